	.target	sm_90a

	.elftype	@"ET_EXEC"


//--------------------- .note.nv.tkinfo           --------------------------
	.section	.note.nv.tkinfo,"",@"SHT_NOTE"
	.sectionflags	@"SHF_NOTE_NV_TKINFO"
	.tkinfo
        /*0018*/ 	.word	0x00000002
        /*0030*/ 	.string	""
        /*0030*/ 	.string	"ptxas"
        /*0030*/ 	.string	"Cuda compilation tools, release 13.0, V13.0.88"
        /*0030*/ 	.string	"Build cuda_13.0.r13.0/compiler.36424714_0"
        /*0030*/ 	.string	"-arch sm_90a -m 64 "



//--------------------- .note.nv.cuinfo           --------------------------
	.section	.note.nv.cuinfo,"",@"SHT_NOTE"
	.sectionflags	@"SHF_NOTE_NV_CUINFO"
        /*0018*/ 	.short	0x0002
        /*001a*/ 	.short	0x005a
        /*001c*/ 	.short	0x0082
	.zero		2


//--------------------- .nv.info                  --------------------------
	.section	.nv.info,"",@"SHT_CUDA_INFO"
	.align	4


	//----- nvinfo : EIATTR_REGCOUNT
	.align		4
        /*0000*/ 	.byte	0x04, 0x2f
        /*0002*/ 	.short	(.L_37 - .L_36)
	.align		4
.L_36:
        /*0004*/ 	.word	index@(_ZN7cutlass13device_kernelIN5flash11enable_sm90INS1_16FlashAttnFwdSm90INS1_25CollectiveMainloopFwdSm90ILi2EN4cute5tupleIJNS5_1CILi1EEES8_S8_EEENS6_IJNS7_ILi128EEENS7_ILi96EEENS7_ILi64EEEEEELi256ENS_6half_tEfNS_4arch4Sm90ELb1ELb0ELb1ELb1ELb0ELb1ELb1ELb1ELb0ELb1ELb0ELb0EEENS1_21CollectiveEpilogueFwdINS6_IJSA_NS7_ILi256EEESB_EEES9_SE_SG_Li256ELb1ELb1ELb0ELb0EEENS1_36VarlenDynamicPersistentTileSchedulerILi128ELi96ELi256ELi128ELb0ELb1ELb1ELb1ELb1ELb1EEEEEEEEEvNT_6ParamsE)
        /*0008*/ 	.word	0x000000a8


	//----- nvinfo : EIATTR_FRAME_SIZE
	.align		4
.L_37:
        /*000c*/ 	.byte	0x04, 0x11
        /*000e*/ 	.short	(.L_39 - .L_38)
	.align		4
.L_38:
        /*0010*/ 	.word	index@(_ZN7cutlass13device_kernelIN5flash11enable_sm90INS1_16FlashAttnFwdSm90INS1_25CollectiveMainloopFwdSm90ILi2EN4cute5tupleIJNS5_1CILi1EEES8_S8_EEENS6_IJNS7_ILi128EEENS7_ILi96EEENS7_ILi64EEEEEELi256ENS_6half_tEfNS_4arch4Sm90ELb1ELb0ELb1ELb1ELb0ELb1ELb1ELb1ELb0ELb1ELb0ELb0EEENS1_21CollectiveEpilogueFwdINS6_IJSA_NS7_ILi256EEESB_EEES9_SE_SG_Li256ELb1ELb1ELb0ELb0EEENS1_36VarlenDynamicPersistentTileSchedulerILi128ELi96ELi256ELi128ELb0ELb1ELb1ELb1ELb1ELb1EEEEEEEEEvNT_6ParamsE)
        /*0014*/ 	.word	0x000000b8


	//----- nvinfo : EIATTR_REGCOUNT
	.align		4
.L_39:
        /*0018*/ 	.byte	0x04, 0x2f
        /*001a*/ 	.short	(.L_41 - .L_40)
	.align		4
.L_40:
        /*001c*/ 	.word	index@(_ZN7cutlass13device_kernelIN5flash11enable_sm90INS1_16FlashAttnFwdSm90INS1_25CollectiveMainloopFwdSm90ILi2EN4cute5tupleIJNS5_1CILi1EEES8_S8_EEENS6_IJNS7_ILi128EEENS7_ILi96EEENS7_ILi64EEEEEELi256ENS_6half_tEfNS_4arch4Sm90ELb1ELb0ELb1ELb1ELb0ELb0ELb1ELb1ELb0ELb1ELb0ELb0EEENS1_21CollectiveEpilogueFwdINS6_IJSA_NS7_ILi256EEESB_EEES9_SE_SG_Li256ELb1ELb1ELb0ELb0EEENS1_36VarlenDynamicPersistentTileSchedulerILi128ELi96ELi256ELi128ELb0ELb1ELb1ELb1ELb1ELb1EEEEEEEEEvNT_6ParamsE)
        /*0020*/ 	.word	0x000000a8


	//----- nvinfo : EIATTR_FRAME_SIZE
	.align		4
.L_41:
        /*0024*/ 	.byte	0x04, 0x11
        /*0026*/ 	.short	(.L_43 - .L_42)
	.align		4
.L_42:
        /*0028*/ 	.word	index@(_ZN7cutlass13device_kernelIN5flash11enable_sm90INS1_16FlashAttnFwdSm90INS1_25CollectiveMainloopFwdSm90ILi2EN4cute5tupleIJNS5_1CILi1EEES8_S8_EEENS6_IJNS7_ILi128EEENS7_ILi96EEENS7_ILi64EEEEEELi256ENS_6half_tEfNS_4arch4Sm90ELb1ELb0ELb1ELb1ELb0ELb0ELb1ELb1ELb0ELb1ELb0ELb0EEENS1_21CollectiveEpilogueFwdINS6_IJSA_NS7_ILi256EEESB_EEES9_SE_SG_Li256ELb1ELb1ELb0ELb0EEENS1_36VarlenDynamicPersistentTileSchedulerILi128ELi96ELi256ELi128ELb0ELb1ELb1ELb1ELb1ELb1EEEEEEEEEvNT_6ParamsE)
        /*002c*/ 	.word	0x00000070


	//----- nvinfo : EIATTR_REGCOUNT
	.align		4
.L_43:
        /*0030*/ 	.byte	0x04, 0x2f
        /*0032*/ 	.short	(.L_45 - .L_44)
	.align		4
.L_44:
        /*0034*/ 	.word	index@(_ZN7cutlass13device_kernelIN5flash11enable_sm90INS1_16FlashAttnFwdSm90INS1_25CollectiveMainloopFwdSm90ILi2EN4cute5tupleIJNS5_1CILi1EEES8_S8_EEENS6_IJNS7_ILi128EEENS7_ILi96EEENS7_ILi64EEEEEELi256ENS_6half_tEfNS_4arch4Sm90ELb1ELb0ELb1ELb1ELb0ELb1ELb0ELb1ELb0ELb1ELb0ELb0EEENS1_21CollectiveEpilogueFwdINS6_IJSA_NS7_ILi256EEESB_EEES9_SE_SG_Li256ELb1ELb1ELb0ELb0EEENS1_36VarlenDynamicPersistentTileSchedulerILi128ELi96ELi256ELi128ELb0ELb1ELb1ELb1ELb1ELb1EEEEEEEEEvNT_6ParamsE)
        /*0038*/ 	.word	0x000000a8


	//----- nvinfo : EIATTR_FRAME_SIZE
	.align		4
.L_45:
        /*003c*/ 	.byte	0x04, 0x11
        /*003e*/ 	.short	(.L_47 - .L_46)
	.align		4
.L_46:
        /*0040*/ 	.word	index@(_ZN7cutlass13device_kernelIN5flash11enable_sm90INS1_16FlashAttnFwdSm90INS1_25CollectiveMainloopFwdSm90ILi2EN4cute5tupleIJNS5_1CILi1EEES8_S8_EEENS6_IJNS7_ILi128EEENS7_ILi96EEENS7_ILi64EEEEEELi256ENS_6half_tEfNS_4arch4Sm90ELb1ELb0ELb1ELb1ELb0ELb1ELb0ELb1ELb0ELb1ELb0ELb0EEENS1_21CollectiveEpilogueFwdINS6_IJSA_NS7_ILi256EEESB_EEES9_SE_SG_Li256ELb1ELb1ELb0ELb0EEENS1_36VarlenDynamicPersistentTileSchedulerILi128ELi96ELi256ELi128ELb0ELb1ELb1ELb1ELb1ELb1EEEEEEEEEvNT_6ParamsE)
        /*0044*/ 	.word	0x00000060


	//----- nvinfo : EIATTR_REGCOUNT
	.align		4
.L_47:
        /*0048*/ 	.byte	0x04, 0x2f
        /*004a*/ 	.short	(.L_49 - .L_48)
	.align		4
.L_48:
        /*004c*/ 	.word	index@(_ZN7cutlass13device_kernelIN5flash11enable_sm90INS1_16FlashAttnFwdSm90INS1_25CollectiveMainloopFwdSm90ILi2EN4cute5tupleIJNS5_1CILi1EEES8_S8_EEENS6_IJNS7_ILi128EEENS7_ILi96EEENS7_ILi64EEEEEELi256ENS_6half_tEfNS_4arch4Sm90ELb1ELb0ELb1ELb1ELb0ELb0ELb0ELb1ELb0ELb1ELb0ELb0EEENS1_21CollectiveEpilogueFwdINS6_IJSA_NS7_ILi256EEESB_EEES9_SE_SG_Li256ELb1ELb1ELb0ELb0EEENS1_36VarlenDynamicPersistentTileSchedulerILi128ELi96ELi256ELi128ELb0ELb1ELb1ELb1ELb1ELb1EEEEEEEEEvNT_6ParamsE)
        /*0050*/ 	.word	0x000000a8


	//----- nvinfo : EIATTR_FRAME_SIZE
	.align		4
.L_49:
        /*0054*/ 	.byte	0x04, 0x11
        /*0056*/ 	.short	(.L_51 - .L_50)
	.align		4
.L_50:
        /*0058*/ 	.word	index@(_ZN7cutlass13device_kernelIN5flash11enable_sm90INS1_16FlashAttnFwdSm90INS1_25CollectiveMainloopFwdSm90ILi2EN4cute5tupleIJNS5_1CILi1EEES8_S8_EEENS6_IJNS7_ILi128EEENS7_ILi96EEENS7_ILi64EEEEEELi256ENS_6half_tEfNS_4arch4Sm90ELb1ELb0ELb1ELb1ELb0ELb0ELb0ELb1ELb0ELb1ELb0ELb0EEENS1_21CollectiveEpilogueFwdINS6_IJSA_NS7_ILi256EEESB_EEES9_SE_SG_Li256ELb1ELb1ELb0ELb0EEENS1_36VarlenDynamicPersistentTileSchedulerILi128ELi96ELi256ELi128ELb0ELb1ELb1ELb1ELb1ELb1EEEEEEEEEvNT_6ParamsE)
        /*005c*/ 	.word	0x00000058


	//----- nvinfo : EIATTR_REGCOUNT
	.align		4
.L_51:
        /*0060*/ 	.byte	0x04, 0x2f
        /*0062*/ 	.short	(.L_53 - .L_52)
	.align		4
.L_52:
        /*0064*/ 	.word	index@(_ZN7cutlass13device_kernelIN5flash11enable_sm90INS1_16FlashAttnFwdSm90INS1_25CollectiveMainloopFwdSm90ILi2EN4cute5tupleIJNS5_1CILi1EEES8_S8_EEENS6_IJNS7_ILi128EEENS7_ILi96EEENS7_ILi64EEEEEELi256ENS_6half_tEfNS_4arch4Sm90ELb1ELb0ELb1ELb0ELb0ELb0ELb1ELb1ELb0ELb1ELb0ELb0EEENS1_21CollectiveEpilogueFwdINS6_IJSA_NS7_ILi256EEESB_EEES9_SE_SG_Li256ELb0ELb1ELb0ELb0EEENS1_30DynamicPersistentTileSchedulerILi256ELi128ELb0ELb1ELb1EEEEEEEEEvNT_6ParamsE)
        /*0068*/ 	.word	0x000000a8


	//----- nvinfo : EIATTR_FRAME_SIZE
	.align		4
.L_53:
        /*006c*/ 	.byte	0x04, 0x11
        /*006e*/ 	.short	(.L_55 - .L_54)
	.align		4
.L_54:
        /*0070*/ 	.word	index@(_ZN7cutlass13device_kernelIN5flash11enable_sm90INS1_16FlashAttnFwdSm90INS1_25CollectiveMainloopFwdSm90ILi2EN4cute5tupleIJNS5_1CILi1EEES8_S8_EEENS6_IJNS7_ILi128EEENS7_ILi96EEENS7_ILi64EEEEEELi256ENS_6half_tEfNS_4arch4Sm90ELb1ELb0ELb1ELb0ELb0ELb0ELb1ELb1ELb0ELb1ELb0ELb0EEENS1_21CollectiveEpilogueFwdINS6_IJSA_NS7_ILi256EEESB_EEES9_SE_SG_Li256ELb0ELb1ELb0ELb0EEENS1_30DynamicPersistentTileSchedulerILi256ELi128ELb0ELb1ELb1EEEEEEEEEvNT_6ParamsE)
        /*0074*/ 	.word	0x00000050


	//----- nvinfo : EIATTR_REGCOUNT
	.align		4
.L_55:
        /*0078*/ 	.byte	0x04, 0x2f
        /*007a*/ 	.short	(.L_57 - .L_56)
	.align		4
.L_56:
        /*007c*/ 	.word	index@(_ZN7cutlass13device_kernelIN5flash11enable_sm90INS1_16FlashAttnFwdSm90INS1_25CollectiveMainloopFwdSm90ILi2EN4cute5tupleIJNS5_1CILi1EEES8_S8_EEENS6_IJNS7_ILi128EEENS7_ILi96EEENS7_ILi64EEEEEELi256ENS_6half_tEfNS_4arch4Sm90ELb1ELb0ELb1ELb0ELb0ELb0ELb0ELb1ELb0ELb1ELb0ELb0EEENS1_21CollectiveEpilogueFwdINS6_IJSA_NS7_ILi256EEESB_EEES9_SE_SG_Li256ELb0ELb1ELb0ELb0EEENS1_30DynamicPersistentTileSchedulerILi256ELi128ELb0ELb1ELb1EEEEEEEEEvNT_6ParamsE)
        /*0080*/ 	.word	0x000000a8


	//----- nvinfo : EIATTR_FRAME_SIZE
	.align		4
.L_57:
        /*0084*/ 	.byte	0x04, 0x11
        /*0086*/ 	.short	(.L_59 - .L_58)
	.align		4
.L_58:
        /*0088*/ 	.word	index@(_ZN7cutlass13device_kernelIN5flash11enable_sm90INS1_16FlashAttnFwdSm90INS1_25CollectiveMainloopFwdSm90ILi2EN4cute5tupleIJNS5_1CILi1EEES8_S8_EEENS6_IJNS7_ILi128EEENS7_ILi96EEENS7_ILi64EEEEEELi256ENS_6half_tEfNS_4arch4Sm90ELb1ELb0ELb1ELb0ELb0ELb0ELb0ELb1ELb0ELb1ELb0ELb0EEENS1_21CollectiveEpilogueFwdINS6_IJSA_NS7_ILi256EEESB_EEES9_SE_SG_Li256ELb0ELb1ELb0ELb0EEENS1_30DynamicPersistentTileSchedulerILi256ELi128ELb0ELb1ELb1EEEEEEEEEvNT_6ParamsE)
        /*008c*/ 	.word	0x00000028


	//----- nvinfo : EIATTR_REGCOUNT
	.align		4
.L_59:
        /*0090*/ 	.byte	0x04, 0x2f
        /*0092*/ 	.short	(.L_61 - .L_60)
	.align		4
.L_60:
        /*0094*/ 	.word	index@(_ZN7cutlass13device_kernelIN5flash11enable_sm90INS1_16FlashAttnFwdSm90INS1_25CollectiveMainloopFwdSm90ILi2EN4cute5tupleIJNS5_1CILi1EEES8_S8_EEENS6_IJNS7_ILi128EEENS7_ILi96EEENS7_ILi64EEEEEELi256ENS_6half_tEfNS_4arch4Sm90ELb0ELb1ELb1ELb1ELb0ELb1ELb1ELb1ELb0ELb1ELb0ELb0EEENS1_21CollectiveEpilogueFwdINS6_IJSA_NS7_ILi256EEESB_EEES9_SE_SG_Li256ELb1ELb1ELb0ELb0EEENS1_36VarlenDynamicPersistentTileSchedulerILi128ELi96ELi256ELi128ELb0ELb1ELb1ELb1ELb0ELb1EEEEEEEEEvNT_6ParamsE)
        /*0098*/ 	.word	0x000000a8


	//----- nvinfo : EIATTR_FRAME_SIZE
	.align		4
.L_61:
        /*009c*/ 	.byte	0x04, 0x11
        /*009e*/ 	.short	(.L_63 - .L_62)
	.align		4
.L_62:
        /*00a0*/ 	.word	index@($_ZN7cutlass13device_kernelIN5flash11enable_sm90INS1_16FlashAttnFwdSm90INS1_25CollectiveMainloopFwdSm90ILi2EN4cute5tupleIJNS5_1CILi1EEES8_S8_EEENS6_IJNS7_ILi128EEENS7_ILi96EEENS7_ILi64EEEEEELi256ENS_6half_tEfNS_4arch4Sm90ELb0ELb1ELb1ELb1ELb0ELb1ELb1ELb1ELb0ELb1ELb0ELb0EEENS1_21CollectiveEpilogueFwdINS6_IJSA_NS7_ILi256EEESB_EEES9_SE_SG_Li256ELb1ELb1ELb0ELb0EEENS1_36VarlenDynamicPersistentTileSchedulerILi128ELi96ELi256ELi128ELb0ELb1ELb1ELb1ELb0ELb1EEEEEEEEEvNT_6ParamsE$_ZZN5flash25CollectiveMainloopFwdSm90ILi2EN4cute5tupleIJNS1_1CILi1EEES4_S4_EEENS2_IJNS3_ILi128EEENS3_ILi96EEENS3_ILi64EEEEEELi256EN7cutlass6half_tEfNSA_4arch4Sm90ELb0ELb1ELb1ELb1ELb0ELb1ELb1ELb1ELb0ELb1ELb0ELb0EE3mmaINS_16FlashAttnFwdSm90ISE_NS_21CollectiveEpilogueFwdINS2_IJS6_NS3_ILi256EEES7_EEES5_SB_SD_Li256ELb1ELb1ELb0ELb0EEENS_36VarlenDynamicPersistentTileSchedulerILi128ELi96ELi256ELi128ELb0ELb1ELb1ELb1ELb0ELb1EEEE13SharedStorageENS1_6TensorINS1_11ArrayEngineIfLm128EEENS1_6LayoutINS2_IJNS2_IJNS3_ILi2EEEST_NS3_ILi32EEEEEES4_S4_EEENS2_IJNS2_IJS4_ST_NS3_ILi4EEEEEENS3_ILi0EEESZ_EEEEEEENS_7SoftmaxILi2ELi0EEEEEbRKNSE_6ParamsENSA_25PipelineTmaAsyncNoClusterILi2ENSA_16PipelineTmaAsyncILi2EEEEES1B_RNSA_13PipelineStateILj2EEERT0_RT1_iRiRKNS_16SeqlenInfoQKNewKILb1ELb1EEENS2_IJiiiiEEERT_ENKUliT_T0_T1_E_clIZSF_ISO_S12_S14_EbS17_S1B_S1B_S1E_S1G_S1I_iS1J_S1N_S1O_S1Q_EUlRS1R_iE0_NS3_ILb1EEES1Y_EEDaiS1R_S1S_S1T_)
        /*00a4*/ 	.word	0x000004f0


	//----- nvinfo : EIATTR_FRAME_SIZE
	.align		4
.L_63:
        /*00a8*/ 	.byte	0x04, 0x11
        /*00aa*/ 	.short	(.L_65 - .L_64)
	.align		4
.L_64:
        /*00ac*/ 	.word	index@(_ZN7cutlass13device_kernelIN5flash11enable_sm90INS1_16FlashAttnFwdSm90INS1_25CollectiveMainloopFwdSm90ILi2EN4cute5tupleIJNS5_1CILi1EEES8_S8_EEENS6_IJNS7_ILi128EEENS7_ILi96EEENS7_ILi64EEEEEELi256ENS_6half_tEfNS_4arch4Sm90ELb0ELb1ELb1ELb1ELb0ELb1ELb1ELb1ELb0ELb1ELb0ELb0EEENS1_21CollectiveEpilogueFwdINS6_IJSA_NS7_ILi256EEESB_EEES9_SE_SG_Li256ELb1ELb1ELb0ELb0EEENS1_36VarlenDynamicPersistentTileSchedulerILi128ELi96ELi256ELi128ELb0ELb1ELb1ELb1ELb0ELb1EEEEEEEEEvNT_6ParamsE)
        /*00b0*/ 	.word	0x000004f0


	//----- nvinfo : EIATTR_REGCOUNT
	.align		4
.L_65:
        /*00b4*/ 	.byte	0x04, 0x2f
        /*00b6*/ 	.short	(.L_67 - .L_66)
	.align		4
.L_66:
        /*00b8*/ 	.word	index@(_ZN7cutlass13device_kernelIN5flash11enable_sm90INS1_16FlashAttnFwdSm90INS1_25CollectiveMainloopFwdSm90ILi2EN4cute5tupleIJNS5_1CILi1EEES8_S8_EEENS6_IJNS7_ILi128EEENS7_ILi96EEENS7_ILi64EEEEEELi256ENS_6half_tEfNS_4arch4Sm90ELb0ELb1ELb1ELb1ELb0ELb0ELb1ELb1ELb0ELb1ELb0ELb0EEENS1_21CollectiveEpilogueFwdINS6_IJSA_NS7_ILi256EEESB_EEES9_SE_SG_Li256ELb1ELb1ELb0ELb0EEENS1_36VarlenDynamicPersistentTileSchedulerILi128ELi96ELi256ELi128ELb0ELb1ELb1ELb1ELb0ELb1EEEEEEEEEvNT_6ParamsE)
        /*00bc*/ 	.word	0x000000a8


	//----- nvinfo : EIATTR_FRAME_SIZE
	.align		4
.L_67:
        /*00c0*/ 	.byte	0x04, 0x11
        /*00c2*/ 	.short	(.L_69 - .L_68)
	.align		4
.L_68:
        /*00c4*/ 	.word	index@($_ZN7cutlass13device_kernelIN5flash11enable_sm90INS1_16FlashAttnFwdSm90INS1_25CollectiveMainloopFwdSm90ILi2EN4cute5tupleIJNS5_1CILi1EEES8_S8_EEENS6_IJNS7_ILi128EEENS7_ILi96EEENS7_ILi64EEEEEELi256ENS_6half_tEfNS_4arch4Sm90ELb0ELb1ELb1ELb1ELb0ELb0ELb1ELb1ELb0ELb1ELb0ELb0EEENS1_21CollectiveEpilogueFwdINS6_IJSA_NS7_ILi256EEESB_EEES9_SE_SG_Li256ELb1ELb1ELb0ELb0EEENS1_36VarlenDynamicPersistentTileSchedulerILi128ELi96ELi256ELi128ELb0ELb1ELb1ELb1ELb0ELb1EEEEEEEEEvNT_6ParamsE$_ZZN5flash25CollectiveMainloopFwdSm90ILi2EN4cute5tupleIJNS1_1CILi1EEES4_S4_EEENS2_IJNS3_ILi128EEENS3_ILi96EEENS3_ILi64EEEEEELi256EN7cutlass6half_tEfNSA_4arch4Sm90ELb0ELb1ELb1ELb1ELb0ELb0ELb1ELb1ELb0ELb1ELb0ELb0EE3mmaINS_16FlashAttnFwdSm90ISE_NS_21CollectiveEpilogueFwdINS2_IJS6_NS3_ILi256EEES7_EEES5_SB_SD_Li256ELb1ELb1ELb0ELb0EEENS_36VarlenDynamicPersistentTileSchedulerILi128ELi96ELi256ELi128ELb0ELb1ELb1ELb1ELb0ELb1EEEE13SharedStorageENS1_6TensorINS1_11ArrayEngineIfLm128EEENS1_6LayoutINS2_IJNS2_IJNS3_ILi2EEEST_NS3_ILi32EEEEEES4_S4_EEENS2_IJNS2_IJS4_ST_NS3_ILi4EEEEEENS3_ILi0EEESZ_EEEEEEENS_7SoftmaxILi2ELi0EEEEEbRKNSE_6ParamsENSA_25PipelineTmaAsyncNoClusterILi2ENSA_16PipelineTmaAsyncILi2EEEEES1B_RNSA_13PipelineStateILj2EEERT0_RT1_iRiRKNS_16SeqlenInfoQKNewKILb1ELb0EEENS2_IJiiiiEEERT_ENKUliT_T0_T1_E_clIZSF_ISO_S12_S14_EbS17_S1B_S1B_S1E_S1G_S1I_iS1J_S1N_S1O_S1Q_EUlRS1R_iE1_NS3_ILb0EEENS3_ILb1EEEEEDaiS1R_S1S_S1T_)
        /*00c8*/ 	.word	0x000004e0


	//----- nvinfo : EIATTR_FRAME_SIZE
	.align		4
.L_69:
        /*00cc*/ 	.byte	0x04, 0x11
        /*00ce*/ 	.short	(.L_71 - .L_70)
	.align		4
.L_70:
        /*00d0*/ 	.word	index@(_ZN7cutlass13device_kernelIN5flash11enable_sm90INS1_16FlashAttnFwdSm90INS1_25CollectiveMainloopFwdSm90ILi2EN4cute5tupleIJNS5_1CILi1EEES8_S8_EEENS6_IJNS7_ILi128EEENS7_ILi96EEENS7_ILi64EEEEEELi256ENS_6half_tEfNS_4arch4Sm90ELb0ELb1ELb1ELb1ELb0ELb0ELb1ELb1ELb0ELb1ELb0ELb0EEENS1_21CollectiveEpilogueFwdINS6_IJSA_NS7_ILi256EEESB_EEES9_SE_SG_Li256ELb1ELb1ELb0ELb0EEENS1_36VarlenDynamicPersistentTileSchedulerILi128ELi96ELi256ELi128ELb0ELb1ELb1ELb1ELb0ELb1EEEEEEEEEvNT_6ParamsE)
        /*00d4*/ 	.word	0x000004e0


	//----- nvinfo : EIATTR_REGCOUNT
	.align		4
.L_71:
        /*00d8*/ 	.byte	0x04, 0x2f
        /*00da*/ 	.short	(.L_73 - .L_72)
	.align		4
.L_72:
        /*00dc*/ 	.word	index@(_ZN7cutlass13device_kernelIN5flash11enable_sm90INS1_16FlashAttnFwdSm90INS1_25CollectiveMainloopFwdSm90ILi2EN4cute5tupleIJNS5_1CILi1EEES8_S8_EEENS6_IJNS7_ILi128EEENS7_ILi96EEENS7_ILi64EEEEEELi256ENS_6half_tEfNS_4arch4Sm90ELb0ELb1ELb1ELb1ELb0ELb1ELb0ELb1ELb0ELb1ELb0ELb0EEENS1_21CollectiveEpilogueFwdINS6_IJSA_NS7_ILi256EEESB_EEES9_SE_SG_Li256ELb1ELb1ELb0ELb0EEENS1_36VarlenDynamicPersistentTileSchedulerILi128ELi96ELi256ELi128ELb0ELb1ELb1ELb1ELb0ELb1EEEEEEEEEvNT_6ParamsE)
        /*00e0*/ 	.word	0x000000a8


	//----- nvinfo : EIATTR_FRAME_SIZE
	.align		4
.L_73:
        /*00e4*/ 	.byte	0x04, 0x11
        /*00e6*/ 	.short	(.L_75 - .L_74)
	.align		4
.L_74:
        /*00e8*/ 	.word	index@(_ZN7cutlass13device_kernelIN5flash11enable_sm90INS1_16FlashAttnFwdSm90INS1_25CollectiveMainloopFwdSm90ILi2EN4cute5tupleIJNS5_1CILi1EEES8_S8_EEENS6_IJNS7_ILi128EEENS7_ILi96EEENS7_ILi64EEEEEELi256ENS_6half_tEfNS_4arch4Sm90ELb0ELb1ELb1ELb1ELb0ELb1ELb0ELb1ELb0ELb1ELb0ELb0EEENS1_21CollectiveEpilogueFwdINS6_IJSA_NS7_ILi256EEESB_EEES9_SE_SG_Li256ELb1ELb1ELb0ELb0EEENS1_36VarlenDynamicPersistentTileSchedulerILi128ELi96ELi256ELi128ELb0ELb1ELb1ELb1ELb0ELb1EEEEEEEEEvNT_6ParamsE)
        /*00ec*/ 	.word	0x00000058


	//----- nvinfo : EIATTR_REGCOUNT
	.align		4
.L_75:
        /*00f0*/ 	.byte	0x04, 0x2f
        /*00f2*/ 	.short	(.L_77 - .L_76)
	.align		4
.L_76:
        /*00f4*/ 	.word	index@(_ZN7cutlass13device_kernelIN5flash11enable_sm90INS1_16FlashAttnFwdSm90INS1_25CollectiveMainloopFwdSm90ILi2EN4cute5tupleIJNS5_1CILi1EEES8_S8_EEENS6_IJNS7_ILi128EEENS7_ILi96EEENS7_ILi64EEEEEELi256ENS_6half_tEfNS_4arch4Sm90ELb0ELb1ELb1ELb1ELb0ELb0ELb0ELb1ELb0ELb1ELb0ELb0EEENS1_21CollectiveEpilogueFwdINS6_IJSA_NS7_ILi256EEESB_EEES9_SE_SG_Li256ELb1ELb1ELb0ELb0EEENS1_36VarlenDynamicPersistentTileSchedulerILi128ELi96ELi256ELi128ELb0ELb1ELb1ELb1ELb0ELb1EEEEEEEEEvNT_6ParamsE)
        /*00f8*/ 	.word	0x000000a8


	//----- nvinfo : EIATTR_FRAME_SIZE
	.align		4
.L_77:
        /*00fc*/ 	.byte	0x04, 0x11
        /*00fe*/ 	.short	(.L_79 - .L_78)
	.align		4
.L_78:
        /*0100*/ 	.word	index@(_ZN7cutlass13device_kernelIN5flash11enable_sm90INS1_16FlashAttnFwdSm90INS1_25CollectiveMainloopFwdSm90ILi2EN4cute5tupleIJNS5_1CILi1EEES8_S8_EEENS6_IJNS7_ILi128EEENS7_ILi96EEENS7_ILi64EEEEEELi256ENS_6half_tEfNS_4arch4Sm90ELb0ELb1ELb1ELb1ELb0ELb0ELb0ELb1ELb0ELb1ELb0ELb0EEENS1_21CollectiveEpilogueFwdINS6_IJSA_NS7_ILi256EEESB_EEES9_SE_SG_Li256ELb1ELb1ELb0ELb0EEENS1_36VarlenDynamicPersistentTileSchedulerILi128ELi96ELi256ELi128ELb0ELb1ELb1ELb1ELb0ELb1EEEEEEEEEvNT_6ParamsE)
        /*0104*/ 	.word	0x00000048


	//----- nvinfo : EIATTR_REGCOUNT
	.align		4
.L_79:
        /*0108*/ 	.byte	0x04, 0x2f
        /*010a*/ 	.short	(.L_81 - .L_80)
	.align		4
.L_80:
        /*010c*/ 	.word	index@(_ZN7cutlass13device_kernelIN5flash11enable_sm90INS1_16FlashAttnFwdSm90INS1_25CollectiveMainloopFwdSm90ILi2EN4cute5tupleIJNS5_1CILi1EEES8_S8_EEENS6_IJNS7_ILi128EEENS7_ILi96EEENS7_ILi64EEEEEELi256ENS_6half_tEfNS_4arch4Sm90ELb0ELb1ELb1ELb0ELb0ELb0ELb1ELb1ELb0ELb1ELb0ELb0EEENS1_21CollectiveEpilogueFwdINS6_IJSA_NS7_ILi256EEESB_EEES9_SE_SG_Li256ELb0ELb1ELb0ELb0EEENS1_30DynamicPersistentTileSchedulerILi256ELi128ELb0ELb1ELb1EEEEEEEEEvNT_6ParamsE)
        /*0110*/ 	.word	0x000000a8


	//----- nvinfo : EIATTR_FRAME_SIZE
	.align		4
.L_81:
        /*0114*/ 	.byte	0x04, 0x11
        /*0116*/ 	.short	(.L_83 - .L_82)
	.align		4
.L_82:
        /*0118*/ 	.word	index@($_ZN7cutlass13device_kernelIN5flash11enable_sm90INS1_16FlashAttnFwdSm90INS1_25CollectiveMainloopFwdSm90ILi2EN4cute5tupleIJNS5_1CILi1EEES8_S8_EEENS6_IJNS7_ILi128EEENS7_ILi96EEENS7_ILi64EEEEEELi256ENS_6half_tEfNS_4arch4Sm90ELb0ELb1ELb1ELb0ELb0ELb0ELb1ELb1ELb0ELb1ELb0ELb0EEENS1_21CollectiveEpilogueFwdINS6_IJSA_NS7_ILi256EEESB_EEES9_SE_SG_Li256ELb0ELb1ELb0ELb0EEENS1_30DynamicPersistentTileSchedulerILi256ELi128ELb0ELb1ELb1EEEEEEEEEvNT_6ParamsE$_ZZN5flash25CollectiveMainloopFwdSm90ILi2EN4cute5tupleIJNS1_1CILi1EEES4_S4_EEENS2_IJNS3_ILi128EEENS3_ILi96EEENS3_ILi64EEEEEELi256EN7cutlass6half_tEfNSA_4arch4Sm90ELb0ELb1ELb1ELb0ELb0ELb0ELb1ELb1ELb0ELb1ELb0ELb0EE3mmaINS_16FlashAttnFwdSm90ISE_NS_21CollectiveEpilogueFwdINS2_IJS6_NS3_ILi256EEES7_EEES5_SB_SD_Li256ELb0ELb1ELb0ELb0EEENS_30DynamicPersistentTileSchedulerILi256ELi128ELb0ELb1ELb1EEEE13SharedStorageENS1_6TensorINS1_11ArrayEngineIfLm128EEENS1_6LayoutINS2_IJNS2_IJNS3_ILi2EEEST_NS3_ILi32EEEEEES4_S4_EEENS2_IJNS2_IJS4_ST_NS3_ILi4EEEEEENS3_ILi0EEESZ_EEEEEEENS_7SoftmaxILi2ELi0EEEEEbRKNSE_6ParamsENSA_25PipelineTmaAsyncNoClusterILi2ENSA_16PipelineTmaAsyncILi2EEEEES1B_RNSA_13PipelineStateILj2EEERT0_RT1_iRiRKNS_16SeqlenInfoQKNewKILb0ELb0EEENS2_IJiiiiEEERT_ENKUliT_T0_T1_E_clIZSF_ISO_S12_S14_EbS17_S1B_S1B_S1E_S1G_S1I_iS1J_S1N_S1O_S1Q_EUlRS1R_iE1_NS3_ILb0EEENS3_ILb1EEEEEDaiS1R_S1S_S1T_)
        /*011c*/ 	.word	0x000004c0


	//----- nvinfo : EIATTR_FRAME_SIZE
	.align		4
.L_83:
        /*0120*/ 	.byte	0x04, 0x11
        /*0122*/ 	.short	(.L_85 - .L_84)
	.align		4
.L_84:
        /*0124*/ 	.word	index@(_ZN7cutlass13device_kernelIN5flash11enable_sm90INS1_16FlashAttnFwdSm90INS1_25CollectiveMainloopFwdSm90ILi2EN4cute5tupleIJNS5_1CILi1EEES8_S8_EEENS6_IJNS7_ILi128EEENS7_ILi96EEENS7_ILi64EEEEEELi256ENS_6half_tEfNS_4arch4Sm90ELb0ELb1ELb1ELb0ELb0ELb0ELb1ELb1ELb0ELb1ELb0ELb0EEENS1_21CollectiveEpilogueFwdINS6_IJSA_NS7_ILi256EEESB_EEES9_SE_SG_Li256ELb0ELb1ELb0ELb0EEENS1_30DynamicPersistentTileSchedulerILi256ELi128ELb0ELb1ELb1EEEEEEEEEvNT_6ParamsE)
        /*0128*/ 	.word	0x000004c0


	//----- nvinfo : EIATTR_REGCOUNT
	.align		4
.L_85:
        /*012c*/ 	.byte	0x04, 0x2f
        /*012e*/ 	.short	(.L_87 - .L_86)
	.align		4
.L_86:
        /*0130*/ 	.word	index@(_ZN7cutlass13device_kernelIN5flash11enable_sm90INS1_16FlashAttnFwdSm90INS1_25CollectiveMainloopFwdSm90ILi2EN4cute5tupleIJNS5_1CILi1EEES8_S8_EEENS6_IJNS7_ILi128EEENS7_ILi96EEENS7_ILi64EEEEEELi256ENS_6half_tEfNS_4arch4Sm90ELb0ELb1ELb1ELb0ELb0ELb0ELb0ELb1ELb0ELb1ELb0ELb0EEENS1_21CollectiveEpilogueFwdINS6_IJSA_NS7_ILi256EEESB_EEES9_SE_SG_Li256ELb0ELb1ELb0ELb0EEENS1_30DynamicPersistentTileSchedulerILi256ELi128ELb0ELb1ELb1EEEEEEEEEvNT_6ParamsE)
        /*0134*/ 	.word	0x000000a8


	//----- nvinfo : EIATTR_FRAME_SIZE
	.align		4
.L_87:
        /*0138*/ 	.byte	0x04, 0x11
        /*013a*/ 	.short	(.L_89 - .L_88)
	.align		4
.L_88:
        /*013c*/ 	.word	index@(_ZN7cutlass13device_kernelIN5flash11enable_sm90INS1_16FlashAttnFwdSm90INS1_25CollectiveMainloopFwdSm90ILi2EN4cute5tupleIJNS5_1CILi1EEES8_S8_EEENS6_IJNS7_ILi128EEENS7_ILi96EEENS7_ILi64EEEEEELi256ENS_6half_tEfNS_4arch4Sm90ELb0ELb1ELb1ELb0ELb0ELb0ELb0ELb1ELb0ELb1ELb0ELb0EEENS1_21CollectiveEpilogueFwdINS6_IJSA_NS7_ILi256EEESB_EEES9_SE_SG_Li256ELb0ELb1ELb0ELb0EEENS1_30DynamicPersistentTileSchedulerILi256ELi128ELb0ELb1ELb1EEEEEEEEEvNT_6ParamsE)
        /*0140*/ 	.word	0x00000020


	//----- nvinfo : EIATTR_REGCOUNT
	.align		4
.L_89:
        /*0144*/ 	.byte	0x04, 0x2f
        /*0146*/ 	.short	(.L_91 - .L_90)
	.align		4
.L_90:
        /*0148*/ 	.word	index@(_ZN7cutlass13device_kernelIN5flash11enable_sm90INS1_16FlashAttnFwdSm90INS1_25CollectiveMainloopFwdSm90ILi2EN4cute5tupleIJNS5_1CILi1EEES8_S8_EEENS6_IJNS7_ILi128EEENS7_ILi96EEENS7_ILi64EEEEEELi256ENS_6half_tEfNS_4arch4Sm90ELb0ELb0ELb1ELb1ELb0ELb1ELb1ELb1ELb0ELb1ELb0ELb0EEENS1_21CollectiveEpilogueFwdINS6_IJSA_NS7_ILi256EEESB_EEES9_SE_SG_Li256ELb1ELb1ELb0ELb0EEENS1_36VarlenDynamicPersistentTileSchedulerILi128ELi96ELi256ELi128ELb0ELb1ELb1ELb0ELb1ELb1EEEEEEEEEvNT_6ParamsE)
        /*014c*/ 	.word	0x000000a8


	//----- nvinfo : EIATTR_FRAME_SIZE
	.align		4
.L_91:
        /*0150*/ 	.byte	0x04, 0x11
        /*0152*/ 	.short	(.L_93 - .L_92)
	.align		4
.L_92:
        /*0154*/ 	.word	index@(_ZN7cutlass13device_kernelIN5flash11enable_sm90INS1_16FlashAttnFwdSm90INS1_25CollectiveMainloopFwdSm90ILi2EN4cute5tupleIJNS5_1CILi1EEES8_S8_EEENS6_IJNS7_ILi128EEENS7_ILi96EEENS7_ILi64EEEEEELi256ENS_6half_tEfNS_4arch4Sm90ELb0ELb0ELb1ELb1ELb0ELb1ELb1ELb1ELb0ELb1ELb0ELb0EEENS1_21CollectiveEpilogueFwdINS6_IJSA_NS7_ILi256EEESB_EEES9_SE_SG_Li256ELb1ELb1ELb0ELb0EEENS1_36VarlenDynamicPersistentTileSchedulerILi128ELi96ELi256ELi128ELb0ELb1ELb1ELb0ELb1ELb1EEEEEEEEEvNT_6ParamsE)
        /*0158*/ 	.word	0x00000098


	//----- nvinfo : EIATTR_REGCOUNT
	.align		4
.L_93:
        /*015c*/ 	.byte	0x04, 0x2f
        /*015e*/ 	.short	(.L_95 - .L_94)
	.align		4
.L_94:
        /*0160*/ 	.word	index@(_ZN7cutlass13device_kernelIN5flash11enable_sm90INS1_16FlashAttnFwdSm90INS1_25CollectiveMainloopFwdSm90ILi2EN4cute5tupleIJNS5_1CILi1EEES8_S8_EEENS6_IJNS7_ILi128EEENS7_ILi96EEENS7_ILi64EEEEEELi256ENS_6half_tEfNS_4arch4Sm90ELb0ELb0ELb1ELb1ELb0ELb0ELb1ELb1ELb0ELb1ELb0ELb0EEENS1_21CollectiveEpilogueFwdINS6_IJSA_NS7_ILi256EEESB_EEES9_SE_SG_Li256ELb1ELb1ELb0ELb0EEENS1_36VarlenDynamicPersistentTileSchedulerILi128ELi96ELi256ELi128ELb0ELb1ELb1ELb0ELb1ELb1EEEEEEEEEvNT_6ParamsE)
        /*0164*/ 	.word	0x000000a8


	//----- nvinfo : EIATTR_FRAME_SIZE
	.align		4
.L_95:
        /*0168*/ 	.byte	0x04, 0x11
        /*016a*/ 	.short	(.L_97 - .L_96)
	.align		4
.L_96:
        /*016c*/ 	.word	index@(_ZN7cutlass13device_kernelIN5flash11enable_sm90INS1_16FlashAttnFwdSm90INS1_25CollectiveMainloopFwdSm90ILi2EN4cute5tupleIJNS5_1CILi1EEES8_S8_EEENS6_IJNS7_ILi128EEENS7_ILi96EEENS7_ILi64EEEEEELi256ENS_6half_tEfNS_4arch4Sm90ELb0ELb0ELb1ELb1ELb0ELb0ELb1ELb1ELb0ELb1ELb0ELb0EEENS1_21CollectiveEpilogueFwdINS6_IJSA_NS7_ILi256EEESB_EEES9_SE_SG_Li256ELb1ELb1ELb0ELb0EEENS1_36VarlenDynamicPersistentTileSchedulerILi128ELi96ELi256ELi128ELb0ELb1ELb1ELb0ELb1ELb1EEEEEEEEEvNT_6ParamsE)
        /*0170*/ 	.word	0x00000078


	//----- nvinfo : EIATTR_REGCOUNT
	.align		4
.L_97:
        /*0174*/ 	.byte	0x04, 0x2f
        /*0176*/ 	.short	(.L_99 - .L_98)
	.align		4
.L_98:
        /*0178*/ 	.word	index@(_ZN7cutlass13device_kernelIN5flash11enable_sm90INS1_16FlashAttnFwdSm90INS1_25CollectiveMainloopFwdSm90ILi2EN4cute5tupleIJNS5_1CILi1EEES8_S8_EEENS6_IJNS7_ILi128EEENS7_ILi96EEENS7_ILi64EEEEEELi256ENS_6half_tEfNS_4arch4Sm90ELb0ELb0ELb1ELb1ELb0ELb1ELb0ELb1ELb0ELb1ELb0ELb0EEENS1_21CollectiveEpilogueFwdINS6_IJSA_NS7_ILi256EEESB_EEES9_SE_SG_Li256ELb1ELb1ELb0ELb0EEENS1_36VarlenDynamicPersistentTileSchedulerILi128ELi96ELi256ELi128ELb0ELb1ELb1ELb0ELb1ELb1EEEEEEEEEvNT_6ParamsE)
        /*017c*/ 	.word	0x000000a8


	//----- nvinfo : EIATTR_FRAME_SIZE
	.align		4
.L_99:
        /*0180*/ 	.byte	0x04, 0x11
        /*0182*/ 	.short	(.L_101 - .L_100)
	.align		4
.L_100:
        /*0184*/ 	.word	index@(_ZN7cutlass13device_kernelIN5flash11enable_sm90INS1_16FlashAttnFwdSm90INS1_25CollectiveMainloopFwdSm90ILi2EN4cute5tupleIJNS5_1CILi1EEES8_S8_EEENS6_IJNS7_ILi128EEENS7_ILi96EEENS7_ILi64EEEEEELi256ENS_6half_tEfNS_4arch4Sm90ELb0ELb0ELb1ELb1ELb0ELb1ELb0ELb1ELb0ELb1ELb0ELb0EEENS1_21CollectiveEpilogueFwdINS6_IJSA_NS7_ILi256EEESB_EEES9_SE_SG_Li256ELb1ELb1ELb0ELb0EEENS1_36VarlenDynamicPersistentTileSchedulerILi128ELi96ELi256ELi128ELb0ELb1ELb1ELb0ELb1ELb1EEEEEEEEEvNT_6ParamsE)
        /*0188*/ 	.word	0x00000068


	//----- nvinfo : EIATTR_REGCOUNT
	.align		4
.L_101:
        /*018c*/ 	.byte	0x04, 0x2f
        /*018e*/ 	.short	(.L_103 - .L_102)
	.align		4
.L_102:
        /*0190*/ 	.word	index@(_ZN7cutlass13device_kernelIN5flash11enable_sm90INS1_16FlashAttnFwdSm90INS1_25CollectiveMainloopFwdSm90ILi2EN4cute5tupleIJNS5_1CILi1EEES8_S8_EEENS6_IJNS7_ILi128EEENS7_ILi96EEENS7_ILi64EEEEEELi256ENS_6half_tEfNS_4arch4Sm90ELb0ELb0ELb1ELb1ELb0ELb0ELb0ELb1ELb0ELb1ELb0ELb0EEENS1_21CollectiveEpilogueFwdINS6_IJSA_NS7_ILi256EEESB_EEES9_SE_SG_Li256ELb1ELb1ELb0ELb0EEENS1_36VarlenDynamicPersistentTileSchedulerILi128ELi96ELi256ELi128ELb0ELb1ELb1ELb0ELb1ELb1EEEEEEEEEvNT_6ParamsE)
        /*0194*/ 	.word	0x000000a8


	//----- nvinfo : EIATTR_FRAME_SIZE
	.align		4
.L_103:
        /*0198*/ 	.byte	0x04, 0x11
        /*019a*/ 	.short	(.L_105 - .L_104)
	.align		4
.L_104:
        /*019c*/ 	.word	index@(_ZN7cutlass13device_kernelIN5flash11enable_sm90INS1_16FlashAttnFwdSm90INS1_25CollectiveMainloopFwdSm90ILi2EN4cute5tupleIJNS5_1CILi1EEES8_S8_EEENS6_IJNS7_ILi128EEENS7_ILi96EEENS7_ILi64EEEEEELi256ENS_6half_tEfNS_4arch4Sm90ELb0ELb0ELb1ELb1ELb0ELb0ELb0ELb1ELb0ELb1ELb0ELb0EEENS1_21CollectiveEpilogueFwdINS6_IJSA_NS7_ILi256EEESB_EEES9_SE_SG_Li256ELb1ELb1ELb0ELb0EEENS1_36VarlenDynamicPersistentTileSchedulerILi128ELi96ELi256ELi128ELb0ELb1ELb1ELb0ELb1ELb1EEEEEEEEEvNT_6ParamsE)
        /*01a0*/ 	.word	0x00000060


	//----- nvinfo : EIATTR_REGCOUNT
	.align		4
.L_105:
        /*01a4*/ 	.byte	0x04, 0x2f
        /*01a6*/ 	.short	(.L_107 - .L_106)
	.align		4
.L_106:
        /*01a8*/ 	.word	index@(_ZN7cutlass13device_kernelIN5flash11enable_sm90INS1_16FlashAttnFwdSm90INS1_25CollectiveMainloopFwdSm90ILi2EN4cute5tupleIJNS5_1CILi1EEES8_S8_EEENS6_IJNS7_ILi128EEENS7_ILi96EEENS7_ILi64EEEEEELi256ENS_6half_tEfNS_4arch4Sm90ELb0ELb0ELb1ELb0ELb0ELb0ELb1ELb1ELb0ELb1ELb0ELb0EEENS1_21CollectiveEpilogueFwdINS6_IJSA_NS7_ILi256EEESB_EEES9_SE_SG_Li256ELb0ELb1ELb0ELb0EEENS1_29StaticPersistentTileSchedulerILb0EEEEEEEEEvNT_6ParamsE)
        /*01ac*/ 	.word	0x000000a8


	//----- nvinfo : EIATTR_FRAME_SIZE
	.align		4
.L_107:
        /*01b0*/ 	.byte	0x04, 0x11
        /*01b2*/ 	.short	(.L_109 - .L_108)
	.align		4
.L_108:
        /*01b4*/ 	.word	index@(_ZN7cutlass13device_kernelIN5flash11enable_sm90INS1_16FlashAttnFwdSm90INS1_25CollectiveMainloopFwdSm90ILi2EN4cute5tupleIJNS5_1CILi1EEES8_S8_EEENS6_IJNS7_ILi128EEENS7_ILi96EEENS7_ILi64EEEEEELi256ENS_6half_tEfNS_4arch4Sm90ELb0ELb0ELb1ELb0ELb0ELb0ELb1ELb1ELb0ELb1ELb0ELb0EEENS1_21CollectiveEpilogueFwdINS6_IJSA_NS7_ILi256EEESB_EEES9_SE_SG_Li256ELb0ELb1ELb0ELb0EEENS1_29StaticPersistentTileSchedulerILb0EEEEEEEEEvNT_6ParamsE)
        /*01b8*/ 	.word	0x00000068


	//----- nvinfo : EIATTR_REGCOUNT
	.align		4
.L_109:
        /*01bc*/ 	.byte	0x04, 0x2f
        /*01be*/ 	.short	(.L_111 - .L_110)
	.align		4
.L_110:
        /*01c0*/ 	.word	index@(_ZN7cutlass13device_kernelIN5flash11enable_sm90INS1_16FlashAttnFwdSm90INS1_25CollectiveMainloopFwdSm90ILi2EN4cute5tupleIJNS5_1CILi1EEES8_S8_EEENS6_IJNS7_ILi128EEENS7_ILi96EEENS7_ILi64EEEEEELi256ENS_6half_tEfNS_4arch4Sm90ELb0ELb0ELb1ELb0ELb0ELb0ELb0ELb1ELb0ELb1ELb0ELb0EEENS1_21CollectiveEpilogueFwdINS6_IJSA_NS7_ILi256EEESB_EEES9_SE_SG_Li256ELb0ELb1ELb0ELb0EEENS1_29StaticPersistentTileSchedulerILb0EEEEEEEEEvNT_6ParamsE)
        /*01c4*/ 	.word	0x000000a8


	//----- nvinfo : EIATTR_FRAME_SIZE
	.align		4
.L_111:
        /*01c8*/ 	.byte	0x04, 0x11
        /*01ca*/ 	.short	(.L_113 - .L_112)
	.align		4
.L_112:
        /*01cc*/ 	.word	index@(_ZN7cutlass13device_kernelIN5flash11enable_sm90INS1_16FlashAttnFwdSm90INS1_25CollectiveMainloopFwdSm90ILi2EN4cute5tupleIJNS5_1CILi1EEES8_S8_EEENS6_IJNS7_ILi128EEENS7_ILi96EEENS7_ILi64EEEEEELi256ENS_6half_tEfNS_4arch4Sm90ELb0ELb0ELb1ELb0ELb0ELb0ELb0ELb1ELb0ELb1ELb0ELb0EEENS1_21CollectiveEpilogueFwdINS6_IJSA_NS7_ILi256EEESB_EEES9_SE_SG_Li256ELb0ELb1ELb0ELb0EEENS1_29StaticPersistentTileSchedulerILb0EEEEEEEEEvNT_6ParamsE)
        /*01d0*/ 	.word	0x00000038


	//----- nvinfo : EIATTR_REGCOUNT
	.align		4
.L_113:
        /*01d4*/ 	.byte	0x04, 0x2f
        /*01d6*/ 	.short	(.L_115 - .L_114)
	.align		4
.L_114:
        /*01d8*/ 	.word	index@(_ZN7cutlass13device_kernelIN5flash11enable_sm90INS1_16FlashAttnFwdSm90INS1_25CollectiveMainloopFwdSm90ILi2EN4cute5tupleIJNS5_1CILi1EEES8_S8_EEENS6_IJNS7_ILi64EEESA_SA_EEELi512ENS_6half_tEfNS_4arch4Sm90ELb1ELb0ELb1ELb1ELb0ELb1ELb1ELb0ELb0ELb1ELb0ELb0EEENS1_21CollectiveEpilogueFwdINS6_IJSA_NS7_ILi512EEESA_EEES9_SC_SE_Li256ELb1ELb1ELb0ELb0EEENS1_36VarlenDynamicPersistentTileSchedulerILi64ELi64ELi256ELi128ELb0ELb1ELb1ELb1ELb1ELb1EEEEEEEEEvNT_6ParamsE)
        /*01dc*/ 	.word	0x000000a8


	//----- nvinfo : EIATTR_FRAME_SIZE
	.align		4
.L_115:
        /*01e0*/ 	.byte	0x04, 0x11
        /*01e2*/ 	.short	(.L_117 - .L_116)
	.align		4
.L_116:
        /*01e4*/ 	.word	index@(_ZN7cutlass13device_kernelIN5flash11enable_sm90INS1_16FlashAttnFwdSm90INS1_25CollectiveMainloopFwdSm90ILi2EN4cute5tupleIJNS5_1CILi1EEES8_S8_EEENS6_IJNS7_ILi64EEESA_SA_EEELi512ENS_6half_tEfNS_4arch4Sm90ELb1ELb0ELb1ELb1ELb0ELb1ELb1ELb0ELb0ELb1ELb0ELb0EEENS1_21CollectiveEpilogueFwdINS6_IJSA_NS7_ILi512EEESA_EEES9_SC_SE_Li256ELb1ELb1ELb0ELb0EEENS1_36VarlenDynamicPersistentTileSchedulerILi64ELi64ELi256ELi128ELb0ELb1ELb1ELb1ELb1ELb1EEEEEEEEEvNT_6ParamsE)
        /*01e8*/ 	.word	0x00000070


	//----- nvinfo : EIATTR_REGCOUNT
	.align		4
.L_117:
        /*01ec*/ 	.byte	0x04, 0x2f
        /*01ee*/ 	.short	(.L_119 - .L_118)
	.align		4
.L_118:
        /*01f0*/ 	.word	index@(_ZN7cutlass13device_kernelIN5flash11enable_sm90INS1_16FlashAttnFwdSm90INS1_25CollectiveMainloopFwdSm90ILi2EN4cute5tupleIJNS5_1CILi1EEES8_S8_EEENS6_IJNS7_ILi64EEESA_SA_EEELi512ENS_6half_tEfNS_4arch4Sm90ELb1ELb0ELb1ELb1ELb0ELb0ELb1ELb0ELb0ELb1ELb0ELb0EEENS1_21CollectiveEpilogueFwdINS6_IJSA_NS7_ILi512EEESA_EEES9_SC_SE_Li256ELb1ELb1ELb0ELb0EEENS1_36VarlenDynamicPersistentTileSchedulerILi64ELi64ELi256ELi128ELb0ELb1ELb1ELb1ELb1ELb1EEEEEEEEEvNT_6ParamsE)
        /*01f4*/ 	.word	0x000000a8


	//----- nvinfo : EIATTR_FRAME_SIZE
	.align		4
.L_119:
        /*01f8*/ 	.byte	0x04, 0x11
        /*01fa*/ 	.short	(.L_121 - .L_120)
	.align		4
.L_120:
        /*01fc*/ 	.word	index@(_ZN7cutlass13device_kernelIN5flash11enable_sm90INS1_16FlashAttnFwdSm90INS1_25CollectiveMainloopFwdSm90ILi2EN4cute5tupleIJNS5_1CILi1EEES8_S8_EEENS6_IJNS7_ILi64EEESA_SA_EEELi512ENS_6half_tEfNS_4arch4Sm90ELb1ELb0ELb1ELb1ELb0ELb0ELb1ELb0ELb0ELb1ELb0ELb0EEENS1_21CollectiveEpilogueFwdINS6_IJSA_NS7_ILi512EEESA_EEES9_SC_SE_Li256ELb1ELb1ELb0ELb0EEENS1_36VarlenDynamicPersistentTileSchedulerILi64ELi64ELi256ELi128ELb0ELb1ELb1ELb1ELb1ELb1EEEEEEEEEvNT_6ParamsE)
        /*0200*/ 	.word	0x00000068


	//----- nvinfo : EIATTR_REGCOUNT
	.align		4
.L_121:
        /*0204*/ 	.byte	0x04, 0x2f
        /*0206*/ 	.short	(.L_123 - .L_122)
	.align		4
.L_122:
        /*0208*/ 	.word	index@(_ZN7cutlass13device_kernelIN5flash11enable_sm90INS1_16FlashAttnFwdSm90INS1_25CollectiveMainloopFwdSm90ILi2EN4cute5tupleIJNS5_1CILi1EEES8_S8_EEENS6_IJNS7_ILi64EEESA_SA_EEELi512ENS_6half_tEfNS_4arch4Sm90ELb1ELb0ELb1ELb1ELb0ELb1ELb0ELb0ELb0ELb1ELb0ELb0EEENS1_21CollectiveEpilogueFwdINS6_IJSA_NS7_ILi512EEESA_EEES9_SC_SE_Li256ELb1ELb1ELb0ELb0EEENS1_36VarlenDynamicPersistentTileSchedulerILi64ELi64ELi256ELi128ELb0ELb1ELb1ELb1ELb1ELb1EEEEEEEEEvNT_6ParamsE)
        /*020c*/ 	.word	0x000000a8


	//----- nvinfo : EIATTR_FRAME_SIZE
	.align		4
.L_123:
        /*0210*/ 	.byte	0x04, 0x11
        /*0212*/ 	.short	(.L_125 - .L_124)
	.align		4
.L_124:
        /*0214*/ 	.word	index@(_ZN7cutlass13device_kernelIN5flash11enable_sm90INS1_16FlashAttnFwdSm90INS1_25CollectiveMainloopFwdSm90ILi2EN4cute5tupleIJNS5_1CILi1EEES8_S8_EEENS6_IJNS7_ILi64EEESA_SA_EEELi512ENS_6half_tEfNS_4arch4Sm90ELb1ELb0ELb1ELb1ELb0ELb1ELb0ELb0ELb0ELb1ELb0ELb0EEENS1_21CollectiveEpilogueFwdINS6_IJSA_NS7_ILi512EEESA_EEES9_SC_SE_Li256ELb1ELb1ELb0ELb0EEENS1_36VarlenDynamicPersistentTileSchedulerILi64ELi64ELi256ELi128ELb0ELb1ELb1ELb1ELb1ELb1EEEEEEEEEvNT_6ParamsE)
        /*0218*/ 	.word	0x00000060


	//----- nvinfo : EIATTR_REGCOUNT
	.align		4
.L_125:
        /*021c*/ 	.byte	0x04, 0x2f
        /*021e*/ 	.short	(.L_127 - .L_126)
	.align		4
.L_126:
        /*0220*/ 	.word	index@(_ZN7cutlass13device_kernelIN5flash11enable_sm90INS1_16FlashAttnFwdSm90INS1_25CollectiveMainloopFwdSm90ILi2EN4cute5tupleIJNS5_1CILi1EEES8_S8_EEENS6_IJNS7_ILi64EEESA_SA_EEELi512ENS_6half_tEfNS_4arch4Sm90ELb1ELb0ELb1ELb1ELb0ELb0ELb0ELb0ELb0ELb1ELb0ELb0EEENS1_21CollectiveEpilogueFwdINS6_IJSA_NS7_ILi512EEESA_EEES9_SC_SE_Li256ELb1ELb1ELb0ELb0EEENS1_36VarlenDynamicPersistentTileSchedulerILi64ELi64ELi256ELi128ELb0ELb1ELb1ELb1ELb1ELb1EEEEEEEEEvNT_6ParamsE)
        /*0224*/ 	.word	0x000000a8


	//----- nvinfo : EIATTR_FRAME_SIZE
	.align		4
.L_127:
        /*0228*/ 	.byte	0x04, 0x11
        /*022a*/ 	.short	(.L_129 - .L_128)
	.align		4
.L_128:
        /*022c*/ 	.word	index@(_ZN7cutlass13device_kernelIN5flash11enable_sm90INS1_16FlashAttnFwdSm90INS1_25CollectiveMainloopFwdSm90ILi2EN4cute5tupleIJNS5_1CILi1EEES8_S8_EEENS6_IJNS7_ILi64EEESA_SA_EEELi512ENS_6half_tEfNS_4arch4Sm90ELb1ELb0ELb1ELb1ELb0ELb0ELb0ELb0ELb0ELb1ELb0ELb0EEENS1_21CollectiveEpilogueFwdINS6_IJSA_NS7_ILi512EEESA_EEES9_SC_SE_Li256ELb1ELb1ELb0ELb0EEENS1_36VarlenDynamicPersistentTileSchedulerILi64ELi64ELi256ELi128ELb0ELb1ELb1ELb1ELb1ELb1EEEEEEEEEvNT_6ParamsE)
        /*0230*/ 	.word	0x00000058


	//----- nvinfo : EIATTR_REGCOUNT
	.align		4
.L_129:
        /*0234*/ 	.byte	0x04, 0x2f
        /*0236*/ 	.short	(.L_131 - .L_130)
	.align		4
.L_130:
        /*0238*/ 	.word	index@(_ZN7cutlass13device_kernelIN5flash11enable_sm90INS1_16FlashAttnFwdSm90INS1_25CollectiveMainloopFwdSm90ILi2EN4cute5tupleIJNS5_1CILi1EEES8_S8_EEENS6_IJNS7_ILi64EEESA_SA_EEELi512ENS_6half_tEfNS_4arch4Sm90ELb1ELb0ELb1ELb0ELb0ELb0ELb1ELb0ELb0ELb1ELb0ELb0EEENS1_21CollectiveEpilogueFwdINS6_IJSA_NS7_ILi512EEESA_EEES9_SC_SE_Li256ELb0ELb1ELb0ELb0EEENS1_30DynamicPersistentTileSchedulerILi256ELi128ELb0ELb1ELb1EEEEEEEEEvNT_6ParamsE)
        /*023c*/ 	.word	0x000000a8


	//----- nvinfo : EIATTR_FRAME_SIZE
	.align		4
.L_131:
        /*0240*/ 	.byte	0x04, 0x11
        /*0242*/ 	.short	(.L_133 - .L_132)
	.align		4
.L_132:
        /*0244*/ 	.word	index@(_ZN7cutlass13device_kernelIN5flash11enable_sm90INS1_16FlashAttnFwdSm90INS1_25CollectiveMainloopFwdSm90ILi2EN4cute5tupleIJNS5_1CILi1EEES8_S8_EEENS6_IJNS7_ILi64EEESA_SA_EEELi512ENS_6half_tEfNS_4arch4Sm90ELb1ELb0ELb1ELb0ELb0ELb0ELb1ELb0ELb0ELb1ELb0ELb0EEENS1_21CollectiveEpilogueFwdINS6_IJSA_NS7_ILi512EEESA_EEES9_SC_SE_Li256ELb0ELb1ELb0ELb0EEENS1_30DynamicPersistentTileSchedulerILi256ELi128ELb0ELb1ELb1EEEEEEEEEvNT_6ParamsE)
        /*0248*/ 	.word	0x00000048


	//----- nvinfo : EIATTR_REGCOUNT
	.align		4
.L_133:
        /*024c*/ 	.byte	0x04, 0x2f
        /*024e*/ 	.short	(.L_135 - .L_134)
	.align		4
.L_134:
        /*0250*/ 	.word	index@(_ZN7cutlass13device_kernelIN5flash11enable_sm90INS1_16FlashAttnFwdSm90INS1_25CollectiveMainloopFwdSm90ILi2EN4cute5tupleIJNS5_1CILi1EEES8_S8_EEENS6_IJNS7_ILi64EEESA_SA_EEELi512ENS_6half_tEfNS_4arch4Sm90ELb1ELb0ELb1ELb0ELb0ELb0ELb0ELb0ELb0ELb1ELb0ELb0EEENS1_21CollectiveEpilogueFwdINS6_IJSA_NS7_ILi512EEESA_EEES9_SC_SE_Li256ELb0ELb1ELb0ELb0EEENS1_30DynamicPersistentTileSchedulerILi256ELi128ELb0ELb1ELb1EEEEEEEEEvNT_6ParamsE)
        /*0254*/ 	.word	0x000000a8


	//----- nvinfo : EIATTR_FRAME_SIZE
	.align		4
.L_135:
        /*0258*/ 	.byte	0x04, 0x11
        /*025a*/ 	.short	(.L_137 - .L_136)
	.align		4
.L_136:
        /*025c*/ 	.word	index@(_ZN7cutlass13device_kernelIN5flash11enable_sm90INS1_16FlashAttnFwdSm90INS1_25CollectiveMainloopFwdSm90ILi2EN4cute5tupleIJNS5_1CILi1EEES8_S8_EEENS6_IJNS7_ILi64EEESA_SA_EEELi512ENS_6half_tEfNS_4arch4Sm90ELb1ELb0ELb1ELb0ELb0ELb0ELb0ELb0ELb0ELb1ELb0ELb0EEENS1_21CollectiveEpilogueFwdINS6_IJSA_NS7_ILi512EEESA_EEES9_SC_SE_Li256ELb0ELb1ELb0ELb0EEENS1_30DynamicPersistentTileSchedulerILi256ELi128ELb0ELb1ELb1EEEEEEEEEvNT_6ParamsE)
        /*0260*/ 	.word	0x00000028


	//----- nvinfo : EIATTR_REGCOUNT
	.align		4
.L_137:
        /*0264*/ 	.byte	0x04, 0x2f
        /*0266*/ 	.short	(.L_139 - .L_138)
	.align		4
.L_138:
        /*0268*/ 	.word	index@(_ZN7cutlass13device_kernelIN5flash11enable_sm90INS1_16FlashAttnFwdSm90INS1_25CollectiveMainloopFwdSm90ILi2EN4cute5tupleIJNS5_1CILi1EEES8_S8_EEENS6_IJNS7_ILi64EEESA_SA_EEELi512ENS_6half_tEfNS_4arch4Sm90ELb0ELb1ELb1ELb1ELb0ELb1ELb1ELb0ELb0ELb1ELb0ELb0EEENS1_21CollectiveEpilogueFwdINS6_IJSA_NS7_ILi512EEESA_EEES9_SC_SE_Li256ELb1ELb1ELb0ELb0EEENS1_36VarlenDynamicPersistentTileSchedulerILi64ELi64ELi256ELi128ELb0ELb1ELb1ELb1ELb0ELb1EEEEEEEEEvNT_6ParamsE)
        /*026c*/ 	.word	0x000000a8


	//----- nvinfo : EIATTR_FRAME_SIZE
	.align		4
.L_139:
        /*0270*/ 	.byte	0x04, 0x11
        /*0272*/ 	.short	(.L_141 - .L_140)
	.align		4
.L_140:
        /*0274*/ 	.word	index@($_ZN7cutlass13device_kernelIN5flash11enable_sm90INS1_16FlashAttnFwdSm90INS1_25CollectiveMainloopFwdSm90ILi2EN4cute5tupleIJNS5_1CILi1EEES8_S8_EEENS6_IJNS7_ILi64EEESA_SA_EEELi512ENS_6half_tEfNS_4arch4Sm90ELb0ELb1ELb1ELb1ELb0ELb1ELb1ELb0ELb0ELb1ELb0ELb0EEENS1_21CollectiveEpilogueFwdINS6_IJSA_NS7_ILi512EEESA_EEES9_SC_SE_Li256ELb1ELb1ELb0ELb0EEENS1_36VarlenDynamicPersistentTileSchedulerILi64ELi64ELi256ELi128ELb0ELb1ELb1ELb1ELb0ELb1EEEEEEEEEvNT_6ParamsE$_ZZN5flash25CollectiveMainloopFwdSm90ILi2EN4cute5tupleIJNS1_1CILi1EEES4_S4_EEENS2_IJNS3_ILi64EEES6_S6_EEELi512EN7cutlass6half_tEfNS8_4arch4Sm90ELb0ELb1ELb1ELb1ELb0ELb1ELb1ELb0ELb0ELb1ELb0ELb0EE3mmaINS_16FlashAttnFwdSm90ISC_NS_21CollectiveEpilogueFwdINS2_IJS6_NS3_ILi512EEES6_EEES5_S9_SB_Li256ELb1ELb1ELb0ELb0EEENS_36VarlenDynamicPersistentTileSchedulerILi64ELi64ELi256ELi128ELb0ELb1ELb1ELb1ELb0ELb1EEEE13SharedStorageENS1_6TensorINS1_11ArrayEngineIfLm128EEENS1_6LayoutINS2_IJNS2_IJNS3_ILi2EEESR_NS3_ILi32EEEEEES4_S4_EEENS2_IJNS2_IJS4_SR_NS3_ILi4EEEEEENS3_ILi0EEESX_EEEEEEENS_7SoftmaxILi2ELi0EEEEEbRKNSC_6ParamsENS8_25PipelineTmaAsyncNoClusterILi2ENS8_16PipelineTmaAsyncILi2EEEEES19_RNS8_13PipelineStateILj2EEERT0_RT1_iRiRKNS_16SeqlenInfoQKNewKILb1ELb1EEENS2_IJiiiiEEERT_ENKUliT_T0_T1_E_clIZSD_ISM_S10_S12_EbS15_S19_S19_S1C_S1E_S1G_iS1H_S1L_S1M_S1O_EUlRS1P_iE0_NS3_ILb1EEES1W_EEDaiS1P_S1Q_S1R_)
        /*0278*/ 	.word	0x000004b0


	//----- nvinfo : EIATTR_FRAME_SIZE
	.align		4
.L_141:
        /*027c*/ 	.byte	0x04, 0x11
        /*027e*/ 	.short	(.L_143 - .L_142)
	.align		4
.L_142:
        /*0280*/ 	.word	index@(_ZN7cutlass13device_kernelIN5flash11enable_sm90INS1_16FlashAttnFwdSm90INS1_25CollectiveMainloopFwdSm90ILi2EN4cute5tupleIJNS5_1CILi1EEES8_S8_EEENS6_IJNS7_ILi64EEESA_SA_EEELi512ENS_6half_tEfNS_4arch4Sm90ELb0ELb1ELb1ELb1ELb0ELb1ELb1ELb0ELb0ELb1ELb0ELb0EEENS1_21CollectiveEpilogueFwdINS6_IJSA_NS7_ILi512EEESA_EEES9_SC_SE_Li256ELb1ELb1ELb0ELb0EEENS1_36VarlenDynamicPersistentTileSchedulerILi64ELi64ELi256ELi128ELb0ELb1ELb1ELb1ELb0ELb1EEEEEEEEEvNT_6ParamsE)
        /*0284*/ 	.word	0x000004b0


	//----- nvinfo : EIATTR_REGCOUNT
	.align		4
.L_143:
        /*0288*/ 	.byte	0x04, 0x2f
        /*028a*/ 	.short	(.L_145 - .L_144)
	.align		4
.L_144:
        /*028c*/ 	.word	index@(_ZN7cutlass13device_kernelIN5flash11enable_sm90INS1_16FlashAttnFwdSm90INS1_25CollectiveMainloopFwdSm90ILi2EN4cute5tupleIJNS5_1CILi1EEES8_S8_EEENS6_IJNS7_ILi64EEESA_SA_EEELi512ENS_6half_tEfNS_4arch4Sm90ELb0ELb1ELb1ELb1ELb0ELb0ELb1ELb0ELb0ELb1ELb0ELb0EEENS1_21CollectiveEpilogueFwdINS6_IJSA_NS7_ILi512EEESA_EEES9_SC_SE_Li256ELb1ELb1ELb0ELb0EEENS1_36VarlenDynamicPersistentTileSchedulerILi64ELi64ELi256ELi128ELb0ELb1ELb1ELb1ELb0ELb1EEEEEEEEEvNT_6ParamsE)
        /*0290*/ 	.word	0x000000a8


	//----- nvinfo : EIATTR_FRAME_SIZE
	.align		4
.L_145:
        /*0294*/ 	.byte	0x04, 0x11
        /*0296*/ 	.short	(.L_147 - .L_146)
	.align		4
.L_146:
        /*0298*/ 	.word	index@($_ZN7cutlass13device_kernelIN5flash11enable_sm90INS1_16FlashAttnFwdSm90INS1_25CollectiveMainloopFwdSm90ILi2EN4cute5tupleIJNS5_1CILi1EEES8_S8_EEENS6_IJNS7_ILi64EEESA_SA_EEELi512ENS_6half_tEfNS_4arch4Sm90ELb0ELb1ELb1ELb1ELb0ELb0ELb1ELb0ELb0ELb1ELb0ELb0EEENS1_21CollectiveEpilogueFwdINS6_IJSA_NS7_ILi512EEESA_EEES9_SC_SE_Li256ELb1ELb1ELb0ELb0EEENS1_36VarlenDynamicPersistentTileSchedulerILi64ELi64ELi256ELi128ELb0ELb1ELb1ELb1ELb0ELb1EEEEEEEEEvNT_6ParamsE$_ZZN5flash25CollectiveMainloopFwdSm90ILi2EN4cute5tupleIJNS1_1CILi1EEES4_S4_EEENS2_IJNS3_ILi64EEES6_S6_EEELi512EN7cutlass6half_tEfNS8_4arch4Sm90ELb0ELb1ELb1ELb1ELb0ELb0ELb1ELb0ELb0ELb1ELb0ELb0EE3mmaINS_16FlashAttnFwdSm90ISC_NS_21CollectiveEpilogueFwdINS2_IJS6_NS3_ILi512EEES6_EEES5_S9_SB_Li256ELb1ELb1ELb0ELb0EEENS_36VarlenDynamicPersistentTileSchedulerILi64ELi64ELi256ELi128ELb0ELb1ELb1ELb1ELb0ELb1EEEE13SharedStorageENS1_6TensorINS1_11ArrayEngineIfLm128EEENS1_6LayoutINS2_IJNS2_IJNS3_ILi2EEESR_NS3_ILi32EEEEEES4_S4_EEENS2_IJNS2_IJS4_SR_NS3_ILi4EEEEEENS3_ILi0EEESX_EEEEEEENS_7SoftmaxILi2ELi0EEEEEbRKNSC_6ParamsENS8_25PipelineTmaAsyncNoClusterILi2ENS8_16PipelineTmaAsyncILi2EEEEES19_RNS8_13PipelineStateILj2EEERT0_RT1_iRiRKNS_16SeqlenInfoQKNewKILb1ELb0EEENS2_IJiiiiEEERT_ENKUliT_T0_T1_E_clIZSD_ISM_S10_S12_EbS15_S19_S19_S1C_S1E_S1G_iS1H_S1L_S1M_S1O_EUlRS1P_iE1_NS3_ILb0EEENS3_ILb1EEEEEDaiS1P_S1Q_S1R_)
        /*029c*/ 	.word	0x000004b0


	//----- nvinfo : EIATTR_FRAME_SIZE
	.align		4
.L_147:
        /*02a0*/ 	.byte	0x04, 0x11
        /*02a2*/ 	.short	(.L_149 - .L_148)
	.align		4
.L_148:
        /*02a4*/ 	.word	index@(_ZN7cutlass13device_kernelIN5flash11enable_sm90INS1_16FlashAttnFwdSm90INS1_25CollectiveMainloopFwdSm90ILi2EN4cute5tupleIJNS5_1CILi1EEES8_S8_EEENS6_IJNS7_ILi64EEESA_SA_EEELi512ENS_6half_tEfNS_4arch4Sm90ELb0ELb1ELb1ELb1ELb0ELb0ELb1ELb0ELb0ELb1ELb0ELb0EEENS1_21CollectiveEpilogueFwdINS6_IJSA_NS7_ILi512EEESA_EEES9_SC_SE_Li256ELb1ELb1ELb0ELb0EEENS1_36VarlenDynamicPersistentTileSchedulerILi64ELi64ELi256ELi128ELb0ELb1ELb1ELb1ELb0ELb1EEEEEEEEEvNT_6ParamsE)
        /*02a8*/ 	.word	0x000004b0


	//----- nvinfo : EIATTR_REGCOUNT
	.align		4
.L_149:
        /*02ac*/ 	.byte	0x04, 0x2f
        /*02ae*/ 	.short	(.L_151 - .L_150)
	.align		4
.L_150:
        /*02b0*/ 	.word	index@(_ZN7cutlass13device_kernelIN5flash11enable_sm90INS1_16FlashAttnFwdSm90INS1_25CollectiveMainloopFwdSm90ILi2EN4cute5tupleIJNS5_1CILi1EEES8_S8_EEENS6_IJNS7_ILi64EEESA_SA_EEELi512ENS_6half_tEfNS_4arch4Sm90ELb0ELb1ELb1ELb1ELb0ELb1ELb0ELb0ELb0ELb1ELb0ELb0EEENS1_21CollectiveEpilogueFwdINS6_IJSA_NS7_ILi512EEESA_EEES9_SC_SE_Li256ELb1ELb1ELb0ELb0EEENS1_36VarlenDynamicPersistentTileSchedulerILi64ELi64ELi256ELi128ELb0ELb1ELb1ELb1ELb0ELb1EEEEEEEEEvNT_6ParamsE)
        /*02b4*/ 	.word	0x000000a8


	//----- nvinfo : EIATTR_FRAME_SIZE
	.align		4
.L_151:
        /*02b8*/ 	.byte	0x04, 0x11
        /*02ba*/ 	.short	(.L_153 - .L_152)
	.align		4
.L_152:
        /*02bc*/ 	.word	index@(_ZN7cutlass13device_kernelIN5flash11enable_sm90INS1_16FlashAttnFwdSm90INS1_25CollectiveMainloopFwdSm90ILi2EN4cute5tupleIJNS5_1CILi1EEES8_S8_EEENS6_IJNS7_ILi64EEESA_SA_EEELi512ENS_6half_tEfNS_4arch4Sm90ELb0ELb1ELb1ELb1ELb0ELb1ELb0ELb0ELb0ELb1ELb0ELb0EEENS1_21CollectiveEpilogueFwdINS6_IJSA_NS7_ILi512EEESA_EEES9_SC_SE_Li256ELb1ELb1ELb0ELb0EEENS1_36VarlenDynamicPersistentTileSchedulerILi64ELi64ELi256ELi128ELb0ELb1ELb1ELb1ELb0ELb1EEEEEEEEEvNT_6ParamsE)
        /*02c0*/ 	.word	0x00000050


	//----- nvinfo : EIATTR_REGCOUNT
	.align		4
.L_153:
        /*02c4*/ 	.byte	0x04, 0x2f
        /*02c6*/ 	.short	(.L_155 - .L_154)
	.align		4
.L_154:
        /*02c8*/ 	.word	index@(_ZN7cutlass13device_kernelIN5flash11enable_sm90INS1_16FlashAttnFwdSm90INS1_25CollectiveMainloopFwdSm90ILi2EN4cute5tupleIJNS5_1CILi1EEES8_S8_EEENS6_IJNS7_ILi64EEESA_SA_EEELi512ENS_6half_tEfNS_4arch4Sm90ELb0ELb1ELb1ELb1ELb0ELb0ELb0ELb0ELb0ELb1ELb0ELb0EEENS1_21CollectiveEpilogueFwdINS6_IJSA_NS7_ILi512EEESA_EEES9_SC_SE_Li256ELb1ELb1ELb0ELb0EEENS1_36VarlenDynamicPersistentTileSchedulerILi64ELi64ELi256ELi128ELb0ELb1ELb1ELb1ELb0ELb1EEEEEEEEEvNT_6ParamsE)
        /*02cc*/ 	.word	0x000000a8


	//----- nvinfo : EIATTR_FRAME_SIZE
	.align		4
.L_155:
        /*02d0*/ 	.byte	0x04, 0x11
        /*02d2*/ 	.short	(.L_157 - .L_156)
	.align		4
.L_156:
        /*02d4*/ 	.word	index@(_ZN7cutlass13device_kernelIN5flash11enable_sm90INS1_16FlashAttnFwdSm90INS1_25CollectiveMainloopFwdSm90ILi2EN4cute5tupleIJNS5_1CILi1EEES8_S8_EEENS6_IJNS7_ILi64EEESA_SA_EEELi512ENS_6half_tEfNS_4arch4Sm90ELb0ELb1ELb1ELb1ELb0ELb0ELb0ELb0ELb0ELb1ELb0ELb0EEENS1_21CollectiveEpilogueFwdINS6_IJSA_NS7_ILi512EEESA_EEES9_SC_SE_Li256ELb1ELb1ELb0ELb0EEENS1_36VarlenDynamicPersistentTileSchedulerILi64ELi64ELi256ELi128ELb0ELb1ELb1ELb1ELb0ELb1EEEEEEEEEvNT_6ParamsE)
        /*02d8*/ 	.word	0x00000048


	//----- nvinfo : EIATTR_REGCOUNT
	.align		4
.L_157:
        /*02dc*/ 	.byte	0x04, 0x2f
        /*02de*/ 	.short	(.L_159 - .L_158)
	.align		4
.L_158:
        /*02e0*/ 	.word	index@(_ZN7cutlass13device_kernelIN5flash11enable_sm90INS1_16FlashAttnFwdSm90INS1_25CollectiveMainloopFwdSm90ILi2EN4cute5tupleIJNS5_1CILi1EEES8_S8_EEENS6_IJNS7_ILi64EEESA_SA_EEELi512ENS_6half_tEfNS_4arch4Sm90ELb0ELb1ELb1ELb0ELb0ELb0ELb1ELb0ELb0ELb1ELb0ELb0EEENS1_21CollectiveEpilogueFwdINS6_IJSA_NS7_ILi512EEESA_EEES9_SC_SE_Li256ELb0ELb1ELb0ELb0EEENS1_30DynamicPersistentTileSchedulerILi256ELi128ELb0ELb1ELb1EEEEEEEEEvNT_6ParamsE)
        /*02e4*/ 	.word	0x000000a8


	//----- nvinfo : EIATTR_FRAME_SIZE
	.align		4
.L_159:
        /*02e8*/ 	.byte	0x04, 0x11
        /*02ea*/ 	.short	(.L_161 - .L_160)
	.align		4
.L_160:
        /*02ec*/ 	.word	index@($_ZN7cutlass13device_kernelIN5flash11enable_sm90INS1_16FlashAttnFwdSm90INS1_25CollectiveMainloopFwdSm90ILi2EN4cute5tupleIJNS5_1CILi1EEES8_S8_EEENS6_IJNS7_ILi64EEESA_SA_EEELi512ENS_6half_tEfNS_4arch4Sm90ELb0ELb1ELb1ELb0ELb0ELb0ELb1ELb0ELb0ELb1ELb0ELb0EEENS1_21CollectiveEpilogueFwdINS6_IJSA_NS7_ILi512EEESA_EEES9_SC_SE_Li256ELb0ELb1ELb0ELb0EEENS1_30DynamicPersistentTileSchedulerILi256ELi128ELb0ELb1ELb1EEEEEEEEEvNT_6ParamsE$_ZZN5flash25CollectiveMainloopFwdSm90ILi2EN4cute5tupleIJNS1_1CILi1EEES4_S4_EEENS2_IJNS3_ILi64EEES6_S6_EEELi512EN7cutlass6half_tEfNS8_4arch4Sm90ELb0ELb1ELb1ELb0ELb0ELb0ELb1ELb0ELb0ELb1ELb0ELb0EE3mmaINS_16FlashAttnFwdSm90ISC_NS_21CollectiveEpilogueFwdINS2_IJS6_NS3_ILi512EEES6_EEES5_S9_SB_Li256ELb0ELb1ELb0ELb0EEENS_30DynamicPersistentTileSchedulerILi256ELi128ELb0ELb1ELb1EEEE13SharedStorageENS1_6TensorINS1_11ArrayEngineIfLm128EEENS1_6LayoutINS2_IJNS2_IJNS3_ILi2EEESR_NS3_ILi32EEEEEES4_S4_EEENS2_IJNS2_IJS4_SR_NS3_ILi4EEEEEENS3_ILi0EEESX_EEEEEEENS_7SoftmaxILi2ELi0EEEEEbRKNSC_6ParamsENS8_25PipelineTmaAsyncNoClusterILi2ENS8_16PipelineTmaAsyncILi2EEEEES19_RNS8_13PipelineStateILj2EEERT0_RT1_iRiRKNS_16SeqlenInfoQKNewKILb0ELb0EEENS2_IJiiiiEEERT_ENKUliT_T0_T1_E_clIZSD_ISM_S10_S12_EbS15_S19_S19_S1C_S1E_S1G_iS1H_S1L_S1M_S1O_EUlRS1P_iE1_NS3_ILb0EEENS3_ILb1EEEEEDaiS1P_S1Q_S1R_)
        /*02f0*/ 	.word	0x00000490


	//----- nvinfo : EIATTR_FRAME_SIZE
	.align		4
.L_161:
        /*02f4*/ 	.byte	0x04, 0x11
        /*02f6*/ 	.short	(.L_163 - .L_162)
	.align		4
.L_162:
        /*02f8*/ 	.word	index@(_ZN7cutlass13device_kernelIN5flash11enable_sm90INS1_16FlashAttnFwdSm90INS1_25CollectiveMainloopFwdSm90ILi2EN4cute5tupleIJNS5_1CILi1EEES8_S8_EEENS6_IJNS7_ILi64EEESA_SA_EEELi512ENS_6half_tEfNS_4arch4Sm90ELb0ELb1ELb1ELb0ELb0ELb0ELb1ELb0ELb0ELb1ELb0ELb0EEENS1_21CollectiveEpilogueFwdINS6_IJSA_NS7_ILi512EEESA_EEES9_SC_SE_Li256ELb0ELb1ELb0ELb0EEENS1_30DynamicPersistentTileSchedulerILi256ELi128ELb0ELb1ELb1EEEEEEEEEvNT_6ParamsE)
        /*02fc*/ 	.word	0x00000490


	//----- nvinfo : EIATTR_REGCOUNT
	.align		4
.L_163:
        /*0300*/ 	.byte	0x04, 0x2f
        /*0302*/ 	.short	(.L_165 - .L_164)
	.align		4
.L_164:
        /*0304*/ 	.word	index@(_ZN7cutlass13device_kernelIN5flash11enable_sm90INS1_16FlashAttnFwdSm90INS1_25CollectiveMainloopFwdSm90ILi2EN4cute5tupleIJNS5_1CILi1EEES8_S8_EEENS6_IJNS7_ILi64EEESA_SA_EEELi512ENS_6half_tEfNS_4arch4Sm90ELb0ELb1ELb1ELb0ELb0ELb0ELb0ELb0ELb0ELb1ELb0ELb0EEENS1_21CollectiveEpilogueFwdINS6_IJSA_NS7_ILi512EEESA_EEES9_SC_SE_Li256ELb0ELb1ELb0ELb0EEENS1_30DynamicPersistentTileSchedulerILi256ELi128ELb0ELb1ELb1EEEEEEEEEvNT_6ParamsE)
        /*0308*/ 	.word	0x000000a8


	//----- nvinfo : EIATTR_FRAME_SIZE
	.align		4
.L_165:
        /*030c*/ 	.byte	0x04, 0x11
        /*030e*/ 	.short	(.L_167 - .L_166)
	.align		4
.L_166:
        /*0310*/ 	.word	index@(_ZN7cutlass13device_kernelIN5flash11enable_sm90INS1_16FlashAttnFwdSm90INS1_25CollectiveMainloopFwdSm90ILi2EN4cute5tupleIJNS5_1CILi1EEES8_S8_EEENS6_IJNS7_ILi64EEESA_SA_EEELi512ENS_6half_tEfNS_4arch4Sm90ELb0ELb1ELb1ELb0ELb0ELb0ELb0ELb0ELb0ELb1ELb0ELb0EEENS1_21CollectiveEpilogueFwdINS6_IJSA_NS7_ILi512EEESA_EEES9_SC_SE_Li256ELb0ELb1ELb0ELb0EEENS1_30DynamicPersistentTileSchedulerILi256ELi128ELb0ELb1ELb1EEEEEEEEEvNT_6ParamsE)
        /*0314*/ 	.word	0x00000028


	//----- nvinfo : EIATTR_REGCOUNT
	.align		4
.L_167:
        /*0318*/ 	.byte	0x04, 0x2f
        /*031a*/ 	.short	(.L_169 - .L_168)
	.align		4
.L_168:
        /*031c*/ 	.word	index@(_ZN7cutlass13device_kernelIN5flash11enable_sm90INS1_16FlashAttnFwdSm90INS1_25CollectiveMainloopFwdSm90ILi2EN4cute5tupleIJNS5_1CILi1EEES8_S8_EEENS6_IJNS7_ILi64EEESA_SA_EEELi512ENS_6half_tEfNS_4arch4Sm90ELb0ELb0ELb1ELb1ELb0ELb1ELb1ELb0ELb0ELb1ELb0ELb0EEENS1_21CollectiveEpilogueFwdINS6_IJSA_NS7_ILi512EEESA_EEES9_SC_SE_Li256ELb1ELb1ELb0ELb0EEENS1_36VarlenDynamicPersistentTileSchedulerILi64ELi64ELi256ELi128ELb0ELb1ELb1ELb0ELb1ELb1EEEEEEEEEvNT_6ParamsE)
        /*0320*/ 	.word	0x000000a8


	//----- nvinfo : EIATTR_FRAME_SIZE
	.align		4
.L_169:
        /*0324*/ 	.byte	0x04, 0x11
        /*0326*/ 	.short	(.L_171 - .L_170)
	.align		4
.L_170:
        /*0328*/ 	.word	index@(_ZN7cutlass13device_kernelIN5flash11enable_sm90INS1_16FlashAttnFwdSm90INS1_25CollectiveMainloopFwdSm90ILi2EN4cute5tupleIJNS5_1CILi1EEES8_S8_EEENS6_IJNS7_ILi64EEESA_SA_EEELi512ENS_6half_tEfNS_4arch4Sm90ELb0ELb0ELb1ELb1ELb0ELb1ELb1ELb0ELb0ELb1ELb0ELb0EEENS1_21CollectiveEpilogueFwdINS6_IJSA_NS7_ILi512EEESA_EEES9_SC_SE_Li256ELb1ELb1ELb0ELb0EEENS1_36VarlenDynamicPersistentTileSchedulerILi64ELi64ELi256ELi128ELb0ELb1ELb1ELb0ELb1ELb1EEEEEEEEEvNT_6ParamsE)
        /*032c*/ 	.word	0x00000078


	//----- nvinfo : EIATTR_REGCOUNT
	.align		4
.L_171:
        /*0330*/ 	.byte	0x04, 0x2f
        /*0332*/ 	.short	(.L_173 - .L_172)
	.align		4
.L_172:
        /*0334*/ 	.word	index@(_ZN7cutlass13device_kernelIN5flash11enable_sm90INS1_16FlashAttnFwdSm90INS1_25CollectiveMainloopFwdSm90ILi2EN4cute5tupleIJNS5_1CILi1EEES8_S8_EEENS6_IJNS7_ILi64EEESA_SA_EEELi512ENS_6half_tEfNS_4arch4Sm90ELb0ELb0ELb1ELb1ELb0ELb0ELb1ELb0ELb0ELb1ELb0ELb0EEENS1_21CollectiveEpilogueFwdINS6_IJSA_NS7_ILi512EEESA_EEES9_SC_SE_Li256ELb1ELb1ELb0ELb0EEENS1_36VarlenDynamicPersistentTileSchedulerILi64ELi64ELi256ELi128ELb0ELb1ELb1ELb0ELb1ELb1EEEEEEEEEvNT_6ParamsE)
        /*0338*/ 	.word	0x000000a8


	//----- nvinfo : EIATTR_FRAME_SIZE
	.align		4
.L_173:
        /*033c*/ 	.byte	0x04, 0x11
        /*033e*/ 	.short	(.L_175 - .L_174)
	.align		4
.L_174:
        /*0340*/ 	.word	index@(_ZN7cutlass13device_kernelIN5flash11enable_sm90INS1_16FlashAttnFwdSm90INS1_25CollectiveMainloopFwdSm90ILi2EN4cute5tupleIJNS5_1CILi1EEES8_S8_EEENS6_IJNS7_ILi64EEESA_SA_EEELi512ENS_6half_tEfNS_4arch4Sm90ELb0ELb0ELb1ELb1ELb0ELb0ELb1ELb0ELb0ELb1ELb0ELb0EEENS1_21CollectiveEpilogueFwdINS6_IJSA_NS7_ILi512EEESA_EEES9_SC_SE_Li256ELb1ELb1ELb0ELb0EEENS1_36VarlenDynamicPersistentTileSchedulerILi64ELi64ELi256ELi128ELb0ELb1ELb1ELb0ELb1ELb1EEEEEEEEEvNT_6ParamsE)
        /*0344*/ 	.word	0x00000070


	//----- nvinfo : EIATTR_REGCOUNT
	.align		4
.L_175:
        /*0348*/ 	.byte	0x04, 0x2f
        /*034a*/ 	.short	(.L_177 - .L_176)
	.align		4
.L_176:
        /*034c*/ 	.word	index@(_ZN7cutlass13device_kernelIN5flash11enable_sm90INS1_16FlashAttnFwdSm90INS1_25CollectiveMainloopFwdSm90ILi2EN4cute5tupleIJNS5_1CILi1EEES8_S8_EEENS6_IJNS7_ILi64EEESA_SA_EEELi512ENS_6half_tEfNS_4arch4Sm90ELb0ELb0ELb1ELb1ELb0ELb1ELb0ELb0ELb0ELb1ELb0ELb0EEENS1_21CollectiveEpilogueFwdINS6_IJSA_NS7_ILi512EEESA_EEES9_SC_SE_Li256ELb1ELb1ELb0ELb0EEENS1_36VarlenDynamicPersistentTileSchedulerILi64ELi64ELi256ELi128ELb0ELb1ELb1ELb0ELb1ELb1EEEEEEEEEvNT_6ParamsE)
        /*0350*/ 	.word	0x000000a8


	//----- nvinfo : EIATTR_FRAME_SIZE
	.align		4
.L_177:
        /*0354*/ 	.byte	0x04, 0x11
        /*0356*/ 	.short	(.L_179 - .L_178)
	.align		4
.L_178:
        /*0358*/ 	.word	index@(_ZN7cutlass13device_kernelIN5flash11enable_sm90INS1_16FlashAttnFwdSm90INS1_25CollectiveMainloopFwdSm90ILi2EN4cute5tupleIJNS5_1CILi1EEES8_S8_EEENS6_IJNS7_ILi64EEESA_SA_EEELi512ENS_6half_tEfNS_4arch4Sm90ELb0ELb0ELb1ELb1ELb0ELb1ELb0ELb0ELb0ELb1ELb0ELb0EEENS1_21CollectiveEpilogueFwdINS6_IJSA_NS7_ILi512EEESA_EEES9_SC_SE_Li256ELb1ELb1ELb0ELb0EEENS1_36VarlenDynamicPersistentTileSchedulerILi64ELi64ELi256ELi128ELb0ELb1ELb1ELb0ELb1ELb1EEEEEEEEEvNT_6ParamsE)
        /*035c*/ 	.word	0x00000068


	//----- nvinfo : EIATTR_REGCOUNT
	.align		4
.L_179:
        /*0360*/ 	.byte	0x04, 0x2f
        /*0362*/ 	.short	(.L_181 - .L_180)
	.align		4
.L_180:
        /*0364*/ 	.word	index@(_ZN7cutlass13device_kernelIN5flash11enable_sm90INS1_16FlashAttnFwdSm90INS1_25CollectiveMainloopFwdSm90ILi2EN4cute5tupleIJNS5_1CILi1EEES8_S8_EEENS6_IJNS7_ILi64EEESA_SA_EEELi512ENS_6half_tEfNS_4arch4Sm90ELb0ELb0ELb1ELb1ELb0ELb0ELb0ELb0ELb0ELb1ELb0ELb0EEENS1_21CollectiveEpilogueFwdINS6_IJSA_NS7_ILi512EEESA_EEES9_SC_SE_Li256ELb1ELb1ELb0ELb0EEENS1_36VarlenDynamicPersistentTileSchedulerILi64ELi64ELi256ELi128ELb0ELb1ELb1ELb0ELb1ELb1EEEEEEEEEvNT_6ParamsE)
        /*0368*/ 	.word	0x000000a8


	//----- nvinfo : EIATTR_FRAME_SIZE
	.align		4
.L_181:
        /*036c*/ 	.byte	0x04, 0x11
        /*036e*/ 	.short	(.L_183 - .L_182)
	.align		4
.L_182:
        /*0370*/ 	.word	index@(_ZN7cutlass13device_kernelIN5flash11enable_sm90INS1_16FlashAttnFwdSm90INS1_25CollectiveMainloopFwdSm90ILi2EN4cute5tupleIJNS5_1CILi1EEES8_S8_EEENS6_IJNS7_ILi64EEESA_SA_EEELi512ENS_6half_tEfNS_4arch4Sm90ELb0ELb0ELb1ELb1ELb0ELb0ELb0ELb0ELb0ELb1ELb0ELb0EEENS1_21CollectiveEpilogueFwdINS6_IJSA_NS7_ILi512EEESA_EEES9_SC_SE_Li256ELb1ELb1ELb0ELb0EEENS1_36VarlenDynamicPersistentTileSchedulerILi64ELi64ELi256ELi128ELb0ELb1ELb1ELb0ELb1ELb1EEEEEEEEEvNT_6ParamsE)
        /*0374*/ 	.word	0x00000060


	//----- nvinfo : EIATTR_REGCOUNT
	.align		4
.L_183:
        /*0378*/ 	.byte	0x04, 0x2f
        /*037a*/ 	.short	(.L_185 - .L_184)
	.align		4
.L_184:
        /*037c*/ 	.word	index@(_ZN7cutlass13device_kernelIN5flash11enable_sm90INS1_16FlashAttnFwdSm90INS1_25CollectiveMainloopFwdSm90ILi2EN4cute5tupleIJNS5_1CILi1EEES8_S8_EEENS6_IJNS7_ILi64EEESA_SA_EEELi512ENS_6half_tEfNS_4arch4Sm90ELb0ELb0ELb1ELb0ELb0ELb0ELb1ELb0ELb0ELb1ELb0ELb0EEENS1_21CollectiveEpilogueFwdINS6_IJSA_NS7_ILi512EEESA_EEES9_SC_SE_Li256ELb0ELb1ELb0ELb0EEENS1_29StaticPersistentTileSchedulerILb0EEEEEEEEEvNT_6ParamsE)
        /*0380*/ 	.word	0x000000a8


	//----- nvinfo : EIATTR_FRAME_SIZE
	.align		4
.L_185:
        /*0384*/ 	.byte	0x04, 0x11
        /*0386*/ 	.short	(.L_187 - .L_186)
	.align		4
.L_186:
        /*0388*/ 	.word	index@(_ZN7cutlass13device_kernelIN5flash11enable_sm90INS1_16FlashAttnFwdSm90INS1_25CollectiveMainloopFwdSm90ILi2EN4cute5tupleIJNS5_1CILi1EEES8_S8_EEENS6_IJNS7_ILi64EEESA_SA_EEELi512ENS_6half_tEfNS_4arch4Sm90ELb0ELb0ELb1ELb0ELb0ELb0ELb1ELb0ELb0ELb1ELb0ELb0EEENS1_21CollectiveEpilogueFwdINS6_IJSA_NS7_ILi512EEESA_EEES9_SC_SE_Li256ELb0ELb1ELb0ELb0EEENS1_29StaticPersistentTileSchedulerILb0EEEEEEEEEvNT_6ParamsE)
        /*038c*/ 	.word	0x00000058


	//----- nvinfo : EIATTR_REGCOUNT
	.align		4
.L_187:
        /*0390*/ 	.byte	0x04, 0x2f
        /*0392*/ 	.short	(.L_189 - .L_188)
	.align		4
.L_188:
        /*0394*/ 	.word	index@(_ZN7cutlass13device_kernelIN5flash11enable_sm90INS1_16FlashAttnFwdSm90INS1_25CollectiveMainloopFwdSm90ILi2EN4cute5tupleIJNS5_1CILi1EEES8_S8_EEENS6_IJNS7_ILi64EEESA_SA_EEELi512ENS_6half_tEfNS_4arch4Sm90ELb0ELb0ELb1ELb0ELb0ELb0ELb0ELb0ELb0ELb1ELb0ELb0EEENS1_21CollectiveEpilogueFwdINS6_IJSA_NS7_ILi512EEESA_EEES9_SC_SE_Li256ELb0ELb1ELb0ELb0EEENS1_29StaticPersistentTileSchedulerILb0EEEEEEEEEvNT_6ParamsE)
        /*0398*/ 	.word	0x000000a8


	//----- nvinfo : EIATTR_FRAME_SIZE
	.align		4
.L_189:
        /*039c*/ 	.byte	0x04, 0x11
        /*039e*/ 	.short	(.L_191 - .L_190)
	.align		4
.L_190:
        /*03a0*/ 	.word	index@(_ZN7cutlass13device_kernelIN5flash11enable_sm90INS1_16FlashAttnFwdSm90INS1_25CollectiveMainloopFwdSm90ILi2EN4cute5tupleIJNS5_1CILi1EEES8_S8_EEENS6_IJNS7_ILi64EEESA_SA_EEELi512ENS_6half_tEfNS_4arch4Sm90ELb0ELb0ELb1ELb0ELb0ELb0ELb0ELb0ELb0ELb1ELb0ELb0EEENS1_21CollectiveEpilogueFwdINS6_IJSA_NS7_ILi512EEESA_EEES9_SC_SE_Li256ELb0ELb1ELb0ELb0EEENS1_29StaticPersistentTileSchedulerILb0EEEEEEEEEvNT_6ParamsE)
        /*03a4*/ 	.word	0x00000038


	//----- nvinfo : EIATTR_REGCOUNT
	.align		4
.L_191:
        /*03a8*/ 	.byte	0x04, 0x2f
        /*03aa*/ 	.short	(.L_193 - .L_192)
	.align		4
.L_192:
        /*03ac*/ 	.word	index@(_ZN7cutlass13device_kernelIN5flash11enable_sm90INS1_16FlashAttnFwdSm90INS1_25CollectiveMainloopFwdSm90ILi2EN4cute5tupleIJNS5_1CILi1EEES8_S8_EEENS6_IJNS7_ILi128EEESA_NS7_ILi192EEEEEELi128ENS_6half_tEfNS_4arch4Sm90ELb1ELb0ELb1ELb1ELb0ELb1ELb0ELb1ELb1ELb1ELb0ELb0EEENS1_21CollectiveEpilogueFwdINS6_IJSA_SA_SA_EEES9_SD_SF_Li256ELb1ELb1ELb0ELb0EEENS1_36VarlenDynamicPersistentTileSchedulerILi128ELi128ELi256ELi128ELb0ELb1ELb1ELb1ELb1ELb1EEEEEEEEEvNT_6ParamsE)
        /*03b0*/ 	.word	0x000000a8


	//----- nvinfo : EIATTR_FRAME_SIZE
	.align		4
.L_193:
        /*03b4*/ 	.byte	0x04, 0x11
        /*03b6*/ 	.short	(.L_195 - .L_194)
	.align		4
.L_194:
        /*03b8*/ 	.word	index@(_ZN7cutlass13device_kernelIN5flash11enable_sm90INS1_16FlashAttnFwdSm90INS1_25CollectiveMainloopFwdSm90ILi2EN4cute5tupleIJNS5_1CILi1EEES8_S8_EEENS6_IJNS7_ILi128EEESA_NS7_ILi192EEEEEELi128ENS_6half_tEfNS_4arch4Sm90ELb1ELb0ELb1ELb1ELb0ELb1ELb0ELb1ELb1ELb1ELb0ELb0EEENS1_21CollectiveEpilogueFwdINS6_IJSA_SA_SA_EEES9_SD_SF_Li256ELb1ELb1ELb0ELb0EEENS1_36VarlenDynamicPersistentTileSchedulerILi128ELi128ELi256ELi128ELb0ELb1ELb1ELb1ELb1ELb1EEEEEEEEEvNT_6ParamsE)
        /*03bc*/ 	.word	0x00000078


	//----- nvinfo : EIATTR_REGCOUNT
	.align		4
.L_195:
        /*03c0*/ 	.byte	0x04, 0x2f
        /*03c2*/ 	.short	(.L_197 - .L_196)
	.align		4
.L_196:
        /*03c4*/ 	.word	index@(_ZN7cutlass13device_kernelIN5flash11enable_sm90INS1_16FlashAttnFwdSm90INS1_25CollectiveMainloopFwdSm90ILi2EN4cute5tupleIJNS5_1CILi1EEES8_S8_EEENS6_IJNS7_ILi128EEESA_NS7_ILi192EEEEEELi128ENS_6half_tEfNS_4arch4Sm90ELb1ELb0ELb1ELb1ELb0ELb0ELb0ELb1ELb1ELb1ELb0ELb0EEENS1_21CollectiveEpilogueFwdINS6_IJSA_SA_SA_EEES9_SD_SF_Li256ELb1ELb1ELb0ELb0EEENS1_36VarlenDynamicPersistentTileSchedulerILi128ELi128ELi256ELi128ELb0ELb1ELb1ELb1ELb1ELb1EEEEEEEEEvNT_6ParamsE)
        /*03c8*/ 	.word	0x000000a8


	//----- nvinfo : EIATTR_FRAME_SIZE
	.align		4
.L_197:
        /*03cc*/ 	.byte	0x04, 0x11
        /*03ce*/ 	.short	(.L_199 - .L_198)
	.align		4
.L_198:
        /*03d0*/ 	.word	index@(_ZN7cutlass13device_kernelIN5flash11enable_sm90INS1_16FlashAttnFwdSm90INS1_25CollectiveMainloopFwdSm90ILi2EN4cute5tupleIJNS5_1CILi1EEES8_S8_EEENS6_IJNS7_ILi128EEESA_NS7_ILi192EEEEEELi128ENS_6half_tEfNS_4arch4Sm90ELb1ELb0ELb1ELb1ELb0ELb0ELb0ELb1ELb1ELb1ELb0ELb0EEENS1_21CollectiveEpilogueFwdINS6_IJSA_SA_SA_EEES9_SD_SF_Li256ELb1ELb1ELb0ELb0EEENS1_36VarlenDynamicPersistentTileSchedulerILi128ELi128ELi256ELi128ELb0ELb1ELb1ELb1ELb1ELb1EEEEEEEEEvNT_6ParamsE)
        /*03d4*/ 	.word	0x00000058


	//----- nvinfo : EIATTR_REGCOUNT
	.align		4
.L_199:
        /*03d8*/ 	.byte	0x04, 0x2f
        /*03da*/ 	.short	(.L_201 - .L_200)
	.align		4
.L_200:
        /*03dc*/ 	.word	index@(_ZN7cutlass13device_kernelIN5flash11enable_sm90INS1_16FlashAttnFwdSm90INS1_25CollectiveMainloopFwdSm90ILi2EN4cute5tupleIJNS5_1CILi1EEES8_S8_EEENS6_IJNS7_ILi128EEESA_NS7_ILi192EEEEEELi128ENS_6half_tEfNS_4arch4Sm90ELb1ELb0ELb1ELb0ELb0ELb0ELb0ELb1ELb1ELb1ELb0ELb0EEENS1_21CollectiveEpilogueFwdINS6_IJSA_SA_SA_EEES9_SD_SF_Li256ELb0ELb1ELb0ELb0EEENS1_30DynamicPersistentTileSchedulerILi256ELi128ELb0ELb1ELb1EEEEEEEEEvNT_6ParamsE)
        /*03e0*/ 	.word	0x000000a8


	//----- nvinfo : EIATTR_FRAME_SIZE
	.align		4
.L_201:
        /*03e4*/ 	.byte	0x04, 0x11
        /*03e6*/ 	.short	(.L_203 - .L_202)
	.align		4
.L_202:
        /*03e8*/ 	.word	index@(_ZN7cutlass13device_kernelIN5flash11enable_sm90INS1_16FlashAttnFwdSm90INS1_25CollectiveMainloopFwdSm90ILi2EN4cute5tupleIJNS5_1CILi1EEES8_S8_EEENS6_IJNS7_ILi128EEESA_NS7_ILi192EEEEEELi128ENS_6half_tEfNS_4arch4Sm90ELb1ELb0ELb1ELb0ELb0ELb0ELb0ELb1ELb1ELb1ELb0ELb0EEENS1_21CollectiveEpilogueFwdINS6_IJSA_SA_SA_EEES9_SD_SF_Li256ELb0ELb1ELb0ELb0EEENS1_30DynamicPersistentTileSchedulerILi256ELi128ELb0ELb1ELb1EEEEEEEEEvNT_6ParamsE)
        /*03ec*/ 	.word	0x00000028


	//----- nvinfo : EIATTR_REGCOUNT
	.align		4
.L_203:
        /*03f0*/ 	.byte	0x04, 0x2f
        /*03f2*/ 	.short	(.L_205 - .L_204)
	.align		4
.L_204:
        /*03f4*/ 	.word	index@(_ZN7cutlass13device_kernelIN5flash11enable_sm90INS1_16FlashAttnFwdSm90INS1_25CollectiveMainloopFwdSm90ILi2EN4cute5tupleIJNS5_1CILi1EEES8_S8_EEENS6_IJNS7_ILi128EEENS7_ILi96EEENS7_ILi192EEEEEELi128ENS_6half_tEfNS_4arch4Sm90ELb0ELb1ELb1ELb1ELb0ELb1ELb0ELb1ELb1ELb1ELb0ELb0EEENS1_21CollectiveEpilogueFwdINS6_IJSA_SA_SB_EEES9_SE_SG_Li256ELb1ELb1ELb0ELb0EEENS1_36VarlenDynamicPersistentTileSchedulerILi128ELi96ELi256ELi128ELb0ELb1ELb1ELb1ELb0ELb1EEEEEEEEEvNT_6ParamsE)
        /*03f8*/ 	.word	0x000000a8


	//----- nvinfo : EIATTR_FRAME_SIZE
	.align		4
.L_205:
        /*03fc*/ 	.byte	0x04, 0x11
        /*03fe*/ 	.short	(.L_207 - .L_206)
	.align		4
.L_206:
        /*0400*/ 	.word	index@(_ZN7cutlass13device_kernelIN5flash11enable_sm90INS1_16FlashAttnFwdSm90INS1_25CollectiveMainloopFwdSm90ILi2EN4cute5tupleIJNS5_1CILi1EEES8_S8_EEENS6_IJNS7_ILi128EEENS7_ILi96EEENS7_ILi192EEEEEELi128ENS_6half_tEfNS_4arch4Sm90ELb0ELb1ELb1ELb1ELb0ELb1ELb0ELb1ELb1ELb1ELb0ELb0EEENS1_21CollectiveEpilogueFwdINS6_IJSA_SA_SB_EEES9_SE_SG_Li256ELb1ELb1ELb0ELb0EEENS1_36VarlenDynamicPersistentTileSchedulerILi128ELi96ELi256ELi128ELb0ELb1ELb1ELb1ELb0ELb1EEEEEEEEEvNT_6ParamsE)
        /*0404*/ 	.word	0x00000050


	//----- nvinfo : EIATTR_REGCOUNT
	.align		4
.L_207:
        /*0408*/ 	.byte	0x04, 0x2f
        /*040a*/ 	.short	(.L_209 - .L_208)
	.align		4
.L_208:
        /*040c*/ 	.word	index@(_ZN7cutlass13device_kernelIN5flash11enable_sm90INS1_16FlashAttnFwdSm90INS1_25CollectiveMainloopFwdSm90ILi2EN4cute5tupleIJNS5_1CILi1EEES8_S8_EEENS6_IJNS7_ILi128EEENS7_ILi96EEENS7_ILi192EEEEEELi128ENS_6half_tEfNS_4arch4Sm90ELb0ELb1ELb1ELb1ELb0ELb0ELb0ELb1ELb1ELb1ELb0ELb0EEENS1_21CollectiveEpilogueFwdINS6_IJSA_SA_SB_EEES9_SE_SG_Li256ELb1ELb1ELb0ELb0EEENS1_36VarlenDynamicPersistentTileSchedulerILi128ELi96ELi256ELi128ELb0ELb1ELb1ELb1ELb0ELb1EEEEEEEEEvNT_6ParamsE)
        /*0410*/ 	.word	0x000000a8


	//----- nvinfo : EIATTR_FRAME_SIZE
	.align		4
.L_209:
        /*0414*/ 	.byte	0x04, 0x11
        /*0416*/ 	.short	(.L_211 - .L_210)
	.align		4
.L_210:
        /*0418*/ 	.word	index@(_ZN7cutlass13device_kernelIN5flash11enable_sm90INS1_16FlashAttnFwdSm90INS1_25CollectiveMainloopFwdSm90ILi2EN4cute5tupleIJNS5_1CILi1EEES8_S8_EEENS6_IJNS7_ILi128EEENS7_ILi96EEENS7_ILi192EEEEEELi128ENS_6half_tEfNS_4arch4Sm90ELb0ELb1ELb1ELb1ELb0ELb0ELb0ELb1ELb1ELb1ELb0ELb0EEENS1_21CollectiveEpilogueFwdINS6_IJSA_SA_SB_EEES9_SE_SG_Li256ELb1ELb1ELb0ELb0EEENS1_36VarlenDynamicPersistentTileSchedulerILi128ELi96ELi256ELi128ELb0ELb1ELb1ELb1ELb0ELb1EEEEEEEEEvNT_6ParamsE)
        /*041c*/ 	.word	0x00000050


	//----- nvinfo : EIATTR_REGCOUNT
	.align		4
.L_211:
        /*0420*/ 	.byte	0x04, 0x2f
        /*0422*/ 	.short	(.L_213 - .L_212)
	.align		4
.L_212:
        /*0424*/ 	.word	index@(_ZN7cutlass13device_kernelIN5flash11enable_sm90INS1_16FlashAttnFwdSm90INS1_25CollectiveMainloopFwdSm90ILi2EN4cute5tupleIJNS5_1CILi1EEES8_S8_EEENS6_IJNS7_ILi128EEENS7_ILi96EEENS7_ILi192EEEEEELi128ENS_6half_tEfNS_4arch4Sm90ELb0ELb1ELb1ELb0ELb0ELb0ELb0ELb1ELb1ELb1ELb0ELb0EEENS1_21CollectiveEpilogueFwdINS6_IJSA_SA_SB_EEES9_SE_SG_Li256ELb0ELb1ELb0ELb0EEENS1_30DynamicPersistentTileSchedulerILi256ELi128ELb0ELb1ELb1EEEEEEEEEvNT_6ParamsE)
        /*0428*/ 	.word	0x000000a8


	//----- nvinfo : EIATTR_FRAME_SIZE
	.align		4
.L_213:
        /*042c*/ 	.byte	0x04, 0x11
        /*042e*/ 	.short	(.L_215 - .L_214)
	.align		4
.L_214:
        /*0430*/ 	.word	index@(_ZN7cutlass13device_kernelIN5flash11enable_sm90INS1_16FlashAttnFwdSm90INS1_25CollectiveMainloopFwdSm90ILi2EN4cute5tupleIJNS5_1CILi1EEES8_S8_EEENS6_IJNS7_ILi128EEENS7_ILi96EEENS7_ILi192EEEEEELi128ENS_6half_tEfNS_4arch4Sm90ELb0ELb1ELb1ELb0ELb0ELb0ELb0ELb1ELb1ELb1ELb0ELb0EEENS1_21CollectiveEpilogueFwdINS6_IJSA_SA_SB_EEES9_SE_SG_Li256ELb0ELb1ELb0ELb0EEENS1_30DynamicPersistentTileSchedulerILi256ELi128ELb0ELb1ELb1EEEEEEEEEvNT_6ParamsE)
        /*0434*/ 	.word	0x00000020


	//----- nvinfo : EIATTR_REGCOUNT
	.align		4
.L_215:
        /*0438*/ 	.byte	0x04, 0x2f
        /*043a*/ 	.short	(.L_217 - .L_216)
	.align		4
.L_216:
        /*043c*/ 	.word	index@(_ZN7cutlass13device_kernelIN5flash11enable_sm90INS1_16FlashAttnFwdSm90INS1_25CollectiveMainloopFwdSm90ILi2EN4cute5tupleIJNS5_1CILi1EEES8_S8_EEENS6_IJNS7_ILi128EEESA_NS7_ILi192EEEEEELi128ENS_6half_tEfNS_4arch4Sm90ELb0ELb0ELb1ELb1ELb0ELb1ELb0ELb1ELb1ELb1ELb0ELb0EEENS1_21CollectiveEpilogueFwdINS6_IJSA_SA_SA_EEES9_SD_SF_Li256ELb1ELb1ELb0ELb0EEENS1_36VarlenDynamicPersistentTileSchedulerILi128ELi128ELi256ELi128ELb0ELb1ELb1ELb0ELb1ELb1EEEEEEEEEvNT_6ParamsE)
        /*0440*/ 	.word	0x000000a8


	//----- nvinfo : EIATTR_FRAME_SIZE
	.align		4
.L_217:
        /*0444*/ 	.byte	0x04, 0x11
        /*0446*/ 	.short	(.L_219 - .L_218)
	.align		4
.L_218:
        /*0448*/ 	.word	index@(_ZN7cutlass13device_kernelIN5flash11enable_sm90INS1_16FlashAttnFwdSm90INS1_25CollectiveMainloopFwdSm90ILi2EN4cute5tupleIJNS5_1CILi1EEES8_S8_EEENS6_IJNS7_ILi128EEESA_NS7_ILi192EEEEEELi128ENS_6half_tEfNS_4arch4Sm90ELb0ELb0ELb1ELb1ELb0ELb1ELb0ELb1ELb1ELb1ELb0ELb0EEENS1_21CollectiveEpilogueFwdINS6_IJSA_SA_SA_EEES9_SD_SF_Li256ELb1ELb1ELb0ELb0EEENS1_36VarlenDynamicPersistentTileSchedulerILi128ELi128ELi256ELi128ELb0ELb1ELb1ELb0ELb1ELb1EEEEEEEEEvNT_6ParamsE)
        /*044c*/ 	.word	0x00000090


	//----- nvinfo : EIATTR_REGCOUNT
	.align		4
.L_219:
        /*0450*/ 	.byte	0x04, 0x2f
        /*0452*/ 	.short	(.L_221 - .L_220)
	.align		4
.L_220:
        /*0454*/ 	.word	index@(_ZN7cutlass13device_kernelIN5flash11enable_sm90INS1_16FlashAttnFwdSm90INS1_25CollectiveMainloopFwdSm90ILi2EN4cute5tupleIJNS5_1CILi1EEES8_S8_EEENS6_IJNS7_ILi128EEESA_NS7_ILi192EEEEEELi128ENS_6half_tEfNS_4arch4Sm90ELb0ELb0ELb1ELb1ELb0ELb0ELb0ELb1ELb1ELb1ELb0ELb0EEENS1_21CollectiveEpilogueFwdINS6_IJSA_SA_SA_EEES9_SD_SF_Li256ELb1ELb1ELb0ELb0EEENS1_36VarlenDynamicPersistentTileSchedulerILi128ELi128ELi256ELi128ELb0ELb1ELb1ELb0ELb1ELb1EEEEEEEEEvNT_6ParamsE)
        /*0458*/ 	.word	0x000000a8


	//----- nvinfo : EIATTR_FRAME_SIZE
	.align		4
.L_221:
        /*045c*/ 	.byte	0x04, 0x11
        /*045e*/ 	.short	(.L_223 - .L_222)
	.align		4
.L_222:
        /*0460*/ 	.word	index@(_ZN7cutlass13device_kernelIN5flash11enable_sm90INS1_16FlashAttnFwdSm90INS1_25CollectiveMainloopFwdSm90ILi2EN4cute5tupleIJNS5_1CILi1EEES8_S8_EEENS6_IJNS7_ILi128EEESA_NS7_ILi192EEEEEELi128ENS_6half_tEfNS_4arch4Sm90ELb0ELb0ELb1ELb1ELb0ELb0ELb0ELb1ELb1ELb1ELb0ELb0EEENS1_21CollectiveEpilogueFwdINS6_IJSA_SA_SA_EEES9_SD_SF_Li256ELb1ELb1ELb0ELb0EEENS1_36VarlenDynamicPersistentTileSchedulerILi128ELi128ELi256ELi128ELb0ELb1ELb1ELb0ELb1ELb1EEEEEEEEEvNT_6ParamsE)
        /*0464*/ 	.word	0x00000060


	//----- nvinfo : EIATTR_REGCOUNT
	.align		4
.L_223:
        /*0468*/ 	.byte	0x04, 0x2f
        /*046a*/ 	.short	(.L_225 - .L_224)
	.align		4
.L_224:
        /*046c*/ 	.word	index@(_ZN7cutlass13device_kernelIN5flash11enable_sm90INS1_16FlashAttnFwdSm90INS1_25CollectiveMainloopFwdSm90ILi2EN4cute5tupleIJNS5_1CILi2EEENS7_ILi1EEES9_EEENS6_IJNS7_ILi128EEESB_NS7_ILi192EEEEEELi128ENS_6half_tEfNS_4arch4Sm90ELb0ELb0ELb1ELb0ELb0ELb0ELb0ELb1ELb1ELb1ELb0ELb0EEENS1_21CollectiveEpilogueFwdINS6_IJSB_SB_SB_EEESA_SE_SG_Li256ELb0ELb1ELb0ELb0EEENS1_29StaticPersistentTileSchedulerILb0EEEEEEEEEvNT_6ParamsE)
        /*0470*/ 	.word	0x000000a8


	//----- nvinfo : EIATTR_FRAME_SIZE
	.align		4
.L_225:
        /*0474*/ 	.byte	0x04, 0x11
        /*0476*/ 	.short	(.L_227 - .L_226)
	.align		4
.L_226:
        /*0478*/ 	.word	index@(_ZN7cutlass13device_kernelIN5flash11enable_sm90INS1_16FlashAttnFwdSm90INS1_25CollectiveMainloopFwdSm90ILi2EN4cute5tupleIJNS5_1CILi2EEENS7_ILi1EEES9_EEENS6_IJNS7_ILi128EEESB_NS7_ILi192EEEEEELi128ENS_6half_tEfNS_4arch4Sm90ELb0ELb0ELb1ELb0ELb0ELb0ELb0ELb1ELb1ELb1ELb0ELb0EEENS1_21CollectiveEpilogueFwdINS6_IJSB_SB_SB_EEESA_SE_SG_Li256ELb0ELb1ELb0ELb0EEENS1_29StaticPersistentTileSchedulerILb0EEEEEEEEEvNT_6ParamsE)
        /*047c*/ 	.word	0x00000038


	//----- nvinfo : EIATTR_REGCOUNT
	.align		4
.L_227:
        /*0480*/ 	.byte	0x04, 0x2f
        /*0482*/ 	.short	(.L_229 - .L_228)
	.align		4
.L_228:
        /*0484*/ 	.word	index@(_ZN7cutlass13device_kernelIN5flash11enable_sm90INS1_16FlashAttnFwdSm90INS1_25CollectiveMainloopFwdSm90ILi2EN4cute5tupleIJNS5_1CILi1EEES8_S8_EEENS6_IJNS7_ILi128EEESA_NS7_ILi192EEEEEELi128ENS_6half_tEfNS_4arch4Sm90ELb0ELb0ELb1ELb0ELb0ELb0ELb0ELb1ELb1ELb1ELb0ELb0EEENS1_21CollectiveEpilogueFwdINS6_IJSA_SA_SA_EEES9_SD_SF_Li256ELb0ELb1ELb0ELb0EEENS1_29StaticPersistentTileSchedulerILb0EEEEEEEEEvNT_6ParamsE)
        /*0488*/ 	.word	0x000000a8


	//----- nvinfo : EIATTR_FRAME_SIZE
	.align		4
.L_229:
        /*048c*/ 	.byte	0x04, 0x11
        /*048e*/ 	.short	(.L_231 - .L_230)
	.align		4
.L_230:
        /*0490*/ 	.word	index@(_ZN7cutlass13device_kernelIN5flash11enable_sm90INS1_16FlashAttnFwdSm90INS1_25CollectiveMainloopFwdSm90ILi2EN4cute5tupleIJNS5_1CILi1EEES8_S8_EEENS6_IJNS7_ILi128EEESA_NS7_ILi192EEEEEELi128ENS_6half_tEfNS_4arch4Sm90ELb0ELb0ELb1ELb0ELb0ELb0ELb0ELb1ELb1ELb1ELb0ELb0EEENS1_21CollectiveEpilogueFwdINS6_IJSA_SA_SA_EEES9_SD_SF_Li256ELb0ELb1ELb0ELb0EEENS1_29StaticPersistentTileSchedulerILb0EEEEEEEEEvNT_6ParamsE)
        /*0494*/ 	.word	0x00000038


	//----- nvinfo : EIATTR_MIN_STACK_SIZE
	.align		4
.L_231:
        /*0498*/ 	.byte	0x04, 0x12
        /*049a*/ 	.short	(.L_233 - .L_232)
	.align		4
.L_232:
        /*049c*/ 	.word	index@(_ZN7cutlass13device_kernelIN5flash11enable_sm90INS1_16FlashAttnFwdSm90INS1_25CollectiveMainloopFwdSm90ILi2EN4cute5tupleIJNS5_1CILi1EEES8_S8_EEENS6_IJNS7_ILi128EEESA_NS7_ILi192EEEEEELi128ENS_6half_tEfNS_4arch4Sm90ELb0ELb0ELb1ELb0ELb0ELb0ELb0ELb1ELb1ELb1ELb0ELb0EEENS1_21CollectiveEpilogueFwdINS6_IJSA_SA_SA_EEES9_SD_SF_Li256ELb0ELb1ELb0ELb0EEENS1_29StaticPersistentTileSchedulerILb0EEEEEEEEEvNT_6ParamsE)
        /*04a0*/ 	.word	0x00000038


	//----- nvinfo : EIATTR_MIN_STACK_SIZE
	.align		4
.L_233:
        /*04a4*/ 	.byte	0x04, 0x12
        /*04a6*/ 	.short	(.L_235 - .L_234)
	.align		4
.L_234:
        /*04a8*/ 	.word	index@(_ZN7cutlass13device_kernelIN5flash11enable_sm90INS1_16FlashAttnFwdSm90INS1_25CollectiveMainloopFwdSm90ILi2EN4cute5tupleIJNS5_1CILi2EEENS7_ILi1EEES9_EEENS6_IJNS7_ILi128EEESB_NS7_ILi192EEEEEELi128ENS_6half_tEfNS_4arch4Sm90ELb0ELb0ELb1ELb0ELb0ELb0ELb0ELb1ELb1ELb1ELb0ELb0EEENS1_21CollectiveEpilogueFwdINS6_IJSB_SB_SB_EEESA_SE_SG_Li256ELb0ELb1ELb0ELb0EEENS1_29StaticPersistentTileSchedulerILb0EEEEEEEEEvNT_6ParamsE)
        /*04ac*/ 	.word	0x00000038


	//----- nvinfo : EIATTR_MIN_STACK_SIZE
	.align		4
.L_235:
        /*04b0*/ 	.byte	0x04, 0x12
        /*04b2*/ 	.short	(.L_237 - .L_236)
	.align		4
.L_236:
        /*04b4*/ 	.word	index@(_ZN7cutlass13device_kernelIN5flash11enable_sm90INS1_16FlashAttnFwdSm90INS1_25CollectiveMainloopFwdSm90ILi2EN4cute5tupleIJNS5_1CILi1EEES8_S8_EEENS6_IJNS7_ILi128EEESA_NS7_ILi192EEEEEELi128ENS_6half_tEfNS_4arch4Sm90ELb0ELb0ELb1ELb1ELb0ELb0ELb0ELb1ELb1ELb1ELb0ELb0EEENS1_21CollectiveEpilogueFwdINS6_IJSA_SA_SA_EEES9_SD_SF_Li256ELb1ELb1ELb0ELb0EEENS1_36VarlenDynamicPersistentTileSchedulerILi128ELi128ELi256ELi128ELb0ELb1ELb1ELb0ELb1ELb1EEEEEEEEEvNT_6ParamsE)
        /*04b8*/ 	.word	0x00000060


	//----- nvinfo : EIATTR_MIN_STACK_SIZE
	.align		4
.L_237:
        /*04bc*/ 	.byte	0x04, 0x12
        /*04be*/ 	.short	(.L_239 - .L_238)
	.align		4
.L_238:
        /*04c0*/ 	.word	index@(_ZN7cutlass13device_kernelIN5flash11enable_sm90INS1_16FlashAttnFwdSm90INS1_25CollectiveMainloopFwdSm90ILi2EN4cute5tupleIJNS5_1CILi1EEES8_S8_EEENS6_IJNS7_ILi128EEESA_NS7_ILi192EEEEEELi128ENS_6half_tEfNS_4arch4Sm90ELb0ELb0ELb1ELb1ELb0ELb1ELb0ELb1ELb1ELb1ELb0ELb0EEENS1_21CollectiveEpilogueFwdINS6_IJSA_SA_SA_EEES9_SD_SF_Li256ELb1ELb1ELb0ELb0EEENS1_36VarlenDynamicPersistentTileSchedulerILi128ELi128ELi256ELi128ELb0ELb1ELb1ELb0ELb1ELb1EEEEEEEEEvNT_6ParamsE)
        /*04c4*/ 	.word	0x00000090


	//----- nvinfo : EIATTR_MIN_STACK_SIZE
	.align		4
.L_239:
        /*04c8*/ 	.byte	0x04, 0x12
        /*04ca*/ 	.short	(.L_241 - .L_240)
	.align		4
.L_240:
        /*04cc*/ 	.word	index@(_ZN7cutlass13device_kernelIN5flash11enable_sm90INS1_16FlashAttnFwdSm90INS1_25CollectiveMainloopFwdSm90ILi2EN4cute5tupleIJNS5_1CILi1EEES8_S8_EEENS6_IJNS7_ILi128EEENS7_ILi96EEENS7_ILi192EEEEEELi128ENS_6half_tEfNS_4arch4Sm90ELb0ELb1ELb1ELb0ELb0ELb0ELb0ELb1ELb1ELb1ELb0ELb0EEENS1_21CollectiveEpilogueFwdINS6_IJSA_SA_SB_EEES9_SE_SG_Li256ELb0ELb1ELb0ELb0EEENS1_30DynamicPersistentTileSchedulerILi256ELi128ELb0ELb1ELb1EEEEEEEEEvNT_6ParamsE)
        /*04d0*/ 	.word	0x00000020


	//----- nvinfo : EIATTR_MIN_STACK_SIZE
	.align		4
.L_241:
        /*04d4*/ 	.byte	0x04, 0x12
        /*04d6*/ 	.short	(.L_243 - .L_242)
	.align		4
.L_242:
        /*04d8*/ 	.word	index@(_ZN7cutlass13device_kernelIN5flash11enable_sm90INS1_16FlashAttnFwdSm90INS1_25CollectiveMainloopFwdSm90ILi2EN4cute5tupleIJNS5_1CILi1EEES8_S8_EEENS6_IJNS7_ILi128EEENS7_ILi96EEENS7_ILi192EEEEEELi128ENS_6half_tEfNS_4arch4Sm90ELb0ELb1ELb1ELb1ELb0ELb0ELb0ELb1ELb1ELb1ELb0ELb0EEENS1_21CollectiveEpilogueFwdINS6_IJSA_SA_SB_EEES9_SE_SG_Li256ELb1ELb1ELb0ELb0EEENS1_36VarlenDynamicPersistentTileSchedulerILi128ELi96ELi256ELi128ELb0ELb1ELb1ELb1ELb0ELb1EEEEEEEEEvNT_6ParamsE)
        /*04dc*/ 	.word	0x00000050


	//----- nvinfo : EIATTR_MIN_STACK_SIZE
	.align		4
.L_243:
        /*04e0*/ 	.byte	0x04, 0x12
        /*04e2*/ 	.short	(.L_245 - .L_244)
	.align		4
.L_244:
        /*04e4*/ 	.word	index@(_ZN7cutlass13device_kernelIN5flash11enable_sm90INS1_16FlashAttnFwdSm90INS1_25CollectiveMainloopFwdSm90ILi2EN4cute5tupleIJNS5_1CILi1EEES8_S8_EEENS6_IJNS7_ILi128EEENS7_ILi96EEENS7_ILi192EEEEEELi128ENS_6half_tEfNS_4arch4Sm90ELb0ELb1ELb1ELb1ELb0ELb1ELb0ELb1ELb1ELb1ELb0ELb0EEENS1_21CollectiveEpilogueFwdINS6_IJSA_SA_SB_EEES9_SE_SG_Li256ELb1ELb1ELb0ELb0EEENS1_36VarlenDynamicPersistentTileSchedulerILi128ELi96ELi256ELi128ELb0ELb1ELb1ELb1ELb0ELb1EEEEEEEEEvNT_6ParamsE)
        /*04e8*/ 	.word	0x00000050


	//----- nvinfo : EIATTR_MIN_STACK_SIZE
	.align		4
.L_245:
        /*04ec*/ 	.byte	0x04, 0x12
        /*04ee*/ 	.short	(.L_247 - .L_246)
	.align		4
.L_246:
        /*04f0*/ 	.word	index@(_ZN7cutlass13device_kernelIN5flash11enable_sm90INS1_16FlashAttnFwdSm90INS1_25CollectiveMainloopFwdSm90ILi2EN4cute5tupleIJNS5_1CILi1EEES8_S8_EEENS6_IJNS7_ILi128EEESA_NS7_ILi192EEEEEELi128ENS_6half_tEfNS_4arch4Sm90ELb1ELb0ELb1ELb0ELb0ELb0ELb0ELb1ELb1ELb1ELb0ELb0EEENS1_21CollectiveEpilogueFwdINS6_IJSA_SA_SA_EEES9_SD_SF_Li256ELb0ELb1ELb0ELb0EEENS1_30DynamicPersistentTileSchedulerILi256ELi128ELb0ELb1ELb1EEEEEEEEEvNT_6ParamsE)
        /*04f4*/ 	.word	0x00000028


	//----- nvinfo : EIATTR_MIN_STACK_SIZE
	.align		4
.L_247:
        /*04f8*/ 	.byte	0x04, 0x12
        /*04fa*/ 	.short	(.L_249 - .L_248)
	.align		4
.L_248:
        /*04fc*/ 	.word	index@(_ZN7cutlass13device_kernelIN5flash11enable_sm90INS1_16FlashAttnFwdSm90INS1_25CollectiveMainloopFwdSm90ILi2EN4cute5tupleIJNS5_1CILi1EEES8_S8_EEENS6_IJNS7_ILi128EEESA_NS7_ILi192EEEEEELi128ENS_6half_tEfNS_4arch4Sm90ELb1ELb0ELb1ELb1ELb0ELb0ELb0ELb1ELb1ELb1ELb0ELb0EEENS1_21CollectiveEpilogueFwdINS6_IJSA_SA_SA_EEES9_SD_SF_Li256ELb1ELb1ELb0ELb0EEENS1_36VarlenDynamicPersistentTileSchedulerILi128ELi128ELi256ELi128ELb0ELb1ELb1ELb1ELb1ELb1EEEEEEEEEvNT_6ParamsE)
        /*0500*/ 	.word	0x00000058


	//----- nvinfo : EIATTR_MIN_STACK_SIZE
	.align		4
.L_249:
        /*0504*/ 	.byte	0x04, 0x12
        /*0506*/ 	.short	(.L_251 - .L_250)
	.align		4
.L_250:
        /*0508*/ 	.word	index@(_ZN7cutlass13device_kernelIN5flash11enable_sm90INS1_16FlashAttnFwdSm90INS1_25CollectiveMainloopFwdSm90ILi2EN4cute5tupleIJNS5_1CILi1EEES8_S8_EEENS6_IJNS7_ILi128EEESA_NS7_ILi192EEEEEELi128ENS_6half_tEfNS_4arch4Sm90ELb1ELb0ELb1ELb1ELb0ELb1ELb0ELb1ELb1ELb1ELb0ELb0EEENS1_21CollectiveEpilogueFwdINS6_IJSA_SA_SA_EEES9_SD_SF_Li256ELb1ELb1ELb0ELb0EEENS1_36VarlenDynamicPersistentTileSchedulerILi128ELi128ELi256ELi128ELb0ELb1ELb1ELb1ELb1ELb1EEEEEEEEEvNT_6ParamsE)
        /*050c*/ 	.word	0x00000078


	//----- nvinfo : EIATTR_MIN_STACK_SIZE
	.align		4
.L_251:
        /*0510*/ 	.byte	0x04, 0x12
        /*0512*/ 	.short	(.L_253 - .L_252)
	.align		4
.L_252:
        /*0514*/ 	.word	index@(_ZN7cutlass13device_kernelIN5flash11enable_sm90INS1_16FlashAttnFwdSm90INS1_25CollectiveMainloopFwdSm90ILi2EN4cute5tupleIJNS5_1CILi1EEES8_S8_EEENS6_IJNS7_ILi64EEESA_SA_EEELi512ENS_6half_tEfNS_4arch4Sm90ELb0ELb0ELb1ELb0ELb0ELb0ELb0ELb0ELb0ELb1ELb0ELb0EEENS1_21CollectiveEpilogueFwdINS6_IJSA_NS7_ILi512EEESA_EEES9_SC_SE_Li256ELb0ELb1ELb0ELb0EEENS1_29StaticPersistentTileSchedulerILb0EEEEEEEEEvNT_6ParamsE)
        /*0518*/ 	.word	0x00000038


	//----- nvinfo : EIATTR_MIN_STACK_SIZE
	.align		4
.L_253:
        /*051c*/ 	.byte	0x04, 0x12
        /*051e*/ 	.short	(.L_255 - .L_254)
	.align		4
.L_254:
        /*0520*/ 	.word	index@(_ZN7cutlass13device_kernelIN5flash11enable_sm90INS1_16FlashAttnFwdSm90INS1_25CollectiveMainloopFwdSm90ILi2EN4cute5tupleIJNS5_1CILi1EEES8_S8_EEENS6_IJNS7_ILi64EEESA_SA_EEELi512ENS_6half_tEfNS_4arch4Sm90ELb0ELb0ELb1ELb0ELb0ELb0ELb1ELb0ELb0ELb1ELb0ELb0EEENS1_21CollectiveEpilogueFwdINS6_IJSA_NS7_ILi512EEESA_EEES9_SC_SE_Li256ELb0ELb1ELb0ELb0EEENS1_29StaticPersistentTileSchedulerILb0EEEEEEEEEvNT_6ParamsE)
        /*0524*/ 	.word	0x00000058


	//----- nvinfo : EIATTR_MIN_STACK_SIZE
	.align		4
.L_255:
        /*0528*/ 	.byte	0x04, 0x12
        /*052a*/ 	.short	(.L_257 - .L_256)
	.align		4
.L_256:
        /*052c*/ 	.word	index@(_ZN7cutlass13device_kernelIN5flash11enable_sm90INS1_16FlashAttnFwdSm90INS1_25CollectiveMainloopFwdSm90ILi2EN4cute5tupleIJNS5_1CILi1EEES8_S8_EEENS6_IJNS7_ILi64EEESA_SA_EEELi512ENS_6half_tEfNS_4arch4Sm90ELb0ELb0ELb1ELb1ELb0ELb0ELb0ELb0ELb0ELb1ELb0ELb0EEENS1_21CollectiveEpilogueFwdINS6_IJSA_NS7_ILi512EEESA_EEES9_SC_SE_Li256ELb1ELb1ELb0ELb0EEENS1_36VarlenDynamicPersistentTileSchedulerILi64ELi64ELi256ELi128ELb0ELb1ELb1ELb0ELb1ELb1EEEEEEEEEvNT_6ParamsE)
        /*0530*/ 	.word	0x00000060


	//----- nvinfo : EIATTR_MIN_STACK_SIZE
	.align		4
.L_257:
        /*0534*/ 	.byte	0x04, 0x12
        /*0536*/ 	.short	(.L_259 - .L_258)
	.align		4
.L_258:
        /*0538*/ 	.word	index@(_ZN7cutlass13device_kernelIN5flash11enable_sm90INS1_16FlashAttnFwdSm90INS1_25CollectiveMainloopFwdSm90ILi2EN4cute5tupleIJNS5_1CILi1EEES8_S8_EEENS6_IJNS7_ILi64EEESA_SA_EEELi512ENS_6half_tEfNS_4arch4Sm90ELb0ELb0ELb1ELb1ELb0ELb1ELb0ELb0ELb0ELb1ELb0ELb0EEENS1_21CollectiveEpilogueFwdINS6_IJSA_NS7_ILi512EEESA_EEES9_SC_SE_Li256ELb1ELb1ELb0ELb0EEENS1_36VarlenDynamicPersistentTileSchedulerILi64ELi64ELi256ELi128ELb0ELb1ELb1ELb0ELb1ELb1EEEEEEEEEvNT_6ParamsE)
        /*053c*/ 	.word	0x00000068


	//----- nvinfo : EIATTR_MIN_STACK_SIZE
	.align		4
.L_259:
        /*0540*/ 	.byte	0x04, 0x12
        /*0542*/ 	.short	(.L_261 - .L_260)
	.align		4
.L_260:
        /*0544*/ 	.word	index@(_ZN7cutlass13device_kernelIN5flash11enable_sm90INS1_16FlashAttnFwdSm90INS1_25CollectiveMainloopFwdSm90ILi2EN4cute5tupleIJNS5_1CILi1EEES8_S8_EEENS6_IJNS7_ILi64EEESA_SA_EEELi512ENS_6half_tEfNS_4arch4Sm90ELb0ELb0ELb1ELb1ELb0ELb0ELb1ELb0ELb0ELb1ELb0ELb0EEENS1_21CollectiveEpilogueFwdINS6_IJSA_NS7_ILi512EEESA_EEES9_SC_SE_Li256ELb1ELb1ELb0ELb0EEENS1_36VarlenDynamicPersistentTileSchedulerILi64ELi64ELi256ELi128ELb0ELb1ELb1ELb0ELb1ELb1EEEEEEEEEvNT_6ParamsE)
        /*0548*/ 	.word	0x00000070


	//----- nvinfo : EIATTR_MIN_STACK_SIZE
	.align		4
.L_261:
        /*054c*/ 	.byte	0x04, 0x12
        /*054e*/ 	.short	(.L_263 - .L_262)
	.align		4
.L_262:
        /*0550*/ 	.word	index@(_ZN7cutlass13device_kernelIN5flash11enable_sm90INS1_16FlashAttnFwdSm90INS1_25CollectiveMainloopFwdSm90ILi2EN4cute5tupleIJNS5_1CILi1EEES8_S8_EEENS6_IJNS7_ILi64EEESA_SA_EEELi512ENS_6half_tEfNS_4arch4Sm90ELb0ELb0ELb1ELb1ELb0ELb1ELb1ELb0ELb0ELb1ELb0ELb0EEENS1_21CollectiveEpilogueFwdINS6_IJSA_NS7_ILi512EEESA_EEES9_SC_SE_Li256ELb1ELb1ELb0ELb0EEENS1_36VarlenDynamicPersistentTileSchedulerILi64ELi64ELi256ELi128ELb0ELb1ELb1ELb0ELb1ELb1EEEEEEEEEvNT_6ParamsE)
        /*0554*/ 	.word	0x00000078


	//----- nvinfo : EIATTR_MIN_STACK_SIZE
	.align		4
.L_263:
        /*0558*/ 	.byte	0x04, 0x12
        /*055a*/ 	.short	(.L_265 - .L_264)
	.align		4
.L_264:
        /*055c*/ 	.word	index@(_ZN7cutlass13device_kernelIN5flash11enable_sm90INS1_16FlashAttnFwdSm90INS1_25CollectiveMainloopFwdSm90ILi2EN4cute5tupleIJNS5_1CILi1EEES8_S8_EEENS6_IJNS7_ILi64EEESA_SA_EEELi512ENS_6half_tEfNS_4arch4Sm90ELb0ELb1ELb1ELb0ELb0ELb0ELb0ELb0ELb0ELb1ELb0ELb0EEENS1_21CollectiveEpilogueFwdINS6_IJSA_NS7_ILi512EEESA_EEES9_SC_SE_Li256ELb0ELb1ELb0ELb0EEENS1_30DynamicPersistentTileSchedulerILi256ELi128ELb0ELb1ELb1EEEEEEEEEvNT_6ParamsE)
        /*0560*/ 	.word	0x00000028


	//----- nvinfo : EIATTR_MIN_STACK_SIZE
	.align		4
.L_265:
        /*0564*/ 	.byte	0x04, 0x12
        /*0566*/ 	.short	(.L_267 - .L_266)
	.align		4
.L_266:
        /*0568*/ 	.word	index@(_ZN7cutlass13device_kernelIN5flash11enable_sm90INS1_16FlashAttnFwdSm90INS1_25CollectiveMainloopFwdSm90ILi2EN4cute5tupleIJNS5_1CILi1EEES8_S8_EEENS6_IJNS7_ILi64EEESA_SA_EEELi512ENS_6half_tEfNS_4arch4Sm90ELb0ELb1ELb1ELb0ELb0ELb0ELb1ELb0ELb0ELb1ELb0ELb0EEENS1_21CollectiveEpilogueFwdINS6_IJSA_NS7_ILi512EEESA_EEES9_SC_SE_Li256ELb0ELb1ELb0ELb0EEENS1_30DynamicPersistentTileSchedulerILi256ELi128ELb0ELb1ELb1EEEEEEEEEvNT_6ParamsE)
        /*056c*/ 	.word	0x00000490


	//----- nvinfo : EIATTR_MIN_STACK_SIZE
	.align		4
.L_267:
        /*0570*/ 	.byte	0x04, 0x12
        /*0572*/ 	.short	(.L_269 - .L_268)
	.align		4
.L_268:
        /*0574*/ 	.word	index@(_ZN7cutlass13device_kernelIN5flash11enable_sm90INS1_16FlashAttnFwdSm90INS1_25CollectiveMainloopFwdSm90ILi2EN4cute5tupleIJNS5_1CILi1EEES8_S8_EEENS6_IJNS7_ILi64EEESA_SA_EEELi512ENS_6half_tEfNS_4arch4Sm90ELb0ELb1ELb1ELb1ELb0ELb0ELb0ELb0ELb0ELb1ELb0ELb0EEENS1_21CollectiveEpilogueFwdINS6_IJSA_NS7_ILi512EEESA_EEES9_SC_SE_Li256ELb1ELb1ELb0ELb0EEENS1_36VarlenDynamicPersistentTileSchedulerILi64ELi64ELi256ELi128ELb0ELb1ELb1ELb1ELb0ELb1EEEEEEEEEvNT_6ParamsE)
        /*0578*/ 	.word	0x00000048


	//----- nvinfo : EIATTR_MIN_STACK_SIZE
	.align		4
.L_269:
        /*057c*/ 	.byte	0x04, 0x12
        /*057e*/ 	.short	(.L_271 - .L_270)
	.align		4
.L_270:
        /*0580*/ 	.word	index@(_ZN7cutlass13device_kernelIN5flash11enable_sm90INS1_16FlashAttnFwdSm90INS1_25CollectiveMainloopFwdSm90ILi2EN4cute5tupleIJNS5_1CILi1EEES8_S8_EEENS6_IJNS7_ILi64EEESA_SA_EEELi512ENS_6half_tEfNS_4arch4Sm90ELb0ELb1ELb1ELb1ELb0ELb1ELb0ELb0ELb0ELb1ELb0ELb0EEENS1_21CollectiveEpilogueFwdINS6_IJSA_NS7_ILi512EEESA_EEES9_SC_SE_Li256ELb1ELb1ELb0ELb0EEENS1_36VarlenDynamicPersistentTileSchedulerILi64ELi64ELi256ELi128ELb0ELb1ELb1ELb1ELb0ELb1EEEEEEEEEvNT_6ParamsE)
        /*0584*/ 	.word	0x00000050


	//----- nvinfo : EIATTR_MIN_STACK_SIZE
	.align		4
.L_271:
        /*0588*/ 	.byte	0x04, 0x12
        /*058a*/ 	.short	(.L_273 - .L_272)
	.align		4
.L_272:
        /*058c*/ 	.word	index@(_ZN7cutlass13device_kernelIN5flash11enable_sm90INS1_16FlashAttnFwdSm90INS1_25CollectiveMainloopFwdSm90ILi2EN4cute5tupleIJNS5_1CILi1EEES8_S8_EEENS6_IJNS7_ILi64EEESA_SA_EEELi512ENS_6half_tEfNS_4arch4Sm90ELb0ELb1ELb1ELb1ELb0ELb0ELb1ELb0ELb0ELb1ELb0ELb0EEENS1_21CollectiveEpilogueFwdINS6_IJSA_NS7_ILi512EEESA_EEES9_SC_SE_Li256ELb1ELb1ELb0ELb0EEENS1_36VarlenDynamicPersistentTileSchedulerILi64ELi64ELi256ELi128ELb0ELb1ELb1ELb1ELb0ELb1EEEEEEEEEvNT_6ParamsE)
        /*0590*/ 	.word	0x000004b0


	//----- nvinfo : EIATTR_MIN_STACK_SIZE
	.align		4
.L_273:
        /*0594*/ 	.byte	0x04, 0x12
        /*0596*/ 	.short	(.L_275 - .L_274)
	.align		4
.L_274:
        /*0598*/ 	.word	index@(_ZN7cutlass13device_kernelIN5flash11enable_sm90INS1_16FlashAttnFwdSm90INS1_25CollectiveMainloopFwdSm90ILi2EN4cute5tupleIJNS5_1CILi1EEES8_S8_EEENS6_IJNS7_ILi64EEESA_SA_EEELi512ENS_6half_tEfNS_4arch4Sm90ELb0ELb1ELb1ELb1ELb0ELb1ELb1ELb0ELb0ELb1ELb0ELb0EEENS1_21CollectiveEpilogueFwdINS6_IJSA_NS7_ILi512EEESA_EEES9_SC_SE_Li256ELb1ELb1ELb0ELb0EEENS1_36VarlenDynamicPersistentTileSchedulerILi64ELi64ELi256ELi128ELb0ELb1ELb1ELb1ELb0ELb1EEEEEEEEEvNT_6ParamsE)
        /*059c*/ 	.word	0x000004b0


	//----- nvinfo : EIATTR_MIN_STACK_SIZE
	.align		4
.L_275:
        /*05a0*/ 	.byte	0x04, 0x12
        /*05a2*/ 	.short	(.L_277 - .L_276)
	.align		4
.L_276:
        /*05a4*/ 	.word	index@(_ZN7cutlass13device_kernelIN5flash11enable_sm90INS1_16FlashAttnFwdSm90INS1_25CollectiveMainloopFwdSm90ILi2EN4cute5tupleIJNS5_1CILi1EEES8_S8_EEENS6_IJNS7_ILi64EEESA_SA_EEELi512ENS_6half_tEfNS_4arch4Sm90ELb1ELb0ELb1ELb0ELb0ELb0ELb0ELb0ELb0ELb1ELb0ELb0EEENS1_21CollectiveEpilogueFwdINS6_IJSA_NS7_ILi512EEESA_EEES9_SC_SE_Li256ELb0ELb1ELb0ELb0EEENS1_30DynamicPersistentTileSchedulerILi256ELi128ELb0ELb1ELb1EEEEEEEEEvNT_6ParamsE)
        /*05a8*/ 	.word	0x00000028


	//----- nvinfo : EIATTR_MIN_STACK_SIZE
	.align		4
.L_277:
        /*05ac*/ 	.byte	0x04, 0x12
        /*05ae*/ 	.short	(.L_279 - .L_278)
	.align		4
.L_278:
        /*05b0*/ 	.word	index@(_ZN7cutlass13device_kernelIN5flash11enable_sm90INS1_16FlashAttnFwdSm90INS1_25CollectiveMainloopFwdSm90ILi2EN4cute5tupleIJNS5_1CILi1EEES8_S8_EEENS6_IJNS7_ILi64EEESA_SA_EEELi512ENS_6half_tEfNS_4arch4Sm90ELb1ELb0ELb1ELb0ELb0ELb0ELb1ELb0ELb0ELb1ELb0ELb0EEENS1_21CollectiveEpilogueFwdINS6_IJSA_NS7_ILi512EEESA_EEES9_SC_SE_Li256ELb0ELb1ELb0ELb0EEENS1_30DynamicPersistentTileSchedulerILi256ELi128ELb0ELb1ELb1EEEEEEEEEvNT_6ParamsE)
        /*05b4*/ 	.word	0x00000048


	//----- nvinfo : EIATTR_MIN_STACK_SIZE
	.align		4
.L_279:
        /*05b8*/ 	.byte	0x04, 0x12
        /*05ba*/ 	.short	(.L_281 - .L_280)
	.align		4
.L_280:
        /*05bc*/ 	.word	index@(_ZN7cutlass13device_kernelIN5flash11enable_sm90INS1_16FlashAttnFwdSm90INS1_25CollectiveMainloopFwdSm90ILi2EN4cute5tupleIJNS5_1CILi1EEES8_S8_EEENS6_IJNS7_ILi64EEESA_SA_EEELi512ENS_6half_tEfNS_4arch4Sm90ELb1ELb0ELb1ELb1ELb0ELb0ELb0ELb0ELb0ELb1ELb0ELb0EEENS1_21CollectiveEpilogueFwdINS6_IJSA_NS7_ILi512EEESA_EEES9_SC_SE_Li256ELb1ELb1ELb0ELb0EEENS1_36VarlenDynamicPersistentTileSchedulerILi64ELi64ELi256ELi128ELb0ELb1ELb1ELb1ELb1ELb1EEEEEEEEEvNT_6ParamsE)
        /*05c0*/ 	.word	0x00000058


	//----- nvinfo : EIATTR_MIN_STACK_SIZE
	.align		4
.L_281:
        /*05c4*/ 	.byte	0x04, 0x12
        /*05c6*/ 	.short	(.L_283 - .L_282)
	.align		4
.L_282:
        /*05c8*/ 	.word	index@(_ZN7cutlass13device_kernelIN5flash11enable_sm90INS1_16FlashAttnFwdSm90INS1_25CollectiveMainloopFwdSm90ILi2EN4cute5tupleIJNS5_1CILi1EEES8_S8_EEENS6_IJNS7_ILi64EEESA_SA_EEELi512ENS_6half_tEfNS_4arch4Sm90ELb1ELb0ELb1ELb1ELb0ELb1ELb0ELb0ELb0ELb1ELb0ELb0EEENS1_21CollectiveEpilogueFwdINS6_IJSA_NS7_ILi512EEESA_EEES9_SC_SE_Li256ELb1ELb1ELb0ELb0EEENS1_36VarlenDynamicPersistentTileSchedulerILi64ELi64ELi256ELi128ELb0ELb1ELb1ELb1ELb1ELb1EEEEEEEEEvNT_6ParamsE)
        /*05cc*/ 	.word	0x00000060


	//----- nvinfo : EIATTR_MIN_STACK_SIZE
	.align		4
.L_283:
        /*05d0*/ 	.byte	0x04, 0x12
        /*05d2*/ 	.short	(.L_285 - .L_284)
	.align		4
.L_284:
        /*05d4*/ 	.word	index@(_ZN7cutlass13device_kernelIN5flash11enable_sm90INS1_16FlashAttnFwdSm90INS1_25CollectiveMainloopFwdSm90ILi2EN4cute5tupleIJNS5_1CILi1EEES8_S8_EEENS6_IJNS7_ILi64EEESA_SA_EEELi512ENS_6half_tEfNS_4arch4Sm90ELb1ELb0ELb1ELb1ELb0ELb0ELb1ELb0ELb0ELb1ELb0ELb0EEENS1_21CollectiveEpilogueFwdINS6_IJSA_NS7_ILi512EEESA_EEES9_SC_SE_Li256ELb1ELb1ELb0ELb0EEENS1_36VarlenDynamicPersistentTileSchedulerILi64ELi64ELi256ELi128ELb0ELb1ELb1ELb1ELb1ELb1EEEEEEEEEvNT_6ParamsE)
        /*05d8*/ 	.word	0x00000068


	//----- nvinfo : EIATTR_MIN_STACK_SIZE
	.align		4
.L_285:
        /*05dc*/ 	.byte	0x04, 0x12
        /*05de*/ 	.short	(.L_287 - .L_286)
	.align		4
.L_286:
        /*05e0*/ 	.word	index@(_ZN7cutlass13device_kernelIN5flash11enable_sm90INS1_16FlashAttnFwdSm90INS1_25CollectiveMainloopFwdSm90ILi2EN4cute5tupleIJNS5_1CILi1EEES8_S8_EEENS6_IJNS7_ILi64EEESA_SA_EEELi512ENS_6half_tEfNS_4arch4Sm90ELb1ELb0ELb1ELb1ELb0ELb1ELb1ELb0ELb0ELb1ELb0ELb0EEENS1_21CollectiveEpilogueFwdINS6_IJSA_NS7_ILi512EEESA_EEES9_SC_SE_Li256ELb1ELb1ELb0ELb0EEENS1_36VarlenDynamicPersistentTileSchedulerILi64ELi64ELi256ELi128ELb0ELb1ELb1ELb1ELb1ELb1EEEEEEEEEvNT_6ParamsE)
        /*05e4*/ 	.word	0x00000070


	//----- nvinfo : EIATTR_MIN_STACK_SIZE
	.align		4
.L_287:
        /*05e8*/ 	.byte	0x04, 0x12
        /*05ea*/ 	.short	(.L_289 - .L_288)
	.align		4
.L_288:
        /*05ec*/ 	.word	index@(_ZN7cutlass13device_kernelIN5flash11enable_sm90INS1_16FlashAttnFwdSm90INS1_25CollectiveMainloopFwdSm90ILi2EN4cute5tupleIJNS5_1CILi1EEES8_S8_EEENS6_IJNS7_ILi128EEENS7_ILi96EEENS7_ILi64EEEEEELi256ENS_6half_tEfNS_4arch4Sm90ELb0ELb0ELb1ELb0ELb0ELb0ELb0ELb1ELb0ELb1ELb0ELb0EEENS1_21CollectiveEpilogueFwdINS6_IJSA_NS7_ILi256EEESB_EEES9_SE_SG_Li256ELb0ELb1ELb0ELb0EEENS1_29StaticPersistentTileSchedulerILb0EEEEEEEEEvNT_6ParamsE)
        /*05f0*/ 	.word	0x00000038


	//----- nvinfo : EIATTR_MIN_STACK_SIZE
	.align		4
.L_289:
        /*05f4*/ 	.byte	0x04, 0x12
        /*05f6*/ 	.short	(.L_291 - .L_290)
	.align		4
.L_290:
        /*05f8*/ 	.word	index@(_ZN7cutlass13device_kernelIN5flash11enable_sm90INS1_16FlashAttnFwdSm90INS1_25CollectiveMainloopFwdSm90ILi2EN4cute5tupleIJNS5_1CILi1EEES8_S8_EEENS6_IJNS7_ILi128EEENS7_ILi96EEENS7_ILi64EEEEEELi256ENS_6half_tEfNS_4arch4Sm90ELb0ELb0ELb1ELb0ELb0ELb0ELb1ELb1ELb0ELb1ELb0ELb0EEENS1_21CollectiveEpilogueFwdINS6_IJSA_NS7_ILi256EEESB_EEES9_SE_SG_Li256ELb0ELb1ELb0ELb0EEENS1_29StaticPersistentTileSchedulerILb0EEEEEEEEEvNT_6ParamsE)
        /*05fc*/ 	.word	0x00000068


	//----- nvinfo : EIATTR_MIN_STACK_SIZE
	.align		4
.L_291:
        /*0600*/ 	.byte	0x04, 0x12
        /*0602*/ 	.short	(.L_293 - .L_292)
	.align		4
.L_292:
        /*0604*/ 	.word	index@(_ZN7cutlass13device_kernelIN5flash11enable_sm90INS1_16FlashAttnFwdSm90INS1_25CollectiveMainloopFwdSm90ILi2EN4cute5tupleIJNS5_1CILi1EEES8_S8_EEENS6_IJNS7_ILi128EEENS7_ILi96EEENS7_ILi64EEEEEELi256ENS_6half_tEfNS_4arch4Sm90ELb0ELb0ELb1ELb1ELb0ELb0ELb0ELb1ELb0ELb1ELb0ELb0EEENS1_21CollectiveEpilogueFwdINS6_IJSA_NS7_ILi256EEESB_EEES9_SE_SG_Li256ELb1ELb1ELb0ELb0EEENS1_36VarlenDynamicPersistentTileSchedulerILi128ELi96ELi256ELi128ELb0ELb1ELb1ELb0ELb1ELb1EEEEEEEEEvNT_6ParamsE)
        /*0608*/ 	.word	0x00000060


	//----- nvinfo : EIATTR_MIN_STACK_SIZE
	.align		4
.L_293:
        /*060c*/ 	.byte	0x04, 0x12
        /*060e*/ 	.short	(.L_295 - .L_294)
	.align		4
.L_294:
        /*0610*/ 	.word	index@(_ZN7cutlass13device_kernelIN5flash11enable_sm90INS1_16FlashAttnFwdSm90INS1_25CollectiveMainloopFwdSm90ILi2EN4cute5tupleIJNS5_1CILi1EEES8_S8_EEENS6_IJNS7_ILi128EEENS7_ILi96EEENS7_ILi64EEEEEELi256ENS_6half_tEfNS_4arch4Sm90ELb0ELb0ELb1ELb1ELb0ELb1ELb0ELb1ELb0ELb1ELb0ELb0EEENS1_21CollectiveEpilogueFwdINS6_IJSA_NS7_ILi256EEESB_EEES9_SE_SG_Li256ELb1ELb1ELb0ELb0EEENS1_36VarlenDynamicPersistentTileSchedulerILi128ELi96ELi256ELi128ELb0ELb1ELb1ELb0ELb1ELb1EEEEEEEEEvNT_6ParamsE)
        /*0614*/ 	.word	0x00000068


	//----- nvinfo : EIATTR_MIN_STACK_SIZE
	.align		4
.L_295:
        /*0618*/ 	.byte	0x04, 0x12
        /*061a*/ 	.short	(.L_297 - .L_296)
	.align		4
.L_296:
        /*061c*/ 	.word	index@(_ZN7cutlass13device_kernelIN5flash11enable_sm90INS1_16FlashAttnFwdSm90INS1_25CollectiveMainloopFwdSm90ILi2EN4cute5tupleIJNS5_1CILi1EEES8_S8_EEENS6_IJNS7_ILi128EEENS7_ILi96EEENS7_ILi64EEEEEELi256ENS_6half_tEfNS_4arch4Sm90ELb0ELb0ELb1ELb1ELb0ELb0ELb1ELb1ELb0ELb1ELb0ELb0EEENS1_21CollectiveEpilogueFwdINS6_IJSA_NS7_ILi256EEESB_EEES9_SE_SG_Li256ELb1ELb1ELb0ELb0EEENS1_36VarlenDynamicPersistentTileSchedulerILi128ELi96ELi256ELi128ELb0ELb1ELb1ELb0ELb1ELb1EEEEEEEEEvNT_6ParamsE)
        /*0620*/ 	.word	0x00000078


	//----- nvinfo : EIATTR_MIN_STACK_SIZE
	.align		4
.L_297:
        /*0624*/ 	.byte	0x04, 0x12
        /*0626*/ 	.short	(.L_299 - .L_298)
	.align		4
.L_298:
        /*0628*/ 	.word	index@(_ZN7cutlass13device_kernelIN5flash11enable_sm90INS1_16FlashAttnFwdSm90INS1_25CollectiveMainloopFwdSm90ILi2EN4cute5tupleIJNS5_1CILi1EEES8_S8_EEENS6_IJNS7_ILi128EEENS7_ILi96EEENS7_ILi64EEEEEELi256ENS_6half_tEfNS_4arch4Sm90ELb0ELb0ELb1ELb1ELb0ELb1ELb1ELb1ELb0ELb1ELb0ELb0EEENS1_21CollectiveEpilogueFwdINS6_IJSA_NS7_ILi256EEESB_EEES9_SE_SG_Li256ELb1ELb1ELb0ELb0EEENS1_36VarlenDynamicPersistentTileSchedulerILi128ELi96ELi256ELi128ELb0ELb1ELb1ELb0ELb1ELb1EEEEEEEEEvNT_6ParamsE)
        /*062c*/ 	.word	0x00000098


	//----- nvinfo : EIATTR_MIN_STACK_SIZE
	.align		4
.L_299:
        /*0630*/ 	.byte	0x04, 0x12
        /*0632*/ 	.short	(.L_301 - .L_300)
	.align		4
.L_300:
        /*0634*/ 	.word	index@(_ZN7cutlass13device_kernelIN5flash11enable_sm90INS1_16FlashAttnFwdSm90INS1_25CollectiveMainloopFwdSm90ILi2EN4cute5tupleIJNS5_1CILi1EEES8_S8_EEENS6_IJNS7_ILi128EEENS7_ILi96EEENS7_ILi64EEEEEELi256ENS_6half_tEfNS_4arch4Sm90ELb0ELb1ELb1ELb0ELb0ELb0ELb0ELb1ELb0ELb1ELb0ELb0EEENS1_21CollectiveEpilogueFwdINS6_IJSA_NS7_ILi256EEESB_EEES9_SE_SG_Li256ELb0ELb1ELb0ELb0EEENS1_30DynamicPersistentTileSchedulerILi256ELi128ELb0ELb1ELb1EEEEEEEEEvNT_6ParamsE)
        /*0638*/ 	.word	0x00000020


	//----- nvinfo : EIATTR_MIN_STACK_SIZE
	.align		4
.L_301:
        /*063c*/ 	.byte	0x04, 0x12
        /*063e*/ 	.short	(.L_303 - .L_302)
	.align		4
.L_302:
        /*0640*/ 	.word	index@(_ZN7cutlass13device_kernelIN5flash11enable_sm90INS1_16FlashAttnFwdSm90INS1_25CollectiveMainloopFwdSm90ILi2EN4cute5tupleIJNS5_1CILi1EEES8_S8_EEENS6_IJNS7_ILi128EEENS7_ILi96EEENS7_ILi64EEEEEELi256ENS_6half_tEfNS_4arch4Sm90ELb0ELb1ELb1ELb0ELb0ELb0ELb1ELb1ELb0ELb1ELb0ELb0EEENS1_21CollectiveEpilogueFwdINS6_IJSA_NS7_ILi256EEESB_EEES9_SE_SG_Li256ELb0ELb1ELb0ELb0EEENS1_30DynamicPersistentTileSchedulerILi256ELi128ELb0ELb1ELb1EEEEEEEEEvNT_6ParamsE)
        /*0644*/ 	.word	0x000004c0


	//----- nvinfo : EIATTR_MIN_STACK_SIZE
	.align		4
.L_303:
        /*0648*/ 	.byte	0x04, 0x12
        /*064a*/ 	.short	(.L_305 - .L_304)
	.align		4
.L_304:
        /*064c*/ 	.word	index@(_ZN7cutlass13device_kernelIN5flash11enable_sm90INS1_16FlashAttnFwdSm90INS1_25CollectiveMainloopFwdSm90ILi2EN4cute5tupleIJNS5_1CILi1EEES8_S8_EEENS6_IJNS7_ILi128EEENS7_ILi96EEENS7_ILi64EEEEEELi256ENS_6half_tEfNS_4arch4Sm90ELb0ELb1ELb1ELb1ELb0ELb0ELb0ELb1ELb0ELb1ELb0ELb0EEENS1_21CollectiveEpilogueFwdINS6_IJSA_NS7_ILi256EEESB_EEES9_SE_SG_Li256ELb1ELb1ELb0ELb0EEENS1_36VarlenDynamicPersistentTileSchedulerILi128ELi96ELi256ELi128ELb0ELb1ELb1ELb1ELb0ELb1EEEEEEEEEvNT_6ParamsE)
        /*0650*/ 	.word	0x00000048


	//----- nvinfo : EIATTR_MIN_STACK_SIZE
	.align		4
.L_305:
        /*0654*/ 	.byte	0x04, 0x12
        /*0656*/ 	.short	(.L_307 - .L_306)
	.align		4
.L_306:
        /*0658*/ 	.word	index@(_ZN7cutlass13device_kernelIN5flash11enable_sm90INS1_16FlashAttnFwdSm90INS1_25CollectiveMainloopFwdSm90ILi2EN4cute5tupleIJNS5_1CILi1EEES8_S8_EEENS6_IJNS7_ILi128EEENS7_ILi96EEENS7_ILi64EEEEEELi256ENS_6half_tEfNS_4arch4Sm90ELb0ELb1ELb1ELb1ELb0ELb1ELb0ELb1ELb0ELb1ELb0ELb0EEENS1_21CollectiveEpilogueFwdINS6_IJSA_NS7_ILi256EEESB_EEES9_SE_SG_Li256ELb1ELb1ELb0ELb0EEENS1_36VarlenDynamicPersistentTileSchedulerILi128ELi96ELi256ELi128ELb0ELb1ELb1ELb1ELb0ELb1EEEEEEEEEvNT_6ParamsE)
        /*065c*/ 	.word	0x00000058


	//----- nvinfo : EIATTR_MIN_STACK_SIZE
	.align		4
.L_307:
        /*0660*/ 	.byte	0x04, 0x12
        /*0662*/ 	.short	(.L_309 - .L_308)
	.align		4
.L_308:
        /*0664*/ 	.word	index@(_ZN7cutlass13device_kernelIN5flash11enable_sm90INS1_16FlashAttnFwdSm90INS1_25CollectiveMainloopFwdSm90ILi2EN4cute5tupleIJNS5_1CILi1EEES8_S8_EEENS6_IJNS7_ILi128EEENS7_ILi96EEENS7_ILi64EEEEEELi256ENS_6half_tEfNS_4arch4Sm90ELb0ELb1ELb1ELb1ELb0ELb0ELb1ELb1ELb0ELb1ELb0ELb0EEENS1_21CollectiveEpilogueFwdINS6_IJSA_NS7_ILi256EEESB_EEES9_SE_SG_Li256ELb1ELb1ELb0ELb0EEENS1_36VarlenDynamicPersistentTileSchedulerILi128ELi96ELi256ELi128ELb0ELb1ELb1ELb1ELb0ELb1EEEEEEEEEvNT_6ParamsE)
        /*0668*/ 	.word	0x000004e0


	//----- nvinfo : EIATTR_MIN_STACK_SIZE
	.align		4
.L_309:
        /*066c*/ 	.byte	0x04, 0x12
        /*066e*/ 	.short	(.L_311 - .L_310)
	.align		4
.L_310:
        /*0670*/ 	.word	index@(_ZN7cutlass13device_kernelIN5flash11enable_sm90INS1_16FlashAttnFwdSm90INS1_25CollectiveMainloopFwdSm90ILi2EN4cute5tupleIJNS5_1CILi1EEES8_S8_EEENS6_IJNS7_ILi128EEENS7_ILi96EEENS7_ILi64EEEEEELi256ENS_6half_tEfNS_4arch4Sm90ELb0ELb1ELb1ELb1ELb0ELb1ELb1ELb1ELb0ELb1ELb0ELb0EEENS1_21CollectiveEpilogueFwdINS6_IJSA_NS7_ILi256EEESB_EEES9_SE_SG_Li256ELb1ELb1ELb0ELb0EEENS1_36VarlenDynamicPersistentTileSchedulerILi128ELi96ELi256ELi128ELb0ELb1ELb1ELb1ELb0ELb1EEEEEEEEEvNT_6ParamsE)
        /*0674*/ 	.word	0x000004f0


	//----- nvinfo : EIATTR_MIN_STACK_SIZE
	.align		4
.L_311:
        /*0678*/ 	.byte	0x04, 0x12
        /*067a*/ 	.short	(.L_313 - .L_312)
	.align		4
.L_312:
        /*067c*/ 	.word	index@(_ZN7cutlass13device_kernelIN5flash11enable_sm90INS1_16FlashAttnFwdSm90INS1_25CollectiveMainloopFwdSm90ILi2EN4cute5tupleIJNS5_1CILi1EEES8_S8_EEENS6_IJNS7_ILi128EEENS7_ILi96EEENS7_ILi64EEEEEELi256ENS_6half_tEfNS_4arch4Sm90ELb1ELb0ELb1ELb0ELb0ELb0ELb0ELb1ELb0ELb1ELb0ELb0EEENS1_21CollectiveEpilogueFwdINS6_IJSA_NS7_ILi256EEESB_EEES9_SE_SG_Li256ELb0ELb1ELb0ELb0EEENS1_30DynamicPersistentTileSchedulerILi256ELi128ELb0ELb1ELb1EEEEEEEEEvNT_6ParamsE)
        /*0680*/ 	.word	0x00000028


	//----- nvinfo : EIATTR_MIN_STACK_SIZE
	.align		4
.L_313:
        /*0684*/ 	.byte	0x04, 0x12
        /*0686*/ 	.short	(.L_315 - .L_314)
	.align		4
.L_314:
        /*0688*/ 	.word	index@(_ZN7cutlass13device_kernelIN5flash11enable_sm90INS1_16FlashAttnFwdSm90INS1_25CollectiveMainloopFwdSm90ILi2EN4cute5tupleIJNS5_1CILi1EEES8_S8_EEENS6_IJNS7_ILi128EEENS7_ILi96EEENS7_ILi64EEEEEELi256ENS_6half_tEfNS_4arch4Sm90ELb1ELb0ELb1ELb0ELb0ELb0ELb1ELb1ELb0ELb1ELb0ELb0EEENS1_21CollectiveEpilogueFwdINS6_IJSA_NS7_ILi256EEESB_EEES9_SE_SG_Li256ELb0ELb1ELb0ELb0EEENS1_30DynamicPersistentTileSchedulerILi256ELi128ELb0ELb1ELb1EEEEEEEEEvNT_6ParamsE)
        /*068c*/ 	.word	0x00000050


	//----- nvinfo : EIATTR_MIN_STACK_SIZE
	.align		4
.L_315:
        /*0690*/ 	.byte	0x04, 0x12
        /*0692*/ 	.short	(.L_317 - .L_316)
	.align		4
.L_316:
        /*0694*/ 	.word	index@(_ZN7cutlass13device_kernelIN5flash11enable_sm90INS1_16FlashAttnFwdSm90INS1_25CollectiveMainloopFwdSm90ILi2EN4cute5tupleIJNS5_1CILi1EEES8_S8_EEENS6_IJNS7_ILi128EEENS7_ILi96EEENS7_ILi64EEEEEELi256ENS_6half_tEfNS_4arch4Sm90ELb1ELb0ELb1ELb1ELb0ELb0ELb0ELb1ELb0ELb1ELb0ELb0EEENS1_21CollectiveEpilogueFwdINS6_IJSA_NS7_ILi256EEESB_EEES9_SE_SG_Li256ELb1ELb1ELb0ELb0EEENS1_36VarlenDynamicPersistentTileSchedulerILi128ELi96ELi256ELi128ELb0ELb1ELb1ELb1ELb1ELb1EEEEEEEEEvNT_6ParamsE)
        /*0698*/ 	.word	0x00000058


	//----- nvinfo : EIATTR_MIN_STACK_SIZE
	.align		4
.L_317:
        /*069c*/ 	.byte	0x04, 0x12
        /*069e*/ 	.short	(.L_319 - .L_318)
	.align		4
.L_318:
        /*06a0*/ 	.word	index@(_ZN7cutlass13device_kernelIN5flash11enable_sm90INS1_16FlashAttnFwdSm90INS1_25CollectiveMainloopFwdSm90ILi2EN4cute5tupleIJNS5_1CILi1EEES8_S8_EEENS6_IJNS7_ILi128EEENS7_ILi96EEENS7_ILi64EEEEEELi256ENS_6half_tEfNS_4arch4Sm90ELb1ELb0ELb1ELb1ELb0ELb1ELb0ELb1ELb0ELb1ELb0ELb0EEENS1_21CollectiveEpilogueFwdINS6_IJSA_NS7_ILi256EEESB_EEES9_SE_SG_Li256ELb1ELb1ELb0ELb0EEENS1_36VarlenDynamicPersistentTileSchedulerILi128ELi96ELi256ELi128ELb0ELb1ELb1ELb1ELb1ELb1EEEEEEEEEvNT_6ParamsE)
        /*06a4*/ 	.word	0x00000060


	//----- nvinfo : EIATTR_MIN_STACK_SIZE
	.align		4
.L_319:
        /*06a8*/ 	.byte	0x04, 0x12
        /*06aa*/ 	.short	(.L_321 - .L_320)
	.align		4
.L_320:
        /*06ac*/ 	.word	index@(_ZN7cutlass13device_kernelIN5flash11enable_sm90INS1_16FlashAttnFwdSm90INS1_25CollectiveMainloopFwdSm90ILi2EN4cute5tupleIJNS5_1CILi1EEES8_S8_EEENS6_IJNS7_ILi128EEENS7_ILi96EEENS7_ILi64EEEEEELi256ENS_6half_tEfNS_4arch4Sm90ELb1ELb0ELb1ELb1ELb0ELb0ELb1ELb1ELb0ELb1ELb0ELb0EEENS1_21CollectiveEpilogueFwdINS6_IJSA_NS7_ILi256EEESB_EEES9_SE_SG_Li256ELb1ELb1ELb0ELb0EEENS1_36VarlenDynamicPersistentTileSchedulerILi128ELi96ELi256ELi128ELb0ELb1ELb1ELb1ELb1ELb1EEEEEEEEEvNT_6ParamsE)
        /*06b0*/ 	.word	0x00000070


	//----- nvinfo : EIATTR_MIN_STACK_SIZE
	.align		4
.L_321:
        /*06b4*/ 	.byte	0x04, 0x12
        /*06b6*/ 	.short	(.L_323 - .L_322)
	.align		4
.L_322:
        /*06b8*/ 	.word	index@(_ZN7cutlass13device_kernelIN5flash11enable_sm90INS1_16FlashAttnFwdSm90INS1_25CollectiveMainloopFwdSm90ILi2EN4cute5tupleIJNS5_1CILi1EEES8_S8_EEENS6_IJNS7_ILi128EEENS7_ILi96EEENS7_ILi64EEEEEELi256ENS_6half_tEfNS_4arch4Sm90ELb1ELb0ELb1ELb1ELb0ELb1ELb1ELb1ELb0ELb1ELb0ELb0EEENS1_21CollectiveEpilogueFwdINS6_IJSA_NS7_ILi256EEESB_EEES9_SE_SG_Li256ELb1ELb1ELb0ELb0EEENS1_36VarlenDynamicPersistentTileSchedulerILi128ELi96ELi256ELi128ELb0ELb1ELb1ELb1ELb1ELb1EEEEEEEEEvNT_6ParamsE)
        /*06bc*/ 	.word	0x000000b8
.L_323:


//--------------------- .nv.compat                --------------------------
	.section	.nv.compat,"",@"SHT_CUDA_COMPAT_INFO"
	.align	4
        /*0000*/ 	.byte	0x02, 0x09, 0x01, 0x00, 0x02, 0x02, 0x04, 0x00, 0x02, 0x05, 0x05, 0x00, 0x03, 0x07, 0x01, 0x01
        /*0010*/ 	.byte	0x02, 0x03, 0x01, 0x00, 0x02, 0x06, 0x01, 0x00, 0x04, 0x0b, 0x08, 0x00, 0x00, 0x00, 0x00, 0x00
        /*0020*/ 	.byte	0x00, 0x00, 0x00, 0x00


//--------------------- .nv.info._ZN7cutlass13device_kernelIN5flash11enable_sm90INS1_16FlashAttnFwdSm90INS1_25CollectiveMainloopFwdSm90ILi2EN4cute5tupleIJNS5_1CILi1EEES8_S8_EEENS6_IJNS7_ILi128EEESA_NS7_ILi192EEEEEELi128ENS_6half_tEfNS_4arch4Sm90ELb0ELb0ELb1ELb0ELb0ELb0ELb0ELb1ELb1ELb1ELb0ELb0EEENS1_21CollectiveEpilogueFwdINS6_IJSA_SA_SA_EEES9_SD_SF_Li256ELb0ELb1ELb0ELb0EEENS1_29StaticPersistentTileSchedulerILb0EEEEEEEEEvNT_6ParamsE --------------------------
	.section	.nv.info._ZN7cutlass13device_kernelIN5flash11enable_sm90INS1_16FlashAttnFwdSm90INS1_25CollectiveMainloopFwdSm90ILi2EN4cute5tupleIJNS5_1CILi1EEES8_S8_EEENS6_IJNS7_ILi128EEESA_NS7_ILi192EEEEEELi128ENS_6half_tEfNS_4arch4Sm90ELb0ELb0ELb1ELb0ELb0ELb0ELb0ELb1ELb1ELb1ELb0ELb0EEENS1_21CollectiveEpilogueFwdINS6_IJSA_SA_SA_EEES9_SD_SF_Li256ELb0ELb1ELb0ELb0EEENS1_29StaticPersistentTileSchedulerILb0EEEEEEEEEvNT_6ParamsE,"",@"SHT_CUDA_INFO"
	.sectionflags	@""
	.align	4


	//----- nvinfo : EIATTR_CUDA_API_VERSION
	.align		4
        /*0000*/ 	.byte	0x04, 0x37
        /*0002*/ 	.short	(.L_325 - .L_324)
.L_324:
        /*0004*/ 	.word	0x00000082


	//----- nvinfo : EIATTR_KPARAM_INFO
	.align		4
.L_325:
        /*0008*/ 	.byte	0x04, 0x17
        /*000a*/ 	.short	(.L_327 - .L_326)
.L_326:
        /*000c*/ 	.word	0x00000000
        /*0010*/ 	.short	0x0000
        /*0012*/ 	.short	0x0070
        /*0014*/ 	.byte	0x00, 0xf0, 0x01, 0x28


	//----- nvinfo : EIATTR_SPARSE_MMA_MASK
	.align		4
.L_327:
        /*0018*/ 	.byte	0x03, 0x50
        /*001a*/ 	.short	0x0000


	//----- nvinfo : EIATTR_MAXREG_COUNT
	.align		4
        /*001c*/ 	.byte	0x03, 0x1b
        /*001e*/ 	.short	0x00a8


	//----- nvinfo : EIATTR_NUM_BARRIERS
	.align		4
        /*0020*/ 	.byte	0x02, 0x4c
        /*0022*/ 	.byte	0x09
	.zero		1


	//----- nvinfo : EIATTR_EXTERNS
	.align		4
        /*0024*/ 	.byte	0x04, 0x0f
        /*0026*/ 	.short	(.L_329 - .L_328)


	//   ....[0]....
	.align		4
.L_328:
        /*0028*/ 	.word	index@(__assertfail)


	//----- nvinfo : EIATTR_ANNOTATIONS
	.align		4
.L_329:
        /*002c*/ 	.byte	0x04, 0x55
        /*002e*/ 	.short	(.L_331 - .L_330)


	//   ....[0]....
.L_330:
        /*0030*/ 	.word	0x00000001
        /*0034*/ 	.byte	0x30, 0x09, 0x00, 0x00, 0x01, 0x00, 0x00, 0x00, 0xf0, 0x09, 0x00, 0x00, 0x01, 0x00, 0x00, 0x00
        /* <DEDUP_REMOVED lines=30> */
        /*0224*/ 	.byte	0x60, 0xcb, 0x00, 0x00


	//----- nvinfo : EIATTR_MERCURY_ISA_VERSION
	.align		4
.L_331:
        /*0228*/ 	.byte	0x03, 0x5f
        /*022a*/ 	.short	0x0101


	//----- nvinfo : EIATTR_INT_WARP_WIDE_INSTR_OFFSETS
	.align		4
        /*022c*/ 	.byte	0x04, 0x31
        /*022e*/ 	.short	(.L_333 - .L_332)


	//   ....[0]....
.L_332:
        /*0230*/ 	.word	0x00000120


	//   ....[1]....
        /*0234*/ 	.word	0x00000160


	//   ....[2]....
        /*0238*/ 	.word	0x00000220


	//----- nvinfo : EIATTR_COOP_GROUP_MASK_REGIDS
	.align		4
.L_333:
        /*023c*/ 	.byte	0x04, 0x29
        /*023e*/ 	.short	(.L_335 - .L_334)


	//   ....[0]....
.L_334:
        /*0240*/ 	.word	0xffffffff


	//   ....[1]....
        /*0244*/ 	.word	0xffffffff


	//   ....[2]....
        /*0248*/ 	.word	0xffffffff


	//   ....[3]....
        /*024c*/ 	.word	0xffffffff


	//   ....[4]....
        /*0250*/ 	.word	0xffffffff


	//   ....[5]....
        /*0254*/ 	.word	0xffffffff


	//   ....[6]....
        /*0258*/ 	.word	0xffffffff


	//   ....[7]....
        /*025c*/ 	.word	0xffffffff


	//   ....[8]....
        /*0260*/ 	.word	0xffffffff


	//   ....[9]....
        /*0264*/ 	.word	0xffffffff


	//   ....[10]....
        /*0268*/ 	.word	0xffffffff


	//   ....[11]....
        /*026c*/ 	.word	0xffffffff


	//   ....[12]....
        /*0270*/ 	.word	0xffffffff


	//   ....[13]....
        /*0274*/ 	.word	0xffffffff


	//   ....[14]....
        /*0278*/ 	.word	0xffffffff


	//   ....[15]....
        /*027c*/ 	.word	0xffffffff


	//   ....[16]....
        /*0280*/ 	.word	0xffffffff


	//   ....[17]....
        /*0284*/ 	.word	0xffffffff


	//   ....[18]....
        /*0288*/ 	.word	0xffffffff


	//   ....[19]....
        /*028c*/ 	.word	0xffffffff


	//   ....[20]....
        /*0290*/ 	.word	0xffffffff


	//   ....[21]....
        /*0294*/ 	.word	0xffffffff


	//   ....[22]....
        /*0298*/ 	.word	0xffffffff


	//   ....[23]....
        /*029c*/ 	.word	0xffffffff


	//   ....[24]....
        /*02a0*/ 	.word	0xffffffff


	//   ....[25]....
        /*02a4*/ 	.word	0xffffffff


	//   ....[26]....
        /*02a8*/ 	.word	0xffffffff


	//   ....[27]....
        /*02ac*/ 	.word	0xffffffff


	//   ....[28]....
        /*02b0*/ 	.word	0xffffffff


	//   ....[29]....
        /*02b4*/ 	.word	0xffffffff


	//   ....[30]....
        /*02b8*/ 	.word	0xffffffff


	//   ....[31]....
        /*02bc*/ 	.word	0xffffffff


	//   ....[32]....
        /*02c0*/ 	.word	0xffffffff


	//   ....[33]....
        /*02c4*/ 	.word	0xffffffff


	//   ....[34]....
        /*02c8*/ 	.word	0xffffffff


	//   ....[35]....
        /*02cc*/ 	.word	0xffffffff


	//   ....[36]....
        /*02d0*/ 	.word	0xffffffff


	//   ....[37]....
        /*02d4*/ 	.word	0xffffffff


	//   ....[38]....
        /*02d8*/ 	.word	0xffffffff


	//   ....[39]....
        /*02dc*/ 	.word	0xffffffff


	//   ....[40]....
        /*02e0*/ 	.word	0xffffffff


	//   ....[41]....
        /*02e4*/ 	.word	0xffffffff


	//   ....[42]....
        /*02e8*/ 	.word	0xffffffff


	//   ....[43]....
        /*02ec*/ 	.word	0xffffffff


	//   ....[44]....
        /*02f0*/ 	.word	0xffffffff


	//   ....[45]....
        /*02f4*/ 	.word	0xffffffff


	//   ....[46]....
        /*02f8*/ 	.word	0xffffffff


	//   ....[47]....
        /*02fc*/ 	.word	0xffffffff


	//   ....[48]....
        /*0300*/ 	.word	0xffffffff


	//   ....[49]....
        /*0304*/ 	.word	0xffffffff


	//   ....[50]....
        /*0308*/ 	.word	0x0500000f


	//   ....[51]....
        /*030c*/ 	.word	0x0500000f


	//   ....[52]....
        /*0310*/ 	.word	0x0500000f


	//   ....[53]....
        /*0314*/ 	.word	0x0500000f


	//   ....[54]....
        /*0318*/ 	.word	0x0500000f


	//   ....[55]....
        /*031c*/ 	.word	0x0500000f


	//   ....[56]....
        /*0320*/ 	.word	0x0500000f


	//   ....[57]....
        /*0324*/ 	.word	0x0500000f


	//   ....[58]....
        /*0328*/ 	.word	0x0500000f


	//   ....[59]....
        /*032c*/ 	.word	0x0500000f


	//   ....[60]....
        /*0330*/ 	.word	0x0500000f


	//   ....[61]....
        /*0334*/ 	.word	0x0500000f


	//   ....[62]....
        /*0338*/ 	.word	0x0500000f


	//   ....[63]....
        /*033c*/ 	.word	0x0500000f


	//   ....[64]....
        /*0340*/ 	.word	0x0500000f


	//   ....[65]....
        /*0344*/ 	.word	0x0500000f


	//   ....[66]....
        /*0348*/ 	.word	0x0500000f


	//   ....[67]....
        /*034c*/ 	.word	0x0500000f


	//----- nvinfo : EIATTR_COOP_GROUP_INSTR_OFFSETS
	.align		4
.L_335:
        /*0350*/ 	.byte	0x04, 0x28
        /*0352*/ 	.short	(.L_337 - .L_336)


	//   ....[0]....
.L_336:
        /*0354*/ 	.word	0x00000060


	//   ....[1]....
        /*0358*/ 	.word	0x00000130


	//   ....[2]....
        /*035c*/ 	.word	0x00000230


	//   ....[3]....
        /*0360*/ 	.word	0x000003a0


	//   ....[4]....
        /*0364*/ 	.word	0x00000500


	//   ....[5]....
        /*0368*/ 	.word	0x00000620


	//   ....[6]....
        /*036c*/ 	.word	0x00000780


	//   ....[7]....
        /*0370*/ 	.word	0x00000d60


	//   ....[8]....
        /*0374*/ 	.word	0x00002ab0


	//   ....[9]....
        /*0378*/ 	.word	0x00002b20


	//   ....[10]....
        /*037c*/ 	.word	0x00003160


	//   ....[11]....
        /*0380*/ 	.word	0x000031f0


	//   ....[12]....
        /*0384*/ 	.word	0x000057d0


	//   ....[13]....
        /*0388*/ 	.word	0x00005800


	//   ....[14]....
        /*038c*/ 	.word	0x00005aa0


	//   ....[15]....
        /*0390*/ 	.word	0x00005b40


	//   ....[16]....
        /*0394*/ 	.word	0x00006e70


	//   ....[17]....
        /*0398*/ 	.word	0x00006eb0


	//   ....[18]....
        /*039c*/ 	.word	0x00006fb0


	//   ....[19]....
        /*03a0*/ 	.word	0x00006fc0


	//   ....[20]....
        /*03a4*/ 	.word	0x00008130


	//   ....[21]....
        /*03a8*/ 	.word	0x00008190


	//   ....[22]....
        /*03ac*/ 	.word	0x000081d0


	//   ....[23]....
        /*03b0*/ 	.word	0x00008200


	//   ....[24]....
        /*03b4*/ 	.word	0x00008680


	//   ....[25]....
        /*03b8*/ 	.word	0x000086c0


	//   ....[26]....
        /*03bc*/ 	.word	0x00008790


	//   ....[27]....
        /*03c0*/ 	.word	0x000087b0


	//   ....[28]....
        /*03c4*/ 	.word	0x00008860


	//   ....[29]....
        /*03c8*/ 	.word	0x00008880


	//   ....[30]....
        /*03cc*/ 	.word	0x00008940


	//   ....[31]....
        /*03d0*/ 	.word	0x00008980


	//   ....[32]....
        /*03d4*/ 	.word	0x00009370


	//   ....[33]....
        /*03d8*/ 	.word	0x00009de0


	//   ....[34]....
        /*03dc*/ 	.word	0x00009df0


	//   ....[35]....
        /*03e0*/ 	.word	0x00009e50


	//   ....[36]....
        /*03e4*/ 	.word	0x00009e90


	//   ....[37]....
        /*03e8*/ 	.word	0x00009f60


	//   ....[38]....
        /*03ec*/ 	.word	0x00009fc0


	//   ....[39]....
        /*03f0*/ 	.word	0x0000a060


	//   ....[40]....
        /*03f4*/ 	.word	0x0000a070


	//   ....[41]....
        /*03f8*/ 	.word	0x0000a100


	//   ....[42]....
        /*03fc*/ 	.word	0x0000a110


	//   ....[43]....
        /*0400*/ 	.word	0x0000a1a0


	//   ....[44]....
        /*0404*/ 	.word	0x0000a1b0


	//   ....[45]....
        /*0408*/ 	.word	0x0000a240


	//   ....[46]....
        /*040c*/ 	.word	0x0000a250


	//   ....[47]....
        /*0410*/ 	.word	0x0000a260


	//   ....[48]....
        /*0414*/ 	.word	0x0000a2a0


	//   ....[49]....
        /*0418*/ 	.word	0x0000ca90


	//   ....[50]....
        /*041c*/ 	.word	0x0000cf80


	//   ....[51]....
        /*0420*/ 	.word	0x0000d0f0


	//   ....[52]....
        /*0424*/ 	.word	0x0000d140


	//   ....[53]....
        /*0428*/ 	.word	0x0000d220


	//   ....[54]....
        /*042c*/ 	.word	0x0000d2b0


	//   ....[55]....
        /*0430*/ 	.word	0x0000d3b0


	//   ....[56]....
        /*0434*/ 	.word	0x0000d4d0


	//   ....[57]....
        /*0438*/ 	.word	0x0000d550


	//   ....[58]....
        /*043c*/ 	.word	0x0000d680


	//   ....[59]....
        /*0440*/ 	.word	0x0000d700


	//   ....[60]....
        /*0444*/ 	.word	0x0000d800


	//   ....[61]....
        /*0448*/ 	.word	0x0000d860


	//   ....[62]....
        /*044c*/ 	.word	0x0000d960


	//   ....[63]....
        /*0450*/ 	.word	0x0000d9c0


	//   ....[64]....
        /*0454*/ 	.word	0x0000dab0


	//   ....[65]....
        /*0458*/ 	.word	0x0000db10


	//   ....[66]....
        /*045c*/ 	.word	0x0000dbe0


	//   ....[67]....
        /*0460*/ 	.word	0x0000dfc0


	//----- nvinfo : EIATTR_REG_RECONFIG
	.align		4
.L_337:
        /*0464*/ 	.byte	0x01, 0x54
	.zero		2


	//----- nvinfo : EIATTR_SYSCALL_OFFSETS
	.align		4
        /*0468*/ 	.byte	0x04, 0x46
        /*046a*/ 	.short	(.L_339 - .L_338)


	//   ....[0]....
.L_338:
        /*046c*/ 	.word	0x000010d0


	//   ....[1]....
        /*0470*/ 	.word	0x00008fd0


	//   ....[2]....
        /*0474*/ 	.word	0x00009110


	//   ....[3]....
        /*0478*/ 	.word	0x00009200


	//   ....[4]....
        /*047c*/ 	.word	0x000099b0


	//----- nvinfo : EIATTR_MBARRIER_INSTR_OFFSETS
	.align		4
.L_339:
        /*0480*/ 	.byte	0x04, 0x39
        /*0482*/ 	.short	(.L_341 - .L_340)


	//   ....[0]....
.L_340:
        /*0484*/ 	.word	0x00000250
        /*0488*/ 	.word	0x000000ff
        /*048c*/ 	.word	0x00034800
        /*0490*/ 	.short	0x0100
        /*0492*/ 	.byte	0x08
	.zero		1


	//   ....[1]....
        /*0494*/ 	.word	0x00000260
        /*0498*/ 	.word	0x000000ff
        /*049c*/ 	.word	0x00034820
        /*04a0*/ 	.short	0x0100
        /*04a2*/ 	.byte	0x08
	.zero		1


	//   ....[2]....
        /*04a4*/ 	.word	0x00000350
        /*04a8*/ 	.word	0x000000ff
        /*04ac*/ 	.word	0x00034830
        /*04b0*/ 	.short	0x0100
        /*04b2*/ 	.byte	0x08
	.zero		1


	//   ....[3]....
        /*04b4*/ 	.word	0x00000360
        /*04b8*/ 	.word	0x000000ff
        /*04bc*/ 	.word	0x00034840
        /*04c0*/ 	.short	0x0100
        /*04c2*/ 	.byte	0x08
	.zero		1


	//   ....[4]....
        /*04c4*/ 	.word	0x00000370
        /*04c8*/ 	.word	0x000000ff
        /*04cc*/ 	.word	0x00034838
        /*04d0*/ 	.short	0x0100
        /*04d2*/ 	.byte	0x08
	.zero		1


	//   ....[5]....
        /*04d4*/ 	.word	0x00000380
        /*04d8*/ 	.word	0x000000ff
        /*04dc*/ 	.word	0x00034848
        /*04e0*/ 	.short	0x0100
        /*04e2*/ 	.byte	0x08
	.zero		1


	//   ....[6]....
        /*04e4*/ 	.word	0x000004b0
        /*04e8*/ 	.word	0x000000ff
        /*04ec*/ 	.word	0x00034850
        /*04f0*/ 	.short	0x0100
        /*04f2*/ 	.byte	0x08
	.zero		1


	//   ....[7]....
        /*04f4*/ 	.word	0x000004c0
        /*04f8*/ 	.word	0x000000ff
        /*04fc*/ 	.word	0x00034860
        /*0500*/ 	.short	0x0100
        /*0502*/ 	.byte	0x08
	.zero		1


	//   ....[8]....
        /*0504*/ 	.word	0x000004d0
        /*0508*/ 	.word	0x000000ff
        /*050c*/ 	.word	0x00034858
        /*0510*/ 	.short	0x0100
        /*0512*/ 	.byte	0x08
	.zero		1


	//   ....[9]....
        /*0514*/ 	.word	0x000004e0
        /*0518*/ 	.word	0x000000ff
        /*051c*/ 	.word	0x00034868
        /*0520*/ 	.short	0x0100
        /*0522*/ 	.byte	0x08
	.zero		1


	//   ....[10]....
        /*0524*/ 	.word	0x000005d0
        /*0528*/ 	.word	0x000000ff
        /*052c*/ 	.word	0x00034870
        /*0530*/ 	.short	0x0100
        /*0532*/ 	.byte	0x06
	.zero		1


	//   ....[11]....
        /*0534*/ 	.word	0x000005e0
        /*0538*/ 	.word	0x000000ff
        /*053c*/ 	.word	0x00034880
        /*0540*/ 	.short	0x0100
        /*0542*/ 	.byte	0x06
	.zero		1


	//   ....[12]....
        /*0544*/ 	.word	0x000005f0
        /*0548*/ 	.word	0x000000ff
        /*054c*/ 	.word	0x00034878
        /*0550*/ 	.short	0x0100
        /*0552*/ 	.byte	0x06
	.zero		1


	//   ....[13]....
        /*0554*/ 	.word	0x00000600
        /*0558*/ 	.word	0x000000ff
        /*055c*/ 	.word	0x00034888
        /*0560*/ 	.short	0x0100
        /*0562*/ 	.byte	0x06
	.zero		1


	//   ....[14]....
        /*0564*/ 	.word	0x00000730
        /*0568*/ 	.word	0x000000ff
        /*056c*/ 	.word	0x00034890
        /*0570*/ 	.short	0x0100
        /*0572*/ 	.byte	0x08
	.zero		1


	//   ....[15]....
        /*0574*/ 	.word	0x00000740
        /*0578*/ 	.word	0x000000ff
        /*057c*/ 	.word	0x000348a0
        /*0580*/ 	.short	0x0100
        /*0582*/ 	.byte	0x08
	.zero		1


	//   ....[16]....
        /*0584*/ 	.word	0x00000750
        /*0588*/ 	.word	0x000000ff
        /*058c*/ 	.word	0x00034898
        /*0590*/ 	.short	0x0100
        /*0592*/ 	.byte	0x08
	.zero		1


	//   ....[17]....
        /*0594*/ 	.word	0x00000760
        /*0598*/ 	.word	0x000000ff
        /*059c*/ 	.word	0x000348a8
        /*05a0*/ 	.short	0x0100
        /*05a2*/ 	.byte	0x08
	.zero		1


	//   ....[18]....
        /*05a4*/ 	.word	0x00000890
        /*05a8*/ 	.word	0x000000ff
        /*05ac*/ 	.word	0x000348b0
        /*05b0*/ 	.short	0x0100
        /*05b2*/ 	.byte	0x08
	.zero		1


	//   ....[19]....
        /*05b4*/ 	.word	0x000008a0
        /*05b8*/ 	.word	0x000000ff
        /*05bc*/ 	.word	0x000348c0
        /*05c0*/ 	.short	0x0100
        /*05c2*/ 	.byte	0x08
	.zero		1


	//   ....[20]....
        /*05c4*/ 	.word	0x000008b0
        /*05c8*/ 	.word	0x000000ff
        /*05cc*/ 	.word	0x000348b8
        /*05d0*/ 	.short	0x0100
        /*05d2*/ 	.byte	0x08
	.zero		1


	//   ....[21]....
        /*05d4*/ 	.word	0x000008c0
        /*05d8*/ 	.word	0x000000ff
        /*05dc*/ 	.word	0x000348c8
        /*05e0*/ 	.short	0x0100
        /*05e2*/ 	.byte	0x08
	.zero		1


	//   ....[22]....
        /*05e4*/ 	.word	0x00001110
        /*05e8*/ 	.word	0x000000ff
        /*05ec*/ 	.word	0x00034800
        /*05f0*/ 	.short	0x010a
        /*05f2*/ 	.byte	0x28
	.zero		1


	//   ....[23]....
        /*05f4*/ 	.word	0x00001190
        /*05f8*/ 	.word	0x00000000
        /*05fc*/ 	.word	0x00034830
        /*0600*/ 	.short	0x010a
        /*0602*/ 	.byte	0x3f
	.zero		1


	//   ....[24]....
        /*0604*/ 	.word	0x00001210
        /*0608*/ 	.word	0x00000000
        /*060c*/ 	.word	0x00034830
        /*0610*/ 	.short	0x010a
        /*0612*/ 	.byte	0x3f
	.zero		1


	//   ....[25]....
        /*0614*/ 	.word	0x00002110
        /*0618*/ 	.word	0x00000000
        /*061c*/ 	.word	0x00000000
        /*0620*/ 	.short	0x0101
        /*0622*/ 	.byte	0x3f
	.zero		1


	//   ....[26]....
        /*0624*/ 	.word	0x000040f0
        /*0628*/ 	.word	0x000000ff
        /*062c*/ 	.word	0x00034830
        /*0630*/ 	.short	0x010a
        /*0632*/ 	.byte	0x08
	.zero		1


	//   ....[27]....
        /*0634*/ 	.word	0x00004130
        /*0638*/ 	.word	0x000000ff
        /*063c*/ 	.word	0x00034830
        /*0640*/ 	.short	0x010a
        /*0642*/ 	.byte	0x08
	.zero		1


	//   ....[28]....
        /*0644*/ 	.word	0x00004a10
        /*0648*/ 	.word	0x000000ff
        /*064c*/ 	.word	0x00034850
        /*0650*/ 	.short	0x010a
        /*0652*/ 	.byte	0x09
	.zero		1


	//   ....[29]....
        /*0654*/ 	.word	0x00004a50
        /*0658*/ 	.word	0x000000ff
        /*065c*/ 	.word	0x00034850
        /*0660*/ 	.short	0x010a
        /*0662*/ 	.byte	0x09
	.zero		1


	//   ....[30]....
        /*0664*/ 	.word	0x00006310
        /*0668*/ 	.word	0x00000021
        /*066c*/ 	.word	0x00000000
        /*0670*/ 	.short	0x0101
        /*0672*/ 	.byte	0x3f
	.zero		1


	//   ....[31]....
        /*0674*/ 	.word	0x00006370
        /*0678*/ 	.word	0x0000002a
        /*067c*/ 	.word	0x00000000
        /*0680*/ 	.short	0x0101
        /*0682*/ 	.byte	0x3f
	.zero		1


	//   ....[32]....
        /*0684*/ 	.word	0x00006de0
        /*0688*/ 	.word	0x000000ff
        /*068c*/ 	.word	0x00034850
        /*0690*/ 	.short	0x010a
        /*0692*/ 	.byte	0x0c
	.zero		1


	//   ....[33]....
        /*0694*/ 	.word	0x00006e20
        /*0698*/ 	.word	0x000000ff
        /*069c*/ 	.word	0x00034850
        /*06a0*/ 	.short	0x010a
        /*06a2*/ 	.byte	0x0c
	.zero		1


	//   ....[34]....
        /*06a4*/ 	.word	0x00007a90
        /*06a8*/ 	.word	0x00000069
        /*06ac*/ 	.word	0x00000000
        /*06b0*/ 	.short	0x0101
        /*06b2*/ 	.byte	0x3f
	.zero		1


	//   ....[35]....
        /*06b4*/ 	.word	0x000086a0
        /*06b8*/ 	.word	0x000000ff
        /*06bc*/ 	.word	0x00000000
        /*06c0*/ 	.short	0x0101
        /*06c2*/ 	.byte	0x04
	.zero		1


	//   ....[36]....
        /*06c4*/ 	.word	0x000095a0
        /*06c8*/ 	.word	0x00000000
        /*06cc*/ 	.word	0x00034840
        /*06d0*/ 	.short	0x010a
        /*06d2*/ 	.byte	0x3f
	.zero		1


	//   ....[37]....
        /*06d4*/ 	.word	0x0000a3f0
        /*06d8*/ 	.word	0x000000ff
        /*06dc*/ 	.word	0x00034800
        /*06e0*/ 	.short	0x0107
        /*06e2*/ 	.byte	0x24
	.zero		1


	//   ....[38]....
        /*06e4*/ 	.word	0x0000a460
        /*06e8*/ 	.word	0x000000ff
        /*06ec*/ 	.word	0x00034800
        /*06f0*/ 	.short	0x0101
        /*06f2*/ 	.byte	0x24
	.zero		1


	//   ....[39]....
        /*06f4*/ 	.word	0x0000a490
        /*06f8*/ 	.word	0x000000ff
        /*06fc*/ 	.word	0x00034820
        /*0700*/ 	.short	0x010a
        /*0702*/ 	.byte	0x24
	.zero		1


	//   ....[40]....
        /*0704*/ 	.word	0x0000a7c0
        /*0708*/ 	.word	0x00000003
        /*070c*/ 	.word	0x00034840
        /*0710*/ 	.short	0x010a
        /*0712*/ 	.byte	0x3f
	.zero		1


	//   ....[41]....
        /*0714*/ 	.word	0x0000ac40
        /*0718*/ 	.word	0x00000003
        /*071c*/ 	.word	0x00000060
        /*0720*/ 	.short	0x010a
        /*0722*/ 	.byte	0x3f
	.zero		1


	//   ....[42]....
        /*0724*/ 	.word	0x0000b2a0
        /*0728*/ 	.word	0x00000003
        /*072c*/ 	.word	0x00034840
        /*0730*/ 	.short	0x010a
        /*0732*/ 	.byte	0x3f
	.zero		1


	//   ....[43]....
        /*0734*/ 	.word	0x0000b720
        /*0738*/ 	.word	0x00000002
        /*073c*/ 	.word	0x00000060
        /*0740*/ 	.short	0x010a
        /*0742*/ 	.byte	0x3f
	.zero		1


	//   ....[44]....
        /*0744*/ 	.word	0x0000bcc0
        /*0748*/ 	.word	0x00000002
        /*074c*/ 	.word	0x00034840
        /*0750*/ 	.short	0x010a
        /*0752*/ 	.byte	0x3f
	.zero		1


	//   ....[45]....
        /*0754*/ 	.word	0x0000c140
        /*0758*/ 	.word	0x00000002
        /*075c*/ 	.word	0x00000060
        /*0760*/ 	.short	0x010a
        /*0762*/ 	.byte	0x3f
	.zero		1


	//   ....[46]....
        /*0764*/ 	.word	0x0000c590
        /*0768*/ 	.word	0x00000003
        /*076c*/ 	.word	0x00034860
        /*0770*/ 	.short	0x010a
        /*0772*/ 	.byte	0x3f
	.zero		1


	//   ....[47]....
        /*0774*/ 	.word	0x0000ca10
        /*0778*/ 	.word	0x00000000
        /*077c*/ 	.word	0x00034820
        /*0780*/ 	.short	0x010a
        /*0782*/ 	.byte	0x3f
	.zero		1


	//   ....[48]....
        /*0784*/ 	.word	0x0000cbe0
        /*0788*/ 	.word	0x00000006
        /*078c*/ 	.word	0x00000000
        /*0790*/ 	.short	0x010a
        /*0792*/ 	.byte	0x3f
	.zero		1


	//   ....[49]....
        /*0794*/ 	.word	0x0000cc30
        /*0798*/ 	.word	0x00000003
        /*079c*/ 	.word	0x00000000
        /*07a0*/ 	.short	0x010a
        /*07a2*/ 	.byte	0x3f
	.zero		1


	//   ....[50]....
        /*07a4*/ 	.word	0x0000cc90
        /*07a8*/ 	.word	0x00000012
        /*07ac*/ 	.word	0x00000000
        /*07b0*/ 	.short	0x010a
        /*07b2*/ 	.byte	0x3f
	.zero		1


	//   ....[51]....
        /*07b4*/ 	.word	0x0000ccc0
        /*07b8*/ 	.word	0x00000003
        /*07bc*/ 	.word	0x00000000
        /*07c0*/ 	.short	0x010a
        /*07c2*/ 	.byte	0x3f
	.zero		1


	//   ....[52]....
        /*07c4*/ 	.word	0x0000cd30
        /*07c8*/ 	.word	0x00000003
        /*07cc*/ 	.word	0x00034800
        /*07d0*/ 	.short	0x010a
        /*07d2*/ 	.byte	0x3f
	.zero		1


	//   ....[53]....
        /*07d4*/ 	.word	0x0000cd80
        /*07d8*/ 	.word	0x00000000
        /*07dc*/ 	.word	0x00034830
        /*07e0*/ 	.short	0x010a
        /*07e2*/ 	.byte	0x3f
	.zero		1


	//   ....[54]....
        /*07e4*/ 	.word	0x0000cde0
        /*07e8*/ 	.word	0x0000000c
        /*07ec*/ 	.word	0x00034830
        /*07f0*/ 	.short	0x010a
        /*07f2*/ 	.byte	0x3f
	.zero		1


	//   ....[55]....
        /*07f4*/ 	.word	0x0000ce40
        /*07f8*/ 	.word	0x00000009
        /*07fc*/ 	.word	0x00034850
        /*0800*/ 	.short	0x010a
        /*0802*/ 	.byte	0x3f
	.zero		1


	//   ....[56]....
        /*0804*/ 	.word	0x0000cea0
        /*0808*/ 	.word	0x00000005
        /*080c*/ 	.word	0x00034850
        /*0810*/ 	.short	0x010a
        /*0812*/ 	.byte	0x3f
	.zero		1


	//   ....[57]....
        /*0814*/ 	.word	0x0000d040
        /*0818*/ 	.word	0x00000000
        /*081c*/ 	.word	0x00034840
        /*0820*/ 	.short	0x010a
        /*0822*/ 	.byte	0x3f
	.zero		1


	//   ....[58]....
        /*0824*/ 	.word	0x0000dc60
        /*0828*/ 	.word	0x0000000f
        /*082c*/ 	.word	0x00034820
        /*0830*/ 	.short	0x010a
        /*0832*/ 	.byte	0x3f
	.zero		1


	//   ....[59]....
        /*0834*/ 	.word	0x0000dcb0
        /*0838*/ 	.word	0x00000003
        /*083c*/ 	.word	0x00034840
        /*0840*/ 	.short	0x010a
        /*0842*/ 	.byte	0x3f
	.zero		1


	//   ....[60]....
        /*0844*/ 	.word	0x0000dd00
        /*0848*/ 	.word	0x00000003
        /*084c*/ 	.word	0x00000060
        /*0850*/ 	.short	0x010a
        /*0852*/ 	.byte	0x3f
	.zero		1


	//   ....[61]....
        /*0854*/ 	.word	0x0000dd50
        /*0858*/ 	.word	0x00000003
        /*085c*/ 	.word	0x00034840
        /*0860*/ 	.short	0x010a
        /*0862*/ 	.byte	0x3f
	.zero		1


	//   ....[62]....
        /*0864*/ 	.word	0x0000dda0
        /*0868*/ 	.word	0x00000002
        /*086c*/ 	.word	0x00000060
        /*0870*/ 	.short	0x010a
        /*0872*/ 	.byte	0x3f
	.zero		1


	//   ....[63]....
        /*0874*/ 	.word	0x0000ddf0
        /*0878*/ 	.word	0x00000002
        /*087c*/ 	.word	0x00034840
        /*0880*/ 	.short	0x010a
        /*0882*/ 	.byte	0x3f
	.zero		1


	//   ....[64]....
        /*0884*/ 	.word	0x0000de40
        /*0888*/ 	.word	0x00000002
        /*088c*/ 	.word	0x00000060
        /*0890*/ 	.short	0x010a
        /*0892*/ 	.byte	0x3f
	.zero		1


	//   ....[65]....
        /*0894*/ 	.word	0x0000de90
        /*0898*/ 	.word	0x00000003
        /*089c*/ 	.word	0x00034860
        /*08a0*/ 	.short	0x010a
        /*08a2*/ 	.byte	0x3f
	.zero		1


	//   ....[66]....
        /*08a4*/ 	.word	0x0000dee0
        /*08a8*/ 	.word	0x00000000
        /*08ac*/ 	.word	0x00034820
        /*08b0*/ 	.short	0x010a
        /*08b2*/ 	.byte	0x3f
	.zero		1


	//   ....[67]....
        /*08b4*/ 	.word	0x0000e080
        /*08b8*/ 	.word	0x00000006
        /*08bc*/ 	.word	0x00000000
        /*08c0*/ 	.short	0x010a
        /*08c2*/ 	.byte	0x3f
	.zero		1


	//   ....[68]....
        /*08c4*/ 	.word	0x0000e0d0
        /*08c8*/ 	.word	0x00000003
        /*08cc*/ 	.word	0x00000000
        /*08d0*/ 	.short	0x010a
        /*08d2*/ 	.byte	0x3f
	.zero		1


	//   ....[69]....
        /*08d4*/ 	.word	0x0000e120
        /*08d8*/ 	.word	0x00000012
        /*08dc*/ 	.word	0x00000000
        /*08e0*/ 	.short	0x010a
        /*08e2*/ 	.byte	0x3f
	.zero		1


	//----- nvinfo : EIATTR_NUM_MBARRIERS
	.align		4
.L_341:
        /*08e4*/ 	.byte	0x03, 0x38
        /*08e6*/ 	.short	0x0016


	//----- nvinfo : EIATTR_EXIT_INSTR_OFFSETS
	.align		4
        /*08e8*/ 	.byte	0x04, 0x1c
        /*08ea*/ 	.short	(.L_343 - .L_342)


	//   ....[0]....
.L_342:
        /*08ec*/ 	.word	0x000009e0


	//   ....[1]....
        /*08f0*/ 	.word	0x00008a60


	//   ....[2]....
        /*08f4*/ 	.word	0x0000cd10


	//----- nvinfo : EIATTR_MAX_THREADS
	.align		4
.L_343:
        /*08f8*/ 	.byte	0x04, 0x05
        /*08fa*/ 	.short	(.L_345 - .L_344)
.L_344:
        /*08fc*/ 	.word	0x00000180
        /*0900*/ 	.word	0x00000001
        /*0904*/ 	.word	0x00000001


	//----- nvinfo : EIATTR_CRS_STACK_SIZE
	.align		4
.L_345:
        /*0908*/ 	.byte	0x04, 0x1e
        /*090a*/ 	.short	(.L_347 - .L_346)
.L_346:
        /*090c*/ 	.word	0x00000000


	//----- nvinfo : EIATTR_CBANK_PARAM_SIZE
	.align		4
.L_347:
        /*0910*/ 	.byte	0x03, 0x19
        /*0912*/ 	.short	0x0a70


	//----- nvinfo : EIATTR_PARAM_CBANK
	.align		4
        /*0914*/ 	.byte	0x04, 0x0a
        /*0916*/ 	.short	(.L_349 - .L_348)
	.align		4
.L_348:
        /*0918*/ 	.word	index@(.nv.constant0._ZN7cutlass13device_kernelIN5flash11enable_sm90INS1_16FlashAttnFwdSm90INS1_25CollectiveMainloopFwdSm90ILi2EN4cute5tupleIJNS5_1CILi1EEES8_S8_EEENS6_IJNS7_ILi128EEESA_NS7_ILi192EEEEEELi128ENS_6half_tEfNS_4arch4Sm90ELb0ELb0ELb1ELb0ELb0ELb0ELb0ELb1ELb1ELb1ELb0ELb0EEENS1_21CollectiveEpilogueFwdINS6_IJSA_SA_SA_EEES9_SD_SF_Li256ELb0ELb1ELb0ELb0EEENS1_29StaticPersistentTileSchedulerILb0EEEEEEEEEvNT_6ParamsE)
        /*091c*/ 	.short	0x0210
        /*091e*/ 	.short	0x0a70


	//----- nvinfo : EIATTR_SW_WAR
	.align		4
.L_349:
        /*0920*/ 	.byte	0x04, 0x36
        /*0922*/ 	.short	(.L_351 - .L_350)
.L_350:
        /*0924*/ 	.word	0x00000008
.L_351:


//--------------------- .nv.info._ZN7cutlass13device_kernelIN5flash11enable_sm90INS1_16FlashAttnFwdSm90INS1_25CollectiveMainloopFwdSm90ILi2EN4cute5tupleIJNS5_1CILi2EEENS7_ILi1EEES9_EEENS6_IJNS7_ILi128EEESB_NS7_ILi192EEEEEELi128ENS_6half_tEfNS_4arch4Sm90ELb0ELb0ELb1ELb0ELb0ELb0ELb0ELb1ELb1ELb1ELb0ELb0EEENS1_21CollectiveEpilogueFwdINS6_IJSB_SB_SB_EEESA_SE_SG_Li256ELb0ELb1ELb0ELb0EEENS1_29StaticPersistentTileSchedulerILb0EEEEEEEEEvNT_6ParamsE --------------------------
	.section	.nv.info._ZN7cutlass13device_kernelIN5flash11enable_sm90INS1_16FlashAttnFwdSm90INS1_25CollectiveMainloopFwdSm90ILi2EN4cute5tupleIJNS5_1CILi2EEENS7_ILi1EEES9_EEENS6_IJNS7_ILi128EEESB_NS7_ILi192EEEEEELi128ENS_6half_tEfNS_4arch4Sm90ELb0ELb0ELb1ELb0ELb0ELb0ELb0ELb1ELb1ELb1ELb0ELb0EEENS1_21CollectiveEpilogueFwdINS6_IJSB_SB_SB_EEESA_SE_SG_Li256ELb0ELb1ELb0ELb0EEENS1_29StaticPersistentTileSchedulerILb0EEEEEEEEEvNT_6ParamsE,"",@"SHT_CUDA_INFO"
	.sectionflags	@""
	.align	4


	//----- nvinfo : EIATTR_CUDA_API_VERSION
	.align		4
        /*0000*/ 	.byte	0x04, 0x37
        /*0002*/ 	.short	(.L_353 - .L_352)
.L_352:
        /*0004*/ 	.word	0x00000082


	//----- nvinfo : EIATTR_KPARAM_INFO
	.align		4
.L_353:
        /*0008*/ 	.byte	0x04, 0x17
        /*000a*/ 	.short	(.L_355 - .L_354)
.L_354:
        /*000c*/ 	.word	0x00000000
        /*0010*/ 	.short	0x0000
        /*0012*/ 	.short	0x0070
        /*0014*/ 	.byte	0x00, 0xf0, 0x01, 0x28


	//----- nvinfo : EIATTR_SPARSE_MMA_MASK
	.align		4
.L_355:
        /*0018*/ 	.byte	0x03, 0x50
        /*001a*/ 	.short	0x0000


	//----- nvinfo : EIATTR_MAXREG_COUNT
	.align		4
        /*001c*/ 	.byte	0x03, 0x1b
        /*001e*/ 	.short	0x00a8


	//----- nvinfo : EIATTR_NUM_BARRIERS
	.align		4
        /*0020*/ 	.byte	0x02, 0x4c
        /*0022*/ 	.byte	0x09
	.zero		1


	//----- nvinfo : EIATTR_EXTERNS
	.align		4
        /*0024*/ 	.byte	0x04, 0x0f
        /*0026*/ 	.short	(.L_357 - .L_356)


	//   ....[0]....
	.align		4
.L_356:
        /*0028*/ 	.word	index@(__assertfail)


	//----- nvinfo : EIATTR_ANNOTATIONS
	.align		4
.L_357:
        /*002c*/ 	.byte	0x04, 0x55
        /*002e*/ 	.short	(.L_359 - .L_358)


	//   ....[0]....
.L_358:
        /* <DEDUP_REMOVED lines=31> */


	//----- nvinfo : EIATTR_MERCURY_ISA_VERSION
	.align		4
.L_359:
        /*0208*/ 	.byte	0x03, 0x5f
        /*020a*/ 	.short	0x0101


	//----- nvinfo : EIATTR_INT_WARP_WIDE_INSTR_OFFSETS
	.align		4
        /*020c*/ 	.byte	0x04, 0x31
        /*020e*/ 	.short	(.L_361 - .L_360)


	//   ....[0]....
.L_360:
        /*0210*/ 	.word	0x00000130


	//   ....[1]....
        /*0214*/ 	.word	0x00000170


	//   ....[2]....
        /*0218*/ 	.word	0x000001e0


	//----- nvinfo : EIATTR_COOP_GROUP_MASK_REGIDS
	.align		4
.L_361:
        /*021c*/ 	.byte	0x04, 0x29
        /*021e*/ 	.short	(.L_363 - .L_362)


	//   ....[0]....
.L_362:
        /*0220*/ 	.word	0xffffffff


	//   ....[1]....
        /*0224*/ 	.word	0xffffffff


	//   ....[2]....
        /*0228*/ 	.word	0xffffffff


	//   ....[3]....
        /*022c*/ 	.word	0xffffffff


	//   ....[4]....
        /*0230*/ 	.word	0xffffffff


	//   ....[5]....
        /*0234*/ 	.word	0xffffffff


	//   ....[6]....
        /*0238*/ 	.word	0xffffffff


	//   ....[7]....
        /*023c*/ 	.word	0xffffffff


	//   ....[8]....
        /*0240*/ 	.word	0xffffffff


	//   ....[9]....
        /*0244*/ 	.word	0xffffffff


	//   ....[10]....
        /*0248*/ 	.word	0xffffffff


	//   ....[11]....
        /*024c*/ 	.word	0xffffffff


	//   ....[12]....
        /*0250*/ 	.word	0xffffffff


	//   ....[13]....
        /*0254*/ 	.word	0xffffffff


	//   ....[14]....
        /*0258*/ 	.word	0xffffffff


	//   ....[15]....
        /*025c*/ 	.word	0xffffffff


	//   ....[16]....
        /*0260*/ 	.word	0xffffffff


	//   ....[17]....
        /*0264*/ 	.word	0xffffffff


	//   ....[18]....
        /*0268*/ 	.word	0xffffffff


	//   ....[19]....
        /*026c*/ 	.word	0xffffffff


	//   ....[20]....
        /*0270*/ 	.word	0xffffffff


	//   ....[21]....
        /*0274*/ 	.word	0xffffffff


	//   ....[22]....
        /*0278*/ 	.word	0xffffffff


	//   ....[23]....
        /*027c*/ 	.word	0xffffffff


	//   ....[24]....
        /*0280*/ 	.word	0xffffffff


	//   ....[25]....
        /*0284*/ 	.word	0xffffffff


	//   ....[26]....
        /*0288*/ 	.word	0xffffffff


	//   ....[27]....
        /*028c*/ 	.word	0xffffffff


	//   ....[28]....
        /*0290*/ 	.word	0xffffffff


	//   ....[29]....
        /*0294*/ 	.word	0xffffffff


	//   ....[30]....
        /*0298*/ 	.word	0xffffffff


	//   ....[31]....
        /*029c*/ 	.word	0xffffffff


	//   ....[32]....
        /*02a0*/ 	.word	0xffffffff


	//   ....[33]....
        /*02a4*/ 	.word	0xffffffff


	//   ....[34]....
        /*02a8*/ 	.word	0xffffffff


	//   ....[35]....
        /*02ac*/ 	.word	0xffffffff


	//   ....[36]....
        /*02b0*/ 	.word	0xffffffff


	//   ....[37]....
        /*02b4*/ 	.word	0xffffffff


	//   ....[38]....
        /*02b8*/ 	.word	0xffffffff


	//   ....[39]....
        /*02bc*/ 	.word	0xffffffff


	//   ....[40]....
        /*02c0*/ 	.word	0xffffffff


	//   ....[41]....
        /*02c4*/ 	.word	0xffffffff


	//   ....[42]....
        /*02c8*/ 	.word	0xffffffff


	//   ....[43]....
        /*02cc*/ 	.word	0xffffffff


	//   ....[44]....
        /*02d0*/ 	.word	0xffffffff


	//   ....[45]....
        /*02d4*/ 	.word	0xffffffff


	//   ....[46]....
        /*02d8*/ 	.word	0xffffffff


	//   ....[47]....
        /*02dc*/ 	.word	0xffffffff


	//   ....[48]....
        /*02e0*/ 	.word	0xffffffff


	//   ....[49]....
        /*02e4*/ 	.word	0xffffffff


	//   ....[50]....
        /*02e8*/ 	.word	0xffffffff


	//   ....[51]....
        /*02ec*/ 	.word	0x0500000f


	//   ....[52]....
        /*02f0*/ 	.word	0x0500000f


	//   ....[53]....
        /*02f4*/ 	.word	0x0500000f


	//   ....[54]....
        /*02f8*/ 	.word	0x0500000f


	//   ....[55]....
        /*02fc*/ 	.word	0x0500000f


	//   ....[56]....
        /*0300*/ 	.word	0x0500000f


	//   ....[57]....
        /*0304*/ 	.word	0x0500000f


	//   ....[58]....
        /*0308*/ 	.word	0x0500000f


	//   ....[59]....
        /*030c*/ 	.word	0x0500000f


	//   ....[60]....
        /*0310*/ 	.word	0x0500000f


	//   ....[61]....
        /*0314*/ 	.word	0x0500000f


	//   ....[62]....
        /*0318*/ 	.word	0x0500000f


	//   ....[63]....
        /*031c*/ 	.word	0x0500000f


	//   ....[64]....
        /*0320*/ 	.word	0x0500000f


	//   ....[65]....
        /*0324*/ 	.word	0x0500000f


	//   ....[66]....
        /*0328*/ 	.word	0x0500000f


	//   ....[67]....
        /*032c*/ 	.word	0x0500000f


	//   ....[68]....
        /*0330*/ 	.word	0x0500000f


	//----- nvinfo : EIATTR_COOP_GROUP_INSTR_OFFSETS
	.align		4
.L_363:
        /*0334*/ 	.byte	0x04, 0x28
        /*0336*/ 	.short	(.L_365 - .L_364)


	//   ....[0]....
.L_364:
        /*0338*/ 	.word	0x00000060


	//   ....[1]....
        /*033c*/ 	.word	0x00000140


	//   ....[2]....
        /*0340*/ 	.word	0x00000190


	//   ....[3]....
        /*0344*/ 	.word	0x000003d0


	//   ....[4]....
        /*0348*/ 	.word	0x00000600


	//   ....[5]....
        /*034c*/ 	.word	0x00000830


	//   ....[6]....
        /*0350*/ 	.word	0x00000ac0


	//   ....[7]....
        /*0354*/ 	.word	0x00000dd0


	//   ....[8]....
        /*0358*/ 	.word	0x000012c0


	//   ....[9]....
        /*035c*/ 	.word	0x00002de0


	//   ....[10]....
        /*0360*/ 	.word	0x00002e60


	//   ....[11]....
        /*0364*/ 	.word	0x000034a0


	//   ....[12]....
        /*0368*/ 	.word	0x00003540


	//   ....[13]....
        /*036c*/ 	.word	0x00005ae0


	//   ....[14]....
        /*0370*/ 	.word	0x00005b10


	//   ....[15]....
        /*0374*/ 	.word	0x00005b40


	//   ....[16]....
        /*0378*/ 	.word	0x00005b60


	//   ....[17]....
        /*037c*/ 	.word	0x00007070


	//   ....[18]....
        /*0380*/ 	.word	0x000070a0


	//   ....[19]....
        /*0384*/ 	.word	0x00007160


	//   ....[20]....
        /*0388*/ 	.word	0x00007170


	//   ....[21]....
        /*038c*/ 	.word	0x00008210


	//   ....[22]....
        /*0390*/ 	.word	0x00008240


	//   ....[23]....
        /*0394*/ 	.word	0x00008270


	//   ....[24]....
        /*0398*/ 	.word	0x000082d0


	//   ....[25]....
        /*039c*/ 	.word	0x00008910


	//   ....[26]....
        /*03a0*/ 	.word	0x00008940


	//   ....[27]....
        /*03a4*/ 	.word	0x00008a10


	//   ....[28]....
        /*03a8*/ 	.word	0x00008a30


	//   ....[29]....
        /*03ac*/ 	.word	0x00008ae0


	//   ....[30]....
        /*03b0*/ 	.word	0x00008b00


	//   ....[31]....
        /*03b4*/ 	.word	0x00008bc0


	//   ....[32]....
        /*03b8*/ 	.word	0x00008c00


	//   ....[33]....
        /*03bc*/ 	.word	0x000096c0


	//   ....[34]....
        /*03c0*/ 	.word	0x0000a1f0


	//   ....[35]....
        /*03c4*/ 	.word	0x0000a220


	//   ....[36]....
        /*03c8*/ 	.word	0x0000a310


	//   ....[37]....
        /*03cc*/ 	.word	0x0000a320


	//   ....[38]....
        /*03d0*/ 	.word	0x0000a3d0


	//   ....[39]....
        /*03d4*/ 	.word	0x0000a3e0


	//   ....[40]....
        /*03d8*/ 	.word	0x0000a490


	//   ....[41]....
        /*03dc*/ 	.word	0x0000a4a0


	//   ....[42]....
        /*03e0*/ 	.word	0x0000a550


	//   ....[43]....
        /*03e4*/ 	.word	0x0000a560


	//   ....[44]....
        /*03e8*/ 	.word	0x0000a610


	//   ....[45]....
        /*03ec*/ 	.word	0x0000a620


	//   ....[46]....
        /*03f0*/ 	.word	0x0000a6c0


	//   ....[47]....
        /*03f4*/ 	.word	0x0000a6d0


	//   ....[48]....
        /*03f8*/ 	.word	0x0000a6e0


	//   ....[49]....
        /*03fc*/ 	.word	0x0000a6f0


	//   ....[50]....
        /*0400*/ 	.word	0x0000d310


	//   ....[51]....
        /*0404*/ 	.word	0x0000d820


	//   ....[52]....
        /*0408*/ 	.word	0x0000d990


	//   ....[53]....
        /*040c*/ 	.word	0x0000d9f0


	//   ....[54]....
        /*0410*/ 	.word	0x0000dab0


	//   ....[55]....
        /*0414*/ 	.word	0x0000dbd0


	//   ....[56]....
        /*0418*/ 	.word	0x0000dc30


	//   ....[57]....
        /*041c*/ 	.word	0x0000dd50


	//   ....[58]....
        /*0420*/ 	.word	0x0000ddb0


	//   ....[59]....
        /*0424*/ 	.word	0x0000ded0


	//   ....[60]....
        /*0428*/ 	.word	0x0000df30


	//   ....[61]....
        /*042c*/ 	.word	0x0000e050


	//   ....[62]....
        /*0430*/ 	.word	0x0000e0b0


	//   ....[63]....
        /*0434*/ 	.word	0x0000e1d0


	//   ....[64]....
        /*0438*/ 	.word	0x0000e230


	//   ....[65]....
        /*043c*/ 	.word	0x0000e340


	//   ....[66]....
        /*0440*/ 	.word	0x0000e3a0


	//   ....[67]....
        /*0444*/ 	.word	0x0000e440


	//   ....[68]....
        /*0448*/ 	.word	0x0000e850


	//----- nvinfo : EIATTR_REG_RECONFIG
	.align		4
.L_365:
        /*044c*/ 	.byte	0x01, 0x54
	.zero		2


	//----- nvinfo : EIATTR_SYSCALL_OFFSETS
	.align		4
        /*0450*/ 	.byte	0x04, 0x46
        /*0452*/ 	.short	(.L_367 - .L_366)


	//   ....[0]....
.L_366:
        /*0454*/ 	.word	0x00001630


	//   ....[1]....
        /*0458*/ 	.word	0x000092f0


	//   ....[2]....
        /*045c*/ 	.word	0x00009430


	//   ....[3]....
        /*0460*/ 	.word	0x00009520


	//   ....[4]....
        /*0464*/ 	.word	0x00009da0


	//----- nvinfo : EIATTR_MBARRIER_INSTR_OFFSETS
	.align		4
.L_367:
        /*0468*/ 	.byte	0x04, 0x39
        /*046a*/ 	.short	(.L_369 - .L_368)


	//   ....[0]....
.L_368:
        /*046c*/ 	.word	0x00000270
        /*0470*/ 	.word	0x000000ff
        /*0474*/ 	.word	0x00034800
        /*0478*/ 	.short	0x0100
        /*047a*/ 	.byte	0x08
	.zero		1


	//   ....[1]....
        /*047c*/ 	.word	0x00000280
        /*0480*/ 	.word	0x000000ff
        /*0484*/ 	.word	0x00034820
        /*0488*/ 	.short	0x0100
        /*048a*/ 	.byte	0x08
	.zero		1


	//   ....[2]....
        /*048c*/ 	.word	0x00000370
        /*0490*/ 	.word	0x000000ff
        /*0494*/ 	.word	0x00034830
        /*0498*/ 	.short	0x0100
        /*049a*/ 	.byte	0x08
	.zero		1


	//   ....[3]....
        /*049c*/ 	.word	0x00000380
        /*04a0*/ 	.word	0x000000ff
        /*04a4*/ 	.word	0x00034840
        /*04a8*/ 	.short	0x0100
        /*04aa*/ 	.byte	0x08
	.zero		1


	//   ....[4]....
        /*04ac*/ 	.word	0x00000390
        /*04b0*/ 	.word	0x000000ff
        /*04b4*/ 	.word	0x00034838
        /*04b8*/ 	.short	0x0100
        /*04ba*/ 	.byte	0x08
	.zero		1


	//   ....[5]....
        /*04bc*/ 	.word	0x000003a0
        /*04c0*/ 	.word	0x000000ff
        /*04c4*/ 	.word	0x00034848
        /*04c8*/ 	.short	0x0100
        /*04ca*/ 	.byte	0x08
	.zero		1


	//   ....[6]....
        /*04cc*/ 	.word	0x000005b0
        /*04d0*/ 	.word	0x000000ff
        /*04d4*/ 	.word	0x00034850
        /*04d8*/ 	.short	0x0100
        /*04da*/ 	.byte	0x08
	.zero		1


	//   ....[7]....
        /*04dc*/ 	.word	0x000005c0
        /*04e0*/ 	.word	0x000000ff
        /*04e4*/ 	.word	0x00034860
        /*04e8*/ 	.short	0x0100
        /*04ea*/ 	.byte	0x08
	.zero		1


	//   ....[8]....
        /*04ec*/ 	.word	0x000005d0
        /*04f0*/ 	.word	0x000000ff
        /*04f4*/ 	.word	0x00034858
        /*04f8*/ 	.short	0x0100
        /*04fa*/ 	.byte	0x08
	.zero		1


	//   ....[9]....
        /*04fc*/ 	.word	0x000005e0
        /*0500*/ 	.word	0x000000ff
        /*0504*/ 	.word	0x00034868
        /*0508*/ 	.short	0x0100
        /*050a*/ 	.byte	0x08
	.zero		1


	//   ....[10]....
        /*050c*/ 	.word	0x000007e0
        /*0510*/ 	.word	0x000000ff
        /*0514*/ 	.word	0x00034870
        /*0518*/ 	.short	0x0100
        /*051a*/ 	.byte	0x08
	.zero		1


	//   ....[11]....
        /*051c*/ 	.word	0x000007f0
        /*0520*/ 	.word	0x000000ff
        /*0524*/ 	.word	0x00034880
        /*0528*/ 	.short	0x0100
        /*052a*/ 	.byte	0x08
	.zero		1


	//   ....[12]....
        /*052c*/ 	.word	0x00000800
        /*0530*/ 	.word	0x000000ff
        /*0534*/ 	.word	0x00034878
        /*0538*/ 	.short	0x0100
        /*053a*/ 	.byte	0x08
	.zero		1


	//   ....[13]....
        /*053c*/ 	.word	0x00000810
        /*0540*/ 	.word	0x000000ff
        /*0544*/ 	.word	0x00034888
        /*0548*/ 	.short	0x0100
        /*054a*/ 	.byte	0x08
	.zero		1


	//   ....[14]....
        /*054c*/ 	.word	0x00000a70
        /*0550*/ 	.word	0x000000ff
        /*0554*/ 	.word	0x00034890
        /*0558*/ 	.short	0x0100
        /*055a*/ 	.byte	0x08
	.zero		1


	//   ....[15]....
        /*055c*/ 	.word	0x00000a80
        /*0560*/ 	.word	0x000000ff
        /*0564*/ 	.word	0x000348a0
        /*0568*/ 	.short	0x0100
        /*056a*/ 	.byte	0x08
	.zero		1


	//   ....[16]....
        /*056c*/ 	.word	0x00000a90
        /*0570*/ 	.word	0x000000ff
        /*0574*/ 	.word	0x00034898
        /*0578*/ 	.short	0x0100
        /*057a*/ 	.byte	0x08
	.zero		1


	//   ....[17]....
        /*057c*/ 	.word	0x00000aa0
        /*0580*/ 	.word	0x000000ff
        /*0584*/ 	.word	0x000348a8
        /*0588*/ 	.short	0x0100
        /*058a*/ 	.byte	0x08
	.zero		1


	//   ....[18]....
        /*058c*/ 	.word	0x00000d30
        /*0590*/ 	.word	0x000000ff
        /*0594*/ 	.word	0x000348b0
        /*0598*/ 	.short	0x0100
        /*059a*/ 	.byte	0x08
	.zero		1


	//   ....[19]....
        /*059c*/ 	.word	0x00000d40
        /*05a0*/ 	.word	0x000000ff
        /*05a4*/ 	.word	0x000348c0
        /*05a8*/ 	.short	0x0100
        /*05aa*/ 	.byte	0x08
	.zero		1


	//   ....[20]....
        /*05ac*/ 	.word	0x00000d50
        /*05b0*/ 	.word	0x000000ff
        /*05b4*/ 	.word	0x000348b8
        /*05b8*/ 	.short	0x0100
        /*05ba*/ 	.byte	0x08
	.zero		1


	//   ....[21]....
        /*05bc*/ 	.word	0x00000d60
        /*05c0*/ 	.word	0x000000ff
        /*05c4*/ 	.word	0x000348c8
        /*05c8*/ 	.short	0x0100
        /*05ca*/ 	.byte	0x08
	.zero		1


	//   ....[22]....
        /*05cc*/ 	.word	0x00001670
        /*05d0*/ 	.word	0x000000ff
        /*05d4*/ 	.word	0x00034800
        /*05d8*/ 	.short	0x010a
        /*05da*/ 	.byte	0x28
	.zero		1


	//   ....[23]....
        /*05dc*/ 	.word	0x00001710
        /*05e0*/ 	.word	0x00000000
        /*05e4*/ 	.word	0x00034830
        /*05e8*/ 	.short	0x010a
        /*05ea*/ 	.byte	0x3f
	.zero		1


	//   ....[24]....
        /*05ec*/ 	.word	0x00001750
        /*05f0*/ 	.word	0x00000000
        /*05f4*/ 	.word	0x00034830
        /*05f8*/ 	.short	0x010a
        /*05fa*/ 	.byte	0x3f
	.zero		1


	//   ....[25]....
        /*05fc*/ 	.word	0x00003b10
        /*0600*/ 	.word	0x00000003
        /*0604*/ 	.word	0x00000000
        /*0608*/ 	.short	0x0101
        /*060a*/ 	.byte	0x3f
	.zero		1


	//   ....[26]....
        /*060c*/ 	.word	0x00004280
        /*0610*/ 	.word	0x000000ff
        /*0614*/ 	.word	0x00034830
        /*0618*/ 	.short	0x010a
        /*061a*/ 	.byte	0x08
	.zero		1


	//   ....[27]....
        /*061c*/ 	.word	0x000042c0
        /*0620*/ 	.word	0x000000ff
        /*0624*/ 	.word	0x00034830
        /*0628*/ 	.short	0x010a
        /*062a*/ 	.byte	0x08
	.zero		1


	//   ....[28]....
        /*062c*/ 	.word	0x00004ba0
        /*0630*/ 	.word	0x000000ff
        /*0634*/ 	.word	0x00034850
        /*0638*/ 	.short	0x010a
        /*063a*/ 	.byte	0x09
	.zero		1


	//   ....[29]....
        /*063c*/ 	.word	0x00004be0
        /*0640*/ 	.word	0x000000ff
        /*0644*/ 	.word	0x00034850
        /*0648*/ 	.short	0x010a
        /*064a*/ 	.byte	0x09
	.zero		1


	//   ....[30]....
        /*064c*/ 	.word	0x00006660
        /*0650*/ 	.word	0x00000003
        /*0654*/ 	.word	0x00000000
        /*0658*/ 	.short	0x0101
        /*065a*/ 	.byte	0x3f
	.zero		1


	//   ....[31]....
        /*065c*/ 	.word	0x00006970
        /*0660*/ 	.word	0x0000002e
        /*0664*/ 	.word	0x00000000
        /*0668*/ 	.short	0x0101
        /*066a*/ 	.byte	0x3f
	.zero		1


	//   ....[32]....
        /*066c*/ 	.word	0x00006fc0
        /*0670*/ 	.word	0x000000ff
        /*0674*/ 	.word	0x00034850
        /*0678*/ 	.short	0x010a
        /*067a*/ 	.byte	0x09
	.zero		1


	//   ....[33]....
        /*067c*/ 	.word	0x00007000
        /*0680*/ 	.word	0x000000ff
        /*0684*/ 	.word	0x00034850
        /*0688*/ 	.short	0x010a
        /*068a*/ 	.byte	0x09
	.zero		1


	//   ....[34]....
        /*068c*/ 	.word	0x000077d0
        /*0690*/ 	.word	0x00000006
        /*0694*/ 	.word	0x00000000
        /*0698*/ 	.short	0x0101
        /*069a*/ 	.byte	0x3f
	.zero		1


	//   ....[35]....
        /*069c*/ 	.word	0x000088f0
        /*06a0*/ 	.word	0x000000ff
        /*06a4*/ 	.word	0x00000000
        /*06a8*/ 	.short	0x0101
        /*06aa*/ 	.byte	0x05
	.zero		1


	//   ....[36]....
        /*06ac*/ 	.word	0x00008950
        /*06b0*/ 	.word	0x000000ff
        /*06b4*/ 	.word	0x00000000
        /*06b8*/ 	.short	0x0101
        /*06ba*/ 	.byte	0x04
	.zero		1


	//   ....[37]....
        /*06bc*/ 	.word	0x000098d0
        /*06c0*/ 	.word	0x00000002
        /*06c4*/ 	.word	0x00034840
        /*06c8*/ 	.short	0x010a
        /*06ca*/ 	.byte	0x3f
	.zero		1


	//   ....[38]....
        /*06cc*/ 	.word	0x0000a860
        /*06d0*/ 	.word	0x000000ff
        /*06d4*/ 	.word	0x00034800
        /*06d8*/ 	.short	0x0107
        /*06da*/ 	.byte	0x24
	.zero		1


	//   ....[39]....
        /*06dc*/ 	.word	0x0000a8d0
        /*06e0*/ 	.word	0x000000ff
        /*06e4*/ 	.word	0x00034800
        /*06e8*/ 	.short	0x0101
        /*06ea*/ 	.byte	0x24
	.zero		1


	//   ....[40]....
        /*06ec*/ 	.word	0x0000a8f0
        /*06f0*/ 	.word	0x000000ff
        /*06f4*/ 	.word	0x00034820
        /*06f8*/ 	.short	0x010a
        /*06fa*/ 	.byte	0x24
	.zero		1


	//   ....[41]....
        /*06fc*/ 	.word	0x0000ac00
        /*0700*/ 	.word	0x00000003
        /*0704*/ 	.word	0x00034840
        /*0708*/ 	.short	0x010a
        /*070a*/ 	.byte	0x3f
	.zero		1


	//   ....[42]....
        /*070c*/ 	.word	0x0000b140
        /*0710*/ 	.word	0x00000002
        /*0714*/ 	.word	0x00034860
        /*0718*/ 	.short	0x010a
        /*071a*/ 	.byte	0x3f
	.zero		1


	//   ....[43]....
        /*071c*/ 	.word	0x0000b800
        /*0720*/ 	.word	0x00000003
        /*0724*/ 	.word	0x00034840
        /*0728*/ 	.short	0x010a
        /*072a*/ 	.byte	0x3f
	.zero		1


	//   ....[44]....
        /*072c*/ 	.word	0x0000bd40
        /*0730*/ 	.word	0x00000002
        /*0734*/ 	.word	0x00034860
        /*0738*/ 	.short	0x010a
        /*073a*/ 	.byte	0x3f
	.zero		1


	//   ....[45]....
        /*073c*/ 	.word	0x0000c360
        /*0740*/ 	.word	0x00000003
        /*0744*/ 	.word	0x00034840
        /*0748*/ 	.short	0x010a
        /*074a*/ 	.byte	0x3f
	.zero		1


	//   ....[46]....
        /*074c*/ 	.word	0x0000c890
        /*0750*/ 	.word	0x00000002
        /*0754*/ 	.word	0x00034860
        /*0758*/ 	.short	0x010a
        /*075a*/ 	.byte	0x3f
	.zero		1


	//   ....[47]....
        /*075c*/ 	.word	0x0000cd30
        /*0760*/ 	.word	0x00000000
        /*0764*/ 	.word	0x00034860
        /*0768*/ 	.short	0x010a
        /*076a*/ 	.byte	0x3f
	.zero		1


	//   ....[48]....
        /*076c*/ 	.word	0x0000d290
        /*0770*/ 	.word	0x00000000
        /*0774*/ 	.word	0x00034820
        /*0778*/ 	.short	0x010a
        /*077a*/ 	.byte	0x3f
	.zero		1


	//   ....[49]....
        /*077c*/ 	.word	0x0000d4a0
        /*0780*/ 	.word	0x00000006
        /*0784*/ 	.word	0x00000000
        /*0788*/ 	.short	0x010a
        /*078a*/ 	.byte	0x3f
	.zero		1


	//   ....[50]....
        /*078c*/ 	.word	0x0000d4d0
        /*0790*/ 	.word	0x00000007
        /*0794*/ 	.word	0x00000000
        /*0798*/ 	.short	0x010a
        /*079a*/ 	.byte	0x3f
	.zero		1


	//   ....[51]....
        /*079c*/ 	.word	0x0000d530
        /*07a0*/ 	.word	0x00000004
        /*07a4*/ 	.word	0x00000000
        /*07a8*/ 	.short	0x010a
        /*07aa*/ 	.byte	0x3f
	.zero		1


	//   ....[52]....
        /*07ac*/ 	.word	0x0000d560
        /*07b0*/ 	.word	0x00000003
        /*07b4*/ 	.word	0x00000000
        /*07b8*/ 	.short	0x010a
        /*07ba*/ 	.byte	0x3f
	.zero		1


	//   ....[53]....
        /*07bc*/ 	.word	0x0000d5d0
        /*07c0*/ 	.word	0x00000003
        /*07c4*/ 	.word	0x00034800
        /*07c8*/ 	.short	0x010a
        /*07ca*/ 	.byte	0x3f
	.zero		1


	//   ....[54]....
        /*07cc*/ 	.word	0x0000d620
        /*07d0*/ 	.word	0x00000000
        /*07d4*/ 	.word	0x00034830
        /*07d8*/ 	.short	0x010a
        /*07da*/ 	.byte	0x3f
	.zero		1


	//   ....[55]....
        /*07dc*/ 	.word	0x0000d680
        /*07e0*/ 	.word	0x0000000c
        /*07e4*/ 	.word	0x00034830
        /*07e8*/ 	.short	0x010a
        /*07ea*/ 	.byte	0x3f
	.zero		1


	//   ....[56]....
        /*07ec*/ 	.word	0x0000d6e0
        /*07f0*/ 	.word	0x00000009
        /*07f4*/ 	.word	0x00034850
        /*07f8*/ 	.short	0x010a
        /*07fa*/ 	.byte	0x3f
	.zero		1


	//   ....[57]....
        /*07fc*/ 	.word	0x0000d740
        /*0800*/ 	.word	0x00000005
        /*0804*/ 	.word	0x00034850
        /*0808*/ 	.short	0x010a
        /*080a*/ 	.byte	0x3f
	.zero		1


	//   ....[58]....
        /*080c*/ 	.word	0x0000d8e0
        /*0810*/ 	.word	0x00000002
        /*0814*/ 	.word	0x00034840
        /*0818*/ 	.short	0x010a
        /*081a*/ 	.byte	0x3f
	.zero		1


	//   ....[59]....
        /*081c*/ 	.word	0x0000e4f0
        /*0820*/ 	.word	0x00000003
        /*0824*/ 	.word	0x00034820
        /*0828*/ 	.short	0x010a
        /*082a*/ 	.byte	0x3f
	.zero		1


	//   ....[60]....
        /*082c*/ 	.word	0x0000e540
        /*0830*/ 	.word	0x00000003
        /*0834*/ 	.word	0x00034840
        /*0838*/ 	.short	0x010a
        /*083a*/ 	.byte	0x3f
	.zero		1


	//   ....[61]....
        /*083c*/ 	.word	0x0000e590
        /*0840*/ 	.word	0x00000002
        /*0844*/ 	.word	0x00034860
        /*0848*/ 	.short	0x010a
        /*084a*/ 	.byte	0x3f
	.zero		1


	//   ....[62]....
        /*084c*/ 	.word	0x0000e5e0
        /*0850*/ 	.word	0x00000003
        /*0854*/ 	.word	0x00034840
        /*0858*/ 	.short	0x010a
        /*085a*/ 	.byte	0x3f
	.zero		1


	//   ....[63]....
        /*085c*/ 	.word	0x0000e630
        /*0860*/ 	.word	0x00000002
        /*0864*/ 	.word	0x00034860
        /*0868*/ 	.short	0x010a
        /*086a*/ 	.byte	0x3f
	.zero		1


	//   ....[64]....
        /*086c*/ 	.word	0x0000e680
        /*0870*/ 	.word	0x00000003
        /*0874*/ 	.word	0x00034840
        /*0878*/ 	.short	0x010a
        /*087a*/ 	.byte	0x3f
	.zero		1


	//   ....[65]....
        /*087c*/ 	.word	0x0000e6d0
        /*0880*/ 	.word	0x00000002
        /*0884*/ 	.word	0x00034860
        /*0888*/ 	.short	0x010a
        /*088a*/ 	.byte	0x3f
	.zero		1


	//   ....[66]....
        /*088c*/ 	.word	0x0000e720
        /*0890*/ 	.word	0x00000000
        /*0894*/ 	.word	0x00034860
        /*0898*/ 	.short	0x010a
        /*089a*/ 	.byte	0x3f
	.zero		1


	//   ....[67]....
        /*089c*/ 	.word	0x0000e770
        /*08a0*/ 	.word	0x00000000
        /*08a4*/ 	.word	0x00034820
        /*08a8*/ 	.short	0x010a
        /*08aa*/ 	.byte	0x3f
	.zero		1


	//   ....[68]....
        /*08ac*/ 	.word	0x0000e910
        /*08b0*/ 	.word	0x00000006
        /*08b4*/ 	.word	0x00000000
        /*08b8*/ 	.short	0x010a
        /*08ba*/ 	.byte	0x3f
	.zero		1


	//   ....[69]....
        /*08bc*/ 	.word	0x0000e960
        /*08c0*/ 	.word	0x00000007
        /*08c4*/ 	.word	0x00000000
        /*08c8*/ 	.short	0x010a
        /*08ca*/ 	.byte	0x3f
	.zero		1


	//   ....[70]....
        /*08cc*/ 	.word	0x0000e9b0
        /*08d0*/ 	.word	0x00000004
        /*08d4*/ 	.word	0x00000000
        /*08d8*/ 	.short	0x010a
        /*08da*/ 	.byte	0x3f
	.zero		1


	//----- nvinfo : EIATTR_NUM_MBARRIERS
	.align		4
.L_369:
        /*08dc*/ 	.byte	0x03, 0x38
        /*08de*/ 	.short	0x0016


	//----- nvinfo : EIATTR_EXIT_INSTR_OFFSETS
	.align		4
        /*08e0*/ 	.byte	0x04, 0x1c
        /*08e2*/ 	.short	(.L_371 - .L_370)


	//   ....[0]....
.L_370:
        /*08e4*/ 	.word	0x00000f20


	//   ....[1]....
        /*08e8*/ 	.word	0x00008ce0


	//   ....[2]....
        /*08ec*/ 	.word	0x0000d5b0


	//----- nvinfo : EIATTR_MAX_THREADS
	.align		4
.L_371:
        /*08f0*/ 	.byte	0x04, 0x05
        /*08f2*/ 	.short	(.L_373 - .L_372)
.L_372:
        /*08f4*/ 	.word	0x00000180
        /*08f8*/ 	.word	0x00000001
        /*08fc*/ 	.word	0x00000001


	//----- nvinfo : EIATTR_CRS_STACK_SIZE
	.align		4
.L_373:
        /*0900*/ 	.byte	0x04, 0x1e
        /*0902*/ 	.short	(.L_375 - .L_374)
.L_374:
        /*0904*/ 	.word	0x00000000


	//----- nvinfo : EIATTR_CBANK_PARAM_SIZE
	.align		4
.L_375:
        /*0908*/ 	.byte	0x03, 0x19
        /*090a*/ 	.short	0x0a70


	//----- nvinfo : EIATTR_PARAM_CBANK
	.align		4
        /*090c*/ 	.byte	0x04, 0x0a
        /*090e*/ 	.short	(.L_377 - .L_376)
	.align		4
.L_376:
        /*0910*/ 	.word	index@(.nv.constant0._ZN7cutlass13device_kernelIN5flash11enable_sm90INS1_16FlashAttnFwdSm90INS1_25CollectiveMainloopFwdSm90ILi2EN4cute5tupleIJNS5_1CILi2EEENS7_ILi1EEES9_EEENS6_IJNS7_ILi128EEESB_NS7_ILi192EEEEEELi128ENS_6half_tEfNS_4arch4Sm90ELb0ELb0ELb1ELb0ELb0ELb0ELb0ELb1ELb1ELb1ELb0ELb0EEENS1_21CollectiveEpilogueFwdINS6_IJSB_SB_SB_EEESA_SE_SG_Li256ELb0ELb1ELb0ELb0EEENS1_29StaticPersistentTileSchedulerILb0EEEEEEEEEvNT_6ParamsE)
        /*0914*/ 	.short	0x0210
        /*0916*/ 	.short	0x0a70


	//----- nvinfo : EIATTR_SW_WAR
	.align		4
.L_377:
        /*0918*/ 	.byte	0x04, 0x36
        /*091a*/ 	.short	(.L_379 - .L_378)
.L_378:
        /*091c*/ 	.word	0x00000008
.L_379:


//--------------------- .nv.info._ZN7cutlass13device_kernelIN5flash11enable_sm90INS1_16FlashAttnFwdSm90INS1_25CollectiveMainloopFwdSm90ILi2EN4cute5tupleIJNS5_1CILi1EEES8_S8_EEENS6_IJNS7_ILi128EEESA_NS7_ILi192EEEEEELi128ENS_6half_tEfNS_4arch4Sm90ELb0ELb0ELb1ELb1ELb0ELb0ELb0ELb1ELb1ELb1ELb0ELb0EEENS1_21CollectiveEpilogueFwdINS6_IJSA_SA_SA_EEES9_SD_SF_Li256ELb1ELb1ELb0ELb0EEENS1_36VarlenDynamicPersistentTileSchedulerILi128ELi128ELi256ELi128ELb0ELb1ELb1ELb0ELb1ELb1EEEEEEEEEvNT_6ParamsE --------------------------
	.section	.nv.info._ZN7cutlass13device_kernelIN5flash11enable_sm90INS1_16FlashAttnFwdSm90INS1_25CollectiveMainloopFwdSm90ILi2EN4cute5tupleIJNS5_1CILi1EEES8_S8_EEENS6_IJNS7_ILi128EEESA_NS7_ILi192EEEEEELi128ENS_6half_tEfNS_4arch4Sm90ELb0ELb0ELb1ELb1ELb0ELb0ELb0ELb1ELb1ELb1ELb0ELb0EEENS1_21CollectiveEpilogueFwdINS6_IJSA_SA_SA_EEES9_SD_SF_Li256ELb1ELb1ELb0ELb0EEENS1_36VarlenDynamicPersistentTileSchedulerILi128ELi128ELi256ELi128ELb0ELb1ELb1ELb0ELb1ELb1EEEEEEEEEvNT_6ParamsE,"",@"SHT_CUDA_INFO"
	.sectionflags	@""
	.align	4


	//----- nvinfo : EIATTR_CUDA_API_VERSION
	.align		4
        /*0000*/ 	.byte	0x04, 0x37
        /*0002*/ 	.short	(.L_381 - .L_380)
.L_380:
        /*0004*/ 	.word	0x00000082


	//----- nvinfo : EIATTR_KPARAM_INFO
	.align		4
.L_381:
        /*0008*/ 	.byte	0x04, 0x17
        /*000a*/ 	.short	(.L_383 - .L_382)
.L_382:
        /*000c*/ 	.word	0x00000000
        /*0010*/ 	.short	0x0000
        /*0012*/ 	.short	0x0070
        /*0014*/ 	.byte	0x00, 0xf0, 0x01, 0x2a


	//----- nvinfo : EIATTR_SPARSE_MMA_MASK
	.align		4
.L_383:
        /*0018*/ 	.byte	0x03, 0x50
        /*001a*/ 	.short	0x0000


	//----- nvinfo : EIATTR_MAXREG_COUNT
	.align		4
        /*001c*/ 	.byte	0x03, 0x1b
        /*001e*/ 	.short	0x00a8


	//----- nvinfo : EIATTR_NUM_BARRIERS
	.align		4
        /*0020*/ 	.byte	0x02, 0x4c
        /*0022*/ 	.byte	0x09
	.zero		1


	//----- nvinfo : EIATTR_EXTERNS
	.align		4
        /*0024*/ 	.byte	0x04, 0x0f
        /*0026*/ 	.short	(.L_385 - .L_384)


	//   ....[0]....
	.align		4
.L_384:
        /*0028*/ 	.word	index@(__assertfail)


	//----- nvinfo : EIATTR_ANNOTATIONS
	.align		4
.L_385:
        /*002c*/ 	.byte	0x04, 0x55
        /*002e*/ 	.short	(.L_387 - .L_386)


	//   ....[0]....
.L_386:
        /* <DEDUP_REMOVED lines=75> */
        /*04d4*/ 	.byte	0x20, 0x06, 0x01, 0x00, 0x01, 0x00, 0x00, 0x00, 0x10, 0x12, 0x01, 0x00


	//----- nvinfo : EIATTR_MERCURY_ISA_VERSION
	.align		4
.L_387:
        /*04e0*/ 	.byte	0x03, 0x5f
        /*04e2*/ 	.short	0x0101


	//----- nvinfo : EIATTR_UNUSED_LOAD_BYTE_OFFSET
	.align		4
        /*04e4*/ 	.byte	0x04, 0x44
        /*04e6*/ 	.short	(.L_389 - .L_388)


	//   ....[0]....
.L_388:
        /*04e8*/ 	.word	0x00000a10
        /*04ec*/ 	.word	0x0000fff0


	//   ....[1]....
        /*04f0*/ 	.word	0x00007de0
        /*04f4*/ 	.word	0x0000fff0


	//----- nvinfo : EIATTR_INT_WARP_WIDE_INSTR_OFFSETS
	.align		4
.L_389:
        /*04f8*/ 	.byte	0x04, 0x31
        /*04fa*/ 	.short	(.L_391 - .L_390)


	//   ....[0]....
.L_390:
        /*04fc*/ 	.word	0x00000130


	//   ....[1]....
        /*0500*/ 	.word	0x00000170


	//   ....[2]....
        /*0504*/ 	.word	0x000001e0


	//   ....[3]....
        /*0508*/ 	.word	0x0000b1d0


	//   ....[4]....
        /*050c*/ 	.word	0x0000b270


	//   ....[5]....
        /*0510*/ 	.word	0x0000ef10


	//   ....[6]....
        /*0514*/ 	.word	0x0000ef80


	//----- nvinfo : EIATTR_COOP_GROUP_MASK_REGIDS
	.align		4
.L_391:
        /*0518*/ 	.byte	0x04, 0x29
        /*051a*/ 	.short	(.L_393 - .L_392)


	//   ....[0]....
.L_392:
        /*051c*/ 	.word	0xffffffff


	//   ....[1]....
        /*0520*/ 	.word	0xffffffff


	//   ....[2]....
        /*0524*/ 	.word	0xffffffff


	//   ....[3]....
        /*0528*/ 	.word	0xffffffff


	//   ....[4]....
        /*052c*/ 	.word	0xffffffff


	//   ....[5]....
        /*0530*/ 	.word	0xffffffff


	//   ....[6]....
        /*0534*/ 	.word	0xffffffff


	//   ....[7]....
        /*0538*/ 	.word	0xffffffff


	//   ....[8]....
        /*053c*/ 	.word	0xffffffff


	//   ....[9]....
        /*0540*/ 	.word	0xffffffff


	//   ....[10]....
        /*0544*/ 	.word	0xffffffff


	//   ....[11]....
        /*0548*/ 	.word	0xffffffff


	//   ....[12]....
        /*054c*/ 	.word	0xffffffff


	//   ....[13]....
        /*0550*/ 	.word	0xffffffff


	//   ....[14]....
        /*0554*/ 	.word	0xffffffff


	//   ....[15]....
        /*0558*/ 	.word	0xffffffff


	//   ....[16]....
        /*055c*/ 	.word	0xffffffff


	//   ....[17]....
        /*0560*/ 	.word	0xffffffff


	//   ....[18]....
        /*0564*/ 	.word	0xffffffff


	//   ....[19]....
        /*0568*/ 	.word	0xffffffff


	//   ....[20]....
        /*056c*/ 	.word	0xffffffff


	//   ....[21]....
        /*0570*/ 	.word	0xffffffff


	//   ....[22]....
        /*0574*/ 	.word	0xffffffff


	//   ....[23]....
        /*0578*/ 	.word	0xffffffff


	//   ....[24]....
        /*057c*/ 	.word	0xffffffff


	//   ....[25]....
        /*0580*/ 	.word	0xffffffff


	//   ....[26]....
        /*0584*/ 	.word	0xffffffff


	//   ....[27]....
        /*0588*/ 	.word	0xffffffff


	//   ....[28]....
        /*058c*/ 	.word	0xffffffff


	//   ....[29]....
        /*0590*/ 	.word	0xffffffff


	//   ....[30]....
        /*0594*/ 	.word	0xffffffff


	//   ....[31]....
        /*0598*/ 	.word	0xffffffff


	//   ....[32]....
        /*059c*/ 	.word	0xffffffff


	//   ....[33]....
        /*05a0*/ 	.word	0xffffffff


	//   ....[34]....
        /*05a4*/ 	.word	0xffffffff


	//   ....[35]....
        /*05a8*/ 	.word	0xffffffff


	//   ....[36]....
        /*05ac*/ 	.word	0xffffffff


	//   ....[37]....
        /*05b0*/ 	.word	0xffffffff


	//   ....[38]....
        /*05b4*/ 	.word	0xffffffff


	//   ....[39]....
        /*05b8*/ 	.word	0xffffffff


	//   ....[40]....
        /*05bc*/ 	.word	0xffffffff


	//   ....[41]....
        /*05c0*/ 	.word	0xffffffff


	//   ....[42]....
        /*05c4*/ 	.word	0xffffffff


	//   ....[43]....
        /*05c8*/ 	.word	0xffffffff


	//   ....[44]....
        /*05cc*/ 	.word	0xffffffff


	//   ....[45]....
        /*05d0*/ 	.word	0xffffffff


	//   ....[46]....
        /*05d4*/ 	.word	0xffffffff


	//   ....[47]....
        /*05d8*/ 	.word	0xffffffff


	//   ....[48]....
        /*05dc*/ 	.word	0xffffffff


	//   ....[49]....
        /*05e0*/ 	.word	0xffffffff


	//   ....[50]....
        /*05e4*/ 	.word	0xffffffff


	//   ....[51]....
        /*05e8*/ 	.word	0xffffffff


	//   ....[52]....
        /*05ec*/ 	.word	0xffffffff


	//   ....[53]....
        /*05f0*/ 	.word	0xffffffff


	//   ....[54]....
        /*05f4*/ 	.word	0xffffffff


	//   ....[55]....
        /*05f8*/ 	.word	0xffffffff


	//   ....[56]....
        /*05fc*/ 	.word	0xffffffff


	//   ....[57]....
        /*0600*/ 	.word	0xffffffff


	//   ....[58]....
        /*0604*/ 	.word	0xffffffff


	//   ....[59]....
        /*0608*/ 	.word	0xffffffff


	//   ....[60]....
        /*060c*/ 	.word	0xffffffff


	//   ....[61]....
        /*0610*/ 	.word	0xffffffff


	//   ....[62]....
        /*0614*/ 	.word	0xffffffff


	//   ....[63]....
        /*0618*/ 	.word	0xffffffff


	//   ....[64]....
        /*061c*/ 	.word	0xffffffff


	//   ....[65]....
        /*0620*/ 	.word	0xffffffff


	//   ....[66]....
        /*0624*/ 	.word	0xffffffff


	//   ....[67]....
        /*0628*/ 	.word	0xffffffff


	//   ....[68]....
        /*062c*/ 	.word	0xffffffff


	//   ....[69]....
        /*0630*/ 	.word	0xffffffff


	//   ....[70]....
        /*0634*/ 	.word	0xffffffff


	//   ....[71]....
        /*0638*/ 	.word	0xffffffff


	//   ....[72]....
        /*063c*/ 	.word	0xffffffff


	//   ....[73]....
        /*0640*/ 	.word	0xffffffff


	//   ....[74]....
        /*0644*/ 	.word	0xffffffff


	//   ....[75]....
        /*0648*/ 	.word	0xffffffff


	//   ....[76]....
        /*064c*/ 	.word	0xffffffff


	//   ....[77]....
        /*0650*/ 	.word	0xffffffff


	//   ....[78]....
        /*0654*/ 	.word	0xffffffff


	//   ....[79]....
        /*0658*/ 	.word	0xffffffff


	//   ....[80]....
        /*065c*/ 	.word	0xffffffff


	//   ....[81]....
        /*0660*/ 	.word	0xffffffff


	//   ....[82]....
        /*0664*/ 	.word	0xffffffff


	//   ....[83]....
        /*0668*/ 	.word	0xffffffff


	//   ....[84]....
        /*066c*/ 	.word	0xffffffff


	//   ....[85]....
        /*0670*/ 	.word	0xffffffff


	//   ....[86]....
        /*0674*/ 	.word	0xffffffff


	//   ....[87]....
        /*0678*/ 	.word	0xffffffff


	//   ....[88]....
        /*067c*/ 	.word	0xffffffff


	//   ....[89]....
        /*0680*/ 	.word	0xffffffff


	//   ....[90]....
        /*0684*/ 	.word	0xffffffff


	//   ....[91]....
        /*0688*/ 	.word	0x0500000f


	//   ....[92]....
        /*068c*/ 	.word	0x0500000f


	//   ....[93]....
        /*0690*/ 	.word	0x0500000f


	//   ....[94]....
        /*0694*/ 	.word	0x0500000f


	//   ....[95]....
        /*0698*/ 	.word	0x0500000f


	//   ....[96]....
        /*069c*/ 	.word	0x0500000f


	//   ....[97]....
        /*06a0*/ 	.word	0x0500000f


	//   ....[98]....
        /*06a4*/ 	.word	0x0500000f


	//   ....[99]....
        /*06a8*/ 	.word	0x0500000f


	//   ....[100]....
        /*06ac*/ 	.word	0x0500000f


	//   ....[101]....
        /*06b0*/ 	.word	0x0500000f


	//   ....[102]....
        /*06b4*/ 	.word	0x0500000f


	//   ....[103]....
        /*06b8*/ 	.word	0x0500000f


	//   ....[104]....
        /*06bc*/ 	.word	0x0500000f


	//   ....[105]....
        /*06c0*/ 	.word	0x0500000f


	//   ....[106]....
        /*06c4*/ 	.word	0x0500000f


	//   ....[107]....
        /*06c8*/ 	.word	0x0500000f


	//   ....[108]....
        /*06cc*/ 	.word	0x0500000f


	//   ....[109]....
        /*06d0*/ 	.word	0x0500000f


	//   ....[110]....
        /*06d4*/ 	.word	0x0500000f


	//   ....[111]....
        /*06d8*/ 	.word	0x0500000f


	//   ....[112]....
        /*06dc*/ 	.word	0x0500000f


	//   ....[113]....
        /*06e0*/ 	.word	0x0500000f


	//   ....[114]....
        /*06e4*/ 	.word	0x0500000f


	//   ....[115]....
        /*06e8*/ 	.word	0x0500000f


	//   ....[116]....
        /*06ec*/ 	.word	0x0500000f


	//   ....[117]....
        /*06f0*/ 	.word	0x0500000f


	//   ....[118]....
        /*06f4*/ 	.word	0x0500000f


	//   ....[119]....
        /*06f8*/ 	.word	0x0500000f


	//   ....[120]....
        /*06fc*/ 	.word	0x0500000f


	//   ....[121]....
        /*0700*/ 	.word	0x0500000f


	//   ....[122]....
        /*0704*/ 	.word	0x0500000f


	//   ....[123]....
        /*0708*/ 	.word	0x0500000f


	//   ....[124]....
        /*070c*/ 	.word	0x0500000f


	//   ....[125]....
        /*0710*/ 	.word	0x0500000f


	//----- nvinfo : EIATTR_COOP_GROUP_INSTR_OFFSETS
	.align		4
.L_393:
        /*0714*/ 	.byte	0x04, 0x28
        /*0716*/ 	.short	(.L_395 - .L_394)


	//   ....[0]....
.L_394:
        /*0718*/ 	.word	0x00000060


	//   ....[1]....
        /*071c*/ 	.word	0x00000140


	//   ....[2]....
        /*0720*/ 	.word	0x00000190


	//   ....[3]....
        /*0724*/ 	.word	0x000003c0


	//   ....[4]....
        /*0728*/ 	.word	0x00000520


	//   ....[5]....
        /*072c*/ 	.word	0x00000640


	//   ....[6]....
        /*0730*/ 	.word	0x000007a0


	//   ....[7]....
        /*0734*/ 	.word	0x00001440


	//   ....[8]....
        /*0738*/ 	.word	0x00002ff0


	//   ....[9]....
        /*073c*/ 	.word	0x00003020


	//   ....[10]....
        /*0740*/ 	.word	0x000036d0


	//   ....[11]....
        /*0744*/ 	.word	0x00003730


	//   ....[12]....
        /*0748*/ 	.word	0x00005bc0


	//   ....[13]....
        /*074c*/ 	.word	0x00005bf0


	//   ....[14]....
        /*0750*/ 	.word	0x000060d0


	//   ....[15]....
        /*0754*/ 	.word	0x00006140


	//   ....[16]....
        /*0758*/ 	.word	0x000073e0


	//   ....[17]....
        /*075c*/ 	.word	0x00007430


	//   ....[18]....
        /*0760*/ 	.word	0x00007510


	//   ....[19]....
        /*0764*/ 	.word	0x00007520


	//   ....[20]....
        /*0768*/ 	.word	0x000089e0


	//   ....[21]....
        /*076c*/ 	.word	0x00008a20


	//   ....[22]....
        /*0770*/ 	.word	0x00008a60


	//   ....[23]....
        /*0774*/ 	.word	0x00008a90


	//   ....[24]....
        /*0778*/ 	.word	0x00008fe0


	//   ....[25]....
        /*077c*/ 	.word	0x00009020


	//   ....[26]....
        /*0780*/ 	.word	0x000090f0


	//   ....[27]....
        /*0784*/ 	.word	0x00009110


	//   ....[28]....
        /*0788*/ 	.word	0x000091e0


	//   ....[29]....
        /*078c*/ 	.word	0x00009200


	//   ....[30]....
        /*0790*/ 	.word	0x000092e0


	//   ....[31]....
        /*0794*/ 	.word	0x00009300


	//   ....[32]....
        /*0798*/ 	.word	0x00009cd0


	//   ....[33]....
        /*079c*/ 	.word	0x00009cf0


	//   ....[34]....
        /*07a0*/ 	.word	0x00009dc0


	//   ....[35]....
        /*07a4*/ 	.word	0x00009de0


	//   ....[36]....
        /*07a8*/ 	.word	0x00009eb0


	//   ....[37]....
        /*07ac*/ 	.word	0x00009ed0


	//   ....[38]....
        /*07b0*/ 	.word	0x00009fb0


	//   ....[39]....
        /*07b4*/ 	.word	0x00009fd0


	//   ....[40]....
        /*07b8*/ 	.word	0x0000a110


	//   ....[41]....
        /*07bc*/ 	.word	0x0000a300


	//   ....[42]....
        /*07c0*/ 	.word	0x0000a330


	//   ....[43]....
        /*07c4*/ 	.word	0x0000a360


	//   ....[44]....
        /*07c8*/ 	.word	0x0000a390


	//   ....[45]....
        /*07cc*/ 	.word	0x0000a3c0


	//   ....[46]....
        /*07d0*/ 	.word	0x0000a3f0


	//   ....[47]....
        /*07d4*/ 	.word	0x0000a570


	//   ....[48]....
        /*07d8*/ 	.word	0x0000a5a0


	//   ....[49]....
        /*07dc*/ 	.word	0x0000a5d0


	//   ....[50]....
        /*07e0*/ 	.word	0x0000a600


	//   ....[51]....
        /*07e4*/ 	.word	0x0000a630


	//   ....[52]....
        /*07e8*/ 	.word	0x0000a660


	//   ....[53]....
        /*07ec*/ 	.word	0x0000a700


	//   ....[54]....
        /*07f0*/ 	.word	0x0000a730


	//   ....[55]....
        /*07f4*/ 	.word	0x0000a7c0


	//   ....[56]....
        /*07f8*/ 	.word	0x0000b800


	//   ....[57]....
        /*07fc*/ 	.word	0x0000c470


	//   ....[58]....
        /*0800*/ 	.word	0x0000c4a0


	//   ....[59]....
        /*0804*/ 	.word	0x0000c4d0


	//   ....[60]....
        /*0808*/ 	.word	0x0000c510


	//   ....[61]....
        /*080c*/ 	.word	0x0000c5e0


	//   ....[62]....
        /*0810*/ 	.word	0x0000c640


	//   ....[63]....
        /*0814*/ 	.word	0x0000c6e0


	//   ....[64]....
        /*0818*/ 	.word	0x0000c6f0


	//   ....[65]....
        /*081c*/ 	.word	0x0000c790


	//   ....[66]....
        /*0820*/ 	.word	0x0000c7a0


	//   ....[67]....
        /*0824*/ 	.word	0x0000c840


	//   ....[68]....
        /*0828*/ 	.word	0x0000c850


	//   ....[69]....
        /*082c*/ 	.word	0x0000c8d0


	//   ....[70]....
        /*0830*/ 	.word	0x0000c900


	//   ....[71]....
        /*0834*/ 	.word	0x0000c910


	//   ....[72]....
        /*0838*/ 	.word	0x0000c930


	//   ....[73]....
        /*083c*/ 	.word	0x0000f650


	//   ....[74]....
        /*0840*/ 	.word	0x0000f6b0


	//   ....[75]....
        /*0844*/ 	.word	0x0000f6e0


	//   ....[76]....
        /*0848*/ 	.word	0x0000f710


	//   ....[77]....
        /*084c*/ 	.word	0x0000f740


	//   ....[78]....
        /*0850*/ 	.word	0x0000f770


	//   ....[79]....
        /*0854*/ 	.word	0x0000f7a0


	//   ....[80]....
        /*0858*/ 	.word	0x0000f7b0


	//   ....[81]....
        /*085c*/ 	.word	0x0000f940


	//   ....[82]....
        /*0860*/ 	.word	0x0000f970


	//   ....[83]....
        /*0864*/ 	.word	0x0000f9a0


	//   ....[84]....
        /*0868*/ 	.word	0x0000f9d0


	//   ....[85]....
        /*086c*/ 	.word	0x0000fa00


	//   ....[86]....
        /*0870*/ 	.word	0x0000fa30


	//   ....[87]....
        /*0874*/ 	.word	0x0000faf0


	//   ....[88]....
        /*0878*/ 	.word	0x0000fb10


	//   ....[89]....
        /*087c*/ 	.word	0x0000fb80


	//   ....[90]....
        /*0880*/ 	.word	0x00010010


	//   ....[91]....
        /*0884*/ 	.word	0x00010510


	//   ....[92]....
        /*0888*/ 	.word	0x00010690


	//   ....[93]....
        /*088c*/ 	.word	0x000106e0


	//   ....[94]....
        /*0890*/ 	.word	0x000108a0


	//   ....[95]....
        /*0894*/ 	.word	0x000108f0


	//   ....[96]....
        /*0898*/ 	.word	0x00010a20


	//   ....[97]....
        /*089c*/ 	.word	0x00010a70


	//   ....[98]....
        /*08a0*/ 	.word	0x00010bb0


	//   ....[99]....
        /*08a4*/ 	.word	0x00010c00


	//   ....[100]....
        /*08a8*/ 	.word	0x00010d30


	//   ....[101]....
        /*08ac*/ 	.word	0x00010d80


	//   ....[102]....
        /*08b0*/ 	.word	0x00010eb0


	//   ....[103]....
        /*08b4*/ 	.word	0x00010f00


	//   ....[104]....
        /*08b8*/ 	.word	0x00011020


	//   ....[105]....
        /*08bc*/ 	.word	0x00011070


	//   ....[106]....
        /*08c0*/ 	.word	0x00011180


	//   ....[107]....
        /*08c4*/ 	.word	0x000111d0


	//   ....[108]....
        /*08c8*/ 	.word	0x00011500


	//   ....[109]....
        /*08cc*/ 	.word	0x000115a0


	//   ....[110]....
        /*08d0*/ 	.word	0x000116d0


	//   ....[111]....
        /*08d4*/ 	.word	0x00011750


	//   ....[112]....
        /*08d8*/ 	.word	0x000117d0


	//   ....[113]....
        /*08dc*/ 	.word	0x00011850


	//   ....[114]....
        /*08e0*/ 	.word	0x000118d0


	//   ....[115]....
        /*08e4*/ 	.word	0x00011960


	//   ....[116]....
        /*08e8*/ 	.word	0x00011a00


	//   ....[117]....
        /*08ec*/ 	.word	0x00011aa0


	//   ....[118]....
        /*08f0*/ 	.word	0x00011b20


	//   ....[119]....
        /*08f4*/ 	.word	0x00011ba0


	//   ....[120]....
        /*08f8*/ 	.word	0x00011c20


	//   ....[121]....
        /*08fc*/ 	.word	0x00011cb0


	//   ....[122]....
        /*0900*/ 	.word	0x00011d30


	//   ....[123]....
        /*0904*/ 	.word	0x00011dd0


	//   ....[124]....
        /*0908*/ 	.word	0x00011e60


	//   ....[125]....
        /*090c*/ 	.word	0x00011f90


	//----- nvinfo : EIATTR_REG_RECONFIG
	.align		4
.L_395:
        /*0910*/ 	.byte	0x01, 0x54
	.zero		2


	//----- nvinfo : EIATTR_SYSCALL_OFFSETS
	.align		4
        /*0914*/ 	.byte	0x04, 0x46
        /*0916*/ 	.short	(.L_397 - .L_396)


	//   ....[0]....
.L_396:
        /*0918*/ 	.word	0x00001630


	//   ....[1]....
        /*091c*/ 	.word	0x0000b3e0


	//   ....[2]....
        /*0920*/ 	.word	0x0000b540


	//   ....[3]....
        /*0924*/ 	.word	0x0000b640


	//   ....[4]....
        /*0928*/ 	.word	0x0000c040


	//----- nvinfo : EIATTR_MBARRIER_INSTR_OFFSETS
	.align		4
.L_397:
        /*092c*/ 	.byte	0x04, 0x39
        /*092e*/ 	.short	(.L_399 - .L_398)


	//   ....[0]....
.L_398:
        /*0930*/ 	.word	0x00000270
        /*0934*/ 	.word	0x000000ff
        /*0938*/ 	.word	0x00034800
        /*093c*/ 	.short	0x0100
        /*093e*/ 	.byte	0x08
	.zero		1


	//   ....[1]....
        /*0940*/ 	.word	0x00000280
        /*0944*/ 	.word	0x000000ff
        /*0948*/ 	.word	0x00034820
        /*094c*/ 	.short	0x0100
        /*094e*/ 	.byte	0x08
	.zero		1


	//   ....[2]....
        /*0950*/ 	.word	0x00000370
        /*0954*/ 	.word	0x000000ff
        /*0958*/ 	.word	0x00034830
        /*095c*/ 	.short	0x0100
        /*095e*/ 	.byte	0x08
	.zero		1


	//   ....[3]....
        /*0960*/ 	.word	0x00000380
        /*0964*/ 	.word	0x000000ff
        /*0968*/ 	.word	0x00034840
        /*096c*/ 	.short	0x0100
        /*096e*/ 	.byte	0x08
	.zero		1


	//   ....[4]....
        /*0970*/ 	.word	0x00000390
        /*0974*/ 	.word	0x000000ff
        /*0978*/ 	.word	0x00034838
        /*097c*/ 	.short	0x0100
        /*097e*/ 	.byte	0x08
	.zero		1


	//   ....[5]....
        /*0980*/ 	.word	0x000003a0
        /*0984*/ 	.word	0x000000ff
        /*0988*/ 	.word	0x00034848
        /*098c*/ 	.short	0x0100
        /*098e*/ 	.byte	0x08
	.zero		1


	//   ....[6]....
        /*0990*/ 	.word	0x000004d0
        /*0994*/ 	.word	0x000000ff
        /*0998*/ 	.word	0x00034850
        /*099c*/ 	.short	0x0100
        /*099e*/ 	.byte	0x08
	.zero		1


	//   ....[7]....
        /*09a0*/ 	.word	0x000004e0
        /*09a4*/ 	.word	0x000000ff
        /*09a8*/ 	.word	0x00034860
        /*09ac*/ 	.short	0x0100
        /*09ae*/ 	.byte	0x08
	.zero		1


	//   ....[8]....
        /*09b0*/ 	.word	0x000004f0
        /*09b4*/ 	.word	0x000000ff
        /*09b8*/ 	.word	0x00034858
        /*09bc*/ 	.short	0x0100
        /*09be*/ 	.byte	0x08
	.zero		1


	//   ....[9]....
        /*09c0*/ 	.word	0x00000500
        /*09c4*/ 	.word	0x000000ff
        /*09c8*/ 	.word	0x00034868
        /*09cc*/ 	.short	0x0100
        /*09ce*/ 	.byte	0x08
	.zero		1


	//   ....[10]....
        /*09d0*/ 	.word	0x000005f0
        /*09d4*/ 	.word	0x000000ff
        /*09d8*/ 	.word	0x00034870
        /*09dc*/ 	.short	0x0100
        /*09de*/ 	.byte	0x06
	.zero		1


	//   ....[11]....
        /*09e0*/ 	.word	0x00000600
        /*09e4*/ 	.word	0x000000ff
        /*09e8*/ 	.word	0x00034880
        /*09ec*/ 	.short	0x0100
        /*09ee*/ 	.byte	0x06
	.zero		1


	//   ....[12]....
        /*09f0*/ 	.word	0x00000610
        /*09f4*/ 	.word	0x000000ff
        /*09f8*/ 	.word	0x00034878
        /*09fc*/ 	.short	0x0100
        /*09fe*/ 	.byte	0x06
	.zero		1


	//   ....[13]....
        /*0a00*/ 	.word	0x00000620
        /*0a04*/ 	.word	0x000000ff
        /*0a08*/ 	.word	0x00034888
        /*0a0c*/ 	.short	0x0100
        /*0a0e*/ 	.byte	0x06
	.zero		1


	//   ....[14]....
        /*0a10*/ 	.word	0x00000750
        /*0a14*/ 	.word	0x000000ff
        /*0a18*/ 	.word	0x00034890
        /*0a1c*/ 	.short	0x0100
        /*0a1e*/ 	.byte	0x08
	.zero		1


	//   ....[15]....
        /*0a20*/ 	.word	0x00000760
        /*0a24*/ 	.word	0x000000ff
        /*0a28*/ 	.word	0x000348a0
        /*0a2c*/ 	.short	0x0100
        /*0a2e*/ 	.byte	0x08
	.zero		1


	//   ....[16]....
        /*0a30*/ 	.word	0x00000770
        /*0a34*/ 	.word	0x000000ff
        /*0a38*/ 	.word	0x00034898
        /*0a3c*/ 	.short	0x0100
        /*0a3e*/ 	.byte	0x08
	.zero		1


	//   ....[17]....
        /*0a40*/ 	.word	0x00000780
        /*0a44*/ 	.word	0x000000ff
        /*0a48*/ 	.word	0x000348a8
        /*0a4c*/ 	.short	0x0100
        /*0a4e*/ 	.byte	0x08
	.zero		1


	//   ....[18]....
        /*0a50*/ 	.word	0x000008b0
        /*0a54*/ 	.word	0x000000ff
        /*0a58*/ 	.word	0x000348b0
        /*0a5c*/ 	.short	0x0100
        /*0a5e*/ 	.byte	0x08
	.zero		1


	//   ....[19]....
        /*0a60*/ 	.word	0x000008c0
        /*0a64*/ 	.word	0x000000ff
        /*0a68*/ 	.word	0x000348c0
        /*0a6c*/ 	.short	0x0100
        /*0a6e*/ 	.byte	0x08
	.zero		1


	//   ....[20]....
        /*0a70*/ 	.word	0x000008d0
        /*0a74*/ 	.word	0x000000ff
        /*0a78*/ 	.word	0x000348b8
        /*0a7c*/ 	.short	0x0100
        /*0a7e*/ 	.byte	0x08
	.zero		1


	//   ....[21]....
        /*0a80*/ 	.word	0x000008e0
        /*0a84*/ 	.word	0x000000ff
        /*0a88*/ 	.word	0x000348c8
        /*0a8c*/ 	.short	0x0100
        /*0a8e*/ 	.byte	0x08
	.zero		1


	//   ....[22]....
        /*0a90*/ 	.word	0x00001700
        /*0a94*/ 	.word	0x00000000
        /*0a98*/ 	.word	0x00034800
        /*0a9c*/ 	.short	0x010a
        /*0a9e*/ 	.byte	0x3f
	.zero		1


	//   ....[23]....
        /*0aa0*/ 	.word	0x00001770
        /*0aa4*/ 	.word	0x00000003
        /*0aa8*/ 	.word	0x00034830
        /*0aac*/ 	.short	0x010a
        /*0aae*/ 	.byte	0x3f
	.zero		1


	//   ....[24]....
        /*0ab0*/ 	.word	0x000017e0
        /*0ab4*/ 	.word	0x00000003
        /*0ab8*/ 	.word	0x00034830
        /*0abc*/ 	.short	0x010a
        /*0abe*/ 	.byte	0x3f
	.zero		1


	//   ....[25]....
        /*0ac0*/ 	.word	0x00002660
        /*0ac4*/ 	.word	0x00000003
        /*0ac8*/ 	.word	0x00000000
        /*0acc*/ 	.short	0x0101
        /*0ace*/ 	.byte	0x3f
	.zero		1


	//   ....[26]....
        /*0ad0*/ 	.word	0x000046a0
        /*0ad4*/ 	.word	0x000000ff
        /*0ad8*/ 	.word	0x00034830
        /*0adc*/ 	.short	0x010a
        /*0ade*/ 	.byte	0x07
	.zero		1


	//   ....[27]....
        /*0ae0*/ 	.word	0x000046e0
        /*0ae4*/ 	.word	0x000000ff
        /*0ae8*/ 	.word	0x00034830
        /*0aec*/ 	.short	0x010a
        /*0aee*/ 	.byte	0x07
	.zero		1


	//   ....[28]....
        /*0af0*/ 	.word	0x00004fb0
        /*0af4*/ 	.word	0x0000000a
        /*0af8*/ 	.word	0x00034850
        /*0afc*/ 	.short	0x010a
        /*0afe*/ 	.byte	0x3f
	.zero		1


	//   ....[29]....
        /*0b00*/ 	.word	0x00004ff0
        /*0b04*/ 	.word	0x0000000a
        /*0b08*/ 	.word	0x00034850
        /*0b0c*/ 	.short	0x010a
        /*0b0e*/ 	.byte	0x3f
	.zero		1


	//   ....[30]....
        /*0b10*/ 	.word	0x00006880
        /*0b14*/ 	.word	0x0000001f
        /*0b18*/ 	.word	0x00000000
        /*0b1c*/ 	.short	0x0101
        /*0b1e*/ 	.byte	0x3f
	.zero		1


	//   ....[31]....
        /*0b20*/ 	.word	0x000068c0
        /*0b24*/ 	.word	0x00000023
        /*0b28*/ 	.word	0x00000000
        /*0b2c*/ 	.short	0x0101
        /*0b2e*/ 	.byte	0x3f
	.zero		1


	//   ....[32]....
        /*0b30*/ 	.word	0x00007340
        /*0b34*/ 	.word	0x0000000e
        /*0b38*/ 	.word	0x00034850
        /*0b3c*/ 	.short	0x010a
        /*0b3e*/ 	.byte	0x3f
	.zero		1


	//   ....[33]....
        /*0b40*/ 	.word	0x00007380
        /*0b44*/ 	.word	0x0000000e
        /*0b48*/ 	.word	0x00034850
        /*0b4c*/ 	.short	0x010a
        /*0b4e*/ 	.byte	0x3f
	.zero		1


	//   ....[34]....
        /*0b50*/ 	.word	0x000079a0
        /*0b54*/ 	.word	0x00000007
        /*0b58*/ 	.word	0x00000000
        /*0b5c*/ 	.short	0x0101
        /*0b5e*/ 	.byte	0x3f
	.zero		1


	//   ....[35]....
        /*0b60*/ 	.word	0x00009010
        /*0b64*/ 	.word	0x0000001c
        /*0b68*/ 	.word	0x00000000
        /*0b6c*/ 	.short	0x0101
        /*0b6e*/ 	.byte	0x3f
	.zero		1


	//   ....[36]....
        /*0b70*/ 	.word	0x0000ba90
        /*0b74*/ 	.word	0x00000000
        /*0b78*/ 	.word	0x00034840
        /*0b7c*/ 	.short	0x010a
        /*0b7e*/ 	.byte	0x3f
	.zero		1


	//   ....[37]....
        /*0b80*/ 	.word	0x0000cad0
        /*0b84*/ 	.word	0x0000000a
        /*0b88*/ 	.word	0x00034800
        /*0b8c*/ 	.short	0x0107
        /*0b8e*/ 	.byte	0x3f
	.zero		1


	//   ....[38]....
        /*0b90*/ 	.word	0x0000cbe0
        /*0b94*/ 	.word	0x00000002
        /*0b98*/ 	.word	0x00034800
        /*0b9c*/ 	.short	0x0101
        /*0b9e*/ 	.byte	0x3f
	.zero		1


	//   ....[39]....
        /*0ba0*/ 	.word	0x0000cc00
        /*0ba4*/ 	.word	0x00000002
        /*0ba8*/ 	.word	0x00034820
        /*0bac*/ 	.short	0x010a
        /*0bae*/ 	.byte	0x3f
	.zero		1


	//   ....[40]....
        /*0bb0*/ 	.word	0x0000cf90
        /*0bb4*/ 	.word	0x00000003
        /*0bb8*/ 	.word	0x00034840
        /*0bbc*/ 	.short	0x010a
        /*0bbe*/ 	.byte	0x3f
	.zero		1


	//   ....[41]....
        /*0bc0*/ 	.word	0x0000d440
        /*0bc4*/ 	.word	0x00000003
        /*0bc8*/ 	.word	0x00000060
        /*0bcc*/ 	.short	0x010a
        /*0bce*/ 	.byte	0x3f
	.zero		1


	//   ....[42]....
        /*0bd0*/ 	.word	0x0000db40
        /*0bd4*/ 	.word	0x00000003
        /*0bd8*/ 	.word	0x00034840
        /*0bdc*/ 	.short	0x010a
        /*0bde*/ 	.byte	0x3f
	.zero		1


	//   ....[43]....
        /*0be0*/ 	.word	0x0000dff0
        /*0be4*/ 	.word	0x00000002
        /*0be8*/ 	.word	0x00000060
        /*0bec*/ 	.short	0x010a
        /*0bee*/ 	.byte	0x3f
	.zero		1


	//   ....[44]....
        /*0bf0*/ 	.word	0x0000e620
        /*0bf4*/ 	.word	0x00000002
        /*0bf8*/ 	.word	0x00034840
        /*0bfc*/ 	.short	0x010a
        /*0bfe*/ 	.byte	0x3f
	.zero		1


	//   ....[45]....
        /*0c00*/ 	.word	0x0000ead0
        /*0c04*/ 	.word	0x00000002
        /*0c08*/ 	.word	0x00000060
        /*0c0c*/ 	.short	0x010a
        /*0c0e*/ 	.byte	0x3f
	.zero		1


	//   ....[46]....
        /*0c10*/ 	.word	0x0000f090
        /*0c14*/ 	.word	0x00000000
        /*0c18*/ 	.word	0x00034860
        /*0c1c*/ 	.short	0x010a
        /*0c1e*/ 	.byte	0x3f
	.zero		1


	//   ....[47]....
        /*0c20*/ 	.word	0x0000ff90
        /*0c24*/ 	.word	0x00000000
        /*0c28*/ 	.word	0x00034820
        /*0c2c*/ 	.short	0x010a
        /*0c2e*/ 	.byte	0x3f
	.zero		1


	//   ....[48]....
        /*0c30*/ 	.word	0x00010170
        /*0c34*/ 	.word	0x00000006
        /*0c38*/ 	.word	0x00000000
        /*0c3c*/ 	.short	0x010a
        /*0c3e*/ 	.byte	0x3f
	.zero		1


	//   ....[49]....
        /*0c40*/ 	.word	0x000101e0
        /*0c44*/ 	.word	0x00000007
        /*0c48*/ 	.word	0x00000000
        /*0c4c*/ 	.short	0x010a
        /*0c4e*/ 	.byte	0x3f
	.zero		1


	//   ....[50]....
        /*0c50*/ 	.word	0x00010250
        /*0c54*/ 	.word	0x00000004
        /*0c58*/ 	.word	0x00000000
        /*0c5c*/ 	.short	0x010a
        /*0c5e*/ 	.byte	0x3f
	.zero		1


	//   ....[51]....
        /*0c60*/ 	.word	0x00010280
        /*0c64*/ 	.word	0x00000003
        /*0c68*/ 	.word	0x00000000
        /*0c6c*/ 	.short	0x010a
        /*0c6e*/ 	.byte	0x3f
	.zero		1


	//   ....[52]....
        /*0c70*/ 	.word	0x000102e0
        /*0c74*/ 	.word	0x00000000
        /*0c78*/ 	.word	0x00034800
        /*0c7c*/ 	.short	0x010a
        /*0c7e*/ 	.byte	0x3f
	.zero		1


	//   ....[53]....
        /*0c80*/ 	.word	0x00010330
        /*0c84*/ 	.word	0x00000003
        /*0c88*/ 	.word	0x00034830
        /*0c8c*/ 	.short	0x010a
        /*0c8e*/ 	.byte	0x3f
	.zero		1


	//   ....[54]....
        /*0c90*/ 	.word	0x00010390
        /*0c94*/ 	.word	0x00000009
        /*0c98*/ 	.word	0x00034830
        /*0c9c*/ 	.short	0x010a
        /*0c9e*/ 	.byte	0x3f
	.zero		1


	//   ....[55]....
        /*0ca0*/ 	.word	0x000103e0
        /*0ca4*/ 	.word	0x0000000a
        /*0ca8*/ 	.word	0x00034850
        /*0cac*/ 	.short	0x010a
        /*0cae*/ 	.byte	0x3f
	.zero		1


	//   ....[56]....
        /*0cb0*/ 	.word	0x00010430
        /*0cb4*/ 	.word	0x0000000e
        /*0cb8*/ 	.word	0x00034850
        /*0cbc*/ 	.short	0x010a
        /*0cbe*/ 	.byte	0x3f
	.zero		1


	//   ....[57]....
        /*0cc0*/ 	.word	0x000105d0
        /*0cc4*/ 	.word	0x00000000
        /*0cc8*/ 	.word	0x00034840
        /*0ccc*/ 	.short	0x010a
        /*0cce*/ 	.byte	0x3f
	.zero		1


	//   ....[58]....
        /*0cd0*/ 	.word	0x00011220
        /*0cd4*/ 	.word	0x00000002
        /*0cd8*/ 	.word	0x00034820
        /*0cdc*/ 	.short	0x010a
        /*0cde*/ 	.byte	0x3f
	.zero		1


	//   ....[59]....
        /*0ce0*/ 	.word	0x00011270
        /*0ce4*/ 	.word	0x00000003
        /*0ce8*/ 	.word	0x00034840
        /*0cec*/ 	.short	0x010a
        /*0cee*/ 	.byte	0x3f
	.zero		1


	//   ....[60]....
        /*0cf0*/ 	.word	0x000112c0
        /*0cf4*/ 	.word	0x00000003
        /*0cf8*/ 	.word	0x00000060
        /*0cfc*/ 	.short	0x010a
        /*0cfe*/ 	.byte	0x3f
	.zero		1


	//   ....[61]....
        /*0d00*/ 	.word	0x00011310
        /*0d04*/ 	.word	0x00000003
        /*0d08*/ 	.word	0x00034840
        /*0d0c*/ 	.short	0x010a
        /*0d0e*/ 	.byte	0x3f
	.zero		1


	//   ....[62]....
        /*0d10*/ 	.word	0x00011360
        /*0d14*/ 	.word	0x00000002
        /*0d18*/ 	.word	0x00000060
        /*0d1c*/ 	.short	0x010a
        /*0d1e*/ 	.byte	0x3f
	.zero		1


	//   ....[63]....
        /*0d20*/ 	.word	0x000113b0
        /*0d24*/ 	.word	0x00000002
        /*0d28*/ 	.word	0x00034840
        /*0d2c*/ 	.short	0x010a
        /*0d2e*/ 	.byte	0x3f
	.zero		1


	//   ....[64]....
        /*0d30*/ 	.word	0x00011400
        /*0d34*/ 	.word	0x00000002
        /*0d38*/ 	.word	0x00000060
        /*0d3c*/ 	.short	0x010a
        /*0d3e*/ 	.byte	0x3f
	.zero		1


	//   ....[65]....
        /*0d40*/ 	.word	0x00011450
        /*0d44*/ 	.word	0x00000000
        /*0d48*/ 	.word	0x00034860
        /*0d4c*/ 	.short	0x010a
        /*0d4e*/ 	.byte	0x3f
	.zero		1


	//   ....[66]....
        /*0d50*/ 	.word	0x00011eb0
        /*0d54*/ 	.word	0x00000000
        /*0d58*/ 	.word	0x00034820
        /*0d5c*/ 	.short	0x010a
        /*0d5e*/ 	.byte	0x3f
	.zero		1


	//   ....[67]....
        /*0d60*/ 	.word	0x00012050
        /*0d64*/ 	.word	0x00000006
        /*0d68*/ 	.word	0x00000000
        /*0d6c*/ 	.short	0x010a
        /*0d6e*/ 	.byte	0x3f
	.zero		1


	//   ....[68]....
        /*0d70*/ 	.word	0x000120a0
        /*0d74*/ 	.word	0x00000007
        /*0d78*/ 	.word	0x00000000
        /*0d7c*/ 	.short	0x010a
        /*0d7e*/ 	.byte	0x3f
	.zero		1


	//   ....[69]....
        /*0d80*/ 	.word	0x000120f0
        /*0d84*/ 	.word	0x00000004
        /*0d88*/ 	.word	0x00000000
        /*0d8c*/ 	.short	0x010a
        /*0d8e*/ 	.byte	0x3f
	.zero		1


	//----- nvinfo : EIATTR_NUM_MBARRIERS
	.align		4
.L_399:
        /*0d90*/ 	.byte	0x03, 0x38
        /*0d92*/ 	.short	0x0016


	//----- nvinfo : EIATTR_EXIT_INSTR_OFFSETS
	.align		4
        /*0d94*/ 	.byte	0x04, 0x1c
        /*0d96*/ 	.short	(.L_401 - .L_400)


	//   ....[0]....
.L_400:
        /*0d98*/ 	.word	0x00000a50


	//   ....[1]....
        /*0d9c*/ 	.word	0x0000a0d0


	//   ....[2]....
        /*0da0*/ 	.word	0x000102d0


	//----- nvinfo : EIATTR_MAX_THREADS
	.align		4
.L_401:
        /*0da4*/ 	.byte	0x04, 0x05
        /*0da6*/ 	.short	(.L_403 - .L_402)
.L_402:
        /*0da8*/ 	.word	0x00000180
        /*0dac*/ 	.word	0x00000001
        /*0db0*/ 	.word	0x00000001


	//----- nvinfo : EIATTR_CRS_STACK_SIZE
	.align		4
.L_403:
        /*0db4*/ 	.byte	0x04, 0x1e
        /*0db6*/ 	.short	(.L_405 - .L_404)
.L_404:
        /*0db8*/ 	.word	0x00000000


	//----- nvinfo : EIATTR_CBANK_PARAM_SIZE
	.align		4
.L_405:
        /*0dbc*/ 	.byte	0x03, 0x19
        /*0dbe*/ 	.short	0x0af0


	//----- nvinfo : EIATTR_PARAM_CBANK
	.align		4
        /*0dc0*/ 	.byte	0x04, 0x0a
        /*0dc2*/ 	.short	(.L_407 - .L_406)
	.align		4
.L_406:
        /*0dc4*/ 	.word	index@(.nv.constant0._ZN7cutlass13device_kernelIN5flash11enable_sm90INS1_16FlashAttnFwdSm90INS1_25CollectiveMainloopFwdSm90ILi2EN4cute5tupleIJNS5_1CILi1EEES8_S8_EEENS6_IJNS7_ILi128EEESA_NS7_ILi192EEEEEELi128ENS_6half_tEfNS_4arch4Sm90ELb0ELb0ELb1ELb1ELb0ELb0ELb0ELb1ELb1ELb1ELb0ELb0EEENS1_21CollectiveEpilogueFwdINS6_IJSA_SA_SA_EEES9_SD_SF_Li256ELb1ELb1ELb0ELb0EEENS1_36VarlenDynamicPersistentTileSchedulerILi128ELi128ELi256ELi128ELb0ELb1ELb1ELb0ELb1ELb1EEEEEEEEEvNT_6ParamsE)
        /*0dc8*/ 	.short	0x0210
        /*0dca*/ 	.short	0x0af0


	//----- nvinfo : EIATTR_SW_WAR
	.align		4
.L_407:
        /*0dcc*/ 	.byte	0x04, 0x36
        /*0dce*/ 	.short	(.L_409 - .L_408)
.L_408:
        /*0dd0*/ 	.word	0x00000008
.L_409:


//--------------------- .nv.info._ZN7cutlass13device_kernelIN5flash11enable_sm90INS1_16FlashAttnFwdSm90INS1_25CollectiveMainloopFwdSm90ILi2EN4cute5tupleIJNS5_1CILi1EEES8_S8_EEENS6_IJNS7_ILi128EEESA_NS7_ILi192EEEEEELi128ENS_6half_tEfNS_4arch4Sm90ELb0ELb0ELb1ELb1ELb0ELb1ELb0ELb1ELb1ELb1ELb0ELb0EEENS1_21CollectiveEpilogueFwdINS6_IJSA_SA_SA_EEES9_SD_SF_Li256ELb1ELb1ELb0ELb0EEENS1_36VarlenDynamicPersistentTileSchedulerILi128ELi128ELi256ELi128ELb0ELb1ELb1ELb0ELb1ELb1EEEEEEEEEvNT_6ParamsE --------------------------
	.section	.nv.info._ZN7cutlass13device_kernelIN5flash11enable_sm90INS1_16FlashAttnFwdSm90INS1_25CollectiveMainloopFwdSm90ILi2EN4cute5tupleIJNS5_1CILi1EEES8_S8_EEENS6_IJNS7_ILi128EEESA_NS7_ILi192EEEEEELi128ENS_6half_tEfNS_4arch4Sm90ELb0ELb0ELb1ELb1ELb0ELb1ELb0ELb1ELb1ELb1ELb0ELb0EEENS1_21CollectiveEpilogueFwdINS6_IJSA_SA_SA_EEES9_SD_SF_Li256ELb1ELb1ELb0ELb0EEENS1_36VarlenDynamicPersistentTileSchedulerILi128ELi128ELi256ELi128ELb0ELb1ELb1ELb0ELb1ELb1EEEEEEEEEvNT_6ParamsE,"",@"SHT_CUDA_INFO"
	.sectionflags	@""
	.align	4


	//----- nvinfo : EIATTR_CUDA_API_VERSION
	.align		4
        /*0000*/ 	.byte	0x04, 0x37
        /*0002*/ 	.short	(.L_411 - .L_410)
.L_410:
        /*0004*/ 	.word	0x00000082


	//----- nvinfo : EIATTR_KPARAM_INFO
	.align		4
.L_411:
        /*0008*/ 	.byte	0x04, 0x17
        /*000a*/ 	.short	(.L_413 - .L_412)
.L_412:
        /*000c*/ 	.word	0x00000000
        /*0010*/ 	.short	0x0000
        /*0012*/ 	.short	0x0070
        /*0014*/ 	.byte	0x00, 0xf0, 0x01, 0x2a


	//----- nvinfo : EIATTR_SPARSE_MMA_MASK
	.align		4
.L_413:
        /*0018*/ 	.byte	0x03, 0x50
        /*001a*/ 	.short	0x0000


	//----- nvinfo : EIATTR_MAXREG_COUNT
	.align		4
        /*001c*/ 	.byte	0x03, 0x1b
        /*001e*/ 	.short	0x00a8


	//----- nvinfo : EIATTR_NUM_BARRIERS
	.align		4
        /*0020*/ 	.byte	0x02, 0x4c
        /*0022*/ 	.byte	0x10
	.zero		1


	//----- nvinfo : EIATTR_EXTERNS
	.align		4
        /*0024*/ 	.byte	0x04, 0x0f
        /*0026*/ 	.short	(.L_415 - .L_414)


	//   ....[0]....
	.align		4
.L_414:
        /*0028*/ 	.word	index@(__assertfail)


	//----- nvinfo : EIATTR_ANNOTATIONS
	.align		4
.L_415:
        /*002c*/ 	.byte	0x04, 0x55
        /*002e*/ 	.short	(.L_417 - .L_416)


	//   ....[0]....
.L_416:
        /* <DEDUP_REMOVED lines=121> */


	//----- nvinfo : EIATTR_MERCURY_ISA_VERSION
	.align		4
.L_417:
        /*07b0*/ 	.byte	0x03, 0x5f
        /*07b2*/ 	.short	0x0101


	//----- nvinfo : EIATTR_UNUSED_LOAD_BYTE_OFFSET
	.align		4
        /*07b4*/ 	.byte	0x04, 0x44
        /*07b6*/ 	.short	(.L_419 - .L_418)


	//   ....[0]....
.L_418:
        /*07b8*/ 	.word	0x00000ab0
        /*07bc*/ 	.word	0x0000fff0


	//   ....[1]....
        /*07c0*/ 	.word	0x00016f40
        /*07c4*/ 	.word	0x0000fff0


	//----- nvinfo : EIATTR_INT_WARP_WIDE_INSTR_OFFSETS
	.align		4
.L_419:
        /*07c8*/ 	.byte	0x04, 0x31
        /*07ca*/ 	.short	(.L_421 - .L_420)


	//   ....[0]....
.L_420:
        /*07cc*/ 	.word	0x00000190


	//   ....[1]....
        /*07d0*/ 	.word	0x000001d0


	//   ....[2]....
        /*07d4*/ 	.word	0x00000240


	//   ....[3]....
        /*07d8*/ 	.word	0x0001b590


	//   ....[4]....
        /*07dc*/ 	.word	0x0001b620


	//   ....[5]....
        /*07e0*/ 	.word	0x0001f2f0


	//   ....[6]....
        /*07e4*/ 	.word	0x0001f350


	//----- nvinfo : EIATTR_COOP_GROUP_MASK_REGIDS
	.align		4
.L_421:
        /*07e8*/ 	.byte	0x04, 0x29
        /*07ea*/ 	.short	(.L_423 - .L_422)


	//   ....[0]....
.L_422:
        /*07ec*/ 	.word	0xffffffff


	//   ....[1]....
        /*07f0*/ 	.word	0xffffffff


	//   ....[2]....
        /*07f4*/ 	.word	0xffffffff


	//   ....[3]....
        /*07f8*/ 	.word	0xffffffff


	//   ....[4]....
        /*07fc*/ 	.word	0xffffffff


	//   ....[5]....
        /*0800*/ 	.word	0xffffffff


	//   ....[6]....
        /*0804*/ 	.word	0xffffffff


	//   ....[7]....
        /*0808*/ 	.word	0xffffffff


	//   ....[8]....
        /*080c*/ 	.word	0xffffffff


	//   ....[9]....
        /*0810*/ 	.word	0xffffffff


	//   ....[10]....
        /*0814*/ 	.word	0xffffffff


	//   ....[11]....
        /*0818*/ 	.word	0xffffffff


	//   ....[12]....
        /*081c*/ 	.word	0xffffffff


	//   ....[13]....
        /*0820*/ 	.word	0xffffffff


	//   ....[14]....
        /*0824*/ 	.word	0xffffffff


	//   ....[15]....
        /*0828*/ 	.word	0xffffffff


	//   ....[16]....
        /*082c*/ 	.word	0xffffffff


	//   ....[17]....
        /*0830*/ 	.word	0xffffffff


	//   ....[18]....
        /*0834*/ 	.word	0xffffffff


	//   ....[19]....
        /*0838*/ 	.word	0xffffffff


	//   ....[20]....
        /*083c*/ 	.word	0xffffffff


	//   ....[21]....
        /*0840*/ 	.word	0xffffffff


	//   ....[22]....
        /*0844*/ 	.word	0xffffffff


	//   ....[23]....
        /*0848*/ 	.word	0xffffffff


	//   ....[24]....
        /*084c*/ 	.word	0xffffffff


	//   ....[25]....
        /*0850*/ 	.word	0xffffffff


	//   ....[26]....
        /*0854*/ 	.word	0xffffffff


	//   ....[27]....
        /*0858*/ 	.word	0xffffffff


	//   ....[28]....
        /*085c*/ 	.word	0xffffffff


	//   ....[29]....
        /*0860*/ 	.word	0xffffffff


	//   ....[30]....
        /*0864*/ 	.word	0xffffffff


	//   ....[31]....
        /*0868*/ 	.word	0xffffffff


	//   ....[32]....
        /*086c*/ 	.word	0xffffffff


	//   ....[33]....
        /*0870*/ 	.word	0xffffffff


	//   ....[34]....
        /*0874*/ 	.word	0xffffffff


	//   ....[35]....
        /*0878*/ 	.word	0xffffffff


	//   ....[36]....
        /*087c*/ 	.word	0xffffffff


	//   ....[37]....
        /*0880*/ 	.word	0xffffffff


	//   ....[38]....
        /*0884*/ 	.word	0xffffffff


	//   ....[39]....
        /*0888*/ 	.word	0xffffffff


	//   ....[40]....
        /*088c*/ 	.word	0xffffffff


	//   ....[41]....
        /*0890*/ 	.word	0xffffffff


	//   ....[42]....
        /*0894*/ 	.word	0xffffffff


	//   ....[43]....
        /*0898*/ 	.word	0xffffffff


	//   ....[44]....
        /*089c*/ 	.word	0xffffffff


	//   ....[45]....
        /*08a0*/ 	.word	0xffffffff


	//   ....[46]....
        /*08a4*/ 	.word	0xffffffff


	//   ....[47]....
        /*08a8*/ 	.word	0xffffffff


	//   ....[48]....
        /*08ac*/ 	.word	0xffffffff


	//   ....[49]....
        /*08b0*/ 	.word	0xffffffff


	//   ....[50]....
        /*08b4*/ 	.word	0xffffffff


	//   ....[51]....
        /*08b8*/ 	.word	0xffffffff


	//   ....[52]....
        /*08bc*/ 	.word	0xffffffff


	//   ....[53]....
        /*08c0*/ 	.word	0xffffffff


	//   ....[54]....
        /*08c4*/ 	.word	0xffffffff


	//   ....[55]....
        /*08c8*/ 	.word	0xffffffff


	//   ....[56]....
        /*08cc*/ 	.word	0xffffffff


	//   ....[57]....
        /*08d0*/ 	.word	0xffffffff


	//   ....[58]....
        /*08d4*/ 	.word	0xffffffff


	//   ....[59]....
        /*08d8*/ 	.word	0xffffffff


	//   ....[60]....
        /*08dc*/ 	.word	0xffffffff


	//   ....[61]....
        /*08e0*/ 	.word	0xffffffff


	//   ....[62]....
        /*08e4*/ 	.word	0xffffffff


	//   ....[63]....
        /*08e8*/ 	.word	0xffffffff


	//   ....[64]....
        /*08ec*/ 	.word	0xffffffff


	//   ....[65]....
        /*08f0*/ 	.word	0xffffffff


	//   ....[66]....
        /*08f4*/ 	.word	0xffffffff


	//   ....[67]....
        /*08f8*/ 	.word	0xffffffff


	//   ....[68]....
        /*08fc*/ 	.word	0xffffffff


	//   ....[69]....
        /*0900*/ 	.word	0xffffffff


	//   ....[70]....
        /*0904*/ 	.word	0xffffffff


	//   ....[71]....
        /*0908*/ 	.word	0xffffffff


	//   ....[72]....
        /*090c*/ 	.word	0xffffffff


	//   ....[73]....
        /*0910*/ 	.word	0xffffffff


	//   ....[74]....
        /*0914*/ 	.word	0xffffffff


	//   ....[75]....
        /*0918*/ 	.word	0xffffffff


	//   ....[76]....
        /*091c*/ 	.word	0xffffffff


	//   ....[77]....
        /*0920*/ 	.word	0xffffffff


	//   ....[78]....
        /*0924*/ 	.word	0xffffffff


	//   ....[79]....
        /*0928*/ 	.word	0xffffffff


	//   ....[80]....
        /*092c*/ 	.word	0xffffffff


	//   ....[81]....
        /*0930*/ 	.word	0xffffffff


	//   ....[82]....
        /*0934*/ 	.word	0xffffffff


	//   ....[83]....
        /*0938*/ 	.word	0xffffffff


	//   ....[84]....
        /*093c*/ 	.word	0xffffffff


	//   ....[85]....
        /*0940*/ 	.word	0xffffffff


	//   ....[86]....
        /*0944*/ 	.word	0xffffffff


	//   ....[87]....
        /*0948*/ 	.word	0xffffffff


	//   ....[88]....
        /*094c*/ 	.word	0xffffffff


	//   ....[89]....
        /*0950*/ 	.word	0xffffffff


	//   ....[90]....
        /*0954*/ 	.word	0xffffffff


	//   ....[91]....
        /*0958*/ 	.word	0xffffffff


	//   ....[92]....
        /*095c*/ 	.word	0xffffffff


	//   ....[93]....
        /*0960*/ 	.word	0xffffffff


	//   ....[94]....
        /*0964*/ 	.word	0xffffffff


	//   ....[95]....
        /*0968*/ 	.word	0xffffffff


	//   ....[96]....
        /*096c*/ 	.word	0xffffffff


	//   ....[97]....
        /*0970*/ 	.word	0xffffffff


	//   ....[98]....
        /*0974*/ 	.word	0xffffffff


	//   ....[99]....
        /*0978*/ 	.word	0xffffffff


	//   ....[100]....
        /*097c*/ 	.word	0x0500000f


	//   ....[101]....
        /*0980*/ 	.word	0x0500000f


	//   ....[102]....
        /*0984*/ 	.word	0x0500000f


	//   ....[103]....
        /*0988*/ 	.word	0x0500000f


	//   ....[104]....
        /*098c*/ 	.word	0x0500000f


	//   ....[105]....
        /*0990*/ 	.word	0x0500000f


	//   ....[106]....
        /*0994*/ 	.word	0x0500000f


	//   ....[107]....
        /*0998*/ 	.word	0x0500000f


	//   ....[108]....
        /*099c*/ 	.word	0x0500000f


	//   ....[109]....
        /*09a0*/ 	.word	0x0500000f


	//   ....[110]....
        /*09a4*/ 	.word	0x0500000f


	//   ....[111]....
        /*09a8*/ 	.word	0x0500000f


	//   ....[112]....
        /*09ac*/ 	.word	0x0500000f


	//   ....[113]....
        /*09b0*/ 	.word	0x0500000f


	//   ....[114]....
        /*09b4*/ 	.word	0x0500000f


	//   ....[115]....
        /*09b8*/ 	.word	0x0500000f


	//   ....[116]....
        /*09bc*/ 	.word	0x0500000f


	//   ....[117]....
        /*09c0*/ 	.word	0x0500000f


	//   ....[118]....
        /*09c4*/ 	.word	0x0500000f


	//   ....[119]....
        /*09c8*/ 	.word	0x0500000f


	//   ....[120]....
        /*09cc*/ 	.word	0x0500000f


	//   ....[121]....
        /*09d0*/ 	.word	0x0500000f


	//   ....[122]....
        /*09d4*/ 	.word	0x0500000f


	//   ....[123]....
        /*09d8*/ 	.word	0x0500000f


	//   ....[124]....
        /*09dc*/ 	.word	0x0500000f


	//   ....[125]....
        /*09e0*/ 	.word	0x0500000f


	//   ....[126]....
        /*09e4*/ 	.word	0x0500000f


	//   ....[127]....
        /*09e8*/ 	.word	0x0500000f


	//   ....[128]....
        /*09ec*/ 	.word	0x0500000f


	//   ....[129]....
        /*09f0*/ 	.word	0x0500000f


	//   ....[130]....
        /*09f4*/ 	.word	0x0500000f


	//   ....[131]....
        /*09f8*/ 	.word	0x0500000f


	//   ....[132]....
        /*09fc*/ 	.word	0x0500000f


	//   ....[133]....
        /*0a00*/ 	.word	0x0500000f


	//   ....[134]....
        /*0a04*/ 	.word	0x0500000f


	//   ....[135]....
        /*0a08*/ 	.word	0x0500000f


	//   ....[136]....
        /*0a0c*/ 	.word	0x0500000f


	//   ....[137]....
        /*0a10*/ 	.word	0x0500000f


	//   ....[138]....
        /*0a14*/ 	.word	0x0500000f


	//   ....[139]....
        /*0a18*/ 	.word	0x0500000f


	//   ....[140]....
        /*0a1c*/ 	.word	0x0500000f


	//   ....[141]....
        /*0a20*/ 	.word	0x0500000f


	//   ....[142]....
        /*0a24*/ 	.word	0x0500000f


	//   ....[143]....
        /*0a28*/ 	.word	0x0500000f


	//----- nvinfo : EIATTR_COOP_GROUP_INSTR_OFFSETS
	.align		4
.L_423:
        /*0a2c*/ 	.byte	0x04, 0x28
        /*0a2e*/ 	.short	(.L_425 - .L_424)


	//   ....[0]....
.L_424:
        /*0a30*/ 	.word	0x00000070


	//   ....[1]....
        /*0a34*/ 	.word	0x000001a0


	//   ....[2]....
        /*0a38*/ 	.word	0x000001f0


	//   ....[3]....
        /*0a3c*/ 	.word	0x00000420


	//   ....[4]....
        /*0a40*/ 	.word	0x00000580


	//   ....[5]....
        /*0a44*/ 	.word	0x000006a0


	//   ....[6]....
        /*0a48*/ 	.word	0x00000800


	//   ....[7]....
        /*0a4c*/ 	.word	0x0000a580


	//   ....[8]....
        /*0a50*/ 	.word	0x0000aaf0


	//   ....[9]....
        /*0a54*/ 	.word	0x0000ab00


	//   ....[10]....
        /*0a58*/ 	.word	0x0000ab10


	//   ....[11]....
        /*0a5c*/ 	.word	0x0000ab20


	//   ....[12]....
        /*0a60*/ 	.word	0x0000d570


	//   ....[13]....
        /*0a64*/ 	.word	0x0000d580


	//   ....[14]....
        /*0a68*/ 	.word	0x0000d590


	//   ....[15]....
        /*0a6c*/ 	.word	0x0000d5a0


	//   ....[16]....
        /*0a70*/ 	.word	0x00011e20


	//   ....[17]....
        /*0a74*/ 	.word	0x00011e60


	//   ....[18]....
        /*0a78*/ 	.word	0x000124c0


	//   ....[19]....
        /*0a7c*/ 	.word	0x00012570


	//   ....[20]....
        /*0a80*/ 	.word	0x00014c30


	//   ....[21]....
        /*0a84*/ 	.word	0x00014cd0


	//   ....[22]....
        /*0a88*/ 	.word	0x000152c0


	//   ....[23]....
        /*0a8c*/ 	.word	0x00015330


	//   ....[24]....
        /*0a90*/ 	.word	0x00016570


	//   ....[25]....
        /*0a94*/ 	.word	0x000168a0


	//   ....[26]....
        /*0a98*/ 	.word	0x000168d0


	//   ....[27]....
        /*0a9c*/ 	.word	0x000169b0


	//   ....[28]....
        /*0aa0*/ 	.word	0x00017990


	//   ....[29]....
        /*0aa4*/ 	.word	0x000179d0


	//   ....[30]....
        /*0aa8*/ 	.word	0x00017a10


	//   ....[31]....
        /*0aac*/ 	.word	0x00017a50


	//   ....[32]....
        /*0ab0*/ 	.word	0x00017fb0


	//   ....[33]....
        /*0ab4*/ 	.word	0x00017fe0


	//   ....[34]....
        /*0ab8*/ 	.word	0x000180a0


	//   ....[35]....
        /*0abc*/ 	.word	0x000180c0


	//   ....[36]....
        /*0ac0*/ 	.word	0x00018180


	//   ....[37]....
        /*0ac4*/ 	.word	0x000181a0


	//   ....[38]....
        /*0ac8*/ 	.word	0x00018270


	//   ....[39]....
        /*0acc*/ 	.word	0x00018290


	//   ....[40]....
        /*0ad0*/ 	.word	0x00018ad0


	//   ....[41]....
        /*0ad4*/ 	.word	0x00018ae0


	//   ....[42]....
        /*0ad8*/ 	.word	0x00018ba0


	//   ....[43]....
        /*0adc*/ 	.word	0x00018bc0


	//   ....[44]....
        /*0ae0*/ 	.word	0x00018c80


	//   ....[45]....
        /*0ae4*/ 	.word	0x00018ca0


	//   ....[46]....
        /*0ae8*/ 	.word	0x00018d70


	//   ....[47]....
        /*0aec*/ 	.word	0x00018d90


	//   ....[48]....
        /*0af0*/ 	.word	0x00018ee0


	//   ....[49]....
        /*0af4*/ 	.word	0x000190b0


	//   ....[50]....
        /*0af8*/ 	.word	0x000190e0


	//   ....[51]....
        /*0afc*/ 	.word	0x00019110


	//   ....[52]....
        /*0b00*/ 	.word	0x00019140


	//   ....[53]....
        /*0b04*/ 	.word	0x00019170


	//   ....[54]....
        /*0b08*/ 	.word	0x000191a0


	//   ....[55]....
        /*0b0c*/ 	.word	0x00019310


	//   ....[56]....
        /*0b10*/ 	.word	0x00019340


	//   ....[57]....
        /*0b14*/ 	.word	0x00019370


	//   ....[58]....
        /*0b18*/ 	.word	0x000193a0


	//   ....[59]....
        /*0b1c*/ 	.word	0x000193d0


	//   ....[60]....
        /*0b20*/ 	.word	0x00019400


	//   ....[61]....
        /*0b24*/ 	.word	0x00019490


	//   ....[62]....
        /*0b28*/ 	.word	0x000194c0


	//   ....[63]....
        /*0b2c*/ 	.word	0x00019550


	//   ....[64]....
        /*0b30*/ 	.word	0x0001a1a0


	//   ....[65]....
        /*0b34*/ 	.word	0x0001bba0


	//   ....[66]....
        /*0b38*/ 	.word	0x0001c870


	//   ....[67]....
        /*0b3c*/ 	.word	0x0001c890


	//   ....[68]....
        /*0b40*/ 	.word	0x0001c940


	//   ....[69]....
        /*0b44*/ 	.word	0x0001c950


	//   ....[70]....
        /*0b48*/ 	.word	0x0001c9f0


	//   ....[71]....
        /*0b4c*/ 	.word	0x0001ca00


	//   ....[72]....
        /*0b50*/ 	.word	0x0001caa0


	//   ....[73]....
        /*0b54*/ 	.word	0x0001cab0


	//   ....[74]....
        /*0b58*/ 	.word	0x0001cb50


	//   ....[75]....
        /*0b5c*/ 	.word	0x0001cb60


	//   ....[76]....
        /*0b60*/ 	.word	0x0001cc00


	//   ....[77]....
        /*0b64*/ 	.word	0x0001cc10


	//   ....[78]....
        /*0b68*/ 	.word	0x0001ccb0


	//   ....[79]....
        /*0b6c*/ 	.word	0x0001ccc0


	//   ....[80]....
        /*0b70*/ 	.word	0x0001cd10


	//   ....[81]....
        /*0b74*/ 	.word	0x0001cd50


	//   ....[82]....
        /*0b78*/ 	.word	0x0001fa60


	//   ....[83]....
        /*0b7c*/ 	.word	0x0001fa80


	//   ....[84]....
        /*0b80*/ 	.word	0x0001fac0


	//   ....[85]....
        /*0b84*/ 	.word	0x0001faf0


	//   ....[86]....
        /*0b88*/ 	.word	0x0001fb20


	//   ....[87]....
        /*0b8c*/ 	.word	0x0001fb50


	//   ....[88]....
        /*0b90*/ 	.word	0x0001fb80


	//   ....[89]....
        /*0b94*/ 	.word	0x0001fbb0


	//   ....[90]....
        /*0b98*/ 	.word	0x0001fd40


	//   ....[91]....
        /*0b9c*/ 	.word	0x0001fd70


	//   ....[92]....
        /*0ba0*/ 	.word	0x0001fda0


	//   ....[93]....
        /*0ba4*/ 	.word	0x0001fdd0


	//   ....[94]....
        /*0ba8*/ 	.word	0x0001fe00


	//   ....[95]....
        /*0bac*/ 	.word	0x0001fe30


	//   ....[96]....
        /*0bb0*/ 	.word	0x0001fef0


	//   ....[97]....
        /*0bb4*/ 	.word	0x0001ff10


	//   ....[98]....
        /*0bb8*/ 	.word	0x0001ff80


	//   ....[99]....
        /*0bbc*/ 	.word	0x00020400


	//   ....[100]....
        /*0bc0*/ 	.word	0x00020860


	//   ....[101]....
        /*0bc4*/ 	.word	0x000208f0


	//   ....[102]....
        /*0bc8*/ 	.word	0x00020940


	//   ....[103]....
        /*0bcc*/ 	.word	0x00020990


	//   ....[104]....
        /*0bd0*/ 	.word	0x00020a80


	//   ....[105]....
        /*0bd4*/ 	.word	0x00020b10


	//   ....[106]....
        /*0bd8*/ 	.word	0x00020b70


	//   ....[107]....
        /*0bdc*/ 	.word	0x00020bd0


	//   ....[108]....
        /*0be0*/ 	.word	0x00020e20


	//   ....[109]....
        /*0be4*/ 	.word	0x00021120


	//   ....[110]....
        /*0be8*/ 	.word	0x00021290


	//   ....[111]....
        /*0bec*/ 	.word	0x000212e0


	//   ....[112]....
        /*0bf0*/ 	.word	0x00021390


	//   ....[113]....
        /*0bf4*/ 	.word	0x000214a0


	//   ....[114]....
        /*0bf8*/ 	.word	0x00021500


	//   ....[115]....
        /*0bfc*/ 	.word	0x00021610


	//   ....[116]....
        /*0c00*/ 	.word	0x00021670


	//   ....[117]....
        /*0c04*/ 	.word	0x00021780


	//   ....[118]....
        /*0c08*/ 	.word	0x000217e0


	//   ....[119]....
        /*0c0c*/ 	.word	0x000218f0


	//   ....[120]....
        /*0c10*/ 	.word	0x00021950


	//   ....[121]....
        /*0c14*/ 	.word	0x00021a60


	//   ....[122]....
        /*0c18*/ 	.word	0x00021ac0


	//   ....[123]....
        /*0c1c*/ 	.word	0x00021bd0


	//   ....[124]....
        /*0c20*/ 	.word	0x00021c30


	//   ....[125]....
        /*0c24*/ 	.word	0x00021d10


	//   ....[126]....
        /*0c28*/ 	.word	0x00022080


	//   ....[127]....
        /*0c2c*/ 	.word	0x00022120


	//   ....[128]....
        /*0c30*/ 	.word	0x00022230


	//   ....[129]....
        /*0c34*/ 	.word	0x000222c0


	//   ....[130]....
        /*0c38*/ 	.word	0x00022340


	//   ....[131]....
        /*0c3c*/ 	.word	0x000223c0


	//   ....[132]....
        /*0c40*/ 	.word	0x00022440


	//   ....[133]....
        /*0c44*/ 	.word	0x000224d0


	//   ....[134]....
        /*0c48*/ 	.word	0x00022570


	//   ....[135]....
        /*0c4c*/ 	.word	0x00022640


	//   ....[136]....
        /*0c50*/ 	.word	0x000226c0


	//   ....[137]....
        /*0c54*/ 	.word	0x00022740


	//   ....[138]....
        /*0c58*/ 	.word	0x000227c0


	//   ....[139]....
        /*0c5c*/ 	.word	0x00022850


	//   ....[140]....
        /*0c60*/ 	.word	0x000228d0


	//   ....[141]....
        /*0c64*/ 	.word	0x00022970


	//   ....[142]....
        /*0c68*/ 	.word	0x00022a00


	//   ....[143]....
        /*0c6c*/ 	.word	0x00022b30


	//----- nvinfo : EIATTR_REG_RECONFIG
	.align		4
.L_425:
        /*0c70*/ 	.byte	0x01, 0x54
	.zero		2


	//----- nvinfo : EIATTR_SYSCALL_OFFSETS
	.align		4
        /*0c74*/ 	.byte	0x04, 0x46
        /*0c76*/ 	.short	(.L_427 - .L_426)


	//   ....[0]....
.L_426:
        /*0c78*/ 	.word	0x00001aa0


	//   ....[1]....
        /*0c7c*/ 	.word	0x00001bf0


	//   ....[2]....
        /*0c80*/ 	.word	0x0000a720


	//   ....[3]....
        /*0c84*/ 	.word	0x0000aa70


	//   ....[4]....
        /*0c88*/ 	.word	0x0001b790


	//   ....[5]....
        /*0c8c*/ 	.word	0x0001b8f0


	//   ....[6]....
        /*0c90*/ 	.word	0x0001b9f0


	//   ....[7]....
        /*0c94*/ 	.word	0x0001c3f0


	//----- nvinfo : EIATTR_MBARRIER_INSTR_OFFSETS
	.align		4
.L_427:
        /*0c98*/ 	.byte	0x04, 0x39
        /*0c9a*/ 	.short	(.L_429 - .L_428)


	//   ....[0]....
.L_428:
        /*0c9c*/ 	.word	0x000002d0
        /*0ca0*/ 	.word	0x000000ff
        /*0ca4*/ 	.word	0x00034800
        /*0ca8*/ 	.short	0x0100
        /*0caa*/ 	.byte	0x08
	.zero		1


	//   ....[1]....
        /*0cac*/ 	.word	0x000002e0
        /*0cb0*/ 	.word	0x000000ff
        /*0cb4*/ 	.word	0x00034820
        /*0cb8*/ 	.short	0x0100
        /*0cba*/ 	.byte	0x08
	.zero		1


	//   ....[2]....
        /*0cbc*/ 	.word	0x000003d0
        /*0cc0*/ 	.word	0x000000ff
        /*0cc4*/ 	.word	0x00034830
        /*0cc8*/ 	.short	0x0100
        /*0cca*/ 	.byte	0x08
	.zero		1


	//   ....[3]....
        /*0ccc*/ 	.word	0x000003e0
        /*0cd0*/ 	.word	0x000000ff
        /*0cd4*/ 	.word	0x00034840
        /*0cd8*/ 	.short	0x0100
        /*0cda*/ 	.byte	0x08
	.zero		1


	//   ....[4]....
        /*0cdc*/ 	.word	0x000003f0
        /*0ce0*/ 	.word	0x000000ff
        /*0ce4*/ 	.word	0x00034838
        /*0ce8*/ 	.short	0x0100
        /*0cea*/ 	.byte	0x08
	.zero		1


	//   ....[5]....
        /*0cec*/ 	.word	0x00000400
        /*0cf0*/ 	.word	0x000000ff
        /*0cf4*/ 	.word	0x00034848
        /*0cf8*/ 	.short	0x0100
        /*0cfa*/ 	.byte	0x08
	.zero		1


	//   ....[6]....
        /*0cfc*/ 	.word	0x00000530
        /*0d00*/ 	.word	0x000000ff
        /*0d04*/ 	.word	0x00034850
        /*0d08*/ 	.short	0x0100
        /*0d0a*/ 	.byte	0x08
	.zero		1


	//   ....[7]....
        /*0d0c*/ 	.word	0x00000540
        /*0d10*/ 	.word	0x000000ff
        /*0d14*/ 	.word	0x00034860
        /*0d18*/ 	.short	0x0100
        /*0d1a*/ 	.byte	0x08
	.zero		1


	//   ....[8]....
        /*0d1c*/ 	.word	0x00000550
        /*0d20*/ 	.word	0x000000ff
        /*0d24*/ 	.word	0x00034858
        /*0d28*/ 	.short	0x0100
        /*0d2a*/ 	.byte	0x08
	.zero		1


	//   ....[9]....
        /*0d2c*/ 	.word	0x00000560
        /*0d30*/ 	.word	0x000000ff
        /*0d34*/ 	.word	0x00034868
        /*0d38*/ 	.short	0x0100
        /*0d3a*/ 	.byte	0x08
	.zero		1


	//   ....[10]....
        /*0d3c*/ 	.word	0x00000650
        /*0d40*/ 	.word	0x000000ff
        /*0d44*/ 	.word	0x00034870
        /*0d48*/ 	.short	0x0100
        /*0d4a*/ 	.byte	0x06
	.zero		1


	//   ....[11]....
        /*0d4c*/ 	.word	0x00000660
        /*0d50*/ 	.word	0x000000ff
        /*0d54*/ 	.word	0x00034880
        /*0d58*/ 	.short	0x0100
        /*0d5a*/ 	.byte	0x06
	.zero		1


	//   ....[12]....
        /*0d5c*/ 	.word	0x00000670
        /*0d60*/ 	.word	0x000000ff
        /*0d64*/ 	.word	0x00034878
        /*0d68*/ 	.short	0x0100
        /*0d6a*/ 	.byte	0x06
	.zero		1


	//   ....[13]....
        /*0d6c*/ 	.word	0x00000680
        /*0d70*/ 	.word	0x000000ff
        /*0d74*/ 	.word	0x00034888
        /*0d78*/ 	.short	0x0100
        /*0d7a*/ 	.byte	0x06
	.zero		1


	//   ....[14]....
        /*0d7c*/ 	.word	0x000007b0
        /*0d80*/ 	.word	0x000000ff
        /*0d84*/ 	.word	0x00034890
        /*0d88*/ 	.short	0x0100
        /*0d8a*/ 	.byte	0x08
	.zero		1


	//   ....[15]....
        /*0d8c*/ 	.word	0x000007c0
        /*0d90*/ 	.word	0x000000ff
        /*0d94*/ 	.word	0x000348a0
        /*0d98*/ 	.short	0x0100
        /*0d9a*/ 	.byte	0x08
	.zero		1


	//   ....[16]....
        /*0d9c*/ 	.word	0x000007d0
        /*0da0*/ 	.word	0x000000ff
        /*0da4*/ 	.word	0x00034898
        /*0da8*/ 	.short	0x0100
        /*0daa*/ 	.byte	0x08
	.zero		1


	//   ....[17]....
        /*0dac*/ 	.word	0x000007e0
        /*0db0*/ 	.word	0x000000ff
        /*0db4*/ 	.word	0x000348a8
        /*0db8*/ 	.short	0x0100
        /*0dba*/ 	.byte	0x08
	.zero		1


	//   ....[18]....
        /*0dbc*/ 	.word	0x00000910
        /*0dc0*/ 	.word	0x000000ff
        /*0dc4*/ 	.word	0x000348b0
        /*0dc8*/ 	.short	0x0100
        /*0dca*/ 	.byte	0x08
	.zero		1


	//   ....[19]....
        /*0dcc*/ 	.word	0x00000920
        /*0dd0*/ 	.word	0x000000ff
        /*0dd4*/ 	.word	0x000348c0
        /*0dd8*/ 	.short	0x0100
        /*0dda*/ 	.byte	0x08
	.zero		1


	//   ....[20]....
        /*0ddc*/ 	.word	0x00000930
        /*0de0*/ 	.word	0x000000ff
        /*0de4*/ 	.word	0x000348b8
        /*0de8*/ 	.short	0x0100
        /*0dea*/ 	.byte	0x08
	.zero		1


	//   ....[21]....
        /*0dec*/ 	.word	0x00000940
        /*0df0*/ 	.word	0x000000ff
        /*0df4*/ 	.word	0x000348c8
        /*0df8*/ 	.short	0x0100
        /*0dfa*/ 	.byte	0x08
	.zero		1


	//   ....[22]....
        /*0dfc*/ 	.word	0x00003720
        /*0e00*/ 	.word	0x00000003
        /*0e04*/ 	.word	0x00034890
        /*0e08*/ 	.short	0x010a
        /*0e0a*/ 	.byte	0x3f
	.zero		1


	//   ....[23]....
        /*0e0c*/ 	.word	0x00006950
        /*0e10*/ 	.word	0x00000003
        /*0e14*/ 	.word	0x00034890
        /*0e18*/ 	.short	0x010a
        /*0e1a*/ 	.byte	0x3f
	.zero		1


	//   ....[24]....
        /*0e1c*/ 	.word	0x00009990
        /*0e20*/ 	.word	0x00000003
        /*0e24*/ 	.word	0x00034890
        /*0e28*/ 	.short	0x010a
        /*0e2a*/ 	.byte	0x3f
	.zero		1


	//   ....[25]....
        /*0e2c*/ 	.word	0x00009d60
        /*0e30*/ 	.word	0x00000028
        /*0e34*/ 	.word	0x00000000
        /*0e38*/ 	.short	0x0101
        /*0e3a*/ 	.byte	0x3f
	.zero		1


	//   ....[26]....
        /*0e3c*/ 	.word	0x00009da0
        /*0e40*/ 	.word	0x00000003
        /*0e44*/ 	.word	0x000348b0
        /*0e48*/ 	.short	0x010a
        /*0e4a*/ 	.byte	0x3f
	.zero		1


	//   ....[27]....
        /*0e4c*/ 	.word	0x0000a230
        /*0e50*/ 	.word	0x00000003
        /*0e54*/ 	.word	0x00000000
        /*0e58*/ 	.short	0x0101
        /*0e5a*/ 	.byte	0x3f
	.zero		1


	//   ....[28]....
        /*0e5c*/ 	.word	0x0000a7a0
        /*0e60*/ 	.word	0x00000002
        /*0e64*/ 	.word	0x00034800
        /*0e68*/ 	.short	0x010a
        /*0e6a*/ 	.byte	0x3f
	.zero		1


	//   ....[29]....
        /*0e6c*/ 	.word	0x0000a7f0
        /*0e70*/ 	.word	0x00000002
        /*0e74*/ 	.word	0x00034800
        /*0e78*/ 	.short	0x010a
        /*0e7a*/ 	.byte	0x3f
	.zero		1


	//   ....[30]....
        /*0e7c*/ 	.word	0x0000b1f0
        /*0e80*/ 	.word	0x00000002
        /*0e84*/ 	.word	0x00034800
        /*0e88*/ 	.short	0x010a
        /*0e8a*/ 	.byte	0x3f
	.zero		1


	//   ....[31]....
        /*0e8c*/ 	.word	0x0000daf0
        /*0e90*/ 	.word	0x00000002
        /*0e94*/ 	.word	0x00034800
        /*0e98*/ 	.short	0x010a
        /*0e9a*/ 	.byte	0x3f
	.zero		1


	//   ....[32]....
        /*0e9c*/ 	.word	0x000101d0
        /*0ea0*/ 	.word	0x00000000
        /*0ea4*/ 	.word	0x00034830
        /*0ea8*/ 	.short	0x010a
        /*0eaa*/ 	.byte	0x3f
	.zero		1


	//   ....[33]....
        /*0eac*/ 	.word	0x00010250
        /*0eb0*/ 	.word	0x00000000
        /*0eb4*/ 	.word	0x00034830
        /*0eb8*/ 	.short	0x010a
        /*0eba*/ 	.byte	0x3f
	.zero		1


	//   ....[34]....
        /*0ebc*/ 	.word	0x00012ac0
        /*0ec0*/ 	.word	0x00000003
        /*0ec4*/ 	.word	0x00000000
        /*0ec8*/ 	.short	0x0101
        /*0eca*/ 	.byte	0x3f
	.zero		1


	//   ....[35]....
        /*0ecc*/ 	.word	0x00013420
        /*0ed0*/ 	.word	0x0000000a
        /*0ed4*/ 	.word	0x00034830
        /*0ed8*/ 	.short	0x010a
        /*0eda*/ 	.byte	0x3f
	.zero		1


	//   ....[36]....
        /*0edc*/ 	.word	0x000134a0
        /*0ee0*/ 	.word	0x0000000a
        /*0ee4*/ 	.word	0x00034830
        /*0ee8*/ 	.short	0x010a
        /*0eea*/ 	.byte	0x3f
	.zero		1


	//   ....[37]....
        /*0eec*/ 	.word	0x00013ff0
        /*0ef0*/ 	.word	0x0000000d
        /*0ef4*/ 	.word	0x00034850
        /*0ef8*/ 	.short	0x010a
        /*0efa*/ 	.byte	0x3f
	.zero		1


	//   ....[38]....
        /*0efc*/ 	.word	0x00014040
        /*0f00*/ 	.word	0x0000000d
        /*0f04*/ 	.word	0x00034850
        /*0f08*/ 	.short	0x010a
        /*0f0a*/ 	.byte	0x3f
	.zero		1


	//   ....[39]....
        /*0f0c*/ 	.word	0x00015960
        /*0f10*/ 	.word	0x00000014
        /*0f14*/ 	.word	0x00000000
        /*0f18*/ 	.short	0x0101
        /*0f1a*/ 	.byte	0x3f
	.zero		1


	//   ....[40]....
        /*0f1c*/ 	.word	0x000159c0
        /*0f20*/ 	.word	0x0000000d
        /*0f24*/ 	.word	0x00000000
        /*0f28*/ 	.short	0x0101
        /*0f2a*/ 	.byte	0x3f
	.zero		1


	//   ....[41]....
        /*0f2c*/ 	.word	0x00016470
        /*0f30*/ 	.word	0x00000008
        /*0f34*/ 	.word	0x00034850
        /*0f38*/ 	.short	0x010a
        /*0f3a*/ 	.byte	0x3f
	.zero		1


	//   ....[42]....
        /*0f3c*/ 	.word	0x00016510
        /*0f40*/ 	.word	0x00000008
        /*0f44*/ 	.word	0x00034850
        /*0f48*/ 	.short	0x010a
        /*0f4a*/ 	.byte	0x3f
	.zero		1


	//   ....[43]....
        /*0f4c*/ 	.word	0x00016af0
        /*0f50*/ 	.word	0x0000000b
        /*0f54*/ 	.word	0x00000000
        /*0f58*/ 	.short	0x0101
        /*0f5a*/ 	.byte	0x3f
	.zero		1


	//   ....[44]....
        /*0f5c*/ 	.word	0x00017fc0
        /*0f60*/ 	.word	0x00000000
        /*0f64*/ 	.word	0x00000000
        /*0f68*/ 	.short	0x0101
        /*0f6a*/ 	.byte	0x3f
	.zero		1


	//   ....[45]....
        /*0f6c*/ 	.word	0x0001a290
        /*0f70*/ 	.word	0x00000004
        /*0f74*/ 	.word	0x00034820
        /*0f78*/ 	.short	0x010a
        /*0f7a*/ 	.byte	0x3f
	.zero		1


	//   ....[46]....
        /*0f7c*/ 	.word	0x0001a370
        /*0f80*/ 	.word	0x00000005
        /*0f84*/ 	.word	0x000348a0
        /*0f88*/ 	.short	0x010a
        /*0f8a*/ 	.byte	0x3f
	.zero		1


	//   ....[47]....
        /*0f8c*/ 	.word	0x0001a7a0
        /*0f90*/ 	.word	0x00000005
        /*0f94*/ 	.word	0x000348c0
        /*0f98*/ 	.short	0x010a
        /*0f9a*/ 	.byte	0x3f
	.zero		1


	//   ....[48]....
        /*0f9c*/ 	.word	0x0001acb0
        /*0fa0*/ 	.word	0x00000006
        /*0fa4*/ 	.word	0x000348a0
        /*0fa8*/ 	.short	0x010a
        /*0faa*/ 	.byte	0x3f
	.zero		1


	//   ....[49]....
        /*0fac*/ 	.word	0x0001b0d0
        /*0fb0*/ 	.word	0x00000006
        /*0fb4*/ 	.word	0x000348c0
        /*0fb8*/ 	.short	0x010a
        /*0fba*/ 	.byte	0x3f
	.zero		1


	//   ....[50]....
        /*0fbc*/ 	.word	0x0001be40
        /*0fc0*/ 	.word	0x00000000
        /*0fc4*/ 	.word	0x00034840
        /*0fc8*/ 	.short	0x010a
        /*0fca*/ 	.byte	0x3f
	.zero		1


	//   ....[51]....
        /*0fcc*/ 	.word	0x0001ce60
        /*0fd0*/ 	.word	0x00000008
        /*0fd4*/ 	.word	0x00034800
        /*0fd8*/ 	.short	0x0107
        /*0fda*/ 	.byte	0x3f
	.zero		1


	//   ....[52]....
        /*0fdc*/ 	.word	0x0001cf60
        /*0fe0*/ 	.word	0x00000002
        /*0fe4*/ 	.word	0x00034800
        /*0fe8*/ 	.short	0x0101
        /*0fea*/ 	.byte	0x3f
	.zero		1


	//   ....[53]....
        /*0fec*/ 	.word	0x0001cf80
        /*0ff0*/ 	.word	0x00000002
        /*0ff4*/ 	.word	0x00034820
        /*0ff8*/ 	.short	0x010a
        /*0ffa*/ 	.byte	0x3f
	.zero		1


	//   ....[54]....
        /*0ffc*/ 	.word	0x0001d300
        /*1000*/ 	.word	0x00000003
        /*1004*/ 	.word	0x00034840
        /*1008*/ 	.short	0x010a
        /*100a*/ 	.byte	0x3f
	.zero		1


	//   ....[55]....
        /*100c*/ 	.word	0x0001d7b0
        /*1010*/ 	.word	0x00000002
        /*1014*/ 	.word	0x00034860
        /*1018*/ 	.short	0x010a
        /*101a*/ 	.byte	0x3f
	.zero		1


	//   ....[56]....
        /*101c*/ 	.word	0x0001dec0
        /*1020*/ 	.word	0x00000003
        /*1024*/ 	.word	0x00034840
        /*1028*/ 	.short	0x010a
        /*102a*/ 	.byte	0x3f
	.zero		1


	//   ....[57]....
        /*102c*/ 	.word	0x0001e370
        /*1030*/ 	.word	0x00000002
        /*1034*/ 	.word	0x00034860
        /*1038*/ 	.short	0x010a
        /*103a*/ 	.byte	0x3f
	.zero		1


	//   ....[58]....
        /*103c*/ 	.word	0x0001e9d0
        /*1040*/ 	.word	0x00000003
        /*1044*/ 	.word	0x00034840
        /*1048*/ 	.short	0x010a
        /*104a*/ 	.byte	0x3f
	.zero		1


	//   ....[59]....
        /*104c*/ 	.word	0x0001ee70
        /*1050*/ 	.word	0x00000002
        /*1054*/ 	.word	0x00034860
        /*1058*/ 	.short	0x010a
        /*105a*/ 	.byte	0x3f
	.zero		1


	//   ....[60]....
        /*105c*/ 	.word	0x0001f450
        /*1060*/ 	.word	0x00000000
        /*1064*/ 	.word	0x00034860
        /*1068*/ 	.short	0x010a
        /*106a*/ 	.byte	0x3f
	.zero		1


	//   ....[61]....
        /*106c*/ 	.word	0x00020380
        /*1070*/ 	.word	0x00000000
        /*1074*/ 	.word	0x00034820
        /*1078*/ 	.short	0x010a
        /*107a*/ 	.byte	0x3f
	.zero		1


	//   ....[62]....
        /*107c*/ 	.word	0x00020550
        /*1080*/ 	.word	0x00000006
        /*1084*/ 	.word	0x00000000
        /*1088*/ 	.short	0x010a
        /*108a*/ 	.byte	0x3f
	.zero		1


	//   ....[63]....
        /*108c*/ 	.word	0x000205c0
        /*1090*/ 	.word	0x00000007
        /*1094*/ 	.word	0x00000000
        /*1098*/ 	.short	0x010a
        /*109a*/ 	.byte	0x3f
	.zero		1


	//   ....[64]....
        /*109c*/ 	.word	0x00020630
        /*10a0*/ 	.word	0x00000004
        /*10a4*/ 	.word	0x00000000
        /*10a8*/ 	.short	0x010a
        /*10aa*/ 	.byte	0x3f
	.zero		1


	//   ....[65]....
        /*10ac*/ 	.word	0x00020660
        /*10b0*/ 	.word	0x00000003
        /*10b4*/ 	.word	0x00000000
        /*10b8*/ 	.short	0x010a
        /*10ba*/ 	.byte	0x3f
	.zero		1


	//   ....[66]....
        /*10bc*/ 	.word	0x000206c0
        /*10c0*/ 	.word	0x00000003
        /*10c4*/ 	.word	0x00034890
        /*10c8*/ 	.short	0x010a
        /*10ca*/ 	.byte	0x3f
	.zero		1


	//   ....[67]....
        /*10cc*/ 	.word	0x00020710
        /*10d0*/ 	.word	0x00000003
        /*10d4*/ 	.word	0x00034890
        /*10d8*/ 	.short	0x010a
        /*10da*/ 	.byte	0x3f
	.zero		1


	//   ....[68]....
        /*10dc*/ 	.word	0x00020760
        /*10e0*/ 	.word	0x00000003
        /*10e4*/ 	.word	0x00034890
        /*10e8*/ 	.short	0x010a
        /*10ea*/ 	.byte	0x3f
	.zero		1


	//   ....[69]....
        /*10ec*/ 	.word	0x000207b0
        /*10f0*/ 	.word	0x00000003
        /*10f4*/ 	.word	0x000348b0
        /*10f8*/ 	.short	0x010a
        /*10fa*/ 	.byte	0x3f
	.zero		1


	//   ....[70]....
        /*10fc*/ 	.word	0x000209d0
        /*1100*/ 	.word	0x00000002
        /*1104*/ 	.word	0x00034800
        /*1108*/ 	.short	0x010a
        /*110a*/ 	.byte	0x3f
	.zero		1


	//   ....[71]....
        /*110c*/ 	.word	0x00020c00
        /*1110*/ 	.word	0x00000002
        /*1114*/ 	.word	0x00034800
        /*1118*/ 	.short	0x010a
        /*111a*/ 	.byte	0x3f
	.zero		1


	//   ....[72]....
        /*111c*/ 	.word	0x00020c50
        /*1120*/ 	.word	0x00000000
        /*1124*/ 	.word	0x00034830
        /*1128*/ 	.short	0x010a
        /*112a*/ 	.byte	0x3f
	.zero		1


	//   ....[73]....
        /*112c*/ 	.word	0x00020ca0
        /*1130*/ 	.word	0x0000000a
        /*1134*/ 	.word	0x00034830
        /*1138*/ 	.short	0x010a
        /*113a*/ 	.byte	0x3f
	.zero		1


	//   ....[74]....
        /*113c*/ 	.word	0x00020cf0
        /*1140*/ 	.word	0x0000000d
        /*1144*/ 	.word	0x00034850
        /*1148*/ 	.short	0x010a
        /*114a*/ 	.byte	0x3f
	.zero		1


	//   ....[75]....
        /*114c*/ 	.word	0x00020d40
        /*1150*/ 	.word	0x00000008
        /*1154*/ 	.word	0x00034850
        /*1158*/ 	.short	0x010a
        /*115a*/ 	.byte	0x3f
	.zero		1


	//   ....[76]....
        /*115c*/ 	.word	0x00020f00
        /*1160*/ 	.word	0x00000003
        /*1164*/ 	.word	0x00034820
        /*1168*/ 	.short	0x010a
        /*116a*/ 	.byte	0x3f
	.zero		1


	//   ....[77]....
        /*116c*/ 	.word	0x00020f50
        /*1170*/ 	.word	0x00000005
        /*1174*/ 	.word	0x000348a0
        /*1178*/ 	.short	0x010a
        /*117a*/ 	.byte	0x3f
	.zero		1


	//   ....[78]....
        /*117c*/ 	.word	0x00020fa0
        /*1180*/ 	.word	0x00000005
        /*1184*/ 	.word	0x000348c0
        /*1188*/ 	.short	0x010a
        /*118a*/ 	.byte	0x3f
	.zero		1


	//   ....[79]....
        /*118c*/ 	.word	0x00020ff0
        /*1190*/ 	.word	0x00000006
        /*1194*/ 	.word	0x000348a0
        /*1198*/ 	.short	0x010a
        /*119a*/ 	.byte	0x3f
	.zero		1


	//   ....[80]....
        /*119c*/ 	.word	0x00021040
        /*11a0*/ 	.word	0x00000006
        /*11a4*/ 	.word	0x000348c0
        /*11a8*/ 	.short	0x010a
        /*11aa*/ 	.byte	0x3f
	.zero		1


	//   ....[81]....
        /*11ac*/ 	.word	0x000211e0
        /*11b0*/ 	.word	0x00000000
        /*11b4*/ 	.word	0x00034840
        /*11b8*/ 	.short	0x010a
        /*11ba*/ 	.byte	0x3f
	.zero		1


	//   ....[82]....
        /*11bc*/ 	.word	0x00021da0
        /*11c0*/ 	.word	0x00000002
        /*11c4*/ 	.word	0x00034820
        /*11c8*/ 	.short	0x010a
        /*11ca*/ 	.byte	0x3f
	.zero		1


	//   ....[83]....
        /*11cc*/ 	.word	0x00021df0
        /*11d0*/ 	.word	0x00000003
        /*11d4*/ 	.word	0x00034840
        /*11d8*/ 	.short	0x010a
        /*11da*/ 	.byte	0x3f
	.zero		1


	//   ....[84]....
        /*11dc*/ 	.word	0x00021e40
        /*11e0*/ 	.word	0x00000002
        /*11e4*/ 	.word	0x00034860
        /*11e8*/ 	.short	0x010a
        /*11ea*/ 	.byte	0x3f
	.zero		1


	//   ....[85]....
        /*11ec*/ 	.word	0x00021e90
        /*11f0*/ 	.word	0x00000003
        /*11f4*/ 	.word	0x00034840
        /*11f8*/ 	.short	0x010a
        /*11fa*/ 	.byte	0x3f
	.zero		1


	//   ....[86]....
        /*11fc*/ 	.word	0x00021ee0
        /*1200*/ 	.word	0x00000002
        /*1204*/ 	.word	0x00034860
        /*1208*/ 	.short	0x010a
        /*120a*/ 	.byte	0x3f
	.zero		1


	//   ....[87]....
        /*120c*/ 	.word	0x00021f30
        /*1210*/ 	.word	0x00000003
        /*1214*/ 	.word	0x00034840
        /*1218*/ 	.short	0x010a
        /*121a*/ 	.byte	0x3f
	.zero		1


	//   ....[88]....
        /*121c*/ 	.word	0x00021f80
        /*1220*/ 	.word	0x00000002
        /*1224*/ 	.word	0x00034860
        /*1228*/ 	.short	0x010a
        /*122a*/ 	.byte	0x3f
	.zero		1


	//   ....[89]....
        /*122c*/ 	.word	0x00021fd0
        /*1230*/ 	.word	0x00000000
        /*1234*/ 	.word	0x00034860
        /*1238*/ 	.short	0x010a
        /*123a*/ 	.byte	0x3f
	.zero		1


	//   ....[90]....
        /*123c*/ 	.word	0x00022a50
        /*1240*/ 	.word	0x00000000
        /*1244*/ 	.word	0x00034820
        /*1248*/ 	.short	0x010a
        /*124a*/ 	.byte	0x3f
	.zero		1


	//   ....[91]....
        /*124c*/ 	.word	0x00022bf0
        /*1250*/ 	.word	0x00000006
        /*1254*/ 	.word	0x00000000
        /*1258*/ 	.short	0x010a
        /*125a*/ 	.byte	0x3f
	.zero		1


	//   ....[92]....
        /*125c*/ 	.word	0x00022c40
        /*1260*/ 	.word	0x00000007
        /*1264*/ 	.word	0x00000000
        /*1268*/ 	.short	0x010a
        /*126a*/ 	.byte	0x3f
	.zero		1


	//   ....[93]....
        /*126c*/ 	.word	0x00022c90
        /*1270*/ 	.word	0x00000004
        /*1274*/ 	.word	0x00000000
        /*1278*/ 	.short	0x010a
        /*127a*/ 	.byte	0x3f
	.zero		1


	//----- nvinfo : EIATTR_NUM_MBARRIERS
	.align		4
.L_429:
        /*127c*/ 	.byte	0x03, 0x38
        /*127e*/ 	.short	0x0016


	//----- nvinfo : EIATTR_EXIT_INSTR_OFFSETS
	.align		4
        /*1280*/ 	.byte	0x04, 0x1c
        /*1282*/ 	.short	(.L_431 - .L_430)


	//   ....[0]....
.L_430:
        /*1284*/ 	.word	0x000206b0


	//----- nvinfo : EIATTR_MAX_THREADS
	.align		4
.L_431:
        /*1288*/ 	.byte	0x04, 0x05
        /*128a*/ 	.short	(.L_433 - .L_432)
.L_432:
        /*128c*/ 	.word	0x00000180
        /*1290*/ 	.word	0x00000001
        /*1294*/ 	.word	0x00000001


	//----- nvinfo : EIATTR_CRS_STACK_SIZE
	.align		4
.L_433:
        /*1298*/ 	.byte	0x04, 0x1e
        /*129a*/ 	.short	(.L_435 - .L_434)
.L_434:
        /*129c*/ 	.word	0x00000000


	//----- nvinfo : EIATTR_CBANK_PARAM_SIZE
	.align		4
.L_435:
        /*12a0*/ 	.byte	0x03, 0x19
        /*12a2*/ 	.short	0x0af0


	//----- nvinfo : EIATTR_PARAM_CBANK
	.align		4
        /*12a4*/ 	.byte	0x04, 0x0a
        /*12a6*/ 	.short	(.L_437 - .L_436)
	.align		4
.L_436:
        /*12a8*/ 	.word	index@(.nv.constant0._ZN7cutlass13device_kernelIN5flash11enable_sm90INS1_16FlashAttnFwdSm90INS1_25CollectiveMainloopFwdSm90ILi2EN4cute5tupleIJNS5_1CILi1EEES8_S8_EEENS6_IJNS7_ILi128EEESA_NS7_ILi192EEEEEELi128ENS_6half_tEfNS_4arch4Sm90ELb0ELb0ELb1ELb1ELb0ELb1ELb0ELb1ELb1ELb1ELb0ELb0EEENS1_21CollectiveEpilogueFwdINS6_IJSA_SA_SA_EEES9_SD_SF_Li256ELb1ELb1ELb0ELb0EEENS1_36VarlenDynamicPersistentTileSchedulerILi128ELi128ELi256ELi128ELb0ELb1ELb1ELb0ELb1ELb1EEEEEEEEEvNT_6ParamsE)
        /*12ac*/ 	.short	0x0210
        /*12ae*/ 	.short	0x0af0


	//----- nvinfo : EIATTR_SW_WAR
	.align		4
.L_437:
        /*12b0*/ 	.byte	0x04, 0x36
        /*12b2*/ 	.short	(.L_439 - .L_438)
.L_438:
        /*12b4*/ 	.word	0x00000008
.L_439:


//--------------------- .nv.info._ZN7cutlass13device_kernelIN5flash11enable_sm90INS1_16FlashAttnFwdSm90INS1_25CollectiveMainloopFwdSm90ILi2EN4cute5tupleIJNS5_1CILi1EEES8_S8_EEENS6_IJNS7_ILi128EEENS7_ILi96EEENS7_ILi192EEEEEELi128ENS_6half_tEfNS_4arch4Sm90ELb0ELb1ELb1ELb0ELb0ELb0ELb0ELb1ELb1ELb1ELb0ELb0EEENS1_21CollectiveEpilogueFwdINS6_IJSA_SA_SB_EEES9_SE_SG_Li256ELb0ELb1ELb0ELb0EEENS1_30DynamicPersistentTileSchedulerILi256ELi128ELb0ELb1ELb1EEEEEEEEEvNT_6ParamsE --------------------------
	.section	.nv.info._ZN7cutlass13device_kernelIN5flash11enable_sm90INS1_16FlashAttnFwdSm90INS1_25CollectiveMainloopFwdSm90ILi2EN4cute5tupleIJNS5_1CILi1EEES8_S8_EEENS6_IJNS7_ILi128EEENS7_ILi96EEENS7_ILi192EEEEEELi128ENS_6half_tEfNS_4arch4Sm90ELb0ELb1ELb1ELb0ELb0ELb0ELb0ELb1ELb1ELb1ELb0ELb0EEENS1_21CollectiveEpilogueFwdINS6_IJSA_SA_SB_EEES9_SE_SG_Li256ELb0ELb1ELb0ELb0EEENS1_30DynamicPersistentTileSchedulerILi256ELi128ELb0ELb1ELb1EEEEEEEEEvNT_6ParamsE,"",@"SHT_CUDA_INFO"
	.sectionflags	@""
	.align	4


	//----- nvinfo : EIATTR_CUDA_API_VERSION
	.align		4
        /*0000*/ 	.byte	0x04, 0x37
        /*0002*/ 	.short	(.L_441 - .L_440)
.L_440:
        /*0004*/ 	.word	0x00000082


	//----- nvinfo : EIATTR_KPARAM_INFO
	.align		4
.L_441:
        /*0008*/ 	.byte	0x04, 0x17
        /*000a*/ 	.short	(.L_443 - .L_442)
.L_442:
        /*000c*/ 	.word	0x00000000
        /*0010*/ 	.short	0x0000
        /*0012*/ 	.short	0x0070
        /*0014*/ 	.byte	0x00, 0xf0, 0x01, 0x2a


	//----- nvinfo : EIATTR_SPARSE_MMA_MASK
	.align		4
.L_443:
        /*0018*/ 	.byte	0x03, 0x50
        /*001a*/ 	.short	0x0000


	//----- nvinfo : EIATTR_MAXREG_COUNT
	.align		4
        /*001c*/ 	.byte	0x03, 0x1b
        /*001e*/ 	.short	0x00a8


	//----- nvinfo : EIATTR_NUM_BARRIERS
	.align		4
        /*0020*/ 	.byte	0x02, 0x4c
        /*0022*/ 	.byte	0x09
	.zero		1


	//----- nvinfo : EIATTR_EXTERNS
	.align		4
        /*0024*/ 	.byte	0x04, 0x0f
        /*0026*/ 	.short	(.L_445 - .L_444)


	//   ....[0]....
	.align		4
.L_444:
        /*0028*/ 	.word	index@(__assertfail)


	//----- nvinfo : EIATTR_ANNOTATIONS
	.align		4
.L_445:
        /*002c*/ 	.byte	0x04, 0x55
        /*002e*/ 	.short	(.L_447 - .L_446)


	//   ....[0]....
.L_446:
        /* <DEDUP_REMOVED lines=28> */


	//----- nvinfo : EIATTR_MERCURY_ISA_VERSION
	.align		4
.L_447:
        /*01d8*/ 	.byte	0x03, 0x5f
        /*01da*/ 	.short	0x0101


	//----- nvinfo : EIATTR_INT_WARP_WIDE_INSTR_OFFSETS
	.align		4
        /*01dc*/ 	.byte	0x04, 0x31
        /*01de*/ 	.short	(.L_449 - .L_448)


	//   ....[0]....
.L_448:
        /*01e0*/ 	.word	0x00000130


	//   ....[1]....
        /*01e4*/ 	.word	0x00000170


	//   ....[2]....
        /*01e8*/ 	.word	0x000001e0


	//   ....[3]....
        /*01ec*/ 	.word	0x00010d00


	//   ....[4]....
        /*01f0*/ 	.word	0x00010da0


	//   ....[5]....
        /*01f4*/ 	.word	0x00014640


	//   ....[6]....
        /*01f8*/ 	.word	0x000146e0


	//----- nvinfo : EIATTR_COOP_GROUP_MASK_REGIDS
	.align		4
.L_449:
        /*01fc*/ 	.byte	0x04, 0x29
        /*01fe*/ 	.short	(.L_451 - .L_450)


	//   ....[0]....
.L_450:
        /*0200*/ 	.word	0xffffffff


	//   ....[1]....
        /*0204*/ 	.word	0xffffffff


	//   ....[2]....
        /*0208*/ 	.word	0xffffffff


	//   ....[3]....
        /*020c*/ 	.word	0xffffffff


	//   ....[4]....
        /*0210*/ 	.word	0xffffffff


	//   ....[5]....
        /*0214*/ 	.word	0xffffffff


	//   ....[6]....
        /*0218*/ 	.word	0xffffffff


	//   ....[7]....
        /*021c*/ 	.word	0xffffffff


	//   ....[8]....
        /*0220*/ 	.word	0xffffffff


	//   ....[9]....
        /*0224*/ 	.word	0xffffffff


	//   ....[10]....
        /*0228*/ 	.word	0xffffffff


	//   ....[11]....
        /*022c*/ 	.word	0xffffffff


	//   ....[12]....
        /*0230*/ 	.word	0xffffffff


	//   ....[13]....
        /*0234*/ 	.word	0xffffffff


	//   ....[14]....
        /*0238*/ 	.word	0xffffffff


	//   ....[15]....
        /*023c*/ 	.word	0xffffffff


	//   ....[16]....
        /*0240*/ 	.word	0xffffffff


	//   ....[17]....
        /*0244*/ 	.word	0xffffffff


	//   ....[18]....
        /*0248*/ 	.word	0xffffffff


	//   ....[19]....
        /*024c*/ 	.word	0xffffffff


	//   ....[20]....
        /*0250*/ 	.word	0xffffffff


	//   ....[21]....
        /*0254*/ 	.word	0xffffffff


	//   ....[22]....
        /*0258*/ 	.word	0xffffffff


	//   ....[23]....
        /*025c*/ 	.word	0xffffffff


	//   ....[24]....
        /*0260*/ 	.word	0xffffffff


	//   ....[25]....
        /*0264*/ 	.word	0xffffffff


	//   ....[26]....
        /*0268*/ 	.word	0xffffffff


	//   ....[27]....
        /*026c*/ 	.word	0xffffffff


	//   ....[28]....
        /*0270*/ 	.word	0xffffffff


	//   ....[29]....
        /*0274*/ 	.word	0xffffffff


	//   ....[30]....
        /*0278*/ 	.word	0xffffffff


	//   ....[31]....
        /*027c*/ 	.word	0xffffffff


	//   ....[32]....
        /*0280*/ 	.word	0xffffffff


	//   ....[33]....
        /*0284*/ 	.word	0xffffffff


	//   ....[34]....
        /*0288*/ 	.word	0xffffffff


	//   ....[35]....
        /*028c*/ 	.word	0xffffffff


	//   ....[36]....
        /*0290*/ 	.word	0xffffffff


	//   ....[37]....
        /*0294*/ 	.word	0xffffffff


	//   ....[38]....
        /*0298*/ 	.word	0xffffffff


	//   ....[39]....
        /*029c*/ 	.word	0xffffffff


	//   ....[40]....
        /*02a0*/ 	.word	0xffffffff


	//   ....[41]....
        /*02a4*/ 	.word	0xffffffff


	//   ....[42]....
        /*02a8*/ 	.word	0xffffffff


	//   ....[43]....
        /*02ac*/ 	.word	0xffffffff


	//   ....[44]....
        /*02b0*/ 	.word	0xffffffff


	//   ....[45]....
        /*02b4*/ 	.word	0xffffffff


	//   ....[46]....
        /*02b8*/ 	.word	0xffffffff


	//   ....[47]....
        /*02bc*/ 	.word	0xffffffff


	//   ....[48]....
        /*02c0*/ 	.word	0xffffffff


	//   ....[49]....
        /*02c4*/ 	.word	0xffffffff


	//   ....[50]....
        /*02c8*/ 	.word	0xffffffff


	//   ....[51]....
        /*02cc*/ 	.word	0xffffffff


	//   ....[52]....
        /*02d0*/ 	.word	0xffffffff


	//   ....[53]....
        /*02d4*/ 	.word	0xffffffff


	//   ....[54]....
        /*02d8*/ 	.word	0xffffffff


	//   ....[55]....
        /*02dc*/ 	.word	0xffffffff


	//   ....[56]....
        /*02e0*/ 	.word	0xffffffff


	//   ....[57]....
        /*02e4*/ 	.word	0xffffffff


	//   ....[58]....
        /*02e8*/ 	.word	0xffffffff


	//   ....[59]....
        /*02ec*/ 	.word	0xffffffff


	//   ....[60]....
        /*02f0*/ 	.word	0xffffffff


	//   ....[61]....
        /*02f4*/ 	.word	0xffffffff


	//   ....[62]....
        /*02f8*/ 	.word	0xffffffff


	//   ....[63]....
        /*02fc*/ 	.word	0xffffffff


	//   ....[64]....
        /*0300*/ 	.word	0xffffffff


	//   ....[65]....
        /*0304*/ 	.word	0xffffffff


	//   ....[66]....
        /*0308*/ 	.word	0xffffffff


	//   ....[67]....
        /*030c*/ 	.word	0xffffffff


	//   ....[68]....
        /*0310*/ 	.word	0xffffffff


	//   ....[69]....
        /*0314*/ 	.word	0xffffffff


	//   ....[70]....
        /*0318*/ 	.word	0xffffffff


	//   ....[71]....
        /*031c*/ 	.word	0xffffffff


	//   ....[72]....
        /*0320*/ 	.word	0xffffffff


	//   ....[73]....
        /*0324*/ 	.word	0xffffffff


	//   ....[74]....
        /*0328*/ 	.word	0x0500000f


	//   ....[75]....
        /*032c*/ 	.word	0x0500000f


	//   ....[76]....
        /*0330*/ 	.word	0x0500000f


	//   ....[77]....
        /*0334*/ 	.word	0x0500000f


	//   ....[78]....
        /*0338*/ 	.word	0x0500000f


	//   ....[79]....
        /*033c*/ 	.word	0x0500000f


	//   ....[80]....
        /*0340*/ 	.word	0x0500000f


	//   ....[81]....
        /*0344*/ 	.word	0x0500000f


	//   ....[82]....
        /*0348*/ 	.word	0x0500000f


	//   ....[83]....
        /*034c*/ 	.word	0x0500000f


	//   ....[84]....
        /*0350*/ 	.word	0x0500000f


	//   ....[85]....
        /*0354*/ 	.word	0x0500000f


	//   ....[86]....
        /*0358*/ 	.word	0x0500000f


	//   ....[87]....
        /*035c*/ 	.word	0x0500000f


	//   ....[88]....
        /*0360*/ 	.word	0x0500000f


	//   ....[89]....
        /*0364*/ 	.word	0x0500000f


	//   ....[90]....
        /*0368*/ 	.word	0x0500000f


	//   ....[91]....
        /*036c*/ 	.word	0x0500000f


	//   ....[92]....
        /*0370*/ 	.word	0x0500000f


	//----- nvinfo : EIATTR_COOP_GROUP_INSTR_OFFSETS
	.align		4
.L_451:
        /*0374*/ 	.byte	0x04, 0x28
        /*0376*/ 	.short	(.L_453 - .L_452)


	//   ....[0]....
.L_452:
        /*0378*/ 	.word	0x00000060


	//   ....[1]....
        /*037c*/ 	.word	0x00000140


	//   ....[2]....
        /*0380*/ 	.word	0x00000190


	//   ....[3]....
        /*0384*/ 	.word	0x000003c0


	//   ....[4]....
        /*0388*/ 	.word	0x00000520


	//   ....[5]....
        /*038c*/ 	.word	0x00000640


	//   ....[6]....
        /*0390*/ 	.word	0x000007a0


	//   ....[7]....
        /*0394*/ 	.word	0x000017a0


	//   ....[8]....
        /*0398*/ 	.word	0x000022f0


	//   ....[9]....
        /*039c*/ 	.word	0x00002a70


	//   ....[10]....
        /*03a0*/ 	.word	0x000038b0


	//   ....[11]....
        /*03a4*/ 	.word	0x00003960


	//   ....[12]....
        /*03a8*/ 	.word	0x00003d60


	//   ....[13]....
        /*03ac*/ 	.word	0x00003e40


	//   ....[14]....
        /*03b0*/ 	.word	0x00005e40


	//   ....[15]....
        /*03b4*/ 	.word	0x00006790


	//   ....[16]....
        /*03b8*/ 	.word	0x00006e00


	//   ....[17]....
        /*03bc*/ 	.word	0x00006f10


	//   ....[18]....
        /*03c0*/ 	.word	0x00007500


	//   ....[19]....
        /*03c4*/ 	.word	0x00007570


	//   ....[20]....
        /*03c8*/ 	.word	0x00009450


	//   ....[21]....
        /*03cc*/ 	.word	0x00009480


	//   ....[22]....
        /*03d0*/ 	.word	0x000098e0


	//   ....[23]....
        /*03d4*/ 	.word	0x00009940


	//   ....[24]....
        /*03d8*/ 	.word	0x0000b360


	//   ....[25]....
        /*03dc*/ 	.word	0x0000bf60


	//   ....[26]....
        /*03e0*/ 	.word	0x0000c6a0


	//   ....[27]....
        /*03e4*/ 	.word	0x0000c7b0


	//   ....[28]....
        /*03e8*/ 	.word	0x0000cd90


	//   ....[29]....
        /*03ec*/ 	.word	0x0000cde0


	//   ....[30]....
        /*03f0*/ 	.word	0x0000dc60


	//   ....[31]....
        /*03f4*/ 	.word	0x0000dc90


	//   ....[32]....
        /*03f8*/ 	.word	0x0000dd90


	//   ....[33]....
        /*03fc*/ 	.word	0x0000dda0


	//   ....[34]....
        /*0400*/ 	.word	0x0000ee30


	//   ....[35]....
        /*0404*/ 	.word	0x0000ee90


	//   ....[36]....
        /*0408*/ 	.word	0x0000eef0


	//   ....[37]....
        /*040c*/ 	.word	0x0000f060


	//   ....[38]....
        /*0410*/ 	.word	0x0000f420


	//   ....[39]....
        /*0414*/ 	.word	0x0000f430


	//   ....[40]....
        /*0418*/ 	.word	0x0000f500


	//   ....[41]....
        /*041c*/ 	.word	0x0000f520


	//   ....[42]....
        /*0420*/ 	.word	0x0000f5f0


	//   ....[43]....
        /*0424*/ 	.word	0x0000f610


	//   ....[44]....
        /*0428*/ 	.word	0x0000f6f0


	//   ....[45]....
        /*042c*/ 	.word	0x0000f710


	//   ....[46]....
        /*0430*/ 	.word	0x0000fda0


	//   ....[47]....
        /*0434*/ 	.word	0x0000fdb0


	//   ....[48]....
        /*0438*/ 	.word	0x0000fe80


	//   ....[49]....
        /*043c*/ 	.word	0x0000fea0


	//   ....[50]....
        /*0440*/ 	.word	0x0000ff70


	//   ....[51]....
        /*0444*/ 	.word	0x0000ff90


	//   ....[52]....
        /*0448*/ 	.word	0x00010070


	//   ....[53]....
        /*044c*/ 	.word	0x00010090


	//   ....[54]....
        /*0450*/ 	.word	0x00010200


	//   ....[55]....
        /*0454*/ 	.word	0x00011340


	//   ....[56]....
        /*0458*/ 	.word	0x00011dd0


	//   ....[57]....
        /*045c*/ 	.word	0x00011e00


	//   ....[58]....
        /*0460*/ 	.word	0x00011ed0


	//   ....[59]....
        /*0464*/ 	.word	0x00011ef0


	//   ....[60]....
        /*0468*/ 	.word	0x00011f90


	//   ....[61]....
        /*046c*/ 	.word	0x00011fb0


	//   ....[62]....
        /*0470*/ 	.word	0x00012050


	//   ....[63]....
        /*0474*/ 	.word	0x00012070


	//   ....[64]....
        /*0478*/ 	.word	0x00012110


	//   ....[65]....
        /*047c*/ 	.word	0x00012130


	//   ....[66]....
        /*0480*/ 	.word	0x000121d0


	//   ....[67]....
        /*0484*/ 	.word	0x000121f0


	//   ....[68]....
        /*0488*/ 	.word	0x00012290


	//   ....[69]....
        /*048c*/ 	.word	0x000122b0


	//   ....[70]....
        /*0490*/ 	.word	0x000122c0


	//   ....[71]....
        /*0494*/ 	.word	0x000122d0


	//   ....[72]....
        /*0498*/ 	.word	0x00014c40


	//   ....[73]....
        /*049c*/ 	.word	0x00014e30


	//   ....[74]....
        /*04a0*/ 	.word	0x00015480


	//   ....[75]....
        /*04a4*/ 	.word	0x00015600


	//   ....[76]....
        /*04a8*/ 	.word	0x00015660


	//   ....[77]....
        /*04ac*/ 	.word	0x000157c0


	//   ....[78]....
        /*04b0*/ 	.word	0x00015810


	//   ....[79]....
        /*04b4*/ 	.word	0x00015930


	//   ....[80]....
        /*04b8*/ 	.word	0x000159a0


	//   ....[81]....
        /*04bc*/ 	.word	0x00015ac0


	//   ....[82]....
        /*04c0*/ 	.word	0x00015b30


	//   ....[83]....
        /*04c4*/ 	.word	0x00015c50


	//   ....[84]....
        /*04c8*/ 	.word	0x00015cc0


	//   ....[85]....
        /*04cc*/ 	.word	0x00015de0


	//   ....[86]....
        /*04d0*/ 	.word	0x00015e50


	//   ....[87]....
        /*04d4*/ 	.word	0x00015f70


	//   ....[88]....
        /*04d8*/ 	.word	0x00015fe0


	//   ....[89]....
        /*04dc*/ 	.word	0x00016100


	//   ....[90]....
        /*04e0*/ 	.word	0x00016150


	//   ....[91]....
        /*04e4*/ 	.word	0x00016470


	//   ....[92]....
        /*04e8*/ 	.word	0x00016590


	//----- nvinfo : EIATTR_REG_RECONFIG
	.align		4
.L_453:
        /*04ec*/ 	.byte	0x01, 0x54
	.zero		2


	//----- nvinfo : EIATTR_SYSCALL_OFFSETS
	.align		4
        /*04f0*/ 	.byte	0x04, 0x46
        /*04f2*/ 	.short	(.L_455 - .L_454)


	//   ....[0]....
.L_454:
        /*04f4*/ 	.word	0x00001980


	//   ....[1]....
        /*04f8*/ 	.word	0x00010f10


	//   ....[2]....
        /*04fc*/ 	.word	0x00011060


	//   ....[3]....
        /*0500*/ 	.word	0x00011150


	//   ....[4]....
        /*0504*/ 	.word	0x000119a0


	//----- nvinfo : EIATTR_MBARRIER_INSTR_OFFSETS
	.align		4
.L_455:
        /*0508*/ 	.byte	0x04, 0x39
        /*050a*/ 	.short	(.L_457 - .L_456)


	//   ....[0]....
.L_456:
        /*050c*/ 	.word	0x00000270
        /*0510*/ 	.word	0x000000ff
        /*0514*/ 	.word	0x0002a800
        /*0518*/ 	.short	0x0100
        /*051a*/ 	.byte	0x08
	.zero		1


	//   ....[1]....
        /*051c*/ 	.word	0x00000280
        /*0520*/ 	.word	0x000000ff
        /*0524*/ 	.word	0x0002a820
        /*0528*/ 	.short	0x0100
        /*052a*/ 	.byte	0x08
	.zero		1


	//   ....[2]....
        /*052c*/ 	.word	0x00000370
        /*0530*/ 	.word	0x000000ff
        /*0534*/ 	.word	0x0002a830
        /*0538*/ 	.short	0x0100
        /*053a*/ 	.byte	0x08
	.zero		1


	//   ....[3]....
        /*053c*/ 	.word	0x00000380
        /*0540*/ 	.word	0x000000ff
        /*0544*/ 	.word	0x0002a840
        /*0548*/ 	.short	0x0100
        /*054a*/ 	.byte	0x08
	.zero		1


	//   ....[4]....
        /*054c*/ 	.word	0x00000390
        /*0550*/ 	.word	0x000000ff
        /*0554*/ 	.word	0x0002a838
        /*0558*/ 	.short	0x0100
        /*055a*/ 	.byte	0x08
	.zero		1


	//   ....[5]....
        /*055c*/ 	.word	0x000003a0
        /*0560*/ 	.word	0x000000ff
        /*0564*/ 	.word	0x0002a848
        /*0568*/ 	.short	0x0100
        /*056a*/ 	.byte	0x08
	.zero		1


	//   ....[6]....
        /*056c*/ 	.word	0x000004d0
        /*0570*/ 	.word	0x000000ff
        /*0574*/ 	.word	0x0002a850
        /*0578*/ 	.short	0x0100
        /*057a*/ 	.byte	0x08
	.zero		1


	//   ....[7]....
        /*057c*/ 	.word	0x000004e0
        /*0580*/ 	.word	0x000000ff
        /*0584*/ 	.word	0x0002a860
        /*0588*/ 	.short	0x0100
        /*058a*/ 	.byte	0x08
	.zero		1


	//   ....[8]....
        /*058c*/ 	.word	0x000004f0
        /*0590*/ 	.word	0x000000ff
        /*0594*/ 	.word	0x0002a858
        /*0598*/ 	.short	0x0100
        /*059a*/ 	.byte	0x08
	.zero		1


	//   ....[9]....
        /*059c*/ 	.word	0x00000500
        /*05a0*/ 	.word	0x000000ff
        /*05a4*/ 	.word	0x0002a868
        /*05a8*/ 	.short	0x0100
        /*05aa*/ 	.byte	0x08
	.zero		1


	//   ....[10]....
        /*05ac*/ 	.word	0x000005f0
        /*05b0*/ 	.word	0x000000ff
        /*05b4*/ 	.word	0x0002a870
        /*05b8*/ 	.short	0x0100
        /*05ba*/ 	.byte	0x06
	.zero		1


	//   ....[11]....
        /*05bc*/ 	.word	0x00000600
        /*05c0*/ 	.word	0x000000ff
        /*05c4*/ 	.word	0x0002a880
        /*05c8*/ 	.short	0x0100
        /*05ca*/ 	.byte	0x06
	.zero		1


	//   ....[12]....
        /*05cc*/ 	.word	0x00000610
        /*05d0*/ 	.word	0x000000ff
        /*05d4*/ 	.word	0x0002a878
        /*05d8*/ 	.short	0x0100
        /*05da*/ 	.byte	0x06
	.zero		1


	//   ....[13]....
        /*05dc*/ 	.word	0x00000620
        /*05e0*/ 	.word	0x000000ff
        /*05e4*/ 	.word	0x0002a888
        /*05e8*/ 	.short	0x0100
        /*05ea*/ 	.byte	0x06
	.zero		1


	//   ....[14]....
        /*05ec*/ 	.word	0x00000750
        /*05f0*/ 	.word	0x000000ff
        /*05f4*/ 	.word	0x0002a890
        /*05f8*/ 	.short	0x0100
        /*05fa*/ 	.byte	0x08
	.zero		1


	//   ....[15]....
        /*05fc*/ 	.word	0x00000760
        /*0600*/ 	.word	0x000000ff
        /*0604*/ 	.word	0x0002a8a0
        /*0608*/ 	.short	0x0100
        /*060a*/ 	.byte	0x08
	.zero		1


	//   ....[16]....
        /*060c*/ 	.word	0x00000770
        /*0610*/ 	.word	0x000000ff
        /*0614*/ 	.word	0x0002a898
        /*0618*/ 	.short	0x0100
        /*061a*/ 	.byte	0x08
	.zero		1


	//   ....[17]....
        /*061c*/ 	.word	0x00000780
        /*0620*/ 	.word	0x000000ff
        /*0624*/ 	.word	0x0002a8a8
        /*0628*/ 	.short	0x0100
        /*062a*/ 	.byte	0x08
	.zero		1


	//   ....[18]....
        /*062c*/ 	.word	0x000008b0
        /*0630*/ 	.word	0x000000ff
        /*0634*/ 	.word	0x0002a8b0
        /*0638*/ 	.short	0x0100
        /*063a*/ 	.byte	0x08
	.zero		1


	//   ....[19]....
        /*063c*/ 	.word	0x000008c0
        /*0640*/ 	.word	0x000000ff
        /*0644*/ 	.word	0x0002a8c0
        /*0648*/ 	.short	0x0100
        /*064a*/ 	.byte	0x08
	.zero		1


	//   ....[20]....
        /*064c*/ 	.word	0x000008d0
        /*0650*/ 	.word	0x000000ff
        /*0654*/ 	.word	0x0002a8b8
        /*0658*/ 	.short	0x0100
        /*065a*/ 	.byte	0x08
	.zero		1


	//   ....[21]....
        /*065c*/ 	.word	0x000008e0
        /*0660*/ 	.word	0x000000ff
        /*0664*/ 	.word	0x0002a8c8
        /*0668*/ 	.short	0x0100
        /*066a*/ 	.byte	0x08
	.zero		1


	//   ....[22]....
        /*066c*/ 	.word	0x000019f0
        /*0670*/ 	.word	0x000000ff
        /*0674*/ 	.word	0x0002a800
        /*0678*/ 	.short	0x010a
        /*067a*/ 	.byte	0x26
	.zero		1


	//   ....[23]....
        /*067c*/ 	.word	0x00001a70
        /*0680*/ 	.word	0x00000015
        /*0684*/ 	.word	0x0002a830
        /*0688*/ 	.short	0x010a
        /*068a*/ 	.byte	0x3f
	.zero		1


	//   ....[24]....
        /*068c*/ 	.word	0x00001b10
        /*0690*/ 	.word	0x00000015
        /*0694*/ 	.word	0x0002a830
        /*0698*/ 	.short	0x010a
        /*069a*/ 	.byte	0x3f
	.zero		1


	//   ....[25]....
        /*069c*/ 	.word	0x00002340
        /*06a0*/ 	.word	0x00000009
        /*06a4*/ 	.word	0x00000000
        /*06a8*/ 	.short	0x0101
        /*06aa*/ 	.byte	0x3f
	.zero		1


	//   ....[26]....
        /*06ac*/ 	.word	0x00004c20
        /*06b0*/ 	.word	0x000000ff
        /*06b4*/ 	.word	0x0002a830
        /*06b8*/ 	.short	0x010a
        /*06ba*/ 	.byte	0x07
	.zero		1


	//   ....[27]....
        /*06bc*/ 	.word	0x00004c60
        /*06c0*/ 	.word	0x000000ff
        /*06c4*/ 	.word	0x0002a830
        /*06c8*/ 	.short	0x010a
        /*06ca*/ 	.byte	0x07
	.zero		1


	//   ....[28]....
        /*06cc*/ 	.word	0x00005520
        /*06d0*/ 	.word	0x000000ff
        /*06d4*/ 	.word	0x0002a850
        /*06d8*/ 	.short	0x010a
        /*06da*/ 	.byte	0x0e
	.zero		1


	//   ....[29]....
        /*06dc*/ 	.word	0x00005560
        /*06e0*/ 	.word	0x000000ff
        /*06e4*/ 	.word	0x0002a850
        /*06e8*/ 	.short	0x010a
        /*06ea*/ 	.byte	0x0e
	.zero		1


	//   ....[30]....
        /*06ec*/ 	.word	0x00005ee0
        /*06f0*/ 	.word	0x00000067
        /*06f4*/ 	.word	0x00000000
        /*06f8*/ 	.short	0x0101
        /*06fa*/ 	.byte	0x3f
	.zero		1


	//   ....[31]....
        /*06fc*/ 	.word	0x00007b60
        /*0700*/ 	.word	0x00000062
        /*0704*/ 	.word	0x00000000
        /*0708*/ 	.short	0x0101
        /*070a*/ 	.byte	0x3f
	.zero		1


	//   ....[32]....
        /*070c*/ 	.word	0x00008240
        /*0710*/ 	.word	0x000000ff
        /*0714*/ 	.word	0x0002a830
        /*0718*/ 	.short	0x010a
        /*071a*/ 	.byte	0x06
	.zero		1


	//   ....[33]....
        /*071c*/ 	.word	0x00008280
        /*0720*/ 	.word	0x000000ff
        /*0724*/ 	.word	0x0002a830
        /*0728*/ 	.short	0x010a
        /*072a*/ 	.byte	0x06
	.zero		1


	//   ....[34]....
        /*072c*/ 	.word	0x00008b40
        /*0730*/ 	.word	0x000000ff
        /*0734*/ 	.word	0x0002a850
        /*0738*/ 	.short	0x010a
        /*073a*/ 	.byte	0x0a
	.zero		1


	//   ....[35]....
        /*073c*/ 	.word	0x00008b80
        /*0740*/ 	.word	0x000000ff
        /*0744*/ 	.word	0x0002a850
        /*0748*/ 	.short	0x010a
        /*074a*/ 	.byte	0x0a
	.zero		1


	//   ....[36]....
        /*074c*/ 	.word	0x0000a100
        /*0750*/ 	.word	0x0000000d
        /*0754*/ 	.word	0x00000000
        /*0758*/ 	.short	0x0101
        /*075a*/ 	.byte	0x3f
	.zero		1


	//   ....[37]....
        /*075c*/ 	.word	0x0000a160
        /*0760*/ 	.word	0x00000014
        /*0764*/ 	.word	0x00000000
        /*0768*/ 	.short	0x0101
        /*076a*/ 	.byte	0x3f
	.zero		1


	//   ....[38]....
        /*076c*/ 	.word	0x0000a4d0
        /*0770*/ 	.word	0x000000ff
        /*0774*/ 	.word	0x0002a830
        /*0778*/ 	.short	0x010a
        /*077a*/ 	.byte	0x06
	.zero		1


	//   ....[39]....
        /*077c*/ 	.word	0x0000a510
        /*0780*/ 	.word	0x000000ff
        /*0784*/ 	.word	0x0002a830
        /*0788*/ 	.short	0x010a
        /*078a*/ 	.byte	0x06
	.zero		1


	//   ....[40]....
        /*078c*/ 	.word	0x0000add0
        /*0790*/ 	.word	0x000000ff
        /*0794*/ 	.word	0x0002a850
        /*0798*/ 	.short	0x010a
        /*079a*/ 	.byte	0x0a
	.zero		1


	//   ....[41]....
        /*079c*/ 	.word	0x0000ae10
        /*07a0*/ 	.word	0x000000ff
        /*07a4*/ 	.word	0x0002a850
        /*07a8*/ 	.short	0x010a
        /*07aa*/ 	.byte	0x0a
	.zero		1


	//   ....[42]....
        /*07ac*/ 	.word	0x0000b7a0
        /*07b0*/ 	.word	0x00000066
        /*07b4*/ 	.word	0x00000000
        /*07b8*/ 	.short	0x0101
        /*07ba*/ 	.byte	0x3f
	.zero		1


	//   ....[43]....
        /*07bc*/ 	.word	0x0000d120
        /*07c0*/ 	.word	0x0000005e
        /*07c4*/ 	.word	0x00000000
        /*07c8*/ 	.short	0x0101
        /*07ca*/ 	.byte	0x3f
	.zero		1


	//   ....[44]....
        /*07cc*/ 	.word	0x0000dbd0
        /*07d0*/ 	.word	0x000000ff
        /*07d4*/ 	.word	0x0002a850
        /*07d8*/ 	.short	0x010a
        /*07da*/ 	.byte	0x05
	.zero		1


	//   ....[45]....
        /*07dc*/ 	.word	0x0000dc10
        /*07e0*/ 	.word	0x000000ff
        /*07e4*/ 	.word	0x0002a850
        /*07e8*/ 	.short	0x010a
        /*07ea*/ 	.byte	0x05
	.zero		1


	//   ....[46]....
        /*07ec*/ 	.word	0x0000e0b0
        /*07f0*/ 	.word	0x00000002
        /*07f4*/ 	.word	0x00000000
        /*07f8*/ 	.short	0x0101
        /*07fa*/ 	.byte	0x3f
	.zero		1


	//   ....[47]....
        /*07fc*/ 	.word	0x0000f410
        /*0800*/ 	.word	0x00000010
        /*0804*/ 	.word	0x00000000
        /*0808*/ 	.short	0x0101
        /*080a*/ 	.byte	0x3f
	.zero		1


	//   ....[48]....
        /*080c*/ 	.word	0x00011560
        /*0810*/ 	.word	0x00000000
        /*0814*/ 	.word	0x0002a840
        /*0818*/ 	.short	0x010a
        /*081a*/ 	.byte	0x3f
	.zero		1


	//   ....[49]....
        /*081c*/ 	.word	0x00012440
        /*0820*/ 	.word	0x00000011
        /*0824*/ 	.word	0x0002a800
        /*0828*/ 	.short	0x0107
        /*082a*/ 	.byte	0x3f
	.zero		1


	//   ....[50]....
        /*082c*/ 	.word	0x00012550
        /*0830*/ 	.word	0x00000011
        /*0834*/ 	.word	0x0002a800
        /*0838*/ 	.short	0x0101
        /*083a*/ 	.byte	0x3f
	.zero		1


	//   ....[51]....
        /*083c*/ 	.word	0x00012570
        /*0840*/ 	.word	0x00000011
        /*0844*/ 	.word	0x0002a820
        /*0848*/ 	.short	0x010a
        /*084a*/ 	.byte	0x3f
	.zero		1


	//   ....[52]....
        /*084c*/ 	.word	0x000128b0
        /*0850*/ 	.word	0x00000003
        /*0854*/ 	.word	0x0002a840
        /*0858*/ 	.short	0x010a
        /*085a*/ 	.byte	0x3f
	.zero		1


	//   ....[53]....
        /*085c*/ 	.word	0x00012d30
        /*0860*/ 	.word	0x00000003
        /*0864*/ 	.word	0x00000060
        /*0868*/ 	.short	0x010a
        /*086a*/ 	.byte	0x3f
	.zero		1


	//   ....[54]....
        /*086c*/ 	.word	0x000133a0
        /*0870*/ 	.word	0x00000003
        /*0874*/ 	.word	0x0002a840
        /*0878*/ 	.short	0x010a
        /*087a*/ 	.byte	0x3f
	.zero		1


	//   ....[55]....
        /*087c*/ 	.word	0x00013820
        /*0880*/ 	.word	0x00000002
        /*0884*/ 	.word	0x00000060
        /*0888*/ 	.short	0x010a
        /*088a*/ 	.byte	0x3f
	.zero		1


	//   ....[56]....
        /*088c*/ 	.word	0x00013dd0
        /*0890*/ 	.word	0x00000002
        /*0894*/ 	.word	0x0002a840
        /*0898*/ 	.short	0x010a
        /*089a*/ 	.byte	0x3f
	.zero		1


	//   ....[57]....
        /*089c*/ 	.word	0x00014250
        /*08a0*/ 	.word	0x00000002
        /*08a4*/ 	.word	0x00000060
        /*08a8*/ 	.short	0x010a
        /*08aa*/ 	.byte	0x3f
	.zero		1


	//   ....[58]....
        /*08ac*/ 	.word	0x000147b0
        /*08b0*/ 	.word	0x00000002
        /*08b4*/ 	.word	0x0002a860
        /*08b8*/ 	.short	0x010a
        /*08ba*/ 	.byte	0x3f
	.zero		1


	//   ....[59]....
        /*08bc*/ 	.word	0x00014db0
        /*08c0*/ 	.word	0x00000000
        /*08c4*/ 	.word	0x0002a820
        /*08c8*/ 	.short	0x010a
        /*08ca*/ 	.byte	0x3f
	.zero		1


	//   ....[60]....
        /*08cc*/ 	.word	0x00014fa0
        /*08d0*/ 	.word	0x00000006
        /*08d4*/ 	.word	0x00000000
        /*08d8*/ 	.short	0x010a
        /*08da*/ 	.byte	0x3f
	.zero		1


	//   ....[61]....
        /*08dc*/ 	.word	0x00014ff0
        /*08e0*/ 	.word	0x00000003
        /*08e4*/ 	.word	0x00000000
        /*08e8*/ 	.short	0x010a
        /*08ea*/ 	.byte	0x3f
	.zero		1


	//   ....[62]....
        /*08ec*/ 	.word	0x00015050
        /*08f0*/ 	.word	0x00000012
        /*08f4*/ 	.word	0x00000000
        /*08f8*/ 	.short	0x010a
        /*08fa*/ 	.byte	0x3f
	.zero		1


	//   ....[63]....
        /*08fc*/ 	.word	0x00015080
        /*0900*/ 	.word	0x00000003
        /*0904*/ 	.word	0x00000000
        /*0908*/ 	.short	0x010a
        /*090a*/ 	.byte	0x3f
	.zero		1


	//   ....[64]....
        /*090c*/ 	.word	0x000150f0
        /*0910*/ 	.word	0x00000003
        /*0914*/ 	.word	0x0002a800
        /*0918*/ 	.short	0x010a
        /*091a*/ 	.byte	0x3f
	.zero		1


	//   ....[65]....
        /*091c*/ 	.word	0x00015140
        /*0920*/ 	.word	0x00000015
        /*0924*/ 	.word	0x0002a830
        /*0928*/ 	.short	0x010a
        /*092a*/ 	.byte	0x3f
	.zero		1


	//   ....[66]....
        /*092c*/ 	.word	0x000151a0
        /*0930*/ 	.word	0x0000000e
        /*0934*/ 	.word	0x0002a830
        /*0938*/ 	.short	0x010a
        /*093a*/ 	.byte	0x3f
	.zero		1


	//   ....[67]....
        /*093c*/ 	.word	0x00015200
        /*0940*/ 	.word	0x0000000b
        /*0944*/ 	.word	0x0002a850
        /*0948*/ 	.short	0x010a
        /*094a*/ 	.byte	0x3f
	.zero		1


	//   ....[68]....
        /*094c*/ 	.word	0x00015260
        /*0950*/ 	.word	0x00000008
        /*0954*/ 	.word	0x0002a830
        /*0958*/ 	.short	0x010a
        /*095a*/ 	.byte	0x3f
	.zero		1


	//   ....[69]....
        /*095c*/ 	.word	0x000152c0
        /*0960*/ 	.word	0x00000007
        /*0964*/ 	.word	0x0002a850
        /*0968*/ 	.short	0x010a
        /*096a*/ 	.byte	0x3f
	.zero		1


	//   ....[70]....
        /*096c*/ 	.word	0x00015320
        /*0970*/ 	.word	0x00000008
        /*0974*/ 	.word	0x0002a830
        /*0978*/ 	.short	0x010a
        /*097a*/ 	.byte	0x3f
	.zero		1


	//   ....[71]....
        /*097c*/ 	.word	0x00015380
        /*0980*/ 	.word	0x00000007
        /*0984*/ 	.word	0x0002a850
        /*0988*/ 	.short	0x010a
        /*098a*/ 	.byte	0x3f
	.zero		1


	//   ....[72]....
        /*098c*/ 	.word	0x000153e0
        /*0990*/ 	.word	0x00000005
        /*0994*/ 	.word	0x0002a850
        /*0998*/ 	.short	0x010a
        /*099a*/ 	.byte	0x3f
	.zero		1


	//   ....[73]....
        /*099c*/ 	.word	0x00015530
        /*09a0*/ 	.word	0x00000000
        /*09a4*/ 	.word	0x0002a840
        /*09a8*/ 	.short	0x010a
        /*09aa*/ 	.byte	0x3f
	.zero		1


	//   ....[74]....
        /*09ac*/ 	.word	0x00016190
        /*09b0*/ 	.word	0x00000011
        /*09b4*/ 	.word	0x0002a820
        /*09b8*/ 	.short	0x010a
        /*09ba*/ 	.byte	0x3f
	.zero		1


	//   ....[75]....
        /*09bc*/ 	.word	0x000161e0
        /*09c0*/ 	.word	0x00000003
        /*09c4*/ 	.word	0x0002a840
        /*09c8*/ 	.short	0x010a
        /*09ca*/ 	.byte	0x3f
	.zero		1


	//   ....[76]....
        /*09cc*/ 	.word	0x00016230
        /*09d0*/ 	.word	0x00000003
        /*09d4*/ 	.word	0x00000060
        /*09d8*/ 	.short	0x010a
        /*09da*/ 	.byte	0x3f
	.zero		1


	//   ....[77]....
        /*09dc*/ 	.word	0x00016280
        /*09e0*/ 	.word	0x00000003
        /*09e4*/ 	.word	0x0002a840
        /*09e8*/ 	.short	0x010a
        /*09ea*/ 	.byte	0x3f
	.zero		1


	//   ....[78]....
        /*09ec*/ 	.word	0x000162d0
        /*09f0*/ 	.word	0x00000002
        /*09f4*/ 	.word	0x00000060
        /*09f8*/ 	.short	0x010a
        /*09fa*/ 	.byte	0x3f
	.zero		1


	//   ....[79]....
        /*09fc*/ 	.word	0x00016320
        /*0a00*/ 	.word	0x00000002
        /*0a04*/ 	.word	0x0002a840
        /*0a08*/ 	.short	0x010a
        /*0a0a*/ 	.byte	0x3f
	.zero		1


	//   ....[80]....
        /*0a0c*/ 	.word	0x00016370
        /*0a10*/ 	.word	0x00000002
        /*0a14*/ 	.word	0x00000060
        /*0a18*/ 	.short	0x010a
        /*0a1a*/ 	.byte	0x3f
	.zero		1


	//   ....[81]....
        /*0a1c*/ 	.word	0x000163c0
        /*0a20*/ 	.word	0x00000002
        /*0a24*/ 	.word	0x0002a860
        /*0a28*/ 	.short	0x010a
        /*0a2a*/ 	.byte	0x3f
	.zero		1


	//   ....[82]....
        /*0a2c*/ 	.word	0x000164b0
        /*0a30*/ 	.word	0x00000000
        /*0a34*/ 	.word	0x0002a820
        /*0a38*/ 	.short	0x010a
        /*0a3a*/ 	.byte	0x3f
	.zero		1


	//   ....[83]....
        /*0a3c*/ 	.word	0x00016650
        /*0a40*/ 	.word	0x00000006
        /*0a44*/ 	.word	0x00000000
        /*0a48*/ 	.short	0x010a
        /*0a4a*/ 	.byte	0x3f
	.zero		1


	//   ....[84]....
        /*0a4c*/ 	.word	0x000166a0
        /*0a50*/ 	.word	0x00000003
        /*0a54*/ 	.word	0x00000000
        /*0a58*/ 	.short	0x010a
        /*0a5a*/ 	.byte	0x3f
	.zero		1


	//   ....[85]....
        /*0a5c*/ 	.word	0x000166f0
        /*0a60*/ 	.word	0x00000012
        /*0a64*/ 	.word	0x00000000
        /*0a68*/ 	.short	0x010a
        /*0a6a*/ 	.byte	0x3f
	.zero		1


	//----- nvinfo : EIATTR_NUM_MBARRIERS
	.align		4
.L_457:
        /*0a6c*/ 	.byte	0x03, 0x38
        /*0a6e*/ 	.short	0x0016


	//----- nvinfo : EIATTR_EXIT_INSTR_OFFSETS
	.align		4
        /*0a70*/ 	.byte	0x04, 0x1c
        /*0a72*/ 	.short	(.L_459 - .L_458)


	//   ....[0]....
.L_458:
        /*0a74*/ 	.word	0x00000a10


	//   ....[1]....
        /*0a78*/ 	.word	0x00010190


	//   ....[2]....
        /*0a7c*/ 	.word	0x000150d0


	//----- nvinfo : EIATTR_MAX_THREADS
	.align		4
.L_459:
        /*0a80*/ 	.byte	0x04, 0x05
        /*0a82*/ 	.short	(.L_461 - .L_460)
.L_460:
        /*0a84*/ 	.word	0x00000180
        /*0a88*/ 	.word	0x00000001
        /*0a8c*/ 	.word	0x00000001


	//----- nvinfo : EIATTR_CRS_STACK_SIZE
	.align		4
.L_461:
        /*0a90*/ 	.byte	0x04, 0x1e
        /*0a92*/ 	.short	(.L_463 - .L_462)
.L_462:
        /*0a94*/ 	.word	0x00000000


	//----- nvinfo : EIATTR_CBANK_PARAM_SIZE
	.align		4
.L_463:
        /*0a98*/ 	.byte	0x03, 0x19
        /*0a9a*/ 	.short	0x0af0


	//----- nvinfo : EIATTR_PARAM_CBANK
	.align		4
        /*0a9c*/ 	.byte	0x04, 0x0a
        /*0a9e*/ 	.short	(.L_465 - .L_464)
	.align		4
.L_464:
        /*0aa0*/ 	.word	index@(.nv.constant0._ZN7cutlass13device_kernelIN5flash11enable_sm90INS1_16FlashAttnFwdSm90INS1_25CollectiveMainloopFwdSm90ILi2EN4cute5tupleIJNS5_1CILi1EEES8_S8_EEENS6_IJNS7_ILi128EEENS7_ILi96EEENS7_ILi192EEEEEELi128ENS_6half_tEfNS_4arch4Sm90ELb0ELb1ELb1ELb0ELb0ELb0ELb0ELb1ELb1ELb1ELb0ELb0EEENS1_21CollectiveEpilogueFwdINS6_IJSA_SA_SB_EEES9_SE_SG_Li256ELb0ELb1ELb0ELb0EEENS1_30DynamicPersistentTileSchedulerILi256ELi128ELb0ELb1ELb1EEEEEEEEEvNT_6ParamsE)
        /*0aa4*/ 	.short	0x0210
        /*0aa6*/ 	.short	0x0af0


	//----- nvinfo : EIATTR_SW_WAR
	.align		4
.L_465:
        /*0aa8*/ 	.byte	0x04, 0x36
        /*0aaa*/ 	.short	(.L_467 - .L_466)
.L_466:
        /*0aac*/ 	.word	0x00000008
.L_467:


//--------------------- .nv.info._ZN7cutlass13device_kernelIN5flash11enable_sm90INS1_16FlashAttnFwdSm90INS1_25CollectiveMainloopFwdSm90ILi2EN4cute5tupleIJNS5_1CILi1EEES8_S8_EEENS6_IJNS7_ILi128EEENS7_ILi96EEENS7_ILi192EEEEEELi128ENS_6half_tEfNS_4arch4Sm90ELb0ELb1ELb1ELb1ELb0ELb0ELb0ELb1ELb1ELb1ELb0ELb0EEENS1_21CollectiveEpilogueFwdINS6_IJSA_SA_SB_EEES9_SE_SG_Li256ELb1ELb1ELb0ELb0EEENS1_36VarlenDynamicPersistentTileSchedulerILi128ELi96ELi256ELi128ELb0ELb1ELb1ELb1ELb0ELb1EEEEEEEEEvNT_6ParamsE --------------------------
	.section	.nv.info._ZN7cutlass13device_kernelIN5flash11enable_sm90INS1_16FlashAttnFwdSm90INS1_25CollectiveMainloopFwdSm90ILi2EN4cute5tupleIJNS5_1CILi1EEES8_S8_EEENS6_IJNS7_ILi128EEENS7_ILi96EEENS7_ILi192EEEEEELi128ENS_6half_tEfNS_4arch4Sm90ELb0ELb1ELb1ELb1ELb0ELb0ELb0ELb1ELb1ELb1ELb0ELb0EEENS1_21CollectiveEpilogueFwdINS6_IJSA_SA_SB_EEES9_SE_SG_Li256ELb1ELb1ELb0ELb0EEENS1_36VarlenDynamicPersistentTileSchedulerILi128ELi96ELi256ELi128ELb0ELb1ELb1ELb1ELb0ELb1EEEEEEEEEvNT_6ParamsE,"",@"SHT_CUDA_INFO"
	.sectionflags	@""
	.align	4


	//----- nvinfo : EIATTR_CUDA_API_VERSION
	.align		4
        /*0000*/ 	.byte	0x04, 0x37
        /*0002*/ 	.short	(.L_469 - .L_468)
.L_468:
        /*0004*/ 	.word	0x00000082


	//----- nvinfo : EIATTR_KPARAM_INFO
	.align		4
.L_469:
        /*0008*/ 	.byte	0x04, 0x17
        /*000a*/ 	.short	(.L_471 - .L_470)
.L_470:
        /*000c*/ 	.word	0x00000000
        /*0010*/ 	.short	0x0000
        /*0012*/ 	.short	0x0070
        /*0014*/ 	.byte	0x00, 0xf0, 0x01, 0x2a


	//----- nvinfo : EIATTR_SPARSE_MMA_MASK
	.align		4
.L_471:
        /*0018*/ 	.byte	0x03, 0x50
        /*001a*/ 	.short	0x0000


	//----- nvinfo : EIATTR_MAXREG_COUNT
	.align		4
        /*001c*/ 	.byte	0x03, 0x1b
        /*001e*/ 	.short	0x00a8


	//----- nvinfo : EIATTR_NUM_BARRIERS
	.align		4
        /*0020*/ 	.byte	0x02, 0x4c
        /*0022*/ 	.byte	0x09
	.zero		1


	//----- nvinfo : EIATTR_EXTERNS
	.align		4
        /*0024*/ 	.byte	0x04, 0x0f
        /*0026*/ 	.short	(.L_473 - .L_472)


	//   ....[0]....
	.align		4
.L_472:
        /*0028*/ 	.word	index@(__assertfail)


	//----- nvinfo : EIATTR_ANNOTATIONS
	.align		4
.L_473:
        /*002c*/ 	.byte	0x04, 0x55
        /*002e*/ 	.short	(.L_475 - .L_474)


	//   ....[0]....
.L_474:
        /* <DEDUP_REMOVED lines=63> */


	//----- nvinfo : EIATTR_MERCURY_ISA_VERSION
	.align		4
.L_475:
        /*0410*/ 	.byte	0x03, 0x5f
        /*0412*/ 	.short	0x0101


	//----- nvinfo : EIATTR_UNUSED_LOAD_BYTE_OFFSET
	.align		4
        /*0414*/ 	.byte	0x04, 0x44
        /*0416*/ 	.short	(.L_477 - .L_476)


	//   ....[0]....
.L_476:
        /*0418*/ 	.word	0x00000a10
        /*041c*/ 	.word	0x0000fff0


	//   ....[1]....
        /*0420*/ 	.word	0x0000e540
        /*0424*/ 	.word	0x0000fff0


	//----- nvinfo : EIATTR_INT_WARP_WIDE_INSTR_OFFSETS
	.align		4
.L_477:
        /*0428*/ 	.byte	0x04, 0x31
        /*042a*/ 	.short	(.L_479 - .L_478)


	//   ....[0]....
.L_478:
        /*042c*/ 	.word	0x00000130


	//   ....[1]....
        /*0430*/ 	.word	0x00000170


	//   ....[2]....
        /*0434*/ 	.word	0x000001e0


	//   ....[3]....
        /*0438*/ 	.word	0x00011c40


	//   ....[4]....
        /*043c*/ 	.word	0x00011ce0


	//   ....[5]....
        /*0440*/ 	.word	0x00015910


	//   ....[6]....
        /*0444*/ 	.word	0x00015980


	//----- nvinfo : EIATTR_COOP_GROUP_MASK_REGIDS
	.align		4
.L_479:
        /*0448*/ 	.byte	0x04, 0x29
        /*044a*/ 	.short	(.L_481 - .L_480)


	//   ....[0]....
.L_480:
        /*044c*/ 	.word	0xffffffff


	//   ....[1]....
        /*0450*/ 	.word	0xffffffff


	//   ....[2]....
        /*0454*/ 	.word	0xffffffff


	//   ....[3]....
        /*0458*/ 	.word	0xffffffff


	//   ....[4]....
        /*045c*/ 	.word	0xffffffff


	//   ....[5]....
        /*0460*/ 	.word	0xffffffff


	//   ....[6]....
        /*0464*/ 	.word	0xffffffff


	//   ....[7]....
        /*0468*/ 	.word	0xffffffff


	//   ....[8]....
        /*046c*/ 	.word	0xffffffff


	//   ....[9]....
        /*0470*/ 	.word	0xffffffff


	//   ....[10]....
        /*0474*/ 	.word	0xffffffff


	//   ....[11]....
        /*0478*/ 	.word	0xffffffff


	//   ....[12]....
        /*047c*/ 	.word	0xffffffff


	//   ....[13]....
        /*0480*/ 	.word	0xffffffff


	//   ....[14]....
        /*0484*/ 	.word	0xffffffff


	//   ....[15]....
        /*0488*/ 	.word	0xffffffff


	//   ....[16]....
        /*048c*/ 	.word	0xffffffff


	//   ....[17]....
        /*0490*/ 	.word	0xffffffff


	//   ....[18]....
        /*0494*/ 	.word	0xffffffff


	//   ....[19]....
        /*0498*/ 	.word	0xffffffff


	//   ....[20]....
        /*049c*/ 	.word	0xffffffff


	//   ....[21]....
        /*04a0*/ 	.word	0xffffffff


	//   ....[22]....
        /*04a4*/ 	.word	0xffffffff


	//   ....[23]....
        /*04a8*/ 	.word	0xffffffff


	//   ....[24]....
        /*04ac*/ 	.word	0xffffffff


	//   ....[25]....
        /*04b0*/ 	.word	0xffffffff


	//   ....[26]....
        /*04b4*/ 	.word	0xffffffff


	//   ....[27]....
        /*04b8*/ 	.word	0xffffffff


	//   ....[28]....
        /*04bc*/ 	.word	0xffffffff


	//   ....[29]....
        /*04c0*/ 	.word	0xffffffff


	//   ....[30]....
        /*04c4*/ 	.word	0xffffffff


	//   ....[31]....
        /*04c8*/ 	.word	0xffffffff


	//   ....[32]....
        /*04cc*/ 	.word	0xffffffff


	//   ....[33]....
        /*04d0*/ 	.word	0xffffffff


	//   ....[34]....
        /*04d4*/ 	.word	0xffffffff


	//   ....[35]....
        /*04d8*/ 	.word	0xffffffff


	//   ....[36]....
        /*04dc*/ 	.word	0xffffffff


	//   ....[37]....
        /*04e0*/ 	.word	0xffffffff


	//   ....[38]....
        /*04e4*/ 	.word	0xffffffff


	//   ....[39]....
        /*04e8*/ 	.word	0xffffffff


	//   ....[40]....
        /*04ec*/ 	.word	0xffffffff


	//   ....[41]....
        /*04f0*/ 	.word	0xffffffff


	//   ....[42]....
        /*04f4*/ 	.word	0xffffffff


	//   ....[43]....
        /*04f8*/ 	.word	0xffffffff


	//   ....[44]....
        /*04fc*/ 	.word	0xffffffff


	//   ....[45]....
        /*0500*/ 	.word	0xffffffff


	//   ....[46]....
        /*0504*/ 	.word	0xffffffff


	//   ....[47]....
        /*0508*/ 	.word	0xffffffff


	//   ....[48]....
        /*050c*/ 	.word	0xffffffff


	//   ....[49]....
        /*0510*/ 	.word	0xffffffff


	//   ....[50]....
        /*0514*/ 	.word	0xffffffff


	//   ....[51]....
        /*0518*/ 	.word	0xffffffff


	//   ....[52]....
        /*051c*/ 	.word	0xffffffff


	//   ....[53]....
        /*0520*/ 	.word	0xffffffff


	//   ....[54]....
        /*0524*/ 	.word	0xffffffff


	//   ....[55]....
        /*0528*/ 	.word	0xffffffff


	//   ....[56]....
        /*052c*/ 	.word	0xffffffff


	//   ....[57]....
        /*0530*/ 	.word	0xffffffff


	//   ....[58]....
        /*0534*/ 	.word	0xffffffff


	//   ....[59]....
        /*0538*/ 	.word	0xffffffff


	//   ....[60]....
        /*053c*/ 	.word	0xffffffff


	//   ....[61]....
        /*0540*/ 	.word	0xffffffff


	//   ....[62]....
        /*0544*/ 	.word	0xffffffff


	//   ....[63]....
        /*0548*/ 	.word	0xffffffff


	//   ....[64]....
        /*054c*/ 	.word	0xffffffff


	//   ....[65]....
        /*0550*/ 	.word	0xffffffff


	//   ....[66]....
        /*0554*/ 	.word	0xffffffff


	//   ....[67]....
        /*0558*/ 	.word	0xffffffff


	//   ....[68]....
        /*055c*/ 	.word	0xffffffff


	//   ....[69]....
        /*0560*/ 	.word	0xffffffff


	//   ....[70]....
        /*0564*/ 	.word	0xffffffff


	//   ....[71]....
        /*0568*/ 	.word	0xffffffff


	//   ....[72]....
        /*056c*/ 	.word	0xffffffff


	//   ....[73]....
        /*0570*/ 	.word	0xffffffff


	//   ....[74]....
        /*0574*/ 	.word	0xffffffff


	//   ....[75]....
        /*0578*/ 	.word	0xffffffff


	//   ....[76]....
        /*057c*/ 	.word	0xffffffff


	//   ....[77]....
        /*0580*/ 	.word	0xffffffff


	//   ....[78]....
        /*0584*/ 	.word	0xffffffff


	//   ....[79]....
        /*0588*/ 	.word	0xffffffff


	//   ....[80]....
        /*058c*/ 	.word	0xffffffff


	//   ....[81]....
        /*0590*/ 	.word	0xffffffff


	//   ....[82]....
        /*0594*/ 	.word	0xffffffff


	//   ....[83]....
        /*0598*/ 	.word	0xffffffff


	//   ....[84]....
        /*059c*/ 	.word	0xffffffff


	//   ....[85]....
        /*05a0*/ 	.word	0xffffffff


	//   ....[86]....
        /*05a4*/ 	.word	0xffffffff


	//   ....[87]....
        /*05a8*/ 	.word	0xffffffff


	//   ....[88]....
        /*05ac*/ 	.word	0xffffffff


	//   ....[89]....
        /*05b0*/ 	.word	0xffffffff


	//   ....[90]....
        /*05b4*/ 	.word	0xffffffff


	//   ....[91]....
        /*05b8*/ 	.word	0xffffffff


	//   ....[92]....
        /*05bc*/ 	.word	0xffffffff


	//   ....[93]....
        /*05c0*/ 	.word	0xffffffff


	//   ....[94]....
        /*05c4*/ 	.word	0xffffffff


	//   ....[95]....
        /*05c8*/ 	.word	0xffffffff


	//   ....[96]....
        /*05cc*/ 	.word	0xffffffff


	//   ....[97]....
        /*05d0*/ 	.word	0xffffffff


	//   ....[98]....
        /*05d4*/ 	.word	0xffffffff


	//   ....[99]....
        /*05d8*/ 	.word	0xffffffff


	//   ....[100]....
        /*05dc*/ 	.word	0xffffffff


	//   ....[101]....
        /*05e0*/ 	.word	0xffffffff


	//   ....[102]....
        /*05e4*/ 	.word	0xffffffff


	//   ....[103]....
        /*05e8*/ 	.word	0xffffffff


	//   ....[104]....
        /*05ec*/ 	.word	0xffffffff


	//   ....[105]....
        /*05f0*/ 	.word	0x0500000f


	//   ....[106]....
        /*05f4*/ 	.word	0x0500000f


	//   ....[107]....
        /*05f8*/ 	.word	0x0500000f


	//   ....[108]....
        /*05fc*/ 	.word	0x0500000f


	//   ....[109]....
        /*0600*/ 	.word	0x0500000f


	//   ....[110]....
        /*0604*/ 	.word	0x0500000f


	//   ....[111]....
        /*0608*/ 	.word	0x0500000f


	//   ....[112]....
        /*060c*/ 	.word	0x0500000f


	//   ....[113]....
        /*0610*/ 	.word	0x0500000f


	//   ....[114]....
        /*0614*/ 	.word	0x0500000f


	//   ....[115]....
        /*0618*/ 	.word	0x0500000f


	//   ....[116]....
        /*061c*/ 	.word	0x0500000f


	//   ....[117]....
        /*0620*/ 	.word	0x0500000f


	//   ....[118]....
        /*0624*/ 	.word	0x0500000f


	//   ....[119]....
        /*0628*/ 	.word	0x0500000f


	//   ....[120]....
        /*062c*/ 	.word	0x0500000f


	//   ....[121]....
        /*0630*/ 	.word	0x0500000f


	//   ....[122]....
        /*0634*/ 	.word	0x0500000f


	//   ....[123]....
        /*0638*/ 	.word	0x0500000f


	//   ....[124]....
        /*063c*/ 	.word	0x0500000f


	//   ....[125]....
        /*0640*/ 	.word	0x0500000f


	//   ....[126]....
        /*0644*/ 	.word	0x0500000f


	//   ....[127]....
        /*0648*/ 	.word	0x0500000f


	//   ....[128]....
        /*064c*/ 	.word	0x0500000f


	//   ....[129]....
        /*0650*/ 	.word	0x0500000f


	//   ....[130]....
        /*0654*/ 	.word	0x0500000f


	//   ....[131]....
        /*0658*/ 	.word	0x0500000f


	//   ....[132]....
        /*065c*/ 	.word	0x0500000f


	//   ....[133]....
        /*0660*/ 	.word	0x0500000f


	//   ....[134]....
        /*0664*/ 	.word	0x0500000f


	//   ....[135]....
        /*0668*/ 	.word	0x0500000f


	//   ....[136]....
        /*066c*/ 	.word	0x0500000f


	//   ....[137]....
        /*0670*/ 	.word	0x0500000f


	//   ....[138]....
        /*0674*/ 	.word	0x0500000f


	//   ....[139]....
        /*0678*/ 	.word	0x0500000f


	//----- nvinfo : EIATTR_COOP_GROUP_INSTR_OFFSETS
	.align		4
.L_481:
        /*067c*/ 	.byte	0x04, 0x28
        /*067e*/ 	.short	(.L_483 - .L_482)


	//   ....[0]....
.L_482:
        /*0680*/ 	.word	0x00000060


	//   ....[1]....
        /*0684*/ 	.word	0x00000140


	//   ....[2]....
        /*0688*/ 	.word	0x00000190


	//   ....[3]....
        /*068c*/ 	.word	0x000003c0


	//   ....[4]....
        /*0690*/ 	.word	0x00000520


	//   ....[5]....
        /*0694*/ 	.word	0x00000640


	//   ....[6]....
        /*0698*/ 	.word	0x000007a0


	//   ....[7]....
        /*069c*/ 	.word	0x00001830


	//   ....[8]....
        /*06a0*/ 	.word	0x000022a0


	//   ....[9]....
        /*06a4*/ 	.word	0x00002ab0


	//   ....[10]....
        /*06a8*/ 	.word	0x00003810


	//   ....[11]....
        /*06ac*/ 	.word	0x00003900


	//   ....[12]....
        /*06b0*/ 	.word	0x00003da0


	//   ....[13]....
        /*06b4*/ 	.word	0x00003e90


	//   ....[14]....
        /*06b8*/ 	.word	0x00005ab0


	//   ....[15]....
        /*06bc*/ 	.word	0x000067c0


	//   ....[16]....
        /*06c0*/ 	.word	0x00006e30


	//   ....[17]....
        /*06c4*/ 	.word	0x00006f40


	//   ....[18]....
        /*06c8*/ 	.word	0x00007540


	//   ....[19]....
        /*06cc*/ 	.word	0x000075b0


	//   ....[20]....
        /*06d0*/ 	.word	0x00009480


	//   ....[21]....
        /*06d4*/ 	.word	0x000094b0


	//   ....[22]....
        /*06d8*/ 	.word	0x00009900


	//   ....[23]....
        /*06dc*/ 	.word	0x00009960


	//   ....[24]....
        /*06e0*/ 	.word	0x0000b380


	//   ....[25]....
        /*06e4*/ 	.word	0x0000bf90


	//   ....[26]....
        /*06e8*/ 	.word	0x0000c6d0


	//   ....[27]....
        /*06ec*/ 	.word	0x0000c7e0


	//   ....[28]....
        /*06f0*/ 	.word	0x0000cdc0


	//   ....[29]....
        /*06f4*/ 	.word	0x0000ce10


	//   ....[30]....
        /*06f8*/ 	.word	0x0000dc90


	//   ....[31]....
        /*06fc*/ 	.word	0x0000dcc0


	//   ....[32]....
        /*0700*/ 	.word	0x0000ddc0


	//   ....[33]....
        /*0704*/ 	.word	0x0000ddd0


	//   ....[34]....
        /*0708*/ 	.word	0x0000efc0


	//   ....[35]....
        /*070c*/ 	.word	0x0000f000


	//   ....[36]....
        /*0710*/ 	.word	0x0000f040


	//   ....[37]....
        /*0714*/ 	.word	0x0000f080


	//   ....[38]....
        /*0718*/ 	.word	0x0000f5f0


	//   ....[39]....
        /*071c*/ 	.word	0x0000f630


	//   ....[40]....
        /*0720*/ 	.word	0x0000f700


	//   ....[41]....
        /*0724*/ 	.word	0x0000f720


	//   ....[42]....
        /*0728*/ 	.word	0x0000f7f0


	//   ....[43]....
        /*072c*/ 	.word	0x0000f810


	//   ....[44]....
        /*0730*/ 	.word	0x0000f8f0


	//   ....[45]....
        /*0734*/ 	.word	0x0000f910


	//   ....[46]....
        /*0738*/ 	.word	0x00010170


	//   ....[47]....
        /*073c*/ 	.word	0x00010190


	//   ....[48]....
        /*0740*/ 	.word	0x00010260


	//   ....[49]....
        /*0744*/ 	.word	0x00010280


	//   ....[50]....
        /*0748*/ 	.word	0x00010350


	//   ....[51]....
        /*074c*/ 	.word	0x00010370


	//   ....[52]....
        /*0750*/ 	.word	0x00010450


	//   ....[53]....
        /*0754*/ 	.word	0x00010470


	//   ....[54]....
        /*0758*/ 	.word	0x000105d0


	//   ....[55]....
        /*075c*/ 	.word	0x000107c0


	//   ....[56]....
        /*0760*/ 	.word	0x000107f0


	//   ....[57]....
        /*0764*/ 	.word	0x00010820


	//   ....[58]....
        /*0768*/ 	.word	0x00010850


	//   ....[59]....
        /*076c*/ 	.word	0x00010880


	//   ....[60]....
        /*0770*/ 	.word	0x000108b0


	//   ....[61]....
        /*0774*/ 	.word	0x00010a30


	//   ....[62]....
        /*0778*/ 	.word	0x00010a60


	//   ....[63]....
        /*077c*/ 	.word	0x00010a90


	//   ....[64]....
        /*0780*/ 	.word	0x00010ac0


	//   ....[65]....
        /*0784*/ 	.word	0x00010af0


	//   ....[66]....
        /*0788*/ 	.word	0x00010b20


	//   ....[67]....
        /*078c*/ 	.word	0x00010bd0


	//   ....[68]....
        /*0790*/ 	.word	0x00010c30


	//   ....[69]....
        /*0794*/ 	.word	0x00010cc0


	//   ....[70]....
        /*0798*/ 	.word	0x00012220


	//   ....[71]....
        /*079c*/ 	.word	0x00012e70


	//   ....[72]....
        /*07a0*/ 	.word	0x00012ec0


	//   ....[73]....
        /*07a4*/ 	.word	0x00012ee0


	//   ....[74]....
        /*07a8*/ 	.word	0x00012f20


	//   ....[75]....
        /*07ac*/ 	.word	0x00013050


	//   ....[76]....
        /*07b0*/ 	.word	0x00013060


	//   ....[77]....
        /*07b4*/ 	.word	0x00013100


	//   ....[78]....
        /*07b8*/ 	.word	0x00013110


	//   ....[79]....
        /*07bc*/ 	.word	0x000131b0


	//   ....[80]....
        /*07c0*/ 	.word	0x000131c0


	//   ....[81]....
        /*07c4*/ 	.word	0x00013260


	//   ....[82]....
        /*07c8*/ 	.word	0x00013270


	//   ....[83]....
        /*07cc*/ 	.word	0x000132f0


	//   ....[84]....
        /*07d0*/ 	.word	0x00013320


	//   ....[85]....
        /*07d4*/ 	.word	0x00013340


	//   ....[86]....
        /*07d8*/ 	.word	0x00013350


	//   ....[87]....
        /*07dc*/ 	.word	0x00016030


	//   ....[88]....
        /*07e0*/ 	.word	0x00016090


	//   ....[89]....
        /*07e4*/ 	.word	0x000160c0


	//   ....[90]....
        /*07e8*/ 	.word	0x000160d0


	//   ....[91]....
        /*07ec*/ 	.word	0x00016100


	//   ....[92]....
        /*07f0*/ 	.word	0x00016130


	//   ....[93]....
        /*07f4*/ 	.word	0x00016160


	//   ....[94]....
        /*07f8*/ 	.word	0x00016190


	//   ....[95]....
        /*07fc*/ 	.word	0x00016320


	//   ....[96]....
        /*0800*/ 	.word	0x00016350


	//   ....[97]....
        /*0804*/ 	.word	0x00016380


	//   ....[98]....
        /*0808*/ 	.word	0x000163b0


	//   ....[99]....
        /*080c*/ 	.word	0x000163e0


	//   ....[100]....
        /*0810*/ 	.word	0x00016410


	//   ....[101]....
        /*0814*/ 	.word	0x000164d0


	//   ....[102]....
        /*0818*/ 	.word	0x000164f0


	//   ....[103]....
        /*081c*/ 	.word	0x00016560


	//   ....[104]....
        /*0820*/ 	.word	0x00016c40


	//   ....[105]....
        /*0824*/ 	.word	0x000172f0


	//   ....[106]....
        /*0828*/ 	.word	0x000174c0


	//   ....[107]....
        /*082c*/ 	.word	0x00017510


	//   ....[108]....
        /*0830*/ 	.word	0x00017640


	//   ....[109]....
        /*0834*/ 	.word	0x00017690


	//   ....[110]....
        /*0838*/ 	.word	0x000177d0


	//   ....[111]....
        /*083c*/ 	.word	0x00017840


	//   ....[112]....
        /*0840*/ 	.word	0x00017970


	//   ....[113]....
        /*0844*/ 	.word	0x000179c0


	//   ....[114]....
        /*0848*/ 	.word	0x00017af0


	//   ....[115]....
        /*084c*/ 	.word	0x00017b40


	//   ....[116]....
        /*0850*/ 	.word	0x00017c70


	//   ....[117]....
        /*0854*/ 	.word	0x00017cc0


	//   ....[118]....
        /*0858*/ 	.word	0x00017dd0


	//   ....[119]....
        /*085c*/ 	.word	0x00017e40


	//   ....[120]....
        /*0860*/ 	.word	0x00017f50


	//   ....[121]....
        /*0864*/ 	.word	0x00017fa0


	//   ....[122]....
        /*0868*/ 	.word	0x000182d0


	//   ....[123]....
        /*086c*/ 	.word	0x00018370


	//   ....[124]....
        /*0870*/ 	.word	0x000184a0


	//   ....[125]....
        /*0874*/ 	.word	0x00018510


	//   ....[126]....
        /*0878*/ 	.word	0x00018590


	//   ....[127]....
        /*087c*/ 	.word	0x00018610


	//   ....[128]....
        /*0880*/ 	.word	0x00018690


	//   ....[129]....
        /*0884*/ 	.word	0x00018720


	//   ....[130]....
        /*0888*/ 	.word	0x000187c0


	//   ....[131]....
        /*088c*/ 	.word	0x00018860


	//   ....[132]....
        /*0890*/ 	.word	0x000188d0


	//   ....[133]....
        /*0894*/ 	.word	0x00018940


	//   ....[134]....
        /*0898*/ 	.word	0x000189b0


	//   ....[135]....
        /*089c*/ 	.word	0x00018a30


	//   ....[136]....
        /*08a0*/ 	.word	0x00018ab0


	//   ....[137]....
        /*08a4*/ 	.word	0x00018b50


	//   ....[138]....
        /*08a8*/ 	.word	0x00018be0


	//   ....[139]....
        /*08ac*/ 	.word	0x00018d10


	//----- nvinfo : EIATTR_REG_RECONFIG
	.align		4
.L_483:
        /*08b0*/ 	.byte	0x01, 0x54
	.zero		2


	//----- nvinfo : EIATTR_SYSCALL_OFFSETS
	.align		4
        /*08b4*/ 	.byte	0x04, 0x46
        /*08b6*/ 	.short	(.L_485 - .L_484)


	//   ....[0]....
.L_484:
        /*08b8*/ 	.word	0x00001a10


	//   ....[1]....
        /*08bc*/ 	.word	0x00011e50


	//   ....[2]....
        /*08c0*/ 	.word	0x00011fa0


	//   ....[3]....
        /*08c4*/ 	.word	0x00012090


	//   ....[4]....
        /*08c8*/ 	.word	0x000129d0


	//----- nvinfo : EIATTR_MBARRIER_INSTR_OFFSETS
	.align		4
.L_485:
        /*08cc*/ 	.byte	0x04, 0x39
        /*08ce*/ 	.short	(.L_487 - .L_486)


	//   ....[0]....
.L_486:
        /*08d0*/ 	.word	0x00000270
        /*08d4*/ 	.word	0x000000ff
        /*08d8*/ 	.word	0x0002a800
        /*08dc*/ 	.short	0x0100
        /*08de*/ 	.byte	0x08
	.zero		1


	//   ....[1]....
        /*08e0*/ 	.word	0x00000280
        /*08e4*/ 	.word	0x000000ff
        /*08e8*/ 	.word	0x0002a820
        /*08ec*/ 	.short	0x0100
        /*08ee*/ 	.byte	0x08
	.zero		1


	//   ....[2]....
        /*08f0*/ 	.word	0x00000370
        /*08f4*/ 	.word	0x000000ff
        /*08f8*/ 	.word	0x0002a830
        /*08fc*/ 	.short	0x0100
        /*08fe*/ 	.byte	0x08
	.zero		1


	//   ....[3]....
        /*0900*/ 	.word	0x00000380
        /*0904*/ 	.word	0x000000ff
        /*0908*/ 	.word	0x0002a840
        /*090c*/ 	.short	0x0100
        /*090e*/ 	.byte	0x08
	.zero		1


	//   ....[4]....
        /*0910*/ 	.word	0x00000390
        /*0914*/ 	.word	0x000000ff
        /*0918*/ 	.word	0x0002a838
        /*091c*/ 	.short	0x0100
        /*091e*/ 	.byte	0x08
	.zero		1


	//   ....[5]....
        /*0920*/ 	.word	0x000003a0
        /*0924*/ 	.word	0x000000ff
        /*0928*/ 	.word	0x0002a848
        /*092c*/ 	.short	0x0100
        /*092e*/ 	.byte	0x08
	.zero		1


	//   ....[6]....
        /*0930*/ 	.word	0x000004d0
        /*0934*/ 	.word	0x000000ff
        /*0938*/ 	.word	0x0002a850
        /*093c*/ 	.short	0x0100
        /*093e*/ 	.byte	0x08
	.zero		1


	//   ....[7]....
        /*0940*/ 	.word	0x000004e0
        /*0944*/ 	.word	0x000000ff
        /*0948*/ 	.word	0x0002a860
        /*094c*/ 	.short	0x0100
        /*094e*/ 	.byte	0x08
	.zero		1


	//   ....[8]....
        /*0950*/ 	.word	0x000004f0
        /*0954*/ 	.word	0x000000ff
        /*0958*/ 	.word	0x0002a858
        /*095c*/ 	.short	0x0100
        /*095e*/ 	.byte	0x08
	.zero		1


	//   ....[9]....
        /*0960*/ 	.word	0x00000500
        /*0964*/ 	.word	0x000000ff
        /*0968*/ 	.word	0x0002a868
        /*096c*/ 	.short	0x0100
        /*096e*/ 	.byte	0x08
	.zero		1


	//   ....[10]....
        /*0970*/ 	.word	0x000005f0
        /*0974*/ 	.word	0x000000ff
        /*0978*/ 	.word	0x0002a870
        /*097c*/ 	.short	0x0100
        /*097e*/ 	.byte	0x06
	.zero		1


	//   ....[11]....
        /*0980*/ 	.word	0x00000600
        /*0984*/ 	.word	0x000000ff
        /*0988*/ 	.word	0x0002a880
        /*098c*/ 	.short	0x0100
        /*098e*/ 	.byte	0x06
	.zero		1


	//   ....[12]....
        /*0990*/ 	.word	0x00000610
        /*0994*/ 	.word	0x000000ff
        /*0998*/ 	.word	0x0002a878
        /*099c*/ 	.short	0x0100
        /*099e*/ 	.byte	0x06
	.zero		1


	//   ....[13]....
        /*09a0*/ 	.word	0x00000620
        /*09a4*/ 	.word	0x000000ff
        /*09a8*/ 	.word	0x0002a888
        /*09ac*/ 	.short	0x0100
        /*09ae*/ 	.byte	0x06
	.zero		1


	//   ....[14]....
        /*09b0*/ 	.word	0x00000750
        /*09b4*/ 	.word	0x000000ff
        /*09b8*/ 	.word	0x0002a890
        /*09bc*/ 	.short	0x0100
        /*09be*/ 	.byte	0x08
	.zero		1


	//   ....[15]....
        /*09c0*/ 	.word	0x00000760
        /*09c4*/ 	.word	0x000000ff
        /*09c8*/ 	.word	0x0002a8a0
        /*09cc*/ 	.short	0x0100
        /*09ce*/ 	.byte	0x08
	.zero		1


	//   ....[16]....
        /*09d0*/ 	.word	0x00000770
        /*09d4*/ 	.word	0x000000ff
        /*09d8*/ 	.word	0x0002a898
        /*09dc*/ 	.short	0x0100
        /*09de*/ 	.byte	0x08
	.zero		1


	//   ....[17]....
        /*09e0*/ 	.word	0x00000780
        /*09e4*/ 	.word	0x000000ff
        /*09e8*/ 	.word	0x0002a8a8
        /*09ec*/ 	.short	0x0100
        /*09ee*/ 	.byte	0x08
	.zero		1


	//   ....[18]....
        /*09f0*/ 	.word	0x000008b0
        /*09f4*/ 	.word	0x000000ff
        /*09f8*/ 	.word	0x0002a8b0
        /*09fc*/ 	.short	0x0100
        /*09fe*/ 	.byte	0x08
	.zero		1


	//   ....[19]....
        /*0a00*/ 	.word	0x000008c0
        /*0a04*/ 	.word	0x000000ff
        /*0a08*/ 	.word	0x0002a8c0
        /*0a0c*/ 	.short	0x0100
        /*0a0e*/ 	.byte	0x08
	.zero		1


	//   ....[20]....
        /*0a10*/ 	.word	0x000008d0
        /*0a14*/ 	.word	0x000000ff
        /*0a18*/ 	.word	0x0002a8b8
        /*0a1c*/ 	.short	0x0100
        /*0a1e*/ 	.byte	0x08
	.zero		1


	//   ....[21]....
        /*0a20*/ 	.word	0x000008e0
        /*0a24*/ 	.word	0x000000ff
        /*0a28*/ 	.word	0x0002a8c8
        /*0a2c*/ 	.short	0x0100
        /*0a2e*/ 	.byte	0x08
	.zero		1


	//   ....[22]....
        /*0a30*/ 	.word	0x00001a80
        /*0a34*/ 	.word	0x000000ff
        /*0a38*/ 	.word	0x0002a800
        /*0a3c*/ 	.short	0x010a
        /*0a3e*/ 	.byte	0x26
	.zero		1


	//   ....[23]....
        /*0a40*/ 	.word	0x00001b00
        /*0a44*/ 	.word	0x0000000f
        /*0a48*/ 	.word	0x0002a830
        /*0a4c*/ 	.short	0x010a
        /*0a4e*/ 	.byte	0x3f
	.zero		1


	//   ....[24]....
        /*0a50*/ 	.word	0x00001b60
        /*0a54*/ 	.word	0x0000000f
        /*0a58*/ 	.word	0x0002a830
        /*0a5c*/ 	.short	0x010a
        /*0a5e*/ 	.byte	0x3f
	.zero		1


	//   ....[25]....
        /*0a60*/ 	.word	0x000022c0
        /*0a64*/ 	.word	0x0000000e
        /*0a68*/ 	.word	0x00000000
        /*0a6c*/ 	.short	0x0101
        /*0a6e*/ 	.byte	0x3f
	.zero		1


	//   ....[26]....
        /*0a70*/ 	.word	0x00004c60
        /*0a74*/ 	.word	0x000000ff
        /*0a78*/ 	.word	0x0002a830
        /*0a7c*/ 	.short	0x010a
        /*0a7e*/ 	.byte	0x07
	.zero		1


	//   ....[27]....
        /*0a80*/ 	.word	0x00004ca0
        /*0a84*/ 	.word	0x000000ff
        /*0a88*/ 	.word	0x0002a830
        /*0a8c*/ 	.short	0x010a
        /*0a8e*/ 	.byte	0x07
	.zero		1


	//   ....[28]....
        /*0a90*/ 	.word	0x00005560
        /*0a94*/ 	.word	0x000000ff
        /*0a98*/ 	.word	0x0002a850
        /*0a9c*/ 	.short	0x010a
        /*0a9e*/ 	.byte	0x0e
	.zero		1


	//   ....[29]....
        /*0aa0*/ 	.word	0x000055a0
        /*0aa4*/ 	.word	0x000000ff
        /*0aa8*/ 	.word	0x0002a850
        /*0aac*/ 	.short	0x010a
        /*0aae*/ 	.byte	0x0e
	.zero		1


	//   ....[30]....
        /*0ab0*/ 	.word	0x00005f30
        /*0ab4*/ 	.word	0x00000067
        /*0ab8*/ 	.word	0x00000000
        /*0abc*/ 	.short	0x0101
        /*0abe*/ 	.byte	0x3f
	.zero		1


	//   ....[31]....
        /*0ac0*/ 	.word	0x000079a0
        /*0ac4*/ 	.word	0x0000005e
        /*0ac8*/ 	.word	0x00000000
        /*0acc*/ 	.short	0x0101
        /*0ace*/ 	.byte	0x3f
	.zero		1


	//   ....[32]....
        /*0ad0*/ 	.word	0x00008270
        /*0ad4*/ 	.word	0x000000ff
        /*0ad8*/ 	.word	0x0002a830
        /*0adc*/ 	.short	0x010a
        /*0ade*/ 	.byte	0x06
	.zero		1


	//   ....[33]....
        /*0ae0*/ 	.word	0x000082b0
        /*0ae4*/ 	.word	0x000000ff
        /*0ae8*/ 	.word	0x0002a830
        /*0aec*/ 	.short	0x010a
        /*0aee*/ 	.byte	0x06
	.zero		1


	//   ....[34]....
        /*0af0*/ 	.word	0x00008b70
        /*0af4*/ 	.word	0x000000ff
        /*0af8*/ 	.word	0x0002a850
        /*0afc*/ 	.short	0x010a
        /*0afe*/ 	.byte	0x0a
	.zero		1


	//   ....[35]....
        /*0b00*/ 	.word	0x00008bb0
        /*0b04*/ 	.word	0x000000ff
        /*0b08*/ 	.word	0x0002a850
        /*0b0c*/ 	.short	0x010a
        /*0b0e*/ 	.byte	0x0a
	.zero		1


	//   ....[36]....
        /*0b10*/ 	.word	0x0000a110
        /*0b14*/ 	.word	0x0000000e
        /*0b18*/ 	.word	0x00000000
        /*0b1c*/ 	.short	0x0101
        /*0b1e*/ 	.byte	0x3f
	.zero		1


	//   ....[37]....
        /*0b20*/ 	.word	0x0000a1b0
        /*0b24*/ 	.word	0x0000000e
        /*0b28*/ 	.word	0x00000000
        /*0b2c*/ 	.short	0x0101
        /*0b2e*/ 	.byte	0x3f
	.zero		1


	//   ....[38]....
        /*0b30*/ 	.word	0x0000a4f0
        /*0b34*/ 	.word	0x000000ff
        /*0b38*/ 	.word	0x0002a830
        /*0b3c*/ 	.short	0x010a
        /*0b3e*/ 	.byte	0x06
	.zero		1


	//   ....[39]....
        /*0b40*/ 	.word	0x0000a530
        /*0b44*/ 	.word	0x000000ff
        /*0b48*/ 	.word	0x0002a830
        /*0b4c*/ 	.short	0x010a
        /*0b4e*/ 	.byte	0x06
	.zero		1


	//   ....[40]....
        /*0b50*/ 	.word	0x0000adf0
        /*0b54*/ 	.word	0x000000ff
        /*0b58*/ 	.word	0x0002a850
        /*0b5c*/ 	.short	0x010a
        /*0b5e*/ 	.byte	0x0a
	.zero		1


	//   ....[41]....
        /*0b60*/ 	.word	0x0000ae30
        /*0b64*/ 	.word	0x000000ff
        /*0b68*/ 	.word	0x0002a850
        /*0b6c*/ 	.short	0x010a
        /*0b6e*/ 	.byte	0x0a
	.zero		1


	//   ....[42]....
        /*0b70*/ 	.word	0x0000b7d0
        /*0b74*/ 	.word	0x00000066
        /*0b78*/ 	.word	0x00000000
        /*0b7c*/ 	.short	0x0101
        /*0b7e*/ 	.byte	0x3f
	.zero		1


	//   ....[43]....
        /*0b80*/ 	.word	0x0000d150
        /*0b84*/ 	.word	0x0000005e
        /*0b88*/ 	.word	0x00000000
        /*0b8c*/ 	.short	0x0101
        /*0b8e*/ 	.byte	0x3f
	.zero		1


	//   ....[44]....
        /*0b90*/ 	.word	0x0000dc00
        /*0b94*/ 	.word	0x000000ff
        /*0b98*/ 	.word	0x0002a850
        /*0b9c*/ 	.short	0x010a
        /*0b9e*/ 	.byte	0x05
	.zero		1


	//   ....[45]....
        /*0ba0*/ 	.word	0x0000dc40
        /*0ba4*/ 	.word	0x000000ff
        /*0ba8*/ 	.word	0x0002a850
        /*0bac*/ 	.short	0x010a
        /*0bae*/ 	.byte	0x05
	.zero		1


	//   ....[46]....
        /*0bb0*/ 	.word	0x0000e120
        /*0bb4*/ 	.word	0x0000000a
        /*0bb8*/ 	.word	0x00000000
        /*0bbc*/ 	.short	0x0101
        /*0bbe*/ 	.byte	0x3f
	.zero		1


	//   ....[47]....
        /*0bc0*/ 	.word	0x0000f620
        /*0bc4*/ 	.word	0x00000003
        /*0bc8*/ 	.word	0x00000000
        /*0bcc*/ 	.short	0x0101
        /*0bce*/ 	.byte	0x3f
	.zero		1


	//   ....[48]....
        /*0bd0*/ 	.word	0x000124c0
        /*0bd4*/ 	.word	0x00000000
        /*0bd8*/ 	.word	0x0002a840
        /*0bdc*/ 	.short	0x010a
        /*0bde*/ 	.byte	0x3f
	.zero		1


	//   ....[49]....
        /*0be0*/ 	.word	0x000134f0
        /*0be4*/ 	.word	0x0000000a
        /*0be8*/ 	.word	0x0002a800
        /*0bec*/ 	.short	0x0107
        /*0bee*/ 	.byte	0x3f
	.zero		1


	//   ....[50]....
        /*0bf0*/ 	.word	0x00013600
        /*0bf4*/ 	.word	0x00000002
        /*0bf8*/ 	.word	0x0002a800
        /*0bfc*/ 	.short	0x0101
        /*0bfe*/ 	.byte	0x3f
	.zero		1


	//   ....[51]....
        /*0c00*/ 	.word	0x00013620
        /*0c04*/ 	.word	0x00000002
        /*0c08*/ 	.word	0x0002a820
        /*0c0c*/ 	.short	0x010a
        /*0c0e*/ 	.byte	0x3f
	.zero		1


	//   ....[52]....
        /*0c10*/ 	.word	0x000139b0
        /*0c14*/ 	.word	0x00000003
        /*0c18*/ 	.word	0x0002a840
        /*0c1c*/ 	.short	0x010a
        /*0c1e*/ 	.byte	0x3f
	.zero		1


	//   ....[53]....
        /*0c20*/ 	.word	0x00013e60
        /*0c24*/ 	.word	0x00000003
        /*0c28*/ 	.word	0x00000060
        /*0c2c*/ 	.short	0x010a
        /*0c2e*/ 	.byte	0x3f
	.zero		1


	//   ....[54]....
        /*0c30*/ 	.word	0x00014560
        /*0c34*/ 	.word	0x00000003
        /*0c38*/ 	.word	0x0002a840
        /*0c3c*/ 	.short	0x010a
        /*0c3e*/ 	.byte	0x3f
	.zero		1


	//   ....[55]....
        /*0c40*/ 	.word	0x00014a10
        /*0c44*/ 	.word	0x00000002
        /*0c48*/ 	.word	0x00000060
        /*0c4c*/ 	.short	0x010a
        /*0c4e*/ 	.byte	0x3f
	.zero		1


	//   ....[56]....
        /*0c50*/ 	.word	0x00015030
        /*0c54*/ 	.word	0x00000002
        /*0c58*/ 	.word	0x0002a840
        /*0c5c*/ 	.short	0x010a
        /*0c5e*/ 	.byte	0x3f
	.zero		1


	//   ....[57]....
        /*0c60*/ 	.word	0x000154e0
        /*0c64*/ 	.word	0x00000002
        /*0c68*/ 	.word	0x00000060
        /*0c6c*/ 	.short	0x010a
        /*0c6e*/ 	.byte	0x3f
	.zero		1


	//   ....[58]....
        /*0c70*/ 	.word	0x00015a90
        /*0c74*/ 	.word	0x00000000
        /*0c78*/ 	.word	0x0002a860
        /*0c7c*/ 	.short	0x010a
        /*0c7e*/ 	.byte	0x3f
	.zero		1


	//   ....[59]....
        /*0c80*/ 	.word	0x00016bc0
        /*0c84*/ 	.word	0x00000000
        /*0c88*/ 	.word	0x0002a820
        /*0c8c*/ 	.short	0x010a
        /*0c8e*/ 	.byte	0x3f
	.zero		1


	//   ....[60]....
        /*0c90*/ 	.word	0x00016da0
        /*0c94*/ 	.word	0x00000006
        /*0c98*/ 	.word	0x00000000
        /*0c9c*/ 	.short	0x010a
        /*0c9e*/ 	.byte	0x3f
	.zero		1


	//   ....[61]....
        /*0ca0*/ 	.word	0x00016e10
        /*0ca4*/ 	.word	0x00000007
        /*0ca8*/ 	.word	0x00000000
        /*0cac*/ 	.short	0x010a
        /*0cae*/ 	.byte	0x3f
	.zero		1


	//   ....[62]....
        /*0cb0*/ 	.word	0x00016e80
        /*0cb4*/ 	.word	0x00000004
        /*0cb8*/ 	.word	0x00000000
        /*0cbc*/ 	.short	0x010a
        /*0cbe*/ 	.byte	0x3f
	.zero		1


	//   ....[63]....
        /*0cc0*/ 	.word	0x00016eb0
        /*0cc4*/ 	.word	0x00000003
        /*0cc8*/ 	.word	0x00000000
        /*0ccc*/ 	.short	0x010a
        /*0cce*/ 	.byte	0x3f
	.zero		1


	//   ....[64]....
        /*0cd0*/ 	.word	0x00016f20
        /*0cd4*/ 	.word	0x00000003
        /*0cd8*/ 	.word	0x0002a800
        /*0cdc*/ 	.short	0x010a
        /*0cde*/ 	.byte	0x3f
	.zero		1


	//   ....[65]....
        /*0ce0*/ 	.word	0x00016f70
        /*0ce4*/ 	.word	0x0000000f
        /*0ce8*/ 	.word	0x0002a830
        /*0cec*/ 	.short	0x010a
        /*0cee*/ 	.byte	0x3f
	.zero		1


	//   ....[66]....
        /*0cf0*/ 	.word	0x00016fd0
        /*0cf4*/ 	.word	0x0000000c
        /*0cf8*/ 	.word	0x0002a830
        /*0cfc*/ 	.short	0x010a
        /*0cfe*/ 	.byte	0x3f
	.zero		1


	//   ....[67]....
        /*0d00*/ 	.word	0x00017030
        /*0d04*/ 	.word	0x0000000b
        /*0d08*/ 	.word	0x0002a850
        /*0d0c*/ 	.short	0x010a
        /*0d0e*/ 	.byte	0x3f
	.zero		1


	//   ....[68]....
        /*0d10*/ 	.word	0x00017090
        /*0d14*/ 	.word	0x00000008
        /*0d18*/ 	.word	0x0002a830
        /*0d1c*/ 	.short	0x010a
        /*0d1e*/ 	.byte	0x3f
	.zero		1


	//   ....[69]....
        /*0d20*/ 	.word	0x000170f0
        /*0d24*/ 	.word	0x00000007
        /*0d28*/ 	.word	0x0002a850
        /*0d2c*/ 	.short	0x010a
        /*0d2e*/ 	.byte	0x3f
	.zero		1


	//   ....[70]....
        /*0d30*/ 	.word	0x00017150
        /*0d34*/ 	.word	0x00000008
        /*0d38*/ 	.word	0x0002a830
        /*0d3c*/ 	.short	0x010a
        /*0d3e*/ 	.byte	0x3f
	.zero		1


	//   ....[71]....
        /*0d40*/ 	.word	0x000171b0
        /*0d44*/ 	.word	0x00000007
        /*0d48*/ 	.word	0x0002a850
        /*0d4c*/ 	.short	0x010a
        /*0d4e*/ 	.byte	0x3f
	.zero		1


	//   ....[72]....
        /*0d50*/ 	.word	0x00017210
        /*0d54*/ 	.word	0x00000005
        /*0d58*/ 	.word	0x0002a850
        /*0d5c*/ 	.short	0x010a
        /*0d5e*/ 	.byte	0x3f
	.zero		1


	//   ....[73]....
        /*0d60*/ 	.word	0x000173b0
        /*0d64*/ 	.word	0x00000000
        /*0d68*/ 	.word	0x0002a840
        /*0d6c*/ 	.short	0x010a
        /*0d6e*/ 	.byte	0x3f
	.zero		1


	//   ....[74]....
        /*0d70*/ 	.word	0x00017ff0
        /*0d74*/ 	.word	0x00000002
        /*0d78*/ 	.word	0x0002a820
        /*0d7c*/ 	.short	0x010a
        /*0d7e*/ 	.byte	0x3f
	.zero		1


	//   ....[75]....
        /*0d80*/ 	.word	0x00018040
        /*0d84*/ 	.word	0x00000003
        /*0d88*/ 	.word	0x0002a840
        /*0d8c*/ 	.short	0x010a
        /*0d8e*/ 	.byte	0x3f
	.zero		1


	//   ....[76]....
        /*0d90*/ 	.word	0x00018090
        /*0d94*/ 	.word	0x00000003
        /*0d98*/ 	.word	0x00000060
        /*0d9c*/ 	.short	0x010a
        /*0d9e*/ 	.byte	0x3f
	.zero		1


	//   ....[77]....
        /*0da0*/ 	.word	0x000180e0
        /*0da4*/ 	.word	0x00000003
        /*0da8*/ 	.word	0x0002a840
        /*0dac*/ 	.short	0x010a
        /*0dae*/ 	.byte	0x3f
	.zero		1


	//   ....[78]....
        /*0db0*/ 	.word	0x00018130
        /*0db4*/ 	.word	0x00000002
        /*0db8*/ 	.word	0x00000060
        /*0dbc*/ 	.short	0x010a
        /*0dbe*/ 	.byte	0x3f
	.zero		1


	//   ....[79]....
        /*0dc0*/ 	.word	0x00018180
        /*0dc4*/ 	.word	0x00000002
        /*0dc8*/ 	.word	0x0002a840
        /*0dcc*/ 	.short	0x010a
        /*0dce*/ 	.byte	0x3f
	.zero		1


	//   ....[80]....
        /*0dd0*/ 	.word	0x000181d0
        /*0dd4*/ 	.word	0x00000002
        /*0dd8*/ 	.word	0x00000060
        /*0ddc*/ 	.short	0x010a
        /*0dde*/ 	.byte	0x3f
	.zero		1


	//   ....[81]....
        /*0de0*/ 	.word	0x00018220
        /*0de4*/ 	.word	0x00000000
        /*0de8*/ 	.word	0x0002a860
        /*0dec*/ 	.short	0x010a
        /*0dee*/ 	.byte	0x3f
	.zero		1


	//   ....[82]....
        /*0df0*/ 	.word	0x00018c30
        /*0df4*/ 	.word	0x00000000
        /*0df8*/ 	.word	0x0002a820
        /*0dfc*/ 	.short	0x010a
        /*0dfe*/ 	.byte	0x3f
	.zero		1


	//   ....[83]....
        /*0e00*/ 	.word	0x00018dd0
        /*0e04*/ 	.word	0x00000006
        /*0e08*/ 	.word	0x00000000
        /*0e0c*/ 	.short	0x010a
        /*0e0e*/ 	.byte	0x3f
	.zero		1


	//   ....[84]....
        /*0e10*/ 	.word	0x00018e20
        /*0e14*/ 	.word	0x00000007
        /*0e18*/ 	.word	0x00000000
        /*0e1c*/ 	.short	0x010a
        /*0e1e*/ 	.byte	0x3f
	.zero		1


	//   ....[85]....
        /*0e20*/ 	.word	0x00018e70
        /*0e24*/ 	.word	0x00000004
        /*0e28*/ 	.word	0x00000000
        /*0e2c*/ 	.short	0x010a
        /*0e2e*/ 	.byte	0x3f
	.zero		1


	//----- nvinfo : EIATTR_NUM_MBARRIERS
	.align		4
.L_487:
        /*0e30*/ 	.byte	0x03, 0x38
        /*0e32*/ 	.short	0x0016


	//----- nvinfo : EIATTR_EXIT_INSTR_OFFSETS
	.align		4
        /*0e34*/ 	.byte	0x04, 0x1c
        /*0e36*/ 	.short	(.L_489 - .L_488)


	//   ....[0]....
.L_488:
        /*0e38*/ 	.word	0x00000a50


	//   ....[1]....
        /*0e3c*/ 	.word	0x00010570


	//   ....[2]....
        /*0e40*/ 	.word	0x00016f00


	//----- nvinfo : EIATTR_MAX_THREADS
	.align		4
.L_489:
        /*0e44*/ 	.byte	0x04, 0x05
        /*0e46*/ 	.short	(.L_491 - .L_490)
.L_490:
        /*0e48*/ 	.word	0x00000180
        /*0e4c*/ 	.word	0x00000001
        /*0e50*/ 	.word	0x00000001


	//----- nvinfo : EIATTR_CRS_STACK_SIZE
	.align		4
.L_491:
        /*0e54*/ 	.byte	0x04, 0x1e
        /*0e56*/ 	.short	(.L_493 - .L_492)
.L_492:
        /*0e58*/ 	.word	0x00000000


	//----- nvinfo : EIATTR_CBANK_PARAM_SIZE
	.align		4
.L_493:
        /*0e5c*/ 	.byte	0x03, 0x19
        /*0e5e*/ 	.short	0x0af0


	//----- nvinfo : EIATTR_PARAM_CBANK
	.align		4
        /*0e60*/ 	.byte	0x04, 0x0a
        /*0e62*/ 	.short	(.L_495 - .L_494)
	.align		4
.L_494:
        /*0e64*/ 	.word	index@(.nv.constant0._ZN7cutlass13device_kernelIN5flash11enable_sm90INS1_16FlashAttnFwdSm90INS1_25CollectiveMainloopFwdSm90ILi2EN4cute5tupleIJNS5_1CILi1EEES8_S8_EEENS6_IJNS7_ILi128EEENS7_ILi96EEENS7_ILi192EEEEEELi128ENS_6half_tEfNS_4arch4Sm90ELb0ELb1ELb1ELb1ELb0ELb0ELb0ELb1ELb1ELb1ELb0ELb0EEENS1_21CollectiveEpilogueFwdINS6_IJSA_SA_SB_EEES9_SE_SG_Li256ELb1ELb1ELb0ELb0EEENS1_36VarlenDynamicPersistentTileSchedulerILi128ELi96ELi256ELi128ELb0ELb1ELb1ELb1ELb0ELb1EEEEEEEEEvNT_6ParamsE)
        /*0e68*/ 	.short	0x0210
        /*0e6a*/ 	.short	0x0af0


	//----- nvinfo : EIATTR_SW_WAR
	.align		4
.L_495:
        /*0e6c*/ 	.byte	0x04, 0x36
        /*0e6e*/ 	.short	(.L_497 - .L_496)
.L_496:
        /*0e70*/ 	.word	0x00000008
.L_497:


//--------------------- .nv.info._ZN7cutlass13device_kernelIN5flash11enable_sm90INS1_16FlashAttnFwdSm90INS1_25CollectiveMainloopFwdSm90ILi2EN4cute5tupleIJNS5_1CILi1EEES8_S8_EEENS6_IJNS7_ILi128EEENS7_ILi96EEENS7_ILi192EEEEEELi128ENS_6half_tEfNS_4arch4Sm90ELb0ELb1ELb1ELb1ELb0ELb1ELb0ELb1ELb1ELb1ELb0ELb0EEENS1_21CollectiveEpilogueFwdINS6_IJSA_SA_SB_EEES9_SE_SG_Li256ELb1ELb1ELb0ELb0EEENS1_36VarlenDynamicPersistentTileSchedulerILi128ELi96ELi256ELi128ELb0ELb1ELb1ELb1ELb0ELb1EEEEEEEEEvNT_6ParamsE --------------------------
	.section	.nv.info._ZN7cutlass13device_kernelIN5flash11enable_sm90INS1_16FlashAttnFwdSm90INS1_25CollectiveMainloopFwdSm90ILi2EN4cute5tupleIJNS5_1CILi1EEES8_S8_EEENS6_IJNS7_ILi128EEENS7_ILi96EEENS7_ILi192EEEEEELi128ENS_6half_tEfNS_4arch4Sm90ELb0ELb1ELb1ELb1ELb0ELb1ELb0ELb1ELb1ELb1ELb0ELb0EEENS1_21CollectiveEpilogueFwdINS6_IJSA_SA_SB_EEES9_SE_SG_Li256ELb1ELb1ELb0ELb0EEENS1_36VarlenDynamicPersistentTileSchedulerILi128ELi96ELi256ELi128ELb0ELb1ELb1ELb1ELb0ELb1EEEEEEEEEvNT_6ParamsE,"",@"SHT_CUDA_INFO"
	.sectionflags	@""
	.align	4


	//----- nvinfo : EIATTR_CUDA_API_VERSION
	.align		4
        /*0000*/ 	.byte	0x04, 0x37
        /*0002*/ 	.short	(.L_499 - .L_498)
.L_498:
        /*0004*/ 	.word	0x00000082


	//----- nvinfo : EIATTR_KPARAM_INFO
	.align		4
.L_499:
        /*0008*/ 	.byte	0x04, 0x17
        /*000a*/ 	.short	(.L_501 - .L_500)
.L_500:
        /*000c*/ 	.word	0x00000000
        /*0010*/ 	.short	0x0000
        /*0012*/ 	.short	0x0070
        /*0014*/ 	.byte	0x00, 0xf0, 0x01, 0x2a


	//----- nvinfo : EIATTR_SPARSE_MMA_MASK
	.align		4
.L_501:
        /*0018*/ 	.byte	0x03, 0x50
        /*001a*/ 	.short	0x0000


	//----- nvinfo : EIATTR_MAXREG_COUNT
	.align		4
        /*001c*/ 	.byte	0x03, 0x1b
        /*001e*/ 	.short	0x00a8


	//----- nvinfo : EIATTR_NUM_BARRIERS
	.align		4
        /*0020*/ 	.byte	0x02, 0x4c
        /*0022*/ 	.byte	0x10
	.zero		1


	//----- nvinfo : EIATTR_EXTERNS
	.align		4
        /*0024*/ 	.byte	0x04, 0x0f
        /*0026*/ 	.short	(.L_503 - .L_502)


	//   ....[0]....
	.align		4
.L_502:
        /*0028*/ 	.word	index@(__assertfail)


	//----- nvinfo : EIATTR_ANNOTATIONS
	.align		4
.L_503:
        /*002c*/ 	.byte	0x04, 0x55
        /*002e*/ 	.short	(.L_505 - .L_504)


	//   ....[0]....
.L_504:
        /* <DEDUP_REMOVED lines=109> */


	//----- nvinfo : EIATTR_MERCURY_ISA_VERSION
	.align		4
.L_505:
        /*06f0*/ 	.byte	0x03, 0x5f
        /*06f2*/ 	.short	0x0101


	//----- nvinfo : EIATTR_UNUSED_LOAD_BYTE_OFFSET
	.align		4
        /*06f4*/ 	.byte	0x04, 0x44
        /*06f6*/ 	.short	(.L_507 - .L_506)


	//   ....[0]....
.L_506:
        /*06f8*/ 	.word	0x00000a80
        /*06fc*/ 	.word	0x0000fff0


	//   ....[1]....
        /*0700*/ 	.word	0x0001f8d0
        /*0704*/ 	.word	0x0000fff0


	//----- nvinfo : EIATTR_INT_WARP_WIDE_INSTR_OFFSETS
	.align		4
.L_507:
        /*0708*/ 	.byte	0x04, 0x31
        /*070a*/ 	.short	(.L_509 - .L_508)


	//   ....[0]....
.L_508:
        /*070c*/ 	.word	0x00000190


	//   ....[1]....
        /*0710*/ 	.word	0x000001d0


	//   ....[2]....
        /*0714*/ 	.word	0x00000240


	//   ....[3]....
        /*0718*/ 	.word	0x00024a30


	//   ....[4]....
        /*071c*/ 	.word	0x00024ad0


	//   ....[5]....
        /*0720*/ 	.word	0x00028710


	//   ....[6]....
        /*0724*/ 	.word	0x00028780


	//----- nvinfo : EIATTR_COOP_GROUP_MASK_REGIDS
	.align		4
.L_509:
        /*0728*/ 	.byte	0x04, 0x29
        /*072a*/ 	.short	(.L_511 - .L_510)


	//   ....[0]....
.L_510:
        /*072c*/ 	.word	0xffffffff


	//   ....[1]....
        /*0730*/ 	.word	0xffffffff


	//   ....[2]....
        /*0734*/ 	.word	0xffffffff


	//   ....[3]....
        /*0738*/ 	.word	0xffffffff


	//   ....[4]....
        /*073c*/ 	.word	0xffffffff


	//   ....[5]....
        /*0740*/ 	.word	0xffffffff


	//   ....[6]....
        /*0744*/ 	.word	0xffffffff


	//   ....[7]....
        /*0748*/ 	.word	0xffffffff


	//   ....[8]....
        /*074c*/ 	.word	0xffffffff


	//   ....[9]....
        /*0750*/ 	.word	0xffffffff


	//   ....[10]....
        /*0754*/ 	.word	0xffffffff


	//   ....[11]....
        /*0758*/ 	.word	0xffffffff


	//   ....[12]....
        /*075c*/ 	.word	0xffffffff


	//   ....[13]....
        /*0760*/ 	.word	0xffffffff


	//   ....[14]....
        /*0764*/ 	.word	0xffffffff


	//   ....[15]....
        /*0768*/ 	.word	0xffffffff


	//   ....[16]....
        /*076c*/ 	.word	0xffffffff


	//   ....[17]....
        /*0770*/ 	.word	0xffffffff


	//   ....[18]....
        /*0774*/ 	.word	0xffffffff


	//   ....[19]....
        /*0778*/ 	.word	0xffffffff


	//   ....[20]....
        /*077c*/ 	.word	0xffffffff


	//   ....[21]....
        /*0780*/ 	.word	0xffffffff


	//   ....[22]....
        /*0784*/ 	.word	0xffffffff


	//   ....[23]....
        /*0788*/ 	.word	0xffffffff


	//   ....[24]....
        /*078c*/ 	.word	0xffffffff


	//   ....[25]....
        /*0790*/ 	.word	0xffffffff


	//   ....[26]....
        /*0794*/ 	.word	0xffffffff


	//   ....[27]....
        /*0798*/ 	.word	0xffffffff


	//   ....[28]....
        /*079c*/ 	.word	0xffffffff


	//   ....[29]....
        /*07a0*/ 	.word	0xffffffff


	//   ....[30]....
        /*07a4*/ 	.word	0xffffffff


	//   ....[31]....
        /*07a8*/ 	.word	0xffffffff


	//   ....[32]....
        /*07ac*/ 	.word	0xffffffff


	//   ....[33]....
        /*07b0*/ 	.word	0xffffffff


	//   ....[34]....
        /*07b4*/ 	.word	0xffffffff


	//   ....[35]....
        /*07b8*/ 	.word	0xffffffff


	//   ....[36]....
        /*07bc*/ 	.word	0xffffffff


	//   ....[37]....
        /*07c0*/ 	.word	0xffffffff


	//   ....[38]....
        /*07c4*/ 	.word	0xffffffff


	//   ....[39]....
        /*07c8*/ 	.word	0xffffffff


	//   ....[40]....
        /*07cc*/ 	.word	0xffffffff


	//   ....[41]....
        /*07d0*/ 	.word	0xffffffff


	//   ....[42]....
        /*07d4*/ 	.word	0xffffffff


	//   ....[43]....
        /*07d8*/ 	.word	0xffffffff


	//   ....[44]....
        /*07dc*/ 	.word	0xffffffff


	//   ....[45]....
        /*07e0*/ 	.word	0xffffffff


	//   ....[46]....
        /*07e4*/ 	.word	0xffffffff


	//   ....[47]....
        /*07e8*/ 	.word	0xffffffff


	//   ....[48]....
        /*07ec*/ 	.word	0xffffffff


	//   ....[49]....
        /*07f0*/ 	.word	0xffffffff


	//   ....[50]....
        /*07f4*/ 	.word	0xffffffff


	//   ....[51]....
        /*07f8*/ 	.word	0xffffffff


	//   ....[52]....
        /*07fc*/ 	.word	0xffffffff


	//   ....[53]....
        /*0800*/ 	.word	0xffffffff


	//   ....[54]....
        /*0804*/ 	.word	0xffffffff


	//   ....[55]....
        /*0808*/ 	.word	0xffffffff


	//   ....[56]....
        /*080c*/ 	.word	0xffffffff


	//   ....[57]....
        /*0810*/ 	.word	0xffffffff


	//   ....[58]....
        /*0814*/ 	.word	0xffffffff


	//   ....[59]....
        /*0818*/ 	.word	0xffffffff


	//   ....[60]....
        /*081c*/ 	.word	0xffffffff


	//   ....[61]....
        /*0820*/ 	.word	0xffffffff


	//   ....[62]....
        /*0824*/ 	.word	0xffffffff


	//   ....[63]....
        /*0828*/ 	.word	0xffffffff


	//   ....[64]....
        /*082c*/ 	.word	0xffffffff


	//   ....[65]....
        /*0830*/ 	.word	0xffffffff


	//   ....[66]....
        /*0834*/ 	.word	0xffffffff


	//   ....[67]....
        /*0838*/ 	.word	0xffffffff


	//   ....[68]....
        /*083c*/ 	.word	0xffffffff


	//   ....[69]....
        /*0840*/ 	.word	0xffffffff


	//   ....[70]....
        /*0844*/ 	.word	0xffffffff


	//   ....[71]....
        /*0848*/ 	.word	0xffffffff


	//   ....[72]....
        /*084c*/ 	.word	0xffffffff


	//   ....[73]....
        /*0850*/ 	.word	0xffffffff


	//   ....[74]....
        /*0854*/ 	.word	0xffffffff


	//   ....[75]....
        /*0858*/ 	.word	0xffffffff


	//   ....[76]....
        /*085c*/ 	.word	0xffffffff


	//   ....[77]....
        /*0860*/ 	.word	0xffffffff


	//   ....[78]....
        /*0864*/ 	.word	0xffffffff


	//   ....[79]....
        /*0868*/ 	.word	0xffffffff


	//   ....[80]....
        /*086c*/ 	.word	0xffffffff


	//   ....[81]....
        /*0870*/ 	.word	0xffffffff


	//   ....[82]....
        /*0874*/ 	.word	0xffffffff


	//   ....[83]....
        /*0878*/ 	.word	0xffffffff


	//   ....[84]....
        /*087c*/ 	.word	0xffffffff


	//   ....[85]....
        /*0880*/ 	.word	0xffffffff


	//   ....[86]....
        /*0884*/ 	.word	0xffffffff


	//   ....[87]....
        /*0888*/ 	.word	0xffffffff


	//   ....[88]....
        /*088c*/ 	.word	0xffffffff


	//   ....[89]....
        /*0890*/ 	.word	0xffffffff


	//   ....[90]....
        /*0894*/ 	.word	0xffffffff


	//   ....[91]....
        /*0898*/ 	.word	0xffffffff


	//   ....[92]....
        /*089c*/ 	.word	0xffffffff


	//   ....[93]....
        /*08a0*/ 	.word	0xffffffff


	//   ....[94]....
        /*08a4*/ 	.word	0xffffffff


	//   ....[95]....
        /*08a8*/ 	.word	0xffffffff


	//   ....[96]....
        /*08ac*/ 	.word	0xffffffff


	//   ....[97]....
        /*08b0*/ 	.word	0xffffffff


	//   ....[98]....
        /*08b4*/ 	.word	0xffffffff


	//   ....[99]....
        /*08b8*/ 	.word	0xffffffff


	//   ....[100]....
        /*08bc*/ 	.word	0xffffffff


	//   ....[101]....
        /*08c0*/ 	.word	0xffffffff


	//   ....[102]....
        /*08c4*/ 	.word	0xffffffff


	//   ....[103]....
        /*08c8*/ 	.word	0xffffffff


	//   ....[104]....
        /*08cc*/ 	.word	0xffffffff


	//   ....[105]....
        /*08d0*/ 	.word	0xffffffff


	//   ....[106]....
        /*08d4*/ 	.word	0xffffffff


	//   ....[107]....
        /*08d8*/ 	.word	0xffffffff


	//   ....[108]....
        /*08dc*/ 	.word	0xffffffff


	//   ....[109]....
        /*08e0*/ 	.word	0xffffffff


	//   ....[110]....
        /*08e4*/ 	.word	0xffffffff


	//   ....[111]....
        /*08e8*/ 	.word	0xffffffff


	//   ....[112]....
        /*08ec*/ 	.word	0xffffffff


	//   ....[113]....
        /*08f0*/ 	.word	0xffffffff


	//   ....[114]....
        /*08f4*/ 	.word	0xffffffff


	//   ....[115]....
        /*08f8*/ 	.word	0xffffffff


	//   ....[116]....
        /*08fc*/ 	.word	0xffffffff


	//   ....[117]....
        /*0900*/ 	.word	0xffffffff


	//   ....[118]....
        /*0904*/ 	.word	0xffffffff


	//   ....[119]....
        /*0908*/ 	.word	0xffffffff


	//   ....[120]....
        /*090c*/ 	.word	0xffffffff


	//   ....[121]....
        /*0910*/ 	.word	0xffffffff


	//   ....[122]....
        /*0914*/ 	.word	0x0500000f


	//   ....[123]....
        /*0918*/ 	.word	0x0500000f


	//   ....[124]....
        /*091c*/ 	.word	0x0500000f


	//   ....[125]....
        /*0920*/ 	.word	0x0500000f


	//   ....[126]....
        /*0924*/ 	.word	0x0500000f


	//   ....[127]....
        /*0928*/ 	.word	0x0500000f


	//   ....[128]....
        /*092c*/ 	.word	0x0500000f


	//   ....[129]....
        /*0930*/ 	.word	0x0500000f


	//   ....[130]....
        /*0934*/ 	.word	0x0500000f


	//   ....[131]....
        /*0938*/ 	.word	0x0500000f


	//   ....[132]....
        /*093c*/ 	.word	0x0500000f


	//   ....[133]....
        /*0940*/ 	.word	0x0500000f


	//   ....[134]....
        /*0944*/ 	.word	0x0500000f


	//   ....[135]....
        /*0948*/ 	.word	0x0500000f


	//   ....[136]....
        /*094c*/ 	.word	0x0500000f


	//   ....[137]....
        /*0950*/ 	.word	0x0500000f


	//   ....[138]....
        /*0954*/ 	.word	0x0500000f


	//   ....[139]....
        /*0958*/ 	.word	0x0500000f


	//   ....[140]....
        /*095c*/ 	.word	0x0500000f


	//   ....[141]....
        /*0960*/ 	.word	0x0500000f


	//   ....[142]....
        /*0964*/ 	.word	0x0500000f


	//   ....[143]....
        /*0968*/ 	.word	0x0500000f


	//   ....[144]....
        /*096c*/ 	.word	0x0500000f


	//   ....[145]....
        /*0970*/ 	.word	0x0500000f


	//   ....[146]....
        /*0974*/ 	.word	0x0500000f


	//   ....[147]....
        /*0978*/ 	.word	0x0500000f


	//   ....[148]....
        /*097c*/ 	.word	0x0500000f


	//   ....[149]....
        /*0980*/ 	.word	0x0500000f


	//   ....[150]....
        /*0984*/ 	.word	0x0500000f


	//   ....[151]....
        /*0988*/ 	.word	0x0500000f


	//   ....[152]....
        /*098c*/ 	.word	0x0500000f


	//   ....[153]....
        /*0990*/ 	.word	0x0500000f


	//   ....[154]....
        /*0994*/ 	.word	0x0500000f


	//   ....[155]....
        /*0998*/ 	.word	0x0500000f


	//   ....[156]....
        /*099c*/ 	.word	0x0500000f


	//   ....[157]....
        /*09a0*/ 	.word	0x0500000f


	//   ....[158]....
        /*09a4*/ 	.word	0x0500000f


	//   ....[159]....
        /*09a8*/ 	.word	0x0500000f


	//   ....[160]....
        /*09ac*/ 	.word	0x0500000f


	//   ....[161]....
        /*09b0*/ 	.word	0x0500000f


	//   ....[162]....
        /*09b4*/ 	.word	0x0500000f


	//   ....[163]....
        /*09b8*/ 	.word	0x0500000f


	//   ....[164]....
        /*09bc*/ 	.word	0x0500000f


	//   ....[165]....
        /*09c0*/ 	.word	0x0500000f


	//   ....[166]....
        /*09c4*/ 	.word	0x0500000f


	//   ....[167]....
        /*09c8*/ 	.word	0x0500000f


	//   ....[168]....
        /*09cc*/ 	.word	0x0500000f


	//   ....[169]....
        /*09d0*/ 	.word	0x0500000f


	//   ....[170]....
        /*09d4*/ 	.word	0x0500000f


	//   ....[171]....
        /*09d8*/ 	.word	0x0500000f


	//   ....[172]....
        /*09dc*/ 	.word	0x0500000f


	//   ....[173]....
        /*09e0*/ 	.word	0x0500000f


	//----- nvinfo : EIATTR_COOP_GROUP_INSTR_OFFSETS
	.align		4
.L_511:
        /*09e4*/ 	.byte	0x04, 0x28
        /*09e6*/ 	.short	(.L_513 - .L_512)


	//   ....[0]....
.L_512:
        /*09e8*/ 	.word	0x00000060


	//   ....[1]....
        /*09ec*/ 	.word	0x000001a0


	//   ....[2]....
        /*09f0*/ 	.word	0x000001f0


	//   ....[3]....
        /*09f4*/ 	.word	0x00000420


	//   ....[4]....
        /*09f8*/ 	.word	0x00000580


	//   ....[5]....
        /*09fc*/ 	.word	0x000006a0


	//   ....[6]....
        /*0a00*/ 	.word	0x00000800


	//   ....[7]....
        /*0a04*/ 	.word	0x0000aee0


	//   ....[8]....
        /*0a08*/ 	.word	0x0000b5e0


	//   ....[9]....
        /*0a0c*/ 	.word	0x0000b5f0


	//   ....[10]....
        /*0a10*/ 	.word	0x0000b600


	//   ....[11]....
        /*0a14*/ 	.word	0x0000b610


	//   ....[12]....
        /*0a18*/ 	.word	0x0000bdf0


	//   ....[13]....
        /*0a1c*/ 	.word	0x0000be00


	//   ....[14]....
        /*0a20*/ 	.word	0x0000be10


	//   ....[15]....
        /*0a24*/ 	.word	0x0000be20


	//   ....[16]....
        /*0a28*/ 	.word	0x0000eb90


	//   ....[17]....
        /*0a2c*/ 	.word	0x0000eba0


	//   ....[18]....
        /*0a30*/ 	.word	0x0000ebb0


	//   ....[19]....
        /*0a34*/ 	.word	0x0000ebc0


	//   ....[20]....
        /*0a38*/ 	.word	0x0000f1c0


	//   ....[21]....
        /*0a3c*/ 	.word	0x0000f1d0


	//   ....[22]....
        /*0a40*/ 	.word	0x0000f1e0


	//   ....[23]....
        /*0a44*/ 	.word	0x0000f1f0


	//   ....[24]....
        /*0a48*/ 	.word	0x00012c90


	//   ....[25]....
        /*0a4c*/ 	.word	0x00013200


	//   ....[26]....
        /*0a50*/ 	.word	0x00013ea0


	//   ....[27]....
        /*0a54*/ 	.word	0x00013fb0


	//   ....[28]....
        /*0a58*/ 	.word	0x00014500


	//   ....[29]....
        /*0a5c*/ 	.word	0x000145d0


	//   ....[30]....
        /*0a60*/ 	.word	0x00016a40


	//   ....[31]....
        /*0a64*/ 	.word	0x00017350


	//   ....[32]....
        /*0a68*/ 	.word	0x00017c90


	//   ....[33]....
        /*0a6c*/ 	.word	0x00017d50


	//   ....[34]....
        /*0a70*/ 	.word	0x00017f40


	//   ....[35]....
        /*0a74*/ 	.word	0x00018070


	//   ....[36]....
        /*0a78*/ 	.word	0x0001a3e0


	//   ....[37]....
        /*0a7c*/ 	.word	0x0001a400


	//   ....[38]....
        /*0a80*/ 	.word	0x0001a810


	//   ....[39]....
        /*0a84*/ 	.word	0x0001a880


	//   ....[40]....
        /*0a88*/ 	.word	0x0001c990


	//   ....[41]....
        /*0a8c*/ 	.word	0x0001cc70


	//   ....[42]....
        /*0a90*/ 	.word	0x0001dc70


	//   ....[43]....
        /*0a94*/ 	.word	0x0001dcc0


	//   ....[44]....
        /*0a98*/ 	.word	0x0001e040


	//   ....[45]....
        /*0a9c*/ 	.word	0x0001e0b0


	//   ....[46]....
        /*0aa0*/ 	.word	0x0001f010


	//   ....[47]....
        /*0aa4*/ 	.word	0x0001f050


	//   ....[48]....
        /*0aa8*/ 	.word	0x0001f140


	//   ....[49]....
        /*0aac*/ 	.word	0x0001f370


	//   ....[50]....
        /*0ab0*/ 	.word	0x00020370


	//   ....[51]....
        /*0ab4*/ 	.word	0x000203b0


	//   ....[52]....
        /*0ab8*/ 	.word	0x000203f0


	//   ....[53]....
        /*0abc*/ 	.word	0x00020420


	//   ....[54]....
        /*0ac0*/ 	.word	0x000209a0


	//   ....[55]....
        /*0ac4*/ 	.word	0x000209b0


	//   ....[56]....
        /*0ac8*/ 	.word	0x00020a80


	//   ....[57]....
        /*0acc*/ 	.word	0x00020aa0


	//   ....[58]....
        /*0ad0*/ 	.word	0x00020b70


	//   ....[59]....
        /*0ad4*/ 	.word	0x00020b90


	//   ....[60]....
        /*0ad8*/ 	.word	0x00020c70


	//   ....[61]....
        /*0adc*/ 	.word	0x00020c90


	//   ....[62]....
        /*0ae0*/ 	.word	0x00021500


	//   ....[63]....
        /*0ae4*/ 	.word	0x00021510


	//   ....[64]....
        /*0ae8*/ 	.word	0x000215e0


	//   ....[65]....
        /*0aec*/ 	.word	0x00021600


	//   ....[66]....
        /*0af0*/ 	.word	0x000216d0


	//   ....[67]....
        /*0af4*/ 	.word	0x000216f0


	//   ....[68]....
        /*0af8*/ 	.word	0x000217d0


	//   ....[69]....
        /*0afc*/ 	.word	0x000217f0


	//   ....[70]....
        /*0b00*/ 	.word	0x00021950


	//   ....[71]....
        /*0b04*/ 	.word	0x00021b30


	//   ....[72]....
        /*0b08*/ 	.word	0x00021b60


	//   ....[73]....
        /*0b0c*/ 	.word	0x00021b90


	//   ....[74]....
        /*0b10*/ 	.word	0x00021bc0


	//   ....[75]....
        /*0b14*/ 	.word	0x00021bf0


	//   ....[76]....
        /*0b18*/ 	.word	0x00021c20


	//   ....[77]....
        /*0b1c*/ 	.word	0x00021da0


	//   ....[78]....
        /*0b20*/ 	.word	0x00021dd0


	//   ....[79]....
        /*0b24*/ 	.word	0x00021e00


	//   ....[80]....
        /*0b28*/ 	.word	0x00021e30


	//   ....[81]....
        /*0b2c*/ 	.word	0x00021e60


	//   ....[82]....
        /*0b30*/ 	.word	0x00021e90


	//   ....[83]....
        /*0b34*/ 	.word	0x00021f40


	//   ....[84]....
        /*0b38*/ 	.word	0x00021fa0


	//   ....[85]....
        /*0b3c*/ 	.word	0x00022030


	//   ....[86]....
        /*0b40*/ 	.word	0x00023250


	//   ....[87]....
        /*0b44*/ 	.word	0x00025010


	//   ....[88]....
        /*0b48*/ 	.word	0x00025c60


	//   ....[89]....
        /*0b4c*/ 	.word	0x00025c80


	//   ....[90]....
        /*0b50*/ 	.word	0x00025d50


	//   ....[91]....
        /*0b54*/ 	.word	0x00025d60


	//   ....[92]....
        /*0b58*/ 	.word	0x00025e00


	//   ....[93]....
        /*0b5c*/ 	.word	0x00025e10


	//   ....[94]....
        /*0b60*/ 	.word	0x00025eb0


	//   ....[95]....
        /*0b64*/ 	.word	0x00025ec0


	//   ....[96]....
        /*0b68*/ 	.word	0x00025f60


	//   ....[97]....
        /*0b6c*/ 	.word	0x00025f70


	//   ....[98]....
        /*0b70*/ 	.word	0x00026010


	//   ....[99]....
        /*0b74*/ 	.word	0x00026020


	//   ....[100]....
        /*0b78*/ 	.word	0x000260c0


	//   ....[101]....
        /*0b7c*/ 	.word	0x000260d0


	//   ....[102]....
        /*0b80*/ 	.word	0x00026120


	//   ....[103]....
        /*0b84*/ 	.word	0x00026160


	//   ....[104]....
        /*0b88*/ 	.word	0x00028ec0


	//   ....[105]....
        /*0b8c*/ 	.word	0x00028ef0


	//   ....[106]....
        /*0b90*/ 	.word	0x00028f00


	//   ....[107]....
        /*0b94*/ 	.word	0x00028f30


	//   ....[108]....
        /*0b98*/ 	.word	0x00028f60


	//   ....[109]....
        /*0b9c*/ 	.word	0x00028f90


	//   ....[110]....
        /*0ba0*/ 	.word	0x00028fc0


	//   ....[111]....
        /*0ba4*/ 	.word	0x00028fd0


	//   ....[112]....
        /*0ba8*/ 	.word	0x00029160


	//   ....[113]....
        /*0bac*/ 	.word	0x000291a0


	//   ....[114]....
        /*0bb0*/ 	.word	0x000291d0


	//   ....[115]....
        /*0bb4*/ 	.word	0x00029200


	//   ....[116]....
        /*0bb8*/ 	.word	0x00029230


	//   ....[117]....
        /*0bbc*/ 	.word	0x00029260


	//   ....[118]....
        /*0bc0*/ 	.word	0x00029320


	//   ....[119]....
        /*0bc4*/ 	.word	0x00029340


	//   ....[120]....
        /*0bc8*/ 	.word	0x000293b0


	//   ....[121]....
        /*0bcc*/ 	.word	0x00029a90


	//   ....[122]....
        /*0bd0*/ 	.word	0x00029ed0


	//   ....[123]....
        /*0bd4*/ 	.word	0x00029f60


	//   ....[124]....
        /*0bd8*/ 	.word	0x00029fb0


	//   ....[125]....
        /*0bdc*/ 	.word	0x0002a000


	//   ....[126]....
        /*0be0*/ 	.word	0x0002a090


	//   ....[127]....
        /*0be4*/ 	.word	0x0002a120


	//   ....[128]....
        /*0be8*/ 	.word	0x0002a170


	//   ....[129]....
        /*0bec*/ 	.word	0x0002a1c0


	//   ....[130]....
        /*0bf0*/ 	.word	0x0002a2b0


	//   ....[131]....
        /*0bf4*/ 	.word	0x0002a340


	//   ....[132]....
        /*0bf8*/ 	.word	0x0002a3a0


	//   ....[133]....
        /*0bfc*/ 	.word	0x0002a400


	//   ....[134]....
        /*0c00*/ 	.word	0x0002a490


	//   ....[135]....
        /*0c04*/ 	.word	0x0002a520


	//   ....[136]....
        /*0c08*/ 	.word	0x0002a580


	//   ....[137]....
        /*0c0c*/ 	.word	0x0002a5e0


	//   ....[138]....
        /*0c10*/ 	.word	0x0002a970


	//   ....[139]....
        /*0c14*/ 	.word	0x0002ac70


	//   ....[140]....
        /*0c18*/ 	.word	0x0002adf0


	//   ....[141]....
        /*0c1c*/ 	.word	0x0002ae40


	//   ....[142]....
        /*0c20*/ 	.word	0x0002afc0


	//   ....[143]....
        /*0c24*/ 	.word	0x0002b010


	//   ....[144]....
        /*0c28*/ 	.word	0x0002b140


	//   ....[145]....
        /*0c2c*/ 	.word	0x0002b190


	//   ....[146]....
        /*0c30*/ 	.word	0x0002b2c0


	//   ....[147]....
        /*0c34*/ 	.word	0x0002b310


	//   ....[148]....
        /*0c38*/ 	.word	0x0002b440


	//   ....[149]....
        /*0c3c*/ 	.word	0x0002b490


	//   ....[150]....
        /*0c40*/ 	.word	0x0002b5c0


	//   ....[151]....
        /*0c44*/ 	.word	0x0002b610


	//   ....[152]....
        /*0c48*/ 	.word	0x0002b740


	//   ....[153]....
        /*0c4c*/ 	.word	0x0002b790


	//   ....[154]....
        /*0c50*/ 	.word	0x0002b8a0


	//   ....[155]....
        /*0c54*/ 	.word	0x0002b8f0


	//   ....[156]....
        /*0c58*/ 	.word	0x0002bc20


	//   ....[157]....
        /*0c5c*/ 	.word	0x0002bcd0


	//   ....[158]....
        /*0c60*/ 	.word	0x0002bde0


	//   ....[159]....
        /*0c64*/ 	.word	0x0002be70


	//   ....[160]....
        /*0c68*/ 	.word	0x0002bef0


	//   ....[161]....
        /*0c6c*/ 	.word	0x0002bf70


	//   ....[162]....
        /*0c70*/ 	.word	0x0002bff0


	//   ....[163]....
        /*0c74*/ 	.word	0x0002c080


	//   ....[164]....
        /*0c78*/ 	.word	0x0002c120


	//   ....[165]....
        /*0c7c*/ 	.word	0x0002c1e0


	//   ....[166]....
        /*0c80*/ 	.word	0x0002c260


	//   ....[167]....
        /*0c84*/ 	.word	0x0002c2e0


	//   ....[168]....
        /*0c88*/ 	.word	0x0002c360


	//   ....[169]....
        /*0c8c*/ 	.word	0x0002c3f0


	//   ....[170]....
        /*0c90*/ 	.word	0x0002c470


	//   ....[171]....
        /*0c94*/ 	.word	0x0002c510


	//   ....[172]....
        /*0c98*/ 	.word	0x0002c5a0


	//   ....[173]....
        /*0c9c*/ 	.word	0x0002c6d0


	//----- nvinfo : EIATTR_REG_RECONFIG
	.align		4
.L_513:
        /*0ca0*/ 	.byte	0x01, 0x54
	.zero		2


	//----- nvinfo : EIATTR_SYSCALL_OFFSETS
	.align		4
        /*0ca4*/ 	.byte	0x04, 0x46
        /*0ca6*/ 	.short	(.L_515 - .L_514)


	//   ....[0]....
.L_514:
        /*0ca8*/ 	.word	0x00001dd0


	//   ....[1]....
        /*0cac*/ 	.word	0x00001f20


	//   ....[2]....
        /*0cb0*/ 	.word	0x0000b080


	//   ....[3]....
        /*0cb4*/ 	.word	0x0000b3a0


	//   ....[4]....
        /*0cb8*/ 	.word	0x00024c40


	//   ....[5]....
        /*0cbc*/ 	.word	0x00024d90


	//   ....[6]....
        /*0cc0*/ 	.word	0x00024e80


	//   ....[7]....
        /*0cc4*/ 	.word	0x000257a0


	//----- nvinfo : EIATTR_MBARRIER_INSTR_OFFSETS
	.align		4
.L_515:
        /*0cc8*/ 	.byte	0x04, 0x39
        /*0cca*/ 	.short	(.L_517 - .L_516)


	//   ....[0]....
.L_516:
        /*0ccc*/ 	.word	0x000002d0
        /*0cd0*/ 	.word	0x000000ff
        /*0cd4*/ 	.word	0x0002a800
        /*0cd8*/ 	.short	0x0100
        /*0cda*/ 	.byte	0x08
	.zero		1


	//   ....[1]....
        /*0cdc*/ 	.word	0x000002e0
        /*0ce0*/ 	.word	0x000000ff
        /*0ce4*/ 	.word	0x0002a820
        /*0ce8*/ 	.short	0x0100
        /*0cea*/ 	.byte	0x08
	.zero		1


	//   ....[2]....
        /*0cec*/ 	.word	0x000003d0
        /*0cf0*/ 	.word	0x000000ff
        /*0cf4*/ 	.word	0x0002a830
        /*0cf8*/ 	.short	0x0100
        /*0cfa*/ 	.byte	0x08
	.zero		1


	//   ....[3]....
        /*0cfc*/ 	.word	0x000003e0
        /*0d00*/ 	.word	0x000000ff
        /*0d04*/ 	.word	0x0002a840
        /*0d08*/ 	.short	0x0100
        /*0d0a*/ 	.byte	0x08
	.zero		1


	//   ....[4]....
        /*0d0c*/ 	.word	0x000003f0
        /*0d10*/ 	.word	0x000000ff
        /*0d14*/ 	.word	0x0002a838
        /*0d18*/ 	.short	0x0100
        /*0d1a*/ 	.byte	0x08
	.zero		1


	//   ....[5]....
        /*0d1c*/ 	.word	0x00000400
        /*0d20*/ 	.word	0x000000ff
        /*0d24*/ 	.word	0x0002a848
        /*0d28*/ 	.short	0x0100
        /*0d2a*/ 	.byte	0x08
	.zero		1


	//   ....[6]....
        /*0d2c*/ 	.word	0x00000530
        /*0d30*/ 	.word	0x000000ff
        /*0d34*/ 	.word	0x0002a850
        /*0d38*/ 	.short	0x0100
        /*0d3a*/ 	.byte	0x08
	.zero		1


	//   ....[7]....
        /*0d3c*/ 	.word	0x00000540
        /*0d40*/ 	.word	0x000000ff
        /*0d44*/ 	.word	0x0002a860
        /*0d48*/ 	.short	0x0100
        /*0d4a*/ 	.byte	0x08
	.zero		1


	//   ....[8]....
        /*0d4c*/ 	.word	0x00000550
        /*0d50*/ 	.word	0x000000ff
        /*0d54*/ 	.word	0x0002a858
        /*0d58*/ 	.short	0x0100
        /*0d5a*/ 	.byte	0x08
	.zero		1


	//   ....[9]....
        /*0d5c*/ 	.word	0x00000560
        /*0d60*/ 	.word	0x000000ff
        /*0d64*/ 	.word	0x0002a868
        /*0d68*/ 	.short	0x0100
        /*0d6a*/ 	.byte	0x08
	.zero		1


	//   ....[10]....
        /*0d6c*/ 	.word	0x00000650
        /*0d70*/ 	.word	0x000000ff
        /*0d74*/ 	.word	0x0002a870
        /*0d78*/ 	.short	0x0100
        /*0d7a*/ 	.byte	0x06
	.zero		1


	//   ....[11]....
        /*0d7c*/ 	.word	0x00000660
        /*0d80*/ 	.word	0x000000ff
        /*0d84*/ 	.word	0x0002a880
        /*0d88*/ 	.short	0x0100
        /*0d8a*/ 	.byte	0x06
	.zero		1


	//   ....[12]....
        /*0d8c*/ 	.word	0x00000670
        /*0d90*/ 	.word	0x000000ff
        /*0d94*/ 	.word	0x0002a878
        /*0d98*/ 	.short	0x0100
        /*0d9a*/ 	.byte	0x06
	.zero		1


	//   ....[13]....
        /*0d9c*/ 	.word	0x00000680
        /*0da0*/ 	.word	0x000000ff
        /*0da4*/ 	.word	0x0002a888
        /*0da8*/ 	.short	0x0100
        /*0daa*/ 	.byte	0x06
	.zero		1


	//   ....[14]....
        /*0dac*/ 	.word	0x000007b0
        /*0db0*/ 	.word	0x000000ff
        /*0db4*/ 	.word	0x0002a890
        /*0db8*/ 	.short	0x0100
        /*0dba*/ 	.byte	0x08
	.zero		1


	//   ....[15]....
        /*0dbc*/ 	.word	0x000007c0
        /*0dc0*/ 	.word	0x000000ff
        /*0dc4*/ 	.word	0x0002a8a0
        /*0dc8*/ 	.short	0x0100
        /*0dca*/ 	.byte	0x08
	.zero		1


	//   ....[16]....
        /*0dcc*/ 	.word	0x000007d0
        /*0dd0*/ 	.word	0x000000ff
        /*0dd4*/ 	.word	0x0002a898
        /*0dd8*/ 	.short	0x0100
        /*0dda*/ 	.byte	0x08
	.zero		1


	//   ....[17]....
        /*0ddc*/ 	.word	0x000007e0
        /*0de0*/ 	.word	0x000000ff
        /*0de4*/ 	.word	0x0002a8a8
        /*0de8*/ 	.short	0x0100
        /*0dea*/ 	.byte	0x08
	.zero		1


	//   ....[18]....
        /*0dec*/ 	.word	0x00000910
        /*0df0*/ 	.word	0x000000ff
        /*0df4*/ 	.word	0x0002a8b0
        /*0df8*/ 	.short	0x0100
        /*0dfa*/ 	.byte	0x08
	.zero		1


	//   ....[19]....
        /*0dfc*/ 	.word	0x00000920
        /*0e00*/ 	.word	0x000000ff
        /*0e04*/ 	.word	0x0002a8c0
        /*0e08*/ 	.short	0x0100
        /*0e0a*/ 	.byte	0x08
	.zero		1


	//   ....[20]....
        /*0e0c*/ 	.word	0x00000930
        /*0e10*/ 	.word	0x000000ff
        /*0e14*/ 	.word	0x0002a8b8
        /*0e18*/ 	.short	0x0100
        /*0e1a*/ 	.byte	0x08
	.zero		1


	//   ....[21]....
        /*0e1c*/ 	.word	0x00000940
        /*0e20*/ 	.word	0x000000ff
        /*0e24*/ 	.word	0x0002a8c8
        /*0e28*/ 	.short	0x0100
        /*0e2a*/ 	.byte	0x08
	.zero		1


	//   ....[22]....
        /*0e2c*/ 	.word	0x00003ad0
        /*0e30*/ 	.word	0x00000003
        /*0e34*/ 	.word	0x0002a890
        /*0e38*/ 	.short	0x010a
        /*0e3a*/ 	.byte	0x3f
	.zero		1


	//   ....[23]....
        /*0e3c*/ 	.word	0x00006de0
        /*0e40*/ 	.word	0x00000003
        /*0e44*/ 	.word	0x0002a890
        /*0e48*/ 	.short	0x010a
        /*0e4a*/ 	.byte	0x3f
	.zero		1


	//   ....[24]....
        /*0e4c*/ 	.word	0x00009eb0
        /*0e50*/ 	.word	0x00000003
        /*0e54*/ 	.word	0x0002a890
        /*0e58*/ 	.short	0x010a
        /*0e5a*/ 	.byte	0x3f
	.zero		1


	//   ....[25]....
        /*0e5c*/ 	.word	0x0000a2a0
        /*0e60*/ 	.word	0x0000001c
        /*0e64*/ 	.word	0x00000000
        /*0e68*/ 	.short	0x0101
        /*0e6a*/ 	.byte	0x3f
	.zero		1


	//   ....[26]....
        /*0e6c*/ 	.word	0x0000a2e0
        /*0e70*/ 	.word	0x00000003
        /*0e74*/ 	.word	0x0002a8b0
        /*0e78*/ 	.short	0x010a
        /*0e7a*/ 	.byte	0x3f
	.zero		1


	//   ....[27]....
        /*0e7c*/ 	.word	0x0000a7a0
        /*0e80*/ 	.word	0x00000003
        /*0e84*/ 	.word	0x00000000
        /*0e88*/ 	.short	0x0101
        /*0e8a*/ 	.byte	0x3f
	.zero		1


	//   ....[28]....
        /*0e8c*/ 	.word	0x0000b100
        /*0e90*/ 	.word	0x00000010
        /*0e94*/ 	.word	0x0002a800
        /*0e98*/ 	.short	0x010a
        /*0e9a*/ 	.byte	0x3f
	.zero		1


	//   ....[29]....
        /*0e9c*/ 	.word	0x0000b150
        /*0ea0*/ 	.word	0x00000010
        /*0ea4*/ 	.word	0x0002a800
        /*0ea8*/ 	.short	0x010a
        /*0eaa*/ 	.byte	0x3f
	.zero		1


	//   ....[30]....
        /*0eac*/ 	.word	0x0000c4c0
        /*0eb0*/ 	.word	0x00000010
        /*0eb4*/ 	.word	0x0002a800
        /*0eb8*/ 	.short	0x010a
        /*0eba*/ 	.byte	0x3f
	.zero		1


	//   ....[31]....
        /*0ebc*/ 	.word	0x0000f650
        /*0ec0*/ 	.word	0x00000010
        /*0ec4*/ 	.word	0x0002a800
        /*0ec8*/ 	.short	0x010a
        /*0eca*/ 	.byte	0x3f
	.zero		1


	//   ....[32]....
        /*0ecc*/ 	.word	0x00011e70
        /*0ed0*/ 	.word	0x00000015
        /*0ed4*/ 	.word	0x0002a830
        /*0ed8*/ 	.short	0x010a
        /*0eda*/ 	.byte	0x3f
	.zero		1


	//   ....[33]....
        /*0edc*/ 	.word	0x00011ee0
        /*0ee0*/ 	.word	0x00000015
        /*0ee4*/ 	.word	0x0002a830
        /*0ee8*/ 	.short	0x010a
        /*0eea*/ 	.byte	0x3f
	.zero		1


	//   ....[34]....
        /*0eec*/ 	.word	0x000128b0
        /*0ef0*/ 	.word	0x00000015
        /*0ef4*/ 	.word	0x00000000
        /*0ef8*/ 	.short	0x0101
        /*0efa*/ 	.byte	0x3f
	.zero		1


	//   ....[35]....
        /*0efc*/ 	.word	0x00015400
        /*0f00*/ 	.word	0x00000015
        /*0f04*/ 	.word	0x0002a830
        /*0f08*/ 	.short	0x010a
        /*0f0a*/ 	.byte	0x3f
	.zero		1


	//   ....[36]....
        /*0f0c*/ 	.word	0x00015470
        /*0f10*/ 	.word	0x00000015
        /*0f14*/ 	.word	0x0002a830
        /*0f18*/ 	.short	0x010a
        /*0f1a*/ 	.byte	0x3f
	.zero		1


	//   ....[37]....
        /*0f1c*/ 	.word	0x00015ff0
        /*0f20*/ 	.word	0x0000000c
        /*0f24*/ 	.word	0x0002a850
        /*0f28*/ 	.short	0x010a
        /*0f2a*/ 	.byte	0x3f
	.zero		1


	//   ....[38]....
        /*0f2c*/ 	.word	0x00016090
        /*0f30*/ 	.word	0x0000000c
        /*0f34*/ 	.word	0x0002a850
        /*0f38*/ 	.short	0x010a
        /*0f3a*/ 	.byte	0x3f
	.zero		1


	//   ....[39]....
        /*0f3c*/ 	.word	0x00016a50
        /*0f40*/ 	.word	0x0000000a
        /*0f44*/ 	.word	0x00000000
        /*0f48*/ 	.short	0x0101
        /*0f4a*/ 	.byte	0x3f
	.zero		1


	//   ....[40]....
        /*0f4c*/ 	.word	0x00017830
        /*0f50*/ 	.word	0x00000068
        /*0f54*/ 	.word	0x00000000
        /*0f58*/ 	.short	0x0101
        /*0f5a*/ 	.byte	0x3f
	.zero		1


	//   ....[41]....
        /*0f5c*/ 	.word	0x00018e30
        /*0f60*/ 	.word	0x00000005
        /*0f64*/ 	.word	0x0002a830
        /*0f68*/ 	.short	0x010a
        /*0f6a*/ 	.byte	0x3f
	.zero		1


	//   ....[42]....
        /*0f6c*/ 	.word	0x00018ea0
        /*0f70*/ 	.word	0x00000005
        /*0f74*/ 	.word	0x0002a830
        /*0f78*/ 	.short	0x010a
        /*0f7a*/ 	.byte	0x3f
	.zero		1


	//   ....[43]....
        /*0f7c*/ 	.word	0x00019a20
        /*0f80*/ 	.word	0x000000c6
        /*0f84*/ 	.word	0x0002a850
        /*0f88*/ 	.short	0x010a
        /*0f8a*/ 	.byte	0x3f
	.zero		1


	//   ....[44]....
        /*0f8c*/ 	.word	0x00019a70
        /*0f90*/ 	.word	0x000000c6
        /*0f94*/ 	.word	0x0002a850
        /*0f98*/ 	.short	0x010a
        /*0f9a*/ 	.byte	0x3f
	.zero		1


	//   ....[45]....
        /*0f9c*/ 	.word	0x0001ae00
        /*0fa0*/ 	.word	0x00000015
        /*0fa4*/ 	.word	0x00000000
        /*0fa8*/ 	.short	0x0101
        /*0faa*/ 	.byte	0x3f
	.zero		1


	//   ....[46]....
        /*0fac*/ 	.word	0x0001ae70
        /*0fb0*/ 	.word	0x000000c6
        /*0fb4*/ 	.word	0x00000000
        /*0fb8*/ 	.short	0x0101
        /*0fba*/ 	.byte	0x3f
	.zero		1


	//   ....[47]....
        /*0fbc*/ 	.word	0x0001b430
        /*0fc0*/ 	.word	0x00000006
        /*0fc4*/ 	.word	0x0002a830
        /*0fc8*/ 	.short	0x010a
        /*0fca*/ 	.byte	0x3f
	.zero		1


	//   ....[48]....
        /*0fcc*/ 	.word	0x0001b4a0
        /*0fd0*/ 	.word	0x00000006
        /*0fd4*/ 	.word	0x0002a830
        /*0fd8*/ 	.short	0x010a
        /*0fda*/ 	.byte	0x3f
	.zero		1


	//   ....[49]....
        /*0fdc*/ 	.word	0x0001c020
        /*0fe0*/ 	.word	0x0000000c
        /*0fe4*/ 	.word	0x0002a850
        /*0fe8*/ 	.short	0x010a
        /*0fea*/ 	.byte	0x3f
	.zero		1


	//   ....[50]....
        /*0fec*/ 	.word	0x0001c0c0
        /*0ff0*/ 	.word	0x0000000c
        /*0ff4*/ 	.word	0x0002a850
        /*0ff8*/ 	.short	0x010a
        /*0ffa*/ 	.byte	0x3f
	.zero		1


	//   ....[51]....
        /*0ffc*/ 	.word	0x0001ca50
        /*1000*/ 	.word	0x00000005
        /*1004*/ 	.word	0x00000000
        /*1008*/ 	.short	0x0101
        /*100a*/ 	.byte	0x3f
	.zero		1


	//   ....[52]....
        /*100c*/ 	.word	0x0001e420
        /*1010*/ 	.word	0x00000015
        /*1014*/ 	.word	0x00000000
        /*1018*/ 	.short	0x0101
        /*101a*/ 	.byte	0x3f
	.zero		1


	//   ....[53]....
        /*101c*/ 	.word	0x0001eef0
        /*1020*/ 	.word	0x0000000b
        /*1024*/ 	.word	0x0002a850
        /*1028*/ 	.short	0x010a
        /*102a*/ 	.byte	0x3f
	.zero		1


	//   ....[54]....
        /*102c*/ 	.word	0x0001ef90
        /*1030*/ 	.word	0x0000000b
        /*1034*/ 	.word	0x0002a850
        /*1038*/ 	.short	0x010a
        /*103a*/ 	.byte	0x3f
	.zero		1


	//   ....[55]....
        /*103c*/ 	.word	0x0001f460
        /*1040*/ 	.word	0x0000000b
        /*1044*/ 	.word	0x00000000
        /*1048*/ 	.short	0x0101
        /*104a*/ 	.byte	0x3f
	.zero		1


	//   ....[56]....
        /*104c*/ 	.word	0x00020990
        /*1050*/ 	.word	0x00000000
        /*1054*/ 	.word	0x00000000
        /*1058*/ 	.short	0x0101
        /*105a*/ 	.byte	0x3f
	.zero		1


	//   ....[57]....
        /*105c*/ 	.word	0x00023340
        /*1060*/ 	.word	0x00000007
        /*1064*/ 	.word	0x0002a820
        /*1068*/ 	.short	0x010a
        /*106a*/ 	.byte	0x3f
	.zero		1


	//   ....[58]....
        /*106c*/ 	.word	0x00023420
        /*1070*/ 	.word	0x00000007
        /*1074*/ 	.word	0x0002a8a0
        /*1078*/ 	.short	0x010a
        /*107a*/ 	.byte	0x3f
	.zero		1


	//   ....[59]....
        /*107c*/ 	.word	0x00023850
        /*1080*/ 	.word	0x00000007
        /*1084*/ 	.word	0x0002a8c0
        /*1088*/ 	.short	0x010a
        /*108a*/ 	.byte	0x3f
	.zero		1


	//   ....[60]....
        /*108c*/ 	.word	0x00023d20
        /*1090*/ 	.word	0x00000008
        /*1094*/ 	.word	0x0002a8a0
        /*1098*/ 	.short	0x010a
        /*109a*/ 	.byte	0x3f
	.zero		1


	//   ....[61]....
        /*109c*/ 	.word	0x00024140
        /*10a0*/ 	.word	0x00000008
        /*10a4*/ 	.word	0x0002a8c0
        /*10a8*/ 	.short	0x010a
        /*10aa*/ 	.byte	0x3f
	.zero		1


	//   ....[62]....
        /*10ac*/ 	.word	0x000252b0
        /*10b0*/ 	.word	0x00000000
        /*10b4*/ 	.word	0x0002a840
        /*10b8*/ 	.short	0x010a
        /*10ba*/ 	.byte	0x3f
	.zero		1


	//   ....[63]....
        /*10bc*/ 	.word	0x00026280
        /*10c0*/ 	.word	0x00000008
        /*10c4*/ 	.word	0x0002a800
        /*10c8*/ 	.short	0x0107
        /*10ca*/ 	.byte	0x3f
	.zero		1


	//   ....[64]....
        /*10cc*/ 	.word	0x00026380
        /*10d0*/ 	.word	0x00000002
        /*10d4*/ 	.word	0x0002a800
        /*10d8*/ 	.short	0x0101
        /*10da*/ 	.byte	0x3f
	.zero		1


	//   ....[65]....
        /*10dc*/ 	.word	0x000263a0
        /*10e0*/ 	.word	0x00000002
        /*10e4*/ 	.word	0x0002a820
        /*10e8*/ 	.short	0x010a
        /*10ea*/ 	.byte	0x3f
	.zero		1


	//   ....[66]....
        /*10ec*/ 	.word	0x00026730
        /*10f0*/ 	.word	0x00000003
        /*10f4*/ 	.word	0x0002a840
        /*10f8*/ 	.short	0x010a
        /*10fa*/ 	.byte	0x3f
	.zero		1


	//   ....[67]....
        /*10fc*/ 	.word	0x00026be0
        /*1100*/ 	.word	0x00000002
        /*1104*/ 	.word	0x0002a860
        /*1108*/ 	.short	0x010a
        /*110a*/ 	.byte	0x3f
	.zero		1


	//   ....[68]....
        /*110c*/ 	.word	0x000272f0
        /*1110*/ 	.word	0x00000003
        /*1114*/ 	.word	0x0002a840
        /*1118*/ 	.short	0x010a
        /*111a*/ 	.byte	0x3f
	.zero		1


	//   ....[69]....
        /*111c*/ 	.word	0x000277a0
        /*1120*/ 	.word	0x00000002
        /*1124*/ 	.word	0x0002a860
        /*1128*/ 	.short	0x010a
        /*112a*/ 	.byte	0x3f
	.zero		1


	//   ....[70]....
        /*112c*/ 	.word	0x00027e00
        /*1130*/ 	.word	0x00000003
        /*1134*/ 	.word	0x0002a840
        /*1138*/ 	.short	0x010a
        /*113a*/ 	.byte	0x3f
	.zero		1


	//   ....[71]....
        /*113c*/ 	.word	0x000282a0
        /*1140*/ 	.word	0x00000002
        /*1144*/ 	.word	0x0002a860
        /*1148*/ 	.short	0x010a
        /*114a*/ 	.byte	0x3f
	.zero		1


	//   ....[72]....
        /*114c*/ 	.word	0x00028880
        /*1150*/ 	.word	0x00000000
        /*1154*/ 	.word	0x0002a860
        /*1158*/ 	.short	0x010a
        /*115a*/ 	.byte	0x3f
	.zero		1


	//   ....[73]....
        /*115c*/ 	.word	0x00029a10
        /*1160*/ 	.word	0x00000000
        /*1164*/ 	.word	0x0002a820
        /*1168*/ 	.short	0x010a
        /*116a*/ 	.byte	0x3f
	.zero		1


	//   ....[74]....
        /*116c*/ 	.word	0x00029bc0
        /*1170*/ 	.word	0x00000006
        /*1174*/ 	.word	0x00000000
        /*1178*/ 	.short	0x010a
        /*117a*/ 	.byte	0x3f
	.zero		1


	//   ....[75]....
        /*117c*/ 	.word	0x00029c30
        /*1180*/ 	.word	0x00000007
        /*1184*/ 	.word	0x00000000
        /*1188*/ 	.short	0x010a
        /*118a*/ 	.byte	0x3f
	.zero		1


	//   ....[76]....
        /*118c*/ 	.word	0x00029ca0
        /*1190*/ 	.word	0x00000004
        /*1194*/ 	.word	0x00000000
        /*1198*/ 	.short	0x010a
        /*119a*/ 	.byte	0x3f
	.zero		1


	//   ....[77]....
        /*119c*/ 	.word	0x00029cd0
        /*11a0*/ 	.word	0x00000003
        /*11a4*/ 	.word	0x00000000
        /*11a8*/ 	.short	0x010a
        /*11aa*/ 	.byte	0x3f
	.zero		1


	//   ....[78]....
        /*11ac*/ 	.word	0x00029d30
        /*11b0*/ 	.word	0x00000003
        /*11b4*/ 	.word	0x0002a890
        /*11b8*/ 	.short	0x010a
        /*11ba*/ 	.byte	0x3f
	.zero		1


	//   ....[79]....
        /*11bc*/ 	.word	0x00029d80
        /*11c0*/ 	.word	0x00000003
        /*11c4*/ 	.word	0x0002a890
        /*11c8*/ 	.short	0x010a
        /*11ca*/ 	.byte	0x3f
	.zero		1


	//   ....[80]....
        /*11cc*/ 	.word	0x00029dd0
        /*11d0*/ 	.word	0x00000003
        /*11d4*/ 	.word	0x0002a890
        /*11d8*/ 	.short	0x010a
        /*11da*/ 	.byte	0x3f
	.zero		1


	//   ....[81]....
        /*11dc*/ 	.word	0x00029e20
        /*11e0*/ 	.word	0x00000003
        /*11e4*/ 	.word	0x0002a8b0
        /*11e8*/ 	.short	0x010a
        /*11ea*/ 	.byte	0x3f
	.zero		1


	//   ....[82]....
        /*11ec*/ 	.word	0x0002a200
        /*11f0*/ 	.word	0x00000010
        /*11f4*/ 	.word	0x0002a800
        /*11f8*/ 	.short	0x010a
        /*11fa*/ 	.byte	0x3f
	.zero		1


	//   ....[83]....
        /*11fc*/ 	.word	0x0002a610
        /*1200*/ 	.word	0x00000010
        /*1204*/ 	.word	0x0002a800
        /*1208*/ 	.short	0x010a
        /*120a*/ 	.byte	0x3f
	.zero		1


	//   ....[84]....
        /*120c*/ 	.word	0x0002a660
        /*1210*/ 	.word	0x00000015
        /*1214*/ 	.word	0x0002a830
        /*1218*/ 	.short	0x010a
        /*121a*/ 	.byte	0x3f
	.zero		1


	//   ....[85]....
        /*121c*/ 	.word	0x0002a6b0
        /*1220*/ 	.word	0x00000015
        /*1224*/ 	.word	0x0002a830
        /*1228*/ 	.short	0x010a
        /*122a*/ 	.byte	0x3f
	.zero		1


	//   ....[86]....
        /*122c*/ 	.word	0x0002a700
        /*1230*/ 	.word	0x0000000c
        /*1234*/ 	.word	0x0002a850
        /*1238*/ 	.short	0x010a
        /*123a*/ 	.byte	0x3f
	.zero		1


	//   ....[87]....
        /*123c*/ 	.word	0x0002a750
        /*1240*/ 	.word	0x00000005
        /*1244*/ 	.word	0x0002a830
        /*1248*/ 	.short	0x010a
        /*124a*/ 	.byte	0x3f
	.zero		1


	//   ....[88]....
        /*124c*/ 	.word	0x0002a7a0
        /*1250*/ 	.word	0x000000c6
        /*1254*/ 	.word	0x0002a850
        /*1258*/ 	.short	0x010a
        /*125a*/ 	.byte	0x3f
	.zero		1


	//   ....[89]....
        /*125c*/ 	.word	0x0002a7f0
        /*1260*/ 	.word	0x00000006
        /*1264*/ 	.word	0x0002a830
        /*1268*/ 	.short	0x010a
        /*126a*/ 	.byte	0x3f
	.zero		1


	//   ....[90]....
        /*126c*/ 	.word	0x0002a840
        /*1270*/ 	.word	0x0000000c
        /*1274*/ 	.word	0x0002a850
        /*1278*/ 	.short	0x010a
        /*127a*/ 	.byte	0x3f
	.zero		1


	//   ....[91]....
        /*127c*/ 	.word	0x0002a890
        /*1280*/ 	.word	0x0000000b
        /*1284*/ 	.word	0x0002a850
        /*1288*/ 	.short	0x010a
        /*128a*/ 	.byte	0x3f
	.zero		1


	//   ....[92]....
        /*128c*/ 	.word	0x0002aa50
        /*1290*/ 	.word	0x00000006
        /*1294*/ 	.word	0x0002a820
        /*1298*/ 	.short	0x010a
        /*129a*/ 	.byte	0x3f
	.zero		1


	//   ....[93]....
        /*129c*/ 	.word	0x0002aaa0
        /*12a0*/ 	.word	0x00000007
        /*12a4*/ 	.word	0x0002a8a0
        /*12a8*/ 	.short	0x010a
        /*12aa*/ 	.byte	0x3f
	.zero		1


	//   ....[94]....
        /*12ac*/ 	.word	0x0002aaf0
        /*12b0*/ 	.word	0x00000007
        /*12b4*/ 	.word	0x0002a8c0
        /*12b8*/ 	.short	0x010a
        /*12ba*/ 	.byte	0x3f
	.zero		1


	//   ....[95]....
        /*12bc*/ 	.word	0x0002ab40
        /*12c0*/ 	.word	0x00000008
        /*12c4*/ 	.word	0x0002a8a0
        /*12c8*/ 	.short	0x010a
        /*12ca*/ 	.byte	0x3f
	.zero		1


	//   ....[96]....
        /*12cc*/ 	.word	0x0002ab90
        /*12d0*/ 	.word	0x00000008
        /*12d4*/ 	.word	0x0002a8c0
        /*12d8*/ 	.short	0x010a
        /*12da*/ 	.byte	0x3f
	.zero		1


	//   ....[97]....
        /*12dc*/ 	.word	0x0002ad30
        /*12e0*/ 	.word	0x00000000
        /*12e4*/ 	.word	0x0002a840
        /*12e8*/ 	.short	0x010a
        /*12ea*/ 	.byte	0x3f
	.zero		1


	//   ....[98]....
        /*12ec*/ 	.word	0x0002b940
        /*12f0*/ 	.word	0x00000002
        /*12f4*/ 	.word	0x0002a820
        /*12f8*/ 	.short	0x010a
        /*12fa*/ 	.byte	0x3f
	.zero		1


	//   ....[99]....
        /*12fc*/ 	.word	0x0002b990
        /*1300*/ 	.word	0x00000003
        /*1304*/ 	.word	0x0002a840
        /*1308*/ 	.short	0x010a
        /*130a*/ 	.byte	0x3f
	.zero		1


	//   ....[100]....
        /*130c*/ 	.word	0x0002b9e0
        /*1310*/ 	.word	0x00000002
        /*1314*/ 	.word	0x0002a860
        /*1318*/ 	.short	0x010a
        /*131a*/ 	.byte	0x3f
	.zero		1


	//   ....[101]....
        /*131c*/ 	.word	0x0002ba30
        /*1320*/ 	.word	0x00000003
        /*1324*/ 	.word	0x0002a840
        /*1328*/ 	.short	0x010a
        /*132a*/ 	.byte	0x3f
	.zero		1


	//   ....[102]....
        /*132c*/ 	.word	0x0002ba80
        /*1330*/ 	.word	0x00000002
        /*1334*/ 	.word	0x0002a860
        /*1338*/ 	.short	0x010a
        /*133a*/ 	.byte	0x3f
	.zero		1


	//   ....[103]....
        /*133c*/ 	.word	0x0002bad0
        /*1340*/ 	.word	0x00000003
        /*1344*/ 	.word	0x0002a840
        /*1348*/ 	.short	0x010a
        /*134a*/ 	.byte	0x3f
	.zero		1


	//   ....[104]....
        /*134c*/ 	.word	0x0002bb20
        /*1350*/ 	.word	0x00000002
        /*1354*/ 	.word	0x0002a860
        /*1358*/ 	.short	0x010a
        /*135a*/ 	.byte	0x3f
	.zero		1


	//   ....[105]....
        /*135c*/ 	.word	0x0002bb70
        /*1360*/ 	.word	0x00000000
        /*1364*/ 	.word	0x0002a860
        /*1368*/ 	.short	0x010a
        /*136a*/ 	.byte	0x3f
	.zero		1


	//   ....[106]....
        /*136c*/ 	.word	0x0002c5f0
        /*1370*/ 	.word	0x00000000
        /*1374*/ 	.word	0x0002a820
        /*1378*/ 	.short	0x010a
        /*137a*/ 	.byte	0x3f
	.zero		1


	//   ....[107]....
        /*137c*/ 	.word	0x0002c790
        /*1380*/ 	.word	0x00000006
        /*1384*/ 	.word	0x00000000
        /*1388*/ 	.short	0x010a
        /*138a*/ 	.byte	0x3f
	.zero		1


	//   ....[108]....
        /*138c*/ 	.word	0x0002c7e0
        /*1390*/ 	.word	0x00000007
        /*1394*/ 	.word	0x00000000
        /*1398*/ 	.short	0x010a
        /*139a*/ 	.byte	0x3f
	.zero		1


	//   ....[109]....
        /*139c*/ 	.word	0x0002c830
        /*13a0*/ 	.word	0x00000004
        /*13a4*/ 	.word	0x00000000
        /*13a8*/ 	.short	0x010a
        /*13aa*/ 	.byte	0x3f
	.zero		1


	//----- nvinfo : EIATTR_NUM_MBARRIERS
	.align		4
.L_517:
        /*13ac*/ 	.byte	0x03, 0x38
        /*13ae*/ 	.short	0x0016


	//----- nvinfo : EIATTR_EXIT_INSTR_OFFSETS
	.align		4
        /*13b0*/ 	.byte	0x04, 0x1c
        /*13b2*/ 	.short	(.L_519 - .L_518)


	//   ....[0]....
.L_518:
        /*13b4*/ 	.word	0x00029d20


	//----- nvinfo : EIATTR_MAX_THREADS
	.align		4
.L_519:
        /*13b8*/ 	.byte	0x04, 0x05
        /*13ba*/ 	.short	(.L_521 - .L_520)
.L_520:
        /*13bc*/ 	.word	0x00000180
        /*13c0*/ 	.word	0x00000001
        /*13c4*/ 	.word	0x00000001


	//----- nvinfo : EIATTR_CRS_STACK_SIZE
	.align		4
.L_521:
        /*13c8*/ 	.byte	0x04, 0x1e
        /*13ca*/ 	.short	(.L_523 - .L_522)
.L_522:
        /*13cc*/ 	.word	0x00000000


	//----- nvinfo : EIATTR_CBANK_PARAM_SIZE
	.align		4
.L_523:
        /*13d0*/ 	.byte	0x03, 0x19
        /*13d2*/ 	.short	0x0af0


	//----- nvinfo : EIATTR_PARAM_CBANK
	.align		4
        /*13d4*/ 	.byte	0x04, 0x0a
        /*13d6*/ 	.short	(.L_525 - .L_524)
	.align		4
.L_524:
        /*13d8*/ 	.word	index@(.nv.constant0._ZN7cutlass13device_kernelIN5flash11enable_sm90INS1_16FlashAttnFwdSm90INS1_25CollectiveMainloopFwdSm90ILi2EN4cute5tupleIJNS5_1CILi1EEES8_S8_EEENS6_IJNS7_ILi128EEENS7_ILi96EEENS7_ILi192EEEEEELi128ENS_6half_tEfNS_4arch4Sm90ELb0ELb1ELb1ELb1ELb0ELb1ELb0ELb1ELb1ELb1ELb0ELb0EEENS1_21CollectiveEpilogueFwdINS6_IJSA_SA_SB_EEES9_SE_SG_Li256ELb1ELb1ELb0ELb0EEENS1_36VarlenDynamicPersistentTileSchedulerILi128ELi96ELi256ELi128ELb0ELb1ELb1ELb1ELb0ELb1EEEEEEEEEvNT_6ParamsE)
        /*13dc*/ 	.short	0x0210
        /*13de*/ 	.short	0x0af0


	//----- nvinfo : EIATTR_SW_WAR
	.align		4
.L_525:
        /*13e0*/ 	.byte	0x04, 0x36
        /*13e2*/ 	.short	(.L_527 - .L_526)
.L_526:
        /*13e4*/ 	.word	0x00000008
.L_527:


//--------------------- .nv.info._ZN7cutlass13device_kernelIN5flash11enable_sm90INS1_16FlashAttnFwdSm90INS1_25CollectiveMainloopFwdSm90ILi2EN4cute5tupleIJNS5_1CILi1EEES8_S8_EEENS6_IJNS7_ILi128EEESA_NS7_ILi192EEEEEELi128ENS_6half_tEfNS_4arch4Sm90ELb1ELb0ELb1ELb0ELb0ELb0ELb0ELb1ELb1ELb1ELb0ELb0EEENS1_21CollectiveEpilogueFwdINS6_IJSA_SA_SA_EEES9_SD_SF_Li256ELb0ELb1ELb0ELb0EEENS1_30DynamicPersistentTileSchedulerILi256ELi128ELb0ELb1ELb1EEEEEEEEEvNT_6ParamsE --------------------------
	.section	.nv.info._ZN7cutlass13device_kernelIN5flash11enable_sm90INS1_16FlashAttnFwdSm90INS1_25CollectiveMainloopFwdSm90ILi2EN4cute5tupleIJNS5_1CILi1EEES8_S8_EEENS6_IJNS7_ILi128EEESA_NS7_ILi192EEEEEELi128ENS_6half_tEfNS_4arch4Sm90ELb1ELb0ELb1ELb0ELb0ELb0ELb0ELb1ELb1ELb1ELb0ELb0EEENS1_21CollectiveEpilogueFwdINS6_IJSA_SA_SA_EEES9_SD_SF_Li256ELb0ELb1ELb0ELb0EEENS1_30DynamicPersistentTileSchedulerILi256ELi128ELb0ELb1ELb1EEEEEEEEEvNT_6ParamsE,"",@"SHT_CUDA_INFO"
	.sectionflags	@""
	.align	4


	//----- nvinfo : EIATTR_CUDA_API_VERSION
	.align		4
        /*0000*/ 	.byte	0x04, 0x37
        /*0002*/ 	.short	(.L_529 - .L_528)
.L_528:
        /*0004*/ 	.word	0x00000082


	//----- nvinfo : EIATTR_KPARAM_INFO
	.align		4
.L_529:
        /*0008*/ 	.byte	0x04, 0x17
        /*000a*/ 	.short	(.L_531 - .L_530)
.L_530:
        /*000c*/ 	.word	0x00000000
        /*0010*/ 	.short	0x0000
        /*0012*/ 	.short	0x0070
        /*0014*/ 	.byte	0x00, 0xf0, 0x01, 0x2a


	//----- nvinfo : EIATTR_SPARSE_MMA_MASK
	.align		4
.L_531:
        /*0018*/ 	.byte	0x03, 0x50
        /*001a*/ 	.short	0x0000


	//----- nvinfo : EIATTR_MAXREG_COUNT
	.align		4
        /*001c*/ 	.byte	0x03, 0x1b
        /*001e*/ 	.short	0x00a8


	//----- nvinfo : EIATTR_NUM_BARRIERS
	.align		4
        /*0020*/ 	.byte	0x02, 0x4c
        /*0022*/ 	.byte	0x09
	.zero		1


	//----- nvinfo : EIATTR_EXTERNS
	.align		4
        /*0024*/ 	.byte	0x04, 0x0f
        /*0026*/ 	.short	(.L_533 - .L_532)


	//   ....[0]....
	.align		4
.L_532:
        /*0028*/ 	.word	index@(__assertfail)


	//----- nvinfo : EIATTR_ANNOTATIONS
	.align		4
.L_533:
        /*002c*/ 	.byte	0x04, 0x55
        /*002e*/ 	.short	(.L_535 - .L_534)


	//   ....[0]....
.L_534:
        /* <DEDUP_REMOVED lines=27> */


	//----- nvinfo : EIATTR_MERCURY_ISA_VERSION
	.align		4
.L_535:
        /*01c8*/ 	.byte	0x03, 0x5f
        /*01ca*/ 	.short	0x0101


	//----- nvinfo : EIATTR_INT_WARP_WIDE_INSTR_OFFSETS
	.align		4
        /*01cc*/ 	.byte	0x04, 0x31
        /*01ce*/ 	.short	(.L_537 - .L_536)


	//   ....[0]....
.L_536:
        /*01d0*/ 	.word	0x00000130


	//   ....[1]....
        /*01d4*/ 	.word	0x00000170


	//   ....[2]....
        /*01d8*/ 	.word	0x000001e0


	//   ....[3]....
        /*01dc*/ 	.word	0x0000d670


	//   ....[4]....
        /*01e0*/ 	.word	0x0000d710


	//   ....[5]....
        /*01e4*/ 	.word	0x00010e70


	//   ....[6]....
        /*01e8*/ 	.word	0x00010f10


	//----- nvinfo : EIATTR_COOP_GROUP_MASK_REGIDS
	.align		4
.L_537:
        /*01ec*/ 	.byte	0x04, 0x29
        /*01ee*/ 	.short	(.L_539 - .L_538)


	//   ....[0]....
.L_538:
        /*01f0*/ 	.word	0xffffffff


	//   ....[1]....
        /*01f4*/ 	.word	0xffffffff


	//   ....[2]....
        /*01f8*/ 	.word	0xffffffff


	//   ....[3]....
        /*01fc*/ 	.word	0xffffffff


	//   ....[4]....
        /*0200*/ 	.word	0xffffffff


	//   ....[5]....
        /*0204*/ 	.word	0xffffffff


	//   ....[6]....
        /*0208*/ 	.word	0xffffffff


	//   ....[7]....
        /*020c*/ 	.word	0xffffffff


	//   ....[8]....
        /*0210*/ 	.word	0xffffffff


	//   ....[9]....
        /*0214*/ 	.word	0xffffffff


	//   ....[10]....
        /*0218*/ 	.word	0xffffffff


	//   ....[11]....
        /*021c*/ 	.word	0xffffffff


	//   ....[12]....
        /*0220*/ 	.word	0xffffffff


	//   ....[13]....
        /*0224*/ 	.word	0xffffffff


	//   ....[14]....
        /*0228*/ 	.word	0xffffffff


	//   ....[15]....
        /*022c*/ 	.word	0xffffffff


	//   ....[16]....
        /*0230*/ 	.word	0xffffffff


	//   ....[17]....
        /*0234*/ 	.word	0xffffffff


	//   ....[18]....
        /*0238*/ 	.word	0xffffffff


	//   ....[19]....
        /*023c*/ 	.word	0xffffffff


	//   ....[20]....
        /*0240*/ 	.word	0xffffffff


	//   ....[21]....
        /*0244*/ 	.word	0xffffffff


	//   ....[22]....
        /*0248*/ 	.word	0xffffffff


	//   ....[23]....
        /*024c*/ 	.word	0xffffffff


	//   ....[24]....
        /*0250*/ 	.word	0xffffffff


	//   ....[25]....
        /*0254*/ 	.word	0xffffffff


	//   ....[26]....
        /*0258*/ 	.word	0xffffffff


	//   ....[27]....
        /*025c*/ 	.word	0xffffffff


	//   ....[28]....
        /*0260*/ 	.word	0xffffffff


	//   ....[29]....
        /*0264*/ 	.word	0xffffffff


	//   ....[30]....
        /*0268*/ 	.word	0xffffffff


	//   ....[31]....
        /*026c*/ 	.word	0xffffffff


	//   ....[32]....
        /*0270*/ 	.word	0xffffffff


	//   ....[33]....
        /*0274*/ 	.word	0xffffffff


	//   ....[34]....
        /*0278*/ 	.word	0xffffffff


	//   ....[35]....
        /*027c*/ 	.word	0xffffffff


	//   ....[36]....
        /*0280*/ 	.word	0xffffffff


	//   ....[37]....
        /*0284*/ 	.word	0xffffffff


	//   ....[38]....
        /*0288*/ 	.word	0xffffffff


	//   ....[39]....
        /*028c*/ 	.word	0xffffffff


	//   ....[40]....
        /*0290*/ 	.word	0xffffffff


	//   ....[41]....
        /*0294*/ 	.word	0xffffffff


	//   ....[42]....
        /*0298*/ 	.word	0xffffffff


	//   ....[43]....
        /*029c*/ 	.word	0xffffffff


	//   ....[44]....
        /*02a0*/ 	.word	0xffffffff


	//   ....[45]....
        /*02a4*/ 	.word	0xffffffff


	//   ....[46]....
        /*02a8*/ 	.word	0xffffffff


	//   ....[47]....
        /*02ac*/ 	.word	0xffffffff


	//   ....[48]....
        /*02b0*/ 	.word	0xffffffff


	//   ....[49]....
        /*02b4*/ 	.word	0xffffffff


	//   ....[50]....
        /*02b8*/ 	.word	0xffffffff


	//   ....[51]....
        /*02bc*/ 	.word	0xffffffff


	//   ....[52]....
        /*02c0*/ 	.word	0xffffffff


	//   ....[53]....
        /*02c4*/ 	.word	0xffffffff


	//   ....[54]....
        /*02c8*/ 	.word	0xffffffff


	//   ....[55]....
        /*02cc*/ 	.word	0xffffffff


	//   ....[56]....
        /*02d0*/ 	.word	0xffffffff


	//   ....[57]....
        /*02d4*/ 	.word	0xffffffff


	//   ....[58]....
        /*02d8*/ 	.word	0xffffffff


	//   ....[59]....
        /*02dc*/ 	.word	0xffffffff


	//   ....[60]....
        /*02e0*/ 	.word	0xffffffff


	//   ....[61]....
        /*02e4*/ 	.word	0xffffffff


	//   ....[62]....
        /*02e8*/ 	.word	0xffffffff


	//   ....[63]....
        /*02ec*/ 	.word	0xffffffff


	//   ....[64]....
        /*02f0*/ 	.word	0xffffffff


	//   ....[65]....
        /*02f4*/ 	.word	0xffffffff


	//   ....[66]....
        /*02f8*/ 	.word	0xffffffff


	//   ....[67]....
        /*02fc*/ 	.word	0xffffffff


	//   ....[68]....
        /*0300*/ 	.word	0x0500000f


	//   ....[69]....
        /*0304*/ 	.word	0x0500000f


	//   ....[70]....
        /*0308*/ 	.word	0x0500000f


	//   ....[71]....
        /*030c*/ 	.word	0x0500000f


	//   ....[72]....
        /*0310*/ 	.word	0x0500000f


	//   ....[73]....
        /*0314*/ 	.word	0x0500000f


	//   ....[74]....
        /*0318*/ 	.word	0x0500000f


	//   ....[75]....
        /*031c*/ 	.word	0x0500000f


	//   ....[76]....
        /*0320*/ 	.word	0x0500000f


	//   ....[77]....
        /*0324*/ 	.word	0x0500000f


	//   ....[78]....
        /*0328*/ 	.word	0x0500000f


	//   ....[79]....
        /*032c*/ 	.word	0x0500000f


	//   ....[80]....
        /*0330*/ 	.word	0x0500000f


	//   ....[81]....
        /*0334*/ 	.word	0x0500000f


	//   ....[82]....
        /*0338*/ 	.word	0x0500000f


	//   ....[83]....
        /*033c*/ 	.word	0x0500000f


	//   ....[84]....
        /*0340*/ 	.word	0x0500000f


	//   ....[85]....
        /*0344*/ 	.word	0x0500000f


	//   ....[86]....
        /*0348*/ 	.word	0x0500000f


	//----- nvinfo : EIATTR_COOP_GROUP_INSTR_OFFSETS
	.align		4
.L_539:
        /*034c*/ 	.byte	0x04, 0x28
        /*034e*/ 	.short	(.L_541 - .L_540)


	//   ....[0]....
.L_540:
        /*0350*/ 	.word	0x00000060


	//   ....[1]....
        /*0354*/ 	.word	0x00000140


	//   ....[2]....
        /*0358*/ 	.word	0x00000190


	//   ....[3]....
        /*035c*/ 	.word	0x000003c0


	//   ....[4]....
        /*0360*/ 	.word	0x00000520


	//   ....[5]....
        /*0364*/ 	.word	0x00000640


	//   ....[6]....
        /*0368*/ 	.word	0x000007a0


	//   ....[7]....
        /*036c*/ 	.word	0x000014b0


	//   ....[8]....
        /*0370*/ 	.word	0x00002120


	//   ....[9]....
        /*0374*/ 	.word	0x00002550


	//   ....[10]....
        /*0378*/ 	.word	0x00002d60


	//   ....[11]....
        /*037c*/ 	.word	0x00002db0


	//   ....[12]....
        /*0380*/ 	.word	0x00003900


	//   ....[13]....
        /*0384*/ 	.word	0x00003980


	//   ....[14]....
        /*0388*/ 	.word	0x000056a0


	//   ....[15]....
        /*038c*/ 	.word	0x000060d0


	//   ....[16]....
        /*0390*/ 	.word	0x00006210


	//   ....[17]....
        /*0394*/ 	.word	0x00006370


	//   ....[18]....
        /*0398*/ 	.word	0x00006c70


	//   ....[19]....
        /*039c*/ 	.word	0x00006cc0


	//   ....[20]....
        /*03a0*/ 	.word	0x00009180


	//   ....[21]....
        /*03a4*/ 	.word	0x000091d0


	//   ....[22]....
        /*03a8*/ 	.word	0x00009460


	//   ....[23]....
        /*03ac*/ 	.word	0x000094e0


	//   ....[24]....
        /*03b0*/ 	.word	0x0000a800


	//   ....[25]....
        /*03b4*/ 	.word	0x0000a840


	//   ....[26]....
        /*03b8*/ 	.word	0x0000a930


	//   ....[27]....
        /*03bc*/ 	.word	0x0000a960


	//   ....[28]....
        /*03c0*/ 	.word	0x0000bae0


	//   ....[29]....
        /*03c4*/ 	.word	0x0000bb10


	//   ....[30]....
        /*03c8*/ 	.word	0x0000bb40


	//   ....[31]....
        /*03cc*/ 	.word	0x0000bba0


	//   ....[32]....
        /*03d0*/ 	.word	0x0000c080


	//   ....[33]....
        /*03d4*/ 	.word	0x0000c0c0


	//   ....[34]....
        /*03d8*/ 	.word	0x0000c190


	//   ....[35]....
        /*03dc*/ 	.word	0x0000c1b0


	//   ....[36]....
        /*03e0*/ 	.word	0x0000c280


	//   ....[37]....
        /*03e4*/ 	.word	0x0000c2a0


	//   ....[38]....
        /*03e8*/ 	.word	0x0000c380


	//   ....[39]....
        /*03ec*/ 	.word	0x0000c3a0


	//   ....[40]....
        /*03f0*/ 	.word	0x0000caa0


	//   ....[41]....
        /*03f4*/ 	.word	0x0000cac0


	//   ....[42]....
        /*03f8*/ 	.word	0x0000cb90


	//   ....[43]....
        /*03fc*/ 	.word	0x0000cbb0


	//   ....[44]....
        /*0400*/ 	.word	0x0000cc80


	//   ....[45]....
        /*0404*/ 	.word	0x0000cca0


	//   ....[46]....
        /*0408*/ 	.word	0x0000cd80


	//   ....[47]....
        /*040c*/ 	.word	0x0000cda0


	//   ....[48]....
        /*0410*/ 	.word	0x0000cf10


	//   ....[49]....
        /*0414*/ 	.word	0x0000dc90


	//   ....[50]....
        /*0418*/ 	.word	0x0000e6f0


	//   ....[51]....
        /*041c*/ 	.word	0x0000e730


	//   ....[52]....
        /*0420*/ 	.word	0x0000e800


	//   ....[53]....
        /*0424*/ 	.word	0x0000e810


	//   ....[54]....
        /*0428*/ 	.word	0x0000e8a0


	//   ....[55]....
        /*042c*/ 	.word	0x0000e8b0


	//   ....[56]....
        /*0430*/ 	.word	0x0000e940


	//   ....[57]....
        /*0434*/ 	.word	0x0000e950


	//   ....[58]....
        /*0438*/ 	.word	0x0000e9e0


	//   ....[59]....
        /*043c*/ 	.word	0x0000e9f0


	//   ....[60]....
        /*0440*/ 	.word	0x0000ea80


	//   ....[61]....
        /*0444*/ 	.word	0x0000ea90


	//   ....[62]....
        /*0448*/ 	.word	0x0000eb20


	//   ....[63]....
        /*044c*/ 	.word	0x0000eb30


	//   ....[64]....
        /*0450*/ 	.word	0x0000eb40


	//   ....[65]....
        /*0454*/ 	.word	0x0000eb50


	//   ....[66]....
        /*0458*/ 	.word	0x00011470


	//   ....[67]....
        /*045c*/ 	.word	0x00011660


	//   ....[68]....
        /*0460*/ 	.word	0x00011bf0


	//   ....[69]....
        /*0464*/ 	.word	0x00011d50


	//   ....[70]....
        /*0468*/ 	.word	0x00011db0


	//   ....[71]....
        /*046c*/ 	.word	0x00011f00


	//   ....[72]....
        /*0470*/ 	.word	0x00011f50


	//   ....[73]....
        /*0474*/ 	.word	0x00012070


	//   ....[74]....
        /*0478*/ 	.word	0x000120c0


	//   ....[75]....
        /*047c*/ 	.word	0x000121e0


	//   ....[76]....
        /*0480*/ 	.word	0x00012230


	//   ....[77]....
        /*0484*/ 	.word	0x00012350


	//   ....[78]....
        /*0488*/ 	.word	0x000123a0


	//   ....[79]....
        /*048c*/ 	.word	0x000124c0


	//   ....[80]....
        /*0490*/ 	.word	0x00012510


	//   ....[81]....
        /*0494*/ 	.word	0x00012630


	//   ....[82]....
        /*0498*/ 	.word	0x00012680


	//   ....[83]....
        /*049c*/ 	.word	0x00012780


	//   ....[84]....
        /*04a0*/ 	.word	0x000127d0


	//   ....[85]....
        /*04a4*/ 	.word	0x00012af0


	//   ....[86]....
        /*04a8*/ 	.word	0x00012c10


	//----- nvinfo : EIATTR_REG_RECONFIG
	.align		4
.L_541:
        /*04ac*/ 	.byte	0x01, 0x54
	.zero		2


	//----- nvinfo : EIATTR_SYSCALL_OFFSETS
	.align		4
        /*04b0*/ 	.byte	0x04, 0x46
        /*04b2*/ 	.short	(.L_543 - .L_542)


	//   ....[0]....
.L_542:
        /*04b4*/ 	.word	0x00001690


	//   ....[1]....
        /*04b8*/ 	.word	0x0000d880


	//   ....[2]....
        /*04bc*/ 	.word	0x0000d9d0


	//   ....[3]....
        /*04c0*/ 	.word	0x0000dac0


	//   ....[4]....
        /*04c4*/ 	.word	0x0000e2c0


	//----- nvinfo : EIATTR_MBARRIER_INSTR_OFFSETS
	.align		4
.L_543:
        /*04c8*/ 	.byte	0x04, 0x39
        /*04ca*/ 	.short	(.L_545 - .L_544)


	//   ....[0]....
.L_544:
        /*04cc*/ 	.word	0x00000270
        /*04d0*/ 	.word	0x000000ff
        /*04d4*/ 	.word	0x00034800
        /*04d8*/ 	.short	0x0100
        /*04da*/ 	.byte	0x08
	.zero		1


	//   ....[1]....
        /*04dc*/ 	.word	0x00000280
        /*04e0*/ 	.word	0x000000ff
        /*04e4*/ 	.word	0x00034820
        /*04e8*/ 	.short	0x0100
        /*04ea*/ 	.byte	0x08
	.zero		1


	//   ....[2]....
        /*04ec*/ 	.word	0x00000370
        /*04f0*/ 	.word	0x000000ff
        /*04f4*/ 	.word	0x00034830
        /*04f8*/ 	.short	0x0100
        /*04fa*/ 	.byte	0x08
	.zero		1


	//   ....[3]....
        /*04fc*/ 	.word	0x00000380
        /*0500*/ 	.word	0x000000ff
        /*0504*/ 	.word	0x00034840
        /*0508*/ 	.short	0x0100
        /*050a*/ 	.byte	0x08
	.zero		1


	//   ....[4]....
        /*050c*/ 	.word	0x00000390
        /*0510*/ 	.word	0x000000ff
        /*0514*/ 	.word	0x00034838
        /*0518*/ 	.short	0x0100
        /*051a*/ 	.byte	0x08
	.zero		1


	//   ....[5]....
        /*051c*/ 	.word	0x000003a0
        /*0520*/ 	.word	0x000000ff
        /*0524*/ 	.word	0x00034848
        /*0528*/ 	.short	0x0100
        /*052a*/ 	.byte	0x08
	.zero		1


	//   ....[6]....
        /*052c*/ 	.word	0x000004d0
        /*0530*/ 	.word	0x000000ff
        /*0534*/ 	.word	0x00034850
        /*0538*/ 	.short	0x0100
        /*053a*/ 	.byte	0x08
	.zero		1


	//   ....[7]....
        /*053c*/ 	.word	0x000004e0
        /*0540*/ 	.word	0x000000ff
        /*0544*/ 	.word	0x00034860
        /*0548*/ 	.short	0x0100
        /*054a*/ 	.byte	0x08
	.zero		1


	//   ....[8]....
        /*054c*/ 	.word	0x000004f0
        /*0550*/ 	.word	0x000000ff
        /*0554*/ 	.word	0x00034858
        /*0558*/ 	.short	0x0100
        /*055a*/ 	.byte	0x08
	.zero		1


	//   ....[9]....
        /*055c*/ 	.word	0x00000500
        /*0560*/ 	.word	0x000000ff
        /*0564*/ 	.word	0x00034868
        /*0568*/ 	.short	0x0100
        /*056a*/ 	.byte	0x08
	.zero		1


	//   ....[10]....
        /*056c*/ 	.word	0x000005f0
        /*0570*/ 	.word	0x000000ff
        /*0574*/ 	.word	0x00034870
        /*0578*/ 	.short	0x0100
        /*057a*/ 	.byte	0x06
	.zero		1


	//   ....[11]....
        /*057c*/ 	.word	0x00000600
        /*0580*/ 	.word	0x000000ff
        /*0584*/ 	.word	0x00034880
        /*0588*/ 	.short	0x0100
        /*058a*/ 	.byte	0x06
	.zero		1


	//   ....[12]....
        /*058c*/ 	.word	0x00000610
        /*0590*/ 	.word	0x000000ff
        /*0594*/ 	.word	0x00034878
        /*0598*/ 	.short	0x0100
        /*059a*/ 	.byte	0x06
	.zero		1


	//   ....[13]....
        /*059c*/ 	.word	0x00000620
        /*05a0*/ 	.word	0x000000ff
        /*05a4*/ 	.word	0x00034888
        /*05a8*/ 	.short	0x0100
        /*05aa*/ 	.byte	0x06
	.zero		1


	//   ....[14]....
        /*05ac*/ 	.word	0x00000750
        /*05b0*/ 	.word	0x000000ff
        /*05b4*/ 	.word	0x00034890
        /*05b8*/ 	.short	0x0100
        /*05ba*/ 	.byte	0x08
	.zero		1


	//   ....[15]....
        /*05bc*/ 	.word	0x00000760
        /*05c0*/ 	.word	0x000000ff
        /*05c4*/ 	.word	0x000348a0
        /*05c8*/ 	.short	0x0100
        /*05ca*/ 	.byte	0x08
	.zero		1


	//   ....[16]....
        /*05cc*/ 	.word	0x00000770
        /*05d0*/ 	.word	0x000000ff
        /*05d4*/ 	.word	0x00034898
        /*05d8*/ 	.short	0x0100
        /*05da*/ 	.byte	0x08
	.zero		1


	//   ....[17]....
        /*05dc*/ 	.word	0x00000780
        /*05e0*/ 	.word	0x000000ff
        /*05e4*/ 	.word	0x000348a8
        /*05e8*/ 	.short	0x0100
        /*05ea*/ 	.byte	0x08
	.zero		1


	//   ....[18]....
        /*05ec*/ 	.word	0x000008b0
        /*05f0*/ 	.word	0x000000ff
        /*05f4*/ 	.word	0x000348b0
        /*05f8*/ 	.short	0x0100
        /*05fa*/ 	.byte	0x08
	.zero		1


	//   ....[19]....
        /*05fc*/ 	.word	0x000008c0
        /*0600*/ 	.word	0x000000ff
        /*0604*/ 	.word	0x000348c0
        /*0608*/ 	.short	0x0100
        /*060a*/ 	.byte	0x08
	.zero		1


	//   ....[20]....
        /*060c*/ 	.word	0x000008d0
        /*0610*/ 	.word	0x000000ff
        /*0614*/ 	.word	0x000348b8
        /*0618*/ 	.short	0x0100
        /*061a*/ 	.byte	0x08
	.zero		1


	//   ....[21]....
        /*061c*/ 	.word	0x000008e0
        /*0620*/ 	.word	0x000000ff
        /*0624*/ 	.word	0x000348c8
        /*0628*/ 	.short	0x0100
        /*062a*/ 	.byte	0x08
	.zero		1


	//   ....[22]....
        /*062c*/ 	.word	0x00001730
        /*0630*/ 	.word	0x000000ff
        /*0634*/ 	.word	0x00034800
        /*0638*/ 	.short	0x010a
        /*063a*/ 	.byte	0x26
	.zero		1


	//   ....[23]....
        /*063c*/ 	.word	0x000017b0
        /*0640*/ 	.word	0x00000000
        /*0644*/ 	.word	0x00034830
        /*0648*/ 	.short	0x010a
        /*064a*/ 	.byte	0x3f
	.zero		1


	//   ....[24]....
        /*064c*/ 	.word	0x00001810
        /*0650*/ 	.word	0x00000000
        /*0654*/ 	.word	0x00034830
        /*0658*/ 	.short	0x010a
        /*065a*/ 	.byte	0x3f
	.zero		1


	//   ....[25]....
        /*065c*/ 	.word	0x00002900
        /*0660*/ 	.word	0x00000000
        /*0664*/ 	.word	0x00000000
        /*0668*/ 	.short	0x0101
        /*066a*/ 	.byte	0x3f
	.zero		1


	//   ....[26]....
        /*066c*/ 	.word	0x00004740
        /*0670*/ 	.word	0x000000ff
        /*0674*/ 	.word	0x00034830
        /*0678*/ 	.short	0x010a
        /*067a*/ 	.byte	0x08
	.zero		1


	//   ....[27]....
        /*067c*/ 	.word	0x00004780
        /*0680*/ 	.word	0x000000ff
        /*0684*/ 	.word	0x00034830
        /*0688*/ 	.short	0x010a
        /*068a*/ 	.byte	0x08
	.zero		1


	//   ....[28]....
        /*068c*/ 	.word	0x000050a0
        /*0690*/ 	.word	0x000000ff
        /*0694*/ 	.word	0x00034850
        /*0698*/ 	.short	0x010a
        /*069a*/ 	.byte	0x09
	.zero		1


	//   ....[29]....
        /*069c*/ 	.word	0x000050e0
        /*06a0*/ 	.word	0x000000ff
        /*06a4*/ 	.word	0x00034850
        /*06a8*/ 	.short	0x010a
        /*06aa*/ 	.byte	0x09
	.zero		1


	//   ....[30]....
        /*06ac*/ 	.word	0x00006f50
        /*06b0*/ 	.word	0x00000031
        /*06b4*/ 	.word	0x00000000
        /*06b8*/ 	.short	0x0101
        /*06ba*/ 	.byte	0x3f
	.zero		1


	//   ....[31]....
        /*06bc*/ 	.word	0x00007070
        /*06c0*/ 	.word	0x00000033
        /*06c4*/ 	.word	0x00000000
        /*06c8*/ 	.short	0x0101
        /*06ca*/ 	.byte	0x3f
	.zero		1


	//   ....[32]....
        /*06cc*/ 	.word	0x00007a50
        /*06d0*/ 	.word	0x000000ff
        /*06d4*/ 	.word	0x00034830
        /*06d8*/ 	.short	0x010a
        /*06da*/ 	.byte	0x08
	.zero		1


	//   ....[33]....
        /*06dc*/ 	.word	0x00007a90
        /*06e0*/ 	.word	0x000000ff
        /*06e4*/ 	.word	0x00034830
        /*06e8*/ 	.short	0x010a
        /*06ea*/ 	.byte	0x08
	.zero		1


	//   ....[34]....
        /*06ec*/ 	.word	0x000083b0
        /*06f0*/ 	.word	0x000000ff
        /*06f4*/ 	.word	0x00034850
        /*06f8*/ 	.short	0x010a
        /*06fa*/ 	.byte	0x08
	.zero		1


	//   ....[35]....
        /*06fc*/ 	.word	0x000083f0
        /*0700*/ 	.word	0x000000ff
        /*0704*/ 	.word	0x00034850
        /*0708*/ 	.short	0x010a
        /*070a*/ 	.byte	0x08
	.zero		1


	//   ....[36]....
        /*070c*/ 	.word	0x00009d70
        /*0710*/ 	.word	0x00000023
        /*0714*/ 	.word	0x00000000
        /*0718*/ 	.short	0x0101
        /*071a*/ 	.byte	0x3f
	.zero		1


	//   ....[37]....
        /*071c*/ 	.word	0x00009dc0
        /*0720*/ 	.word	0x0000002e
        /*0724*/ 	.word	0x00000000
        /*0728*/ 	.short	0x0101
        /*072a*/ 	.byte	0x3f
	.zero		1


	//   ....[38]....
        /*072c*/ 	.word	0x0000a770
        /*0730*/ 	.word	0x000000ff
        /*0734*/ 	.word	0x00034850
        /*0738*/ 	.short	0x010a
        /*073a*/ 	.byte	0x05
	.zero		1


	//   ....[39]....
        /*073c*/ 	.word	0x0000a7b0
        /*0740*/ 	.word	0x000000ff
        /*0744*/ 	.word	0x00034850
        /*0748*/ 	.short	0x010a
        /*074a*/ 	.byte	0x05
	.zero		1


	//   ....[40]....
        /*074c*/ 	.word	0x0000acf0
        /*0750*/ 	.word	0x00000002
        /*0754*/ 	.word	0x00000000
        /*0758*/ 	.short	0x0101
        /*075a*/ 	.byte	0x3f
	.zero		1


	//   ....[41]....
        /*075c*/ 	.word	0x0000c0b0
        /*0760*/ 	.word	0x00000024
        /*0764*/ 	.word	0x00000000
        /*0768*/ 	.short	0x0101
        /*076a*/ 	.byte	0x3f
	.zero		1


	//   ....[42]....
        /*076c*/ 	.word	0x0000dea0
        /*0770*/ 	.word	0x00000000
        /*0774*/ 	.word	0x00034840
        /*0778*/ 	.short	0x010a
        /*077a*/ 	.byte	0x3f
	.zero		1


	//   ....[43]....
        /*077c*/ 	.word	0x0000eca0
        /*0780*/ 	.word	0x00000011
        /*0784*/ 	.word	0x00034800
        /*0788*/ 	.short	0x0107
        /*078a*/ 	.byte	0x3f
	.zero		1


	//   ....[44]....
        /*078c*/ 	.word	0x0000edb0
        /*0790*/ 	.word	0x00000011
        /*0794*/ 	.word	0x00034800
        /*0798*/ 	.short	0x0101
        /*079a*/ 	.byte	0x3f
	.zero		1


	//   ....[45]....
        /*079c*/ 	.word	0x0000edd0
        /*07a0*/ 	.word	0x00000011
        /*07a4*/ 	.word	0x00034820
        /*07a8*/ 	.short	0x010a
        /*07aa*/ 	.byte	0x3f
	.zero		1


	//   ....[46]....
        /*07ac*/ 	.word	0x0000f110
        /*07b0*/ 	.word	0x00000002
        /*07b4*/ 	.word	0x00034840
        /*07b8*/ 	.short	0x010a
        /*07ba*/ 	.byte	0x3f
	.zero		1


	//   ....[47]....
        /*07bc*/ 	.word	0x0000f570
        /*07c0*/ 	.word	0x00000003
        /*07c4*/ 	.word	0x00000060
        /*07c8*/ 	.short	0x010a
        /*07ca*/ 	.byte	0x3f
	.zero		1


	//   ....[48]....
        /*07cc*/ 	.word	0x0000fbd0
        /*07d0*/ 	.word	0x00000003
        /*07d4*/ 	.word	0x00034840
        /*07d8*/ 	.short	0x010a
        /*07da*/ 	.byte	0x3f
	.zero		1


	//   ....[49]....
        /*07dc*/ 	.word	0x00010050
        /*07e0*/ 	.word	0x00000002
        /*07e4*/ 	.word	0x00000060
        /*07e8*/ 	.short	0x010a
        /*07ea*/ 	.byte	0x3f
	.zero		1


	//   ....[50]....
        /*07ec*/ 	.word	0x00010600
        /*07f0*/ 	.word	0x00000002
        /*07f4*/ 	.word	0x00034840
        /*07f8*/ 	.short	0x010a
        /*07fa*/ 	.byte	0x3f
	.zero		1


	//   ....[51]....
        /*07fc*/ 	.word	0x00010a80
        /*0800*/ 	.word	0x00000002
        /*0804*/ 	.word	0x00000060
        /*0808*/ 	.short	0x010a
        /*080a*/ 	.byte	0x3f
	.zero		1


	//   ....[52]....
        /*080c*/ 	.word	0x00010fe0
        /*0810*/ 	.word	0x00000000
        /*0814*/ 	.word	0x00034860
        /*0818*/ 	.short	0x010a
        /*081a*/ 	.byte	0x3f
	.zero		1


	//   ....[53]....
        /*081c*/ 	.word	0x000115e0
        /*0820*/ 	.word	0x00000000
        /*0824*/ 	.word	0x00034820
        /*0828*/ 	.short	0x010a
        /*082a*/ 	.byte	0x3f
	.zero		1


	//   ....[54]....
        /*082c*/ 	.word	0x000117d0
        /*0830*/ 	.word	0x00000006
        /*0834*/ 	.word	0x00000000
        /*0838*/ 	.short	0x010a
        /*083a*/ 	.byte	0x3f
	.zero		1


	//   ....[55]....
        /*083c*/ 	.word	0x00011820
        /*0840*/ 	.word	0x00000003
        /*0844*/ 	.word	0x00000000
        /*0848*/ 	.short	0x010a
        /*084a*/ 	.byte	0x3f
	.zero		1


	//   ....[56]....
        /*084c*/ 	.word	0x00011880
        /*0850*/ 	.word	0x00000012
        /*0854*/ 	.word	0x00000000
        /*0858*/ 	.short	0x010a
        /*085a*/ 	.byte	0x3f
	.zero		1


	//   ....[57]....
        /*085c*/ 	.word	0x000118b0
        /*0860*/ 	.word	0x00000003
        /*0864*/ 	.word	0x00000000
        /*0868*/ 	.short	0x010a
        /*086a*/ 	.byte	0x3f
	.zero		1


	//   ....[58]....
        /*086c*/ 	.word	0x00011920
        /*0870*/ 	.word	0x00000003
        /*0874*/ 	.word	0x00034800
        /*0878*/ 	.short	0x010a
        /*087a*/ 	.byte	0x3f
	.zero		1


	//   ....[59]....
        /*087c*/ 	.word	0x00011970
        /*0880*/ 	.word	0x00000000
        /*0884*/ 	.word	0x00034830
        /*0888*/ 	.short	0x010a
        /*088a*/ 	.byte	0x3f
	.zero		1


	//   ....[60]....
        /*088c*/ 	.word	0x000119d0
        /*0890*/ 	.word	0x0000000a
        /*0894*/ 	.word	0x00034830
        /*0898*/ 	.short	0x010a
        /*089a*/ 	.byte	0x3f
	.zero		1


	//   ....[61]....
        /*089c*/ 	.word	0x00011a30
        /*08a0*/ 	.word	0x00000005
        /*08a4*/ 	.word	0x00034850
        /*08a8*/ 	.short	0x010a
        /*08aa*/ 	.byte	0x3f
	.zero		1


	//   ....[62]....
        /*08ac*/ 	.word	0x00011a90
        /*08b0*/ 	.word	0x0000000a
        /*08b4*/ 	.word	0x00034830
        /*08b8*/ 	.short	0x010a
        /*08ba*/ 	.byte	0x3f
	.zero		1


	//   ....[63]....
        /*08bc*/ 	.word	0x00011af0
        /*08c0*/ 	.word	0x00000005
        /*08c4*/ 	.word	0x00034850
        /*08c8*/ 	.short	0x010a
        /*08ca*/ 	.byte	0x3f
	.zero		1


	//   ....[64]....
        /*08cc*/ 	.word	0x00011b50
        /*08d0*/ 	.word	0x00000007
        /*08d4*/ 	.word	0x00034850
        /*08d8*/ 	.short	0x010a
        /*08da*/ 	.byte	0x3f
	.zero		1


	//   ....[65]....
        /*08dc*/ 	.word	0x00011ca0
        /*08e0*/ 	.word	0x00000000
        /*08e4*/ 	.word	0x00034840
        /*08e8*/ 	.short	0x010a
        /*08ea*/ 	.byte	0x3f
	.zero		1


	//   ....[66]....
        /*08ec*/ 	.word	0x00012810
        /*08f0*/ 	.word	0x00000011
        /*08f4*/ 	.word	0x00034820
        /*08f8*/ 	.short	0x010a
        /*08fa*/ 	.byte	0x3f
	.zero		1


	//   ....[67]....
        /*08fc*/ 	.word	0x00012860
        /*0900*/ 	.word	0x00000002
        /*0904*/ 	.word	0x00034840
        /*0908*/ 	.short	0x010a
        /*090a*/ 	.byte	0x3f
	.zero		1


	//   ....[68]....
        /*090c*/ 	.word	0x000128b0
        /*0910*/ 	.word	0x00000003
        /*0914*/ 	.word	0x00000060
        /*0918*/ 	.short	0x010a
        /*091a*/ 	.byte	0x3f
	.zero		1


	//   ....[69]....
        /*091c*/ 	.word	0x00012900
        /*0920*/ 	.word	0x00000003
        /*0924*/ 	.word	0x00034840
        /*0928*/ 	.short	0x010a
        /*092a*/ 	.byte	0x3f
	.zero		1


	//   ....[70]....
        /*092c*/ 	.word	0x00012950
        /*0930*/ 	.word	0x00000002
        /*0934*/ 	.word	0x00000060
        /*0938*/ 	.short	0x010a
        /*093a*/ 	.byte	0x3f
	.zero		1


	//   ....[71]....
        /*093c*/ 	.word	0x000129a0
        /*0940*/ 	.word	0x00000002
        /*0944*/ 	.word	0x00034840
        /*0948*/ 	.short	0x010a
        /*094a*/ 	.byte	0x3f
	.zero		1


	//   ....[72]....
        /*094c*/ 	.word	0x000129f0
        /*0950*/ 	.word	0x00000002
        /*0954*/ 	.word	0x00000060
        /*0958*/ 	.short	0x010a
        /*095a*/ 	.byte	0x3f
	.zero		1


	//   ....[73]....
        /*095c*/ 	.word	0x00012a40
        /*0960*/ 	.word	0x00000000
        /*0964*/ 	.word	0x00034860
        /*0968*/ 	.short	0x010a
        /*096a*/ 	.byte	0x3f
	.zero		1


	//   ....[74]....
        /*096c*/ 	.word	0x00012b30
        /*0970*/ 	.word	0x00000000
        /*0974*/ 	.word	0x00034820
        /*0978*/ 	.short	0x010a
        /*097a*/ 	.byte	0x3f
	.zero		1


	//   ....[75]....
        /*097c*/ 	.word	0x00012cd0
        /*0980*/ 	.word	0x00000006
        /*0984*/ 	.word	0x00000000
        /*0988*/ 	.short	0x010a
        /*098a*/ 	.byte	0x3f
	.zero		1


	//   ....[76]....
        /*098c*/ 	.word	0x00012d20
        /*0990*/ 	.word	0x00000003
        /*0994*/ 	.word	0x00000000
        /*0998*/ 	.short	0x010a
        /*099a*/ 	.byte	0x3f
	.zero		1


	//   ....[77]....
        /*099c*/ 	.word	0x00012d70
        /*09a0*/ 	.word	0x00000012
        /*09a4*/ 	.word	0x00000000
        /*09a8*/ 	.short	0x010a
        /*09aa*/ 	.byte	0x3f
	.zero		1


	//----- nvinfo : EIATTR_NUM_MBARRIERS
	.align		4
.L_545:
        /*09ac*/ 	.byte	0x03, 0x38
        /*09ae*/ 	.short	0x0016


	//----- nvinfo : EIATTR_EXIT_INSTR_OFFSETS
	.align		4
        /*09b0*/ 	.byte	0x04, 0x1c
        /*09b2*/ 	.short	(.L_547 - .L_546)


	//   ....[0]....
.L_546:
        /*09b4*/ 	.word	0x00000a10


	//   ....[1]....
        /*09b8*/ 	.word	0x0000ceb0


	//   ....[2]....
        /*09bc*/ 	.word	0x00011900


	//----- nvinfo : EIATTR_MAX_THREADS
	.align		4
.L_547:
        /*09c0*/ 	.byte	0x04, 0x05
        /*09c2*/ 	.short	(.L_549 - .L_548)
.L_548:
        /*09c4*/ 	.word	0x00000180
        /*09c8*/ 	.word	0x00000001
        /*09cc*/ 	.word	0x00000001


	//----- nvinfo : EIATTR_CRS_STACK_SIZE
	.align		4
.L_549:
        /*09d0*/ 	.byte	0x04, 0x1e
        /*09d2*/ 	.short	(.L_551 - .L_550)
.L_550:
        /*09d4*/ 	.word	0x00000000


	//----- nvinfo : EIATTR_CBANK_PARAM_SIZE
	.align		4
.L_551:
        /*09d8*/ 	.byte	0x03, 0x19
        /*09da*/ 	.short	0x0af0


	//----- nvinfo : EIATTR_PARAM_CBANK
	.align		4
        /*09dc*/ 	.byte	0x04, 0x0a
        /*09de*/ 	.short	(.L_553 - .L_552)
	.align		4
.L_552:
        /*09e0*/ 	.word	index@(.nv.constant0._ZN7cutlass13device_kernelIN5flash11enable_sm90INS1_16FlashAttnFwdSm90INS1_25CollectiveMainloopFwdSm90ILi2EN4cute5tupleIJNS5_1CILi1EEES8_S8_EEENS6_IJNS7_ILi128EEESA_NS7_ILi192EEEEEELi128ENS_6half_tEfNS_4arch4Sm90ELb1ELb0ELb1ELb0ELb0ELb0ELb0ELb1ELb1ELb1ELb0ELb0EEENS1_21CollectiveEpilogueFwdINS6_IJSA_SA_SA_EEES9_SD_SF_Li256ELb0ELb1ELb0ELb0EEENS1_30DynamicPersistentTileSchedulerILi256ELi128ELb0ELb1ELb1EEEEEEEEEvNT_6ParamsE)
        /*09e4*/ 	.short	0x0210
        /*09e6*/ 	.short	0x0af0


	//----- nvinfo : EIATTR_SW_WAR
	.align		4
.L_553:
        /*09e8*/ 	.byte	0x04, 0x36
        /*09ea*/ 	.short	(.L_555 - .L_554)
.L_554:
        /*09ec*/ 	.word	0x00000008
.L_555:


//--------------------- .nv.info._ZN7cutlass13device_kernelIN5flash11enable_sm90INS1_16FlashAttnFwdSm90INS1_25CollectiveMainloopFwdSm90ILi2EN4cute5tupleIJNS5_1CILi1EEES8_S8_EEENS6_IJNS7_ILi128EEESA_NS7_ILi192EEEEEELi128ENS_6half_tEfNS_4arch4Sm90ELb1ELb0ELb1ELb1ELb0ELb0ELb0ELb1ELb1ELb1ELb0ELb0EEENS1_21CollectiveEpilogueFwdINS6_IJSA_SA_SA_EEES9_SD_SF_Li256ELb1ELb1ELb0ELb0EEENS1_36VarlenDynamicPersistentTileSchedulerILi128ELi128ELi256ELi128ELb0ELb1ELb1ELb1ELb1ELb1EEEEEEEEEvNT_6ParamsE --------------------------
	.section	.nv.info._ZN7cutlass13device_kernelIN5flash11enable_sm90INS1_16FlashAttnFwdSm90INS1_25CollectiveMainloopFwdSm90ILi2EN4cute5tupleIJNS5_1CILi1EEES8_S8_EEENS6_IJNS7_ILi128EEESA_NS7_ILi192EEEEEELi128ENS_6half_tEfNS_4arch4Sm90ELb1ELb0ELb1ELb1ELb0ELb0ELb0ELb1ELb1ELb1ELb0ELb0EEENS1_21CollectiveEpilogueFwdINS6_IJSA_SA_SA_EEES9_SD_SF_Li256ELb1ELb1ELb0ELb0EEENS1_36VarlenDynamicPersistentTileSchedulerILi128ELi128ELi256ELi128ELb0ELb1ELb1ELb1ELb1ELb1EEEEEEEEEvNT_6ParamsE,"",@"SHT_CUDA_INFO"
	.sectionflags	@""
	.align	4


	//----- nvinfo : EIATTR_CUDA_API_VERSION
	.align		4
        /*0000*/ 	.byte	0x04, 0x37
        /*0002*/ 	.short	(.L_557 - .L_556)
.L_556:
        /*0004*/ 	.word	0x00000082


	//----- nvinfo : EIATTR_KPARAM_INFO
	.align		4
.L_557:
        /*0008*/ 	.byte	0x04, 0x17
        /*000a*/ 	.short	(.L_559 - .L_558)
.L_558:
        /*000c*/ 	.word	0x00000000
        /*0010*/ 	.short	0x0000
        /*0012*/ 	.short	0x0070
        /*0014*/ 	.byte	0x00, 0xf0, 0x01, 0x2a


	//----- nvinfo : EIATTR_SPARSE_MMA_MASK
	.align		4
.L_559:
        /*0018*/ 	.byte	0x03, 0x50
        /*001a*/ 	.short	0x0000


	//----- nvinfo : EIATTR_MAXREG_COUNT
	.align		4
        /*001c*/ 	.byte	0x03, 0x1b
        /*001e*/ 	.short	0x00a8


	//----- nvinfo : EIATTR_NUM_BARRIERS
	.align		4
        /*0020*/ 	.byte	0x02, 0x4c
        /*0022*/ 	.byte	0x09
	.zero		1


	//----- nvinfo : EIATTR_EXTERNS
	.align		4
        /*0024*/ 	.byte	0x04, 0x0f
        /*0026*/ 	.short	(.L_561 - .L_560)


	//   ....[0]....
	.align		4
.L_560:
        /*0028*/ 	.word	index@(__assertfail)


	//----- nvinfo : EIATTR_ANNOTATIONS
	.align		4
.L_561:
        /*002c*/ 	.byte	0x04, 0x55
        /*002e*/ 	.short	(.L_563 - .L_562)


	//   ....[0]....
.L_562:
        /* <DEDUP_REMOVED lines=74> */


	//----- nvinfo : EIATTR_MERCURY_ISA_VERSION
	.align		4
.L_563:
        /*04c0*/ 	.byte	0x03, 0x5f
        /*04c2*/ 	.short	0x0101


	//----- nvinfo : EIATTR_UNUSED_LOAD_BYTE_OFFSET
	.align		4
        /*04c4*/ 	.byte	0x04, 0x44
        /*04c6*/ 	.short	(.L_565 - .L_564)


	//   ....[0]....
.L_564:
        /*04c8*/ 	.word	0x000009f0
        /*04cc*/ 	.word	0x0000fff0


	//   ....[1]....
        /*04d0*/ 	.word	0x0000ad80
        /*04d4*/ 	.word	0x0000fff0


	//----- nvinfo : EIATTR_INT_WARP_WIDE_INSTR_OFFSETS
	.align		4
.L_565:
        /*04d8*/ 	.byte	0x04, 0x31
        /*04da*/ 	.short	(.L_567 - .L_566)


	//   ....[0]....
.L_566:
        /*04dc*/ 	.word	0x00000120


	//   ....[1]....
        /*04e0*/ 	.word	0x00000160


	//   ....[2]....
        /*04e4*/ 	.word	0x00000220


	//   ....[3]....
        /*04e8*/ 	.word	0x0000e050


	//   ....[4]....
        /*04ec*/ 	.word	0x0000e0e0


	//   ....[5]....
        /*04f0*/ 	.word	0x00011ce0


	//   ....[6]....
        /*04f4*/ 	.word	0x00011d40


	//----- nvinfo : EIATTR_COOP_GROUP_MASK_REGIDS
	.align		4
.L_567:
        /*04f8*/ 	.byte	0x04, 0x29
        /*04fa*/ 	.short	(.L_569 - .L_568)


	//   ....[0]....
.L_568:
        /*04fc*/ 	.word	0xffffffff


	//   ....[1]....
        /*0500*/ 	.word	0xffffffff


	//   ....[2]....
        /*0504*/ 	.word	0xffffffff


	//   ....[3]....
        /*0508*/ 	.word	0xffffffff


	//   ....[4]....
        /*050c*/ 	.word	0xffffffff


	//   ....[5]....
        /*0510*/ 	.word	0xffffffff


	//   ....[6]....
        /*0514*/ 	.word	0xffffffff


	//   ....[7]....
        /*0518*/ 	.word	0xffffffff


	//   ....[8]....
        /*051c*/ 	.word	0xffffffff


	//   ....[9]....
        /*0520*/ 	.word	0xffffffff


	//   ....[10]....
        /*0524*/ 	.word	0xffffffff


	//   ....[11]....
        /*0528*/ 	.word	0xffffffff


	//   ....[12]....
        /*052c*/ 	.word	0xffffffff


	//   ....[13]....
        /*0530*/ 	.word	0xffffffff


	//   ....[14]....
        /*0534*/ 	.word	0xffffffff


	//   ....[15]....
        /*0538*/ 	.word	0xffffffff


	//   ....[16]....
        /*053c*/ 	.word	0xffffffff


	//   ....[17]....
        /*0540*/ 	.word	0xffffffff


	//   ....[18]....
        /*0544*/ 	.word	0xffffffff


	//   ....[19]....
        /*0548*/ 	.word	0xffffffff


	//   ....[20]....
        /*054c*/ 	.word	0xffffffff


	//   ....[21]....
        /*0550*/ 	.word	0xffffffff


	//   ....[22]....
        /*0554*/ 	.word	0xffffffff


	//   ....[23]....
        /*0558*/ 	.word	0xffffffff


	//   ....[24]....
        /*055c*/ 	.word	0xffffffff


	//   ....[25]....
        /*0560*/ 	.word	0xffffffff


	//   ....[26]....
        /*0564*/ 	.word	0xffffffff


	//   ....[27]....
        /*0568*/ 	.word	0xffffffff


	//   ....[28]....
        /*056c*/ 	.word	0xffffffff


	//   ....[29]....
        /*0570*/ 	.word	0xffffffff


	//   ....[30]....
        /*0574*/ 	.word	0xffffffff


	//   ....[31]....
        /*0578*/ 	.word	0xffffffff


	//   ....[32]....
        /*057c*/ 	.word	0xffffffff


	//   ....[33]....
        /*0580*/ 	.word	0xffffffff


	//   ....[34]....
        /*0584*/ 	.word	0xffffffff


	//   ....[35]....
        /*0588*/ 	.word	0xffffffff


	//   ....[36]....
        /*058c*/ 	.word	0xffffffff


	//   ....[37]....
        /*0590*/ 	.word	0xffffffff


	//   ....[38]....
        /*0594*/ 	.word	0xffffffff


	//   ....[39]....
        /*0598*/ 	.word	0xffffffff


	//   ....[40]....
        /*059c*/ 	.word	0xffffffff


	//   ....[41]....
        /*05a0*/ 	.word	0xffffffff


	//   ....[42]....
        /*05a4*/ 	.word	0xffffffff


	//   ....[43]....
        /*05a8*/ 	.word	0xffffffff


	//   ....[44]....
        /*05ac*/ 	.word	0xffffffff


	//   ....[45]....
        /*05b0*/ 	.word	0xffffffff


	//   ....[46]....
        /*05b4*/ 	.word	0xffffffff


	//   ....[47]....
        /*05b8*/ 	.word	0xffffffff


	//   ....[48]....
        /*05bc*/ 	.word	0xffffffff


	//   ....[49]....
        /*05c0*/ 	.word	0xffffffff


	//   ....[50]....
        /*05c4*/ 	.word	0xffffffff


	//   ....[51]....
        /*05c8*/ 	.word	0xffffffff


	//   ....[52]....
        /*05cc*/ 	.word	0xffffffff


	//   ....[53]....
        /*05d0*/ 	.word	0xffffffff


	//   ....[54]....
        /*05d4*/ 	.word	0xffffffff


	//   ....[55]....
        /*05d8*/ 	.word	0xffffffff


	//   ....[56]....
        /*05dc*/ 	.word	0xffffffff


	//   ....[57]....
        /*05e0*/ 	.word	0xffffffff


	//   ....[58]....
        /*05e4*/ 	.word	0xffffffff


	//   ....[59]....
        /*05e8*/ 	.word	0xffffffff


	//   ....[60]....
        /*05ec*/ 	.word	0xffffffff


	//   ....[61]....
        /*05f0*/ 	.word	0xffffffff


	//   ....[62]....
        /*05f4*/ 	.word	0xffffffff


	//   ....[63]....
        /*05f8*/ 	.word	0xffffffff


	//   ....[64]....
        /*05fc*/ 	.word	0xffffffff


	//   ....[65]....
        /*0600*/ 	.word	0xffffffff


	//   ....[66]....
        /*0604*/ 	.word	0xffffffff


	//   ....[67]....
        /*0608*/ 	.word	0xffffffff


	//   ....[68]....
        /*060c*/ 	.word	0xffffffff


	//   ....[69]....
        /*0610*/ 	.word	0xffffffff


	//   ....[70]....
        /*0614*/ 	.word	0xffffffff


	//   ....[71]....
        /*0618*/ 	.word	0xffffffff


	//   ....[72]....
        /*061c*/ 	.word	0xffffffff


	//   ....[73]....
        /*0620*/ 	.word	0xffffffff


	//   ....[74]....
        /*0624*/ 	.word	0xffffffff


	//   ....[75]....
        /*0628*/ 	.word	0xffffffff


	//   ....[76]....
        /*062c*/ 	.word	0xffffffff


	//   ....[77]....
        /*0630*/ 	.word	0xffffffff


	//   ....[78]....
        /*0634*/ 	.word	0xffffffff


	//   ....[79]....
        /*0638*/ 	.word	0xffffffff


	//   ....[80]....
        /*063c*/ 	.word	0xffffffff


	//   ....[81]....
        /*0640*/ 	.word	0xffffffff


	//   ....[82]....
        /*0644*/ 	.word	0xffffffff


	//   ....[83]....
        /*0648*/ 	.word	0xffffffff


	//   ....[84]....
        /*064c*/ 	.word	0xffffffff


	//   ....[85]....
        /*0650*/ 	.word	0xffffffff


	//   ....[86]....
        /*0654*/ 	.word	0xffffffff


	//   ....[87]....
        /*0658*/ 	.word	0xffffffff


	//   ....[88]....
        /*065c*/ 	.word	0xffffffff


	//   ....[89]....
        /*0660*/ 	.word	0xffffffff


	//   ....[90]....
        /*0664*/ 	.word	0xffffffff


	//   ....[91]....
        /*0668*/ 	.word	0xffffffff


	//   ....[92]....
        /*066c*/ 	.word	0xffffffff


	//   ....[93]....
        /*0670*/ 	.word	0xffffffff


	//   ....[94]....
        /*0674*/ 	.word	0xffffffff


	//   ....[95]....
        /*0678*/ 	.word	0xffffffff


	//   ....[96]....
        /*067c*/ 	.word	0xffffffff


	//   ....[97]....
        /*0680*/ 	.word	0xffffffff


	//   ....[98]....
        /*0684*/ 	.word	0xffffffff


	//   ....[99]....
        /*0688*/ 	.word	0x0500000f


	//   ....[100]....
        /*068c*/ 	.word	0x0500000f


	//   ....[101]....
        /*0690*/ 	.word	0x0500000f


	//   ....[102]....
        /*0694*/ 	.word	0x0500000f


	//   ....[103]....
        /*0698*/ 	.word	0x0500000f


	//   ....[104]....
        /*069c*/ 	.word	0x0500000f


	//   ....[105]....
        /*06a0*/ 	.word	0x0500000f


	//   ....[106]....
        /*06a4*/ 	.word	0x0500000f


	//   ....[107]....
        /*06a8*/ 	.word	0x0500000f


	//   ....[108]....
        /*06ac*/ 	.word	0x0500000f


	//   ....[109]....
        /*06b0*/ 	.word	0x0500000f


	//   ....[110]....
        /*06b4*/ 	.word	0x0500000f


	//   ....[111]....
        /*06b8*/ 	.word	0x0500000f


	//   ....[112]....
        /*06bc*/ 	.word	0x0500000f


	//   ....[113]....
        /*06c0*/ 	.word	0x0500000f


	//   ....[114]....
        /*06c4*/ 	.word	0x0500000f


	//   ....[115]....
        /*06c8*/ 	.word	0x0500000f


	//   ....[116]....
        /*06cc*/ 	.word	0x0500000f


	//   ....[117]....
        /*06d0*/ 	.word	0x0500000f


	//   ....[118]....
        /*06d4*/ 	.word	0x0500000f


	//   ....[119]....
        /*06d8*/ 	.word	0x0500000f


	//   ....[120]....
        /*06dc*/ 	.word	0x0500000f


	//   ....[121]....
        /*06e0*/ 	.word	0x0500000f


	//   ....[122]....
        /*06e4*/ 	.word	0x0500000f


	//   ....[123]....
        /*06e8*/ 	.word	0x0500000f


	//   ....[124]....
        /*06ec*/ 	.word	0x0500000f


	//   ....[125]....
        /*06f0*/ 	.word	0x0500000f


	//   ....[126]....
        /*06f4*/ 	.word	0x0500000f


	//   ....[127]....
        /*06f8*/ 	.word	0x0500000f


	//   ....[128]....
        /*06fc*/ 	.word	0x0500000f


	//   ....[129]....
        /*0700*/ 	.word	0x0500000f


	//   ....[130]....
        /*0704*/ 	.word	0x0500000f


	//   ....[131]....
        /*0708*/ 	.word	0x0500000f


	//   ....[132]....
        /*070c*/ 	.word	0x0500000f


	//   ....[133]....
        /*0710*/ 	.word	0x0500000f


	//----- nvinfo : EIATTR_COOP_GROUP_INSTR_OFFSETS
	.align		4
.L_569:
        /*0714*/ 	.byte	0x04, 0x28
        /*0716*/ 	.short	(.L_571 - .L_570)


	//   ....[0]....
.L_570:
        /*0718*/ 	.word	0x00000060


	//   ....[1]....
        /*071c*/ 	.word	0x00000130


	//   ....[2]....
        /*0720*/ 	.word	0x00000230


	//   ....[3]....
        /*0724*/ 	.word	0x000003a0


	//   ....[4]....
        /*0728*/ 	.word	0x00000500


	//   ....[5]....
        /*072c*/ 	.word	0x00000620


	//   ....[6]....
        /*0730*/ 	.word	0x00000780


	//   ....[7]....
        /*0734*/ 	.word	0x000014d0


	//   ....[8]....
        /*0738*/ 	.word	0x000021c0


	//   ....[9]....
        /*073c*/ 	.word	0x000022f0


	//   ....[10]....
        /*0740*/ 	.word	0x00002c50


	//   ....[11]....
        /*0744*/ 	.word	0x00002cc0


	//   ....[12]....
        /*0748*/ 	.word	0x00003760


	//   ....[13]....
        /*074c*/ 	.word	0x000037d0


	//   ....[14]....
        /*0750*/ 	.word	0x00005610


	//   ....[15]....
        /*0754*/ 	.word	0x00005920


	//   ....[16]....
        /*0758*/ 	.word	0x00005ff0


	//   ....[17]....
        /*075c*/ 	.word	0x000060f0


	//   ....[18]....
        /*0760*/ 	.word	0x000069a0


	//   ....[19]....
        /*0764*/ 	.word	0x00006a00


	//   ....[20]....
        /*0768*/ 	.word	0x00008e10


	//   ....[21]....
        /*076c*/ 	.word	0x00008e60


	//   ....[22]....
        /*0770*/ 	.word	0x000090f0


	//   ....[23]....
        /*0774*/ 	.word	0x00009170


	//   ....[24]....
        /*0778*/ 	.word	0x0000a450


	//   ....[25]....
        /*077c*/ 	.word	0x0000a480


	//   ....[26]....
        /*0780*/ 	.word	0x0000a570


	//   ....[27]....
        /*0784*/ 	.word	0x0000a590


	//   ....[28]....
        /*0788*/ 	.word	0x0000b7d0


	//   ....[29]....
        /*078c*/ 	.word	0x0000b810


	//   ....[30]....
        /*0790*/ 	.word	0x0000b840


	//   ....[31]....
        /*0794*/ 	.word	0x0000b880


	//   ....[32]....
        /*0798*/ 	.word	0x0000be00


	//   ....[33]....
        /*079c*/ 	.word	0x0000be30


	//   ....[34]....
        /*07a0*/ 	.word	0x0000bef0


	//   ....[35]....
        /*07a4*/ 	.word	0x0000bf10


	//   ....[36]....
        /*07a8*/ 	.word	0x0000bfd0


	//   ....[37]....
        /*07ac*/ 	.word	0x0000bff0


	//   ....[38]....
        /*07b0*/ 	.word	0x0000c0c0


	//   ....[39]....
        /*07b4*/ 	.word	0x0000c0e0


	//   ....[40]....
        /*07b8*/ 	.word	0x0000c8e0


	//   ....[41]....
        /*07bc*/ 	.word	0x0000c910


	//   ....[42]....
        /*07c0*/ 	.word	0x0000c9e0


	//   ....[43]....
        /*07c4*/ 	.word	0x0000ca00


	//   ....[44]....
        /*07c8*/ 	.word	0x0000cac0


	//   ....[45]....
        /*07cc*/ 	.word	0x0000cae0


	//   ....[46]....
        /*07d0*/ 	.word	0x0000cbb0


	//   ....[47]....
        /*07d4*/ 	.word	0x0000cbd0


	//   ....[48]....
        /*07d8*/ 	.word	0x0000cd10


	//   ....[49]....
        /*07dc*/ 	.word	0x0000cee0


	//   ....[50]....
        /*07e0*/ 	.word	0x0000cf10


	//   ....[51]....
        /*07e4*/ 	.word	0x0000cf40


	//   ....[52]....
        /*07e8*/ 	.word	0x0000cf70


	//   ....[53]....
        /*07ec*/ 	.word	0x0000cfa0


	//   ....[54]....
        /*07f0*/ 	.word	0x0000cfd0


	//   ....[55]....
        /*07f4*/ 	.word	0x0000d140


	//   ....[56]....
        /*07f8*/ 	.word	0x0000d170


	//   ....[57]....
        /*07fc*/ 	.word	0x0000d1a0


	//   ....[58]....
        /*0800*/ 	.word	0x0000d1d0


	//   ....[59]....
        /*0804*/ 	.word	0x0000d200


	//   ....[60]....
        /*0808*/ 	.word	0x0000d230


	//   ....[61]....
        /*080c*/ 	.word	0x0000d2d0


	//   ....[62]....
        /*0810*/ 	.word	0x0000d330


	//   ....[63]....
        /*0814*/ 	.word	0x0000d3c0


	//   ....[64]....
        /*0818*/ 	.word	0x0000e650


	//   ....[65]....
        /*081c*/ 	.word	0x0000f2e0


	//   ....[66]....
        /*0820*/ 	.word	0x0000f2f0


	//   ....[67]....
        /*0824*/ 	.word	0x0000f300


	//   ....[68]....
        /*0828*/ 	.word	0x0000f350


	//   ....[69]....
        /*082c*/ 	.word	0x0000f420


	//   ....[70]....
        /*0830*/ 	.word	0x0000f460


	//   ....[71]....
        /*0834*/ 	.word	0x0000f510


	//   ....[72]....
        /*0838*/ 	.word	0x0000f530


	//   ....[73]....
        /*083c*/ 	.word	0x0000f5d0


	//   ....[74]....
        /*0840*/ 	.word	0x0000f5f0


	//   ....[75]....
        /*0844*/ 	.word	0x0000f690


	//   ....[76]....
        /*0848*/ 	.word	0x0000f6b0


	//   ....[77]....
        /*084c*/ 	.word	0x0000f750


	//   ....[78]....
        /*0850*/ 	.word	0x0000f770


	//   ....[79]....
        /*0854*/ 	.word	0x0000f780


	//   ....[80]....
        /*0858*/ 	.word	0x0000f790


	//   ....[81]....
        /*085c*/ 	.word	0x00012400


	//   ....[82]....
        /*0860*/ 	.word	0x00012460


	//   ....[83]....
        /*0864*/ 	.word	0x00012490


	//   ....[84]....
        /*0868*/ 	.word	0x000124a0


	//   ....[85]....
        /*086c*/ 	.word	0x000124d0


	//   ....[86]....
        /*0870*/ 	.word	0x00012500


	//   ....[87]....
        /*0874*/ 	.word	0x00012530


	//   ....[88]....
        /*0878*/ 	.word	0x00012560


	//   ....[89]....
        /*087c*/ 	.word	0x000126e0


	//   ....[90]....
        /*0880*/ 	.word	0x00012710


	//   ....[91]....
        /*0884*/ 	.word	0x00012740


	//   ....[92]....
        /*0888*/ 	.word	0x00012770


	//   ....[93]....
        /*088c*/ 	.word	0x000127a0


	//   ....[94]....
        /*0890*/ 	.word	0x000127d0


	//   ....[95]....
        /*0894*/ 	.word	0x00012890


	//   ....[96]....
        /*0898*/ 	.word	0x000128b0


	//   ....[97]....
        /*089c*/ 	.word	0x00012920


	//   ....[98]....
        /*08a0*/ 	.word	0x00012ff0


	//   ....[99]....
        /*08a4*/ 	.word	0x000135c0


	//   ....[100]....
        /*08a8*/ 	.word	0x00013780


	//   ....[101]....
        /*08ac*/ 	.word	0x000137d0


	//   ....[102]....
        /*08b0*/ 	.word	0x00013830


	//   ....[103]....
        /*08b4*/ 	.word	0x000138d0


	//   ....[104]....
        /*08b8*/ 	.word	0x000139a0


	//   ....[105]....
        /*08bc*/ 	.word	0x00013a40


	//   ....[106]....
        /*08c0*/ 	.word	0x00013b10


	//   ....[107]....
        /*08c4*/ 	.word	0x00013c40


	//   ....[108]....
        /*08c8*/ 	.word	0x00013ca0


	//   ....[109]....
        /*08cc*/ 	.word	0x00013dc0


	//   ....[110]....
        /*08d0*/ 	.word	0x00013e20


	//   ....[111]....
        /*08d4*/ 	.word	0x00013f40


	//   ....[112]....
        /*08d8*/ 	.word	0x00013fa0


	//   ....[113]....
        /*08dc*/ 	.word	0x000140b0


	//   ....[114]....
        /*08e0*/ 	.word	0x00014110


	//   ....[115]....
        /*08e4*/ 	.word	0x000141b0


	//   ....[116]....
        /*08e8*/ 	.word	0x00014540


	//   ....[117]....
        /*08ec*/ 	.word	0x000145e0


	//   ....[118]....
        /*08f0*/ 	.word	0x00014700


	//   ....[119]....
        /*08f4*/ 	.word	0x00014770


	//   ....[120]....
        /*08f8*/ 	.word	0x000147f0


	//   ....[121]....
        /*08fc*/ 	.word	0x00014870


	//   ....[122]....
        /*0900*/ 	.word	0x000148f0


	//   ....[123]....
        /*0904*/ 	.word	0x00014980


	//   ....[124]....
        /*0908*/ 	.word	0x00014a20


	//   ....[125]....
        /*090c*/ 	.word	0x00014ac0


	//   ....[126]....
        /*0910*/ 	.word	0x00014b30


	//   ....[127]....
        /*0914*/ 	.word	0x00014ba0


	//   ....[128]....
        /*0918*/ 	.word	0x00014c10


	//   ....[129]....
        /*091c*/ 	.word	0x00014c90


	//   ....[130]....
        /*0920*/ 	.word	0x00014d10


	//   ....[131]....
        /*0924*/ 	.word	0x00014db0


	//   ....[132]....
        /*0928*/ 	.word	0x00014e40


	//   ....[133]....
        /*092c*/ 	.word	0x00014f70


	//----- nvinfo : EIATTR_REG_RECONFIG
	.align		4
.L_571:
        /*0930*/ 	.byte	0x01, 0x54
	.zero		2


	//----- nvinfo : EIATTR_SYSCALL_OFFSETS
	.align		4
        /*0934*/ 	.byte	0x04, 0x46
        /*0936*/ 	.short	(.L_573 - .L_572)


	//   ....[0]....
.L_572:
        /*0938*/ 	.word	0x000016b0


	//   ....[1]....
        /*093c*/ 	.word	0x0000e250


	//   ....[2]....
        /*0940*/ 	.word	0x0000e3b0


	//   ....[3]....
        /*0944*/ 	.word	0x0000e4b0


	//   ....[4]....
        /*0948*/ 	.word	0x0000ee90


	//----- nvinfo : EIATTR_MBARRIER_INSTR_OFFSETS
	.align		4
.L_573:
        /*094c*/ 	.byte	0x04, 0x39
        /*094e*/ 	.short	(.L_575 - .L_574)


	//   ....[0]....
.L_574:
        /*0950*/ 	.word	0x00000250
        /*0954*/ 	.word	0x000000ff
        /*0958*/ 	.word	0x00034800
        /*095c*/ 	.short	0x0100
        /*095e*/ 	.byte	0x08
	.zero		1


	//   ....[1]....
        /*0960*/ 	.word	0x00000260
        /*0964*/ 	.word	0x000000ff
        /*0968*/ 	.word	0x00034820
        /*096c*/ 	.short	0x0100
        /*096e*/ 	.byte	0x08
	.zero		1


	//   ....[2]....
        /*0970*/ 	.word	0x00000350
        /*0974*/ 	.word	0x000000ff
        /*0978*/ 	.word	0x00034830
        /*097c*/ 	.short	0x0100
        /*097e*/ 	.byte	0x08
	.zero		1


	//   ....[3]....
        /*0980*/ 	.word	0x00000360
        /*0984*/ 	.word	0x000000ff
        /*0988*/ 	.word	0x00034840
        /*098c*/ 	.short	0x0100
        /*098e*/ 	.byte	0x08
	.zero		1


	//   ....[4]....
        /*0990*/ 	.word	0x00000370
        /*0994*/ 	.word	0x000000ff
        /*0998*/ 	.word	0x00034838
        /*099c*/ 	.short	0x0100
        /*099e*/ 	.byte	0x08
	.zero		1


	//   ....[5]....
        /*09a0*/ 	.word	0x00000380
        /*09a4*/ 	.word	0x000000ff
        /*09a8*/ 	.word	0x00034848
        /*09ac*/ 	.short	0x0100
        /*09ae*/ 	.byte	0x08
	.zero		1


	//   ....[6]....
        /*09b0*/ 	.word	0x000004b0
        /*09b4*/ 	.word	0x000000ff
        /*09b8*/ 	.word	0x00034850
        /*09bc*/ 	.short	0x0100
        /*09be*/ 	.byte	0x08
	.zero		1


	//   ....[7]....
        /*09c0*/ 	.word	0x000004c0
        /*09c4*/ 	.word	0x000000ff
        /*09c8*/ 	.word	0x00034860
        /*09cc*/ 	.short	0x0100
        /*09ce*/ 	.byte	0x08
	.zero		1


	//   ....[8]....
        /*09d0*/ 	.word	0x000004d0
        /*09d4*/ 	.word	0x000000ff
        /*09d8*/ 	.word	0x00034858
        /*09dc*/ 	.short	0x0100
        /*09de*/ 	.byte	0x08
	.zero		1


	//   ....[9]....
        /*09e0*/ 	.word	0x000004e0
        /*09e4*/ 	.word	0x000000ff
        /*09e8*/ 	.word	0x00034868
        /*09ec*/ 	.short	0x0100
        /*09ee*/ 	.byte	0x08
	.zero		1


	//   ....[10]....
        /*09f0*/ 	.word	0x000005d0
        /*09f4*/ 	.word	0x000000ff
        /*09f8*/ 	.word	0x00034870
        /*09fc*/ 	.short	0x0100
        /*09fe*/ 	.byte	0x06
	.zero		1


	//   ....[11]....
        /*0a00*/ 	.word	0x000005e0
        /*0a04*/ 	.word	0x000000ff
        /*0a08*/ 	.word	0x00034880
        /*0a0c*/ 	.short	0x0100
        /*0a0e*/ 	.byte	0x06
	.zero		1


	//   ....[12]....
        /*0a10*/ 	.word	0x000005f0
        /*0a14*/ 	.word	0x000000ff
        /*0a18*/ 	.word	0x00034878
        /*0a1c*/ 	.short	0x0100
        /*0a1e*/ 	.byte	0x06
	.zero		1


	//   ....[13]....
        /*0a20*/ 	.word	0x00000600
        /*0a24*/ 	.word	0x000000ff
        /*0a28*/ 	.word	0x00034888
        /*0a2c*/ 	.short	0x0100
        /*0a2e*/ 	.byte	0x06
	.zero		1


	//   ....[14]....
        /*0a30*/ 	.word	0x00000730
        /*0a34*/ 	.word	0x000000ff
        /*0a38*/ 	.word	0x00034890
        /*0a3c*/ 	.short	0x0100
        /*0a3e*/ 	.byte	0x08
	.zero		1


	//   ....[15]....
        /*0a40*/ 	.word	0x00000740
        /*0a44*/ 	.word	0x000000ff
        /*0a48*/ 	.word	0x000348a0
        /*0a4c*/ 	.short	0x0100
        /*0a4e*/ 	.byte	0x08
	.zero		1


	//   ....[16]....
        /*0a50*/ 	.word	0x00000750
        /*0a54*/ 	.word	0x000000ff
        /*0a58*/ 	.word	0x00034898
        /*0a5c*/ 	.short	0x0100
        /*0a5e*/ 	.byte	0x08
	.zero		1


	//   ....[17]....
        /*0a60*/ 	.word	0x00000760
        /*0a64*/ 	.word	0x000000ff
        /*0a68*/ 	.word	0x000348a8
        /*0a6c*/ 	.short	0x0100
        /*0a6e*/ 	.byte	0x08
	.zero		1


	//   ....[18]....
        /*0a70*/ 	.word	0x00000890
        /*0a74*/ 	.word	0x000000ff
        /*0a78*/ 	.word	0x000348b0
        /*0a7c*/ 	.short	0x0100
        /*0a7e*/ 	.byte	0x08
	.zero		1


	//   ....[19]....
        /*0a80*/ 	.word	0x000008a0
        /*0a84*/ 	.word	0x000000ff
        /*0a88*/ 	.word	0x000348c0
        /*0a8c*/ 	.short	0x0100
        /*0a8e*/ 	.byte	0x08
	.zero		1


	//   ....[20]....
        /*0a90*/ 	.word	0x000008b0
        /*0a94*/ 	.word	0x000000ff
        /*0a98*/ 	.word	0x000348b8
        /*0a9c*/ 	.short	0x0100
        /*0a9e*/ 	.byte	0x08
	.zero		1


	//   ....[21]....
        /*0aa0*/ 	.word	0x000008c0
        /*0aa4*/ 	.word	0x000000ff
        /*0aa8*/ 	.word	0x000348c8
        /*0aac*/ 	.short	0x0100
        /*0aae*/ 	.byte	0x08
	.zero		1


	//   ....[22]....
        /*0ab0*/ 	.word	0x00001710
        /*0ab4*/ 	.word	0x000000ff
        /*0ab8*/ 	.word	0x00034800
        /*0abc*/ 	.short	0x010a
        /*0abe*/ 	.byte	0x25
	.zero		1


	//   ....[23]....
        /*0ac0*/ 	.word	0x00001790
        /*0ac4*/ 	.word	0x00000000
        /*0ac8*/ 	.word	0x00034830
        /*0acc*/ 	.short	0x010a
        /*0ace*/ 	.byte	0x3f
	.zero		1


	//   ....[24]....
        /*0ad0*/ 	.word	0x000017f0
        /*0ad4*/ 	.word	0x00000000
        /*0ad8*/ 	.word	0x00034830
        /*0adc*/ 	.short	0x010a
        /*0ade*/ 	.byte	0x3f
	.zero		1


	//   ....[25]....
        /*0ae0*/ 	.word	0x00002610
        /*0ae4*/ 	.word	0x00000000
        /*0ae8*/ 	.word	0x00000000
        /*0aec*/ 	.short	0x0101
        /*0aee*/ 	.byte	0x3f
	.zero		1


	//   ....[26]....
        /*0af0*/ 	.word	0x000045d0
        /*0af4*/ 	.word	0x000000ff
        /*0af8*/ 	.word	0x00034830
        /*0afc*/ 	.short	0x010a
        /*0afe*/ 	.byte	0x3b
	.zero		1


	//   ....[27]....
        /*0b00*/ 	.word	0x00004610
        /*0b04*/ 	.word	0x000000ff
        /*0b08*/ 	.word	0x00034830
        /*0b0c*/ 	.short	0x010a
        /*0b0e*/ 	.byte	0x3b
	.zero		1


	//   ....[28]....
        /*0b10*/ 	.word	0x00004e40
        /*0b14*/ 	.word	0x000000ff
        /*0b18*/ 	.word	0x00034850
        /*0b1c*/ 	.short	0x010a
        /*0b1e*/ 	.byte	0x07
	.zero		1


	//   ....[29]....
        /*0b20*/ 	.word	0x00004e80
        /*0b24*/ 	.word	0x000000ff
        /*0b28*/ 	.word	0x00034850
        /*0b2c*/ 	.short	0x010a
        /*0b2e*/ 	.byte	0x07
	.zero		1


	//   ....[30]....
        /*0b30*/ 	.word	0x00006de0
        /*0b34*/ 	.word	0x0000002f
        /*0b38*/ 	.word	0x00000000
        /*0b3c*/ 	.short	0x0101
        /*0b3e*/ 	.byte	0x3f
	.zero		1


	//   ....[31]....
        /*0b40*/ 	.word	0x00006e50
        /*0b44*/ 	.word	0x00000031
        /*0b48*/ 	.word	0x00000000
        /*0b4c*/ 	.short	0x0101
        /*0b4e*/ 	.byte	0x3f
	.zero		1


	//   ....[32]....
        /*0b50*/ 	.word	0x000077b0
        /*0b54*/ 	.word	0x000000ff
        /*0b58*/ 	.word	0x00034830
        /*0b5c*/ 	.short	0x010a
        /*0b5e*/ 	.byte	0x06
	.zero		1


	//   ....[33]....
        /*0b60*/ 	.word	0x000077f0
        /*0b64*/ 	.word	0x000000ff
        /*0b68*/ 	.word	0x00034830
        /*0b6c*/ 	.short	0x010a
        /*0b6e*/ 	.byte	0x06
	.zero		1


	//   ....[34]....
        /*0b70*/ 	.word	0x00008020
        /*0b74*/ 	.word	0x000000ff
        /*0b78*/ 	.word	0x00034850
        /*0b7c*/ 	.short	0x010a
        /*0b7e*/ 	.byte	0x07
	.zero		1


	//   ....[35]....
        /*0b80*/ 	.word	0x00008060
        /*0b84*/ 	.word	0x000000ff
        /*0b88*/ 	.word	0x00034850
        /*0b8c*/ 	.short	0x010a
        /*0b8e*/ 	.byte	0x07
	.zero		1


	//   ....[36]....
        /*0b90*/ 	.word	0x000099c0
        /*0b94*/ 	.word	0x0000001d
        /*0b98*/ 	.word	0x00000000
        /*0b9c*/ 	.short	0x0101
        /*0b9e*/ 	.byte	0x3f
	.zero		1


	//   ....[37]....
        /*0ba0*/ 	.word	0x00009a10
        /*0ba4*/ 	.word	0x0000002c
        /*0ba8*/ 	.word	0x00000000
        /*0bac*/ 	.short	0x0101
        /*0bae*/ 	.byte	0x3f
	.zero		1


	//   ....[38]....
        /*0bb0*/ 	.word	0x0000a3c0
        /*0bb4*/ 	.word	0x000000ff
        /*0bb8*/ 	.word	0x00034850
        /*0bbc*/ 	.short	0x010a
        /*0bbe*/ 	.byte	0x05
	.zero		1


	//   ....[39]....
        /*0bc0*/ 	.word	0x0000a400
        /*0bc4*/ 	.word	0x000000ff
        /*0bc8*/ 	.word	0x00034850
        /*0bcc*/ 	.short	0x010a
        /*0bce*/ 	.byte	0x05
	.zero		1


	//   ....[40]....
        /*0bd0*/ 	.word	0x0000a920
        /*0bd4*/ 	.word	0x00000005
        /*0bd8*/ 	.word	0x00000000
        /*0bdc*/ 	.short	0x0101
        /*0bde*/ 	.byte	0x3f
	.zero		1


	//   ....[41]....
        /*0be0*/ 	.word	0x0000bde0
        /*0be4*/ 	.word	0x00000003
        /*0be8*/ 	.word	0x00000000
        /*0bec*/ 	.short	0x0101
        /*0bee*/ 	.byte	0x3f
	.zero		1


	//   ....[42]....
        /*0bf0*/ 	.word	0x0000e8e0
        /*0bf4*/ 	.word	0x00000000
        /*0bf8*/ 	.word	0x00034840
        /*0bfc*/ 	.short	0x010a
        /*0bfe*/ 	.byte	0x3f
	.zero		1


	//   ....[43]....
        /*0c00*/ 	.word	0x0000f910
        /*0c04*/ 	.word	0x00000009
        /*0c08*/ 	.word	0x00034800
        /*0c0c*/ 	.short	0x0107
        /*0c0e*/ 	.byte	0x3f
	.zero		1


	//   ....[44]....
        /*0c10*/ 	.word	0x0000fa20
        /*0c14*/ 	.word	0x00000002
        /*0c18*/ 	.word	0x00034800
        /*0c1c*/ 	.short	0x0101
        /*0c1e*/ 	.byte	0x3f
	.zero		1


	//   ....[45]....
        /*0c20*/ 	.word	0x0000fa40
        /*0c24*/ 	.word	0x00000002
        /*0c28*/ 	.word	0x00034820
        /*0c2c*/ 	.short	0x010a
        /*0c2e*/ 	.byte	0x3f
	.zero		1


	//   ....[46]....
        /*0c30*/ 	.word	0x0000fda0
        /*0c34*/ 	.word	0x00000002
        /*0c38*/ 	.word	0x00034840
        /*0c3c*/ 	.short	0x010a
        /*0c3e*/ 	.byte	0x3f
	.zero		1


	//   ....[47]....
        /*0c40*/ 	.word	0x00010250
        /*0c44*/ 	.word	0x00000002
        /*0c48*/ 	.word	0x00000060
        /*0c4c*/ 	.short	0x010a
        /*0c4e*/ 	.byte	0x3f
	.zero		1


	//   ....[48]....
        /*0c50*/ 	.word	0x00010920
        /*0c54*/ 	.word	0x00000003
        /*0c58*/ 	.word	0x00034840
        /*0c5c*/ 	.short	0x010a
        /*0c5e*/ 	.byte	0x3f
	.zero		1


	//   ....[49]....
        /*0c60*/ 	.word	0x00010dd0
        /*0c64*/ 	.word	0x00000002
        /*0c68*/ 	.word	0x00000060
        /*0c6c*/ 	.short	0x010a
        /*0c6e*/ 	.byte	0x3f
	.zero		1


	//   ....[50]....
        /*0c70*/ 	.word	0x000113f0
        /*0c74*/ 	.word	0x00000002
        /*0c78*/ 	.word	0x00034840
        /*0c7c*/ 	.short	0x010a
        /*0c7e*/ 	.byte	0x3f
	.zero		1


	//   ....[51]....
        /*0c80*/ 	.word	0x000118a0
        /*0c84*/ 	.word	0x00000002
        /*0c88*/ 	.word	0x00000060
        /*0c8c*/ 	.short	0x010a
        /*0c8e*/ 	.byte	0x3f
	.zero		1


	//   ....[52]....
        /*0c90*/ 	.word	0x00011e50
        /*0c94*/ 	.word	0x00000000
        /*0c98*/ 	.word	0x00034860
        /*0c9c*/ 	.short	0x010a
        /*0c9e*/ 	.byte	0x3f
	.zero		1


	//   ....[53]....
        /*0ca0*/ 	.word	0x00012f70
        /*0ca4*/ 	.word	0x00000000
        /*0ca8*/ 	.word	0x00034820
        /*0cac*/ 	.short	0x010a
        /*0cae*/ 	.byte	0x3f
	.zero		1


	//   ....[54]....
        /*0cb0*/ 	.word	0x00013130
        /*0cb4*/ 	.word	0x00000006
        /*0cb8*/ 	.word	0x00000000
        /*0cbc*/ 	.short	0x010a
        /*0cbe*/ 	.byte	0x3f
	.zero		1


	//   ....[55]....
        /*0cc0*/ 	.word	0x000131a0
        /*0cc4*/ 	.word	0x00000007
        /*0cc8*/ 	.word	0x00000000
        /*0ccc*/ 	.short	0x010a
        /*0cce*/ 	.byte	0x3f
	.zero		1


	//   ....[56]....
        /*0cd0*/ 	.word	0x00013210
        /*0cd4*/ 	.word	0x00000004
        /*0cd8*/ 	.word	0x00000000
        /*0cdc*/ 	.short	0x010a
        /*0cde*/ 	.byte	0x3f
	.zero		1


	//   ....[57]....
        /*0ce0*/ 	.word	0x00013240
        /*0ce4*/ 	.word	0x00000003
        /*0ce8*/ 	.word	0x00000000
        /*0cec*/ 	.short	0x010a
        /*0cee*/ 	.byte	0x3f
	.zero		1


	//   ....[58]....
        /*0cf0*/ 	.word	0x000132b0
        /*0cf4*/ 	.word	0x00000003
        /*0cf8*/ 	.word	0x00034800
        /*0cfc*/ 	.short	0x010a
        /*0cfe*/ 	.byte	0x3f
	.zero		1


	//   ....[59]....
        /*0d00*/ 	.word	0x00013300
        /*0d04*/ 	.word	0x00000000
        /*0d08*/ 	.word	0x00034830
        /*0d0c*/ 	.short	0x010a
        /*0d0e*/ 	.byte	0x3f
	.zero		1


	//   ....[60]....
        /*0d10*/ 	.word	0x00013360
        /*0d14*/ 	.word	0x00000006
        /*0d18*/ 	.word	0x00034830
        /*0d1c*/ 	.short	0x010a
        /*0d1e*/ 	.byte	0x3f
	.zero		1


	//   ....[61]....
        /*0d20*/ 	.word	0x000133c0
        /*0d24*/ 	.word	0x00000005
        /*0d28*/ 	.word	0x00034850
        /*0d2c*/ 	.short	0x010a
        /*0d2e*/ 	.byte	0x3f
	.zero		1


	//   ....[62]....
        /*0d30*/ 	.word	0x00013420
        /*0d34*/ 	.word	0x00000006
        /*0d38*/ 	.word	0x00034830
        /*0d3c*/ 	.short	0x010a
        /*0d3e*/ 	.byte	0x3f
	.zero		1


	//   ....[63]....
        /*0d40*/ 	.word	0x00013480
        /*0d44*/ 	.word	0x00000005
        /*0d48*/ 	.word	0x00034850
        /*0d4c*/ 	.short	0x010a
        /*0d4e*/ 	.byte	0x3f
	.zero		1


	//   ....[64]....
        /*0d50*/ 	.word	0x000134e0
        /*0d54*/ 	.word	0x00000007
        /*0d58*/ 	.word	0x00034850
        /*0d5c*/ 	.short	0x010a
        /*0d5e*/ 	.byte	0x3f
	.zero		1


	//   ....[65]....
        /*0d60*/ 	.word	0x00013680
        /*0d64*/ 	.word	0x00000000
        /*0d68*/ 	.word	0x00034840
        /*0d6c*/ 	.short	0x010a
        /*0d6e*/ 	.byte	0x3f
	.zero		1


	//   ....[66]....
        /*0d70*/ 	.word	0x00014260
        /*0d74*/ 	.word	0x00000002
        /*0d78*/ 	.word	0x00034820
        /*0d7c*/ 	.short	0x010a
        /*0d7e*/ 	.byte	0x3f
	.zero		1


	//   ....[67]....
        /*0d80*/ 	.word	0x000142b0
        /*0d84*/ 	.word	0x00000002
        /*0d88*/ 	.word	0x00034840
        /*0d8c*/ 	.short	0x010a
        /*0d8e*/ 	.byte	0x3f
	.zero		1


	//   ....[68]....
        /*0d90*/ 	.word	0x00014300
        /*0d94*/ 	.word	0x00000002
        /*0d98*/ 	.word	0x00000060
        /*0d9c*/ 	.short	0x010a
        /*0d9e*/ 	.byte	0x3f
	.zero		1


	//   ....[69]....
        /*0da0*/ 	.word	0x00014350
        /*0da4*/ 	.word	0x00000003
        /*0da8*/ 	.word	0x00034840
        /*0dac*/ 	.short	0x010a
        /*0dae*/ 	.byte	0x3f
	.zero		1


	//   ....[70]....
        /*0db0*/ 	.word	0x000143a0
        /*0db4*/ 	.word	0x00000002
        /*0db8*/ 	.word	0x00000060
        /*0dbc*/ 	.short	0x010a
        /*0dbe*/ 	.byte	0x3f
	.zero		1


	//   ....[71]....
        /*0dc0*/ 	.word	0x000143f0
        /*0dc4*/ 	.word	0x00000002
        /*0dc8*/ 	.word	0x00034840
        /*0dcc*/ 	.short	0x010a
        /*0dce*/ 	.byte	0x3f
	.zero		1


	//   ....[72]....
        /*0dd0*/ 	.word	0x00014440
        /*0dd4*/ 	.word	0x00000002
        /*0dd8*/ 	.word	0x00000060
        /*0ddc*/ 	.short	0x010a
        /*0dde*/ 	.byte	0x3f
	.zero		1


	//   ....[73]....
        /*0de0*/ 	.word	0x00014490
        /*0de4*/ 	.word	0x00000000
        /*0de8*/ 	.word	0x00034860
        /*0dec*/ 	.short	0x010a
        /*0dee*/ 	.byte	0x3f
	.zero		1


	//   ....[74]....
        /*0df0*/ 	.word	0x00014e90
        /*0df4*/ 	.word	0x00000000
        /*0df8*/ 	.word	0x00034820
        /*0dfc*/ 	.short	0x010a
        /*0dfe*/ 	.byte	0x3f
	.zero		1


	//   ....[75]....
        /*0e00*/ 	.word	0x00015030
        /*0e04*/ 	.word	0x00000006
        /*0e08*/ 	.word	0x00000000
        /*0e0c*/ 	.short	0x010a
        /*0e0e*/ 	.byte	0x3f
	.zero		1


	//   ....[76]....
        /*0e10*/ 	.word	0x00015080
        /*0e14*/ 	.word	0x00000007
        /*0e18*/ 	.word	0x00000000
        /*0e1c*/ 	.short	0x010a
        /*0e1e*/ 	.byte	0x3f
	.zero		1


	//   ....[77]....
        /*0e20*/ 	.word	0x000150d0
        /*0e24*/ 	.word	0x00000004
        /*0e28*/ 	.word	0x00000000
        /*0e2c*/ 	.short	0x010a
        /*0e2e*/ 	.byte	0x3f
	.zero		1


	//----- nvinfo : EIATTR_NUM_MBARRIERS
	.align		4
.L_575:
        /*0e30*/ 	.byte	0x03, 0x38
        /*0e32*/ 	.short	0x0016


	//----- nvinfo : EIATTR_EXIT_INSTR_OFFSETS
	.align		4
        /*0e34*/ 	.byte	0x04, 0x1c
        /*0e36*/ 	.short	(.L_577 - .L_576)


	//   ....[0]....
.L_576:
        /*0e38*/ 	.word	0x00000a30


	//   ....[1]....
        /*0e3c*/ 	.word	0x0000ccc0


	//   ....[2]....
        /*0e40*/ 	.word	0x00013290


	//----- nvinfo : EIATTR_MAX_THREADS
	.align		4
.L_577:
        /*0e44*/ 	.byte	0x04, 0x05
        /*0e46*/ 	.short	(.L_579 - .L_578)
.L_578:
        /*0e48*/ 	.word	0x00000180
        /*0e4c*/ 	.word	0x00000001
        /*0e50*/ 	.word	0x00000001


	//----- nvinfo : EIATTR_CRS_STACK_SIZE
	.align		4
.L_579:
        /*0e54*/ 	.byte	0x04, 0x1e
        /*0e56*/ 	.short	(.L_581 - .L_580)
.L_580:
        /*0e58*/ 	.word	0x00000000


	//----- nvinfo : EIATTR_CBANK_PARAM_SIZE
	.align		4
.L_581:
        /*0e5c*/ 	.byte	0x03, 0x19
        /*0e5e*/ 	.short	0x0af0


	//----- nvinfo : EIATTR_PARAM_CBANK
	.align		4
        /*0e60*/ 	.byte	0x04, 0x0a
        /*0e62*/ 	.short	(.L_583 - .L_582)
	.align		4
.L_582:
        /*0e64*/ 	.word	index@(.nv.constant0._ZN7cutlass13device_kernelIN5flash11enable_sm90INS1_16FlashAttnFwdSm90INS1_25CollectiveMainloopFwdSm90ILi2EN4cute5tupleIJNS5_1CILi1EEES8_S8_EEENS6_IJNS7_ILi128EEESA_NS7_ILi192EEEEEELi128ENS_6half_tEfNS_4arch4Sm90ELb1ELb0ELb1ELb1ELb0ELb0ELb0ELb1ELb1ELb1ELb0ELb0EEENS1_21CollectiveEpilogueFwdINS6_IJSA_SA_SA_EEES9_SD_SF_Li256ELb1ELb1ELb0ELb0EEENS1_36VarlenDynamicPersistentTileSchedulerILi128ELi128ELi256ELi128ELb0ELb1ELb1ELb1ELb1ELb1EEEEEEEEEvNT_6ParamsE)
        /*0e68*/ 	.short	0x0210
        /*0e6a*/ 	.short	0x0af0


	//----- nvinfo : EIATTR_SW_WAR
	.align		4
.L_583:
        /*0e6c*/ 	.byte	0x04, 0x36
        /*0e6e*/ 	.short	(.L_585 - .L_584)
.L_584:
        /*0e70*/ 	.word	0x00000008
.L_585:


//--------------------- .nv.info._ZN7cutlass13device_kernelIN5flash11enable_sm90INS1_16FlashAttnFwdSm90INS1_25CollectiveMainloopFwdSm90ILi2EN4cute5tupleIJNS5_1CILi1EEES8_S8_EEENS6_IJNS7_ILi128EEESA_NS7_ILi192EEEEEELi128ENS_6half_tEfNS_4arch4Sm90ELb1ELb0ELb1ELb1ELb0ELb1ELb0ELb1ELb1ELb1ELb0ELb0EEENS1_21CollectiveEpilogueFwdINS6_IJSA_SA_SA_EEES9_SD_SF_Li256ELb1ELb1ELb0ELb0EEENS1_36VarlenDynamicPersistentTileSchedulerILi128ELi128ELi256ELi128ELb0ELb1ELb1ELb1ELb1ELb1EEEEEEEEEvNT_6ParamsE --------------------------
	.section	.nv.info._ZN7cutlass13device_kernelIN5flash11enable_sm90INS1_16FlashAttnFwdSm90INS1_25CollectiveMainloopFwdSm90ILi2EN4cute5tupleIJNS5_1CILi1EEES8_S8_EEENS6_IJNS7_ILi128EEESA_NS7_ILi192EEEEEELi128ENS_6half_tEfNS_4arch4Sm90ELb1ELb0ELb1ELb1ELb0ELb1ELb0ELb1ELb1ELb1ELb0ELb0EEENS1_21CollectiveEpilogueFwdINS6_IJSA_SA_SA_EEES9_SD_SF_Li256ELb1ELb1ELb0ELb0EEENS1_36VarlenDynamicPersistentTileSchedulerILi128ELi128ELi256ELi128ELb0ELb1ELb1ELb1ELb1ELb1EEEEEEEEEvNT_6ParamsE,"",@"SHT_CUDA_INFO"
	.sectionflags	@""
	.align	4


	//----- nvinfo : EIATTR_CUDA_API_VERSION
	.align		4
        /*0000*/ 	.byte	0x04, 0x37
        /*0002*/ 	.short	(.L_587 - .L_586)
.L_586:
        /*0004*/ 	.word	0x00000082


	//----- nvinfo : EIATTR_KPARAM_INFO
	.align		4
.L_587:
        /*0008*/ 	.byte	0x04, 0x17
        /*000a*/ 	.short	(.L_589 - .L_588)
.L_588:
        /*000c*/ 	.word	0x00000000
        /*0010*/ 	.short	0x0000
        /*0012*/ 	.short	0x0070
        /*0014*/ 	.byte	0x00, 0xf0, 0x01, 0x2a


	//----- nvinfo : EIATTR_SPARSE_MMA_MASK
	.align		4
.L_589:
        /*0018*/ 	.byte	0x03, 0x50
        /*001a*/ 	.short	0x0000


	//----- nvinfo : EIATTR_MAXREG_COUNT
	.align		4
        /*001c*/ 	.byte	0x03, 0x1b
        /*001e*/ 	.short	0x00a8


	//----- nvinfo : EIATTR_NUM_BARRIERS
	.align		4
        /*0020*/ 	.byte	0x02, 0x4c
        /*0022*/ 	.byte	0x10
	.zero		1


	//----- nvinfo : EIATTR_EXTERNS
	.align		4
        /*0024*/ 	.byte	0x04, 0x0f
        /*0026*/ 	.short	(.L_591 - .L_590)


	//   ....[0]....
	.align		4
.L_590:
        /*0028*/ 	.word	index@(__assertfail)


	//----- nvinfo : EIATTR_ANNOTATIONS
	.align		4
.L_591:
        /*002c*/ 	.byte	0x04, 0x55
        /*002e*/ 	.short	(.L_593 - .L_592)


	//   ....[0]....
.L_592:
        /* <DEDUP_REMOVED lines=126> */


	//----- nvinfo : EIATTR_MERCURY_ISA_VERSION
	.align		4
.L_593:
        /*07f8*/ 	.byte	0x03, 0x5f
        /*07fa*/ 	.short	0x0101


	//----- nvinfo : EIATTR_UNUSED_LOAD_BYTE_OFFSET
	.align		4
        /*07fc*/ 	.byte	0x04, 0x44
        /*07fe*/ 	.short	(.L_595 - .L_594)


	//   ....[0]....
.L_594:
        /*0800*/ 	.word	0x00000ab0
        /*0804*/ 	.word	0x0000fff0


	//   ....[1]....
        /*0808*/ 	.word	0x0001bb00
        /*080c*/ 	.word	0x0000fff0


	//----- nvinfo : EIATTR_INT_WARP_WIDE_INSTR_OFFSETS
	.align		4
.L_595:
        /*0810*/ 	.byte	0x04, 0x31
        /*0812*/ 	.short	(.L_597 - .L_596)


	//   ....[0]....
.L_596:
        /*0814*/ 	.word	0x00000190


	//   ....[1]....
        /*0818*/ 	.word	0x000001d0


	//   ....[2]....
        /*081c*/ 	.word	0x00000240


	//   ....[3]....
        /*0820*/ 	.word	0x00020520


	//   ....[4]....
        /*0824*/ 	.word	0x000205b0


	//   ....[5]....
        /*0828*/ 	.word	0x00024280


	//   ....[6]....
        /*082c*/ 	.word	0x000242e0


	//----- nvinfo : EIATTR_COOP_GROUP_MASK_REGIDS
	.align		4
.L_597:
        /*0830*/ 	.byte	0x04, 0x29
        /*0832*/ 	.short	(.L_599 - .L_598)


	//   ....[0]....
.L_598:
        /*0834*/ 	.word	0xffffffff


	//   ....[1]....
        /*0838*/ 	.word	0xffffffff


	//   ....[2]....
        /*083c*/ 	.word	0xffffffff


	//   ....[3]....
        /*0840*/ 	.word	0xffffffff


	//   ....[4]....
        /*0844*/ 	.word	0xffffffff


	//   ....[5]....
        /*0848*/ 	.word	0xffffffff


	//   ....[6]....
        /*084c*/ 	.word	0xffffffff


	//   ....[7]....
        /*0850*/ 	.word	0xffffffff


	//   ....[8]....
        /*0854*/ 	.word	0xffffffff


	//   ....[9]....
        /*0858*/ 	.word	0xffffffff


	//   ....[10]....
        /*085c*/ 	.word	0xffffffff


	//   ....[11]....
        /*0860*/ 	.word	0xffffffff


	//   ....[12]....
        /*0864*/ 	.word	0xffffffff


	//   ....[13]....
        /*0868*/ 	.word	0xffffffff


	//   ....[14]....
        /*086c*/ 	.word	0xffffffff


	//   ....[15]....
        /*0870*/ 	.word	0xffffffff


	//   ....[16]....
        /*0874*/ 	.word	0xffffffff


	//   ....[17]....
        /*0878*/ 	.word	0xffffffff


	//   ....[18]....
        /*087c*/ 	.word	0xffffffff


	//   ....[19]....
        /*0880*/ 	.word	0xffffffff


	//   ....[20]....
        /*0884*/ 	.word	0xffffffff


	//   ....[21]....
        /*0888*/ 	.word	0xffffffff


	//   ....[22]....
        /*088c*/ 	.word	0xffffffff


	//   ....[23]....
        /*0890*/ 	.word	0xffffffff


	//   ....[24]....
        /*0894*/ 	.word	0xffffffff


	//   ....[25]....
        /*0898*/ 	.word	0xffffffff


	//   ....[26]....
        /*089c*/ 	.word	0xffffffff


	//   ....[27]....
        /*08a0*/ 	.word	0xffffffff


	//   ....[28]....
        /*08a4*/ 	.word	0xffffffff


	//   ....[29]....
        /*08a8*/ 	.word	0xffffffff


	//   ....[30]....
        /*08ac*/ 	.word	0xffffffff


	//   ....[31]....
        /*08b0*/ 	.word	0xffffffff


	//   ....[32]....
        /*08b4*/ 	.word	0xffffffff


	//   ....[33]....
        /*08b8*/ 	.word	0xffffffff


	//   ....[34]....
        /*08bc*/ 	.word	0xffffffff


	//   ....[35]....
        /*08c0*/ 	.word	0xffffffff


	//   ....[36]....
        /*08c4*/ 	.word	0xffffffff


	//   ....[37]....
        /*08c8*/ 	.word	0xffffffff


	//   ....[38]....
        /*08cc*/ 	.word	0xffffffff


	//   ....[39]....
        /*08d0*/ 	.word	0xffffffff


	//   ....[40]....
        /*08d4*/ 	.word	0xffffffff


	//   ....[41]....
        /*08d8*/ 	.word	0xffffffff


	//   ....[42]....
        /*08dc*/ 	.word	0xffffffff


	//   ....[43]....
        /*08e0*/ 	.word	0xffffffff


	//   ....[44]....
        /*08e4*/ 	.word	0xffffffff


	//   ....[45]....
        /*08e8*/ 	.word	0xffffffff


	//   ....[46]....
        /*08ec*/ 	.word	0xffffffff


	//   ....[47]....
        /*08f0*/ 	.word	0xffffffff


	//   ....[48]....
        /*08f4*/ 	.word	0xffffffff


	//   ....[49]....
        /*08f8*/ 	.word	0xffffffff


	//   ....[50]....
        /*08fc*/ 	.word	0xffffffff


	//   ....[51]....
        /*0900*/ 	.word	0xffffffff


	//   ....[52]....
        /*0904*/ 	.word	0xffffffff


	//   ....[53]....
        /*0908*/ 	.word	0xffffffff


	//   ....[54]....
        /*090c*/ 	.word	0xffffffff


	//   ....[55]....
        /*0910*/ 	.word	0xffffffff


	//   ....[56]....
        /*0914*/ 	.word	0xffffffff


	//   ....[57]....
        /*0918*/ 	.word	0xffffffff


	//   ....[58]....
        /*091c*/ 	.word	0xffffffff


	//   ....[59]....
        /*0920*/ 	.word	0xffffffff


	//   ....[60]....
        /*0924*/ 	.word	0xffffffff


	//   ....[61]....
        /*0928*/ 	.word	0xffffffff


	//   ....[62]....
        /*092c*/ 	.word	0xffffffff


	//   ....[63]....
        /*0930*/ 	.word	0xffffffff


	//   ....[64]....
        /*0934*/ 	.word	0xffffffff


	//   ....[65]....
        /*0938*/ 	.word	0xffffffff


	//   ....[66]....
        /*093c*/ 	.word	0xffffffff


	//   ....[67]....
        /*0940*/ 	.word	0xffffffff


	//   ....[68]....
        /*0944*/ 	.word	0xffffffff


	//   ....[69]....
        /*0948*/ 	.word	0xffffffff


	//   ....[70]....
        /*094c*/ 	.word	0xffffffff


	//   ....[71]....
        /*0950*/ 	.word	0xffffffff


	//   ....[72]....
        /*0954*/ 	.word	0xffffffff


	//   ....[73]....
        /*0958*/ 	.word	0xffffffff


	//   ....[74]....
        /*095c*/ 	.word	0xffffffff


	//   ....[75]....
        /*0960*/ 	.word	0xffffffff


	//   ....[76]....
        /*0964*/ 	.word	0xffffffff


	//   ....[77]....
        /*0968*/ 	.word	0xffffffff


	//   ....[78]....
        /*096c*/ 	.word	0xffffffff


	//   ....[79]....
        /*0970*/ 	.word	0xffffffff


	//   ....[80]....
        /*0974*/ 	.word	0xffffffff


	//   ....[81]....
        /*0978*/ 	.word	0xffffffff


	//   ....[82]....
        /*097c*/ 	.word	0xffffffff


	//   ....[83]....
        /*0980*/ 	.word	0xffffffff


	//   ....[84]....
        /*0984*/ 	.word	0xffffffff


	//   ....[85]....
        /*0988*/ 	.word	0xffffffff


	//   ....[86]....
        /*098c*/ 	.word	0xffffffff


	//   ....[87]....
        /*0990*/ 	.word	0xffffffff


	//   ....[88]....
        /*0994*/ 	.word	0xffffffff


	//   ....[89]....
        /*0998*/ 	.word	0xffffffff


	//   ....[90]....
        /*099c*/ 	.word	0xffffffff


	//   ....[91]....
        /*09a0*/ 	.word	0xffffffff


	//   ....[92]....
        /*09a4*/ 	.word	0xffffffff


	//   ....[93]....
        /*09a8*/ 	.word	0xffffffff


	//   ....[94]....
        /*09ac*/ 	.word	0xffffffff


	//   ....[95]....
        /*09b0*/ 	.word	0xffffffff


	//   ....[96]....
        /*09b4*/ 	.word	0xffffffff


	//   ....[97]....
        /*09b8*/ 	.word	0xffffffff


	//   ....[98]....
        /*09bc*/ 	.word	0xffffffff


	//   ....[99]....
        /*09c0*/ 	.word	0xffffffff


	//   ....[100]....
        /*09c4*/ 	.word	0xffffffff


	//   ....[101]....
        /*09c8*/ 	.word	0xffffffff


	//   ....[102]....
        /*09cc*/ 	.word	0xffffffff


	//   ....[103]....
        /*09d0*/ 	.word	0xffffffff


	//   ....[104]....
        /*09d4*/ 	.word	0xffffffff


	//   ....[105]....
        /*09d8*/ 	.word	0xffffffff


	//   ....[106]....
        /*09dc*/ 	.word	0xffffffff


	//   ....[107]....
        /*09e0*/ 	.word	0xffffffff


	//   ....[108]....
        /*09e4*/ 	.word	0xffffffff


	//   ....[109]....
        /*09e8*/ 	.word	0xffffffff


	//   ....[110]....
        /*09ec*/ 	.word	0xffffffff


	//   ....[111]....
        /*09f0*/ 	.word	0xffffffff


	//   ....[112]....
        /*09f4*/ 	.word	0xffffffff


	//   ....[113]....
        /*09f8*/ 	.word	0xffffffff


	//   ....[114]....
        /*09fc*/ 	.word	0xffffffff


	//   ....[115]....
        /*0a00*/ 	.word	0xffffffff


	//   ....[116]....
        /*0a04*/ 	.word	0x0500000f


	//   ....[117]....
        /*0a08*/ 	.word	0x0500000f


	//   ....[118]....
        /*0a0c*/ 	.word	0x0500000f


	//   ....[119]....
        /*0a10*/ 	.word	0x0500000f


	//   ....[120]....
        /*0a14*/ 	.word	0x0500000f


	//   ....[121]....
        /*0a18*/ 	.word	0x0500000f


	//   ....[122]....
        /*0a1c*/ 	.word	0x0500000f


	//   ....[123]....
        /*0a20*/ 	.word	0x0500000f


	//   ....[124]....
        /*0a24*/ 	.word	0x0500000f


	//   ....[125]....
        /*0a28*/ 	.word	0x0500000f


	//   ....[126]....
        /*0a2c*/ 	.word	0x0500000f


	//   ....[127]....
        /*0a30*/ 	.word	0x0500000f


	//   ....[128]....
        /*0a34*/ 	.word	0x0500000f


	//   ....[129]....
        /*0a38*/ 	.word	0x0500000f


	//   ....[130]....
        /*0a3c*/ 	.word	0x0500000f


	//   ....[131]....
        /*0a40*/ 	.word	0x0500000f


	//   ....[132]....
        /*0a44*/ 	.word	0x0500000f


	//   ....[133]....
        /*0a48*/ 	.word	0x0500000f


	//   ....[134]....
        /*0a4c*/ 	.word	0x0500000f


	//   ....[135]....
        /*0a50*/ 	.word	0x0500000f


	//   ....[136]....
        /*0a54*/ 	.word	0x0500000f


	//   ....[137]....
        /*0a58*/ 	.word	0x0500000f


	//   ....[138]....
        /*0a5c*/ 	.word	0x0500000f


	//   ....[139]....
        /*0a60*/ 	.word	0x0500000f


	//   ....[140]....
        /*0a64*/ 	.word	0x0500000f


	//   ....[141]....
        /*0a68*/ 	.word	0x0500000f


	//   ....[142]....
        /*0a6c*/ 	.word	0x0500000f


	//   ....[143]....
        /*0a70*/ 	.word	0x0500000f


	//   ....[144]....
        /*0a74*/ 	.word	0x0500000f


	//   ....[145]....
        /*0a78*/ 	.word	0x0500000f


	//   ....[146]....
        /*0a7c*/ 	.word	0x0500000f


	//   ....[147]....
        /*0a80*/ 	.word	0x0500000f


	//   ....[148]....
        /*0a84*/ 	.word	0x0500000f


	//   ....[149]....
        /*0a88*/ 	.word	0x0500000f


	//   ....[150]....
        /*0a8c*/ 	.word	0x0500000f


	//   ....[151]....
        /*0a90*/ 	.word	0x0500000f


	//   ....[152]....
        /*0a94*/ 	.word	0x0500000f


	//   ....[153]....
        /*0a98*/ 	.word	0x0500000f


	//   ....[154]....
        /*0a9c*/ 	.word	0x0500000f


	//   ....[155]....
        /*0aa0*/ 	.word	0x0500000f


	//   ....[156]....
        /*0aa4*/ 	.word	0x0500000f


	//   ....[157]....
        /*0aa8*/ 	.word	0x0500000f


	//   ....[158]....
        /*0aac*/ 	.word	0x0500000f


	//   ....[159]....
        /*0ab0*/ 	.word	0x0500000f


	//   ....[160]....
        /*0ab4*/ 	.word	0x0500000f


	//   ....[161]....
        /*0ab8*/ 	.word	0x0500000f


	//   ....[162]....
        /*0abc*/ 	.word	0x0500000f


	//   ....[163]....
        /*0ac0*/ 	.word	0x0500000f


	//   ....[164]....
        /*0ac4*/ 	.word	0x0500000f


	//   ....[165]....
        /*0ac8*/ 	.word	0x0500000f


	//   ....[166]....
        /*0acc*/ 	.word	0x0500000f


	//   ....[167]....
        /*0ad0*/ 	.word	0x0500000f


	//----- nvinfo : EIATTR_COOP_GROUP_INSTR_OFFSETS
	.align		4
.L_599:
        /*0ad4*/ 	.byte	0x04, 0x28
        /*0ad6*/ 	.short	(.L_601 - .L_600)


	//   ....[0]....
.L_600:
        /*0ad8*/ 	.word	0x00000060


	//   ....[1]....
        /*0adc*/ 	.word	0x000001a0


	//   ....[2]....
        /*0ae0*/ 	.word	0x000001f0


	//   ....[3]....
        /*0ae4*/ 	.word	0x00000420


	//   ....[4]....
        /*0ae8*/ 	.word	0x00000580


	//   ....[5]....
        /*0aec*/ 	.word	0x000006a0


	//   ....[6]....
        /*0af0*/ 	.word	0x00000800


	//   ....[7]....
        /*0af4*/ 	.word	0x0000a760


	//   ....[8]....
        /*0af8*/ 	.word	0x0000ae40


	//   ....[9]....
        /*0afc*/ 	.word	0x0000ae50


	//   ....[10]....
        /*0b00*/ 	.word	0x0000ae60


	//   ....[11]....
        /*0b04*/ 	.word	0x0000ae70


	//   ....[12]....
        /*0b08*/ 	.word	0x0000b640


	//   ....[13]....
        /*0b0c*/ 	.word	0x0000b650


	//   ....[14]....
        /*0b10*/ 	.word	0x0000b660


	//   ....[15]....
        /*0b14*/ 	.word	0x0000b670


	//   ....[16]....
        /*0b18*/ 	.word	0x0000e3d0


	//   ....[17]....
        /*0b1c*/ 	.word	0x0000e3e0


	//   ....[18]....
        /*0b20*/ 	.word	0x0000e3f0


	//   ....[19]....
        /*0b24*/ 	.word	0x0000e400


	//   ....[20]....
        /*0b28*/ 	.word	0x0000e9f0


	//   ....[21]....
        /*0b2c*/ 	.word	0x0000ea00


	//   ....[22]....
        /*0b30*/ 	.word	0x0000ea10


	//   ....[23]....
        /*0b34*/ 	.word	0x0000ea20


	//   ....[24]....
        /*0b38*/ 	.word	0x000124d0


	//   ....[25]....
        /*0b3c*/ 	.word	0x000125b0


	//   ....[26]....
        /*0b40*/ 	.word	0x00012f60


	//   ....[27]....
        /*0b44*/ 	.word	0x00012fe0


	//   ....[28]....
        /*0b48*/ 	.word	0x000139c0


	//   ....[29]....
        /*0b4c*/ 	.word	0x00013a20


	//   ....[30]....
        /*0b50*/ 	.word	0x00015cf0


	//   ....[31]....
        /*0b54*/ 	.word	0x00016510


	//   ....[32]....
        /*0b58*/ 	.word	0x00016620


	//   ....[33]....
        /*0b5c*/ 	.word	0x00016760


	//   ....[34]....
        /*0b60*/ 	.word	0x000170b0


	//   ....[35]....
        /*0b64*/ 	.word	0x00017120


	//   ....[36]....
        /*0b68*/ 	.word	0x000196e0


	//   ....[37]....
        /*0b6c*/ 	.word	0x00019760


	//   ....[38]....
        /*0b70*/ 	.word	0x00019e60


	//   ....[39]....
        /*0b74*/ 	.word	0x00019eb0


	//   ....[40]....
        /*0b78*/ 	.word	0x0001b130


	//   ....[41]....
        /*0b7c*/ 	.word	0x0001b470


	//   ....[42]....
        /*0b80*/ 	.word	0x0001b4b0


	//   ....[43]....
        /*0b84*/ 	.word	0x0001b5a0


	//   ....[44]....
        /*0b88*/ 	.word	0x0001c550


	//   ....[45]....
        /*0b8c*/ 	.word	0x0001c590


	//   ....[46]....
        /*0b90*/ 	.word	0x0001c5d0


	//   ....[47]....
        /*0b94*/ 	.word	0x0001c600


	//   ....[48]....
        /*0b98*/ 	.word	0x0001cb90


	//   ....[49]....
        /*0b9c*/ 	.word	0x0001cba0


	//   ....[50]....
        /*0ba0*/ 	.word	0x0001cc60


	//   ....[51]....
        /*0ba4*/ 	.word	0x0001cc80


	//   ....[52]....
        /*0ba8*/ 	.word	0x0001cd40


	//   ....[53]....
        /*0bac*/ 	.word	0x0001cd60


	//   ....[54]....
        /*0bb0*/ 	.word	0x0001ce30


	//   ....[55]....
        /*0bb4*/ 	.word	0x0001ce50


	//   ....[56]....
        /*0bb8*/ 	.word	0x0001d680


	//   ....[57]....
        /*0bbc*/ 	.word	0x0001d690


	//   ....[58]....
        /*0bc0*/ 	.word	0x0001d750


	//   ....[59]....
        /*0bc4*/ 	.word	0x0001d770


	//   ....[60]....
        /*0bc8*/ 	.word	0x0001d830


	//   ....[61]....
        /*0bcc*/ 	.word	0x0001d850


	//   ....[62]....
        /*0bd0*/ 	.word	0x0001d920


	//   ....[63]....
        /*0bd4*/ 	.word	0x0001d940


	//   ....[64]....
        /*0bd8*/ 	.word	0x0001da90


	//   ....[65]....
        /*0bdc*/ 	.word	0x0001dc60


	//   ....[66]....
        /*0be0*/ 	.word	0x0001dc90


	//   ....[67]....
        /*0be4*/ 	.word	0x0001dcc0


	//   ....[68]....
        /*0be8*/ 	.word	0x0001dcf0


	//   ....[69]....
        /*0bec*/ 	.word	0x0001dd20


	//   ....[70]....
        /*0bf0*/ 	.word	0x0001dd50


	//   ....[71]....
        /*0bf4*/ 	.word	0x0001dec0


	//   ....[72]....
        /*0bf8*/ 	.word	0x0001def0


	//   ....[73]....
        /*0bfc*/ 	.word	0x0001df20


	//   ....[74]....
        /*0c00*/ 	.word	0x0001df50


	//   ....[75]....
        /*0c04*/ 	.word	0x0001df80


	//   ....[76]....
        /*0c08*/ 	.word	0x0001dfb0


	//   ....[77]....
        /*0c0c*/ 	.word	0x0001e050


	//   ....[78]....
        /*0c10*/ 	.word	0x0001e0b0


	//   ....[79]....
        /*0c14*/ 	.word	0x0001e140


	//   ....[80]....
        /*0c18*/ 	.word	0x0001f070


	//   ....[81]....
        /*0c1c*/ 	.word	0x00020b20


	//   ....[82]....
        /*0c20*/ 	.word	0x000217d0


	//   ....[83]....
        /*0c24*/ 	.word	0x000217e0


	//   ....[84]....
        /*0c28*/ 	.word	0x00021800


	//   ....[85]....
        /*0c2c*/ 	.word	0x000218c0


	//   ....[86]....
        /*0c30*/ 	.word	0x000218f0


	//   ....[87]....
        /*0c34*/ 	.word	0x00021980


	//   ....[88]....
        /*0c38*/ 	.word	0x000219b0


	//   ....[89]....
        /*0c3c*/ 	.word	0x00021a40


	//   ....[90]....
        /*0c40*/ 	.word	0x00021a70


	//   ....[91]....
        /*0c44*/ 	.word	0x00021b00


	//   ....[92]....
        /*0c48*/ 	.word	0x00021b30


	//   ....[93]....
        /*0c4c*/ 	.word	0x00021bc0


	//   ....[94]....
        /*0c50*/ 	.word	0x00021bf0


	//   ....[95]....
        /*0c54*/ 	.word	0x00021c80


	//   ....[96]....
        /*0c58*/ 	.word	0x00021c90


	//   ....[97]....
        /*0c5c*/ 	.word	0x00021d20


	//   ....[98]....
        /*0c60*/ 	.word	0x000249f0


	//   ....[99]....
        /*0c64*/ 	.word	0x00024a40


	//   ....[100]....
        /*0c68*/ 	.word	0x00024a70


	//   ....[101]....
        /*0c6c*/ 	.word	0x00024a80


	//   ....[102]....
        /*0c70*/ 	.word	0x00024ab0


	//   ....[103]....
        /*0c74*/ 	.word	0x00024ae0


	//   ....[104]....
        /*0c78*/ 	.word	0x00024b10


	//   ....[105]....
        /*0c7c*/ 	.word	0x00024b40


	//   ....[106]....
        /*0c80*/ 	.word	0x00024cc0


	//   ....[107]....
        /*0c84*/ 	.word	0x00024d00


	//   ....[108]....
        /*0c88*/ 	.word	0x00024d30


	//   ....[109]....
        /*0c8c*/ 	.word	0x00024d60


	//   ....[110]....
        /*0c90*/ 	.word	0x00024d90


	//   ....[111]....
        /*0c94*/ 	.word	0x00024dc0


	//   ....[112]....
        /*0c98*/ 	.word	0x00024e80


	//   ....[113]....
        /*0c9c*/ 	.word	0x00024ea0


	//   ....[114]....
        /*0ca0*/ 	.word	0x00024f10


	//   ....[115]....
        /*0ca4*/ 	.word	0x000255e0


	//   ....[116]....
        /*0ca8*/ 	.word	0x00025a40


	//   ....[117]....
        /*0cac*/ 	.word	0x00025ad0


	//   ....[118]....
        /*0cb0*/ 	.word	0x00025b20


	//   ....[119]....
        /*0cb4*/ 	.word	0x00025b70


	//   ....[120]....
        /*0cb8*/ 	.word	0x00025c00


	//   ....[121]....
        /*0cbc*/ 	.word	0x00025c90


	//   ....[122]....
        /*0cc0*/ 	.word	0x00025ce0


	//   ....[123]....
        /*0cc4*/ 	.word	0x00025d30


	//   ....[124]....
        /*0cc8*/ 	.word	0x00025e20


	//   ....[125]....
        /*0ccc*/ 	.word	0x00025ec0


	//   ....[126]....
        /*0cd0*/ 	.word	0x00025f10


	//   ....[127]....
        /*0cd4*/ 	.word	0x00025f70


	//   ....[128]....
        /*0cd8*/ 	.word	0x00026000


	//   ....[129]....
        /*0cdc*/ 	.word	0x000260a0


	//   ....[130]....
        /*0ce0*/ 	.word	0x000260f0


	//   ....[131]....
        /*0ce4*/ 	.word	0x00026150


	//   ....[132]....
        /*0ce8*/ 	.word	0x00026440


	//   ....[133]....
        /*0cec*/ 	.word	0x00026740


	//   ....[134]....
        /*0cf0*/ 	.word	0x000268b0


	//   ....[135]....
        /*0cf4*/ 	.word	0x00026900


	//   ....[136]....
        /*0cf8*/ 	.word	0x000269a0


	//   ....[137]....
        /*0cfc*/ 	.word	0x00026a30


	//   ....[138]....
        /*0d00*/ 	.word	0x00026b20


	//   ....[139]....
        /*0d04*/ 	.word	0x00026c00


	//   ....[140]....
        /*0d08*/ 	.word	0x00026cd0


	//   ....[141]....
        /*0d0c*/ 	.word	0x00026d60


	//   ....[142]....
        /*0d10*/ 	.word	0x00026e50


	//   ....[143]....
        /*0d14*/ 	.word	0x00026ed0


	//   ....[144]....
        /*0d18*/ 	.word	0x00026fd0


	//   ....[145]....
        /*0d1c*/ 	.word	0x00027060


	//   ....[146]....
        /*0d20*/ 	.word	0x00027150


	//   ....[147]....
        /*0d24*/ 	.word	0x000271e0


	//   ....[148]....
        /*0d28*/ 	.word	0x000272d0


	//   ....[149]....
        /*0d2c*/ 	.word	0x000273d0


	//   ....[150]....
        /*0d30*/ 	.word	0x00027700


	//   ....[151]....
        /*0d34*/ 	.word	0x000277b0


	//   ....[152]....
        /*0d38*/ 	.word	0x000278b0


	//   ....[153]....
        /*0d3c*/ 	.word	0x00027940


	//   ....[154]....
        /*0d40*/ 	.word	0x000279c0


	//   ....[155]....
        /*0d44*/ 	.word	0x00027a40


	//   ....[156]....
        /*0d48*/ 	.word	0x00027ac0


	//   ....[157]....
        /*0d4c*/ 	.word	0x00027b50


	//   ....[158]....
        /*0d50*/ 	.word	0x00027bf0


	//   ....[159]....
        /*0d54*/ 	.word	0x00027cc0


	//   ....[160]....
        /*0d58*/ 	.word	0x00027d40


	//   ....[161]....
        /*0d5c*/ 	.word	0x00027dc0


	//   ....[162]....
        /*0d60*/ 	.word	0x00027e40


	//   ....[163]....
        /*0d64*/ 	.word	0x00027ed0


	//   ....[164]....
        /*0d68*/ 	.word	0x00027f50


	//   ....[165]....
        /*0d6c*/ 	.word	0x00027ff0


	//   ....[166]....
        /*0d70*/ 	.word	0x00028080


	//   ....[167]....
        /*0d74*/ 	.word	0x000281b0


	//----- nvinfo : EIATTR_REG_RECONFIG
	.align		4
.L_601:
        /*0d78*/ 	.byte	0x01, 0x54
	.zero		2


	//----- nvinfo : EIATTR_SYSCALL_OFFSETS
	.align		4
        /*0d7c*/ 	.byte	0x04, 0x46
        /*0d7e*/ 	.short	(.L_603 - .L_602)


	//   ....[0]....
.L_602:
        /*0d80*/ 	.word	0x00001ae0


	//   ....[1]....
        /*0d84*/ 	.word	0x00001c30


	//   ....[2]....
        /*0d88*/ 	.word	0x0000a910


	//   ....[3]....
        /*0d8c*/ 	.word	0x0000ac00


	//   ....[4]....
        /*0d90*/ 	.word	0x00020720


	//   ....[5]....
        /*0d94*/ 	.word	0x00020880


	//   ....[6]....
        /*0d98*/ 	.word	0x00020980


	//   ....[7]....
        /*0d9c*/ 	.word	0x00021380


	//----- nvinfo : EIATTR_MBARRIER_INSTR_OFFSETS
	.align		4
.L_603:
        /*0da0*/ 	.byte	0x04, 0x39
        /*0da2*/ 	.short	(.L_605 - .L_604)


	//   ....[0]....
.L_604:
        /*0da4*/ 	.word	0x000002d0
        /*0da8*/ 	.word	0x000000ff
        /*0dac*/ 	.word	0x00034800
        /*0db0*/ 	.short	0x0100
        /*0db2*/ 	.byte	0x08
	.zero		1


	//   ....[1]....
        /*0db4*/ 	.word	0x000002e0
        /*0db8*/ 	.word	0x000000ff
        /*0dbc*/ 	.word	0x00034820
        /*0dc0*/ 	.short	0x0100
        /*0dc2*/ 	.byte	0x08
	.zero		1


	//   ....[2]....
        /*0dc4*/ 	.word	0x000003d0
        /*0dc8*/ 	.word	0x000000ff
        /*0dcc*/ 	.word	0x00034830
        /*0dd0*/ 	.short	0x0100
        /*0dd2*/ 	.byte	0x08
	.zero		1


	//   ....[3]....
        /*0dd4*/ 	.word	0x000003e0
        /*0dd8*/ 	.word	0x000000ff
        /*0ddc*/ 	.word	0x00034840
        /*0de0*/ 	.short	0x0100
        /*0de2*/ 	.byte	0x08
	.zero		1


	//   ....[4]....
        /*0de4*/ 	.word	0x000003f0
        /*0de8*/ 	.word	0x000000ff
        /*0dec*/ 	.word	0x00034838
        /*0df0*/ 	.short	0x0100
        /*0df2*/ 	.byte	0x08
	.zero		1


	//   ....[5]....
        /*0df4*/ 	.word	0x00000400
        /*0df8*/ 	.word	0x000000ff
        /*0dfc*/ 	.word	0x00034848
        /*0e00*/ 	.short	0x0100
        /*0e02*/ 	.byte	0x08
	.zero		1


	//   ....[6]....
        /*0e04*/ 	.word	0x00000530
        /*0e08*/ 	.word	0x000000ff
        /*0e0c*/ 	.word	0x00034850
        /*0e10*/ 	.short	0x0100
        /*0e12*/ 	.byte	0x08
	.zero		1


	//   ....[7]....
        /*0e14*/ 	.word	0x00000540
        /*0e18*/ 	.word	0x000000ff
        /*0e1c*/ 	.word	0x00034860
        /*0e20*/ 	.short	0x0100
        /*0e22*/ 	.byte	0x08
	.zero		1


	//   ....[8]....
        /*0e24*/ 	.word	0x00000550
        /*0e28*/ 	.word	0x000000ff
        /*0e2c*/ 	.word	0x00034858
        /*0e30*/ 	.short	0x0100
        /*0e32*/ 	.byte	0x08
	.zero		1


	//   ....[9]....
        /*0e34*/ 	.word	0x00000560
        /*0e38*/ 	.word	0x000000ff
        /*0e3c*/ 	.word	0x00034868
        /*0e40*/ 	.short	0x0100
        /*0e42*/ 	.byte	0x08
	.zero		1


	//   ....[10]....
        /*0e44*/ 	.word	0x00000650
        /*0e48*/ 	.word	0x000000ff
        /*0e4c*/ 	.word	0x00034870
        /*0e50*/ 	.short	0x0100
        /*0e52*/ 	.byte	0x06
	.zero		1


	//   ....[11]....
        /*0e54*/ 	.word	0x00000660
        /*0e58*/ 	.word	0x000000ff
        /*0e5c*/ 	.word	0x00034880
        /*0e60*/ 	.short	0x0100
        /*0e62*/ 	.byte	0x06
	.zero		1


	//   ....[12]....
        /*0e64*/ 	.word	0x00000670
        /*0e68*/ 	.word	0x000000ff
        /*0e6c*/ 	.word	0x00034878
        /*0e70*/ 	.short	0x0100
        /*0e72*/ 	.byte	0x06
	.zero		1


	//   ....[13]....
        /*0e74*/ 	.word	0x00000680
        /*0e78*/ 	.word	0x000000ff
        /*0e7c*/ 	.word	0x00034888
        /*0e80*/ 	.short	0x0100
        /*0e82*/ 	.byte	0x06
	.zero		1


	//   ....[14]....
        /*0e84*/ 	.word	0x000007b0
        /*0e88*/ 	.word	0x000000ff
        /*0e8c*/ 	.word	0x00034890
        /*0e90*/ 	.short	0x0100
        /*0e92*/ 	.byte	0x08
	.zero		1


	//   ....[15]....
        /*0e94*/ 	.word	0x000007c0
        /*0e98*/ 	.word	0x000000ff
        /*0e9c*/ 	.word	0x000348a0
        /*0ea0*/ 	.short	0x0100
        /*0ea2*/ 	.byte	0x08
	.zero		1


	//   ....[16]....
        /*0ea4*/ 	.word	0x000007d0
        /*0ea8*/ 	.word	0x000000ff
        /*0eac*/ 	.word	0x00034898
        /*0eb0*/ 	.short	0x0100
        /*0eb2*/ 	.byte	0x08
	.zero		1


	//   ....[17]....
        /*0eb4*/ 	.word	0x000007e0
        /*0eb8*/ 	.word	0x000000ff
        /*0ebc*/ 	.word	0x000348a8
        /*0ec0*/ 	.short	0x0100
        /*0ec2*/ 	.byte	0x08
	.zero		1


	//   ....[18]....
        /*0ec4*/ 	.word	0x00000910
        /*0ec8*/ 	.word	0x000000ff
        /*0ecc*/ 	.word	0x000348b0
        /*0ed0*/ 	.short	0x0100
        /*0ed2*/ 	.byte	0x08
	.zero		1


	//   ....[19]....
        /*0ed4*/ 	.word	0x00000920
        /*0ed8*/ 	.word	0x000000ff
        /*0edc*/ 	.word	0x000348c0
        /*0ee0*/ 	.short	0x0100
        /*0ee2*/ 	.byte	0x08
	.zero		1


	//   ....[20]....
        /*0ee4*/ 	.word	0x00000930
        /*0ee8*/ 	.word	0x000000ff
        /*0eec*/ 	.word	0x000348b8
        /*0ef0*/ 	.short	0x0100
        /*0ef2*/ 	.byte	0x08
	.zero		1


	//   ....[21]....
        /*0ef4*/ 	.word	0x00000940
        /*0ef8*/ 	.word	0x000000ff
        /*0efc*/ 	.word	0x000348c8
        /*0f00*/ 	.short	0x0100
        /*0f02*/ 	.byte	0x08
	.zero		1


	//   ....[22]....
        /*0f04*/ 	.word	0x00003790
        /*0f08*/ 	.word	0x00000003
        /*0f0c*/ 	.word	0x00034890
        /*0f10*/ 	.short	0x010a
        /*0f12*/ 	.byte	0x3f
	.zero		1


	//   ....[23]....
        /*0f14*/ 	.word	0x000069d0
        /*0f18*/ 	.word	0x00000003
        /*0f1c*/ 	.word	0x00034890
        /*0f20*/ 	.short	0x010a
        /*0f22*/ 	.byte	0x3f
	.zero		1


	//   ....[24]....
        /*0f24*/ 	.word	0x00009a80
        /*0f28*/ 	.word	0x00000003
        /*0f2c*/ 	.word	0x00034890
        /*0f30*/ 	.short	0x010a
        /*0f32*/ 	.byte	0x3f
	.zero		1


	//   ....[25]....
        /*0f34*/ 	.word	0x00009e50
        /*0f38*/ 	.word	0x00000020
        /*0f3c*/ 	.word	0x00000000
        /*0f40*/ 	.short	0x0101
        /*0f42*/ 	.byte	0x3f
	.zero		1


	//   ....[26]....
        /*0f44*/ 	.word	0x00009e90
        /*0f48*/ 	.word	0x00000003
        /*0f4c*/ 	.word	0x000348b0
        /*0f50*/ 	.short	0x010a
        /*0f52*/ 	.byte	0x3f
	.zero		1


	//   ....[27]....
        /*0f54*/ 	.word	0x0000a340
        /*0f58*/ 	.word	0x00000003
        /*0f5c*/ 	.word	0x00000000
        /*0f60*/ 	.short	0x0101
        /*0f62*/ 	.byte	0x3f
	.zero		1


	//   ....[28]....
        /*0f64*/ 	.word	0x0000a990
        /*0f68*/ 	.word	0x00000010
        /*0f6c*/ 	.word	0x00034800
        /*0f70*/ 	.short	0x010a
        /*0f72*/ 	.byte	0x3f
	.zero		1


	//   ....[29]....
        /*0f74*/ 	.word	0x0000a9e0
        /*0f78*/ 	.word	0x00000010
        /*0f7c*/ 	.word	0x00034800
        /*0f80*/ 	.short	0x010a
        /*0f82*/ 	.byte	0x3f
	.zero		1


	//   ....[30]....
        /*0f84*/ 	.word	0x0000bd00
        /*0f88*/ 	.word	0x00000010
        /*0f8c*/ 	.word	0x00034800
        /*0f90*/ 	.short	0x010a
        /*0f92*/ 	.byte	0x3f
	.zero		1


	//   ....[31]....
        /*0f94*/ 	.word	0x0000ee90
        /*0f98*/ 	.word	0x00000010
        /*0f9c*/ 	.word	0x00034800
        /*0fa0*/ 	.short	0x010a
        /*0fa2*/ 	.byte	0x3f
	.zero		1


	//   ....[32]....
        /*0fa4*/ 	.word	0x000116d0
        /*0fa8*/ 	.word	0x00000000
        /*0fac*/ 	.word	0x00034830
        /*0fb0*/ 	.short	0x010a
        /*0fb2*/ 	.byte	0x3f
	.zero		1


	//   ....[33]....
        /*0fb4*/ 	.word	0x00011740
        /*0fb8*/ 	.word	0x00000000
        /*0fbc*/ 	.word	0x00034830
        /*0fc0*/ 	.short	0x010a
        /*0fc2*/ 	.byte	0x3f
	.zero		1


	//   ....[34]....
        /*0fc4*/ 	.word	0x000127c0
        /*0fc8*/ 	.word	0x00000000
        /*0fcc*/ 	.word	0x00000000
        /*0fd0*/ 	.short	0x0101
        /*0fd2*/ 	.byte	0x3f
	.zero		1


	//   ....[35]....
        /*0fd4*/ 	.word	0x000148a0
        /*0fd8*/ 	.word	0x0000000e
        /*0fdc*/ 	.word	0x00034830
        /*0fe0*/ 	.short	0x010a
        /*0fe2*/ 	.byte	0x3f
	.zero		1


	//   ....[36]....
        /*0fe4*/ 	.word	0x00014910
        /*0fe8*/ 	.word	0x0000000e
        /*0fec*/ 	.word	0x00034830
        /*0ff0*/ 	.short	0x010a
        /*0ff2*/ 	.byte	0x3f
	.zero		1


	//   ....[37]....
        /*0ff4*/ 	.word	0x000154f0
        /*0ff8*/ 	.word	0x0000000f
        /*0ffc*/ 	.word	0x00034850
        /*1000*/ 	.short	0x010a
        /*1002*/ 	.byte	0x3f
	.zero		1


	//   ....[38]....
        /*1004*/ 	.word	0x00015540
        /*1008*/ 	.word	0x0000000f
        /*100c*/ 	.word	0x00034850
        /*1010*/ 	.short	0x010a
        /*1012*/ 	.byte	0x3f
	.zero		1


	//   ....[39]....
        /*1014*/ 	.word	0x000179b0
        /*1018*/ 	.word	0x0000000e
        /*101c*/ 	.word	0x00000000
        /*1020*/ 	.short	0x0101
        /*1022*/ 	.byte	0x3f
	.zero		1


	//   ....[40]....
        /*1024*/ 	.word	0x00017a00
        /*1028*/ 	.word	0x0000000f
        /*102c*/ 	.word	0x00000000
        /*1030*/ 	.short	0x0101
        /*1032*/ 	.byte	0x3f
	.zero		1


	//   ....[41]....
        /*1034*/ 	.word	0x00017f70
        /*1038*/ 	.word	0x00000008
        /*103c*/ 	.word	0x00034830
        /*1040*/ 	.short	0x010a
        /*1042*/ 	.byte	0x3f
	.zero		1


	//   ....[42]....
        /*1044*/ 	.word	0x00017fe0
        /*1048*/ 	.word	0x00000008
        /*104c*/ 	.word	0x00034830
        /*1050*/ 	.short	0x010a
        /*1052*/ 	.byte	0x3f
	.zero		1


	//   ....[43]....
        /*1054*/ 	.word	0x00018ba0
        /*1058*/ 	.word	0x0000000e
        /*105c*/ 	.word	0x00034850
        /*1060*/ 	.short	0x010a
        /*1062*/ 	.byte	0x3f
	.zero		1


	//   ....[44]....
        /*1064*/ 	.word	0x00018bf0
        /*1068*/ 	.word	0x0000000e
        /*106c*/ 	.word	0x00034850
        /*1070*/ 	.short	0x010a
        /*1072*/ 	.byte	0x3f
	.zero		1


	//   ....[45]....
        /*1074*/ 	.word	0x0001a6e0
        /*1078*/ 	.word	0x00000007
        /*107c*/ 	.word	0x00000000
        /*1080*/ 	.short	0x0101
        /*1082*/ 	.byte	0x3f
	.zero		1


	//   ....[46]....
        /*1084*/ 	.word	0x0001a720
        /*1088*/ 	.word	0x0000000e
        /*108c*/ 	.word	0x00000000
        /*1090*/ 	.short	0x0101
        /*1092*/ 	.byte	0x3f
	.zero		1


	//   ....[47]....
        /*1094*/ 	.word	0x0001b030
        /*1098*/ 	.word	0x0000000b
        /*109c*/ 	.word	0x00034850
        /*10a0*/ 	.short	0x010a
        /*10a2*/ 	.byte	0x3f
	.zero		1


	//   ....[48]....
        /*10a4*/ 	.word	0x0001b0d0
        /*10a8*/ 	.word	0x0000000b
        /*10ac*/ 	.word	0x00034850
        /*10b0*/ 	.short	0x010a
        /*10b2*/ 	.byte	0x3f
	.zero		1


	//   ....[49]....
        /*10b4*/ 	.word	0x0001b6d0
        /*10b8*/ 	.word	0x00000008
        /*10bc*/ 	.word	0x00000000
        /*10c0*/ 	.short	0x0101
        /*10c2*/ 	.byte	0x3f
	.zero		1


	//   ....[50]....
        /*10c4*/ 	.word	0x0001cb80
        /*10c8*/ 	.word	0x00000000
        /*10cc*/ 	.word	0x00000000
        /*10d0*/ 	.short	0x0101
        /*10d2*/ 	.byte	0x3f
	.zero		1


	//   ....[51]....
        /*10d4*/ 	.word	0x0001f160
        /*10d8*/ 	.word	0x00000004
        /*10dc*/ 	.word	0x00034820
        /*10e0*/ 	.short	0x010a
        /*10e2*/ 	.byte	0x3f
	.zero		1


	//   ....[52]....
        /*10e4*/ 	.word	0x0001f240
        /*10e8*/ 	.word	0x00000004
        /*10ec*/ 	.word	0x000348a0
        /*10f0*/ 	.short	0x010a
        /*10f2*/ 	.byte	0x3f
	.zero		1


	//   ....[53]....
        /*10f4*/ 	.word	0x0001f670
        /*10f8*/ 	.word	0x00000004
        /*10fc*/ 	.word	0x000348c0
        /*1100*/ 	.short	0x010a
        /*1102*/ 	.byte	0x3f
	.zero		1


	//   ....[54]....
        /*1104*/ 	.word	0x0001fb80
        /*1108*/ 	.word	0x00000006
        /*110c*/ 	.word	0x000348a0
        /*1110*/ 	.short	0x010a
        /*1112*/ 	.byte	0x3f
	.zero		1


	//   ....[55]....
        /*1114*/ 	.word	0x0001ffa0
        /*1118*/ 	.word	0x00000006
        /*111c*/ 	.word	0x000348c0
        /*1120*/ 	.short	0x010a
        /*1122*/ 	.byte	0x3f
	.zero		1


	//   ....[56]....
        /*1124*/ 	.word	0x00020dd0
        /*1128*/ 	.word	0x00000000
        /*112c*/ 	.word	0x00034840
        /*1130*/ 	.short	0x010a
        /*1132*/ 	.byte	0x3f
	.zero		1


	//   ....[57]....
        /*1134*/ 	.word	0x00021e30
        /*1138*/ 	.word	0x00000008
        /*113c*/ 	.word	0x00034800
        /*1140*/ 	.short	0x0107
        /*1142*/ 	.byte	0x3f
	.zero		1


	//   ....[58]....
        /*1144*/ 	.word	0x00021f30
        /*1148*/ 	.word	0x00000002
        /*114c*/ 	.word	0x00034800
        /*1150*/ 	.short	0x0101
        /*1152*/ 	.byte	0x3f
	.zero		1


	//   ....[59]....
        /*1154*/ 	.word	0x00021f50
        /*1158*/ 	.word	0x00000002
        /*115c*/ 	.word	0x00034820
        /*1160*/ 	.short	0x010a
        /*1162*/ 	.byte	0x3f
	.zero		1


	//   ....[60]....
        /*1164*/ 	.word	0x000222b0
        /*1168*/ 	.word	0x00000003
        /*116c*/ 	.word	0x00034840
        /*1170*/ 	.short	0x010a
        /*1172*/ 	.byte	0x3f
	.zero		1


	//   ....[61]....
        /*1174*/ 	.word	0x00022760
        /*1178*/ 	.word	0x00000000
        /*117c*/ 	.word	0x00034860
        /*1180*/ 	.short	0x010a
        /*1182*/ 	.byte	0x3f
	.zero		1


	//   ....[62]....
        /*1184*/ 	.word	0x00022e50
        /*1188*/ 	.word	0x00000003
        /*118c*/ 	.word	0x00034840
        /*1190*/ 	.short	0x010a
        /*1192*/ 	.byte	0x3f
	.zero		1


	//   ....[63]....
        /*1194*/ 	.word	0x00023300
        /*1198*/ 	.word	0x00000002
        /*119c*/ 	.word	0x00034860
        /*11a0*/ 	.short	0x010a
        /*11a2*/ 	.byte	0x3f
	.zero		1


	//   ....[64]....
        /*11a4*/ 	.word	0x00023960
        /*11a8*/ 	.word	0x00000003
        /*11ac*/ 	.word	0x00034840
        /*11b0*/ 	.short	0x010a
        /*11b2*/ 	.byte	0x3f
	.zero		1


	//   ....[65]....
        /*11b4*/ 	.word	0x00023e00
        /*11b8*/ 	.word	0x00000002
        /*11bc*/ 	.word	0x00034860
        /*11c0*/ 	.short	0x010a
        /*11c2*/ 	.byte	0x3f
	.zero		1


	//   ....[66]....
        /*11c4*/ 	.word	0x000243e0
        /*11c8*/ 	.word	0x00000000
        /*11cc*/ 	.word	0x00034860
        /*11d0*/ 	.short	0x010a
        /*11d2*/ 	.byte	0x3f
	.zero		1


	//   ....[67]....
        /*11d4*/ 	.word	0x00025560
        /*11d8*/ 	.word	0x00000000
        /*11dc*/ 	.word	0x00034820
        /*11e0*/ 	.short	0x010a
        /*11e2*/ 	.byte	0x3f
	.zero		1


	//   ....[68]....
        /*11e4*/ 	.word	0x00025730
        /*11e8*/ 	.word	0x00000006
        /*11ec*/ 	.word	0x00000000
        /*11f0*/ 	.short	0x010a
        /*11f2*/ 	.byte	0x3f
	.zero		1


	//   ....[69]....
        /*11f4*/ 	.word	0x000257a0
        /*11f8*/ 	.word	0x00000007
        /*11fc*/ 	.word	0x00000000
        /*1200*/ 	.short	0x010a
        /*1202*/ 	.byte	0x3f
	.zero		1


	//   ....[70]....
        /*1204*/ 	.word	0x00025810
        /*1208*/ 	.word	0x00000004
        /*120c*/ 	.word	0x00000000
        /*1210*/ 	.short	0x010a
        /*1212*/ 	.byte	0x3f
	.zero		1


	//   ....[71]....
        /*1214*/ 	.word	0x00025840
        /*1218*/ 	.word	0x00000003
        /*121c*/ 	.word	0x00000000
        /*1220*/ 	.short	0x010a
        /*1222*/ 	.byte	0x3f
	.zero		1


	//   ....[72]....
        /*1224*/ 	.word	0x000258a0
        /*1228*/ 	.word	0x00000003
        /*122c*/ 	.word	0x00034890
        /*1230*/ 	.short	0x010a
        /*1232*/ 	.byte	0x3f
	.zero		1


	//   ....[73]....
        /*1234*/ 	.word	0x000258f0
        /*1238*/ 	.word	0x00000003
        /*123c*/ 	.word	0x00034890
        /*1240*/ 	.short	0x010a
        /*1242*/ 	.byte	0x3f
	.zero		1


	//   ....[74]....
        /*1244*/ 	.word	0x00025940
        /*1248*/ 	.word	0x00000003
        /*124c*/ 	.word	0x00034890
        /*1250*/ 	.short	0x010a
        /*1252*/ 	.byte	0x3f
	.zero		1


	//   ....[75]....
        /*1254*/ 	.word	0x00025990
        /*1258*/ 	.word	0x00000003
        /*125c*/ 	.word	0x000348b0
        /*1260*/ 	.short	0x010a
        /*1262*/ 	.byte	0x3f
	.zero		1


	//   ....[76]....
        /*1264*/ 	.word	0x00025d70
        /*1268*/ 	.word	0x00000010
        /*126c*/ 	.word	0x00034800
        /*1270*/ 	.short	0x010a
        /*1272*/ 	.byte	0x3f
	.zero		1


	//   ....[77]....
        /*1274*/ 	.word	0x00026180
        /*1278*/ 	.word	0x00000010
        /*127c*/ 	.word	0x00034800
        /*1280*/ 	.short	0x010a
        /*1282*/ 	.byte	0x3f
	.zero		1


	//   ....[78]....
        /*1284*/ 	.word	0x000261d0
        /*1288*/ 	.word	0x00000000
        /*128c*/ 	.word	0x00034830
        /*1290*/ 	.short	0x010a
        /*1292*/ 	.byte	0x3f
	.zero		1


	//   ....[79]....
        /*1294*/ 	.word	0x00026220
        /*1298*/ 	.word	0x0000000e
        /*129c*/ 	.word	0x00034830
        /*12a0*/ 	.short	0x010a
        /*12a2*/ 	.byte	0x3f
	.zero		1


	//   ....[80]....
        /*12a4*/ 	.word	0x00026270
        /*12a8*/ 	.word	0x0000000f
        /*12ac*/ 	.word	0x00034850
        /*12b0*/ 	.short	0x010a
        /*12b2*/ 	.byte	0x3f
	.zero		1


	//   ....[81]....
        /*12b4*/ 	.word	0x000262c0
        /*12b8*/ 	.word	0x00000008
        /*12bc*/ 	.word	0x00034830
        /*12c0*/ 	.short	0x010a
        /*12c2*/ 	.byte	0x3f
	.zero		1


	//   ....[82]....
        /*12c4*/ 	.word	0x00026310
        /*12c8*/ 	.word	0x0000000e
        /*12cc*/ 	.word	0x00034850
        /*12d0*/ 	.short	0x010a
        /*12d2*/ 	.byte	0x3f
	.zero		1


	//   ....[83]....
        /*12d4*/ 	.word	0x00026360
        /*12d8*/ 	.word	0x0000000b
        /*12dc*/ 	.word	0x00034850
        /*12e0*/ 	.short	0x010a
        /*12e2*/ 	.byte	0x3f
	.zero		1


	//   ....[84]....
        /*12e4*/ 	.word	0x00026520
        /*12e8*/ 	.word	0x00000003
        /*12ec*/ 	.word	0x00034820
        /*12f0*/ 	.short	0x010a
        /*12f2*/ 	.byte	0x3f
	.zero		1


	//   ....[85]....
        /*12f4*/ 	.word	0x00026570
        /*12f8*/ 	.word	0x00000004
        /*12fc*/ 	.word	0x000348a0
        /*1300*/ 	.short	0x010a
        /*1302*/ 	.byte	0x3f
	.zero		1


	//   ....[86]....
        /*1304*/ 	.word	0x000265c0
        /*1308*/ 	.word	0x00000004
        /*130c*/ 	.word	0x000348c0
        /*1310*/ 	.short	0x010a
        /*1312*/ 	.byte	0x3f
	.zero		1


	//   ....[87]....
        /*1314*/ 	.word	0x00026610
        /*1318*/ 	.word	0x00000006
        /*131c*/ 	.word	0x000348a0
        /*1320*/ 	.short	0x010a
        /*1322*/ 	.byte	0x3f
	.zero		1


	//   ....[88]....
        /*1324*/ 	.word	0x00026660
        /*1328*/ 	.word	0x00000006
        /*132c*/ 	.word	0x000348c0
        /*1330*/ 	.short	0x010a
        /*1332*/ 	.byte	0x3f
	.zero		1


	//   ....[89]....
        /*1334*/ 	.word	0x00026800
        /*1338*/ 	.word	0x00000000
        /*133c*/ 	.word	0x00034840
        /*1340*/ 	.short	0x010a
        /*1342*/ 	.byte	0x3f
	.zero		1


	//   ....[90]....
        /*1344*/ 	.word	0x00027420
        /*1348*/ 	.word	0x00000002
        /*134c*/ 	.word	0x00034820
        /*1350*/ 	.short	0x010a
        /*1352*/ 	.byte	0x3f
	.zero		1


	//   ....[91]....
        /*1354*/ 	.word	0x00027470
        /*1358*/ 	.word	0x00000003
        /*135c*/ 	.word	0x00034840
        /*1360*/ 	.short	0x010a
        /*1362*/ 	.byte	0x3f
	.zero		1


	//   ....[92]....
        /*1364*/ 	.word	0x000274c0
        /*1368*/ 	.word	0x00000000
        /*136c*/ 	.word	0x00034860
        /*1370*/ 	.short	0x010a
        /*1372*/ 	.byte	0x3f
	.zero		1


	//   ....[93]....
        /*1374*/ 	.word	0x00027510
        /*1378*/ 	.word	0x00000003
        /*137c*/ 	.word	0x00034840
        /*1380*/ 	.short	0x010a
        /*1382*/ 	.byte	0x3f
	.zero		1


	//   ....[94]....
        /*1384*/ 	.word	0x00027560
        /*1388*/ 	.word	0x00000002
        /*138c*/ 	.word	0x00034860
        /*1390*/ 	.short	0x010a
        /*1392*/ 	.byte	0x3f
	.zero		1


	//   ....[95]....
        /*1394*/ 	.word	0x000275b0
        /*1398*/ 	.word	0x00000003
        /*139c*/ 	.word	0x00034840
        /*13a0*/ 	.short	0x010a
        /*13a2*/ 	.byte	0x3f
	.zero		1


	//   ....[96]....
        /*13a4*/ 	.word	0x00027600
        /*13a8*/ 	.word	0x00000002
        /*13ac*/ 	.word	0x00034860
        /*13b0*/ 	.short	0x010a
        /*13b2*/ 	.byte	0x3f
	.zero		1


	//   ....[97]....
        /*13b4*/ 	.word	0x00027650
        /*13b8*/ 	.word	0x00000000
        /*13bc*/ 	.word	0x00034860
        /*13c0*/ 	.short	0x010a
        /*13c2*/ 	.byte	0x3f
	.zero		1


	//   ....[98]....
        /*13c4*/ 	.word	0x000280d0
        /*13c8*/ 	.word	0x00000000
        /*13cc*/ 	.word	0x00034820
        /*13d0*/ 	.short	0x010a
        /*13d2*/ 	.byte	0x3f
	.zero		1


	//   ....[99]....
        /*13d4*/ 	.word	0x00028270
        /*13d8*/ 	.word	0x00000006
        /*13dc*/ 	.word	0x00000000
        /*13e0*/ 	.short	0x010a
        /*13e2*/ 	.byte	0x3f
	.zero		1


	//   ....[100]....
        /*13e4*/ 	.word	0x000282c0
        /*13e8*/ 	.word	0x00000007
        /*13ec*/ 	.word	0x00000000
        /*13f0*/ 	.short	0x010a
        /*13f2*/ 	.byte	0x3f
	.zero		1


	//   ....[101]....
        /*13f4*/ 	.word	0x00028310
        /*13f8*/ 	.word	0x00000004
        /*13fc*/ 	.word	0x00000000
        /*1400*/ 	.short	0x010a
        /*1402*/ 	.byte	0x3f
	.zero		1


	//----- nvinfo : EIATTR_NUM_MBARRIERS
	.align		4
.L_605:
        /*1404*/ 	.byte	0x03, 0x38
        /*1406*/ 	.short	0x0016


	//----- nvinfo : EIATTR_EXIT_INSTR_OFFSETS
	.align		4
        /*1408*/ 	.byte	0x04, 0x1c
        /*140a*/ 	.short	(.L_607 - .L_606)


	//   ....[0]....
.L_606:
        /*140c*/ 	.word	0x00025890


	//----- nvinfo : EIATTR_MAX_THREADS
	.align		4
.L_607:
        /*1410*/ 	.byte	0x04, 0x05
        /*1412*/ 	.short	(.L_609 - .L_608)
.L_608:
        /*1414*/ 	.word	0x00000180
        /*1418*/ 	.word	0x00000001
        /*141c*/ 	.word	0x00000001


	//----- nvinfo : EIATTR_CRS_STACK_SIZE
	.align		4
.L_609:
        /*1420*/ 	.byte	0x04, 0x1e
        /*1422*/ 	.short	(.L_611 - .L_610)
.L_610:
        /*1424*/ 	.word	0x00000000


	//----- nvinfo : EIATTR_CBANK_PARAM_SIZE
	.align		4
.L_611:
        /*1428*/ 	.byte	0x03, 0x19
        /*142a*/ 	.short	0x0af0


	//----- nvinfo : EIATTR_PARAM_CBANK
	.align		4
        /*142c*/ 	.byte	0x04, 0x0a
        /*142e*/ 	.short	(.L_613 - .L_612)
	.align		4
.L_612:
        /*1430*/ 	.word	index@(.nv.constant0._ZN7cutlass13device_kernelIN5flash11enable_sm90INS1_16FlashAttnFwdSm90INS1_25CollectiveMainloopFwdSm90ILi2EN4cute5tupleIJNS5_1CILi1EEES8_S8_EEENS6_IJNS7_ILi128EEESA_NS7_ILi192EEEEEELi128ENS_6half_tEfNS_4arch4Sm90ELb1ELb0ELb1ELb1ELb0ELb1ELb0ELb1ELb1ELb1ELb0ELb0EEENS1_21CollectiveEpilogueFwdINS6_IJSA_SA_SA_EEES9_SD_SF_Li256ELb1ELb1ELb0ELb0EEENS1_36VarlenDynamicPersistentTileSchedulerILi128ELi128ELi256ELi128ELb0ELb1ELb1ELb1ELb1ELb1EEEEEEEEEvNT_6ParamsE)
        /*1434*/ 	.short	0x0210
        /*1436*/ 	.short	0x0af0


	//----- nvinfo : EIATTR_SW_WAR
	.align		4
.L_613:
        /*1438*/ 	.byte	0x04, 0x36
        /*143a*/ 	.short	(.L_615 - .L_614)
.L_614:
        /*143c*/ 	.word	0x00000008
.L_615:


//--------------------- .nv.info._ZN7cutlass13device_kernelIN5flash11enable_sm90INS1_16FlashAttnFwdSm90INS1_25CollectiveMainloopFwdSm90ILi2EN4cute5tupleIJNS5_1CILi1EEES8_S8_EEENS6_IJNS7_ILi64EEESA_SA_EEELi512ENS_6half_tEfNS_4arch4Sm90ELb0ELb0ELb1ELb0ELb0ELb0ELb0ELb0ELb0ELb1ELb0ELb0EEENS1_21CollectiveEpilogueFwdINS6_IJSA_NS7_ILi512EEESA_EEES9_SC_SE_Li256ELb0ELb1ELb0ELb0EEENS1_29StaticPersistentTileSchedulerILb0EEEEEEEEEvNT_6ParamsE --------------------------
	.section	.nv.info._ZN7cutlass13device_kernelIN5flash11enable_sm90INS1_16FlashAttnFwdSm90INS1_25CollectiveMainloopFwdSm90ILi2EN4cute5tupleIJNS5_1CILi1EEES8_S8_EEENS6_IJNS7_ILi64EEESA_SA_EEELi512ENS_6half_tEfNS_4arch4Sm90ELb0ELb0ELb1ELb0ELb0ELb0ELb0ELb0ELb0ELb1ELb0ELb0EEENS1_21CollectiveEpilogueFwdINS6_IJSA_NS7_ILi512EEESA_EEES9_SC_SE_Li256ELb0ELb1ELb0ELb0EEENS1_29StaticPersistentTileSchedulerILb0EEEEEEEEEvNT_6ParamsE,"",@"SHT_CUDA_INFO"
	.sectionflags	@""
	.align	4


	//----- nvinfo : EIATTR_CUDA_API_VERSION
	.align		4
        /*0000*/ 	.byte	0x04, 0x37
        /*0002*/ 	.short	(.L_617 - .L_616)
.L_616:
        /*0004*/ 	.word	0x00000082


	//----- nvinfo : EIATTR_KPARAM_INFO
	.align		4
.L_617:
        /*0008*/ 	.byte	0x04, 0x17
        /*000a*/ 	.short	(.L_619 - .L_618)
.L_618:
        /*000c*/ 	.word	0x00000000
        /*0010*/ 	.short	0x0000
        /*0012*/ 	.short	0x0070
        /*0014*/ 	.byte	0x00, 0xf0, 0x01, 0x28


	//----- nvinfo : EIATTR_SPARSE_MMA_MASK
	.align		4
.L_619:
        /*0018*/ 	.byte	0x03, 0x50
        /*001a*/ 	.short	0x0000


	//----- nvinfo : EIATTR_MAXREG_COUNT
	.align		4
        /*001c*/ 	.byte	0x03, 0x1b
        /*001e*/ 	.short	0x00a8


	//----- nvinfo : EIATTR_NUM_BARRIERS
	.align		4
        /*0020*/ 	.byte	0x02, 0x4c
        /*0022*/ 	.byte	0x10
	.zero		1


	//----- nvinfo : EIATTR_EXTERNS
	.align		4
        /*0024*/ 	.byte	0x04, 0x0f
        /*0026*/ 	.short	(.L_621 - .L_620)


	//   ....[0]....
	.align		4
.L_620:
        /*0028*/ 	.word	index@(__assertfail)


	//----- nvinfo : EIATTR_ANNOTATIONS
	.align		4
.L_621:
        /*002c*/ 	.byte	0x04, 0x55
        /*002e*/ 	.short	(.L_623 - .L_622)


	//   ....[0]....
.L_622:
        /* <DEDUP_REMOVED lines=28> */


	//----- nvinfo : EIATTR_MERCURY_ISA_VERSION
	.align		4
.L_623:
        /*01d8*/ 	.byte	0x03, 0x5f
        /*01da*/ 	.short	0x0101


	//----- nvinfo : EIATTR_INT_WARP_WIDE_INSTR_OFFSETS
	.align		4
        /*01dc*/ 	.byte	0x04, 0x31
        /*01de*/ 	.short	(.L_625 - .L_624)


	//   ....[0]....
.L_624:
        /*01e0*/ 	.word	0x00000130


	//   ....[1]....
        /*01e4*/ 	.word	0x00000170


	//   ....[2]....
        /*01e8*/ 	.word	0x000001e0


	//----- nvinfo : EIATTR_COOP_GROUP_MASK_REGIDS
	.align		4
.L_625:
        /*01ec*/ 	.byte	0x04, 0x29
        /*01ee*/ 	.short	(.L_627 - .L_626)


	//   ....[0]....
.L_626:
        /*01f0*/ 	.word	0xffffffff


	//   ....[1]....
        /*01f4*/ 	.word	0xffffffff


	//   ....[2]....
        /*01f8*/ 	.word	0xffffffff


	//   ....[3]....
        /*01fc*/ 	.word	0xffffffff


	//   ....[4]....
        /*0200*/ 	.word	0xffffffff


	//   ....[5]....
        /*0204*/ 	.word	0xffffffff


	//   ....[6]....
        /*0208*/ 	.word	0xffffffff


	//   ....[7]....
        /*020c*/ 	.word	0xffffffff


	//   ....[8]....
        /*0210*/ 	.word	0xffffffff


	//   ....[9]....
        /*0214*/ 	.word	0xffffffff


	//   ....[10]....
        /*0218*/ 	.word	0xffffffff


	//   ....[11]....
        /*021c*/ 	.word	0xffffffff


	//   ....[12]....
        /*0220*/ 	.word	0xffffffff


	//   ....[13]....
        /*0224*/ 	.word	0xffffffff


	//   ....[14]....
        /*0228*/ 	.word	0xffffffff


	//   ....[15]....
        /*022c*/ 	.word	0xffffffff


	//   ....[16]....
        /*0230*/ 	.word	0xffffffff


	//   ....[17]....
        /*0234*/ 	.word	0xffffffff


	//   ....[18]....
        /*0238*/ 	.word	0xffffffff


	//   ....[19]....
        /*023c*/ 	.word	0xffffffff


	//   ....[20]....
        /*0240*/ 	.word	0xffffffff


	//   ....[21]....
        /*0244*/ 	.word	0xffffffff


	//   ....[22]....
        /*0248*/ 	.word	0xffffffff


	//   ....[23]....
        /*024c*/ 	.word	0xffffffff


	//   ....[24]....
        /*0250*/ 	.word	0xffffffff


	//   ....[25]....
        /*0254*/ 	.word	0xffffffff


	//   ....[26]....
        /*0258*/ 	.word	0xffffffff


	//   ....[27]....
        /*025c*/ 	.word	0xffffffff


	//   ....[28]....
        /*0260*/ 	.word	0xffffffff


	//   ....[29]....
        /*0264*/ 	.word	0xffffffff


	//   ....[30]....
        /*0268*/ 	.word	0xffffffff


	//   ....[31]....
        /*026c*/ 	.word	0xffffffff


	//   ....[32]....
        /*0270*/ 	.word	0xffffffff


	//   ....[33]....
        /*0274*/ 	.word	0xffffffff


	//   ....[34]....
        /*0278*/ 	.word	0xffffffff


	//   ....[35]....
        /*027c*/ 	.word	0xffffffff


	//   ....[36]....
        /*0280*/ 	.word	0xffffffff


	//   ....[37]....
        /*0284*/ 	.word	0xffffffff


	//   ....[38]....
        /*0288*/ 	.word	0xffffffff


	//   ....[39]....
        /*028c*/ 	.word	0xffffffff


	//   ....[40]....
        /*0290*/ 	.word	0xffffffff


	//   ....[41]....
        /*0294*/ 	.word	0xffffffff


	//   ....[42]....
        /*0298*/ 	.word	0x0500000f


	//   ....[43]....
        /*029c*/ 	.word	0x0500000f


	//   ....[44]....
        /*02a0*/ 	.word	0x0500000f


	//   ....[45]....
        /*02a4*/ 	.word	0x0500000f


	//   ....[46]....
        /*02a8*/ 	.word	0x0500000f


	//   ....[47]....
        /*02ac*/ 	.word	0x0500000f


	//   ....[48]....
        /*02b0*/ 	.word	0x0500000f


	//   ....[49]....
        /*02b4*/ 	.word	0x0500000f


	//   ....[50]....
        /*02b8*/ 	.word	0x0500000f


	//   ....[51]....
        /*02bc*/ 	.word	0x0500000f


	//----- nvinfo : EIATTR_COOP_GROUP_INSTR_OFFSETS
	.align		4
.L_627:
        /*02c0*/ 	.byte	0x04, 0x28
        /*02c2*/ 	.short	(.L_629 - .L_628)


	//   ....[0]....
.L_628:
        /*02c4*/ 	.word	0x00000060


	//   ....[1]....
        /*02c8*/ 	.word	0x00000140


	//   ....[2]....
        /*02cc*/ 	.word	0x00000190


	//   ....[3]....
        /*02d0*/ 	.word	0x00000380


	//   ....[4]....
        /*02d4*/ 	.word	0x000004e0


	//   ....[5]....
        /*02d8*/ 	.word	0x00000600


	//   ....[6]....
        /*02dc*/ 	.word	0x00000760


	//   ....[7]....
        /*02e0*/ 	.word	0x000011b0


	//   ....[8]....
        /*02e4*/ 	.word	0x00002ad0


	//   ....[9]....
        /*02e8*/ 	.word	0x00003890


	//   ....[10]....
        /*02ec*/ 	.word	0x00003910


	//   ....[11]....
        /*02f0*/ 	.word	0x00003af0


	//   ....[12]....
        /*02f4*/ 	.word	0x00003bc0


	//   ....[13]....
        /*02f8*/ 	.word	0x000044c0


	//   ....[14]....
        /*02fc*/ 	.word	0x00004c50


	//   ....[15]....
        /*0300*/ 	.word	0x00004cc0


	//   ....[16]....
        /*0304*/ 	.word	0x00004f90


	//   ....[17]....
        /*0308*/ 	.word	0x00005150


	//   ....[18]....
        /*030c*/ 	.word	0x000061e0


	//   ....[19]....
        /*0310*/ 	.word	0x00006220


	//   ....[20]....
        /*0314*/ 	.word	0x00006260


	//   ....[21]....
        /*0318*/ 	.word	0x000062c0


	//   ....[22]....
        /*031c*/ 	.word	0x000062f0


	//   ....[23]....
        /*0320*/ 	.word	0x00006cd0


	//   ....[24]....
        /*0324*/ 	.word	0x00008050


	//   ....[25]....
        /*0328*/ 	.word	0x00008080


	//   ....[26]....
        /*032c*/ 	.word	0x000080a0


	//   ....[27]....
        /*0330*/ 	.word	0x000080c0


	//   ....[28]....
        /*0334*/ 	.word	0x000086e0


	//   ....[29]....
        /*0338*/ 	.word	0x00008700


	//   ....[30]....
        /*033c*/ 	.word	0x00008950


	//   ....[31]....
        /*0340*/ 	.word	0x00008980


	//   ....[32]....
        /*0344*/ 	.word	0x000094b0


	//   ....[33]....
        /*0348*/ 	.word	0x00009e10


	//   ....[34]....
        /*034c*/ 	.word	0x00009e40


	//   ....[35]....
        /*0350*/ 	.word	0x00009f10


	//   ....[36]....
        /*0354*/ 	.word	0x00009f20


	//   ....[37]....
        /*0358*/ 	.word	0x00009fa0


	//   ....[38]....
        /*035c*/ 	.word	0x00009fb0


	//   ....[39]....
        /*0360*/ 	.word	0x00009fc0


	//   ....[40]....
        /*0364*/ 	.word	0x00009fd0


	//   ....[41]....
        /*0368*/ 	.word	0x0000d670


	//   ....[42]....
        /*036c*/ 	.word	0x0000dc00


	//   ....[43]....
        /*0370*/ 	.word	0x0000dd70


	//   ....[44]....
        /*0374*/ 	.word	0x0000ddd0


	//   ....[45]....
        /*0378*/ 	.word	0x0000de90


	//   ....[46]....
        /*037c*/ 	.word	0x0000df90


	//   ....[47]....
        /*0380*/ 	.word	0x0000dff0


	//   ....[48]....
        /*0384*/ 	.word	0x0000e0e0


	//   ....[49]....
        /*0388*/ 	.word	0x0000e140


	//   ....[50]....
        /*038c*/ 	.word	0x0000e1e0


	//   ....[51]....
        /*0390*/ 	.word	0x0000e5d0


	//----- nvinfo : EIATTR_REG_RECONFIG
	.align		4
.L_629:
        /*0394*/ 	.byte	0x01, 0x54
	.zero		2


	//----- nvinfo : EIATTR_SYSCALL_OFFSETS
	.align		4
        /*0398*/ 	.byte	0x04, 0x46
        /*039a*/ 	.short	(.L_631 - .L_630)


	//   ....[0]....
.L_630:
        /*039c*/ 	.word	0x00002c90


	//   ....[1]....
        /*03a0*/ 	.word	0x00009110


	//   ....[2]....
        /*03a4*/ 	.word	0x00009250


	//   ....[3]....
        /*03a8*/ 	.word	0x00009340


	//   ....[4]....
        /*03ac*/ 	.word	0x00009a40


	//----- nvinfo : EIATTR_MBARRIER_INSTR_OFFSETS
	.align		4
.L_631:
        /*03b0*/ 	.byte	0x04, 0x39
        /*03b2*/ 	.short	(.L_633 - .L_632)


	//   ....[0]....
.L_632:
        /*03b4*/ 	.word	0x00000270
        /*03b8*/ 	.word	0x000000ff
        /*03bc*/ 	.word	0x00028c00
        /*03c0*/ 	.short	0x0100
        /*03c2*/ 	.byte	0x08
	.zero		1


	//   ....[1]....
        /*03c4*/ 	.word	0x00000280
        /*03c8*/ 	.word	0x000000ff
        /*03cc*/ 	.word	0x00028c20
        /*03d0*/ 	.short	0x0100
        /*03d2*/ 	.byte	0x08
	.zero		1


	//   ....[2]....
        /*03d4*/ 	.word	0x00000330
        /*03d8*/ 	.word	0x000000ff
        /*03dc*/ 	.word	0x00028c30
        /*03e0*/ 	.short	0x0100
        /*03e2*/ 	.byte	0x06
	.zero		1


	//   ....[3]....
        /*03e4*/ 	.word	0x00000340
        /*03e8*/ 	.word	0x000000ff
        /*03ec*/ 	.word	0x00028c40
        /*03f0*/ 	.short	0x0100
        /*03f2*/ 	.byte	0x06
	.zero		1


	//   ....[4]....
        /*03f4*/ 	.word	0x00000350
        /*03f8*/ 	.word	0x000000ff
        /*03fc*/ 	.word	0x00028c38
        /*0400*/ 	.short	0x0100
        /*0402*/ 	.byte	0x06
	.zero		1


	//   ....[5]....
        /*0404*/ 	.word	0x00000360
        /*0408*/ 	.word	0x000000ff
        /*040c*/ 	.word	0x00028c48
        /*0410*/ 	.short	0x0100
        /*0412*/ 	.byte	0x06
	.zero		1


	//   ....[6]....
        /*0414*/ 	.word	0x00000490
        /*0418*/ 	.word	0x000000ff
        /*041c*/ 	.word	0x00028c50
        /*0420*/ 	.short	0x0100
        /*0422*/ 	.byte	0x08
	.zero		1


	//   ....[7]....
        /*0424*/ 	.word	0x000004a0
        /*0428*/ 	.word	0x000000ff
        /*042c*/ 	.word	0x00028c60
        /*0430*/ 	.short	0x0100
        /*0432*/ 	.byte	0x08
	.zero		1


	//   ....[8]....
        /*0434*/ 	.word	0x000004b0
        /*0438*/ 	.word	0x000000ff
        /*043c*/ 	.word	0x00028c58
        /*0440*/ 	.short	0x0100
        /*0442*/ 	.byte	0x08
	.zero		1


	//   ....[9]....
        /*0444*/ 	.word	0x000004c0
        /*0448*/ 	.word	0x000000ff
        /*044c*/ 	.word	0x00028c68
        /*0450*/ 	.short	0x0100
        /*0452*/ 	.byte	0x08
	.zero		1


	//   ....[10]....
        /*0454*/ 	.word	0x000005b0
        /*0458*/ 	.word	0x000000ff
        /*045c*/ 	.word	0x00028c70
        /*0460*/ 	.short	0x0100
        /*0462*/ 	.byte	0x06
	.zero		1


	//   ....[11]....
        /*0464*/ 	.word	0x000005c0
        /*0468*/ 	.word	0x000000ff
        /*046c*/ 	.word	0x00028c80
        /*0470*/ 	.short	0x0100
        /*0472*/ 	.byte	0x06
	.zero		1


	//   ....[12]....
        /*0474*/ 	.word	0x000005d0
        /*0478*/ 	.word	0x000000ff
        /*047c*/ 	.word	0x00028c78
        /*0480*/ 	.short	0x0100
        /*0482*/ 	.byte	0x06
	.zero		1


	//   ....[13]....
        /*0484*/ 	.word	0x000005e0
        /*0488*/ 	.word	0x000000ff
        /*048c*/ 	.word	0x00028c88
        /*0490*/ 	.short	0x0100
        /*0492*/ 	.byte	0x06
	.zero		1


	//   ....[14]....
        /*0494*/ 	.word	0x00000710
        /*0498*/ 	.word	0x000000ff
        /*049c*/ 	.word	0x00028c90
        /*04a0*/ 	.short	0x0100
        /*04a2*/ 	.byte	0x08
	.zero		1


	//   ....[15]....
        /*04a4*/ 	.word	0x00000720
        /*04a8*/ 	.word	0x000000ff
        /*04ac*/ 	.word	0x00028ca0
        /*04b0*/ 	.short	0x0100
        /*04b2*/ 	.byte	0x08
	.zero		1


	//   ....[16]....
        /*04b4*/ 	.word	0x00000730
        /*04b8*/ 	.word	0x000000ff
        /*04bc*/ 	.word	0x00028c98
        /*04c0*/ 	.short	0x0100
        /*04c2*/ 	.byte	0x08
	.zero		1


	//   ....[17]....
        /*04c4*/ 	.word	0x00000740
        /*04c8*/ 	.word	0x000000ff
        /*04cc*/ 	.word	0x00028ca8
        /*04d0*/ 	.short	0x0100
        /*04d2*/ 	.byte	0x08
	.zero		1


	//   ....[18]....
        /*04d4*/ 	.word	0x00000870
        /*04d8*/ 	.word	0x000000ff
        /*04dc*/ 	.word	0x00028cb0
        /*04e0*/ 	.short	0x0100
        /*04e2*/ 	.byte	0x08
	.zero		1


	//   ....[19]....
        /*04e4*/ 	.word	0x00000880
        /*04e8*/ 	.word	0x000000ff
        /*04ec*/ 	.word	0x00028cc0
        /*04f0*/ 	.short	0x0100
        /*04f2*/ 	.byte	0x08
	.zero		1


	//   ....[20]....
        /*04f4*/ 	.word	0x00000890
        /*04f8*/ 	.word	0x000000ff
        /*04fc*/ 	.word	0x00028cb8
        /*0500*/ 	.short	0x0100
        /*0502*/ 	.byte	0x08
	.zero		1


	//   ....[21]....
        /*0504*/ 	.word	0x000008a0
        /*0508*/ 	.word	0x000000ff
        /*050c*/ 	.word	0x00028cc8
        /*0510*/ 	.short	0x0100
        /*0512*/ 	.byte	0x08
	.zero		1


	//   ....[22]....
        /*0514*/ 	.word	0x000012c0
        /*0518*/ 	.word	0x000000ff
        /*051c*/ 	.word	0x00028c50
        /*0520*/ 	.short	0x010a
        /*0522*/ 	.byte	0x10
	.zero		1


	//   ....[23]....
        /*0524*/ 	.word	0x000015a0
        /*0528*/ 	.word	0x00000000
        /*052c*/ 	.word	0x00000000
        /*0530*/ 	.short	0x0101
        /*0532*/ 	.byte	0x3f
	.zero		1


	//   ....[24]....
        /*0534*/ 	.word	0x00001f30
        /*0538*/ 	.word	0x000000ff
        /*053c*/ 	.word	0x00028c50
        /*0540*/ 	.short	0x010a
        /*0542*/ 	.byte	0x06
	.zero		1


	//   ....[25]....
        /*0544*/ 	.word	0x00001f70
        /*0548*/ 	.word	0x000000ff
        /*054c*/ 	.word	0x00028c50
        /*0550*/ 	.short	0x010a
        /*0552*/ 	.byte	0x06
	.zero		1


	//   ....[26]....
        /*0554*/ 	.word	0x000021c0
        /*0558*/ 	.word	0x00000003
        /*055c*/ 	.word	0x00000000
        /*0560*/ 	.short	0x0101
        /*0562*/ 	.byte	0x3f
	.zero		1


	//   ....[27]....
        /*0564*/ 	.word	0x00002d10
        /*0568*/ 	.word	0x000000ff
        /*056c*/ 	.word	0x00028c00
        /*0570*/ 	.short	0x010a
        /*0572*/ 	.byte	0x29
	.zero		1


	//   ....[28]....
        /*0574*/ 	.word	0x00002d90
        /*0578*/ 	.word	0x00000007
        /*057c*/ 	.word	0x00028c30
        /*0580*/ 	.short	0x010a
        /*0582*/ 	.byte	0x3f
	.zero		1


	//   ....[29]....
        /*0584*/ 	.word	0x00002dd0
        /*0588*/ 	.word	0x00000007
        /*058c*/ 	.word	0x00028c30
        /*0590*/ 	.short	0x010a
        /*0592*/ 	.byte	0x3f
	.zero		1


	//   ....[30]....
        /*0594*/ 	.word	0x00003dc0
        /*0598*/ 	.word	0x00000003
        /*059c*/ 	.word	0x00000000
        /*05a0*/ 	.short	0x0101
        /*05a2*/ 	.byte	0x3f
	.zero		1


	//   ....[31]....
        /*05a4*/ 	.word	0x00004230
        /*05a8*/ 	.word	0x00000007
        /*05ac*/ 	.word	0x00028c50
        /*05b0*/ 	.short	0x010a
        /*05b2*/ 	.byte	0x3f
	.zero		1


	//   ....[32]....
        /*05b4*/ 	.word	0x00004280
        /*05b8*/ 	.word	0x00000007
        /*05bc*/ 	.word	0x00028c50
        /*05c0*/ 	.short	0x010a
        /*05c2*/ 	.byte	0x3f
	.zero		1


	//   ....[33]....
        /*05c4*/ 	.word	0x000044e0
        /*05c8*/ 	.word	0x00000007
        /*05cc*/ 	.word	0x00000000
        /*05d0*/ 	.short	0x0101
        /*05d2*/ 	.byte	0x3f
	.zero		1


	//   ....[34]....
        /*05d4*/ 	.word	0x00004630
        /*05d8*/ 	.word	0x000000ff
        /*05dc*/ 	.word	0x00028c30
        /*05e0*/ 	.short	0x010a
        /*05e2*/ 	.byte	0x17
	.zero		1


	//   ....[35]....
        /*05e4*/ 	.word	0x00004670
        /*05e8*/ 	.word	0x000000ff
        /*05ec*/ 	.word	0x00028c30
        /*05f0*/ 	.short	0x010a
        /*05f2*/ 	.byte	0x17
	.zero		1


	//   ....[36]....
        /*05f4*/ 	.word	0x000054a0
        /*05f8*/ 	.word	0x00000098
        /*05fc*/ 	.word	0x00000000
        /*0600*/ 	.short	0x0101
        /*0602*/ 	.byte	0x3f
	.zero		1


	//   ....[37]....
        /*0604*/ 	.word	0x00005f50
        /*0608*/ 	.word	0x000000ff
        /*060c*/ 	.word	0x00028c50
        /*0610*/ 	.short	0x010a
        /*0612*/ 	.byte	0x17
	.zero		1


	//   ....[38]....
        /*0614*/ 	.word	0x00005f90
        /*0618*/ 	.word	0x000000ff
        /*061c*/ 	.word	0x00028c50
        /*0620*/ 	.short	0x010a
        /*0622*/ 	.byte	0x17
	.zero		1


	//   ....[39]....
        /*0624*/ 	.word	0x00006200
        /*0628*/ 	.word	0x000000ac
        /*062c*/ 	.word	0x00000000
        /*0630*/ 	.short	0x0101
        /*0632*/ 	.byte	0x3f
	.zero		1


	//   ....[40]....
        /*0634*/ 	.word	0x00008710
        /*0638*/ 	.word	0x000000ff
        /*063c*/ 	.word	0x00000000
        /*0640*/ 	.short	0x0101
        /*0642*/ 	.byte	0x04
	.zero		1


	//   ....[41]....
        /*0644*/ 	.word	0x000096e0
        /*0648*/ 	.word	0x00000000
        /*064c*/ 	.word	0x00028c40
        /*0650*/ 	.short	0x010a
        /*0652*/ 	.byte	0x3f
	.zero		1


	//   ....[42]....
        /*0654*/ 	.word	0x0000a0d0
        /*0658*/ 	.word	0x000000ff
        /*065c*/ 	.word	0x00028c00
        /*0660*/ 	.short	0x0107
        /*0662*/ 	.byte	0x24
	.zero		1


	//   ....[43]....
        /*0664*/ 	.word	0x0000a130
        /*0668*/ 	.word	0x000000ff
        /*066c*/ 	.word	0x00028c00
        /*0670*/ 	.short	0x0101
        /*0672*/ 	.byte	0x24
	.zero		1


	//   ....[44]....
        /*0674*/ 	.word	0x0000a150
        /*0678*/ 	.word	0x000000ff
        /*067c*/ 	.word	0x00028c20
        /*0680*/ 	.short	0x010a
        /*0682*/ 	.byte	0x24
	.zero		1


	//   ....[45]....
        /*0684*/ 	.word	0x0000a230
        /*0688*/ 	.word	0x00000003
        /*068c*/ 	.word	0x00028c60
        /*0690*/ 	.short	0x010a
        /*0692*/ 	.byte	0x3f
	.zero		1


	//   ....[46]....
        /*0694*/ 	.word	0x0000ae00
        /*0698*/ 	.word	0x00000003
        /*069c*/ 	.word	0x00028c40
        /*06a0*/ 	.short	0x010a
        /*06a2*/ 	.byte	0x3f
	.zero		1


	//   ....[47]....
        /*06a4*/ 	.word	0x0000b040
        /*06a8*/ 	.word	0x00000003
        /*06ac*/ 	.word	0x00028c60
        /*06b0*/ 	.short	0x010a
        /*06b2*/ 	.byte	0x3f
	.zero		1


	//   ....[48]....
        /*06b4*/ 	.word	0x0000bc10
        /*06b8*/ 	.word	0x00000004
        /*06bc*/ 	.word	0x00028c40
        /*06c0*/ 	.short	0x010a
        /*06c2*/ 	.byte	0x3f
	.zero		1


	//   ....[49]....
        /*06c4*/ 	.word	0x0000be30
        /*06c8*/ 	.word	0x00000004
        /*06cc*/ 	.word	0x00028c60
        /*06d0*/ 	.short	0x010a
        /*06d2*/ 	.byte	0x3f
	.zero		1


	//   ....[50]....
        /*06d4*/ 	.word	0x0000c950
        /*06d8*/ 	.word	0x00000004
        /*06dc*/ 	.word	0x00028c40
        /*06e0*/ 	.short	0x010a
        /*06e2*/ 	.byte	0x3f
	.zero		1


	//   ....[51]....
        /*06e4*/ 	.word	0x0000cb90
        /*06e8*/ 	.word	0x00000004
        /*06ec*/ 	.word	0x00028c60
        /*06f0*/ 	.short	0x010a
        /*06f2*/ 	.byte	0x3f
	.zero		1


	//   ....[52]....
        /*06f4*/ 	.word	0x0000d5f0
        /*06f8*/ 	.word	0x00000000
        /*06fc*/ 	.word	0x00028c20
        /*0700*/ 	.short	0x010a
        /*0702*/ 	.byte	0x3f
	.zero		1


	//   ....[53]....
        /*0704*/ 	.word	0x0000d7c0
        /*0708*/ 	.word	0x00000006
        /*070c*/ 	.word	0x00000000
        /*0710*/ 	.short	0x010a
        /*0712*/ 	.byte	0x3f
	.zero		1


	//   ....[54]....
        /*0714*/ 	.word	0x0000d810
        /*0718*/ 	.word	0x00000003
        /*071c*/ 	.word	0x00000000
        /*0720*/ 	.short	0x010a
        /*0722*/ 	.byte	0x3f
	.zero		1


	//   ....[55]....
        /*0724*/ 	.word	0x0000d870
        /*0728*/ 	.word	0x00000012
        /*072c*/ 	.word	0x00000000
        /*0730*/ 	.short	0x010a
        /*0732*/ 	.byte	0x3f
	.zero		1


	//   ....[56]....
        /*0734*/ 	.word	0x0000d8a0
        /*0738*/ 	.word	0x00000003
        /*073c*/ 	.word	0x00000000
        /*0740*/ 	.short	0x010a
        /*0742*/ 	.byte	0x3f
	.zero		1


	//   ....[57]....
        /*0744*/ 	.word	0x0000d910
        /*0748*/ 	.word	0x00000003
        /*074c*/ 	.word	0x00028c50
        /*0750*/ 	.short	0x010a
        /*0752*/ 	.byte	0x3f
	.zero		1


	//   ....[58]....
        /*0754*/ 	.word	0x0000d970
        /*0758*/ 	.word	0x00000004
        /*075c*/ 	.word	0x00028c50
        /*0760*/ 	.short	0x010a
        /*0762*/ 	.byte	0x3f
	.zero		1


	//   ....[59]....
        /*0764*/ 	.word	0x0000d9d0
        /*0768*/ 	.word	0x00000003
        /*076c*/ 	.word	0x00028c00
        /*0770*/ 	.short	0x010a
        /*0772*/ 	.byte	0x3f
	.zero		1


	//   ....[60]....
        /*0774*/ 	.word	0x0000da20
        /*0778*/ 	.word	0x00000007
        /*077c*/ 	.word	0x00028c30
        /*0780*/ 	.short	0x010a
        /*0782*/ 	.byte	0x3f
	.zero		1


	//   ....[61]....
        /*0784*/ 	.word	0x0000da70
        /*0788*/ 	.word	0x00000007
        /*078c*/ 	.word	0x00028c50
        /*0790*/ 	.short	0x010a
        /*0792*/ 	.byte	0x3f
	.zero		1


	//   ....[62]....
        /*0794*/ 	.word	0x0000dad0
        /*0798*/ 	.word	0x00000004
        /*079c*/ 	.word	0x00028c30
        /*07a0*/ 	.short	0x010a
        /*07a2*/ 	.byte	0x3f
	.zero		1


	//   ....[63]....
        /*07a4*/ 	.word	0x0000db20
        /*07a8*/ 	.word	0x000000ac
        /*07ac*/ 	.word	0x00028c50
        /*07b0*/ 	.short	0x010a
        /*07b2*/ 	.byte	0x3f
	.zero		1


	//   ....[64]....
        /*07b4*/ 	.word	0x0000dcc0
        /*07b8*/ 	.word	0x00000000
        /*07bc*/ 	.word	0x00028c40
        /*07c0*/ 	.short	0x010a
        /*07c2*/ 	.byte	0x3f
	.zero		1


	//   ....[65]....
        /*07c4*/ 	.word	0x0000e270
        /*07c8*/ 	.word	0x00000003
        /*07cc*/ 	.word	0x00028c20
        /*07d0*/ 	.short	0x010a
        /*07d2*/ 	.byte	0x3f
	.zero		1


	//   ....[66]....
        /*07d4*/ 	.word	0x0000e2c0
        /*07d8*/ 	.word	0x00000003
        /*07dc*/ 	.word	0x00028c60
        /*07e0*/ 	.short	0x010a
        /*07e2*/ 	.byte	0x3f
	.zero		1


	//   ....[67]....
        /*07e4*/ 	.word	0x0000e310
        /*07e8*/ 	.word	0x00000003
        /*07ec*/ 	.word	0x00028c40
        /*07f0*/ 	.short	0x010a
        /*07f2*/ 	.byte	0x3f
	.zero		1


	//   ....[68]....
        /*07f4*/ 	.word	0x0000e360
        /*07f8*/ 	.word	0x00000003
        /*07fc*/ 	.word	0x00028c60
        /*0800*/ 	.short	0x010a
        /*0802*/ 	.byte	0x3f
	.zero		1


	//   ....[69]....
        /*0804*/ 	.word	0x0000e3b0
        /*0808*/ 	.word	0x00000004
        /*080c*/ 	.word	0x00028c40
        /*0810*/ 	.short	0x010a
        /*0812*/ 	.byte	0x3f
	.zero		1


	//   ....[70]....
        /*0814*/ 	.word	0x0000e400
        /*0818*/ 	.word	0x00000004
        /*081c*/ 	.word	0x00028c60
        /*0820*/ 	.short	0x010a
        /*0822*/ 	.byte	0x3f
	.zero		1


	//   ....[71]....
        /*0824*/ 	.word	0x0000e450
        /*0828*/ 	.word	0x00000004
        /*082c*/ 	.word	0x00028c40
        /*0830*/ 	.short	0x010a
        /*0832*/ 	.byte	0x3f
	.zero		1


	//   ....[72]....
        /*0834*/ 	.word	0x0000e4a0
        /*0838*/ 	.word	0x00000004
        /*083c*/ 	.word	0x00028c60
        /*0840*/ 	.short	0x010a
        /*0842*/ 	.byte	0x3f
	.zero		1


	//   ....[73]....
        /*0844*/ 	.word	0x0000e4f0
        /*0848*/ 	.word	0x00000000
        /*084c*/ 	.word	0x00028c20
        /*0850*/ 	.short	0x010a
        /*0852*/ 	.byte	0x3f
	.zero		1


	//   ....[74]....
        /*0854*/ 	.word	0x0000e690
        /*0858*/ 	.word	0x00000006
        /*085c*/ 	.word	0x00000000
        /*0860*/ 	.short	0x010a
        /*0862*/ 	.byte	0x3f
	.zero		1


	//   ....[75]....
        /*0864*/ 	.word	0x0000e6e0
        /*0868*/ 	.word	0x00000003
        /*086c*/ 	.word	0x00000000
        /*0870*/ 	.short	0x010a
        /*0872*/ 	.byte	0x3f
	.zero		1


	//   ....[76]....
        /*0874*/ 	.word	0x0000e730
        /*0878*/ 	.word	0x00000012
        /*087c*/ 	.word	0x00000000
        /*0880*/ 	.short	0x010a
        /*0882*/ 	.byte	0x3f
	.zero		1


	//----- nvinfo : EIATTR_NUM_MBARRIERS
	.align		4
.L_633:
        /*0884*/ 	.byte	0x03, 0x38
        /*0886*/ 	.short	0x0016


	//----- nvinfo : EIATTR_EXIT_INSTR_OFFSETS
	.align		4
        /*0888*/ 	.byte	0x04, 0x1c
        /*088a*/ 	.short	(.L_635 - .L_634)


	//   ....[0]....
.L_634:
        /*088c*/ 	.word	0x000009f0


	//   ....[1]....
        /*0890*/ 	.word	0x00008bd0


	//   ....[2]....
        /*0894*/ 	.word	0x0000d8f0


	//----- nvinfo : EIATTR_MAX_THREADS
	.align		4
.L_635:
        /*0898*/ 	.byte	0x04, 0x05
        /*089a*/ 	.short	(.L_637 - .L_636)
.L_636:
        /*089c*/ 	.word	0x00000180
        /*08a0*/ 	.word	0x00000001
        /*08a4*/ 	.word	0x00000001


	//----- nvinfo : EIATTR_CRS_STACK_SIZE
	.align		4
.L_637:
        /*08a8*/ 	.byte	0x04, 0x1e
        /*08aa*/ 	.short	(.L_639 - .L_638)
.L_638:
        /*08ac*/ 	.word	0x00000000


	//----- nvinfo : EIATTR_CBANK_PARAM_SIZE
	.align		4
.L_639:
        /*08b0*/ 	.byte	0x03, 0x19
        /*08b2*/ 	.short	0x0a70


	//----- nvinfo : EIATTR_PARAM_CBANK
	.align		4
        /*08b4*/ 	.byte	0x04, 0x0a
        /*08b6*/ 	.short	(.L_641 - .L_640)
	.align		4
.L_640:
        /*08b8*/ 	.word	index@(.nv.constant0._ZN7cutlass13device_kernelIN5flash11enable_sm90INS1_16FlashAttnFwdSm90INS1_25CollectiveMainloopFwdSm90ILi2EN4cute5tupleIJNS5_1CILi1EEES8_S8_EEENS6_IJNS7_ILi64EEESA_SA_EEELi512ENS_6half_tEfNS_4arch4Sm90ELb0ELb0ELb1ELb0ELb0ELb0ELb0ELb0ELb0ELb1ELb0ELb0EEENS1_21CollectiveEpilogueFwdINS6_IJSA_NS7_ILi512EEESA_EEES9_SC_SE_Li256ELb0ELb1ELb0ELb0EEENS1_29StaticPersistentTileSchedulerILb0EEEEEEEEEvNT_6ParamsE)
        /*08bc*/ 	.short	0x0210
        /*08be*/ 	.short	0x0a70


	//----- nvinfo : EIATTR_SW_WAR
	.align		4
.L_641:
        /*08c0*/ 	.byte	0x04, 0x36
        /*08c2*/ 	.short	(.L_643 - .L_642)
.L_642:
        /*08c4*/ 	.word	0x00000008
.L_643:


//--------------------- .nv.info._ZN7cutlass13device_kernelIN5flash11enable_sm90INS1_16FlashAttnFwdSm90INS1_25CollectiveMainloopFwdSm90ILi2EN4cute5tupleIJNS5_1CILi1EEES8_S8_EEENS6_IJNS7_ILi64EEESA_SA_EEELi512ENS_6half_tEfNS_4arch4Sm90ELb0ELb0ELb1ELb0ELb0ELb0ELb1ELb0ELb0ELb1ELb0ELb0EEENS1_21CollectiveEpilogueFwdINS6_IJSA_NS7_ILi512EEESA_EEES9_SC_SE_Li256ELb0ELb1ELb0ELb0EEENS1_29StaticPersistentTileSchedulerILb0EEEEEEEEEvNT_6ParamsE --------------------------
	.section	.nv.info._ZN7cutlass13device_kernelIN5flash11enable_sm90INS1_16FlashAttnFwdSm90INS1_25CollectiveMainloopFwdSm90ILi2EN4cute5tupleIJNS5_1CILi1EEES8_S8_EEENS6_IJNS7_ILi64EEESA_SA_EEELi512ENS_6half_tEfNS_4arch4Sm90ELb0ELb0ELb1ELb0ELb0ELb0ELb1ELb0ELb0ELb1ELb0ELb0EEENS1_21CollectiveEpilogueFwdINS6_IJSA_NS7_ILi512EEESA_EEES9_SC_SE_Li256ELb0ELb1ELb0ELb0EEENS1_29StaticPersistentTileSchedulerILb0EEEEEEEEEvNT_6ParamsE,"",@"SHT_CUDA_INFO"
	.sectionflags	@""
	.align	4


	//----- nvinfo : EIATTR_CUDA_API_VERSION
	.align		4
        /*0000*/ 	.byte	0x04, 0x37
        /*0002*/ 	.short	(.L_645 - .L_644)
.L_644:
        /*0004*/ 	.word	0x00000082


	//----- nvinfo : EIATTR_KPARAM_INFO
	.align		4
.L_645:
        /*0008*/ 	.byte	0x04, 0x17
        /*000a*/ 	.short	(.L_647 - .L_646)
.L_646:
        /*000c*/ 	.word	0x00000000
        /*0010*/ 	.short	0x0000
        /*0012*/ 	.short	0x0070
        /*0014*/ 	.byte	0x00, 0xf0, 0x01, 0x2c


	//----- nvinfo : EIATTR_SPARSE_MMA_MASK
	.align		4
.L_647:
        /*0018*/ 	.byte	0x03, 0x50
        /*001a*/ 	.short	0x0000


	//----- nvinfo : EIATTR_MAXREG_COUNT
	.align		4
        /*001c*/ 	.byte	0x03, 0x1b
        /*001e*/ 	.short	0x00a8


	//----- nvinfo : EIATTR_NUM_BARRIERS
	.align		4
        /*0020*/ 	.byte	0x02, 0x4c
        /*0022*/ 	.byte	0x10
	.zero		1


	//----- nvinfo : EIATTR_EXTERNS
	.align		4
        /*0024*/ 	.byte	0x04, 0x0f
        /*0026*/ 	.short	(.L_649 - .L_648)


	//   ....[0]....
	.align		4
.L_648:
        /*0028*/ 	.word	index@(__assertfail)


	//----- nvinfo : EIATTR_ANNOTATIONS
	.align		4
.L_649:
        /*002c*/ 	.byte	0x04, 0x55
        /*002e*/ 	.short	(.L_651 - .L_650)


	//   ....[0]....
.L_650:
        /* <DEDUP_REMOVED lines=43> */


	//----- nvinfo : EIATTR_MERCURY_ISA_VERSION
	.align		4
.L_651:
        /*02d0*/ 	.byte	0x03, 0x5f
        /*02d2*/ 	.short	0x0101


	//----- nvinfo : EIATTR_INT_WARP_WIDE_INSTR_OFFSETS
	.align		4
        /*02d4*/ 	.byte	0x04, 0x31
        /*02d6*/ 	.short	(.L_653 - .L_652)


	//   ....[0]....
.L_652:
        /*02d8*/ 	.word	0x00000130


	//   ....[1]....
        /*02dc*/ 	.word	0x00000170


	//   ....[2]....
        /*02e0*/ 	.word	0x000001e0


	//   ....[3]....
        /*02e4*/ 	.word	0x00000250


	//----- nvinfo : EIATTR_COOP_GROUP_MASK_REGIDS
	.align		4
.L_653:
        /*02e8*/ 	.byte	0x04, 0x29
        /*02ea*/ 	.short	(.L_655 - .L_654)


	//   ....[0]....
.L_654:
        /*02ec*/ 	.word	0xffffffff


	//   ....[1]....
        /*02f0*/ 	.word	0xffffffff


	//   ....[2]....
        /*02f4*/ 	.word	0xffffffff


	//   ....[3]....
        /*02f8*/ 	.word	0xffffffff


	//   ....[4]....
        /*02fc*/ 	.word	0xffffffff


	//   ....[5]....
        /*0300*/ 	.word	0xffffffff


	//   ....[6]....
        /*0304*/ 	.word	0xffffffff


	//   ....[7]....
        /*0308*/ 	.word	0xffffffff


	//   ....[8]....
        /*030c*/ 	.word	0xffffffff


	//   ....[9]....
        /*0310*/ 	.word	0xffffffff


	//   ....[10]....
        /*0314*/ 	.word	0xffffffff


	//   ....[11]....
        /*0318*/ 	.word	0xffffffff


	//   ....[12]....
        /*031c*/ 	.word	0xffffffff


	//   ....[13]....
        /*0320*/ 	.word	0xffffffff


	//   ....[14]....
        /*0324*/ 	.word	0xffffffff


	//   ....[15]....
        /*0328*/ 	.word	0xffffffff


	//   ....[16]....
        /*032c*/ 	.word	0xffffffff


	//   ....[17]....
        /*0330*/ 	.word	0xffffffff


	//   ....[18]....
        /*0334*/ 	.word	0xffffffff


	//   ....[19]....
        /*0338*/ 	.word	0xffffffff


	//   ....[20]....
        /*033c*/ 	.word	0xffffffff


	//   ....[21]....
        /*0340*/ 	.word	0xffffffff


	//   ....[22]....
        /*0344*/ 	.word	0xffffffff


	//   ....[23]....
        /*0348*/ 	.word	0xffffffff


	//   ....[24]....
        /*034c*/ 	.word	0xffffffff


	//   ....[25]....
        /*0350*/ 	.word	0xffffffff


	//   ....[26]....
        /*0354*/ 	.word	0xffffffff


	//   ....[27]....
        /*0358*/ 	.word	0xffffffff


	//   ....[28]....
        /*035c*/ 	.word	0xffffffff


	//   ....[29]....
        /*0360*/ 	.word	0xffffffff


	//   ....[30]....
        /*0364*/ 	.word	0xffffffff


	//   ....[31]....
        /*0368*/ 	.word	0xffffffff


	//   ....[32]....
        /*036c*/ 	.word	0xffffffff


	//   ....[33]....
        /*0370*/ 	.word	0xffffffff


	//   ....[34]....
        /*0374*/ 	.word	0xffffffff


	//   ....[35]....
        /*0378*/ 	.word	0xffffffff


	//   ....[36]....
        /*037c*/ 	.word	0xffffffff


	//   ....[37]....
        /*0380*/ 	.word	0xffffffff


	//   ....[38]....
        /*0384*/ 	.word	0xffffffff


	//   ....[39]....
        /*0388*/ 	.word	0xffffffff


	//   ....[40]....
        /*038c*/ 	.word	0xffffffff


	//   ....[41]....
        /*0390*/ 	.word	0xffffffff


	//   ....[42]....
        /*0394*/ 	.word	0xffffffff


	//   ....[43]....
        /*0398*/ 	.word	0xffffffff


	//   ....[44]....
        /*039c*/ 	.word	0xffffffff


	//   ....[45]....
        /*03a0*/ 	.word	0xffffffff


	//   ....[46]....
        /*03a4*/ 	.word	0xffffffff


	//   ....[47]....
        /*03a8*/ 	.word	0xffffffff


	//   ....[48]....
        /*03ac*/ 	.word	0xffffffff


	//   ....[49]....
        /*03b0*/ 	.word	0xffffffff


	//   ....[50]....
        /*03b4*/ 	.word	0xffffffff


	//   ....[51]....
        /*03b8*/ 	.word	0xffffffff


	//   ....[52]....
        /*03bc*/ 	.word	0x0500000f


	//   ....[53]....
        /*03c0*/ 	.word	0x0500000f


	//   ....[54]....
        /*03c4*/ 	.word	0x0500000f


	//   ....[55]....
        /*03c8*/ 	.word	0x0500000f


	//   ....[56]....
        /*03cc*/ 	.word	0x0500000f


	//   ....[57]....
        /*03d0*/ 	.word	0x0500000f


	//   ....[58]....
        /*03d4*/ 	.word	0x0500000f


	//   ....[59]....
        /*03d8*/ 	.word	0x0500000f


	//   ....[60]....
        /*03dc*/ 	.word	0x0500000f


	//   ....[61]....
        /*03e0*/ 	.word	0x0500000f


	//   ....[62]....
        /*03e4*/ 	.word	0x0500000f


	//   ....[63]....
        /*03e8*/ 	.word	0x0500000f


	//   ....[64]....
        /*03ec*/ 	.word	0x0500000f


	//   ....[65]....
        /*03f0*/ 	.word	0x0500000f


	//   ....[66]....
        /*03f4*/ 	.word	0x0500000f


	//   ....[67]....
        /*03f8*/ 	.word	0x0500000f


	//   ....[68]....
        /*03fc*/ 	.word	0x0500000f


	//   ....[69]....
        /*0400*/ 	.word	0x0500000f


	//----- nvinfo : EIATTR_COOP_GROUP_INSTR_OFFSETS
	.align		4
.L_655:
        /*0404*/ 	.byte	0x04, 0x28
        /*0406*/ 	.short	(.L_657 - .L_656)


	//   ....[0]....
.L_656:
        /*0408*/ 	.word	0x00000060


	//   ....[1]....
        /*040c*/ 	.word	0x00000140


	//   ....[2]....
        /*0410*/ 	.word	0x00000180


	//   ....[3]....
        /*0414*/ 	.word	0x00000390


	//   ....[4]....
        /*0418*/ 	.word	0x000004f0


	//   ....[5]....
        /*041c*/ 	.word	0x00000610


	//   ....[6]....
        /*0420*/ 	.word	0x00000770


	//   ....[7]....
        /*0424*/ 	.word	0x00001150


	//   ....[8]....
        /*0428*/ 	.word	0x000028b0


	//   ....[9]....
        /*042c*/ 	.word	0x00003100


	//   ....[10]....
        /*0430*/ 	.word	0x00004850


	//   ....[11]....
        /*0434*/ 	.word	0x00004950


	//   ....[12]....
        /*0438*/ 	.word	0x00004b00


	//   ....[13]....
        /*043c*/ 	.word	0x00004ba0


	//   ....[14]....
        /*0440*/ 	.word	0x000053b0


	//   ....[15]....
        /*0444*/ 	.word	0x000058d0


	//   ....[16]....
        /*0448*/ 	.word	0x00006cf0


	//   ....[17]....
        /*044c*/ 	.word	0x00006da0


	//   ....[18]....
        /*0450*/ 	.word	0x00007070


	//   ....[19]....
        /*0454*/ 	.word	0x00007230


	//   ....[20]....
        /*0458*/ 	.word	0x000081b0


	//   ....[21]....
        /*045c*/ 	.word	0x000081f0


	//   ....[22]....
        /*0460*/ 	.word	0x00008220


	//   ....[23]....
        /*0464*/ 	.word	0x000082a0


	//   ....[24]....
        /*0468*/ 	.word	0x000082d0


	//   ....[25]....
        /*046c*/ 	.word	0x00008c80


	//   ....[26]....
        /*0470*/ 	.word	0x00009ff0


	//   ....[27]....
        /*0474*/ 	.word	0x0000a020


	//   ....[28]....
        /*0478*/ 	.word	0x0000a050


	//   ....[29]....
        /*047c*/ 	.word	0x0000a070


	//   ....[30]....
        /*0480*/ 	.word	0x0000a690


	//   ....[31]....
        /*0484*/ 	.word	0x0000a6b0


	//   ....[32]....
        /*0488*/ 	.word	0x0000a900


	//   ....[33]....
        /*048c*/ 	.word	0x0000a930


	//   ....[34]....
        /*0490*/ 	.word	0x0000b520


	//   ....[35]....
        /*0494*/ 	.word	0x0000bed0


	//   ....[36]....
        /*0498*/ 	.word	0x0000bf00


	//   ....[37]....
        /*049c*/ 	.word	0x0000bf80


	//   ....[38]....
        /*04a0*/ 	.word	0x0000c000


	//   ....[39]....
        /*04a4*/ 	.word	0x0000c030


	//   ....[40]....
        /*04a8*/ 	.word	0x0000c090


	//   ....[41]....
        /*04ac*/ 	.word	0x0000c0a0


	//   ....[42]....
        /*04b0*/ 	.word	0x0000c110


	//   ....[43]....
        /*04b4*/ 	.word	0x0000ca20


	//   ....[44]....
        /*04b8*/ 	.word	0x0000ca40


	//   ....[45]....
        /*04bc*/ 	.word	0x0000ca60


	//   ....[46]....
        /*04c0*/ 	.word	0x0000cb90


	//   ....[47]....
        /*04c4*/ 	.word	0x0000cd50


	//   ....[48]....
        /*04c8*/ 	.word	0x0000cd60


	//   ....[49]....
        /*04cc*/ 	.word	0x0000ceb0


	//   ....[50]....
        /*04d0*/ 	.word	0x0000cec0


	//   ....[51]....
        /*04d4*/ 	.word	0x00010640


	//   ....[52]....
        /*04d8*/ 	.word	0x00010b10


	//   ....[53]....
        /*04dc*/ 	.word	0x00010c80


	//   ....[54]....
        /*04e0*/ 	.word	0x00010ce0


	//   ....[55]....
        /*04e4*/ 	.word	0x00010da0


	//   ....[56]....
        /*04e8*/ 	.word	0x00010e30


	//   ....[57]....
        /*04ec*/ 	.word	0x00010f00


	//   ....[58]....
        /*04f0*/ 	.word	0x00010fc0


	//   ....[59]....
        /*04f4*/ 	.word	0x00011090


	//   ....[60]....
        /*04f8*/ 	.word	0x00011170


	//   ....[61]....
        /*04fc*/ 	.word	0x00011210


	//   ....[62]....
        /*0500*/ 	.word	0x000112c0


	//   ....[63]....
        /*0504*/ 	.word	0x000115a0


	//   ....[64]....
        /*0508*/ 	.word	0x000115f0


	//   ....[65]....
        /*050c*/ 	.word	0x00011750


	//   ....[66]....
        /*0510*/ 	.word	0x000118a0


	//   ....[67]....
        /*0514*/ 	.word	0x00011a70


	//   ....[68]....
        /*0518*/ 	.word	0x00011ac0


	//   ....[69]....
        /*051c*/ 	.word	0x00011e70


	//----- nvinfo : EIATTR_REG_RECONFIG
	.align		4
.L_657:
        /*0520*/ 	.byte	0x01, 0x54
	.zero		2


	//----- nvinfo : EIATTR_SYSCALL_OFFSETS
	.align		4
        /*0524*/ 	.byte	0x04, 0x46
        /*0526*/ 	.short	(.L_659 - .L_658)


	//   ....[0]....
.L_658:
        /*0528*/ 	.word	0x00002ab0


	//   ....[1]....
        /*052c*/ 	.word	0x0000b140


	//   ....[2]....
        /*0530*/ 	.word	0x0000b280


	//   ....[3]....
        /*0534*/ 	.word	0x0000b370


	//   ....[4]....
        /*0538*/ 	.word	0x0000baf0


	//   ....[5]....
        /*053c*/ 	.word	0x0000c3b0


	//----- nvinfo : EIATTR_MBARRIER_INSTR_OFFSETS
	.align		4
.L_659:
        /*0540*/ 	.byte	0x04, 0x39
        /*0542*/ 	.short	(.L_661 - .L_660)


	//   ....[0]....
.L_660:
        /*0544*/ 	.word	0x00000270
        /*0548*/ 	.word	0x000000ff
        /*054c*/ 	.word	0x00038800
        /*0550*/ 	.short	0x0100
        /*0552*/ 	.byte	0x08
	.zero		1


	//   ....[1]....
        /*0554*/ 	.word	0x00000280
        /*0558*/ 	.word	0x000000ff
        /*055c*/ 	.word	0x00038810
        /*0560*/ 	.short	0x0100
        /*0562*/ 	.byte	0x08
	.zero		1


	//   ....[2]....
        /*0564*/ 	.word	0x00000290
        /*0568*/ 	.word	0x000000ff
        /*056c*/ 	.word	0x00038820
        /*0570*/ 	.short	0x0100
        /*0572*/ 	.byte	0x08
	.zero		1


	//   ....[3]....
        /*0574*/ 	.word	0x00000340
        /*0578*/ 	.word	0x000000ff
        /*057c*/ 	.word	0x00038830
        /*0580*/ 	.short	0x0100
        /*0582*/ 	.byte	0x06
	.zero		1


	//   ....[4]....
        /*0584*/ 	.word	0x00000350
        /*0588*/ 	.word	0x000000ff
        /*058c*/ 	.word	0x00038840
        /*0590*/ 	.short	0x0100
        /*0592*/ 	.byte	0x06
	.zero		1


	//   ....[5]....
        /*0594*/ 	.word	0x00000360
        /*0598*/ 	.word	0x000000ff
        /*059c*/ 	.word	0x00038838
        /*05a0*/ 	.short	0x0100
        /*05a2*/ 	.byte	0x06
	.zero		1


	//   ....[6]....
        /*05a4*/ 	.word	0x00000370
        /*05a8*/ 	.word	0x000000ff
        /*05ac*/ 	.word	0x00038848
        /*05b0*/ 	.short	0x0100
        /*05b2*/ 	.byte	0x06
	.zero		1


	//   ....[7]....
        /*05b4*/ 	.word	0x000004a0
        /*05b8*/ 	.word	0x000000ff
        /*05bc*/ 	.word	0x00038850
        /*05c0*/ 	.short	0x0100
        /*05c2*/ 	.byte	0x08
	.zero		1


	//   ....[8]....
        /*05c4*/ 	.word	0x000004b0
        /*05c8*/ 	.word	0x000000ff
        /*05cc*/ 	.word	0x00038860
        /*05d0*/ 	.short	0x0100
        /*05d2*/ 	.byte	0x08
	.zero		1


	//   ....[9]....
        /*05d4*/ 	.word	0x000004c0
        /*05d8*/ 	.word	0x000000ff
        /*05dc*/ 	.word	0x00038858
        /*05e0*/ 	.short	0x0100
        /*05e2*/ 	.byte	0x08
	.zero		1


	//   ....[10]....
        /*05e4*/ 	.word	0x000004d0
        /*05e8*/ 	.word	0x000000ff
        /*05ec*/ 	.word	0x00038868
        /*05f0*/ 	.short	0x0100
        /*05f2*/ 	.byte	0x08
	.zero		1


	//   ....[11]....
        /*05f4*/ 	.word	0x000005c0
        /*05f8*/ 	.word	0x000000ff
        /*05fc*/ 	.word	0x00038870
        /*0600*/ 	.short	0x0100
        /*0602*/ 	.byte	0x06
	.zero		1


	//   ....[12]....
        /*0604*/ 	.word	0x000005d0
        /*0608*/ 	.word	0x000000ff
        /*060c*/ 	.word	0x00038880
        /*0610*/ 	.short	0x0100
        /*0612*/ 	.byte	0x06
	.zero		1


	//   ....[13]....
        /*0614*/ 	.word	0x000005e0
        /*0618*/ 	.word	0x000000ff
        /*061c*/ 	.word	0x00038878
        /*0620*/ 	.short	0x0100
        /*0622*/ 	.byte	0x06
	.zero		1


	//   ....[14]....
        /*0624*/ 	.word	0x000005f0
        /*0628*/ 	.word	0x000000ff
        /*062c*/ 	.word	0x00038888
        /*0630*/ 	.short	0x0100
        /*0632*/ 	.byte	0x06
	.zero		1


	//   ....[15]....
        /*0634*/ 	.word	0x00000720
        /*0638*/ 	.word	0x000000ff
        /*063c*/ 	.word	0x00038890
        /*0640*/ 	.short	0x0100
        /*0642*/ 	.byte	0x08
	.zero		1


	//   ....[16]....
        /*0644*/ 	.word	0x00000730
        /*0648*/ 	.word	0x000000ff
        /*064c*/ 	.word	0x000388a0
        /*0650*/ 	.short	0x0100
        /*0652*/ 	.byte	0x08
	.zero		1


	//   ....[17]....
        /*0654*/ 	.word	0x00000740
        /*0658*/ 	.word	0x000000ff
        /*065c*/ 	.word	0x00038898
        /*0660*/ 	.short	0x0100
        /*0662*/ 	.byte	0x08
	.zero		1


	//   ....[18]....
        /*0664*/ 	.word	0x00000750
        /*0668*/ 	.word	0x000000ff
        /*066c*/ 	.word	0x000388a8
        /*0670*/ 	.short	0x0100
        /*0672*/ 	.byte	0x08
	.zero		1


	//   ....[19]....
        /*0674*/ 	.word	0x00000880
        /*0678*/ 	.word	0x000000ff
        /*067c*/ 	.word	0x000388b0
        /*0680*/ 	.short	0x0100
        /*0682*/ 	.byte	0x08
	.zero		1


	//   ....[20]....
        /*0684*/ 	.word	0x00000890
        /*0688*/ 	.word	0x000000ff
        /*068c*/ 	.word	0x000388c0
        /*0690*/ 	.short	0x0100
        /*0692*/ 	.byte	0x08
	.zero		1


	//   ....[21]....
        /*0694*/ 	.word	0x000008a0
        /*0698*/ 	.word	0x000000ff
        /*069c*/ 	.word	0x000388b8
        /*06a0*/ 	.short	0x0100
        /*06a2*/ 	.byte	0x08
	.zero		1


	//   ....[22]....
        /*06a4*/ 	.word	0x000008b0
        /*06a8*/ 	.word	0x000000ff
        /*06ac*/ 	.word	0x000388c8
        /*06b0*/ 	.short	0x0100
        /*06b2*/ 	.byte	0x08
	.zero		1


	//   ....[23]....
        /*06b4*/ 	.word	0x000014b0
        /*06b8*/ 	.word	0x00000000
        /*06bc*/ 	.word	0x00000000
        /*06c0*/ 	.short	0x0101
        /*06c2*/ 	.byte	0x3f
	.zero		1


	//   ....[24]....
        /*06c4*/ 	.word	0x00001fa0
        /*06c8*/ 	.word	0x00000000
        /*06cc*/ 	.word	0x00000000
        /*06d0*/ 	.short	0x0101
        /*06d2*/ 	.byte	0x3f
	.zero		1


	//   ....[25]....
        /*06d4*/ 	.word	0x00002b10
        /*06d8*/ 	.word	0x000000ff
        /*06dc*/ 	.word	0x00038800
        /*06e0*/ 	.short	0x010a
        /*06e2*/ 	.byte	0x25
	.zero		1


	//   ....[26]....
        /*06e4*/ 	.word	0x00002b90
        /*06e8*/ 	.word	0x00000003
        /*06ec*/ 	.word	0x00038830
        /*06f0*/ 	.short	0x010a
        /*06f2*/ 	.byte	0x3f
	.zero		1


	//   ....[27]....
        /*06f4*/ 	.word	0x00002bd0
        /*06f8*/ 	.word	0x00000003
        /*06fc*/ 	.word	0x00038830
        /*0700*/ 	.short	0x010a
        /*0702*/ 	.byte	0x3f
	.zero		1


	//   ....[28]....
        /*0704*/ 	.word	0x00002e50
        /*0708*/ 	.word	0x000000ff
        /*070c*/ 	.word	0x00038810
        /*0710*/ 	.short	0x010a
        /*0712*/ 	.byte	0x25
	.zero		1


	//   ....[29]....
        /*0714*/ 	.word	0x00002e90
        /*0718*/ 	.word	0x00000003
        /*071c*/ 	.word	0x00038850
        /*0720*/ 	.short	0x010a
        /*0722*/ 	.byte	0x3f
	.zero		1


	//   ....[30]....
        /*0724*/ 	.word	0x00002ed0
        /*0728*/ 	.word	0x00000003
        /*072c*/ 	.word	0x00038850
        /*0730*/ 	.short	0x010a
        /*0732*/ 	.byte	0x3f
	.zero		1


	//   ....[31]....
        /*0734*/ 	.word	0x00004df0
        /*0738*/ 	.word	0x00000018
        /*073c*/ 	.word	0x00000000
        /*0740*/ 	.short	0x0101
        /*0742*/ 	.byte	0x3f
	.zero		1


	//   ....[32]....
        /*0744*/ 	.word	0x000053d0
        /*0748*/ 	.word	0x00000003
        /*074c*/ 	.word	0x00000000
        /*0750*/ 	.short	0x0101
        /*0752*/ 	.byte	0x3f
	.zero		1


	//   ....[33]....
        /*0754*/ 	.word	0x000054f0
        /*0758*/ 	.word	0x000000ff
        /*075c*/ 	.word	0x00038830
        /*0760*/ 	.short	0x010a
        /*0762*/ 	.byte	0x05
	.zero		1


	//   ....[34]....
        /*0764*/ 	.word	0x00005530
        /*0768*/ 	.word	0x000000ff
        /*076c*/ 	.word	0x00038830
        /*0770*/ 	.short	0x010a
        /*0772*/ 	.byte	0x05
	.zero		1


	//   ....[35]....
        /*0774*/ 	.word	0x00005710
        /*0778*/ 	.word	0x000000ff
        /*077c*/ 	.word	0x00038850
        /*0780*/ 	.short	0x010a
        /*0782*/ 	.byte	0x05
	.zero		1


	//   ....[36]....
        /*0784*/ 	.word	0x00005750
        /*0788*/ 	.word	0x000000ff
        /*078c*/ 	.word	0x00038850
        /*0790*/ 	.short	0x010a
        /*0792*/ 	.byte	0x05
	.zero		1


	//   ....[37]....
        /*0794*/ 	.word	0x00007590
        /*0798*/ 	.word	0x0000009b
        /*079c*/ 	.word	0x00000000
        /*07a0*/ 	.short	0x0101
        /*07a2*/ 	.byte	0x3f
	.zero		1


	//   ....[38]....
        /*07a4*/ 	.word	0x000081d0
        /*07a8*/ 	.word	0x000000c5
        /*07ac*/ 	.word	0x00000000
        /*07b0*/ 	.short	0x0101
        /*07b2*/ 	.byte	0x3f
	.zero		1


	//   ....[39]....
        /*07b4*/ 	.word	0x0000a6c0
        /*07b8*/ 	.word	0x000000ff
        /*07bc*/ 	.word	0x00000000
        /*07c0*/ 	.short	0x0101
        /*07c2*/ 	.byte	0x04
	.zero		1


	//   ....[40]....
        /*07c4*/ 	.word	0x0000b740
        /*07c8*/ 	.word	0x00000000
        /*07cc*/ 	.word	0x00038840
        /*07d0*/ 	.short	0x010a
        /*07d2*/ 	.byte	0x3f
	.zero		1


	//   ....[41]....
        /*07d4*/ 	.word	0x0000c1c0
        /*07d8*/ 	.word	0x000000ff
        /*07dc*/ 	.word	0x00038800
        /*07e0*/ 	.short	0x0107
        /*07e2*/ 	.byte	0x24
	.zero		1


	//   ....[42]....
        /*07e4*/ 	.word	0x0000c230
        /*07e8*/ 	.word	0x000000ff
        /*07ec*/ 	.word	0x00038800
        /*07f0*/ 	.short	0x0101
        /*07f2*/ 	.byte	0x24
	.zero		1


	//   ....[43]....
        /*07f4*/ 	.word	0x0000d0e0
        /*07f8*/ 	.word	0x000000ff
        /*07fc*/ 	.word	0x00038810
        /*0800*/ 	.short	0x0107
        /*0802*/ 	.byte	0x24
	.zero		1


	//   ....[44]....
        /*0804*/ 	.word	0x0000d140
        /*0808*/ 	.word	0x000000ff
        /*080c*/ 	.word	0x00038810
        /*0810*/ 	.short	0x0101
        /*0812*/ 	.byte	0x24
	.zero		1


	//   ....[45]....
        /*0814*/ 	.word	0x0000d160
        /*0818*/ 	.word	0x000000ff
        /*081c*/ 	.word	0x00038820
        /*0820*/ 	.short	0x010a
        /*0822*/ 	.byte	0x24
	.zero		1


	//   ....[46]....
        /*0824*/ 	.word	0x0000d230
        /*0828*/ 	.word	0x00000003
        /*082c*/ 	.word	0x00038860
        /*0830*/ 	.short	0x010a
        /*0832*/ 	.byte	0x3f
	.zero		1


	//   ....[47]....
        /*0834*/ 	.word	0x0000ddf0
        /*0838*/ 	.word	0x00000003
        /*083c*/ 	.word	0x00038840
        /*0840*/ 	.short	0x010a
        /*0842*/ 	.byte	0x3f
	.zero		1


	//   ....[48]....
        /*0844*/ 	.word	0x0000e030
        /*0848*/ 	.word	0x00000003
        /*084c*/ 	.word	0x00038860
        /*0850*/ 	.short	0x010a
        /*0852*/ 	.byte	0x3f
	.zero		1


	//   ....[49]....
        /*0854*/ 	.word	0x0000ebf0
        /*0858*/ 	.word	0x00000004
        /*085c*/ 	.word	0x00038840
        /*0860*/ 	.short	0x010a
        /*0862*/ 	.byte	0x3f
	.zero		1


	//   ....[50]....
        /*0864*/ 	.word	0x0000ee10
        /*0868*/ 	.word	0x00000004
        /*086c*/ 	.word	0x00038860
        /*0870*/ 	.short	0x010a
        /*0872*/ 	.byte	0x3f
	.zero		1


	//   ....[51]....
        /*0874*/ 	.word	0x0000f920
        /*0878*/ 	.word	0x00000004
        /*087c*/ 	.word	0x00038840
        /*0880*/ 	.short	0x010a
        /*0882*/ 	.byte	0x3f
	.zero		1


	//   ....[52]....
        /*0884*/ 	.word	0x0000fb60
        /*0888*/ 	.word	0x00000004
        /*088c*/ 	.word	0x00038860
        /*0890*/ 	.short	0x010a
        /*0892*/ 	.byte	0x3f
	.zero		1


	//   ....[53]....
        /*0894*/ 	.word	0x000105c0
        /*0898*/ 	.word	0x00000009
        /*089c*/ 	.word	0x00038820
        /*08a0*/ 	.short	0x010a
        /*08a2*/ 	.byte	0x3f
	.zero		1


	//   ....[54]....
        /*08a4*/ 	.word	0x00010740
        /*08a8*/ 	.word	0x00000005
        /*08ac*/ 	.word	0x00000000
        /*08b0*/ 	.short	0x010a
        /*08b2*/ 	.byte	0x3f
	.zero		1


	//   ....[55]....
        /*08b4*/ 	.word	0x00010790
        /*08b8*/ 	.word	0x00000007
        /*08bc*/ 	.word	0x00000000
        /*08c0*/ 	.short	0x010a
        /*08c2*/ 	.byte	0x3f
	.zero		1


	//   ....[56]....
        /*08c4*/ 	.word	0x000107d0
        /*08c8*/ 	.word	0x00000013
        /*08cc*/ 	.word	0x00000000
        /*08d0*/ 	.short	0x010a
        /*08d2*/ 	.byte	0x3f
	.zero		1


	//   ....[57]....
        /*08d4*/ 	.word	0x00010800
        /*08d8*/ 	.word	0x00000003
        /*08dc*/ 	.word	0x00000000
        /*08e0*/ 	.short	0x010a
        /*08e2*/ 	.byte	0x3f
	.zero		1


	//   ....[58]....
        /*08e4*/ 	.word	0x00010870
        /*08e8*/ 	.word	0x00000003
        /*08ec*/ 	.word	0x00038800
        /*08f0*/ 	.short	0x010a
        /*08f2*/ 	.byte	0x3f
	.zero		1


	//   ....[59]....
        /*08f4*/ 	.word	0x000108c0
        /*08f8*/ 	.word	0x00000003
        /*08fc*/ 	.word	0x00038830
        /*0900*/ 	.short	0x010a
        /*0902*/ 	.byte	0x3f
	.zero		1


	//   ....[60]....
        /*0904*/ 	.word	0x00010920
        /*0908*/ 	.word	0x00000005
        /*090c*/ 	.word	0x00038810
        /*0910*/ 	.short	0x010a
        /*0912*/ 	.byte	0x3f
	.zero		1


	//   ....[61]....
        /*0914*/ 	.word	0x00010970
        /*0918*/ 	.word	0x00000003
        /*091c*/ 	.word	0x00038850
        /*0920*/ 	.short	0x010a
        /*0922*/ 	.byte	0x3f
	.zero		1


	//   ....[62]....
        /*0924*/ 	.word	0x000109d0
        /*0928*/ 	.word	0x00000005
        /*092c*/ 	.word	0x00038830
        /*0930*/ 	.short	0x010a
        /*0932*/ 	.byte	0x3f
	.zero		1


	//   ....[63]....
        /*0934*/ 	.word	0x00010a30
        /*0938*/ 	.word	0x00000005
        /*093c*/ 	.word	0x00038850
        /*0940*/ 	.short	0x010a
        /*0942*/ 	.byte	0x3f
	.zero		1


	//   ....[64]....
        /*0944*/ 	.word	0x00010bd0
        /*0948*/ 	.word	0x00000000
        /*094c*/ 	.word	0x00038840
        /*0950*/ 	.short	0x010a
        /*0952*/ 	.byte	0x3f
	.zero		1


	//   ....[65]....
        /*0954*/ 	.word	0x00011b10
        /*0958*/ 	.word	0x00000003
        /*095c*/ 	.word	0x00038820
        /*0960*/ 	.short	0x010a
        /*0962*/ 	.byte	0x3f
	.zero		1


	//   ....[66]....
        /*0964*/ 	.word	0x00011b60
        /*0968*/ 	.word	0x00000003
        /*096c*/ 	.word	0x00038860
        /*0970*/ 	.short	0x010a
        /*0972*/ 	.byte	0x3f
	.zero		1


	//   ....[67]....
        /*0974*/ 	.word	0x00011bb0
        /*0978*/ 	.word	0x00000003
        /*097c*/ 	.word	0x00038840
        /*0980*/ 	.short	0x010a
        /*0982*/ 	.byte	0x3f
	.zero		1


	//   ....[68]....
        /*0984*/ 	.word	0x00011c00
        /*0988*/ 	.word	0x00000003
        /*098c*/ 	.word	0x00038860
        /*0990*/ 	.short	0x010a
        /*0992*/ 	.byte	0x3f
	.zero		1


	//   ....[69]....
        /*0994*/ 	.word	0x00011c50
        /*0998*/ 	.word	0x00000004
        /*099c*/ 	.word	0x00038840
        /*09a0*/ 	.short	0x010a
        /*09a2*/ 	.byte	0x3f
	.zero		1


	//   ....[70]....
        /*09a4*/ 	.word	0x00011ca0
        /*09a8*/ 	.word	0x00000004
        /*09ac*/ 	.word	0x00038860
        /*09b0*/ 	.short	0x010a
        /*09b2*/ 	.byte	0x3f
	.zero		1


	//   ....[71]....
        /*09b4*/ 	.word	0x00011cf0
        /*09b8*/ 	.word	0x00000004
        /*09bc*/ 	.word	0x00038840
        /*09c0*/ 	.short	0x010a
        /*09c2*/ 	.byte	0x3f
	.zero		1


	//   ....[72]....
        /*09c4*/ 	.word	0x00011d40
        /*09c8*/ 	.word	0x00000004
        /*09cc*/ 	.word	0x00038860
        /*09d0*/ 	.short	0x010a
        /*09d2*/ 	.byte	0x3f
	.zero		1


	//   ....[73]....
        /*09d4*/ 	.word	0x00011d90
        /*09d8*/ 	.word	0x00000009
        /*09dc*/ 	.word	0x00038820
        /*09e0*/ 	.short	0x010a
        /*09e2*/ 	.byte	0x3f
	.zero		1


	//   ....[74]....
        /*09e4*/ 	.word	0x00011f30
        /*09e8*/ 	.word	0x00000005
        /*09ec*/ 	.word	0x00000000
        /*09f0*/ 	.short	0x010a
        /*09f2*/ 	.byte	0x3f
	.zero		1


	//   ....[75]....
        /*09f4*/ 	.word	0x00011f80
        /*09f8*/ 	.word	0x00000007
        /*09fc*/ 	.word	0x00000000
        /*0a00*/ 	.short	0x010a
        /*0a02*/ 	.byte	0x3f
	.zero		1


	//   ....[76]....
        /*0a04*/ 	.word	0x00011fd0
        /*0a08*/ 	.word	0x00000013
        /*0a0c*/ 	.word	0x00000000
        /*0a10*/ 	.short	0x010a
        /*0a12*/ 	.byte	0x3f
	.zero		1


	//----- nvinfo : EIATTR_NUM_MBARRIERS
	.align		4
.L_661:
        /*0a14*/ 	.byte	0x03, 0x38
        /*0a16*/ 	.short	0x0017


	//----- nvinfo : EIATTR_EXIT_INSTR_OFFSETS
	.align		4
        /*0a18*/ 	.byte	0x04, 0x1c
        /*0a1a*/ 	.short	(.L_663 - .L_662)


	//   ....[0]....
.L_662:
        /*0a1c*/ 	.word	0x000009e0


	//   ....[1]....
        /*0a20*/ 	.word	0x0000ab80


	//   ....[2]....
        /*0a24*/ 	.word	0x00010850


	//----- nvinfo : EIATTR_MAX_THREADS
	.align		4
.L_663:
        /*0a28*/ 	.byte	0x04, 0x05
        /*0a2a*/ 	.short	(.L_665 - .L_664)
.L_664:
        /*0a2c*/ 	.word	0x00000180
        /*0a30*/ 	.word	0x00000001
        /*0a34*/ 	.word	0x00000001


	//----- nvinfo : EIATTR_CRS_STACK_SIZE
	.align		4
.L_665:
        /*0a38*/ 	.byte	0x04, 0x1e
        /*0a3a*/ 	.short	(.L_667 - .L_666)
.L_666:
        /*0a3c*/ 	.word	0x00000000


	//----- nvinfo : EIATTR_CBANK_PARAM_SIZE
	.align		4
.L_667:
        /*0a40*/ 	.byte	0x03, 0x19
        /*0a42*/ 	.short	0x0b70


	//----- nvinfo : EIATTR_PARAM_CBANK
	.align		4
        /*0a44*/ 	.byte	0x04, 0x0a
        /*0a46*/ 	.short	(.L_669 - .L_668)
	.align		4
.L_668:
        /*0a48*/ 	.word	index@(.nv.constant0._ZN7cutlass13device_kernelIN5flash11enable_sm90INS1_16FlashAttnFwdSm90INS1_25CollectiveMainloopFwdSm90ILi2EN4cute5tupleIJNS5_1CILi1EEES8_S8_EEENS6_IJNS7_ILi64EEESA_SA_EEELi512ENS_6half_tEfNS_4arch4Sm90ELb0ELb0ELb1ELb0ELb0ELb0ELb1ELb0ELb0ELb1ELb0ELb0EEENS1_21CollectiveEpilogueFwdINS6_IJSA_NS7_ILi512EEESA_EEES9_SC_SE_Li256ELb0ELb1ELb0ELb0EEENS1_29StaticPersistentTileSchedulerILb0EEEEEEEEEvNT_6ParamsE)
        /*0a4c*/ 	.short	0x0210
        /*0a4e*/ 	.short	0x0b70


	//----- nvinfo : EIATTR_SW_WAR
	.align		4
.L_669:
        /*0a50*/ 	.byte	0x04, 0x36
        /*0a52*/ 	.short	(.L_671 - .L_670)
.L_670:
        /*0a54*/ 	.word	0x00000008
.L_671:


//--------------------- .nv.info._ZN7cutlass13device_kernelIN5flash11enable_sm90INS1_16FlashAttnFwdSm90INS1_25CollectiveMainloopFwdSm90ILi2EN4cute5tupleIJNS5_1CILi1EEES8_S8_EEENS6_IJNS7_ILi64EEESA_SA_EEELi512ENS_6half_tEfNS_4arch4Sm90ELb0ELb0ELb1ELb1ELb0ELb0ELb0ELb0ELb0ELb1ELb0ELb0EEENS1_21CollectiveEpilogueFwdINS6_IJSA_NS7_ILi512EEESA_EEES9_SC_SE_Li256ELb1ELb1ELb0ELb0EEENS1_36VarlenDynamicPersistentTileSchedulerILi64ELi64ELi256ELi128ELb0ELb1ELb1ELb0ELb1ELb1EEEEEEEEEvNT_6ParamsE --------------------------
	.section	.nv.info._ZN7cutlass13device_kernelIN5flash11enable_sm90INS1_16FlashAttnFwdSm90INS1_25CollectiveMainloopFwdSm90ILi2EN4cute5tupleIJNS5_1CILi1EEES8_S8_EEENS6_IJNS7_ILi64EEESA_SA_EEELi512ENS_6half_tEfNS_4arch4Sm90ELb0ELb0ELb1ELb1ELb0ELb0ELb0ELb0ELb0ELb1ELb0ELb0EEENS1_21CollectiveEpilogueFwdINS6_IJSA_NS7_ILi512EEESA_EEES9_SC_SE_Li256ELb1ELb1ELb0ELb0EEENS1_36VarlenDynamicPersistentTileSchedulerILi64ELi64ELi256ELi128ELb0ELb1ELb1ELb0ELb1ELb1EEEEEEEEEvNT_6ParamsE,"",@"SHT_CUDA_INFO"
	.sectionflags	@""
	.align	4


	//----- nvinfo : EIATTR_CUDA_API_VERSION
	.align		4
        /*0000*/ 	.byte	0x04, 0x37
        /*0002*/ 	.short	(.L_673 - .L_672)
.L_672:
        /*0004*/ 	.word	0x00000082


	//----- nvinfo : EIATTR_KPARAM_INFO
	.align		4
.L_673:
        /*0008*/ 	.byte	0x04, 0x17
        /*000a*/ 	.short	(.L_675 - .L_674)
.L_674:
        /*000c*/ 	.word	0x00000000
        /*0010*/ 	.short	0x0000
        /*0012*/ 	.short	0x0070
        /*0014*/ 	.byte	0x00, 0xf0, 0x01, 0x2a


	//----- nvinfo : EIATTR_SPARSE_MMA_MASK
	.align		4
.L_675:
        /*0018*/ 	.byte	0x03, 0x50
        /*001a*/ 	.short	0x0000


	//----- nvinfo : EIATTR_MAXREG_COUNT
	.align		4
        /*001c*/ 	.byte	0x03, 0x1b
        /*001e*/ 	.short	0x00a8


	//----- nvinfo : EIATTR_NUM_BARRIERS
	.align		4
        /*0020*/ 	.byte	0x02, 0x4c
        /*0022*/ 	.byte	0x10
	.zero		1


	//----- nvinfo : EIATTR_EXTERNS
	.align		4
        /*0024*/ 	.byte	0x04, 0x0f
        /*0026*/ 	.short	(.L_677 - .L_676)


	//   ....[0]....
	.align		4
.L_676:
        /*0028*/ 	.word	index@(__assertfail)


	//----- nvinfo : EIATTR_ANNOTATIONS
	.align		4
.L_677:
        /*002c*/ 	.byte	0x04, 0x55
        /*002e*/ 	.short	(.L_679 - .L_678)


	//   ....[0]....
.L_678:
        /* <DEDUP_REMOVED lines=81> */


	//----- nvinfo : EIATTR_MERCURY_ISA_VERSION
	.align		4
.L_679:
        /*0530*/ 	.byte	0x03, 0x5f
        /*0532*/ 	.short	0x0101


	//----- nvinfo : EIATTR_UNUSED_LOAD_BYTE_OFFSET
	.align		4
        /*0534*/ 	.byte	0x04, 0x44
        /*0536*/ 	.short	(.L_681 - .L_680)


	//   ....[0]....
.L_680:
        /*0538*/ 	.word	0x00000a20
        /*053c*/ 	.word	0x0000fff0


	//   ....[1]....
        /*0540*/ 	.word	0x00007370
        /*0544*/ 	.word	0x0000fff0


	//----- nvinfo : EIATTR_INT_WARP_WIDE_INSTR_OFFSETS
	.align		4
.L_681:
        /*0548*/ 	.byte	0x04, 0x31
        /*054a*/ 	.short	(.L_683 - .L_682)


	//   ....[0]....
.L_682:
        /*054c*/ 	.word	0x00000130


	//   ....[1]....
        /*0550*/ 	.word	0x00000170


	//   ....[2]....
        /*0554*/ 	.word	0x000001e0


	//   ....[3]....
        /*0558*/ 	.word	0x0000b370


	//   ....[4]....
        /*055c*/ 	.word	0x0000b400


	//   ....[5]....
        /*0560*/ 	.word	0x000100f0


	//   ....[6]....
        /*0564*/ 	.word	0x00010180


	//----- nvinfo : EIATTR_COOP_GROUP_MASK_REGIDS
	.align		4
.L_683:
        /*0568*/ 	.byte	0x04, 0x29
        /*056a*/ 	.short	(.L_685 - .L_684)


	//   ....[0]....
.L_684:
        /*056c*/ 	.word	0xffffffff


	//   ....[1]....
        /*0570*/ 	.word	0xffffffff


	//   ....[2]....
        /*0574*/ 	.word	0xffffffff


	//   ....[3]....
        /*0578*/ 	.word	0xffffffff


	//   ....[4]....
        /*057c*/ 	.word	0xffffffff


	//   ....[5]....
        /*0580*/ 	.word	0xffffffff


	//   ....[6]....
        /*0584*/ 	.word	0xffffffff


	//   ....[7]....
        /*0588*/ 	.word	0xffffffff


	//   ....[8]....
        /*058c*/ 	.word	0xffffffff


	//   ....[9]....
        /*0590*/ 	.word	0xffffffff


	//   ....[10]....
        /*0594*/ 	.word	0xffffffff


	//   ....[11]....
        /*0598*/ 	.word	0xffffffff


	//   ....[12]....
        /*059c*/ 	.word	0xffffffff


	//   ....[13]....
        /*05a0*/ 	.word	0xffffffff


	//   ....[14]....
        /*05a4*/ 	.word	0xffffffff


	//   ....[15]....
        /*05a8*/ 	.word	0xffffffff


	//   ....[16]....
        /*05ac*/ 	.word	0xffffffff


	//   ....[17]....
        /*05b0*/ 	.word	0xffffffff


	//   ....[18]....
        /*05b4*/ 	.word	0xffffffff


	//   ....[19]....
        /*05b8*/ 	.word	0xffffffff


	//   ....[20]....
        /*05bc*/ 	.word	0xffffffff


	//   ....[21]....
        /*05c0*/ 	.word	0xffffffff


	//   ....[22]....
        /*05c4*/ 	.word	0xffffffff


	//   ....[23]....
        /*05c8*/ 	.word	0xffffffff


	//   ....[24]....
        /*05cc*/ 	.word	0xffffffff


	//   ....[25]....
        /*05d0*/ 	.word	0xffffffff


	//   ....[26]....
        /*05d4*/ 	.word	0xffffffff


	//   ....[27]....
        /*05d8*/ 	.word	0xffffffff


	//   ....[28]....
        /*05dc*/ 	.word	0xffffffff


	//   ....[29]....
        /*05e0*/ 	.word	0xffffffff


	//   ....[30]....
        /*05e4*/ 	.word	0xffffffff


	//   ....[31]....
        /*05e8*/ 	.word	0xffffffff


	//   ....[32]....
        /*05ec*/ 	.word	0xffffffff


	//   ....[33]....
        /*05f0*/ 	.word	0xffffffff


	//   ....[34]....
        /*05f4*/ 	.word	0xffffffff


	//   ....[35]....
        /*05f8*/ 	.word	0xffffffff


	//   ....[36]....
        /*05fc*/ 	.word	0xffffffff


	//   ....[37]....
        /*0600*/ 	.word	0xffffffff


	//   ....[38]....
        /*0604*/ 	.word	0xffffffff


	//   ....[39]....
        /*0608*/ 	.word	0xffffffff


	//   ....[40]....
        /*060c*/ 	.word	0xffffffff


	//   ....[41]....
        /*0610*/ 	.word	0xffffffff


	//   ....[42]....
        /*0614*/ 	.word	0xffffffff


	//   ....[43]....
        /*0618*/ 	.word	0xffffffff


	//   ....[44]....
        /*061c*/ 	.word	0xffffffff


	//   ....[45]....
        /*0620*/ 	.word	0xffffffff


	//   ....[46]....
        /*0624*/ 	.word	0xffffffff


	//   ....[47]....
        /*0628*/ 	.word	0xffffffff


	//   ....[48]....
        /*062c*/ 	.word	0xffffffff


	//   ....[49]....
        /*0630*/ 	.word	0xffffffff


	//   ....[50]....
        /*0634*/ 	.word	0xffffffff


	//   ....[51]....
        /*0638*/ 	.word	0xffffffff


	//   ....[52]....
        /*063c*/ 	.word	0xffffffff


	//   ....[53]....
        /*0640*/ 	.word	0xffffffff


	//   ....[54]....
        /*0644*/ 	.word	0xffffffff


	//   ....[55]....
        /*0648*/ 	.word	0xffffffff


	//   ....[56]....
        /*064c*/ 	.word	0xffffffff


	//   ....[57]....
        /*0650*/ 	.word	0xffffffff


	//   ....[58]....
        /*0654*/ 	.word	0xffffffff


	//   ....[59]....
        /*0658*/ 	.word	0xffffffff


	//   ....[60]....
        /*065c*/ 	.word	0xffffffff


	//   ....[61]....
        /*0660*/ 	.word	0xffffffff


	//   ....[62]....
        /*0664*/ 	.word	0xffffffff


	//   ....[63]....
        /*0668*/ 	.word	0xffffffff


	//   ....[64]....
        /*066c*/ 	.word	0xffffffff


	//   ....[65]....
        /*0670*/ 	.word	0xffffffff


	//   ....[66]....
        /*0674*/ 	.word	0xffffffff


	//   ....[67]....
        /*0678*/ 	.word	0xffffffff


	//   ....[68]....
        /*067c*/ 	.word	0xffffffff


	//   ....[69]....
        /*0680*/ 	.word	0xffffffff


	//   ....[70]....
        /*0684*/ 	.word	0xffffffff


	//   ....[71]....
        /*0688*/ 	.word	0xffffffff


	//   ....[72]....
        /*068c*/ 	.word	0xffffffff


	//   ....[73]....
        /*0690*/ 	.word	0xffffffff


	//   ....[74]....
        /*0694*/ 	.word	0xffffffff


	//   ....[75]....
        /*0698*/ 	.word	0xffffffff


	//   ....[76]....
        /*069c*/ 	.word	0xffffffff


	//   ....[77]....
        /*06a0*/ 	.word	0xffffffff


	//   ....[78]....
        /*06a4*/ 	.word	0xffffffff


	//   ....[79]....
        /*06a8*/ 	.word	0x0500000f


	//   ....[80]....
        /*06ac*/ 	.word	0x0500000f


	//   ....[81]....
        /*06b0*/ 	.word	0x0500000f


	//   ....[82]....
        /*06b4*/ 	.word	0x0500000f


	//   ....[83]....
        /*06b8*/ 	.word	0x0500000f


	//   ....[84]....
        /*06bc*/ 	.word	0x0500000f


	//   ....[85]....
        /*06c0*/ 	.word	0x0500000f


	//   ....[86]....
        /*06c4*/ 	.word	0x0500000f


	//   ....[87]....
        /*06c8*/ 	.word	0x0500000f


	//   ....[88]....
        /*06cc*/ 	.word	0x0500000f


	//   ....[89]....
        /*06d0*/ 	.word	0x0500000f


	//   ....[90]....
        /*06d4*/ 	.word	0x0500000f


	//   ....[91]....
        /*06d8*/ 	.word	0x0500000f


	//   ....[92]....
        /*06dc*/ 	.word	0x0500000f


	//   ....[93]....
        /*06e0*/ 	.word	0x0500000f


	//   ....[94]....
        /*06e4*/ 	.word	0x0500000f


	//   ....[95]....
        /*06e8*/ 	.word	0x0500000f


	//   ....[96]....
        /*06ec*/ 	.word	0x0500000f


	//   ....[97]....
        /*06f0*/ 	.word	0x0500000f


	//   ....[98]....
        /*06f4*/ 	.word	0x0500000f


	//   ....[99]....
        /*06f8*/ 	.word	0x0500000f


	//   ....[100]....
        /*06fc*/ 	.word	0x0500000f


	//   ....[101]....
        /*0700*/ 	.word	0x0500000f


	//   ....[102]....
        /*0704*/ 	.word	0x0500000f


	//   ....[103]....
        /*0708*/ 	.word	0x0500000f


	//   ....[104]....
        /*070c*/ 	.word	0x0500000f


	//   ....[105]....
        /*0710*/ 	.word	0x0500000f


	//----- nvinfo : EIATTR_COOP_GROUP_INSTR_OFFSETS
	.align		4
.L_685:
        /*0714*/ 	.byte	0x04, 0x28
        /*0716*/ 	.short	(.L_687 - .L_686)


	//   ....[0]....
.L_686:
        /*0718*/ 	.word	0x00000060


	//   ....[1]....
        /*071c*/ 	.word	0x00000140


	//   ....[2]....
        /*0720*/ 	.word	0x00000190


	//   ....[3]....
        /*0724*/ 	.word	0x00000380


	//   ....[4]....
        /*0728*/ 	.word	0x000004e0


	//   ....[5]....
        /*072c*/ 	.word	0x00000600


	//   ....[6]....
        /*0730*/ 	.word	0x00000760


	//   ....[7]....
        /*0734*/ 	.word	0x00001810


	//   ....[8]....
        /*0738*/ 	.word	0x00003150


	//   ....[9]....
        /*073c*/ 	.word	0x00003f00


	//   ....[10]....
        /*0740*/ 	.word	0x00003f80


	//   ....[11]....
        /*0744*/ 	.word	0x00004160


	//   ....[12]....
        /*0748*/ 	.word	0x00004230


	//   ....[13]....
        /*074c*/ 	.word	0x00004b20


	//   ....[14]....
        /*0750*/ 	.word	0x00005290


	//   ....[15]....
        /*0754*/ 	.word	0x00005320


	//   ....[16]....
        /*0758*/ 	.word	0x00005630


	//   ....[17]....
        /*075c*/ 	.word	0x00005780


	//   ....[18]....
        /*0760*/ 	.word	0x00006830


	//   ....[19]....
        /*0764*/ 	.word	0x00006870


	//   ....[20]....
        /*0768*/ 	.word	0x000068b0


	//   ....[21]....
        /*076c*/ 	.word	0x00006970


	//   ....[22]....
        /*0770*/ 	.word	0x00006990


	//   ....[23]....
        /*0774*/ 	.word	0x00008280


	//   ....[24]....
        /*0778*/ 	.word	0x000088c0


	//   ....[25]....
        /*077c*/ 	.word	0x000088f0


	//   ....[26]....
        /*0780*/ 	.word	0x00008920


	//   ....[27]....
        /*0784*/ 	.word	0x00008940


	//   ....[28]....
        /*0788*/ 	.word	0x00008fe0


	//   ....[29]....
        /*078c*/ 	.word	0x00009000


	//   ....[30]....
        /*0790*/ 	.word	0x00009230


	//   ....[31]....
        /*0794*/ 	.word	0x00009250


	//   ....[32]....
        /*0798*/ 	.word	0x00009e20


	//   ....[33]....
        /*079c*/ 	.word	0x00009e60


	//   ....[34]....
        /*07a0*/ 	.word	0x0000a0a0


	//   ....[35]....
        /*07a4*/ 	.word	0x0000a0c0


	//   ....[36]....
        /*07a8*/ 	.word	0x0000a350


	//   ....[37]....
        /*07ac*/ 	.word	0x0000a530


	//   ....[38]....
        /*07b0*/ 	.word	0x0000a560


	//   ....[39]....
        /*07b4*/ 	.word	0x0000a590


	//   ....[40]....
        /*07b8*/ 	.word	0x0000a5c0


	//   ....[41]....
        /*07bc*/ 	.word	0x0000a5f0


	//   ....[42]....
        /*07c0*/ 	.word	0x0000a620


	//   ....[43]....
        /*07c4*/ 	.word	0x0000a790


	//   ....[44]....
        /*07c8*/ 	.word	0x0000a7c0


	//   ....[45]....
        /*07cc*/ 	.word	0x0000a7f0


	//   ....[46]....
        /*07d0*/ 	.word	0x0000a820


	//   ....[47]....
        /*07d4*/ 	.word	0x0000a850


	//   ....[48]....
        /*07d8*/ 	.word	0x0000a880


	//   ....[49]....
        /*07dc*/ 	.word	0x0000a920


	//   ....[50]....
        /*07e0*/ 	.word	0x0000a950


	//   ....[51]....
        /*07e4*/ 	.word	0x0000a9e0


	//   ....[52]....
        /*07e8*/ 	.word	0x0000b980


	//   ....[53]....
        /*07ec*/ 	.word	0x0000c4d0


	//   ....[54]....
        /*07f0*/ 	.word	0x0000c4e0


	//   ....[55]....
        /*07f4*/ 	.word	0x0000c500


	//   ....[56]....
        /*07f8*/ 	.word	0x0000c5a0


	//   ....[57]....
        /*07fc*/ 	.word	0x0000c5d0


	//   ....[58]....
        /*0800*/ 	.word	0x0000c640


	//   ....[59]....
        /*0804*/ 	.word	0x0000c650


	//   ....[60]....
        /*0808*/ 	.word	0x0000c6c0


	//   ....[61]....
        /*080c*/ 	.word	0x00010380


	//   ....[62]....
        /*0810*/ 	.word	0x000103b0


	//   ....[63]....
        /*0814*/ 	.word	0x000103f0


	//   ....[64]....
        /*0818*/ 	.word	0x00010420


	//   ....[65]....
        /*081c*/ 	.word	0x00010450


	//   ....[66]....
        /*0820*/ 	.word	0x00010480


	//   ....[67]....
        /*0824*/ 	.word	0x000104b0


	//   ....[68]....
        /*0828*/ 	.word	0x000104e0


	//   ....[69]....
        /*082c*/ 	.word	0x00010660


	//   ....[70]....
        /*0830*/ 	.word	0x00010690


	//   ....[71]....
        /*0834*/ 	.word	0x000106c0


	//   ....[72]....
        /*0838*/ 	.word	0x000106f0


	//   ....[73]....
        /*083c*/ 	.word	0x00010720


	//   ....[74]....
        /*0840*/ 	.word	0x00010750


	//   ....[75]....
        /*0844*/ 	.word	0x00010810


	//   ....[76]....
        /*0848*/ 	.word	0x00010830


	//   ....[77]....
        /*084c*/ 	.word	0x000108a0


	//   ....[78]....
        /*0850*/ 	.word	0x00010d30


	//   ....[79]....
        /*0854*/ 	.word	0x000112e0


	//   ....[80]....
        /*0858*/ 	.word	0x00011490


	//   ....[81]....
        /*085c*/ 	.word	0x000114e0


	//   ....[82]....
        /*0860*/ 	.word	0x00011540


	//   ....[83]....
        /*0864*/ 	.word	0x000115e0


	//   ....[84]....
        /*0868*/ 	.word	0x00011690


	//   ....[85]....
        /*086c*/ 	.word	0x00011730


	//   ....[86]....
        /*0870*/ 	.word	0x000117f0


	//   ....[87]....
        /*0874*/ 	.word	0x000118d0


	//   ....[88]....
        /*0878*/ 	.word	0x00011c00


	//   ....[89]....
        /*087c*/ 	.word	0x00011ca0


	//   ....[90]....
        /*0880*/ 	.word	0x00011dc0


	//   ....[91]....
        /*0884*/ 	.word	0x00011e30


	//   ....[92]....
        /*0888*/ 	.word	0x00011ea0


	//   ....[93]....
        /*088c*/ 	.word	0x00011f10


	//   ....[94]....
        /*0890*/ 	.word	0x00011f80


	//   ....[95]....
        /*0894*/ 	.word	0x00012000


	//   ....[96]....
        /*0898*/ 	.word	0x00012090


	//   ....[97]....
        /*089c*/ 	.word	0x00012130


	//   ....[98]....
        /*08a0*/ 	.word	0x000121a0


	//   ....[99]....
        /*08a4*/ 	.word	0x00012210


	//   ....[100]....
        /*08a8*/ 	.word	0x00012280


	//   ....[101]....
        /*08ac*/ 	.word	0x00012300


	//   ....[102]....
        /*08b0*/ 	.word	0x00012370


	//   ....[103]....
        /*08b4*/ 	.word	0x00012410


	//   ....[104]....
        /*08b8*/ 	.word	0x000124a0


	//   ....[105]....
        /*08bc*/ 	.word	0x000125c0


	//----- nvinfo : EIATTR_REG_RECONFIG
	.align		4
.L_687:
        /*08c0*/ 	.byte	0x01, 0x54
	.zero		2


	//----- nvinfo : EIATTR_SYSCALL_OFFSETS
	.align		4
        /*08c4*/ 	.byte	0x04, 0x46
        /*08c6*/ 	.short	(.L_689 - .L_688)


	//   ....[0]....
.L_688:
        /*08c8*/ 	.word	0x00003310


	//   ....[1]....
        /*08cc*/ 	.word	0x0000b570


	//   ....[2]....
        /*08d0*/ 	.word	0x0000b6d0


	//   ....[3]....
        /*08d4*/ 	.word	0x0000b7d0


	//   ....[4]....
        /*08d8*/ 	.word	0x0000c100


	//----- nvinfo : EIATTR_MBARRIER_INSTR_OFFSETS
	.align		4
.L_689:
        /*08dc*/ 	.byte	0x04, 0x39
        /*08de*/ 	.short	(.L_691 - .L_690)


	//   ....[0]....
.L_690:
        /*08e0*/ 	.word	0x00000270
        /*08e4*/ 	.word	0x000000ff
        /*08e8*/ 	.word	0x00028c00
        /*08ec*/ 	.short	0x0100
        /*08ee*/ 	.byte	0x08
	.zero		1


	//   ....[1]....
        /*08f0*/ 	.word	0x00000280
        /*08f4*/ 	.word	0x000000ff
        /*08f8*/ 	.word	0x00028c20
        /*08fc*/ 	.short	0x0100
        /*08fe*/ 	.byte	0x08
	.zero		1


	//   ....[2]....
        /*0900*/ 	.word	0x00000330
        /*0904*/ 	.word	0x000000ff
        /*0908*/ 	.word	0x00028c30
        /*090c*/ 	.short	0x0100
        /*090e*/ 	.byte	0x06
	.zero		1


	//   ....[3]....
        /*0910*/ 	.word	0x00000340
        /*0914*/ 	.word	0x000000ff
        /*0918*/ 	.word	0x00028c40
        /*091c*/ 	.short	0x0100
        /*091e*/ 	.byte	0x06
	.zero		1


	//   ....[4]....
        /*0920*/ 	.word	0x00000350
        /*0924*/ 	.word	0x000000ff
        /*0928*/ 	.word	0x00028c38
        /*092c*/ 	.short	0x0100
        /*092e*/ 	.byte	0x06
	.zero		1


	//   ....[5]....
        /*0930*/ 	.word	0x00000360
        /*0934*/ 	.word	0x000000ff
        /*0938*/ 	.word	0x00028c48
        /*093c*/ 	.short	0x0100
        /*093e*/ 	.byte	0x06
	.zero		1


	//   ....[6]....
        /*0940*/ 	.word	0x00000490
        /*0944*/ 	.word	0x000000ff
        /*0948*/ 	.word	0x00028c50
        /*094c*/ 	.short	0x0100
        /*094e*/ 	.byte	0x08
	.zero		1


	//   ....[7]....
        /*0950*/ 	.word	0x000004a0
        /*0954*/ 	.word	0x000000ff
        /*0958*/ 	.word	0x00028c60
        /*095c*/ 	.short	0x0100
        /*095e*/ 	.byte	0x08
	.zero		1


	//   ....[8]....
        /*0960*/ 	.word	0x000004b0
        /*0964*/ 	.word	0x000000ff
        /*0968*/ 	.word	0x00028c58
        /*096c*/ 	.short	0x0100
        /*096e*/ 	.byte	0x08
	.zero		1


	//   ....[9]....
        /*0970*/ 	.word	0x000004c0
        /*0974*/ 	.word	0x000000ff
        /*0978*/ 	.word	0x00028c68
        /*097c*/ 	.short	0x0100
        /*097e*/ 	.byte	0x08
	.zero		1


	//   ....[10]....
        /*0980*/ 	.word	0x000005b0
        /*0984*/ 	.word	0x000000ff
        /*0988*/ 	.word	0x00028c70
        /*098c*/ 	.short	0x0100
        /*098e*/ 	.byte	0x06
	.zero		1


	//   ....[11]....
        /*0990*/ 	.word	0x000005c0
        /*0994*/ 	.word	0x000000ff
        /*0998*/ 	.word	0x00028c80
        /*099c*/ 	.short	0x0100
        /*099e*/ 	.byte	0x06
	.zero		1


	//   ....[12]....
        /*09a0*/ 	.word	0x000005d0
        /*09a4*/ 	.word	0x000000ff
        /*09a8*/ 	.word	0x00028c78
        /*09ac*/ 	.short	0x0100
        /*09ae*/ 	.byte	0x06
	.zero		1


	//   ....[13]....
        /*09b0*/ 	.word	0x000005e0
        /*09b4*/ 	.word	0x000000ff
        /*09b8*/ 	.word	0x00028c88
        /*09bc*/ 	.short	0x0100
        /*09be*/ 	.byte	0x06
	.zero		1


	//   ....[14]....
        /*09c0*/ 	.word	0x00000710
        /*09c4*/ 	.word	0x000000ff
        /*09c8*/ 	.word	0x00028c90
        /*09cc*/ 	.short	0x0100
        /*09ce*/ 	.byte	0x08
	.zero		1


	//   ....[15]....
        /*09d0*/ 	.word	0x00000720
        /*09d4*/ 	.word	0x000000ff
        /*09d8*/ 	.word	0x00028ca0
        /*09dc*/ 	.short	0x0100
        /*09de*/ 	.byte	0x08
	.zero		1


	//   ....[16]....
        /*09e0*/ 	.word	0x00000730
        /*09e4*/ 	.word	0x000000ff
        /*09e8*/ 	.word	0x00028c98
        /*09ec*/ 	.short	0x0100
        /*09ee*/ 	.byte	0x08
	.zero		1


	//   ....[17]....
        /*09f0*/ 	.word	0x00000740
        /*09f4*/ 	.word	0x000000ff
        /*09f8*/ 	.word	0x00028ca8
        /*09fc*/ 	.short	0x0100
        /*09fe*/ 	.byte	0x08
	.zero		1


	//   ....[18]....
        /*0a00*/ 	.word	0x00000870
        /*0a04*/ 	.word	0x000000ff
        /*0a08*/ 	.word	0x00028cb0
        /*0a0c*/ 	.short	0x0100
        /*0a0e*/ 	.byte	0x08
	.zero		1


	//   ....[19]....
        /*0a10*/ 	.word	0x00000880
        /*0a14*/ 	.word	0x000000ff
        /*0a18*/ 	.word	0x00028cc0
        /*0a1c*/ 	.short	0x0100
        /*0a1e*/ 	.byte	0x08
	.zero		1


	//   ....[20]....
        /*0a20*/ 	.word	0x00000890
        /*0a24*/ 	.word	0x000000ff
        /*0a28*/ 	.word	0x00028cb8
        /*0a2c*/ 	.short	0x0100
        /*0a2e*/ 	.byte	0x08
	.zero		1


	//   ....[21]....
        /*0a30*/ 	.word	0x000008a0
        /*0a34*/ 	.word	0x000000ff
        /*0a38*/ 	.word	0x00028cc8
        /*0a3c*/ 	.short	0x0100
        /*0a3e*/ 	.byte	0x08
	.zero		1


	//   ....[22]....
        /*0a40*/ 	.word	0x00001920
        /*0a44*/ 	.word	0x000000ff
        /*0a48*/ 	.word	0x00028c50
        /*0a4c*/ 	.short	0x010a
        /*0a4e*/ 	.byte	0x10
	.zero		1


	//   ....[23]....
        /*0a50*/ 	.word	0x00001bf0
        /*0a54*/ 	.word	0x00000000
        /*0a58*/ 	.word	0x00000000
        /*0a5c*/ 	.short	0x0101
        /*0a5e*/ 	.byte	0x3f
	.zero		1


	//   ....[24]....
        /*0a60*/ 	.word	0x00002570
        /*0a64*/ 	.word	0x000000ff
        /*0a68*/ 	.word	0x00028c50
        /*0a6c*/ 	.short	0x010a
        /*0a6e*/ 	.byte	0x06
	.zero		1


	//   ....[25]....
        /*0a70*/ 	.word	0x000025b0
        /*0a74*/ 	.word	0x000000ff
        /*0a78*/ 	.word	0x00028c50
        /*0a7c*/ 	.short	0x010a
        /*0a7e*/ 	.byte	0x06
	.zero		1


	//   ....[26]....
        /*0a80*/ 	.word	0x00002800
        /*0a84*/ 	.word	0x00000000
        /*0a88*/ 	.word	0x00000000
        /*0a8c*/ 	.short	0x0101
        /*0a8e*/ 	.byte	0x3f
	.zero		1


	//   ....[27]....
        /*0a90*/ 	.word	0x00003390
        /*0a94*/ 	.word	0x000000ff
        /*0a98*/ 	.word	0x00028c00
        /*0a9c*/ 	.short	0x010a
        /*0a9e*/ 	.byte	0x2a
	.zero		1


	//   ....[28]....
        /*0aa0*/ 	.word	0x00003410
        /*0aa4*/ 	.word	0x00000007
        /*0aa8*/ 	.word	0x00028c30
        /*0aac*/ 	.short	0x010a
        /*0aae*/ 	.byte	0x3f
	.zero		1


	//   ....[29]....
        /*0ab0*/ 	.word	0x00003450
        /*0ab4*/ 	.word	0x00000007
        /*0ab8*/ 	.word	0x00028c30
        /*0abc*/ 	.short	0x010a
        /*0abe*/ 	.byte	0x3f
	.zero		1


	//   ....[30]....
        /*0ac0*/ 	.word	0x00004420
        /*0ac4*/ 	.word	0x00000005
        /*0ac8*/ 	.word	0x00000000
        /*0acc*/ 	.short	0x0101
        /*0ace*/ 	.byte	0x3f
	.zero		1


	//   ....[31]....
        /*0ad0*/ 	.word	0x000048a0
        /*0ad4*/ 	.word	0x00000007
        /*0ad8*/ 	.word	0x00028c50
        /*0adc*/ 	.short	0x010a
        /*0ade*/ 	.byte	0x3f
	.zero		1


	//   ....[32]....
        /*0ae0*/ 	.word	0x000048f0
        /*0ae4*/ 	.word	0x00000007
        /*0ae8*/ 	.word	0x00028c50
        /*0aec*/ 	.short	0x010a
        /*0aee*/ 	.byte	0x3f
	.zero		1


	//   ....[33]....
        /*0af0*/ 	.word	0x00004b40
        /*0af4*/ 	.word	0x00000007
        /*0af8*/ 	.word	0x00000000
        /*0afc*/ 	.short	0x0101
        /*0afe*/ 	.byte	0x3f
	.zero		1


	//   ....[34]....
        /*0b00*/ 	.word	0x00004c80
        /*0b04*/ 	.word	0x000000ff
        /*0b08*/ 	.word	0x00028c30
        /*0b0c*/ 	.short	0x010a
        /*0b0e*/ 	.byte	0x17
	.zero		1


	//   ....[35]....
        /*0b10*/ 	.word	0x00004cc0
        /*0b14*/ 	.word	0x000000ff
        /*0b18*/ 	.word	0x00028c30
        /*0b1c*/ 	.short	0x010a
        /*0b1e*/ 	.byte	0x17
	.zero		1


	//   ....[36]....
        /*0b20*/ 	.word	0x00005ac0
        /*0b24*/ 	.word	0x00000098
        /*0b28*/ 	.word	0x00000000
        /*0b2c*/ 	.short	0x0101
        /*0b2e*/ 	.byte	0x3f
	.zero		1


	//   ....[37]....
        /*0b30*/ 	.word	0x000065a0
        /*0b34*/ 	.word	0x000000ff
        /*0b38*/ 	.word	0x00028c50
        /*0b3c*/ 	.short	0x010a
        /*0b3e*/ 	.byte	0x17
	.zero		1


	//   ....[38]....
        /*0b40*/ 	.word	0x000065e0
        /*0b44*/ 	.word	0x000000ff
        /*0b48*/ 	.word	0x00028c50
        /*0b4c*/ 	.short	0x010a
        /*0b4e*/ 	.byte	0x17
	.zero		1


	//   ....[39]....
        /*0b50*/ 	.word	0x00006850
        /*0b54*/ 	.word	0x000000ad
        /*0b58*/ 	.word	0x00000000
        /*0b5c*/ 	.short	0x0101
        /*0b5e*/ 	.byte	0x3f
	.zero		1


	//   ....[40]....
        /*0b60*/ 	.word	0x00008ff0
        /*0b64*/ 	.word	0x000000ff
        /*0b68*/ 	.word	0x00000000
        /*0b6c*/ 	.short	0x0101
        /*0b6e*/ 	.byte	0x04
	.zero		1


	//   ....[41]....
        /*0b70*/ 	.word	0x0000bc00
        /*0b74*/ 	.word	0x00000000
        /*0b78*/ 	.word	0x00028c40
        /*0b7c*/ 	.short	0x010a
        /*0b7e*/ 	.byte	0x3f
	.zero		1


	//   ....[42]....
        /*0b80*/ 	.word	0x0000c770
        /*0b84*/ 	.word	0x00000008
        /*0b88*/ 	.word	0x00028c00
        /*0b8c*/ 	.short	0x0107
        /*0b8e*/ 	.byte	0x3f
	.zero		1


	//   ....[43]....
        /*0b90*/ 	.word	0x0000c870
        /*0b94*/ 	.word	0x00000002
        /*0b98*/ 	.word	0x00028c00
        /*0b9c*/ 	.short	0x0101
        /*0b9e*/ 	.byte	0x3f
	.zero		1


	//   ....[44]....
        /*0ba0*/ 	.word	0x0000c890
        /*0ba4*/ 	.word	0x00000002
        /*0ba8*/ 	.word	0x00028c20
        /*0bac*/ 	.short	0x010a
        /*0bae*/ 	.byte	0x3f
	.zero		1


	//   ....[45]....
        /*0bb0*/ 	.word	0x0000c9a0
        /*0bb4*/ 	.word	0x00000003
        /*0bb8*/ 	.word	0x00028c60
        /*0bbc*/ 	.short	0x010a
        /*0bbe*/ 	.byte	0x3f
	.zero		1


	//   ....[46]....
        /*0bc0*/ 	.word	0x0000d6b0
        /*0bc4*/ 	.word	0x00000003
        /*0bc8*/ 	.word	0x00028c40
        /*0bcc*/ 	.short	0x010a
        /*0bce*/ 	.byte	0x3f
	.zero		1


	//   ....[47]....
        /*0bd0*/ 	.word	0x0000d910
        /*0bd4*/ 	.word	0x00000003
        /*0bd8*/ 	.word	0x00028c60
        /*0bdc*/ 	.short	0x010a
        /*0bde*/ 	.byte	0x3f
	.zero		1


	//   ....[48]....
        /*0be0*/ 	.word	0x0000e5b0
        /*0be4*/ 	.word	0x00000004
        /*0be8*/ 	.word	0x00028c40
        /*0bec*/ 	.short	0x010a
        /*0bee*/ 	.byte	0x3f
	.zero		1


	//   ....[49]....
        /*0bf0*/ 	.word	0x0000e800
        /*0bf4*/ 	.word	0x00000004
        /*0bf8*/ 	.word	0x00028c60
        /*0bfc*/ 	.short	0x010a
        /*0bfe*/ 	.byte	0x3f
	.zero		1


	//   ....[50]....
        /*0c00*/ 	.word	0x0000f410
        /*0c04*/ 	.word	0x00000004
        /*0c08*/ 	.word	0x00028c40
        /*0c0c*/ 	.short	0x010a
        /*0c0e*/ 	.byte	0x3f
	.zero		1


	//   ....[51]....
        /*0c10*/ 	.word	0x0000f670
        /*0c14*/ 	.word	0x00000004
        /*0c18*/ 	.word	0x00028c60
        /*0c1c*/ 	.short	0x010a
        /*0c1e*/ 	.byte	0x3f
	.zero		1


	//   ....[52]....
        /*0c20*/ 	.word	0x00010cb0
        /*0c24*/ 	.word	0x00000000
        /*0c28*/ 	.word	0x00028c20
        /*0c2c*/ 	.short	0x010a
        /*0c2e*/ 	.byte	0x3f
	.zero		1


	//   ....[53]....
        /*0c30*/ 	.word	0x00010e70
        /*0c34*/ 	.word	0x00000006
        /*0c38*/ 	.word	0x00000000
        /*0c3c*/ 	.short	0x010a
        /*0c3e*/ 	.byte	0x3f
	.zero		1


	//   ....[54]....
        /*0c40*/ 	.word	0x00010ee0
        /*0c44*/ 	.word	0x00000007
        /*0c48*/ 	.word	0x00000000
        /*0c4c*/ 	.short	0x010a
        /*0c4e*/ 	.byte	0x3f
	.zero		1


	//   ....[55]....
        /*0c50*/ 	.word	0x00010f50
        /*0c54*/ 	.word	0x00000004
        /*0c58*/ 	.word	0x00000000
        /*0c5c*/ 	.short	0x010a
        /*0c5e*/ 	.byte	0x3f
	.zero		1


	//   ....[56]....
        /*0c60*/ 	.word	0x00010f80
        /*0c64*/ 	.word	0x00000003
        /*0c68*/ 	.word	0x00000000
        /*0c6c*/ 	.short	0x010a
        /*0c6e*/ 	.byte	0x3f
	.zero		1


	//   ....[57]....
        /*0c70*/ 	.word	0x00010ff0
        /*0c74*/ 	.word	0x00000003
        /*0c78*/ 	.word	0x00028c50
        /*0c7c*/ 	.short	0x010a
        /*0c7e*/ 	.byte	0x3f
	.zero		1


	//   ....[58]....
        /*0c80*/ 	.word	0x00011050
        /*0c84*/ 	.word	0x00000003
        /*0c88*/ 	.word	0x00028c50
        /*0c8c*/ 	.short	0x010a
        /*0c8e*/ 	.byte	0x3f
	.zero		1


	//   ....[59]....
        /*0c90*/ 	.word	0x000110b0
        /*0c94*/ 	.word	0x00000003
        /*0c98*/ 	.word	0x00028c00
        /*0c9c*/ 	.short	0x010a
        /*0c9e*/ 	.byte	0x3f
	.zero		1


	//   ....[60]....
        /*0ca0*/ 	.word	0x00011100
        /*0ca4*/ 	.word	0x00000007
        /*0ca8*/ 	.word	0x00028c30
        /*0cac*/ 	.short	0x010a
        /*0cae*/ 	.byte	0x3f
	.zero		1


	//   ....[61]....
        /*0cb0*/ 	.word	0x00011150
        /*0cb4*/ 	.word	0x00000007
        /*0cb8*/ 	.word	0x00028c50
        /*0cbc*/ 	.short	0x010a
        /*0cbe*/ 	.byte	0x3f
	.zero		1


	//   ....[62]....
        /*0cc0*/ 	.word	0x000111b0
        /*0cc4*/ 	.word	0x00000003
        /*0cc8*/ 	.word	0x00028c30
        /*0ccc*/ 	.short	0x010a
        /*0cce*/ 	.byte	0x3f
	.zero		1


	//   ....[63]....
        /*0cd0*/ 	.word	0x00011200
        /*0cd4*/ 	.word	0x000000ad
        /*0cd8*/ 	.word	0x00028c50
        /*0cdc*/ 	.short	0x010a
        /*0cde*/ 	.byte	0x3f
	.zero		1


	//   ....[64]....
        /*0ce0*/ 	.word	0x000113a0
        /*0ce4*/ 	.word	0x00000000
        /*0ce8*/ 	.word	0x00028c40
        /*0cec*/ 	.short	0x010a
        /*0cee*/ 	.byte	0x3f
	.zero		1


	//   ....[65]....
        /*0cf0*/ 	.word	0x00011920
        /*0cf4*/ 	.word	0x00000002
        /*0cf8*/ 	.word	0x00028c20
        /*0cfc*/ 	.short	0x010a
        /*0cfe*/ 	.byte	0x3f
	.zero		1


	//   ....[66]....
        /*0d00*/ 	.word	0x00011970
        /*0d04*/ 	.word	0x00000003
        /*0d08*/ 	.word	0x00028c60
        /*0d0c*/ 	.short	0x010a
        /*0d0e*/ 	.byte	0x3f
	.zero		1


	//   ....[67]....
        /*0d10*/ 	.word	0x000119c0
        /*0d14*/ 	.word	0x00000003
        /*0d18*/ 	.word	0x00028c40
        /*0d1c*/ 	.short	0x010a
        /*0d1e*/ 	.byte	0x3f
	.zero		1


	//   ....[68]....
        /*0d20*/ 	.word	0x00011a10
        /*0d24*/ 	.word	0x00000003
        /*0d28*/ 	.word	0x00028c60
        /*0d2c*/ 	.short	0x010a
        /*0d2e*/ 	.byte	0x3f
	.zero		1


	//   ....[69]....
        /*0d30*/ 	.word	0x00011a60
        /*0d34*/ 	.word	0x00000004
        /*0d38*/ 	.word	0x00028c40
        /*0d3c*/ 	.short	0x010a
        /*0d3e*/ 	.byte	0x3f
	.zero		1


	//   ....[70]....
        /*0d40*/ 	.word	0x00011ab0
        /*0d44*/ 	.word	0x00000004
        /*0d48*/ 	.word	0x00028c60
        /*0d4c*/ 	.short	0x010a
        /*0d4e*/ 	.byte	0x3f
	.zero		1


	//   ....[71]....
        /*0d50*/ 	.word	0x00011b00
        /*0d54*/ 	.word	0x00000004
        /*0d58*/ 	.word	0x00028c40
        /*0d5c*/ 	.short	0x010a
        /*0d5e*/ 	.byte	0x3f
	.zero		1


	//   ....[72]....
        /*0d60*/ 	.word	0x00011b50
        /*0d64*/ 	.word	0x00000004
        /*0d68*/ 	.word	0x00028c60
        /*0d6c*/ 	.short	0x010a
        /*0d6e*/ 	.byte	0x3f
	.zero		1


	//   ....[73]....
        /*0d70*/ 	.word	0x000124e0
        /*0d74*/ 	.word	0x00000000
        /*0d78*/ 	.word	0x00028c20
        /*0d7c*/ 	.short	0x010a
        /*0d7e*/ 	.byte	0x3f
	.zero		1


	//   ....[74]....
        /*0d80*/ 	.word	0x00012680
        /*0d84*/ 	.word	0x00000006
        /*0d88*/ 	.word	0x00000000
        /*0d8c*/ 	.short	0x010a
        /*0d8e*/ 	.byte	0x3f
	.zero		1


	//   ....[75]....
        /*0d90*/ 	.word	0x000126d0
        /*0d94*/ 	.word	0x00000007
        /*0d98*/ 	.word	0x00000000
        /*0d9c*/ 	.short	0x010a
        /*0d9e*/ 	.byte	0x3f
	.zero		1


	//   ....[76]....
        /*0da0*/ 	.word	0x00012720
        /*0da4*/ 	.word	0x00000004
        /*0da8*/ 	.word	0x00000000
        /*0dac*/ 	.short	0x010a
        /*0dae*/ 	.byte	0x3f
	.zero		1


	//----- nvinfo : EIATTR_NUM_MBARRIERS
	.align		4
.L_691:
        /*0db0*/ 	.byte	0x03, 0x38
        /*0db2*/ 	.short	0x0016


	//----- nvinfo : EIATTR_EXIT_INSTR_OFFSETS
	.align		4
        /*0db4*/ 	.byte	0x04, 0x1c
        /*0db6*/ 	.short	(.L_693 - .L_692)


	//   ....[0]....
.L_692:
        /*0db8*/ 	.word	0x00000a50


	//   ....[1]....
        /*0dbc*/ 	.word	0x0000a310


	//   ....[2]....
        /*0dc0*/ 	.word	0x00010fd0


	//----- nvinfo : EIATTR_MAX_THREADS
	.align		4
.L_693:
        /*0dc4*/ 	.byte	0x04, 0x05
        /*0dc6*/ 	.short	(.L_695 - .L_694)
.L_694:
        /*0dc8*/ 	.word	0x00000180
        /*0dcc*/ 	.word	0x00000001
        /*0dd0*/ 	.word	0x00000001


	//----- nvinfo : EIATTR_CRS_STACK_SIZE
	.align		4
.L_695:
        /*0dd4*/ 	.byte	0x04, 0x1e
        /*0dd6*/ 	.short	(.L_697 - .L_696)
.L_696:
        /*0dd8*/ 	.word	0x00000000


	//----- nvinfo : EIATTR_CBANK_PARAM_SIZE
	.align		4
.L_697:
        /*0ddc*/ 	.byte	0x03, 0x19
        /*0dde*/ 	.short	0x0af0


	//----- nvinfo : EIATTR_PARAM_CBANK
	.align		4
        /*0de0*/ 	.byte	0x04, 0x0a
        /*0de2*/ 	.short	(.L_699 - .L_698)
	.align		4
.L_698:
        /*0de4*/ 	.word	index@(.nv.constant0._ZN7cutlass13device_kernelIN5flash11enable_sm90INS1_16FlashAttnFwdSm90INS1_25CollectiveMainloopFwdSm90ILi2EN4cute5tupleIJNS5_1CILi1EEES8_S8_EEENS6_IJNS7_ILi64EEESA_SA_EEELi512ENS_6half_tEfNS_4arch4Sm90ELb0ELb0ELb1ELb1ELb0ELb0ELb0ELb0ELb0ELb1ELb0ELb0EEENS1_21CollectiveEpilogueFwdINS6_IJSA_NS7_ILi512EEESA_EEES9_SC_SE_Li256ELb1ELb1ELb0ELb0EEENS1_36VarlenDynamicPersistentTileSchedulerILi64ELi64ELi256ELi128ELb0ELb1ELb1ELb0ELb1ELb1EEEEEEEEEvNT_6ParamsE)
        /*0de8*/ 	.short	0x0210
        /*0dea*/ 	.short	0x0af0


	//----- nvinfo : EIATTR_SW_WAR
	.align		4
.L_699:
        /*0dec*/ 	.byte	0x04, 0x36
        /*0dee*/ 	.short	(.L_701 - .L_700)
.L_700:
        /*0df0*/ 	.word	0x00000008
.L_701:


//--------------------- .nv.info._ZN7cutlass13device_kernelIN5flash11enable_sm90INS1_16FlashAttnFwdSm90INS1_25CollectiveMainloopFwdSm90ILi2EN4cute5tupleIJNS5_1CILi1EEES8_S8_EEENS6_IJNS7_ILi64EEESA_SA_EEELi512ENS_6half_tEfNS_4arch4Sm90ELb0ELb0ELb1ELb1ELb0ELb1ELb0ELb0ELb0ELb1ELb0ELb0EEENS1_21CollectiveEpilogueFwdINS6_IJSA_NS7_ILi512EEESA_EEES9_SC_SE_Li256ELb1ELb1ELb0ELb0EEENS1_36VarlenDynamicPersistentTileSchedulerILi64ELi64ELi256ELi128ELb0ELb1ELb1ELb0ELb1ELb1EEEEEEEEEvNT_6ParamsE --------------------------
	.section	.nv.info._ZN7cutlass13device_kernelIN5flash11enable_sm90INS1_16FlashAttnFwdSm90INS1_25CollectiveMainloopFwdSm90ILi2EN4cute5tupleIJNS5_1CILi1EEES8_S8_EEENS6_IJNS7_ILi64EEESA_SA_EEELi512ENS_6half_tEfNS_4arch4Sm90ELb0ELb0ELb1ELb1ELb0ELb1ELb0ELb0ELb0ELb1ELb0ELb0EEENS1_21CollectiveEpilogueFwdINS6_IJSA_NS7_ILi512EEESA_EEES9_SC_SE_Li256ELb1ELb1ELb0ELb0EEENS1_36VarlenDynamicPersistentTileSchedulerILi64ELi64ELi256ELi128ELb0ELb1ELb1ELb0ELb1ELb1EEEEEEEEEvNT_6ParamsE,"",@"SHT_CUDA_INFO"
	.sectionflags	@""
	.align	4


	//----- nvinfo : EIATTR_CUDA_API_VERSION
	.align		4
        /*0000*/ 	.byte	0x04, 0x37
        /*0002*/ 	.short	(.L_703 - .L_702)
.L_702:
        /*0004*/ 	.word	0x00000082


	//----- nvinfo : EIATTR_KPARAM_INFO
	.align		4
.L_703:
        /*0008*/ 	.byte	0x04, 0x17
        /*000a*/ 	.short	(.L_705 - .L_704)
.L_704:
        /*000c*/ 	.word	0x00000000
        /*0010*/ 	.short	0x0000
        /*0012*/ 	.short	0x0070
        /*0014*/ 	.byte	0x00, 0xf0, 0x01, 0x2a


	//----- nvinfo : EIATTR_SPARSE_MMA_MASK
	.align		4
.L_705:
        /*0018*/ 	.byte	0x03, 0x50
        /*001a*/ 	.short	0x0000


	//----- nvinfo : EIATTR_MAXREG_COUNT
	.align		4
        /*001c*/ 	.byte	0x03, 0x1b
        /*001e*/ 	.short	0x00a8


	//----- nvinfo : EIATTR_NUM_BARRIERS
	.align		4
        /*0020*/ 	.byte	0x02, 0x4c
        /*0022*/ 	.byte	0x10
	.zero		1


	//----- nvinfo : EIATTR_EXTERNS
	.align		4
        /*0024*/ 	.byte	0x04, 0x0f
        /*0026*/ 	.short	(.L_707 - .L_706)


	//   ....[0]....
	.align		4
.L_706:
        /*0028*/ 	.word	index@(__assertfail)


	//----- nvinfo : EIATTR_ANNOTATIONS
	.align		4
.L_707:
        /*002c*/ 	.byte	0x04, 0x55
        /*002e*/ 	.short	(.L_709 - .L_708)


	//   ....[0]....
.L_708:
        /* <DEDUP_REMOVED lines=99> */


	//----- nvinfo : EIATTR_MERCURY_ISA_VERSION
	.align		4
.L_709:
        /*0650*/ 	.byte	0x03, 0x5f
        /*0652*/ 	.short	0x0101


	//----- nvinfo : EIATTR_UNUSED_LOAD_BYTE_OFFSET
	.align		4
        /*0654*/ 	.byte	0x04, 0x44
        /*0656*/ 	.short	(.L_711 - .L_710)


	//   ....[0]....
.L_710:
        /*0658*/ 	.word	0x00000ab0
        /*065c*/ 	.word	0x0000fff0


	//   ....[1]....
        /*0660*/ 	.word	0x0000c8f0
        /*0664*/ 	.word	0x0000fff0


	//----- nvinfo : EIATTR_INT_WARP_WIDE_INSTR_OFFSETS
	.align		4
.L_711:
        /*0668*/ 	.byte	0x04, 0x31
        /*066a*/ 	.short	(.L_713 - .L_712)


	//   ....[0]....
.L_712:
        /*066c*/ 	.word	0x00000190


	//   ....[1]....
        /*0670*/ 	.word	0x000001d0


	//   ....[2]....
        /*0674*/ 	.word	0x000002a0


	//   ....[3]....
        /*0678*/ 	.word	0x00012400


	//   ....[4]....
        /*067c*/ 	.word	0x00012490


	//   ....[5]....
        /*0680*/ 	.word	0x000171c0


	//   ....[6]....
        /*0684*/ 	.word	0x00017250


	//----- nvinfo : EIATTR_COOP_GROUP_MASK_REGIDS
	.align		4
.L_713:
        /*0688*/ 	.byte	0x04, 0x29
        /*068a*/ 	.short	(.L_715 - .L_714)


	//   ....[0]....
.L_714:
        /*068c*/ 	.word	0xffffffff


	//   ....[1]....
        /*0690*/ 	.word	0xffffffff


	//   ....[2]....
        /*0694*/ 	.word	0xffffffff


	//   ....[3]....
        /*0698*/ 	.word	0xffffffff


	//   ....[4]....
        /*069c*/ 	.word	0xffffffff


	//   ....[5]....
        /*06a0*/ 	.word	0xffffffff


	//   ....[6]....
        /*06a4*/ 	.word	0xffffffff


	//   ....[7]....
        /*06a8*/ 	.word	0xffffffff


	//   ....[8]....
        /*06ac*/ 	.word	0xffffffff


	//   ....[9]....
        /*06b0*/ 	.word	0xffffffff


	//   ....[10]....
        /*06b4*/ 	.word	0xffffffff


	//   ....[11]....
        /*06b8*/ 	.word	0xffffffff


	//   ....[12]....
        /*06bc*/ 	.word	0xffffffff


	//   ....[13]....
        /*06c0*/ 	.word	0xffffffff


	//   ....[14]....
        /*06c4*/ 	.word	0xffffffff


	//   ....[15]....
        /*06c8*/ 	.word	0xffffffff


	//   ....[16]....
        /*06cc*/ 	.word	0xffffffff


	//   ....[17]....
        /*06d0*/ 	.word	0xffffffff


	//   ....[18]....
        /*06d4*/ 	.word	0xffffffff


	//   ....[19]....
        /*06d8*/ 	.word	0xffffffff


	//   ....[20]....
        /*06dc*/ 	.word	0xffffffff


	//   ....[21]....
        /*06e0*/ 	.word	0xffffffff


	//   ....[22]....
        /*06e4*/ 	.word	0xffffffff


	//   ....[23]....
        /*06e8*/ 	.word	0xffffffff


	//   ....[24]....
        /*06ec*/ 	.word	0xffffffff


	//   ....[25]....
        /*06f0*/ 	.word	0xffffffff


	//   ....[26]....
        /*06f4*/ 	.word	0xffffffff


	//   ....[27]....
        /*06f8*/ 	.word	0xffffffff


	//   ....[28]....
        /*06fc*/ 	.word	0xffffffff


	//   ....[29]....
        /*0700*/ 	.word	0xffffffff


	//   ....[30]....
        /*0704*/ 	.word	0xffffffff


	//   ....[31]....
        /*0708*/ 	.word	0xffffffff


	//   ....[32]....
        /*070c*/ 	.word	0xffffffff


	//   ....[33]....
        /*0710*/ 	.word	0xffffffff


	//   ....[34]....
        /*0714*/ 	.word	0xffffffff


	//   ....[35]....
        /*0718*/ 	.word	0xffffffff


	//   ....[36]....
        /*071c*/ 	.word	0xffffffff


	//   ....[37]....
        /*0720*/ 	.word	0xffffffff


	//   ....[38]....
        /*0724*/ 	.word	0xffffffff


	//   ....[39]....
        /*0728*/ 	.word	0xffffffff


	//   ....[40]....
        /*072c*/ 	.word	0xffffffff


	//   ....[41]....
        /*0730*/ 	.word	0xffffffff


	//   ....[42]....
        /*0734*/ 	.word	0xffffffff


	//   ....[43]....
        /*0738*/ 	.word	0xffffffff


	//   ....[44]....
        /*073c*/ 	.word	0xffffffff


	//   ....[45]....
        /*0740*/ 	.word	0xffffffff


	//   ....[46]....
        /*0744*/ 	.word	0xffffffff


	//   ....[47]....
        /*0748*/ 	.word	0xffffffff


	//   ....[48]....
        /*074c*/ 	.word	0xffffffff


	//   ....[49]....
        /*0750*/ 	.word	0xffffffff


	//   ....[50]....
        /*0754*/ 	.word	0xffffffff


	//   ....[51]....
        /*0758*/ 	.word	0xffffffff


	//   ....[52]....
        /*075c*/ 	.word	0xffffffff


	//   ....[53]....
        /*0760*/ 	.word	0xffffffff


	//   ....[54]....
        /*0764*/ 	.word	0xffffffff


	//   ....[55]....
        /*0768*/ 	.word	0xffffffff


	//   ....[56]....
        /*076c*/ 	.word	0xffffffff


	//   ....[57]....
        /*0770*/ 	.word	0xffffffff


	//   ....[58]....
        /*0774*/ 	.word	0xffffffff


	//   ....[59]....
        /*0778*/ 	.word	0xffffffff


	//   ....[60]....
        /*077c*/ 	.word	0xffffffff


	//   ....[61]....
        /*0780*/ 	.word	0xffffffff


	//   ....[62]....
        /*0784*/ 	.word	0xffffffff


	//   ....[63]....
        /*0788*/ 	.word	0xffffffff


	//   ....[64]....
        /*078c*/ 	.word	0xffffffff


	//   ....[65]....
        /*0790*/ 	.word	0xffffffff


	//   ....[66]....
        /*0794*/ 	.word	0xffffffff


	//   ....[67]....
        /*0798*/ 	.word	0xffffffff


	//   ....[68]....
        /*079c*/ 	.word	0xffffffff


	//   ....[69]....
        /*07a0*/ 	.word	0xffffffff


	//   ....[70]....
        /*07a4*/ 	.word	0xffffffff


	//   ....[71]....
        /*07a8*/ 	.word	0xffffffff


	//   ....[72]....
        /*07ac*/ 	.word	0xffffffff


	//   ....[73]....
        /*07b0*/ 	.word	0xffffffff


	//   ....[74]....
        /*07b4*/ 	.word	0xffffffff


	//   ....[75]....
        /*07b8*/ 	.word	0xffffffff


	//   ....[76]....
        /*07bc*/ 	.word	0xffffffff


	//   ....[77]....
        /*07c0*/ 	.word	0xffffffff


	//   ....[78]....
        /*07c4*/ 	.word	0xffffffff


	//   ....[79]....
        /*07c8*/ 	.word	0xffffffff


	//   ....[80]....
        /*07cc*/ 	.word	0xffffffff


	//   ....[81]....
        /*07d0*/ 	.word	0xffffffff


	//   ....[82]....
        /*07d4*/ 	.word	0xffffffff


	//   ....[83]....
        /*07d8*/ 	.word	0xffffffff


	//   ....[84]....
        /*07dc*/ 	.word	0xffffffff


	//   ....[85]....
        /*07e0*/ 	.word	0xffffffff


	//   ....[86]....
        /*07e4*/ 	.word	0xffffffff


	//   ....[87]....
        /*07e8*/ 	.word	0xffffffff


	//   ....[88]....
        /*07ec*/ 	.word	0x0500000f


	//   ....[89]....
        /*07f0*/ 	.word	0x0500000f


	//   ....[90]....
        /*07f4*/ 	.word	0x0500000f


	//   ....[91]....
        /*07f8*/ 	.word	0x0500000f


	//   ....[92]....
        /*07fc*/ 	.word	0x0500000f


	//   ....[93]....
        /*0800*/ 	.word	0x0500000f


	//   ....[94]....
        /*0804*/ 	.word	0x0500000f


	//   ....[95]....
        /*0808*/ 	.word	0x0500000f


	//   ....[96]....
        /*080c*/ 	.word	0x0500000f


	//   ....[97]....
        /*0810*/ 	.word	0x0500000f


	//   ....[98]....
        /*0814*/ 	.word	0x0500000f


	//   ....[99]....
        /*0818*/ 	.word	0x0500000f


	//   ....[100]....
        /*081c*/ 	.word	0x0500000f


	//   ....[101]....
        /*0820*/ 	.word	0x0500000f


	//   ....[102]....
        /*0824*/ 	.word	0x0500000f


	//   ....[103]....
        /*0828*/ 	.word	0x0500000f


	//   ....[104]....
        /*082c*/ 	.word	0x0500000f


	//   ....[105]....
        /*0830*/ 	.word	0x0500000f


	//   ....[106]....
        /*0834*/ 	.word	0x0500000f


	//   ....[107]....
        /*0838*/ 	.word	0x0500000f


	//   ....[108]....
        /*083c*/ 	.word	0x0500000f


	//   ....[109]....
        /*0840*/ 	.word	0x0500000f


	//   ....[110]....
        /*0844*/ 	.word	0x0500000f


	//   ....[111]....
        /*0848*/ 	.word	0x0500000f


	//   ....[112]....
        /*084c*/ 	.word	0x0500000f


	//   ....[113]....
        /*0850*/ 	.word	0x0500000f


	//   ....[114]....
        /*0854*/ 	.word	0x0500000f


	//   ....[115]....
        /*0858*/ 	.word	0x0500000f


	//   ....[116]....
        /*085c*/ 	.word	0x0500000f


	//   ....[117]....
        /*0860*/ 	.word	0x0500000f


	//   ....[118]....
        /*0864*/ 	.word	0x0500000f


	//   ....[119]....
        /*0868*/ 	.word	0x0500000f


	//   ....[120]....
        /*086c*/ 	.word	0x0500000f


	//   ....[121]....
        /*0870*/ 	.word	0x0500000f


	//   ....[122]....
        /*0874*/ 	.word	0x0500000f


	//   ....[123]....
        /*0878*/ 	.word	0x0500000f


	//----- nvinfo : EIATTR_COOP_GROUP_INSTR_OFFSETS
	.align		4
.L_715:
        /*087c*/ 	.byte	0x04, 0x28
        /*087e*/ 	.short	(.L_717 - .L_716)


	//   ....[0]....
.L_716:
        /*0880*/ 	.word	0x00000060


	//   ....[1]....
        /*0884*/ 	.word	0x000001a0


	//   ....[2]....
        /*0888*/ 	.word	0x000001e0


	//   ....[3]....
        /*088c*/ 	.word	0x000003d0


	//   ....[4]....
        /*0890*/ 	.word	0x00000530


	//   ....[5]....
        /*0894*/ 	.word	0x00000650


	//   ....[6]....
        /*0898*/ 	.word	0x000007b0


	//   ....[7]....
        /*089c*/ 	.word	0x000046e0


	//   ....[8]....
        /*08a0*/ 	.word	0x000061c0


	//   ....[9]....
        /*08a4*/ 	.word	0x00006780


	//   ....[10]....
        /*08a8*/ 	.word	0x00006790


	//   ....[11]....
        /*08ac*/ 	.word	0x000067a0


	//   ....[12]....
        /*08b0*/ 	.word	0x000067b0


	//   ....[13]....
        /*08b4*/ 	.word	0x00007760


	//   ....[14]....
        /*08b8*/ 	.word	0x00007770


	//   ....[15]....
        /*08bc*/ 	.word	0x00007780


	//   ....[16]....
        /*08c0*/ 	.word	0x00007790


	//   ....[17]....
        /*08c4*/ 	.word	0x00009260


	//   ....[18]....
        /*08c8*/ 	.word	0x000092d0


	//   ....[19]....
        /*08cc*/ 	.word	0x00009560


	//   ....[20]....
        /*08d0*/ 	.word	0x000095e0


	//   ....[21]....
        /*08d4*/ 	.word	0x00009f70


	//   ....[22]....
        /*08d8*/ 	.word	0x0000a7c0


	//   ....[23]....
        /*08dc*/ 	.word	0x0000a820


	//   ....[24]....
        /*08e0*/ 	.word	0x0000b040


	//   ....[25]....
        /*08e4*/ 	.word	0x0000b0e0


	//   ....[26]....
        /*08e8*/ 	.word	0x0000bdc0


	//   ....[27]....
        /*08ec*/ 	.word	0x0000be10


	//   ....[28]....
        /*08f0*/ 	.word	0x0000be40


	//   ....[29]....
        /*08f4*/ 	.word	0x0000bed0


	//   ....[30]....
        /*08f8*/ 	.word	0x0000bef0


	//   ....[31]....
        /*08fc*/ 	.word	0x0000d8a0


	//   ....[32]....
        /*0900*/ 	.word	0x0000dd80


	//   ....[33]....
        /*0904*/ 	.word	0x0000ddb0


	//   ....[34]....
        /*0908*/ 	.word	0x0000dde0


	//   ....[35]....
        /*090c*/ 	.word	0x0000de00


	//   ....[36]....
        /*0910*/ 	.word	0x0000e400


	//   ....[37]....
        /*0914*/ 	.word	0x0000e460


	//   ....[38]....
        /*0918*/ 	.word	0x0000e6a0


	//   ....[39]....
        /*091c*/ 	.word	0x0000e6c0


	//   ....[40]....
        /*0920*/ 	.word	0x0000f1c0


	//   ....[41]....
        /*0924*/ 	.word	0x0000f1e0


	//   ....[42]....
        /*0928*/ 	.word	0x0000f410


	//   ....[43]....
        /*092c*/ 	.word	0x0000f430


	//   ....[44]....
        /*0930*/ 	.word	0x0000f6d0


	//   ....[45]....
        /*0934*/ 	.word	0x0000f8c0


	//   ....[46]....
        /*0938*/ 	.word	0x0000f8f0


	//   ....[47]....
        /*093c*/ 	.word	0x0000f920


	//   ....[48]....
        /*0940*/ 	.word	0x0000f950


	//   ....[49]....
        /*0944*/ 	.word	0x0000f980


	//   ....[50]....
        /*0948*/ 	.word	0x0000f9b0


	//   ....[51]....
        /*094c*/ 	.word	0x0000fb20


	//   ....[52]....
        /*0950*/ 	.word	0x0000fb50


	//   ....[53]....
        /*0954*/ 	.word	0x0000fb80


	//   ....[54]....
        /*0958*/ 	.word	0x0000fbb0


	//   ....[55]....
        /*095c*/ 	.word	0x0000fbe0


	//   ....[56]....
        /*0960*/ 	.word	0x0000fc10


	//   ....[57]....
        /*0964*/ 	.word	0x0000fcb0


	//   ....[58]....
        /*0968*/ 	.word	0x0000fce0


	//   ....[59]....
        /*096c*/ 	.word	0x0000fd70


	//   ....[60]....
        /*0970*/ 	.word	0x000108a0


	//   ....[61]....
        /*0974*/ 	.word	0x00012a10


	//   ....[62]....
        /*0978*/ 	.word	0x000135a0


	//   ....[63]....
        /*097c*/ 	.word	0x000135b0


	//   ....[64]....
        /*0980*/ 	.word	0x000135d0


	//   ....[65]....
        /*0984*/ 	.word	0x00013670


	//   ....[66]....
        /*0988*/ 	.word	0x000136a0


	//   ....[67]....
        /*098c*/ 	.word	0x00013710


	//   ....[68]....
        /*0990*/ 	.word	0x00013720


	//   ....[69]....
        /*0994*/ 	.word	0x00013790


	//   ....[70]....
        /*0998*/ 	.word	0x00017450


	//   ....[71]....
        /*099c*/ 	.word	0x000174b0


	//   ....[72]....
        /*09a0*/ 	.word	0x000174e0


	//   ....[73]....
        /*09a4*/ 	.word	0x00017510


	//   ....[74]....
        /*09a8*/ 	.word	0x00017540


	//   ....[75]....
        /*09ac*/ 	.word	0x00017570


	//   ....[76]....
        /*09b0*/ 	.word	0x000175a0


	//   ....[77]....
        /*09b4*/ 	.word	0x000175b0


	//   ....[78]....
        /*09b8*/ 	.word	0x00017730


	//   ....[79]....
        /*09bc*/ 	.word	0x00017760


	//   ....[80]....
        /*09c0*/ 	.word	0x00017790


	//   ....[81]....
        /*09c4*/ 	.word	0x000177c0


	//   ....[82]....
        /*09c8*/ 	.word	0x000177f0


	//   ....[83]....
        /*09cc*/ 	.word	0x00017820


	//   ....[84]....
        /*09d0*/ 	.word	0x000178e0


	//   ....[85]....
        /*09d4*/ 	.word	0x00017900


	//   ....[86]....
        /*09d8*/ 	.word	0x00017970


	//   ....[87]....
        /*09dc*/ 	.word	0x00017e00


	//   ....[88]....
        /*09e0*/ 	.word	0x000182e0


	//   ....[89]....
        /*09e4*/ 	.word	0x00018370


	//   ....[90]....
        /*09e8*/ 	.word	0x000183c0


	//   ....[91]....
        /*09ec*/ 	.word	0x00018410


	//   ....[92]....
        /*09f0*/ 	.word	0x000184f0


	//   ....[93]....
        /*09f4*/ 	.word	0x00018580


	//   ....[94]....
        /*09f8*/ 	.word	0x000185d0


	//   ....[95]....
        /*09fc*/ 	.word	0x00018620


	//   ....[96]....
        /*0a00*/ 	.word	0x00018890


	//   ....[97]....
        /*0a04*/ 	.word	0x00018b80


	//   ....[98]....
        /*0a08*/ 	.word	0x00018d30


	//   ....[99]....
        /*0a0c*/ 	.word	0x00018d80


	//   ....[100]....
        /*0a10*/ 	.word	0x00018de0


	//   ....[101]....
        /*0a14*/ 	.word	0x00018e80


	//   ....[102]....
        /*0a18*/ 	.word	0x00018f30


	//   ....[103]....
        /*0a1c*/ 	.word	0x00018fd0


	//   ....[104]....
        /*0a20*/ 	.word	0x00019090


	//   ....[105]....
        /*0a24*/ 	.word	0x00019170


	//   ....[106]....
        /*0a28*/ 	.word	0x000194a0


	//   ....[107]....
        /*0a2c*/ 	.word	0x00019540


	//   ....[108]....
        /*0a30*/ 	.word	0x00019660


	//   ....[109]....
        /*0a34*/ 	.word	0x000196e0


	//   ....[110]....
        /*0a38*/ 	.word	0x00019760


	//   ....[111]....
        /*0a3c*/ 	.word	0x000197e0


	//   ....[112]....
        /*0a40*/ 	.word	0x00019860


	//   ....[113]....
        /*0a44*/ 	.word	0x000198f0


	//   ....[114]....
        /*0a48*/ 	.word	0x00019990


	//   ....[115]....
        /*0a4c*/ 	.word	0x00019a30


	//   ....[116]....
        /*0a50*/ 	.word	0x00019ab0


	//   ....[117]....
        /*0a54*/ 	.word	0x00019b30


	//   ....[118]....
        /*0a58*/ 	.word	0x00019bb0


	//   ....[119]....
        /*0a5c*/ 	.word	0x00019c40


	//   ....[120]....
        /*0a60*/ 	.word	0x00019cc0


	//   ....[121]....
        /*0a64*/ 	.word	0x00019d60


	//   ....[122]....
        /*0a68*/ 	.word	0x00019df0


	//   ....[123]....
        /*0a6c*/ 	.word	0x00019f20


	//----- nvinfo : EIATTR_REG_RECONFIG
	.align		4
.L_717:
        /*0a70*/ 	.byte	0x01, 0x54
	.zero		2


	//----- nvinfo : EIATTR_SYSCALL_OFFSETS
	.align		4
        /*0a74*/ 	.byte	0x04, 0x46
        /*0a76*/ 	.short	(.L_719 - .L_718)


	//   ....[0]....
.L_718:
        /*0a78*/ 	.word	0x00001980


	//   ....[1]....
        /*0a7c*/ 	.word	0x00001ad0


	//   ....[2]....
        /*0a80*/ 	.word	0x00006370


	//   ....[3]....
        /*0a84*/ 	.word	0x000066f0


	//   ....[4]....
        /*0a88*/ 	.word	0x00012600


	//   ....[5]....
        /*0a8c*/ 	.word	0x00012760


	//   ....[6]....
        /*0a90*/ 	.word	0x00012860


	//   ....[7]....
        /*0a94*/ 	.word	0x000131d0


	//----- nvinfo : EIATTR_MBARRIER_INSTR_OFFSETS
	.align		4
.L_719:
        /*0a98*/ 	.byte	0x04, 0x39
        /*0a9a*/ 	.short	(.L_721 - .L_720)


	//   ....[0]....
.L_720:
        /*0a9c*/ 	.word	0x000002c0
        /*0aa0*/ 	.word	0x000000ff
        /*0aa4*/ 	.word	0x00028c00
        /*0aa8*/ 	.short	0x0100
        /*0aaa*/ 	.byte	0x08
	.zero		1


	//   ....[1]....
        /*0aac*/ 	.word	0x000002d0
        /*0ab0*/ 	.word	0x000000ff
        /*0ab4*/ 	.word	0x00028c20
        /*0ab8*/ 	.short	0x0100
        /*0aba*/ 	.byte	0x08
	.zero		1


	//   ....[2]....
        /*0abc*/ 	.word	0x00000380
        /*0ac0*/ 	.word	0x000000ff
        /*0ac4*/ 	.word	0x00028c30
        /*0ac8*/ 	.short	0x0100
        /*0aca*/ 	.byte	0x06
	.zero		1


	//   ....[3]....
        /*0acc*/ 	.word	0x00000390
        /*0ad0*/ 	.word	0x000000ff
        /*0ad4*/ 	.word	0x00028c40
        /*0ad8*/ 	.short	0x0100
        /*0ada*/ 	.byte	0x06
	.zero		1


	//   ....[4]....
        /*0adc*/ 	.word	0x000003a0
        /*0ae0*/ 	.word	0x000000ff
        /*0ae4*/ 	.word	0x00028c38
        /*0ae8*/ 	.short	0x0100
        /*0aea*/ 	.byte	0x06
	.zero		1


	//   ....[5]....
        /*0aec*/ 	.word	0x000003b0
        /*0af0*/ 	.word	0x000000ff
        /*0af4*/ 	.word	0x00028c48
        /*0af8*/ 	.short	0x0100
        /*0afa*/ 	.byte	0x06
	.zero		1


	//   ....[6]....
        /*0afc*/ 	.word	0x000004e0
        /*0b00*/ 	.word	0x000000ff
        /*0b04*/ 	.word	0x00028c50
        /*0b08*/ 	.short	0x0100
        /*0b0a*/ 	.byte	0x08
	.zero		1


	//   ....[7]....
        /*0b0c*/ 	.word	0x000004f0
        /*0b10*/ 	.word	0x000000ff
        /*0b14*/ 	.word	0x00028c60
        /*0b18*/ 	.short	0x0100
        /*0b1a*/ 	.byte	0x08
	.zero		1


	//   ....[8]....
        /*0b1c*/ 	.word	0x00000500
        /*0b20*/ 	.word	0x000000ff
        /*0b24*/ 	.word	0x00028c58
        /*0b28*/ 	.short	0x0100
        /*0b2a*/ 	.byte	0x08
	.zero		1


	//   ....[9]....
        /*0b2c*/ 	.word	0x00000510
        /*0b30*/ 	.word	0x000000ff
        /*0b34*/ 	.word	0x00028c68
        /*0b38*/ 	.short	0x0100
        /*0b3a*/ 	.byte	0x08
	.zero		1


	//   ....[10]....
        /*0b3c*/ 	.word	0x00000600
        /*0b40*/ 	.word	0x000000ff
        /*0b44*/ 	.word	0x00028c70
        /*0b48*/ 	.short	0x0100
        /*0b4a*/ 	.byte	0x06
	.zero		1


	//   ....[11]....
        /*0b4c*/ 	.word	0x00000610
        /*0b50*/ 	.word	0x000000ff
        /*0b54*/ 	.word	0x00028c80
        /*0b58*/ 	.short	0x0100
        /*0b5a*/ 	.byte	0x06
	.zero		1


	//   ....[12]....
        /*0b5c*/ 	.word	0x00000620
        /*0b60*/ 	.word	0x000000ff
        /*0b64*/ 	.word	0x00028c78
        /*0b68*/ 	.short	0x0100
        /*0b6a*/ 	.byte	0x06
	.zero		1


	//   ....[13]....
        /*0b6c*/ 	.word	0x00000630
        /*0b70*/ 	.word	0x000000ff
        /*0b74*/ 	.word	0x00028c88
        /*0b78*/ 	.short	0x0100
        /*0b7a*/ 	.byte	0x06
	.zero		1


	//   ....[14]....
        /*0b7c*/ 	.word	0x00000760
        /*0b80*/ 	.word	0x000000ff
        /*0b84*/ 	.word	0x00028c90
        /*0b88*/ 	.short	0x0100
        /*0b8a*/ 	.byte	0x08
	.zero		1


	//   ....[15]....
        /*0b8c*/ 	.word	0x00000770
        /*0b90*/ 	.word	0x000000ff
        /*0b94*/ 	.word	0x00028ca0
        /*0b98*/ 	.short	0x0100
        /*0b9a*/ 	.byte	0x08
	.zero		1


	//   ....[16]....
        /*0b9c*/ 	.word	0x00000780
        /*0ba0*/ 	.word	0x000000ff
        /*0ba4*/ 	.word	0x00028c98
        /*0ba8*/ 	.short	0x0100
        /*0baa*/ 	.byte	0x08
	.zero		1


	//   ....[17]....
        /*0bac*/ 	.word	0x00000790
        /*0bb0*/ 	.word	0x000000ff
        /*0bb4*/ 	.word	0x00028ca8
        /*0bb8*/ 	.short	0x0100
        /*0bba*/ 	.byte	0x08
	.zero		1


	//   ....[18]....
        /*0bbc*/ 	.word	0x000008c0
        /*0bc0*/ 	.word	0x000000ff
        /*0bc4*/ 	.word	0x00028cb0
        /*0bc8*/ 	.short	0x0100
        /*0bca*/ 	.byte	0x08
	.zero		1


	//   ....[19]....
        /*0bcc*/ 	.word	0x000008d0
        /*0bd0*/ 	.word	0x000000ff
        /*0bd4*/ 	.word	0x00028cc0
        /*0bd8*/ 	.short	0x0100
        /*0bda*/ 	.byte	0x08
	.zero		1


	//   ....[20]....
        /*0bdc*/ 	.word	0x000008e0
        /*0be0*/ 	.word	0x000000ff
        /*0be4*/ 	.word	0x00028cb8
        /*0be8*/ 	.short	0x0100
        /*0bea*/ 	.byte	0x08
	.zero		1


	//   ....[21]....
        /*0bec*/ 	.word	0x000008f0
        /*0bf0*/ 	.word	0x000000ff
        /*0bf4*/ 	.word	0x00028cc8
        /*0bf8*/ 	.short	0x0100
        /*0bfa*/ 	.byte	0x08
	.zero		1


	//   ....[22]....
        /*0bfc*/ 	.word	0x00002690
        /*0c00*/ 	.word	0x00000042
        /*0c04*/ 	.word	0x00028c90
        /*0c08*/ 	.short	0x010a
        /*0c0a*/ 	.byte	0x3f
	.zero		1


	//   ....[23]....
        /*0c0c*/ 	.word	0x00003040
        /*0c10*/ 	.word	0x00000042
        /*0c14*/ 	.word	0x00028c90
        /*0c18*/ 	.short	0x010a
        /*0c1a*/ 	.byte	0x3f
	.zero		1


	//   ....[24]....
        /*0c1c*/ 	.word	0x000038c0
        /*0c20*/ 	.word	0x00000042
        /*0c24*/ 	.word	0x00028c90
        /*0c28*/ 	.short	0x010a
        /*0c2a*/ 	.byte	0x3f
	.zero		1


	//   ....[25]....
        /*0c2c*/ 	.word	0x00003ac0
        /*0c30*/ 	.word	0x00000004
        /*0c34*/ 	.word	0x00000000
        /*0c38*/ 	.short	0x0101
        /*0c3a*/ 	.byte	0x3f
	.zero		1


	//   ....[26]....
        /*0c3c*/ 	.word	0x00003b00
        /*0c40*/ 	.word	0x00000042
        /*0c44*/ 	.word	0x00028cb0
        /*0c48*/ 	.short	0x010a
        /*0c4a*/ 	.byte	0x3f
	.zero		1


	//   ....[27]....
        /*0c4c*/ 	.word	0x00004160
        /*0c50*/ 	.word	0x00000042
        /*0c54*/ 	.word	0x00000000
        /*0c58*/ 	.short	0x0101
        /*0c5a*/ 	.byte	0x3f
	.zero		1


	//   ....[28]....
        /*0c5c*/ 	.word	0x000047f0
        /*0c60*/ 	.word	0x0000000d
        /*0c64*/ 	.word	0x00028c50
        /*0c68*/ 	.short	0x010a
        /*0c6a*/ 	.byte	0x3f
	.zero		1


	//   ....[29]....
        /*0c6c*/ 	.word	0x00004b90
        /*0c70*/ 	.word	0x00000000
        /*0c74*/ 	.word	0x00000000
        /*0c78*/ 	.short	0x0101
        /*0c7a*/ 	.byte	0x3f
	.zero		1


	//   ....[30]....
        /*0c7c*/ 	.word	0x000054e0
        /*0c80*/ 	.word	0x00000000
        /*0c84*/ 	.word	0x00028c50
        /*0c88*/ 	.short	0x010a
        /*0c8a*/ 	.byte	0x3f
	.zero		1


	//   ....[31]....
        /*0c8c*/ 	.word	0x00005530
        /*0c90*/ 	.word	0x00000000
        /*0c94*/ 	.word	0x00028c50
        /*0c98*/ 	.short	0x010a
        /*0c9a*/ 	.byte	0x3f
	.zero		1


	//   ....[32]....
        /*0c9c*/ 	.word	0x00005880
        /*0ca0*/ 	.word	0x00000000
        /*0ca4*/ 	.word	0x00000000
        /*0ca8*/ 	.short	0x0101
        /*0caa*/ 	.byte	0x3f
	.zero		1


	//   ....[33]....
        /*0cac*/ 	.word	0x00006400
        /*0cb0*/ 	.word	0x00000002
        /*0cb4*/ 	.word	0x00028c00
        /*0cb8*/ 	.short	0x010a
        /*0cba*/ 	.byte	0x3f
	.zero		1


	//   ....[34]....
        /*0cbc*/ 	.word	0x00006450
        /*0cc0*/ 	.word	0x00000002
        /*0cc4*/ 	.word	0x00028c00
        /*0cc8*/ 	.short	0x010a
        /*0cca*/ 	.byte	0x3f
	.zero		1


	//   ....[35]....
        /*0ccc*/ 	.word	0x00006a70
        /*0cd0*/ 	.word	0x00000002
        /*0cd4*/ 	.word	0x00028c00
        /*0cd8*/ 	.short	0x010a
        /*0cda*/ 	.byte	0x3f
	.zero		1


	//   ....[36]....
        /*0cdc*/ 	.word	0x00007940
        /*0ce0*/ 	.word	0x00000002
        /*0ce4*/ 	.word	0x00028c00
        /*0ce8*/ 	.short	0x010a
        /*0cea*/ 	.byte	0x3f
	.zero		1


	//   ....[37]....
        /*0cec*/ 	.word	0x000086e0
        /*0cf0*/ 	.word	0x0000000f
        /*0cf4*/ 	.word	0x00028c30
        /*0cf8*/ 	.short	0x010a
        /*0cfa*/ 	.byte	0x3f
	.zero		1


	//   ....[38]....
        /*0cfc*/ 	.word	0x00008790
        /*0d00*/ 	.word	0x0000000f
        /*0d04*/ 	.word	0x00028c30
        /*0d08*/ 	.short	0x010a
        /*0d0a*/ 	.byte	0x3f
	.zero		1


	//   ....[39]....
        /*0d0c*/ 	.word	0x000098e0
        /*0d10*/ 	.word	0x00000003
        /*0d14*/ 	.word	0x00000000
        /*0d18*/ 	.short	0x0101
        /*0d1a*/ 	.byte	0x3f
	.zero		1


	//   ....[40]....
        /*0d1c*/ 	.word	0x00009c40
        /*0d20*/ 	.word	0x0000000f
        /*0d24*/ 	.word	0x00028c50
        /*0d28*/ 	.short	0x010a
        /*0d2a*/ 	.byte	0x3f
	.zero		1


	//   ....[41]....
        /*0d2c*/ 	.word	0x00009ce0
        /*0d30*/ 	.word	0x0000000f
        /*0d34*/ 	.word	0x00028c50
        /*0d38*/ 	.short	0x010a
        /*0d3a*/ 	.byte	0x3f
	.zero		1


	//   ....[42]....
        /*0d3c*/ 	.word	0x00009f90
        /*0d40*/ 	.word	0x0000000f
        /*0d44*/ 	.word	0x00000000
        /*0d48*/ 	.short	0x0101
        /*0d4a*/ 	.byte	0x3f
	.zero		1


	//   ....[43]....
        /*0d4c*/ 	.word	0x0000a0a0
        /*0d50*/ 	.word	0x000000d8
        /*0d54*/ 	.word	0x00028c30
        /*0d58*/ 	.short	0x010a
        /*0d5a*/ 	.byte	0x3f
	.zero		1


	//   ....[44]....
        /*0d5c*/ 	.word	0x0000a150
        /*0d60*/ 	.word	0x000000d8
        /*0d64*/ 	.word	0x00028c30
        /*0d68*/ 	.short	0x010a
        /*0d6a*/ 	.byte	0x3f
	.zero		1


	//   ....[45]....
        /*0d6c*/ 	.word	0x0000aba0
        /*0d70*/ 	.word	0x0000000e
        /*0d74*/ 	.word	0x00000000
        /*0d78*/ 	.short	0x0101
        /*0d7a*/ 	.byte	0x3f
	.zero		1


	//   ....[46]....
        /*0d7c*/ 	.word	0x0000bab0
        /*0d80*/ 	.word	0x000000d8
        /*0d84*/ 	.word	0x00028c50
        /*0d88*/ 	.short	0x010a
        /*0d8a*/ 	.byte	0x3f
	.zero		1


	//   ....[47]....
        /*0d8c*/ 	.word	0x0000bb00
        /*0d90*/ 	.word	0x000000d8
        /*0d94*/ 	.word	0x00028c50
        /*0d98*/ 	.short	0x010a
        /*0d9a*/ 	.byte	0x3f
	.zero		1


	//   ....[48]....
        /*0d9c*/ 	.word	0x0000bde0
        /*0da0*/ 	.word	0x000000d8
        /*0da4*/ 	.word	0x00000000
        /*0da8*/ 	.short	0x0101
        /*0daa*/ 	.byte	0x3f
	.zero		1


	//   ....[49]....
        /*0dac*/ 	.word	0x0000e3e0
        /*0db0*/ 	.word	0x00000000
        /*0db4*/ 	.word	0x00000000
        /*0db8*/ 	.short	0x0101
        /*0dba*/ 	.byte	0x3f
	.zero		1


	//   ....[50]....
        /*0dbc*/ 	.word	0x00010990
        /*0dc0*/ 	.word	0x00000006
        /*0dc4*/ 	.word	0x00028c20
        /*0dc8*/ 	.short	0x010a
        /*0dca*/ 	.byte	0x3f
	.zero		1


	//   ....[51]....
        /*0dcc*/ 	.word	0x00010a80
        /*0dd0*/ 	.word	0x00000005
        /*0dd4*/ 	.word	0x00028ca0
        /*0dd8*/ 	.short	0x010a
        /*0dda*/ 	.byte	0x3f
	.zero		1


	//   ....[52]....
        /*0ddc*/ 	.word	0x00010cd0
        /*0de0*/ 	.word	0x00000005
        /*0de4*/ 	.word	0x00028cc0
        /*0de8*/ 	.short	0x010a
        /*0dea*/ 	.byte	0x3f
	.zero		1


	//   ....[53]....
        /*0dec*/ 	.word	0x00011750
        /*0df0*/ 	.word	0x00000005
        /*0df4*/ 	.word	0x00028ca0
        /*0df8*/ 	.short	0x010a
        /*0dfa*/ 	.byte	0x3f
	.zero		1


	//   ....[54]....
        /*0dfc*/ 	.word	0x00011990
        /*0e00*/ 	.word	0x00000005
        /*0e04*/ 	.word	0x00028cc0
        /*0e08*/ 	.short	0x010a
        /*0e0a*/ 	.byte	0x3f
	.zero		1


	//   ....[55]....
        /*0e0c*/ 	.word	0x00012cb0
        /*0e10*/ 	.word	0x00000000
        /*0e14*/ 	.word	0x00028c40
        /*0e18*/ 	.short	0x010a
        /*0e1a*/ 	.byte	0x3f
	.zero		1


	//   ....[56]....
        /*0e1c*/ 	.word	0x00013840
        /*0e20*/ 	.word	0x00000008
        /*0e24*/ 	.word	0x00028c00
        /*0e28*/ 	.short	0x0107
        /*0e2a*/ 	.byte	0x3f
	.zero		1


	//   ....[57]....
        /*0e2c*/ 	.word	0x00013940
        /*0e30*/ 	.word	0x00000002
        /*0e34*/ 	.word	0x00028c00
        /*0e38*/ 	.short	0x0101
        /*0e3a*/ 	.byte	0x3f
	.zero		1


	//   ....[58]....
        /*0e3c*/ 	.word	0x00013960
        /*0e40*/ 	.word	0x00000002
        /*0e44*/ 	.word	0x00028c20
        /*0e48*/ 	.short	0x010a
        /*0e4a*/ 	.byte	0x3f
	.zero		1


	//   ....[59]....
        /*0e4c*/ 	.word	0x00013a70
        /*0e50*/ 	.word	0x00000003
        /*0e54*/ 	.word	0x00028c60
        /*0e58*/ 	.short	0x010a
        /*0e5a*/ 	.byte	0x3f
	.zero		1


	//   ....[60]....
        /*0e5c*/ 	.word	0x00014780
        /*0e60*/ 	.word	0x00000003
        /*0e64*/ 	.word	0x00028c40
        /*0e68*/ 	.short	0x010a
        /*0e6a*/ 	.byte	0x3f
	.zero		1


	//   ....[61]....
        /*0e6c*/ 	.word	0x000149e0
        /*0e70*/ 	.word	0x00000003
        /*0e74*/ 	.word	0x00028c60
        /*0e78*/ 	.short	0x010a
        /*0e7a*/ 	.byte	0x3f
	.zero		1


	//   ....[62]....
        /*0e7c*/ 	.word	0x00015680
        /*0e80*/ 	.word	0x00000004
        /*0e84*/ 	.word	0x00028c40
        /*0e88*/ 	.short	0x010a
        /*0e8a*/ 	.byte	0x3f
	.zero		1


	//   ....[63]....
        /*0e8c*/ 	.word	0x000158d0
        /*0e90*/ 	.word	0x00000004
        /*0e94*/ 	.word	0x00028c60
        /*0e98*/ 	.short	0x010a
        /*0e9a*/ 	.byte	0x3f
	.zero		1


	//   ....[64]....
        /*0e9c*/ 	.word	0x000164e0
        /*0ea0*/ 	.word	0x00000004
        /*0ea4*/ 	.word	0x00028c40
        /*0ea8*/ 	.short	0x010a
        /*0eaa*/ 	.byte	0x3f
	.zero		1


	//   ....[65]....
        /*0eac*/ 	.word	0x00016740
        /*0eb0*/ 	.word	0x00000004
        /*0eb4*/ 	.word	0x00028c60
        /*0eb8*/ 	.short	0x010a
        /*0eba*/ 	.byte	0x3f
	.zero		1


	//   ....[66]....
        /*0ebc*/ 	.word	0x00017d80
        /*0ec0*/ 	.word	0x00000000
        /*0ec4*/ 	.word	0x00028c20
        /*0ec8*/ 	.short	0x010a
        /*0eca*/ 	.byte	0x3f
	.zero		1


	//   ....[67]....
        /*0ecc*/ 	.word	0x00017f30
        /*0ed0*/ 	.word	0x00000006
        /*0ed4*/ 	.word	0x00000000
        /*0ed8*/ 	.short	0x010a
        /*0eda*/ 	.byte	0x3f
	.zero		1


	//   ....[68]....
        /*0edc*/ 	.word	0x00017fa0
        /*0ee0*/ 	.word	0x00000007
        /*0ee4*/ 	.word	0x00000000
        /*0ee8*/ 	.short	0x010a
        /*0eea*/ 	.byte	0x3f
	.zero		1


	//   ....[69]....
        /*0eec*/ 	.word	0x00018010
        /*0ef0*/ 	.word	0x00000004
        /*0ef4*/ 	.word	0x00000000
        /*0ef8*/ 	.short	0x010a
        /*0efa*/ 	.byte	0x3f
	.zero		1


	//   ....[70]....
        /*0efc*/ 	.word	0x00018040
        /*0f00*/ 	.word	0x00000003
        /*0f04*/ 	.word	0x00000000
        /*0f08*/ 	.short	0x010a
        /*0f0a*/ 	.byte	0x3f
	.zero		1


	//   ....[71]....
        /*0f0c*/ 	.word	0x000180a0
        /*0f10*/ 	.word	0x00000042
        /*0f14*/ 	.word	0x00028c90
        /*0f18*/ 	.short	0x010a
        /*0f1a*/ 	.byte	0x3f
	.zero		1


	//   ....[72]....
        /*0f1c*/ 	.word	0x000180f0
        /*0f20*/ 	.word	0x00000042
        /*0f24*/ 	.word	0x00028c90
        /*0f28*/ 	.short	0x010a
        /*0f2a*/ 	.byte	0x3f
	.zero		1


	//   ....[73]....
        /*0f2c*/ 	.word	0x00018140
        /*0f30*/ 	.word	0x00000042
        /*0f34*/ 	.word	0x00028c90
        /*0f38*/ 	.short	0x010a
        /*0f3a*/ 	.byte	0x3f
	.zero		1


	//   ....[74]....
        /*0f3c*/ 	.word	0x00018190
        /*0f40*/ 	.word	0x00000042
        /*0f44*/ 	.word	0x00028cb0
        /*0f48*/ 	.short	0x010a
        /*0f4a*/ 	.byte	0x3f
	.zero		1


	//   ....[75]....
        /*0f4c*/ 	.word	0x000181e0
        /*0f50*/ 	.word	0x0000000d
        /*0f54*/ 	.word	0x00028c50
        /*0f58*/ 	.short	0x010a
        /*0f5a*/ 	.byte	0x3f
	.zero		1


	//   ....[76]....
        /*0f5c*/ 	.word	0x00018230
        /*0f60*/ 	.word	0x00000000
        /*0f64*/ 	.word	0x00028c50
        /*0f68*/ 	.short	0x010a
        /*0f6a*/ 	.byte	0x3f
	.zero		1


	//   ....[77]....
        /*0f6c*/ 	.word	0x00018440
        /*0f70*/ 	.word	0x00000002
        /*0f74*/ 	.word	0x00028c00
        /*0f78*/ 	.short	0x010a
        /*0f7a*/ 	.byte	0x3f
	.zero		1


	//   ....[78]....
        /*0f7c*/ 	.word	0x00018670
        /*0f80*/ 	.word	0x00000002
        /*0f84*/ 	.word	0x00028c00
        /*0f88*/ 	.short	0x010a
        /*0f8a*/ 	.byte	0x3f
	.zero		1


	//   ....[79]....
        /*0f8c*/ 	.word	0x000186c0
        /*0f90*/ 	.word	0x0000000f
        /*0f94*/ 	.word	0x00028c30
        /*0f98*/ 	.short	0x010a
        /*0f9a*/ 	.byte	0x3f
	.zero		1


	//   ....[80]....
        /*0f9c*/ 	.word	0x00018710
        /*0fa0*/ 	.word	0x0000000f
        /*0fa4*/ 	.word	0x00028c50
        /*0fa8*/ 	.short	0x010a
        /*0faa*/ 	.byte	0x3f
	.zero		1


	//   ....[81]....
        /*0fac*/ 	.word	0x00018760
        /*0fb0*/ 	.word	0x000000d8
        /*0fb4*/ 	.word	0x00028c30
        /*0fb8*/ 	.short	0x010a
        /*0fba*/ 	.byte	0x3f
	.zero		1


	//   ....[82]....
        /*0fbc*/ 	.word	0x000187b0
        /*0fc0*/ 	.word	0x000000d8
        /*0fc4*/ 	.word	0x00028c50
        /*0fc8*/ 	.short	0x010a
        /*0fca*/ 	.byte	0x3f
	.zero		1


	//   ....[83]....
        /*0fcc*/ 	.word	0x00018960
        /*0fd0*/ 	.word	0x00000005
        /*0fd4*/ 	.word	0x00028c20
        /*0fd8*/ 	.short	0x010a
        /*0fda*/ 	.byte	0x3f
	.zero		1


	//   ....[84]....
        /*0fdc*/ 	.word	0x000189b0
        /*0fe0*/ 	.word	0x00000005
        /*0fe4*/ 	.word	0x00028ca0
        /*0fe8*/ 	.short	0x010a
        /*0fea*/ 	.byte	0x3f
	.zero		1


	//   ....[85]....
        /*0fec*/ 	.word	0x00018a00
        /*0ff0*/ 	.word	0x00000005
        /*0ff4*/ 	.word	0x00028cc0
        /*0ff8*/ 	.short	0x010a
        /*0ffa*/ 	.byte	0x3f
	.zero		1


	//   ....[86]....
        /*0ffc*/ 	.word	0x00018a50
        /*1000*/ 	.word	0x00000005
        /*1004*/ 	.word	0x00028ca0
        /*1008*/ 	.short	0x010a
        /*100a*/ 	.byte	0x3f
	.zero		1


	//   ....[87]....
        /*100c*/ 	.word	0x00018aa0
        /*1010*/ 	.word	0x00000005
        /*1014*/ 	.word	0x00028cc0
        /*1018*/ 	.short	0x010a
        /*101a*/ 	.byte	0x3f
	.zero		1


	//   ....[88]....
        /*101c*/ 	.word	0x00018c40
        /*1020*/ 	.word	0x00000000
        /*1024*/ 	.word	0x00028c40
        /*1028*/ 	.short	0x010a
        /*102a*/ 	.byte	0x3f
	.zero		1


	//   ....[89]....
        /*102c*/ 	.word	0x000191c0
        /*1030*/ 	.word	0x00000002
        /*1034*/ 	.word	0x00028c20
        /*1038*/ 	.short	0x010a
        /*103a*/ 	.byte	0x3f
	.zero		1


	//   ....[90]....
        /*103c*/ 	.word	0x00019210
        /*1040*/ 	.word	0x00000003
        /*1044*/ 	.word	0x00028c60
        /*1048*/ 	.short	0x010a
        /*104a*/ 	.byte	0x3f
	.zero		1


	//   ....[91]....
        /*104c*/ 	.word	0x00019260
        /*1050*/ 	.word	0x00000003
        /*1054*/ 	.word	0x00028c40
        /*1058*/ 	.short	0x010a
        /*105a*/ 	.byte	0x3f
	.zero		1


	//   ....[92]....
        /*105c*/ 	.word	0x000192b0
        /*1060*/ 	.word	0x00000003
        /*1064*/ 	.word	0x00028c60
        /*1068*/ 	.short	0x010a
        /*106a*/ 	.byte	0x3f
	.zero		1


	//   ....[93]....
        /*106c*/ 	.word	0x00019300
        /*1070*/ 	.word	0x00000004
        /*1074*/ 	.word	0x00028c40
        /*1078*/ 	.short	0x010a
        /*107a*/ 	.byte	0x3f
	.zero		1


	//   ....[94]....
        /*107c*/ 	.word	0x00019350
        /*1080*/ 	.word	0x00000004
        /*1084*/ 	.word	0x00028c60
        /*1088*/ 	.short	0x010a
        /*108a*/ 	.byte	0x3f
	.zero		1


	//   ....[95]....
        /*108c*/ 	.word	0x000193a0
        /*1090*/ 	.word	0x00000004
        /*1094*/ 	.word	0x00028c40
        /*1098*/ 	.short	0x010a
        /*109a*/ 	.byte	0x3f
	.zero		1


	//   ....[96]....
        /*109c*/ 	.word	0x000193f0
        /*10a0*/ 	.word	0x00000004
        /*10a4*/ 	.word	0x00028c60
        /*10a8*/ 	.short	0x010a
        /*10aa*/ 	.byte	0x3f
	.zero		1


	//   ....[97]....
        /*10ac*/ 	.word	0x00019e40
        /*10b0*/ 	.word	0x00000000
        /*10b4*/ 	.word	0x00028c20
        /*10b8*/ 	.short	0x010a
        /*10ba*/ 	.byte	0x3f
	.zero		1


	//   ....[98]....
        /*10bc*/ 	.word	0x00019fe0
        /*10c0*/ 	.word	0x00000006
        /*10c4*/ 	.word	0x00000000
        /*10c8*/ 	.short	0x010a
        /*10ca*/ 	.byte	0x3f
	.zero		1


	//   ....[99]....
        /*10cc*/ 	.word	0x0001a030
        /*10d0*/ 	.word	0x00000007
        /*10d4*/ 	.word	0x00000000
        /*10d8*/ 	.short	0x010a
        /*10da*/ 	.byte	0x3f
	.zero		1


	//   ....[100]....
        /*10dc*/ 	.word	0x0001a080
        /*10e0*/ 	.word	0x00000004
        /*10e4*/ 	.word	0x00000000
        /*10e8*/ 	.short	0x010a
        /*10ea*/ 	.byte	0x3f
	.zero		1


	//----- nvinfo : EIATTR_NUM_MBARRIERS
	.align		4
.L_721:
        /*10ec*/ 	.byte	0x03, 0x38
        /*10ee*/ 	.short	0x0016


	//----- nvinfo : EIATTR_EXIT_INSTR_OFFSETS
	.align		4
        /*10f0*/ 	.byte	0x04, 0x1c
        /*10f2*/ 	.short	(.L_723 - .L_722)


	//   ....[0]....
.L_722:
        /*10f4*/ 	.word	0x00018090


	//----- nvinfo : EIATTR_MAX_THREADS
	.align		4
.L_723:
        /*10f8*/ 	.byte	0x04, 0x05
        /*10fa*/ 	.short	(.L_725 - .L_724)
.L_724:
        /*10fc*/ 	.word	0x00000180
        /*1100*/ 	.word	0x00000001
        /*1104*/ 	.word	0x00000001


	//----- nvinfo : EIATTR_CRS_STACK_SIZE
	.align		4
.L_725:
        /*1108*/ 	.byte	0x04, 0x1e
        /*110a*/ 	.short	(.L_727 - .L_726)
.L_726:
        /*110c*/ 	.word	0x00000000


	//----- nvinfo : EIATTR_CBANK_PARAM_SIZE
	.align		4
.L_727:
        /*1110*/ 	.byte	0x03, 0x19
        /*1112*/ 	.short	0x0af0


	//----- nvinfo : EIATTR_PARAM_CBANK
	.align		4
        /*1114*/ 	.byte	0x04, 0x0a
        /*1116*/ 	.short	(.L_729 - .L_728)
	.align		4
.L_728:
        /*1118*/ 	.word	index@(.nv.constant0._ZN7cutlass13device_kernelIN5flash11enable_sm90INS1_16FlashAttnFwdSm90INS1_25CollectiveMainloopFwdSm90ILi2EN4cute5tupleIJNS5_1CILi1EEES8_S8_EEENS6_IJNS7_ILi64EEESA_SA_EEELi512ENS_6half_tEfNS_4arch4Sm90ELb0ELb0ELb1ELb1ELb0ELb1ELb0ELb0ELb0ELb1ELb0ELb0EEENS1_21CollectiveEpilogueFwdINS6_IJSA_NS7_ILi512EEESA_EEES9_SC_SE_Li256ELb1ELb1ELb0ELb0EEENS1_36VarlenDynamicPersistentTileSchedulerILi64ELi64ELi256ELi128ELb0ELb1ELb1ELb0ELb1ELb1EEEEEEEEEvNT_6ParamsE)
        /*111c*/ 	.short	0x0210
        /*111e*/ 	.short	0x0af0


	//----- nvinfo : EIATTR_SW_WAR
	.align		4
.L_729:
        /*1120*/ 	.byte	0x04, 0x36
        /*1122*/ 	.short	(.L_731 - .L_730)
.L_730:
        /*1124*/ 	.word	0x00000008
.L_731:


//--------------------- .nv.info._ZN7cutlass13device_kernelIN5flash11enable_sm90INS1_16FlashAttnFwdSm90INS1_25CollectiveMainloopFwdSm90ILi2EN4cute5tupleIJNS5_1CILi1EEES8_S8_EEENS6_IJNS7_ILi64EEESA_SA_EEELi512ENS_6half_tEfNS_4arch4Sm90ELb0ELb0ELb1ELb1ELb0ELb0ELb1ELb0ELb0ELb1ELb0ELb0EEENS1_21CollectiveEpilogueFwdINS6_IJSA_NS7_ILi512EEESA_EEES9_SC_SE_Li256ELb1ELb1ELb0ELb0EEENS1_36VarlenDynamicPersistentTileSchedulerILi64ELi64ELi256ELi128ELb0ELb1ELb1ELb0ELb1ELb1EEEEEEEEEvNT_6ParamsE --------------------------
	.section	.nv.info._ZN7cutlass13device_kernelIN5flash11enable_sm90INS1_16FlashAttnFwdSm90INS1_25CollectiveMainloopFwdSm90ILi2EN4cute5tupleIJNS5_1CILi1EEES8_S8_EEENS6_IJNS7_ILi64EEESA_SA_EEELi512ENS_6half_tEfNS_4arch4Sm90ELb0ELb0ELb1ELb1ELb0ELb0ELb1ELb0ELb0ELb1ELb0ELb0EEENS1_21CollectiveEpilogueFwdINS6_IJSA_NS7_ILi512EEESA_EEES9_SC_SE_Li256ELb1ELb1ELb0ELb0EEENS1_36VarlenDynamicPersistentTileSchedulerILi64ELi64ELi256ELi128ELb0ELb1ELb1ELb0ELb1ELb1EEEEEEEEEvNT_6ParamsE,"",@"SHT_CUDA_INFO"
	.sectionflags	@""
	.align	4


	//----- nvinfo : EIATTR_CUDA_API_VERSION
	.align		4
        /*0000*/ 	.byte	0x04, 0x37
        /*0002*/ 	.short	(.L_733 - .L_732)
.L_732:
        /*0004*/ 	.word	0x00000082


	//----- nvinfo : EIATTR_KPARAM_INFO
	.align		4
.L_733:
        /*0008*/ 	.byte	0x04, 0x17
        /*000a*/ 	.short	(.L_735 - .L_734)
.L_734:
        /*000c*/ 	.word	0x00000000
        /*0010*/ 	.short	0x0000
        /*0012*/ 	.short	0x0070
        /*0014*/ 	.byte	0x00, 0xf0, 0x01, 0x2e


	//----- nvinfo : EIATTR_SPARSE_MMA_MASK
	.align		4
.L_735:
        /*0018*/ 	.byte	0x03, 0x50
        /*001a*/ 	.short	0x0000


	//----- nvinfo : EIATTR_MAXREG_COUNT
	.align		4
        /*001c*/ 	.byte	0x03, 0x1b
        /*001e*/ 	.short	0x00a8


	//----- nvinfo : EIATTR_NUM_BARRIERS
	.align		4
        /*0020*/ 	.byte	0x02, 0x4c
        /*0022*/ 	.byte	0x10
	.zero		1


	//----- nvinfo : EIATTR_EXTERNS
	.align		4
        /*0024*/ 	.byte	0x04, 0x0f
        /*0026*/ 	.short	(.L_737 - .L_736)


	//   ....[0]....
	.align		4
.L_736:
        /*0028*/ 	.word	index@(__assertfail)


	//----- nvinfo : EIATTR_ANNOTATIONS
	.align		4
.L_737:
        /*002c*/ 	.byte	0x04, 0x55
        /*002e*/ 	.short	(.L_739 - .L_738)


	//   ....[0]....
.L_738:
        /* <DEDUP_REMOVED lines=103> */


	//----- nvinfo : EIATTR_MERCURY_ISA_VERSION
	.align		4
.L_739:
        /*0690*/ 	.byte	0x03, 0x5f
        /*0692*/ 	.short	0x0101


	//----- nvinfo : EIATTR_UNUSED_LOAD_BYTE_OFFSET
	.align		4
        /*0694*/ 	.byte	0x04, 0x44
        /*0696*/ 	.short	(.L_741 - .L_740)


	//   ....[0]....
.L_740:
        /*0698*/ 	.word	0x00000a10
        /*069c*/ 	.word	0x0000fff0


	//   ....[1]....
        /*06a0*/ 	.word	0x00009390
        /*06a4*/ 	.word	0x0000fff0


	//----- nvinfo : EIATTR_INT_WARP_WIDE_INSTR_OFFSETS
	.align		4
.L_741:
        /*06a8*/ 	.byte	0x04, 0x31
        /*06aa*/ 	.short	(.L_743 - .L_742)


	//   ....[0]....
.L_742:
        /*06ac*/ 	.word	0x00000130


	//   ....[1]....
        /*06b0*/ 	.word	0x00000170


	//   ....[2]....
        /*06b4*/ 	.word	0x000001e0


	//   ....[3]....
        /*06b8*/ 	.word	0x00000250


	//   ....[4]....
        /*06bc*/ 	.word	0x0000d430


	//   ....[5]....
        /*06c0*/ 	.word	0x0000d490


	//   ....[6]....
        /*06c4*/ 	.word	0x00013270


	//   ....[7]....
        /*06c8*/ 	.word	0x000132d0


	//----- nvinfo : EIATTR_COOP_GROUP_MASK_REGIDS
	.align		4
.L_743:
        /*06cc*/ 	.byte	0x04, 0x29
        /*06ce*/ 	.short	(.L_745 - .L_744)


	//   ....[0]....
.L_744:
        /*06d0*/ 	.word	0xffffffff


	//   ....[1]....
        /*06d4*/ 	.word	0xffffffff


	//   ....[2]....
        /*06d8*/ 	.word	0xffffffff


	//   ....[3]....
        /*06dc*/ 	.word	0xffffffff


	//   ....[4]....
        /*06e0*/ 	.word	0xffffffff


	//   ....[5]....
        /*06e4*/ 	.word	0xffffffff


	//   ....[6]....
        /*06e8*/ 	.word	0xffffffff


	//   ....[7]....
        /*06ec*/ 	.word	0xffffffff


	//   ....[8]....
        /*06f0*/ 	.word	0xffffffff


	//   ....[9]....
        /*06f4*/ 	.word	0xffffffff


	//   ....[10]....
        /*06f8*/ 	.word	0xffffffff


	//   ....[11]....
        /*06fc*/ 	.word	0xffffffff


	//   ....[12]....
        /*0700*/ 	.word	0xffffffff


	//   ....[13]....
        /*0704*/ 	.word	0xffffffff


	//   ....[14]....
        /*0708*/ 	.word	0xffffffff


	//   ....[15]....
        /*070c*/ 	.word	0xffffffff


	//   ....[16]....
        /*0710*/ 	.word	0xffffffff


	//   ....[17]....
        /*0714*/ 	.word	0xffffffff


	//   ....[18]....
        /*0718*/ 	.word	0xffffffff


	//   ....[19]....
        /*071c*/ 	.word	0xffffffff


	//   ....[20]....
        /*0720*/ 	.word	0xffffffff


	//   ....[21]....
        /*0724*/ 	.word	0xffffffff


	//   ....[22]....
        /*0728*/ 	.word	0xffffffff


	//   ....[23]....
        /*072c*/ 	.word	0xffffffff


	//   ....[24]....
        /*0730*/ 	.word	0xffffffff


	//   ....[25]....
        /*0734*/ 	.word	0xffffffff


	//   ....[26]....
        /*0738*/ 	.word	0xffffffff


	//   ....[27]....
        /*073c*/ 	.word	0xffffffff


	//   ....[28]....
        /*0740*/ 	.word	0xffffffff


	//   ....[29]....
        /*0744*/ 	.word	0xffffffff


	//   ....[30]....
        /*0748*/ 	.word	0xffffffff


	//   ....[31]....
        /*074c*/ 	.word	0xffffffff


	//   ....[32]....
        /*0750*/ 	.word	0xffffffff


	//   ....[33]....
        /*0754*/ 	.word	0xffffffff


	//   ....[34]....
        /*0758*/ 	.word	0xffffffff


	//   ....[35]....
        /*075c*/ 	.word	0xffffffff


	//   ....[36]....
        /*0760*/ 	.word	0xffffffff


	//   ....[37]....
        /*0764*/ 	.word	0xffffffff


	//   ....[38]....
        /*0768*/ 	.word	0xffffffff


	//   ....[39]....
        /*076c*/ 	.word	0xffffffff


	//   ....[40]....
        /*0770*/ 	.word	0xffffffff


	//   ....[41]....
        /*0774*/ 	.word	0xffffffff


	//   ....[42]....
        /*0778*/ 	.word	0xffffffff


	//   ....[43]....
        /*077c*/ 	.word	0xffffffff


	//   ....[44]....
        /*0780*/ 	.word	0xffffffff


	//   ....[45]....
        /*0784*/ 	.word	0xffffffff


	//   ....[46]....
        /*0788*/ 	.word	0xffffffff


	//   ....[47]....
        /*078c*/ 	.word	0xffffffff


	//   ....[48]....
        /*0790*/ 	.word	0xffffffff


	//   ....[49]....
        /*0794*/ 	.word	0xffffffff


	//   ....[50]....
        /*0798*/ 	.word	0xffffffff


	//   ....[51]....
        /*079c*/ 	.word	0xffffffff


	//   ....[52]....
        /*07a0*/ 	.word	0xffffffff


	//   ....[53]....
        /*07a4*/ 	.word	0xffffffff


	//   ....[54]....
        /*07a8*/ 	.word	0xffffffff


	//   ....[55]....
        /*07ac*/ 	.word	0xffffffff


	//   ....[56]....
        /*07b0*/ 	.word	0xffffffff


	//   ....[57]....
        /*07b4*/ 	.word	0xffffffff


	//   ....[58]....
        /*07b8*/ 	.word	0xffffffff


	//   ....[59]....
        /*07bc*/ 	.word	0xffffffff


	//   ....[60]....
        /*07c0*/ 	.word	0xffffffff


	//   ....[61]....
        /*07c4*/ 	.word	0xffffffff


	//   ....[62]....
        /*07c8*/ 	.word	0xffffffff


	//   ....[63]....
        /*07cc*/ 	.word	0xffffffff


	//   ....[64]....
        /*07d0*/ 	.word	0xffffffff


	//   ....[65]....
        /*07d4*/ 	.word	0xffffffff


	//   ....[66]....
        /*07d8*/ 	.word	0xffffffff


	//   ....[67]....
        /*07dc*/ 	.word	0xffffffff


	//   ....[68]....
        /*07e0*/ 	.word	0xffffffff


	//   ....[69]....
        /*07e4*/ 	.word	0xffffffff


	//   ....[70]....
        /*07e8*/ 	.word	0xffffffff


	//   ....[71]....
        /*07ec*/ 	.word	0xffffffff


	//   ....[72]....
        /*07f0*/ 	.word	0xffffffff


	//   ....[73]....
        /*07f4*/ 	.word	0xffffffff


	//   ....[74]....
        /*07f8*/ 	.word	0xffffffff


	//   ....[75]....
        /*07fc*/ 	.word	0xffffffff


	//   ....[76]....
        /*0800*/ 	.word	0xffffffff


	//   ....[77]....
        /*0804*/ 	.word	0xffffffff


	//   ....[78]....
        /*0808*/ 	.word	0xffffffff


	//   ....[79]....
        /*080c*/ 	.word	0xffffffff


	//   ....[80]....
        /*0810*/ 	.word	0xffffffff


	//   ....[81]....
        /*0814*/ 	.word	0xffffffff


	//   ....[82]....
        /*0818*/ 	.word	0xffffffff


	//   ....[83]....
        /*081c*/ 	.word	0xffffffff


	//   ....[84]....
        /*0820*/ 	.word	0xffffffff


	//   ....[85]....
        /*0824*/ 	.word	0xffffffff


	//   ....[86]....
        /*0828*/ 	.word	0xffffffff


	//   ....[87]....
        /*082c*/ 	.word	0xffffffff


	//   ....[88]....
        /*0830*/ 	.word	0xffffffff


	//   ....[89]....
        /*0834*/ 	.word	0x0500000f


	//   ....[90]....
        /*0838*/ 	.word	0x0500000f


	//   ....[91]....
        /*083c*/ 	.word	0x0500000f


	//   ....[92]....
        /*0840*/ 	.word	0x0500000f


	//   ....[93]....
        /*0844*/ 	.word	0x0500000f


	//   ....[94]....
        /*0848*/ 	.word	0x0500000f


	//   ....[95]....
        /*084c*/ 	.word	0x0500000f


	//   ....[96]....
        /*0850*/ 	.word	0x0500000f


	//   ....[97]....
        /*0854*/ 	.word	0x0500000f


	//   ....[98]....
        /*0858*/ 	.word	0x0500000f


	//   ....[99]....
        /*085c*/ 	.word	0x0500000f


	//   ....[100]....
        /*0860*/ 	.word	0x0500000f


	//   ....[101]....
        /*0864*/ 	.word	0x0500000f


	//   ....[102]....
        /*0868*/ 	.word	0x0500000f


	//   ....[103]....
        /*086c*/ 	.word	0x0500000f


	//   ....[104]....
        /*0870*/ 	.word	0x0500000f


	//   ....[105]....
        /*0874*/ 	.word	0x0500000f


	//   ....[106]....
        /*0878*/ 	.word	0x0500000f


	//   ....[107]....
        /*087c*/ 	.word	0x0500000f


	//   ....[108]....
        /*0880*/ 	.word	0x0500000f


	//   ....[109]....
        /*0884*/ 	.word	0x0500000f


	//   ....[110]....
        /*0888*/ 	.word	0x0500000f


	//   ....[111]....
        /*088c*/ 	.word	0x0500000f


	//   ....[112]....
        /*0890*/ 	.word	0x0500000f


	//   ....[113]....
        /*0894*/ 	.word	0x0500000f


	//   ....[114]....
        /*0898*/ 	.word	0x0500000f


	//   ....[115]....
        /*089c*/ 	.word	0x0500000f


	//   ....[116]....
        /*08a0*/ 	.word	0x0500000f


	//   ....[117]....
        /*08a4*/ 	.word	0x0500000f


	//   ....[118]....
        /*08a8*/ 	.word	0x0500000f


	//   ....[119]....
        /*08ac*/ 	.word	0x0500000f


	//   ....[120]....
        /*08b0*/ 	.word	0x0500000f


	//   ....[121]....
        /*08b4*/ 	.word	0x0500000f


	//   ....[122]....
        /*08b8*/ 	.word	0x0500000f


	//   ....[123]....
        /*08bc*/ 	.word	0x0500000f


	//----- nvinfo : EIATTR_COOP_GROUP_INSTR_OFFSETS
	.align		4
.L_745:
        /*08c0*/ 	.byte	0x04, 0x28
        /*08c2*/ 	.short	(.L_747 - .L_746)


	//   ....[0]....
.L_746:
        /*08c4*/ 	.word	0x00000060


	//   ....[1]....
        /*08c8*/ 	.word	0x00000140


	//   ....[2]....
        /*08cc*/ 	.word	0x00000180


	//   ....[3]....
        /*08d0*/ 	.word	0x00000390


	//   ....[4]....
        /*08d4*/ 	.word	0x000004f0


	//   ....[5]....
        /*08d8*/ 	.word	0x00000610


	//   ....[6]....
        /*08dc*/ 	.word	0x00000770


	//   ....[7]....
        /*08e0*/ 	.word	0x00001800


	//   ....[8]....
        /*08e4*/ 	.word	0x00002f50


	//   ....[9]....
        /*08e8*/ 	.word	0x00003760


	//   ....[10]....
        /*08ec*/ 	.word	0x00004e80


	//   ....[11]....
        /*08f0*/ 	.word	0x00004f20


	//   ....[12]....
        /*08f4*/ 	.word	0x00005150


	//   ....[13]....
        /*08f8*/ 	.word	0x00005200


	//   ....[14]....
        /*08fc*/ 	.word	0x00005a10


	//   ....[15]....
        /*0900*/ 	.word	0x00005f40


	//   ....[16]....
        /*0904*/ 	.word	0x00007330


	//   ....[17]....
        /*0908*/ 	.word	0x000073a0


	//   ....[18]....
        /*090c*/ 	.word	0x000076b0


	//   ....[19]....
        /*0910*/ 	.word	0x00007800


	//   ....[20]....
        /*0914*/ 	.word	0x00008850


	//   ....[21]....
        /*0918*/ 	.word	0x00008890


	//   ....[22]....
        /*091c*/ 	.word	0x000088c0


	//   ....[23]....
        /*0920*/ 	.word	0x00008950


	//   ....[24]....
        /*0924*/ 	.word	0x00008970


	//   ....[25]....
        /*0928*/ 	.word	0x0000a2a0


	//   ....[26]....
        /*092c*/ 	.word	0x0000a8d0


	//   ....[27]....
        /*0930*/ 	.word	0x0000a900


	//   ....[28]....
        /*0934*/ 	.word	0x0000a920


	//   ....[29]....
        /*0938*/ 	.word	0x0000a950


	//   ....[30]....
        /*093c*/ 	.word	0x0000b010


	//   ....[31]....
        /*0940*/ 	.word	0x0000b020


	//   ....[32]....
        /*0944*/ 	.word	0x0000b250


	//   ....[33]....
        /*0948*/ 	.word	0x0000b270


	//   ....[34]....
        /*094c*/ 	.word	0x0000be50


	//   ....[35]....
        /*0950*/ 	.word	0x0000be80


	//   ....[36]....
        /*0954*/ 	.word	0x0000c0c0


	//   ....[37]....
        /*0958*/ 	.word	0x0000c0e0


	//   ....[38]....
        /*095c*/ 	.word	0x0000c380


	//   ....[39]....
        /*0960*/ 	.word	0x0000c570


	//   ....[40]....
        /*0964*/ 	.word	0x0000c5a0


	//   ....[41]....
        /*0968*/ 	.word	0x0000c5d0


	//   ....[42]....
        /*096c*/ 	.word	0x0000c600


	//   ....[43]....
        /*0970*/ 	.word	0x0000c630


	//   ....[44]....
        /*0974*/ 	.word	0x0000c660


	//   ....[45]....
        /*0978*/ 	.word	0x0000c7d0


	//   ....[46]....
        /*097c*/ 	.word	0x0000c800


	//   ....[47]....
        /*0980*/ 	.word	0x0000c830


	//   ....[48]....
        /*0984*/ 	.word	0x0000c860


	//   ....[49]....
        /*0988*/ 	.word	0x0000c890


	//   ....[50]....
        /*098c*/ 	.word	0x0000c8c0


	//   ....[51]....
        /*0990*/ 	.word	0x0000c960


	//   ....[52]....
        /*0994*/ 	.word	0x0000c990


	//   ....[53]....
        /*0998*/ 	.word	0x0000ca20


	//   ....[54]....
        /*099c*/ 	.word	0x0000da40


	//   ....[55]....
        /*09a0*/ 	.word	0x0000e5c0


	//   ....[56]....
        /*09a4*/ 	.word	0x0000e5d0


	//   ....[57]....
        /*09a8*/ 	.word	0x0000e5f0


	//   ....[58]....
        /*09ac*/ 	.word	0x0000e6c0


	//   ....[59]....
        /*09b0*/ 	.word	0x0000e6f0


	//   ....[60]....
        /*09b4*/ 	.word	0x0000e750


	//   ....[61]....
        /*09b8*/ 	.word	0x0000e760


	//   ....[62]....
        /*09bc*/ 	.word	0x0000e7d0


	//   ....[63]....
        /*09c0*/ 	.word	0x0000f120


	//   ....[64]....
        /*09c4*/ 	.word	0x0000f130


	//   ....[65]....
        /*09c8*/ 	.word	0x0000f260


	//   ....[66]....
        /*09cc*/ 	.word	0x0000f290


	//   ....[67]....
        /*09d0*/ 	.word	0x0000f510


	//   ....[68]....
        /*09d4*/ 	.word	0x0000f540


	//   ....[69]....
        /*09d8*/ 	.word	0x0000f6b0


	//   ....[70]....
        /*09dc*/ 	.word	0x0000f6c0


	//   ....[71]....
        /*09e0*/ 	.word	0x00013500


	//   ....[72]....
        /*09e4*/ 	.word	0x00013530


	//   ....[73]....
        /*09e8*/ 	.word	0x00013570


	//   ....[74]....
        /*09ec*/ 	.word	0x000135a0


	//   ....[75]....
        /*09f0*/ 	.word	0x000135d0


	//   ....[76]....
        /*09f4*/ 	.word	0x00013600


	//   ....[77]....
        /*09f8*/ 	.word	0x00013630


	//   ....[78]....
        /*09fc*/ 	.word	0x00013660


	//   ....[79]....
        /*0a00*/ 	.word	0x000137e0


	//   ....[80]....
        /*0a04*/ 	.word	0x00013810


	//   ....[81]....
        /*0a08*/ 	.word	0x00013840


	//   ....[82]....
        /*0a0c*/ 	.word	0x00013870


	//   ....[83]....
        /*0a10*/ 	.word	0x000138a0


	//   ....[84]....
        /*0a14*/ 	.word	0x000138d0


	//   ....[85]....
        /*0a18*/ 	.word	0x00013990


	//   ....[86]....
        /*0a1c*/ 	.word	0x000139b0


	//   ....[87]....
        /*0a20*/ 	.word	0x00013a20


	//   ....[88]....
        /*0a24*/ 	.word	0x00013eb0


	//   ....[89]....
        /*0a28*/ 	.word	0x000143a0


	//   ....[90]....
        /*0a2c*/ 	.word	0x00014520


	//   ....[91]....
        /*0a30*/ 	.word	0x00014570


	//   ....[92]....
        /*0a34*/ 	.word	0x000145d0


	//   ....[93]....
        /*0a38*/ 	.word	0x00014630


	//   ....[94]....
        /*0a3c*/ 	.word	0x00014780


	//   ....[95]....
        /*0a40*/ 	.word	0x00014820


	//   ....[96]....
        /*0a44*/ 	.word	0x000148d0


	//   ....[97]....
        /*0a48*/ 	.word	0x000149b0


	//   ....[98]....
        /*0a4c*/ 	.word	0x00014b80


	//   ....[99]....
        /*0a50*/ 	.word	0x00014c40


	//   ....[100]....
        /*0a54*/ 	.word	0x00014ef0


	//   ....[101]....
        /*0a58*/ 	.word	0x00015010


	//   ....[102]....
        /*0a5c*/ 	.word	0x000151e0


	//   ....[103]....
        /*0a60*/ 	.word	0x000152b0


	//   ....[104]....
        /*0a64*/ 	.word	0x000154b0


	//   ....[105]....
        /*0a68*/ 	.word	0x00015540


	//   ....[106]....
        /*0a6c*/ 	.word	0x00015870


	//   ....[107]....
        /*0a70*/ 	.word	0x00015910


	//   ....[108]....
        /*0a74*/ 	.word	0x00015a30


	//   ....[109]....
        /*0a78*/ 	.word	0x00015ab0


	//   ....[110]....
        /*0a7c*/ 	.word	0x00015b30


	//   ....[111]....
        /*0a80*/ 	.word	0x00015bb0


	//   ....[112]....
        /*0a84*/ 	.word	0x00015c30


	//   ....[113]....
        /*0a88*/ 	.word	0x00015cc0


	//   ....[114]....
        /*0a8c*/ 	.word	0x00015d60


	//   ....[115]....
        /*0a90*/ 	.word	0x00015e10


	//   ....[116]....
        /*0a94*/ 	.word	0x00015e90


	//   ....[117]....
        /*0a98*/ 	.word	0x00015f10


	//   ....[118]....
        /*0a9c*/ 	.word	0x00015f90


	//   ....[119]....
        /*0aa0*/ 	.word	0x00016020


	//   ....[120]....
        /*0aa4*/ 	.word	0x000160a0


	//   ....[121]....
        /*0aa8*/ 	.word	0x00016140


	//   ....[122]....
        /*0aac*/ 	.word	0x000161d0


	//   ....[123]....
        /*0ab0*/ 	.word	0x00016300


	//----- nvinfo : EIATTR_REG_RECONFIG
	.align		4
.L_747:
        /*0ab4*/ 	.byte	0x01, 0x54
	.zero		2


	//----- nvinfo : EIATTR_SYSCALL_OFFSETS
	.align		4
        /*0ab8*/ 	.byte	0x04, 0x46
        /*0aba*/ 	.short	(.L_749 - .L_748)


	//   ....[0]....
.L_748:
        /*0abc*/ 	.word	0x00003110


	//   ....[1]....
        /*0ac0*/ 	.word	0x0000d630


	//   ....[2]....
        /*0ac4*/ 	.word	0x0000d790


	//   ....[3]....
        /*0ac8*/ 	.word	0x0000d890


	//   ....[4]....
        /*0acc*/ 	.word	0x0000e1a0


	//   ....[5]....
        /*0ad0*/ 	.word	0x0000eaf0


	//----- nvinfo : EIATTR_MBARRIER_INSTR_OFFSETS
	.align		4
.L_749:
        /*0ad4*/ 	.byte	0x04, 0x39
        /*0ad6*/ 	.short	(.L_751 - .L_750)


	//   ....[0]....
.L_750:
        /*0ad8*/ 	.word	0x00000270
        /*0adc*/ 	.word	0x000000ff
        /*0ae0*/ 	.word	0x00038800
        /*0ae4*/ 	.short	0x0100
        /*0ae6*/ 	.byte	0x08
	.zero		1


	//   ....[1]....
        /*0ae8*/ 	.word	0x00000280
        /*0aec*/ 	.word	0x000000ff
        /*0af0*/ 	.word	0x00038810
        /*0af4*/ 	.short	0x0100
        /*0af6*/ 	.byte	0x08
	.zero		1


	//   ....[2]....
        /*0af8*/ 	.word	0x00000290
        /*0afc*/ 	.word	0x000000ff
        /*0b00*/ 	.word	0x00038820
        /*0b04*/ 	.short	0x0100
        /*0b06*/ 	.byte	0x08
	.zero		1


	//   ....[3]....
        /*0b08*/ 	.word	0x00000340
        /*0b0c*/ 	.word	0x000000ff
        /*0b10*/ 	.word	0x00038830
        /*0b14*/ 	.short	0x0100
        /*0b16*/ 	.byte	0x06
	.zero		1


	//   ....[4]....
        /*0b18*/ 	.word	0x00000350
        /*0b1c*/ 	.word	0x000000ff
        /*0b20*/ 	.word	0x00038840
        /*0b24*/ 	.short	0x0100
        /*0b26*/ 	.byte	0x06
	.zero		1


	//   ....[5]....
        /*0b28*/ 	.word	0x00000360
        /*0b2c*/ 	.word	0x000000ff
        /*0b30*/ 	.word	0x00038838
        /*0b34*/ 	.short	0x0100
        /*0b36*/ 	.byte	0x06
	.zero		1


	//   ....[6]....
        /*0b38*/ 	.word	0x00000370
        /*0b3c*/ 	.word	0x000000ff
        /*0b40*/ 	.word	0x00038848
        /*0b44*/ 	.short	0x0100
        /*0b46*/ 	.byte	0x06
	.zero		1


	//   ....[7]....
        /*0b48*/ 	.word	0x000004a0
        /*0b4c*/ 	.word	0x000000ff
        /*0b50*/ 	.word	0x00038850
        /*0b54*/ 	.short	0x0100
        /*0b56*/ 	.byte	0x08
	.zero		1


	//   ....[8]....
        /*0b58*/ 	.word	0x000004b0
        /*0b5c*/ 	.word	0x000000ff
        /*0b60*/ 	.word	0x00038860
        /*0b64*/ 	.short	0x0100
        /*0b66*/ 	.byte	0x08
	.zero		1


	//   ....[9]....
        /*0b68*/ 	.word	0x000004c0
        /*0b6c*/ 	.word	0x000000ff
        /*0b70*/ 	.word	0x00038858
        /*0b74*/ 	.short	0x0100
        /*0b76*/ 	.byte	0x08
	.zero		1


	//   ....[10]....
        /*0b78*/ 	.word	0x000004d0
        /*0b7c*/ 	.word	0x000000ff
        /*0b80*/ 	.word	0x00038868
        /*0b84*/ 	.short	0x0100
        /*0b86*/ 	.byte	0x08
	.zero		1


	//   ....[11]....
        /*0b88*/ 	.word	0x000005c0
        /*0b8c*/ 	.word	0x000000ff
        /*0b90*/ 	.word	0x00038870
        /*0b94*/ 	.short	0x0100
        /*0b96*/ 	.byte	0x06
	.zero		1


	//   ....[12]....
        /*0b98*/ 	.word	0x000005d0
        /*0b9c*/ 	.word	0x000000ff
        /*0ba0*/ 	.word	0x00038880
        /*0ba4*/ 	.short	0x0100
        /*0ba6*/ 	.byte	0x06
	.zero		1


	//   ....[13]....
        /*0ba8*/ 	.word	0x000005e0
        /*0bac*/ 	.word	0x000000ff
        /*0bb0*/ 	.word	0x00038878
        /*0bb4*/ 	.short	0x0100
        /*0bb6*/ 	.byte	0x06
	.zero		1


	//   ....[14]....
        /*0bb8*/ 	.word	0x000005f0
        /*0bbc*/ 	.word	0x000000ff
        /*0bc0*/ 	.word	0x00038888
        /*0bc4*/ 	.short	0x0100
        /*0bc6*/ 	.byte	0x06
	.zero		1


	//   ....[15]....
        /*0bc8*/ 	.word	0x00000720
        /*0bcc*/ 	.word	0x000000ff
        /*0bd0*/ 	.word	0x00038890
        /*0bd4*/ 	.short	0x0100
        /*0bd6*/ 	.byte	0x08
	.zero		1


	//   ....[16]....
        /*0bd8*/ 	.word	0x00000730
        /*0bdc*/ 	.word	0x000000ff
        /*0be0*/ 	.word	0x000388a0
        /*0be4*/ 	.short	0x0100
        /*0be6*/ 	.byte	0x08
	.zero		1


	//   ....[17]....
        /*0be8*/ 	.word	0x00000740
        /*0bec*/ 	.word	0x000000ff
        /*0bf0*/ 	.word	0x00038898
        /*0bf4*/ 	.short	0x0100
        /*0bf6*/ 	.byte	0x08
	.zero		1


	//   ....[18]....
        /*0bf8*/ 	.word	0x00000750
        /*0bfc*/ 	.word	0x000000ff
        /*0c00*/ 	.word	0x000388a8
        /*0c04*/ 	.short	0x0100
        /*0c06*/ 	.byte	0x08
	.zero		1


	//   ....[19]....
        /*0c08*/ 	.word	0x00000880
        /*0c0c*/ 	.word	0x000000ff
        /*0c10*/ 	.word	0x000388b0
        /*0c14*/ 	.short	0x0100
        /*0c16*/ 	.byte	0x08
	.zero		1


	//   ....[20]....
        /*0c18*/ 	.word	0x00000890
        /*0c1c*/ 	.word	0x000000ff
        /*0c20*/ 	.word	0x000388c0
        /*0c24*/ 	.short	0x0100
        /*0c26*/ 	.byte	0x08
	.zero		1


	//   ....[21]....
        /*0c28*/ 	.word	0x000008a0
        /*0c2c*/ 	.word	0x000000ff
        /*0c30*/ 	.word	0x000388b8
        /*0c34*/ 	.short	0x0100
        /*0c36*/ 	.byte	0x08
	.zero		1


	//   ....[22]....
        /*0c38*/ 	.word	0x000008b0
        /*0c3c*/ 	.word	0x000000ff
        /*0c40*/ 	.word	0x000388c8
        /*0c44*/ 	.short	0x0100
        /*0c46*/ 	.byte	0x08
	.zero		1


	//   ....[23]....
        /*0c48*/ 	.word	0x00001b60
        /*0c4c*/ 	.word	0x00000004
        /*0c50*/ 	.word	0x00000000
        /*0c54*/ 	.short	0x0101
        /*0c56*/ 	.byte	0x3f
	.zero		1


	//   ....[24]....
        /*0c58*/ 	.word	0x00002620
        /*0c5c*/ 	.word	0x00000004
        /*0c60*/ 	.word	0x00000000
        /*0c64*/ 	.short	0x0101
        /*0c66*/ 	.byte	0x3f
	.zero		1


	//   ....[25]....
        /*0c68*/ 	.word	0x00003170
        /*0c6c*/ 	.word	0x000000ff
        /*0c70*/ 	.word	0x00038800
        /*0c74*/ 	.short	0x010a
        /*0c76*/ 	.byte	0x25
	.zero		1


	//   ....[26]....
        /*0c78*/ 	.word	0x000031f0
        /*0c7c*/ 	.word	0x00000003
        /*0c80*/ 	.word	0x00038830
        /*0c84*/ 	.short	0x010a
        /*0c86*/ 	.byte	0x3f
	.zero		1


	//   ....[27]....
        /*0c88*/ 	.word	0x00003230
        /*0c8c*/ 	.word	0x00000003
        /*0c90*/ 	.word	0x00038830
        /*0c94*/ 	.short	0x010a
        /*0c96*/ 	.byte	0x3f
	.zero		1


	//   ....[28]....
        /*0c98*/ 	.word	0x000034b0
        /*0c9c*/ 	.word	0x000000ff
        /*0ca0*/ 	.word	0x00038810
        /*0ca4*/ 	.short	0x010a
        /*0ca6*/ 	.byte	0x25
	.zero		1


	//   ....[29]....
        /*0ca8*/ 	.word	0x000034f0
        /*0cac*/ 	.word	0x00000003
        /*0cb0*/ 	.word	0x00038850
        /*0cb4*/ 	.short	0x010a
        /*0cb6*/ 	.byte	0x3f
	.zero		1


	//   ....[30]....
        /*0cb8*/ 	.word	0x00003530
        /*0cbc*/ 	.word	0x00000003
        /*0cc0*/ 	.word	0x00038850
        /*0cc4*/ 	.short	0x010a
        /*0cc6*/ 	.byte	0x3f
	.zero		1


	//   ....[31]....
        /*0cc8*/ 	.word	0x00005440
        /*0ccc*/ 	.word	0x00000018
        /*0cd0*/ 	.word	0x00000000
        /*0cd4*/ 	.short	0x0101
        /*0cd6*/ 	.byte	0x3f
	.zero		1


	//   ....[32]....
        /*0cd8*/ 	.word	0x00005a30
        /*0cdc*/ 	.word	0x00000003
        /*0ce0*/ 	.word	0x00000000
        /*0ce4*/ 	.short	0x0101
        /*0ce6*/ 	.byte	0x3f
	.zero		1


	//   ....[33]....
        /*0ce8*/ 	.word	0x00005b60
        /*0cec*/ 	.word	0x000000ff
        /*0cf0*/ 	.word	0x00038830
        /*0cf4*/ 	.short	0x010a
        /*0cf6*/ 	.byte	0x05
	.zero		1


	//   ....[34]....
        /*0cf8*/ 	.word	0x00005ba0
        /*0cfc*/ 	.word	0x000000ff
        /*0d00*/ 	.word	0x00038830
        /*0d04*/ 	.short	0x010a
        /*0d06*/ 	.byte	0x05
	.zero		1


	//   ....[35]....
        /*0d08*/ 	.word	0x00005d80
        /*0d0c*/ 	.word	0x000000ff
        /*0d10*/ 	.word	0x00038850
        /*0d14*/ 	.short	0x010a
        /*0d16*/ 	.byte	0x05
	.zero		1


	//   ....[36]....
        /*0d18*/ 	.word	0x00005dc0
        /*0d1c*/ 	.word	0x000000ff
        /*0d20*/ 	.word	0x00038850
        /*0d24*/ 	.short	0x010a
        /*0d26*/ 	.byte	0x05
	.zero		1


	//   ....[37]....
        /*0d28*/ 	.word	0x00007bb0
        /*0d2c*/ 	.word	0x0000009a
        /*0d30*/ 	.word	0x00000000
        /*0d34*/ 	.short	0x0101
        /*0d36*/ 	.byte	0x3f
	.zero		1


	//   ....[38]....
        /*0d38*/ 	.word	0x00008870
        /*0d3c*/ 	.word	0x000000d3
        /*0d40*/ 	.word	0x00000000
        /*0d44*/ 	.short	0x0101
        /*0d46*/ 	.byte	0x3f
	.zero		1


	//   ....[39]....
        /*0d48*/ 	.word	0x0000aff0
        /*0d4c*/ 	.word	0x000000ff
        /*0d50*/ 	.word	0x00000000
        /*0d54*/ 	.short	0x0101
        /*0d56*/ 	.byte	0x04
	.zero		1


	//   ....[40]....
        /*0d58*/ 	.word	0x0000dce0
        /*0d5c*/ 	.word	0x00000000
        /*0d60*/ 	.word	0x00038840
        /*0d64*/ 	.short	0x010a
        /*0d66*/ 	.byte	0x3f
	.zero		1


	//   ....[41]....
        /*0d68*/ 	.word	0x0000e890
        /*0d6c*/ 	.word	0x00000008
        /*0d70*/ 	.word	0x00038800
        /*0d74*/ 	.short	0x0107
        /*0d76*/ 	.byte	0x3f
	.zero		1


	//   ....[42]....
        /*0d78*/ 	.word	0x0000e940
        /*0d7c*/ 	.word	0x00000000
        /*0d80*/ 	.word	0x00038800
        /*0d84*/ 	.short	0x0101
        /*0d86*/ 	.byte	0x3f
	.zero		1


	//   ....[43]....
        /*0d88*/ 	.word	0x0000f8f0
        /*0d8c*/ 	.word	0x00000000
        /*0d90*/ 	.word	0x00038810
        /*0d94*/ 	.short	0x0107
        /*0d96*/ 	.byte	0x3f
	.zero		1


	//   ....[44]....
        /*0d98*/ 	.word	0x0000f9f0
        /*0d9c*/ 	.word	0x00000002
        /*0da0*/ 	.word	0x00038810
        /*0da4*/ 	.short	0x0101
        /*0da6*/ 	.byte	0x3f
	.zero		1


	//   ....[45]....
        /*0da8*/ 	.word	0x0000fa10
        /*0dac*/ 	.word	0x00000002
        /*0db0*/ 	.word	0x00038820
        /*0db4*/ 	.short	0x010a
        /*0db6*/ 	.byte	0x3f
	.zero		1


	//   ....[46]....
        /*0db8*/ 	.word	0x0000fb20
        /*0dbc*/ 	.word	0x00000003
        /*0dc0*/ 	.word	0x00038860
        /*0dc4*/ 	.short	0x010a
        /*0dc6*/ 	.byte	0x3f
	.zero		1


	//   ....[47]....
        /*0dc8*/ 	.word	0x00010830
        /*0dcc*/ 	.word	0x00000003
        /*0dd0*/ 	.word	0x00038840
        /*0dd4*/ 	.short	0x010a
        /*0dd6*/ 	.byte	0x3f
	.zero		1


	//   ....[48]....
        /*0dd8*/ 	.word	0x00010a90
        /*0ddc*/ 	.word	0x00000003
        /*0de0*/ 	.word	0x00038860
        /*0de4*/ 	.short	0x010a
        /*0de6*/ 	.byte	0x3f
	.zero		1


	//   ....[49]....
        /*0de8*/ 	.word	0x00011730
        /*0dec*/ 	.word	0x00000004
        /*0df0*/ 	.word	0x00038840
        /*0df4*/ 	.short	0x010a
        /*0df6*/ 	.byte	0x3f
	.zero		1


	//   ....[50]....
        /*0df8*/ 	.word	0x00011980
        /*0dfc*/ 	.word	0x00000004
        /*0e00*/ 	.word	0x00038860
        /*0e04*/ 	.short	0x010a
        /*0e06*/ 	.byte	0x3f
	.zero		1


	//   ....[51]....
        /*0e08*/ 	.word	0x00012590
        /*0e0c*/ 	.word	0x00000004
        /*0e10*/ 	.word	0x00038840
        /*0e14*/ 	.short	0x010a
        /*0e16*/ 	.byte	0x3f
	.zero		1


	//   ....[52]....
        /*0e18*/ 	.word	0x000127f0
        /*0e1c*/ 	.word	0x00000004
        /*0e20*/ 	.word	0x00038860
        /*0e24*/ 	.short	0x010a
        /*0e26*/ 	.byte	0x3f
	.zero		1


	//   ....[53]....
        /*0e28*/ 	.word	0x00013e30
        /*0e2c*/ 	.word	0x00000009
        /*0e30*/ 	.word	0x00038820
        /*0e34*/ 	.short	0x010a
        /*0e36*/ 	.byte	0x3f
	.zero		1


	//   ....[54]....
        /*0e38*/ 	.word	0x00013fa0
        /*0e3c*/ 	.word	0x00000005
        /*0e40*/ 	.word	0x00000000
        /*0e44*/ 	.short	0x010a
        /*0e46*/ 	.byte	0x3f
	.zero		1


	//   ....[55]....
        /*0e48*/ 	.word	0x00014020
        /*0e4c*/ 	.word	0x00000007
        /*0e50*/ 	.word	0x00000000
        /*0e54*/ 	.short	0x010a
        /*0e56*/ 	.byte	0x3f
	.zero		1


	//   ....[56]....
        /*0e58*/ 	.word	0x00014060
        /*0e5c*/ 	.word	0x00000005
        /*0e60*/ 	.word	0x00000000
        /*0e64*/ 	.short	0x010a
        /*0e66*/ 	.byte	0x3f
	.zero		1


	//   ....[57]....
        /*0e68*/ 	.word	0x00014090
        /*0e6c*/ 	.word	0x00000003
        /*0e70*/ 	.word	0x00000000
        /*0e74*/ 	.short	0x010a
        /*0e76*/ 	.byte	0x3f
	.zero		1


	//   ....[58]....
        /*0e78*/ 	.word	0x00014100
        /*0e7c*/ 	.word	0x00000003
        /*0e80*/ 	.word	0x00038800
        /*0e84*/ 	.short	0x010a
        /*0e86*/ 	.byte	0x3f
	.zero		1


	//   ....[59]....
        /*0e88*/ 	.word	0x00014150
        /*0e8c*/ 	.word	0x00000003
        /*0e90*/ 	.word	0x00038830
        /*0e94*/ 	.short	0x010a
        /*0e96*/ 	.byte	0x3f
	.zero		1


	//   ....[60]....
        /*0e98*/ 	.word	0x000141b0
        /*0e9c*/ 	.word	0x00000005
        /*0ea0*/ 	.word	0x00038810
        /*0ea4*/ 	.short	0x010a
        /*0ea6*/ 	.byte	0x3f
	.zero		1


	//   ....[61]....
        /*0ea8*/ 	.word	0x00014200
        /*0eac*/ 	.word	0x00000003
        /*0eb0*/ 	.word	0x00038850
        /*0eb4*/ 	.short	0x010a
        /*0eb6*/ 	.byte	0x3f
	.zero		1


	//   ....[62]....
        /*0eb8*/ 	.word	0x00014260
        /*0ebc*/ 	.word	0x00000005
        /*0ec0*/ 	.word	0x00038830
        /*0ec4*/ 	.short	0x010a
        /*0ec6*/ 	.byte	0x3f
	.zero		1


	//   ....[63]....
        /*0ec8*/ 	.word	0x000142c0
        /*0ecc*/ 	.word	0x00000005
        /*0ed0*/ 	.word	0x00038850
        /*0ed4*/ 	.short	0x010a
        /*0ed6*/ 	.byte	0x3f
	.zero		1


	//   ....[64]....
        /*0ed8*/ 	.word	0x00014460
        /*0edc*/ 	.word	0x00000000
        /*0ee0*/ 	.word	0x00038840
        /*0ee4*/ 	.short	0x010a
        /*0ee6*/ 	.byte	0x3f
	.zero		1


	//   ....[65]....
        /*0ee8*/ 	.word	0x00015590
        /*0eec*/ 	.word	0x00000002
        /*0ef0*/ 	.word	0x00038820
        /*0ef4*/ 	.short	0x010a
        /*0ef6*/ 	.byte	0x3f
	.zero		1


	//   ....[66]....
        /*0ef8*/ 	.word	0x000155e0
        /*0efc*/ 	.word	0x00000003
        /*0f00*/ 	.word	0x00038860
        /*0f04*/ 	.short	0x010a
        /*0f06*/ 	.byte	0x3f
	.zero		1


	//   ....[67]....
        /*0f08*/ 	.word	0x00015630
        /*0f0c*/ 	.word	0x00000003
        /*0f10*/ 	.word	0x00038840
        /*0f14*/ 	.short	0x010a
        /*0f16*/ 	.byte	0x3f
	.zero		1


	//   ....[68]....
        /*0f18*/ 	.word	0x00015680
        /*0f1c*/ 	.word	0x00000003
        /*0f20*/ 	.word	0x00038860
        /*0f24*/ 	.short	0x010a
        /*0f26*/ 	.byte	0x3f
	.zero		1


	//   ....[69]....
        /*0f28*/ 	.word	0x000156d0
        /*0f2c*/ 	.word	0x00000004
        /*0f30*/ 	.word	0x00038840
        /*0f34*/ 	.short	0x010a
        /*0f36*/ 	.byte	0x3f
	.zero		1


	//   ....[70]....
        /*0f38*/ 	.word	0x00015720
        /*0f3c*/ 	.word	0x00000004
        /*0f40*/ 	.word	0x00038860
        /*0f44*/ 	.short	0x010a
        /*0f46*/ 	.byte	0x3f
	.zero		1


	//   ....[71]....
        /*0f48*/ 	.word	0x00015770
        /*0f4c*/ 	.word	0x00000004
        /*0f50*/ 	.word	0x00038840
        /*0f54*/ 	.short	0x010a
        /*0f56*/ 	.byte	0x3f
	.zero		1


	//   ....[72]....
        /*0f58*/ 	.word	0x000157c0
        /*0f5c*/ 	.word	0x00000004
        /*0f60*/ 	.word	0x00038860
        /*0f64*/ 	.short	0x010a
        /*0f66*/ 	.byte	0x3f
	.zero		1


	//   ....[73]....
        /*0f68*/ 	.word	0x00016220
        /*0f6c*/ 	.word	0x00000009
        /*0f70*/ 	.word	0x00038820
        /*0f74*/ 	.short	0x010a
        /*0f76*/ 	.byte	0x3f
	.zero		1


	//   ....[74]....
        /*0f78*/ 	.word	0x000163c0
        /*0f7c*/ 	.word	0x00000005
        /*0f80*/ 	.word	0x00000000
        /*0f84*/ 	.short	0x010a
        /*0f86*/ 	.byte	0x3f
	.zero		1


	//   ....[75]....
        /*0f88*/ 	.word	0x00016410
        /*0f8c*/ 	.word	0x00000007
        /*0f90*/ 	.word	0x00000000
        /*0f94*/ 	.short	0x010a
        /*0f96*/ 	.byte	0x3f
	.zero		1


	//   ....[76]....
        /*0f98*/ 	.word	0x00016460
        /*0f9c*/ 	.word	0x00000005
        /*0fa0*/ 	.word	0x00000000
        /*0fa4*/ 	.short	0x010a
        /*0fa6*/ 	.byte	0x3f
	.zero		1


	//----- nvinfo : EIATTR_NUM_MBARRIERS
	.align		4
.L_751:
        /*0fa8*/ 	.byte	0x03, 0x38
        /*0faa*/ 	.short	0x0017


	//----- nvinfo : EIATTR_EXIT_INSTR_OFFSETS
	.align		4
        /*0fac*/ 	.byte	0x04, 0x1c
        /*0fae*/ 	.short	(.L_753 - .L_752)


	//   ....[0]....
.L_752:
        /*0fb0*/ 	.word	0x00000a40


	//   ....[1]....
        /*0fb4*/ 	.word	0x0000c330


	//   ....[2]....
        /*0fb8*/ 	.word	0x000140e0


	//----- nvinfo : EIATTR_MAX_THREADS
	.align		4
.L_753:
        /*0fbc*/ 	.byte	0x04, 0x05
        /*0fbe*/ 	.short	(.L_755 - .L_754)
.L_754:
        /*0fc0*/ 	.word	0x00000180
        /*0fc4*/ 	.word	0x00000001
        /*0fc8*/ 	.word	0x00000001


	//----- nvinfo : EIATTR_CRS_STACK_SIZE
	.align		4
.L_755:
        /*0fcc*/ 	.byte	0x04, 0x1e
        /*0fce*/ 	.short	(.L_757 - .L_756)
.L_756:
        /*0fd0*/ 	.word	0x00000000


	//----- nvinfo : EIATTR_CBANK_PARAM_SIZE
	.align		4
.L_757:
        /*0fd4*/ 	.byte	0x03, 0x19
        /*0fd6*/ 	.short	0x0bf0


	//----- nvinfo : EIATTR_PARAM_CBANK
	.align		4
        /*0fd8*/ 	.byte	0x04, 0x0a
        /*0fda*/ 	.short	(.L_759 - .L_758)
	.align		4
.L_758:
        /*0fdc*/ 	.word	index@(.nv.constant0._ZN7cutlass13device_kernelIN5flash11enable_sm90INS1_16FlashAttnFwdSm90INS1_25CollectiveMainloopFwdSm90ILi2EN4cute5tupleIJNS5_1CILi1EEES8_S8_EEENS6_IJNS7_ILi64EEESA_SA_EEELi512ENS_6half_tEfNS_4arch4Sm90ELb0ELb0ELb1ELb1ELb0ELb0ELb1ELb0ELb0ELb1ELb0ELb0EEENS1_21CollectiveEpilogueFwdINS6_IJSA_NS7_ILi512EEESA_EEES9_SC_SE_Li256ELb1ELb1ELb0ELb0EEENS1_36VarlenDynamicPersistentTileSchedulerILi64ELi64ELi256ELi128ELb0ELb1ELb1ELb0ELb1ELb1EEEEEEEEEvNT_6ParamsE)
        /*0fe0*/ 	.short	0x0210
        /*0fe2*/ 	.short	0x0bf0


	//----- nvinfo : EIATTR_SW_WAR
	.align		4
.L_759:
        /*0fe4*/ 	.byte	0x04, 0x36
        /*0fe6*/ 	.short	(.L_761 - .L_760)
.L_760:
        /*0fe8*/ 	.word	0x00000008
.L_761:


//--------------------- .nv.info._ZN7cutlass13device_kernelIN5flash11enable_sm90INS1_16FlashAttnFwdSm90INS1_25CollectiveMainloopFwdSm90ILi2EN4cute5tupleIJNS5_1CILi1EEES8_S8_EEENS6_IJNS7_ILi64EEESA_SA_EEELi512ENS_6half_tEfNS_4arch4Sm90ELb0ELb0ELb1ELb1ELb0ELb1ELb1ELb0ELb0ELb1ELb0ELb0EEENS1_21CollectiveEpilogueFwdINS6_IJSA_NS7_ILi512EEESA_EEES9_SC_SE_Li256ELb1ELb1ELb0ELb0EEENS1_36VarlenDynamicPersistentTileSchedulerILi64ELi64ELi256ELi128ELb0ELb1ELb1ELb0ELb1ELb1EEEEEEEEEvNT_6ParamsE --------------------------
	.section	.nv.info._ZN7cutlass13device_kernelIN5flash11enable_sm90INS1_16FlashAttnFwdSm90INS1_25CollectiveMainloopFwdSm90ILi2EN4cute5tupleIJNS5_1CILi1EEES8_S8_EEENS6_IJNS7_ILi64EEESA_SA_EEELi512ENS_6half_tEfNS_4arch4Sm90ELb0ELb0ELb1ELb1ELb0ELb1ELb1ELb0ELb0ELb1ELb0ELb0EEENS1_21CollectiveEpilogueFwdINS6_IJSA_NS7_ILi512EEESA_EEES9_SC_SE_Li256ELb1ELb1ELb0ELb0EEENS1_36VarlenDynamicPersistentTileSchedulerILi64ELi64ELi256ELi128ELb0ELb1ELb1ELb0ELb1ELb1EEEEEEEEEvNT_6ParamsE,"",@"SHT_CUDA_INFO"
	.sectionflags	@""
	.align	4


	//----- nvinfo : EIATTR_CUDA_API_VERSION
	.align		4
        /*0000*/ 	.byte	0x04, 0x37
        /*0002*/ 	.short	(.L_763 - .L_762)
.L_762:
        /*0004*/ 	.word	0x00000082


	//----- nvinfo : EIATTR_KPARAM_INFO
	.align		4
.L_763:
        /*0008*/ 	.byte	0x04, 0x17
        /*000a*/ 	.short	(.L_765 - .L_764)
.L_764:
        /*000c*/ 	.word	0x00000000
        /*0010*/ 	.short	0x0000
        /*0012*/ 	.short	0x0070
        /*0014*/ 	.byte	0x00, 0xf0, 0x01, 0x2e


	//----- nvinfo : EIATTR_SPARSE_MMA_MASK
	.align		4
.L_765:
        /*0018*/ 	.byte	0x03, 0x50
        /*001a*/ 	.short	0x0000


	//----- nvinfo : EIATTR_MAXREG_COUNT
	.align		4
        /*001c*/ 	.byte	0x03, 0x1b
        /*001e*/ 	.short	0x00a8


	//----- nvinfo : EIATTR_NUM_BARRIERS
	.align		4
        /*0020*/ 	.byte	0x02, 0x4c
        /*0022*/ 	.byte	0x10
	.zero		1


	//----- nvinfo : EIATTR_EXTERNS
	.align		4
        /*0024*/ 	.byte	0x04, 0x0f
        /*0026*/ 	.short	(.L_767 - .L_766)


	//   ....[0]....
	.align		4
.L_766:
        /*0028*/ 	.word	index@(__assertfail)


	//----- nvinfo : EIATTR_ANNOTATIONS
	.align		4
.L_767:
        /*002c*/ 	.byte	0x04, 0x55
        /*002e*/ 	.short	(.L_769 - .L_768)


	//   ....[0]....
.L_768:
        /* <DEDUP_REMOVED lines=118> */


	//----- nvinfo : EIATTR_MERCURY_ISA_VERSION
	.align		4
.L_769:
        /*0780*/ 	.byte	0x03, 0x5f
        /*0782*/ 	.short	0x0101


	//----- nvinfo : EIATTR_UNUSED_LOAD_BYTE_OFFSET
	.align		4
        /*0784*/ 	.byte	0x04, 0x44
        /*0786*/ 	.short	(.L_771 - .L_770)


	//   ....[0]....
.L_770:
        /*0788*/ 	.word	0x00000ad0
        /*078c*/ 	.word	0x0000fff0


	//   ....[1]....
        /*0790*/ 	.word	0x0000f970
        /*0794*/ 	.word	0x0000fff0


	//----- nvinfo : EIATTR_INT_WARP_WIDE_INSTR_OFFSETS
	.align		4
.L_771:
        /*0798*/ 	.byte	0x04, 0x31
        /*079a*/ 	.short	(.L_773 - .L_772)


	//   ....[0]....
.L_772:
        /*079c*/ 	.word	0x00000190


	//   ....[1]....
        /*07a0*/ 	.word	0x000001d0


	//   ....[2]....
        /*07a4*/ 	.word	0x00000240


	//   ....[3]....
        /*07a8*/ 	.word	0x000002b0


	//   ....[4]....
        /*07ac*/ 	.word	0x000155a0


	//   ....[5]....
        /*07b0*/ 	.word	0x00015600


	//   ....[6]....
        /*07b4*/ 	.word	0x0001b3e0


	//   ....[7]....
        /*07b8*/ 	.word	0x0001b440


	//----- nvinfo : EIATTR_COOP_GROUP_MASK_REGIDS
	.align		4
.L_773:
        /*07bc*/ 	.byte	0x04, 0x29
        /*07be*/ 	.short	(.L_775 - .L_774)


	//   ....[0]....
.L_774:
        /*07c0*/ 	.word	0xffffffff


	//   ....[1]....
        /*07c4*/ 	.word	0xffffffff


	//   ....[2]....
        /*07c8*/ 	.word	0xffffffff


	//   ....[3]....
        /*07cc*/ 	.word	0xffffffff


	//   ....[4]....
        /*07d0*/ 	.word	0xffffffff


	//   ....[5]....
        /*07d4*/ 	.word	0xffffffff


	//   ....[6]....
        /*07d8*/ 	.word	0xffffffff


	//   ....[7]....
        /*07dc*/ 	.word	0xffffffff


	//   ....[8]....
        /*07e0*/ 	.word	0xffffffff


	//   ....[9]....
        /*07e4*/ 	.word	0xffffffff


	//   ....[10]....
        /*07e8*/ 	.word	0xffffffff


	//   ....[11]....
        /*07ec*/ 	.word	0xffffffff


	//   ....[12]....
        /*07f0*/ 	.word	0xffffffff


	//   ....[13]....
        /*07f4*/ 	.word	0xffffffff


	//   ....[14]....
        /*07f8*/ 	.word	0xffffffff


	//   ....[15]....
        /*07fc*/ 	.word	0xffffffff


	//   ....[16]....
        /*0800*/ 	.word	0xffffffff


	//   ....[17]....
        /*0804*/ 	.word	0xffffffff


	//   ....[18]....
        /*0808*/ 	.word	0xffffffff


	//   ....[19]....
        /*080c*/ 	.word	0xffffffff


	//   ....[20]....
        /*0810*/ 	.word	0xffffffff


	//   ....[21]....
        /*0814*/ 	.word	0xffffffff


	//   ....[22]....
        /*0818*/ 	.word	0xffffffff


	//   ....[23]....
        /*081c*/ 	.word	0xffffffff


	//   ....[24]....
        /*0820*/ 	.word	0xffffffff


	//   ....[25]....
        /*0824*/ 	.word	0xffffffff


	//   ....[26]....
        /*0828*/ 	.word	0xffffffff


	//   ....[27]....
        /*082c*/ 	.word	0xffffffff


	//   ....[28]....
        /*0830*/ 	.word	0xffffffff


	//   ....[29]....
        /*0834*/ 	.word	0xffffffff


	//   ....[30]....
        /*0838*/ 	.word	0xffffffff


	//   ....[31]....
        /*083c*/ 	.word	0xffffffff


	//   ....[32]....
        /*0840*/ 	.word	0xffffffff


	//   ....[33]....
        /*0844*/ 	.word	0xffffffff


	//   ....[34]....
        /*0848*/ 	.word	0xffffffff


	//   ....[35]....
        /*084c*/ 	.word	0xffffffff


	//   ....[36]....
        /*0850*/ 	.word	0xffffffff


	//   ....[37]....
        /*0854*/ 	.word	0xffffffff


	//   ....[38]....
        /*0858*/ 	.word	0xffffffff


	//   ....[39]....
        /*085c*/ 	.word	0xffffffff


	//   ....[40]....
        /*0860*/ 	.word	0xffffffff


	//   ....[41]....
        /*0864*/ 	.word	0xffffffff


	//   ....[42]....
        /*0868*/ 	.word	0xffffffff


	//   ....[43]....
        /*086c*/ 	.word	0xffffffff


	//   ....[44]....
        /*0870*/ 	.word	0xffffffff


	//   ....[45]....
        /*0874*/ 	.word	0xffffffff


	//   ....[46]....
        /*0878*/ 	.word	0xffffffff


	//   ....[47]....
        /*087c*/ 	.word	0xffffffff


	//   ....[48]....
        /*0880*/ 	.word	0xffffffff


	//   ....[49]....
        /*0884*/ 	.word	0xffffffff


	//   ....[50]....
        /*0888*/ 	.word	0xffffffff


	//   ....[51]....
        /*088c*/ 	.word	0xffffffff


	//   ....[52]....
        /*0890*/ 	.word	0xffffffff


	//   ....[53]....
        /*0894*/ 	.word	0xffffffff


	//   ....[54]....
        /*0898*/ 	.word	0xffffffff


	//   ....[55]....
        /*089c*/ 	.word	0xffffffff


	//   ....[56]....
        /*08a0*/ 	.word	0xffffffff


	//   ....[57]....
        /*08a4*/ 	.word	0xffffffff


	//   ....[58]....
        /*08a8*/ 	.word	0xffffffff


	//   ....[59]....
        /*08ac*/ 	.word	0xffffffff


	//   ....[60]....
        /*08b0*/ 	.word	0xffffffff


	//   ....[61]....
        /*08b4*/ 	.word	0xffffffff


	//   ....[62]....
        /*08b8*/ 	.word	0xffffffff


	//   ....[63]....
        /*08bc*/ 	.word	0xffffffff


	//   ....[64]....
        /*08c0*/ 	.word	0xffffffff


	//   ....[65]....
        /*08c4*/ 	.word	0xffffffff


	//   ....[66]....
        /*08c8*/ 	.word	0xffffffff


	//   ....[67]....
        /*08cc*/ 	.word	0xffffffff


	//   ....[68]....
        /*08d0*/ 	.word	0xffffffff


	//   ....[69]....
        /*08d4*/ 	.word	0xffffffff


	//   ....[70]....
        /*08d8*/ 	.word	0xffffffff


	//   ....[71]....
        /*08dc*/ 	.word	0xffffffff


	//   ....[72]....
        /*08e0*/ 	.word	0xffffffff


	//   ....[73]....
        /*08e4*/ 	.word	0xffffffff


	//   ....[74]....
        /*08e8*/ 	.word	0xffffffff


	//   ....[75]....
        /*08ec*/ 	.word	0xffffffff


	//   ....[76]....
        /*08f0*/ 	.word	0xffffffff


	//   ....[77]....
        /*08f4*/ 	.word	0xffffffff


	//   ....[78]....
        /*08f8*/ 	.word	0xffffffff


	//   ....[79]....
        /*08fc*/ 	.word	0xffffffff


	//   ....[80]....
        /*0900*/ 	.word	0xffffffff


	//   ....[81]....
        /*0904*/ 	.word	0xffffffff


	//   ....[82]....
        /*0908*/ 	.word	0xffffffff


	//   ....[83]....
        /*090c*/ 	.word	0xffffffff


	//   ....[84]....
        /*0910*/ 	.word	0xffffffff


	//   ....[85]....
        /*0914*/ 	.word	0xffffffff


	//   ....[86]....
        /*0918*/ 	.word	0xffffffff


	//   ....[87]....
        /*091c*/ 	.word	0xffffffff


	//   ....[88]....
        /*0920*/ 	.word	0xffffffff


	//   ....[89]....
        /*0924*/ 	.word	0xffffffff


	//   ....[90]....
        /*0928*/ 	.word	0xffffffff


	//   ....[91]....
        /*092c*/ 	.word	0xffffffff


	//   ....[92]....
        /*0930*/ 	.word	0xffffffff


	//   ....[93]....
        /*0934*/ 	.word	0xffffffff


	//   ....[94]....
        /*0938*/ 	.word	0xffffffff


	//   ....[95]....
        /*093c*/ 	.word	0xffffffff


	//   ....[96]....
        /*0940*/ 	.word	0xffffffff


	//   ....[97]....
        /*0944*/ 	.word	0xffffffff


	//   ....[98]....
        /*0948*/ 	.word	0x0500000f


	//   ....[99]....
        /*094c*/ 	.word	0x0500000f


	//   ....[100]....
        /*0950*/ 	.word	0x0500000f


	//   ....[101]....
        /*0954*/ 	.word	0x0500000f


	//   ....[102]....
        /*0958*/ 	.word	0x0500000f


	//   ....[103]....
        /*095c*/ 	.word	0x0500000f


	//   ....[104]....
        /*0960*/ 	.word	0x0500000f


	//   ....[105]....
        /*0964*/ 	.word	0x0500000f


	//   ....[106]....
        /*0968*/ 	.word	0x0500000f


	//   ....[107]....
        /*096c*/ 	.word	0x0500000f


	//   ....[108]....
        /*0970*/ 	.word	0x0500000f


	//   ....[109]....
        /*0974*/ 	.word	0x0500000f


	//   ....[110]....
        /*0978*/ 	.word	0x0500000f


	//   ....[111]....
        /*097c*/ 	.word	0x0500000f


	//   ....[112]....
        /*0980*/ 	.word	0x0500000f


	//   ....[113]....
        /*0984*/ 	.word	0x0500000f


	//   ....[114]....
        /*0988*/ 	.word	0x0500000f


	//   ....[115]....
        /*098c*/ 	.word	0x0500000f


	//   ....[116]....
        /*0990*/ 	.word	0x0500000f


	//   ....[117]....
        /*0994*/ 	.word	0x0500000f


	//   ....[118]....
        /*0998*/ 	.word	0x0500000f


	//   ....[119]....
        /*099c*/ 	.word	0x0500000f


	//   ....[120]....
        /*09a0*/ 	.word	0x0500000f


	//   ....[121]....
        /*09a4*/ 	.word	0x0500000f


	//   ....[122]....
        /*09a8*/ 	.word	0x0500000f


	//   ....[123]....
        /*09ac*/ 	.word	0x0500000f


	//   ....[124]....
        /*09b0*/ 	.word	0x0500000f


	//   ....[125]....
        /*09b4*/ 	.word	0x0500000f


	//   ....[126]....
        /*09b8*/ 	.word	0x0500000f


	//   ....[127]....
        /*09bc*/ 	.word	0x0500000f


	//   ....[128]....
        /*09c0*/ 	.word	0x0500000f


	//   ....[129]....
        /*09c4*/ 	.word	0x0500000f


	//   ....[130]....
        /*09c8*/ 	.word	0x0500000f


	//   ....[131]....
        /*09cc*/ 	.word	0x0500000f


	//   ....[132]....
        /*09d0*/ 	.word	0x0500000f


	//   ....[133]....
        /*09d4*/ 	.word	0x0500000f


	//   ....[134]....
        /*09d8*/ 	.word	0x0500000f


	//   ....[135]....
        /*09dc*/ 	.word	0x0500000f


	//   ....[136]....
        /*09e0*/ 	.word	0x0500000f


	//   ....[137]....
        /*09e4*/ 	.word	0x0500000f


	//   ....[138]....
        /*09e8*/ 	.word	0x0500000f


	//   ....[139]....
        /*09ec*/ 	.word	0x0500000f


	//   ....[140]....
        /*09f0*/ 	.word	0x0500000f


	//   ....[141]....
        /*09f4*/ 	.word	0x0500000f


	//----- nvinfo : EIATTR_COOP_GROUP_INSTR_OFFSETS
	.align		4
.L_775:
        /*09f8*/ 	.byte	0x04, 0x28
        /*09fa*/ 	.short	(.L_777 - .L_776)


	//   ....[0]....
.L_776:
        /*09fc*/ 	.word	0x00000060


	//   ....[1]....
        /*0a00*/ 	.word	0x000001a0


	//   ....[2]....
        /*0a04*/ 	.word	0x000001e0


	//   ....[3]....
        /*0a08*/ 	.word	0x000003f0


	//   ....[4]....
        /*0a0c*/ 	.word	0x00000550


	//   ....[5]....
        /*0a10*/ 	.word	0x00000670


	//   ....[6]....
        /*0a14*/ 	.word	0x000007d0


	//   ....[7]....
        /*0a18*/ 	.word	0x000046f0


	//   ....[8]....
        /*0a1c*/ 	.word	0x00005ff0


	//   ....[9]....
        /*0a20*/ 	.word	0x000065b0


	//   ....[10]....
        /*0a24*/ 	.word	0x000065c0


	//   ....[11]....
        /*0a28*/ 	.word	0x000065d0


	//   ....[12]....
        /*0a2c*/ 	.word	0x000065e0


	//   ....[13]....
        /*0a30*/ 	.word	0x00007590


	//   ....[14]....
        /*0a34*/ 	.word	0x000075a0


	//   ....[15]....
        /*0a38*/ 	.word	0x000075b0


	//   ....[16]....
        /*0a3c*/ 	.word	0x000075c0


	//   ....[17]....
        /*0a40*/ 	.word	0x00008c40


	//   ....[18]....
        /*0a44*/ 	.word	0x0000aab0


	//   ....[19]....
        /*0a48*/ 	.word	0x0000ab20


	//   ....[20]....
        /*0a4c*/ 	.word	0x0000adb0


	//   ....[21]....
        /*0a50*/ 	.word	0x0000ae20


	//   ....[22]....
        /*0a54*/ 	.word	0x0000b700


	//   ....[23]....
        /*0a58*/ 	.word	0x0000c740


	//   ....[24]....
        /*0a5c*/ 	.word	0x0000d9d0


	//   ....[25]....
        /*0a60*/ 	.word	0x0000da70


	//   ....[26]....
        /*0a64*/ 	.word	0x0000dc40


	//   ....[27]....
        /*0a68*/ 	.word	0x0000dd30


	//   ....[28]....
        /*0a6c*/ 	.word	0x0000ee40


	//   ....[29]....
        /*0a70*/ 	.word	0x0000ee90


	//   ....[30]....
        /*0a74*/ 	.word	0x0000eec0


	//   ....[31]....
        /*0a78*/ 	.word	0x0000ef20


	//   ....[32]....
        /*0a7c*/ 	.word	0x0000ef40


	//   ....[33]....
        /*0a80*/ 	.word	0x00010920


	//   ....[34]....
        /*0a84*/ 	.word	0x00010df0


	//   ....[35]....
        /*0a88*/ 	.word	0x00010e30


	//   ....[36]....
        /*0a8c*/ 	.word	0x00010e50


	//   ....[37]....
        /*0a90*/ 	.word	0x00010e70


	//   ....[38]....
        /*0a94*/ 	.word	0x00011480


	//   ....[39]....
        /*0a98*/ 	.word	0x000114e0


	//   ....[40]....
        /*0a9c*/ 	.word	0x00011750


	//   ....[41]....
        /*0aa0*/ 	.word	0x00011770


	//   ....[42]....
        /*0aa4*/ 	.word	0x000122d0


	//   ....[43]....
        /*0aa8*/ 	.word	0x000122f0


	//   ....[44]....
        /*0aac*/ 	.word	0x00012520


	//   ....[45]....
        /*0ab0*/ 	.word	0x00012540


	//   ....[46]....
        /*0ab4*/ 	.word	0x000127e0


	//   ....[47]....
        /*0ab8*/ 	.word	0x000129d0


	//   ....[48]....
        /*0abc*/ 	.word	0x00012a00


	//   ....[49]....
        /*0ac0*/ 	.word	0x00012a30


	//   ....[50]....
        /*0ac4*/ 	.word	0x00012a60


	//   ....[51]....
        /*0ac8*/ 	.word	0x00012a90


	//   ....[52]....
        /*0acc*/ 	.word	0x00012ac0


	//   ....[53]....
        /*0ad0*/ 	.word	0x00012c30


	//   ....[54]....
        /*0ad4*/ 	.word	0x00012c60


	//   ....[55]....
        /*0ad8*/ 	.word	0x00012c90


	//   ....[56]....
        /*0adc*/ 	.word	0x00012cc0


	//   ....[57]....
        /*0ae0*/ 	.word	0x00012cf0


	//   ....[58]....
        /*0ae4*/ 	.word	0x00012d20


	//   ....[59]....
        /*0ae8*/ 	.word	0x00012dc0


	//   ....[60]....
        /*0aec*/ 	.word	0x00012df0


	//   ....[61]....
        /*0af0*/ 	.word	0x00012e80


	//   ....[62]....
        /*0af4*/ 	.word	0x00013a40


	//   ....[63]....
        /*0af8*/ 	.word	0x00015bb0


	//   ....[64]....
        /*0afc*/ 	.word	0x00016730


	//   ....[65]....
        /*0b00*/ 	.word	0x00016740


	//   ....[66]....
        /*0b04*/ 	.word	0x00016760


	//   ....[67]....
        /*0b08*/ 	.word	0x00016830


	//   ....[68]....
        /*0b0c*/ 	.word	0x00016860


	//   ....[69]....
        /*0b10*/ 	.word	0x000168c0


	//   ....[70]....
        /*0b14*/ 	.word	0x000168d0


	//   ....[71]....
        /*0b18*/ 	.word	0x00016940


	//   ....[72]....
        /*0b1c*/ 	.word	0x00017290


	//   ....[73]....
        /*0b20*/ 	.word	0x000172a0


	//   ....[74]....
        /*0b24*/ 	.word	0x000173e0


	//   ....[75]....
        /*0b28*/ 	.word	0x000173f0


	//   ....[76]....
        /*0b2c*/ 	.word	0x000176a0


	//   ....[77]....
        /*0b30*/ 	.word	0x000176b0


	//   ....[78]....
        /*0b34*/ 	.word	0x00017820


	//   ....[79]....
        /*0b38*/ 	.word	0x00017830


	//   ....[80]....
        /*0b3c*/ 	.word	0x0001b670


	//   ....[81]....
        /*0b40*/ 	.word	0x0001b6a0


	//   ....[82]....
        /*0b44*/ 	.word	0x0001b6e0


	//   ....[83]....
        /*0b48*/ 	.word	0x0001b710


	//   ....[84]....
        /*0b4c*/ 	.word	0x0001b740


	//   ....[85]....
        /*0b50*/ 	.word	0x0001b770


	//   ....[86]....
        /*0b54*/ 	.word	0x0001b7a0


	//   ....[87]....
        /*0b58*/ 	.word	0x0001b7d0


	//   ....[88]....
        /*0b5c*/ 	.word	0x0001b950


	//   ....[89]....
        /*0b60*/ 	.word	0x0001b980


	//   ....[90]....
        /*0b64*/ 	.word	0x0001b9b0


	//   ....[91]....
        /*0b68*/ 	.word	0x0001b9e0


	//   ....[92]....
        /*0b6c*/ 	.word	0x0001ba10


	//   ....[93]....
        /*0b70*/ 	.word	0x0001ba40


	//   ....[94]....
        /*0b74*/ 	.word	0x0001bb00


	//   ....[95]....
        /*0b78*/ 	.word	0x0001bb20


	//   ....[96]....
        /*0b7c*/ 	.word	0x0001bb90


	//   ....[97]....
        /*0b80*/ 	.word	0x0001c030


	//   ....[98]....
        /*0b84*/ 	.word	0x0001c470


	//   ....[99]....
        /*0b88*/ 	.word	0x0001c500


	//   ....[100]....
        /*0b8c*/ 	.word	0x0001c550


	//   ....[101]....
        /*0b90*/ 	.word	0x0001c5a0


	//   ....[102]....
        /*0b94*/ 	.word	0x0001c680


	//   ....[103]....
        /*0b98*/ 	.word	0x0001c710


	//   ....[104]....
        /*0b9c*/ 	.word	0x0001c770


	//   ....[105]....
        /*0ba0*/ 	.word	0x0001c7d0


	//   ....[106]....
        /*0ba4*/ 	.word	0x0001ca70


	//   ....[107]....
        /*0ba8*/ 	.word	0x0001cd60


	//   ....[108]....
        /*0bac*/ 	.word	0x0001cee0


	//   ....[109]....
        /*0bb0*/ 	.word	0x0001cf30


	//   ....[110]....
        /*0bb4*/ 	.word	0x0001cf90


	//   ....[111]....
        /*0bb8*/ 	.word	0x0001cff0


	//   ....[112]....
        /*0bbc*/ 	.word	0x0001d140


	//   ....[113]....
        /*0bc0*/ 	.word	0x0001d1e0


	//   ....[114]....
        /*0bc4*/ 	.word	0x0001d290


	//   ....[115]....
        /*0bc8*/ 	.word	0x0001d370


	//   ....[116]....
        /*0bcc*/ 	.word	0x0001d540


	//   ....[117]....
        /*0bd0*/ 	.word	0x0001d600


	//   ....[118]....
        /*0bd4*/ 	.word	0x0001d8b0


	//   ....[119]....
        /*0bd8*/ 	.word	0x0001d9d0


	//   ....[120]....
        /*0bdc*/ 	.word	0x0001dba0


	//   ....[121]....
        /*0be0*/ 	.word	0x0001dc70


	//   ....[122]....
        /*0be4*/ 	.word	0x0001de70


	//   ....[123]....
        /*0be8*/ 	.word	0x0001df00


	//   ....[124]....
        /*0bec*/ 	.word	0x0001e230


	//   ....[125]....
        /*0bf0*/ 	.word	0x0001e2d0


	//   ....[126]....
        /*0bf4*/ 	.word	0x0001e3f0


	//   ....[127]....
        /*0bf8*/ 	.word	0x0001e470


	//   ....[128]....
        /*0bfc*/ 	.word	0x0001e4f0


	//   ....[129]....
        /*0c00*/ 	.word	0x0001e570


	//   ....[130]....
        /*0c04*/ 	.word	0x0001e5f0


	//   ....[131]....
        /*0c08*/ 	.word	0x0001e680


	//   ....[132]....
        /*0c0c*/ 	.word	0x0001e720


	//   ....[133]....
        /*0c10*/ 	.word	0x0001e7d0


	//   ....[134]....
        /*0c14*/ 	.word	0x0001e850


	//   ....[135]....
        /*0c18*/ 	.word	0x0001e8d0


	//   ....[136]....
        /*0c1c*/ 	.word	0x0001e950


	//   ....[137]....
        /*0c20*/ 	.word	0x0001e9e0


	//   ....[138]....
        /*0c24*/ 	.word	0x0001ea60


	//   ....[139]....
        /*0c28*/ 	.word	0x0001eb00


	//   ....[140]....
        /*0c2c*/ 	.word	0x0001eb90


	//   ....[141]....
        /*0c30*/ 	.word	0x0001ecc0


	//----- nvinfo : EIATTR_REG_RECONFIG
	.align		4
.L_777:
        /*0c34*/ 	.byte	0x01, 0x54
	.zero		2


	//----- nvinfo : EIATTR_SYSCALL_OFFSETS
	.align		4
        /*0c38*/ 	.byte	0x04, 0x46
        /*0c3a*/ 	.short	(.L_779 - .L_778)


	//   ....[0]....
.L_778:
        /*0c3c*/ 	.word	0x000019a0


	//   ....[1]....
        /*0c40*/ 	.word	0x00001af0


	//   ....[2]....
        /*0c44*/ 	.word	0x000061a0


	//   ....[3]....
        /*0c48*/ 	.word	0x00006520


	//   ....[4]....
        /*0c4c*/ 	.word	0x000157a0


	//   ....[5]....
        /*0c50*/ 	.word	0x00015900


	//   ....[6]....
        /*0c54*/ 	.word	0x00015a00


	//   ....[7]....
        /*0c58*/ 	.word	0x00016310


	//   ....[8]....
        /*0c5c*/ 	.word	0x00016c60


	//----- nvinfo : EIATTR_MBARRIER_INSTR_OFFSETS
	.align		4
.L_779:
        /*0c60*/ 	.byte	0x04, 0x39
        /*0c62*/ 	.short	(.L_781 - .L_780)


	//   ....[0]....
.L_780:
        /*0c64*/ 	.word	0x000002d0
        /*0c68*/ 	.word	0x000000ff
        /*0c6c*/ 	.word	0x00038800
        /*0c70*/ 	.short	0x0100
        /*0c72*/ 	.byte	0x08
	.zero		1


	//   ....[1]....
        /*0c74*/ 	.word	0x000002e0
        /*0c78*/ 	.word	0x000000ff
        /*0c7c*/ 	.word	0x00038810
        /*0c80*/ 	.short	0x0100
        /*0c82*/ 	.byte	0x08
	.zero		1


	//   ....[2]....
        /*0c84*/ 	.word	0x000002f0
        /*0c88*/ 	.word	0x000000ff
        /*0c8c*/ 	.word	0x00038820
        /*0c90*/ 	.short	0x0100
        /*0c92*/ 	.byte	0x08
	.zero		1


	//   ....[3]....
        /*0c94*/ 	.word	0x000003a0
        /*0c98*/ 	.word	0x000000ff
        /*0c9c*/ 	.word	0x00038830
        /*0ca0*/ 	.short	0x0100
        /*0ca2*/ 	.byte	0x06
	.zero		1


	//   ....[4]....
        /*0ca4*/ 	.word	0x000003b0
        /*0ca8*/ 	.word	0x000000ff
        /*0cac*/ 	.word	0x00038840
        /*0cb0*/ 	.short	0x0100
        /*0cb2*/ 	.byte	0x06
	.zero		1


	//   ....[5]....
        /*0cb4*/ 	.word	0x000003c0
        /*0cb8*/ 	.word	0x000000ff
        /*0cbc*/ 	.word	0x00038838
        /*0cc0*/ 	.short	0x0100
        /*0cc2*/ 	.byte	0x06
	.zero		1


	//   ....[6]....
        /*0cc4*/ 	.word	0x000003d0
        /*0cc8*/ 	.word	0x000000ff
        /*0ccc*/ 	.word	0x00038848
        /*0cd0*/ 	.short	0x0100
        /*0cd2*/ 	.byte	0x06
	.zero		1


	//   ....[7]....
        /*0cd4*/ 	.word	0x00000500
        /*0cd8*/ 	.word	0x000000ff
        /*0cdc*/ 	.word	0x00038850
        /*0ce0*/ 	.short	0x0100
        /*0ce2*/ 	.byte	0x08
	.zero		1


	//   ....[8]....
        /*0ce4*/ 	.word	0x00000510
        /*0ce8*/ 	.word	0x000000ff
        /*0cec*/ 	.word	0x00038860
        /*0cf0*/ 	.short	0x0100
        /*0cf2*/ 	.byte	0x08
	.zero		1


	//   ....[9]....
        /*0cf4*/ 	.word	0x00000520
        /*0cf8*/ 	.word	0x000000ff
        /*0cfc*/ 	.word	0x00038858
        /*0d00*/ 	.short	0x0100
        /*0d02*/ 	.byte	0x08
	.zero		1


	//   ....[10]....
        /*0d04*/ 	.word	0x00000530
        /*0d08*/ 	.word	0x000000ff
        /*0d0c*/ 	.word	0x00038868
        /*0d10*/ 	.short	0x0100
        /*0d12*/ 	.byte	0x08
	.zero		1


	//   ....[11]....
        /*0d14*/ 	.word	0x00000620
        /*0d18*/ 	.word	0x000000ff
        /*0d1c*/ 	.word	0x00038870
        /*0d20*/ 	.short	0x0100
        /*0d22*/ 	.byte	0x06
	.zero		1


	//   ....[12]....
        /*0d24*/ 	.word	0x00000630
        /*0d28*/ 	.word	0x000000ff
        /*0d2c*/ 	.word	0x00038880
        /*0d30*/ 	.short	0x0100
        /*0d32*/ 	.byte	0x06
	.zero		1


	//   ....[13]....
        /*0d34*/ 	.word	0x00000640
        /*0d38*/ 	.word	0x000000ff
        /*0d3c*/ 	.word	0x00038878
        /*0d40*/ 	.short	0x0100
        /*0d42*/ 	.byte	0x06
	.zero		1


	//   ....[14]....
        /*0d44*/ 	.word	0x00000650
        /*0d48*/ 	.word	0x000000ff
        /*0d4c*/ 	.word	0x00038888
        /*0d50*/ 	.short	0x0100
        /*0d52*/ 	.byte	0x06
	.zero		1


	//   ....[15]....
        /*0d54*/ 	.word	0x00000780
        /*0d58*/ 	.word	0x000000ff
        /*0d5c*/ 	.word	0x00038890
        /*0d60*/ 	.short	0x0100
        /*0d62*/ 	.byte	0x08
	.zero		1


	//   ....[16]....
        /*0d64*/ 	.word	0x00000790
        /*0d68*/ 	.word	0x000000ff
        /*0d6c*/ 	.word	0x000388a0
        /*0d70*/ 	.short	0x0100
        /*0d72*/ 	.byte	0x08
	.zero		1


	//   ....[17]....
        /*0d74*/ 	.word	0x000007a0
        /*0d78*/ 	.word	0x000000ff
        /*0d7c*/ 	.word	0x00038898
        /*0d80*/ 	.short	0x0100
        /*0d82*/ 	.byte	0x08
	.zero		1


	//   ....[18]....
        /*0d84*/ 	.word	0x000007b0
        /*0d88*/ 	.word	0x000000ff
        /*0d8c*/ 	.word	0x000388a8
        /*0d90*/ 	.short	0x0100
        /*0d92*/ 	.byte	0x08
	.zero		1


	//   ....[19]....
        /*0d94*/ 	.word	0x000008e0
        /*0d98*/ 	.word	0x000000ff
        /*0d9c*/ 	.word	0x000388b0
        /*0da0*/ 	.short	0x0100
        /*0da2*/ 	.byte	0x08
	.zero		1


	//   ....[20]....
        /*0da4*/ 	.word	0x000008f0
        /*0da8*/ 	.word	0x000000ff
        /*0dac*/ 	.word	0x000388c0
        /*0db0*/ 	.short	0x0100
        /*0db2*/ 	.byte	0x08
	.zero		1


	//   ....[21]....
        /*0db4*/ 	.word	0x00000900
        /*0db8*/ 	.word	0x000000ff
        /*0dbc*/ 	.word	0x000388b8
        /*0dc0*/ 	.short	0x0100
        /*0dc2*/ 	.byte	0x08
	.zero		1


	//   ....[22]....
        /*0dc4*/ 	.word	0x00000910
        /*0dc8*/ 	.word	0x000000ff
        /*0dcc*/ 	.word	0x000388c8
        /*0dd0*/ 	.short	0x0100
        /*0dd2*/ 	.byte	0x08
	.zero		1


	//   ....[23]....
        /*0dd4*/ 	.word	0x000026b0
        /*0dd8*/ 	.word	0x00000042
        /*0ddc*/ 	.word	0x00038890
        /*0de0*/ 	.short	0x010a
        /*0de2*/ 	.byte	0x3f
	.zero		1


	//   ....[24]....
        /*0de4*/ 	.word	0x00003060
        /*0de8*/ 	.word	0x00000042
        /*0dec*/ 	.word	0x00038890
        /*0df0*/ 	.short	0x010a
        /*0df2*/ 	.byte	0x3f
	.zero		1


	//   ....[25]....
        /*0df4*/ 	.word	0x000038e0
        /*0df8*/ 	.word	0x00000042
        /*0dfc*/ 	.word	0x00038890
        /*0e00*/ 	.short	0x010a
        /*0e02*/ 	.byte	0x3f
	.zero		1


	//   ....[26]....
        /*0e04*/ 	.word	0x00003ae0
        /*0e08*/ 	.word	0x00000004
        /*0e0c*/ 	.word	0x00000000
        /*0e10*/ 	.short	0x0101
        /*0e12*/ 	.byte	0x3f
	.zero		1


	//   ....[27]....
        /*0e14*/ 	.word	0x00003b20
        /*0e18*/ 	.word	0x00000042
        /*0e1c*/ 	.word	0x000388b0
        /*0e20*/ 	.short	0x010a
        /*0e22*/ 	.byte	0x3f
	.zero		1


	//   ....[28]....
        /*0e24*/ 	.word	0x00004180
        /*0e28*/ 	.word	0x00000042
        /*0e2c*/ 	.word	0x00000000
        /*0e30*/ 	.short	0x0101
        /*0e32*/ 	.byte	0x3f
	.zero		1


	//   ....[29]....
        /*0e34*/ 	.word	0x00004b30
        /*0e38*/ 	.word	0x00000000
        /*0e3c*/ 	.word	0x00000000
        /*0e40*/ 	.short	0x0101
        /*0e42*/ 	.byte	0x3f
	.zero		1


	//   ....[30]....
        /*0e44*/ 	.word	0x000056a0
        /*0e48*/ 	.word	0x00000000
        /*0e4c*/ 	.word	0x00000000
        /*0e50*/ 	.short	0x0101
        /*0e52*/ 	.byte	0x3f
	.zero		1


	//   ....[31]....
        /*0e54*/ 	.word	0x00006230
        /*0e58*/ 	.word	0x00000002
        /*0e5c*/ 	.word	0x00038800
        /*0e60*/ 	.short	0x010a
        /*0e62*/ 	.byte	0x3f
	.zero		1


	//   ....[32]....
        /*0e64*/ 	.word	0x00006280
        /*0e68*/ 	.word	0x00000002
        /*0e6c*/ 	.word	0x00038800
        /*0e70*/ 	.short	0x010a
        /*0e72*/ 	.byte	0x3f
	.zero		1


	//   ....[33]....
        /*0e74*/ 	.word	0x000068a0
        /*0e78*/ 	.word	0x00000002
        /*0e7c*/ 	.word	0x00038800
        /*0e80*/ 	.short	0x010a
        /*0e82*/ 	.byte	0x3f
	.zero		1


	//   ....[34]....
        /*0e84*/ 	.word	0x00007770
        /*0e88*/ 	.word	0x00000002
        /*0e8c*/ 	.word	0x00038800
        /*0e90*/ 	.short	0x010a
        /*0e92*/ 	.byte	0x3f
	.zero		1


	//   ....[35]....
        /*0e94*/ 	.word	0x00008520
        /*0e98*/ 	.word	0x00000014
        /*0e9c*/ 	.word	0x00038830
        /*0ea0*/ 	.short	0x010a
        /*0ea2*/ 	.byte	0x3f
	.zero		1


	//   ....[36]....
        /*0ea4*/ 	.word	0x000085d0
        /*0ea8*/ 	.word	0x00000014
        /*0eac*/ 	.word	0x00038830
        /*0eb0*/ 	.short	0x010a
        /*0eb2*/ 	.byte	0x3f
	.zero		1


	//   ....[37]....
        /*0eb4*/ 	.word	0x000088e0
        /*0eb8*/ 	.word	0x00000002
        /*0ebc*/ 	.word	0x00038810
        /*0ec0*/ 	.short	0x010a
        /*0ec2*/ 	.byte	0x3f
	.zero		1


	//   ....[38]....
        /*0ec4*/ 	.word	0x00008930
        /*0ec8*/ 	.word	0x00000014
        /*0ecc*/ 	.word	0x00038850
        /*0ed0*/ 	.short	0x010a
        /*0ed2*/ 	.byte	0x3f
	.zero		1


	//   ....[39]....
        /*0ed4*/ 	.word	0x000089f0
        /*0ed8*/ 	.word	0x00000014
        /*0edc*/ 	.word	0x00038850
        /*0ee0*/ 	.short	0x010a
        /*0ee2*/ 	.byte	0x3f
	.zero		1


	//   ....[40]....
        /*0ee4*/ 	.word	0x0000b020
        /*0ee8*/ 	.word	0x0000000c
        /*0eec*/ 	.word	0x00000000
        /*0ef0*/ 	.short	0x0101
        /*0ef2*/ 	.byte	0x3f
	.zero		1


	//   ....[41]....
        /*0ef4*/ 	.word	0x0000b720
        /*0ef8*/ 	.word	0x00000014
        /*0efc*/ 	.word	0x00000000
        /*0f00*/ 	.short	0x0101
        /*0f02*/ 	.byte	0x3f
	.zero		1


	//   ....[42]....
        /*0f04*/ 	.word	0x0000b830
        /*0f08*/ 	.word	0x0000000c
        /*0f0c*/ 	.word	0x00038830
        /*0f10*/ 	.short	0x010a
        /*0f12*/ 	.byte	0x3f
	.zero		1


	//   ....[43]....
        /*0f14*/ 	.word	0x0000b8e0
        /*0f18*/ 	.word	0x0000000c
        /*0f1c*/ 	.word	0x00038830
        /*0f20*/ 	.short	0x010a
        /*0f22*/ 	.byte	0x3f
	.zero		1


	//   ....[44]....
        /*0f24*/ 	.word	0x0000bb50
        /*0f28*/ 	.word	0x0000000c
        /*0f2c*/ 	.word	0x00038850
        /*0f30*/ 	.short	0x010a
        /*0f32*/ 	.byte	0x3f
	.zero		1


	//   ....[45]....
        /*0f34*/ 	.word	0x0000bba0
        /*0f38*/ 	.word	0x0000000c
        /*0f3c*/ 	.word	0x00038850
        /*0f40*/ 	.short	0x010a
        /*0f42*/ 	.byte	0x3f
	.zero		1


	//   ....[46]....
        /*0f44*/ 	.word	0x0000e080
        /*0f48*/ 	.word	0x000000a2
        /*0f4c*/ 	.word	0x00000000
        /*0f50*/ 	.short	0x0101
        /*0f52*/ 	.byte	0x3f
	.zero		1


	//   ....[47]....
        /*0f54*/ 	.word	0x0000ee60
        /*0f58*/ 	.word	0x0000000c
        /*0f5c*/ 	.word	0x00000000
        /*0f60*/ 	.short	0x0101
        /*0f62*/ 	.byte	0x3f
	.zero		1


	//   ....[48]....
        /*0f64*/ 	.word	0x00011450
        /*0f68*/ 	.word	0x00000000
        /*0f6c*/ 	.word	0x00000000
        /*0f70*/ 	.short	0x0101
        /*0f72*/ 	.byte	0x3f
	.zero		1


	//   ....[49]....
        /*0f74*/ 	.word	0x00013b30
        /*0f78*/ 	.word	0x00000005
        /*0f7c*/ 	.word	0x00038820
        /*0f80*/ 	.short	0x010a
        /*0f82*/ 	.byte	0x3f
	.zero		1


	//   ....[50]....
        /*0f84*/ 	.word	0x00013c20
        /*0f88*/ 	.word	0x00000004
        /*0f8c*/ 	.word	0x000388a0
        /*0f90*/ 	.short	0x010a
        /*0f92*/ 	.byte	0x3f
	.zero		1


	//   ....[51]....
        /*0f94*/ 	.word	0x00013e70
        /*0f98*/ 	.word	0x00000004
        /*0f9c*/ 	.word	0x000388c0
        /*0fa0*/ 	.short	0x010a
        /*0fa2*/ 	.byte	0x3f
	.zero		1


	//   ....[52]....
        /*0fa4*/ 	.word	0x000148f0
        /*0fa8*/ 	.word	0x00000004
        /*0fac*/ 	.word	0x000388a0
        /*0fb0*/ 	.short	0x010a
        /*0fb2*/ 	.byte	0x3f
	.zero		1


	//   ....[53]....
        /*0fb4*/ 	.word	0x00014b30
        /*0fb8*/ 	.word	0x00000004
        /*0fbc*/ 	.word	0x000388c0
        /*0fc0*/ 	.short	0x010a
        /*0fc2*/ 	.byte	0x3f
	.zero		1


	//   ....[54]....
        /*0fc4*/ 	.word	0x00015e50
        /*0fc8*/ 	.word	0x00000000
        /*0fcc*/ 	.word	0x00038840
        /*0fd0*/ 	.short	0x010a
        /*0fd2*/ 	.byte	0x3f
	.zero		1


	//   ....[55]....
        /*0fd4*/ 	.word	0x00016a00
        /*0fd8*/ 	.word	0x00000008
        /*0fdc*/ 	.word	0x00038800
        /*0fe0*/ 	.short	0x0107
        /*0fe2*/ 	.byte	0x3f
	.zero		1


	//   ....[56]....
        /*0fe4*/ 	.word	0x00016ab0
        /*0fe8*/ 	.word	0x00000000
        /*0fec*/ 	.word	0x00038800
        /*0ff0*/ 	.short	0x0101
        /*0ff2*/ 	.byte	0x3f
	.zero		1


	//   ....[57]....
        /*0ff4*/ 	.word	0x00017a60
        /*0ff8*/ 	.word	0x00000000
        /*0ffc*/ 	.word	0x00038810
        /*1000*/ 	.short	0x0107
        /*1002*/ 	.byte	0x3f
	.zero		1


	//   ....[58]....
        /*1004*/ 	.word	0x00017b60
        /*1008*/ 	.word	0x00000002
        /*100c*/ 	.word	0x00038810
        /*1010*/ 	.short	0x0101
        /*1012*/ 	.byte	0x3f
	.zero		1


	//   ....[59]....
        /*1014*/ 	.word	0x00017b80
        /*1018*/ 	.word	0x00000002
        /*101c*/ 	.word	0x00038820
        /*1020*/ 	.short	0x010a
        /*1022*/ 	.byte	0x3f
	.zero		1


	//   ....[60]....
        /*1024*/ 	.word	0x00017c90
        /*1028*/ 	.word	0x00000003
        /*102c*/ 	.word	0x00038860
        /*1030*/ 	.short	0x010a
        /*1032*/ 	.byte	0x3f
	.zero		1


	//   ....[61]....
        /*1034*/ 	.word	0x000189a0
        /*1038*/ 	.word	0x00000002
        /*103c*/ 	.word	0x00038840
        /*1040*/ 	.short	0x010a
        /*1042*/ 	.byte	0x3f
	.zero		1


	//   ....[62]....
        /*1044*/ 	.word	0x00018c00
        /*1048*/ 	.word	0x00000002
        /*104c*/ 	.word	0x00038860
        /*1050*/ 	.short	0x010a
        /*1052*/ 	.byte	0x3f
	.zero		1


	//   ....[63]....
        /*1054*/ 	.word	0x000198a0
        /*1058*/ 	.word	0x00000002
        /*105c*/ 	.word	0x00038840
        /*1060*/ 	.short	0x010a
        /*1062*/ 	.byte	0x3f
	.zero		1


	//   ....[64]....
        /*1064*/ 	.word	0x00019af0
        /*1068*/ 	.word	0x00000002
        /*106c*/ 	.word	0x00038860
        /*1070*/ 	.short	0x010a
        /*1072*/ 	.byte	0x3f
	.zero		1


	//   ....[65]....
        /*1074*/ 	.word	0x0001a700
        /*1078*/ 	.word	0x00000002
        /*107c*/ 	.word	0x00038840
        /*1080*/ 	.short	0x010a
        /*1082*/ 	.byte	0x3f
	.zero		1


	//   ....[66]....
        /*1084*/ 	.word	0x0001a960
        /*1088*/ 	.word	0x00000002
        /*108c*/ 	.word	0x00038860
        /*1090*/ 	.short	0x010a
        /*1092*/ 	.byte	0x3f
	.zero		1


	//   ....[67]....
        /*1094*/ 	.word	0x0001bfb0
        /*1098*/ 	.word	0x00000000
        /*109c*/ 	.word	0x00038820
        /*10a0*/ 	.short	0x010a
        /*10a2*/ 	.byte	0x3f
	.zero		1


	//   ....[68]....
        /*10a4*/ 	.word	0x0001c160
        /*10a8*/ 	.word	0x00000006
        /*10ac*/ 	.word	0x00000000
        /*10b0*/ 	.short	0x010a
        /*10b2*/ 	.byte	0x3f
	.zero		1


	//   ....[69]....
        /*10b4*/ 	.word	0x0001c1d0
        /*10b8*/ 	.word	0x00000007
        /*10bc*/ 	.word	0x00000000
        /*10c0*/ 	.short	0x010a
        /*10c2*/ 	.byte	0x3f
	.zero		1


	//   ....[70]....
        /*10c4*/ 	.word	0x0001c240
        /*10c8*/ 	.word	0x00000004
        /*10cc*/ 	.word	0x00000000
        /*10d0*/ 	.short	0x010a
        /*10d2*/ 	.byte	0x3f
	.zero		1


	//   ....[71]....
        /*10d4*/ 	.word	0x0001c270
        /*10d8*/ 	.word	0x00000003
        /*10dc*/ 	.word	0x00000000
        /*10e0*/ 	.short	0x010a
        /*10e2*/ 	.byte	0x3f
	.zero		1


	//   ....[72]....
        /*10e4*/ 	.word	0x0001c2d0
        /*10e8*/ 	.word	0x00000042
        /*10ec*/ 	.word	0x00038890
        /*10f0*/ 	.short	0x010a
        /*10f2*/ 	.byte	0x3f
	.zero		1


	//   ....[73]....
        /*10f4*/ 	.word	0x0001c320
        /*10f8*/ 	.word	0x00000042
        /*10fc*/ 	.word	0x00038890
        /*1100*/ 	.short	0x010a
        /*1102*/ 	.byte	0x3f
	.zero		1


	//   ....[74]....
        /*1104*/ 	.word	0x0001c370
        /*1108*/ 	.word	0x00000042
        /*110c*/ 	.word	0x00038890
        /*1110*/ 	.short	0x010a
        /*1112*/ 	.byte	0x3f
	.zero		1


	//   ....[75]....
        /*1114*/ 	.word	0x0001c3c0
        /*1118*/ 	.word	0x00000042
        /*111c*/ 	.word	0x000388b0
        /*1120*/ 	.short	0x010a
        /*1122*/ 	.byte	0x3f
	.zero		1


	//   ....[76]....
        /*1124*/ 	.word	0x0001c5d0
        /*1128*/ 	.word	0x00000002
        /*112c*/ 	.word	0x00038800
        /*1130*/ 	.short	0x010a
        /*1132*/ 	.byte	0x3f
	.zero		1


	//   ....[77]....
        /*1134*/ 	.word	0x0001c800
        /*1138*/ 	.word	0x00000002
        /*113c*/ 	.word	0x00038800
        /*1140*/ 	.short	0x010a
        /*1142*/ 	.byte	0x3f
	.zero		1


	//   ....[78]....
        /*1144*/ 	.word	0x0001c850
        /*1148*/ 	.word	0x00000014
        /*114c*/ 	.word	0x00038830
        /*1150*/ 	.short	0x010a
        /*1152*/ 	.byte	0x3f
	.zero		1


	//   ....[79]....
        /*1154*/ 	.word	0x0001c8a0
        /*1158*/ 	.word	0x00000002
        /*115c*/ 	.word	0x00038810
        /*1160*/ 	.short	0x010a
        /*1162*/ 	.byte	0x3f
	.zero		1


	//   ....[80]....
        /*1164*/ 	.word	0x0001c8f0
        /*1168*/ 	.word	0x00000014
        /*116c*/ 	.word	0x00038850
        /*1170*/ 	.short	0x010a
        /*1172*/ 	.byte	0x3f
	.zero		1


	//   ....[81]....
        /*1174*/ 	.word	0x0001c940
        /*1178*/ 	.word	0x0000000c
        /*117c*/ 	.word	0x00038830
        /*1180*/ 	.short	0x010a
        /*1182*/ 	.byte	0x3f
	.zero		1


	//   ....[82]....
        /*1184*/ 	.word	0x0001c990
        /*1188*/ 	.word	0x0000000c
        /*118c*/ 	.word	0x00038850
        /*1190*/ 	.short	0x010a
        /*1192*/ 	.byte	0x3f
	.zero		1


	//   ....[83]....
        /*1194*/ 	.word	0x0001cb40
        /*1198*/ 	.word	0x00000004
        /*119c*/ 	.word	0x00038820
        /*11a0*/ 	.short	0x010a
        /*11a2*/ 	.byte	0x3f
	.zero		1


	//   ....[84]....
        /*11a4*/ 	.word	0x0001cb90
        /*11a8*/ 	.word	0x00000004
        /*11ac*/ 	.word	0x000388a0
        /*11b0*/ 	.short	0x010a
        /*11b2*/ 	.byte	0x3f
	.zero		1


	//   ....[85]....
        /*11b4*/ 	.word	0x0001cbe0
        /*11b8*/ 	.word	0x00000004
        /*11bc*/ 	.word	0x000388c0
        /*11c0*/ 	.short	0x010a
        /*11c2*/ 	.byte	0x3f
	.zero		1


	//   ....[86]....
        /*11c4*/ 	.word	0x0001cc30
        /*11c8*/ 	.word	0x00000004
        /*11cc*/ 	.word	0x000388a0
        /*11d0*/ 	.short	0x010a
        /*11d2*/ 	.byte	0x3f
	.zero		1


	//   ....[87]....
        /*11d4*/ 	.word	0x0001cc80
        /*11d8*/ 	.word	0x00000004
        /*11dc*/ 	.word	0x000388c0
        /*11e0*/ 	.short	0x010a
        /*11e2*/ 	.byte	0x3f
	.zero		1


	//   ....[88]....
        /*11e4*/ 	.word	0x0001ce20
        /*11e8*/ 	.word	0x00000000
        /*11ec*/ 	.word	0x00038840
        /*11f0*/ 	.short	0x010a
        /*11f2*/ 	.byte	0x3f
	.zero		1


	//   ....[89]....
        /*11f4*/ 	.word	0x0001df50
        /*11f8*/ 	.word	0x00000002
        /*11fc*/ 	.word	0x00038820
        /*1200*/ 	.short	0x010a
        /*1202*/ 	.byte	0x3f
	.zero		1


	//   ....[90]....
        /*1204*/ 	.word	0x0001dfa0
        /*1208*/ 	.word	0x00000003
        /*120c*/ 	.word	0x00038860
        /*1210*/ 	.short	0x010a
        /*1212*/ 	.byte	0x3f
	.zero		1


	//   ....[91]....
        /*1214*/ 	.word	0x0001dff0
        /*1218*/ 	.word	0x00000002
        /*121c*/ 	.word	0x00038840
        /*1220*/ 	.short	0x010a
        /*1222*/ 	.byte	0x3f
	.zero		1


	//   ....[92]....
        /*1224*/ 	.word	0x0001e040
        /*1228*/ 	.word	0x00000002
        /*122c*/ 	.word	0x00038860
        /*1230*/ 	.short	0x010a
        /*1232*/ 	.byte	0x3f
	.zero		1


	//   ....[93]....
        /*1234*/ 	.word	0x0001e090
        /*1238*/ 	.word	0x00000002
        /*123c*/ 	.word	0x00038840
        /*1240*/ 	.short	0x010a
        /*1242*/ 	.byte	0x3f
	.zero		1


	//   ....[94]....
        /*1244*/ 	.word	0x0001e0e0
        /*1248*/ 	.word	0x00000002
        /*124c*/ 	.word	0x00038860
        /*1250*/ 	.short	0x010a
        /*1252*/ 	.byte	0x3f
	.zero		1


	//   ....[95]....
        /*1254*/ 	.word	0x0001e130
        /*1258*/ 	.word	0x00000002
        /*125c*/ 	.word	0x00038840
        /*1260*/ 	.short	0x010a
        /*1262*/ 	.byte	0x3f
	.zero		1


	//   ....[96]....
        /*1264*/ 	.word	0x0001e180
        /*1268*/ 	.word	0x00000002
        /*126c*/ 	.word	0x00038860
        /*1270*/ 	.short	0x010a
        /*1272*/ 	.byte	0x3f
	.zero		1


	//   ....[97]....
        /*1274*/ 	.word	0x0001ebe0
        /*1278*/ 	.word	0x00000000
        /*127c*/ 	.word	0x00038820
        /*1280*/ 	.short	0x010a
        /*1282*/ 	.byte	0x3f
	.zero		1


	//   ....[98]....
        /*1284*/ 	.word	0x0001ed80
        /*1288*/ 	.word	0x00000006
        /*128c*/ 	.word	0x00000000
        /*1290*/ 	.short	0x010a
        /*1292*/ 	.byte	0x3f
	.zero		1


	//   ....[99]....
        /*1294*/ 	.word	0x0001edd0
        /*1298*/ 	.word	0x00000007
        /*129c*/ 	.word	0x00000000
        /*12a0*/ 	.short	0x010a
        /*12a2*/ 	.byte	0x3f
	.zero		1


	//   ....[100]....
        /*12a4*/ 	.word	0x0001ee20
        /*12a8*/ 	.word	0x00000004
        /*12ac*/ 	.word	0x00000000
        /*12b0*/ 	.short	0x010a
        /*12b2*/ 	.byte	0x3f
	.zero		1


	//----- nvinfo : EIATTR_NUM_MBARRIERS
	.align		4
.L_781:
        /*12b4*/ 	.byte	0x03, 0x38
        /*12b6*/ 	.short	0x0017


	//----- nvinfo : EIATTR_EXIT_INSTR_OFFSETS
	.align		4
        /*12b8*/ 	.byte	0x04, 0x1c
        /*12ba*/ 	.short	(.L_783 - .L_782)


	//   ....[0]....
.L_782:
        /*12bc*/ 	.word	0x0001c2c0


	//----- nvinfo : EIATTR_MAX_THREADS
	.align		4
.L_783:
        /*12c0*/ 	.byte	0x04, 0x05
        /*12c2*/ 	.short	(.L_785 - .L_784)
.L_784:
        /*12c4*/ 	.word	0x00000180
        /*12c8*/ 	.word	0x00000001
        /*12cc*/ 	.word	0x00000001


	//----- nvinfo : EIATTR_CRS_STACK_SIZE
	.align		4
.L_785:
        /*12d0*/ 	.byte	0x04, 0x1e
        /*12d2*/ 	.short	(.L_787 - .L_786)
.L_786:
        /*12d4*/ 	.word	0x00000000


	//----- nvinfo : EIATTR_CBANK_PARAM_SIZE
	.align		4
.L_787:
        /*12d8*/ 	.byte	0x03, 0x19
        /*12da*/ 	.short	0x0bf0


	//----- nvinfo : EIATTR_PARAM_CBANK
	.align		4
        /*12dc*/ 	.byte	0x04, 0x0a
        /*12de*/ 	.short	(.L_789 - .L_788)
	.align		4
.L_788:
        /*12e0*/ 	.word	index@(.nv.constant0._ZN7cutlass13device_kernelIN5flash11enable_sm90INS1_16FlashAttnFwdSm90INS1_25CollectiveMainloopFwdSm90ILi2EN4cute5tupleIJNS5_1CILi1EEES8_S8_EEENS6_IJNS7_ILi64EEESA_SA_EEELi512ENS_6half_tEfNS_4arch4Sm90ELb0ELb0ELb1ELb1ELb0ELb1ELb1ELb0ELb0ELb1ELb0ELb0EEENS1_21CollectiveEpilogueFwdINS6_IJSA_NS7_ILi512EEESA_EEES9_SC_SE_Li256ELb1ELb1ELb0ELb0EEENS1_36VarlenDynamicPersistentTileSchedulerILi64ELi64ELi256ELi128ELb0ELb1ELb1ELb0ELb1ELb1EEEEEEEEEvNT_6ParamsE)
        /*12e4*/ 	.short	0x0210
        /*12e6*/ 	.short	0x0bf0


	//----- nvinfo : EIATTR_SW_WAR
	.align		4
.L_789:
        /*12e8*/ 	.byte	0x04, 0x36
        /*12ea*/ 	.short	(.L_791 - .L_790)
.L_790:
        /*12ec*/ 	.word	0x00000008
.L_791:


//--------------------- .nv.info._ZN7cutlass13device_kernelIN5flash11enable_sm90INS1_16FlashAttnFwdSm90INS1_25CollectiveMainloopFwdSm90ILi2EN4cute5tupleIJNS5_1CILi1EEES8_S8_EEENS6_IJNS7_ILi64EEESA_SA_EEELi512ENS_6half_tEfNS_4arch4Sm90ELb0ELb1ELb1ELb0ELb0ELb0ELb0ELb0ELb0ELb1ELb0ELb0EEENS1_21CollectiveEpilogueFwdINS6_IJSA_NS7_ILi512EEESA_EEES9_SC_SE_Li256ELb0ELb1ELb0ELb0EEENS1_30DynamicPersistentTileSchedulerILi256ELi128ELb0ELb1ELb1EEEEEEEEEvNT_6ParamsE --------------------------
	.section	.nv.info._ZN7cutlass13device_kernelIN5flash11enable_sm90INS1_16FlashAttnFwdSm90INS1_25CollectiveMainloopFwdSm90ILi2EN4cute5tupleIJNS5_1CILi1EEES8_S8_EEENS6_IJNS7_ILi64EEESA_SA_EEELi512ENS_6half_tEfNS_4arch4Sm90ELb0ELb1ELb1ELb0ELb0ELb0ELb0ELb0ELb0ELb1ELb0ELb0EEENS1_21CollectiveEpilogueFwdINS6_IJSA_NS7_ILi512EEESA_EEES9_SC_SE_Li256ELb0ELb1ELb0ELb0EEENS1_30DynamicPersistentTileSchedulerILi256ELi128ELb0ELb1ELb1EEEEEEEEEvNT_6ParamsE,"",@"SHT_CUDA_INFO"
	.sectionflags	@""
	.align	4


	//----- nvinfo : EIATTR_CUDA_API_VERSION
	.align		4
        /*0000*/ 	.byte	0x04, 0x37
        /*0002*/ 	.short	(.L_793 - .L_792)
.L_792:
        /*0004*/ 	.word	0x00000082


	//----- nvinfo : EIATTR_KPARAM_INFO
	.align		4
.L_793:
        /*0008*/ 	.byte	0x04, 0x17
        /*000a*/ 	.short	(.L_795 - .L_794)
.L_794:
        /*000c*/ 	.word	0x00000000
        /*0010*/ 	.short	0x0000
        /*0012*/ 	.short	0x0070
        /*0014*/ 	.byte	0x00, 0xf0, 0x01, 0x2a


	//----- nvinfo : EIATTR_SPARSE_MMA_MASK
	.align		4
.L_795:
        /*0018*/ 	.byte	0x03, 0x50
        /*001a*/ 	.short	0x0000


	//----- nvinfo : EIATTR_MAXREG_COUNT
	.align		4
        /*001c*/ 	.byte	0x03, 0x1b
        /*001e*/ 	.short	0x00a8


	//----- nvinfo : EIATTR_NUM_BARRIERS
	.align		4
        /*0020*/ 	.byte	0x02, 0x4c
        /*0022*/ 	.byte	0x10
	.zero		1


	//----- nvinfo : EIATTR_EXTERNS
	.align		4
        /*0024*/ 	.byte	0x04, 0x0f
        /*0026*/ 	.short	(.L_797 - .L_796)


	//   ....[0]....
	.align		4
.L_796:
        /*0028*/ 	.word	index@(__assertfail)


	//----- nvinfo : EIATTR_ANNOTATIONS
	.align		4
.L_797:
        /*002c*/ 	.byte	0x04, 0x55
        /*002e*/ 	.short	(.L_799 - .L_798)


	//   ....[0]....
.L_798:
        /* <DEDUP_REMOVED lines=24> */


	//----- nvinfo : EIATTR_MERCURY_ISA_VERSION
	.align		4
.L_799:
        /*01a0*/ 	.byte	0x03, 0x5f
        /*01a2*/ 	.short	0x0101


	//----- nvinfo : EIATTR_INT_WARP_WIDE_INSTR_OFFSETS
	.align		4
        /*01a4*/ 	.byte	0x04, 0x31
        /*01a6*/ 	.short	(.L_801 - .L_800)


	//   ....[0]....
.L_800:
        /*01a8*/ 	.word	0x00000130


	//   ....[1]....
        /*01ac*/ 	.word	0x00000170


	//   ....[2]....
        /*01b0*/ 	.word	0x000001e0


	//   ....[3]....
        /*01b4*/ 	.word	0x000114f0


	//   ....[4]....
        /*01b8*/ 	.word	0x00011580


	//   ....[5]....
        /*01bc*/ 	.word	0x00015ba0


	//   ....[6]....
        /*01c0*/ 	.word	0x00015c30


	//----- nvinfo : EIATTR_COOP_GROUP_MASK_REGIDS
	.align		4
.L_801:
        /*01c4*/ 	.byte	0x04, 0x29
        /*01c6*/ 	.short	(.L_803 - .L_802)


	//   ....[0]....
.L_802:
        /*01c8*/ 	.word	0xffffffff


	//   ....[1]....
        /*01cc*/ 	.word	0xffffffff


	//   ....[2]....
        /*01d0*/ 	.word	0xffffffff


	//   ....[3]....
        /*01d4*/ 	.word	0xffffffff


	//   ....[4]....
        /*01d8*/ 	.word	0xffffffff


	//   ....[5]....
        /*01dc*/ 	.word	0xffffffff


	//   ....[6]....
        /*01e0*/ 	.word	0xffffffff


	//   ....[7]....
        /*01e4*/ 	.word	0xffffffff


	//   ....[8]....
        /*01e8*/ 	.word	0xffffffff


	//   ....[9]....
        /*01ec*/ 	.word	0xffffffff


	//   ....[10]....
        /*01f0*/ 	.word	0xffffffff


	//   ....[11]....
        /*01f4*/ 	.word	0xffffffff


	//   ....[12]....
        /*01f8*/ 	.word	0xffffffff


	//   ....[13]....
        /*01fc*/ 	.word	0xffffffff


	//   ....[14]....
        /*0200*/ 	.word	0xffffffff


	//   ....[15]....
        /*0204*/ 	.word	0xffffffff


	//   ....[16]....
        /*0208*/ 	.word	0xffffffff


	//   ....[17]....
        /*020c*/ 	.word	0xffffffff


	//   ....[18]....
        /*0210*/ 	.word	0xffffffff


	//   ....[19]....
        /*0214*/ 	.word	0xffffffff


	//   ....[20]....
        /*0218*/ 	.word	0xffffffff


	//   ....[21]....
        /*021c*/ 	.word	0xffffffff


	//   ....[22]....
        /*0220*/ 	.word	0xffffffff


	//   ....[23]....
        /*0224*/ 	.word	0xffffffff


	//   ....[24]....
        /*0228*/ 	.word	0xffffffff


	//   ....[25]....
        /*022c*/ 	.word	0xffffffff


	//   ....[26]....
        /*0230*/ 	.word	0xffffffff


	//   ....[27]....
        /*0234*/ 	.word	0xffffffff


	//   ....[28]....
        /*0238*/ 	.word	0xffffffff


	//   ....[29]....
        /*023c*/ 	.word	0xffffffff


	//   ....[30]....
        /*0240*/ 	.word	0xffffffff


	//   ....[31]....
        /*0244*/ 	.word	0xffffffff


	//   ....[32]....
        /*0248*/ 	.word	0xffffffff


	//   ....[33]....
        /*024c*/ 	.word	0xffffffff


	//   ....[34]....
        /*0250*/ 	.word	0xffffffff


	//   ....[35]....
        /*0254*/ 	.word	0xffffffff


	//   ....[36]....
        /*0258*/ 	.word	0xffffffff


	//   ....[37]....
        /*025c*/ 	.word	0xffffffff


	//   ....[38]....
        /*0260*/ 	.word	0xffffffff


	//   ....[39]....
        /*0264*/ 	.word	0xffffffff


	//   ....[40]....
        /*0268*/ 	.word	0xffffffff


	//   ....[41]....
        /*026c*/ 	.word	0xffffffff


	//   ....[42]....
        /*0270*/ 	.word	0xffffffff


	//   ....[43]....
        /*0274*/ 	.word	0xffffffff


	//   ....[44]....
        /*0278*/ 	.word	0xffffffff


	//   ....[45]....
        /*027c*/ 	.word	0xffffffff


	//   ....[46]....
        /*0280*/ 	.word	0xffffffff


	//   ....[47]....
        /*0284*/ 	.word	0xffffffff


	//   ....[48]....
        /*0288*/ 	.word	0xffffffff


	//   ....[49]....
        /*028c*/ 	.word	0xffffffff


	//   ....[50]....
        /*0290*/ 	.word	0xffffffff


	//   ....[51]....
        /*0294*/ 	.word	0xffffffff


	//   ....[52]....
        /*0298*/ 	.word	0xffffffff


	//   ....[53]....
        /*029c*/ 	.word	0xffffffff


	//   ....[54]....
        /*02a0*/ 	.word	0xffffffff


	//   ....[55]....
        /*02a4*/ 	.word	0xffffffff


	//   ....[56]....
        /*02a8*/ 	.word	0xffffffff


	//   ....[57]....
        /*02ac*/ 	.word	0xffffffff


	//   ....[58]....
        /*02b0*/ 	.word	0xffffffff


	//   ....[59]....
        /*02b4*/ 	.word	0xffffffff


	//   ....[60]....
        /*02b8*/ 	.word	0xffffffff


	//   ....[61]....
        /*02bc*/ 	.word	0xffffffff


	//   ....[62]....
        /*02c0*/ 	.word	0xffffffff


	//   ....[63]....
        /*02c4*/ 	.word	0xffffffff


	//   ....[64]....
        /*02c8*/ 	.word	0x0500000f


	//   ....[65]....
        /*02cc*/ 	.word	0x0500000f


	//   ....[66]....
        /*02d0*/ 	.word	0x0500000f


	//   ....[67]....
        /*02d4*/ 	.word	0x0500000f


	//   ....[68]....
        /*02d8*/ 	.word	0x0500000f


	//   ....[69]....
        /*02dc*/ 	.word	0x0500000f


	//   ....[70]....
        /*02e0*/ 	.word	0x0500000f


	//   ....[71]....
        /*02e4*/ 	.word	0x0500000f


	//   ....[72]....
        /*02e8*/ 	.word	0x0500000f


	//   ....[73]....
        /*02ec*/ 	.word	0x0500000f


	//   ....[74]....
        /*02f0*/ 	.word	0x0500000f


	//----- nvinfo : EIATTR_COOP_GROUP_INSTR_OFFSETS
	.align		4
.L_803:
        /*02f4*/ 	.byte	0x04, 0x28
        /*02f6*/ 	.short	(.L_805 - .L_804)


	//   ....[0]....
.L_804:
        /*02f8*/ 	.word	0x00000060


	//   ....[1]....
        /*02fc*/ 	.word	0x00000140


	//   ....[2]....
        /*0300*/ 	.word	0x00000190


	//   ....[3]....
        /*0304*/ 	.word	0x00000380


	//   ....[4]....
        /*0308*/ 	.word	0x000004e0


	//   ....[5]....
        /*030c*/ 	.word	0x00000600


	//   ....[6]....
        /*0310*/ 	.word	0x00000760


	//   ....[7]....
        /*0314*/ 	.word	0x00001c10


	//   ....[8]....
        /*0318*/ 	.word	0x00003d20


	//   ....[9]....
        /*031c*/ 	.word	0x00004320


	//   ....[10]....
        /*0320*/ 	.word	0x00004a60


	//   ....[11]....
        /*0324*/ 	.word	0x000053b0


	//   ....[12]....
        /*0328*/ 	.word	0x000053d0


	//   ....[13]....
        /*032c*/ 	.word	0x00005b10


	//   ....[14]....
        /*0330*/ 	.word	0x00005b50


	//   ....[15]....
        /*0334*/ 	.word	0x00006380


	//   ....[16]....
        /*0338*/ 	.word	0x00006970


	//   ....[17]....
        /*033c*/ 	.word	0x00006f00


	//   ....[18]....
        /*0340*/ 	.word	0x000075f0


	//   ....[19]....
        /*0344*/ 	.word	0x000076b0


	//   ....[20]....
        /*0348*/ 	.word	0x00007ac0


	//   ....[21]....
        /*034c*/ 	.word	0x00007b50


	//   ....[22]....
        /*0350*/ 	.word	0x00008cc0


	//   ....[23]....
        /*0354*/ 	.word	0x00009690


	//   ....[24]....
        /*0358*/ 	.word	0x00009720


	//   ....[25]....
        /*035c*/ 	.word	0x00009a10


	//   ....[26]....
        /*0360*/ 	.word	0x00009b60


	//   ....[27]....
        /*0364*/ 	.word	0x0000ac30


	//   ....[28]....
        /*0368*/ 	.word	0x0000b0e0


	//   ....[29]....
        /*036c*/ 	.word	0x0000b640


	//   ....[30]....
        /*0370*/ 	.word	0x0000bd30


	//   ....[31]....
        /*0374*/ 	.word	0x0000be30


	//   ....[32]....
        /*0378*/ 	.word	0x0000c180


	//   ....[33]....
        /*037c*/ 	.word	0x0000c230


	//   ....[34]....
        /*0380*/ 	.word	0x0000d400


	//   ....[35]....
        /*0384*/ 	.word	0x0000d440


	//   ....[36]....
        /*0388*/ 	.word	0x0000d480


	//   ....[37]....
        /*038c*/ 	.word	0x0000d4f0


	//   ....[38]....
        /*0390*/ 	.word	0x0000d520


	//   ....[39]....
        /*0394*/ 	.word	0x0000dfa0


	//   ....[40]....
        /*0398*/ 	.word	0x0000f260


	//   ....[41]....
        /*039c*/ 	.word	0x0000f290


	//   ....[42]....
        /*03a0*/ 	.word	0x0000f2c0


	//   ....[43]....
        /*03a4*/ 	.word	0x0000f2e0


	//   ....[44]....
        /*03a8*/ 	.word	0x0000f930


	//   ....[45]....
        /*03ac*/ 	.word	0x0000f940


	//   ....[46]....
        /*03b0*/ 	.word	0x0000fb70


	//   ....[47]....
        /*03b4*/ 	.word	0x0000fb90


	//   ....[48]....
        /*03b8*/ 	.word	0x00010520


	//   ....[49]....
        /*03bc*/ 	.word	0x00010540


	//   ....[50]....
        /*03c0*/ 	.word	0x00010770


	//   ....[51]....
        /*03c4*/ 	.word	0x00010790


	//   ....[52]....
        /*03c8*/ 	.word	0x00010a50


	//   ....[53]....
        /*03cc*/ 	.word	0x00011ae0


	//   ....[54]....
        /*03d0*/ 	.word	0x00012420


	//   ....[55]....
        /*03d4*/ 	.word	0x00012430


	//   ....[56]....
        /*03d8*/ 	.word	0x000124f0


	//   ....[57]....
        /*03dc*/ 	.word	0x00012500


	//   ....[58]....
        /*03e0*/ 	.word	0x00012570


	//   ....[59]....
        /*03e4*/ 	.word	0x00012580


	//   ....[60]....
        /*03e8*/ 	.word	0x00012590


	//   ....[61]....
        /*03ec*/ 	.word	0x000125d0


	//   ....[62]....
        /*03f0*/ 	.word	0x00015d90


	//   ....[63]....
        /*03f4*/ 	.word	0x00015f80


	//   ....[64]....
        /*03f8*/ 	.word	0x00016630


	//   ....[65]....
        /*03fc*/ 	.word	0x00016790


	//   ....[66]....
        /*0400*/ 	.word	0x000167f0


	//   ....[67]....
        /*0404*/ 	.word	0x000168b0


	//   ....[68]....
        /*0408*/ 	.word	0x00016980


	//   ....[69]....
        /*040c*/ 	.word	0x000169e0


	//   ....[70]....
        /*0410*/ 	.word	0x00016ac0


	//   ....[71]....
        /*0414*/ 	.word	0x00016b20


	//   ....[72]....
        /*0418*/ 	.word	0x00016be0


	//   ....[73]....
        /*041c*/ 	.word	0x00016f00


	//   ....[74]....
        /*0420*/ 	.word	0x00017020


	//----- nvinfo : EIATTR_REG_RECONFIG
	.align		4
.L_805:
        /*0424*/ 	.byte	0x01, 0x54
	.zero		2


	//----- nvinfo : EIATTR_SYSCALL_OFFSETS
	.align		4
        /*0428*/ 	.byte	0x04, 0x46
        /*042a*/ 	.short	(.L_807 - .L_806)


	//   ....[0]....
.L_806:
        /*042c*/ 	.word	0x00003ef0


	//   ....[1]....
        /*0430*/ 	.word	0x000116f0


	//   ....[2]....
        /*0434*/ 	.word	0x00011840


	//   ....[3]....
        /*0438*/ 	.word	0x00011930


	//   ....[4]....
        /*043c*/ 	.word	0x00012060


	//----- nvinfo : EIATTR_MBARRIER_INSTR_OFFSETS
	.align		4
.L_807:
        /*0440*/ 	.byte	0x04, 0x39
        /*0442*/ 	.short	(.L_809 - .L_808)


	//   ....[0]....
.L_808:
        /*0444*/ 	.word	0x00000270
        /*0448*/ 	.word	0x000000ff
        /*044c*/ 	.word	0x00028c00
        /*0450*/ 	.short	0x0100
        /*0452*/ 	.byte	0x08
	.zero		1


	//   ....[1]....
        /*0454*/ 	.word	0x00000280
        /*0458*/ 	.word	0x000000ff
        /*045c*/ 	.word	0x00028c20
        /*0460*/ 	.short	0x0100
        /*0462*/ 	.byte	0x08
	.zero		1


	//   ....[2]....
        /*0464*/ 	.word	0x00000330
        /*0468*/ 	.word	0x000000ff
        /*046c*/ 	.word	0x00028c30
        /*0470*/ 	.short	0x0100
        /*0472*/ 	.byte	0x06
	.zero		1


	//   ....[3]....
        /*0474*/ 	.word	0x00000340
        /*0478*/ 	.word	0x000000ff
        /*047c*/ 	.word	0x00028c40
        /*0480*/ 	.short	0x0100
        /*0482*/ 	.byte	0x06
	.zero		1


	//   ....[4]....
        /*0484*/ 	.word	0x00000350
        /*0488*/ 	.word	0x000000ff
        /*048c*/ 	.word	0x00028c38
        /*0490*/ 	.short	0x0100
        /*0492*/ 	.byte	0x06
	.zero		1


	//   ....[5]....
        /*0494*/ 	.word	0x00000360
        /*0498*/ 	.word	0x000000ff
        /*049c*/ 	.word	0x00028c48
        /*04a0*/ 	.short	0x0100
        /*04a2*/ 	.byte	0x06
	.zero		1


	//   ....[6]....
        /*04a4*/ 	.word	0x00000490
        /*04a8*/ 	.word	0x000000ff
        /*04ac*/ 	.word	0x00028c50
        /*04b0*/ 	.short	0x0100
        /*04b2*/ 	.byte	0x08
	.zero		1


	//   ....[7]....
        /*04b4*/ 	.word	0x000004a0
        /*04b8*/ 	.word	0x000000ff
        /*04bc*/ 	.word	0x00028c60
        /*04c0*/ 	.short	0x0100
        /*04c2*/ 	.byte	0x08
	.zero		1


	//   ....[8]....
        /*04c4*/ 	.word	0x000004b0
        /*04c8*/ 	.word	0x000000ff
        /*04cc*/ 	.word	0x00028c58
        /*04d0*/ 	.short	0x0100
        /*04d2*/ 	.byte	0x08
	.zero		1


	//   ....[9]....
        /*04d4*/ 	.word	0x000004c0
        /*04d8*/ 	.word	0x000000ff
        /*04dc*/ 	.word	0x00028c68
        /*04e0*/ 	.short	0x0100
        /*04e2*/ 	.byte	0x08
	.zero		1


	//   ....[10]....
        /*04e4*/ 	.word	0x000005b0
        /*04e8*/ 	.word	0x000000ff
        /*04ec*/ 	.word	0x00028c70
        /*04f0*/ 	.short	0x0100
        /*04f2*/ 	.byte	0x06
	.zero		1


	//   ....[11]....
        /*04f4*/ 	.word	0x000005c0
        /*04f8*/ 	.word	0x000000ff
        /*04fc*/ 	.word	0x00028c80
        /*0500*/ 	.short	0x0100
        /*0502*/ 	.byte	0x06
	.zero		1


	//   ....[12]....
        /*0504*/ 	.word	0x000005d0
        /*0508*/ 	.word	0x000000ff
        /*050c*/ 	.word	0x00028c78
        /*0510*/ 	.short	0x0100
        /*0512*/ 	.byte	0x06
	.zero		1


	//   ....[13]....
        /*0514*/ 	.word	0x000005e0
        /*0518*/ 	.word	0x000000ff
        /*051c*/ 	.word	0x00028c88
        /*0520*/ 	.short	0x0100
        /*0522*/ 	.byte	0x06
	.zero		1


	//   ....[14]....
        /*0524*/ 	.word	0x00000710
        /*0528*/ 	.word	0x000000ff
        /*052c*/ 	.word	0x00028c90
        /*0530*/ 	.short	0x0100
        /*0532*/ 	.byte	0x08
	.zero		1


	//   ....[15]....
        /*0534*/ 	.word	0x00000720
        /*0538*/ 	.word	0x000000ff
        /*053c*/ 	.word	0x00028ca0
        /*0540*/ 	.short	0x0100
        /*0542*/ 	.byte	0x08
	.zero		1


	//   ....[16]....
        /*0544*/ 	.word	0x00000730
        /*0548*/ 	.word	0x000000ff
        /*054c*/ 	.word	0x00028c98
        /*0550*/ 	.short	0x0100
        /*0552*/ 	.byte	0x08
	.zero		1


	//   ....[17]....
        /*0554*/ 	.word	0x00000740
        /*0558*/ 	.word	0x000000ff
        /*055c*/ 	.word	0x00028ca8
        /*0560*/ 	.short	0x0100
        /*0562*/ 	.byte	0x08
	.zero		1


	//   ....[18]....
        /*0564*/ 	.word	0x00000870
        /*0568*/ 	.word	0x000000ff
        /*056c*/ 	.word	0x00028cb0
        /*0570*/ 	.short	0x0100
        /*0572*/ 	.byte	0x08
	.zero		1


	//   ....[19]....
        /*0574*/ 	.word	0x00000880
        /*0578*/ 	.word	0x000000ff
        /*057c*/ 	.word	0x00028cc0
        /*0580*/ 	.short	0x0100
        /*0582*/ 	.byte	0x08
	.zero		1


	//   ....[20]....
        /*0584*/ 	.word	0x00000890
        /*0588*/ 	.word	0x000000ff
        /*058c*/ 	.word	0x00028cb8
        /*0590*/ 	.short	0x0100
        /*0592*/ 	.byte	0x08
	.zero		1


	//   ....[21]....
        /*0594*/ 	.word	0x000008a0
        /*0598*/ 	.word	0x000000ff
        /*059c*/ 	.word	0x00028cc8
        /*05a0*/ 	.short	0x0100
        /*05a2*/ 	.byte	0x08
	.zero		1


	//   ....[22]....
        /*05a4*/ 	.word	0x00001d20
        /*05a8*/ 	.word	0x000000ff
        /*05ac*/ 	.word	0x00028c50
        /*05b0*/ 	.short	0x010a
        /*05b2*/ 	.byte	0x15
	.zero		1


	//   ....[23]....
        /*05b4*/ 	.word	0x00001ff0
        /*05b8*/ 	.word	0x00000000
        /*05bc*/ 	.word	0x00000000
        /*05c0*/ 	.short	0x0101
        /*05c2*/ 	.byte	0x3f
	.zero		1


	//   ....[24]....
        /*05c4*/ 	.word	0x00002930
        /*05c8*/ 	.word	0x000000ff
        /*05cc*/ 	.word	0x00028c50
        /*05d0*/ 	.short	0x010a
        /*05d2*/ 	.byte	0x15
	.zero		1


	//   ....[25]....
        /*05d4*/ 	.word	0x00002970
        /*05d8*/ 	.word	0x000000ff
        /*05dc*/ 	.word	0x00028c50
        /*05e0*/ 	.short	0x010a
        /*05e2*/ 	.byte	0x15
	.zero		1


	//   ....[26]....
        /*05e4*/ 	.word	0x00002b40
        /*05e8*/ 	.word	0x00000000
        /*05ec*/ 	.word	0x00000000
        /*05f0*/ 	.short	0x0101
        /*05f2*/ 	.byte	0x3f
	.zero		1


	//   ....[27]....
        /*05f4*/ 	.word	0x00003f70
        /*05f8*/ 	.word	0x000000ff
        /*05fc*/ 	.word	0x00028c00
        /*0600*/ 	.short	0x010a
        /*0602*/ 	.byte	0x2b
	.zero		1


	//   ....[28]....
        /*0604*/ 	.word	0x00003ff0
        /*0608*/ 	.word	0x00000007
        /*060c*/ 	.word	0x00028c30
        /*0610*/ 	.short	0x010a
        /*0612*/ 	.byte	0x3f
	.zero		1


	//   ....[29]....
        /*0614*/ 	.word	0x00004030
        /*0618*/ 	.word	0x00000007
        /*061c*/ 	.word	0x00028c30
        /*0620*/ 	.short	0x010a
        /*0622*/ 	.byte	0x3f
	.zero		1


	//   ....[30]....
        /*0624*/ 	.word	0x00004620
        /*0628*/ 	.word	0x00000003
        /*062c*/ 	.word	0x00000000
        /*0630*/ 	.short	0x0101
        /*0632*/ 	.byte	0x3f
	.zero		1


	//   ....[31]....
        /*0634*/ 	.word	0x000060d0
        /*0638*/ 	.word	0x00000007
        /*063c*/ 	.word	0x00028c50
        /*0640*/ 	.short	0x010a
        /*0642*/ 	.byte	0x3f
	.zero		1


	//   ....[32]....
        /*0644*/ 	.word	0x00006110
        /*0648*/ 	.word	0x00000007
        /*064c*/ 	.word	0x00028c50
        /*0650*/ 	.short	0x010a
        /*0652*/ 	.byte	0x3f
	.zero		1


	//   ....[33]....
        /*0654*/ 	.word	0x000063a0
        /*0658*/ 	.word	0x00000007
        /*065c*/ 	.word	0x00000000
        /*0660*/ 	.short	0x0101
        /*0662*/ 	.byte	0x3f
	.zero		1


	//   ....[34]....
        /*0664*/ 	.word	0x00006660
        /*0668*/ 	.word	0x000000ff
        /*066c*/ 	.word	0x00028c30
        /*0670*/ 	.short	0x010a
        /*0672*/ 	.byte	0x1c
	.zero		1


	//   ....[35]....
        /*0674*/ 	.word	0x000066a0
        /*0678*/ 	.word	0x000000ff
        /*067c*/ 	.word	0x00028c30
        /*0680*/ 	.short	0x010a
        /*0682*/ 	.byte	0x1c
	.zero		1


	//   ....[36]....
        /*0684*/ 	.word	0x00006b50
        /*0688*/ 	.word	0x0000000a
        /*068c*/ 	.word	0x00000000
        /*0690*/ 	.short	0x0101
        /*0692*/ 	.byte	0x3f
	.zero		1


	//   ....[37]....
        /*0694*/ 	.word	0x00008a10
        /*0698*/ 	.word	0x000000ff
        /*069c*/ 	.word	0x00028c50
        /*06a0*/ 	.short	0x010a
        /*06a2*/ 	.byte	0x1c
	.zero		1


	//   ....[38]....
        /*06a4*/ 	.word	0x00008a50
        /*06a8*/ 	.word	0x000000ff
        /*06ac*/ 	.word	0x00028c50
        /*06b0*/ 	.short	0x010a
        /*06b2*/ 	.byte	0x1c
	.zero		1


	//   ....[39]....
        /*06b4*/ 	.word	0x00008ce0
        /*06b8*/ 	.word	0x000000a8
        /*06bc*/ 	.word	0x00000000
        /*06c0*/ 	.short	0x0101
        /*06c2*/ 	.byte	0x3f
	.zero		1


	//   ....[40]....
        /*06c4*/ 	.word	0x000090c0
        /*06c8*/ 	.word	0x000000ff
        /*06cc*/ 	.word	0x00028c30
        /*06d0*/ 	.short	0x010a
        /*06d2*/ 	.byte	0x19
	.zero		1


	//   ....[41]....
        /*06d4*/ 	.word	0x00009100
        /*06d8*/ 	.word	0x000000ff
        /*06dc*/ 	.word	0x00028c30
        /*06e0*/ 	.short	0x010a
        /*06e2*/ 	.byte	0x19
	.zero		1


	//   ....[42]....
        /*06e4*/ 	.word	0x00009ee0
        /*06e8*/ 	.word	0x00000098
        /*06ec*/ 	.word	0x00000000
        /*06f0*/ 	.short	0x0101
        /*06f2*/ 	.byte	0x3f
	.zero		1


	//   ....[43]....
        /*06f4*/ 	.word	0x0000a9a0
        /*06f8*/ 	.word	0x000000ff
        /*06fc*/ 	.word	0x00028c50
        /*0700*/ 	.short	0x010a
        /*0702*/ 	.byte	0x19
	.zero		1


	//   ....[44]....
        /*0704*/ 	.word	0x0000a9e0
        /*0708*/ 	.word	0x000000ff
        /*070c*/ 	.word	0x00028c50
        /*0710*/ 	.short	0x010a
        /*0712*/ 	.byte	0x19
	.zero		1


	//   ....[45]....
        /*0714*/ 	.word	0x0000ac50
        /*0718*/ 	.word	0x000000ad
        /*071c*/ 	.word	0x00000000
        /*0720*/ 	.short	0x0101
        /*0722*/ 	.byte	0x3f
	.zero		1


	//   ....[46]....
        /*0724*/ 	.word	0x0000adc0
        /*0728*/ 	.word	0x000000ff
        /*072c*/ 	.word	0x00028c30
        /*0730*/ 	.short	0x010a
        /*0732*/ 	.byte	0x1b
	.zero		1


	//   ....[47]....
        /*0734*/ 	.word	0x0000ae00
        /*0738*/ 	.word	0x000000ff
        /*073c*/ 	.word	0x00028c30
        /*0740*/ 	.short	0x010a
        /*0742*/ 	.byte	0x1b
	.zero		1


	//   ....[48]....
        /*0744*/ 	.word	0x0000b280
        /*0748*/ 	.word	0x00000008
        /*074c*/ 	.word	0x00000000
        /*0750*/ 	.short	0x0101
        /*0752*/ 	.byte	0x3f
	.zero		1


	//   ....[49]....
        /*0754*/ 	.word	0x0000d150
        /*0758*/ 	.word	0x000000ff
        /*075c*/ 	.word	0x00028c50
        /*0760*/ 	.short	0x010a
        /*0762*/ 	.byte	0x1b
	.zero		1


	//   ....[50]....
        /*0764*/ 	.word	0x0000d190
        /*0768*/ 	.word	0x000000ff
        /*076c*/ 	.word	0x00028c50
        /*0770*/ 	.short	0x010a
        /*0772*/ 	.byte	0x1b
	.zero		1


	//   ....[51]....
        /*0774*/ 	.word	0x0000d420
        /*0778*/ 	.word	0x00000014
        /*077c*/ 	.word	0x00000000
        /*0780*/ 	.short	0x0101
        /*0782*/ 	.byte	0x3f
	.zero		1


	//   ....[52]....
        /*0784*/ 	.word	0x0000f8e0
        /*0788*/ 	.word	0x000000ff
        /*078c*/ 	.word	0x00000000
        /*0790*/ 	.short	0x0101
        /*0792*/ 	.byte	0x05
	.zero		1


	//   ....[53]....
        /*0794*/ 	.word	0x00011d40
        /*0798*/ 	.word	0x00000003
        /*079c*/ 	.word	0x00028c40
        /*07a0*/ 	.short	0x010a
        /*07a2*/ 	.byte	0x3f
	.zero		1


	//   ....[54]....
        /*07a4*/ 	.word	0x00012680
        /*07a8*/ 	.word	0x00000011
        /*07ac*/ 	.word	0x00028c00
        /*07b0*/ 	.short	0x0107
        /*07b2*/ 	.byte	0x3f
	.zero		1


	//   ....[55]....
        /*07b4*/ 	.word	0x00012770
        /*07b8*/ 	.word	0x00000011
        /*07bc*/ 	.word	0x00028c00
        /*07c0*/ 	.short	0x0101
        /*07c2*/ 	.byte	0x3f
	.zero		1


	//   ....[56]....
        /*07c4*/ 	.word	0x00012790
        /*07c8*/ 	.word	0x00000011
        /*07cc*/ 	.word	0x00028c20
        /*07d0*/ 	.short	0x010a
        /*07d2*/ 	.byte	0x3f
	.zero		1


	//   ....[57]....
        /*07d4*/ 	.word	0x00012870
        /*07d8*/ 	.word	0x00000000
        /*07dc*/ 	.word	0x00028c60
        /*07e0*/ 	.short	0x010a
        /*07e2*/ 	.byte	0x3f
	.zero		1


	//   ....[58]....
        /*07e4*/ 	.word	0x00013440
        /*07e8*/ 	.word	0x00000002
        /*07ec*/ 	.word	0x00028c40
        /*07f0*/ 	.short	0x010a
        /*07f2*/ 	.byte	0x3f
	.zero		1


	//   ....[59]....
        /*07f4*/ 	.word	0x00013680
        /*07f8*/ 	.word	0x00000002
        /*07fc*/ 	.word	0x00028c60
        /*0800*/ 	.short	0x010a
        /*0802*/ 	.byte	0x3f
	.zero		1


	//   ....[60]....
        /*0804*/ 	.word	0x00014220
        /*0808*/ 	.word	0x00000004
        /*080c*/ 	.word	0x00028c40
        /*0810*/ 	.short	0x010a
        /*0812*/ 	.byte	0x3f
	.zero		1


	//   ....[61]....
        /*0814*/ 	.word	0x00014460
        /*0818*/ 	.word	0x00000004
        /*081c*/ 	.word	0x00028c60
        /*0820*/ 	.short	0x010a
        /*0822*/ 	.byte	0x3f
	.zero		1


	//   ....[62]....
        /*0824*/ 	.word	0x00014f90
        /*0828*/ 	.word	0x00000004
        /*082c*/ 	.word	0x00028c40
        /*0830*/ 	.short	0x010a
        /*0832*/ 	.byte	0x3f
	.zero		1


	//   ....[63]....
        /*0834*/ 	.word	0x000151d0
        /*0838*/ 	.word	0x00000004
        /*083c*/ 	.word	0x00028c60
        /*0840*/ 	.short	0x010a
        /*0842*/ 	.byte	0x3f
	.zero		1


	//   ....[64]....
        /*0844*/ 	.word	0x00015f00
        /*0848*/ 	.word	0x00000000
        /*084c*/ 	.word	0x00028c20
        /*0850*/ 	.short	0x010a
        /*0852*/ 	.byte	0x3f
	.zero		1


	//   ....[65]....
        /*0854*/ 	.word	0x000160d0
        /*0858*/ 	.word	0x00000006
        /*085c*/ 	.word	0x00000000
        /*0860*/ 	.short	0x010a
        /*0862*/ 	.byte	0x3f
	.zero		1


	//   ....[66]....
        /*0864*/ 	.word	0x00016120
        /*0868*/ 	.word	0x00000003
        /*086c*/ 	.word	0x00000000
        /*0870*/ 	.short	0x010a
        /*0872*/ 	.byte	0x3f
	.zero		1


	//   ....[67]....
        /*0874*/ 	.word	0x00016180
        /*0878*/ 	.word	0x00000012
        /*087c*/ 	.word	0x00000000
        /*0880*/ 	.short	0x010a
        /*0882*/ 	.byte	0x3f
	.zero		1


	//   ....[68]....
        /*0884*/ 	.word	0x000161b0
        /*0888*/ 	.word	0x00000003
        /*088c*/ 	.word	0x00000000
        /*0890*/ 	.short	0x010a
        /*0892*/ 	.byte	0x3f
	.zero		1


	//   ....[69]....
        /*0894*/ 	.word	0x00016220
        /*0898*/ 	.word	0x00000003
        /*089c*/ 	.word	0x00028c50
        /*08a0*/ 	.short	0x010a
        /*08a2*/ 	.byte	0x3f
	.zero		1


	//   ....[70]....
        /*08a4*/ 	.word	0x00016280
        /*08a8*/ 	.word	0x00000003
        /*08ac*/ 	.word	0x00028c50
        /*08b0*/ 	.short	0x010a
        /*08b2*/ 	.byte	0x3f
	.zero		1


	//   ....[71]....
        /*08b4*/ 	.word	0x000162e0
        /*08b8*/ 	.word	0x00000003
        /*08bc*/ 	.word	0x00028c00
        /*08c0*/ 	.short	0x010a
        /*08c2*/ 	.byte	0x3f
	.zero		1


	//   ....[72]....
        /*08c4*/ 	.word	0x00016330
        /*08c8*/ 	.word	0x00000007
        /*08cc*/ 	.word	0x00028c30
        /*08d0*/ 	.short	0x010a
        /*08d2*/ 	.byte	0x3f
	.zero		1


	//   ....[73]....
        /*08d4*/ 	.word	0x00016380
        /*08d8*/ 	.word	0x00000007
        /*08dc*/ 	.word	0x00028c50
        /*08e0*/ 	.short	0x010a
        /*08e2*/ 	.byte	0x3f
	.zero		1


	//   ....[74]....
        /*08e4*/ 	.word	0x000163e0
        /*08e8*/ 	.word	0x0000000a
        /*08ec*/ 	.word	0x00028c30
        /*08f0*/ 	.short	0x010a
        /*08f2*/ 	.byte	0x3f
	.zero		1


	//   ....[75]....
        /*08f4*/ 	.word	0x00016430
        /*08f8*/ 	.word	0x000000a8
        /*08fc*/ 	.word	0x00028c50
        /*0900*/ 	.short	0x010a
        /*0902*/ 	.byte	0x3f
	.zero		1


	//   ....[76]....
        /*0904*/ 	.word	0x00016490
        /*0908*/ 	.word	0x00000005
        /*090c*/ 	.word	0x00028c30
        /*0910*/ 	.short	0x010a
        /*0912*/ 	.byte	0x3f
	.zero		1


	//   ....[77]....
        /*0914*/ 	.word	0x000164e0
        /*0918*/ 	.word	0x000000ad
        /*091c*/ 	.word	0x00028c50
        /*0920*/ 	.short	0x010a
        /*0922*/ 	.byte	0x3f
	.zero		1


	//   ....[78]....
        /*0924*/ 	.word	0x00016540
        /*0928*/ 	.word	0x00000006
        /*092c*/ 	.word	0x00028c30
        /*0930*/ 	.short	0x010a
        /*0932*/ 	.byte	0x3f
	.zero		1


	//   ....[79]....
        /*0934*/ 	.word	0x00016590
        /*0938*/ 	.word	0x00000014
        /*093c*/ 	.word	0x00028c50
        /*0940*/ 	.short	0x010a
        /*0942*/ 	.byte	0x3f
	.zero		1


	//   ....[80]....
        /*0944*/ 	.word	0x000166e0
        /*0948*/ 	.word	0x00000003
        /*094c*/ 	.word	0x00028c40
        /*0950*/ 	.short	0x010a
        /*0952*/ 	.byte	0x3f
	.zero		1


	//   ....[81]....
        /*0954*/ 	.word	0x00016c20
        /*0958*/ 	.word	0x00000011
        /*095c*/ 	.word	0x00028c20
        /*0960*/ 	.short	0x010a
        /*0962*/ 	.byte	0x3f
	.zero		1


	//   ....[82]....
        /*0964*/ 	.word	0x00016c70
        /*0968*/ 	.word	0x00000000
        /*096c*/ 	.word	0x00028c60
        /*0970*/ 	.short	0x010a
        /*0972*/ 	.byte	0x3f
	.zero		1


	//   ....[83]....
        /*0974*/ 	.word	0x00016cc0
        /*0978*/ 	.word	0x00000002
        /*097c*/ 	.word	0x00028c40
        /*0980*/ 	.short	0x010a
        /*0982*/ 	.byte	0x3f
	.zero		1


	//   ....[84]....
        /*0984*/ 	.word	0x00016d10
        /*0988*/ 	.word	0x00000002
        /*098c*/ 	.word	0x00028c60
        /*0990*/ 	.short	0x010a
        /*0992*/ 	.byte	0x3f
	.zero		1


	//   ....[85]....
        /*0994*/ 	.word	0x00016d60
        /*0998*/ 	.word	0x00000004
        /*099c*/ 	.word	0x00028c40
        /*09a0*/ 	.short	0x010a
        /*09a2*/ 	.byte	0x3f
	.zero		1


	//   ....[86]....
        /*09a4*/ 	.word	0x00016db0
        /*09a8*/ 	.word	0x00000004
        /*09ac*/ 	.word	0x00028c60
        /*09b0*/ 	.short	0x010a
        /*09b2*/ 	.byte	0x3f
	.zero		1


	//   ....[87]....
        /*09b4*/ 	.word	0x00016e00
        /*09b8*/ 	.word	0x00000004
        /*09bc*/ 	.word	0x00028c40
        /*09c0*/ 	.short	0x010a
        /*09c2*/ 	.byte	0x3f
	.zero		1


	//   ....[88]....
        /*09c4*/ 	.word	0x00016e50
        /*09c8*/ 	.word	0x00000004
        /*09cc*/ 	.word	0x00028c60
        /*09d0*/ 	.short	0x010a
        /*09d2*/ 	.byte	0x3f
	.zero		1


	//   ....[89]....
        /*09d4*/ 	.word	0x00016f40
        /*09d8*/ 	.word	0x00000000
        /*09dc*/ 	.word	0x00028c20
        /*09e0*/ 	.short	0x010a
        /*09e2*/ 	.byte	0x3f
	.zero		1


	//   ....[90]....
        /*09e4*/ 	.word	0x000170e0
        /*09e8*/ 	.word	0x00000006
        /*09ec*/ 	.word	0x00000000
        /*09f0*/ 	.short	0x010a
        /*09f2*/ 	.byte	0x3f
	.zero		1


	//   ....[91]....
        /*09f4*/ 	.word	0x00017130
        /*09f8*/ 	.word	0x00000003
        /*09fc*/ 	.word	0x00000000
        /*0a00*/ 	.short	0x010a
        /*0a02*/ 	.byte	0x3f
	.zero		1


	//   ....[92]....
        /*0a04*/ 	.word	0x00017180
        /*0a08*/ 	.word	0x00000012
        /*0a0c*/ 	.word	0x00000000
        /*0a10*/ 	.short	0x010a
        /*0a12*/ 	.byte	0x3f
	.zero		1


	//----- nvinfo : EIATTR_NUM_MBARRIERS
	.align		4
.L_809:
        /*0a14*/ 	.byte	0x03, 0x38
        /*0a16*/ 	.short	0x0016


	//----- nvinfo : EIATTR_EXIT_INSTR_OFFSETS
	.align		4
        /*0a18*/ 	.byte	0x04, 0x1c
        /*0a1a*/ 	.short	(.L_811 - .L_810)


	//   ....[0]....
.L_810:
        /*0a1c*/ 	.word	0x00000a00


	//   ....[1]....
        /*0a20*/ 	.word	0x000109f0


	//   ....[2]....
        /*0a24*/ 	.word	0x00016200


	//----- nvinfo : EIATTR_MAX_THREADS
	.align		4
.L_811:
        /*0a28*/ 	.byte	0x04, 0x05
        /*0a2a*/ 	.short	(.L_813 - .L_812)
.L_812:
        /*0a2c*/ 	.word	0x00000180
        /*0a30*/ 	.word	0x00000001
        /*0a34*/ 	.word	0x00000001


	//----- nvinfo : EIATTR_CRS_STACK_SIZE
	.align		4
.L_813:
        /*0a38*/ 	.byte	0x04, 0x1e
        /*0a3a*/ 	.short	(.L_815 - .L_814)
.L_814:
        /*0a3c*/ 	.word	0x00000000


	//----- nvinfo : EIATTR_CBANK_PARAM_SIZE
	.align		4
.L_815:
        /*0a40*/ 	.byte	0x03, 0x19
        /*0a42*/ 	.short	0x0af0


	//----- nvinfo : EIATTR_PARAM_CBANK
	.align		4
        /*0a44*/ 	.byte	0x04, 0x0a
        /*0a46*/ 	.short	(.L_817 - .L_816)
	.align		4
.L_816:
        /*0a48*/ 	.word	index@(.nv.constant0._ZN7cutlass13device_kernelIN5flash11enable_sm90INS1_16FlashAttnFwdSm90INS1_25CollectiveMainloopFwdSm90ILi2EN4cute5tupleIJNS5_1CILi1EEES8_S8_EEENS6_IJNS7_ILi64EEESA_SA_EEELi512ENS_6half_tEfNS_4arch4Sm90ELb0ELb1ELb1ELb0ELb0ELb0ELb0ELb0ELb0ELb1ELb0ELb0EEENS1_21CollectiveEpilogueFwdINS6_IJSA_NS7_ILi512EEESA_EEES9_SC_SE_Li256ELb0ELb1ELb0ELb0EEENS1_30DynamicPersistentTileSchedulerILi256ELi128ELb0ELb1ELb1EEEEEEEEEvNT_6ParamsE)
        /*0a4c*/ 	.short	0x0210
        /*0a4e*/ 	.short	0x0af0


	//----- nvinfo : EIATTR_SW_WAR
	.align		4
.L_817:
        /*0a50*/ 	.byte	0x04, 0x36
        /*0a52*/ 	.short	(.L_819 - .L_818)
.L_818:
        /*0a54*/ 	.word	0x00000008
.L_819:


//--------------------- .nv.info._ZN7cutlass13device_kernelIN5flash11enable_sm90INS1_16FlashAttnFwdSm90INS1_25CollectiveMainloopFwdSm90ILi2EN4cute5tupleIJNS5_1CILi1EEES8_S8_EEENS6_IJNS7_ILi64EEESA_SA_EEELi512ENS_6half_tEfNS_4arch4Sm90ELb0ELb1ELb1ELb0ELb0ELb0ELb1ELb0ELb0ELb1ELb0ELb0EEENS1_21CollectiveEpilogueFwdINS6_IJSA_NS7_ILi512EEESA_EEES9_SC_SE_Li256ELb0ELb1ELb0ELb0EEENS1_30DynamicPersistentTileSchedulerILi256ELi128ELb0ELb1ELb1EEEEEEEEEvNT_6ParamsE --------------------------
	.section	.nv.info._ZN7cutlass13device_kernelIN5flash11enable_sm90INS1_16FlashAttnFwdSm90INS1_25CollectiveMainloopFwdSm90ILi2EN4cute5tupleIJNS5_1CILi1EEES8_S8_EEENS6_IJNS7_ILi64EEESA_SA_EEELi512ENS_6half_tEfNS_4arch4Sm90ELb0ELb1ELb1ELb0ELb0ELb0ELb1ELb0ELb0ELb1ELb0ELb0EEENS1_21CollectiveEpilogueFwdINS6_IJSA_NS7_ILi512EEESA_EEES9_SC_SE_Li256ELb0ELb1ELb0ELb0EEENS1_30DynamicPersistentTileSchedulerILi256ELi128ELb0ELb1ELb1EEEEEEEEEvNT_6ParamsE,"",@"SHT_CUDA_INFO"
	.sectionflags	@""
	.align	4


	//----- nvinfo : EIATTR_CUDA_API_VERSION
	.align		4
        /*0000*/ 	.byte	0x04, 0x37
        /*0002*/ 	.short	(.L_821 - .L_820)
.L_820:
        /*0004*/ 	.word	0x00000082


	//----- nvinfo : EIATTR_KPARAM_INFO
	.align		4
.L_821:
        /*0008*/ 	.byte	0x04, 0x17
        /*000a*/ 	.short	(.L_823 - .L_822)
.L_822:
        /*000c*/ 	.word	0x00000000
        /*0010*/ 	.short	0x0000
        /*0012*/ 	.short	0x0070
        /*0014*/ 	.byte	0x00, 0xf0, 0x01, 0x2e


	//----- nvinfo : EIATTR_SPARSE_MMA_MASK
	.align		4
.L_823:
        /*0018*/ 	.byte	0x03, 0x50
        /*001a*/ 	.short	0x0000


	//----- nvinfo : EIATTR_MAXREG_COUNT
	.align		4
        /*001c*/ 	.byte	0x03, 0x1b
        /*001e*/ 	.short	0x00a8


	//----- nvinfo : EIATTR_NUM_BARRIERS
	.align		4
        /*0020*/ 	.byte	0x02, 0x4c
        /*0022*/ 	.byte	0x10
	.zero		1


	//----- nvinfo : EIATTR_EXTERNS
	.align		4
        /*0024*/ 	.byte	0x04, 0x0f
        /*0026*/ 	.short	(.L_825 - .L_824)


	//   ....[0]....
	.align		4
.L_824:
        /*0028*/ 	.word	index@(__assertfail)


	//----- nvinfo : EIATTR_ANNOTATIONS
	.align		4
.L_825:
        /*002c*/ 	.byte	0x04, 0x55
        /*002e*/ 	.short	(.L_827 - .L_826)


	//   ....[0]....
.L_826:
        /* <DEDUP_REMOVED lines=35> */


	//----- nvinfo : EIATTR_MERCURY_ISA_VERSION
	.align		4
.L_827:
        /*0250*/ 	.byte	0x03, 0x5f
        /*0252*/ 	.short	0x0101


	//----- nvinfo : EIATTR_INT_WARP_WIDE_INSTR_OFFSETS
	.align		4
        /*0254*/ 	.byte	0x04, 0x31
        /*0256*/ 	.short	(.L_829 - .L_828)


	//   ....[0]....
.L_828:
        /*0258*/ 	.word	0x00000160


	//   ....[1]....
        /*025c*/ 	.word	0x00000200


	//   ....[2]....
        /*0260*/ 	.word	0x00000210


	//   ....[3]....
        /*0264*/ 	.word	0x00000280


	//   ....[4]....
        /*0268*/ 	.word	0x0002af60


	//   ....[5]....
        /*026c*/ 	.word	0x0002aff0


	//   ....[6]....
        /*0270*/ 	.word	0x00030660


	//   ....[7]....
        /*0274*/ 	.word	0x000306f0


	//----- nvinfo : EIATTR_COOP_GROUP_MASK_REGIDS
	.align		4
.L_829:
        /*0278*/ 	.byte	0x04, 0x29
        /*027a*/ 	.short	(.L_831 - .L_830)


	//   ....[0]....
.L_830:
        /*027c*/ 	.word	0xffffffff


	//   ....[1]....
        /*0280*/ 	.word	0xffffffff


	//   ....[2]....
        /*0284*/ 	.word	0xffffffff


	//   ....[3]....
        /*0288*/ 	.word	0xffffffff


	//   ....[4]....
        /*028c*/ 	.word	0xffffffff


	//   ....[5]....
        /*0290*/ 	.word	0xffffffff


	//   ....[6]....
        /*0294*/ 	.word	0xffffffff


	//   ....[7]....
        /*0298*/ 	.word	0xffffffff


	//   ....[8]....
        /*029c*/ 	.word	0xffffffff


	//   ....[9]....
        /*02a0*/ 	.word	0xffffffff


	//   ....[10]....
        /*02a4*/ 	.word	0xffffffff


	//   ....[11]....
        /*02a8*/ 	.word	0xffffffff


	//   ....[12]....
        /*02ac*/ 	.word	0xffffffff


	//   ....[13]....
        /*02b0*/ 	.word	0xffffffff


	//   ....[14]....
        /*02b4*/ 	.word	0xffffffff


	//   ....[15]....
        /*02b8*/ 	.word	0xffffffff


	//   ....[16]....
        /*02bc*/ 	.word	0xffffffff


	//   ....[17]....
        /*02c0*/ 	.word	0xffffffff


	//   ....[18]....
        /*02c4*/ 	.word	0xffffffff


	//   ....[19]....
        /*02c8*/ 	.word	0xffffffff


	//   ....[20]....
        /*02cc*/ 	.word	0xffffffff


	//   ....[21]....
        /*02d0*/ 	.word	0xffffffff


	//   ....[22]....
        /*02d4*/ 	.word	0xffffffff


	//   ....[23]....
        /*02d8*/ 	.word	0xffffffff


	//   ....[24]....
        /*02dc*/ 	.word	0xffffffff


	//   ....[25]....
        /*02e0*/ 	.word	0xffffffff


	//   ....[26]....
        /*02e4*/ 	.word	0xffffffff


	//   ....[27]....
        /*02e8*/ 	.word	0xffffffff


	//   ....[28]....
        /*02ec*/ 	.word	0xffffffff


	//   ....[29]....
        /*02f0*/ 	.word	0xffffffff


	//   ....[30]....
        /*02f4*/ 	.word	0xffffffff


	//   ....[31]....
        /*02f8*/ 	.word	0xffffffff


	//   ....[32]....
        /*02fc*/ 	.word	0xffffffff


	//   ....[33]....
        /*0300*/ 	.word	0xffffffff


	//   ....[34]....
        /*0304*/ 	.word	0xffffffff


	//   ....[35]....
        /*0308*/ 	.word	0xffffffff


	//   ....[36]....
        /*030c*/ 	.word	0xffffffff


	//   ....[37]....
        /*0310*/ 	.word	0xffffffff


	//   ....[38]....
        /*0314*/ 	.word	0xffffffff


	//   ....[39]....
        /*0318*/ 	.word	0xffffffff


	//   ....[40]....
        /*031c*/ 	.word	0xffffffff


	//   ....[41]....
        /*0320*/ 	.word	0xffffffff


	//   ....[42]....
        /*0324*/ 	.word	0xffffffff


	//   ....[43]....
        /*0328*/ 	.word	0xffffffff


	//   ....[44]....
        /*032c*/ 	.word	0xffffffff


	//   ....[45]....
        /*0330*/ 	.word	0xffffffff


	//   ....[46]....
        /*0334*/ 	.word	0xffffffff


	//   ....[47]....
        /*0338*/ 	.word	0xffffffff


	//   ....[48]....
        /*033c*/ 	.word	0xffffffff


	//   ....[49]....
        /*0340*/ 	.word	0xffffffff


	//   ....[50]....
        /*0344*/ 	.word	0xffffffff


	//   ....[51]....
        /*0348*/ 	.word	0xffffffff


	//   ....[52]....
        /*034c*/ 	.word	0xffffffff


	//   ....[53]....
        /*0350*/ 	.word	0xffffffff


	//   ....[54]....
        /*0354*/ 	.word	0xffffffff


	//   ....[55]....
        /*0358*/ 	.word	0xffffffff


	//   ....[56]....
        /*035c*/ 	.word	0xffffffff


	//   ....[57]....
        /*0360*/ 	.word	0xffffffff


	//   ....[58]....
        /*0364*/ 	.word	0xffffffff


	//   ....[59]....
        /*0368*/ 	.word	0xffffffff


	//   ....[60]....
        /*036c*/ 	.word	0xffffffff


	//   ....[61]....
        /*0370*/ 	.word	0xffffffff


	//   ....[62]....
        /*0374*/ 	.word	0xffffffff


	//   ....[63]....
        /*0378*/ 	.word	0xffffffff


	//   ....[64]....
        /*037c*/ 	.word	0xffffffff


	//   ....[65]....
        /*0380*/ 	.word	0xffffffff


	//   ....[66]....
        /*0384*/ 	.word	0xffffffff


	//   ....[67]....
        /*0388*/ 	.word	0xffffffff


	//   ....[68]....
        /*038c*/ 	.word	0x0500000f


	//   ....[69]....
        /*0390*/ 	.word	0x0500000f


	//   ....[70]....
        /*0394*/ 	.word	0x0500000f


	//   ....[71]....
        /*0398*/ 	.word	0x0500000f


	//   ....[72]....
        /*039c*/ 	.word	0x0500000f


	//   ....[73]....
        /*03a0*/ 	.word	0x0500000f


	//   ....[74]....
        /*03a4*/ 	.word	0x0500000f


	//   ....[75]....
        /*03a8*/ 	.word	0x0500000f


	//   ....[76]....
        /*03ac*/ 	.word	0x0500000f


	//   ....[77]....
        /*03b0*/ 	.word	0x0500000f


	//   ....[78]....
        /*03b4*/ 	.word	0x0500000f


	//   ....[79]....
        /*03b8*/ 	.word	0x0500000f


	//   ....[80]....
        /*03bc*/ 	.word	0x0500000f


	//   ....[81]....
        /*03c0*/ 	.word	0x0500000f


	//   ....[82]....
        /*03c4*/ 	.word	0x0500000f


	//   ....[83]....
        /*03c8*/ 	.word	0x0500000f


	//   ....[84]....
        /*03cc*/ 	.word	0x0500000f


	//   ....[85]....
        /*03d0*/ 	.word	0x0500000f


	//   ....[86]....
        /*03d4*/ 	.word	0x0500000f


	//   ....[87]....
        /*03d8*/ 	.word	0xffffffff


	//   ....[88]....
        /*03dc*/ 	.word	0xffffffff


	//   ....[89]....
        /*03e0*/ 	.word	0xffffffff


	//   ....[90]....
        /*03e4*/ 	.word	0xffffffff


	//   ....[91]....
        /*03e8*/ 	.word	0xffffffff


	//   ....[92]....
        /*03ec*/ 	.word	0xffffffff


	//   ....[93]....
        /*03f0*/ 	.word	0xffffffff


	//   ....[94]....
        /*03f4*/ 	.word	0xffffffff


	//----- nvinfo : EIATTR_COOP_GROUP_INSTR_OFFSETS
	.align		4
.L_831:
        /*03f8*/ 	.byte	0x04, 0x28
        /*03fa*/ 	.short	(.L_833 - .L_832)


	//   ....[0]....
.L_832:
        /*03fc*/ 	.word	0x00000070


	//   ....[1]....
        /*0400*/ 	.word	0x00000170


	//   ....[2]....
        /*0404*/ 	.word	0x00000220


	//   ....[3]....
        /*0408*/ 	.word	0x000003c0


	//   ....[4]....
        /*040c*/ 	.word	0x00000520


	//   ....[5]....
        /*0410*/ 	.word	0x00000640


	//   ....[6]....
        /*0414*/ 	.word	0x000007a0


	//   ....[7]....
        /*0418*/ 	.word	0x000025f0


	//   ....[8]....
        /*041c*/ 	.word	0x0000a1b0


	//   ....[9]....
        /*0420*/ 	.word	0x0000c1f0


	//   ....[10]....
        /*0424*/ 	.word	0x0000d5a0


	//   ....[11]....
        /*0428*/ 	.word	0x0000dad0


	//   ....[12]....
        /*042c*/ 	.word	0x0000e610


	//   ....[13]....
        /*0430*/ 	.word	0x0000e9f0


	//   ....[14]....
        /*0434*/ 	.word	0x0000ed90


	//   ....[15]....
        /*0438*/ 	.word	0x0000edb0


	//   ....[16]....
        /*043c*/ 	.word	0x00011a20


	//   ....[17]....
        /*0440*/ 	.word	0x000135b0


	//   ....[18]....
        /*0444*/ 	.word	0x00014960


	//   ....[19]....
        /*0448*/ 	.word	0x00014ae0


	//   ....[20]....
        /*044c*/ 	.word	0x00014c10


	//   ....[21]....
        /*0450*/ 	.word	0x00014c30


	//   ....[22]....
        /*0454*/ 	.word	0x0001b970


	//   ....[23]....
        /*0458*/ 	.word	0x0001cfd0


	//   ....[24]....
        /*045c*/ 	.word	0x0001e330


	//   ....[25]....
        /*0460*/ 	.word	0x0001e870


	//   ....[26]....
        /*0464*/ 	.word	0x0001f400


	//   ....[27]....
        /*0468*/ 	.word	0x0001f490


	//   ....[28]....
        /*046c*/ 	.word	0x0001f590


	//   ....[29]....
        /*0470*/ 	.word	0x0001f5b0


	//   ....[30]....
        /*0474*/ 	.word	0x00026380


	//   ....[31]....
        /*0478*/ 	.word	0x000264b0


	//   ....[32]....
        /*047c*/ 	.word	0x000264d0


	//   ....[33]....
        /*0480*/ 	.word	0x00026510


	//   ....[34]....
        /*0484*/ 	.word	0x00026530


	//   ....[35]....
        /*0488*/ 	.word	0x00027fb0


	//   ....[36]....
        /*048c*/ 	.word	0x00028bb0


	//   ....[37]....
        /*0490*/ 	.word	0x00028be0


	//   ....[38]....
        /*0494*/ 	.word	0x00028c20


	//   ....[39]....
        /*0498*/ 	.word	0x00028c30


	//   ....[40]....
        /*049c*/ 	.word	0x00029260


	//   ....[41]....
        /*04a0*/ 	.word	0x00029290


	//   ....[42]....
        /*04a4*/ 	.word	0x000294e0


	//   ....[43]....
        /*04a8*/ 	.word	0x00029500


	//   ....[44]....
        /*04ac*/ 	.word	0x00029ea0


	//   ....[45]....
        /*04b0*/ 	.word	0x00029ef0


	//   ....[46]....
        /*04b4*/ 	.word	0x0002a130


	//   ....[47]....
        /*04b8*/ 	.word	0x0002a150


	//   ....[48]....
        /*04bc*/ 	.word	0x0002a440


	//   ....[49]....
        /*04c0*/ 	.word	0x0002b560


	//   ....[50]....
        /*04c4*/ 	.word	0x0002bea0


	//   ....[51]....
        /*04c8*/ 	.word	0x0002bed0


	//   ....[52]....
        /*04cc*/ 	.word	0x0002bfd0


	//   ....[53]....
        /*04d0*/ 	.word	0x0002bfe0


	//   ....[54]....
        /*04d4*/ 	.word	0x0002c060


	//   ....[55]....
        /*04d8*/ 	.word	0x0002c070


	//   ....[56]....
        /*04dc*/ 	.word	0x0002c080


	//   ....[57]....
        /*04e0*/ 	.word	0x0002c090


	//   ....[58]....
        /*04e4*/ 	.word	0x0002ca80


	//   ....[59]....
        /*04e8*/ 	.word	0x0002cac0


	//   ....[60]....
        /*04ec*/ 	.word	0x0002cae0


	//   ....[61]....
        /*04f0*/ 	.word	0x0002cc20


	//   ....[62]....
        /*04f4*/ 	.word	0x0002cde0


	//   ....[63]....
        /*04f8*/ 	.word	0x0002cdf0


	//   ....[64]....
        /*04fc*/ 	.word	0x0002cf40


	//   ....[65]....
        /*0500*/ 	.word	0x0002cf50


	//   ....[66]....
        /*0504*/ 	.word	0x00030840


	//   ....[67]....
        /*0508*/ 	.word	0x00030a30


	//   ....[68]....
        /*050c*/ 	.word	0x00030f40


	//   ....[69]....
        /*0510*/ 	.word	0x000310a0


	//   ....[70]....
        /*0514*/ 	.word	0x00031120


	//   ....[71]....
        /*0518*/ 	.word	0x000311d0


	//   ....[72]....
        /*051c*/ 	.word	0x000312c0


	//   ....[73]....
        /*0520*/ 	.word	0x00031320


	//   ....[74]....
        /*0524*/ 	.word	0x00031410


	//   ....[75]....
        /*0528*/ 	.word	0x00031470


	//   ....[76]....
        /*052c*/ 	.word	0x00031510


	//   ....[77]....
        /*0530*/ 	.word	0x000315f0


	//   ....[78]....
        /*0534*/ 	.word	0x000316a0


	//   ....[79]....
        /*0538*/ 	.word	0x00031980


	//   ....[80]....
        /*053c*/ 	.word	0x000319d0


	//   ....[81]....
        /*0540*/ 	.word	0x00031b10


	//   ....[82]....
        /*0544*/ 	.word	0x00031c20


	//   ....[83]....
        /*0548*/ 	.word	0x00031e50


	//   ....[84]....
        /*054c*/ 	.word	0x00031ea0


	//   ....[85]....
        /*0550*/ 	.word	0x000321c0


	//   ....[86]....
        /*0554*/ 	.word	0x000322e0


	//   ....[87]....
        /*0558*/ 	.word	0x000342e0


	//   ....[88]....
        /*055c*/ 	.word	0x00035b00


	//   ....[89]....
        /*0560*/ 	.word	0x000360d0


	//   ....[90]....
        /*0564*/ 	.word	0x00036e50


	//   ....[91]....
        /*0568*/ 	.word	0x00036ea0


	//   ....[92]....
        /*056c*/ 	.word	0x00036f00


	//   ....[93]....
        /*0570*/ 	.word	0x00036f20


	//   ....[94]....
        /*0574*/ 	.word	0x00044060


	//----- nvinfo : EIATTR_REG_RECONFIG
	.align		4
.L_833:
        /*0578*/ 	.byte	0x01, 0x54
	.zero		2


	//----- nvinfo : EIATTR_SYSCALL_OFFSETS
	.align		4
        /*057c*/ 	.byte	0x04, 0x46
        /*057e*/ 	.short	(.L_835 - .L_834)


	//   ....[0]....
.L_834:
        /*0580*/ 	.word	0x0000a6d0


	//   ....[1]....
        /*0584*/ 	.word	0x0002b160


	//   ....[2]....
        /*0588*/ 	.word	0x0002b2b0


	//   ....[3]....
        /*058c*/ 	.word	0x0002b3a0


	//   ....[4]....
        /*0590*/ 	.word	0x0002bb00


	//   ....[5]....
        /*0594*/ 	.word	0x0002c3e0


	//----- nvinfo : EIATTR_MBARRIER_INSTR_OFFSETS
	.align		4
.L_835:
        /*0598*/ 	.byte	0x04, 0x39
        /*059a*/ 	.short	(.L_837 - .L_836)


	//   ....[0]....
.L_836:
        /*059c*/ 	.word	0x000002a0
        /*05a0*/ 	.word	0x000000ff
        /*05a4*/ 	.word	0x00038800
        /*05a8*/ 	.short	0x0100
        /*05aa*/ 	.byte	0x08
	.zero		1


	//   ....[1]....
        /*05ac*/ 	.word	0x000002b0
        /*05b0*/ 	.word	0x000000ff
        /*05b4*/ 	.word	0x00038810
        /*05b8*/ 	.short	0x0100
        /*05ba*/ 	.byte	0x08
	.zero		1


	//   ....[2]....
        /*05bc*/ 	.word	0x000002c0
        /*05c0*/ 	.word	0x000000ff
        /*05c4*/ 	.word	0x00038820
        /*05c8*/ 	.short	0x0100
        /*05ca*/ 	.byte	0x08
	.zero		1


	//   ....[3]....
        /*05cc*/ 	.word	0x00000370
        /*05d0*/ 	.word	0x000000ff
        /*05d4*/ 	.word	0x00038830
        /*05d8*/ 	.short	0x0100
        /*05da*/ 	.byte	0x06
	.zero		1


	//   ....[4]....
        /*05dc*/ 	.word	0x00000380
        /*05e0*/ 	.word	0x000000ff
        /*05e4*/ 	.word	0x00038840
        /*05e8*/ 	.short	0x0100
        /*05ea*/ 	.byte	0x06
	.zero		1


	//   ....[5]....
        /*05ec*/ 	.word	0x00000390
        /*05f0*/ 	.word	0x000000ff
        /*05f4*/ 	.word	0x00038838
        /*05f8*/ 	.short	0x0100
        /*05fa*/ 	.byte	0x06
	.zero		1


	//   ....[6]....
        /*05fc*/ 	.word	0x000003a0
        /*0600*/ 	.word	0x000000ff
        /*0604*/ 	.word	0x00038848
        /*0608*/ 	.short	0x0100
        /*060a*/ 	.byte	0x06
	.zero		1


	//   ....[7]....
        /*060c*/ 	.word	0x000004d0
        /*0610*/ 	.word	0x000000ff
        /*0614*/ 	.word	0x00038850
        /*0618*/ 	.short	0x0100
        /*061a*/ 	.byte	0x08
	.zero		1


	//   ....[8]....
        /*061c*/ 	.word	0x000004e0
        /*0620*/ 	.word	0x000000ff
        /*0624*/ 	.word	0x00038860
        /*0628*/ 	.short	0x0100
        /*062a*/ 	.byte	0x08
	.zero		1


	//   ....[9]....
        /*062c*/ 	.word	0x000004f0
        /*0630*/ 	.word	0x000000ff
        /*0634*/ 	.word	0x00038858
        /*0638*/ 	.short	0x0100
        /*063a*/ 	.byte	0x08
	.zero		1


	//   ....[10]....
        /*063c*/ 	.word	0x00000500
        /*0640*/ 	.word	0x000000ff
        /*0644*/ 	.word	0x00038868
        /*0648*/ 	.short	0x0100
        /*064a*/ 	.byte	0x08
	.zero		1


	//   ....[11]....
        /*064c*/ 	.word	0x000005f0
        /*0650*/ 	.word	0x000000ff
        /*0654*/ 	.word	0x00038870
        /*0658*/ 	.short	0x0100
        /*065a*/ 	.byte	0x06
	.zero		1


	//   ....[12]....
        /*065c*/ 	.word	0x00000600
        /*0660*/ 	.word	0x000000ff
        /*0664*/ 	.word	0x00038880
        /*0668*/ 	.short	0x0100
        /*066a*/ 	.byte	0x06
	.zero		1


	//   ....[13]....
        /*066c*/ 	.word	0x00000610
        /*0670*/ 	.word	0x000000ff
        /*0674*/ 	.word	0x00038878
        /*0678*/ 	.short	0x0100
        /*067a*/ 	.byte	0x06
	.zero		1


	//   ....[14]....
        /*067c*/ 	.word	0x00000620
        /*0680*/ 	.word	0x000000ff
        /*0684*/ 	.word	0x00038888
        /*0688*/ 	.short	0x0100
        /*068a*/ 	.byte	0x06
	.zero		1


	//   ....[15]....
        /*068c*/ 	.word	0x00000750
        /*0690*/ 	.word	0x000000ff
        /*0694*/ 	.word	0x00038890
        /*0698*/ 	.short	0x0100
        /*069a*/ 	.byte	0x08
	.zero		1


	//   ....[16]....
        /*069c*/ 	.word	0x00000760
        /*06a0*/ 	.word	0x000000ff
        /*06a4*/ 	.word	0x000388a0
        /*06a8*/ 	.short	0x0100
        /*06aa*/ 	.byte	0x08
	.zero		1


	//   ....[17]....
        /*06ac*/ 	.word	0x00000770
        /*06b0*/ 	.word	0x000000ff
        /*06b4*/ 	.word	0x00038898
        /*06b8*/ 	.short	0x0100
        /*06ba*/ 	.byte	0x08
	.zero		1


	//   ....[18]....
        /*06bc*/ 	.word	0x00000780
        /*06c0*/ 	.word	0x000000ff
        /*06c4*/ 	.word	0x000388a8
        /*06c8*/ 	.short	0x0100
        /*06ca*/ 	.byte	0x08
	.zero		1


	//   ....[19]....
        /*06cc*/ 	.word	0x000008c0
        /*06d0*/ 	.word	0x000000ff
        /*06d4*/ 	.word	0x000388b0
        /*06d8*/ 	.short	0x0100
        /*06da*/ 	.byte	0x08
	.zero		1


	//   ....[20]....
        /*06dc*/ 	.word	0x000008d0
        /*06e0*/ 	.word	0x000000ff
        /*06e4*/ 	.word	0x000388c0
        /*06e8*/ 	.short	0x0100
        /*06ea*/ 	.byte	0x08
	.zero		1


	//   ....[21]....
        /*06ec*/ 	.word	0x000008e0
        /*06f0*/ 	.word	0x000000ff
        /*06f4*/ 	.word	0x000388b8
        /*06f8*/ 	.short	0x0100
        /*06fa*/ 	.byte	0x08
	.zero		1


	//   ....[22]....
        /*06fc*/ 	.word	0x000008f0
        /*0700*/ 	.word	0x000000ff
        /*0704*/ 	.word	0x000388c8
        /*0708*/ 	.short	0x0100
        /*070a*/ 	.byte	0x08
	.zero		1


	//   ....[23]....
        /*070c*/ 	.word	0x000049b0
        /*0710*/ 	.word	0x00000000
        /*0714*/ 	.word	0x00000000
        /*0718*/ 	.short	0x0101
        /*071a*/ 	.byte	0x3f
	.zero		1


	//   ....[24]....
        /*071c*/ 	.word	0x00008770
        /*0720*/ 	.word	0x00000000
        /*0724*/ 	.word	0x00000000
        /*0728*/ 	.short	0x0101
        /*072a*/ 	.byte	0x3f
	.zero		1


	//   ....[25]....
        /*072c*/ 	.word	0x0000ac40
        /*0730*/ 	.word	0x000000ff
        /*0734*/ 	.word	0x00038800
        /*0738*/ 	.short	0x010a
        /*073a*/ 	.byte	0x2c
	.zero		1


	//   ....[26]....
        /*073c*/ 	.word	0x0000b070
        /*0740*/ 	.word	0x0000000a
        /*0744*/ 	.word	0x00000000
        /*0748*/ 	.short	0x010a
        /*074a*/ 	.byte	0x3f
	.zero		1


	//   ....[27]....
        /*074c*/ 	.word	0x0000b0d0
        /*0750*/ 	.word	0x0000000a
        /*0754*/ 	.word	0x00000000
        /*0758*/ 	.short	0x010a
        /*075a*/ 	.byte	0x3f
	.zero		1


	//   ....[28]....
        /*075c*/ 	.word	0x0000b480
        /*0760*/ 	.word	0x000000ff
        /*0764*/ 	.word	0x00038810
        /*0768*/ 	.short	0x010a
        /*076a*/ 	.byte	0x2c
	.zero		1


	//   ....[29]....
        /*076c*/ 	.word	0x0000b580
        /*0770*/ 	.word	0x0000000a
        /*0774*/ 	.word	0x00000000
        /*0778*/ 	.short	0x010a
        /*077a*/ 	.byte	0x3f
	.zero		1


	//   ....[30]....
        /*077c*/ 	.word	0x0000b5e0
        /*0780*/ 	.word	0x0000000a
        /*0784*/ 	.word	0x00000000
        /*0788*/ 	.short	0x010a
        /*078a*/ 	.byte	0x3f
	.zero		1


	//   ....[31]....
        /*078c*/ 	.word	0x0000d160
        /*0790*/ 	.word	0x0000000a
        /*0794*/ 	.word	0x00000000
        /*0798*/ 	.short	0x0101
        /*079a*/ 	.byte	0x3f
	.zero		1


	//   ....[32]....
        /*079c*/ 	.word	0x00011a90
        /*07a0*/ 	.word	0x00000000
        /*07a4*/ 	.word	0x00000000
        /*07a8*/ 	.short	0x0101
        /*07aa*/ 	.byte	0x3f
	.zero		1


	//   ....[33]....
        /*07ac*/ 	.word	0x000121b0
        /*07b0*/ 	.word	0x00000009
        /*07b4*/ 	.word	0x00000000
        /*07b8*/ 	.short	0x010a
        /*07ba*/ 	.byte	0x3f
	.zero		1


	//   ....[34]....
        /*07bc*/ 	.word	0x000122b0
        /*07c0*/ 	.word	0x00000008
        /*07c4*/ 	.word	0x00000000
        /*07c8*/ 	.short	0x010a
        /*07ca*/ 	.byte	0x3f
	.zero		1


	//   ....[35]....
        /*07cc*/ 	.word	0x00012710
        /*07d0*/ 	.word	0x00000015
        /*07d4*/ 	.word	0x00000000
        /*07d8*/ 	.short	0x010a
        /*07da*/ 	.byte	0x3f
	.zero		1


	//   ....[36]....
        /*07dc*/ 	.word	0x00012810
        /*07e0*/ 	.word	0x00000008
        /*07e4*/ 	.word	0x00000000
        /*07e8*/ 	.short	0x010a
        /*07ea*/ 	.byte	0x3f
	.zero		1


	//   ....[37]....
        /*07ec*/ 	.word	0x00014520
        /*07f0*/ 	.word	0x00000038
        /*07f4*/ 	.word	0x00000000
        /*07f8*/ 	.short	0x0101
        /*07fa*/ 	.byte	0x3f
	.zero		1


	//   ....[38]....
        /*07fc*/ 	.word	0x0001b9f0
        /*0800*/ 	.word	0x00000005
        /*0804*/ 	.word	0x00000000
        /*0808*/ 	.short	0x0101
        /*080a*/ 	.byte	0x3f
	.zero		1


	//   ....[39]....
        /*080c*/ 	.word	0x0001bbd0
        /*0810*/ 	.word	0x00000007
        /*0814*/ 	.word	0x00000000
        /*0818*/ 	.short	0x010a
        /*081a*/ 	.byte	0x3f
	.zero		1


	//   ....[40]....
        /*081c*/ 	.word	0x0001bcd0
        /*0820*/ 	.word	0x00000006
        /*0824*/ 	.word	0x00000000
        /*0828*/ 	.short	0x010a
        /*082a*/ 	.byte	0x3f
	.zero		1


	//   ....[41]....
        /*082c*/ 	.word	0x0001c130
        /*0830*/ 	.word	0x0000000c
        /*0834*/ 	.word	0x00000000
        /*0838*/ 	.short	0x010a
        /*083a*/ 	.byte	0x3f
	.zero		1


	//   ....[42]....
        /*083c*/ 	.word	0x0001c230
        /*0840*/ 	.word	0x00000006
        /*0844*/ 	.word	0x00000000
        /*0848*/ 	.short	0x010a
        /*084a*/ 	.byte	0x3f
	.zero		1


	//   ....[43]....
        /*084c*/ 	.word	0x0001df40
        /*0850*/ 	.word	0x0000000c
        /*0854*/ 	.word	0x00000000
        /*0858*/ 	.short	0x0101
        /*085a*/ 	.byte	0x3f
	.zero		1


	//   ....[44]....
        /*085c*/ 	.word	0x00026400
        /*0860*/ 	.word	0x00000006
        /*0864*/ 	.word	0x00000000
        /*0868*/ 	.short	0x0101
        /*086a*/ 	.byte	0x3f
	.zero		1


	//   ....[45]....
        /*086c*/ 	.word	0x00029280
        /*0870*/ 	.word	0x000000ff
        /*0874*/ 	.word	0x00000000
        /*0878*/ 	.short	0x0101
        /*087a*/ 	.byte	0x05
	.zero		1


	//   ....[46]....
        /*087c*/ 	.word	0x0002b790
        /*0880*/ 	.word	0x00000000
        /*0884*/ 	.word	0x00038840
        /*0888*/ 	.short	0x010a
        /*088a*/ 	.byte	0x3f
	.zero		1


	//   ....[47]....
        /*088c*/ 	.word	0x0002c1b0
        /*0890*/ 	.word	0x00000011
        /*0894*/ 	.word	0x00038800
        /*0898*/ 	.short	0x0107
        /*089a*/ 	.byte	0x3f
	.zero		1


	//   ....[48]....
        /*089c*/ 	.word	0x0002c250
        /*08a0*/ 	.word	0x00000011
        /*08a4*/ 	.word	0x00038800
        /*08a8*/ 	.short	0x0101
        /*08aa*/ 	.byte	0x3f
	.zero		1


	//   ....[49]....
        /*08ac*/ 	.word	0x0002d170
        /*08b0*/ 	.word	0x00000011
        /*08b4*/ 	.word	0x00038810
        /*08b8*/ 	.short	0x0107
        /*08ba*/ 	.byte	0x3f
	.zero		1


	//   ....[50]....
        /*08bc*/ 	.word	0x0002d270
        /*08c0*/ 	.word	0x00000011
        /*08c4*/ 	.word	0x00038810
        /*08c8*/ 	.short	0x0101
        /*08ca*/ 	.byte	0x3f
	.zero		1


	//   ....[51]....
        /*08cc*/ 	.word	0x0002d290
        /*08d0*/ 	.word	0x00000011
        /*08d4*/ 	.word	0x00038820
        /*08d8*/ 	.short	0x010a
        /*08da*/ 	.byte	0x3f
	.zero		1


	//   ....[52]....
        /*08dc*/ 	.word	0x0002d360
        /*08e0*/ 	.word	0x00000000
        /*08e4*/ 	.word	0x00038860
        /*08e8*/ 	.short	0x010a
        /*08ea*/ 	.byte	0x3f
	.zero		1


	//   ....[53]....
        /*08ec*/ 	.word	0x0002df40
        /*08f0*/ 	.word	0x00000003
        /*08f4*/ 	.word	0x00038840
        /*08f8*/ 	.short	0x010a
        /*08fa*/ 	.byte	0x3f
	.zero		1


	//   ....[54]....
        /*08fc*/ 	.word	0x0002e160
        /*0900*/ 	.word	0x00000003
        /*0904*/ 	.word	0x00038860
        /*0908*/ 	.short	0x010a
        /*090a*/ 	.byte	0x3f
	.zero		1


	//   ....[55]....
        /*090c*/ 	.word	0x0002ed10
        /*0910*/ 	.word	0x00000004
        /*0914*/ 	.word	0x00038840
        /*0918*/ 	.short	0x010a
        /*091a*/ 	.byte	0x3f
	.zero		1


	//   ....[56]....
        /*091c*/ 	.word	0x0002ef30
        /*0920*/ 	.word	0x00000004
        /*0924*/ 	.word	0x00038860
        /*0928*/ 	.short	0x010a
        /*092a*/ 	.byte	0x3f
	.zero		1


	//   ....[57]....
        /*092c*/ 	.word	0x0002fa70
        /*0930*/ 	.word	0x00000004
        /*0934*/ 	.word	0x00038840
        /*0938*/ 	.short	0x010a
        /*093a*/ 	.byte	0x3f
	.zero		1


	//   ....[58]....
        /*093c*/ 	.word	0x0002fc90
        /*0940*/ 	.word	0x00000004
        /*0944*/ 	.word	0x00038860
        /*0948*/ 	.short	0x010a
        /*094a*/ 	.byte	0x3f
	.zero		1


	//   ....[59]....
        /*094c*/ 	.word	0x000309b0
        /*0950*/ 	.word	0x00000009
        /*0954*/ 	.word	0x00038820
        /*0958*/ 	.short	0x010a
        /*095a*/ 	.byte	0x3f
	.zero		1


	//   ....[60]....
        /*095c*/ 	.word	0x00030b30
        /*0960*/ 	.word	0x00000005
        /*0964*/ 	.word	0x00000000
        /*0968*/ 	.short	0x010a
        /*096a*/ 	.byte	0x3f
	.zero		1


	//   ....[61]....
        /*096c*/ 	.word	0x00030b80
        /*0970*/ 	.word	0x00000007
        /*0974*/ 	.word	0x00000000
        /*0978*/ 	.short	0x010a
        /*097a*/ 	.byte	0x3f
	.zero		1


	//   ....[62]....
        /*097c*/ 	.word	0x00030bc0
        /*0980*/ 	.word	0x00000013
        /*0984*/ 	.word	0x00000000
        /*0988*/ 	.short	0x010a
        /*098a*/ 	.byte	0x3f
	.zero		1


	//   ....[63]....
        /*098c*/ 	.word	0x00030bf0
        /*0990*/ 	.word	0x00000003
        /*0994*/ 	.word	0x00000000
        /*0998*/ 	.short	0x010a
        /*099a*/ 	.byte	0x3f
	.zero		1


	//   ....[64]....
        /*099c*/ 	.word	0x00030c60
        /*09a0*/ 	.word	0x0000000b
        /*09a4*/ 	.word	0x00038800
        /*09a8*/ 	.short	0x010a
        /*09aa*/ 	.byte	0x3f
	.zero		1


	//   ....[65]....
        /*09ac*/ 	.word	0x00030cb0
        /*09b0*/ 	.word	0x0000000a
        /*09b4*/ 	.word	0x00000000
        /*09b8*/ 	.short	0x010a
        /*09ba*/ 	.byte	0x3f
	.zero		1


	//   ....[66]....
        /*09bc*/ 	.word	0x00030d10
        /*09c0*/ 	.word	0x0000000b
        /*09c4*/ 	.word	0x00038810
        /*09c8*/ 	.short	0x010a
        /*09ca*/ 	.byte	0x3f
	.zero		1


	//   ....[67]....
        /*09cc*/ 	.word	0x00030d60
        /*09d0*/ 	.word	0x0000000a
        /*09d4*/ 	.word	0x00000000
        /*09d8*/ 	.short	0x010a
        /*09da*/ 	.byte	0x3f
	.zero		1


	//   ....[68]....
        /*09dc*/ 	.word	0x00030db0
        /*09e0*/ 	.word	0x00000008
        /*09e4*/ 	.word	0x00000000
        /*09e8*/ 	.short	0x010a
        /*09ea*/ 	.byte	0x3f
	.zero		1


	//   ....[69]....
        /*09ec*/ 	.word	0x00030e00
        /*09f0*/ 	.word	0x00000008
        /*09f4*/ 	.word	0x00000000
        /*09f8*/ 	.short	0x010a
        /*09fa*/ 	.byte	0x3f
	.zero		1


	//   ....[70]....
        /*09fc*/ 	.word	0x00030e50
        /*0a00*/ 	.word	0x00000006
        /*0a04*/ 	.word	0x00000000
        /*0a08*/ 	.short	0x010a
        /*0a0a*/ 	.byte	0x3f
	.zero		1


	//   ....[71]....
        /*0a0c*/ 	.word	0x00030ea0
        /*0a10*/ 	.word	0x00000006
        /*0a14*/ 	.word	0x00000000
        /*0a18*/ 	.short	0x010a
        /*0a1a*/ 	.byte	0x3f
	.zero		1


	//   ....[72]....
        /*0a1c*/ 	.word	0x00030ff0
        /*0a20*/ 	.word	0x00000000
        /*0a24*/ 	.word	0x00038840
        /*0a28*/ 	.short	0x010a
        /*0a2a*/ 	.byte	0x3f
	.zero		1


	//   ....[73]....
        /*0a2c*/ 	.word	0x00031ee0
        /*0a30*/ 	.word	0x00000011
        /*0a34*/ 	.word	0x00038820
        /*0a38*/ 	.short	0x010a
        /*0a3a*/ 	.byte	0x3f
	.zero		1


	//   ....[74]....
        /*0a3c*/ 	.word	0x00031f30
        /*0a40*/ 	.word	0x00000000
        /*0a44*/ 	.word	0x00038860
        /*0a48*/ 	.short	0x010a
        /*0a4a*/ 	.byte	0x3f
	.zero		1


	//   ....[75]....
        /*0a4c*/ 	.word	0x00031f80
        /*0a50*/ 	.word	0x00000003
        /*0a54*/ 	.word	0x00038840
        /*0a58*/ 	.short	0x010a
        /*0a5a*/ 	.byte	0x3f
	.zero		1


	//   ....[76]....
        /*0a5c*/ 	.word	0x00031fd0
        /*0a60*/ 	.word	0x00000003
        /*0a64*/ 	.word	0x00038860
        /*0a68*/ 	.short	0x010a
        /*0a6a*/ 	.byte	0x3f
	.zero		1


	//   ....[77]....
        /*0a6c*/ 	.word	0x00032020
        /*0a70*/ 	.word	0x00000004
        /*0a74*/ 	.word	0x00038840
        /*0a78*/ 	.short	0x010a
        /*0a7a*/ 	.byte	0x3f
	.zero		1


	//   ....[78]....
        /*0a7c*/ 	.word	0x00032070
        /*0a80*/ 	.word	0x00000004
        /*0a84*/ 	.word	0x00038860
        /*0a88*/ 	.short	0x010a
        /*0a8a*/ 	.byte	0x3f
	.zero		1


	//   ....[79]....
        /*0a8c*/ 	.word	0x000320c0
        /*0a90*/ 	.word	0x00000004
        /*0a94*/ 	.word	0x00038840
        /*0a98*/ 	.short	0x010a
        /*0a9a*/ 	.byte	0x3f
	.zero		1


	//   ....[80]....
        /*0a9c*/ 	.word	0x00032110
        /*0aa0*/ 	.word	0x00000004
        /*0aa4*/ 	.word	0x00038860
        /*0aa8*/ 	.short	0x010a
        /*0aaa*/ 	.byte	0x3f
	.zero		1


	//   ....[81]....
        /*0aac*/ 	.word	0x00032200
        /*0ab0*/ 	.word	0x00000009
        /*0ab4*/ 	.word	0x00038820
        /*0ab8*/ 	.short	0x010a
        /*0aba*/ 	.byte	0x3f
	.zero		1


	//   ....[82]....
        /*0abc*/ 	.word	0x000323a0
        /*0ac0*/ 	.word	0x00000005
        /*0ac4*/ 	.word	0x00000000
        /*0ac8*/ 	.short	0x010a
        /*0aca*/ 	.byte	0x3f
	.zero		1


	//   ....[83]....
        /*0acc*/ 	.word	0x000323f0
        /*0ad0*/ 	.word	0x00000007
        /*0ad4*/ 	.word	0x00000000
        /*0ad8*/ 	.short	0x010a
        /*0ada*/ 	.byte	0x3f
	.zero		1


	//   ....[84]....
        /*0adc*/ 	.word	0x00032440
        /*0ae0*/ 	.word	0x00000013
        /*0ae4*/ 	.word	0x00000000
        /*0ae8*/ 	.short	0x010a
        /*0aea*/ 	.byte	0x3f
	.zero		1


	//   ....[85]....
        /*0aec*/ 	.word	0x00032800
        /*0af0*/ 	.word	0x0000001a
        /*0af4*/ 	.word	0x00000000
        /*0af8*/ 	.short	0x010a
        /*0afa*/ 	.byte	0x3f
	.zero		1


	//   ....[86]....
        /*0afc*/ 	.word	0x00032940
        /*0b00*/ 	.word	0x00000015
        /*0b04*/ 	.word	0x00000000
        /*0b08*/ 	.short	0x010a
        /*0b0a*/ 	.byte	0x3f
	.zero		1


	//   ....[87]....
        /*0b0c*/ 	.word	0x00032fa0
        /*0b10*/ 	.word	0x0000003a
        /*0b14*/ 	.word	0x00000000
        /*0b18*/ 	.short	0x010a
        /*0b1a*/ 	.byte	0x3f
	.zero		1


	//   ....[88]....
        /*0b1c*/ 	.word	0x000330e0
        /*0b20*/ 	.word	0x00000038
        /*0b24*/ 	.word	0x00000000
        /*0b28*/ 	.short	0x010a
        /*0b2a*/ 	.byte	0x3f
	.zero		1


	//   ....[89]....
        /*0b2c*/ 	.word	0x00035550
        /*0b30*/ 	.word	0x0000003a
        /*0b34*/ 	.word	0x00000000
        /*0b38*/ 	.short	0x0101
        /*0b3a*/ 	.byte	0x3f
	.zero		1


	//   ....[90]....
        /*0b3c*/ 	.word	0x00044140
        /*0b40*/ 	.word	0x00000004
        /*0b44*/ 	.word	0x00000000
        /*0b48*/ 	.short	0x0101
        /*0b4a*/ 	.byte	0x3f
	.zero		1


	//   ....[91]....
        /*0b4c*/ 	.word	0x00044180
        /*0b50*/ 	.word	0x00000015
        /*0b54*/ 	.word	0x00000000
        /*0b58*/ 	.short	0x010a
        /*0b5a*/ 	.byte	0x3f
	.zero		1


	//   ....[92]....
        /*0b5c*/ 	.word	0x000441d0
        /*0b60*/ 	.word	0x00000038
        /*0b64*/ 	.word	0x00000000
        /*0b68*/ 	.short	0x010a
        /*0b6a*/ 	.byte	0x3f
	.zero		1


	//----- nvinfo : EIATTR_NUM_MBARRIERS
	.align		4
.L_837:
        /*0b6c*/ 	.byte	0x03, 0x38
        /*0b6e*/ 	.short	0x0017


	//----- nvinfo : EIATTR_EXIT_INSTR_OFFSETS
	.align		4
        /*0b70*/ 	.byte	0x04, 0x1c
        /*0b72*/ 	.short	(.L_839 - .L_838)


	//   ....[0]....
.L_838:
        /*0b74*/ 	.word	0x00000b30


	//   ....[1]....
        /*0b78*/ 	.word	0x0002a3c0


	//   ....[2]....
        /*0b7c*/ 	.word	0x00030c40


	//----- nvinfo : EIATTR_MAX_THREADS
	.align		4
.L_839:
        /*0b80*/ 	.byte	0x04, 0x05
        /*0b82*/ 	.short	(.L_841 - .L_840)
.L_840:
        /*0b84*/ 	.word	0x00000180
        /*0b88*/ 	.word	0x00000001
        /*0b8c*/ 	.word	0x00000001


	//----- nvinfo : EIATTR_CRS_STACK_SIZE
	.align		4
.L_841:
        /*0b90*/ 	.byte	0x04, 0x1e
        /*0b92*/ 	.short	(.L_843 - .L_842)
.L_842:
        /*0b94*/ 	.word	0x00000000


	//----- nvinfo : EIATTR_CBANK_PARAM_SIZE
	.align		4
.L_843:
        /*0b98*/ 	.byte	0x03, 0x19
        /*0b9a*/ 	.short	0x0bf0


	//----- nvinfo : EIATTR_PARAM_CBANK
	.align		4
        /*0b9c*/ 	.byte	0x04, 0x0a
        /*0b9e*/ 	.short	(.L_845 - .L_844)
	.align		4
.L_844:
        /*0ba0*/ 	.word	index@(.nv.constant0._ZN7cutlass13device_kernelIN5flash11enable_sm90INS1_16FlashAttnFwdSm90INS1_25CollectiveMainloopFwdSm90ILi2EN4cute5tupleIJNS5_1CILi1EEES8_S8_EEENS6_IJNS7_ILi64EEESA_SA_EEELi512ENS_6half_tEfNS_4arch4Sm90ELb0ELb1ELb1ELb0ELb0ELb0ELb1ELb0ELb0ELb1ELb0ELb0EEENS1_21CollectiveEpilogueFwdINS6_IJSA_NS7_ILi512EEESA_EEES9_SC_SE_Li256ELb0ELb1ELb0ELb0EEENS1_30DynamicPersistentTileSchedulerILi256ELi128ELb0ELb1ELb1EEEEEEEEEvNT_6ParamsE)
        /*0ba4*/ 	.short	0x0210
        /*0ba6*/ 	.short	0x0bf0


	//----- nvinfo : EIATTR_SW_WAR
	.align		4
.L_845:
        /*0ba8*/ 	.byte	0x04, 0x36
        /*0baa*/ 	.short	(.L_847 - .L_846)
.L_846:
        /*0bac*/ 	.word	0x00000008
.L_847:


//--------------------- .nv.info._ZN7cutlass13device_kernelIN5flash11enable_sm90INS1_16FlashAttnFwdSm90INS1_25CollectiveMainloopFwdSm90ILi2EN4cute5tupleIJNS5_1CILi1EEES8_S8_EEENS6_IJNS7_ILi64EEESA_SA_EEELi512ENS_6half_tEfNS_4arch4Sm90ELb0ELb1ELb1ELb1ELb0ELb0ELb0ELb0ELb0ELb1ELb0ELb0EEENS1_21CollectiveEpilogueFwdINS6_IJSA_NS7_ILi512EEESA_EEES9_SC_SE_Li256ELb1ELb1ELb0ELb0EEENS1_36VarlenDynamicPersistentTileSchedulerILi64ELi64ELi256ELi128ELb0ELb1ELb1ELb1ELb0ELb1EEEEEEEEEvNT_6ParamsE --------------------------
	.section	.nv.info._ZN7cutlass13device_kernelIN5flash11enable_sm90INS1_16FlashAttnFwdSm90INS1_25CollectiveMainloopFwdSm90ILi2EN4cute5tupleIJNS5_1CILi1EEES8_S8_EEENS6_IJNS7_ILi64EEESA_SA_EEELi512ENS_6half_tEfNS_4arch4Sm90ELb0ELb1ELb1ELb1ELb0ELb0ELb0ELb0ELb0ELb1ELb0ELb0EEENS1_21CollectiveEpilogueFwdINS6_IJSA_NS7_ILi512EEESA_EEES9_SC_SE_Li256ELb1ELb1ELb0ELb0EEENS1_36VarlenDynamicPersistentTileSchedulerILi64ELi64ELi256ELi128ELb0ELb1ELb1ELb1ELb0ELb1EEEEEEEEEvNT_6ParamsE,"",@"SHT_CUDA_INFO"
	.sectionflags	@""
	.align	4


	//----- nvinfo : EIATTR_CUDA_API_VERSION
	.align		4
        /*0000*/ 	.byte	0x04, 0x37
        /*0002*/ 	.short	(.L_849 - .L_848)
.L_848:
        /*0004*/ 	.word	0x00000082


	//----- nvinfo : EIATTR_KPARAM_INFO
	.align		4
.L_849:
        /*0008*/ 	.byte	0x04, 0x17
        /*000a*/ 	.short	(.L_851 - .L_850)
.L_850:
        /*000c*/ 	.word	0x00000000
        /*0010*/ 	.short	0x0000
        /*0012*/ 	.short	0x0070
        /*0014*/ 	.byte	0x00, 0xf0, 0x01, 0x2a


	//----- nvinfo : EIATTR_SPARSE_MMA_MASK
	.align		4
.L_851:
        /*0018*/ 	.byte	0x03, 0x50
        /*001a*/ 	.short	0x0000


	//----- nvinfo : EIATTR_MAXREG_COUNT
	.align		4
        /*001c*/ 	.byte	0x03, 0x1b
        /*001e*/ 	.short	0x00a8


	//----- nvinfo : EIATTR_NUM_BARRIERS
	.align		4
        /*0020*/ 	.byte	0x02, 0x4c
        /*0022*/ 	.byte	0x10
	.zero		1


	//----- nvinfo : EIATTR_EXTERNS
	.align		4
        /*0024*/ 	.byte	0x04, 0x0f
        /*0026*/ 	.short	(.L_853 - .L_852)


	//   ....[0]....
	.align		4
.L_852:
        /*0028*/ 	.word	index@(__assertfail)


	//----- nvinfo : EIATTR_ANNOTATIONS
	.align		4
.L_853:
        /*002c*/ 	.byte	0x04, 0x55
        /*002e*/ 	.short	(.L_855 - .L_854)


	//   ....[0]....
.L_854:
        /* <DEDUP_REMOVED lines=55> */


	//----- nvinfo : EIATTR_MERCURY_ISA_VERSION
	.align		4
.L_855:
        /*0390*/ 	.byte	0x03, 0x5f
        /*0392*/ 	.short	0x0101


	//----- nvinfo : EIATTR_UNUSED_LOAD_BYTE_OFFSET
	.align		4
        /*0394*/ 	.byte	0x04, 0x44
        /*0396*/ 	.short	(.L_857 - .L_856)


	//   ....[0]....
.L_856:
        /*0398*/ 	.word	0x00000a10
        /*039c*/ 	.word	0x0000fff0


	//   ....[1]....
        /*03a0*/ 	.word	0x0000de80
        /*03a4*/ 	.word	0x0000fff0


	//----- nvinfo : EIATTR_INT_WARP_WIDE_INSTR_OFFSETS
	.align		4
.L_857:
        /*03a8*/ 	.byte	0x04, 0x31
        /*03aa*/ 	.short	(.L_859 - .L_858)


	//   ....[0]....
.L_858:
        /*03ac*/ 	.word	0x00000130


	//   ....[1]....
        /*03b0*/ 	.word	0x00000170


	//   ....[2]....
        /*03b4*/ 	.word	0x000001e0


	//   ....[3]....
        /*03b8*/ 	.word	0x000123e0


	//   ....[4]....
        /*03bc*/ 	.word	0x00012470


	//   ....[5]....
        /*03c0*/ 	.word	0x00016ea0


	//   ....[6]....
        /*03c4*/ 	.word	0x00016f30


	//----- nvinfo : EIATTR_COOP_GROUP_MASK_REGIDS
	.align		4
.L_859:
        /*03c8*/ 	.byte	0x04, 0x29
        /*03ca*/ 	.short	(.L_861 - .L_860)


	//   ....[0]....
.L_860:
        /*03cc*/ 	.word	0xffffffff


	//   ....[1]....
        /*03d0*/ 	.word	0xffffffff


	//   ....[2]....
        /*03d4*/ 	.word	0xffffffff


	//   ....[3]....
        /*03d8*/ 	.word	0xffffffff


	//   ....[4]....
        /*03dc*/ 	.word	0xffffffff


	//   ....[5]....
        /*03e0*/ 	.word	0xffffffff


	//   ....[6]....
        /*03e4*/ 	.word	0xffffffff


	//   ....[7]....
        /*03e8*/ 	.word	0xffffffff


	//   ....[8]....
        /*03ec*/ 	.word	0xffffffff


	//   ....[9]....
        /*03f0*/ 	.word	0xffffffff


	//   ....[10]....
        /*03f4*/ 	.word	0xffffffff


	//   ....[11]....
        /*03f8*/ 	.word	0xffffffff


	//   ....[12]....
        /*03fc*/ 	.word	0xffffffff


	//   ....[13]....
        /*0400*/ 	.word	0xffffffff


	//   ....[14]....
        /*0404*/ 	.word	0xffffffff


	//   ....[15]....
        /*0408*/ 	.word	0xffffffff


	//   ....[16]....
        /*040c*/ 	.word	0xffffffff


	//   ....[17]....
        /*0410*/ 	.word	0xffffffff


	//   ....[18]....
        /*0414*/ 	.word	0xffffffff


	//   ....[19]....
        /*0418*/ 	.word	0xffffffff


	//   ....[20]....
        /*041c*/ 	.word	0xffffffff


	//   ....[21]....
        /*0420*/ 	.word	0xffffffff


	//   ....[22]....
        /*0424*/ 	.word	0xffffffff


	//   ....[23]....
        /*0428*/ 	.word	0xffffffff


	//   ....[24]....
        /*042c*/ 	.word	0xffffffff


	//   ....[25]....
        /*0430*/ 	.word	0xffffffff


	//   ....[26]....
        /*0434*/ 	.word	0xffffffff


	//   ....[27]....
        /*0438*/ 	.word	0xffffffff


	//   ....[28]....
        /*043c*/ 	.word	0xffffffff


	//   ....[29]....
        /*0440*/ 	.word	0xffffffff


	//   ....[30]....
        /*0444*/ 	.word	0xffffffff


	//   ....[31]....
        /*0448*/ 	.word	0xffffffff


	//   ....[32]....
        /*044c*/ 	.word	0xffffffff


	//   ....[33]....
        /*0450*/ 	.word	0xffffffff


	//   ....[34]....
        /*0454*/ 	.word	0xffffffff


	//   ....[35]....
        /*0458*/ 	.word	0xffffffff


	//   ....[36]....
        /*045c*/ 	.word	0xffffffff


	//   ....[37]....
        /*0460*/ 	.word	0xffffffff


	//   ....[38]....
        /*0464*/ 	.word	0xffffffff


	//   ....[39]....
        /*0468*/ 	.word	0xffffffff


	//   ....[40]....
        /*046c*/ 	.word	0xffffffff


	//   ....[41]....
        /*0470*/ 	.word	0xffffffff


	//   ....[42]....
        /*0474*/ 	.word	0xffffffff


	//   ....[43]....
        /*0478*/ 	.word	0xffffffff


	//   ....[44]....
        /*047c*/ 	.word	0xffffffff


	//   ....[45]....
        /*0480*/ 	.word	0xffffffff


	//   ....[46]....
        /*0484*/ 	.word	0xffffffff


	//   ....[47]....
        /*0488*/ 	.word	0xffffffff


	//   ....[48]....
        /*048c*/ 	.word	0xffffffff


	//   ....[49]....
        /*0490*/ 	.word	0xffffffff


	//   ....[50]....
        /*0494*/ 	.word	0xffffffff


	//   ....[51]....
        /*0498*/ 	.word	0xffffffff


	//   ....[52]....
        /*049c*/ 	.word	0xffffffff


	//   ....[53]....
        /*04a0*/ 	.word	0xffffffff


	//   ....[54]....
        /*04a4*/ 	.word	0xffffffff


	//   ....[55]....
        /*04a8*/ 	.word	0xffffffff


	//   ....[56]....
        /*04ac*/ 	.word	0xffffffff


	//   ....[57]....
        /*04b0*/ 	.word	0xffffffff


	//   ....[58]....
        /*04b4*/ 	.word	0xffffffff


	//   ....[59]....
        /*04b8*/ 	.word	0xffffffff


	//   ....[60]....
        /*04bc*/ 	.word	0xffffffff


	//   ....[61]....
        /*04c0*/ 	.word	0xffffffff


	//   ....[62]....
        /*04c4*/ 	.word	0xffffffff


	//   ....[63]....
        /*04c8*/ 	.word	0xffffffff


	//   ....[64]....
        /*04cc*/ 	.word	0xffffffff


	//   ....[65]....
        /*04d0*/ 	.word	0xffffffff


	//   ....[66]....
        /*04d4*/ 	.word	0xffffffff


	//   ....[67]....
        /*04d8*/ 	.word	0xffffffff


	//   ....[68]....
        /*04dc*/ 	.word	0xffffffff


	//   ....[69]....
        /*04e0*/ 	.word	0xffffffff


	//   ....[70]....
        /*04e4*/ 	.word	0xffffffff


	//   ....[71]....
        /*04e8*/ 	.word	0xffffffff


	//   ....[72]....
        /*04ec*/ 	.word	0xffffffff


	//   ....[73]....
        /*04f0*/ 	.word	0xffffffff


	//   ....[74]....
        /*04f4*/ 	.word	0xffffffff


	//   ....[75]....
        /*04f8*/ 	.word	0xffffffff


	//   ....[76]....
        /*04fc*/ 	.word	0xffffffff


	//   ....[77]....
        /*0500*/ 	.word	0xffffffff


	//   ....[78]....
        /*0504*/ 	.word	0xffffffff


	//   ....[79]....
        /*0508*/ 	.word	0xffffffff


	//   ....[80]....
        /*050c*/ 	.word	0xffffffff


	//   ....[81]....
        /*0510*/ 	.word	0xffffffff


	//   ....[82]....
        /*0514*/ 	.word	0xffffffff


	//   ....[83]....
        /*0518*/ 	.word	0xffffffff


	//   ....[84]....
        /*051c*/ 	.word	0xffffffff


	//   ....[85]....
        /*0520*/ 	.word	0xffffffff


	//   ....[86]....
        /*0524*/ 	.word	0xffffffff


	//   ....[87]....
        /*0528*/ 	.word	0xffffffff


	//   ....[88]....
        /*052c*/ 	.word	0xffffffff


	//   ....[89]....
        /*0530*/ 	.word	0xffffffff


	//   ....[90]....
        /*0534*/ 	.word	0xffffffff


	//   ....[91]....
        /*0538*/ 	.word	0xffffffff


	//   ....[92]....
        /*053c*/ 	.word	0xffffffff


	//   ....[93]....
        /*0540*/ 	.word	0xffffffff


	//   ....[94]....
        /*0544*/ 	.word	0xffffffff


	//   ....[95]....
        /*0548*/ 	.word	0x0500000f


	//   ....[96]....
        /*054c*/ 	.word	0x0500000f


	//   ....[97]....
        /*0550*/ 	.word	0x0500000f


	//   ....[98]....
        /*0554*/ 	.word	0x0500000f


	//   ....[99]....
        /*0558*/ 	.word	0x0500000f


	//   ....[100]....
        /*055c*/ 	.word	0x0500000f


	//   ....[101]....
        /*0560*/ 	.word	0x0500000f


	//   ....[102]....
        /*0564*/ 	.word	0x0500000f


	//   ....[103]....
        /*0568*/ 	.word	0x0500000f


	//   ....[104]....
        /*056c*/ 	.word	0x0500000f


	//   ....[105]....
        /*0570*/ 	.word	0x0500000f


	//   ....[106]....
        /*0574*/ 	.word	0x0500000f


	//   ....[107]....
        /*0578*/ 	.word	0x0500000f


	//   ....[108]....
        /*057c*/ 	.word	0x0500000f


	//   ....[109]....
        /*0580*/ 	.word	0x0500000f


	//   ....[110]....
        /*0584*/ 	.word	0x0500000f


	//   ....[111]....
        /*0588*/ 	.word	0x0500000f


	//   ....[112]....
        /*058c*/ 	.word	0x0500000f


	//   ....[113]....
        /*0590*/ 	.word	0x0500000f


	//   ....[114]....
        /*0594*/ 	.word	0x0500000f


	//   ....[115]....
        /*0598*/ 	.word	0x0500000f


	//   ....[116]....
        /*059c*/ 	.word	0x0500000f


	//   ....[117]....
        /*05a0*/ 	.word	0x0500000f


	//   ....[118]....
        /*05a4*/ 	.word	0x0500000f


	//   ....[119]....
        /*05a8*/ 	.word	0x0500000f


	//   ....[120]....
        /*05ac*/ 	.word	0x0500000f


	//   ....[121]....
        /*05b0*/ 	.word	0x0500000f


	//----- nvinfo : EIATTR_COOP_GROUP_INSTR_OFFSETS
	.align		4
.L_861:
        /*05b4*/ 	.byte	0x04, 0x28
        /*05b6*/ 	.short	(.L_863 - .L_862)


	//   ....[0]....
.L_862:
        /*05b8*/ 	.word	0x00000060


	//   ....[1]....
        /*05bc*/ 	.word	0x00000140


	//   ....[2]....
        /*05c0*/ 	.word	0x00000190


	//   ....[3]....
        /*05c4*/ 	.word	0x00000380


	//   ....[4]....
        /*05c8*/ 	.word	0x000004e0


	//   ....[5]....
        /*05cc*/ 	.word	0x00000600


	//   ....[6]....
        /*05d0*/ 	.word	0x00000760


	//   ....[7]....
        /*05d4*/ 	.word	0x00001da0


	//   ....[8]....
        /*05d8*/ 	.word	0x00003e90


	//   ....[9]....
        /*05dc*/ 	.word	0x000044e0


	//   ....[10]....
        /*05e0*/ 	.word	0x00005060


	//   ....[11]....
        /*05e4*/ 	.word	0x00005680


	//   ....[12]....
        /*05e8*/ 	.word	0x00005700


	//   ....[13]....
        /*05ec*/ 	.word	0x00005970


	//   ....[14]....
        /*05f0*/ 	.word	0x000059e0


	//   ....[15]....
        /*05f4*/ 	.word	0x00006320


	//   ....[16]....
        /*05f8*/ 	.word	0x000068e0


	//   ....[17]....
        /*05fc*/ 	.word	0x00006e60


	//   ....[18]....
        /*0600*/ 	.word	0x00007550


	//   ....[19]....
        /*0604*/ 	.word	0x00007650


	//   ....[20]....
        /*0608*/ 	.word	0x00007a60


	//   ....[21]....
        /*060c*/ 	.word	0x00007c30


	//   ....[22]....
        /*0610*/ 	.word	0x00008c20


	//   ....[23]....
        /*0614*/ 	.word	0x00009600


	//   ....[24]....
        /*0618*/ 	.word	0x00009690


	//   ....[25]....
        /*061c*/ 	.word	0x00009980


	//   ....[26]....
        /*0620*/ 	.word	0x00009ad0


	//   ....[27]....
        /*0624*/ 	.word	0x0000aba0


	//   ....[28]....
        /*0628*/ 	.word	0x0000b040


	//   ....[29]....
        /*062c*/ 	.word	0x0000b5f0


	//   ....[30]....
        /*0630*/ 	.word	0x0000bc70


	//   ....[31]....
        /*0634*/ 	.word	0x0000bd40


	//   ....[32]....
        /*0638*/ 	.word	0x0000c0f0


	//   ....[33]....
        /*063c*/ 	.word	0x0000c1d0


	//   ....[34]....
        /*0640*/ 	.word	0x0000d340


	//   ....[35]....
        /*0644*/ 	.word	0x0000d380


	//   ....[36]....
        /*0648*/ 	.word	0x0000d3b0


	//   ....[37]....
        /*064c*/ 	.word	0x0000d420


	//   ....[38]....
        /*0650*/ 	.word	0x0000d450


	//   ....[39]....
        /*0654*/ 	.word	0x0000eda0


	//   ....[40]....
        /*0658*/ 	.word	0x0000f3e0


	//   ....[41]....
        /*065c*/ 	.word	0x0000f410


	//   ....[42]....
        /*0660*/ 	.word	0x0000f430


	//   ....[43]....
        /*0664*/ 	.word	0x0000f450


	//   ....[44]....
        /*0668*/ 	.word	0x0000fae0


	//   ....[45]....
        /*066c*/ 	.word	0x0000faf0


	//   ....[46]....
        /*0670*/ 	.word	0x0000fd20


	//   ....[47]....
        /*0674*/ 	.word	0x0000fd40


	//   ....[48]....
        /*0678*/ 	.word	0x000108e0


	//   ....[49]....
        /*067c*/ 	.word	0x00010910


	//   ....[50]....
        /*0680*/ 	.word	0x00010b50


	//   ....[51]....
        /*0684*/ 	.word	0x00010b70


	//   ....[52]....
        /*0688*/ 	.word	0x00010e30


	//   ....[53]....
        /*068c*/ 	.word	0x00011000


	//   ....[54]....
        /*0690*/ 	.word	0x00011030


	//   ....[55]....
        /*0694*/ 	.word	0x00011060


	//   ....[56]....
        /*0698*/ 	.word	0x00011090


	//   ....[57]....
        /*069c*/ 	.word	0x000110c0


	//   ....[58]....
        /*06a0*/ 	.word	0x000110f0


	//   ....[59]....
        /*06a4*/ 	.word	0x00011260


	//   ....[60]....
        /*06a8*/ 	.word	0x00011290


	//   ....[61]....
        /*06ac*/ 	.word	0x000112c0


	//   ....[62]....
        /*06b0*/ 	.word	0x000112f0


	//   ....[63]....
        /*06b4*/ 	.word	0x00011320


	//   ....[64]....
        /*06b8*/ 	.word	0x00011350


	//   ....[65]....
        /*06bc*/ 	.word	0x000113f0


	//   ....[66]....
        /*06c0*/ 	.word	0x00011450


	//   ....[67]....
        /*06c4*/ 	.word	0x000114e0


	//   ....[68]....
        /*06c8*/ 	.word	0x000129a0


	//   ....[69]....
        /*06cc*/ 	.word	0x000134d0


	//   ....[70]....
        /*06d0*/ 	.word	0x000134f0


	//   ....[71]....
        /*06d4*/ 	.word	0x000135a0


	//   ....[72]....
        /*06d8*/ 	.word	0x000135b0


	//   ....[73]....
        /*06dc*/ 	.word	0x00013630


	//   ....[74]....
        /*06e0*/ 	.word	0x00013640


	//   ....[75]....
        /*06e4*/ 	.word	0x00013650


	//   ....[76]....
        /*06e8*/ 	.word	0x00013660


	//   ....[77]....
        /*06ec*/ 	.word	0x00017130


	//   ....[78]....
        /*06f0*/ 	.word	0x00017160


	//   ....[79]....
        /*06f4*/ 	.word	0x000171a0


	//   ....[80]....
        /*06f8*/ 	.word	0x000171d0


	//   ....[81]....
        /*06fc*/ 	.word	0x00017200


	//   ....[82]....
        /*0700*/ 	.word	0x00017230


	//   ....[83]....
        /*0704*/ 	.word	0x00017260


	//   ....[84]....
        /*0708*/ 	.word	0x00017290


	//   ....[85]....
        /*070c*/ 	.word	0x00017410


	//   ....[86]....
        /*0710*/ 	.word	0x00017440


	//   ....[87]....
        /*0714*/ 	.word	0x00017470


	//   ....[88]....
        /*0718*/ 	.word	0x000174a0


	//   ....[89]....
        /*071c*/ 	.word	0x000174d0


	//   ....[90]....
        /*0720*/ 	.word	0x00017500


	//   ....[91]....
        /*0724*/ 	.word	0x000175c0


	//   ....[92]....
        /*0728*/ 	.word	0x000175e0


	//   ....[93]....
        /*072c*/ 	.word	0x00017650


	//   ....[94]....
        /*0730*/ 	.word	0x00017d10


	//   ....[95]....
        /*0734*/ 	.word	0x00018420


	//   ....[96]....
        /*0738*/ 	.word	0x000185e0


	//   ....[97]....
        /*073c*/ 	.word	0x00018630


	//   ....[98]....
        /*0740*/ 	.word	0x00018690


	//   ....[99]....
        /*0744*/ 	.word	0x00018780


	//   ....[100]....
        /*0748*/ 	.word	0x000187e0


	//   ....[101]....
        /*074c*/ 	.word	0x000188d0


	//   ....[102]....
        /*0750*/ 	.word	0x00018930


	//   ....[103]....
        /*0754*/ 	.word	0x00018a00


	//   ....[104]....
        /*0758*/ 	.word	0x00018d30


	//   ....[105]....
        /*075c*/ 	.word	0x00018dd0


	//   ....[106]....
        /*0760*/ 	.word	0x00018ef0


	//   ....[107]....
        /*0764*/ 	.word	0x00018f60


	//   ....[108]....
        /*0768*/ 	.word	0x00018fd0


	//   ....[109]....
        /*076c*/ 	.word	0x00019040


	//   ....[110]....
        /*0770*/ 	.word	0x000190b0


	//   ....[111]....
        /*0774*/ 	.word	0x00019130


	//   ....[112]....
        /*0778*/ 	.word	0x000191c0


	//   ....[113]....
        /*077c*/ 	.word	0x00019250


	//   ....[114]....
        /*0780*/ 	.word	0x000192c0


	//   ....[115]....
        /*0784*/ 	.word	0x00019330


	//   ....[116]....
        /*0788*/ 	.word	0x000193a0


	//   ....[117]....
        /*078c*/ 	.word	0x00019420


	//   ....[118]....
        /*0790*/ 	.word	0x00019490


	//   ....[119]....
        /*0794*/ 	.word	0x00019530


	//   ....[120]....
        /*0798*/ 	.word	0x000195c0


	//   ....[121]....
        /*079c*/ 	.word	0x000196f0


	//----- nvinfo : EIATTR_REG_RECONFIG
	.align		4
.L_863:
        /*07a0*/ 	.byte	0x01, 0x54
	.zero		2


	//----- nvinfo : EIATTR_SYSCALL_OFFSETS
	.align		4
        /*07a4*/ 	.byte	0x04, 0x46
        /*07a6*/ 	.short	(.L_865 - .L_864)


	//   ....[0]....
.L_864:
        /*07a8*/ 	.word	0x00004060


	//   ....[1]....
        /*07ac*/ 	.word	0x000125e0


	//   ....[2]....
        /*07b0*/ 	.word	0x00012730


	//   ....[3]....
        /*07b4*/ 	.word	0x00012820


	//   ....[4]....
        /*07b8*/ 	.word	0x00013090


	//----- nvinfo : EIATTR_MBARRIER_INSTR_OFFSETS
	.align		4
.L_865:
        /*07bc*/ 	.byte	0x04, 0x39
        /*07be*/ 	.short	(.L_867 - .L_866)


	//   ....[0]....
.L_866:
        /*07c0*/ 	.word	0x00000270
        /*07c4*/ 	.word	0x000000ff
        /*07c8*/ 	.word	0x00028c00
        /*07cc*/ 	.short	0x0100
        /*07ce*/ 	.byte	0x08
	.zero		1


	//   ....[1]....
        /*07d0*/ 	.word	0x00000280
        /*07d4*/ 	.word	0x000000ff
        /*07d8*/ 	.word	0x00028c20
        /*07dc*/ 	.short	0x0100
        /*07de*/ 	.byte	0x08
	.zero		1


	//   ....[2]....
        /*07e0*/ 	.word	0x00000330
        /*07e4*/ 	.word	0x000000ff
        /*07e8*/ 	.word	0x00028c30
        /*07ec*/ 	.short	0x0100
        /*07ee*/ 	.byte	0x06
	.zero		1


	//   ....[3]....
        /*07f0*/ 	.word	0x00000340
        /*07f4*/ 	.word	0x000000ff
        /*07f8*/ 	.word	0x00028c40
        /*07fc*/ 	.short	0x0100
        /*07fe*/ 	.byte	0x06
	.zero		1


	//   ....[4]....
        /*0800*/ 	.word	0x00000350
        /*0804*/ 	.word	0x000000ff
        /*0808*/ 	.word	0x00028c38
        /*080c*/ 	.short	0x0100
        /*080e*/ 	.byte	0x06
	.zero		1


	//   ....[5]....
        /*0810*/ 	.word	0x00000360
        /*0814*/ 	.word	0x000000ff
        /*0818*/ 	.word	0x00028c48
        /*081c*/ 	.short	0x0100
        /*081e*/ 	.byte	0x06
	.zero		1


	//   ....[6]....
        /*0820*/ 	.word	0x00000490
        /*0824*/ 	.word	0x000000ff
        /*0828*/ 	.word	0x00028c50
        /*082c*/ 	.short	0x0100
        /*082e*/ 	.byte	0x08
	.zero		1


	//   ....[7]....
        /*0830*/ 	.word	0x000004a0
        /*0834*/ 	.word	0x000000ff
        /*0838*/ 	.word	0x00028c60
        /*083c*/ 	.short	0x0100
        /*083e*/ 	.byte	0x08
	.zero		1


	//   ....[8]....
        /*0840*/ 	.word	0x000004b0
        /*0844*/ 	.word	0x000000ff
        /*0848*/ 	.word	0x00028c58
        /*084c*/ 	.short	0x0100
        /*084e*/ 	.byte	0x08
	.zero		1


	//   ....[9]....
        /*0850*/ 	.word	0x000004c0
        /*0854*/ 	.word	0x000000ff
        /*0858*/ 	.word	0x00028c68
        /*085c*/ 	.short	0x0100
        /*085e*/ 	.byte	0x08
	.zero		1


	//   ....[10]....
        /*0860*/ 	.word	0x000005b0
        /*0864*/ 	.word	0x000000ff
        /*0868*/ 	.word	0x00028c70
        /*086c*/ 	.short	0x0100
        /*086e*/ 	.byte	0x06
	.zero		1


	//   ....[11]....
        /*0870*/ 	.word	0x000005c0
        /*0874*/ 	.word	0x000000ff
        /*0878*/ 	.word	0x00028c80
        /*087c*/ 	.short	0x0100
        /*087e*/ 	.byte	0x06
	.zero		1


	//   ....[12]....
        /*0880*/ 	.word	0x000005d0
        /*0884*/ 	.word	0x000000ff
        /*0888*/ 	.word	0x00028c78
        /*088c*/ 	.short	0x0100
        /*088e*/ 	.byte	0x06
	.zero		1


	//   ....[13]....
        /*0890*/ 	.word	0x000005e0
        /*0894*/ 	.word	0x000000ff
        /*0898*/ 	.word	0x00028c88
        /*089c*/ 	.short	0x0100
        /*089e*/ 	.byte	0x06
	.zero		1


	//   ....[14]....
        /*08a0*/ 	.word	0x00000710
        /*08a4*/ 	.word	0x000000ff
        /*08a8*/ 	.word	0x00028c90
        /*08ac*/ 	.short	0x0100
        /*08ae*/ 	.byte	0x08
	.zero		1


	//   ....[15]....
        /*08b0*/ 	.word	0x00000720
        /*08b4*/ 	.word	0x000000ff
        /*08b8*/ 	.word	0x00028ca0
        /*08bc*/ 	.short	0x0100
        /*08be*/ 	.byte	0x08
	.zero		1


	//   ....[16]....
        /*08c0*/ 	.word	0x00000730
        /*08c4*/ 	.word	0x000000ff
        /*08c8*/ 	.word	0x00028c98
        /*08cc*/ 	.short	0x0100
        /*08ce*/ 	.byte	0x08
	.zero		1


	//   ....[17]....
        /*08d0*/ 	.word	0x00000740
        /*08d4*/ 	.word	0x000000ff
        /*08d8*/ 	.word	0x00028ca8
        /*08dc*/ 	.short	0x0100
        /*08de*/ 	.byte	0x08
	.zero		1


	//   ....[18]....
        /*08e0*/ 	.word	0x00000870
        /*08e4*/ 	.word	0x000000ff
        /*08e8*/ 	.word	0x00028cb0
        /*08ec*/ 	.short	0x0100
        /*08ee*/ 	.byte	0x08
	.zero		1


	//   ....[19]....
        /*08f0*/ 	.word	0x00000880
        /*08f4*/ 	.word	0x000000ff
        /*08f8*/ 	.word	0x00028cc0
        /*08fc*/ 	.short	0x0100
        /*08fe*/ 	.byte	0x08
	.zero		1


	//   ....[20]....
        /*0900*/ 	.word	0x00000890
        /*0904*/ 	.word	0x000000ff
        /*0908*/ 	.word	0x00028cb8
        /*090c*/ 	.short	0x0100
        /*090e*/ 	.byte	0x08
	.zero		1


	//   ....[21]....
        /*0910*/ 	.word	0x000008a0
        /*0914*/ 	.word	0x000000ff
        /*0918*/ 	.word	0x00028cc8
        /*091c*/ 	.short	0x0100
        /*091e*/ 	.byte	0x08
	.zero		1


	//   ....[22]....
        /*0920*/ 	.word	0x00001eb0
        /*0924*/ 	.word	0x000000ff
        /*0928*/ 	.word	0x00028c50
        /*092c*/ 	.short	0x010a
        /*092e*/ 	.byte	0x15
	.zero		1


	//   ....[23]....
        /*0930*/ 	.word	0x00002180
        /*0934*/ 	.word	0x00000000
        /*0938*/ 	.word	0x00000000
        /*093c*/ 	.short	0x0101
        /*093e*/ 	.byte	0x3f
	.zero		1


	//   ....[24]....
        /*0940*/ 	.word	0x00002ac0
        /*0944*/ 	.word	0x000000ff
        /*0948*/ 	.word	0x00028c50
        /*094c*/ 	.short	0x010a
        /*094e*/ 	.byte	0x15
	.zero		1


	//   ....[25]....
        /*0950*/ 	.word	0x00002b00
        /*0954*/ 	.word	0x000000ff
        /*0958*/ 	.word	0x00028c50
        /*095c*/ 	.short	0x010a
        /*095e*/ 	.byte	0x15
	.zero		1


	//   ....[26]....
        /*0960*/ 	.word	0x00002cd0
        /*0964*/ 	.word	0x00000000
        /*0968*/ 	.word	0x00000000
        /*096c*/ 	.short	0x0101
        /*096e*/ 	.byte	0x3f
	.zero		1


	//   ....[27]....
        /*0970*/ 	.word	0x000040e0
        /*0974*/ 	.word	0x000000ff
        /*0978*/ 	.word	0x00028c00
        /*097c*/ 	.short	0x010a
        /*097e*/ 	.byte	0x2e
	.zero		1


	//   ....[28]....
        /*0980*/ 	.word	0x00004160
        /*0984*/ 	.word	0x00000007
        /*0988*/ 	.word	0x00028c30
        /*098c*/ 	.short	0x010a
        /*098e*/ 	.byte	0x3f
	.zero		1


	//   ....[29]....
        /*0990*/ 	.word	0x000041a0
        /*0994*/ 	.word	0x00000007
        /*0998*/ 	.word	0x00028c30
        /*099c*/ 	.short	0x010a
        /*099e*/ 	.byte	0x3f
	.zero		1


	//   ....[30]....
        /*09a0*/ 	.word	0x00004590
        /*09a4*/ 	.word	0x00000003
        /*09a8*/ 	.word	0x00000000
        /*09ac*/ 	.short	0x0101
        /*09ae*/ 	.byte	0x3f
	.zero		1


	//   ....[31]....
        /*09b0*/ 	.word	0x00006040
        /*09b4*/ 	.word	0x00000007
        /*09b8*/ 	.word	0x00028c50
        /*09bc*/ 	.short	0x010a
        /*09be*/ 	.byte	0x3f
	.zero		1


	//   ....[32]....
        /*09c0*/ 	.word	0x00006080
        /*09c4*/ 	.word	0x00000007
        /*09c8*/ 	.word	0x00028c50
        /*09cc*/ 	.short	0x010a
        /*09ce*/ 	.byte	0x3f
	.zero		1


	//   ....[33]....
        /*09d0*/ 	.word	0x00006340
        /*09d4*/ 	.word	0x00000007
        /*09d8*/ 	.word	0x00000000
        /*09dc*/ 	.short	0x0101
        /*09de*/ 	.byte	0x3f
	.zero		1


	//   ....[34]....
        /*09e0*/ 	.word	0x000065d0
        /*09e4*/ 	.word	0x000000ff
        /*09e8*/ 	.word	0x00028c30
        /*09ec*/ 	.short	0x010a
        /*09ee*/ 	.byte	0x1b
	.zero		1


	//   ....[35]....
        /*09f0*/ 	.word	0x00006610
        /*09f4*/ 	.word	0x000000ff
        /*09f8*/ 	.word	0x00028c30
        /*09fc*/ 	.short	0x010a
        /*09fe*/ 	.byte	0x1b
	.zero		1


	//   ....[36]....
        /*0a00*/ 	.word	0x00006a60
        /*0a04*/ 	.word	0x0000000a
        /*0a08*/ 	.word	0x00000000
        /*0a0c*/ 	.short	0x0101
        /*0a0e*/ 	.byte	0x3f
	.zero		1


	//   ....[37]....
        /*0a10*/ 	.word	0x00008970
        /*0a14*/ 	.word	0x000000ff
        /*0a18*/ 	.word	0x00028c50
        /*0a1c*/ 	.short	0x010a
        /*0a1e*/ 	.byte	0x1b
	.zero		1


	//   ....[38]....
        /*0a20*/ 	.word	0x000089b0
        /*0a24*/ 	.word	0x000000ff
        /*0a28*/ 	.word	0x00028c50
        /*0a2c*/ 	.short	0x010a
        /*0a2e*/ 	.byte	0x1b
	.zero		1


	//   ....[39]....
        /*0a30*/ 	.word	0x00008c40
        /*0a34*/ 	.word	0x00000015
        /*0a38*/ 	.word	0x00000000
        /*0a3c*/ 	.short	0x0101
        /*0a3e*/ 	.byte	0x3f
	.zero		1


	//   ....[40]....
        /*0a40*/ 	.word	0x00009030
        /*0a44*/ 	.word	0x000000ff
        /*0a48*/ 	.word	0x00028c30
        /*0a4c*/ 	.short	0x010a
        /*0a4e*/ 	.byte	0x19
	.zero		1


	//   ....[41]....
        /*0a50*/ 	.word	0x00009070
        /*0a54*/ 	.word	0x000000ff
        /*0a58*/ 	.word	0x00028c30
        /*0a5c*/ 	.short	0x010a
        /*0a5e*/ 	.byte	0x19
	.zero		1


	//   ....[42]....
        /*0a60*/ 	.word	0x00009e20
        /*0a64*/ 	.word	0x00000098
        /*0a68*/ 	.word	0x00000000
        /*0a6c*/ 	.short	0x0101
        /*0a6e*/ 	.byte	0x3f
	.zero		1


	//   ....[43]....
        /*0a70*/ 	.word	0x0000a910
        /*0a74*/ 	.word	0x000000ff
        /*0a78*/ 	.word	0x00028c50
        /*0a7c*/ 	.short	0x010a
        /*0a7e*/ 	.byte	0x19
	.zero		1


	//   ....[44]....
        /*0a80*/ 	.word	0x0000a950
        /*0a84*/ 	.word	0x000000ff
        /*0a88*/ 	.word	0x00028c50
        /*0a8c*/ 	.short	0x010a
        /*0a8e*/ 	.byte	0x19
	.zero		1


	//   ....[45]....
        /*0a90*/ 	.word	0x0000abc0
        /*0a94*/ 	.word	0x000000aa
        /*0a98*/ 	.word	0x00000000
        /*0a9c*/ 	.short	0x0101
        /*0a9e*/ 	.byte	0x3f
	.zero		1


	//   ....[46]....
        /*0aa0*/ 	.word	0x0000ad20
        /*0aa4*/ 	.word	0x000000ff
        /*0aa8*/ 	.word	0x00028c30
        /*0aac*/ 	.short	0x010a
        /*0aae*/ 	.byte	0x1a
	.zero		1


	//   ....[47]....
        /*0ab0*/ 	.word	0x0000ad60
        /*0ab4*/ 	.word	0x000000ff
        /*0ab8*/ 	.word	0x00028c30
        /*0abc*/ 	.short	0x010a
        /*0abe*/ 	.byte	0x1a
	.zero		1


	//   ....[48]....
        /*0ac0*/ 	.word	0x0000b190
        /*0ac4*/ 	.word	0x0000000a
        /*0ac8*/ 	.word	0x00000000
        /*0acc*/ 	.short	0x0101
        /*0ace*/ 	.byte	0x3f
	.zero		1


	//   ....[49]....
        /*0ad0*/ 	.word	0x0000d090
        /*0ad4*/ 	.word	0x000000ff
        /*0ad8*/ 	.word	0x00028c50
        /*0adc*/ 	.short	0x010a
        /*0ade*/ 	.byte	0x1a
	.zero		1


	//   ....[50]....
        /*0ae0*/ 	.word	0x0000d0d0
        /*0ae4*/ 	.word	0x000000ff
        /*0ae8*/ 	.word	0x00028c50
        /*0aec*/ 	.short	0x010a
        /*0aee*/ 	.byte	0x1a
	.zero		1


	//   ....[51]....
        /*0af0*/ 	.word	0x0000d360
        /*0af4*/ 	.word	0x00000015
        /*0af8*/ 	.word	0x00000000
        /*0afc*/ 	.short	0x0101
        /*0afe*/ 	.byte	0x3f
	.zero		1


	//   ....[52]....
        /*0b00*/ 	.word	0x0000fac0
        /*0b04*/ 	.word	0x000000ff
        /*0b08*/ 	.word	0x00000000
        /*0b0c*/ 	.short	0x0101
        /*0b0e*/ 	.byte	0x04
	.zero		1


	//   ....[53]....
        /*0b10*/ 	.word	0x00012c30
        /*0b14*/ 	.word	0x00000000
        /*0b18*/ 	.word	0x00028c40
        /*0b1c*/ 	.short	0x010a
        /*0b1e*/ 	.byte	0x3f
	.zero		1


	//   ....[54]....
        /*0b20*/ 	.word	0x00013760
        /*0b24*/ 	.word	0x00000008
        /*0b28*/ 	.word	0x00028c00
        /*0b2c*/ 	.short	0x0107
        /*0b2e*/ 	.byte	0x3f
	.zero		1


	//   ....[55]....
        /*0b30*/ 	.word	0x00013860
        /*0b34*/ 	.word	0x00000002
        /*0b38*/ 	.word	0x00028c00
        /*0b3c*/ 	.short	0x0101
        /*0b3e*/ 	.byte	0x3f
	.zero		1


	//   ....[56]....
        /*0b40*/ 	.word	0x00013880
        /*0b44*/ 	.word	0x00000002
        /*0b48*/ 	.word	0x00028c20
        /*0b4c*/ 	.short	0x010a
        /*0b4e*/ 	.byte	0x3f
	.zero		1


	//   ....[57]....
        /*0b50*/ 	.word	0x00013980
        /*0b54*/ 	.word	0x00000000
        /*0b58*/ 	.word	0x00028c60
        /*0b5c*/ 	.short	0x010a
        /*0b5e*/ 	.byte	0x3f
	.zero		1


	//   ....[58]....
        /*0b60*/ 	.word	0x00014600
        /*0b64*/ 	.word	0x00000003
        /*0b68*/ 	.word	0x00028c40
        /*0b6c*/ 	.short	0x010a
        /*0b6e*/ 	.byte	0x3f
	.zero		1


	//   ....[59]....
        /*0b70*/ 	.word	0x00014850
        /*0b74*/ 	.word	0x00000003
        /*0b78*/ 	.word	0x00028c60
        /*0b7c*/ 	.short	0x010a
        /*0b7e*/ 	.byte	0x3f
	.zero		1


	//   ....[60]....
        /*0b80*/ 	.word	0x00015470
        /*0b84*/ 	.word	0x00000004
        /*0b88*/ 	.word	0x00028c40
        /*0b8c*/ 	.short	0x010a
        /*0b8e*/ 	.byte	0x3f
	.zero		1


	//   ....[61]....
        /*0b90*/ 	.word	0x000156b0
        /*0b94*/ 	.word	0x00000004
        /*0b98*/ 	.word	0x00028c60
        /*0b9c*/ 	.short	0x010a
        /*0b9e*/ 	.byte	0x3f
	.zero		1


	//   ....[62]....
        /*0ba0*/ 	.word	0x00016240
        /*0ba4*/ 	.word	0x00000004
        /*0ba8*/ 	.word	0x00028c40
        /*0bac*/ 	.short	0x010a
        /*0bae*/ 	.byte	0x3f
	.zero		1


	//   ....[63]....
        /*0bb0*/ 	.word	0x00016490
        /*0bb4*/ 	.word	0x00000004
        /*0bb8*/ 	.word	0x00028c60
        /*0bbc*/ 	.short	0x010a
        /*0bbe*/ 	.byte	0x3f
	.zero		1


	//   ....[64]....
        /*0bc0*/ 	.word	0x00017c90
        /*0bc4*/ 	.word	0x00000000
        /*0bc8*/ 	.word	0x00028c20
        /*0bcc*/ 	.short	0x010a
        /*0bce*/ 	.byte	0x3f
	.zero		1


	//   ....[65]....
        /*0bd0*/ 	.word	0x00017e50
        /*0bd4*/ 	.word	0x00000006
        /*0bd8*/ 	.word	0x00000000
        /*0bdc*/ 	.short	0x010a
        /*0bde*/ 	.byte	0x3f
	.zero		1


	//   ....[66]....
        /*0be0*/ 	.word	0x00017ec0
        /*0be4*/ 	.word	0x00000007
        /*0be8*/ 	.word	0x00000000
        /*0bec*/ 	.short	0x010a
        /*0bee*/ 	.byte	0x3f
	.zero		1


	//   ....[67]....
        /*0bf0*/ 	.word	0x00017f30
        /*0bf4*/ 	.word	0x00000004
        /*0bf8*/ 	.word	0x00000000
        /*0bfc*/ 	.short	0x010a
        /*0bfe*/ 	.byte	0x3f
	.zero		1


	//   ....[68]....
        /*0c00*/ 	.word	0x00017f60
        /*0c04*/ 	.word	0x00000003
        /*0c08*/ 	.word	0x00000000
        /*0c0c*/ 	.short	0x010a
        /*0c0e*/ 	.byte	0x3f
	.zero		1


	//   ....[69]....
        /*0c10*/ 	.word	0x00017fd0
        /*0c14*/ 	.word	0x00000003
        /*0c18*/ 	.word	0x00028c50
        /*0c1c*/ 	.short	0x010a
        /*0c1e*/ 	.byte	0x3f
	.zero		1


	//   ....[70]....
        /*0c20*/ 	.word	0x00018030
        /*0c24*/ 	.word	0x00000003
        /*0c28*/ 	.word	0x00028c50
        /*0c2c*/ 	.short	0x010a
        /*0c2e*/ 	.byte	0x3f
	.zero		1


	//   ....[71]....
        /*0c30*/ 	.word	0x00018090
        /*0c34*/ 	.word	0x00000003
        /*0c38*/ 	.word	0x00028c00
        /*0c3c*/ 	.short	0x010a
        /*0c3e*/ 	.byte	0x3f
	.zero		1


	//   ....[72]....
        /*0c40*/ 	.word	0x000180e0
        /*0c44*/ 	.word	0x00000007
        /*0c48*/ 	.word	0x00028c30
        /*0c4c*/ 	.short	0x010a
        /*0c4e*/ 	.byte	0x3f
	.zero		1


	//   ....[73]....
        /*0c50*/ 	.word	0x00018130
        /*0c54*/ 	.word	0x00000007
        /*0c58*/ 	.word	0x00028c50
        /*0c5c*/ 	.short	0x010a
        /*0c5e*/ 	.byte	0x3f
	.zero		1


	//   ....[74]....
        /*0c60*/ 	.word	0x00018190
        /*0c64*/ 	.word	0x00000009
        /*0c68*/ 	.word	0x00028c30
        /*0c6c*/ 	.short	0x010a
        /*0c6e*/ 	.byte	0x3f
	.zero		1


	//   ....[75]....
        /*0c70*/ 	.word	0x000181e0
        /*0c74*/ 	.word	0x00000015
        /*0c78*/ 	.word	0x00028c50
        /*0c7c*/ 	.short	0x010a
        /*0c7e*/ 	.byte	0x3f
	.zero		1


	//   ....[76]....
        /*0c80*/ 	.word	0x00018240
        /*0c84*/ 	.word	0x00000006
        /*0c88*/ 	.word	0x00028c30
        /*0c8c*/ 	.short	0x010a
        /*0c8e*/ 	.byte	0x3f
	.zero		1


	//   ....[77]....
        /*0c90*/ 	.word	0x00018290
        /*0c94*/ 	.word	0x000000aa
        /*0c98*/ 	.word	0x00028c50
        /*0c9c*/ 	.short	0x010a
        /*0c9e*/ 	.byte	0x3f
	.zero		1


	//   ....[78]....
        /*0ca0*/ 	.word	0x000182f0
        /*0ca4*/ 	.word	0x00000005
        /*0ca8*/ 	.word	0x00028c30
        /*0cac*/ 	.short	0x010a
        /*0cae*/ 	.byte	0x3f
	.zero		1


	//   ....[79]....
        /*0cb0*/ 	.word	0x00018340
        /*0cb4*/ 	.word	0x00000015
        /*0cb8*/ 	.word	0x00028c50
        /*0cbc*/ 	.short	0x010a
        /*0cbe*/ 	.byte	0x3f
	.zero		1


	//   ....[80]....
        /*0cc0*/ 	.word	0x000184e0
        /*0cc4*/ 	.word	0x00000000
        /*0cc8*/ 	.word	0x00028c40
        /*0ccc*/ 	.short	0x010a
        /*0cce*/ 	.byte	0x3f
	.zero		1


	//   ....[81]....
        /*0cd0*/ 	.word	0x00018a50
        /*0cd4*/ 	.word	0x00000002
        /*0cd8*/ 	.word	0x00028c20
        /*0cdc*/ 	.short	0x010a
        /*0cde*/ 	.byte	0x3f
	.zero		1


	//   ....[82]....
        /*0ce0*/ 	.word	0x00018aa0
        /*0ce4*/ 	.word	0x00000000
        /*0ce8*/ 	.word	0x00028c60
        /*0cec*/ 	.short	0x010a
        /*0cee*/ 	.byte	0x3f
	.zero		1


	//   ....[83]....
        /*0cf0*/ 	.word	0x00018af0
        /*0cf4*/ 	.word	0x00000003
        /*0cf8*/ 	.word	0x00028c40
        /*0cfc*/ 	.short	0x010a
        /*0cfe*/ 	.byte	0x3f
	.zero		1


	//   ....[84]....
        /*0d00*/ 	.word	0x00018b40
        /*0d04*/ 	.word	0x00000003
        /*0d08*/ 	.word	0x00028c60
        /*0d0c*/ 	.short	0x010a
        /*0d0e*/ 	.byte	0x3f
	.zero		1


	//   ....[85]....
        /*0d10*/ 	.word	0x00018b90
        /*0d14*/ 	.word	0x00000004
        /*0d18*/ 	.word	0x00028c40
        /*0d1c*/ 	.short	0x010a
        /*0d1e*/ 	.byte	0x3f
	.zero		1


	//   ....[86]....
        /*0d20*/ 	.word	0x00018be0
        /*0d24*/ 	.word	0x00000004
        /*0d28*/ 	.word	0x00028c60
        /*0d2c*/ 	.short	0x010a
        /*0d2e*/ 	.byte	0x3f
	.zero		1


	//   ....[87]....
        /*0d30*/ 	.word	0x00018c30
        /*0d34*/ 	.word	0x00000004
        /*0d38*/ 	.word	0x00028c40
        /*0d3c*/ 	.short	0x010a
        /*0d3e*/ 	.byte	0x3f
	.zero		1


	//   ....[88]....
        /*0d40*/ 	.word	0x00018c80
        /*0d44*/ 	.word	0x00000004
        /*0d48*/ 	.word	0x00028c60
        /*0d4c*/ 	.short	0x010a
        /*0d4e*/ 	.byte	0x3f
	.zero		1


	//   ....[89]....
        /*0d50*/ 	.word	0x00019610
        /*0d54*/ 	.word	0x00000000
        /*0d58*/ 	.word	0x00028c20
        /*0d5c*/ 	.short	0x010a
        /*0d5e*/ 	.byte	0x3f
	.zero		1


	//   ....[90]....
        /*0d60*/ 	.word	0x000197b0
        /*0d64*/ 	.word	0x00000006
        /*0d68*/ 	.word	0x00000000
        /*0d6c*/ 	.short	0x010a
        /*0d6e*/ 	.byte	0x3f
	.zero		1


	//   ....[91]....
        /*0d70*/ 	.word	0x00019800
        /*0d74*/ 	.word	0x00000007
        /*0d78*/ 	.word	0x00000000
        /*0d7c*/ 	.short	0x010a
        /*0d7e*/ 	.byte	0x3f
	.zero		1


	//   ....[92]....
        /*0d80*/ 	.word	0x00019850
        /*0d84*/ 	.word	0x00000004
        /*0d88*/ 	.word	0x00000000
        /*0d8c*/ 	.short	0x010a
        /*0d8e*/ 	.byte	0x3f
	.zero		1


	//----- nvinfo : EIATTR_NUM_MBARRIERS
	.align		4
.L_867:
        /*0d90*/ 	.byte	0x03, 0x38
        /*0d92*/ 	.short	0x0016


	//----- nvinfo : EIATTR_EXIT_INSTR_OFFSETS
	.align		4
        /*0d94*/ 	.byte	0x04, 0x1c
        /*0d96*/ 	.short	(.L_869 - .L_868)


	//   ....[0]....
.L_868:
        /*0d98*/ 	.word	0x00000a40


	//   ....[1]....
        /*0d9c*/ 	.word	0x00010dd0


	//   ....[2]....
        /*0da0*/ 	.word	0x00017fb0


	//----- nvinfo : EIATTR_MAX_THREADS
	.align		4
.L_869:
        /*0da4*/ 	.byte	0x04, 0x05
        /*0da6*/ 	.short	(.L_871 - .L_870)
.L_870:
        /*0da8*/ 	.word	0x00000180
        /*0dac*/ 	.word	0x00000001
        /*0db0*/ 	.word	0x00000001


	//----- nvinfo : EIATTR_CRS_STACK_SIZE
	.align		4
.L_871:
        /*0db4*/ 	.byte	0x04, 0x1e
        /*0db6*/ 	.short	(.L_873 - .L_872)
.L_872:
        /*0db8*/ 	.word	0x00000000


	//----- nvinfo : EIATTR_CBANK_PARAM_SIZE
	.align		4
.L_873:
        /*0dbc*/ 	.byte	0x03, 0x19
        /*0dbe*/ 	.short	0x0af0


	//----- nvinfo : EIATTR_PARAM_CBANK
	.align		4
        /*0dc0*/ 	.byte	0x04, 0x0a
        /*0dc2*/ 	.short	(.L_875 - .L_874)
	.align		4
.L_874:
        /*0dc4*/ 	.word	index@(.nv.constant0._ZN7cutlass13device_kernelIN5flash11enable_sm90INS1_16FlashAttnFwdSm90INS1_25CollectiveMainloopFwdSm90ILi2EN4cute5tupleIJNS5_1CILi1EEES8_S8_EEENS6_IJNS7_ILi64EEESA_SA_EEELi512ENS_6half_tEfNS_4arch4Sm90ELb0ELb1ELb1ELb1ELb0ELb0ELb0ELb0ELb0ELb1ELb0ELb0EEENS1_21CollectiveEpilogueFwdINS6_IJSA_NS7_ILi512EEESA_EEES9_SC_SE_Li256ELb1ELb1ELb0ELb0EEENS1_36VarlenDynamicPersistentTileSchedulerILi64ELi64ELi256ELi128ELb0ELb1ELb1ELb1ELb0ELb1EEEEEEEEEvNT_6ParamsE)
        /*0dc8*/ 	.short	0x0210
        /*0dca*/ 	.short	0x0af0


	//----- nvinfo : EIATTR_SW_WAR
	.align		4
.L_875:
        /*0dcc*/ 	.byte	0x04, 0x36
        /*0dce*/ 	.short	(.L_877 - .L_876)
.L_876:
        /*0dd0*/ 	.word	0x00000008
.L_877:


//--------------------- .nv.info._ZN7cutlass13device_kernelIN5flash11enable_sm90INS1_16FlashAttnFwdSm90INS1_25CollectiveMainloopFwdSm90ILi2EN4cute5tupleIJNS5_1CILi1EEES8_S8_EEENS6_IJNS7_ILi64EEESA_SA_EEELi512ENS_6half_tEfNS_4arch4Sm90ELb0ELb1ELb1ELb1ELb0ELb1ELb0ELb0ELb0ELb1ELb0ELb0EEENS1_21CollectiveEpilogueFwdINS6_IJSA_NS7_ILi512EEESA_EEES9_SC_SE_Li256ELb1ELb1ELb0ELb0EEENS1_36VarlenDynamicPersistentTileSchedulerILi64ELi64ELi256ELi128ELb0ELb1ELb1ELb1ELb0ELb1EEEEEEEEEvNT_6ParamsE --------------------------
	.section	.nv.info._ZN7cutlass13device_kernelIN5flash11enable_sm90INS1_16FlashAttnFwdSm90INS1_25CollectiveMainloopFwdSm90ILi2EN4cute5tupleIJNS5_1CILi1EEES8_S8_EEENS6_IJNS7_ILi64EEESA_SA_EEELi512ENS_6half_tEfNS_4arch4Sm90ELb0ELb1ELb1ELb1ELb0ELb1ELb0ELb0ELb0ELb1ELb0ELb0EEENS1_21CollectiveEpilogueFwdINS6_IJSA_NS7_ILi512EEESA_EEES9_SC_SE_Li256ELb1ELb1ELb0ELb0EEENS1_36VarlenDynamicPersistentTileSchedulerILi64ELi64ELi256ELi128ELb0ELb1ELb1ELb1ELb0ELb1EEEEEEEEEvNT_6ParamsE,"",@"SHT_CUDA_INFO"
	.sectionflags	@""
	.align	4


	//----- nvinfo : EIATTR_CUDA_API_VERSION
	.align		4
        /*0000*/ 	.byte	0x04, 0x37
        /*0002*/ 	.short	(.L_879 - .L_878)
.L_878:
        /*0004*/ 	.word	0x00000082


	//----- nvinfo : EIATTR_KPARAM_INFO
	.align		4
.L_879:
        /*0008*/ 	.byte	0x04, 0x17
        /*000a*/ 	.short	(.L_881 - .L_880)
.L_880:
        /*000c*/ 	.word	0x00000000
        /*0010*/ 	.short	0x0000
        /*0012*/ 	.short	0x0070
        /*0014*/ 	.byte	0x00, 0xf0, 0x01, 0x2a


	//----- nvinfo : EIATTR_SPARSE_MMA_MASK
	.align		4
.L_881:
        /*0018*/ 	.byte	0x03, 0x50
        /*001a*/ 	.short	0x0000


	//----- nvinfo : EIATTR_MAXREG_COUNT
	.align		4
        /*001c*/ 	.byte	0x03, 0x1b
        /*001e*/ 	.short	0x00a8


	//----- nvinfo : EIATTR_NUM_BARRIERS
	.align		4
        /*0020*/ 	.byte	0x02, 0x4c
        /*0022*/ 	.byte	0x10
	.zero		1


	//----- nvinfo : EIATTR_EXTERNS
	.align		4
        /*0024*/ 	.byte	0x04, 0x0f
        /*0026*/ 	.short	(.L_883 - .L_882)


	//   ....[0]....
	.align		4
.L_882:
        /*0028*/ 	.word	index@(__assertfail)


	//----- nvinfo : EIATTR_ANNOTATIONS
	.align		4
.L_883:
        /*002c*/ 	.byte	0x04, 0x55
        /*002e*/ 	.short	(.L_885 - .L_884)


	//   ....[0]....
.L_884:
        /* <DEDUP_REMOVED lines=69> */


	//----- nvinfo : EIATTR_MERCURY_ISA_VERSION
	.align		4
.L_885:
        /*0470*/ 	.byte	0x03, 0x5f
        /*0472*/ 	.short	0x0101


	//----- nvinfo : EIATTR_UNUSED_LOAD_BYTE_OFFSET
	.align		4
        /*0474*/ 	.byte	0x04, 0x44
        /*0476*/ 	.short	(.L_887 - .L_886)


	//   ....[0]....
.L_886:
        /*0478*/ 	.word	0x00000a80
        /*047c*/ 	.word	0x0000fff0


	//   ....[1]....
        /*0480*/ 	.word	0x000142d0
        /*0484*/ 	.word	0x0000fff0


	//----- nvinfo : EIATTR_INT_WARP_WIDE_INSTR_OFFSETS
	.align		4
.L_887:
        /*0488*/ 	.byte	0x04, 0x31
        /*048a*/ 	.short	(.L_889 - .L_888)


	//   ....[0]....
.L_888:
        /*048c*/ 	.word	0x00000190


	//   ....[1]....
        /*0490*/ 	.word	0x000001d0


	//   ....[2]....
        /*0494*/ 	.word	0x00000240


	//   ....[3]....
        /*0498*/ 	.word	0x0001a860


	//   ....[4]....
        /*049c*/ 	.word	0x0001a8f0


	//   ....[5]....
        /*04a0*/ 	.word	0x0001f320


	//   ....[6]....
        /*04a4*/ 	.word	0x0001f3b0


	//----- nvinfo : EIATTR_COOP_GROUP_MASK_REGIDS
	.align		4
.L_889:
        /*04a8*/ 	.byte	0x04, 0x29
        /*04aa*/ 	.short	(.L_891 - .L_890)


	//   ....[0]....
.L_890:
        /*04ac*/ 	.word	0xffffffff


	//   ....[1]....
        /*04b0*/ 	.word	0xffffffff


	//   ....[2]....
        /*04b4*/ 	.word	0xffffffff


	//   ....[3]....
        /*04b8*/ 	.word	0xffffffff


	//   ....[4]....
        /*04bc*/ 	.word	0xffffffff


	//   ....[5]....
        /*04c0*/ 	.word	0xffffffff


	//   ....[6]....
        /*04c4*/ 	.word	0xffffffff


	//   ....[7]....
        /*04c8*/ 	.word	0xffffffff


	//   ....[8]....
        /*04cc*/ 	.word	0xffffffff


	//   ....[9]....
        /*04d0*/ 	.word	0xffffffff


	//   ....[10]....
        /*04d4*/ 	.word	0xffffffff


	//   ....[11]....
        /*04d8*/ 	.word	0xffffffff


	//   ....[12]....
        /*04dc*/ 	.word	0xffffffff


	//   ....[13]....
        /*04e0*/ 	.word	0xffffffff


	//   ....[14]....
        /*04e4*/ 	.word	0xffffffff


	//   ....[15]....
        /*04e8*/ 	.word	0xffffffff


	//   ....[16]....
        /*04ec*/ 	.word	0xffffffff


	//   ....[17]....
        /*04f0*/ 	.word	0xffffffff


	//   ....[18]....
        /*04f4*/ 	.word	0xffffffff


	//   ....[19]....
        /*04f8*/ 	.word	0xffffffff


	//   ....[20]....
        /*04fc*/ 	.word	0xffffffff


	//   ....[21]....
        /*0500*/ 	.word	0xffffffff


	//   ....[22]....
        /*0504*/ 	.word	0xffffffff


	//   ....[23]....
        /*0508*/ 	.word	0xffffffff


	//   ....[24]....
        /*050c*/ 	.word	0xffffffff


	//   ....[25]....
        /*0510*/ 	.word	0xffffffff


	//   ....[26]....
        /*0514*/ 	.word	0xffffffff


	//   ....[27]....
        /*0518*/ 	.word	0xffffffff


	//   ....[28]....
        /*051c*/ 	.word	0xffffffff


	//   ....[29]....
        /*0520*/ 	.word	0xffffffff


	//   ....[30]....
        /*0524*/ 	.word	0xffffffff


	//   ....[31]....
        /*0528*/ 	.word	0xffffffff


	//   ....[32]....
        /*052c*/ 	.word	0xffffffff


	//   ....[33]....
        /*0530*/ 	.word	0xffffffff


	//   ....[34]....
        /*0534*/ 	.word	0xffffffff


	//   ....[35]....
        /*0538*/ 	.word	0xffffffff


	//   ....[36]....
        /*053c*/ 	.word	0xffffffff


	//   ....[37]....
        /*0540*/ 	.word	0xffffffff


	//   ....[38]....
        /*0544*/ 	.word	0xffffffff


	//   ....[39]....
        /*0548*/ 	.word	0xffffffff


	//   ....[40]....
        /*054c*/ 	.word	0xffffffff


	//   ....[41]....
        /*0550*/ 	.word	0xffffffff


	//   ....[42]....
        /*0554*/ 	.word	0xffffffff


	//   ....[43]....
        /*0558*/ 	.word	0xffffffff


	//   ....[44]....
        /*055c*/ 	.word	0xffffffff


	//   ....[45]....
        /*0560*/ 	.word	0xffffffff


	//   ....[46]....
        /*0564*/ 	.word	0xffffffff


	//   ....[47]....
        /*0568*/ 	.word	0xffffffff


	//   ....[48]....
        /*056c*/ 	.word	0xffffffff


	//   ....[49]....
        /*0570*/ 	.word	0xffffffff


	//   ....[50]....
        /*0574*/ 	.word	0xffffffff


	//   ....[51]....
        /*0578*/ 	.word	0xffffffff


	//   ....[52]....
        /*057c*/ 	.word	0xffffffff


	//   ....[53]....
        /*0580*/ 	.word	0xffffffff


	//   ....[54]....
        /*0584*/ 	.word	0xffffffff


	//   ....[55]....
        /*0588*/ 	.word	0xffffffff


	//   ....[56]....
        /*058c*/ 	.word	0xffffffff


	//   ....[57]....
        /*0590*/ 	.word	0xffffffff


	//   ....[58]....
        /*0594*/ 	.word	0xffffffff


	//   ....[59]....
        /*0598*/ 	.word	0xffffffff


	//   ....[60]....
        /*059c*/ 	.word	0xffffffff


	//   ....[61]....
        /*05a0*/ 	.word	0xffffffff


	//   ....[62]....
        /*05a4*/ 	.word	0xffffffff


	//   ....[63]....
        /*05a8*/ 	.word	0xffffffff


	//   ....[64]....
        /*05ac*/ 	.word	0xffffffff


	//   ....[65]....
        /*05b0*/ 	.word	0xffffffff


	//   ....[66]....
        /*05b4*/ 	.word	0xffffffff


	//   ....[67]....
        /*05b8*/ 	.word	0xffffffff


	//   ....[68]....
        /*05bc*/ 	.word	0xffffffff


	//   ....[69]....
        /*05c0*/ 	.word	0xffffffff


	//   ....[70]....
        /*05c4*/ 	.word	0xffffffff


	//   ....[71]....
        /*05c8*/ 	.word	0xffffffff


	//   ....[72]....
        /*05cc*/ 	.word	0xffffffff


	//   ....[73]....
        /*05d0*/ 	.word	0xffffffff


	//   ....[74]....
        /*05d4*/ 	.word	0xffffffff


	//   ....[75]....
        /*05d8*/ 	.word	0xffffffff


	//   ....[76]....
        /*05dc*/ 	.word	0xffffffff


	//   ....[77]....
        /*05e0*/ 	.word	0xffffffff


	//   ....[78]....
        /*05e4*/ 	.word	0xffffffff


	//   ....[79]....
        /*05e8*/ 	.word	0xffffffff


	//   ....[80]....
        /*05ec*/ 	.word	0xffffffff


	//   ....[81]....
        /*05f0*/ 	.word	0xffffffff


	//   ....[82]....
        /*05f4*/ 	.word	0xffffffff


	//   ....[83]....
        /*05f8*/ 	.word	0xffffffff


	//   ....[84]....
        /*05fc*/ 	.word	0xffffffff


	//   ....[85]....
        /*0600*/ 	.word	0xffffffff


	//   ....[86]....
        /*0604*/ 	.word	0xffffffff


	//   ....[87]....
        /*0608*/ 	.word	0xffffffff


	//   ....[88]....
        /*060c*/ 	.word	0xffffffff


	//   ....[89]....
        /*0610*/ 	.word	0xffffffff


	//   ....[90]....
        /*0614*/ 	.word	0xffffffff


	//   ....[91]....
        /*0618*/ 	.word	0xffffffff


	//   ....[92]....
        /*061c*/ 	.word	0xffffffff


	//   ....[93]....
        /*0620*/ 	.word	0xffffffff


	//   ....[94]....
        /*0624*/ 	.word	0xffffffff


	//   ....[95]....
        /*0628*/ 	.word	0xffffffff


	//   ....[96]....
        /*062c*/ 	.word	0xffffffff


	//   ....[97]....
        /*0630*/ 	.word	0xffffffff


	//   ....[98]....
        /*0634*/ 	.word	0xffffffff


	//   ....[99]....
        /*0638*/ 	.word	0xffffffff


	//   ....[100]....
        /*063c*/ 	.word	0xffffffff


	//   ....[101]....
        /*0640*/ 	.word	0xffffffff


	//   ....[102]....
        /*0644*/ 	.word	0xffffffff


	//   ....[103]....
        /*0648*/ 	.word	0xffffffff


	//   ....[104]....
        /*064c*/ 	.word	0xffffffff


	//   ....[105]....
        /*0650*/ 	.word	0xffffffff


	//   ....[106]....
        /*0654*/ 	.word	0xffffffff


	//   ....[107]....
        /*0658*/ 	.word	0xffffffff


	//   ....[108]....
        /*065c*/ 	.word	0xffffffff


	//   ....[109]....
        /*0660*/ 	.word	0xffffffff


	//   ....[110]....
        /*0664*/ 	.word	0xffffffff


	//   ....[111]....
        /*0668*/ 	.word	0xffffffff


	//   ....[112]....
        /*066c*/ 	.word	0x0500000f


	//   ....[113]....
        /*0670*/ 	.word	0x0500000f


	//   ....[114]....
        /*0674*/ 	.word	0x0500000f


	//   ....[115]....
        /*0678*/ 	.word	0x0500000f


	//   ....[116]....
        /*067c*/ 	.word	0x0500000f


	//   ....[117]....
        /*0680*/ 	.word	0x0500000f


	//   ....[118]....
        /*0684*/ 	.word	0x0500000f


	//   ....[119]....
        /*0688*/ 	.word	0x0500000f


	//   ....[120]....
        /*068c*/ 	.word	0x0500000f


	//   ....[121]....
        /*0690*/ 	.word	0x0500000f


	//   ....[122]....
        /*0694*/ 	.word	0x0500000f


	//   ....[123]....
        /*0698*/ 	.word	0x0500000f


	//   ....[124]....
        /*069c*/ 	.word	0x0500000f


	//   ....[125]....
        /*06a0*/ 	.word	0x0500000f


	//   ....[126]....
        /*06a4*/ 	.word	0x0500000f


	//   ....[127]....
        /*06a8*/ 	.word	0x0500000f


	//   ....[128]....
        /*06ac*/ 	.word	0x0500000f


	//   ....[129]....
        /*06b0*/ 	.word	0x0500000f


	//   ....[130]....
        /*06b4*/ 	.word	0x0500000f


	//   ....[131]....
        /*06b8*/ 	.word	0x0500000f


	//   ....[132]....
        /*06bc*/ 	.word	0x0500000f


	//   ....[133]....
        /*06c0*/ 	.word	0x0500000f


	//   ....[134]....
        /*06c4*/ 	.word	0x0500000f


	//   ....[135]....
        /*06c8*/ 	.word	0x0500000f


	//   ....[136]....
        /*06cc*/ 	.word	0x0500000f


	//   ....[137]....
        /*06d0*/ 	.word	0x0500000f


	//   ....[138]....
        /*06d4*/ 	.word	0x0500000f


	//   ....[139]....
        /*06d8*/ 	.word	0x0500000f


	//   ....[140]....
        /*06dc*/ 	.word	0x0500000f


	//   ....[141]....
        /*06e0*/ 	.word	0x0500000f


	//   ....[142]....
        /*06e4*/ 	.word	0x0500000f


	//   ....[143]....
        /*06e8*/ 	.word	0x0500000f


	//   ....[144]....
        /*06ec*/ 	.word	0x0500000f


	//   ....[145]....
        /*06f0*/ 	.word	0x0500000f


	//   ....[146]....
        /*06f4*/ 	.word	0x0500000f


	//   ....[147]....
        /*06f8*/ 	.word	0x0500000f


	//   ....[148]....
        /*06fc*/ 	.word	0x0500000f


	//   ....[149]....
        /*0700*/ 	.word	0x0500000f


	//   ....[150]....
        /*0704*/ 	.word	0x0500000f


	//   ....[151]....
        /*0708*/ 	.word	0x0500000f


	//   ....[152]....
        /*070c*/ 	.word	0x0500000f


	//   ....[153]....
        /*0710*/ 	.word	0x0500000f


	//   ....[154]....
        /*0714*/ 	.word	0x0500000f


	//   ....[155]....
        /*0718*/ 	.word	0x0500000f


	//----- nvinfo : EIATTR_COOP_GROUP_INSTR_OFFSETS
	.align		4
.L_891:
        /*071c*/ 	.byte	0x04, 0x28
        /*071e*/ 	.short	(.L_893 - .L_892)


	//   ....[0]....
.L_892:
        /*0720*/ 	.word	0x00000060


	//   ....[1]....
        /*0724*/ 	.word	0x000001a0


	//   ....[2]....
        /*0728*/ 	.word	0x000001f0


	//   ....[3]....
        /*072c*/ 	.word	0x000003e0


	//   ....[4]....
        /*0730*/ 	.word	0x00000540


	//   ....[5]....
        /*0734*/ 	.word	0x00000660


	//   ....[6]....
        /*0738*/ 	.word	0x000007c0


	//   ....[7]....
        /*073c*/ 	.word	0x00004e10


	//   ....[8]....
        /*0740*/ 	.word	0x000070d0


	//   ....[9]....
        /*0744*/ 	.word	0x00007800


	//   ....[10]....
        /*0748*/ 	.word	0x00007810


	//   ....[11]....
        /*074c*/ 	.word	0x00007820


	//   ....[12]....
        /*0750*/ 	.word	0x00007830


	//   ....[13]....
        /*0754*/ 	.word	0x00007b40


	//   ....[14]....
        /*0758*/ 	.word	0x00007b50


	//   ....[15]....
        /*075c*/ 	.word	0x00007b60


	//   ....[16]....
        /*0760*/ 	.word	0x00007b70


	//   ....[17]....
        /*0764*/ 	.word	0x00008d40


	//   ....[18]....
        /*0768*/ 	.word	0x00008d50


	//   ....[19]....
        /*076c*/ 	.word	0x00008d60


	//   ....[20]....
        /*0770*/ 	.word	0x00008d70


	//   ....[21]....
        /*0774*/ 	.word	0x00008fc0


	//   ....[22]....
        /*0778*/ 	.word	0x00008fd0


	//   ....[23]....
        /*077c*/ 	.word	0x00008fe0


	//   ....[24]....
        /*0780*/ 	.word	0x00008ff0


	//   ....[25]....
        /*0784*/ 	.word	0x0000a450


	//   ....[26]....
        /*0788*/ 	.word	0x0000af70


	//   ....[27]....
        /*078c*/ 	.word	0x0000b540


	//   ....[28]....
        /*0790*/ 	.word	0x0000b630


	//   ....[29]....
        /*0794*/ 	.word	0x0000b8d0


	//   ....[30]....
        /*0798*/ 	.word	0x0000b960


	//   ....[31]....
        /*079c*/ 	.word	0x0000c2e0


	//   ....[32]....
        /*07a0*/ 	.word	0x0000c8d0


	//   ....[33]....
        /*07a4*/ 	.word	0x0000cf30


	//   ....[34]....
        /*07a8*/ 	.word	0x0000d600


	//   ....[35]....
        /*07ac*/ 	.word	0x0000d6e0


	//   ....[36]....
        /*07b0*/ 	.word	0x0000dd00


	//   ....[37]....
        /*07b4*/ 	.word	0x0000ded0


	//   ....[38]....
        /*07b8*/ 	.word	0x0000ed60


	//   ....[39]....
        /*07bc*/ 	.word	0x0000f860


	//   ....[40]....
        /*07c0*/ 	.word	0x0000f8c0


	//   ....[41]....
        /*07c4*/ 	.word	0x00010130


	//   ....[42]....
        /*07c8*/ 	.word	0x00010180


	//   ....[43]....
        /*07cc*/ 	.word	0x00010e70


	//   ....[44]....
        /*07d0*/ 	.word	0x000112b0


	//   ....[45]....
        /*07d4*/ 	.word	0x00011950


	//   ....[46]....
        /*07d8*/ 	.word	0x00011f30


	//   ....[47]....
        /*07dc*/ 	.word	0x00011f50


	//   ....[48]....
        /*07e0*/ 	.word	0x000127b0


	//   ....[49]....
        /*07e4*/ 	.word	0x00012980


	//   ....[50]....
        /*07e8*/ 	.word	0x00013790


	//   ....[51]....
        /*07ec*/ 	.word	0x000137e0


	//   ....[52]....
        /*07f0*/ 	.word	0x00013810


	//   ....[53]....
        /*07f4*/ 	.word	0x00013870


	//   ....[54]....
        /*07f8*/ 	.word	0x00013890


	//   ....[55]....
        /*07fc*/ 	.word	0x00015260


	//   ....[56]....
        /*0800*/ 	.word	0x00015780


	//   ....[57]....
        /*0804*/ 	.word	0x000157a0


	//   ....[58]....
        /*0808*/ 	.word	0x000157d0


	//   ....[59]....
        /*080c*/ 	.word	0x000157e0


	//   ....[60]....
        /*0810*/ 	.word	0x00015de0


	//   ....[61]....
        /*0814*/ 	.word	0x00015e50


	//   ....[62]....
        /*0818*/ 	.word	0x000160d0


	//   ....[63]....
        /*081c*/ 	.word	0x000160f0


	//   ....[64]....
        /*0820*/ 	.word	0x00016c60


	//   ....[65]....
        /*0824*/ 	.word	0x00016c80


	//   ....[66]....
        /*0828*/ 	.word	0x00016eb0


	//   ....[67]....
        /*082c*/ 	.word	0x00016ed0


	//   ....[68]....
        /*0830*/ 	.word	0x00017180


	//   ....[69]....
        /*0834*/ 	.word	0x00017350


	//   ....[70]....
        /*0838*/ 	.word	0x00017380


	//   ....[71]....
        /*083c*/ 	.word	0x000173b0


	//   ....[72]....
        /*0840*/ 	.word	0x000173e0


	//   ....[73]....
        /*0844*/ 	.word	0x00017410


	//   ....[74]....
        /*0848*/ 	.word	0x00017440


	//   ....[75]....
        /*084c*/ 	.word	0x000175b0


	//   ....[76]....
        /*0850*/ 	.word	0x000175e0


	//   ....[77]....
        /*0854*/ 	.word	0x00017610


	//   ....[78]....
        /*0858*/ 	.word	0x00017640


	//   ....[79]....
        /*085c*/ 	.word	0x00017670


	//   ....[80]....
        /*0860*/ 	.word	0x000176a0


	//   ....[81]....
        /*0864*/ 	.word	0x00017740


	//   ....[82]....
        /*0868*/ 	.word	0x000177a0


	//   ....[83]....
        /*086c*/ 	.word	0x00017830


	//   ....[84]....
        /*0870*/ 	.word	0x000188e0


	//   ....[85]....
        /*0874*/ 	.word	0x0001ae20


	//   ....[86]....
        /*0878*/ 	.word	0x0001b950


	//   ....[87]....
        /*087c*/ 	.word	0x0001b970


	//   ....[88]....
        /*0880*/ 	.word	0x0001ba20


	//   ....[89]....
        /*0884*/ 	.word	0x0001ba30


	//   ....[90]....
        /*0888*/ 	.word	0x0001bab0


	//   ....[91]....
        /*088c*/ 	.word	0x0001bac0


	//   ....[92]....
        /*0890*/ 	.word	0x0001bb10


	//   ....[93]....
        /*0894*/ 	.word	0x0001bb30


	//   ....[94]....
        /*0898*/ 	.word	0x0001f5b0


	//   ....[95]....
        /*089c*/ 	.word	0x0001f5e0


	//   ....[96]....
        /*08a0*/ 	.word	0x0001f620


	//   ....[97]....
        /*08a4*/ 	.word	0x0001f650


	//   ....[98]....
        /*08a8*/ 	.word	0x0001f680


	//   ....[99]....
        /*08ac*/ 	.word	0x0001f6b0


	//   ....[100]....
        /*08b0*/ 	.word	0x0001f6e0


	//   ....[101]....
        /*08b4*/ 	.word	0x0001f710


	//   ....[102]....
        /*08b8*/ 	.word	0x0001f890


	//   ....[103]....
        /*08bc*/ 	.word	0x0001f8c0


	//   ....[104]....
        /*08c0*/ 	.word	0x0001f8f0


	//   ....[105]....
        /*08c4*/ 	.word	0x0001f920


	//   ....[106]....
        /*08c8*/ 	.word	0x0001f950


	//   ....[107]....
        /*08cc*/ 	.word	0x0001f980


	//   ....[108]....
        /*08d0*/ 	.word	0x0001fa40


	//   ....[109]....
        /*08d4*/ 	.word	0x0001fa60


	//   ....[110]....
        /*08d8*/ 	.word	0x0001fad0


	//   ....[111]....
        /*08dc*/ 	.word	0x00020190


	//   ....[112]....
        /*08e0*/ 	.word	0x00020670


	//   ....[113]....
        /*08e4*/ 	.word	0x00020700


	//   ....[114]....
        /*08e8*/ 	.word	0x00020750


	//   ....[115]....
        /*08ec*/ 	.word	0x000207a0


	//   ....[116]....
        /*08f0*/ 	.word	0x00020830


	//   ....[117]....
        /*08f4*/ 	.word	0x000208c0


	//   ....[118]....
        /*08f8*/ 	.word	0x00020910


	//   ....[119]....
        /*08fc*/ 	.word	0x00020960


	//   ....[120]....
        /*0900*/ 	.word	0x00020a40


	//   ....[121]....
        /*0904*/ 	.word	0x00020ad0


	//   ....[122]....
        /*0908*/ 	.word	0x00020b20


	//   ....[123]....
        /*090c*/ 	.word	0x00020b80


	//   ....[124]....
        /*0910*/ 	.word	0x00020c20


	//   ....[125]....
        /*0914*/ 	.word	0x00020cb0


	//   ....[126]....
        /*0918*/ 	.word	0x00020d00


	//   ....[127]....
        /*091c*/ 	.word	0x00020d50


	//   ....[128]....
        /*0920*/ 	.word	0x00021100


	//   ....[129]....
        /*0924*/ 	.word	0x000213f0


	//   ....[130]....
        /*0928*/ 	.word	0x000215b0


	//   ....[131]....
        /*092c*/ 	.word	0x00021600


	//   ....[132]....
        /*0930*/ 	.word	0x00021660


	//   ....[133]....
        /*0934*/ 	.word	0x00021750


	//   ....[134]....
        /*0938*/ 	.word	0x000217b0


	//   ....[135]....
        /*093c*/ 	.word	0x000218a0


	//   ....[136]....
        /*0940*/ 	.word	0x00021900


	//   ....[137]....
        /*0944*/ 	.word	0x000219d0


	//   ....[138]....
        /*0948*/ 	.word	0x00021d00


	//   ....[139]....
        /*094c*/ 	.word	0x00021da0


	//   ....[140]....
        /*0950*/ 	.word	0x00021ec0


	//   ....[141]....
        /*0954*/ 	.word	0x00021f30


	//   ....[142]....
        /*0958*/ 	.word	0x00021fa0


	//   ....[143]....
        /*095c*/ 	.word	0x00022010


	//   ....[144]....
        /*0960*/ 	.word	0x00022080


	//   ....[145]....
        /*0964*/ 	.word	0x00022100


	//   ....[146]....
        /*0968*/ 	.word	0x00022190


	//   ....[147]....
        /*096c*/ 	.word	0x00022230


	//   ....[148]....
        /*0970*/ 	.word	0x000222a0


	//   ....[149]....
        /*0974*/ 	.word	0x00022310


	//   ....[150]....
        /*0978*/ 	.word	0x00022380


	//   ....[151]....
        /*097c*/ 	.word	0x00022400


	//   ....[152]....
        /*0980*/ 	.word	0x00022470


	//   ....[153]....
        /*0984*/ 	.word	0x00022510


	//   ....[154]....
        /*0988*/ 	.word	0x000225a0


	//   ....[155]....
        /*098c*/ 	.word	0x000226d0


	//----- nvinfo : EIATTR_REG_RECONFIG
	.align		4
.L_893:
        /*0990*/ 	.byte	0x01, 0x54
	.zero		2


	//----- nvinfo : EIATTR_SYSCALL_OFFSETS
	.align		4
        /*0994*/ 	.byte	0x04, 0x46
        /*0996*/ 	.short	(.L_895 - .L_894)


	//   ....[0]....
.L_894:
        /*0998*/ 	.word	0x00001cf0


	//   ....[1]....
        /*099c*/ 	.word	0x00001e40


	//   ....[2]....
        /*09a0*/ 	.word	0x00007290


	//   ....[3]....
        /*09a4*/ 	.word	0x000075b0


	//   ....[4]....
        /*09a8*/ 	.word	0x0001aa60


	//   ....[5]....
        /*09ac*/ 	.word	0x0001abb0


	//   ....[6]....
        /*09b0*/ 	.word	0x0001aca0


	//   ....[7]....
        /*09b4*/ 	.word	0x0001b510


	//----- nvinfo : EIATTR_MBARRIER_INSTR_OFFSETS
	.align		4
.L_895:
        /*09b8*/ 	.byte	0x04, 0x39
        /*09ba*/ 	.short	(.L_897 - .L_896)


	//   ....[0]....
.L_896:
        /*09bc*/ 	.word	0x000002d0
        /*09c0*/ 	.word	0x000000ff
        /*09c4*/ 	.word	0x00028c00
        /*09c8*/ 	.short	0x0100
        /*09ca*/ 	.byte	0x08
	.zero		1


	//   ....[1]....
        /*09cc*/ 	.word	0x000002e0
        /*09d0*/ 	.word	0x000000ff
        /*09d4*/ 	.word	0x00028c20
        /*09d8*/ 	.short	0x0100
        /*09da*/ 	.byte	0x08
	.zero		1


	//   ....[2]....
        /*09dc*/ 	.word	0x00000390
        /*09e0*/ 	.word	0x000000ff
        /*09e4*/ 	.word	0x00028c30
        /*09e8*/ 	.short	0x0100
        /*09ea*/ 	.byte	0x06
	.zero		1


	//   ....[3]....
        /*09ec*/ 	.word	0x000003a0
        /*09f0*/ 	.word	0x000000ff
        /*09f4*/ 	.word	0x00028c40
        /*09f8*/ 	.short	0x0100
        /*09fa*/ 	.byte	0x06
	.zero		1


	//   ....[4]....
        /*09fc*/ 	.word	0x000003b0
        /*0a00*/ 	.word	0x000000ff
        /*0a04*/ 	.word	0x00028c38
        /*0a08*/ 	.short	0x0100
        /*0a0a*/ 	.byte	0x06
	.zero		1


	//   ....[5]....
        /*0a0c*/ 	.word	0x000003c0
        /*0a10*/ 	.word	0x000000ff
        /*0a14*/ 	.word	0x00028c48
        /*0a18*/ 	.short	0x0100
        /*0a1a*/ 	.byte	0x06
	.zero		1


	//   ....[6]....
        /*0a1c*/ 	.word	0x000004f0
        /*0a20*/ 	.word	0x000000ff
        /*0a24*/ 	.word	0x00028c50
        /*0a28*/ 	.short	0x0100
        /*0a2a*/ 	.byte	0x08
	.zero		1


	//   ....[7]....
        /*0a2c*/ 	.word	0x00000500
        /*0a30*/ 	.word	0x000000ff
        /*0a34*/ 	.word	0x00028c60
        /*0a38*/ 	.short	0x0100
        /*0a3a*/ 	.byte	0x08
	.zero		1


	//   ....[8]....
        /*0a3c*/ 	.word	0x00000510
        /*0a40*/ 	.word	0x000000ff
        /*0a44*/ 	.word	0x00028c58
        /*0a48*/ 	.short	0x0100
        /*0a4a*/ 	.byte	0x08
	.zero		1


	//   ....[9]....
        /*0a4c*/ 	.word	0x00000520
        /*0a50*/ 	.word	0x000000ff
        /*0a54*/ 	.word	0x00028c68
        /*0a58*/ 	.short	0x0100
        /*0a5a*/ 	.byte	0x08
	.zero		1


	//   ....[10]....
        /*0a5c*/ 	.word	0x00000610
        /*0a60*/ 	.word	0x000000ff
        /*0a64*/ 	.word	0x00028c70
        /*0a68*/ 	.short	0x0100
        /*0a6a*/ 	.byte	0x06
	.zero		1


	//   ....[11]....
        /*0a6c*/ 	.word	0x00000620
        /*0a70*/ 	.word	0x000000ff
        /*0a74*/ 	.word	0x00028c80
        /*0a78*/ 	.short	0x0100
        /*0a7a*/ 	.byte	0x06
	.zero		1


	//   ....[12]....
        /*0a7c*/ 	.word	0x00000630
        /*0a80*/ 	.word	0x000000ff
        /*0a84*/ 	.word	0x00028c78
        /*0a88*/ 	.short	0x0100
        /*0a8a*/ 	.byte	0x06
	.zero		1


	//   ....[13]....
        /*0a8c*/ 	.word	0x00000640
        /*0a90*/ 	.word	0x000000ff
        /*0a94*/ 	.word	0x00028c88
        /*0a98*/ 	.short	0x0100
        /*0a9a*/ 	.byte	0x06
	.zero		1


	//   ....[14]....
        /*0a9c*/ 	.word	0x00000770
        /*0aa0*/ 	.word	0x000000ff
        /*0aa4*/ 	.word	0x00028c90
        /*0aa8*/ 	.short	0x0100
        /*0aaa*/ 	.byte	0x08
	.zero		1


	//   ....[15]....
        /*0aac*/ 	.word	0x00000780
        /*0ab0*/ 	.word	0x000000ff
        /*0ab4*/ 	.word	0x00028ca0
        /*0ab8*/ 	.short	0x0100
        /*0aba*/ 	.byte	0x08
	.zero		1


	//   ....[16]....
        /*0abc*/ 	.word	0x00000790
        /*0ac0*/ 	.word	0x000000ff
        /*0ac4*/ 	.word	0x00028c98
        /*0ac8*/ 	.short	0x0100
        /*0aca*/ 	.byte	0x08
	.zero		1


	//   ....[17]....
        /*0acc*/ 	.word	0x000007a0
        /*0ad0*/ 	.word	0x000000ff
        /*0ad4*/ 	.word	0x00028ca8
        /*0ad8*/ 	.short	0x0100
        /*0ada*/ 	.byte	0x08
	.zero		1


	//   ....[18]....
        /*0adc*/ 	.word	0x000008d0
        /*0ae0*/ 	.word	0x000000ff
        /*0ae4*/ 	.word	0x00028cb0
        /*0ae8*/ 	.short	0x0100
        /*0aea*/ 	.byte	0x08
	.zero		1


	//   ....[19]....
        /*0aec*/ 	.word	0x000008e0
        /*0af0*/ 	.word	0x000000ff
        /*0af4*/ 	.word	0x00028cc0
        /*0af8*/ 	.short	0x0100
        /*0afa*/ 	.byte	0x08
	.zero		1


	//   ....[20]....
        /*0afc*/ 	.word	0x000008f0
        /*0b00*/ 	.word	0x000000ff
        /*0b04*/ 	.word	0x00028cb8
        /*0b08*/ 	.short	0x0100
        /*0b0a*/ 	.byte	0x08
	.zero		1


	//   ....[21]....
        /*0b0c*/ 	.word	0x00000900
        /*0b10*/ 	.word	0x000000ff
        /*0b14*/ 	.word	0x00028cc8
        /*0b18*/ 	.short	0x0100
        /*0b1a*/ 	.byte	0x08
	.zero		1


	//   ....[22]....
        /*0b1c*/ 	.word	0x000029f0
        /*0b20*/ 	.word	0x00000040
        /*0b24*/ 	.word	0x00028c90
        /*0b28*/ 	.short	0x010a
        /*0b2a*/ 	.byte	0x3f
	.zero		1


	//   ....[23]....
        /*0b2c*/ 	.word	0x000033b0
        /*0b30*/ 	.word	0x00000040
        /*0b34*/ 	.word	0x00028c90
        /*0b38*/ 	.short	0x010a
        /*0b3a*/ 	.byte	0x3f
	.zero		1


	//   ....[24]....
        /*0b3c*/ 	.word	0x00003c40
        /*0b40*/ 	.word	0x00000040
        /*0b44*/ 	.word	0x00028c90
        /*0b48*/ 	.short	0x010a
        /*0b4a*/ 	.byte	0x3f
	.zero		1


	//   ....[25]....
        /*0b4c*/ 	.word	0x00003e40
        /*0b50*/ 	.word	0x00000004
        /*0b54*/ 	.word	0x00000000
        /*0b58*/ 	.short	0x0101
        /*0b5a*/ 	.byte	0x3f
	.zero		1


	//   ....[26]....
        /*0b5c*/ 	.word	0x00003e80
        /*0b60*/ 	.word	0x00000040
        /*0b64*/ 	.word	0x00028cb0
        /*0b68*/ 	.short	0x010a
        /*0b6a*/ 	.byte	0x3f
	.zero		1


	//   ....[27]....
        /*0b6c*/ 	.word	0x000044d0
        /*0b70*/ 	.word	0x00000040
        /*0b74*/ 	.word	0x00000000
        /*0b78*/ 	.short	0x0101
        /*0b7a*/ 	.byte	0x3f
	.zero		1


	//   ....[28]....
        /*0b7c*/ 	.word	0x00004f30
        /*0b80*/ 	.word	0x00000016
        /*0b84*/ 	.word	0x00028c50
        /*0b88*/ 	.short	0x010a
        /*0b8a*/ 	.byte	0x3f
	.zero		1


	//   ....[29]....
        /*0b8c*/ 	.word	0x000052f0
        /*0b90*/ 	.word	0x00000000
        /*0b94*/ 	.word	0x00000000
        /*0b98*/ 	.short	0x0101
        /*0b9a*/ 	.byte	0x3f
	.zero		1


	//   ....[30]....
        /*0b9c*/ 	.word	0x00005c10
        /*0ba0*/ 	.word	0x00000000
        /*0ba4*/ 	.word	0x00028c50
        /*0ba8*/ 	.short	0x010a
        /*0baa*/ 	.byte	0x3f
	.zero		1


	//   ....[31]....
        /*0bac*/ 	.word	0x00005c60
        /*0bb0*/ 	.word	0x00000000
        /*0bb4*/ 	.word	0x00028c50
        /*0bb8*/ 	.short	0x010a
        /*0bba*/ 	.byte	0x3f
	.zero		1


	//   ....[32]....
        /*0bbc*/ 	.word	0x00005f20
        /*0bc0*/ 	.word	0x00000000
        /*0bc4*/ 	.word	0x00000000
        /*0bc8*/ 	.short	0x0101
        /*0bca*/ 	.byte	0x3f
	.zero		1


	//   ....[33]....
        /*0bcc*/ 	.word	0x00007320
        /*0bd0*/ 	.word	0x00000002
        /*0bd4*/ 	.word	0x00028c00
        /*0bd8*/ 	.short	0x010a
        /*0bda*/ 	.byte	0x3f
	.zero		1


	//   ....[34]....
        /*0bdc*/ 	.word	0x00007370
        /*0be0*/ 	.word	0x00000002
        /*0be4*/ 	.word	0x00028c00
        /*0be8*/ 	.short	0x010a
        /*0bea*/ 	.byte	0x3f
	.zero		1


	//   ....[35]....
        /*0bec*/ 	.word	0x00007db0
        /*0bf0*/ 	.word	0x00000002
        /*0bf4*/ 	.word	0x00028c00
        /*0bf8*/ 	.short	0x010a
        /*0bfa*/ 	.byte	0x3f
	.zero		1


	//   ....[36]....
        /*0bfc*/ 	.word	0x000091a0
        /*0c00*/ 	.word	0x00000002
        /*0c04*/ 	.word	0x00028c00
        /*0c08*/ 	.short	0x010a
        /*0c0a*/ 	.byte	0x3f
	.zero		1


	//   ....[37]....
        /*0c0c*/ 	.word	0x00009f90
        /*0c10*/ 	.word	0x0000000c
        /*0c14*/ 	.word	0x00028c30
        /*0c18*/ 	.short	0x010a
        /*0c1a*/ 	.byte	0x3f
	.zero		1


	//   ....[38]....
        /*0c1c*/ 	.word	0x0000a020
        /*0c20*/ 	.word	0x0000000c
        /*0c24*/ 	.word	0x00028c30
        /*0c28*/ 	.short	0x010a
        /*0c2a*/ 	.byte	0x3f
	.zero		1


	//   ....[39]....
        /*0c2c*/ 	.word	0x0000a4b0
        /*0c30*/ 	.word	0x00000000
        /*0c34*/ 	.word	0x00000000
        /*0c38*/ 	.short	0x0101
        /*0c3a*/ 	.byte	0x3f
	.zero		1


	//   ....[40]....
        /*0c3c*/ 	.word	0x0000bf60
        /*0c40*/ 	.word	0x0000000c
        /*0c44*/ 	.word	0x00028c50
        /*0c48*/ 	.short	0x010a
        /*0c4a*/ 	.byte	0x3f
	.zero		1


	//   ....[41]....
        /*0c4c*/ 	.word	0x0000c010
        /*0c50*/ 	.word	0x0000000c
        /*0c54*/ 	.word	0x00028c50
        /*0c58*/ 	.short	0x010a
        /*0c5a*/ 	.byte	0x3f
	.zero		1


	//   ....[42]....
        /*0c5c*/ 	.word	0x0000c300
        /*0c60*/ 	.word	0x0000000c
        /*0c64*/ 	.word	0x00000000
        /*0c68*/ 	.short	0x0101
        /*0c6a*/ 	.byte	0x3f
	.zero		1


	//   ....[43]....
        /*0c6c*/ 	.word	0x0000c5d0
        /*0c70*/ 	.word	0x000000d7
        /*0c74*/ 	.word	0x00028c30
        /*0c78*/ 	.short	0x010a
        /*0c7a*/ 	.byte	0x3f
	.zero		1


	//   ....[44]....
        /*0c7c*/ 	.word	0x0000c640
        /*0c80*/ 	.word	0x000000d7
        /*0c84*/ 	.word	0x00028c30
        /*0c88*/ 	.short	0x010a
        /*0c8a*/ 	.byte	0x3f
	.zero		1


	//   ....[45]....
        /*0c8c*/ 	.word	0x0000cb60
        /*0c90*/ 	.word	0x00000014
        /*0c94*/ 	.word	0x00000000
        /*0c98*/ 	.short	0x0101
        /*0c9a*/ 	.byte	0x3f
	.zero		1


	//   ....[46]....
        /*0c9c*/ 	.word	0x0000ea30
        /*0ca0*/ 	.word	0x000000d7
        /*0ca4*/ 	.word	0x00028c50
        /*0ca8*/ 	.short	0x010a
        /*0caa*/ 	.byte	0x3f
	.zero		1


	//   ....[47]....
        /*0cac*/ 	.word	0x0000ea80
        /*0cb0*/ 	.word	0x000000d7
        /*0cb4*/ 	.word	0x00028c50
        /*0cb8*/ 	.short	0x010a
        /*0cba*/ 	.byte	0x3f
	.zero		1


	//   ....[48]....
        /*0cbc*/ 	.word	0x0000ed80
        /*0cc0*/ 	.word	0x000000d7
        /*0cc4*/ 	.word	0x00000000
        /*0cc8*/ 	.short	0x0101
        /*0cca*/ 	.byte	0x3f
	.zero		1


	//   ....[49]....
        /*0ccc*/ 	.word	0x0000f170
        /*0cd0*/ 	.word	0x0000000c
        /*0cd4*/ 	.word	0x00028c30
        /*0cd8*/ 	.short	0x010a
        /*0cda*/ 	.byte	0x3f
	.zero		1


	//   ....[50]....
        /*0cdc*/ 	.word	0x0000f1e0
        /*0ce0*/ 	.word	0x0000000c
        /*0ce4*/ 	.word	0x00028c30
        /*0ce8*/ 	.short	0x010a
        /*0cea*/ 	.byte	0x3f
	.zero		1


	//   ....[51]....
        /*0cec*/ 	.word	0x0000fc60
        /*0cf0*/ 	.word	0x0000000f
        /*0cf4*/ 	.word	0x00000000
        /*0cf8*/ 	.short	0x0101
        /*0cfa*/ 	.byte	0x3f
	.zero		1


	//   ....[52]....
        /*0cfc*/ 	.word	0x00010b60
        /*0d00*/ 	.word	0x0000000c
        /*0d04*/ 	.word	0x00028c50
        /*0d08*/ 	.short	0x010a
        /*0d0a*/ 	.byte	0x3f
	.zero		1


	//   ....[53]....
        /*0d0c*/ 	.word	0x00010bb0
        /*0d10*/ 	.word	0x0000000c
        /*0d14*/ 	.word	0x00028c50
        /*0d18*/ 	.short	0x010a
        /*0d1a*/ 	.byte	0x3f
	.zero		1


	//   ....[54]....
        /*0d1c*/ 	.word	0x00010e90
        /*0d20*/ 	.word	0x0000000c
        /*0d24*/ 	.word	0x00000000
        /*0d28*/ 	.short	0x0101
        /*0d2a*/ 	.byte	0x3f
	.zero		1


	//   ....[55]....
        /*0d2c*/ 	.word	0x00010fd0
        /*0d30*/ 	.word	0x000000ce
        /*0d34*/ 	.word	0x00028c30
        /*0d38*/ 	.short	0x010a
        /*0d3a*/ 	.byte	0x3f
	.zero		1


	//   ....[56]....
        /*0d3c*/ 	.word	0x00011040
        /*0d40*/ 	.word	0x000000ce
        /*0d44*/ 	.word	0x00028c30
        /*0d48*/ 	.short	0x010a
        /*0d4a*/ 	.byte	0x3f
	.zero		1


	//   ....[57]....
        /*0d4c*/ 	.word	0x00011560
        /*0d50*/ 	.word	0x0000000e
        /*0d54*/ 	.word	0x00000000
        /*0d58*/ 	.short	0x0101
        /*0d5a*/ 	.byte	0x3f
	.zero		1


	//   ....[58]....
        /*0d5c*/ 	.word	0x00013460
        /*0d60*/ 	.word	0x000000ce
        /*0d64*/ 	.word	0x00028c50
        /*0d68*/ 	.short	0x010a
        /*0d6a*/ 	.byte	0x3f
	.zero		1


	//   ....[59]....
        /*0d6c*/ 	.word	0x000134b0
        /*0d70*/ 	.word	0x000000ce
        /*0d74*/ 	.word	0x00028c50
        /*0d78*/ 	.short	0x010a
        /*0d7a*/ 	.byte	0x3f
	.zero		1


	//   ....[60]....
        /*0d7c*/ 	.word	0x000137b0
        /*0d80*/ 	.word	0x000000ce
        /*0d84*/ 	.word	0x00000000
        /*0d88*/ 	.short	0x0101
        /*0d8a*/ 	.byte	0x3f
	.zero		1


	//   ....[61]....
        /*0d8c*/ 	.word	0x00015e00
        /*0d90*/ 	.word	0x00000000
        /*0d94*/ 	.word	0x00000000
        /*0d98*/ 	.short	0x0101
        /*0d9a*/ 	.byte	0x3f
	.zero		1


	//   ....[62]....
        /*0d9c*/ 	.word	0x000189d0
        /*0da0*/ 	.word	0x00000007
        /*0da4*/ 	.word	0x00028c20
        /*0da8*/ 	.short	0x010a
        /*0daa*/ 	.byte	0x3f
	.zero		1


	//   ....[63]....
        /*0dac*/ 	.word	0x00018ab0
        /*0db0*/ 	.word	0x00000006
        /*0db4*/ 	.word	0x00028ca0
        /*0db8*/ 	.short	0x010a
        /*0dba*/ 	.byte	0x3f
	.zero		1


	//   ....[64]....
        /*0dbc*/ 	.word	0x00018d00
        /*0dc0*/ 	.word	0x00000006
        /*0dc4*/ 	.word	0x00028cc0
        /*0dc8*/ 	.short	0x010a
        /*0dca*/ 	.byte	0x3f
	.zero		1


	//   ....[65]....
        /*0dcc*/ 	.word	0x00019780
        /*0dd0*/ 	.word	0x00000005
        /*0dd4*/ 	.word	0x00028ca0
        /*0dd8*/ 	.short	0x010a
        /*0dda*/ 	.byte	0x3f
	.zero		1


	//   ....[66]....
        /*0ddc*/ 	.word	0x000199c0
        /*0de0*/ 	.word	0x00000005
        /*0de4*/ 	.word	0x00028cc0
        /*0de8*/ 	.short	0x010a
        /*0dea*/ 	.byte	0x3f
	.zero		1


	//   ....[67]....
        /*0dec*/ 	.word	0x0001b0b0
        /*0df0*/ 	.word	0x00000000
        /*0df4*/ 	.word	0x00028c40
        /*0df8*/ 	.short	0x010a
        /*0dfa*/ 	.byte	0x3f
	.zero		1


	//   ....[68]....
        /*0dfc*/ 	.word	0x0001bbe0
        /*0e00*/ 	.word	0x00000008
        /*0e04*/ 	.word	0x00028c00
        /*0e08*/ 	.short	0x0107
        /*0e0a*/ 	.byte	0x3f
	.zero		1


	//   ....[69]....
        /*0e0c*/ 	.word	0x0001bce0
        /*0e10*/ 	.word	0x00000002
        /*0e14*/ 	.word	0x00028c00
        /*0e18*/ 	.short	0x0101
        /*0e1a*/ 	.byte	0x3f
	.zero		1


	//   ....[70]....
        /*0e1c*/ 	.word	0x0001bd00
        /*0e20*/ 	.word	0x00000002
        /*0e24*/ 	.word	0x00028c20
        /*0e28*/ 	.short	0x010a
        /*0e2a*/ 	.byte	0x3f
	.zero		1


	//   ....[71]....
        /*0e2c*/ 	.word	0x0001be00
        /*0e30*/ 	.word	0x00000000
        /*0e34*/ 	.word	0x00028c60
        /*0e38*/ 	.short	0x010a
        /*0e3a*/ 	.byte	0x3f
	.zero		1


	//   ....[72]....
        /*0e3c*/ 	.word	0x0001ca80
        /*0e40*/ 	.word	0x00000003
        /*0e44*/ 	.word	0x00028c40
        /*0e48*/ 	.short	0x010a
        /*0e4a*/ 	.byte	0x3f
	.zero		1


	//   ....[73]....
        /*0e4c*/ 	.word	0x0001ccd0
        /*0e50*/ 	.word	0x00000003
        /*0e54*/ 	.word	0x00028c60
        /*0e58*/ 	.short	0x010a
        /*0e5a*/ 	.byte	0x3f
	.zero		1


	//   ....[74]....
        /*0e5c*/ 	.word	0x0001d8f0
        /*0e60*/ 	.word	0x00000002
        /*0e64*/ 	.word	0x00028c40
        /*0e68*/ 	.short	0x010a
        /*0e6a*/ 	.byte	0x3f
	.zero		1


	//   ....[75]....
        /*0e6c*/ 	.word	0x0001db30
        /*0e70*/ 	.word	0x00000002
        /*0e74*/ 	.word	0x00028c60
        /*0e78*/ 	.short	0x010a
        /*0e7a*/ 	.byte	0x3f
	.zero		1


	//   ....[76]....
        /*0e7c*/ 	.word	0x0001e6c0
        /*0e80*/ 	.word	0x00000003
        /*0e84*/ 	.word	0x00028c40
        /*0e88*/ 	.short	0x010a
        /*0e8a*/ 	.byte	0x3f
	.zero		1


	//   ....[77]....
        /*0e8c*/ 	.word	0x0001e910
        /*0e90*/ 	.word	0x00000003
        /*0e94*/ 	.word	0x00028c60
        /*0e98*/ 	.short	0x010a
        /*0e9a*/ 	.byte	0x3f
	.zero		1


	//   ....[78]....
        /*0e9c*/ 	.word	0x00020110
        /*0ea0*/ 	.word	0x00000000
        /*0ea4*/ 	.word	0x00028c20
        /*0ea8*/ 	.short	0x010a
        /*0eaa*/ 	.byte	0x3f
	.zero		1


	//   ....[79]....
        /*0eac*/ 	.word	0x000202c0
        /*0eb0*/ 	.word	0x00000006
        /*0eb4*/ 	.word	0x00000000
        /*0eb8*/ 	.short	0x010a
        /*0eba*/ 	.byte	0x3f
	.zero		1


	//   ....[80]....
        /*0ebc*/ 	.word	0x00020330
        /*0ec0*/ 	.word	0x00000007
        /*0ec4*/ 	.word	0x00000000
        /*0ec8*/ 	.short	0x010a
        /*0eca*/ 	.byte	0x3f
	.zero		1


	//   ....[81]....
        /*0ecc*/ 	.word	0x000203a0
        /*0ed0*/ 	.word	0x00000004
        /*0ed4*/ 	.word	0x00000000
        /*0ed8*/ 	.short	0x010a
        /*0eda*/ 	.byte	0x3f
	.zero		1


	//   ....[82]....
        /*0edc*/ 	.word	0x000203d0
        /*0ee0*/ 	.word	0x00000003
        /*0ee4*/ 	.word	0x00000000
        /*0ee8*/ 	.short	0x010a
        /*0eea*/ 	.byte	0x3f
	.zero		1


	//   ....[83]....
        /*0eec*/ 	.word	0x00020430
        /*0ef0*/ 	.word	0x00000040
        /*0ef4*/ 	.word	0x00028c90
        /*0ef8*/ 	.short	0x010a
        /*0efa*/ 	.byte	0x3f
	.zero		1


	//   ....[84]....
        /*0efc*/ 	.word	0x00020480
        /*0f00*/ 	.word	0x00000040
        /*0f04*/ 	.word	0x00028c90
        /*0f08*/ 	.short	0x010a
        /*0f0a*/ 	.byte	0x3f
	.zero		1


	//   ....[85]....
        /*0f0c*/ 	.word	0x000204d0
        /*0f10*/ 	.word	0x00000040
        /*0f14*/ 	.word	0x00028c90
        /*0f18*/ 	.short	0x010a
        /*0f1a*/ 	.byte	0x3f
	.zero		1


	//   ....[86]....
        /*0f1c*/ 	.word	0x00020520
        /*0f20*/ 	.word	0x00000040
        /*0f24*/ 	.word	0x00028cb0
        /*0f28*/ 	.short	0x010a
        /*0f2a*/ 	.byte	0x3f
	.zero		1


	//   ....[87]....
        /*0f2c*/ 	.word	0x00020570
        /*0f30*/ 	.word	0x00000016
        /*0f34*/ 	.word	0x00028c50
        /*0f38*/ 	.short	0x010a
        /*0f3a*/ 	.byte	0x3f
	.zero		1


	//   ....[88]....
        /*0f3c*/ 	.word	0x000205c0
        /*0f40*/ 	.word	0x00000000
        /*0f44*/ 	.word	0x00028c50
        /*0f48*/ 	.short	0x010a
        /*0f4a*/ 	.byte	0x3f
	.zero		1


	//   ....[89]....
        /*0f4c*/ 	.word	0x00020990
        /*0f50*/ 	.word	0x00000002
        /*0f54*/ 	.word	0x00028c00
        /*0f58*/ 	.short	0x010a
        /*0f5a*/ 	.byte	0x3f
	.zero		1


	//   ....[90]....
        /*0f5c*/ 	.word	0x00020da0
        /*0f60*/ 	.word	0x00000002
        /*0f64*/ 	.word	0x00028c00
        /*0f68*/ 	.short	0x010a
        /*0f6a*/ 	.byte	0x3f
	.zero		1


	//   ....[91]....
        /*0f6c*/ 	.word	0x00020df0
        /*0f70*/ 	.word	0x0000000c
        /*0f74*/ 	.word	0x00028c30
        /*0f78*/ 	.short	0x010a
        /*0f7a*/ 	.byte	0x3f
	.zero		1


	//   ....[92]....
        /*0f7c*/ 	.word	0x00020e40
        /*0f80*/ 	.word	0x0000000c
        /*0f84*/ 	.word	0x00028c50
        /*0f88*/ 	.short	0x010a
        /*0f8a*/ 	.byte	0x3f
	.zero		1


	//   ....[93]....
        /*0f8c*/ 	.word	0x00020e90
        /*0f90*/ 	.word	0x000000d7
        /*0f94*/ 	.word	0x00028c30
        /*0f98*/ 	.short	0x010a
        /*0f9a*/ 	.byte	0x3f
	.zero		1


	//   ....[94]....
        /*0f9c*/ 	.word	0x00020ee0
        /*0fa0*/ 	.word	0x000000d7
        /*0fa4*/ 	.word	0x00028c50
        /*0fa8*/ 	.short	0x010a
        /*0faa*/ 	.byte	0x3f
	.zero		1


	//   ....[95]....
        /*0fac*/ 	.word	0x00020f30
        /*0fb0*/ 	.word	0x0000000c
        /*0fb4*/ 	.word	0x00028c30
        /*0fb8*/ 	.short	0x010a
        /*0fba*/ 	.byte	0x3f
	.zero		1


	//   ....[96]....
        /*0fbc*/ 	.word	0x00020f80
        /*0fc0*/ 	.word	0x0000000c
        /*0fc4*/ 	.word	0x00028c50
        /*0fc8*/ 	.short	0x010a
        /*0fca*/ 	.byte	0x3f
	.zero		1


	//   ....[97]....
        /*0fcc*/ 	.word	0x00020fd0
        /*0fd0*/ 	.word	0x000000ce
        /*0fd4*/ 	.word	0x00028c30
        /*0fd8*/ 	.short	0x010a
        /*0fda*/ 	.byte	0x3f
	.zero		1


	//   ....[98]....
        /*0fdc*/ 	.word	0x00021020
        /*0fe0*/ 	.word	0x000000ce
        /*0fe4*/ 	.word	0x00028c50
        /*0fe8*/ 	.short	0x010a
        /*0fea*/ 	.byte	0x3f
	.zero		1


	//   ....[99]....
        /*0fec*/ 	.word	0x000211d0
        /*0ff0*/ 	.word	0x00000006
        /*0ff4*/ 	.word	0x00028c20
        /*0ff8*/ 	.short	0x010a
        /*0ffa*/ 	.byte	0x3f
	.zero		1


	//   ....[100]....
        /*0ffc*/ 	.word	0x00021220
        /*1000*/ 	.word	0x00000006
        /*1004*/ 	.word	0x00028ca0
        /*1008*/ 	.short	0x010a
        /*100a*/ 	.byte	0x3f
	.zero		1


	//   ....[101]....
        /*100c*/ 	.word	0x00021270
        /*1010*/ 	.word	0x00000006
        /*1014*/ 	.word	0x00028cc0
        /*1018*/ 	.short	0x010a
        /*101a*/ 	.byte	0x3f
	.zero		1


	//   ....[102]....
        /*101c*/ 	.word	0x000212c0
        /*1020*/ 	.word	0x00000005
        /*1024*/ 	.word	0x00028ca0
        /*1028*/ 	.short	0x010a
        /*102a*/ 	.byte	0x3f
	.zero		1


	//   ....[103]....
        /*102c*/ 	.word	0x00021310
        /*1030*/ 	.word	0x00000005
        /*1034*/ 	.word	0x00028cc0
        /*1038*/ 	.short	0x010a
        /*103a*/ 	.byte	0x3f
	.zero		1


	//   ....[104]....
        /*103c*/ 	.word	0x000214b0
        /*1040*/ 	.word	0x00000000
        /*1044*/ 	.word	0x00028c40
        /*1048*/ 	.short	0x010a
        /*104a*/ 	.byte	0x3f
	.zero		1


	//   ....[105]....
        /*104c*/ 	.word	0x00021a20
        /*1050*/ 	.word	0x00000002
        /*1054*/ 	.word	0x00028c20
        /*1058*/ 	.short	0x010a
        /*105a*/ 	.byte	0x3f
	.zero		1


	//   ....[106]....
        /*105c*/ 	.word	0x00021a70
        /*1060*/ 	.word	0x00000000
        /*1064*/ 	.word	0x00028c60
        /*1068*/ 	.short	0x010a
        /*106a*/ 	.byte	0x3f
	.zero		1


	//   ....[107]....
        /*106c*/ 	.word	0x00021ac0
        /*1070*/ 	.word	0x00000003
        /*1074*/ 	.word	0x00028c40
        /*1078*/ 	.short	0x010a
        /*107a*/ 	.byte	0x3f
	.zero		1


	//   ....[108]....
        /*107c*/ 	.word	0x00021b10
        /*1080*/ 	.word	0x00000003
        /*1084*/ 	.word	0x00028c60
        /*1088*/ 	.short	0x010a
        /*108a*/ 	.byte	0x3f
	.zero		1


	//   ....[109]....
        /*108c*/ 	.word	0x00021b60
        /*1090*/ 	.word	0x00000002
        /*1094*/ 	.word	0x00028c40
        /*1098*/ 	.short	0x010a
        /*109a*/ 	.byte	0x3f
	.zero		1


	//   ....[110]....
        /*109c*/ 	.word	0x00021bb0
        /*10a0*/ 	.word	0x00000002
        /*10a4*/ 	.word	0x00028c60
        /*10a8*/ 	.short	0x010a
        /*10aa*/ 	.byte	0x3f
	.zero		1


	//   ....[111]....
        /*10ac*/ 	.word	0x00021c00
        /*10b0*/ 	.word	0x00000003
        /*10b4*/ 	.word	0x00028c40
        /*10b8*/ 	.short	0x010a
        /*10ba*/ 	.byte	0x3f
	.zero		1


	//   ....[112]....
        /*10bc*/ 	.word	0x00021c50
        /*10c0*/ 	.word	0x00000003
        /*10c4*/ 	.word	0x00028c60
        /*10c8*/ 	.short	0x010a
        /*10ca*/ 	.byte	0x3f
	.zero		1


	//   ....[113]....
        /*10cc*/ 	.word	0x000225f0
        /*10d0*/ 	.word	0x00000000
        /*10d4*/ 	.word	0x00028c20
        /*10d8*/ 	.short	0x010a
        /*10da*/ 	.byte	0x3f
	.zero		1


	//   ....[114]....
        /*10dc*/ 	.word	0x00022790
        /*10e0*/ 	.word	0x00000006
        /*10e4*/ 	.word	0x00000000
        /*10e8*/ 	.short	0x010a
        /*10ea*/ 	.byte	0x3f
	.zero		1


	//   ....[115]....
        /*10ec*/ 	.word	0x000227e0
        /*10f0*/ 	.word	0x00000007
        /*10f4*/ 	.word	0x00000000
        /*10f8*/ 	.short	0x010a
        /*10fa*/ 	.byte	0x3f
	.zero		1


	//   ....[116]....
        /*10fc*/ 	.word	0x00022830
        /*1100*/ 	.word	0x00000004
        /*1104*/ 	.word	0x00000000
        /*1108*/ 	.short	0x010a
        /*110a*/ 	.byte	0x3f
	.zero		1


	//----- nvinfo : EIATTR_NUM_MBARRIERS
	.align		4
.L_897:
        /*110c*/ 	.byte	0x03, 0x38
        /*110e*/ 	.short	0x0016


	//----- nvinfo : EIATTR_EXIT_INSTR_OFFSETS
	.align		4
        /*1110*/ 	.byte	0x04, 0x1c
        /*1112*/ 	.short	(.L_899 - .L_898)


	//   ....[0]....
.L_898:
        /*1114*/ 	.word	0x00020420


	//----- nvinfo : EIATTR_MAX_THREADS
	.align		4
.L_899:
        /*1118*/ 	.byte	0x04, 0x05
        /*111a*/ 	.short	(.L_901 - .L_900)
.L_900:
        /*111c*/ 	.word	0x00000180
        /*1120*/ 	.word	0x00000001
        /*1124*/ 	.word	0x00000001


	//----- nvinfo : EIATTR_CRS_STACK_SIZE
	.align		4
.L_901:
        /*1128*/ 	.byte	0x04, 0x1e
        /*112a*/ 	.short	(.L_903 - .L_902)
.L_902:
        /*112c*/ 	.word	0x00000000


	//----- nvinfo : EIATTR_CBANK_PARAM_SIZE
	.align		4
.L_903:
        /*1130*/ 	.byte	0x03, 0x19
        /*1132*/ 	.short	0x0af0


	//----- nvinfo : EIATTR_PARAM_CBANK
	.align		4
        /*1134*/ 	.byte	0x04, 0x0a
        /*1136*/ 	.short	(.L_905 - .L_904)
	.align		4
.L_904:
        /*1138*/ 	.word	index@(.nv.constant0._ZN7cutlass13device_kernelIN5flash11enable_sm90INS1_16FlashAttnFwdSm90INS1_25CollectiveMainloopFwdSm90ILi2EN4cute5tupleIJNS5_1CILi1EEES8_S8_EEENS6_IJNS7_ILi64EEESA_SA_EEELi512ENS_6half_tEfNS_4arch4Sm90ELb0ELb1ELb1ELb1ELb0ELb1ELb0ELb0ELb0ELb1ELb0ELb0EEENS1_21CollectiveEpilogueFwdINS6_IJSA_NS7_ILi512EEESA_EEES9_SC_SE_Li256ELb1ELb1ELb0ELb0EEENS1_36VarlenDynamicPersistentTileSchedulerILi64ELi64ELi256ELi128ELb0ELb1ELb1ELb1ELb0ELb1EEEEEEEEEvNT_6ParamsE)
        /*113c*/ 	.short	0x0210
        /*113e*/ 	.short	0x0af0


	//----- nvinfo : EIATTR_SW_WAR
	.align		4
.L_905:
        /*1140*/ 	.byte	0x04, 0x36
        /*1142*/ 	.short	(.L_907 - .L_906)
.L_906:
        /*1144*/ 	.word	0x00000008
.L_907:


//--------------------- .nv.info._ZN7cutlass13device_kernelIN5flash11enable_sm90INS1_16FlashAttnFwdSm90INS1_25CollectiveMainloopFwdSm90ILi2EN4cute5tupleIJNS5_1CILi1EEES8_S8_EEENS6_IJNS7_ILi64EEESA_SA_EEELi512ENS_6half_tEfNS_4arch4Sm90ELb0ELb1ELb1ELb1ELb0ELb0ELb1ELb0ELb0ELb1ELb0ELb0EEENS1_21CollectiveEpilogueFwdINS6_IJSA_NS7_ILi512EEESA_EEES9_SC_SE_Li256ELb1ELb1ELb0ELb0EEENS1_36VarlenDynamicPersistentTileSchedulerILi64ELi64ELi256ELi128ELb0ELb1ELb1ELb1ELb0ELb1EEEEEEEEEvNT_6ParamsE --------------------------
	.section	.nv.info._ZN7cutlass13device_kernelIN5flash11enable_sm90INS1_16FlashAttnFwdSm90INS1_25CollectiveMainloopFwdSm90ILi2EN4cute5tupleIJNS5_1CILi1EEES8_S8_EEENS6_IJNS7_ILi64EEESA_SA_EEELi512ENS_6half_tEfNS_4arch4Sm90ELb0ELb1ELb1ELb1ELb0ELb0ELb1ELb0ELb0ELb1ELb0ELb0EEENS1_21CollectiveEpilogueFwdINS6_IJSA_NS7_ILi512EEESA_EEES9_SC_SE_Li256ELb1ELb1ELb0ELb0EEENS1_36VarlenDynamicPersistentTileSchedulerILi64ELi64ELi256ELi128ELb0ELb1ELb1ELb1ELb0ELb1EEEEEEEEEvNT_6ParamsE,"",@"SHT_CUDA_INFO"
	.sectionflags	@""
	.align	4


	//----- nvinfo : EIATTR_CUDA_API_VERSION
	.align		4
        /*0000*/ 	.byte	0x04, 0x37
        /*0002*/ 	.short	(.L_909 - .L_908)
.L_908:
        /*0004*/ 	.word	0x00000082


	//----- nvinfo : EIATTR_KPARAM_INFO
	.align		4
.L_909:
        /*0008*/ 	.byte	0x04, 0x17
        /*000a*/ 	.short	(.L_911 - .L_910)
.L_910:
        /*000c*/ 	.word	0x00000000
        /*0010*/ 	.short	0x0000
        /*0012*/ 	.short	0x0070
        /*0014*/ 	.byte	0x00, 0xf0, 0x01, 0x2e


	//----- nvinfo : EIATTR_SPARSE_MMA_MASK
	.align		4
.L_911:
        /*0018*/ 	.byte	0x03, 0x50
        /*001a*/ 	.short	0x0000


	//----- nvinfo : EIATTR_MAXREG_COUNT
	.align		4
        /*001c*/ 	.byte	0x03, 0x1b
        /*001e*/ 	.short	0x00a8


	//----- nvinfo : EIATTR_NUM_BARRIERS
	.align		4
        /*0020*/ 	.byte	0x02, 0x4c
        /*0022*/ 	.byte	0x10
	.zero		1


	//----- nvinfo : EIATTR_EXTERNS
	.align		4
        /*0024*/ 	.byte	0x04, 0x0f
        /*0026*/ 	.short	(.L_913 - .L_912)


	//   ....[0]....
	.align		4
.L_912:
        /*0028*/ 	.word	index@(__assertfail)


	//----- nvinfo : EIATTR_ANNOTATIONS
	.align		4
.L_913:
        /*002c*/ 	.byte	0x04, 0x55
        /*002e*/ 	.short	(.L_915 - .L_914)


	//   ....[0]....
.L_914:
        /* <DEDUP_REMOVED lines=81> */


	//----- nvinfo : EIATTR_MERCURY_ISA_VERSION
	.align		4
.L_915:
        /*0528*/ 	.byte	0x03, 0x5f
        /*052a*/ 	.short	0x0101


	//----- nvinfo : EIATTR_UNUSED_LOAD_BYTE_OFFSET
	.align		4
        /*052c*/ 	.byte	0x04, 0x44
        /*052e*/ 	.short	(.L_917 - .L_916)


	//   ....[0]....
.L_916:
        /*0530*/ 	.word	0x00000b40
        /*0534*/ 	.word	0x0000fff0


	//   ....[1]....
        /*0538*/ 	.word	0x00027bc0
        /*053c*/ 	.word	0x0000fff0


	//----- nvinfo : EIATTR_INT_WARP_WIDE_INSTR_OFFSETS
	.align		4
.L_917:
        /*0540*/ 	.byte	0x04, 0x31
        /*0542*/ 	.short	(.L_919 - .L_918)


	//   ....[0]....
.L_918:
        /*0544*/ 	.word	0x00000160


	//   ....[1]....
        /*0548*/ 	.word	0x00000200


	//   ....[2]....
        /*054c*/ 	.word	0x00000210


	//   ....[3]....
        /*0550*/ 	.word	0x00000280


	//   ....[4]....
        /*0554*/ 	.word	0x0002c040


	//   ....[5]....
        /*0558*/ 	.word	0x0002c0a0


	//   ....[6]....
        /*055c*/ 	.word	0x00031c10


	//   ....[7]....
        /*0560*/ 	.word	0x00031ca0


	//----- nvinfo : EIATTR_COOP_GROUP_MASK_REGIDS
	.align		4
.L_919:
        /*0564*/ 	.byte	0x04, 0x29
        /*0566*/ 	.short	(.L_921 - .L_920)


	//   ....[0]....
.L_920:
        /*0568*/ 	.word	0xffffffff


	//   ....[1]....
        /*056c*/ 	.word	0xffffffff


	//   ....[2]....
        /*0570*/ 	.word	0xffffffff


	//   ....[3]....
        /*0574*/ 	.word	0xffffffff


	//   ....[4]....
        /*0578*/ 	.word	0xffffffff


	//   ....[5]....
        /*057c*/ 	.word	0xffffffff


	//   ....[6]....
        /*0580*/ 	.word	0xffffffff


	//   ....[7]....
        /*0584*/ 	.word	0xffffffff


	//   ....[8]....
        /*0588*/ 	.word	0xffffffff


	//   ....[9]....
        /*058c*/ 	.word	0xffffffff


	//   ....[10]....
        /*0590*/ 	.word	0xffffffff


	//   ....[11]....
        /*0594*/ 	.word	0xffffffff


	//   ....[12]....
        /*0598*/ 	.word	0xffffffff


	//   ....[13]....
        /*059c*/ 	.word	0xffffffff


	//   ....[14]....
        /*05a0*/ 	.word	0xffffffff


	//   ....[15]....
        /*05a4*/ 	.word	0xffffffff


	//   ....[16]....
        /*05a8*/ 	.word	0xffffffff


	//   ....[17]....
        /*05ac*/ 	.word	0xffffffff


	//   ....[18]....
        /*05b0*/ 	.word	0xffffffff


	//   ....[19]....
        /*05b4*/ 	.word	0xffffffff


	//   ....[20]....
        /*05b8*/ 	.word	0xffffffff


	//   ....[21]....
        /*05bc*/ 	.word	0xffffffff


	//   ....[22]....
        /*05c0*/ 	.word	0xffffffff


	//   ....[23]....
        /*05c4*/ 	.word	0xffffffff


	//   ....[24]....
        /*05c8*/ 	.word	0xffffffff


	//   ....[25]....
        /*05cc*/ 	.word	0xffffffff


	//   ....[26]....
        /*05d0*/ 	.word	0xffffffff


	//   ....[27]....
        /*05d4*/ 	.word	0xffffffff


	//   ....[28]....
        /*05d8*/ 	.word	0xffffffff


	//   ....[29]....
        /*05dc*/ 	.word	0xffffffff


	//   ....[30]....
        /*05e0*/ 	.word	0xffffffff


	//   ....[31]....
        /*05e4*/ 	.word	0xffffffff


	//   ....[32]....
        /*05e8*/ 	.word	0xffffffff


	//   ....[33]....
        /*05ec*/ 	.word	0xffffffff


	//   ....[34]....
        /*05f0*/ 	.word	0xffffffff


	//   ....[35]....
        /*05f4*/ 	.word	0xffffffff


	//   ....[36]....
        /*05f8*/ 	.word	0xffffffff


	//   ....[37]....
        /*05fc*/ 	.word	0xffffffff


	//   ....[38]....
        /*0600*/ 	.word	0xffffffff


	//   ....[39]....
        /*0604*/ 	.word	0xffffffff


	//   ....[40]....
        /*0608*/ 	.word	0xffffffff


	//   ....[41]....
        /*060c*/ 	.word	0xffffffff


	//   ....[42]....
        /*0610*/ 	.word	0xffffffff


	//   ....[43]....
        /*0614*/ 	.word	0xffffffff


	//   ....[44]....
        /*0618*/ 	.word	0xffffffff


	//   ....[45]....
        /*061c*/ 	.word	0xffffffff


	//   ....[46]....
        /*0620*/ 	.word	0xffffffff


	//   ....[47]....
        /*0624*/ 	.word	0xffffffff


	//   ....[48]....
        /*0628*/ 	.word	0xffffffff


	//   ....[49]....
        /*062c*/ 	.word	0xffffffff


	//   ....[50]....
        /*0630*/ 	.word	0xffffffff


	//   ....[51]....
        /*0634*/ 	.word	0xffffffff


	//   ....[52]....
        /*0638*/ 	.word	0xffffffff


	//   ....[53]....
        /*063c*/ 	.word	0xffffffff


	//   ....[54]....
        /*0640*/ 	.word	0xffffffff


	//   ....[55]....
        /*0644*/ 	.word	0xffffffff


	//   ....[56]....
        /*0648*/ 	.word	0xffffffff


	//   ....[57]....
        /*064c*/ 	.word	0xffffffff


	//   ....[58]....
        /*0650*/ 	.word	0xffffffff


	//   ....[59]....
        /*0654*/ 	.word	0xffffffff


	//   ....[60]....
        /*0658*/ 	.word	0xffffffff


	//   ....[61]....
        /*065c*/ 	.word	0xffffffff


	//   ....[62]....
        /*0660*/ 	.word	0xffffffff


	//   ....[63]....
        /*0664*/ 	.word	0xffffffff


	//   ....[64]....
        /*0668*/ 	.word	0xffffffff


	//   ....[65]....
        /*066c*/ 	.word	0xffffffff


	//   ....[66]....
        /*0670*/ 	.word	0xffffffff


	//   ....[67]....
        /*0674*/ 	.word	0xffffffff


	//   ....[68]....
        /*0678*/ 	.word	0xffffffff


	//   ....[69]....
        /*067c*/ 	.word	0xffffffff


	//   ....[70]....
        /*0680*/ 	.word	0xffffffff


	//   ....[71]....
        /*0684*/ 	.word	0xffffffff


	//   ....[72]....
        /*0688*/ 	.word	0xffffffff


	//   ....[73]....
        /*068c*/ 	.word	0xffffffff


	//   ....[74]....
        /*0690*/ 	.word	0xffffffff


	//   ....[75]....
        /*0694*/ 	.word	0xffffffff


	//   ....[76]....
        /*0698*/ 	.word	0xffffffff


	//   ....[77]....
        /*069c*/ 	.word	0xffffffff


	//   ....[78]....
        /*06a0*/ 	.word	0xffffffff


	//   ....[79]....
        /*06a4*/ 	.word	0xffffffff


	//   ....[80]....
        /*06a8*/ 	.word	0xffffffff


	//   ....[81]....
        /*06ac*/ 	.word	0xffffffff


	//   ....[82]....
        /*06b0*/ 	.word	0xffffffff


	//   ....[83]....
        /*06b4*/ 	.word	0xffffffff


	//   ....[84]....
        /*06b8*/ 	.word	0xffffffff


	//   ....[85]....
        /*06bc*/ 	.word	0xffffffff


	//   ....[86]....
        /*06c0*/ 	.word	0xffffffff


	//   ....[87]....
        /*06c4*/ 	.word	0xffffffff


	//   ....[88]....
        /*06c8*/ 	.word	0xffffffff


	//   ....[89]....
        /*06cc*/ 	.word	0xffffffff


	//   ....[90]....
        /*06d0*/ 	.word	0xffffffff


	//   ....[91]....
        /*06d4*/ 	.word	0xffffffff


	//   ....[92]....
        /*06d8*/ 	.word	0xffffffff


	//   ....[93]....
        /*06dc*/ 	.word	0xffffffff


	//   ....[94]....
        /*06e0*/ 	.word	0xffffffff


	//   ....[95]....
        /*06e4*/ 	.word	0xffffffff


	//   ....[96]....
        /*06e8*/ 	.word	0xffffffff


	//   ....[97]....
        /*06ec*/ 	.word	0xffffffff


	//   ....[98]....
        /*06f0*/ 	.word	0xffffffff


	//   ....[99]....
        /*06f4*/ 	.word	0x0500000f


	//   ....[100]....
        /*06f8*/ 	.word	0x0500000f


	//   ....[101]....
        /*06fc*/ 	.word	0x0500000f


	//   ....[102]....
        /*0700*/ 	.word	0x0500000f


	//   ....[103]....
        /*0704*/ 	.word	0x0500000f


	//   ....[104]....
        /*0708*/ 	.word	0x0500000f


	//   ....[105]....
        /*070c*/ 	.word	0x0500000f


	//   ....[106]....
        /*0710*/ 	.word	0x0500000f


	//   ....[107]....
        /*0714*/ 	.word	0x0500000f


	//   ....[108]....
        /*0718*/ 	.word	0x0500000f


	//   ....[109]....
        /*071c*/ 	.word	0x0500000f


	//   ....[110]....
        /*0720*/ 	.word	0x0500000f


	//   ....[111]....
        /*0724*/ 	.word	0x0500000f


	//   ....[112]....
        /*0728*/ 	.word	0x0500000f


	//   ....[113]....
        /*072c*/ 	.word	0x0500000f


	//   ....[114]....
        /*0730*/ 	.word	0x0500000f


	//   ....[115]....
        /*0734*/ 	.word	0x0500000f


	//   ....[116]....
        /*0738*/ 	.word	0x0500000f


	//   ....[117]....
        /*073c*/ 	.word	0x0500000f


	//   ....[118]....
        /*0740*/ 	.word	0x0500000f


	//   ....[119]....
        /*0744*/ 	.word	0x0500000f


	//   ....[120]....
        /*0748*/ 	.word	0x0500000f


	//   ....[121]....
        /*074c*/ 	.word	0x0500000f


	//   ....[122]....
        /*0750*/ 	.word	0x0500000f


	//   ....[123]....
        /*0754*/ 	.word	0x0500000f


	//   ....[124]....
        /*0758*/ 	.word	0x0500000f


	//   ....[125]....
        /*075c*/ 	.word	0x0500000f


	//   ....[126]....
        /*0760*/ 	.word	0x0500000f


	//   ....[127]....
        /*0764*/ 	.word	0x0500000f


	//   ....[128]....
        /*0768*/ 	.word	0x0500000f


	//   ....[129]....
        /*076c*/ 	.word	0x0500000f


	//   ....[130]....
        /*0770*/ 	.word	0x0500000f


	//   ....[131]....
        /*0774*/ 	.word	0x0500000f


	//   ....[132]....
        /*0778*/ 	.word	0x0500000f


	//   ....[133]....
        /*077c*/ 	.word	0x0500000f


	//   ....[134]....
        /*0780*/ 	.word	0xffffffff


	//   ....[135]....
        /*0784*/ 	.word	0xffffffff


	//   ....[136]....
        /*0788*/ 	.word	0xffffffff


	//   ....[137]....
        /*078c*/ 	.word	0xffffffff


	//   ....[138]....
        /*0790*/ 	.word	0xffffffff


	//   ....[139]....
        /*0794*/ 	.word	0xffffffff


	//   ....[140]....
        /*0798*/ 	.word	0xffffffff


	//   ....[141]....
        /*079c*/ 	.word	0xffffffff


	//----- nvinfo : EIATTR_COOP_GROUP_INSTR_OFFSETS
	.align		4
.L_921:
        /*07a0*/ 	.byte	0x04, 0x28
        /*07a2*/ 	.short	(.L_923 - .L_922)


	//   ....[0]....
.L_922:
        /*07a4*/ 	.word	0x00000070


	//   ....[1]....
        /*07a8*/ 	.word	0x00000170


	//   ....[2]....
        /*07ac*/ 	.word	0x00000220


	//   ....[3]....
        /*07b0*/ 	.word	0x000003c0


	//   ....[4]....
        /*07b4*/ 	.word	0x00000520


	//   ....[5]....
        /*07b8*/ 	.word	0x00000640


	//   ....[6]....
        /*07bc*/ 	.word	0x000007a0


	//   ....[7]....
        /*07c0*/ 	.word	0x00002830


	//   ....[8]....
        /*07c4*/ 	.word	0x0000a350


	//   ....[9]....
        /*07c8*/ 	.word	0x0000c410


	//   ....[10]....
        /*07cc*/ 	.word	0x0000d7c0


	//   ....[11]....
        /*07d0*/ 	.word	0x0000dcf0


	//   ....[12]....
        /*07d4*/ 	.word	0x0000e830


	//   ....[13]....
        /*07d8*/ 	.word	0x0000e9e0


	//   ....[14]....
        /*07dc*/ 	.word	0x0000efc0


	//   ....[15]....
        /*07e0*/ 	.word	0x0000efe0


	//   ....[16]....
        /*07e4*/ 	.word	0x00011c40


	//   ....[17]....
        /*07e8*/ 	.word	0x000137d0


	//   ....[18]....
        /*07ec*/ 	.word	0x00014b90


	//   ....[19]....
        /*07f0*/ 	.word	0x00014cf0


	//   ....[20]....
        /*07f4*/ 	.word	0x00014e30


	//   ....[21]....
        /*07f8*/ 	.word	0x00014e50


	//   ....[22]....
        /*07fc*/ 	.word	0x0001bb90


	//   ....[23]....
        /*0800*/ 	.word	0x0001d210


	//   ....[24]....
        /*0804*/ 	.word	0x0001e5a0


	//   ....[25]....
        /*0808*/ 	.word	0x0001eab0


	//   ....[26]....
        /*080c*/ 	.word	0x0001f600


	//   ....[27]....
        /*0810*/ 	.word	0x0001f690


	//   ....[28]....
        /*0814*/ 	.word	0x0001f7d0


	//   ....[29]....
        /*0818*/ 	.word	0x0001f7f0


	//   ....[30]....
        /*081c*/ 	.word	0x000265c0


	//   ....[31]....
        /*0820*/ 	.word	0x00026710


	//   ....[32]....
        /*0824*/ 	.word	0x00026730


	//   ....[33]....
        /*0828*/ 	.word	0x00026770


	//   ....[34]....
        /*082c*/ 	.word	0x00026790


	//   ....[35]....
        /*0830*/ 	.word	0x00028ae0


	//   ....[36]....
        /*0834*/ 	.word	0x00028f40


	//   ....[37]....
        /*0838*/ 	.word	0x00028f60


	//   ....[38]....
        /*083c*/ 	.word	0x00028f90


	//   ....[39]....
        /*0840*/ 	.word	0x00028fa0


	//   ....[40]....
        /*0844*/ 	.word	0x00029640


	//   ....[41]....
        /*0848*/ 	.word	0x00029650


	//   ....[42]....
        /*084c*/ 	.word	0x00029890


	//   ....[43]....
        /*0850*/ 	.word	0x000298b0


	//   ....[44]....
        /*0854*/ 	.word	0x0002a490


	//   ....[45]....
        /*0858*/ 	.word	0x0002a4c0


	//   ....[46]....
        /*085c*/ 	.word	0x0002a710


	//   ....[47]....
        /*0860*/ 	.word	0x0002a730


	//   ....[48]....
        /*0864*/ 	.word	0x0002aa00


	//   ....[49]....
        /*0868*/ 	.word	0x0002abe0


	//   ....[50]....
        /*086c*/ 	.word	0x0002ac10


	//   ....[51]....
        /*0870*/ 	.word	0x0002ac40


	//   ....[52]....
        /*0874*/ 	.word	0x0002ac70


	//   ....[53]....
        /*0878*/ 	.word	0x0002aca0


	//   ....[54]....
        /*087c*/ 	.word	0x0002acd0


	//   ....[55]....
        /*0880*/ 	.word	0x0002ae40


	//   ....[56]....
        /*0884*/ 	.word	0x0002ae70


	//   ....[57]....
        /*0888*/ 	.word	0x0002aea0


	//   ....[58]....
        /*088c*/ 	.word	0x0002aed0


	//   ....[59]....
        /*0890*/ 	.word	0x0002af00


	//   ....[60]....
        /*0894*/ 	.word	0x0002af30


	//   ....[61]....
        /*0898*/ 	.word	0x0002afd0


	//   ....[62]....
        /*089c*/ 	.word	0x0002b030


	//   ....[63]....
        /*08a0*/ 	.word	0x0002b0c0


	//   ....[64]....
        /*08a4*/ 	.word	0x0002c600


	//   ....[65]....
        /*08a8*/ 	.word	0x0002d160


	//   ....[66]....
        /*08ac*/ 	.word	0x0002d170


	//   ....[67]....
        /*08b0*/ 	.word	0x0002d1a0


	//   ....[68]....
        /*08b4*/ 	.word	0x0002d280


	//   ....[69]....
        /*08b8*/ 	.word	0x0002d2b0


	//   ....[70]....
        /*08bc*/ 	.word	0x0002d310


	//   ....[71]....
        /*08c0*/ 	.word	0x0002d320


	//   ....[72]....
        /*08c4*/ 	.word	0x0002d390


	//   ....[73]....
        /*08c8*/ 	.word	0x0002dd00


	//   ....[74]....
        /*08cc*/ 	.word	0x0002dd10


	//   ....[75]....
        /*08d0*/ 	.word	0x0002de20


	//   ....[76]....
        /*08d4*/ 	.word	0x0002de60


	//   ....[77]....
        /*08d8*/ 	.word	0x0002e100


	//   ....[78]....
        /*08dc*/ 	.word	0x0002e110


	//   ....[79]....
        /*08e0*/ 	.word	0x0002e280


	//   ....[80]....
        /*08e4*/ 	.word	0x0002e290


	//   ....[81]....
        /*08e8*/ 	.word	0x00031ea0


	//   ....[82]....
        /*08ec*/ 	.word	0x00031ed0


	//   ....[83]....
        /*08f0*/ 	.word	0x00031f10


	//   ....[84]....
        /*08f4*/ 	.word	0x00031f40


	//   ....[85]....
        /*08f8*/ 	.word	0x00031f70


	//   ....[86]....
        /*08fc*/ 	.word	0x00031fa0


	//   ....[87]....
        /*0900*/ 	.word	0x00031fd0


	//   ....[88]....
        /*0904*/ 	.word	0x00032000


	//   ....[89]....
        /*0908*/ 	.word	0x00032180


	//   ....[90]....
        /*090c*/ 	.word	0x000321b0


	//   ....[91]....
        /*0910*/ 	.word	0x000321e0


	//   ....[92]....
        /*0914*/ 	.word	0x00032210


	//   ....[93]....
        /*0918*/ 	.word	0x00032240


	//   ....[94]....
        /*091c*/ 	.word	0x00032270


	//   ....[95]....
        /*0920*/ 	.word	0x00032330


	//   ....[96]....
        /*0924*/ 	.word	0x00032350


	//   ....[97]....
        /*0928*/ 	.word	0x000323c0


	//   ....[98]....
        /*092c*/ 	.word	0x00032a90


	//   ....[99]....
        /*0930*/ 	.word	0x00033000


	//   ....[100]....
        /*0934*/ 	.word	0x00033190


	//   ....[101]....
        /*0938*/ 	.word	0x000331f0


	//   ....[102]....
        /*093c*/ 	.word	0x00033250


	//   ....[103]....
        /*0940*/ 	.word	0x000332a0


	//   ....[104]....
        /*0944*/ 	.word	0x00033400


	//   ....[105]....
        /*0948*/ 	.word	0x000334a0


	//   ....[106]....
        /*094c*/ 	.word	0x00033550


	//   ....[107]....
        /*0950*/ 	.word	0x00033630


	//   ....[108]....
        /*0954*/ 	.word	0x00033810


	//   ....[109]....
        /*0958*/ 	.word	0x000338e0


	//   ....[110]....
        /*095c*/ 	.word	0x00033b90


	//   ....[111]....
        /*0960*/ 	.word	0x00033cb0


	//   ....[112]....
        /*0964*/ 	.word	0x00033e80


	//   ....[113]....
        /*0968*/ 	.word	0x00033f50


	//   ....[114]....
        /*096c*/ 	.word	0x00034170


	//   ....[115]....
        /*0970*/ 	.word	0x000341c0


	//   ....[116]....
        /*0974*/ 	.word	0x000344f0


	//   ....[117]....
        /*0978*/ 	.word	0x00034590


	//   ....[118]....
        /*097c*/ 	.word	0x000346b0


	//   ....[119]....
        /*0980*/ 	.word	0x00034730


	//   ....[120]....
        /*0984*/ 	.word	0x000347b0


	//   ....[121]....
        /*0988*/ 	.word	0x00034830


	//   ....[122]....
        /*098c*/ 	.word	0x000348b0


	//   ....[123]....
        /*0990*/ 	.word	0x00034940


	//   ....[124]....
        /*0994*/ 	.word	0x000349e0


	//   ....[125]....
        /*0998*/ 	.word	0x00034a90


	//   ....[126]....
        /*099c*/ 	.word	0x00034b10


	//   ....[127]....
        /*09a0*/ 	.word	0x00034b90


	//   ....[128]....
        /*09a4*/ 	.word	0x00034c10


	//   ....[129]....
        /*09a8*/ 	.word	0x00034ca0


	//   ....[130]....
        /*09ac*/ 	.word	0x00034d20


	//   ....[131]....
        /*09b0*/ 	.word	0x00034dc0


	//   ....[132]....
        /*09b4*/ 	.word	0x00034e50


	//   ....[133]....
        /*09b8*/ 	.word	0x00034f80


	//   ....[134]....
        /*09bc*/ 	.word	0x00036f80


	//   ....[135]....
        /*09c0*/ 	.word	0x00038770


	//   ....[136]....
        /*09c4*/ 	.word	0x00038d70


	//   ....[137]....
        /*09c8*/ 	.word	0x00039af0


	//   ....[138]....
        /*09cc*/ 	.word	0x00039b40


	//   ....[139]....
        /*09d0*/ 	.word	0x00039ba0


	//   ....[140]....
        /*09d4*/ 	.word	0x00039bc0


	//   ....[141]....
        /*09d8*/ 	.word	0x00046ce0


	//----- nvinfo : EIATTR_REG_RECONFIG
	.align		4
.L_923:
        /*09dc*/ 	.byte	0x01, 0x54
	.zero		2


	//----- nvinfo : EIATTR_SYSCALL_OFFSETS
	.align		4
        /*09e0*/ 	.byte	0x04, 0x46
        /*09e2*/ 	.short	(.L_925 - .L_924)


	//   ....[0]....
.L_924:
        /*09e4*/ 	.word	0x0000a8f0


	//   ....[1]....
        /*09e8*/ 	.word	0x0002c240


	//   ....[2]....
        /*09ec*/ 	.word	0x0002c390


	//   ....[3]....
        /*09f0*/ 	.word	0x0002c480


	//   ....[4]....
        /*09f4*/ 	.word	0x0002cd30


	//   ....[5]....
        /*09f8*/ 	.word	0x0002d6c0


	//----- nvinfo : EIATTR_MBARRIER_INSTR_OFFSETS
	.align		4
.L_925:
        /*09fc*/ 	.byte	0x04, 0x39
        /*09fe*/ 	.short	(.L_927 - .L_926)


	//   ....[0]....
.L_926:
        /*0a00*/ 	.word	0x000002a0
        /*0a04*/ 	.word	0x000000ff
        /*0a08*/ 	.word	0x00038800
        /*0a0c*/ 	.short	0x0100
        /*0a0e*/ 	.byte	0x08
	.zero		1


	//   ....[1]....
        /*0a10*/ 	.word	0x000002b0
        /*0a14*/ 	.word	0x000000ff
        /*0a18*/ 	.word	0x00038810
        /*0a1c*/ 	.short	0x0100
        /*0a1e*/ 	.byte	0x08
	.zero		1


	//   ....[2]....
        /*0a20*/ 	.word	0x000002c0
        /*0a24*/ 	.word	0x000000ff
        /*0a28*/ 	.word	0x00038820
        /*0a2c*/ 	.short	0x0100
        /*0a2e*/ 	.byte	0x08
	.zero		1


	//   ....[3]....
        /*0a30*/ 	.word	0x00000370
        /*0a34*/ 	.word	0x000000ff
        /*0a38*/ 	.word	0x00038830
        /*0a3c*/ 	.short	0x0100
        /*0a3e*/ 	.byte	0x06
	.zero		1


	//   ....[4]....
        /*0a40*/ 	.word	0x00000380
        /*0a44*/ 	.word	0x000000ff
        /*0a48*/ 	.word	0x00038840
        /*0a4c*/ 	.short	0x0100
        /*0a4e*/ 	.byte	0x06
	.zero		1


	//   ....[5]....
        /*0a50*/ 	.word	0x00000390
        /*0a54*/ 	.word	0x000000ff
        /*0a58*/ 	.word	0x00038838
        /*0a5c*/ 	.short	0x0100
        /*0a5e*/ 	.byte	0x06
	.zero		1


	//   ....[6]....
        /*0a60*/ 	.word	0x000003a0
        /*0a64*/ 	.word	0x000000ff
        /*0a68*/ 	.word	0x00038848
        /*0a6c*/ 	.short	0x0100
        /*0a6e*/ 	.byte	0x06
	.zero		1


	//   ....[7]....
        /*0a70*/ 	.word	0x000004d0
        /*0a74*/ 	.word	0x000000ff
        /*0a78*/ 	.word	0x00038850
        /*0a7c*/ 	.short	0x0100
        /*0a7e*/ 	.byte	0x08
	.zero		1


	//   ....[8]....
        /*0a80*/ 	.word	0x000004e0
        /*0a84*/ 	.word	0x000000ff
        /*0a88*/ 	.word	0x00038860
        /*0a8c*/ 	.short	0x0100
        /*0a8e*/ 	.byte	0x08
	.zero		1


	//   ....[9]....
        /*0a90*/ 	.word	0x000004f0
        /*0a94*/ 	.word	0x000000ff
        /*0a98*/ 	.word	0x00038858
        /*0a9c*/ 	.short	0x0100
        /*0a9e*/ 	.byte	0x08
	.zero		1


	//   ....[10]....
        /*0aa0*/ 	.word	0x00000500
        /*0aa4*/ 	.word	0x000000ff
        /*0aa8*/ 	.word	0x00038868
        /*0aac*/ 	.short	0x0100
        /*0aae*/ 	.byte	0x08
	.zero		1


	//   ....[11]....
        /*0ab0*/ 	.word	0x000005f0
        /*0ab4*/ 	.word	0x000000ff
        /*0ab8*/ 	.word	0x00038870
        /*0abc*/ 	.short	0x0100
        /*0abe*/ 	.byte	0x06
	.zero		1


	//   ....[12]....
        /*0ac0*/ 	.word	0x00000600
        /*0ac4*/ 	.word	0x000000ff
        /*0ac8*/ 	.word	0x00038880
        /*0acc*/ 	.short	0x0100
        /*0ace*/ 	.byte	0x06
	.zero		1


	//   ....[13]....
        /*0ad0*/ 	.word	0x00000610
        /*0ad4*/ 	.word	0x000000ff
        /*0ad8*/ 	.word	0x00038878
        /*0adc*/ 	.short	0x0100
        /*0ade*/ 	.byte	0x06
	.zero		1


	//   ....[14]....
        /*0ae0*/ 	.word	0x00000620
        /*0ae4*/ 	.word	0x000000ff
        /*0ae8*/ 	.word	0x00038888
        /*0aec*/ 	.short	0x0100
        /*0aee*/ 	.byte	0x06
	.zero		1


	//   ....[15]....
        /*0af0*/ 	.word	0x00000750
        /*0af4*/ 	.word	0x000000ff
        /*0af8*/ 	.word	0x00038890
        /*0afc*/ 	.short	0x0100
        /*0afe*/ 	.byte	0x08
	.zero		1


	//   ....[16]....
        /*0b00*/ 	.word	0x00000760
        /*0b04*/ 	.word	0x000000ff
        /*0b08*/ 	.word	0x000388a0
        /*0b0c*/ 	.short	0x0100
        /*0b0e*/ 	.byte	0x08
	.zero		1


	//   ....[17]....
        /*0b10*/ 	.word	0x00000770
        /*0b14*/ 	.word	0x000000ff
        /*0b18*/ 	.word	0x00038898
        /*0b1c*/ 	.short	0x0100
        /*0b1e*/ 	.byte	0x08
	.zero		1


	//   ....[18]....
        /*0b20*/ 	.word	0x00000780
        /*0b24*/ 	.word	0x000000ff
        /*0b28*/ 	.word	0x000388a8
        /*0b2c*/ 	.short	0x0100
        /*0b2e*/ 	.byte	0x08
	.zero		1


	//   ....[19]....
        /*0b30*/ 	.word	0x000008c0
        /*0b34*/ 	.word	0x000000ff
        /*0b38*/ 	.word	0x000388b0
        /*0b3c*/ 	.short	0x0100
        /*0b3e*/ 	.byte	0x08
	.zero		1


	//   ....[20]....
        /*0b40*/ 	.word	0x000008d0
        /*0b44*/ 	.word	0x000000ff
        /*0b48*/ 	.word	0x000388c0
        /*0b4c*/ 	.short	0x0100
        /*0b4e*/ 	.byte	0x08
	.zero		1


	//   ....[21]....
        /*0b50*/ 	.word	0x000008e0
        /*0b54*/ 	.word	0x000000ff
        /*0b58*/ 	.word	0x000388b8
        /*0b5c*/ 	.short	0x0100
        /*0b5e*/ 	.byte	0x08
	.zero		1


	//   ....[22]....
        /*0b60*/ 	.word	0x000008f0
        /*0b64*/ 	.word	0x000000ff
        /*0b68*/ 	.word	0x000388c8
        /*0b6c*/ 	.short	0x0100
        /*0b6e*/ 	.byte	0x08
	.zero		1


	//   ....[23]....
        /*0b70*/ 	.word	0x00004bf0
        /*0b74*/ 	.word	0x00000000
        /*0b78*/ 	.word	0x00000000
        /*0b7c*/ 	.short	0x0101
        /*0b7e*/ 	.byte	0x3f
	.zero		1


	//   ....[24]....
        /*0b80*/ 	.word	0x000089b0
        /*0b84*/ 	.word	0x00000000
        /*0b88*/ 	.word	0x00000000
        /*0b8c*/ 	.short	0x0101
        /*0b8e*/ 	.byte	0x3f
	.zero		1


	//   ....[25]....
        /*0b90*/ 	.word	0x0000ae60
        /*0b94*/ 	.word	0x000000ff
        /*0b98*/ 	.word	0x00038800
        /*0b9c*/ 	.short	0x010a
        /*0b9e*/ 	.byte	0x2f
	.zero		1


	//   ....[26]....
        /*0ba0*/ 	.word	0x0000b290
        /*0ba4*/ 	.word	0x0000000a
        /*0ba8*/ 	.word	0x00000000
        /*0bac*/ 	.short	0x010a
        /*0bae*/ 	.byte	0x3f
	.zero		1


	//   ....[27]....
        /*0bb0*/ 	.word	0x0000b2f0
        /*0bb4*/ 	.word	0x0000000a
        /*0bb8*/ 	.word	0x00000000
        /*0bbc*/ 	.short	0x010a
        /*0bbe*/ 	.byte	0x3f
	.zero		1


	//   ....[28]....
        /*0bc0*/ 	.word	0x0000b6a0
        /*0bc4*/ 	.word	0x000000ff
        /*0bc8*/ 	.word	0x00038810
        /*0bcc*/ 	.short	0x010a
        /*0bce*/ 	.byte	0x2f
	.zero		1


	//   ....[29]....
        /*0bd0*/ 	.word	0x0000b7a0
        /*0bd4*/ 	.word	0x0000000a
        /*0bd8*/ 	.word	0x00000000
        /*0bdc*/ 	.short	0x010a
        /*0bde*/ 	.byte	0x3f
	.zero		1


	//   ....[30]....
        /*0be0*/ 	.word	0x0000b800
        /*0be4*/ 	.word	0x0000000a
        /*0be8*/ 	.word	0x00000000
        /*0bec*/ 	.short	0x010a
        /*0bee*/ 	.byte	0x3f
	.zero		1


	//   ....[31]....
        /*0bf0*/ 	.word	0x0000d380
        /*0bf4*/ 	.word	0x0000000a
        /*0bf8*/ 	.word	0x00000000
        /*0bfc*/ 	.short	0x0101
        /*0bfe*/ 	.byte	0x3f
	.zero		1


	//   ....[32]....
        /*0c00*/ 	.word	0x00011cb0
        /*0c04*/ 	.word	0x00000000
        /*0c08*/ 	.word	0x00000000
        /*0c0c*/ 	.short	0x0101
        /*0c0e*/ 	.byte	0x3f
	.zero		1


	//   ....[33]....
        /*0c10*/ 	.word	0x000123d0
        /*0c14*/ 	.word	0x00000009
        /*0c18*/ 	.word	0x00000000
        /*0c1c*/ 	.short	0x010a
        /*0c1e*/ 	.byte	0x3f
	.zero		1


	//   ....[34]....
        /*0c20*/ 	.word	0x000124d0
        /*0c24*/ 	.word	0x00000008
        /*0c28*/ 	.word	0x00000000
        /*0c2c*/ 	.short	0x010a
        /*0c2e*/ 	.byte	0x3f
	.zero		1


	//   ....[35]....
        /*0c30*/ 	.word	0x00012930
        /*0c34*/ 	.word	0x00000015
        /*0c38*/ 	.word	0x00000000
        /*0c3c*/ 	.short	0x010a
        /*0c3e*/ 	.byte	0x3f
	.zero		1


	//   ....[36]....
        /*0c40*/ 	.word	0x00012a30
        /*0c44*/ 	.word	0x00000008
        /*0c48*/ 	.word	0x00000000
        /*0c4c*/ 	.short	0x010a
        /*0c4e*/ 	.byte	0x3f
	.zero		1


	//   ....[37]....
        /*0c50*/ 	.word	0x00014740
        /*0c54*/ 	.word	0x00000038
        /*0c58*/ 	.word	0x00000000
        /*0c5c*/ 	.short	0x0101
        /*0c5e*/ 	.byte	0x3f
	.zero		1


	//   ....[38]....
        /*0c60*/ 	.word	0x0001bc10
        /*0c64*/ 	.word	0x00000005
        /*0c68*/ 	.word	0x00000000
        /*0c6c*/ 	.short	0x0101
        /*0c6e*/ 	.byte	0x3f
	.zero		1


	//   ....[39]....
        /*0c70*/ 	.word	0x0001be10
        /*0c74*/ 	.word	0x00000007
        /*0c78*/ 	.word	0x00000000
        /*0c7c*/ 	.short	0x010a
        /*0c7e*/ 	.byte	0x3f
	.zero		1


	//   ....[40]....
        /*0c80*/ 	.word	0x0001bf10
        /*0c84*/ 	.word	0x00000006
        /*0c88*/ 	.word	0x00000000
        /*0c8c*/ 	.short	0x010a
        /*0c8e*/ 	.byte	0x3f
	.zero		1


	//   ....[41]....
        /*0c90*/ 	.word	0x0001c370
        /*0c94*/ 	.word	0x0000000c
        /*0c98*/ 	.word	0x00000000
        /*0c9c*/ 	.short	0x010a
        /*0c9e*/ 	.byte	0x3f
	.zero		1


	//   ....[42]....
        /*0ca0*/ 	.word	0x0001c470
        /*0ca4*/ 	.word	0x00000006
        /*0ca8*/ 	.word	0x00000000
        /*0cac*/ 	.short	0x010a
        /*0cae*/ 	.byte	0x3f
	.zero		1


	//   ....[43]....
        /*0cb0*/ 	.word	0x0001e180
        /*0cb4*/ 	.word	0x0000000c
        /*0cb8*/ 	.word	0x00000000
        /*0cbc*/ 	.short	0x0101
        /*0cbe*/ 	.byte	0x3f
	.zero		1


	//   ....[44]....
        /*0cc0*/ 	.word	0x00026640
        /*0cc4*/ 	.word	0x00000006
        /*0cc8*/ 	.word	0x00000000
        /*0ccc*/ 	.short	0x0101
        /*0cce*/ 	.byte	0x3f
	.zero		1


	//   ....[45]....
        /*0cd0*/ 	.word	0x00029620
        /*0cd4*/ 	.word	0x000000ff
        /*0cd8*/ 	.word	0x00000000
        /*0cdc*/ 	.short	0x0101
        /*0cde*/ 	.byte	0x04
	.zero		1


	//   ....[46]....
        /*0ce0*/ 	.word	0x0002c890
        /*0ce4*/ 	.word	0x00000000
        /*0ce8*/ 	.word	0x00038840
        /*0cec*/ 	.short	0x010a
        /*0cee*/ 	.byte	0x3f
	.zero		1


	//   ....[47]....
        /*0cf0*/ 	.word	0x0002d460
        /*0cf4*/ 	.word	0x00000008
        /*0cf8*/ 	.word	0x00038800
        /*0cfc*/ 	.short	0x0107
        /*0cfe*/ 	.byte	0x3f
	.zero		1


	//   ....[48]....
        /*0d00*/ 	.word	0x0002d510
        /*0d04*/ 	.word	0x00000000
        /*0d08*/ 	.word	0x00038800
        /*0d0c*/ 	.short	0x0101
        /*0d0e*/ 	.byte	0x3f
	.zero		1


	//   ....[49]....
        /*0d10*/ 	.word	0x0002e4c0
        /*0d14*/ 	.word	0x00000000
        /*0d18*/ 	.word	0x00038810
        /*0d1c*/ 	.short	0x0107
        /*0d1e*/ 	.byte	0x3f
	.zero		1


	//   ....[50]....
        /*0d20*/ 	.word	0x0002e5c0
        /*0d24*/ 	.word	0x00000002
        /*0d28*/ 	.word	0x00038810
        /*0d2c*/ 	.short	0x0101
        /*0d2e*/ 	.byte	0x3f
	.zero		1


	//   ....[51]....
        /*0d30*/ 	.word	0x0002e5e0
        /*0d34*/ 	.word	0x00000002
        /*0d38*/ 	.word	0x00038820
        /*0d3c*/ 	.short	0x010a
        /*0d3e*/ 	.byte	0x3f
	.zero		1


	//   ....[52]....
        /*0d40*/ 	.word	0x0002e6f0
        /*0d44*/ 	.word	0x00000000
        /*0d48*/ 	.word	0x00038860
        /*0d4c*/ 	.short	0x010a
        /*0d4e*/ 	.byte	0x3f
	.zero		1


	//   ....[53]....
        /*0d50*/ 	.word	0x0002f370
        /*0d54*/ 	.word	0x00000003
        /*0d58*/ 	.word	0x00038840
        /*0d5c*/ 	.short	0x010a
        /*0d5e*/ 	.byte	0x3f
	.zero		1


	//   ....[54]....
        /*0d60*/ 	.word	0x0002f5c0
        /*0d64*/ 	.word	0x00000003
        /*0d68*/ 	.word	0x00038860
        /*0d6c*/ 	.short	0x010a
        /*0d6e*/ 	.byte	0x3f
	.zero		1


	//   ....[55]....
        /*0d70*/ 	.word	0x000301e0
        /*0d74*/ 	.word	0x00000004
        /*0d78*/ 	.word	0x00038840
        /*0d7c*/ 	.short	0x010a
        /*0d7e*/ 	.byte	0x3f
	.zero		1


	//   ....[56]....
        /*0d80*/ 	.word	0x00030420
        /*0d84*/ 	.word	0x00000004
        /*0d88*/ 	.word	0x00038860
        /*0d8c*/ 	.short	0x010a
        /*0d8e*/ 	.byte	0x3f
	.zero		1


	//   ....[57]....
        /*0d90*/ 	.word	0x00030fb0
        /*0d94*/ 	.word	0x00000002
        /*0d98*/ 	.word	0x00038840
        /*0d9c*/ 	.short	0x010a
        /*0d9e*/ 	.byte	0x3f
	.zero		1


	//   ....[58]....
        /*0da0*/ 	.word	0x00031200
        /*0da4*/ 	.word	0x00000002
        /*0da8*/ 	.word	0x00038860
        /*0dac*/ 	.short	0x010a
        /*0dae*/ 	.byte	0x3f
	.zero		1


	//   ....[59]....
        /*0db0*/ 	.word	0x00032a10
        /*0db4*/ 	.word	0x00000009
        /*0db8*/ 	.word	0x00038820
        /*0dbc*/ 	.short	0x010a
        /*0dbe*/ 	.byte	0x3f
	.zero		1


	//   ....[60]....
        /*0dc0*/ 	.word	0x00032b80
        /*0dc4*/ 	.word	0x00000005
        /*0dc8*/ 	.word	0x00000000
        /*0dcc*/ 	.short	0x010a
        /*0dce*/ 	.byte	0x3f
	.zero		1


	//   ....[61]....
        /*0dd0*/ 	.word	0x00032c00
        /*0dd4*/ 	.word	0x00000007
        /*0dd8*/ 	.word	0x00000000
        /*0ddc*/ 	.short	0x010a
        /*0dde*/ 	.byte	0x3f
	.zero		1


	//   ....[62]....
        /*0de0*/ 	.word	0x00032c40
        /*0de4*/ 	.word	0x00000005
        /*0de8*/ 	.word	0x00000000
        /*0dec*/ 	.short	0x010a
        /*0dee*/ 	.byte	0x3f
	.zero		1


	//   ....[63]....
        /*0df0*/ 	.word	0x00032c70
        /*0df4*/ 	.word	0x00000003
        /*0df8*/ 	.word	0x00000000
        /*0dfc*/ 	.short	0x010a
        /*0dfe*/ 	.byte	0x3f
	.zero		1


	//   ....[64]....
        /*0e00*/ 	.word	0x00032ce0
        /*0e04*/ 	.word	0x0000000b
        /*0e08*/ 	.word	0x00038800
        /*0e0c*/ 	.short	0x010a
        /*0e0e*/ 	.byte	0x3f
	.zero		1


	//   ....[65]....
        /*0e10*/ 	.word	0x00032d30
        /*0e14*/ 	.word	0x0000000a
        /*0e18*/ 	.word	0x00000000
        /*0e1c*/ 	.short	0x010a
        /*0e1e*/ 	.byte	0x3f
	.zero		1


	//   ....[66]....
        /*0e20*/ 	.word	0x00032d90
        /*0e24*/ 	.word	0x0000000b
        /*0e28*/ 	.word	0x00038810
        /*0e2c*/ 	.short	0x010a
        /*0e2e*/ 	.byte	0x3f
	.zero		1


	//   ....[67]....
        /*0e30*/ 	.word	0x00032de0
        /*0e34*/ 	.word	0x0000000a
        /*0e38*/ 	.word	0x00000000
        /*0e3c*/ 	.short	0x010a
        /*0e3e*/ 	.byte	0x3f
	.zero		1


	//   ....[68]....
        /*0e40*/ 	.word	0x00032e30
        /*0e44*/ 	.word	0x00000008
        /*0e48*/ 	.word	0x00000000
        /*0e4c*/ 	.short	0x010a
        /*0e4e*/ 	.byte	0x3f
	.zero		1


	//   ....[69]....
        /*0e50*/ 	.word	0x00032e80
        /*0e54*/ 	.word	0x00000008
        /*0e58*/ 	.word	0x00000000
        /*0e5c*/ 	.short	0x010a
        /*0e5e*/ 	.byte	0x3f
	.zero		1


	//   ....[70]....
        /*0e60*/ 	.word	0x00032ed0
        /*0e64*/ 	.word	0x00000006
        /*0e68*/ 	.word	0x00000000
        /*0e6c*/ 	.short	0x010a
        /*0e6e*/ 	.byte	0x3f
	.zero		1


	//   ....[71]....
        /*0e70*/ 	.word	0x00032f20
        /*0e74*/ 	.word	0x00000006
        /*0e78*/ 	.word	0x00000000
        /*0e7c*/ 	.short	0x010a
        /*0e7e*/ 	.byte	0x3f
	.zero		1


	//   ....[72]....
        /*0e80*/ 	.word	0x000330c0
        /*0e84*/ 	.word	0x00000000
        /*0e88*/ 	.word	0x00038840
        /*0e8c*/ 	.short	0x010a
        /*0e8e*/ 	.byte	0x3f
	.zero		1


	//   ....[73]....
        /*0e90*/ 	.word	0x00034210
        /*0e94*/ 	.word	0x00000002
        /*0e98*/ 	.word	0x00038820
        /*0e9c*/ 	.short	0x010a
        /*0e9e*/ 	.byte	0x3f
	.zero		1


	//   ....[74]....
        /*0ea0*/ 	.word	0x00034260
        /*0ea4*/ 	.word	0x00000000
        /*0ea8*/ 	.word	0x00038860
        /*0eac*/ 	.short	0x010a
        /*0eae*/ 	.byte	0x3f
	.zero		1


	//   ....[75]....
        /*0eb0*/ 	.word	0x000342b0
        /*0eb4*/ 	.word	0x00000003
        /*0eb8*/ 	.word	0x00038840
        /*0ebc*/ 	.short	0x010a
        /*0ebe*/ 	.byte	0x3f
	.zero		1


	//   ....[76]....
        /*0ec0*/ 	.word	0x00034300
        /*0ec4*/ 	.word	0x00000003
        /*0ec8*/ 	.word	0x00038860
        /*0ecc*/ 	.short	0x010a
        /*0ece*/ 	.byte	0x3f
	.zero		1


	//   ....[77]....
        /*0ed0*/ 	.word	0x00034350
        /*0ed4*/ 	.word	0x00000004
        /*0ed8*/ 	.word	0x00038840
        /*0edc*/ 	.short	0x010a
        /*0ede*/ 	.byte	0x3f
	.zero		1


	//   ....[78]....
        /*0ee0*/ 	.word	0x000343a0
        /*0ee4*/ 	.word	0x00000004
        /*0ee8*/ 	.word	0x00038860
        /*0eec*/ 	.short	0x010a
        /*0eee*/ 	.byte	0x3f
	.zero		1


	//   ....[79]....
        /*0ef0*/ 	.word	0x000343f0
        /*0ef4*/ 	.word	0x00000002
        /*0ef8*/ 	.word	0x00038840
        /*0efc*/ 	.short	0x010a
        /*0efe*/ 	.byte	0x3f
	.zero		1


	//   ....[80]....
        /*0f00*/ 	.word	0x00034440
        /*0f04*/ 	.word	0x00000002
        /*0f08*/ 	.word	0x00038860
        /*0f0c*/ 	.short	0x010a
        /*0f0e*/ 	.byte	0x3f
	.zero		1


	//   ....[81]....
        /*0f10*/ 	.word	0x00034ea0
        /*0f14*/ 	.word	0x00000009
        /*0f18*/ 	.word	0x00038820
        /*0f1c*/ 	.short	0x010a
        /*0f1e*/ 	.byte	0x3f
	.zero		1


	//   ....[82]....
        /*0f20*/ 	.word	0x00035040
        /*0f24*/ 	.word	0x00000005
        /*0f28*/ 	.word	0x00000000
        /*0f2c*/ 	.short	0x010a
        /*0f2e*/ 	.byte	0x3f
	.zero		1


	//   ....[83]....
        /*0f30*/ 	.word	0x00035090
        /*0f34*/ 	.word	0x00000007
        /*0f38*/ 	.word	0x00000000
        /*0f3c*/ 	.short	0x010a
        /*0f3e*/ 	.byte	0x3f
	.zero		1


	//   ....[84]....
        /*0f40*/ 	.word	0x000350e0
        /*0f44*/ 	.word	0x00000005
        /*0f48*/ 	.word	0x00000000
        /*0f4c*/ 	.short	0x010a
        /*0f4e*/ 	.byte	0x3f
	.zero		1


	//   ....[85]....
        /*0f50*/ 	.word	0x000354a0
        /*0f54*/ 	.word	0x0000001a
        /*0f58*/ 	.word	0x00000000
        /*0f5c*/ 	.short	0x010a
        /*0f5e*/ 	.byte	0x3f
	.zero		1


	//   ....[86]....
        /*0f60*/ 	.word	0x000355e0
        /*0f64*/ 	.word	0x00000015
        /*0f68*/ 	.word	0x00000000
        /*0f6c*/ 	.short	0x010a
        /*0f6e*/ 	.byte	0x3f
	.zero		1


	//   ....[87]....
        /*0f70*/ 	.word	0x00035c40
        /*0f74*/ 	.word	0x0000003a
        /*0f78*/ 	.word	0x00000000
        /*0f7c*/ 	.short	0x010a
        /*0f7e*/ 	.byte	0x3f
	.zero		1


	//   ....[88]....
        /*0f80*/ 	.word	0x00035d80
        /*0f84*/ 	.word	0x00000038
        /*0f88*/ 	.word	0x00000000
        /*0f8c*/ 	.short	0x010a
        /*0f8e*/ 	.byte	0x3f
	.zero		1


	//   ....[89]....
        /*0f90*/ 	.word	0x000381f0
        /*0f94*/ 	.word	0x0000003a
        /*0f98*/ 	.word	0x00000000
        /*0f9c*/ 	.short	0x0101
        /*0f9e*/ 	.byte	0x3f
	.zero		1


	//   ....[90]....
        /*0fa0*/ 	.word	0x00046dc0
        /*0fa4*/ 	.word	0x00000004
        /*0fa8*/ 	.word	0x00000000
        /*0fac*/ 	.short	0x0101
        /*0fae*/ 	.byte	0x3f
	.zero		1


	//   ....[91]....
        /*0fb0*/ 	.word	0x00046e00
        /*0fb4*/ 	.word	0x00000015
        /*0fb8*/ 	.word	0x00000000
        /*0fbc*/ 	.short	0x010a
        /*0fbe*/ 	.byte	0x3f
	.zero		1


	//   ....[92]....
        /*0fc0*/ 	.word	0x00046e50
        /*0fc4*/ 	.word	0x00000038
        /*0fc8*/ 	.word	0x00000000
        /*0fcc*/ 	.short	0x010a
        /*0fce*/ 	.byte	0x3f
	.zero		1


	//----- nvinfo : EIATTR_NUM_MBARRIERS
	.align		4
.L_927:
        /*0fd0*/ 	.byte	0x03, 0x38
        /*0fd2*/ 	.short	0x0017


	//----- nvinfo : EIATTR_EXIT_INSTR_OFFSETS
	.align		4
        /*0fd4*/ 	.byte	0x04, 0x1c
        /*0fd6*/ 	.short	(.L_929 - .L_928)


	//   ....[0]....
.L_928:
        /*0fd8*/ 	.word	0x00000b70


	//   ....[1]....
        /*0fdc*/ 	.word	0x0002a9a0


	//   ....[2]....
        /*0fe0*/ 	.word	0x00032cc0


	//----- nvinfo : EIATTR_MAX_THREADS
	.align		4
.L_929:
        /*0fe4*/ 	.byte	0x04, 0x05
        /*0fe6*/ 	.short	(.L_931 - .L_930)
.L_930:
        /*0fe8*/ 	.word	0x00000180
        /*0fec*/ 	.word	0x00000001
        /*0ff0*/ 	.word	0x00000001


	//----- nvinfo : EIATTR_CRS_STACK_SIZE
	.align		4
.L_931:
        /*0ff4*/ 	.byte	0x04, 0x1e
        /*0ff6*/ 	.short	(.L_933 - .L_932)
.L_932:
        /*0ff8*/ 	.word	0x00000000


	//----- nvinfo : EIATTR_CBANK_PARAM_SIZE
	.align		4
.L_933:
        /*0ffc*/ 	.byte	0x03, 0x19
        /*0ffe*/ 	.short	0x0bf0


	//----- nvinfo : EIATTR_PARAM_CBANK
	.align		4
        /*1000*/ 	.byte	0x04, 0x0a
        /*1002*/ 	.short	(.L_935 - .L_934)
	.align		4
.L_934:
        /*1004*/ 	.word	index@(.nv.constant0._ZN7cutlass13device_kernelIN5flash11enable_sm90INS1_16FlashAttnFwdSm90INS1_25CollectiveMainloopFwdSm90ILi2EN4cute5tupleIJNS5_1CILi1EEES8_S8_EEENS6_IJNS7_ILi64EEESA_SA_EEELi512ENS_6half_tEfNS_4arch4Sm90ELb0ELb1ELb1ELb1ELb0ELb0ELb1ELb0ELb0ELb1ELb0ELb0EEENS1_21CollectiveEpilogueFwdINS6_IJSA_NS7_ILi512EEESA_EEES9_SC_SE_Li256ELb1ELb1ELb0ELb0EEENS1_36VarlenDynamicPersistentTileSchedulerILi64ELi64ELi256ELi128ELb0ELb1ELb1ELb1ELb0ELb1EEEEEEEEEvNT_6ParamsE)
        /*1008*/ 	.short	0x0210
        /*100a*/ 	.short	0x0bf0


	//----- nvinfo : EIATTR_SW_WAR
	.align		4
.L_935:
        /*100c*/ 	.byte	0x04, 0x36
        /*100e*/ 	.short	(.L_937 - .L_936)
.L_936:
        /*1010*/ 	.word	0x00000008
.L_937:


//--------------------- .nv.info._ZN7cutlass13device_kernelIN5flash11enable_sm90INS1_16FlashAttnFwdSm90INS1_25CollectiveMainloopFwdSm90ILi2EN4cute5tupleIJNS5_1CILi1EEES8_S8_EEENS6_IJNS7_ILi64EEESA_SA_EEELi512ENS_6half_tEfNS_4arch4Sm90ELb0ELb1ELb1ELb1ELb0ELb1ELb1ELb0ELb0ELb1ELb0ELb0EEENS1_21CollectiveEpilogueFwdINS6_IJSA_NS7_ILi512EEESA_EEES9_SC_SE_Li256ELb1ELb1ELb0ELb0EEENS1_36VarlenDynamicPersistentTileSchedulerILi64ELi64ELi256ELi128ELb0ELb1ELb1ELb1ELb0ELb1EEEEEEEEEvNT_6ParamsE --------------------------
	.section	.nv.info._ZN7cutlass13device_kernelIN5flash11enable_sm90INS1_16FlashAttnFwdSm90INS1_25CollectiveMainloopFwdSm90ILi2EN4cute5tupleIJNS5_1CILi1EEES8_S8_EEENS6_IJNS7_ILi64EEESA_SA_EEELi512ENS_6half_tEfNS_4arch4Sm90ELb0ELb1ELb1ELb1ELb0ELb1ELb1ELb0ELb0ELb1ELb0ELb0EEENS1_21CollectiveEpilogueFwdINS6_IJSA_NS7_ILi512EEESA_EEES9_SC_SE_Li256ELb1ELb1ELb0ELb0EEENS1_36VarlenDynamicPersistentTileSchedulerILi64ELi64ELi256ELi128ELb0ELb1ELb1ELb1ELb0ELb1EEEEEEEEEvNT_6ParamsE,"",@"SHT_CUDA_INFO"
	.sectionflags	@""
	.align	4


	//----- nvinfo : EIATTR_CUDA_API_VERSION
	.align		4
        /*0000*/ 	.byte	0x04, 0x37
        /*0002*/ 	.short	(.L_939 - .L_938)
.L_938:
        /*0004*/ 	.word	0x00000082


	//----- nvinfo : EIATTR_KPARAM_INFO
	.align		4
.L_939:
        /*0008*/ 	.byte	0x04, 0x17
        /*000a*/ 	.short	(.L_941 - .L_940)
.L_940:
        /*000c*/ 	.word	0x00000000
        /*0010*/ 	.short	0x0000
        /*0012*/ 	.short	0x0070
        /*0014*/ 	.byte	0x00, 0xf0, 0x01, 0x2e


	//----- nvinfo : EIATTR_SPARSE_MMA_MASK
	.align		4
.L_941:
        /*0018*/ 	.byte	0x03, 0x50
        /*001a*/ 	.short	0x0000


	//----- nvinfo : EIATTR_MAXREG_COUNT
	.align		4
        /*001c*/ 	.byte	0x03, 0x1b
        /*001e*/ 	.short	0x00a8


	//----- nvinfo : EIATTR_NUM_BARRIERS
	.align		4
        /*0020*/ 	.byte	0x02, 0x4c
        /*0022*/ 	.byte	0x10
	.zero		1


	//----- nvinfo : EIATTR_EXTERNS
	.align		4
        /*0024*/ 	.byte	0x04, 0x0f
        /*0026*/ 	.short	(.L_943 - .L_942)


	//   ....[0]....
	.align		4
.L_942:
        /*0028*/ 	.word	index@(__assertfail)


	//----- nvinfo : EIATTR_ANNOTATIONS
	.align		4
.L_943:
        /*002c*/ 	.byte	0x04, 0x55
        /*002e*/ 	.short	(.L_945 - .L_944)


	//   ....[0]....
.L_944:
        /* <DEDUP_REMOVED lines=97> */


	//----- nvinfo : EIATTR_MERCURY_ISA_VERSION
	.align		4
.L_945:
        /*0628*/ 	.byte	0x03, 0x5f
        /*062a*/ 	.short	0x0101


	//----- nvinfo : EIATTR_UNUSED_LOAD_BYTE_OFFSET
	.align		4
        /*062c*/ 	.byte	0x04, 0x44
        /*062e*/ 	.short	(.L_947 - .L_946)


	//   ....[0]....
.L_946:
        /*0630*/ 	.word	0x00000b60
        /*0634*/ 	.word	0x0000fff0


	//   ....[1]....
        /*0638*/ 	.word	0x00031570
        /*063c*/ 	.word	0x0000fff0


	//----- nvinfo : EIATTR_INT_WARP_WIDE_INSTR_OFFSETS
	.align		4
.L_947:
        /*0640*/ 	.byte	0x04, 0x31
        /*0642*/ 	.short	(.L_949 - .L_948)


	//   ....[0]....
.L_948:
        /*0644*/ 	.word	0x000001e0


	//   ....[1]....
        /*0648*/ 	.word	0x00000220


	//   ....[2]....
        /*064c*/ 	.word	0x00000290


	//   ....[3]....
        /*0650*/ 	.word	0x000002a0


	//   ....[4]....
        /*0654*/ 	.word	0x00037ca0


	//   ....[5]....
        /*0658*/ 	.word	0x00037d00


	//   ....[6]....
        /*065c*/ 	.word	0x0003d870


	//   ....[7]....
        /*0660*/ 	.word	0x0003d8d0


	//----- nvinfo : EIATTR_COOP_GROUP_MASK_REGIDS
	.align		4
.L_949:
        /*0664*/ 	.byte	0x04, 0x29
        /*0666*/ 	.short	(.L_951 - .L_950)


	//   ....[0]....
.L_950:
        /*0668*/ 	.word	0xffffffff


	//   ....[1]....
        /*066c*/ 	.word	0xffffffff


	//   ....[2]....
        /*0670*/ 	.word	0xffffffff


	//   ....[3]....
        /*0674*/ 	.word	0xffffffff


	//   ....[4]....
        /*0678*/ 	.word	0xffffffff


	//   ....[5]....
        /*067c*/ 	.word	0xffffffff


	//   ....[6]....
        /*0680*/ 	.word	0xffffffff


	//   ....[7]....
        /*0684*/ 	.word	0xffffffff


	//   ....[8]....
        /*0688*/ 	.word	0xffffffff


	//   ....[9]....
        /*068c*/ 	.word	0xffffffff


	//   ....[10]....
        /*0690*/ 	.word	0xffffffff


	//   ....[11]....
        /*0694*/ 	.word	0xffffffff


	//   ....[12]....
        /*0698*/ 	.word	0xffffffff


	//   ....[13]....
        /*069c*/ 	.word	0xffffffff


	//   ....[14]....
        /*06a0*/ 	.word	0xffffffff


	//   ....[15]....
        /*06a4*/ 	.word	0xffffffff


	//   ....[16]....
        /*06a8*/ 	.word	0xffffffff


	//   ....[17]....
        /*06ac*/ 	.word	0xffffffff


	//   ....[18]....
        /*06b0*/ 	.word	0xffffffff


	//   ....[19]....
        /*06b4*/ 	.word	0xffffffff


	//   ....[20]....
        /*06b8*/ 	.word	0xffffffff


	//   ....[21]....
        /*06bc*/ 	.word	0xffffffff


	//   ....[22]....
        /*06c0*/ 	.word	0xffffffff


	//   ....[23]....
        /*06c4*/ 	.word	0xffffffff


	//   ....[24]....
        /*06c8*/ 	.word	0xffffffff


	//   ....[25]....
        /*06cc*/ 	.word	0xffffffff


	//   ....[26]....
        /*06d0*/ 	.word	0xffffffff


	//   ....[27]....
        /*06d4*/ 	.word	0xffffffff


	//   ....[28]....
        /*06d8*/ 	.word	0xffffffff


	//   ....[29]....
        /*06dc*/ 	.word	0xffffffff


	//   ....[30]....
        /*06e0*/ 	.word	0xffffffff


	//   ....[31]....
        /*06e4*/ 	.word	0xffffffff


	//   ....[32]....
        /*06e8*/ 	.word	0xffffffff


	//   ....[33]....
        /*06ec*/ 	.word	0xffffffff


	//   ....[34]....
        /*06f0*/ 	.word	0xffffffff


	//   ....[35]....
        /*06f4*/ 	.word	0xffffffff


	//   ....[36]....
        /*06f8*/ 	.word	0xffffffff


	//   ....[37]....
        /*06fc*/ 	.word	0xffffffff


	//   ....[38]....
        /*0700*/ 	.word	0xffffffff


	//   ....[39]....
        /*0704*/ 	.word	0xffffffff


	//   ....[40]....
        /*0708*/ 	.word	0xffffffff


	//   ....[41]....
        /*070c*/ 	.word	0xffffffff


	//   ....[42]....
        /*0710*/ 	.word	0xffffffff


	//   ....[43]....
        /*0714*/ 	.word	0xffffffff


	//   ....[44]....
        /*0718*/ 	.word	0xffffffff


	//   ....[45]....
        /*071c*/ 	.word	0xffffffff


	//   ....[46]....
        /*0720*/ 	.word	0xffffffff


	//   ....[47]....
        /*0724*/ 	.word	0xffffffff


	//   ....[48]....
        /*0728*/ 	.word	0xffffffff


	//   ....[49]....
        /*072c*/ 	.word	0xffffffff


	//   ....[50]....
        /*0730*/ 	.word	0xffffffff


	//   ....[51]....
        /*0734*/ 	.word	0xffffffff


	//   ....[52]....
        /*0738*/ 	.word	0xffffffff


	//   ....[53]....
        /*073c*/ 	.word	0xffffffff


	//   ....[54]....
        /*0740*/ 	.word	0xffffffff


	//   ....[55]....
        /*0744*/ 	.word	0xffffffff


	//   ....[56]....
        /*0748*/ 	.word	0xffffffff


	//   ....[57]....
        /*074c*/ 	.word	0xffffffff


	//   ....[58]....
        /*0750*/ 	.word	0xffffffff


	//   ....[59]....
        /*0754*/ 	.word	0xffffffff


	//   ....[60]....
        /*0758*/ 	.word	0xffffffff


	//   ....[61]....
        /*075c*/ 	.word	0xffffffff


	//   ....[62]....
        /*0760*/ 	.word	0xffffffff


	//   ....[63]....
        /*0764*/ 	.word	0xffffffff


	//   ....[64]....
        /*0768*/ 	.word	0xffffffff


	//   ....[65]....
        /*076c*/ 	.word	0xffffffff


	//   ....[66]....
        /*0770*/ 	.word	0xffffffff


	//   ....[67]....
        /*0774*/ 	.word	0xffffffff


	//   ....[68]....
        /*0778*/ 	.word	0xffffffff


	//   ....[69]....
        /*077c*/ 	.word	0xffffffff


	//   ....[70]....
        /*0780*/ 	.word	0xffffffff


	//   ....[71]....
        /*0784*/ 	.word	0xffffffff


	//   ....[72]....
        /*0788*/ 	.word	0xffffffff


	//   ....[73]....
        /*078c*/ 	.word	0xffffffff


	//   ....[74]....
        /*0790*/ 	.word	0xffffffff


	//   ....[75]....
        /*0794*/ 	.word	0xffffffff


	//   ....[76]....
        /*0798*/ 	.word	0xffffffff


	//   ....[77]....
        /*079c*/ 	.word	0xffffffff


	//   ....[78]....
        /*07a0*/ 	.word	0xffffffff


	//   ....[79]....
        /*07a4*/ 	.word	0xffffffff


	//   ....[80]....
        /*07a8*/ 	.word	0xffffffff


	//   ....[81]....
        /*07ac*/ 	.word	0xffffffff


	//   ....[82]....
        /*07b0*/ 	.word	0xffffffff


	//   ....[83]....
        /*07b4*/ 	.word	0xffffffff


	//   ....[84]....
        /*07b8*/ 	.word	0xffffffff


	//   ....[85]....
        /*07bc*/ 	.word	0xffffffff


	//   ....[86]....
        /*07c0*/ 	.word	0xffffffff


	//   ....[87]....
        /*07c4*/ 	.word	0xffffffff


	//   ....[88]....
        /*07c8*/ 	.word	0xffffffff


	//   ....[89]....
        /*07cc*/ 	.word	0xffffffff


	//   ....[90]....
        /*07d0*/ 	.word	0xffffffff


	//   ....[91]....
        /*07d4*/ 	.word	0xffffffff


	//   ....[92]....
        /*07d8*/ 	.word	0xffffffff


	//   ....[93]....
        /*07dc*/ 	.word	0xffffffff


	//   ....[94]....
        /*07e0*/ 	.word	0xffffffff


	//   ....[95]....
        /*07e4*/ 	.word	0xffffffff


	//   ....[96]....
        /*07e8*/ 	.word	0xffffffff


	//   ....[97]....
        /*07ec*/ 	.word	0xffffffff


	//   ....[98]....
        /*07f0*/ 	.word	0xffffffff


	//   ....[99]....
        /*07f4*/ 	.word	0xffffffff


	//   ....[100]....
        /*07f8*/ 	.word	0xffffffff


	//   ....[101]....
        /*07fc*/ 	.word	0xffffffff


	//   ....[102]....
        /*0800*/ 	.word	0xffffffff


	//   ....[103]....
        /*0804*/ 	.word	0xffffffff


	//   ....[104]....
        /*0808*/ 	.word	0xffffffff


	//   ....[105]....
        /*080c*/ 	.word	0xffffffff


	//   ....[106]....
        /*0810*/ 	.word	0xffffffff


	//   ....[107]....
        /*0814*/ 	.word	0xffffffff


	//   ....[108]....
        /*0818*/ 	.word	0xffffffff


	//   ....[109]....
        /*081c*/ 	.word	0xffffffff


	//   ....[110]....
        /*0820*/ 	.word	0xffffffff


	//   ....[111]....
        /*0824*/ 	.word	0xffffffff


	//   ....[112]....
        /*0828*/ 	.word	0xffffffff


	//   ....[113]....
        /*082c*/ 	.word	0xffffffff


	//   ....[114]....
        /*0830*/ 	.word	0xffffffff


	//   ....[115]....
        /*0834*/ 	.word	0xffffffff


	//   ....[116]....
        /*0838*/ 	.word	0x0500000f


	//   ....[117]....
        /*083c*/ 	.word	0x0500000f


	//   ....[118]....
        /*0840*/ 	.word	0x0500000f


	//   ....[119]....
        /*0844*/ 	.word	0x0500000f


	//   ....[120]....
        /*0848*/ 	.word	0x0500000f


	//   ....[121]....
        /*084c*/ 	.word	0x0500000f


	//   ....[122]....
        /*0850*/ 	.word	0x0500000f


	//   ....[123]....
        /*0854*/ 	.word	0x0500000f


	//   ....[124]....
        /*0858*/ 	.word	0x0500000f


	//   ....[125]....
        /*085c*/ 	.word	0x0500000f


	//   ....[126]....
        /*0860*/ 	.word	0x0500000f


	//   ....[127]....
        /*0864*/ 	.word	0x0500000f


	//   ....[128]....
        /*0868*/ 	.word	0x0500000f


	//   ....[129]....
        /*086c*/ 	.word	0x0500000f


	//   ....[130]....
        /*0870*/ 	.word	0x0500000f


	//   ....[131]....
        /*0874*/ 	.word	0x0500000f


	//   ....[132]....
        /*0878*/ 	.word	0x0500000f


	//   ....[133]....
        /*087c*/ 	.word	0x0500000f


	//   ....[134]....
        /*0880*/ 	.word	0x0500000f


	//   ....[135]....
        /*0884*/ 	.word	0x0500000f


	//   ....[136]....
        /*0888*/ 	.word	0x0500000f


	//   ....[137]....
        /*088c*/ 	.word	0x0500000f


	//   ....[138]....
        /*0890*/ 	.word	0x0500000f


	//   ....[139]....
        /*0894*/ 	.word	0x0500000f


	//   ....[140]....
        /*0898*/ 	.word	0x0500000f


	//   ....[141]....
        /*089c*/ 	.word	0x0500000f


	//   ....[142]....
        /*08a0*/ 	.word	0x0500000f


	//   ....[143]....
        /*08a4*/ 	.word	0x0500000f


	//   ....[144]....
        /*08a8*/ 	.word	0x0500000f


	//   ....[145]....
        /*08ac*/ 	.word	0x0500000f


	//   ....[146]....
        /*08b0*/ 	.word	0x0500000f


	//   ....[147]....
        /*08b4*/ 	.word	0x0500000f


	//   ....[148]....
        /*08b8*/ 	.word	0x0500000f


	//   ....[149]....
        /*08bc*/ 	.word	0x0500000f


	//   ....[150]....
        /*08c0*/ 	.word	0x0500000f


	//   ....[151]....
        /*08c4*/ 	.word	0x0500000f


	//   ....[152]....
        /*08c8*/ 	.word	0x0500000f


	//   ....[153]....
        /*08cc*/ 	.word	0x0500000f


	//   ....[154]....
        /*08d0*/ 	.word	0x0500000f


	//   ....[155]....
        /*08d4*/ 	.word	0x0500000f


	//   ....[156]....
        /*08d8*/ 	.word	0x0500000f


	//   ....[157]....
        /*08dc*/ 	.word	0x0500000f


	//   ....[158]....
        /*08e0*/ 	.word	0x0500000f


	//   ....[159]....
        /*08e4*/ 	.word	0x0500000f


	//   ....[160]....
        /*08e8*/ 	.word	0x0500000f


	//   ....[161]....
        /*08ec*/ 	.word	0x0500000f


	//   ....[162]....
        /*08f0*/ 	.word	0x0500000f


	//   ....[163]....
        /*08f4*/ 	.word	0x0500000f


	//   ....[164]....
        /*08f8*/ 	.word	0x0500000f


	//   ....[165]....
        /*08fc*/ 	.word	0x0500000f


	//   ....[166]....
        /*0900*/ 	.word	0x0500000f


	//   ....[167]....
        /*0904*/ 	.word	0x0500000f


	//   ....[168]....
        /*0908*/ 	.word	0xffffffff


	//   ....[169]....
        /*090c*/ 	.word	0xffffffff


	//   ....[170]....
        /*0910*/ 	.word	0xffffffff


	//   ....[171]....
        /*0914*/ 	.word	0xffffffff


	//   ....[172]....
        /*0918*/ 	.word	0xffffffff


	//   ....[173]....
        /*091c*/ 	.word	0xffffffff


	//   ....[174]....
        /*0920*/ 	.word	0xffffffff


	//   ....[175]....
        /*0924*/ 	.word	0xffffffff


	//----- nvinfo : EIATTR_COOP_GROUP_INSTR_OFFSETS
	.align		4
.L_951:
        /*0928*/ 	.byte	0x04, 0x28
        /*092a*/ 	.short	(.L_953 - .L_952)


	//   ....[0]....
.L_952:
        /*092c*/ 	.word	0x000000c0


	//   ....[1]....
        /*0930*/ 	.word	0x000001f0


	//   ....[2]....
        /*0934*/ 	.word	0x00000240


	//   ....[3]....
        /*0938*/ 	.word	0x00000450


	//   ....[4]....
        /*093c*/ 	.word	0x000005b0


	//   ....[5]....
        /*0940*/ 	.word	0x000006d0


	//   ....[6]....
        /*0944*/ 	.word	0x00000830


	//   ....[7]....
        /*0948*/ 	.word	0x000054c0


	//   ....[8]....
        /*094c*/ 	.word	0x0000d020


	//   ....[9]....
        /*0950*/ 	.word	0x0000e1c0


	//   ....[10]....
        /*0954*/ 	.word	0x0000e1d0


	//   ....[11]....
        /*0958*/ 	.word	0x0000e1e0


	//   ....[12]....
        /*095c*/ 	.word	0x0000e1f0


	//   ....[13]....
        /*0960*/ 	.word	0x0000e510


	//   ....[14]....
        /*0964*/ 	.word	0x0000e520


	//   ....[15]....
        /*0968*/ 	.word	0x0000e530


	//   ....[16]....
        /*096c*/ 	.word	0x0000e540


	//   ....[17]....
        /*0970*/ 	.word	0x0000f700


	//   ....[18]....
        /*0974*/ 	.word	0x0000f720


	//   ....[19]....
        /*0978*/ 	.word	0x0000f730


	//   ....[20]....
        /*097c*/ 	.word	0x0000f740


	//   ....[21]....
        /*0980*/ 	.word	0x0000f850


	//   ....[22]....
        /*0984*/ 	.word	0x0000f870


	//   ....[23]....
        /*0988*/ 	.word	0x0000f880


	//   ....[24]....
        /*098c*/ 	.word	0x0000f900


	//   ....[25]....
        /*0990*/ 	.word	0x000124b0


	//   ....[26]....
        /*0994*/ 	.word	0x00013760


	//   ....[27]....
        /*0998*/ 	.word	0x00013cb0


	//   ....[28]....
        /*099c*/ 	.word	0x00014800


	//   ....[29]....
        /*09a0*/ 	.word	0x00014890


	//   ....[30]....
        /*09a4*/ 	.word	0x00014970


	//   ....[31]....
        /*09a8*/ 	.word	0x00014990


	//   ....[32]....
        /*09ac*/ 	.word	0x0001b7b0


	//   ....[33]....
        /*09b0*/ 	.word	0x0001d0c0


	//   ....[34]....
        /*09b4*/ 	.word	0x0001e4a0


	//   ....[35]....
        /*09b8*/ 	.word	0x0001e620


	//   ....[36]....
        /*09bc*/ 	.word	0x0001e740


	//   ....[37]....
        /*09c0*/ 	.word	0x0001e760


	//   ....[38]....
        /*09c4*/ 	.word	0x00025500


	//   ....[39]....
        /*09c8*/ 	.word	0x00026b40


	//   ....[40]....
        /*09cc*/ 	.word	0x00027df0


	//   ....[41]....
        /*09d0*/ 	.word	0x00028340


	//   ....[42]....
        /*09d4*/ 	.word	0x00028e90


	//   ....[43]....
        /*09d8*/ 	.word	0x00028f20


	//   ....[44]....
        /*09dc*/ 	.word	0x00029000


	//   ....[45]....
        /*09e0*/ 	.word	0x00029020


	//   ....[46]....
        /*09e4*/ 	.word	0x0002ff70


	//   ....[47]....
        /*09e8*/ 	.word	0x000300a0


	//   ....[48]....
        /*09ec*/ 	.word	0x000300c0


	//   ....[49]....
        /*09f0*/ 	.word	0x00030100


	//   ....[50]....
        /*09f4*/ 	.word	0x00030120


	//   ....[51]....
        /*09f8*/ 	.word	0x000326f0


	//   ....[52]....
        /*09fc*/ 	.word	0x00032bf0


	//   ....[53]....
        /*0a00*/ 	.word	0x00032c10


	//   ....[54]....
        /*0a04*/ 	.word	0x00032c40


	//   ....[55]....
        /*0a08*/ 	.word	0x00032c50


	//   ....[56]....
        /*0a0c*/ 	.word	0x00033290


	//   ....[57]....
        /*0a10*/ 	.word	0x000332b0


	//   ....[58]....
        /*0a14*/ 	.word	0x000334e0


	//   ....[59]....
        /*0a18*/ 	.word	0x00033500


	//   ....[60]....
        /*0a1c*/ 	.word	0x00034000


	//   ....[61]....
        /*0a20*/ 	.word	0x00034020


	//   ....[62]....
        /*0a24*/ 	.word	0x00034250


	//   ....[63]....
        /*0a28*/ 	.word	0x00034270


	//   ....[64]....
        /*0a2c*/ 	.word	0x00034520


	//   ....[65]....
        /*0a30*/ 	.word	0x00034700


	//   ....[66]....
        /*0a34*/ 	.word	0x00034730


	//   ....[67]....
        /*0a38*/ 	.word	0x00034760


	//   ....[68]....
        /*0a3c*/ 	.word	0x00034790


	//   ....[69]....
        /*0a40*/ 	.word	0x000347c0


	//   ....[70]....
        /*0a44*/ 	.word	0x000347f0


	//   ....[71]....
        /*0a48*/ 	.word	0x00034960


	//   ....[72]....
        /*0a4c*/ 	.word	0x00034990


	//   ....[73]....
        /*0a50*/ 	.word	0x000349c0


	//   ....[74]....
        /*0a54*/ 	.word	0x000349f0


	//   ....[75]....
        /*0a58*/ 	.word	0x00034a20


	//   ....[76]....
        /*0a5c*/ 	.word	0x00034a50


	//   ....[77]....
        /*0a60*/ 	.word	0x00034af0


	//   ....[78]....
        /*0a64*/ 	.word	0x00034b50


	//   ....[79]....
        /*0a68*/ 	.word	0x00034be0


	//   ....[80]....
        /*0a6c*/ 	.word	0x00035d10


	//   ....[81]....
        /*0a70*/ 	.word	0x00038260


	//   ....[82]....
        /*0a74*/ 	.word	0x00038dc0


	//   ....[83]....
        /*0a78*/ 	.word	0x00038dd0


	//   ....[84]....
        /*0a7c*/ 	.word	0x00038e00


	//   ....[85]....
        /*0a80*/ 	.word	0x00038ee0


	//   ....[86]....
        /*0a84*/ 	.word	0x00038f10


	//   ....[87]....
        /*0a88*/ 	.word	0x00038f70


	//   ....[88]....
        /*0a8c*/ 	.word	0x00038f80


	//   ....[89]....
        /*0a90*/ 	.word	0x00038ff0


	//   ....[90]....
        /*0a94*/ 	.word	0x00039960


	//   ....[91]....
        /*0a98*/ 	.word	0x00039970


	//   ....[92]....
        /*0a9c*/ 	.word	0x00039a80


	//   ....[93]....
        /*0aa0*/ 	.word	0x00039ac0


	//   ....[94]....
        /*0aa4*/ 	.word	0x00039d60


	//   ....[95]....
        /*0aa8*/ 	.word	0x00039d70


	//   ....[96]....
        /*0aac*/ 	.word	0x00039ee0


	//   ....[97]....
        /*0ab0*/ 	.word	0x00039ef0


	//   ....[98]....
        /*0ab4*/ 	.word	0x0003db00


	//   ....[99]....
        /*0ab8*/ 	.word	0x0003db30


	//   ....[100]....
        /*0abc*/ 	.word	0x0003db70


	//   ....[101]....
        /*0ac0*/ 	.word	0x0003dba0


	//   ....[102]....
        /*0ac4*/ 	.word	0x0003dbd0


	//   ....[103]....
        /*0ac8*/ 	.word	0x0003dc00


	//   ....[104]....
        /*0acc*/ 	.word	0x0003dc30


	//   ....[105]....
        /*0ad0*/ 	.word	0x0003dc60


	//   ....[106]....
        /*0ad4*/ 	.word	0x0003dde0


	//   ....[107]....
        /*0ad8*/ 	.word	0x0003de10


	//   ....[108]....
        /*0adc*/ 	.word	0x0003de40


	//   ....[109]....
        /*0ae0*/ 	.word	0x0003de70


	//   ....[110]....
        /*0ae4*/ 	.word	0x0003dea0


	//   ....[111]....
        /*0ae8*/ 	.word	0x0003ded0


	//   ....[112]....
        /*0aec*/ 	.word	0x0003df90


	//   ....[113]....
        /*0af0*/ 	.word	0x0003dfb0


	//   ....[114]....
        /*0af4*/ 	.word	0x0003e020


	//   ....[115]....
        /*0af8*/ 	.word	0x0003e6f0


	//   ....[116]....
        /*0afc*/ 	.word	0x0003eb30


	//   ....[117]....
        /*0b00*/ 	.word	0x0003ebc0


	//   ....[118]....
        /*0b04*/ 	.word	0x0003ec10


	//   ....[119]....
        /*0b08*/ 	.word	0x0003ec60


	//   ....[120]....
        /*0b0c*/ 	.word	0x0003ecf0


	//   ....[121]....
        /*0b10*/ 	.word	0x0003ed80


	//   ....[122]....
        /*0b14*/ 	.word	0x0003edd0


	//   ....[123]....
        /*0b18*/ 	.word	0x0003ee20


	//   ....[124]....
        /*0b1c*/ 	.word	0x0003ef10


	//   ....[125]....
        /*0b20*/ 	.word	0x0003efc0


	//   ....[126]....
        /*0b24*/ 	.word	0x0003f040


	//   ....[127]....
        /*0b28*/ 	.word	0x0003f0d0


	//   ....[128]....
        /*0b2c*/ 	.word	0x0003f230


	//   ....[129]....
        /*0b30*/ 	.word	0x0003f350


	//   ....[130]....
        /*0b34*/ 	.word	0x0003f3c0


	//   ....[131]....
        /*0b38*/ 	.word	0x0003f420


	//   ....[132]....
        /*0b3c*/ 	.word	0x0003f710


	//   ....[133]....
        /*0b40*/ 	.word	0x0003fa00


	//   ....[134]....
        /*0b44*/ 	.word	0x0003fb90


	//   ....[135]....
        /*0b48*/ 	.word	0x0003fbf0


	//   ....[136]....
        /*0b4c*/ 	.word	0x0003fc50


	//   ....[137]....
        /*0b50*/ 	.word	0x0003fca0


	//   ....[138]....
        /*0b54*/ 	.word	0x0003fe00


	//   ....[139]....
        /*0b58*/ 	.word	0x0003fea0


	//   ....[140]....
        /*0b5c*/ 	.word	0x0003ff50


	//   ....[141]....
        /*0b60*/ 	.word	0x00040030


	//   ....[142]....
        /*0b64*/ 	.word	0x00040210


	//   ....[143]....
        /*0b68*/ 	.word	0x000402e0


	//   ....[144]....
        /*0b6c*/ 	.word	0x00040590


	//   ....[145]....
        /*0b70*/ 	.word	0x000406b0


	//   ....[146]....
        /*0b74*/ 	.word	0x00040880


	//   ....[147]....
        /*0b78*/ 	.word	0x00040950


	//   ....[148]....
        /*0b7c*/ 	.word	0x00040b70


	//   ....[149]....
        /*0b80*/ 	.word	0x00040bc0


	//   ....[150]....
        /*0b84*/ 	.word	0x00040ef0


	//   ....[151]....
        /*0b88*/ 	.word	0x00040f90


	//   ....[152]....
        /*0b8c*/ 	.word	0x000410b0


	//   ....[153]....
        /*0b90*/ 	.word	0x00041130


	//   ....[154]....
        /*0b94*/ 	.word	0x000411b0


	//   ....[155]....
        /*0b98*/ 	.word	0x00041230


	//   ....[156]....
        /*0b9c*/ 	.word	0x000412b0


	//   ....[157]....
        /*0ba0*/ 	.word	0x00041340


	//   ....[158]....
        /*0ba4*/ 	.word	0x000413e0


	//   ....[159]....
        /*0ba8*/ 	.word	0x00041490


	//   ....[160]....
        /*0bac*/ 	.word	0x00041510


	//   ....[161]....
        /*0bb0*/ 	.word	0x00041590


	//   ....[162]....
        /*0bb4*/ 	.word	0x00041610


	//   ....[163]....
        /*0bb8*/ 	.word	0x000416a0


	//   ....[164]....
        /*0bbc*/ 	.word	0x00041720


	//   ....[165]....
        /*0bc0*/ 	.word	0x000417c0


	//   ....[166]....
        /*0bc4*/ 	.word	0x00041850


	//   ....[167]....
        /*0bc8*/ 	.word	0x00041980


	//   ....[168]....
        /*0bcc*/ 	.word	0x000438a0


	//   ....[169]....
        /*0bd0*/ 	.word	0x00045050


	//   ....[170]....
        /*0bd4*/ 	.word	0x00045690


	//   ....[171]....
        /*0bd8*/ 	.word	0x000463c0


	//   ....[172]....
        /*0bdc*/ 	.word	0x00046410


	//   ....[173]....
        /*0be0*/ 	.word	0x00046430


	//   ....[174]....
        /*0be4*/ 	.word	0x00046440


	//   ....[175]....
        /*0be8*/ 	.word	0x00051090


	//----- nvinfo : EIATTR_REG_RECONFIG
	.align		4
.L_953:
        /*0bec*/ 	.byte	0x01, 0x54
	.zero		2


	//----- nvinfo : EIATTR_SYSCALL_OFFSETS
	.align		4
        /*0bf0*/ 	.byte	0x04, 0x46
        /*0bf2*/ 	.short	(.L_955 - .L_954)


	//   ....[0]....
.L_954:
        /*0bf4*/ 	.word	0x00001e30


	//   ....[1]....
        /*0bf8*/ 	.word	0x00001f80


	//   ....[2]....
        /*0bfc*/ 	.word	0x0000d610


	//   ....[3]....
        /*0c00*/ 	.word	0x0000df60


	//   ....[4]....
        /*0c04*/ 	.word	0x00037ea0


	//   ....[5]....
        /*0c08*/ 	.word	0x00037ff0


	//   ....[6]....
        /*0c0c*/ 	.word	0x000380e0


	//   ....[7]....
        /*0c10*/ 	.word	0x00038990


	//   ....[8]....
        /*0c14*/ 	.word	0x00039320


	//----- nvinfo : EIATTR_MBARRIER_INSTR_OFFSETS
	.align		4
.L_955:
        /*0c18*/ 	.byte	0x04, 0x39
        /*0c1a*/ 	.short	(.L_957 - .L_956)


	//   ....[0]....
.L_956:
        /*0c1c*/ 	.word	0x00000330
        /*0c20*/ 	.word	0x000000ff
        /*0c24*/ 	.word	0x00038800
        /*0c28*/ 	.short	0x0100
        /*0c2a*/ 	.byte	0x08
	.zero		1


	//   ....[1]....
        /*0c2c*/ 	.word	0x00000340
        /*0c30*/ 	.word	0x000000ff
        /*0c34*/ 	.word	0x00038810
        /*0c38*/ 	.short	0x0100
        /*0c3a*/ 	.byte	0x08
	.zero		1


	//   ....[2]....
        /*0c3c*/ 	.word	0x00000350
        /*0c40*/ 	.word	0x000000ff
        /*0c44*/ 	.word	0x00038820
        /*0c48*/ 	.short	0x0100
        /*0c4a*/ 	.byte	0x08
	.zero		1


	//   ....[3]....
        /*0c4c*/ 	.word	0x00000400
        /*0c50*/ 	.word	0x000000ff
        /*0c54*/ 	.word	0x00038830
        /*0c58*/ 	.short	0x0100
        /*0c5a*/ 	.byte	0x06
	.zero		1


	//   ....[4]....
        /*0c5c*/ 	.word	0x00000410
        /*0c60*/ 	.word	0x000000ff
        /*0c64*/ 	.word	0x00038840
        /*0c68*/ 	.short	0x0100
        /*0c6a*/ 	.byte	0x06
	.zero		1


	//   ....[5]....
        /*0c6c*/ 	.word	0x00000420
        /*0c70*/ 	.word	0x000000ff
        /*0c74*/ 	.word	0x00038838
        /*0c78*/ 	.short	0x0100
        /*0c7a*/ 	.byte	0x06
	.zero		1


	//   ....[6]....
        /*0c7c*/ 	.word	0x00000430
        /*0c80*/ 	.word	0x000000ff
        /*0c84*/ 	.word	0x00038848
        /*0c88*/ 	.short	0x0100
        /*0c8a*/ 	.byte	0x06
	.zero		1


	//   ....[7]....
        /*0c8c*/ 	.word	0x00000560
        /*0c90*/ 	.word	0x000000ff
        /*0c94*/ 	.word	0x00038850
        /*0c98*/ 	.short	0x0100
        /*0c9a*/ 	.byte	0x08
	.zero		1


	//   ....[8]....
        /*0c9c*/ 	.word	0x00000570
        /*0ca0*/ 	.word	0x000000ff
        /*0ca4*/ 	.word	0x00038860
        /*0ca8*/ 	.short	0x0100
        /*0caa*/ 	.byte	0x08
	.zero		1


	//   ....[9]....
        /*0cac*/ 	.word	0x00000580
        /*0cb0*/ 	.word	0x000000ff
        /*0cb4*/ 	.word	0x00038858
        /*0cb8*/ 	.short	0x0100
        /*0cba*/ 	.byte	0x08
	.zero		1


	//   ....[10]....
        /*0cbc*/ 	.word	0x00000590
        /*0cc0*/ 	.word	0x000000ff
        /*0cc4*/ 	.word	0x00038868
        /*0cc8*/ 	.short	0x0100
        /*0cca*/ 	.byte	0x08
	.zero		1


	//   ....[11]....
        /*0ccc*/ 	.word	0x00000680
        /*0cd0*/ 	.word	0x000000ff
        /*0cd4*/ 	.word	0x00038870
        /*0cd8*/ 	.short	0x0100
        /*0cda*/ 	.byte	0x06
	.zero		1


	//   ....[12]....
        /*0cdc*/ 	.word	0x00000690
        /*0ce0*/ 	.word	0x000000ff
        /*0ce4*/ 	.word	0x00038880
        /*0ce8*/ 	.short	0x0100
        /*0cea*/ 	.byte	0x06
	.zero		1


	//   ....[13]....
        /*0cec*/ 	.word	0x000006a0
        /*0cf0*/ 	.word	0x000000ff
        /*0cf4*/ 	.word	0x00038878
        /*0cf8*/ 	.short	0x0100
        /*0cfa*/ 	.byte	0x06
	.zero		1


	//   ....[14]....
        /*0cfc*/ 	.word	0x000006b0
        /*0d00*/ 	.word	0x000000ff
        /*0d04*/ 	.word	0x00038888
        /*0d08*/ 	.short	0x0100
        /*0d0a*/ 	.byte	0x06
	.zero		1


	//   ....[15]....
        /*0d0c*/ 	.word	0x000007e0
        /*0d10*/ 	.word	0x000000ff
        /*0d14*/ 	.word	0x00038890
        /*0d18*/ 	.short	0x0100
        /*0d1a*/ 	.byte	0x08
	.zero		1


	//   ....[16]....
        /*0d1c*/ 	.word	0x000007f0
        /*0d20*/ 	.word	0x000000ff
        /*0d24*/ 	.word	0x000388a0
        /*0d28*/ 	.short	0x0100
        /*0d2a*/ 	.byte	0x08
	.zero		1


	//   ....[17]....
        /*0d2c*/ 	.word	0x00000800
        /*0d30*/ 	.word	0x000000ff
        /*0d34*/ 	.word	0x00038898
        /*0d38*/ 	.short	0x0100
        /*0d3a*/ 	.byte	0x08
	.zero		1


	//   ....[18]....
        /*0d3c*/ 	.word	0x00000810
        /*0d40*/ 	.word	0x000000ff
        /*0d44*/ 	.word	0x000388a8
        /*0d48*/ 	.short	0x0100
        /*0d4a*/ 	.byte	0x08
	.zero		1


	//   ....[19]....
        /*0d4c*/ 	.word	0x00000940
        /*0d50*/ 	.word	0x000000ff
        /*0d54*/ 	.word	0x000388b0
        /*0d58*/ 	.short	0x0100
        /*0d5a*/ 	.byte	0x08
	.zero		1


	//   ....[20]....
        /*0d5c*/ 	.word	0x00000950
        /*0d60*/ 	.word	0x000000ff
        /*0d64*/ 	.word	0x000388c0
        /*0d68*/ 	.short	0x0100
        /*0d6a*/ 	.byte	0x08
	.zero		1


	//   ....[21]....
        /*0d6c*/ 	.word	0x00000960
        /*0d70*/ 	.word	0x000000ff
        /*0d74*/ 	.word	0x000388b8
        /*0d78*/ 	.short	0x0100
        /*0d7a*/ 	.byte	0x08
	.zero		1


	//   ....[22]....
        /*0d7c*/ 	.word	0x00000970
        /*0d80*/ 	.word	0x000000ff
        /*0d84*/ 	.word	0x000388c8
        /*0d88*/ 	.short	0x0100
        /*0d8a*/ 	.byte	0x08
	.zero		1


	//   ....[23]....
        /*0d8c*/ 	.word	0x00002aa0
        /*0d90*/ 	.word	0x0000003c
        /*0d94*/ 	.word	0x00038890
        /*0d98*/ 	.short	0x010a
        /*0d9a*/ 	.byte	0x3f
	.zero		1


	//   ....[24]....
        /*0d9c*/ 	.word	0x00003470
        /*0da0*/ 	.word	0x0000003c
        /*0da4*/ 	.word	0x00038890
        /*0da8*/ 	.short	0x010a
        /*0daa*/ 	.byte	0x3f
	.zero		1


	//   ....[25]....
        /*0dac*/ 	.word	0x00003cf0
        /*0db0*/ 	.word	0x0000003c
        /*0db4*/ 	.word	0x00038890
        /*0db8*/ 	.short	0x010a
        /*0dba*/ 	.byte	0x3f
	.zero		1


	//   ....[26]....
        /*0dbc*/ 	.word	0x00003ea0
        /*0dc0*/ 	.word	0x00000004
        /*0dc4*/ 	.word	0x00000000
        /*0dc8*/ 	.short	0x0101
        /*0dca*/ 	.byte	0x3f
	.zero		1


	//   ....[27]....
        /*0dcc*/ 	.word	0x00003ee0
        /*0dd0*/ 	.word	0x0000003c
        /*0dd4*/ 	.word	0x000388b0
        /*0dd8*/ 	.short	0x010a
        /*0dda*/ 	.byte	0x3f
	.zero		1


	//   ....[28]....
        /*0ddc*/ 	.word	0x00004520
        /*0de0*/ 	.word	0x0000003c
        /*0de4*/ 	.word	0x00000000
        /*0de8*/ 	.short	0x0101
        /*0dea*/ 	.byte	0x3f
	.zero		1


	//   ....[29]....
        /*0dec*/ 	.word	0x00007910
        /*0df0*/ 	.word	0x0000000c
        /*0df4*/ 	.word	0x00000000
        /*0df8*/ 	.short	0x0101
        /*0dfa*/ 	.byte	0x3f
	.zero		1


	//   ....[30]....
        /*0dfc*/ 	.word	0x0000b710
        /*0e00*/ 	.word	0x0000000c
        /*0e04*/ 	.word	0x00000000
        /*0e08*/ 	.short	0x0101
        /*0e0a*/ 	.byte	0x3f
	.zero		1


	//   ....[31]....
        /*0e0c*/ 	.word	0x0000dce0
        /*0e10*/ 	.word	0x00000002
        /*0e14*/ 	.word	0x00038800
        /*0e18*/ 	.short	0x010a
        /*0e1a*/ 	.byte	0x3f
	.zero		1


	//   ....[32]....
        /*0e1c*/ 	.word	0x0000dd30
        /*0e20*/ 	.word	0x00000002
        /*0e24*/ 	.word	0x00038800
        /*0e28*/ 	.short	0x010a
        /*0e2a*/ 	.byte	0x3f
	.zero		1


	//   ....[33]....
        /*0e2c*/ 	.word	0x0000e790
        /*0e30*/ 	.word	0x00000002
        /*0e34*/ 	.word	0x00038800
        /*0e38*/ 	.short	0x010a
        /*0e3a*/ 	.byte	0x3f
	.zero		1


	//   ....[34]....
        /*0e3c*/ 	.word	0x0000fba0
        /*0e40*/ 	.word	0x00000002
        /*0e44*/ 	.word	0x00038800
        /*0e48*/ 	.short	0x010a
        /*0e4a*/ 	.byte	0x3f
	.zero		1


	//   ....[35]....
        /*0e4c*/ 	.word	0x000110d0
        /*0e50*/ 	.word	0x00000005
        /*0e54*/ 	.word	0x00000000
        /*0e58*/ 	.short	0x010a
        /*0e5a*/ 	.byte	0x3f
	.zero		1


	//   ....[36]....
        /*0e5c*/ 	.word	0x000111d0
        /*0e60*/ 	.word	0x00000004
        /*0e64*/ 	.word	0x00000000
        /*0e68*/ 	.short	0x010a
        /*0e6a*/ 	.byte	0x3f
	.zero		1


	//   ....[37]....
        /*0e6c*/ 	.word	0x00011610
        /*0e70*/ 	.word	0x0000000e
        /*0e74*/ 	.word	0x00000000
        /*0e78*/ 	.short	0x010a
        /*0e7a*/ 	.byte	0x3f
	.zero		1


	//   ....[38]....
        /*0e7c*/ 	.word	0x00011710
        /*0e80*/ 	.word	0x00000004
        /*0e84*/ 	.word	0x00000000
        /*0e88*/ 	.short	0x010a
        /*0e8a*/ 	.byte	0x3f
	.zero		1


	//   ....[39]....
        /*0e8c*/ 	.word	0x00013450
        /*0e90*/ 	.word	0x0000000e
        /*0e94*/ 	.word	0x00000000
        /*0e98*/ 	.short	0x0101
        /*0e9a*/ 	.byte	0x3f
	.zero		1


	//   ....[40]....
        /*0e9c*/ 	.word	0x0001b830
        /*0ea0*/ 	.word	0x00000004
        /*0ea4*/ 	.word	0x00000000
        /*0ea8*/ 	.short	0x0101
        /*0eaa*/ 	.byte	0x3f
	.zero		1


	//   ....[41]....
        /*0eac*/ 	.word	0x0001bcb0
        /*0eb0*/ 	.word	0x00000005
        /*0eb4*/ 	.word	0x00000000
        /*0eb8*/ 	.short	0x010a
        /*0eba*/ 	.byte	0x3f
	.zero		1


	//   ....[42]....
        /*0ebc*/ 	.word	0x0001bdb0
        /*0ec0*/ 	.word	0x00000006
        /*0ec4*/ 	.word	0x00000000
        /*0ec8*/ 	.short	0x010a
        /*0eca*/ 	.byte	0x3f
	.zero		1


	//   ....[43]....
        /*0ecc*/ 	.word	0x0001c1f0
        /*0ed0*/ 	.word	0x0000000b
        /*0ed4*/ 	.word	0x00000000
        /*0ed8*/ 	.short	0x010a
        /*0eda*/ 	.byte	0x3f
	.zero		1


	//   ....[44]....
        /*0edc*/ 	.word	0x0001c2f0
        /*0ee0*/ 	.word	0x00000006
        /*0ee4*/ 	.word	0x00000000
        /*0ee8*/ 	.short	0x010a
        /*0eea*/ 	.byte	0x3f
	.zero		1


	//   ....[45]....
        /*0eec*/ 	.word	0x0001e030
        /*0ef0*/ 	.word	0x00000012
        /*0ef4*/ 	.word	0x00000000
        /*0ef8*/ 	.short	0x0101
        /*0efa*/ 	.byte	0x3f
	.zero		1


	//   ....[46]....
        /*0efc*/ 	.word	0x00025580
        /*0f00*/ 	.word	0x00000004
        /*0f04*/ 	.word	0x00000000
        /*0f08*/ 	.short	0x0101
        /*0f0a*/ 	.byte	0x3f
	.zero		1


	//   ....[47]....
        /*0f0c*/ 	.word	0x00025760
        /*0f10*/ 	.word	0x00000005
        /*0f14*/ 	.word	0x00000000
        /*0f18*/ 	.short	0x010a
        /*0f1a*/ 	.byte	0x3f
	.zero		1


	//   ....[48]....
        /*0f1c*/ 	.word	0x00025860
        /*0f20*/ 	.word	0x00000004
        /*0f24*/ 	.word	0x00000000
        /*0f28*/ 	.short	0x010a
        /*0f2a*/ 	.byte	0x3f
	.zero		1


	//   ....[49]....
        /*0f2c*/ 	.word	0x00025ca0
        /*0f30*/ 	.word	0x0000000c
        /*0f34*/ 	.word	0x00000000
        /*0f38*/ 	.short	0x010a
        /*0f3a*/ 	.byte	0x3f
	.zero		1


	//   ....[50]....
        /*0f3c*/ 	.word	0x00025da0
        /*0f40*/ 	.word	0x00000004
        /*0f44*/ 	.word	0x00000000
        /*0f48*/ 	.short	0x010a
        /*0f4a*/ 	.byte	0x3f
	.zero		1


	//   ....[51]....
        /*0f4c*/ 	.word	0x00027ae0
        /*0f50*/ 	.word	0x0000000c
        /*0f54*/ 	.word	0x00000000
        /*0f58*/ 	.short	0x0101
        /*0f5a*/ 	.byte	0x3f
	.zero		1


	//   ....[52]....
        /*0f5c*/ 	.word	0x0002fff0
        /*0f60*/ 	.word	0x00000004
        /*0f64*/ 	.word	0x00000000
        /*0f68*/ 	.short	0x0101
        /*0f6a*/ 	.byte	0x3f
	.zero		1


	//   ....[53]....
        /*0f6c*/ 	.word	0x00033280
        /*0f70*/ 	.word	0x00000000
        /*0f74*/ 	.word	0x00000000
        /*0f78*/ 	.short	0x0101
        /*0f7a*/ 	.byte	0x3f
	.zero		1


	//   ....[54]....
        /*0f7c*/ 	.word	0x00035e00
        /*0f80*/ 	.word	0x00000006
        /*0f84*/ 	.word	0x00038820
        /*0f88*/ 	.short	0x010a
        /*0f8a*/ 	.byte	0x3f
	.zero		1


	//   ....[55]....
        /*0f8c*/ 	.word	0x00035ef0
        /*0f90*/ 	.word	0x00000005
        /*0f94*/ 	.word	0x000388a0
        /*0f98*/ 	.short	0x010a
        /*0f9a*/ 	.byte	0x3f
	.zero		1


	//   ....[56]....
        /*0f9c*/ 	.word	0x00036140
        /*0fa0*/ 	.word	0x00000005
        /*0fa4*/ 	.word	0x000388c0
        /*0fa8*/ 	.short	0x010a
        /*0faa*/ 	.byte	0x3f
	.zero		1


	//   ....[57]....
        /*0fac*/ 	.word	0x00036bc0
        /*0fb0*/ 	.word	0x00000005
        /*0fb4*/ 	.word	0x000388a0
        /*0fb8*/ 	.short	0x010a
        /*0fba*/ 	.byte	0x3f
	.zero		1


	//   ....[58]....
        /*0fbc*/ 	.word	0x00036e00
        /*0fc0*/ 	.word	0x00000005
        /*0fc4*/ 	.word	0x000388c0
        /*0fc8*/ 	.short	0x010a
        /*0fca*/ 	.byte	0x3f
	.zero		1


	//   ....[59]....
        /*0fcc*/ 	.word	0x000384f0
        /*0fd0*/ 	.word	0x00000000
        /*0fd4*/ 	.word	0x00038840
        /*0fd8*/ 	.short	0x010a
        /*0fda*/ 	.byte	0x3f
	.zero		1


	//   ....[60]....
        /*0fdc*/ 	.word	0x000390c0
        /*0fe0*/ 	.word	0x00000008
        /*0fe4*/ 	.word	0x00038800
        /*0fe8*/ 	.short	0x0107
        /*0fea*/ 	.byte	0x3f
	.zero		1


	//   ....[61]....
        /*0fec*/ 	.word	0x00039170
        /*0ff0*/ 	.word	0x00000000
        /*0ff4*/ 	.word	0x00038800
        /*0ff8*/ 	.short	0x0101
        /*0ffa*/ 	.byte	0x3f
	.zero		1


	//   ....[62]....
        /*0ffc*/ 	.word	0x0003a120
        /*1000*/ 	.word	0x00000000
        /*1004*/ 	.word	0x00038810
        /*1008*/ 	.short	0x0107
        /*100a*/ 	.byte	0x3f
	.zero		1


	//   ....[63]....
        /*100c*/ 	.word	0x0003a220
        /*1010*/ 	.word	0x00000002
        /*1014*/ 	.word	0x00038810
        /*1018*/ 	.short	0x0101
        /*101a*/ 	.byte	0x3f
	.zero		1


	//   ....[64]....
        /*101c*/ 	.word	0x0003a240
        /*1020*/ 	.word	0x00000002
        /*1024*/ 	.word	0x00038820
        /*1028*/ 	.short	0x010a
        /*102a*/ 	.byte	0x3f
	.zero		1


	//   ....[65]....
        /*102c*/ 	.word	0x0003a350
        /*1030*/ 	.word	0x00000000
        /*1034*/ 	.word	0x00038860
        /*1038*/ 	.short	0x010a
        /*103a*/ 	.byte	0x3f
	.zero		1


	//   ....[66]....
        /*103c*/ 	.word	0x0003afd0
        /*1040*/ 	.word	0x00000002
        /*1044*/ 	.word	0x00038840
        /*1048*/ 	.short	0x010a
        /*104a*/ 	.byte	0x3f
	.zero		1


	//   ....[67]....
        /*104c*/ 	.word	0x0003b220
        /*1050*/ 	.word	0x00000002
        /*1054*/ 	.word	0x00038860
        /*1058*/ 	.short	0x010a
        /*105a*/ 	.byte	0x3f
	.zero		1


	//   ....[68]....
        /*105c*/ 	.word	0x0003be40
        /*1060*/ 	.word	0x00000003
        /*1064*/ 	.word	0x00038840
        /*1068*/ 	.short	0x010a
        /*106a*/ 	.byte	0x3f
	.zero		1


	//   ....[69]....
        /*106c*/ 	.word	0x0003c080
        /*1070*/ 	.word	0x00000003
        /*1074*/ 	.word	0x00038860
        /*1078*/ 	.short	0x010a
        /*107a*/ 	.byte	0x3f
	.zero		1


	//   ....[70]....
        /*107c*/ 	.word	0x0003cc10
        /*1080*/ 	.word	0x00000003
        /*1084*/ 	.word	0x00038840
        /*1088*/ 	.short	0x010a
        /*108a*/ 	.byte	0x3f
	.zero		1


	//   ....[71]....
        /*108c*/ 	.word	0x0003ce60
        /*1090*/ 	.word	0x00000003
        /*1094*/ 	.word	0x00038860
        /*1098*/ 	.short	0x010a
        /*109a*/ 	.byte	0x3f
	.zero		1


	//   ....[72]....
        /*109c*/ 	.word	0x0003e670
        /*10a0*/ 	.word	0x00000000
        /*10a4*/ 	.word	0x00038820
        /*10a8*/ 	.short	0x010a
        /*10aa*/ 	.byte	0x3f
	.zero		1


	//   ....[73]....
        /*10ac*/ 	.word	0x0003e820
        /*10b0*/ 	.word	0x00000006
        /*10b4*/ 	.word	0x00000000
        /*10b8*/ 	.short	0x010a
        /*10ba*/ 	.byte	0x3f
	.zero		1


	//   ....[74]....
        /*10bc*/ 	.word	0x0003e890
        /*10c0*/ 	.word	0x00000007
        /*10c4*/ 	.word	0x00000000
        /*10c8*/ 	.short	0x010a
        /*10ca*/ 	.byte	0x3f
	.zero		1


	//   ....[75]....
        /*10cc*/ 	.word	0x0003e900
        /*10d0*/ 	.word	0x00000004
        /*10d4*/ 	.word	0x00000000
        /*10d8*/ 	.short	0x010a
        /*10da*/ 	.byte	0x3f
	.zero		1


	//   ....[76]....
        /*10dc*/ 	.word	0x0003e930
        /*10e0*/ 	.word	0x00000003
        /*10e4*/ 	.word	0x00000000
        /*10e8*/ 	.short	0x010a
        /*10ea*/ 	.byte	0x3f
	.zero		1


	//   ....[77]....
        /*10ec*/ 	.word	0x0003e990
        /*10f0*/ 	.word	0x0000003c
        /*10f4*/ 	.word	0x00038890
        /*10f8*/ 	.short	0x010a
        /*10fa*/ 	.byte	0x3f
	.zero		1


	//   ....[78]....
        /*10fc*/ 	.word	0x0003e9e0
        /*1100*/ 	.word	0x0000003c
        /*1104*/ 	.word	0x00038890
        /*1108*/ 	.short	0x010a
        /*110a*/ 	.byte	0x3f
	.zero		1


	//   ....[79]....
        /*110c*/ 	.word	0x0003ea30
        /*1110*/ 	.word	0x0000003c
        /*1114*/ 	.word	0x00038890
        /*1118*/ 	.short	0x010a
        /*111a*/ 	.byte	0x3f
	.zero		1


	//   ....[80]....
        /*111c*/ 	.word	0x0003ea80
        /*1120*/ 	.word	0x0000003c
        /*1124*/ 	.word	0x000388b0
        /*1128*/ 	.short	0x010a
        /*112a*/ 	.byte	0x3f
	.zero		1


	//   ....[81]....
        /*112c*/ 	.word	0x0003ee50
        /*1130*/ 	.word	0x00000002
        /*1134*/ 	.word	0x00038800
        /*1138*/ 	.short	0x010a
        /*113a*/ 	.byte	0x3f
	.zero		1


	//   ....[82]....
        /*113c*/ 	.word	0x0003f450
        /*1140*/ 	.word	0x00000002
        /*1144*/ 	.word	0x00038800
        /*1148*/ 	.short	0x010a
        /*114a*/ 	.byte	0x3f
	.zero		1


	//   ....[83]....
        /*114c*/ 	.word	0x0003f4a0
        /*1150*/ 	.word	0x00000004
        /*1154*/ 	.word	0x00000000
        /*1158*/ 	.short	0x010a
        /*115a*/ 	.byte	0x3f
	.zero		1


	//   ....[84]....
        /*115c*/ 	.word	0x0003f4f0
        /*1160*/ 	.word	0x00000004
        /*1164*/ 	.word	0x00000000
        /*1168*/ 	.short	0x010a
        /*116a*/ 	.byte	0x3f
	.zero		1


	//   ....[85]....
        /*116c*/ 	.word	0x0003f540
        /*1170*/ 	.word	0x00000006
        /*1174*/ 	.word	0x00000000
        /*1178*/ 	.short	0x010a
        /*117a*/ 	.byte	0x3f
	.zero		1


	//   ....[86]....
        /*117c*/ 	.word	0x0003f590
        /*1180*/ 	.word	0x00000006
        /*1184*/ 	.word	0x00000000
        /*1188*/ 	.short	0x010a
        /*118a*/ 	.byte	0x3f
	.zero		1


	//   ....[87]....
        /*118c*/ 	.word	0x0003f5e0
        /*1190*/ 	.word	0x00000004
        /*1194*/ 	.word	0x00000000
        /*1198*/ 	.short	0x010a
        /*119a*/ 	.byte	0x3f
	.zero		1


	//   ....[88]....
        /*119c*/ 	.word	0x0003f630
        /*11a0*/ 	.word	0x00000004
        /*11a4*/ 	.word	0x00000000
        /*11a8*/ 	.short	0x010a
        /*11aa*/ 	.byte	0x3f
	.zero		1


	//   ....[89]....
        /*11ac*/ 	.word	0x0003f7e0
        /*11b0*/ 	.word	0x00000005
        /*11b4*/ 	.word	0x00038820
        /*11b8*/ 	.short	0x010a
        /*11ba*/ 	.byte	0x3f
	.zero		1


	//   ....[90]....
        /*11bc*/ 	.word	0x0003f830
        /*11c0*/ 	.word	0x00000005
        /*11c4*/ 	.word	0x000388a0
        /*11c8*/ 	.short	0x010a
        /*11ca*/ 	.byte	0x3f
	.zero		1


	//   ....[91]....
        /*11cc*/ 	.word	0x0003f880
        /*11d0*/ 	.word	0x00000005
        /*11d4*/ 	.word	0x000388c0
        /*11d8*/ 	.short	0x010a
        /*11da*/ 	.byte	0x3f
	.zero		1


	//   ....[92]....
        /*11dc*/ 	.word	0x0003f8d0
        /*11e0*/ 	.word	0x00000005
        /*11e4*/ 	.word	0x000388a0
        /*11e8*/ 	.short	0x010a
        /*11ea*/ 	.byte	0x3f
	.zero		1


	//   ....[93]....
        /*11ec*/ 	.word	0x0003f920
        /*11f0*/ 	.word	0x00000005
        /*11f4*/ 	.word	0x000388c0
        /*11f8*/ 	.short	0x010a
        /*11fa*/ 	.byte	0x3f
	.zero		1


	//   ....[94]....
        /*11fc*/ 	.word	0x0003fac0
        /*1200*/ 	.word	0x00000000
        /*1204*/ 	.word	0x00038840
        /*1208*/ 	.short	0x010a
        /*120a*/ 	.byte	0x3f
	.zero		1


	//   ....[95]....
        /*120c*/ 	.word	0x00040c10
        /*1210*/ 	.word	0x00000002
        /*1214*/ 	.word	0x00038820
        /*1218*/ 	.short	0x010a
        /*121a*/ 	.byte	0x3f
	.zero		1


	//   ....[96]....
        /*121c*/ 	.word	0x00040c60
        /*1220*/ 	.word	0x00000000
        /*1224*/ 	.word	0x00038860
        /*1228*/ 	.short	0x010a
        /*122a*/ 	.byte	0x3f
	.zero		1


	//   ....[97]....
        /*122c*/ 	.word	0x00040cb0
        /*1230*/ 	.word	0x00000002
        /*1234*/ 	.word	0x00038840
        /*1238*/ 	.short	0x010a
        /*123a*/ 	.byte	0x3f
	.zero		1


	//   ....[98]....
        /*123c*/ 	.word	0x00040d00
        /*1240*/ 	.word	0x00000002
        /*1244*/ 	.word	0x00038860
        /*1248*/ 	.short	0x010a
        /*124a*/ 	.byte	0x3f
	.zero		1


	//   ....[99]....
        /*124c*/ 	.word	0x00040d50
        /*1250*/ 	.word	0x00000003
        /*1254*/ 	.word	0x00038840
        /*1258*/ 	.short	0x010a
        /*125a*/ 	.byte	0x3f
	.zero		1


	//   ....[100]....
        /*125c*/ 	.word	0x00040da0
        /*1260*/ 	.word	0x00000003
        /*1264*/ 	.word	0x00038860
        /*1268*/ 	.short	0x010a
        /*126a*/ 	.byte	0x3f
	.zero		1


	//   ....[101]....
        /*126c*/ 	.word	0x00040df0
        /*1270*/ 	.word	0x00000003
        /*1274*/ 	.word	0x00038840
        /*1278*/ 	.short	0x010a
        /*127a*/ 	.byte	0x3f
	.zero		1


	//   ....[102]....
        /*127c*/ 	.word	0x00040e40
        /*1280*/ 	.word	0x00000003
        /*1284*/ 	.word	0x00038860
        /*1288*/ 	.short	0x010a
        /*128a*/ 	.byte	0x3f
	.zero		1


	//   ....[103]....
        /*128c*/ 	.word	0x000418a0
        /*1290*/ 	.word	0x00000000
        /*1294*/ 	.word	0x00038820
        /*1298*/ 	.short	0x010a
        /*129a*/ 	.byte	0x3f
	.zero		1


	//   ....[104]....
        /*129c*/ 	.word	0x00041a40
        /*12a0*/ 	.word	0x00000006
        /*12a4*/ 	.word	0x00000000
        /*12a8*/ 	.short	0x010a
        /*12aa*/ 	.byte	0x3f
	.zero		1


	//   ....[105]....
        /*12ac*/ 	.word	0x00041a90
        /*12b0*/ 	.word	0x00000007
        /*12b4*/ 	.word	0x00000000
        /*12b8*/ 	.short	0x010a
        /*12ba*/ 	.byte	0x3f
	.zero		1


	//   ....[106]....
        /*12bc*/ 	.word	0x00041ae0
        /*12c0*/ 	.word	0x00000004
        /*12c4*/ 	.word	0x00000000
        /*12c8*/ 	.short	0x010a
        /*12ca*/ 	.byte	0x3f
	.zero		1


	//   ....[107]....
        /*12cc*/ 	.word	0x00041d00
        /*12d0*/ 	.word	0x00000009
        /*12d4*/ 	.word	0x00000000
        /*12d8*/ 	.short	0x010a
        /*12da*/ 	.byte	0x3f
	.zero		1


	//   ....[108]....
        /*12dc*/ 	.word	0x00041e40
        /*12e0*/ 	.word	0x0000000b
        /*12e4*/ 	.word	0x00000000
        /*12e8*/ 	.short	0x010a
        /*12ea*/ 	.byte	0x3f
	.zero		1


	//   ....[109]....
        /*12ec*/ 	.word	0x000423e0
        /*12f0*/ 	.word	0x00000006
        /*12f4*/ 	.word	0x00038810
        /*12f8*/ 	.short	0x010a
        /*12fa*/ 	.byte	0x3f
	.zero		1


	//   ....[110]....
        /*12fc*/ 	.word	0x00042560
        /*1300*/ 	.word	0x0000000b
        /*1304*/ 	.word	0x00000000
        /*1308*/ 	.short	0x010a
        /*130a*/ 	.byte	0x3f
	.zero		1


	//   ....[111]....
        /*130c*/ 	.word	0x000426a0
        /*1310*/ 	.word	0x0000000e
        /*1314*/ 	.word	0x00000000
        /*1318*/ 	.short	0x010a
        /*131a*/ 	.byte	0x3f
	.zero		1


	//   ....[112]....
        /*131c*/ 	.word	0x00044b10
        /*1320*/ 	.word	0x0000000b
        /*1324*/ 	.word	0x00000000
        /*1328*/ 	.short	0x0101
        /*132a*/ 	.byte	0x3f
	.zero		1


	//   ....[113]....
        /*132c*/ 	.word	0x00051170
        /*1330*/ 	.word	0x00000002
        /*1334*/ 	.word	0x00000000
        /*1338*/ 	.short	0x0101
        /*133a*/ 	.byte	0x3f
	.zero		1


	//   ....[114]....
        /*133c*/ 	.word	0x000511a0
        /*1340*/ 	.word	0x0000000b
        /*1344*/ 	.word	0x00000000
        /*1348*/ 	.short	0x010a
        /*134a*/ 	.byte	0x3f
	.zero		1


	//   ....[115]....
        /*134c*/ 	.word	0x000511f0
        /*1350*/ 	.word	0x00000006
        /*1354*/ 	.word	0x00038810
        /*1358*/ 	.short	0x010a
        /*135a*/ 	.byte	0x3f
	.zero		1


	//   ....[116]....
        /*135c*/ 	.word	0x00051240
        /*1360*/ 	.word	0x0000000e
        /*1364*/ 	.word	0x00000000
        /*1368*/ 	.short	0x010a
        /*136a*/ 	.byte	0x3f
	.zero		1


	//----- nvinfo : EIATTR_NUM_MBARRIERS
	.align		4
.L_957:
        /*136c*/ 	.byte	0x03, 0x38
        /*136e*/ 	.short	0x0017


	//----- nvinfo : EIATTR_EXIT_INSTR_OFFSETS
	.align		4
        /*1370*/ 	.byte	0x04, 0x1c
        /*1372*/ 	.short	(.L_959 - .L_958)


	//   ....[0]....
.L_958:
        /*1374*/ 	.word	0x0003e980


	//----- nvinfo : EIATTR_MAX_THREADS
	.align		4
.L_959:
        /*1378*/ 	.byte	0x04, 0x05
        /*137a*/ 	.short	(.L_961 - .L_960)
.L_960:
        /*137c*/ 	.word	0x00000180
        /*1380*/ 	.word	0x00000001
        /*1384*/ 	.word	0x00000001


	//----- nvinfo : EIATTR_CRS_STACK_SIZE
	.align		4
.L_961:
        /*1388*/ 	.byte	0x04, 0x1e
        /*138a*/ 	.short	(.L_963 - .L_962)
.L_962:
        /*138c*/ 	.word	0x00000000


	//----- nvinfo : EIATTR_CBANK_PARAM_SIZE
	.align		4
.L_963:
        /*1390*/ 	.byte	0x03, 0x19
        /*1392*/ 	.short	0x0bf0


	//----- nvinfo : EIATTR_PARAM_CBANK
	.align		4
        /*1394*/ 	.byte	0x04, 0x0a
        /*1396*/ 	.short	(.L_965 - .L_964)
	.align		4
.L_964:
        /*1398*/ 	.word	index@(.nv.constant0._ZN7cutlass13device_kernelIN5flash11enable_sm90INS1_16FlashAttnFwdSm90INS1_25CollectiveMainloopFwdSm90ILi2EN4cute5tupleIJNS5_1CILi1EEES8_S8_EEENS6_IJNS7_ILi64EEESA_SA_EEELi512ENS_6half_tEfNS_4arch4Sm90ELb0ELb1ELb1ELb1ELb0ELb1ELb1ELb0ELb0ELb1ELb0ELb0EEENS1_21CollectiveEpilogueFwdINS6_IJSA_NS7_ILi512EEESA_EEES9_SC_SE_Li256ELb1ELb1ELb0ELb0EEENS1_36VarlenDynamicPersistentTileSchedulerILi64ELi64ELi256ELi128ELb0ELb1ELb1ELb1ELb0ELb1EEEEEEEEEvNT_6ParamsE)
        /*139c*/ 	.short	0x0210
        /*139e*/ 	.short	0x0bf0


	//----- nvinfo : EIATTR_SW_WAR
	.align		4
.L_965:
        /*13a0*/ 	.byte	0x04, 0x36
        /*13a2*/ 	.short	(.L_967 - .L_966)
.L_966:
        /*13a4*/ 	.word	0x00000008
.L_967:


//--------------------- .nv.info._ZN7cutlass13device_kernelIN5flash11enable_sm90INS1_16FlashAttnFwdSm90INS1_25CollectiveMainloopFwdSm90ILi2EN4cute5tupleIJNS5_1CILi1EEES8_S8_EEENS6_IJNS7_ILi64EEESA_SA_EEELi512ENS_6half_tEfNS_4arch4Sm90ELb1ELb0ELb1ELb0ELb0ELb0ELb0ELb0ELb0ELb1ELb0ELb0EEENS1_21CollectiveEpilogueFwdINS6_IJSA_NS7_ILi512EEESA_EEES9_SC_SE_Li256ELb0ELb1ELb0ELb0EEENS1_30DynamicPersistentTileSchedulerILi256ELi128ELb0ELb1ELb1EEEEEEEEEvNT_6ParamsE --------------------------
	.section	.nv.info._ZN7cutlass13device_kernelIN5flash11enable_sm90INS1_16FlashAttnFwdSm90INS1_25CollectiveMainloopFwdSm90ILi2EN4cute5tupleIJNS5_1CILi1EEES8_S8_EEENS6_IJNS7_ILi64EEESA_SA_EEELi512ENS_6half_tEfNS_4arch4Sm90ELb1ELb0ELb1ELb0ELb0ELb0ELb0ELb0ELb0ELb1ELb0ELb0EEENS1_21CollectiveEpilogueFwdINS6_IJSA_NS7_ILi512EEESA_EEES9_SC_SE_Li256ELb0ELb1ELb0ELb0EEENS1_30DynamicPersistentTileSchedulerILi256ELi128ELb0ELb1ELb1EEEEEEEEEvNT_6ParamsE,"",@"SHT_CUDA_INFO"
	.sectionflags	@""
	.align	4


	//----- nvinfo : EIATTR_CUDA_API_VERSION
	.align		4
        /*0000*/ 	.byte	0x04, 0x37
        /*0002*/ 	.short	(.L_969 - .L_968)
.L_968:
        /*0004*/ 	.word	0x00000082


	//----- nvinfo : EIATTR_KPARAM_INFO
	.align		4
.L_969:
        /*0008*/ 	.byte	0x04, 0x17
        /*000a*/ 	.short	(.L_971 - .L_970)
.L_970:
        /*000c*/ 	.word	0x00000000
        /*0010*/ 	.short	0x0000
        /*0012*/ 	.short	0x0070
        /*0014*/ 	.byte	0x00, 0xf0, 0x01, 0x2a


	//----- nvinfo : EIATTR_SPARSE_MMA_MASK
	.align		4
.L_971:
        /*0018*/ 	.byte	0x03, 0x50
        /*001a*/ 	.short	0x0000


	//----- nvinfo : EIATTR_MAXREG_COUNT
	.align		4
        /*001c*/ 	.byte	0x03, 0x1b
        /*001e*/ 	.short	0x00a8


	//----- nvinfo : EIATTR_NUM_BARRIERS
	.align		4
        /*0020*/ 	.byte	0x02, 0x4c
        /*0022*/ 	.byte	0x10
	.zero		1


	//----- nvinfo : EIATTR_EXTERNS
	.align		4
        /*0024*/ 	.byte	0x04, 0x0f
        /*0026*/ 	.short	(.L_973 - .L_972)


	//   ....[0]....
	.align		4
.L_972:
        /*0028*/ 	.word	index@(__assertfail)


	//----- nvinfo : EIATTR_ANNOTATIONS
	.align		4
.L_973:
        /*002c*/ 	.byte	0x04, 0x55
        /*002e*/ 	.short	(.L_975 - .L_974)


	//   ....[0]....
.L_974:
        /* <DEDUP_REMOVED lines=24> */


	//----- nvinfo : EIATTR_MERCURY_ISA_VERSION
	.align		4
.L_975:
        /*01a0*/ 	.byte	0x03, 0x5f
        /*01a2*/ 	.short	0x0101


	//----- nvinfo : EIATTR_INT_WARP_WIDE_INSTR_OFFSETS
	.align		4
        /*01a4*/ 	.byte	0x04, 0x31
        /*01a6*/ 	.short	(.L_977 - .L_976)


	//   ....[0]....
.L_976:
        /*01a8*/ 	.word	0x00000130


	//   ....[1]....
        /*01ac*/ 	.word	0x00000170


	//   ....[2]....
        /*01b0*/ 	.word	0x000001e0


	//   ....[3]....
        /*01b4*/ 	.word	0x0000d010


	//   ....[4]....
        /*01b8*/ 	.word	0x0000d0a0


	//   ....[5]....
        /*01bc*/ 	.word	0x00011690


	//   ....[6]....
        /*01c0*/ 	.word	0x00011720


	//----- nvinfo : EIATTR_COOP_GROUP_MASK_REGIDS
	.align		4
.L_977:
        /*01c4*/ 	.byte	0x04, 0x29
        /*01c6*/ 	.short	(.L_979 - .L_978)


	//   ....[0]....
.L_978:
        /*01c8*/ 	.word	0xffffffff


	//   ....[1]....
        /*01cc*/ 	.word	0xffffffff


	//   ....[2]....
        /*01d0*/ 	.word	0xffffffff


	//   ....[3]....
        /*01d4*/ 	.word	0xffffffff


	//   ....[4]....
        /*01d8*/ 	.word	0xffffffff


	//   ....[5]....
        /*01dc*/ 	.word	0xffffffff


	//   ....[6]....
        /*01e0*/ 	.word	0xffffffff


	//   ....[7]....
        /*01e4*/ 	.word	0xffffffff


	//   ....[8]....
        /*01e8*/ 	.word	0xffffffff


	//   ....[9]....
        /*01ec*/ 	.word	0xffffffff


	//   ....[10]....
        /*01f0*/ 	.word	0xffffffff


	//   ....[11]....
        /*01f4*/ 	.word	0xffffffff


	//   ....[12]....
        /*01f8*/ 	.word	0xffffffff


	//   ....[13]....
        /*01fc*/ 	.word	0xffffffff


	//   ....[14]....
        /*0200*/ 	.word	0xffffffff


	//   ....[15]....
        /*0204*/ 	.word	0xffffffff


	//   ....[16]....
        /*0208*/ 	.word	0xffffffff


	//   ....[17]....
        /*020c*/ 	.word	0xffffffff


	//   ....[18]....
        /*0210*/ 	.word	0xffffffff


	//   ....[19]....
        /*0214*/ 	.word	0xffffffff


	//   ....[20]....
        /*0218*/ 	.word	0xffffffff


	//   ....[21]....
        /*021c*/ 	.word	0xffffffff


	//   ....[22]....
        /*0220*/ 	.word	0xffffffff


	//   ....[23]....
        /*0224*/ 	.word	0xffffffff


	//   ....[24]....
        /*0228*/ 	.word	0xffffffff


	//   ....[25]....
        /*022c*/ 	.word	0xffffffff


	//   ....[26]....
        /*0230*/ 	.word	0xffffffff


	//   ....[27]....
        /*0234*/ 	.word	0xffffffff


	//   ....[28]....
        /*0238*/ 	.word	0xffffffff


	//   ....[29]....
        /*023c*/ 	.word	0xffffffff


	//   ....[30]....
        /*0240*/ 	.word	0xffffffff


	//   ....[31]....
        /*0244*/ 	.word	0xffffffff


	//   ....[32]....
        /*0248*/ 	.word	0xffffffff


	//   ....[33]....
        /*024c*/ 	.word	0xffffffff


	//   ....[34]....
        /*0250*/ 	.word	0xffffffff


	//   ....[35]....
        /*0254*/ 	.word	0xffffffff


	//   ....[36]....
        /*0258*/ 	.word	0xffffffff


	//   ....[37]....
        /*025c*/ 	.word	0xffffffff


	//   ....[38]....
        /*0260*/ 	.word	0xffffffff


	//   ....[39]....
        /*0264*/ 	.word	0xffffffff


	//   ....[40]....
        /*0268*/ 	.word	0xffffffff


	//   ....[41]....
        /*026c*/ 	.word	0xffffffff


	//   ....[42]....
        /*0270*/ 	.word	0xffffffff


	//   ....[43]....
        /*0274*/ 	.word	0xffffffff


	//   ....[44]....
        /*0278*/ 	.word	0xffffffff


	//   ....[45]....
        /*027c*/ 	.word	0xffffffff


	//   ....[46]....
        /*0280*/ 	.word	0xffffffff


	//   ....[47]....
        /*0284*/ 	.word	0xffffffff


	//   ....[48]....
        /*0288*/ 	.word	0xffffffff


	//   ....[49]....
        /*028c*/ 	.word	0xffffffff


	//   ....[50]....
        /*0290*/ 	.word	0xffffffff


	//   ....[51]....
        /*0294*/ 	.word	0xffffffff


	//   ....[52]....
        /*0298*/ 	.word	0xffffffff


	//   ....[53]....
        /*029c*/ 	.word	0xffffffff


	//   ....[54]....
        /*02a0*/ 	.word	0xffffffff


	//   ....[55]....
        /*02a4*/ 	.word	0xffffffff


	//   ....[56]....
        /*02a8*/ 	.word	0xffffffff


	//   ....[57]....
        /*02ac*/ 	.word	0x0500000f


	//   ....[58]....
        /*02b0*/ 	.word	0x0500000f


	//   ....[59]....
        /*02b4*/ 	.word	0x0500000f


	//   ....[60]....
        /*02b8*/ 	.word	0x0500000f


	//   ....[61]....
        /*02bc*/ 	.word	0x0500000f


	//   ....[62]....
        /*02c0*/ 	.word	0x0500000f


	//   ....[63]....
        /*02c4*/ 	.word	0x0500000f


	//   ....[64]....
        /*02c8*/ 	.word	0x0500000f


	//   ....[65]....
        /*02cc*/ 	.word	0x0500000f


	//   ....[66]....
        /*02d0*/ 	.word	0x0500000f


	//   ....[67]....
        /*02d4*/ 	.word	0x0500000f


	//----- nvinfo : EIATTR_COOP_GROUP_INSTR_OFFSETS
	.align		4
.L_979:
        /*02d8*/ 	.byte	0x04, 0x28
        /*02da*/ 	.short	(.L_981 - .L_980)


	//   ....[0]....
.L_980:
        /*02dc*/ 	.word	0x00000060


	//   ....[1]....
        /*02e0*/ 	.word	0x00000140


	//   ....[2]....
        /*02e4*/ 	.word	0x00000190


	//   ....[3]....
        /*02e8*/ 	.word	0x00000380


	//   ....[4]....
        /*02ec*/ 	.word	0x000004e0


	//   ....[5]....
        /*02f0*/ 	.word	0x00000600


	//   ....[6]....
        /*02f4*/ 	.word	0x00000760


	//   ....[7]....
        /*02f8*/ 	.word	0x00001900


	//   ....[8]....
        /*02fc*/ 	.word	0x000036c0


	//   ....[9]....
        /*0300*/ 	.word	0x00003cb0


	//   ....[10]....
        /*0304*/ 	.word	0x00003cd0


	//   ....[11]....
        /*0308*/ 	.word	0x00004470


	//   ....[12]....
        /*030c*/ 	.word	0x00004510


	//   ....[13]....
        /*0310*/ 	.word	0x00004980


	//   ....[14]....
        /*0314*/ 	.word	0x000049f0


	//   ....[15]....
        /*0318*/ 	.word	0x00005390


	//   ....[16]....
        /*031c*/ 	.word	0x00005690


	//   ....[17]....
        /*0320*/ 	.word	0x000056a0


	//   ....[18]....
        /*0324*/ 	.word	0x00005dd0


	//   ....[19]....
        /*0328*/ 	.word	0x00005e50


	//   ....[20]....
        /*032c*/ 	.word	0x000062b0


	//   ....[21]....
        /*0330*/ 	.word	0x00006350


	//   ....[22]....
        /*0334*/ 	.word	0x000075b0


	//   ....[23]....
        /*0338*/ 	.word	0x00007cd0


	//   ....[24]....
        /*033c*/ 	.word	0x00007d40


	//   ....[25]....
        /*0340*/ 	.word	0x00008030


	//   ....[26]....
        /*0344*/ 	.word	0x000081f0


	//   ....[27]....
        /*0348*/ 	.word	0x00009290


	//   ....[28]....
        /*034c*/ 	.word	0x000092d0


	//   ....[29]....
        /*0350*/ 	.word	0x00009310


	//   ....[30]....
        /*0354*/ 	.word	0x00009390


	//   ....[31]....
        /*0358*/ 	.word	0x000093c0


	//   ....[32]....
        /*035c*/ 	.word	0x00009e30


	//   ....[33]....
        /*0360*/ 	.word	0x0000b0f0


	//   ....[34]....
        /*0364*/ 	.word	0x0000b120


	//   ....[35]....
        /*0368*/ 	.word	0x0000b150


	//   ....[36]....
        /*036c*/ 	.word	0x0000b170


	//   ....[37]....
        /*0370*/ 	.word	0x0000b7c0


	//   ....[38]....
        /*0374*/ 	.word	0x0000b7d0


	//   ....[39]....
        /*0378*/ 	.word	0x0000ba00


	//   ....[40]....
        /*037c*/ 	.word	0x0000ba20


	//   ....[41]....
        /*0380*/ 	.word	0x0000c3b0


	//   ....[42]....
        /*0384*/ 	.word	0x0000c3d0


	//   ....[43]....
        /*0388*/ 	.word	0x0000c600


	//   ....[44]....
        /*038c*/ 	.word	0x0000c620


	//   ....[45]....
        /*0390*/ 	.word	0x0000c8e0


	//   ....[46]....
        /*0394*/ 	.word	0x0000d600


	//   ....[47]....
        /*0398*/ 	.word	0x0000df40


	//   ....[48]....
        /*039c*/ 	.word	0x0000df70


	//   ....[49]....
        /*03a0*/ 	.word	0x0000e020


	//   ....[50]....
        /*03a4*/ 	.word	0x0000e030


	//   ....[51]....
        /*03a8*/ 	.word	0x0000e0a0


	//   ....[52]....
        /*03ac*/ 	.word	0x0000e0b0


	//   ....[53]....
        /*03b0*/ 	.word	0x0000e0c0


	//   ....[54]....
        /*03b4*/ 	.word	0x0000e100


	//   ....[55]....
        /*03b8*/ 	.word	0x00011880


	//   ....[56]....
        /*03bc*/ 	.word	0x00011a70


	//   ....[57]....
        /*03c0*/ 	.word	0x00012070


	//   ....[58]....
        /*03c4*/ 	.word	0x000121d0


	//   ....[59]....
        /*03c8*/ 	.word	0x00012230


	//   ....[60]....
        /*03cc*/ 	.word	0x000122c0


	//   ....[61]....
        /*03d0*/ 	.word	0x000123a0


	//   ....[62]....
        /*03d4*/ 	.word	0x00012400


	//   ....[63]....
        /*03d8*/ 	.word	0x000124e0


	//   ....[64]....
        /*03dc*/ 	.word	0x00012540


	//   ....[65]....
        /*03e0*/ 	.word	0x00012600


	//   ....[66]....
        /*03e4*/ 	.word	0x00012920


	//   ....[67]....
        /*03e8*/ 	.word	0x00012a40


	//----- nvinfo : EIATTR_REG_RECONFIG
	.align		4
.L_981:
        /*03ec*/ 	.byte	0x01, 0x54
	.zero		2


	//----- nvinfo : EIATTR_SYSCALL_OFFSETS
	.align		4
        /*03f0*/ 	.byte	0x04, 0x46
        /*03f2*/ 	.short	(.L_983 - .L_982)


	//   ....[0]....
.L_982:
        /*03f4*/ 	.word	0x00003890


	//   ....[1]....
        /*03f8*/ 	.word	0x0000d210


	//   ....[2]....
        /*03fc*/ 	.word	0x0000d360


	//   ....[3]....
        /*0400*/ 	.word	0x0000d450


	//   ....[4]....
        /*0404*/ 	.word	0x0000db80


	//----- nvinfo : EIATTR_MBARRIER_INSTR_OFFSETS
	.align		4
.L_983:
        /*0408*/ 	.byte	0x04, 0x39
        /*040a*/ 	.short	(.L_985 - .L_984)


	//   ....[0]....
.L_984:
        /*040c*/ 	.word	0x00000270
        /*0410*/ 	.word	0x000000ff
        /*0414*/ 	.word	0x00028c00
        /*0418*/ 	.short	0x0100
        /*041a*/ 	.byte	0x08
	.zero		1


	//   ....[1]....
        /*041c*/ 	.word	0x00000280
        /*0420*/ 	.word	0x000000ff
        /*0424*/ 	.word	0x00028c20
        /*0428*/ 	.short	0x0100
        /*042a*/ 	.byte	0x08
	.zero		1


	//   ....[2]....
        /*042c*/ 	.word	0x00000330
        /*0430*/ 	.word	0x000000ff
        /*0434*/ 	.word	0x00028c30
        /*0438*/ 	.short	0x0100
        /*043a*/ 	.byte	0x06
	.zero		1


	//   ....[3]....
        /*043c*/ 	.word	0x00000340
        /*0440*/ 	.word	0x000000ff
        /*0444*/ 	.word	0x00028c40
        /*0448*/ 	.short	0x0100
        /*044a*/ 	.byte	0x06
	.zero		1


	//   ....[4]....
        /*044c*/ 	.word	0x00000350
        /*0450*/ 	.word	0x000000ff
        /*0454*/ 	.word	0x00028c38
        /*0458*/ 	.short	0x0100
        /*045a*/ 	.byte	0x06
	.zero		1


	//   ....[5]....
        /*045c*/ 	.word	0x00000360
        /*0460*/ 	.word	0x000000ff
        /*0464*/ 	.word	0x00028c48
        /*0468*/ 	.short	0x0100
        /*046a*/ 	.byte	0x06
	.zero		1


	//   ....[6]....
        /*046c*/ 	.word	0x00000490
        /*0470*/ 	.word	0x000000ff
        /*0474*/ 	.word	0x00028c50
        /*0478*/ 	.short	0x0100
        /*047a*/ 	.byte	0x08
	.zero		1


	//   ....[7]....
        /*047c*/ 	.word	0x000004a0
        /*0480*/ 	.word	0x000000ff
        /*0484*/ 	.word	0x00028c60
        /*0488*/ 	.short	0x0100
        /*048a*/ 	.byte	0x08
	.zero		1


	//   ....[8]....
        /*048c*/ 	.word	0x000004b0
        /*0490*/ 	.word	0x000000ff
        /*0494*/ 	.word	0x00028c58
        /*0498*/ 	.short	0x0100
        /*049a*/ 	.byte	0x08
	.zero		1


	//   ....[9]....
        /*049c*/ 	.word	0x000004c0
        /*04a0*/ 	.word	0x000000ff
        /*04a4*/ 	.word	0x00028c68
        /*04a8*/ 	.short	0x0100
        /*04aa*/ 	.byte	0x08
	.zero		1


	//   ....[10]....
        /*04ac*/ 	.word	0x000005b0
        /*04b0*/ 	.word	0x000000ff
        /*04b4*/ 	.word	0x00028c70
        /*04b8*/ 	.short	0x0100
        /*04ba*/ 	.byte	0x06
	.zero		1


	//   ....[11]....
        /*04bc*/ 	.word	0x000005c0
        /*04c0*/ 	.word	0x000000ff
        /*04c4*/ 	.word	0x00028c80
        /*04c8*/ 	.short	0x0100
        /*04ca*/ 	.byte	0x06
	.zero		1


	//   ....[12]....
        /*04cc*/ 	.word	0x000005d0
        /*04d0*/ 	.word	0x000000ff
        /*04d4*/ 	.word	0x00028c78
        /*04d8*/ 	.short	0x0100
        /*04da*/ 	.byte	0x06
	.zero		1


	//   ....[13]....
        /*04dc*/ 	.word	0x000005e0
        /*04e0*/ 	.word	0x000000ff
        /*04e4*/ 	.word	0x00028c88
        /*04e8*/ 	.short	0x0100
        /*04ea*/ 	.byte	0x06
	.zero		1


	//   ....[14]....
        /*04ec*/ 	.word	0x00000710
        /*04f0*/ 	.word	0x000000ff
        /*04f4*/ 	.word	0x00028c90
        /*04f8*/ 	.short	0x0100
        /*04fa*/ 	.byte	0x08
	.zero		1


	//   ....[15]....
        /*04fc*/ 	.word	0x00000720
        /*0500*/ 	.word	0x000000ff
        /*0504*/ 	.word	0x00028ca0
        /*0508*/ 	.short	0x0100
        /*050a*/ 	.byte	0x08
	.zero		1


	//   ....[16]....
        /*050c*/ 	.word	0x00000730
        /*0510*/ 	.word	0x000000ff
        /*0514*/ 	.word	0x00028c98
        /*0518*/ 	.short	0x0100
        /*051a*/ 	.byte	0x08
	.zero		1


	//   ....[17]....
        /*051c*/ 	.word	0x00000740
        /*0520*/ 	.word	0x000000ff
        /*0524*/ 	.word	0x00028ca8
        /*0528*/ 	.short	0x0100
        /*052a*/ 	.byte	0x08
	.zero		1


	//   ....[18]....
        /*052c*/ 	.word	0x00000870
        /*0530*/ 	.word	0x000000ff
        /*0534*/ 	.word	0x00028cb0
        /*0538*/ 	.short	0x0100
        /*053a*/ 	.byte	0x08
	.zero		1


	//   ....[19]....
        /*053c*/ 	.word	0x00000880
        /*0540*/ 	.word	0x000000ff
        /*0544*/ 	.word	0x00028cc0
        /*0548*/ 	.short	0x0100
        /*054a*/ 	.byte	0x08
	.zero		1


	//   ....[20]....
        /*054c*/ 	.word	0x00000890
        /*0550*/ 	.word	0x000000ff
        /*0554*/ 	.word	0x00028cb8
        /*0558*/ 	.short	0x0100
        /*055a*/ 	.byte	0x08
	.zero		1


	//   ....[21]....
        /*055c*/ 	.word	0x000008a0
        /*0560*/ 	.word	0x000000ff
        /*0564*/ 	.word	0x00028cc8
        /*0568*/ 	.short	0x0100
        /*056a*/ 	.byte	0x08
	.zero		1


	//   ....[22]....
        /*056c*/ 	.word	0x00001a10
        /*0570*/ 	.word	0x000000ff
        /*0574*/ 	.word	0x00028c50
        /*0578*/ 	.short	0x010a
        /*057a*/ 	.byte	0x15
	.zero		1


	//   ....[23]....
        /*057c*/ 	.word	0x00001cd0
        /*0580*/ 	.word	0x00000000
        /*0584*/ 	.word	0x00000000
        /*0588*/ 	.short	0x0101
        /*058a*/ 	.byte	0x3f
	.zero		1


	//   ....[24]....
        /*058c*/ 	.word	0x00002620
        /*0590*/ 	.word	0x000000ff
        /*0594*/ 	.word	0x00028c50
        /*0598*/ 	.short	0x010a
        /*059a*/ 	.byte	0x15
	.zero		1


	//   ....[25]....
        /*059c*/ 	.word	0x00002660
        /*05a0*/ 	.word	0x000000ff
        /*05a4*/ 	.word	0x00028c50
        /*05a8*/ 	.short	0x010a
        /*05aa*/ 	.byte	0x15
	.zero		1


	//   ....[26]....
        /*05ac*/ 	.word	0x00002830
        /*05b0*/ 	.word	0x00000000
        /*05b4*/ 	.word	0x00000000
        /*05b8*/ 	.short	0x0101
        /*05ba*/ 	.byte	0x3f
	.zero		1


	//   ....[27]....
        /*05bc*/ 	.word	0x00003910
        /*05c0*/ 	.word	0x000000ff
        /*05c4*/ 	.word	0x00028c00
        /*05c8*/ 	.short	0x010a
        /*05ca*/ 	.byte	0x2b
	.zero		1


	//   ....[28]....
        /*05cc*/ 	.word	0x00003990
        /*05d0*/ 	.word	0x00000007
        /*05d4*/ 	.word	0x00028c30
        /*05d8*/ 	.short	0x010a
        /*05da*/ 	.byte	0x3f
	.zero		1


	//   ....[29]....
        /*05dc*/ 	.word	0x000039d0
        /*05e0*/ 	.word	0x00000007
        /*05e4*/ 	.word	0x00028c30
        /*05e8*/ 	.short	0x010a
        /*05ea*/ 	.byte	0x3f
	.zero		1


	//   ....[30]....
        /*05ec*/ 	.word	0x00004c00
        /*05f0*/ 	.word	0x00000003
        /*05f4*/ 	.word	0x00000000
        /*05f8*/ 	.short	0x0101
        /*05fa*/ 	.byte	0x3f
	.zero		1


	//   ....[31]....
        /*05fc*/ 	.word	0x00005040
        /*0600*/ 	.word	0x00000007
        /*0604*/ 	.word	0x00028c50
        /*0608*/ 	.short	0x010a
        /*060a*/ 	.byte	0x3f
	.zero		1


	//   ....[32]....
        /*060c*/ 	.word	0x00005080
        /*0610*/ 	.word	0x00000007
        /*0614*/ 	.word	0x00028c50
        /*0618*/ 	.short	0x010a
        /*061a*/ 	.byte	0x3f
	.zero		1


	//   ....[33]....
        /*061c*/ 	.word	0x000053b0
        /*0620*/ 	.word	0x00000007
        /*0624*/ 	.word	0x00000000
        /*0628*/ 	.short	0x0101
        /*062a*/ 	.byte	0x3f
	.zero		1


	//   ....[34]....
        /*062c*/ 	.word	0x000054d0
        /*0630*/ 	.word	0x000000ff
        /*0634*/ 	.word	0x00028c30
        /*0638*/ 	.short	0x010a
        /*063a*/ 	.byte	0x1a
	.zero		1


	//   ....[35]....
        /*063c*/ 	.word	0x00005510
        /*0640*/ 	.word	0x000000ff
        /*0644*/ 	.word	0x00028c30
        /*0648*/ 	.short	0x010a
        /*064a*/ 	.byte	0x1a
	.zero		1


	//   ....[36]....
        /*064c*/ 	.word	0x00006610
        /*0650*/ 	.word	0x0000009f
        /*0654*/ 	.word	0x00000000
        /*0658*/ 	.short	0x0101
        /*065a*/ 	.byte	0x3f
	.zero		1


	//   ....[37]....
        /*065c*/ 	.word	0x000072f0
        /*0660*/ 	.word	0x000000ff
        /*0664*/ 	.word	0x00028c50
        /*0668*/ 	.short	0x010a
        /*066a*/ 	.byte	0x1a
	.zero		1


	//   ....[38]....
        /*066c*/ 	.word	0x00007330
        /*0670*/ 	.word	0x000000ff
        /*0674*/ 	.word	0x00028c50
        /*0678*/ 	.short	0x010a
        /*067a*/ 	.byte	0x1a
	.zero		1


	//   ....[39]....
        /*067c*/ 	.word	0x000075d0
        /*0680*/ 	.word	0x000000b2
        /*0684*/ 	.word	0x00000000
        /*0688*/ 	.short	0x0101
        /*068a*/ 	.byte	0x3f
	.zero		1


	//   ....[40]....
        /*068c*/ 	.word	0x00007700
        /*0690*/ 	.word	0x000000ff
        /*0694*/ 	.word	0x00028c30
        /*0698*/ 	.short	0x010a
        /*069a*/ 	.byte	0x18
	.zero		1


	//   ....[41]....
        /*069c*/ 	.word	0x00007740
        /*06a0*/ 	.word	0x000000ff
        /*06a4*/ 	.word	0x00028c30
        /*06a8*/ 	.short	0x010a
        /*06aa*/ 	.byte	0x18
	.zero		1


	//   ....[42]....
        /*06ac*/ 	.word	0x00008590
        /*06b0*/ 	.word	0x00000098
        /*06b4*/ 	.word	0x00000000
        /*06b8*/ 	.short	0x0101
        /*06ba*/ 	.byte	0x3f
	.zero		1


	//   ....[43]....
        /*06bc*/ 	.word	0x00008fe0
        /*06c0*/ 	.word	0x000000ff
        /*06c4*/ 	.word	0x00028c50
        /*06c8*/ 	.short	0x010a
        /*06ca*/ 	.byte	0x18
	.zero		1


	//   ....[44]....
        /*06cc*/ 	.word	0x00009020
        /*06d0*/ 	.word	0x000000ff
        /*06d4*/ 	.word	0x00028c50
        /*06d8*/ 	.short	0x010a
        /*06da*/ 	.byte	0x18
	.zero		1


	//   ....[45]....
        /*06dc*/ 	.word	0x000092b0
        /*06e0*/ 	.word	0x000000aa
        /*06e4*/ 	.word	0x00000000
        /*06e8*/ 	.short	0x0101
        /*06ea*/ 	.byte	0x3f
	.zero		1


	//   ....[46]....
        /*06ec*/ 	.word	0x0000b770
        /*06f0*/ 	.word	0x000000ff
        /*06f4*/ 	.word	0x00000000
        /*06f8*/ 	.short	0x0101
        /*06fa*/ 	.byte	0x05
	.zero		1


	//   ....[47]....
        /*06fc*/ 	.word	0x0000d860
        /*0700*/ 	.word	0x00000003
        /*0704*/ 	.word	0x00028c40
        /*0708*/ 	.short	0x010a
        /*070a*/ 	.byte	0x3f
	.zero		1


	//   ....[48]....
        /*070c*/ 	.word	0x0000e1b0
        /*0710*/ 	.word	0x00000011
        /*0714*/ 	.word	0x00028c00
        /*0718*/ 	.short	0x0107
        /*071a*/ 	.byte	0x3f
	.zero		1


	//   ....[49]....
        /*071c*/ 	.word	0x0000e2a0
        /*0720*/ 	.word	0x00000011
        /*0724*/ 	.word	0x00028c00
        /*0728*/ 	.short	0x0101
        /*072a*/ 	.byte	0x3f
	.zero		1


	//   ....[50]....
        /*072c*/ 	.word	0x0000e2c0
        /*0730*/ 	.word	0x00000011
        /*0734*/ 	.word	0x00028c20
        /*0738*/ 	.short	0x010a
        /*073a*/ 	.byte	0x3f
	.zero		1


	//   ....[51]....
        /*073c*/ 	.word	0x0000e3a0
        /*0740*/ 	.word	0x00000000
        /*0744*/ 	.word	0x00028c60
        /*0748*/ 	.short	0x010a
        /*074a*/ 	.byte	0x3f
	.zero		1


	//   ....[52]....
        /*074c*/ 	.word	0x0000ef80
        /*0750*/ 	.word	0x00000002
        /*0754*/ 	.word	0x00028c40
        /*0758*/ 	.short	0x010a
        /*075a*/ 	.byte	0x3f
	.zero		1


	//   ....[53]....
        /*075c*/ 	.word	0x0000f1a0
        /*0760*/ 	.word	0x00000002
        /*0764*/ 	.word	0x00028c60
        /*0768*/ 	.short	0x010a
        /*076a*/ 	.byte	0x3f
	.zero		1


	//   ....[54]....
        /*076c*/ 	.word	0x0000fd40
        /*0770*/ 	.word	0x00000004
        /*0774*/ 	.word	0x00028c40
        /*0778*/ 	.short	0x010a
        /*077a*/ 	.byte	0x3f
	.zero		1


	//   ....[55]....
        /*077c*/ 	.word	0x0000ff60
        /*0780*/ 	.word	0x00000004
        /*0784*/ 	.word	0x00028c60
        /*0788*/ 	.short	0x010a
        /*078a*/ 	.byte	0x3f
	.zero		1


	//   ....[56]....
        /*078c*/ 	.word	0x00010aa0
        /*0790*/ 	.word	0x00000004
        /*0794*/ 	.word	0x00028c40
        /*0798*/ 	.short	0x010a
        /*079a*/ 	.byte	0x3f
	.zero		1


	//   ....[57]....
        /*079c*/ 	.word	0x00010cc0
        /*07a0*/ 	.word	0x00000004
        /*07a4*/ 	.word	0x00028c60
        /*07a8*/ 	.short	0x010a
        /*07aa*/ 	.byte	0x3f
	.zero		1


	//   ....[58]....
        /*07ac*/ 	.word	0x000119f0
        /*07b0*/ 	.word	0x00000000
        /*07b4*/ 	.word	0x00028c20
        /*07b8*/ 	.short	0x010a
        /*07ba*/ 	.byte	0x3f
	.zero		1


	//   ....[59]....
        /*07bc*/ 	.word	0x00011bc0
        /*07c0*/ 	.word	0x00000006
        /*07c4*/ 	.word	0x00000000
        /*07c8*/ 	.short	0x010a
        /*07ca*/ 	.byte	0x3f
	.zero		1


	//   ....[60]....
        /*07cc*/ 	.word	0x00011c10
        /*07d0*/ 	.word	0x00000003
        /*07d4*/ 	.word	0x00000000
        /*07d8*/ 	.short	0x010a
        /*07da*/ 	.byte	0x3f
	.zero		1


	//   ....[61]....
        /*07dc*/ 	.word	0x00011c70
        /*07e0*/ 	.word	0x00000012
        /*07e4*/ 	.word	0x00000000
        /*07e8*/ 	.short	0x010a
        /*07ea*/ 	.byte	0x3f
	.zero		1


	//   ....[62]....
        /*07ec*/ 	.word	0x00011ca0
        /*07f0*/ 	.word	0x00000003
        /*07f4*/ 	.word	0x00000000
        /*07f8*/ 	.short	0x010a
        /*07fa*/ 	.byte	0x3f
	.zero		1


	//   ....[63]....
        /*07fc*/ 	.word	0x00011d10
        /*0800*/ 	.word	0x00000003
        /*0804*/ 	.word	0x00028c50
        /*0808*/ 	.short	0x010a
        /*080a*/ 	.byte	0x3f
	.zero		1


	//   ....[64]....
        /*080c*/ 	.word	0x00011d70
        /*0810*/ 	.word	0x00000003
        /*0814*/ 	.word	0x00028c50
        /*0818*/ 	.short	0x010a
        /*081a*/ 	.byte	0x3f
	.zero		1


	//   ....[65]....
        /*081c*/ 	.word	0x00011dd0
        /*0820*/ 	.word	0x00000003
        /*0824*/ 	.word	0x00028c00
        /*0828*/ 	.short	0x010a
        /*082a*/ 	.byte	0x3f
	.zero		1


	//   ....[66]....
        /*082c*/ 	.word	0x00011e20
        /*0830*/ 	.word	0x00000007
        /*0834*/ 	.word	0x00028c30
        /*0838*/ 	.short	0x010a
        /*083a*/ 	.byte	0x3f
	.zero		1


	//   ....[67]....
        /*083c*/ 	.word	0x00011e70
        /*0840*/ 	.word	0x00000007
        /*0844*/ 	.word	0x00028c50
        /*0848*/ 	.short	0x010a
        /*084a*/ 	.byte	0x3f
	.zero		1


	//   ....[68]....
        /*084c*/ 	.word	0x00011ed0
        /*0850*/ 	.word	0x00000006
        /*0854*/ 	.word	0x00028c30
        /*0858*/ 	.short	0x010a
        /*085a*/ 	.byte	0x3f
	.zero		1


	//   ....[69]....
        /*085c*/ 	.word	0x00011f20
        /*0860*/ 	.word	0x000000b2
        /*0864*/ 	.word	0x00028c50
        /*0868*/ 	.short	0x010a
        /*086a*/ 	.byte	0x3f
	.zero		1


	//   ....[70]....
        /*086c*/ 	.word	0x00011f80
        /*0870*/ 	.word	0x00000006
        /*0874*/ 	.word	0x00028c30
        /*0878*/ 	.short	0x010a
        /*087a*/ 	.byte	0x3f
	.zero		1


	//   ....[71]....
        /*087c*/ 	.word	0x00011fd0
        /*0880*/ 	.word	0x000000aa
        /*0884*/ 	.word	0x00028c50
        /*0888*/ 	.short	0x010a
        /*088a*/ 	.byte	0x3f
	.zero		1


	//   ....[72]....
        /*088c*/ 	.word	0x00012120
        /*0890*/ 	.word	0x00000003
        /*0894*/ 	.word	0x00028c40
        /*0898*/ 	.short	0x010a
        /*089a*/ 	.byte	0x3f
	.zero		1


	//   ....[73]....
        /*089c*/ 	.word	0x00012640
        /*08a0*/ 	.word	0x00000011
        /*08a4*/ 	.word	0x00028c20
        /*08a8*/ 	.short	0x010a
        /*08aa*/ 	.byte	0x3f
	.zero		1


	//   ....[74]....
        /*08ac*/ 	.word	0x00012690
        /*08b0*/ 	.word	0x00000000
        /*08b4*/ 	.word	0x00028c60
        /*08b8*/ 	.short	0x010a
        /*08ba*/ 	.byte	0x3f
	.zero		1


	//   ....[75]....
        /*08bc*/ 	.word	0x000126e0
        /*08c0*/ 	.word	0x00000002
        /*08c4*/ 	.word	0x00028c40
        /*08c8*/ 	.short	0x010a
        /*08ca*/ 	.byte	0x3f
	.zero		1


	//   ....[76]....
        /*08cc*/ 	.word	0x00012730
        /*08d0*/ 	.word	0x00000002
        /*08d4*/ 	.word	0x00028c60
        /*08d8*/ 	.short	0x010a
        /*08da*/ 	.byte	0x3f
	.zero		1


	//   ....[77]....
        /*08dc*/ 	.word	0x00012780
        /*08e0*/ 	.word	0x00000004
        /*08e4*/ 	.word	0x00028c40
        /*08e8*/ 	.short	0x010a
        /*08ea*/ 	.byte	0x3f
	.zero		1


	//   ....[78]....
        /*08ec*/ 	.word	0x000127d0
        /*08f0*/ 	.word	0x00000004
        /*08f4*/ 	.word	0x00028c60
        /*08f8*/ 	.short	0x010a
        /*08fa*/ 	.byte	0x3f
	.zero		1


	//   ....[79]....
        /*08fc*/ 	.word	0x00012820
        /*0900*/ 	.word	0x00000004
        /*0904*/ 	.word	0x00028c40
        /*0908*/ 	.short	0x010a
        /*090a*/ 	.byte	0x3f
	.zero		1


	//   ....[80]....
        /*090c*/ 	.word	0x00012870
        /*0910*/ 	.word	0x00000004
        /*0914*/ 	.word	0x00028c60
        /*0918*/ 	.short	0x010a
        /*091a*/ 	.byte	0x3f
	.zero		1


	//   ....[81]....
        /*091c*/ 	.word	0x00012960
        /*0920*/ 	.word	0x00000000
        /*0924*/ 	.word	0x00028c20
        /*0928*/ 	.short	0x010a
        /*092a*/ 	.byte	0x3f
	.zero		1


	//   ....[82]....
        /*092c*/ 	.word	0x00012b00
        /*0930*/ 	.word	0x00000006
        /*0934*/ 	.word	0x00000000
        /*0938*/ 	.short	0x010a
        /*093a*/ 	.byte	0x3f
	.zero		1


	//   ....[83]....
        /*093c*/ 	.word	0x00012b50
        /*0940*/ 	.word	0x00000003
        /*0944*/ 	.word	0x00000000
        /*0948*/ 	.short	0x010a
        /*094a*/ 	.byte	0x3f
	.zero		1


	//   ....[84]....
        /*094c*/ 	.word	0x00012ba0
        /*0950*/ 	.word	0x00000012
        /*0954*/ 	.word	0x00000000
        /*0958*/ 	.short	0x010a
        /*095a*/ 	.byte	0x3f
	.zero		1


	//----- nvinfo : EIATTR_NUM_MBARRIERS
	.align		4
.L_985:
        /*095c*/ 	.byte	0x03, 0x38
        /*095e*/ 	.short	0x0016


	//----- nvinfo : EIATTR_EXIT_INSTR_OFFSETS
	.align		4
        /*0960*/ 	.byte	0x04, 0x1c
        /*0962*/ 	.short	(.L_987 - .L_986)


	//   ....[0]....
.L_986:
        /*0964*/ 	.word	0x00000a10


	//   ....[1]....
        /*0968*/ 	.word	0x0000c880


	//   ....[2]....
        /*096c*/ 	.word	0x00011cf0


	//----- nvinfo : EIATTR_MAX_THREADS
	.align		4
.L_987:
        /*0970*/ 	.byte	0x04, 0x05
        /*0972*/ 	.short	(.L_989 - .L_988)
.L_988:
        /*0974*/ 	.word	0x00000180
        /*0978*/ 	.word	0x00000001
        /*097c*/ 	.word	0x00000001


	//----- nvinfo : EIATTR_CRS_STACK_SIZE
	.align		4
.L_989:
        /*0980*/ 	.byte	0x04, 0x1e
        /*0982*/ 	.short	(.L_991 - .L_990)
.L_990:
        /*0984*/ 	.word	0x00000000


	//----- nvinfo : EIATTR_CBANK_PARAM_SIZE
	.align		4
.L_991:
        /*0988*/ 	.byte	0x03, 0x19
        /*098a*/ 	.short	0x0af0


	//----- nvinfo : EIATTR_PARAM_CBANK
	.align		4
        /*098c*/ 	.byte	0x04, 0x0a
        /*098e*/ 	.short	(.L_993 - .L_992)
	.align		4
.L_992:
        /*0990*/ 	.word	index@(.nv.constant0._ZN7cutlass13device_kernelIN5flash11enable_sm90INS1_16FlashAttnFwdSm90INS1_25CollectiveMainloopFwdSm90ILi2EN4cute5tupleIJNS5_1CILi1EEES8_S8_EEENS6_IJNS7_ILi64EEESA_SA_EEELi512ENS_6half_tEfNS_4arch4Sm90ELb1ELb0ELb1ELb0ELb0ELb0ELb0ELb0ELb0ELb1ELb0ELb0EEENS1_21CollectiveEpilogueFwdINS6_IJSA_NS7_ILi512EEESA_EEES9_SC_SE_Li256ELb0ELb1ELb0ELb0EEENS1_30DynamicPersistentTileSchedulerILi256ELi128ELb0ELb1ELb1EEEEEEEEEvNT_6ParamsE)
        /*0994*/ 	.short	0x0210
        /*0996*/ 	.short	0x0af0


	//----- nvinfo : EIATTR_SW_WAR
	.align		4
.L_993:
        /*0998*/ 	.byte	0x04, 0x36
        /*099a*/ 	.short	(.L_995 - .L_994)
.L_994:
        /*099c*/ 	.word	0x00000008
.L_995:


//--------------------- .nv.info._ZN7cutlass13device_kernelIN5flash11enable_sm90INS1_16FlashAttnFwdSm90INS1_25CollectiveMainloopFwdSm90ILi2EN4cute5tupleIJNS5_1CILi1EEES8_S8_EEENS6_IJNS7_ILi64EEESA_SA_EEELi512ENS_6half_tEfNS_4arch4Sm90ELb1ELb0ELb1ELb0ELb0ELb0ELb1ELb0ELb0ELb1ELb0ELb0EEENS1_21CollectiveEpilogueFwdINS6_IJSA_NS7_ILi512EEESA_EEES9_SC_SE_Li256ELb0ELb1ELb0ELb0EEENS1_30DynamicPersistentTileSchedulerILi256ELi128ELb0ELb1ELb1EEEEEEEEEvNT_6ParamsE --------------------------
	.section	.nv.info._ZN7cutlass13device_kernelIN5flash11enable_sm90INS1_16FlashAttnFwdSm90INS1_25CollectiveMainloopFwdSm90ILi2EN4cute5tupleIJNS5_1CILi1EEES8_S8_EEENS6_IJNS7_ILi64EEESA_SA_EEELi512ENS_6half_tEfNS_4arch4Sm90ELb1ELb0ELb1ELb0ELb0ELb0ELb1ELb0ELb0ELb1ELb0ELb0EEENS1_21CollectiveEpilogueFwdINS6_IJSA_NS7_ILi512EEESA_EEES9_SC_SE_Li256ELb0ELb1ELb0ELb0EEENS1_30DynamicPersistentTileSchedulerILi256ELi128ELb0ELb1ELb1EEEEEEEEEvNT_6ParamsE,"",@"SHT_CUDA_INFO"
	.sectionflags	@""
	.align	4


	//----- nvinfo : EIATTR_CUDA_API_VERSION
	.align		4
        /*0000*/ 	.byte	0x04, 0x37
        /*0002*/ 	.short	(.L_997 - .L_996)
.L_996:
        /*0004*/ 	.word	0x00000082


	//----- nvinfo : EIATTR_KPARAM_INFO
	.align		4
.L_997:
        /*0008*/ 	.byte	0x04, 0x17
        /*000a*/ 	.short	(.L_999 - .L_998)
.L_998:
        /*000c*/ 	.word	0x00000000
        /*0010*/ 	.short	0x0000
        /*0012*/ 	.short	0x0070
        /*0014*/ 	.byte	0x00, 0xf0, 0x01, 0x2e


	//----- nvinfo : EIATTR_SPARSE_MMA_MASK
	.align		4
.L_999:
        /*0018*/ 	.byte	0x03, 0x50
        /*001a*/ 	.short	0x0000


	//----- nvinfo : EIATTR_MAXREG_COUNT
	.align		4
        /*001c*/ 	.byte	0x03, 0x1b
        /*001e*/ 	.short	0x00a8


	//----- nvinfo : EIATTR_NUM_BARRIERS
	.align		4
        /*0020*/ 	.byte	0x02, 0x4c
        /*0022*/ 	.byte	0x10
	.zero		1


	//----- nvinfo : EIATTR_EXTERNS
	.align		4
        /*0024*/ 	.byte	0x04, 0x0f
        /*0026*/ 	.short	(.L_1001 - .L_1000)


	//   ....[0]....
	.align		4
.L_1000:
        /*0028*/ 	.word	index@(__assertfail)


	//----- nvinfo : EIATTR_ANNOTATIONS
	.align		4
.L_1001:
        /*002c*/ 	.byte	0x04, 0x55
        /*002e*/ 	.short	(.L_1003 - .L_1002)


	//   ....[0]....
.L_1002:
        /* <DEDUP_REMOVED lines=33> */


	//----- nvinfo : EIATTR_MERCURY_ISA_VERSION
	.align		4
.L_1003:
        /*0230*/ 	.byte	0x03, 0x5f
        /*0232*/ 	.short	0x0101


	//----- nvinfo : EIATTR_INT_WARP_WIDE_INSTR_OFFSETS
	.align		4
        /*0234*/ 	.byte	0x04, 0x31
        /*0236*/ 	.short	(.L_1005 - .L_1004)


	//   ....[0]....
.L_1004:
        /*0238*/ 	.word	0x00000130


	//   ....[1]....
        /*023c*/ 	.word	0x00000170


	//   ....[2]....
        /*0240*/ 	.word	0x000001e0


	//   ....[3]....
        /*0244*/ 	.word	0x000001f0


	//   ....[4]....
        /*0248*/ 	.word	0x00010dc0


	//   ....[5]....
        /*024c*/ 	.word	0x00010e50


	//   ....[6]....
        /*0250*/ 	.word	0x000164a0


	//   ....[7]....
        /*0254*/ 	.word	0x00016530


	//----- nvinfo : EIATTR_COOP_GROUP_MASK_REGIDS
	.align		4
.L_1005:
        /*0258*/ 	.byte	0x04, 0x29
        /*025a*/ 	.short	(.L_1007 - .L_1006)


	//   ....[0]....
.L_1006:
        /*025c*/ 	.word	0xffffffff


	//   ....[1]....
        /*0260*/ 	.word	0xffffffff


	//   ....[2]....
        /*0264*/ 	.word	0xffffffff


	//   ....[3]....
        /*0268*/ 	.word	0xffffffff


	//   ....[4]....
        /*026c*/ 	.word	0xffffffff


	//   ....[5]....
        /*0270*/ 	.word	0xffffffff


	//   ....[6]....
        /*0274*/ 	.word	0xffffffff


	//   ....[7]....
        /*0278*/ 	.word	0xffffffff


	//   ....[8]....
        /*027c*/ 	.word	0xffffffff


	//   ....[9]....
        /*0280*/ 	.word	0xffffffff


	//   ....[10]....
        /*0284*/ 	.word	0xffffffff


	//   ....[11]....
        /*0288*/ 	.word	0xffffffff


	//   ....[12]....
        /*028c*/ 	.word	0xffffffff


	//   ....[13]....
        /*0290*/ 	.word	0xffffffff


	//   ....[14]....
        /*0294*/ 	.word	0xffffffff


	//   ....[15]....
        /*0298*/ 	.word	0xffffffff


	//   ....[16]....
        /*029c*/ 	.word	0xffffffff


	//   ....[17]....
        /*02a0*/ 	.word	0xffffffff


	//   ....[18]....
        /*02a4*/ 	.word	0xffffffff


	//   ....[19]....
        /*02a8*/ 	.word	0xffffffff


	//   ....[20]....
        /*02ac*/ 	.word	0xffffffff


	//   ....[21]....
        /*02b0*/ 	.word	0xffffffff


	//   ....[22]....
        /*02b4*/ 	.word	0xffffffff


	//   ....[23]....
        /*02b8*/ 	.word	0xffffffff


	//   ....[24]....
        /*02bc*/ 	.word	0xffffffff


	//   ....[25]....
        /*02c0*/ 	.word	0xffffffff


	//   ....[26]....
        /*02c4*/ 	.word	0xffffffff


	//   ....[27]....
        /*02c8*/ 	.word	0xffffffff


	//   ....[28]....
        /*02cc*/ 	.word	0xffffffff


	//   ....[29]....
        /*02d0*/ 	.word	0xffffffff


	//   ....[30]....
        /*02d4*/ 	.word	0xffffffff


	//   ....[31]....
        /*02d8*/ 	.word	0xffffffff


	//   ....[32]....
        /*02dc*/ 	.word	0xffffffff


	//   ....[33]....
        /*02e0*/ 	.word	0xffffffff


	//   ....[34]....
        /*02e4*/ 	.word	0xffffffff


	//   ....[35]....
        /*02e8*/ 	.word	0xffffffff


	//   ....[36]....
        /*02ec*/ 	.word	0xffffffff


	//   ....[37]....
        /*02f0*/ 	.word	0xffffffff


	//   ....[38]....
        /*02f4*/ 	.word	0xffffffff


	//   ....[39]....
        /*02f8*/ 	.word	0xffffffff


	//   ....[40]....
        /*02fc*/ 	.word	0xffffffff


	//   ....[41]....
        /*0300*/ 	.word	0xffffffff


	//   ....[42]....
        /*0304*/ 	.word	0xffffffff


	//   ....[43]....
        /*0308*/ 	.word	0xffffffff


	//   ....[44]....
        /*030c*/ 	.word	0xffffffff


	//   ....[45]....
        /*0310*/ 	.word	0xffffffff


	//   ....[46]....
        /*0314*/ 	.word	0xffffffff


	//   ....[47]....
        /*0318*/ 	.word	0xffffffff


	//   ....[48]....
        /*031c*/ 	.word	0xffffffff


	//   ....[49]....
        /*0320*/ 	.word	0xffffffff


	//   ....[50]....
        /*0324*/ 	.word	0xffffffff


	//   ....[51]....
        /*0328*/ 	.word	0xffffffff


	//   ....[52]....
        /*032c*/ 	.word	0xffffffff


	//   ....[53]....
        /*0330*/ 	.word	0xffffffff


	//   ....[54]....
        /*0334*/ 	.word	0xffffffff


	//   ....[55]....
        /*0338*/ 	.word	0xffffffff


	//   ....[56]....
        /*033c*/ 	.word	0xffffffff


	//   ....[57]....
        /*0340*/ 	.word	0xffffffff


	//   ....[58]....
        /*0344*/ 	.word	0xffffffff


	//   ....[59]....
        /*0348*/ 	.word	0xffffffff


	//   ....[60]....
        /*034c*/ 	.word	0xffffffff


	//   ....[61]....
        /*0350*/ 	.word	0xffffffff


	//   ....[62]....
        /*0354*/ 	.word	0xffffffff


	//   ....[63]....
        /*0358*/ 	.word	0xffffffff


	//   ....[64]....
        /*035c*/ 	.word	0xffffffff


	//   ....[65]....
        /*0360*/ 	.word	0xffffffff


	//   ....[66]....
        /*0364*/ 	.word	0xffffffff


	//   ....[67]....
        /*0368*/ 	.word	0xffffffff


	//   ....[68]....
        /*036c*/ 	.word	0x0500000f


	//   ....[69]....
        /*0370*/ 	.word	0x0500000f


	//   ....[70]....
        /*0374*/ 	.word	0x0500000f


	//   ....[71]....
        /*0378*/ 	.word	0x0500000f


	//   ....[72]....
        /*037c*/ 	.word	0x0500000f


	//   ....[73]....
        /*0380*/ 	.word	0x0500000f


	//   ....[74]....
        /*0384*/ 	.word	0x0500000f


	//   ....[75]....
        /*0388*/ 	.word	0x0500000f


	//   ....[76]....
        /*038c*/ 	.word	0x0500000f


	//   ....[77]....
        /*0390*/ 	.word	0x0500000f


	//   ....[78]....
        /*0394*/ 	.word	0x0500000f


	//   ....[79]....
        /*0398*/ 	.word	0x0500000f


	//   ....[80]....
        /*039c*/ 	.word	0x0500000f


	//   ....[81]....
        /*03a0*/ 	.word	0x0500000f


	//   ....[82]....
        /*03a4*/ 	.word	0x0500000f


	//   ....[83]....
        /*03a8*/ 	.word	0x0500000f


	//   ....[84]....
        /*03ac*/ 	.word	0x0500000f


	//   ....[85]....
        /*03b0*/ 	.word	0x0500000f


	//   ....[86]....
        /*03b4*/ 	.word	0x0500000f


	//----- nvinfo : EIATTR_COOP_GROUP_INSTR_OFFSETS
	.align		4
.L_1007:
        /*03b8*/ 	.byte	0x04, 0x28
        /*03ba*/ 	.short	(.L_1009 - .L_1008)


	//   ....[0]....
.L_1008:
        /*03bc*/ 	.word	0x00000070


	//   ....[1]....
        /*03c0*/ 	.word	0x00000140


	//   ....[2]....
        /*03c4*/ 	.word	0x00000190


	//   ....[3]....
        /*03c8*/ 	.word	0x000003a0


	//   ....[4]....
        /*03cc*/ 	.word	0x00000500


	//   ....[5]....
        /*03d0*/ 	.word	0x00000620


	//   ....[6]....
        /*03d4*/ 	.word	0x00000780


	//   ....[7]....
        /*03d8*/ 	.word	0x00001940


	//   ....[8]....
        /*03dc*/ 	.word	0x00003640


	//   ....[9]....
        /*03e0*/ 	.word	0x00004680


	//   ....[10]....
        /*03e4*/ 	.word	0x00005280


	//   ....[11]....
        /*03e8*/ 	.word	0x000052a0


	//   ....[12]....
        /*03ec*/ 	.word	0x000059f0


	//   ....[13]....
        /*03f0*/ 	.word	0x00005ac0


	//   ....[14]....
        /*03f4*/ 	.word	0x00005ef0


	//   ....[15]....
        /*03f8*/ 	.word	0x00005f90


	//   ....[16]....
        /*03fc*/ 	.word	0x00006840


	//   ....[17]....
        /*0400*/ 	.word	0x00007500


	//   ....[18]....
        /*0404*/ 	.word	0x000081f0


	//   ....[19]....
        /*0408*/ 	.word	0x000085d0


	//   ....[20]....
        /*040c*/ 	.word	0x000087c0


	//   ....[21]....
        /*0410*/ 	.word	0x00008900


	//   ....[22]....
        /*0414*/ 	.word	0x00008cb0


	//   ....[23]....
        /*0418*/ 	.word	0x00008d40


	//   ....[24]....
        /*041c*/ 	.word	0x00009ec0


	//   ....[25]....
        /*0420*/ 	.word	0x0000ab20


	//   ....[26]....
        /*0424*/ 	.word	0x0000bab0


	//   ....[27]....
        /*0428*/ 	.word	0x0000bb30


	//   ....[28]....
        /*042c*/ 	.word	0x0000be40


	//   ....[29]....
        /*0430*/ 	.word	0x0000c000


	//   ....[30]....
        /*0434*/ 	.word	0x0000cff0


	//   ....[31]....
        /*0438*/ 	.word	0x0000d030


	//   ....[32]....
        /*043c*/ 	.word	0x0000d060


	//   ....[33]....
        /*0440*/ 	.word	0x0000d0c0


	//   ....[34]....
        /*0444*/ 	.word	0x0000d0e0


	//   ....[35]....
        /*0448*/ 	.word	0x0000dc00


	//   ....[36]....
        /*044c*/ 	.word	0x0000ee20


	//   ....[37]....
        /*0450*/ 	.word	0x0000ee50


	//   ....[38]....
        /*0454*/ 	.word	0x0000ee80


	//   ....[39]....
        /*0458*/ 	.word	0x0000eea0


	//   ....[40]....
        /*045c*/ 	.word	0x0000f4e0


	//   ....[41]....
        /*0460*/ 	.word	0x0000f500


	//   ....[42]....
        /*0464*/ 	.word	0x0000f730


	//   ....[43]....
        /*0468*/ 	.word	0x0000f750


	//   ....[44]....
        /*046c*/ 	.word	0x000100d0


	//   ....[45]....
        /*0470*/ 	.word	0x000100f0


	//   ....[46]....
        /*0474*/ 	.word	0x00010330


	//   ....[47]....
        /*0478*/ 	.word	0x00010350


	//   ....[48]....
        /*047c*/ 	.word	0x00010630


	//   ....[49]....
        /*0480*/ 	.word	0x000113c0


	//   ....[50]....
        /*0484*/ 	.word	0x00011d10


	//   ....[51]....
        /*0488*/ 	.word	0x00011d40


	//   ....[52]....
        /*048c*/ 	.word	0x00011e50


	//   ....[53]....
        /*0490*/ 	.word	0x00011e60


	//   ....[54]....
        /*0494*/ 	.word	0x00011ee0


	//   ....[55]....
        /*0498*/ 	.word	0x00011ef0


	//   ....[56]....
        /*049c*/ 	.word	0x00011f00


	//   ....[57]....
        /*04a0*/ 	.word	0x00011f10


	//   ....[58]....
        /*04a4*/ 	.word	0x00012900


	//   ....[59]....
        /*04a8*/ 	.word	0x00012940


	//   ....[60]....
        /*04ac*/ 	.word	0x000129c0


	//   ....[61]....
        /*04b0*/ 	.word	0x00012a90


	//   ....[62]....
        /*04b4*/ 	.word	0x00012c60


	//   ....[63]....
        /*04b8*/ 	.word	0x00012c70


	//   ....[64]....
        /*04bc*/ 	.word	0x00012dc0


	//   ....[65]....
        /*04c0*/ 	.word	0x00012dd0


	//   ....[66]....
        /*04c4*/ 	.word	0x00016680


	//   ....[67]....
        /*04c8*/ 	.word	0x00016870


	//   ....[68]....
        /*04cc*/ 	.word	0x00016dd0


	//   ....[69]....
        /*04d0*/ 	.word	0x00016f30


	//   ....[70]....
        /*04d4*/ 	.word	0x00016fb0


	//   ....[71]....
        /*04d8*/ 	.word	0x00017070


	//   ....[72]....
        /*04dc*/ 	.word	0x00017160


	//   ....[73]....
        /*04e0*/ 	.word	0x000171c0


	//   ....[74]....
        /*04e4*/ 	.word	0x000172b0


	//   ....[75]....
        /*04e8*/ 	.word	0x00017310


	//   ....[76]....
        /*04ec*/ 	.word	0x000173b0


	//   ....[77]....
        /*04f0*/ 	.word	0x00017490


	//   ....[78]....
        /*04f4*/ 	.word	0x00017540


	//   ....[79]....
        /*04f8*/ 	.word	0x00017820


	//   ....[80]....
        /*04fc*/ 	.word	0x00017870


	//   ....[81]....
        /*0500*/ 	.word	0x000179d0


	//   ....[82]....
        /*0504*/ 	.word	0x00017b20


	//   ....[83]....
        /*0508*/ 	.word	0x00017cf0


	//   ....[84]....
        /*050c*/ 	.word	0x00017d40


	//   ....[85]....
        /*0510*/ 	.word	0x00018060


	//   ....[86]....
        /*0514*/ 	.word	0x00018180


	//----- nvinfo : EIATTR_REG_RECONFIG
	.align		4
.L_1009:
        /*0518*/ 	.byte	0x01, 0x54
	.zero		2


	//----- nvinfo : EIATTR_SYSCALL_OFFSETS
	.align		4
        /*051c*/ 	.byte	0x04, 0x46
        /*051e*/ 	.short	(.L_1011 - .L_1010)


	//   ....[0]....
.L_1010:
        /*0520*/ 	.word	0x000037f0


	//   ....[1]....
        /*0524*/ 	.word	0x00010fc0


	//   ....[2]....
        /*0528*/ 	.word	0x00011110


	//   ....[3]....
        /*052c*/ 	.word	0x00011200


	//   ....[4]....
        /*0530*/ 	.word	0x00011960


	//   ....[5]....
        /*0534*/ 	.word	0x00012260


	//----- nvinfo : EIATTR_MBARRIER_INSTR_OFFSETS
	.align		4
.L_1011:
        /*0538*/ 	.byte	0x04, 0x39
        /*053a*/ 	.short	(.L_1013 - .L_1012)


	//   ....[0]....
.L_1012:
        /*053c*/ 	.word	0x00000280
        /*0540*/ 	.word	0x000000ff
        /*0544*/ 	.word	0x00038800
        /*0548*/ 	.short	0x0100
        /*054a*/ 	.byte	0x08
	.zero		1


	//   ....[1]....
        /*054c*/ 	.word	0x00000290
        /*0550*/ 	.word	0x000000ff
        /*0554*/ 	.word	0x00038810
        /*0558*/ 	.short	0x0100
        /*055a*/ 	.byte	0x08
	.zero		1


	//   ....[2]....
        /*055c*/ 	.word	0x000002a0
        /*0560*/ 	.word	0x000000ff
        /*0564*/ 	.word	0x00038820
        /*0568*/ 	.short	0x0100
        /*056a*/ 	.byte	0x08
	.zero		1


	//   ....[3]....
        /*056c*/ 	.word	0x00000350
        /*0570*/ 	.word	0x000000ff
        /*0574*/ 	.word	0x00038830
        /*0578*/ 	.short	0x0100
        /*057a*/ 	.byte	0x06
	.zero		1


	//   ....[4]....
        /*057c*/ 	.word	0x00000360
        /*0580*/ 	.word	0x000000ff
        /*0584*/ 	.word	0x00038840
        /*0588*/ 	.short	0x0100
        /*058a*/ 	.byte	0x06
	.zero		1


	//   ....[5]....
        /*058c*/ 	.word	0x00000370
        /*0590*/ 	.word	0x000000ff
        /*0594*/ 	.word	0x00038838
        /*0598*/ 	.short	0x0100
        /*059a*/ 	.byte	0x06
	.zero		1


	//   ....[6]....
        /*059c*/ 	.word	0x00000380
        /*05a0*/ 	.word	0x000000ff
        /*05a4*/ 	.word	0x00038848
        /*05a8*/ 	.short	0x0100
        /*05aa*/ 	.byte	0x06
	.zero		1


	//   ....[7]....
        /*05ac*/ 	.word	0x000004b0
        /*05b0*/ 	.word	0x000000ff
        /*05b4*/ 	.word	0x00038850
        /*05b8*/ 	.short	0x0100
        /*05ba*/ 	.byte	0x08
	.zero		1


	//   ....[8]....
        /*05bc*/ 	.word	0x000004c0
        /*05c0*/ 	.word	0x000000ff
        /*05c4*/ 	.word	0x00038860
        /*05c8*/ 	.short	0x0100
        /*05ca*/ 	.byte	0x08
	.zero		1


	//   ....[9]....
        /*05cc*/ 	.word	0x000004d0
        /*05d0*/ 	.word	0x000000ff
        /*05d4*/ 	.word	0x00038858
        /*05d8*/ 	.short	0x0100
        /*05da*/ 	.byte	0x08
	.zero		1


	//   ....[10]....
        /*05dc*/ 	.word	0x000004e0
        /*05e0*/ 	.word	0x000000ff
        /*05e4*/ 	.word	0x00038868
        /*05e8*/ 	.short	0x0100
        /*05ea*/ 	.byte	0x08
	.zero		1


	//   ....[11]....
        /*05ec*/ 	.word	0x000005d0
        /*05f0*/ 	.word	0x000000ff
        /*05f4*/ 	.word	0x00038870
        /*05f8*/ 	.short	0x0100
        /*05fa*/ 	.byte	0x06
	.zero		1


	//   ....[12]....
        /*05fc*/ 	.word	0x000005e0
        /*0600*/ 	.word	0x000000ff
        /*0604*/ 	.word	0x00038880
        /*0608*/ 	.short	0x0100
        /*060a*/ 	.byte	0x06
	.zero		1


	//   ....[13]....
        /*060c*/ 	.word	0x000005f0
        /*0610*/ 	.word	0x000000ff
        /*0614*/ 	.word	0x00038878
        /*0618*/ 	.short	0x0100
        /*061a*/ 	.byte	0x06
	.zero		1


	//   ....[14]....
        /*061c*/ 	.word	0x00000600
        /*0620*/ 	.word	0x000000ff
        /*0624*/ 	.word	0x00038888
        /*0628*/ 	.short	0x0100
        /*062a*/ 	.byte	0x06
	.zero		1


	//   ....[15]....
        /*062c*/ 	.word	0x00000730
        /*0630*/ 	.word	0x000000ff
        /*0634*/ 	.word	0x00038890
        /*0638*/ 	.short	0x0100
        /*063a*/ 	.byte	0x08
	.zero		1


	//   ....[16]....
        /*063c*/ 	.word	0x00000740
        /*0640*/ 	.word	0x000000ff
        /*0644*/ 	.word	0x000388a0
        /*0648*/ 	.short	0x0100
        /*064a*/ 	.byte	0x08
	.zero		1


	//   ....[17]....
        /*064c*/ 	.word	0x00000750
        /*0650*/ 	.word	0x000000ff
        /*0654*/ 	.word	0x00038898
        /*0658*/ 	.short	0x0100
        /*065a*/ 	.byte	0x08
	.zero		1


	//   ....[18]....
        /*065c*/ 	.word	0x00000760
        /*0660*/ 	.word	0x000000ff
        /*0664*/ 	.word	0x000388a8
        /*0668*/ 	.short	0x0100
        /*066a*/ 	.byte	0x08
	.zero		1


	//   ....[19]....
        /*066c*/ 	.word	0x00000890
        /*0670*/ 	.word	0x000000ff
        /*0674*/ 	.word	0x000388b0
        /*0678*/ 	.short	0x0100
        /*067a*/ 	.byte	0x08
	.zero		1


	//   ....[20]....
        /*067c*/ 	.word	0x000008a0
        /*0680*/ 	.word	0x000000ff
        /*0684*/ 	.word	0x000388c0
        /*0688*/ 	.short	0x0100
        /*068a*/ 	.byte	0x08
	.zero		1


	//   ....[21]....
        /*068c*/ 	.word	0x000008b0
        /*0690*/ 	.word	0x000000ff
        /*0694*/ 	.word	0x000388b8
        /*0698*/ 	.short	0x0100
        /*069a*/ 	.byte	0x08
	.zero		1


	//   ....[22]....
        /*069c*/ 	.word	0x000008c0
        /*06a0*/ 	.word	0x000000ff
        /*06a4*/ 	.word	0x000388c8
        /*06a8*/ 	.short	0x0100
        /*06aa*/ 	.byte	0x08
	.zero		1


	//   ....[23]....
        /*06ac*/ 	.word	0x00001cf0
        /*06b0*/ 	.word	0x00000000
        /*06b4*/ 	.word	0x00000000
        /*06b8*/ 	.short	0x0101
        /*06ba*/ 	.byte	0x3f
	.zero		1


	//   ....[24]....
        /*06bc*/ 	.word	0x000027c0
        /*06c0*/ 	.word	0x00000000
        /*06c4*/ 	.word	0x00000000
        /*06c8*/ 	.short	0x0101
        /*06ca*/ 	.byte	0x3f
	.zero		1


	//   ....[25]....
        /*06cc*/ 	.word	0x00003870
        /*06d0*/ 	.word	0x00000011
        /*06d4*/ 	.word	0x00038800
        /*06d8*/ 	.short	0x010a
        /*06da*/ 	.byte	0x3f
	.zero		1


	//   ....[26]....
        /*06dc*/ 	.word	0x000038d0
        /*06e0*/ 	.word	0x00000005
        /*06e4*/ 	.word	0x00038830
        /*06e8*/ 	.short	0x010a
        /*06ea*/ 	.byte	0x3f
	.zero		1


	//   ....[27]....
        /*06ec*/ 	.word	0x00003940
        /*06f0*/ 	.word	0x00000005
        /*06f4*/ 	.word	0x00038830
        /*06f8*/ 	.short	0x010a
        /*06fa*/ 	.byte	0x3f
	.zero		1


	//   ....[28]....
        /*06fc*/ 	.word	0x00003bc0
        /*0700*/ 	.word	0x00000011
        /*0704*/ 	.word	0x00038810
        /*0708*/ 	.short	0x010a
        /*070a*/ 	.byte	0x3f
	.zero		1


	//   ....[29]....
        /*070c*/ 	.word	0x00003c00
        /*0710*/ 	.word	0x00000005
        /*0714*/ 	.word	0x00038850
        /*0718*/ 	.short	0x010a
        /*071a*/ 	.byte	0x3f
	.zero		1


	//   ....[30]....
        /*071c*/ 	.word	0x00003cd0
        /*0720*/ 	.word	0x00000005
        /*0724*/ 	.word	0x00038850
        /*0728*/ 	.short	0x010a
        /*072a*/ 	.byte	0x3f
	.zero		1


	//   ....[31]....
        /*072c*/ 	.word	0x000061e0
        /*0730*/ 	.word	0x00000018
        /*0734*/ 	.word	0x00000000
        /*0738*/ 	.short	0x0101
        /*073a*/ 	.byte	0x3f
	.zero		1


	//   ....[32]....
        /*073c*/ 	.word	0x00006860
        /*0740*/ 	.word	0x00000005
        /*0744*/ 	.word	0x00000000
        /*0748*/ 	.short	0x0101
        /*074a*/ 	.byte	0x3f
	.zero		1


	//   ....[33]....
        /*074c*/ 	.word	0x00006990
        /*0750*/ 	.word	0x00000009
        /*0754*/ 	.word	0x00038830
        /*0758*/ 	.short	0x010a
        /*075a*/ 	.byte	0x3f
	.zero		1


	//   ....[34]....
        /*075c*/ 	.word	0x000069e0
        /*0760*/ 	.word	0x00000009
        /*0764*/ 	.word	0x00038830
        /*0768*/ 	.short	0x010a
        /*076a*/ 	.byte	0x3f
	.zero		1


	//   ....[35]....
        /*076c*/ 	.word	0x00006b80
        /*0770*/ 	.word	0x00000009
        /*0774*/ 	.word	0x00038850
        /*0778*/ 	.short	0x010a
        /*077a*/ 	.byte	0x3f
	.zero		1


	//   ....[36]....
        /*077c*/ 	.word	0x00006bc0
        /*0780*/ 	.word	0x00000009
        /*0784*/ 	.word	0x00038850
        /*0788*/ 	.short	0x010a
        /*078a*/ 	.byte	0x3f
	.zero		1


	//   ....[37]....
        /*078c*/ 	.word	0x00008e00
        /*0790*/ 	.word	0x00000098
        /*0794*/ 	.word	0x00000000
        /*0798*/ 	.short	0x0101
        /*079a*/ 	.byte	0x3f
	.zero		1


	//   ....[38]....
        /*079c*/ 	.word	0x00009ee0
        /*07a0*/ 	.word	0x00000009
        /*07a4*/ 	.word	0x00000000
        /*07a8*/ 	.short	0x0101
        /*07aa*/ 	.byte	0x3f
	.zero		1


	//   ....[39]....
        /*07ac*/ 	.word	0x0000a000
        /*07b0*/ 	.word	0x00000009
        /*07b4*/ 	.word	0x00038830
        /*07b8*/ 	.short	0x010a
        /*07ba*/ 	.byte	0x3f
	.zero		1


	//   ....[40]....
        /*07bc*/ 	.word	0x0000a050
        /*07c0*/ 	.word	0x00000009
        /*07c4*/ 	.word	0x00038830
        /*07c8*/ 	.short	0x010a
        /*07ca*/ 	.byte	0x3f
	.zero		1


	//   ....[41]....
        /*07cc*/ 	.word	0x0000a1d0
        /*07d0*/ 	.word	0x00000009
        /*07d4*/ 	.word	0x00038850
        /*07d8*/ 	.short	0x010a
        /*07da*/ 	.byte	0x3f
	.zero		1


	//   ....[42]....
        /*07dc*/ 	.word	0x0000a210
        /*07e0*/ 	.word	0x00000009
        /*07e4*/ 	.word	0x00038850
        /*07e8*/ 	.short	0x010a
        /*07ea*/ 	.byte	0x3f
	.zero		1


	//   ....[43]....
        /*07ec*/ 	.word	0x0000c330
        /*07f0*/ 	.word	0x00000098
        /*07f4*/ 	.word	0x00000000
        /*07f8*/ 	.short	0x0101
        /*07fa*/ 	.byte	0x3f
	.zero		1


	//   ....[44]....
        /*07fc*/ 	.word	0x0000d010
        /*0800*/ 	.word	0x00000009
        /*0804*/ 	.word	0x00000000
        /*0808*/ 	.short	0x0101
        /*080a*/ 	.byte	0x3f
	.zero		1


	//   ....[45]....
        /*080c*/ 	.word	0x0000f4d0
        /*0810*/ 	.word	0x00000000
        /*0814*/ 	.word	0x00000000
        /*0818*/ 	.short	0x0101
        /*081a*/ 	.byte	0x3f
	.zero		1


	//   ....[46]....
        /*081c*/ 	.word	0x000115f0
        /*0820*/ 	.word	0x00000000
        /*0824*/ 	.word	0x00038840
        /*0828*/ 	.short	0x010a
        /*082a*/ 	.byte	0x3f
	.zero		1


	//   ....[47]....
        /*082c*/ 	.word	0x00012030
        /*0830*/ 	.word	0x00000011
        /*0834*/ 	.word	0x00038800
        /*0838*/ 	.short	0x0107
        /*083a*/ 	.byte	0x3f
	.zero		1


	//   ....[48]....
        /*083c*/ 	.word	0x000120d0
        /*0840*/ 	.word	0x00000011
        /*0844*/ 	.word	0x00038800
        /*0848*/ 	.short	0x0101
        /*084a*/ 	.byte	0x3f
	.zero		1


	//   ....[49]....
        /*084c*/ 	.word	0x00012ff0
        /*0850*/ 	.word	0x00000011
        /*0854*/ 	.word	0x00038810
        /*0858*/ 	.short	0x0107
        /*085a*/ 	.byte	0x3f
	.zero		1


	//   ....[50]....
        /*085c*/ 	.word	0x000130f0
        /*0860*/ 	.word	0x00000011
        /*0864*/ 	.word	0x00038810
        /*0868*/ 	.short	0x0101
        /*086a*/ 	.byte	0x3f
	.zero		1


	//   ....[51]....
        /*086c*/ 	.word	0x00013110
        /*0870*/ 	.word	0x00000011
        /*0874*/ 	.word	0x00038820
        /*0878*/ 	.short	0x010a
        /*087a*/ 	.byte	0x3f
	.zero		1


	//   ....[52]....
        /*087c*/ 	.word	0x000131e0
        /*0880*/ 	.word	0x00000000
        /*0884*/ 	.word	0x00038860
        /*0888*/ 	.short	0x010a
        /*088a*/ 	.byte	0x3f
	.zero		1


	//   ....[53]....
        /*088c*/ 	.word	0x00013db0
        /*0890*/ 	.word	0x00000003
        /*0894*/ 	.word	0x00038840
        /*0898*/ 	.short	0x010a
        /*089a*/ 	.byte	0x3f
	.zero		1


	//   ....[54]....
        /*089c*/ 	.word	0x00013fd0
        /*08a0*/ 	.word	0x00000003
        /*08a4*/ 	.word	0x00038860
        /*08a8*/ 	.short	0x010a
        /*08aa*/ 	.byte	0x3f
	.zero		1


	//   ....[55]....
        /*08ac*/ 	.word	0x00014b60
        /*08b0*/ 	.word	0x00000004
        /*08b4*/ 	.word	0x00038840
        /*08b8*/ 	.short	0x010a
        /*08ba*/ 	.byte	0x3f
	.zero		1


	//   ....[56]....
        /*08bc*/ 	.word	0x00014d80
        /*08c0*/ 	.word	0x00000004
        /*08c4*/ 	.word	0x00038860
        /*08c8*/ 	.short	0x010a
        /*08ca*/ 	.byte	0x3f
	.zero		1


	//   ....[57]....
        /*08cc*/ 	.word	0x000158b0
        /*08d0*/ 	.word	0x00000004
        /*08d4*/ 	.word	0x00038840
        /*08d8*/ 	.short	0x010a
        /*08da*/ 	.byte	0x3f
	.zero		1


	//   ....[58]....
        /*08dc*/ 	.word	0x00015ad0
        /*08e0*/ 	.word	0x00000004
        /*08e4*/ 	.word	0x00038860
        /*08e8*/ 	.short	0x010a
        /*08ea*/ 	.byte	0x3f
	.zero		1


	//   ....[59]....
        /*08ec*/ 	.word	0x000167f0
        /*08f0*/ 	.word	0x00000000
        /*08f4*/ 	.word	0x00038820
        /*08f8*/ 	.short	0x010a
        /*08fa*/ 	.byte	0x3f
	.zero		1


	//   ....[60]....
        /*08fc*/ 	.word	0x000169e0
        /*0900*/ 	.word	0x00000006
        /*0904*/ 	.word	0x00000000
        /*0908*/ 	.short	0x010a
        /*090a*/ 	.byte	0x3f
	.zero		1


	//   ....[61]....
        /*090c*/ 	.word	0x00016a10
        /*0910*/ 	.word	0x00000007
        /*0914*/ 	.word	0x00000000
        /*0918*/ 	.short	0x010a
        /*091a*/ 	.byte	0x3f
	.zero		1


	//   ....[62]....
        /*091c*/ 	.word	0x00016a70
        /*0920*/ 	.word	0x00000004
        /*0924*/ 	.word	0x00000000
        /*0928*/ 	.short	0x010a
        /*092a*/ 	.byte	0x3f
	.zero		1


	//   ....[63]....
        /*092c*/ 	.word	0x00016aa0
        /*0930*/ 	.word	0x00000003
        /*0934*/ 	.word	0x00000000
        /*0938*/ 	.short	0x010a
        /*093a*/ 	.byte	0x3f
	.zero		1


	//   ....[64]....
        /*093c*/ 	.word	0x00016b00
        /*0940*/ 	.word	0x00000011
        /*0944*/ 	.word	0x00038800
        /*0948*/ 	.short	0x010a
        /*094a*/ 	.byte	0x3f
	.zero		1


	//   ....[65]....
        /*094c*/ 	.word	0x00016b50
        /*0950*/ 	.word	0x00000005
        /*0954*/ 	.word	0x00038830
        /*0958*/ 	.short	0x010a
        /*095a*/ 	.byte	0x3f
	.zero		1


	//   ....[66]....
        /*095c*/ 	.word	0x00016ba0
        /*0960*/ 	.word	0x00000011
        /*0964*/ 	.word	0x00038810
        /*0968*/ 	.short	0x010a
        /*096a*/ 	.byte	0x3f
	.zero		1


	//   ....[67]....
        /*096c*/ 	.word	0x00016bf0
        /*0970*/ 	.word	0x00000005
        /*0974*/ 	.word	0x00038850
        /*0978*/ 	.short	0x010a
        /*097a*/ 	.byte	0x3f
	.zero		1


	//   ....[68]....
        /*097c*/ 	.word	0x00016c40
        /*0980*/ 	.word	0x00000009
        /*0984*/ 	.word	0x00038830
        /*0988*/ 	.short	0x010a
        /*098a*/ 	.byte	0x3f
	.zero		1


	//   ....[69]....
        /*098c*/ 	.word	0x00016c90
        /*0990*/ 	.word	0x00000009
        /*0994*/ 	.word	0x00038850
        /*0998*/ 	.short	0x010a
        /*099a*/ 	.byte	0x3f
	.zero		1


	//   ....[70]....
        /*099c*/ 	.word	0x00016ce0
        /*09a0*/ 	.word	0x00000009
        /*09a4*/ 	.word	0x00038830
        /*09a8*/ 	.short	0x010a
        /*09aa*/ 	.byte	0x3f
	.zero		1


	//   ....[71]....
        /*09ac*/ 	.word	0x00016d30
        /*09b0*/ 	.word	0x00000009
        /*09b4*/ 	.word	0x00038850
        /*09b8*/ 	.short	0x010a
        /*09ba*/ 	.byte	0x3f
	.zero		1


	//   ....[72]....
        /*09bc*/ 	.word	0x00016e80
        /*09c0*/ 	.word	0x00000000
        /*09c4*/ 	.word	0x00038840
        /*09c8*/ 	.short	0x010a
        /*09ca*/ 	.byte	0x3f
	.zero		1


	//   ....[73]....
        /*09cc*/ 	.word	0x00017d80
        /*09d0*/ 	.word	0x00000011
        /*09d4*/ 	.word	0x00038820
        /*09d8*/ 	.short	0x010a
        /*09da*/ 	.byte	0x3f
	.zero		1


	//   ....[74]....
        /*09dc*/ 	.word	0x00017dd0
        /*09e0*/ 	.word	0x00000000
        /*09e4*/ 	.word	0x00038860
        /*09e8*/ 	.short	0x010a
        /*09ea*/ 	.byte	0x3f
	.zero		1


	//   ....[75]....
        /*09ec*/ 	.word	0x00017e20
        /*09f0*/ 	.word	0x00000003
        /*09f4*/ 	.word	0x00038840
        /*09f8*/ 	.short	0x010a
        /*09fa*/ 	.byte	0x3f
	.zero		1


	//   ....[76]....
        /*09fc*/ 	.word	0x00017e70
        /*0a00*/ 	.word	0x00000003
        /*0a04*/ 	.word	0x00038860
        /*0a08*/ 	.short	0x010a
        /*0a0a*/ 	.byte	0x3f
	.zero		1


	//   ....[77]....
        /*0a0c*/ 	.word	0x00017ec0
        /*0a10*/ 	.word	0x00000004
        /*0a14*/ 	.word	0x00038840
        /*0a18*/ 	.short	0x010a
        /*0a1a*/ 	.byte	0x3f
	.zero		1


	//   ....[78]....
        /*0a1c*/ 	.word	0x00017f10
        /*0a20*/ 	.word	0x00000004
        /*0a24*/ 	.word	0x00038860
        /*0a28*/ 	.short	0x010a
        /*0a2a*/ 	.byte	0x3f
	.zero		1


	//   ....[79]....
        /*0a2c*/ 	.word	0x00017f60
        /*0a30*/ 	.word	0x00000004
        /*0a34*/ 	.word	0x00038840
        /*0a38*/ 	.short	0x010a
        /*0a3a*/ 	.byte	0x3f
	.zero		1


	//   ....[80]....
        /*0a3c*/ 	.word	0x00017fb0
        /*0a40*/ 	.word	0x00000004
        /*0a44*/ 	.word	0x00038860
        /*0a48*/ 	.short	0x010a
        /*0a4a*/ 	.byte	0x3f
	.zero		1


	//   ....[81]....
        /*0a4c*/ 	.word	0x000180a0
        /*0a50*/ 	.word	0x00000000
        /*0a54*/ 	.word	0x00038820
        /*0a58*/ 	.short	0x010a
        /*0a5a*/ 	.byte	0x3f
	.zero		1


	//   ....[82]....
        /*0a5c*/ 	.word	0x00018240
        /*0a60*/ 	.word	0x00000006
        /*0a64*/ 	.word	0x00000000
        /*0a68*/ 	.short	0x010a
        /*0a6a*/ 	.byte	0x3f
	.zero		1


	//   ....[83]....
        /*0a6c*/ 	.word	0x00018290
        /*0a70*/ 	.word	0x00000007
        /*0a74*/ 	.word	0x00000000
        /*0a78*/ 	.short	0x010a
        /*0a7a*/ 	.byte	0x3f
	.zero		1


	//   ....[84]....
        /*0a7c*/ 	.word	0x000182e0
        /*0a80*/ 	.word	0x00000004
        /*0a84*/ 	.word	0x00000000
        /*0a88*/ 	.short	0x010a
        /*0a8a*/ 	.byte	0x3f
	.zero		1


	//----- nvinfo : EIATTR_NUM_MBARRIERS
	.align		4
.L_1013:
        /*0a8c*/ 	.byte	0x03, 0x38
        /*0a8e*/ 	.short	0x0017


	//----- nvinfo : EIATTR_EXIT_INSTR_OFFSETS
	.align		4
        /*0a90*/ 	.byte	0x04, 0x1c
        /*0a92*/ 	.short	(.L_1015 - .L_1014)


	//   ....[0]....
.L_1014:
        /*0a94*/ 	.word	0x00000a30


	//   ....[1]....
        /*0a98*/ 	.word	0x000105b0


	//   ....[2]....
        /*0a9c*/ 	.word	0x00016af0


	//----- nvinfo : EIATTR_MAX_THREADS
	.align		4
.L_1015:
        /*0aa0*/ 	.byte	0x04, 0x05
        /*0aa2*/ 	.short	(.L_1017 - .L_1016)
.L_1016:
        /*0aa4*/ 	.word	0x00000180
        /*0aa8*/ 	.word	0x00000001
        /*0aac*/ 	.word	0x00000001


	//----- nvinfo : EIATTR_CRS_STACK_SIZE
	.align		4
.L_1017:
        /*0ab0*/ 	.byte	0x04, 0x1e
        /*0ab2*/ 	.short	(.L_1019 - .L_1018)
.L_1018:
        /*0ab4*/ 	.word	0x00000000


	//----- nvinfo : EIATTR_CBANK_PARAM_SIZE
	.align		4
.L_1019:
        /*0ab8*/ 	.byte	0x03, 0x19
        /*0aba*/ 	.short	0x0bf0


	//----- nvinfo : EIATTR_PARAM_CBANK
	.align		4
        /*0abc*/ 	.byte	0x04, 0x0a
        /*0abe*/ 	.short	(.L_1021 - .L_1020)
	.align		4
.L_1020:
        /*0ac0*/ 	.word	index@(.nv.constant0._ZN7cutlass13device_kernelIN5flash11enable_sm90INS1_16FlashAttnFwdSm90INS1_25CollectiveMainloopFwdSm90ILi2EN4cute5tupleIJNS5_1CILi1EEES8_S8_EEENS6_IJNS7_ILi64EEESA_SA_EEELi512ENS_6half_tEfNS_4arch4Sm90ELb1ELb0ELb1ELb0ELb0ELb0ELb1ELb0ELb0ELb1ELb0ELb0EEENS1_21CollectiveEpilogueFwdINS6_IJSA_NS7_ILi512EEESA_EEES9_SC_SE_Li256ELb0ELb1ELb0ELb0EEENS1_30DynamicPersistentTileSchedulerILi256ELi128ELb0ELb1ELb1EEEEEEEEEvNT_6ParamsE)
        /*0ac4*/ 	.short	0x0210
        /*0ac6*/ 	.short	0x0bf0


	//----- nvinfo : EIATTR_SW_WAR
	.align		4
.L_1021:
        /*0ac8*/ 	.byte	0x04, 0x36
        /*0aca*/ 	.short	(.L_1023 - .L_1022)
.L_1022:
        /*0acc*/ 	.word	0x00000008
.L_1023:


//--------------------- .nv.info._ZN7cutlass13device_kernelIN5flash11enable_sm90INS1_16FlashAttnFwdSm90INS1_25CollectiveMainloopFwdSm90ILi2EN4cute5tupleIJNS5_1CILi1EEES8_S8_EEENS6_IJNS7_ILi64EEESA_SA_EEELi512ENS_6half_tEfNS_4arch4Sm90ELb1ELb0ELb1ELb1ELb0ELb0ELb0ELb0ELb0ELb1ELb0ELb0EEENS1_21CollectiveEpilogueFwdINS6_IJSA_NS7_ILi512EEESA_EEES9_SC_SE_Li256ELb1ELb1ELb0ELb0EEENS1_36VarlenDynamicPersistentTileSchedulerILi64ELi64ELi256ELi128ELb0ELb1ELb1ELb1ELb1ELb1EEEEEEEEEvNT_6ParamsE --------------------------
	.section	.nv.info._ZN7cutlass13device_kernelIN5flash11enable_sm90INS1_16FlashAttnFwdSm90INS1_25CollectiveMainloopFwdSm90ILi2EN4cute5tupleIJNS5_1CILi1EEES8_S8_EEENS6_IJNS7_ILi64EEESA_SA_EEELi512ENS_6half_tEfNS_4arch4Sm90ELb1ELb0ELb1ELb1ELb0ELb0ELb0ELb0ELb0ELb1ELb0ELb0EEENS1_21CollectiveEpilogueFwdINS6_IJSA_NS7_ILi512EEESA_EEES9_SC_SE_Li256ELb1ELb1ELb0ELb0EEENS1_36VarlenDynamicPersistentTileSchedulerILi64ELi64ELi256ELi128ELb0ELb1ELb1ELb1ELb1ELb1EEEEEEEEEvNT_6ParamsE,"",@"SHT_CUDA_INFO"
	.sectionflags	@""
	.align	4


	//----- nvinfo : EIATTR_CUDA_API_VERSION
	.align		4
        /*0000*/ 	.byte	0x04, 0x37
        /*0002*/ 	.short	(.L_1025 - .L_1024)
.L_1024:
        /*0004*/ 	.word	0x00000082


	//----- nvinfo : EIATTR_KPARAM_INFO
	.align		4
.L_1025:
        /*0008*/ 	.byte	0x04, 0x17
        /*000a*/ 	.short	(.L_1027 - .L_1026)
.L_1026:
        /*000c*/ 	.word	0x00000000
        /*0010*/ 	.short	0x0000
        /*0012*/ 	.short	0x0070
        /*0014*/ 	.byte	0x00, 0xf0, 0x01, 0x2a


	//----- nvinfo : EIATTR_SPARSE_MMA_MASK
	.align		4
.L_1027:
        /*0018*/ 	.byte	0x03, 0x50
        /*001a*/ 	.short	0x0000


	//----- nvinfo : EIATTR_MAXREG_COUNT
	.align		4
        /*001c*/ 	.byte	0x03, 0x1b
        /*001e*/ 	.short	0x00a8


	//----- nvinfo : EIATTR_NUM_BARRIERS
	.align		4
        /*0020*/ 	.byte	0x02, 0x4c
        /*0022*/ 	.byte	0x10
	.zero		1


	//----- nvinfo : EIATTR_EXTERNS
	.align		4
        /*0024*/ 	.byte	0x04, 0x0f
        /*0026*/ 	.short	(.L_1029 - .L_1028)


	//   ....[0]....
	.align		4
.L_1028:
        /*0028*/ 	.word	index@(__assertfail)


	//----- nvinfo : EIATTR_ANNOTATIONS
	.align		4
.L_1029:
        /*002c*/ 	.byte	0x04, 0x55
        /*002e*/ 	.short	(.L_1031 - .L_1030)


	//   ....[0]....
.L_1030:
        /* <DEDUP_REMOVED lines=79> */


	//----- nvinfo : EIATTR_MERCURY_ISA_VERSION
	.align		4
.L_1031:
        /*0508*/ 	.byte	0x03, 0x5f
        /*050a*/ 	.short	0x0101


	//----- nvinfo : EIATTR_UNUSED_LOAD_BYTE_OFFSET
	.align		4
        /*050c*/ 	.byte	0x04, 0x44
        /*050e*/ 	.short	(.L_1033 - .L_1032)


	//   ....[0]....
.L_1032:
        /*0510*/ 	.word	0x00000a20
        /*0514*/ 	.word	0x0000fff0


	//   ....[1]....
        /*0518*/ 	.word	0x00009f30
        /*051c*/ 	.word	0x0000fff0


	//----- nvinfo : EIATTR_INT_WARP_WIDE_INSTR_OFFSETS
	.align		4
.L_1033:
        /*0520*/ 	.byte	0x04, 0x31
        /*0522*/ 	.short	(.L_1035 - .L_1034)


	//   ....[0]....
.L_1034:
        /*0524*/ 	.word	0x00000130


	//   ....[1]....
        /*0528*/ 	.word	0x00000170


	//   ....[2]....
        /*052c*/ 	.word	0x000001e0


	//   ....[3]....
        /*0530*/ 	.word	0x0000e1d0


	//   ....[4]....
        /*0534*/ 	.word	0x0000e260


	//   ....[5]....
        /*0538*/ 	.word	0x00012f10


	//   ....[6]....
        /*053c*/ 	.word	0x00012fa0


	//----- nvinfo : EIATTR_COOP_GROUP_MASK_REGIDS
	.align		4
.L_1035:
        /*0540*/ 	.byte	0x04, 0x29
        /*0542*/ 	.short	(.L_1037 - .L_1036)


	//   ....[0]....
.L_1036:
        /*0544*/ 	.word	0xffffffff


	//   ....[1]....
        /*0548*/ 	.word	0xffffffff


	//   ....[2]....
        /*054c*/ 	.word	0xffffffff


	//   ....[3]....
        /*0550*/ 	.word	0xffffffff


	//   ....[4]....
        /*0554*/ 	.word	0xffffffff


	//   ....[5]....
        /*0558*/ 	.word	0xffffffff


	//   ....[6]....
        /*055c*/ 	.word	0xffffffff


	//   ....[7]....
        /*0560*/ 	.word	0xffffffff


	//   ....[8]....
        /*0564*/ 	.word	0xffffffff


	//   ....[9]....
        /*0568*/ 	.word	0xffffffff


	//   ....[10]....
        /*056c*/ 	.word	0xffffffff


	//   ....[11]....
        /*0570*/ 	.word	0xffffffff


	//   ....[12]....
        /*0574*/ 	.word	0xffffffff


	//   ....[13]....
        /*0578*/ 	.word	0xffffffff


	//   ....[14]....
        /*057c*/ 	.word	0xffffffff


	//   ....[15]....
        /*0580*/ 	.word	0xffffffff


	//   ....[16]....
        /*0584*/ 	.word	0xffffffff


	//   ....[17]....
        /*0588*/ 	.word	0xffffffff


	//   ....[18]....
        /*058c*/ 	.word	0xffffffff


	//   ....[19]....
        /*0590*/ 	.word	0xffffffff


	//   ....[20]....
        /*0594*/ 	.word	0xffffffff


	//   ....[21]....
        /*0598*/ 	.word	0xffffffff


	//   ....[22]....
        /*059c*/ 	.word	0xffffffff


	//   ....[23]....
        /*05a0*/ 	.word	0xffffffff


	//   ....[24]....
        /*05a4*/ 	.word	0xffffffff


	//   ....[25]....
        /*05a8*/ 	.word	0xffffffff


	//   ....[26]....
        /*05ac*/ 	.word	0xffffffff


	//   ....[27]....
        /*05b0*/ 	.word	0xffffffff


	//   ....[28]....
        /*05b4*/ 	.word	0xffffffff


	//   ....[29]....
        /*05b8*/ 	.word	0xffffffff


	//   ....[30]....
        /*05bc*/ 	.word	0xffffffff


	//   ....[31]....
        /*05c0*/ 	.word	0xffffffff


	//   ....[32]....
        /*05c4*/ 	.word	0xffffffff


	//   ....[33]....
        /*05c8*/ 	.word	0xffffffff


	//   ....[34]....
        /*05cc*/ 	.word	0xffffffff


	//   ....[35]....
        /*05d0*/ 	.word	0xffffffff


	//   ....[36]....
        /*05d4*/ 	.word	0xffffffff


	//   ....[37]....
        /*05d8*/ 	.word	0xffffffff


	//   ....[38]....
        /*05dc*/ 	.word	0xffffffff


	//   ....[39]....
        /*05e0*/ 	.word	0xffffffff


	//   ....[40]....
        /*05e4*/ 	.word	0xffffffff


	//   ....[41]....
        /*05e8*/ 	.word	0xffffffff


	//   ....[42]....
        /*05ec*/ 	.word	0xffffffff


	//   ....[43]....
        /*05f0*/ 	.word	0xffffffff


	//   ....[44]....
        /*05f4*/ 	.word	0xffffffff


	//   ....[45]....
        /*05f8*/ 	.word	0xffffffff


	//   ....[46]....
        /*05fc*/ 	.word	0xffffffff


	//   ....[47]....
        /*0600*/ 	.word	0xffffffff


	//   ....[48]....
        /*0604*/ 	.word	0xffffffff


	//   ....[49]....
        /*0608*/ 	.word	0xffffffff


	//   ....[50]....
        /*060c*/ 	.word	0xffffffff


	//   ....[51]....
        /*0610*/ 	.word	0xffffffff


	//   ....[52]....
        /*0614*/ 	.word	0xffffffff


	//   ....[53]....
        /*0618*/ 	.word	0xffffffff


	//   ....[54]....
        /*061c*/ 	.word	0xffffffff


	//   ....[55]....
        /*0620*/ 	.word	0xffffffff


	//   ....[56]....
        /*0624*/ 	.word	0xffffffff


	//   ....[57]....
        /*0628*/ 	.word	0xffffffff


	//   ....[58]....
        /*062c*/ 	.word	0xffffffff


	//   ....[59]....
        /*0630*/ 	.word	0xffffffff


	//   ....[60]....
        /*0634*/ 	.word	0xffffffff


	//   ....[61]....
        /*0638*/ 	.word	0xffffffff


	//   ....[62]....
        /*063c*/ 	.word	0xffffffff


	//   ....[63]....
        /*0640*/ 	.word	0xffffffff


	//   ....[64]....
        /*0644*/ 	.word	0xffffffff


	//   ....[65]....
        /*0648*/ 	.word	0xffffffff


	//   ....[66]....
        /*064c*/ 	.word	0xffffffff


	//   ....[67]....
        /*0650*/ 	.word	0xffffffff


	//   ....[68]....
        /*0654*/ 	.word	0xffffffff


	//   ....[69]....
        /*0658*/ 	.word	0xffffffff


	//   ....[70]....
        /*065c*/ 	.word	0xffffffff


	//   ....[71]....
        /*0660*/ 	.word	0xffffffff


	//   ....[72]....
        /*0664*/ 	.word	0xffffffff


	//   ....[73]....
        /*0668*/ 	.word	0xffffffff


	//   ....[74]....
        /*066c*/ 	.word	0xffffffff


	//   ....[75]....
        /*0670*/ 	.word	0xffffffff


	//   ....[76]....
        /*0674*/ 	.word	0xffffffff


	//   ....[77]....
        /*0678*/ 	.word	0xffffffff


	//   ....[78]....
        /*067c*/ 	.word	0xffffffff


	//   ....[79]....
        /*0680*/ 	.word	0xffffffff


	//   ....[80]....
        /*0684*/ 	.word	0xffffffff


	//   ....[81]....
        /*0688*/ 	.word	0xffffffff


	//   ....[82]....
        /*068c*/ 	.word	0xffffffff


	//   ....[83]....
        /*0690*/ 	.word	0xffffffff


	//   ....[84]....
        /*0694*/ 	.word	0xffffffff


	//   ....[85]....
        /*0698*/ 	.word	0xffffffff


	//   ....[86]....
        /*069c*/ 	.word	0xffffffff


	//   ....[87]....
        /*06a0*/ 	.word	0xffffffff


	//   ....[88]....
        /*06a4*/ 	.word	0x0500000f


	//   ....[89]....
        /*06a8*/ 	.word	0x0500000f


	//   ....[90]....
        /*06ac*/ 	.word	0x0500000f


	//   ....[91]....
        /*06b0*/ 	.word	0x0500000f


	//   ....[92]....
        /*06b4*/ 	.word	0x0500000f


	//   ....[93]....
        /*06b8*/ 	.word	0x0500000f


	//   ....[94]....
        /*06bc*/ 	.word	0x0500000f


	//   ....[95]....
        /*06c0*/ 	.word	0x0500000f


	//   ....[96]....
        /*06c4*/ 	.word	0x0500000f


	//   ....[97]....
        /*06c8*/ 	.word	0x0500000f


	//   ....[98]....
        /*06cc*/ 	.word	0x0500000f


	//   ....[99]....
        /*06d0*/ 	.word	0x0500000f


	//   ....[100]....
        /*06d4*/ 	.word	0x0500000f


	//   ....[101]....
        /*06d8*/ 	.word	0x0500000f


	//   ....[102]....
        /*06dc*/ 	.word	0x0500000f


	//   ....[103]....
        /*06e0*/ 	.word	0x0500000f


	//   ....[104]....
        /*06e4*/ 	.word	0x0500000f


	//   ....[105]....
        /*06e8*/ 	.word	0x0500000f


	//   ....[106]....
        /*06ec*/ 	.word	0x0500000f


	//   ....[107]....
        /*06f0*/ 	.word	0x0500000f


	//   ....[108]....
        /*06f4*/ 	.word	0x0500000f


	//   ....[109]....
        /*06f8*/ 	.word	0x0500000f


	//   ....[110]....
        /*06fc*/ 	.word	0x0500000f


	//   ....[111]....
        /*0700*/ 	.word	0x0500000f


	//   ....[112]....
        /*0704*/ 	.word	0x0500000f


	//   ....[113]....
        /*0708*/ 	.word	0x0500000f


	//   ....[114]....
        /*070c*/ 	.word	0x0500000f


	//----- nvinfo : EIATTR_COOP_GROUP_INSTR_OFFSETS
	.align		4
.L_1037:
        /*0710*/ 	.byte	0x04, 0x28
        /*0712*/ 	.short	(.L_1039 - .L_1038)


	//   ....[0]....
.L_1038:
        /*0714*/ 	.word	0x00000060


	//   ....[1]....
        /*0718*/ 	.word	0x00000140


	//   ....[2]....
        /*071c*/ 	.word	0x00000190


	//   ....[3]....
        /*0720*/ 	.word	0x00000380


	//   ....[4]....
        /*0724*/ 	.word	0x000004e0


	//   ....[5]....
        /*0728*/ 	.word	0x00000600


	//   ....[6]....
        /*072c*/ 	.word	0x00000760


	//   ....[7]....
        /*0730*/ 	.word	0x00001ad0


	//   ....[8]....
        /*0734*/ 	.word	0x00003870


	//   ....[9]....
        /*0738*/ 	.word	0x00003e60


	//   ....[10]....
        /*073c*/ 	.word	0x00003e90


	//   ....[11]....
        /*0740*/ 	.word	0x000045f0


	//   ....[12]....
        /*0744*/ 	.word	0x00004690


	//   ....[13]....
        /*0748*/ 	.word	0x00004b00


	//   ....[14]....
        /*074c*/ 	.word	0x00004b70


	//   ....[15]....
        /*0750*/ 	.word	0x00005500


	//   ....[16]....
        /*0754*/ 	.word	0x000057e0


	//   ....[17]....
        /*0758*/ 	.word	0x000057f0


	//   ....[18]....
        /*075c*/ 	.word	0x00005f40


	//   ....[19]....
        /*0760*/ 	.word	0x00005fb0


	//   ....[20]....
        /*0764*/ 	.word	0x00006410


	//   ....[21]....
        /*0768*/ 	.word	0x000064b0


	//   ....[22]....
        /*076c*/ 	.word	0x00007710


	//   ....[23]....
        /*0770*/ 	.word	0x00007e30


	//   ....[24]....
        /*0774*/ 	.word	0x00007ea0


	//   ....[25]....
        /*0778*/ 	.word	0x00008190


	//   ....[26]....
        /*077c*/ 	.word	0x00008350


	//   ....[27]....
        /*0780*/ 	.word	0x000093f0


	//   ....[28]....
        /*0784*/ 	.word	0x00009430


	//   ....[29]....
        /*0788*/ 	.word	0x00009470


	//   ....[30]....
        /*078c*/ 	.word	0x000094e0


	//   ....[31]....
        /*0790*/ 	.word	0x00009510


	//   ....[32]....
        /*0794*/ 	.word	0x0000ae50


	//   ....[33]....
        /*0798*/ 	.word	0x0000b480


	//   ....[34]....
        /*079c*/ 	.word	0x0000b4b0


	//   ....[35]....
        /*07a0*/ 	.word	0x0000b4d0


	//   ....[36]....
        /*07a4*/ 	.word	0x0000b4f0


	//   ....[37]....
        /*07a8*/ 	.word	0x0000bb70


	//   ....[38]....
        /*07ac*/ 	.word	0x0000bb90


	//   ....[39]....
        /*07b0*/ 	.word	0x0000bdc0


	//   ....[40]....
        /*07b4*/ 	.word	0x0000bde0


	//   ....[41]....
        /*07b8*/ 	.word	0x0000c990


	//   ....[42]....
        /*07bc*/ 	.word	0x0000c9c0


	//   ....[43]....
        /*07c0*/ 	.word	0x0000cc00


	//   ....[44]....
        /*07c4*/ 	.word	0x0000cc20


	//   ....[45]....
        /*07c8*/ 	.word	0x0000ced0


	//   ....[46]....
        /*07cc*/ 	.word	0x0000d0a0


	//   ....[47]....
        /*07d0*/ 	.word	0x0000d0d0


	//   ....[48]....
        /*07d4*/ 	.word	0x0000d100


	//   ....[49]....
        /*07d8*/ 	.word	0x0000d130


	//   ....[50]....
        /*07dc*/ 	.word	0x0000d160


	//   ....[51]....
        /*07e0*/ 	.word	0x0000d190


	//   ....[52]....
        /*07e4*/ 	.word	0x0000d300


	//   ....[53]....
        /*07e8*/ 	.word	0x0000d330


	//   ....[54]....
        /*07ec*/ 	.word	0x0000d360


	//   ....[55]....
        /*07f0*/ 	.word	0x0000d390


	//   ....[56]....
        /*07f4*/ 	.word	0x0000d3c0


	//   ....[57]....
        /*07f8*/ 	.word	0x0000d3f0


	//   ....[58]....
        /*07fc*/ 	.word	0x0000d490


	//   ....[59]....
        /*0800*/ 	.word	0x0000d4f0


	//   ....[60]....
        /*0804*/ 	.word	0x0000d580


	//   ....[61]....
        /*0808*/ 	.word	0x0000e7d0


	//   ....[62]....
        /*080c*/ 	.word	0x0000f320


	//   ....[63]....
        /*0810*/ 	.word	0x0000f350


	//   ....[64]....
        /*0814*/ 	.word	0x0000f3f0


	//   ....[65]....
        /*0818*/ 	.word	0x0000f410


	//   ....[66]....
        /*081c*/ 	.word	0x0000f490


	//   ....[67]....
        /*0820*/ 	.word	0x0000f4b0


	//   ....[68]....
        /*0824*/ 	.word	0x0000f4c0


	//   ....[69]....
        /*0828*/ 	.word	0x0000f530


	//   ....[70]....
        /*082c*/ 	.word	0x000131a0


	//   ....[71]....
        /*0830*/ 	.word	0x000131d0


	//   ....[72]....
        /*0834*/ 	.word	0x00013210


	//   ....[73]....
        /*0838*/ 	.word	0x00013240


	//   ....[74]....
        /*083c*/ 	.word	0x00013270


	//   ....[75]....
        /*0840*/ 	.word	0x000132a0


	//   ....[76]....
        /*0844*/ 	.word	0x000132d0


	//   ....[77]....
        /*0848*/ 	.word	0x00013300


	//   ....[78]....
        /*084c*/ 	.word	0x00013480


	//   ....[79]....
        /*0850*/ 	.word	0x000134b0


	//   ....[80]....
        /*0854*/ 	.word	0x000134e0


	//   ....[81]....
        /*0858*/ 	.word	0x00013510


	//   ....[82]....
        /*085c*/ 	.word	0x00013540


	//   ....[83]....
        /*0860*/ 	.word	0x00013570


	//   ....[84]....
        /*0864*/ 	.word	0x00013630


	//   ....[85]....
        /*0868*/ 	.word	0x00013650


	//   ....[86]....
        /*086c*/ 	.word	0x000136c0


	//   ....[87]....
        /*0870*/ 	.word	0x00013d80


	//   ....[88]....
        /*0874*/ 	.word	0x000143e0


	//   ....[89]....
        /*0878*/ 	.word	0x00014560


	//   ....[90]....
        /*087c*/ 	.word	0x000145d0


	//   ....[91]....
        /*0880*/ 	.word	0x00014630


	//   ....[92]....
        /*0884*/ 	.word	0x00014720


	//   ....[93]....
        /*0888*/ 	.word	0x00014780


	//   ....[94]....
        /*088c*/ 	.word	0x00014880


	//   ....[95]....
        /*0890*/ 	.word	0x000148e0


	//   ....[96]....
        /*0894*/ 	.word	0x000149c0


	//   ....[97]....
        /*0898*/ 	.word	0x00014cf0


	//   ....[98]....
        /*089c*/ 	.word	0x00014d90


	//   ....[99]....
        /*08a0*/ 	.word	0x00014eb0


	//   ....[100]....
        /*08a4*/ 	.word	0x00014f20


	//   ....[101]....
        /*08a8*/ 	.word	0x00014f90


	//   ....[102]....
        /*08ac*/ 	.word	0x00015000


	//   ....[103]....
        /*08b0*/ 	.word	0x00015070


	//   ....[104]....
        /*08b4*/ 	.word	0x000150f0


	//   ....[105]....
        /*08b8*/ 	.word	0x00015180


	//   ....[106]....
        /*08bc*/ 	.word	0x00015210


	//   ....[107]....
        /*08c0*/ 	.word	0x00015280


	//   ....[108]....
        /*08c4*/ 	.word	0x000152f0


	//   ....[109]....
        /*08c8*/ 	.word	0x00015360


	//   ....[110]....
        /*08cc*/ 	.word	0x000153e0


	//   ....[111]....
        /*08d0*/ 	.word	0x00015450


	//   ....[112]....
        /*08d4*/ 	.word	0x000154f0


	//   ....[113]....
        /*08d8*/ 	.word	0x00015580


	//   ....[114]....
        /*08dc*/ 	.word	0x000156b0


	//----- nvinfo : EIATTR_REG_RECONFIG
	.align		4
.L_1039:
        /*08e0*/ 	.byte	0x01, 0x54
	.zero		2


	//----- nvinfo : EIATTR_SYSCALL_OFFSETS
	.align		4
        /*08e4*/ 	.byte	0x04, 0x46
        /*08e6*/ 	.short	(.L_1041 - .L_1040)


	//   ....[0]....
.L_1040:
        /*08e8*/ 	.word	0x00003a40


	//   ....[1]....
        /*08ec*/ 	.word	0x0000e3d0


	//   ....[2]....
        /*08f0*/ 	.word	0x0000e530


	//   ....[3]....
        /*08f4*/ 	.word	0x0000e630


	//   ....[4]....
        /*08f8*/ 	.word	0x0000ef60


	//----- nvinfo : EIATTR_MBARRIER_INSTR_OFFSETS
	.align		4
.L_1041:
        /*08fc*/ 	.byte	0x04, 0x39
        /*08fe*/ 	.short	(.L_1043 - .L_1042)


	//   ....[0]....
.L_1042:
        /*0900*/ 	.word	0x00000270
        /*0904*/ 	.word	0x000000ff
        /*0908*/ 	.word	0x00028c00
        /*090c*/ 	.short	0x0100
        /*090e*/ 	.byte	0x08
	.zero		1


	//   ....[1]....
        /*0910*/ 	.word	0x00000280
        /*0914*/ 	.word	0x000000ff
        /*0918*/ 	.word	0x00028c20
        /*091c*/ 	.short	0x0100
        /*091e*/ 	.byte	0x08
	.zero		1


	//   ....[2]....
        /*0920*/ 	.word	0x00000330
        /*0924*/ 	.word	0x000000ff
        /*0928*/ 	.word	0x00028c30
        /*092c*/ 	.short	0x0100
        /*092e*/ 	.byte	0x06
	.zero		1


	//   ....[3]....
        /*0930*/ 	.word	0x00000340
        /*0934*/ 	.word	0x000000ff
        /*0938*/ 	.word	0x00028c40
        /*093c*/ 	.short	0x0100
        /*093e*/ 	.byte	0x06
	.zero		1


	//   ....[4]....
        /*0940*/ 	.word	0x00000350
        /*0944*/ 	.word	0x000000ff
        /*0948*/ 	.word	0x00028c38
        /*094c*/ 	.short	0x0100
        /*094e*/ 	.byte	0x06
	.zero		1


	//   ....[5]....
        /*0950*/ 	.word	0x00000360
        /*0954*/ 	.word	0x000000ff
        /*0958*/ 	.word	0x00028c48
        /*095c*/ 	.short	0x0100
        /*095e*/ 	.byte	0x06
	.zero		1


	//   ....[6]....
        /*0960*/ 	.word	0x00000490
        /*0964*/ 	.word	0x000000ff
        /*0968*/ 	.word	0x00028c50
        /*096c*/ 	.short	0x0100
        /*096e*/ 	.byte	0x08
	.zero		1


	//   ....[7]....
        /*0970*/ 	.word	0x000004a0
        /*0974*/ 	.word	0x000000ff
        /*0978*/ 	.word	0x00028c60
        /*097c*/ 	.short	0x0100
        /*097e*/ 	.byte	0x08
	.zero		1


	//   ....[8]....
        /*0980*/ 	.word	0x000004b0
        /*0984*/ 	.word	0x000000ff
        /*0988*/ 	.word	0x00028c58
        /*098c*/ 	.short	0x0100
        /*098e*/ 	.byte	0x08
	.zero		1


	//   ....[9]....
        /*0990*/ 	.word	0x000004c0
        /*0994*/ 	.word	0x000000ff
        /*0998*/ 	.word	0x00028c68
        /*099c*/ 	.short	0x0100
        /*099e*/ 	.byte	0x08
	.zero		1


	//   ....[10]....
        /*09a0*/ 	.word	0x000005b0
        /*09a4*/ 	.word	0x000000ff
        /*09a8*/ 	.word	0x00028c70
        /*09ac*/ 	.short	0x0100
        /*09ae*/ 	.byte	0x06
	.zero		1


	//   ....[11]....
        /*09b0*/ 	.word	0x000005c0
        /*09b4*/ 	.word	0x000000ff
        /*09b8*/ 	.word	0x00028c80
        /*09bc*/ 	.short	0x0100
        /*09be*/ 	.byte	0x06
	.zero		1


	//   ....[12]....
        /*09c0*/ 	.word	0x000005d0
        /*09c4*/ 	.word	0x000000ff
        /*09c8*/ 	.word	0x00028c78
        /*09cc*/ 	.short	0x0100
        /*09ce*/ 	.byte	0x06
	.zero		1


	//   ....[13]....
        /*09d0*/ 	.word	0x000005e0
        /*09d4*/ 	.word	0x000000ff
        /*09d8*/ 	.word	0x00028c88
        /*09dc*/ 	.short	0x0100
        /*09de*/ 	.byte	0x06
	.zero		1


	//   ....[14]....
        /*09e0*/ 	.word	0x00000710
        /*09e4*/ 	.word	0x000000ff
        /*09e8*/ 	.word	0x00028c90
        /*09ec*/ 	.short	0x0100
        /*09ee*/ 	.byte	0x08
	.zero		1


	//   ....[15]....
        /*09f0*/ 	.word	0x00000720
        /*09f4*/ 	.word	0x000000ff
        /*09f8*/ 	.word	0x00028ca0
        /*09fc*/ 	.short	0x0100
        /*09fe*/ 	.byte	0x08
	.zero		1


	//   ....[16]....
        /*0a00*/ 	.word	0x00000730
        /*0a04*/ 	.word	0x000000ff
        /*0a08*/ 	.word	0x00028c98
        /*0a0c*/ 	.short	0x0100
        /*0a0e*/ 	.byte	0x08
	.zero		1


	//   ....[17]....
        /*0a10*/ 	.word	0x00000740
        /*0a14*/ 	.word	0x000000ff
        /*0a18*/ 	.word	0x00028ca8
        /*0a1c*/ 	.short	0x0100
        /*0a1e*/ 	.byte	0x08
	.zero		1


	//   ....[18]....
        /*0a20*/ 	.word	0x00000870
        /*0a24*/ 	.word	0x000000ff
        /*0a28*/ 	.word	0x00028cb0
        /*0a2c*/ 	.short	0x0100
        /*0a2e*/ 	.byte	0x08
	.zero		1


	//   ....[19]....
        /*0a30*/ 	.word	0x00000880
        /*0a34*/ 	.word	0x000000ff
        /*0a38*/ 	.word	0x00028cc0
        /*0a3c*/ 	.short	0x0100
        /*0a3e*/ 	.byte	0x08
	.zero		1


	//   ....[20]....
        /*0a40*/ 	.word	0x00000890
        /*0a44*/ 	.word	0x000000ff
        /*0a48*/ 	.word	0x00028cb8
        /*0a4c*/ 	.short	0x0100
        /*0a4e*/ 	.byte	0x08
	.zero		1


	//   ....[21]....
        /*0a50*/ 	.word	0x000008a0
        /*0a54*/ 	.word	0x000000ff
        /*0a58*/ 	.word	0x00028cc8
        /*0a5c*/ 	.short	0x0100
        /*0a5e*/ 	.byte	0x08
	.zero		1


	//   ....[22]....
        /*0a60*/ 	.word	0x00001be0
        /*0a64*/ 	.word	0x000000ff
        /*0a68*/ 	.word	0x00028c50
        /*0a6c*/ 	.short	0x010a
        /*0a6e*/ 	.byte	0x15
	.zero		1


	//   ....[23]....
        /*0a70*/ 	.word	0x00001ea0
        /*0a74*/ 	.word	0x00000000
        /*0a78*/ 	.word	0x00000000
        /*0a7c*/ 	.short	0x0101
        /*0a7e*/ 	.byte	0x3f
	.zero		1


	//   ....[24]....
        /*0a80*/ 	.word	0x000027f0
        /*0a84*/ 	.word	0x000000ff
        /*0a88*/ 	.word	0x00028c50
        /*0a8c*/ 	.short	0x010a
        /*0a8e*/ 	.byte	0x15
	.zero		1


	//   ....[25]....
        /*0a90*/ 	.word	0x00002830
        /*0a94*/ 	.word	0x000000ff
        /*0a98*/ 	.word	0x00028c50
        /*0a9c*/ 	.short	0x010a
        /*0a9e*/ 	.byte	0x15
	.zero		1


	//   ....[26]....
        /*0aa0*/ 	.word	0x00002a00
        /*0aa4*/ 	.word	0x00000000
        /*0aa8*/ 	.word	0x00000000
        /*0aac*/ 	.short	0x0101
        /*0aae*/ 	.byte	0x3f
	.zero		1


	//   ....[27]....
        /*0ab0*/ 	.word	0x00003ac0
        /*0ab4*/ 	.word	0x000000ff
        /*0ab8*/ 	.word	0x00028c00
        /*0abc*/ 	.short	0x010a
        /*0abe*/ 	.byte	0x2e
	.zero		1


	//   ....[28]....
        /*0ac0*/ 	.word	0x00003b40
        /*0ac4*/ 	.word	0x00000007
        /*0ac8*/ 	.word	0x00028c30
        /*0acc*/ 	.short	0x010a
        /*0ace*/ 	.byte	0x3f
	.zero		1


	//   ....[29]....
        /*0ad0*/ 	.word	0x00003b80
        /*0ad4*/ 	.word	0x00000007
        /*0ad8*/ 	.word	0x00028c30
        /*0adc*/ 	.short	0x010a
        /*0ade*/ 	.byte	0x3f
	.zero		1


	//   ....[30]....
        /*0ae0*/ 	.word	0x00004d80
        /*0ae4*/ 	.word	0x00000003
        /*0ae8*/ 	.word	0x00000000
        /*0aec*/ 	.short	0x0101
        /*0aee*/ 	.byte	0x3f
	.zero		1


	//   ....[31]....
        /*0af0*/ 	.word	0x000051c0
        /*0af4*/ 	.word	0x00000007
        /*0af8*/ 	.word	0x00028c50
        /*0afc*/ 	.short	0x010a
        /*0afe*/ 	.byte	0x3f
	.zero		1


	//   ....[32]....
        /*0b00*/ 	.word	0x00005200
        /*0b04*/ 	.word	0x00000007
        /*0b08*/ 	.word	0x00028c50
        /*0b0c*/ 	.short	0x010a
        /*0b0e*/ 	.byte	0x3f
	.zero		1


	//   ....[33]....
        /*0b10*/ 	.word	0x00005520
        /*0b14*/ 	.word	0x00000007
        /*0b18*/ 	.word	0x00000000
        /*0b1c*/ 	.short	0x0101
        /*0b1e*/ 	.byte	0x3f
	.zero		1


	//   ....[34]....
        /*0b20*/ 	.word	0x00005630
        /*0b24*/ 	.word	0x000000ff
        /*0b28*/ 	.word	0x00028c30
        /*0b2c*/ 	.short	0x010a
        /*0b2e*/ 	.byte	0x19
	.zero		1


	//   ....[35]....
        /*0b30*/ 	.word	0x00005670
        /*0b34*/ 	.word	0x000000ff
        /*0b38*/ 	.word	0x00028c30
        /*0b3c*/ 	.short	0x010a
        /*0b3e*/ 	.byte	0x19
	.zero		1


	//   ....[36]....
        /*0b40*/ 	.word	0x00006770
        /*0b44*/ 	.word	0x0000009f
        /*0b48*/ 	.word	0x00000000
        /*0b4c*/ 	.short	0x0101
        /*0b4e*/ 	.byte	0x3f
	.zero		1


	//   ....[37]....
        /*0b50*/ 	.word	0x00007450
        /*0b54*/ 	.word	0x000000ff
        /*0b58*/ 	.word	0x00028c50
        /*0b5c*/ 	.short	0x010a
        /*0b5e*/ 	.byte	0x19
	.zero		1


	//   ....[38]....
        /*0b60*/ 	.word	0x00007490
        /*0b64*/ 	.word	0x000000ff
        /*0b68*/ 	.word	0x00028c50
        /*0b6c*/ 	.short	0x010a
        /*0b6e*/ 	.byte	0x19
	.zero		1


	//   ....[39]....
        /*0b70*/ 	.word	0x00007730
        /*0b74*/ 	.word	0x000000b2
        /*0b78*/ 	.word	0x00000000
        /*0b7c*/ 	.short	0x0101
        /*0b7e*/ 	.byte	0x3f
	.zero		1


	//   ....[40]....
        /*0b80*/ 	.word	0x00007860
        /*0b84*/ 	.word	0x000000ff
        /*0b88*/ 	.word	0x00028c30
        /*0b8c*/ 	.short	0x010a
        /*0b8e*/ 	.byte	0x18
	.zero		1


	//   ....[41]....
        /*0b90*/ 	.word	0x000078a0
        /*0b94*/ 	.word	0x000000ff
        /*0b98*/ 	.word	0x00028c30
        /*0b9c*/ 	.short	0x010a
        /*0b9e*/ 	.byte	0x18
	.zero		1


	//   ....[42]....
        /*0ba0*/ 	.word	0x000086f0
        /*0ba4*/ 	.word	0x00000098
        /*0ba8*/ 	.word	0x00000000
        /*0bac*/ 	.short	0x0101
        /*0bae*/ 	.byte	0x3f
	.zero		1


	//   ....[43]....
        /*0bb0*/ 	.word	0x00009140
        /*0bb4*/ 	.word	0x000000ff
        /*0bb8*/ 	.word	0x00028c50
        /*0bbc*/ 	.short	0x010a
        /*0bbe*/ 	.byte	0x18
	.zero		1


	//   ....[44]....
        /*0bc0*/ 	.word	0x00009180
        /*0bc4*/ 	.word	0x000000ff
        /*0bc8*/ 	.word	0x00028c50
        /*0bcc*/ 	.short	0x010a
        /*0bce*/ 	.byte	0x18
	.zero		1


	//   ....[45]....
        /*0bd0*/ 	.word	0x00009410
        /*0bd4*/ 	.word	0x000000aa
        /*0bd8*/ 	.word	0x00000000
        /*0bdc*/ 	.short	0x0101
        /*0bde*/ 	.byte	0x3f
	.zero		1


	//   ....[46]....
        /*0be0*/ 	.word	0x0000bb80
        /*0be4*/ 	.word	0x000000ff
        /*0be8*/ 	.word	0x00000000
        /*0bec*/ 	.short	0x0101
        /*0bee*/ 	.byte	0x04
	.zero		1


	//   ....[47]....
        /*0bf0*/ 	.word	0x0000ea60
        /*0bf4*/ 	.word	0x00000000
        /*0bf8*/ 	.word	0x00028c40
        /*0bfc*/ 	.short	0x010a
        /*0bfe*/ 	.byte	0x3f
	.zero		1


	//   ....[48]....
        /*0c00*/ 	.word	0x0000f5e0
        /*0c04*/ 	.word	0x00000008
        /*0c08*/ 	.word	0x00028c00
        /*0c0c*/ 	.short	0x0107
        /*0c0e*/ 	.byte	0x3f
	.zero		1


	//   ....[49]....
        /*0c10*/ 	.word	0x0000f6e0
        /*0c14*/ 	.word	0x00000002
        /*0c18*/ 	.word	0x00028c00
        /*0c1c*/ 	.short	0x0101
        /*0c1e*/ 	.byte	0x3f
	.zero		1


	//   ....[50]....
        /*0c20*/ 	.word	0x0000f700
        /*0c24*/ 	.word	0x00000002
        /*0c28*/ 	.word	0x00028c20
        /*0c2c*/ 	.short	0x010a
        /*0c2e*/ 	.byte	0x3f
	.zero		1


	//   ....[51]....
        /*0c30*/ 	.word	0x0000f810
        /*0c34*/ 	.word	0x00000000
        /*0c38*/ 	.word	0x00028c60
        /*0c3c*/ 	.short	0x010a
        /*0c3e*/ 	.byte	0x3f
	.zero		1


	//   ....[52]....
        /*0c40*/ 	.word	0x000104f0
        /*0c44*/ 	.word	0x00000003
        /*0c48*/ 	.word	0x00028c40
        /*0c4c*/ 	.short	0x010a
        /*0c4e*/ 	.byte	0x3f
	.zero		1


	//   ....[53]....
        /*0c50*/ 	.word	0x00010750
        /*0c54*/ 	.word	0x00000003
        /*0c58*/ 	.word	0x00028c60
        /*0c5c*/ 	.short	0x010a
        /*0c5e*/ 	.byte	0x3f
	.zero		1


	//   ....[54]....
        /*0c60*/ 	.word	0x000113d0
        /*0c64*/ 	.word	0x00000004
        /*0c68*/ 	.word	0x00028c40
        /*0c6c*/ 	.short	0x010a
        /*0c6e*/ 	.byte	0x3f
	.zero		1


	//   ....[55]....
        /*0c70*/ 	.word	0x00011620
        /*0c74*/ 	.word	0x00000004
        /*0c78*/ 	.word	0x00028c60
        /*0c7c*/ 	.short	0x010a
        /*0c7e*/ 	.byte	0x3f
	.zero		1


	//   ....[56]....
        /*0c80*/ 	.word	0x00012230
        /*0c84*/ 	.word	0x00000004
        /*0c88*/ 	.word	0x00028c40
        /*0c8c*/ 	.short	0x010a
        /*0c8e*/ 	.byte	0x3f
	.zero		1


	//   ....[57]....
        /*0c90*/ 	.word	0x00012490
        /*0c94*/ 	.word	0x00000004
        /*0c98*/ 	.word	0x00028c60
        /*0c9c*/ 	.short	0x010a
        /*0c9e*/ 	.byte	0x3f
	.zero		1


	//   ....[58]....
        /*0ca0*/ 	.word	0x00013d00
        /*0ca4*/ 	.word	0x00000000
        /*0ca8*/ 	.word	0x00028c20
        /*0cac*/ 	.short	0x010a
        /*0cae*/ 	.byte	0x3f
	.zero		1


	//   ....[59]....
        /*0cb0*/ 	.word	0x00013ec0
        /*0cb4*/ 	.word	0x00000006
        /*0cb8*/ 	.word	0x00000000
        /*0cbc*/ 	.short	0x010a
        /*0cbe*/ 	.byte	0x3f
	.zero		1


	//   ....[60]....
        /*0cc0*/ 	.word	0x00013f30
        /*0cc4*/ 	.word	0x00000007
        /*0cc8*/ 	.word	0x00000000
        /*0ccc*/ 	.short	0x010a
        /*0cce*/ 	.byte	0x3f
	.zero		1


	//   ....[61]....
        /*0cd0*/ 	.word	0x00013fa0
        /*0cd4*/ 	.word	0x00000004
        /*0cd8*/ 	.word	0x00000000
        /*0cdc*/ 	.short	0x010a
        /*0cde*/ 	.byte	0x3f
	.zero		1


	//   ....[62]....
        /*0ce0*/ 	.word	0x00013fd0
        /*0ce4*/ 	.word	0x00000003
        /*0ce8*/ 	.word	0x00000000
        /*0cec*/ 	.short	0x010a
        /*0cee*/ 	.byte	0x3f
	.zero		1


	//   ....[63]....
        /*0cf0*/ 	.word	0x00014040
        /*0cf4*/ 	.word	0x00000003
        /*0cf8*/ 	.word	0x00028c50
        /*0cfc*/ 	.short	0x010a
        /*0cfe*/ 	.byte	0x3f
	.zero		1


	//   ....[64]....
        /*0d00*/ 	.word	0x000140a0
        /*0d04*/ 	.word	0x00000003
        /*0d08*/ 	.word	0x00028c50
        /*0d0c*/ 	.short	0x010a
        /*0d0e*/ 	.byte	0x3f
	.zero		1


	//   ....[65]....
        /*0d10*/ 	.word	0x00014100
        /*0d14*/ 	.word	0x00000003
        /*0d18*/ 	.word	0x00028c00
        /*0d1c*/ 	.short	0x010a
        /*0d1e*/ 	.byte	0x3f
	.zero		1


	//   ....[66]....
        /*0d20*/ 	.word	0x00014150
        /*0d24*/ 	.word	0x00000007
        /*0d28*/ 	.word	0x00028c30
        /*0d2c*/ 	.short	0x010a
        /*0d2e*/ 	.byte	0x3f
	.zero		1


	//   ....[67]....
        /*0d30*/ 	.word	0x000141a0
        /*0d34*/ 	.word	0x00000007
        /*0d38*/ 	.word	0x00028c50
        /*0d3c*/ 	.short	0x010a
        /*0d3e*/ 	.byte	0x3f
	.zero		1


	//   ....[68]....
        /*0d40*/ 	.word	0x00014200
        /*0d44*/ 	.word	0x00000006
        /*0d48*/ 	.word	0x00028c30
        /*0d4c*/ 	.short	0x010a
        /*0d4e*/ 	.byte	0x3f
	.zero		1


	//   ....[69]....
        /*0d50*/ 	.word	0x00014250
        /*0d54*/ 	.word	0x000000b2
        /*0d58*/ 	.word	0x00028c50
        /*0d5c*/ 	.short	0x010a
        /*0d5e*/ 	.byte	0x3f
	.zero		1


	//   ....[70]....
        /*0d60*/ 	.word	0x000142b0
        /*0d64*/ 	.word	0x00000006
        /*0d68*/ 	.word	0x00028c30
        /*0d6c*/ 	.short	0x010a
        /*0d6e*/ 	.byte	0x3f
	.zero		1


	//   ....[71]....
        /*0d70*/ 	.word	0x00014300
        /*0d74*/ 	.word	0x000000aa
        /*0d78*/ 	.word	0x00028c50
        /*0d7c*/ 	.short	0x010a
        /*0d7e*/ 	.byte	0x3f
	.zero		1


	//   ....[72]....
        /*0d80*/ 	.word	0x000144a0
        /*0d84*/ 	.word	0x00000000
        /*0d88*/ 	.word	0x00028c40
        /*0d8c*/ 	.short	0x010a
        /*0d8e*/ 	.byte	0x3f
	.zero		1


	//   ....[73]....
        /*0d90*/ 	.word	0x00014a10
        /*0d94*/ 	.word	0x00000002
        /*0d98*/ 	.word	0x00028c20
        /*0d9c*/ 	.short	0x010a
        /*0d9e*/ 	.byte	0x3f
	.zero		1


	//   ....[74]....
        /*0da0*/ 	.word	0x00014a60
        /*0da4*/ 	.word	0x00000000
        /*0da8*/ 	.word	0x00028c60
        /*0dac*/ 	.short	0x010a
        /*0dae*/ 	.byte	0x3f
	.zero		1


	//   ....[75]....
        /*0db0*/ 	.word	0x00014ab0
        /*0db4*/ 	.word	0x00000003
        /*0db8*/ 	.word	0x00028c40
        /*0dbc*/ 	.short	0x010a
        /*0dbe*/ 	.byte	0x3f
	.zero		1


	//   ....[76]....
        /*0dc0*/ 	.word	0x00014b00
        /*0dc4*/ 	.word	0x00000003
        /*0dc8*/ 	.word	0x00028c60
        /*0dcc*/ 	.short	0x010a
        /*0dce*/ 	.byte	0x3f
	.zero		1


	//   ....[77]....
        /*0dd0*/ 	.word	0x00014b50
        /*0dd4*/ 	.word	0x00000004
        /*0dd8*/ 	.word	0x00028c40
        /*0ddc*/ 	.short	0x010a
        /*0dde*/ 	.byte	0x3f
	.zero		1


	//   ....[78]....
        /*0de0*/ 	.word	0x00014ba0
        /*0de4*/ 	.word	0x00000004
        /*0de8*/ 	.word	0x00028c60
        /*0dec*/ 	.short	0x010a
        /*0dee*/ 	.byte	0x3f
	.zero		1


	//   ....[79]....
        /*0df0*/ 	.word	0x00014bf0
        /*0df4*/ 	.word	0x00000004
        /*0df8*/ 	.word	0x00028c40
        /*0dfc*/ 	.short	0x010a
        /*0dfe*/ 	.byte	0x3f
	.zero		1


	//   ....[80]....
        /*0e00*/ 	.word	0x00014c40
        /*0e04*/ 	.word	0x00000004
        /*0e08*/ 	.word	0x00028c60
        /*0e0c*/ 	.short	0x010a
        /*0e0e*/ 	.byte	0x3f
	.zero		1


	//   ....[81]....
        /*0e10*/ 	.word	0x000155d0
        /*0e14*/ 	.word	0x00000000
        /*0e18*/ 	.word	0x00028c20
        /*0e1c*/ 	.short	0x010a
        /*0e1e*/ 	.byte	0x3f
	.zero		1


	//   ....[82]....
        /*0e20*/ 	.word	0x00015770
        /*0e24*/ 	.word	0x00000006
        /*0e28*/ 	.word	0x00000000
        /*0e2c*/ 	.short	0x010a
        /*0e2e*/ 	.byte	0x3f
	.zero		1


	//   ....[83]....
        /*0e30*/ 	.word	0x000157c0
        /*0e34*/ 	.word	0x00000007
        /*0e38*/ 	.word	0x00000000
        /*0e3c*/ 	.short	0x010a
        /*0e3e*/ 	.byte	0x3f
	.zero		1


	//   ....[84]....
        /*0e40*/ 	.word	0x00015810
        /*0e44*/ 	.word	0x00000004
        /*0e48*/ 	.word	0x00000000
        /*0e4c*/ 	.short	0x010a
        /*0e4e*/ 	.byte	0x3f
	.zero		1


	//----- nvinfo : EIATTR_NUM_MBARRIERS
	.align		4
.L_1043:
        /*0e50*/ 	.byte	0x03, 0x38
        /*0e52*/ 	.short	0x0016


	//----- nvinfo : EIATTR_EXIT_INSTR_OFFSETS
	.align		4
        /*0e54*/ 	.byte	0x04, 0x1c
        /*0e56*/ 	.short	(.L_1045 - .L_1044)


	//   ....[0]....
.L_1044:
        /*0e58*/ 	.word	0x00000a50


	//   ....[1]....
        /*0e5c*/ 	.word	0x0000ce80


	//   ....[2]....
        /*0e60*/ 	.word	0x00014020


	//----- nvinfo : EIATTR_MAX_THREADS
	.align		4
.L_1045:
        /*0e64*/ 	.byte	0x04, 0x05
        /*0e66*/ 	.short	(.L_1047 - .L_1046)
.L_1046:
        /*0e68*/ 	.word	0x00000180
        /*0e6c*/ 	.word	0x00000001
        /*0e70*/ 	.word	0x00000001


	//----- nvinfo : EIATTR_CRS_STACK_SIZE
	.align		4
.L_1047:
        /*0e74*/ 	.byte	0x04, 0x1e
        /*0e76*/ 	.short	(.L_1049 - .L_1048)
.L_1048:
        /*0e78*/ 	.word	0x00000000


	//----- nvinfo : EIATTR_CBANK_PARAM_SIZE
	.align		4
.L_1049:
        /*0e7c*/ 	.byte	0x03, 0x19
        /*0e7e*/ 	.short	0x0af0


	//----- nvinfo : EIATTR_PARAM_CBANK
	.align		4
        /*0e80*/ 	.byte	0x04, 0x0a
        /*0e82*/ 	.short	(.L_1051 - .L_1050)
	.align		4
.L_1050:
        /*0e84*/ 	.word	index@(.nv.constant0._ZN7cutlass13device_kernelIN5flash11enable_sm90INS1_16FlashAttnFwdSm90INS1_25CollectiveMainloopFwdSm90ILi2EN4cute5tupleIJNS5_1CILi1EEES8_S8_EEENS6_IJNS7_ILi64EEESA_SA_EEELi512ENS_6half_tEfNS_4arch4Sm90ELb1ELb0ELb1ELb1ELb0ELb0ELb0ELb0ELb0ELb1ELb0ELb0EEENS1_21CollectiveEpilogueFwdINS6_IJSA_NS7_ILi512EEESA_EEES9_SC_SE_Li256ELb1ELb1ELb0ELb0EEENS1_36VarlenDynamicPersistentTileSchedulerILi64ELi64ELi256ELi128ELb0ELb1ELb1ELb1ELb1ELb1EEEEEEEEEvNT_6ParamsE)
        /*0e88*/ 	.short	0x0210
        /*0e8a*/ 	.short	0x0af0


	//----- nvinfo : EIATTR_SW_WAR
	.align		4
.L_1051:
        /*0e8c*/ 	.byte	0x04, 0x36
        /*0e8e*/ 	.short	(.L_1053 - .L_1052)
.L_1052:
        /*0e90*/ 	.word	0x00000008
.L_1053:


//--------------------- .nv.info._ZN7cutlass13device_kernelIN5flash11enable_sm90INS1_16FlashAttnFwdSm90INS1_25CollectiveMainloopFwdSm90ILi2EN4cute5tupleIJNS5_1CILi1EEES8_S8_EEENS6_IJNS7_ILi64EEESA_SA_EEELi512ENS_6half_tEfNS_4arch4Sm90ELb1ELb0ELb1ELb1ELb0ELb1ELb0ELb0ELb0ELb1ELb0ELb0EEENS1_21CollectiveEpilogueFwdINS6_IJSA_NS7_ILi512EEESA_EEES9_SC_SE_Li256ELb1ELb1ELb0ELb0EEENS1_36VarlenDynamicPersistentTileSchedulerILi64ELi64ELi256ELi128ELb0ELb1ELb1ELb1ELb1ELb1EEEEEEEEEvNT_6ParamsE --------------------------
	.section	.nv.info._ZN7cutlass13device_kernelIN5flash11enable_sm90INS1_16FlashAttnFwdSm90INS1_25CollectiveMainloopFwdSm90ILi2EN4cute5tupleIJNS5_1CILi1EEES8_S8_EEENS6_IJNS7_ILi64EEESA_SA_EEELi512ENS_6half_tEfNS_4arch4Sm90ELb1ELb0ELb1ELb1ELb0ELb1ELb0ELb0ELb0ELb1ELb0ELb0EEENS1_21CollectiveEpilogueFwdINS6_IJSA_NS7_ILi512EEESA_EEES9_SC_SE_Li256ELb1ELb1ELb0ELb0EEENS1_36VarlenDynamicPersistentTileSchedulerILi64ELi64ELi256ELi128ELb0ELb1ELb1ELb1ELb1ELb1EEEEEEEEEvNT_6ParamsE,"",@"SHT_CUDA_INFO"
	.sectionflags	@""
	.align	4


	//----- nvinfo : EIATTR_CUDA_API_VERSION
	.align		4
        /*0000*/ 	.byte	0x04, 0x37
        /*0002*/ 	.short	(.L_1055 - .L_1054)
.L_1054:
        /*0004*/ 	.word	0x00000082


	//----- nvinfo : EIATTR_KPARAM_INFO
	.align		4
.L_1055:
        /*0008*/ 	.byte	0x04, 0x17
        /*000a*/ 	.short	(.L_1057 - .L_1056)
.L_1056:
        /*000c*/ 	.word	0x00000000
        /*0010*/ 	.short	0x0000
        /*0012*/ 	.short	0x0070
        /*0014*/ 	.byte	0x00, 0xf0, 0x01, 0x2a


	//----- nvinfo : EIATTR_SPARSE_MMA_MASK
	.align		4
.L_1057:
        /*0018*/ 	.byte	0x03, 0x50
        /*001a*/ 	.short	0x0000


	//----- nvinfo : EIATTR_MAXREG_COUNT
	.align		4
        /*001c*/ 	.byte	0x03, 0x1b
        /*001e*/ 	.short	0x00a8


	//----- nvinfo : EIATTR_NUM_BARRIERS
	.align		4
        /*0020*/ 	.byte	0x02, 0x4c
        /*0022*/ 	.byte	0x10
	.zero		1


	//----- nvinfo : EIATTR_EXTERNS
	.align		4
        /*0024*/ 	.byte	0x04, 0x0f
        /*0026*/ 	.short	(.L_1059 - .L_1058)


	//   ....[0]....
	.align		4
.L_1058:
        /*0028*/ 	.word	index@(__assertfail)


	//----- nvinfo : EIATTR_ANNOTATIONS
	.align		4
.L_1059:
        /*002c*/ 	.byte	0x04, 0x55
        /*002e*/ 	.short	(.L_1061 - .L_1060)


	//   ....[0]....
.L_1060:
        /* <DEDUP_REMOVED lines=100> */


	//----- nvinfo : EIATTR_MERCURY_ISA_VERSION
	.align		4
.L_1061:
        /*0658*/ 	.byte	0x03, 0x5f
        /*065a*/ 	.short	0x0101


	//----- nvinfo : EIATTR_UNUSED_LOAD_BYTE_OFFSET
	.align		4
        /*065c*/ 	.byte	0x04, 0x44
        /*065e*/ 	.short	(.L_1063 - .L_1062)


	//   ....[0]....
.L_1062:
        /*0660*/ 	.word	0x00000a90
        /*0664*/ 	.word	0x0000fff0


	//   ....[1]....
        /*0668*/ 	.word	0x0000ff50
        /*066c*/ 	.word	0x0000fff0


	//----- nvinfo : EIATTR_INT_WARP_WIDE_INSTR_OFFSETS
	.align		4
.L_1063:
        /*0670*/ 	.byte	0x04, 0x31
        /*0672*/ 	.short	(.L_1065 - .L_1064)


	//   ....[0]....
.L_1064:
        /*0674*/ 	.word	0x00000190


	//   ....[1]....
        /*0678*/ 	.word	0x000001d0


	//   ....[2]....
        /*067c*/ 	.word	0x000002a0


	//   ....[3]....
        /*0680*/ 	.word	0x00015e90


	//   ....[4]....
        /*0684*/ 	.word	0x00015f20


	//   ....[5]....
        /*0688*/ 	.word	0x0001ac00


	//   ....[6]....
        /*068c*/ 	.word	0x0001ac90


	//----- nvinfo : EIATTR_COOP_GROUP_MASK_REGIDS
	.align		4
.L_1065:
        /*0690*/ 	.byte	0x04, 0x29
        /*0692*/ 	.short	(.L_1067 - .L_1066)


	//   ....[0]....
.L_1066:
        /*0694*/ 	.word	0xffffffff


	//   ....[1]....
        /*0698*/ 	.word	0xffffffff


	//   ....[2]....
        /*069c*/ 	.word	0xffffffff


	//   ....[3]....
        /*06a0*/ 	.word	0xffffffff


	//   ....[4]....
        /*06a4*/ 	.word	0xffffffff


	//   ....[5]....
        /*06a8*/ 	.word	0xffffffff


	//   ....[6]....
        /*06ac*/ 	.word	0xffffffff


	//   ....[7]....
        /*06b0*/ 	.word	0xffffffff


	//   ....[8]....
        /*06b4*/ 	.word	0xffffffff


	//   ....[9]....
        /*06b8*/ 	.word	0xffffffff


	//   ....[10]....
        /*06bc*/ 	.word	0xffffffff


	//   ....[11]....
        /*06c0*/ 	.word	0xffffffff


	//   ....[12]....
        /*06c4*/ 	.word	0xffffffff


	//   ....[13]....
        /*06c8*/ 	.word	0xffffffff


	//   ....[14]....
        /*06cc*/ 	.word	0xffffffff


	//   ....[15]....
        /*06d0*/ 	.word	0xffffffff


	//   ....[16]....
        /*06d4*/ 	.word	0xffffffff


	//   ....[17]....
        /*06d8*/ 	.word	0xffffffff


	//   ....[18]....
        /*06dc*/ 	.word	0xffffffff


	//   ....[19]....
        /*06e0*/ 	.word	0xffffffff


	//   ....[20]....
        /*06e4*/ 	.word	0xffffffff


	//   ....[21]....
        /*06e8*/ 	.word	0xffffffff


	//   ....[22]....
        /*06ec*/ 	.word	0xffffffff


	//   ....[23]....
        /*06f0*/ 	.word	0xffffffff


	//   ....[24]....
        /*06f4*/ 	.word	0xffffffff


	//   ....[25]....
        /*06f8*/ 	.word	0xffffffff


	//   ....[26]....
        /*06fc*/ 	.word	0xffffffff


	//   ....[27]....
        /*0700*/ 	.word	0xffffffff


	//   ....[28]....
        /*0704*/ 	.word	0xffffffff


	//   ....[29]....
        /*0708*/ 	.word	0xffffffff


	//   ....[30]....
        /*070c*/ 	.word	0xffffffff


	//   ....[31]....
        /*0710*/ 	.word	0xffffffff


	//   ....[32]....
        /*0714*/ 	.word	0xffffffff


	//   ....[33]....
        /*0718*/ 	.word	0xffffffff


	//   ....[34]....
        /*071c*/ 	.word	0xffffffff


	//   ....[35]....
        /*0720*/ 	.word	0xffffffff


	//   ....[36]....
        /*0724*/ 	.word	0xffffffff


	//   ....[37]....
        /*0728*/ 	.word	0xffffffff


	//   ....[38]....
        /*072c*/ 	.word	0xffffffff


	//   ....[39]....
        /*0730*/ 	.word	0xffffffff


	//   ....[40]....
        /*0734*/ 	.word	0xffffffff


	//   ....[41]....
        /*0738*/ 	.word	0xffffffff


	//   ....[42]....
        /*073c*/ 	.word	0xffffffff


	//   ....[43]....
        /*0740*/ 	.word	0xffffffff


	//   ....[44]....
        /*0744*/ 	.word	0xffffffff


	//   ....[45]....
        /*0748*/ 	.word	0xffffffff


	//   ....[46]....
        /*074c*/ 	.word	0xffffffff


	//   ....[47]....
        /*0750*/ 	.word	0xffffffff


	//   ....[48]....
        /*0754*/ 	.word	0xffffffff


	//   ....[49]....
        /*0758*/ 	.word	0xffffffff


	//   ....[50]....
        /*075c*/ 	.word	0xffffffff


	//   ....[51]....
        /*0760*/ 	.word	0xffffffff


	//   ....[52]....
        /*0764*/ 	.word	0xffffffff


	//   ....[53]....
        /*0768*/ 	.word	0xffffffff


	//   ....[54]....
        /*076c*/ 	.word	0xffffffff


	//   ....[55]....
        /*0770*/ 	.word	0xffffffff


	//   ....[56]....
        /*0774*/ 	.word	0xffffffff


	//   ....[57]....
        /*0778*/ 	.word	0xffffffff


	//   ....[58]....
        /*077c*/ 	.word	0xffffffff


	//   ....[59]....
        /*0780*/ 	.word	0xffffffff


	//   ....[60]....
        /*0784*/ 	.word	0xffffffff


	//   ....[61]....
        /*0788*/ 	.word	0xffffffff


	//   ....[62]....
        /*078c*/ 	.word	0xffffffff


	//   ....[63]....
        /*0790*/ 	.word	0xffffffff


	//   ....[64]....
        /*0794*/ 	.word	0xffffffff


	//   ....[65]....
        /*0798*/ 	.word	0xffffffff


	//   ....[66]....
        /*079c*/ 	.word	0xffffffff


	//   ....[67]....
        /*07a0*/ 	.word	0xffffffff


	//   ....[68]....
        /*07a4*/ 	.word	0xffffffff


	//   ....[69]....
        /*07a8*/ 	.word	0xffffffff


	//   ....[70]....
        /*07ac*/ 	.word	0xffffffff


	//   ....[71]....
        /*07b0*/ 	.word	0xffffffff


	//   ....[72]....
        /*07b4*/ 	.word	0xffffffff


	//   ....[73]....
        /*07b8*/ 	.word	0xffffffff


	//   ....[74]....
        /*07bc*/ 	.word	0xffffffff


	//   ....[75]....
        /*07c0*/ 	.word	0xffffffff


	//   ....[76]....
        /*07c4*/ 	.word	0xffffffff


	//   ....[77]....
        /*07c8*/ 	.word	0xffffffff


	//   ....[78]....
        /*07cc*/ 	.word	0xffffffff


	//   ....[79]....
        /*07d0*/ 	.word	0xffffffff


	//   ....[80]....
        /*07d4*/ 	.word	0xffffffff


	//   ....[81]....
        /*07d8*/ 	.word	0xffffffff


	//   ....[82]....
        /*07dc*/ 	.word	0xffffffff


	//   ....[83]....
        /*07e0*/ 	.word	0xffffffff


	//   ....[84]....
        /*07e4*/ 	.word	0xffffffff


	//   ....[85]....
        /*07e8*/ 	.word	0xffffffff


	//   ....[86]....
        /*07ec*/ 	.word	0xffffffff


	//   ....[87]....
        /*07f0*/ 	.word	0xffffffff


	//   ....[88]....
        /*07f4*/ 	.word	0xffffffff


	//   ....[89]....
        /*07f8*/ 	.word	0xffffffff


	//   ....[90]....
        /*07fc*/ 	.word	0xffffffff


	//   ....[91]....
        /*0800*/ 	.word	0xffffffff


	//   ....[92]....
        /*0804*/ 	.word	0xffffffff


	//   ....[93]....
        /*0808*/ 	.word	0xffffffff


	//   ....[94]....
        /*080c*/ 	.word	0xffffffff


	//   ....[95]....
        /*0810*/ 	.word	0xffffffff


	//   ....[96]....
        /*0814*/ 	.word	0xffffffff


	//   ....[97]....
        /*0818*/ 	.word	0xffffffff


	//   ....[98]....
        /*081c*/ 	.word	0xffffffff


	//   ....[99]....
        /*0820*/ 	.word	0xffffffff


	//   ....[100]....
        /*0824*/ 	.word	0xffffffff


	//   ....[101]....
        /*0828*/ 	.word	0xffffffff


	//   ....[102]....
        /*082c*/ 	.word	0xffffffff


	//   ....[103]....
        /*0830*/ 	.word	0xffffffff


	//   ....[104]....
        /*0834*/ 	.word	0xffffffff


	//   ....[105]....
        /*0838*/ 	.word	0x0500000f


	//   ....[106]....
        /*083c*/ 	.word	0x0500000f


	//   ....[107]....
        /*0840*/ 	.word	0x0500000f


	//   ....[108]....
        /*0844*/ 	.word	0x0500000f


	//   ....[109]....
        /*0848*/ 	.word	0x0500000f


	//   ....[110]....
        /*084c*/ 	.word	0x0500000f


	//   ....[111]....
        /*0850*/ 	.word	0x0500000f


	//   ....[112]....
        /*0854*/ 	.word	0x0500000f


	//   ....[113]....
        /*0858*/ 	.word	0x0500000f


	//   ....[114]....
        /*085c*/ 	.word	0x0500000f


	//   ....[115]....
        /*0860*/ 	.word	0x0500000f


	//   ....[116]....
        /*0864*/ 	.word	0x0500000f


	//   ....[117]....
        /*0868*/ 	.word	0x0500000f


	//   ....[118]....
        /*086c*/ 	.word	0x0500000f


	//   ....[119]....
        /*0870*/ 	.word	0x0500000f


	//   ....[120]....
        /*0874*/ 	.word	0x0500000f


	//   ....[121]....
        /*0878*/ 	.word	0x0500000f


	//   ....[122]....
        /*087c*/ 	.word	0x0500000f


	//   ....[123]....
        /*0880*/ 	.word	0x0500000f


	//   ....[124]....
        /*0884*/ 	.word	0x0500000f


	//   ....[125]....
        /*0888*/ 	.word	0x0500000f


	//   ....[126]....
        /*088c*/ 	.word	0x0500000f


	//   ....[127]....
        /*0890*/ 	.word	0x0500000f


	//   ....[128]....
        /*0894*/ 	.word	0x0500000f


	//   ....[129]....
        /*0898*/ 	.word	0x0500000f


	//   ....[130]....
        /*089c*/ 	.word	0x0500000f


	//   ....[131]....
        /*08a0*/ 	.word	0x0500000f


	//   ....[132]....
        /*08a4*/ 	.word	0x0500000f


	//   ....[133]....
        /*08a8*/ 	.word	0x0500000f


	//   ....[134]....
        /*08ac*/ 	.word	0x0500000f


	//   ....[135]....
        /*08b0*/ 	.word	0x0500000f


	//   ....[136]....
        /*08b4*/ 	.word	0x0500000f


	//   ....[137]....
        /*08b8*/ 	.word	0x0500000f


	//   ....[138]....
        /*08bc*/ 	.word	0x0500000f


	//   ....[139]....
        /*08c0*/ 	.word	0x0500000f


	//   ....[140]....
        /*08c4*/ 	.word	0x0500000f


	//   ....[141]....
        /*08c8*/ 	.word	0x0500000f


	//   ....[142]....
        /*08cc*/ 	.word	0x0500000f


	//   ....[143]....
        /*08d0*/ 	.word	0x0500000f


	//   ....[144]....
        /*08d4*/ 	.word	0x0500000f


	//   ....[145]....
        /*08d8*/ 	.word	0x0500000f


	//   ....[146]....
        /*08dc*/ 	.word	0x0500000f


	//   ....[147]....
        /*08e0*/ 	.word	0x0500000f


	//   ....[148]....
        /*08e4*/ 	.word	0x0500000f


	//----- nvinfo : EIATTR_COOP_GROUP_INSTR_OFFSETS
	.align		4
.L_1067:
        /*08e8*/ 	.byte	0x04, 0x28
        /*08ea*/ 	.short	(.L_1069 - .L_1068)


	//   ....[0]....
.L_1068:
        /*08ec*/ 	.word	0x00000060


	//   ....[1]....
        /*08f0*/ 	.word	0x000001a0


	//   ....[2]....
        /*08f4*/ 	.word	0x000001e0


	//   ....[3]....
        /*08f8*/ 	.word	0x000003d0


	//   ....[4]....
        /*08fc*/ 	.word	0x00000530


	//   ....[5]....
        /*0900*/ 	.word	0x00000650


	//   ....[6]....
        /*0904*/ 	.word	0x000007b0


	//   ....[7]....
        /*0908*/ 	.word	0x000047d0


	//   ....[8]....
        /*090c*/ 	.word	0x00006730


	//   ....[9]....
        /*0910*/ 	.word	0x00006e50


	//   ....[10]....
        /*0914*/ 	.word	0x00006e60


	//   ....[11]....
        /*0918*/ 	.word	0x00006e70


	//   ....[12]....
        /*091c*/ 	.word	0x00006e80


	//   ....[13]....
        /*0920*/ 	.word	0x00007190


	//   ....[14]....
        /*0924*/ 	.word	0x000071a0


	//   ....[15]....
        /*0928*/ 	.word	0x000071b0


	//   ....[16]....
        /*092c*/ 	.word	0x000071c0


	//   ....[17]....
        /*0930*/ 	.word	0x00008390


	//   ....[18]....
        /*0934*/ 	.word	0x000083a0


	//   ....[19]....
        /*0938*/ 	.word	0x000083b0


	//   ....[20]....
        /*093c*/ 	.word	0x000083c0


	//   ....[21]....
        /*0940*/ 	.word	0x00008630


	//   ....[22]....
        /*0944*/ 	.word	0x00008640


	//   ....[23]....
        /*0948*/ 	.word	0x00008650


	//   ....[24]....
        /*094c*/ 	.word	0x00008660


	//   ....[25]....
        /*0950*/ 	.word	0x00009a80


	//   ....[26]....
        /*0954*/ 	.word	0x00009c40


	//   ....[27]....
        /*0958*/ 	.word	0x0000a190


	//   ....[28]....
        /*095c*/ 	.word	0x0000a240


	//   ....[29]....
        /*0960*/ 	.word	0x0000a630


	//   ....[30]....
        /*0964*/ 	.word	0x0000a6f0


	//   ....[31]....
        /*0968*/ 	.word	0x0000b160


	//   ....[32]....
        /*096c*/ 	.word	0x0000b380


	//   ....[33]....
        /*0970*/ 	.word	0x0000b460


	//   ....[34]....
        /*0974*/ 	.word	0x0000bf80


	//   ....[35]....
        /*0978*/ 	.word	0x0000bff0


	//   ....[36]....
        /*097c*/ 	.word	0x0000c780


	//   ....[37]....
        /*0980*/ 	.word	0x0000c8a0


	//   ....[38]....
        /*0984*/ 	.word	0x0000d5c0


	//   ....[39]....
        /*0988*/ 	.word	0x0000dde0


	//   ....[40]....
        /*098c*/ 	.word	0x0000de40


	//   ....[41]....
        /*0990*/ 	.word	0x0000e6d0


	//   ....[42]....
        /*0994*/ 	.word	0x0000e730


	//   ....[43]....
        /*0998*/ 	.word	0x0000f410


	//   ....[44]....
        /*099c*/ 	.word	0x0000f460


	//   ....[45]....
        /*09a0*/ 	.word	0x0000f490


	//   ....[46]....
        /*09a4*/ 	.word	0x0000f500


	//   ....[47]....
        /*09a8*/ 	.word	0x0000f520


	//   ....[48]....
        /*09ac*/ 	.word	0x00010f00


	//   ....[49]....
        /*09b0*/ 	.word	0x000113f0


	//   ....[50]....
        /*09b4*/ 	.word	0x00011420


	//   ....[51]....
        /*09b8*/ 	.word	0x00011450


	//   ....[52]....
        /*09bc*/ 	.word	0x00011460


	//   ....[53]....
        /*09c0*/ 	.word	0x00011a70


	//   ....[54]....
        /*09c4*/ 	.word	0x00011ad0


	//   ....[55]....
        /*09c8*/ 	.word	0x00011d40


	//   ....[56]....
        /*09cc*/ 	.word	0x00011d60


	//   ....[57]....
        /*09d0*/ 	.word	0x000128b0


	//   ....[58]....
        /*09d4*/ 	.word	0x000128d0


	//   ....[59]....
        /*09d8*/ 	.word	0x00012b00


	//   ....[60]....
        /*09dc*/ 	.word	0x00012b20


	//   ....[61]....
        /*09e0*/ 	.word	0x00012dd0


	//   ....[62]....
        /*09e4*/ 	.word	0x00012fa0


	//   ....[63]....
        /*09e8*/ 	.word	0x00012fd0


	//   ....[64]....
        /*09ec*/ 	.word	0x00013000


	//   ....[65]....
        /*09f0*/ 	.word	0x00013030


	//   ....[66]....
        /*09f4*/ 	.word	0x00013060


	//   ....[67]....
        /*09f8*/ 	.word	0x00013090


	//   ....[68]....
        /*09fc*/ 	.word	0x00013200


	//   ....[69]....
        /*0a00*/ 	.word	0x00013230


	//   ....[70]....
        /*0a04*/ 	.word	0x00013260


	//   ....[71]....
        /*0a08*/ 	.word	0x00013290


	//   ....[72]....
        /*0a0c*/ 	.word	0x000132c0


	//   ....[73]....
        /*0a10*/ 	.word	0x000132f0


	//   ....[74]....
        /*0a14*/ 	.word	0x00013390


	//   ....[75]....
        /*0a18*/ 	.word	0x000133f0


	//   ....[76]....
        /*0a1c*/ 	.word	0x00013480


	//   ....[77]....
        /*0a20*/ 	.word	0x00014280


	//   ....[78]....
        /*0a24*/ 	.word	0x00016490


	//   ....[79]....
        /*0a28*/ 	.word	0x00017040


	//   ....[80]....
        /*0a2c*/ 	.word	0x00017050


	//   ....[81]....
        /*0a30*/ 	.word	0x00017070


	//   ....[82]....
        /*0a34*/ 	.word	0x00017110


	//   ....[83]....
        /*0a38*/ 	.word	0x00017140


	//   ....[84]....
        /*0a3c*/ 	.word	0x000171b0


	//   ....[85]....
        /*0a40*/ 	.word	0x000171c0


	//   ....[86]....
        /*0a44*/ 	.word	0x00017230


	//   ....[87]....
        /*0a48*/ 	.word	0x0001ae90


	//   ....[88]....
        /*0a4c*/ 	.word	0x0001aef0


	//   ....[89]....
        /*0a50*/ 	.word	0x0001af20


	//   ....[90]....
        /*0a54*/ 	.word	0x0001af50


	//   ....[91]....
        /*0a58*/ 	.word	0x0001af80


	//   ....[92]....
        /*0a5c*/ 	.word	0x0001afb0


	//   ....[93]....
        /*0a60*/ 	.word	0x0001afe0


	//   ....[94]....
        /*0a64*/ 	.word	0x0001aff0


	//   ....[95]....
        /*0a68*/ 	.word	0x0001b170


	//   ....[96]....
        /*0a6c*/ 	.word	0x0001b1a0


	//   ....[97]....
        /*0a70*/ 	.word	0x0001b1d0


	//   ....[98]....
        /*0a74*/ 	.word	0x0001b200


	//   ....[99]....
        /*0a78*/ 	.word	0x0001b230


	//   ....[100]....
        /*0a7c*/ 	.word	0x0001b260


	//   ....[101]....
        /*0a80*/ 	.word	0x0001b320


	//   ....[102]....
        /*0a84*/ 	.word	0x0001b340


	//   ....[103]....
        /*0a88*/ 	.word	0x0001b3b0


	//   ....[104]....
        /*0a8c*/ 	.word	0x0001ba80


	//   ....[105]....
        /*0a90*/ 	.word	0x0001bf60


	//   ....[106]....
        /*0a94*/ 	.word	0x0001bff0


	//   ....[107]....
        /*0a98*/ 	.word	0x0001c040


	//   ....[108]....
        /*0a9c*/ 	.word	0x0001c090


	//   ....[109]....
        /*0aa0*/ 	.word	0x0001c120


	//   ....[110]....
        /*0aa4*/ 	.word	0x0001c1b0


	//   ....[111]....
        /*0aa8*/ 	.word	0x0001c200


	//   ....[112]....
        /*0aac*/ 	.word	0x0001c250


	//   ....[113]....
        /*0ab0*/ 	.word	0x0001c330


	//   ....[114]....
        /*0ab4*/ 	.word	0x0001c3c0


	//   ....[115]....
        /*0ab8*/ 	.word	0x0001c410


	//   ....[116]....
        /*0abc*/ 	.word	0x0001c470


	//   ....[117]....
        /*0ac0*/ 	.word	0x0001c510


	//   ....[118]....
        /*0ac4*/ 	.word	0x0001c5a0


	//   ....[119]....
        /*0ac8*/ 	.word	0x0001c5f0


	//   ....[120]....
        /*0acc*/ 	.word	0x0001c640


	//   ....[121]....
        /*0ad0*/ 	.word	0x0001c950


	//   ....[122]....
        /*0ad4*/ 	.word	0x0001cc40


	//   ....[123]....
        /*0ad8*/ 	.word	0x0001cdf0


	//   ....[124]....
        /*0adc*/ 	.word	0x0001ce40


	//   ....[125]....
        /*0ae0*/ 	.word	0x0001cea0


	//   ....[126]....
        /*0ae4*/ 	.word	0x0001cf40


	//   ....[127]....
        /*0ae8*/ 	.word	0x0001cff0


	//   ....[128]....
        /*0aec*/ 	.word	0x0001d090


	//   ....[129]....
        /*0af0*/ 	.word	0x0001d150


	//   ....[130]....
        /*0af4*/ 	.word	0x0001d230


	//   ....[131]....
        /*0af8*/ 	.word	0x0001d560


	//   ....[132]....
        /*0afc*/ 	.word	0x0001d600


	//   ....[133]....
        /*0b00*/ 	.word	0x0001d720


	//   ....[134]....
        /*0b04*/ 	.word	0x0001d790


	//   ....[135]....
        /*0b08*/ 	.word	0x0001d810


	//   ....[136]....
        /*0b0c*/ 	.word	0x0001d890


	//   ....[137]....
        /*0b10*/ 	.word	0x0001d910


	//   ....[138]....
        /*0b14*/ 	.word	0x0001d9a0


	//   ....[139]....
        /*0b18*/ 	.word	0x0001da40


	//   ....[140]....
        /*0b1c*/ 	.word	0x0001dae0


	//   ....[141]....
        /*0b20*/ 	.word	0x0001db50


	//   ....[142]....
        /*0b24*/ 	.word	0x0001dbc0


	//   ....[143]....
        /*0b28*/ 	.word	0x0001dc30


	//   ....[144]....
        /*0b2c*/ 	.word	0x0001dcb0


	//   ....[145]....
        /*0b30*/ 	.word	0x0001dd30


	//   ....[146]....
        /*0b34*/ 	.word	0x0001ddd0


	//   ....[147]....
        /*0b38*/ 	.word	0x0001de60


	//   ....[148]....
        /*0b3c*/ 	.word	0x0001df90


	//----- nvinfo : EIATTR_REG_RECONFIG
	.align		4
.L_1069:
        /*0b40*/ 	.byte	0x01, 0x54
	.zero		2


	//----- nvinfo : EIATTR_SYSCALL_OFFSETS
	.align		4
        /*0b44*/ 	.byte	0x04, 0x46
        /*0b46*/ 	.short	(.L_1071 - .L_1070)


	//   ....[0]....
.L_1070:
        /*0b48*/ 	.word	0x00001a10


	//   ....[1]....
        /*0b4c*/ 	.word	0x00001b60


	//   ....[2]....
        /*0b50*/ 	.word	0x000068e0


	//   ....[3]....
        /*0b54*/ 	.word	0x00006c00


	//   ....[4]....
        /*0b58*/ 	.word	0x00016090


	//   ....[5]....
        /*0b5c*/ 	.word	0x000161f0


	//   ....[6]....
        /*0b60*/ 	.word	0x000162f0


	//   ....[7]....
        /*0b64*/ 	.word	0x00016c60


	//----- nvinfo : EIATTR_MBARRIER_INSTR_OFFSETS
	.align		4
.L_1071:
        /*0b68*/ 	.byte	0x04, 0x39
        /*0b6a*/ 	.short	(.L_1073 - .L_1072)


	//   ....[0]....
.L_1072:
        /*0b6c*/ 	.word	0x000002c0
        /*0b70*/ 	.word	0x000000ff
        /*0b74*/ 	.word	0x00028c00
        /*0b78*/ 	.short	0x0100
        /*0b7a*/ 	.byte	0x08
	.zero		1


	//   ....[1]....
        /*0b7c*/ 	.word	0x000002d0
        /*0b80*/ 	.word	0x000000ff
        /*0b84*/ 	.word	0x00028c20
        /*0b88*/ 	.short	0x0100
        /*0b8a*/ 	.byte	0x08
	.zero		1


	//   ....[2]....
        /*0b8c*/ 	.word	0x00000380
        /*0b90*/ 	.word	0x000000ff
        /*0b94*/ 	.word	0x00028c30
        /*0b98*/ 	.short	0x0100
        /*0b9a*/ 	.byte	0x06
	.zero		1


	//   ....[3]....
        /*0b9c*/ 	.word	0x00000390
        /*0ba0*/ 	.word	0x000000ff
        /*0ba4*/ 	.word	0x00028c40
        /*0ba8*/ 	.short	0x0100
        /*0baa*/ 	.byte	0x06
	.zero		1


	//   ....[4]....
        /*0bac*/ 	.word	0x000003a0
        /*0bb0*/ 	.word	0x000000ff
        /*0bb4*/ 	.word	0x00028c38
        /*0bb8*/ 	.short	0x0100
        /*0bba*/ 	.byte	0x06
	.zero		1


	//   ....[5]....
        /*0bbc*/ 	.word	0x000003b0
        /*0bc0*/ 	.word	0x000000ff
        /*0bc4*/ 	.word	0x00028c48
        /*0bc8*/ 	.short	0x0100
        /*0bca*/ 	.byte	0x06
	.zero		1


	//   ....[6]....
        /*0bcc*/ 	.word	0x000004e0
        /*0bd0*/ 	.word	0x000000ff
        /*0bd4*/ 	.word	0x00028c50
        /*0bd8*/ 	.short	0x0100
        /*0bda*/ 	.byte	0x08
	.zero		1


	//   ....[7]....
        /*0bdc*/ 	.word	0x000004f0
        /*0be0*/ 	.word	0x000000ff
        /*0be4*/ 	.word	0x00028c60
        /*0be8*/ 	.short	0x0100
        /*0bea*/ 	.byte	0x08
	.zero		1


	//   ....[8]....
        /*0bec*/ 	.word	0x00000500
        /*0bf0*/ 	.word	0x000000ff
        /*0bf4*/ 	.word	0x00028c58
        /*0bf8*/ 	.short	0x0100
        /*0bfa*/ 	.byte	0x08
	.zero		1


	//   ....[9]....
        /*0bfc*/ 	.word	0x00000510
        /*0c00*/ 	.word	0x000000ff
        /*0c04*/ 	.word	0x00028c68
        /*0c08*/ 	.short	0x0100
        /*0c0a*/ 	.byte	0x08
	.zero		1


	//   ....[10]....
        /*0c0c*/ 	.word	0x00000600
        /*0c10*/ 	.word	0x000000ff
        /*0c14*/ 	.word	0x00028c70
        /*0c18*/ 	.short	0x0100
        /*0c1a*/ 	.byte	0x06
	.zero		1


	//   ....[11]....
        /*0c1c*/ 	.word	0x00000610
        /*0c20*/ 	.word	0x000000ff
        /*0c24*/ 	.word	0x00028c80
        /*0c28*/ 	.short	0x0100
        /*0c2a*/ 	.byte	0x06
	.zero		1


	//   ....[12]....
        /*0c2c*/ 	.word	0x00000620
        /*0c30*/ 	.word	0x000000ff
        /*0c34*/ 	.word	0x00028c78
        /*0c38*/ 	.short	0x0100
        /*0c3a*/ 	.byte	0x06
	.zero		1


	//   ....[13]....
        /*0c3c*/ 	.word	0x00000630
        /*0c40*/ 	.word	0x000000ff
        /*0c44*/ 	.word	0x00028c88
        /*0c48*/ 	.short	0x0100
        /*0c4a*/ 	.byte	0x06
	.zero		1


	//   ....[14]....
        /*0c4c*/ 	.word	0x00000760
        /*0c50*/ 	.word	0x000000ff
        /*0c54*/ 	.word	0x00028c90
        /*0c58*/ 	.short	0x0100
        /*0c5a*/ 	.byte	0x08
	.zero		1


	//   ....[15]....
        /*0c5c*/ 	.word	0x00000770
        /*0c60*/ 	.word	0x000000ff
        /*0c64*/ 	.word	0x00028ca0
        /*0c68*/ 	.short	0x0100
        /*0c6a*/ 	.byte	0x08
	.zero		1


	//   ....[16]....
        /*0c6c*/ 	.word	0x00000780
        /*0c70*/ 	.word	0x000000ff
        /*0c74*/ 	.word	0x00028c98
        /*0c78*/ 	.short	0x0100
        /*0c7a*/ 	.byte	0x08
	.zero		1


	//   ....[17]....
        /*0c7c*/ 	.word	0x00000790
        /*0c80*/ 	.word	0x000000ff
        /*0c84*/ 	.word	0x00028ca8
        /*0c88*/ 	.short	0x0100
        /*0c8a*/ 	.byte	0x08
	.zero		1


	//   ....[18]....
        /*0c8c*/ 	.word	0x000008c0
        /*0c90*/ 	.word	0x000000ff
        /*0c94*/ 	.word	0x00028cb0
        /*0c98*/ 	.short	0x0100
        /*0c9a*/ 	.byte	0x08
	.zero		1


	//   ....[19]....
        /*0c9c*/ 	.word	0x000008d0
        /*0ca0*/ 	.word	0x000000ff
        /*0ca4*/ 	.word	0x00028cc0
        /*0ca8*/ 	.short	0x0100
        /*0caa*/ 	.byte	0x08
	.zero		1


	//   ....[20]....
        /*0cac*/ 	.word	0x000008e0
        /*0cb0*/ 	.word	0x000000ff
        /*0cb4*/ 	.word	0x00028cb8
        /*0cb8*/ 	.short	0x0100
        /*0cba*/ 	.byte	0x08
	.zero		1


	//   ....[21]....
        /*0cbc*/ 	.word	0x000008f0
        /*0cc0*/ 	.word	0x000000ff
        /*0cc4*/ 	.word	0x00028cc8
        /*0cc8*/ 	.short	0x0100
        /*0cca*/ 	.byte	0x08
	.zero		1


	//   ....[22]....
        /*0ccc*/ 	.word	0x00002720
        /*0cd0*/ 	.word	0x00000044
        /*0cd4*/ 	.word	0x00028c90
        /*0cd8*/ 	.short	0x010a
        /*0cda*/ 	.byte	0x3f
	.zero		1


	//   ....[23]....
        /*0cdc*/ 	.word	0x000030d0
        /*0ce0*/ 	.word	0x00000044
        /*0ce4*/ 	.word	0x00028c90
        /*0ce8*/ 	.short	0x010a
        /*0cea*/ 	.byte	0x3f
	.zero		1


	//   ....[24]....
        /*0cec*/ 	.word	0x00003940
        /*0cf0*/ 	.word	0x00000044
        /*0cf4*/ 	.word	0x00028c90
        /*0cf8*/ 	.short	0x010a
        /*0cfa*/ 	.byte	0x3f
	.zero		1


	//   ....[25]....
        /*0cfc*/ 	.word	0x00003b40
        /*0d00*/ 	.word	0x00000004
        /*0d04*/ 	.word	0x00000000
        /*0d08*/ 	.short	0x0101
        /*0d0a*/ 	.byte	0x3f
	.zero		1


	//   ....[26]....
        /*0d0c*/ 	.word	0x00003b80
        /*0d10*/ 	.word	0x00000044
        /*0d14*/ 	.word	0x00028cb0
        /*0d18*/ 	.short	0x010a
        /*0d1a*/ 	.byte	0x3f
	.zero		1


	//   ....[27]....
        /*0d1c*/ 	.word	0x000041e0
        /*0d20*/ 	.word	0x00000044
        /*0d24*/ 	.word	0x00000000
        /*0d28*/ 	.short	0x0101
        /*0d2a*/ 	.byte	0x3f
	.zero		1


	//   ....[28]....
        /*0d2c*/ 	.word	0x000048e0
        /*0d30*/ 	.word	0x00000014
        /*0d34*/ 	.word	0x00028c50
        /*0d38*/ 	.short	0x010a
        /*0d3a*/ 	.byte	0x3f
	.zero		1


	//   ....[29]....
        /*0d3c*/ 	.word	0x00004c90
        /*0d40*/ 	.word	0x00000000
        /*0d44*/ 	.word	0x00000000
        /*0d48*/ 	.short	0x0101
        /*0d4a*/ 	.byte	0x3f
	.zero		1


	//   ....[30]....
        /*0d4c*/ 	.word	0x000055c0
        /*0d50*/ 	.word	0x00000003
        /*0d54*/ 	.word	0x00028c50
        /*0d58*/ 	.short	0x010a
        /*0d5a*/ 	.byte	0x3f
	.zero		1


	//   ....[31]....
        /*0d5c*/ 	.word	0x00005610
        /*0d60*/ 	.word	0x00000003
        /*0d64*/ 	.word	0x00028c50
        /*0d68*/ 	.short	0x010a
        /*0d6a*/ 	.byte	0x3f
	.zero		1


	//   ....[32]....
        /*0d6c*/ 	.word	0x000058d0
        /*0d70*/ 	.word	0x00000003
        /*0d74*/ 	.word	0x00000000
        /*0d78*/ 	.short	0x0101
        /*0d7a*/ 	.byte	0x3f
	.zero		1


	//   ....[33]....
        /*0d7c*/ 	.word	0x00006970
        /*0d80*/ 	.word	0x00000002
        /*0d84*/ 	.word	0x00028c00
        /*0d88*/ 	.short	0x010a
        /*0d8a*/ 	.byte	0x3f
	.zero		1


	//   ....[34]....
        /*0d8c*/ 	.word	0x000069c0
        /*0d90*/ 	.word	0x00000002
        /*0d94*/ 	.word	0x00028c00
        /*0d98*/ 	.short	0x010a
        /*0d9a*/ 	.byte	0x3f
	.zero		1


	//   ....[35]....
        /*0d9c*/ 	.word	0x00007400
        /*0da0*/ 	.word	0x00000002
        /*0da4*/ 	.word	0x00028c00
        /*0da8*/ 	.short	0x010a
        /*0daa*/ 	.byte	0x3f
	.zero		1


	//   ....[36]....
        /*0dac*/ 	.word	0x00008810
        /*0db0*/ 	.word	0x00000002
        /*0db4*/ 	.word	0x00028c00
        /*0db8*/ 	.short	0x010a
        /*0dba*/ 	.byte	0x3f
	.zero		1


	//   ....[37]....
        /*0dbc*/ 	.word	0x000095f0
        /*0dc0*/ 	.word	0x00000015
        /*0dc4*/ 	.word	0x00028c30
        /*0dc8*/ 	.short	0x010a
        /*0dca*/ 	.byte	0x3f
	.zero		1


	//   ....[38]....
        /*0dcc*/ 	.word	0x00009690
        /*0dd0*/ 	.word	0x00000015
        /*0dd4*/ 	.word	0x00028c30
        /*0dd8*/ 	.short	0x010a
        /*0dda*/ 	.byte	0x3f
	.zero		1


	//   ....[39]....
        /*0ddc*/ 	.word	0x0000a9d0
        /*0de0*/ 	.word	0x00000000
        /*0de4*/ 	.word	0x00000000
        /*0de8*/ 	.short	0x0101
        /*0dea*/ 	.byte	0x3f
	.zero		1


	//   ....[40]....
        /*0dec*/ 	.word	0x0000ad70
        /*0df0*/ 	.word	0x00000015
        /*0df4*/ 	.word	0x00028c50
        /*0df8*/ 	.short	0x010a
        /*0dfa*/ 	.byte	0x3f
	.zero		1


	//   ....[41]....
        /*0dfc*/ 	.word	0x0000ae30
        /*0e00*/ 	.word	0x00000015
        /*0e04*/ 	.word	0x00028c50
        /*0e08*/ 	.short	0x010a
        /*0e0a*/ 	.byte	0x3f
	.zero		1


	//   ....[42]....
        /*0e0c*/ 	.word	0x0000b180
        /*0e10*/ 	.word	0x00000015
        /*0e14*/ 	.word	0x00000000
        /*0e18*/ 	.short	0x0101
        /*0e1a*/ 	.byte	0x3f
	.zero		1


	//   ....[43]....
        /*0e1c*/ 	.word	0x0000b2a0
        /*0e20*/ 	.word	0x000000d6
        /*0e24*/ 	.word	0x00028c30
        /*0e28*/ 	.short	0x010a
        /*0e2a*/ 	.byte	0x3f
	.zero		1


	//   ....[44]....
        /*0e2c*/ 	.word	0x0000b350
        /*0e30*/ 	.word	0x000000d6
        /*0e34*/ 	.word	0x00028c30
        /*0e38*/ 	.short	0x010a
        /*0e3a*/ 	.byte	0x3f
	.zero		1


	//   ....[45]....
        /*0e3c*/ 	.word	0x0000c2f0
        /*0e40*/ 	.word	0x0000000f
        /*0e44*/ 	.word	0x00000000
        /*0e48*/ 	.short	0x0101
        /*0e4a*/ 	.byte	0x3f
	.zero		1


	//   ....[46]....
        /*0e4c*/ 	.word	0x0000d290
        /*0e50*/ 	.word	0x000000d6
        /*0e54*/ 	.word	0x00028c50
        /*0e58*/ 	.short	0x010a
        /*0e5a*/ 	.byte	0x3f
	.zero		1


	//   ....[47]....
        /*0e5c*/ 	.word	0x0000d2e0
        /*0e60*/ 	.word	0x000000d6
        /*0e64*/ 	.word	0x00028c50
        /*0e68*/ 	.short	0x010a
        /*0e6a*/ 	.byte	0x3f
	.zero		1


	//   ....[48]....
        /*0e6c*/ 	.word	0x0000d5e0
        /*0e70*/ 	.word	0x000000d6
        /*0e74*/ 	.word	0x00000000
        /*0e78*/ 	.short	0x0101
        /*0e7a*/ 	.byte	0x3f
	.zero		1


	//   ....[49]....
        /*0e7c*/ 	.word	0x0000d710
        /*0e80*/ 	.word	0x00000015
        /*0e84*/ 	.word	0x00028c30
        /*0e88*/ 	.short	0x010a
        /*0e8a*/ 	.byte	0x3f
	.zero		1


	//   ....[50]....
        /*0e8c*/ 	.word	0x0000d780
        /*0e90*/ 	.word	0x00000015
        /*0e94*/ 	.word	0x00028c30
        /*0e98*/ 	.short	0x010a
        /*0e9a*/ 	.byte	0x3f
	.zero		1


	//   ....[51]....
        /*0e9c*/ 	.word	0x0000e1d0
        /*0ea0*/ 	.word	0x00000014
        /*0ea4*/ 	.word	0x00000000
        /*0ea8*/ 	.short	0x0101
        /*0eaa*/ 	.byte	0x3f
	.zero		1


	//   ....[52]....
        /*0eac*/ 	.word	0x0000f0e0
        /*0eb0*/ 	.word	0x00000015
        /*0eb4*/ 	.word	0x00028c50
        /*0eb8*/ 	.short	0x010a
        /*0eba*/ 	.byte	0x3f
	.zero		1


	//   ....[53]....
        /*0ebc*/ 	.word	0x0000f130
        /*0ec0*/ 	.word	0x00000015
        /*0ec4*/ 	.word	0x00028c50
        /*0ec8*/ 	.short	0x010a
        /*0eca*/ 	.byte	0x3f
	.zero		1


	//   ....[54]....
        /*0ecc*/ 	.word	0x0000f430
        /*0ed0*/ 	.word	0x00000015
        /*0ed4*/ 	.word	0x00000000
        /*0ed8*/ 	.short	0x0101
        /*0eda*/ 	.byte	0x3f
	.zero		1


	//   ....[55]....
        /*0edc*/ 	.word	0x00011a40
        /*0ee0*/ 	.word	0x00000000
        /*0ee4*/ 	.word	0x00000000
        /*0ee8*/ 	.short	0x0101
        /*0eea*/ 	.byte	0x3f
	.zero		1


	//   ....[56]....
        /*0eec*/ 	.word	0x00014370
        /*0ef0*/ 	.word	0x00000006
        /*0ef4*/ 	.word	0x00028c20
        /*0ef8*/ 	.short	0x010a
        /*0efa*/ 	.byte	0x3f
	.zero		1


	//   ....[57]....
        /*0efc*/ 	.word	0x00014450
        /*0f00*/ 	.word	0x00000005
        /*0f04*/ 	.word	0x00028ca0
        /*0f08*/ 	.short	0x010a
        /*0f0a*/ 	.byte	0x3f
	.zero		1


	//   ....[58]....
        /*0f0c*/ 	.word	0x000146a0
        /*0f10*/ 	.word	0x00000005
        /*0f14*/ 	.word	0x00028cc0
        /*0f18*/ 	.short	0x010a
        /*0f1a*/ 	.byte	0x3f
	.zero		1


	//   ....[59]....
        /*0f1c*/ 	.word	0x00015120
        /*0f20*/ 	.word	0x00000005
        /*0f24*/ 	.word	0x00028ca0
        /*0f28*/ 	.short	0x010a
        /*0f2a*/ 	.byte	0x3f
	.zero		1


	//   ....[60]....
        /*0f2c*/ 	.word	0x00015360
        /*0f30*/ 	.word	0x00000005
        /*0f34*/ 	.word	0x00028cc0
        /*0f38*/ 	.short	0x010a
        /*0f3a*/ 	.byte	0x3f
	.zero		1


	//   ....[61]....
        /*0f3c*/ 	.word	0x00016740
        /*0f40*/ 	.word	0x00000000
        /*0f44*/ 	.word	0x00028c40
        /*0f48*/ 	.short	0x010a
        /*0f4a*/ 	.byte	0x3f
	.zero		1


	//   ....[62]....
        /*0f4c*/ 	.word	0x000172e0
        /*0f50*/ 	.word	0x00000008
        /*0f54*/ 	.word	0x00028c00
        /*0f58*/ 	.short	0x0107
        /*0f5a*/ 	.byte	0x3f
	.zero		1


	//   ....[63]....
        /*0f5c*/ 	.word	0x000173e0
        /*0f60*/ 	.word	0x00000002
        /*0f64*/ 	.word	0x00028c00
        /*0f68*/ 	.short	0x0101
        /*0f6a*/ 	.byte	0x3f
	.zero		1


	//   ....[64]....
        /*0f6c*/ 	.word	0x00017400
        /*0f70*/ 	.word	0x00000002
        /*0f74*/ 	.word	0x00028c20
        /*0f78*/ 	.short	0x010a
        /*0f7a*/ 	.byte	0x3f
	.zero		1


	//   ....[65]....
        /*0f7c*/ 	.word	0x00017500
        /*0f80*/ 	.word	0x00000000
        /*0f84*/ 	.word	0x00028c60
        /*0f88*/ 	.short	0x010a
        /*0f8a*/ 	.byte	0x3f
	.zero		1


	//   ....[66]....
        /*0f8c*/ 	.word	0x000181e0
        /*0f90*/ 	.word	0x00000003
        /*0f94*/ 	.word	0x00028c40
        /*0f98*/ 	.short	0x010a
        /*0f9a*/ 	.byte	0x3f
	.zero		1


	//   ....[67]....
        /*0f9c*/ 	.word	0x00018440
        /*0fa0*/ 	.word	0x00000003
        /*0fa4*/ 	.word	0x00028c60
        /*0fa8*/ 	.short	0x010a
        /*0faa*/ 	.byte	0x3f
	.zero		1


	//   ....[68]....
        /*0fac*/ 	.word	0x000190c0
        /*0fb0*/ 	.word	0x00000004
        /*0fb4*/ 	.word	0x00028c40
        /*0fb8*/ 	.short	0x010a
        /*0fba*/ 	.byte	0x3f
	.zero		1


	//   ....[69]....
        /*0fbc*/ 	.word	0x00019310
        /*0fc0*/ 	.word	0x00000004
        /*0fc4*/ 	.word	0x00028c60
        /*0fc8*/ 	.short	0x010a
        /*0fca*/ 	.byte	0x3f
	.zero		1


	//   ....[70]....
        /*0fcc*/ 	.word	0x00019f20
        /*0fd0*/ 	.word	0x00000004
        /*0fd4*/ 	.word	0x00028c40
        /*0fd8*/ 	.short	0x010a
        /*0fda*/ 	.byte	0x3f
	.zero		1


	//   ....[71]....
        /*0fdc*/ 	.word	0x0001a180
        /*0fe0*/ 	.word	0x00000004
        /*0fe4*/ 	.word	0x00028c60
        /*0fe8*/ 	.short	0x010a
        /*0fea*/ 	.byte	0x3f
	.zero		1


	//   ....[72]....
        /*0fec*/ 	.word	0x0001ba00
        /*0ff0*/ 	.word	0x00000000
        /*0ff4*/ 	.word	0x00028c20
        /*0ff8*/ 	.short	0x010a
        /*0ffa*/ 	.byte	0x3f
	.zero		1


	//   ....[73]....
        /*0ffc*/ 	.word	0x0001bbb0
        /*1000*/ 	.word	0x00000006
        /*1004*/ 	.word	0x00000000
        /*1008*/ 	.short	0x010a
        /*100a*/ 	.byte	0x3f
	.zero		1


	//   ....[74]....
        /*100c*/ 	.word	0x0001bc20
        /*1010*/ 	.word	0x00000007
        /*1014*/ 	.word	0x00000000
        /*1018*/ 	.short	0x010a
        /*101a*/ 	.byte	0x3f
	.zero		1


	//   ....[75]....
        /*101c*/ 	.word	0x0001bc90
        /*1020*/ 	.word	0x00000004
        /*1024*/ 	.word	0x00000000
        /*1028*/ 	.short	0x010a
        /*102a*/ 	.byte	0x3f
	.zero		1


	//   ....[76]....
        /*102c*/ 	.word	0x0001bcc0
        /*1030*/ 	.word	0x00000003
        /*1034*/ 	.word	0x00000000
        /*1038*/ 	.short	0x010a
        /*103a*/ 	.byte	0x3f
	.zero		1


	//   ....[77]....
        /*103c*/ 	.word	0x0001bd20
        /*1040*/ 	.word	0x00000044
        /*1044*/ 	.word	0x00028c90
        /*1048*/ 	.short	0x010a
        /*104a*/ 	.byte	0x3f
	.zero		1


	//   ....[78]....
        /*104c*/ 	.word	0x0001bd70
        /*1050*/ 	.word	0x00000044
        /*1054*/ 	.word	0x00028c90
        /*1058*/ 	.short	0x010a
        /*105a*/ 	.byte	0x3f
	.zero		1


	//   ....[79]....
        /*105c*/ 	.word	0x0001bdc0
        /*1060*/ 	.word	0x00000044
        /*1064*/ 	.word	0x00028c90
        /*1068*/ 	.short	0x010a
        /*106a*/ 	.byte	0x3f
	.zero		1


	//   ....[80]....
        /*106c*/ 	.word	0x0001be10
        /*1070*/ 	.word	0x00000044
        /*1074*/ 	.word	0x00028cb0
        /*1078*/ 	.short	0x010a
        /*107a*/ 	.byte	0x3f
	.zero		1


	//   ....[81]....
        /*107c*/ 	.word	0x0001be60
        /*1080*/ 	.word	0x00000014
        /*1084*/ 	.word	0x00028c50
        /*1088*/ 	.short	0x010a
        /*108a*/ 	.byte	0x3f
	.zero		1


	//   ....[82]....
        /*108c*/ 	.word	0x0001beb0
        /*1090*/ 	.word	0x00000003
        /*1094*/ 	.word	0x00028c50
        /*1098*/ 	.short	0x010a
        /*109a*/ 	.byte	0x3f
	.zero		1


	//   ....[83]....
        /*109c*/ 	.word	0x0001c280
        /*10a0*/ 	.word	0x00000002
        /*10a4*/ 	.word	0x00028c00
        /*10a8*/ 	.short	0x010a
        /*10aa*/ 	.byte	0x3f
	.zero		1


	//   ....[84]....
        /*10ac*/ 	.word	0x0001c690
        /*10b0*/ 	.word	0x00000002
        /*10b4*/ 	.word	0x00028c00
        /*10b8*/ 	.short	0x010a
        /*10ba*/ 	.byte	0x3f
	.zero		1


	//   ....[85]....
        /*10bc*/ 	.word	0x0001c6e0
        /*10c0*/ 	.word	0x00000015
        /*10c4*/ 	.word	0x00028c30
        /*10c8*/ 	.short	0x010a
        /*10ca*/ 	.byte	0x3f
	.zero		1


	//   ....[86]....
        /*10cc*/ 	.word	0x0001c730
        /*10d0*/ 	.word	0x00000015
        /*10d4*/ 	.word	0x00028c50
        /*10d8*/ 	.short	0x010a
        /*10da*/ 	.byte	0x3f
	.zero		1


	//   ....[87]....
        /*10dc*/ 	.word	0x0001c780
        /*10e0*/ 	.word	0x000000d6
        /*10e4*/ 	.word	0x00028c30
        /*10e8*/ 	.short	0x010a
        /*10ea*/ 	.byte	0x3f
	.zero		1


	//   ....[88]....
        /*10ec*/ 	.word	0x0001c7d0
        /*10f0*/ 	.word	0x000000d6
        /*10f4*/ 	.word	0x00028c50
        /*10f8*/ 	.short	0x010a
        /*10fa*/ 	.byte	0x3f
	.zero		1


	//   ....[89]....
        /*10fc*/ 	.word	0x0001c820
        /*1100*/ 	.word	0x00000015
        /*1104*/ 	.word	0x00028c30
        /*1108*/ 	.short	0x010a
        /*110a*/ 	.byte	0x3f
	.zero		1


	//   ....[90]....
        /*110c*/ 	.word	0x0001c870
        /*1110*/ 	.word	0x00000015
        /*1114*/ 	.word	0x00028c50
        /*1118*/ 	.short	0x010a
        /*111a*/ 	.byte	0x3f
	.zero		1


	//   ....[91]....
        /*111c*/ 	.word	0x0001ca20
        /*1120*/ 	.word	0x00000005
        /*1124*/ 	.word	0x00028c20
        /*1128*/ 	.short	0x010a
        /*112a*/ 	.byte	0x3f
	.zero		1


	//   ....[92]....
        /*112c*/ 	.word	0x0001ca70
        /*1130*/ 	.word	0x00000005
        /*1134*/ 	.word	0x00028ca0
        /*1138*/ 	.short	0x010a
        /*113a*/ 	.byte	0x3f
	.zero		1


	//   ....[93]....
        /*113c*/ 	.word	0x0001cac0
        /*1140*/ 	.word	0x00000005
        /*1144*/ 	.word	0x00028cc0
        /*1148*/ 	.short	0x010a
        /*114a*/ 	.byte	0x3f
	.zero		1


	//   ....[94]....
        /*114c*/ 	.word	0x0001cb10
        /*1150*/ 	.word	0x00000005
        /*1154*/ 	.word	0x00028ca0
        /*1158*/ 	.short	0x010a
        /*115a*/ 	.byte	0x3f
	.zero		1


	//   ....[95]....
        /*115c*/ 	.word	0x0001cb60
        /*1160*/ 	.word	0x00000005
        /*1164*/ 	.word	0x00028cc0
        /*1168*/ 	.short	0x010a
        /*116a*/ 	.byte	0x3f
	.zero		1


	//   ....[96]....
        /*116c*/ 	.word	0x0001cd00
        /*1170*/ 	.word	0x00000000
        /*1174*/ 	.word	0x00028c40
        /*1178*/ 	.short	0x010a
        /*117a*/ 	.byte	0x3f
	.zero		1


	//   ....[97]....
        /*117c*/ 	.word	0x0001d280
        /*1180*/ 	.word	0x00000002
        /*1184*/ 	.word	0x00028c20
        /*1188*/ 	.short	0x010a
        /*118a*/ 	.byte	0x3f
	.zero		1


	//   ....[98]....
        /*118c*/ 	.word	0x0001d2d0
        /*1190*/ 	.word	0x00000000
        /*1194*/ 	.word	0x00028c60
        /*1198*/ 	.short	0x010a
        /*119a*/ 	.byte	0x3f
	.zero		1


	//   ....[99]....
        /*119c*/ 	.word	0x0001d320
        /*11a0*/ 	.word	0x00000003
        /*11a4*/ 	.word	0x00028c40
        /*11a8*/ 	.short	0x010a
        /*11aa*/ 	.byte	0x3f
	.zero		1


	//   ....[100]....
        /*11ac*/ 	.word	0x0001d370
        /*11b0*/ 	.word	0x00000003
        /*11b4*/ 	.word	0x00028c60
        /*11b8*/ 	.short	0x010a
        /*11ba*/ 	.byte	0x3f
	.zero		1


	//   ....[101]....
        /*11bc*/ 	.word	0x0001d3c0
        /*11c0*/ 	.word	0x00000004
        /*11c4*/ 	.word	0x00028c40
        /*11c8*/ 	.short	0x010a
        /*11ca*/ 	.byte	0x3f
	.zero		1


	//   ....[102]....
        /*11cc*/ 	.word	0x0001d410
        /*11d0*/ 	.word	0x00000004
        /*11d4*/ 	.word	0x00028c60
        /*11d8*/ 	.short	0x010a
        /*11da*/ 	.byte	0x3f
	.zero		1


	//   ....[103]....
        /*11dc*/ 	.word	0x0001d460
        /*11e0*/ 	.word	0x00000004
        /*11e4*/ 	.word	0x00028c40
        /*11e8*/ 	.short	0x010a
        /*11ea*/ 	.byte	0x3f
	.zero		1


	//   ....[104]....
        /*11ec*/ 	.word	0x0001d4b0
        /*11f0*/ 	.word	0x00000004
        /*11f4*/ 	.word	0x00028c60
        /*11f8*/ 	.short	0x010a
        /*11fa*/ 	.byte	0x3f
	.zero		1


	//   ....[105]....
        /*11fc*/ 	.word	0x0001deb0
        /*1200*/ 	.word	0x00000000
        /*1204*/ 	.word	0x00028c20
        /*1208*/ 	.short	0x010a
        /*120a*/ 	.byte	0x3f
	.zero		1


	//   ....[106]....
        /*120c*/ 	.word	0x0001e050
        /*1210*/ 	.word	0x00000006
        /*1214*/ 	.word	0x00000000
        /*1218*/ 	.short	0x010a
        /*121a*/ 	.byte	0x3f
	.zero		1


	//   ....[107]....
        /*121c*/ 	.word	0x0001e0a0
        /*1220*/ 	.word	0x00000007
        /*1224*/ 	.word	0x00000000
        /*1228*/ 	.short	0x010a
        /*122a*/ 	.byte	0x3f
	.zero		1


	//   ....[108]....
        /*122c*/ 	.word	0x0001e0f0
        /*1230*/ 	.word	0x00000004
        /*1234*/ 	.word	0x00000000
        /*1238*/ 	.short	0x010a
        /*123a*/ 	.byte	0x3f
	.zero		1


	//----- nvinfo : EIATTR_NUM_MBARRIERS
	.align		4
.L_1073:
        /*123c*/ 	.byte	0x03, 0x38
        /*123e*/ 	.short	0x0016


	//----- nvinfo : EIATTR_EXIT_INSTR_OFFSETS
	.align		4
        /*1240*/ 	.byte	0x04, 0x1c
        /*1242*/ 	.short	(.L_1075 - .L_1074)


	//   ....[0]....
.L_1074:
        /*1244*/ 	.word	0x0001bd10


	//----- nvinfo : EIATTR_MAX_THREADS
	.align		4
.L_1075:
        /*1248*/ 	.byte	0x04, 0x05
        /*124a*/ 	.short	(.L_1077 - .L_1076)
.L_1076:
        /*124c*/ 	.word	0x00000180
        /*1250*/ 	.word	0x00000001
        /*1254*/ 	.word	0x00000001


	//----- nvinfo : EIATTR_CRS_STACK_SIZE
	.align		4
.L_1077:
        /*1258*/ 	.byte	0x04, 0x1e
        /*125a*/ 	.short	(.L_1079 - .L_1078)
.L_1078:
        /*125c*/ 	.word	0x00000000


	//----- nvinfo : EIATTR_CBANK_PARAM_SIZE
	.align		4
.L_1079:
        /*1260*/ 	.byte	0x03, 0x19
        /*1262*/ 	.short	0x0af0


	//----- nvinfo : EIATTR_PARAM_CBANK
	.align		4
        /*1264*/ 	.byte	0x04, 0x0a
        /*1266*/ 	.short	(.L_1081 - .L_1080)
	.align		4
.L_1080:
        /*1268*/ 	.word	index@(.nv.constant0._ZN7cutlass13device_kernelIN5flash11enable_sm90INS1_16FlashAttnFwdSm90INS1_25CollectiveMainloopFwdSm90ILi2EN4cute5tupleIJNS5_1CILi1EEES8_S8_EEENS6_IJNS7_ILi64EEESA_SA_EEELi512ENS_6half_tEfNS_4arch4Sm90ELb1ELb0ELb1ELb1ELb0ELb1ELb0ELb0ELb0ELb1ELb0ELb0EEENS1_21CollectiveEpilogueFwdINS6_IJSA_NS7_ILi512EEESA_EEES9_SC_SE_Li256ELb1ELb1ELb0ELb0EEENS1_36VarlenDynamicPersistentTileSchedulerILi64ELi64ELi256ELi128ELb0ELb1ELb1ELb1ELb1ELb1EEEEEEEEEvNT_6ParamsE)
        /*126c*/ 	.short	0x0210
        /*126e*/ 	.short	0x0af0


	//----- nvinfo : EIATTR_SW_WAR
	.align		4
.L_1081:
        /*1270*/ 	.byte	0x04, 0x36
        /*1272*/ 	.short	(.L_1083 - .L_1082)
.L_1082:
        /*1274*/ 	.word	0x00000008
.L_1083:


//--------------------- .nv.info._ZN7cutlass13device_kernelIN5flash11enable_sm90INS1_16FlashAttnFwdSm90INS1_25CollectiveMainloopFwdSm90ILi2EN4cute5tupleIJNS5_1CILi1EEES8_S8_EEENS6_IJNS7_ILi64EEESA_SA_EEELi512ENS_6half_tEfNS_4arch4Sm90ELb1ELb0ELb1ELb1ELb0ELb0ELb1ELb0ELb0ELb1ELb0ELb0EEENS1_21CollectiveEpilogueFwdINS6_IJSA_NS7_ILi512EEESA_EEES9_SC_SE_Li256ELb1ELb1ELb0ELb0EEENS1_36VarlenDynamicPersistentTileSchedulerILi64ELi64ELi256ELi128ELb0ELb1ELb1ELb1ELb1ELb1EEEEEEEEEvNT_6ParamsE --------------------------
	.section	.nv.info._ZN7cutlass13device_kernelIN5flash11enable_sm90INS1_16FlashAttnFwdSm90INS1_25CollectiveMainloopFwdSm90ILi2EN4cute5tupleIJNS5_1CILi1EEES8_S8_EEENS6_IJNS7_ILi64EEESA_SA_EEELi512ENS_6half_tEfNS_4arch4Sm90ELb1ELb0ELb1ELb1ELb0ELb0ELb1ELb0ELb0ELb1ELb0ELb0EEENS1_21CollectiveEpilogueFwdINS6_IJSA_NS7_ILi512EEESA_EEES9_SC_SE_Li256ELb1ELb1ELb0ELb0EEENS1_36VarlenDynamicPersistentTileSchedulerILi64ELi64ELi256ELi128ELb0ELb1ELb1ELb1ELb1ELb1EEEEEEEEEvNT_6ParamsE,"",@"SHT_CUDA_INFO"
	.sectionflags	@""
	.align	4


	//----- nvinfo : EIATTR_CUDA_API_VERSION
	.align		4
        /*0000*/ 	.byte	0x04, 0x37
        /*0002*/ 	.short	(.L_1085 - .L_1084)
.L_1084:
        /*0004*/ 	.word	0x00000082


	//----- nvinfo : EIATTR_KPARAM_INFO
	.align		4
.L_1085:
        /*0008*/ 	.byte	0x04, 0x17
        /*000a*/ 	.short	(.L_1087 - .L_1086)
.L_1086:
        /*000c*/ 	.word	0x00000000
        /*0010*/ 	.short	0x0000
        /*0012*/ 	.short	0x0070
        /*0014*/ 	.byte	0x00, 0xf0, 0x01, 0x2e


	//----- nvinfo : EIATTR_SPARSE_MMA_MASK
	.align		4
.L_1087:
        /*0018*/ 	.byte	0x03, 0x50
        /*001a*/ 	.short	0x0000


	//----- nvinfo : EIATTR_MAXREG_COUNT
	.align		4
        /*001c*/ 	.byte	0x03, 0x1b
        /*001e*/ 	.short	0x00a8


	//----- nvinfo : EIATTR_NUM_BARRIERS
	.align		4
        /*0020*/ 	.byte	0x02, 0x4c
        /*0022*/ 	.byte	0x10
	.zero		1


	//----- nvinfo : EIATTR_EXTERNS
	.align		4
        /*0024*/ 	.byte	0x04, 0x0f
        /*0026*/ 	.short	(.L_1089 - .L_1088)


	//   ....[0]....
	.align		4
.L_1088:
        /*0028*/ 	.word	index@(__assertfail)


	//----- nvinfo : EIATTR_ANNOTATIONS
	.align		4
.L_1089:
        /*002c*/ 	.byte	0x04, 0x55
        /*002e*/ 	.short	(.L_1091 - .L_1090)


	//   ....[0]....
.L_1090:
        /* <DEDUP_REMOVED lines=100> */


	//----- nvinfo : EIATTR_MERCURY_ISA_VERSION
	.align		4
.L_1091:
        /*0658*/ 	.byte	0x03, 0x5f
        /*065a*/ 	.short	0x0101


	//----- nvinfo : EIATTR_UNUSED_LOAD_BYTE_OFFSET
	.align		4
        /*065c*/ 	.byte	0x04, 0x44
        /*065e*/ 	.short	(.L_1093 - .L_1092)


	//   ....[0]....
.L_1092:
        /*0660*/ 	.word	0x00000a50
        /*0664*/ 	.word	0x0000fff0


	//   ....[1]....
        /*0668*/ 	.word	0x0000db90
        /*066c*/ 	.word	0x0000fff0


	//----- nvinfo : EIATTR_INT_WARP_WIDE_INSTR_OFFSETS
	.align		4
.L_1093:
        /*0670*/ 	.byte	0x04, 0x31
        /*0672*/ 	.short	(.L_1095 - .L_1094)


	//   ....[0]....
.L_1094:
        /*0674*/ 	.word	0x00000130


	//   ....[1]....
        /*0678*/ 	.word	0x00000170


	//   ....[2]....
        /*067c*/ 	.word	0x000001e0


	//   ....[3]....
        /*0680*/ 	.word	0x000001f0


	//   ....[4]....
        /*0684*/ 	.word	0x00011ea0


	//   ....[5]....
        /*0688*/ 	.word	0x00011f00


	//   ....[6]....
        /*068c*/ 	.word	0x00017c90


	//   ....[7]....
        /*0690*/ 	.word	0x00017d20


	//----- nvinfo : EIATTR_COOP_GROUP_MASK_REGIDS
	.align		4
.L_1095:
        /*0694*/ 	.byte	0x04, 0x29
        /*0696*/ 	.short	(.L_1097 - .L_1096)


	//   ....[0]....
.L_1096:
        /*0698*/ 	.word	0xffffffff


	//   ....[1]....
        /*069c*/ 	.word	0xffffffff


	//   ....[2]....
        /*06a0*/ 	.word	0xffffffff


	//   ....[3]....
        /*06a4*/ 	.word	0xffffffff


	//   ....[4]....
        /*06a8*/ 	.word	0xffffffff


	//   ....[5]....
        /*06ac*/ 	.word	0xffffffff


	//   ....[6]....
        /*06b0*/ 	.word	0xffffffff


	//   ....[7]....
        /*06b4*/ 	.word	0xffffffff


	//   ....[8]....
        /*06b8*/ 	.word	0xffffffff


	//   ....[9]....
        /*06bc*/ 	.word	0xffffffff


	//   ....[10]....
        /*06c0*/ 	.word	0xffffffff


	//   ....[11]....
        /*06c4*/ 	.word	0xffffffff


	//   ....[12]....
        /*06c8*/ 	.word	0xffffffff


	//   ....[13]....
        /*06cc*/ 	.word	0xffffffff


	//   ....[14]....
        /*06d0*/ 	.word	0xffffffff


	//   ....[15]....
        /*06d4*/ 	.word	0xffffffff


	//   ....[16]....
        /*06d8*/ 	.word	0xffffffff


	//   ....[17]....
        /*06dc*/ 	.word	0xffffffff


	//   ....[18]....
        /*06e0*/ 	.word	0xffffffff


	//   ....[19]....
        /*06e4*/ 	.word	0xffffffff


	//   ....[20]....
        /*06e8*/ 	.word	0xffffffff


	//   ....[21]....
        /*06ec*/ 	.word	0xffffffff


	//   ....[22]....
        /*06f0*/ 	.word	0xffffffff


	//   ....[23]....
        /*06f4*/ 	.word	0xffffffff


	//   ....[24]....
        /*06f8*/ 	.word	0xffffffff


	//   ....[25]....
        /*06fc*/ 	.word	0xffffffff


	//   ....[26]....
        /*0700*/ 	.word	0xffffffff


	//   ....[27]....
        /*0704*/ 	.word	0xffffffff


	//   ....[28]....
        /*0708*/ 	.word	0xffffffff


	//   ....[29]....
        /*070c*/ 	.word	0xffffffff


	//   ....[30]....
        /*0710*/ 	.word	0xffffffff


	//   ....[31]....
        /*0714*/ 	.word	0xffffffff


	//   ....[32]....
        /*0718*/ 	.word	0xffffffff


	//   ....[33]....
        /*071c*/ 	.word	0xffffffff


	//   ....[34]....
        /*0720*/ 	.word	0xffffffff


	//   ....[35]....
        /*0724*/ 	.word	0xffffffff


	//   ....[36]....
        /*0728*/ 	.word	0xffffffff


	//   ....[37]....
        /*072c*/ 	.word	0xffffffff


	//   ....[38]....
        /*0730*/ 	.word	0xffffffff


	//   ....[39]....
        /*0734*/ 	.word	0xffffffff


	//   ....[40]....
        /*0738*/ 	.word	0xffffffff


	//   ....[41]....
        /*073c*/ 	.word	0xffffffff


	//   ....[42]....
        /*0740*/ 	.word	0xffffffff


	//   ....[43]....
        /*0744*/ 	.word	0xffffffff


	//   ....[44]....
        /*0748*/ 	.word	0xffffffff


	//   ....[45]....
        /*074c*/ 	.word	0xffffffff


	//   ....[46]....
        /*0750*/ 	.word	0xffffffff


	//   ....[47]....
        /*0754*/ 	.word	0xffffffff


	//   ....[48]....
        /*0758*/ 	.word	0xffffffff


	//   ....[49]....
        /*075c*/ 	.word	0xffffffff


	//   ....[50]....
        /*0760*/ 	.word	0xffffffff


	//   ....[51]....
        /*0764*/ 	.word	0xffffffff


	//   ....[52]....
        /*0768*/ 	.word	0xffffffff


	//   ....[53]....
        /*076c*/ 	.word	0xffffffff


	//   ....[54]....
        /*0770*/ 	.word	0xffffffff


	//   ....[55]....
        /*0774*/ 	.word	0xffffffff


	//   ....[56]....
        /*0778*/ 	.word	0xffffffff


	//   ....[57]....
        /*077c*/ 	.word	0xffffffff


	//   ....[58]....
        /*0780*/ 	.word	0xffffffff


	//   ....[59]....
        /*0784*/ 	.word	0xffffffff


	//   ....[60]....
        /*0788*/ 	.word	0xffffffff


	//   ....[61]....
        /*078c*/ 	.word	0xffffffff


	//   ....[62]....
        /*0790*/ 	.word	0xffffffff


	//   ....[63]....
        /*0794*/ 	.word	0xffffffff


	//   ....[64]....
        /*0798*/ 	.word	0xffffffff


	//   ....[65]....
        /*079c*/ 	.word	0xffffffff


	//   ....[66]....
        /*07a0*/ 	.word	0xffffffff


	//   ....[67]....
        /*07a4*/ 	.word	0xffffffff


	//   ....[68]....
        /*07a8*/ 	.word	0xffffffff


	//   ....[69]....
        /*07ac*/ 	.word	0xffffffff


	//   ....[70]....
        /*07b0*/ 	.word	0xffffffff


	//   ....[71]....
        /*07b4*/ 	.word	0xffffffff


	//   ....[72]....
        /*07b8*/ 	.word	0xffffffff


	//   ....[73]....
        /*07bc*/ 	.word	0xffffffff


	//   ....[74]....
        /*07c0*/ 	.word	0xffffffff


	//   ....[75]....
        /*07c4*/ 	.word	0xffffffff


	//   ....[76]....
        /*07c8*/ 	.word	0xffffffff


	//   ....[77]....
        /*07cc*/ 	.word	0xffffffff


	//   ....[78]....
        /*07d0*/ 	.word	0xffffffff


	//   ....[79]....
        /*07d4*/ 	.word	0xffffffff


	//   ....[80]....
        /*07d8*/ 	.word	0xffffffff


	//   ....[81]....
        /*07dc*/ 	.word	0xffffffff


	//   ....[82]....
        /*07e0*/ 	.word	0xffffffff


	//   ....[83]....
        /*07e4*/ 	.word	0xffffffff


	//   ....[84]....
        /*07e8*/ 	.word	0xffffffff


	//   ....[85]....
        /*07ec*/ 	.word	0xffffffff


	//   ....[86]....
        /*07f0*/ 	.word	0xffffffff


	//   ....[87]....
        /*07f4*/ 	.word	0xffffffff


	//   ....[88]....
        /*07f8*/ 	.word	0xffffffff


	//   ....[89]....
        /*07fc*/ 	.word	0xffffffff


	//   ....[90]....
        /*0800*/ 	.word	0xffffffff


	//   ....[91]....
        /*0804*/ 	.word	0xffffffff


	//   ....[92]....
        /*0808*/ 	.word	0xffffffff


	//   ....[93]....
        /*080c*/ 	.word	0xffffffff


	//   ....[94]....
        /*0810*/ 	.word	0xffffffff


	//   ....[95]....
        /*0814*/ 	.word	0xffffffff


	//   ....[96]....
        /*0818*/ 	.word	0xffffffff


	//   ....[97]....
        /*081c*/ 	.word	0xffffffff


	//   ....[98]....
        /*0820*/ 	.word	0xffffffff


	//   ....[99]....
        /*0824*/ 	.word	0x0500000f


	//   ....[100]....
        /*0828*/ 	.word	0x0500000f


	//   ....[101]....
        /*082c*/ 	.word	0x0500000f


	//   ....[102]....
        /*0830*/ 	.word	0x0500000f


	//   ....[103]....
        /*0834*/ 	.word	0x0500000f


	//   ....[104]....
        /*0838*/ 	.word	0x0500000f


	//   ....[105]....
        /*083c*/ 	.word	0x0500000f


	//   ....[106]....
        /*0840*/ 	.word	0x0500000f


	//   ....[107]....
        /*0844*/ 	.word	0x0500000f


	//   ....[108]....
        /*0848*/ 	.word	0x0500000f


	//   ....[109]....
        /*084c*/ 	.word	0x0500000f


	//   ....[110]....
        /*0850*/ 	.word	0x0500000f


	//   ....[111]....
        /*0854*/ 	.word	0x0500000f


	//   ....[112]....
        /*0858*/ 	.word	0x0500000f


	//   ....[113]....
        /*085c*/ 	.word	0x0500000f


	//   ....[114]....
        /*0860*/ 	.word	0x0500000f


	//   ....[115]....
        /*0864*/ 	.word	0x0500000f


	//   ....[116]....
        /*0868*/ 	.word	0x0500000f


	//   ....[117]....
        /*086c*/ 	.word	0x0500000f


	//   ....[118]....
        /*0870*/ 	.word	0x0500000f


	//   ....[119]....
        /*0874*/ 	.word	0x0500000f


	//   ....[120]....
        /*0878*/ 	.word	0x0500000f


	//   ....[121]....
        /*087c*/ 	.word	0x0500000f


	//   ....[122]....
        /*0880*/ 	.word	0x0500000f


	//   ....[123]....
        /*0884*/ 	.word	0x0500000f


	//   ....[124]....
        /*0888*/ 	.word	0x0500000f


	//   ....[125]....
        /*088c*/ 	.word	0x0500000f


	//   ....[126]....
        /*0890*/ 	.word	0x0500000f


	//   ....[127]....
        /*0894*/ 	.word	0x0500000f


	//   ....[128]....
        /*0898*/ 	.word	0x0500000f


	//   ....[129]....
        /*089c*/ 	.word	0x0500000f


	//   ....[130]....
        /*08a0*/ 	.word	0x0500000f


	//   ....[131]....
        /*08a4*/ 	.word	0x0500000f


	//   ....[132]....
        /*08a8*/ 	.word	0x0500000f


	//   ....[133]....
        /*08ac*/ 	.word	0x0500000f


	//----- nvinfo : EIATTR_COOP_GROUP_INSTR_OFFSETS
	.align		4
.L_1097:
        /*08b0*/ 	.byte	0x04, 0x28
        /*08b2*/ 	.short	(.L_1099 - .L_1098)


	//   ....[0]....
.L_1098:
        /*08b4*/ 	.word	0x00000070


	//   ....[1]....
        /*08b8*/ 	.word	0x00000140


	//   ....[2]....
        /*08bc*/ 	.word	0x00000190


	//   ....[3]....
        /*08c0*/ 	.word	0x000003a0


	//   ....[4]....
        /*08c4*/ 	.word	0x00000500


	//   ....[5]....
        /*08c8*/ 	.word	0x00000620


	//   ....[6]....
        /*08cc*/ 	.word	0x00000780


	//   ....[7]....
        /*08d0*/ 	.word	0x00001a90


	//   ....[8]....
        /*08d4*/ 	.word	0x00003780


	//   ....[9]....
        /*08d8*/ 	.word	0x00004770


	//   ....[10]....
        /*08dc*/ 	.word	0x00005360


	//   ....[11]....
        /*08e0*/ 	.word	0x000053a0


	//   ....[12]....
        /*08e4*/ 	.word	0x00005a80


	//   ....[13]....
        /*08e8*/ 	.word	0x00005b30


	//   ....[14]....
        /*08ec*/ 	.word	0x00005f90


	//   ....[15]....
        /*08f0*/ 	.word	0x00006010


	//   ....[16]....
        /*08f4*/ 	.word	0x000068f0


	//   ....[17]....
        /*08f8*/ 	.word	0x000075a0


	//   ....[18]....
        /*08fc*/ 	.word	0x00008270


	//   ....[19]....
        /*0900*/ 	.word	0x00008750


	//   ....[20]....
        /*0904*/ 	.word	0x000087f0


	//   ....[21]....
        /*0908*/ 	.word	0x00008940


	//   ....[22]....
        /*090c*/ 	.word	0x00008d40


	//   ....[23]....
        /*0910*/ 	.word	0x00008de0


	//   ....[24]....
        /*0914*/ 	.word	0x00009f40


	//   ....[25]....
        /*0918*/ 	.word	0x0000ab90


	//   ....[26]....
        /*091c*/ 	.word	0x0000bb20


	//   ....[27]....
        /*0920*/ 	.word	0x0000bba0


	//   ....[28]....
        /*0924*/ 	.word	0x0000bed0


	//   ....[29]....
        /*0928*/ 	.word	0x0000c090


	//   ....[30]....
        /*092c*/ 	.word	0x0000d060


	//   ....[31]....
        /*0930*/ 	.word	0x0000d0a0


	//   ....[32]....
        /*0934*/ 	.word	0x0000d0e0


	//   ....[33]....
        /*0938*/ 	.word	0x0000d150


	//   ....[34]....
        /*093c*/ 	.word	0x0000d190


	//   ....[35]....
        /*0940*/ 	.word	0x0000eaa0


	//   ....[36]....
        /*0944*/ 	.word	0x0000f0c0


	//   ....[37]....
        /*0948*/ 	.word	0x0000f0f0


	//   ....[38]....
        /*094c*/ 	.word	0x0000f110


	//   ....[39]....
        /*0950*/ 	.word	0x0000f130


	//   ....[40]....
        /*0954*/ 	.word	0x0000f7a0


	//   ....[41]....
        /*0958*/ 	.word	0x0000f7c0


	//   ....[42]....
        /*095c*/ 	.word	0x0000fa00


	//   ....[43]....
        /*0960*/ 	.word	0x0000fa20


	//   ....[44]....
        /*0964*/ 	.word	0x000105d0


	//   ....[45]....
        /*0968*/ 	.word	0x00010600


	//   ....[46]....
        /*096c*/ 	.word	0x00010840


	//   ....[47]....
        /*0970*/ 	.word	0x00010860


	//   ....[48]....
        /*0974*/ 	.word	0x00010b10


	//   ....[49]....
        /*0978*/ 	.word	0x00010cf0


	//   ....[50]....
        /*097c*/ 	.word	0x00010d20


	//   ....[51]....
        /*0980*/ 	.word	0x00010d50


	//   ....[52]....
        /*0984*/ 	.word	0x00010d80


	//   ....[53]....
        /*0988*/ 	.word	0x00010db0


	//   ....[54]....
        /*098c*/ 	.word	0x00010de0


	//   ....[55]....
        /*0990*/ 	.word	0x00010f50


	//   ....[56]....
        /*0994*/ 	.word	0x00010f80


	//   ....[57]....
        /*0998*/ 	.word	0x00010fb0


	//   ....[58]....
        /*099c*/ 	.word	0x00010fe0


	//   ....[59]....
        /*09a0*/ 	.word	0x00011010


	//   ....[60]....
        /*09a4*/ 	.word	0x00011040


	//   ....[61]....
        /*09a8*/ 	.word	0x000110e0


	//   ....[62]....
        /*09ac*/ 	.word	0x00011140


	//   ....[63]....
        /*09b0*/ 	.word	0x000111d0


	//   ....[64]....
        /*09b4*/ 	.word	0x000124a0


	//   ....[65]....
        /*09b8*/ 	.word	0x00013030


	//   ....[66]....
        /*09bc*/ 	.word	0x00013040


	//   ....[67]....
        /*09c0*/ 	.word	0x00013060


	//   ....[68]....
        /*09c4*/ 	.word	0x00013130


	//   ....[69]....
        /*09c8*/ 	.word	0x00013160


	//   ....[70]....
        /*09cc*/ 	.word	0x000131c0


	//   ....[71]....
        /*09d0*/ 	.word	0x000131d0


	//   ....[72]....
        /*09d4*/ 	.word	0x00013240


	//   ....[73]....
        /*09d8*/ 	.word	0x00013b90


	//   ....[74]....
        /*09dc*/ 	.word	0x00013ba0


	//   ....[75]....
        /*09e0*/ 	.word	0x00013cd0


	//   ....[76]....
        /*09e4*/ 	.word	0x00013d00


	//   ....[77]....
        /*09e8*/ 	.word	0x00013f80


	//   ....[78]....
        /*09ec*/ 	.word	0x00013fb0


	//   ....[79]....
        /*09f0*/ 	.word	0x00014120


	//   ....[80]....
        /*09f4*/ 	.word	0x00014130


	//   ....[81]....
        /*09f8*/ 	.word	0x00017f20


	//   ....[82]....
        /*09fc*/ 	.word	0x00017f50


	//   ....[83]....
        /*0a00*/ 	.word	0x00017f90


	//   ....[84]....
        /*0a04*/ 	.word	0x00017fc0


	//   ....[85]....
        /*0a08*/ 	.word	0x00017ff0


	//   ....[86]....
        /*0a0c*/ 	.word	0x00018020


	//   ....[87]....
        /*0a10*/ 	.word	0x00018050


	//   ....[88]....
        /*0a14*/ 	.word	0x00018080


	//   ....[89]....
        /*0a18*/ 	.word	0x00018200


	//   ....[90]....
        /*0a1c*/ 	.word	0x00018230


	//   ....[91]....
        /*0a20*/ 	.word	0x00018260


	//   ....[92]....
        /*0a24*/ 	.word	0x00018290


	//   ....[93]....
        /*0a28*/ 	.word	0x000182c0


	//   ....[94]....
        /*0a2c*/ 	.word	0x000182f0


	//   ....[95]....
        /*0a30*/ 	.word	0x000183b0


	//   ....[96]....
        /*0a34*/ 	.word	0x000183d0


	//   ....[97]....
        /*0a38*/ 	.word	0x00018440


	//   ....[98]....
        /*0a3c*/ 	.word	0x00018b10


	//   ....[99]....
        /*0a40*/ 	.word	0x000190d0


	//   ....[100]....
        /*0a44*/ 	.word	0x00019250


	//   ....[101]....
        /*0a48*/ 	.word	0x000192a0


	//   ....[102]....
        /*0a4c*/ 	.word	0x00019300


	//   ....[103]....
        /*0a50*/ 	.word	0x00019360


	//   ....[104]....
        /*0a54*/ 	.word	0x000194b0


	//   ....[105]....
        /*0a58*/ 	.word	0x00019550


	//   ....[106]....
        /*0a5c*/ 	.word	0x00019600


	//   ....[107]....
        /*0a60*/ 	.word	0x000196e0


	//   ....[108]....
        /*0a64*/ 	.word	0x000198b0


	//   ....[109]....
        /*0a68*/ 	.word	0x00019970


	//   ....[110]....
        /*0a6c*/ 	.word	0x00019c20


	//   ....[111]....
        /*0a70*/ 	.word	0x00019d40


	//   ....[112]....
        /*0a74*/ 	.word	0x00019f10


	//   ....[113]....
        /*0a78*/ 	.word	0x00019fe0


	//   ....[114]....
        /*0a7c*/ 	.word	0x0001a1e0


	//   ....[115]....
        /*0a80*/ 	.word	0x0001a270


	//   ....[116]....
        /*0a84*/ 	.word	0x0001a5a0


	//   ....[117]....
        /*0a88*/ 	.word	0x0001a640


	//   ....[118]....
        /*0a8c*/ 	.word	0x0001a760


	//   ....[119]....
        /*0a90*/ 	.word	0x0001a7e0


	//   ....[120]....
        /*0a94*/ 	.word	0x0001a860


	//   ....[121]....
        /*0a98*/ 	.word	0x0001a8e0


	//   ....[122]....
        /*0a9c*/ 	.word	0x0001a960


	//   ....[123]....
        /*0aa0*/ 	.word	0x0001a9f0


	//   ....[124]....
        /*0aa4*/ 	.word	0x0001aa90


	//   ....[125]....
        /*0aa8*/ 	.word	0x0001ab40


	//   ....[126]....
        /*0aac*/ 	.word	0x0001abc0


	//   ....[127]....
        /*0ab0*/ 	.word	0x0001ac40


	//   ....[128]....
        /*0ab4*/ 	.word	0x0001acc0


	//   ....[129]....
        /*0ab8*/ 	.word	0x0001ad50


	//   ....[130]....
        /*0abc*/ 	.word	0x0001add0


	//   ....[131]....
        /*0ac0*/ 	.word	0x0001ae70


	//   ....[132]....
        /*0ac4*/ 	.word	0x0001af00


	//   ....[133]....
        /*0ac8*/ 	.word	0x0001b030


	//----- nvinfo : EIATTR_REG_RECONFIG
	.align		4
.L_1099:
        /*0acc*/ 	.byte	0x01, 0x54
	.zero		2


	//----- nvinfo : EIATTR_SYSCALL_OFFSETS
	.align		4
        /*0ad0*/ 	.byte	0x04, 0x46
        /*0ad2*/ 	.short	(.L_1101 - .L_1100)


	//   ....[0]....
.L_1100:
        /*0ad4*/ 	.word	0x00003930


	//   ....[1]....
        /*0ad8*/ 	.word	0x000120a0


	//   ....[2]....
        /*0adc*/ 	.word	0x00012200


	//   ....[3]....
        /*0ae0*/ 	.word	0x00012300


	//   ....[4]....
        /*0ae4*/ 	.word	0x00012c10


	//   ....[5]....
        /*0ae8*/ 	.word	0x00013560


	//----- nvinfo : EIATTR_MBARRIER_INSTR_OFFSETS
	.align		4
.L_1101:
        /*0aec*/ 	.byte	0x04, 0x39
        /*0aee*/ 	.short	(.L_1103 - .L_1102)


	//   ....[0]....
.L_1102:
        /*0af0*/ 	.word	0x00000280
        /*0af4*/ 	.word	0x000000ff
        /*0af8*/ 	.word	0x00038800
        /*0afc*/ 	.short	0x0100
        /*0afe*/ 	.byte	0x08
	.zero		1


	//   ....[1]....
        /*0b00*/ 	.word	0x00000290
        /*0b04*/ 	.word	0x000000ff
        /*0b08*/ 	.word	0x00038810
        /*0b0c*/ 	.short	0x0100
        /*0b0e*/ 	.byte	0x08
	.zero		1


	//   ....[2]....
        /*0b10*/ 	.word	0x000002a0
        /*0b14*/ 	.word	0x000000ff
        /*0b18*/ 	.word	0x00038820
        /*0b1c*/ 	.short	0x0100
        /*0b1e*/ 	.byte	0x08
	.zero		1


	//   ....[3]....
        /*0b20*/ 	.word	0x00000350
        /*0b24*/ 	.word	0x000000ff
        /*0b28*/ 	.word	0x00038830
        /*0b2c*/ 	.short	0x0100
        /*0b2e*/ 	.byte	0x06
	.zero		1


	//   ....[4]....
        /*0b30*/ 	.word	0x00000360
        /*0b34*/ 	.word	0x000000ff
        /*0b38*/ 	.word	0x00038840
        /*0b3c*/ 	.short	0x0100
        /*0b3e*/ 	.byte	0x06
	.zero		1


	//   ....[5]....
        /*0b40*/ 	.word	0x00000370
        /*0b44*/ 	.word	0x000000ff
        /*0b48*/ 	.word	0x00038838
        /*0b4c*/ 	.short	0x0100
        /*0b4e*/ 	.byte	0x06
	.zero		1


	//   ....[6]....
        /*0b50*/ 	.word	0x00000380
        /*0b54*/ 	.word	0x000000ff
        /*0b58*/ 	.word	0x00038848
        /*0b5c*/ 	.short	0x0100
        /*0b5e*/ 	.byte	0x06
	.zero		1


	//   ....[7]....
        /*0b60*/ 	.word	0x000004b0
        /*0b64*/ 	.word	0x000000ff
        /*0b68*/ 	.word	0x00038850
        /*0b6c*/ 	.short	0x0100
        /*0b6e*/ 	.byte	0x08
	.zero		1


	//   ....[8]....
        /*0b70*/ 	.word	0x000004c0
        /*0b74*/ 	.word	0x000000ff
        /*0b78*/ 	.word	0x00038860
        /*0b7c*/ 	.short	0x0100
        /*0b7e*/ 	.byte	0x08
	.zero		1


	//   ....[9]....
        /*0b80*/ 	.word	0x000004d0
        /*0b84*/ 	.word	0x000000ff
        /*0b88*/ 	.word	0x00038858
        /*0b8c*/ 	.short	0x0100
        /*0b8e*/ 	.byte	0x08
	.zero		1


	//   ....[10]....
        /*0b90*/ 	.word	0x000004e0
        /*0b94*/ 	.word	0x000000ff
        /*0b98*/ 	.word	0x00038868
        /*0b9c*/ 	.short	0x0100
        /*0b9e*/ 	.byte	0x08
	.zero		1


	//   ....[11]....
        /*0ba0*/ 	.word	0x000005d0
        /*0ba4*/ 	.word	0x000000ff
        /*0ba8*/ 	.word	0x00038870
        /*0bac*/ 	.short	0x0100
        /*0bae*/ 	.byte	0x06
	.zero		1


	//   ....[12]....
        /*0bb0*/ 	.word	0x000005e0
        /*0bb4*/ 	.word	0x000000ff
        /*0bb8*/ 	.word	0x00038880
        /*0bbc*/ 	.short	0x0100
        /*0bbe*/ 	.byte	0x06
	.zero		1


	//   ....[13]....
        /*0bc0*/ 	.word	0x000005f0
        /*0bc4*/ 	.word	0x000000ff
        /*0bc8*/ 	.word	0x00038878
        /*0bcc*/ 	.short	0x0100
        /*0bce*/ 	.byte	0x06
	.zero		1


	//   ....[14]....
        /*0bd0*/ 	.word	0x00000600
        /*0bd4*/ 	.word	0x000000ff
        /*0bd8*/ 	.word	0x00038888
        /*0bdc*/ 	.short	0x0100
        /*0bde*/ 	.byte	0x06
	.zero		1


	//   ....[15]....
        /*0be0*/ 	.word	0x00000730
        /*0be4*/ 	.word	0x000000ff
        /*0be8*/ 	.word	0x00038890
        /*0bec*/ 	.short	0x0100
        /*0bee*/ 	.byte	0x08
	.zero		1


	//   ....[16]....
        /*0bf0*/ 	.word	0x00000740
        /*0bf4*/ 	.word	0x000000ff
        /*0bf8*/ 	.word	0x000388a0
        /*0bfc*/ 	.short	0x0100
        /*0bfe*/ 	.byte	0x08
	.zero		1


	//   ....[17]....
        /*0c00*/ 	.word	0x00000750
        /*0c04*/ 	.word	0x000000ff
        /*0c08*/ 	.word	0x00038898
        /*0c0c*/ 	.short	0x0100
        /*0c0e*/ 	.byte	0x08
	.zero		1


	//   ....[18]....
        /*0c10*/ 	.word	0x00000760
        /*0c14*/ 	.word	0x000000ff
        /*0c18*/ 	.word	0x000388a8
        /*0c1c*/ 	.short	0x0100
        /*0c1e*/ 	.byte	0x08
	.zero		1


	//   ....[19]....
        /*0c20*/ 	.word	0x00000890
        /*0c24*/ 	.word	0x000000ff
        /*0c28*/ 	.word	0x000388b0
        /*0c2c*/ 	.short	0x0100
        /*0c2e*/ 	.byte	0x08
	.zero		1


	//   ....[20]....
        /*0c30*/ 	.word	0x000008a0
        /*0c34*/ 	.word	0x000000ff
        /*0c38*/ 	.word	0x000388c0
        /*0c3c*/ 	.short	0x0100
        /*0c3e*/ 	.byte	0x08
	.zero		1


	//   ....[21]....
        /*0c40*/ 	.word	0x000008b0
        /*0c44*/ 	.word	0x000000ff
        /*0c48*/ 	.word	0x000388b8
        /*0c4c*/ 	.short	0x0100
        /*0c4e*/ 	.byte	0x08
	.zero		1


	//   ....[22]....
        /*0c50*/ 	.word	0x000008c0
        /*0c54*/ 	.word	0x000000ff
        /*0c58*/ 	.word	0x000388c8
        /*0c5c*/ 	.short	0x0100
        /*0c5e*/ 	.byte	0x08
	.zero		1


	//   ....[23]....
        /*0c60*/ 	.word	0x00001e40
        /*0c64*/ 	.word	0x00000000
        /*0c68*/ 	.word	0x00000000
        /*0c6c*/ 	.short	0x0101
        /*0c6e*/ 	.byte	0x3f
	.zero		1


	//   ....[24]....
        /*0c70*/ 	.word	0x00002910
        /*0c74*/ 	.word	0x00000000
        /*0c78*/ 	.word	0x00000000
        /*0c7c*/ 	.short	0x0101
        /*0c7e*/ 	.byte	0x3f
	.zero		1


	//   ....[25]....
        /*0c80*/ 	.word	0x000039b0
        /*0c84*/ 	.word	0x00000011
        /*0c88*/ 	.word	0x00038800
        /*0c8c*/ 	.short	0x010a
        /*0c8e*/ 	.byte	0x3f
	.zero		1


	//   ....[26]....
        /*0c90*/ 	.word	0x00003a10
        /*0c94*/ 	.word	0x00000005
        /*0c98*/ 	.word	0x00038830
        /*0c9c*/ 	.short	0x010a
        /*0c9e*/ 	.byte	0x3f
	.zero		1


	//   ....[27]....
        /*0ca0*/ 	.word	0x00003a80
        /*0ca4*/ 	.word	0x00000005
        /*0ca8*/ 	.word	0x00038830
        /*0cac*/ 	.short	0x010a
        /*0cae*/ 	.byte	0x3f
	.zero		1


	//   ....[28]....
        /*0cb0*/ 	.word	0x00003d00
        /*0cb4*/ 	.word	0x00000011
        /*0cb8*/ 	.word	0x00038810
        /*0cbc*/ 	.short	0x010a
        /*0cbe*/ 	.byte	0x3f
	.zero		1


	//   ....[29]....
        /*0cc0*/ 	.word	0x00003d40
        /*0cc4*/ 	.word	0x00000005
        /*0cc8*/ 	.word	0x00038850
        /*0ccc*/ 	.short	0x010a
        /*0cce*/ 	.byte	0x3f
	.zero		1


	//   ....[30]....
        /*0cd0*/ 	.word	0x00003e10
        /*0cd4*/ 	.word	0x00000005
        /*0cd8*/ 	.word	0x00038850
        /*0cdc*/ 	.short	0x010a
        /*0cde*/ 	.byte	0x3f
	.zero		1


	//   ....[31]....
        /*0ce0*/ 	.word	0x00006260
        /*0ce4*/ 	.word	0x00000018
        /*0ce8*/ 	.word	0x00000000
        /*0cec*/ 	.short	0x0101
        /*0cee*/ 	.byte	0x3f
	.zero		1


	//   ....[32]....
        /*0cf0*/ 	.word	0x00006910
        /*0cf4*/ 	.word	0x00000005
        /*0cf8*/ 	.word	0x00000000
        /*0cfc*/ 	.short	0x0101
        /*0cfe*/ 	.byte	0x3f
	.zero		1


	//   ....[33]....
        /*0d00*/ 	.word	0x00006a30
        /*0d04*/ 	.word	0x00000009
        /*0d08*/ 	.word	0x00038830
        /*0d0c*/ 	.short	0x010a
        /*0d0e*/ 	.byte	0x3f
	.zero		1


	//   ....[34]....
        /*0d10*/ 	.word	0x00006a80
        /*0d14*/ 	.word	0x00000009
        /*0d18*/ 	.word	0x00038830
        /*0d1c*/ 	.short	0x010a
        /*0d1e*/ 	.byte	0x3f
	.zero		1


	//   ....[35]....
        /*0d20*/ 	.word	0x00006c00
        /*0d24*/ 	.word	0x00000009
        /*0d28*/ 	.word	0x00038850
        /*0d2c*/ 	.short	0x010a
        /*0d2e*/ 	.byte	0x3f
	.zero		1


	//   ....[36]....
        /*0d30*/ 	.word	0x00006c40
        /*0d34*/ 	.word	0x00000009
        /*0d38*/ 	.word	0x00038850
        /*0d3c*/ 	.short	0x010a
        /*0d3e*/ 	.byte	0x3f
	.zero		1


	//   ....[37]....
        /*0d40*/ 	.word	0x00009140
        /*0d44*/ 	.word	0x00000099
        /*0d48*/ 	.word	0x00000000
        /*0d4c*/ 	.short	0x0101
        /*0d4e*/ 	.byte	0x3f
	.zero		1


	//   ....[38]....
        /*0d50*/ 	.word	0x00009f60
        /*0d54*/ 	.word	0x00000009
        /*0d58*/ 	.word	0x00000000
        /*0d5c*/ 	.short	0x0101
        /*0d5e*/ 	.byte	0x3f
	.zero		1


	//   ....[39]....
        /*0d60*/ 	.word	0x0000a080
        /*0d64*/ 	.word	0x00000009
        /*0d68*/ 	.word	0x00038830
        /*0d6c*/ 	.short	0x010a
        /*0d6e*/ 	.byte	0x3f
	.zero		1


	//   ....[40]....
        /*0d70*/ 	.word	0x0000a0d0
        /*0d74*/ 	.word	0x00000009
        /*0d78*/ 	.word	0x00038830
        /*0d7c*/ 	.short	0x010a
        /*0d7e*/ 	.byte	0x3f
	.zero		1


	//   ....[41]....
        /*0d80*/ 	.word	0x0000a250
        /*0d84*/ 	.word	0x00000009
        /*0d88*/ 	.word	0x00038850
        /*0d8c*/ 	.short	0x010a
        /*0d8e*/ 	.byte	0x3f
	.zero		1


	//   ....[42]....
        /*0d90*/ 	.word	0x0000a290
        /*0d94*/ 	.word	0x00000009
        /*0d98*/ 	.word	0x00038850
        /*0d9c*/ 	.short	0x010a
        /*0d9e*/ 	.byte	0x3f
	.zero		1


	//   ....[43]....
        /*0da0*/ 	.word	0x0000c3c0
        /*0da4*/ 	.word	0x00000098
        /*0da8*/ 	.word	0x00000000
        /*0dac*/ 	.short	0x0101
        /*0dae*/ 	.byte	0x3f
	.zero		1


	//   ....[44]....
        /*0db0*/ 	.word	0x0000d080
        /*0db4*/ 	.word	0x00000009
        /*0db8*/ 	.word	0x00000000
        /*0dbc*/ 	.short	0x0101
        /*0dbe*/ 	.byte	0x3f
	.zero		1


	//   ....[45]....
        /*0dc0*/ 	.word	0x0000f7d0
        /*0dc4*/ 	.word	0x00000000
        /*0dc8*/ 	.word	0x00000000
        /*0dcc*/ 	.short	0x0101
        /*0dce*/ 	.byte	0x3f
	.zero		1


	//   ....[46]....
        /*0dd0*/ 	.word	0x00012750
        /*0dd4*/ 	.word	0x00000000
        /*0dd8*/ 	.word	0x00038840
        /*0ddc*/ 	.short	0x010a
        /*0dde*/ 	.byte	0x3f
	.zero		1


	//   ....[47]....
        /*0de0*/ 	.word	0x00013300
        /*0de4*/ 	.word	0x00000008
        /*0de8*/ 	.word	0x00038800
        /*0dec*/ 	.short	0x0107
        /*0dee*/ 	.byte	0x3f
	.zero		1


	//   ....[48]....
        /*0df0*/ 	.word	0x000133b0
        /*0df4*/ 	.word	0x00000000
        /*0df8*/ 	.word	0x00038800
        /*0dfc*/ 	.short	0x0101
        /*0dfe*/ 	.byte	0x3f
	.zero		1


	//   ....[49]....
        /*0e00*/ 	.word	0x00014360
        /*0e04*/ 	.word	0x00000000
        /*0e08*/ 	.word	0x00038810
        /*0e0c*/ 	.short	0x0107
        /*0e0e*/ 	.byte	0x3f
	.zero		1


	//   ....[50]....
        /*0e10*/ 	.word	0x00014460
        /*0e14*/ 	.word	0x00000002
        /*0e18*/ 	.word	0x00038810
        /*0e1c*/ 	.short	0x0101
        /*0e1e*/ 	.byte	0x3f
	.zero		1


	//   ....[51]....
        /*0e20*/ 	.word	0x00014480
        /*0e24*/ 	.word	0x00000002
        /*0e28*/ 	.word	0x00038820
        /*0e2c*/ 	.short	0x010a
        /*0e2e*/ 	.byte	0x3f
	.zero		1


	//   ....[52]....
        /*0e30*/ 	.word	0x00014590
        /*0e34*/ 	.word	0x00000000
        /*0e38*/ 	.word	0x00038860
        /*0e3c*/ 	.short	0x010a
        /*0e3e*/ 	.byte	0x3f
	.zero		1


	//   ....[53]....
        /*0e40*/ 	.word	0x00015270
        /*0e44*/ 	.word	0x00000003
        /*0e48*/ 	.word	0x00038840
        /*0e4c*/ 	.short	0x010a
        /*0e4e*/ 	.byte	0x3f
	.zero		1


	//   ....[54]....
        /*0e50*/ 	.word	0x000154d0
        /*0e54*/ 	.word	0x00000003
        /*0e58*/ 	.word	0x00038860
        /*0e5c*/ 	.short	0x010a
        /*0e5e*/ 	.byte	0x3f
	.zero		1


	//   ....[55]....
        /*0e60*/ 	.word	0x00016150
        /*0e64*/ 	.word	0x00000004
        /*0e68*/ 	.word	0x00038840
        /*0e6c*/ 	.short	0x010a
        /*0e6e*/ 	.byte	0x3f
	.zero		1


	//   ....[56]....
        /*0e70*/ 	.word	0x000163a0
        /*0e74*/ 	.word	0x00000004
        /*0e78*/ 	.word	0x00038860
        /*0e7c*/ 	.short	0x010a
        /*0e7e*/ 	.byte	0x3f
	.zero		1


	//   ....[57]....
        /*0e80*/ 	.word	0x00016fb0
        /*0e84*/ 	.word	0x00000004
        /*0e88*/ 	.word	0x00038840
        /*0e8c*/ 	.short	0x010a
        /*0e8e*/ 	.byte	0x3f
	.zero		1


	//   ....[58]....
        /*0e90*/ 	.word	0x00017210
        /*0e94*/ 	.word	0x00000004
        /*0e98*/ 	.word	0x00038860
        /*0e9c*/ 	.short	0x010a
        /*0e9e*/ 	.byte	0x3f
	.zero		1


	//   ....[59]....
        /*0ea0*/ 	.word	0x00018a90
        /*0ea4*/ 	.word	0x00000000
        /*0ea8*/ 	.word	0x00038820
        /*0eac*/ 	.short	0x010a
        /*0eae*/ 	.byte	0x3f
	.zero		1


	//   ....[60]....
        /*0eb0*/ 	.word	0x00018c50
        /*0eb4*/ 	.word	0x00000006
        /*0eb8*/ 	.word	0x00000000
        /*0ebc*/ 	.short	0x010a
        /*0ebe*/ 	.byte	0x3f
	.zero		1


	//   ....[61]....
        /*0ec0*/ 	.word	0x00018cc0
        /*0ec4*/ 	.word	0x00000007
        /*0ec8*/ 	.word	0x00000000
        /*0ecc*/ 	.short	0x010a
        /*0ece*/ 	.byte	0x3f
	.zero		1


	//   ....[62]....
        /*0ed0*/ 	.word	0x00018d30
        /*0ed4*/ 	.word	0x00000004
        /*0ed8*/ 	.word	0x00000000
        /*0edc*/ 	.short	0x010a
        /*0ede*/ 	.byte	0x3f
	.zero		1


	//   ....[63]....
        /*0ee0*/ 	.word	0x00018d60
        /*0ee4*/ 	.word	0x00000003
        /*0ee8*/ 	.word	0x00000000
        /*0eec*/ 	.short	0x010a
        /*0eee*/ 	.byte	0x3f
	.zero		1


	//   ....[64]....
        /*0ef0*/ 	.word	0x00018dc0
        /*0ef4*/ 	.word	0x00000011
        /*0ef8*/ 	.word	0x00038800
        /*0efc*/ 	.short	0x010a
        /*0efe*/ 	.byte	0x3f
	.zero		1


	//   ....[65]....
        /*0f00*/ 	.word	0x00018e10
        /*0f04*/ 	.word	0x00000005
        /*0f08*/ 	.word	0x00038830
        /*0f0c*/ 	.short	0x010a
        /*0f0e*/ 	.byte	0x3f
	.zero		1


	//   ....[66]....
        /*0f10*/ 	.word	0x00018e60
        /*0f14*/ 	.word	0x00000011
        /*0f18*/ 	.word	0x00038810
        /*0f1c*/ 	.short	0x010a
        /*0f1e*/ 	.byte	0x3f
	.zero		1


	//   ....[67]....
        /*0f20*/ 	.word	0x00018eb0
        /*0f24*/ 	.word	0x00000005
        /*0f28*/ 	.word	0x00038850
        /*0f2c*/ 	.short	0x010a
        /*0f2e*/ 	.byte	0x3f
	.zero		1


	//   ....[68]....
        /*0f30*/ 	.word	0x00018f00
        /*0f34*/ 	.word	0x00000009
        /*0f38*/ 	.word	0x00038830
        /*0f3c*/ 	.short	0x010a
        /*0f3e*/ 	.byte	0x3f
	.zero		1


	//   ....[69]....
        /*0f40*/ 	.word	0x00018f50
        /*0f44*/ 	.word	0x00000009
        /*0f48*/ 	.word	0x00038850
        /*0f4c*/ 	.short	0x010a
        /*0f4e*/ 	.byte	0x3f
	.zero		1


	//   ....[70]....
        /*0f50*/ 	.word	0x00018fa0
        /*0f54*/ 	.word	0x00000009
        /*0f58*/ 	.word	0x00038830
        /*0f5c*/ 	.short	0x010a
        /*0f5e*/ 	.byte	0x3f
	.zero		1


	//   ....[71]....
        /*0f60*/ 	.word	0x00018ff0
        /*0f64*/ 	.word	0x00000009
        /*0f68*/ 	.word	0x00038850
        /*0f6c*/ 	.short	0x010a
        /*0f6e*/ 	.byte	0x3f
	.zero		1


	//   ....[72]....
        /*0f70*/ 	.word	0x00019190
        /*0f74*/ 	.word	0x00000000
        /*0f78*/ 	.word	0x00038840
        /*0f7c*/ 	.short	0x010a
        /*0f7e*/ 	.byte	0x3f
	.zero		1


	//   ....[73]....
        /*0f80*/ 	.word	0x0001a2c0
        /*0f84*/ 	.word	0x00000002
        /*0f88*/ 	.word	0x00038820
        /*0f8c*/ 	.short	0x010a
        /*0f8e*/ 	.byte	0x3f
	.zero		1


	//   ....[74]....
        /*0f90*/ 	.word	0x0001a310
        /*0f94*/ 	.word	0x00000000
        /*0f98*/ 	.word	0x00038860
        /*0f9c*/ 	.short	0x010a
        /*0f9e*/ 	.byte	0x3f
	.zero		1


	//   ....[75]....
        /*0fa0*/ 	.word	0x0001a360
        /*0fa4*/ 	.word	0x00000003
        /*0fa8*/ 	.word	0x00038840
        /*0fac*/ 	.short	0x010a
        /*0fae*/ 	.byte	0x3f
	.zero		1


	//   ....[76]....
        /*0fb0*/ 	.word	0x0001a3b0
        /*0fb4*/ 	.word	0x00000003
        /*0fb8*/ 	.word	0x00038860
        /*0fbc*/ 	.short	0x010a
        /*0fbe*/ 	.byte	0x3f
	.zero		1


	//   ....[77]....
        /*0fc0*/ 	.word	0x0001a400
        /*0fc4*/ 	.word	0x00000004
        /*0fc8*/ 	.word	0x00038840
        /*0fcc*/ 	.short	0x010a
        /*0fce*/ 	.byte	0x3f
	.zero		1


	//   ....[78]....
        /*0fd0*/ 	.word	0x0001a450
        /*0fd4*/ 	.word	0x00000004
        /*0fd8*/ 	.word	0x00038860
        /*0fdc*/ 	.short	0x010a
        /*0fde*/ 	.byte	0x3f
	.zero		1


	//   ....[79]....
        /*0fe0*/ 	.word	0x0001a4a0
        /*0fe4*/ 	.word	0x00000004
        /*0fe8*/ 	.word	0x00038840
        /*0fec*/ 	.short	0x010a
        /*0fee*/ 	.byte	0x3f
	.zero		1


	//   ....[80]....
        /*0ff0*/ 	.word	0x0001a4f0
        /*0ff4*/ 	.word	0x00000004
        /*0ff8*/ 	.word	0x00038860
        /*0ffc*/ 	.short	0x010a
        /*0ffe*/ 	.byte	0x3f
	.zero		1


	//   ....[81]....
        /*1000*/ 	.word	0x0001af50
        /*1004*/ 	.word	0x00000000
        /*1008*/ 	.word	0x00038820
        /*100c*/ 	.short	0x010a
        /*100e*/ 	.byte	0x3f
	.zero		1


	//   ....[82]....
        /*1010*/ 	.word	0x0001b0f0
        /*1014*/ 	.word	0x00000006
        /*1018*/ 	.word	0x00000000
        /*101c*/ 	.short	0x010a
        /*101e*/ 	.byte	0x3f
	.zero		1


	//   ....[83]....
        /*1020*/ 	.word	0x0001b140
        /*1024*/ 	.word	0x00000007
        /*1028*/ 	.word	0x00000000
        /*102c*/ 	.short	0x010a
        /*102e*/ 	.byte	0x3f
	.zero		1


	//   ....[84]....
        /*1030*/ 	.word	0x0001b190
        /*1034*/ 	.word	0x00000004
        /*1038*/ 	.word	0x00000000
        /*103c*/ 	.short	0x010a
        /*103e*/ 	.byte	0x3f
	.zero		1


	//----- nvinfo : EIATTR_NUM_MBARRIERS
	.align		4
.L_1103:
        /*1040*/ 	.byte	0x03, 0x38
        /*1042*/ 	.short	0x0017


	//----- nvinfo : EIATTR_EXIT_INSTR_OFFSETS
	.align		4
        /*1044*/ 	.byte	0x04, 0x1c
        /*1046*/ 	.short	(.L_1105 - .L_1104)


	//   ....[0]....
.L_1104:
        /*1048*/ 	.word	0x00000a80


	//   ....[1]....
        /*104c*/ 	.word	0x00010ab0


	//   ....[2]....
        /*1050*/ 	.word	0x00018db0


	//----- nvinfo : EIATTR_MAX_THREADS
	.align		4
.L_1105:
        /*1054*/ 	.byte	0x04, 0x05
        /*1056*/ 	.short	(.L_1107 - .L_1106)
.L_1106:
        /*1058*/ 	.word	0x00000180
        /*105c*/ 	.word	0x00000001
        /*1060*/ 	.word	0x00000001


	//----- nvinfo : EIATTR_CRS_STACK_SIZE
	.align		4
.L_1107:
        /*1064*/ 	.byte	0x04, 0x1e
        /*1066*/ 	.short	(.L_1109 - .L_1108)
.L_1108:
        /*1068*/ 	.word	0x00000000


	//----- nvinfo : EIATTR_CBANK_PARAM_SIZE
	.align		4
.L_1109:
        /*106c*/ 	.byte	0x03, 0x19
        /*106e*/ 	.short	0x0bf0


	//----- nvinfo : EIATTR_PARAM_CBANK
	.align		4
        /*1070*/ 	.byte	0x04, 0x0a
        /*1072*/ 	.short	(.L_1111 - .L_1110)
	.align		4
.L_1110:
        /*1074*/ 	.word	index@(.nv.constant0._ZN7cutlass13device_kernelIN5flash11enable_sm90INS1_16FlashAttnFwdSm90INS1_25CollectiveMainloopFwdSm90ILi2EN4cute5tupleIJNS5_1CILi1EEES8_S8_EEENS6_IJNS7_ILi64EEESA_SA_EEELi512ENS_6half_tEfNS_4arch4Sm90ELb1ELb0ELb1ELb1ELb0ELb0ELb1ELb0ELb0ELb1ELb0ELb0EEENS1_21CollectiveEpilogueFwdINS6_IJSA_NS7_ILi512EEESA_EEES9_SC_SE_Li256ELb1ELb1ELb0ELb0EEENS1_36VarlenDynamicPersistentTileSchedulerILi64ELi64ELi256ELi128ELb0ELb1ELb1ELb1ELb1ELb1EEEEEEEEEvNT_6ParamsE)
        /*1078*/ 	.short	0x0210
        /*107a*/ 	.short	0x0bf0


	//----- nvinfo : EIATTR_SW_WAR
	.align		4
.L_1111:
        /*107c*/ 	.byte	0x04, 0x36
        /*107e*/ 	.short	(.L_1113 - .L_1112)
.L_1112:
        /*1080*/ 	.word	0x00000008
.L_1113:


//--------------------- .nv.info._ZN7cutlass13device_kernelIN5flash11enable_sm90INS1_16FlashAttnFwdSm90INS1_25CollectiveMainloopFwdSm90ILi2EN4cute5tupleIJNS5_1CILi1EEES8_S8_EEENS6_IJNS7_ILi64EEESA_SA_EEELi512ENS_6half_tEfNS_4arch4Sm90ELb1ELb0ELb1ELb1ELb0ELb1ELb1ELb0ELb0ELb1ELb0ELb0EEENS1_21CollectiveEpilogueFwdINS6_IJSA_NS7_ILi512EEESA_EEES9_SC_SE_Li256ELb1ELb1ELb0ELb0EEENS1_36VarlenDynamicPersistentTileSchedulerILi64ELi64ELi256ELi128ELb0ELb1ELb1ELb1ELb1ELb1EEEEEEEEEvNT_6ParamsE --------------------------
	.section	.nv.info._ZN7cutlass13device_kernelIN5flash11enable_sm90INS1_16FlashAttnFwdSm90INS1_25CollectiveMainloopFwdSm90ILi2EN4cute5tupleIJNS5_1CILi1EEES8_S8_EEENS6_IJNS7_ILi64EEESA_SA_EEELi512ENS_6half_tEfNS_4arch4Sm90ELb1ELb0ELb1ELb1ELb0ELb1ELb1ELb0ELb0ELb1ELb0ELb0EEENS1_21CollectiveEpilogueFwdINS6_IJSA_NS7_ILi512EEESA_EEES9_SC_SE_Li256ELb1ELb1ELb0ELb0EEENS1_36VarlenDynamicPersistentTileSchedulerILi64ELi64ELi256ELi128ELb0ELb1ELb1ELb1ELb1ELb1EEEEEEEEEvNT_6ParamsE,"",@"SHT_CUDA_INFO"
	.sectionflags	@""
	.align	4


	//----- nvinfo : EIATTR_CUDA_API_VERSION
	.align		4
        /*0000*/ 	.byte	0x04, 0x37
        /*0002*/ 	.short	(.L_1115 - .L_1114)
.L_1114:
        /*0004*/ 	.word	0x00000082


	//----- nvinfo : EIATTR_KPARAM_INFO
	.align		4
.L_1115:
        /*0008*/ 	.byte	0x04, 0x17
        /*000a*/ 	.short	(.L_1117 - .L_1116)
.L_1116:
        /*000c*/ 	.word	0x00000000
        /*0010*/ 	.short	0x0000
        /*0012*/ 	.short	0x0070
        /*0014*/ 	.byte	0x00, 0xf0, 0x01, 0x2e


	//----- nvinfo : EIATTR_SPARSE_MMA_MASK
	.align		4
.L_1117:
        /*0018*/ 	.byte	0x03, 0x50
        /*001a*/ 	.short	0x0000


	//----- nvinfo : EIATTR_MAXREG_COUNT
	.align		4
        /*001c*/ 	.byte	0x03, 0x1b
        /*001e*/ 	.short	0x00a8


	//----- nvinfo : EIATTR_NUM_BARRIERS
	.align		4
        /*0020*/ 	.byte	0x02, 0x4c
        /*0022*/ 	.byte	0x10
	.zero		1


	//----- nvinfo : EIATTR_EXTERNS
	.align		4
        /*0024*/ 	.byte	0x04, 0x0f
        /*0026*/ 	.short	(.L_1119 - .L_1118)


	//   ....[0]....
	.align		4
.L_1118:
        /*0028*/ 	.word	index@(__assertfail)


	//----- nvinfo : EIATTR_ANNOTATIONS
	.align		4
.L_1119:
        /*002c*/ 	.byte	0x04, 0x55
        /*002e*/ 	.short	(.L_1121 - .L_1120)


	//   ....[0]....
.L_1120:
        /* <DEDUP_REMOVED lines=119> */


	//----- nvinfo : EIATTR_MERCURY_ISA_VERSION
	.align		4
.L_1121:
        /*0788*/ 	.byte	0x03, 0x5f
        /*078a*/ 	.short	0x0101


	//----- nvinfo : EIATTR_UNUSED_LOAD_BYTE_OFFSET
	.align		4
        /*078c*/ 	.byte	0x04, 0x44
        /*078e*/ 	.short	(.L_1123 - .L_1122)


	//   ....[0]....
.L_1122:
        /*0790*/ 	.word	0x00000ad0
        /*0794*/ 	.word	0x0000fff0


	//   ....[1]....
        /*0798*/ 	.word	0x00014710
        /*079c*/ 	.word	0x0000fff0


	//----- nvinfo : EIATTR_INT_WARP_WIDE_INSTR_OFFSETS
	.align		4
.L_1123:
        /*07a0*/ 	.byte	0x04, 0x31
        /*07a2*/ 	.short	(.L_1125 - .L_1124)


	//   ....[0]....
.L_1124:
        /*07a4*/ 	.word	0x00000190


	//   ....[1]....
        /*07a8*/ 	.word	0x000001d0


	//   ....[2]....
        /*07ac*/ 	.word	0x00000240


	//   ....[3]....
        /*07b0*/ 	.word	0x000002b0


	//   ....[4]....
        /*07b4*/ 	.word	0x0001a790


	//   ....[5]....
        /*07b8*/ 	.word	0x0001a7f0


	//   ....[6]....
        /*07bc*/ 	.word	0x00020590


	//   ....[7]....
        /*07c0*/ 	.word	0x000205f0


	//----- nvinfo : EIATTR_COOP_GROUP_MASK_REGIDS
	.align		4
.L_1125:
        /*07c4*/ 	.byte	0x04, 0x29
        /*07c6*/ 	.short	(.L_1127 - .L_1126)


	//   ....[0]....
.L_1126:
        /*07c8*/ 	.word	0xffffffff


	//   ....[1]....
        /*07cc*/ 	.word	0xffffffff


	//   ....[2]....
        /*07d0*/ 	.word	0xffffffff


	//   ....[3]....
        /*07d4*/ 	.word	0xffffffff


	//   ....[4]....
        /*07d8*/ 	.word	0xffffffff


	//   ....[5]....
        /*07dc*/ 	.word	0xffffffff


	//   ....[6]....
        /*07e0*/ 	.word	0xffffffff


	//   ....[7]....
        /*07e4*/ 	.word	0xffffffff


	//   ....[8]....
        /*07e8*/ 	.word	0xffffffff


	//   ....[9]....
        /*07ec*/ 	.word	0xffffffff


	//   ....[10]....
        /*07f0*/ 	.word	0xffffffff


	//   ....[11]....
        /*07f4*/ 	.word	0xffffffff


	//   ....[12]....
        /*07f8*/ 	.word	0xffffffff


	//   ....[13]....
        /*07fc*/ 	.word	0xffffffff


	//   ....[14]....
        /*0800*/ 	.word	0xffffffff


	//   ....[15]....
        /*0804*/ 	.word	0xffffffff


	//   ....[16]....
        /*0808*/ 	.word	0xffffffff


	//   ....[17]....
        /*080c*/ 	.word	0xffffffff


	//   ....[18]....
        /*0810*/ 	.word	0xffffffff


	//   ....[19]....
        /*0814*/ 	.word	0xffffffff


	//   ....[20]....
        /*0818*/ 	.word	0xffffffff


	//   ....[21]....
        /*081c*/ 	.word	0xffffffff


	//   ....[22]....
        /*0820*/ 	.word	0xffffffff


	//   ....[23]....
        /*0824*/ 	.word	0xffffffff


	//   ....[24]....
        /*0828*/ 	.word	0xffffffff


	//   ....[25]....
        /*082c*/ 	.word	0xffffffff


	//   ....[26]....
        /*0830*/ 	.word	0xffffffff


	//   ....[27]....
        /*0834*/ 	.word	0xffffffff


	//   ....[28]....
        /*0838*/ 	.word	0xffffffff


	//   ....[29]....
        /*083c*/ 	.word	0xffffffff


	//   ....[30]....
        /*0840*/ 	.word	0xffffffff


	//   ....[31]....
        /*0844*/ 	.word	0xffffffff


	//   ....[32]....
        /*0848*/ 	.word	0xffffffff


	//   ....[33]....
        /*084c*/ 	.word	0xffffffff


	//   ....[34]....
        /*0850*/ 	.word	0xffffffff


	//   ....[35]....
        /*0854*/ 	.word	0xffffffff


	//   ....[36]....
        /*0858*/ 	.word	0xffffffff


	//   ....[37]....
        /*085c*/ 	.word	0xffffffff


	//   ....[38]....
        /*0860*/ 	.word	0xffffffff


	//   ....[39]....
        /*0864*/ 	.word	0xffffffff


	//   ....[40]....
        /*0868*/ 	.word	0xffffffff


	//   ....[41]....
        /*086c*/ 	.word	0xffffffff


	//   ....[42]....
        /*0870*/ 	.word	0xffffffff


	//   ....[43]....
        /*0874*/ 	.word	0xffffffff


	//   ....[44]....
        /*0878*/ 	.word	0xffffffff


	//   ....[45]....
        /*087c*/ 	.word	0xffffffff


	//   ....[46]....
        /*0880*/ 	.word	0xffffffff


	//   ....[47]....
        /*0884*/ 	.word	0xffffffff


	//   ....[48]....
        /*0888*/ 	.word	0xffffffff


	//   ....[49]....
        /*088c*/ 	.word	0xffffffff


	//   ....[50]....
        /*0890*/ 	.word	0xffffffff


	//   ....[51]....
        /*0894*/ 	.word	0xffffffff


	//   ....[52]....
        /*0898*/ 	.word	0xffffffff


	//   ....[53]....
        /*089c*/ 	.word	0xffffffff


	//   ....[54]....
        /*08a0*/ 	.word	0xffffffff


	//   ....[55]....
        /*08a4*/ 	.word	0xffffffff


	//   ....[56]....
        /*08a8*/ 	.word	0xffffffff


	//   ....[57]....
        /*08ac*/ 	.word	0xffffffff


	//   ....[58]....
        /*08b0*/ 	.word	0xffffffff


	//   ....[59]....
        /*08b4*/ 	.word	0xffffffff


	//   ....[60]....
        /*08b8*/ 	.word	0xffffffff


	//   ....[61]....
        /*08bc*/ 	.word	0xffffffff


	//   ....[62]....
        /*08c0*/ 	.word	0xffffffff


	//   ....[63]....
        /*08c4*/ 	.word	0xffffffff


	//   ....[64]....
        /*08c8*/ 	.word	0xffffffff


	//   ....[65]....
        /*08cc*/ 	.word	0xffffffff


	//   ....[66]....
        /*08d0*/ 	.word	0xffffffff


	//   ....[67]....
        /*08d4*/ 	.word	0xffffffff


	//   ....[68]....
        /*08d8*/ 	.word	0xffffffff


	//   ....[69]....
        /*08dc*/ 	.word	0xffffffff


	//   ....[70]....
        /*08e0*/ 	.word	0xffffffff


	//   ....[71]....
        /*08e4*/ 	.word	0xffffffff


	//   ....[72]....
        /*08e8*/ 	.word	0xffffffff


	//   ....[73]....
        /*08ec*/ 	.word	0xffffffff


	//   ....[74]....
        /*08f0*/ 	.word	0xffffffff


	//   ....[75]....
        /*08f4*/ 	.word	0xffffffff


	//   ....[76]....
        /*08f8*/ 	.word	0xffffffff


	//   ....[77]....
        /*08fc*/ 	.word	0xffffffff


	//   ....[78]....
        /*0900*/ 	.word	0xffffffff


	//   ....[79]....
        /*0904*/ 	.word	0xffffffff


	//   ....[80]....
        /*0908*/ 	.word	0xffffffff


	//   ....[81]....
        /*090c*/ 	.word	0xffffffff


	//   ....[82]....
        /*0910*/ 	.word	0xffffffff


	//   ....[83]....
        /*0914*/ 	.word	0xffffffff


	//   ....[84]....
        /*0918*/ 	.word	0xffffffff


	//   ....[85]....
        /*091c*/ 	.word	0xffffffff


	//   ....[86]....
        /*0920*/ 	.word	0xffffffff


	//   ....[87]....
        /*0924*/ 	.word	0xffffffff


	//   ....[88]....
        /*0928*/ 	.word	0xffffffff


	//   ....[89]....
        /*092c*/ 	.word	0xffffffff


	//   ....[90]....
        /*0930*/ 	.word	0xffffffff


	//   ....[91]....
        /*0934*/ 	.word	0xffffffff


	//   ....[92]....
        /*0938*/ 	.word	0xffffffff


	//   ....[93]....
        /*093c*/ 	.word	0xffffffff


	//   ....[94]....
        /*0940*/ 	.word	0xffffffff


	//   ....[95]....
        /*0944*/ 	.word	0xffffffff


	//   ....[96]....
        /*0948*/ 	.word	0xffffffff


	//   ....[97]....
        /*094c*/ 	.word	0xffffffff


	//   ....[98]....
        /*0950*/ 	.word	0xffffffff


	//   ....[99]....
        /*0954*/ 	.word	0xffffffff


	//   ....[100]....
        /*0958*/ 	.word	0xffffffff


	//   ....[101]....
        /*095c*/ 	.word	0xffffffff


	//   ....[102]....
        /*0960*/ 	.word	0xffffffff


	//   ....[103]....
        /*0964*/ 	.word	0xffffffff


	//   ....[104]....
        /*0968*/ 	.word	0xffffffff


	//   ....[105]....
        /*096c*/ 	.word	0xffffffff


	//   ....[106]....
        /*0970*/ 	.word	0xffffffff


	//   ....[107]....
        /*0974*/ 	.word	0xffffffff


	//   ....[108]....
        /*0978*/ 	.word	0xffffffff


	//   ....[109]....
        /*097c*/ 	.word	0xffffffff


	//   ....[110]....
        /*0980*/ 	.word	0xffffffff


	//   ....[111]....
        /*0984*/ 	.word	0xffffffff


	//   ....[112]....
        /*0988*/ 	.word	0xffffffff


	//   ....[113]....
        /*098c*/ 	.word	0xffffffff


	//   ....[114]....
        /*0990*/ 	.word	0xffffffff


	//   ....[115]....
        /*0994*/ 	.word	0xffffffff


	//   ....[116]....
        /*0998*/ 	.word	0x0500000f


	//   ....[117]....
        /*099c*/ 	.word	0x0500000f


	//   ....[118]....
        /*09a0*/ 	.word	0x0500000f


	//   ....[119]....
        /*09a4*/ 	.word	0x0500000f


	//   ....[120]....
        /*09a8*/ 	.word	0x0500000f


	//   ....[121]....
        /*09ac*/ 	.word	0x0500000f


	//   ....[122]....
        /*09b0*/ 	.word	0x0500000f


	//   ....[123]....
        /*09b4*/ 	.word	0x0500000f


	//   ....[124]....
        /*09b8*/ 	.word	0x0500000f


	//   ....[125]....
        /*09bc*/ 	.word	0x0500000f


	//   ....[126]....
        /*09c0*/ 	.word	0x0500000f


	//   ....[127]....
        /*09c4*/ 	.word	0x0500000f


	//   ....[128]....
        /*09c8*/ 	.word	0x0500000f


	//   ....[129]....
        /*09cc*/ 	.word	0x0500000f


	//   ....[130]....
        /*09d0*/ 	.word	0x0500000f


	//   ....[131]....
        /*09d4*/ 	.word	0x0500000f


	//   ....[132]....
        /*09d8*/ 	.word	0x0500000f


	//   ....[133]....
        /*09dc*/ 	.word	0x0500000f


	//   ....[134]....
        /*09e0*/ 	.word	0x0500000f


	//   ....[135]....
        /*09e4*/ 	.word	0x0500000f


	//   ....[136]....
        /*09e8*/ 	.word	0x0500000f


	//   ....[137]....
        /*09ec*/ 	.word	0x0500000f


	//   ....[138]....
        /*09f0*/ 	.word	0x0500000f


	//   ....[139]....
        /*09f4*/ 	.word	0x0500000f


	//   ....[140]....
        /*09f8*/ 	.word	0x0500000f


	//   ....[141]....
        /*09fc*/ 	.word	0x0500000f


	//   ....[142]....
        /*0a00*/ 	.word	0x0500000f


	//   ....[143]....
        /*0a04*/ 	.word	0x0500000f


	//   ....[144]....
        /*0a08*/ 	.word	0x0500000f


	//   ....[145]....
        /*0a0c*/ 	.word	0x0500000f


	//   ....[146]....
        /*0a10*/ 	.word	0x0500000f


	//   ....[147]....
        /*0a14*/ 	.word	0x0500000f


	//   ....[148]....
        /*0a18*/ 	.word	0x0500000f


	//   ....[149]....
        /*0a1c*/ 	.word	0x0500000f


	//   ....[150]....
        /*0a20*/ 	.word	0x0500000f


	//   ....[151]....
        /*0a24*/ 	.word	0x0500000f


	//   ....[152]....
        /*0a28*/ 	.word	0x0500000f


	//   ....[153]....
        /*0a2c*/ 	.word	0x0500000f


	//   ....[154]....
        /*0a30*/ 	.word	0x0500000f


	//   ....[155]....
        /*0a34*/ 	.word	0x0500000f


	//   ....[156]....
        /*0a38*/ 	.word	0x0500000f


	//   ....[157]....
        /*0a3c*/ 	.word	0x0500000f


	//   ....[158]....
        /*0a40*/ 	.word	0x0500000f


	//   ....[159]....
        /*0a44*/ 	.word	0x0500000f


	//   ....[160]....
        /*0a48*/ 	.word	0x0500000f


	//   ....[161]....
        /*0a4c*/ 	.word	0x0500000f


	//   ....[162]....
        /*0a50*/ 	.word	0x0500000f


	//   ....[163]....
        /*0a54*/ 	.word	0x0500000f


	//   ....[164]....
        /*0a58*/ 	.word	0x0500000f


	//   ....[165]....
        /*0a5c*/ 	.word	0x0500000f


	//   ....[166]....
        /*0a60*/ 	.word	0x0500000f


	//   ....[167]....
        /*0a64*/ 	.word	0x0500000f


	//----- nvinfo : EIATTR_COOP_GROUP_INSTR_OFFSETS
	.align		4
.L_1127:
        /*0a68*/ 	.byte	0x04, 0x28
        /*0a6a*/ 	.short	(.L_1129 - .L_1128)


	//   ....[0]....
.L_1128:
        /*0a6c*/ 	.word	0x00000060


	//   ....[1]....
        /*0a70*/ 	.word	0x000001a0


	//   ....[2]....
        /*0a74*/ 	.word	0x000001e0


	//   ....[3]....
        /*0a78*/ 	.word	0x000003f0


	//   ....[4]....
        /*0a7c*/ 	.word	0x00000550


	//   ....[5]....
        /*0a80*/ 	.word	0x00000670


	//   ....[6]....
        /*0a84*/ 	.word	0x000007d0


	//   ....[7]....
        /*0a88*/ 	.word	0x00004820


	//   ....[8]....
        /*0a8c*/ 	.word	0x00006620


	//   ....[9]....
        /*0a90*/ 	.word	0x00006d40


	//   ....[10]....
        /*0a94*/ 	.word	0x00006d50


	//   ....[11]....
        /*0a98*/ 	.word	0x00006d60


	//   ....[12]....
        /*0a9c*/ 	.word	0x00006d70


	//   ....[13]....
        /*0aa0*/ 	.word	0x00007060


	//   ....[14]....
        /*0aa4*/ 	.word	0x00007070


	//   ....[15]....
        /*0aa8*/ 	.word	0x00007080


	//   ....[16]....
        /*0aac*/ 	.word	0x00007090


	//   ....[17]....
        /*0ab0*/ 	.word	0x00008270


	//   ....[18]....
        /*0ab4*/ 	.word	0x00008280


	//   ....[19]....
        /*0ab8*/ 	.word	0x00008290


	//   ....[20]....
        /*0abc*/ 	.word	0x000082a0


	//   ....[21]....
        /*0ac0*/ 	.word	0x000084f0


	//   ....[22]....
        /*0ac4*/ 	.word	0x00008500


	//   ....[23]....
        /*0ac8*/ 	.word	0x00008510


	//   ....[24]....
        /*0acc*/ 	.word	0x00008520


	//   ....[25]....
        /*0ad0*/ 	.word	0x00009c20


	//   ....[26]....
        /*0ad4*/ 	.word	0x0000b460


	//   ....[27]....
        /*0ad8*/ 	.word	0x0000b4c0


	//   ....[28]....
        /*0adc*/ 	.word	0x0000ba90


	//   ....[29]....
        /*0ae0*/ 	.word	0x0000bb80


	//   ....[30]....
        /*0ae4*/ 	.word	0x0000bf70


	//   ....[31]....
        /*0ae8*/ 	.word	0x0000c000


	//   ....[32]....
        /*0aec*/ 	.word	0x0000c940


	//   ....[33]....
        /*0af0*/ 	.word	0x0000d8c0


	//   ....[34]....
        /*0af4*/ 	.word	0x0000e6f0


	//   ....[35]....
        /*0af8*/ 	.word	0x0000e860


	//   ....[36]....
        /*0afc*/ 	.word	0x0000ee20


	//   ....[37]....
        /*0b00*/ 	.word	0x0000eec0


	//   ....[38]....
        /*0b04*/ 	.word	0x0000f310


	//   ....[39]....
        /*0b08*/ 	.word	0x0000f470


	//   ....[40]....
        /*0b0c*/ 	.word	0x000104f0


	//   ....[41]....
        /*0b10*/ 	.word	0x000114f0


	//   ....[42]....
        /*0b14*/ 	.word	0x00012750


	//   ....[43]....
        /*0b18*/ 	.word	0x000127f0


	//   ....[44]....
        /*0b1c*/ 	.word	0x000129c0


	//   ....[45]....
        /*0b20*/ 	.word	0x00012b50


	//   ....[46]....
        /*0b24*/ 	.word	0x00013bb0


	//   ....[47]....
        /*0b28*/ 	.word	0x00013c20


	//   ....[48]....
        /*0b2c*/ 	.word	0x00013c50


	//   ....[49]....
        /*0b30*/ 	.word	0x00013d00


	//   ....[50]....
        /*0b34*/ 	.word	0x00013d20


	//   ....[51]....
        /*0b38*/ 	.word	0x000156d0


	//   ....[52]....
        /*0b3c*/ 	.word	0x00015bb0


	//   ....[53]....
        /*0b40*/ 	.word	0x00015bf0


	//   ....[54]....
        /*0b44*/ 	.word	0x00015c10


	//   ....[55]....
        /*0b48*/ 	.word	0x00015c30


	//   ....[56]....
        /*0b4c*/ 	.word	0x00016240


	//   ....[57]....
        /*0b50*/ 	.word	0x000162a0


	//   ....[58]....
        /*0b54*/ 	.word	0x00016540


	//   ....[59]....
        /*0b58*/ 	.word	0x00016560


	//   ....[60]....
        /*0b5c*/ 	.word	0x000170e0


	//   ....[61]....
        /*0b60*/ 	.word	0x00017100


	//   ....[62]....
        /*0b64*/ 	.word	0x00017330


	//   ....[63]....
        /*0b68*/ 	.word	0x00017350


	//   ....[64]....
        /*0b6c*/ 	.word	0x00017600


	//   ....[65]....
        /*0b70*/ 	.word	0x000177e0


	//   ....[66]....
        /*0b74*/ 	.word	0x00017810


	//   ....[67]....
        /*0b78*/ 	.word	0x00017840


	//   ....[68]....
        /*0b7c*/ 	.word	0x00017870


	//   ....[69]....
        /*0b80*/ 	.word	0x000178a0


	//   ....[70]....
        /*0b84*/ 	.word	0x000178d0


	//   ....[71]....
        /*0b88*/ 	.word	0x00017a40


	//   ....[72]....
        /*0b8c*/ 	.word	0x00017a70


	//   ....[73]....
        /*0b90*/ 	.word	0x00017aa0


	//   ....[74]....
        /*0b94*/ 	.word	0x00017ad0


	//   ....[75]....
        /*0b98*/ 	.word	0x00017b00


	//   ....[76]....
        /*0b9c*/ 	.word	0x00017b30


	//   ....[77]....
        /*0ba0*/ 	.word	0x00017bd0


	//   ....[78]....
        /*0ba4*/ 	.word	0x00017c30


	//   ....[79]....
        /*0ba8*/ 	.word	0x00017cc0


	//   ....[80]....
        /*0bac*/ 	.word	0x00018b70


	//   ....[81]....
        /*0bb0*/ 	.word	0x0001ad90


	//   ....[82]....
        /*0bb4*/ 	.word	0x0001b920


	//   ....[83]....
        /*0bb8*/ 	.word	0x0001b930


	//   ....[84]....
        /*0bbc*/ 	.word	0x0001b950


	//   ....[85]....
        /*0bc0*/ 	.word	0x0001ba20


	//   ....[86]....
        /*0bc4*/ 	.word	0x0001ba50


	//   ....[87]....
        /*0bc8*/ 	.word	0x0001bab0


	//   ....[88]....
        /*0bcc*/ 	.word	0x0001bac0


	//   ....[89]....
        /*0bd0*/ 	.word	0x0001bb30


	//   ....[90]....
        /*0bd4*/ 	.word	0x0001c480


	//   ....[91]....
        /*0bd8*/ 	.word	0x0001c490


	//   ....[92]....
        /*0bdc*/ 	.word	0x0001c5d0


	//   ....[93]....
        /*0be0*/ 	.word	0x0001c5e0


	//   ....[94]....
        /*0be4*/ 	.word	0x0001c890


	//   ....[95]....
        /*0be8*/ 	.word	0x0001c8a0


	//   ....[96]....
        /*0bec*/ 	.word	0x0001ca10


	//   ....[97]....
        /*0bf0*/ 	.word	0x0001ca20


	//   ....[98]....
        /*0bf4*/ 	.word	0x00020820


	//   ....[99]....
        /*0bf8*/ 	.word	0x00020850


	//   ....[100]....
        /*0bfc*/ 	.word	0x00020890


	//   ....[101]....
        /*0c00*/ 	.word	0x000208c0


	//   ....[102]....
        /*0c04*/ 	.word	0x000208f0


	//   ....[103]....
        /*0c08*/ 	.word	0x00020920


	//   ....[104]....
        /*0c0c*/ 	.word	0x00020950


	//   ....[105]....
        /*0c10*/ 	.word	0x00020980


	//   ....[106]....
        /*0c14*/ 	.word	0x00020b00


	//   ....[107]....
        /*0c18*/ 	.word	0x00020b30


	//   ....[108]....
        /*0c1c*/ 	.word	0x00020b60


	//   ....[109]....
        /*0c20*/ 	.word	0x00020b90


	//   ....[110]....
        /*0c24*/ 	.word	0x00020bc0


	//   ....[111]....
        /*0c28*/ 	.word	0x00020bf0


	//   ....[112]....
        /*0c2c*/ 	.word	0x00020cb0


	//   ....[113]....
        /*0c30*/ 	.word	0x00020cd0


	//   ....[114]....
        /*0c34*/ 	.word	0x00020d40


	//   ....[115]....
        /*0c38*/ 	.word	0x00021410


	//   ....[116]....
        /*0c3c*/ 	.word	0x00021850


	//   ....[117]....
        /*0c40*/ 	.word	0x000218e0


	//   ....[118]....
        /*0c44*/ 	.word	0x00021930


	//   ....[119]....
        /*0c48*/ 	.word	0x00021980


	//   ....[120]....
        /*0c4c*/ 	.word	0x00021a10


	//   ....[121]....
        /*0c50*/ 	.word	0x00021aa0


	//   ....[122]....
        /*0c54*/ 	.word	0x00021af0


	//   ....[123]....
        /*0c58*/ 	.word	0x00021b40


	//   ....[124]....
        /*0c5c*/ 	.word	0x00021c20


	//   ....[125]....
        /*0c60*/ 	.word	0x00021cb0


	//   ....[126]....
        /*0c64*/ 	.word	0x00021d00


	//   ....[127]....
        /*0c68*/ 	.word	0x00021d60


	//   ....[128]....
        /*0c6c*/ 	.word	0x00021e00


	//   ....[129]....
        /*0c70*/ 	.word	0x00021e90


	//   ....[130]....
        /*0c74*/ 	.word	0x00021ee0


	//   ....[131]....
        /*0c78*/ 	.word	0x00021f30


	//   ....[132]....
        /*0c7c*/ 	.word	0x00022290


	//   ....[133]....
        /*0c80*/ 	.word	0x00022580


	//   ....[134]....
        /*0c84*/ 	.word	0x00022700


	//   ....[135]....
        /*0c88*/ 	.word	0x00022750


	//   ....[136]....
        /*0c8c*/ 	.word	0x000227b0


	//   ....[137]....
        /*0c90*/ 	.word	0x00022810


	//   ....[138]....
        /*0c94*/ 	.word	0x00022960


	//   ....[139]....
        /*0c98*/ 	.word	0x00022a00


	//   ....[140]....
        /*0c9c*/ 	.word	0x00022ab0


	//   ....[141]....
        /*0ca0*/ 	.word	0x00022b90


	//   ....[142]....
        /*0ca4*/ 	.word	0x00022d60


	//   ....[143]....
        /*0ca8*/ 	.word	0x00022e20


	//   ....[144]....
        /*0cac*/ 	.word	0x000230d0


	//   ....[145]....
        /*0cb0*/ 	.word	0x000231f0


	//   ....[146]....
        /*0cb4*/ 	.word	0x000233c0


	//   ....[147]....
        /*0cb8*/ 	.word	0x00023490


	//   ....[148]....
        /*0cbc*/ 	.word	0x00023690


	//   ....[149]....
        /*0cc0*/ 	.word	0x00023720


	//   ....[150]....
        /*0cc4*/ 	.word	0x00023a50


	//   ....[151]....
        /*0cc8*/ 	.word	0x00023af0


	//   ....[152]....
        /*0ccc*/ 	.word	0x00023c10


	//   ....[153]....
        /*0cd0*/ 	.word	0x00023c90


	//   ....[154]....
        /*0cd4*/ 	.word	0x00023d10


	//   ....[155]....
        /*0cd8*/ 	.word	0x00023d90


	//   ....[156]....
        /*0cdc*/ 	.word	0x00023e10


	//   ....[157]....
        /*0ce0*/ 	.word	0x00023ea0


	//   ....[158]....
        /*0ce4*/ 	.word	0x00023f40


	//   ....[159]....
        /*0ce8*/ 	.word	0x00023ff0


	//   ....[160]....
        /*0cec*/ 	.word	0x00024070


	//   ....[161]....
        /*0cf0*/ 	.word	0x000240f0


	//   ....[162]....
        /*0cf4*/ 	.word	0x00024170


	//   ....[163]....
        /*0cf8*/ 	.word	0x00024200


	//   ....[164]....
        /*0cfc*/ 	.word	0x00024280


	//   ....[165]....
        /*0d00*/ 	.word	0x00024320


	//   ....[166]....
        /*0d04*/ 	.word	0x000243b0


	//   ....[167]....
        /*0d08*/ 	.word	0x000244e0


	//----- nvinfo : EIATTR_REG_RECONFIG
	.align		4
.L_1129:
        /*0d0c*/ 	.byte	0x01, 0x54
	.zero		2


	//----- nvinfo : EIATTR_SYSCALL_OFFSETS
	.align		4
        /*0d10*/ 	.byte	0x04, 0x46
        /*0d12*/ 	.short	(.L_1131 - .L_1130)


	//   ....[0]....
.L_1130:
        /*0d14*/ 	.word	0x00001a70


	//   ....[1]....
        /*0d18*/ 	.word	0x00001bc0


	//   ....[2]....
        /*0d1c*/ 	.word	0x000067d0


	//   ....[3]....
        /*0d20*/ 	.word	0x00006af0


	//   ....[4]....
        /*0d24*/ 	.word	0x0001a990


	//   ....[5]....
        /*0d28*/ 	.word	0x0001aaf0


	//   ....[6]....
        /*0d2c*/ 	.word	0x0001abf0


	//   ....[7]....
        /*0d30*/ 	.word	0x0001b500


	//   ....[8]....
        /*0d34*/ 	.word	0x0001be50


	//----- nvinfo : EIATTR_MBARRIER_INSTR_OFFSETS
	.align		4
.L_1131:
        /*0d38*/ 	.byte	0x04, 0x39
        /*0d3a*/ 	.short	(.L_1133 - .L_1132)


	//   ....[0]....
.L_1132:
        /*0d3c*/ 	.word	0x000002d0
        /*0d40*/ 	.word	0x000000ff
        /*0d44*/ 	.word	0x00038800
        /*0d48*/ 	.short	0x0100
        /*0d4a*/ 	.byte	0x08
	.zero		1


	//   ....[1]....
        /*0d4c*/ 	.word	0x000002e0
        /*0d50*/ 	.word	0x000000ff
        /*0d54*/ 	.word	0x00038810
        /*0d58*/ 	.short	0x0100
        /*0d5a*/ 	.byte	0x08
	.zero		1


	//   ....[2]....
        /*0d5c*/ 	.word	0x000002f0
        /*0d60*/ 	.word	0x000000ff
        /*0d64*/ 	.word	0x00038820
        /*0d68*/ 	.short	0x0100
        /*0d6a*/ 	.byte	0x08
	.zero		1


	//   ....[3]....
        /*0d6c*/ 	.word	0x000003a0
        /*0d70*/ 	.word	0x000000ff
        /*0d74*/ 	.word	0x00038830
        /*0d78*/ 	.short	0x0100
        /*0d7a*/ 	.byte	0x06
	.zero		1


	//   ....[4]....
        /*0d7c*/ 	.word	0x000003b0
        /*0d80*/ 	.word	0x000000ff
        /*0d84*/ 	.word	0x00038840
        /*0d88*/ 	.short	0x0100
        /*0d8a*/ 	.byte	0x06
	.zero		1


	//   ....[5]....
        /*0d8c*/ 	.word	0x000003c0
        /*0d90*/ 	.word	0x000000ff
        /*0d94*/ 	.word	0x00038838
        /*0d98*/ 	.short	0x0100
        /*0d9a*/ 	.byte	0x06
	.zero		1


	//   ....[6]....
        /*0d9c*/ 	.word	0x000003d0
        /*0da0*/ 	.word	0x000000ff
        /*0da4*/ 	.word	0x00038848
        /*0da8*/ 	.short	0x0100
        /*0daa*/ 	.byte	0x06
	.zero		1


	//   ....[7]....
        /*0dac*/ 	.word	0x00000500
        /*0db0*/ 	.word	0x000000ff
        /*0db4*/ 	.word	0x00038850
        /*0db8*/ 	.short	0x0100
        /*0dba*/ 	.byte	0x08
	.zero		1


	//   ....[8]....
        /*0dbc*/ 	.word	0x00000510
        /*0dc0*/ 	.word	0x000000ff
        /*0dc4*/ 	.word	0x00038860
        /*0dc8*/ 	.short	0x0100
        /*0dca*/ 	.byte	0x08
	.zero		1


	//   ....[9]....
        /*0dcc*/ 	.word	0x00000520
        /*0dd0*/ 	.word	0x000000ff
        /*0dd4*/ 	.word	0x00038858
        /*0dd8*/ 	.short	0x0100
        /*0dda*/ 	.byte	0x08
	.zero		1


	//   ....[10]....
        /*0ddc*/ 	.word	0x00000530
        /*0de0*/ 	.word	0x000000ff
        /*0de4*/ 	.word	0x00038868
        /*0de8*/ 	.short	0x0100
        /*0dea*/ 	.byte	0x08
	.zero		1


	//   ....[11]....
        /*0dec*/ 	.word	0x00000620
        /*0df0*/ 	.word	0x000000ff
        /*0df4*/ 	.word	0x00038870
        /*0df8*/ 	.short	0x0100
        /*0dfa*/ 	.byte	0x06
	.zero		1


	//   ....[12]....
        /*0dfc*/ 	.word	0x00000630
        /*0e00*/ 	.word	0x000000ff
        /*0e04*/ 	.word	0x00038880
        /*0e08*/ 	.short	0x0100
        /*0e0a*/ 	.byte	0x06
	.zero		1


	//   ....[13]....
        /*0e0c*/ 	.word	0x00000640
        /*0e10*/ 	.word	0x000000ff
        /*0e14*/ 	.word	0x00038878
        /*0e18*/ 	.short	0x0100
        /*0e1a*/ 	.byte	0x06
	.zero		1


	//   ....[14]....
        /*0e1c*/ 	.word	0x00000650
        /*0e20*/ 	.word	0x000000ff
        /*0e24*/ 	.word	0x00038888
        /*0e28*/ 	.short	0x0100
        /*0e2a*/ 	.byte	0x06
	.zero		1


	//   ....[15]....
        /*0e2c*/ 	.word	0x00000780
        /*0e30*/ 	.word	0x000000ff
        /*0e34*/ 	.word	0x00038890
        /*0e38*/ 	.short	0x0100
        /*0e3a*/ 	.byte	0x08
	.zero		1


	//   ....[16]....
        /*0e3c*/ 	.word	0x00000790
        /*0e40*/ 	.word	0x000000ff
        /*0e44*/ 	.word	0x000388a0
        /*0e48*/ 	.short	0x0100
        /*0e4a*/ 	.byte	0x08
	.zero		1


	//   ....[17]....
        /*0e4c*/ 	.word	0x000007a0
        /*0e50*/ 	.word	0x000000ff
        /*0e54*/ 	.word	0x00038898
        /*0e58*/ 	.short	0x0100
        /*0e5a*/ 	.byte	0x08
	.zero		1


	//   ....[18]....
        /*0e5c*/ 	.word	0x000007b0
        /*0e60*/ 	.word	0x000000ff
        /*0e64*/ 	.word	0x000388a8
        /*0e68*/ 	.short	0x0100
        /*0e6a*/ 	.byte	0x08
	.zero		1


	//   ....[19]....
        /*0e6c*/ 	.word	0x000008e0
        /*0e70*/ 	.word	0x000000ff
        /*0e74*/ 	.word	0x000388b0
        /*0e78*/ 	.short	0x0100
        /*0e7a*/ 	.byte	0x08
	.zero		1


	//   ....[20]....
        /*0e7c*/ 	.word	0x000008f0
        /*0e80*/ 	.word	0x000000ff
        /*0e84*/ 	.word	0x000388c0
        /*0e88*/ 	.short	0x0100
        /*0e8a*/ 	.byte	0x08
	.zero		1


	//   ....[21]....
        /*0e8c*/ 	.word	0x00000900
        /*0e90*/ 	.word	0x000000ff
        /*0e94*/ 	.word	0x000388b8
        /*0e98*/ 	.short	0x0100
        /*0e9a*/ 	.byte	0x08
	.zero		1


	//   ....[22]....
        /*0e9c*/ 	.word	0x00000910
        /*0ea0*/ 	.word	0x000000ff
        /*0ea4*/ 	.word	0x000388c8
        /*0ea8*/ 	.short	0x0100
        /*0eaa*/ 	.byte	0x08
	.zero		1


	//   ....[23]....
        /*0eac*/ 	.word	0x00002780
        /*0eb0*/ 	.word	0x00000044
        /*0eb4*/ 	.word	0x00038890
        /*0eb8*/ 	.short	0x010a
        /*0eba*/ 	.byte	0x3f
	.zero		1


	//   ....[24]....
        /*0ebc*/ 	.word	0x00003130
        /*0ec0*/ 	.word	0x00000044
        /*0ec4*/ 	.word	0x00038890
        /*0ec8*/ 	.short	0x010a
        /*0eca*/ 	.byte	0x3f
	.zero		1


	//   ....[25]....
        /*0ecc*/ 	.word	0x000039a0
        /*0ed0*/ 	.word	0x00000044
        /*0ed4*/ 	.word	0x00038890
        /*0ed8*/ 	.short	0x010a
        /*0eda*/ 	.byte	0x3f
	.zero		1


	//   ....[26]....
        /*0edc*/ 	.word	0x00003ba0
        /*0ee0*/ 	.word	0x00000004
        /*0ee4*/ 	.word	0x00000000
        /*0ee8*/ 	.short	0x0101
        /*0eea*/ 	.byte	0x3f
	.zero		1


	//   ....[27]....
        /*0eec*/ 	.word	0x00003be0
        /*0ef0*/ 	.word	0x00000044
        /*0ef4*/ 	.word	0x000388b0
        /*0ef8*/ 	.short	0x010a
        /*0efa*/ 	.byte	0x3f
	.zero		1


	//   ....[28]....
        /*0efc*/ 	.word	0x00004240
        /*0f00*/ 	.word	0x00000044
        /*0f04*/ 	.word	0x00000000
        /*0f08*/ 	.short	0x0101
        /*0f0a*/ 	.byte	0x3f
	.zero		1


	//   ....[29]....
        /*0f0c*/ 	.word	0x00004c60
        /*0f10*/ 	.word	0x00000000
        /*0f14*/ 	.word	0x00000000
        /*0f18*/ 	.short	0x0101
        /*0f1a*/ 	.byte	0x3f
	.zero		1


	//   ....[30]....
        /*0f1c*/ 	.word	0x000057e0
        /*0f20*/ 	.word	0x00000003
        /*0f24*/ 	.word	0x00000000
        /*0f28*/ 	.short	0x0101
        /*0f2a*/ 	.byte	0x3f
	.zero		1


	//   ....[31]....
        /*0f2c*/ 	.word	0x00006860
        /*0f30*/ 	.word	0x00000002
        /*0f34*/ 	.word	0x00038800
        /*0f38*/ 	.short	0x010a
        /*0f3a*/ 	.byte	0x3f
	.zero		1


	//   ....[32]....
        /*0f3c*/ 	.word	0x000068b0
        /*0f40*/ 	.word	0x00000002
        /*0f44*/ 	.word	0x00038800
        /*0f48*/ 	.short	0x010a
        /*0f4a*/ 	.byte	0x3f
	.zero		1


	//   ....[33]....
        /*0f4c*/ 	.word	0x000072d0
        /*0f50*/ 	.word	0x00000002
        /*0f54*/ 	.word	0x00038800
        /*0f58*/ 	.short	0x010a
        /*0f5a*/ 	.byte	0x3f
	.zero		1


	//   ....[34]....
        /*0f5c*/ 	.word	0x000086d0
        /*0f60*/ 	.word	0x00000002
        /*0f64*/ 	.word	0x00038800
        /*0f68*/ 	.short	0x010a
        /*0f6a*/ 	.byte	0x3f
	.zero		1


	//   ....[35]....
        /*0f6c*/ 	.word	0x000094d0
        /*0f70*/ 	.word	0x0000000f
        /*0f74*/ 	.word	0x00038830
        /*0f78*/ 	.short	0x010a
        /*0f7a*/ 	.byte	0x3f
	.zero		1


	//   ....[36]....
        /*0f7c*/ 	.word	0x00009580
        /*0f80*/ 	.word	0x0000000f
        /*0f84*/ 	.word	0x00038830
        /*0f88*/ 	.short	0x010a
        /*0f8a*/ 	.byte	0x3f
	.zero		1


	//   ....[37]....
        /*0f8c*/ 	.word	0x00009890
        /*0f90*/ 	.word	0x00000002
        /*0f94*/ 	.word	0x00038810
        /*0f98*/ 	.short	0x010a
        /*0f9a*/ 	.byte	0x3f
	.zero		1


	//   ....[38]....
        /*0f9c*/ 	.word	0x000098e0
        /*0fa0*/ 	.word	0x0000000f
        /*0fa4*/ 	.word	0x00038850
        /*0fa8*/ 	.short	0x010a
        /*0faa*/ 	.byte	0x3f
	.zero		1


	//   ....[39]....
        /*0fac*/ 	.word	0x00009990
        /*0fb0*/ 	.word	0x0000000f
        /*0fb4*/ 	.word	0x00038850
        /*0fb8*/ 	.short	0x010a
        /*0fba*/ 	.byte	0x3f
	.zero		1


	//   ....[40]....
        /*0fbc*/ 	.word	0x0000c260
        /*0fc0*/ 	.word	0x00000014
        /*0fc4*/ 	.word	0x00000000
        /*0fc8*/ 	.short	0x0101
        /*0fca*/ 	.byte	0x3f
	.zero		1


	//   ....[41]....
        /*0fcc*/ 	.word	0x0000c960
        /*0fd0*/ 	.word	0x0000000f
        /*0fd4*/ 	.word	0x00000000
        /*0fd8*/ 	.short	0x0101
        /*0fda*/ 	.byte	0x3f
	.zero		1


	//   ....[42]....
        /*0fdc*/ 	.word	0x0000ca60
        /*0fe0*/ 	.word	0x00000015
        /*0fe4*/ 	.word	0x00038830
        /*0fe8*/ 	.short	0x010a
        /*0fea*/ 	.byte	0x3f
	.zero		1


	//   ....[43]....
        /*0fec*/ 	.word	0x0000cad0
        /*0ff0*/ 	.word	0x00000015
        /*0ff4*/ 	.word	0x00038830
        /*0ff8*/ 	.short	0x010a
        /*0ffa*/ 	.byte	0x3f
	.zero		1


	//   ....[44]....
        /*0ffc*/ 	.word	0x0000cd40
        /*1000*/ 	.word	0x00000015
        /*1004*/ 	.word	0x00038850
        /*1008*/ 	.short	0x010a
        /*100a*/ 	.byte	0x3f
	.zero		1


	//   ....[45]....
        /*100c*/ 	.word	0x0000cd90
        /*1010*/ 	.word	0x00000015
        /*1014*/ 	.word	0x00038850
        /*1018*/ 	.short	0x010a
        /*101a*/ 	.byte	0x3f
	.zero		1


	//   ....[46]....
        /*101c*/ 	.word	0x0000f8f0
        /*1020*/ 	.word	0x000000a7
        /*1024*/ 	.word	0x00000000
        /*1028*/ 	.short	0x0101
        /*102a*/ 	.byte	0x3f
	.zero		1


	//   ....[47]....
        /*102c*/ 	.word	0x00010510
        /*1030*/ 	.word	0x00000015
        /*1034*/ 	.word	0x00000000
        /*1038*/ 	.short	0x0101
        /*103a*/ 	.byte	0x3f
	.zero		1


	//   ....[48]....
        /*103c*/ 	.word	0x00010670
        /*1040*/ 	.word	0x00000015
        /*1044*/ 	.word	0x00038830
        /*1048*/ 	.short	0x010a
        /*104a*/ 	.byte	0x3f
	.zero		1


	//   ....[49]....
        /*104c*/ 	.word	0x000106e0
        /*1050*/ 	.word	0x00000015
        /*1054*/ 	.word	0x00038830
        /*1058*/ 	.short	0x010a
        /*105a*/ 	.byte	0x3f
	.zero		1


	//   ....[50]....
        /*105c*/ 	.word	0x00010950
        /*1060*/ 	.word	0x00000015
        /*1064*/ 	.word	0x00038850
        /*1068*/ 	.short	0x010a
        /*106a*/ 	.byte	0x3f
	.zero		1


	//   ....[51]....
        /*106c*/ 	.word	0x000109a0
        /*1070*/ 	.word	0x00000015
        /*1074*/ 	.word	0x00038850
        /*1078*/ 	.short	0x010a
        /*107a*/ 	.byte	0x3f
	.zero		1


	//   ....[52]....
        /*107c*/ 	.word	0x00012e90
        /*1080*/ 	.word	0x000000a2
        /*1084*/ 	.word	0x00000000
        /*1088*/ 	.short	0x0101
        /*108a*/ 	.byte	0x3f
	.zero		1


	//   ....[53]....
        /*108c*/ 	.word	0x00013bd0
        /*1090*/ 	.word	0x00000015
        /*1094*/ 	.word	0x00000000
        /*1098*/ 	.short	0x0101
        /*109a*/ 	.byte	0x3f
	.zero		1


	//   ....[54]....
        /*109c*/ 	.word	0x000162c0
        /*10a0*/ 	.word	0x00000000
        /*10a4*/ 	.word	0x00000000
        /*10a8*/ 	.short	0x0101
        /*10aa*/ 	.byte	0x3f
	.zero		1


	//   ....[55]....
        /*10ac*/ 	.word	0x00018c60
        /*10b0*/ 	.word	0x00000005
        /*10b4*/ 	.word	0x00038820
        /*10b8*/ 	.short	0x010a
        /*10ba*/ 	.byte	0x3f
	.zero		1


	//   ....[56]....
        /*10bc*/ 	.word	0x00018d50
        /*10c0*/ 	.word	0x00000004
        /*10c4*/ 	.word	0x000388a0
        /*10c8*/ 	.short	0x010a
        /*10ca*/ 	.byte	0x3f
	.zero		1


	//   ....[57]....
        /*10cc*/ 	.word	0x00018fa0
        /*10d0*/ 	.word	0x00000004
        /*10d4*/ 	.word	0x000388c0
        /*10d8*/ 	.short	0x010a
        /*10da*/ 	.byte	0x3f
	.zero		1


	//   ....[58]....
        /*10dc*/ 	.word	0x00019a20
        /*10e0*/ 	.word	0x00000004
        /*10e4*/ 	.word	0x000388a0
        /*10e8*/ 	.short	0x010a
        /*10ea*/ 	.byte	0x3f
	.zero		1


	//   ....[59]....
        /*10ec*/ 	.word	0x00019c60
        /*10f0*/ 	.word	0x00000004
        /*10f4*/ 	.word	0x000388c0
        /*10f8*/ 	.short	0x010a
        /*10fa*/ 	.byte	0x3f
	.zero		1


	//   ....[60]....
        /*10fc*/ 	.word	0x0001b040
        /*1100*/ 	.word	0x00000000
        /*1104*/ 	.word	0x00038840
        /*1108*/ 	.short	0x010a
        /*110a*/ 	.byte	0x3f
	.zero		1


	//   ....[61]....
        /*110c*/ 	.word	0x0001bbf0
        /*1110*/ 	.word	0x00000008
        /*1114*/ 	.word	0x00038800
        /*1118*/ 	.short	0x0107
        /*111a*/ 	.byte	0x3f
	.zero		1


	//   ....[62]....
        /*111c*/ 	.word	0x0001bca0
        /*1120*/ 	.word	0x00000000
        /*1124*/ 	.word	0x00038800
        /*1128*/ 	.short	0x0101
        /*112a*/ 	.byte	0x3f
	.zero		1


	//   ....[63]....
        /*112c*/ 	.word	0x0001cc50
        /*1130*/ 	.word	0x00000000
        /*1134*/ 	.word	0x00038810
        /*1138*/ 	.short	0x0107
        /*113a*/ 	.byte	0x3f
	.zero		1


	//   ....[64]....
        /*113c*/ 	.word	0x0001cd50
        /*1140*/ 	.word	0x00000002
        /*1144*/ 	.word	0x00038810
        /*1148*/ 	.short	0x0101
        /*114a*/ 	.byte	0x3f
	.zero		1


	//   ....[65]....
        /*114c*/ 	.word	0x0001cd70
        /*1150*/ 	.word	0x00000002
        /*1154*/ 	.word	0x00038820
        /*1158*/ 	.short	0x010a
        /*115a*/ 	.byte	0x3f
	.zero		1


	//   ....[66]....
        /*115c*/ 	.word	0x0001ce80
        /*1160*/ 	.word	0x00000000
        /*1164*/ 	.word	0x00038860
        /*1168*/ 	.short	0x010a
        /*116a*/ 	.byte	0x3f
	.zero		1


	//   ....[67]....
        /*116c*/ 	.word	0x0001db70
        /*1170*/ 	.word	0x00000000
        /*1174*/ 	.word	0x00038840
        /*1178*/ 	.short	0x010a
        /*117a*/ 	.byte	0x3f
	.zero		1


	//   ....[68]....
        /*117c*/ 	.word	0x0001ddd0
        /*1180*/ 	.word	0x00000000
        /*1184*/ 	.word	0x00038860
        /*1188*/ 	.short	0x010a
        /*118a*/ 	.byte	0x3f
	.zero		1


	//   ....[69]....
        /*118c*/ 	.word	0x0001ea50
        /*1190*/ 	.word	0x00000002
        /*1194*/ 	.word	0x00038840
        /*1198*/ 	.short	0x010a
        /*119a*/ 	.byte	0x3f
	.zero		1


	//   ....[70]....
        /*119c*/ 	.word	0x0001eca0
        /*11a0*/ 	.word	0x00000002
        /*11a4*/ 	.word	0x00038860
        /*11a8*/ 	.short	0x010a
        /*11aa*/ 	.byte	0x3f
	.zero		1


	//   ....[71]....
        /*11ac*/ 	.word	0x0001f8b0
        /*11b0*/ 	.word	0x00000002
        /*11b4*/ 	.word	0x00038840
        /*11b8*/ 	.short	0x010a
        /*11ba*/ 	.byte	0x3f
	.zero		1


	//   ....[72]....
        /*11bc*/ 	.word	0x0001fb10
        /*11c0*/ 	.word	0x00000002
        /*11c4*/ 	.word	0x00038860
        /*11c8*/ 	.short	0x010a
        /*11ca*/ 	.byte	0x3f
	.zero		1


	//   ....[73]....
        /*11cc*/ 	.word	0x00021390
        /*11d0*/ 	.word	0x00000000
        /*11d4*/ 	.word	0x00038820
        /*11d8*/ 	.short	0x010a
        /*11da*/ 	.byte	0x3f
	.zero		1


	//   ....[74]....
        /*11dc*/ 	.word	0x00021540
        /*11e0*/ 	.word	0x00000006
        /*11e4*/ 	.word	0x00000000
        /*11e8*/ 	.short	0x010a
        /*11ea*/ 	.byte	0x3f
	.zero		1


	//   ....[75]....
        /*11ec*/ 	.word	0x000215b0
        /*11f0*/ 	.word	0x00000007
        /*11f4*/ 	.word	0x00000000
        /*11f8*/ 	.short	0x010a
        /*11fa*/ 	.byte	0x3f
	.zero		1


	//   ....[76]....
        /*11fc*/ 	.word	0x00021620
        /*1200*/ 	.word	0x00000004
        /*1204*/ 	.word	0x00000000
        /*1208*/ 	.short	0x010a
        /*120a*/ 	.byte	0x3f
	.zero		1


	//   ....[77]....
        /*120c*/ 	.word	0x00021650
        /*1210*/ 	.word	0x00000003
        /*1214*/ 	.word	0x00000000
        /*1218*/ 	.short	0x010a
        /*121a*/ 	.byte	0x3f
	.zero		1


	//   ....[78]....
        /*121c*/ 	.word	0x000216b0
        /*1220*/ 	.word	0x00000044
        /*1224*/ 	.word	0x00038890
        /*1228*/ 	.short	0x010a
        /*122a*/ 	.byte	0x3f
	.zero		1


	//   ....[79]....
        /*122c*/ 	.word	0x00021700
        /*1230*/ 	.word	0x00000044
        /*1234*/ 	.word	0x00038890
        /*1238*/ 	.short	0x010a
        /*123a*/ 	.byte	0x3f
	.zero		1


	//   ....[80]....
        /*123c*/ 	.word	0x00021750
        /*1240*/ 	.word	0x00000044
        /*1244*/ 	.word	0x00038890
        /*1248*/ 	.short	0x010a
        /*124a*/ 	.byte	0x3f
	.zero		1


	//   ....[81]....
        /*124c*/ 	.word	0x000217a0
        /*1250*/ 	.word	0x00000044
        /*1254*/ 	.word	0x000388b0
        /*1258*/ 	.short	0x010a
        /*125a*/ 	.byte	0x3f
	.zero		1


	//   ....[82]....
        /*125c*/ 	.word	0x00021b70
        /*1260*/ 	.word	0x00000002
        /*1264*/ 	.word	0x00038800
        /*1268*/ 	.short	0x010a
        /*126a*/ 	.byte	0x3f
	.zero		1


	//   ....[83]....
        /*126c*/ 	.word	0x00021f80
        /*1270*/ 	.word	0x00000002
        /*1274*/ 	.word	0x00038800
        /*1278*/ 	.short	0x010a
        /*127a*/ 	.byte	0x3f
	.zero		1


	//   ....[84]....
        /*127c*/ 	.word	0x00021fd0
        /*1280*/ 	.word	0x0000000f
        /*1284*/ 	.word	0x00038830
        /*1288*/ 	.short	0x010a
        /*128a*/ 	.byte	0x3f
	.zero		1


	//   ....[85]....
        /*128c*/ 	.word	0x00022020
        /*1290*/ 	.word	0x00000002
        /*1294*/ 	.word	0x00038810
        /*1298*/ 	.short	0x010a
        /*129a*/ 	.byte	0x3f
	.zero		1


	//   ....[86]....
        /*129c*/ 	.word	0x00022070
        /*12a0*/ 	.word	0x0000000f
        /*12a4*/ 	.word	0x00038850
        /*12a8*/ 	.short	0x010a
        /*12aa*/ 	.byte	0x3f
	.zero		1


	//   ....[87]....
        /*12ac*/ 	.word	0x000220c0
        /*12b0*/ 	.word	0x00000015
        /*12b4*/ 	.word	0x00038830
        /*12b8*/ 	.short	0x010a
        /*12ba*/ 	.byte	0x3f
	.zero		1


	//   ....[88]....
        /*12bc*/ 	.word	0x00022110
        /*12c0*/ 	.word	0x00000015
        /*12c4*/ 	.word	0x00038850
        /*12c8*/ 	.short	0x010a
        /*12ca*/ 	.byte	0x3f
	.zero		1


	//   ....[89]....
        /*12cc*/ 	.word	0x00022160
        /*12d0*/ 	.word	0x00000015
        /*12d4*/ 	.word	0x00038830
        /*12d8*/ 	.short	0x010a
        /*12da*/ 	.byte	0x3f
	.zero		1


	//   ....[90]....
        /*12dc*/ 	.word	0x000221b0
        /*12e0*/ 	.word	0x00000015
        /*12e4*/ 	.word	0x00038850
        /*12e8*/ 	.short	0x010a
        /*12ea*/ 	.byte	0x3f
	.zero		1


	//   ....[91]....
        /*12ec*/ 	.word	0x00022360
        /*12f0*/ 	.word	0x00000004
        /*12f4*/ 	.word	0x00038820
        /*12f8*/ 	.short	0x010a
        /*12fa*/ 	.byte	0x3f
	.zero		1


	//   ....[92]....
        /*12fc*/ 	.word	0x000223b0
        /*1300*/ 	.word	0x00000004
        /*1304*/ 	.word	0x000388a0
        /*1308*/ 	.short	0x010a
        /*130a*/ 	.byte	0x3f
	.zero		1


	//   ....[93]....
        /*130c*/ 	.word	0x00022400
        /*1310*/ 	.word	0x00000004
        /*1314*/ 	.word	0x000388c0
        /*1318*/ 	.short	0x010a
        /*131a*/ 	.byte	0x3f
	.zero		1


	//   ....[94]....
        /*131c*/ 	.word	0x00022450
        /*1320*/ 	.word	0x00000004
        /*1324*/ 	.word	0x000388a0
        /*1328*/ 	.short	0x010a
        /*132a*/ 	.byte	0x3f
	.zero		1


	//   ....[95]....
        /*132c*/ 	.word	0x000224a0
        /*1330*/ 	.word	0x00000004
        /*1334*/ 	.word	0x000388c0
        /*1338*/ 	.short	0x010a
        /*133a*/ 	.byte	0x3f
	.zero		1


	//   ....[96]....
        /*133c*/ 	.word	0x00022640
        /*1340*/ 	.word	0x00000000
        /*1344*/ 	.word	0x00038840
        /*1348*/ 	.short	0x010a
        /*134a*/ 	.byte	0x3f
	.zero		1


	//   ....[97]....
        /*134c*/ 	.word	0x00023770
        /*1350*/ 	.word	0x00000002
        /*1354*/ 	.word	0x00038820
        /*1358*/ 	.short	0x010a
        /*135a*/ 	.byte	0x3f
	.zero		1


	//   ....[98]....
        /*135c*/ 	.word	0x000237c0
        /*1360*/ 	.word	0x00000000
        /*1364*/ 	.word	0x00038860
        /*1368*/ 	.short	0x010a
        /*136a*/ 	.byte	0x3f
	.zero		1


	//   ....[99]....
        /*136c*/ 	.word	0x00023810
        /*1370*/ 	.word	0x00000000
        /*1374*/ 	.word	0x00038840
        /*1378*/ 	.short	0x010a
        /*137a*/ 	.byte	0x3f
	.zero		1


	//   ....[100]....
        /*137c*/ 	.word	0x00023860
        /*1380*/ 	.word	0x00000000
        /*1384*/ 	.word	0x00038860
        /*1388*/ 	.short	0x010a
        /*138a*/ 	.byte	0x3f
	.zero		1


	//   ....[101]....
        /*138c*/ 	.word	0x000238b0
        /*1390*/ 	.word	0x00000002
        /*1394*/ 	.word	0x00038840
        /*1398*/ 	.short	0x010a
        /*139a*/ 	.byte	0x3f
	.zero		1


	//   ....[102]....
        /*139c*/ 	.word	0x00023900
        /*13a0*/ 	.word	0x00000002
        /*13a4*/ 	.word	0x00038860
        /*13a8*/ 	.short	0x010a
        /*13aa*/ 	.byte	0x3f
	.zero		1


	//   ....[103]....
        /*13ac*/ 	.word	0x00023950
        /*13b0*/ 	.word	0x00000002
        /*13b4*/ 	.word	0x00038840
        /*13b8*/ 	.short	0x010a
        /*13ba*/ 	.byte	0x3f
	.zero		1


	//   ....[104]....
        /*13bc*/ 	.word	0x000239a0
        /*13c0*/ 	.word	0x00000002
        /*13c4*/ 	.word	0x00038860
        /*13c8*/ 	.short	0x010a
        /*13ca*/ 	.byte	0x3f
	.zero		1


	//   ....[105]....
        /*13cc*/ 	.word	0x00024400
        /*13d0*/ 	.word	0x00000000
        /*13d4*/ 	.word	0x00038820
        /*13d8*/ 	.short	0x010a
        /*13da*/ 	.byte	0x3f
	.zero		1


	//   ....[106]....
        /*13dc*/ 	.word	0x000245a0
        /*13e0*/ 	.word	0x00000006
        /*13e4*/ 	.word	0x00000000
        /*13e8*/ 	.short	0x010a
        /*13ea*/ 	.byte	0x3f
	.zero		1


	//   ....[107]....
        /*13ec*/ 	.word	0x000245f0
        /*13f0*/ 	.word	0x00000007
        /*13f4*/ 	.word	0x00000000
        /*13f8*/ 	.short	0x010a
        /*13fa*/ 	.byte	0x3f
	.zero		1


	//   ....[108]....
        /*13fc*/ 	.word	0x00024640
        /*1400*/ 	.word	0x00000004
        /*1404*/ 	.word	0x00000000
        /*1408*/ 	.short	0x010a
        /*140a*/ 	.byte	0x3f
	.zero		1


	//----- nvinfo : EIATTR_NUM_MBARRIERS
	.align		4
.L_1133:
        /*140c*/ 	.byte	0x03, 0x38
        /*140e*/ 	.short	0x0017


	//----- nvinfo : EIATTR_EXIT_INSTR_OFFSETS
	.align		4
        /*1410*/ 	.byte	0x04, 0x1c
        /*1412*/ 	.short	(.L_1135 - .L_1134)


	//   ....[0]....
.L_1134:
        /*1414*/ 	.word	0x000216a0


	//----- nvinfo : EIATTR_MAX_THREADS
	.align		4
.L_1135:
        /*1418*/ 	.byte	0x04, 0x05
        /*141a*/ 	.short	(.L_1137 - .L_1136)
.L_1136:
        /*141c*/ 	.word	0x00000180
        /*1420*/ 	.word	0x00000001
        /*1424*/ 	.word	0x00000001


	//----- nvinfo : EIATTR_CRS_STACK_SIZE
	.align		4
.L_1137:
        /*1428*/ 	.byte	0x04, 0x1e
        /*142a*/ 	.short	(.L_1139 - .L_1138)
.L_1138:
        /*142c*/ 	.word	0x00000000


	//----- nvinfo : EIATTR_CBANK_PARAM_SIZE
	.align		4
.L_1139:
        /*1430*/ 	.byte	0x03, 0x19
        /*1432*/ 	.short	0x0bf0


	//----- nvinfo : EIATTR_PARAM_CBANK
	.align		4
        /*1434*/ 	.byte	0x04, 0x0a
        /*1436*/ 	.short	(.L_1141 - .L_1140)
	.align		4
.L_1140:
        /*1438*/ 	.word	index@(.nv.constant0._ZN7cutlass13device_kernelIN5flash11enable_sm90INS1_16FlashAttnFwdSm90INS1_25CollectiveMainloopFwdSm90ILi2EN4cute5tupleIJNS5_1CILi1EEES8_S8_EEENS6_IJNS7_ILi64EEESA_SA_EEELi512ENS_6half_tEfNS_4arch4Sm90ELb1ELb0ELb1ELb1ELb0ELb1ELb1ELb0ELb0ELb1ELb0ELb0EEENS1_21CollectiveEpilogueFwdINS6_IJSA_NS7_ILi512EEESA_EEES9_SC_SE_Li256ELb1ELb1ELb0ELb0EEENS1_36VarlenDynamicPersistentTileSchedulerILi64ELi64ELi256ELi128ELb0ELb1ELb1ELb1ELb1ELb1EEEEEEEEEvNT_6ParamsE)
        /*143c*/ 	.short	0x0210
        /*143e*/ 	.short	0x0bf0


	//----- nvinfo : EIATTR_SW_WAR
	.align		4
.L_1141:
        /*1440*/ 	.byte	0x04, 0x36
        /*1442*/ 	.short	(.L_1143 - .L_1142)
.L_1142:
        /*1444*/ 	.word	0x00000008
.L_1143:


//--------------------- .nv.info._ZN7cutlass13device_kernelIN5flash11enable_sm90INS1_16FlashAttnFwdSm90INS1_25CollectiveMainloopFwdSm90ILi2EN4cute5tupleIJNS5_1CILi1EEES8_S8_EEENS6_IJNS7_ILi128EEENS7_ILi96EEENS7_ILi64EEEEEELi256ENS_6half_tEfNS_4arch4Sm90ELb0ELb0ELb1ELb0ELb0ELb0ELb0ELb1ELb0ELb1ELb0ELb0EEENS1_21CollectiveEpilogueFwdINS6_IJSA_NS7_ILi256EEESB_EEES9_SE_SG_Li256ELb0ELb1ELb0ELb0EEENS1_29StaticPersistentTileSchedulerILb0EEEEEEEEEvNT_6ParamsE --------------------------
	.section	.nv.info._ZN7cutlass13device_kernelIN5flash11enable_sm90INS1_16FlashAttnFwdSm90INS1_25CollectiveMainloopFwdSm90ILi2EN4cute5tupleIJNS5_1CILi1EEES8_S8_EEENS6_IJNS7_ILi128EEENS7_ILi96EEENS7_ILi64EEEEEELi256ENS_6half_tEfNS_4arch4Sm90ELb0ELb0ELb1ELb0ELb0ELb0ELb0ELb1ELb0ELb1ELb0ELb0EEENS1_21CollectiveEpilogueFwdINS6_IJSA_NS7_ILi256EEESB_EEES9_SE_SG_Li256ELb0ELb1ELb0ELb0EEENS1_29StaticPersistentTileSchedulerILb0EEEEEEEEEvNT_6ParamsE,"",@"SHT_CUDA_INFO"
	.sectionflags	@""
	.align	4


	//----- nvinfo : EIATTR_CUDA_API_VERSION
	.align		4
        /*0000*/ 	.byte	0x04, 0x37
        /*0002*/ 	.short	(.L_1145 - .L_1144)
.L_1144:
        /*0004*/ 	.word	0x00000082


	//----- nvinfo : EIATTR_KPARAM_INFO
	.align		4
.L_1145:
        /*0008*/ 	.byte	0x04, 0x17
        /*000a*/ 	.short	(.L_1147 - .L_1146)
.L_1146:
        /*000c*/ 	.word	0x00000000
        /*0010*/ 	.short	0x0000
        /*0012*/ 	.short	0x0070
        /*0014*/ 	.byte	0x00, 0xf0, 0x01, 0x28


	//----- nvinfo : EIATTR_SPARSE_MMA_MASK
	.align		4
.L_1147:
        /*0018*/ 	.byte	0x03, 0x50
        /*001a*/ 	.short	0x0000


	//----- nvinfo : EIATTR_MAXREG_COUNT
	.align		4
        /*001c*/ 	.byte	0x03, 0x1b
        /*001e*/ 	.short	0x00a8


	//----- nvinfo : EIATTR_NUM_BARRIERS
	.align		4
        /*0020*/ 	.byte	0x02, 0x4c
        /*0022*/ 	.byte	0x10
	.zero		1


	//----- nvinfo : EIATTR_EXTERNS
	.align		4
        /*0024*/ 	.byte	0x04, 0x0f
        /*0026*/ 	.short	(.L_1149 - .L_1148)


	//   ....[0]....
	.align		4
.L_1148:
        /*0028*/ 	.word	index@(__assertfail)


	//----- nvinfo : EIATTR_ANNOTATIONS
	.align		4
.L_1149:
        /*002c*/ 	.byte	0x04, 0x55
        /*002e*/ 	.short	(.L_1151 - .L_1150)


	//   ....[0]....
.L_1150:
        /* <DEDUP_REMOVED lines=28> */


	//----- nvinfo : EIATTR_MERCURY_ISA_VERSION
	.align		4
.L_1151:
        /*01d8*/ 	.byte	0x03, 0x5f
        /*01da*/ 	.short	0x0101


	//----- nvinfo : EIATTR_INT_WARP_WIDE_INSTR_OFFSETS
	.align		4
        /*01dc*/ 	.byte	0x04, 0x31
        /*01de*/ 	.short	(.L_1153 - .L_1152)


	//   ....[0]....
.L_1152:
        /*01e0*/ 	.word	0x00000130


	//   ....[1]....
        /*01e4*/ 	.word	0x00000170


	//   ....[2]....
        /*01e8*/ 	.word	0x000001e0


	//----- nvinfo : EIATTR_COOP_GROUP_MASK_REGIDS
	.align		4
.L_1153:
        /*01ec*/ 	.byte	0x04, 0x29
        /*01ee*/ 	.short	(.L_1155 - .L_1154)


	//   ....[0]....
.L_1154:
        /*01f0*/ 	.word	0xffffffff


	//   ....[1]....
        /*01f4*/ 	.word	0xffffffff


	//   ....[2]....
        /*01f8*/ 	.word	0xffffffff


	//   ....[3]....
        /*01fc*/ 	.word	0xffffffff


	//   ....[4]....
        /*0200*/ 	.word	0xffffffff


	//   ....[5]....
        /*0204*/ 	.word	0xffffffff


	//   ....[6]....
        /*0208*/ 	.word	0xffffffff


	//   ....[7]....
        /*020c*/ 	.word	0xffffffff


	//   ....[8]....
        /*0210*/ 	.word	0xffffffff


	//   ....[9]....
        /*0214*/ 	.word	0xffffffff


	//   ....[10]....
        /*0218*/ 	.word	0xffffffff


	//   ....[11]....
        /*021c*/ 	.word	0xffffffff


	//   ....[12]....
        /*0220*/ 	.word	0xffffffff


	//   ....[13]....
        /*0224*/ 	.word	0xffffffff


	//   ....[14]....
        /*0228*/ 	.word	0xffffffff


	//   ....[15]....
        /*022c*/ 	.word	0xffffffff


	//   ....[16]....
        /*0230*/ 	.word	0xffffffff


	//   ....[17]....
        /*0234*/ 	.word	0xffffffff


	//   ....[18]....
        /*0238*/ 	.word	0xffffffff


	//   ....[19]....
        /*023c*/ 	.word	0xffffffff


	//   ....[20]....
        /*0240*/ 	.word	0xffffffff


	//   ....[21]....
        /*0244*/ 	.word	0xffffffff


	//   ....[22]....
        /*0248*/ 	.word	0xffffffff


	//   ....[23]....
        /*024c*/ 	.word	0xffffffff


	//   ....[24]....
        /*0250*/ 	.word	0xffffffff


	//   ....[25]....
        /*0254*/ 	.word	0xffffffff


	//   ....[26]....
        /*0258*/ 	.word	0xffffffff


	//   ....[27]....
        /*025c*/ 	.word	0xffffffff


	//   ....[28]....
        /*0260*/ 	.word	0xffffffff


	//   ....[29]....
        /*0264*/ 	.word	0xffffffff


	//   ....[30]....
        /*0268*/ 	.word	0xffffffff


	//   ....[31]....
        /*026c*/ 	.word	0xffffffff


	//   ....[32]....
        /*0270*/ 	.word	0xffffffff


	//   ....[33]....
        /*0274*/ 	.word	0xffffffff


	//   ....[34]....
        /*0278*/ 	.word	0xffffffff


	//   ....[35]....
        /*027c*/ 	.word	0xffffffff


	//   ....[36]....
        /*0280*/ 	.word	0xffffffff


	//   ....[37]....
        /*0284*/ 	.word	0xffffffff


	//   ....[38]....
        /*0288*/ 	.word	0xffffffff


	//   ....[39]....
        /*028c*/ 	.word	0xffffffff


	//   ....[40]....
        /*0290*/ 	.word	0xffffffff


	//   ....[41]....
        /*0294*/ 	.word	0xffffffff


	//   ....[42]....
        /*0298*/ 	.word	0xffffffff


	//   ....[43]....
        /*029c*/ 	.word	0xffffffff


	//   ....[44]....
        /*02a0*/ 	.word	0xffffffff


	//   ....[45]....
        /*02a4*/ 	.word	0xffffffff


	//   ....[46]....
        /*02a8*/ 	.word	0xffffffff


	//   ....[47]....
        /*02ac*/ 	.word	0xffffffff


	//   ....[48]....
        /*02b0*/ 	.word	0xffffffff


	//   ....[49]....
        /*02b4*/ 	.word	0xffffffff


	//   ....[50]....
        /*02b8*/ 	.word	0x0500000f


	//   ....[51]....
        /*02bc*/ 	.word	0x0500000f


	//   ....[52]....
        /*02c0*/ 	.word	0x0500000f


	//   ....[53]....
        /*02c4*/ 	.word	0x0500000f


	//   ....[54]....
        /*02c8*/ 	.word	0x0500000f


	//   ....[55]....
        /*02cc*/ 	.word	0x0500000f


	//   ....[56]....
        /*02d0*/ 	.word	0x0500000f


	//   ....[57]....
        /*02d4*/ 	.word	0x0500000f


	//   ....[58]....
        /*02d8*/ 	.word	0x0500000f


	//   ....[59]....
        /*02dc*/ 	.word	0x0500000f


	//   ....[60]....
        /*02e0*/ 	.word	0x0500000f


	//   ....[61]....
        /*02e4*/ 	.word	0x0500000f


	//   ....[62]....
        /*02e8*/ 	.word	0x0500000f


	//   ....[63]....
        /*02ec*/ 	.word	0x0500000f


	//   ....[64]....
        /*02f0*/ 	.word	0x0500000f


	//   ....[65]....
        /*02f4*/ 	.word	0x0500000f


	//   ....[66]....
        /*02f8*/ 	.word	0x0500000f


	//   ....[67]....
        /*02fc*/ 	.word	0x0500000f


	//----- nvinfo : EIATTR_COOP_GROUP_INSTR_OFFSETS
	.align		4
.L_1155:
        /*0300*/ 	.byte	0x04, 0x28
        /*0302*/ 	.short	(.L_1157 - .L_1156)


	//   ....[0]....
.L_1156:
        /*0304*/ 	.word	0x00000070


	//   ....[1]....
        /*0308*/ 	.word	0x00000140


	//   ....[2]....
        /*030c*/ 	.word	0x00000190


	//   ....[3]....
        /*0310*/ 	.word	0x000003c0


	//   ....[4]....
        /*0314*/ 	.word	0x00000520


	//   ....[5]....
        /*0318*/ 	.word	0x00000640


	//   ....[6]....
        /*031c*/ 	.word	0x000007a0


	//   ....[7]....
        /*0320*/ 	.word	0x00000db0


	//   ....[8]....
        /*0324*/ 	.word	0x00002090


	//   ....[9]....
        /*0328*/ 	.word	0x00002120


	//   ....[10]....
        /*032c*/ 	.word	0x00002530


	//   ....[11]....
        /*0330*/ 	.word	0x000025b0


	//   ....[12]....
        /*0334*/ 	.word	0x00003b40


	//   ....[13]....
        /*0338*/ 	.word	0x00003bb0


	//   ....[14]....
        /*033c*/ 	.word	0x00004010


	//   ....[15]....
        /*0340*/ 	.word	0x000041d0


	//   ....[16]....
        /*0344*/ 	.word	0x00005580


	//   ....[17]....
        /*0348*/ 	.word	0x000055b0


	//   ....[18]....
        /*034c*/ 	.word	0x00005660


	//   ....[19]....
        /*0350*/ 	.word	0x00005680


	//   ....[20]....
        /*0354*/ 	.word	0x000070b0


	//   ....[21]....
        /*0358*/ 	.word	0x000070e0


	//   ....[22]....
        /*035c*/ 	.word	0x00007270


	//   ....[23]....
        /*0360*/ 	.word	0x00007280


	//   ....[24]....
        /*0364*/ 	.word	0x000077a0


	//   ....[25]....
        /*0368*/ 	.word	0x000077c0


	//   ....[26]....
        /*036c*/ 	.word	0x00007900


	//   ....[27]....
        /*0370*/ 	.word	0x00007920


	//   ....[28]....
        /*0374*/ 	.word	0x00007a50


	//   ....[29]....
        /*0378*/ 	.word	0x00007a70


	//   ....[30]....
        /*037c*/ 	.word	0x00007bb0


	//   ....[31]....
        /*0380*/ 	.word	0x00007bf0


	//   ....[32]....
        /*0384*/ 	.word	0x00008620


	//   ....[33]....
        /*0388*/ 	.word	0x00008f90


	//   ....[34]....
        /*038c*/ 	.word	0x00008fa0


	//   ....[35]....
        /*0390*/ 	.word	0x00008fe0


	//   ....[36]....
        /*0394*/ 	.word	0x00009020


	//   ....[37]....
        /*0398*/ 	.word	0x00009120


	//   ....[38]....
        /*039c*/ 	.word	0x00009130


	//   ....[39]....
        /*03a0*/ 	.word	0x000091c0


	//   ....[40]....
        /*03a4*/ 	.word	0x000091d0


	//   ....[41]....
        /*03a8*/ 	.word	0x00009260


	//   ....[42]....
        /*03ac*/ 	.word	0x00009270


	//   ....[43]....
        /*03b0*/ 	.word	0x00009300


	//   ....[44]....
        /*03b4*/ 	.word	0x00009310


	//   ....[45]....
        /*03b8*/ 	.word	0x00009390


	//   ....[46]....
        /*03bc*/ 	.word	0x000093a0


	//   ....[47]....
        /*03c0*/ 	.word	0x000093b0


	//   ....[48]....
        /*03c4*/ 	.word	0x000093c0


	//   ....[49]....
        /*03c8*/ 	.word	0x0000bba0


	//   ....[50]....
        /*03cc*/ 	.word	0x0000c0a0


	//   ....[51]....
        /*03d0*/ 	.word	0x0000c210


	//   ....[52]....
        /*03d4*/ 	.word	0x0000c270


	//   ....[53]....
        /*03d8*/ 	.word	0x0000c340


	//   ....[54]....
        /*03dc*/ 	.word	0x0000c3e0


	//   ....[55]....
        /*03e0*/ 	.word	0x0000c480


	//   ....[56]....
        /*03e4*/ 	.word	0x0000c590


	//   ....[57]....
        /*03e8*/ 	.word	0x0000c5f0


	//   ....[58]....
        /*03ec*/ 	.word	0x0000c6f0


	//   ....[59]....
        /*03f0*/ 	.word	0x0000c750


	//   ....[60]....
        /*03f4*/ 	.word	0x0000c850


	//   ....[61]....
        /*03f8*/ 	.word	0x0000c8b0


	//   ....[62]....
        /*03fc*/ 	.word	0x0000c9b0


	//   ....[63]....
        /*0400*/ 	.word	0x0000ca10


	//   ....[64]....
        /*0404*/ 	.word	0x0000cb00


	//   ....[65]....
        /*0408*/ 	.word	0x0000cb60


	//   ....[66]....
        /*040c*/ 	.word	0x0000cc00


	//   ....[67]....
        /*0410*/ 	.word	0x0000cff0


	//----- nvinfo : EIATTR_REG_RECONFIG
	.align		4
.L_1157:
        /*0414*/ 	.byte	0x01, 0x54
	.zero		2


	//----- nvinfo : EIATTR_SYSCALL_OFFSETS
	.align		4
        /*0418*/ 	.byte	0x04, 0x46
        /*041a*/ 	.short	(.L_1159 - .L_1158)


	//   ....[0]....
.L_1158:
        /*041c*/ 	.word	0x00001110


	//   ....[1]....
        /*0420*/ 	.word	0x00008280


	//   ....[2]....
        /*0424*/ 	.word	0x000083c0


	//   ....[3]....
        /*0428*/ 	.word	0x000084b0


	//   ....[4]....
        /*042c*/ 	.word	0x00008bb0


	//----- nvinfo : EIATTR_MBARRIER_INSTR_OFFSETS
	.align		4
.L_1159:
        /*0430*/ 	.byte	0x04, 0x39
        /*0432*/ 	.short	(.L_1161 - .L_1160)


	//   ....[0]....
.L_1160:
        /*0434*/ 	.word	0x00000270
        /*0438*/ 	.word	0x000000ff
        /*043c*/ 	.word	0x00022800
        /*0440*/ 	.short	0x0100
        /*0442*/ 	.byte	0x08
	.zero		1


	//   ....[1]....
        /*0444*/ 	.word	0x00000280
        /*0448*/ 	.word	0x000000ff
        /*044c*/ 	.word	0x00022820
        /*0450*/ 	.short	0x0100
        /*0452*/ 	.byte	0x08
	.zero		1


	//   ....[2]....
        /*0454*/ 	.word	0x00000370
        /*0458*/ 	.word	0x000000ff
        /*045c*/ 	.word	0x00022830
        /*0460*/ 	.short	0x0100
        /*0462*/ 	.byte	0x08
	.zero		1


	//   ....[3]....
        /*0464*/ 	.word	0x00000380
        /*0468*/ 	.word	0x000000ff
        /*046c*/ 	.word	0x00022840
        /*0470*/ 	.short	0x0100
        /*0472*/ 	.byte	0x08
	.zero		1


	//   ....[4]....
        /*0474*/ 	.word	0x00000390
        /*0478*/ 	.word	0x000000ff
        /*047c*/ 	.word	0x00022838
        /*0480*/ 	.short	0x0100
        /*0482*/ 	.byte	0x08
	.zero		1


	//   ....[5]....
        /*0484*/ 	.word	0x000003a0
        /*0488*/ 	.word	0x000000ff
        /*048c*/ 	.word	0x00022848
        /*0490*/ 	.short	0x0100
        /*0492*/ 	.byte	0x08
	.zero		1


	//   ....[6]....
        /*0494*/ 	.word	0x000004d0
        /*0498*/ 	.word	0x000000ff
        /*049c*/ 	.word	0x00022850
        /*04a0*/ 	.short	0x0100
        /*04a2*/ 	.byte	0x08
	.zero		1


	//   ....[7]....
        /*04a4*/ 	.word	0x000004e0
        /*04a8*/ 	.word	0x000000ff
        /*04ac*/ 	.word	0x00022860
        /*04b0*/ 	.short	0x0100
        /*04b2*/ 	.byte	0x08
	.zero		1


	//   ....[8]....
        /*04b4*/ 	.word	0x000004f0
        /*04b8*/ 	.word	0x000000ff
        /*04bc*/ 	.word	0x00022858
        /*04c0*/ 	.short	0x0100
        /*04c2*/ 	.byte	0x08
	.zero		1


	//   ....[9]....
        /*04c4*/ 	.word	0x00000500
        /*04c8*/ 	.word	0x000000ff
        /*04cc*/ 	.word	0x00022868
        /*04d0*/ 	.short	0x0100
        /*04d2*/ 	.byte	0x08
	.zero		1


	//   ....[10]....
        /*04d4*/ 	.word	0x000005f0
        /*04d8*/ 	.word	0x000000ff
        /*04dc*/ 	.word	0x00022870
        /*04e0*/ 	.short	0x0100
        /*04e2*/ 	.byte	0x06
	.zero		1


	//   ....[11]....
        /*04e4*/ 	.word	0x00000600
        /*04e8*/ 	.word	0x000000ff
        /*04ec*/ 	.word	0x00022880
        /*04f0*/ 	.short	0x0100
        /*04f2*/ 	.byte	0x06
	.zero		1


	//   ....[12]....
        /*04f4*/ 	.word	0x00000610
        /*04f8*/ 	.word	0x000000ff
        /*04fc*/ 	.word	0x00022878
        /*0500*/ 	.short	0x0100
        /*0502*/ 	.byte	0x06
	.zero		1


	//   ....[13]....
        /*0504*/ 	.word	0x00000620
        /*0508*/ 	.word	0x000000ff
        /*050c*/ 	.word	0x00022888
        /*0510*/ 	.short	0x0100
        /*0512*/ 	.byte	0x06
	.zero		1


	//   ....[14]....
        /*0514*/ 	.word	0x00000750
        /*0518*/ 	.word	0x000000ff
        /*051c*/ 	.word	0x00022890
        /*0520*/ 	.short	0x0100
        /*0522*/ 	.byte	0x08
	.zero		1


	//   ....[15]....
        /*0524*/ 	.word	0x00000760
        /*0528*/ 	.word	0x000000ff
        /*052c*/ 	.word	0x000228a0
        /*0530*/ 	.short	0x0100
        /*0532*/ 	.byte	0x08
	.zero		1


	//   ....[16]....
        /*0534*/ 	.word	0x00000770
        /*0538*/ 	.word	0x000000ff
        /*053c*/ 	.word	0x00022898
        /*0540*/ 	.short	0x0100
        /*0542*/ 	.byte	0x08
	.zero		1


	//   ....[17]....
        /*0544*/ 	.word	0x00000780
        /*0548*/ 	.word	0x000000ff
        /*054c*/ 	.word	0x000228a8
        /*0550*/ 	.short	0x0100
        /*0552*/ 	.byte	0x08
	.zero		1


	//   ....[18]....
        /*0554*/ 	.word	0x000008b0
        /*0558*/ 	.word	0x000000ff
        /*055c*/ 	.word	0x000228b0
        /*0560*/ 	.short	0x0100
        /*0562*/ 	.byte	0x08
	.zero		1


	//   ....[19]....
        /*0564*/ 	.word	0x000008c0
        /*0568*/ 	.word	0x000000ff
        /*056c*/ 	.word	0x000228c0
        /*0570*/ 	.short	0x0100
        /*0572*/ 	.byte	0x08
	.zero		1


	//   ....[20]....
        /*0574*/ 	.word	0x000008d0
        /*0578*/ 	.word	0x000000ff
        /*057c*/ 	.word	0x000228b8
        /*0580*/ 	.short	0x0100
        /*0582*/ 	.byte	0x08
	.zero		1


	//   ....[21]....
        /*0584*/ 	.word	0x000008e0
        /*0588*/ 	.word	0x000000ff
        /*058c*/ 	.word	0x000228c8
        /*0590*/ 	.short	0x0100
        /*0592*/ 	.byte	0x08
	.zero		1


	//   ....[22]....
        /*0594*/ 	.word	0x00001160
        /*0598*/ 	.word	0x000000ff
        /*059c*/ 	.word	0x00022800
        /*05a0*/ 	.short	0x010a
        /*05a2*/ 	.byte	0x2d
	.zero		1


	//   ....[23]....
        /*05a4*/ 	.word	0x00001230
        /*05a8*/ 	.word	0x000000ff
        /*05ac*/ 	.word	0x00022830
        /*05b0*/ 	.short	0x010a
        /*05b2*/ 	.byte	0x15
	.zero		1


	//   ....[24]....
        /*05b4*/ 	.word	0x00001270
        /*05b8*/ 	.word	0x000000ff
        /*05bc*/ 	.word	0x00022830
        /*05c0*/ 	.short	0x010a
        /*05c2*/ 	.byte	0x15
	.zero		1


	//   ....[25]....
        /*05c4*/ 	.word	0x00002a10
        /*05c8*/ 	.word	0x00000003
        /*05cc*/ 	.word	0x00000000
        /*05d0*/ 	.short	0x0101
        /*05d2*/ 	.byte	0x3f
	.zero		1


	//   ....[26]....
        /*05d4*/ 	.word	0x00002e80
        /*05d8*/ 	.word	0x000000ff
        /*05dc*/ 	.word	0x00022850
        /*05e0*/ 	.short	0x010a
        /*05e2*/ 	.byte	0x15
	.zero		1


	//   ....[27]....
        /*05e4*/ 	.word	0x00002ec0
        /*05e8*/ 	.word	0x000000ff
        /*05ec*/ 	.word	0x00022850
        /*05f0*/ 	.short	0x010a
        /*05f2*/ 	.byte	0x15
	.zero		1


	//   ....[28]....
        /*05f4*/ 	.word	0x000031b0
        /*05f8*/ 	.word	0x00000009
        /*05fc*/ 	.word	0x00000000
        /*0600*/ 	.short	0x0101
        /*0602*/ 	.byte	0x3f
	.zero		1


	//   ....[29]....
        /*0604*/ 	.word	0x00003340
        /*0608*/ 	.word	0x000000ff
        /*060c*/ 	.word	0x00022830
        /*0610*/ 	.short	0x010a
        /*0612*/ 	.byte	0x17
	.zero		1


	//   ....[30]....
        /*0614*/ 	.word	0x00003390
        /*0618*/ 	.word	0x000000ff
        /*061c*/ 	.word	0x00022830
        /*0620*/ 	.short	0x010a
        /*0622*/ 	.byte	0x17
	.zero		1


	//   ....[31]....
        /*0624*/ 	.word	0x00004d90
        /*0628*/ 	.word	0x000000a1
        /*062c*/ 	.word	0x00000000
        /*0630*/ 	.short	0x0101
        /*0632*/ 	.byte	0x3f
	.zero		1


	//   ....[32]....
        /*0634*/ 	.word	0x00005230
        /*0638*/ 	.word	0x000000ff
        /*063c*/ 	.word	0x00022850
        /*0640*/ 	.short	0x010a
        /*0642*/ 	.byte	0x17
	.zero		1


	//   ....[33]....
        /*0644*/ 	.word	0x00005280
        /*0648*/ 	.word	0x000000ff
        /*064c*/ 	.word	0x00022850
        /*0650*/ 	.short	0x010a
        /*0652*/ 	.byte	0x17
	.zero		1


	//   ....[34]....
        /*0654*/ 	.word	0x00005560
        /*0658*/ 	.word	0x000000c3
        /*065c*/ 	.word	0x00000000
        /*0660*/ 	.short	0x0101
        /*0662*/ 	.byte	0x3f
	.zero		1


	//   ....[35]....
        /*0664*/ 	.word	0x00007780
        /*0668*/ 	.word	0x000000ce
        /*066c*/ 	.word	0x00000000
        /*0670*/ 	.short	0x0101
        /*0672*/ 	.byte	0x3f
	.zero		1


	//   ....[36]....
        /*0674*/ 	.word	0x00008850
        /*0678*/ 	.word	0x00000000
        /*067c*/ 	.word	0x00022840
        /*0680*/ 	.short	0x010a
        /*0682*/ 	.byte	0x3f
	.zero		1


	//   ....[37]....
        /*0684*/ 	.word	0x000094c0
        /*0688*/ 	.word	0x000000ff
        /*068c*/ 	.word	0x00022800
        /*0690*/ 	.short	0x0107
        /*0692*/ 	.byte	0x24
	.zero		1


	//   ....[38]....
        /*0694*/ 	.word	0x00009520
        /*0698*/ 	.word	0x000000ff
        /*069c*/ 	.word	0x00022800
        /*06a0*/ 	.short	0x0101
        /*06a2*/ 	.byte	0x24
	.zero		1


	//   ....[39]....
        /*06a4*/ 	.word	0x00009540
        /*06a8*/ 	.word	0x000000ff
        /*06ac*/ 	.word	0x00022820
        /*06b0*/ 	.short	0x010a
        /*06b2*/ 	.byte	0x24
	.zero		1


	//   ....[40]....
        /*06b4*/ 	.word	0x00009620
        /*06b8*/ 	.word	0x00000002
        /*06bc*/ 	.word	0x00022860
        /*06c0*/ 	.short	0x010a
        /*06c2*/ 	.byte	0x3f
	.zero		1


	//   ....[41]....
        /*06c4*/ 	.word	0x00009e40
        /*06c8*/ 	.word	0x00000003
        /*06cc*/ 	.word	0x00022840
        /*06d0*/ 	.short	0x010a
        /*06d2*/ 	.byte	0x3f
	.zero		1


	//   ....[42]....
        /*06d4*/ 	.word	0x0000a090
        /*06d8*/ 	.word	0x00000003
        /*06dc*/ 	.word	0x00022860
        /*06e0*/ 	.short	0x010a
        /*06e2*/ 	.byte	0x3f
	.zero		1


	//   ....[43]....
        /*06e4*/ 	.word	0x0000a8a0
        /*06e8*/ 	.word	0x00000004
        /*06ec*/ 	.word	0x00022840
        /*06f0*/ 	.short	0x010a
        /*06f2*/ 	.byte	0x3f
	.zero		1


	//   ....[44]....
        /*06f4*/ 	.word	0x0000aad0
        /*06f8*/ 	.word	0x00000004
        /*06fc*/ 	.word	0x00022860
        /*0700*/ 	.short	0x010a
        /*0702*/ 	.byte	0x3f
	.zero		1


	//   ....[45]....
        /*0704*/ 	.word	0x0000b230
        /*0708*/ 	.word	0x00000004
        /*070c*/ 	.word	0x00022840
        /*0710*/ 	.short	0x010a
        /*0712*/ 	.byte	0x3f
	.zero		1


	//   ....[46]....
        /*0714*/ 	.word	0x0000b480
        /*0718*/ 	.word	0x00000004
        /*071c*/ 	.word	0x00022860
        /*0720*/ 	.short	0x010a
        /*0722*/ 	.byte	0x3f
	.zero		1


	//   ....[47]....
        /*0724*/ 	.word	0x0000bb20
        /*0728*/ 	.word	0x00000000
        /*072c*/ 	.word	0x00022820
        /*0730*/ 	.short	0x010a
        /*0732*/ 	.byte	0x3f
	.zero		1


	//   ....[48]....
        /*0734*/ 	.word	0x0000bcf0
        /*0738*/ 	.word	0x00000006
        /*073c*/ 	.word	0x00000000
        /*0740*/ 	.short	0x010a
        /*0742*/ 	.byte	0x3f
	.zero		1


	//   ....[49]....
        /*0744*/ 	.word	0x0000bd40
        /*0748*/ 	.word	0x00000003
        /*074c*/ 	.word	0x00000000
        /*0750*/ 	.short	0x010a
        /*0752*/ 	.byte	0x3f
	.zero		1


	//   ....[50]....
        /*0754*/ 	.word	0x0000bda0
        /*0758*/ 	.word	0x00000012
        /*075c*/ 	.word	0x00000000
        /*0760*/ 	.short	0x010a
        /*0762*/ 	.byte	0x3f
	.zero		1


	//   ....[51]....
        /*0764*/ 	.word	0x0000bdd0
        /*0768*/ 	.word	0x00000003
        /*076c*/ 	.word	0x00000000
        /*0770*/ 	.short	0x010a
        /*0772*/ 	.byte	0x3f
	.zero		1


	//   ....[52]....
        /*0774*/ 	.word	0x0000be40
        /*0778*/ 	.word	0x00000003
        /*077c*/ 	.word	0x00022800
        /*0780*/ 	.short	0x010a
        /*0782*/ 	.byte	0x3f
	.zero		1


	//   ....[53]....
        /*0784*/ 	.word	0x0000bea0
        /*0788*/ 	.word	0x00000003
        /*078c*/ 	.word	0x00022830
        /*0790*/ 	.short	0x010a
        /*0792*/ 	.byte	0x3f
	.zero		1


	//   ....[54]....
        /*0794*/ 	.word	0x0000bef0
        /*0798*/ 	.word	0x00000009
        /*079c*/ 	.word	0x00022850
        /*07a0*/ 	.short	0x010a
        /*07a2*/ 	.byte	0x3f
	.zero		1


	//   ....[55]....
        /*07a4*/ 	.word	0x0000bf60
        /*07a8*/ 	.word	0x00000000
        /*07ac*/ 	.word	0x00022830
        /*07b0*/ 	.short	0x010a
        /*07b2*/ 	.byte	0x3f
	.zero		1


	//   ....[56]....
        /*07b4*/ 	.word	0x0000bfc0
        /*07b8*/ 	.word	0x000000c3
        /*07bc*/ 	.word	0x00022850
        /*07c0*/ 	.short	0x010a
        /*07c2*/ 	.byte	0x3f
	.zero		1


	//   ....[57]....
        /*07c4*/ 	.word	0x0000c160
        /*07c8*/ 	.word	0x00000000
        /*07cc*/ 	.word	0x00022840
        /*07d0*/ 	.short	0x010a
        /*07d2*/ 	.byte	0x3f
	.zero		1


	//   ....[58]....
        /*07d4*/ 	.word	0x0000cc90
        /*07d8*/ 	.word	0x00000003
        /*07dc*/ 	.word	0x00022820
        /*07e0*/ 	.short	0x010a
        /*07e2*/ 	.byte	0x3f
	.zero		1


	//   ....[59]....
        /*07e4*/ 	.word	0x0000cce0
        /*07e8*/ 	.word	0x00000002
        /*07ec*/ 	.word	0x00022860
        /*07f0*/ 	.short	0x010a
        /*07f2*/ 	.byte	0x3f
	.zero		1


	//   ....[60]....
        /*07f4*/ 	.word	0x0000cd30
        /*07f8*/ 	.word	0x00000003
        /*07fc*/ 	.word	0x00022840
        /*0800*/ 	.short	0x010a
        /*0802*/ 	.byte	0x3f
	.zero		1


	//   ....[61]....
        /*0804*/ 	.word	0x0000cd80
        /*0808*/ 	.word	0x00000003
        /*080c*/ 	.word	0x00022860
        /*0810*/ 	.short	0x010a
        /*0812*/ 	.byte	0x3f
	.zero		1


	//   ....[62]....
        /*0814*/ 	.word	0x0000cdd0
        /*0818*/ 	.word	0x00000004
        /*081c*/ 	.word	0x00022840
        /*0820*/ 	.short	0x010a
        /*0822*/ 	.byte	0x3f
	.zero		1


	//   ....[63]....
        /*0824*/ 	.word	0x0000ce20
        /*0828*/ 	.word	0x00000004
        /*082c*/ 	.word	0x00022860
        /*0830*/ 	.short	0x010a
        /*0832*/ 	.byte	0x3f
	.zero		1


	//   ....[64]....
        /*0834*/ 	.word	0x0000ce70
        /*0838*/ 	.word	0x00000004
        /*083c*/ 	.word	0x00022840
        /*0840*/ 	.short	0x010a
        /*0842*/ 	.byte	0x3f
	.zero		1


	//   ....[65]....
        /*0844*/ 	.word	0x0000cec0
        /*0848*/ 	.word	0x00000004
        /*084c*/ 	.word	0x00022860
        /*0850*/ 	.short	0x010a
        /*0852*/ 	.byte	0x3f
	.zero		1


	//   ....[66]....
        /*0854*/ 	.word	0x0000cf10
        /*0858*/ 	.word	0x00000000
        /*085c*/ 	.word	0x00022820
        /*0860*/ 	.short	0x010a
        /*0862*/ 	.byte	0x3f
	.zero		1


	//   ....[67]....
        /*0864*/ 	.word	0x0000d0b0
        /*0868*/ 	.word	0x00000006
        /*086c*/ 	.word	0x00000000
        /*0870*/ 	.short	0x010a
        /*0872*/ 	.byte	0x3f
	.zero		1


	//   ....[68]....
        /*0874*/ 	.word	0x0000d100
        /*0878*/ 	.word	0x00000003
        /*087c*/ 	.word	0x00000000
        /*0880*/ 	.short	0x010a
        /*0882*/ 	.byte	0x3f
	.zero		1


	//   ....[69]....
        /*0884*/ 	.word	0x0000d150
        /*0888*/ 	.word	0x00000012
        /*088c*/ 	.word	0x00000000
        /*0890*/ 	.short	0x010a
        /*0892*/ 	.byte	0x3f
	.zero		1


	//----- nvinfo : EIATTR_NUM_MBARRIERS
	.align		4
.L_1161:
        /*0894*/ 	.byte	0x03, 0x38
        /*0896*/ 	.short	0x0016


	//----- nvinfo : EIATTR_EXIT_INSTR_OFFSETS
	.align		4
        /*0898*/ 	.byte	0x04, 0x1c
        /*089a*/ 	.short	(.L_1163 - .L_1162)


	//   ....[0]....
.L_1162:
        /*089c*/ 	.word	0x00000a20


	//   ....[1]....
        /*08a0*/ 	.word	0x00007d50


	//   ....[2]....
        /*08a4*/ 	.word	0x0000be20


	//----- nvinfo : EIATTR_MAX_THREADS
	.align		4
.L_1163:
        /*08a8*/ 	.byte	0x04, 0x05
        /*08aa*/ 	.short	(.L_1165 - .L_1164)
.L_1164:
        /*08ac*/ 	.word	0x00000180
        /*08b0*/ 	.word	0x00000001
        /*08b4*/ 	.word	0x00000001


	//----- nvinfo : EIATTR_CRS_STACK_SIZE
	.align		4
.L_1165:
        /*08b8*/ 	.byte	0x04, 0x1e
        /*08ba*/ 	.short	(.L_1167 - .L_1166)
.L_1166:
        /*08bc*/ 	.word	0x00000000


	//----- nvinfo : EIATTR_CBANK_PARAM_SIZE
	.align		4
.L_1167:
        /*08c0*/ 	.byte	0x03, 0x19
        /*08c2*/ 	.short	0x0a70


	//----- nvinfo : EIATTR_PARAM_CBANK
	.align		4
        /*08c4*/ 	.byte	0x04, 0x0a
        /*08c6*/ 	.short	(.L_1169 - .L_1168)
	.align		4
.L_1168:
        /*08c8*/ 	.word	index@(.nv.constant0._ZN7cutlass13device_kernelIN5flash11enable_sm90INS1_16FlashAttnFwdSm90INS1_25CollectiveMainloopFwdSm90ILi2EN4cute5tupleIJNS5_1CILi1EEES8_S8_EEENS6_IJNS7_ILi128EEENS7_ILi96EEENS7_ILi64EEEEEELi256ENS_6half_tEfNS_4arch4Sm90ELb0ELb0ELb1ELb0ELb0ELb0ELb0ELb1ELb0ELb1ELb0ELb0EEENS1_21CollectiveEpilogueFwdINS6_IJSA_NS7_ILi256EEESB_EEES9_SE_SG_Li256ELb0ELb1ELb0ELb0EEENS1_29StaticPersistentTileSchedulerILb0EEEEEEEEEvNT_6ParamsE)
        /*08cc*/ 	.short	0x0210
        /*08ce*/ 	.short	0x0a70


	//----- nvinfo : EIATTR_SW_WAR
	.align		4
.L_1169:
        /*08d0*/ 	.byte	0x04, 0x36
        /*08d2*/ 	.short	(.L_1171 - .L_1170)
.L_1170:
        /*08d4*/ 	.word	0x00000008
.L_1171:


//--------------------- .nv.info._ZN7cutlass13device_kernelIN5flash11enable_sm90INS1_16FlashAttnFwdSm90INS1_25CollectiveMainloopFwdSm90ILi2EN4cute5tupleIJNS5_1CILi1EEES8_S8_EEENS6_IJNS7_ILi128EEENS7_ILi96EEENS7_ILi64EEEEEELi256ENS_6half_tEfNS_4arch4Sm90ELb0ELb0ELb1ELb0ELb0ELb0ELb1ELb1ELb0ELb1ELb0ELb0EEENS1_21CollectiveEpilogueFwdINS6_IJSA_NS7_ILi256EEESB_EEES9_SE_SG_Li256ELb0ELb1ELb0ELb0EEENS1_29StaticPersistentTileSchedulerILb0EEEEEEEEEvNT_6ParamsE --------------------------
	.section	.nv.info._ZN7cutlass13device_kernelIN5flash11enable_sm90INS1_16FlashAttnFwdSm90INS1_25CollectiveMainloopFwdSm90ILi2EN4cute5tupleIJNS5_1CILi1EEES8_S8_EEENS6_IJNS7_ILi128EEENS7_ILi96EEENS7_ILi64EEEEEELi256ENS_6half_tEfNS_4arch4Sm90ELb0ELb0ELb1ELb0ELb0ELb0ELb1ELb1ELb0ELb1ELb0ELb0EEENS1_21CollectiveEpilogueFwdINS6_IJSA_NS7_ILi256EEESB_EEES9_SE_SG_Li256ELb0ELb1ELb0ELb0EEENS1_29StaticPersistentTileSchedulerILb0EEEEEEEEEvNT_6ParamsE,"",@"SHT_CUDA_INFO"
	.sectionflags	@""
	.align	4


	//----- nvinfo : EIATTR_CUDA_API_VERSION
	.align		4
        /*0000*/ 	.byte	0x04, 0x37
        /*0002*/ 	.short	(.L_1173 - .L_1172)
.L_1172:
        /*0004*/ 	.word	0x00000082


	//----- nvinfo : EIATTR_KPARAM_INFO
	.align		4
.L_1173:
        /*0008*/ 	.byte	0x04, 0x17
        /*000a*/ 	.short	(.L_1175 - .L_1174)
.L_1174:
        /*000c*/ 	.word	0x00000000
        /*0010*/ 	.short	0x0000
        /*0012*/ 	.short	0x0070
        /*0014*/ 	.byte	0x00, 0xf0, 0x01, 0x2c


	//----- nvinfo : EIATTR_SPARSE_MMA_MASK
	.align		4
.L_1175:
        /*0018*/ 	.byte	0x03, 0x50
        /*001a*/ 	.short	0x0000


	//----- nvinfo : EIATTR_MAXREG_COUNT
	.align		4
        /*001c*/ 	.byte	0x03, 0x1b
        /*001e*/ 	.short	0x00a8


	//----- nvinfo : EIATTR_NUM_BARRIERS
	.align		4
        /*0020*/ 	.byte	0x02, 0x4c
        /*0022*/ 	.byte	0x10
	.zero		1


	//----- nvinfo : EIATTR_EXTERNS
	.align		4
        /*0024*/ 	.byte	0x04, 0x0f
        /*0026*/ 	.short	(.L_1177 - .L_1176)


	//   ....[0]....
	.align		4
.L_1176:
        /*0028*/ 	.word	index@(__assertfail)


	//----- nvinfo : EIATTR_ANNOTATIONS
	.align		4
.L_1177:
        /*002c*/ 	.byte	0x04, 0x55
        /*002e*/ 	.short	(.L_1179 - .L_1178)


	//   ....[0]....
.L_1178:
        /* <DEDUP_REMOVED lines=50> */


	//----- nvinfo : EIATTR_MERCURY_ISA_VERSION
	.align		4
.L_1179:
        /*0338*/ 	.byte	0x03, 0x5f
        /*033a*/ 	.short	0x0101


	//----- nvinfo : EIATTR_INT_WARP_WIDE_INSTR_OFFSETS
	.align		4
        /*033c*/ 	.byte	0x04, 0x31
        /*033e*/ 	.short	(.L_1181 - .L_1180)


	//   ....[0]....
.L_1180:
        /*0340*/ 	.word	0x00000130


	//   ....[1]....
        /*0344*/ 	.word	0x00000170


	//   ....[2]....
        /*0348*/ 	.word	0x000001e0


	//   ....[3]....
        /*034c*/ 	.word	0x000001f0


	//----- nvinfo : EIATTR_COOP_GROUP_MASK_REGIDS
	.align		4
.L_1181:
        /*0350*/ 	.byte	0x04, 0x29
        /*0352*/ 	.short	(.L_1183 - .L_1182)


	//   ....[0]....
.L_1182:
        /*0354*/ 	.word	0xffffffff


	//   ....[1]....
        /*0358*/ 	.word	0xffffffff


	//   ....[2]....
        /*035c*/ 	.word	0xffffffff


	//   ....[3]....
        /*0360*/ 	.word	0xffffffff


	//   ....[4]....
        /*0364*/ 	.word	0xffffffff


	//   ....[5]....
        /*0368*/ 	.word	0xffffffff


	//   ....[6]....
        /*036c*/ 	.word	0xffffffff


	//   ....[7]....
        /*0370*/ 	.word	0xffffffff


	//   ....[8]....
        /*0374*/ 	.word	0xffffffff


	//   ....[9]....
        /*0378*/ 	.word	0xffffffff


	//   ....[10]....
        /*037c*/ 	.word	0xffffffff


	//   ....[11]....
        /*0380*/ 	.word	0xffffffff


	//   ....[12]....
        /*0384*/ 	.word	0xffffffff


	//   ....[13]....
        /*0388*/ 	.word	0xffffffff


	//   ....[14]....
        /*038c*/ 	.word	0xffffffff


	//   ....[15]....
        /*0390*/ 	.word	0xffffffff


	//   ....[16]....
        /*0394*/ 	.word	0xffffffff


	//   ....[17]....
        /*0398*/ 	.word	0xffffffff


	//   ....[18]....
        /*039c*/ 	.word	0xffffffff


	//   ....[19]....
        /*03a0*/ 	.word	0xffffffff


	//   ....[20]....
        /*03a4*/ 	.word	0xffffffff


	//   ....[21]....
        /*03a8*/ 	.word	0xffffffff


	//   ....[22]....
        /*03ac*/ 	.word	0xffffffff


	//   ....[23]....
        /*03b0*/ 	.word	0xffffffff


	//   ....[24]....
        /*03b4*/ 	.word	0xffffffff


	//   ....[25]....
        /*03b8*/ 	.word	0xffffffff


	//   ....[26]....
        /*03bc*/ 	.word	0xffffffff


	//   ....[27]....
        /*03c0*/ 	.word	0xffffffff


	//   ....[28]....
        /*03c4*/ 	.word	0xffffffff


	//   ....[29]....
        /*03c8*/ 	.word	0xffffffff


	//   ....[30]....
        /*03cc*/ 	.word	0xffffffff


	//   ....[31]....
        /*03d0*/ 	.word	0xffffffff


	//   ....[32]....
        /*03d4*/ 	.word	0xffffffff


	//   ....[33]....
        /*03d8*/ 	.word	0xffffffff


	//   ....[34]....
        /*03dc*/ 	.word	0xffffffff


	//   ....[35]....
        /*03e0*/ 	.word	0xffffffff


	//   ....[36]....
        /*03e4*/ 	.word	0xffffffff


	//   ....[37]....
        /*03e8*/ 	.word	0xffffffff


	//   ....[38]....
        /*03ec*/ 	.word	0xffffffff


	//   ....[39]....
        /*03f0*/ 	.word	0xffffffff


	//   ....[40]....
        /*03f4*/ 	.word	0xffffffff


	//   ....[41]....
        /*03f8*/ 	.word	0xffffffff


	//   ....[42]....
        /*03fc*/ 	.word	0xffffffff


	//   ....[43]....
        /*0400*/ 	.word	0xffffffff


	//   ....[44]....
        /*0404*/ 	.word	0xffffffff


	//   ....[45]....
        /*0408*/ 	.word	0xffffffff


	//   ....[46]....
        /*040c*/ 	.word	0xffffffff


	//   ....[47]....
        /*0410*/ 	.word	0xffffffff


	//   ....[48]....
        /*0414*/ 	.word	0xffffffff


	//   ....[49]....
        /*0418*/ 	.word	0xffffffff


	//   ....[50]....
        /*041c*/ 	.word	0xffffffff


	//   ....[51]....
        /*0420*/ 	.word	0xffffffff


	//   ....[52]....
        /*0424*/ 	.word	0xffffffff


	//   ....[53]....
        /*0428*/ 	.word	0xffffffff


	//   ....[54]....
        /*042c*/ 	.word	0xffffffff


	//   ....[55]....
        /*0430*/ 	.word	0xffffffff


	//   ....[56]....
        /*0434*/ 	.word	0xffffffff


	//   ....[57]....
        /*0438*/ 	.word	0xffffffff


	//   ....[58]....
        /*043c*/ 	.word	0xffffffff


	//   ....[59]....
        /*0440*/ 	.word	0xffffffff


	//   ....[60]....
        /*0444*/ 	.word	0xffffffff


	//   ....[61]....
        /*0448*/ 	.word	0xffffffff


	//   ....[62]....
        /*044c*/ 	.word	0xffffffff


	//   ....[63]....
        /*0450*/ 	.word	0xffffffff


	//   ....[64]....
        /*0454*/ 	.word	0xffffffff


	//   ....[65]....
        /*0458*/ 	.word	0xffffffff


	//   ....[66]....
        /*045c*/ 	.word	0x0500000f


	//   ....[67]....
        /*0460*/ 	.word	0x0500000f


	//   ....[68]....
        /*0464*/ 	.word	0x0500000f


	//   ....[69]....
        /*0468*/ 	.word	0x0500000f


	//   ....[70]....
        /*046c*/ 	.word	0x0500000f


	//   ....[71]....
        /*0470*/ 	.word	0x0500000f


	//   ....[72]....
        /*0474*/ 	.word	0x0500000f


	//   ....[73]....
        /*0478*/ 	.word	0x0500000f


	//   ....[74]....
        /*047c*/ 	.word	0x0500000f


	//   ....[75]....
        /*0480*/ 	.word	0x0500000f


	//   ....[76]....
        /*0484*/ 	.word	0x0500000f


	//   ....[77]....
        /*0488*/ 	.word	0x0500000f


	//   ....[78]....
        /*048c*/ 	.word	0x0500000f


	//   ....[79]....
        /*0490*/ 	.word	0x0500000f


	//   ....[80]....
        /*0494*/ 	.word	0x0500000f


	//   ....[81]....
        /*0498*/ 	.word	0x0500000f


	//   ....[82]....
        /*049c*/ 	.word	0x0500000f


	//   ....[83]....
        /*04a0*/ 	.word	0x0500000f


	//   ....[84]....
        /*04a4*/ 	.word	0x0500000f


	//   ....[85]....
        /*04a8*/ 	.word	0x0500000f


	//   ....[86]....
        /*04ac*/ 	.word	0x0500000f


	//   ....[87]....
        /*04b0*/ 	.word	0x0500000f


	//   ....[88]....
        /*04b4*/ 	.word	0x0500000f


	//   ....[89]....
        /*04b8*/ 	.word	0x0500000f


	//   ....[90]....
        /*04bc*/ 	.word	0x0500000f


	//   ....[91]....
        /*04c0*/ 	.word	0x0500000f


	//   ....[92]....
        /*04c4*/ 	.word	0x0500000f


	//   ....[93]....
        /*04c8*/ 	.word	0x0500000f


	//   ....[94]....
        /*04cc*/ 	.word	0x0500000f


	//   ....[95]....
        /*04d0*/ 	.word	0x0500000f


	//   ....[96]....
        /*04d4*/ 	.word	0x0500000f


	//   ....[97]....
        /*04d8*/ 	.word	0x0500000f


	//   ....[98]....
        /*04dc*/ 	.word	0x0500000f


	//   ....[99]....
        /*04e0*/ 	.word	0x0500000f


	//----- nvinfo : EIATTR_COOP_GROUP_INSTR_OFFSETS
	.align		4
.L_1183:
        /*04e4*/ 	.byte	0x04, 0x28
        /*04e6*/ 	.short	(.L_1185 - .L_1184)


	//   ....[0]....
.L_1184:
        /*04e8*/ 	.word	0x00000070


	//   ....[1]....
        /*04ec*/ 	.word	0x00000140


	//   ....[2]....
        /*04f0*/ 	.word	0x00000190


	//   ....[3]....
        /*04f4*/ 	.word	0x000003e0


	//   ....[4]....
        /*04f8*/ 	.word	0x00000540


	//   ....[5]....
        /*04fc*/ 	.word	0x00000660


	//   ....[6]....
        /*0500*/ 	.word	0x000007c0


	//   ....[7]....
        /*0504*/ 	.word	0x00000dd0


	//   ....[8]....
        /*0508*/ 	.word	0x00002aa0


	//   ....[9]....
        /*050c*/ 	.word	0x00002b50


	//   ....[10]....
        /*0510*/ 	.word	0x00002b60


	//   ....[11]....
        /*0514*/ 	.word	0x00002bb0


	//   ....[12]....
        /*0518*/ 	.word	0x00004d00


	//   ....[13]....
        /*051c*/ 	.word	0x00004d50


	//   ....[14]....
        /*0520*/ 	.word	0x00004d70


	//   ....[15]....
        /*0524*/ 	.word	0x00004d90


	//   ....[16]....
        /*0528*/ 	.word	0x00006360


	//   ....[17]....
        /*052c*/ 	.word	0x00006390


	//   ....[18]....
        /*0530*/ 	.word	0x00006480


	//   ....[19]....
        /*0534*/ 	.word	0x000064a0


	//   ....[20]....
        /*0538*/ 	.word	0x00007e90


	//   ....[21]....
        /*053c*/ 	.word	0x00007ec0


	//   ....[22]....
        /*0540*/ 	.word	0x00008050


	//   ....[23]....
        /*0544*/ 	.word	0x00008060


	//   ....[24]....
        /*0548*/ 	.word	0x00008580


	//   ....[25]....
        /*054c*/ 	.word	0x000085a0


	//   ....[26]....
        /*0550*/ 	.word	0x000086e0


	//   ....[27]....
        /*0554*/ 	.word	0x00008700


	//   ....[28]....
        /*0558*/ 	.word	0x00008830


	//   ....[29]....
        /*055c*/ 	.word	0x00008850


	//   ....[30]....
        /*0560*/ 	.word	0x00008990


	//   ....[31]....
        /*0564*/ 	.word	0x000089d0


	//   ....[32]....
        /*0568*/ 	.word	0x00009490


	//   ....[33]....
        /*056c*/ 	.word	0x00009e80


	//   ....[34]....
        /*0570*/ 	.word	0x00009e90


	//   ....[35]....
        /*0574*/ 	.word	0x00009ed0


	//   ....[36]....
        /*0578*/ 	.word	0x00009f00


	//   ....[37]....
        /*057c*/ 	.word	0x0000a010


	//   ....[38]....
        /*0580*/ 	.word	0x0000a080


	//   ....[39]....
        /*0584*/ 	.word	0x0000a0b0


	//   ....[40]....
        /*0588*/ 	.word	0x0000a130


	//   ....[41]....
        /*058c*/ 	.word	0x0000a160


	//   ....[42]....
        /*0590*/ 	.word	0x0000a1e0


	//   ....[43]....
        /*0594*/ 	.word	0x0000a210


	//   ....[44]....
        /*0598*/ 	.word	0x0000a290


	//   ....[45]....
        /*059c*/ 	.word	0x0000a2c0


	//   ....[46]....
        /*05a0*/ 	.word	0x0000a320


	//   ....[47]....
        /*05a4*/ 	.word	0x0000a330


	//   ....[48]....
        /*05a8*/ 	.word	0x0000a3a0


	//   ....[49]....
        /*05ac*/ 	.word	0x0000aa10


	//   ....[50]....
        /*05b0*/ 	.word	0x0000aa20


	//   ....[51]....
        /*05b4*/ 	.word	0x0000aa60


	//   ....[52]....
        /*05b8*/ 	.word	0x0000ab10


	//   ....[53]....
        /*05bc*/ 	.word	0x0000aba0


	//   ....[54]....
        /*05c0*/ 	.word	0x0000abb0


	//   ....[55]....
        /*05c4*/ 	.word	0x0000ac40


	//   ....[56]....
        /*05c8*/ 	.word	0x0000ac50


	//   ....[57]....
        /*05cc*/ 	.word	0x0000ac80


	//   ....[58]....
        /*05d0*/ 	.word	0x0000ace0


	//   ....[59]....
        /*05d4*/ 	.word	0x0000ad10


	//   ....[60]....
        /*05d8*/ 	.word	0x0000ad60


	//   ....[61]....
        /*05dc*/ 	.word	0x0000ada0


	//   ....[62]....
        /*05e0*/ 	.word	0x0000adf0


	//   ....[63]....
        /*05e4*/ 	.word	0x0000ae30


	//   ....[64]....
        /*05e8*/ 	.word	0x0000ae80


	//   ....[65]....
        /*05ec*/ 	.word	0x0000d630


	//   ....[66]....
        /*05f0*/ 	.word	0x0000db90


	//   ....[67]....
        /*05f4*/ 	.word	0x0000dd10


	//   ....[68]....
        /*05f8*/ 	.word	0x0000dd70


	//   ....[69]....
        /*05fc*/ 	.word	0x0000de30


	//   ....[70]....
        /*0600*/ 	.word	0x0000dee0


	//   ....[71]....
        /*0604*/ 	.word	0x0000dfc0


	//   ....[72]....
        /*0608*/ 	.word	0x0000e060


	//   ....[73]....
        /*060c*/ 	.word	0x0000e160


	//   ....[74]....
        /*0610*/ 	.word	0x0000e260


	//   ....[75]....
        /*0614*/ 	.word	0x0000e2d0


	//   ....[76]....
        /*0618*/ 	.word	0x0000e370


	//   ....[77]....
        /*061c*/ 	.word	0x0000e440


	//   ....[78]....
        /*0620*/ 	.word	0x0000e4e0


	//   ....[79]....
        /*0624*/ 	.word	0x0000e5b0


	//   ....[80]....
        /*0628*/ 	.word	0x0000e650


	//   ....[81]....
        /*062c*/ 	.word	0x0000e700


	//   ....[82]....
        /*0630*/ 	.word	0x0000e7f0


	//   ....[83]....
        /*0634*/ 	.word	0x0000e890


	//   ....[84]....
        /*0638*/ 	.word	0x0000e950


	//   ....[85]....
        /*063c*/ 	.word	0x0000ebb0


	//   ....[86]....
        /*0640*/ 	.word	0x0000eca0


	//   ....[87]....
        /*0644*/ 	.word	0x0000ed60


	//   ....[88]....
        /*0648*/ 	.word	0x0000ee20


	//   ....[89]....
        /*064c*/ 	.word	0x0000eee0


	//   ....[90]....
        /*0650*/ 	.word	0x0000efa0


	//   ....[91]....
        /*0654*/ 	.word	0x0000f060


	//   ....[92]....
        /*0658*/ 	.word	0x0000f120


	//   ....[93]....
        /*065c*/ 	.word	0x0000f230


	//   ....[94]....
        /*0660*/ 	.word	0x0000f280


	//   ....[95]....
        /*0664*/ 	.word	0x0000f340


	//   ....[96]....
        /*0668*/ 	.word	0x0000f3f0


	//   ....[97]....
        /*066c*/ 	.word	0x0000f4b0


	//   ....[98]....
        /*0670*/ 	.word	0x0000f560


	//   ....[99]....
        /*0674*/ 	.word	0x0000f910


	//----- nvinfo : EIATTR_REG_RECONFIG
	.align		4
.L_1185:
        /*0678*/ 	.byte	0x01, 0x54
	.zero		2


	//----- nvinfo : EIATTR_SYSCALL_OFFSETS
	.align		4
        /*067c*/ 	.byte	0x04, 0x46
        /*067e*/ 	.short	(.L_1187 - .L_1186)


	//   ....[0]....
.L_1186:
        /*0680*/ 	.word	0x00001140


	//   ....[1]....
        /*0684*/ 	.word	0x000090b0


	//   ....[2]....
        /*0688*/ 	.word	0x000091f0


	//   ....[3]....
        /*068c*/ 	.word	0x000092e0


	//   ....[4]....
        /*0690*/ 	.word	0x00009a70


	//   ....[5]....
        /*0694*/ 	.word	0x0000a670


	//----- nvinfo : EIATTR_MBARRIER_INSTR_OFFSETS
	.align		4
.L_1187:
        /*0698*/ 	.byte	0x04, 0x39
        /*069a*/ 	.short	(.L_1189 - .L_1188)


	//   ....[0]....
.L_1188:
        /*069c*/ 	.word	0x00000280
        /*06a0*/ 	.word	0x000000ff
        /*06a4*/ 	.word	0x00032400
        /*06a8*/ 	.short	0x0100
        /*06aa*/ 	.byte	0x08
	.zero		1


	//   ....[1]....
        /*06ac*/ 	.word	0x00000290
        /*06b0*/ 	.word	0x000000ff
        /*06b4*/ 	.word	0x00032410
        /*06b8*/ 	.short	0x0100
        /*06ba*/ 	.byte	0x08
	.zero		1


	//   ....[2]....
        /*06bc*/ 	.word	0x000002a0
        /*06c0*/ 	.word	0x000000ff
        /*06c4*/ 	.word	0x00032420
        /*06c8*/ 	.short	0x0100
        /*06ca*/ 	.byte	0x08
	.zero		1


	//   ....[3]....
        /*06cc*/ 	.word	0x00000390
        /*06d0*/ 	.word	0x000000ff
        /*06d4*/ 	.word	0x00032430
        /*06d8*/ 	.short	0x0100
        /*06da*/ 	.byte	0x08
	.zero		1


	//   ....[4]....
        /*06dc*/ 	.word	0x000003a0
        /*06e0*/ 	.word	0x000000ff
        /*06e4*/ 	.word	0x00032440
        /*06e8*/ 	.short	0x0100
        /*06ea*/ 	.byte	0x08
	.zero		1


	//   ....[5]....
        /*06ec*/ 	.word	0x000003b0
        /*06f0*/ 	.word	0x000000ff
        /*06f4*/ 	.word	0x00032438
        /*06f8*/ 	.short	0x0100
        /*06fa*/ 	.byte	0x08
	.zero		1


	//   ....[6]....
        /*06fc*/ 	.word	0x000003c0
        /*0700*/ 	.word	0x000000ff
        /*0704*/ 	.word	0x00032448
        /*0708*/ 	.short	0x0100
        /*070a*/ 	.byte	0x08
	.zero		1


	//   ....[7]....
        /*070c*/ 	.word	0x000004f0
        /*0710*/ 	.word	0x000000ff
        /*0714*/ 	.word	0x00032450
        /*0718*/ 	.short	0x0100
        /*071a*/ 	.byte	0x08
	.zero		1


	//   ....[8]....
        /*071c*/ 	.word	0x00000500
        /*0720*/ 	.word	0x000000ff
        /*0724*/ 	.word	0x00032460
        /*0728*/ 	.short	0x0100
        /*072a*/ 	.byte	0x08
	.zero		1


	//   ....[9]....
        /*072c*/ 	.word	0x00000510
        /*0730*/ 	.word	0x000000ff
        /*0734*/ 	.word	0x00032458
        /*0738*/ 	.short	0x0100
        /*073a*/ 	.byte	0x08
	.zero		1


	//   ....[10]....
        /*073c*/ 	.word	0x00000520
        /*0740*/ 	.word	0x000000ff
        /*0744*/ 	.word	0x00032468
        /*0748*/ 	.short	0x0100
        /*074a*/ 	.byte	0x08
	.zero		1


	//   ....[11]....
        /*074c*/ 	.word	0x00000610
        /*0750*/ 	.word	0x000000ff
        /*0754*/ 	.word	0x00032470
        /*0758*/ 	.short	0x0100
        /*075a*/ 	.byte	0x06
	.zero		1


	//   ....[12]....
        /*075c*/ 	.word	0x00000620
        /*0760*/ 	.word	0x000000ff
        /*0764*/ 	.word	0x00032480
        /*0768*/ 	.short	0x0100
        /*076a*/ 	.byte	0x06
	.zero		1


	//   ....[13]....
        /*076c*/ 	.word	0x00000630
        /*0770*/ 	.word	0x000000ff
        /*0774*/ 	.word	0x00032478
        /*0778*/ 	.short	0x0100
        /*077a*/ 	.byte	0x06
	.zero		1


	//   ....[14]....
        /*077c*/ 	.word	0x00000640
        /*0780*/ 	.word	0x000000ff
        /*0784*/ 	.word	0x00032488
        /*0788*/ 	.short	0x0100
        /*078a*/ 	.byte	0x06
	.zero		1


	//   ....[15]....
        /*078c*/ 	.word	0x00000770
        /*0790*/ 	.word	0x000000ff
        /*0794*/ 	.word	0x00032490
        /*0798*/ 	.short	0x0100
        /*079a*/ 	.byte	0x08
	.zero		1


	//   ....[16]....
        /*079c*/ 	.word	0x00000780
        /*07a0*/ 	.word	0x000000ff
        /*07a4*/ 	.word	0x000324a0
        /*07a8*/ 	.short	0x0100
        /*07aa*/ 	.byte	0x08
	.zero		1


	//   ....[17]....
        /*07ac*/ 	.word	0x00000790
        /*07b0*/ 	.word	0x000000ff
        /*07b4*/ 	.word	0x00032498
        /*07b8*/ 	.short	0x0100
        /*07ba*/ 	.byte	0x08
	.zero		1


	//   ....[18]....
        /*07bc*/ 	.word	0x000007a0
        /*07c0*/ 	.word	0x000000ff
        /*07c4*/ 	.word	0x000324a8
        /*07c8*/ 	.short	0x0100
        /*07ca*/ 	.byte	0x08
	.zero		1


	//   ....[19]....
        /*07cc*/ 	.word	0x000008d0
        /*07d0*/ 	.word	0x000000ff
        /*07d4*/ 	.word	0x000324b0
        /*07d8*/ 	.short	0x0100
        /*07da*/ 	.byte	0x08
	.zero		1


	//   ....[20]....
        /*07dc*/ 	.word	0x000008e0
        /*07e0*/ 	.word	0x000000ff
        /*07e4*/ 	.word	0x000324c0
        /*07e8*/ 	.short	0x0100
        /*07ea*/ 	.byte	0x08
	.zero		1


	//   ....[21]....
        /*07ec*/ 	.word	0x000008f0
        /*07f0*/ 	.word	0x000000ff
        /*07f4*/ 	.word	0x000324b8
        /*07f8*/ 	.short	0x0100
        /*07fa*/ 	.byte	0x08
	.zero		1


	//   ....[22]....
        /*07fc*/ 	.word	0x00000900
        /*0800*/ 	.word	0x000000ff
        /*0804*/ 	.word	0x000324c8
        /*0808*/ 	.short	0x0100
        /*080a*/ 	.byte	0x08
	.zero		1


	//   ....[23]....
        /*080c*/ 	.word	0x00001190
        /*0810*/ 	.word	0x000000ff
        /*0814*/ 	.word	0x00032400
        /*0818*/ 	.short	0x010a
        /*081a*/ 	.byte	0x32
	.zero		1


	//   ....[24]....
        /*081c*/ 	.word	0x00001260
        /*0820*/ 	.word	0x000000ff
        /*0824*/ 	.word	0x00032430
        /*0828*/ 	.short	0x010a
        /*082a*/ 	.byte	0x1a
	.zero		1


	//   ....[25]....
        /*082c*/ 	.word	0x000012a0
        /*0830*/ 	.word	0x000000ff
        /*0834*/ 	.word	0x00032430
        /*0838*/ 	.short	0x010a
        /*083a*/ 	.byte	0x1a
	.zero		1


	//   ....[26]....
        /*083c*/ 	.word	0x00001500
        /*0840*/ 	.word	0x000000ff
        /*0844*/ 	.word	0x00032410
        /*0848*/ 	.short	0x010a
        /*084a*/ 	.byte	0x32
	.zero		1


	//   ....[27]....
        /*084c*/ 	.word	0x00001540
        /*0850*/ 	.word	0x000000ff
        /*0854*/ 	.word	0x00032450
        /*0858*/ 	.short	0x010a
        /*085a*/ 	.byte	0x1a
	.zero		1


	//   ....[28]....
        /*085c*/ 	.word	0x00001580
        /*0860*/ 	.word	0x000000ff
        /*0864*/ 	.word	0x00032450
        /*0868*/ 	.short	0x010a
        /*086a*/ 	.byte	0x1a
	.zero		1


	//   ....[29]....
        /*086c*/ 	.word	0x00002ef0
        /*0870*/ 	.word	0x00000018
        /*0874*/ 	.word	0x00000000
        /*0878*/ 	.short	0x0101
        /*087a*/ 	.byte	0x3f
	.zero		1


	//   ....[30]....
        /*087c*/ 	.word	0x00003900
        /*0880*/ 	.word	0x0000000c
        /*0884*/ 	.word	0x00000000
        /*0888*/ 	.short	0x0101
        /*088a*/ 	.byte	0x3f
	.zero		1


	//   ....[31]....
        /*088c*/ 	.word	0x00003a70
        /*0890*/ 	.word	0x000000ff
        /*0894*/ 	.word	0x00032430
        /*0898*/ 	.short	0x010a
        /*089a*/ 	.byte	0x1d
	.zero		1


	//   ....[32]....
        /*089c*/ 	.word	0x00003ab0
        /*08a0*/ 	.word	0x000000ff
        /*08a4*/ 	.word	0x00032430
        /*08a8*/ 	.short	0x010a
        /*08aa*/ 	.byte	0x1d
	.zero		1


	//   ....[33]....
        /*08ac*/ 	.word	0x00003c30
        /*08b0*/ 	.word	0x000000ff
        /*08b4*/ 	.word	0x00032450
        /*08b8*/ 	.short	0x010a
        /*08ba*/ 	.byte	0x1d
	.zero		1


	//   ....[34]....
        /*08bc*/ 	.word	0x00003c70
        /*08c0*/ 	.word	0x000000ff
        /*08c4*/ 	.word	0x00032450
        /*08c8*/ 	.short	0x010a
        /*08ca*/ 	.byte	0x1d
	.zero		1


	//   ....[35]....
        /*08cc*/ 	.word	0x00004f90
        /*08d0*/ 	.word	0x00000098
        /*08d4*/ 	.word	0x00000000
        /*08d8*/ 	.short	0x0101
        /*08da*/ 	.byte	0x3f
	.zero		1


	//   ....[36]....
        /*08dc*/ 	.word	0x00006340
        /*08e0*/ 	.word	0x000000c3
        /*08e4*/ 	.word	0x00000000
        /*08e8*/ 	.short	0x0101
        /*08ea*/ 	.byte	0x3f
	.zero		1


	//   ....[37]....
        /*08ec*/ 	.word	0x00008560
        /*08f0*/ 	.word	0x000000ce
        /*08f4*/ 	.word	0x00000000
        /*08f8*/ 	.short	0x0101
        /*08fa*/ 	.byte	0x3f
	.zero		1


	//   ....[38]....
        /*08fc*/ 	.word	0x000096c0
        /*0900*/ 	.word	0x00000000
        /*0904*/ 	.word	0x00032440
        /*0908*/ 	.short	0x010a
        /*090a*/ 	.byte	0x3f
	.zero		1


	//   ....[39]....
        /*090c*/ 	.word	0x0000a480
        /*0910*/ 	.word	0x000000ff
        /*0914*/ 	.word	0x00032400
        /*0918*/ 	.short	0x0107
        /*091a*/ 	.byte	0x25
	.zero		1


	//   ....[40]....
        /*091c*/ 	.word	0x0000a4f0
        /*0920*/ 	.word	0x000000ff
        /*0924*/ 	.word	0x00032400
        /*0928*/ 	.short	0x0101
        /*092a*/ 	.byte	0x25
	.zero		1


	//   ....[41]....
        /*092c*/ 	.word	0x0000af90
        /*0930*/ 	.word	0x000000ff
        /*0934*/ 	.word	0x00032410
        /*0938*/ 	.short	0x0107
        /*093a*/ 	.byte	0x25
	.zero		1


	//   ....[42]....
        /*093c*/ 	.word	0x0000aff0
        /*0940*/ 	.word	0x000000ff
        /*0944*/ 	.word	0x00032410
        /*0948*/ 	.short	0x0101
        /*094a*/ 	.byte	0x25
	.zero		1


	//   ....[43]....
        /*094c*/ 	.word	0x0000b010
        /*0950*/ 	.word	0x000000ff
        /*0954*/ 	.word	0x00032420
        /*0958*/ 	.short	0x010a
        /*095a*/ 	.byte	0x25
	.zero		1


	//   ....[44]....
        /*095c*/ 	.word	0x0000b0e0
        /*0960*/ 	.word	0x00000002
        /*0964*/ 	.word	0x00032460
        /*0968*/ 	.short	0x010a
        /*096a*/ 	.byte	0x3f
	.zero		1


	//   ....[45]....
        /*096c*/ 	.word	0x0000b8f0
        /*0970*/ 	.word	0x00000003
        /*0974*/ 	.word	0x00032440
        /*0978*/ 	.short	0x010a
        /*097a*/ 	.byte	0x3f
	.zero		1


	//   ....[46]....
        /*097c*/ 	.word	0x0000bb40
        /*0980*/ 	.word	0x00000003
        /*0984*/ 	.word	0x00032460
        /*0988*/ 	.short	0x010a
        /*098a*/ 	.byte	0x3f
	.zero		1


	//   ....[47]....
        /*098c*/ 	.word	0x0000c340
        /*0990*/ 	.word	0x00000004
        /*0994*/ 	.word	0x00032440
        /*0998*/ 	.short	0x010a
        /*099a*/ 	.byte	0x3f
	.zero		1


	//   ....[48]....
        /*099c*/ 	.word	0x0000c570
        /*09a0*/ 	.word	0x00000004
        /*09a4*/ 	.word	0x00032460
        /*09a8*/ 	.short	0x010a
        /*09aa*/ 	.byte	0x3f
	.zero		1


	//   ....[49]....
        /*09ac*/ 	.word	0x0000ccc0
        /*09b0*/ 	.word	0x00000004
        /*09b4*/ 	.word	0x00032440
        /*09b8*/ 	.short	0x010a
        /*09ba*/ 	.byte	0x3f
	.zero		1


	//   ....[50]....
        /*09bc*/ 	.word	0x0000cf10
        /*09c0*/ 	.word	0x00000004
        /*09c4*/ 	.word	0x00032460
        /*09c8*/ 	.short	0x010a
        /*09ca*/ 	.byte	0x3f
	.zero		1


	//   ....[51]....
        /*09cc*/ 	.word	0x0000d5b0
        /*09d0*/ 	.word	0x00000000
        /*09d4*/ 	.word	0x00032420
        /*09d8*/ 	.short	0x010a
        /*09da*/ 	.byte	0x3f
	.zero		1


	//   ....[52]....
        /*09dc*/ 	.word	0x0000d7a0
        /*09e0*/ 	.word	0x00000006
        /*09e4*/ 	.word	0x00000000
        /*09e8*/ 	.short	0x010a
        /*09ea*/ 	.byte	0x3f
	.zero		1


	//   ....[53]....
        /*09ec*/ 	.word	0x0000d7d0
        /*09f0*/ 	.word	0x00000007
        /*09f4*/ 	.word	0x00000000
        /*09f8*/ 	.short	0x010a
        /*09fa*/ 	.byte	0x3f
	.zero		1


	//   ....[54]....
        /*09fc*/ 	.word	0x0000d830
        /*0a00*/ 	.word	0x00000004
        /*0a04*/ 	.word	0x00000000
        /*0a08*/ 	.short	0x010a
        /*0a0a*/ 	.byte	0x3f
	.zero		1


	//   ....[55]....
        /*0a0c*/ 	.word	0x0000d860
        /*0a10*/ 	.word	0x00000003
        /*0a14*/ 	.word	0x00000000
        /*0a18*/ 	.short	0x010a
        /*0a1a*/ 	.byte	0x3f
	.zero		1


	//   ....[56]....
        /*0a1c*/ 	.word	0x0000d8d0
        /*0a20*/ 	.word	0x00000003
        /*0a24*/ 	.word	0x00032400
        /*0a28*/ 	.short	0x010a
        /*0a2a*/ 	.byte	0x3f
	.zero		1


	//   ....[57]....
        /*0a2c*/ 	.word	0x0000d930
        /*0a30*/ 	.word	0x00000004
        /*0a34*/ 	.word	0x00032430
        /*0a38*/ 	.short	0x010a
        /*0a3a*/ 	.byte	0x3f
	.zero		1


	//   ....[58]....
        /*0a3c*/ 	.word	0x0000d990
        /*0a40*/ 	.word	0x00000005
        /*0a44*/ 	.word	0x00032410
        /*0a48*/ 	.short	0x010a
        /*0a4a*/ 	.byte	0x3f
	.zero		1


	//   ....[59]....
        /*0a4c*/ 	.word	0x0000d9f0
        /*0a50*/ 	.word	0x00000000
        /*0a54*/ 	.word	0x00032450
        /*0a58*/ 	.short	0x010a
        /*0a5a*/ 	.byte	0x3f
	.zero		1


	//   ....[60]....
        /*0a5c*/ 	.word	0x0000da50
        /*0a60*/ 	.word	0x00000004
        /*0a64*/ 	.word	0x00032430
        /*0a68*/ 	.short	0x010a
        /*0a6a*/ 	.byte	0x3f
	.zero		1


	//   ....[61]....
        /*0a6c*/ 	.word	0x0000dab0
        /*0a70*/ 	.word	0x00000004
        /*0a74*/ 	.word	0x00032450
        /*0a78*/ 	.short	0x010a
        /*0a7a*/ 	.byte	0x3f
	.zero		1


	//   ....[62]....
        /*0a7c*/ 	.word	0x0000dc50
        /*0a80*/ 	.word	0x00000000
        /*0a84*/ 	.word	0x00032440
        /*0a88*/ 	.short	0x010a
        /*0a8a*/ 	.byte	0x3f
	.zero		1


	//   ....[63]....
        /*0a8c*/ 	.word	0x0000f5b0
        /*0a90*/ 	.word	0x00000003
        /*0a94*/ 	.word	0x00032420
        /*0a98*/ 	.short	0x010a
        /*0a9a*/ 	.byte	0x3f
	.zero		1


	//   ....[64]....
        /*0a9c*/ 	.word	0x0000f600
        /*0aa0*/ 	.word	0x00000002
        /*0aa4*/ 	.word	0x00032460
        /*0aa8*/ 	.short	0x010a
        /*0aaa*/ 	.byte	0x3f
	.zero		1


	//   ....[65]....
        /*0aac*/ 	.word	0x0000f650
        /*0ab0*/ 	.word	0x00000003
        /*0ab4*/ 	.word	0x00032440
        /*0ab8*/ 	.short	0x010a
        /*0aba*/ 	.byte	0x3f
	.zero		1


	//   ....[66]....
        /*0abc*/ 	.word	0x0000f6a0
        /*0ac0*/ 	.word	0x00000003
        /*0ac4*/ 	.word	0x00032460
        /*0ac8*/ 	.short	0x010a
        /*0aca*/ 	.byte	0x3f
	.zero		1


	//   ....[67]....
        /*0acc*/ 	.word	0x0000f6f0
        /*0ad0*/ 	.word	0x00000004
        /*0ad4*/ 	.word	0x00032440
        /*0ad8*/ 	.short	0x010a
        /*0ada*/ 	.byte	0x3f
	.zero		1


	//   ....[68]....
        /*0adc*/ 	.word	0x0000f740
        /*0ae0*/ 	.word	0x00000004
        /*0ae4*/ 	.word	0x00032460
        /*0ae8*/ 	.short	0x010a
        /*0aea*/ 	.byte	0x3f
	.zero		1


	//   ....[69]....
        /*0aec*/ 	.word	0x0000f790
        /*0af0*/ 	.word	0x00000004
        /*0af4*/ 	.word	0x00032440
        /*0af8*/ 	.short	0x010a
        /*0afa*/ 	.byte	0x3f
	.zero		1


	//   ....[70]....
        /*0afc*/ 	.word	0x0000f7e0
        /*0b00*/ 	.word	0x00000004
        /*0b04*/ 	.word	0x00032460
        /*0b08*/ 	.short	0x010a
        /*0b0a*/ 	.byte	0x3f
	.zero		1


	//   ....[71]....
        /*0b0c*/ 	.word	0x0000f830
        /*0b10*/ 	.word	0x00000000
        /*0b14*/ 	.word	0x00032420
        /*0b18*/ 	.short	0x010a
        /*0b1a*/ 	.byte	0x3f
	.zero		1


	//   ....[72]....
        /*0b1c*/ 	.word	0x0000f9d0
        /*0b20*/ 	.word	0x00000006
        /*0b24*/ 	.word	0x00000000
        /*0b28*/ 	.short	0x010a
        /*0b2a*/ 	.byte	0x3f
	.zero		1


	//   ....[73]....
        /*0b2c*/ 	.word	0x0000fa20
        /*0b30*/ 	.word	0x00000007
        /*0b34*/ 	.word	0x00000000
        /*0b38*/ 	.short	0x010a
        /*0b3a*/ 	.byte	0x3f
	.zero		1


	//   ....[74]....
        /*0b3c*/ 	.word	0x0000fa70
        /*0b40*/ 	.word	0x00000004
        /*0b44*/ 	.word	0x00000000
        /*0b48*/ 	.short	0x010a
        /*0b4a*/ 	.byte	0x3f
	.zero		1


	//----- nvinfo : EIATTR_NUM_MBARRIERS
	.align		4
.L_1189:
        /*0b4c*/ 	.byte	0x03, 0x38
        /*0b4e*/ 	.short	0x0017


	//----- nvinfo : EIATTR_EXIT_INSTR_OFFSETS
	.align		4
        /*0b50*/ 	.byte	0x04, 0x1c
        /*0b52*/ 	.short	(.L_1191 - .L_1190)


	//   ....[0]....
.L_1190:
        /*0b54*/ 	.word	0x00000a40


	//   ....[1]....
        /*0b58*/ 	.word	0x00008b30


	//   ....[2]....
        /*0b5c*/ 	.word	0x0000d8b0


	//----- nvinfo : EIATTR_MAX_THREADS
	.align		4
.L_1191:
        /*0b60*/ 	.byte	0x04, 0x05
        /*0b62*/ 	.short	(.L_1193 - .L_1192)
.L_1192:
        /*0b64*/ 	.word	0x00000180
        /*0b68*/ 	.word	0x00000001
        /*0b6c*/ 	.word	0x00000001


	//----- nvinfo : EIATTR_CRS_STACK_SIZE
	.align		4
.L_1193:
        /*0b70*/ 	.byte	0x04, 0x1e
        /*0b72*/ 	.short	(.L_1195 - .L_1194)
.L_1194:
        /*0b74*/ 	.word	0x00000000


	//----- nvinfo : EIATTR_CBANK_PARAM_SIZE
	.align		4
.L_1195:
        /*0b78*/ 	.byte	0x03, 0x19
        /*0b7a*/ 	.short	0x0b70


	//----- nvinfo : EIATTR_PARAM_CBANK
	.align		4
        /*0b7c*/ 	.byte	0x04, 0x0a
        /*0b7e*/ 	.short	(.L_1197 - .L_1196)
	.align		4
.L_1196:
        /*0b80*/ 	.word	index@(.nv.constant0._ZN7cutlass13device_kernelIN5flash11enable_sm90INS1_16FlashAttnFwdSm90INS1_25CollectiveMainloopFwdSm90ILi2EN4cute5tupleIJNS5_1CILi1EEES8_S8_EEENS6_IJNS7_ILi128EEENS7_ILi96EEENS7_ILi64EEEEEELi256ENS_6half_tEfNS_4arch4Sm90ELb0ELb0ELb1ELb0ELb0ELb0ELb1ELb1ELb0ELb1ELb0ELb0EEENS1_21CollectiveEpilogueFwdINS6_IJSA_NS7_ILi256EEESB_EEES9_SE_SG_Li256ELb0ELb1ELb0ELb0EEENS1_29StaticPersistentTileSchedulerILb0EEEEEEEEEvNT_6ParamsE)
        /*0b84*/ 	.short	0x0210
        /*0b86*/ 	.short	0x0b70


	//----- nvinfo : EIATTR_SW_WAR
	.align		4
.L_1197:
        /*0b88*/ 	.byte	0x04, 0x36
        /*0b8a*/ 	.short	(.L_1199 - .L_1198)
.L_1198:
        /*0b8c*/ 	.word	0x00000008
.L_1199:


//--------------------- .nv.info._ZN7cutlass13device_kernelIN5flash11enable_sm90INS1_16FlashAttnFwdSm90INS1_25CollectiveMainloopFwdSm90ILi2EN4cute5tupleIJNS5_1CILi1EEES8_S8_EEENS6_IJNS7_ILi128EEENS7_ILi96EEENS7_ILi64EEEEEELi256ENS_6half_tEfNS_4arch4Sm90ELb0ELb0ELb1ELb1ELb0ELb0ELb0ELb1ELb0ELb1ELb0ELb0EEENS1_21CollectiveEpilogueFwdINS6_IJSA_NS7_ILi256EEESB_EEES9_SE_SG_Li256ELb1ELb1ELb0ELb0EEENS1_36VarlenDynamicPersistentTileSchedulerILi128ELi96ELi256ELi128ELb0ELb1ELb1ELb0ELb1ELb1EEEEEEEEEvNT_6ParamsE --------------------------
	.section	.nv.info._ZN7cutlass13device_kernelIN5flash11enable_sm90INS1_16FlashAttnFwdSm90INS1_25CollectiveMainloopFwdSm90ILi2EN4cute5tupleIJNS5_1CILi1EEES8_S8_EEENS6_IJNS7_ILi128EEENS7_ILi96EEENS7_ILi64EEEEEELi256ENS_6half_tEfNS_4arch4Sm90ELb0ELb0ELb1ELb1ELb0ELb0ELb0ELb1ELb0ELb1ELb0ELb0EEENS1_21CollectiveEpilogueFwdINS6_IJSA_NS7_ILi256EEESB_EEES9_SE_SG_Li256ELb1ELb1ELb0ELb0EEENS1_36VarlenDynamicPersistentTileSchedulerILi128ELi96ELi256ELi128ELb0ELb1ELb1ELb0ELb1ELb1EEEEEEEEEvNT_6ParamsE,"",@"SHT_CUDA_INFO"
	.sectionflags	@""
	.align	4


	//----- nvinfo : EIATTR_CUDA_API_VERSION
	.align		4
        /*0000*/ 	.byte	0x04, 0x37
        /*0002*/ 	.short	(.L_1201 - .L_1200)
.L_1200:
        /*0004*/ 	.word	0x00000082


	//----- nvinfo : EIATTR_KPARAM_INFO
	.align		4
.L_1201:
        /*0008*/ 	.byte	0x04, 0x17
        /*000a*/ 	.short	(.L_1203 - .L_1202)
.L_1202:
        /*000c*/ 	.word	0x00000000
        /*0010*/ 	.short	0x0000
        /*0012*/ 	.short	0x0070
        /*0014*/ 	.byte	0x00, 0xf0, 0x01, 0x2a


	//----- nvinfo : EIATTR_SPARSE_MMA_MASK
	.align		4
.L_1203:
        /*0018*/ 	.byte	0x03, 0x50
        /*001a*/ 	.short	0x0000


	//----- nvinfo : EIATTR_MAXREG_COUNT
	.align		4
        /*001c*/ 	.byte	0x03, 0x1b
        /*001e*/ 	.short	0x00a8


	//----- nvinfo : EIATTR_NUM_BARRIERS
	.align		4
        /*0020*/ 	.byte	0x02, 0x4c
        /*0022*/ 	.byte	0x10
	.zero		1


	//----- nvinfo : EIATTR_EXTERNS
	.align		4
        /*0024*/ 	.byte	0x04, 0x0f
        /*0026*/ 	.short	(.L_1205 - .L_1204)


	//   ....[0]....
	.align		4
.L_1204:
        /*0028*/ 	.word	index@(__assertfail)


	//----- nvinfo : EIATTR_ANNOTATIONS
	.align		4
.L_1205:
        /*002c*/ 	.byte	0x04, 0x55
        /*002e*/ 	.short	(.L_1207 - .L_1206)


	//   ....[0]....
.L_1206:
        /* <DEDUP_REMOVED lines=73> */


	//----- nvinfo : EIATTR_MERCURY_ISA_VERSION
	.align		4
.L_1207:
        /*04b0*/ 	.byte	0x03, 0x5f
        /*04b2*/ 	.short	0x0101


	//----- nvinfo : EIATTR_UNUSED_LOAD_BYTE_OFFSET
	.align		4
        /*04b4*/ 	.byte	0x04, 0x44
        /*04b6*/ 	.short	(.L_1209 - .L_1208)


	//   ....[0]....
.L_1208:
        /*04b8*/ 	.word	0x00000a40
        /*04bc*/ 	.word	0x0000fff0


	//   ....[1]....
        /*04c0*/ 	.word	0x00006720
        /*04c4*/ 	.word	0x0000fff0


	//----- nvinfo : EIATTR_INT_WARP_WIDE_INSTR_OFFSETS
	.align		4
.L_1209:
        /*04c8*/ 	.byte	0x04, 0x31
        /*04ca*/ 	.short	(.L_1211 - .L_1210)


	//   ....[0]....
.L_1210:
        /*04cc*/ 	.word	0x00000130


	//   ....[1]....
        /*04d0*/ 	.word	0x00000170


	//   ....[2]....
        /*04d4*/ 	.word	0x000001e0


	//   ....[3]....
        /*04d8*/ 	.word	0x0000a540


	//   ....[4]....
        /*04dc*/ 	.word	0x0000a5d0


	//   ....[5]....
        /*04e0*/ 	.word	0x0000e4f0


	//   ....[6]....
        /*04e4*/ 	.word	0x0000e580


	//----- nvinfo : EIATTR_COOP_GROUP_MASK_REGIDS
	.align		4
.L_1211:
        /*04e8*/ 	.byte	0x04, 0x29
        /*04ea*/ 	.short	(.L_1213 - .L_1212)


	//   ....[0]....
.L_1212:
        /*04ec*/ 	.word	0xffffffff


	//   ....[1]....
        /*04f0*/ 	.word	0xffffffff


	//   ....[2]....
        /*04f4*/ 	.word	0xffffffff


	//   ....[3]....
        /*04f8*/ 	.word	0xffffffff


	//   ....[4]....
        /*04fc*/ 	.word	0xffffffff


	//   ....[5]....
        /*0500*/ 	.word	0xffffffff


	//   ....[6]....
        /*0504*/ 	.word	0xffffffff


	//   ....[7]....
        /*0508*/ 	.word	0xffffffff


	//   ....[8]....
        /*050c*/ 	.word	0xffffffff


	//   ....[9]....
        /*0510*/ 	.word	0xffffffff


	//   ....[10]....
        /*0514*/ 	.word	0xffffffff


	//   ....[11]....
        /*0518*/ 	.word	0xffffffff


	//   ....[12]....
        /*051c*/ 	.word	0xffffffff


	//   ....[13]....
        /*0520*/ 	.word	0xffffffff


	//   ....[14]....
        /*0524*/ 	.word	0xffffffff


	//   ....[15]....
        /*0528*/ 	.word	0xffffffff


	//   ....[16]....
        /*052c*/ 	.word	0xffffffff


	//   ....[17]....
        /*0530*/ 	.word	0xffffffff


	//   ....[18]....
        /*0534*/ 	.word	0xffffffff


	//   ....[19]....
        /*0538*/ 	.word	0xffffffff


	//   ....[20]....
        /*053c*/ 	.word	0xffffffff


	//   ....[21]....
        /*0540*/ 	.word	0xffffffff


	//   ....[22]....
        /*0544*/ 	.word	0xffffffff


	//   ....[23]....
        /*0548*/ 	.word	0xffffffff


	//   ....[24]....
        /*054c*/ 	.word	0xffffffff


	//   ....[25]....
        /*0550*/ 	.word	0xffffffff


	//   ....[26]....
        /*0554*/ 	.word	0xffffffff


	//   ....[27]....
        /*0558*/ 	.word	0xffffffff


	//   ....[28]....
        /*055c*/ 	.word	0xffffffff


	//   ....[29]....
        /*0560*/ 	.word	0xffffffff


	//   ....[30]....
        /*0564*/ 	.word	0xffffffff


	//   ....[31]....
        /*0568*/ 	.word	0xffffffff


	//   ....[32]....
        /*056c*/ 	.word	0xffffffff


	//   ....[33]....
        /*0570*/ 	.word	0xffffffff


	//   ....[34]....
        /*0574*/ 	.word	0xffffffff


	//   ....[35]....
        /*0578*/ 	.word	0xffffffff


	//   ....[36]....
        /*057c*/ 	.word	0xffffffff


	//   ....[37]....
        /*0580*/ 	.word	0xffffffff


	//   ....[38]....
        /*0584*/ 	.word	0xffffffff


	//   ....[39]....
        /*0588*/ 	.word	0xffffffff


	//   ....[40]....
        /*058c*/ 	.word	0xffffffff


	//   ....[41]....
        /*0590*/ 	.word	0xffffffff


	//   ....[42]....
        /*0594*/ 	.word	0xffffffff


	//   ....[43]....
        /*0598*/ 	.word	0xffffffff


	//   ....[44]....
        /*059c*/ 	.word	0xffffffff


	//   ....[45]....
        /*05a0*/ 	.word	0xffffffff


	//   ....[46]....
        /*05a4*/ 	.word	0xffffffff


	//   ....[47]....
        /*05a8*/ 	.word	0xffffffff


	//   ....[48]....
        /*05ac*/ 	.word	0xffffffff


	//   ....[49]....
        /*05b0*/ 	.word	0xffffffff


	//   ....[50]....
        /*05b4*/ 	.word	0xffffffff


	//   ....[51]....
        /*05b8*/ 	.word	0xffffffff


	//   ....[52]....
        /*05bc*/ 	.word	0xffffffff


	//   ....[53]....
        /*05c0*/ 	.word	0xffffffff


	//   ....[54]....
        /*05c4*/ 	.word	0xffffffff


	//   ....[55]....
        /*05c8*/ 	.word	0xffffffff


	//   ....[56]....
        /*05cc*/ 	.word	0xffffffff


	//   ....[57]....
        /*05d0*/ 	.word	0xffffffff


	//   ....[58]....
        /*05d4*/ 	.word	0xffffffff


	//   ....[59]....
        /*05d8*/ 	.word	0xffffffff


	//   ....[60]....
        /*05dc*/ 	.word	0xffffffff


	//   ....[61]....
        /*05e0*/ 	.word	0xffffffff


	//   ....[62]....
        /*05e4*/ 	.word	0xffffffff


	//   ....[63]....
        /*05e8*/ 	.word	0xffffffff


	//   ....[64]....
        /*05ec*/ 	.word	0xffffffff


	//   ....[65]....
        /*05f0*/ 	.word	0xffffffff


	//   ....[66]....
        /*05f4*/ 	.word	0xffffffff


	//   ....[67]....
        /*05f8*/ 	.word	0xffffffff


	//   ....[68]....
        /*05fc*/ 	.word	0xffffffff


	//   ....[69]....
        /*0600*/ 	.word	0xffffffff


	//   ....[70]....
        /*0604*/ 	.word	0xffffffff


	//   ....[71]....
        /*0608*/ 	.word	0xffffffff


	//   ....[72]....
        /*060c*/ 	.word	0xffffffff


	//   ....[73]....
        /*0610*/ 	.word	0xffffffff


	//   ....[74]....
        /*0614*/ 	.word	0xffffffff


	//   ....[75]....
        /*0618*/ 	.word	0xffffffff


	//   ....[76]....
        /*061c*/ 	.word	0xffffffff


	//   ....[77]....
        /*0620*/ 	.word	0xffffffff


	//   ....[78]....
        /*0624*/ 	.word	0xffffffff


	//   ....[79]....
        /*0628*/ 	.word	0xffffffff


	//   ....[80]....
        /*062c*/ 	.word	0xffffffff


	//   ....[81]....
        /*0630*/ 	.word	0xffffffff


	//   ....[82]....
        /*0634*/ 	.word	0xffffffff


	//   ....[83]....
        /*0638*/ 	.word	0xffffffff


	//   ....[84]....
        /*063c*/ 	.word	0xffffffff


	//   ....[85]....
        /*0640*/ 	.word	0xffffffff


	//   ....[86]....
        /*0644*/ 	.word	0xffffffff


	//   ....[87]....
        /*0648*/ 	.word	0xffffffff


	//   ....[88]....
        /*064c*/ 	.word	0xffffffff


	//   ....[89]....
        /*0650*/ 	.word	0xffffffff


	//   ....[90]....
        /*0654*/ 	.word	0xffffffff


	//   ....[91]....
        /*0658*/ 	.word	0x0500000f


	//   ....[92]....
        /*065c*/ 	.word	0x0500000f


	//   ....[93]....
        /*0660*/ 	.word	0x0500000f


	//   ....[94]....
        /*0664*/ 	.word	0x0500000f


	//   ....[95]....
        /*0668*/ 	.word	0x0500000f


	//   ....[96]....
        /*066c*/ 	.word	0x0500000f


	//   ....[97]....
        /*0670*/ 	.word	0x0500000f


	//   ....[98]....
        /*0674*/ 	.word	0x0500000f


	//   ....[99]....
        /*0678*/ 	.word	0x0500000f


	//   ....[100]....
        /*067c*/ 	.word	0x0500000f


	//   ....[101]....
        /*0680*/ 	.word	0x0500000f


	//   ....[102]....
        /*0684*/ 	.word	0x0500000f


	//   ....[103]....
        /*0688*/ 	.word	0x0500000f


	//   ....[104]....
        /*068c*/ 	.word	0x0500000f


	//   ....[105]....
        /*0690*/ 	.word	0x0500000f


	//   ....[106]....
        /*0694*/ 	.word	0x0500000f


	//   ....[107]....
        /*0698*/ 	.word	0x0500000f


	//   ....[108]....
        /*069c*/ 	.word	0x0500000f


	//   ....[109]....
        /*06a0*/ 	.word	0x0500000f


	//   ....[110]....
        /*06a4*/ 	.word	0x0500000f


	//   ....[111]....
        /*06a8*/ 	.word	0x0500000f


	//   ....[112]....
        /*06ac*/ 	.word	0x0500000f


	//   ....[113]....
        /*06b0*/ 	.word	0x0500000f


	//   ....[114]....
        /*06b4*/ 	.word	0x0500000f


	//   ....[115]....
        /*06b8*/ 	.word	0x0500000f


	//   ....[116]....
        /*06bc*/ 	.word	0x0500000f


	//   ....[117]....
        /*06c0*/ 	.word	0x0500000f


	//   ....[118]....
        /*06c4*/ 	.word	0x0500000f


	//   ....[119]....
        /*06c8*/ 	.word	0x0500000f


	//   ....[120]....
        /*06cc*/ 	.word	0x0500000f


	//   ....[121]....
        /*06d0*/ 	.word	0x0500000f


	//   ....[122]....
        /*06d4*/ 	.word	0x0500000f


	//   ....[123]....
        /*06d8*/ 	.word	0x0500000f


	//   ....[124]....
        /*06dc*/ 	.word	0x0500000f


	//   ....[125]....
        /*06e0*/ 	.word	0x0500000f


	//----- nvinfo : EIATTR_COOP_GROUP_INSTR_OFFSETS
	.align		4
.L_1213:
        /*06e4*/ 	.byte	0x04, 0x28
        /*06e6*/ 	.short	(.L_1215 - .L_1214)


	//   ....[0]....
.L_1214:
        /*06e8*/ 	.word	0x00000070


	//   ....[1]....
        /*06ec*/ 	.word	0x00000140


	//   ....[2]....
        /*06f0*/ 	.word	0x00000190


	//   ....[3]....
        /*06f4*/ 	.word	0x000003c0


	//   ....[4]....
        /*06f8*/ 	.word	0x00000520


	//   ....[5]....
        /*06fc*/ 	.word	0x00000640


	//   ....[6]....
        /*0700*/ 	.word	0x000007a0


	//   ....[7]....
        /*0704*/ 	.word	0x00001650


	//   ....[8]....
        /*0708*/ 	.word	0x00002810


	//   ....[9]....
        /*070c*/ 	.word	0x000028a0


	//   ....[10]....
        /*0710*/ 	.word	0x00002ce0


	//   ....[11]....
        /*0714*/ 	.word	0x00002d50


	//   ....[12]....
        /*0718*/ 	.word	0x00004270


	//   ....[13]....
        /*071c*/ 	.word	0x00004300


	//   ....[14]....
        /*0720*/ 	.word	0x00004770


	//   ....[15]....
        /*0724*/ 	.word	0x00004930


	//   ....[16]....
        /*0728*/ 	.word	0x00005ca0


	//   ....[17]....
        /*072c*/ 	.word	0x00005ce0


	//   ....[18]....
        /*0730*/ 	.word	0x00005d80


	//   ....[19]....
        /*0734*/ 	.word	0x00005de0


	//   ....[20]....
        /*0738*/ 	.word	0x000077e0


	//   ....[21]....
        /*073c*/ 	.word	0x00007820


	//   ....[22]....
        /*0740*/ 	.word	0x00007900


	//   ....[23]....
        /*0744*/ 	.word	0x00007930


	//   ....[24]....
        /*0748*/ 	.word	0x00008130


	//   ....[25]....
        /*074c*/ 	.word	0x00008160


	//   ....[26]....
        /*0750*/ 	.word	0x000082a0


	//   ....[27]....
        /*0754*/ 	.word	0x000082c0


	//   ....[28]....
        /*0758*/ 	.word	0x00008400


	//   ....[29]....
        /*075c*/ 	.word	0x00008420


	//   ....[30]....
        /*0760*/ 	.word	0x00008570


	//   ....[31]....
        /*0764*/ 	.word	0x00008590


	//   ....[32]....
        /*0768*/ 	.word	0x00008f00


	//   ....[33]....
        /*076c*/ 	.word	0x00008f30


	//   ....[34]....
        /*0770*/ 	.word	0x00009080


	//   ....[35]....
        /*0774*/ 	.word	0x000090a0


	//   ....[36]....
        /*0778*/ 	.word	0x000091e0


	//   ....[37]....
        /*077c*/ 	.word	0x00009200


	//   ....[38]....
        /*0780*/ 	.word	0x00009350


	//   ....[39]....
        /*0784*/ 	.word	0x00009370


	//   ....[40]....
        /*0788*/ 	.word	0x00009520


	//   ....[41]....
        /*078c*/ 	.word	0x00009700


	//   ....[42]....
        /*0790*/ 	.word	0x00009730


	//   ....[43]....
        /*0794*/ 	.word	0x00009760


	//   ....[44]....
        /*0798*/ 	.word	0x00009790


	//   ....[45]....
        /*079c*/ 	.word	0x000097c0


	//   ....[46]....
        /*07a0*/ 	.word	0x000097f0


	//   ....[47]....
        /*07a4*/ 	.word	0x00009960


	//   ....[48]....
        /*07a8*/ 	.word	0x00009990


	//   ....[49]....
        /*07ac*/ 	.word	0x000099c0


	//   ....[50]....
        /*07b0*/ 	.word	0x000099f0


	//   ....[51]....
        /*07b4*/ 	.word	0x00009a20


	//   ....[52]....
        /*07b8*/ 	.word	0x00009a50


	//   ....[53]....
        /*07bc*/ 	.word	0x00009af0


	//   ....[54]....
        /*07c0*/ 	.word	0x00009b20


	//   ....[55]....
        /*07c4*/ 	.word	0x00009bb0


	//   ....[56]....
        /*07c8*/ 	.word	0x0000ab50


	//   ....[57]....
        /*07cc*/ 	.word	0x0000b6c0


	//   ....[58]....
        /*07d0*/ 	.word	0x0000b6e0


	//   ....[59]....
        /*07d4*/ 	.word	0x0000b770


	//   ....[60]....
        /*07d8*/ 	.word	0x0000b780


	//   ....[61]....
        /*07dc*/ 	.word	0x0000b800


	//   ....[62]....
        /*07e0*/ 	.word	0x0000b810


	//   ....[63]....
        /*07e4*/ 	.word	0x0000b890


	//   ....[64]....
        /*07e8*/ 	.word	0x0000b8a0


	//   ....[65]....
        /*07ec*/ 	.word	0x0000b920


	//   ....[66]....
        /*07f0*/ 	.word	0x0000b930


	//   ....[67]....
        /*07f4*/ 	.word	0x0000b9b0


	//   ....[68]....
        /*07f8*/ 	.word	0x0000b9c0


	//   ....[69]....
        /*07fc*/ 	.word	0x0000ba40


	//   ....[70]....
        /*0800*/ 	.word	0x0000ba50


	//   ....[71]....
        /*0804*/ 	.word	0x0000ba60


	//   ....[72]....
        /*0808*/ 	.word	0x0000bab0


	//   ....[73]....
        /*080c*/ 	.word	0x0000e780


	//   ....[74]....
        /*0810*/ 	.word	0x0000e7b0


	//   ....[75]....
        /*0814*/ 	.word	0x0000e7f0


	//   ....[76]....
        /*0818*/ 	.word	0x0000e820


	//   ....[77]....
        /*081c*/ 	.word	0x0000e850


	//   ....[78]....
        /*0820*/ 	.word	0x0000e880


	//   ....[79]....
        /*0824*/ 	.word	0x0000e8b0


	//   ....[80]....
        /*0828*/ 	.word	0x0000e8e0


	//   ....[81]....
        /*082c*/ 	.word	0x0000ea60


	//   ....[82]....
        /*0830*/ 	.word	0x0000ea90


	//   ....[83]....
        /*0834*/ 	.word	0x0000eac0


	//   ....[84]....
        /*0838*/ 	.word	0x0000eaf0


	//   ....[85]....
        /*083c*/ 	.word	0x0000eb20


	//   ....[86]....
        /*0840*/ 	.word	0x0000eb50


	//   ....[87]....
        /*0844*/ 	.word	0x0000ec10


	//   ....[88]....
        /*0848*/ 	.word	0x0000ec30


	//   ....[89]....
        /*084c*/ 	.word	0x0000eca0


	//   ....[90]....
        /*0850*/ 	.word	0x0000f130


	//   ....[91]....
        /*0854*/ 	.word	0x0000f610


	//   ....[92]....
        /*0858*/ 	.word	0x0000f7c0


	//   ....[93]....
        /*085c*/ 	.word	0x0000f810


	//   ....[94]....
        /*0860*/ 	.word	0x0000f870


	//   ....[95]....
        /*0864*/ 	.word	0x0000f960


	//   ....[96]....
        /*0868*/ 	.word	0x0000f9c0


	//   ....[97]....
        /*086c*/ 	.word	0x0000fab0


	//   ....[98]....
        /*0870*/ 	.word	0x0000fb10


	//   ....[99]....
        /*0874*/ 	.word	0x0000fc00


	//   ....[100]....
        /*0878*/ 	.word	0x0000fc60


	//   ....[101]....
        /*087c*/ 	.word	0x0000fd50


	//   ....[102]....
        /*0880*/ 	.word	0x0000fdb0


	//   ....[103]....
        /*0884*/ 	.word	0x0000fea0


	//   ....[104]....
        /*0888*/ 	.word	0x0000ff00


	//   ....[105]....
        /*088c*/ 	.word	0x0000ffd0


	//   ....[106]....
        /*0890*/ 	.word	0x00010050


	//   ....[107]....
        /*0894*/ 	.word	0x00010120


	//   ....[108]....
        /*0898*/ 	.word	0x00010450


	//   ....[109]....
        /*089c*/ 	.word	0x000104f0


	//   ....[110]....
        /*08a0*/ 	.word	0x00010610


	//   ....[111]....
        /*08a4*/ 	.word	0x00010680


	//   ....[112]....
        /*08a8*/ 	.word	0x000106f0


	//   ....[113]....
        /*08ac*/ 	.word	0x00010760


	//   ....[114]....
        /*08b0*/ 	.word	0x000107d0


	//   ....[115]....
        /*08b4*/ 	.word	0x00010850


	//   ....[116]....
        /*08b8*/ 	.word	0x000108e0


	//   ....[117]....
        /*08bc*/ 	.word	0x00010980


	//   ....[118]....
        /*08c0*/ 	.word	0x000109f0


	//   ....[119]....
        /*08c4*/ 	.word	0x00010a60


	//   ....[120]....
        /*08c8*/ 	.word	0x00010ad0


	//   ....[121]....
        /*08cc*/ 	.word	0x00010b50


	//   ....[122]....
        /*08d0*/ 	.word	0x00010bc0


	//   ....[123]....
        /*08d4*/ 	.word	0x00010c60


	//   ....[124]....
        /*08d8*/ 	.word	0x00010cf0


	//   ....[125]....
        /*08dc*/ 	.word	0x00010e10


	//----- nvinfo : EIATTR_REG_RECONFIG
	.align		4
.L_1215:
        /*08e0*/ 	.byte	0x01, 0x54
	.zero		2


	//----- nvinfo : EIATTR_SYSCALL_OFFSETS
	.align		4
        /*08e4*/ 	.byte	0x04, 0x46
        /*08e6*/ 	.short	(.L_1217 - .L_1216)


	//   ....[0]....
.L_1216:
        /*08e8*/ 	.word	0x00001830


	//   ....[1]....
        /*08ec*/ 	.word	0x0000a740


	//   ....[2]....
        /*08f0*/ 	.word	0x0000a8a0


	//   ....[3]....
        /*08f4*/ 	.word	0x0000a9a0


	//   ....[4]....
        /*08f8*/ 	.word	0x0000b2d0


	//----- nvinfo : EIATTR_MBARRIER_INSTR_OFFSETS
	.align		4
.L_1217:
        /*08fc*/ 	.byte	0x04, 0x39
        /*08fe*/ 	.short	(.L_1219 - .L_1218)


	//   ....[0]....
.L_1218:
        /*0900*/ 	.word	0x00000270
        /*0904*/ 	.word	0x000000ff
        /*0908*/ 	.word	0x00022800
        /*090c*/ 	.short	0x0100
        /*090e*/ 	.byte	0x08
	.zero		1


	//   ....[1]....
        /*0910*/ 	.word	0x00000280
        /*0914*/ 	.word	0x000000ff
        /*0918*/ 	.word	0x00022820
        /*091c*/ 	.short	0x0100
        /*091e*/ 	.byte	0x08
	.zero		1


	//   ....[2]....
        /*0920*/ 	.word	0x00000370
        /*0924*/ 	.word	0x000000ff
        /*0928*/ 	.word	0x00022830
        /*092c*/ 	.short	0x0100
        /*092e*/ 	.byte	0x08
	.zero		1


	//   ....[3]....
        /*0930*/ 	.word	0x00000380
        /*0934*/ 	.word	0x000000ff
        /*0938*/ 	.word	0x00022840
        /*093c*/ 	.short	0x0100
        /*093e*/ 	.byte	0x08
	.zero		1


	//   ....[4]....
        /*0940*/ 	.word	0x00000390
        /*0944*/ 	.word	0x000000ff
        /*0948*/ 	.word	0x00022838
        /*094c*/ 	.short	0x0100
        /*094e*/ 	.byte	0x08
	.zero		1


	//   ....[5]....
        /*0950*/ 	.word	0x000003a0
        /*0954*/ 	.word	0x000000ff
        /*0958*/ 	.word	0x00022848
        /*095c*/ 	.short	0x0100
        /*095e*/ 	.byte	0x08
	.zero		1


	//   ....[6]....
        /*0960*/ 	.word	0x000004d0
        /*0964*/ 	.word	0x000000ff
        /*0968*/ 	.word	0x00022850
        /*096c*/ 	.short	0x0100
        /*096e*/ 	.byte	0x08
	.zero		1


	//   ....[7]....
        /*0970*/ 	.word	0x000004e0
        /*0974*/ 	.word	0x000000ff
        /*0978*/ 	.word	0x00022860
        /*097c*/ 	.short	0x0100
        /*097e*/ 	.byte	0x08
	.zero		1


	//   ....[8]....
        /*0980*/ 	.word	0x000004f0
        /*0984*/ 	.word	0x000000ff
        /*0988*/ 	.word	0x00022858
        /*098c*/ 	.short	0x0100
        /*098e*/ 	.byte	0x08
	.zero		1


	//   ....[9]....
        /*0990*/ 	.word	0x00000500
        /*0994*/ 	.word	0x000000ff
        /*0998*/ 	.word	0x00022868
        /*099c*/ 	.short	0x0100
        /*099e*/ 	.byte	0x08
	.zero		1


	//   ....[10]....
        /*09a0*/ 	.word	0x000005f0
        /*09a4*/ 	.word	0x000000ff
        /*09a8*/ 	.word	0x00022870
        /*09ac*/ 	.short	0x0100
        /*09ae*/ 	.byte	0x06
	.zero		1


	//   ....[11]....
        /*09b0*/ 	.word	0x00000600
        /*09b4*/ 	.word	0x000000ff
        /*09b8*/ 	.word	0x00022880
        /*09bc*/ 	.short	0x0100
        /*09be*/ 	.byte	0x06
	.zero		1


	//   ....[12]....
        /*09c0*/ 	.word	0x00000610
        /*09c4*/ 	.word	0x000000ff
        /*09c8*/ 	.word	0x00022878
        /*09cc*/ 	.short	0x0100
        /*09ce*/ 	.byte	0x06
	.zero		1


	//   ....[13]....
        /*09d0*/ 	.word	0x00000620
        /*09d4*/ 	.word	0x000000ff
        /*09d8*/ 	.word	0x00022888
        /*09dc*/ 	.short	0x0100
        /*09de*/ 	.byte	0x06
	.zero		1


	//   ....[14]....
        /*09e0*/ 	.word	0x00000750
        /*09e4*/ 	.word	0x000000ff
        /*09e8*/ 	.word	0x00022890
        /*09ec*/ 	.short	0x0100
        /*09ee*/ 	.byte	0x08
	.zero		1


	//   ....[15]....
        /*09f0*/ 	.word	0x00000760
        /*09f4*/ 	.word	0x000000ff
        /*09f8*/ 	.word	0x000228a0
        /*09fc*/ 	.short	0x0100
        /*09fe*/ 	.byte	0x08
	.zero		1


	//   ....[16]....
        /*0a00*/ 	.word	0x00000770
        /*0a04*/ 	.word	0x000000ff
        /*0a08*/ 	.word	0x00022898
        /*0a0c*/ 	.short	0x0100
        /*0a0e*/ 	.byte	0x08
	.zero		1


	//   ....[17]....
        /*0a10*/ 	.word	0x00000780
        /*0a14*/ 	.word	0x000000ff
        /*0a18*/ 	.word	0x000228a8
        /*0a1c*/ 	.short	0x0100
        /*0a1e*/ 	.byte	0x08
	.zero		1


	//   ....[18]....
        /*0a20*/ 	.word	0x000008b0
        /*0a24*/ 	.word	0x000000ff
        /*0a28*/ 	.word	0x000228b0
        /*0a2c*/ 	.short	0x0100
        /*0a2e*/ 	.byte	0x08
	.zero		1


	//   ....[19]....
        /*0a30*/ 	.word	0x000008c0
        /*0a34*/ 	.word	0x000000ff
        /*0a38*/ 	.word	0x000228c0
        /*0a3c*/ 	.short	0x0100
        /*0a3e*/ 	.byte	0x08
	.zero		1


	//   ....[20]....
        /*0a40*/ 	.word	0x000008d0
        /*0a44*/ 	.word	0x000000ff
        /*0a48*/ 	.word	0x000228b8
        /*0a4c*/ 	.short	0x0100
        /*0a4e*/ 	.byte	0x08
	.zero		1


	//   ....[21]....
        /*0a50*/ 	.word	0x000008e0
        /*0a54*/ 	.word	0x000000ff
        /*0a58*/ 	.word	0x000228c8
        /*0a5c*/ 	.short	0x0100
        /*0a5e*/ 	.byte	0x08
	.zero		1


	//   ....[22]....
        /*0a60*/ 	.word	0x000018e0
        /*0a64*/ 	.word	0x00000007
        /*0a68*/ 	.word	0x00022800
        /*0a6c*/ 	.short	0x010a
        /*0a6e*/ 	.byte	0x3f
	.zero		1


	//   ....[23]....
        /*0a70*/ 	.word	0x000019b0
        /*0a74*/ 	.word	0x00000005
        /*0a78*/ 	.word	0x00022830
        /*0a7c*/ 	.short	0x010a
        /*0a7e*/ 	.byte	0x3f
	.zero		1


	//   ....[24]....
        /*0a80*/ 	.word	0x000019f0
        /*0a84*/ 	.word	0x00000005
        /*0a88*/ 	.word	0x00022830
        /*0a8c*/ 	.short	0x010a
        /*0a8e*/ 	.byte	0x3f
	.zero		1


	//   ....[25]....
        /*0a90*/ 	.word	0x00003180
        /*0a94*/ 	.word	0x00000004
        /*0a98*/ 	.word	0x00000000
        /*0a9c*/ 	.short	0x0101
        /*0a9e*/ 	.byte	0x3f
	.zero		1


	//   ....[26]....
        /*0aa0*/ 	.word	0x000035e0
        /*0aa4*/ 	.word	0x00000005
        /*0aa8*/ 	.word	0x00022850
        /*0aac*/ 	.short	0x010a
        /*0aae*/ 	.byte	0x3f
	.zero		1


	//   ....[27]....
        /*0ab0*/ 	.word	0x00003620
        /*0ab4*/ 	.word	0x00000005
        /*0ab8*/ 	.word	0x00022850
        /*0abc*/ 	.short	0x010a
        /*0abe*/ 	.byte	0x3f
	.zero		1


	//   ....[28]....
        /*0ac0*/ 	.word	0x00003920
        /*0ac4*/ 	.word	0x00000005
        /*0ac8*/ 	.word	0x00000000
        /*0acc*/ 	.short	0x0101
        /*0ace*/ 	.byte	0x3f
	.zero		1


	//   ....[29]....
        /*0ad0*/ 	.word	0x00003a90
        /*0ad4*/ 	.word	0x000000ff
        /*0ad8*/ 	.word	0x00022830
        /*0adc*/ 	.short	0x010a
        /*0ade*/ 	.byte	0x17
	.zero		1


	//   ....[30]....
        /*0ae0*/ 	.word	0x00003ad0
        /*0ae4*/ 	.word	0x000000ff
        /*0ae8*/ 	.word	0x00022830
        /*0aec*/ 	.short	0x010a
        /*0aee*/ 	.byte	0x17
	.zero		1


	//   ....[31]....
        /*0af0*/ 	.word	0x00004c50
        /*0af4*/ 	.word	0x00000099
        /*0af8*/ 	.word	0x00000000
        /*0afc*/ 	.short	0x0101
        /*0afe*/ 	.byte	0x3f
	.zero		1


	//   ....[32]....
        /*0b00*/ 	.word	0x00005960
        /*0b04*/ 	.word	0x000000ff
        /*0b08*/ 	.word	0x00022850
        /*0b0c*/ 	.short	0x010a
        /*0b0e*/ 	.byte	0x17
	.zero		1


	//   ....[33]....
        /*0b10*/ 	.word	0x000059a0
        /*0b14*/ 	.word	0x000000ff
        /*0b18*/ 	.word	0x00022850
        /*0b1c*/ 	.short	0x010a
        /*0b1e*/ 	.byte	0x17
	.zero		1


	//   ....[34]....
        /*0b20*/ 	.word	0x00005c80
        /*0b24*/ 	.word	0x000000b6
        /*0b28*/ 	.word	0x00000000
        /*0b2c*/ 	.short	0x0101
        /*0b2e*/ 	.byte	0x3f
	.zero		1


	//   ....[35]....
        /*0b30*/ 	.word	0x00008150
        /*0b34*/ 	.word	0x00000000
        /*0b38*/ 	.word	0x00000000
        /*0b3c*/ 	.short	0x0101
        /*0b3e*/ 	.byte	0x3f
	.zero		1


	//   ....[36]....
        /*0b40*/ 	.word	0x0000add0
        /*0b44*/ 	.word	0x00000000
        /*0b48*/ 	.word	0x00022840
        /*0b4c*/ 	.short	0x010a
        /*0b4e*/ 	.byte	0x3f
	.zero		1


	//   ....[37]....
        /*0b50*/ 	.word	0x0000bb70
        /*0b54*/ 	.word	0x00000008
        /*0b58*/ 	.word	0x00022800
        /*0b5c*/ 	.short	0x0107
        /*0b5e*/ 	.byte	0x3f
	.zero		1


	//   ....[38]....
        /*0b60*/ 	.word	0x0000bc70
        /*0b64*/ 	.word	0x00000002
        /*0b68*/ 	.word	0x00022800
        /*0b6c*/ 	.short	0x0101
        /*0b6e*/ 	.byte	0x3f
	.zero		1


	//   ....[39]....
        /*0b70*/ 	.word	0x0000bc90
        /*0b74*/ 	.word	0x00000002
        /*0b78*/ 	.word	0x00022820
        /*0b7c*/ 	.short	0x010a
        /*0b7e*/ 	.byte	0x3f
	.zero		1


	//   ....[40]....
        /*0b80*/ 	.word	0x0000bda0
        /*0b84*/ 	.word	0x00000002
        /*0b88*/ 	.word	0x00022860
        /*0b8c*/ 	.short	0x010a
        /*0b8e*/ 	.byte	0x3f
	.zero		1


	//   ....[41]....
        /*0b90*/ 	.word	0x0000c6b0
        /*0b94*/ 	.word	0x00000003
        /*0b98*/ 	.word	0x00022840
        /*0b9c*/ 	.short	0x010a
        /*0b9e*/ 	.byte	0x3f
	.zero		1


	//   ....[42]....
        /*0ba0*/ 	.word	0x0000c910
        /*0ba4*/ 	.word	0x00000003
        /*0ba8*/ 	.word	0x00022860
        /*0bac*/ 	.short	0x010a
        /*0bae*/ 	.byte	0x3f
	.zero		1


	//   ....[43]....
        /*0bb0*/ 	.word	0x0000d1b0
        /*0bb4*/ 	.word	0x00000002
        /*0bb8*/ 	.word	0x00022840
        /*0bbc*/ 	.short	0x010a
        /*0bbe*/ 	.byte	0x3f
	.zero		1


	//   ....[44]....
        /*0bc0*/ 	.word	0x0000d400
        /*0bc4*/ 	.word	0x00000002
        /*0bc8*/ 	.word	0x00022860
        /*0bcc*/ 	.short	0x010a
        /*0bce*/ 	.byte	0x3f
	.zero		1


	//   ....[45]....
        /*0bd0*/ 	.word	0x0000dc10
        /*0bd4*/ 	.word	0x00000002
        /*0bd8*/ 	.word	0x00022840
        /*0bdc*/ 	.short	0x010a
        /*0bde*/ 	.byte	0x3f
	.zero		1


	//   ....[46]....
        /*0be0*/ 	.word	0x0000de70
        /*0be4*/ 	.word	0x00000002
        /*0be8*/ 	.word	0x00022860
        /*0bec*/ 	.short	0x010a
        /*0bee*/ 	.byte	0x3f
	.zero		1


	//   ....[47]....
        /*0bf0*/ 	.word	0x0000f0b0
        /*0bf4*/ 	.word	0x00000000
        /*0bf8*/ 	.word	0x00022820
        /*0bfc*/ 	.short	0x010a
        /*0bfe*/ 	.byte	0x3f
	.zero		1


	//   ....[48]....
        /*0c00*/ 	.word	0x0000f270
        /*0c04*/ 	.word	0x00000006
        /*0c08*/ 	.word	0x00000000
        /*0c0c*/ 	.short	0x010a
        /*0c0e*/ 	.byte	0x3f
	.zero		1


	//   ....[49]....
        /*0c10*/ 	.word	0x0000f2e0
        /*0c14*/ 	.word	0x00000007
        /*0c18*/ 	.word	0x00000000
        /*0c1c*/ 	.short	0x010a
        /*0c1e*/ 	.byte	0x3f
	.zero		1


	//   ....[50]....
        /*0c20*/ 	.word	0x0000f350
        /*0c24*/ 	.word	0x00000004
        /*0c28*/ 	.word	0x00000000
        /*0c2c*/ 	.short	0x010a
        /*0c2e*/ 	.byte	0x3f
	.zero		1


	//   ....[51]....
        /*0c30*/ 	.word	0x0000f380
        /*0c34*/ 	.word	0x00000003
        /*0c38*/ 	.word	0x00000000
        /*0c3c*/ 	.short	0x010a
        /*0c3e*/ 	.byte	0x3f
	.zero		1


	//   ....[52]....
        /*0c40*/ 	.word	0x0000f3e0
        /*0c44*/ 	.word	0x00000007
        /*0c48*/ 	.word	0x00022800
        /*0c4c*/ 	.short	0x010a
        /*0c4e*/ 	.byte	0x3f
	.zero		1


	//   ....[53]....
        /*0c50*/ 	.word	0x0000f430
        /*0c54*/ 	.word	0x00000005
        /*0c58*/ 	.word	0x00022830
        /*0c5c*/ 	.short	0x010a
        /*0c5e*/ 	.byte	0x3f
	.zero		1


	//   ....[54]....
        /*0c60*/ 	.word	0x0000f480
        /*0c64*/ 	.word	0x00000005
        /*0c68*/ 	.word	0x00022850
        /*0c6c*/ 	.short	0x010a
        /*0c6e*/ 	.byte	0x3f
	.zero		1


	//   ....[55]....
        /*0c70*/ 	.word	0x0000f4e0
        /*0c74*/ 	.word	0x00000000
        /*0c78*/ 	.word	0x00022830
        /*0c7c*/ 	.short	0x010a
        /*0c7e*/ 	.byte	0x3f
	.zero		1


	//   ....[56]....
        /*0c80*/ 	.word	0x0000f530
        /*0c84*/ 	.word	0x000000b6
        /*0c88*/ 	.word	0x00022850
        /*0c8c*/ 	.short	0x010a
        /*0c8e*/ 	.byte	0x3f
	.zero		1


	//   ....[57]....
        /*0c90*/ 	.word	0x0000f6d0
        /*0c94*/ 	.word	0x00000000
        /*0c98*/ 	.word	0x00022840
        /*0c9c*/ 	.short	0x010a
        /*0c9e*/ 	.byte	0x3f
	.zero		1


	//   ....[58]....
        /*0ca0*/ 	.word	0x00010170
        /*0ca4*/ 	.word	0x00000002
        /*0ca8*/ 	.word	0x00022820
        /*0cac*/ 	.short	0x010a
        /*0cae*/ 	.byte	0x3f
	.zero		1


	//   ....[59]....
        /*0cb0*/ 	.word	0x000101c0
        /*0cb4*/ 	.word	0x00000002
        /*0cb8*/ 	.word	0x00022860
        /*0cbc*/ 	.short	0x010a
        /*0cbe*/ 	.byte	0x3f
	.zero		1


	//   ....[60]....
        /*0cc0*/ 	.word	0x00010210
        /*0cc4*/ 	.word	0x00000003
        /*0cc8*/ 	.word	0x00022840
        /*0ccc*/ 	.short	0x010a
        /*0cce*/ 	.byte	0x3f
	.zero		1


	//   ....[61]....
        /*0cd0*/ 	.word	0x00010260
        /*0cd4*/ 	.word	0x00000003
        /*0cd8*/ 	.word	0x00022860
        /*0cdc*/ 	.short	0x010a
        /*0cde*/ 	.byte	0x3f
	.zero		1


	//   ....[62]....
        /*0ce0*/ 	.word	0x000102b0
        /*0ce4*/ 	.word	0x00000002
        /*0ce8*/ 	.word	0x00022840
        /*0cec*/ 	.short	0x010a
        /*0cee*/ 	.byte	0x3f
	.zero		1


	//   ....[63]....
        /*0cf0*/ 	.word	0x00010300
        /*0cf4*/ 	.word	0x00000002
        /*0cf8*/ 	.word	0x00022860
        /*0cfc*/ 	.short	0x010a
        /*0cfe*/ 	.byte	0x3f
	.zero		1


	//   ....[64]....
        /*0d00*/ 	.word	0x00010350
        /*0d04*/ 	.word	0x00000002
        /*0d08*/ 	.word	0x00022840
        /*0d0c*/ 	.short	0x010a
        /*0d0e*/ 	.byte	0x3f
	.zero		1


	//   ....[65]....
        /*0d10*/ 	.word	0x000103a0
        /*0d14*/ 	.word	0x00000002
        /*0d18*/ 	.word	0x00022860
        /*0d1c*/ 	.short	0x010a
        /*0d1e*/ 	.byte	0x3f
	.zero		1


	//   ....[66]....
        /*0d20*/ 	.word	0x00010d30
        /*0d24*/ 	.word	0x00000000
        /*0d28*/ 	.word	0x00022820
        /*0d2c*/ 	.short	0x010a
        /*0d2e*/ 	.byte	0x3f
	.zero		1


	//   ....[67]....
        /*0d30*/ 	.word	0x00010ed0
        /*0d34*/ 	.word	0x00000006
        /*0d38*/ 	.word	0x00000000
        /*0d3c*/ 	.short	0x010a
        /*0d3e*/ 	.byte	0x3f
	.zero		1


	//   ....[68]....
        /*0d40*/ 	.word	0x00010f20
        /*0d44*/ 	.word	0x00000007
        /*0d48*/ 	.word	0x00000000
        /*0d4c*/ 	.short	0x010a
        /*0d4e*/ 	.byte	0x3f
	.zero		1


	//   ....[69]....
        /*0d50*/ 	.word	0x00010f70
        /*0d54*/ 	.word	0x00000004
        /*0d58*/ 	.word	0x00000000
        /*0d5c*/ 	.short	0x010a
        /*0d5e*/ 	.byte	0x3f
	.zero		1


	//----- nvinfo : EIATTR_NUM_MBARRIERS
	.align		4
.L_1219:
        /*0d60*/ 	.byte	0x03, 0x38
        /*0d62*/ 	.short	0x0016


	//----- nvinfo : EIATTR_EXIT_INSTR_OFFSETS
	.align		4
        /*0d64*/ 	.byte	0x04, 0x1c
        /*0d66*/ 	.short	(.L_1221 - .L_1220)


	//   ....[0]....
.L_1220:
        /*0d68*/ 	.word	0x00000a80


	//   ....[1]....
        /*0d6c*/ 	.word	0x000094e0


	//   ....[2]....
        /*0d70*/ 	.word	0x0000f3d0


	//----- nvinfo : EIATTR_MAX_THREADS
	.align		4
.L_1221:
        /*0d74*/ 	.byte	0x04, 0x05
        /*0d76*/ 	.short	(.L_1223 - .L_1222)
.L_1222:
        /*0d78*/ 	.word	0x00000180
        /*0d7c*/ 	.word	0x00000001
        /*0d80*/ 	.word	0x00000001


	//----- nvinfo : EIATTR_CRS_STACK_SIZE
	.align		4
.L_1223:
        /*0d84*/ 	.byte	0x04, 0x1e
        /*0d86*/ 	.short	(.L_1225 - .L_1224)
.L_1224:
        /*0d88*/ 	.word	0x00000000


	//----- nvinfo : EIATTR_CBANK_PARAM_SIZE
	.align		4
.L_1225:
        /*0d8c*/ 	.byte	0x03, 0x19
        /*0d8e*/ 	.short	0x0af0


	//----- nvinfo : EIATTR_PARAM_CBANK
	.align		4
        /*0d90*/ 	.byte	0x04, 0x0a
        /*0d92*/ 	.short	(.L_1227 - .L_1226)
	.align		4
.L_1226:
        /*0d94*/ 	.word	index@(.nv.constant0._ZN7cutlass13device_kernelIN5flash11enable_sm90INS1_16FlashAttnFwdSm90INS1_25CollectiveMainloopFwdSm90ILi2EN4cute5tupleIJNS5_1CILi1EEES8_S8_EEENS6_IJNS7_ILi128EEENS7_ILi96EEENS7_ILi64EEEEEELi256ENS_6half_tEfNS_4arch4Sm90ELb0ELb0ELb1ELb1ELb0ELb0ELb0ELb1ELb0ELb1ELb0ELb0EEENS1_21CollectiveEpilogueFwdINS6_IJSA_NS7_ILi256EEESB_EEES9_SE_SG_Li256ELb1ELb1ELb0ELb0EEENS1_36VarlenDynamicPersistentTileSchedulerILi128ELi96ELi256ELi128ELb0ELb1ELb1ELb0ELb1ELb1EEEEEEEEEvNT_6ParamsE)
        /*0d98*/ 	.short	0x0210
        /*0d9a*/ 	.short	0x0af0


	//----- nvinfo : EIATTR_SW_WAR
	.align		4
.L_1227:
        /*0d9c*/ 	.byte	0x04, 0x36
        /*0d9e*/ 	.short	(.L_1229 - .L_1228)
.L_1228:
        /*0da0*/ 	.word	0x00000008
.L_1229:


//--------------------- .nv.info._ZN7cutlass13device_kernelIN5flash11enable_sm90INS1_16FlashAttnFwdSm90INS1_25CollectiveMainloopFwdSm90ILi2EN4cute5tupleIJNS5_1CILi1EEES8_S8_EEENS6_IJNS7_ILi128EEENS7_ILi96EEENS7_ILi64EEEEEELi256ENS_6half_tEfNS_4arch4Sm90ELb0ELb0ELb1ELb1ELb0ELb1ELb0ELb1ELb0ELb1ELb0ELb0EEENS1_21CollectiveEpilogueFwdINS6_IJSA_NS7_ILi256EEESB_EEES9_SE_SG_Li256ELb1ELb1ELb0ELb0EEENS1_36VarlenDynamicPersistentTileSchedulerILi128ELi96ELi256ELi128ELb0ELb1ELb1ELb0ELb1ELb1EEEEEEEEEvNT_6ParamsE --------------------------
	.section	.nv.info._ZN7cutlass13device_kernelIN5flash11enable_sm90INS1_16FlashAttnFwdSm90INS1_25CollectiveMainloopFwdSm90ILi2EN4cute5tupleIJNS5_1CILi1EEES8_S8_EEENS6_IJNS7_ILi128EEENS7_ILi96EEENS7_ILi64EEEEEELi256ENS_6half_tEfNS_4arch4Sm90ELb0ELb0ELb1ELb1ELb0ELb1ELb0ELb1ELb0ELb1ELb0ELb0EEENS1_21CollectiveEpilogueFwdINS6_IJSA_NS7_ILi256EEESB_EEES9_SE_SG_Li256ELb1ELb1ELb0ELb0EEENS1_36VarlenDynamicPersistentTileSchedulerILi128ELi96ELi256ELi128ELb0ELb1ELb1ELb0ELb1ELb1EEEEEEEEEvNT_6ParamsE,"",@"SHT_CUDA_INFO"
	.sectionflags	@""
	.align	4


	//----- nvinfo : EIATTR_CUDA_API_VERSION
	.align		4
        /*0000*/ 	.byte	0x04, 0x37
        /*0002*/ 	.short	(.L_1231 - .L_1230)
.L_1230:
        /*0004*/ 	.word	0x00000082


	//----- nvinfo : EIATTR_KPARAM_INFO
	.align		4
.L_1231:
        /*0008*/ 	.byte	0x04, 0x17
        /*000a*/ 	.short	(.L_1233 - .L_1232)
.L_1232:
        /*000c*/ 	.word	0x00000000
        /*0010*/ 	.short	0x0000
        /*0012*/ 	.short	0x0070
        /*0014*/ 	.byte	0x00, 0xf0, 0x01, 0x2a


	//----- nvinfo : EIATTR_SPARSE_MMA_MASK
	.align		4
.L_1233:
        /*0018*/ 	.byte	0x03, 0x50
        /*001a*/ 	.short	0x0000


	//----- nvinfo : EIATTR_MAXREG_COUNT
	.align		4
        /*001c*/ 	.byte	0x03, 0x1b
        /*001e*/ 	.short	0x00a8


	//----- nvinfo : EIATTR_NUM_BARRIERS
	.align		4
        /*0020*/ 	.byte	0x02, 0x4c
        /*0022*/ 	.byte	0x10
	.zero		1


	//----- nvinfo : EIATTR_EXTERNS
	.align		4
        /*0024*/ 	.byte	0x04, 0x0f
        /*0026*/ 	.short	(.L_1235 - .L_1234)


	//   ....[0]....
	.align		4
.L_1234:
        /*0028*/ 	.word	index@(__assertfail)


	//----- nvinfo : EIATTR_ANNOTATIONS
	.align		4
.L_1235:
        /*002c*/ 	.byte	0x04, 0x55
        /*002e*/ 	.short	(.L_1237 - .L_1236)


	//   ....[0]....
.L_1236:
        /* <DEDUP_REMOVED lines=91> */


	//----- nvinfo : EIATTR_MERCURY_ISA_VERSION
	.align		4
.L_1237:
        /*05d0*/ 	.byte	0x03, 0x5f
        /*05d2*/ 	.short	0x0101


	//----- nvinfo : EIATTR_UNUSED_LOAD_BYTE_OFFSET
	.align		4
        /*05d4*/ 	.byte	0x04, 0x44
        /*05d6*/ 	.short	(.L_1239 - .L_1238)


	//   ....[0]....
.L_1238:
        /*05d8*/ 	.word	0x00000ac0
        /*05dc*/ 	.word	0x0000fff0


	//   ....[1]....
        /*05e0*/ 	.word	0x0000d0a0
        /*05e4*/ 	.word	0x0000fff0


	//----- nvinfo : EIATTR_INT_WARP_WIDE_INSTR_OFFSETS
	.align		4
.L_1239:
        /*05e8*/ 	.byte	0x04, 0x31
        /*05ea*/ 	.short	(.L_1241 - .L_1240)


	//   ....[0]....
.L_1240:
        /*05ec*/ 	.word	0x00000180


	//   ....[1]....
        /*05f0*/ 	.word	0x00000220


	//   ....[2]....
        /*05f4*/ 	.word	0x00000290


	//   ....[3]....
        /*05f8*/ 	.word	0x00012460


	//   ....[4]....
        /*05fc*/ 	.word	0x000124f0


	//   ....[5]....
        /*0600*/ 	.word	0x00016490


	//   ....[6]....
        /*0604*/ 	.word	0x00016520


	//----- nvinfo : EIATTR_COOP_GROUP_MASK_REGIDS
	.align		4
.L_1241:
        /*0608*/ 	.byte	0x04, 0x29
        /*060a*/ 	.short	(.L_1243 - .L_1242)


	//   ....[0]....
.L_1242:
        /*060c*/ 	.word	0xffffffff


	//   ....[1]....
        /*0610*/ 	.word	0xffffffff


	//   ....[2]....
        /*0614*/ 	.word	0xffffffff


	//   ....[3]....
        /*0618*/ 	.word	0xffffffff


	//   ....[4]....
        /*061c*/ 	.word	0xffffffff


	//   ....[5]....
        /*0620*/ 	.word	0xffffffff


	//   ....[6]....
        /*0624*/ 	.word	0xffffffff


	//   ....[7]....
        /*0628*/ 	.word	0xffffffff


	//   ....[8]....
        /*062c*/ 	.word	0xffffffff


	//   ....[9]....
        /*0630*/ 	.word	0xffffffff


	//   ....[10]....
        /*0634*/ 	.word	0xffffffff


	//   ....[11]....
        /*0638*/ 	.word	0xffffffff


	//   ....[12]....
        /*063c*/ 	.word	0xffffffff


	//   ....[13]....
        /*0640*/ 	.word	0xffffffff


	//   ....[14]....
        /*0644*/ 	.word	0xffffffff


	//   ....[15]....
        /*0648*/ 	.word	0xffffffff


	//   ....[16]....
        /*064c*/ 	.word	0xffffffff


	//   ....[17]....
        /*0650*/ 	.word	0xffffffff


	//   ....[18]....
        /*0654*/ 	.word	0xffffffff


	//   ....[19]....
        /*0658*/ 	.word	0xffffffff


	//   ....[20]....
        /*065c*/ 	.word	0xffffffff


	//   ....[21]....
        /*0660*/ 	.word	0xffffffff


	//   ....[22]....
        /*0664*/ 	.word	0xffffffff


	//   ....[23]....
        /*0668*/ 	.word	0xffffffff


	//   ....[24]....
        /*066c*/ 	.word	0xffffffff


	//   ....[25]....
        /*0670*/ 	.word	0xffffffff


	//   ....[26]....
        /*0674*/ 	.word	0xffffffff


	//   ....[27]....
        /*0678*/ 	.word	0xffffffff


	//   ....[28]....
        /*067c*/ 	.word	0xffffffff


	//   ....[29]....
        /*0680*/ 	.word	0xffffffff


	//   ....[30]....
        /*0684*/ 	.word	0xffffffff


	//   ....[31]....
        /*0688*/ 	.word	0xffffffff


	//   ....[32]....
        /*068c*/ 	.word	0xffffffff


	//   ....[33]....
        /*0690*/ 	.word	0xffffffff


	//   ....[34]....
        /*0694*/ 	.word	0xffffffff


	//   ....[35]....
        /*0698*/ 	.word	0xffffffff


	//   ....[36]....
        /*069c*/ 	.word	0xffffffff


	//   ....[37]....
        /*06a0*/ 	.word	0xffffffff


	//   ....[38]....
        /*06a4*/ 	.word	0xffffffff


	//   ....[39]....
        /*06a8*/ 	.word	0xffffffff


	//   ....[40]....
        /*06ac*/ 	.word	0xffffffff


	//   ....[41]....
        /*06b0*/ 	.word	0xffffffff


	//   ....[42]....
        /*06b4*/ 	.word	0xffffffff


	//   ....[43]....
        /*06b8*/ 	.word	0xffffffff


	//   ....[44]....
        /*06bc*/ 	.word	0xffffffff


	//   ....[45]....
        /*06c0*/ 	.word	0xffffffff


	//   ....[46]....
        /*06c4*/ 	.word	0xffffffff


	//   ....[47]....
        /*06c8*/ 	.word	0xffffffff


	//   ....[48]....
        /*06cc*/ 	.word	0xffffffff


	//   ....[49]....
        /*06d0*/ 	.word	0xffffffff


	//   ....[50]....
        /*06d4*/ 	.word	0xffffffff


	//   ....[51]....
        /*06d8*/ 	.word	0xffffffff


	//   ....[52]....
        /*06dc*/ 	.word	0xffffffff


	//   ....[53]....
        /*06e0*/ 	.word	0xffffffff


	//   ....[54]....
        /*06e4*/ 	.word	0xffffffff


	//   ....[55]....
        /*06e8*/ 	.word	0xffffffff


	//   ....[56]....
        /*06ec*/ 	.word	0xffffffff


	//   ....[57]....
        /*06f0*/ 	.word	0xffffffff


	//   ....[58]....
        /*06f4*/ 	.word	0xffffffff


	//   ....[59]....
        /*06f8*/ 	.word	0xffffffff


	//   ....[60]....
        /*06fc*/ 	.word	0xffffffff


	//   ....[61]....
        /*0700*/ 	.word	0xffffffff


	//   ....[62]....
        /*0704*/ 	.word	0xffffffff


	//   ....[63]....
        /*0708*/ 	.word	0xffffffff


	//   ....[64]....
        /*070c*/ 	.word	0xffffffff


	//   ....[65]....
        /*0710*/ 	.word	0xffffffff


	//   ....[66]....
        /*0714*/ 	.word	0xffffffff


	//   ....[67]....
        /*0718*/ 	.word	0xffffffff


	//   ....[68]....
        /*071c*/ 	.word	0xffffffff


	//   ....[69]....
        /*0720*/ 	.word	0xffffffff


	//   ....[70]....
        /*0724*/ 	.word	0xffffffff


	//   ....[71]....
        /*0728*/ 	.word	0xffffffff


	//   ....[72]....
        /*072c*/ 	.word	0xffffffff


	//   ....[73]....
        /*0730*/ 	.word	0xffffffff


	//   ....[74]....
        /*0734*/ 	.word	0xffffffff


	//   ....[75]....
        /*0738*/ 	.word	0xffffffff


	//   ....[76]....
        /*073c*/ 	.word	0xffffffff


	//   ....[77]....
        /*0740*/ 	.word	0xffffffff


	//   ....[78]....
        /*0744*/ 	.word	0xffffffff


	//   ....[79]....
        /*0748*/ 	.word	0xffffffff


	//   ....[80]....
        /*074c*/ 	.word	0xffffffff


	//   ....[81]....
        /*0750*/ 	.word	0xffffffff


	//   ....[82]....
        /*0754*/ 	.word	0xffffffff


	//   ....[83]....
        /*0758*/ 	.word	0xffffffff


	//   ....[84]....
        /*075c*/ 	.word	0xffffffff


	//   ....[85]....
        /*0760*/ 	.word	0xffffffff


	//   ....[86]....
        /*0764*/ 	.word	0xffffffff


	//   ....[87]....
        /*0768*/ 	.word	0xffffffff


	//   ....[88]....
        /*076c*/ 	.word	0xffffffff


	//   ....[89]....
        /*0770*/ 	.word	0xffffffff


	//   ....[90]....
        /*0774*/ 	.word	0xffffffff


	//   ....[91]....
        /*0778*/ 	.word	0xffffffff


	//   ....[92]....
        /*077c*/ 	.word	0xffffffff


	//   ....[93]....
        /*0780*/ 	.word	0xffffffff


	//   ....[94]....
        /*0784*/ 	.word	0xffffffff


	//   ....[95]....
        /*0788*/ 	.word	0xffffffff


	//   ....[96]....
        /*078c*/ 	.word	0xffffffff


	//   ....[97]....
        /*0790*/ 	.word	0xffffffff


	//   ....[98]....
        /*0794*/ 	.word	0xffffffff


	//   ....[99]....
        /*0798*/ 	.word	0xffffffff


	//   ....[100]....
        /*079c*/ 	.word	0x0500000f


	//   ....[101]....
        /*07a0*/ 	.word	0x0500000f


	//   ....[102]....
        /*07a4*/ 	.word	0x0500000f


	//   ....[103]....
        /*07a8*/ 	.word	0x0500000f


	//   ....[104]....
        /*07ac*/ 	.word	0x0500000f


	//   ....[105]....
        /*07b0*/ 	.word	0x0500000f


	//   ....[106]....
        /*07b4*/ 	.word	0x0500000f


	//   ....[107]....
        /*07b8*/ 	.word	0x0500000f


	//   ....[108]....
        /*07bc*/ 	.word	0x0500000f


	//   ....[109]....
        /*07c0*/ 	.word	0x0500000f


	//   ....[110]....
        /*07c4*/ 	.word	0x0500000f


	//   ....[111]....
        /*07c8*/ 	.word	0x0500000f


	//   ....[112]....
        /*07cc*/ 	.word	0x0500000f


	//   ....[113]....
        /*07d0*/ 	.word	0x0500000f


	//   ....[114]....
        /*07d4*/ 	.word	0x0500000f


	//   ....[115]....
        /*07d8*/ 	.word	0x0500000f


	//   ....[116]....
        /*07dc*/ 	.word	0x0500000f


	//   ....[117]....
        /*07e0*/ 	.word	0x0500000f


	//   ....[118]....
        /*07e4*/ 	.word	0x0500000f


	//   ....[119]....
        /*07e8*/ 	.word	0x0500000f


	//   ....[120]....
        /*07ec*/ 	.word	0x0500000f


	//   ....[121]....
        /*07f0*/ 	.word	0x0500000f


	//   ....[122]....
        /*07f4*/ 	.word	0x0500000f


	//   ....[123]....
        /*07f8*/ 	.word	0x0500000f


	//   ....[124]....
        /*07fc*/ 	.word	0x0500000f


	//   ....[125]....
        /*0800*/ 	.word	0x0500000f


	//   ....[126]....
        /*0804*/ 	.word	0x0500000f


	//   ....[127]....
        /*0808*/ 	.word	0x0500000f


	//   ....[128]....
        /*080c*/ 	.word	0x0500000f


	//   ....[129]....
        /*0810*/ 	.word	0x0500000f


	//   ....[130]....
        /*0814*/ 	.word	0x0500000f


	//   ....[131]....
        /*0818*/ 	.word	0x0500000f


	//   ....[132]....
        /*081c*/ 	.word	0x0500000f


	//   ....[133]....
        /*0820*/ 	.word	0x0500000f


	//   ....[134]....
        /*0824*/ 	.word	0x0500000f


	//   ....[135]....
        /*0828*/ 	.word	0x0500000f


	//   ....[136]....
        /*082c*/ 	.word	0x0500000f


	//   ....[137]....
        /*0830*/ 	.word	0x0500000f


	//   ....[138]....
        /*0834*/ 	.word	0x0500000f


	//   ....[139]....
        /*0838*/ 	.word	0x0500000f


	//   ....[140]....
        /*083c*/ 	.word	0x0500000f


	//   ....[141]....
        /*0840*/ 	.word	0x0500000f


	//   ....[142]....
        /*0844*/ 	.word	0x0500000f


	//   ....[143]....
        /*0848*/ 	.word	0x0500000f


	//   ....[144]....
        /*084c*/ 	.word	0x0500000f


	//   ....[145]....
        /*0850*/ 	.word	0x0500000f


	//   ....[146]....
        /*0854*/ 	.word	0x0500000f


	//   ....[147]....
        /*0858*/ 	.word	0x0500000f


	//   ....[148]....
        /*085c*/ 	.word	0x0500000f


	//   ....[149]....
        /*0860*/ 	.word	0x0500000f


	//   ....[150]....
        /*0864*/ 	.word	0x0500000f


	//   ....[151]....
        /*0868*/ 	.word	0x0500000f


	//   ....[152]....
        /*086c*/ 	.word	0x0500000f


	//----- nvinfo : EIATTR_COOP_GROUP_INSTR_OFFSETS
	.align		4
.L_1243:
        /*0870*/ 	.byte	0x04, 0x28
        /*0872*/ 	.short	(.L_1245 - .L_1244)


	//   ....[0]....
.L_1244:
        /*0874*/ 	.word	0x00000060


	//   ....[1]....
        /*0878*/ 	.word	0x00000190


	//   ....[2]....
        /*087c*/ 	.word	0x00000240


	//   ....[3]....
        /*0880*/ 	.word	0x00000400


	//   ....[4]....
        /*0884*/ 	.word	0x00000560


	//   ....[5]....
        /*0888*/ 	.word	0x00000680


	//   ....[6]....
        /*088c*/ 	.word	0x000007e0


	//   ....[7]....
        /*0890*/ 	.word	0x00005a70


	//   ....[8]....
        /*0894*/ 	.word	0x00006010


	//   ....[9]....
        /*0898*/ 	.word	0x00006020


	//   ....[10]....
        /*089c*/ 	.word	0x00006030


	//   ....[11]....
        /*08a0*/ 	.word	0x00006040


	//   ....[12]....
        /*08a4*/ 	.word	0x00006ff0


	//   ....[13]....
        /*08a8*/ 	.word	0x00007000


	//   ....[14]....
        /*08ac*/ 	.word	0x00007010


	//   ....[15]....
        /*08b0*/ 	.word	0x00007020


	//   ....[16]....
        /*08b4*/ 	.word	0x00008f50


	//   ....[17]....
        /*08b8*/ 	.word	0x00008fb0


	//   ....[18]....
        /*08bc*/ 	.word	0x00009380


	//   ....[19]....
        /*08c0*/ 	.word	0x000093d0


	//   ....[20]....
        /*08c4*/ 	.word	0x0000aa00


	//   ....[21]....
        /*08c8*/ 	.word	0x0000aa70


	//   ....[22]....
        /*08cc*/ 	.word	0x0000b4b0


	//   ....[23]....
        /*08d0*/ 	.word	0x0000b510


	//   ....[24]....
        /*08d4*/ 	.word	0x0000c620


	//   ....[25]....
        /*08d8*/ 	.word	0x0000c660


	//   ....[26]....
        /*08dc*/ 	.word	0x0000c6e0


	//   ....[27]....
        /*08e0*/ 	.word	0x0000c710


	//   ....[28]....
        /*08e4*/ 	.word	0x0000e050


	//   ....[29]....
        /*08e8*/ 	.word	0x0000e090


	//   ....[30]....
        /*08ec*/ 	.word	0x0000e0d0


	//   ....[31]....
        /*08f0*/ 	.word	0x0000e110


	//   ....[32]....
        /*08f4*/ 	.word	0x0000e9b0


	//   ....[33]....
        /*08f8*/ 	.word	0x0000e9f0


	//   ....[34]....
        /*08fc*/ 	.word	0x0000eb60


	//   ....[35]....
        /*0900*/ 	.word	0x0000eb80


	//   ....[36]....
        /*0904*/ 	.word	0x0000ecc0


	//   ....[37]....
        /*0908*/ 	.word	0x0000ece0


	//   ....[38]....
        /*090c*/ 	.word	0x0000ee30


	//   ....[39]....
        /*0910*/ 	.word	0x0000ee50


	//   ....[40]....
        /*0914*/ 	.word	0x0000f6b0


	//   ....[41]....
        /*0918*/ 	.word	0x0000f6c0


	//   ....[42]....
        /*091c*/ 	.word	0x0000f8a0


	//   ....[43]....
        /*0920*/ 	.word	0x0000f8b0


	//   ....[44]....
        /*0924*/ 	.word	0x0000fa80


	//   ....[45]....
        /*0928*/ 	.word	0x0000fa90


	//   ....[46]....
        /*092c*/ 	.word	0x0000fc60


	//   ....[47]....
        /*0930*/ 	.word	0x0000fc70


	//   ....[48]....
        /*0934*/ 	.word	0x0000fe90


	//   ....[49]....
        /*0938*/ 	.word	0x00010080


	//   ....[50]....
        /*093c*/ 	.word	0x000100b0


	//   ....[51]....
        /*0940*/ 	.word	0x000100e0


	//   ....[52]....
        /*0944*/ 	.word	0x00010110


	//   ....[53]....
        /*0948*/ 	.word	0x00010140


	//   ....[54]....
        /*094c*/ 	.word	0x00010170


	//   ....[55]....
        /*0950*/ 	.word	0x000102e0


	//   ....[56]....
        /*0954*/ 	.word	0x00010310


	//   ....[57]....
        /*0958*/ 	.word	0x00010340


	//   ....[58]....
        /*095c*/ 	.word	0x00010370


	//   ....[59]....
        /*0960*/ 	.word	0x000103a0


	//   ....[60]....
        /*0964*/ 	.word	0x000103d0


	//   ....[61]....
        /*0968*/ 	.word	0x00010470


	//   ....[62]....
        /*096c*/ 	.word	0x000104a0


	//   ....[63]....
        /*0970*/ 	.word	0x00010530


	//   ....[64]....
        /*0974*/ 	.word	0x00011080


	//   ....[65]....
        /*0978*/ 	.word	0x00012a70


	//   ....[66]....
        /*097c*/ 	.word	0x00013630


	//   ....[67]....
        /*0980*/ 	.word	0x00013640


	//   ....[68]....
        /*0984*/ 	.word	0x000136e0


	//   ....[69]....
        /*0988*/ 	.word	0x000136f0


	//   ....[70]....
        /*098c*/ 	.word	0x00013770


	//   ....[71]....
        /*0990*/ 	.word	0x00013780


	//   ....[72]....
        /*0994*/ 	.word	0x00013800


	//   ....[73]....
        /*0998*/ 	.word	0x00013810


	//   ....[74]....
        /*099c*/ 	.word	0x00013890


	//   ....[75]....
        /*09a0*/ 	.word	0x000138a0


	//   ....[76]....
        /*09a4*/ 	.word	0x00013920


	//   ....[77]....
        /*09a8*/ 	.word	0x00013930


	//   ....[78]....
        /*09ac*/ 	.word	0x000139b0


	//   ....[79]....
        /*09b0*/ 	.word	0x000139c0


	//   ....[80]....
        /*09b4*/ 	.word	0x00013a10


	//   ....[81]....
        /*09b8*/ 	.word	0x00013a30


	//   ....[82]....
        /*09bc*/ 	.word	0x00016720


	//   ....[83]....
        /*09c0*/ 	.word	0x00016780


	//   ....[84]....
        /*09c4*/ 	.word	0x000167b0


	//   ....[85]....
        /*09c8*/ 	.word	0x000167e0


	//   ....[86]....
        /*09cc*/ 	.word	0x00016810


	//   ....[87]....
        /*09d0*/ 	.word	0x00016840


	//   ....[88]....
        /*09d4*/ 	.word	0x00016870


	//   ....[89]....
        /*09d8*/ 	.word	0x00016880


	//   ....[90]....
        /*09dc*/ 	.word	0x00016a00


	//   ....[91]....
        /*09e0*/ 	.word	0x00016a30


	//   ....[92]....
        /*09e4*/ 	.word	0x00016a60


	//   ....[93]....
        /*09e8*/ 	.word	0x00016a90


	//   ....[94]....
        /*09ec*/ 	.word	0x00016ac0


	//   ....[95]....
        /*09f0*/ 	.word	0x00016af0


	//   ....[96]....
        /*09f4*/ 	.word	0x00016bb0


	//   ....[97]....
        /*09f8*/ 	.word	0x00016bd0


	//   ....[98]....
        /*09fc*/ 	.word	0x00016c40


	//   ....[99]....
        /*0a00*/ 	.word	0x000170d0


	//   ....[100]....
        /*0a04*/ 	.word	0x00017510


	//   ....[101]....
        /*0a08*/ 	.word	0x000175b0


	//   ....[102]....
        /*0a0c*/ 	.word	0x00017640


	//   ....[103]....
        /*0a10*/ 	.word	0x00017690


	//   ....[104]....
        /*0a14*/ 	.word	0x000176e0


	//   ....[105]....
        /*0a18*/ 	.word	0x000177c0


	//   ....[106]....
        /*0a1c*/ 	.word	0x00017850


	//   ....[107]....
        /*0a20*/ 	.word	0x000178a0


	//   ....[108]....
        /*0a24*/ 	.word	0x000178f0


	//   ....[109]....
        /*0a28*/ 	.word	0x00017b00


	//   ....[110]....
        /*0a2c*/ 	.word	0x00017b50


	//   ....[111]....
        /*0a30*/ 	.word	0x00017be0


	//   ....[112]....
        /*0a34*/ 	.word	0x00017c70


	//   ....[113]....
        /*0a38*/ 	.word	0x00017d00


	//   ....[114]....
        /*0a3c*/ 	.word	0x00017d90


	//   ....[115]....
        /*0a40*/ 	.word	0x00017e20


	//   ....[116]....
        /*0a44*/ 	.word	0x00017eb0


	//   ....[117]....
        /*0a48*/ 	.word	0x00017f70


	//   ....[118]....
        /*0a4c*/ 	.word	0x00018260


	//   ....[119]....
        /*0a50*/ 	.word	0x00018440


	//   ....[120]....
        /*0a54*/ 	.word	0x00018490


	//   ....[121]....
        /*0a58*/ 	.word	0x000184f0


	//   ....[122]....
        /*0a5c*/ 	.word	0x000185e0


	//   ....[123]....
        /*0a60*/ 	.word	0x00018640


	//   ....[124]....
        /*0a64*/ 	.word	0x00018730


	//   ....[125]....
        /*0a68*/ 	.word	0x00018790


	//   ....[126]....
        /*0a6c*/ 	.word	0x00018880


	//   ....[127]....
        /*0a70*/ 	.word	0x000188e0


	//   ....[128]....
        /*0a74*/ 	.word	0x000189d0


	//   ....[129]....
        /*0a78*/ 	.word	0x00018a30


	//   ....[130]....
        /*0a7c*/ 	.word	0x00018b20


	//   ....[131]....
        /*0a80*/ 	.word	0x00018b80


	//   ....[132]....
        /*0a84*/ 	.word	0x00018c60


	//   ....[133]....
        /*0a88*/ 	.word	0x00018cc0


	//   ....[134]....
        /*0a8c*/ 	.word	0x00018d90


	//   ....[135]....
        /*0a90*/ 	.word	0x000190c0


	//   ....[136]....
        /*0a94*/ 	.word	0x00019160


	//   ....[137]....
        /*0a98*/ 	.word	0x00019280


	//   ....[138]....
        /*0a9c*/ 	.word	0x00019300


	//   ....[139]....
        /*0aa0*/ 	.word	0x00019380


	//   ....[140]....
        /*0aa4*/ 	.word	0x00019400


	//   ....[141]....
        /*0aa8*/ 	.word	0x00019480


	//   ....[142]....
        /*0aac*/ 	.word	0x00019510


	//   ....[143]....
        /*0ab0*/ 	.word	0x000195b0


	//   ....[144]....
        /*0ab4*/ 	.word	0x00019650


	//   ....[145]....
        /*0ab8*/ 	.word	0x000196d0


	//   ....[146]....
        /*0abc*/ 	.word	0x00019750


	//   ....[147]....
        /*0ac0*/ 	.word	0x000197d0


	//   ....[148]....
        /*0ac4*/ 	.word	0x00019860


	//   ....[149]....
        /*0ac8*/ 	.word	0x000198e0


	//   ....[150]....
        /*0acc*/ 	.word	0x00019980


	//   ....[151]....
        /*0ad0*/ 	.word	0x00019a10


	//   ....[152]....
        /*0ad4*/ 	.word	0x00019b40


	//----- nvinfo : EIATTR_REG_RECONFIG
	.align		4
.L_1245:
        /*0ad8*/ 	.byte	0x01, 0x54
	.zero		2


	//----- nvinfo : EIATTR_SYSCALL_OFFSETS
	.align		4
        /*0adc*/ 	.byte	0x04, 0x46
        /*0ade*/ 	.short	(.L_1247 - .L_1246)


	//   ....[0]....
.L_1246:
        /*0ae0*/ 	.word	0x000017c0


	//   ....[1]....
        /*0ae4*/ 	.word	0x00001910


	//   ....[2]....
        /*0ae8*/ 	.word	0x00005c10


	//   ....[3]....
        /*0aec*/ 	.word	0x00005f80


	//   ....[4]....
        /*0af0*/ 	.word	0x00012660


	//   ....[5]....
        /*0af4*/ 	.word	0x000127c0


	//   ....[6]....
        /*0af8*/ 	.word	0x000128c0


	//   ....[7]....
        /*0afc*/ 	.word	0x00013230


	//----- nvinfo : EIATTR_MBARRIER_INSTR_OFFSETS
	.align		4
.L_1247:
        /*0b00*/ 	.byte	0x04, 0x39
        /*0b02*/ 	.short	(.L_1249 - .L_1248)


	//   ....[0]....
.L_1248:
        /*0b04*/ 	.word	0x000002b0
        /*0b08*/ 	.word	0x000000ff
        /*0b0c*/ 	.word	0x00022800
        /*0b10*/ 	.short	0x0100
        /*0b12*/ 	.byte	0x08
	.zero		1


	//   ....[1]....
        /*0b14*/ 	.word	0x000002c0
        /*0b18*/ 	.word	0x000000ff
        /*0b1c*/ 	.word	0x00022820
        /*0b20*/ 	.short	0x0100
        /*0b22*/ 	.byte	0x08
	.zero		1


	//   ....[2]....
        /*0b24*/ 	.word	0x000003b0
        /*0b28*/ 	.word	0x000000ff
        /*0b2c*/ 	.word	0x00022830
        /*0b30*/ 	.short	0x0100
        /*0b32*/ 	.byte	0x08
	.zero		1


	//   ....[3]....
        /*0b34*/ 	.word	0x000003c0
        /*0b38*/ 	.word	0x000000ff
        /*0b3c*/ 	.word	0x00022840
        /*0b40*/ 	.short	0x0100
        /*0b42*/ 	.byte	0x08
	.zero		1


	//   ....[4]....
        /*0b44*/ 	.word	0x000003d0
        /*0b48*/ 	.word	0x000000ff
        /*0b4c*/ 	.word	0x00022838
        /*0b50*/ 	.short	0x0100
        /*0b52*/ 	.byte	0x08
	.zero		1


	//   ....[5]....
        /*0b54*/ 	.word	0x000003e0
        /*0b58*/ 	.word	0x000000ff
        /*0b5c*/ 	.word	0x00022848
        /*0b60*/ 	.short	0x0100
        /*0b62*/ 	.byte	0x08
	.zero		1


	//   ....[6]....
        /*0b64*/ 	.word	0x00000510
        /*0b68*/ 	.word	0x000000ff
        /*0b6c*/ 	.word	0x00022850
        /*0b70*/ 	.short	0x0100
        /*0b72*/ 	.byte	0x08
	.zero		1


	//   ....[7]....
        /*0b74*/ 	.word	0x00000520
        /*0b78*/ 	.word	0x000000ff
        /*0b7c*/ 	.word	0x00022860
        /*0b80*/ 	.short	0x0100
        /*0b82*/ 	.byte	0x08
	.zero		1


	//   ....[8]....
        /*0b84*/ 	.word	0x00000530
        /*0b88*/ 	.word	0x000000ff
        /*0b8c*/ 	.word	0x00022858
        /*0b90*/ 	.short	0x0100
        /*0b92*/ 	.byte	0x08
	.zero		1


	//   ....[9]....
        /*0b94*/ 	.word	0x00000540
        /*0b98*/ 	.word	0x000000ff
        /*0b9c*/ 	.word	0x00022868
        /*0ba0*/ 	.short	0x0100
        /*0ba2*/ 	.byte	0x08
	.zero		1


	//   ....[10]....
        /*0ba4*/ 	.word	0x00000630
        /*0ba8*/ 	.word	0x000000ff
        /*0bac*/ 	.word	0x00022870
        /*0bb0*/ 	.short	0x0100
        /*0bb2*/ 	.byte	0x06
	.zero		1


	//   ....[11]....
        /*0bb4*/ 	.word	0x00000640
        /*0bb8*/ 	.word	0x000000ff
        /*0bbc*/ 	.word	0x00022880
        /*0bc0*/ 	.short	0x0100
        /*0bc2*/ 	.byte	0x06
	.zero		1


	//   ....[12]....
        /*0bc4*/ 	.word	0x00000650
        /*0bc8*/ 	.word	0x000000ff
        /*0bcc*/ 	.word	0x00022878
        /*0bd0*/ 	.short	0x0100
        /*0bd2*/ 	.byte	0x06
	.zero		1


	//   ....[13]....
        /*0bd4*/ 	.word	0x00000660
        /*0bd8*/ 	.word	0x000000ff
        /*0bdc*/ 	.word	0x00022888
        /*0be0*/ 	.short	0x0100
        /*0be2*/ 	.byte	0x06
	.zero		1


	//   ....[14]....
        /*0be4*/ 	.word	0x00000790
        /*0be8*/ 	.word	0x000000ff
        /*0bec*/ 	.word	0x00022890
        /*0bf0*/ 	.short	0x0100
        /*0bf2*/ 	.byte	0x08
	.zero		1


	//   ....[15]....
        /*0bf4*/ 	.word	0x000007a0
        /*0bf8*/ 	.word	0x000000ff
        /*0bfc*/ 	.word	0x000228a0
        /*0c00*/ 	.short	0x0100
        /*0c02*/ 	.byte	0x08
	.zero		1


	//   ....[16]....
        /*0c04*/ 	.word	0x000007b0
        /*0c08*/ 	.word	0x000000ff
        /*0c0c*/ 	.word	0x00022898
        /*0c10*/ 	.short	0x0100
        /*0c12*/ 	.byte	0x08
	.zero		1


	//   ....[17]....
        /*0c14*/ 	.word	0x000007c0
        /*0c18*/ 	.word	0x000000ff
        /*0c1c*/ 	.word	0x000228a8
        /*0c20*/ 	.short	0x0100
        /*0c22*/ 	.byte	0x08
	.zero		1


	//   ....[18]....
        /*0c24*/ 	.word	0x000008f0
        /*0c28*/ 	.word	0x000000ff
        /*0c2c*/ 	.word	0x000228b0
        /*0c30*/ 	.short	0x0100
        /*0c32*/ 	.byte	0x08
	.zero		1


	//   ....[19]....
        /*0c34*/ 	.word	0x00000900
        /*0c38*/ 	.word	0x000000ff
        /*0c3c*/ 	.word	0x000228c0
        /*0c40*/ 	.short	0x0100
        /*0c42*/ 	.byte	0x08
	.zero		1


	//   ....[20]....
        /*0c44*/ 	.word	0x00000910
        /*0c48*/ 	.word	0x000000ff
        /*0c4c*/ 	.word	0x000228b8
        /*0c50*/ 	.short	0x0100
        /*0c52*/ 	.byte	0x08
	.zero		1


	//   ....[21]....
        /*0c54*/ 	.word	0x00000920
        /*0c58*/ 	.word	0x000000ff
        /*0c5c*/ 	.word	0x000228c8
        /*0c60*/ 	.short	0x0100
        /*0c62*/ 	.byte	0x08
	.zero		1


	//   ....[22]....
        /*0c64*/ 	.word	0x00002b30
        /*0c68*/ 	.word	0x00000061
        /*0c6c*/ 	.word	0x00022890
        /*0c70*/ 	.short	0x010a
        /*0c72*/ 	.byte	0x3f
	.zero		1


	//   ....[23]....
        /*0c74*/ 	.word	0x00003c80
        /*0c78*/ 	.word	0x00000061
        /*0c7c*/ 	.word	0x00022890
        /*0c80*/ 	.short	0x010a
        /*0c82*/ 	.byte	0x3f
	.zero		1


	//   ....[24]....
        /*0c84*/ 	.word	0x00004ca0
        /*0c88*/ 	.word	0x00000061
        /*0c8c*/ 	.word	0x00022890
        /*0c90*/ 	.short	0x010a
        /*0c92*/ 	.byte	0x3f
	.zero		1


	//   ....[25]....
        /*0c94*/ 	.word	0x00004eb0
        /*0c98*/ 	.word	0x0000001c
        /*0c9c*/ 	.word	0x00000000
        /*0ca0*/ 	.short	0x0101
        /*0ca2*/ 	.byte	0x3f
	.zero		1


	//   ....[26]....
        /*0ca4*/ 	.word	0x00004ef0
        /*0ca8*/ 	.word	0x00000061
        /*0cac*/ 	.word	0x000228b0
        /*0cb0*/ 	.short	0x010a
        /*0cb2*/ 	.byte	0x3f
	.zero		1


	//   ....[27]....
        /*0cb4*/ 	.word	0x00005540
        /*0cb8*/ 	.word	0x00000061
        /*0cbc*/ 	.word	0x00000000
        /*0cc0*/ 	.short	0x0101
        /*0cc2*/ 	.byte	0x3f
	.zero		1


	//   ....[28]....
        /*0cc4*/ 	.word	0x00005ca0
        /*0cc8*/ 	.word	0x00000012
        /*0ccc*/ 	.word	0x00022800
        /*0cd0*/ 	.short	0x010a
        /*0cd2*/ 	.byte	0x3f
	.zero		1


	//   ....[29]....
        /*0cd4*/ 	.word	0x00005cf0
        /*0cd8*/ 	.word	0x00000012
        /*0cdc*/ 	.word	0x00022800
        /*0ce0*/ 	.short	0x010a
        /*0ce2*/ 	.byte	0x3f
	.zero		1


	//   ....[30]....
        /*0ce4*/ 	.word	0x00006300
        /*0ce8*/ 	.word	0x00000012
        /*0cec*/ 	.word	0x00022800
        /*0cf0*/ 	.short	0x010a
        /*0cf2*/ 	.byte	0x3f
	.zero		1


	//   ....[31]....
        /*0cf4*/ 	.word	0x000071e0
        /*0cf8*/ 	.word	0x00000012
        /*0cfc*/ 	.word	0x00022800
        /*0d00*/ 	.short	0x010a
        /*0d02*/ 	.byte	0x3f
	.zero		1


	//   ....[32]....
        /*0d04*/ 	.word	0x00007fe0
        /*0d08*/ 	.word	0x0000000e
        /*0d0c*/ 	.word	0x00022830
        /*0d10*/ 	.short	0x010a
        /*0d12*/ 	.byte	0x3f
	.zero		1


	//   ....[33]....
        /*0d14*/ 	.word	0x00008080
        /*0d18*/ 	.word	0x0000000e
        /*0d1c*/ 	.word	0x00022830
        /*0d20*/ 	.short	0x010a
        /*0d22*/ 	.byte	0x3f
	.zero		1


	//   ....[34]....
        /*0d24*/ 	.word	0x000097c0
        /*0d28*/ 	.word	0x00000003
        /*0d2c*/ 	.word	0x00000000
        /*0d30*/ 	.short	0x0101
        /*0d32*/ 	.byte	0x3f
	.zero		1


	//   ....[35]....
        /*0d34*/ 	.word	0x00009d10
        /*0d38*/ 	.word	0x0000000e
        /*0d3c*/ 	.word	0x00022850
        /*0d40*/ 	.short	0x010a
        /*0d42*/ 	.byte	0x3f
	.zero		1


	//   ....[36]....
        /*0d44*/ 	.word	0x00009d60
        /*0d48*/ 	.word	0x0000000e
        /*0d4c*/ 	.word	0x00022850
        /*0d50*/ 	.short	0x010a
        /*0d52*/ 	.byte	0x3f
	.zero		1


	//   ....[37]....
        /*0d54*/ 	.word	0x0000a120
        /*0d58*/ 	.word	0x0000000e
        /*0d5c*/ 	.word	0x00000000
        /*0d60*/ 	.short	0x0101
        /*0d62*/ 	.byte	0x3f
	.zero		1


	//   ....[38]....
        /*0d64*/ 	.word	0x0000a230
        /*0d68*/ 	.word	0x0000000f
        /*0d6c*/ 	.word	0x00022830
        /*0d70*/ 	.short	0x010a
        /*0d72*/ 	.byte	0x3f
	.zero		1


	//   ....[39]....
        /*0d74*/ 	.word	0x0000a290
        /*0d78*/ 	.word	0x0000000f
        /*0d7c*/ 	.word	0x00022830
        /*0d80*/ 	.short	0x010a
        /*0d82*/ 	.byte	0x3f
	.zero		1


	//   ....[40]....
        /*0d84*/ 	.word	0x0000bb90
        /*0d88*/ 	.word	0x00000003
        /*0d8c*/ 	.word	0x00000000
        /*0d90*/ 	.short	0x0101
        /*0d92*/ 	.byte	0x3f
	.zero		1


	//   ....[41]....
        /*0d94*/ 	.word	0x0000c200
        /*0d98*/ 	.word	0x0000000f
        /*0d9c*/ 	.word	0x00022850
        /*0da0*/ 	.short	0x010a
        /*0da2*/ 	.byte	0x3f
	.zero		1


	//   ....[42]....
        /*0da4*/ 	.word	0x0000c250
        /*0da8*/ 	.word	0x0000000f
        /*0dac*/ 	.word	0x00022850
        /*0db0*/ 	.short	0x010a
        /*0db2*/ 	.byte	0x3f
	.zero		1


	//   ....[43]....
        /*0db4*/ 	.word	0x0000c5f0
        /*0db8*/ 	.word	0x0000000f
        /*0dbc*/ 	.word	0x00000000
        /*0dc0*/ 	.short	0x0101
        /*0dc2*/ 	.byte	0x3f
	.zero		1


	//   ....[44]....
        /*0dc4*/ 	.word	0x0000e9a0
        /*0dc8*/ 	.word	0x00000000
        /*0dcc*/ 	.word	0x00000000
        /*0dd0*/ 	.short	0x0101
        /*0dd2*/ 	.byte	0x3f
	.zero		1


	//   ....[45]....
        /*0dd4*/ 	.word	0x00011170
        /*0dd8*/ 	.word	0x00000006
        /*0ddc*/ 	.word	0x00022820
        /*0de0*/ 	.short	0x010a
        /*0de2*/ 	.byte	0x3f
	.zero		1


	//   ....[46]....
        /*0de4*/ 	.word	0x00011260
        /*0de8*/ 	.word	0x00000004
        /*0dec*/ 	.word	0x000228a0
        /*0df0*/ 	.short	0x010a
        /*0df2*/ 	.byte	0x3f
	.zero		1


	//   ....[47]....
        /*0df4*/ 	.word	0x000114b0
        /*0df8*/ 	.word	0x00000004
        /*0dfc*/ 	.word	0x000228c0
        /*0e00*/ 	.short	0x010a
        /*0e02*/ 	.byte	0x3f
	.zero		1


	//   ....[48]....
        /*0e04*/ 	.word	0x00011b70
        /*0e08*/ 	.word	0x00000005
        /*0e0c*/ 	.word	0x000228a0
        /*0e10*/ 	.short	0x010a
        /*0e12*/ 	.byte	0x3f
	.zero		1


	//   ....[49]....
        /*0e14*/ 	.word	0x00011db0
        /*0e18*/ 	.word	0x00000005
        /*0e1c*/ 	.word	0x000228c0
        /*0e20*/ 	.short	0x010a
        /*0e22*/ 	.byte	0x3f
	.zero		1


	//   ....[50]....
        /*0e24*/ 	.word	0x00012d10
        /*0e28*/ 	.word	0x00000000
        /*0e2c*/ 	.word	0x00022840
        /*0e30*/ 	.short	0x010a
        /*0e32*/ 	.byte	0x3f
	.zero		1


	//   ....[51]....
        /*0e34*/ 	.word	0x00013b10
        /*0e38*/ 	.word	0x00000009
        /*0e3c*/ 	.word	0x00022800
        /*0e40*/ 	.short	0x0107
        /*0e42*/ 	.byte	0x3f
	.zero		1


	//   ....[52]....
        /*0e44*/ 	.word	0x00013c10
        /*0e48*/ 	.word	0x00000002
        /*0e4c*/ 	.word	0x00022800
        /*0e50*/ 	.short	0x0101
        /*0e52*/ 	.byte	0x3f
	.zero		1


	//   ....[53]....
        /*0e54*/ 	.word	0x00013c30
        /*0e58*/ 	.word	0x00000002
        /*0e5c*/ 	.word	0x00022820
        /*0e60*/ 	.short	0x010a
        /*0e62*/ 	.byte	0x3f
	.zero		1


	//   ....[54]....
        /*0e64*/ 	.word	0x00013d40
        /*0e68*/ 	.word	0x00000002
        /*0e6c*/ 	.word	0x00022860
        /*0e70*/ 	.short	0x010a
        /*0e72*/ 	.byte	0x3f
	.zero		1


	//   ....[55]....
        /*0e74*/ 	.word	0x00014650
        /*0e78*/ 	.word	0x00000002
        /*0e7c*/ 	.word	0x00022840
        /*0e80*/ 	.short	0x010a
        /*0e82*/ 	.byte	0x3f
	.zero		1


	//   ....[56]....
        /*0e84*/ 	.word	0x000148b0
        /*0e88*/ 	.word	0x00000002
        /*0e8c*/ 	.word	0x00022860
        /*0e90*/ 	.short	0x010a
        /*0e92*/ 	.byte	0x3f
	.zero		1


	//   ....[57]....
        /*0e94*/ 	.word	0x00015150
        /*0e98*/ 	.word	0x00000003
        /*0e9c*/ 	.word	0x00022840
        /*0ea0*/ 	.short	0x010a
        /*0ea2*/ 	.byte	0x3f
	.zero		1


	//   ....[58]....
        /*0ea4*/ 	.word	0x000153a0
        /*0ea8*/ 	.word	0x00000003
        /*0eac*/ 	.word	0x00022860
        /*0eb0*/ 	.short	0x010a
        /*0eb2*/ 	.byte	0x3f
	.zero		1


	//   ....[59]....
        /*0eb4*/ 	.word	0x00015bb0
        /*0eb8*/ 	.word	0x00000003
        /*0ebc*/ 	.word	0x00022840
        /*0ec0*/ 	.short	0x010a
        /*0ec2*/ 	.byte	0x3f
	.zero		1


	//   ....[60]....
        /*0ec4*/ 	.word	0x00015e10
        /*0ec8*/ 	.word	0x00000003
        /*0ecc*/ 	.word	0x00022860
        /*0ed0*/ 	.short	0x010a
        /*0ed2*/ 	.byte	0x3f
	.zero		1


	//   ....[61]....
        /*0ed4*/ 	.word	0x00017050
        /*0ed8*/ 	.word	0x00000000
        /*0edc*/ 	.word	0x00022820
        /*0ee0*/ 	.short	0x010a
        /*0ee2*/ 	.byte	0x3f
	.zero		1


	//   ....[62]....
        /*0ee4*/ 	.word	0x00017200
        /*0ee8*/ 	.word	0x00000006
        /*0eec*/ 	.word	0x00000000
        /*0ef0*/ 	.short	0x010a
        /*0ef2*/ 	.byte	0x3f
	.zero		1


	//   ....[63]....
        /*0ef4*/ 	.word	0x00017270
        /*0ef8*/ 	.word	0x00000007
        /*0efc*/ 	.word	0x00000000
        /*0f00*/ 	.short	0x010a
        /*0f02*/ 	.byte	0x3f
	.zero		1


	//   ....[64]....
        /*0f04*/ 	.word	0x000172e0
        /*0f08*/ 	.word	0x00000004
        /*0f0c*/ 	.word	0x00000000
        /*0f10*/ 	.short	0x010a
        /*0f12*/ 	.byte	0x3f
	.zero		1


	//   ....[65]....
        /*0f14*/ 	.word	0x00017310
        /*0f18*/ 	.word	0x00000003
        /*0f1c*/ 	.word	0x00000000
        /*0f20*/ 	.short	0x010a
        /*0f22*/ 	.byte	0x3f
	.zero		1


	//   ....[66]....
        /*0f24*/ 	.word	0x00017370
        /*0f28*/ 	.word	0x00000061
        /*0f2c*/ 	.word	0x00022890
        /*0f30*/ 	.short	0x010a
        /*0f32*/ 	.byte	0x3f
	.zero		1


	//   ....[67]....
        /*0f34*/ 	.word	0x000173c0
        /*0f38*/ 	.word	0x00000061
        /*0f3c*/ 	.word	0x00022890
        /*0f40*/ 	.short	0x010a
        /*0f42*/ 	.byte	0x3f
	.zero		1


	//   ....[68]....
        /*0f44*/ 	.word	0x00017410
        /*0f48*/ 	.word	0x00000061
        /*0f4c*/ 	.word	0x00022890
        /*0f50*/ 	.short	0x010a
        /*0f52*/ 	.byte	0x3f
	.zero		1


	//   ....[69]....
        /*0f54*/ 	.word	0x00017460
        /*0f58*/ 	.word	0x00000061
        /*0f5c*/ 	.word	0x000228b0
        /*0f60*/ 	.short	0x010a
        /*0f62*/ 	.byte	0x3f
	.zero		1


	//   ....[70]....
        /*0f64*/ 	.word	0x00017710
        /*0f68*/ 	.word	0x00000012
        /*0f6c*/ 	.word	0x00022800
        /*0f70*/ 	.short	0x010a
        /*0f72*/ 	.byte	0x3f
	.zero		1


	//   ....[71]....
        /*0f74*/ 	.word	0x00017920
        /*0f78*/ 	.word	0x00000012
        /*0f7c*/ 	.word	0x00022800
        /*0f80*/ 	.short	0x010a
        /*0f82*/ 	.byte	0x3f
	.zero		1


	//   ....[72]....
        /*0f84*/ 	.word	0x00017970
        /*0f88*/ 	.word	0x0000000e
        /*0f8c*/ 	.word	0x00022830
        /*0f90*/ 	.short	0x010a
        /*0f92*/ 	.byte	0x3f
	.zero		1


	//   ....[73]....
        /*0f94*/ 	.word	0x000179c0
        /*0f98*/ 	.word	0x0000000e
        /*0f9c*/ 	.word	0x00022850
        /*0fa0*/ 	.short	0x010a
        /*0fa2*/ 	.byte	0x3f
	.zero		1


	//   ....[74]....
        /*0fa4*/ 	.word	0x00017a10
        /*0fa8*/ 	.word	0x0000000f
        /*0fac*/ 	.word	0x00022830
        /*0fb0*/ 	.short	0x010a
        /*0fb2*/ 	.byte	0x3f
	.zero		1


	//   ....[75]....
        /*0fb4*/ 	.word	0x00017a60
        /*0fb8*/ 	.word	0x0000000f
        /*0fbc*/ 	.word	0x00022850
        /*0fc0*/ 	.short	0x010a
        /*0fc2*/ 	.byte	0x3f
	.zero		1


	//   ....[76]....
        /*0fc4*/ 	.word	0x00018040
        /*0fc8*/ 	.word	0x00000005
        /*0fcc*/ 	.word	0x00022820
        /*0fd0*/ 	.short	0x010a
        /*0fd2*/ 	.byte	0x3f
	.zero		1


	//   ....[77]....
        /*0fd4*/ 	.word	0x00018090
        /*0fd8*/ 	.word	0x00000004
        /*0fdc*/ 	.word	0x000228a0
        /*0fe0*/ 	.short	0x010a
        /*0fe2*/ 	.byte	0x3f
	.zero		1


	//   ....[78]....
        /*0fe4*/ 	.word	0x000180e0
        /*0fe8*/ 	.word	0x00000004
        /*0fec*/ 	.word	0x000228c0
        /*0ff0*/ 	.short	0x010a
        /*0ff2*/ 	.byte	0x3f
	.zero		1


	//   ....[79]....
        /*0ff4*/ 	.word	0x00018130
        /*0ff8*/ 	.word	0x00000005
        /*0ffc*/ 	.word	0x000228a0
        /*1000*/ 	.short	0x010a
        /*1002*/ 	.byte	0x3f
	.zero		1


	//   ....[80]....
        /*1004*/ 	.word	0x00018180
        /*1008*/ 	.word	0x00000005
        /*100c*/ 	.word	0x000228c0
        /*1010*/ 	.short	0x010a
        /*1012*/ 	.byte	0x3f
	.zero		1


	//   ....[81]....
        /*1014*/ 	.word	0x00018320
        /*1018*/ 	.word	0x00000000
        /*101c*/ 	.word	0x00022840
        /*1020*/ 	.short	0x010a
        /*1022*/ 	.byte	0x3f
	.zero		1


	//   ....[82]....
        /*1024*/ 	.word	0x00018de0
        /*1028*/ 	.word	0x00000002
        /*102c*/ 	.word	0x00022820
        /*1030*/ 	.short	0x010a
        /*1032*/ 	.byte	0x3f
	.zero		1


	//   ....[83]....
        /*1034*/ 	.word	0x00018e30
        /*1038*/ 	.word	0x00000002
        /*103c*/ 	.word	0x00022860
        /*1040*/ 	.short	0x010a
        /*1042*/ 	.byte	0x3f
	.zero		1


	//   ....[84]....
        /*1044*/ 	.word	0x00018e80
        /*1048*/ 	.word	0x00000002
        /*104c*/ 	.word	0x00022840
        /*1050*/ 	.short	0x010a
        /*1052*/ 	.byte	0x3f
	.zero		1


	//   ....[85]....
        /*1054*/ 	.word	0x00018ed0
        /*1058*/ 	.word	0x00000002
        /*105c*/ 	.word	0x00022860
        /*1060*/ 	.short	0x010a
        /*1062*/ 	.byte	0x3f
	.zero		1


	//   ....[86]....
        /*1064*/ 	.word	0x00018f20
        /*1068*/ 	.word	0x00000003
        /*106c*/ 	.word	0x00022840
        /*1070*/ 	.short	0x010a
        /*1072*/ 	.byte	0x3f
	.zero		1


	//   ....[87]....
        /*1074*/ 	.word	0x00018f70
        /*1078*/ 	.word	0x00000003
        /*107c*/ 	.word	0x00022860
        /*1080*/ 	.short	0x010a
        /*1082*/ 	.byte	0x3f
	.zero		1


	//   ....[88]....
        /*1084*/ 	.word	0x00018fc0
        /*1088*/ 	.word	0x00000003
        /*108c*/ 	.word	0x00022840
        /*1090*/ 	.short	0x010a
        /*1092*/ 	.byte	0x3f
	.zero		1


	//   ....[89]....
        /*1094*/ 	.word	0x00019010
        /*1098*/ 	.word	0x00000003
        /*109c*/ 	.word	0x00022860
        /*10a0*/ 	.short	0x010a
        /*10a2*/ 	.byte	0x3f
	.zero		1


	//   ....[90]....
        /*10a4*/ 	.word	0x00019a60
        /*10a8*/ 	.word	0x00000000
        /*10ac*/ 	.word	0x00022820
        /*10b0*/ 	.short	0x010a
        /*10b2*/ 	.byte	0x3f
	.zero		1


	//   ....[91]....
        /*10b4*/ 	.word	0x00019c00
        /*10b8*/ 	.word	0x00000006
        /*10bc*/ 	.word	0x00000000
        /*10c0*/ 	.short	0x010a
        /*10c2*/ 	.byte	0x3f
	.zero		1


	//   ....[92]....
        /*10c4*/ 	.word	0x00019c50
        /*10c8*/ 	.word	0x00000007
        /*10cc*/ 	.word	0x00000000
        /*10d0*/ 	.short	0x010a
        /*10d2*/ 	.byte	0x3f
	.zero		1


	//   ....[93]....
        /*10d4*/ 	.word	0x00019ca0
        /*10d8*/ 	.word	0x00000004
        /*10dc*/ 	.word	0x00000000
        /*10e0*/ 	.short	0x010a
        /*10e2*/ 	.byte	0x3f
	.zero		1


	//----- nvinfo : EIATTR_NUM_MBARRIERS
	.align		4
.L_1249:
        /*10e4*/ 	.byte	0x03, 0x38
        /*10e6*/ 	.short	0x0016


	//----- nvinfo : EIATTR_EXIT_INSTR_OFFSETS
	.align		4
        /*10e8*/ 	.byte	0x04, 0x1c
        /*10ea*/ 	.short	(.L_1251 - .L_1250)


	//   ....[0]....
.L_1250:
        /*10ec*/ 	.word	0x00017360


	//----- nvinfo : EIATTR_MAX_THREADS
	.align		4
.L_1251:
        /*10f0*/ 	.byte	0x04, 0x05
        /*10f2*/ 	.short	(.L_1253 - .L_1252)
.L_1252:
        /*10f4*/ 	.word	0x00000180
        /*10f8*/ 	.word	0x00000001
        /*10fc*/ 	.word	0x00000001


	//----- nvinfo : EIATTR_CRS_STACK_SIZE
	.align		4
.L_1253:
        /*1100*/ 	.byte	0x04, 0x1e
        /*1102*/ 	.short	(.L_1255 - .L_1254)
.L_1254:
        /*1104*/ 	.word	0x00000000


	//----- nvinfo : EIATTR_CBANK_PARAM_SIZE
	.align		4
.L_1255:
        /*1108*/ 	.byte	0x03, 0x19
        /*110a*/ 	.short	0x0af0


	//----- nvinfo : EIATTR_PARAM_CBANK
	.align		4
        /*110c*/ 	.byte	0x04, 0x0a
        /*110e*/ 	.short	(.L_1257 - .L_1256)
	.align		4
.L_1256:
        /*1110*/ 	.word	index@(.nv.constant0._ZN7cutlass13device_kernelIN5flash11enable_sm90INS1_16FlashAttnFwdSm90INS1_25CollectiveMainloopFwdSm90ILi2EN4cute5tupleIJNS5_1CILi1EEES8_S8_EEENS6_IJNS7_ILi128EEENS7_ILi96EEENS7_ILi64EEEEEELi256ENS_6half_tEfNS_4arch4Sm90ELb0ELb0ELb1ELb1ELb0ELb1ELb0ELb1ELb0ELb1ELb0ELb0EEENS1_21CollectiveEpilogueFwdINS6_IJSA_NS7_ILi256EEESB_EEES9_SE_SG_Li256ELb1ELb1ELb0ELb0EEENS1_36VarlenDynamicPersistentTileSchedulerILi128ELi96ELi256ELi128ELb0ELb1ELb1ELb0ELb1ELb1EEEEEEEEEvNT_6ParamsE)
        /*1114*/ 	.short	0x0210
        /*1116*/ 	.short	0x0af0


	//----- nvinfo : EIATTR_SW_WAR
	.align		4
.L_1257:
        /*1118*/ 	.byte	0x04, 0x36
        /*111a*/ 	.short	(.L_1259 - .L_1258)
.L_1258:
        /*111c*/ 	.word	0x00000008
.L_1259:


//--------------------- .nv.info._ZN7cutlass13device_kernelIN5flash11enable_sm90INS1_16FlashAttnFwdSm90INS1_25CollectiveMainloopFwdSm90ILi2EN4cute5tupleIJNS5_1CILi1EEES8_S8_EEENS6_IJNS7_ILi128EEENS7_ILi96EEENS7_ILi64EEEEEELi256ENS_6half_tEfNS_4arch4Sm90ELb0ELb0ELb1ELb1ELb0ELb0ELb1ELb1ELb0ELb1ELb0ELb0EEENS1_21CollectiveEpilogueFwdINS6_IJSA_NS7_ILi256EEESB_EEES9_SE_SG_Li256ELb1ELb1ELb0ELb0EEENS1_36VarlenDynamicPersistentTileSchedulerILi128ELi96ELi256ELi128ELb0ELb1ELb1ELb0ELb1ELb1EEEEEEEEEvNT_6ParamsE --------------------------
	.section	.nv.info._ZN7cutlass13device_kernelIN5flash11enable_sm90INS1_16FlashAttnFwdSm90INS1_25CollectiveMainloopFwdSm90ILi2EN4cute5tupleIJNS5_1CILi1EEES8_S8_EEENS6_IJNS7_ILi128EEENS7_ILi96EEENS7_ILi64EEEEEELi256ENS_6half_tEfNS_4arch4Sm90ELb0ELb0ELb1ELb1ELb0ELb0ELb1ELb1ELb0ELb1ELb0ELb0EEENS1_21CollectiveEpilogueFwdINS6_IJSA_NS7_ILi256EEESB_EEES9_SE_SG_Li256ELb1ELb1ELb0ELb0EEENS1_36VarlenDynamicPersistentTileSchedulerILi128ELi96ELi256ELi128ELb0ELb1ELb1ELb0ELb1ELb1EEEEEEEEEvNT_6ParamsE,"",@"SHT_CUDA_INFO"
	.sectionflags	@""
	.align	4


	//----- nvinfo : EIATTR_CUDA_API_VERSION
	.align		4
        /*0000*/ 	.byte	0x04, 0x37
        /*0002*/ 	.short	(.L_1261 - .L_1260)
.L_1260:
        /*0004*/ 	.word	0x00000082


	//----- nvinfo : EIATTR_KPARAM_INFO
	.align		4
.L_1261:
        /*0008*/ 	.byte	0x04, 0x17
        /*000a*/ 	.short	(.L_1263 - .L_1262)
.L_1262:
        /*000c*/ 	.word	0x00000000
        /*0010*/ 	.short	0x0000
        /*0012*/ 	.short	0x0070
        /*0014*/ 	.byte	0x00, 0xf0, 0x01, 0x2e


	//----- nvinfo : EIATTR_SPARSE_MMA_MASK
	.align		4
.L_1263:
        /*0018*/ 	.byte	0x03, 0x50
        /*001a*/ 	.short	0x0000


	//----- nvinfo : EIATTR_MAXREG_COUNT
	.align		4
        /*001c*/ 	.byte	0x03, 0x1b
        /*001e*/ 	.short	0x00a8


	//----- nvinfo : EIATTR_NUM_BARRIERS
	.align		4
        /*0020*/ 	.byte	0x02, 0x4c
        /*0022*/ 	.byte	0x10
	.zero		1


	//----- nvinfo : EIATTR_EXTERNS
	.align		4
        /*0024*/ 	.byte	0x04, 0x0f
        /*0026*/ 	.short	(.L_1265 - .L_1264)


	//   ....[0]....
	.align		4
.L_1264:
        /*0028*/ 	.word	index@(__assertfail)


	//----- nvinfo : EIATTR_ANNOTATIONS
	.align		4
.L_1265:
        /*002c*/ 	.byte	0x04, 0x55
        /*002e*/ 	.short	(.L_1267 - .L_1266)


	//   ....[0]....
.L_1266:
        /* <DEDUP_REMOVED lines=99> */


	//----- nvinfo : EIATTR_MERCURY_ISA_VERSION
	.align		4
.L_1267:
        /*0650*/ 	.byte	0x03, 0x5f
        /*0652*/ 	.short	0x0101


	//----- nvinfo : EIATTR_UNUSED_LOAD_BYTE_OFFSET
	.align		4
        /*0654*/ 	.byte	0x04, 0x44
        /*0656*/ 	.short	(.L_1269 - .L_1268)


	//   ....[0]....
.L_1268:
        /*0658*/ 	.word	0x00000a80
        /*065c*/ 	.word	0x0000fff0


	//   ....[1]....
        /*0660*/ 	.word	0x00007660
        /*0664*/ 	.word	0x0000fff0


	//----- nvinfo : EIATTR_INT_WARP_WIDE_INSTR_OFFSETS
	.align		4
.L_1269:
        /*0668*/ 	.byte	0x04, 0x31
        /*066a*/ 	.short	(.L_1271 - .L_1270)


	//   ....[0]....
.L_1270:
        /*066c*/ 	.word	0x00000130


	//   ....[1]....
        /*0670*/ 	.word	0x00000170


	//   ....[2]....
        /*0674*/ 	.word	0x000001e0


	//   ....[3]....
        /*0678*/ 	.word	0x000001f0


	//   ....[4]....
        /*067c*/ 	.word	0x0000b5a0


	//   ....[5]....
        /*0680*/ 	.word	0x0000b630


	//   ....[6]....
        /*0684*/ 	.word	0x00010240


	//   ....[7]....
        /*0688*/ 	.word	0x000102d0


	//----- nvinfo : EIATTR_COOP_GROUP_MASK_REGIDS
	.align		4
.L_1271:
        /*068c*/ 	.byte	0x04, 0x29
        /*068e*/ 	.short	(.L_1273 - .L_1272)


	//   ....[0]....
.L_1272:
        /*0690*/ 	.word	0xffffffff


	//   ....[1]....
        /*0694*/ 	.word	0xffffffff


	//   ....[2]....
        /*0698*/ 	.word	0xffffffff


	//   ....[3]....
        /*069c*/ 	.word	0xffffffff


	//   ....[4]....
        /*06a0*/ 	.word	0xffffffff


	//   ....[5]....
        /*06a4*/ 	.word	0xffffffff


	//   ....[6]....
        /*06a8*/ 	.word	0xffffffff


	//   ....[7]....
        /*06ac*/ 	.word	0xffffffff


	//   ....[8]....
        /*06b0*/ 	.word	0xffffffff


	//   ....[9]....
        /*06b4*/ 	.word	0xffffffff


	//   ....[10]....
        /*06b8*/ 	.word	0xffffffff


	//   ....[11]....
        /*06bc*/ 	.word	0xffffffff


	//   ....[12]....
        /*06c0*/ 	.word	0xffffffff


	//   ....[13]....
        /*06c4*/ 	.word	0xffffffff


	//   ....[14]....
        /*06c8*/ 	.word	0xffffffff


	//   ....[15]....
        /*06cc*/ 	.word	0xffffffff


	//   ....[16]....
        /*06d0*/ 	.word	0xffffffff


	//   ....[17]....
        /*06d4*/ 	.word	0xffffffff


	//   ....[18]....
        /*06d8*/ 	.word	0xffffffff


	//   ....[19]....
        /*06dc*/ 	.word	0xffffffff


	//   ....[20]....
        /*06e0*/ 	.word	0xffffffff


	//   ....[21]....
        /*06e4*/ 	.word	0xffffffff


	//   ....[22]....
        /*06e8*/ 	.word	0xffffffff


	//   ....[23]....
        /*06ec*/ 	.word	0xffffffff


	//   ....[24]....
        /*06f0*/ 	.word	0xffffffff


	//   ....[25]....
        /*06f4*/ 	.word	0xffffffff


	//   ....[26]....
        /*06f8*/ 	.word	0xffffffff


	//   ....[27]....
        /*06fc*/ 	.word	0xffffffff


	//   ....[28]....
        /*0700*/ 	.word	0xffffffff


	//   ....[29]....
        /*0704*/ 	.word	0xffffffff


	//   ....[30]....
        /*0708*/ 	.word	0xffffffff


	//   ....[31]....
        /*070c*/ 	.word	0xffffffff


	//   ....[32]....
        /*0710*/ 	.word	0xffffffff


	//   ....[33]....
        /*0714*/ 	.word	0xffffffff


	//   ....[34]....
        /*0718*/ 	.word	0xffffffff


	//   ....[35]....
        /*071c*/ 	.word	0xffffffff


	//   ....[36]....
        /*0720*/ 	.word	0xffffffff


	//   ....[37]....
        /*0724*/ 	.word	0xffffffff


	//   ....[38]....
        /*0728*/ 	.word	0xffffffff


	//   ....[39]....
        /*072c*/ 	.word	0xffffffff


	//   ....[40]....
        /*0730*/ 	.word	0xffffffff


	//   ....[41]....
        /*0734*/ 	.word	0xffffffff


	//   ....[42]....
        /*0738*/ 	.word	0xffffffff


	//   ....[43]....
        /*073c*/ 	.word	0xffffffff


	//   ....[44]....
        /*0740*/ 	.word	0xffffffff


	//   ....[45]....
        /*0744*/ 	.word	0xffffffff


	//   ....[46]....
        /*0748*/ 	.word	0xffffffff


	//   ....[47]....
        /*074c*/ 	.word	0xffffffff


	//   ....[48]....
        /*0750*/ 	.word	0xffffffff


	//   ....[49]....
        /*0754*/ 	.word	0xffffffff


	//   ....[50]....
        /*0758*/ 	.word	0xffffffff


	//   ....[51]....
        /*075c*/ 	.word	0xffffffff


	//   ....[52]....
        /*0760*/ 	.word	0xffffffff


	//   ....[53]....
        /*0764*/ 	.word	0xffffffff


	//   ....[54]....
        /*0768*/ 	.word	0xffffffff


	//   ....[55]....
        /*076c*/ 	.word	0xffffffff


	//   ....[56]....
        /*0770*/ 	.word	0xffffffff


	//   ....[57]....
        /*0774*/ 	.word	0xffffffff


	//   ....[58]....
        /*0778*/ 	.word	0xffffffff


	//   ....[59]....
        /*077c*/ 	.word	0xffffffff


	//   ....[60]....
        /*0780*/ 	.word	0xffffffff


	//   ....[61]....
        /*0784*/ 	.word	0xffffffff


	//   ....[62]....
        /*0788*/ 	.word	0xffffffff


	//   ....[63]....
        /*078c*/ 	.word	0xffffffff


	//   ....[64]....
        /*0790*/ 	.word	0xffffffff


	//   ....[65]....
        /*0794*/ 	.word	0xffffffff


	//   ....[66]....
        /*0798*/ 	.word	0xffffffff


	//   ....[67]....
        /*079c*/ 	.word	0xffffffff


	//   ....[68]....
        /*07a0*/ 	.word	0xffffffff


	//   ....[69]....
        /*07a4*/ 	.word	0xffffffff


	//   ....[70]....
        /*07a8*/ 	.word	0xffffffff


	//   ....[71]....
        /*07ac*/ 	.word	0xffffffff


	//   ....[72]....
        /*07b0*/ 	.word	0xffffffff


	//   ....[73]....
        /*07b4*/ 	.word	0xffffffff


	//   ....[74]....
        /*07b8*/ 	.word	0xffffffff


	//   ....[75]....
        /*07bc*/ 	.word	0xffffffff


	//   ....[76]....
        /*07c0*/ 	.word	0xffffffff


	//   ....[77]....
        /*07c4*/ 	.word	0xffffffff


	//   ....[78]....
        /*07c8*/ 	.word	0xffffffff


	//   ....[79]....
        /*07cc*/ 	.word	0xffffffff


	//   ....[80]....
        /*07d0*/ 	.word	0xffffffff


	//   ....[81]....
        /*07d4*/ 	.word	0xffffffff


	//   ....[82]....
        /*07d8*/ 	.word	0xffffffff


	//   ....[83]....
        /*07dc*/ 	.word	0xffffffff


	//   ....[84]....
        /*07e0*/ 	.word	0xffffffff


	//   ....[85]....
        /*07e4*/ 	.word	0xffffffff


	//   ....[86]....
        /*07e8*/ 	.word	0xffffffff


	//   ....[87]....
        /*07ec*/ 	.word	0xffffffff


	//   ....[88]....
        /*07f0*/ 	.word	0xffffffff


	//   ....[89]....
        /*07f4*/ 	.word	0xffffffff


	//   ....[90]....
        /*07f8*/ 	.word	0xffffffff


	//   ....[91]....
        /*07fc*/ 	.word	0xffffffff


	//   ....[92]....
        /*0800*/ 	.word	0xffffffff


	//   ....[93]....
        /*0804*/ 	.word	0xffffffff


	//   ....[94]....
        /*0808*/ 	.word	0xffffffff


	//   ....[95]....
        /*080c*/ 	.word	0xffffffff


	//   ....[96]....
        /*0810*/ 	.word	0xffffffff


	//   ....[97]....
        /*0814*/ 	.word	0xffffffff


	//   ....[98]....
        /*0818*/ 	.word	0xffffffff


	//   ....[99]....
        /*081c*/ 	.word	0xffffffff


	//   ....[100]....
        /*0820*/ 	.word	0xffffffff


	//   ....[101]....
        /*0824*/ 	.word	0xffffffff


	//   ....[102]....
        /*0828*/ 	.word	0xffffffff


	//   ....[103]....
        /*082c*/ 	.word	0xffffffff


	//   ....[104]....
        /*0830*/ 	.word	0xffffffff


	//   ....[105]....
        /*0834*/ 	.word	0xffffffff


	//   ....[106]....
        /*0838*/ 	.word	0xffffffff


	//   ....[107]....
        /*083c*/ 	.word	0x0500000f


	//   ....[108]....
        /*0840*/ 	.word	0x0500000f


	//   ....[109]....
        /*0844*/ 	.word	0x0500000f


	//   ....[110]....
        /*0848*/ 	.word	0x0500000f


	//   ....[111]....
        /*084c*/ 	.word	0x0500000f


	//   ....[112]....
        /*0850*/ 	.word	0x0500000f


	//   ....[113]....
        /*0854*/ 	.word	0x0500000f


	//   ....[114]....
        /*0858*/ 	.word	0x0500000f


	//   ....[115]....
        /*085c*/ 	.word	0x0500000f


	//   ....[116]....
        /*0860*/ 	.word	0x0500000f


	//   ....[117]....
        /*0864*/ 	.word	0x0500000f


	//   ....[118]....
        /*0868*/ 	.word	0x0500000f


	//   ....[119]....
        /*086c*/ 	.word	0x0500000f


	//   ....[120]....
        /*0870*/ 	.word	0x0500000f


	//   ....[121]....
        /*0874*/ 	.word	0x0500000f


	//   ....[122]....
        /*0878*/ 	.word	0x0500000f


	//   ....[123]....
        /*087c*/ 	.word	0x0500000f


	//   ....[124]....
        /*0880*/ 	.word	0x0500000f


	//   ....[125]....
        /*0884*/ 	.word	0x0500000f


	//   ....[126]....
        /*0888*/ 	.word	0x0500000f


	//   ....[127]....
        /*088c*/ 	.word	0x0500000f


	//   ....[128]....
        /*0890*/ 	.word	0x0500000f


	//   ....[129]....
        /*0894*/ 	.word	0x0500000f


	//   ....[130]....
        /*0898*/ 	.word	0x0500000f


	//   ....[131]....
        /*089c*/ 	.word	0x0500000f


	//   ....[132]....
        /*08a0*/ 	.word	0x0500000f


	//   ....[133]....
        /*08a4*/ 	.word	0x0500000f


	//   ....[134]....
        /*08a8*/ 	.word	0x0500000f


	//   ....[135]....
        /*08ac*/ 	.word	0x0500000f


	//   ....[136]....
        /*08b0*/ 	.word	0x0500000f


	//   ....[137]....
        /*08b4*/ 	.word	0x0500000f


	//   ....[138]....
        /*08b8*/ 	.word	0x0500000f


	//   ....[139]....
        /*08bc*/ 	.word	0x0500000f


	//   ....[140]....
        /*08c0*/ 	.word	0x0500000f


	//   ....[141]....
        /*08c4*/ 	.word	0x0500000f


	//   ....[142]....
        /*08c8*/ 	.word	0x0500000f


	//   ....[143]....
        /*08cc*/ 	.word	0x0500000f


	//   ....[144]....
        /*08d0*/ 	.word	0x0500000f


	//   ....[145]....
        /*08d4*/ 	.word	0x0500000f


	//   ....[146]....
        /*08d8*/ 	.word	0x0500000f


	//   ....[147]....
        /*08dc*/ 	.word	0x0500000f


	//   ....[148]....
        /*08e0*/ 	.word	0x0500000f


	//   ....[149]....
        /*08e4*/ 	.word	0x0500000f


	//   ....[150]....
        /*08e8*/ 	.word	0x0500000f


	//   ....[151]....
        /*08ec*/ 	.word	0x0500000f


	//   ....[152]....
        /*08f0*/ 	.word	0x0500000f


	//   ....[153]....
        /*08f4*/ 	.word	0x0500000f


	//   ....[154]....
        /*08f8*/ 	.word	0x0500000f


	//   ....[155]....
        /*08fc*/ 	.word	0x0500000f


	//   ....[156]....
        /*0900*/ 	.word	0x0500000f


	//   ....[157]....
        /*0904*/ 	.word	0x0500000f


	//----- nvinfo : EIATTR_COOP_GROUP_INSTR_OFFSETS
	.align		4
.L_1273:
        /*0908*/ 	.byte	0x04, 0x28
        /*090a*/ 	.short	(.L_1275 - .L_1274)


	//   ....[0]....
.L_1274:
        /*090c*/ 	.word	0x00000070


	//   ....[1]....
        /*0910*/ 	.word	0x00000140


	//   ....[2]....
        /*0914*/ 	.word	0x00000190


	//   ....[3]....
        /*0918*/ 	.word	0x000003e0


	//   ....[4]....
        /*091c*/ 	.word	0x00000540


	//   ....[5]....
        /*0920*/ 	.word	0x00000660


	//   ....[6]....
        /*0924*/ 	.word	0x000007c0


	//   ....[7]....
        /*0928*/ 	.word	0x000016b0


	//   ....[8]....
        /*092c*/ 	.word	0x000034b0


	//   ....[9]....
        /*0930*/ 	.word	0x00003500


	//   ....[10]....
        /*0934*/ 	.word	0x00003520


	//   ....[11]....
        /*0938*/ 	.word	0x00003540


	//   ....[12]....
        /*093c*/ 	.word	0x00005500


	//   ....[13]....
        /*0940*/ 	.word	0x000055a0


	//   ....[14]....
        /*0944*/ 	.word	0x000055b0


	//   ....[15]....
        /*0948*/ 	.word	0x000055e0


	//   ....[16]....
        /*094c*/ 	.word	0x00006bc0


	//   ....[17]....
        /*0950*/ 	.word	0x00006c00


	//   ....[18]....
        /*0954*/ 	.word	0x00006cd0


	//   ....[19]....
        /*0958*/ 	.word	0x00006d00


	//   ....[20]....
        /*095c*/ 	.word	0x00008760


	//   ....[21]....
        /*0960*/ 	.word	0x00008790


	//   ....[22]....
        /*0964*/ 	.word	0x000087f0


	//   ....[23]....
        /*0968*/ 	.word	0x00008850


	//   ....[24]....
        /*096c*/ 	.word	0x000090c0


	//   ....[25]....
        /*0970*/ 	.word	0x000090e0


	//   ....[26]....
        /*0974*/ 	.word	0x00009230


	//   ....[27]....
        /*0978*/ 	.word	0x00009250


	//   ....[28]....
        /*097c*/ 	.word	0x00009390


	//   ....[29]....
        /*0980*/ 	.word	0x000093b0


	//   ....[30]....
        /*0984*/ 	.word	0x00009500


	//   ....[31]....
        /*0988*/ 	.word	0x00009520


	//   ....[32]....
        /*098c*/ 	.word	0x00009f00


	//   ....[33]....
        /*0990*/ 	.word	0x00009f30


	//   ....[34]....
        /*0994*/ 	.word	0x0000a080


	//   ....[35]....
        /*0998*/ 	.word	0x0000a0a0


	//   ....[36]....
        /*099c*/ 	.word	0x0000a1e0


	//   ....[37]....
        /*09a0*/ 	.word	0x0000a200


	//   ....[38]....
        /*09a4*/ 	.word	0x0000a350


	//   ....[39]....
        /*09a8*/ 	.word	0x0000a370


	//   ....[40]....
        /*09ac*/ 	.word	0x0000a530


	//   ....[41]....
        /*09b0*/ 	.word	0x0000a720


	//   ....[42]....
        /*09b4*/ 	.word	0x0000a750


	//   ....[43]....
        /*09b8*/ 	.word	0x0000a780


	//   ....[44]....
        /*09bc*/ 	.word	0x0000a7b0


	//   ....[45]....
        /*09c0*/ 	.word	0x0000a7e0


	//   ....[46]....
        /*09c4*/ 	.word	0x0000a810


	//   ....[47]....
        /*09c8*/ 	.word	0x0000a980


	//   ....[48]....
        /*09cc*/ 	.word	0x0000a9b0


	//   ....[49]....
        /*09d0*/ 	.word	0x0000a9e0


	//   ....[50]....
        /*09d4*/ 	.word	0x0000aa10


	//   ....[51]....
        /*09d8*/ 	.word	0x0000aa40


	//   ....[52]....
        /*09dc*/ 	.word	0x0000aa70


	//   ....[53]....
        /*09e0*/ 	.word	0x0000ab10


	//   ....[54]....
        /*09e4*/ 	.word	0x0000ab40


	//   ....[55]....
        /*09e8*/ 	.word	0x0000abd0


	//   ....[56]....
        /*09ec*/ 	.word	0x0000bbb0


	//   ....[57]....
        /*09f0*/ 	.word	0x0000c740


	//   ....[58]....
        /*09f4*/ 	.word	0x0000c760


	//   ....[59]....
        /*09f8*/ 	.word	0x0000c790


	//   ....[60]....
        /*09fc*/ 	.word	0x0000c7b0


	//   ....[61]....
        /*0a00*/ 	.word	0x0000c860


	//   ....[62]....
        /*0a04*/ 	.word	0x0000c8f0


	//   ....[63]....
        /*0a08*/ 	.word	0x0000c920


	//   ....[64]....
        /*0a0c*/ 	.word	0x0000c9a0


	//   ....[65]....
        /*0a10*/ 	.word	0x0000c9d0


	//   ....[66]....
        /*0a14*/ 	.word	0x0000ca50


	//   ....[67]....
        /*0a18*/ 	.word	0x0000ca80


	//   ....[68]....
        /*0a1c*/ 	.word	0x0000cb00


	//   ....[69]....
        /*0a20*/ 	.word	0x0000cb30


	//   ....[70]....
        /*0a24*/ 	.word	0x0000cb90


	//   ....[71]....
        /*0a28*/ 	.word	0x0000cba0


	//   ....[72]....
        /*0a2c*/ 	.word	0x0000cc10


	//   ....[73]....
        /*0a30*/ 	.word	0x0000d310


	//   ....[74]....
        /*0a34*/ 	.word	0x0000d370


	//   ....[75]....
        /*0a38*/ 	.word	0x0000d420


	//   ....[76]....
        /*0a3c*/ 	.word	0x0000d430


	//   ....[77]....
        /*0a40*/ 	.word	0x0000d4c0


	//   ....[78]....
        /*0a44*/ 	.word	0x0000d4d0


	//   ....[79]....
        /*0a48*/ 	.word	0x0000d560


	//   ....[80]....
        /*0a4c*/ 	.word	0x0000d570


	//   ....[81]....
        /*0a50*/ 	.word	0x0000d5e0


	//   ....[82]....
        /*0a54*/ 	.word	0x0000d5f0


	//   ....[83]....
        /*0a58*/ 	.word	0x0000d670


	//   ....[84]....
        /*0a5c*/ 	.word	0x0000d680


	//   ....[85]....
        /*0a60*/ 	.word	0x0000d700


	//   ....[86]....
        /*0a64*/ 	.word	0x0000d710


	//   ....[87]....
        /*0a68*/ 	.word	0x0000d790


	//   ....[88]....
        /*0a6c*/ 	.word	0x0000d7a0


	//   ....[89]....
        /*0a70*/ 	.word	0x000104d0


	//   ....[90]....
        /*0a74*/ 	.word	0x00010500


	//   ....[91]....
        /*0a78*/ 	.word	0x00010540


	//   ....[92]....
        /*0a7c*/ 	.word	0x00010570


	//   ....[93]....
        /*0a80*/ 	.word	0x000105a0


	//   ....[94]....
        /*0a84*/ 	.word	0x000105d0


	//   ....[95]....
        /*0a88*/ 	.word	0x00010600


	//   ....[96]....
        /*0a8c*/ 	.word	0x00010630


	//   ....[97]....
        /*0a90*/ 	.word	0x000107b0


	//   ....[98]....
        /*0a94*/ 	.word	0x000107e0


	//   ....[99]....
        /*0a98*/ 	.word	0x00010810


	//   ....[100]....
        /*0a9c*/ 	.word	0x00010840


	//   ....[101]....
        /*0aa0*/ 	.word	0x00010870


	//   ....[102]....
        /*0aa4*/ 	.word	0x000108a0


	//   ....[103]....
        /*0aa8*/ 	.word	0x00010960


	//   ....[104]....
        /*0aac*/ 	.word	0x00010980


	//   ....[105]....
        /*0ab0*/ 	.word	0x000109f0


	//   ....[106]....
        /*0ab4*/ 	.word	0x00010e80


	//   ....[107]....
        /*0ab8*/ 	.word	0x000113e0


	//   ....[108]....
        /*0abc*/ 	.word	0x00011560


	//   ....[109]....
        /*0ac0*/ 	.word	0x000115d0


	//   ....[110]....
        /*0ac4*/ 	.word	0x00011630


	//   ....[111]....
        /*0ac8*/ 	.word	0x00011690


	//   ....[112]....
        /*0acc*/ 	.word	0x00011760


	//   ....[113]....
        /*0ad0*/ 	.word	0x00011820


	//   ....[114]....
        /*0ad4*/ 	.word	0x00011930


	//   ....[115]....
        /*0ad8*/ 	.word	0x000119d0


	//   ....[116]....
        /*0adc*/ 	.word	0x00011aa0


	//   ....[117]....
        /*0ae0*/ 	.word	0x00011b40


	//   ....[118]....
        /*0ae4*/ 	.word	0x00011c10


	//   ....[119]....
        /*0ae8*/ 	.word	0x00011cb0


	//   ....[120]....
        /*0aec*/ 	.word	0x00011d80


	//   ....[121]....
        /*0af0*/ 	.word	0x00011e20


	//   ....[122]....
        /*0af4*/ 	.word	0x00011ed0


	//   ....[123]....
        /*0af8*/ 	.word	0x00011fb0


	//   ....[124]....
        /*0afc*/ 	.word	0x00012200


	//   ....[125]....
        /*0b00*/ 	.word	0x000122d0


	//   ....[126]....
        /*0b04*/ 	.word	0x000123b0


	//   ....[127]....
        /*0b08*/ 	.word	0x00012420


	//   ....[128]....
        /*0b0c*/ 	.word	0x00012530


	//   ....[129]....
        /*0b10*/ 	.word	0x000125f0


	//   ....[130]....
        /*0b14*/ 	.word	0x000126b0


	//   ....[131]....
        /*0b18*/ 	.word	0x00012770


	//   ....[132]....
        /*0b1c*/ 	.word	0x00012830


	//   ....[133]....
        /*0b20*/ 	.word	0x000128f0


	//   ....[134]....
        /*0b24*/ 	.word	0x000129b0


	//   ....[135]....
        /*0b28*/ 	.word	0x00012a60


	//   ....[136]....
        /*0b2c*/ 	.word	0x00012b60


	//   ....[137]....
        /*0b30*/ 	.word	0x00012bb0


	//   ....[138]....
        /*0b34*/ 	.word	0x00012c10


	//   ....[139]....
        /*0b38*/ 	.word	0x00012cf0


	//   ....[140]....
        /*0b3c*/ 	.word	0x00013020


	//   ....[141]....
        /*0b40*/ 	.word	0x000130c0


	//   ....[142]....
        /*0b44*/ 	.word	0x000131e0


	//   ....[143]....
        /*0b48*/ 	.word	0x00013260


	//   ....[144]....
        /*0b4c*/ 	.word	0x000132e0


	//   ....[145]....
        /*0b50*/ 	.word	0x00013360


	//   ....[146]....
        /*0b54*/ 	.word	0x000133e0


	//   ....[147]....
        /*0b58*/ 	.word	0x00013470


	//   ....[148]....
        /*0b5c*/ 	.word	0x00013510


	//   ....[149]....
        /*0b60*/ 	.word	0x000135c0


	//   ....[150]....
        /*0b64*/ 	.word	0x00013640


	//   ....[151]....
        /*0b68*/ 	.word	0x000136c0


	//   ....[152]....
        /*0b6c*/ 	.word	0x00013740


	//   ....[153]....
        /*0b70*/ 	.word	0x000137d0


	//   ....[154]....
        /*0b74*/ 	.word	0x00013850


	//   ....[155]....
        /*0b78*/ 	.word	0x000138f0


	//   ....[156]....
        /*0b7c*/ 	.word	0x00013980


	//   ....[157]....
        /*0b80*/ 	.word	0x00013ab0


	//----- nvinfo : EIATTR_REG_RECONFIG
	.align		4
.L_1275:
        /*0b84*/ 	.byte	0x01, 0x54
	.zero		2


	//----- nvinfo : EIATTR_SYSCALL_OFFSETS
	.align		4
        /*0b88*/ 	.byte	0x04, 0x46
        /*0b8a*/ 	.short	(.L_1277 - .L_1276)


	//   ....[0]....
.L_1276:
        /*0b8c*/ 	.word	0x00001820


	//   ....[1]....
        /*0b90*/ 	.word	0x0000b7a0


	//   ....[2]....
        /*0b94*/ 	.word	0x0000b900


	//   ....[3]....
        /*0b98*/ 	.word	0x0000ba00


	//   ....[4]....
        /*0b9c*/ 	.word	0x0000c310


	//   ....[5]....
        /*0ba0*/ 	.word	0x0000cf30


	//----- nvinfo : EIATTR_MBARRIER_INSTR_OFFSETS
	.align		4
.L_1277:
        /*0ba4*/ 	.byte	0x04, 0x39
        /*0ba6*/ 	.short	(.L_1279 - .L_1278)


	//   ....[0]....
.L_1278:
        /*0ba8*/ 	.word	0x00000280
        /*0bac*/ 	.word	0x000000ff
        /*0bb0*/ 	.word	0x00032400
        /*0bb4*/ 	.short	0x0100
        /*0bb6*/ 	.byte	0x08
	.zero		1


	//   ....[1]....
        /*0bb8*/ 	.word	0x00000290
        /*0bbc*/ 	.word	0x000000ff
        /*0bc0*/ 	.word	0x00032410
        /*0bc4*/ 	.short	0x0100
        /*0bc6*/ 	.byte	0x08
	.zero		1


	//   ....[2]....
        /*0bc8*/ 	.word	0x000002a0
        /*0bcc*/ 	.word	0x000000ff
        /*0bd0*/ 	.word	0x00032420
        /*0bd4*/ 	.short	0x0100
        /*0bd6*/ 	.byte	0x08
	.zero		1


	//   ....[3]....
        /*0bd8*/ 	.word	0x00000390
        /*0bdc*/ 	.word	0x000000ff
        /*0be0*/ 	.word	0x00032430
        /*0be4*/ 	.short	0x0100
        /*0be6*/ 	.byte	0x08
	.zero		1


	//   ....[4]....
        /*0be8*/ 	.word	0x000003a0
        /*0bec*/ 	.word	0x000000ff
        /*0bf0*/ 	.word	0x00032440
        /*0bf4*/ 	.short	0x0100
        /*0bf6*/ 	.byte	0x08
	.zero		1


	//   ....[5]....
        /*0bf8*/ 	.word	0x000003b0
        /*0bfc*/ 	.word	0x000000ff
        /*0c00*/ 	.word	0x00032438
        /*0c04*/ 	.short	0x0100
        /*0c06*/ 	.byte	0x08
	.zero		1


	//   ....[6]....
        /*0c08*/ 	.word	0x000003c0
        /*0c0c*/ 	.word	0x000000ff
        /*0c10*/ 	.word	0x00032448
        /*0c14*/ 	.short	0x0100
        /*0c16*/ 	.byte	0x08
	.zero		1


	//   ....[7]....
        /*0c18*/ 	.word	0x000004f0
        /*0c1c*/ 	.word	0x000000ff
        /*0c20*/ 	.word	0x00032450
        /*0c24*/ 	.short	0x0100
        /*0c26*/ 	.byte	0x08
	.zero		1


	//   ....[8]....
        /*0c28*/ 	.word	0x00000500
        /*0c2c*/ 	.word	0x000000ff
        /*0c30*/ 	.word	0x00032460
        /*0c34*/ 	.short	0x0100
        /*0c36*/ 	.byte	0x08
	.zero		1


	//   ....[9]....
        /*0c38*/ 	.word	0x00000510
        /*0c3c*/ 	.word	0x000000ff
        /*0c40*/ 	.word	0x00032458
        /*0c44*/ 	.short	0x0100
        /*0c46*/ 	.byte	0x08
	.zero		1


	//   ....[10]....
        /*0c48*/ 	.word	0x00000520
        /*0c4c*/ 	.word	0x000000ff
        /*0c50*/ 	.word	0x00032468
        /*0c54*/ 	.short	0x0100
        /*0c56*/ 	.byte	0x08
	.zero		1


	//   ....[11]....
        /*0c58*/ 	.word	0x00000610
        /*0c5c*/ 	.word	0x000000ff
        /*0c60*/ 	.word	0x00032470
        /*0c64*/ 	.short	0x0100
        /*0c66*/ 	.byte	0x06
	.zero		1


	//   ....[12]....
        /*0c68*/ 	.word	0x00000620
        /*0c6c*/ 	.word	0x000000ff
        /*0c70*/ 	.word	0x00032480
        /*0c74*/ 	.short	0x0100
        /*0c76*/ 	.byte	0x06
	.zero		1


	//   ....[13]....
        /*0c78*/ 	.word	0x00000630
        /*0c7c*/ 	.word	0x000000ff
        /*0c80*/ 	.word	0x00032478
        /*0c84*/ 	.short	0x0100
        /*0c86*/ 	.byte	0x06
	.zero		1


	//   ....[14]....
        /*0c88*/ 	.word	0x00000640
        /*0c8c*/ 	.word	0x000000ff
        /*0c90*/ 	.word	0x00032488
        /*0c94*/ 	.short	0x0100
        /*0c96*/ 	.byte	0x06
	.zero		1


	//   ....[15]....
        /*0c98*/ 	.word	0x00000770
        /*0c9c*/ 	.word	0x000000ff
        /*0ca0*/ 	.word	0x00032490
        /*0ca4*/ 	.short	0x0100
        /*0ca6*/ 	.byte	0x08
	.zero		1


	//   ....[16]....
        /*0ca8*/ 	.word	0x00000780
        /*0cac*/ 	.word	0x000000ff
        /*0cb0*/ 	.word	0x000324a0
        /*0cb4*/ 	.short	0x0100
        /*0cb6*/ 	.byte	0x08
	.zero		1


	//   ....[17]....
        /*0cb8*/ 	.word	0x00000790
        /*0cbc*/ 	.word	0x000000ff
        /*0cc0*/ 	.word	0x00032498
        /*0cc4*/ 	.short	0x0100
        /*0cc6*/ 	.byte	0x08
	.zero		1


	//   ....[18]....
        /*0cc8*/ 	.word	0x000007a0
        /*0ccc*/ 	.word	0x000000ff
        /*0cd0*/ 	.word	0x000324a8
        /*0cd4*/ 	.short	0x0100
        /*0cd6*/ 	.byte	0x08
	.zero		1


	//   ....[19]....
        /*0cd8*/ 	.word	0x000008d0
        /*0cdc*/ 	.word	0x000000ff
        /*0ce0*/ 	.word	0x000324b0
        /*0ce4*/ 	.short	0x0100
        /*0ce6*/ 	.byte	0x08
	.zero		1


	//   ....[20]....
        /*0ce8*/ 	.word	0x000008e0
        /*0cec*/ 	.word	0x000000ff
        /*0cf0*/ 	.word	0x000324c0
        /*0cf4*/ 	.short	0x0100
        /*0cf6*/ 	.byte	0x08
	.zero		1


	//   ....[21]....
        /*0cf8*/ 	.word	0x000008f0
        /*0cfc*/ 	.word	0x000000ff
        /*0d00*/ 	.word	0x000324b8
        /*0d04*/ 	.short	0x0100
        /*0d06*/ 	.byte	0x08
	.zero		1


	//   ....[22]....
        /*0d08*/ 	.word	0x00000900
        /*0d0c*/ 	.word	0x000000ff
        /*0d10*/ 	.word	0x000324c8
        /*0d14*/ 	.short	0x0100
        /*0d16*/ 	.byte	0x08
	.zero		1


	//   ....[23]....
        /*0d18*/ 	.word	0x000018e0
        /*0d1c*/ 	.word	0x00000004
        /*0d20*/ 	.word	0x00032400
        /*0d24*/ 	.short	0x010a
        /*0d26*/ 	.byte	0x3f
	.zero		1


	//   ....[24]....
        /*0d28*/ 	.word	0x000019c0
        /*0d2c*/ 	.word	0x00000000
        /*0d30*/ 	.word	0x00032430
        /*0d34*/ 	.short	0x010a
        /*0d36*/ 	.byte	0x3f
	.zero		1


	//   ....[25]....
        /*0d38*/ 	.word	0x00001a10
        /*0d3c*/ 	.word	0x00000000
        /*0d40*/ 	.word	0x00032430
        /*0d44*/ 	.short	0x010a
        /*0d46*/ 	.byte	0x3f
	.zero		1


	//   ....[26]....
        /*0d48*/ 	.word	0x00001d80
        /*0d4c*/ 	.word	0x00000004
        /*0d50*/ 	.word	0x00032410
        /*0d54*/ 	.short	0x010a
        /*0d56*/ 	.byte	0x3f
	.zero		1


	//   ....[27]....
        /*0d58*/ 	.word	0x00001dc0
        /*0d5c*/ 	.word	0x00000000
        /*0d60*/ 	.word	0x00032450
        /*0d64*/ 	.short	0x010a
        /*0d66*/ 	.byte	0x3f
	.zero		1


	//   ....[28]....
        /*0d68*/ 	.word	0x00001e00
        /*0d6c*/ 	.word	0x00000000
        /*0d70*/ 	.word	0x00032450
        /*0d74*/ 	.short	0x010a
        /*0d76*/ 	.byte	0x3f
	.zero		1


	//   ....[29]....
        /*0d78*/ 	.word	0x000037a0
        /*0d7c*/ 	.word	0x00000018
        /*0d80*/ 	.word	0x00000000
        /*0d84*/ 	.short	0x0101
        /*0d86*/ 	.byte	0x3f
	.zero		1


	//   ....[30]....
        /*0d88*/ 	.word	0x00004270
        /*0d8c*/ 	.word	0x00000000
        /*0d90*/ 	.word	0x00000000
        /*0d94*/ 	.short	0x0101
        /*0d96*/ 	.byte	0x3f
	.zero		1


	//   ....[31]....
        /*0d98*/ 	.word	0x000043d0
        /*0d9c*/ 	.word	0x000000ff
        /*0da0*/ 	.word	0x00032430
        /*0da4*/ 	.short	0x010a
        /*0da6*/ 	.byte	0x04
	.zero		1


	//   ....[32]....
        /*0da8*/ 	.word	0x00004410
        /*0dac*/ 	.word	0x000000ff
        /*0db0*/ 	.word	0x00032430
        /*0db4*/ 	.short	0x010a
        /*0db6*/ 	.byte	0x04
	.zero		1


	//   ....[33]....
        /*0db8*/ 	.word	0x00004620
        /*0dbc*/ 	.word	0x000000ff
        /*0dc0*/ 	.word	0x00032450
        /*0dc4*/ 	.short	0x010a
        /*0dc6*/ 	.byte	0x04
	.zero		1


	//   ....[34]....
        /*0dc8*/ 	.word	0x00004660
        /*0dcc*/ 	.word	0x000000ff
        /*0dd0*/ 	.word	0x00032450
        /*0dd4*/ 	.short	0x010a
        /*0dd6*/ 	.byte	0x04
	.zero		1


	//   ....[35]....
        /*0dd8*/ 	.word	0x00005880
        /*0ddc*/ 	.word	0x0000009c
        /*0de0*/ 	.word	0x00000000
        /*0de4*/ 	.short	0x0101
        /*0de6*/ 	.byte	0x3f
	.zero		1


	//   ....[36]....
        /*0de8*/ 	.word	0x00006a30
        /*0dec*/ 	.word	0x0000009b
        /*0df0*/ 	.word	0x00000000
        /*0df4*/ 	.short	0x0101
        /*0df6*/ 	.byte	0x3f
	.zero		1


	//   ....[37]....
        /*0df8*/ 	.word	0x000090b0
        /*0dfc*/ 	.word	0x00000097
        /*0e00*/ 	.word	0x00000000
        /*0e04*/ 	.short	0x0101
        /*0e06*/ 	.byte	0x3f
	.zero		1


	//   ....[38]....
        /*0e08*/ 	.word	0x0000be50
        /*0e0c*/ 	.word	0x00000000
        /*0e10*/ 	.word	0x00032440
        /*0e14*/ 	.short	0x010a
        /*0e16*/ 	.byte	0x3f
	.zero		1


	//   ....[39]....
        /*0e18*/ 	.word	0x0000ccd0
        /*0e1c*/ 	.word	0x00000008
        /*0e20*/ 	.word	0x00032400
        /*0e24*/ 	.short	0x0107
        /*0e26*/ 	.byte	0x3f
	.zero		1


	//   ....[40]....
        /*0e28*/ 	.word	0x0000cd70
        /*0e2c*/ 	.word	0x00000002
        /*0e30*/ 	.word	0x00032400
        /*0e34*/ 	.short	0x0101
        /*0e36*/ 	.byte	0x3f
	.zero		1


	//   ....[41]....
        /*0e38*/ 	.word	0x0000d8c0
        /*0e3c*/ 	.word	0x00000007
        /*0e40*/ 	.word	0x00032410
        /*0e44*/ 	.short	0x0107
        /*0e46*/ 	.byte	0x3f
	.zero		1


	//   ....[42]....
        /*0e48*/ 	.word	0x0000d9c0
        /*0e4c*/ 	.word	0x00000002
        /*0e50*/ 	.word	0x00032410
        /*0e54*/ 	.short	0x0101
        /*0e56*/ 	.byte	0x3f
	.zero		1


	//   ....[43]....
        /*0e58*/ 	.word	0x0000d9e0
        /*0e5c*/ 	.word	0x00000002
        /*0e60*/ 	.word	0x00032420
        /*0e64*/ 	.short	0x010a
        /*0e66*/ 	.byte	0x3f
	.zero		1


	//   ....[44]....
        /*0e68*/ 	.word	0x0000daf0
        /*0e6c*/ 	.word	0x00000002
        /*0e70*/ 	.word	0x00032460
        /*0e74*/ 	.short	0x010a
        /*0e76*/ 	.byte	0x3f
	.zero		1


	//   ....[45]....
        /*0e78*/ 	.word	0x0000e400
        /*0e7c*/ 	.word	0x00000003
        /*0e80*/ 	.word	0x00032440
        /*0e84*/ 	.short	0x010a
        /*0e86*/ 	.byte	0x3f
	.zero		1


	//   ....[46]....
        /*0e88*/ 	.word	0x0000e660
        /*0e8c*/ 	.word	0x00000003
        /*0e90*/ 	.word	0x00032460
        /*0e94*/ 	.short	0x010a
        /*0e96*/ 	.byte	0x3f
	.zero		1


	//   ....[47]....
        /*0e98*/ 	.word	0x0000ef00
        /*0e9c*/ 	.word	0x00000004
        /*0ea0*/ 	.word	0x00032440
        /*0ea4*/ 	.short	0x010a
        /*0ea6*/ 	.byte	0x3f
	.zero		1


	//   ....[48]....
        /*0ea8*/ 	.word	0x0000f150
        /*0eac*/ 	.word	0x00000004
        /*0eb0*/ 	.word	0x00032460
        /*0eb4*/ 	.short	0x010a
        /*0eb6*/ 	.byte	0x3f
	.zero		1


	//   ....[49]....
        /*0eb8*/ 	.word	0x0000f960
        /*0ebc*/ 	.word	0x00000004
        /*0ec0*/ 	.word	0x00032440
        /*0ec4*/ 	.short	0x010a
        /*0ec6*/ 	.byte	0x3f
	.zero		1


	//   ....[50]....
        /*0ec8*/ 	.word	0x0000fbc0
        /*0ecc*/ 	.word	0x00000004
        /*0ed0*/ 	.word	0x00032460
        /*0ed4*/ 	.short	0x010a
        /*0ed6*/ 	.byte	0x3f
	.zero		1


	//   ....[51]....
        /*0ed8*/ 	.word	0x00010e00
        /*0edc*/ 	.word	0x00000000
        /*0ee0*/ 	.word	0x00032420
        /*0ee4*/ 	.short	0x010a
        /*0ee6*/ 	.byte	0x3f
	.zero		1


	//   ....[52]....
        /*0ee8*/ 	.word	0x00010fe0
        /*0eec*/ 	.word	0x00000006
        /*0ef0*/ 	.word	0x00000000
        /*0ef4*/ 	.short	0x010a
        /*0ef6*/ 	.byte	0x3f
	.zero		1


	//   ....[53]....
        /*0ef8*/ 	.word	0x00011050
        /*0efc*/ 	.word	0x00000007
        /*0f00*/ 	.word	0x00000000
        /*0f04*/ 	.short	0x010a
        /*0f06*/ 	.byte	0x3f
	.zero		1


	//   ....[54]....
        /*0f08*/ 	.word	0x000110c0
        /*0f0c*/ 	.word	0x00000004
        /*0f10*/ 	.word	0x00000000
        /*0f14*/ 	.short	0x010a
        /*0f16*/ 	.byte	0x3f
	.zero		1


	//   ....[55]....
        /*0f18*/ 	.word	0x000110f0
        /*0f1c*/ 	.word	0x00000003
        /*0f20*/ 	.word	0x00000000
        /*0f24*/ 	.short	0x010a
        /*0f26*/ 	.byte	0x3f
	.zero		1


	//   ....[56]....
        /*0f28*/ 	.word	0x00011150
        /*0f2c*/ 	.word	0x00000004
        /*0f30*/ 	.word	0x00032400
        /*0f34*/ 	.short	0x010a
        /*0f36*/ 	.byte	0x3f
	.zero		1


	//   ....[57]....
        /*0f38*/ 	.word	0x000111a0
        /*0f3c*/ 	.word	0x00000000
        /*0f40*/ 	.word	0x00032430
        /*0f44*/ 	.short	0x010a
        /*0f46*/ 	.byte	0x3f
	.zero		1


	//   ....[58]....
        /*0f48*/ 	.word	0x000111f0
        /*0f4c*/ 	.word	0x00000004
        /*0f50*/ 	.word	0x00032410
        /*0f54*/ 	.short	0x010a
        /*0f56*/ 	.byte	0x3f
	.zero		1


	//   ....[59]....
        /*0f58*/ 	.word	0x00011240
        /*0f5c*/ 	.word	0x00000000
        /*0f60*/ 	.word	0x00032450
        /*0f64*/ 	.short	0x010a
        /*0f66*/ 	.byte	0x3f
	.zero		1


	//   ....[60]....
        /*0f68*/ 	.word	0x000112a0
        /*0f6c*/ 	.word	0x00000099
        /*0f70*/ 	.word	0x00032430
        /*0f74*/ 	.short	0x010a
        /*0f76*/ 	.byte	0x3f
	.zero		1


	//   ....[61]....
        /*0f78*/ 	.word	0x00011300
        /*0f7c*/ 	.word	0x000000d1
        /*0f80*/ 	.word	0x00032450
        /*0f84*/ 	.short	0x010a
        /*0f86*/ 	.byte	0x3f
	.zero		1


	//   ....[62]....
        /*0f88*/ 	.word	0x000114a0
        /*0f8c*/ 	.word	0x00000000
        /*0f90*/ 	.word	0x00032440
        /*0f94*/ 	.short	0x010a
        /*0f96*/ 	.byte	0x3f
	.zero		1


	//   ....[63]....
        /*0f98*/ 	.word	0x00012d40
        /*0f9c*/ 	.word	0x00000002
        /*0fa0*/ 	.word	0x00032420
        /*0fa4*/ 	.short	0x010a
        /*0fa6*/ 	.byte	0x3f
	.zero		1


	//   ....[64]....
        /*0fa8*/ 	.word	0x00012d90
        /*0fac*/ 	.word	0x00000002
        /*0fb0*/ 	.word	0x00032460
        /*0fb4*/ 	.short	0x010a
        /*0fb6*/ 	.byte	0x3f
	.zero		1


	//   ....[65]....
        /*0fb8*/ 	.word	0x00012de0
        /*0fbc*/ 	.word	0x00000003
        /*0fc0*/ 	.word	0x00032440
        /*0fc4*/ 	.short	0x010a
        /*0fc6*/ 	.byte	0x3f
	.zero		1


	//   ....[66]....
        /*0fc8*/ 	.word	0x00012e30
        /*0fcc*/ 	.word	0x00000003
        /*0fd0*/ 	.word	0x00032460
        /*0fd4*/ 	.short	0x010a
        /*0fd6*/ 	.byte	0x3f
	.zero		1


	//   ....[67]....
        /*0fd8*/ 	.word	0x00012e80
        /*0fdc*/ 	.word	0x00000004
        /*0fe0*/ 	.word	0x00032440
        /*0fe4*/ 	.short	0x010a
        /*0fe6*/ 	.byte	0x3f
	.zero		1


	//   ....[68]....
        /*0fe8*/ 	.word	0x00012ed0
        /*0fec*/ 	.word	0x00000004
        /*0ff0*/ 	.word	0x00032460
        /*0ff4*/ 	.short	0x010a
        /*0ff6*/ 	.byte	0x3f
	.zero		1


	//   ....[69]....
        /*0ff8*/ 	.word	0x00012f20
        /*0ffc*/ 	.word	0x00000004
        /*1000*/ 	.word	0x00032440
        /*1004*/ 	.short	0x010a
        /*1006*/ 	.byte	0x3f
	.zero		1


	//   ....[70]....
        /*1008*/ 	.word	0x00012f70
        /*100c*/ 	.word	0x00000004
        /*1010*/ 	.word	0x00032460
        /*1014*/ 	.short	0x010a
        /*1016*/ 	.byte	0x3f
	.zero		1


	//   ....[71]....
        /*1018*/ 	.word	0x000139d0
        /*101c*/ 	.word	0x00000000
        /*1020*/ 	.word	0x00032420
        /*1024*/ 	.short	0x010a
        /*1026*/ 	.byte	0x3f
	.zero		1


	//   ....[72]....
        /*1028*/ 	.word	0x00013b70
        /*102c*/ 	.word	0x00000006
        /*1030*/ 	.word	0x00000000
        /*1034*/ 	.short	0x010a
        /*1036*/ 	.byte	0x3f
	.zero		1


	//   ....[73]....
        /*1038*/ 	.word	0x00013bc0
        /*103c*/ 	.word	0x00000007
        /*1040*/ 	.word	0x00000000
        /*1044*/ 	.short	0x010a
        /*1046*/ 	.byte	0x3f
	.zero		1


	//   ....[74]....
        /*1048*/ 	.word	0x00013c10
        /*104c*/ 	.word	0x00000004
        /*1050*/ 	.word	0x00000000
        /*1054*/ 	.short	0x010a
        /*1056*/ 	.byte	0x3f
	.zero		1


	//----- nvinfo : EIATTR_NUM_MBARRIERS
	.align		4
.L_1279:
        /*1058*/ 	.byte	0x03, 0x38
        /*105a*/ 	.short	0x0017


	//----- nvinfo : EIATTR_EXIT_INSTR_OFFSETS
	.align		4
        /*105c*/ 	.byte	0x04, 0x1c
        /*105e*/ 	.short	(.L_1281 - .L_1280)


	//   ....[0]....
.L_1280:
        /*1060*/ 	.word	0x00000ac0


	//   ....[1]....
        /*1064*/ 	.word	0x0000a4e0


	//   ....[2]....
        /*1068*/ 	.word	0x00011140


	//----- nvinfo : EIATTR_MAX_THREADS
	.align		4
.L_1281:
        /*106c*/ 	.byte	0x04, 0x05
        /*106e*/ 	.short	(.L_1283 - .L_1282)
.L_1282:
        /*1070*/ 	.word	0x00000180
        /*1074*/ 	.word	0x00000001
        /*1078*/ 	.word	0x00000001


	//----- nvinfo : EIATTR_CRS_STACK_SIZE
	.align		4
.L_1283:
        /*107c*/ 	.byte	0x04, 0x1e
        /*107e*/ 	.short	(.L_1285 - .L_1284)
.L_1284:
        /*1080*/ 	.word	0x00000000


	//----- nvinfo : EIATTR_CBANK_PARAM_SIZE
	.align		4
.L_1285:
        /*1084*/ 	.byte	0x03, 0x19
        /*1086*/ 	.short	0x0bf0


	//----- nvinfo : EIATTR_PARAM_CBANK
	.align		4
        /*1088*/ 	.byte	0x04, 0x0a
        /*108a*/ 	.short	(.L_1287 - .L_1286)
	.align		4
.L_1286:
        /*108c*/ 	.word	index@(.nv.constant0._ZN7cutlass13device_kernelIN5flash11enable_sm90INS1_16FlashAttnFwdSm90INS1_25CollectiveMainloopFwdSm90ILi2EN4cute5tupleIJNS5_1CILi1EEES8_S8_EEENS6_IJNS7_ILi128EEENS7_ILi96EEENS7_ILi64EEEEEELi256ENS_6half_tEfNS_4arch4Sm90ELb0ELb0ELb1ELb1ELb0ELb0ELb1ELb1ELb0ELb1ELb0ELb0EEENS1_21CollectiveEpilogueFwdINS6_IJSA_NS7_ILi256EEESB_EEES9_SE_SG_Li256ELb1ELb1ELb0ELb0EEENS1_36VarlenDynamicPersistentTileSchedulerILi128ELi96ELi256ELi128ELb0ELb1ELb1ELb0ELb1ELb1EEEEEEEEEvNT_6ParamsE)
        /*1090*/ 	.short	0x0210
        /*1092*/ 	.short	0x0bf0


	//----- nvinfo : EIATTR_SW_WAR
	.align		4
.L_1287:
        /*1094*/ 	.byte	0x04, 0x36
        /*1096*/ 	.short	(.L_1289 - .L_1288)
.L_1288:
        /*1098*/ 	.word	0x00000008
.L_1289:


//--------------------- .nv.info._ZN7cutlass13device_kernelIN5flash11enable_sm90INS1_16FlashAttnFwdSm90INS1_25CollectiveMainloopFwdSm90ILi2EN4cute5tupleIJNS5_1CILi1EEES8_S8_EEENS6_IJNS7_ILi128EEENS7_ILi96EEENS7_ILi64EEEEEELi256ENS_6half_tEfNS_4arch4Sm90ELb0ELb0ELb1ELb1ELb0ELb1ELb1ELb1ELb0ELb1ELb0ELb0EEENS1_21CollectiveEpilogueFwdINS6_IJSA_NS7_ILi256EEESB_EEES9_SE_SG_Li256ELb1ELb1ELb0ELb0EEENS1_36VarlenDynamicPersistentTileSchedulerILi128ELi96ELi256ELi128ELb0ELb1ELb1ELb0ELb1ELb1EEEEEEEEEvNT_6ParamsE --------------------------
	.section	.nv.info._ZN7cutlass13device_kernelIN5flash11enable_sm90INS1_16FlashAttnFwdSm90INS1_25CollectiveMainloopFwdSm90ILi2EN4cute5tupleIJNS5_1CILi1EEES8_S8_EEENS6_IJNS7_ILi128EEENS7_ILi96EEENS7_ILi64EEEEEELi256ENS_6half_tEfNS_4arch4Sm90ELb0ELb0ELb1ELb1ELb0ELb1ELb1ELb1ELb0ELb1ELb0ELb0EEENS1_21CollectiveEpilogueFwdINS6_IJSA_NS7_ILi256EEESB_EEES9_SE_SG_Li256ELb1ELb1ELb0ELb0EEENS1_36VarlenDynamicPersistentTileSchedulerILi128ELi96ELi256ELi128ELb0ELb1ELb1ELb0ELb1ELb1EEEEEEEEEvNT_6ParamsE,"",@"SHT_CUDA_INFO"
	.sectionflags	@""
	.align	4


	//----- nvinfo : EIATTR_CUDA_API_VERSION
	.align		4
        /*0000*/ 	.byte	0x04, 0x37
        /*0002*/ 	.short	(.L_1291 - .L_1290)
.L_1290:
        /*0004*/ 	.word	0x00000082


	//----- nvinfo : EIATTR_KPARAM_INFO
	.align		4
.L_1291:
        /*0008*/ 	.byte	0x04, 0x17
        /*000a*/ 	.short	(.L_1293 - .L_1292)
.L_1292:
        /*000c*/ 	.word	0x00000000
        /*0010*/ 	.short	0x0000
        /*0012*/ 	.short	0x0070
        /*0014*/ 	.byte	0x00, 0xf0, 0x01, 0x2e


	//----- nvinfo : EIATTR_SPARSE_MMA_MASK
	.align		4
.L_1293:
        /*0018*/ 	.byte	0x03, 0x50
        /*001a*/ 	.short	0x0000


	//----- nvinfo : EIATTR_MAXREG_COUNT
	.align		4
        /*001c*/ 	.byte	0x03, 0x1b
        /*001e*/ 	.short	0x00a8


	//----- nvinfo : EIATTR_NUM_BARRIERS
	.align		4
        /*0020*/ 	.byte	0x02, 0x4c
        /*0022*/ 	.byte	0x10
	.zero		1


	//----- nvinfo : EIATTR_EXTERNS
	.align		4
        /*0024*/ 	.byte	0x04, 0x0f
        /*0026*/ 	.short	(.L_1295 - .L_1294)


	//   ....[0]....
	.align		4
.L_1294:
        /*0028*/ 	.word	index@(__assertfail)


	//----- nvinfo : EIATTR_ANNOTATIONS
	.align		4
.L_1295:
        /*002c*/ 	.byte	0x04, 0x55
        /*002e*/ 	.short	(.L_1297 - .L_1296)


	//   ....[0]....
.L_1296:
        /* <DEDUP_REMOVED lines=132> */


	//----- nvinfo : EIATTR_MERCURY_ISA_VERSION
	.align		4
.L_1297:
        /*0860*/ 	.byte	0x03, 0x5f
        /*0862*/ 	.short	0x0101


	//----- nvinfo : EIATTR_UNUSED_LOAD_BYTE_OFFSET
	.align		4
        /*0864*/ 	.byte	0x04, 0x44
        /*0866*/ 	.short	(.L_1299 - .L_1298)


	//   ....[0]....
.L_1298:
        /*0868*/ 	.word	0x00000ae0
        /*086c*/ 	.word	0x0000fff0


	//   ....[1]....
        /*0870*/ 	.word	0x0000e7d0
        /*0874*/ 	.word	0x0000fff0


	//----- nvinfo : EIATTR_INT_WARP_WIDE_INSTR_OFFSETS
	.align		4
.L_1299:
        /*0878*/ 	.byte	0x04, 0x31
        /*087a*/ 	.short	(.L_1301 - .L_1300)


	//   ....[0]....
.L_1300:
        /*087c*/ 	.word	0x00000180


	//   ....[1]....
        /*0880*/ 	.word	0x000001c0


	//   ....[2]....
        /*0884*/ 	.word	0x00000230


	//   ....[3]....
        /*0888*/ 	.word	0x000002a0


	//   ....[4]....
        /*088c*/ 	.word	0x00013c20


	//   ....[5]....
        /*0890*/ 	.word	0x00013c80


	//   ....[6]....
        /*0894*/ 	.word	0x000189d0


	//   ....[7]....
        /*0898*/ 	.word	0x00018a30


	//----- nvinfo : EIATTR_COOP_GROUP_MASK_REGIDS
	.align		4
.L_1301:
        /*089c*/ 	.byte	0x04, 0x29
        /*089e*/ 	.short	(.L_1303 - .L_1302)


	//   ....[0]....
.L_1302:
        /*08a0*/ 	.word	0xffffffff


	//   ....[1]....
        /*08a4*/ 	.word	0xffffffff


	//   ....[2]....
        /*08a8*/ 	.word	0xffffffff


	//   ....[3]....
        /*08ac*/ 	.word	0xffffffff


	//   ....[4]....
        /*08b0*/ 	.word	0xffffffff


	//   ....[5]....
        /*08b4*/ 	.word	0xffffffff


	//   ....[6]....
        /*08b8*/ 	.word	0xffffffff


	//   ....[7]....
        /*08bc*/ 	.word	0xffffffff


	//   ....[8]....
        /*08c0*/ 	.word	0xffffffff


	//   ....[9]....
        /*08c4*/ 	.word	0xffffffff


	//   ....[10]....
        /*08c8*/ 	.word	0xffffffff


	//   ....[11]....
        /*08cc*/ 	.word	0xffffffff


	//   ....[12]....
        /*08d0*/ 	.word	0xffffffff


	//   ....[13]....
        /*08d4*/ 	.word	0xffffffff


	//   ....[14]....
        /*08d8*/ 	.word	0xffffffff


	//   ....[15]....
        /*08dc*/ 	.word	0xffffffff


	//   ....[16]....
        /*08e0*/ 	.word	0xffffffff


	//   ....[17]....
        /*08e4*/ 	.word	0xffffffff


	//   ....[18]....
        /*08e8*/ 	.word	0xffffffff


	//   ....[19]....
        /*08ec*/ 	.word	0xffffffff


	//   ....[20]....
        /*08f0*/ 	.word	0xffffffff


	//   ....[21]....
        /*08f4*/ 	.word	0xffffffff


	//   ....[22]....
        /*08f8*/ 	.word	0xffffffff


	//   ....[23]....
        /*08fc*/ 	.word	0xffffffff


	//   ....[24]....
        /*0900*/ 	.word	0xffffffff


	//   ....[25]....
        /*0904*/ 	.word	0xffffffff


	//   ....[26]....
        /*0908*/ 	.word	0xffffffff


	//   ....[27]....
        /*090c*/ 	.word	0xffffffff


	//   ....[28]....
        /*0910*/ 	.word	0xffffffff


	//   ....[29]....
        /*0914*/ 	.word	0xffffffff


	//   ....[30]....
        /*0918*/ 	.word	0xffffffff


	//   ....[31]....
        /*091c*/ 	.word	0xffffffff


	//   ....[32]....
        /*0920*/ 	.word	0xffffffff


	//   ....[33]....
        /*0924*/ 	.word	0xffffffff


	//   ....[34]....
        /*0928*/ 	.word	0xffffffff


	//   ....[35]....
        /*092c*/ 	.word	0xffffffff


	//   ....[36]....
        /*0930*/ 	.word	0xffffffff


	//   ....[37]....
        /*0934*/ 	.word	0xffffffff


	//   ....[38]....
        /*0938*/ 	.word	0xffffffff


	//   ....[39]....
        /*093c*/ 	.word	0xffffffff


	//   ....[40]....
        /*0940*/ 	.word	0xffffffff


	//   ....[41]....
        /*0944*/ 	.word	0xffffffff


	//   ....[42]....
        /*0948*/ 	.word	0xffffffff


	//   ....[43]....
        /*094c*/ 	.word	0xffffffff


	//   ....[44]....
        /*0950*/ 	.word	0xffffffff


	//   ....[45]....
        /*0954*/ 	.word	0xffffffff


	//   ....[46]....
        /*0958*/ 	.word	0xffffffff


	//   ....[47]....
        /*095c*/ 	.word	0xffffffff


	//   ....[48]....
        /*0960*/ 	.word	0xffffffff


	//   ....[49]....
        /*0964*/ 	.word	0xffffffff


	//   ....[50]....
        /*0968*/ 	.word	0xffffffff


	//   ....[51]....
        /*096c*/ 	.word	0xffffffff


	//   ....[52]....
        /*0970*/ 	.word	0xffffffff


	//   ....[53]....
        /*0974*/ 	.word	0xffffffff


	//   ....[54]....
        /*0978*/ 	.word	0xffffffff


	//   ....[55]....
        /*097c*/ 	.word	0xffffffff


	//   ....[56]....
        /*0980*/ 	.word	0xffffffff


	//   ....[57]....
        /*0984*/ 	.word	0xffffffff


	//   ....[58]....
        /*0988*/ 	.word	0xffffffff


	//   ....[59]....
        /*098c*/ 	.word	0xffffffff


	//   ....[60]....
        /*0990*/ 	.word	0xffffffff


	//   ....[61]....
        /*0994*/ 	.word	0xffffffff


	//   ....[62]....
        /*0998*/ 	.word	0xffffffff


	//   ....[63]....
        /*099c*/ 	.word	0xffffffff


	//   ....[64]....
        /*09a0*/ 	.word	0xffffffff


	//   ....[65]....
        /*09a4*/ 	.word	0xffffffff


	//   ....[66]....
        /*09a8*/ 	.word	0xffffffff


	//   ....[67]....
        /*09ac*/ 	.word	0xffffffff


	//   ....[68]....
        /*09b0*/ 	.word	0xffffffff


	//   ....[69]....
        /*09b4*/ 	.word	0xffffffff


	//   ....[70]....
        /*09b8*/ 	.word	0xffffffff


	//   ....[71]....
        /*09bc*/ 	.word	0xffffffff


	//   ....[72]....
        /*09c0*/ 	.word	0xffffffff


	//   ....[73]....
        /*09c4*/ 	.word	0xffffffff


	//   ....[74]....
        /*09c8*/ 	.word	0xffffffff


	//   ....[75]....
        /*09cc*/ 	.word	0xffffffff


	//   ....[76]....
        /*09d0*/ 	.word	0xffffffff


	//   ....[77]....
        /*09d4*/ 	.word	0xffffffff


	//   ....[78]....
        /*09d8*/ 	.word	0xffffffff


	//   ....[79]....
        /*09dc*/ 	.word	0xffffffff


	//   ....[80]....
        /*09e0*/ 	.word	0xffffffff


	//   ....[81]....
        /*09e4*/ 	.word	0xffffffff


	//   ....[82]....
        /*09e8*/ 	.word	0xffffffff


	//   ....[83]....
        /*09ec*/ 	.word	0xffffffff


	//   ....[84]....
        /*09f0*/ 	.word	0xffffffff


	//   ....[85]....
        /*09f4*/ 	.word	0xffffffff


	//   ....[86]....
        /*09f8*/ 	.word	0xffffffff


	//   ....[87]....
        /*09fc*/ 	.word	0xffffffff


	//   ....[88]....
        /*0a00*/ 	.word	0xffffffff


	//   ....[89]....
        /*0a04*/ 	.word	0xffffffff


	//   ....[90]....
        /*0a08*/ 	.word	0xffffffff


	//   ....[91]....
        /*0a0c*/ 	.word	0xffffffff


	//   ....[92]....
        /*0a10*/ 	.word	0xffffffff


	//   ....[93]....
        /*0a14*/ 	.word	0xffffffff


	//   ....[94]....
        /*0a18*/ 	.word	0xffffffff


	//   ....[95]....
        /*0a1c*/ 	.word	0xffffffff


	//   ....[96]....
        /*0a20*/ 	.word	0xffffffff


	//   ....[97]....
        /*0a24*/ 	.word	0xffffffff


	//   ....[98]....
        /*0a28*/ 	.word	0xffffffff


	//   ....[99]....
        /*0a2c*/ 	.word	0xffffffff


	//   ....[100]....
        /*0a30*/ 	.word	0xffffffff


	//   ....[101]....
        /*0a34*/ 	.word	0xffffffff


	//   ....[102]....
        /*0a38*/ 	.word	0xffffffff


	//   ....[103]....
        /*0a3c*/ 	.word	0xffffffff


	//   ....[104]....
        /*0a40*/ 	.word	0xffffffff


	//   ....[105]....
        /*0a44*/ 	.word	0xffffffff


	//   ....[106]....
        /*0a48*/ 	.word	0xffffffff


	//   ....[107]....
        /*0a4c*/ 	.word	0xffffffff


	//   ....[108]....
        /*0a50*/ 	.word	0xffffffff


	//   ....[109]....
        /*0a54*/ 	.word	0xffffffff


	//   ....[110]....
        /*0a58*/ 	.word	0xffffffff


	//   ....[111]....
        /*0a5c*/ 	.word	0xffffffff


	//   ....[112]....
        /*0a60*/ 	.word	0xffffffff


	//   ....[113]....
        /*0a64*/ 	.word	0xffffffff


	//   ....[114]....
        /*0a68*/ 	.word	0xffffffff


	//   ....[115]....
        /*0a6c*/ 	.word	0xffffffff


	//   ....[116]....
        /*0a70*/ 	.word	0x0500000f


	//   ....[117]....
        /*0a74*/ 	.word	0x0500000f


	//   ....[118]....
        /*0a78*/ 	.word	0x0500000f


	//   ....[119]....
        /*0a7c*/ 	.word	0x0500000f


	//   ....[120]....
        /*0a80*/ 	.word	0x0500000f


	//   ....[121]....
        /*0a84*/ 	.word	0x0500000f


	//   ....[122]....
        /*0a88*/ 	.word	0x0500000f


	//   ....[123]....
        /*0a8c*/ 	.word	0x0500000f


	//   ....[124]....
        /*0a90*/ 	.word	0x0500000f


	//   ....[125]....
        /*0a94*/ 	.word	0x0500000f


	//   ....[126]....
        /*0a98*/ 	.word	0x0500000f


	//   ....[127]....
        /*0a9c*/ 	.word	0x0500000f


	//   ....[128]....
        /*0aa0*/ 	.word	0x0500000f


	//   ....[129]....
        /*0aa4*/ 	.word	0x0500000f


	//   ....[130]....
        /*0aa8*/ 	.word	0x0500000f


	//   ....[131]....
        /*0aac*/ 	.word	0x0500000f


	//   ....[132]....
        /*0ab0*/ 	.word	0x0500000f


	//   ....[133]....
        /*0ab4*/ 	.word	0x0500000f


	//   ....[134]....
        /*0ab8*/ 	.word	0x0500000f


	//   ....[135]....
        /*0abc*/ 	.word	0x0500000f


	//   ....[136]....
        /*0ac0*/ 	.word	0x0500000f


	//   ....[137]....
        /*0ac4*/ 	.word	0x0500000f


	//   ....[138]....
        /*0ac8*/ 	.word	0x0500000f


	//   ....[139]....
        /*0acc*/ 	.word	0x0500000f


	//   ....[140]....
        /*0ad0*/ 	.word	0x0500000f


	//   ....[141]....
        /*0ad4*/ 	.word	0x0500000f


	//   ....[142]....
        /*0ad8*/ 	.word	0x0500000f


	//   ....[143]....
        /*0adc*/ 	.word	0x0500000f


	//   ....[144]....
        /*0ae0*/ 	.word	0x0500000f


	//   ....[145]....
        /*0ae4*/ 	.word	0x0500000f


	//   ....[146]....
        /*0ae8*/ 	.word	0x0500000f


	//   ....[147]....
        /*0aec*/ 	.word	0x0500000f


	//   ....[148]....
        /*0af0*/ 	.word	0x0500000f


	//   ....[149]....
        /*0af4*/ 	.word	0x0500000f


	//   ....[150]....
        /*0af8*/ 	.word	0x0500000f


	//   ....[151]....
        /*0afc*/ 	.word	0x0500000f


	//   ....[152]....
        /*0b00*/ 	.word	0x0500000f


	//   ....[153]....
        /*0b04*/ 	.word	0x0500000f


	//   ....[154]....
        /*0b08*/ 	.word	0x0500000f


	//   ....[155]....
        /*0b0c*/ 	.word	0x0500000f


	//   ....[156]....
        /*0b10*/ 	.word	0x0500000f


	//   ....[157]....
        /*0b14*/ 	.word	0x0500000f


	//   ....[158]....
        /*0b18*/ 	.word	0x0500000f


	//   ....[159]....
        /*0b1c*/ 	.word	0x0500000f


	//   ....[160]....
        /*0b20*/ 	.word	0x0500000f


	//   ....[161]....
        /*0b24*/ 	.word	0x0500000f


	//   ....[162]....
        /*0b28*/ 	.word	0x0500000f


	//   ....[163]....
        /*0b2c*/ 	.word	0x0500000f


	//   ....[164]....
        /*0b30*/ 	.word	0x0500000f


	//   ....[165]....
        /*0b34*/ 	.word	0x0500000f


	//   ....[166]....
        /*0b38*/ 	.word	0x0500000f


	//   ....[167]....
        /*0b3c*/ 	.word	0x0500000f


	//   ....[168]....
        /*0b40*/ 	.word	0x0500000f


	//   ....[169]....
        /*0b44*/ 	.word	0x0500000f


	//   ....[170]....
        /*0b48*/ 	.word	0x0500000f


	//   ....[171]....
        /*0b4c*/ 	.word	0x0500000f


	//   ....[172]....
        /*0b50*/ 	.word	0x0500000f


	//   ....[173]....
        /*0b54*/ 	.word	0x0500000f


	//   ....[174]....
        /*0b58*/ 	.word	0x0500000f


	//   ....[175]....
        /*0b5c*/ 	.word	0x0500000f


	//   ....[176]....
        /*0b60*/ 	.word	0x0500000f


	//   ....[177]....
        /*0b64*/ 	.word	0x0500000f


	//   ....[178]....
        /*0b68*/ 	.word	0x0500000f


	//   ....[179]....
        /*0b6c*/ 	.word	0x0500000f


	//   ....[180]....
        /*0b70*/ 	.word	0x0500000f


	//   ....[181]....
        /*0b74*/ 	.word	0x0500000f


	//   ....[182]....
        /*0b78*/ 	.word	0x0500000f


	//   ....[183]....
        /*0b7c*/ 	.word	0x0500000f


	//   ....[184]....
        /*0b80*/ 	.word	0x0500000f


	//----- nvinfo : EIATTR_COOP_GROUP_INSTR_OFFSETS
	.align		4
.L_1303:
        /*0b84*/ 	.byte	0x04, 0x28
        /*0b86*/ 	.short	(.L_1305 - .L_1304)


	//   ....[0]....
.L_1304:
        /*0b88*/ 	.word	0x00000060


	//   ....[1]....
        /*0b8c*/ 	.word	0x00000190


	//   ....[2]....
        /*0b90*/ 	.word	0x00000250


	//   ....[3]....
        /*0b94*/ 	.word	0x00000420


	//   ....[4]....
        /*0b98*/ 	.word	0x00000580


	//   ....[5]....
        /*0b9c*/ 	.word	0x000006a0


	//   ....[6]....
        /*0ba0*/ 	.word	0x00000800


	//   ....[7]....
        /*0ba4*/ 	.word	0x00005b20


	//   ....[8]....
        /*0ba8*/ 	.word	0x00006090


	//   ....[9]....
        /*0bac*/ 	.word	0x000060a0


	//   ....[10]....
        /*0bb0*/ 	.word	0x000060b0


	//   ....[11]....
        /*0bb4*/ 	.word	0x000060c0


	//   ....[12]....
        /*0bb8*/ 	.word	0x00007070


	//   ....[13]....
        /*0bbc*/ 	.word	0x00007080


	//   ....[14]....
        /*0bc0*/ 	.word	0x00007090


	//   ....[15]....
        /*0bc4*/ 	.word	0x000070a0


	//   ....[16]....
        /*0bc8*/ 	.word	0x0000a000


	//   ....[17]....
        /*0bcc*/ 	.word	0x0000a070


	//   ....[18]....
        /*0bd0*/ 	.word	0x0000a090


	//   ....[19]....
        /*0bd4*/ 	.word	0x0000a0b0


	//   ....[20]....
        /*0bd8*/ 	.word	0x0000c1a0


	//   ....[21]....
        /*0bdc*/ 	.word	0x0000c1c0


	//   ....[22]....
        /*0be0*/ 	.word	0x0000c810


	//   ....[23]....
        /*0be4*/ 	.word	0x0000c8d0


	//   ....[24]....
        /*0be8*/ 	.word	0x0000dd50


	//   ....[25]....
        /*0bec*/ 	.word	0x0000ddc0


	//   ....[26]....
        /*0bf0*/ 	.word	0x0000de20


	//   ....[27]....
        /*0bf4*/ 	.word	0x0000de50


	//   ....[28]....
        /*0bf8*/ 	.word	0x0000f7a0


	//   ....[29]....
        /*0bfc*/ 	.word	0x0000f800


	//   ....[30]....
        /*0c00*/ 	.word	0x0000f830


	//   ....[31]....
        /*0c04*/ 	.word	0x0000f880


	//   ....[32]....
        /*0c08*/ 	.word	0x00010180


	//   ....[33]....
        /*0c0c*/ 	.word	0x000101a0


	//   ....[34]....
        /*0c10*/ 	.word	0x000102f0


	//   ....[35]....
        /*0c14*/ 	.word	0x00010310


	//   ....[36]....
        /*0c18*/ 	.word	0x00010450


	//   ....[37]....
        /*0c1c*/ 	.word	0x00010470


	//   ....[38]....
        /*0c20*/ 	.word	0x000105b0


	//   ....[39]....
        /*0c24*/ 	.word	0x000105c0


	//   ....[40]....
        /*0c28*/ 	.word	0x00010e20


	//   ....[41]....
        /*0c2c*/ 	.word	0x00010e30


	//   ....[42]....
        /*0c30*/ 	.word	0x00011010


	//   ....[43]....
        /*0c34*/ 	.word	0x00011020


	//   ....[44]....
        /*0c38*/ 	.word	0x000111f0


	//   ....[45]....
        /*0c3c*/ 	.word	0x00011200


	//   ....[46]....
        /*0c40*/ 	.word	0x000113d0


	//   ....[47]....
        /*0c44*/ 	.word	0x000113e0


	//   ....[48]....
        /*0c48*/ 	.word	0x00011600


	//   ....[49]....
        /*0c4c*/ 	.word	0x000117f0


	//   ....[50]....
        /*0c50*/ 	.word	0x00011820


	//   ....[51]....
        /*0c54*/ 	.word	0x00011850


	//   ....[52]....
        /*0c58*/ 	.word	0x00011880


	//   ....[53]....
        /*0c5c*/ 	.word	0x000118b0


	//   ....[54]....
        /*0c60*/ 	.word	0x000118e0


	//   ....[55]....
        /*0c64*/ 	.word	0x00011a50


	//   ....[56]....
        /*0c68*/ 	.word	0x00011a80


	//   ....[57]....
        /*0c6c*/ 	.word	0x00011ab0


	//   ....[58]....
        /*0c70*/ 	.word	0x00011ae0


	//   ....[59]....
        /*0c74*/ 	.word	0x00011b10


	//   ....[60]....
        /*0c78*/ 	.word	0x00011b40


	//   ....[61]....
        /*0c7c*/ 	.word	0x00011be0


	//   ....[62]....
        /*0c80*/ 	.word	0x00011c10


	//   ....[63]....
        /*0c84*/ 	.word	0x00011ca0


	//   ....[64]....
        /*0c88*/ 	.word	0x00012840


	//   ....[65]....
        /*0c8c*/ 	.word	0x00014230


	//   ....[66]....
        /*0c90*/ 	.word	0x00014dc0


	//   ....[67]....
        /*0c94*/ 	.word	0x00014de0


	//   ....[68]....
        /*0c98*/ 	.word	0x00014e10


	//   ....[69]....
        /*0c9c*/ 	.word	0x00014e30


	//   ....[70]....
        /*0ca0*/ 	.word	0x00014ee0


	//   ....[71]....
        /*0ca4*/ 	.word	0x00014f70


	//   ....[72]....
        /*0ca8*/ 	.word	0x00014fa0


	//   ....[73]....
        /*0cac*/ 	.word	0x00015020


	//   ....[74]....
        /*0cb0*/ 	.word	0x00015050


	//   ....[75]....
        /*0cb4*/ 	.word	0x000150d0


	//   ....[76]....
        /*0cb8*/ 	.word	0x00015100


	//   ....[77]....
        /*0cbc*/ 	.word	0x00015180


	//   ....[78]....
        /*0cc0*/ 	.word	0x000151b0


	//   ....[79]....
        /*0cc4*/ 	.word	0x00015210


	//   ....[80]....
        /*0cc8*/ 	.word	0x00015220


	//   ....[81]....
        /*0ccc*/ 	.word	0x00015290


	//   ....[82]....
        /*0cd0*/ 	.word	0x000159b0


	//   ....[83]....
        /*0cd4*/ 	.word	0x000159d0


	//   ....[84]....
        /*0cd8*/ 	.word	0x000159f0


	//   ....[85]....
        /*0cdc*/ 	.word	0x00015aa0


	//   ....[86]....
        /*0ce0*/ 	.word	0x00015b60


	//   ....[87]....
        /*0ce4*/ 	.word	0x00015b70


	//   ....[88]....
        /*0ce8*/ 	.word	0x00015c30


	//   ....[89]....
        /*0cec*/ 	.word	0x00015c40


	//   ....[90]....
        /*0cf0*/ 	.word	0x00015ce0


	//   ....[91]....
        /*0cf4*/ 	.word	0x00015cf0


	//   ....[92]....
        /*0cf8*/ 	.word	0x00015da0


	//   ....[93]....
        /*0cfc*/ 	.word	0x00015db0


	//   ....[94]....
        /*0d00*/ 	.word	0x00015e60


	//   ....[95]....
        /*0d04*/ 	.word	0x00015e70


	//   ....[96]....
        /*0d08*/ 	.word	0x00015ee0


	//   ....[97]....
        /*0d0c*/ 	.word	0x00015f30


	//   ....[98]....
        /*0d10*/ 	.word	0x00018c60


	//   ....[99]....
        /*0d14*/ 	.word	0x00018c90


	//   ....[100]....
        /*0d18*/ 	.word	0x00018cd0


	//   ....[101]....
        /*0d1c*/ 	.word	0x00018d00


	//   ....[102]....
        /*0d20*/ 	.word	0x00018d30


	//   ....[103]....
        /*0d24*/ 	.word	0x00018d60


	//   ....[104]....
        /*0d28*/ 	.word	0x00018d90


	//   ....[105]....
        /*0d2c*/ 	.word	0x00018dc0


	//   ....[106]....
        /*0d30*/ 	.word	0x00018f40


	//   ....[107]....
        /*0d34*/ 	.word	0x00018f70


	//   ....[108]....
        /*0d38*/ 	.word	0x00018fa0


	//   ....[109]....
        /*0d3c*/ 	.word	0x00018fd0


	//   ....[110]....
        /*0d40*/ 	.word	0x00019000


	//   ....[111]....
        /*0d44*/ 	.word	0x00019030


	//   ....[112]....
        /*0d48*/ 	.word	0x000190f0


	//   ....[113]....
        /*0d4c*/ 	.word	0x00019110


	//   ....[114]....
        /*0d50*/ 	.word	0x00019180


	//   ....[115]....
        /*0d54*/ 	.word	0x00019610


	//   ....[116]....
        /*0d58*/ 	.word	0x00019aa0


	//   ....[117]....
        /*0d5c*/ 	.word	0x00019b40


	//   ....[118]....
        /*0d60*/ 	.word	0x00019bd0


	//   ....[119]....
        /*0d64*/ 	.word	0x00019c20


	//   ....[120]....
        /*0d68*/ 	.word	0x00019c70


	//   ....[121]....
        /*0d6c*/ 	.word	0x00019d50


	//   ....[122]....
        /*0d70*/ 	.word	0x00019de0


	//   ....[123]....
        /*0d74*/ 	.word	0x00019e30


	//   ....[124]....
        /*0d78*/ 	.word	0x00019e80


	//   ....[125]....
        /*0d7c*/ 	.word	0x0001a0e0


	//   ....[126]....
        /*0d80*/ 	.word	0x0001a130


	//   ....[127]....
        /*0d84*/ 	.word	0x0001a1c0


	//   ....[128]....
        /*0d88*/ 	.word	0x0001a250


	//   ....[129]....
        /*0d8c*/ 	.word	0x0001a2e0


	//   ....[130]....
        /*0d90*/ 	.word	0x0001a370


	//   ....[131]....
        /*0d94*/ 	.word	0x0001a400


	//   ....[132]....
        /*0d98*/ 	.word	0x0001a490


	//   ....[133]....
        /*0d9c*/ 	.word	0x0001a550


	//   ....[134]....
        /*0da0*/ 	.word	0x0001a840


	//   ....[135]....
        /*0da4*/ 	.word	0x0001a9c0


	//   ....[136]....
        /*0da8*/ 	.word	0x0001aa30


	//   ....[137]....
        /*0dac*/ 	.word	0x0001aa90


	//   ....[138]....
        /*0db0*/ 	.word	0x0001aaf0


	//   ....[139]....
        /*0db4*/ 	.word	0x0001abc0


	//   ....[140]....
        /*0db8*/ 	.word	0x0001ac80


	//   ....[141]....
        /*0dbc*/ 	.word	0x0001ad90


	//   ....[142]....
        /*0dc0*/ 	.word	0x0001ae90


	//   ....[143]....
        /*0dc4*/ 	.word	0x0001af00


	//   ....[144]....
        /*0dc8*/ 	.word	0x0001afa0


	//   ....[145]....
        /*0dcc*/ 	.word	0x0001b070


	//   ....[146]....
        /*0dd0*/ 	.word	0x0001b170


	//   ....[147]....
        /*0dd4*/ 	.word	0x0001b1e0


	//   ....[148]....
        /*0dd8*/ 	.word	0x0001b280


	//   ....[149]....
        /*0ddc*/ 	.word	0x0001b330


	//   ....[150]....
        /*0de0*/ 	.word	0x0001b410


	//   ....[151]....
        /*0de4*/ 	.word	0x0001b660


	//   ....[152]....
        /*0de8*/ 	.word	0x0001b720


	//   ....[153]....
        /*0dec*/ 	.word	0x0001b800


	//   ....[154]....
        /*0df0*/ 	.word	0x0001b870


	//   ....[155]....
        /*0df4*/ 	.word	0x0001b980


	//   ....[156]....
        /*0df8*/ 	.word	0x0001ba70


	//   ....[157]....
        /*0dfc*/ 	.word	0x0001bb00


	//   ....[158]....
        /*0e00*/ 	.word	0x0001bbf0


	//   ....[159]....
        /*0e04*/ 	.word	0x0001bc80


	//   ....[160]....
        /*0e08*/ 	.word	0x0001bd70


	//   ....[161]....
        /*0e0c*/ 	.word	0x0001be00


	//   ....[162]....
        /*0e10*/ 	.word	0x0001bee0


	//   ....[163]....
        /*0e14*/ 	.word	0x0001c010


	//   ....[164]....
        /*0e18*/ 	.word	0x0001c060


	//   ....[165]....
        /*0e1c*/ 	.word	0x0001c0c0


	//   ....[166]....
        /*0e20*/ 	.word	0x0001c160


	//   ....[167]....
        /*0e24*/ 	.word	0x0001c500


	//   ....[168]....
        /*0e28*/ 	.word	0x0001c5a0


	//   ....[169]....
        /*0e2c*/ 	.word	0x0001c6c0


	//   ....[170]....
        /*0e30*/ 	.word	0x0001c740


	//   ....[171]....
        /*0e34*/ 	.word	0x0001c7c0


	//   ....[172]....
        /*0e38*/ 	.word	0x0001c840


	//   ....[173]....
        /*0e3c*/ 	.word	0x0001c8c0


	//   ....[174]....
        /*0e40*/ 	.word	0x0001c950


	//   ....[175]....
        /*0e44*/ 	.word	0x0001c9f0


	//   ....[176]....
        /*0e48*/ 	.word	0x0001caa0


	//   ....[177]....
        /*0e4c*/ 	.word	0x0001cb20


	//   ....[178]....
        /*0e50*/ 	.word	0x0001cba0


	//   ....[179]....
        /*0e54*/ 	.word	0x0001cc20


	//   ....[180]....
        /*0e58*/ 	.word	0x0001ccb0


	//   ....[181]....
        /*0e5c*/ 	.word	0x0001cd30


	//   ....[182]....
        /*0e60*/ 	.word	0x0001cdd0


	//   ....[183]....
        /*0e64*/ 	.word	0x0001ce60


	//   ....[184]....
        /*0e68*/ 	.word	0x0001cf90


	//----- nvinfo : EIATTR_REG_RECONFIG
	.align		4
.L_1305:
        /*0e6c*/ 	.byte	0x01, 0x54
	.zero		2


	//----- nvinfo : EIATTR_SYSCALL_OFFSETS
	.align		4
        /*0e70*/ 	.byte	0x04, 0x46
        /*0e72*/ 	.short	(.L_1307 - .L_1306)


	//   ....[0]....
.L_1306:
        /*0e74*/ 	.word	0x00001810


	//   ....[1]....
        /*0e78*/ 	.word	0x00001960


	//   ....[2]....
        /*0e7c*/ 	.word	0x00005c90


	//   ....[3]....
        /*0e80*/ 	.word	0x00006000


	//   ....[4]....
        /*0e84*/ 	.word	0x00013e20


	//   ....[5]....
        /*0e88*/ 	.word	0x00013f80


	//   ....[6]....
        /*0e8c*/ 	.word	0x00014080


	//   ....[7]....
        /*0e90*/ 	.word	0x00014990


	//   ....[8]....
        /*0e94*/ 	.word	0x000155b0


	//----- nvinfo : EIATTR_MBARRIER_INSTR_OFFSETS
	.align		4
.L_1307:
        /*0e98*/ 	.byte	0x04, 0x39
        /*0e9a*/ 	.short	(.L_1309 - .L_1308)


	//   ....[0]....
.L_1308:
        /*0e9c*/ 	.word	0x000002c0
        /*0ea0*/ 	.word	0x000000ff
        /*0ea4*/ 	.word	0x00032400
        /*0ea8*/ 	.short	0x0100
        /*0eaa*/ 	.byte	0x08
	.zero		1


	//   ....[1]....
        /*0eac*/ 	.word	0x000002d0
        /*0eb0*/ 	.word	0x000000ff
        /*0eb4*/ 	.word	0x00032410
        /*0eb8*/ 	.short	0x0100
        /*0eba*/ 	.byte	0x08
	.zero		1


	//   ....[2]....
        /*0ebc*/ 	.word	0x000002e0
        /*0ec0*/ 	.word	0x000000ff
        /*0ec4*/ 	.word	0x00032420
        /*0ec8*/ 	.short	0x0100
        /*0eca*/ 	.byte	0x08
	.zero		1


	//   ....[3]....
        /*0ecc*/ 	.word	0x000003d0
        /*0ed0*/ 	.word	0x000000ff
        /*0ed4*/ 	.word	0x00032430
        /*0ed8*/ 	.short	0x0100
        /*0eda*/ 	.byte	0x08
	.zero		1


	//   ....[4]....
        /*0edc*/ 	.word	0x000003e0
        /*0ee0*/ 	.word	0x000000ff
        /*0ee4*/ 	.word	0x00032440
        /*0ee8*/ 	.short	0x0100
        /*0eea*/ 	.byte	0x08
	.zero		1


	//   ....[5]....
        /*0eec*/ 	.word	0x000003f0
        /*0ef0*/ 	.word	0x000000ff
        /*0ef4*/ 	.word	0x00032438
        /*0ef8*/ 	.short	0x0100
        /*0efa*/ 	.byte	0x08
	.zero		1


	//   ....[6]....
        /*0efc*/ 	.word	0x00000400
        /*0f00*/ 	.word	0x000000ff
        /*0f04*/ 	.word	0x00032448
        /*0f08*/ 	.short	0x0100
        /*0f0a*/ 	.byte	0x08
	.zero		1


	//   ....[7]....
        /*0f0c*/ 	.word	0x00000530
        /*0f10*/ 	.word	0x000000ff
        /*0f14*/ 	.word	0x00032450
        /*0f18*/ 	.short	0x0100
        /*0f1a*/ 	.byte	0x08
	.zero		1


	//   ....[8]....
        /*0f1c*/ 	.word	0x00000540
        /*0f20*/ 	.word	0x000000ff
        /*0f24*/ 	.word	0x00032460
        /*0f28*/ 	.short	0x0100
        /*0f2a*/ 	.byte	0x08
	.zero		1


	//   ....[9]....
        /*0f2c*/ 	.word	0x00000550
        /*0f30*/ 	.word	0x000000ff
        /*0f34*/ 	.word	0x00032458
        /*0f38*/ 	.short	0x0100
        /*0f3a*/ 	.byte	0x08
	.zero		1


	//   ....[10]....
        /*0f3c*/ 	.word	0x00000560
        /*0f40*/ 	.word	0x000000ff
        /*0f44*/ 	.word	0x00032468
        /*0f48*/ 	.short	0x0100
        /*0f4a*/ 	.byte	0x08
	.zero		1


	//   ....[11]....
        /*0f4c*/ 	.word	0x00000650
        /*0f50*/ 	.word	0x000000ff
        /*0f54*/ 	.word	0x00032470
        /*0f58*/ 	.short	0x0100
        /*0f5a*/ 	.byte	0x06
	.zero		1


	//   ....[12]....
        /*0f5c*/ 	.word	0x00000660
        /*0f60*/ 	.word	0x000000ff
        /*0f64*/ 	.word	0x00032480
        /*0f68*/ 	.short	0x0100
        /*0f6a*/ 	.byte	0x06
	.zero		1


	//   ....[13]....
        /*0f6c*/ 	.word	0x00000670
        /*0f70*/ 	.word	0x000000ff
        /*0f74*/ 	.word	0x00032478
        /*0f78*/ 	.short	0x0100
        /*0f7a*/ 	.byte	0x06
	.zero		1


	//   ....[14]....
        /*0f7c*/ 	.word	0x00000680
        /*0f80*/ 	.word	0x000000ff
        /*0f84*/ 	.word	0x00032488
        /*0f88*/ 	.short	0x0100
        /*0f8a*/ 	.byte	0x06
	.zero		1


	//   ....[15]....
        /*0f8c*/ 	.word	0x000007b0
        /*0f90*/ 	.word	0x000000ff
        /*0f94*/ 	.word	0x00032490
        /*0f98*/ 	.short	0x0100
        /*0f9a*/ 	.byte	0x08
	.zero		1


	//   ....[16]....
        /*0f9c*/ 	.word	0x000007c0
        /*0fa0*/ 	.word	0x000000ff
        /*0fa4*/ 	.word	0x000324a0
        /*0fa8*/ 	.short	0x0100
        /*0faa*/ 	.byte	0x08
	.zero		1


	//   ....[17]....
        /*0fac*/ 	.word	0x000007d0
        /*0fb0*/ 	.word	0x000000ff
        /*0fb4*/ 	.word	0x00032498
        /*0fb8*/ 	.short	0x0100
        /*0fba*/ 	.byte	0x08
	.zero		1


	//   ....[18]....
        /*0fbc*/ 	.word	0x000007e0
        /*0fc0*/ 	.word	0x000000ff
        /*0fc4*/ 	.word	0x000324a8
        /*0fc8*/ 	.short	0x0100
        /*0fca*/ 	.byte	0x08
	.zero		1


	//   ....[19]....
        /*0fcc*/ 	.word	0x00000910
        /*0fd0*/ 	.word	0x000000ff
        /*0fd4*/ 	.word	0x000324b0
        /*0fd8*/ 	.short	0x0100
        /*0fda*/ 	.byte	0x08
	.zero		1


	//   ....[20]....
        /*0fdc*/ 	.word	0x00000920
        /*0fe0*/ 	.word	0x000000ff
        /*0fe4*/ 	.word	0x000324c0
        /*0fe8*/ 	.short	0x0100
        /*0fea*/ 	.byte	0x08
	.zero		1


	//   ....[21]....
        /*0fec*/ 	.word	0x00000930
        /*0ff0*/ 	.word	0x000000ff
        /*0ff4*/ 	.word	0x000324b8
        /*0ff8*/ 	.short	0x0100
        /*0ffa*/ 	.byte	0x08
	.zero		1


	//   ....[22]....
        /*0ffc*/ 	.word	0x00000940
        /*1000*/ 	.word	0x000000ff
        /*1004*/ 	.word	0x000324c8
        /*1008*/ 	.short	0x0100
        /*100a*/ 	.byte	0x08
	.zero		1


	//   ....[23]....
        /*100c*/ 	.word	0x00002b60
        /*1010*/ 	.word	0x0000005e
        /*1014*/ 	.word	0x00032490
        /*1018*/ 	.short	0x010a
        /*101a*/ 	.byte	0x3f
	.zero		1


	//   ....[24]....
        /*101c*/ 	.word	0x00003cb0
        /*1020*/ 	.word	0x0000005e
        /*1024*/ 	.word	0x00032490
        /*1028*/ 	.short	0x010a
        /*102a*/ 	.byte	0x3f
	.zero		1


	//   ....[25]....
        /*102c*/ 	.word	0x00004cb0
        /*1030*/ 	.word	0x0000005e
        /*1034*/ 	.word	0x00032490
        /*1038*/ 	.short	0x010a
        /*103a*/ 	.byte	0x3f
	.zero		1


	//   ....[26]....
        /*103c*/ 	.word	0x00004ec0
        /*1040*/ 	.word	0x00000028
        /*1044*/ 	.word	0x00000000
        /*1048*/ 	.short	0x0101
        /*104a*/ 	.byte	0x3f
	.zero		1


	//   ....[27]....
        /*104c*/ 	.word	0x00004f00
        /*1050*/ 	.word	0x0000005e
        /*1054*/ 	.word	0x000324b0
        /*1058*/ 	.short	0x010a
        /*105a*/ 	.byte	0x3f
	.zero		1


	//   ....[28]....
        /*105c*/ 	.word	0x00005560
        /*1060*/ 	.word	0x0000005e
        /*1064*/ 	.word	0x00000000
        /*1068*/ 	.short	0x0101
        /*106a*/ 	.byte	0x3f
	.zero		1


	//   ....[29]....
        /*106c*/ 	.word	0x00005d20
        /*1070*/ 	.word	0x00000012
        /*1074*/ 	.word	0x00032400
        /*1078*/ 	.short	0x010a
        /*107a*/ 	.byte	0x3f
	.zero		1


	//   ....[30]....
        /*107c*/ 	.word	0x00005d70
        /*1080*/ 	.word	0x00000012
        /*1084*/ 	.word	0x00032400
        /*1088*/ 	.short	0x010a
        /*108a*/ 	.byte	0x3f
	.zero		1


	//   ....[31]....
        /*108c*/ 	.word	0x00006380
        /*1090*/ 	.word	0x00000012
        /*1094*/ 	.word	0x00032400
        /*1098*/ 	.short	0x010a
        /*109a*/ 	.byte	0x3f
	.zero		1


	//   ....[32]....
        /*109c*/ 	.word	0x00007260
        /*10a0*/ 	.word	0x00000012
        /*10a4*/ 	.word	0x00032400
        /*10a8*/ 	.short	0x010a
        /*10aa*/ 	.byte	0x3f
	.zero		1


	//   ....[33]....
        /*10ac*/ 	.word	0x00008070
        /*10b0*/ 	.word	0x00000000
        /*10b4*/ 	.word	0x00032430
        /*10b8*/ 	.short	0x010a
        /*10ba*/ 	.byte	0x3f
	.zero		1


	//   ....[34]....
        /*10bc*/ 	.word	0x000080e0
        /*10c0*/ 	.word	0x00000000
        /*10c4*/ 	.word	0x00032430
        /*10c8*/ 	.short	0x010a
        /*10ca*/ 	.byte	0x3f
	.zero		1


	//   ....[35]....
        /*10cc*/ 	.word	0x000084d0
        /*10d0*/ 	.word	0x00000012
        /*10d4*/ 	.word	0x00032410
        /*10d8*/ 	.short	0x010a
        /*10da*/ 	.byte	0x3f
	.zero		1


	//   ....[36]....
        /*10dc*/ 	.word	0x00008520
        /*10e0*/ 	.word	0x00000000
        /*10e4*/ 	.word	0x00032450
        /*10e8*/ 	.short	0x010a
        /*10ea*/ 	.byte	0x3f
	.zero		1


	//   ....[37]....
        /*10ec*/ 	.word	0x000085a0
        /*10f0*/ 	.word	0x00000000
        /*10f4*/ 	.word	0x00032450
        /*10f8*/ 	.short	0x010a
        /*10fa*/ 	.byte	0x3f
	.zero		1


	//   ....[38]....
        /*10fc*/ 	.word	0x0000a300
        /*1100*/ 	.word	0x00000005
        /*1104*/ 	.word	0x00000000
        /*1108*/ 	.short	0x0101
        /*110a*/ 	.byte	0x3f
	.zero		1


	//   ....[39]....
        /*110c*/ 	.word	0x0000aec0
        /*1110*/ 	.word	0x00000000
        /*1114*/ 	.word	0x00000000
        /*1118*/ 	.short	0x0101
        /*111a*/ 	.byte	0x3f
	.zero		1


	//   ....[40]....
        /*111c*/ 	.word	0x0000afd0
        /*1120*/ 	.word	0x00000003
        /*1124*/ 	.word	0x00032430
        /*1128*/ 	.short	0x010a
        /*112a*/ 	.byte	0x3f
	.zero		1


	//   ....[41]....
        /*112c*/ 	.word	0x0000b030
        /*1130*/ 	.word	0x00000003
        /*1134*/ 	.word	0x00032430
        /*1138*/ 	.short	0x010a
        /*113a*/ 	.byte	0x3f
	.zero		1


	//   ....[42]....
        /*113c*/ 	.word	0x0000b2e0
        /*1140*/ 	.word	0x00000003
        /*1144*/ 	.word	0x00032450
        /*1148*/ 	.short	0x010a
        /*114a*/ 	.byte	0x3f
	.zero		1


	//   ....[43]....
        /*114c*/ 	.word	0x0000b330
        /*1150*/ 	.word	0x00000003
        /*1154*/ 	.word	0x00032450
        /*1158*/ 	.short	0x010a
        /*115a*/ 	.byte	0x3f
	.zero		1


	//   ....[44]....
        /*115c*/ 	.word	0x0000ce60
        /*1160*/ 	.word	0x0000009b
        /*1164*/ 	.word	0x00000000
        /*1168*/ 	.short	0x0101
        /*116a*/ 	.byte	0x3f
	.zero		1


	//   ....[45]....
        /*116c*/ 	.word	0x0000dd20
        /*1170*/ 	.word	0x00000003
        /*1174*/ 	.word	0x00000000
        /*1178*/ 	.short	0x0101
        /*117a*/ 	.byte	0x3f
	.zero		1


	//   ....[46]....
        /*117c*/ 	.word	0x00010170
        /*1180*/ 	.word	0x00000000
        /*1184*/ 	.word	0x00000000
        /*1188*/ 	.short	0x0101
        /*118a*/ 	.byte	0x3f
	.zero		1


	//   ....[47]....
        /*118c*/ 	.word	0x00012930
        /*1190*/ 	.word	0x00000005
        /*1194*/ 	.word	0x00032420
        /*1198*/ 	.short	0x010a
        /*119a*/ 	.byte	0x3f
	.zero		1


	//   ....[48]....
        /*119c*/ 	.word	0x00012a20
        /*11a0*/ 	.word	0x00000003
        /*11a4*/ 	.word	0x000324a0
        /*11a8*/ 	.short	0x010a
        /*11aa*/ 	.byte	0x3f
	.zero		1


	//   ....[49]....
        /*11ac*/ 	.word	0x00012c70
        /*11b0*/ 	.word	0x00000003
        /*11b4*/ 	.word	0x000324c0
        /*11b8*/ 	.short	0x010a
        /*11ba*/ 	.byte	0x3f
	.zero		1


	//   ....[50]....
        /*11bc*/ 	.word	0x00013330
        /*11c0*/ 	.word	0x00000004
        /*11c4*/ 	.word	0x000324a0
        /*11c8*/ 	.short	0x010a
        /*11ca*/ 	.byte	0x3f
	.zero		1


	//   ....[51]....
        /*11cc*/ 	.word	0x00013570
        /*11d0*/ 	.word	0x00000004
        /*11d4*/ 	.word	0x000324c0
        /*11d8*/ 	.short	0x010a
        /*11da*/ 	.byte	0x3f
	.zero		1


	//   ....[52]....
        /*11dc*/ 	.word	0x000144d0
        /*11e0*/ 	.word	0x00000000
        /*11e4*/ 	.word	0x00032440
        /*11e8*/ 	.short	0x010a
        /*11ea*/ 	.byte	0x3f
	.zero		1


	//   ....[53]....
        /*11ec*/ 	.word	0x00015350
        /*11f0*/ 	.word	0x00000008
        /*11f4*/ 	.word	0x00032400
        /*11f8*/ 	.short	0x0107
        /*11fa*/ 	.byte	0x3f
	.zero		1


	//   ....[54]....
        /*11fc*/ 	.word	0x000153f0
        /*1200*/ 	.word	0x00000002
        /*1204*/ 	.word	0x00032400
        /*1208*/ 	.short	0x0101
        /*120a*/ 	.byte	0x3f
	.zero		1


	//   ....[55]....
        /*120c*/ 	.word	0x00016050
        /*1210*/ 	.word	0x00000008
        /*1214*/ 	.word	0x00032410
        /*1218*/ 	.short	0x0107
        /*121a*/ 	.byte	0x3f
	.zero		1


	//   ....[56]....
        /*121c*/ 	.word	0x00016150
        /*1220*/ 	.word	0x00000002
        /*1224*/ 	.word	0x00032410
        /*1228*/ 	.short	0x0101
        /*122a*/ 	.byte	0x3f
	.zero		1


	//   ....[57]....
        /*122c*/ 	.word	0x00016170
        /*1230*/ 	.word	0x00000002
        /*1234*/ 	.word	0x00032420
        /*1238*/ 	.short	0x010a
        /*123a*/ 	.byte	0x3f
	.zero		1


	//   ....[58]....
        /*123c*/ 	.word	0x00016280
        /*1240*/ 	.word	0x00000002
        /*1244*/ 	.word	0x00032460
        /*1248*/ 	.short	0x010a
        /*124a*/ 	.byte	0x3f
	.zero		1


	//   ....[59]....
        /*124c*/ 	.word	0x00016b90
        /*1250*/ 	.word	0x00000002
        /*1254*/ 	.word	0x00032440
        /*1258*/ 	.short	0x010a
        /*125a*/ 	.byte	0x3f
	.zero		1


	//   ....[60]....
        /*125c*/ 	.word	0x00016df0
        /*1260*/ 	.word	0x00000002
        /*1264*/ 	.word	0x00032460
        /*1268*/ 	.short	0x010a
        /*126a*/ 	.byte	0x3f
	.zero		1


	//   ....[61]....
        /*126c*/ 	.word	0x00017690
        /*1270*/ 	.word	0x00000003
        /*1274*/ 	.word	0x00032440
        /*1278*/ 	.short	0x010a
        /*127a*/ 	.byte	0x3f
	.zero		1


	//   ....[62]....
        /*127c*/ 	.word	0x000178e0
        /*1280*/ 	.word	0x00000003
        /*1284*/ 	.word	0x00032460
        /*1288*/ 	.short	0x010a
        /*128a*/ 	.byte	0x3f
	.zero		1


	//   ....[63]....
        /*128c*/ 	.word	0x000180f0
        /*1290*/ 	.word	0x00000003
        /*1294*/ 	.word	0x00032440
        /*1298*/ 	.short	0x010a
        /*129a*/ 	.byte	0x3f
	.zero		1


	//   ....[64]....
        /*129c*/ 	.word	0x00018350
        /*12a0*/ 	.word	0x00000003
        /*12a4*/ 	.word	0x00032460
        /*12a8*/ 	.short	0x010a
        /*12aa*/ 	.byte	0x3f
	.zero		1


	//   ....[65]....
        /*12ac*/ 	.word	0x00019590
        /*12b0*/ 	.word	0x00000000
        /*12b4*/ 	.word	0x00032420
        /*12b8*/ 	.short	0x010a
        /*12ba*/ 	.byte	0x3f
	.zero		1


	//   ....[66]....
        /*12bc*/ 	.word	0x00019740
        /*12c0*/ 	.word	0x00000006
        /*12c4*/ 	.word	0x00000000
        /*12c8*/ 	.short	0x010a
        /*12ca*/ 	.byte	0x3f
	.zero		1


	//   ....[67]....
        /*12cc*/ 	.word	0x000197b0
        /*12d0*/ 	.word	0x00000007
        /*12d4*/ 	.word	0x00000000
        /*12d8*/ 	.short	0x010a
        /*12da*/ 	.byte	0x3f
	.zero		1


	//   ....[68]....
        /*12dc*/ 	.word	0x00019820
        /*12e0*/ 	.word	0x00000004
        /*12e4*/ 	.word	0x00000000
        /*12e8*/ 	.short	0x010a
        /*12ea*/ 	.byte	0x3f
	.zero		1


	//   ....[69]....
        /*12ec*/ 	.word	0x00019850
        /*12f0*/ 	.word	0x00000003
        /*12f4*/ 	.word	0x00000000
        /*12f8*/ 	.short	0x010a
        /*12fa*/ 	.byte	0x3f
	.zero		1


	//   ....[70]....
        /*12fc*/ 	.word	0x000198b0
        /*1300*/ 	.word	0x0000005e
        /*1304*/ 	.word	0x00032490
        /*1308*/ 	.short	0x010a
        /*130a*/ 	.byte	0x3f
	.zero		1


	//   ....[71]....
        /*130c*/ 	.word	0x00019900
        /*1310*/ 	.word	0x0000005e
        /*1314*/ 	.word	0x00032490
        /*1318*/ 	.short	0x010a
        /*131a*/ 	.byte	0x3f
	.zero		1


	//   ....[72]....
        /*131c*/ 	.word	0x00019950
        /*1320*/ 	.word	0x0000005e
        /*1324*/ 	.word	0x00032490
        /*1328*/ 	.short	0x010a
        /*132a*/ 	.byte	0x3f
	.zero		1


	//   ....[73]....
        /*132c*/ 	.word	0x000199a0
        /*1330*/ 	.word	0x0000005e
        /*1334*/ 	.word	0x000324b0
        /*1338*/ 	.short	0x010a
        /*133a*/ 	.byte	0x3f
	.zero		1


	//   ....[74]....
        /*133c*/ 	.word	0x00019ca0
        /*1340*/ 	.word	0x00000012
        /*1344*/ 	.word	0x00032400
        /*1348*/ 	.short	0x010a
        /*134a*/ 	.byte	0x3f
	.zero		1


	//   ....[75]....
        /*134c*/ 	.word	0x00019eb0
        /*1350*/ 	.word	0x00000012
        /*1354*/ 	.word	0x00032400
        /*1358*/ 	.short	0x010a
        /*135a*/ 	.byte	0x3f
	.zero		1


	//   ....[76]....
        /*135c*/ 	.word	0x00019f00
        /*1360*/ 	.word	0x00000000
        /*1364*/ 	.word	0x00032430
        /*1368*/ 	.short	0x010a
        /*136a*/ 	.byte	0x3f
	.zero		1


	//   ....[77]....
        /*136c*/ 	.word	0x00019f50
        /*1370*/ 	.word	0x00000012
        /*1374*/ 	.word	0x00032410
        /*1378*/ 	.short	0x010a
        /*137a*/ 	.byte	0x3f
	.zero		1


	//   ....[78]....
        /*137c*/ 	.word	0x00019fa0
        /*1380*/ 	.word	0x00000000
        /*1384*/ 	.word	0x00032450
        /*1388*/ 	.short	0x010a
        /*138a*/ 	.byte	0x3f
	.zero		1


	//   ....[79]....
        /*138c*/ 	.word	0x00019ff0
        /*1390*/ 	.word	0x00000003
        /*1394*/ 	.word	0x00032430
        /*1398*/ 	.short	0x010a
        /*139a*/ 	.byte	0x3f
	.zero		1


	//   ....[80]....
        /*139c*/ 	.word	0x0001a040
        /*13a0*/ 	.word	0x00000003
        /*13a4*/ 	.word	0x00032450
        /*13a8*/ 	.short	0x010a
        /*13aa*/ 	.byte	0x3f
	.zero		1


	//   ....[81]....
        /*13ac*/ 	.word	0x0001a620
        /*13b0*/ 	.word	0x00000004
        /*13b4*/ 	.word	0x00032420
        /*13b8*/ 	.short	0x010a
        /*13ba*/ 	.byte	0x3f
	.zero		1


	//   ....[82]....
        /*13bc*/ 	.word	0x0001a670
        /*13c0*/ 	.word	0x00000003
        /*13c4*/ 	.word	0x000324a0
        /*13c8*/ 	.short	0x010a
        /*13ca*/ 	.byte	0x3f
	.zero		1


	//   ....[83]....
        /*13cc*/ 	.word	0x0001a6c0
        /*13d0*/ 	.word	0x00000003
        /*13d4*/ 	.word	0x000324c0
        /*13d8*/ 	.short	0x010a
        /*13da*/ 	.byte	0x3f
	.zero		1


	//   ....[84]....
        /*13dc*/ 	.word	0x0001a710
        /*13e0*/ 	.word	0x00000004
        /*13e4*/ 	.word	0x000324a0
        /*13e8*/ 	.short	0x010a
        /*13ea*/ 	.byte	0x3f
	.zero		1


	//   ....[85]....
        /*13ec*/ 	.word	0x0001a760
        /*13f0*/ 	.word	0x00000004
        /*13f4*/ 	.word	0x000324c0
        /*13f8*/ 	.short	0x010a
        /*13fa*/ 	.byte	0x3f
	.zero		1


	//   ....[86]....
        /*13fc*/ 	.word	0x0001a900
        /*1400*/ 	.word	0x00000000
        /*1404*/ 	.word	0x00032440
        /*1408*/ 	.short	0x010a
        /*140a*/ 	.byte	0x3f
	.zero		1


	//   ....[87]....
        /*140c*/ 	.word	0x0001c220
        /*1410*/ 	.word	0x00000002
        /*1414*/ 	.word	0x00032420
        /*1418*/ 	.short	0x010a
        /*141a*/ 	.byte	0x3f
	.zero		1


	//   ....[88]....
        /*141c*/ 	.word	0x0001c270
        /*1420*/ 	.word	0x00000002
        /*1424*/ 	.word	0x00032460
        /*1428*/ 	.short	0x010a
        /*142a*/ 	.byte	0x3f
	.zero		1


	//   ....[89]....
        /*142c*/ 	.word	0x0001c2c0
        /*1430*/ 	.word	0x00000002
        /*1434*/ 	.word	0x00032440
        /*1438*/ 	.short	0x010a
        /*143a*/ 	.byte	0x3f
	.zero		1


	//   ....[90]....
        /*143c*/ 	.word	0x0001c310
        /*1440*/ 	.word	0x00000002
        /*1444*/ 	.word	0x00032460
        /*1448*/ 	.short	0x010a
        /*144a*/ 	.byte	0x3f
	.zero		1


	//   ....[91]....
        /*144c*/ 	.word	0x0001c360
        /*1450*/ 	.word	0x00000003
        /*1454*/ 	.word	0x00032440
        /*1458*/ 	.short	0x010a
        /*145a*/ 	.byte	0x3f
	.zero		1


	//   ....[92]....
        /*145c*/ 	.word	0x0001c3b0
        /*1460*/ 	.word	0x00000003
        /*1464*/ 	.word	0x00032460
        /*1468*/ 	.short	0x010a
        /*146a*/ 	.byte	0x3f
	.zero		1


	//   ....[93]....
        /*146c*/ 	.word	0x0001c400
        /*1470*/ 	.word	0x00000003
        /*1474*/ 	.word	0x00032440
        /*1478*/ 	.short	0x010a
        /*147a*/ 	.byte	0x3f
	.zero		1


	//   ....[94]....
        /*147c*/ 	.word	0x0001c450
        /*1480*/ 	.word	0x00000003
        /*1484*/ 	.word	0x00032460
        /*1488*/ 	.short	0x010a
        /*148a*/ 	.byte	0x3f
	.zero		1


	//   ....[95]....
        /*148c*/ 	.word	0x0001ceb0
        /*1490*/ 	.word	0x00000000
        /*1494*/ 	.word	0x00032420
        /*1498*/ 	.short	0x010a
        /*149a*/ 	.byte	0x3f
	.zero		1


	//   ....[96]....
        /*149c*/ 	.word	0x0001d050
        /*14a0*/ 	.word	0x00000006
        /*14a4*/ 	.word	0x00000000
        /*14a8*/ 	.short	0x010a
        /*14aa*/ 	.byte	0x3f
	.zero		1


	//   ....[97]....
        /*14ac*/ 	.word	0x0001d0a0
        /*14b0*/ 	.word	0x00000007
        /*14b4*/ 	.word	0x00000000
        /*14b8*/ 	.short	0x010a
        /*14ba*/ 	.byte	0x3f
	.zero		1


	//   ....[98]....
        /*14bc*/ 	.word	0x0001d0f0
        /*14c0*/ 	.word	0x00000004
        /*14c4*/ 	.word	0x00000000
        /*14c8*/ 	.short	0x010a
        /*14ca*/ 	.byte	0x3f
	.zero		1


	//----- nvinfo : EIATTR_NUM_MBARRIERS
	.align		4
.L_1309:
        /*14cc*/ 	.byte	0x03, 0x38
        /*14ce*/ 	.short	0x0017


	//----- nvinfo : EIATTR_EXIT_INSTR_OFFSETS
	.align		4
        /*14d0*/ 	.byte	0x04, 0x1c
        /*14d2*/ 	.short	(.L_1311 - .L_1310)


	//   ....[0]....
.L_1310:
        /*14d4*/ 	.word	0x000198a0


	//----- nvinfo : EIATTR_MAX_THREADS
	.align		4
.L_1311:
        /*14d8*/ 	.byte	0x04, 0x05
        /*14da*/ 	.short	(.L_1313 - .L_1312)
.L_1312:
        /*14dc*/ 	.word	0x00000180
        /*14e0*/ 	.word	0x00000001
        /*14e4*/ 	.word	0x00000001


	//----- nvinfo : EIATTR_CRS_STACK_SIZE
	.align		4
.L_1313:
        /*14e8*/ 	.byte	0x04, 0x1e
        /*14ea*/ 	.short	(.L_1315 - .L_1314)
.L_1314:
        /*14ec*/ 	.word	0x00000000


	//----- nvinfo : EIATTR_CBANK_PARAM_SIZE
	.align		4
.L_1315:
        /*14f0*/ 	.byte	0x03, 0x19
        /*14f2*/ 	.short	0x0bf0


	//----- nvinfo : EIATTR_PARAM_CBANK
	.align		4
        /*14f4*/ 	.byte	0x04, 0x0a
        /*14f6*/ 	.short	(.L_1317 - .L_1316)
	.align		4
.L_1316:
        /*14f8*/ 	.word	index@(.nv.constant0._ZN7cutlass13device_kernelIN5flash11enable_sm90INS1_16FlashAttnFwdSm90INS1_25CollectiveMainloopFwdSm90ILi2EN4cute5tupleIJNS5_1CILi1EEES8_S8_EEENS6_IJNS7_ILi128EEENS7_ILi96EEENS7_ILi64EEEEEELi256ENS_6half_tEfNS_4arch4Sm90ELb0ELb0ELb1ELb1ELb0ELb1ELb1ELb1ELb0ELb1ELb0ELb0EEENS1_21CollectiveEpilogueFwdINS6_IJSA_NS7_ILi256EEESB_EEES9_SE_SG_Li256ELb1ELb1ELb0ELb0EEENS1_36VarlenDynamicPersistentTileSchedulerILi128ELi96ELi256ELi128ELb0ELb1ELb1ELb0ELb1ELb1EEEEEEEEEvNT_6ParamsE)
        /*14fc*/ 	.short	0x0210
        /*14fe*/ 	.short	0x0bf0


	//----- nvinfo : EIATTR_SW_WAR
	.align		4
.L_1317:
        /*1500*/ 	.byte	0x04, 0x36
        /*1502*/ 	.short	(.L_1319 - .L_1318)
.L_1318:
        /*1504*/ 	.word	0x00000008
.L_1319:


//--------------------- .nv.info._ZN7cutlass13device_kernelIN5flash11enable_sm90INS1_16FlashAttnFwdSm90INS1_25CollectiveMainloopFwdSm90ILi2EN4cute5tupleIJNS5_1CILi1EEES8_S8_EEENS6_IJNS7_ILi128EEENS7_ILi96EEENS7_ILi64EEEEEELi256ENS_6half_tEfNS_4arch4Sm90ELb0ELb1ELb1ELb0ELb0ELb0ELb0ELb1ELb0ELb1ELb0ELb0EEENS1_21CollectiveEpilogueFwdINS6_IJSA_NS7_ILi256EEESB_EEES9_SE_SG_Li256ELb0ELb1ELb0ELb0EEENS1_30DynamicPersistentTileSchedulerILi256ELi128ELb0ELb1ELb1EEEEEEEEEvNT_6ParamsE --------------------------
	.section	.nv.info._ZN7cutlass13device_kernelIN5flash11enable_sm90INS1_16FlashAttnFwdSm90INS1_25CollectiveMainloopFwdSm90ILi2EN4cute5tupleIJNS5_1CILi1EEES8_S8_EEENS6_IJNS7_ILi128EEENS7_ILi96EEENS7_ILi64EEEEEELi256ENS_6half_tEfNS_4arch4Sm90ELb0ELb1ELb1ELb0ELb0ELb0ELb0ELb1ELb0ELb1ELb0ELb0EEENS1_21CollectiveEpilogueFwdINS6_IJSA_NS7_ILi256EEESB_EEES9_SE_SG_Li256ELb0ELb1ELb0ELb0EEENS1_30DynamicPersistentTileSchedulerILi256ELi128ELb0ELb1ELb1EEEEEEEEEvNT_6ParamsE,"",@"SHT_CUDA_INFO"
	.sectionflags	@""
	.align	4


	//----- nvinfo : EIATTR_CUDA_API_VERSION
	.align		4
        /*0000*/ 	.byte	0x04, 0x37
        /*0002*/ 	.short	(.L_1321 - .L_1320)
.L_1320:
        /*0004*/ 	.word	0x00000082


	//----- nvinfo : EIATTR_KPARAM_INFO
	.align		4
.L_1321:
        /*0008*/ 	.byte	0x04, 0x17
        /*000a*/ 	.short	(.L_1323 - .L_1322)
.L_1322:
        /*000c*/ 	.word	0x00000000
        /*0010*/ 	.short	0x0000
        /*0012*/ 	.short	0x0070
        /*0014*/ 	.byte	0x00, 0xf0, 0x01, 0x2a


	//----- nvinfo : EIATTR_SPARSE_MMA_MASK
	.align		4
.L_1323:
        /*0018*/ 	.byte	0x03, 0x50
        /*001a*/ 	.short	0x0000


	//----- nvinfo : EIATTR_MAXREG_COUNT
	.align		4
        /*001c*/ 	.byte	0x03, 0x1b
        /*001e*/ 	.short	0x00a8


	//----- nvinfo : EIATTR_NUM_BARRIERS
	.align		4
        /*0020*/ 	.byte	0x02, 0x4c
        /*0022*/ 	.byte	0x10
	.zero		1


	//----- nvinfo : EIATTR_EXTERNS
	.align		4
        /*0024*/ 	.byte	0x04, 0x0f
        /*0026*/ 	.short	(.L_1325 - .L_1324)


	//   ....[0]....
	.align		4
.L_1324:
        /*0028*/ 	.word	index@(__assertfail)


	//----- nvinfo : EIATTR_ANNOTATIONS
	.align		4
.L_1325:
        /*002c*/ 	.byte	0x04, 0x55
        /*002e*/ 	.short	(.L_1327 - .L_1326)


	//   ....[0]....
.L_1326:
        /* <DEDUP_REMOVED lines=20> */


	//----- nvinfo : EIATTR_MERCURY_ISA_VERSION
	.align		4
.L_1327:
        /*0160*/ 	.byte	0x03, 0x5f
        /*0162*/ 	.short	0x0101


	//----- nvinfo : EIATTR_INT_WARP_WIDE_INSTR_OFFSETS
	.align		4
        /*0164*/ 	.byte	0x04, 0x31
        /*0166*/ 	.short	(.L_1329 - .L_1328)


	//   ....[0]....
.L_1328:
        /*0168*/ 	.word	0x00000130


	//   ....[1]....
        /*016c*/ 	.word	0x00000170


	//   ....[2]....
        /*0170*/ 	.word	0x000001e0


	//   ....[3]....
        /*0174*/ 	.word	0x00011db0


	//   ....[4]....
        /*0178*/ 	.word	0x00011e40


	//   ....[5]....
        /*017c*/ 	.word	0x00015760


	//   ....[6]....
        /*0180*/ 	.word	0x000157f0


	//----- nvinfo : EIATTR_COOP_GROUP_MASK_REGIDS
	.align		4
.L_1329:
        /*0184*/ 	.byte	0x04, 0x29
        /*0186*/ 	.short	(.L_1331 - .L_1330)


	//   ....[0]....
.L_1330:
        /*0188*/ 	.word	0xffffffff


	//   ....[1]....
        /*018c*/ 	.word	0xffffffff


	//   ....[2]....
        /*0190*/ 	.word	0xffffffff


	//   ....[3]....
        /*0194*/ 	.word	0xffffffff


	//   ....[4]....
        /*0198*/ 	.word	0xffffffff


	//   ....[5]....
        /*019c*/ 	.word	0xffffffff


	//   ....[6]....
        /*01a0*/ 	.word	0xffffffff


	//   ....[7]....
        /*01a4*/ 	.word	0xffffffff


	//   ....[8]....
        /*01a8*/ 	.word	0xffffffff


	//   ....[9]....
        /*01ac*/ 	.word	0xffffffff


	//   ....[10]....
        /*01b0*/ 	.word	0xffffffff


	//   ....[11]....
        /*01b4*/ 	.word	0xffffffff


	//   ....[12]....
        /*01b8*/ 	.word	0xffffffff


	//   ....[13]....
        /*01bc*/ 	.word	0xffffffff


	//   ....[14]....
        /*01c0*/ 	.word	0xffffffff


	//   ....[15]....
        /*01c4*/ 	.word	0xffffffff


	//   ....[16]....
        /*01c8*/ 	.word	0xffffffff


	//   ....[17]....
        /*01cc*/ 	.word	0xffffffff


	//   ....[18]....
        /*01d0*/ 	.word	0xffffffff


	//   ....[19]....
        /*01d4*/ 	.word	0xffffffff


	//   ....[20]....
        /*01d8*/ 	.word	0xffffffff


	//   ....[21]....
        /*01dc*/ 	.word	0xffffffff


	//   ....[22]....
        /*01e0*/ 	.word	0xffffffff


	//   ....[23]....
        /*01e4*/ 	.word	0xffffffff


	//   ....[24]....
        /*01e8*/ 	.word	0xffffffff


	//   ....[25]....
        /*01ec*/ 	.word	0xffffffff


	//   ....[26]....
        /*01f0*/ 	.word	0xffffffff


	//   ....[27]....
        /*01f4*/ 	.word	0xffffffff


	//   ....[28]....
        /*01f8*/ 	.word	0xffffffff


	//   ....[29]....
        /*01fc*/ 	.word	0xffffffff


	//   ....[30]....
        /*0200*/ 	.word	0xffffffff


	//   ....[31]....
        /*0204*/ 	.word	0xffffffff


	//   ....[32]....
        /*0208*/ 	.word	0xffffffff


	//   ....[33]....
        /*020c*/ 	.word	0xffffffff


	//   ....[34]....
        /*0210*/ 	.word	0xffffffff


	//   ....[35]....
        /*0214*/ 	.word	0xffffffff


	//   ....[36]....
        /*0218*/ 	.word	0xffffffff


	//   ....[37]....
        /*021c*/ 	.word	0xffffffff


	//   ....[38]....
        /*0220*/ 	.word	0xffffffff


	//   ....[39]....
        /*0224*/ 	.word	0xffffffff


	//   ....[40]....
        /*0228*/ 	.word	0xffffffff


	//   ....[41]....
        /*022c*/ 	.word	0xffffffff


	//   ....[42]....
        /*0230*/ 	.word	0xffffffff


	//   ....[43]....
        /*0234*/ 	.word	0xffffffff


	//   ....[44]....
        /*0238*/ 	.word	0xffffffff


	//   ....[45]....
        /*023c*/ 	.word	0xffffffff


	//   ....[46]....
        /*0240*/ 	.word	0xffffffff


	//   ....[47]....
        /*0244*/ 	.word	0xffffffff


	//   ....[48]....
        /*0248*/ 	.word	0xffffffff


	//   ....[49]....
        /*024c*/ 	.word	0xffffffff


	//   ....[50]....
        /*0250*/ 	.word	0xffffffff


	//   ....[51]....
        /*0254*/ 	.word	0xffffffff


	//   ....[52]....
        /*0258*/ 	.word	0xffffffff


	//   ....[53]....
        /*025c*/ 	.word	0xffffffff


	//   ....[54]....
        /*0260*/ 	.word	0xffffffff


	//   ....[55]....
        /*0264*/ 	.word	0xffffffff


	//   ....[56]....
        /*0268*/ 	.word	0xffffffff


	//   ....[57]....
        /*026c*/ 	.word	0xffffffff


	//   ....[58]....
        /*0270*/ 	.word	0xffffffff


	//   ....[59]....
        /*0274*/ 	.word	0xffffffff


	//   ....[60]....
        /*0278*/ 	.word	0xffffffff


	//   ....[61]....
        /*027c*/ 	.word	0xffffffff


	//   ....[62]....
        /*0280*/ 	.word	0xffffffff


	//   ....[63]....
        /*0284*/ 	.word	0xffffffff


	//   ....[64]....
        /*0288*/ 	.word	0xffffffff


	//   ....[65]....
        /*028c*/ 	.word	0xffffffff


	//   ....[66]....
        /*0290*/ 	.word	0xffffffff


	//   ....[67]....
        /*0294*/ 	.word	0xffffffff


	//   ....[68]....
        /*0298*/ 	.word	0xffffffff


	//   ....[69]....
        /*029c*/ 	.word	0xffffffff


	//   ....[70]....
        /*02a0*/ 	.word	0xffffffff


	//   ....[71]....
        /*02a4*/ 	.word	0xffffffff


	//   ....[72]....
        /*02a8*/ 	.word	0xffffffff


	//   ....[73]....
        /*02ac*/ 	.word	0xffffffff


	//   ....[74]....
        /*02b0*/ 	.word	0x0500000f


	//   ....[75]....
        /*02b4*/ 	.word	0x0500000f


	//   ....[76]....
        /*02b8*/ 	.word	0x0500000f


	//   ....[77]....
        /*02bc*/ 	.word	0x0500000f


	//   ....[78]....
        /*02c0*/ 	.word	0x0500000f


	//   ....[79]....
        /*02c4*/ 	.word	0x0500000f


	//   ....[80]....
        /*02c8*/ 	.word	0x0500000f


	//   ....[81]....
        /*02cc*/ 	.word	0x0500000f


	//   ....[82]....
        /*02d0*/ 	.word	0x0500000f


	//   ....[83]....
        /*02d4*/ 	.word	0x0500000f


	//   ....[84]....
        /*02d8*/ 	.word	0x0500000f


	//   ....[85]....
        /*02dc*/ 	.word	0x0500000f


	//   ....[86]....
        /*02e0*/ 	.word	0x0500000f


	//   ....[87]....
        /*02e4*/ 	.word	0x0500000f


	//   ....[88]....
        /*02e8*/ 	.word	0x0500000f


	//   ....[89]....
        /*02ec*/ 	.word	0x0500000f


	//   ....[90]....
        /*02f0*/ 	.word	0x0500000f


	//   ....[91]....
        /*02f4*/ 	.word	0x0500000f


	//   ....[92]....
        /*02f8*/ 	.word	0x0500000f


	//----- nvinfo : EIATTR_COOP_GROUP_INSTR_OFFSETS
	.align		4
.L_1331:
        /*02fc*/ 	.byte	0x04, 0x28
        /*02fe*/ 	.short	(.L_1333 - .L_1332)


	//   ....[0]....
.L_1332:
        /*0300*/ 	.word	0x00000070


	//   ....[1]....
        /*0304*/ 	.word	0x00000140


	//   ....[2]....
        /*0308*/ 	.word	0x00000190


	//   ....[3]....
        /*030c*/ 	.word	0x000003c0


	//   ....[4]....
        /*0310*/ 	.word	0x00000520


	//   ....[5]....
        /*0314*/ 	.word	0x00000640


	//   ....[6]....
        /*0318*/ 	.word	0x000007a0


	//   ....[7]....
        /*031c*/ 	.word	0x00001a10


	//   ....[8]....
        /*0320*/ 	.word	0x000021c0


	//   ....[9]....
        /*0324*/ 	.word	0x00003100


	//   ....[10]....
        /*0328*/ 	.word	0x00003760


	//   ....[11]....
        /*032c*/ 	.word	0x00003870


	//   ....[12]....
        /*0330*/ 	.word	0x00003d90


	//   ....[13]....
        /*0334*/ 	.word	0x00003e20


	//   ....[14]....
        /*0338*/ 	.word	0x000051b0


	//   ....[15]....
        /*033c*/ 	.word	0x00005840


	//   ....[16]....
        /*0340*/ 	.word	0x00006610


	//   ....[17]....
        /*0344*/ 	.word	0x00006730


	//   ....[18]....
        /*0348*/ 	.word	0x00006fe0


	//   ....[19]....
        /*034c*/ 	.word	0x000071b0


	//   ....[20]....
        /*0350*/ 	.word	0x00008e60


	//   ....[21]....
        /*0354*/ 	.word	0x00008f10


	//   ....[22]....
        /*0358*/ 	.word	0x00009340


	//   ....[23]....
        /*035c*/ 	.word	0x00009490


	//   ....[24]....
        /*0360*/ 	.word	0x0000ad90


	//   ....[25]....
        /*0364*/ 	.word	0x0000b4d0


	//   ....[26]....
        /*0368*/ 	.word	0x0000c2a0


	//   ....[27]....
        /*036c*/ 	.word	0x0000c3c0


	//   ....[28]....
        /*0370*/ 	.word	0x0000cb60


	//   ....[29]....
        /*0374*/ 	.word	0x0000cd30


	//   ....[30]....
        /*0378*/ 	.word	0x0000df00


	//   ....[31]....
        /*037c*/ 	.word	0x0000df80


	//   ....[32]....
        /*0380*/ 	.word	0x0000dff0


	//   ....[33]....
        /*0384*/ 	.word	0x0000e040


	//   ....[34]....
        /*0388*/ 	.word	0x0000fac0


	//   ....[35]....
        /*038c*/ 	.word	0x0000fb40


	//   ....[36]....
        /*0390*/ 	.word	0x0000fb80


	//   ....[37]....
        /*0394*/ 	.word	0x0000fbb0


	//   ....[38]....
        /*0398*/ 	.word	0x00010130


	//   ....[39]....
        /*039c*/ 	.word	0x00010160


	//   ....[40]....
        /*03a0*/ 	.word	0x000102b0


	//   ....[41]....
        /*03a4*/ 	.word	0x000102d0


	//   ....[42]....
        /*03a8*/ 	.word	0x00010410


	//   ....[43]....
        /*03ac*/ 	.word	0x00010430


	//   ....[44]....
        /*03b0*/ 	.word	0x00010580


	//   ....[45]....
        /*03b4*/ 	.word	0x000105a0


	//   ....[46]....
        /*03b8*/ 	.word	0x00010cc0


	//   ....[47]....
        /*03bc*/ 	.word	0x00010ce0


	//   ....[48]....
        /*03c0*/ 	.word	0x00010e20


	//   ....[49]....
        /*03c4*/ 	.word	0x00010e40


	//   ....[50]....
        /*03c8*/ 	.word	0x00010f80


	//   ....[51]....
        /*03cc*/ 	.word	0x00010fa0


	//   ....[52]....
        /*03d0*/ 	.word	0x000110f0


	//   ....[53]....
        /*03d4*/ 	.word	0x00011110


	//   ....[54]....
        /*03d8*/ 	.word	0x00011310


	//   ....[55]....
        /*03dc*/ 	.word	0x000123b0


	//   ....[56]....
        /*03e0*/ 	.word	0x00012cf0


	//   ....[57]....
        /*03e4*/ 	.word	0x00012d00


	//   ....[58]....
        /*03e8*/ 	.word	0x00012d10


	//   ....[59]....
        /*03ec*/ 	.word	0x00012d50


	//   ....[60]....
        /*03f0*/ 	.word	0x00012db0


	//   ....[61]....
        /*03f4*/ 	.word	0x00012e50


	//   ....[62]....
        /*03f8*/ 	.word	0x00012e60


	//   ....[63]....
        /*03fc*/ 	.word	0x00012ed0


	//   ....[64]....
        /*0400*/ 	.word	0x00012ee0


	//   ....[65]....
        /*0404*/ 	.word	0x00012f50


	//   ....[66]....
        /*0408*/ 	.word	0x00012f60


	//   ....[67]....
        /*040c*/ 	.word	0x00012fd0


	//   ....[68]....
        /*0410*/ 	.word	0x00012fe0


	//   ....[69]....
        /*0414*/ 	.word	0x00013050


	//   ....[70]....
        /*0418*/ 	.word	0x00013060


	//   ....[71]....
        /*041c*/ 	.word	0x00013070


	//   ....[72]....
        /*0420*/ 	.word	0x00015940


	//   ....[73]....
        /*0424*/ 	.word	0x00015b30


	//   ....[74]....
        /*0428*/ 	.word	0x00016130


	//   ....[75]....
        /*042c*/ 	.word	0x000162b0


	//   ....[76]....
        /*0430*/ 	.word	0x00016310


	//   ....[77]....
        /*0434*/ 	.word	0x000163a0


	//   ....[78]....
        /*0438*/ 	.word	0x00016490


	//   ....[79]....
        /*043c*/ 	.word	0x00016510


	//   ....[80]....
        /*0440*/ 	.word	0x000165f0


	//   ....[81]....
        /*0444*/ 	.word	0x00016670


	//   ....[82]....
        /*0448*/ 	.word	0x00016750


	//   ....[83]....
        /*044c*/ 	.word	0x000167b0


	//   ....[84]....
        /*0450*/ 	.word	0x00016890


	//   ....[85]....
        /*0454*/ 	.word	0x000168f0


	//   ....[86]....
        /*0458*/ 	.word	0x000169d0


	//   ....[87]....
        /*045c*/ 	.word	0x00016a30


	//   ....[88]....
        /*0460*/ 	.word	0x00016b00


	//   ....[89]....
        /*0464*/ 	.word	0x00016b60


	//   ....[90]....
        /*0468*/ 	.word	0x00016c20


	//   ....[91]....
        /*046c*/ 	.word	0x00016f30


	//   ....[92]....
        /*0470*/ 	.word	0x00017050


	//----- nvinfo : EIATTR_REG_RECONFIG
	.align		4
.L_1333:
        /*0474*/ 	.byte	0x01, 0x54
	.zero		2


	//----- nvinfo : EIATTR_SYSCALL_OFFSETS
	.align		4
        /*0478*/ 	.byte	0x04, 0x46
        /*047a*/ 	.short	(.L_1335 - .L_1334)


	//   ....[0]....
.L_1334:
        /*047c*/ 	.word	0x00001bf0


	//   ....[1]....
        /*0480*/ 	.word	0x00011fb0


	//   ....[2]....
        /*0484*/ 	.word	0x00012100


	//   ....[3]....
        /*0488*/ 	.word	0x000121f0


	//   ....[4]....
        /*048c*/ 	.word	0x00012930


	//----- nvinfo : EIATTR_MBARRIER_INSTR_OFFSETS
	.align		4
.L_1335:
        /*0490*/ 	.byte	0x04, 0x39
        /*0492*/ 	.short	(.L_1337 - .L_1336)


	//   ....[0]....
.L_1336:
        /*0494*/ 	.word	0x00000270
        /*0498*/ 	.word	0x000000ff
        /*049c*/ 	.word	0x00022800
        /*04a0*/ 	.short	0x0100
        /*04a2*/ 	.byte	0x08
	.zero		1


	//   ....[1]....
        /*04a4*/ 	.word	0x00000280
        /*04a8*/ 	.word	0x000000ff
        /*04ac*/ 	.word	0x00022820
        /*04b0*/ 	.short	0x0100
        /*04b2*/ 	.byte	0x08
	.zero		1


	//   ....[2]....
        /*04b4*/ 	.word	0x00000370
        /*04b8*/ 	.word	0x000000ff
        /*04bc*/ 	.word	0x00022830
        /*04c0*/ 	.short	0x0100
        /*04c2*/ 	.byte	0x08
	.zero		1


	//   ....[3]....
        /*04c4*/ 	.word	0x00000380
        /*04c8*/ 	.word	0x000000ff
        /*04cc*/ 	.word	0x00022840
        /*04d0*/ 	.short	0x0100
        /*04d2*/ 	.byte	0x08
	.zero		1


	//   ....[4]....
        /*04d4*/ 	.word	0x00000390
        /*04d8*/ 	.word	0x000000ff
        /*04dc*/ 	.word	0x00022838
        /*04e0*/ 	.short	0x0100
        /*04e2*/ 	.byte	0x08
	.zero		1


	//   ....[5]....
        /*04e4*/ 	.word	0x000003a0
        /*04e8*/ 	.word	0x000000ff
        /*04ec*/ 	.word	0x00022848
        /*04f0*/ 	.short	0x0100
        /*04f2*/ 	.byte	0x08
	.zero		1


	//   ....[6]....
        /*04f4*/ 	.word	0x000004d0
        /*04f8*/ 	.word	0x000000ff
        /*04fc*/ 	.word	0x00022850
        /*0500*/ 	.short	0x0100
        /*0502*/ 	.byte	0x08
	.zero		1


	//   ....[7]....
        /*0504*/ 	.word	0x000004e0
        /*0508*/ 	.word	0x000000ff
        /*050c*/ 	.word	0x00022860
        /*0510*/ 	.short	0x0100
        /*0512*/ 	.byte	0x08
	.zero		1


	//   ....[8]....
        /*0514*/ 	.word	0x000004f0
        /*0518*/ 	.word	0x000000ff
        /*051c*/ 	.word	0x00022858
        /*0520*/ 	.short	0x0100
        /*0522*/ 	.byte	0x08
	.zero		1


	//   ....[9]....
        /*0524*/ 	.word	0x00000500
        /*0528*/ 	.word	0x000000ff
        /*052c*/ 	.word	0x00022868
        /*0530*/ 	.short	0x0100
        /*0532*/ 	.byte	0x08
	.zero		1


	//   ....[10]....
        /*0534*/ 	.word	0x000005f0
        /*0538*/ 	.word	0x000000ff
        /*053c*/ 	.word	0x00022870
        /*0540*/ 	.short	0x0100
        /*0542*/ 	.byte	0x06
	.zero		1


	//   ....[11]....
        /*0544*/ 	.word	0x00000600
        /*0548*/ 	.word	0x000000ff
        /*054c*/ 	.word	0x00022880
        /*0550*/ 	.short	0x0100
        /*0552*/ 	.byte	0x06
	.zero		1


	//   ....[12]....
        /*0554*/ 	.word	0x00000610
        /*0558*/ 	.word	0x000000ff
        /*055c*/ 	.word	0x00022878
        /*0560*/ 	.short	0x0100
        /*0562*/ 	.byte	0x06
	.zero		1


	//   ....[13]....
        /*0564*/ 	.word	0x00000620
        /*0568*/ 	.word	0x000000ff
        /*056c*/ 	.word	0x00022888
        /*0570*/ 	.short	0x0100
        /*0572*/ 	.byte	0x06
	.zero		1


	//   ....[14]....
        /*0574*/ 	.word	0x00000750
        /*0578*/ 	.word	0x000000ff
        /*057c*/ 	.word	0x00022890
        /*0580*/ 	.short	0x0100
        /*0582*/ 	.byte	0x08
	.zero		1


	//   ....[15]....
        /*0584*/ 	.word	0x00000760
        /*0588*/ 	.word	0x000000ff
        /*058c*/ 	.word	0x000228a0
        /*0590*/ 	.short	0x0100
        /*0592*/ 	.byte	0x08
	.zero		1


	//   ....[16]....
        /*0594*/ 	.word	0x00000770
        /*0598*/ 	.word	0x000000ff
        /*059c*/ 	.word	0x00022898
        /*05a0*/ 	.short	0x0100
        /*05a2*/ 	.byte	0x08
	.zero		1


	//   ....[17]....
        /*05a4*/ 	.word	0x00000780
        /*05a8*/ 	.word	0x000000ff
        /*05ac*/ 	.word	0x000228a8
        /*05b0*/ 	.short	0x0100
        /*05b2*/ 	.byte	0x08
	.zero		1


	//   ....[18]....
        /*05b4*/ 	.word	0x000008b0
        /*05b8*/ 	.word	0x000000ff
        /*05bc*/ 	.word	0x000228b0
        /*05c0*/ 	.short	0x0100
        /*05c2*/ 	.byte	0x08
	.zero		1


	//   ....[19]....
        /*05c4*/ 	.word	0x000008c0
        /*05c8*/ 	.word	0x000000ff
        /*05cc*/ 	.word	0x000228c0
        /*05d0*/ 	.short	0x0100
        /*05d2*/ 	.byte	0x08
	.zero		1


	//   ....[20]....
        /*05d4*/ 	.word	0x000008d0
        /*05d8*/ 	.word	0x000000ff
        /*05dc*/ 	.word	0x000228b8
        /*05e0*/ 	.short	0x0100
        /*05e2*/ 	.byte	0x08
	.zero		1


	//   ....[21]....
        /*05e4*/ 	.word	0x000008e0
        /*05e8*/ 	.word	0x000000ff
        /*05ec*/ 	.word	0x000228c8
        /*05f0*/ 	.short	0x0100
        /*05f2*/ 	.byte	0x08
	.zero		1


	//   ....[22]....
        /*05f4*/ 	.word	0x00001ca0
        /*05f8*/ 	.word	0x00000003
        /*05fc*/ 	.word	0x00022800
        /*0600*/ 	.short	0x010a
        /*0602*/ 	.byte	0x3f
	.zero		1


	//   ....[23]....
        /*0604*/ 	.word	0x00001d70
        /*0608*/ 	.word	0x000000ff
        /*060c*/ 	.word	0x00022830
        /*0610*/ 	.short	0x010a
        /*0612*/ 	.byte	0x17
	.zero		1


	//   ....[24]....
        /*0614*/ 	.word	0x00001db0
        /*0618*/ 	.word	0x000000ff
        /*061c*/ 	.word	0x00022830
        /*0620*/ 	.short	0x010a
        /*0622*/ 	.byte	0x17
	.zero		1


	//   ....[25]....
        /*0624*/ 	.word	0x00002480
        /*0628*/ 	.word	0x00000002
        /*062c*/ 	.word	0x00000000
        /*0630*/ 	.short	0x0101
        /*0632*/ 	.byte	0x3f
	.zero		1


	//   ....[26]....
        /*0634*/ 	.word	0x000046d0
        /*0638*/ 	.word	0x000000ff
        /*063c*/ 	.word	0x00022850
        /*0640*/ 	.short	0x010a
        /*0642*/ 	.byte	0x17
	.zero		1


	//   ....[27]....
        /*0644*/ 	.word	0x00004710
        /*0648*/ 	.word	0x000000ff
        /*064c*/ 	.word	0x00022850
        /*0650*/ 	.short	0x010a
        /*0652*/ 	.byte	0x17
	.zero		1


	//   ....[28]....
        /*0654*/ 	.word	0x00004aa0
        /*0658*/ 	.word	0x00000003
        /*065c*/ 	.word	0x00000000
        /*0660*/ 	.short	0x0101
        /*0662*/ 	.byte	0x3f
	.zero		1


	//   ....[29]....
        /*0664*/ 	.word	0x00004d80
        /*0668*/ 	.word	0x000000ff
        /*066c*/ 	.word	0x00022830
        /*0670*/ 	.short	0x010a
        /*0672*/ 	.byte	0x1c
	.zero		1


	//   ....[30]....
        /*0674*/ 	.word	0x00004dc0
        /*0678*/ 	.word	0x000000ff
        /*067c*/ 	.word	0x00022830
        /*0680*/ 	.short	0x010a
        /*0682*/ 	.byte	0x1c
	.zero		1


	//   ....[31]....
        /*0684*/ 	.word	0x00005340
        /*0688*/ 	.word	0x0000000a
        /*068c*/ 	.word	0x00000000
        /*0690*/ 	.short	0x0101
        /*0692*/ 	.byte	0x3f
	.zero		1


	//   ....[32]....
        /*0694*/ 	.word	0x00007f00
        /*0698*/ 	.word	0x000000ff
        /*069c*/ 	.word	0x00022850
        /*06a0*/ 	.short	0x010a
        /*06a2*/ 	.byte	0x1c
	.zero		1


	//   ....[33]....
        /*06a4*/ 	.word	0x00007f40
        /*06a8*/ 	.word	0x000000ff
        /*06ac*/ 	.word	0x00022850
        /*06b0*/ 	.short	0x010a
        /*06b2*/ 	.byte	0x1c
	.zero		1


	//   ....[34]....
        /*06b4*/ 	.word	0x00008240
        /*06b8*/ 	.word	0x000000b1
        /*06bc*/ 	.word	0x00000000
        /*06c0*/ 	.short	0x0101
        /*06c2*/ 	.byte	0x3f
	.zero		1


	//   ....[35]....
        /*06c4*/ 	.word	0x00008670
        /*06c8*/ 	.word	0x000000ff
        /*06cc*/ 	.word	0x00022830
        /*06d0*/ 	.short	0x010a
        /*06d2*/ 	.byte	0x1a
	.zero		1


	//   ....[36]....
        /*06d4*/ 	.word	0x000086b0
        /*06d8*/ 	.word	0x000000ff
        /*06dc*/ 	.word	0x00022830
        /*06e0*/ 	.short	0x010a
        /*06e2*/ 	.byte	0x1a
	.zero		1


	//   ....[37]....
        /*06e4*/ 	.word	0x00009770
        /*06e8*/ 	.word	0x00000099
        /*06ec*/ 	.word	0x00000000
        /*06f0*/ 	.short	0x0101
        /*06f2*/ 	.byte	0x3f
	.zero		1


	//   ....[38]....
        /*06f4*/ 	.word	0x0000a550
        /*06f8*/ 	.word	0x000000ff
        /*06fc*/ 	.word	0x00022850
        /*0700*/ 	.short	0x010a
        /*0702*/ 	.byte	0x1a
	.zero		1


	//   ....[39]....
        /*0704*/ 	.word	0x0000a590
        /*0708*/ 	.word	0x000000ff
        /*070c*/ 	.word	0x00022850
        /*0710*/ 	.short	0x010a
        /*0712*/ 	.byte	0x1a
	.zero		1


	//   ....[40]....
        /*0714*/ 	.word	0x0000a880
        /*0718*/ 	.word	0x000000b2
        /*071c*/ 	.word	0x00000000
        /*0720*/ 	.short	0x0101
        /*0722*/ 	.byte	0x3f
	.zero		1


	//   ....[41]....
        /*0724*/ 	.word	0x0000aa10
        /*0728*/ 	.word	0x000000ff
        /*072c*/ 	.word	0x00022830
        /*0730*/ 	.short	0x010a
        /*0732*/ 	.byte	0x1c
	.zero		1


	//   ....[42]....
        /*0734*/ 	.word	0x0000aa50
        /*0738*/ 	.word	0x000000ff
        /*073c*/ 	.word	0x00022830
        /*0740*/ 	.short	0x010a
        /*0742*/ 	.byte	0x1c
	.zero		1


	//   ....[43]....
        /*0744*/ 	.word	0x0000b030
        /*0748*/ 	.word	0x00000004
        /*074c*/ 	.word	0x00000000
        /*0750*/ 	.short	0x0101
        /*0752*/ 	.byte	0x3f
	.zero		1


	//   ....[44]....
        /*0754*/ 	.word	0x0000db90
        /*0758*/ 	.word	0x000000ff
        /*075c*/ 	.word	0x00022850
        /*0760*/ 	.short	0x010a
        /*0762*/ 	.byte	0x1c
	.zero		1


	//   ....[45]....
        /*0764*/ 	.word	0x0000dbd0
        /*0768*/ 	.word	0x000000ff
        /*076c*/ 	.word	0x00022850
        /*0770*/ 	.short	0x010a
        /*0772*/ 	.byte	0x1c
	.zero		1


	//   ....[46]....
        /*0774*/ 	.word	0x0000dec0
        /*0778*/ 	.word	0x000000b5
        /*077c*/ 	.word	0x00000000
        /*0780*/ 	.short	0x0101
        /*0782*/ 	.byte	0x3f
	.zero		1


	//   ....[47]....
        /*0784*/ 	.word	0x00010170
        /*0788*/ 	.word	0x000000cc
        /*078c*/ 	.word	0x00000000
        /*0790*/ 	.short	0x0101
        /*0792*/ 	.byte	0x3f
	.zero		1


	//   ....[48]....
        /*0794*/ 	.word	0x00012610
        /*0798*/ 	.word	0x00000003
        /*079c*/ 	.word	0x00022840
        /*07a0*/ 	.short	0x010a
        /*07a2*/ 	.byte	0x3f
	.zero		1


	//   ....[49]....
        /*07a4*/ 	.word	0x00013180
        /*07a8*/ 	.word	0x00000012
        /*07ac*/ 	.word	0x00022800
        /*07b0*/ 	.short	0x0107
        /*07b2*/ 	.byte	0x3f
	.zero		1


	//   ....[50]....
        /*07b4*/ 	.word	0x00013270
        /*07b8*/ 	.word	0x00000012
        /*07bc*/ 	.word	0x00022800
        /*07c0*/ 	.short	0x0101
        /*07c2*/ 	.byte	0x3f
	.zero		1


	//   ....[51]....
        /*07c4*/ 	.word	0x00013290
        /*07c8*/ 	.word	0x00000012
        /*07cc*/ 	.word	0x00022820
        /*07d0*/ 	.short	0x010a
        /*07d2*/ 	.byte	0x3f
	.zero		1


	//   ....[52]....
        /*07d4*/ 	.word	0x00013360
        /*07d8*/ 	.word	0x00000000
        /*07dc*/ 	.word	0x00022860
        /*07e0*/ 	.short	0x010a
        /*07e2*/ 	.byte	0x3f
	.zero		1


	//   ....[53]....
        /*07e4*/ 	.word	0x00013b80
        /*07e8*/ 	.word	0x00000004
        /*07ec*/ 	.word	0x00022840
        /*07f0*/ 	.short	0x010a
        /*07f2*/ 	.byte	0x3f
	.zero		1


	//   ....[54]....
        /*07f4*/ 	.word	0x00013da0
        /*07f8*/ 	.word	0x00000004
        /*07fc*/ 	.word	0x00022860
        /*0800*/ 	.short	0x010a
        /*0802*/ 	.byte	0x3f
	.zero		1


	//   ....[55]....
        /*0804*/ 	.word	0x00014590
        /*0808*/ 	.word	0x00000004
        /*080c*/ 	.word	0x00022840
        /*0810*/ 	.short	0x010a
        /*0812*/ 	.byte	0x3f
	.zero		1


	//   ....[56]....
        /*0814*/ 	.word	0x000147b0
        /*0818*/ 	.word	0x00000004
        /*081c*/ 	.word	0x00022860
        /*0820*/ 	.short	0x010a
        /*0822*/ 	.byte	0x3f
	.zero		1


	//   ....[57]....
        /*0824*/ 	.word	0x00014f30
        /*0828*/ 	.word	0x00000004
        /*082c*/ 	.word	0x00022840
        /*0830*/ 	.short	0x010a
        /*0832*/ 	.byte	0x3f
	.zero		1


	//   ....[58]....
        /*0834*/ 	.word	0x00015150
        /*0838*/ 	.word	0x00000004
        /*083c*/ 	.word	0x00022860
        /*0840*/ 	.short	0x010a
        /*0842*/ 	.byte	0x3f
	.zero		1


	//   ....[59]....
        /*0844*/ 	.word	0x00015ab0
        /*0848*/ 	.word	0x00000000
        /*084c*/ 	.word	0x00022820
        /*0850*/ 	.short	0x010a
        /*0852*/ 	.byte	0x3f
	.zero		1


	//   ....[60]....
        /*0854*/ 	.word	0x00015ca0
        /*0858*/ 	.word	0x00000006
        /*085c*/ 	.word	0x00000000
        /*0860*/ 	.short	0x010a
        /*0862*/ 	.byte	0x3f
	.zero		1


	//   ....[61]....
        /*0864*/ 	.word	0x00015cd0
        /*0868*/ 	.word	0x00000007
        /*086c*/ 	.word	0x00000000
        /*0870*/ 	.short	0x010a
        /*0872*/ 	.byte	0x3f
	.zero		1


	//   ....[62]....
        /*0874*/ 	.word	0x00015d30
        /*0878*/ 	.word	0x00000004
        /*087c*/ 	.word	0x00000000
        /*0880*/ 	.short	0x010a
        /*0882*/ 	.byte	0x3f
	.zero		1


	//   ....[63]....
        /*0884*/ 	.word	0x00015d60
        /*0888*/ 	.word	0x00000003
        /*088c*/ 	.word	0x00000000
        /*0890*/ 	.short	0x010a
        /*0892*/ 	.byte	0x3f
	.zero		1


	//   ....[64]....
        /*0894*/ 	.word	0x00015dc0
        /*0898*/ 	.word	0x00000003
        /*089c*/ 	.word	0x00022800
        /*08a0*/ 	.short	0x010a
        /*08a2*/ 	.byte	0x3f
	.zero		1


	//   ....[65]....
        /*08a4*/ 	.word	0x00015e20
        /*08a8*/ 	.word	0x00000005
        /*08ac*/ 	.word	0x00022830
        /*08b0*/ 	.short	0x010a
        /*08b2*/ 	.byte	0x3f
	.zero		1


	//   ....[66]....
        /*08b4*/ 	.word	0x00015e80
        /*08b8*/ 	.word	0x0000000b
        /*08bc*/ 	.word	0x00022850
        /*08c0*/ 	.short	0x010a
        /*08c2*/ 	.byte	0x3f
	.zero		1


	//   ....[67]....
        /*08c4*/ 	.word	0x00015ee0
        /*08c8*/ 	.word	0x00000007
        /*08cc*/ 	.word	0x00022830
        /*08d0*/ 	.short	0x010a
        /*08d2*/ 	.byte	0x3f
	.zero		1


	//   ....[68]....
        /*08d4*/ 	.word	0x00015f30
        /*08d8*/ 	.word	0x000000b1
        /*08dc*/ 	.word	0x00022850
        /*08e0*/ 	.short	0x010a
        /*08e2*/ 	.byte	0x3f
	.zero		1


	//   ....[69]....
        /*08e4*/ 	.word	0x00015f90
        /*08e8*/ 	.word	0x00000004
        /*08ec*/ 	.word	0x00022830
        /*08f0*/ 	.short	0x010a
        /*08f2*/ 	.byte	0x3f
	.zero		1


	//   ....[70]....
        /*08f4*/ 	.word	0x00015fe0
        /*08f8*/ 	.word	0x000000b2
        /*08fc*/ 	.word	0x00022850
        /*0900*/ 	.short	0x010a
        /*0902*/ 	.byte	0x3f
	.zero		1


	//   ....[71]....
        /*0904*/ 	.word	0x00016040
        /*0908*/ 	.word	0x00000005
        /*090c*/ 	.word	0x00022830
        /*0910*/ 	.short	0x010a
        /*0912*/ 	.byte	0x3f
	.zero		1


	//   ....[72]....
        /*0914*/ 	.word	0x00016090
        /*0918*/ 	.word	0x000000b5
        /*091c*/ 	.word	0x00022850
        /*0920*/ 	.short	0x010a
        /*0922*/ 	.byte	0x3f
	.zero		1


	//   ....[73]....
        /*0924*/ 	.word	0x000161e0
        /*0928*/ 	.word	0x00000003
        /*092c*/ 	.word	0x00022840
        /*0930*/ 	.short	0x010a
        /*0932*/ 	.byte	0x3f
	.zero		1


	//   ....[74]....
        /*0934*/ 	.word	0x00016c50
        /*0938*/ 	.word	0x00000012
        /*093c*/ 	.word	0x00022820
        /*0940*/ 	.short	0x010a
        /*0942*/ 	.byte	0x3f
	.zero		1


	//   ....[75]....
        /*0944*/ 	.word	0x00016ca0
        /*0948*/ 	.word	0x00000000
        /*094c*/ 	.word	0x00022860
        /*0950*/ 	.short	0x010a
        /*0952*/ 	.byte	0x3f
	.zero		1


	//   ....[76]....
        /*0954*/ 	.word	0x00016cf0
        /*0958*/ 	.word	0x00000004
        /*095c*/ 	.word	0x00022840
        /*0960*/ 	.short	0x010a
        /*0962*/ 	.byte	0x3f
	.zero		1


	//   ....[77]....
        /*0964*/ 	.word	0x00016d40
        /*0968*/ 	.word	0x00000004
        /*096c*/ 	.word	0x00022860
        /*0970*/ 	.short	0x010a
        /*0972*/ 	.byte	0x3f
	.zero		1


	//   ....[78]....
        /*0974*/ 	.word	0x00016d90
        /*0978*/ 	.word	0x00000004
        /*097c*/ 	.word	0x00022840
        /*0980*/ 	.short	0x010a
        /*0982*/ 	.byte	0x3f
	.zero		1


	//   ....[79]....
        /*0984*/ 	.word	0x00016de0
        /*0988*/ 	.word	0x00000004
        /*098c*/ 	.word	0x00022860
        /*0990*/ 	.short	0x010a
        /*0992*/ 	.byte	0x3f
	.zero		1


	//   ....[80]....
        /*0994*/ 	.word	0x00016e30
        /*0998*/ 	.word	0x00000004
        /*099c*/ 	.word	0x00022840
        /*09a0*/ 	.short	0x010a
        /*09a2*/ 	.byte	0x3f
	.zero		1


	//   ....[81]....
        /*09a4*/ 	.word	0x00016e80
        /*09a8*/ 	.word	0x00000004
        /*09ac*/ 	.word	0x00022860
        /*09b0*/ 	.short	0x010a
        /*09b2*/ 	.byte	0x3f
	.zero		1


	//   ....[82]....
        /*09b4*/ 	.word	0x00016f70
        /*09b8*/ 	.word	0x00000000
        /*09bc*/ 	.word	0x00022820
        /*09c0*/ 	.short	0x010a
        /*09c2*/ 	.byte	0x3f
	.zero		1


	//   ....[83]....
        /*09c4*/ 	.word	0x00017110
        /*09c8*/ 	.word	0x00000006
        /*09cc*/ 	.word	0x00000000
        /*09d0*/ 	.short	0x010a
        /*09d2*/ 	.byte	0x3f
	.zero		1


	//   ....[84]....
        /*09d4*/ 	.word	0x00017160
        /*09d8*/ 	.word	0x00000007
        /*09dc*/ 	.word	0x00000000
        /*09e0*/ 	.short	0x010a
        /*09e2*/ 	.byte	0x3f
	.zero		1


	//   ....[85]....
        /*09e4*/ 	.word	0x000171b0
        /*09e8*/ 	.word	0x00000004
        /*09ec*/ 	.word	0x00000000
        /*09f0*/ 	.short	0x010a
        /*09f2*/ 	.byte	0x3f
	.zero		1


	//----- nvinfo : EIATTR_NUM_MBARRIERS
	.align		4
.L_1337:
        /*09f4*/ 	.byte	0x03, 0x38
        /*09f6*/ 	.short	0x0016


	//----- nvinfo : EIATTR_EXIT_INSTR_OFFSETS
	.align		4
        /*09f8*/ 	.byte	0x04, 0x1c
        /*09fa*/ 	.short	(.L_1339 - .L_1338)


	//   ....[0]....
.L_1338:
        /*09fc*/ 	.word	0x00000a40


	//   ....[1]....
        /*0a00*/ 	.word	0x00011290


	//   ....[2]....
        /*0a04*/ 	.word	0x00015db0


	//----- nvinfo : EIATTR_MAX_THREADS
	.align		4
.L_1339:
        /*0a08*/ 	.byte	0x04, 0x05
        /*0a0a*/ 	.short	(.L_1341 - .L_1340)
.L_1340:
        /*0a0c*/ 	.word	0x00000180
        /*0a10*/ 	.word	0x00000001
        /*0a14*/ 	.word	0x00000001


	//----- nvinfo : EIATTR_CRS_STACK_SIZE
	.align		4
.L_1341:
        /*0a18*/ 	.byte	0x04, 0x1e
        /*0a1a*/ 	.short	(.L_1343 - .L_1342)
.L_1342:
        /*0a1c*/ 	.word	0x00000000


	//----- nvinfo : EIATTR_CBANK_PARAM_SIZE
	.align		4
.L_1343:
        /*0a20*/ 	.byte	0x03, 0x19
        /*0a22*/ 	.short	0x0af0


	//----- nvinfo : EIATTR_PARAM_CBANK
	.align		4
        /*0a24*/ 	.byte	0x04, 0x0a
        /*0a26*/ 	.short	(.L_1345 - .L_1344)
	.align		4
.L_1344:
        /*0a28*/ 	.word	index@(.nv.constant0._ZN7cutlass13device_kernelIN5flash11enable_sm90INS1_16FlashAttnFwdSm90INS1_25CollectiveMainloopFwdSm90ILi2EN4cute5tupleIJNS5_1CILi1EEES8_S8_EEENS6_IJNS7_ILi128EEENS7_ILi96EEENS7_ILi64EEEEEELi256ENS_6half_tEfNS_4arch4Sm90ELb0ELb1ELb1ELb0ELb0ELb0ELb0ELb1ELb0ELb1ELb0ELb0EEENS1_21CollectiveEpilogueFwdINS6_IJSA_NS7_ILi256EEESB_EEES9_SE_SG_Li256ELb0ELb1ELb0ELb0EEENS1_30DynamicPersistentTileSchedulerILi256ELi128ELb0ELb1ELb1EEEEEEEEEvNT_6ParamsE)
        /*0a2c*/ 	.short	0x0210
        /*0a2e*/ 	.short	0x0af0


	//----- nvinfo : EIATTR_SW_WAR
	.align		4
.L_1345:
        /*0a30*/ 	.byte	0x04, 0x36
        /*0a32*/ 	.short	(.L_1347 - .L_1346)
.L_1346:
        /*0a34*/ 	.word	0x00000008
.L_1347:


//--------------------- .nv.info._ZN7cutlass13device_kernelIN5flash11enable_sm90INS1_16FlashAttnFwdSm90INS1_25CollectiveMainloopFwdSm90ILi2EN4cute5tupleIJNS5_1CILi1EEES8_S8_EEENS6_IJNS7_ILi128EEENS7_ILi96EEENS7_ILi64EEEEEELi256ENS_6half_tEfNS_4arch4Sm90ELb0ELb1ELb1ELb0ELb0ELb0ELb1ELb1ELb0ELb1ELb0ELb0EEENS1_21CollectiveEpilogueFwdINS6_IJSA_NS7_ILi256EEESB_EEES9_SE_SG_Li256ELb0ELb1ELb0ELb0EEENS1_30DynamicPersistentTileSchedulerILi256ELi128ELb0ELb1ELb1EEEEEEEEEvNT_6ParamsE --------------------------
	.section	.nv.info._ZN7cutlass13device_kernelIN5flash11enable_sm90INS1_16FlashAttnFwdSm90INS1_25CollectiveMainloopFwdSm90ILi2EN4cute5tupleIJNS5_1CILi1EEES8_S8_EEENS6_IJNS7_ILi128EEENS7_ILi96EEENS7_ILi64EEEEEELi256ENS_6half_tEfNS_4arch4Sm90ELb0ELb1ELb1ELb0ELb0ELb0ELb1ELb1ELb0ELb1ELb0ELb0EEENS1_21CollectiveEpilogueFwdINS6_IJSA_NS7_ILi256EEESB_EEES9_SE_SG_Li256ELb0ELb1ELb0ELb0EEENS1_30DynamicPersistentTileSchedulerILi256ELi128ELb0ELb1ELb1EEEEEEEEEvNT_6ParamsE,"",@"SHT_CUDA_INFO"
	.sectionflags	@""
	.align	4


	//----- nvinfo : EIATTR_CUDA_API_VERSION
	.align		4
        /*0000*/ 	.byte	0x04, 0x37
        /*0002*/ 	.short	(.L_1349 - .L_1348)
.L_1348:
        /*0004*/ 	.word	0x00000082


	//----- nvinfo : EIATTR_KPARAM_INFO
	.align		4
.L_1349:
        /*0008*/ 	.byte	0x04, 0x17
        /*000a*/ 	.short	(.L_1351 - .L_1350)
.L_1350:
        /*000c*/ 	.word	0x00000000
        /*0010*/ 	.short	0x0000
        /*0012*/ 	.short	0x0070
        /*0014*/ 	.byte	0x00, 0xf0, 0x01, 0x2e


	//----- nvinfo : EIATTR_SPARSE_MMA_MASK
	.align		4
.L_1351:
        /*0018*/ 	.byte	0x03, 0x50
        /*001a*/ 	.short	0x0000


	//----- nvinfo : EIATTR_MAXREG_COUNT
	.align		4
        /*001c*/ 	.byte	0x03, 0x1b
        /*001e*/ 	.short	0x00a8


	//----- nvinfo : EIATTR_NUM_BARRIERS
	.align		4
        /*0020*/ 	.byte	0x02, 0x4c
        /*0022*/ 	.byte	0x10
	.zero		1


	//----- nvinfo : EIATTR_EXTERNS
	.align		4
        /*0024*/ 	.byte	0x04, 0x0f
        /*0026*/ 	.short	(.L_1353 - .L_1352)


	//   ....[0]....
	.align		4
.L_1352:
        /*0028*/ 	.word	index@(__assertfail)


	//----- nvinfo : EIATTR_ANNOTATIONS
	.align		4
.L_1353:
        /*002c*/ 	.byte	0x04, 0x55
        /*002e*/ 	.short	(.L_1355 - .L_1354)


	//   ....[0]....
.L_1354:
        /* <DEDUP_REMOVED lines=48> */


	//----- nvinfo : EIATTR_MERCURY_ISA_VERSION
	.align		4
.L_1355:
        /*0320*/ 	.byte	0x03, 0x5f
        /*0322*/ 	.short	0x0101


	//----- nvinfo : EIATTR_INT_WARP_WIDE_INSTR_OFFSETS
	.align		4
        /*0324*/ 	.byte	0x04, 0x31
        /*0326*/ 	.short	(.L_1357 - .L_1356)


	//   ....[0]....
.L_1356:
        /*0328*/ 	.word	0x00000170


	//   ....[1]....
        /*032c*/ 	.word	0x000001b0


	//   ....[2]....
        /*0330*/ 	.word	0x00000220


	//   ....[3]....
        /*0334*/ 	.word	0x00000230


	//   ....[4]....
        /*0338*/ 	.word	0x00023430


	//   ....[5]....
        /*033c*/ 	.word	0x000234c0


	//   ....[6]....
        /*0340*/ 	.word	0x00027ac0


	//   ....[7]....
        /*0344*/ 	.word	0x00027b50


	//----- nvinfo : EIATTR_COOP_GROUP_MASK_REGIDS
	.align		4
.L_1357:
        /*0348*/ 	.byte	0x04, 0x29
        /*034a*/ 	.short	(.L_1359 - .L_1358)


	//   ....[0]....
.L_1358:
        /*034c*/ 	.word	0xffffffff


	//   ....[1]....
        /*0350*/ 	.word	0xffffffff


	//   ....[2]....
        /*0354*/ 	.word	0xffffffff


	//   ....[3]....
        /*0358*/ 	.word	0xffffffff


	//   ....[4]....
        /*035c*/ 	.word	0xffffffff


	//   ....[5]....
        /*0360*/ 	.word	0xffffffff


	//   ....[6]....
        /*0364*/ 	.word	0xffffffff


	//   ....[7]....
        /*0368*/ 	.word	0xffffffff


	//   ....[8]....
        /*036c*/ 	.word	0xffffffff


	//   ....[9]....
        /*0370*/ 	.word	0xffffffff


	//   ....[10]....
        /*0374*/ 	.word	0xffffffff


	//   ....[11]....
        /*0378*/ 	.word	0xffffffff


	//   ....[12]....
        /*037c*/ 	.word	0xffffffff


	//   ....[13]....
        /*0380*/ 	.word	0xffffffff


	//   ....[14]....
        /*0384*/ 	.word	0xffffffff


	//   ....[15]....
        /*0388*/ 	.word	0xffffffff


	//   ....[16]....
        /*038c*/ 	.word	0xffffffff


	//   ....[17]....
        /*0390*/ 	.word	0xffffffff


	//   ....[18]....
        /*0394*/ 	.word	0xffffffff


	//   ....[19]....
        /*0398*/ 	.word	0xffffffff


	//   ....[20]....
        /*039c*/ 	.word	0xffffffff


	//   ....[21]....
        /*03a0*/ 	.word	0xffffffff


	//   ....[22]....
        /*03a4*/ 	.word	0xffffffff


	//   ....[23]....
        /*03a8*/ 	.word	0xffffffff


	//   ....[24]....
        /*03ac*/ 	.word	0xffffffff


	//   ....[25]....
        /*03b0*/ 	.word	0xffffffff


	//   ....[26]....
        /*03b4*/ 	.word	0xffffffff


	//   ....[27]....
        /*03b8*/ 	.word	0xffffffff


	//   ....[28]....
        /*03bc*/ 	.word	0xffffffff


	//   ....[29]....
        /*03c0*/ 	.word	0xffffffff


	//   ....[30]....
        /*03c4*/ 	.word	0xffffffff


	//   ....[31]....
        /*03c8*/ 	.word	0xffffffff


	//   ....[32]....
        /*03cc*/ 	.word	0xffffffff


	//   ....[33]....
        /*03d0*/ 	.word	0xffffffff


	//   ....[34]....
        /*03d4*/ 	.word	0xffffffff


	//   ....[35]....
        /*03d8*/ 	.word	0xffffffff


	//   ....[36]....
        /*03dc*/ 	.word	0xffffffff


	//   ....[37]....
        /*03e0*/ 	.word	0xffffffff


	//   ....[38]....
        /*03e4*/ 	.word	0xffffffff


	//   ....[39]....
        /*03e8*/ 	.word	0xffffffff


	//   ....[40]....
        /*03ec*/ 	.word	0xffffffff


	//   ....[41]....
        /*03f0*/ 	.word	0xffffffff


	//   ....[42]....
        /*03f4*/ 	.word	0xffffffff


	//   ....[43]....
        /*03f8*/ 	.word	0xffffffff


	//   ....[44]....
        /*03fc*/ 	.word	0xffffffff


	//   ....[45]....
        /*0400*/ 	.word	0xffffffff


	//   ....[46]....
        /*0404*/ 	.word	0xffffffff


	//   ....[47]....
        /*0408*/ 	.word	0xffffffff


	//   ....[48]....
        /*040c*/ 	.word	0xffffffff


	//   ....[49]....
        /*0410*/ 	.word	0xffffffff


	//   ....[50]....
        /*0414*/ 	.word	0xffffffff


	//   ....[51]....
        /*0418*/ 	.word	0xffffffff


	//   ....[52]....
        /*041c*/ 	.word	0xffffffff


	//   ....[53]....
        /*0420*/ 	.word	0xffffffff


	//   ....[54]....
        /*0424*/ 	.word	0xffffffff


	//   ....[55]....
        /*0428*/ 	.word	0xffffffff


	//   ....[56]....
        /*042c*/ 	.word	0xffffffff


	//   ....[57]....
        /*0430*/ 	.word	0xffffffff


	//   ....[58]....
        /*0434*/ 	.word	0xffffffff


	//   ....[59]....
        /*0438*/ 	.word	0xffffffff


	//   ....[60]....
        /*043c*/ 	.word	0xffffffff


	//   ....[61]....
        /*0440*/ 	.word	0xffffffff


	//   ....[62]....
        /*0444*/ 	.word	0xffffffff


	//   ....[63]....
        /*0448*/ 	.word	0xffffffff


	//   ....[64]....
        /*044c*/ 	.word	0xffffffff


	//   ....[65]....
        /*0450*/ 	.word	0xffffffff


	//   ....[66]....
        /*0454*/ 	.word	0xffffffff


	//   ....[67]....
        /*0458*/ 	.word	0xffffffff


	//   ....[68]....
        /*045c*/ 	.word	0xffffffff


	//   ....[69]....
        /*0460*/ 	.word	0xffffffff


	//   ....[70]....
        /*0464*/ 	.word	0xffffffff


	//   ....[71]....
        /*0468*/ 	.word	0xffffffff


	//   ....[72]....
        /*046c*/ 	.word	0xffffffff


	//   ....[73]....
        /*0470*/ 	.word	0xffffffff


	//   ....[74]....
        /*0474*/ 	.word	0xffffffff


	//   ....[75]....
        /*0478*/ 	.word	0xffffffff


	//   ....[76]....
        /*047c*/ 	.word	0xffffffff


	//   ....[77]....
        /*0480*/ 	.word	0xffffffff


	//   ....[78]....
        /*0484*/ 	.word	0xffffffff


	//   ....[79]....
        /*0488*/ 	.word	0xffffffff


	//   ....[80]....
        /*048c*/ 	.word	0xffffffff


	//   ....[81]....
        /*0490*/ 	.word	0xffffffff


	//   ....[82]....
        /*0494*/ 	.word	0xffffffff


	//   ....[83]....
        /*0498*/ 	.word	0xffffffff


	//   ....[84]....
        /*049c*/ 	.word	0x0500000f


	//   ....[85]....
        /*04a0*/ 	.word	0x0500000f


	//   ....[86]....
        /*04a4*/ 	.word	0x0500000f


	//   ....[87]....
        /*04a8*/ 	.word	0x0500000f


	//   ....[88]....
        /*04ac*/ 	.word	0x0500000f


	//   ....[89]....
        /*04b0*/ 	.word	0x0500000f


	//   ....[90]....
        /*04b4*/ 	.word	0x0500000f


	//   ....[91]....
        /*04b8*/ 	.word	0x0500000f


	//   ....[92]....
        /*04bc*/ 	.word	0x0500000f


	//   ....[93]....
        /*04c0*/ 	.word	0x0500000f


	//   ....[94]....
        /*04c4*/ 	.word	0x0500000f


	//   ....[95]....
        /*04c8*/ 	.word	0x0500000f


	//   ....[96]....
        /*04cc*/ 	.word	0x0500000f


	//   ....[97]....
        /*04d0*/ 	.word	0x0500000f


	//   ....[98]....
        /*04d4*/ 	.word	0x0500000f


	//   ....[99]....
        /*04d8*/ 	.word	0x0500000f


	//   ....[100]....
        /*04dc*/ 	.word	0x0500000f


	//   ....[101]....
        /*04e0*/ 	.word	0x0500000f


	//   ....[102]....
        /*04e4*/ 	.word	0x0500000f


	//   ....[103]....
        /*04e8*/ 	.word	0x0500000f


	//   ....[104]....
        /*04ec*/ 	.word	0x0500000f


	//   ....[105]....
        /*04f0*/ 	.word	0x0500000f


	//   ....[106]....
        /*04f4*/ 	.word	0x0500000f


	//   ....[107]....
        /*04f8*/ 	.word	0x0500000f


	//   ....[108]....
        /*04fc*/ 	.word	0x0500000f


	//   ....[109]....
        /*0500*/ 	.word	0x0500000f


	//   ....[110]....
        /*0504*/ 	.word	0x0500000f


	//   ....[111]....
        /*0508*/ 	.word	0x0500000f


	//   ....[112]....
        /*050c*/ 	.word	0x0500000f


	//   ....[113]....
        /*0510*/ 	.word	0x0500000f


	//   ....[114]....
        /*0514*/ 	.word	0x0500000f


	//   ....[115]....
        /*0518*/ 	.word	0x0500000f


	//   ....[116]....
        /*051c*/ 	.word	0x0500000f


	//   ....[117]....
        /*0520*/ 	.word	0x0500000f


	//   ....[118]....
        /*0524*/ 	.word	0x0500000f


	//   ....[119]....
        /*0528*/ 	.word	0xffffffff


	//   ....[120]....
        /*052c*/ 	.word	0xffffffff


	//   ....[121]....
        /*0530*/ 	.word	0xffffffff


	//   ....[122]....
        /*0534*/ 	.word	0xffffffff


	//   ....[123]....
        /*0538*/ 	.word	0xffffffff


	//   ....[124]....
        /*053c*/ 	.word	0xffffffff


	//----- nvinfo : EIATTR_COOP_GROUP_INSTR_OFFSETS
	.align		4
.L_1359:
        /*0540*/ 	.byte	0x04, 0x28
        /*0542*/ 	.short	(.L_1361 - .L_1360)


	//   ....[0]....
.L_1360:
        /*0544*/ 	.word	0x000000b0


	//   ....[1]....
        /*0548*/ 	.word	0x00000180


	//   ....[2]....
        /*054c*/ 	.word	0x000001d0


	//   ....[3]....
        /*0550*/ 	.word	0x00000420


	//   ....[4]....
        /*0554*/ 	.word	0x00000580


	//   ....[5]....
        /*0558*/ 	.word	0x000006a0


	//   ....[6]....
        /*055c*/ 	.word	0x00000800


	//   ....[7]....
        /*0560*/ 	.word	0x00001ed0


	//   ....[8]....
        /*0564*/ 	.word	0x000040e0


	//   ....[9]....
        /*0568*/ 	.word	0x00004930


	//   ....[10]....
        /*056c*/ 	.word	0x00006000


	//   ....[11]....
        /*0570*/ 	.word	0x00006080


	//   ....[12]....
        /*0574*/ 	.word	0x00006370


	//   ....[13]....
        /*0578*/ 	.word	0x00006390


	//   ....[14]....
        /*057c*/ 	.word	0x0000bb30


	//   ....[15]....
        /*0580*/ 	.word	0x0000be80


	//   ....[16]....
        /*0584*/ 	.word	0x0000bf20


	//   ....[17]....
        /*0588*/ 	.word	0x0000bf60


	//   ....[18]....
        /*058c*/ 	.word	0x00015180


	//   ....[19]....
        /*0590*/ 	.word	0x00016060


	//   ....[20]....
        /*0594*/ 	.word	0x00016f20


	//   ....[21]....
        /*0598*/ 	.word	0x00016fc0


	//   ....[22]....
        /*059c*/ 	.word	0x000171e0


	//   ....[23]....
        /*05a0*/ 	.word	0x00017290


	//   ....[24]....
        /*05a4*/ 	.word	0x0001efd0


	//   ....[25]....
        /*05a8*/ 	.word	0x0001eff0


	//   ....[26]....
        /*05ac*/ 	.word	0x0001f050


	//   ....[27]....
        /*05b0*/ 	.word	0x0001f090


	//   ....[28]....
        /*05b4*/ 	.word	0x00020dc0


	//   ....[29]....
        /*05b8*/ 	.word	0x00020dd0


	//   ....[30]....
        /*05bc*/ 	.word	0x00020ee0


	//   ....[31]....
        /*05c0*/ 	.word	0x00020f10


	//   ....[32]....
        /*05c4*/ 	.word	0x00021760


	//   ....[33]....
        /*05c8*/ 	.word	0x00021780


	//   ....[34]....
        /*05cc*/ 	.word	0x000218e0


	//   ....[35]....
        /*05d0*/ 	.word	0x00021900


	//   ....[36]....
        /*05d4*/ 	.word	0x00021a40


	//   ....[37]....
        /*05d8*/ 	.word	0x00021a60


	//   ....[38]....
        /*05dc*/ 	.word	0x00021bb0


	//   ....[39]....
        /*05e0*/ 	.word	0x00021bd0


	//   ....[40]....
        /*05e4*/ 	.word	0x000222e0


	//   ....[41]....
        /*05e8*/ 	.word	0x00022300


	//   ....[42]....
        /*05ec*/ 	.word	0x00022440


	//   ....[43]....
        /*05f0*/ 	.word	0x00022460


	//   ....[44]....
        /*05f4*/ 	.word	0x000225a0


	//   ....[45]....
        /*05f8*/ 	.word	0x000225c0


	//   ....[46]....
        /*05fc*/ 	.word	0x00022710


	//   ....[47]....
        /*0600*/ 	.word	0x00022730


	//   ....[48]....
        /*0604*/ 	.word	0x00022930


	//   ....[49]....
        /*0608*/ 	.word	0x00023a40


	//   ....[50]....
        /*060c*/ 	.word	0x000243b0


	//   ....[51]....
        /*0610*/ 	.word	0x000243e0


	//   ....[52]....
        /*0614*/ 	.word	0x00024410


	//   ....[53]....
        /*0618*/ 	.word	0x00024430


	//   ....[54]....
        /*061c*/ 	.word	0x00024500


	//   ....[55]....
        /*0620*/ 	.word	0x00024560


	//   ....[56]....
        /*0624*/ 	.word	0x00024570


	//   ....[57]....
        /*0628*/ 	.word	0x00024610


	//   ....[58]....
        /*062c*/ 	.word	0x00024640


	//   ....[59]....
        /*0630*/ 	.word	0x000246c0


	//   ....[60]....
        /*0634*/ 	.word	0x000246f0


	//   ....[61]....
        /*0638*/ 	.word	0x00024770


	//   ....[62]....
        /*063c*/ 	.word	0x000247a0


	//   ....[63]....
        /*0640*/ 	.word	0x000247c0


	//   ....[64]....
        /*0644*/ 	.word	0x00024810


	//   ....[65]....
        /*0648*/ 	.word	0x00024820


	//   ....[66]....
        /*064c*/ 	.word	0x00024f50


	//   ....[67]....
        /*0650*/ 	.word	0x00024f70


	//   ....[68]....
        /*0654*/ 	.word	0x00024fb0


	//   ....[69]....
        /*0658*/ 	.word	0x00025050


	//   ....[70]....
        /*065c*/ 	.word	0x000250e0


	//   ....[71]....
        /*0660*/ 	.word	0x000250f0


	//   ....[72]....
        /*0664*/ 	.word	0x00025180


	//   ....[73]....
        /*0668*/ 	.word	0x00025190


	//   ....[74]....
        /*066c*/ 	.word	0x00025200


	//   ....[75]....
        /*0670*/ 	.word	0x00025210


	//   ....[76]....
        /*0674*/ 	.word	0x00025290


	//   ....[77]....
        /*0678*/ 	.word	0x000252a0


	//   ....[78]....
        /*067c*/ 	.word	0x00025320


	//   ....[79]....
        /*0680*/ 	.word	0x00025330


	//   ....[80]....
        /*0684*/ 	.word	0x000253b0


	//   ....[81]....
        /*0688*/ 	.word	0x000253c0


	//   ....[82]....
        /*068c*/ 	.word	0x00027cb0


	//   ....[83]....
        /*0690*/ 	.word	0x00027ea0


	//   ....[84]....
        /*0694*/ 	.word	0x00028420


	//   ....[85]....
        /*0698*/ 	.word	0x00028580


	//   ....[86]....
        /*069c*/ 	.word	0x000285e0


	//   ....[87]....
        /*06a0*/ 	.word	0x00028670


	//   ....[88]....
        /*06a4*/ 	.word	0x00028710


	//   ....[89]....
        /*06a8*/ 	.word	0x000287e0


	//   ....[90]....
        /*06ac*/ 	.word	0x000288e0


	//   ....[91]....
        /*06b0*/ 	.word	0x00028940


	//   ....[92]....
        /*06b4*/ 	.word	0x000289e0


	//   ....[93]....
        /*06b8*/ 	.word	0x00028ab0


	//   ....[94]....
        /*06bc*/ 	.word	0x00028b50


	//   ....[95]....
        /*06c0*/ 	.word	0x00028c20


	//   ....[96]....
        /*06c4*/ 	.word	0x00028cc0


	//   ....[97]....
        /*06c8*/ 	.word	0x00028d90


	//   ....[98]....
        /*06cc*/ 	.word	0x00028e30


	//   ....[99]....
        /*06d0*/ 	.word	0x00028ee0


	//   ....[100]....
        /*06d4*/ 	.word	0x00028f80


	//   ....[101]....
        /*06d8*/ 	.word	0x00029060


	//   ....[102]....
        /*06dc*/ 	.word	0x00029120


	//   ....[103]....
        /*06e0*/ 	.word	0x00029350


	//   ....[104]....
        /*06e4*/ 	.word	0x000293d0


	//   ....[105]....
        /*06e8*/ 	.word	0x00029510


	//   ....[106]....
        /*06ec*/ 	.word	0x000295c0


	//   ....[107]....
        /*06f0*/ 	.word	0x00029690


	//   ....[108]....
        /*06f4*/ 	.word	0x00029740


	//   ....[109]....
        /*06f8*/ 	.word	0x00029810


	//   ....[110]....
        /*06fc*/ 	.word	0x000298c0


	//   ....[111]....
        /*0700*/ 	.word	0x000299c0


	//   ....[112]....
        /*0704*/ 	.word	0x00029a10


	//   ....[113]....
        /*0708*/ 	.word	0x00029af0


	//   ....[114]....
        /*070c*/ 	.word	0x00029ba0


	//   ....[115]....
        /*0710*/ 	.word	0x00029c70


	//   ....[116]....
        /*0714*/ 	.word	0x00029d20


	//   ....[117]....
        /*0718*/ 	.word	0x0002a040


	//   ....[118]....
        /*071c*/ 	.word	0x0002a160


	//   ....[119]....
        /*0720*/ 	.word	0x0002c8b0


	//   ....[120]....
        /*0724*/ 	.word	0x0002cf90


	//   ....[121]....
        /*0728*/ 	.word	0x0002e260


	//   ....[122]....
        /*072c*/ 	.word	0x0002e2b0


	//   ....[123]....
        /*0730*/ 	.word	0x0002e310


	//   ....[124]....
        /*0734*/ 	.word	0x0002e330


	//----- nvinfo : EIATTR_REG_RECONFIG
	.align		4
.L_1361:
        /*0738*/ 	.byte	0x01, 0x54
	.zero		2


	//----- nvinfo : EIATTR_SYSCALL_OFFSETS
	.align		4
        /*073c*/ 	.byte	0x04, 0x46
        /*073e*/ 	.short	(.L_1363 - .L_1362)


	//   ....[0]....
.L_1362:
        /*0740*/ 	.word	0x00002440


	//   ....[1]....
        /*0744*/ 	.word	0x00023630


	//   ....[2]....
        /*0748*/ 	.word	0x00023780


	//   ....[3]....
        /*074c*/ 	.word	0x00023870


	//   ....[4]....
        /*0750*/ 	.word	0x00024010


	//   ....[5]....
        /*0754*/ 	.word	0x00024b70


	//----- nvinfo : EIATTR_MBARRIER_INSTR_OFFSETS
	.align		4
.L_1363:
        /*0758*/ 	.byte	0x04, 0x39
        /*075a*/ 	.short	(.L_1365 - .L_1364)


	//   ....[0]....
.L_1364:
        /*075c*/ 	.word	0x000002c0
        /*0760*/ 	.word	0x000000ff
        /*0764*/ 	.word	0x00032400
        /*0768*/ 	.short	0x0100
        /*076a*/ 	.byte	0x08
	.zero		1


	//   ....[1]....
        /*076c*/ 	.word	0x000002d0
        /*0770*/ 	.word	0x000000ff
        /*0774*/ 	.word	0x00032410
        /*0778*/ 	.short	0x0100
        /*077a*/ 	.byte	0x08
	.zero		1


	//   ....[2]....
        /*077c*/ 	.word	0x000002e0
        /*0780*/ 	.word	0x000000ff
        /*0784*/ 	.word	0x00032420
        /*0788*/ 	.short	0x0100
        /*078a*/ 	.byte	0x08
	.zero		1


	//   ....[3]....
        /*078c*/ 	.word	0x000003d0
        /*0790*/ 	.word	0x000000ff
        /*0794*/ 	.word	0x00032430
        /*0798*/ 	.short	0x0100
        /*079a*/ 	.byte	0x08
	.zero		1


	//   ....[4]....
        /*079c*/ 	.word	0x000003e0
        /*07a0*/ 	.word	0x000000ff
        /*07a4*/ 	.word	0x00032440
        /*07a8*/ 	.short	0x0100
        /*07aa*/ 	.byte	0x08
	.zero		1


	//   ....[5]....
        /*07ac*/ 	.word	0x000003f0
        /*07b0*/ 	.word	0x000000ff
        /*07b4*/ 	.word	0x00032438
        /*07b8*/ 	.short	0x0100
        /*07ba*/ 	.byte	0x08
	.zero		1


	//   ....[6]....
        /*07bc*/ 	.word	0x00000400
        /*07c0*/ 	.word	0x000000ff
        /*07c4*/ 	.word	0x00032448
        /*07c8*/ 	.short	0x0100
        /*07ca*/ 	.byte	0x08
	.zero		1


	//   ....[7]....
        /*07cc*/ 	.word	0x00000530
        /*07d0*/ 	.word	0x000000ff
        /*07d4*/ 	.word	0x00032450
        /*07d8*/ 	.short	0x0100
        /*07da*/ 	.byte	0x08
	.zero		1


	//   ....[8]....
        /*07dc*/ 	.word	0x00000540
        /*07e0*/ 	.word	0x000000ff
        /*07e4*/ 	.word	0x00032460
        /*07e8*/ 	.short	0x0100
        /*07ea*/ 	.byte	0x08
	.zero		1


	//   ....[9]....
        /*07ec*/ 	.word	0x00000550
        /*07f0*/ 	.word	0x000000ff
        /*07f4*/ 	.word	0x00032458
        /*07f8*/ 	.short	0x0100
        /*07fa*/ 	.byte	0x08
	.zero		1


	//   ....[10]....
        /*07fc*/ 	.word	0x00000560
        /*0800*/ 	.word	0x000000ff
        /*0804*/ 	.word	0x00032468
        /*0808*/ 	.short	0x0100
        /*080a*/ 	.byte	0x08
	.zero		1


	//   ....[11]....
        /*080c*/ 	.word	0x00000650
        /*0810*/ 	.word	0x000000ff
        /*0814*/ 	.word	0x00032470
        /*0818*/ 	.short	0x0100
        /*081a*/ 	.byte	0x06
	.zero		1


	//   ....[12]....
        /*081c*/ 	.word	0x00000660
        /*0820*/ 	.word	0x000000ff
        /*0824*/ 	.word	0x00032480
        /*0828*/ 	.short	0x0100
        /*082a*/ 	.byte	0x06
	.zero		1


	//   ....[13]....
        /*082c*/ 	.word	0x00000670
        /*0830*/ 	.word	0x000000ff
        /*0834*/ 	.word	0x00032478
        /*0838*/ 	.short	0x0100
        /*083a*/ 	.byte	0x06
	.zero		1


	//   ....[14]....
        /*083c*/ 	.word	0x00000680
        /*0840*/ 	.word	0x000000ff
        /*0844*/ 	.word	0x00032488
        /*0848*/ 	.short	0x0100
        /*084a*/ 	.byte	0x06
	.zero		1


	//   ....[15]....
        /*084c*/ 	.word	0x000007b0
        /*0850*/ 	.word	0x000000ff
        /*0854*/ 	.word	0x00032490
        /*0858*/ 	.short	0x0100
        /*085a*/ 	.byte	0x08
	.zero		1


	//   ....[16]....
        /*085c*/ 	.word	0x000007c0
        /*0860*/ 	.word	0x000000ff
        /*0864*/ 	.word	0x000324a0
        /*0868*/ 	.short	0x0100
        /*086a*/ 	.byte	0x08
	.zero		1


	//   ....[17]....
        /*086c*/ 	.word	0x000007d0
        /*0870*/ 	.word	0x000000ff
        /*0874*/ 	.word	0x00032498
        /*0878*/ 	.short	0x0100
        /*087a*/ 	.byte	0x08
	.zero		1


	//   ....[18]....
        /*087c*/ 	.word	0x000007e0
        /*0880*/ 	.word	0x000000ff
        /*0884*/ 	.word	0x000324a8
        /*0888*/ 	.short	0x0100
        /*088a*/ 	.byte	0x08
	.zero		1


	//   ....[19]....
        /*088c*/ 	.word	0x00000910
        /*0890*/ 	.word	0x000000ff
        /*0894*/ 	.word	0x000324b0
        /*0898*/ 	.short	0x0100
        /*089a*/ 	.byte	0x08
	.zero		1


	//   ....[20]....
        /*089c*/ 	.word	0x00000920
        /*08a0*/ 	.word	0x000000ff
        /*08a4*/ 	.word	0x000324c0
        /*08a8*/ 	.short	0x0100
        /*08aa*/ 	.byte	0x08
	.zero		1


	//   ....[21]....
        /*08ac*/ 	.word	0x00000930
        /*08b0*/ 	.word	0x000000ff
        /*08b4*/ 	.word	0x000324b8
        /*08b8*/ 	.short	0x0100
        /*08ba*/ 	.byte	0x08
	.zero		1


	//   ....[22]....
        /*08bc*/ 	.word	0x00000940
        /*08c0*/ 	.word	0x000000ff
        /*08c4*/ 	.word	0x000324c8
        /*08c8*/ 	.short	0x0100
        /*08ca*/ 	.byte	0x08
	.zero		1


	//   ....[23]....
        /*08cc*/ 	.word	0x000026c0
        /*08d0*/ 	.word	0x000000ff
        /*08d4*/ 	.word	0x00032400
        /*08d8*/ 	.short	0x010a
        /*08da*/ 	.byte	0x2c
	.zero		1


	//   ....[24]....
        /*08dc*/ 	.word	0x00002af0
        /*08e0*/ 	.word	0x00000014
        /*08e4*/ 	.word	0x00000000
        /*08e8*/ 	.short	0x010a
        /*08ea*/ 	.byte	0x3f
	.zero		1


	//   ....[25]....
        /*08ec*/ 	.word	0x00002b50
        /*08f0*/ 	.word	0x00000014
        /*08f4*/ 	.word	0x00000000
        /*08f8*/ 	.short	0x010a
        /*08fa*/ 	.byte	0x3f
	.zero		1


	//   ....[26]....
        /*08fc*/ 	.word	0x00002f00
        /*0900*/ 	.word	0x000000ff
        /*0904*/ 	.word	0x00032410
        /*0908*/ 	.short	0x010a
        /*090a*/ 	.byte	0x2c
	.zero		1


	//   ....[27]....
        /*090c*/ 	.word	0x00003000
        /*0910*/ 	.word	0x00000008
        /*0914*/ 	.word	0x00000000
        /*0918*/ 	.short	0x010a
        /*091a*/ 	.byte	0x3f
	.zero		1


	//   ....[28]....
        /*091c*/ 	.word	0x00003060
        /*0920*/ 	.word	0x00000008
        /*0924*/ 	.word	0x00000000
        /*0928*/ 	.short	0x010a
        /*092a*/ 	.byte	0x3f
	.zero		1


	//   ....[29]....
        /*092c*/ 	.word	0x00003d50
        /*0930*/ 	.word	0x00000008
        /*0934*/ 	.word	0x00000000
        /*0938*/ 	.short	0x0101
        /*093a*/ 	.byte	0x3f
	.zero		1


	//   ....[30]....
        /*093c*/ 	.word	0x00009600
        /*0940*/ 	.word	0x00000015
        /*0944*/ 	.word	0x00000000
        /*0948*/ 	.short	0x0101
        /*094a*/ 	.byte	0x3f
	.zero		1


	//   ....[31]....
        /*094c*/ 	.word	0x00009d30
        /*0950*/ 	.word	0x00000003
        /*0954*/ 	.word	0x00000000
        /*0958*/ 	.short	0x010a
        /*095a*/ 	.byte	0x3f
	.zero		1


	//   ....[32]....
        /*095c*/ 	.word	0x00009e30
        /*0960*/ 	.word	0x00000000
        /*0964*/ 	.word	0x00000000
        /*0968*/ 	.short	0x010a
        /*096a*/ 	.byte	0x3f
	.zero		1


	//   ....[33]....
        /*096c*/ 	.word	0x0000a260
        /*0970*/ 	.word	0x00000003
        /*0974*/ 	.word	0x00000000
        /*0978*/ 	.short	0x010a
        /*097a*/ 	.byte	0x3f
	.zero		1


	//   ....[34]....
        /*097c*/ 	.word	0x0000a310
        /*0980*/ 	.word	0x00000004
        /*0984*/ 	.word	0x00000000
        /*0988*/ 	.short	0x010a
        /*098a*/ 	.byte	0x3f
	.zero		1


	//   ....[35]....
        /*098c*/ 	.word	0x0000afe0
        /*0990*/ 	.word	0x00000003
        /*0994*/ 	.word	0x00000000
        /*0998*/ 	.short	0x0101
        /*099a*/ 	.byte	0x3f
	.zero		1


	//   ....[36]....
        /*099c*/ 	.word	0x00013900
        /*09a0*/ 	.word	0x00000000
        /*09a4*/ 	.word	0x00000000
        /*09a8*/ 	.short	0x0101
        /*09aa*/ 	.byte	0x3f
	.zero		1


	//   ....[37]....
        /*09ac*/ 	.word	0x00013b00
        /*09b0*/ 	.word	0x00000005
        /*09b4*/ 	.word	0x00000000
        /*09b8*/ 	.short	0x010a
        /*09ba*/ 	.byte	0x3f
	.zero		1


	//   ....[38]....
        /*09bc*/ 	.word	0x00013c00
        /*09c0*/ 	.word	0x00000000
        /*09c4*/ 	.word	0x00000000
        /*09c8*/ 	.short	0x010a
        /*09ca*/ 	.byte	0x3f
	.zero		1


	//   ....[39]....
        /*09cc*/ 	.word	0x00014030
        /*09d0*/ 	.word	0x00000005
        /*09d4*/ 	.word	0x00000000
        /*09d8*/ 	.short	0x010a
        /*09da*/ 	.byte	0x3f
	.zero		1


	//   ....[40]....
        /*09dc*/ 	.word	0x000140e0
        /*09e0*/ 	.word	0x00000004
        /*09e4*/ 	.word	0x00000000
        /*09e8*/ 	.short	0x010a
        /*09ea*/ 	.byte	0x3f
	.zero		1


	//   ....[41]....
        /*09ec*/ 	.word	0x00014dc0
        /*09f0*/ 	.word	0x00000004
        /*09f4*/ 	.word	0x00000000
        /*09f8*/ 	.short	0x0101
        /*09fa*/ 	.byte	0x3f
	.zero		1


	//   ....[42]....
        /*09fc*/ 	.word	0x0001eb60
        /*0a00*/ 	.word	0x00000000
        /*0a04*/ 	.word	0x00000000
        /*0a08*/ 	.short	0x0101
        /*0a0a*/ 	.byte	0x3f
	.zero		1


	//   ....[43]....
        /*0a0c*/ 	.word	0x00021790
        /*0a10*/ 	.word	0x000000ff
        /*0a14*/ 	.word	0x00000000
        /*0a18*/ 	.short	0x0101
        /*0a1a*/ 	.byte	0x05
	.zero		1


	//   ....[44]....
        /*0a1c*/ 	.word	0x00023c80
        /*0a20*/ 	.word	0x00000000
        /*0a24*/ 	.word	0x00032440
        /*0a28*/ 	.short	0x010a
        /*0a2a*/ 	.byte	0x3f
	.zero		1


	//   ....[45]....
        /*0a2c*/ 	.word	0x00024940
        /*0a30*/ 	.word	0x00000011
        /*0a34*/ 	.word	0x00032400
        /*0a38*/ 	.short	0x0107
        /*0a3a*/ 	.byte	0x3f
	.zero		1


	//   ....[46]....
        /*0a3c*/ 	.word	0x000249e0
        /*0a40*/ 	.word	0x00000011
        /*0a44*/ 	.word	0x00032400
        /*0a48*/ 	.short	0x0101
        /*0a4a*/ 	.byte	0x3f
	.zero		1


	//   ....[47]....
        /*0a4c*/ 	.word	0x000254c0
        /*0a50*/ 	.word	0x00000011
        /*0a54*/ 	.word	0x00032410
        /*0a58*/ 	.short	0x0107
        /*0a5a*/ 	.byte	0x3f
	.zero		1


	//   ....[48]....
        /*0a5c*/ 	.word	0x000255c0
        /*0a60*/ 	.word	0x00000011
        /*0a64*/ 	.word	0x00032410
        /*0a68*/ 	.short	0x0101
        /*0a6a*/ 	.byte	0x3f
	.zero		1


	//   ....[49]....
        /*0a6c*/ 	.word	0x000255e0
        /*0a70*/ 	.word	0x00000011
        /*0a74*/ 	.word	0x00032420
        /*0a78*/ 	.short	0x010a
        /*0a7a*/ 	.byte	0x3f
	.zero		1


	//   ....[50]....
        /*0a7c*/ 	.word	0x000256c0
        /*0a80*/ 	.word	0x00000002
        /*0a84*/ 	.word	0x00032460
        /*0a88*/ 	.short	0x010a
        /*0a8a*/ 	.byte	0x3f
	.zero		1


	//   ....[51]....
        /*0a8c*/ 	.word	0x00025ee0
        /*0a90*/ 	.word	0x00000003
        /*0a94*/ 	.word	0x00032440
        /*0a98*/ 	.short	0x010a
        /*0a9a*/ 	.byte	0x3f
	.zero		1


	//   ....[52]....
        /*0a9c*/ 	.word	0x00026100
        /*0aa0*/ 	.word	0x00000003
        /*0aa4*/ 	.word	0x00032460
        /*0aa8*/ 	.short	0x010a
        /*0aaa*/ 	.byte	0x3f
	.zero		1


	//   ....[53]....
        /*0aac*/ 	.word	0x000268f0
        /*0ab0*/ 	.word	0x00000004
        /*0ab4*/ 	.word	0x00032440
        /*0ab8*/ 	.short	0x010a
        /*0aba*/ 	.byte	0x3f
	.zero		1


	//   ....[54]....
        /*0abc*/ 	.word	0x00026b10
        /*0ac0*/ 	.word	0x00000004
        /*0ac4*/ 	.word	0x00032460
        /*0ac8*/ 	.short	0x010a
        /*0aca*/ 	.byte	0x3f
	.zero		1


	//   ....[55]....
        /*0acc*/ 	.word	0x00027290
        /*0ad0*/ 	.word	0x00000004
        /*0ad4*/ 	.word	0x00032440
        /*0ad8*/ 	.short	0x010a
        /*0ada*/ 	.byte	0x3f
	.zero		1


	//   ....[56]....
        /*0adc*/ 	.word	0x000274b0
        /*0ae0*/ 	.word	0x00000004
        /*0ae4*/ 	.word	0x00032460
        /*0ae8*/ 	.short	0x010a
        /*0aea*/ 	.byte	0x3f
	.zero		1


	//   ....[57]....
        /*0aec*/ 	.word	0x00027e20
        /*0af0*/ 	.word	0x00000000
        /*0af4*/ 	.word	0x00032420
        /*0af8*/ 	.short	0x010a
        /*0afa*/ 	.byte	0x3f
	.zero		1


	//   ....[58]....
        /*0afc*/ 	.word	0x00027ff0
        /*0b00*/ 	.word	0x00000006
        /*0b04*/ 	.word	0x00000000
        /*0b08*/ 	.short	0x010a
        /*0b0a*/ 	.byte	0x3f
	.zero		1


	//   ....[59]....
        /*0b0c*/ 	.word	0x00028040
        /*0b10*/ 	.word	0x00000003
        /*0b14*/ 	.word	0x00000000
        /*0b18*/ 	.short	0x010a
        /*0b1a*/ 	.byte	0x3f
	.zero		1


	//   ....[60]....
        /*0b1c*/ 	.word	0x000280a0
        /*0b20*/ 	.word	0x00000012
        /*0b24*/ 	.word	0x00000000
        /*0b28*/ 	.short	0x010a
        /*0b2a*/ 	.byte	0x3f
	.zero		1


	//   ....[61]....
        /*0b2c*/ 	.word	0x000280d0
        /*0b30*/ 	.word	0x00000003
        /*0b34*/ 	.word	0x00000000
        /*0b38*/ 	.short	0x010a
        /*0b3a*/ 	.byte	0x3f
	.zero		1


	//   ....[62]....
        /*0b3c*/ 	.word	0x00028140
        /*0b40*/ 	.word	0x00000009
        /*0b44*/ 	.word	0x00032400
        /*0b48*/ 	.short	0x010a
        /*0b4a*/ 	.byte	0x3f
	.zero		1


	//   ....[63]....
        /*0b4c*/ 	.word	0x00028190
        /*0b50*/ 	.word	0x00000014
        /*0b54*/ 	.word	0x00000000
        /*0b58*/ 	.short	0x010a
        /*0b5a*/ 	.byte	0x3f
	.zero		1


	//   ....[64]....
        /*0b5c*/ 	.word	0x000281f0
        /*0b60*/ 	.word	0x00000009
        /*0b64*/ 	.word	0x00032410
        /*0b68*/ 	.short	0x010a
        /*0b6a*/ 	.byte	0x3f
	.zero		1


	//   ....[65]....
        /*0b6c*/ 	.word	0x00028240
        /*0b70*/ 	.word	0x00000008
        /*0b74*/ 	.word	0x00000000
        /*0b78*/ 	.short	0x010a
        /*0b7a*/ 	.byte	0x3f
	.zero		1


	//   ....[66]....
        /*0b7c*/ 	.word	0x00028290
        /*0b80*/ 	.word	0x00000000
        /*0b84*/ 	.word	0x00000000
        /*0b88*/ 	.short	0x010a
        /*0b8a*/ 	.byte	0x3f
	.zero		1


	//   ....[67]....
        /*0b8c*/ 	.word	0x000282e0
        /*0b90*/ 	.word	0x00000004
        /*0b94*/ 	.word	0x00000000
        /*0b98*/ 	.short	0x010a
        /*0b9a*/ 	.byte	0x3f
	.zero		1


	//   ....[68]....
        /*0b9c*/ 	.word	0x00028330
        /*0ba0*/ 	.word	0x00000000
        /*0ba4*/ 	.word	0x00000000
        /*0ba8*/ 	.short	0x010a
        /*0baa*/ 	.byte	0x3f
	.zero		1


	//   ....[69]....
        /*0bac*/ 	.word	0x00028380
        /*0bb0*/ 	.word	0x00000004
        /*0bb4*/ 	.word	0x00000000
        /*0bb8*/ 	.short	0x010a
        /*0bba*/ 	.byte	0x3f
	.zero		1


	//   ....[70]....
        /*0bbc*/ 	.word	0x000284d0
        /*0bc0*/ 	.word	0x00000000
        /*0bc4*/ 	.word	0x00032440
        /*0bc8*/ 	.short	0x010a
        /*0bca*/ 	.byte	0x3f
	.zero		1


	//   ....[71]....
        /*0bcc*/ 	.word	0x00029d60
        /*0bd0*/ 	.word	0x00000011
        /*0bd4*/ 	.word	0x00032420
        /*0bd8*/ 	.short	0x010a
        /*0bda*/ 	.byte	0x3f
	.zero		1


	//   ....[72]....
        /*0bdc*/ 	.word	0x00029db0
        /*0be0*/ 	.word	0x00000002
        /*0be4*/ 	.word	0x00032460
        /*0be8*/ 	.short	0x010a
        /*0bea*/ 	.byte	0x3f
	.zero		1


	//   ....[73]....
        /*0bec*/ 	.word	0x00029e00
        /*0bf0*/ 	.word	0x00000003
        /*0bf4*/ 	.word	0x00032440
        /*0bf8*/ 	.short	0x010a
        /*0bfa*/ 	.byte	0x3f
	.zero		1


	//   ....[74]....
        /*0bfc*/ 	.word	0x00029e50
        /*0c00*/ 	.word	0x00000003
        /*0c04*/ 	.word	0x00032460
        /*0c08*/ 	.short	0x010a
        /*0c0a*/ 	.byte	0x3f
	.zero		1


	//   ....[75]....
        /*0c0c*/ 	.word	0x00029ea0
        /*0c10*/ 	.word	0x00000004
        /*0c14*/ 	.word	0x00032440
        /*0c18*/ 	.short	0x010a
        /*0c1a*/ 	.byte	0x3f
	.zero		1


	//   ....[76]....
        /*0c1c*/ 	.word	0x00029ef0
        /*0c20*/ 	.word	0x00000004
        /*0c24*/ 	.word	0x00032460
        /*0c28*/ 	.short	0x010a
        /*0c2a*/ 	.byte	0x3f
	.zero		1


	//   ....[77]....
        /*0c2c*/ 	.word	0x00029f40
        /*0c30*/ 	.word	0x00000004
        /*0c34*/ 	.word	0x00032440
        /*0c38*/ 	.short	0x010a
        /*0c3a*/ 	.byte	0x3f
	.zero		1


	//   ....[78]....
        /*0c3c*/ 	.word	0x00029f90
        /*0c40*/ 	.word	0x00000004
        /*0c44*/ 	.word	0x00032460
        /*0c48*/ 	.short	0x010a
        /*0c4a*/ 	.byte	0x3f
	.zero		1


	//   ....[79]....
        /*0c4c*/ 	.word	0x0002a080
        /*0c50*/ 	.word	0x00000000
        /*0c54*/ 	.word	0x00032420
        /*0c58*/ 	.short	0x010a
        /*0c5a*/ 	.byte	0x3f
	.zero		1


	//   ....[80]....
        /*0c5c*/ 	.word	0x0002a220
        /*0c60*/ 	.word	0x00000006
        /*0c64*/ 	.word	0x00000000
        /*0c68*/ 	.short	0x010a
        /*0c6a*/ 	.byte	0x3f
	.zero		1


	//   ....[81]....
        /*0c6c*/ 	.word	0x0002a270
        /*0c70*/ 	.word	0x00000003
        /*0c74*/ 	.word	0x00000000
        /*0c78*/ 	.short	0x010a
        /*0c7a*/ 	.byte	0x3f
	.zero		1


	//   ....[82]....
        /*0c7c*/ 	.word	0x0002a2c0
        /*0c80*/ 	.word	0x00000012
        /*0c84*/ 	.word	0x00000000
        /*0c88*/ 	.short	0x010a
        /*0c8a*/ 	.byte	0x3f
	.zero		1


	//   ....[83]....
        /*0c8c*/ 	.word	0x0002a660
        /*0c90*/ 	.word	0x0000000c
        /*0c94*/ 	.word	0x00000000
        /*0c98*/ 	.short	0x010a
        /*0c9a*/ 	.byte	0x3f
	.zero		1


	//   ....[84]....
        /*0c9c*/ 	.word	0x0002a7a0
        /*0ca0*/ 	.word	0x00000002
        /*0ca4*/ 	.word	0x00000000
        /*0ca8*/ 	.short	0x010a
        /*0caa*/ 	.byte	0x3f
	.zero		1


	//   ....[85]....
        /*0cac*/ 	.word	0x0002ae00
        /*0cb0*/ 	.word	0x0000000b
        /*0cb4*/ 	.word	0x00000000
        /*0cb8*/ 	.short	0x010a
        /*0cba*/ 	.byte	0x3f
	.zero		1


	//   ....[86]....
        /*0cbc*/ 	.word	0x0002af40
        /*0cc0*/ 	.word	0x00000008
        /*0cc4*/ 	.word	0x00000000
        /*0cc8*/ 	.short	0x010a
        /*0cca*/ 	.byte	0x3f
	.zero		1


	//   ....[87]....
        /*0ccc*/ 	.word	0x0002c190
        /*0cd0*/ 	.word	0x00000002
        /*0cd4*/ 	.word	0x00000000
        /*0cd8*/ 	.short	0x0101
        /*0cda*/ 	.byte	0x3f
	.zero		1


	//   ....[88]....
        /*0cdc*/ 	.word	0x00045f70
        /*0ce0*/ 	.word	0x00000004
        /*0ce4*/ 	.word	0x00000000
        /*0ce8*/ 	.short	0x0101
        /*0cea*/ 	.byte	0x3f
	.zero		1


	//   ....[89]....
        /*0cec*/ 	.word	0x00045fb0
        /*0cf0*/ 	.word	0x00000002
        /*0cf4*/ 	.word	0x00000000
        /*0cf8*/ 	.short	0x010a
        /*0cfa*/ 	.byte	0x3f
	.zero		1


	//   ....[90]....
        /*0cfc*/ 	.word	0x00046000
        /*0d00*/ 	.word	0x00000008
        /*0d04*/ 	.word	0x00000000
        /*0d08*/ 	.short	0x010a
        /*0d0a*/ 	.byte	0x3f
	.zero		1


	//----- nvinfo : EIATTR_NUM_MBARRIERS
	.align		4
.L_1365:
        /*0d0c*/ 	.byte	0x03, 0x38
        /*0d0e*/ 	.short	0x0017


	//----- nvinfo : EIATTR_EXIT_INSTR_OFFSETS
	.align		4
        /*0d10*/ 	.byte	0x04, 0x1c
        /*0d12*/ 	.short	(.L_1367 - .L_1366)


	//   ....[0]....
.L_1366:
        /*0d14*/ 	.word	0x00000b30


	//   ....[1]....
        /*0d18*/ 	.word	0x000228b0


	//   ....[2]....
        /*0d1c*/ 	.word	0x00028120


	//----- nvinfo : EIATTR_MAX_THREADS
	.align		4
.L_1367:
        /*0d20*/ 	.byte	0x04, 0x05
        /*0d22*/ 	.short	(.L_1369 - .L_1368)
.L_1368:
        /*0d24*/ 	.word	0x00000180
        /*0d28*/ 	.word	0x00000001
        /*0d2c*/ 	.word	0x00000001


	//----- nvinfo : EIATTR_CRS_STACK_SIZE
	.align		4
.L_1369:
        /*0d30*/ 	.byte	0x04, 0x1e
        /*0d32*/ 	.short	(.L_1371 - .L_1370)
.L_1370:
        /*0d34*/ 	.word	0x00000000


	//----- nvinfo : EIATTR_CBANK_PARAM_SIZE
	.align		4
.L_1371:
        /*0d38*/ 	.byte	0x03, 0x19
        /*0d3a*/ 	.short	0x0bf0


	//----- nvinfo : EIATTR_PARAM_CBANK
	.align		4
        /*0d3c*/ 	.byte	0x04, 0x0a
        /*0d3e*/ 	.short	(.L_1373 - .L_1372)
	.align		4
.L_1372:
        /*0d40*/ 	.word	index@(.nv.constant0._ZN7cutlass13device_kernelIN5flash11enable_sm90INS1_16FlashAttnFwdSm90INS1_25CollectiveMainloopFwdSm90ILi2EN4cute5tupleIJNS5_1CILi1EEES8_S8_EEENS6_IJNS7_ILi128EEENS7_ILi96EEENS7_ILi64EEEEEELi256ENS_6half_tEfNS_4arch4Sm90ELb0ELb1ELb1ELb0ELb0ELb0ELb1ELb1ELb0ELb1ELb0ELb0EEENS1_21CollectiveEpilogueFwdINS6_IJSA_NS7_ILi256EEESB_EEES9_SE_SG_Li256ELb0ELb1ELb0ELb0EEENS1_30DynamicPersistentTileSchedulerILi256ELi128ELb0ELb1ELb1EEEEEEEEEvNT_6ParamsE)
        /*0d44*/ 	.short	0x0210
        /*0d46*/ 	.short	0x0bf0


	//----- nvinfo : EIATTR_SW_WAR
	.align		4
.L_1373:
        /*0d48*/ 	.byte	0x04, 0x36
        /*0d4a*/ 	.short	(.L_1375 - .L_1374)
.L_1374:
        /*0d4c*/ 	.word	0x00000008
.L_1375:


//--------------------- .nv.info._ZN7cutlass13device_kernelIN5flash11enable_sm90INS1_16FlashAttnFwdSm90INS1_25CollectiveMainloopFwdSm90ILi2EN4cute5tupleIJNS5_1CILi1EEES8_S8_EEENS6_IJNS7_ILi128EEENS7_ILi96EEENS7_ILi64EEEEEELi256ENS_6half_tEfNS_4arch4Sm90ELb0ELb1ELb1ELb1ELb0ELb0ELb0ELb1ELb0ELb1ELb0ELb0EEENS1_21CollectiveEpilogueFwdINS6_IJSA_NS7_ILi256EEESB_EEES9_SE_SG_Li256ELb1ELb1ELb0ELb0EEENS1_36VarlenDynamicPersistentTileSchedulerILi128ELi96ELi256ELi128ELb0ELb1ELb1ELb1ELb0ELb1EEEEEEEEEvNT_6ParamsE --------------------------
	.section	.nv.info._ZN7cutlass13device_kernelIN5flash11enable_sm90INS1_16FlashAttnFwdSm90INS1_25CollectiveMainloopFwdSm90ILi2EN4cute5tupleIJNS5_1CILi1EEES8_S8_EEENS6_IJNS7_ILi128EEENS7_ILi96EEENS7_ILi64EEEEEELi256ENS_6half_tEfNS_4arch4Sm90ELb0ELb1ELb1ELb1ELb0ELb0ELb0ELb1ELb0ELb1ELb0ELb0EEENS1_21CollectiveEpilogueFwdINS6_IJSA_NS7_ILi256EEESB_EEES9_SE_SG_Li256ELb1ELb1ELb0ELb0EEENS1_36VarlenDynamicPersistentTileSchedulerILi128ELi96ELi256ELi128ELb0ELb1ELb1ELb1ELb0ELb1EEEEEEEEEvNT_6ParamsE,"",@"SHT_CUDA_INFO"
	.sectionflags	@""
	.align	4


	//----- nvinfo : EIATTR_CUDA_API_VERSION
	.align		4
        /*0000*/ 	.byte	0x04, 0x37
        /*0002*/ 	.short	(.L_1377 - .L_1376)
.L_1376:
        /*0004*/ 	.word	0x00000082


	//----- nvinfo : EIATTR_KPARAM_INFO
	.align		4
.L_1377:
        /*0008*/ 	.byte	0x04, 0x17
        /*000a*/ 	.short	(.L_1379 - .L_1378)
.L_1378:
        /*000c*/ 	.word	0x00000000
        /*0010*/ 	.short	0x0000
        /*0012*/ 	.short	0x0070
        /*0014*/ 	.byte	0x00, 0xf0, 0x01, 0x2a


	//----- nvinfo : EIATTR_SPARSE_MMA_MASK
	.align		4
.L_1379:
        /*0018*/ 	.byte	0x03, 0x50
        /*001a*/ 	.short	0x0000


	//----- nvinfo : EIATTR_MAXREG_COUNT
	.align		4
        /*001c*/ 	.byte	0x03, 0x1b
        /*001e*/ 	.short	0x00a8


	//----- nvinfo : EIATTR_NUM_BARRIERS
	.align		4
        /*0020*/ 	.byte	0x02, 0x4c
        /*0022*/ 	.byte	0x10
	.zero		1


	//----- nvinfo : EIATTR_EXTERNS
	.align		4
        /*0024*/ 	.byte	0x04, 0x0f
        /*0026*/ 	.short	(.L_1381 - .L_1380)


	//   ....[0]....
	.align		4
.L_1380:
        /*0028*/ 	.word	index@(__assertfail)


	//----- nvinfo : EIATTR_ANNOTATIONS
	.align		4
.L_1381:
        /*002c*/ 	.byte	0x04, 0x55
        /*002e*/ 	.short	(.L_1383 - .L_1382)


	//   ....[0]....
.L_1382:
        /* <DEDUP_REMOVED lines=57> */


	//----- nvinfo : EIATTR_MERCURY_ISA_VERSION
	.align		4
.L_1383:
        /*03b0*/ 	.byte	0x03, 0x5f
        /*03b2*/ 	.short	0x0101


	//----- nvinfo : EIATTR_UNUSED_LOAD_BYTE_OFFSET
	.align		4
        /*03b4*/ 	.byte	0x04, 0x44
        /*03b6*/ 	.short	(.L_1385 - .L_1384)


	//   ....[0]....
.L_1384:
        /*03b8*/ 	.word	0x00000a40
        /*03bc*/ 	.word	0x0000fff0


	//   ....[1]....
        /*03c0*/ 	.word	0x0000e980
        /*03c4*/ 	.word	0x0000fff0


	//----- nvinfo : EIATTR_INT_WARP_WIDE_INSTR_OFFSETS
	.align		4
.L_1385:
        /*03c8*/ 	.byte	0x04, 0x31
        /*03ca*/ 	.short	(.L_1387 - .L_1386)


	//   ....[0]....
.L_1386:
        /*03cc*/ 	.word	0x00000130


	//   ....[1]....
        /*03d0*/ 	.word	0x00000170


	//   ....[2]....
        /*03d4*/ 	.word	0x000001e0


	//   ....[3]....
        /*03d8*/ 	.word	0x00012d10


	//   ....[4]....
        /*03dc*/ 	.word	0x00012da0


	//   ....[5]....
        /*03e0*/ 	.word	0x00016b10


	//   ....[6]....
        /*03e4*/ 	.word	0x00016ba0


	//----- nvinfo : EIATTR_COOP_GROUP_MASK_REGIDS
	.align		4
.L_1387:
        /*03e8*/ 	.byte	0x04, 0x29
        /*03ea*/ 	.short	(.L_1389 - .L_1388)


	//   ....[0]....
.L_1388:
        /*03ec*/ 	.word	0xffffffff


	//   ....[1]....
        /*03f0*/ 	.word	0xffffffff


	//   ....[2]....
        /*03f4*/ 	.word	0xffffffff


	//   ....[3]....
        /*03f8*/ 	.word	0xffffffff


	//   ....[4]....
        /*03fc*/ 	.word	0xffffffff


	//   ....[5]....
        /*0400*/ 	.word	0xffffffff


	//   ....[6]....
        /*0404*/ 	.word	0xffffffff


	//   ....[7]....
        /*0408*/ 	.word	0xffffffff


	//   ....[8]....
        /*040c*/ 	.word	0xffffffff


	//   ....[9]....
        /*0410*/ 	.word	0xffffffff


	//   ....[10]....
        /*0414*/ 	.word	0xffffffff


	//   ....[11]....
        /*0418*/ 	.word	0xffffffff


	//   ....[12]....
        /*041c*/ 	.word	0xffffffff


	//   ....[13]....
        /*0420*/ 	.word	0xffffffff


	//   ....[14]....
        /*0424*/ 	.word	0xffffffff


	//   ....[15]....
        /*0428*/ 	.word	0xffffffff


	//   ....[16]....
        /*042c*/ 	.word	0xffffffff


	//   ....[17]....
        /*0430*/ 	.word	0xffffffff


	//   ....[18]....
        /*0434*/ 	.word	0xffffffff


	//   ....[19]....
        /*0438*/ 	.word	0xffffffff


	//   ....[20]....
        /*043c*/ 	.word	0xffffffff


	//   ....[21]....
        /*0440*/ 	.word	0xffffffff


	//   ....[22]....
        /*0444*/ 	.word	0xffffffff


	//   ....[23]....
        /*0448*/ 	.word	0xffffffff


	//   ....[24]....
        /*044c*/ 	.word	0xffffffff


	//   ....[25]....
        /*0450*/ 	.word	0xffffffff


	//   ....[26]....
        /*0454*/ 	.word	0xffffffff


	//   ....[27]....
        /*0458*/ 	.word	0xffffffff


	//   ....[28]....
        /*045c*/ 	.word	0xffffffff


	//   ....[29]....
        /*0460*/ 	.word	0xffffffff


	//   ....[30]....
        /*0464*/ 	.word	0xffffffff


	//   ....[31]....
        /*0468*/ 	.word	0xffffffff


	//   ....[32]....
        /*046c*/ 	.word	0xffffffff


	//   ....[33]....
        /*0470*/ 	.word	0xffffffff


	//   ....[34]....
        /*0474*/ 	.word	0xffffffff


	//   ....[35]....
        /*0478*/ 	.word	0xffffffff


	//   ....[36]....
        /*047c*/ 	.word	0xffffffff


	//   ....[37]....
        /*0480*/ 	.word	0xffffffff


	//   ....[38]....
        /*0484*/ 	.word	0xffffffff


	//   ....[39]....
        /*0488*/ 	.word	0xffffffff


	//   ....[40]....
        /*048c*/ 	.word	0xffffffff


	//   ....[41]....
        /*0490*/ 	.word	0xffffffff


	//   ....[42]....
        /*0494*/ 	.word	0xffffffff


	//   ....[43]....
        /*0498*/ 	.word	0xffffffff


	//   ....[44]....
        /*049c*/ 	.word	0xffffffff


	//   ....[45]....
        /*04a0*/ 	.word	0xffffffff


	//   ....[46]....
        /*04a4*/ 	.word	0xffffffff


	//   ....[47]....
        /*04a8*/ 	.word	0xffffffff


	//   ....[48]....
        /*04ac*/ 	.word	0xffffffff


	//   ....[49]....
        /*04b0*/ 	.word	0xffffffff


	//   ....[50]....
        /*04b4*/ 	.word	0xffffffff


	//   ....[51]....
        /*04b8*/ 	.word	0xffffffff


	//   ....[52]....
        /*04bc*/ 	.word	0xffffffff


	//   ....[53]....
        /*04c0*/ 	.word	0xffffffff


	//   ....[54]....
        /*04c4*/ 	.word	0xffffffff


	//   ....[55]....
        /*04c8*/ 	.word	0xffffffff


	//   ....[56]....
        /*04cc*/ 	.word	0xffffffff


	//   ....[57]....
        /*04d0*/ 	.word	0xffffffff


	//   ....[58]....
        /*04d4*/ 	.word	0xffffffff


	//   ....[59]....
        /*04d8*/ 	.word	0xffffffff


	//   ....[60]....
        /*04dc*/ 	.word	0xffffffff


	//   ....[61]....
        /*04e0*/ 	.word	0xffffffff


	//   ....[62]....
        /*04e4*/ 	.word	0xffffffff


	//   ....[63]....
        /*04e8*/ 	.word	0xffffffff


	//   ....[64]....
        /*04ec*/ 	.word	0xffffffff


	//   ....[65]....
        /*04f0*/ 	.word	0xffffffff


	//   ....[66]....
        /*04f4*/ 	.word	0xffffffff


	//   ....[67]....
        /*04f8*/ 	.word	0xffffffff


	//   ....[68]....
        /*04fc*/ 	.word	0xffffffff


	//   ....[69]....
        /*0500*/ 	.word	0xffffffff


	//   ....[70]....
        /*0504*/ 	.word	0xffffffff


	//   ....[71]....
        /*0508*/ 	.word	0xffffffff


	//   ....[72]....
        /*050c*/ 	.word	0xffffffff


	//   ....[73]....
        /*0510*/ 	.word	0xffffffff


	//   ....[74]....
        /*0514*/ 	.word	0xffffffff


	//   ....[75]....
        /*0518*/ 	.word	0xffffffff


	//   ....[76]....
        /*051c*/ 	.word	0xffffffff


	//   ....[77]....
        /*0520*/ 	.word	0xffffffff


	//   ....[78]....
        /*0524*/ 	.word	0xffffffff


	//   ....[79]....
        /*0528*/ 	.word	0xffffffff


	//   ....[80]....
        /*052c*/ 	.word	0xffffffff


	//   ....[81]....
        /*0530*/ 	.word	0xffffffff


	//   ....[82]....
        /*0534*/ 	.word	0xffffffff


	//   ....[83]....
        /*0538*/ 	.word	0xffffffff


	//   ....[84]....
        /*053c*/ 	.word	0xffffffff


	//   ....[85]....
        /*0540*/ 	.word	0xffffffff


	//   ....[86]....
        /*0544*/ 	.word	0xffffffff


	//   ....[87]....
        /*0548*/ 	.word	0xffffffff


	//   ....[88]....
        /*054c*/ 	.word	0xffffffff


	//   ....[89]....
        /*0550*/ 	.word	0xffffffff


	//   ....[90]....
        /*0554*/ 	.word	0xffffffff


	//   ....[91]....
        /*0558*/ 	.word	0xffffffff


	//   ....[92]....
        /*055c*/ 	.word	0xffffffff


	//   ....[93]....
        /*0560*/ 	.word	0xffffffff


	//   ....[94]....
        /*0564*/ 	.word	0xffffffff


	//   ....[95]....
        /*0568*/ 	.word	0xffffffff


	//   ....[96]....
        /*056c*/ 	.word	0xffffffff


	//   ....[97]....
        /*0570*/ 	.word	0xffffffff


	//   ....[98]....
        /*0574*/ 	.word	0xffffffff


	//   ....[99]....
        /*0578*/ 	.word	0xffffffff


	//   ....[100]....
        /*057c*/ 	.word	0xffffffff


	//   ....[101]....
        /*0580*/ 	.word	0xffffffff


	//   ....[102]....
        /*0584*/ 	.word	0xffffffff


	//   ....[103]....
        /*0588*/ 	.word	0xffffffff


	//   ....[104]....
        /*058c*/ 	.word	0xffffffff


	//   ....[105]....
        /*0590*/ 	.word	0x0500000f


	//   ....[106]....
        /*0594*/ 	.word	0x0500000f


	//   ....[107]....
        /*0598*/ 	.word	0x0500000f


	//   ....[108]....
        /*059c*/ 	.word	0x0500000f


	//   ....[109]....
        /*05a0*/ 	.word	0x0500000f


	//   ....[110]....
        /*05a4*/ 	.word	0x0500000f


	//   ....[111]....
        /*05a8*/ 	.word	0x0500000f


	//   ....[112]....
        /*05ac*/ 	.word	0x0500000f


	//   ....[113]....
        /*05b0*/ 	.word	0x0500000f


	//   ....[114]....
        /*05b4*/ 	.word	0x0500000f


	//   ....[115]....
        /*05b8*/ 	.word	0x0500000f


	//   ....[116]....
        /*05bc*/ 	.word	0x0500000f


	//   ....[117]....
        /*05c0*/ 	.word	0x0500000f


	//   ....[118]....
        /*05c4*/ 	.word	0x0500000f


	//   ....[119]....
        /*05c8*/ 	.word	0x0500000f


	//   ....[120]....
        /*05cc*/ 	.word	0x0500000f


	//   ....[121]....
        /*05d0*/ 	.word	0x0500000f


	//   ....[122]....
        /*05d4*/ 	.word	0x0500000f


	//   ....[123]....
        /*05d8*/ 	.word	0x0500000f


	//   ....[124]....
        /*05dc*/ 	.word	0x0500000f


	//   ....[125]....
        /*05e0*/ 	.word	0x0500000f


	//   ....[126]....
        /*05e4*/ 	.word	0x0500000f


	//   ....[127]....
        /*05e8*/ 	.word	0x0500000f


	//   ....[128]....
        /*05ec*/ 	.word	0x0500000f


	//   ....[129]....
        /*05f0*/ 	.word	0x0500000f


	//   ....[130]....
        /*05f4*/ 	.word	0x0500000f


	//   ....[131]....
        /*05f8*/ 	.word	0x0500000f


	//   ....[132]....
        /*05fc*/ 	.word	0x0500000f


	//   ....[133]....
        /*0600*/ 	.word	0x0500000f


	//   ....[134]....
        /*0604*/ 	.word	0x0500000f


	//   ....[135]....
        /*0608*/ 	.word	0x0500000f


	//   ....[136]....
        /*060c*/ 	.word	0x0500000f


	//   ....[137]....
        /*0610*/ 	.word	0x0500000f


	//   ....[138]....
        /*0614*/ 	.word	0x0500000f


	//   ....[139]....
        /*0618*/ 	.word	0x0500000f


	//----- nvinfo : EIATTR_COOP_GROUP_INSTR_OFFSETS
	.align		4
.L_1389:
        /*061c*/ 	.byte	0x04, 0x28
        /*061e*/ 	.short	(.L_1391 - .L_1390)


	//   ....[0]....
.L_1390:
        /*0620*/ 	.word	0x00000070


	//   ....[1]....
        /*0624*/ 	.word	0x00000140


	//   ....[2]....
        /*0628*/ 	.word	0x00000190


	//   ....[3]....
        /*062c*/ 	.word	0x000003c0


	//   ....[4]....
        /*0630*/ 	.word	0x00000520


	//   ....[5]....
        /*0634*/ 	.word	0x00000640


	//   ....[6]....
        /*0638*/ 	.word	0x000007a0


	//   ....[7]....
        /*063c*/ 	.word	0x00001b50


	//   ....[8]....
        /*0640*/ 	.word	0x00002250


	//   ....[9]....
        /*0644*/ 	.word	0x00002b30


	//   ....[10]....
        /*0648*/ 	.word	0x00003890


	//   ....[11]....
        /*064c*/ 	.word	0x000039a0


	//   ....[12]....
        /*0650*/ 	.word	0x00003eb0


	//   ....[13]....
        /*0654*/ 	.word	0x00003f50


	//   ....[14]....
        /*0658*/ 	.word	0x00005270


	//   ....[15]....
        /*065c*/ 	.word	0x000059d0


	//   ....[16]....
        /*0660*/ 	.word	0x00006750


	//   ....[17]....
        /*0664*/ 	.word	0x00006870


	//   ....[18]....
        /*0668*/ 	.word	0x00006ed0


	//   ....[19]....
        /*066c*/ 	.word	0x00006f50


	//   ....[20]....
        /*0670*/ 	.word	0x00008fa0


	//   ....[21]....
        /*0674*/ 	.word	0x00009010


	//   ....[22]....
        /*0678*/ 	.word	0x000094a0


	//   ....[23]....
        /*067c*/ 	.word	0x00009660


	//   ....[24]....
        /*0680*/ 	.word	0x0000aec0


	//   ....[25]....
        /*0684*/ 	.word	0x0000b600


	//   ....[26]....
        /*0688*/ 	.word	0x0000c2a0


	//   ....[27]....
        /*068c*/ 	.word	0x0000c3c0


	//   ....[28]....
        /*0690*/ 	.word	0x0000cc30


	//   ....[29]....
        /*0694*/ 	.word	0x0000ce00


	//   ....[30]....
        /*0698*/ 	.word	0x0000df00


	//   ....[31]....
        /*069c*/ 	.word	0x0000df40


	//   ....[32]....
        /*06a0*/ 	.word	0x0000dfe0


	//   ....[33]....
        /*06a4*/ 	.word	0x0000e040


	//   ....[34]....
        /*06a8*/ 	.word	0x0000fa10


	//   ....[35]....
        /*06ac*/ 	.word	0x0000fa50


	//   ....[36]....
        /*06b0*/ 	.word	0x0000fa90


	//   ....[37]....
        /*06b4*/ 	.word	0x0000fac0


	//   ....[38]....
        /*06b8*/ 	.word	0x00010360


	//   ....[39]....
        /*06bc*/ 	.word	0x000103a0


	//   ....[40]....
        /*06c0*/ 	.word	0x000104e0


	//   ....[41]....
        /*06c4*/ 	.word	0x00010500


	//   ....[42]....
        /*06c8*/ 	.word	0x00010640


	//   ....[43]....
        /*06cc*/ 	.word	0x00010660


	//   ....[44]....
        /*06d0*/ 	.word	0x000107b0


	//   ....[45]....
        /*06d4*/ 	.word	0x000107d0


	//   ....[46]....
        /*06d8*/ 	.word	0x00011120


	//   ....[47]....
        /*06dc*/ 	.word	0x00011140


	//   ....[48]....
        /*06e0*/ 	.word	0x00011280


	//   ....[49]....
        /*06e4*/ 	.word	0x000112a0


	//   ....[50]....
        /*06e8*/ 	.word	0x000113e0


	//   ....[51]....
        /*06ec*/ 	.word	0x00011400


	//   ....[52]....
        /*06f0*/ 	.word	0x00011550


	//   ....[53]....
        /*06f4*/ 	.word	0x00011570


	//   ....[54]....
        /*06f8*/ 	.word	0x00011750


	//   ....[55]....
        /*06fc*/ 	.word	0x00011930


	//   ....[56]....
        /*0700*/ 	.word	0x00011960


	//   ....[57]....
        /*0704*/ 	.word	0x00011990


	//   ....[58]....
        /*0708*/ 	.word	0x000119c0


	//   ....[59]....
        /*070c*/ 	.word	0x000119f0


	//   ....[60]....
        /*0710*/ 	.word	0x00011a20


	//   ....[61]....
        /*0714*/ 	.word	0x00011b90


	//   ....[62]....
        /*0718*/ 	.word	0x00011bc0


	//   ....[63]....
        /*071c*/ 	.word	0x00011bf0


	//   ....[64]....
        /*0720*/ 	.word	0x00011c20


	//   ....[65]....
        /*0724*/ 	.word	0x00011c50


	//   ....[66]....
        /*0728*/ 	.word	0x00011c80


	//   ....[67]....
        /*072c*/ 	.word	0x00011d20


	//   ....[68]....
        /*0730*/ 	.word	0x00011d80


	//   ....[69]....
        /*0734*/ 	.word	0x00011e10


	//   ....[70]....
        /*0738*/ 	.word	0x000132d0


	//   ....[71]....
        /*073c*/ 	.word	0x00013df0


	//   ....[72]....
        /*0740*/ 	.word	0x00013e10


	//   ....[73]....
        /*0744*/ 	.word	0x00013ec0


	//   ....[74]....
        /*0748*/ 	.word	0x00013ed0


	//   ....[75]....
        /*074c*/ 	.word	0x00013f50


	//   ....[76]....
        /*0750*/ 	.word	0x00013f60


	//   ....[77]....
        /*0754*/ 	.word	0x00013fe0


	//   ....[78]....
        /*0758*/ 	.word	0x00013ff0


	//   ....[79]....
        /*075c*/ 	.word	0x00014070


	//   ....[80]....
        /*0760*/ 	.word	0x00014080


	//   ....[81]....
        /*0764*/ 	.word	0x00014100


	//   ....[82]....
        /*0768*/ 	.word	0x00014110


	//   ....[83]....
        /*076c*/ 	.word	0x00014190


	//   ....[84]....
        /*0770*/ 	.word	0x000141a0


	//   ....[85]....
        /*0774*/ 	.word	0x000141b0


	//   ....[86]....
        /*0778*/ 	.word	0x00014200


	//   ....[87]....
        /*077c*/ 	.word	0x00016da0


	//   ....[88]....
        /*0780*/ 	.word	0x00016e00


	//   ....[89]....
        /*0784*/ 	.word	0x00016e30


	//   ....[90]....
        /*0788*/ 	.word	0x00016e40


	//   ....[91]....
        /*078c*/ 	.word	0x00016e70


	//   ....[92]....
        /*0790*/ 	.word	0x00016ea0


	//   ....[93]....
        /*0794*/ 	.word	0x00016ed0


	//   ....[94]....
        /*0798*/ 	.word	0x00016f00


	//   ....[95]....
        /*079c*/ 	.word	0x00017080


	//   ....[96]....
        /*07a0*/ 	.word	0x000170b0


	//   ....[97]....
        /*07a4*/ 	.word	0x000170e0


	//   ....[98]....
        /*07a8*/ 	.word	0x00017110


	//   ....[99]....
        /*07ac*/ 	.word	0x00017140


	//   ....[100]....
        /*07b0*/ 	.word	0x00017170


	//   ....[101]....
        /*07b4*/ 	.word	0x00017230


	//   ....[102]....
        /*07b8*/ 	.word	0x00017250


	//   ....[103]....
        /*07bc*/ 	.word	0x000172c0


	//   ....[104]....
        /*07c0*/ 	.word	0x00017980


	//   ....[105]....
        /*07c4*/ 	.word	0x00017fc0


	//   ....[106]....
        /*07c8*/ 	.word	0x00018180


	//   ....[107]....
        /*07cc*/ 	.word	0x000181d0


	//   ....[108]....
        /*07d0*/ 	.word	0x00018230


	//   ....[109]....
        /*07d4*/ 	.word	0x00018320


	//   ....[110]....
        /*07d8*/ 	.word	0x00018380


	//   ....[111]....
        /*07dc*/ 	.word	0x00018470


	//   ....[112]....
        /*07e0*/ 	.word	0x000184d0


	//   ....[113]....
        /*07e4*/ 	.word	0x000185c0


	//   ....[114]....
        /*07e8*/ 	.word	0x00018620


	//   ....[115]....
        /*07ec*/ 	.word	0x00018710


	//   ....[116]....
        /*07f0*/ 	.word	0x00018770


	//   ....[117]....
        /*07f4*/ 	.word	0x00018860


	//   ....[118]....
        /*07f8*/ 	.word	0x000188c0


	//   ....[119]....
        /*07fc*/ 	.word	0x00018990


	//   ....[120]....
        /*0800*/ 	.word	0x00018a10


	//   ....[121]....
        /*0804*/ 	.word	0x00018ae0


	//   ....[122]....
        /*0808*/ 	.word	0x00018e10


	//   ....[123]....
        /*080c*/ 	.word	0x00018eb0


	//   ....[124]....
        /*0810*/ 	.word	0x00018fd0


	//   ....[125]....
        /*0814*/ 	.word	0x00019040


	//   ....[126]....
        /*0818*/ 	.word	0x000190b0


	//   ....[127]....
        /*081c*/ 	.word	0x00019120


	//   ....[128]....
        /*0820*/ 	.word	0x00019190


	//   ....[129]....
        /*0824*/ 	.word	0x00019210


	//   ....[130]....
        /*0828*/ 	.word	0x000192a0


	//   ....[131]....
        /*082c*/ 	.word	0x00019330


	//   ....[132]....
        /*0830*/ 	.word	0x000193a0


	//   ....[133]....
        /*0834*/ 	.word	0x00019410


	//   ....[134]....
        /*0838*/ 	.word	0x00019480


	//   ....[135]....
        /*083c*/ 	.word	0x00019500


	//   ....[136]....
        /*0840*/ 	.word	0x00019570


	//   ....[137]....
        /*0844*/ 	.word	0x00019610


	//   ....[138]....
        /*0848*/ 	.word	0x000196a0


	//   ....[139]....
        /*084c*/ 	.word	0x000197d0


	//----- nvinfo : EIATTR_REG_RECONFIG
	.align		4
.L_1391:
        /*0850*/ 	.byte	0x01, 0x54
	.zero		2


	//----- nvinfo : EIATTR_SYSCALL_OFFSETS
	.align		4
        /*0854*/ 	.byte	0x04, 0x46
        /*0856*/ 	.short	(.L_1393 - .L_1392)


	//   ....[0]....
.L_1392:
        /*0858*/ 	.word	0x00001d30


	//   ....[1]....
        /*085c*/ 	.word	0x00012f10


	//   ....[2]....
        /*0860*/ 	.word	0x00013060


	//   ....[3]....
        /*0864*/ 	.word	0x00013150


	//   ....[4]....
        /*0868*/ 	.word	0x000139c0


	//----- nvinfo : EIATTR_MBARRIER_INSTR_OFFSETS
	.align		4
.L_1393:
        /*086c*/ 	.byte	0x04, 0x39
        /*086e*/ 	.short	(.L_1395 - .L_1394)


	//   ....[0]....
.L_1394:
        /*0870*/ 	.word	0x00000270
        /*0874*/ 	.word	0x000000ff
        /*0878*/ 	.word	0x00022800
        /*087c*/ 	.short	0x0100
        /*087e*/ 	.byte	0x08
	.zero		1


	//   ....[1]....
        /*0880*/ 	.word	0x00000280
        /*0884*/ 	.word	0x000000ff
        /*0888*/ 	.word	0x00022820
        /*088c*/ 	.short	0x0100
        /*088e*/ 	.byte	0x08
	.zero		1


	//   ....[2]....
        /*0890*/ 	.word	0x00000370
        /*0894*/ 	.word	0x000000ff
        /*0898*/ 	.word	0x00022830
        /*089c*/ 	.short	0x0100
        /*089e*/ 	.byte	0x08
	.zero		1


	//   ....[3]....
        /*08a0*/ 	.word	0x00000380
        /*08a4*/ 	.word	0x000000ff
        /*08a8*/ 	.word	0x00022840
        /*08ac*/ 	.short	0x0100
        /*08ae*/ 	.byte	0x08
	.zero		1


	//   ....[4]....
        /*08b0*/ 	.word	0x00000390
        /*08b4*/ 	.word	0x000000ff
        /*08b8*/ 	.word	0x00022838
        /*08bc*/ 	.short	0x0100
        /*08be*/ 	.byte	0x08
	.zero		1


	//   ....[5]....
        /*08c0*/ 	.word	0x000003a0
        /*08c4*/ 	.word	0x000000ff
        /*08c8*/ 	.word	0x00022848
        /*08cc*/ 	.short	0x0100
        /*08ce*/ 	.byte	0x08
	.zero		1


	//   ....[6]....
        /*08d0*/ 	.word	0x000004d0
        /*08d4*/ 	.word	0x000000ff
        /*08d8*/ 	.word	0x00022850
        /*08dc*/ 	.short	0x0100
        /*08de*/ 	.byte	0x08
	.zero		1


	//   ....[7]....
        /*08e0*/ 	.word	0x000004e0
        /*08e4*/ 	.word	0x000000ff
        /*08e8*/ 	.word	0x00022860
        /*08ec*/ 	.short	0x0100
        /*08ee*/ 	.byte	0x08
	.zero		1


	//   ....[8]....
        /*08f0*/ 	.word	0x000004f0
        /*08f4*/ 	.word	0x000000ff
        /*08f8*/ 	.word	0x00022858
        /*08fc*/ 	.short	0x0100
        /*08fe*/ 	.byte	0x08
	.zero		1


	//   ....[9]....
        /*0900*/ 	.word	0x00000500
        /*0904*/ 	.word	0x000000ff
        /*0908*/ 	.word	0x00022868
        /*090c*/ 	.short	0x0100
        /*090e*/ 	.byte	0x08
	.zero		1


	//   ....[10]....
        /*0910*/ 	.word	0x000005f0
        /*0914*/ 	.word	0x000000ff
        /*0918*/ 	.word	0x00022870
        /*091c*/ 	.short	0x0100
        /*091e*/ 	.byte	0x06
	.zero		1


	//   ....[11]....
        /*0920*/ 	.word	0x00000600
        /*0924*/ 	.word	0x000000ff
        /*0928*/ 	.word	0x00022880
        /*092c*/ 	.short	0x0100
        /*092e*/ 	.byte	0x06
	.zero		1


	//   ....[12]....
        /*0930*/ 	.word	0x00000610
        /*0934*/ 	.word	0x000000ff
        /*0938*/ 	.word	0x00022878
        /*093c*/ 	.short	0x0100
        /*093e*/ 	.byte	0x06
	.zero		1


	//   ....[13]....
        /*0940*/ 	.word	0x00000620
        /*0944*/ 	.word	0x000000ff
        /*0948*/ 	.word	0x00022888
        /*094c*/ 	.short	0x0100
        /*094e*/ 	.byte	0x06
	.zero		1


	//   ....[14]....
        /*0950*/ 	.word	0x00000750
        /*0954*/ 	.word	0x000000ff
        /*0958*/ 	.word	0x00022890
        /*095c*/ 	.short	0x0100
        /*095e*/ 	.byte	0x08
	.zero		1


	//   ....[15]....
        /*0960*/ 	.word	0x00000760
        /*0964*/ 	.word	0x000000ff
        /*0968*/ 	.word	0x000228a0
        /*096c*/ 	.short	0x0100
        /*096e*/ 	.byte	0x08
	.zero		1


	//   ....[16]....
        /*0970*/ 	.word	0x00000770
        /*0974*/ 	.word	0x000000ff
        /*0978*/ 	.word	0x00022898
        /*097c*/ 	.short	0x0100
        /*097e*/ 	.byte	0x08
	.zero		1


	//   ....[17]....
        /*0980*/ 	.word	0x00000780
        /*0984*/ 	.word	0x000000ff
        /*0988*/ 	.word	0x000228a8
        /*098c*/ 	.short	0x0100
        /*098e*/ 	.byte	0x08
	.zero		1


	//   ....[18]....
        /*0990*/ 	.word	0x000008b0
        /*0994*/ 	.word	0x000000ff
        /*0998*/ 	.word	0x000228b0
        /*099c*/ 	.short	0x0100
        /*099e*/ 	.byte	0x08
	.zero		1


	//   ....[19]....
        /*09a0*/ 	.word	0x000008c0
        /*09a4*/ 	.word	0x000000ff
        /*09a8*/ 	.word	0x000228c0
        /*09ac*/ 	.short	0x0100
        /*09ae*/ 	.byte	0x08
	.zero		1


	//   ....[20]....
        /*09b0*/ 	.word	0x000008d0
        /*09b4*/ 	.word	0x000000ff
        /*09b8*/ 	.word	0x000228b8
        /*09bc*/ 	.short	0x0100
        /*09be*/ 	.byte	0x08
	.zero		1


	//   ....[21]....
        /*09c0*/ 	.word	0x000008e0
        /*09c4*/ 	.word	0x000000ff
        /*09c8*/ 	.word	0x000228c8
        /*09cc*/ 	.short	0x0100
        /*09ce*/ 	.byte	0x08
	.zero		1


	//   ....[22]....
        /*09d0*/ 	.word	0x00001de0
        /*09d4*/ 	.word	0x00000008
        /*09d8*/ 	.word	0x00022800
        /*09dc*/ 	.short	0x010a
        /*09de*/ 	.byte	0x3f
	.zero		1


	//   ....[23]....
        /*09e0*/ 	.word	0x00001eb0
        /*09e4*/ 	.word	0x00000003
        /*09e8*/ 	.word	0x00022830
        /*09ec*/ 	.short	0x010a
        /*09ee*/ 	.byte	0x3f
	.zero		1


	//   ....[24]....
        /*09f0*/ 	.word	0x00001ef0
        /*09f4*/ 	.word	0x00000003
        /*09f8*/ 	.word	0x00022830
        /*09fc*/ 	.short	0x010a
        /*09fe*/ 	.byte	0x3f
	.zero		1


	//   ....[25]....
        /*0a00*/ 	.word	0x00002600
        /*0a04*/ 	.word	0x00000002
        /*0a08*/ 	.word	0x00000000
        /*0a0c*/ 	.short	0x0101
        /*0a0e*/ 	.byte	0x3f
	.zero		1


	//   ....[26]....
        /*0a10*/ 	.word	0x00004810
        /*0a14*/ 	.word	0x00000003
        /*0a18*/ 	.word	0x00022850
        /*0a1c*/ 	.short	0x010a
        /*0a1e*/ 	.byte	0x3f
	.zero		1


	//   ....[27]....
        /*0a20*/ 	.word	0x00004850
        /*0a24*/ 	.word	0x00000003
        /*0a28*/ 	.word	0x00022850
        /*0a2c*/ 	.short	0x010a
        /*0a2e*/ 	.byte	0x3f
	.zero		1


	//   ....[28]....
        /*0a30*/ 	.word	0x00004bd0
        /*0a34*/ 	.word	0x00000003
        /*0a38*/ 	.word	0x00000000
        /*0a3c*/ 	.short	0x0101
        /*0a3e*/ 	.byte	0x3f
	.zero		1


	//   ....[29]....
        /*0a40*/ 	.word	0x00004eb0
        /*0a44*/ 	.word	0x000000ff
        /*0a48*/ 	.word	0x00022830
        /*0a4c*/ 	.short	0x010a
        /*0a4e*/ 	.byte	0x1c
	.zero		1


	//   ....[30]....
        /*0a50*/ 	.word	0x00004ef0
        /*0a54*/ 	.word	0x000000ff
        /*0a58*/ 	.word	0x00022830
        /*0a5c*/ 	.short	0x010a
        /*0a5e*/ 	.byte	0x1c
	.zero		1


	//   ....[31]....
        /*0a60*/ 	.word	0x00005460
        /*0a64*/ 	.word	0x0000000a
        /*0a68*/ 	.word	0x00000000
        /*0a6c*/ 	.short	0x0101
        /*0a6e*/ 	.byte	0x3f
	.zero		1


	//   ....[32]....
        /*0a70*/ 	.word	0x00008040
        /*0a74*/ 	.word	0x000000ff
        /*0a78*/ 	.word	0x00022850
        /*0a7c*/ 	.short	0x010a
        /*0a7e*/ 	.byte	0x1c
	.zero		1


	//   ....[33]....
        /*0a80*/ 	.word	0x00008080
        /*0a84*/ 	.word	0x000000ff
        /*0a88*/ 	.word	0x00022850
        /*0a8c*/ 	.short	0x010a
        /*0a8e*/ 	.byte	0x1c
	.zero		1


	//   ....[34]....
        /*0a90*/ 	.word	0x00008380
        /*0a94*/ 	.word	0x000000b1
        /*0a98*/ 	.word	0x00000000
        /*0a9c*/ 	.short	0x0101
        /*0a9e*/ 	.byte	0x3f
	.zero		1


	//   ....[35]....
        /*0aa0*/ 	.word	0x000087b0
        /*0aa4*/ 	.word	0x000000ff
        /*0aa8*/ 	.word	0x00022830
        /*0aac*/ 	.short	0x010a
        /*0aae*/ 	.byte	0x1a
	.zero		1


	//   ....[36]....
        /*0ab0*/ 	.word	0x000087f0
        /*0ab4*/ 	.word	0x000000ff
        /*0ab8*/ 	.word	0x00022830
        /*0abc*/ 	.short	0x010a
        /*0abe*/ 	.byte	0x1a
	.zero		1


	//   ....[37]....
        /*0ac0*/ 	.word	0x000099d0
        /*0ac4*/ 	.word	0x00000099
        /*0ac8*/ 	.word	0x00000000
        /*0acc*/ 	.short	0x0101
        /*0ace*/ 	.byte	0x3f
	.zero		1


	//   ....[38]....
        /*0ad0*/ 	.word	0x0000a690
        /*0ad4*/ 	.word	0x000000ff
        /*0ad8*/ 	.word	0x00022850
        /*0adc*/ 	.short	0x010a
        /*0ade*/ 	.byte	0x1a
	.zero		1


	//   ....[39]....
        /*0ae0*/ 	.word	0x0000a6d0
        /*0ae4*/ 	.word	0x000000ff
        /*0ae8*/ 	.word	0x00022850
        /*0aec*/ 	.short	0x010a
        /*0aee*/ 	.byte	0x1a
	.zero		1


	//   ....[40]....
        /*0af0*/ 	.word	0x0000a9c0
        /*0af4*/ 	.word	0x000000b2
        /*0af8*/ 	.word	0x00000000
        /*0afc*/ 	.short	0x0101
        /*0afe*/ 	.byte	0x3f
	.zero		1


	//   ....[41]....
        /*0b00*/ 	.word	0x0000ab40
        /*0b04*/ 	.word	0x000000ff
        /*0b08*/ 	.word	0x00022830
        /*0b0c*/ 	.short	0x010a
        /*0b0e*/ 	.byte	0x1b
	.zero		1


	//   ....[42]....
        /*0b10*/ 	.word	0x0000ab80
        /*0b14*/ 	.word	0x000000ff
        /*0b18*/ 	.word	0x00022830
        /*0b1c*/ 	.short	0x010a
        /*0b1e*/ 	.byte	0x1b
	.zero		1


	//   ....[43]....
        /*0b20*/ 	.word	0x0000b160
        /*0b24*/ 	.word	0x00000004
        /*0b28*/ 	.word	0x00000000
        /*0b2c*/ 	.short	0x0101
        /*0b2e*/ 	.byte	0x3f
	.zero		1


	//   ....[44]....
        /*0b30*/ 	.word	0x0000db90
        /*0b34*/ 	.word	0x000000ff
        /*0b38*/ 	.word	0x00022850
        /*0b3c*/ 	.short	0x010a
        /*0b3e*/ 	.byte	0x1b
	.zero		1


	//   ....[45]....
        /*0b40*/ 	.word	0x0000dbd0
        /*0b44*/ 	.word	0x000000ff
        /*0b48*/ 	.word	0x00022850
        /*0b4c*/ 	.short	0x010a
        /*0b4e*/ 	.byte	0x1b
	.zero		1


	//   ....[46]....
        /*0b50*/ 	.word	0x0000dec0
        /*0b54*/ 	.word	0x000000b1
        /*0b58*/ 	.word	0x00000000
        /*0b5c*/ 	.short	0x0101
        /*0b5e*/ 	.byte	0x3f
	.zero		1


	//   ....[47]....
        /*0b60*/ 	.word	0x00010390
        /*0b64*/ 	.word	0x00000097
        /*0b68*/ 	.word	0x00000000
        /*0b6c*/ 	.short	0x0101
        /*0b6e*/ 	.byte	0x3f
	.zero		1


	//   ....[48]....
        /*0b70*/ 	.word	0x00013560
        /*0b74*/ 	.word	0x00000000
        /*0b78*/ 	.word	0x00022840
        /*0b7c*/ 	.short	0x010a
        /*0b7e*/ 	.byte	0x3f
	.zero		1


	//   ....[49]....
        /*0b80*/ 	.word	0x000142c0
        /*0b84*/ 	.word	0x00000008
        /*0b88*/ 	.word	0x00022800
        /*0b8c*/ 	.short	0x0107
        /*0b8e*/ 	.byte	0x3f
	.zero		1


	//   ....[50]....
        /*0b90*/ 	.word	0x000143c0
        /*0b94*/ 	.word	0x00000002
        /*0b98*/ 	.word	0x00022800
        /*0b9c*/ 	.short	0x0101
        /*0b9e*/ 	.byte	0x3f
	.zero		1


	//   ....[51]....
        /*0ba0*/ 	.word	0x000143e0
        /*0ba4*/ 	.word	0x00000002
        /*0ba8*/ 	.word	0x00022820
        /*0bac*/ 	.short	0x010a
        /*0bae*/ 	.byte	0x3f
	.zero		1


	//   ....[52]....
        /*0bb0*/ 	.word	0x000144f0
        /*0bb4*/ 	.word	0x00000002
        /*0bb8*/ 	.word	0x00022860
        /*0bbc*/ 	.short	0x010a
        /*0bbe*/ 	.byte	0x3f
	.zero		1


	//   ....[53]....
        /*0bc0*/ 	.word	0x00014db0
        /*0bc4*/ 	.word	0x00000003
        /*0bc8*/ 	.word	0x00022840
        /*0bcc*/ 	.short	0x010a
        /*0bce*/ 	.byte	0x3f
	.zero		1


	//   ....[54]....
        /*0bd0*/ 	.word	0x00015000
        /*0bd4*/ 	.word	0x00000003
        /*0bd8*/ 	.word	0x00022860
        /*0bdc*/ 	.short	0x010a
        /*0bde*/ 	.byte	0x3f
	.zero		1


	//   ....[55]....
        /*0be0*/ 	.word	0x00015860
        /*0be4*/ 	.word	0x00000002
        /*0be8*/ 	.word	0x00022840
        /*0bec*/ 	.short	0x010a
        /*0bee*/ 	.byte	0x3f
	.zero		1


	//   ....[56]....
        /*0bf0*/ 	.word	0x00015aa0
        /*0bf4*/ 	.word	0x00000002
        /*0bf8*/ 	.word	0x00022860
        /*0bfc*/ 	.short	0x010a
        /*0bfe*/ 	.byte	0x3f
	.zero		1


	//   ....[57]....
        /*0c00*/ 	.word	0x00016270
        /*0c04*/ 	.word	0x00000003
        /*0c08*/ 	.word	0x00022840
        /*0c0c*/ 	.short	0x010a
        /*0c0e*/ 	.byte	0x3f
	.zero		1


	//   ....[58]....
        /*0c10*/ 	.word	0x000164c0
        /*0c14*/ 	.word	0x00000003
        /*0c18*/ 	.word	0x00022860
        /*0c1c*/ 	.short	0x010a
        /*0c1e*/ 	.byte	0x3f
	.zero		1


	//   ....[59]....
        /*0c20*/ 	.word	0x00017900
        /*0c24*/ 	.word	0x00000000
        /*0c28*/ 	.word	0x00022820
        /*0c2c*/ 	.short	0x010a
        /*0c2e*/ 	.byte	0x3f
	.zero		1


	//   ....[60]....
        /*0c30*/ 	.word	0x00017ac0
        /*0c34*/ 	.word	0x00000006
        /*0c38*/ 	.word	0x00000000
        /*0c3c*/ 	.short	0x010a
        /*0c3e*/ 	.byte	0x3f
	.zero		1


	//   ....[61]....
        /*0c40*/ 	.word	0x00017b30
        /*0c44*/ 	.word	0x00000007
        /*0c48*/ 	.word	0x00000000
        /*0c4c*/ 	.short	0x010a
        /*0c4e*/ 	.byte	0x3f
	.zero		1


	//   ....[62]....
        /*0c50*/ 	.word	0x00017ba0
        /*0c54*/ 	.word	0x00000004
        /*0c58*/ 	.word	0x00000000
        /*0c5c*/ 	.short	0x010a
        /*0c5e*/ 	.byte	0x3f
	.zero		1


	//   ....[63]....
        /*0c60*/ 	.word	0x00017bd0
        /*0c64*/ 	.word	0x00000003
        /*0c68*/ 	.word	0x00000000
        /*0c6c*/ 	.short	0x010a
        /*0c6e*/ 	.byte	0x3f
	.zero		1


	//   ....[64]....
        /*0c70*/ 	.word	0x00017c30
        /*0c74*/ 	.word	0x00000008
        /*0c78*/ 	.word	0x00022800
        /*0c7c*/ 	.short	0x010a
        /*0c7e*/ 	.byte	0x3f
	.zero		1


	//   ....[65]....
        /*0c80*/ 	.word	0x00017c80
        /*0c84*/ 	.word	0x00000003
        /*0c88*/ 	.word	0x00022830
        /*0c8c*/ 	.short	0x010a
        /*0c8e*/ 	.byte	0x3f
	.zero		1


	//   ....[66]....
        /*0c90*/ 	.word	0x00017cd0
        /*0c94*/ 	.word	0x00000003
        /*0c98*/ 	.word	0x00022850
        /*0c9c*/ 	.short	0x010a
        /*0c9e*/ 	.byte	0x3f
	.zero		1


	//   ....[67]....
        /*0ca0*/ 	.word	0x00017d30
        /*0ca4*/ 	.word	0x00000007
        /*0ca8*/ 	.word	0x00022830
        /*0cac*/ 	.short	0x010a
        /*0cae*/ 	.byte	0x3f
	.zero		1


	//   ....[68]....
        /*0cb0*/ 	.word	0x00017d80
        /*0cb4*/ 	.word	0x000000b1
        /*0cb8*/ 	.word	0x00022850
        /*0cbc*/ 	.short	0x010a
        /*0cbe*/ 	.byte	0x3f
	.zero		1


	//   ....[69]....
        /*0cc0*/ 	.word	0x00017de0
        /*0cc4*/ 	.word	0x00000004
        /*0cc8*/ 	.word	0x00022830
        /*0ccc*/ 	.short	0x010a
        /*0cce*/ 	.byte	0x3f
	.zero		1


	//   ....[70]....
        /*0cd0*/ 	.word	0x00017e30
        /*0cd4*/ 	.word	0x000000b2
        /*0cd8*/ 	.word	0x00022850
        /*0cdc*/ 	.short	0x010a
        /*0cde*/ 	.byte	0x3f
	.zero		1


	//   ....[71]....
        /*0ce0*/ 	.word	0x00017e90
        /*0ce4*/ 	.word	0x00000005
        /*0ce8*/ 	.word	0x00022830
        /*0cec*/ 	.short	0x010a
        /*0cee*/ 	.byte	0x3f
	.zero		1


	//   ....[72]....
        /*0cf0*/ 	.word	0x00017ee0
        /*0cf4*/ 	.word	0x000000b1
        /*0cf8*/ 	.word	0x00022850
        /*0cfc*/ 	.short	0x010a
        /*0cfe*/ 	.byte	0x3f
	.zero		1


	//   ....[73]....
        /*0d00*/ 	.word	0x00018080
        /*0d04*/ 	.word	0x00000000
        /*0d08*/ 	.word	0x00022840
        /*0d0c*/ 	.short	0x010a
        /*0d0e*/ 	.byte	0x3f
	.zero		1


	//   ....[74]....
        /*0d10*/ 	.word	0x00018b30
        /*0d14*/ 	.word	0x00000002
        /*0d18*/ 	.word	0x00022820
        /*0d1c*/ 	.short	0x010a
        /*0d1e*/ 	.byte	0x3f
	.zero		1


	//   ....[75]....
        /*0d20*/ 	.word	0x00018b80
        /*0d24*/ 	.word	0x00000002
        /*0d28*/ 	.word	0x00022860
        /*0d2c*/ 	.short	0x010a
        /*0d2e*/ 	.byte	0x3f
	.zero		1


	//   ....[76]....
        /*0d30*/ 	.word	0x00018bd0
        /*0d34*/ 	.word	0x00000003
        /*0d38*/ 	.word	0x00022840
        /*0d3c*/ 	.short	0x010a
        /*0d3e*/ 	.byte	0x3f
	.zero		1


	//   ....[77]....
        /*0d40*/ 	.word	0x00018c20
        /*0d44*/ 	.word	0x00000003
        /*0d48*/ 	.word	0x00022860
        /*0d4c*/ 	.short	0x010a
        /*0d4e*/ 	.byte	0x3f
	.zero		1


	//   ....[78]....
        /*0d50*/ 	.word	0x00018c70
        /*0d54*/ 	.word	0x00000002
        /*0d58*/ 	.word	0x00022840
        /*0d5c*/ 	.short	0x010a
        /*0d5e*/ 	.byte	0x3f
	.zero		1


	//   ....[79]....
        /*0d60*/ 	.word	0x00018cc0
        /*0d64*/ 	.word	0x00000002
        /*0d68*/ 	.word	0x00022860
        /*0d6c*/ 	.short	0x010a
        /*0d6e*/ 	.byte	0x3f
	.zero		1


	//   ....[80]....
        /*0d70*/ 	.word	0x00018d10
        /*0d74*/ 	.word	0x00000003
        /*0d78*/ 	.word	0x00022840
        /*0d7c*/ 	.short	0x010a
        /*0d7e*/ 	.byte	0x3f
	.zero		1


	//   ....[81]....
        /*0d80*/ 	.word	0x00018d60
        /*0d84*/ 	.word	0x00000003
        /*0d88*/ 	.word	0x00022860
        /*0d8c*/ 	.short	0x010a
        /*0d8e*/ 	.byte	0x3f
	.zero		1


	//   ....[82]....
        /*0d90*/ 	.word	0x000196f0
        /*0d94*/ 	.word	0x00000000
        /*0d98*/ 	.word	0x00022820
        /*0d9c*/ 	.short	0x010a
        /*0d9e*/ 	.byte	0x3f
	.zero		1


	//   ....[83]....
        /*0da0*/ 	.word	0x00019890
        /*0da4*/ 	.word	0x00000006
        /*0da8*/ 	.word	0x00000000
        /*0dac*/ 	.short	0x010a
        /*0dae*/ 	.byte	0x3f
	.zero		1


	//   ....[84]....
        /*0db0*/ 	.word	0x000198e0
        /*0db4*/ 	.word	0x00000007
        /*0db8*/ 	.word	0x00000000
        /*0dbc*/ 	.short	0x010a
        /*0dbe*/ 	.byte	0x3f
	.zero		1


	//   ....[85]....
        /*0dc0*/ 	.word	0x00019930
        /*0dc4*/ 	.word	0x00000004
        /*0dc8*/ 	.word	0x00000000
        /*0dcc*/ 	.short	0x010a
        /*0dce*/ 	.byte	0x3f
	.zero		1


	//----- nvinfo : EIATTR_NUM_MBARRIERS
	.align		4
.L_1395:
        /*0dd0*/ 	.byte	0x03, 0x38
        /*0dd2*/ 	.short	0x0016


	//----- nvinfo : EIATTR_EXIT_INSTR_OFFSETS
	.align		4
        /*0dd4*/ 	.byte	0x04, 0x1c
        /*0dd6*/ 	.short	(.L_1397 - .L_1396)


	//   ....[0]....
.L_1396:
        /*0dd8*/ 	.word	0x00000a80


	//   ....[1]....
        /*0ddc*/ 	.word	0x000116f0


	//   ....[2]....
        /*0de0*/ 	.word	0x00017c20


	//----- nvinfo : EIATTR_MAX_THREADS
	.align		4
.L_1397:
        /*0de4*/ 	.byte	0x04, 0x05
        /*0de6*/ 	.short	(.L_1399 - .L_1398)
.L_1398:
        /*0de8*/ 	.word	0x00000180
        /*0dec*/ 	.word	0x00000001
        /*0df0*/ 	.word	0x00000001


	//----- nvinfo : EIATTR_CRS_STACK_SIZE
	.align		4
.L_1399:
        /*0df4*/ 	.byte	0x04, 0x1e
        /*0df6*/ 	.short	(.L_1401 - .L_1400)
.L_1400:
        /*0df8*/ 	.word	0x00000000


	//----- nvinfo : EIATTR_CBANK_PARAM_SIZE
	.align		4
.L_1401:
        /*0dfc*/ 	.byte	0x03, 0x19
        /*0dfe*/ 	.short	0x0af0


	//----- nvinfo : EIATTR_PARAM_CBANK
	.align		4
        /*0e00*/ 	.byte	0x04, 0x0a
        /*0e02*/ 	.short	(.L_1403 - .L_1402)
	.align		4
.L_1402:
        /*0e04*/ 	.word	index@(.nv.constant0._ZN7cutlass13device_kernelIN5flash11enable_sm90INS1_16FlashAttnFwdSm90INS1_25CollectiveMainloopFwdSm90ILi2EN4cute5tupleIJNS5_1CILi1EEES8_S8_EEENS6_IJNS7_ILi128EEENS7_ILi96EEENS7_ILi64EEEEEELi256ENS_6half_tEfNS_4arch4Sm90ELb0ELb1ELb1ELb1ELb0ELb0ELb0ELb1ELb0ELb1ELb0ELb0EEENS1_21CollectiveEpilogueFwdINS6_IJSA_NS7_ILi256EEESB_EEES9_SE_SG_Li256ELb1ELb1ELb0ELb0EEENS1_36VarlenDynamicPersistentTileSchedulerILi128ELi96ELi256ELi128ELb0ELb1ELb1ELb1ELb0ELb1EEEEEEEEEvNT_6ParamsE)
        /*0e08*/ 	.short	0x0210
        /*0e0a*/ 	.short	0x0af0


	//----- nvinfo : EIATTR_SW_WAR
	.align		4
.L_1403:
        /*0e0c*/ 	.byte	0x04, 0x36
        /*0e0e*/ 	.short	(.L_1405 - .L_1404)
.L_1404:
        /*0e10*/ 	.word	0x00000008
.L_1405:


//--------------------- .nv.info._ZN7cutlass13device_kernelIN5flash11enable_sm90INS1_16FlashAttnFwdSm90INS1_25CollectiveMainloopFwdSm90ILi2EN4cute5tupleIJNS5_1CILi1EEES8_S8_EEENS6_IJNS7_ILi128EEENS7_ILi96EEENS7_ILi64EEEEEELi256ENS_6half_tEfNS_4arch4Sm90ELb0ELb1ELb1ELb1ELb0ELb1ELb0ELb1ELb0ELb1ELb0ELb0EEENS1_21CollectiveEpilogueFwdINS6_IJSA_NS7_ILi256EEESB_EEES9_SE_SG_Li256ELb1ELb1ELb0ELb0EEENS1_36VarlenDynamicPersistentTileSchedulerILi128ELi96ELi256ELi128ELb0ELb1ELb1ELb1ELb0ELb1EEEEEEEEEvNT_6ParamsE --------------------------
	.section	.nv.info._ZN7cutlass13device_kernelIN5flash11enable_sm90INS1_16FlashAttnFwdSm90INS1_25CollectiveMainloopFwdSm90ILi2EN4cute5tupleIJNS5_1CILi1EEES8_S8_EEENS6_IJNS7_ILi128EEENS7_ILi96EEENS7_ILi64EEEEEELi256ENS_6half_tEfNS_4arch4Sm90ELb0ELb1ELb1ELb1ELb0ELb1ELb0ELb1ELb0ELb1ELb0ELb0EEENS1_21CollectiveEpilogueFwdINS6_IJSA_NS7_ILi256EEESB_EEES9_SE_SG_Li256ELb1ELb1ELb0ELb0EEENS1_36VarlenDynamicPersistentTileSchedulerILi128ELi96ELi256ELi128ELb0ELb1ELb1ELb1ELb0ELb1EEEEEEEEEvNT_6ParamsE,"",@"SHT_CUDA_INFO"
	.sectionflags	@""
	.align	4


	//----- nvinfo : EIATTR_CUDA_API_VERSION
	.align		4
        /*0000*/ 	.byte	0x04, 0x37
        /*0002*/ 	.short	(.L_1407 - .L_1406)
.L_1406:
        /*0004*/ 	.word	0x00000082


	//----- nvinfo : EIATTR_KPARAM_INFO
	.align		4
.L_1407:
        /*0008*/ 	.byte	0x04, 0x17
        /*000a*/ 	.short	(.L_1409 - .L_1408)
.L_1408:
        /*000c*/ 	.word	0x00000000
        /*0010*/ 	.short	0x0000
        /*0012*/ 	.short	0x0070
        /*0014*/ 	.byte	0x00, 0xf0, 0x01, 0x2a


	//----- nvinfo : EIATTR_SPARSE_MMA_MASK
	.align		4
.L_1409:
        /*0018*/ 	.byte	0x03, 0x50
        /*001a*/ 	.short	0x0000


	//----- nvinfo : EIATTR_MAXREG_COUNT
	.align		4
        /*001c*/ 	.byte	0x03, 0x1b
        /*001e*/ 	.short	0x00a8


	//----- nvinfo : EIATTR_NUM_BARRIERS
	.align		4
        /*0020*/ 	.byte	0x02, 0x4c
        /*0022*/ 	.byte	0x10
	.zero		1


	//----- nvinfo : EIATTR_EXTERNS
	.align		4
        /*0024*/ 	.byte	0x04, 0x0f
        /*0026*/ 	.short	(.L_1411 - .L_1410)


	//   ....[0]....
	.align		4
.L_1410:
        /*0028*/ 	.word	index@(__assertfail)


	//----- nvinfo : EIATTR_ANNOTATIONS
	.align		4
.L_1411:
        /*002c*/ 	.byte	0x04, 0x55
        /*002e*/ 	.short	(.L_1413 - .L_1412)


	//   ....[0]....
.L_1412:
        /* <DEDUP_REMOVED lines=79> */


	//----- nvinfo : EIATTR_MERCURY_ISA_VERSION
	.align		4
.L_1413:
        /*0510*/ 	.byte	0x03, 0x5f
        /*0512*/ 	.short	0x0101


	//----- nvinfo : EIATTR_UNUSED_LOAD_BYTE_OFFSET
	.align		4
        /*0514*/ 	.byte	0x04, 0x44
        /*0516*/ 	.short	(.L_1415 - .L_1414)


	//   ....[0]....
.L_1414:
        /*0518*/ 	.word	0x00000ac0
        /*051c*/ 	.word	0x0000fff0


	//   ....[1]....
        /*0520*/ 	.word	0x00016490
        /*0524*/ 	.word	0x0000fff0


	//----- nvinfo : EIATTR_INT_WARP_WIDE_INSTR_OFFSETS
	.align		4
.L_1415:
        /*0528*/ 	.byte	0x04, 0x31
        /*052a*/ 	.short	(.L_1417 - .L_1416)


	//   ....[0]....
.L_1416:
        /*052c*/ 	.word	0x00000180


	//   ....[1]....
        /*0530*/ 	.word	0x00000220


	//   ....[2]....
        /*0534*/ 	.word	0x00000290


	//   ....[3]....
        /*0538*/ 	.word	0x0001c240


	//   ....[4]....
        /*053c*/ 	.word	0x0001c2d0


	//   ....[5]....
        /*0540*/ 	.word	0x00020040


	//   ....[6]....
        /*0544*/ 	.word	0x000200d0


	//----- nvinfo : EIATTR_COOP_GROUP_MASK_REGIDS
	.align		4
.L_1417:
        /*0548*/ 	.byte	0x04, 0x29
        /*054a*/ 	.short	(.L_1419 - .L_1418)


	//   ....[0]....
.L_1418:
        /*054c*/ 	.word	0xffffffff


	//   ....[1]....
        /*0550*/ 	.word	0xffffffff


	//   ....[2]....
        /*0554*/ 	.word	0xffffffff


	//   ....[3]....
        /*0558*/ 	.word	0xffffffff


	//   ....[4]....
        /*055c*/ 	.word	0xffffffff


	//   ....[5]....
        /*0560*/ 	.word	0xffffffff


	//   ....[6]....
        /*0564*/ 	.word	0xffffffff


	//   ....[7]....
        /*0568*/ 	.word	0xffffffff


	//   ....[8]....
        /*056c*/ 	.word	0xffffffff


	//   ....[9]....
        /*0570*/ 	.word	0xffffffff


	//   ....[10]....
        /*0574*/ 	.word	0xffffffff


	//   ....[11]....
        /*0578*/ 	.word	0xffffffff


	//   ....[12]....
        /*057c*/ 	.word	0xffffffff


	//   ....[13]....
        /*0580*/ 	.word	0xffffffff


	//   ....[14]....
        /*0584*/ 	.word	0xffffffff


	//   ....[15]....
        /*0588*/ 	.word	0xffffffff


	//   ....[16]....
        /*058c*/ 	.word	0xffffffff


	//   ....[17]....
        /*0590*/ 	.word	0xffffffff


	//   ....[18]....
        /*0594*/ 	.word	0xffffffff


	//   ....[19]....
        /*0598*/ 	.word	0xffffffff


	//   ....[20]....
        /*059c*/ 	.word	0xffffffff


	//   ....[21]....
        /*05a0*/ 	.word	0xffffffff


	//   ....[22]....
        /*05a4*/ 	.word	0xffffffff


	//   ....[23]....
        /*05a8*/ 	.word	0xffffffff


	//   ....[24]....
        /*05ac*/ 	.word	0xffffffff


	//   ....[25]....
        /*05b0*/ 	.word	0xffffffff


	//   ....[26]....
        /*05b4*/ 	.word	0xffffffff


	//   ....[27]....
        /*05b8*/ 	.word	0xffffffff


	//   ....[28]....
        /*05bc*/ 	.word	0xffffffff


	//   ....[29]....
        /*05c0*/ 	.word	0xffffffff


	//   ....[30]....
        /*05c4*/ 	.word	0xffffffff


	//   ....[31]....
        /*05c8*/ 	.word	0xffffffff


	//   ....[32]....
        /*05cc*/ 	.word	0xffffffff


	//   ....[33]....
        /*05d0*/ 	.word	0xffffffff


	//   ....[34]....
        /*05d4*/ 	.word	0xffffffff


	//   ....[35]....
        /*05d8*/ 	.word	0xffffffff


	//   ....[36]....
        /*05dc*/ 	.word	0xffffffff


	//   ....[37]....
        /*05e0*/ 	.word	0xffffffff


	//   ....[38]....
        /*05e4*/ 	.word	0xffffffff


	//   ....[39]....
        /*05e8*/ 	.word	0xffffffff


	//   ....[40]....
        /*05ec*/ 	.word	0xffffffff


	//   ....[41]....
        /*05f0*/ 	.word	0xffffffff


	//   ....[42]....
        /*05f4*/ 	.word	0xffffffff


	//   ....[43]....
        /*05f8*/ 	.word	0xffffffff


	//   ....[44]....
        /*05fc*/ 	.word	0xffffffff


	//   ....[45]....
        /*0600*/ 	.word	0xffffffff


	//   ....[46]....
        /*0604*/ 	.word	0xffffffff


	//   ....[47]....
        /*0608*/ 	.word	0xffffffff


	//   ....[48]....
        /*060c*/ 	.word	0xffffffff


	//   ....[49]....
        /*0610*/ 	.word	0xffffffff


	//   ....[50]....
        /*0614*/ 	.word	0xffffffff


	//   ....[51]....
        /*0618*/ 	.word	0xffffffff


	//   ....[52]....
        /*061c*/ 	.word	0xffffffff


	//   ....[53]....
        /*0620*/ 	.word	0xffffffff


	//   ....[54]....
        /*0624*/ 	.word	0xffffffff


	//   ....[55]....
        /*0628*/ 	.word	0xffffffff


	//   ....[56]....
        /*062c*/ 	.word	0xffffffff


	//   ....[57]....
        /*0630*/ 	.word	0xffffffff


	//   ....[58]....
        /*0634*/ 	.word	0xffffffff


	//   ....[59]....
        /*0638*/ 	.word	0xffffffff


	//   ....[60]....
        /*063c*/ 	.word	0xffffffff


	//   ....[61]....
        /*0640*/ 	.word	0xffffffff


	//   ....[62]....
        /*0644*/ 	.word	0xffffffff


	//   ....[63]....
        /*0648*/ 	.word	0xffffffff


	//   ....[64]....
        /*064c*/ 	.word	0xffffffff


	//   ....[65]....
        /*0650*/ 	.word	0xffffffff


	//   ....[66]....
        /*0654*/ 	.word	0xffffffff


	//   ....[67]....
        /*0658*/ 	.word	0xffffffff


	//   ....[68]....
        /*065c*/ 	.word	0xffffffff


	//   ....[69]....
        /*0660*/ 	.word	0xffffffff


	//   ....[70]....
        /*0664*/ 	.word	0xffffffff


	//   ....[71]....
        /*0668*/ 	.word	0xffffffff


	//   ....[72]....
        /*066c*/ 	.word	0xffffffff


	//   ....[73]....
        /*0670*/ 	.word	0xffffffff


	//   ....[74]....
        /*0674*/ 	.word	0xffffffff


	//   ....[75]....
        /*0678*/ 	.word	0xffffffff


	//   ....[76]....
        /*067c*/ 	.word	0xffffffff


	//   ....[77]....
        /*0680*/ 	.word	0xffffffff


	//   ....[78]....
        /*0684*/ 	.word	0xffffffff


	//   ....[79]....
        /*0688*/ 	.word	0xffffffff


	//   ....[80]....
        /*068c*/ 	.word	0xffffffff


	//   ....[81]....
        /*0690*/ 	.word	0xffffffff


	//   ....[82]....
        /*0694*/ 	.word	0xffffffff


	//   ....[83]....
        /*0698*/ 	.word	0xffffffff


	//   ....[84]....
        /*069c*/ 	.word	0xffffffff


	//   ....[85]....
        /*06a0*/ 	.word	0xffffffff


	//   ....[86]....
        /*06a4*/ 	.word	0xffffffff


	//   ....[87]....
        /*06a8*/ 	.word	0xffffffff


	//   ....[88]....
        /*06ac*/ 	.word	0xffffffff


	//   ....[89]....
        /*06b0*/ 	.word	0xffffffff


	//   ....[90]....
        /*06b4*/ 	.word	0xffffffff


	//   ....[91]....
        /*06b8*/ 	.word	0xffffffff


	//   ....[92]....
        /*06bc*/ 	.word	0xffffffff


	//   ....[93]....
        /*06c0*/ 	.word	0xffffffff


	//   ....[94]....
        /*06c4*/ 	.word	0xffffffff


	//   ....[95]....
        /*06c8*/ 	.word	0xffffffff


	//   ....[96]....
        /*06cc*/ 	.word	0xffffffff


	//   ....[97]....
        /*06d0*/ 	.word	0xffffffff


	//   ....[98]....
        /*06d4*/ 	.word	0xffffffff


	//   ....[99]....
        /*06d8*/ 	.word	0xffffffff


	//   ....[100]....
        /*06dc*/ 	.word	0xffffffff


	//   ....[101]....
        /*06e0*/ 	.word	0xffffffff


	//   ....[102]....
        /*06e4*/ 	.word	0xffffffff


	//   ....[103]....
        /*06e8*/ 	.word	0xffffffff


	//   ....[104]....
        /*06ec*/ 	.word	0xffffffff


	//   ....[105]....
        /*06f0*/ 	.word	0xffffffff


	//   ....[106]....
        /*06f4*/ 	.word	0xffffffff


	//   ....[107]....
        /*06f8*/ 	.word	0xffffffff


	//   ....[108]....
        /*06fc*/ 	.word	0xffffffff


	//   ....[109]....
        /*0700*/ 	.word	0xffffffff


	//   ....[110]....
        /*0704*/ 	.word	0xffffffff


	//   ....[111]....
        /*0708*/ 	.word	0xffffffff


	//   ....[112]....
        /*070c*/ 	.word	0xffffffff


	//   ....[113]....
        /*0710*/ 	.word	0xffffffff


	//   ....[114]....
        /*0714*/ 	.word	0xffffffff


	//   ....[115]....
        /*0718*/ 	.word	0xffffffff


	//   ....[116]....
        /*071c*/ 	.word	0xffffffff


	//   ....[117]....
        /*0720*/ 	.word	0xffffffff


	//   ....[118]....
        /*0724*/ 	.word	0xffffffff


	//   ....[119]....
        /*0728*/ 	.word	0xffffffff


	//   ....[120]....
        /*072c*/ 	.word	0xffffffff


	//   ....[121]....
        /*0730*/ 	.word	0xffffffff


	//   ....[122]....
        /*0734*/ 	.word	0x0500000f


	//   ....[123]....
        /*0738*/ 	.word	0x0500000f


	//   ....[124]....
        /*073c*/ 	.word	0x0500000f


	//   ....[125]....
        /*0740*/ 	.word	0x0500000f


	//   ....[126]....
        /*0744*/ 	.word	0x0500000f


	//   ....[127]....
        /*0748*/ 	.word	0x0500000f


	//   ....[128]....
        /*074c*/ 	.word	0x0500000f


	//   ....[129]....
        /*0750*/ 	.word	0x0500000f


	//   ....[130]....
        /*0754*/ 	.word	0x0500000f


	//   ....[131]....
        /*0758*/ 	.word	0x0500000f


	//   ....[132]....
        /*075c*/ 	.word	0x0500000f


	//   ....[133]....
        /*0760*/ 	.word	0x0500000f


	//   ....[134]....
        /*0764*/ 	.word	0x0500000f


	//   ....[135]....
        /*0768*/ 	.word	0x0500000f


	//   ....[136]....
        /*076c*/ 	.word	0x0500000f


	//   ....[137]....
        /*0770*/ 	.word	0x0500000f


	//   ....[138]....
        /*0774*/ 	.word	0x0500000f


	//   ....[139]....
        /*0778*/ 	.word	0x0500000f


	//   ....[140]....
        /*077c*/ 	.word	0x0500000f


	//   ....[141]....
        /*0780*/ 	.word	0x0500000f


	//   ....[142]....
        /*0784*/ 	.word	0x0500000f


	//   ....[143]....
        /*0788*/ 	.word	0x0500000f


	//   ....[144]....
        /*078c*/ 	.word	0x0500000f


	//   ....[145]....
        /*0790*/ 	.word	0x0500000f


	//   ....[146]....
        /*0794*/ 	.word	0x0500000f


	//   ....[147]....
        /*0798*/ 	.word	0x0500000f


	//   ....[148]....
        /*079c*/ 	.word	0x0500000f


	//   ....[149]....
        /*07a0*/ 	.word	0x0500000f


	//   ....[150]....
        /*07a4*/ 	.word	0x0500000f


	//   ....[151]....
        /*07a8*/ 	.word	0x0500000f


	//   ....[152]....
        /*07ac*/ 	.word	0x0500000f


	//   ....[153]....
        /*07b0*/ 	.word	0x0500000f


	//   ....[154]....
        /*07b4*/ 	.word	0x0500000f


	//   ....[155]....
        /*07b8*/ 	.word	0x0500000f


	//   ....[156]....
        /*07bc*/ 	.word	0x0500000f


	//   ....[157]....
        /*07c0*/ 	.word	0x0500000f


	//   ....[158]....
        /*07c4*/ 	.word	0x0500000f


	//   ....[159]....
        /*07c8*/ 	.word	0x0500000f


	//   ....[160]....
        /*07cc*/ 	.word	0x0500000f


	//   ....[161]....
        /*07d0*/ 	.word	0x0500000f


	//   ....[162]....
        /*07d4*/ 	.word	0x0500000f


	//   ....[163]....
        /*07d8*/ 	.word	0x0500000f


	//   ....[164]....
        /*07dc*/ 	.word	0x0500000f


	//   ....[165]....
        /*07e0*/ 	.word	0x0500000f


	//   ....[166]....
        /*07e4*/ 	.word	0x0500000f


	//   ....[167]....
        /*07e8*/ 	.word	0x0500000f


	//   ....[168]....
        /*07ec*/ 	.word	0x0500000f


	//   ....[169]....
        /*07f0*/ 	.word	0x0500000f


	//   ....[170]....
        /*07f4*/ 	.word	0x0500000f


	//   ....[171]....
        /*07f8*/ 	.word	0x0500000f


	//   ....[172]....
        /*07fc*/ 	.word	0x0500000f


	//   ....[173]....
        /*0800*/ 	.word	0x0500000f


	//   ....[174]....
        /*0804*/ 	.word	0x0500000f


	//   ....[175]....
        /*0808*/ 	.word	0x0500000f


	//   ....[176]....
        /*080c*/ 	.word	0x0500000f


	//   ....[177]....
        /*0810*/ 	.word	0x0500000f


	//   ....[178]....
        /*0814*/ 	.word	0x0500000f


	//   ....[179]....
        /*0818*/ 	.word	0x0500000f


	//   ....[180]....
        /*081c*/ 	.word	0x0500000f


	//   ....[181]....
        /*0820*/ 	.word	0x0500000f


	//   ....[182]....
        /*0824*/ 	.word	0x0500000f


	//----- nvinfo : EIATTR_COOP_GROUP_INSTR_OFFSETS
	.align		4
.L_1419:
        /*0828*/ 	.byte	0x04, 0x28
        /*082a*/ 	.short	(.L_1421 - .L_1420)


	//   ....[0]....
.L_1420:
        /*082c*/ 	.word	0x00000060


	//   ....[1]....
        /*0830*/ 	.word	0x00000190


	//   ....[2]....
        /*0834*/ 	.word	0x00000240


	//   ....[3]....
        /*0838*/ 	.word	0x00000400


	//   ....[4]....
        /*083c*/ 	.word	0x00000560


	//   ....[5]....
        /*0840*/ 	.word	0x00000680


	//   ....[6]....
        /*0844*/ 	.word	0x000007e0


	//   ....[7]....
        /*0848*/ 	.word	0x000062d0


	//   ....[8]....
        /*084c*/ 	.word	0x000069f0


	//   ....[9]....
        /*0850*/ 	.word	0x00006a00


	//   ....[10]....
        /*0854*/ 	.word	0x00006a10


	//   ....[11]....
        /*0858*/ 	.word	0x00006a20


	//   ....[12]....
        /*085c*/ 	.word	0x00006d10


	//   ....[13]....
        /*0860*/ 	.word	0x00006d20


	//   ....[14]....
        /*0864*/ 	.word	0x00006d30


	//   ....[15]....
        /*0868*/ 	.word	0x00006d40


	//   ....[16]....
        /*086c*/ 	.word	0x00007f30


	//   ....[17]....
        /*0870*/ 	.word	0x00007f50


	//   ....[18]....
        /*0874*/ 	.word	0x00007f60


	//   ....[19]....
        /*0878*/ 	.word	0x00007f70


	//   ....[20]....
        /*087c*/ 	.word	0x00008050


	//   ....[21]....
        /*0880*/ 	.word	0x00008060


	//   ....[22]....
        /*0884*/ 	.word	0x00008120


	//   ....[23]....
        /*0888*/ 	.word	0x00008150


	//   ....[24]....
        /*088c*/ 	.word	0x00009900


	//   ....[25]....
        /*0890*/ 	.word	0x0000a230


	//   ....[26]....
        /*0894*/ 	.word	0x0000aca0


	//   ....[27]....
        /*0898*/ 	.word	0x0000ad80


	//   ....[28]....
        /*089c*/ 	.word	0x0000b340


	//   ....[29]....
        /*08a0*/ 	.word	0x0000b3b0


	//   ....[30]....
        /*08a4*/ 	.word	0x0000c650


	//   ....[31]....
        /*08a8*/ 	.word	0x0000cf30


	//   ....[32]....
        /*08ac*/ 	.word	0x0000dd10


	//   ....[33]....
        /*08b0*/ 	.word	0x0000de70


	//   ....[34]....
        /*08b4*/ 	.word	0x0000e7a0


	//   ....[35]....
        /*08b8*/ 	.word	0x0000e970


	//   ....[36]....
        /*08bc*/ 	.word	0x00010630


	//   ....[37]....
        /*08c0*/ 	.word	0x00010690


	//   ....[38]....
        /*08c4*/ 	.word	0x000110e0


	//   ....[39]....
        /*08c8*/ 	.word	0x00011140


	//   ....[40]....
        /*08cc*/ 	.word	0x00012630


	//   ....[41]....
        /*08d0*/ 	.word	0x00012ee0


	//   ....[42]....
        /*08d4*/ 	.word	0x00013cc0


	//   ....[43]....
        /*08d8*/ 	.word	0x00013de0


	//   ....[44]....
        /*08dc*/ 	.word	0x00014740


	//   ....[45]....
        /*08e0*/ 	.word	0x00014910


	//   ....[46]....
        /*08e4*/ 	.word	0x00015a10


	//   ....[47]....
        /*08e8*/ 	.word	0x00015a70


	//   ....[48]....
        /*08ec*/ 	.word	0x00015ab0


	//   ....[49]....
        /*08f0*/ 	.word	0x00015ae0


	//   ....[50]....
        /*08f4*/ 	.word	0x00017470


	//   ....[51]....
        /*08f8*/ 	.word	0x000174b0


	//   ....[52]....
        /*08fc*/ 	.word	0x000174e0


	//   ....[53]....
        /*0900*/ 	.word	0x00017510


	//   ....[54]....
        /*0904*/ 	.word	0x00017e50


	//   ....[55]....
        /*0908*/ 	.word	0x00017e70


	//   ....[56]....
        /*090c*/ 	.word	0x00017fc0


	//   ....[57]....
        /*0910*/ 	.word	0x00017fe0


	//   ....[58]....
        /*0914*/ 	.word	0x00018120


	//   ....[59]....
        /*0918*/ 	.word	0x00018140


	//   ....[60]....
        /*091c*/ 	.word	0x00018280


	//   ....[61]....
        /*0920*/ 	.word	0x00018290


	//   ....[62]....
        /*0924*/ 	.word	0x00018af0


	//   ....[63]....
        /*0928*/ 	.word	0x00018b00


	//   ....[64]....
        /*092c*/ 	.word	0x00018ce0


	//   ....[65]....
        /*0930*/ 	.word	0x00018cf0


	//   ....[66]....
        /*0934*/ 	.word	0x00018ec0


	//   ....[67]....
        /*0938*/ 	.word	0x00018ed0


	//   ....[68]....
        /*093c*/ 	.word	0x000190a0


	//   ....[69]....
        /*0940*/ 	.word	0x000190b0


	//   ....[70]....
        /*0944*/ 	.word	0x000192e0


	//   ....[71]....
        /*0948*/ 	.word	0x000194b0


	//   ....[72]....
        /*094c*/ 	.word	0x000194e0


	//   ....[73]....
        /*0950*/ 	.word	0x00019510


	//   ....[74]....
        /*0954*/ 	.word	0x00019540


	//   ....[75]....
        /*0958*/ 	.word	0x00019570


	//   ....[76]....
        /*095c*/ 	.word	0x000195a0


	//   ....[77]....
        /*0960*/ 	.word	0x00019710


	//   ....[78]....
        /*0964*/ 	.word	0x00019740


	//   ....[79]....
        /*0968*/ 	.word	0x00019770


	//   ....[80]....
        /*096c*/ 	.word	0x000197a0


	//   ....[81]....
        /*0970*/ 	.word	0x000197d0


	//   ....[82]....
        /*0974*/ 	.word	0x00019800


	//   ....[83]....
        /*0978*/ 	.word	0x000198a0


	//   ....[84]....
        /*097c*/ 	.word	0x00019900


	//   ....[85]....
        /*0980*/ 	.word	0x00019990


	//   ....[86]....
        /*0984*/ 	.word	0x0001aa40


	//   ....[87]....
        /*0988*/ 	.word	0x0001c800


	//   ....[88]....
        /*098c*/ 	.word	0x0001d330


	//   ....[89]....
        /*0990*/ 	.word	0x0001d350


	//   ....[90]....
        /*0994*/ 	.word	0x0001d400


	//   ....[91]....
        /*0998*/ 	.word	0x0001d410


	//   ....[92]....
        /*099c*/ 	.word	0x0001d490


	//   ....[93]....
        /*09a0*/ 	.word	0x0001d4a0


	//   ....[94]....
        /*09a4*/ 	.word	0x0001d520


	//   ....[95]....
        /*09a8*/ 	.word	0x0001d530


	//   ....[96]....
        /*09ac*/ 	.word	0x0001d5b0


	//   ....[97]....
        /*09b0*/ 	.word	0x0001d5c0


	//   ....[98]....
        /*09b4*/ 	.word	0x0001d640


	//   ....[99]....
        /*09b8*/ 	.word	0x0001d650


	//   ....[100]....
        /*09bc*/ 	.word	0x0001d6d0


	//   ....[101]....
        /*09c0*/ 	.word	0x0001d6e0


	//   ....[102]....
        /*09c4*/ 	.word	0x0001d730


	//   ....[103]....
        /*09c8*/ 	.word	0x0001d750


	//   ....[104]....
        /*09cc*/ 	.word	0x000202d0


	//   ....[105]....
        /*09d0*/ 	.word	0x00020330


	//   ....[106]....
        /*09d4*/ 	.word	0x00020360


	//   ....[107]....
        /*09d8*/ 	.word	0x00020390


	//   ....[108]....
        /*09dc*/ 	.word	0x000203c0


	//   ....[109]....
        /*09e0*/ 	.word	0x000203f0


	//   ....[110]....
        /*09e4*/ 	.word	0x00020420


	//   ....[111]....
        /*09e8*/ 	.word	0x00020430


	//   ....[112]....
        /*09ec*/ 	.word	0x000205b0


	//   ....[113]....
        /*09f0*/ 	.word	0x000205e0


	//   ....[114]....
        /*09f4*/ 	.word	0x00020610


	//   ....[115]....
        /*09f8*/ 	.word	0x00020640


	//   ....[116]....
        /*09fc*/ 	.word	0x00020670


	//   ....[117]....
        /*0a00*/ 	.word	0x000206a0


	//   ....[118]....
        /*0a04*/ 	.word	0x00020760


	//   ....[119]....
        /*0a08*/ 	.word	0x00020780


	//   ....[120]....
        /*0a0c*/ 	.word	0x000207f0


	//   ....[121]....
        /*0a10*/ 	.word	0x00020ec0


	//   ....[122]....
        /*0a14*/ 	.word	0x00021350


	//   ....[123]....
        /*0a18*/ 	.word	0x000213f0


	//   ....[124]....
        /*0a1c*/ 	.word	0x00021480


	//   ....[125]....
        /*0a20*/ 	.word	0x000214d0


	//   ....[126]....
        /*0a24*/ 	.word	0x00021520


	//   ....[127]....
        /*0a28*/ 	.word	0x000215b0


	//   ....[128]....
        /*0a2c*/ 	.word	0x00021640


	//   ....[129]....
        /*0a30*/ 	.word	0x00021690


	//   ....[130]....
        /*0a34*/ 	.word	0x000216e0


	//   ....[131]....
        /*0a38*/ 	.word	0x000217d0


	//   ....[132]....
        /*0a3c*/ 	.word	0x00021880


	//   ....[133]....
        /*0a40*/ 	.word	0x00021900


	//   ....[134]....
        /*0a44*/ 	.word	0x00021980


	//   ....[135]....
        /*0a48*/ 	.word	0x00021a20


	//   ....[136]....
        /*0a4c*/ 	.word	0x00021ae0


	//   ....[137]....
        /*0a50*/ 	.word	0x00021b30


	//   ....[138]....
        /*0a54*/ 	.word	0x00021c40


	//   ....[139]....
        /*0a58*/ 	.word	0x00021ff0


	//   ....[140]....
        /*0a5c*/ 	.word	0x00022040


	//   ....[141]....
        /*0a60*/ 	.word	0x000220d0


	//   ....[142]....
        /*0a64*/ 	.word	0x00022160


	//   ....[143]....
        /*0a68*/ 	.word	0x000221f0


	//   ....[144]....
        /*0a6c*/ 	.word	0x00022280


	//   ....[145]....
        /*0a70*/ 	.word	0x00022310


	//   ....[146]....
        /*0a74*/ 	.word	0x000223a0


	//   ....[147]....
        /*0a78*/ 	.word	0x00022460


	//   ....[148]....
        /*0a7c*/ 	.word	0x00022750


	//   ....[149]....
        /*0a80*/ 	.word	0x00022910


	//   ....[150]....
        /*0a84*/ 	.word	0x00022960


	//   ....[151]....
        /*0a88*/ 	.word	0x000229c0


	//   ....[152]....
        /*0a8c*/ 	.word	0x00022ab0


	//   ....[153]....
        /*0a90*/ 	.word	0x00022b10


	//   ....[154]....
        /*0a94*/ 	.word	0x00022c00


	//   ....[155]....
        /*0a98*/ 	.word	0x00022c60


	//   ....[156]....
        /*0a9c*/ 	.word	0x00022d50


	//   ....[157]....
        /*0aa0*/ 	.word	0x00022db0


	//   ....[158]....
        /*0aa4*/ 	.word	0x00022ea0


	//   ....[159]....
        /*0aa8*/ 	.word	0x00022f00


	//   ....[160]....
        /*0aac*/ 	.word	0x00022ff0


	//   ....[161]....
        /*0ab0*/ 	.word	0x00023050


	//   ....[162]....
        /*0ab4*/ 	.word	0x00023120


	//   ....[163]....
        /*0ab8*/ 	.word	0x000231a0


	//   ....[164]....
        /*0abc*/ 	.word	0x00023270


	//   ....[165]....
        /*0ac0*/ 	.word	0x000235a0


	//   ....[166]....
        /*0ac4*/ 	.word	0x00023640


	//   ....[167]....
        /*0ac8*/ 	.word	0x00023760


	//   ....[168]....
        /*0acc*/ 	.word	0x000237d0


	//   ....[169]....
        /*0ad0*/ 	.word	0x00023850


	//   ....[170]....
        /*0ad4*/ 	.word	0x000238d0


	//   ....[171]....
        /*0ad8*/ 	.word	0x00023950


	//   ....[172]....
        /*0adc*/ 	.word	0x000239e0


	//   ....[173]....
        /*0ae0*/ 	.word	0x00023a80


	//   ....[174]....
        /*0ae4*/ 	.word	0x00023b20


	//   ....[175]....
        /*0ae8*/ 	.word	0x00023b90


	//   ....[176]....
        /*0aec*/ 	.word	0x00023c00


	//   ....[177]....
        /*0af0*/ 	.word	0x00023c70


	//   ....[178]....
        /*0af4*/ 	.word	0x00023cf0


	//   ....[179]....
        /*0af8*/ 	.word	0x00023d70


	//   ....[180]....
        /*0afc*/ 	.word	0x00023e10


	//   ....[181]....
        /*0b00*/ 	.word	0x00023ea0


	//   ....[182]....
        /*0b04*/ 	.word	0x00023fd0


	//----- nvinfo : EIATTR_REG_RECONFIG
	.align		4
.L_1421:
        /*0b08*/ 	.byte	0x01, 0x54
	.zero		2


	//----- nvinfo : EIATTR_SYSCALL_OFFSETS
	.align		4
        /*0b0c*/ 	.byte	0x04, 0x46
        /*0b0e*/ 	.short	(.L_1423 - .L_1422)


	//   ....[0]....
.L_1422:
        /*0b10*/ 	.word	0x00001b90


	//   ....[1]....
        /*0b14*/ 	.word	0x00001ce0


	//   ....[2]....
        /*0b18*/ 	.word	0x00006470


	//   ....[3]....
        /*0b1c*/ 	.word	0x00006780


	//   ....[4]....
        /*0b20*/ 	.word	0x0001c440


	//   ....[5]....
        /*0b24*/ 	.word	0x0001c590


	//   ....[6]....
        /*0b28*/ 	.word	0x0001c680


	//   ....[7]....
        /*0b2c*/ 	.word	0x0001cef0


	//----- nvinfo : EIATTR_MBARRIER_INSTR_OFFSETS
	.align		4
.L_1423:
        /*0b30*/ 	.byte	0x04, 0x39
        /*0b32*/ 	.short	(.L_1425 - .L_1424)


	//   ....[0]....
.L_1424:
        /*0b34*/ 	.word	0x000002b0
        /*0b38*/ 	.word	0x000000ff
        /*0b3c*/ 	.word	0x00022800
        /*0b40*/ 	.short	0x0100
        /*0b42*/ 	.byte	0x08
	.zero		1


	//   ....[1]....
        /*0b44*/ 	.word	0x000002c0
        /*0b48*/ 	.word	0x000000ff
        /*0b4c*/ 	.word	0x00022820
        /*0b50*/ 	.short	0x0100
        /*0b52*/ 	.byte	0x08
	.zero		1


	//   ....[2]....
        /*0b54*/ 	.word	0x000003b0
        /*0b58*/ 	.word	0x000000ff
        /*0b5c*/ 	.word	0x00022830
        /*0b60*/ 	.short	0x0100
        /*0b62*/ 	.byte	0x08
	.zero		1


	//   ....[3]....
        /*0b64*/ 	.word	0x000003c0
        /*0b68*/ 	.word	0x000000ff
        /*0b6c*/ 	.word	0x00022840
        /*0b70*/ 	.short	0x0100
        /*0b72*/ 	.byte	0x08
	.zero		1


	//   ....[4]....
        /*0b74*/ 	.word	0x000003d0
        /*0b78*/ 	.word	0x000000ff
        /*0b7c*/ 	.word	0x00022838
        /*0b80*/ 	.short	0x0100
        /*0b82*/ 	.byte	0x08
	.zero		1


	//   ....[5]....
        /*0b84*/ 	.word	0x000003e0
        /*0b88*/ 	.word	0x000000ff
        /*0b8c*/ 	.word	0x00022848
        /*0b90*/ 	.short	0x0100
        /*0b92*/ 	.byte	0x08
	.zero		1


	//   ....[6]....
        /*0b94*/ 	.word	0x00000510
        /*0b98*/ 	.word	0x000000ff
        /*0b9c*/ 	.word	0x00022850
        /*0ba0*/ 	.short	0x0100
        /*0ba2*/ 	.byte	0x08
	.zero		1


	//   ....[7]....
        /*0ba4*/ 	.word	0x00000520
        /*0ba8*/ 	.word	0x000000ff
        /*0bac*/ 	.word	0x00022860
        /*0bb0*/ 	.short	0x0100
        /*0bb2*/ 	.byte	0x08
	.zero		1


	//   ....[8]....
        /*0bb4*/ 	.word	0x00000530
        /*0bb8*/ 	.word	0x000000ff
        /*0bbc*/ 	.word	0x00022858
        /*0bc0*/ 	.short	0x0100
        /*0bc2*/ 	.byte	0x08
	.zero		1


	//   ....[9]....
        /*0bc4*/ 	.word	0x00000540
        /*0bc8*/ 	.word	0x000000ff
        /*0bcc*/ 	.word	0x00022868
        /*0bd0*/ 	.short	0x0100
        /*0bd2*/ 	.byte	0x08
	.zero		1


	//   ....[10]....
        /*0bd4*/ 	.word	0x00000630
        /*0bd8*/ 	.word	0x000000ff
        /*0bdc*/ 	.word	0x00022870
        /*0be0*/ 	.short	0x0100
        /*0be2*/ 	.byte	0x06
	.zero		1


	//   ....[11]....
        /*0be4*/ 	.word	0x00000640
        /*0be8*/ 	.word	0x000000ff
        /*0bec*/ 	.word	0x00022880
        /*0bf0*/ 	.short	0x0100
        /*0bf2*/ 	.byte	0x06
	.zero		1


	//   ....[12]....
        /*0bf4*/ 	.word	0x00000650
        /*0bf8*/ 	.word	0x000000ff
        /*0bfc*/ 	.word	0x00022878
        /*0c00*/ 	.short	0x0100
        /*0c02*/ 	.byte	0x06
	.zero		1


	//   ....[13]....
        /*0c04*/ 	.word	0x00000660
        /*0c08*/ 	.word	0x000000ff
        /*0c0c*/ 	.word	0x00022888
        /*0c10*/ 	.short	0x0100
        /*0c12*/ 	.byte	0x06
	.zero		1


	//   ....[14]....
        /*0c14*/ 	.word	0x00000790
        /*0c18*/ 	.word	0x000000ff
        /*0c1c*/ 	.word	0x00022890
        /*0c20*/ 	.short	0x0100
        /*0c22*/ 	.byte	0x08
	.zero		1


	//   ....[15]....
        /*0c24*/ 	.word	0x000007a0
        /*0c28*/ 	.word	0x000000ff
        /*0c2c*/ 	.word	0x000228a0
        /*0c30*/ 	.short	0x0100
        /*0c32*/ 	.byte	0x08
	.zero		1


	//   ....[16]....
        /*0c34*/ 	.word	0x000007b0
        /*0c38*/ 	.word	0x000000ff
        /*0c3c*/ 	.word	0x00022898
        /*0c40*/ 	.short	0x0100
        /*0c42*/ 	.byte	0x08
	.zero		1


	//   ....[17]....
        /*0c44*/ 	.word	0x000007c0
        /*0c48*/ 	.word	0x000000ff
        /*0c4c*/ 	.word	0x000228a8
        /*0c50*/ 	.short	0x0100
        /*0c52*/ 	.byte	0x08
	.zero		1


	//   ....[18]....
        /*0c54*/ 	.word	0x000008f0
        /*0c58*/ 	.word	0x000000ff
        /*0c5c*/ 	.word	0x000228b0
        /*0c60*/ 	.short	0x0100
        /*0c62*/ 	.byte	0x08
	.zero		1


	//   ....[19]....
        /*0c64*/ 	.word	0x00000900
        /*0c68*/ 	.word	0x000000ff
        /*0c6c*/ 	.word	0x000228c0
        /*0c70*/ 	.short	0x0100
        /*0c72*/ 	.byte	0x08
	.zero		1


	//   ....[20]....
        /*0c74*/ 	.word	0x00000910
        /*0c78*/ 	.word	0x000000ff
        /*0c7c*/ 	.word	0x000228b8
        /*0c80*/ 	.short	0x0100
        /*0c82*/ 	.byte	0x08
	.zero		1


	//   ....[21]....
        /*0c84*/ 	.word	0x00000920
        /*0c88*/ 	.word	0x000000ff
        /*0c8c*/ 	.word	0x000228c8
        /*0c90*/ 	.short	0x0100
        /*0c92*/ 	.byte	0x08
	.zero		1


	//   ....[22]....
        /*0c94*/ 	.word	0x00002f30
        /*0c98*/ 	.word	0x00000062
        /*0c9c*/ 	.word	0x00022890
        /*0ca0*/ 	.short	0x010a
        /*0ca2*/ 	.byte	0x3f
	.zero		1


	//   ....[23]....
        /*0ca4*/ 	.word	0x00004080
        /*0ca8*/ 	.word	0x00000062
        /*0cac*/ 	.word	0x00022890
        /*0cb0*/ 	.short	0x010a
        /*0cb2*/ 	.byte	0x3f
	.zero		1


	//   ....[24]....
        /*0cb4*/ 	.word	0x00005090
        /*0cb8*/ 	.word	0x00000062
        /*0cbc*/ 	.word	0x00022890
        /*0cc0*/ 	.short	0x010a
        /*0cc2*/ 	.byte	0x3f
	.zero		1


	//   ....[25]....
        /*0cc4*/ 	.word	0x000052a0
        /*0cc8*/ 	.word	0x00000020
        /*0ccc*/ 	.word	0x00000000
        /*0cd0*/ 	.short	0x0101
        /*0cd2*/ 	.byte	0x3f
	.zero		1


	//   ....[26]....
        /*0cd4*/ 	.word	0x000052e0
        /*0cd8*/ 	.word	0x00000062
        /*0cdc*/ 	.word	0x000228b0
        /*0ce0*/ 	.short	0x010a
        /*0ce2*/ 	.byte	0x3f
	.zero		1


	//   ....[27]....
        /*0ce4*/ 	.word	0x00005930
        /*0ce8*/ 	.word	0x00000062
        /*0cec*/ 	.word	0x00000000
        /*0cf0*/ 	.short	0x0101
        /*0cf2*/ 	.byte	0x3f
	.zero		1


	//   ....[28]....
        /*0cf4*/ 	.word	0x00006500
        /*0cf8*/ 	.word	0x00000010
        /*0cfc*/ 	.word	0x00022800
        /*0d00*/ 	.short	0x010a
        /*0d02*/ 	.byte	0x3f
	.zero		1


	//   ....[29]....
        /*0d04*/ 	.word	0x00006550
        /*0d08*/ 	.word	0x00000010
        /*0d0c*/ 	.word	0x00022800
        /*0d10*/ 	.short	0x010a
        /*0d12*/ 	.byte	0x3f
	.zero		1


	//   ....[30]....
        /*0d14*/ 	.word	0x00006f80
        /*0d18*/ 	.word	0x00000010
        /*0d1c*/ 	.word	0x00022800
        /*0d20*/ 	.short	0x010a
        /*0d22*/ 	.byte	0x3f
	.zero		1


	//   ....[31]....
        /*0d24*/ 	.word	0x00008380
        /*0d28*/ 	.word	0x00000010
        /*0d2c*/ 	.word	0x00022800
        /*0d30*/ 	.short	0x010a
        /*0d32*/ 	.byte	0x3f
	.zero		1


	//   ....[32]....
        /*0d34*/ 	.word	0x000091b0
        /*0d38*/ 	.word	0x00000006
        /*0d3c*/ 	.word	0x00022830
        /*0d40*/ 	.short	0x010a
        /*0d42*/ 	.byte	0x3f
	.zero		1


	//   ....[33]....
        /*0d44*/ 	.word	0x00009250
        /*0d48*/ 	.word	0x00000006
        /*0d4c*/ 	.word	0x00022830
        /*0d50*/ 	.short	0x010a
        /*0d52*/ 	.byte	0x3f
	.zero		1


	//   ....[34]....
        /*0d54*/ 	.word	0x00009aa0
        /*0d58*/ 	.word	0x0000000c
        /*0d5c*/ 	.word	0x00000000
        /*0d60*/ 	.short	0x0101
        /*0d62*/ 	.byte	0x3f
	.zero		1


	//   ....[35]....
        /*0d64*/ 	.word	0x0000bbf0
        /*0d68*/ 	.word	0x00000006
        /*0d6c*/ 	.word	0x00022850
        /*0d70*/ 	.short	0x010a
        /*0d72*/ 	.byte	0x3f
	.zero		1


	//   ....[36]....
        /*0d74*/ 	.word	0x0000bc40
        /*0d78*/ 	.word	0x00000006
        /*0d7c*/ 	.word	0x00022850
        /*0d80*/ 	.short	0x010a
        /*0d82*/ 	.byte	0x3f
	.zero		1


	//   ....[37]....
        /*0d84*/ 	.word	0x0000c010
        /*0d88*/ 	.word	0x00000006
        /*0d8c*/ 	.word	0x00000000
        /*0d90*/ 	.short	0x0101
        /*0d92*/ 	.byte	0x3f
	.zero		1


	//   ....[38]....
        /*0d94*/ 	.word	0x0000c350
        /*0d98*/ 	.word	0x000000d2
        /*0d9c*/ 	.word	0x00022830
        /*0da0*/ 	.short	0x010a
        /*0da2*/ 	.byte	0x3f
	.zero		1


	//   ....[39]....
        /*0da4*/ 	.word	0x0000c3b0
        /*0da8*/ 	.word	0x000000d2
        /*0dac*/ 	.word	0x00022830
        /*0db0*/ 	.short	0x010a
        /*0db2*/ 	.byte	0x3f
	.zero		1


	//   ....[40]....
        /*0db4*/ 	.word	0x0000c8b0
        /*0db8*/ 	.word	0x000000a4
        /*0dbc*/ 	.word	0x00000000
        /*0dc0*/ 	.short	0x0101
        /*0dc2*/ 	.byte	0x3f
	.zero		1


	//   ....[41]....
        /*0dc4*/ 	.word	0x0000f620
        /*0dc8*/ 	.word	0x000000d2
        /*0dcc*/ 	.word	0x00022850
        /*0dd0*/ 	.short	0x010a
        /*0dd2*/ 	.byte	0x3f
	.zero		1


	//   ....[42]....
        /*0dd4*/ 	.word	0x0000f670
        /*0dd8*/ 	.word	0x000000d2
        /*0ddc*/ 	.word	0x00022850
        /*0de0*/ 	.short	0x010a
        /*0de2*/ 	.byte	0x3f
	.zero		1


	//   ....[43]....
        /*0de4*/ 	.word	0x0000fa30
        /*0de8*/ 	.word	0x000000d2
        /*0dec*/ 	.word	0x00000000
        /*0df0*/ 	.short	0x0101
        /*0df2*/ 	.byte	0x3f
	.zero		1


	//   ....[44]....
        /*0df4*/ 	.word	0x0000fe40
        /*0df8*/ 	.word	0x00000006
        /*0dfc*/ 	.word	0x00022830
        /*0e00*/ 	.short	0x010a
        /*0e02*/ 	.byte	0x3f
	.zero		1


	//   ....[45]....
        /*0e04*/ 	.word	0x0000fea0
        /*0e08*/ 	.word	0x00000006
        /*0e0c*/ 	.word	0x00022830
        /*0e10*/ 	.short	0x010a
        /*0e12*/ 	.byte	0x3f
	.zero		1


	//   ....[46]....
        /*0e14*/ 	.word	0x000118a0
        /*0e18*/ 	.word	0x00000003
        /*0e1c*/ 	.word	0x00000000
        /*0e20*/ 	.short	0x0101
        /*0e22*/ 	.byte	0x3f
	.zero		1


	//   ....[47]....
        /*0e24*/ 	.word	0x00011e10
        /*0e28*/ 	.word	0x00000006
        /*0e2c*/ 	.word	0x00022850
        /*0e30*/ 	.short	0x010a
        /*0e32*/ 	.byte	0x3f
	.zero		1


	//   ....[48]....
        /*0e34*/ 	.word	0x00011e60
        /*0e38*/ 	.word	0x00000006
        /*0e3c*/ 	.word	0x00022850
        /*0e40*/ 	.short	0x010a
        /*0e42*/ 	.byte	0x3f
	.zero		1


	//   ....[49]....
        /*0e44*/ 	.word	0x00012200
        /*0e48*/ 	.word	0x00000006
        /*0e4c*/ 	.word	0x00000000
        /*0e50*/ 	.short	0x0101
        /*0e52*/ 	.byte	0x3f
	.zero		1


	//   ....[50]....
        /*0e54*/ 	.word	0x00012310
        /*0e58*/ 	.word	0x000000d2
        /*0e5c*/ 	.word	0x00022830
        /*0e60*/ 	.short	0x010a
        /*0e62*/ 	.byte	0x3f
	.zero		1


	//   ....[51]....
        /*0e64*/ 	.word	0x00012370
        /*0e68*/ 	.word	0x000000d2
        /*0e6c*/ 	.word	0x00022830
        /*0e70*/ 	.short	0x010a
        /*0e72*/ 	.byte	0x3f
	.zero		1


	//   ....[52]....
        /*0e74*/ 	.word	0x00012860
        /*0e78*/ 	.word	0x000000a2
        /*0e7c*/ 	.word	0x00000000
        /*0e80*/ 	.short	0x0101
        /*0e82*/ 	.byte	0x3f
	.zero		1


	//   ....[53]....
        /*0e84*/ 	.word	0x000155d0
        /*0e88*/ 	.word	0x000000d2
        /*0e8c*/ 	.word	0x00022850
        /*0e90*/ 	.short	0x010a
        /*0e92*/ 	.byte	0x3f
	.zero		1


	//   ....[54]....
        /*0e94*/ 	.word	0x00015620
        /*0e98*/ 	.word	0x000000d2
        /*0e9c*/ 	.word	0x00022850
        /*0ea0*/ 	.short	0x010a
        /*0ea2*/ 	.byte	0x3f
	.zero		1


	//   ....[55]....
        /*0ea4*/ 	.word	0x000159e0
        /*0ea8*/ 	.word	0x000000d2
        /*0eac*/ 	.word	0x00000000
        /*0eb0*/ 	.short	0x0101
        /*0eb2*/ 	.byte	0x3f
	.zero		1


	//   ....[56]....
        /*0eb4*/ 	.word	0x00017e40
        /*0eb8*/ 	.word	0x00000000
        /*0ebc*/ 	.word	0x00000000
        /*0ec0*/ 	.short	0x0101
        /*0ec2*/ 	.byte	0x3f
	.zero		1


	//   ....[57]....
        /*0ec4*/ 	.word	0x0001ab30
        /*0ec8*/ 	.word	0x00000007
        /*0ecc*/ 	.word	0x00022820
        /*0ed0*/ 	.short	0x010a
        /*0ed2*/ 	.byte	0x3f
	.zero		1


	//   ....[58]....
        /*0ed4*/ 	.word	0x0001ac10
        /*0ed8*/ 	.word	0x00000006
        /*0edc*/ 	.word	0x000228a0
        /*0ee0*/ 	.short	0x010a
        /*0ee2*/ 	.byte	0x3f
	.zero		1


	//   ....[59]....
        /*0ee4*/ 	.word	0x0001ae60
        /*0ee8*/ 	.word	0x00000006
        /*0eec*/ 	.word	0x000228c0
        /*0ef0*/ 	.short	0x010a
        /*0ef2*/ 	.byte	0x3f
	.zero		1


	//   ....[60]....
        /*0ef4*/ 	.word	0x0001b520
        /*0ef8*/ 	.word	0x00000005
        /*0efc*/ 	.word	0x000228a0
        /*0f00*/ 	.short	0x010a
        /*0f02*/ 	.byte	0x3f
	.zero		1


	//   ....[61]....
        /*0f04*/ 	.word	0x0001b760
        /*0f08*/ 	.word	0x00000005
        /*0f0c*/ 	.word	0x000228c0
        /*0f10*/ 	.short	0x010a
        /*0f12*/ 	.byte	0x3f
	.zero		1


	//   ....[62]....
        /*0f14*/ 	.word	0x0001ca90
        /*0f18*/ 	.word	0x00000000
        /*0f1c*/ 	.word	0x00022840
        /*0f20*/ 	.short	0x010a
        /*0f22*/ 	.byte	0x3f
	.zero		1


	//   ....[63]....
        /*0f24*/ 	.word	0x0001d800
        /*0f28*/ 	.word	0x00000008
        /*0f2c*/ 	.word	0x00022800
        /*0f30*/ 	.short	0x0107
        /*0f32*/ 	.byte	0x3f
	.zero		1


	//   ....[64]....
        /*0f34*/ 	.word	0x0001d900
        /*0f38*/ 	.word	0x00000002
        /*0f3c*/ 	.word	0x00022800
        /*0f40*/ 	.short	0x0101
        /*0f42*/ 	.byte	0x3f
	.zero		1


	//   ....[65]....
        /*0f44*/ 	.word	0x0001d920
        /*0f48*/ 	.word	0x00000002
        /*0f4c*/ 	.word	0x00022820
        /*0f50*/ 	.short	0x010a
        /*0f52*/ 	.byte	0x3f
	.zero		1


	//   ....[66]....
        /*0f54*/ 	.word	0x0001da20
        /*0f58*/ 	.word	0x00000002
        /*0f5c*/ 	.word	0x00022860
        /*0f60*/ 	.short	0x010a
        /*0f62*/ 	.byte	0x3f
	.zero		1


	//   ....[67]....
        /*0f64*/ 	.word	0x0001e2e0
        /*0f68*/ 	.word	0x00000002
        /*0f6c*/ 	.word	0x00022840
        /*0f70*/ 	.short	0x010a
        /*0f72*/ 	.byte	0x3f
	.zero		1


	//   ....[68]....
        /*0f74*/ 	.word	0x0001e530
        /*0f78*/ 	.word	0x00000002
        /*0f7c*/ 	.word	0x00022860
        /*0f80*/ 	.short	0x010a
        /*0f82*/ 	.byte	0x3f
	.zero		1


	//   ....[69]....
        /*0f84*/ 	.word	0x0001ed90
        /*0f88*/ 	.word	0x00000003
        /*0f8c*/ 	.word	0x00022840
        /*0f90*/ 	.short	0x010a
        /*0f92*/ 	.byte	0x3f
	.zero		1


	//   ....[70]....
        /*0f94*/ 	.word	0x0001efd0
        /*0f98*/ 	.word	0x00000003
        /*0f9c*/ 	.word	0x00022860
        /*0fa0*/ 	.short	0x010a
        /*0fa2*/ 	.byte	0x3f
	.zero		1


	//   ....[71]....
        /*0fa4*/ 	.word	0x0001f7a0
        /*0fa8*/ 	.word	0x00000003
        /*0fac*/ 	.word	0x00022840
        /*0fb0*/ 	.short	0x010a
        /*0fb2*/ 	.byte	0x3f
	.zero		1


	//   ....[72]....
        /*0fb4*/ 	.word	0x0001f9f0
        /*0fb8*/ 	.word	0x00000003
        /*0fbc*/ 	.word	0x00022860
        /*0fc0*/ 	.short	0x010a
        /*0fc2*/ 	.byte	0x3f
	.zero		1


	//   ....[73]....
        /*0fc4*/ 	.word	0x00020e40
        /*0fc8*/ 	.word	0x00000000
        /*0fcc*/ 	.word	0x00022820
        /*0fd0*/ 	.short	0x010a
        /*0fd2*/ 	.byte	0x3f
	.zero		1


	//   ....[74]....
        /*0fd4*/ 	.word	0x00020ff0
        /*0fd8*/ 	.word	0x00000006
        /*0fdc*/ 	.word	0x00000000
        /*0fe0*/ 	.short	0x010a
        /*0fe2*/ 	.byte	0x3f
	.zero		1


	//   ....[75]....
        /*0fe4*/ 	.word	0x00021060
        /*0fe8*/ 	.word	0x00000007
        /*0fec*/ 	.word	0x00000000
        /*0ff0*/ 	.short	0x010a
        /*0ff2*/ 	.byte	0x3f
	.zero		1


	//   ....[76]....
        /*0ff4*/ 	.word	0x000210d0
        /*0ff8*/ 	.word	0x00000004
        /*0ffc*/ 	.word	0x00000000
        /*1000*/ 	.short	0x010a
        /*1002*/ 	.byte	0x3f
	.zero		1


	//   ....[77]....
        /*1004*/ 	.word	0x00021100
        /*1008*/ 	.word	0x00000003
        /*100c*/ 	.word	0x00000000
        /*1010*/ 	.short	0x010a
        /*1012*/ 	.byte	0x3f
	.zero		1


	//   ....[78]....
        /*1014*/ 	.word	0x00021160
        /*1018*/ 	.word	0x00000062
        /*101c*/ 	.word	0x00022890
        /*1020*/ 	.short	0x010a
        /*1022*/ 	.byte	0x3f
	.zero		1


	//   ....[79]....
        /*1024*/ 	.word	0x000211b0
        /*1028*/ 	.word	0x00000062
        /*102c*/ 	.word	0x00022890
        /*1030*/ 	.short	0x010a
        /*1032*/ 	.byte	0x3f
	.zero		1


	//   ....[80]....
        /*1034*/ 	.word	0x00021200
        /*1038*/ 	.word	0x00000062
        /*103c*/ 	.word	0x00022890
        /*1040*/ 	.short	0x010a
        /*1042*/ 	.byte	0x3f
	.zero		1


	//   ....[81]....
        /*1044*/ 	.word	0x00021250
        /*1048*/ 	.word	0x00000062
        /*104c*/ 	.word	0x000228b0
        /*1050*/ 	.short	0x010a
        /*1052*/ 	.byte	0x3f
	.zero		1


	//   ....[82]....
        /*1054*/ 	.word	0x00021710
        /*1058*/ 	.word	0x00000010
        /*105c*/ 	.word	0x00022800
        /*1060*/ 	.short	0x010a
        /*1062*/ 	.byte	0x3f
	.zero		1


	//   ....[83]....
        /*1064*/ 	.word	0x00021cd0
        /*1068*/ 	.word	0x00000010
        /*106c*/ 	.word	0x00022800
        /*1070*/ 	.short	0x010a
        /*1072*/ 	.byte	0x3f
	.zero		1


	//   ....[84]....
        /*1074*/ 	.word	0x00021d20
        /*1078*/ 	.word	0x00000006
        /*107c*/ 	.word	0x00022830
        /*1080*/ 	.short	0x010a
        /*1082*/ 	.byte	0x3f
	.zero		1


	//   ....[85]....
        /*1084*/ 	.word	0x00021d70
        /*1088*/ 	.word	0x00000006
        /*108c*/ 	.word	0x00022850
        /*1090*/ 	.short	0x010a
        /*1092*/ 	.byte	0x3f
	.zero		1


	//   ....[86]....
        /*1094*/ 	.word	0x00021dc0
        /*1098*/ 	.word	0x000000d2
        /*109c*/ 	.word	0x00022830
        /*10a0*/ 	.short	0x010a
        /*10a2*/ 	.byte	0x3f
	.zero		1


	//   ....[87]....
        /*10a4*/ 	.word	0x00021e10
        /*10a8*/ 	.word	0x000000d2
        /*10ac*/ 	.word	0x00022850
        /*10b0*/ 	.short	0x010a
        /*10b2*/ 	.byte	0x3f
	.zero		1


	//   ....[88]....
        /*10b4*/ 	.word	0x00021e60
        /*10b8*/ 	.word	0x00000006
        /*10bc*/ 	.word	0x00022830
        /*10c0*/ 	.short	0x010a
        /*10c2*/ 	.byte	0x3f
	.zero		1


	//   ....[89]....
        /*10c4*/ 	.word	0x00021eb0
        /*10c8*/ 	.word	0x00000006
        /*10cc*/ 	.word	0x00022850
        /*10d0*/ 	.short	0x010a
        /*10d2*/ 	.byte	0x3f
	.zero		1


	//   ....[90]....
        /*10d4*/ 	.word	0x00021f00
        /*10d8*/ 	.word	0x000000d2
        /*10dc*/ 	.word	0x00022830
        /*10e0*/ 	.short	0x010a
        /*10e2*/ 	.byte	0x3f
	.zero		1


	//   ....[91]....
        /*10e4*/ 	.word	0x00021f50
        /*10e8*/ 	.word	0x000000d2
        /*10ec*/ 	.word	0x00022850
        /*10f0*/ 	.short	0x010a
        /*10f2*/ 	.byte	0x3f
	.zero		1


	//   ....[92]....
        /*10f4*/ 	.word	0x00022530
        /*10f8*/ 	.word	0x00000006
        /*10fc*/ 	.word	0x00022820
        /*1100*/ 	.short	0x010a
        /*1102*/ 	.byte	0x3f
	.zero		1


	//   ....[93]....
        /*1104*/ 	.word	0x00022580
        /*1108*/ 	.word	0x00000006
        /*110c*/ 	.word	0x000228a0
        /*1110*/ 	.short	0x010a
        /*1112*/ 	.byte	0x3f
	.zero		1


	//   ....[94]....
        /*1114*/ 	.word	0x000225d0
        /*1118*/ 	.word	0x00000006
        /*111c*/ 	.word	0x000228c0
        /*1120*/ 	.short	0x010a
        /*1122*/ 	.byte	0x3f
	.zero		1


	//   ....[95]....
        /*1124*/ 	.word	0x00022620
        /*1128*/ 	.word	0x00000005
        /*112c*/ 	.word	0x000228a0
        /*1130*/ 	.short	0x010a
        /*1132*/ 	.byte	0x3f
	.zero		1


	//   ....[96]....
        /*1134*/ 	.word	0x00022670
        /*1138*/ 	.word	0x00000005
        /*113c*/ 	.word	0x000228c0
        /*1140*/ 	.short	0x010a
        /*1142*/ 	.byte	0x3f
	.zero		1


	//   ....[97]....
        /*1144*/ 	.word	0x00022810
        /*1148*/ 	.word	0x00000000
        /*114c*/ 	.word	0x00022840
        /*1150*/ 	.short	0x010a
        /*1152*/ 	.byte	0x3f
	.zero		1


	//   ....[98]....
        /*1154*/ 	.word	0x000232c0
        /*1158*/ 	.word	0x00000002
        /*115c*/ 	.word	0x00022820
        /*1160*/ 	.short	0x010a
        /*1162*/ 	.byte	0x3f
	.zero		1


	//   ....[99]....
        /*1164*/ 	.word	0x00023310
        /*1168*/ 	.word	0x00000002
        /*116c*/ 	.word	0x00022860
        /*1170*/ 	.short	0x010a
        /*1172*/ 	.byte	0x3f
	.zero		1


	//   ....[100]....
        /*1174*/ 	.word	0x00023360
        /*1178*/ 	.word	0x00000002
        /*117c*/ 	.word	0x00022840
        /*1180*/ 	.short	0x010a
        /*1182*/ 	.byte	0x3f
	.zero		1


	//   ....[101]....
        /*1184*/ 	.word	0x000233b0
        /*1188*/ 	.word	0x00000002
        /*118c*/ 	.word	0x00022860
        /*1190*/ 	.short	0x010a
        /*1192*/ 	.byte	0x3f
	.zero		1


	//   ....[102]....
        /*1194*/ 	.word	0x00023400
        /*1198*/ 	.word	0x00000003
        /*119c*/ 	.word	0x00022840
        /*11a0*/ 	.short	0x010a
        /*11a2*/ 	.byte	0x3f
	.zero		1


	//   ....[103]....
        /*11a4*/ 	.word	0x00023450
        /*11a8*/ 	.word	0x00000003
        /*11ac*/ 	.word	0x00022860
        /*11b0*/ 	.short	0x010a
        /*11b2*/ 	.byte	0x3f
	.zero		1


	//   ....[104]....
        /*11b4*/ 	.word	0x000234a0
        /*11b8*/ 	.word	0x00000003
        /*11bc*/ 	.word	0x00022840
        /*11c0*/ 	.short	0x010a
        /*11c2*/ 	.byte	0x3f
	.zero		1


	//   ....[105]....
        /*11c4*/ 	.word	0x000234f0
        /*11c8*/ 	.word	0x00000003
        /*11cc*/ 	.word	0x00022860
        /*11d0*/ 	.short	0x010a
        /*11d2*/ 	.byte	0x3f
	.zero		1


	//   ....[106]....
        /*11d4*/ 	.word	0x00023ef0
        /*11d8*/ 	.word	0x00000000
        /*11dc*/ 	.word	0x00022820
        /*11e0*/ 	.short	0x010a
        /*11e2*/ 	.byte	0x3f
	.zero		1


	//   ....[107]....
        /*11e4*/ 	.word	0x00024090
        /*11e8*/ 	.word	0x00000006
        /*11ec*/ 	.word	0x00000000
        /*11f0*/ 	.short	0x010a
        /*11f2*/ 	.byte	0x3f
	.zero		1


	//   ....[108]....
        /*11f4*/ 	.word	0x000240e0
        /*11f8*/ 	.word	0x00000007
        /*11fc*/ 	.word	0x00000000
        /*1200*/ 	.short	0x010a
        /*1202*/ 	.byte	0x3f
	.zero		1


	//   ....[109]....
        /*1204*/ 	.word	0x00024130
        /*1208*/ 	.word	0x00000004
        /*120c*/ 	.word	0x00000000
        /*1210*/ 	.short	0x010a
        /*1212*/ 	.byte	0x3f
	.zero		1


	//----- nvinfo : EIATTR_NUM_MBARRIERS
	.align		4
.L_1425:
        /*1214*/ 	.byte	0x03, 0x38
        /*1216*/ 	.short	0x0016


	//----- nvinfo : EIATTR_EXIT_INSTR_OFFSETS
	.align		4
        /*1218*/ 	.byte	0x04, 0x1c
        /*121a*/ 	.short	(.L_1427 - .L_1426)


	//   ....[0]....
.L_1426:
        /*121c*/ 	.word	0x00021150


	//----- nvinfo : EIATTR_MAX_THREADS
	.align		4
.L_1427:
        /*1220*/ 	.byte	0x04, 0x05
        /*1222*/ 	.short	(.L_1429 - .L_1428)
.L_1428:
        /*1224*/ 	.word	0x00000180
        /*1228*/ 	.word	0x00000001
        /*122c*/ 	.word	0x00000001


	//----- nvinfo : EIATTR_CRS_STACK_SIZE
	.align		4
.L_1429:
        /*1230*/ 	.byte	0x04, 0x1e
        /*1232*/ 	.short	(.L_1431 - .L_1430)
.L_1430:
        /*1234*/ 	.word	0x00000000


	//----- nvinfo : EIATTR_CBANK_PARAM_SIZE
	.align		4
.L_1431:
        /*1238*/ 	.byte	0x03, 0x19
        /*123a*/ 	.short	0x0af0


	//----- nvinfo : EIATTR_PARAM_CBANK
	.align		4
        /*123c*/ 	.byte	0x04, 0x0a
        /*123e*/ 	.short	(.L_1433 - .L_1432)
	.align		4
.L_1432:
        /*1240*/ 	.word	index@(.nv.constant0._ZN7cutlass13device_kernelIN5flash11enable_sm90INS1_16FlashAttnFwdSm90INS1_25CollectiveMainloopFwdSm90ILi2EN4cute5tupleIJNS5_1CILi1EEES8_S8_EEENS6_IJNS7_ILi128EEENS7_ILi96EEENS7_ILi64EEEEEELi256ENS_6half_tEfNS_4arch4Sm90ELb0ELb1ELb1ELb1ELb0ELb1ELb0ELb1ELb0ELb1ELb0ELb0EEENS1_21CollectiveEpilogueFwdINS6_IJSA_NS7_ILi256EEESB_EEES9_SE_SG_Li256ELb1ELb1ELb0ELb0EEENS1_36VarlenDynamicPersistentTileSchedulerILi128ELi96ELi256ELi128ELb0ELb1ELb1ELb1ELb0ELb1EEEEEEEEEvNT_6ParamsE)
        /*1244*/ 	.short	0x0210
        /*1246*/ 	.short	0x0af0


	//----- nvinfo : EIATTR_SW_WAR
	.align		4
.L_1433:
        /*1248*/ 	.byte	0x04, 0x36
        /*124a*/ 	.short	(.L_1435 - .L_1434)
.L_1434:
        /*124c*/ 	.word	0x00000008
.L_1435:


//--------------------- .nv.info._ZN7cutlass13device_kernelIN5flash11enable_sm90INS1_16FlashAttnFwdSm90INS1_25CollectiveMainloopFwdSm90ILi2EN4cute5tupleIJNS5_1CILi1EEES8_S8_EEENS6_IJNS7_ILi128EEENS7_ILi96EEENS7_ILi64EEEEEELi256ENS_6half_tEfNS_4arch4Sm90ELb0ELb1ELb1ELb1ELb0ELb0ELb1ELb1ELb0ELb1ELb0ELb0EEENS1_21CollectiveEpilogueFwdINS6_IJSA_NS7_ILi256EEESB_EEES9_SE_SG_Li256ELb1ELb1ELb0ELb0EEENS1_36VarlenDynamicPersistentTileSchedulerILi128ELi96ELi256ELi128ELb0ELb1ELb1ELb1ELb0ELb1EEEEEEEEEvNT_6ParamsE --------------------------
	.section	.nv.info._ZN7cutlass13device_kernelIN5flash11enable_sm90INS1_16FlashAttnFwdSm90INS1_25CollectiveMainloopFwdSm90ILi2EN4cute5tupleIJNS5_1CILi1EEES8_S8_EEENS6_IJNS7_ILi128EEENS7_ILi96EEENS7_ILi64EEEEEELi256ENS_6half_tEfNS_4arch4Sm90ELb0ELb1ELb1ELb1ELb0ELb0ELb1ELb1ELb0ELb1ELb0ELb0EEENS1_21CollectiveEpilogueFwdINS6_IJSA_NS7_ILi256EEESB_EEES9_SE_SG_Li256ELb1ELb1ELb0ELb0EEENS1_36VarlenDynamicPersistentTileSchedulerILi128ELi96ELi256ELi128ELb0ELb1ELb1ELb1ELb0ELb1EEEEEEEEEvNT_6ParamsE,"",@"SHT_CUDA_INFO"
	.sectionflags	@""
	.align	4


	//----- nvinfo : EIATTR_CUDA_API_VERSION
	.align		4
        /*0000*/ 	.byte	0x04, 0x37
        /*0002*/ 	.short	(.L_1437 - .L_1436)
.L_1436:
        /*0004*/ 	.word	0x00000082


	//----- nvinfo : EIATTR_KPARAM_INFO
	.align		4
.L_1437:
        /*0008*/ 	.byte	0x04, 0x17
        /*000a*/ 	.short	(.L_1439 - .L_1438)
.L_1438:
        /*000c*/ 	.word	0x00000000
        /*0010*/ 	.short	0x0000
        /*0012*/ 	.short	0x0070
        /*0014*/ 	.byte	0x00, 0xf0, 0x01, 0x2e


	//----- nvinfo : EIATTR_SPARSE_MMA_MASK
	.align		4
.L_1439:
        /*0018*/ 	.byte	0x03, 0x50
        /*001a*/ 	.short	0x0000


	//----- nvinfo : EIATTR_MAXREG_COUNT
	.align		4
        /*001c*/ 	.byte	0x03, 0x1b
        /*001e*/ 	.short	0x00a8


	//----- nvinfo : EIATTR_NUM_BARRIERS
	.align		4
        /*0020*/ 	.byte	0x02, 0x4c
        /*0022*/ 	.byte	0x10
	.zero		1


	//----- nvinfo : EIATTR_EXTERNS
	.align		4
        /*0024*/ 	.byte	0x04, 0x0f
        /*0026*/ 	.short	(.L_1441 - .L_1440)


	//   ....[0]....
	.align		4
.L_1440:
        /*0028*/ 	.word	index@(__assertfail)


	//----- nvinfo : EIATTR_ANNOTATIONS
	.align		4
.L_1441:
        /*002c*/ 	.byte	0x04, 0x55
        /*002e*/ 	.short	(.L_1443 - .L_1442)


	//   ....[0]....
.L_1442:
        /* <DEDUP_REMOVED lines=87> */


	//----- nvinfo : EIATTR_MERCURY_ISA_VERSION
	.align		4
.L_1443:
        /*0590*/ 	.byte	0x03, 0x5f
        /*0592*/ 	.short	0x0101


	//----- nvinfo : EIATTR_UNUSED_LOAD_BYTE_OFFSET
	.align		4
        /*0594*/ 	.byte	0x04, 0x44
        /*0596*/ 	.short	(.L_1445 - .L_1444)


	//   ....[0]....
.L_1444:
        /*0598*/ 	.word	0x00000b40
        /*059c*/ 	.word	0x0000fff0


	//   ....[1]....
        /*05a0*/ 	.word	0x000201a0
        /*05a4*/ 	.word	0x0000fff0


	//----- nvinfo : EIATTR_INT_WARP_WIDE_INSTR_OFFSETS
	.align		4
.L_1445:
        /*05a8*/ 	.byte	0x04, 0x31
        /*05aa*/ 	.short	(.L_1447 - .L_1446)


	//   ....[0]....
.L_1446:
        /*05ac*/ 	.word	0x00000170


	//   ....[1]....
        /*05b0*/ 	.word	0x000001b0


	//   ....[2]....
        /*05b4*/ 	.word	0x00000220


	//   ....[3]....
        /*05b8*/ 	.word	0x00000230


	//   ....[4]....
        /*05bc*/ 	.word	0x000244b0


	//   ....[5]....
        /*05c0*/ 	.word	0x00024540


	//   ....[6]....
        /*05c4*/ 	.word	0x00028fd0


	//   ....[7]....
        /*05c8*/ 	.word	0x00029060


	//----- nvinfo : EIATTR_COOP_GROUP_MASK_REGIDS
	.align		4
.L_1447:
        /*05cc*/ 	.byte	0x04, 0x29
        /*05ce*/ 	.short	(.L_1449 - .L_1448)


	//   ....[0]....
.L_1448:
        /*05d0*/ 	.word	0xffffffff


	//   ....[1]....
        /*05d4*/ 	.word	0xffffffff


	//   ....[2]....
        /*05d8*/ 	.word	0xffffffff


	//   ....[3]....
        /*05dc*/ 	.word	0xffffffff


	//   ....[4]....
        /*05e0*/ 	.word	0xffffffff


	//   ....[5]....
        /*05e4*/ 	.word	0xffffffff


	//   ....[6]....
        /*05e8*/ 	.word	0xffffffff


	//   ....[7]....
        /*05ec*/ 	.word	0xffffffff


	//   ....[8]....
        /*05f0*/ 	.word	0xffffffff


	//   ....[9]....
        /*05f4*/ 	.word	0xffffffff


	//   ....[10]....
        /*05f8*/ 	.word	0xffffffff


	//   ....[11]....
        /*05fc*/ 	.word	0xffffffff


	//   ....[12]....
        /*0600*/ 	.word	0xffffffff


	//   ....[13]....
        /*0604*/ 	.word	0xffffffff


	//   ....[14]....
        /*0608*/ 	.word	0xffffffff


	//   ....[15]....
        /*060c*/ 	.word	0xffffffff


	//   ....[16]....
        /*0610*/ 	.word	0xffffffff


	//   ....[17]....
        /*0614*/ 	.word	0xffffffff


	//   ....[18]....
        /*0618*/ 	.word	0xffffffff


	//   ....[19]....
        /*061c*/ 	.word	0xffffffff


	//   ....[20]....
        /*0620*/ 	.word	0xffffffff


	//   ....[21]....
        /*0624*/ 	.word	0xffffffff


	//   ....[22]....
        /*0628*/ 	.word	0xffffffff


	//   ....[23]....
        /*062c*/ 	.word	0xffffffff


	//   ....[24]....
        /*0630*/ 	.word	0xffffffff


	//   ....[25]....
        /*0634*/ 	.word	0xffffffff


	//   ....[26]....
        /*0638*/ 	.word	0xffffffff


	//   ....[27]....
        /*063c*/ 	.word	0xffffffff


	//   ....[28]....
        /*0640*/ 	.word	0xffffffff


	//   ....[29]....
        /*0644*/ 	.word	0xffffffff


	//   ....[30]....
        /*0648*/ 	.word	0xffffffff


	//   ....[31]....
        /*064c*/ 	.word	0xffffffff


	//   ....[32]....
        /*0650*/ 	.word	0xffffffff


	//   ....[33]....
        /*0654*/ 	.word	0xffffffff


	//   ....[34]....
        /*0658*/ 	.word	0xffffffff


	//   ....[35]....
        /*065c*/ 	.word	0xffffffff


	//   ....[36]....
        /*0660*/ 	.word	0xffffffff


	//   ....[37]....
        /*0664*/ 	.word	0xffffffff


	//   ....[38]....
        /*0668*/ 	.word	0xffffffff


	//   ....[39]....
        /*066c*/ 	.word	0xffffffff


	//   ....[40]....
        /*0670*/ 	.word	0xffffffff


	//   ....[41]....
        /*0674*/ 	.word	0xffffffff


	//   ....[42]....
        /*0678*/ 	.word	0xffffffff


	//   ....[43]....
        /*067c*/ 	.word	0xffffffff


	//   ....[44]....
        /*0680*/ 	.word	0xffffffff


	//   ....[45]....
        /*0684*/ 	.word	0xffffffff


	//   ....[46]....
        /*0688*/ 	.word	0xffffffff


	//   ....[47]....
        /*068c*/ 	.word	0xffffffff


	//   ....[48]....
        /*0690*/ 	.word	0xffffffff


	//   ....[49]....
        /*0694*/ 	.word	0xffffffff


	//   ....[50]....
        /*0698*/ 	.word	0xffffffff


	//   ....[51]....
        /*069c*/ 	.word	0xffffffff


	//   ....[52]....
        /*06a0*/ 	.word	0xffffffff


	//   ....[53]....
        /*06a4*/ 	.word	0xffffffff


	//   ....[54]....
        /*06a8*/ 	.word	0xffffffff


	//   ....[55]....
        /*06ac*/ 	.word	0xffffffff


	//   ....[56]....
        /*06b0*/ 	.word	0xffffffff


	//   ....[57]....
        /*06b4*/ 	.word	0xffffffff


	//   ....[58]....
        /*06b8*/ 	.word	0xffffffff


	//   ....[59]....
        /*06bc*/ 	.word	0xffffffff


	//   ....[60]....
        /*06c0*/ 	.word	0xffffffff


	//   ....[61]....
        /*06c4*/ 	.word	0xffffffff


	//   ....[62]....
        /*06c8*/ 	.word	0xffffffff


	//   ....[63]....
        /*06cc*/ 	.word	0xffffffff


	//   ....[64]....
        /*06d0*/ 	.word	0xffffffff


	//   ....[65]....
        /*06d4*/ 	.word	0xffffffff


	//   ....[66]....
        /*06d8*/ 	.word	0xffffffff


	//   ....[67]....
        /*06dc*/ 	.word	0xffffffff


	//   ....[68]....
        /*06e0*/ 	.word	0xffffffff


	//   ....[69]....
        /*06e4*/ 	.word	0xffffffff


	//   ....[70]....
        /*06e8*/ 	.word	0xffffffff


	//   ....[71]....
        /*06ec*/ 	.word	0xffffffff


	//   ....[72]....
        /*06f0*/ 	.word	0xffffffff


	//   ....[73]....
        /*06f4*/ 	.word	0xffffffff


	//   ....[74]....
        /*06f8*/ 	.word	0xffffffff


	//   ....[75]....
        /*06fc*/ 	.word	0xffffffff


	//   ....[76]....
        /*0700*/ 	.word	0xffffffff


	//   ....[77]....
        /*0704*/ 	.word	0xffffffff


	//   ....[78]....
        /*0708*/ 	.word	0xffffffff


	//   ....[79]....
        /*070c*/ 	.word	0xffffffff


	//   ....[80]....
        /*0710*/ 	.word	0xffffffff


	//   ....[81]....
        /*0714*/ 	.word	0xffffffff


	//   ....[82]....
        /*0718*/ 	.word	0xffffffff


	//   ....[83]....
        /*071c*/ 	.word	0xffffffff


	//   ....[84]....
        /*0720*/ 	.word	0xffffffff


	//   ....[85]....
        /*0724*/ 	.word	0xffffffff


	//   ....[86]....
        /*0728*/ 	.word	0xffffffff


	//   ....[87]....
        /*072c*/ 	.word	0xffffffff


	//   ....[88]....
        /*0730*/ 	.word	0xffffffff


	//   ....[89]....
        /*0734*/ 	.word	0xffffffff


	//   ....[90]....
        /*0738*/ 	.word	0xffffffff


	//   ....[91]....
        /*073c*/ 	.word	0xffffffff


	//   ....[92]....
        /*0740*/ 	.word	0xffffffff


	//   ....[93]....
        /*0744*/ 	.word	0xffffffff


	//   ....[94]....
        /*0748*/ 	.word	0xffffffff


	//   ....[95]....
        /*074c*/ 	.word	0xffffffff


	//   ....[96]....
        /*0750*/ 	.word	0xffffffff


	//   ....[97]....
        /*0754*/ 	.word	0xffffffff


	//   ....[98]....
        /*0758*/ 	.word	0xffffffff


	//   ....[99]....
        /*075c*/ 	.word	0xffffffff


	//   ....[100]....
        /*0760*/ 	.word	0xffffffff


	//   ....[101]....
        /*0764*/ 	.word	0xffffffff


	//   ....[102]....
        /*0768*/ 	.word	0xffffffff


	//   ....[103]....
        /*076c*/ 	.word	0xffffffff


	//   ....[104]....
        /*0770*/ 	.word	0xffffffff


	//   ....[105]....
        /*0774*/ 	.word	0xffffffff


	//   ....[106]....
        /*0778*/ 	.word	0xffffffff


	//   ....[107]....
        /*077c*/ 	.word	0xffffffff


	//   ....[108]....
        /*0780*/ 	.word	0xffffffff


	//   ....[109]....
        /*0784*/ 	.word	0xffffffff


	//   ....[110]....
        /*0788*/ 	.word	0xffffffff


	//   ....[111]....
        /*078c*/ 	.word	0xffffffff


	//   ....[112]....
        /*0790*/ 	.word	0xffffffff


	//   ....[113]....
        /*0794*/ 	.word	0xffffffff


	//   ....[114]....
        /*0798*/ 	.word	0xffffffff


	//   ....[115]....
        /*079c*/ 	.word	0x0500000f


	//   ....[116]....
        /*07a0*/ 	.word	0x0500000f


	//   ....[117]....
        /*07a4*/ 	.word	0x0500000f


	//   ....[118]....
        /*07a8*/ 	.word	0x0500000f


	//   ....[119]....
        /*07ac*/ 	.word	0x0500000f


	//   ....[120]....
        /*07b0*/ 	.word	0x0500000f


	//   ....[121]....
        /*07b4*/ 	.word	0x0500000f


	//   ....[122]....
        /*07b8*/ 	.word	0x0500000f


	//   ....[123]....
        /*07bc*/ 	.word	0x0500000f


	//   ....[124]....
        /*07c0*/ 	.word	0x0500000f


	//   ....[125]....
        /*07c4*/ 	.word	0x0500000f


	//   ....[126]....
        /*07c8*/ 	.word	0x0500000f


	//   ....[127]....
        /*07cc*/ 	.word	0x0500000f


	//   ....[128]....
        /*07d0*/ 	.word	0x0500000f


	//   ....[129]....
        /*07d4*/ 	.word	0x0500000f


	//   ....[130]....
        /*07d8*/ 	.word	0x0500000f


	//   ....[131]....
        /*07dc*/ 	.word	0x0500000f


	//   ....[132]....
        /*07e0*/ 	.word	0x0500000f


	//   ....[133]....
        /*07e4*/ 	.word	0x0500000f


	//   ....[134]....
        /*07e8*/ 	.word	0x0500000f


	//   ....[135]....
        /*07ec*/ 	.word	0x0500000f


	//   ....[136]....
        /*07f0*/ 	.word	0x0500000f


	//   ....[137]....
        /*07f4*/ 	.word	0x0500000f


	//   ....[138]....
        /*07f8*/ 	.word	0x0500000f


	//   ....[139]....
        /*07fc*/ 	.word	0x0500000f


	//   ....[140]....
        /*0800*/ 	.word	0x0500000f


	//   ....[141]....
        /*0804*/ 	.word	0x0500000f


	//   ....[142]....
        /*0808*/ 	.word	0x0500000f


	//   ....[143]....
        /*080c*/ 	.word	0x0500000f


	//   ....[144]....
        /*0810*/ 	.word	0x0500000f


	//   ....[145]....
        /*0814*/ 	.word	0x0500000f


	//   ....[146]....
        /*0818*/ 	.word	0x0500000f


	//   ....[147]....
        /*081c*/ 	.word	0x0500000f


	//   ....[148]....
        /*0820*/ 	.word	0x0500000f


	//   ....[149]....
        /*0824*/ 	.word	0x0500000f


	//   ....[150]....
        /*0828*/ 	.word	0x0500000f


	//   ....[151]....
        /*082c*/ 	.word	0x0500000f


	//   ....[152]....
        /*0830*/ 	.word	0x0500000f


	//   ....[153]....
        /*0834*/ 	.word	0x0500000f


	//   ....[154]....
        /*0838*/ 	.word	0x0500000f


	//   ....[155]....
        /*083c*/ 	.word	0x0500000f


	//   ....[156]....
        /*0840*/ 	.word	0x0500000f


	//   ....[157]....
        /*0844*/ 	.word	0x0500000f


	//   ....[158]....
        /*0848*/ 	.word	0x0500000f


	//   ....[159]....
        /*084c*/ 	.word	0x0500000f


	//   ....[160]....
        /*0850*/ 	.word	0x0500000f


	//   ....[161]....
        /*0854*/ 	.word	0x0500000f


	//   ....[162]....
        /*0858*/ 	.word	0x0500000f


	//   ....[163]....
        /*085c*/ 	.word	0x0500000f


	//   ....[164]....
        /*0860*/ 	.word	0x0500000f


	//   ....[165]....
        /*0864*/ 	.word	0x0500000f


	//   ....[166]....
        /*0868*/ 	.word	0xffffffff


	//   ....[167]....
        /*086c*/ 	.word	0xffffffff


	//   ....[168]....
        /*0870*/ 	.word	0xffffffff


	//   ....[169]....
        /*0874*/ 	.word	0xffffffff


	//   ....[170]....
        /*0878*/ 	.word	0xffffffff


	//   ....[171]....
        /*087c*/ 	.word	0xffffffff


	//----- nvinfo : EIATTR_COOP_GROUP_INSTR_OFFSETS
	.align		4
.L_1449:
        /*0880*/ 	.byte	0x04, 0x28
        /*0882*/ 	.short	(.L_1451 - .L_1450)


	//   ....[0]....
.L_1450:
        /*0884*/ 	.word	0x000000b0


	//   ....[1]....
        /*0888*/ 	.word	0x00000180


	//   ....[2]....
        /*088c*/ 	.word	0x000001d0


	//   ....[3]....
        /*0890*/ 	.word	0x00000420


	//   ....[4]....
        /*0894*/ 	.word	0x00000580


	//   ....[5]....
        /*0898*/ 	.word	0x000006a0


	//   ....[6]....
        /*089c*/ 	.word	0x00000800


	//   ....[7]....
        /*08a0*/ 	.word	0x00002150


	//   ....[8]....
        /*08a4*/ 	.word	0x00004380


	//   ....[9]....
        /*08a8*/ 	.word	0x00004bb0


	//   ....[10]....
        /*08ac*/ 	.word	0x00006260


	//   ....[11]....
        /*08b0*/ 	.word	0x000062e0


	//   ....[12]....
        /*08b4*/ 	.word	0x00006640


	//   ....[13]....
        /*08b8*/ 	.word	0x00006660


	//   ....[14]....
        /*08bc*/ 	.word	0x0000bdc0


	//   ....[15]....
        /*08c0*/ 	.word	0x0000bfd0


	//   ....[16]....
        /*08c4*/ 	.word	0x0000c1e0


	//   ....[17]....
        /*08c8*/ 	.word	0x0000c200


	//   ....[18]....
        /*08cc*/ 	.word	0x000153f0


	//   ....[19]....
        /*08d0*/ 	.word	0x00015b90


	//   ....[20]....
        /*08d4*/ 	.word	0x00016fe0


	//   ....[21]....
        /*08d8*/ 	.word	0x000171c0


	//   ....[22]....
        /*08dc*/ 	.word	0x000172f0


	//   ....[23]....
        /*08e0*/ 	.word	0x00017310


	//   ....[24]....
        /*08e4*/ 	.word	0x0001f220


	//   ....[25]....
        /*08e8*/ 	.word	0x0001f240


	//   ....[26]....
        /*08ec*/ 	.word	0x0001f2a0


	//   ....[27]....
        /*08f0*/ 	.word	0x0001f2e0


	//   ....[28]....
        /*08f4*/ 	.word	0x000210f0


	//   ....[29]....
        /*08f8*/ 	.word	0x00021110


	//   ....[30]....
        /*08fc*/ 	.word	0x00021170


	//   ....[31]....
        /*0900*/ 	.word	0x00021190


	//   ....[32]....
        /*0904*/ 	.word	0x00021ae0


	//   ....[33]....
        /*0908*/ 	.word	0x00021b00


	//   ....[34]....
        /*090c*/ 	.word	0x00021c50


	//   ....[35]....
        /*0910*/ 	.word	0x00021c70


	//   ....[36]....
        /*0914*/ 	.word	0x00021db0


	//   ....[37]....
        /*0918*/ 	.word	0x00021dd0


	//   ....[38]....
        /*091c*/ 	.word	0x00021f20


	//   ....[39]....
        /*0920*/ 	.word	0x00021f40


	//   ....[40]....
        /*0924*/ 	.word	0x00022880


	//   ....[41]....
        /*0928*/ 	.word	0x000228a0


	//   ....[42]....
        /*092c*/ 	.word	0x000229e0


	//   ....[43]....
        /*0930*/ 	.word	0x00022a00


	//   ....[44]....
        /*0934*/ 	.word	0x00022b40


	//   ....[45]....
        /*0938*/ 	.word	0x00022b60


	//   ....[46]....
        /*093c*/ 	.word	0x00022cb0


	//   ....[47]....
        /*0940*/ 	.word	0x00022cd0


	//   ....[48]....
        /*0944*/ 	.word	0x00022eb0


	//   ....[49]....
        /*0948*/ 	.word	0x00023090


	//   ....[50]....
        /*094c*/ 	.word	0x000230c0


	//   ....[51]....
        /*0950*/ 	.word	0x000230f0


	//   ....[52]....
        /*0954*/ 	.word	0x00023120


	//   ....[53]....
        /*0958*/ 	.word	0x00023150


	//   ....[54]....
        /*095c*/ 	.word	0x00023180


	//   ....[55]....
        /*0960*/ 	.word	0x000232f0


	//   ....[56]....
        /*0964*/ 	.word	0x00023320


	//   ....[57]....
        /*0968*/ 	.word	0x00023350


	//   ....[58]....
        /*096c*/ 	.word	0x00023380


	//   ....[59]....
        /*0970*/ 	.word	0x000233b0


	//   ....[60]....
        /*0974*/ 	.word	0x000233e0


	//   ....[61]....
        /*0978*/ 	.word	0x00023480


	//   ....[62]....
        /*097c*/ 	.word	0x000234e0


	//   ....[63]....
        /*0980*/ 	.word	0x00023570


	//   ....[64]....
        /*0984*/ 	.word	0x00024a70


	//   ....[65]....
        /*0988*/ 	.word	0x000255d0


	//   ....[66]....
        /*098c*/ 	.word	0x000255f0


	//   ....[67]....
        /*0990*/ 	.word	0x00025610


	//   ....[68]....
        /*0994*/ 	.word	0x00025640


	//   ....[69]....
        /*0998*/ 	.word	0x00025710


	//   ....[70]....
        /*099c*/ 	.word	0x000257a0


	//   ....[71]....
        /*09a0*/ 	.word	0x000257d0


	//   ....[72]....
        /*09a4*/ 	.word	0x00025850


	//   ....[73]....
        /*09a8*/ 	.word	0x00025880


	//   ....[74]....
        /*09ac*/ 	.word	0x00025900


	//   ....[75]....
        /*09b0*/ 	.word	0x00025930


	//   ....[76]....
        /*09b4*/ 	.word	0x000259b0


	//   ....[77]....
        /*09b8*/ 	.word	0x000259e0


	//   ....[78]....
        /*09bc*/ 	.word	0x00025a00


	//   ....[79]....
        /*09c0*/ 	.word	0x00025a50


	//   ....[80]....
        /*09c4*/ 	.word	0x00025a60


	//   ....[81]....
        /*09c8*/ 	.word	0x000261f0


	//   ....[82]....
        /*09cc*/ 	.word	0x00026230


	//   ....[83]....
        /*09d0*/ 	.word	0x00026250


	//   ....[84]....
        /*09d4*/ 	.word	0x000262f0


	//   ....[85]....
        /*09d8*/ 	.word	0x00026380


	//   ....[86]....
        /*09dc*/ 	.word	0x00026390


	//   ....[87]....
        /*09e0*/ 	.word	0x00026420


	//   ....[88]....
        /*09e4*/ 	.word	0x00026430


	//   ....[89]....
        /*09e8*/ 	.word	0x000264a0


	//   ....[90]....
        /*09ec*/ 	.word	0x000264b0


	//   ....[91]....
        /*09f0*/ 	.word	0x00026530


	//   ....[92]....
        /*09f4*/ 	.word	0x00026540


	//   ....[93]....
        /*09f8*/ 	.word	0x000265c0


	//   ....[94]....
        /*09fc*/ 	.word	0x000265d0


	//   ....[95]....
        /*0a00*/ 	.word	0x000265e0


	//   ....[96]....
        /*0a04*/ 	.word	0x00026620


	//   ....[97]....
        /*0a08*/ 	.word	0x00029260


	//   ....[98]....
        /*0a0c*/ 	.word	0x000292c0


	//   ....[99]....
        /*0a10*/ 	.word	0x000292f0


	//   ....[100]....
        /*0a14*/ 	.word	0x00029300


	//   ....[101]....
        /*0a18*/ 	.word	0x00029330


	//   ....[102]....
        /*0a1c*/ 	.word	0x00029360


	//   ....[103]....
        /*0a20*/ 	.word	0x00029390


	//   ....[104]....
        /*0a24*/ 	.word	0x000293c0


	//   ....[105]....
        /*0a28*/ 	.word	0x00029540


	//   ....[106]....
        /*0a2c*/ 	.word	0x00029570


	//   ....[107]....
        /*0a30*/ 	.word	0x000295a0


	//   ....[108]....
        /*0a34*/ 	.word	0x000295d0


	//   ....[109]....
        /*0a38*/ 	.word	0x00029600


	//   ....[110]....
        /*0a3c*/ 	.word	0x00029630


	//   ....[111]....
        /*0a40*/ 	.word	0x000296f0


	//   ....[112]....
        /*0a44*/ 	.word	0x00029710


	//   ....[113]....
        /*0a48*/ 	.word	0x00029780


	//   ....[114]....
        /*0a4c*/ 	.word	0x00029e50


	//   ....[115]....
        /*0a50*/ 	.word	0x0002a430


	//   ....[116]....
        /*0a54*/ 	.word	0x0002a5c0


	//   ....[117]....
        /*0a58*/ 	.word	0x0002a620


	//   ....[118]....
        /*0a5c*/ 	.word	0x0002a680


	//   ....[119]....
        /*0a60*/ 	.word	0x0002a6e0


	//   ....[120]....
        /*0a64*/ 	.word	0x0002a780


	//   ....[121]....
        /*0a68*/ 	.word	0x0002a870


	//   ....[122]....
        /*0a6c*/ 	.word	0x0002a9a0


	//   ....[123]....
        /*0a70*/ 	.word	0x0002aa40


	//   ....[124]....
        /*0a74*/ 	.word	0x0002ab10


	//   ....[125]....
        /*0a78*/ 	.word	0x0002abb0


	//   ....[126]....
        /*0a7c*/ 	.word	0x0002ac80


	//   ....[127]....
        /*0a80*/ 	.word	0x0002ad20


	//   ....[128]....
        /*0a84*/ 	.word	0x0002adf0


	//   ....[129]....
        /*0a88*/ 	.word	0x0002ae90


	//   ....[130]....
        /*0a8c*/ 	.word	0x0002af40


	//   ....[131]....
        /*0a90*/ 	.word	0x0002afe0


	//   ....[132]....
        /*0a94*/ 	.word	0x0002b280


	//   ....[133]....
        /*0a98*/ 	.word	0x0002b330


	//   ....[134]....
        /*0a9c*/ 	.word	0x0002b430


	//   ....[135]....
        /*0aa0*/ 	.word	0x0002b520


	//   ....[136]....
        /*0aa4*/ 	.word	0x0002b5e0


	//   ....[137]....
        /*0aa8*/ 	.word	0x0002b6a0


	//   ....[138]....
        /*0aac*/ 	.word	0x0002b760


	//   ....[139]....
        /*0ab0*/ 	.word	0x0002b820


	//   ....[140]....
        /*0ab4*/ 	.word	0x0002b8e0


	//   ....[141]....
        /*0ab8*/ 	.word	0x0002b9a0


	//   ....[142]....
        /*0abc*/ 	.word	0x0002ba60


	//   ....[143]....
        /*0ac0*/ 	.word	0x0002bb10


	//   ....[144]....
        /*0ac4*/ 	.word	0x0002bc10


	//   ....[145]....
        /*0ac8*/ 	.word	0x0002bc60


	//   ....[146]....
        /*0acc*/ 	.word	0x0002bcc0


	//   ....[147]....
        /*0ad0*/ 	.word	0x0002bda0


	//   ....[148]....
        /*0ad4*/ 	.word	0x0002c0d0


	//   ....[149]....
        /*0ad8*/ 	.word	0x0002c170


	//   ....[150]....
        /*0adc*/ 	.word	0x0002c290


	//   ....[151]....
        /*0ae0*/ 	.word	0x0002c300


	//   ....[152]....
        /*0ae4*/ 	.word	0x0002c380


	//   ....[153]....
        /*0ae8*/ 	.word	0x0002c400


	//   ....[154]....
        /*0aec*/ 	.word	0x0002c480


	//   ....[155]....
        /*0af0*/ 	.word	0x0002c510


	//   ....[156]....
        /*0af4*/ 	.word	0x0002c5b0


	//   ....[157]....
        /*0af8*/ 	.word	0x0002c650


	//   ....[158]....
        /*0afc*/ 	.word	0x0002c6c0


	//   ....[159]....
        /*0b00*/ 	.word	0x0002c730


	//   ....[160]....
        /*0b04*/ 	.word	0x0002c7a0


	//   ....[161]....
        /*0b08*/ 	.word	0x0002c820


	//   ....[162]....
        /*0b0c*/ 	.word	0x0002c8a0


	//   ....[163]....
        /*0b10*/ 	.word	0x0002c940


	//   ....[164]....
        /*0b14*/ 	.word	0x0002c9d0


	//   ....[165]....
        /*0b18*/ 	.word	0x0002cb00


	//   ....[166]....
        /*0b1c*/ 	.word	0x0002f1b0


	//   ....[167]....
        /*0b20*/ 	.word	0x0002f930


	//   ....[168]....
        /*0b24*/ 	.word	0x00030c00


	//   ....[169]....
        /*0b28*/ 	.word	0x00030c50


	//   ....[170]....
        /*0b2c*/ 	.word	0x00030cb0


	//   ....[171]....
        /*0b30*/ 	.word	0x00030cd0


	//----- nvinfo : EIATTR_REG_RECONFIG
	.align		4
.L_1451:
        /*0b34*/ 	.byte	0x01, 0x54
	.zero		2


	//----- nvinfo : EIATTR_SYSCALL_OFFSETS
	.align		4
        /*0b38*/ 	.byte	0x04, 0x46
        /*0b3a*/ 	.short	(.L_1453 - .L_1452)


	//   ....[0]....
.L_1452:
        /*0b3c*/ 	.word	0x000026c0


	//   ....[1]....
        /*0b40*/ 	.word	0x000246b0


	//   ....[2]....
        /*0b44*/ 	.word	0x00024800


	//   ....[3]....
        /*0b48*/ 	.word	0x000248f0


	//   ....[4]....
        /*0b4c*/ 	.word	0x000251a0


	//   ....[5]....
        /*0b50*/ 	.word	0x00025df0


	//----- nvinfo : EIATTR_MBARRIER_INSTR_OFFSETS
	.align		4
.L_1453:
        /*0b54*/ 	.byte	0x04, 0x39
        /*0b56*/ 	.short	(.L_1455 - .L_1454)


	//   ....[0]....
.L_1454:
        /*0b58*/ 	.word	0x000002c0
        /*0b5c*/ 	.word	0x000000ff
        /*0b60*/ 	.word	0x00032400
        /*0b64*/ 	.short	0x0100
        /*0b66*/ 	.byte	0x08
	.zero		1


	//   ....[1]....
        /*0b68*/ 	.word	0x000002d0
        /*0b6c*/ 	.word	0x000000ff
        /*0b70*/ 	.word	0x00032410
        /*0b74*/ 	.short	0x0100
        /*0b76*/ 	.byte	0x08
	.zero		1


	//   ....[2]....
        /*0b78*/ 	.word	0x000002e0
        /*0b7c*/ 	.word	0x000000ff
        /*0b80*/ 	.word	0x00032420
        /*0b84*/ 	.short	0x0100
        /*0b86*/ 	.byte	0x08
	.zero		1


	//   ....[3]....
        /*0b88*/ 	.word	0x000003d0
        /*0b8c*/ 	.word	0x000000ff
        /*0b90*/ 	.word	0x00032430
        /*0b94*/ 	.short	0x0100
        /*0b96*/ 	.byte	0x08
	.zero		1


	//   ....[4]....
        /*0b98*/ 	.word	0x000003e0
        /*0b9c*/ 	.word	0x000000ff
        /*0ba0*/ 	.word	0x00032440
        /*0ba4*/ 	.short	0x0100
        /*0ba6*/ 	.byte	0x08
	.zero		1


	//   ....[5]....
        /*0ba8*/ 	.word	0x000003f0
        /*0bac*/ 	.word	0x000000ff
        /*0bb0*/ 	.word	0x00032438
        /*0bb4*/ 	.short	0x0100
        /*0bb6*/ 	.byte	0x08
	.zero		1


	//   ....[6]....
        /*0bb8*/ 	.word	0x00000400
        /*0bbc*/ 	.word	0x000000ff
        /*0bc0*/ 	.word	0x00032448
        /*0bc4*/ 	.short	0x0100
        /*0bc6*/ 	.byte	0x08
	.zero		1


	//   ....[7]....
        /*0bc8*/ 	.word	0x00000530
        /*0bcc*/ 	.word	0x000000ff
        /*0bd0*/ 	.word	0x00032450
        /*0bd4*/ 	.short	0x0100
        /*0bd6*/ 	.byte	0x08
	.zero		1


	//   ....[8]....
        /*0bd8*/ 	.word	0x00000540
        /*0bdc*/ 	.word	0x000000ff
        /*0be0*/ 	.word	0x00032460
        /*0be4*/ 	.short	0x0100
        /*0be6*/ 	.byte	0x08
	.zero		1


	//   ....[9]....
        /*0be8*/ 	.word	0x00000550
        /*0bec*/ 	.word	0x000000ff
        /*0bf0*/ 	.word	0x00032458
        /*0bf4*/ 	.short	0x0100
        /*0bf6*/ 	.byte	0x08
	.zero		1


	//   ....[10]....
        /*0bf8*/ 	.word	0x00000560
        /*0bfc*/ 	.word	0x000000ff
        /*0c00*/ 	.word	0x00032468
        /*0c04*/ 	.short	0x0100
        /*0c06*/ 	.byte	0x08
	.zero		1


	//   ....[11]....
        /*0c08*/ 	.word	0x00000650
        /*0c0c*/ 	.word	0x000000ff
        /*0c10*/ 	.word	0x00032470
        /*0c14*/ 	.short	0x0100
        /*0c16*/ 	.byte	0x06
	.zero		1


	//   ....[12]....
        /*0c18*/ 	.word	0x00000660
        /*0c1c*/ 	.word	0x000000ff
        /*0c20*/ 	.word	0x00032480
        /*0c24*/ 	.short	0x0100
        /*0c26*/ 	.byte	0x06
	.zero		1


	//   ....[13]....
        /*0c28*/ 	.word	0x00000670
        /*0c2c*/ 	.word	0x000000ff
        /*0c30*/ 	.word	0x00032478
        /*0c34*/ 	.short	0x0100
        /*0c36*/ 	.byte	0x06
	.zero		1


	//   ....[14]....
        /*0c38*/ 	.word	0x00000680
        /*0c3c*/ 	.word	0x000000ff
        /*0c40*/ 	.word	0x00032488
        /*0c44*/ 	.short	0x0100
        /*0c46*/ 	.byte	0x06
	.zero		1


	//   ....[15]....
        /*0c48*/ 	.word	0x000007b0
        /*0c4c*/ 	.word	0x000000ff
        /*0c50*/ 	.word	0x00032490
        /*0c54*/ 	.short	0x0100
        /*0c56*/ 	.byte	0x08
	.zero		1


	//   ....[16]....
        /*0c58*/ 	.word	0x000007c0
        /*0c5c*/ 	.word	0x000000ff
        /*0c60*/ 	.word	0x000324a0
        /*0c64*/ 	.short	0x0100
        /*0c66*/ 	.byte	0x08
	.zero		1


	//   ....[17]....
        /*0c68*/ 	.word	0x000007d0
        /*0c6c*/ 	.word	0x000000ff
        /*0c70*/ 	.word	0x00032498
        /*0c74*/ 	.short	0x0100
        /*0c76*/ 	.byte	0x08
	.zero		1


	//   ....[18]....
        /*0c78*/ 	.word	0x000007e0
        /*0c7c*/ 	.word	0x000000ff
        /*0c80*/ 	.word	0x000324a8
        /*0c84*/ 	.short	0x0100
        /*0c86*/ 	.byte	0x08
	.zero		1


	//   ....[19]....
        /*0c88*/ 	.word	0x00000910
        /*0c8c*/ 	.word	0x000000ff
        /*0c90*/ 	.word	0x000324b0
        /*0c94*/ 	.short	0x0100
        /*0c96*/ 	.byte	0x08
	.zero		1


	//   ....[20]....
        /*0c98*/ 	.word	0x00000920
        /*0c9c*/ 	.word	0x000000ff
        /*0ca0*/ 	.word	0x000324c0
        /*0ca4*/ 	.short	0x0100
        /*0ca6*/ 	.byte	0x08
	.zero		1


	//   ....[21]....
        /*0ca8*/ 	.word	0x00000930
        /*0cac*/ 	.word	0x000000ff
        /*0cb0*/ 	.word	0x000324b8
        /*0cb4*/ 	.short	0x0100
        /*0cb6*/ 	.byte	0x08
	.zero		1


	//   ....[22]....
        /*0cb8*/ 	.word	0x00000940
        /*0cbc*/ 	.word	0x000000ff
        /*0cc0*/ 	.word	0x000324c8
        /*0cc4*/ 	.short	0x0100
        /*0cc6*/ 	.byte	0x08
	.zero		1


	//   ....[23]....
        /*0cc8*/ 	.word	0x00002940
        /*0ccc*/ 	.word	0x000000ff
        /*0cd0*/ 	.word	0x00032400
        /*0cd4*/ 	.short	0x010a
        /*0cd6*/ 	.byte	0x2e
	.zero		1


	//   ....[24]....
        /*0cd8*/ 	.word	0x00002d70
        /*0cdc*/ 	.word	0x00000014
        /*0ce0*/ 	.word	0x00000000
        /*0ce4*/ 	.short	0x010a
        /*0ce6*/ 	.byte	0x3f
	.zero		1


	//   ....[25]....
        /*0ce8*/ 	.word	0x00002dd0
        /*0cec*/ 	.word	0x00000014
        /*0cf0*/ 	.word	0x00000000
        /*0cf4*/ 	.short	0x010a
        /*0cf6*/ 	.byte	0x3f
	.zero		1


	//   ....[26]....
        /*0cf8*/ 	.word	0x00003180
        /*0cfc*/ 	.word	0x000000ff
        /*0d00*/ 	.word	0x00032410
        /*0d04*/ 	.short	0x010a
        /*0d06*/ 	.byte	0x2e
	.zero		1


	//   ....[27]....
        /*0d08*/ 	.word	0x00003280
        /*0d0c*/ 	.word	0x00000008
        /*0d10*/ 	.word	0x00000000
        /*0d14*/ 	.short	0x010a
        /*0d16*/ 	.byte	0x3f
	.zero		1


	//   ....[28]....
        /*0d18*/ 	.word	0x000032e0
        /*0d1c*/ 	.word	0x00000008
        /*0d20*/ 	.word	0x00000000
        /*0d24*/ 	.short	0x010a
        /*0d26*/ 	.byte	0x3f
	.zero		1


	//   ....[29]....
        /*0d28*/ 	.word	0x00003fd0
        /*0d2c*/ 	.word	0x00000008
        /*0d30*/ 	.word	0x00000000
        /*0d34*/ 	.short	0x0101
        /*0d36*/ 	.byte	0x3f
	.zero		1


	//   ....[30]....
        /*0d38*/ 	.word	0x00009880
        /*0d3c*/ 	.word	0x0000000b
        /*0d40*/ 	.word	0x00000000
        /*0d44*/ 	.short	0x0101
        /*0d46*/ 	.byte	0x3f
	.zero		1


	//   ....[31]....
        /*0d48*/ 	.word	0x00009fb0
        /*0d4c*/ 	.word	0x00000003
        /*0d50*/ 	.word	0x00000000
        /*0d54*/ 	.short	0x010a
        /*0d56*/ 	.byte	0x3f
	.zero		1


	//   ....[32]....
        /*0d58*/ 	.word	0x0000a0b0
        /*0d5c*/ 	.word	0x00000000
        /*0d60*/ 	.word	0x00000000
        /*0d64*/ 	.short	0x010a
        /*0d66*/ 	.byte	0x3f
	.zero		1


	//   ....[33]....
        /*0d68*/ 	.word	0x0000a4e0
        /*0d6c*/ 	.word	0x00000003
        /*0d70*/ 	.word	0x00000000
        /*0d74*/ 	.short	0x010a
        /*0d76*/ 	.byte	0x3f
	.zero		1


	//   ....[34]....
        /*0d78*/ 	.word	0x0000a590
        /*0d7c*/ 	.word	0x00000004
        /*0d80*/ 	.word	0x00000000
        /*0d84*/ 	.short	0x010a
        /*0d86*/ 	.byte	0x3f
	.zero		1


	//   ....[35]....
        /*0d88*/ 	.word	0x0000b250
        /*0d8c*/ 	.word	0x00000003
        /*0d90*/ 	.word	0x00000000
        /*0d94*/ 	.short	0x0101
        /*0d96*/ 	.byte	0x3f
	.zero		1


	//   ....[36]....
        /*0d98*/ 	.word	0x00013b70
        /*0d9c*/ 	.word	0x00000000
        /*0da0*/ 	.word	0x00000000
        /*0da4*/ 	.short	0x0101
        /*0da6*/ 	.byte	0x3f
	.zero		1


	//   ....[37]....
        /*0da8*/ 	.word	0x00013d70
        /*0dac*/ 	.word	0x00000005
        /*0db0*/ 	.word	0x00000000
        /*0db4*/ 	.short	0x010a
        /*0db6*/ 	.byte	0x3f
	.zero		1


	//   ....[38]....
        /*0db8*/ 	.word	0x00013e70
        /*0dbc*/ 	.word	0x00000000
        /*0dc0*/ 	.word	0x00000000
        /*0dc4*/ 	.short	0x010a
        /*0dc6*/ 	.byte	0x3f
	.zero		1


	//   ....[39]....
        /*0dc8*/ 	.word	0x000142a0
        /*0dcc*/ 	.word	0x00000005
        /*0dd0*/ 	.word	0x00000000
        /*0dd4*/ 	.short	0x010a
        /*0dd6*/ 	.byte	0x3f
	.zero		1


	//   ....[40]....
        /*0dd8*/ 	.word	0x00014350
        /*0ddc*/ 	.word	0x00000004
        /*0de0*/ 	.word	0x00000000
        /*0de4*/ 	.short	0x010a
        /*0de6*/ 	.byte	0x3f
	.zero		1


	//   ....[41]....
        /*0de8*/ 	.word	0x00015010
        /*0dec*/ 	.word	0x00000004
        /*0df0*/ 	.word	0x00000000
        /*0df4*/ 	.short	0x0101
        /*0df6*/ 	.byte	0x3f
	.zero		1


	//   ....[42]....
        /*0df8*/ 	.word	0x0001edb0
        /*0dfc*/ 	.word	0x00000000
        /*0e00*/ 	.word	0x00000000
        /*0e04*/ 	.short	0x0101
        /*0e06*/ 	.byte	0x3f
	.zero		1


	//   ....[43]....
        /*0e08*/ 	.word	0x00021b10
        /*0e0c*/ 	.word	0x000000ff
        /*0e10*/ 	.word	0x00000000
        /*0e14*/ 	.short	0x0101
        /*0e16*/ 	.byte	0x04
	.zero		1


	//   ....[44]....
        /*0e18*/ 	.word	0x00024d00
        /*0e1c*/ 	.word	0x00000000
        /*0e20*/ 	.word	0x00032440
        /*0e24*/ 	.short	0x010a
        /*0e26*/ 	.byte	0x3f
	.zero		1


	//   ....[45]....
        /*0e28*/ 	.word	0x00025b90
        /*0e2c*/ 	.word	0x00000008
        /*0e30*/ 	.word	0x00032400
        /*0e34*/ 	.short	0x0107
        /*0e36*/ 	.byte	0x3f
	.zero		1


	//   ....[46]....
        /*0e38*/ 	.word	0x00025c30
        /*0e3c*/ 	.word	0x00000002
        /*0e40*/ 	.word	0x00032400
        /*0e44*/ 	.short	0x0101
        /*0e46*/ 	.byte	0x3f
	.zero		1


	//   ....[47]....
        /*0e48*/ 	.word	0x00026780
        /*0e4c*/ 	.word	0x00000008
        /*0e50*/ 	.word	0x00032410
        /*0e54*/ 	.short	0x0107
        /*0e56*/ 	.byte	0x3f
	.zero		1


	//   ....[48]....
        /*0e58*/ 	.word	0x00026880
        /*0e5c*/ 	.word	0x00000002
        /*0e60*/ 	.word	0x00032410
        /*0e64*/ 	.short	0x0101
        /*0e66*/ 	.byte	0x3f
	.zero		1


	//   ....[49]....
        /*0e68*/ 	.word	0x000268a0
        /*0e6c*/ 	.word	0x00000002
        /*0e70*/ 	.word	0x00032420
        /*0e74*/ 	.short	0x010a
        /*0e76*/ 	.byte	0x3f
	.zero		1


	//   ....[50]....
        /*0e78*/ 	.word	0x000269b0
        /*0e7c*/ 	.word	0x00000002
        /*0e80*/ 	.word	0x00032460
        /*0e84*/ 	.short	0x010a
        /*0e86*/ 	.byte	0x3f
	.zero		1


	//   ....[51]....
        /*0e88*/ 	.word	0x00027270
        /*0e8c*/ 	.word	0x00000003
        /*0e90*/ 	.word	0x00032440
        /*0e94*/ 	.short	0x010a
        /*0e96*/ 	.byte	0x3f
	.zero		1


	//   ....[52]....
        /*0e98*/ 	.word	0x000274c0
        /*0e9c*/ 	.word	0x00000003
        /*0ea0*/ 	.word	0x00032460
        /*0ea4*/ 	.short	0x010a
        /*0ea6*/ 	.byte	0x3f
	.zero		1


	//   ....[53]....
        /*0ea8*/ 	.word	0x00027d20
        /*0eac*/ 	.word	0x00000002
        /*0eb0*/ 	.word	0x00032440
        /*0eb4*/ 	.short	0x010a
        /*0eb6*/ 	.byte	0x3f
	.zero		1


	//   ....[54]....
        /*0eb8*/ 	.word	0x00027f60
        /*0ebc*/ 	.word	0x00000002
        /*0ec0*/ 	.word	0x00032460
        /*0ec4*/ 	.short	0x010a
        /*0ec6*/ 	.byte	0x3f
	.zero		1


	//   ....[55]....
        /*0ec8*/ 	.word	0x00028730
        /*0ecc*/ 	.word	0x00000003
        /*0ed0*/ 	.word	0x00032440
        /*0ed4*/ 	.short	0x010a
        /*0ed6*/ 	.byte	0x3f
	.zero		1


	//   ....[56]....
        /*0ed8*/ 	.word	0x00028980
        /*0edc*/ 	.word	0x00000003
        /*0ee0*/ 	.word	0x00032460
        /*0ee4*/ 	.short	0x010a
        /*0ee6*/ 	.byte	0x3f
	.zero		1


	//   ....[57]....
        /*0ee8*/ 	.word	0x00029dd0
        /*0eec*/ 	.word	0x00000000
        /*0ef0*/ 	.word	0x00032420
        /*0ef4*/ 	.short	0x010a
        /*0ef6*/ 	.byte	0x3f
	.zero		1


	//   ....[58]....
        /*0ef8*/ 	.word	0x00029f90
        /*0efc*/ 	.word	0x00000006
        /*0f00*/ 	.word	0x00000000
        /*0f04*/ 	.short	0x010a
        /*0f06*/ 	.byte	0x3f
	.zero		1


	//   ....[59]....
        /*0f08*/ 	.word	0x0002a000
        /*0f0c*/ 	.word	0x00000007
        /*0f10*/ 	.word	0x00000000
        /*0f14*/ 	.short	0x010a
        /*0f16*/ 	.byte	0x3f
	.zero		1


	//   ....[60]....
        /*0f18*/ 	.word	0x0002a070
        /*0f1c*/ 	.word	0x00000004
        /*0f20*/ 	.word	0x00000000
        /*0f24*/ 	.short	0x010a
        /*0f26*/ 	.byte	0x3f
	.zero		1


	//   ....[61]....
        /*0f28*/ 	.word	0x0002a0a0
        /*0f2c*/ 	.word	0x00000003
        /*0f30*/ 	.word	0x00000000
        /*0f34*/ 	.short	0x010a
        /*0f36*/ 	.byte	0x3f
	.zero		1


	//   ....[62]....
        /*0f38*/ 	.word	0x0002a110
        /*0f3c*/ 	.word	0x00000009
        /*0f40*/ 	.word	0x00032400
        /*0f44*/ 	.short	0x010a
        /*0f46*/ 	.byte	0x3f
	.zero		1


	//   ....[63]....
        /*0f48*/ 	.word	0x0002a160
        /*0f4c*/ 	.word	0x00000014
        /*0f50*/ 	.word	0x00000000
        /*0f54*/ 	.short	0x010a
        /*0f56*/ 	.byte	0x3f
	.zero		1


	//   ....[64]....
        /*0f58*/ 	.word	0x0002a1c0
        /*0f5c*/ 	.word	0x00000009
        /*0f60*/ 	.word	0x00032410
        /*0f64*/ 	.short	0x010a
        /*0f66*/ 	.byte	0x3f
	.zero		1


	//   ....[65]....
        /*0f68*/ 	.word	0x0002a210
        /*0f6c*/ 	.word	0x00000008
        /*0f70*/ 	.word	0x00000000
        /*0f74*/ 	.short	0x010a
        /*0f76*/ 	.byte	0x3f
	.zero		1


	//   ....[66]....
        /*0f78*/ 	.word	0x0002a260
        /*0f7c*/ 	.word	0x00000000
        /*0f80*/ 	.word	0x00000000
        /*0f84*/ 	.short	0x010a
        /*0f86*/ 	.byte	0x3f
	.zero		1


	//   ....[67]....
        /*0f88*/ 	.word	0x0002a2b0
        /*0f8c*/ 	.word	0x00000004
        /*0f90*/ 	.word	0x00000000
        /*0f94*/ 	.short	0x010a
        /*0f96*/ 	.byte	0x3f
	.zero		1


	//   ....[68]....
        /*0f98*/ 	.word	0x0002a300
        /*0f9c*/ 	.word	0x00000000
        /*0fa0*/ 	.word	0x00000000
        /*0fa4*/ 	.short	0x010a
        /*0fa6*/ 	.byte	0x3f
	.zero		1


	//   ....[69]....
        /*0fa8*/ 	.word	0x0002a350
        /*0fac*/ 	.word	0x00000004
        /*0fb0*/ 	.word	0x00000000
        /*0fb4*/ 	.short	0x010a
        /*0fb6*/ 	.byte	0x3f
	.zero		1


	//   ....[70]....
        /*0fb8*/ 	.word	0x0002a4f0
        /*0fbc*/ 	.word	0x00000000
        /*0fc0*/ 	.word	0x00032440
        /*0fc4*/ 	.short	0x010a
        /*0fc6*/ 	.byte	0x3f
	.zero		1


	//   ....[71]....
        /*0fc8*/ 	.word	0x0002bdf0
        /*0fcc*/ 	.word	0x00000002
        /*0fd0*/ 	.word	0x00032420
        /*0fd4*/ 	.short	0x010a
        /*0fd6*/ 	.byte	0x3f
	.zero		1


	//   ....[72]....
        /*0fd8*/ 	.word	0x0002be40
        /*0fdc*/ 	.word	0x00000002
        /*0fe0*/ 	.word	0x00032460
        /*0fe4*/ 	.short	0x010a
        /*0fe6*/ 	.byte	0x3f
	.zero		1


	//   ....[73]....
        /*0fe8*/ 	.word	0x0002be90
        /*0fec*/ 	.word	0x00000003
        /*0ff0*/ 	.word	0x00032440
        /*0ff4*/ 	.short	0x010a
        /*0ff6*/ 	.byte	0x3f
	.zero		1


	//   ....[74]....
        /*0ff8*/ 	.word	0x0002bee0
        /*0ffc*/ 	.word	0x00000003
        /*1000*/ 	.word	0x00032460
        /*1004*/ 	.short	0x010a
        /*1006*/ 	.byte	0x3f
	.zero		1


	//   ....[75]....
        /*1008*/ 	.word	0x0002bf30
        /*100c*/ 	.word	0x00000002
        /*1010*/ 	.word	0x00032440
        /*1014*/ 	.short	0x010a
        /*1016*/ 	.byte	0x3f
	.zero		1


	//   ....[76]....
        /*1018*/ 	.word	0x0002bf80
        /*101c*/ 	.word	0x00000002
        /*1020*/ 	.word	0x00032460
        /*1024*/ 	.short	0x010a
        /*1026*/ 	.byte	0x3f
	.zero		1


	//   ....[77]....
        /*1028*/ 	.word	0x0002bfd0
        /*102c*/ 	.word	0x00000003
        /*1030*/ 	.word	0x00032440
        /*1034*/ 	.short	0x010a
        /*1036*/ 	.byte	0x3f
	.zero		1


	//   ....[78]....
        /*1038*/ 	.word	0x0002c020
        /*103c*/ 	.word	0x00000003
        /*1040*/ 	.word	0x00032460
        /*1044*/ 	.short	0x010a
        /*1046*/ 	.byte	0x3f
	.zero		1


	//   ....[79]....
        /*1048*/ 	.word	0x0002ca20
        /*104c*/ 	.word	0x00000000
        /*1050*/ 	.word	0x00032420
        /*1054*/ 	.short	0x010a
        /*1056*/ 	.byte	0x3f
	.zero		1


	//   ....[80]....
        /*1058*/ 	.word	0x0002cbc0
        /*105c*/ 	.word	0x00000006
        /*1060*/ 	.word	0x00000000
        /*1064*/ 	.short	0x010a
        /*1066*/ 	.byte	0x3f
	.zero		1


	//   ....[81]....
        /*1068*/ 	.word	0x0002cc10
        /*106c*/ 	.word	0x00000007
        /*1070*/ 	.word	0x00000000
        /*1074*/ 	.short	0x010a
        /*1076*/ 	.byte	0x3f
	.zero		1


	//   ....[82]....
        /*1078*/ 	.word	0x0002cc60
        /*107c*/ 	.word	0x00000004
        /*1080*/ 	.word	0x00000000
        /*1084*/ 	.short	0x010a
        /*1086*/ 	.byte	0x3f
	.zero		1


	//   ....[83]....
        /*1088*/ 	.word	0x0002d000
        /*108c*/ 	.word	0x0000000c
        /*1090*/ 	.word	0x00000000
        /*1094*/ 	.short	0x010a
        /*1096*/ 	.byte	0x3f
	.zero		1


	//   ....[84]....
        /*1098*/ 	.word	0x0002d140
        /*109c*/ 	.word	0x00000002
        /*10a0*/ 	.word	0x00000000
        /*10a4*/ 	.short	0x010a
        /*10a6*/ 	.byte	0x3f
	.zero		1


	//   ....[85]....
        /*10a8*/ 	.word	0x0002d7a0
        /*10ac*/ 	.word	0x0000000b
        /*10b0*/ 	.word	0x00000000
        /*10b4*/ 	.short	0x010a
        /*10b6*/ 	.byte	0x3f
	.zero		1


	//   ....[86]....
        /*10b8*/ 	.word	0x0002d8e0
        /*10bc*/ 	.word	0x00000008
        /*10c0*/ 	.word	0x00000000
        /*10c4*/ 	.short	0x010a
        /*10c6*/ 	.byte	0x3f
	.zero		1


	//   ....[87]....
        /*10c8*/ 	.word	0x0002eb30
        /*10cc*/ 	.word	0x00000002
        /*10d0*/ 	.word	0x00000000
        /*10d4*/ 	.short	0x0101
        /*10d6*/ 	.byte	0x3f
	.zero		1


	//   ....[88]....
        /*10d8*/ 	.word	0x00048910
        /*10dc*/ 	.word	0x00000004
        /*10e0*/ 	.word	0x00000000
        /*10e4*/ 	.short	0x0101
        /*10e6*/ 	.byte	0x3f
	.zero		1


	//   ....[89]....
        /*10e8*/ 	.word	0x00048940
        /*10ec*/ 	.word	0x00000002
        /*10f0*/ 	.word	0x00000000
        /*10f4*/ 	.short	0x010a
        /*10f6*/ 	.byte	0x3f
	.zero		1


	//   ....[90]....
        /*10f8*/ 	.word	0x00048990
        /*10fc*/ 	.word	0x00000008
        /*1100*/ 	.word	0x00000000
        /*1104*/ 	.short	0x010a
        /*1106*/ 	.byte	0x3f
	.zero		1


	//----- nvinfo : EIATTR_NUM_MBARRIERS
	.align		4
.L_1455:
        /*1108*/ 	.byte	0x03, 0x38
        /*110a*/ 	.short	0x0017


	//----- nvinfo : EIATTR_EXIT_INSTR_OFFSETS
	.align		4
        /*110c*/ 	.byte	0x04, 0x1c
        /*110e*/ 	.short	(.L_1457 - .L_1456)


	//   ....[0]....
.L_1456:
        /*1110*/ 	.word	0x00000b70


	//   ....[1]....
        /*1114*/ 	.word	0x00022e50


	//   ....[2]....
        /*1118*/ 	.word	0x0002a0f0


	//----- nvinfo : EIATTR_MAX_THREADS
	.align		4
.L_1457:
        /*111c*/ 	.byte	0x04, 0x05
        /*111e*/ 	.short	(.L_1459 - .L_1458)
.L_1458:
        /*1120*/ 	.word	0x00000180
        /*1124*/ 	.word	0x00000001
        /*1128*/ 	.word	0x00000001


	//----- nvinfo : EIATTR_CRS_STACK_SIZE
	.align		4
.L_1459:
        /*112c*/ 	.byte	0x04, 0x1e
        /*112e*/ 	.short	(.L_1461 - .L_1460)
.L_1460:
        /*1130*/ 	.word	0x00000000


	//----- nvinfo : EIATTR_CBANK_PARAM_SIZE
	.align		4
.L_1461:
        /*1134*/ 	.byte	0x03, 0x19
        /*1136*/ 	.short	0x0bf0


	//----- nvinfo : EIATTR_PARAM_CBANK
	.align		4
        /*1138*/ 	.byte	0x04, 0x0a
        /*113a*/ 	.short	(.L_1463 - .L_1462)
	.align		4
.L_1462:
        /*113c*/ 	.word	index@(.nv.constant0._ZN7cutlass13device_kernelIN5flash11enable_sm90INS1_16FlashAttnFwdSm90INS1_25CollectiveMainloopFwdSm90ILi2EN4cute5tupleIJNS5_1CILi1EEES8_S8_EEENS6_IJNS7_ILi128EEENS7_ILi96EEENS7_ILi64EEEEEELi256ENS_6half_tEfNS_4arch4Sm90ELb0ELb1ELb1ELb1ELb0ELb0ELb1ELb1ELb0ELb1ELb0ELb0EEENS1_21CollectiveEpilogueFwdINS6_IJSA_NS7_ILi256EEESB_EEES9_SE_SG_Li256ELb1ELb1ELb0ELb0EEENS1_36VarlenDynamicPersistentTileSchedulerILi128ELi96ELi256ELi128ELb0ELb1ELb1ELb1ELb0ELb1EEEEEEEEEvNT_6ParamsE)
        /*1140*/ 	.short	0x0210
        /*1142*/ 	.short	0x0bf0


	//----- nvinfo : EIATTR_SW_WAR
	.align		4
.L_1463:
        /*1144*/ 	.byte	0x04, 0x36
        /*1146*/ 	.short	(.L_1465 - .L_1464)
.L_1464:
        /*1148*/ 	.word	0x00000008
.L_1465:


//--------------------- .nv.info._ZN7cutlass13device_kernelIN5flash11enable_sm90INS1_16FlashAttnFwdSm90INS1_25CollectiveMainloopFwdSm90ILi2EN4cute5tupleIJNS5_1CILi1EEES8_S8_EEENS6_IJNS7_ILi128EEENS7_ILi96EEENS7_ILi64EEEEEELi256ENS_6half_tEfNS_4arch4Sm90ELb0ELb1ELb1ELb1ELb0ELb1ELb1ELb1ELb0ELb1ELb0ELb0EEENS1_21CollectiveEpilogueFwdINS6_IJSA_NS7_ILi256EEESB_EEES9_SE_SG_Li256ELb1ELb1ELb0ELb0EEENS1_36VarlenDynamicPersistentTileSchedulerILi128ELi96ELi256ELi128ELb0ELb1ELb1ELb1ELb0ELb1EEEEEEEEEvNT_6ParamsE --------------------------
	.section	.nv.info._ZN7cutlass13device_kernelIN5flash11enable_sm90INS1_16FlashAttnFwdSm90INS1_25CollectiveMainloopFwdSm90ILi2EN4cute5tupleIJNS5_1CILi1EEES8_S8_EEENS6_IJNS7_ILi128EEENS7_ILi96EEENS7_ILi64EEEEEELi256ENS_6half_tEfNS_4arch4Sm90ELb0ELb1ELb1ELb1ELb0ELb1ELb1ELb1ELb0ELb1ELb0ELb0EEENS1_21CollectiveEpilogueFwdINS6_IJSA_NS7_ILi256EEESB_EEES9_SE_SG_Li256ELb1ELb1ELb0ELb0EEENS1_36VarlenDynamicPersistentTileSchedulerILi128ELi96ELi256ELi128ELb0ELb1ELb1ELb1ELb0ELb1EEEEEEEEEvNT_6ParamsE,"",@"SHT_CUDA_INFO"
	.sectionflags	@""
	.align	4


	//----- nvinfo : EIATTR_CUDA_API_VERSION
	.align		4
        /*0000*/ 	.byte	0x04, 0x37
        /*0002*/ 	.short	(.L_1467 - .L_1466)
.L_1466:
        /*0004*/ 	.word	0x00000082


	//----- nvinfo : EIATTR_KPARAM_INFO
	.align		4
.L_1467:
        /*0008*/ 	.byte	0x04, 0x17
        /*000a*/ 	.short	(.L_1469 - .L_1468)
.L_1468:
        /*000c*/ 	.word	0x00000000
        /*0010*/ 	.short	0x0000
        /*0012*/ 	.short	0x0070
        /*0014*/ 	.byte	0x00, 0xf0, 0x01, 0x2e


	//----- nvinfo : EIATTR_SPARSE_MMA_MASK
	.align		4
.L_1469:
        /*0018*/ 	.byte	0x03, 0x50
        /*001a*/ 	.short	0x0000


	//----- nvinfo : EIATTR_MAXREG_COUNT
	.align		4
        /*001c*/ 	.byte	0x03, 0x1b
        /*001e*/ 	.short	0x00a8


	//----- nvinfo : EIATTR_NUM_BARRIERS
	.align		4
        /*0020*/ 	.byte	0x02, 0x4c
        /*0022*/ 	.byte	0x10
	.zero		1


	//----- nvinfo : EIATTR_EXTERNS
	.align		4
        /*0024*/ 	.byte	0x04, 0x0f
        /*0026*/ 	.short	(.L_1471 - .L_1470)


	//   ....[0]....
	.align		4
.L_1470:
        /*0028*/ 	.word	index@(__assertfail)


	//----- nvinfo : EIATTR_ANNOTATIONS
	.align		4
.L_1471:
        /*002c*/ 	.byte	0x04, 0x55
        /*002e*/ 	.short	(.L_1473 - .L_1472)


	//   ....[0]....
.L_1472:
        /* <DEDUP_REMOVED lines=100> */


	//----- nvinfo : EIATTR_MERCURY_ISA_VERSION
	.align		4
.L_1473:
        /*0660*/ 	.byte	0x03, 0x5f
        /*0662*/ 	.short	0x0101


	//----- nvinfo : EIATTR_UNUSED_LOAD_BYTE_OFFSET
	.align		4
        /*0664*/ 	.byte	0x04, 0x44
        /*0666*/ 	.short	(.L_1475 - .L_1474)


	//   ....[0]....
.L_1474:
        /*0668*/ 	.word	0x00000be0
        /*066c*/ 	.word	0x0000fff0


	//   ....[1]....
        /*0670*/ 	.word	0x0002b9e0
        /*0674*/ 	.word	0x0000fff0


	//----- nvinfo : EIATTR_INT_WARP_WIDE_INSTR_OFFSETS
	.align		4
.L_1475:
        /*0678*/ 	.byte	0x04, 0x31
        /*067a*/ 	.short	(.L_1477 - .L_1476)


	//   ....[0]....
.L_1476:
        /*067c*/ 	.word	0x000001e0


	//   ....[1]....
        /*0680*/ 	.word	0x00000220


	//   ....[2]....
        /*0684*/ 	.word	0x00000290


	//   ....[3]....
        /*0688*/ 	.word	0x000002a0


	//   ....[4]....
        /*068c*/ 	.word	0x00031860


	//   ....[5]....
        /*0690*/ 	.word	0x000318f0


	//   ....[6]....
        /*0694*/ 	.word	0x000364b0


	//   ....[7]....
        /*0698*/ 	.word	0x00036540


	//----- nvinfo : EIATTR_COOP_GROUP_MASK_REGIDS
	.align		4
.L_1477:
        /*069c*/ 	.byte	0x04, 0x29
        /*069e*/ 	.short	(.L_1479 - .L_1478)


	//   ....[0]....
.L_1478:
        /*06a0*/ 	.word	0xffffffff


	//   ....[1]....
        /*06a4*/ 	.word	0xffffffff


	//   ....[2]....
        /*06a8*/ 	.word	0xffffffff


	//   ....[3]....
        /*06ac*/ 	.word	0xffffffff


	//   ....[4]....
        /*06b0*/ 	.word	0xffffffff


	//   ....[5]....
        /*06b4*/ 	.word	0xffffffff


	//   ....[6]....
        /*06b8*/ 	.word	0xffffffff


	//   ....[7]....
        /*06bc*/ 	.word	0xffffffff


	//   ....[8]....
        /*06c0*/ 	.word	0xffffffff


	//   ....[9]....
        /*06c4*/ 	.word	0xffffffff


	//   ....[10]....
        /*06c8*/ 	.word	0xffffffff


	//   ....[11]....
        /*06cc*/ 	.word	0xffffffff


	//   ....[12]....
        /*06d0*/ 	.word	0xffffffff


	//   ....[13]....
        /*06d4*/ 	.word	0xffffffff


	//   ....[14]....
        /*06d8*/ 	.word	0xffffffff


	//   ....[15]....
        /*06dc*/ 	.word	0xffffffff


	//   ....[16]....
        /*06e0*/ 	.word	0xffffffff


	//   ....[17]....
        /*06e4*/ 	.word	0xffffffff


	//   ....[18]....
        /*06e8*/ 	.word	0xffffffff


	//   ....[19]....
        /*06ec*/ 	.word	0xffffffff


	//   ....[20]....
        /*06f0*/ 	.word	0xffffffff


	//   ....[21]....
        /*06f4*/ 	.word	0xffffffff


	//   ....[22]....
        /*06f8*/ 	.word	0xffffffff


	//   ....[23]....
        /*06fc*/ 	.word	0xffffffff


	//   ....[24]....
        /*0700*/ 	.word	0xffffffff


	//   ....[25]....
        /*0704*/ 	.word	0xffffffff


	//   ....[26]....
        /*0708*/ 	.word	0xffffffff


	//   ....[27]....
        /*070c*/ 	.word	0xffffffff


	//   ....[28]....
        /*0710*/ 	.word	0xffffffff


	//   ....[29]....
        /*0714*/ 	.word	0xffffffff


	//   ....[30]....
        /*0718*/ 	.word	0xffffffff


	//   ....[31]....
        /*071c*/ 	.word	0xffffffff


	//   ....[32]....
        /*0720*/ 	.word	0xffffffff


	//   ....[33]....
        /*0724*/ 	.word	0xffffffff


	//   ....[34]....
        /*0728*/ 	.word	0xffffffff


	//   ....[35]....
        /*072c*/ 	.word	0xffffffff


	//   ....[36]....
        /*0730*/ 	.word	0xffffffff


	//   ....[37]....
        /*0734*/ 	.word	0xffffffff


	//   ....[38]....
        /*0738*/ 	.word	0xffffffff


	//   ....[39]....
        /*073c*/ 	.word	0xffffffff


	//   ....[40]....
        /*0740*/ 	.word	0xffffffff


	//   ....[41]....
        /*0744*/ 	.word	0xffffffff


	//   ....[42]....
        /*0748*/ 	.word	0xffffffff


	//   ....[43]....
        /*074c*/ 	.word	0xffffffff


	//   ....[44]....
        /*0750*/ 	.word	0xffffffff


	//   ....[45]....
        /*0754*/ 	.word	0xffffffff


	//   ....[46]....
        /*0758*/ 	.word	0xffffffff


	//   ....[47]....
        /*075c*/ 	.word	0xffffffff


	//   ....[48]....
        /*0760*/ 	.word	0xffffffff


	//   ....[49]....
        /*0764*/ 	.word	0xffffffff


	//   ....[50]....
        /*0768*/ 	.word	0xffffffff


	//   ....[51]....
        /*076c*/ 	.word	0xffffffff


	//   ....[52]....
        /*0770*/ 	.word	0xffffffff


	//   ....[53]....
        /*0774*/ 	.word	0xffffffff


	//   ....[54]....
        /*0778*/ 	.word	0xffffffff


	//   ....[55]....
        /*077c*/ 	.word	0xffffffff


	//   ....[56]....
        /*0780*/ 	.word	0xffffffff


	//   ....[57]....
        /*0784*/ 	.word	0xffffffff


	//   ....[58]....
        /*0788*/ 	.word	0xffffffff


	//   ....[59]....
        /*078c*/ 	.word	0xffffffff


	//   ....[60]....
        /*0790*/ 	.word	0xffffffff


	//   ....[61]....
        /*0794*/ 	.word	0xffffffff


	//   ....[62]....
        /*0798*/ 	.word	0xffffffff


	//   ....[63]....
        /*079c*/ 	.word	0xffffffff


	//   ....[64]....
        /*07a0*/ 	.word	0xffffffff


	//   ....[65]....
        /*07a4*/ 	.word	0xffffffff


	//   ....[66]....
        /*07a8*/ 	.word	0xffffffff


	//   ....[67]....
        /*07ac*/ 	.word	0xffffffff


	//   ....[68]....
        /*07b0*/ 	.word	0xffffffff


	//   ....[69]....
        /*07b4*/ 	.word	0xffffffff


	//   ....[70]....
        /*07b8*/ 	.word	0xffffffff


	//   ....[71]....
        /*07bc*/ 	.word	0xffffffff


	//   ....[72]....
        /*07c0*/ 	.word	0xffffffff


	//   ....[73]....
        /*07c4*/ 	.word	0xffffffff


	//   ....[74]....
        /*07c8*/ 	.word	0xffffffff


	//   ....[75]....
        /*07cc*/ 	.word	0xffffffff


	//   ....[76]....
        /*07d0*/ 	.word	0xffffffff


	//   ....[77]....
        /*07d4*/ 	.word	0xffffffff


	//   ....[78]....
        /*07d8*/ 	.word	0xffffffff


	//   ....[79]....
        /*07dc*/ 	.word	0xffffffff


	//   ....[80]....
        /*07e0*/ 	.word	0xffffffff


	//   ....[81]....
        /*07e4*/ 	.word	0xffffffff


	//   ....[82]....
        /*07e8*/ 	.word	0xffffffff


	//   ....[83]....
        /*07ec*/ 	.word	0xffffffff


	//   ....[84]....
        /*07f0*/ 	.word	0xffffffff


	//   ....[85]....
        /*07f4*/ 	.word	0xffffffff


	//   ....[86]....
        /*07f8*/ 	.word	0xffffffff


	//   ....[87]....
        /*07fc*/ 	.word	0xffffffff


	//   ....[88]....
        /*0800*/ 	.word	0xffffffff


	//   ....[89]....
        /*0804*/ 	.word	0xffffffff


	//   ....[90]....
        /*0808*/ 	.word	0xffffffff


	//   ....[91]....
        /*080c*/ 	.word	0xffffffff


	//   ....[92]....
        /*0810*/ 	.word	0xffffffff


	//   ....[93]....
        /*0814*/ 	.word	0xffffffff


	//   ....[94]....
        /*0818*/ 	.word	0xffffffff


	//   ....[95]....
        /*081c*/ 	.word	0xffffffff


	//   ....[96]....
        /*0820*/ 	.word	0xffffffff


	//   ....[97]....
        /*0824*/ 	.word	0xffffffff


	//   ....[98]....
        /*0828*/ 	.word	0xffffffff


	//   ....[99]....
        /*082c*/ 	.word	0xffffffff


	//   ....[100]....
        /*0830*/ 	.word	0xffffffff


	//   ....[101]....
        /*0834*/ 	.word	0xffffffff


	//   ....[102]....
        /*0838*/ 	.word	0xffffffff


	//   ....[103]....
        /*083c*/ 	.word	0xffffffff


	//   ....[104]....
        /*0840*/ 	.word	0xffffffff


	//   ....[105]....
        /*0844*/ 	.word	0xffffffff


	//   ....[106]....
        /*0848*/ 	.word	0xffffffff


	//   ....[107]....
        /*084c*/ 	.word	0xffffffff


	//   ....[108]....
        /*0850*/ 	.word	0xffffffff


	//   ....[109]....
        /*0854*/ 	.word	0xffffffff


	//   ....[110]....
        /*0858*/ 	.word	0xffffffff


	//   ....[111]....
        /*085c*/ 	.word	0xffffffff


	//   ....[112]....
        /*0860*/ 	.word	0xffffffff


	//   ....[113]....
        /*0864*/ 	.word	0xffffffff


	//   ....[114]....
        /*0868*/ 	.word	0xffffffff


	//   ....[115]....
        /*086c*/ 	.word	0xffffffff


	//   ....[116]....
        /*0870*/ 	.word	0xffffffff


	//   ....[117]....
        /*0874*/ 	.word	0xffffffff


	//   ....[118]....
        /*0878*/ 	.word	0xffffffff


	//   ....[119]....
        /*087c*/ 	.word	0xffffffff


	//   ....[120]....
        /*0880*/ 	.word	0xffffffff


	//   ....[121]....
        /*0884*/ 	.word	0xffffffff


	//   ....[122]....
        /*0888*/ 	.word	0xffffffff


	//   ....[123]....
        /*088c*/ 	.word	0xffffffff


	//   ....[124]....
        /*0890*/ 	.word	0xffffffff


	//   ....[125]....
        /*0894*/ 	.word	0xffffffff


	//   ....[126]....
        /*0898*/ 	.word	0xffffffff


	//   ....[127]....
        /*089c*/ 	.word	0xffffffff


	//   ....[128]....
        /*08a0*/ 	.word	0xffffffff


	//   ....[129]....
        /*08a4*/ 	.word	0xffffffff


	//   ....[130]....
        /*08a8*/ 	.word	0xffffffff


	//   ....[131]....
        /*08ac*/ 	.word	0xffffffff


	//   ....[132]....
        /*08b0*/ 	.word	0x0500000f


	//   ....[133]....
        /*08b4*/ 	.word	0x0500000f


	//   ....[134]....
        /*08b8*/ 	.word	0x0500000f


	//   ....[135]....
        /*08bc*/ 	.word	0x0500000f


	//   ....[136]....
        /*08c0*/ 	.word	0x0500000f


	//   ....[137]....
        /*08c4*/ 	.word	0x0500000f


	//   ....[138]....
        /*08c8*/ 	.word	0x0500000f


	//   ....[139]....
        /*08cc*/ 	.word	0x0500000f


	//   ....[140]....
        /*08d0*/ 	.word	0x0500000f


	//   ....[141]....
        /*08d4*/ 	.word	0x0500000f


	//   ....[142]....
        /*08d8*/ 	.word	0x0500000f


	//   ....[143]....
        /*08dc*/ 	.word	0x0500000f


	//   ....[144]....
        /*08e0*/ 	.word	0x0500000f


	//   ....[145]....
        /*08e4*/ 	.word	0x0500000f


	//   ....[146]....
        /*08e8*/ 	.word	0x0500000f


	//   ....[147]....
        /*08ec*/ 	.word	0x0500000f


	//   ....[148]....
        /*08f0*/ 	.word	0x0500000f


	//   ....[149]....
        /*08f4*/ 	.word	0x0500000f


	//   ....[150]....
        /*08f8*/ 	.word	0x0500000f


	//   ....[151]....
        /*08fc*/ 	.word	0x0500000f


	//   ....[152]....
        /*0900*/ 	.word	0x0500000f


	//   ....[153]....
        /*0904*/ 	.word	0x0500000f


	//   ....[154]....
        /*0908*/ 	.word	0x0500000f


	//   ....[155]....
        /*090c*/ 	.word	0x0500000f


	//   ....[156]....
        /*0910*/ 	.word	0x0500000f


	//   ....[157]....
        /*0914*/ 	.word	0x0500000f


	//   ....[158]....
        /*0918*/ 	.word	0x0500000f


	//   ....[159]....
        /*091c*/ 	.word	0x0500000f


	//   ....[160]....
        /*0920*/ 	.word	0x0500000f


	//   ....[161]....
        /*0924*/ 	.word	0x0500000f


	//   ....[162]....
        /*0928*/ 	.word	0x0500000f


	//   ....[163]....
        /*092c*/ 	.word	0x0500000f


	//   ....[164]....
        /*0930*/ 	.word	0x0500000f


	//   ....[165]....
        /*0934*/ 	.word	0x0500000f


	//   ....[166]....
        /*0938*/ 	.word	0x0500000f


	//   ....[167]....
        /*093c*/ 	.word	0x0500000f


	//   ....[168]....
        /*0940*/ 	.word	0x0500000f


	//   ....[169]....
        /*0944*/ 	.word	0x0500000f


	//   ....[170]....
        /*0948*/ 	.word	0x0500000f


	//   ....[171]....
        /*094c*/ 	.word	0x0500000f


	//   ....[172]....
        /*0950*/ 	.word	0x0500000f


	//   ....[173]....
        /*0954*/ 	.word	0x0500000f


	//   ....[174]....
        /*0958*/ 	.word	0x0500000f


	//   ....[175]....
        /*095c*/ 	.word	0x0500000f


	//   ....[176]....
        /*0960*/ 	.word	0x0500000f


	//   ....[177]....
        /*0964*/ 	.word	0x0500000f


	//   ....[178]....
        /*0968*/ 	.word	0x0500000f


	//   ....[179]....
        /*096c*/ 	.word	0x0500000f


	//   ....[180]....
        /*0970*/ 	.word	0x0500000f


	//   ....[181]....
        /*0974*/ 	.word	0x0500000f


	//   ....[182]....
        /*0978*/ 	.word	0x0500000f


	//   ....[183]....
        /*097c*/ 	.word	0x0500000f


	//   ....[184]....
        /*0980*/ 	.word	0x0500000f


	//   ....[185]....
        /*0984*/ 	.word	0x0500000f


	//   ....[186]....
        /*0988*/ 	.word	0x0500000f


	//   ....[187]....
        /*098c*/ 	.word	0x0500000f


	//   ....[188]....
        /*0990*/ 	.word	0x0500000f


	//   ....[189]....
        /*0994*/ 	.word	0x0500000f


	//   ....[190]....
        /*0998*/ 	.word	0x0500000f


	//   ....[191]....
        /*099c*/ 	.word	0x0500000f


	//   ....[192]....
        /*09a0*/ 	.word	0x0500000f


	//   ....[193]....
        /*09a4*/ 	.word	0x0500000f


	//   ....[194]....
        /*09a8*/ 	.word	0x0500000f


	//   ....[195]....
        /*09ac*/ 	.word	0x0500000f


	//   ....[196]....
        /*09b0*/ 	.word	0x0500000f


	//   ....[197]....
        /*09b4*/ 	.word	0x0500000f


	//   ....[198]....
        /*09b8*/ 	.word	0x0500000f


	//   ....[199]....
        /*09bc*/ 	.word	0x0500000f


	//   ....[200]....
        /*09c0*/ 	.word	0x0500000f


	//   ....[201]....
        /*09c4*/ 	.word	0x0500000f


	//   ....[202]....
        /*09c8*/ 	.word	0x0500000f


	//   ....[203]....
        /*09cc*/ 	.word	0x0500000f


	//   ....[204]....
        /*09d0*/ 	.word	0x0500000f


	//   ....[205]....
        /*09d4*/ 	.word	0x0500000f


	//   ....[206]....
        /*09d8*/ 	.word	0x0500000f


	//   ....[207]....
        /*09dc*/ 	.word	0x0500000f


	//   ....[208]....
        /*09e0*/ 	.word	0x0500000f


	//   ....[209]....
        /*09e4*/ 	.word	0xffffffff


	//   ....[210]....
        /*09e8*/ 	.word	0xffffffff


	//   ....[211]....
        /*09ec*/ 	.word	0xffffffff


	//   ....[212]....
        /*09f0*/ 	.word	0xffffffff


	//   ....[213]....
        /*09f4*/ 	.word	0xffffffff


	//   ....[214]....
        /*09f8*/ 	.word	0xffffffff


	//----- nvinfo : EIATTR_COOP_GROUP_INSTR_OFFSETS
	.align		4
.L_1479:
        /*09fc*/ 	.byte	0x04, 0x28
        /*09fe*/ 	.short	(.L_1481 - .L_1480)


	//   ....[0]....
.L_1480:
        /*0a00*/ 	.word	0x000000c0


	//   ....[1]....
        /*0a04*/ 	.word	0x000001f0


	//   ....[2]....
        /*0a08*/ 	.word	0x00000240


	//   ....[3]....
        /*0a0c*/ 	.word	0x00000490


	//   ....[4]....
        /*0a10*/ 	.word	0x000005f0


	//   ....[5]....
        /*0a14*/ 	.word	0x00000710


	//   ....[6]....
        /*0a18*/ 	.word	0x00000870


	//   ....[7]....
        /*0a1c*/ 	.word	0x000065c0


	//   ....[8]....
        /*0a20*/ 	.word	0x000072d0


	//   ....[9]....
        /*0a24*/ 	.word	0x000072e0


	//   ....[10]....
        /*0a28*/ 	.word	0x000072f0


	//   ....[11]....
        /*0a2c*/ 	.word	0x00007300


	//   ....[12]....
        /*0a30*/ 	.word	0x000075f0


	//   ....[13]....
        /*0a34*/ 	.word	0x00007600


	//   ....[14]....
        /*0a38*/ 	.word	0x00007610


	//   ....[15]....
        /*0a3c*/ 	.word	0x00007620


	//   ....[16]....
        /*0a40*/ 	.word	0x000087b0


	//   ....[17]....
        /*0a44*/ 	.word	0x000087d0


	//   ....[18]....
        /*0a48*/ 	.word	0x000087e0


	//   ....[19]....
        /*0a4c*/ 	.word	0x000087f0


	//   ....[20]....
        /*0a50*/ 	.word	0x000088e0


	//   ....[21]....
        /*0a54*/ 	.word	0x00008920


	//   ....[22]....
        /*0a58*/ 	.word	0x00008950


	//   ....[23]....
        /*0a5c*/ 	.word	0x00008980


	//   ....[24]....
        /*0a60*/ 	.word	0x0000b8b0


	//   ....[25]....
        /*0a64*/ 	.word	0x0000bed0


	//   ....[26]....
        /*0a68*/ 	.word	0x0000cf70


	//   ....[27]....
        /*0a6c*/ 	.word	0x0000d000


	//   ....[28]....
        /*0a70*/ 	.word	0x0000d0d0


	//   ....[29]....
        /*0a74*/ 	.word	0x0000d140


	//   ....[30]....
        /*0a78*/ 	.word	0x00016fd0


	//   ....[31]....
        /*0a7c*/ 	.word	0x00017150


	//   ....[32]....
        /*0a80*/ 	.word	0x00017270


	//   ....[33]....
        /*0a84*/ 	.word	0x00017290


	//   ....[34]....
        /*0a88*/ 	.word	0x00020b90


	//   ....[35]....
        /*0a8c*/ 	.word	0x00021210


	//   ....[36]....
        /*0a90*/ 	.word	0x00022150


	//   ....[37]....
        /*0a94*/ 	.word	0x00022210


	//   ....[38]....
        /*0a98*/ 	.word	0x000224b0


	//   ....[39]....
        /*0a9c*/ 	.word	0x000224e0


	//   ....[40]....
        /*0aa0*/ 	.word	0x0002aa40


	//   ....[41]....
        /*0aa4*/ 	.word	0x0002aa60


	//   ....[42]....
        /*0aa8*/ 	.word	0x0002aac0


	//   ....[43]....
        /*0aac*/ 	.word	0x0002ab00


	//   ....[44]....
        /*0ab0*/ 	.word	0x0002cb50


	//   ....[45]....
        /*0ab4*/ 	.word	0x0002cb80


	//   ....[46]....
        /*0ab8*/ 	.word	0x0002cbd0


	//   ....[47]....
        /*0abc*/ 	.word	0x0002cbf0


	//   ....[48]....
        /*0ac0*/ 	.word	0x0002d4d0


	//   ....[49]....
        /*0ac4*/ 	.word	0x0002d530


	//   ....[50]....
        /*0ac8*/ 	.word	0x0002d670


	//   ....[51]....
        /*0acc*/ 	.word	0x0002d690


	//   ....[52]....
        /*0ad0*/ 	.word	0x0002d7d0


	//   ....[53]....
        /*0ad4*/ 	.word	0x0002d7f0


	//   ....[54]....
        /*0ad8*/ 	.word	0x0002d940


	//   ....[55]....
        /*0adc*/ 	.word	0x0002d960


	//   ....[56]....
        /*0ae0*/ 	.word	0x0002e190


	//   ....[57]....
        /*0ae4*/ 	.word	0x0002e1a0


	//   ....[58]....
        /*0ae8*/ 	.word	0x0002e340


	//   ....[59]....
        /*0aec*/ 	.word	0x0002e350


	//   ....[60]....
        /*0af0*/ 	.word	0x0002e4e0


	//   ....[61]....
        /*0af4*/ 	.word	0x0002e4f0


	//   ....[62]....
        /*0af8*/ 	.word	0x0002e680


	//   ....[63]....
        /*0afc*/ 	.word	0x0002e690


	//   ....[64]....
        /*0b00*/ 	.word	0x0002e880


	//   ....[65]....
        /*0b04*/ 	.word	0x0002ea60


	//   ....[66]....
        /*0b08*/ 	.word	0x0002ea90


	//   ....[67]....
        /*0b0c*/ 	.word	0x0002eac0


	//   ....[68]....
        /*0b10*/ 	.word	0x0002eaf0


	//   ....[69]....
        /*0b14*/ 	.word	0x0002eb20


	//   ....[70]....
        /*0b18*/ 	.word	0x0002eb50


	//   ....[71]....
        /*0b1c*/ 	.word	0x0002ecc0


	//   ....[72]....
        /*0b20*/ 	.word	0x0002ecf0


	//   ....[73]....
        /*0b24*/ 	.word	0x0002ed20


	//   ....[74]....
        /*0b28*/ 	.word	0x0002ed50


	//   ....[75]....
        /*0b2c*/ 	.word	0x0002ed80


	//   ....[76]....
        /*0b30*/ 	.word	0x0002edb0


	//   ....[77]....
        /*0b34*/ 	.word	0x0002ee50


	//   ....[78]....
        /*0b38*/ 	.word	0x0002eeb0


	//   ....[79]....
        /*0b3c*/ 	.word	0x0002ef40


	//   ....[80]....
        /*0b40*/ 	.word	0x00030050


	//   ....[81]....
        /*0b44*/ 	.word	0x00031e20


	//   ....[82]....
        /*0b48*/ 	.word	0x00032980


	//   ....[83]....
        /*0b4c*/ 	.word	0x00032990


	//   ....[84]....
        /*0b50*/ 	.word	0x000329b0


	//   ....[85]....
        /*0b54*/ 	.word	0x000329d0


	//   ....[86]....
        /*0b58*/ 	.word	0x00032ac0


	//   ....[87]....
        /*0b5c*/ 	.word	0x00032b50


	//   ....[88]....
        /*0b60*/ 	.word	0x00032b80


	//   ....[89]....
        /*0b64*/ 	.word	0x00032c00


	//   ....[90]....
        /*0b68*/ 	.word	0x00032c30


	//   ....[91]....
        /*0b6c*/ 	.word	0x00032cb0


	//   ....[92]....
        /*0b70*/ 	.word	0x00032ce0


	//   ....[93]....
        /*0b74*/ 	.word	0x00032d60


	//   ....[94]....
        /*0b78*/ 	.word	0x00032d90


	//   ....[95]....
        /*0b7c*/ 	.word	0x00032df0


	//   ....[96]....
        /*0b80*/ 	.word	0x00032e00


	//   ....[97]....
        /*0b84*/ 	.word	0x00032e70


	//   ....[98]....
        /*0b88*/ 	.word	0x00033590


	//   ....[99]....
        /*0b8c*/ 	.word	0x000335e0


	//   ....[100]....
        /*0b90*/ 	.word	0x000336a0


	//   ....[101]....
        /*0b94*/ 	.word	0x000336b0


	//   ....[102]....
        /*0b98*/ 	.word	0x00033770


	//   ....[103]....
        /*0b9c*/ 	.word	0x00033780


	//   ....[104]....
        /*0ba0*/ 	.word	0x00033840


	//   ....[105]....
        /*0ba4*/ 	.word	0x00033850


	//   ....[106]....
        /*0ba8*/ 	.word	0x000338f0


	//   ....[107]....
        /*0bac*/ 	.word	0x00033900


	//   ....[108]....
        /*0bb0*/ 	.word	0x000339b0


	//   ....[109]....
        /*0bb4*/ 	.word	0x000339c0


	//   ....[110]....
        /*0bb8*/ 	.word	0x00033a70


	//   ....[111]....
        /*0bbc*/ 	.word	0x00033a80


	//   ....[112]....
        /*0bc0*/ 	.word	0x00033a90


	//   ....[113]....
        /*0bc4*/ 	.word	0x00033b00


	//   ....[114]....
        /*0bc8*/ 	.word	0x00036740


	//   ....[115]....
        /*0bcc*/ 	.word	0x000367a0


	//   ....[116]....
        /*0bd0*/ 	.word	0x000367d0


	//   ....[117]....
        /*0bd4*/ 	.word	0x000367e0


	//   ....[118]....
        /*0bd8*/ 	.word	0x00036810


	//   ....[119]....
        /*0bdc*/ 	.word	0x00036840


	//   ....[120]....
        /*0be0*/ 	.word	0x00036870


	//   ....[121]....
        /*0be4*/ 	.word	0x000368a0


	//   ....[122]....
        /*0be8*/ 	.word	0x00036a20


	//   ....[123]....
        /*0bec*/ 	.word	0x00036a50


	//   ....[124]....
        /*0bf0*/ 	.word	0x00036a80


	//   ....[125]....
        /*0bf4*/ 	.word	0x00036ab0


	//   ....[126]....
        /*0bf8*/ 	.word	0x00036ae0


	//   ....[127]....
        /*0bfc*/ 	.word	0x00036b10


	//   ....[128]....
        /*0c00*/ 	.word	0x00036bd0


	//   ....[129]....
        /*0c04*/ 	.word	0x00036bf0


	//   ....[130]....
        /*0c08*/ 	.word	0x00036c60


	//   ....[131]....
        /*0c0c*/ 	.word	0x00037330


	//   ....[132]....
        /*0c10*/ 	.word	0x00037770


	//   ....[133]....
        /*0c14*/ 	.word	0x00037810


	//   ....[134]....
        /*0c18*/ 	.word	0x000378a0


	//   ....[135]....
        /*0c1c*/ 	.word	0x000378f0


	//   ....[136]....
        /*0c20*/ 	.word	0x00037940


	//   ....[137]....
        /*0c24*/ 	.word	0x000379d0


	//   ....[138]....
        /*0c28*/ 	.word	0x00037a60


	//   ....[139]....
        /*0c2c*/ 	.word	0x00037ab0


	//   ....[140]....
        /*0c30*/ 	.word	0x00037b00


	//   ....[141]....
        /*0c34*/ 	.word	0x00037bf0


	//   ....[142]....
        /*0c38*/ 	.word	0x00037ca0


	//   ....[143]....
        /*0c3c*/ 	.word	0x00037d20


	//   ....[144]....
        /*0c40*/ 	.word	0x00037da0


	//   ....[145]....
        /*0c44*/ 	.word	0x00037e40


	//   ....[146]....
        /*0c48*/ 	.word	0x00037ed0


	//   ....[147]....
        /*0c4c*/ 	.word	0x00037f30


	//   ....[148]....
        /*0c50*/ 	.word	0x00037fc0


	//   ....[149]....
        /*0c54*/ 	.word	0x00038390


	//   ....[150]....
        /*0c58*/ 	.word	0x000383e0


	//   ....[151]....
        /*0c5c*/ 	.word	0x00038470


	//   ....[152]....
        /*0c60*/ 	.word	0x00038500


	//   ....[153]....
        /*0c64*/ 	.word	0x00038590


	//   ....[154]....
        /*0c68*/ 	.word	0x00038620


	//   ....[155]....
        /*0c6c*/ 	.word	0x000386b0


	//   ....[156]....
        /*0c70*/ 	.word	0x00038740


	//   ....[157]....
        /*0c74*/ 	.word	0x00038800


	//   ....[158]....
        /*0c78*/ 	.word	0x00038af0


	//   ....[159]....
        /*0c7c*/ 	.word	0x00038c80


	//   ....[160]....
        /*0c80*/ 	.word	0x00038ce0


	//   ....[161]....
        /*0c84*/ 	.word	0x00038d40


	//   ....[162]....
        /*0c88*/ 	.word	0x00038da0


	//   ....[163]....
        /*0c8c*/ 	.word	0x00038e40


	//   ....[164]....
        /*0c90*/ 	.word	0x00038f30


	//   ....[165]....
        /*0c94*/ 	.word	0x00039060


	//   ....[166]....
        /*0c98*/ 	.word	0x00039100


	//   ....[167]....
        /*0c9c*/ 	.word	0x000391d0


	//   ....[168]....
        /*0ca0*/ 	.word	0x00039270


	//   ....[169]....
        /*0ca4*/ 	.word	0x00039340


	//   ....[170]....
        /*0ca8*/ 	.word	0x000393e0


	//   ....[171]....
        /*0cac*/ 	.word	0x000394b0


	//   ....[172]....
        /*0cb0*/ 	.word	0x00039550


	//   ....[173]....
        /*0cb4*/ 	.word	0x00039600


	//   ....[174]....
        /*0cb8*/ 	.word	0x000396e0


	//   ....[175]....
        /*0cbc*/ 	.word	0x00039940


	//   ....[176]....
        /*0cc0*/ 	.word	0x000399f0


	//   ....[177]....
        /*0cc4*/ 	.word	0x00039af0


	//   ....[178]....
        /*0cc8*/ 	.word	0x00039be0


	//   ....[179]....
        /*0ccc*/ 	.word	0x00039c70


	//   ....[180]....
        /*0cd0*/ 	.word	0x00039d60


	//   ....[181]....
        /*0cd4*/ 	.word	0x00039df0


	//   ....[182]....
        /*0cd8*/ 	.word	0x00039ee0


	//   ....[183]....
        /*0cdc*/ 	.word	0x00039f70


	//   ....[184]....
        /*0ce0*/ 	.word	0x0003a060


	//   ....[185]....
        /*0ce4*/ 	.word	0x0003a0f0


	//   ....[186]....
        /*0ce8*/ 	.word	0x0003a1d0


	//   ....[187]....
        /*0cec*/ 	.word	0x0003a300


	//   ....[188]....
        /*0cf0*/ 	.word	0x0003a350


	//   ....[189]....
        /*0cf4*/ 	.word	0x0003a3b0


	//   ....[190]....
        /*0cf8*/ 	.word	0x0003a450


	//   ....[191]....
        /*0cfc*/ 	.word	0x0003a7f0


	//   ....[192]....
        /*0d00*/ 	.word	0x0003a890


	//   ....[193]....
        /*0d04*/ 	.word	0x0003a9b0


	//   ....[194]....
        /*0d08*/ 	.word	0x0003aa30


	//   ....[195]....
        /*0d0c*/ 	.word	0x0003aab0


	//   ....[196]....
        /*0d10*/ 	.word	0x0003ab30


	//   ....[197]....
        /*0d14*/ 	.word	0x0003abb0


	//   ....[198]....
        /*0d18*/ 	.word	0x0003ac40


	//   ....[199]....
        /*0d1c*/ 	.word	0x0003ace0


	//   ....[200]....
        /*0d20*/ 	.word	0x0003ad90


	//   ....[201]....
        /*0d24*/ 	.word	0x0003ae10


	//   ....[202]....
        /*0d28*/ 	.word	0x0003ae90


	//   ....[203]....
        /*0d2c*/ 	.word	0x0003af10


	//   ....[204]....
        /*0d30*/ 	.word	0x0003afa0


	//   ....[205]....
        /*0d34*/ 	.word	0x0003b020


	//   ....[206]....
        /*0d38*/ 	.word	0x0003b0c0


	//   ....[207]....
        /*0d3c*/ 	.word	0x0003b150


	//   ....[208]....
        /*0d40*/ 	.word	0x0003b280


	//   ....[209]....
        /*0d44*/ 	.word	0x0003cf10


	//   ....[210]....
        /*0d48*/ 	.word	0x0003d630


	//   ....[211]....
        /*0d4c*/ 	.word	0x0003e7f0


	//   ....[212]....
        /*0d50*/ 	.word	0x0003e810


	//   ....[213]....
        /*0d54*/ 	.word	0x0003e850


	//   ....[214]....
        /*0d58*/ 	.word	0x0003e870


	//----- nvinfo : EIATTR_REG_RECONFIG
	.align		4
.L_1481:
        /*0d5c*/ 	.byte	0x01, 0x54
	.zero		2


	//----- nvinfo : EIATTR_SYSCALL_OFFSETS
	.align		4
        /*0d60*/ 	.byte	0x04, 0x46
        /*0d62*/ 	.short	(.L_1483 - .L_1482)


	//   ....[0]....
.L_1482:
        /*0d64*/ 	.word	0x00001d20


	//   ....[1]....
        /*0d68*/ 	.word	0x00001e70


	//   ....[2]....
        /*0d6c*/ 	.word	0x00006aa0


	//   ....[3]....
        /*0d70*/ 	.word	0x00007070


	//   ....[4]....
        /*0d74*/ 	.word	0x00031a60


	//   ....[5]....
        /*0d78*/ 	.word	0x00031bb0


	//   ....[6]....
        /*0d7c*/ 	.word	0x00031ca0


	//   ....[7]....
        /*0d80*/ 	.word	0x00032550


	//   ....[8]....
        /*0d84*/ 	.word	0x000331a0


	//----- nvinfo : EIATTR_MBARRIER_INSTR_OFFSETS
	.align		4
.L_1483:
        /*0d88*/ 	.byte	0x04, 0x39
        /*0d8a*/ 	.short	(.L_1485 - .L_1484)


	//   ....[0]....
.L_1484:
        /*0d8c*/ 	.word	0x00000330
        /*0d90*/ 	.word	0x000000ff
        /*0d94*/ 	.word	0x00032400
        /*0d98*/ 	.short	0x0100
        /*0d9a*/ 	.byte	0x08
	.zero		1


	//   ....[1]....
        /*0d9c*/ 	.word	0x00000340
        /*0da0*/ 	.word	0x000000ff
        /*0da4*/ 	.word	0x00032410
        /*0da8*/ 	.short	0x0100
        /*0daa*/ 	.byte	0x08
	.zero		1


	//   ....[2]....
        /*0dac*/ 	.word	0x00000350
        /*0db0*/ 	.word	0x000000ff
        /*0db4*/ 	.word	0x00032420
        /*0db8*/ 	.short	0x0100
        /*0dba*/ 	.byte	0x08
	.zero		1


	//   ....[3]....
        /*0dbc*/ 	.word	0x00000440
        /*0dc0*/ 	.word	0x000000ff
        /*0dc4*/ 	.word	0x00032430
        /*0dc8*/ 	.short	0x0100
        /*0dca*/ 	.byte	0x08
	.zero		1


	//   ....[4]....
        /*0dcc*/ 	.word	0x00000450
        /*0dd0*/ 	.word	0x000000ff
        /*0dd4*/ 	.word	0x00032440
        /*0dd8*/ 	.short	0x0100
        /*0dda*/ 	.byte	0x08
	.zero		1


	//   ....[5]....
        /*0ddc*/ 	.word	0x00000460
        /*0de0*/ 	.word	0x000000ff
        /*0de4*/ 	.word	0x00032438
        /*0de8*/ 	.short	0x0100
        /*0dea*/ 	.byte	0x08
	.zero		1


	//   ....[6]....
        /*0dec*/ 	.word	0x00000470
        /*0df0*/ 	.word	0x000000ff
        /*0df4*/ 	.word	0x00032448
        /*0df8*/ 	.short	0x0100
        /*0dfa*/ 	.byte	0x08
	.zero		1


	//   ....[7]....
        /*0dfc*/ 	.word	0x000005a0
        /*0e00*/ 	.word	0x000000ff
        /*0e04*/ 	.word	0x00032450
        /*0e08*/ 	.short	0x0100
        /*0e0a*/ 	.byte	0x08
	.zero		1


	//   ....[8]....
        /*0e0c*/ 	.word	0x000005b0
        /*0e10*/ 	.word	0x000000ff
        /*0e14*/ 	.word	0x00032460
        /*0e18*/ 	.short	0x0100
        /*0e1a*/ 	.byte	0x08
	.zero		1


	//   ....[9]....
        /*0e1c*/ 	.word	0x000005c0
        /*0e20*/ 	.word	0x000000ff
        /*0e24*/ 	.word	0x00032458
        /*0e28*/ 	.short	0x0100
        /*0e2a*/ 	.byte	0x08
	.zero		1


	//   ....[10]....
        /*0e2c*/ 	.word	0x000005d0
        /*0e30*/ 	.word	0x000000ff
        /*0e34*/ 	.word	0x00032468
        /*0e38*/ 	.short	0x0100
        /*0e3a*/ 	.byte	0x08
	.zero		1


	//   ....[11]....
        /*0e3c*/ 	.word	0x000006c0
        /*0e40*/ 	.word	0x000000ff
        /*0e44*/ 	.word	0x00032470
        /*0e48*/ 	.short	0x0100
        /*0e4a*/ 	.byte	0x06
	.zero		1


	//   ....[12]....
        /*0e4c*/ 	.word	0x000006d0
        /*0e50*/ 	.word	0x000000ff
        /*0e54*/ 	.word	0x00032480
        /*0e58*/ 	.short	0x0100
        /*0e5a*/ 	.byte	0x06
	.zero		1


	//   ....[13]....
        /*0e5c*/ 	.word	0x000006e0
        /*0e60*/ 	.word	0x000000ff
        /*0e64*/ 	.word	0x00032478
        /*0e68*/ 	.short	0x0100
        /*0e6a*/ 	.byte	0x06
	.zero		1


	//   ....[14]....
        /*0e6c*/ 	.word	0x000006f0
        /*0e70*/ 	.word	0x000000ff
        /*0e74*/ 	.word	0x00032488
        /*0e78*/ 	.short	0x0100
        /*0e7a*/ 	.byte	0x06
	.zero		1


	//   ....[15]....
        /*0e7c*/ 	.word	0x00000820
        /*0e80*/ 	.word	0x000000ff
        /*0e84*/ 	.word	0x00032490
        /*0e88*/ 	.short	0x0100
        /*0e8a*/ 	.byte	0x08
	.zero		1


	//   ....[16]....
        /*0e8c*/ 	.word	0x00000830
        /*0e90*/ 	.word	0x000000ff
        /*0e94*/ 	.word	0x000324a0
        /*0e98*/ 	.short	0x0100
        /*0e9a*/ 	.byte	0x08
	.zero		1


	//   ....[17]....
        /*0e9c*/ 	.word	0x00000840
        /*0ea0*/ 	.word	0x000000ff
        /*0ea4*/ 	.word	0x00032498
        /*0ea8*/ 	.short	0x0100
        /*0eaa*/ 	.byte	0x08
	.zero		1


	//   ....[18]....
        /*0eac*/ 	.word	0x00000850
        /*0eb0*/ 	.word	0x000000ff
        /*0eb4*/ 	.word	0x000324a8
        /*0eb8*/ 	.short	0x0100
        /*0eba*/ 	.byte	0x08
	.zero		1


	//   ....[19]....
        /*0ebc*/ 	.word	0x00000980
        /*0ec0*/ 	.word	0x000000ff
        /*0ec4*/ 	.word	0x000324b0
        /*0ec8*/ 	.short	0x0100
        /*0eca*/ 	.byte	0x08
	.zero		1


	//   ....[20]....
        /*0ecc*/ 	.word	0x00000990
        /*0ed0*/ 	.word	0x000000ff
        /*0ed4*/ 	.word	0x000324c0
        /*0ed8*/ 	.short	0x0100
        /*0eda*/ 	.byte	0x08
	.zero		1


	//   ....[21]....
        /*0edc*/ 	.word	0x000009a0
        /*0ee0*/ 	.word	0x000000ff
        /*0ee4*/ 	.word	0x000324b8
        /*0ee8*/ 	.short	0x0100
        /*0eea*/ 	.byte	0x08
	.zero		1


	//   ....[22]....
        /*0eec*/ 	.word	0x000009b0
        /*0ef0*/ 	.word	0x000000ff
        /*0ef4*/ 	.word	0x000324c8
        /*0ef8*/ 	.short	0x0100
        /*0efa*/ 	.byte	0x08
	.zero		1


	//   ....[23]....
        /*0efc*/ 	.word	0x00003020
        /*0f00*/ 	.word	0x00000059
        /*0f04*/ 	.word	0x00032490
        /*0f08*/ 	.short	0x010a
        /*0f0a*/ 	.byte	0x3f
	.zero		1


	//   ....[24]....
        /*0f0c*/ 	.word	0x00004150
        /*0f10*/ 	.word	0x00000059
        /*0f14*/ 	.word	0x00032490
        /*0f18*/ 	.short	0x010a
        /*0f1a*/ 	.byte	0x3f
	.zero		1


	//   ....[25]....
        /*0f1c*/ 	.word	0x00005170
        /*0f20*/ 	.word	0x00000059
        /*0f24*/ 	.word	0x00032490
        /*0f28*/ 	.short	0x010a
        /*0f2a*/ 	.byte	0x3f
	.zero		1


	//   ....[26]....
        /*0f2c*/ 	.word	0x00005380
        /*0f30*/ 	.word	0x0000001c
        /*0f34*/ 	.word	0x00000000
        /*0f38*/ 	.short	0x0101
        /*0f3a*/ 	.byte	0x3f
	.zero		1


	//   ....[27]....
        /*0f3c*/ 	.word	0x000053c0
        /*0f40*/ 	.word	0x00000059
        /*0f44*/ 	.word	0x000324b0
        /*0f48*/ 	.short	0x010a
        /*0f4a*/ 	.byte	0x3f
	.zero		1


	//   ....[28]....
        /*0f4c*/ 	.word	0x00005a10
        /*0f50*/ 	.word	0x00000059
        /*0f54*/ 	.word	0x00000000
        /*0f58*/ 	.short	0x0101
        /*0f5a*/ 	.byte	0x3f
	.zero		1


	//   ....[29]....
        /*0f5c*/ 	.word	0x00006df0
        /*0f60*/ 	.word	0x00000090
        /*0f64*/ 	.word	0x00032400
        /*0f68*/ 	.short	0x010a
        /*0f6a*/ 	.byte	0x3f
	.zero		1


	//   ....[30]....
        /*0f6c*/ 	.word	0x00006e40
        /*0f70*/ 	.word	0x00000090
        /*0f74*/ 	.word	0x00032400
        /*0f78*/ 	.short	0x010a
        /*0f7a*/ 	.byte	0x3f
	.zero		1


	//   ....[31]....
        /*0f7c*/ 	.word	0x00007840
        /*0f80*/ 	.word	0x00000090
        /*0f84*/ 	.word	0x00032400
        /*0f88*/ 	.short	0x010a
        /*0f8a*/ 	.byte	0x3f
	.zero		1


	//   ....[32]....
        /*0f8c*/ 	.word	0x00008c30
        /*0f90*/ 	.word	0x00000090
        /*0f94*/ 	.word	0x00032400
        /*0f98*/ 	.short	0x010a
        /*0f9a*/ 	.byte	0x3f
	.zero		1


	//   ....[33]....
        /*0f9c*/ 	.word	0x0000a160
        /*0fa0*/ 	.word	0x00000005
        /*0fa4*/ 	.word	0x00000000
        /*0fa8*/ 	.short	0x010a
        /*0faa*/ 	.byte	0x3f
	.zero		1


	//   ....[34]....
        /*0fac*/ 	.word	0x0000a260
        /*0fb0*/ 	.word	0x00000002
        /*0fb4*/ 	.word	0x00000000
        /*0fb8*/ 	.short	0x010a
        /*0fba*/ 	.byte	0x3f
	.zero		1


	//   ....[35]....
        /*0fbc*/ 	.word	0x0000a690
        /*0fc0*/ 	.word	0x00000005
        /*0fc4*/ 	.word	0x00000000
        /*0fc8*/ 	.short	0x010a
        /*0fca*/ 	.byte	0x3f
	.zero		1


	//   ....[36]....
        /*0fcc*/ 	.word	0x0000a740
        /*0fd0*/ 	.word	0x00000004
        /*0fd4*/ 	.word	0x00000000
        /*0fd8*/ 	.short	0x010a
        /*0fda*/ 	.byte	0x3f
	.zero		1


	//   ....[37]....
        /*0fdc*/ 	.word	0x0000b420
        /*0fe0*/ 	.word	0x00000004
        /*0fe4*/ 	.word	0x00000000
        /*0fe8*/ 	.short	0x0101
        /*0fea*/ 	.byte	0x3f
	.zero		1


	//   ....[38]....
        /*0fec*/ 	.word	0x000150f0
        /*0ff0*/ 	.word	0x00000002
        /*0ff4*/ 	.word	0x00000000
        /*0ff8*/ 	.short	0x0101
        /*0ffa*/ 	.byte	0x3f
	.zero		1


	//   ....[39]....
        /*0ffc*/ 	.word	0x000155a0
        /*1000*/ 	.word	0x00000007
        /*1004*/ 	.word	0x00000000
        /*1008*/ 	.short	0x010a
        /*100a*/ 	.byte	0x3f
	.zero		1


	//   ....[40]....
        /*100c*/ 	.word	0x000156a0
        /*1010*/ 	.word	0x00000000
        /*1014*/ 	.word	0x00000000
        /*1018*/ 	.short	0x010a
        /*101a*/ 	.byte	0x3f
	.zero		1


	//   ....[41]....
        /*101c*/ 	.word	0x00015ad0
        /*1020*/ 	.word	0x00000007
        /*1024*/ 	.word	0x00000000
        /*1028*/ 	.short	0x010a
        /*102a*/ 	.byte	0x3f
	.zero		1


	//   ....[42]....
        /*102c*/ 	.word	0x00015b80
        /*1030*/ 	.word	0x00000006
        /*1034*/ 	.word	0x00000000
        /*1038*/ 	.short	0x010a
        /*103a*/ 	.byte	0x3f
	.zero		1


	//   ....[43]....
        /*103c*/ 	.word	0x00016860
        /*1040*/ 	.word	0x00000006
        /*1044*/ 	.word	0x00000000
        /*1048*/ 	.short	0x0101
        /*104a*/ 	.byte	0x3f
	.zero		1


	//   ....[44]....
        /*104c*/ 	.word	0x0001f280
        /*1050*/ 	.word	0x00000000
        /*1054*/ 	.word	0x00000000
        /*1058*/ 	.short	0x0101
        /*105a*/ 	.byte	0x3f
	.zero		1


	//   ....[45]....
        /*105c*/ 	.word	0x0001f490
        /*1060*/ 	.word	0x00000005
        /*1064*/ 	.word	0x00000000
        /*1068*/ 	.short	0x010a
        /*106a*/ 	.byte	0x3f
	.zero		1


	//   ....[46]....
        /*106c*/ 	.word	0x0001f590
        /*1070*/ 	.word	0x00000006
        /*1074*/ 	.word	0x00000000
        /*1078*/ 	.short	0x010a
        /*107a*/ 	.byte	0x3f
	.zero		1


	//   ....[47]....
        /*107c*/ 	.word	0x0001f9c0
        /*1080*/ 	.word	0x00000005
        /*1084*/ 	.word	0x00000000
        /*1088*/ 	.short	0x010a
        /*108a*/ 	.byte	0x3f
	.zero		1


	//   ....[48]....
        /*108c*/ 	.word	0x0001fa70
        /*1090*/ 	.word	0x00000006
        /*1094*/ 	.word	0x00000000
        /*1098*/ 	.short	0x010a
        /*109a*/ 	.byte	0x3f
	.zero		1


	//   ....[49]....
        /*109c*/ 	.word	0x00020760
        /*10a0*/ 	.word	0x00000005
        /*10a4*/ 	.word	0x00000000
        /*10a8*/ 	.short	0x0101
        /*10aa*/ 	.byte	0x3f
	.zero		1


	//   ....[50]....
        /*10ac*/ 	.word	0x0002a5d0
        /*10b0*/ 	.word	0x00000004
        /*10b4*/ 	.word	0x00000000
        /*10b8*/ 	.short	0x0101
        /*10ba*/ 	.byte	0x3f
	.zero		1


	//   ....[51]....
        /*10bc*/ 	.word	0x0002d510
        /*10c0*/ 	.word	0x00000000
        /*10c4*/ 	.word	0x00000000
        /*10c8*/ 	.short	0x0101
        /*10ca*/ 	.byte	0x3f
	.zero		1


	//   ....[52]....
        /*10cc*/ 	.word	0x00030140
        /*10d0*/ 	.word	0x00000006
        /*10d4*/ 	.word	0x00032420
        /*10d8*/ 	.short	0x010a
        /*10da*/ 	.byte	0x3f
	.zero		1


	//   ....[53]....
        /*10dc*/ 	.word	0x00030230
        /*10e0*/ 	.word	0x00000004
        /*10e4*/ 	.word	0x000324a0
        /*10e8*/ 	.short	0x010a
        /*10ea*/ 	.byte	0x3f
	.zero		1


	//   ....[54]....
        /*10ec*/ 	.word	0x00030480
        /*10f0*/ 	.word	0x00000004
        /*10f4*/ 	.word	0x000324c0
        /*10f8*/ 	.short	0x010a
        /*10fa*/ 	.byte	0x3f
	.zero		1


	//   ....[55]....
        /*10fc*/ 	.word	0x00030b40
        /*1100*/ 	.word	0x00000005
        /*1104*/ 	.word	0x000324a0
        /*1108*/ 	.short	0x010a
        /*110a*/ 	.byte	0x3f
	.zero		1


	//   ....[56]....
        /*110c*/ 	.word	0x00030d80
        /*1110*/ 	.word	0x00000005
        /*1114*/ 	.word	0x000324c0
        /*1118*/ 	.short	0x010a
        /*111a*/ 	.byte	0x3f
	.zero		1


	//   ....[57]....
        /*111c*/ 	.word	0x000320b0
        /*1120*/ 	.word	0x00000000
        /*1124*/ 	.word	0x00032440
        /*1128*/ 	.short	0x010a
        /*112a*/ 	.byte	0x3f
	.zero		1


	//   ....[58]....
        /*112c*/ 	.word	0x00032f40
        /*1130*/ 	.word	0x00000008
        /*1134*/ 	.word	0x00032400
        /*1138*/ 	.short	0x0107
        /*113a*/ 	.byte	0x3f
	.zero		1


	//   ....[59]....
        /*113c*/ 	.word	0x00032fe0
        /*1140*/ 	.word	0x00000002
        /*1144*/ 	.word	0x00032400
        /*1148*/ 	.short	0x0101
        /*114a*/ 	.byte	0x3f
	.zero		1


	//   ....[60]....
        /*114c*/ 	.word	0x00033c60
        /*1150*/ 	.word	0x00000008
        /*1154*/ 	.word	0x00032410
        /*1158*/ 	.short	0x0107
        /*115a*/ 	.byte	0x3f
	.zero		1


	//   ....[61]....
        /*115c*/ 	.word	0x00033d60
        /*1160*/ 	.word	0x00000002
        /*1164*/ 	.word	0x00032410
        /*1168*/ 	.short	0x0101
        /*116a*/ 	.byte	0x3f
	.zero		1


	//   ....[62]....
        /*116c*/ 	.word	0x00033d80
        /*1170*/ 	.word	0x00000002
        /*1174*/ 	.word	0x00032420
        /*1178*/ 	.short	0x010a
        /*117a*/ 	.byte	0x3f
	.zero		1


	//   ....[63]....
        /*117c*/ 	.word	0x00033e90
        /*1180*/ 	.word	0x00000002
        /*1184*/ 	.word	0x00032460
        /*1188*/ 	.short	0x010a
        /*118a*/ 	.byte	0x3f
	.zero		1


	//   ....[64]....
        /*118c*/ 	.word	0x00034750
        /*1190*/ 	.word	0x00000002
        /*1194*/ 	.word	0x00032440
        /*1198*/ 	.short	0x010a
        /*119a*/ 	.byte	0x3f
	.zero		1


	//   ....[65]....
        /*119c*/ 	.word	0x000349a0
        /*11a0*/ 	.word	0x00000002
        /*11a4*/ 	.word	0x00032460
        /*11a8*/ 	.short	0x010a
        /*11aa*/ 	.byte	0x3f
	.zero		1


	//   ....[66]....
        /*11ac*/ 	.word	0x00035200
        /*11b0*/ 	.word	0x00000003
        /*11b4*/ 	.word	0x00032440
        /*11b8*/ 	.short	0x010a
        /*11ba*/ 	.byte	0x3f
	.zero		1


	//   ....[67]....
        /*11bc*/ 	.word	0x00035440
        /*11c0*/ 	.word	0x00000003
        /*11c4*/ 	.word	0x00032460
        /*11c8*/ 	.short	0x010a
        /*11ca*/ 	.byte	0x3f
	.zero		1


	//   ....[68]....
        /*11cc*/ 	.word	0x00035c10
        /*11d0*/ 	.word	0x00000003
        /*11d4*/ 	.word	0x00032440
        /*11d8*/ 	.short	0x010a
        /*11da*/ 	.byte	0x3f
	.zero		1


	//   ....[69]....
        /*11dc*/ 	.word	0x00035e60
        /*11e0*/ 	.word	0x00000003
        /*11e4*/ 	.word	0x00032460
        /*11e8*/ 	.short	0x010a
        /*11ea*/ 	.byte	0x3f
	.zero		1


	//   ....[70]....
        /*11ec*/ 	.word	0x000372b0
        /*11f0*/ 	.word	0x00000000
        /*11f4*/ 	.word	0x00032420
        /*11f8*/ 	.short	0x010a
        /*11fa*/ 	.byte	0x3f
	.zero		1


	//   ....[71]....
        /*11fc*/ 	.word	0x00037460
        /*1200*/ 	.word	0x00000006
        /*1204*/ 	.word	0x00000000
        /*1208*/ 	.short	0x010a
        /*120a*/ 	.byte	0x3f
	.zero		1


	//   ....[72]....
        /*120c*/ 	.word	0x000374d0
        /*1210*/ 	.word	0x00000007
        /*1214*/ 	.word	0x00000000
        /*1218*/ 	.short	0x010a
        /*121a*/ 	.byte	0x3f
	.zero		1


	//   ....[73]....
        /*121c*/ 	.word	0x00037540
        /*1220*/ 	.word	0x00000004
        /*1224*/ 	.word	0x00000000
        /*1228*/ 	.short	0x010a
        /*122a*/ 	.byte	0x3f
	.zero		1


	//   ....[74]....
        /*122c*/ 	.word	0x00037570
        /*1230*/ 	.word	0x00000003
        /*1234*/ 	.word	0x00000000
        /*1238*/ 	.short	0x010a
        /*123a*/ 	.byte	0x3f
	.zero		1


	//   ....[75]....
        /*123c*/ 	.word	0x000375d0
        /*1240*/ 	.word	0x00000059
        /*1244*/ 	.word	0x00032490
        /*1248*/ 	.short	0x010a
        /*124a*/ 	.byte	0x3f
	.zero		1


	//   ....[76]....
        /*124c*/ 	.word	0x00037620
        /*1250*/ 	.word	0x00000059
        /*1254*/ 	.word	0x00032490
        /*1258*/ 	.short	0x010a
        /*125a*/ 	.byte	0x3f
	.zero		1


	//   ....[77]....
        /*125c*/ 	.word	0x00037670
        /*1260*/ 	.word	0x00000059
        /*1264*/ 	.word	0x00032490
        /*1268*/ 	.short	0x010a
        /*126a*/ 	.byte	0x3f
	.zero		1


	//   ....[78]....
        /*126c*/ 	.word	0x000376c0
        /*1270*/ 	.word	0x00000059
        /*1274*/ 	.word	0x000324b0
        /*1278*/ 	.short	0x010a
        /*127a*/ 	.byte	0x3f
	.zero		1


	//   ....[79]....
        /*127c*/ 	.word	0x00037b30
        /*1280*/ 	.word	0x00000090
        /*1284*/ 	.word	0x00032400
        /*1288*/ 	.short	0x010a
        /*128a*/ 	.byte	0x3f
	.zero		1


	//   ....[80]....
        /*128c*/ 	.word	0x00038110
        /*1290*/ 	.word	0x00000090
        /*1294*/ 	.word	0x00032400
        /*1298*/ 	.short	0x010a
        /*129a*/ 	.byte	0x3f
	.zero		1


	//   ....[81]....
        /*129c*/ 	.word	0x00038160
        /*12a0*/ 	.word	0x00000002
        /*12a4*/ 	.word	0x00000000
        /*12a8*/ 	.short	0x010a
        /*12aa*/ 	.byte	0x3f
	.zero		1


	//   ....[82]....
        /*12ac*/ 	.word	0x000381b0
        /*12b0*/ 	.word	0x00000004
        /*12b4*/ 	.word	0x00000000
        /*12b8*/ 	.short	0x010a
        /*12ba*/ 	.byte	0x3f
	.zero		1


	//   ....[83]....
        /*12bc*/ 	.word	0x00038200
        /*12c0*/ 	.word	0x00000000
        /*12c4*/ 	.word	0x00000000
        /*12c8*/ 	.short	0x010a
        /*12ca*/ 	.byte	0x3f
	.zero		1


	//   ....[84]....
        /*12cc*/ 	.word	0x00038250
        /*12d0*/ 	.word	0x00000006
        /*12d4*/ 	.word	0x00000000
        /*12d8*/ 	.short	0x010a
        /*12da*/ 	.byte	0x3f
	.zero		1


	//   ....[85]....
        /*12dc*/ 	.word	0x000382a0
        /*12e0*/ 	.word	0x00000006
        /*12e4*/ 	.word	0x00000000
        /*12e8*/ 	.short	0x010a
        /*12ea*/ 	.byte	0x3f
	.zero		1


	//   ....[86]....
        /*12ec*/ 	.word	0x000382f0
        /*12f0*/ 	.word	0x00000006
        /*12f4*/ 	.word	0x00000000
        /*12f8*/ 	.short	0x010a
        /*12fa*/ 	.byte	0x3f
	.zero		1


	//   ....[87]....
        /*12fc*/ 	.word	0x000388d0
        /*1300*/ 	.word	0x00000005
        /*1304*/ 	.word	0x00032420
        /*1308*/ 	.short	0x010a
        /*130a*/ 	.byte	0x3f
	.zero		1


	//   ....[88]....
        /*130c*/ 	.word	0x00038920
        /*1310*/ 	.word	0x00000004
        /*1314*/ 	.word	0x000324a0
        /*1318*/ 	.short	0x010a
        /*131a*/ 	.byte	0x3f
	.zero		1


	//   ....[89]....
        /*131c*/ 	.word	0x00038970
        /*1320*/ 	.word	0x00000004
        /*1324*/ 	.word	0x000324c0
        /*1328*/ 	.short	0x010a
        /*132a*/ 	.byte	0x3f
	.zero		1


	//   ....[90]....
        /*132c*/ 	.word	0x000389c0
        /*1330*/ 	.word	0x00000005
        /*1334*/ 	.word	0x000324a0
        /*1338*/ 	.short	0x010a
        /*133a*/ 	.byte	0x3f
	.zero		1


	//   ....[91]....
        /*133c*/ 	.word	0x00038a10
        /*1340*/ 	.word	0x00000005
        /*1344*/ 	.word	0x000324c0
        /*1348*/ 	.short	0x010a
        /*134a*/ 	.byte	0x3f
	.zero		1


	//   ....[92]....
        /*134c*/ 	.word	0x00038bb0
        /*1350*/ 	.word	0x00000000
        /*1354*/ 	.word	0x00032440
        /*1358*/ 	.short	0x010a
        /*135a*/ 	.byte	0x3f
	.zero		1


	//   ....[93]....
        /*135c*/ 	.word	0x0003a510
        /*1360*/ 	.word	0x00000002
        /*1364*/ 	.word	0x00032420
        /*1368*/ 	.short	0x010a
        /*136a*/ 	.byte	0x3f
	.zero		1


	//   ....[94]....
        /*136c*/ 	.word	0x0003a560
        /*1370*/ 	.word	0x00000002
        /*1374*/ 	.word	0x00032460
        /*1378*/ 	.short	0x010a
        /*137a*/ 	.byte	0x3f
	.zero		1


	//   ....[95]....
        /*137c*/ 	.word	0x0003a5b0
        /*1380*/ 	.word	0x00000002
        /*1384*/ 	.word	0x00032440
        /*1388*/ 	.short	0x010a
        /*138a*/ 	.byte	0x3f
	.zero		1


	//   ....[96]....
        /*138c*/ 	.word	0x0003a600
        /*1390*/ 	.word	0x00000002
        /*1394*/ 	.word	0x00032460
        /*1398*/ 	.short	0x010a
        /*139a*/ 	.byte	0x3f
	.zero		1


	//   ....[97]....
        /*139c*/ 	.word	0x0003a650
        /*13a0*/ 	.word	0x00000003
        /*13a4*/ 	.word	0x00032440
        /*13a8*/ 	.short	0x010a
        /*13aa*/ 	.byte	0x3f
	.zero		1


	//   ....[98]....
        /*13ac*/ 	.word	0x0003a6a0
        /*13b0*/ 	.word	0x00000003
        /*13b4*/ 	.word	0x00032460
        /*13b8*/ 	.short	0x010a
        /*13ba*/ 	.byte	0x3f
	.zero		1


	//   ....[99]....
        /*13bc*/ 	.word	0x0003a6f0
        /*13c0*/ 	.word	0x00000003
        /*13c4*/ 	.word	0x00032440
        /*13c8*/ 	.short	0x010a
        /*13ca*/ 	.byte	0x3f
	.zero		1


	//   ....[100]....
        /*13cc*/ 	.word	0x0003a740
        /*13d0*/ 	.word	0x00000003
        /*13d4*/ 	.word	0x00032460
        /*13d8*/ 	.short	0x010a
        /*13da*/ 	.byte	0x3f
	.zero		1


	//   ....[101]....
        /*13dc*/ 	.word	0x0003b1a0
        /*13e0*/ 	.word	0x00000000
        /*13e4*/ 	.word	0x00032420
        /*13e8*/ 	.short	0x010a
        /*13ea*/ 	.byte	0x3f
	.zero		1


	//   ....[102]....
        /*13ec*/ 	.word	0x0003b340
        /*13f0*/ 	.word	0x00000006
        /*13f4*/ 	.word	0x00000000
        /*13f8*/ 	.short	0x010a
        /*13fa*/ 	.byte	0x3f
	.zero		1


	//   ....[103]....
        /*13fc*/ 	.word	0x0003b390
        /*1400*/ 	.word	0x00000007
        /*1404*/ 	.word	0x00000000
        /*1408*/ 	.short	0x010a
        /*140a*/ 	.byte	0x3f
	.zero		1


	//   ....[104]....
        /*140c*/ 	.word	0x0003b3e0
        /*1410*/ 	.word	0x00000004
        /*1414*/ 	.word	0x00000000
        /*1418*/ 	.short	0x010a
        /*141a*/ 	.byte	0x3f
	.zero		1


	//   ....[105]....
        /*141c*/ 	.word	0x0003b580
        /*1420*/ 	.word	0x0000000a
        /*1424*/ 	.word	0x00000000
        /*1428*/ 	.short	0x010a
        /*142a*/ 	.byte	0x3f
	.zero		1


	//   ....[106]....
        /*142c*/ 	.word	0x0003b680
        /*1430*/ 	.word	0x00000008
        /*1434*/ 	.word	0x00000000
        /*1438*/ 	.short	0x010a
        /*143a*/ 	.byte	0x3f
	.zero		1


	//   ....[107]....
        /*143c*/ 	.word	0x0003baa0
        /*1440*/ 	.word	0x00000004
        /*1444*/ 	.word	0x00032410
        /*1448*/ 	.short	0x010a
        /*144a*/ 	.byte	0x3f
	.zero		1


	//   ....[108]....
        /*144c*/ 	.word	0x0003bbc0
        /*1450*/ 	.word	0x0000000a
        /*1454*/ 	.word	0x00000000
        /*1458*/ 	.short	0x010a
        /*145a*/ 	.byte	0x3f
	.zero		1


	//   ....[109]....
        /*145c*/ 	.word	0x0003bcc0
        /*1460*/ 	.word	0x00000008
        /*1464*/ 	.word	0x00000000
        /*1468*/ 	.short	0x010a
        /*146a*/ 	.byte	0x3f
	.zero		1


	//   ....[110]....
        /*146c*/ 	.word	0x0003ca50
        /*1470*/ 	.word	0x0000000a
        /*1474*/ 	.word	0x00000000
        /*1478*/ 	.short	0x0101
        /*147a*/ 	.byte	0x3f
	.zero		1


	//   ....[111]....
        /*147c*/ 	.word	0x00046fc0
        /*1480*/ 	.word	0x00000000
        /*1484*/ 	.word	0x00000000
        /*1488*/ 	.short	0x0101
        /*148a*/ 	.byte	0x3f
	.zero		1


	//   ....[112]....
        /*148c*/ 	.word	0x00046ff0
        /*1490*/ 	.word	0x00000008
        /*1494*/ 	.word	0x00000000
        /*1498*/ 	.short	0x010a
        /*149a*/ 	.byte	0x3f
	.zero		1


	//   ....[113]....
        /*149c*/ 	.word	0x00047040
        /*14a0*/ 	.word	0x00000004
        /*14a4*/ 	.word	0x00032410
        /*14a8*/ 	.short	0x010a
        /*14aa*/ 	.byte	0x3f
	.zero		1


	//   ....[114]....
        /*14ac*/ 	.word	0x00047090
        /*14b0*/ 	.word	0x00000008
        /*14b4*/ 	.word	0x00000000
        /*14b8*/ 	.short	0x010a
        /*14ba*/ 	.byte	0x3f
	.zero		1


	//----- nvinfo : EIATTR_NUM_MBARRIERS
	.align		4
.L_1485:
        /*14bc*/ 	.byte	0x03, 0x38
        /*14be*/ 	.short	0x0017


	//----- nvinfo : EIATTR_EXIT_INSTR_OFFSETS
	.align		4
        /*14c0*/ 	.byte	0x04, 0x1c
        /*14c2*/ 	.short	(.L_1487 - .L_1486)


	//   ....[0]....
.L_1486:
        /*14c4*/ 	.word	0x000375c0


	//----- nvinfo : EIATTR_MAX_THREADS
	.align		4
.L_1487:
        /*14c8*/ 	.byte	0x04, 0x05
        /*14ca*/ 	.short	(.L_1489 - .L_1488)
.L_1488:
        /*14cc*/ 	.word	0x00000180
        /*14d0*/ 	.word	0x00000001
        /*14d4*/ 	.word	0x00000001


	//----- nvinfo : EIATTR_CRS_STACK_SIZE
	.align		4
.L_1489:
        /*14d8*/ 	.byte	0x04, 0x1e
        /*14da*/ 	.short	(.L_1491 - .L_1490)
.L_1490:
        /*14dc*/ 	.word	0x00000000


	//----- nvinfo : EIATTR_CBANK_PARAM_SIZE
	.align		4
.L_1491:
        /*14e0*/ 	.byte	0x03, 0x19
        /*14e2*/ 	.short	0x0bf0


	//----- nvinfo : EIATTR_PARAM_CBANK
	.align		4
        /*14e4*/ 	.byte	0x04, 0x0a
        /*14e6*/ 	.short	(.L_1493 - .L_1492)
	.align		4
.L_1492:
        /*14e8*/ 	.word	index@(.nv.constant0._ZN7cutlass13device_kernelIN5flash11enable_sm90INS1_16FlashAttnFwdSm90INS1_25CollectiveMainloopFwdSm90ILi2EN4cute5tupleIJNS5_1CILi1EEES8_S8_EEENS6_IJNS7_ILi128EEENS7_ILi96EEENS7_ILi64EEEEEELi256ENS_6half_tEfNS_4arch4Sm90ELb0ELb1ELb1ELb1ELb0ELb1ELb1ELb1ELb0ELb1ELb0ELb0EEENS1_21CollectiveEpilogueFwdINS6_IJSA_NS7_ILi256EEESB_EEES9_SE_SG_Li256ELb1ELb1ELb0ELb0EEENS1_36VarlenDynamicPersistentTileSchedulerILi128ELi96ELi256ELi128ELb0ELb1ELb1ELb1ELb0ELb1EEEEEEEEEvNT_6ParamsE)
        /*14ec*/ 	.short	0x0210
        /*14ee*/ 	.short	0x0bf0


	//----- nvinfo : EIATTR_SW_WAR
	.align		4
.L_1493:
        /*14f0*/ 	.byte	0x04, 0x36
        /*14f2*/ 	.short	(.L_1495 - .L_1494)
.L_1494:
        /*14f4*/ 	.word	0x00000008
.L_1495:


//--------------------- .nv.info._ZN7cutlass13device_kernelIN5flash11enable_sm90INS1_16FlashAttnFwdSm90INS1_25CollectiveMainloopFwdSm90ILi2EN4cute5tupleIJNS5_1CILi1EEES8_S8_EEENS6_IJNS7_ILi128EEENS7_ILi96EEENS7_ILi64EEEEEELi256ENS_6half_tEfNS_4arch4Sm90ELb1ELb0ELb1ELb0ELb0ELb0ELb0ELb1ELb0ELb1ELb0ELb0EEENS1_21CollectiveEpilogueFwdINS6_IJSA_NS7_ILi256EEESB_EEES9_SE_SG_Li256ELb0ELb1ELb0ELb0EEENS1_30DynamicPersistentTileSchedulerILi256ELi128ELb0ELb1ELb1EEEEEEEEEvNT_6ParamsE --------------------------
	.section	.nv.info._ZN7cutlass13device_kernelIN5flash11enable_sm90INS1_16FlashAttnFwdSm90INS1_25CollectiveMainloopFwdSm90ILi2EN4cute5tupleIJNS5_1CILi1EEES8_S8_EEENS6_IJNS7_ILi128EEENS7_ILi96EEENS7_ILi64EEEEEELi256ENS_6half_tEfNS_4arch4Sm90ELb1ELb0ELb1ELb0ELb0ELb0ELb0ELb1ELb0ELb1ELb0ELb0EEENS1_21CollectiveEpilogueFwdINS6_IJSA_NS7_ILi256EEESB_EEES9_SE_SG_Li256ELb0ELb1ELb0ELb0EEENS1_30DynamicPersistentTileSchedulerILi256ELi128ELb0ELb1ELb1EEEEEEEEEvNT_6ParamsE,"",@"SHT_CUDA_INFO"
	.sectionflags	@""
	.align	4


	//----- nvinfo : EIATTR_CUDA_API_VERSION
	.align		4
        /*0000*/ 	.byte	0x04, 0x37
        /*0002*/ 	.short	(.L_1497 - .L_1496)
.L_1496:
        /*0004*/ 	.word	0x00000082


	//----- nvinfo : EIATTR_KPARAM_INFO
	.align		4
.L_1497:
        /*0008*/ 	.byte	0x04, 0x17
        /*000a*/ 	.short	(.L_1499 - .L_1498)
.L_1498:
        /*000c*/ 	.word	0x00000000
        /*0010*/ 	.short	0x0000
        /*0012*/ 	.short	0x0070
        /*0014*/ 	.byte	0x00, 0xf0, 0x01, 0x2a


	//----- nvinfo : EIATTR_SPARSE_MMA_MASK
	.align		4
.L_1499:
        /*0018*/ 	.byte	0x03, 0x50
        /*001a*/ 	.short	0x0000


	//----- nvinfo : EIATTR_MAXREG_COUNT
	.align		4
        /*001c*/ 	.byte	0x03, 0x1b
        /*001e*/ 	.short	0x00a8


	//----- nvinfo : EIATTR_NUM_BARRIERS
	.align		4
        /*0020*/ 	.byte	0x02, 0x4c
        /*0022*/ 	.byte	0x10
	.zero		1


	//----- nvinfo : EIATTR_EXTERNS
	.align		4
        /*0024*/ 	.byte	0x04, 0x0f
        /*0026*/ 	.short	(.L_1501 - .L_1500)


	//   ....[0]....
	.align		4
.L_1500:
        /*0028*/ 	.word	index@(__assertfail)


	//----- nvinfo : EIATTR_ANNOTATIONS
	.align		4
.L_1501:
        /*002c*/ 	.byte	0x04, 0x55
        /*002e*/ 	.short	(.L_1503 - .L_1502)


	//   ....[0]....
.L_1502:
        /* <DEDUP_REMOVED lines=24> */


	//----- nvinfo : EIATTR_MERCURY_ISA_VERSION
	.align		4
.L_1503:
        /*01a0*/ 	.byte	0x03, 0x5f
        /*01a2*/ 	.short	0x0101


	//----- nvinfo : EIATTR_INT_WARP_WIDE_INSTR_OFFSETS
	.align		4
        /*01a4*/ 	.byte	0x04, 0x31
        /*01a6*/ 	.short	(.L_1505 - .L_1504)


	//   ....[0]....
.L_1504:
        /*01a8*/ 	.word	0x00000130


	//   ....[1]....
        /*01ac*/ 	.word	0x00000170


	//   ....[2]....
        /*01b0*/ 	.word	0x000001e0


	//   ....[3]....
        /*01b4*/ 	.word	0x0000c610


	//   ....[4]....
        /*01b8*/ 	.word	0x0000c6a0


	//   ....[5]....
        /*01bc*/ 	.word	0x0000ffe0


	//   ....[6]....
        /*01c0*/ 	.word	0x00010070


	//----- nvinfo : EIATTR_COOP_GROUP_MASK_REGIDS
	.align		4
.L_1505:
        /*01c4*/ 	.byte	0x04, 0x29
        /*01c6*/ 	.short	(.L_1507 - .L_1506)


	//   ....[0]....
.L_1506:
        /*01c8*/ 	.word	0xffffffff


	//   ....[1]....
        /*01cc*/ 	.word	0xffffffff


	//   ....[2]....
        /*01d0*/ 	.word	0xffffffff


	//   ....[3]....
        /*01d4*/ 	.word	0xffffffff


	//   ....[4]....
        /*01d8*/ 	.word	0xffffffff


	//   ....[5]....
        /*01dc*/ 	.word	0xffffffff


	//   ....[6]....
        /*01e0*/ 	.word	0xffffffff


	//   ....[7]....
        /*01e4*/ 	.word	0xffffffff


	//   ....[8]....
        /*01e8*/ 	.word	0xffffffff


	//   ....[9]....
        /*01ec*/ 	.word	0xffffffff


	//   ....[10]....
        /*01f0*/ 	.word	0xffffffff


	//   ....[11]....
        /*01f4*/ 	.word	0xffffffff


	//   ....[12]....
        /*01f8*/ 	.word	0xffffffff


	//   ....[13]....
        /*01fc*/ 	.word	0xffffffff


	//   ....[14]....
        /*0200*/ 	.word	0xffffffff


	//   ....[15]....
        /*0204*/ 	.word	0xffffffff


	//   ....[16]....
        /*0208*/ 	.word	0xffffffff


	//   ....[17]....
        /*020c*/ 	.word	0xffffffff


	//   ....[18]....
        /*0210*/ 	.word	0xffffffff


	//   ....[19]....
        /*0214*/ 	.word	0xffffffff


	//   ....[20]....
        /*0218*/ 	.word	0xffffffff


	//   ....[21]....
        /*021c*/ 	.word	0xffffffff


	//   ....[22]....
        /*0220*/ 	.word	0xffffffff


	//   ....[23]....
        /*0224*/ 	.word	0xffffffff


	//   ....[24]....
        /*0228*/ 	.word	0xffffffff


	//   ....[25]....
        /*022c*/ 	.word	0xffffffff


	//   ....[26]....
        /*0230*/ 	.word	0xffffffff


	//   ....[27]....
        /*0234*/ 	.word	0xffffffff


	//   ....[28]....
        /*0238*/ 	.word	0xffffffff


	//   ....[29]....
        /*023c*/ 	.word	0xffffffff


	//   ....[30]....
        /*0240*/ 	.word	0xffffffff


	//   ....[31]....
        /*0244*/ 	.word	0xffffffff


	//   ....[32]....
        /*0248*/ 	.word	0xffffffff


	//   ....[33]....
        /*024c*/ 	.word	0xffffffff


	//   ....[34]....
        /*0250*/ 	.word	0xffffffff


	//   ....[35]....
        /*0254*/ 	.word	0xffffffff


	//   ....[36]....
        /*0258*/ 	.word	0xffffffff


	//   ....[37]....
        /*025c*/ 	.word	0xffffffff


	//   ....[38]....
        /*0260*/ 	.word	0xffffffff


	//   ....[39]....
        /*0264*/ 	.word	0xffffffff


	//   ....[40]....
        /*0268*/ 	.word	0xffffffff


	//   ....[41]....
        /*026c*/ 	.word	0xffffffff


	//   ....[42]....
        /*0270*/ 	.word	0xffffffff


	//   ....[43]....
        /*0274*/ 	.word	0xffffffff


	//   ....[44]....
        /*0278*/ 	.word	0xffffffff


	//   ....[45]....
        /*027c*/ 	.word	0xffffffff


	//   ....[46]....
        /*0280*/ 	.word	0xffffffff


	//   ....[47]....
        /*0284*/ 	.word	0xffffffff


	//   ....[48]....
        /*0288*/ 	.word	0xffffffff


	//   ....[49]....
        /*028c*/ 	.word	0xffffffff


	//   ....[50]....
        /*0290*/ 	.word	0xffffffff


	//   ....[51]....
        /*0294*/ 	.word	0xffffffff


	//   ....[52]....
        /*0298*/ 	.word	0xffffffff


	//   ....[53]....
        /*029c*/ 	.word	0xffffffff


	//   ....[54]....
        /*02a0*/ 	.word	0xffffffff


	//   ....[55]....
        /*02a4*/ 	.word	0xffffffff


	//   ....[56]....
        /*02a8*/ 	.word	0xffffffff


	//   ....[57]....
        /*02ac*/ 	.word	0xffffffff


	//   ....[58]....
        /*02b0*/ 	.word	0xffffffff


	//   ....[59]....
        /*02b4*/ 	.word	0xffffffff


	//   ....[60]....
        /*02b8*/ 	.word	0xffffffff


	//   ....[61]....
        /*02bc*/ 	.word	0xffffffff


	//   ....[62]....
        /*02c0*/ 	.word	0xffffffff


	//   ....[63]....
        /*02c4*/ 	.word	0xffffffff


	//   ....[64]....
        /*02c8*/ 	.word	0xffffffff


	//   ....[65]....
        /*02cc*/ 	.word	0xffffffff


	//   ....[66]....
        /*02d0*/ 	.word	0xffffffff


	//   ....[67]....
        /*02d4*/ 	.word	0xffffffff


	//   ....[68]....
        /*02d8*/ 	.word	0x0500000f


	//   ....[69]....
        /*02dc*/ 	.word	0x0500000f


	//   ....[70]....
        /*02e0*/ 	.word	0x0500000f


	//   ....[71]....
        /*02e4*/ 	.word	0x0500000f


	//   ....[72]....
        /*02e8*/ 	.word	0x0500000f


	//   ....[73]....
        /*02ec*/ 	.word	0x0500000f


	//   ....[74]....
        /*02f0*/ 	.word	0x0500000f


	//   ....[75]....
        /*02f4*/ 	.word	0x0500000f


	//   ....[76]....
        /*02f8*/ 	.word	0x0500000f


	//   ....[77]....
        /*02fc*/ 	.word	0x0500000f


	//   ....[78]....
        /*0300*/ 	.word	0x0500000f


	//   ....[79]....
        /*0304*/ 	.word	0x0500000f


	//   ....[80]....
        /*0308*/ 	.word	0x0500000f


	//   ....[81]....
        /*030c*/ 	.word	0x0500000f


	//   ....[82]....
        /*0310*/ 	.word	0x0500000f


	//   ....[83]....
        /*0314*/ 	.word	0x0500000f


	//   ....[84]....
        /*0318*/ 	.word	0x0500000f


	//   ....[85]....
        /*031c*/ 	.word	0x0500000f


	//   ....[86]....
        /*0320*/ 	.word	0x0500000f


	//----- nvinfo : EIATTR_COOP_GROUP_INSTR_OFFSETS
	.align		4
.L_1507:
        /*0324*/ 	.byte	0x04, 0x28
        /*0326*/ 	.short	(.L_1509 - .L_1508)


	//   ....[0]....
.L_1508:
        /*0328*/ 	.word	0x00000070


	//   ....[1]....
        /*032c*/ 	.word	0x00000140


	//   ....[2]....
        /*0330*/ 	.word	0x00000190


	//   ....[3]....
        /*0334*/ 	.word	0x000003c0


	//   ....[4]....
        /*0338*/ 	.word	0x00000520


	//   ....[5]....
        /*033c*/ 	.word	0x00000640


	//   ....[6]....
        /*0340*/ 	.word	0x000007a0


	//   ....[7]....
        /*0344*/ 	.word	0x000016b0


	//   ....[8]....
        /*0348*/ 	.word	0x00001ca0


	//   ....[9]....
        /*034c*/ 	.word	0x00001cb0


	//   ....[10]....
        /*0350*/ 	.word	0x000027e0


	//   ....[11]....
        /*0354*/ 	.word	0x00002840


	//   ....[12]....
        /*0358*/ 	.word	0x00002f60


	//   ....[13]....
        /*035c*/ 	.word	0x00002fb0


	//   ....[14]....
        /*0360*/ 	.word	0x00003f90


	//   ....[15]....
        /*0364*/ 	.word	0x00004890


	//   ....[16]....
        /*0368*/ 	.word	0x00004a20


	//   ....[17]....
        /*036c*/ 	.word	0x00004b10


	//   ....[18]....
        /*0370*/ 	.word	0x00005200


	//   ....[19]....
        /*0374*/ 	.word	0x00005260


	//   ....[20]....
        /*0378*/ 	.word	0x000070a0


	//   ....[21]....
        /*037c*/ 	.word	0x00007120


	//   ....[22]....
        /*0380*/ 	.word	0x000075b0


	//   ....[23]....
        /*0384*/ 	.word	0x00007770


	//   ....[24]....
        /*0388*/ 	.word	0x00008af0


	//   ....[25]....
        /*038c*/ 	.word	0x00008b70


	//   ....[26]....
        /*0390*/ 	.word	0x00008bd0


	//   ....[27]....
        /*0394*/ 	.word	0x00008c00


	//   ....[28]....
        /*0398*/ 	.word	0x0000a450


	//   ....[29]....
        /*039c*/ 	.word	0x0000a4e0


	//   ....[30]....
        /*03a0*/ 	.word	0x0000a510


	//   ....[31]....
        /*03a4*/ 	.word	0x0000a540


	//   ....[32]....
        /*03a8*/ 	.word	0x0000ad30


	//   ....[33]....
        /*03ac*/ 	.word	0x0000ad50


	//   ....[34]....
        /*03b0*/ 	.word	0x0000aea0


	//   ....[35]....
        /*03b4*/ 	.word	0x0000aec0


	//   ....[36]....
        /*03b8*/ 	.word	0x0000b000


	//   ....[37]....
        /*03bc*/ 	.word	0x0000b020


	//   ....[38]....
        /*03c0*/ 	.word	0x0000b170


	//   ....[39]....
        /*03c4*/ 	.word	0x0000b190


	//   ....[40]....
        /*03c8*/ 	.word	0x0000b890


	//   ....[41]....
        /*03cc*/ 	.word	0x0000b8c0


	//   ....[42]....
        /*03d0*/ 	.word	0x0000ba10


	//   ....[43]....
        /*03d4*/ 	.word	0x0000ba30


	//   ....[44]....
        /*03d8*/ 	.word	0x0000bb70


	//   ....[45]....
        /*03dc*/ 	.word	0x0000bb90


	//   ....[46]....
        /*03e0*/ 	.word	0x0000bce0


	//   ....[47]....
        /*03e4*/ 	.word	0x0000bd00


	//   ....[48]....
        /*03e8*/ 	.word	0x0000bee0


	//   ....[49]....
        /*03ec*/ 	.word	0x0000cc00


	//   ....[50]....
        /*03f0*/ 	.word	0x0000d570


	//   ....[51]....
        /*03f4*/ 	.word	0x0000d5b0


	//   ....[52]....
        /*03f8*/ 	.word	0x0000d5e0


	//   ....[53]....
        /*03fc*/ 	.word	0x0000d620


	//   ....[54]....
        /*0400*/ 	.word	0x0000d6c0


	//   ....[55]....
        /*0404*/ 	.word	0x0000d6d0


	//   ....[56]....
        /*0408*/ 	.word	0x0000d740


	//   ....[57]....
        /*040c*/ 	.word	0x0000d750


	//   ....[58]....
        /*0410*/ 	.word	0x0000d7c0


	//   ....[59]....
        /*0414*/ 	.word	0x0000d7d0


	//   ....[60]....
        /*0418*/ 	.word	0x0000d840


	//   ....[61]....
        /*041c*/ 	.word	0x0000d850


	//   ....[62]....
        /*0420*/ 	.word	0x0000d8c0


	//   ....[63]....
        /*0424*/ 	.word	0x0000d8d0


	//   ....[64]....
        /*0428*/ 	.word	0x0000d8e0


	//   ....[65]....
        /*042c*/ 	.word	0x0000d920


	//   ....[66]....
        /*0430*/ 	.word	0x000101d0


	//   ....[67]....
        /*0434*/ 	.word	0x000103c0


	//   ....[68]....
        /*0438*/ 	.word	0x000108f0


	//   ....[69]....
        /*043c*/ 	.word	0x00010a70


	//   ....[70]....
        /*0440*/ 	.word	0x00010ad0


	//   ....[71]....
        /*0444*/ 	.word	0x00010b60


	//   ....[72]....
        /*0448*/ 	.word	0x00010c60


	//   ....[73]....
        /*044c*/ 	.word	0x00010ce0


	//   ....[74]....
        /*0450*/ 	.word	0x00010db0


	//   ....[75]....
        /*0454*/ 	.word	0x00010e40


	//   ....[76]....
        /*0458*/ 	.word	0x00010f20


	//   ....[77]....
        /*045c*/ 	.word	0x00010f80


	//   ....[78]....
        /*0460*/ 	.word	0x00011060


	//   ....[79]....
        /*0464*/ 	.word	0x000110c0


	//   ....[80]....
        /*0468*/ 	.word	0x000111a0


	//   ....[81]....
        /*046c*/ 	.word	0x00011200


	//   ....[82]....
        /*0470*/ 	.word	0x000112d0


	//   ....[83]....
        /*0474*/ 	.word	0x00011330


	//   ....[84]....
        /*0478*/ 	.word	0x000113f0


	//   ....[85]....
        /*047c*/ 	.word	0x00011710


	//   ....[86]....
        /*0480*/ 	.word	0x00011830


	//----- nvinfo : EIATTR_REG_RECONFIG
	.align		4
.L_1509:
        /*0484*/ 	.byte	0x01, 0x54
	.zero		2


	//----- nvinfo : EIATTR_SYSCALL_OFFSETS
	.align		4
        /*0488*/ 	.byte	0x04, 0x46
        /*048a*/ 	.short	(.L_1511 - .L_1510)


	//   ....[0]....
.L_1510:
        /*048c*/ 	.word	0x00001890


	//   ....[1]....
        /*0490*/ 	.word	0x0000c810


	//   ....[2]....
        /*0494*/ 	.word	0x0000c960


	//   ....[3]....
        /*0498*/ 	.word	0x0000ca50


	//   ....[4]....
        /*049c*/ 	.word	0x0000d180


	//----- nvinfo : EIATTR_MBARRIER_INSTR_OFFSETS
	.align		4
.L_1511:
        /*04a0*/ 	.byte	0x04, 0x39
        /*04a2*/ 	.short	(.L_1513 - .L_1512)


	//   ....[0]....
.L_1512:
        /*04a4*/ 	.word	0x00000270
        /*04a8*/ 	.word	0x000000ff
        /*04ac*/ 	.word	0x00022800
        /*04b0*/ 	.short	0x0100
        /*04b2*/ 	.byte	0x08
	.zero		1


	//   ....[1]....
        /*04b4*/ 	.word	0x00000280
        /*04b8*/ 	.word	0x000000ff
        /*04bc*/ 	.word	0x00022820
        /*04c0*/ 	.short	0x0100
        /*04c2*/ 	.byte	0x08
	.zero		1


	//   ....[2]....
        /*04c4*/ 	.word	0x00000370
        /*04c8*/ 	.word	0x000000ff
        /*04cc*/ 	.word	0x00022830
        /*04d0*/ 	.short	0x0100
        /*04d2*/ 	.byte	0x08
	.zero		1


	//   ....[3]....
        /*04d4*/ 	.word	0x00000380
        /*04d8*/ 	.word	0x000000ff
        /*04dc*/ 	.word	0x00022840
        /*04e0*/ 	.short	0x0100
        /*04e2*/ 	.byte	0x08
	.zero		1


	//   ....[4]....
        /*04e4*/ 	.word	0x00000390
        /*04e8*/ 	.word	0x000000ff
        /*04ec*/ 	.word	0x00022838
        /*04f0*/ 	.short	0x0100
        /*04f2*/ 	.byte	0x08
	.zero		1


	//   ....[5]....
        /*04f4*/ 	.word	0x000003a0
        /*04f8*/ 	.word	0x000000ff
        /*04fc*/ 	.word	0x00022848
        /*0500*/ 	.short	0x0100
        /*0502*/ 	.byte	0x08
	.zero		1


	//   ....[6]....
        /*0504*/ 	.word	0x000004d0
        /*0508*/ 	.word	0x000000ff
        /*050c*/ 	.word	0x00022850
        /*0510*/ 	.short	0x0100
        /*0512*/ 	.byte	0x08
	.zero		1


	//   ....[7]....
        /*0514*/ 	.word	0x000004e0
        /*0518*/ 	.word	0x000000ff
        /*051c*/ 	.word	0x00022860
        /*0520*/ 	.short	0x0100
        /*0522*/ 	.byte	0x08
	.zero		1


	//   ....[8]....
        /*0524*/ 	.word	0x000004f0
        /*0528*/ 	.word	0x000000ff
        /*052c*/ 	.word	0x00022858
        /*0530*/ 	.short	0x0100
        /*0532*/ 	.byte	0x08
	.zero		1


	//   ....[9]....
        /*0534*/ 	.word	0x00000500
        /*0538*/ 	.word	0x000000ff
        /*053c*/ 	.word	0x00022868
        /*0540*/ 	.short	0x0100
        /*0542*/ 	.byte	0x08
	.zero		1


	//   ....[10]....
        /*0544*/ 	.word	0x000005f0
        /*0548*/ 	.word	0x000000ff
        /*054c*/ 	.word	0x00022870
        /*0550*/ 	.short	0x0100
        /*0552*/ 	.byte	0x06
	.zero		1


	//   ....[11]....
        /*0554*/ 	.word	0x00000600
        /*0558*/ 	.word	0x000000ff
        /*055c*/ 	.word	0x00022880
        /*0560*/ 	.short	0x0100
        /*0562*/ 	.byte	0x06
	.zero		1


	//   ....[12]....
        /*0564*/ 	.word	0x00000610
        /*0568*/ 	.word	0x000000ff
        /*056c*/ 	.word	0x00022878
        /*0570*/ 	.short	0x0100
        /*0572*/ 	.byte	0x06
	.zero		1


	//   ....[13]....
        /*0574*/ 	.word	0x00000620
        /*0578*/ 	.word	0x000000ff
        /*057c*/ 	.word	0x00022888
        /*0580*/ 	.short	0x0100
        /*0582*/ 	.byte	0x06
	.zero		1


	//   ....[14]....
        /*0584*/ 	.word	0x00000750
        /*0588*/ 	.word	0x000000ff
        /*058c*/ 	.word	0x00022890
        /*0590*/ 	.short	0x0100
        /*0592*/ 	.byte	0x08
	.zero		1


	//   ....[15]....
        /*0594*/ 	.word	0x00000760
        /*0598*/ 	.word	0x000000ff
        /*059c*/ 	.word	0x000228a0
        /*05a0*/ 	.short	0x0100
        /*05a2*/ 	.byte	0x08
	.zero		1


	//   ....[16]....
        /*05a4*/ 	.word	0x00000770
        /*05a8*/ 	.word	0x000000ff
        /*05ac*/ 	.word	0x00022898
        /*05b0*/ 	.short	0x0100
        /*05b2*/ 	.byte	0x08
	.zero		1


	//   ....[17]....
        /*05b4*/ 	.word	0x00000780
        /*05b8*/ 	.word	0x000000ff
        /*05bc*/ 	.word	0x000228a8
        /*05c0*/ 	.short	0x0100
        /*05c2*/ 	.byte	0x08
	.zero		1


	//   ....[18]....
        /*05c4*/ 	.word	0x000008b0
        /*05c8*/ 	.word	0x000000ff
        /*05cc*/ 	.word	0x000228b0
        /*05d0*/ 	.short	0x0100
        /*05d2*/ 	.byte	0x08
	.zero		1


	//   ....[19]....
        /*05d4*/ 	.word	0x000008c0
        /*05d8*/ 	.word	0x000000ff
        /*05dc*/ 	.word	0x000228c0
        /*05e0*/ 	.short	0x0100
        /*05e2*/ 	.byte	0x08
	.zero		1


	//   ....[20]....
        /*05e4*/ 	.word	0x000008d0
        /*05e8*/ 	.word	0x000000ff
        /*05ec*/ 	.word	0x000228b8
        /*05f0*/ 	.short	0x0100
        /*05f2*/ 	.byte	0x08
	.zero		1


	//   ....[21]....
        /*05f4*/ 	.word	0x000008e0
        /*05f8*/ 	.word	0x000000ff
        /*05fc*/ 	.word	0x000228c8
        /*0600*/ 	.short	0x0100
        /*0602*/ 	.byte	0x08
	.zero		1


	//   ....[22]....
        /*0604*/ 	.word	0x00001940
        /*0608*/ 	.word	0x00000007
        /*060c*/ 	.word	0x00022800
        /*0610*/ 	.short	0x010a
        /*0612*/ 	.byte	0x3f
	.zero		1


	//   ....[23]....
        /*0614*/ 	.word	0x00001a10
        /*0618*/ 	.word	0x00000006
        /*061c*/ 	.word	0x00022830
        /*0620*/ 	.short	0x010a
        /*0622*/ 	.byte	0x3f
	.zero		1


	//   ....[24]....
        /*0624*/ 	.word	0x00001a50
        /*0628*/ 	.word	0x00000006
        /*062c*/ 	.word	0x00022830
        /*0630*/ 	.short	0x010a
        /*0632*/ 	.byte	0x3f
	.zero		1


	//   ....[25]....
        /*0634*/ 	.word	0x00003420
        /*0638*/ 	.word	0x00000004
        /*063c*/ 	.word	0x00000000
        /*0640*/ 	.short	0x0101
        /*0642*/ 	.byte	0x3f
	.zero		1


	//   ....[26]....
        /*0644*/ 	.word	0x000038b0
        /*0648*/ 	.word	0x00000006
        /*064c*/ 	.word	0x00022850
        /*0650*/ 	.short	0x010a
        /*0652*/ 	.byte	0x3f
	.zero		1


	//   ....[27]....
        /*0654*/ 	.word	0x000038f0
        /*0658*/ 	.word	0x00000006
        /*065c*/ 	.word	0x00022850
        /*0660*/ 	.short	0x010a
        /*0662*/ 	.byte	0x3f
	.zero		1


	//   ....[28]....
        /*0664*/ 	.word	0x00003cc0
        /*0668*/ 	.word	0x00000006
        /*066c*/ 	.word	0x00000000
        /*0670*/ 	.short	0x0101
        /*0672*/ 	.byte	0x3f
	.zero		1


	//   ....[29]....
        /*0674*/ 	.word	0x00003e00
        /*0678*/ 	.word	0x000000ff
        /*067c*/ 	.word	0x00022830
        /*0680*/ 	.short	0x010a
        /*0682*/ 	.byte	0x1b
	.zero		1


	//   ....[30]....
        /*0684*/ 	.word	0x00003e40
        /*0688*/ 	.word	0x000000ff
        /*068c*/ 	.word	0x00022830
        /*0690*/ 	.short	0x010a
        /*0692*/ 	.byte	0x1b
	.zero		1


	//   ....[31]....
        /*0694*/ 	.word	0x00005890
        /*0698*/ 	.word	0x00000004
        /*069c*/ 	.word	0x00000000
        /*06a0*/ 	.short	0x0101
        /*06a2*/ 	.byte	0x3f
	.zero		1


	//   ....[32]....
        /*06a4*/ 	.word	0x00006420
        /*06a8*/ 	.word	0x000000ff
        /*06ac*/ 	.word	0x00022850
        /*06b0*/ 	.short	0x010a
        /*06b2*/ 	.byte	0x1b
	.zero		1


	//   ....[33]....
        /*06b4*/ 	.word	0x00006460
        /*06b8*/ 	.word	0x000000ff
        /*06bc*/ 	.word	0x00022850
        /*06c0*/ 	.short	0x010a
        /*06c2*/ 	.byte	0x1b
	.zero		1


	//   ....[34]....
        /*06c4*/ 	.word	0x00006770
        /*06c8*/ 	.word	0x000000c7
        /*06cc*/ 	.word	0x00000000
        /*06d0*/ 	.short	0x0101
        /*06d2*/ 	.byte	0x3f
	.zero		1


	//   ....[35]....
        /*06d4*/ 	.word	0x000068c0
        /*06d8*/ 	.word	0x000000ff
        /*06dc*/ 	.word	0x00022830
        /*06e0*/ 	.short	0x010a
        /*06e2*/ 	.byte	0x18
	.zero		1


	//   ....[36]....
        /*06e4*/ 	.word	0x00006900
        /*06e8*/ 	.word	0x000000ff
        /*06ec*/ 	.word	0x00022830
        /*06f0*/ 	.short	0x010a
        /*06f2*/ 	.byte	0x18
	.zero		1


	//   ....[37]....
        /*06f4*/ 	.word	0x00007c00
        /*06f8*/ 	.word	0x00000099
        /*06fc*/ 	.word	0x00000000
        /*0700*/ 	.short	0x0101
        /*0702*/ 	.byte	0x3f
	.zero		1


	//   ....[38]....
        /*0704*/ 	.word	0x00008790
        /*0708*/ 	.word	0x000000ff
        /*070c*/ 	.word	0x00022850
        /*0710*/ 	.short	0x010a
        /*0712*/ 	.byte	0x18
	.zero		1


	//   ....[39]....
        /*0714*/ 	.word	0x000087d0
        /*0718*/ 	.word	0x000000ff
        /*071c*/ 	.word	0x00022850
        /*0720*/ 	.short	0x010a
        /*0722*/ 	.byte	0x18
	.zero		1


	//   ....[40]....
        /*0724*/ 	.word	0x00008ad0
        /*0728*/ 	.word	0x000000b5
        /*072c*/ 	.word	0x00000000
        /*0730*/ 	.short	0x0101
        /*0732*/ 	.byte	0x3f
	.zero		1


	//   ....[41]....
        /*0734*/ 	.word	0x0000ad20
        /*0738*/ 	.word	0x000000cb
        /*073c*/ 	.word	0x00000000
        /*0740*/ 	.short	0x0101
        /*0742*/ 	.byte	0x3f
	.zero		1


	//   ....[42]....
        /*0744*/ 	.word	0x0000ce60
        /*0748*/ 	.word	0x00000003
        /*074c*/ 	.word	0x00022840
        /*0750*/ 	.short	0x010a
        /*0752*/ 	.byte	0x3f
	.zero		1


	//   ....[43]....
        /*0754*/ 	.word	0x0000da00
        /*0758*/ 	.word	0x00000011
        /*075c*/ 	.word	0x00022800
        /*0760*/ 	.short	0x0107
        /*0762*/ 	.byte	0x3f
	.zero		1


	//   ....[44]....
        /*0764*/ 	.word	0x0000daf0
        /*0768*/ 	.word	0x00000011
        /*076c*/ 	.word	0x00022800
        /*0770*/ 	.short	0x0101
        /*0772*/ 	.byte	0x3f
	.zero		1


	//   ....[45]....
        /*0774*/ 	.word	0x0000db10
        /*0778*/ 	.word	0x00000011
        /*077c*/ 	.word	0x00022820
        /*0780*/ 	.short	0x010a
        /*0782*/ 	.byte	0x3f
	.zero		1


	//   ....[46]....
        /*0784*/ 	.word	0x0000dbf0
        /*0788*/ 	.word	0x00000002
        /*078c*/ 	.word	0x00022860
        /*0790*/ 	.short	0x010a
        /*0792*/ 	.byte	0x3f
	.zero		1


	//   ....[47]....
        /*0794*/ 	.word	0x0000e410
        /*0798*/ 	.word	0x00000003
        /*079c*/ 	.word	0x00022840
        /*07a0*/ 	.short	0x010a
        /*07a2*/ 	.byte	0x3f
	.zero		1


	//   ....[48]....
        /*07a4*/ 	.word	0x0000e630
        /*07a8*/ 	.word	0x00000003
        /*07ac*/ 	.word	0x00022860
        /*07b0*/ 	.short	0x010a
        /*07b2*/ 	.byte	0x3f
	.zero		1


	//   ....[49]....
        /*07b4*/ 	.word	0x0000ee10
        /*07b8*/ 	.word	0x00000004
        /*07bc*/ 	.word	0x00022840
        /*07c0*/ 	.short	0x010a
        /*07c2*/ 	.byte	0x3f
	.zero		1


	//   ....[50]....
        /*07c4*/ 	.word	0x0000f030
        /*07c8*/ 	.word	0x00000004
        /*07cc*/ 	.word	0x00022860
        /*07d0*/ 	.short	0x010a
        /*07d2*/ 	.byte	0x3f
	.zero		1


	//   ....[51]....
        /*07d4*/ 	.word	0x0000f7b0
        /*07d8*/ 	.word	0x00000004
        /*07dc*/ 	.word	0x00022840
        /*07e0*/ 	.short	0x010a
        /*07e2*/ 	.byte	0x3f
	.zero		1


	//   ....[52]....
        /*07e4*/ 	.word	0x0000f9d0
        /*07e8*/ 	.word	0x00000004
        /*07ec*/ 	.word	0x00022860
        /*07f0*/ 	.short	0x010a
        /*07f2*/ 	.byte	0x3f
	.zero		1


	//   ....[53]....
        /*07f4*/ 	.word	0x00010340
        /*07f8*/ 	.word	0x00000000
        /*07fc*/ 	.word	0x00022820
        /*0800*/ 	.short	0x010a
        /*0802*/ 	.byte	0x3f
	.zero		1


	//   ....[54]....
        /*0804*/ 	.word	0x00010510
        /*0808*/ 	.word	0x00000006
        /*080c*/ 	.word	0x00000000
        /*0810*/ 	.short	0x010a
        /*0812*/ 	.byte	0x3f
	.zero		1


	//   ....[55]....
        /*0814*/ 	.word	0x00010560
        /*0818*/ 	.word	0x00000003
        /*081c*/ 	.word	0x00000000
        /*0820*/ 	.short	0x010a
        /*0822*/ 	.byte	0x3f
	.zero		1


	//   ....[56]....
        /*0824*/ 	.word	0x000105c0
        /*0828*/ 	.word	0x00000012
        /*082c*/ 	.word	0x00000000
        /*0830*/ 	.short	0x010a
        /*0832*/ 	.byte	0x3f
	.zero		1


	//   ....[57]....
        /*0834*/ 	.word	0x000105f0
        /*0838*/ 	.word	0x00000003
        /*083c*/ 	.word	0x00000000
        /*0840*/ 	.short	0x010a
        /*0842*/ 	.byte	0x3f
	.zero		1


	//   ....[58]....
        /*0844*/ 	.word	0x00010650
        /*0848*/ 	.word	0x00000007
        /*084c*/ 	.word	0x00022800
        /*0850*/ 	.short	0x010a
        /*0852*/ 	.byte	0x3f
	.zero		1


	//   ....[59]....
        /*0854*/ 	.word	0x000106a0
        /*0858*/ 	.word	0x00000006
        /*085c*/ 	.word	0x00022830
        /*0860*/ 	.short	0x010a
        /*0862*/ 	.byte	0x3f
	.zero		1


	//   ....[60]....
        /*0864*/ 	.word	0x000106f0
        /*0868*/ 	.word	0x00000006
        /*086c*/ 	.word	0x00022850
        /*0870*/ 	.short	0x010a
        /*0872*/ 	.byte	0x3f
	.zero		1


	//   ....[61]....
        /*0874*/ 	.word	0x00010750
        /*0878*/ 	.word	0x00000003
        /*087c*/ 	.word	0x00022830
        /*0880*/ 	.short	0x010a
        /*0882*/ 	.byte	0x3f
	.zero		1


	//   ....[62]....
        /*0884*/ 	.word	0x000107a0
        /*0888*/ 	.word	0x000000c7
        /*088c*/ 	.word	0x00022850
        /*0890*/ 	.short	0x010a
        /*0892*/ 	.byte	0x3f
	.zero		1


	//   ....[63]....
        /*0894*/ 	.word	0x00010800
        /*0898*/ 	.word	0x00000003
        /*089c*/ 	.word	0x00022830
        /*08a0*/ 	.short	0x010a
        /*08a2*/ 	.byte	0x3f
	.zero		1


	//   ....[64]....
        /*08a4*/ 	.word	0x00010850
        /*08a8*/ 	.word	0x000000b5
        /*08ac*/ 	.word	0x00022850
        /*08b0*/ 	.short	0x010a
        /*08b2*/ 	.byte	0x3f
	.zero		1


	//   ....[65]....
        /*08b4*/ 	.word	0x000109a0
        /*08b8*/ 	.word	0x00000003
        /*08bc*/ 	.word	0x00022840
        /*08c0*/ 	.short	0x010a
        /*08c2*/ 	.byte	0x3f
	.zero		1


	//   ....[66]....
        /*08c4*/ 	.word	0x00011430
        /*08c8*/ 	.word	0x00000011
        /*08cc*/ 	.word	0x00022820
        /*08d0*/ 	.short	0x010a
        /*08d2*/ 	.byte	0x3f
	.zero		1


	//   ....[67]....
        /*08d4*/ 	.word	0x00011480
        /*08d8*/ 	.word	0x00000002
        /*08dc*/ 	.word	0x00022860
        /*08e0*/ 	.short	0x010a
        /*08e2*/ 	.byte	0x3f
	.zero		1


	//   ....[68]....
        /*08e4*/ 	.word	0x000114d0
        /*08e8*/ 	.word	0x00000003
        /*08ec*/ 	.word	0x00022840
        /*08f0*/ 	.short	0x010a
        /*08f2*/ 	.byte	0x3f
	.zero		1


	//   ....[69]....
        /*08f4*/ 	.word	0x00011520
        /*08f8*/ 	.word	0x00000003
        /*08fc*/ 	.word	0x00022860
        /*0900*/ 	.short	0x010a
        /*0902*/ 	.byte	0x3f
	.zero		1


	//   ....[70]....
        /*0904*/ 	.word	0x00011570
        /*0908*/ 	.word	0x00000004
        /*090c*/ 	.word	0x00022840
        /*0910*/ 	.short	0x010a
        /*0912*/ 	.byte	0x3f
	.zero		1


	//   ....[71]....
        /*0914*/ 	.word	0x000115c0
        /*0918*/ 	.word	0x00000004
        /*091c*/ 	.word	0x00022860
        /*0920*/ 	.short	0x010a
        /*0922*/ 	.byte	0x3f
	.zero		1


	//   ....[72]....
        /*0924*/ 	.word	0x00011610
        /*0928*/ 	.word	0x00000004
        /*092c*/ 	.word	0x00022840
        /*0930*/ 	.short	0x010a
        /*0932*/ 	.byte	0x3f
	.zero		1


	//   ....[73]....
        /*0934*/ 	.word	0x00011660
        /*0938*/ 	.word	0x00000004
        /*093c*/ 	.word	0x00022860
        /*0940*/ 	.short	0x010a
        /*0942*/ 	.byte	0x3f
	.zero		1


	//   ....[74]....
        /*0944*/ 	.word	0x00011750
        /*0948*/ 	.word	0x00000000
        /*094c*/ 	.word	0x00022820
        /*0950*/ 	.short	0x010a
        /*0952*/ 	.byte	0x3f
	.zero		1


	//   ....[75]....
        /*0954*/ 	.word	0x000118f0
        /*0958*/ 	.word	0x00000006
        /*095c*/ 	.word	0x00000000
        /*0960*/ 	.short	0x010a
        /*0962*/ 	.byte	0x3f
	.zero		1


	//   ....[76]....
        /*0964*/ 	.word	0x00011940
        /*0968*/ 	.word	0x00000003
        /*096c*/ 	.word	0x00000000
        /*0970*/ 	.short	0x010a
        /*0972*/ 	.byte	0x3f
	.zero		1


	//   ....[77]....
        /*0974*/ 	.word	0x00011990
        /*0978*/ 	.word	0x00000012
        /*097c*/ 	.word	0x00000000
        /*0980*/ 	.short	0x010a
        /*0982*/ 	.byte	0x3f
	.zero		1


	//----- nvinfo : EIATTR_NUM_MBARRIERS
	.align		4
.L_1513:
        /*0984*/ 	.byte	0x03, 0x38
        /*0986*/ 	.short	0x0016


	//----- nvinfo : EIATTR_EXIT_INSTR_OFFSETS
	.align		4
        /*0988*/ 	.byte	0x04, 0x1c
        /*098a*/ 	.short	(.L_1515 - .L_1514)


	//   ....[0]....
.L_1514:
        /*098c*/ 	.word	0x00000a40


	//   ....[1]....
        /*0990*/ 	.word	0x0000be80


	//   ....[2]....
        /*0994*/ 	.word	0x00010640


	//----- nvinfo : EIATTR_MAX_THREADS
	.align		4
.L_1515:
        /*0998*/ 	.byte	0x04, 0x05
        /*099a*/ 	.short	(.L_1517 - .L_1516)
.L_1516:
        /*099c*/ 	.word	0x00000180
        /*09a0*/ 	.word	0x00000001
        /*09a4*/ 	.word	0x00000001


	//----- nvinfo : EIATTR_CRS_STACK_SIZE
	.align		4
.L_1517:
        /*09a8*/ 	.byte	0x04, 0x1e
        /*09aa*/ 	.short	(.L_1519 - .L_1518)
.L_1518:
        /*09ac*/ 	.word	0x00000000


	//----- nvinfo : EIATTR_CBANK_PARAM_SIZE
	.align		4
.L_1519:
        /*09b0*/ 	.byte	0x03, 0x19
        /*09b2*/ 	.short	0x0af0


	//----- nvinfo : EIATTR_PARAM_CBANK
	.align		4
        /*09b4*/ 	.byte	0x04, 0x0a
        /*09b6*/ 	.short	(.L_1521 - .L_1520)
	.align		4
.L_1520:
        /*09b8*/ 	.word	index@(.nv.constant0._ZN7cutlass13device_kernelIN5flash11enable_sm90INS1_16FlashAttnFwdSm90INS1_25CollectiveMainloopFwdSm90ILi2EN4cute5tupleIJNS5_1CILi1EEES8_S8_EEENS6_IJNS7_ILi128EEENS7_ILi96EEENS7_ILi64EEEEEELi256ENS_6half_tEfNS_4arch4Sm90ELb1ELb0ELb1ELb0ELb0ELb0ELb0ELb1ELb0ELb1ELb0ELb0EEENS1_21CollectiveEpilogueFwdINS6_IJSA_NS7_ILi256EEESB_EEES9_SE_SG_Li256ELb0ELb1ELb0ELb0EEENS1_30DynamicPersistentTileSchedulerILi256ELi128ELb0ELb1ELb1EEEEEEEEEvNT_6ParamsE)
        /*09bc*/ 	.short	0x0210
        /*09be*/ 	.short	0x0af0


	//----- nvinfo : EIATTR_SW_WAR
	.align		4
.L_1521:
        /*09c0*/ 	.byte	0x04, 0x36
        /*09c2*/ 	.short	(.L_1523 - .L_1522)
.L_1522:
        /*09c4*/ 	.word	0x00000008
.L_1523:


//--------------------- .nv.info._ZN7cutlass13device_kernelIN5flash11enable_sm90INS1_16FlashAttnFwdSm90INS1_25CollectiveMainloopFwdSm90ILi2EN4cute5tupleIJNS5_1CILi1EEES8_S8_EEENS6_IJNS7_ILi128EEENS7_ILi96EEENS7_ILi64EEEEEELi256ENS_6half_tEfNS_4arch4Sm90ELb1ELb0ELb1ELb0ELb0ELb0ELb1ELb1ELb0ELb1ELb0ELb0EEENS1_21CollectiveEpilogueFwdINS6_IJSA_NS7_ILi256EEESB_EEES9_SE_SG_Li256ELb0ELb1ELb0ELb0EEENS1_30DynamicPersistentTileSchedulerILi256ELi128ELb0ELb1ELb1EEEEEEEEEvNT_6ParamsE --------------------------
	.section	.nv.info._ZN7cutlass13device_kernelIN5flash11enable_sm90INS1_16FlashAttnFwdSm90INS1_25CollectiveMainloopFwdSm90ILi2EN4cute5tupleIJNS5_1CILi1EEES8_S8_EEENS6_IJNS7_ILi128EEENS7_ILi96EEENS7_ILi64EEEEEELi256ENS_6half_tEfNS_4arch4Sm90ELb1ELb0ELb1ELb0ELb0ELb0ELb1ELb1ELb0ELb1ELb0ELb0EEENS1_21CollectiveEpilogueFwdINS6_IJSA_NS7_ILi256EEESB_EEES9_SE_SG_Li256ELb0ELb1ELb0ELb0EEENS1_30DynamicPersistentTileSchedulerILi256ELi128ELb0ELb1ELb1EEEEEEEEEvNT_6ParamsE,"",@"SHT_CUDA_INFO"
	.sectionflags	@""
	.align	4


	//----- nvinfo : EIATTR_CUDA_API_VERSION
	.align		4
        /*0000*/ 	.byte	0x04, 0x37
        /*0002*/ 	.short	(.L_1525 - .L_1524)
.L_1524:
        /*0004*/ 	.word	0x00000082


	//----- nvinfo : EIATTR_KPARAM_INFO
	.align		4
.L_1525:
        /*0008*/ 	.byte	0x04, 0x17
        /*000a*/ 	.short	(.L_1527 - .L_1526)
.L_1526:
        /*000c*/ 	.word	0x00000000
        /*0010*/ 	.short	0x0000
        /*0012*/ 	.short	0x0070
        /*0014*/ 	.byte	0x00, 0xf0, 0x01, 0x2e


	//----- nvinfo : EIATTR_SPARSE_MMA_MASK
	.align		4
.L_1527:
        /*0018*/ 	.byte	0x03, 0x50
        /*001a*/ 	.short	0x0000


	//----- nvinfo : EIATTR_MAXREG_COUNT
	.align		4
        /*001c*/ 	.byte	0x03, 0x1b
        /*001e*/ 	.short	0x00a8


	//----- nvinfo : EIATTR_NUM_BARRIERS
	.align		4
        /*0020*/ 	.byte	0x02, 0x4c
        /*0022*/ 	.byte	0x10
	.zero		1


	//----- nvinfo : EIATTR_EXTERNS
	.align		4
        /*0024*/ 	.byte	0x04, 0x0f
        /*0026*/ 	.short	(.L_1529 - .L_1528)


	//   ....[0]....
	.align		4
.L_1528:
        /*0028*/ 	.word	index@(__assertfail)


	//----- nvinfo : EIATTR_ANNOTATIONS
	.align		4
.L_1529:
        /*002c*/ 	.byte	0x04, 0x55
        /*002e*/ 	.short	(.L_1531 - .L_1530)


	//   ....[0]....
.L_1530:
        /* <DEDUP_REMOVED lines=42> */


	//----- nvinfo : EIATTR_MERCURY_ISA_VERSION
	.align		4
.L_1531:
        /*02b8*/ 	.byte	0x03, 0x5f
        /*02ba*/ 	.short	0x0101


	//----- nvinfo : EIATTR_INT_WARP_WIDE_INSTR_OFFSETS
	.align		4
        /*02bc*/ 	.byte	0x04, 0x31
        /*02be*/ 	.short	(.L_1533 - .L_1532)


	//   ....[0]....
.L_1532:
        /*02c0*/ 	.word	0x00000130


	//   ....[1]....
        /*02c4*/ 	.word	0x00000170


	//   ....[2]....
        /*02c8*/ 	.word	0x000001e0


	//   ....[3]....
        /*02cc*/ 	.word	0x000001f0


	//   ....[4]....
        /*02d0*/ 	.word	0x0000dd10


	//   ....[5]....
        /*02d4*/ 	.word	0x0000ddb0


	//   ....[6]....
        /*02d8*/ 	.word	0x000123d0


	//   ....[7]....
        /*02dc*/ 	.word	0x00012470


	//----- nvinfo : EIATTR_COOP_GROUP_MASK_REGIDS
	.align		4
.L_1533:
        /*02e0*/ 	.byte	0x04, 0x29
        /*02e2*/ 	.short	(.L_1535 - .L_1534)


	//   ....[0]....
.L_1534:
        /*02e4*/ 	.word	0xffffffff


	//   ....[1]....
        /*02e8*/ 	.word	0xffffffff


	//   ....[2]....
        /*02ec*/ 	.word	0xffffffff


	//   ....[3]....
        /*02f0*/ 	.word	0xffffffff


	//   ....[4]....
        /*02f4*/ 	.word	0xffffffff


	//   ....[5]....
        /*02f8*/ 	.word	0xffffffff


	//   ....[6]....
        /*02fc*/ 	.word	0xffffffff


	//   ....[7]....
        /*0300*/ 	.word	0xffffffff


	//   ....[8]....
        /*0304*/ 	.word	0xffffffff


	//   ....[9]....
        /*0308*/ 	.word	0xffffffff


	//   ....[10]....
        /*030c*/ 	.word	0xffffffff


	//   ....[11]....
        /*0310*/ 	.word	0xffffffff


	//   ....[12]....
        /*0314*/ 	.word	0xffffffff


	//   ....[13]....
        /*0318*/ 	.word	0xffffffff


	//   ....[14]....
        /*031c*/ 	.word	0xffffffff


	//   ....[15]....
        /*0320*/ 	.word	0xffffffff


	//   ....[16]....
        /*0324*/ 	.word	0xffffffff


	//   ....[17]....
        /*0328*/ 	.word	0xffffffff


	//   ....[18]....
        /*032c*/ 	.word	0xffffffff


	//   ....[19]....
        /*0330*/ 	.word	0xffffffff


	//   ....[20]....
        /*0334*/ 	.word	0xffffffff


	//   ....[21]....
        /*0338*/ 	.word	0xffffffff


	//   ....[22]....
        /*033c*/ 	.word	0xffffffff


	//   ....[23]....
        /*0340*/ 	.word	0xffffffff


	//   ....[24]....
        /*0344*/ 	.word	0xffffffff


	//   ....[25]....
        /*0348*/ 	.word	0xffffffff


	//   ....[26]....
        /*034c*/ 	.word	0xffffffff


	//   ....[27]....
        /*0350*/ 	.word	0xffffffff


	//   ....[28]....
        /*0354*/ 	.word	0xffffffff


	//   ....[29]....
        /*0358*/ 	.word	0xffffffff


	//   ....[30]....
        /*035c*/ 	.word	0xffffffff


	//   ....[31]....
        /*0360*/ 	.word	0xffffffff


	//   ....[32]....
        /*0364*/ 	.word	0xffffffff


	//   ....[33]....
        /*0368*/ 	.word	0xffffffff


	//   ....[34]....
        /*036c*/ 	.word	0xffffffff


	//   ....[35]....
        /*0370*/ 	.word	0xffffffff


	//   ....[36]....
        /*0374*/ 	.word	0xffffffff


	//   ....[37]....
        /*0378*/ 	.word	0xffffffff


	//   ....[38]....
        /*037c*/ 	.word	0xffffffff


	//   ....[39]....
        /*0380*/ 	.word	0xffffffff


	//   ....[40]....
        /*0384*/ 	.word	0xffffffff


	//   ....[41]....
        /*0388*/ 	.word	0xffffffff


	//   ....[42]....
        /*038c*/ 	.word	0xffffffff


	//   ....[43]....
        /*0390*/ 	.word	0xffffffff


	//   ....[44]....
        /*0394*/ 	.word	0xffffffff


	//   ....[45]....
        /*0398*/ 	.word	0xffffffff


	//   ....[46]....
        /*039c*/ 	.word	0xffffffff


	//   ....[47]....
        /*03a0*/ 	.word	0xffffffff


	//   ....[48]....
        /*03a4*/ 	.word	0xffffffff


	//   ....[49]....
        /*03a8*/ 	.word	0xffffffff


	//   ....[50]....
        /*03ac*/ 	.word	0xffffffff


	//   ....[51]....
        /*03b0*/ 	.word	0xffffffff


	//   ....[52]....
        /*03b4*/ 	.word	0xffffffff


	//   ....[53]....
        /*03b8*/ 	.word	0xffffffff


	//   ....[54]....
        /*03bc*/ 	.word	0xffffffff


	//   ....[55]....
        /*03c0*/ 	.word	0xffffffff


	//   ....[56]....
        /*03c4*/ 	.word	0xffffffff


	//   ....[57]....
        /*03c8*/ 	.word	0xffffffff


	//   ....[58]....
        /*03cc*/ 	.word	0xffffffff


	//   ....[59]....
        /*03d0*/ 	.word	0xffffffff


	//   ....[60]....
        /*03d4*/ 	.word	0xffffffff


	//   ....[61]....
        /*03d8*/ 	.word	0xffffffff


	//   ....[62]....
        /*03dc*/ 	.word	0xffffffff


	//   ....[63]....
        /*03e0*/ 	.word	0xffffffff


	//   ....[64]....
        /*03e4*/ 	.word	0xffffffff


	//   ....[65]....
        /*03e8*/ 	.word	0xffffffff


	//   ....[66]....
        /*03ec*/ 	.word	0xffffffff


	//   ....[67]....
        /*03f0*/ 	.word	0xffffffff


	//   ....[68]....
        /*03f4*/ 	.word	0xffffffff


	//   ....[69]....
        /*03f8*/ 	.word	0xffffffff


	//   ....[70]....
        /*03fc*/ 	.word	0xffffffff


	//   ....[71]....
        /*0400*/ 	.word	0xffffffff


	//   ....[72]....
        /*0404*/ 	.word	0xffffffff


	//   ....[73]....
        /*0408*/ 	.word	0xffffffff


	//   ....[74]....
        /*040c*/ 	.word	0xffffffff


	//   ....[75]....
        /*0410*/ 	.word	0xffffffff


	//   ....[76]....
        /*0414*/ 	.word	0xffffffff


	//   ....[77]....
        /*0418*/ 	.word	0xffffffff


	//   ....[78]....
        /*041c*/ 	.word	0xffffffff


	//   ....[79]....
        /*0420*/ 	.word	0xffffffff


	//   ....[80]....
        /*0424*/ 	.word	0xffffffff


	//   ....[81]....
        /*0428*/ 	.word	0xffffffff


	//   ....[82]....
        /*042c*/ 	.word	0xffffffff


	//   ....[83]....
        /*0430*/ 	.word	0xffffffff


	//   ....[84]....
        /*0434*/ 	.word	0x0500000f


	//   ....[85]....
        /*0438*/ 	.word	0x0500000f


	//   ....[86]....
        /*043c*/ 	.word	0x0500000f


	//   ....[87]....
        /*0440*/ 	.word	0x0500000f


	//   ....[88]....
        /*0444*/ 	.word	0x0500000f


	//   ....[89]....
        /*0448*/ 	.word	0x0500000f


	//   ....[90]....
        /*044c*/ 	.word	0x0500000f


	//   ....[91]....
        /*0450*/ 	.word	0x0500000f


	//   ....[92]....
        /*0454*/ 	.word	0x0500000f


	//   ....[93]....
        /*0458*/ 	.word	0x0500000f


	//   ....[94]....
        /*045c*/ 	.word	0x0500000f


	//   ....[95]....
        /*0460*/ 	.word	0x0500000f


	//   ....[96]....
        /*0464*/ 	.word	0x0500000f


	//   ....[97]....
        /*0468*/ 	.word	0x0500000f


	//   ....[98]....
        /*046c*/ 	.word	0x0500000f


	//   ....[99]....
        /*0470*/ 	.word	0x0500000f


	//   ....[100]....
        /*0474*/ 	.word	0x0500000f


	//   ....[101]....
        /*0478*/ 	.word	0x0500000f


	//   ....[102]....
        /*047c*/ 	.word	0x0500000f


	//   ....[103]....
        /*0480*/ 	.word	0x0500000f


	//   ....[104]....
        /*0484*/ 	.word	0x0500000f


	//   ....[105]....
        /*0488*/ 	.word	0x0500000f


	//   ....[106]....
        /*048c*/ 	.word	0x0500000f


	//   ....[107]....
        /*0490*/ 	.word	0x0500000f


	//   ....[108]....
        /*0494*/ 	.word	0x0500000f


	//   ....[109]....
        /*0498*/ 	.word	0x0500000f


	//   ....[110]....
        /*049c*/ 	.word	0x0500000f


	//   ....[111]....
        /*04a0*/ 	.word	0x0500000f


	//   ....[112]....
        /*04a4*/ 	.word	0x0500000f


	//   ....[113]....
        /*04a8*/ 	.word	0x0500000f


	//   ....[114]....
        /*04ac*/ 	.word	0x0500000f


	//   ....[115]....
        /*04b0*/ 	.word	0x0500000f


	//   ....[116]....
        /*04b4*/ 	.word	0x0500000f


	//   ....[117]....
        /*04b8*/ 	.word	0x0500000f


	//   ....[118]....
        /*04bc*/ 	.word	0x0500000f


	//----- nvinfo : EIATTR_COOP_GROUP_INSTR_OFFSETS
	.align		4
.L_1535:
        /*04c0*/ 	.byte	0x04, 0x28
        /*04c2*/ 	.short	(.L_1537 - .L_1536)


	//   ....[0]....
.L_1536:
        /*04c4*/ 	.word	0x00000070


	//   ....[1]....
        /*04c8*/ 	.word	0x00000140


	//   ....[2]....
        /*04cc*/ 	.word	0x00000190


	//   ....[3]....
        /*04d0*/ 	.word	0x000003e0


	//   ....[4]....
        /*04d4*/ 	.word	0x00000540


	//   ....[5]....
        /*04d8*/ 	.word	0x00000660


	//   ....[6]....
        /*04dc*/ 	.word	0x000007c0


	//   ....[7]....
        /*04e0*/ 	.word	0x00001730


	//   ....[8]....
        /*04e4*/ 	.word	0x00002b10


	//   ....[9]....
        /*04e8*/ 	.word	0x00002b50


	//   ....[10]....
        /*04ec*/ 	.word	0x00003780


	//   ....[11]....
        /*04f0*/ 	.word	0x00003850


	//   ....[12]....
        /*04f4*/ 	.word	0x00003860


	//   ....[13]....
        /*04f8*/ 	.word	0x00003890


	//   ....[14]....
        /*04fc*/ 	.word	0x000051c0


	//   ....[15]....
        /*0500*/ 	.word	0x000052a0


	//   ....[16]....
        /*0504*/ 	.word	0x00006020


	//   ....[17]....
        /*0508*/ 	.word	0x000060a0


	//   ....[18]....
        /*050c*/ 	.word	0x000060c0


	//   ....[19]....
        /*0510*/ 	.word	0x000060e0


	//   ....[20]....
        /*0514*/ 	.word	0x000089e0


	//   ....[21]....
        /*0518*/ 	.word	0x00008a30


	//   ....[22]....
        /*051c*/ 	.word	0x00008a50


	//   ....[23]....
        /*0520*/ 	.word	0x00008a70


	//   ....[24]....
        /*0524*/ 	.word	0x0000a060


	//   ....[25]....
        /*0528*/ 	.word	0x0000a0a0


	//   ....[26]....
        /*052c*/ 	.word	0x0000a150


	//   ....[27]....
        /*0530*/ 	.word	0x0000a1b0


	//   ....[28]....
        /*0534*/ 	.word	0x0000bd30


	//   ....[29]....
        /*0538*/ 	.word	0x0000bd60


	//   ....[30]....
        /*053c*/ 	.word	0x0000bd90


	//   ....[31]....
        /*0540*/ 	.word	0x0000bdf0


	//   ....[32]....
        /*0544*/ 	.word	0x0000c2e0


	//   ....[33]....
        /*0548*/ 	.word	0x0000c310


	//   ....[34]....
        /*054c*/ 	.word	0x0000c470


	//   ....[35]....
        /*0550*/ 	.word	0x0000c490


	//   ....[36]....
        /*0554*/ 	.word	0x0000c5e0


	//   ....[37]....
        /*0558*/ 	.word	0x0000c600


	//   ....[38]....
        /*055c*/ 	.word	0x0000c760


	//   ....[39]....
        /*0560*/ 	.word	0x0000c780


	//   ....[40]....
        /*0564*/ 	.word	0x0000cf30


	//   ....[41]....
        /*0568*/ 	.word	0x0000cf50


	//   ....[42]....
        /*056c*/ 	.word	0x0000d0a0


	//   ....[43]....
        /*0570*/ 	.word	0x0000d0c0


	//   ....[44]....
        /*0574*/ 	.word	0x0000d210


	//   ....[45]....
        /*0578*/ 	.word	0x0000d230


	//   ....[46]....
        /*057c*/ 	.word	0x0000d390


	//   ....[47]....
        /*0580*/ 	.word	0x0000d3b0


	//   ....[48]....
        /*0584*/ 	.word	0x0000d5c0


	//   ....[49]....
        /*0588*/ 	.word	0x0000e330


	//   ....[50]....
        /*058c*/ 	.word	0x0000eca0


	//   ....[51]....
        /*0590*/ 	.word	0x0000ece0


	//   ....[52]....
        /*0594*/ 	.word	0x0000ed00


	//   ....[53]....
        /*0598*/ 	.word	0x0000ed30


	//   ....[54]....
        /*059c*/ 	.word	0x0000ee00


	//   ....[55]....
        /*05a0*/ 	.word	0x0000ee60


	//   ....[56]....
        /*05a4*/ 	.word	0x0000ee70


	//   ....[57]....
        /*05a8*/ 	.word	0x0000ef10


	//   ....[58]....
        /*05ac*/ 	.word	0x0000ef40


	//   ....[59]....
        /*05b0*/ 	.word	0x0000efc0


	//   ....[60]....
        /*05b4*/ 	.word	0x0000eff0


	//   ....[61]....
        /*05b8*/ 	.word	0x0000f070


	//   ....[62]....
        /*05bc*/ 	.word	0x0000f0a0


	//   ....[63]....
        /*05c0*/ 	.word	0x0000f0c0


	//   ....[64]....
        /*05c4*/ 	.word	0x0000f110


	//   ....[65]....
        /*05c8*/ 	.word	0x0000f120


	//   ....[66]....
        /*05cc*/ 	.word	0x0000f860


	//   ....[67]....
        /*05d0*/ 	.word	0x0000f880


	//   ....[68]....
        /*05d4*/ 	.word	0x0000f8c0


	//   ....[69]....
        /*05d8*/ 	.word	0x0000f970


	//   ....[70]....
        /*05dc*/ 	.word	0x0000fa00


	//   ....[71]....
        /*05e0*/ 	.word	0x0000fa10


	//   ....[72]....
        /*05e4*/ 	.word	0x0000faa0


	//   ....[73]....
        /*05e8*/ 	.word	0x0000fab0


	//   ....[74]....
        /*05ec*/ 	.word	0x0000fb20


	//   ....[75]....
        /*05f0*/ 	.word	0x0000fb30


	//   ....[76]....
        /*05f4*/ 	.word	0x0000fbb0


	//   ....[77]....
        /*05f8*/ 	.word	0x0000fbc0


	//   ....[78]....
        /*05fc*/ 	.word	0x0000fc40


	//   ....[79]....
        /*0600*/ 	.word	0x0000fc50


	//   ....[80]....
        /*0604*/ 	.word	0x0000fcd0


	//   ....[81]....
        /*0608*/ 	.word	0x0000fce0


	//   ....[82]....
        /*060c*/ 	.word	0x000125c0


	//   ....[83]....
        /*0610*/ 	.word	0x000127b0


	//   ....[84]....
        /*0614*/ 	.word	0x00012d70


	//   ....[85]....
        /*0618*/ 	.word	0x00012ed0


	//   ....[86]....
        /*061c*/ 	.word	0x00012f40


	//   ....[87]....
        /*0620*/ 	.word	0x00013070


	//   ....[88]....
        /*0624*/ 	.word	0x000130f0


	//   ....[89]....
        /*0628*/ 	.word	0x00013200


	//   ....[90]....
        /*062c*/ 	.word	0x00013260


	//   ....[91]....
        /*0630*/ 	.word	0x00013380


	//   ....[92]....
        /*0634*/ 	.word	0x000133e0


	//   ....[93]....
        /*0638*/ 	.word	0x00013500


	//   ....[94]....
        /*063c*/ 	.word	0x00013560


	//   ....[95]....
        /*0640*/ 	.word	0x00013680


	//   ....[96]....
        /*0644*/ 	.word	0x000136e0


	//   ....[97]....
        /*0648*/ 	.word	0x000137f0


	//   ....[98]....
        /*064c*/ 	.word	0x00013840


	//   ....[99]....
        /*0650*/ 	.word	0x00013940


	//   ....[100]....
        /*0654*/ 	.word	0x00013990


	//   ....[101]....
        /*0658*/ 	.word	0x00013a30


	//   ....[102]....
        /*065c*/ 	.word	0x00013af0


	//   ....[103]....
        /*0660*/ 	.word	0x00013e00


	//   ....[104]....
        /*0664*/ 	.word	0x00013e50


	//   ....[105]....
        /*0668*/ 	.word	0x00013f60


	//   ....[106]....
        /*066c*/ 	.word	0x00013fb0


	//   ....[107]....
        /*0670*/ 	.word	0x000140c0


	//   ....[108]....
        /*0674*/ 	.word	0x00014110


	//   ....[109]....
        /*0678*/ 	.word	0x00014220


	//   ....[110]....
        /*067c*/ 	.word	0x00014270


	//   ....[111]....
        /*0680*/ 	.word	0x00014390


	//   ....[112]....
        /*0684*/ 	.word	0x000143e0


	//   ....[113]....
        /*0688*/ 	.word	0x000144e0


	//   ....[114]....
        /*068c*/ 	.word	0x00014530


	//   ....[115]....
        /*0690*/ 	.word	0x00014630


	//   ....[116]....
        /*0694*/ 	.word	0x00014680


	//   ....[117]....
        /*0698*/ 	.word	0x000149a0


	//   ....[118]....
        /*069c*/ 	.word	0x00014ac0


	//----- nvinfo : EIATTR_REG_RECONFIG
	.align		4
.L_1537:
        /*06a0*/ 	.byte	0x01, 0x54
	.zero		2


	//----- nvinfo : EIATTR_SYSCALL_OFFSETS
	.align		4
        /*06a4*/ 	.byte	0x04, 0x46
        /*06a6*/ 	.short	(.L_1539 - .L_1538)


	//   ....[0]....
.L_1538:
        /*06a8*/ 	.word	0x00001990


	//   ....[1]....
        /*06ac*/ 	.word	0x0000df20


	//   ....[2]....
        /*06b0*/ 	.word	0x0000e070


	//   ....[3]....
        /*06b4*/ 	.word	0x0000e160


	//   ....[4]....
        /*06b8*/ 	.word	0x0000e8e0


	//   ....[5]....
        /*06bc*/ 	.word	0x0000f480


	//----- nvinfo : EIATTR_MBARRIER_INSTR_OFFSETS
	.align		4
.L_1539:
        /*06c0*/ 	.byte	0x04, 0x39
        /*06c2*/ 	.short	(.L_1541 - .L_1540)


	//   ....[0]....
.L_1540:
        /*06c4*/ 	.word	0x00000280
        /*06c8*/ 	.word	0x000000ff
        /*06cc*/ 	.word	0x00032400
        /*06d0*/ 	.short	0x0100
        /*06d2*/ 	.byte	0x08
	.zero		1


	//   ....[1]....
        /*06d4*/ 	.word	0x00000290
        /*06d8*/ 	.word	0x000000ff
        /*06dc*/ 	.word	0x00032410
        /*06e0*/ 	.short	0x0100
        /*06e2*/ 	.byte	0x08
	.zero		1


	//   ....[2]....
        /*06e4*/ 	.word	0x000002a0
        /*06e8*/ 	.word	0x000000ff
        /*06ec*/ 	.word	0x00032420
        /*06f0*/ 	.short	0x0100
        /*06f2*/ 	.byte	0x08
	.zero		1


	//   ....[3]....
        /*06f4*/ 	.word	0x00000390
        /*06f8*/ 	.word	0x000000ff
        /*06fc*/ 	.word	0x00032430
        /*0700*/ 	.short	0x0100
        /*0702*/ 	.byte	0x08
	.zero		1


	//   ....[4]....
        /*0704*/ 	.word	0x000003a0
        /*0708*/ 	.word	0x000000ff
        /*070c*/ 	.word	0x00032440
        /*0710*/ 	.short	0x0100
        /*0712*/ 	.byte	0x08
	.zero		1


	//   ....[5]....
        /*0714*/ 	.word	0x000003b0
        /*0718*/ 	.word	0x000000ff
        /*071c*/ 	.word	0x00032438
        /*0720*/ 	.short	0x0100
        /*0722*/ 	.byte	0x08
	.zero		1


	//   ....[6]....
        /*0724*/ 	.word	0x000003c0
        /*0728*/ 	.word	0x000000ff
        /*072c*/ 	.word	0x00032448
        /*0730*/ 	.short	0x0100
        /*0732*/ 	.byte	0x08
	.zero		1


	//   ....[7]....
        /*0734*/ 	.word	0x000004f0
        /*0738*/ 	.word	0x000000ff
        /*073c*/ 	.word	0x00032450
        /*0740*/ 	.short	0x0100
        /*0742*/ 	.byte	0x08
	.zero		1


	//   ....[8]....
        /*0744*/ 	.word	0x00000500
        /*0748*/ 	.word	0x000000ff
        /*074c*/ 	.word	0x00032460
        /*0750*/ 	.short	0x0100
        /*0752*/ 	.byte	0x08
	.zero		1


	//   ....[9]....
        /*0754*/ 	.word	0x00000510
        /*0758*/ 	.word	0x000000ff
        /*075c*/ 	.word	0x00032458
        /*0760*/ 	.short	0x0100
        /*0762*/ 	.byte	0x08
	.zero		1


	//   ....[10]....
        /*0764*/ 	.word	0x00000520
        /*0768*/ 	.word	0x000000ff
        /*076c*/ 	.word	0x00032468
        /*0770*/ 	.short	0x0100
        /*0772*/ 	.byte	0x08
	.zero		1


	//   ....[11]....
        /*0774*/ 	.word	0x00000610
        /*0778*/ 	.word	0x000000ff
        /*077c*/ 	.word	0x00032470
        /*0780*/ 	.short	0x0100
        /*0782*/ 	.byte	0x06
	.zero		1


	//   ....[12]....
        /*0784*/ 	.word	0x00000620
        /*0788*/ 	.word	0x000000ff
        /*078c*/ 	.word	0x00032480
        /*0790*/ 	.short	0x0100
        /*0792*/ 	.byte	0x06
	.zero		1


	//   ....[13]....
        /*0794*/ 	.word	0x00000630
        /*0798*/ 	.word	0x000000ff
        /*079c*/ 	.word	0x00032478
        /*07a0*/ 	.short	0x0100
        /*07a2*/ 	.byte	0x06
	.zero		1


	//   ....[14]....
        /*07a4*/ 	.word	0x00000640
        /*07a8*/ 	.word	0x000000ff
        /*07ac*/ 	.word	0x00032488
        /*07b0*/ 	.short	0x0100
        /*07b2*/ 	.byte	0x06
	.zero		1


	//   ....[15]....
        /*07b4*/ 	.word	0x00000770
        /*07b8*/ 	.word	0x000000ff
        /*07bc*/ 	.word	0x00032490
        /*07c0*/ 	.short	0x0100
        /*07c2*/ 	.byte	0x08
	.zero		1


	//   ....[16]....
        /*07c4*/ 	.word	0x00000780
        /*07c8*/ 	.word	0x000000ff
        /*07cc*/ 	.word	0x000324a0
        /*07d0*/ 	.short	0x0100
        /*07d2*/ 	.byte	0x08
	.zero		1


	//   ....[17]....
        /*07d4*/ 	.word	0x00000790
        /*07d8*/ 	.word	0x000000ff
        /*07dc*/ 	.word	0x00032498
        /*07e0*/ 	.short	0x0100
        /*07e2*/ 	.byte	0x08
	.zero		1


	//   ....[18]....
        /*07e4*/ 	.word	0x000007a0
        /*07e8*/ 	.word	0x000000ff
        /*07ec*/ 	.word	0x000324a8
        /*07f0*/ 	.short	0x0100
        /*07f2*/ 	.byte	0x08
	.zero		1


	//   ....[19]....
        /*07f4*/ 	.word	0x000008d0
        /*07f8*/ 	.word	0x000000ff
        /*07fc*/ 	.word	0x000324b0
        /*0800*/ 	.short	0x0100
        /*0802*/ 	.byte	0x08
	.zero		1


	//   ....[20]....
        /*0804*/ 	.word	0x000008e0
        /*0808*/ 	.word	0x000000ff
        /*080c*/ 	.word	0x000324c0
        /*0810*/ 	.short	0x0100
        /*0812*/ 	.byte	0x08
	.zero		1


	//   ....[21]....
        /*0814*/ 	.word	0x000008f0
        /*0818*/ 	.word	0x000000ff
        /*081c*/ 	.word	0x000324b8
        /*0820*/ 	.short	0x0100
        /*0822*/ 	.byte	0x08
	.zero		1


	//   ....[22]....
        /*0824*/ 	.word	0x00000900
        /*0828*/ 	.word	0x000000ff
        /*082c*/ 	.word	0x000324c8
        /*0830*/ 	.short	0x0100
        /*0832*/ 	.byte	0x08
	.zero		1


	//   ....[23]....
        /*0834*/ 	.word	0x00001a50
        /*0838*/ 	.word	0x00000005
        /*083c*/ 	.word	0x00032400
        /*0840*/ 	.short	0x010a
        /*0842*/ 	.byte	0x3f
	.zero		1


	//   ....[24]....
        /*0844*/ 	.word	0x00001b30
        /*0848*/ 	.word	0x00000000
        /*084c*/ 	.word	0x00032430
        /*0850*/ 	.short	0x010a
        /*0852*/ 	.byte	0x3f
	.zero		1


	//   ....[25]....
        /*0854*/ 	.word	0x00001b70
        /*0858*/ 	.word	0x00000000
        /*085c*/ 	.word	0x00032430
        /*0860*/ 	.short	0x010a
        /*0862*/ 	.byte	0x3f
	.zero		1


	//   ....[26]....
        /*0864*/ 	.word	0x00001e70
        /*0868*/ 	.word	0x00000005
        /*086c*/ 	.word	0x00032410
        /*0870*/ 	.short	0x010a
        /*0872*/ 	.byte	0x3f
	.zero		1


	//   ....[27]....
        /*0874*/ 	.word	0x00001eb0
        /*0878*/ 	.word	0x00000000
        /*087c*/ 	.word	0x00032450
        /*0880*/ 	.short	0x010a
        /*0882*/ 	.byte	0x3f
	.zero		1


	//   ....[28]....
        /*0884*/ 	.word	0x00001ef0
        /*0888*/ 	.word	0x00000000
        /*088c*/ 	.word	0x00032450
        /*0890*/ 	.short	0x010a
        /*0892*/ 	.byte	0x3f
	.zero		1


	//   ....[29]....
        /*0894*/ 	.word	0x00003b70
        /*0898*/ 	.word	0x00000018
        /*089c*/ 	.word	0x00000000
        /*08a0*/ 	.short	0x0101
        /*08a2*/ 	.byte	0x3f
	.zero		1


	//   ....[30]....
        /*08a4*/ 	.word	0x000045f0
        /*08a8*/ 	.word	0x00000000
        /*08ac*/ 	.word	0x00000000
        /*08b0*/ 	.short	0x0101
        /*08b2*/ 	.byte	0x3f
	.zero		1


	//   ....[31]....
        /*08b4*/ 	.word	0x000047a0
        /*08b8*/ 	.word	0x000000ff
        /*08bc*/ 	.word	0x00032430
        /*08c0*/ 	.short	0x010a
        /*08c2*/ 	.byte	0x04
	.zero		1


	//   ....[32]....
        /*08c4*/ 	.word	0x000047e0
        /*08c8*/ 	.word	0x000000ff
        /*08cc*/ 	.word	0x00032430
        /*08d0*/ 	.short	0x010a
        /*08d2*/ 	.byte	0x04
	.zero		1


	//   ....[33]....
        /*08d4*/ 	.word	0x000049f0
        /*08d8*/ 	.word	0x000000ff
        /*08dc*/ 	.word	0x00032450
        /*08e0*/ 	.short	0x010a
        /*08e2*/ 	.byte	0x04
	.zero		1


	//   ....[34]....
        /*08e4*/ 	.word	0x00004a30
        /*08e8*/ 	.word	0x000000ff
        /*08ec*/ 	.word	0x00032450
        /*08f0*/ 	.short	0x010a
        /*08f2*/ 	.byte	0x04
	.zero		1


	//   ....[35]....
        /*08f4*/ 	.word	0x000062f0
        /*08f8*/ 	.word	0x00000098
        /*08fc*/ 	.word	0x00000000
        /*0900*/ 	.short	0x0101
        /*0902*/ 	.byte	0x3f
	.zero		1


	//   ....[36]....
        /*0904*/ 	.word	0x00007700
        /*0908*/ 	.word	0x000000bb
        /*090c*/ 	.word	0x00000000
        /*0910*/ 	.short	0x0101
        /*0912*/ 	.byte	0x3f
	.zero		1


	//   ....[37]....
        /*0914*/ 	.word	0x00007840
        /*0918*/ 	.word	0x000000ff
        /*091c*/ 	.word	0x00032430
        /*0920*/ 	.short	0x010a
        /*0922*/ 	.byte	0x05
	.zero		1


	//   ....[38]....
        /*0924*/ 	.word	0x00007880
        /*0928*/ 	.word	0x000000ff
        /*092c*/ 	.word	0x00032430
        /*0930*/ 	.short	0x010a
        /*0932*/ 	.byte	0x05
	.zero		1


	//   ....[39]....
        /*0934*/ 	.word	0x00007a90
        /*0938*/ 	.word	0x000000ff
        /*093c*/ 	.word	0x00032450
        /*0940*/ 	.short	0x010a
        /*0942*/ 	.byte	0x05
	.zero		1


	//   ....[40]....
        /*0944*/ 	.word	0x00007ad0
        /*0948*/ 	.word	0x000000ff
        /*094c*/ 	.word	0x00032450
        /*0950*/ 	.short	0x010a
        /*0952*/ 	.byte	0x05
	.zero		1


	//   ....[41]....
        /*0954*/ 	.word	0x00008cb0
        /*0958*/ 	.word	0x00000098
        /*095c*/ 	.word	0x00000000
        /*0960*/ 	.short	0x0101
        /*0962*/ 	.byte	0x3f
	.zero		1


	//   ....[42]....
        /*0964*/ 	.word	0x0000a040
        /*0968*/ 	.word	0x000000d7
        /*096c*/ 	.word	0x00000000
        /*0970*/ 	.short	0x0101
        /*0972*/ 	.byte	0x3f
	.zero		1


	//   ....[43]....
        /*0974*/ 	.word	0x0000c320
        /*0978*/ 	.word	0x000000c2
        /*097c*/ 	.word	0x00000000
        /*0980*/ 	.short	0x0101
        /*0982*/ 	.byte	0x3f
	.zero		1


	//   ....[44]....
        /*0984*/ 	.word	0x0000e570
        /*0988*/ 	.word	0x00000000
        /*098c*/ 	.word	0x00032440
        /*0990*/ 	.short	0x010a
        /*0992*/ 	.byte	0x3f
	.zero		1


	//   ....[45]....
        /*0994*/ 	.word	0x0000f250
        /*0998*/ 	.word	0x00000011
        /*099c*/ 	.word	0x00032400
        /*09a0*/ 	.short	0x0107
        /*09a2*/ 	.byte	0x3f
	.zero		1


	//   ....[46]....
        /*09a4*/ 	.word	0x0000f2f0
        /*09a8*/ 	.word	0x00000011
        /*09ac*/ 	.word	0x00032400
        /*09b0*/ 	.short	0x0101
        /*09b2*/ 	.byte	0x3f
	.zero		1


	//   ....[47]....
        /*09b4*/ 	.word	0x0000fdf0
        /*09b8*/ 	.word	0x00000011
        /*09bc*/ 	.word	0x00032410
        /*09c0*/ 	.short	0x0107
        /*09c2*/ 	.byte	0x3f
	.zero		1


	//   ....[48]....
        /*09c4*/ 	.word	0x0000fef0
        /*09c8*/ 	.word	0x00000011
        /*09cc*/ 	.word	0x00032410
        /*09d0*/ 	.short	0x0101
        /*09d2*/ 	.byte	0x3f
	.zero		1


	//   ....[49]....
        /*09d4*/ 	.word	0x0000ff10
        /*09d8*/ 	.word	0x00000011
        /*09dc*/ 	.word	0x00032420
        /*09e0*/ 	.short	0x010a
        /*09e2*/ 	.byte	0x3f
	.zero		1


	//   ....[50]....
        /*09e4*/ 	.word	0x0000ffe0
        /*09e8*/ 	.word	0x00000002
        /*09ec*/ 	.word	0x00032460
        /*09f0*/ 	.short	0x010a
        /*09f2*/ 	.byte	0x3f
	.zero		1


	//   ....[51]....
        /*09f4*/ 	.word	0x00010800
        /*09f8*/ 	.word	0x00000003
        /*09fc*/ 	.word	0x00032440
        /*0a00*/ 	.short	0x010a
        /*0a02*/ 	.byte	0x3f
	.zero		1


	//   ....[52]....
        /*0a04*/ 	.word	0x00010a20
        /*0a08*/ 	.word	0x00000003
        /*0a0c*/ 	.word	0x00032460
        /*0a10*/ 	.short	0x010a
        /*0a12*/ 	.byte	0x3f
	.zero		1


	//   ....[53]....
        /*0a14*/ 	.word	0x00011200
        /*0a18*/ 	.word	0x00000004
        /*0a1c*/ 	.word	0x00032440
        /*0a20*/ 	.short	0x010a
        /*0a22*/ 	.byte	0x3f
	.zero		1


	//   ....[54]....
        /*0a24*/ 	.word	0x00011420
        /*0a28*/ 	.word	0x00000004
        /*0a2c*/ 	.word	0x00032460
        /*0a30*/ 	.short	0x010a
        /*0a32*/ 	.byte	0x3f
	.zero		1


	//   ....[55]....
        /*0a34*/ 	.word	0x00011ba0
        /*0a38*/ 	.word	0x00000004
        /*0a3c*/ 	.word	0x00032440
        /*0a40*/ 	.short	0x010a
        /*0a42*/ 	.byte	0x3f
	.zero		1


	//   ....[56]....
        /*0a44*/ 	.word	0x00011dc0
        /*0a48*/ 	.word	0x00000004
        /*0a4c*/ 	.word	0x00032460
        /*0a50*/ 	.short	0x010a
        /*0a52*/ 	.byte	0x3f
	.zero		1


	//   ....[57]....
        /*0a54*/ 	.word	0x00012730
        /*0a58*/ 	.word	0x00000000
        /*0a5c*/ 	.word	0x00032420
        /*0a60*/ 	.short	0x010a
        /*0a62*/ 	.byte	0x3f
	.zero		1


	//   ....[58]....
        /*0a64*/ 	.word	0x00012940
        /*0a68*/ 	.word	0x00000006
        /*0a6c*/ 	.word	0x00000000
        /*0a70*/ 	.short	0x010a
        /*0a72*/ 	.byte	0x3f
	.zero		1


	//   ....[59]....
        /*0a74*/ 	.word	0x00012970
        /*0a78*/ 	.word	0x00000007
        /*0a7c*/ 	.word	0x00000000
        /*0a80*/ 	.short	0x010a
        /*0a82*/ 	.byte	0x3f
	.zero		1


	//   ....[60]....
        /*0a84*/ 	.word	0x000129d0
        /*0a88*/ 	.word	0x00000004
        /*0a8c*/ 	.word	0x00000000
        /*0a90*/ 	.short	0x010a
        /*0a92*/ 	.byte	0x3f
	.zero		1


	//   ....[61]....
        /*0a94*/ 	.word	0x00012a00
        /*0a98*/ 	.word	0x00000003
        /*0a9c*/ 	.word	0x00000000
        /*0aa0*/ 	.short	0x010a
        /*0aa2*/ 	.byte	0x3f
	.zero		1


	//   ....[62]....
        /*0aa4*/ 	.word	0x00012a60
        /*0aa8*/ 	.word	0x00000005
        /*0aac*/ 	.word	0x00032400
        /*0ab0*/ 	.short	0x010a
        /*0ab2*/ 	.byte	0x3f
	.zero		1


	//   ....[63]....
        /*0ab4*/ 	.word	0x00012ab0
        /*0ab8*/ 	.word	0x00000000
        /*0abc*/ 	.word	0x00032430
        /*0ac0*/ 	.short	0x010a
        /*0ac2*/ 	.byte	0x3f
	.zero		1


	//   ....[64]....
        /*0ac4*/ 	.word	0x00012b00
        /*0ac8*/ 	.word	0x00000005
        /*0acc*/ 	.word	0x00032410
        /*0ad0*/ 	.short	0x010a
        /*0ad2*/ 	.byte	0x3f
	.zero		1


	//   ....[65]....
        /*0ad4*/ 	.word	0x00012b50
        /*0ad8*/ 	.word	0x00000000
        /*0adc*/ 	.word	0x00032450
        /*0ae0*/ 	.short	0x010a
        /*0ae2*/ 	.byte	0x3f
	.zero		1


	//   ....[66]....
        /*0ae4*/ 	.word	0x00012bb0
        /*0ae8*/ 	.word	0x00000015
        /*0aec*/ 	.word	0x00032430
        /*0af0*/ 	.short	0x010a
        /*0af2*/ 	.byte	0x3f
	.zero		1


	//   ....[67]....
        /*0af4*/ 	.word	0x00012c10
        /*0af8*/ 	.word	0x00000015
        /*0afc*/ 	.word	0x00032450
        /*0b00*/ 	.short	0x010a
        /*0b02*/ 	.byte	0x3f
	.zero		1


	//   ....[68]....
        /*0b04*/ 	.word	0x00012c70
        /*0b08*/ 	.word	0x00000015
        /*0b0c*/ 	.word	0x00032430
        /*0b10*/ 	.short	0x010a
        /*0b12*/ 	.byte	0x3f
	.zero		1


	//   ....[69]....
        /*0b14*/ 	.word	0x00012cd0
        /*0b18*/ 	.word	0x00000015
        /*0b1c*/ 	.word	0x00032450
        /*0b20*/ 	.short	0x010a
        /*0b22*/ 	.byte	0x3f
	.zero		1


	//   ....[70]....
        /*0b24*/ 	.word	0x00012e20
        /*0b28*/ 	.word	0x00000000
        /*0b2c*/ 	.word	0x00032440
        /*0b30*/ 	.short	0x010a
        /*0b32*/ 	.byte	0x3f
	.zero		1


	//   ....[71]....
        /*0b34*/ 	.word	0x000146c0
        /*0b38*/ 	.word	0x00000011
        /*0b3c*/ 	.word	0x00032420
        /*0b40*/ 	.short	0x010a
        /*0b42*/ 	.byte	0x3f
	.zero		1


	//   ....[72]....
        /*0b44*/ 	.word	0x00014710
        /*0b48*/ 	.word	0x00000002
        /*0b4c*/ 	.word	0x00032460
        /*0b50*/ 	.short	0x010a
        /*0b52*/ 	.byte	0x3f
	.zero		1


	//   ....[73]....
        /*0b54*/ 	.word	0x00014760
        /*0b58*/ 	.word	0x00000003
        /*0b5c*/ 	.word	0x00032440
        /*0b60*/ 	.short	0x010a
        /*0b62*/ 	.byte	0x3f
	.zero		1


	//   ....[74]....
        /*0b64*/ 	.word	0x000147b0
        /*0b68*/ 	.word	0x00000003
        /*0b6c*/ 	.word	0x00032460
        /*0b70*/ 	.short	0x010a
        /*0b72*/ 	.byte	0x3f
	.zero		1


	//   ....[75]....
        /*0b74*/ 	.word	0x00014800
        /*0b78*/ 	.word	0x00000004
        /*0b7c*/ 	.word	0x00032440
        /*0b80*/ 	.short	0x010a
        /*0b82*/ 	.byte	0x3f
	.zero		1


	//   ....[76]....
        /*0b84*/ 	.word	0x00014850
        /*0b88*/ 	.word	0x00000004
        /*0b8c*/ 	.word	0x00032460
        /*0b90*/ 	.short	0x010a
        /*0b92*/ 	.byte	0x3f
	.zero		1


	//   ....[77]....
        /*0b94*/ 	.word	0x000148a0
        /*0b98*/ 	.word	0x00000004
        /*0b9c*/ 	.word	0x00032440
        /*0ba0*/ 	.short	0x010a
        /*0ba2*/ 	.byte	0x3f
	.zero		1


	//   ....[78]....
        /*0ba4*/ 	.word	0x000148f0
        /*0ba8*/ 	.word	0x00000004
        /*0bac*/ 	.word	0x00032460
        /*0bb0*/ 	.short	0x010a
        /*0bb2*/ 	.byte	0x3f
	.zero		1


	//   ....[79]....
        /*0bb4*/ 	.word	0x000149e0
        /*0bb8*/ 	.word	0x00000000
        /*0bbc*/ 	.word	0x00032420
        /*0bc0*/ 	.short	0x010a
        /*0bc2*/ 	.byte	0x3f
	.zero		1


	//   ....[80]....
        /*0bc4*/ 	.word	0x00014b80
        /*0bc8*/ 	.word	0x00000006
        /*0bcc*/ 	.word	0x00000000
        /*0bd0*/ 	.short	0x010a
        /*0bd2*/ 	.byte	0x3f
	.zero		1


	//   ....[81]....
        /*0bd4*/ 	.word	0x00014bd0
        /*0bd8*/ 	.word	0x00000007
        /*0bdc*/ 	.word	0x00000000
        /*0be0*/ 	.short	0x010a
        /*0be2*/ 	.byte	0x3f
	.zero		1


	//   ....[82]....
        /*0be4*/ 	.word	0x00014c20
        /*0be8*/ 	.word	0x00000004
        /*0bec*/ 	.word	0x00000000
        /*0bf0*/ 	.short	0x010a
        /*0bf2*/ 	.byte	0x3f
	.zero		1


	//----- nvinfo : EIATTR_NUM_MBARRIERS
	.align		4
.L_1541:
        /*0bf4*/ 	.byte	0x03, 0x38
        /*0bf6*/ 	.short	0x0017


	//----- nvinfo : EIATTR_EXIT_INSTR_OFFSETS
	.align		4
        /*0bf8*/ 	.byte	0x04, 0x1c
        /*0bfa*/ 	.short	(.L_1543 - .L_1542)


	//   ....[0]....
.L_1542:
        /*0bfc*/ 	.word	0x00000a70


	//   ....[1]....
        /*0c00*/ 	.word	0x0000d540


	//   ....[2]....
        /*0c04*/ 	.word	0x00012a50


	//----- nvinfo : EIATTR_MAX_THREADS
	.align		4
.L_1543:
        /*0c08*/ 	.byte	0x04, 0x05
        /*0c0a*/ 	.short	(.L_1545 - .L_1544)
.L_1544:
        /*0c0c*/ 	.word	0x00000180
        /*0c10*/ 	.word	0x00000001
        /*0c14*/ 	.word	0x00000001


	//----- nvinfo : EIATTR_CRS_STACK_SIZE
	.align		4
.L_1545:
        /*0c18*/ 	.byte	0x04, 0x1e
        /*0c1a*/ 	.short	(.L_1547 - .L_1546)
.L_1546:
        /*0c1c*/ 	.word	0x00000000


	//----- nvinfo : EIATTR_CBANK_PARAM_SIZE
	.align		4
.L_1547:
        /*0c20*/ 	.byte	0x03, 0x19
        /*0c22*/ 	.short	0x0bf0


	//----- nvinfo : EIATTR_PARAM_CBANK
	.align		4
        /*0c24*/ 	.byte	0x04, 0x0a
        /*0c26*/ 	.short	(.L_1549 - .L_1548)
	.align		4
.L_1548:
        /*0c28*/ 	.word	index@(.nv.constant0._ZN7cutlass13device_kernelIN5flash11enable_sm90INS1_16FlashAttnFwdSm90INS1_25CollectiveMainloopFwdSm90ILi2EN4cute5tupleIJNS5_1CILi1EEES8_S8_EEENS6_IJNS7_ILi128EEENS7_ILi96EEENS7_ILi64EEEEEELi256ENS_6half_tEfNS_4arch4Sm90ELb1ELb0ELb1ELb0ELb0ELb0ELb1ELb1ELb0ELb1ELb0ELb0EEENS1_21CollectiveEpilogueFwdINS6_IJSA_NS7_ILi256EEESB_EEES9_SE_SG_Li256ELb0ELb1ELb0ELb0EEENS1_30DynamicPersistentTileSchedulerILi256ELi128ELb0ELb1ELb1EEEEEEEEEvNT_6ParamsE)
        /*0c2c*/ 	.short	0x0210
        /*0c2e*/ 	.short	0x0bf0


	//----- nvinfo : EIATTR_SW_WAR
	.align		4
.L_1549:
        /*0c30*/ 	.byte	0x04, 0x36
        /*0c32*/ 	.short	(.L_1551 - .L_1550)
.L_1550:
        /*0c34*/ 	.word	0x00000008
.L_1551:


//--------------------- .nv.info._ZN7cutlass13device_kernelIN5flash11enable_sm90INS1_16FlashAttnFwdSm90INS1_25CollectiveMainloopFwdSm90ILi2EN4cute5tupleIJNS5_1CILi1EEES8_S8_EEENS6_IJNS7_ILi128EEENS7_ILi96EEENS7_ILi64EEEEEELi256ENS_6half_tEfNS_4arch4Sm90ELb1ELb0ELb1ELb1ELb0ELb0ELb0ELb1ELb0ELb1ELb0ELb0EEENS1_21CollectiveEpilogueFwdINS6_IJSA_NS7_ILi256EEESB_EEES9_SE_SG_Li256ELb1ELb1ELb0ELb0EEENS1_36VarlenDynamicPersistentTileSchedulerILi128ELi96ELi256ELi128ELb0ELb1ELb1ELb1ELb1ELb1EEEEEEEEEvNT_6ParamsE --------------------------
	.section	.nv.info._ZN7cutlass13device_kernelIN5flash11enable_sm90INS1_16FlashAttnFwdSm90INS1_25CollectiveMainloopFwdSm90ILi2EN4cute5tupleIJNS5_1CILi1EEES8_S8_EEENS6_IJNS7_ILi128EEENS7_ILi96EEENS7_ILi64EEEEEELi256ENS_6half_tEfNS_4arch4Sm90ELb1ELb0ELb1ELb1ELb0ELb0ELb0ELb1ELb0ELb1ELb0ELb0EEENS1_21CollectiveEpilogueFwdINS6_IJSA_NS7_ILi256EEESB_EEES9_SE_SG_Li256ELb1ELb1ELb0ELb0EEENS1_36VarlenDynamicPersistentTileSchedulerILi128ELi96ELi256ELi128ELb0ELb1ELb1ELb1ELb1ELb1EEEEEEEEEvNT_6ParamsE,"",@"SHT_CUDA_INFO"
	.sectionflags	@""
	.align	4


	//----- nvinfo : EIATTR_CUDA_API_VERSION
	.align		4
        /*0000*/ 	.byte	0x04, 0x37
        /*0002*/ 	.short	(.L_1553 - .L_1552)
.L_1552:
        /*0004*/ 	.word	0x00000082


	//----- nvinfo : EIATTR_KPARAM_INFO
	.align		4
.L_1553:
        /*0008*/ 	.byte	0x04, 0x17
        /*000a*/ 	.short	(.L_1555 - .L_1554)
.L_1554:
        /*000c*/ 	.word	0x00000000
        /*0010*/ 	.short	0x0000
        /*0012*/ 	.short	0x0070
        /*0014*/ 	.byte	0x00, 0xf0, 0x01, 0x2a


	//----- nvinfo : EIATTR_SPARSE_MMA_MASK
	.align		4
.L_1555:
        /*0018*/ 	.byte	0x03, 0x50
        /*001a*/ 	.short	0x0000


	//----- nvinfo : EIATTR_MAXREG_COUNT
	.align		4
        /*001c*/ 	.byte	0x03, 0x1b
        /*001e*/ 	.short	0x00a8


	//----- nvinfo : EIATTR_NUM_BARRIERS
	.align		4
        /*0020*/ 	.byte	0x02, 0x4c
        /*0022*/ 	.byte	0x10
	.zero		1


	//----- nvinfo : EIATTR_EXTERNS
	.align		4
        /*0024*/ 	.byte	0x04, 0x0f
        /*0026*/ 	.short	(.L_1557 - .L_1556)


	//   ....[0]....
	.align		4
.L_1556:
        /*0028*/ 	.word	index@(__assertfail)


	//----- nvinfo : EIATTR_ANNOTATIONS
	.align		4
.L_1557:
        /*002c*/ 	.byte	0x04, 0x55
        /*002e*/ 	.short	(.L_1559 - .L_1558)


	//   ....[0]....
.L_1558:
        /* <DEDUP_REMOVED lines=71> */


	//----- nvinfo : EIATTR_MERCURY_ISA_VERSION
	.align		4
.L_1559:
        /*0490*/ 	.byte	0x03, 0x5f
        /*0492*/ 	.short	0x0101


	//----- nvinfo : EIATTR_UNUSED_LOAD_BYTE_OFFSET
	.align		4
        /*0494*/ 	.byte	0x04, 0x44
        /*0496*/ 	.short	(.L_1561 - .L_1560)


	//   ....[0]....
.L_1560:
        /*0498*/ 	.word	0x00000a40
        /*049c*/ 	.word	0x0000fff0


	//   ....[1]....
        /*04a0*/ 	.word	0x00009720
        /*04a4*/ 	.word	0x0000fff0


	//----- nvinfo : EIATTR_INT_WARP_WIDE_INSTR_OFFSETS
	.align		4
.L_1561:
        /*04a8*/ 	.byte	0x04, 0x31
        /*04aa*/ 	.short	(.L_1563 - .L_1562)


	//   ....[0]....
.L_1562:
        /*04ac*/ 	.word	0x00000130


	//   ....[1]....
        /*04b0*/ 	.word	0x00000170


	//   ....[2]....
        /*04b4*/ 	.word	0x000001e0


	//   ....[3]....
        /*04b8*/ 	.word	0x0000d7c0


	//   ....[4]....
        /*04bc*/ 	.word	0x0000d850


	//   ....[5]....
        /*04c0*/ 	.word	0x00011780


	//   ....[6]....
        /*04c4*/ 	.word	0x00011810


	//----- nvinfo : EIATTR_COOP_GROUP_MASK_REGIDS
	.align		4
.L_1563:
        /*04c8*/ 	.byte	0x04, 0x29
        /*04ca*/ 	.short	(.L_1565 - .L_1564)


	//   ....[0]....
.L_1564:
        /*04cc*/ 	.word	0xffffffff


	//   ....[1]....
        /*04d0*/ 	.word	0xffffffff


	//   ....[2]....
        /*04d4*/ 	.word	0xffffffff


	//   ....[3]....
        /*04d8*/ 	.word	0xffffffff


	//   ....[4]....
        /*04dc*/ 	.word	0xffffffff


	//   ....[5]....
        /*04e0*/ 	.word	0xffffffff


	//   ....[6]....
        /*04e4*/ 	.word	0xffffffff


	//   ....[7]....
        /*04e8*/ 	.word	0xffffffff


	//   ....[8]....
        /*04ec*/ 	.word	0xffffffff


	//   ....[9]....
        /*04f0*/ 	.word	0xffffffff


	//   ....[10]....
        /*04f4*/ 	.word	0xffffffff


	//   ....[11]....
        /*04f8*/ 	.word	0xffffffff


	//   ....[12]....
        /*04fc*/ 	.word	0xffffffff


	//   ....[13]....
        /*0500*/ 	.word	0xffffffff


	//   ....[14]....
        /*0504*/ 	.word	0xffffffff


	//   ....[15]....
        /*0508*/ 	.word	0xffffffff


	//   ....[16]....
        /*050c*/ 	.word	0xffffffff


	//   ....[17]....
        /*0510*/ 	.word	0xffffffff


	//   ....[18]....
        /*0514*/ 	.word	0xffffffff


	//   ....[19]....
        /*0518*/ 	.word	0xffffffff


	//   ....[20]....
        /*051c*/ 	.word	0xffffffff


	//   ....[21]....
        /*0520*/ 	.word	0xffffffff


	//   ....[22]....
        /*0524*/ 	.word	0xffffffff


	//   ....[23]....
        /*0528*/ 	.word	0xffffffff


	//   ....[24]....
        /*052c*/ 	.word	0xffffffff


	//   ....[25]....
        /*0530*/ 	.word	0xffffffff


	//   ....[26]....
        /*0534*/ 	.word	0xffffffff


	//   ....[27]....
        /*0538*/ 	.word	0xffffffff


	//   ....[28]....
        /*053c*/ 	.word	0xffffffff


	//   ....[29]....
        /*0540*/ 	.word	0xffffffff


	//   ....[30]....
        /*0544*/ 	.word	0xffffffff


	//   ....[31]....
        /*0548*/ 	.word	0xffffffff


	//   ....[32]....
        /*054c*/ 	.word	0xffffffff


	//   ....[33]....
        /*0550*/ 	.word	0xffffffff


	//   ....[34]....
        /*0554*/ 	.word	0xffffffff


	//   ....[35]....
        /*0558*/ 	.word	0xffffffff


	//   ....[36]....
        /*055c*/ 	.word	0xffffffff


	//   ....[37]....
        /*0560*/ 	.word	0xffffffff


	//   ....[38]....
        /*0564*/ 	.word	0xffffffff


	//   ....[39]....
        /*0568*/ 	.word	0xffffffff


	//   ....[40]....
        /*056c*/ 	.word	0xffffffff


	//   ....[41]....
        /*0570*/ 	.word	0xffffffff


	//   ....[42]....
        /*0574*/ 	.word	0xffffffff


	//   ....[43]....
        /*0578*/ 	.word	0xffffffff


	//   ....[44]....
        /*057c*/ 	.word	0xffffffff


	//   ....[45]....
        /*0580*/ 	.word	0xffffffff


	//   ....[46]....
        /*0584*/ 	.word	0xffffffff


	//   ....[47]....
        /*0588*/ 	.word	0xffffffff


	//   ....[48]....
        /*058c*/ 	.word	0xffffffff


	//   ....[49]....
        /*0590*/ 	.word	0xffffffff


	//   ....[50]....
        /*0594*/ 	.word	0xffffffff


	//   ....[51]....
        /*0598*/ 	.word	0xffffffff


	//   ....[52]....
        /*059c*/ 	.word	0xffffffff


	//   ....[53]....
        /*05a0*/ 	.word	0xffffffff


	//   ....[54]....
        /*05a4*/ 	.word	0xffffffff


	//   ....[55]....
        /*05a8*/ 	.word	0xffffffff


	//   ....[56]....
        /*05ac*/ 	.word	0xffffffff


	//   ....[57]....
        /*05b0*/ 	.word	0xffffffff


	//   ....[58]....
        /*05b4*/ 	.word	0xffffffff


	//   ....[59]....
        /*05b8*/ 	.word	0xffffffff


	//   ....[60]....
        /*05bc*/ 	.word	0xffffffff


	//   ....[61]....
        /*05c0*/ 	.word	0xffffffff


	//   ....[62]....
        /*05c4*/ 	.word	0xffffffff


	//   ....[63]....
        /*05c8*/ 	.word	0xffffffff


	//   ....[64]....
        /*05cc*/ 	.word	0xffffffff


	//   ....[65]....
        /*05d0*/ 	.word	0xffffffff


	//   ....[66]....
        /*05d4*/ 	.word	0xffffffff


	//   ....[67]....
        /*05d8*/ 	.word	0xffffffff


	//   ....[68]....
        /*05dc*/ 	.word	0xffffffff


	//   ....[69]....
        /*05e0*/ 	.word	0xffffffff


	//   ....[70]....
        /*05e4*/ 	.word	0xffffffff


	//   ....[71]....
        /*05e8*/ 	.word	0xffffffff


	//   ....[72]....
        /*05ec*/ 	.word	0xffffffff


	//   ....[73]....
        /*05f0*/ 	.word	0xffffffff


	//   ....[74]....
        /*05f4*/ 	.word	0xffffffff


	//   ....[75]....
        /*05f8*/ 	.word	0xffffffff


	//   ....[76]....
        /*05fc*/ 	.word	0xffffffff


	//   ....[77]....
        /*0600*/ 	.word	0xffffffff


	//   ....[78]....
        /*0604*/ 	.word	0xffffffff


	//   ....[79]....
        /*0608*/ 	.word	0xffffffff


	//   ....[80]....
        /*060c*/ 	.word	0xffffffff


	//   ....[81]....
        /*0610*/ 	.word	0xffffffff


	//   ....[82]....
        /*0614*/ 	.word	0xffffffff


	//   ....[83]....
        /*0618*/ 	.word	0xffffffff


	//   ....[84]....
        /*061c*/ 	.word	0xffffffff


	//   ....[85]....
        /*0620*/ 	.word	0xffffffff


	//   ....[86]....
        /*0624*/ 	.word	0xffffffff


	//   ....[87]....
        /*0628*/ 	.word	0xffffffff


	//   ....[88]....
        /*062c*/ 	.word	0xffffffff


	//   ....[89]....
        /*0630*/ 	.word	0xffffffff


	//   ....[90]....
        /*0634*/ 	.word	0xffffffff


	//   ....[91]....
        /*0638*/ 	.word	0xffffffff


	//   ....[92]....
        /*063c*/ 	.word	0xffffffff


	//   ....[93]....
        /*0640*/ 	.word	0xffffffff


	//   ....[94]....
        /*0644*/ 	.word	0xffffffff


	//   ....[95]....
        /*0648*/ 	.word	0xffffffff


	//   ....[96]....
        /*064c*/ 	.word	0xffffffff


	//   ....[97]....
        /*0650*/ 	.word	0xffffffff


	//   ....[98]....
        /*0654*/ 	.word	0xffffffff


	//   ....[99]....
        /*0658*/ 	.word	0x0500000f


	//   ....[100]....
        /*065c*/ 	.word	0x0500000f


	//   ....[101]....
        /*0660*/ 	.word	0x0500000f


	//   ....[102]....
        /*0664*/ 	.word	0x0500000f


	//   ....[103]....
        /*0668*/ 	.word	0x0500000f


	//   ....[104]....
        /*066c*/ 	.word	0x0500000f


	//   ....[105]....
        /*0670*/ 	.word	0x0500000f


	//   ....[106]....
        /*0674*/ 	.word	0x0500000f


	//   ....[107]....
        /*0678*/ 	.word	0x0500000f


	//   ....[108]....
        /*067c*/ 	.word	0x0500000f


	//   ....[109]....
        /*0680*/ 	.word	0x0500000f


	//   ....[110]....
        /*0684*/ 	.word	0x0500000f


	//   ....[111]....
        /*0688*/ 	.word	0x0500000f


	//   ....[112]....
        /*068c*/ 	.word	0x0500000f


	//   ....[113]....
        /*0690*/ 	.word	0x0500000f


	//   ....[114]....
        /*0694*/ 	.word	0x0500000f


	//   ....[115]....
        /*0698*/ 	.word	0x0500000f


	//   ....[116]....
        /*069c*/ 	.word	0x0500000f


	//   ....[117]....
        /*06a0*/ 	.word	0x0500000f


	//   ....[118]....
        /*06a4*/ 	.word	0x0500000f


	//   ....[119]....
        /*06a8*/ 	.word	0x0500000f


	//   ....[120]....
        /*06ac*/ 	.word	0x0500000f


	//   ....[121]....
        /*06b0*/ 	.word	0x0500000f


	//   ....[122]....
        /*06b4*/ 	.word	0x0500000f


	//   ....[123]....
        /*06b8*/ 	.word	0x0500000f


	//   ....[124]....
        /*06bc*/ 	.word	0x0500000f


	//   ....[125]....
        /*06c0*/ 	.word	0x0500000f


	//   ....[126]....
        /*06c4*/ 	.word	0x0500000f


	//   ....[127]....
        /*06c8*/ 	.word	0x0500000f


	//   ....[128]....
        /*06cc*/ 	.word	0x0500000f


	//   ....[129]....
        /*06d0*/ 	.word	0x0500000f


	//   ....[130]....
        /*06d4*/ 	.word	0x0500000f


	//   ....[131]....
        /*06d8*/ 	.word	0x0500000f


	//   ....[132]....
        /*06dc*/ 	.word	0x0500000f


	//   ....[133]....
        /*06e0*/ 	.word	0x0500000f


	//----- nvinfo : EIATTR_COOP_GROUP_INSTR_OFFSETS
	.align		4
.L_1565:
        /*06e4*/ 	.byte	0x04, 0x28
        /*06e6*/ 	.short	(.L_1567 - .L_1566)


	//   ....[0]....
.L_1566:
        /*06e8*/ 	.word	0x00000070


	//   ....[1]....
        /*06ec*/ 	.word	0x00000140


	//   ....[2]....
        /*06f0*/ 	.word	0x00000190


	//   ....[3]....
        /*06f4*/ 	.word	0x000003c0


	//   ....[4]....
        /*06f8*/ 	.word	0x00000520


	//   ....[5]....
        /*06fc*/ 	.word	0x00000640


	//   ....[6]....
        /*0700*/ 	.word	0x000007a0


	//   ....[7]....
        /*0704*/ 	.word	0x000018b0


	//   ....[8]....
        /*0708*/ 	.word	0x00001ec0


	//   ....[9]....
        /*070c*/ 	.word	0x00001ee0


	//   ....[10]....
        /*0710*/ 	.word	0x000029d0


	//   ....[11]....
        /*0714*/ 	.word	0x00002a20


	//   ....[12]....
        /*0718*/ 	.word	0x00003130


	//   ....[13]....
        /*071c*/ 	.word	0x00003190


	//   ....[14]....
        /*0720*/ 	.word	0x00004180


	//   ....[15]....
        /*0724*/ 	.word	0x00004b90


	//   ....[16]....
        /*0728*/ 	.word	0x00004be0


	//   ....[17]....
        /*072c*/ 	.word	0x00004bf0


	//   ....[18]....
        /*0730*/ 	.word	0x000053a0


	//   ....[19]....
        /*0734*/ 	.word	0x00005400


	//   ....[20]....
        /*0738*/ 	.word	0x00007250


	//   ....[21]....
        /*073c*/ 	.word	0x000072d0


	//   ....[22]....
        /*0740*/ 	.word	0x00007760


	//   ....[23]....
        /*0744*/ 	.word	0x00007920


	//   ....[24]....
        /*0748*/ 	.word	0x00008ca0


	//   ....[25]....
        /*074c*/ 	.word	0x00008d20


	//   ....[26]....
        /*0750*/ 	.word	0x00008d80


	//   ....[27]....
        /*0754*/ 	.word	0x00008db0


	//   ....[28]....
        /*0758*/ 	.word	0x0000a790


	//   ....[29]....
        /*075c*/ 	.word	0x0000a7c0


	//   ....[30]....
        /*0760*/ 	.word	0x0000a7f0


	//   ....[31]....
        /*0764*/ 	.word	0x0000a830


	//   ....[32]....
        /*0768*/ 	.word	0x0000b0f0


	//   ....[33]....
        /*076c*/ 	.word	0x0000b110


	//   ....[34]....
        /*0770*/ 	.word	0x0000b260


	//   ....[35]....
        /*0774*/ 	.word	0x0000b280


	//   ....[36]....
        /*0778*/ 	.word	0x0000b3c0


	//   ....[37]....
        /*077c*/ 	.word	0x0000b3e0


	//   ....[38]....
        /*0780*/ 	.word	0x0000b530


	//   ....[39]....
        /*0784*/ 	.word	0x0000b550


	//   ....[40]....
        /*0788*/ 	.word	0x0000be90


	//   ....[41]....
        /*078c*/ 	.word	0x0000bec0


	//   ....[42]....
        /*0790*/ 	.word	0x0000c010


	//   ....[43]....
        /*0794*/ 	.word	0x0000c030


	//   ....[44]....
        /*0798*/ 	.word	0x0000c170


	//   ....[45]....
        /*079c*/ 	.word	0x0000c190


	//   ....[46]....
        /*07a0*/ 	.word	0x0000c2e0


	//   ....[47]....
        /*07a4*/ 	.word	0x0000c300


	//   ....[48]....
        /*07a8*/ 	.word	0x0000c4c0


	//   ....[49]....
        /*07ac*/ 	.word	0x0000c690


	//   ....[50]....
        /*07b0*/ 	.word	0x0000c6c0


	//   ....[51]....
        /*07b4*/ 	.word	0x0000c6f0


	//   ....[52]....
        /*07b8*/ 	.word	0x0000c720


	//   ....[53]....
        /*07bc*/ 	.word	0x0000c750


	//   ....[54]....
        /*07c0*/ 	.word	0x0000c780


	//   ....[55]....
        /*07c4*/ 	.word	0x0000c8f0


	//   ....[56]....
        /*07c8*/ 	.word	0x0000c920


	//   ....[57]....
        /*07cc*/ 	.word	0x0000c950


	//   ....[58]....
        /*07d0*/ 	.word	0x0000c980


	//   ....[59]....
        /*07d4*/ 	.word	0x0000c9b0


	//   ....[60]....
        /*07d8*/ 	.word	0x0000c9e0


	//   ....[61]....
        /*07dc*/ 	.word	0x0000ca80


	//   ....[62]....
        /*07e0*/ 	.word	0x0000cae0


	//   ....[63]....
        /*07e4*/ 	.word	0x0000cb70


	//   ....[64]....
        /*07e8*/ 	.word	0x0000ddc0


	//   ....[65]....
        /*07ec*/ 	.word	0x0000e920


	//   ....[66]....
        /*07f0*/ 	.word	0x0000e940


	//   ....[67]....
        /*07f4*/ 	.word	0x0000e9e0


	//   ....[68]....
        /*07f8*/ 	.word	0x0000ea00


	//   ....[69]....
        /*07fc*/ 	.word	0x0000ea80


	//   ....[70]....
        /*0800*/ 	.word	0x0000eaa0


	//   ....[71]....
        /*0804*/ 	.word	0x0000eb20


	//   ....[72]....
        /*0808*/ 	.word	0x0000eb40


	//   ....[73]....
        /*080c*/ 	.word	0x0000ebc0


	//   ....[74]....
        /*0810*/ 	.word	0x0000ebe0


	//   ....[75]....
        /*0814*/ 	.word	0x0000ec60


	//   ....[76]....
        /*0818*/ 	.word	0x0000ec80


	//   ....[77]....
        /*081c*/ 	.word	0x0000ed00


	//   ....[78]....
        /*0820*/ 	.word	0x0000ed20


	//   ....[79]....
        /*0824*/ 	.word	0x0000ed30


	//   ....[80]....
        /*0828*/ 	.word	0x0000ed40


	//   ....[81]....
        /*082c*/ 	.word	0x00011a10


	//   ....[82]....
        /*0830*/ 	.word	0x00011a70


	//   ....[83]....
        /*0834*/ 	.word	0x00011aa0


	//   ....[84]....
        /*0838*/ 	.word	0x00011ab0


	//   ....[85]....
        /*083c*/ 	.word	0x00011ae0


	//   ....[86]....
        /*0840*/ 	.word	0x00011b10


	//   ....[87]....
        /*0844*/ 	.word	0x00011b40


	//   ....[88]....
        /*0848*/ 	.word	0x00011b70


	//   ....[89]....
        /*084c*/ 	.word	0x00011cf0


	//   ....[90]....
        /*0850*/ 	.word	0x00011d20


	//   ....[91]....
        /*0854*/ 	.word	0x00011d50


	//   ....[92]....
        /*0858*/ 	.word	0x00011d80


	//   ....[93]....
        /*085c*/ 	.word	0x00011db0


	//   ....[94]....
        /*0860*/ 	.word	0x00011de0


	//   ....[95]....
        /*0864*/ 	.word	0x00011ea0


	//   ....[96]....
        /*0868*/ 	.word	0x00011ec0


	//   ....[97]....
        /*086c*/ 	.word	0x00011f30


	//   ....[98]....
        /*0870*/ 	.word	0x000125f0


	//   ....[99]....
        /*0874*/ 	.word	0x00012b80


	//   ....[100]....
        /*0878*/ 	.word	0x00012d30


	//   ....[101]....
        /*087c*/ 	.word	0x00012d80


	//   ....[102]....
        /*0880*/ 	.word	0x00012de0


	//   ....[103]....
        /*0884*/ 	.word	0x00012ee0


	//   ....[104]....
        /*0888*/ 	.word	0x00012f40


	//   ....[105]....
        /*088c*/ 	.word	0x00013040


	//   ....[106]....
        /*0890*/ 	.word	0x000130a0


	//   ....[107]....
        /*0894*/ 	.word	0x000131a0


	//   ....[108]....
        /*0898*/ 	.word	0x00013200


	//   ....[109]....
        /*089c*/ 	.word	0x00013300


	//   ....[110]....
        /*08a0*/ 	.word	0x00013360


	//   ....[111]....
        /*08a4*/ 	.word	0x00013460


	//   ....[112]....
        /*08a8*/ 	.word	0x000134c0


	//   ....[113]....
        /*08ac*/ 	.word	0x000135b0


	//   ....[114]....
        /*08b0*/ 	.word	0x00013610


	//   ....[115]....
        /*08b4*/ 	.word	0x000136b0


	//   ....[116]....
        /*08b8*/ 	.word	0x00013a20


	//   ....[117]....
        /*08bc*/ 	.word	0x00013ac0


	//   ....[118]....
        /*08c0*/ 	.word	0x00013be0


	//   ....[119]....
        /*08c4*/ 	.word	0x00013c50


	//   ....[120]....
        /*08c8*/ 	.word	0x00013cc0


	//   ....[121]....
        /*08cc*/ 	.word	0x00013d30


	//   ....[122]....
        /*08d0*/ 	.word	0x00013da0


	//   ....[123]....
        /*08d4*/ 	.word	0x00013e20


	//   ....[124]....
        /*08d8*/ 	.word	0x00013eb0


	//   ....[125]....
        /*08dc*/ 	.word	0x00013f40


	//   ....[126]....
        /*08e0*/ 	.word	0x00013fb0


	//   ....[127]....
        /*08e4*/ 	.word	0x00014020


	//   ....[128]....
        /*08e8*/ 	.word	0x00014090


	//   ....[129]....
        /*08ec*/ 	.word	0x00014110


	//   ....[130]....
        /*08f0*/ 	.word	0x00014180


	//   ....[131]....
        /*08f4*/ 	.word	0x00014220


	//   ....[132]....
        /*08f8*/ 	.word	0x000142b0


	//   ....[133]....
        /*08fc*/ 	.word	0x000143e0


	//----- nvinfo : EIATTR_REG_RECONFIG
	.align		4
.L_1567:
        /*0900*/ 	.byte	0x01, 0x54
	.zero		2


	//----- nvinfo : EIATTR_SYSCALL_OFFSETS
	.align		4
        /*0904*/ 	.byte	0x04, 0x46
        /*0906*/ 	.short	(.L_1569 - .L_1568)


	//   ....[0]....
.L_1568:
        /*0908*/ 	.word	0x00001a90


	//   ....[1]....
        /*090c*/ 	.word	0x0000d9c0


	//   ....[2]....
        /*0910*/ 	.word	0x0000db20


	//   ....[3]....
        /*0914*/ 	.word	0x0000dc20


	//   ....[4]....
        /*0918*/ 	.word	0x0000e550


	//----- nvinfo : EIATTR_MBARRIER_INSTR_OFFSETS
	.align		4
.L_1569:
        /*091c*/ 	.byte	0x04, 0x39
        /*091e*/ 	.short	(.L_1571 - .L_1570)


	//   ....[0]....
.L_1570:
        /*0920*/ 	.word	0x00000270
        /*0924*/ 	.word	0x000000ff
        /*0928*/ 	.word	0x00022800
        /*092c*/ 	.short	0x0100
        /*092e*/ 	.byte	0x08
	.zero		1


	//   ....[1]....
        /*0930*/ 	.word	0x00000280
        /*0934*/ 	.word	0x000000ff
        /*0938*/ 	.word	0x00022820
        /*093c*/ 	.short	0x0100
        /*093e*/ 	.byte	0x08
	.zero		1


	//   ....[2]....
        /*0940*/ 	.word	0x00000370
        /*0944*/ 	.word	0x000000ff
        /*0948*/ 	.word	0x00022830
        /*094c*/ 	.short	0x0100
        /*094e*/ 	.byte	0x08
	.zero		1


	//   ....[3]....
        /*0950*/ 	.word	0x00000380
        /*0954*/ 	.word	0x000000ff
        /*0958*/ 	.word	0x00022840
        /*095c*/ 	.short	0x0100
        /*095e*/ 	.byte	0x08
	.zero		1


	//   ....[4]....
        /*0960*/ 	.word	0x00000390
        /*0964*/ 	.word	0x000000ff
        /*0968*/ 	.word	0x00022838
        /*096c*/ 	.short	0x0100
        /*096e*/ 	.byte	0x08
	.zero		1


	//   ....[5]....
        /*0970*/ 	.word	0x000003a0
        /*0974*/ 	.word	0x000000ff
        /*0978*/ 	.word	0x00022848
        /*097c*/ 	.short	0x0100
        /*097e*/ 	.byte	0x08
	.zero		1


	//   ....[6]....
        /*0980*/ 	.word	0x000004d0
        /*0984*/ 	.word	0x000000ff
        /*0988*/ 	.word	0x00022850
        /*098c*/ 	.short	0x0100
        /*098e*/ 	.byte	0x08
	.zero		1


	//   ....[7]....
        /*0990*/ 	.word	0x000004e0
        /*0994*/ 	.word	0x000000ff
        /*0998*/ 	.word	0x00022860
        /*099c*/ 	.short	0x0100
        /*099e*/ 	.byte	0x08
	.zero		1


	//   ....[8]....
        /*09a0*/ 	.word	0x000004f0
        /*09a4*/ 	.word	0x000000ff
        /*09a8*/ 	.word	0x00022858
        /*09ac*/ 	.short	0x0100
        /*09ae*/ 	.byte	0x08
	.zero		1


	//   ....[9]....
        /*09b0*/ 	.word	0x00000500
        /*09b4*/ 	.word	0x000000ff
        /*09b8*/ 	.word	0x00022868
        /*09bc*/ 	.short	0x0100
        /*09be*/ 	.byte	0x08
	.zero		1


	//   ....[10]....
        /*09c0*/ 	.word	0x000005f0
        /*09c4*/ 	.word	0x000000ff
        /*09c8*/ 	.word	0x00022870
        /*09cc*/ 	.short	0x0100
        /*09ce*/ 	.byte	0x06
	.zero		1


	//   ....[11]....
        /*09d0*/ 	.word	0x00000600
        /*09d4*/ 	.word	0x000000ff
        /*09d8*/ 	.word	0x00022880
        /*09dc*/ 	.short	0x0100
        /*09de*/ 	.byte	0x06
	.zero		1


	//   ....[12]....
        /*09e0*/ 	.word	0x00000610
        /*09e4*/ 	.word	0x000000ff
        /*09e8*/ 	.word	0x00022878
        /*09ec*/ 	.short	0x0100
        /*09ee*/ 	.byte	0x06
	.zero		1


	//   ....[13]....
        /*09f0*/ 	.word	0x00000620
        /*09f4*/ 	.word	0x000000ff
        /*09f8*/ 	.word	0x00022888
        /*09fc*/ 	.short	0x0100
        /*09fe*/ 	.byte	0x06
	.zero		1


	//   ....[14]....
        /*0a00*/ 	.word	0x00000750
        /*0a04*/ 	.word	0x000000ff
        /*0a08*/ 	.word	0x00022890
        /*0a0c*/ 	.short	0x0100
        /*0a0e*/ 	.byte	0x08
	.zero		1


	//   ....[15]....
        /*0a10*/ 	.word	0x00000760
        /*0a14*/ 	.word	0x000000ff
        /*0a18*/ 	.word	0x000228a0
        /*0a1c*/ 	.short	0x0100
        /*0a1e*/ 	.byte	0x08
	.zero		1


	//   ....[16]....
        /*0a20*/ 	.word	0x00000770
        /*0a24*/ 	.word	0x000000ff
        /*0a28*/ 	.word	0x00022898
        /*0a2c*/ 	.short	0x0100
        /*0a2e*/ 	.byte	0x08
	.zero		1


	//   ....[17]....
        /*0a30*/ 	.word	0x00000780
        /*0a34*/ 	.word	0x000000ff
        /*0a38*/ 	.word	0x000228a8
        /*0a3c*/ 	.short	0x0100
        /*0a3e*/ 	.byte	0x08
	.zero		1


	//   ....[18]....
        /*0a40*/ 	.word	0x000008b0
        /*0a44*/ 	.word	0x000000ff
        /*0a48*/ 	.word	0x000228b0
        /*0a4c*/ 	.short	0x0100
        /*0a4e*/ 	.byte	0x08
	.zero		1


	//   ....[19]....
        /*0a50*/ 	.word	0x000008c0
        /*0a54*/ 	.word	0x000000ff
        /*0a58*/ 	.word	0x000228c0
        /*0a5c*/ 	.short	0x0100
        /*0a5e*/ 	.byte	0x08
	.zero		1


	//   ....[20]....
        /*0a60*/ 	.word	0x000008d0
        /*0a64*/ 	.word	0x000000ff
        /*0a68*/ 	.word	0x000228b8
        /*0a6c*/ 	.short	0x0100
        /*0a6e*/ 	.byte	0x08
	.zero		1


	//   ....[21]....
        /*0a70*/ 	.word	0x000008e0
        /*0a74*/ 	.word	0x000000ff
        /*0a78*/ 	.word	0x000228c8
        /*0a7c*/ 	.short	0x0100
        /*0a7e*/ 	.byte	0x08
	.zero		1


	//   ....[22]....
        /*0a80*/ 	.word	0x00001b40
        /*0a84*/ 	.word	0x00000007
        /*0a88*/ 	.word	0x00022800
        /*0a8c*/ 	.short	0x010a
        /*0a8e*/ 	.byte	0x3f
	.zero		1


	//   ....[23]....
        /*0a90*/ 	.word	0x00001c10
        /*0a94*/ 	.word	0x00000006
        /*0a98*/ 	.word	0x00022830
        /*0a9c*/ 	.short	0x010a
        /*0a9e*/ 	.byte	0x3f
	.zero		1


	//   ....[24]....
        /*0aa0*/ 	.word	0x00001c50
        /*0aa4*/ 	.word	0x00000006
        /*0aa8*/ 	.word	0x00022830
        /*0aac*/ 	.short	0x010a
        /*0aae*/ 	.byte	0x3f
	.zero		1


	//   ....[25]....
        /*0ab0*/ 	.word	0x000035d0
        /*0ab4*/ 	.word	0x00000000
        /*0ab8*/ 	.word	0x00000000
        /*0abc*/ 	.short	0x0101
        /*0abe*/ 	.byte	0x3f
	.zero		1


	//   ....[26]....
        /*0ac0*/ 	.word	0x00003a80
        /*0ac4*/ 	.word	0x00000006
        /*0ac8*/ 	.word	0x00022850
        /*0acc*/ 	.short	0x010a
        /*0ace*/ 	.byte	0x3f
	.zero		1


	//   ....[27]....
        /*0ad0*/ 	.word	0x00003ac0
        /*0ad4*/ 	.word	0x00000006
        /*0ad8*/ 	.word	0x00022850
        /*0adc*/ 	.short	0x010a
        /*0ade*/ 	.byte	0x3f
	.zero		1


	//   ....[28]....
        /*0ae0*/ 	.word	0x00003e80
        /*0ae4*/ 	.word	0x00000006
        /*0ae8*/ 	.word	0x00000000
        /*0aec*/ 	.short	0x0101
        /*0aee*/ 	.byte	0x3f
	.zero		1


	//   ....[29]....
        /*0af0*/ 	.word	0x00003fb0
        /*0af4*/ 	.word	0x000000ff
        /*0af8*/ 	.word	0x00022830
        /*0afc*/ 	.short	0x010a
        /*0afe*/ 	.byte	0x1a
	.zero		1


	//   ....[30]....
        /*0b00*/ 	.word	0x00003ff0
        /*0b04*/ 	.word	0x000000ff
        /*0b08*/ 	.word	0x00022830
        /*0b0c*/ 	.short	0x010a
        /*0b0e*/ 	.byte	0x1a
	.zero		1


	//   ....[31]....
        /*0b10*/ 	.word	0x00005a60
        /*0b14*/ 	.word	0x00000000
        /*0b18*/ 	.word	0x00000000
        /*0b1c*/ 	.short	0x0101
        /*0b1e*/ 	.byte	0x3f
	.zero		1


	//   ....[32]....
        /*0b20*/ 	.word	0x000065d0
        /*0b24*/ 	.word	0x000000ff
        /*0b28*/ 	.word	0x00022850
        /*0b2c*/ 	.short	0x010a
        /*0b2e*/ 	.byte	0x1a
	.zero		1


	//   ....[33]....
        /*0b30*/ 	.word	0x00006610
        /*0b34*/ 	.word	0x000000ff
        /*0b38*/ 	.word	0x00022850
        /*0b3c*/ 	.short	0x010a
        /*0b3e*/ 	.byte	0x1a
	.zero		1


	//   ....[34]....
        /*0b40*/ 	.word	0x00006920
        /*0b44*/ 	.word	0x000000c7
        /*0b48*/ 	.word	0x00000000
        /*0b4c*/ 	.short	0x0101
        /*0b4e*/ 	.byte	0x3f
	.zero		1


	//   ....[35]....
        /*0b50*/ 	.word	0x00006a70
        /*0b54*/ 	.word	0x000000ff
        /*0b58*/ 	.word	0x00022830
        /*0b5c*/ 	.short	0x010a
        /*0b5e*/ 	.byte	0x19
	.zero		1


	//   ....[36]....
        /*0b60*/ 	.word	0x00006ab0
        /*0b64*/ 	.word	0x000000ff
        /*0b68*/ 	.word	0x00022830
        /*0b6c*/ 	.short	0x010a
        /*0b6e*/ 	.byte	0x19
	.zero		1


	//   ....[37]....
        /*0b70*/ 	.word	0x00007db0
        /*0b74*/ 	.word	0x00000099
        /*0b78*/ 	.word	0x00000000
        /*0b7c*/ 	.short	0x0101
        /*0b7e*/ 	.byte	0x3f
	.zero		1


	//   ....[38]....
        /*0b80*/ 	.word	0x00008940
        /*0b84*/ 	.word	0x000000ff
        /*0b88*/ 	.word	0x00022850
        /*0b8c*/ 	.short	0x010a
        /*0b8e*/ 	.byte	0x19
	.zero		1


	//   ....[39]....
        /*0b90*/ 	.word	0x00008980
        /*0b94*/ 	.word	0x000000ff
        /*0b98*/ 	.word	0x00022850
        /*0b9c*/ 	.short	0x010a
        /*0b9e*/ 	.byte	0x19
	.zero		1


	//   ....[40]....
        /*0ba0*/ 	.word	0x00008c80
        /*0ba4*/ 	.word	0x000000b5
        /*0ba8*/ 	.word	0x00000000
        /*0bac*/ 	.short	0x0101
        /*0bae*/ 	.byte	0x3f
	.zero		1


	//   ....[41]....
        /*0bb0*/ 	.word	0x0000b0e0
        /*0bb4*/ 	.word	0x00000097
        /*0bb8*/ 	.word	0x00000000
        /*0bbc*/ 	.short	0x0101
        /*0bbe*/ 	.byte	0x3f
	.zero		1


	//   ....[42]....
        /*0bc0*/ 	.word	0x0000e050
        /*0bc4*/ 	.word	0x00000000
        /*0bc8*/ 	.word	0x00022840
        /*0bcc*/ 	.short	0x010a
        /*0bce*/ 	.byte	0x3f
	.zero		1


	//   ....[43]....
        /*0bd0*/ 	.word	0x0000ee50
        /*0bd4*/ 	.word	0x00000008
        /*0bd8*/ 	.word	0x00022800
        /*0bdc*/ 	.short	0x0107
        /*0bde*/ 	.byte	0x3f
	.zero		1


	//   ....[44]....
        /*0be0*/ 	.word	0x0000ef50
        /*0be4*/ 	.word	0x00000002
        /*0be8*/ 	.word	0x00022800
        /*0bec*/ 	.short	0x0101
        /*0bee*/ 	.byte	0x3f
	.zero		1


	//   ....[45]....
        /*0bf0*/ 	.word	0x0000ef70
        /*0bf4*/ 	.word	0x00000002
        /*0bf8*/ 	.word	0x00022820
        /*0bfc*/ 	.short	0x010a
        /*0bfe*/ 	.byte	0x3f
	.zero		1


	//   ....[46]....
        /*0c00*/ 	.word	0x0000f080
        /*0c04*/ 	.word	0x00000002
        /*0c08*/ 	.word	0x00022860
        /*0c0c*/ 	.short	0x010a
        /*0c0e*/ 	.byte	0x3f
	.zero		1


	//   ....[47]....
        /*0c10*/ 	.word	0x0000f960
        /*0c14*/ 	.word	0x00000003
        /*0c18*/ 	.word	0x00022840
        /*0c1c*/ 	.short	0x010a
        /*0c1e*/ 	.byte	0x3f
	.zero		1


	//   ....[48]....
        /*0c20*/ 	.word	0x0000fbc0
        /*0c24*/ 	.word	0x00000003
        /*0c28*/ 	.word	0x00022860
        /*0c2c*/ 	.short	0x010a
        /*0c2e*/ 	.byte	0x3f
	.zero		1


	//   ....[49]....
        /*0c30*/ 	.word	0x00010440
        /*0c34*/ 	.word	0x00000004
        /*0c38*/ 	.word	0x00022840
        /*0c3c*/ 	.short	0x010a
        /*0c3e*/ 	.byte	0x3f
	.zero		1


	//   ....[50]....
        /*0c40*/ 	.word	0x00010690
        /*0c44*/ 	.word	0x00000004
        /*0c48*/ 	.word	0x00022860
        /*0c4c*/ 	.short	0x010a
        /*0c4e*/ 	.byte	0x3f
	.zero		1


	//   ....[51]....
        /*0c50*/ 	.word	0x00010ea0
        /*0c54*/ 	.word	0x00000004
        /*0c58*/ 	.word	0x00022840
        /*0c5c*/ 	.short	0x010a
        /*0c5e*/ 	.byte	0x3f
	.zero		1


	//   ....[52]....
        /*0c60*/ 	.word	0x00011100
        /*0c64*/ 	.word	0x00000004
        /*0c68*/ 	.word	0x00022860
        /*0c6c*/ 	.short	0x010a
        /*0c6e*/ 	.byte	0x3f
	.zero		1


	//   ....[53]....
        /*0c70*/ 	.word	0x00012570
        /*0c74*/ 	.word	0x00000000
        /*0c78*/ 	.word	0x00022820
        /*0c7c*/ 	.short	0x010a
        /*0c7e*/ 	.byte	0x3f
	.zero		1


	//   ....[54]....
        /*0c80*/ 	.word	0x00012730
        /*0c84*/ 	.word	0x00000006
        /*0c88*/ 	.word	0x00000000
        /*0c8c*/ 	.short	0x010a
        /*0c8e*/ 	.byte	0x3f
	.zero		1


	//   ....[55]....
        /*0c90*/ 	.word	0x000127a0
        /*0c94*/ 	.word	0x00000007
        /*0c98*/ 	.word	0x00000000
        /*0c9c*/ 	.short	0x010a
        /*0c9e*/ 	.byte	0x3f
	.zero		1


	//   ....[56]....
        /*0ca0*/ 	.word	0x00012810
        /*0ca4*/ 	.word	0x00000004
        /*0ca8*/ 	.word	0x00000000
        /*0cac*/ 	.short	0x010a
        /*0cae*/ 	.byte	0x3f
	.zero		1


	//   ....[57]....
        /*0cb0*/ 	.word	0x00012840
        /*0cb4*/ 	.word	0x00000003
        /*0cb8*/ 	.word	0x00000000
        /*0cbc*/ 	.short	0x010a
        /*0cbe*/ 	.byte	0x3f
	.zero		1


	//   ....[58]....
        /*0cc0*/ 	.word	0x000128a0
        /*0cc4*/ 	.word	0x00000007
        /*0cc8*/ 	.word	0x00022800
        /*0ccc*/ 	.short	0x010a
        /*0cce*/ 	.byte	0x3f
	.zero		1


	//   ....[59]....
        /*0cd0*/ 	.word	0x000128f0
        /*0cd4*/ 	.word	0x00000006
        /*0cd8*/ 	.word	0x00022830
        /*0cdc*/ 	.short	0x010a
        /*0cde*/ 	.byte	0x3f
	.zero		1


	//   ....[60]....
        /*0ce0*/ 	.word	0x00012940
        /*0ce4*/ 	.word	0x00000006
        /*0ce8*/ 	.word	0x00022850
        /*0cec*/ 	.short	0x010a
        /*0cee*/ 	.byte	0x3f
	.zero		1


	//   ....[61]....
        /*0cf0*/ 	.word	0x000129a0
        /*0cf4*/ 	.word	0x00000005
        /*0cf8*/ 	.word	0x00022830
        /*0cfc*/ 	.short	0x010a
        /*0cfe*/ 	.byte	0x3f
	.zero		1


	//   ....[62]....
        /*0d00*/ 	.word	0x000129f0
        /*0d04*/ 	.word	0x000000c7
        /*0d08*/ 	.word	0x00022850
        /*0d0c*/ 	.short	0x010a
        /*0d0e*/ 	.byte	0x3f
	.zero		1


	//   ....[63]....
        /*0d10*/ 	.word	0x00012a50
        /*0d14*/ 	.word	0x00000005
        /*0d18*/ 	.word	0x00022830
        /*0d1c*/ 	.short	0x010a
        /*0d1e*/ 	.byte	0x3f
	.zero		1


	//   ....[64]....
        /*0d20*/ 	.word	0x00012aa0
        /*0d24*/ 	.word	0x000000b5
        /*0d28*/ 	.word	0x00022850
        /*0d2c*/ 	.short	0x010a
        /*0d2e*/ 	.byte	0x3f
	.zero		1


	//   ....[65]....
        /*0d30*/ 	.word	0x00012c40
        /*0d34*/ 	.word	0x00000000
        /*0d38*/ 	.word	0x00022840
        /*0d3c*/ 	.short	0x010a
        /*0d3e*/ 	.byte	0x3f
	.zero		1


	//   ....[66]....
        /*0d40*/ 	.word	0x00013740
        /*0d44*/ 	.word	0x00000002
        /*0d48*/ 	.word	0x00022820
        /*0d4c*/ 	.short	0x010a
        /*0d4e*/ 	.byte	0x3f
	.zero		1


	//   ....[67]....
        /*0d50*/ 	.word	0x00013790
        /*0d54*/ 	.word	0x00000002
        /*0d58*/ 	.word	0x00022860
        /*0d5c*/ 	.short	0x010a
        /*0d5e*/ 	.byte	0x3f
	.zero		1


	//   ....[68]....
        /*0d60*/ 	.word	0x000137e0
        /*0d64*/ 	.word	0x00000003
        /*0d68*/ 	.word	0x00022840
        /*0d6c*/ 	.short	0x010a
        /*0d6e*/ 	.byte	0x3f
	.zero		1


	//   ....[69]....
        /*0d70*/ 	.word	0x00013830
        /*0d74*/ 	.word	0x00000003
        /*0d78*/ 	.word	0x00022860
        /*0d7c*/ 	.short	0x010a
        /*0d7e*/ 	.byte	0x3f
	.zero		1


	//   ....[70]....
        /*0d80*/ 	.word	0x00013880
        /*0d84*/ 	.word	0x00000004
        /*0d88*/ 	.word	0x00022840
        /*0d8c*/ 	.short	0x010a
        /*0d8e*/ 	.byte	0x3f
	.zero		1


	//   ....[71]....
        /*0d90*/ 	.word	0x000138d0
        /*0d94*/ 	.word	0x00000004
        /*0d98*/ 	.word	0x00022860
        /*0d9c*/ 	.short	0x010a
        /*0d9e*/ 	.byte	0x3f
	.zero		1


	//   ....[72]....
        /*0da0*/ 	.word	0x00013920
        /*0da4*/ 	.word	0x00000004
        /*0da8*/ 	.word	0x00022840
        /*0dac*/ 	.short	0x010a
        /*0dae*/ 	.byte	0x3f
	.zero		1


	//   ....[73]....
        /*0db0*/ 	.word	0x00013970
        /*0db4*/ 	.word	0x00000004
        /*0db8*/ 	.word	0x00022860
        /*0dbc*/ 	.short	0x010a
        /*0dbe*/ 	.byte	0x3f
	.zero		1


	//   ....[74]....
        /*0dc0*/ 	.word	0x00014300
        /*0dc4*/ 	.word	0x00000000
        /*0dc8*/ 	.word	0x00022820
        /*0dcc*/ 	.short	0x010a
        /*0dce*/ 	.byte	0x3f
	.zero		1


	//   ....[75]....
        /*0dd0*/ 	.word	0x000144a0
        /*0dd4*/ 	.word	0x00000006
        /*0dd8*/ 	.word	0x00000000
        /*0ddc*/ 	.short	0x010a
        /*0dde*/ 	.byte	0x3f
	.zero		1


	//   ....[76]....
        /*0de0*/ 	.word	0x000144f0
        /*0de4*/ 	.word	0x00000007
        /*0de8*/ 	.word	0x00000000
        /*0dec*/ 	.short	0x010a
        /*0dee*/ 	.byte	0x3f
	.zero		1


	//   ....[77]....
        /*0df0*/ 	.word	0x00014540
        /*0df4*/ 	.word	0x00000004
        /*0df8*/ 	.word	0x00000000
        /*0dfc*/ 	.short	0x010a
        /*0dfe*/ 	.byte	0x3f
	.zero		1


	//----- nvinfo : EIATTR_NUM_MBARRIERS
	.align		4
.L_1571:
        /*0e00*/ 	.byte	0x03, 0x38
        /*0e02*/ 	.short	0x0016


	//----- nvinfo : EIATTR_EXIT_INSTR_OFFSETS
	.align		4
        /*0e04*/ 	.byte	0x04, 0x1c
        /*0e06*/ 	.short	(.L_1573 - .L_1572)


	//   ....[0]....
.L_1572:
        /*0e08*/ 	.word	0x00000a80


	//   ....[1]....
        /*0e0c*/ 	.word	0x0000c470


	//   ....[2]....
        /*0e10*/ 	.word	0x00012890


	//----- nvinfo : EIATTR_MAX_THREADS
	.align		4
.L_1573:
        /*0e14*/ 	.byte	0x04, 0x05
        /*0e16*/ 	.short	(.L_1575 - .L_1574)
.L_1574:
        /*0e18*/ 	.word	0x00000180
        /*0e1c*/ 	.word	0x00000001
        /*0e20*/ 	.word	0x00000001


	//----- nvinfo : EIATTR_CRS_STACK_SIZE
	.align		4
.L_1575:
        /*0e24*/ 	.byte	0x04, 0x1e
        /*0e26*/ 	.short	(.L_1577 - .L_1576)
.L_1576:
        /*0e28*/ 	.word	0x00000000


	//----- nvinfo : EIATTR_CBANK_PARAM_SIZE
	.align		4
.L_1577:
        /*0e2c*/ 	.byte	0x03, 0x19
        /*0e2e*/ 	.short	0x0af0


	//----- nvinfo : EIATTR_PARAM_CBANK
	.align		4
        /*0e30*/ 	.byte	0x04, 0x0a
        /*0e32*/ 	.short	(.L_1579 - .L_1578)
	.align		4
.L_1578:
        /*0e34*/ 	.word	index@(.nv.constant0._ZN7cutlass13device_kernelIN5flash11enable_sm90INS1_16FlashAttnFwdSm90INS1_25CollectiveMainloopFwdSm90ILi2EN4cute5tupleIJNS5_1CILi1EEES8_S8_EEENS6_IJNS7_ILi128EEENS7_ILi96EEENS7_ILi64EEEEEELi256ENS_6half_tEfNS_4arch4Sm90ELb1ELb0ELb1ELb1ELb0ELb0ELb0ELb1ELb0ELb1ELb0ELb0EEENS1_21CollectiveEpilogueFwdINS6_IJSA_NS7_ILi256EEESB_EEES9_SE_SG_Li256ELb1ELb1ELb0ELb0EEENS1_36VarlenDynamicPersistentTileSchedulerILi128ELi96ELi256ELi128ELb0ELb1ELb1ELb1ELb1ELb1EEEEEEEEEvNT_6ParamsE)
        /*0e38*/ 	.short	0x0210
        /*0e3a*/ 	.short	0x0af0


	//----- nvinfo : EIATTR_SW_WAR
	.align		4
.L_1579:
        /*0e3c*/ 	.byte	0x04, 0x36
        /*0e3e*/ 	.short	(.L_1581 - .L_1580)
.L_1580:
        /*0e40*/ 	.word	0x00000008
.L_1581:


//--------------------- .nv.info._ZN7cutlass13device_kernelIN5flash11enable_sm90INS1_16FlashAttnFwdSm90INS1_25CollectiveMainloopFwdSm90ILi2EN4cute5tupleIJNS5_1CILi1EEES8_S8_EEENS6_IJNS7_ILi128EEENS7_ILi96EEENS7_ILi64EEEEEELi256ENS_6half_tEfNS_4arch4Sm90ELb1ELb0ELb1ELb1ELb0ELb1ELb0ELb1ELb0ELb1ELb0ELb0EEENS1_21CollectiveEpilogueFwdINS6_IJSA_NS7_ILi256EEESB_EEES9_SE_SG_Li256ELb1ELb1ELb0ELb0EEENS1_36VarlenDynamicPersistentTileSchedulerILi128ELi96ELi256ELi128ELb0ELb1ELb1ELb1ELb1ELb1EEEEEEEEEvNT_6ParamsE --------------------------
	.section	.nv.info._ZN7cutlass13device_kernelIN5flash11enable_sm90INS1_16FlashAttnFwdSm90INS1_25CollectiveMainloopFwdSm90ILi2EN4cute5tupleIJNS5_1CILi1EEES8_S8_EEENS6_IJNS7_ILi128EEENS7_ILi96EEENS7_ILi64EEEEEELi256ENS_6half_tEfNS_4arch4Sm90ELb1ELb0ELb1ELb1ELb0ELb1ELb0ELb1ELb0ELb1ELb0ELb0EEENS1_21CollectiveEpilogueFwdINS6_IJSA_NS7_ILi256EEESB_EEES9_SE_SG_Li256ELb1ELb1ELb0ELb0EEENS1_36VarlenDynamicPersistentTileSchedulerILi128ELi96ELi256ELi128ELb0ELb1ELb1ELb1ELb1ELb1EEEEEEEEEvNT_6ParamsE,"",@"SHT_CUDA_INFO"
	.sectionflags	@""
	.align	4


	//----- nvinfo : EIATTR_CUDA_API_VERSION
	.align		4
        /*0000*/ 	.byte	0x04, 0x37
        /*0002*/ 	.short	(.L_1583 - .L_1582)
.L_1582:
        /*0004*/ 	.word	0x00000082


	//----- nvinfo : EIATTR_KPARAM_INFO
	.align		4
.L_1583:
        /*0008*/ 	.byte	0x04, 0x17
        /*000a*/ 	.short	(.L_1585 - .L_1584)
.L_1584:
        /*000c*/ 	.word	0x00000000
        /*0010*/ 	.short	0x0000
        /*0012*/ 	.short	0x0070
        /*0014*/ 	.byte	0x00, 0xf0, 0x01, 0x2a


	//----- nvinfo : EIATTR_SPARSE_MMA_MASK
	.align		4
.L_1585:
        /*0018*/ 	.byte	0x03, 0x50
        /*001a*/ 	.short	0x0000


	//----- nvinfo : EIATTR_MAXREG_COUNT
	.align		4
        /*001c*/ 	.byte	0x03, 0x1b
        /*001e*/ 	.short	0x00a8


	//----- nvinfo : EIATTR_NUM_BARRIERS
	.align		4
        /*0020*/ 	.byte	0x02, 0x4c
        /*0022*/ 	.byte	0x10
	.zero		1


	//----- nvinfo : EIATTR_EXTERNS
	.align		4
        /*0024*/ 	.byte	0x04, 0x0f
        /*0026*/ 	.short	(.L_1587 - .L_1586)


	//   ....[0]....
	.align		4
.L_1586:
        /*0028*/ 	.word	index@(__assertfail)


	//----- nvinfo : EIATTR_ANNOTATIONS
	.align		4
.L_1587:
        /*002c*/ 	.byte	0x04, 0x55
        /*002e*/ 	.short	(.L_1589 - .L_1588)


	//   ....[0]....
.L_1588:
        /* <DEDUP_REMOVED lines=95> */


	//----- nvinfo : EIATTR_MERCURY_ISA_VERSION
	.align		4
.L_1589:
        /*0608*/ 	.byte	0x03, 0x5f
        /*060a*/ 	.short	0x0101


	//----- nvinfo : EIATTR_UNUSED_LOAD_BYTE_OFFSET
	.align		4
        /*060c*/ 	.byte	0x04, 0x44
        /*060e*/ 	.short	(.L_1591 - .L_1590)


	//   ....[0]....
.L_1590:
        /*0610*/ 	.word	0x00000ac0
        /*0614*/ 	.word	0x0000fff0


	//   ....[1]....
        /*0618*/ 	.word	0x00010ce0
        /*061c*/ 	.word	0x0000fff0


	//----- nvinfo : EIATTR_INT_WARP_WIDE_INSTR_OFFSETS
	.align		4
.L_1591:
        /*0620*/ 	.byte	0x04, 0x31
        /*0622*/ 	.short	(.L_1593 - .L_1592)


	//   ....[0]....
.L_1592:
        /*0624*/ 	.word	0x00000180


	//   ....[1]....
        /*0628*/ 	.word	0x00000220


	//   ....[2]....
        /*062c*/ 	.word	0x00000290


	//   ....[3]....
        /*0630*/ 	.word	0x000164c0


	//   ....[4]....
        /*0634*/ 	.word	0x00016550


	//   ....[5]....
        /*0638*/ 	.word	0x0001a4c0


	//   ....[6]....
        /*063c*/ 	.word	0x0001a550


	//----- nvinfo : EIATTR_COOP_GROUP_MASK_REGIDS
	.align		4
.L_1593:
        /*0640*/ 	.byte	0x04, 0x29
        /*0642*/ 	.short	(.L_1595 - .L_1594)


	//   ....[0]....
.L_1594:
        /*0644*/ 	.word	0xffffffff


	//   ....[1]....
        /*0648*/ 	.word	0xffffffff


	//   ....[2]....
        /*064c*/ 	.word	0xffffffff


	//   ....[3]....
        /*0650*/ 	.word	0xffffffff


	//   ....[4]....
        /*0654*/ 	.word	0xffffffff


	//   ....[5]....
        /*0658*/ 	.word	0xffffffff


	//   ....[6]....
        /*065c*/ 	.word	0xffffffff


	//   ....[7]....
        /*0660*/ 	.word	0xffffffff


	//   ....[8]....
        /*0664*/ 	.word	0xffffffff


	//   ....[9]....
        /*0668*/ 	.word	0xffffffff


	//   ....[10]....
        /*066c*/ 	.word	0xffffffff


	//   ....[11]....
        /*0670*/ 	.word	0xffffffff


	//   ....[12]....
        /*0674*/ 	.word	0xffffffff


	//   ....[13]....
        /*0678*/ 	.word	0xffffffff


	//   ....[14]....
        /*067c*/ 	.word	0xffffffff


	//   ....[15]....
        /*0680*/ 	.word	0xffffffff


	//   ....[16]....
        /*0684*/ 	.word	0xffffffff


	//   ....[17]....
        /*0688*/ 	.word	0xffffffff


	//   ....[18]....
        /*068c*/ 	.word	0xffffffff


	//   ....[19]....
        /*0690*/ 	.word	0xffffffff


	//   ....[20]....
        /*0694*/ 	.word	0xffffffff


	//   ....[21]....
        /*0698*/ 	.word	0xffffffff


	//   ....[22]....
        /*069c*/ 	.word	0xffffffff


	//   ....[23]....
        /*06a0*/ 	.word	0xffffffff


	//   ....[24]....
        /*06a4*/ 	.word	0xffffffff


	//   ....[25]....
        /*06a8*/ 	.word	0xffffffff


	//   ....[26]....
        /*06ac*/ 	.word	0xffffffff


	//   ....[27]....
        /*06b0*/ 	.word	0xffffffff


	//   ....[28]....
        /*06b4*/ 	.word	0xffffffff


	//   ....[29]....
        /*06b8*/ 	.word	0xffffffff


	//   ....[30]....
        /*06bc*/ 	.word	0xffffffff


	//   ....[31]....
        /*06c0*/ 	.word	0xffffffff


	//   ....[32]....
        /*06c4*/ 	.word	0xffffffff


	//   ....[33]....
        /*06c8*/ 	.word	0xffffffff


	//   ....[34]....
        /*06cc*/ 	.word	0xffffffff


	//   ....[35]....
        /*06d0*/ 	.word	0xffffffff


	//   ....[36]....
        /*06d4*/ 	.word	0xffffffff


	//   ....[37]....
        /*06d8*/ 	.word	0xffffffff


	//   ....[38]....
        /*06dc*/ 	.word	0xffffffff


	//   ....[39]....
        /*06e0*/ 	.word	0xffffffff


	//   ....[40]....
        /*06e4*/ 	.word	0xffffffff


	//   ....[41]....
        /*06e8*/ 	.word	0xffffffff


	//   ....[42]....
        /*06ec*/ 	.word	0xffffffff


	//   ....[43]....
        /*06f0*/ 	.word	0xffffffff


	//   ....[44]....
        /*06f4*/ 	.word	0xffffffff


	//   ....[45]....
        /*06f8*/ 	.word	0xffffffff


	//   ....[46]....
        /*06fc*/ 	.word	0xffffffff


	//   ....[47]....
        /*0700*/ 	.word	0xffffffff


	//   ....[48]....
        /*0704*/ 	.word	0xffffffff


	//   ....[49]....
        /*0708*/ 	.word	0xffffffff


	//   ....[50]....
        /*070c*/ 	.word	0xffffffff


	//   ....[51]....
        /*0710*/ 	.word	0xffffffff


	//   ....[52]....
        /*0714*/ 	.word	0xffffffff


	//   ....[53]....
        /*0718*/ 	.word	0xffffffff


	//   ....[54]....
        /*071c*/ 	.word	0xffffffff


	//   ....[55]....
        /*0720*/ 	.word	0xffffffff


	//   ....[56]....
        /*0724*/ 	.word	0xffffffff


	//   ....[57]....
        /*0728*/ 	.word	0xffffffff


	//   ....[58]....
        /*072c*/ 	.word	0xffffffff


	//   ....[59]....
        /*0730*/ 	.word	0xffffffff


	//   ....[60]....
        /*0734*/ 	.word	0xffffffff


	//   ....[61]....
        /*0738*/ 	.word	0xffffffff


	//   ....[62]....
        /*073c*/ 	.word	0xffffffff


	//   ....[63]....
        /*0740*/ 	.word	0xffffffff


	//   ....[64]....
        /*0744*/ 	.word	0xffffffff


	//   ....[65]....
        /*0748*/ 	.word	0xffffffff


	//   ....[66]....
        /*074c*/ 	.word	0xffffffff


	//   ....[67]....
        /*0750*/ 	.word	0xffffffff


	//   ....[68]....
        /*0754*/ 	.word	0xffffffff


	//   ....[69]....
        /*0758*/ 	.word	0xffffffff


	//   ....[70]....
        /*075c*/ 	.word	0xffffffff


	//   ....[71]....
        /*0760*/ 	.word	0xffffffff


	//   ....[72]....
        /*0764*/ 	.word	0xffffffff


	//   ....[73]....
        /*0768*/ 	.word	0xffffffff


	//   ....[74]....
        /*076c*/ 	.word	0xffffffff


	//   ....[75]....
        /*0770*/ 	.word	0xffffffff


	//   ....[76]....
        /*0774*/ 	.word	0xffffffff


	//   ....[77]....
        /*0778*/ 	.word	0xffffffff


	//   ....[78]....
        /*077c*/ 	.word	0xffffffff


	//   ....[79]....
        /*0780*/ 	.word	0xffffffff


	//   ....[80]....
        /*0784*/ 	.word	0xffffffff


	//   ....[81]....
        /*0788*/ 	.word	0xffffffff


	//   ....[82]....
        /*078c*/ 	.word	0xffffffff


	//   ....[83]....
        /*0790*/ 	.word	0xffffffff


	//   ....[84]....
        /*0794*/ 	.word	0xffffffff


	//   ....[85]....
        /*0798*/ 	.word	0xffffffff


	//   ....[86]....
        /*079c*/ 	.word	0xffffffff


	//   ....[87]....
        /*07a0*/ 	.word	0xffffffff


	//   ....[88]....
        /*07a4*/ 	.word	0xffffffff


	//   ....[89]....
        /*07a8*/ 	.word	0xffffffff


	//   ....[90]....
        /*07ac*/ 	.word	0xffffffff


	//   ....[91]....
        /*07b0*/ 	.word	0xffffffff


	//   ....[92]....
        /*07b4*/ 	.word	0xffffffff


	//   ....[93]....
        /*07b8*/ 	.word	0xffffffff


	//   ....[94]....
        /*07bc*/ 	.word	0xffffffff


	//   ....[95]....
        /*07c0*/ 	.word	0xffffffff


	//   ....[96]....
        /*07c4*/ 	.word	0xffffffff


	//   ....[97]....
        /*07c8*/ 	.word	0xffffffff


	//   ....[98]....
        /*07cc*/ 	.word	0xffffffff


	//   ....[99]....
        /*07d0*/ 	.word	0xffffffff


	//   ....[100]....
        /*07d4*/ 	.word	0xffffffff


	//   ....[101]....
        /*07d8*/ 	.word	0xffffffff


	//   ....[102]....
        /*07dc*/ 	.word	0xffffffff


	//   ....[103]....
        /*07e0*/ 	.word	0xffffffff


	//   ....[104]....
        /*07e4*/ 	.word	0xffffffff


	//   ....[105]....
        /*07e8*/ 	.word	0xffffffff


	//   ....[106]....
        /*07ec*/ 	.word	0xffffffff


	//   ....[107]....
        /*07f0*/ 	.word	0xffffffff


	//   ....[108]....
        /*07f4*/ 	.word	0xffffffff


	//   ....[109]....
        /*07f8*/ 	.word	0xffffffff


	//   ....[110]....
        /*07fc*/ 	.word	0xffffffff


	//   ....[111]....
        /*0800*/ 	.word	0xffffffff


	//   ....[112]....
        /*0804*/ 	.word	0xffffffff


	//   ....[113]....
        /*0808*/ 	.word	0xffffffff


	//   ....[114]....
        /*080c*/ 	.word	0xffffffff


	//   ....[115]....
        /*0810*/ 	.word	0xffffffff


	//   ....[116]....
        /*0814*/ 	.word	0x0500000f


	//   ....[117]....
        /*0818*/ 	.word	0x0500000f


	//   ....[118]....
        /*081c*/ 	.word	0x0500000f


	//   ....[119]....
        /*0820*/ 	.word	0x0500000f


	//   ....[120]....
        /*0824*/ 	.word	0x0500000f


	//   ....[121]....
        /*0828*/ 	.word	0x0500000f


	//   ....[122]....
        /*082c*/ 	.word	0x0500000f


	//   ....[123]....
        /*0830*/ 	.word	0x0500000f


	//   ....[124]....
        /*0834*/ 	.word	0x0500000f


	//   ....[125]....
        /*0838*/ 	.word	0x0500000f


	//   ....[126]....
        /*083c*/ 	.word	0x0500000f


	//   ....[127]....
        /*0840*/ 	.word	0x0500000f


	//   ....[128]....
        /*0844*/ 	.word	0x0500000f


	//   ....[129]....
        /*0848*/ 	.word	0x0500000f


	//   ....[130]....
        /*084c*/ 	.word	0x0500000f


	//   ....[131]....
        /*0850*/ 	.word	0x0500000f


	//   ....[132]....
        /*0854*/ 	.word	0x0500000f


	//   ....[133]....
        /*0858*/ 	.word	0x0500000f


	//   ....[134]....
        /*085c*/ 	.word	0x0500000f


	//   ....[135]....
        /*0860*/ 	.word	0x0500000f


	//   ....[136]....
        /*0864*/ 	.word	0x0500000f


	//   ....[137]....
        /*0868*/ 	.word	0x0500000f


	//   ....[138]....
        /*086c*/ 	.word	0x0500000f


	//   ....[139]....
        /*0870*/ 	.word	0x0500000f


	//   ....[140]....
        /*0874*/ 	.word	0x0500000f


	//   ....[141]....
        /*0878*/ 	.word	0x0500000f


	//   ....[142]....
        /*087c*/ 	.word	0x0500000f


	//   ....[143]....
        /*0880*/ 	.word	0x0500000f


	//   ....[144]....
        /*0884*/ 	.word	0x0500000f


	//   ....[145]....
        /*0888*/ 	.word	0x0500000f


	//   ....[146]....
        /*088c*/ 	.word	0x0500000f


	//   ....[147]....
        /*0890*/ 	.word	0x0500000f


	//   ....[148]....
        /*0894*/ 	.word	0x0500000f


	//   ....[149]....
        /*0898*/ 	.word	0x0500000f


	//   ....[150]....
        /*089c*/ 	.word	0x0500000f


	//   ....[151]....
        /*08a0*/ 	.word	0x0500000f


	//   ....[152]....
        /*08a4*/ 	.word	0x0500000f


	//   ....[153]....
        /*08a8*/ 	.word	0x0500000f


	//   ....[154]....
        /*08ac*/ 	.word	0x0500000f


	//   ....[155]....
        /*08b0*/ 	.word	0x0500000f


	//   ....[156]....
        /*08b4*/ 	.word	0x0500000f


	//   ....[157]....
        /*08b8*/ 	.word	0x0500000f


	//   ....[158]....
        /*08bc*/ 	.word	0x0500000f


	//   ....[159]....
        /*08c0*/ 	.word	0x0500000f


	//   ....[160]....
        /*08c4*/ 	.word	0x0500000f


	//   ....[161]....
        /*08c8*/ 	.word	0x0500000f


	//   ....[162]....
        /*08cc*/ 	.word	0x0500000f


	//   ....[163]....
        /*08d0*/ 	.word	0x0500000f


	//   ....[164]....
        /*08d4*/ 	.word	0x0500000f


	//   ....[165]....
        /*08d8*/ 	.word	0x0500000f


	//   ....[166]....
        /*08dc*/ 	.word	0x0500000f


	//   ....[167]....
        /*08e0*/ 	.word	0x0500000f


	//   ....[168]....
        /*08e4*/ 	.word	0x0500000f


	//   ....[169]....
        /*08e8*/ 	.word	0x0500000f


	//   ....[170]....
        /*08ec*/ 	.word	0x0500000f


	//   ....[171]....
        /*08f0*/ 	.word	0x0500000f


	//   ....[172]....
        /*08f4*/ 	.word	0x0500000f


	//   ....[173]....
        /*08f8*/ 	.word	0x0500000f


	//   ....[174]....
        /*08fc*/ 	.word	0x0500000f


	//   ....[175]....
        /*0900*/ 	.word	0x0500000f


	//   ....[176]....
        /*0904*/ 	.word	0x0500000f


	//----- nvinfo : EIATTR_COOP_GROUP_INSTR_OFFSETS
	.align		4
.L_1595:
        /*0908*/ 	.byte	0x04, 0x28
        /*090a*/ 	.short	(.L_1597 - .L_1596)


	//   ....[0]....
.L_1596:
        /*090c*/ 	.word	0x00000060


	//   ....[1]....
        /*0910*/ 	.word	0x00000190


	//   ....[2]....
        /*0914*/ 	.word	0x00000240


	//   ....[3]....
        /*0918*/ 	.word	0x00000400


	//   ....[4]....
        /*091c*/ 	.word	0x00000560


	//   ....[5]....
        /*0920*/ 	.word	0x00000680


	//   ....[6]....
        /*0924*/ 	.word	0x000007e0


	//   ....[7]....
        /*0928*/ 	.word	0x00005ca0


	//   ....[8]....
        /*092c*/ 	.word	0x000063a0


	//   ....[9]....
        /*0930*/ 	.word	0x000063b0


	//   ....[10]....
        /*0934*/ 	.word	0x000063c0


	//   ....[11]....
        /*0938*/ 	.word	0x000063d0


	//   ....[12]....
        /*093c*/ 	.word	0x000066e0


	//   ....[13]....
        /*0940*/ 	.word	0x000066f0


	//   ....[14]....
        /*0944*/ 	.word	0x00006700


	//   ....[15]....
        /*0948*/ 	.word	0x00006710


	//   ....[16]....
        /*094c*/ 	.word	0x000078f0


	//   ....[17]....
        /*0950*/ 	.word	0x00007910


	//   ....[18]....
        /*0954*/ 	.word	0x00007920


	//   ....[19]....
        /*0958*/ 	.word	0x00007930


	//   ....[20]....
        /*095c*/ 	.word	0x00007a10


	//   ....[21]....
        /*0960*/ 	.word	0x00007a20


	//   ....[22]....
        /*0964*/ 	.word	0x00007ad0


	//   ....[23]....
        /*0968*/ 	.word	0x00007b10


	//   ....[24]....
        /*096c*/ 	.word	0x00009280


	//   ....[25]....
        /*0970*/ 	.word	0x00009310


	//   ....[26]....
        /*0974*/ 	.word	0x00009a40


	//   ....[27]....
        /*0978*/ 	.word	0x00009af0


	//   ....[28]....
        /*097c*/ 	.word	0x0000a230


	//   ....[29]....
        /*0980*/ 	.word	0x0000a290


	//   ....[30]....
        /*0984*/ 	.word	0x0000b230


	//   ....[31]....
        /*0988*/ 	.word	0x0000b240


	//   ....[32]....
        /*098c*/ 	.word	0x0000bf70


	//   ....[33]....
        /*0990*/ 	.word	0x0000c010


	//   ....[34]....
        /*0994*/ 	.word	0x0000cb30


	//   ....[35]....
        /*0998*/ 	.word	0x0000cbc0


	//   ....[36]....
        /*099c*/ 	.word	0x0000e6d0


	//   ....[37]....
        /*09a0*/ 	.word	0x0000e730


	//   ....[38]....
        /*09a4*/ 	.word	0x0000f0f0


	//   ....[39]....
        /*09a8*/ 	.word	0x0000f150


	//   ....[40]....
        /*09ac*/ 	.word	0x00010260


	//   ....[41]....
        /*09b0*/ 	.word	0x000102d0


	//   ....[42]....
        /*09b4*/ 	.word	0x00010330


	//   ....[43]....
        /*09b8*/ 	.word	0x00010370


	//   ....[44]....
        /*09bc*/ 	.word	0x00011cf0


	//   ....[45]....
        /*09c0*/ 	.word	0x00011d20


	//   ....[46]....
        /*09c4*/ 	.word	0x00011d50


	//   ....[47]....
        /*09c8*/ 	.word	0x00011da0


	//   ....[48]....
        /*09cc*/ 	.word	0x000124a0


	//   ....[49]....
        /*09d0*/ 	.word	0x00012700


	//   ....[50]....
        /*09d4*/ 	.word	0x00012840


	//   ....[51]....
        /*09d8*/ 	.word	0x00012870


	//   ....[52]....
        /*09dc*/ 	.word	0x000129b0


	//   ....[53]....
        /*09e0*/ 	.word	0x000129d0


	//   ....[54]....
        /*09e4*/ 	.word	0x00012b20


	//   ....[55]....
        /*09e8*/ 	.word	0x00012b30


	//   ....[56]....
        /*09ec*/ 	.word	0x00013380


	//   ....[57]....
        /*09f0*/ 	.word	0x00013390


	//   ....[58]....
        /*09f4*/ 	.word	0x00013570


	//   ....[59]....
        /*09f8*/ 	.word	0x00013580


	//   ....[60]....
        /*09fc*/ 	.word	0x00013750


	//   ....[61]....
        /*0a00*/ 	.word	0x00013760


	//   ....[62]....
        /*0a04*/ 	.word	0x00013930


	//   ....[63]....
        /*0a08*/ 	.word	0x00013940


	//   ....[64]....
        /*0a0c*/ 	.word	0x00013b70


	//   ....[65]....
        /*0a10*/ 	.word	0x00013d40


	//   ....[66]....
        /*0a14*/ 	.word	0x00013d70


	//   ....[67]....
        /*0a18*/ 	.word	0x00013da0


	//   ....[68]....
        /*0a1c*/ 	.word	0x00013dd0


	//   ....[69]....
        /*0a20*/ 	.word	0x00013e00


	//   ....[70]....
        /*0a24*/ 	.word	0x00013e30


	//   ....[71]....
        /*0a28*/ 	.word	0x00013fa0


	//   ....[72]....
        /*0a2c*/ 	.word	0x00013fd0


	//   ....[73]....
        /*0a30*/ 	.word	0x00014000


	//   ....[74]....
        /*0a34*/ 	.word	0x00014030


	//   ....[75]....
        /*0a38*/ 	.word	0x00014060


	//   ....[76]....
        /*0a3c*/ 	.word	0x00014090


	//   ....[77]....
        /*0a40*/ 	.word	0x00014130


	//   ....[78]....
        /*0a44*/ 	.word	0x00014190


	//   ....[79]....
        /*0a48*/ 	.word	0x00014220


	//   ....[80]....
        /*0a4c*/ 	.word	0x00015030


	//   ....[81]....
        /*0a50*/ 	.word	0x00016ac0


	//   ....[82]....
        /*0a54*/ 	.word	0x00017670


	//   ....[83]....
        /*0a58*/ 	.word	0x00017680


	//   ....[84]....
        /*0a5c*/ 	.word	0x000176a0


	//   ....[85]....
        /*0a60*/ 	.word	0x00017740


	//   ....[86]....
        /*0a64*/ 	.word	0x00017770


	//   ....[87]....
        /*0a68*/ 	.word	0x000177e0


	//   ....[88]....
        /*0a6c*/ 	.word	0x00017810


	//   ....[89]....
        /*0a70*/ 	.word	0x00017880


	//   ....[90]....
        /*0a74*/ 	.word	0x000178b0


	//   ....[91]....
        /*0a78*/ 	.word	0x00017920


	//   ....[92]....
        /*0a7c*/ 	.word	0x00017950


	//   ....[93]....
        /*0a80*/ 	.word	0x000179c0


	//   ....[94]....
        /*0a84*/ 	.word	0x000179f0


	//   ....[95]....
        /*0a88*/ 	.word	0x00017a10


	//   ....[96]....
        /*0a8c*/ 	.word	0x00017a70


	//   ....[97]....
        /*0a90*/ 	.word	0x00017a80


	//   ....[98]....
        /*0a94*/ 	.word	0x0001a750


	//   ....[99]....
        /*0a98*/ 	.word	0x0001a7b0


	//   ....[100]....
        /*0a9c*/ 	.word	0x0001a7e0


	//   ....[101]....
        /*0aa0*/ 	.word	0x0001a7f0


	//   ....[102]....
        /*0aa4*/ 	.word	0x0001a820


	//   ....[103]....
        /*0aa8*/ 	.word	0x0001a850


	//   ....[104]....
        /*0aac*/ 	.word	0x0001a880


	//   ....[105]....
        /*0ab0*/ 	.word	0x0001a8b0


	//   ....[106]....
        /*0ab4*/ 	.word	0x0001aa30


	//   ....[107]....
        /*0ab8*/ 	.word	0x0001aa60


	//   ....[108]....
        /*0abc*/ 	.word	0x0001aa90


	//   ....[109]....
        /*0ac0*/ 	.word	0x0001aac0


	//   ....[110]....
        /*0ac4*/ 	.word	0x0001aaf0


	//   ....[111]....
        /*0ac8*/ 	.word	0x0001ab20


	//   ....[112]....
        /*0acc*/ 	.word	0x0001abe0


	//   ....[113]....
        /*0ad0*/ 	.word	0x0001ac00


	//   ....[114]....
        /*0ad4*/ 	.word	0x0001ac70


	//   ....[115]....
        /*0ad8*/ 	.word	0x0001b340


	//   ....[116]....
        /*0adc*/ 	.word	0x0001b7d0


	//   ....[117]....
        /*0ae0*/ 	.word	0x0001b870


	//   ....[118]....
        /*0ae4*/ 	.word	0x0001b900


	//   ....[119]....
        /*0ae8*/ 	.word	0x0001b950


	//   ....[120]....
        /*0aec*/ 	.word	0x0001b9a0


	//   ....[121]....
        /*0af0*/ 	.word	0x0001ba30


	//   ....[122]....
        /*0af4*/ 	.word	0x0001bac0


	//   ....[123]....
        /*0af8*/ 	.word	0x0001bb10


	//   ....[124]....
        /*0afc*/ 	.word	0x0001bb60


	//   ....[125]....
        /*0b00*/ 	.word	0x0001bc50


	//   ....[126]....
        /*0b04*/ 	.word	0x0001bd00


	//   ....[127]....
        /*0b08*/ 	.word	0x0001bd80


	//   ....[128]....
        /*0b0c*/ 	.word	0x0001be00


	//   ....[129]....
        /*0b10*/ 	.word	0x0001bea0


	//   ....[130]....
        /*0b14*/ 	.word	0x0001bf40


	//   ....[131]....
        /*0b18*/ 	.word	0x0001bfc0


	//   ....[132]....
        /*0b1c*/ 	.word	0x0001c0d0


	//   ....[133]....
        /*0b20*/ 	.word	0x0001c400


	//   ....[134]....
        /*0b24*/ 	.word	0x0001c450


	//   ....[135]....
        /*0b28*/ 	.word	0x0001c4e0


	//   ....[136]....
        /*0b2c*/ 	.word	0x0001c570


	//   ....[137]....
        /*0b30*/ 	.word	0x0001c600


	//   ....[138]....
        /*0b34*/ 	.word	0x0001c690


	//   ....[139]....
        /*0b38*/ 	.word	0x0001c720


	//   ....[140]....
        /*0b3c*/ 	.word	0x0001c7b0


	//   ....[141]....
        /*0b40*/ 	.word	0x0001c870


	//   ....[142]....
        /*0b44*/ 	.word	0x0001cb60


	//   ....[143]....
        /*0b48*/ 	.word	0x0001cd00


	//   ....[144]....
        /*0b4c*/ 	.word	0x0001cd50


	//   ....[145]....
        /*0b50*/ 	.word	0x0001cdb0


	//   ....[146]....
        /*0b54*/ 	.word	0x0001ce50


	//   ....[147]....
        /*0b58*/ 	.word	0x0001cf10


	//   ....[148]....
        /*0b5c*/ 	.word	0x0001cfa0


	//   ....[149]....
        /*0b60*/ 	.word	0x0001d070


	//   ....[150]....
        /*0b64*/ 	.word	0x0001d100


	//   ....[151]....
        /*0b68*/ 	.word	0x0001d1d0


	//   ....[152]....
        /*0b6c*/ 	.word	0x0001d260


	//   ....[153]....
        /*0b70*/ 	.word	0x0001d330


	//   ....[154]....
        /*0b74*/ 	.word	0x0001d3c0


	//   ....[155]....
        /*0b78*/ 	.word	0x0001d490


	//   ....[156]....
        /*0b7c*/ 	.word	0x0001d520


	//   ....[157]....
        /*0b80*/ 	.word	0x0001d5f0


	//   ....[158]....
        /*0b84*/ 	.word	0x0001d680


	//   ....[159]....
        /*0b88*/ 	.word	0x0001da00


	//   ....[160]....
        /*0b8c*/ 	.word	0x0001daa0


	//   ....[161]....
        /*0b90*/ 	.word	0x0001dbc0


	//   ....[162]....
        /*0b94*/ 	.word	0x0001dc30


	//   ....[163]....
        /*0b98*/ 	.word	0x0001dcb0


	//   ....[164]....
        /*0b9c*/ 	.word	0x0001dd30


	//   ....[165]....
        /*0ba0*/ 	.word	0x0001ddb0


	//   ....[166]....
        /*0ba4*/ 	.word	0x0001de40


	//   ....[167]....
        /*0ba8*/ 	.word	0x0001dee0


	//   ....[168]....
        /*0bac*/ 	.word	0x0001df80


	//   ....[169]....
        /*0bb0*/ 	.word	0x0001dff0


	//   ....[170]....
        /*0bb4*/ 	.word	0x0001e060


	//   ....[171]....
        /*0bb8*/ 	.word	0x0001e0d0


	//   ....[172]....
        /*0bbc*/ 	.word	0x0001e150


	//   ....[173]....
        /*0bc0*/ 	.word	0x0001e1d0


	//   ....[174]....
        /*0bc4*/ 	.word	0x0001e270


	//   ....[175]....
        /*0bc8*/ 	.word	0x0001e300


	//   ....[176]....
        /*0bcc*/ 	.word	0x0001e430


	//----- nvinfo : EIATTR_REG_RECONFIG
	.align		4
.L_1597:
        /*0bd0*/ 	.byte	0x01, 0x54
	.zero		2


	//----- nvinfo : EIATTR_SYSCALL_OFFSETS
	.align		4
        /*0bd4*/ 	.byte	0x04, 0x46
        /*0bd6*/ 	.short	(.L_1599 - .L_1598)


	//   ....[0]....
.L_1598:
        /*0bd8*/ 	.word	0x000018c0


	//   ....[1]....
        /*0bdc*/ 	.word	0x00001a10


	//   ....[2]....
        /*0be0*/ 	.word	0x00005e40


	//   ....[3]....
        /*0be4*/ 	.word	0x00006150


	//   ....[4]....
        /*0be8*/ 	.word	0x000166c0


	//   ....[5]....
        /*0bec*/ 	.word	0x00016820


	//   ....[6]....
        /*0bf0*/ 	.word	0x00016920


	//   ....[7]....
        /*0bf4*/ 	.word	0x00017290


	//----- nvinfo : EIATTR_MBARRIER_INSTR_OFFSETS
	.align		4
.L_1599:
        /*0bf8*/ 	.byte	0x04, 0x39
        /*0bfa*/ 	.short	(.L_1601 - .L_1600)


	//   ....[0]....
.L_1600:
        /*0bfc*/ 	.word	0x000002b0
        /*0c00*/ 	.word	0x000000ff
        /*0c04*/ 	.word	0x00022800
        /*0c08*/ 	.short	0x0100
        /*0c0a*/ 	.byte	0x08
	.zero		1


	//   ....[1]....
        /*0c0c*/ 	.word	0x000002c0
        /*0c10*/ 	.word	0x000000ff
        /*0c14*/ 	.word	0x00022820
        /*0c18*/ 	.short	0x0100
        /*0c1a*/ 	.byte	0x08
	.zero		1


	//   ....[2]....
        /*0c1c*/ 	.word	0x000003b0
        /*0c20*/ 	.word	0x000000ff
        /*0c24*/ 	.word	0x00022830
        /*0c28*/ 	.short	0x0100
        /*0c2a*/ 	.byte	0x08
	.zero		1


	//   ....[3]....
        /*0c2c*/ 	.word	0x000003c0
        /*0c30*/ 	.word	0x000000ff
        /*0c34*/ 	.word	0x00022840
        /*0c38*/ 	.short	0x0100
        /*0c3a*/ 	.byte	0x08
	.zero		1


	//   ....[4]....
        /*0c3c*/ 	.word	0x000003d0
        /*0c40*/ 	.word	0x000000ff
        /*0c44*/ 	.word	0x00022838
        /*0c48*/ 	.short	0x0100
        /*0c4a*/ 	.byte	0x08
	.zero		1


	//   ....[5]....
        /*0c4c*/ 	.word	0x000003e0
        /*0c50*/ 	.word	0x000000ff
        /*0c54*/ 	.word	0x00022848
        /*0c58*/ 	.short	0x0100
        /*0c5a*/ 	.byte	0x08
	.zero		1


	//   ....[6]....
        /*0c5c*/ 	.word	0x00000510
        /*0c60*/ 	.word	0x000000ff
        /*0c64*/ 	.word	0x00022850
        /*0c68*/ 	.short	0x0100
        /*0c6a*/ 	.byte	0x08
	.zero		1


	//   ....[7]....
        /*0c6c*/ 	.word	0x00000520
        /*0c70*/ 	.word	0x000000ff
        /*0c74*/ 	.word	0x00022860
        /*0c78*/ 	.short	0x0100
        /*0c7a*/ 	.byte	0x08
	.zero		1


	//   ....[8]....
        /*0c7c*/ 	.word	0x00000530
        /*0c80*/ 	.word	0x000000ff
        /*0c84*/ 	.word	0x00022858
        /*0c88*/ 	.short	0x0100
        /*0c8a*/ 	.byte	0x08
	.zero		1


	//   ....[9]....
        /*0c8c*/ 	.word	0x00000540
        /*0c90*/ 	.word	0x000000ff
        /*0c94*/ 	.word	0x00022868
        /*0c98*/ 	.short	0x0100
        /*0c9a*/ 	.byte	0x08
	.zero		1


	//   ....[10]....
        /*0c9c*/ 	.word	0x00000630
        /*0ca0*/ 	.word	0x000000ff
        /*0ca4*/ 	.word	0x00022870
        /*0ca8*/ 	.short	0x0100
        /*0caa*/ 	.byte	0x06
	.zero		1


	//   ....[11]....
        /*0cac*/ 	.word	0x00000640
        /*0cb0*/ 	.word	0x000000ff
        /*0cb4*/ 	.word	0x00022880
        /*0cb8*/ 	.short	0x0100
        /*0cba*/ 	.byte	0x06
	.zero		1


	//   ....[12]....
        /*0cbc*/ 	.word	0x00000650
        /*0cc0*/ 	.word	0x000000ff
        /*0cc4*/ 	.word	0x00022878
        /*0cc8*/ 	.short	0x0100
        /*0cca*/ 	.byte	0x06
	.zero		1


	//   ....[13]....
        /*0ccc*/ 	.word	0x00000660
        /*0cd0*/ 	.word	0x000000ff
        /*0cd4*/ 	.word	0x00022888
        /*0cd8*/ 	.short	0x0100
        /*0cda*/ 	.byte	0x06
	.zero		1


	//   ....[14]....
        /*0cdc*/ 	.word	0x00000790
        /*0ce0*/ 	.word	0x000000ff
        /*0ce4*/ 	.word	0x00022890
        /*0ce8*/ 	.short	0x0100
        /*0cea*/ 	.byte	0x08
	.zero		1


	//   ....[15]....
        /*0cec*/ 	.word	0x000007a0
        /*0cf0*/ 	.word	0x000000ff
        /*0cf4*/ 	.word	0x000228a0
        /*0cf8*/ 	.short	0x0100
        /*0cfa*/ 	.byte	0x08
	.zero		1


	//   ....[16]....
        /*0cfc*/ 	.word	0x000007b0
        /*0d00*/ 	.word	0x000000ff
        /*0d04*/ 	.word	0x00022898
        /*0d08*/ 	.short	0x0100
        /*0d0a*/ 	.byte	0x08
	.zero		1


	//   ....[17]....
        /*0d0c*/ 	.word	0x000007c0
        /*0d10*/ 	.word	0x000000ff
        /*0d14*/ 	.word	0x000228a8
        /*0d18*/ 	.short	0x0100
        /*0d1a*/ 	.byte	0x08
	.zero		1


	//   ....[18]....
        /*0d1c*/ 	.word	0x000008f0
        /*0d20*/ 	.word	0x000000ff
        /*0d24*/ 	.word	0x000228b0
        /*0d28*/ 	.short	0x0100
        /*0d2a*/ 	.byte	0x08
	.zero		1


	//   ....[19]....
        /*0d2c*/ 	.word	0x00000900
        /*0d30*/ 	.word	0x000000ff
        /*0d34*/ 	.word	0x000228c0
        /*0d38*/ 	.short	0x0100
        /*0d3a*/ 	.byte	0x08
	.zero		1


	//   ....[20]....
        /*0d3c*/ 	.word	0x00000910
        /*0d40*/ 	.word	0x000000ff
        /*0d44*/ 	.word	0x000228b8
        /*0d48*/ 	.short	0x0100
        /*0d4a*/ 	.byte	0x08
	.zero		1


	//   ....[21]....
        /*0d4c*/ 	.word	0x00000920
        /*0d50*/ 	.word	0x000000ff
        /*0d54*/ 	.word	0x000228c8
        /*0d58*/ 	.short	0x0100
        /*0d5a*/ 	.byte	0x08
	.zero		1


	//   ....[22]....
        /*0d5c*/ 	.word	0x00002c30
        /*0d60*/ 	.word	0x00000060
        /*0d64*/ 	.word	0x00022890
        /*0d68*/ 	.short	0x010a
        /*0d6a*/ 	.byte	0x3f
	.zero		1


	//   ....[23]....
        /*0d6c*/ 	.word	0x00003d80
        /*0d70*/ 	.word	0x00000060
        /*0d74*/ 	.word	0x00022890
        /*0d78*/ 	.short	0x010a
        /*0d7a*/ 	.byte	0x3f
	.zero		1


	//   ....[24]....
        /*0d7c*/ 	.word	0x00004db0
        /*0d80*/ 	.word	0x00000060
        /*0d84*/ 	.word	0x00022890
        /*0d88*/ 	.short	0x010a
        /*0d8a*/ 	.byte	0x3f
	.zero		1


	//   ....[25]....
        /*0d8c*/ 	.word	0x00004fc0
        /*0d90*/ 	.word	0x00000020
        /*0d94*/ 	.word	0x00000000
        /*0d98*/ 	.short	0x0101
        /*0d9a*/ 	.byte	0x3f
	.zero		1


	//   ....[26]....
        /*0d9c*/ 	.word	0x00005000
        /*0da0*/ 	.word	0x00000060
        /*0da4*/ 	.word	0x000228b0
        /*0da8*/ 	.short	0x010a
        /*0daa*/ 	.byte	0x3f
	.zero		1


	//   ....[27]....
        /*0dac*/ 	.word	0x00005650
        /*0db0*/ 	.word	0x00000060
        /*0db4*/ 	.word	0x00000000
        /*0db8*/ 	.short	0x0101
        /*0dba*/ 	.byte	0x3f
	.zero		1


	//   ....[28]....
        /*0dbc*/ 	.word	0x00005ed0
        /*0dc0*/ 	.word	0x00000012
        /*0dc4*/ 	.word	0x00022800
        /*0dc8*/ 	.short	0x010a
        /*0dca*/ 	.byte	0x3f
	.zero		1


	//   ....[29]....
        /*0dcc*/ 	.word	0x00005f20
        /*0dd0*/ 	.word	0x00000012
        /*0dd4*/ 	.word	0x00022800
        /*0dd8*/ 	.short	0x010a
        /*0dda*/ 	.byte	0x3f
	.zero		1


	//   ....[30]....
        /*0ddc*/ 	.word	0x00006950
        /*0de0*/ 	.word	0x00000012
        /*0de4*/ 	.word	0x00022800
        /*0de8*/ 	.short	0x010a
        /*0dea*/ 	.byte	0x3f
	.zero		1


	//   ....[31]....
        /*0dec*/ 	.word	0x00007d70
        /*0df0*/ 	.word	0x00000012
        /*0df4*/ 	.word	0x00022800
        /*0df8*/ 	.short	0x010a
        /*0dfa*/ 	.byte	0x3f
	.zero		1


	//   ....[32]....
        /*0dfc*/ 	.word	0x00008bc0
        /*0e00*/ 	.word	0x00000014
        /*0e04*/ 	.word	0x00022830
        /*0e08*/ 	.short	0x010a
        /*0e0a*/ 	.byte	0x3f
	.zero		1


	//   ....[33]....
        /*0e0c*/ 	.word	0x00008c60
        /*0e10*/ 	.word	0x00000014
        /*0e14*/ 	.word	0x00022830
        /*0e18*/ 	.short	0x010a
        /*0e1a*/ 	.byte	0x3f
	.zero		1


	//   ....[34]....
        /*0e1c*/ 	.word	0x0000a6d0
        /*0e20*/ 	.word	0x00000003
        /*0e24*/ 	.word	0x00000000
        /*0e28*/ 	.short	0x0101
        /*0e2a*/ 	.byte	0x3f
	.zero		1


	//   ....[35]....
        /*0e2c*/ 	.word	0x0000ab80
        /*0e30*/ 	.word	0x00000014
        /*0e34*/ 	.word	0x00022850
        /*0e38*/ 	.short	0x010a
        /*0e3a*/ 	.byte	0x3f
	.zero		1


	//   ....[36]....
        /*0e3c*/ 	.word	0x0000abd0
        /*0e40*/ 	.word	0x00000014
        /*0e44*/ 	.word	0x00022850
        /*0e48*/ 	.short	0x010a
        /*0e4a*/ 	.byte	0x3f
	.zero		1


	//   ....[37]....
        /*0e4c*/ 	.word	0x0000b030
        /*0e50*/ 	.word	0x00000014
        /*0e54*/ 	.word	0x00000000
        /*0e58*/ 	.short	0x0101
        /*0e5a*/ 	.byte	0x3f
	.zero		1


	//   ....[38]....
        /*0e5c*/ 	.word	0x0000b150
        /*0e60*/ 	.word	0x000000d3
        /*0e64*/ 	.word	0x00022830
        /*0e68*/ 	.short	0x010a
        /*0e6a*/ 	.byte	0x3f
	.zero		1


	//   ....[39]....
        /*0e6c*/ 	.word	0x0000b200
        /*0e70*/ 	.word	0x000000d3
        /*0e74*/ 	.word	0x00022830
        /*0e78*/ 	.short	0x010a
        /*0e7a*/ 	.byte	0x3f
	.zero		1


	//   ....[40]....
        /*0e7c*/ 	.word	0x0000ce90
        /*0e80*/ 	.word	0x0000009d
        /*0e84*/ 	.word	0x00000000
        /*0e88*/ 	.short	0x0101
        /*0e8a*/ 	.byte	0x3f
	.zero		1


	//   ....[41]....
        /*0e8c*/ 	.word	0x0000d940
        /*0e90*/ 	.word	0x000000d3
        /*0e94*/ 	.word	0x00022850
        /*0e98*/ 	.short	0x010a
        /*0e9a*/ 	.byte	0x3f
	.zero		1


	//   ....[42]....
        /*0e9c*/ 	.word	0x0000d990
        /*0ea0*/ 	.word	0x000000d3
        /*0ea4*/ 	.word	0x00022850
        /*0ea8*/ 	.short	0x010a
        /*0eaa*/ 	.byte	0x3f
	.zero		1


	//   ....[43]....
        /*0eac*/ 	.word	0x0000dd50
        /*0eb0*/ 	.word	0x000000d3
        /*0eb4*/ 	.word	0x00000000
        /*0eb8*/ 	.short	0x0101
        /*0eba*/ 	.byte	0x3f
	.zero		1


	//   ....[44]....
        /*0ebc*/ 	.word	0x0000de50
        /*0ec0*/ 	.word	0x00000014
        /*0ec4*/ 	.word	0x00022830
        /*0ec8*/ 	.short	0x010a
        /*0eca*/ 	.byte	0x3f
	.zero		1


	//   ....[45]....
        /*0ecc*/ 	.word	0x0000deb0
        /*0ed0*/ 	.word	0x00000014
        /*0ed4*/ 	.word	0x00022830
        /*0ed8*/ 	.short	0x010a
        /*0eda*/ 	.byte	0x3f
	.zero		1


	//   ....[46]....
        /*0edc*/ 	.word	0x0000f5a0
        /*0ee0*/ 	.word	0x00000003
        /*0ee4*/ 	.word	0x00000000
        /*0ee8*/ 	.short	0x0101
        /*0eea*/ 	.byte	0x3f
	.zero		1


	//   ....[47]....
        /*0eec*/ 	.word	0x0000fe20
        /*0ef0*/ 	.word	0x00000014
        /*0ef4*/ 	.word	0x00022850
        /*0ef8*/ 	.short	0x010a
        /*0efa*/ 	.byte	0x3f
	.zero		1


	//   ....[48]....
        /*0efc*/ 	.word	0x0000fe70
        /*0f00*/ 	.word	0x00000014
        /*0f04*/ 	.word	0x00022850
        /*0f08*/ 	.short	0x010a
        /*0f0a*/ 	.byte	0x3f
	.zero		1


	//   ....[49]....
        /*0f0c*/ 	.word	0x00010230
        /*0f10*/ 	.word	0x00000014
        /*0f14*/ 	.word	0x00000000
        /*0f18*/ 	.short	0x0101
        /*0f1a*/ 	.byte	0x3f
	.zero		1


	//   ....[50]....
        /*0f1c*/ 	.word	0x000126f0
        /*0f20*/ 	.word	0x00000000
        /*0f24*/ 	.word	0x00000000
        /*0f28*/ 	.short	0x0101
        /*0f2a*/ 	.byte	0x3f
	.zero		1


	//   ....[51]....
        /*0f2c*/ 	.word	0x00015120
        /*0f30*/ 	.word	0x00000006
        /*0f34*/ 	.word	0x00022820
        /*0f38*/ 	.short	0x010a
        /*0f3a*/ 	.byte	0x3f
	.zero		1


	//   ....[52]....
        /*0f3c*/ 	.word	0x00015200
        /*0f40*/ 	.word	0x00000004
        /*0f44*/ 	.word	0x000228a0
        /*0f48*/ 	.short	0x010a
        /*0f4a*/ 	.byte	0x3f
	.zero		1


	//   ....[53]....
        /*0f4c*/ 	.word	0x00015450
        /*0f50*/ 	.word	0x00000004
        /*0f54*/ 	.word	0x000228c0
        /*0f58*/ 	.short	0x010a
        /*0f5a*/ 	.byte	0x3f
	.zero		1


	//   ....[54]....
        /*0f5c*/ 	.word	0x00015b10
        /*0f60*/ 	.word	0x00000005
        /*0f64*/ 	.word	0x000228a0
        /*0f68*/ 	.short	0x010a
        /*0f6a*/ 	.byte	0x3f
	.zero		1


	//   ....[55]....
        /*0f6c*/ 	.word	0x00015d50
        /*0f70*/ 	.word	0x00000005
        /*0f74*/ 	.word	0x000228c0
        /*0f78*/ 	.short	0x010a
        /*0f7a*/ 	.byte	0x3f
	.zero		1


	//   ....[56]....
        /*0f7c*/ 	.word	0x00016d70
        /*0f80*/ 	.word	0x00000000
        /*0f84*/ 	.word	0x00022840
        /*0f88*/ 	.short	0x010a
        /*0f8a*/ 	.byte	0x3f
	.zero		1


	//   ....[57]....
        /*0f8c*/ 	.word	0x00017b90
        /*0f90*/ 	.word	0x00000008
        /*0f94*/ 	.word	0x00022800
        /*0f98*/ 	.short	0x0107
        /*0f9a*/ 	.byte	0x3f
	.zero		1


	//   ....[58]....
        /*0f9c*/ 	.word	0x00017c90
        /*0fa0*/ 	.word	0x00000002
        /*0fa4*/ 	.word	0x00022800
        /*0fa8*/ 	.short	0x0101
        /*0faa*/ 	.byte	0x3f
	.zero		1


	//   ....[59]....
        /*0fac*/ 	.word	0x00017cb0
        /*0fb0*/ 	.word	0x00000002
        /*0fb4*/ 	.word	0x00022820
        /*0fb8*/ 	.short	0x010a
        /*0fba*/ 	.byte	0x3f
	.zero		1


	//   ....[60]....
        /*0fbc*/ 	.word	0x00017db0
        /*0fc0*/ 	.word	0x00000002
        /*0fc4*/ 	.word	0x00022860
        /*0fc8*/ 	.short	0x010a
        /*0fca*/ 	.byte	0x3f
	.zero		1


	//   ....[61]....
        /*0fcc*/ 	.word	0x000186a0
        /*0fd0*/ 	.word	0x00000002
        /*0fd4*/ 	.word	0x00022840
        /*0fd8*/ 	.short	0x010a
        /*0fda*/ 	.byte	0x3f
	.zero		1


	//   ....[62]....
        /*0fdc*/ 	.word	0x00018900
        /*0fe0*/ 	.word	0x00000002
        /*0fe4*/ 	.word	0x00022860
        /*0fe8*/ 	.short	0x010a
        /*0fea*/ 	.byte	0x3f
	.zero		1


	//   ....[63]....
        /*0fec*/ 	.word	0x00019180
        /*0ff0*/ 	.word	0x00000003
        /*0ff4*/ 	.word	0x00022840
        /*0ff8*/ 	.short	0x010a
        /*0ffa*/ 	.byte	0x3f
	.zero		1


	//   ....[64]....
        /*0ffc*/ 	.word	0x000193d0
        /*1000*/ 	.word	0x00000003
        /*1004*/ 	.word	0x00022860
        /*1008*/ 	.short	0x010a
        /*100a*/ 	.byte	0x3f
	.zero		1


	//   ....[65]....
        /*100c*/ 	.word	0x00019be0
        /*1010*/ 	.word	0x00000003
        /*1014*/ 	.word	0x00022840
        /*1018*/ 	.short	0x010a
        /*101a*/ 	.byte	0x3f
	.zero		1


	//   ....[66]....
        /*101c*/ 	.word	0x00019e40
        /*1020*/ 	.word	0x00000003
        /*1024*/ 	.word	0x00022860
        /*1028*/ 	.short	0x010a
        /*102a*/ 	.byte	0x3f
	.zero		1


	//   ....[67]....
        /*102c*/ 	.word	0x0001b2c0
        /*1030*/ 	.word	0x00000000
        /*1034*/ 	.word	0x00022820
        /*1038*/ 	.short	0x010a
        /*103a*/ 	.byte	0x3f
	.zero		1


	//   ....[68]....
        /*103c*/ 	.word	0x0001b470
        /*1040*/ 	.word	0x00000006
        /*1044*/ 	.word	0x00000000
        /*1048*/ 	.short	0x010a
        /*104a*/ 	.byte	0x3f
	.zero		1


	//   ....[69]....
        /*104c*/ 	.word	0x0001b4e0
        /*1050*/ 	.word	0x00000007
        /*1054*/ 	.word	0x00000000
        /*1058*/ 	.short	0x010a
        /*105a*/ 	.byte	0x3f
	.zero		1


	//   ....[70]....
        /*105c*/ 	.word	0x0001b550
        /*1060*/ 	.word	0x00000004
        /*1064*/ 	.word	0x00000000
        /*1068*/ 	.short	0x010a
        /*106a*/ 	.byte	0x3f
	.zero		1


	//   ....[71]....
        /*106c*/ 	.word	0x0001b580
        /*1070*/ 	.word	0x00000003
        /*1074*/ 	.word	0x00000000
        /*1078*/ 	.short	0x010a
        /*107a*/ 	.byte	0x3f
	.zero		1


	//   ....[72]....
        /*107c*/ 	.word	0x0001b5e0
        /*1080*/ 	.word	0x00000060
        /*1084*/ 	.word	0x00022890
        /*1088*/ 	.short	0x010a
        /*108a*/ 	.byte	0x3f
	.zero		1


	//   ....[73]....
        /*108c*/ 	.word	0x0001b630
        /*1090*/ 	.word	0x00000060
        /*1094*/ 	.word	0x00022890
        /*1098*/ 	.short	0x010a
        /*109a*/ 	.byte	0x3f
	.zero		1


	//   ....[74]....
        /*109c*/ 	.word	0x0001b680
        /*10a0*/ 	.word	0x00000060
        /*10a4*/ 	.word	0x00022890
        /*10a8*/ 	.short	0x010a
        /*10aa*/ 	.byte	0x3f
	.zero		1


	//   ....[75]....
        /*10ac*/ 	.word	0x0001b6d0
        /*10b0*/ 	.word	0x00000060
        /*10b4*/ 	.word	0x000228b0
        /*10b8*/ 	.short	0x010a
        /*10ba*/ 	.byte	0x3f
	.zero		1


	//   ....[76]....
        /*10bc*/ 	.word	0x0001bb90
        /*10c0*/ 	.word	0x00000012
        /*10c4*/ 	.word	0x00022800
        /*10c8*/ 	.short	0x010a
        /*10ca*/ 	.byte	0x3f
	.zero		1


	//   ....[77]....
        /*10cc*/ 	.word	0x0001c180
        /*10d0*/ 	.word	0x00000012
        /*10d4*/ 	.word	0x00022800
        /*10d8*/ 	.short	0x010a
        /*10da*/ 	.byte	0x3f
	.zero		1


	//   ....[78]....
        /*10dc*/ 	.word	0x0001c1d0
        /*10e0*/ 	.word	0x00000014
        /*10e4*/ 	.word	0x00022830
        /*10e8*/ 	.short	0x010a
        /*10ea*/ 	.byte	0x3f
	.zero		1


	//   ....[79]....
        /*10ec*/ 	.word	0x0001c220
        /*10f0*/ 	.word	0x00000014
        /*10f4*/ 	.word	0x00022850
        /*10f8*/ 	.short	0x010a
        /*10fa*/ 	.byte	0x3f
	.zero		1


	//   ....[80]....
        /*10fc*/ 	.word	0x0001c270
        /*1100*/ 	.word	0x000000d3
        /*1104*/ 	.word	0x00022830
        /*1108*/ 	.short	0x010a
        /*110a*/ 	.byte	0x3f
	.zero		1


	//   ....[81]....
        /*110c*/ 	.word	0x0001c2c0
        /*1110*/ 	.word	0x000000d3
        /*1114*/ 	.word	0x00022850
        /*1118*/ 	.short	0x010a
        /*111a*/ 	.byte	0x3f
	.zero		1


	//   ....[82]....
        /*111c*/ 	.word	0x0001c310
        /*1120*/ 	.word	0x00000014
        /*1124*/ 	.word	0x00022830
        /*1128*/ 	.short	0x010a
        /*112a*/ 	.byte	0x3f
	.zero		1


	//   ....[83]....
        /*112c*/ 	.word	0x0001c360
        /*1130*/ 	.word	0x00000014
        /*1134*/ 	.word	0x00022850
        /*1138*/ 	.short	0x010a
        /*113a*/ 	.byte	0x3f
	.zero		1


	//   ....[84]....
        /*113c*/ 	.word	0x0001c940
        /*1140*/ 	.word	0x00000005
        /*1144*/ 	.word	0x00022820
        /*1148*/ 	.short	0x010a
        /*114a*/ 	.byte	0x3f
	.zero		1


	//   ....[85]....
        /*114c*/ 	.word	0x0001c990
        /*1150*/ 	.word	0x00000004
        /*1154*/ 	.word	0x000228a0
        /*1158*/ 	.short	0x010a
        /*115a*/ 	.byte	0x3f
	.zero		1


	//   ....[86]....
        /*115c*/ 	.word	0x0001c9e0
        /*1160*/ 	.word	0x00000004
        /*1164*/ 	.word	0x000228c0
        /*1168*/ 	.short	0x010a
        /*116a*/ 	.byte	0x3f
	.zero		1


	//   ....[87]....
        /*116c*/ 	.word	0x0001ca30
        /*1170*/ 	.word	0x00000005
        /*1174*/ 	.word	0x000228a0
        /*1178*/ 	.short	0x010a
        /*117a*/ 	.byte	0x3f
	.zero		1


	//   ....[88]....
        /*117c*/ 	.word	0x0001ca80
        /*1180*/ 	.word	0x00000005
        /*1184*/ 	.word	0x000228c0
        /*1188*/ 	.short	0x010a
        /*118a*/ 	.byte	0x3f
	.zero		1


	//   ....[89]....
        /*118c*/ 	.word	0x0001cc20
        /*1190*/ 	.word	0x00000000
        /*1194*/ 	.word	0x00022840
        /*1198*/ 	.short	0x010a
        /*119a*/ 	.byte	0x3f
	.zero		1


	//   ....[90]....
        /*119c*/ 	.word	0x0001d720
        /*11a0*/ 	.word	0x00000002
        /*11a4*/ 	.word	0x00022820
        /*11a8*/ 	.short	0x010a
        /*11aa*/ 	.byte	0x3f
	.zero		1


	//   ....[91]....
        /*11ac*/ 	.word	0x0001d770
        /*11b0*/ 	.word	0x00000002
        /*11b4*/ 	.word	0x00022860
        /*11b8*/ 	.short	0x010a
        /*11ba*/ 	.byte	0x3f
	.zero		1


	//   ....[92]....
        /*11bc*/ 	.word	0x0001d7c0
        /*11c0*/ 	.word	0x00000002
        /*11c4*/ 	.word	0x00022840
        /*11c8*/ 	.short	0x010a
        /*11ca*/ 	.byte	0x3f
	.zero		1


	//   ....[93]....
        /*11cc*/ 	.word	0x0001d810
        /*11d0*/ 	.word	0x00000002
        /*11d4*/ 	.word	0x00022860
        /*11d8*/ 	.short	0x010a
        /*11da*/ 	.byte	0x3f
	.zero		1


	//   ....[94]....
        /*11dc*/ 	.word	0x0001d860
        /*11e0*/ 	.word	0x00000003
        /*11e4*/ 	.word	0x00022840
        /*11e8*/ 	.short	0x010a
        /*11ea*/ 	.byte	0x3f
	.zero		1


	//   ....[95]....
        /*11ec*/ 	.word	0x0001d8b0
        /*11f0*/ 	.word	0x00000003
        /*11f4*/ 	.word	0x00022860
        /*11f8*/ 	.short	0x010a
        /*11fa*/ 	.byte	0x3f
	.zero		1


	//   ....[96]....
        /*11fc*/ 	.word	0x0001d900
        /*1200*/ 	.word	0x00000003
        /*1204*/ 	.word	0x00022840
        /*1208*/ 	.short	0x010a
        /*120a*/ 	.byte	0x3f
	.zero		1


	//   ....[97]....
        /*120c*/ 	.word	0x0001d950
        /*1210*/ 	.word	0x00000003
        /*1214*/ 	.word	0x00022860
        /*1218*/ 	.short	0x010a
        /*121a*/ 	.byte	0x3f
	.zero		1


	//   ....[98]....
        /*121c*/ 	.word	0x0001e350
        /*1220*/ 	.word	0x00000000
        /*1224*/ 	.word	0x00022820
        /*1228*/ 	.short	0x010a
        /*122a*/ 	.byte	0x3f
	.zero		1


	//   ....[99]....
        /*122c*/ 	.word	0x0001e4f0
        /*1230*/ 	.word	0x00000006
        /*1234*/ 	.word	0x00000000
        /*1238*/ 	.short	0x010a
        /*123a*/ 	.byte	0x3f
	.zero		1


	//   ....[100]....
        /*123c*/ 	.word	0x0001e540
        /*1240*/ 	.word	0x00000007
        /*1244*/ 	.word	0x00000000
        /*1248*/ 	.short	0x010a
        /*124a*/ 	.byte	0x3f
	.zero		1


	//   ....[101]....
        /*124c*/ 	.word	0x0001e590
        /*1250*/ 	.word	0x00000004
        /*1254*/ 	.word	0x00000000
        /*1258*/ 	.short	0x010a
        /*125a*/ 	.byte	0x3f
	.zero		1


	//----- nvinfo : EIATTR_NUM_MBARRIERS
	.align		4
.L_1601:
        /*125c*/ 	.byte	0x03, 0x38
        /*125e*/ 	.short	0x0016


	//----- nvinfo : EIATTR_EXIT_INSTR_OFFSETS
	.align		4
        /*1260*/ 	.byte	0x04, 0x1c
        /*1262*/ 	.short	(.L_1603 - .L_1602)


	//   ....[0]....
.L_1602:
        /*1264*/ 	.word	0x0001b5d0


	//----- nvinfo : EIATTR_MAX_THREADS
	.align		4
.L_1603:
        /*1268*/ 	.byte	0x04, 0x05
        /*126a*/ 	.short	(.L_1605 - .L_1604)
.L_1604:
        /*126c*/ 	.word	0x00000180
        /*1270*/ 	.word	0x00000001
        /*1274*/ 	.word	0x00000001


	//----- nvinfo : EIATTR_CRS_STACK_SIZE
	.align		4
.L_1605:
        /*1278*/ 	.byte	0x04, 0x1e
        /*127a*/ 	.short	(.L_1607 - .L_1606)
.L_1606:
        /*127c*/ 	.word	0x00000000


	//----- nvinfo : EIATTR_CBANK_PARAM_SIZE
	.align		4
.L_1607:
        /*1280*/ 	.byte	0x03, 0x19
        /*1282*/ 	.short	0x0af0


	//----- nvinfo : EIATTR_PARAM_CBANK
	.align		4
        /*1284*/ 	.byte	0x04, 0x0a
        /*1286*/ 	.short	(.L_1609 - .L_1608)
	.align		4
.L_1608:
        /*1288*/ 	.word	index@(.nv.constant0._ZN7cutlass13device_kernelIN5flash11enable_sm90INS1_16FlashAttnFwdSm90INS1_25CollectiveMainloopFwdSm90ILi2EN4cute5tupleIJNS5_1CILi1EEES8_S8_EEENS6_IJNS7_ILi128EEENS7_ILi96EEENS7_ILi64EEEEEELi256ENS_6half_tEfNS_4arch4Sm90ELb1ELb0ELb1ELb1ELb0ELb1ELb0ELb1ELb0ELb1ELb0ELb0EEENS1_21CollectiveEpilogueFwdINS6_IJSA_NS7_ILi256EEESB_EEES9_SE_SG_Li256ELb1ELb1ELb0ELb0EEENS1_36VarlenDynamicPersistentTileSchedulerILi128ELi96ELi256ELi128ELb0ELb1ELb1ELb1ELb1ELb1EEEEEEEEEvNT_6ParamsE)
        /*128c*/ 	.short	0x0210
        /*128e*/ 	.short	0x0af0


	//----- nvinfo : EIATTR_SW_WAR
	.align		4
.L_1609:
        /*1290*/ 	.byte	0x04, 0x36
        /*1292*/ 	.short	(.L_1611 - .L_1610)
.L_1610:
        /*1294*/ 	.word	0x00000008
.L_1611:


//--------------------- .nv.info._ZN7cutlass13device_kernelIN5flash11enable_sm90INS1_16FlashAttnFwdSm90INS1_25CollectiveMainloopFwdSm90ILi2EN4cute5tupleIJNS5_1CILi1EEES8_S8_EEENS6_IJNS7_ILi128EEENS7_ILi96EEENS7_ILi64EEEEEELi256ENS_6half_tEfNS_4arch4Sm90ELb1ELb0ELb1ELb1ELb0ELb0ELb1ELb1ELb0ELb1ELb0ELb0EEENS1_21CollectiveEpilogueFwdINS6_IJSA_NS7_ILi256EEESB_EEES9_SE_SG_Li256ELb1ELb1ELb0ELb0EEENS1_36VarlenDynamicPersistentTileSchedulerILi128ELi96ELi256ELi128ELb0ELb1ELb1ELb1ELb1ELb1EEEEEEEEEvNT_6ParamsE --------------------------
	.section	.nv.info._ZN7cutlass13device_kernelIN5flash11enable_sm90INS1_16FlashAttnFwdSm90INS1_25CollectiveMainloopFwdSm90ILi2EN4cute5tupleIJNS5_1CILi1EEES8_S8_EEENS6_IJNS7_ILi128EEENS7_ILi96EEENS7_ILi64EEEEEELi256ENS_6half_tEfNS_4arch4Sm90ELb1ELb0ELb1ELb1ELb0ELb0ELb1ELb1ELb0ELb1ELb0ELb0EEENS1_21CollectiveEpilogueFwdINS6_IJSA_NS7_ILi256EEESB_EEES9_SE_SG_Li256ELb1ELb1ELb0ELb0EEENS1_36VarlenDynamicPersistentTileSchedulerILi128ELi96ELi256ELi128ELb0ELb1ELb1ELb1ELb1ELb1EEEEEEEEEvNT_6ParamsE,"",@"SHT_CUDA_INFO"
	.sectionflags	@""
	.align	4


	//----- nvinfo : EIATTR_CUDA_API_VERSION
	.align		4
        /*0000*/ 	.byte	0x04, 0x37
        /*0002*/ 	.short	(.L_1613 - .L_1612)
.L_1612:
        /*0004*/ 	.word	0x00000082


	//----- nvinfo : EIATTR_KPARAM_INFO
	.align		4
.L_1613:
        /*0008*/ 	.byte	0x04, 0x17
        /*000a*/ 	.short	(.L_1615 - .L_1614)
.L_1614:
        /*000c*/ 	.word	0x00000000
        /*0010*/ 	.short	0x0000
        /*0012*/ 	.short	0x0070
        /*0014*/ 	.byte	0x00, 0xf0, 0x01, 0x2e


	//----- nvinfo : EIATTR_SPARSE_MMA_MASK
	.align		4
.L_1615:
        /*0018*/ 	.byte	0x03, 0x50
        /*001a*/ 	.short	0x0000


	//----- nvinfo : EIATTR_MAXREG_COUNT
	.align		4
        /*001c*/ 	.byte	0x03, 0x1b
        /*001e*/ 	.short	0x00a8


	//----- nvinfo : EIATTR_NUM_BARRIERS
	.align		4
        /*0020*/ 	.byte	0x02, 0x4c
        /*0022*/ 	.byte	0x10
	.zero		1


	//----- nvinfo : EIATTR_EXTERNS
	.align		4
        /*0024*/ 	.byte	0x04, 0x0f
        /*0026*/ 	.short	(.L_1617 - .L_1616)


	//   ....[0]....
	.align		4
.L_1616:
        /*0028*/ 	.word	index@(__assertfail)


	//----- nvinfo : EIATTR_ANNOTATIONS
	.align		4
.L_1617:
        /*002c*/ 	.byte	0x04, 0x55
        /*002e*/ 	.short	(.L_1619 - .L_1618)


	//   ....[0]....
.L_1618:
        /* <DEDUP_REMOVED lines=97> */


	//----- nvinfo : EIATTR_MERCURY_ISA_VERSION
	.align		4
.L_1619:
        /*0630*/ 	.byte	0x03, 0x5f
        /*0632*/ 	.short	0x0101


	//----- nvinfo : EIATTR_UNUSED_LOAD_BYTE_OFFSET
	.align		4
        /*0634*/ 	.byte	0x04, 0x44
        /*0636*/ 	.short	(.L_1621 - .L_1620)


	//   ....[0]....
.L_1620:
        /*0638*/ 	.word	0x00000a80
        /*063c*/ 	.word	0x0000fff0


	//   ....[1]....
        /*0640*/ 	.word	0x0000ac50
        /*0644*/ 	.word	0x0000fff0


	//----- nvinfo : EIATTR_INT_WARP_WIDE_INSTR_OFFSETS
	.align		4
.L_1621:
        /*0648*/ 	.byte	0x04, 0x31
        /*064a*/ 	.short	(.L_1623 - .L_1622)


	//   ....[0]....
.L_1622:
        /*064c*/ 	.word	0x00000130


	//   ....[1]....
        /*0650*/ 	.word	0x00000170


	//   ....[2]....
        /*0654*/ 	.word	0x000001e0


	//   ....[3]....
        /*0658*/ 	.word	0x000001f0


	//   ....[4]....
        /*065c*/ 	.word	0x0000ee20


	//   ....[5]....
        /*0660*/ 	.word	0x0000eeb0


	//   ....[6]....
        /*0664*/ 	.word	0x00013a60


	//   ....[7]....
        /*0668*/ 	.word	0x00013af0


	//----- nvinfo : EIATTR_COOP_GROUP_MASK_REGIDS
	.align		4
.L_1623:
        /*066c*/ 	.byte	0x04, 0x29
        /*066e*/ 	.short	(.L_1625 - .L_1624)


	//   ....[0]....
.L_1624:
        /*0670*/ 	.word	0xffffffff


	//   ....[1]....
        /*0674*/ 	.word	0xffffffff


	//   ....[2]....
        /*0678*/ 	.word	0xffffffff


	//   ....[3]....
        /*067c*/ 	.word	0xffffffff


	//   ....[4]....
        /*0680*/ 	.word	0xffffffff


	//   ....[5]....
        /*0684*/ 	.word	0xffffffff


	//   ....[6]....
        /*0688*/ 	.word	0xffffffff


	//   ....[7]....
        /*068c*/ 	.word	0xffffffff


	//   ....[8]....
        /*0690*/ 	.word	0xffffffff


	//   ....[9]....
        /*0694*/ 	.word	0xffffffff


	//   ....[10]....
        /*0698*/ 	.word	0xffffffff


	//   ....[11]....
        /*069c*/ 	.word	0xffffffff


	//   ....[12]....
        /*06a0*/ 	.word	0xffffffff


	//   ....[13]....
        /*06a4*/ 	.word	0xffffffff


	//   ....[14]....
        /*06a8*/ 	.word	0xffffffff


	//   ....[15]....
        /*06ac*/ 	.word	0xffffffff


	//   ....[16]....
        /*06b0*/ 	.word	0xffffffff


	//   ....[17]....
        /*06b4*/ 	.word	0xffffffff


	//   ....[18]....
        /*06b8*/ 	.word	0xffffffff


	//   ....[19]....
        /*06bc*/ 	.word	0xffffffff


	//   ....[20]....
        /*06c0*/ 	.word	0xffffffff


	//   ....[21]....
        /*06c4*/ 	.word	0xffffffff


	//   ....[22]....
        /*06c8*/ 	.word	0xffffffff


	//   ....[23]....
        /*06cc*/ 	.word	0xffffffff


	//   ....[24]....
        /*06d0*/ 	.word	0xffffffff


	//   ....[25]....
        /*06d4*/ 	.word	0xffffffff


	//   ....[26]....
        /*06d8*/ 	.word	0xffffffff


	//   ....[27]....
        /*06dc*/ 	.word	0xffffffff


	//   ....[28]....
        /*06e0*/ 	.word	0xffffffff


	//   ....[29]....
        /*06e4*/ 	.word	0xffffffff


	//   ....[30]....
        /*06e8*/ 	.word	0xffffffff


	//   ....[31]....
        /*06ec*/ 	.word	0xffffffff


	//   ....[32]....
        /*06f0*/ 	.word	0xffffffff


	//   ....[33]....
        /*06f4*/ 	.word	0xffffffff


	//   ....[34]....
        /*06f8*/ 	.word	0xffffffff


	//   ....[35]....
        /*06fc*/ 	.word	0xffffffff


	//   ....[36]....
        /*0700*/ 	.word	0xffffffff


	//   ....[37]....
        /*0704*/ 	.word	0xffffffff


	//   ....[38]....
        /*0708*/ 	.word	0xffffffff


	//   ....[39]....
        /*070c*/ 	.word	0xffffffff


	//   ....[40]....
        /*0710*/ 	.word	0xffffffff


	//   ....[41]....
        /*0714*/ 	.word	0xffffffff


	//   ....[42]....
        /*0718*/ 	.word	0xffffffff


	//   ....[43]....
        /*071c*/ 	.word	0xffffffff


	//   ....[44]....
        /*0720*/ 	.word	0xffffffff


	//   ....[45]....
        /*0724*/ 	.word	0xffffffff


	//   ....[46]....
        /*0728*/ 	.word	0xffffffff


	//   ....[47]....
        /*072c*/ 	.word	0xffffffff


	//   ....[48]....
        /*0730*/ 	.word	0xffffffff


	//   ....[49]....
        /*0734*/ 	.word	0xffffffff


	//   ....[50]....
        /*0738*/ 	.word	0xffffffff


	//   ....[51]....
        /*073c*/ 	.word	0xffffffff


	//   ....[52]....
        /*0740*/ 	.word	0xffffffff


	//   ....[53]....
        /*0744*/ 	.word	0xffffffff


	//   ....[54]....
        /*0748*/ 	.word	0xffffffff


	//   ....[55]....
        /*074c*/ 	.word	0xffffffff


	//   ....[56]....
        /*0750*/ 	.word	0xffffffff


	//   ....[57]....
        /*0754*/ 	.word	0xffffffff


	//   ....[58]....
        /*0758*/ 	.word	0xffffffff


	//   ....[59]....
        /*075c*/ 	.word	0xffffffff


	//   ....[60]....
        /*0760*/ 	.word	0xffffffff


	//   ....[61]....
        /*0764*/ 	.word	0xffffffff


	//   ....[62]....
        /*0768*/ 	.word	0xffffffff


	//   ....[63]....
        /*076c*/ 	.word	0xffffffff


	//   ....[64]....
        /*0770*/ 	.word	0xffffffff


	//   ....[65]....
        /*0774*/ 	.word	0xffffffff


	//   ....[66]....
        /*0778*/ 	.word	0xffffffff


	//   ....[67]....
        /*077c*/ 	.word	0xffffffff


	//   ....[68]....
        /*0780*/ 	.word	0xffffffff


	//   ....[69]....
        /*0784*/ 	.word	0xffffffff


	//   ....[70]....
        /*0788*/ 	.word	0xffffffff


	//   ....[71]....
        /*078c*/ 	.word	0xffffffff


	//   ....[72]....
        /*0790*/ 	.word	0xffffffff


	//   ....[73]....
        /*0794*/ 	.word	0xffffffff


	//   ....[74]....
        /*0798*/ 	.word	0xffffffff


	//   ....[75]....
        /*079c*/ 	.word	0xffffffff


	//   ....[76]....
        /*07a0*/ 	.word	0xffffffff


	//   ....[77]....
        /*07a4*/ 	.word	0xffffffff


	//   ....[78]....
        /*07a8*/ 	.word	0xffffffff


	//   ....[79]....
        /*07ac*/ 	.word	0xffffffff


	//   ....[80]....
        /*07b0*/ 	.word	0xffffffff


	//   ....[81]....
        /*07b4*/ 	.word	0xffffffff


	//   ....[82]....
        /*07b8*/ 	.word	0xffffffff


	//   ....[83]....
        /*07bc*/ 	.word	0xffffffff


	//   ....[84]....
        /*07c0*/ 	.word	0xffffffff


	//   ....[85]....
        /*07c4*/ 	.word	0xffffffff


	//   ....[86]....
        /*07c8*/ 	.word	0xffffffff


	//   ....[87]....
        /*07cc*/ 	.word	0xffffffff


	//   ....[88]....
        /*07d0*/ 	.word	0xffffffff


	//   ....[89]....
        /*07d4*/ 	.word	0xffffffff


	//   ....[90]....
        /*07d8*/ 	.word	0xffffffff


	//   ....[91]....
        /*07dc*/ 	.word	0xffffffff


	//   ....[92]....
        /*07e0*/ 	.word	0xffffffff


	//   ....[93]....
        /*07e4*/ 	.word	0xffffffff


	//   ....[94]....
        /*07e8*/ 	.word	0xffffffff


	//   ....[95]....
        /*07ec*/ 	.word	0xffffffff


	//   ....[96]....
        /*07f0*/ 	.word	0xffffffff


	//   ....[97]....
        /*07f4*/ 	.word	0xffffffff


	//   ....[98]....
        /*07f8*/ 	.word	0xffffffff


	//   ....[99]....
        /*07fc*/ 	.word	0xffffffff


	//   ....[100]....
        /*0800*/ 	.word	0xffffffff


	//   ....[101]....
        /*0804*/ 	.word	0xffffffff


	//   ....[102]....
        /*0808*/ 	.word	0xffffffff


	//   ....[103]....
        /*080c*/ 	.word	0xffffffff


	//   ....[104]....
        /*0810*/ 	.word	0xffffffff


	//   ....[105]....
        /*0814*/ 	.word	0xffffffff


	//   ....[106]....
        /*0818*/ 	.word	0xffffffff


	//   ....[107]....
        /*081c*/ 	.word	0xffffffff


	//   ....[108]....
        /*0820*/ 	.word	0xffffffff


	//   ....[109]....
        /*0824*/ 	.word	0xffffffff


	//   ....[110]....
        /*0828*/ 	.word	0xffffffff


	//   ....[111]....
        /*082c*/ 	.word	0xffffffff


	//   ....[112]....
        /*0830*/ 	.word	0xffffffff


	//   ....[113]....
        /*0834*/ 	.word	0xffffffff


	//   ....[114]....
        /*0838*/ 	.word	0xffffffff


	//   ....[115]....
        /*083c*/ 	.word	0x0500000f


	//   ....[116]....
        /*0840*/ 	.word	0x0500000f


	//   ....[117]....
        /*0844*/ 	.word	0x0500000f


	//   ....[118]....
        /*0848*/ 	.word	0x0500000f


	//   ....[119]....
        /*084c*/ 	.word	0x0500000f


	//   ....[120]....
        /*0850*/ 	.word	0x0500000f


	//   ....[121]....
        /*0854*/ 	.word	0x0500000f


	//   ....[122]....
        /*0858*/ 	.word	0x0500000f


	//   ....[123]....
        /*085c*/ 	.word	0x0500000f


	//   ....[124]....
        /*0860*/ 	.word	0x0500000f


	//   ....[125]....
        /*0864*/ 	.word	0x0500000f


	//   ....[126]....
        /*0868*/ 	.word	0x0500000f


	//   ....[127]....
        /*086c*/ 	.word	0x0500000f


	//   ....[128]....
        /*0870*/ 	.word	0x0500000f


	//   ....[129]....
        /*0874*/ 	.word	0x0500000f


	//   ....[130]....
        /*0878*/ 	.word	0x0500000f


	//   ....[131]....
        /*087c*/ 	.word	0x0500000f


	//   ....[132]....
        /*0880*/ 	.word	0x0500000f


	//   ....[133]....
        /*0884*/ 	.word	0x0500000f


	//   ....[134]....
        /*0888*/ 	.word	0x0500000f


	//   ....[135]....
        /*088c*/ 	.word	0x0500000f


	//   ....[136]....
        /*0890*/ 	.word	0x0500000f


	//   ....[137]....
        /*0894*/ 	.word	0x0500000f


	//   ....[138]....
        /*0898*/ 	.word	0x0500000f


	//   ....[139]....
        /*089c*/ 	.word	0x0500000f


	//   ....[140]....
        /*08a0*/ 	.word	0x0500000f


	//   ....[141]....
        /*08a4*/ 	.word	0x0500000f


	//   ....[142]....
        /*08a8*/ 	.word	0x0500000f


	//   ....[143]....
        /*08ac*/ 	.word	0x0500000f


	//   ....[144]....
        /*08b0*/ 	.word	0x0500000f


	//   ....[145]....
        /*08b4*/ 	.word	0x0500000f


	//   ....[146]....
        /*08b8*/ 	.word	0x0500000f


	//   ....[147]....
        /*08bc*/ 	.word	0x0500000f


	//   ....[148]....
        /*08c0*/ 	.word	0x0500000f


	//   ....[149]....
        /*08c4*/ 	.word	0x0500000f


	//   ....[150]....
        /*08c8*/ 	.word	0x0500000f


	//   ....[151]....
        /*08cc*/ 	.word	0x0500000f


	//   ....[152]....
        /*08d0*/ 	.word	0x0500000f


	//   ....[153]....
        /*08d4*/ 	.word	0x0500000f


	//   ....[154]....
        /*08d8*/ 	.word	0x0500000f


	//   ....[155]....
        /*08dc*/ 	.word	0x0500000f


	//   ....[156]....
        /*08e0*/ 	.word	0x0500000f


	//   ....[157]....
        /*08e4*/ 	.word	0x0500000f


	//   ....[158]....
        /*08e8*/ 	.word	0x0500000f


	//   ....[159]....
        /*08ec*/ 	.word	0x0500000f


	//   ....[160]....
        /*08f0*/ 	.word	0x0500000f


	//   ....[161]....
        /*08f4*/ 	.word	0x0500000f


	//   ....[162]....
        /*08f8*/ 	.word	0x0500000f


	//   ....[163]....
        /*08fc*/ 	.word	0x0500000f


	//   ....[164]....
        /*0900*/ 	.word	0x0500000f


	//   ....[165]....
        /*0904*/ 	.word	0x0500000f


	//----- nvinfo : EIATTR_COOP_GROUP_INSTR_OFFSETS
	.align		4
.L_1625:
        /*0908*/ 	.byte	0x04, 0x28
        /*090a*/ 	.short	(.L_1627 - .L_1626)


	//   ....[0]....
.L_1626:
        /*090c*/ 	.word	0x00000070


	//   ....[1]....
        /*0910*/ 	.word	0x00000140


	//   ....[2]....
        /*0914*/ 	.word	0x00000190


	//   ....[3]....
        /*0918*/ 	.word	0x000003e0


	//   ....[4]....
        /*091c*/ 	.word	0x00000540


	//   ....[5]....
        /*0920*/ 	.word	0x00000660


	//   ....[6]....
        /*0924*/ 	.word	0x000007c0


	//   ....[7]....
        /*0928*/ 	.word	0x00001920


	//   ....[8]....
        /*092c*/ 	.word	0x00002590


	//   ....[9]....
        /*0930*/ 	.word	0x000025d0


	//   ....[10]....
        /*0934*/ 	.word	0x000039a0


	//   ....[11]....
        /*0938*/ 	.word	0x000039e0


	//   ....[12]....
        /*093c*/ 	.word	0x00003a00


	//   ....[13]....
        /*0940*/ 	.word	0x00003a20


	//   ....[14]....
        /*0944*/ 	.word	0x000053f0


	//   ....[15]....
        /*0948*/ 	.word	0x00005430


	//   ....[16]....
        /*094c*/ 	.word	0x00006160


	//   ....[17]....
        /*0950*/ 	.word	0x00006210


	//   ....[18]....
        /*0954*/ 	.word	0x00006230


	//   ....[19]....
        /*0958*/ 	.word	0x00006250


	//   ....[20]....
        /*095c*/ 	.word	0x00008ab0


	//   ....[21]....
        /*0960*/ 	.word	0x00008b50


	//   ....[22]....
        /*0964*/ 	.word	0x00008bb0


	//   ....[23]....
        /*0968*/ 	.word	0x00008d50


	//   ....[24]....
        /*096c*/ 	.word	0x0000a1b0


	//   ....[25]....
        /*0970*/ 	.word	0x0000a1f0


	//   ....[26]....
        /*0974*/ 	.word	0x0000a2a0


	//   ....[27]....
        /*0978*/ 	.word	0x0000a300


	//   ....[28]....
        /*097c*/ 	.word	0x0000bd80


	//   ....[29]....
        /*0980*/ 	.word	0x0000bdb0


	//   ....[30]....
        /*0984*/ 	.word	0x0000bdf0


	//   ....[31]....
        /*0988*/ 	.word	0x0000be20


	//   ....[32]....
        /*098c*/ 	.word	0x0000c660


	//   ....[33]....
        /*0990*/ 	.word	0x0000c6a0


	//   ....[34]....
        /*0994*/ 	.word	0x0000c7e0


	//   ....[35]....
        /*0998*/ 	.word	0x0000c800


	//   ....[36]....
        /*099c*/ 	.word	0x0000c940


	//   ....[37]....
        /*09a0*/ 	.word	0x0000c960


	//   ....[38]....
        /*09a4*/ 	.word	0x0000cab0


	//   ....[39]....
        /*09a8*/ 	.word	0x0000cad0


	//   ....[40]....
        /*09ac*/ 	.word	0x0000d4a0


	//   ....[41]....
        /*09b0*/ 	.word	0x0000d4c0


	//   ....[42]....
        /*09b4*/ 	.word	0x0000d600


	//   ....[43]....
        /*09b8*/ 	.word	0x0000d620


	//   ....[44]....
        /*09bc*/ 	.word	0x0000d760


	//   ....[45]....
        /*09c0*/ 	.word	0x0000d780


	//   ....[46]....
        /*09c4*/ 	.word	0x0000d8d0


	//   ....[47]....
        /*09c8*/ 	.word	0x0000d8f0


	//   ....[48]....
        /*09cc*/ 	.word	0x0000dac0


	//   ....[49]....
        /*09d0*/ 	.word	0x0000dca0


	//   ....[50]....
        /*09d4*/ 	.word	0x0000dcd0


	//   ....[51]....
        /*09d8*/ 	.word	0x0000dd00


	//   ....[52]....
        /*09dc*/ 	.word	0x0000dd30


	//   ....[53]....
        /*09e0*/ 	.word	0x0000dd60


	//   ....[54]....
        /*09e4*/ 	.word	0x0000dd90


	//   ....[55]....
        /*09e8*/ 	.word	0x0000df00


	//   ....[56]....
        /*09ec*/ 	.word	0x0000df30


	//   ....[57]....
        /*09f0*/ 	.word	0x0000df60


	//   ....[58]....
        /*09f4*/ 	.word	0x0000df90


	//   ....[59]....
        /*09f8*/ 	.word	0x0000dfc0


	//   ....[60]....
        /*09fc*/ 	.word	0x0000dff0


	//   ....[61]....
        /*0a00*/ 	.word	0x0000e090


	//   ....[62]....
        /*0a04*/ 	.word	0x0000e0f0


	//   ....[63]....
        /*0a08*/ 	.word	0x0000e180


	//   ....[64]....
        /*0a0c*/ 	.word	0x0000f420


	//   ....[65]....
        /*0a10*/ 	.word	0x0000ffb0


	//   ....[66]....
        /*0a14*/ 	.word	0x0000ffd0


	//   ....[67]....
        /*0a18*/ 	.word	0x00010000


	//   ....[68]....
        /*0a1c*/ 	.word	0x00010020


	//   ....[69]....
        /*0a20*/ 	.word	0x000100d0


	//   ....[70]....
        /*0a24*/ 	.word	0x00010160


	//   ....[71]....
        /*0a28*/ 	.word	0x00010190


	//   ....[72]....
        /*0a2c*/ 	.word	0x00010210


	//   ....[73]....
        /*0a30*/ 	.word	0x00010240


	//   ....[74]....
        /*0a34*/ 	.word	0x000102c0


	//   ....[75]....
        /*0a38*/ 	.word	0x000102f0


	//   ....[76]....
        /*0a3c*/ 	.word	0x00010370


	//   ....[77]....
        /*0a40*/ 	.word	0x000103a0


	//   ....[78]....
        /*0a44*/ 	.word	0x000103c0


	//   ....[79]....
        /*0a48*/ 	.word	0x00010410


	//   ....[80]....
        /*0a4c*/ 	.word	0x00010420


	//   ....[81]....
        /*0a50*/ 	.word	0x00010b80


	//   ....[82]....
        /*0a54*/ 	.word	0x00010be0


	//   ....[83]....
        /*0a58*/ 	.word	0x00010c90


	//   ....[84]....
        /*0a5c*/ 	.word	0x00010ca0


	//   ....[85]....
        /*0a60*/ 	.word	0x00010d30


	//   ....[86]....
        /*0a64*/ 	.word	0x00010d40


	//   ....[87]....
        /*0a68*/ 	.word	0x00010dd0


	//   ....[88]....
        /*0a6c*/ 	.word	0x00010de0


	//   ....[89]....
        /*0a70*/ 	.word	0x00010e50


	//   ....[90]....
        /*0a74*/ 	.word	0x00010e60


	//   ....[91]....
        /*0a78*/ 	.word	0x00010ee0


	//   ....[92]....
        /*0a7c*/ 	.word	0x00010ef0


	//   ....[93]....
        /*0a80*/ 	.word	0x00010f70


	//   ....[94]....
        /*0a84*/ 	.word	0x00010f80


	//   ....[95]....
        /*0a88*/ 	.word	0x00011000


	//   ....[96]....
        /*0a8c*/ 	.word	0x00011010


	//   ....[97]....
        /*0a90*/ 	.word	0x00013cf0


	//   ....[98]....
        /*0a94*/ 	.word	0x00013d50


	//   ....[99]....
        /*0a98*/ 	.word	0x00013d80


	//   ....[100]....
        /*0a9c*/ 	.word	0x00013d90


	//   ....[101]....
        /*0aa0*/ 	.word	0x00013dc0


	//   ....[102]....
        /*0aa4*/ 	.word	0x00013df0


	//   ....[103]....
        /*0aa8*/ 	.word	0x00013e20


	//   ....[104]....
        /*0aac*/ 	.word	0x00013e50


	//   ....[105]....
        /*0ab0*/ 	.word	0x00013fd0


	//   ....[106]....
        /*0ab4*/ 	.word	0x00014000


	//   ....[107]....
        /*0ab8*/ 	.word	0x00014030


	//   ....[108]....
        /*0abc*/ 	.word	0x00014060


	//   ....[109]....
        /*0ac0*/ 	.word	0x00014090


	//   ....[110]....
        /*0ac4*/ 	.word	0x000140c0


	//   ....[111]....
        /*0ac8*/ 	.word	0x00014180


	//   ....[112]....
        /*0acc*/ 	.word	0x000141a0


	//   ....[113]....
        /*0ad0*/ 	.word	0x00014210


	//   ....[114]....
        /*0ad4*/ 	.word	0x000148e0


	//   ....[115]....
        /*0ad8*/ 	.word	0x00014f00


	//   ....[116]....
        /*0adc*/ 	.word	0x00015080


	//   ....[117]....
        /*0ae0*/ 	.word	0x000150f0


	//   ....[118]....
        /*0ae4*/ 	.word	0x00015150


	//   ....[119]....
        /*0ae8*/ 	.word	0x000151b0


	//   ....[120]....
        /*0aec*/ 	.word	0x00015280


	//   ....[121]....
        /*0af0*/ 	.word	0x00015340


	//   ....[122]....
        /*0af4*/ 	.word	0x00015450


	//   ....[123]....
        /*0af8*/ 	.word	0x000154f0


	//   ....[124]....
        /*0afc*/ 	.word	0x000155c0


	//   ....[125]....
        /*0b00*/ 	.word	0x00015660


	//   ....[126]....
        /*0b04*/ 	.word	0x00015730


	//   ....[127]....
        /*0b08*/ 	.word	0x000157d0


	//   ....[128]....
        /*0b0c*/ 	.word	0x000158a0


	//   ....[129]....
        /*0b10*/ 	.word	0x00015940


	//   ....[130]....
        /*0b14*/ 	.word	0x000159f0


	//   ....[131]....
        /*0b18*/ 	.word	0x00015a90


	//   ....[132]....
        /*0b1c*/ 	.word	0x00015d20


	//   ....[133]....
        /*0b20*/ 	.word	0x00015df0


	//   ....[134]....
        /*0b24*/ 	.word	0x00015ed0


	//   ....[135]....
        /*0b28*/ 	.word	0x00015f40


	//   ....[136]....
        /*0b2c*/ 	.word	0x00016050


	//   ....[137]....
        /*0b30*/ 	.word	0x00016110


	//   ....[138]....
        /*0b34*/ 	.word	0x000161d0


	//   ....[139]....
        /*0b38*/ 	.word	0x00016290


	//   ....[140]....
        /*0b3c*/ 	.word	0x00016350


	//   ....[141]....
        /*0b40*/ 	.word	0x00016410


	//   ....[142]....
        /*0b44*/ 	.word	0x000164d0


	//   ....[143]....
        /*0b48*/ 	.word	0x00016580


	//   ....[144]....
        /*0b4c*/ 	.word	0x00016680


	//   ....[145]....
        /*0b50*/ 	.word	0x000166d0


	//   ....[146]....
        /*0b54*/ 	.word	0x00016730


	//   ....[147]....
        /*0b58*/ 	.word	0x00016810


	//   ....[148]....
        /*0b5c*/ 	.word	0x00016b40


	//   ....[149]....
        /*0b60*/ 	.word	0x00016be0


	//   ....[150]....
        /*0b64*/ 	.word	0x00016d00


	//   ....[151]....
        /*0b68*/ 	.word	0x00016d80


	//   ....[152]....
        /*0b6c*/ 	.word	0x00016e00


	//   ....[153]....
        /*0b70*/ 	.word	0x00016e80


	//   ....[154]....
        /*0b74*/ 	.word	0x00016f00


	//   ....[155]....
        /*0b78*/ 	.word	0x00016f90


	//   ....[156]....
        /*0b7c*/ 	.word	0x00017030


	//   ....[157]....
        /*0b80*/ 	.word	0x000170d0


	//   ....[158]....
        /*0b84*/ 	.word	0x00017150


	//   ....[159]....
        /*0b88*/ 	.word	0x000171d0


	//   ....[160]....
        /*0b8c*/ 	.word	0x00017250


	//   ....[161]....
        /*0b90*/ 	.word	0x000172e0


	//   ....[162]....
        /*0b94*/ 	.word	0x00017360


	//   ....[163]....
        /*0b98*/ 	.word	0x00017400


	//   ....[164]....
        /*0b9c*/ 	.word	0x00017490


	//   ....[165]....
        /*0ba0*/ 	.word	0x000175c0


	//----- nvinfo : EIATTR_REG_RECONFIG
	.align		4
.L_1627:
        /*0ba4*/ 	.byte	0x01, 0x54
	.zero		2


	//----- nvinfo : EIATTR_SYSCALL_OFFSETS
	.align		4
        /*0ba8*/ 	.byte	0x04, 0x46
        /*0baa*/ 	.short	(.L_1629 - .L_1628)


	//   ....[0]....
.L_1628:
        /*0bac*/ 	.word	0x00001b80


	//   ....[1]....
        /*0bb0*/ 	.word	0x0000f020


	//   ....[2]....
        /*0bb4*/ 	.word	0x0000f180


	//   ....[3]....
        /*0bb8*/ 	.word	0x0000f280


	//   ....[4]....
        /*0bbc*/ 	.word	0x0000fb90


	//   ....[5]....
        /*0bc0*/ 	.word	0x000107a0


	//----- nvinfo : EIATTR_MBARRIER_INSTR_OFFSETS
	.align		4
.L_1629:
        /*0bc4*/ 	.byte	0x04, 0x39
        /*0bc6*/ 	.short	(.L_1631 - .L_1630)


	//   ....[0]....
.L_1630:
        /*0bc8*/ 	.word	0x00000280
        /*0bcc*/ 	.word	0x000000ff
        /*0bd0*/ 	.word	0x00032400
        /*0bd4*/ 	.short	0x0100
        /*0bd6*/ 	.byte	0x08
	.zero		1


	//   ....[1]....
        /*0bd8*/ 	.word	0x00000290
        /*0bdc*/ 	.word	0x000000ff
        /*0be0*/ 	.word	0x00032410
        /*0be4*/ 	.short	0x0100
        /*0be6*/ 	.byte	0x08
	.zero		1


	//   ....[2]....
        /*0be8*/ 	.word	0x000002a0
        /*0bec*/ 	.word	0x000000ff
        /*0bf0*/ 	.word	0x00032420
        /*0bf4*/ 	.short	0x0100
        /*0bf6*/ 	.byte	0x08
	.zero		1


	//   ....[3]....
        /*0bf8*/ 	.word	0x00000390
        /*0bfc*/ 	.word	0x000000ff
        /*0c00*/ 	.word	0x00032430
        /*0c04*/ 	.short	0x0100
        /*0c06*/ 	.byte	0x08
	.zero		1


	//   ....[4]....
        /*0c08*/ 	.word	0x000003a0
        /*0c0c*/ 	.word	0x000000ff
        /*0c10*/ 	.word	0x00032440
        /*0c14*/ 	.short	0x0100
        /*0c16*/ 	.byte	0x08
	.zero		1


	//   ....[5]....
        /*0c18*/ 	.word	0x000003b0
        /*0c1c*/ 	.word	0x000000ff
        /*0c20*/ 	.word	0x00032438
        /*0c24*/ 	.short	0x0100
        /*0c26*/ 	.byte	0x08
	.zero		1


	//   ....[6]....
        /*0c28*/ 	.word	0x000003c0
        /*0c2c*/ 	.word	0x000000ff
        /*0c30*/ 	.word	0x00032448
        /*0c34*/ 	.short	0x0100
        /*0c36*/ 	.byte	0x08
	.zero		1


	//   ....[7]....
        /*0c38*/ 	.word	0x000004f0
        /*0c3c*/ 	.word	0x000000ff
        /*0c40*/ 	.word	0x00032450
        /*0c44*/ 	.short	0x0100
        /*0c46*/ 	.byte	0x08
	.zero		1


	//   ....[8]....
        /*0c48*/ 	.word	0x00000500
        /*0c4c*/ 	.word	0x000000ff
        /*0c50*/ 	.word	0x00032460
        /*0c54*/ 	.short	0x0100
        /*0c56*/ 	.byte	0x08
	.zero		1


	//   ....[9]....
        /*0c58*/ 	.word	0x00000510
        /*0c5c*/ 	.word	0x000000ff
        /*0c60*/ 	.word	0x00032458
        /*0c64*/ 	.short	0x0100
        /*0c66*/ 	.byte	0x08
	.zero		1


	//   ....[10]....
        /*0c68*/ 	.word	0x00000520
        /*0c6c*/ 	.word	0x000000ff
        /*0c70*/ 	.word	0x00032468
        /*0c74*/ 	.short	0x0100
        /*0c76*/ 	.byte	0x08
	.zero		1


	//   ....[11]....
        /*0c78*/ 	.word	0x00000610
        /*0c7c*/ 	.word	0x000000ff
        /*0c80*/ 	.word	0x00032470
        /*0c84*/ 	.short	0x0100
        /*0c86*/ 	.byte	0x06
	.zero		1


	//   ....[12]....
        /*0c88*/ 	.word	0x00000620
        /*0c8c*/ 	.word	0x000000ff
        /*0c90*/ 	.word	0x00032480
        /*0c94*/ 	.short	0x0100
        /*0c96*/ 	.byte	0x06
	.zero		1


	//   ....[13]....
        /*0c98*/ 	.word	0x00000630
        /*0c9c*/ 	.word	0x000000ff
        /*0ca0*/ 	.word	0x00032478
        /*0ca4*/ 	.short	0x0100
        /*0ca6*/ 	.byte	0x06
	.zero		1


	//   ....[14]....
        /*0ca8*/ 	.word	0x00000640
        /*0cac*/ 	.word	0x000000ff
        /*0cb0*/ 	.word	0x00032488
        /*0cb4*/ 	.short	0x0100
        /*0cb6*/ 	.byte	0x06
	.zero		1


	//   ....[15]....
        /*0cb8*/ 	.word	0x00000770
        /*0cbc*/ 	.word	0x000000ff
        /*0cc0*/ 	.word	0x00032490
        /*0cc4*/ 	.short	0x0100
        /*0cc6*/ 	.byte	0x08
	.zero		1


	//   ....[16]....
        /*0cc8*/ 	.word	0x00000780
        /*0ccc*/ 	.word	0x000000ff
        /*0cd0*/ 	.word	0x000324a0
        /*0cd4*/ 	.short	0x0100
        /*0cd6*/ 	.byte	0x08
	.zero		1


	//   ....[17]....
        /*0cd8*/ 	.word	0x00000790
        /*0cdc*/ 	.word	0x000000ff
        /*0ce0*/ 	.word	0x00032498
        /*0ce4*/ 	.short	0x0100
        /*0ce6*/ 	.byte	0x08
	.zero		1


	//   ....[18]....
        /*0ce8*/ 	.word	0x000007a0
        /*0cec*/ 	.word	0x000000ff
        /*0cf0*/ 	.word	0x000324a8
        /*0cf4*/ 	.short	0x0100
        /*0cf6*/ 	.byte	0x08
	.zero		1


	//   ....[19]....
        /*0cf8*/ 	.word	0x000008d0
        /*0cfc*/ 	.word	0x000000ff
        /*0d00*/ 	.word	0x000324b0
        /*0d04*/ 	.short	0x0100
        /*0d06*/ 	.byte	0x08
	.zero		1


	//   ....[20]....
        /*0d08*/ 	.word	0x000008e0
        /*0d0c*/ 	.word	0x000000ff
        /*0d10*/ 	.word	0x000324c0
        /*0d14*/ 	.short	0x0100
        /*0d16*/ 	.byte	0x08
	.zero		1


	//   ....[21]....
        /*0d18*/ 	.word	0x000008f0
        /*0d1c*/ 	.word	0x000000ff
        /*0d20*/ 	.word	0x000324b8
        /*0d24*/ 	.short	0x0100
        /*0d26*/ 	.byte	0x08
	.zero		1


	//   ....[22]....
        /*0d28*/ 	.word	0x00000900
        /*0d2c*/ 	.word	0x000000ff
        /*0d30*/ 	.word	0x000324c8
        /*0d34*/ 	.short	0x0100
        /*0d36*/ 	.byte	0x08
	.zero		1


	//   ....[23]....
        /*0d38*/ 	.word	0x00001c40
        /*0d3c*/ 	.word	0x00000005
        /*0d40*/ 	.word	0x00032400
        /*0d44*/ 	.short	0x010a
        /*0d46*/ 	.byte	0x3f
	.zero		1


	//   ....[24]....
        /*0d48*/ 	.word	0x00001d20
        /*0d4c*/ 	.word	0x00000000
        /*0d50*/ 	.word	0x00032430
        /*0d54*/ 	.short	0x010a
        /*0d56*/ 	.byte	0x3f
	.zero		1


	//   ....[25]....
        /*0d58*/ 	.word	0x00001d60
        /*0d5c*/ 	.word	0x00000000
        /*0d60*/ 	.word	0x00032430
        /*0d64*/ 	.short	0x010a
        /*0d66*/ 	.byte	0x3f
	.zero		1


	//   ....[26]....
        /*0d68*/ 	.word	0x00002060
        /*0d6c*/ 	.word	0x00000005
        /*0d70*/ 	.word	0x00032410
        /*0d74*/ 	.short	0x010a
        /*0d76*/ 	.byte	0x3f
	.zero		1


	//   ....[27]....
        /*0d78*/ 	.word	0x000020a0
        /*0d7c*/ 	.word	0x00000000
        /*0d80*/ 	.word	0x00032450
        /*0d84*/ 	.short	0x010a
        /*0d86*/ 	.byte	0x3f
	.zero		1


	//   ....[28]....
        /*0d88*/ 	.word	0x000020e0
        /*0d8c*/ 	.word	0x00000000
        /*0d90*/ 	.word	0x00032450
        /*0d94*/ 	.short	0x010a
        /*0d96*/ 	.byte	0x3f
	.zero		1


	//   ....[29]....
        /*0d98*/ 	.word	0x00003c80
        /*0d9c*/ 	.word	0x00000018
        /*0da0*/ 	.word	0x00000000
        /*0da4*/ 	.short	0x0101
        /*0da6*/ 	.byte	0x3f
	.zero		1


	//   ....[30]....
        /*0da8*/ 	.word	0x00004820
        /*0dac*/ 	.word	0x00000000
        /*0db0*/ 	.word	0x00000000
        /*0db4*/ 	.short	0x0101
        /*0db6*/ 	.byte	0x3f
	.zero		1


	//   ....[31]....
        /*0db8*/ 	.word	0x00004940
        /*0dbc*/ 	.word	0x000000ff
        /*0dc0*/ 	.word	0x00032430
        /*0dc4*/ 	.short	0x010a
        /*0dc6*/ 	.byte	0x04
	.zero		1


	//   ....[32]....
        /*0dc8*/ 	.word	0x00004980
        /*0dcc*/ 	.word	0x000000ff
        /*0dd0*/ 	.word	0x00032430
        /*0dd4*/ 	.short	0x010a
        /*0dd6*/ 	.byte	0x04
	.zero		1


	//   ....[33]....
        /*0dd8*/ 	.word	0x00004b90
        /*0ddc*/ 	.word	0x000000ff
        /*0de0*/ 	.word	0x00032450
        /*0de4*/ 	.short	0x010a
        /*0de6*/ 	.byte	0x04
	.zero		1


	//   ....[34]....
        /*0de8*/ 	.word	0x00004bd0
        /*0dec*/ 	.word	0x000000ff
        /*0df0*/ 	.word	0x00032450
        /*0df4*/ 	.short	0x010a
        /*0df6*/ 	.byte	0x04
	.zero		1


	//   ....[35]....
        /*0df8*/ 	.word	0x00006480
        /*0dfc*/ 	.word	0x00000099
        /*0e00*/ 	.word	0x00000000
        /*0e04*/ 	.short	0x0101
        /*0e06*/ 	.byte	0x3f
	.zero		1


	//   ....[36]....
        /*0e08*/ 	.word	0x00007870
        /*0e0c*/ 	.word	0x000000bb
        /*0e10*/ 	.word	0x00000000
        /*0e14*/ 	.short	0x0101
        /*0e16*/ 	.byte	0x3f
	.zero		1


	//   ....[37]....
        /*0e18*/ 	.word	0x000079a0
        /*0e1c*/ 	.word	0x000000ff
        /*0e20*/ 	.word	0x00032430
        /*0e24*/ 	.short	0x010a
        /*0e26*/ 	.byte	0x04
	.zero		1


	//   ....[38]....
        /*0e28*/ 	.word	0x000079e0
        /*0e2c*/ 	.word	0x000000ff
        /*0e30*/ 	.word	0x00032430
        /*0e34*/ 	.short	0x010a
        /*0e36*/ 	.byte	0x04
	.zero		1


	//   ....[39]....
        /*0e38*/ 	.word	0x00007bf0
        /*0e3c*/ 	.word	0x000000ff
        /*0e40*/ 	.word	0x00032450
        /*0e44*/ 	.short	0x010a
        /*0e46*/ 	.byte	0x04
	.zero		1


	//   ....[40]....
        /*0e48*/ 	.word	0x00007c30
        /*0e4c*/ 	.word	0x000000ff
        /*0e50*/ 	.word	0x00032450
        /*0e54*/ 	.short	0x010a
        /*0e56*/ 	.byte	0x04
	.zero		1


	//   ....[41]....
        /*0e58*/ 	.word	0x00008fe0
        /*0e5c*/ 	.word	0x00000098
        /*0e60*/ 	.word	0x00000000
        /*0e64*/ 	.short	0x0101
        /*0e66*/ 	.byte	0x3f
	.zero		1


	//   ....[42]....
        /*0e68*/ 	.word	0x0000a190
        /*0e6c*/ 	.word	0x000000d6
        /*0e70*/ 	.word	0x00000000
        /*0e74*/ 	.short	0x0101
        /*0e76*/ 	.byte	0x3f
	.zero		1


	//   ....[43]....
        /*0e78*/ 	.word	0x0000c690
        /*0e7c*/ 	.word	0x00000097
        /*0e80*/ 	.word	0x00000000
        /*0e84*/ 	.short	0x0101
        /*0e86*/ 	.byte	0x3f
	.zero		1


	//   ....[44]....
        /*0e88*/ 	.word	0x0000f6d0
        /*0e8c*/ 	.word	0x00000000
        /*0e90*/ 	.word	0x00032440
        /*0e94*/ 	.short	0x010a
        /*0e96*/ 	.byte	0x3f
	.zero		1


	//   ....[45]....
        /*0e98*/ 	.word	0x00010540
        /*0e9c*/ 	.word	0x00000008
        /*0ea0*/ 	.word	0x00032400
        /*0ea4*/ 	.short	0x0107
        /*0ea6*/ 	.byte	0x3f
	.zero		1


	//   ....[46]....
        /*0ea8*/ 	.word	0x000105e0
        /*0eac*/ 	.word	0x00000002
        /*0eb0*/ 	.word	0x00032400
        /*0eb4*/ 	.short	0x0101
        /*0eb6*/ 	.byte	0x3f
	.zero		1


	//   ....[47]....
        /*0eb8*/ 	.word	0x00011130
        /*0ebc*/ 	.word	0x00000007
        /*0ec0*/ 	.word	0x00032410
        /*0ec4*/ 	.short	0x0107
        /*0ec6*/ 	.byte	0x3f
	.zero		1


	//   ....[48]....
        /*0ec8*/ 	.word	0x00011230
        /*0ecc*/ 	.word	0x00000002
        /*0ed0*/ 	.word	0x00032410
        /*0ed4*/ 	.short	0x0101
        /*0ed6*/ 	.byte	0x3f
	.zero		1


	//   ....[49]....
        /*0ed8*/ 	.word	0x00011250
        /*0edc*/ 	.word	0x00000002
        /*0ee0*/ 	.word	0x00032420
        /*0ee4*/ 	.short	0x010a
        /*0ee6*/ 	.byte	0x3f
	.zero		1


	//   ....[50]....
        /*0ee8*/ 	.word	0x00011360
        /*0eec*/ 	.word	0x00000002
        /*0ef0*/ 	.word	0x00032460
        /*0ef4*/ 	.short	0x010a
        /*0ef6*/ 	.byte	0x3f
	.zero		1


	//   ....[51]....
        /*0ef8*/ 	.word	0x00011c40
        /*0efc*/ 	.word	0x00000003
        /*0f00*/ 	.word	0x00032440
        /*0f04*/ 	.short	0x010a
        /*0f06*/ 	.byte	0x3f
	.zero		1


	//   ....[52]....
        /*0f08*/ 	.word	0x00011ea0
        /*0f0c*/ 	.word	0x00000003
        /*0f10*/ 	.word	0x00032460
        /*0f14*/ 	.short	0x010a
        /*0f16*/ 	.byte	0x3f
	.zero		1


	//   ....[53]....
        /*0f18*/ 	.word	0x00012720
        /*0f1c*/ 	.word	0x00000004
        /*0f20*/ 	.word	0x00032440
        /*0f24*/ 	.short	0x010a
        /*0f26*/ 	.byte	0x3f
	.zero		1


	//   ....[54]....
        /*0f28*/ 	.word	0x00012970
        /*0f2c*/ 	.word	0x00000004
        /*0f30*/ 	.word	0x00032460
        /*0f34*/ 	.short	0x010a
        /*0f36*/ 	.byte	0x3f
	.zero		1


	//   ....[55]....
        /*0f38*/ 	.word	0x00013180
        /*0f3c*/ 	.word	0x00000004
        /*0f40*/ 	.word	0x00032440
        /*0f44*/ 	.short	0x010a
        /*0f46*/ 	.byte	0x3f
	.zero		1


	//   ....[56]....
        /*0f48*/ 	.word	0x000133e0
        /*0f4c*/ 	.word	0x00000004
        /*0f50*/ 	.word	0x00032460
        /*0f54*/ 	.short	0x010a
        /*0f56*/ 	.byte	0x3f
	.zero		1


	//   ....[57]....
        /*0f58*/ 	.word	0x00014860
        /*0f5c*/ 	.word	0x00000000
        /*0f60*/ 	.word	0x00032420
        /*0f64*/ 	.short	0x010a
        /*0f66*/ 	.byte	0x3f
	.zero		1


	//   ....[58]....
        /*0f68*/ 	.word	0x00014a40
        /*0f6c*/ 	.word	0x00000006
        /*0f70*/ 	.word	0x00000000
        /*0f74*/ 	.short	0x010a
        /*0f76*/ 	.byte	0x3f
	.zero		1


	//   ....[59]....
        /*0f78*/ 	.word	0x00014ab0
        /*0f7c*/ 	.word	0x00000007
        /*0f80*/ 	.word	0x00000000
        /*0f84*/ 	.short	0x010a
        /*0f86*/ 	.byte	0x3f
	.zero		1


	//   ....[60]....
        /*0f88*/ 	.word	0x00014b20
        /*0f8c*/ 	.word	0x00000004
        /*0f90*/ 	.word	0x00000000
        /*0f94*/ 	.short	0x010a
        /*0f96*/ 	.byte	0x3f
	.zero		1


	//   ....[61]....
        /*0f98*/ 	.word	0x00014b50
        /*0f9c*/ 	.word	0x00000003
        /*0fa0*/ 	.word	0x00000000
        /*0fa4*/ 	.short	0x010a
        /*0fa6*/ 	.byte	0x3f
	.zero		1


	//   ....[62]....
        /*0fa8*/ 	.word	0x00014bb0
        /*0fac*/ 	.word	0x00000005
        /*0fb0*/ 	.word	0x00032400
        /*0fb4*/ 	.short	0x010a
        /*0fb6*/ 	.byte	0x3f
	.zero		1


	//   ....[63]....
        /*0fb8*/ 	.word	0x00014c00
        /*0fbc*/ 	.word	0x00000000
        /*0fc0*/ 	.word	0x00032430
        /*0fc4*/ 	.short	0x010a
        /*0fc6*/ 	.byte	0x3f
	.zero		1


	//   ....[64]....
        /*0fc8*/ 	.word	0x00014c50
        /*0fcc*/ 	.word	0x00000005
        /*0fd0*/ 	.word	0x00032410
        /*0fd4*/ 	.short	0x010a
        /*0fd6*/ 	.byte	0x3f
	.zero		1


	//   ....[65]....
        /*0fd8*/ 	.word	0x00014ca0
        /*0fdc*/ 	.word	0x00000000
        /*0fe0*/ 	.word	0x00032450
        /*0fe4*/ 	.short	0x010a
        /*0fe6*/ 	.byte	0x3f
	.zero		1


	//   ....[66]....
        /*0fe8*/ 	.word	0x00014d00
        /*0fec*/ 	.word	0x00000098
        /*0ff0*/ 	.word	0x00032430
        /*0ff4*/ 	.short	0x010a
        /*0ff6*/ 	.byte	0x3f
	.zero		1


	//   ....[67]....
        /*0ff8*/ 	.word	0x00014d60
        /*0ffc*/ 	.word	0x000000d4
        /*1000*/ 	.word	0x00032450
        /*1004*/ 	.short	0x010a
        /*1006*/ 	.byte	0x3f
	.zero		1


	//   ....[68]....
        /*1008*/ 	.word	0x00014dc0
        /*100c*/ 	.word	0x00000098
        /*1010*/ 	.word	0x00032430
        /*1014*/ 	.short	0x010a
        /*1016*/ 	.byte	0x3f
	.zero		1


	//   ....[69]....
        /*1018*/ 	.word	0x00014e20
        /*101c*/ 	.word	0x000000ca
        /*1020*/ 	.word	0x00032450
        /*1024*/ 	.short	0x010a
        /*1026*/ 	.byte	0x3f
	.zero		1


	//   ....[70]....
        /*1028*/ 	.word	0x00014fc0
        /*102c*/ 	.word	0x00000000
        /*1030*/ 	.word	0x00032440
        /*1034*/ 	.short	0x010a
        /*1036*/ 	.byte	0x3f
	.zero		1


	//   ....[71]....
        /*1038*/ 	.word	0x00016860
        /*103c*/ 	.word	0x00000002
        /*1040*/ 	.word	0x00032420
        /*1044*/ 	.short	0x010a
        /*1046*/ 	.byte	0x3f
	.zero		1


	//   ....[72]....
        /*1048*/ 	.word	0x000168b0
        /*104c*/ 	.word	0x00000002
        /*1050*/ 	.word	0x00032460
        /*1054*/ 	.short	0x010a
        /*1056*/ 	.byte	0x3f
	.zero		1


	//   ....[73]....
        /*1058*/ 	.word	0x00016900
        /*105c*/ 	.word	0x00000003
        /*1060*/ 	.word	0x00032440
        /*1064*/ 	.short	0x010a
        /*1066*/ 	.byte	0x3f
	.zero		1


	//   ....[74]....
        /*1068*/ 	.word	0x00016950
        /*106c*/ 	.word	0x00000003
        /*1070*/ 	.word	0x00032460
        /*1074*/ 	.short	0x010a
        /*1076*/ 	.byte	0x3f
	.zero		1


	//   ....[75]....
        /*1078*/ 	.word	0x000169a0
        /*107c*/ 	.word	0x00000004
        /*1080*/ 	.word	0x00032440
        /*1084*/ 	.short	0x010a
        /*1086*/ 	.byte	0x3f
	.zero		1


	//   ....[76]....
        /*1088*/ 	.word	0x000169f0
        /*108c*/ 	.word	0x00000004
        /*1090*/ 	.word	0x00032460
        /*1094*/ 	.short	0x010a
        /*1096*/ 	.byte	0x3f
	.zero		1


	//   ....[77]....
        /*1098*/ 	.word	0x00016a40
        /*109c*/ 	.word	0x00000004
        /*10a0*/ 	.word	0x00032440
        /*10a4*/ 	.short	0x010a
        /*10a6*/ 	.byte	0x3f
	.zero		1


	//   ....[78]....
        /*10a8*/ 	.word	0x00016a90
        /*10ac*/ 	.word	0x00000004
        /*10b0*/ 	.word	0x00032460
        /*10b4*/ 	.short	0x010a
        /*10b6*/ 	.byte	0x3f
	.zero		1


	//   ....[79]....
        /*10b8*/ 	.word	0x000174e0
        /*10bc*/ 	.word	0x00000000
        /*10c0*/ 	.word	0x00032420
        /*10c4*/ 	.short	0x010a
        /*10c6*/ 	.byte	0x3f
	.zero		1


	//   ....[80]....
        /*10c8*/ 	.word	0x00017680
        /*10cc*/ 	.word	0x00000006
        /*10d0*/ 	.word	0x00000000
        /*10d4*/ 	.short	0x010a
        /*10d6*/ 	.byte	0x3f
	.zero		1


	//   ....[81]....
        /*10d8*/ 	.word	0x000176d0
        /*10dc*/ 	.word	0x00000007
        /*10e0*/ 	.word	0x00000000
        /*10e4*/ 	.short	0x010a
        /*10e6*/ 	.byte	0x3f
	.zero		1


	//   ....[82]....
        /*10e8*/ 	.word	0x00017720
        /*10ec*/ 	.word	0x00000004
        /*10f0*/ 	.word	0x00000000
        /*10f4*/ 	.short	0x010a
        /*10f6*/ 	.byte	0x3f
	.zero		1


	//----- nvinfo : EIATTR_NUM_MBARRIERS
	.align		4
.L_1631:
        /*10f8*/ 	.byte	0x03, 0x38
        /*10fa*/ 	.short	0x0017


	//----- nvinfo : EIATTR_EXIT_INSTR_OFFSETS
	.align		4
        /*10fc*/ 	.byte	0x04, 0x1c
        /*10fe*/ 	.short	(.L_1633 - .L_1632)


	//   ....[0]....
.L_1632:
        /*1100*/ 	.word	0x00000ac0


	//   ....[1]....
        /*1104*/ 	.word	0x0000da60


	//   ....[2]....
        /*1108*/ 	.word	0x00014ba0


	//----- nvinfo : EIATTR_MAX_THREADS
	.align		4
.L_1633:
        /*110c*/ 	.byte	0x04, 0x05
        /*110e*/ 	.short	(.L_1635 - .L_1634)
.L_1634:
        /*1110*/ 	.word	0x00000180
        /*1114*/ 	.word	0x00000001
        /*1118*/ 	.word	0x00000001


	//----- nvinfo : EIATTR_CRS_STACK_SIZE
	.align		4
.L_1635:
        /*111c*/ 	.byte	0x04, 0x1e
        /*111e*/ 	.short	(.L_1637 - .L_1636)
.L_1636:
        /*1120*/ 	.word	0x00000000


	//----- nvinfo : EIATTR_CBANK_PARAM_SIZE
	.align		4
.L_1637:
        /*1124*/ 	.byte	0x03, 0x19
        /*1126*/ 	.short	0x0bf0


	//----- nvinfo : EIATTR_PARAM_CBANK
	.align		4
        /*1128*/ 	.byte	0x04, 0x0a
        /*112a*/ 	.short	(.L_1639 - .L_1638)
	.align		4
.L_1638:
        /*112c*/ 	.word	index@(.nv.constant0._ZN7cutlass13device_kernelIN5flash11enable_sm90INS1_16FlashAttnFwdSm90INS1_25CollectiveMainloopFwdSm90ILi2EN4cute5tupleIJNS5_1CILi1EEES8_S8_EEENS6_IJNS7_ILi128EEENS7_ILi96EEENS7_ILi64EEEEEELi256ENS_6half_tEfNS_4arch4Sm90ELb1ELb0ELb1ELb1ELb0ELb0ELb1ELb1ELb0ELb1ELb0ELb0EEENS1_21CollectiveEpilogueFwdINS6_IJSA_NS7_ILi256EEESB_EEES9_SE_SG_Li256ELb1ELb1ELb0ELb0EEENS1_36VarlenDynamicPersistentTileSchedulerILi128ELi96ELi256ELi128ELb0ELb1ELb1ELb1ELb1ELb1EEEEEEEEEvNT_6ParamsE)
        /*1130*/ 	.short	0x0210
        /*1132*/ 	.short	0x0bf0


	//----- nvinfo : EIATTR_SW_WAR
	.align		4
.L_1639:
        /*1134*/ 	.byte	0x04, 0x36
        /*1136*/ 	.short	(.L_1641 - .L_1640)
.L_1640:
        /*1138*/ 	.word	0x00000008
.L_1641:


//--------------------- .nv.info._ZN7cutlass13device_kernelIN5flash11enable_sm90INS1_16FlashAttnFwdSm90INS1_25CollectiveMainloopFwdSm90ILi2EN4cute5tupleIJNS5_1CILi1EEES8_S8_EEENS6_IJNS7_ILi128EEENS7_ILi96EEENS7_ILi64EEEEEELi256ENS_6half_tEfNS_4arch4Sm90ELb1ELb0ELb1ELb1ELb0ELb1ELb1ELb1ELb0ELb1ELb0ELb0EEENS1_21CollectiveEpilogueFwdINS6_IJSA_NS7_ILi256EEESB_EEES9_SE_SG_Li256ELb1ELb1ELb0ELb0EEENS1_36VarlenDynamicPersistentTileSchedulerILi128ELi96ELi256ELi128ELb0ELb1ELb1ELb1ELb1ELb1EEEEEEEEEvNT_6ParamsE --------------------------
	.section	.nv.info._ZN7cutlass13device_kernelIN5flash11enable_sm90INS1_16FlashAttnFwdSm90INS1_25CollectiveMainloopFwdSm90ILi2EN4cute5tupleIJNS5_1CILi1EEES8_S8_EEENS6_IJNS7_ILi128EEENS7_ILi96EEENS7_ILi64EEEEEELi256ENS_6half_tEfNS_4arch4Sm90ELb1ELb0ELb1ELb1ELb0ELb1ELb1ELb1ELb0ELb1ELb0ELb0EEENS1_21CollectiveEpilogueFwdINS6_IJSA_NS7_ILi256EEESB_EEES9_SE_SG_Li256ELb1ELb1ELb0ELb0EEENS1_36VarlenDynamicPersistentTileSchedulerILi128ELi96ELi256ELi128ELb0ELb1ELb1ELb1ELb1ELb1EEEEEEEEEvNT_6ParamsE,"",@"SHT_CUDA_INFO"
	.sectionflags	@""
	.align	4


	//----- nvinfo : EIATTR_CUDA_API_VERSION
	.align		4
        /*0000*/ 	.byte	0x04, 0x37
        /*0002*/ 	.short	(.L_1643 - .L_1642)
.L_1642:
        /*0004*/ 	.word	0x00000082


	//----- nvinfo : EIATTR_KPARAM_INFO
	.align		4
.L_1643:
        /*0008*/ 	.byte	0x04, 0x17
        /*000a*/ 	.short	(.L_1645 - .L_1644)
.L_1644:
        /*000c*/ 	.word	0x00000000
        /*0010*/ 	.short	0x0000
        /*0012*/ 	.short	0x0070
        /*0014*/ 	.byte	0x00, 0xf0, 0x01, 0x2e


	//----- nvinfo : EIATTR_SPARSE_MMA_MASK
	.align		4
.L_1645:
        /*0018*/ 	.byte	0x03, 0x50
        /*001a*/ 	.short	0x0000


	//----- nvinfo : EIATTR_MAXREG_COUNT
	.align		4
        /*001c*/ 	.byte	0x03, 0x1b
        /*001e*/ 	.short	0x00a8


	//----- nvinfo : EIATTR_NUM_BARRIERS
	.align		4
        /*0020*/ 	.byte	0x02, 0x4c
        /*0022*/ 	.byte	0x10
	.zero		1


	//----- nvinfo : EIATTR_EXTERNS
	.align		4
        /*0024*/ 	.byte	0x04, 0x0f
        /*0026*/ 	.short	(.L_1647 - .L_1646)


	//   ....[0]....
	.align		4
.L_1646:
        /*0028*/ 	.word	index@(__assertfail)


	//----- nvinfo : EIATTR_ANNOTATIONS
	.align		4
.L_1647:
        /*002c*/ 	.byte	0x04, 0x55
        /*002e*/ 	.short	(.L_1649 - .L_1648)


	//   ....[0]....
.L_1648:
        /* <DEDUP_REMOVED lines=181> */


	//----- nvinfo : EIATTR_MERCURY_ISA_VERSION
	.align		4
.L_1649:
        /*0b70*/ 	.byte	0x03, 0x5f
        /*0b72*/ 	.short	0x0101


	//----- nvinfo : EIATTR_UNUSED_LOAD_BYTE_OFFSET
	.align		4
        /*0b74*/ 	.byte	0x04, 0x44
        /*0b76*/ 	.short	(.L_1651 - .L_1650)


	//   ....[0]....
.L_1650:
        /*0b78*/ 	.word	0x00000af0
        /*0b7c*/ 	.word	0x0000fff0


	//   ....[1]....
        /*0b80*/ 	.word	0x00013220
        /*0b84*/ 	.word	0x0000fff0


	//----- nvinfo : EIATTR_INT_WARP_WIDE_INSTR_OFFSETS
	.align		4
.L_1651:
        /*0b88*/ 	.byte	0x04, 0x31
        /*0b8a*/ 	.short	(.L_1653 - .L_1652)


	//   ....[0]....
.L_1652:
        /*0b8c*/ 	.word	0x00000180


	//   ....[1]....
        /*0b90*/ 	.word	0x000001c0


	//   ....[2]....
        /*0b94*/ 	.word	0x00000230


	//   ....[3]....
        /*0b98*/ 	.word	0x000002a0


	//   ....[4]....
        /*0b9c*/ 	.word	0x00018d80


	//   ....[5]....
        /*0ba0*/ 	.word	0x00018e10


	//   ....[6]....
        /*0ba4*/ 	.word	0x0001dae0


	//   ....[7]....
        /*0ba8*/ 	.word	0x0001db70


	//----- nvinfo : EIATTR_COOP_GROUP_MASK_REGIDS
	.align		4
.L_1653:
        /*0bac*/ 	.byte	0x04, 0x29
        /*0bae*/ 	.short	(.L_1655 - .L_1654)


	//   ....[0]....
.L_1654:
        /*0bb0*/ 	.word	0xffffffff


	//   ....[1]....
        /*0bb4*/ 	.word	0xffffffff


	//   ....[2]....
        /*0bb8*/ 	.word	0xffffffff


	//   ....[3]....
        /*0bbc*/ 	.word	0xffffffff


	//   ....[4]....
        /*0bc0*/ 	.word	0xffffffff


	//   ....[5]....
        /*0bc4*/ 	.word	0xffffffff


	//   ....[6]....
        /*0bc8*/ 	.word	0xffffffff


	//   ....[7]....
        /*0bcc*/ 	.word	0xffffffff


	//   ....[8]....
        /*0bd0*/ 	.word	0xffffffff


	//   ....[9]....
        /*0bd4*/ 	.word	0xffffffff


	//   ....[10]....
        /*0bd8*/ 	.word	0xffffffff


	//   ....[11]....
        /*0bdc*/ 	.word	0xffffffff


	//   ....[12]....
        /*0be0*/ 	.word	0xffffffff


	//   ....[13]....
        /*0be4*/ 	.word	0xffffffff


	//   ....[14]....
        /*0be8*/ 	.word	0xffffffff


	//   ....[15]....
        /*0bec*/ 	.word	0xffffffff


	//   ....[16]....
        /*0bf0*/ 	.word	0xffffffff


	//   ....[17]....
        /*0bf4*/ 	.word	0xffffffff


	//   ....[18]....
        /*0bf8*/ 	.word	0xffffffff


	//   ....[19]....
        /*0bfc*/ 	.word	0xffffffff


	//   ....[20]....
        /*0c00*/ 	.word	0xffffffff


	//   ....[21]....
        /*0c04*/ 	.word	0xffffffff


	//   ....[22]....
        /*0c08*/ 	.word	0xffffffff


	//   ....[23]....
        /*0c0c*/ 	.word	0xffffffff


	//   ....[24]....
        /*0c10*/ 	.word	0xffffffff


	//   ....[25]....
        /*0c14*/ 	.word	0xffffffff


	//   ....[26]....
        /*0c18*/ 	.word	0xffffffff


	//   ....[27]....
        /*0c1c*/ 	.word	0xffffffff


	//   ....[28]....
        /*0c20*/ 	.word	0xffffffff


	//   ....[29]....
        /*0c24*/ 	.word	0xffffffff


	//   ....[30]....
        /*0c28*/ 	.word	0xffffffff


	//   ....[31]....
        /*0c2c*/ 	.word	0xffffffff


	//   ....[32]....
        /*0c30*/ 	.word	0xffffffff


	//   ....[33]....
        /*0c34*/ 	.word	0xffffffff


	//   ....[34]....
        /*0c38*/ 	.word	0xffffffff


	//   ....[35]....
        /*0c3c*/ 	.word	0xffffffff


	//   ....[36]....
        /*0c40*/ 	.word	0xffffffff


	//   ....[37]....
        /*0c44*/ 	.word	0xffffffff


	//   ....[38]....
        /*0c48*/ 	.word	0xffffffff


	//   ....[39]....
        /*0c4c*/ 	.word	0xffffffff


	//   ....[40]....
        /*0c50*/ 	.word	0xffffffff


	//   ....[41]....
        /*0c54*/ 	.word	0xffffffff


	//   ....[42]....
        /*0c58*/ 	.word	0xffffffff


	//   ....[43]....
        /*0c5c*/ 	.word	0xffffffff


	//   ....[44]....
        /*0c60*/ 	.word	0xffffffff


	//   ....[45]....
        /*0c64*/ 	.word	0xffffffff


	//   ....[46]....
        /*0c68*/ 	.word	0xffffffff


	//   ....[47]....
        /*0c6c*/ 	.word	0xffffffff


	//   ....[48]....
        /*0c70*/ 	.word	0xffffffff


	//   ....[49]....
        /*0c74*/ 	.word	0xffffffff


	//   ....[50]....
        /*0c78*/ 	.word	0xffffffff


	//   ....[51]....
        /*0c7c*/ 	.word	0xffffffff


	//   ....[52]....
        /*0c80*/ 	.word	0xffffffff


	//   ....[53]....
        /*0c84*/ 	.word	0xffffffff


	//   ....[54]....
        /*0c88*/ 	.word	0xffffffff


	//   ....[55]....
        /*0c8c*/ 	.word	0xffffffff


	//   ....[56]....
        /*0c90*/ 	.word	0xffffffff


	//   ....[57]....
        /*0c94*/ 	.word	0xffffffff


	//   ....[58]....
        /*0c98*/ 	.word	0xffffffff


	//   ....[59]....
        /*0c9c*/ 	.word	0xffffffff


	//   ....[60]....
        /*0ca0*/ 	.word	0xffffffff


	//   ....[61]....
        /*0ca4*/ 	.word	0xffffffff


	//   ....[62]....
        /*0ca8*/ 	.word	0xffffffff


	//   ....[63]....
        /*0cac*/ 	.word	0xffffffff


	//   ....[64]....
        /*0cb0*/ 	.word	0xffffffff


	//   ....[65]....
        /*0cb4*/ 	.word	0xffffffff


	//   ....[66]....
        /*0cb8*/ 	.word	0xffffffff


	//   ....[67]....
        /*0cbc*/ 	.word	0xffffffff


	//   ....[68]....
        /*0cc0*/ 	.word	0xffffffff


	//   ....[69]....
        /*0cc4*/ 	.word	0xffffffff


	//   ....[70]....
        /*0cc8*/ 	.word	0xffffffff


	//   ....[71]....
        /*0ccc*/ 	.word	0xffffffff


	//   ....[72]....
        /*0cd0*/ 	.word	0xffffffff


	//   ....[73]....
        /*0cd4*/ 	.word	0xffffffff


	//   ....[74]....
        /*0cd8*/ 	.word	0xffffffff


	//   ....[75]....
        /*0cdc*/ 	.word	0xffffffff


	//   ....[76]....
        /*0ce0*/ 	.word	0xffffffff


	//   ....[77]....
        /*0ce4*/ 	.word	0xffffffff


	//   ....[78]....
        /*0ce8*/ 	.word	0xffffffff


	//   ....[79]....
        /*0cec*/ 	.word	0xffffffff


	//   ....[80]....
        /*0cf0*/ 	.word	0xffffffff


	//   ....[81]....
        /*0cf4*/ 	.word	0xffffffff


	//   ....[82]....
        /*0cf8*/ 	.word	0xffffffff


	//   ....[83]....
        /*0cfc*/ 	.word	0xffffffff


	//   ....[84]....
        /*0d00*/ 	.word	0xffffffff


	//   ....[85]....
        /*0d04*/ 	.word	0xffffffff


	//   ....[86]....
        /*0d08*/ 	.word	0xffffffff


	//   ....[87]....
        /*0d0c*/ 	.word	0xffffffff


	//   ....[88]....
        /*0d10*/ 	.word	0xffffffff


	//   ....[89]....
        /*0d14*/ 	.word	0xffffffff


	//   ....[90]....
        /*0d18*/ 	.word	0xffffffff


	//   ....[91]....
        /*0d1c*/ 	.word	0xffffffff


	//   ....[92]....
        /*0d20*/ 	.word	0xffffffff


	//   ....[93]....
        /*0d24*/ 	.word	0xffffffff


	//   ....[94]....
        /*0d28*/ 	.word	0xffffffff


	//   ....[95]....
        /*0d2c*/ 	.word	0xffffffff


	//   ....[96]....
        /*0d30*/ 	.word	0xffffffff


	//   ....[97]....
        /*0d34*/ 	.word	0xffffffff


	//   ....[98]....
        /*0d38*/ 	.word	0xffffffff


	//   ....[99]....
        /*0d3c*/ 	.word	0xffffffff


	//   ....[100]....
        /*0d40*/ 	.word	0xffffffff


	//   ....[101]....
        /*0d44*/ 	.word	0xffffffff


	//   ....[102]....
        /*0d48*/ 	.word	0xffffffff


	//   ....[103]....
        /*0d4c*/ 	.word	0xffffffff


	//   ....[104]....
        /*0d50*/ 	.word	0xffffffff


	//   ....[105]....
        /*0d54*/ 	.word	0xffffffff


	//   ....[106]....
        /*0d58*/ 	.word	0xffffffff


	//   ....[107]....
        /*0d5c*/ 	.word	0xffffffff


	//   ....[108]....
        /*0d60*/ 	.word	0xffffffff


	//   ....[109]....
        /*0d64*/ 	.word	0xffffffff


	//   ....[110]....
        /*0d68*/ 	.word	0xffffffff


	//   ....[111]....
        /*0d6c*/ 	.word	0xffffffff


	//   ....[112]....
        /*0d70*/ 	.word	0xffffffff


	//   ....[113]....
        /*0d74*/ 	.word	0xffffffff


	//   ....[114]....
        /*0d78*/ 	.word	0xffffffff


	//   ....[115]....
        /*0d7c*/ 	.word	0xffffffff


	//   ....[116]....
        /*0d80*/ 	.word	0xffffffff


	//   ....[117]....
        /*0d84*/ 	.word	0xffffffff


	//   ....[118]....
        /*0d88*/ 	.word	0xffffffff


	//   ....[119]....
        /*0d8c*/ 	.word	0xffffffff


	//   ....[120]....
        /*0d90*/ 	.word	0xffffffff


	//   ....[121]....
        /*0d94*/ 	.word	0xffffffff


	//   ....[122]....
        /*0d98*/ 	.word	0xffffffff


	//   ....[123]....
        /*0d9c*/ 	.word	0xffffffff


	//   ....[124]....
        /*0da0*/ 	.word	0xffffffff


	//   ....[125]....
        /*0da4*/ 	.word	0xffffffff


	//   ....[126]....
        /*0da8*/ 	.word	0xffffffff


	//   ....[127]....
        /*0dac*/ 	.word	0xffffffff


	//   ....[128]....
        /*0db0*/ 	.word	0xffffffff


	//   ....[129]....
        /*0db4*/ 	.word	0xffffffff


	//   ....[130]....
        /*0db8*/ 	.word	0xffffffff


	//   ....[131]....
        /*0dbc*/ 	.word	0xffffffff


	//   ....[132]....
        /*0dc0*/ 	.word	0x0500000f


	//   ....[133]....
        /*0dc4*/ 	.word	0x0500000f


	//   ....[134]....
        /*0dc8*/ 	.word	0x0500000f


	//   ....[135]....
        /*0dcc*/ 	.word	0x0500000f


	//   ....[136]....
        /*0dd0*/ 	.word	0x0500000f


	//   ....[137]....
        /*0dd4*/ 	.word	0x0500000f


	//   ....[138]....
        /*0dd8*/ 	.word	0x0500000f


	//   ....[139]....
        /*0ddc*/ 	.word	0x0500000f


	//   ....[140]....
        /*0de0*/ 	.word	0x0500000f


	//   ....[141]....
        /*0de4*/ 	.word	0x0500000f


	//   ....[142]....
        /*0de8*/ 	.word	0x0500000f


	//   ....[143]....
        /*0dec*/ 	.word	0x0500000f


	//   ....[144]....
        /*0df0*/ 	.word	0x0500000f


	//   ....[145]....
        /*0df4*/ 	.word	0x0500000f


	//   ....[146]....
        /*0df8*/ 	.word	0x0500000f


	//   ....[147]....
        /*0dfc*/ 	.word	0x0500000f


	//   ....[148]....
        /*0e00*/ 	.word	0x0500000f


	//   ....[149]....
        /*0e04*/ 	.word	0x0500000f


	//   ....[150]....
        /*0e08*/ 	.word	0x0500000f


	//   ....[151]....
        /*0e0c*/ 	.word	0x0500000f


	//   ....[152]....
        /*0e10*/ 	.word	0x0500000f


	//   ....[153]....
        /*0e14*/ 	.word	0x0500000f


	//   ....[154]....
        /*0e18*/ 	.word	0x0500000f


	//   ....[155]....
        /*0e1c*/ 	.word	0x0500000f


	//   ....[156]....
        /*0e20*/ 	.word	0x0500000f


	//   ....[157]....
        /*0e24*/ 	.word	0x0500000f


	//   ....[158]....
        /*0e28*/ 	.word	0x0500000f


	//   ....[159]....
        /*0e2c*/ 	.word	0x0500000f


	//   ....[160]....
        /*0e30*/ 	.word	0x0500000f


	//   ....[161]....
        /*0e34*/ 	.word	0x0500000f


	//   ....[162]....
        /*0e38*/ 	.word	0x0500000f


	//   ....[163]....
        /*0e3c*/ 	.word	0x0500000f


	//   ....[164]....
        /*0e40*/ 	.word	0x0500000f


	//   ....[165]....
        /*0e44*/ 	.word	0x0500000f


	//   ....[166]....
        /*0e48*/ 	.word	0x0500000f


	//   ....[167]....
        /*0e4c*/ 	.word	0x0500000f


	//   ....[168]....
        /*0e50*/ 	.word	0x0500000f


	//   ....[169]....
        /*0e54*/ 	.word	0x0500000f


	//   ....[170]....
        /*0e58*/ 	.word	0x0500000f


	//   ....[171]....
        /*0e5c*/ 	.word	0x0500000f


	//   ....[172]....
        /*0e60*/ 	.word	0x0500000f


	//   ....[173]....
        /*0e64*/ 	.word	0x0500000f


	//   ....[174]....
        /*0e68*/ 	.word	0x0500000f


	//   ....[175]....
        /*0e6c*/ 	.word	0x0500000f


	//   ....[176]....
        /*0e70*/ 	.word	0x0500000f


	//   ....[177]....
        /*0e74*/ 	.word	0x0500000f


	//   ....[178]....
        /*0e78*/ 	.word	0x0500000f


	//   ....[179]....
        /*0e7c*/ 	.word	0x0500000f


	//   ....[180]....
        /*0e80*/ 	.word	0x0500000f


	//   ....[181]....
        /*0e84*/ 	.word	0x0500000f


	//   ....[182]....
        /*0e88*/ 	.word	0x0500000f


	//   ....[183]....
        /*0e8c*/ 	.word	0x0500000f


	//   ....[184]....
        /*0e90*/ 	.word	0x0500000f


	//   ....[185]....
        /*0e94*/ 	.word	0x0500000f


	//   ....[186]....
        /*0e98*/ 	.word	0x0500000f


	//   ....[187]....
        /*0e9c*/ 	.word	0x0500000f


	//   ....[188]....
        /*0ea0*/ 	.word	0x0500000f


	//   ....[189]....
        /*0ea4*/ 	.word	0x0500000f


	//   ....[190]....
        /*0ea8*/ 	.word	0x0500000f


	//   ....[191]....
        /*0eac*/ 	.word	0x0500000f


	//   ....[192]....
        /*0eb0*/ 	.word	0x0500000f


	//   ....[193]....
        /*0eb4*/ 	.word	0x0500000f


	//   ....[194]....
        /*0eb8*/ 	.word	0x0500000f


	//   ....[195]....
        /*0ebc*/ 	.word	0x0500000f


	//   ....[196]....
        /*0ec0*/ 	.word	0x0500000f


	//   ....[197]....
        /*0ec4*/ 	.word	0x0500000f


	//   ....[198]....
        /*0ec8*/ 	.word	0x0500000f


	//   ....[199]....
        /*0ecc*/ 	.word	0x0500000f


	//   ....[200]....
        /*0ed0*/ 	.word	0x0500000f


	//   ....[201]....
        /*0ed4*/ 	.word	0x0500000f


	//   ....[202]....
        /*0ed8*/ 	.word	0x0500000f


	//   ....[203]....
        /*0edc*/ 	.word	0x0500000f


	//   ....[204]....
        /*0ee0*/ 	.word	0x0500000f


	//   ....[205]....
        /*0ee4*/ 	.word	0x0500000f


	//   ....[206]....
        /*0ee8*/ 	.word	0x0500000f


	//   ....[207]....
        /*0eec*/ 	.word	0x0500000f


	//   ....[208]....
        /*0ef0*/ 	.word	0x0500000f


	//----- nvinfo : EIATTR_COOP_GROUP_INSTR_OFFSETS
	.align		4
.L_1655:
        /*0ef4*/ 	.byte	0x04, 0x28
        /*0ef6*/ 	.short	(.L_1657 - .L_1656)


	//   ....[0]....
.L_1656:
        /*0ef8*/ 	.word	0x00000060


	//   ....[1]....
        /*0efc*/ 	.word	0x00000190


	//   ....[2]....
        /*0f00*/ 	.word	0x00000250


	//   ....[3]....
        /*0f04*/ 	.word	0x00000420


	//   ....[4]....
        /*0f08*/ 	.word	0x00000580


	//   ....[5]....
        /*0f0c*/ 	.word	0x000006a0


	//   ....[6]....
        /*0f10*/ 	.word	0x00000800


	//   ....[7]....
        /*0f14*/ 	.word	0x00006030


	//   ....[8]....
        /*0f18*/ 	.word	0x00006800


	//   ....[9]....
        /*0f1c*/ 	.word	0x00006810


	//   ....[10]....
        /*0f20*/ 	.word	0x00006820


	//   ....[11]....
        /*0f24*/ 	.word	0x00006830


	//   ....[12]....
        /*0f28*/ 	.word	0x00006b60


	//   ....[13]....
        /*0f2c*/ 	.word	0x00006b70


	//   ....[14]....
        /*0f30*/ 	.word	0x00006b80


	//   ....[15]....
        /*0f34*/ 	.word	0x00006b90


	//   ....[16]....
        /*0f38*/ 	.word	0x00007e60


	//   ....[17]....
        /*0f3c*/ 	.word	0x00007e70


	//   ....[18]....
        /*0f40*/ 	.word	0x00007e80


	//   ....[19]....
        /*0f44*/ 	.word	0x00007e90


	//   ....[20]....
        /*0f48*/ 	.word	0x00007f80


	//   ....[21]....
        /*0f4c*/ 	.word	0x00007f90


	//   ....[22]....
        /*0f50*/ 	.word	0x00008020


	//   ....[23]....
        /*0f54*/ 	.word	0x000080b0


	//   ....[24]....
        /*0f58*/ 	.word	0x0000a420


	//   ....[25]....
        /*0f5c*/ 	.word	0x0000ac10


	//   ....[26]....
        /*0f60*/ 	.word	0x0000ac30


	//   ....[27]....
        /*0f64*/ 	.word	0x0000ad40


	//   ....[28]....
        /*0f68*/ 	.word	0x0000b410


	//   ....[29]....
        /*0f6c*/ 	.word	0x0000b430


	//   ....[30]....
        /*0f70*/ 	.word	0x0000d2c0


	//   ....[31]....
        /*0f74*/ 	.word	0x0000d420


	//   ....[32]....
        /*0f78*/ 	.word	0x0000dee0


	//   ....[33]....
        /*0f7c*/ 	.word	0x0000df00


	//   ....[34]....
        /*0f80*/ 	.word	0x0000e410


	//   ....[35]....
        /*0f84*/ 	.word	0x0000e430


	//   ....[36]....
        /*0f88*/ 	.word	0x00010bc0


	//   ....[37]....
        /*0f8c*/ 	.word	0x00010c30


	//   ....[38]....
        /*0f90*/ 	.word	0x000112d0


	//   ....[39]....
        /*0f94*/ 	.word	0x000112f0


	//   ....[40]....
        /*0f98*/ 	.word	0x00012790


	//   ....[41]....
        /*0f9c*/ 	.word	0x000127e0


	//   ....[42]....
        /*0fa0*/ 	.word	0x00012840


	//   ....[43]....
        /*0fa4*/ 	.word	0x00012860


	//   ....[44]....
        /*0fa8*/ 	.word	0x000143d0


	//   ....[45]....
        /*0fac*/ 	.word	0x00014410


	//   ....[46]....
        /*0fb0*/ 	.word	0x00014450


	//   ....[47]....
        /*0fb4*/ 	.word	0x00014490


	//   ....[48]....
        /*0fb8*/ 	.word	0x00014d20


	//   ....[49]....
        /*0fbc*/ 	.word	0x00014d70


	//   ....[50]....
        /*0fc0*/ 	.word	0x00014eb0


	//   ....[51]....
        /*0fc4*/ 	.word	0x00014ed0


	//   ....[52]....
        /*0fc8*/ 	.word	0x00015010


	//   ....[53]....
        /*0fcc*/ 	.word	0x00015030


	//   ....[54]....
        /*0fd0*/ 	.word	0x00015180


	//   ....[55]....
        /*0fd4*/ 	.word	0x000151a0


	//   ....[56]....
        /*0fd8*/ 	.word	0x00015ab0


	//   ....[57]....
        /*0fdc*/ 	.word	0x00015ac0


	//   ....[58]....
        /*0fe0*/ 	.word	0x00015ce0


	//   ....[59]....
        /*0fe4*/ 	.word	0x00015cf0


	//   ....[60]....
        /*0fe8*/ 	.word	0x00015f00


	//   ....[61]....
        /*0fec*/ 	.word	0x00015f10


	//   ....[62]....
        /*0ff0*/ 	.word	0x00016120


	//   ....[63]....
        /*0ff4*/ 	.word	0x00016130


	//   ....[64]....
        /*0ff8*/ 	.word	0x000163a0


	//   ....[65]....
        /*0ffc*/ 	.word	0x00016580


	//   ....[66]....
        /*1000*/ 	.word	0x000165b0


	//   ....[67]....
        /*1004*/ 	.word	0x000165e0


	//   ....[68]....
        /*1008*/ 	.word	0x00016610


	//   ....[69]....
        /*100c*/ 	.word	0x00016640


	//   ....[70]....
        /*1010*/ 	.word	0x00016670


	//   ....[71]....
        /*1014*/ 	.word	0x000167e0


	//   ....[72]....
        /*1018*/ 	.word	0x00016810


	//   ....[73]....
        /*101c*/ 	.word	0x00016840


	//   ....[74]....
        /*1020*/ 	.word	0x00016870


	//   ....[75]....
        /*1024*/ 	.word	0x000168a0


	//   ....[76]....
        /*1028*/ 	.word	0x000168d0


	//   ....[77]....
        /*102c*/ 	.word	0x00016970


	//   ....[78]....
        /*1030*/ 	.word	0x000169d0


	//   ....[79]....
        /*1034*/ 	.word	0x00016a60


	//   ....[80]....
        /*1038*/ 	.word	0x000178e0


	//   ....[81]....
        /*103c*/ 	.word	0x00019380


	//   ....[82]....
        /*1040*/ 	.word	0x00019f10


	//   ....[83]....
        /*1044*/ 	.word	0x00019f30


	//   ....[84]....
        /*1048*/ 	.word	0x00019f60


	//   ....[85]....
        /*104c*/ 	.word	0x00019f80


	//   ....[86]....
        /*1050*/ 	.word	0x0001a030


	//   ....[87]....
        /*1054*/ 	.word	0x0001a0c0


	//   ....[88]....
        /*1058*/ 	.word	0x0001a0f0


	//   ....[89]....
        /*105c*/ 	.word	0x0001a170


	//   ....[90]....
        /*1060*/ 	.word	0x0001a1a0


	//   ....[91]....
        /*1064*/ 	.word	0x0001a220


	//   ....[92]....
        /*1068*/ 	.word	0x0001a250


	//   ....[93]....
        /*106c*/ 	.word	0x0001a2d0


	//   ....[94]....
        /*1070*/ 	.word	0x0001a300


	//   ....[95]....
        /*1074*/ 	.word	0x0001a360


	//   ....[96]....
        /*1078*/ 	.word	0x0001a370


	//   ....[97]....
        /*107c*/ 	.word	0x0001a3e0


	//   ....[98]....
        /*1080*/ 	.word	0x0001ab00


	//   ....[99]....
        /*1084*/ 	.word	0x0001ab20


	//   ....[100]....
        /*1088*/ 	.word	0x0001ab40


	//   ....[101]....
        /*108c*/ 	.word	0x0001abf0


	//   ....[102]....
        /*1090*/ 	.word	0x0001acb0


	//   ....[103]....
        /*1094*/ 	.word	0x0001acc0


	//   ....[104]....
        /*1098*/ 	.word	0x0001ad80


	//   ....[105]....
        /*109c*/ 	.word	0x0001ad90


	//   ....[106]....
        /*10a0*/ 	.word	0x0001ae30


	//   ....[107]....
        /*10a4*/ 	.word	0x0001ae40


	//   ....[108]....
        /*10a8*/ 	.word	0x0001aef0


	//   ....[109]....
        /*10ac*/ 	.word	0x0001af00


	//   ....[110]....
        /*10b0*/ 	.word	0x0001afb0


	//   ....[111]....
        /*10b4*/ 	.word	0x0001afc0


	//   ....[112]....
        /*10b8*/ 	.word	0x0001b030


	//   ....[113]....
        /*10bc*/ 	.word	0x0001b080


	//   ....[114]....
        /*10c0*/ 	.word	0x0001dd70


	//   ....[115]....
        /*10c4*/ 	.word	0x0001dda0


	//   ....[116]....
        /*10c8*/ 	.word	0x0001dde0


	//   ....[117]....
        /*10cc*/ 	.word	0x0001de10


	//   ....[118]....
        /*10d0*/ 	.word	0x0001de40


	//   ....[119]....
        /*10d4*/ 	.word	0x0001de70


	//   ....[120]....
        /*10d8*/ 	.word	0x0001dea0


	//   ....[121]....
        /*10dc*/ 	.word	0x0001ded0


	//   ....[122]....
        /*10e0*/ 	.word	0x0001e050


	//   ....[123]....
        /*10e4*/ 	.word	0x0001e080


	//   ....[124]....
        /*10e8*/ 	.word	0x0001e0b0


	//   ....[125]....
        /*10ec*/ 	.word	0x0001e0e0


	//   ....[126]....
        /*10f0*/ 	.word	0x0001e110


	//   ....[127]....
        /*10f4*/ 	.word	0x0001e140


	//   ....[128]....
        /*10f8*/ 	.word	0x0001e200


	//   ....[129]....
        /*10fc*/ 	.word	0x0001e220


	//   ....[130]....
        /*1100*/ 	.word	0x0001e290


	//   ....[131]....
        /*1104*/ 	.word	0x0001e950


	//   ....[132]....
        /*1108*/ 	.word	0x0001ede0


	//   ....[133]....
        /*110c*/ 	.word	0x0001ee80


	//   ....[134]....
        /*1110*/ 	.word	0x0001ef10


	//   ....[135]....
        /*1114*/ 	.word	0x0001ef60


	//   ....[136]....
        /*1118*/ 	.word	0x0001efb0


	//   ....[137]....
        /*111c*/ 	.word	0x0001f040


	//   ....[138]....
        /*1120*/ 	.word	0x0001f0d0


	//   ....[139]....
        /*1124*/ 	.word	0x0001f120


	//   ....[140]....
        /*1128*/ 	.word	0x0001f170


	//   ....[141]....
        /*112c*/ 	.word	0x0001f260


	//   ....[142]....
        /*1130*/ 	.word	0x0001f310


	//   ....[143]....
        /*1134*/ 	.word	0x0001f360


	//   ....[144]....
        /*1138*/ 	.word	0x0001f3b0


	//   ....[145]....
        /*113c*/ 	.word	0x0001f4e0


	//   ....[146]....
        /*1140*/ 	.word	0x0001f5b0


	//   ....[147]....
        /*1144*/ 	.word	0x0001f700


	//   ....[148]....
        /*1148*/ 	.word	0x0001f750


	//   ....[149]....
        /*114c*/ 	.word	0x0001fa80


	//   ....[150]....
        /*1150*/ 	.word	0x0001fad0


	//   ....[151]....
        /*1154*/ 	.word	0x0001fb60


	//   ....[152]....
        /*1158*/ 	.word	0x0001fbf0


	//   ....[153]....
        /*115c*/ 	.word	0x0001fc80


	//   ....[154]....
        /*1160*/ 	.word	0x0001fd10


	//   ....[155]....
        /*1164*/ 	.word	0x0001fda0


	//   ....[156]....
        /*1168*/ 	.word	0x0001fe30


	//   ....[157]....
        /*116c*/ 	.word	0x0001fef0


	//   ....[158]....
        /*1170*/ 	.word	0x000201e0


	//   ....[159]....
        /*1174*/ 	.word	0x00020360


	//   ....[160]....
        /*1178*/ 	.word	0x000203d0


	//   ....[161]....
        /*117c*/ 	.word	0x00020430


	//   ....[162]....
        /*1180*/ 	.word	0x00020490


	//   ....[163]....
        /*1184*/ 	.word	0x00020560


	//   ....[164]....
        /*1188*/ 	.word	0x00020620


	//   ....[165]....
        /*118c*/ 	.word	0x00020730


	//   ....[166]....
        /*1190*/ 	.word	0x000207d0


	//   ....[167]....
        /*1194*/ 	.word	0x000208a0


	//   ....[168]....
        /*1198*/ 	.word	0x00020940


	//   ....[169]....
        /*119c*/ 	.word	0x00020a10


	//   ....[170]....
        /*11a0*/ 	.word	0x00020b10


	//   ....[171]....
        /*11a4*/ 	.word	0x00020b80


	//   ....[172]....
        /*11a8*/ 	.word	0x00020c20


	//   ....[173]....
        /*11ac*/ 	.word	0x00020cd0


	//   ....[174]....
        /*11b0*/ 	.word	0x00020db0


	//   ....[175]....
        /*11b4*/ 	.word	0x00021000


	//   ....[176]....
        /*11b8*/ 	.word	0x000210c0


	//   ....[177]....
        /*11bc*/ 	.word	0x000211a0


	//   ....[178]....
        /*11c0*/ 	.word	0x00021210


	//   ....[179]....
        /*11c4*/ 	.word	0x00021320


	//   ....[180]....
        /*11c8*/ 	.word	0x00021410


	//   ....[181]....
        /*11cc*/ 	.word	0x000214a0


	//   ....[182]....
        /*11d0*/ 	.word	0x00021590


	//   ....[183]....
        /*11d4*/ 	.word	0x00021620


	//   ....[184]....
        /*11d8*/ 	.word	0x00021710


	//   ....[185]....
        /*11dc*/ 	.word	0x000217a0


	//   ....[186]....
        /*11e0*/ 	.word	0x00021880


	//   ....[187]....
        /*11e4*/ 	.word	0x000219b0


	//   ....[188]....
        /*11e8*/ 	.word	0x00021a00


	//   ....[189]....
        /*11ec*/ 	.word	0x00021a60


	//   ....[190]....
        /*11f0*/ 	.word	0x00021b00


	//   ....[191]....
        /*11f4*/ 	.word	0x00021ea0


	//   ....[192]....
        /*11f8*/ 	.word	0x00021f40


	//   ....[193]....
        /*11fc*/ 	.word	0x00022060


	//   ....[194]....
        /*1200*/ 	.word	0x000220e0


	//   ....[195]....
        /*1204*/ 	.word	0x00022160


	//   ....[196]....
        /*1208*/ 	.word	0x000221e0


	//   ....[197]....
        /*120c*/ 	.word	0x00022260


	//   ....[198]....
        /*1210*/ 	.word	0x000222f0


	//   ....[199]....
        /*1214*/ 	.word	0x00022390


	//   ....[200]....
        /*1218*/ 	.word	0x00022440


	//   ....[201]....
        /*121c*/ 	.word	0x000224c0


	//   ....[202]....
        /*1220*/ 	.word	0x00022540


	//   ....[203]....
        /*1224*/ 	.word	0x000225c0


	//   ....[204]....
        /*1228*/ 	.word	0x00022650


	//   ....[205]....
        /*122c*/ 	.word	0x000226d0


	//   ....[206]....
        /*1230*/ 	.word	0x00022770


	//   ....[207]....
        /*1234*/ 	.word	0x00022800


	//   ....[208]....
        /*1238*/ 	.word	0x00022930


	//----- nvinfo : EIATTR_REG_RECONFIG
	.align		4
.L_1657:
        /*123c*/ 	.byte	0x01, 0x54
	.zero		2


	//----- nvinfo : EIATTR_SYSCALL_OFFSETS
	.align		4
        /*1240*/ 	.byte	0x04, 0x46
        /*1242*/ 	.short	(.L_1659 - .L_1658)


	//   ....[0]....
.L_1658:
        /*1244*/ 	.word	0x00001a50


	//   ....[1]....
        /*1248*/ 	.word	0x00001ba0


	//   ....[2]....
        /*124c*/ 	.word	0x00006220


	//   ....[3]....
        /*1250*/ 	.word	0x00006540


	//   ....[4]....
        /*1254*/ 	.word	0x00018f80


	//   ....[5]....
        /*1258*/ 	.word	0x000190e0


	//   ....[6]....
        /*125c*/ 	.word	0x000191e0


	//   ....[7]....
        /*1260*/ 	.word	0x00019af0


	//   ....[8]....
        /*1264*/ 	.word	0x0001a700


	//----- nvinfo : EIATTR_MBARRIER_INSTR_OFFSETS
	.align		4
.L_1659:
        /*1268*/ 	.byte	0x04, 0x39
        /*126a*/ 	.short	(.L_1661 - .L_1660)


	//   ....[0]....
.L_1660:
        /*126c*/ 	.word	0x000002c0
        /*1270*/ 	.word	0x000000ff
        /*1274*/ 	.word	0x00032400
        /*1278*/ 	.short	0x0100
        /*127a*/ 	.byte	0x08
	.zero		1


	//   ....[1]....
        /*127c*/ 	.word	0x000002d0
        /*1280*/ 	.word	0x000000ff
        /*1284*/ 	.word	0x00032410
        /*1288*/ 	.short	0x0100
        /*128a*/ 	.byte	0x08
	.zero		1


	//   ....[2]....
        /*128c*/ 	.word	0x000002e0
        /*1290*/ 	.word	0x000000ff
        /*1294*/ 	.word	0x00032420
        /*1298*/ 	.short	0x0100
        /*129a*/ 	.byte	0x08
	.zero		1


	//   ....[3]....
        /*129c*/ 	.word	0x000003d0
        /*12a0*/ 	.word	0x000000ff
        /*12a4*/ 	.word	0x00032430
        /*12a8*/ 	.short	0x0100
        /*12aa*/ 	.byte	0x08
	.zero		1


	//   ....[4]....
        /*12ac*/ 	.word	0x000003e0
        /*12b0*/ 	.word	0x000000ff
        /*12b4*/ 	.word	0x00032440
        /*12b8*/ 	.short	0x0100
        /*12ba*/ 	.byte	0x08
	.zero		1


	//   ....[5]....
        /*12bc*/ 	.word	0x000003f0
        /*12c0*/ 	.word	0x000000ff
        /*12c4*/ 	.word	0x00032438
        /*12c8*/ 	.short	0x0100
        /*12ca*/ 	.byte	0x08
	.zero		1


	//   ....[6]....
        /*12cc*/ 	.word	0x00000400
        /*12d0*/ 	.word	0x000000ff
        /*12d4*/ 	.word	0x00032448
        /*12d8*/ 	.short	0x0100
        /*12da*/ 	.byte	0x08
	.zero		1


	//   ....[7]....
        /*12dc*/ 	.word	0x00000530
        /*12e0*/ 	.word	0x000000ff
        /*12e4*/ 	.word	0x00032450
        /*12e8*/ 	.short	0x0100
        /*12ea*/ 	.byte	0x08
	.zero		1


	//   ....[8]....
        /*12ec*/ 	.word	0x00000540
        /*12f0*/ 	.word	0x000000ff
        /*12f4*/ 	.word	0x00032460
        /*12f8*/ 	.short	0x0100
        /*12fa*/ 	.byte	0x08
	.zero		1


	//   ....[9]....
        /*12fc*/ 	.word	0x00000550
        /*1300*/ 	.word	0x000000ff
        /*1304*/ 	.word	0x00032458
        /*1308*/ 	.short	0x0100
        /*130a*/ 	.byte	0x08
	.zero		1


	//   ....[10]....
        /*130c*/ 	.word	0x00000560
        /*1310*/ 	.word	0x000000ff
        /*1314*/ 	.word	0x00032468
        /*1318*/ 	.short	0x0100
        /*131a*/ 	.byte	0x08
	.zero		1


	//   ....[11]....
        /*131c*/ 	.word	0x00000650
        /*1320*/ 	.word	0x000000ff
        /*1324*/ 	.word	0x00032470
        /*1328*/ 	.short	0x0100
        /*132a*/ 	.byte	0x06
	.zero		1


	//   ....[12]....
        /*132c*/ 	.word	0x00000660
        /*1330*/ 	.word	0x000000ff
        /*1334*/ 	.word	0x00032480
        /*1338*/ 	.short	0x0100
        /*133a*/ 	.byte	0x06
	.zero		1


	//   ....[13]....
        /*133c*/ 	.word	0x00000670
        /*1340*/ 	.word	0x000000ff
        /*1344*/ 	.word	0x00032478
        /*1348*/ 	.short	0x0100
        /*134a*/ 	.byte	0x06
	.zero		1


	//   ....[14]....
        /*134c*/ 	.word	0x00000680
        /*1350*/ 	.word	0x000000ff
        /*1354*/ 	.word	0x00032488
        /*1358*/ 	.short	0x0100
        /*135a*/ 	.byte	0x06
	.zero		1


	//   ....[15]....
        /*135c*/ 	.word	0x000007b0
        /*1360*/ 	.word	0x000000ff
        /*1364*/ 	.word	0x00032490
        /*1368*/ 	.short	0x0100
        /*136a*/ 	.byte	0x08
	.zero		1


	//   ....[16]....
        /*136c*/ 	.word	0x000007c0
        /*1370*/ 	.word	0x000000ff
        /*1374*/ 	.word	0x000324a0
        /*1378*/ 	.short	0x0100
        /*137a*/ 	.byte	0x08
	.zero		1


	//   ....[17]....
        /*137c*/ 	.word	0x000007d0
        /*1380*/ 	.word	0x000000ff
        /*1384*/ 	.word	0x00032498
        /*1388*/ 	.short	0x0100
        /*138a*/ 	.byte	0x08
	.zero		1


	//   ....[18]....
        /*138c*/ 	.word	0x000007e0
        /*1390*/ 	.word	0x000000ff
        /*1394*/ 	.word	0x000324a8
        /*1398*/ 	.short	0x0100
        /*139a*/ 	.byte	0x08
	.zero		1


	//   ....[19]....
        /*139c*/ 	.word	0x00000910
        /*13a0*/ 	.word	0x000000ff
        /*13a4*/ 	.word	0x000324b0
        /*13a8*/ 	.short	0x0100
        /*13aa*/ 	.byte	0x08
	.zero		1


	//   ....[20]....
        /*13ac*/ 	.word	0x00000920
        /*13b0*/ 	.word	0x000000ff
        /*13b4*/ 	.word	0x000324c0
        /*13b8*/ 	.short	0x0100
        /*13ba*/ 	.byte	0x08
	.zero		1


	//   ....[21]....
        /*13bc*/ 	.word	0x00000930
        /*13c0*/ 	.word	0x000000ff
        /*13c4*/ 	.word	0x000324b8
        /*13c8*/ 	.short	0x0100
        /*13ca*/ 	.byte	0x08
	.zero		1


	//   ....[22]....
        /*13cc*/ 	.word	0x00000940
        /*13d0*/ 	.word	0x000000ff
        /*13d4*/ 	.word	0x000324c8
        /*13d8*/ 	.short	0x0100
        /*13da*/ 	.byte	0x08
	.zero		1


	//   ....[23]....
        /*13dc*/ 	.word	0x00002eb0
        /*13e0*/ 	.word	0x00000060
        /*13e4*/ 	.word	0x00032490
        /*13e8*/ 	.short	0x010a
        /*13ea*/ 	.byte	0x3f
	.zero		1


	//   ....[24]....
        /*13ec*/ 	.word	0x00004010
        /*13f0*/ 	.word	0x00000060
        /*13f4*/ 	.word	0x00032490
        /*13f8*/ 	.short	0x010a
        /*13fa*/ 	.byte	0x3f
	.zero		1


	//   ....[25]....
        /*13fc*/ 	.word	0x00005120
        /*1400*/ 	.word	0x00000060
        /*1404*/ 	.word	0x00032490
        /*1408*/ 	.short	0x010a
        /*140a*/ 	.byte	0x3f
	.zero		1


	//   ....[26]....
        /*140c*/ 	.word	0x00005340
        /*1410*/ 	.word	0x00000020
        /*1414*/ 	.word	0x00000000
        /*1418*/ 	.short	0x0101
        /*141a*/ 	.byte	0x3f
	.zero		1


	//   ....[27]....
        /*141c*/ 	.word	0x00005380
        /*1420*/ 	.word	0x00000060
        /*1424*/ 	.word	0x000324b0
        /*1428*/ 	.short	0x010a
        /*142a*/ 	.byte	0x3f
	.zero		1


	//   ....[28]....
        /*142c*/ 	.word	0x000059e0
        /*1430*/ 	.word	0x00000060
        /*1434*/ 	.word	0x00000000
        /*1438*/ 	.short	0x0101
        /*143a*/ 	.byte	0x3f
	.zero		1


	//   ....[29]....
        /*143c*/ 	.word	0x000062c0
        /*1440*/ 	.word	0x00000013
        /*1444*/ 	.word	0x00032400
        /*1448*/ 	.short	0x010a
        /*144a*/ 	.byte	0x3f
	.zero		1


	//   ....[30]....
        /*144c*/ 	.word	0x00006310
        /*1450*/ 	.word	0x00000013
        /*1454*/ 	.word	0x00032400
        /*1458*/ 	.short	0x010a
        /*145a*/ 	.byte	0x3f
	.zero		1


	//   ....[31]....
        /*145c*/ 	.word	0x00006e10
        /*1460*/ 	.word	0x00000013
        /*1464*/ 	.word	0x00032400
        /*1468*/ 	.short	0x010a
        /*146a*/ 	.byte	0x3f
	.zero		1


	//   ....[32]....
        /*146c*/ 	.word	0x00008300
        /*1470*/ 	.word	0x00000013
        /*1474*/ 	.word	0x00032400
        /*1478*/ 	.short	0x010a
        /*147a*/ 	.byte	0x3f
	.zero		1


	//   ....[33]....
        /*147c*/ 	.word	0x00009230
        /*1480*/ 	.word	0x000000b4
        /*1484*/ 	.word	0x00032430
        /*1488*/ 	.short	0x010a
        /*148a*/ 	.byte	0x3f
	.zero		1


	//   ....[34]....
        /*148c*/ 	.word	0x000092c0
        /*1490*/ 	.word	0x000000b4
        /*1494*/ 	.word	0x00032430
        /*1498*/ 	.short	0x010a
        /*149a*/ 	.byte	0x3f
	.zero		1


	//   ....[35]....
        /*149c*/ 	.word	0x000095f0
        /*14a0*/ 	.word	0x00000013
        /*14a4*/ 	.word	0x00032410
        /*14a8*/ 	.short	0x010a
        /*14aa*/ 	.byte	0x3f
	.zero		1


	//   ....[36]....
        /*14ac*/ 	.word	0x00009640
        /*14b0*/ 	.word	0x000000b4
        /*14b4*/ 	.word	0x00032450
        /*14b8*/ 	.short	0x010a
        /*14ba*/ 	.byte	0x3f
	.zero		1


	//   ....[37]....
        /*14bc*/ 	.word	0x000096c0
        /*14c0*/ 	.word	0x000000b4
        /*14c4*/ 	.word	0x00032450
        /*14c8*/ 	.short	0x010a
        /*14ca*/ 	.byte	0x3f
	.zero		1


	//   ....[38]....
        /*14cc*/ 	.word	0x0000b8a0
        /*14d0*/ 	.word	0x00000018
        /*14d4*/ 	.word	0x00000000
        /*14d8*/ 	.short	0x0101
        /*14da*/ 	.byte	0x3f
	.zero		1


	//   ....[39]....
        /*14dc*/ 	.word	0x0000c2c0
        /*14e0*/ 	.word	0x000000b4
        /*14e4*/ 	.word	0x00000000
        /*14e8*/ 	.short	0x0101
        /*14ea*/ 	.byte	0x3f
	.zero		1


	//   ....[40]....
        /*14ec*/ 	.word	0x0000c3a0
        /*14f0*/ 	.word	0x000000d2
        /*14f4*/ 	.word	0x00032430
        /*14f8*/ 	.short	0x010a
        /*14fa*/ 	.byte	0x3f
	.zero		1


	//   ....[41]....
        /*14fc*/ 	.word	0x0000c410
        /*1500*/ 	.word	0x000000d2
        /*1504*/ 	.word	0x00032430
        /*1508*/ 	.short	0x010a
        /*150a*/ 	.byte	0x3f
	.zero		1


	//   ....[42]....
        /*150c*/ 	.word	0x0000c6b0
        /*1510*/ 	.word	0x000000d2
        /*1514*/ 	.word	0x00032450
        /*1518*/ 	.short	0x010a
        /*151a*/ 	.byte	0x3f
	.zero		1


	//   ....[43]....
        /*151c*/ 	.word	0x0000c700
        /*1520*/ 	.word	0x000000d2
        /*1524*/ 	.word	0x00032450
        /*1528*/ 	.short	0x010a
        /*152a*/ 	.byte	0x3f
	.zero		1


	//   ....[44]....
        /*152c*/ 	.word	0x0000edc0
        /*1530*/ 	.word	0x0000009c
        /*1534*/ 	.word	0x00000000
        /*1538*/ 	.short	0x0101
        /*153a*/ 	.byte	0x3f
	.zero		1


	//   ....[45]....
        /*153c*/ 	.word	0x0000f8c0
        /*1540*/ 	.word	0x000000d2
        /*1544*/ 	.word	0x00000000
        /*1548*/ 	.short	0x0101
        /*154a*/ 	.byte	0x3f
	.zero		1


	//   ....[46]....
        /*154c*/ 	.word	0x0000f9c0
        /*1550*/ 	.word	0x000000d2
        /*1554*/ 	.word	0x00032430
        /*1558*/ 	.short	0x010a
        /*155a*/ 	.byte	0x3f
	.zero		1


	//   ....[47]....
        /*155c*/ 	.word	0x0000fa30
        /*1560*/ 	.word	0x000000d2
        /*1564*/ 	.word	0x00032430
        /*1568*/ 	.short	0x010a
        /*156a*/ 	.byte	0x3f
	.zero		1


	//   ....[48]....
        /*156c*/ 	.word	0x0000fcd0
        /*1570*/ 	.word	0x000000d2
        /*1574*/ 	.word	0x00032450
        /*1578*/ 	.short	0x010a
        /*157a*/ 	.byte	0x3f
	.zero		1


	//   ....[49]....
        /*157c*/ 	.word	0x0000fd20
        /*1580*/ 	.word	0x000000d2
        /*1584*/ 	.word	0x00032450
        /*1588*/ 	.short	0x010a
        /*158a*/ 	.byte	0x3f
	.zero		1


	//   ....[50]....
        /*158c*/ 	.word	0x00011e00
        /*1590*/ 	.word	0x00000003
        /*1594*/ 	.word	0x00000000
        /*1598*/ 	.short	0x0101
        /*159a*/ 	.byte	0x3f
	.zero		1


	//   ....[51]....
        /*159c*/ 	.word	0x00012750
        /*15a0*/ 	.word	0x000000d2
        /*15a4*/ 	.word	0x00000000
        /*15a8*/ 	.short	0x0101
        /*15aa*/ 	.byte	0x3f
	.zero		1


	//   ....[52]....
        /*15ac*/ 	.word	0x00014d30
        /*15b0*/ 	.word	0x00000000
        /*15b4*/ 	.word	0x00000000
        /*15b8*/ 	.short	0x0101
        /*15ba*/ 	.byte	0x3f
	.zero		1


	//   ....[53]....
        /*15bc*/ 	.word	0x000179d0
        /*15c0*/ 	.word	0x00000006
        /*15c4*/ 	.word	0x00032420
        /*15c8*/ 	.short	0x010a
        /*15ca*/ 	.byte	0x3f
	.zero		1


	//   ....[54]....
        /*15cc*/ 	.word	0x00017ac0
        /*15d0*/ 	.word	0x00000004
        /*15d4*/ 	.word	0x000324a0
        /*15d8*/ 	.short	0x010a
        /*15da*/ 	.byte	0x3f
	.zero		1


	//   ....[55]....
        /*15dc*/ 	.word	0x00017d10
        /*15e0*/ 	.word	0x00000004
        /*15e4*/ 	.word	0x000324c0
        /*15e8*/ 	.short	0x010a
        /*15ea*/ 	.byte	0x3f
	.zero		1


	//   ....[56]....
        /*15ec*/ 	.word	0x000183d0
        /*15f0*/ 	.word	0x00000005
        /*15f4*/ 	.word	0x000324a0
        /*15f8*/ 	.short	0x010a
        /*15fa*/ 	.byte	0x3f
	.zero		1


	//   ....[57]....
        /*15fc*/ 	.word	0x00018610
        /*1600*/ 	.word	0x00000005
        /*1604*/ 	.word	0x000324c0
        /*1608*/ 	.short	0x010a
        /*160a*/ 	.byte	0x3f
	.zero		1


	//   ....[58]....
        /*160c*/ 	.word	0x00019630
        /*1610*/ 	.word	0x00000000
        /*1614*/ 	.word	0x00032440
        /*1618*/ 	.short	0x010a
        /*161a*/ 	.byte	0x3f
	.zero		1


	//   ....[59]....
        /*161c*/ 	.word	0x0001a4a0
        /*1620*/ 	.word	0x00000008
        /*1624*/ 	.word	0x00032400
        /*1628*/ 	.short	0x0107
        /*162a*/ 	.byte	0x3f
	.zero		1


	//   ....[60]....
        /*162c*/ 	.word	0x0001a540
        /*1630*/ 	.word	0x00000002
        /*1634*/ 	.word	0x00032400
        /*1638*/ 	.short	0x0101
        /*163a*/ 	.byte	0x3f
	.zero		1


	//   ....[61]....
        /*163c*/ 	.word	0x0001b1a0
        /*1640*/ 	.word	0x00000008
        /*1644*/ 	.word	0x00032410
        /*1648*/ 	.short	0x0107
        /*164a*/ 	.byte	0x3f
	.zero		1


	//   ....[62]....
        /*164c*/ 	.word	0x0001b2a0
        /*1650*/ 	.word	0x00000002
        /*1654*/ 	.word	0x00032410
        /*1658*/ 	.short	0x0101
        /*165a*/ 	.byte	0x3f
	.zero		1


	//   ....[63]....
        /*165c*/ 	.word	0x0001b2c0
        /*1660*/ 	.word	0x00000002
        /*1664*/ 	.word	0x00032420
        /*1668*/ 	.short	0x010a
        /*166a*/ 	.byte	0x3f
	.zero		1


	//   ....[64]....
        /*166c*/ 	.word	0x0001b3d0
        /*1670*/ 	.word	0x00000002
        /*1674*/ 	.word	0x00032460
        /*1678*/ 	.short	0x010a
        /*167a*/ 	.byte	0x3f
	.zero		1


	//   ....[65]....
        /*167c*/ 	.word	0x0001bcc0
        /*1680*/ 	.word	0x00000002
        /*1684*/ 	.word	0x00032440
        /*1688*/ 	.short	0x010a
        /*168a*/ 	.byte	0x3f
	.zero		1


	//   ....[66]....
        /*168c*/ 	.word	0x0001bf20
        /*1690*/ 	.word	0x00000002
        /*1694*/ 	.word	0x00032460
        /*1698*/ 	.short	0x010a
        /*169a*/ 	.byte	0x3f
	.zero		1


	//   ....[67]....
        /*169c*/ 	.word	0x0001c7a0
        /*16a0*/ 	.word	0x00000003
        /*16a4*/ 	.word	0x00032440
        /*16a8*/ 	.short	0x010a
        /*16aa*/ 	.byte	0x3f
	.zero		1


	//   ....[68]....
        /*16ac*/ 	.word	0x0001c9f0
        /*16b0*/ 	.word	0x00000003
        /*16b4*/ 	.word	0x00032460
        /*16b8*/ 	.short	0x010a
        /*16ba*/ 	.byte	0x3f
	.zero		1


	//   ....[69]....
        /*16bc*/ 	.word	0x0001d200
        /*16c0*/ 	.word	0x00000003
        /*16c4*/ 	.word	0x00032440
        /*16c8*/ 	.short	0x010a
        /*16ca*/ 	.byte	0x3f
	.zero		1


	//   ....[70]....
        /*16cc*/ 	.word	0x0001d460
        /*16d0*/ 	.word	0x00000003
        /*16d4*/ 	.word	0x00032460
        /*16d8*/ 	.short	0x010a
        /*16da*/ 	.byte	0x3f
	.zero		1


	//   ....[71]....
        /*16dc*/ 	.word	0x0001e8d0
        /*16e0*/ 	.word	0x00000000
        /*16e4*/ 	.word	0x00032420
        /*16e8*/ 	.short	0x010a
        /*16ea*/ 	.byte	0x3f
	.zero		1


	//   ....[72]....
        /*16ec*/ 	.word	0x0001ea80
        /*16f0*/ 	.word	0x00000006
        /*16f4*/ 	.word	0x00000000
        /*16f8*/ 	.short	0x010a
        /*16fa*/ 	.byte	0x3f
	.zero		1


	//   ....[73]....
        /*16fc*/ 	.word	0x0001eaf0
        /*1700*/ 	.word	0x00000007
        /*1704*/ 	.word	0x00000000
        /*1708*/ 	.short	0x010a
        /*170a*/ 	.byte	0x3f
	.zero		1


	//   ....[74]....
        /*170c*/ 	.word	0x0001eb60
        /*1710*/ 	.word	0x00000004
        /*1714*/ 	.word	0x00000000
        /*1718*/ 	.short	0x010a
        /*171a*/ 	.byte	0x3f
	.zero		1


	//   ....[75]....
        /*171c*/ 	.word	0x0001eb90
        /*1720*/ 	.word	0x00000003
        /*1724*/ 	.word	0x00000000
        /*1728*/ 	.short	0x010a
        /*172a*/ 	.byte	0x3f
	.zero		1


	//   ....[76]....
        /*172c*/ 	.word	0x0001ebf0
        /*1730*/ 	.word	0x00000060
        /*1734*/ 	.word	0x00032490
        /*1738*/ 	.short	0x010a
        /*173a*/ 	.byte	0x3f
	.zero		1


	//   ....[77]....
        /*173c*/ 	.word	0x0001ec40
        /*1740*/ 	.word	0x00000060
        /*1744*/ 	.word	0x00032490
        /*1748*/ 	.short	0x010a
        /*174a*/ 	.byte	0x3f
	.zero		1


	//   ....[78]....
        /*174c*/ 	.word	0x0001ec90
        /*1750*/ 	.word	0x00000060
        /*1754*/ 	.word	0x00032490
        /*1758*/ 	.short	0x010a
        /*175a*/ 	.byte	0x3f
	.zero		1


	//   ....[79]....
        /*175c*/ 	.word	0x0001ece0
        /*1760*/ 	.word	0x00000060
        /*1764*/ 	.word	0x000324b0
        /*1768*/ 	.short	0x010a
        /*176a*/ 	.byte	0x3f
	.zero		1


	//   ....[80]....
        /*176c*/ 	.word	0x0001f1a0
        /*1770*/ 	.word	0x00000013
        /*1774*/ 	.word	0x00032400
        /*1778*/ 	.short	0x010a
        /*177a*/ 	.byte	0x3f
	.zero		1


	//   ....[81]....
        /*177c*/ 	.word	0x0001f7b0
        /*1780*/ 	.word	0x00000013
        /*1784*/ 	.word	0x00032400
        /*1788*/ 	.short	0x010a
        /*178a*/ 	.byte	0x3f
	.zero		1


	//   ....[82]....
        /*178c*/ 	.word	0x0001f800
        /*1790*/ 	.word	0x000000b4
        /*1794*/ 	.word	0x00032430
        /*1798*/ 	.short	0x010a
        /*179a*/ 	.byte	0x3f
	.zero		1


	//   ....[83]....
        /*179c*/ 	.word	0x0001f850
        /*17a0*/ 	.word	0x00000013
        /*17a4*/ 	.word	0x00032410
        /*17a8*/ 	.short	0x010a
        /*17aa*/ 	.byte	0x3f
	.zero		1


	//   ....[84]....
        /*17ac*/ 	.word	0x0001f8a0
        /*17b0*/ 	.word	0x000000b4
        /*17b4*/ 	.word	0x00032450
        /*17b8*/ 	.short	0x010a
        /*17ba*/ 	.byte	0x3f
	.zero		1


	//   ....[85]....
        /*17bc*/ 	.word	0x0001f8f0
        /*17c0*/ 	.word	0x000000d2
        /*17c4*/ 	.word	0x00032430
        /*17c8*/ 	.short	0x010a
        /*17ca*/ 	.byte	0x3f
	.zero		1


	//   ....[86]....
        /*17cc*/ 	.word	0x0001f940
        /*17d0*/ 	.word	0x000000d2
        /*17d4*/ 	.word	0x00032450
        /*17d8*/ 	.short	0x010a
        /*17da*/ 	.byte	0x3f
	.zero		1


	//   ....[87]....
        /*17dc*/ 	.word	0x0001f990
        /*17e0*/ 	.word	0x000000d2
        /*17e4*/ 	.word	0x00032430
        /*17e8*/ 	.short	0x010a
        /*17ea*/ 	.byte	0x3f
	.zero		1


	//   ....[88]....
        /*17ec*/ 	.word	0x0001f9e0
        /*17f0*/ 	.word	0x000000d2
        /*17f4*/ 	.word	0x00032450
        /*17f8*/ 	.short	0x010a
        /*17fa*/ 	.byte	0x3f
	.zero		1


	//   ....[89]....
        /*17fc*/ 	.word	0x0001ffc0
        /*1800*/ 	.word	0x00000005
        /*1804*/ 	.word	0x00032420
        /*1808*/ 	.short	0x010a
        /*180a*/ 	.byte	0x3f
	.zero		1


	//   ....[90]....
        /*180c*/ 	.word	0x00020010
        /*1810*/ 	.word	0x00000004
        /*1814*/ 	.word	0x000324a0
        /*1818*/ 	.short	0x010a
        /*181a*/ 	.byte	0x3f
	.zero		1


	//   ....[91]....
        /*181c*/ 	.word	0x00020060
        /*1820*/ 	.word	0x00000004
        /*1824*/ 	.word	0x000324c0
        /*1828*/ 	.short	0x010a
        /*182a*/ 	.byte	0x3f
	.zero		1


	//   ....[92]....
        /*182c*/ 	.word	0x000200b0
        /*1830*/ 	.word	0x00000005
        /*1834*/ 	.word	0x000324a0
        /*1838*/ 	.short	0x010a
        /*183a*/ 	.byte	0x3f
	.zero		1


	//   ....[93]....
        /*183c*/ 	.word	0x00020100
        /*1840*/ 	.word	0x00000005
        /*1844*/ 	.word	0x000324c0
        /*1848*/ 	.short	0x010a
        /*184a*/ 	.byte	0x3f
	.zero		1


	//   ....[94]....
        /*184c*/ 	.word	0x000202a0
        /*1850*/ 	.word	0x00000000
        /*1854*/ 	.word	0x00032440
        /*1858*/ 	.short	0x010a
        /*185a*/ 	.byte	0x3f
	.zero		1


	//   ....[95]....
        /*185c*/ 	.word	0x00021bc0
        /*1860*/ 	.word	0x00000002
        /*1864*/ 	.word	0x00032420
        /*1868*/ 	.short	0x010a
        /*186a*/ 	.byte	0x3f
	.zero		1


	//   ....[96]....
        /*186c*/ 	.word	0x00021c10
        /*1870*/ 	.word	0x00000002
        /*1874*/ 	.word	0x00032460
        /*1878*/ 	.short	0x010a
        /*187a*/ 	.byte	0x3f
	.zero		1


	//   ....[97]....
        /*187c*/ 	.word	0x00021c60
        /*1880*/ 	.word	0x00000002
        /*1884*/ 	.word	0x00032440
        /*1888*/ 	.short	0x010a
        /*188a*/ 	.byte	0x3f
	.zero		1


	//   ....[98]....
        /*188c*/ 	.word	0x00021cb0
        /*1890*/ 	.word	0x00000002
        /*1894*/ 	.word	0x00032460
        /*1898*/ 	.short	0x010a
        /*189a*/ 	.byte	0x3f
	.zero		1


	//   ....[99]....
        /*189c*/ 	.word	0x00021d00
        /*18a0*/ 	.word	0x00000003
        /*18a4*/ 	.word	0x00032440
        /*18a8*/ 	.short	0x010a
        /*18aa*/ 	.byte	0x3f
	.zero		1


	//   ....[100]....
        /*18ac*/ 	.word	0x00021d50
        /*18b0*/ 	.word	0x00000003
        /*18b4*/ 	.word	0x00032460
        /*18b8*/ 	.short	0x010a
        /*18ba*/ 	.byte	0x3f
	.zero		1


	//   ....[101]....
        /*18bc*/ 	.word	0x00021da0
        /*18c0*/ 	.word	0x00000003
        /*18c4*/ 	.word	0x00032440
        /*18c8*/ 	.short	0x010a
        /*18ca*/ 	.byte	0x3f
	.zero		1


	//   ....[102]....
        /*18cc*/ 	.word	0x00021df0
        /*18d0*/ 	.word	0x00000003
        /*18d4*/ 	.word	0x00032460
        /*18d8*/ 	.short	0x010a
        /*18da*/ 	.byte	0x3f
	.zero		1


	//   ....[103]....
        /*18dc*/ 	.word	0x00022850
        /*18e0*/ 	.word	0x00000000
        /*18e4*/ 	.word	0x00032420
        /*18e8*/ 	.short	0x010a
        /*18ea*/ 	.byte	0x3f
	.zero		1


	//   ....[104]....
        /*18ec*/ 	.word	0x000229f0
        /*18f0*/ 	.word	0x00000006
        /*18f4*/ 	.word	0x00000000
        /*18f8*/ 	.short	0x010a
        /*18fa*/ 	.byte	0x3f
	.zero		1


	//   ....[105]....
        /*18fc*/ 	.word	0x00022a40
        /*1900*/ 	.word	0x00000007
        /*1904*/ 	.word	0x00000000
        /*1908*/ 	.short	0x010a
        /*190a*/ 	.byte	0x3f
	.zero		1


	//   ....[106]....
        /*190c*/ 	.word	0x00022a90
        /*1910*/ 	.word	0x00000004
        /*1914*/ 	.word	0x00000000
        /*1918*/ 	.short	0x010a
        /*191a*/ 	.byte	0x3f
	.zero		1


	//----- nvinfo : EIATTR_NUM_MBARRIERS
	.align		4
.L_1661:
        /*191c*/ 	.byte	0x03, 0x38
        /*191e*/ 	.short	0x0017


	//----- nvinfo : EIATTR_EXIT_INSTR_OFFSETS
	.align		4
        /*1920*/ 	.byte	0x04, 0x1c
        /*1922*/ 	.short	(.L_1663 - .L_1662)


	//   ....[0]....
.L_1662:
        /*1924*/ 	.word	0x0001ebe0


	//----- nvinfo : EIATTR_MAX_THREADS
	.align		4
.L_1663:
        /*1928*/ 	.byte	0x04, 0x05
        /*192a*/ 	.short	(.L_1665 - .L_1664)
.L_1664:
        /*192c*/ 	.word	0x00000180
        /*1930*/ 	.word	0x00000001
        /*1934*/ 	.word	0x00000001


	//----- nvinfo : EIATTR_CRS_STACK_SIZE
	.align		4
.L_1665:
        /*1938*/ 	.byte	0x04, 0x1e
        /*193a*/ 	.short	(.L_1667 - .L_1666)
.L_1666:
        /*193c*/ 	.word	0x00000000


	//----- nvinfo : EIATTR_CBANK_PARAM_SIZE
	.align		4
.L_1667:
        /*1940*/ 	.byte	0x03, 0x19
        /*1942*/ 	.short	0x0bf0


	//----- nvinfo : EIATTR_PARAM_CBANK
	.align		4
        /*1944*/ 	.byte	0x04, 0x0a
        /*1946*/ 	.short	(.L_1669 - .L_1668)
	.align		4
.L_1668:
        /*1948*/ 	.word	index@(.nv.constant0._ZN7cutlass13device_kernelIN5flash11enable_sm90INS1_16FlashAttnFwdSm90INS1_25CollectiveMainloopFwdSm90ILi2EN4cute5tupleIJNS5_1CILi1EEES8_S8_EEENS6_IJNS7_ILi128EEENS7_ILi96EEENS7_ILi64EEEEEELi256ENS_6half_tEfNS_4arch4Sm90ELb1ELb0ELb1ELb1ELb0ELb1ELb1ELb1ELb0ELb1ELb0ELb0EEENS1_21CollectiveEpilogueFwdINS6_IJSA_NS7_ILi256EEESB_EEES9_SE_SG_Li256ELb1ELb1ELb0ELb0EEENS1_36VarlenDynamicPersistentTileSchedulerILi128ELi96ELi256ELi128ELb0ELb1ELb1ELb1ELb1ELb1EEEEEEEEEvNT_6ParamsE)
        /*194c*/ 	.short	0x0210
        /*194e*/ 	.short	0x0bf0


	//----- nvinfo : EIATTR_SW_WAR
	.align		4
.L_1669:
        /*1950*/ 	.byte	0x04, 0x36
        /*1952*/ 	.short	(.L_1671 - .L_1670)
.L_1670:
        /*1954*/ 	.word	0x00000008
.L_1671:


//--------------------- .nv.callgraph             --------------------------
	.section	.nv.callgraph,"",@"SHT_CUDA_CALLGRAPH"
	.align	4
	.sectionentsize	8
	.align		4
        /*0000*/ 	.word	0x00000000
	.align		4
        /*0004*/ 	.word	0xffffffff
	.align		4
        /*0008*/ 	.word	index@(_ZN7cutlass13device_kernelIN5flash11enable_sm90INS1_16FlashAttnFwdSm90INS1_25CollectiveMainloopFwdSm90ILi2EN4cute5tupleIJNS5_1CILi1EEES8_S8_EEENS6_IJNS7_ILi128EEESA_NS7_ILi192EEEEEELi128ENS_6half_tEfNS_4arch4Sm90ELb0ELb0ELb1ELb0ELb0ELb0ELb0ELb1ELb1ELb1ELb0ELb0EEENS1_21CollectiveEpilogueFwdINS6_IJSA_SA_SA_EEES9_SD_SF_Li256ELb0ELb1ELb0ELb0EEENS1_29StaticPersistentTileSchedulerILb0EEEEEEEEEvNT_6ParamsE)
	.align		4
        /*000c*/ 	.word	index@(__assertfail)
	.align		4
        /*0010*/ 	.word	index@(_ZN7cutlass13device_kernelIN5flash11enable_sm90INS1_16FlashAttnFwdSm90INS1_25CollectiveMainloopFwdSm90ILi2EN4cute5tupleIJNS5_1CILi2EEENS7_ILi1EEES9_EEENS6_IJNS7_ILi128EEESB_NS7_ILi192EEEEEELi128ENS_6half_tEfNS_4arch4Sm90ELb0ELb0ELb1ELb0ELb0ELb0ELb0ELb1ELb1ELb1ELb0ELb0EEENS1_21CollectiveEpilogueFwdINS6_IJSB_SB_SB_EEESA_SE_SG_Li256ELb0ELb1ELb0ELb0EEENS1_29StaticPersistentTileSchedulerILb0EEEEEEEEEvNT_6ParamsE)
	.align		4
        /*0014*/ 	.word	index@(__assertfail)
	.align		4
        /*0018*/ 	.word	index@(_ZN7cutlass13device_kernelIN5flash11enable_sm90INS1_16FlashAttnFwdSm90INS1_25CollectiveMainloopFwdSm90ILi2EN4cute5tupleIJNS5_1CILi1EEES8_S8_EEENS6_IJNS7_ILi128EEESA_NS7_ILi192EEEEEELi128ENS_6half_tEfNS_4arch4Sm90ELb0ELb0ELb1ELb1ELb0ELb0ELb0ELb1ELb1ELb1ELb0ELb0EEENS1_21CollectiveEpilogueFwdINS6_IJSA_SA_SA_EEES9_SD_SF_Li256ELb1ELb1ELb0ELb0EEENS1_36VarlenDynamicPersistentTileSchedulerILi128ELi128ELi256ELi128ELb0ELb1ELb1ELb0ELb1ELb1EEEEEEEEEvNT_6ParamsE)
	.align		4
        /*001c*/ 	.word	index@(__assertfail)
	.align		4
        /*0020*/ 	.word	index@(_ZN7cutlass13device_kernelIN5flash11enable_sm90INS1_16FlashAttnFwdSm90INS1_25CollectiveMainloopFwdSm90ILi2EN4cute5tupleIJNS5_1CILi1EEES8_S8_EEENS6_IJNS7_ILi128EEESA_NS7_ILi192EEEEEELi128ENS_6half_tEfNS_4arch4Sm90ELb0ELb0ELb1ELb1ELb0ELb1ELb0ELb1ELb1ELb1ELb0ELb0EEENS1_21CollectiveEpilogueFwdINS6_IJSA_SA_SA_EEES9_SD_SF_Li256ELb1ELb1ELb0ELb0EEENS1_36VarlenDynamicPersistentTileSchedulerILi128ELi128ELi256ELi128ELb0ELb1ELb1ELb0ELb1ELb1EEEEEEEEEvNT_6ParamsE)
	.align		4
        /*0024*/ 	.word	index@(__assertfail)
	.align		4
        /*0028*/ 	.word	index@(_ZN7cutlass13device_kernelIN5flash11enable_sm90INS1_16FlashAttnFwdSm90INS1_25CollectiveMainloopFwdSm90ILi2EN4cute5tupleIJNS5_1CILi1EEES8_S8_EEENS6_IJNS7_ILi128EEENS7_ILi96EEENS7_ILi192EEEEEELi128ENS_6half_tEfNS_4arch4Sm90ELb0ELb1ELb1ELb0ELb0ELb0ELb0ELb1ELb1ELb1ELb0ELb0EEENS1_21CollectiveEpilogueFwdINS6_IJSA_SA_SB_EEES9_SE_SG_Li256ELb0ELb1ELb0ELb0EEENS1_30DynamicPersistentTileSchedulerILi256ELi128ELb0ELb1ELb1EEEEEEEEEvNT_6ParamsE)
	.align		4
        /*002c*/ 	.word	index@(__assertfail)
	.align		4
        /*0030*/ 	.word	index@(_ZN7cutlass13device_kernelIN5flash11enable_sm90INS1_16FlashAttnFwdSm90INS1_25CollectiveMainloopFwdSm90ILi2EN4cute5tupleIJNS5_1CILi1EEES8_S8_EEENS6_IJNS7_ILi128EEENS7_ILi96EEENS7_ILi192EEEEEELi128ENS_6half_tEfNS_4arch4Sm90ELb0ELb1ELb1ELb1ELb0ELb0ELb0ELb1ELb1ELb1ELb0ELb0EEENS1_21CollectiveEpilogueFwdINS6_IJSA_SA_SB_EEES9_SE_SG_Li256ELb1ELb1ELb0ELb0EEENS1_36VarlenDynamicPersistentTileSchedulerILi128ELi96ELi256ELi128ELb0ELb1ELb1ELb1ELb0ELb1EEEEEEEEEvNT_6ParamsE)
	.align		4
        /*0034*/ 	.word	index@(__assertfail)
	.align		4
        /*0038*/ 	.word	index@(_ZN7cutlass13device_kernelIN5flash11enable_sm90INS1_16FlashAttnFwdSm90INS1_25CollectiveMainloopFwdSm90ILi2EN4cute5tupleIJNS5_1CILi1EEES8_S8_EEENS6_IJNS7_ILi128EEENS7_ILi96EEENS7_ILi192EEEEEELi128ENS_6half_tEfNS_4arch4Sm90ELb0ELb1ELb1ELb1ELb0ELb1ELb0ELb1ELb1ELb1ELb0ELb0EEENS1_21CollectiveEpilogueFwdINS6_IJSA_SA_SB_EEES9_SE_SG_Li256ELb1ELb1ELb0ELb0EEENS1_36VarlenDynamicPersistentTileSchedulerILi128ELi96ELi256ELi128ELb0ELb1ELb1ELb1ELb0ELb1EEEEEEEEEvNT_6ParamsE)
	.align		4
        /*003c*/ 	.word	index@(__assertfail)
	.align		4
        /*0040*/ 	.word	index@(_ZN7cutlass13device_kernelIN5flash11enable_sm90INS1_16FlashAttnFwdSm90INS1_25CollectiveMainloopFwdSm90ILi2EN4cute5tupleIJNS5_1CILi1EEES8_S8_EEENS6_IJNS7_ILi128EEESA_NS7_ILi192EEEEEELi128ENS_6half_tEfNS_4arch4Sm90ELb1ELb0ELb1ELb0ELb0ELb0ELb0ELb1ELb1ELb1ELb0ELb0EEENS1_21CollectiveEpilogueFwdINS6_IJSA_SA_SA_EEES9_SD_SF_Li256ELb0ELb1ELb0ELb0EEENS1_30DynamicPersistentTileSchedulerILi256ELi128ELb0ELb1ELb1EEEEEEEEEvNT_6ParamsE)
	.align		4
        /*0044*/ 	.word	index@(__assertfail)
	.align		4
        /*0048*/ 	.word	index@(_ZN7cutlass13device_kernelIN5flash11enable_sm90INS1_16FlashAttnFwdSm90INS1_25CollectiveMainloopFwdSm90ILi2EN4cute5tupleIJNS5_1CILi1EEES8_S8_EEENS6_IJNS7_ILi128EEESA_NS7_ILi192EEEEEELi128ENS_6half_tEfNS_4arch4Sm90ELb1ELb0ELb1ELb1ELb0ELb0ELb0ELb1ELb1ELb1ELb0ELb0EEENS1_21CollectiveEpilogueFwdINS6_IJSA_SA_SA_EEES9_SD_SF_Li256ELb1ELb1ELb0ELb0EEENS1_36VarlenDynamicPersistentTileSchedulerILi128ELi128ELi256ELi128ELb0ELb1ELb1ELb1ELb1ELb1EEEEEEEEEvNT_6ParamsE)
	.align		4
        /*004c*/ 	.word	index@(__assertfail)
	.align		4
        /*0050*/ 	.word	index@(_ZN7cutlass13device_kernelIN5flash11enable_sm90INS1_16FlashAttnFwdSm90INS1_25CollectiveMainloopFwdSm90ILi2EN4cute5tupleIJNS5_1CILi1EEES8_S8_EEENS6_IJNS7_ILi128EEESA_NS7_ILi192EEEEEELi128ENS_6half_tEfNS_4arch4Sm90ELb1ELb0ELb1ELb1ELb0ELb1ELb0ELb1ELb1ELb1ELb0ELb0EEENS1_21CollectiveEpilogueFwdINS6_IJSA_SA_SA_EEES9_SD_SF_Li256ELb1ELb1ELb0ELb0EEENS1_36VarlenDynamicPersistentTileSchedulerILi128ELi128ELi256ELi128ELb0ELb1ELb1ELb1ELb1ELb1EEEEEEEEEvNT_6ParamsE)
	.align		4
        /*0054*/ 	.word	index@(__assertfail)
	.align		4
        /*0058*/ 	.word	index@(_ZN7cutlass13device_kernelIN5flash11enable_sm90INS1_16FlashAttnFwdSm90INS1_25CollectiveMainloopFwdSm90ILi2EN4cute5tupleIJNS5_1CILi1EEES8_S8_EEENS6_IJNS7_ILi64EEESA_SA_EEELi512ENS_6half_tEfNS_4arch4Sm90ELb0ELb0ELb1ELb0ELb0ELb0ELb0ELb0ELb0ELb1ELb0ELb0EEENS1_21CollectiveEpilogueFwdINS6_IJSA_NS7_ILi512EEESA_EEES9_SC_SE_Li256ELb0ELb1ELb0ELb0EEENS1_29StaticPersistentTileSchedulerILb0EEEEEEEEEvNT_6ParamsE)
	.align		4
        /*005c*/ 	.word	index@(__assertfail)
	.align		4
        /*0060*/ 	.word	index@(_ZN7cutlass13device_kernelIN5flash11enable_sm90INS1_16FlashAttnFwdSm90INS1_25CollectiveMainloopFwdSm90ILi2EN4cute5tupleIJNS5_1CILi1EEES8_S8_EEENS6_IJNS7_ILi64EEESA_SA_EEELi512ENS_6half_tEfNS_4arch4Sm90ELb0ELb0ELb1ELb0ELb0ELb0ELb1ELb0ELb0ELb1ELb0ELb0EEENS1_21CollectiveEpilogueFwdINS6_IJSA_NS7_ILi512EEESA_EEES9_SC_SE_Li256ELb0ELb1ELb0ELb0EEENS1_29StaticPersistentTileSchedulerILb0EEEEEEEEEvNT_6ParamsE)
	.align		4
        /*0064*/ 	.word	index@(__assertfail)
	.align		4
        /*0068*/ 	.word	index@(_ZN7cutlass13device_kernelIN5flash11enable_sm90INS1_16FlashAttnFwdSm90INS1_25CollectiveMainloopFwdSm90ILi2EN4cute5tupleIJNS5_1CILi1EEES8_S8_EEENS6_IJNS7_ILi64EEESA_SA_EEELi512ENS_6half_tEfNS_4arch4Sm90ELb0ELb0ELb1ELb1ELb0ELb0ELb0ELb0ELb0ELb1ELb0ELb0EEENS1_21CollectiveEpilogueFwdINS6_IJSA_NS7_ILi512EEESA_EEES9_SC_SE_Li256ELb1ELb1ELb0ELb0EEENS1_36VarlenDynamicPersistentTileSchedulerILi64ELi64ELi256ELi128ELb0ELb1ELb1ELb0ELb1ELb1EEEEEEEEEvNT_6ParamsE)
	.align		4
        /*006c*/ 	.word	index@(__assertfail)
	.align		4
        /*0070*/ 	.word	index@(_ZN7cutlass13device_kernelIN5flash11enable_sm90INS1_16FlashAttnFwdSm90INS1_25CollectiveMainloopFwdSm90ILi2EN4cute5tupleIJNS5_1CILi1EEES8_S8_EEENS6_IJNS7_ILi64EEESA_SA_EEELi512ENS_6half_tEfNS_4arch4Sm90ELb0ELb0ELb1ELb1ELb0ELb1ELb0ELb0ELb0ELb1ELb0ELb0EEENS1_21CollectiveEpilogueFwdINS6_IJSA_NS7_ILi512EEESA_EEES9_SC_SE_Li256ELb1ELb1ELb0ELb0EEENS1_36VarlenDynamicPersistentTileSchedulerILi64ELi64ELi256ELi128ELb0ELb1ELb1ELb0ELb1ELb1EEEEEEEEEvNT_6ParamsE)
	.align		4
        /*0074*/ 	.word	index@(__assertfail)
	.align		4
        /*0078*/ 	.word	index@(_ZN7cutlass13device_kernelIN5flash11enable_sm90INS1_16FlashAttnFwdSm90INS1_25CollectiveMainloopFwdSm90ILi2EN4cute5tupleIJNS5_1CILi1EEES8_S8_EEENS6_IJNS7_ILi64EEESA_SA_EEELi512ENS_6half_tEfNS_4arch4Sm90ELb0ELb0ELb1ELb1ELb0ELb0ELb1ELb0ELb0ELb1ELb0ELb0EEENS1_21CollectiveEpilogueFwdINS6_IJSA_NS7_ILi512EEESA_EEES9_SC_SE_Li256ELb1ELb1ELb0ELb0EEENS1_36VarlenDynamicPersistentTileSchedulerILi64ELi64ELi256ELi128ELb0ELb1ELb1ELb0ELb1ELb1EEEEEEEEEvNT_6ParamsE)
	.align		4
        /*007c*/ 	.word	index@(__assertfail)
	.align		4
        /*0080*/ 	.word	index@(_ZN7cutlass13device_kernelIN5flash11enable_sm90INS1_16FlashAttnFwdSm90INS1_25CollectiveMainloopFwdSm90ILi2EN4cute5tupleIJNS5_1CILi1EEES8_S8_EEENS6_IJNS7_ILi64EEESA_SA_EEELi512ENS_6half_tEfNS_4arch4Sm90ELb0ELb0ELb1ELb1ELb0ELb1ELb1ELb0ELb0ELb1ELb0ELb0EEENS1_21CollectiveEpilogueFwdINS6_IJSA_NS7_ILi512EEESA_EEES9_SC_SE_Li256ELb1ELb1ELb0ELb0EEENS1_36VarlenDynamicPersistentTileSchedulerILi64ELi64ELi256ELi128ELb0ELb1ELb1ELb0ELb1ELb1EEEEEEEEEvNT_6ParamsE)
	.align		4
        /*0084*/ 	.word	index@(__assertfail)
	.align		4
        /*0088*/ 	.word	index@(_ZN7cutlass13device_kernelIN5flash11enable_sm90INS1_16FlashAttnFwdSm90INS1_25CollectiveMainloopFwdSm90ILi2EN4cute5tupleIJNS5_1CILi1EEES8_S8_EEENS6_IJNS7_ILi64EEESA_SA_EEELi512ENS_6half_tEfNS_4arch4Sm90ELb0ELb1ELb1ELb0ELb0ELb0ELb0ELb0ELb0ELb1ELb0ELb0EEENS1_21CollectiveEpilogueFwdINS6_IJSA_NS7_ILi512EEESA_EEES9_SC_SE_Li256ELb0ELb1ELb0ELb0EEENS1_30DynamicPersistentTileSchedulerILi256ELi128ELb0ELb1ELb1EEEEEEEEEvNT_6ParamsE)
	.align		4
        /*008c*/ 	.word	index@(__assertfail)
	.align		4
        /*0090*/ 	.word	index@(_ZN7cutlass13device_kernelIN5flash11enable_sm90INS1_16FlashAttnFwdSm90INS1_25CollectiveMainloopFwdSm90ILi2EN4cute5tupleIJNS5_1CILi1EEES8_S8_EEENS6_IJNS7_ILi64EEESA_SA_EEELi512ENS_6half_tEfNS_4arch4Sm90ELb0ELb1ELb1ELb0ELb0ELb0ELb1ELb0ELb0ELb1ELb0ELb0EEENS1_21CollectiveEpilogueFwdINS6_IJSA_NS7_ILi512EEESA_EEES9_SC_SE_Li256ELb0ELb1ELb0ELb0EEENS1_30DynamicPersistentTileSchedulerILi256ELi128ELb0ELb1ELb1EEEEEEEEEvNT_6ParamsE)
	.align		4
        /*0094*/ 	.word	index@(__assertfail)
	.align		4
        /*0098*/ 	.word	index@(_ZN7cutlass13device_kernelIN5flash11enable_sm90INS1_16FlashAttnFwdSm90INS1_25CollectiveMainloopFwdSm90ILi2EN4cute5tupleIJNS5_1CILi1EEES8_S8_EEENS6_IJNS7_ILi64EEESA_SA_EEELi512ENS_6half_tEfNS_4arch4Sm90ELb0ELb1ELb1ELb1ELb0ELb0ELb0ELb0ELb0ELb1ELb0ELb0EEENS1_21CollectiveEpilogueFwdINS6_IJSA_NS7_ILi512EEESA_EEES9_SC_SE_Li256ELb1ELb1ELb0ELb0EEENS1_36VarlenDynamicPersistentTileSchedulerILi64ELi64ELi256ELi128ELb0ELb1ELb1ELb1ELb0ELb1EEEEEEEEEvNT_6ParamsE)
	.align		4
        /*009c*/ 	.word	index@(__assertfail)
	.align		4
        /*00a0*/ 	.word	index@(_ZN7cutlass13device_kernelIN5flash11enable_sm90INS1_16FlashAttnFwdSm90INS1_25CollectiveMainloopFwdSm90ILi2EN4cute5tupleIJNS5_1CILi1EEES8_S8_EEENS6_IJNS7_ILi64EEESA_SA_EEELi512ENS_6half_tEfNS_4arch4Sm90ELb0ELb1ELb1ELb1ELb0ELb1ELb0ELb0ELb0ELb1ELb0ELb0EEENS1_21CollectiveEpilogueFwdINS6_IJSA_NS7_ILi512EEESA_EEES9_SC_SE_Li256ELb1ELb1ELb0ELb0EEENS1_36VarlenDynamicPersistentTileSchedulerILi64ELi64ELi256ELi128ELb0ELb1ELb1ELb1ELb0ELb1EEEEEEEEEvNT_6ParamsE)
	.align		4
        /*00a4*/ 	.word	index@(__assertfail)
	.align		4
        /*00a8*/ 	.word	index@(_ZN7cutlass13device_kernelIN5flash11enable_sm90INS1_16FlashAttnFwdSm90INS1_25CollectiveMainloopFwdSm90ILi2EN4cute5tupleIJNS5_1CILi1EEES8_S8_EEENS6_IJNS7_ILi64EEESA_SA_EEELi512ENS_6half_tEfNS_4arch4Sm90ELb0ELb1ELb1ELb1ELb0ELb0ELb1ELb0ELb0ELb1ELb0ELb0EEENS1_21CollectiveEpilogueFwdINS6_IJSA_NS7_ILi512EEESA_EEES9_SC_SE_Li256ELb1ELb1ELb0ELb0EEENS1_36VarlenDynamicPersistentTileSchedulerILi64ELi64ELi256ELi128ELb0ELb1ELb1ELb1ELb0ELb1EEEEEEEEEvNT_6ParamsE)
	.align		4
        /*00ac*/ 	.word	index@(__assertfail)
	.align		4
        /*00b0*/ 	.word	index@(_ZN7cutlass13device_kernelIN5flash11enable_sm90INS1_16FlashAttnFwdSm90INS1_25CollectiveMainloopFwdSm90ILi2EN4cute5tupleIJNS5_1CILi1EEES8_S8_EEENS6_IJNS7_ILi64EEESA_SA_EEELi512ENS_6half_tEfNS_4arch4Sm90ELb0ELb1ELb1ELb1ELb0ELb1ELb1ELb0ELb0ELb1ELb0ELb0EEENS1_21CollectiveEpilogueFwdINS6_IJSA_NS7_ILi512EEESA_EEES9_SC_SE_Li256ELb1ELb1ELb0ELb0EEENS1_36VarlenDynamicPersistentTileSchedulerILi64ELi64ELi256ELi128ELb0ELb1ELb1ELb1ELb0ELb1EEEEEEEEEvNT_6ParamsE)
	.align		4
        /*00b4*/ 	.word	index@(__assertfail)
	.align		4
        /*00b8*/ 	.word	index@(_ZN7cutlass13device_kernelIN5flash11enable_sm90INS1_16FlashAttnFwdSm90INS1_25CollectiveMainloopFwdSm90ILi2EN4cute5tupleIJNS5_1CILi1EEES8_S8_EEENS6_IJNS7_ILi64EEESA_SA_EEELi512ENS_6half_tEfNS_4arch4Sm90ELb1ELb0ELb1ELb0ELb0ELb0ELb0ELb0ELb0ELb1ELb0ELb0EEENS1_21CollectiveEpilogueFwdINS6_IJSA_NS7_ILi512EEESA_EEES9_SC_SE_Li256ELb0ELb1ELb0ELb0EEENS1_30DynamicPersistentTileSchedulerILi256ELi128ELb0ELb1ELb1EEEEEEEEEvNT_6ParamsE)
	.align		4
        /*00bc*/ 	.word	index@(__assertfail)
	.align		4
        /*00c0*/ 	.word	index@(_ZN7cutlass13device_kernelIN5flash11enable_sm90INS1_16FlashAttnFwdSm90INS1_25CollectiveMainloopFwdSm90ILi2EN4cute5tupleIJNS5_1CILi1EEES8_S8_EEENS6_IJNS7_ILi64EEESA_SA_EEELi512ENS_6half_tEfNS_4arch4Sm90ELb1ELb0ELb1ELb0ELb0ELb0ELb1ELb0ELb0ELb1ELb0ELb0EEENS1_21CollectiveEpilogueFwdINS6_IJSA_NS7_ILi512EEESA_EEES9_SC_SE_Li256ELb0ELb1ELb0ELb0EEENS1_30DynamicPersistentTileSchedulerILi256ELi128ELb0ELb1ELb1EEEEEEEEEvNT_6ParamsE)
	.align		4
        /*00c4*/ 	.word	index@(__assertfail)
	.align		4
        /*00c8*/ 	.word	index@(_ZN7cutlass13device_kernelIN5flash11enable_sm90INS1_16FlashAttnFwdSm90INS1_25CollectiveMainloopFwdSm90ILi2EN4cute5tupleIJNS5_1CILi1EEES8_S8_EEENS6_IJNS7_ILi64EEESA_SA_EEELi512ENS_6half_tEfNS_4arch4Sm90ELb1ELb0ELb1ELb1ELb0ELb0ELb0ELb0ELb0ELb1ELb0ELb0EEENS1_21CollectiveEpilogueFwdINS6_IJSA_NS7_ILi512EEESA_EEES9_SC_SE_Li256ELb1ELb1ELb0ELb0EEENS1_36VarlenDynamicPersistentTileSchedulerILi64ELi64ELi256ELi128ELb0ELb1ELb1ELb1ELb1ELb1EEEEEEEEEvNT_6ParamsE)
	.align		4
        /*00cc*/ 	.word	index@(__assertfail)
	.align		4
        /*00d0*/ 	.word	index@(_ZN7cutlass13device_kernelIN5flash11enable_sm90INS1_16FlashAttnFwdSm90INS1_25CollectiveMainloopFwdSm90ILi2EN4cute5tupleIJNS5_1CILi1EEES8_S8_EEENS6_IJNS7_ILi64EEESA_SA_EEELi512ENS_6half_tEfNS_4arch4Sm90ELb1ELb0ELb1ELb1ELb0ELb1ELb0ELb0ELb0ELb1ELb0ELb0EEENS1_21CollectiveEpilogueFwdINS6_IJSA_NS7_ILi512EEESA_EEES9_SC_SE_Li256ELb1ELb1ELb0ELb0EEENS1_36VarlenDynamicPersistentTileSchedulerILi64ELi64ELi256ELi128ELb0ELb1ELb1ELb1ELb1ELb1EEEEEEEEEvNT_6ParamsE)
	.align		4
        /*00d4*/ 	.word	index@(__assertfail)
	.align		4
        /*00d8*/ 	.word	index@(_ZN7cutlass13device_kernelIN5flash11enable_sm90INS1_16FlashAttnFwdSm90INS1_25CollectiveMainloopFwdSm90ILi2EN4cute5tupleIJNS5_1CILi1EEES8_S8_EEENS6_IJNS7_ILi64EEESA_SA_EEELi512ENS_6half_tEfNS_4arch4Sm90ELb1ELb0ELb1ELb1ELb0ELb0ELb1ELb0ELb0ELb1ELb0ELb0EEENS1_21CollectiveEpilogueFwdINS6_IJSA_NS7_ILi512EEESA_EEES9_SC_SE_Li256ELb1ELb1ELb0ELb0EEENS1_36VarlenDynamicPersistentTileSchedulerILi64ELi64ELi256ELi128ELb0ELb1ELb1ELb1ELb1ELb1EEEEEEEEEvNT_6ParamsE)
	.align		4
        /*00dc*/ 	.word	index@(__assertfail)
	.align		4
        /*00e0*/ 	.word	index@(_ZN7cutlass13device_kernelIN5flash11enable_sm90INS1_16FlashAttnFwdSm90INS1_25CollectiveMainloopFwdSm90ILi2EN4cute5tupleIJNS5_1CILi1EEES8_S8_EEENS6_IJNS7_ILi64EEESA_SA_EEELi512ENS_6half_tEfNS_4arch4Sm90ELb1ELb0ELb1ELb1ELb0ELb1ELb1ELb0ELb0ELb1ELb0ELb0EEENS1_21CollectiveEpilogueFwdINS6_IJSA_NS7_ILi512EEESA_EEES9_SC_SE_Li256ELb1ELb1ELb0ELb0EEENS1_36VarlenDynamicPersistentTileSchedulerILi64ELi64ELi256ELi128ELb0ELb1ELb1ELb1ELb1ELb1EEEEEEEEEvNT_6ParamsE)
	.align		4
        /*00e4*/ 	.word	index@(__assertfail)
	.align		4
        /*00e8*/ 	.word	index@(_ZN7cutlass13device_kernelIN5flash11enable_sm90INS1_16FlashAttnFwdSm90INS1_25CollectiveMainloopFwdSm90ILi2EN4cute5tupleIJNS5_1CILi1EEES8_S8_EEENS6_IJNS7_ILi128EEENS7_ILi96EEENS7_ILi64EEEEEELi256ENS_6half_tEfNS_4arch4Sm90ELb0ELb0ELb1ELb0ELb0ELb0ELb0ELb1ELb0ELb1ELb0ELb0EEENS1_21CollectiveEpilogueFwdINS6_IJSA_NS7_ILi256EEESB_EEES9_SE_SG_Li256ELb0ELb1ELb0ELb0EEENS1_29StaticPersistentTileSchedulerILb0EEEEEEEEEvNT_6ParamsE)
	.align		4
        /*00ec*/ 	.word	index@(__assertfail)
	.align		4
        /*00f0*/ 	.word	index@(_ZN7cutlass13device_kernelIN5flash11enable_sm90INS1_16FlashAttnFwdSm90INS1_25CollectiveMainloopFwdSm90ILi2EN4cute5tupleIJNS5_1CILi1EEES8_S8_EEENS6_IJNS7_ILi128EEENS7_ILi96EEENS7_ILi64EEEEEELi256ENS_6half_tEfNS_4arch4Sm90ELb0ELb0ELb1ELb0ELb0ELb0ELb1ELb1ELb0ELb1ELb0ELb0EEENS1_21CollectiveEpilogueFwdINS6_IJSA_NS7_ILi256EEESB_EEES9_SE_SG_Li256ELb0ELb1ELb0ELb0EEENS1_29StaticPersistentTileSchedulerILb0EEEEEEEEEvNT_6ParamsE)
	.align		4
        /*00f4*/ 	.word	index@(__assertfail)
	.align		4
        /*00f8*/ 	.word	index@(_ZN7cutlass13device_kernelIN5flash11enable_sm90INS1_16FlashAttnFwdSm90INS1_25CollectiveMainloopFwdSm90ILi2EN4cute5tupleIJNS5_1CILi1EEES8_S8_EEENS6_IJNS7_ILi128EEENS7_ILi96EEENS7_ILi64EEEEEELi256ENS_6half_tEfNS_4arch4Sm90ELb0ELb0ELb1ELb1ELb0ELb0ELb0ELb1ELb0ELb1ELb0ELb0EEENS1_21CollectiveEpilogueFwdINS6_IJSA_NS7_ILi256EEESB_EEES9_SE_SG_Li256ELb1ELb1ELb0ELb0EEENS1_36VarlenDynamicPersistentTileSchedulerILi128ELi96ELi256ELi128ELb0ELb1ELb1ELb0ELb1ELb1EEEEEEEEEvNT_6ParamsE)
	.align		4
        /*00fc*/ 	.word	index@(__assertfail)
	.align		4
        /*0100*/ 	.word	index@(_ZN7cutlass13device_kernelIN5flash11enable_sm90INS1_16FlashAttnFwdSm90INS1_25CollectiveMainloopFwdSm90ILi2EN4cute5tupleIJNS5_1CILi1EEES8_S8_EEENS6_IJNS7_ILi128EEENS7_ILi96EEENS7_ILi64EEEEEELi256ENS_6half_tEfNS_4arch4Sm90ELb0ELb0ELb1ELb1ELb0ELb1ELb0ELb1ELb0ELb1ELb0ELb0EEENS1_21CollectiveEpilogueFwdINS6_IJSA_NS7_ILi256EEESB_EEES9_SE_SG_Li256ELb1ELb1ELb0ELb0EEENS1_36VarlenDynamicPersistentTileSchedulerILi128ELi96ELi256ELi128ELb0ELb1ELb1ELb0ELb1ELb1EEEEEEEEEvNT_6ParamsE)
	.align		4
        /*0104*/ 	.word	index@(__assertfail)
	.align		4
        /*0108*/ 	.word	index@(_ZN7cutlass13device_kernelIN5flash11enable_sm90INS1_16FlashAttnFwdSm90INS1_25CollectiveMainloopFwdSm90ILi2EN4cute5tupleIJNS5_1CILi1EEES8_S8_EEENS6_IJNS7_ILi128EEENS7_ILi96EEENS7_ILi64EEEEEELi256ENS_6half_tEfNS_4arch4Sm90ELb0ELb0ELb1ELb1ELb0ELb0ELb1ELb1ELb0ELb1ELb0ELb0EEENS1_21CollectiveEpilogueFwdINS6_IJSA_NS7_ILi256EEESB_EEES9_SE_SG_Li256ELb1ELb1ELb0ELb0EEENS1_36VarlenDynamicPersistentTileSchedulerILi128ELi96ELi256ELi128ELb0ELb1ELb1ELb0ELb1ELb1EEEEEEEEEvNT_6ParamsE)
	.align		4
        /*010c*/ 	.word	index@(__assertfail)
	.align		4
        /*0110*/ 	.word	index@(_ZN7cutlass13device_kernelIN5flash11enable_sm90INS1_16FlashAttnFwdSm90INS1_25CollectiveMainloopFwdSm90ILi2EN4cute5tupleIJNS5_1CILi1EEES8_S8_EEENS6_IJNS7_ILi128EEENS7_ILi96EEENS7_ILi64EEEEEELi256ENS_6half_tEfNS_4arch4Sm90ELb0ELb0ELb1ELb1ELb0ELb1ELb1ELb1ELb0ELb1ELb0ELb0EEENS1_21CollectiveEpilogueFwdINS6_IJSA_NS7_ILi256EEESB_EEES9_SE_SG_Li256ELb1ELb1ELb0ELb0EEENS1_36VarlenDynamicPersistentTileSchedulerILi128ELi96ELi256ELi128ELb0ELb1ELb1ELb0ELb1ELb1EEEEEEEEEvNT_6ParamsE)
	.align		4
        /*0114*/ 	.word	index@(__assertfail)
	.align		4
        /*0118*/ 	.word	index@(_ZN7cutlass13device_kernelIN5flash11enable_sm90INS1_16FlashAttnFwdSm90INS1_25CollectiveMainloopFwdSm90ILi2EN4cute5tupleIJNS5_1CILi1EEES8_S8_EEENS6_IJNS7_ILi128EEENS7_ILi96EEENS7_ILi64EEEEEELi256ENS_6half_tEfNS_4arch4Sm90ELb0ELb1ELb1ELb0ELb0ELb0ELb0ELb1ELb0ELb1ELb0ELb0EEENS1_21CollectiveEpilogueFwdINS6_IJSA_NS7_ILi256EEESB_EEES9_SE_SG_Li256ELb0ELb1ELb0ELb0EEENS1_30DynamicPersistentTileSchedulerILi256ELi128ELb0ELb1ELb1EEEEEEEEEvNT_6ParamsE)
	.align		4
        /*011c*/ 	.word	index@(__assertfail)
	.align		4
        /*0120*/ 	.word	index@(_ZN7cutlass13device_kernelIN5flash11enable_sm90INS1_16FlashAttnFwdSm90INS1_25CollectiveMainloopFwdSm90ILi2EN4cute5tupleIJNS5_1CILi1EEES8_S8_EEENS6_IJNS7_ILi128EEENS7_ILi96EEENS7_ILi64EEEEEELi256ENS_6half_tEfNS_4arch4Sm90ELb0ELb1ELb1ELb0ELb0ELb0ELb1ELb1ELb0ELb1ELb0ELb0EEENS1_21CollectiveEpilogueFwdINS6_IJSA_NS7_ILi256EEESB_EEES9_SE_SG_Li256ELb0ELb1ELb0ELb0EEENS1_30DynamicPersistentTileSchedulerILi256ELi128ELb0ELb1ELb1EEEEEEEEEvNT_6ParamsE)
	.align		4
        /*0124*/ 	.word	index@(__assertfail)
	.align		4
        /*0128*/ 	.word	index@(_ZN7cutlass13device_kernelIN5flash11enable_sm90INS1_16FlashAttnFwdSm90INS1_25CollectiveMainloopFwdSm90ILi2EN4cute5tupleIJNS5_1CILi1EEES8_S8_EEENS6_IJNS7_ILi128EEENS7_ILi96EEENS7_ILi64EEEEEELi256ENS_6half_tEfNS_4arch4Sm90ELb0ELb1ELb1ELb1ELb0ELb0ELb0ELb1ELb0ELb1ELb0ELb0EEENS1_21CollectiveEpilogueFwdINS6_IJSA_NS7_ILi256EEESB_EEES9_SE_SG_Li256ELb1ELb1ELb0ELb0EEENS1_36VarlenDynamicPersistentTileSchedulerILi128ELi96ELi256ELi128ELb0ELb1ELb1ELb1ELb0ELb1EEEEEEEEEvNT_6ParamsE)
	.align		4
        /*012c*/ 	.word	index@(__assertfail)
	.align		4
        /*0130*/ 	.word	index@(_ZN7cutlass13device_kernelIN5flash11enable_sm90INS1_16FlashAttnFwdSm90INS1_25CollectiveMainloopFwdSm90ILi2EN4cute5tupleIJNS5_1CILi1EEES8_S8_EEENS6_IJNS7_ILi128EEENS7_ILi96EEENS7_ILi64EEEEEELi256ENS_6half_tEfNS_4arch4Sm90ELb0ELb1ELb1ELb1ELb0ELb1ELb0ELb1ELb0ELb1ELb0ELb0EEENS1_21CollectiveEpilogueFwdINS6_IJSA_NS7_ILi256EEESB_EEES9_SE_SG_Li256ELb1ELb1ELb0ELb0EEENS1_36VarlenDynamicPersistentTileSchedulerILi128ELi96ELi256ELi128ELb0ELb1ELb1ELb1ELb0ELb1EEEEEEEEEvNT_6ParamsE)
	.align		4
        /*0134*/ 	.word	index@(__assertfail)
	.align		4
        /*0138*/ 	.word	index@(_ZN7cutlass13device_kernelIN5flash11enable_sm90INS1_16FlashAttnFwdSm90INS1_25CollectiveMainloopFwdSm90ILi2EN4cute5tupleIJNS5_1CILi1EEES8_S8_EEENS6_IJNS7_ILi128EEENS7_ILi96EEENS7_ILi64EEEEEELi256ENS_6half_tEfNS_4arch4Sm90ELb0ELb1ELb1ELb1ELb0ELb0ELb1ELb1ELb0ELb1ELb0ELb0EEENS1_21CollectiveEpilogueFwdINS6_IJSA_NS7_ILi256EEESB_EEES9_SE_SG_Li256ELb1ELb1ELb0ELb0EEENS1_36VarlenDynamicPersistentTileSchedulerILi128ELi96ELi256ELi128ELb0ELb1ELb1ELb1ELb0ELb1EEEEEEEEEvNT_6ParamsE)
	.align		4
        /*013c*/ 	.word	index@(__assertfail)
	.align		4
        /*0140*/ 	.word	index@(_ZN7cutlass13device_kernelIN5flash11enable_sm90INS1_16FlashAttnFwdSm90INS1_25CollectiveMainloopFwdSm90ILi2EN4cute5tupleIJNS5_1CILi1EEES8_S8_EEENS6_IJNS7_ILi128EEENS7_ILi96EEENS7_ILi64EEEEEELi256ENS_6half_tEfNS_4arch4Sm90ELb0ELb1ELb1ELb1ELb0ELb1ELb1ELb1ELb0ELb1ELb0ELb0EEENS1_21CollectiveEpilogueFwdINS6_IJSA_NS7_ILi256EEESB_EEES9_SE_SG_Li256ELb1ELb1ELb0ELb0EEENS1_36VarlenDynamicPersistentTileSchedulerILi128ELi96ELi256ELi128ELb0ELb1ELb1ELb1ELb0ELb1EEEEEEEEEvNT_6ParamsE)
	.align		4
        /*0144*/ 	.word	index@(__assertfail)
	.align		4
        /*0148*/ 	.word	index@(_ZN7cutlass13device_kernelIN5flash11enable_sm90INS1_16FlashAttnFwdSm90INS1_25CollectiveMainloopFwdSm90ILi2EN4cute5tupleIJNS5_1CILi1EEES8_S8_EEENS6_IJNS7_ILi128EEENS7_ILi96EEENS7_ILi64EEEEEELi256ENS_6half_tEfNS_4arch4Sm90ELb1ELb0ELb1ELb0ELb0ELb0ELb0ELb1ELb0ELb1ELb0ELb0EEENS1_21CollectiveEpilogueFwdINS6_IJSA_NS7_ILi256EEESB_EEES9_SE_SG_Li256ELb0ELb1ELb0ELb0EEENS1_30DynamicPersistentTileSchedulerILi256ELi128ELb0ELb1ELb1EEEEEEEEEvNT_6ParamsE)
	.align		4
        /*014c*/ 	.word	index@(__assertfail)
	.align		4
        /*0150*/ 	.word	index@(_ZN7cutlass13device_kernelIN5flash11enable_sm90INS1_16FlashAttnFwdSm90INS1_25CollectiveMainloopFwdSm90ILi2EN4cute5tupleIJNS5_1CILi1EEES8_S8_EEENS6_IJNS7_ILi128EEENS7_ILi96EEENS7_ILi64EEEEEELi256ENS_6half_tEfNS_4arch4Sm90ELb1ELb0ELb1ELb0ELb0ELb0ELb1ELb1ELb0ELb1ELb0ELb0EEENS1_21CollectiveEpilogueFwdINS6_IJSA_NS7_ILi256EEESB_EEES9_SE_SG_Li256ELb0ELb1ELb0ELb0EEENS1_30DynamicPersistentTileSchedulerILi256ELi128ELb0ELb1ELb1EEEEEEEEEvNT_6ParamsE)
	.align		4
        /*0154*/ 	.word	index@(__assertfail)
	.align		4
        /*0158*/ 	.word	index@(_ZN7cutlass13device_kernelIN5flash11enable_sm90INS1_16FlashAttnFwdSm90INS1_25CollectiveMainloopFwdSm90ILi2EN4cute5tupleIJNS5_1CILi1EEES8_S8_EEENS6_IJNS7_ILi128EEENS7_ILi96EEENS7_ILi64EEEEEELi256ENS_6half_tEfNS_4arch4Sm90ELb1ELb0ELb1ELb1ELb0ELb0ELb0ELb1ELb0ELb1ELb0ELb0EEENS1_21CollectiveEpilogueFwdINS6_IJSA_NS7_ILi256EEESB_EEES9_SE_SG_Li256ELb1ELb1ELb0ELb0EEENS1_36VarlenDynamicPersistentTileSchedulerILi128ELi96ELi256ELi128ELb0ELb1ELb1ELb1ELb1ELb1EEEEEEEEEvNT_6ParamsE)
	.align		4
        /*015c*/ 	.word	index@(__assertfail)
	.align		4
        /*0160*/ 	.word	index@(_ZN7cutlass13device_kernelIN5flash11enable_sm90INS1_16FlashAttnFwdSm90INS1_25CollectiveMainloopFwdSm90ILi2EN4cute5tupleIJNS5_1CILi1EEES8_S8_EEENS6_IJNS7_ILi128EEENS7_ILi96EEENS7_ILi64EEEEEELi256ENS_6half_tEfNS_4arch4Sm90ELb1ELb0ELb1ELb1ELb0ELb1ELb0ELb1ELb0ELb1ELb0ELb0EEENS1_21CollectiveEpilogueFwdINS6_IJSA_NS7_ILi256EEESB_EEES9_SE_SG_Li256ELb1ELb1ELb0ELb0EEENS1_36VarlenDynamicPersistentTileSchedulerILi128ELi96ELi256ELi128ELb0ELb1ELb1ELb1ELb1ELb1EEEEEEEEEvNT_6ParamsE)
	.align		4
        /*0164*/ 	.word	index@(__assertfail)
	.align		4
        /*0168*/ 	.word	index@(_ZN7cutlass13device_kernelIN5flash11enable_sm90INS1_16FlashAttnFwdSm90INS1_25CollectiveMainloopFwdSm90ILi2EN4cute5tupleIJNS5_1CILi1EEES8_S8_EEENS6_IJNS7_ILi128EEENS7_ILi96EEENS7_ILi64EEEEEELi256ENS_6half_tEfNS_4arch4Sm90ELb1ELb0ELb1ELb1ELb0ELb0ELb1ELb1ELb0ELb1ELb0ELb0EEENS1_21CollectiveEpilogueFwdINS6_IJSA_NS7_ILi256EEESB_EEES9_SE_SG_Li256ELb1ELb1ELb0ELb0EEENS1_36VarlenDynamicPersistentTileSchedulerILi128ELi96ELi256ELi128ELb0ELb1ELb1ELb1ELb1ELb1EEEEEEEEEvNT_6ParamsE)
	.align		4
        /*016c*/ 	.word	index@(__assertfail)
	.align		4
        /*0170*/ 	.word	index@(_ZN7cutlass13device_kernelIN5flash11enable_sm90INS1_16FlashAttnFwdSm90INS1_25CollectiveMainloopFwdSm90ILi2EN4cute5tupleIJNS5_1CILi1EEES8_S8_EEENS6_IJNS7_ILi128EEENS7_ILi96EEENS7_ILi64EEEEEELi256ENS_6half_tEfNS_4arch4Sm90ELb1ELb0ELb1ELb1ELb0ELb1ELb1ELb1ELb0ELb1ELb0ELb0EEENS1_21CollectiveEpilogueFwdINS6_IJSA_NS7_ILi256EEESB_EEES9_SE_SG_Li256ELb1ELb1ELb0ELb0EEENS1_36VarlenDynamicPersistentTileSchedulerILi128ELi96ELi256ELi128ELb0ELb1ELb1ELb1ELb1ELb1EEEEEEEEEvNT_6ParamsE)
	.align		4
        /*0174*/ 	.word	index@(__assertfail)
	.align		4
        /*0178*/ 	.word	0x00000000
	.align		4
        /*017c*/ 	.word	0xfffffffe
	.align		4
        /*0180*/ 	.word	0x00000000
	.align		4
        /*0184*/ 	.word	0xfffffffd
	.align		4
        /*0188*/ 	.word	0x00000000
	.align		4
        /*018c*/ 	.word	0xfffffffc


//--------------------- .nv.constant4             --------------------------
	.section	.nv.constant4,"a",@progbits
	.align	8
	.align		8
.nv.constant4:
        /*0000*/ 	.dword	__assertfail
	.align		8
        /*0008*/ 	.dword	__unnamed_1
	.align		8
        /*0010*/ 	.dword	__unnamed_2
	.align		8
        /*0018*/ 	.dword	__unnamed_3
	.align		8
        /*0020*/ 	.dword	__unnamed_4
	.align		8
        /*0028*/ 	.dword	__unnamed_5
	.align		8
        /*0030*/ 	.dword	__unnamed_6
	.align		8
        /*0038*/ 	.dword	__unnamed_7
	.align		8
        /*0040*/ 	.dword	__unnamed_8
	.align		8
        /*0048*/ 	.dword	__unnamed_9
	.align		8
        /*0050*/ 	.dword	__unnamed_10
	.align		8
        /*0058*/ 	.dword	__unnamed_11
	.align		8
        /*0060*/ 	.dword	__unnamed_12
	.align		8
        /*0068*/ 	.dword	__unnamed_13
	.align		8
        /*0070*/ 	.dword	__unnamed_14
	.align		8
        /*0078*/ 	.dword	__unnamed_15
	.align		8
        /*0080*/ 	.dword	__unnamed_16
	.align		8
        /*0088*/ 	.dword	__unnamed_17
	.align		8
        /*0090*/ 	.dword	__unnamed_18
	.align		8
        /*0098*/ 	.dword	__unnamed_19
	.align		8
        /*00a0*/ 	.dword	__unnamed_20
	.align		8
        /*00a8*/ 	.dword	__unnamed_21
	.align		8
        /*00b0*/ 	.dword	__unnamed_22
	.align		8
        /*00b8*/ 	.dword	__unnamed_23
	.align		8
        /*00c0*/ 	.dword	_ZN83_INTERNAL_83ca92c2_47_flash_fwd_hdimdiff_fp16_softcap_packgqa_sm90_cu_93b96ec2_41164cuda3std3__45__cpo5beginE
	.align		8
        /*00c8*/ 	.dword	_ZN83_INTERNAL_83ca92c2_47_flash_fwd_hdimdiff_fp16_softcap_packgqa_sm90_cu_93b96ec2_41164cuda3std3__45__cpo3endE
	.align		8
        /*00d0*/ 	.dword	_ZN83_INTERNAL_83ca92c2_47_flash_fwd_hdimdiff_fp16_softcap_packgqa_sm90_cu_93b96ec2_41164cuda3std3__45__cpo6cbeginE
	.align		8
        /*00d8*/ 	.dword	_ZN83_INTERNAL_83ca92c2_47_flash_fwd_hdimdiff_fp16_softcap_packgqa_sm90_cu_93b96ec2_41164cuda3std3__45__cpo4cendE
	.align		8
        /*00e0*/ 	.dword	_ZN83_INTERNAL_83ca92c2_47_flash_fwd_hdimdiff_fp16_softcap_packgqa_sm90_cu_93b96ec2_41164cuda3std3__485_GLOBAL__N__83ca92c2_47_flash_fwd_hdimdiff_fp16_softcap_packgqa_sm90_cu_93b96ec2_41166ignoreE
	.align		8
        /*00e8*/ 	.dword	_ZN83_INTERNAL_83ca92c2_47_flash_fwd_hdimdiff_fp16_softcap_packgqa_sm90_cu_93b96ec2_41164cuda3std3__419piecewise_constructE
	.align		8
        /*00f0*/ 	.dword	_ZN83_INTERNAL_83ca92c2_47_flash_fwd_hdimdiff_fp16_softcap_packgqa_sm90_cu_93b96ec2_41164cuda3std3__48in_placeE
	.align		8
        /*00f8*/ 	.dword	_ZN83_INTERNAL_83ca92c2_47_flash_fwd_hdimdiff_fp16_softcap_packgqa_sm90_cu_93b96ec2_41164cuda3std6ranges3__45__cpo4swapE
	.align		8
        /*0100*/ 	.dword	_ZN83_INTERNAL_83ca92c2_47_flash_fwd_hdimdiff_fp16_softcap_packgqa_sm90_cu_93b96ec2_41164cuda3std6ranges3__45__cpo9iter_moveE
	.align		8
        /*0108*/ 	.dword	_ZN83_INTERNAL_83ca92c2_47_flash_fwd_hdimdiff_fp16_softcap_packgqa_sm90_cu_93b96ec2_41164cute7productE
	.align		8
        /*0110*/ 	.dword	_ZN83_INTERNAL_83ca92c2_47_flash_fwd_hdimdiff_fp16_softcap_packgqa_sm90_cu_93b96ec2_41164cute1_E
	.align		8
        /*0118*/ 	.dword	$str$23
	.align		8
        /*0120*/ 	.dword	$str$24


//--------------------- .text._ZN7cutlass13device_kernelIN5flash11enable_sm90INS1_16FlashAttnFwdSm90INS1_25CollectiveMainloopFwdSm90ILi2EN4cute5tupleIJNS5_1CILi1EEES8_S8_EEENS6_IJNS7_ILi128EEESA_NS7_ILi192EEEEEELi128ENS_6half_tEfNS_4arch4Sm90ELb0ELb0ELb1ELb0ELb0ELb0ELb0ELb1ELb1ELb1ELb0ELb0EEENS1_21CollectiveEpilogueFwdINS6_IJSA_SA_SA_EEES9_SD_SF_Li256ELb0ELb1ELb0ELb0EEENS1_29StaticPersistentTileSchedulerILb0EEEEEEEEEvNT_6ParamsE --------------------------
	.section	.text._ZN7cutlass13device_kernelIN5flash11enable_sm90INS1_16FlashAttnFwdSm90INS1_25CollectiveMainloopFwdSm90ILi2EN4cute5tupleIJNS5_1CILi1EEES8_S8_EEENS6_IJNS7_ILi128EEESA_NS7_ILi192EEEEEELi128ENS_6half_tEfNS_4arch4Sm90ELb0ELb0ELb1ELb0ELb0ELb0ELb0ELb1ELb1ELb1ELb0ELb0EEENS1_21CollectiveEpilogueFwdINS6_IJSA_SA_SA_EEES9_SD_SF_Li256ELb0ELb1ELb0ELb0EEENS1_29StaticPersistentTileSchedulerILb0EEEEEEEEEvNT_6ParamsE,"ax",@progbits
	.align	128
.text._ZN7cutlass13device_kernelIN5flash11enable_sm90INS1_16FlashAttnFwdSm90INS1_25CollectiveMainloopFwdSm90ILi2EN4cute5tupleIJNS5_1CILi1EEES8_S8_EEENS6_IJNS7_ILi128EEESA_NS7_ILi192EEEEEELi128ENS_6half_tEfNS_4arch4Sm90ELb0ELb0ELb1ELb0ELb0ELb0ELb0ELb1ELb1ELb1ELb0ELb0EEENS1_21CollectiveEpilogueFwdINS6_IJSA_SA_SA_EEES9_SD_SF_Li256ELb0ELb1ELb0ELb0EEENS1_29StaticPersistentTileSchedulerILb0EEEEEEEEEvNT_6ParamsE:
        .type           _ZN7cutlass13device_kernelIN5flash11enable_sm90INS1_16FlashAttnFwdSm90INS1_25CollectiveMainloopFwdSm90ILi2EN4cute5tupleIJNS5_1CILi1EEES8_S8_EEENS6_IJNS7_ILi128EEESA_NS7_ILi192EEEEEELi128ENS_6half_tEfNS_4arch4Sm90ELb0ELb0ELb1ELb0ELb0ELb0ELb0ELb1ELb1ELb1ELb0ELb0EEENS1_21CollectiveEpilogueFwdINS6_IJSA_SA_SA_EEES9_SD_SF_Li256ELb0ELb1ELb0ELb0EEENS1_29StaticPersistentTileSchedulerILb0EEEEEEEEEvNT_6ParamsE,@function
        .size           _ZN7cutlass13device_kernelIN5flash11enable_sm90INS1_16FlashAttnFwdSm90INS1_25CollectiveMainloopFwdSm90ILi2EN4cute5tupleIJNS5_1CILi1EEES8_S8_EEENS6_IJNS7_ILi128EEESA_NS7_ILi192EEEEEELi128ENS_6half_tEfNS_4arch4Sm90ELb0ELb0ELb1ELb0ELb0ELb0ELb0ELb1ELb1ELb1ELb0ELb0EEENS1_21CollectiveEpilogueFwdINS6_IJSA_SA_SA_EEES9_SD_SF_Li256ELb0ELb1ELb0ELb0EEENS1_29StaticPersistentTileSchedulerILb0EEEEEEEEEvNT_6ParamsE,(.L_x_15274 - _ZN7cutlass13device_kernelIN5flash11enable_sm90INS1_16FlashAttnFwdSm90INS1_25CollectiveMainloopFwdSm90ILi2EN4cute5tupleIJNS5_1CILi1EEES8_S8_EEENS6_IJNS7_ILi128EEESA_NS7_ILi192EEEEEELi128ENS_6half_tEfNS_4arch4Sm90ELb0ELb0ELb1ELb0ELb0ELb0ELb0ELb1ELb1ELb1ELb0ELb0EEENS1_21CollectiveEpilogueFwdINS6_IJSA_SA_SA_EEES9_SD_SF_Li256ELb0ELb1ELb0ELb0EEENS1_29StaticPersistentTileSchedulerILb0EEEEEEEEEvNT_6ParamsE)
        .other          _ZN7cutlass13device_kernelIN5flash11enable_sm90INS1_16FlashAttnFwdSm90INS1_25CollectiveMainloopFwdSm90ILi2EN4cute5tupleIJNS5_1CILi1EEES8_S8_EEENS6_IJNS7_ILi128EEESA_NS7_ILi192EEEEEELi128ENS_6half_tEfNS_4arch4Sm90ELb0ELb0ELb1ELb0ELb0ELb0ELb0ELb1ELb1ELb1ELb0ELb0EEENS1_21CollectiveEpilogueFwdINS6_IJSA_SA_SA_EEES9_SD_SF_Li256ELb0ELb1ELb0ELb0EEENS1_29StaticPersistentTileSchedulerILb0EEEEEEEEEvNT_6ParamsE,@"STO_CUDA_ENTRY STV_DEFAULT"
_ZN7cutlass13device_kernelIN5flash11enable_sm90INS1_16FlashAttnFwdSm90INS1_25CollectiveMainloopFwdSm90ILi2EN4cute5tupleIJNS5_1CILi1EEES8_S8_EEENS6_IJNS7_ILi128EEESA_NS7_ILi192EEEEEELi128ENS_6half_tEfNS_4arch4Sm90ELb0ELb0ELb1ELb0ELb0ELb0ELb0ELb1ELb1ELb1ELb0ELb0EEENS1_21CollectiveEpilogueFwdINS6_IJSA_SA_SA_EEES9_SD_SF_Li256ELb0ELb1ELb0ELb0EEENS1_29StaticPersistentTileSchedulerILb0EEEEEEEEEvNT_6ParamsE:
[----:B------:R-:W0:Y:S02]  /*0000*/  LDC R1, c[0x0][0x28] ;  /* 0x00000a00ff017b82 */ /* 0x000e240000000800 */
[----:B0-----:R-:W-:Y:S01]  /*0010*/  VIADD R1, R1, 0xffffffc8 ;  /* 0xffffffc801017836 */ /* 0x001fe20000000000 */
[----:B------:R-:W0:Y:S01]  /*0020*/  S2R R0, SR_TID.X ;  /* 0x0000000000007919 */ /* 0x000e220000002100 */
[----:B------:R-:W-:Y:S01]  /*0030*/  ELECT P0, URZ, PT ;  /* 0x00000000003f782f */ /* 0x000fe20003800000 */
[----:B------:R-:W-:Y:S01]  /*0040*/  BSSY B0, `(.L_x_0) ;  /* 0x000000d000007945 */ /* 0x000fe20003800000 */
[----:B0-----:R-:W-:-:S05]  /*0050*/  SHF.R.U32.HI R2, RZ, 0x5, R0 ;  /* 0x00000005ff027819 */ /* 0x001fca0000011600 */
[----:B------:R-:W0:Y:S02]  /*0060*/  SHFL.IDX PT, R3, R2, RZ, 0x1f ;  /* 0x00001fff02037589 */ /* 0x000e2400000e0000 */
[----:B0-----:R-:W-:-:S13]  /*0070*/  ISETP.EQ.AND P0, PT, R3, RZ, P0 ;  /* 0x000000ff0300720c */ /* 0x001fda0000702270 */
[----:B------:R-:W-:Y:S05]  /*0080*/  @!P0 BRA `(.L_x_1) ;  /* 0x0000000000208947 */ /* 0x000fea0003800000 */
[----:B------:R-:W-:Y:S02]  /*0090*/  ULDC.64 UR4, c[0x0][0x198] ;  /* 0x0000660000047ab9 */ /* 0x000fe40000000a00 */
[----:B------:R-:W-:Y:S02]  /*00a0*/  UIADD3 UR6, UP0, UR4, 0x370, URZ ;  /* 0x0000037004067890 */ /* 0x000fe4000ff1e03f */
[----:B------:R-:W-:Y:S02]  /*00b0*/  UIADD3 UR4, UP1, UR4, 0x470, URZ ;  /* 0x0000047004047890 */ /* 0x000fe4000ff3e03f */
[----:B------:R-:W-:Y:S02]  /*00c0*/  UIADD3.X UR7, URZ, UR5, URZ, UP0, !UPT ;  /* 0x000000053f077290 */ /* 0x000fe400087fe43f */
[----:B------:R-:W-:-:S07]  /*00d0*/  UIADD3.X UR5, URZ, UR5, URZ, UP1, !UPT ;  /* 0x000000053f057290 */ /* 0x000fce0008ffe43f */
[----:B------:R0:W-:Y:S02]  /*00e0*/  UTMACCTL.PF [UR6] ;  /* 0x00000000060079b9 */ /* 0x0001e40008040000 */
[----:B------:R0:W-:Y:S02]  /*00f0*/  UTMACCTL.PF [UR4] ;  /* 0x00000000040079b9 */ /* 0x0001e40008040000 */
[----:B0-----:R-:W-:Y:S01]  /*0100*/  NOP ;  /* 0x0000000000007918 */ /* 0x001fe20000000000 */
.L_x_1:
[----:B------:R-:W-:Y:S05]  /*0110*/  BSYNC B0 ;  /* 0x0000000000007941 */ /* 0x000fea0003800000 */
.L_x_0:
[----:B------:R-:W-:Y:S01]  /*0120*/  VOTEU.ANY UP0, P0 ;  /* 0x00000000003f7886 */ /* 0x000fe20000000100 */
[----:B------:R-:W0:Y:S01]  /*0130*/  SHFL.IDX PT, R3, R2, RZ, 0x1f ;  /* 0x00001fff02037589 */ /* 0x000e2200000e0000 */
[----:B------:R-:W-:Y:S01]  /*0140*/  UMOV UR4, 0x80 ;  /* 0x0000008000047882 */ /* 0x000fe20000000000 */
[----:B------:R-:W-:Y:S01]  /*0150*/  UMOV UR7, 0x100 ;  /* 0x0000010000077882 */ /* 0x000fe20000000000 */
[----:B------:R-:W-:Y:S01]  /*0160*/  VOTEU.ANY UP1, P0 ;  /* 0x00000000003f7886 */ /* 0x000fe20000020100 */
[----:B------:R-:W1:Y:S01]  /*0170*/  @UP0 S2UR UR8, SR_CgaCtaId ;  /* 0x00000000000809c3 */ /* 0x000e620000008800 */
[----:B------:R-:W-:Y:S01]  /*0180*/  @UP0 UMOV UR6, 0x400 ;  /* 0x0000040000060882 */ /* 0x000fe20000000000 */
[----:B------:R-:W-:-:S04]  /*0190*/  @UP0 UIADD3 UR4, -UR4, 0x100000, URZ ;  /* 0x0010000004040890 */ /* 0x000fc8000fffe13f */
[----:B------:R-:W-:Y:S02]  /*01a0*/  @UP0 USHF.L.U32 UR5, UR4, 0xb, URZ ;  /* 0x0000000b04050899 */ /* 0x000fe4000800063f */
[----:B------:R-:W-:Y:S01]  /*01b0*/  @UP0 USHF.L.U32 UR4, UR4, 0x1, URZ ;  /* 0x0000000104040899 */ /* 0x000fe2000800063f */
[----:B0-----:R-:W-:Y:S02]  /*01c0*/  ISETP.NE.AND P1, PT, R3, RZ, PT ;  /* 0x000000ff0300720c */ /* 0x001fe40003f25270 */
[----:B------:R-:W-:Y:S01]  /*01d0*/  SHF.R.U32.HI R3, RZ, 0x7, R0 ;  /* 0x00000007ff037819 */ /* 0x000fe20000011600 */
[----:B-1----:R-:W-:Y:S02]  /*01e0*/  @UP0 ULEA UR8, UR8, UR6, 0x18 ;  /* 0x0000000608080291 */ /* 0x002fe4000f8ec03f */
[----:B------:R-:W-:-:S04]  /*01f0*/  @UP0 UIADD3 UR6, -UR7, 0x100000, URZ ;  /* 0x0010000007060890 */ /* 0x000fc8000fffe13f */
[----:B------:R-:W-:Y:S02]  /*0200*/  @UP0 USHF.L.U32 UR7, UR6, 0xb, URZ ;  /* 0x0000000b06070899 */ /* 0x000fe4000800063f */
[----:B------:R-:W-:Y:S01]  /*0210*/  @UP0 USHF.L.U32 UR6, UR6, 0x1, URZ ;  /* 0x0000000106060899 */ /* 0x000fe2000800063f */
[----:B------:R-:W-:Y:S01]  /*0220*/  VOTEU.ANY UP0, P0 ;  /* 0x00000000003f7886 */ /* 0x000fe20000000100 */
[----:B------:R-:W0:Y:S04]  /*0230*/  SHFL.IDX PT, R3, R3, RZ, 0x1f ;  /* 0x00001fff03037589 */ /* 0x000e2800000e0000 */
[----:B------:R-:W1:Y:S02]  /*0240*/  FENCE.VIEW.ASYNC.S ;  /* 0x00000000000073c6 */ /* 0x000e640000000000 */
[----:B-1----:R1:W2:Y:S04]  /*0250*/  @UP0 SYNCS.EXCH.64 URZ, [UR8+0x34800], UR4 ;  /* 0x03480004083f05b2 */ /* 0x0022a80008000100 */
[----:B------:R1:W3:Y:S01]  /*0260*/  @UP1 SYNCS.EXCH.64 URZ, [UR8+0x34820], UR6 ;  /* 0x03482006083f15b2 */ /* 0x0002e20008000100 */
[----:B------:R-:W-:Y:S05]  /*0270*/  @P1 BRA `(.L_x_2) ;  /* 0x0000000000481947 */ /* 0x000fea0003800000 */
[----:B-1----:R-:W1:Y:S01]  /*0280*/  S2UR UR5, SR_CgaCtaId ;  /* 0x00000000000579c3 */ /* 0x002e620000008800 */
[----:B------:R-:W-:Y:S01]  /*0290*/  UMOV UR4, 0x400 ;  /* 0x0000040000047882 */ /* 0x000fe20000000000 */
[----:B------:R-:W-:Y:S01]  /*02a0*/  UMOV UR6, 0x1 ;  /* 0x0000000100067882 */ /* 0x000fe20000000000 */
[----:B------:R-:W-:Y:S01]  /*02b0*/  UMOV UR7, 0x2 ;  /* 0x0000000200077882 */ /* 0x000fe20000000000 */
[----:B------:R-:W-:Y:S01]  /*02c0*/  ELECT P0, URZ, PT ;  /* 0x00000000003f782f */ /* 0x000fe20003800000 */
[----:B-1----:R-:W-:Y:S02]  /*02d0*/  ULEA UR8, UR5, UR4, 0x18 ;  /* 0x0000000405087291 */ /* 0x002fe4000f8ec03f */
[----:B------:R-:W-:-:S04]  /*02e0*/  UIADD3 UR4, -UR6, 0x100000, URZ ;  /* 0x0010000006047890 */ /* 0x000fc8000fffe13f */
[----:B------:R-:W-:Y:S02]  /*02f0*/  USHF.L.U32 UR5, UR4, 0xb, URZ ;  /* 0x0000000b04057899 */ /* 0x000fe4000800063f */
[----:B------:R-:W-:Y:S02]  /*0300*/  USHF.L.U32 UR4, UR4, 0x1, URZ ;  /* 0x0000000104047899 */ /* 0x000fe4000800063f */
[----:B------:R-:W-:-:S04]  /*0310*/  UIADD3 UR6, -UR7, 0x100000, URZ ;  /* 0x0010000007067890 */ /* 0x000fc8000fffe13f */
[----:B------:R-:W-:Y:S02]  /*0320*/  USHF.L.U32 UR7, UR6, 0xb, URZ ;  /* 0x0000000b06077899 */ /* 0x000fe4000800063f */
[----:B------:R-:W-:Y:S01]  /*0330*/  USHF.L.U32 UR6, UR6, 0x1, URZ ;  /* 0x0000000106067899 */ /* 0x000fe2000800063f */
[----:B------:R-:W1:Y:S03]  /*0340*/  FENCE.VIEW.ASYNC.S ;  /* 0x00000000000073c6 */ /* 0x000e660000000000 */
[----:B-1----:R4:W1:Y:S08]  /*0350*/  SYNCS.EXCH.64 URZ, [UR8+0x34830], UR4 ;  /* 0x03483004083f75b2 */ /* 0x0028700008000100 */
[----:B------:R4:W0:Y:S01]  /*0360*/  SYNCS.EXCH.64 URZ, [UR8+0x34840], UR6 ;  /* 0x03484006083f75b2 */ /* 0x0008220008000100 */
[----:B------:R4:W0:Y:S01]  /*0370*/  SYNCS.EXCH.64 URZ, [UR8+0x34838], UR4 ;  /* 0x03483804083f75b2 */ /* 0x0008220008000100 */
[----:B------:R4:W0:Y:S02]  /*0380*/  SYNCS.EXCH.64 URZ, [UR8+0x34848], UR6 ;  /* 0x03484806083f75b2 */ /* 0x0008240008000100 */
[----:B----4-:R-:W-:Y:S01]  /*0390*/  NOP ;  /* 0x0000000000007918 */ /* 0x010fe20000000000 */
.L_x_2:
[----:B------:R-:W4:Y:S01]  /*03a0*/  SHFL.IDX PT, R4, R2, RZ, 0x1f ;  /* 0x00001fff02047589 */ /* 0x000f2200000e0000 */
[----:B------:R-:W-:Y:S01]  /*03b0*/  NOP ;  /* 0x0000000000007918 */ /* 0x000fe20000000000 */
[----:B----4-:R-:W-:-:S13]  /*03c0*/  ISETP.NE.AND P0, PT, R4, RZ, PT ;  /* 0x000000ff0400720c */ /* 0x010fda0003f05270 */
        /* <DEDUP_REMOVED lines=19> */
.L_x_3:
[----:B------:R-:W4:Y:S01]  /*0500*/  SHFL.IDX PT, R4, R2, RZ, 0x1f ;  /* 0x00001fff02047589 */ /* 0x000f2200000e0000 */
[----:B------:R-:W-:Y:S01]  /*0510*/  NOP ;  /* 0x0000000000007918 */ /* 0x000fe20000000000 */
[----:B----4-:R-:W-:-:S13]  /*0520*/  ISETP.NE.AND P0, PT, R4, RZ, PT ;  /* 0x000000ff0400720c */ /* 0x010fda0003f05270 */
[----:B------:R-:W-:Y:S05]  /*0530*/  @P0 BRA `(.L_x_4) ;  /* 0x0000000000380947 */ /* 0x000fea0003800000 */
[----:B-1----:R-:W1:Y:S01]  /*0540*/  S2UR UR5, SR_CgaCtaId ;  /* 0x00000000000579c3 */ /* 0x002e620000008800 */
[----:B------:R-:W-:Y:S01]  /*0550*/  UMOV UR4, 0x400 ;  /* 0x0000040000047882 */ /* 0x000fe20000000000 */
[----:B------:R-:W-:Y:S01]  /*0560*/  UMOV UR7, 0x1 ;  /* 0x0000000100077882 */ /* 0x000fe20000000000 */
[----:B------:R-:W-:Y:S01]  /*0570*/  ELECT P0, URZ, PT ;  /* 0x00000000003f782f */ /* 0x000fe20003800000 */
[----:B-1----:R-:W-:Y:S02]  /*0580*/  ULEA UR6, UR5, UR4, 0x18 ;  /* 0x0000000405067291 */ /* 0x002fe4000f8ec03f */
[----:B------:R-:W-:-:S04]  /*0590*/  UIADD3 UR4, -UR7, 0x100000, URZ ;  /* 0x0010000007047890 */ /* 0x000fc8000fffe13f */
[----:B------:R-:W-:Y:S02]  /*05a0*/  USHF.L.U32 UR5, UR4, 0xb, URZ ;  /* 0x0000000b04057899 */ /* 0x000fe4000800063f */
[----:B------:R-:W-:Y:S01]  /*05b0*/  USHF.L.U32 UR4, UR4, 0x1, URZ ;  /* 0x0000000104047899 */ /* 0x000fe2000800063f */
[----:B------:R-:W1:Y:S11]  /*05c0*/  FENCE.VIEW.ASYNC.S ;  /* 0x00000000000073c6 */ /* 0x000e760000000000 */
[----:B-1----:R4:W1:Y:S01]  /*05d0*/  SYNCS.EXCH.64 URZ, [UR6+0x34870], UR4 ;  /* 0x03487004063f75b2 */ /* 0x0028620008000100 */
[----:B------:R4:W0:Y:S01]  /*05e0*/  SYNCS.EXCH.64 URZ, [UR6+0x34880], UR4 ;  /* 0x03488004063f75b2 */ /* 0x0008220008000100 */
[----:B------:R4:W0:Y:S01]  /*05f0*/  SYNCS.EXCH.64 URZ, [UR6+0x34878], UR4 ;  /* 0x03487804063f75b2 */ /* 0x0008220008000100 */
[----:B------:R4:W0:Y:S02]  /*0600*/  SYNCS.EXCH.64 URZ, [UR6+0x34888], UR4 ;  /* 0x03488804063f75b2 */ /* 0x0008240008000100 */
[----:B----4-:R-:W-:Y:S01]  /*0610*/  NOP ;  /* 0x0000000000007918 */ /* 0x010fe20000000000 */
.L_x_4:
        /* <DEDUP_REMOVED lines=22> */
.L_x_5:
        /* <DEDUP_REMOVED lines=22> */
.L_x_6:
[----:B0-----:R-:W-:Y:S01]  /*08e0*/  ISETP.NE.AND P0, PT, R3, RZ, PT ;  /* 0x000000ff0300720c */ /* 0x001fe20003f05270 */
[----:B------:R-:W-:Y:S01]  /*08f0*/  IMAD.MOV.U32 R3, RZ, RZ, 0x1 ;  /* 0x00000001ff037424 */ /* 0x000fe200078e00ff */
[----:B------:R-:W-:Y:S01]  /*0900*/  NOP ;  /* 0x0000000000007918 */ /* 0x000fe20000000000 */
[----:B------:R-:W-:-:S03]  /*0910*/  ULDC.64 UR60, c[0x0][0x208] ;  /* 0x00008200003c7ab9 */ /* 0x000fc60000000a00 */
[----:B------:R-:W-:-:S05]  /*0920*/  SEL R3, R3, 0x2, !P0 ;  /* 0x0000000203037807 */ /* 0x000fca0004000000 */
[----:B------:R0:W-:Y:S01]  /*0930*/  STL [R1+0x34], R3 ;  /* 0x0000340301007387 */ /* 0x0001e20000100800 */
[----:B-123--:R-:W-:Y:S06]  /*0940*/  BAR.SYNC.DEFER_BLOCKING 0x0 ;  /* 0x0000000000007b1d */ /* 0x00efec0000010000 */
[----:B------:R-:W-:Y:S05]  /*0950*/  @!P0 BRA `(.L_x_7) ;  /* 0x0000008000448947 */ /* 0x000fea0003800000 */
.L_x_8:
[----:B------:R-:W-:-:S08]  /*0960*/  NOP ;  /* 0x0000000000007918 */ /* 0x000fd00000000000 */
[----:B------:R-:W1:Y:S02]  /*0970*/  USETMAXREG.TRY_ALLOC.CTAPOOL UP0, 0xf0 ;  /* 0x000000f0000079c8 */ /* 0x000e640008000600 */
[----:B-1----:R-:W-:-:S13]  /*0980*/  PLOP3.LUT P0, PT, PT, PT, UP0, 0x80, 0x0 ;  /* 0x000000000000781c */ /* 0x002fda0003f0f008 */
[----:B------:R-:W-:Y:S05]  /*0990*/  @!P0 BRA `(.L_x_8) ;  /* 0xfffffffc00f08947 */ /* 0x000fea000383ffff */
[----:B------:R-:W1:Y:S08]  /*09a0*/  S2UR UR39, SR_CTAID.X ;  /* 0x00000000002779c3 */ /* 0x000e700000002500 */
[----:B------:R-:W-:Y:S08]  /*09b0*/  BAR.ARV 0x8, 0x180 ;  /* 0x0206000000007b1d */ /* 0x000ff00000002000 */
[----:B------:R-:W1:Y:S02]  /*09c0*/  LDC R2, c[0x0][0xc34] ;  /* 0x00030d00ff027b82 */ /* 0x000e640000000800 */
[----:B-1----:R-:W-:-:S13]  /*09d0*/  ISETP.LE.AND P0, PT, R2, UR39, PT ;  /* 0x0000002702007c0c */ /* 0x002fda000bf03270 */
[----:B------:R-:W-:Y:S05]  /*09e0*/  @P0 EXIT ;  /* 0x000000000000094d */ /* 0x000fea0003800000 */
[----:B------:R-:W2:Y:S01]  /*09f0*/  LDL.LU R12, [R1+0x34] ;  /* 0x00003400010c7983 */ /* 0x000ea20000300800 */
[----:B------:R-:W-:Y:S01]  /*0a00*/  VIADD R0, R0, 0xffffff80 ;  /* 0xffffff8000007836 */ /* 0x000fe20000000000 */
[----:B------:R-:W-:Y:S01]  /*0a10*/  MOV R19, RZ ;  /* 0x000000ff00137202 */ /* 0x000fe20000000f00 */
[----:B------:R-:W-:Y:S01]  /*0a20*/  IMAD.MOV.U32 R189, RZ, RZ, -0x2 ;  /* 0xfffffffeffbd7424 */ /* 0x000fe200078e00ff */
[----:B------:R-:W-:Y:S01]  /*0a30*/  UMOV UR37, URZ ;  /* 0x0000003f00257c82 */ /* 0x000fe20008000000 */
[----:B------:R-:W-:Y:S01]  /*0a40*/  UMOV UR36, URZ ;  /* 0x0000003f00247c82 */ /* 0x000fe20008000000 */
[----:B0-----:R-:W-:-:S04]  /*0a50*/  SHF.R.S32.HI R3, RZ, 0x1f, R0 ;  /* 0x0000001fff037819 */ /* 0x001fc80000011400 */
[CC--:B------:R-:W-:Y:S02]  /*0a60*/  LEA.HI R2, R3.reuse, R0.reuse, RZ, 0x7 ;  /* 0x0000000003027211 */ /* 0x0c0fe400078f38ff */
[CC--:B------:R-:W-:Y:S02]  /*0a70*/  LEA.HI R4, R3.reuse, R0.reuse, RZ, 0x5 ;  /* 0x0000000003047211 */ /* 0x0c0fe400078f28ff */
[----:B------:R-:W-:Y:S02]  /*0a80*/  LOP3.LUT R23, R2, 0xffffff80, RZ, 0xc0, !PT ;  /* 0xffffff8002177812 */ /* 0x000fe400078ec0ff */
[CC--:B------:R-:W-:Y:S01]  /*0a90*/  LEA.HI R6, R3.reuse, R0.reuse, RZ, 0x4 ;  /* 0x0000000003067211 */ /* 0x0c0fe200078f20ff */
[----:B------:R-:W-:Y:S01]  /*0aa0*/  IMAD.SHL.U32 R4, R4, 0x20, RZ ;  /* 0x0000002004047824 */ /* 0x000fe200078e00ff */
[----:B------:R-:W-:Y:S01]  /*0ab0*/  LEA.HI R10, R3, R0, RZ, 0x2 ;  /* 0x00000000030a7211 */ /* 0x000fe200078f10ff */
[----:B------:R-:W-:Y:S01]  /*0ac0*/  IMAD.IADD R23, R0, 0x1, -R23 ;  /* 0x0000000100177824 */ /* 0x000fe200078e0a17 */
[----:B------:R-:W-:-:S02]  /*0ad0*/  LOP3.LUT R5, R6, 0x3fffff0, RZ, 0xc0, !PT ;  /* 0x03fffff006057812 */ /* 0x000fc400078ec0ff */
[----:B------:R-:W-:Y:S02]  /*0ae0*/  LOP3.LUT R8, R4, 0xfffffc00, RZ, 0xc0, !PT ;  /* 0xfffffc0004087812 */ /* 0x000fe400078ec0ff */
[----:B------:R-:W-:Y:S01]  /*0af0*/  SHF.R.S32.HI R4, RZ, 0x1f, R23 ;  /* 0x0000001fff047819 */ /* 0x000fe20000011417 */
[----:B------:R-:W-:Y:S01]  /*0b00*/  IMAD.IADD R7, R0, 0x1, -R5 ;  /* 0x0000000100077824 */ /* 0x000fe200078e0a05 */
[----:B------:R-:W-:Y:S02]  /*0b10*/  SHF.R.S32.HI R9, RZ, 0x4, R6 ;  /* 0x00000004ff097819 */ /* 0x000fe40000011406 */
[----:B------:R-:W-:Y:S02]  /*0b20*/  LEA.HI R5, R4, R23, RZ, 0x2 ;  /* 0x0000001704057211 */ /* 0x000fe400078f10ff */
[----:B------:R-:W-:Y:S02]  /*0b30*/  LEA.HI R6, R6, R9, RZ, 0x1 ;  /* 0x0000000906067211 */ /* 0x000fe400078f08ff */
[----:B------:R-:W-:-:S02]  /*0b40*/  LEA R7, R7, R8, 0x6 ;  /* 0x0000000807077211 */ /* 0x000fc400078e30ff */
[--C-:B------:R-:W-:Y:S02]  /*0b50*/  SHF.R.S32.HI R8, RZ, 0x2, R5.reuse ;  /* 0x00000002ff087819 */ /* 0x100fe40000011405 */
[----:B------:R-:W-:Y:S02]  /*0b60*/  SHF.R.S32.HI R11, RZ, 0x1f, R5 ;  /* 0x0000001fff0b7819 */ /* 0x000fe40000011405 */
[----:B------:R-:W-:Y:S02]  /*0b70*/  LEA.HI R22, R3, R0, RZ, 0x3 ;  /* 0x0000000003167211 */ /* 0x000fe400078f18ff */
[----:B------:R-:W-:Y:S02]  /*0b80*/  LOP3.LUT R6, R6, 0x1ffffffe, RZ, 0xc0, !PT ;  /* 0x1ffffffe06067812 */ /* 0x000fe400078ec0ff */
[----:B------:R-:W-:Y:S02]  /*0b90*/  LOP3.LUT R3, R10, 0xfffffffc, RZ, 0xc0, !PT ;  /* 0xfffffffc0a037812 */ /* 0x000fe400078ec0ff */
[----:B------:R-:W-:Y:S01]  /*0ba0*/  LEA.HI R11, R11, R8, RZ, 0x3 ;  /* 0x000000080b0b7211 */ /* 0x000fe200078f18ff */
[----:B------:R-:W-:Y:S01]  /*0bb0*/  IMAD.IADD R6, R9, 0x1, -R6 ;  /* 0x0000000109067824 */ /* 0x000fe200078e0a06 */
[----:B------:R-:W-:Y:S01]  /*0bc0*/  SHF.R.S32.HI R185, RZ, 0x7, R2 ;  /* 0x00000007ffb97819 */ /* 0x000fe20000011402 */
[----:B------:R-:W-:Y:S01]  /*0bd0*/  IMAD.IADD R3, R0, 0x1, -R3 ;  /* 0x0000000100037824 */ /* 0x000fe200078e0a03 */
[----:B------:R-:W-:Y:S01]  /*0be0*/  LOP3.LUT R13, R22, 0xfffffff8, RZ, 0xc0, !PT ;  /* 0xfffffff8160d7812 */ /* 0x000fe200078ec0ff */
[----:B------:R-:W-:Y:S01]  /*0bf0*/  IMAD R188, R6, 0x8, R7 ;  /* 0x0000000806bc7824 */ /* 0x000fe200078e0207 */
[----:B------:R-:W-:-:S02]  /*0c00*/  LOP3.LUT R11, R11, 0xfffffff8, RZ, 0xc0, !PT ;  /* 0xfffffff80b0b7812 */ /* 0x000fc400078ec0ff */
[----:B------:R-:W-:Y:S01]  /*0c10*/  LEA.HI R4, R4, R23, RZ, 0x5 ;  /* 0x0000001704047211 */ /* 0x000fe200078f28ff */
[----:B------:R-:W-:Y:S01]  /*0c20*/  IMAD.IADD R18, R0, 0x1, -R13 ;  /* 0x0000000100127824 */ /* 0x000fe200078e0a0d */
[----:B------:R-:W-:Y:S01]  /*0c30*/  LEA.HI R2, R2, R185, RZ, 0x1 ;  /* 0x000000b902027211 */ /* 0x000fe200078f08ff */
[----:B------:R-:W-:Y:S01]  /*0c40*/  IMAD.IADD R11, R8, 0x1, -R11 ;  /* 0x00000001080b7824 */ /* 0x000fe200078e0a0b */
[----:B------:R-:W-:Y:S01]  /*0c50*/  LEA.HI R6, R3, R3, RZ, 0x1 ;  /* 0x0000000303067211 */ /* 0x000fe200078f08ff */
[----:B------:R-:W-:Y:S01]  /*0c60*/  IMAD.SHL.U32 R16, R18, 0x8, RZ ;  /* 0x0000000812107824 */ /* 0x000fe200078e00ff */
[----:B------:R-:W-:Y:S02]  /*0c70*/  SHF.R.S32.HI R4, RZ, 0x5, R4 ;  /* 0x00000005ff047819 */ /* 0x000fe40000011404 */
[----:B------:R-:W-:Y:S01]  /*0c80*/  LOP3.LUT R2, R2, 0x3fffffe, RZ, 0xc0, !PT ;  /* 0x03fffffe02027812 */ /* 0x000fe200078ec0ff */
[----:B------:R-:W-:Y:S01]  /*0c90*/  VIADD R17, R16, 0x40 ;  /* 0x0000004010117836 */ /* 0x000fe20000000000 */
[----:B------:R-:W-:Y:S01]  /*0ca0*/  LOP3.LUT R0, R5, 0x7ffffffc, RZ, 0xc0, !PT ;  /* 0x7ffffffc05007812 */ /* 0x000fe200078ec0ff */
[----:B------:R-:W-:Y:S01]  /*0cb0*/  IMAD R11, R4, 0x10, R11 ;  /* 0x00000010040b7824 */ /* 0x000fe200078e020b */
[----:B------:R-:W-:Y:S01]  /*0cc0*/  LOP3.LUT R6, R6, 0x1ffffffe, RZ, 0xc0, !PT ;  /* 0x1ffffffe06067812 */ /* 0x000fe200078ec0ff */
[----:B------:R-:W-:Y:S01]  /*0cd0*/  IMAD.IADD R2, R185, 0x1, -R2 ;  /* 0x00000001b9027824 */ /* 0x000fe200078e0a02 */
[----:B------:R-:W-:-:S02]  /*0ce0*/  IADD3 R0, R23, -R0, RZ ;  /* 0x8000000017007210 */ /* 0x000fc40007ffe0ff */
[----:B------:R-:W-:Y:S01]  /*0cf0*/  SHF.R.S32.HI R22, RZ, 0x3, R22 ;  /* 0x00000003ff167819 */ /* 0x000fe20000011416 */
[----:B------:R-:W-:Y:S01]  /*0d00*/  IMAD.IADD R187, R3, 0x1, -R6 ;  /* 0x0000000103bb7824 */ /* 0x000fe200078e0a06 */
[----:B------:R-:W-:Y:S01]  /*0d10*/  SHF.R.S32.HI R190, RZ, 0x1f, R17 ;  /* 0x0000001fffbe7819 */ /* 0x000fe20000011411 */
[----:B------:R-:W-:Y:S02]  /*0d20*/  IMAD R186, R2, 0x40, R11 ;  /* 0x0000004002ba7824 */ /* 0x000fe400078e020b */
[----:B------:R-:W-:Y:S02]  /*0d30*/  IMAD R189, R0, R189, 0x80 ;  /* 0x0000008000bd7424 */ /* 0x000fe400078e02bd */
[----:B------:R-:W-:Y:S01]  /*0d40*/  IMAD R187, R187, 0x8, R186 ;  /* 0x00000008bbbb7824 */ /* 0x000fe200078e02ba */
[----:B--2---:R-:W-:-:S07]  /*0d50*/  LOP3.LUT R2, R12, 0x1, RZ, 0xfc, !PT ;  /* 0x000000010c027812 */ /* 0x004fce00078efcff */
.L_x_37:
[----:B0-----:R-:W0:Y:S01]  /*0d60*/  SHFL.IDX PT, R0, R185, RZ, 0x1f ;  /* 0x00001fffb9007589 */ /* 0x001e2200000e0000 */
[----:B-1----:R-:W1:Y:S01]  /*0d70*/  S2UR UR4, SR_CgaCtaId ;  /* 0x00000000000479c3 */ /* 0x002e620000008800 */
[----:B------:R-:W-:Y:S01]  /*0d80*/  ULDC.64 UR8, c[0x0][0x418] ;  /* 0x0001060000087ab9 */ /* 0x000fe20000000a00 */
[----:B------:R-:W-:Y:S01]  /*0d90*/  UMOV UR40, 0x400 ;  /* 0x0000040000287882 */ /* 0x000fe20000000000 */
[----:B------:R-:W-:Y:S01]  /*0da0*/  UISETP.NE.U32.AND UP0, UPT, UR8, URZ, UPT ;  /* 0x0000003f0800728c */ /* 0x000fe2000bf05070 */
[----:B------:R-:W-:Y:S01]  /*0db0*/  ULDC UR5, c[0x0][0xc38] ;  /* 0x00030e0000057ab9 */ /* 0x000fe20000000800 */
[----:B------:R-:W-:Y:S01]  /*0dc0*/  ULDC UR6, c[0x0][0x424] ;  /* 0x0001090000067ab9 */ /* 0x000fe20000000800 */
[----:B------:R-:W-:Y:S02]  /*0dd0*/  UISETP.NE.AND UP1, UPT, UR5, 0x1, UPT ;  /* 0x000000010500788c */ /* 0x000fe4000bf25270 */
[----:B---3-5:R-:W2:Y:S01]  /*0de0*/  LDC R88, c[0x0][0x2f0] ;  /* 0x0000bc00ff587b82 */ /* 0x028ea20000000800 */
[----:B------:R-:W-:Y:S01]  /*0df0*/  UISETP.NE.AND.EX UP0, UPT, UR9, URZ, UPT, UP0 ;  /* 0x0000003f0900728c */ /* 0x000fe2000bf05300 */
[----:B------:R-:W-:Y:S01]  /*0e00*/  ULDC UR5, c[0x0][0xc44] ;  /* 0x0003110000057ab9 */ /* 0x000fe20000000800 */
[----:B------:R-:W-:-:S02]  /*0e10*/  UMOV UR11, UR39 ;  /* 0x00000027000b7c82 */ /* 0x000fc40008000000 */
[----:B------:R-:W-:Y:S02]  /*0e20*/  USEL UR6, UR6, 0x1, UP0 ;  /* 0x0000000106067887 */ /* 0x000fe40008000000 */
[----:B------:R-:W-:Y:S02]  /*0e30*/  UISETP.NE.AND UP2, UPT, UR5, 0x1, UPT ;  /* 0x000000010500788c */ /* 0x000fe4000bf45270 */
[----:B------:R-:W-:Y:S01]  /*0e40*/  @UP1 ULDC UR10, c[0x0][0xc40] ;  /* 0x00031000000a1ab9 */ /* 0x000fe20000000800 */
[----:B0-----:R-:W-:Y:S01]  /*0e50*/  R2UR UR7, R0 ;  /* 0x00000000000772ca */ /* 0x001fe200000e0000 */
[----:B-1----:R-:W-:-:S03]  /*0e60*/  ULEA UR40, UR4, UR40, 0x18 ;  /* 0x0000002804287291 */ /* 0x002fc6000f8ec03f */
[----:B------:R-:W-:Y:S01]  /*0e70*/  @UP1 ULDC UR4, c[0x0][0xc3c] ;  /* 0x00030f0000041ab9 */ /* 0x000fe20000000800 */
[----:B------:R-:W-:Y:S02]  /*0e80*/  UIADD3 UR9, UR40, 0x10400, URZ ;  /* 0x0001040028097890 */ /* 0x000fe4000fffe03f */
[----:B------:R-:W-:Y:S02]  /*0e90*/  UIMAD.WIDE.U32 UR4, UR39, UR4, URZ ;  /* 0x00000004270472a5 */ /* 0x000fe4000f8e003f */
[----:B------:R-:W-:Y:S01]  /*0ea0*/  ULOP3.LUT UP0, URZ, UR9, 0x3ff, URZ, 0xc0, !UPT ;  /* 0x000003ff093f7892 */ /* 0x000fe2000f80c03f */
[----:B--2---:R-:W-:Y:S01]  /*0eb0*/  IMAD R88, R88, UR6, RZ ;  /* 0x0000000658587c24 */ /* 0x004fe2000f8e02ff */
[----:B------:R-:W-:Y:S02]  /*0ec0*/  @UP1 USHF.R.U32.HI UR11, URZ, UR10, UR5 ;  /* 0x0000000a3f0b1299 */ /* 0x000fe40008011605 */
[----:B------:R-:W-:Y:S01]  /*0ed0*/  ULEA.HI UR8, UR7, UR7, URZ, 0x1 ;  /* 0x0000000707087291 */ /* 0x000fe2000f8f083f */
[----:B------:R-:W-:Y:S01]  /*0ee0*/  VIADD R0, R88, 0x7f ;  /* 0x0000007f58007836 */ /* 0x000fe20000000000 */
[----:B------:R-:W-:-:S02]  /*0ef0*/  PLOP3.LUT P0, PT, PT, PT, UP0, 0x80, 0x0 ;  /* 0x000000000000781c */ /* 0x000fc40003f0f008 */
[----:B------:R-:W-:Y:S01]  /*0f00*/  ULOP3.LUT UR8, UR8, 0x1e, URZ, 0xc0, !UPT ;  /* 0x0000001e08087892 */ /* 0x000fe2000f8ec03f */
[----:B------:R-:W-:Y:S01]  /*0f10*/  IMAD.U32 R184, RZ, RZ, UR11 ;  /* 0x0000000bffb87e24 */ /* 0x000fe2000f8e00ff */
[----:B------:R-:W-:Y:S01]  /*0f20*/  SHF.R.S32.HI R3, RZ, 0x1f, R0 ;  /* 0x0000001fff037819 */ /* 0x000fe20000011400 */
[----:B------:R-:W-:Y:S01]  /*0f30*/  UMOV UR38, UR11 ;  /* 0x0000000b00267c82 */ /* 0x000fe20008000000 */
[----:B------:R-:W-:Y:S02]  /*0f40*/  UIADD3 UR8, UR7, -UR8, URZ ;  /* 0x8000000807087290 */ /* 0x000fe4000fffe03f */
[----:B------:R-:W-:Y:S01]  /*0f50*/  LEA.HI R3, R3, R0, RZ, 0x7 ;  /* 0x0000000003037211 */ /* 0x000fe200078f38ff */
[----:B------:R-:W-:Y:S01]  /*0f60*/  @UP2 ULDC.64 UR6, c[0x0][0xc48] ;  /* 0x0003120000062ab9 */ /* 0x000fe20000000a00 */
[----:B------:R-:W-:Y:S02]  /*0f70*/  ULEA UR8, UR8, UR9, 0xd ;  /* 0x0000000908087291 */ /* 0x000fe4000f8e683f */
[----:B------:R-:W-:Y:S01]  /*0f80*/  UIMAD.WIDE.U32 UR4, UR11, UR6, URZ ;  /* 0x000000060b0472a5 */ /* 0x000fe2000f8e003f */
[----:B------:R-:W-:Y:S01]  /*0f90*/  SHF.R.S32.HI R191, RZ, 0x7, R3 ;  /* 0x00000007ffbf7819 */ /* 0x000fe20000011403 */
[----:B------:R-:W-:-:S02]  /*0fa0*/  USHF.R.U32.HI UR8, URZ, 0x4, UR8 ;  /* 0x000000043f087899 */ /* 0x000fc40008011608 */
[----:B------:R-:W-:Y:S02]  /*0fb0*/  @UP2 USHF.R.U32.HI UR38, URZ, UR7, UR5 ;  /* 0x000000073f262299 */ /* 0x000fe40008011605 */
[----:B------:R-:W-:Y:S01]  /*0fc0*/  ULOP3.LUT UR41, UR8, 0x3fff, URZ, 0xc0, !UPT ;  /* 0x00003fff08297892 */ /* 0x000fe2000f8ec03f */
[----:B------:R-:W-:Y:S11]  /*0fd0*/  @!P0 BRA `(.L_x_9) ;  /* 0x0000000000408947 */ /* 0x000ff60003800000 */
[----:B------:R-:W-:Y:S01]  /*0fe0*/  MOV R0, 0x0 ;  /* 0x0000000000007802 */ /* 0x000fe20000000f00 */
[----:B------:R-:W-:Y:S01]  /*0ff0*/  ULDC.64 UR4, c[0x4][0x118] ;  /* 0x0100460000047ab9 */ /* 0x000fe20000000a00 */
[----:B------:R-:W-:Y:S01]  /*1000*/  ULDC.64 UR6, c[0x4][0x98] ;  /* 0x0100260000067ab9 */ /* 0x000fe20000000a00 */
[----:B------:R-:W-:Y:S01]  /*1010*/  IMAD.U32 R4, RZ, RZ, UR4 ;  /* 0x00000004ff047e24 */ /* 0x000fe2000f8e00ff */
[----:B------:R0:W1:Y:S01]  /*1020*/  LDC.64 R14, c[0x4][R0] ;  /* 0x01000000000e7b82 */ /* 0x0000620000000a00 */
[----:B------:R-:W-:Y:S01]  /*1030*/  IMAD.U32 R5, RZ, RZ, UR5 ;  /* 0x00000005ff057e24 */ /* 0x000fe2000f8e00ff */
[----:B------:R-:W-:Y:S01]  /*1040*/  ULDC.64 UR4, c[0x4][0x120] ;  /* 0x0100480000047ab9 */ /* 0x000fe20000000a00 */
[----:B------:R-:W-:Y:S01]  /*1050*/  IMAD.U32 R10, RZ, RZ, UR6 ;  /* 0x00000006ff0a7e24 */ /* 0x000fe2000f8e00ff */
[----:B------:R-:W-:Y:S01]  /*1060*/  MOV R7, UR5 ;  /* 0x0000000500077c02 */ /* 0x000fe20008000f00 */
[----:B------:R-:W-:Y:S02]  /*1070*/  IMAD.U32 R6, RZ, RZ, UR4 ;  /* 0x00000004ff067e24 */ /* 0x000fe4000f8e00ff */
[----:B------:R-:W-:-:S02]  /*1080*/  IMAD.U32 R11, RZ, RZ, UR7 ;  /* 0x00000007ff0b7e24 */ /* 0x000fc4000f8e00ff */
[----:B------:R-:W-:Y:S02]  /*1090*/  IMAD.MOV.U32 R8, RZ, RZ, 0x70 ;  /* 0x00000070ff087424 */ /* 0x000fe400078e00ff */
[----:B------:R-:W-:Y:S02]  /*10a0*/  IMAD.MOV.U32 R12, RZ, RZ, 0x1 ;  /* 0x00000001ff0c7424 */ /* 0x000fe400078e00ff */
[----:B0-----:R-:W-:-:S07]  /*10b0*/  IMAD.MOV.U32 R13, RZ, RZ, RZ ;  /* 0x000000ffff0d7224 */ /* 0x001fce00078e00ff */
[----:B------:R-:W-:-:S07]  /*10c0*/  LEPC R20, `(.L_x_9) ;  /* 0x000000001014794e */ /* 0x000fce0000000000 */
[----:B-1----:R-:W-:Y:S05]  /*10d0*/  CALL.ABS.NOINC R14 ;  /* 0x000000000e007343 */ /* 0x002fea0003c00000 */
.L_x_9:
[----:B------:R-:W-:Y:S02]  /*10e0*/  LOP3.LUT R0, R19, 0x1, RZ, 0xc0, !PT ;  /* 0x0000000113007812 */ /* 0x000fe400078ec0ff */
[----:B------:R-:W-:Y:S02]  /*10f0*/  ISETP.NE.AND P0, PT, R2, 0x3, PT ;  /* 0x000000030200780c */ /* 0x000fe40003f05270 */
[----:B------:R-:W-:-:S04]  /*1100*/  SHF.L.U32 R0, R0, 0x1f, RZ ;  /* 0x0000001f00007819 */ /* 0x000fc800000006ff */
[----:B------:R-:W0:Y:S02]  /*1110*/  SYNCS.PHASECHK.TRANS64.TRYWAIT P1, [UR40+0x34800], R0 ;  /* 0x03480000ff0075a7 */ /* 0x000e240008020168 */
[----:B0-----:R-:W-:Y:S05]  /*1120*/  @!P1 BRA `(.L_x_10) ;  /* 0x000000b800fc9947 */ /* 0x001fea0003800000 */
.L_x_127:
[----:B------:R-:W-:Y:S05]  /*1130*/  @!P0 BRA `(.L_x_11) ;  /* 0x0000000000048947 */ /* 0x000fea0003800000 */
[----:B------:R-:W-:Y:S01]  /*1140*/  BPT.TRAP 0x1 ;  /* 0x000000040000795c */ /* 0x000fe20000300000 */
.L_x_11:
[----:B0-----:R-:W-:Y:S01]  /*1150*/  IMAD.U32 R0, RZ, RZ, UR36 ;  /* 0x00000024ff007e24 */ /* 0x001fe2000f8e00ff */
[----:B------:R-:W-:-:S04]  /*1160*/  MOV R3, UR37 ;  /* 0x0000002500037c02 */ /* 0x000fc80008000f00 */
[----:B------:R-:W-:Y:S02]  /*1170*/  LEA R0, R0, UR40, 0x3 ;  /* 0x0000002800007c11 */ /* 0x000fe4000f8e18ff */
[----:B------:R-:W-:-:S04]  /*1180*/  SHF.L.U32 R3, R3, 0x1f, RZ ;  /* 0x0000001f03037819 */ /* 0x000fc800000006ff */
[----:B------:R0:W1:Y:S01]  /*1190*/  SYNCS.PHASECHK.TRANS64.TRYWAIT P2, [R0+URZ+0x34830], R3 ;  /* 0x03483003000075a7 */ /* 0x000062000804017f */
[----:B------:R-:W-:Y:S05]  /*11a0*/  @!P0 BRA `(.L_x_12) ;  /* 0x0000000000048947 */ /* 0x000fea0003800000 */
[----:B------:R-:W-:Y:S01]  /*11b0*/  BPT.TRAP 0x1 ;  /* 0x000000040000795c */ /* 0x000fe20000300000 */
.L_x_12:
[----:B------:R-:W2:Y:S01]  /*11c0*/  S2R R4, SR_TID.X ;  /* 0x0000000000047919 */ /* 0x000ea20000002100 */
[----:B------:R-:W-:Y:S01]  /*11d0*/  IMAD.MOV.U32 R151, RZ, RZ, RZ ;  /* 0x000000ffff977224 */ /* 0x000fe200078e00ff */
[----:B--2---:R-:W-:-:S04]  /*11e0*/  LOP3.LUT R4, R4, 0x7f, RZ, 0xc0, !PT ;  /* 0x0000007f04047812 */ /* 0x004fc800078ec0ff */
[----:B------:R-:W-:Y:S01]  /*11f0*/  ISETP.NE.AND P1, PT, R4, RZ, PT ;  /* 0x000000ff0400720c */ /* 0x000fe20003f25270 */
[----:B-1----:R-:W-:-:S12]  /*1200*/  @P2 BRA `(.L_x_13) ;  /* 0x0000000000082947 */ /* 0x002fd80003800000 */
[----:B------:R-:W1:Y:S02]  /*1210*/  SYNCS.PHASECHK.TRANS64.TRYWAIT P2, [R0+URZ+0x34830], R3 ;  /* 0x03483003000075a7 */ /* 0x000e64000804017f */
[----:B-1----:R-:W-:Y:S05]  /*1220*/  @!P2 BRA `(.L_x_14) ;  /* 0x000000b800d4a947 */ /* 0x002fea0003800000 */
.L_x_13:
[----:B------:R-:W-:Y:S05]  /*1230*/  WARPSYNC.ALL ;  /* 0x0000000000007948 */ /* 0x000fea0003800000 */
[----:B------:R-:W-:Y:S01]  /*1240*/  UIADD3 UR40, UR40, 0x1c400, URZ ;  /* 0x0001c40028287890 */ /* 0x000fe2000fffe03f */
[----:B------:R-:W-:Y:S01]  /*1250*/  WARPGROUP.ARRIVE ;  /* 0x00000000000079c5 */ /* 0x000fe20000000000 */
[----:B------:R-:W-:Y:S01]  /*1260*/  ULOP3.LUT UR5, UR41, 0x10000, URZ, 0xfc, !UPT ;  /* 0x0001000029057892 */ /* 0x000fe2000f8efc3f */
[----:B------:R-:W-:Y:S01]  /*1270*/  IMAD.IADD R12, R189, 0x1, R88 ;  /* 0x00000001bd0c7824 */ /* 0x000fe200078e0258 */
[----:B------:R-:W-:Y:S01]  /*1280*/  USHF.R.U32.HI UR40, URZ, 0x4, UR40 ;  /* 0x000000043f287899 */ /* 0x000fe20008011628 */
[----:B------:R-:W-:Y:S01]  /*1290*/  P2R R11, PR, RZ, 0x1 ;  /* 0x00000001ff0b7803 */ /* 0x000fe20000000000 */
[----:B------:R-:W-:Y:S01]  /*12a0*/  UMOV UR13, 0x40000040 ;  /* 0x40000040000d7882 */ /* 0x000fe20000000000 */
[----:B------:R-:W-:Y:S01]  /*12b0*/  UMOV UR15, 0x40000040 ;  /* 0x40000040000f7882 */ /* 0x000fe20000000000 */
[----:B------:R-:W-:Y:S01]  /*12c0*/  ULOP3.LUT UR10, UR40, 0x3fff, URZ, 0xc0, !UPT ;  /* 0x00003fff280a7892 */ /* 0x000fe2000f8ec03f */
[----:B------:R-:W-:Y:S01]  /*12d0*/  IMAD.U32 R5, RZ, RZ, UR13 ;  /* 0x0000000dff057e24 */ /* 0x000fe2000f8e00ff */
[----:B------:R-:W-:Y:S01]  /*12e0*/  UMOV UR12, UR5 ;  /* 0x00000005000c7c82 */ /* 0x000fe20008000000 */
[----:B------:R-:W-:Y:S01]  /*12f0*/  UIADD3 UR6, UR5, 0x2, URZ ;  /* 0x0000000205067890 */ /* 0x000fe2000fffe03f */
[----:B------:R-:W-:Y:S01]  /*1300*/  IMAD.U32 R4, RZ, RZ, UR12 ;  /* 0x0000000cff047e24 */ /* 0x000fe2000f8e00ff */
[----:B------:R-:W-:Y:S01]  /*1310*/  ULOP3.LUT UR10, UR10, 0x10000, URZ, 0xfc, !UPT ;  /* 0x000100000a0a7892 */ /* 0x000fe2000f8efc3f */
[----:B------:R-:W-:Y:S01]  /*1320*/  IMAD R12, R191, -0x80, R12 ;  /* 0xffffff80bf0c7824 */ /* 0x000fe200078e020c */
[----:B------:R-:W-:Y:S01]  /*1330*/  UIADD3 UR56, UR5, 0x4, URZ ;  /* 0x0000000405387890 */ /* 0x000fe2000fffe03f */
[----:B01----:R-:W-:Y:S01]  /*1340*/  @!P1 VIADD R0, R0, 0x34840 ;  /* 0x0003484000009836 */ /* 0x003fe20000000000 */
[----:B------:R-:W-:Y:S01]  /*1350*/  UIMAD UR4, UR36, 0xc00, UR10 ;  /* 0x00000c00240478a4 */ /* 0x000fe2000f8e020a */
[--C-:B------:R-:W-:Y:S01]  /*1360*/  IMAD.MOV.U32 R150, RZ, RZ, R151.reuse ;  /* 0x000000ffff967224 */ /* 0x100fe200078e0097 */
[----:B------:R-:W-:Y:S01]  /*1370*/  UMOV UR57, 0x40000040 ;  /* 0x4000004000397882 */ /* 0x000fe20000000000 */
[----:B------:R-:W-:Y:S01]  /*1380*/  UMOV UR59, 0x40000040 ;  /* 0x40000040003b7882 */ /* 0x000fe20000000000 */
[----:B------:R-:W-:Y:S01]  /*1390*/  UIADD3 UR7, UR4, 0x2, URZ ;  /* 0x0000000204077890 */ /* 0x000fe2000fffe03f */
[C---:B------:R-:W-:Y:S01]  /*13a0*/  ISETP.GT.AND P2, PT, R12.reuse, RZ, PT ;  /* 0x000000ff0c00720c */ /* 0x040fe20003f44270 */
[----:B------:R-:W-:Y:S01]  /*13b0*/  UIADD3 UR58, UR4, 0x4, URZ ;  /* 0x00000004043a7890 */ /* 0x000fe2000fffe03f */
[C---:B------:R-:W-:Y:S01]  /*13c0*/  ISETP.GT.AND P3, PT, R12.reuse, 0x1, PT ;  /* 0x000000010c00780c */ /* 0x040fe20003f64270 */
[----:B------:R-:W-:Y:S01]  /*13d0*/  UMOV UR14, UR4 ;  /* 0x00000004000e7c82 */ /* 0x000fe20008000000 */
[----:B------:R-:W-:Y:S01]  /*13e0*/  UIADD3 UR52, UR5, 0x6, URZ ;  /* 0x0000000605347890 */ /* 0x000fe2000fffe03f */
[----:B------:R-:W-:Y:S01]  /*13f0*/  HGMMA.64x128x16.F32 R24, gdesc[UR12], RZ, !UPT, gsb0 ;  /* 0x01e000000c1879f0 */ /* 0x000fe2000c0008ff */
[----:B------:R-:W-:Y:S01]  /*1400*/  UMOV UR12, UR6 ;  /* 0x00000006000c7c82 */ /* 0x000fe20008000000 */
[----:B------:R-:W-:Y:S01]  /*1410*/  UMOV UR13, 0x40000040 ;  /* 0x40000040000d7882 */ /* 0x000fe20000000000 */
[----:B------:R-:W-:Y:S01]  /*1420*/  UMOV UR14, UR7 ;  /* 0x00000007000e7c82 */ /* 0x000fe20008000000 */
[----:B------:R-:W-:Y:S01]  /*1430*/  UMOV UR15, 0x40000040 ;  /* 0x40000040000f7882 */ /* 0x000fe20000000000 */
[----:B------:R-:W-:Y:S01]  /*1440*/  UIADD3 UR54, UR4, 0x6, URZ ;  /* 0x0000000604367890 */ /* 0x000fe2000fffe03f */
[----:B------:R-:W-:Y:S01]  /*1450*/  IMAD.U32 R6, RZ, RZ, UR12 ;  /* 0x0000000cff067e24 */ /* 0x000fe2000f8e00ff */
[----:B------:R-:W-:Y:S01]  /*1460*/  UMOV UR53, 0x40000040 ;  /* 0x4000004000357882 */ /* 0x000fe20000000000 */
[----:B------:R-:W-:Y:S01]  /*1470*/  UMOV UR55, 0x40000040 ;  /* 0x4000004000377882 */ /* 0x000fe20000000000 */
[----:B------:R-:W-:Y:S01]  /*1480*/  IMAD.U32 R7, RZ, RZ, UR13 ;  /* 0x0000000dff077e24 */ /* 0x000fe2000f8e00ff */
[----:B------:R-:W-:Y:S01]  /*1490*/  UIADD3 UR16, UR5, 0x402, URZ ;  /* 0x0000040205107890 */ /* 0x000fe2000fffe03f */
[C---:B------:R-:W-:Y:S01]  /*14a0*/  ISETP.GT.AND P6, PT, R12.reuse, 0x8, PT ;  /* 0x000000080c00780c */ /* 0x040fe20003fc4270 */
[----:B------:R-:W-:Y:S01]  /*14b0*/  UIADD3 UR18, UR4, 0x402, URZ ;  /* 0x0000040204127890 */ /* 0x000fe2000fffe03f */
[C---:B------:R-:W-:Y:S01]  /*14c0*/  ISETP.GT.AND P5, PT, R12.reuse, 0x9, PT ;  /* 0x000000090c00780c */ /* 0x040fe20003fa4270 */
[----:B------:R-:W-:Y:S01]  /*14d0*/  UMOV UR17, 0x40000040 ;  /* 0x4000004000117882 */ /* 0x000fe20000000000 */
[----:B------:R-:W-:Y:S01]  /*14e0*/  UMOV UR19, 0x40000040 ;  /* 0x4000004000137882 */ /* 0x000fe20000000000 */
[----:B------:R-:W-:Y:S01]  /*14f0*/  UIADD3 UR20, UR5, 0x404, URZ ;  /* 0x0000040405147890 */ /* 0x000fe2000fffe03f */
[----:B------:R-:W-:Y:S01]  /*1500*/  ISETP.GT.AND P4, PT, R12, 0x10, PT ;  /* 0x000000100c00780c */ /* 0x000fe20003f84270 */
[----:B------:R-:W-:Y:S01]  /*1510*/  UIADD3 UR22, UR4, 0x404, URZ ;  /* 0x0000040404167890 */ /* 0x000fe2000fffe03f */
[----:B------:R-:W-:Y:S01]  /*1520*/  @!P1 PRMT R0, RZ, 0x654, R0 ;  /* 0x00000654ff009816 */ /* 0x000fe20000000000 */
[----:B------:R-:W-:Y:S01]  /*1530*/  UMOV UR21, 0x40000040 ;  /* 0x4000004000157882 */ /* 0x000fe20000000000 */
[----:B------:R-:W-:Y:S01]  /*1540*/  UMOV UR23, 0x40000040 ;  /* 0x4000004000177882 */ /* 0x000fe20000000000 */
[----:B------:R-:W-:Y:S01]  /*1550*/  UIADD3 UR24, UR5, 0x406, URZ ;  /* 0x0000040605187890 */ /* 0x000fe2000fffe03f */
[--C-:B------:R-:W-:Y:S01]  /*1560*/  IMAD.MOV.U32 R149, RZ, RZ, R151.reuse ;  /* 0x000000ffff957224 */ /* 0x100fe200078e0097 */
[----:B------:R-:W-:Y:S01]  /*1570*/  UIADD3 UR26, UR4, 0x406, URZ ;  /* 0x00000406041a7890 */ /* 0x000fe2000fffe03f */
[--C-:B------:R-:W-:Y:S01]  /*1580*/  IMAD.MOV.U32 R148, RZ, RZ, R151.reuse ;  /* 0x000000ffff947224 */ /* 0x100fe200078e0097 */
[----:B------:R-:W-:Y:S01]  /*1590*/  UMOV UR25, 0x40000040 ;  /* 0x4000004000197882 */ /* 0x000fe20000000000 */
[----:B------:R-:W-:Y:S01]  /*15a0*/  UMOV UR27, 0x40000040 ;  /* 0x40000040001b7882 */ /* 0x000fe20000000000 */
[----:B------:R-:W-:Y:S01]  /*15b0*/  UIADD3 UR28, UR5, 0x800, URZ ;  /* 0x00000800051c7890 */ /* 0x000fe2000fffe03f */
[-C--:B------:R-:W-:Y:S01]  /*15c0*/  MOV R147, R151.reuse ;  /* 0x0000009700937202 */ /* 0x080fe20000000f00 */
[----:B------:R-:W-:Y:S01]  /*15d0*/  UIADD3 UR30, UR4, 0x800, URZ ;  /* 0x00000800041e7890 */ /* 0x000fe2000fffe03f */
[--C-:B------:R-:W-:Y:S01]  /*15e0*/  IMAD.MOV.U32 R146, RZ, RZ, R151.reuse ;  /* 0x000000ffff927224 */ /* 0x100fe200078e0097 */
        /* <DEDUP_REMOVED lines=20> */
[--C-:B------:R-:W-:Y:S01]  /*1730*/  IMAD.MOV.U32 R139, RZ, RZ, R151.reuse ;  /* 0x000000ffff8b7224 */ /* 0x100fe200078e0097 */
[-C--:B------:R-:W-:Y:S01]  /*1740*/  MOV R135, R151.reuse ;  /* 0x0000009700877202 */ /* 0x080fe20000000f00 */
        /* <DEDUP_REMOVED lines=13> */
[----:B------:R-:W-:Y:S01]  /*1820*/  MOV R93, R151 ;  /* 0x00000097005d7202 */ /* 0x000fe20000000f00 */
[----:B------:R-:W-:-:S02]  /*1830*/  IMAD.MOV.U32 R115, RZ, RZ, R151 ;  /* 0x000000ffff737224 */ /* 0x000fc400078e0097 */
[--C-:B------:R-:W-:Y:S02]  /*1840*/  IMAD.MOV.U32 R113, RZ, RZ, R151.reuse ;  /* 0x000000ffff717224 */ /* 0x100fe400078e0097 */
[--C-:B------:R-:W-:Y:S02]  /*1850*/  IMAD.MOV.U32 R109, RZ, RZ, R151.reuse ;  /* 0x000000ffff6d7224 */ /* 0x100fe400078e0097 */
[--C-:B------:R-:W-:Y:S02]  /*1860*/  IMAD.MOV.U32 R107, RZ, RZ, R151.reuse ;  /* 0x000000ffff6b7224 */ /* 0x100fe400078e0097 */
[--C-:B------:R-:W-:Y:S02]  /*1870*/  IMAD.MOV.U32 R103, RZ, RZ, R151.reuse ;  /* 0x000000ffff677224 */ /* 0x100fe400078e0097 */
[--C-:B------:R-:W-:Y:S02]  /*1880*/  IMAD.MOV.U32 R101, RZ, RZ, R151.reuse ;  /* 0x000000ffff657224 */ /* 0x100fe400078e0097 */
[----:B------:R-:W-:-:S02]  /*1890*/  IMAD.MOV.U32 R97, RZ, RZ, R151 ;  /* 0x000000ffff617224 */ /* 0x000fc400078e0097 */
[--C-:B------:R-:W-:Y:S02]  /*18a0*/  IMAD.MOV.U32 R95, RZ, RZ, R151.reuse ;  /* 0x000000ffff5f7224 */ /* 0x100fe400078e0097 */
[--C-:B------:R-:W-:Y:S02]  /*18b0*/  IMAD.MOV.U32 R91, RZ, RZ, R151.reuse ;  /* 0x000000ffff5b7224 */ /* 0x100fe400078e0097 */
[----:B------:R-:W-:Y:S01]  /*18c0*/  IMAD.MOV.U32 R89, RZ, RZ, R151 ;  /* 0x000000ffff597224 */ /* 0x000fe200078e0097 */
[----:B------:R-:W-:Y:S02]  /*18d0*/  WARPGROUP.DEPBAR.LE gsb0, 0x0 ;  /* 0x00008000000079c5 */ /* 0x000fe40000010000 */
[----:B------:R-:W-:-:S06]  /*18e0*/  WARPGROUP.ARRIVE ;  /* 0x00000000000079c5 */ /* 0x000fcc0000000000 */
[----:B------:R-:W-:Y:S01]  /*18f0*/  HGMMA.64x128x16.F32 R24, gdesc[UR12], R24, gsb0 ;  /* 0x01e000000c1879f0 */ /* 0x000fe20008000818 */
[----:B------:R-:W-:Y:S02]  /*1900*/  UIADD3 UR12, UR5, 0x400, URZ ;  /* 0x00000400050c7890 */ /* 0x000fe4000fffe03f */
[----:B------:R-:W-:Y:S01]  /*1910*/  UIADD3 UR14, UR4, 0x400, URZ ;  /* 0x00000400040e7890 */ /* 0x000fe2000fffe03f */
[----:B------:R-:W-:Y:S01]  /*1920*/  UMOV UR13, 0x40000040 ;  /* 0x40000040000d7882 */ /* 0x000fe20000000000 */
[----:B------:R-:W-:Y:S01]  /*1930*/  UMOV UR15, 0x40000040 ;  /* 0x40000040000f7882 */ /* 0x000fe20000000000 */
[----:B------:R-:W-:Y:S01]  /*1940*/  ULDC UR4, c[0x0][0x9d8] ;  /* 0x0002760000047ab9 */ /* 0x000fe20000000800 */
[----:B------:R-:W-:Y:S01]  /*1950*/  ULDC UR5, c[0x0][0x988] ;  /* 0x0002620000057ab9 */ /* 0x000fe20000000800 */
[----:B------:R-:W-:Y:S02]  /*1960*/  WARPGROUP.DEPBAR.LE gsb0, 0x0 ;  /* 0x00008000000079c5 */ /* 0x000fe40000010000 */
[----:B------:R-:W-:-:S06]  /*1970*/  WARPGROUP.ARRIVE ;  /* 0x00000000000079c5 */ /* 0x000fcc0000000000 */
[----:B------:R-:W-:Y:S03]  /*1980*/  HGMMA.64x128x16.F32 R24, gdesc[UR56], R24, gsb0 ;  /* 0x01e00000381879f0 */ /* 0x000fe60008000818 */
[----:B------:R-:W-:Y:S02]  /*1990*/  WARPGROUP.DEPBAR.LE gsb0, 0x0 ;  /* 0x00008000000079c5 */ /* 0x000fe40000010000 */
[----:B------:R-:W-:-:S07]  /*19a0*/  WARPGROUP.ARRIVE ;  /* 0x00000000000079c5 */ /* 0x000fce0000000000 */
        /* <DEDUP_REMOVED lines=26> */
[----:B------:R-:W-:Y:S01]  /*1b50*/  FMUL.FTZ R24, R24, UR4 ;  /* 0x0000000418187c20 */ /* 0x000fe20008410000 */
[----:B------:R-:W-:Y:S01]  /*1b60*/  FMUL.FTZ R25, R25, UR4 ;  /* 0x0000000419197c20 */ /* 0x000fe20008410000 */
[----:B------:R-:W-:Y:S01]  /*1b70*/  FMUL.FTZ R28, R28, UR4 ;  /* 0x000000041c1c7c20 */ /* 0x000fe20008410000 */
[----:B------:R-:W-:Y:S01]  /*1b80*/  FMUL.FTZ R29, R29, UR4 ;  /* 0x000000041d1d7c20 */ /* 0x000fe20008410000 */
[----:B------:R-:W-:Y:S01]  /*1b90*/  FMUL.FTZ R32, R32, UR4 ;  /* 0x0000000420207c20 */ /* 0x000fe20008410000 */
[----:B------:R-:W-:Y:S01]  /*1ba0*/  FMUL.FTZ R26, R26, UR4 ;  /* 0x000000041a1a7c20 */ /* 0x000fe20008410000 */
[----:B------:R-:W0:Y:S01]  /*1bb0*/  MUFU.TANH R24, R24 ;  /* 0x0000001800187308 */ /* 0x000e220000002400 */
[----:B------:R-:W-:Y:S01]  /*1bc0*/  FMUL.FTZ R33, R33, UR4 ;  /* 0x0000000421217c20 */ /* 0x000fe20008410000 */
[----:B------:R-:W-:Y:S01]  /*1bd0*/  FMUL.FTZ R27, R27, UR4 ;  /* 0x000000041b1b7c20 */ /* 0x000fe20008410000 */
[----:B------:R-:W-:Y:S01]  /*1be0*/  FMUL.FTZ R36, R36, UR4 ;  /* 0x0000000424247c20 */ /* 0x000fe20008410000 */
[----:B------:R-:W-:Y:S01]  /*1bf0*/  FMUL.FTZ R30, R30, UR4 ;  /* 0x000000041e1e7c20 */ /* 0x000fe20008410000 */
[----:B------:R-:W-:Y:S01]  /*1c00*/  FMUL.FTZ R37, R37, UR4 ;  /* 0x0000000425257c20 */ /* 0x000fe20008410000 */
[----:B------:R-:W-:Y:S01]  /*1c10*/  FMUL.FTZ R31, R31, UR4 ;  /* 0x000000041f1f7c20 */ /* 0x000fe20008410000 */
[----:B------:R-:W-:Y:S01]  /*1c20*/  FMUL.FTZ R34, R34, UR4 ;  /* 0x0000000422227c20 */ /* 0x000fe20008410000 */
[----:B------:R-:W1:Y:S01]  /*1c30*/  MUFU.TANH R25, R25 ;  /* 0x0000001900197308 */ /* 0x000e620000002400 */
[----:B------:R-:W-:Y:S01]  /*1c40*/  FMUL.FTZ R40, R40, UR4 ;  /* 0x0000000428287c20 */ /* 0x000fe20008410000 */
[----:B------:R-:W-:Y:S01]  /*1c50*/  FMUL.FTZ R41, R41, UR4 ;  /* 0x0000000429297c20 */ /* 0x000fe20008410000 */
[----:B------:R-:W-:Y:S01]  /*1c60*/  FMUL.FTZ R35, R35, UR4 ;  /* 0x0000000423237c20 */ /* 0x000fe20008410000 */
[----:B------:R-:W-:Y:S01]  /*1c70*/  FMUL.FTZ R38, R38, UR4 ;  /* 0x0000000426267c20 */ /* 0x000fe20008410000 */
[----:B------:R-:W-:Y:S01]  /*1c80*/  FMUL.FTZ R44, R44, UR4 ;  /* 0x000000042c2c7c20 */ /* 0x000fe20008410000 */
[----:B------:R-:W-:Y:S01]  /*1c90*/  FMUL.FTZ R45, R45, UR4 ;  /* 0x000000042d2d7c20 */ /* 0x000fe20008410000 */
[----:B------:R-:W-:Y:S01]  /*1ca0*/  FMUL.FTZ R39, R39, UR4 ;  /* 0x0000000427277c20 */ /* 0x000fe20008410000 */
[----:B------:R-:W2:Y:S01]  /*1cb0*/  MUFU.TANH R28, R28 ;  /* 0x0000001c001c7308 */ /* 0x000ea20000002400 */
[----:B0-----:R-:W-:Y:S01]  /*1cc0*/  FSEL R14, R24, -INF , P2 ;  /* 0xff800000180e7808 */ /* 0x001fe20001000000 */
[----:B------:R-:W-:Y:S01]  /*1cd0*/  FMUL.FTZ R42, R42, UR4 ;  /* 0x000000042a2a7c20 */ /* 0x000fe20008410000 */
[----:B------:R-:W-:Y:S01]  /*1ce0*/  FMUL.FTZ R48, R48, UR4 ;  /* 0x0000000430307c20 */ /* 0x000fe20008410000 */
[----:B------:R-:W-:Y:S01]  /*1cf0*/  FMUL.FTZ R43, R43, UR4 ;  /* 0x000000042b2b7c20 */ /* 0x000fe20008410000 */
[----:B------:R-:W-:Y:S01]  /*1d00*/  FMUL.FTZ R49, R49, UR4 ;  /* 0x0000000431317c20 */ /* 0x000fe20008410000 */
[----:B------:R-:W-:Y:S01]  /*1d10*/  FMUL.FTZ R46, R46, UR4 ;  /* 0x000000042e2e7c20 */ /* 0x000fe20008410000 */
[----:B------:R-:W-:Y:S01]  /*1d20*/  FMUL.FTZ R52, R52, UR4 ;  /* 0x0000000434347c20 */ /* 0x000fe20008410000 */
[----:B------:R-:W0:Y:S01]  /*1d30*/  MUFU.TANH R29, R29 ;  /* 0x0000001d001d7308 */ /* 0x000e220000002400 */
[----:B-1----:R-:W-:Y:S01]  /*1d40*/  FSEL R25, R25, -INF , P3 ;  /* 0xff80000019197808 */ /* 0x002fe20001800000 */
[----:B------:R-:W-:Y:S01]  /*1d50*/  FMUL.FTZ R47, R47, UR4 ;  /* 0x000000042f2f7c20 */ /* 0x000fe20008410000 */
[----:B------:R-:W-:Y:S01]  /*1d60*/  FMUL.FTZ R53, R53, UR4 ;  /* 0x0000000435357c20 */ /* 0x000fe20008410000 */
[----:B------:R-:W-:Y:S01]  /*1d70*/  FMUL.FTZ R50, R50, UR4 ;  /* 0x0000000432327c20 */ /* 0x000fe20008410000 */
[----:B------:R-:W-:Y:S01]  /*1d80*/  FMNMX.FTZ R9, R14, R25, !PT ;  /* 0x000000190e097209 */ /* 0x000fe20007810000 */
[----:B------:R-:W-:Y:S01]  /*1d90*/  FMUL.FTZ R56, R56, UR4 ;  /* 0x0000000438387c20 */ /* 0x000fe20008410000 */
[----:B------:R-:W-:Y:S01]  /*1da0*/  FMUL.FTZ R51, R51, UR4 ;  /* 0x0000000433337c20 */ /* 0x000fe20008410000 */
[----:B------:R-:W1:Y:S01]  /*1db0*/  MUFU.TANH R8, R26 ;  /* 0x0000001a00087308 */ /* 0x000e620000002400 */
[----:B--2---:R-:W-:Y:S01]  /*1dc0*/  FSEL R90, R28, -INF , P6 ;  /* 0xff8000001c5a7808 */ /* 0x004fe20003000000 */
[----:B------:R-:W-:Y:S01]  /*1dd0*/  FMUL.FTZ R57, R57, UR4 ;  /* 0x0000000439397c20 */ /* 0x000fe20008410000 */
[----:B------:R-:W-:Y:S01]  /*1de0*/  FMUL.FTZ R54, R54, UR4 ;  /* 0x0000000436367c20 */ /* 0x000fe20008410000 */
[----:B------:R-:W-:Y:S01]  /*1df0*/  FMUL.FTZ R60, R60, UR4 ;  /* 0x000000043c3c7c20 */ /* 0x000fe20008410000 */
[----:B------:R-:W-:Y:S01]  /*1e00*/  FMNMX.FTZ R9, R90, R9, !PT ;  /* 0x000000095a097209 */ /* 0x000fe20007810000 */
[----:B------:R-:W-:Y:S01]  /*1e10*/  FMUL.FTZ R55, R55, UR4 ;  /* 0x0000000437377c20 */ /* 0x000fe20008410000 */
[----:B------:R-:W-:Y:S01]  /*1e20*/  FMUL.FTZ R61, R61, UR4 ;  /* 0x000000043d3d7c20 */ /* 0x000fe20008410000 */
[----:B------:R-:W2:Y:S01]  /*1e30*/  MUFU.TANH R32, R32 ;  /* 0x0000002000207308 */ /* 0x000ea20000002400 */
[----:B0-----:R-:W-:Y:S01]  /*1e40*/  FSEL R92, R29, -INF , P5 ;  /* 0xff8000001d5c7808 */ /* 0x001fe20002800000 */
[----:B------:R-:W-:Y:S01]  /*1e50*/  FMUL.FTZ R58, R58, UR4 ;  /* 0x000000043a3a7c20 */ /* 0x000fe20008410000 */
[----:B------:R-:W-:Y:S01]  /*1e60*/  FMUL.FTZ R64, R64, UR4 ;  /* 0x0000000440407c20 */ /* 0x000fe20008410000 */
[----:B------:R-:W-:Y:S01]  /*1e70*/  FMUL.FTZ R59, R59, UR4 ;  /* 0x000000043b3b7c20 */ /* 0x000fe20008410000 */
[----:B------:R-:W-:Y:S01]  /*1e80*/  FMNMX.FTZ R9, R92, R9, !PT ;  /* 0x000000095c097209 */ /* 0x000fe20007810000 */
[----:B------:R-:W-:Y:S01]  /*1e90*/  FMUL.FTZ R65, R65, UR4 ;  /* 0x0000000441417c20 */ /* 0x000fe20008410000 */
[----:B------:R-:W-:Y:S01]  /*1ea0*/  FMUL.FTZ R62, R62, UR4 ;  /* 0x000000043e3e7c20 */ /* 0x000fe20008410000 */
[----:B------:R-:W0:Y:S01]  /*1eb0*/  MUFU.TANH R3, R27 ;  /* 0x0000001b00037308 */ /* 0x000e220000002400 */
[----:B-1----:R-:W-:Y:S01]  /*1ec0*/  FSEL R8, R8, -INF , P2 ;  /* 0xff80000008087808 */ /* 0x002fe20001000000 */
[----:B------:R-:W-:Y:S01]  /*1ed0*/  FMUL.FTZ R68, R68, UR4 ;  /* 0x0000000444447c20 */ /* 0x000fe20008410000 */
[----:B------:R-:W-:Y:S01]  /*1ee0*/  ISETP.GT.AND P2, PT, R12, 0x11, PT ;  /* 0x000000110c00780c */ /* 0x000fe20003f44270 */
[----:B------:R-:W-:Y:S01]  /*1ef0*/  FMUL.FTZ R63, R63, UR4 ;  /* 0x000000043f3f7c20 */ /* 0x000fe20008410000 */
[----:B------:R-:W-:Y:S01]  /*1f00*/  FMUL.FTZ R69, R69, UR4 ;  /* 0x0000000445457c20 */ /* 0x000fe20008410000 */
        /* <DEDUP_REMOVED lines=13> */
[----:B------:R-:W-:Y:S01]  /*1fe0*/  ISETP.GT.AND P3, PT, R12, 0x18, PT ;  /* 0x000000180c00780c */ /* 0x000fe20003f64270 */
        /* <DEDUP_REMOVED lines=15> */
[----:B------:R-:W-:Y:S01]  /*20e0*/  ISETP.GT.AND P6, PT, R12, 0x19, PT ;  /* 0x000000190c00780c */ /* 0x000fe20003fc4270 */
[----:B------:R-:W-:Y:S01]  /*20f0*/  FMUL.FTZ R86, R86, UR4 ;  /* 0x0000000456567c20 */ /* 0x000fe20008410000 */
[----:B------:R-:W-:Y:S01]  /*2100*/  FMUL.FTZ R87, R87, UR4 ;  /* 0x0000000457577c20 */ /* 0x000fe20008410000 */
[----:B------:R2:W-:Y:S02]  /*2110*/  @!P1 SYNCS.ARRIVE.TRANS64.RED.A1T0 RZ, [R0+URZ], RZ ;  /* 0x000000ff00ff99a7 */ /* 0x0005e4000810043f */
[----:B------:R-:W3:Y:S01]  /*2120*/  MUFU.TANH R37, R37 ;  /* 0x0000002500257308 */ /* 0x000ee20000002400 */
[----:B0-----:R-:W-:-:S04]  /*2130*/  FSEL R98, R36, -INF , P3 ;  /* 0xff80000024627808 */ /* 0x001fc80001800000 */
[----:B------:R-:W-:-:S03]  /*2140*/  FMNMX.FTZ R9, R98, R9, !PT ;  /* 0x0000000962097209 */ /* 0x000fc60007810000 */
[----:B------:R-:W0:Y:S01]  /*2150*/  MUFU.TANH R34, R34 ;  /* 0x0000002200227308 */ /* 0x000e220000002400 */
[----:B-1----:R-:W-:Y:S02]  /*2160*/  FSEL R20, R20, -INF , P5 ;  /* 0xff80000014147808 */ /* 0x002fe40002800000 */
[----:B------:R-:W-:-:S05]  /*2170*/  ISETP.GT.AND P5, PT, R12, 0x20, PT ;  /* 0x000000200c00780c */ /* 0x000fca0003fa4270 */
[----:B------:R-:W1:Y:S01]  /*2180*/  MUFU.TANH R40, R40 ;  /* 0x0000002800287308 */ /* 0x000e620000002400 */
[----:B---3--:R-:W-:-:S04]  /*2190*/  FSEL R100, R37, -INF , P6 ;  /* 0xff80000025647808 */ /* 0x008fc80003000000 */
[----:B------:R-:W-:-:S03]  /*21a0*/  FMNMX.FTZ R9, R100, R9, !PT ;  /* 0x0000000964097209 */ /* 0x000fc60007810000 */
[----:B------:R-:W3:Y:S01]  /*21b0*/  MUFU.TANH R26, R35 ;  /* 0x00000023001a7308 */ /* 0x000ee20000002400 */
[----:B0-----:R-:W-:Y:S02]  /*21c0*/  FSEL R24, R34, -INF , P4 ;  /* 0xff80000022187808 */ /* 0x001fe40002000000 */
[----:B------:R-:W-:-:S05]  /*21d0*/  ISETP.GT.AND P4, PT, R12, 0x21, PT ;  /* 0x000000210c00780c */ /* 0x000fca0003f84270 */
[----:B------:R-:W0:Y:S01]  /*21e0*/  MUFU.TANH R41, R41 ;  /* 0x0000002900297308 */ /* 0x000e220000002400 */
[----:B-1----:R-:W-:-:S04]  /*21f0*/  FSEL R102, R40, -INF , P5 ;  /* 0xff80000028667808 */ /* 0x002fc80002800000 */
[----:B------:R-:W-:-:S03]  /*2200*/  FMNMX.FTZ R9, R102, R9, !PT ;  /* 0x0000000966097209 */ /* 0x000fc60007810000 */
[----:B------:R-:W1:Y:S01]  /*2210*/  MUFU.TANH R38, R38 ;  /* 0x0000002600267308 */ /* 0x000e620000002400 */
[----:B---3--:R-:W-:Y:S02]  /*2220*/  FSEL R26, R26, -INF , P2 ;  /* 0xff8000001a1a7808 */ /* 0x008fe40001000000 */
[----:B------:R-:W-:-:S05]  /*2230*/  ISETP.GT.AND P2, PT, R12, 0x28, PT ;  /* 0x000000280c00780c */ /* 0x000fca0003f44270 */
        /* <DEDUP_REMOVED lines=97> */
[----:B---3--:R-:W-:Y:S02]  /*2850*/  FSEL R60, R70, -INF , P6 ;  /* 0xff800000463c7808 */ /* 0x008fe40003000000 */
[----:B------:R-:W-:-:S05]  /*2860*/  ISETP.GT.AND P6, PT, R12, 0x69, PT ;  /* 0x000000690c00780c */ /* 0x000fca0003fc4270 */
[----:B------:R-:W3:Y:S01]  /*2870*/  MUFU.TANH R71, R71 ;  /* 0x0000004700477308 */ /* 0x000ee20000002400 */
[----:B0-----:R-:W-:-:S04]  /*2880*/  FSEL R70, R73, -INF , P3 ;  /* 0xff80000049467808 */ /* 0x001fc80001800000 */
[----:B------:R-:W-:-:S03]  /*2890*/  FMNMX.FTZ R9, R70, R9, !PT ;  /* 0x0000000946097209 */ /* 0x000fc60007810000 */
        /* <DEDUP_REMOVED lines=29> */
[----:B------:R-:W-:Y:S02]  /*2a70*/  FMNMX.FTZ R13, R138, R9, !PT ;  /* 0x000000098a0d7209 */ /* 0x000fe40007810000 */
[----:B------:R-:W-:Y:S01]  /*2a80*/  MOV R9, UR5 ;  /* 0x0000000500097c02 */ /* 0x000fe20008000f00 */
[----:B------:R-:W1:Y:S01]  /*2a90*/  MUFU.TANH R83, R83 ;  /* 0x0000005300537308 */ /* 0x000e620000002400 */
[----:B---3--:R-:W-:Y:S01]  /*2aa0*/  FSEL R74, R79, -INF , P6 ;  /* 0xff8000004f4a7808 */ /* 0x008fe20003000000 */
[----:B------:R-:W3:Y:S06]  /*2ab0*/  SHFL.BFLY PT, R12, R13, 0x2, 0x1f ;  /* 0x0c401f000d0c7f89 */ /* 0x000eec00000e0000 */
[----:B------:R-:W4:Y:S01]  /*2ac0*/  MUFU.TANH R86, R86 ;  /* 0x0000005600567308 */ /* 0x000f220000002400 */
[----:B0-----:R-:W-:-:S07]  /*2ad0*/  FSEL R82, R82, -INF , P5 ;  /* 0xff80000052527808 */ /* 0x001fce0002800000 */
[----:B------:R-:W0:Y:S01]  /*2ae0*/  MUFU.TANH R87, R87 ;  /* 0x0000005700577308 */ /* 0x000e220000002400 */
[----:B-1----:R-:W-:Y:S02]  /*2af0*/  FSEL R78, R83, -INF , P4 ;  /* 0xff800000534e7808 */ /* 0x002fe40002000000 */
[----:B----4-:R-:W-:Y:S02]  /*2b00*/  FSEL R86, R86, -INF , P3 ;  /* 0xff80000056567808 */ /* 0x010fe40001800000 */
[----:B---3--:R-:W-:-:S05]  /*2b10*/  FMNMX.FTZ R15, R13, R12, !PT ;  /* 0x0000000c0d0f7209 */ /* 0x008fca0007810000 */
[----:B------:R-:W1:Y:S02]  /*2b20*/  SHFL.BFLY PT, R12, R15, 0x1, 0x1f ;  /* 0x0c201f000f0c7f89 */ /* 0x000e6400000e0000 */
[----:B-1----:R-:W-:Y:S02]  /*2b30*/  FMNMX.FTZ R12, R15, R12, !PT ;  /* 0x0000000c0f0c7209 */ /* 0x002fe40007810000 */
[----:B------:R-:W-:Y:S02]  /*2b40*/  FMNMX.FTZ R15, R8, R3, !PT ;  /* 0x00000003080f7209 */ /* 0x000fe40007810000 */
[C---:B------:R-:W-:Y:S01]  /*2b50*/  FSETP.NEU.FTZ.AND P0, PT, R12.reuse, -INF , PT ;  /* 0xff8000000c00780b */ /* 0x040fe20003f1d000 */
[----:B------:R-:W-:Y:S01]  /*2b60*/  FMUL.FTZ R21, R12, R9 ;  /* 0x000000090c157220 */ /* 0x000fe20000410000 */
[----:B------:R-:W-:-:S04]  /*2b70*/  FMNMX.FTZ R15, R10, R15, !PT ;  /* 0x0000000f0a0f7209 */ /* 0x000fc80007810000 */
[----:B------:R-:W-:Y:S02]  /*2b80*/  FMNMX.FTZ R15, R20, R15, !PT ;  /* 0x0000000f140f7209 */ /* 0x000fe40007810000 */
[----:B------:R-:W-:Y:S02]  /*2b90*/  FSEL R41, R21, RZ, P0 ;  /* 0x000000ff15297208 */ /* 0x000fe40000000000 */
[----:B------:R-:W-:Y:S02]  /*2ba0*/  FMNMX.FTZ R15, R24, R15, !PT ;  /* 0x0000000f180f7209 */ /* 0x000fe40007810000 */
[----:B------:R-:W-:Y:S01]  /*2bb0*/  ISETP.NE.AND P0, PT, R11, RZ, PT ;  /* 0x000000ff0b00720c */ /* 0x000fe20003f05270 */
[--C-:B------:R-:W-:Y:S01]  /*2bc0*/  FFMA.FTZ R11, R25, R9, -R41.reuse ;  /* 0x00000009190b7223 */ /* 0x100fe20000010829 */
[----:B------:R-:W-:Y:S01]  /*2bd0*/  FMNMX.FTZ R21, R26, R15, !PT ;  /* 0x0000000f1a157209 */ /* 0x000fe20007810000 */
[-CC-:B------:R-:W-:Y:S01]  /*2be0*/  FFMA.FTZ R182, R90, R9.reuse, -R41.reuse ;  /* 0x000000095ab67223 */ /* 0x180fe20000010829 */
[----:B0-----:R-:W-:Y:S01]  /*2bf0*/  FSEL R90, R87, -INF , P2 ;  /* 0xff800000575a7808 */ /* 0x001fe20001000000 */
[--C-:B------:R-:W-:Y:S01]  /*2c00*/  FFMA.FTZ R180, R14, R9, -R41.reuse ;  /* 0x000000090eb47223 */ /* 0x100fe20000010829 */
[----:B------:R-:W-:Y:S01]  /*2c10*/  FMNMX.FTZ R21, R28, R21, !PT ;  /* 0x000000151c157209 */ /* 0x000fe20007810000 */
[----:B------:R-:W-:Y:S01]  /*2c20*/  MUFU.EX2 R11, R11 ;  /* 0x0000000b000b7308 */ /* 0x000fe20000000800 */
[-CC-:B------:R-:W-:Y:S01]  /*2c30*/  FFMA.FTZ R13, R92, R9.reuse, -R41.reuse ;  /* 0x000000095c0d7223 */ /* 0x180fe20000010829 */
[--C-:B------:R-:W-:Y:S01]  /*2c40*/  FFMA.FTZ R176, R94, R9, -R41.reuse ;  /* 0x000000095eb07223 */ /* 0x100fe20000010829 */
[----:B------:R-:W-:Y:S01]  /*2c50*/  FMNMX.FTZ R21, R30, R21, !PT ;  /* 0x000000151e157209 */ /* 0x000fe20007810000 */
[-CC-:B------:R-:W-:Y:S01]  /*2c60*/  FFMA.FTZ R96, R96, R9.reuse, -R41.reuse ;  /* 0x0000000960607223 */ /* 0x180fe20000010829 */
[-CC-:B------:R-:W-:Y:S01]  /*2c70*/  FFMA.FTZ R178, R98, R9.reuse, -R41.reuse ;  /* 0x0000000962b27223 */ /* 0x180fe20000010829 */
[--C-:B------:R-:W-:Y:S01]  /*2c80*/  FFMA.FTZ R100, R100, R9, -R41.reuse ;  /* 0x0000000964647223 */ /* 0x100fe20000010829 */
[----:B------:R-:W-:Y:S01]  /*2c90*/  FMNMX.FTZ R21, R32, R21, !PT ;  /* 0x0000001520157209 */ /* 0x000fe20007810000 */
[----:B------:R-:W0:Y:S01]  /*2ca0*/  MUFU.EX2 R180, R180 ;  /* 0x000000b400b47308 */ /* 0x000e220000000800 */
[-CC-:B------:R-:W-:Y:S01]  /*2cb0*/  FFMA.FTZ R172, R102, R9.reuse, -R41.reuse ;  /* 0x0000000966ac7223 */ /* 0x180fe20000010829 */
[--C-:B------:R-:W-:Y:S01]  /*2cc0*/  FFMA.FTZ R104, R104, R9, -R41.reuse ;  /* 0x0000000968687223 */ /* 0x100fe20000010829 */
[----:B------:R-:W-:Y:S01]  /*2cd0*/  FMNMX.FTZ R25, R34, R21, !PT ;  /* 0x0000001522197209 */ /* 0x000fe20007810000 */
[-CC-:B------:R-:W-:Y:S01]  /*2ce0*/  FFMA.FTZ R174, R106, R9.reuse, -R41.reuse ;  /* 0x000000096aae7223 */ /* 0x180fe20000010829 */
[-CC-:B------:R-:W-:Y:S01]  /*2cf0*/  FFMA.FTZ R108, R108, R9.reuse, -R41.reuse ;  /* 0x000000096c6c7223 */ /* 0x180fe20000010829 */
[--C-:B------:R-:W-:Y:S01]  /*2d00*/  FFMA.FTZ R168, R110, R9, -R41.reuse ;  /* 0x000000096ea87223 */ /* 0x100fe20000010829 */
[----:B------:R-:W-:Y:S01]  /*2d10*/  FMNMX.FTZ R25, R36, R25, !PT ;  /* 0x0000001924197209 */ /* 0x000fe20007810000 */
[----:B------:R-:W1:Y:S01]  /*2d20*/  MUFU.EX2 R182, R182 ;  /* 0x000000b600b67308 */ /* 0x000e620000000800 */
[-CC-:B------:R-:W-:Y:S01]  /*2d30*/  FFMA.FTZ R112, R112, R9.reuse, -R41.reuse ;  /* 0x0000000970707223 */ /* 0x180fe20000010829 */
[--C-:B------:R-:W-:Y:S01]  /*2d40*/  FFMA.FTZ R170, R114, R9, -R41.reuse ;  /* 0x0000000972aa7223 */ /* 0x100fe20000010829 */
[----:B------:R-:W-:Y:S01]  /*2d50*/  FMNMX.FTZ R25, R38, R25, !PT ;  /* 0x0000001926197209 */ /* 0x000fe20007810000 */
[-CC-:B------:R-:W-:Y:S01]  /*2d60*/  FFMA.FTZ R116, R116, R9.reuse, -R41.reuse ;  /* 0x0000000974747223 */ /* 0x180fe20000010829 */
[-CC-:B------:R-:W-:Y:S01]  /*2d70*/  FFMA.FTZ R152, R118, R9.reuse, -R41.reuse ;  /* 0x0000000976987223 */ /* 0x180fe20000010829 */
[--C-:B------:R-:W-:Y:S01]  /*2d80*/  FFMA.FTZ R120, R120, R9, -R41.reuse ;  /* 0x0000000978787223 */ /* 0x100fe20000010829 */
[----:B------:R-:W-:Y:S01]  /*2d90*/  FMNMX.FTZ R25, R40, R25, !PT ;  /* 0x0000001928197209 */ /* 0x000fe20007810000 */
[----:B------:R-:W3:Y:S01]  /*2da0*/  MUFU.EX2 R13, R13 ;  /* 0x0000000d000d7308 */ /* 0x000ee20000000800 */
[-CC-:B------:R-:W-:Y:S01]  /*2db0*/  FFMA.FTZ R154, R122, R9.reuse, -R41.reuse ;  /* 0x000000097a9a7223 */ /* 0x180fe20000010829 */
[--C-:B------:R-:W-:Y:S01]  /*2dc0*/  FFMA.FTZ R156, R126, R9, -R41.reuse ;  /* 0x000000097e9c7223 */ /* 0x100fe20000010829 */
[----:B------:R-:W-:Y:S01]  /*2dd0*/  FMNMX.FTZ R27, R42, R25, !PT ;  /* 0x000000192a1b7209 */ /* 0x000fe20007810000 */
[-CC-:B------:R-:W-:Y:S01]  /*2de0*/  FFMA.FTZ R37, R128, R9.reuse, -R41.reuse ;  /* 0x0000000980257223 */ /* 0x180fe20000010829 */
[-CC-:B------:R-:W-:Y:S01]  /*2df0*/  FFMA.FTZ R158, R130, R9.reuse, -R41.reuse ;  /* 0x00000009829e7223 */ /* 0x180fe20000010829 */
[--C-:B------:R-:W-:Y:S01]  /*2e00*/  FFMA.FTZ R132, R132, R9, -R41.reuse ;  /* 0x0000000984847223 */ /* 0x100fe20000010829 */
[----:B------:R-:W-:Y:S01]  /*2e10*/  FMNMX.FTZ R27, R44, R27, !PT ;  /* 0x0000001b2c1b7209 */ /* 0x000fe20007810000 */
[----:B------:R-:W4:Y:S01]  /*2e20*/  MUFU.EX2 R176, R176 ;  /* 0x000000b000b07308 */ /* 0x000f220000000800 */
[-CC-:B------:R-:W-:Y:S01]  /*2e30*/  FFMA.FTZ R72, R72, R9.reuse, -R41.reuse ;  /* 0x0000000948487223 */ /* 0x180fe20000010829 */
[--C-:B------:R-:W-:Y:S01]  /*2e40*/  FFMA.FTZ R70, R70, R9, -R41.reuse ;  /* 0x0000000946467223 */ /* 0x100fe20000010829 */
[----:B------:R-:W-:Y:S01]  /*2e50*/  FMNMX.FTZ R27, R46, R27, !PT ;  /* 0x0000001b2e1b7209 */ /* 0x000fe20007810000 */
[-CC-:B------:R-:W-:Y:S01]  /*2e60*/  FFMA.FTZ R76, R76, R9.reuse, -R41.reuse ;  /* 0x000000094c4c7223 */ /* 0x180fe20000010829 */
[-CC-:B------:R-:W-:Y:S01]  /*2e70*/  FFMA.FTZ R134, R134, R9.reuse, -R41.reuse ;  /* 0x0000000986867223 */ /* 0x180fe20000010829 */
[--C-:B------:R-:W-:Y:S01]  /*2e80*/  FFMA.FTZ R80, R80, R9, -R41.reuse ;  /* 0x0000000950507223 */ /* 0x100fe20000010829 */
[----:B------:R-:W-:Y:S01]  /*2e90*/  FMNMX.FTZ R27, R48, R27, !PT ;  /* 0x0000001b301b7209 */ /* 0x000fe20007810000 */
[----:B------:R-:W5:Y:S01]  /*2ea0*/  MUFU.EX2 R15, R96 ;  /* 0x00000060000f7308 */ /* 0x000f620000000800 */
[-CC-:B------:R-:W-:Y:S01]  /*2eb0*/  FFMA.FTZ R136, R136, R9.reuse, -R41.reuse ;  /* 0x0000000988887223 */ /* 0x180fe20000010829 */
[----:B------:R-:W-:Y:S01]  /*2ec0*/  FFMA.FTZ R84, R84, R9, -R41 ;  /* 0x0000000954547223 */ /* 0x000fe20000010829 */
[----:B------:R-:W-:Y:S01]  /*2ed0*/  FMNMX.FTZ R29, R50, R27, !PT ;  /* 0x0000001b321d7209 */ /* 0x000fe20007810000 */
[----:B------:R-:W-:-:S02]  /*2ee0*/  IMAD.MOV.U32 R130, RZ, RZ, R151 ;  /* 0x000000ffff827224 */ /* 0x000fc400078e0097 */
[--C-:B------:R-:W-:Y:S01]  /*2ef0*/  IMAD.MOV.U32 R128, RZ, RZ, R151.reuse ;  /* 0x000000ffff807224 */ /* 0x100fe200078e0097 */
[----:B------:R-:W-:Y:S01]  /*2f00*/  FMNMX.FTZ R29, R52, R29, !PT ;  /* 0x0000001d341d7209 */ /* 0x000fe20007810000 */
[----:B------:R-:W2:Y:S01]  /*2f10*/  MUFU.EX2 R178, R178 ;  /* 0x000000b200b27308 */ /* 0x000ea20000000800 */
[--C-:B------:R-:W-:Y:S02]  /*2f20*/  IMAD.MOV.U32 R126, RZ, RZ, R151.reuse ;  /* 0x000000ffff7e7224 */ /* 0x100fe400078e0097 */
[----:B------:R-:W-:Y:S01]  /*2f30*/  FMNMX.FTZ R29, R54, R29, !PT ;  /* 0x0000001d361d7209 */ /* 0x000fe20007810000 */
[--C-:B------:R-:W-:Y:S02]  /*2f40*/  IMAD.MOV.U32 R122, RZ, RZ, R151.reuse ;  /* 0x000000ffff7a7224 */ /* 0x100fe400078e0097 */
[--C-:B------:R-:W-:Y:S01]  /*2f50*/  IMAD.MOV.U32 R118, RZ, RZ, R151.reuse ;  /* 0x000000ffff767224 */ /* 0x100fe200078e0097 */
[----:B------:R-:W-:Y:S01]  /*2f60*/  FMNMX.FTZ R29, R56, R29, !PT ;  /* 0x0000001d381d7209 */ /* 0x000fe20007810000 */
[----:B------:R0:W-:Y:S01]  /*2f70*/  MUFU.EX2 R21, R100 ;  /* 0x0000006400157308 */ /* 0x0001e20000000800 */
[----:B------:R-:W-:-:S02]  /*2f80*/  IMAD.MOV.U32 R114, RZ, RZ, R151 ;  /* 0x000000ffff727224 */ /* 0x000fc400078e0097 */
[----:B------:R-:W-:Y:S01]  /*2f90*/  FMNMX.FTZ R31, R58, R29, !PT ;  /* 0x0000001d3a1f7209 */ /* 0x000fe20007810000 */
[--C-:B------:R-:W-:Y:S02]  /*2fa0*/  IMAD.MOV.U32 R110, RZ, RZ, R151.reuse ;  /* 0x000000ffff6e7224 */ /* 0x100fe400078e0097 */
[--C-:B------:R-:W-:Y:S01]  /*2fb0*/  IMAD.MOV.U32 R106, RZ, RZ, R151.reuse ;  /* 0x000000ffff6a7224 */ /* 0x100fe200078e0097 */
[----:B------:R-:W-:Y:S01]  /*2fc0*/  FMNMX.FTZ R31, R60, R31, !PT ;  /* 0x0000001f3c1f7209 */ /* 0x000fe20007810000 */
[----:B------:R-:W-:Y:S01]  /*2fd0*/  MUFU.EX2 R172, R172 ;  /* 0x000000ac00ac7308 */ /* 0x000fe20000000800 */
[--C-:B------:R-:W-:Y:S02]  /*2fe0*/  IMAD.MOV.U32 R102, RZ, RZ, R151.reuse ;  /* 0x000000ffff667224 */ /* 0x100fe400078e0097 */
[----:B------:R-:W-:Y:S01]  /*2ff0*/  FMNMX.FTZ R31, R62, R31, !PT ;  /* 0x0000001f3e1f7209 */ /* 0x000fe20007810000 */
[--C-:B0-----:R-:W-:Y:S02]  /*3000*/  IMAD.MOV.U32 R100, RZ, RZ, R151.reuse ;  /* 0x000000ffff647224 */ /* 0x101fe400078e0097 */
        /* <DEDUP_REMOVED lines=9> */
[----:B0-----:R-:W-:Y:S02]  /*30a0*/  IMAD.MOV.U32 R104, RZ, RZ, R151 ;  /* 0x000000ffff687224 */ /* 0x001fe400078e0097 */
[----:B------:R-:W-:-:S04]  /*30b0*/  FMNMX.FTZ R33, R74, R33, !PT ;  /* 0x000000214a217209 */ /* 0x000fc80007810000 */
[----:B------:R-:W-:Y:S01]  /*30c0*/  FMNMX.FTZ R33, R82, R33, !PT ;  /* 0x0000002152217209 */ /* 0x000fe20007810000 */
[----:B------:R0:W-:Y:S03]  /*30d0*/  MUFU.EX2 R27, R108 ;  /* 0x0000006c001b7308 */ /* 0x0001e60000000800 */
[----:B------:R-:W-:-:S04]  /*30e0*/  FMNMX.FTZ R35, R78, R33, !PT ;  /* 0x000000214e237209 */ /* 0x000fc80007810000 */
[----:B------:R-:W-:Y:S01]  /*30f0*/  FMNMX.FTZ R35, R86, R35, !PT ;  /* 0x0000002356237209 */ /* 0x000fe20007810000 */
[----:B------:R-:W-:Y:S01]  /*3100*/  MUFU.EX2 R168, R168 ;  /* 0x000000a800a87308 */ /* 0x000fe20000000800 */
[----:B0-----:R-:W-:Y:S02]  /*3110*/  IMAD.MOV.U32 R108, RZ, RZ, R151 ;  /* 0x000000ffff6c7224 */ /* 0x001fe400078e0097 */
[----:B------:R-:W-:Y:S01]  /*3120*/  FMNMX.FTZ R14, R90, R35, !PT ;  /* 0x000000235a0e7209 */ /* 0x000fe20007810000 */
[-CC-:B------:R-:W-:Y:S01]  /*3130*/  FFMA.FTZ R35, R124, R9.reuse, -R41.reuse ;  /* 0x000000097c237223 */ /* 0x180fe20000010829 */
[----:B------:R-:W-:Y:S01]  /*3140*/  FFMA.FTZ R41, R138, R9, -R41 ;  /* 0x000000098a297223 */ /* 0x000fe20000010829 */
[--C-:B------:R-:W-:Y:S02]  /*3150*/  IMAD.MOV.U32 R138, RZ, RZ, R151.reuse ;  /* 0x000000ffff8a7224 */ /* 0x100fe400078e0097 */
[----:B------:R-:W0:Y:S01]  /*3160*/  SHFL.BFLY PT, R39, R14, 0x2, 0x1f ;  /* 0x0c401f000e277f89 */ /* 0x000e2200000e0000 */
[----:B------:R1:W-:Y:S01]  /*3170*/  MUFU.EX2 R29, R112 ;  /* 0x00000070001d7308 */ /* 0x0003e20000000800 */
[----:B------:R-:W-:-:S07]  /*3180*/  IMAD.MOV.U32 R124, RZ, RZ, R151 ;  /* 0x000000ffff7c7224 */ /* 0x000fce00078e0097 */
[----:B------:R-:W-:Y:S01]  /*3190*/  MUFU.EX2 R170, R170 ;  /* 0x000000aa00aa7308 */ /* 0x000fe20000000800 */
[----:B-1----:R-:W-:-:S07]  /*31a0*/  IMAD.MOV.U32 R112, RZ, RZ, R151 ;  /* 0x000000ffff707224 */ /* 0x002fce00078e0097 */
[----:B------:R1:W-:Y:S01]  /*31b0*/  MUFU.EX2 R31, R116 ;  /* 0x00000074001f7308 */ /* 0x0003e20000000800 */
[----:B0-----:R-:W-:-:S07]  /*31c0*/  FMNMX.FTZ R39, R14, R39, !PT ;  /* 0x000000270e277209 */ /* 0x001fce0007810000 */
[----:B------:R-:W-:Y:S01]  /*31d0*/  MUFU.EX2 R152, R152 ;  /* 0x0000009800987308 */ /* 0x000fe20000000800 */
[--C-:B-1----:R-:W-:Y:S01]  /*31e0*/  IMAD.MOV.U32 R116, RZ, RZ, R151.reuse ;  /* 0x000000ffff747224 */ /* 0x102fe200078e0097 */
[----:B------:R-:W0:Y:S06]  /*31f0*/  SHFL.BFLY PT, R14, R39, 0x1, 0x1f ;  /* 0x0c201f00270e7f89 */ /* 0x000e2c00000e0000 */
[----:B------:R1:W-:Y:S08]  /*3200*/  MUFU.EX2 R33, R120 ;  /* 0x0000007800217308 */ /* 0x0003f00000000800 */
[----:B------:R-:W-:Y:S01]  /*3210*/  MUFU.EX2 R154, R154 ;  /* 0x0000009a009a7308 */ /* 0x000fe20000000800 */
[----:B-1----:R-:W-:-:S07]  /*3220*/  IMAD.MOV.U32 R120, RZ, RZ, R151 ;  /* 0x000000ffff787224 */ /* 0x002fce00078e0097 */
[----:B------:R-:W-:Y:S01]  /*3230*/  MUFU.EX2 R35, R35 ;  /* 0x0000002300237308 */ /* 0x000fe20000000800 */
[----:B0-----:R-:W-:-:S04]  /*3240*/  FMNMX.FTZ R14, R39, R14, !PT ;  /* 0x0000000e270e7209 */ /* 0x001fc80007810000 */
[C---:B------:R-:W-:Y:S01]  /*3250*/  FSETP.NEU.FTZ.AND P2, PT, R14.reuse, -INF , PT ;  /* 0xff8000000e00780b */ /* 0x040fe20003f5d000 */
[-C--:B------:R-:W-:Y:S02]  /*3260*/  FMUL.FTZ R49, R14, R9.reuse ;  /* 0x000000090e317220 */ /* 0x080fe40000410000 */
[----:B------:R-:W-:Y:S03]  /*3270*/  MUFU.EX2 R156, R156 ;  /* 0x0000009c009c7308 */ /* 0x000fe60000000800 */
[----:B------:R-:W-:Y:S02]  /*3280*/  FSEL R49, R49, RZ, P2 ;  /* 0x000000ff31317208 */ /* 0x000fe40001000000 */
[----:B------:R-:W-:Y:S01]  /*3290*/  ISETP.GE.AND P2, PT, R88, 0x81, PT ;  /* 0x000000815800780c */ /* 0x000fe20003f46270 */
[----:B------:R-:W-:Y:S02]  /*32a0*/  IMAD.MOV.U32 R88, RZ, RZ, R151 ;  /* 0x000000ffff587224 */ /* 0x000fe400078e0097 */
[----:B------:R-:W-:Y:S01]  /*32b0*/  MUFU.EX2 R37, R37 ;  /* 0x0000002500257308 */ /* 0x000fe20000000800 */
[-CC-:B------:R-:W-:Y:S01]  /*32c0*/  FFMA.FTZ R3, R3, R9.reuse, -R49.reuse ;  /* 0x0000000903037223 */ /* 0x180fe20000010831 */
[-CC-:B------:R-:W-:Y:S01]  /*32d0*/  FFMA.FTZ R8, R8, R9.reuse, -R49.reuse ;  /* 0x0000000908087223 */ /* 0x180fe20000010831 */
[-CC-:B------:R-:W-:Y:S01]  /*32e0*/  FFMA.FTZ R20, R20, R9.reuse, -R49.reuse ;  /* 0x0000000914147223 */ /* 0x180fe20000010831 */
[-CC-:B------:R-:W-:Y:S01]  /*32f0*/  FFMA.FTZ R10, R10, R9.reuse, -R49.reuse ;  /* 0x000000090a0a7223 */ /* 0x180fe20000010831 */
[-CC-:B------:R-:W-:Y:S01]  /*3300*/  FFMA.FTZ R24, R24, R9.reuse, -R49.reuse ;  /* 0x0000000918187223 */ /* 0x180fe20000010831 */
[-CC-:B------:R-:W-:Y:S01]  /*3310*/  FFMA.FTZ R26, R26, R9.reuse, -R49.reuse ;  /* 0x000000091a1a7223 */ /* 0x180fe20000010831 */
[-CC-:B------:R-:W-:Y:S01]  /*3320*/  FFMA.FTZ R28, R28, R9.reuse, -R49.reuse ;  /* 0x000000091c1c7223 */ /* 0x180fe20000010831 */
[----:B------:R0:W-:Y:S01]  /*3330*/  MUFU.EX2 R181, R3 ;  /* 0x0000000300b57308 */ /* 0x0001e20000000800 */
[-CC-:B------:R-:W-:Y:S01]  /*3340*/  FFMA.FTZ R30, R30, R9.reuse, -R49.reuse ;  /* 0x000000091e1e7223 */ /* 0x180fe20000010831 */
[-CC-:B------:R-:W-:Y:S01]  /*3350*/  FFMA.FTZ R32, R32, R9.reuse, -R49.reuse ;  /* 0x0000000920207223 */ /* 0x180fe20000010831 */
[-CC-:B------:R-:W-:Y:S01]  /*3360*/  FFMA.FTZ R34, R34, R9.reuse, -R49.reuse ;  /* 0x0000000922227223 */ /* 0x180fe20000010831 */
[-CC-:B------:R-:W-:Y:S01]  /*3370*/  FFMA.FTZ R36, R36, R9.reuse, -R49.reuse ;  /* 0x0000000924247223 */ /* 0x180fe20000010831 */
[-CC-:B------:R-:W-:Y:S01]  /*3380*/  FFMA.FTZ R38, R38, R9.reuse, -R49.reuse ;  /* 0x0000000926267223 */ /* 0x180fe20000010831 */
[-CC-:B------:R-:W-:Y:S01]  /*3390*/  FFMA.FTZ R40, R40, R9.reuse, -R49.reuse ;  /* 0x0000000928287223 */ /* 0x180fe20000010831 */
[-C--:B------:R-:W-:Y:S01]  /*33a0*/  FFMA.FTZ R42, R42, R9.reuse, -R49 ;  /* 0x000000092a2a7223 */ /* 0x080fe20000010831 */
[----:B------:R1:W-:Y:S01]  /*33b0*/  MUFU.EX2 R183, R20 ;  /* 0x0000001400b77308 */ /* 0x0003e20000000800 */
[----:B0-----:R-:W-:Y:S01]  /*33c0*/  FADD.FTZ R3, R180, R11 ;  /* 0x0000000bb4037221 */ /* 0x001fe20000010000 */
[-CC-:B------:R-:W-:Y:S01]  /*33d0*/  FFMA.FTZ R44, R44, R9.reuse, -R49.reuse ;  /* 0x000000092c2c7223 */ /* 0x180fe20000010831 */
[-CC-:B------:R-:W-:Y:S01]  /*33e0*/  FFMA.FTZ R46, R46, R9.reuse, -R49.reuse ;  /* 0x000000092e2e7223 */ /* 0x180fe20000010831 */
[-CC-:B------:R-:W-:Y:S01]  /*33f0*/  FFMA.FTZ R48, R48, R9.reuse, -R49.reuse ;  /* 0x0000000930307223 */ /* 0x180fe20000010831 */
[-CC-:B------:R-:W-:Y:S01]  /*3400*/  FFMA.FTZ R50, R50, R9.reuse, -R49.reuse ;  /* 0x0000000932327223 */ /* 0x180fe20000010831 */
[-CC-:B------:R-:W-:Y:S01]  /*3410*/  FFMA.FTZ R52, R52, R9.reuse, -R49.reuse ;  /* 0x0000000934347223 */ /* 0x180fe20000010831 */
[-C--:B------:R-:W-:Y:S01]  /*3420*/  FFMA.FTZ R54, R54, R9.reuse, -R49 ;  /* 0x0000000936367223 */ /* 0x080fe20000010831 */
[----:B------:R-:W0:Y:S01]  /*3430*/  MUFU.EX2 R8, R8 ;  /* 0x0000000800087308 */ /* 0x000e220000000800 */
[----:B-1----:R-:W-:Y:S01]  /*3440*/  FADD.FTZ R20, R182, R3 ;  /* 0x00000003b6147221 */ /* 0x002fe20000010000 */
[-CC-:B------:R-:W-:Y:S01]  /*3450*/  FFMA.FTZ R56, R56, R9.reuse, -R49.reuse ;  /* 0x0000000938387223 */ /* 0x180fe20000010831 */
[-CC-:B------:R-:W-:Y:S01]  /*3460*/  FFMA.FTZ R58, R58, R9.reuse, -R49.reuse ;  /* 0x000000093a3a7223 */ /* 0x180fe20000010831 */
[-CC-:B------:R-:W-:Y:S01]  /*3470*/  FFMA.FTZ R60, R60, R9.reuse, -R49.reuse ;  /* 0x000000093c3c7223 */ /* 0x180fe20000010831 */
[----:B---3--:R-:W-:Y:S01]  /*3480*/  FADD.FTZ R3, R13, R20 ;  /* 0x000000140d037221 */ /* 0x008fe20000010000 */
[----:B------:R-:W-:Y:S01]  /*3490*/  F2FP.F16.F32.PACK_AB R180, R11, R180 ;  /* 0x000000b40bb4723e */ /* 0x000fe200000000ff */
[-C--:B------:R-:W-:Y:S01]  /*34a0*/  FFMA.FTZ R62, R62, R9.reuse, -R49 ;  /* 0x000000093e3e7223 */ /* 0x080fe20000010831 */
[----:B------:R-:W1:Y:S01]  /*34b0*/  MUFU.EX2 R10, R10 ;  /* 0x0000000a000a7308 */ /* 0x000e620000000800 */
[----:B----4-:R-:W-:Y:S01]  /*34c0*/  FADD.FTZ R20, R176, R3 ;  /* 0x00000003b0147221 */ /* 0x010fe20000010000 */
[-CC-:B------:R-:W-:Y:S01]  /*34d0*/  FFMA.FTZ R64, R64, R9.reuse, -R49.reuse ;  /* 0x0000000940407223 */ /* 0x180fe20000010831 */
[-CC-:B------:R-:W-:Y:S01]  /*34e0*/  FFMA.FTZ R66, R66, R9.reuse, -R49.reuse ;  /* 0x0000000942427223 */ /* 0x180fe20000010831 */
[-CC-:B------:R-:W-:Y:S01]  /*34f0*/  FFMA.FTZ R68, R68, R9.reuse, -R49.reuse ;  /* 0x0000000944447223 */ /* 0x180fe20000010831 */
[----:B-----5:R-:W-:Y:S01]  /*3500*/  FADD.FTZ R3, R15, R20 ;  /* 0x000000140f037221 */ /* 0x020fe20000010000 */
[-CC-:B------:R-:W-:Y:S01]  /*3510*/  FFMA.FTZ R74, R74, R9.reuse, -R49.reuse ;  /* 0x000000094a4a7223 */ /* 0x180fe20000010831 */
[-C--:B------:R-:W-:Y:S01]  /*3520*/  FFMA.FTZ R82, R82, R9.reuse, -R49 ;  /* 0x0000000952527223 */ /* 0x080fe20000010831 */
[----:B------:R-:W3:Y:S01]  /*3530*/  MUFU.EX2 R24, R24 ;  /* 0x0000001800187308 */ /* 0x000ee20000000800 */
[----:B--2---:R-:W-:Y:S01]  /*3540*/  FADD.FTZ R20, R178, R3 ;  /* 0x00000003b2147221 */ /* 0x004fe20000010000 */
[----:B0-----:R-:W-:Y:S01]  /*3550*/  FADD.FTZ R3, R8, R181 ;  /* 0x000000b508037221 */ /* 0x001fe20000010000 */
[-CC-:B------:R-:W-:Y:S01]  /*3560*/  FFMA.FTZ R78, R78, R9.reuse, -R49.reuse ;  /* 0x000000094e4e7223 */ /* 0x180fe20000010831 */
[-CC-:B------:R-:W-:Y:S01]  /*3570*/  FFMA.FTZ R86, R86, R9.reuse, -R49.reuse ;  /* 0x0000000956567223 */ /* 0x180fe20000010831 */
[----:B------:R-:W-:Y:S01]  /*3580*/  FADD.FTZ R51, R21, R20 ;  /* 0x0000001415337221 */ /* 0x000fe20000010000 */
[----:B------:R-:W-:Y:S01]  /*3590*/  FFMA.FTZ R49, R90, R9, -R49 ;  /* 0x000000095a317223 */ /* 0x000fe20000010831 */
[----:B------:R-:W-:Y:S01]  /*35a0*/  F2FP.F16.F32.PACK_AB R181, R181, R8 ;  /* 0x00000008b5b5723e */ /* 0x000fe200000000ff */
[----:B------:R0:W2:Y:S01]  /*35b0*/  MUFU.EX2 R177, R26 ;  /* 0x0000001a00b17308 */ /* 0x0000a20000000800 */
[----:B-1----:R-:W-:Y:S01]  /*35c0*/  FADD.FTZ R20, R10, R3 ;  /* 0x000000030a147221 */ /* 0x002fe20000010000 */
[----:B------:R-:W-:Y:S01]  /*35d0*/  F2FP.F16.F32.PACK_AB R182, R13, R182 ;  /* 0x000000b60db6723e */ /* 0x000fe200000000ff */
[----:B------:R-:W-:Y:S01]  /*35e0*/  IMAD.MOV.U32 R8, RZ, RZ, 0x3f800000 ;  /* 0x3f800000ff087424 */ /* 0x000fe200078e00ff */
[----:B------:R-:W-:Y:S01]  /*35f0*/  F2FP.F16.F32.PACK_AB R176, R15, R176 ;  /* 0x000000b00fb0723e */ /* 0x000fe200000000ff */
[C---:B------:R-:W-:Y:S01]  /*3600*/  FADD.FTZ R3, R183.reuse, R20 ;  /* 0x00000014b7037221 */ /* 0x040fe20000010000 */
[----:B------:R-:W-:Y:S01]  /*3610*/  F2FP.F16.F32.PACK_AB R183, R183, R10 ;  /* 0x0000000ab7b7723e */ /* 0x000fe200000000ff */
[----:B------:R-:W-:Y:S01]  /*3620*/  IMAD.MOV.U32 R10, RZ, RZ, 0x3f800000 ;  /* 0x3f800000ff0a7424 */ /* 0x000fe200078e00ff */
[----:B------:R-:W1:Y:S01]  /*3630*/  MUFU.EX2 R28, R28 ;  /* 0x0000001c001c7308 */ /* 0x000e620000000800 */
[----:B0-----:R-:W-:Y:S01]  /*3640*/  FADD.FTZ R26, R172, R51 ;  /* 0x00000033ac1a7221 */ /* 0x001fe20000010000 */
[----:B---3--:R-:W-:Y:S01]  /*3650*/  FADD.FTZ R20, R24, R3 ;  /* 0x0000000318147221 */ /* 0x008fe20000010000 */
[----:B------:R-:W-:Y:S01]  /*3660*/  F2FP.F16.F32.PACK_AB R178, R21, R178 ;  /* 0x000000b215b2723e */ /* 0x000fe200000000ff */
[----:B------:R-:W-:-:S02]  /*3670*/  IMAD.MOV.U32 R90, RZ, RZ, R151 ;  /* 0x000000ffff5a7224 */ /* 0x000fc400078e0097 */
[C---:B------:R-:W-:Y:S01]  /*3680*/  FADD.FTZ R51, R25.reuse, R26 ;  /* 0x0000001a19337221 */ /* 0x040fe20000010000 */
[----:B------:R-:W-:Y:S01]  /*3690*/  F2FP.F16.F32.PACK_AB R172, R25, R172 ;  /* 0x000000ac19ac723e */ /* 0x000fe200000000ff */
[----:B------:R-:W0:Y:S02]  /*36a0*/  MUFU.EX2 R179, R30 ;  /* 0x0000001e00b37308 */ /* 0x000e240000000800 */
[----:B------:R-:W-:Y:S01]  /*36b0*/  FADD.FTZ R26, R174, R51 ;  /* 0x00000033ae1a7221 */ /* 0x000fe20000010000 */
[----:B--2---:R-:W-:Y:S01]  /*36c0*/  FADD.FTZ R3, R177, R20 ;  /* 0x00000014b1037221 */ /* 0x004fe20000010000 */
[C---:B------:R-:W-:Y:S02]  /*36d0*/  F2FP.F16.F32.PACK_AB R174, R27.reuse, R174 ;  /* 0x000000ae1bae723e */ /* 0x040fe400000000ff */
[----:B------:R-:W-:Y:S01]  /*36e0*/  FADD.FTZ R51, R27, R26 ;  /* 0x0000001a1b337221 */ /* 0x000fe20000010000 */
[----:B------:R-:W-:Y:S01]  /*36f0*/  F2FP.F16.F32.PACK_AB R177, R177, R24 ;  /* 0x00000018b1b1723e */ /* 0x000fe200000000ff */
[----:B------:R-:W2:Y:S01]  /*3700*/  MUFU.EX2 R32, R32 ;  /* 0x0000002000207308 */ /* 0x000ea20000000800 */
[----:B-1----:R-:W-:Y:S01]  /*3710*/  FADD.FTZ R20, R28, R3 ;  /* 0x000000031c147221 */ /* 0x002fe20000010000 */
[----:B------:R-:W-:Y:S01]  /*3720*/  FADD.FTZ R26, R168, R51 ;  /* 0x00000033a81a7221 */ /* 0x000fe20000010000 */
[----:B------:R-:W-:-:S03]  /*3730*/  F2FP.F16.F32.PACK_AB R168, R29, R168 ;  /* 0x000000a81da8723e */ /* 0x000fc600000000ff */
[----:B------:R-:W-:Y:S02]  /*3740*/  FADD.FTZ R51, R29, R26 ;  /* 0x0000001a1d337221 */ /* 0x000fe40000010000 */
[----:B------:R-:W1:Y:S01]  /*3750*/  MUFU.EX2 R173, R34 ;  /* 0x0000002200ad7308 */ /* 0x000e620000000800 */
[----:B0-----:R-:W-:Y:S01]  /*3760*/  FADD.FTZ R3, R179, R20 ;  /* 0x00000014b3037221 */ /* 0x001fe20000010000 */
[----:B------:R-:W-:Y:S01]  /*3770*/  FADD.FTZ R26, R170, R51 ;  /* 0x00000033aa1a7221 */ /* 0x000fe20000010000 */
[----:B------:R-:W-:Y:S02]  /*3780*/  F2FP.F16.F32.PACK_AB R170, R31, R170 ;  /* 0x000000aa1faa723e */ /* 0x000fe400000000ff */
[----:B------:R-:W-:Y:S01]  /*3790*/  F2FP.F16.F32.PACK_AB R179, R179, R28 ;  /* 0x0000001cb3b3723e */ /* 0x000fe200000000ff */
[----:B------:R-:W-:Y:S02]  /*37a0*/  FADD.FTZ R51, R31, R26 ;  /* 0x0000001a1f337221 */ /* 0x000fe40000010000 */
[----:B------:R-:W0:Y:S01]  /*37b0*/  MUFU.EX2 R36, R36 ;  /* 0x0000002400247308 */ /* 0x000e220000000800 */
[----:B--2---:R-:W-:-:S07]  /*37c0*/  FADD.FTZ R20, R32, R3 ;  /* 0x0000000320147221 */ /* 0x004fce0000010000 */
[----:B------:R-:W2:Y:S01]  /*37d0*/  MUFU.EX2 R175, R38 ;  /* 0x0000002600af7308 */ /* 0x000ea20000000800 */
[----:B-1----:R-:W-:Y:S01]  /*37e0*/  FADD.FTZ R3, R173, R20 ;  /* 0x00000014ad037221 */ /* 0x002fe20000010000 */
[----:B------:R-:W-:Y:S01]  /*37f0*/  FADD.FTZ R20, R152, R51 ;  /* 0x0000003398147221 */ /* 0x000fe20000010000 */
[----:B------:R-:W-:Y:S02]  /*3800*/  F2FP.F16.F32.PACK_AB R152, R33, R152 ;  /* 0x000000982198723e */ /* 0x000fe400000000ff */
[----:B------:R-:W-:Y:S01]  /*3810*/  F2FP.F16.F32.PACK_AB R173, R173, R32 ;  /* 0x00000020adad723e */ /* 0x000fe200000000ff */
[----:B------:R-:W-:Y:S02]  /*3820*/  FADD.FTZ R51, R33, R20 ;  /* 0x0000001421337221 */ /* 0x000fe40000010000 */
[----:B------:R-:W1:Y:S01]  /*3830*/  MUFU.EX2 R40, R40 ;  /* 0x0000002800287308 */ /* 0x000e620000000800 */
[----:B0-----:R-:W-:Y:S01]  /*3840*/  FADD.FTZ R0, R36, R3 ;  /* 0x0000000324007221 */ /* 0x001fe20000010000 */
[----:B------:R-:W-:Y:S01]  /*3850*/  FADD.FTZ R20, R154, R51 ;  /* 0x000000339a147221 */ /* 0x000fe20000010000 */
[----:B------:R-:W-:-:S03]  /*3860*/  F2FP.F16.F32.PACK_AB R154, R35, R154 ;  /* 0x0000009a239a723e */ /* 0x000fc600000000ff */
[----:B------:R-:W-:Y:S02]  /*3870*/  FADD.FTZ R51, R35, R20 ;  /* 0x0000001423337221 */ /* 0x000fe40000010000 */
[----:B------:R-:W0:Y:S01]  /*3880*/  MUFU.EX2 R169, R42 ;  /* 0x0000002a00a97308 */ /* 0x000e220000000800 */
[----:B--2---:R-:W-:Y:S01]  /*3890*/  FADD.FTZ R3, R175, R0 ;  /* 0x00000000af037221 */ /* 0x004fe20000010000 */
[----:B------:R-:W-:Y:S01]  /*38a0*/  FADD.FTZ R20, R156, R51 ;  /* 0x000000339c147221 */ /* 0x000fe20000010000 */
[----:B------:R-:W-:Y:S02]  /*38b0*/  F2FP.F16.F32.PACK_AB R156, R37, R156 ;  /* 0x0000009c259c723e */ /* 0x000fe400000000ff */
[----:B------:R-:W-:Y:S01]  /*38c0*/  F2FP.F16.F32.PACK_AB R175, R175, R36 ;  /* 0x00000024afaf723e */ /* 0x000fe200000000ff */
[----:B------:R-:W-:Y:S02]  /*38d0*/  FADD.FTZ R51, R37, R20 ;  /* 0x0000001425337221 */ /* 0x000fe40000010000 */
[----:B------:R-:W2:Y:S01]  /*38e0*/  MUFU.EX2 R44, R44 ;  /* 0x0000002c002c7308 */ /* 0x000ea20000000800 */
[----:B-1----:R-:W-:-:S07]  /*38f0*/  FADD.FTZ R0, R40, R3 ;  /* 0x0000000328007221 */ /* 0x002fce0000010000 */
[----:B------:R-:W1:Y:S01]  /*3900*/  MUFU.EX2 R171, R46 ;  /* 0x0000002e00ab7308 */ /* 0x000e620000000800 */
[C---:B0-----:R-:W-:Y:S01]  /*3910*/  FADD.FTZ R3, R169.reuse, R0 ;  /* 0x00000000a9037221 */ /* 0x041fe20000010000 */
[----:B------:R-:W-:-:S06]  /*3920*/  F2FP.F16.F32.PACK_AB R169, R169, R40 ;  /* 0x00000028a9a9723e */ /* 0x000fcc00000000ff */
[----:B------:R-:W0:Y:S01]  /*3930*/  MUFU.EX2 R48, R48 ;  /* 0x0000003000307308 */ /* 0x000e220000000800 */
[----:B--2---:R-:W-:-:S07]  /*3940*/  FADD.FTZ R0, R44, R3 ;  /* 0x000000032c007221 */ /* 0x004fce0000010000 */
[----:B------:R-:W2:Y:S01]  /*3950*/  MUFU.EX2 R158, R158 ;  /* 0x0000009e009e7308 */ /* 0x000ea20000000800 */
[C---:B-1----:R-:W-:Y:S01]  /*3960*/  FADD.FTZ R3, R171.reuse, R0 ;  /* 0x00000000ab037221 */ /* 0x042fe20000010000 */
[----:B------:R-:W-:-:S06]  /*3970*/  F2FP.F16.F32.PACK_AB R171, R171, R44 ;  /* 0x0000002cabab723e */ /* 0x000fcc00000000ff */
[----:B------:R-:W1:Y:S01]  /*3980*/  MUFU.EX2 R153, R50 ;  /* 0x0000003200997308 */ /* 0x000e620000000800 */
[----:B0-----:R-:W-:-:S07]  /*3990*/  FADD.FTZ R0, R48, R3 ;  /* 0x0000000330007221 */ /* 0x001fce0000010000 */
[----:B------:R0:W3:Y:S01]  /*39a0*/  MUFU.EX2 R43, R132 ;  /* 0x00000084002b7308 */ /* 0x0000e20000000800 */
[----:B--2---:R-:W-:-:S07]  /*39b0*/  FADD.FTZ R20, R158, R51 ;  /* 0x000000339e147221 */ /* 0x004fce0000010000 */
[----:B------:R-:W2:Y:S01]  /*39c0*/  MUFU.EX2 R52, R52 ;  /* 0x0000003400347308 */ /* 0x000ea20000000800 */
[C---:B-1----:R-:W-:Y:S01]  /*39d0*/  FADD.FTZ R3, R153.reuse, R0 ;  /* 0x0000000099037221 */ /* 0x042fe20000010000 */
[----:B------:R-:W-:Y:S01]  /*39e0*/  F2FP.F16.F32.PACK_AB R153, R153, R48 ;  /* 0x000000309999723e */ /* 0x000fe200000000ff */
[----:B0-----:R-:W-:-:S05]  /*39f0*/  IMAD.MOV.U32 R132, RZ, RZ, R151 ;  /* 0x000000ffff847224 */ /* 0x001fca00078e0097 */
[----:B------:R-:W0:Y:S01]  /*3a00*/  MUFU.EX2 R72, R72 ;  /* 0x0000004800487308 */ /* 0x000e220000000800 */
[C---:B---3--:R-:W-:Y:S01]  /*3a10*/  FADD.FTZ R11, R43.reuse, R20 ;  /* 0x000000142b0b7221 */ /* 0x048fe20000010000 */
[----:B------:R-:W-:-:S06]  /*3a20*/  F2FP.F16.F32.PACK_AB R158, R43, R158 ;  /* 0x0000009e2b9e723e */ /* 0x000fcc00000000ff */
[----:B------:R-:W1:Y:S01]  /*3a30*/  MUFU.EX2 R155, R54 ;  /* 0x00000036009b7308 */ /* 0x000e620000000800 */
[----:B--2---:R-:W-:-:S07]  /*3a40*/  FADD.FTZ R0, R52, R3 ;  /* 0x0000000334007221 */ /* 0x004fce0000010000 */
[----:B------:R-:W2:Y:S01]  /*3a50*/  MUFU.EX2 R45, R70 ;  /* 0x00000046002d7308 */ /* 0x000ea20000000800 */
[----:B0-----:R-:W-:-:S07]  /*3a60*/  FADD.FTZ R20, R72, R11 ;  /* 0x0000000b48147221 */ /* 0x001fce0000010000 */
[----:B------:R-:W0:Y:S01]  /*3a70*/  MUFU.EX2 R56, R56 ;  /* 0x0000003800387308 */ /* 0x000e220000000800 */
[C---:B-1----:R-:W-:Y:S01]  /*3a80*/  FADD.FTZ R3, R155.reuse, R0 ;  /* 0x000000009b037221 */ /* 0x042fe20000010000 */
[----:B------:R-:W-:-:S06]  /*3a90*/  F2FP.F16.F32.PACK_AB R155, R155, R52 ;  /* 0x000000349b9b723e */ /* 0x000fcc00000000ff */
[----:B------:R-:W1:Y:S01]  /*3aa0*/  MUFU.EX2 R76, R76 ;  /* 0x0000004c004c7308 */ /* 0x000e620000000800 */
[C---:B--2---:R-:W-:Y:S01]  /*3ab0*/  FADD.FTZ R11, R45.reuse, R20 ;  /* 0x000000142d0b7221 */ /* 0x044fe20000010000 */
[----:B------:R-:W-:-:S06]  /*3ac0*/  F2FP.F16.F32.PACK_AB R160, R45, R72 ;  /* 0x000000482da0723e */ /* 0x000fcc00000000ff */
[----:B------:R-:W2:Y:S01]  /*3ad0*/  MUFU.EX2 R157, R58 ;  /* 0x0000003a009d7308 */ /* 0x000ea20000000800 */
[----:B0-----:R-:W-:-:S07]  /*3ae0*/  FADD.FTZ R0, R56, R3 ;  /* 0x0000000338007221 */ /* 0x001fce0000010000 */
[----:B------:R0:W3:Y:S01]  /*3af0*/  MUFU.EX2 R47, R134 ;  /* 0x00000086002f7308 */ /* 0x0000e20000000800 */
[----:B-1----:R-:W-:-:S07]  /*3b00*/  FADD.FTZ R20, R76, R11 ;  /* 0x0000000b4c147221 */ /* 0x002fce0000010000 */
[----:B------:R-:W1:Y:S01]  /*3b10*/  MUFU.EX2 R60, R60 ;  /* 0x0000003c003c7308 */ /* 0x000e620000000800 */
[C---:B--2---:R-:W-:Y:S01]  /*3b20*/  FADD.FTZ R3, R157.reuse, R0 ;  /* 0x000000009d037221 */ /* 0x044fe20000010000 */
[----:B------:R-:W-:Y:S01]  /*3b30*/  F2FP.F16.F32.PACK_AB R157, R157, R56 ;  /* 0x000000389d9d723e */ /* 0x000fe200000000ff */
[----:B0-----:R-:W-:-:S05]  /*3b40*/  IMAD.MOV.U32 R134, RZ, RZ, R151 ;  /* 0x000000ffff867224 */ /* 0x001fca00078e0097 */
[----:B------:R-:W0:Y:S01]  /*3b50*/  MUFU.EX2 R80, R80 ;  /* 0x0000005000507308 */ /* 0x000e220000000800 */
[C---:B---3--:R-:W-:Y:S01]  /*3b60*/  FADD.FTZ R11, R47.reuse, R20 ;  /* 0x000000142f0b7221 */ /* 0x048fe20000010000 */
[----:B------:R-:W-:-:S06]  /*3b70*/  F2FP.F16.F32.PACK_AB R162, R47, R76 ;  /* 0x0000004c2fa2723e */ /* 0x000fcc00000000ff */
[----:B------:R-:W2:Y:S01]  /*3b80*/  MUFU.EX2 R159, R62 ;  /* 0x0000003e009f7308 */ /* 0x000ea20000000800 */
[----:B-1----:R-:W-:-:S07]  /*3b90*/  FADD.FTZ R0, R60, R3 ;  /* 0x000000033c007221 */ /* 0x002fce0000010000 */
[----:B------:R1:W3:Y:S01]  /*3ba0*/  MUFU.EX2 R39, R136 ;  /* 0x0000008800277308 */ /* 0x0002e20000000800 */
[----:B0-----:R-:W-:-:S07]  /*3bb0*/  FADD.FTZ R20, R80, R11 ;  /* 0x0000000b50147221 */ /* 0x001fce0000010000 */
[----:B------:R-:W0:Y:S01]  /*3bc0*/  MUFU.EX2 R64, R64 ;  /* 0x0000004000407308 */ /* 0x000e220000000800 */
[C---:B--2---:R-:W-:Y:S01]  /*3bd0*/  FADD.FTZ R3, R159.reuse, R0 ;  /* 0x000000009f037221 */ /* 0x044fe20000010000 */
[----:B------:R-:W-:Y:S01]  /*3be0*/  F2FP.F16.F32.PACK_AB R159, R159, R60 ;  /* 0x0000003c9f9f723e */ /* 0x000fe200000000ff */
[----:B-1----:R-:W-:-:S05]  /*3bf0*/  IMAD.MOV.U32 R136, RZ, RZ, R151 ;  /* 0x000000ffff887224 */ /* 0x002fca00078e0097 */
[----:B------:R-:W1:Y:S01]  /*3c00*/  MUFU.EX2 R84, R84 ;  /* 0x0000005400547308 */ /* 0x000e620000000800 */
[C---:B---3--:R-:W-:Y:S01]  /*3c10*/  FADD.FTZ R11, R39.reuse, R20 ;  /* 0x00000014270b7221 */ /* 0x048fe20000010000 */
[----:B------:R-:W-:-:S06]  /*3c20*/  F2FP.F16.F32.PACK_AB R164, R39, R80 ;  /* 0x0000005027a4723e */ /* 0x000fcc00000000ff */
[----:B------:R-:W2:Y:S01]  /*3c30*/  MUFU.EX2 R161, R66 ;  /* 0x0000004200a17308 */ /* 0x000ea20000000800 */
[----:B0-----:R-:W-:-:S07]  /*3c40*/  FADD.FTZ R0, R64, R3 ;  /* 0x0000000340007221 */ /* 0x001fce0000010000 */
[----:B------:R-:W0:Y:S01]  /*3c50*/  MUFU.EX2 R68, R68 ;  /* 0x0000004400447308 */ /* 0x000e220000000800 */
[----:B-1----:R-:W-:-:S07]  /*3c60*/  FADD.FTZ R20, R84, R11 ;  /* 0x0000000b54147221 */ /* 0x002fce0000010000 */
[----:B------:R-:W1:Y:S01]  /*3c70*/  MUFU.EX2 R163, R74 ;  /* 0x0000004a00a37308 */ /* 0x000e620000000800 */
[C---:B--2---:R-:W-:Y:S01]  /*3c80*/  FADD.FTZ R11, R161.reuse, R0 ;  /* 0x00000000a10b7221 */ /* 0x044fe20000010000 */
[----:B------:R-:W-:-:S06]  /*3c90*/  F2FP.F16.F32.PACK_AB R161, R161, R64 ;  /* 0x00000040a1a1723e */ /* 0x000fcc00000000ff */
[----:B------:R-:W2:Y:S01]  /*3ca0*/  MUFU.EX2 R82, R82 ;  /* 0x0000005200527308 */ /* 0x000ea20000000800 */
[----:B0-----:R-:W-:-:S07]  /*3cb0*/  FADD.FTZ R0, R68, R11 ;  /* 0x0000000b44007221 */ /* 0x001fce0000010000 */
[----:B------:R-:W0:Y:S01]  /*3cc0*/  MUFU.EX2 R165, R78 ;  /* 0x0000004e00a57308 */ /* 0x000e220000000800 */
[C---:B-1----:R-:W-:Y:S01]  /*3cd0*/  FADD.FTZ R11, R163.reuse, R0 ;  /* 0x00000000a30b7221 */ /* 0x042fe20000010000 */
[----:B------:R-:W-:-:S06]  /*3ce0*/  F2FP.F16.F32.PACK_AB R163, R163, R68 ;  /* 0x00000044a3a3723e */ /* 0x000fcc00000000ff */
[----:B------:R-:W1:Y:S01]  /*3cf0*/  MUFU.EX2 R86, R86 ;  /* 0x0000005600567308 */ /* 0x000e620000000800 */
[----:B--2---:R-:W-:-:S07]  /*3d00*/  FADD.FTZ R0, R82, R11 ;  /* 0x0000000b52007221 */ /* 0x004fce0000010000 */
[----:B------:R-:W2:Y:S01]  /*3d10*/  MUFU.EX2 R41, R41 ;  /* 0x0000002900297308 */ /* 0x000ea20000000800 */
[C---:B0-----:R-:W-:Y:S01]  /*3d20*/  FADD.FTZ R11, R165.reuse, R0 ;  /* 0x00000000a50b7221 */ /* 0x041fe20000010000 */
[----:B------:R-:W-:-:S06]  /*3d30*/  F2FP.F16.F32.PACK_AB R165, R165, R82 ;  /* 0x00000052a5a5723e */ /* 0x000fcc00000000ff */
[----:B------:R-:W0:Y:S01]  /*3d40*/  MUFU.EX2 R49, R49 ;  /* 0x0000003100317308 */ /* 0x000e220000000800 */
[----:B-1----:R-:W-:Y:S01]  /*3d50*/  FADD.FTZ R0, R86, R11 ;  /* 0x0000000b56007221 */ /* 0x002fe20000010000 */
[C---:B--2---:R-:W-:Y:S01]  /*3d60*/  FADD.FTZ R3, R41.reuse, R20 ;  /* 0x0000001429037221 */ /* 0x044fe20000010000 */
[----:B------:R-:W-:Y:S02]  /*3d70*/  F2FP.F16.F32.PACK_AB R166, R41, R84 ;  /* 0x0000005429a6723e */ /* 0x000fe400000000ff */
[C---:B0-----:R-:W-:Y:S01]  /*3d80*/  FADD.FTZ R0, R49.reuse, R0 ;  /* 0x0000000031007221 */ /* 0x041fe20000010000 */
[----:B------:R-:W-:Y:S01]  /*3d90*/  F2FP.F16.F32.PACK_AB R167, R49, R86 ;  /* 0x0000005631a7723e */ /* 0x000fe200000000ff */
[----:B------:R-:W-:Y:S06]  /*3da0*/  @!P2 BRA `(.L_x_15) ;  /* 0x0000002800e8a947 */ /* 0x000fec0003800000 */
[----:B------:R-:W-:Y:S01]  /*3db0*/  IADD3 R191, R191, -0x2, RZ ;  /* 0xfffffffebfbf7810 */ /* 0x000fe20007ffe0ff */
[----:B------:R-:W-:Y:S01]  /*3dc0*/  IMAD.MOV.U32 R11, RZ, RZ, R14 ;  /* 0x000000ffff0b7224 */ /* 0x000fe200078e000e */
[----:B------:R-:W-:Y:S01]  /*3dd0*/  CS2R R150, SRZ ;  /* 0x0000000000967805 */ /* 0x000fe2000001ff00 */
[----:B------:R-:W-:Y:S01]  /*3de0*/  IMAD.MOV.U32 R13, RZ, RZ, R12 ;  /* 0x000000ffff0d7224 */ /* 0x000fe200078e000c */
[----:B------:R-:W-:Y:S01]  /*3df0*/  CS2R R146, SRZ ;  /* 0x0000000000927805 */ /* 0x000fe2000001ff00 */
[----:B------:R-:W-:Y:S01]  /*3e00*/  IMAD.MOV.U32 R8, RZ, RZ, 0x3f800000 ;  /* 0x3f800000ff087424 */ /* 0x000fe200078e00ff */
[----:B------:R-:W-:Y:S02]  /*3e10*/  CS2R R142, SRZ ;  /* 0x00000000008e7805 */ /* 0x000fe4000001ff00 */
[----:B------:R-:W-:Y:S02]  /*3e20*/  CS2R R138, SRZ ;  /* 0x00000000008a7805 */ /* 0x000fe4000001ff00 */
[----:B------:R-:W-:-:S02]  /*3e30*/  CS2R R134, SRZ ;  /* 0x0000000000867805 */ /* 0x000fc4000001ff00 */
[----:B------:R-:W-:Y:S02]  /*3e40*/  CS2R R130, SRZ ;  /* 0x0000000000827805 */ /* 0x000fe4000001ff00 */
[----:B------:R-:W-:Y:S02]  /*3e50*/  CS2R R126, SRZ ;  /* 0x00000000007e7805 */ /* 0x000fe4000001ff00 */
[----:B------:R-:W-:Y:S02]  /*3e60*/  CS2R R122, SRZ ;  /* 0x00000000007a7805 */ /* 0x000fe4000001ff00 */
        /* <DEDUP_REMOVED lines=23> */
[----:B------:R-:W-:Y:S01]  /*3fe0*/  CS2R R88, SRZ ;  /* 0x0000000000587805 */ /* 0x000fe2000001ff00 */
[----:B------:R-:W-:Y:S01]  /*3ff0*/  UMOV UR4, UR37 ;  /* 0x0000002500047c82 */ /* 0x000fe20008000000 */
[----:B------:R-:W-:Y:S01]  /*4000*/  UMOV UR5, UR36 ;  /* 0x0000002400057c82 */ /* 0x000fe20008000000 */
[----:B------:R-:W-:-:S05]  /*4010*/  ULDC UR6, c[0x0][0x9d8] ;  /* 0x0002760000067ab9 */ /* 0x000fca0000000800 */
.L_x_24:
[----:B------:R-:W-:-:S04]  /*4020*/  UIADD3 UR7, UR5, 0x1, URZ ;  /* 0x0000000105077890 */ /* 0x000fc8000fffe03f */
[----:B------:R-:W-:-:S04]  /*4030*/  UISETP.NE.AND UP0, UPT, UR7, 0x2, UPT ;  /* 0x000000020700788c */ /* 0x000fc8000bf05270 */
[----:B------:R-:W-:Y:S02]  /*4040*/  USEL UR37, URZ, 0x1, UP0 ;  /* 0x000000013f257887 */ /* 0x000fe40008000000 */
[----:B------:R-:W-:Y:S02]  /*4050*/  USEL UR36, UR7, URZ, UP0 ;  /* 0x0000003f07247287 */ /* 0x000fe40008000000 */
[----:B------:R-:W-:Y:S01]  /*4060*/  ULOP3.LUT UR37, UR4, UR37, URZ, 0x3c, !UPT ;  /* 0x0000002504257292 */ /* 0x000fe2000f8e3c3f */
[----:B------:R-:W-:Y:S11]  /*4070*/  @!P0 BRA `(.L_x_16) ;  /* 0x0000000000048947 */ /* 0x000ff60003800000 */
[----:B------:R-:W-:Y:S01]  /*4080*/  BPT.TRAP 0x1 ;  /* 0x000000040000795c */ /* 0x000fe20000300000 */
.L_x_16:
[----:B------:R-:W0:Y:S01]  /*4090*/  S2UR UR8, SR_CgaCtaId ;  /* 0x00000000000879c3 */ /* 0x000e220000008800 */
[----:B------:R-:W-:Y:S01]  /*40a0*/  UMOV UR7, 0x400 ;  /* 0x0000040000077882 */ /* 0x000fe20000000000 */
[----:B------:R-:W-:-:S05]  /*40b0*/  IMAD.U32 R9, RZ, RZ, UR37 ;  /* 0x00000025ff097e24 */ /* 0x000fca000f8e00ff */
[----:B------:R-:W-:Y:S01]  /*40c0*/  SHF.L.U32 R9, R9, 0x1f, RZ ;  /* 0x0000001f09097819 */ /* 0x000fe200000006ff */
[----:B0-----:R-:W-:-:S04]  /*40d0*/  ULEA UR7, UR8, UR7, 0x18 ;  /* 0x0000000708077291 */ /* 0x001fc8000f8ec03f */
[----:B------:R-:W-:-:S09]  /*40e0*/  ULEA UR8, UR36, UR7, 0x3 ;  /* 0x0000000724087291 */ /* 0x000fd2000f8e183f */
[----:B------:R0:W1:Y:S01]  /*40f0*/  SYNCS.PHASECHK.TRANS64.TRYWAIT P2, [UR8+0x34830], R9 ;  /* 0x03483009ff0075a7 */ /* 0x0000620008040148 */
[----:B------:R-:W-:Y:S05]  /*4100*/  @!P0 BRA `(.L_x_17) ;  /* 0x0000000000048947 */ /* 0x000fea0003800000 */
[----:B------:R-:W-:Y:S01]  /*4110*/  BPT.TRAP 0x1 ;  /* 0x000000040000795c */ /* 0x000fe20000300000 */
.L_x_17:
[----:B-1----:R-:W-:Y:S05]  /*4120*/  @P2 BRA `(.L_x_18) ;  /* 0x0000000000082947 */ /* 0x002fea0003800000 */
[----:B------:R-:W1:Y:S02]  /*4130*/  SYNCS.PHASECHK.TRANS64.TRYWAIT P2, [UR8+0x34830], R9 ;  /* 0x03483009ff0075a7 */ /* 0x000e640008040148 */
[----:B-1----:R-:W-:Y:S05]  /*4140*/  @!P2 BRA `(.L_x_19) ;  /* 0x0000008c0020a947 */ /* 0x002fea0003800000 */
.L_x_18:
[----:B------:R-:W-:Y:S01]  /*4150*/  R2UR UR44, R4 ;  /* 0x00000000042c72ca */ /* 0x000fe200000e0000 */
[----:B------:R-:W-:Y:S01]  /*4160*/  UIMAD UR9, UR36, 0xc00, UR10 ;  /* 0x00000c00240978a4 */ /* 0x000fe2000f8e020a */
[----:B------:R-:W-:Y:S01]  /*4170*/  R2UR UR45, R5 ;  /* 0x00000000052d72ca */ /* 0x000fe200000e0000 */
[----:B------:R-:W-:Y:S01]  /*4180*/  WARPGROUP.ARRIVE ;  /* 0x00000000000079c5 */ /* 0x000fe20000000000 */
[----:B------:R-:W-:Y:S01]  /*4190*/  UMOV UR47, 0x40000040 ;  /* 0x40000040002f7882 */ /* 0x000fe20000000000 */
[----:B------:R-:W-:Y:S01]  /*41a0*/  UIADD3 UR14, UR9, 0x400, URZ ;  /* 0x00000400090e7890 */ /* 0x000fe2000fffe03f */
[-C--:B------:R-:W-:Y:S01]  /*41b0*/  FMUL.FTZ R88, R88, R10.reuse ;  /* 0x0000000a58587220 */ /* 0x080fe20000410000 */
[----:B------:R-:W-:Y:S01]  /*41c0*/  UMOV UR15, 0x40000040 ;  /* 0x40000040000f7882 */ /* 0x000fe20000000000 */
[----:B------:R-:W-:Y:S01]  /*41d0*/  UMOV UR46, UR9 ;  /* 0x00000009002e7c82 */ /* 0x000fe20008000000 */
[----:B------:R-:W-:Y:S01]  /*41e0*/  UIADD3 UR18, UR9, 0x402, URZ ;  /* 0x0000040209127890 */ /* 0x000fe2000fffe03f */
[-C--:B------:R-:W-:Y:S01]  /*41f0*/  FMUL.FTZ R89, R89, R10.reuse ;  /* 0x0000000a59597220 */ /* 0x080fe20000410000 */
[----:B------:R-:W-:Y:S01]  /*4200*/  UMOV UR19, 0x40000040 ;  /* 0x4000004000137882 */ /* 0x000fe20000000000 */
[----:B------:R-:W-:Y:S01]  /*4210*/  UIADD3 UR22, UR9, 0x404, URZ ;  /* 0x0000040409167890 */ /* 0x000fe2000fffe03f */
[-C--:B------:R-:W-:Y:S01]  /*4220*/  FMUL.FTZ R92, R92, R10.reuse ;  /* 0x0000000a5c5c7220 */ /* 0x080fe20000410000 */
[----:B------:R-:W-:Y:S01]  /*4230*/  UMOV UR23, 0x40000040 ;  /* 0x4000004000177882 */ /* 0x000fe20000000000 */
[----:B------:R-:W-:Y:S01]  /*4240*/  HGMMA.64x128x16.F32 R24, gdesc[UR44], RZ, !UPT, gsb0 ;  /* 0x01e000002c1879f0 */ /* 0x000fe2000c0008ff */
[----:B------:R-:W-:Y:S01]  /*4250*/  R2UR UR44, R6 ;  /* 0x00000000062c72ca */ /* 0x000fe200000e0000 */
[----:B------:R-:W-:Y:S01]  /*4260*/  UIADD3 UR46, UR9, 0x2, URZ ;  /* 0x00000002092e7890 */ /* 0x000fe2000fffe03f */
[----:B------:R-:W-:Y:S01]  /*4270*/  R2UR UR45, R7 ;  /* 0x00000000072d72ca */ /* 0x000fe200000e0000 */
[----:B------:R-:W-:Y:S01]  /*4280*/  UMOV UR47, 0x40000040 ;  /* 0x40000040002f7882 */ /* 0x000fe20000000000 */
[----:B------:R-:W-:Y:S01]  /*4290*/  UIADD3 UR26, UR9, 0x406, URZ ;  /* 0x00000406091a7890 */ /* 0x000fe2000fffe03f */
[-C--:B------:R-:W-:Y:S01]  /*42a0*/  FMUL.FTZ R93, R93, R10.reuse ;  /* 0x0000000a5d5d7220 */ /* 0x080fe20000410000 */
        /* <DEDUP_REMOVED lines=10> */
[-C--:B------:R-:W-:Y:S01]  /*4350*/  FMUL.FTZ R101, R101, R10.reuse ;  /* 0x0000000a65657220 */ /* 0x080fe20000410000 */
        /* <DEDUP_REMOVED lines=23> */
[----:B------:R-:W-:Y:S01]  /*44d0*/  FMUL.FTZ R149, R149, R10 ;  /* 0x0000000a95957220 */ /* 0x000fe20000410000 */
        /* <DEDUP_REMOVED lines=32> */
[----:B------:R-:W-:-:S02]  /*46e0*/  WARPGROUP.DEPBAR.LE gsb0, 0x0 ;  /* 0x00008000000079c5 */ /* 0x000fc40000010000 */
[----:B------:R-:W-:-:S06]  /*46f0*/  WARPGROUP.ARRIVE ;  /* 0x00000000000079c5 */ /* 0x000fcc0000000000 */
[----:B------:R-:W-:Y:S01]  /*4700*/  HGMMA.64x128x16.F32 R24, gdesc[UR44], R24, gsb0 ;  /* 0x01e000002c1879f0 */ /* 0x000fe20008000818 */
[----:B------:R-:W-:Y:S01]  /*4710*/  UIADD3 UR46, UR9, 0x4, URZ ;  /* 0x00000004092e7890 */ /* 0x000fe2000fffe03f */
[----:B------:R-:W-:Y:S01]  /*4720*/  UMOV UR44, UR56 ;  /* 0x00000038002c7c82 */ /* 0x000fe20008000000 */
[----:B------:R-:W-:Y:S01]  /*4730*/  UMOV UR45, UR57 ;  /* 0x00000039002d7c82 */ /* 0x000fe20008000000 */
[----:B------:R-:W-:Y:S01]  /*4740*/  UMOV UR47, 0x40000040 ;  /* 0x40000040002f7882 */ /* 0x000fe20000000000 */
[----:B------:R-:W-:Y:S02]  /*4750*/  WARPGROUP.DEPBAR.LE gsb0, 0x0 ;  /* 0x00008000000079c5 */ /* 0x000fe40000010000 */
        /* <DEDUP_REMOVED lines=38> */
[----:B------:R-:W-:Y:S05]  /*49c0*/  @!P0 BRA `(.L_x_20) ;  /* 0x0000000000048947 */ /* 0x000fea0003800000 */
[----:B------:R-:W-:Y:S01]  /*49d0*/  BPT.TRAP 0x1 ;  /* 0x000000040000795c */ /* 0x000fe20000300000 */
.L_x_20:
[----:B------:R-:W-:Y:S01]  /*49e0*/  ULEA UR9, UR5, UR7, 0x3 ;  /* 0x0000000705097291 */ /* 0x000fe2000f8e183f */
[----:B------:R-:W-:-:S05]  /*49f0*/  IMAD.U32 R8, RZ, RZ, UR4 ;  /* 0x00000004ff087e24 */ /* 0x000fca000f8e00ff */
[----:B------:R-:W-:-:S04]  /*4a00*/  SHF.L.U32 R8, R8, 0x1f, RZ ;  /* 0x0000001f08087819 */ /* 0x000fc800000006ff */
[----:B------:R2:W3:Y:S01]  /*4a10*/  SYNCS.PHASECHK.TRANS64.TRYWAIT P2, [UR9+0x34850], R8 ;  /* 0x03485008ff0075a7 */ /* 0x0004e20008040149 */
[----:B------:R-:W-:Y:S05]  /*4a20*/  @!P0 BRA `(.L_x_21) ;  /* 0x0000000000048947 */ /* 0x000fea0003800000 */
[----:B------:R-:W-:Y:S01]  /*4a30*/  BPT.TRAP 0x1 ;  /* 0x000000040000795c */ /* 0x000fe20000300000 */
.L_x_21:
[----:B---3--:R-:W-:Y:S05]  /*4a40*/  @P2 BRA `(.L_x_22) ;  /* 0x0000000000082947 */ /* 0x008fea0003800000 */
[----:B------:R-:W3:Y:S02]  /*4a50*/  SYNCS.PHASECHK.TRANS64.TRYWAIT P2, [UR9+0x34850], R8 ;  /* 0x03485008ff0075a7 */ /* 0x000ee40008040149 */
[----:B---3--:R-:W-:Y:S05]  /*4a60*/  @!P2 BRA `(.L_x_23) ;  /* 0x0000008000f0a947 */ /* 0x008fea0003800000 */
.L_x_22:
[----:B------:R-:W-:Y:S01]  /*4a70*/  UIADD3 UR7, UR7, 0x400, URZ ;  /* 0x0000040007077890 */ /* 0x000fe2000fffe03f */
[----:B------:R-:W-:Y:S01]  /*4a80*/  WARPGROUP.ARRIVE ;  /* 0x00000000000079c5 */ /* 0x000fe20000000000 */
[----:B------:R-:W-:Y:S01]  /*4a90*/  UMOV UR15, 0x40000040 ;  /* 0x40000040000f7882 */ /* 0x000fe20000000000 */
[----:B0-2---:R-:W-:Y:S01]  /*4aa0*/  FMUL.FTZ R8, R24, UR6 ;  /* 0x0000000618087c20 */ /* 0x005fe20008410000 */
[----:B------:R-:W-:Y:S01]  /*4ab0*/  USHF.R.U32.HI UR7, URZ, 0x4, UR7 ;  /* 0x000000043f077899 */ /* 0x000fe20008011607 */
[----:B------:R-:W-:Y:S01]  /*4ac0*/  FMUL.FTZ R14, R25, UR6 ;  /* 0x00000006190e7c20 */ /* 0x000fe20008410000 */
[----:B------:R-:W-:Y:S01]  /*4ad0*/  FMUL.FTZ R20, R26, UR6 ;  /* 0x000000061a147c20 */ /* 0x000fe20008410000 */
[----:B------:R-:W-:Y:S01]  /*4ae0*/  FMUL.FTZ R26, R28, UR6 ;  /* 0x000000061c1a7c20 */ /* 0x000fe20008410000 */
[----:B------:R-:W-:Y:S01]  /*4af0*/  ULOP3.LUT UR7, UR7, 0x3fff, URZ, 0xc0, !UPT ;  /* 0x00003fff07077892 */ /* 0x000fe2000f8ec03f */
[----:B------:R-:W1:Y:S01]  /*4b00*/  MUFU.TANH R8, R8 ;  /* 0x0000000800087308 */ /* 0x000e620000002400 */
[----:B------:R-:W-:Y:S01]  /*4b10*/  FMUL.FTZ R32, R32, UR6 ;  /* 0x0000000620207c20 */ /* 0x000fe20008410000 */
[----:B------:R-:W-:Y:S01]  /*4b20*/  FMUL.FTZ R194, R36, UR6 ;  /* 0x0000000624c27c20 */ /* 0x000fe20008410000 */
[----:B------:R-:W-:Y:S01]  /*4b30*/  ULOP3.LUT UR4, UR7, 0x4000000, URZ, 0xfc, !UPT ;  /* 0x0400000007047892 */ /* 0x000fe2000f8efc3f */
[----:B------:R-:W-:Y:S01]  /*4b40*/  FMUL.FTZ R196, R37, UR6 ;  /* 0x0000000625c47c20 */ /* 0x000fe20008410000 */
[----:B------:R-:W-:Y:S01]  /*4b50*/  FMUL.FTZ R198, R40, UR6 ;  /* 0x0000000628c67c20 */ /* 0x000fe20008410000 */
[----:B------:R-:W-:Y:S01]  /*4b60*/  FMUL.FTZ R200, R41, UR6 ;  /* 0x0000000629c87c20 */ /* 0x000fe20008410000 */
[----:B------:R-:W-:Y:S01]  /*4b70*/  ULEA UR4, UR5, UR4, 0xb ;  /* 0x0000000405047291 */ /* 0x000fe2000f8e583f */
[----:B------:R-:W0:Y:S01]  /*4b80*/  MUFU.TANH R14, R14 ;  /* 0x0000000e000e7308 */ /* 0x000e220000002400 */
[----:B------:R-:W-:Y:S01]  /*4b90*/  FMUL.FTZ R202, R44, UR6 ;  /* 0x000000062cca7c20 */ /* 0x000fe20008410000 */
[----:B------:R-:W-:Y:S01]  /*4ba0*/  FMUL.FTZ R204, R45, UR6 ;  /* 0x000000062dcc7c20 */ /* 0x000fe20008410000 */
[----:B------:R-:W-:Y:S01]  /*4bb0*/  FMUL.FTZ R206, R52, UR6 ;  /* 0x0000000634ce7c20 */ /* 0x000fe20008410000 */
[----:B------:R-:W-:Y:S01]  /*4bc0*/  FMUL.FTZ R208, R53, UR6 ;  /* 0x0000000635d07c20 */ /* 0x000fe20008410000 */
[----:B------:R-:W-:Y:S01]  /*4bd0*/  FMUL.FTZ R210, R56, UR6 ;  /* 0x0000000638d27c20 */ /* 0x000fe20008410000 */
[----:B------:R-:W-:Y:S01]  /*4be0*/  UMOV UR14, UR4 ;  /* 0x00000004000e7c82 */ /* 0x000fe20008000000 */
[----:B------:R-:W-:Y:S01]  /*4bf0*/  FMUL.FTZ R212, R57, UR6 ;  /* 0x0000000639d47c20 */ /* 0x000fe20008410000 */
[----:B------:R-:W-:Y:S01]  /*4c00*/  HGMMA.64x128x16.F32 R88, R180, gdesc[UR12].tnspB, R88, gsb0 ;  /* 0x41e0000cb4587df0 */ /* 0x000fe20008000858 */
[----:B------:R-:W-:Y:S01]  /*4c10*/  UIADD3 UR14, UR4, 0x80, URZ ;  /* 0x00000080040e7890 */ /* 0x000fe2000fffe03f */
[----:B------:R-:W2:Y:S01]  /*4c20*/  MUFU.TANH R26, R26 ;  /* 0x0000001a001a7308 */ /* 0x000ea20000002400 */
[----:B------:R-:W-:Y:S01]  /*4c30*/  UMOV UR15, 0x40000040 ;  /* 0x40000040000f7882 */ /* 0x000fe20000000000 */
[----:B-1----:R-:W-:Y:S01]  /*4c40*/  FMNMX.FTZ R9, R8, R13, !PT ;  /* 0x0000000d08097209 */ /* 0x002fe20007810000 */
[----:B------:R-:W-:Y:S01]  /*4c50*/  FMUL.FTZ R24, R27, UR6 ;  /* 0x000000061b187c20 */ /* 0x000fe20008410000 */
[----:B------:R-:W-:Y:S01]  /*4c60*/  FMUL.FTZ R214, R60, UR6 ;  /* 0x000000063cd67c20 */ /* 0x000fe20008410000 */
[----:B------:R-:W-:Y:S01]  /*4c70*/  FMUL.FTZ R28, R30, UR6 ;  /* 0x000000061e1c7c20 */ /* 0x000fe20008410000 */
[----:B------:R-:W-:Y:S01]  /*4c80*/  FMUL.FTZ R216, R61, UR6 ;  /* 0x000000063dd87c20 */ /* 0x000fe20008410000 */
[----:B0-----:R-:W-:Y:S01]  /*4c90*/  FMNMX.FTZ R9, R14, R9, !PT ;  /* 0x000000090e097209 */ /* 0x001fe20007810000 */
[----:B------:R-:W-:Y:S01]  /*4ca0*/  MUFU.TANH R32, R32 ;  /* 0x0000002000207308 */ /* 0x000fe20000002400 */
[----:B------:R-:W-:Y:S01]  /*4cb0*/  FMUL.FTZ R30, R31, UR6 ;  /* 0x000000061f1e7c20 */ /* 0x000fe20008410000 */
[----:B------:R-:W-:Y:S01]  /*4cc0*/  FMUL.FTZ R218, R64, UR6 ;  /* 0x0000000640da7c20 */ /* 0x000fe20008410000 */
[----:B------:R-:W-:Y:S01]  /*4cd0*/  FMUL.FTZ R34, R34, UR6 ;  /* 0x0000000622227c20 */ /* 0x000fe20008410000 */
[----:B------:R-:W-:Y:S01]  /*4ce0*/  FMUL.FTZ R192, R35, UR6 ;  /* 0x0000000623c07c20 */ /* 0x000fe20008410000 */
[----:B------:R-:W-:Y:S01]  /*4cf0*/  FMUL.FTZ R36, R38, UR6 ;  /* 0x0000000626247c20 */ /* 0x000fe20008410000 */
[----:B------:R-:W-:Y:S01]  /*4d00*/  FMUL.FTZ R220, R69, UR6 ;  /* 0x0000000645dc7c20 */ /* 0x000fe20008410000 */
[----:B------:R-:W-:Y:S01]  /*4d10*/  FMUL.FTZ R38, R39, UR6 ;  /* 0x0000000627267c20 */ /* 0x000fe20008410000 */
[----:B------:R-:W-:Y:S01]  /*4d20*/  MUFU.TANH R194, R194 ;  /* 0x000000c200c27308 */ /* 0x000fe20000002400 */
[----:B--2---:R-:W-:Y:S01]  /*4d30*/  FMNMX.FTZ R9, R26, R9, !PT ;  /* 0x000000091a097209 */ /* 0x004fe20007810000 */
[----:B------:R-:W-:Y:S01]  /*4d40*/  FMUL.FTZ R222, R72, UR6 ;  /* 0x0000000648de7c20 */ /* 0x000fe20008410000 */
[----:B------:R-:W-:Y:S01]  /*4d50*/  FMUL.FTZ R40, R42, UR6 ;  /* 0x000000062a287c20 */ /* 0x000fe20008410000 */
[----:B------:R-:W-:Y:S01]  /*4d60*/  FMUL.FTZ R224, R73, UR6 ;  /* 0x0000000649e07c20 */ /* 0x000fe20008410000 */
[----:B------:R-:W-:Y:S01]  /*4d70*/  FMUL.FTZ R42, R43, UR6 ;  /* 0x000000062b2a7c20 */ /* 0x000fe20008410000 */
[----:B------:R-:W-:Y:S01]  /*4d80*/  FMUL.FTZ R76, R76, UR6 ;  /* 0x000000064c4c7c20 */ /* 0x000fe20008410000 */
[----:B------:R-:W-:Y:S01]  /*4d90*/  FMUL.FTZ R44, R46, UR6 ;  /* 0x000000062e2c7c20 */ /* 0x000fe20008410000 */
        /* <DEDUP_REMOVED lines=23> */
[C---:B------:R-:W-:Y:S01]  /*4f10*/  ISETP.GT.AND P2, PT, R191.reuse, RZ, PT ;  /* 0x000000ffbf00720c */ /* 0x040fe20003f44270 */
[----:B------:R-:W-:Y:S01]  /*4f20*/  MUFU.TANH R202, R202 ;  /* 0x000000ca00ca7308 */ /* 0x000fe20000002400 */
[----:B------:R-:W-:Y:S01]  /*4f30*/  UMOV UR5, UR36 ;  /* 0x0000002400057c82 */ /* 0x000fe20008000000 */
[----:B------:R-:W-:-:S06]  /*4f40*/  VIADD R191, R191, 0xffffffff ;  /* 0xffffffffbfbf7836 */ /* 0x000fcc0000000000 */
[----:B------:R-:W-:Y:S08]  /*4f50*/  MUFU.TANH R204, R204 ;  /* 0x000000cc00cc7308 */ /* 0x000ff00000002400 */
[----:B------:R-:W-:Y:S08]  /*4f60*/  MUFU.TANH R206, R206 ;  /* 0x000000ce00ce7308 */ /* 0x000ff00000002400 */
[----:B------:R-:W-:Y:S08]  /*4f70*/  MUFU.TANH R208, R208 ;  /* 0x000000d000d07308 */ /* 0x000ff00000002400 */
[----:B------:R-:W-:Y:S08]  /*4f80*/  MUFU.TANH R210, R210 ;  /* 0x000000d200d27308 */ /* 0x000ff00000002400 */
[----:B------:R-:W0:Y:S08]  /*4f90*/  MUFU.TANH R20, R20 ;  /* 0x0000001400147308 */ /* 0x000e300000002400 */
[----:B------:R-:W-:Y:S08]  /*4fa0*/  MUFU.TANH R212, R212 ;  /* 0x000000d400d47308 */ /* 0x000ff00000002400 */
[----:B------:R-:W1:Y:S01]  /*4fb0*/  MUFU.TANH R24, R24 ;  /* 0x0000001800187308 */ /* 0x000e620000002400 */
[----:B0-----:R-:W-:-:S07]  /*4fc0*/  FMNMX.FTZ R25, R20, R11, !PT ;  /* 0x0000000b14197209 */ /* 0x001fce0007810000 */
[----:B------:R-:W-:Y:S08]  /*4fd0*/  MUFU.TANH R214, R214 ;  /* 0x000000d600d67308 */ /* 0x000ff00000002400 */
[----:B------:R-:W0:Y:S01]  /*4fe0*/  MUFU.TANH R28, R28 ;  /* 0x0000001c001c7308 */ /* 0x000e220000002400 */
[----:B-1----:R-:W-:-:S07]  /*4ff0*/  FMNMX.FTZ R25, R24, R25, !PT ;  /* 0x0000001918197209 */ /* 0x002fce0007810000 */
[----:B------:R-:W-:Y:S08]  /*5000*/  MUFU.TANH R216, R216 ;  /* 0x000000d800d87308 */ /* 0x000ff00000002400 */
[----:B------:R-:W1:Y:S01]  /*5010*/  MUFU.TANH R30, R30 ;  /* 0x0000001e001e7308 */ /* 0x000e620000002400 */
[----:B0-----:R-:W-:Y:S01]  /*5020*/  FMNMX.FTZ R25, R28, R25, !PT ;  /* 0x000000191c197209 */ /* 0x001fe20007810000 */
[----:B------:R-:W-:-:S02]  /*5030*/  WARPGROUP.DEPBAR.LE gsb0, 0x0 ;  /* 0x00008000000079c5 */ /* 0x000fc40000010000 */
[----:B------:R-:W-:Y:S01]  /*5040*/  WARPGROUP.ARRIVE ;  /* 0x00000000000079c5 */ /* 0x000fe20000000000 */
[----:B------:R-:W-:Y:S01]  /*5050*/  FMUL.FTZ R180, R29, UR6 ;  /* 0x000000061db47c20 */ /* 0x000fe20008410000 */
[----:B------:R-:W-:Y:S02]  /*5060*/  FMUL.FTZ R182, R33, UR6 ;  /* 0x0000000621b67c20 */ /* 0x000fe40008410000 */
[----:B------:R-:W-:Y:S02]  /*5070*/  MUFU.TANH R218, R218 ;  /* 0x000000da00da7308 */ /* 0x000fe40000002400 */
[----:B------:R-:W-:Y:S01]  /*5080*/  HGMMA.64x128x16.F32 R88, R176, gdesc[UR12].tnspB, R88, gsb0 ;  /* 0x41e0000cb0587df0 */ /* 0x000fe20008000858 */
[----:B------:R-:W-:Y:S01]  /*5090*/  UIADD3 UR14, UR4, 0x100, URZ ;  /* 0x00000100040e7890 */ /* 0x000fe2000fffe03f */
[----:B------:R-:W-:-:S04]  /*50a0*/  UMOV UR15, 0x40000040 ;  /* 0x40000040000f7882 */ /* 0x000fc80000000000 */
[----:B------:R-:W0:Y:S01]  /*50b0*/  MUFU.TANH R180, R180 ;  /* 0x000000b400b47308 */ /* 0x000e220000002400 */
[----:B-1----:R-:W-:-:S07]  /*50c0*/  FMNMX.FTZ R25, R30, R25, !PT ;  /* 0x000000191e197209 */ /* 0x002fce0007810000 */
[----:B------:R-:W1:Y:S08]  /*50d0*/  MUFU.TANH R182, R182 ;  /* 0x000000b600b67308 */ /* 0x000e700000002400 */
[----:B------:R-:W2:Y:S01]  /*50e0*/  MUFU.TANH R34, R34 ;  /* 0x0000002200227308 */ /* 0x000ea20000002400 */
[----:B0-----:R-:W-:-:S04]  /*50f0*/  FMNMX.FTZ R9, R180, R9, !PT ;  /* 0x00000009b4097209 */ /* 0x001fc80007810000 */
[----:B------:R-:W-:-:S03]  /*5100*/  FMNMX.FTZ R9, R32, R9, !PT ;  /* 0x0000000920097209 */ /* 0x000fc60007810000 */
[----:B------:R-:W0:Y:S01]  /*5110*/  MUFU.TANH R192, R192 ;  /* 0x000000c000c07308 */ /* 0x000e220000002400 */
[----:B-1----:R-:W-:-:S04]  /*5120*/  FMNMX.FTZ R9, R182, R9, !PT ;  /* 0x00000009b6097209 */ /* 0x002fc80007810000 */
[----:B------:R-:W-:-:S03]  /*5130*/  FMNMX.FTZ R9, R194, R9, !PT ;  /* 0x00000009c2097209 */ /* 0x000fc60007810000 */
[----:B------:R-:W1:Y:S01]  /*5140*/  MUFU.TANH R36, R36 ;  /* 0x0000002400247308 */ /* 0x000e620000002400 */
[----:B------:R-:W-:Y:S02]  /*5150*/  FMNMX.FTZ R9, R196, R9, !PT ;  /* 0x00000009c4097209 */ /* 0x000fe40007810000 */
[----:B--2---:R-:W-:Y:S02]  /*5160*/  FMNMX.FTZ R27, R34, R25, !PT ;  /* 0x00000019221b7209 */ /* 0x004fe40007810000 */
[----:B------:R-:W-:-:S03]  /*5170*/  FMNMX.FTZ R9, R198, R9, !PT ;  /* 0x00000009c6097209 */ /* 0x000fc60007810000 */
[----:B------:R-:W-:Y:S01]  /*5180*/  MUFU.TANH R220, R220 ;  /* 0x000000dc00dc7308 */ /* 0x000fe20000002400 */
[----:B------:R-:W-:Y:S02]  /*5190*/  FMNMX.FTZ R9, R200, R9, !PT ;  /* 0x00000009c8097209 */ /* 0x000fe40007810000 */
[----:B0-----:R-:W-:Y:S02]  /*51a0*/  FMNMX.FTZ R27, R192, R27, !PT ;  /* 0x0000001bc01b7209 */ /* 0x001fe40007810000 */
[----:B------:R-:W-:-:S03]  /*51b0*/  FMNMX.FTZ R9, R202, R9, !PT ;  /* 0x00000009ca097209 */ /* 0x000fc60007810000 */
[----:B------:R-:W0:Y:S01]  /*51c0*/  MUFU.TANH R38, R38 ;  /* 0x0000002600267308 */ /* 0x000e220000002400 */
[----:B------:R-:W-:Y:S02]  /*51d0*/  FMNMX.FTZ R9, R204, R9, !PT ;  /* 0x00000009cc097209 */ /* 0x000fe40007810000 */
[----:B-1----:R-:W-:-:S05]  /*51e0*/  FMNMX.FTZ R27, R36, R27, !PT ;  /* 0x0000001b241b7209 */ /* 0x002fca0007810000 */
        /* <DEDUP_REMOVED lines=8> */
[----:B0-----:R-:W-:-:S07]  /*5270*/  FMNMX.FTZ R29, R42, R29, !PT ;  /* 0x0000001d2a1d7209 */ /* 0x001fce0007810000 */
[----:B------:R-:W-:Y:S08]  /*5280*/  MUFU.TANH R226, R226 ;  /* 0x000000e200e27308 */ /* 0x000ff00000002400 */
[----:B------:R-:W0:Y:S01]  /*5290*/  MUFU.TANH R46, R46 ;  /* 0x0000002e002e7308 */ /* 0x000e220000002400 */
[----:B-1----:R-:W-:-:S07]  /*52a0*/  FMNMX.FTZ R29, R44, R29, !PT ;  /* 0x0000001d2c1d7209 */ /* 0x002fce0007810000 */
[----:B------:R-:W-:Y:S08]  /*52b0*/  MUFU.TANH R228, R228 ;  /* 0x000000e400e47308 */ /* 0x000ff00000002400 */
[----:B------:R-:W-:Y:S01]  /*52c0*/  MUFU.TANH R230, R230 ;  /* 0x000000e600e67308 */ /* 0x000fe20000002400 */
[----:B0-----:R-:W-:-:S07]  /*52d0*/  FMNMX.FTZ R29, R46, R29, !PT ;  /* 0x0000001d2e1d7209 */ /* 0x001fce0007810000 */
[----:B------:R-:W-:Y:S01]  /*52e0*/  MUFU.TANH R232, R232 ;  /* 0x000000e800e87308 */ /* 0x000fe20000002400 */
[----:B------:R-:W-:Y:S02]  /*52f0*/  WARPGROUP.DEPBAR.LE gsb0, 0x0 ;  /* 0x00008000000079c5 */ /* 0x000fe40000010000 */
[----:B------:R-:W-:Y:S01]  /*5300*/  WARPGROUP.ARRIVE ;  /* 0x00000000000079c5 */ /* 0x000fe20000000000 */
[----:B------:R-:W-:Y:S01]  /*5310*/  FMUL.FTZ R176, R48, UR6 ;  /* 0x0000000630b07c20 */ /* 0x000fe20008410000 */
[----:B------:R-:W-:Y:S01]  /*5320*/  FMUL.FTZ R178, R49, UR6 ;  /* 0x0000000631b27c20 */ /* 0x000fe20008410000 */
[----:B------:R-:W-:Y:S01]  /*5330*/  FMUL.FTZ R48, R50, UR6 ;  /* 0x0000000632307c20 */ /* 0x000fe20008410000 */
[----:B------:R-:W-:Y:S01]  /*5340*/  FMUL.FTZ R50, R51, UR6 ;  /* 0x0000000633327c20 */ /* 0x000fe20008410000 */
[----:B------:R-:W-:Y:S01]  /*5350*/  MUFU.TANH R52, R52 ;  /* 0x0000003400347308 */ /* 0x000fe20000002400 */
[----:B------:R-:W-:Y:S01]  /*5360*/  HGMMA.64x128x16.F32 R88, R172, gdesc[UR12].tnspB, R88, gsb0 ;  /* 0x41e0000cac587df0 */ /* 0x000fe20008000858 */
[----:B------:R-:W-:Y:S01]  /*5370*/  UIADD3 UR14, UR4, 0x180, URZ ;  /* 0x00000180040e7890 */ /* 0x000fe2000fffe03f */
[----:B------:R-:W-:-:S05]  /*5380*/  UMOV UR15, 0x40000040 ;  /* 0x40000040000f7882 */ /* 0x000fca0000000000 */
[----:B------:R-:W0:Y:S08]  /*5390*/  MUFU.TANH R176, R176 ;  /* 0x000000b000b07308 */ /* 0x000e300000002400 */
[----:B------:R-:W1:Y:S08]  /*53a0*/  MUFU.TANH R178, R178 ;  /* 0x000000b200b27308 */ /* 0x000e700000002400 */
[----:B------:R-:W2:Y:S01]  /*53b0*/  MUFU.TANH R48, R48 ;  /* 0x0000003000307308 */ /* 0x000ea20000002400 */
[----:B0-----:R-:W-:-:S07]  /*53c0*/  FMNMX.FTZ R9, R176, R9, !PT ;  /* 0x00000009b0097209 */ /* 0x001fce0007810000 */
[----:B------:R-:W0:Y:S01]  /*53d0*/  MUFU.TANH R50, R50 ;  /* 0x0000003200327308 */ /* 0x000e220000002400 */
[----:B-1----:R-:W-:-:S04]  /*53e0*/  FMNMX.FTZ R9, R178, R9, !PT ;  /* 0x00000009b2097209 */ /* 0x002fc80007810000 */
[----:B------:R-:W-:-:S03]  /*53f0*/  FMNMX.FTZ R9, R206, R9, !PT ;  /* 0x00000009ce097209 */ /* 0x000fc60007810000 */
[----:B------:R-:W-:Y:S01]  /*5400*/  MUFU.TANH R84, R84 ;  /* 0x0000005400547308 */ /* 0x000fe20000002400 */
[----:B------:R-:W-:Y:S02]  /*5410*/  FMNMX.FTZ R9, R208, R9, !PT ;  /* 0x00000009d0097209 */ /* 0x000fe40007810000 */
[----:B--2---:R-:W-:Y:S02]  /*5420*/  FMNMX.FTZ R31, R48, R29, !PT ;  /* 0x0000001d301f7209 */ /* 0x004fe40007810000 */
[----:B------:R-:W-:-:S03]  /*5430*/  FMNMX.FTZ R9, R210, R9, !PT ;  /* 0x00000009d2097209 */ /* 0x000fc60007810000 */
[----:B------:R-:W1:Y:S01]  /*5440*/  MUFU.TANH R54, R54 ;  /* 0x0000003600367308 */ /* 0x000e620000002400 */
[----:B------:R-:W-:Y:S02]  /*5450*/  FMNMX.FTZ R9, R212, R9, !PT ;  /* 0x00000009d4097209 */ /* 0x000fe40007810000 */
[----:B0-----:R-:W-:Y:S02]  /*5460*/  FMNMX.FTZ R31, R50, R31, !PT ;  /* 0x0000001f321f7209 */ /* 0x001fe40007810000 */
[----:B------:R-:W-:Y:S02]  /*5470*/  FMNMX.FTZ R9, R214, R9, !PT ;  /* 0x00000009d6097209 */ /* 0x000fe40007810000 */
[----:B------:R-:W-:Y:S01]  /*5480*/  FMNMX.FTZ R31, R52, R31, !PT ;  /* 0x0000001f341f7209 */ /* 0x000fe20007810000 */
[----:B------:R-:W0:Y:S01]  /*5490*/  MUFU.TANH R56, R56 ;  /* 0x0000003800387308 */ /* 0x000e220000002400 */
[----:B------:R-:W-:-:S04]  /*54a0*/  FMNMX.FTZ R9, R216, R9, !PT ;  /* 0x00000009d8097209 */ /* 0x000fc80007810000 */
[----:B------:R-:W-:-:S03]  /*54b0*/  FMNMX.FTZ R9, R218, R9, !PT ;  /* 0x00000009da097209 */ /* 0x000fc60007810000 */
[----:B------:R-:W2:Y:S01]  /*54c0*/  MUFU.TANH R58, R58 ;  /* 0x0000003a003a7308 */ /* 0x000ea20000002400 */
[----:B-1----:R-:W-:-:S07]  /*54d0*/  FMNMX.FTZ R31, R54, R31, !PT ;  /* 0x0000001f361f7209 */ /* 0x002fce0007810000 */
[----:B------:R-:W1:Y:S01]  /*54e0*/  MUFU.TANH R60, R60 ;  /* 0x0000003c003c7308 */ /* 0x000e620000002400 */
[----:B0-----:R-:W-:-:S07]  /*54f0*/  FMNMX.FTZ R35, R56, R31, !PT ;  /* 0x0000001f38237209 */ /* 0x001fce0007810000 */
[----:B------:R-:W0:Y:S01]  /*5500*/  MUFU.TANH R62, R62 ;  /* 0x0000003e003e7308 */ /* 0x000e220000002400 */
[----:B--2---:R-:W-:-:S07]  /*5510*/  FMNMX.FTZ R35, R58, R35, !PT ;  /* 0x000000233a237209 */ /* 0x004fce0007810000 */
[----:B------:R-:W2:Y:S01]  /*5520*/  MUFU.TANH R64, R64 ;  /* 0x0000004000407308 */ /* 0x000ea20000002400 */
[----:B-1----:R-:W-:-:S07]  /*5530*/  FMNMX.FTZ R35, R60, R35, !PT ;  /* 0x000000233c237209 */ /* 0x002fce0007810000 */
[----:B------:R-:W1:Y:S01]  /*5540*/  MUFU.TANH R66, R66 ;  /* 0x0000004200427308 */ /* 0x000e620000002400 */
[----:B0-----:R-:W-:-:S07]  /*5550*/  FMNMX.FTZ R35, R62, R35, !PT ;  /* 0x000000233e237209 */ /* 0x001fce0007810000 */
[----:B------:R-:W-:Y:S01]  /*5560*/  MUFU.TANH R72, R72 ;  /* 0x0000004800487308 */ /* 0x000fe20000002400 */
[----:B--2---:R-:W-:-:S07]  /*5570*/  FMNMX.FTZ R37, R64, R35, !PT ;  /* 0x0000002340257209 */ /* 0x004fce0007810000 */
[----:B------:R-:W-:Y:S01]  /*5580*/  MUFU.TANH R74, R74 ;  /* 0x0000004a004a7308 */ /* 0x000fe20000002400 */
[----:B-1----:R-:W-:-:S07]  /*5590*/  FMNMX.FTZ R37, R66, R37, !PT ;  /* 0x0000002542257209 */ /* 0x002fce0007810000 */
[----:B------:R-:W-:Y:S08]  /*55a0*/  MUFU.TANH R78, R78 ;  /* 0x0000004e004e7308 */ /* 0x000ff00000002400 */
[----:B------:R-:W-:Y:S08]  /*55b0*/  MUFU.TANH R80, R80 ;  /* 0x0000005000507308 */ /* 0x000ff00000002400 */
[----:B------:R-:W-:Y:S01]  /*55c0*/  MUFU.TANH R82, R82 ;  /* 0x0000005200527308 */ /* 0x000fe20000002400 */
[----:B------:R-:W-:-:S02]  /*55d0*/  WARPGROUP.DEPBAR.LE gsb0, 0x0 ;  /* 0x00008000000079c5 */ /* 0x000fc40000010000 */
        /* <DEDUP_REMOVED lines=15> */
[----:B------:R-:W-:-:S04]  /*56d0*/  FMNMX.FTZ R9, R220, R9, !PT ;  /* 0x00000009dc097209 */ /* 0x000fc80007810000 */
[----:B------:R-:W-:Y:S02]  /*56e0*/  FMNMX.FTZ R9, R222, R9, !PT ;  /* 0x00000009de097209 */ /* 0x000fe40007810000 */
[----:B--2---:R-:W-:Y:S02]  /*56f0*/  FMNMX.FTZ R37, R68, R37, !PT ;  /* 0x0000002544257209 */ /* 0x004fe40007810000 */
[----:B------:R-:W-:-:S04]  /*5700*/  FMNMX.FTZ R9, R224, R9, !PT ;  /* 0x00000009e0097209 */ /* 0x000fc80007810000 */
[----:B------:R-:W-:Y:S02]  /*5710*/  FMNMX.FTZ R9, R76, R9, !PT ;  /* 0x000000094c097209 */ /* 0x000fe40007810000 */
[----:B0-----:R-:W-:Y:S02]  /*5720*/  FMNMX.FTZ R37, R70, R37, !PT ;  /* 0x0000002546257209 */ /* 0x001fe40007810000 */
[----:B------:R-:W-:Y:S02]  /*5730*/  FMNMX.FTZ R9, R226, R9, !PT ;  /* 0x00000009e2097209 */ /* 0x000fe40007810000 */
[----:B------:R-:W-:Y:S02]  /*5740*/  FMNMX.FTZ R39, R72, R37, !PT ;  /* 0x0000002548277209 */ /* 0x000fe40007810000 */
[----:B------:R-:W-:Y:S02]  /*5750*/  FMNMX.FTZ R9, R228, R9, !PT ;  /* 0x00000009e4097209 */ /* 0x000fe40007810000 */
[----:B------:R-:W-:-:S02]  /*5760*/  FMNMX.FTZ R39, R74, R39, !PT ;  /* 0x000000274a277209 */ /* 0x000fc40007810000 */
[----:B------:R-:W-:Y:S02]  /*5770*/  FMNMX.FTZ R9, R230, R9, !PT ;  /* 0x00000009e6097209 */ /* 0x000fe40007810000 */
[----:B------:R-:W-:Y:S02]  /*5780*/  FMNMX.FTZ R39, R78, R39, !PT ;  /* 0x000000274e277209 */ /* 0x000fe40007810000 */
[----:B------:R-:W-:Y:S02]  /*5790*/  FMNMX.FTZ R9, R232, R9, !PT ;  /* 0x00000009e8097209 */ /* 0x000fe40007810000 */
[----:B------:R-:W-:Y:S02]  /*57a0*/  FMNMX.FTZ R39, R80, R39, !PT ;  /* 0x0000002750277209 */ /* 0x000fe40007810000 */
[----:B------:R-:W-:Y:S02]  /*57b0*/  FMNMX.FTZ R9, R84, R9, !PT ;  /* 0x0000000954097209 */ /* 0x000fe40007810000 */
[----:B------:R-:W-:-:S03]  /*57c0*/  FMNMX.FTZ R41, R82, R39, !PT ;  /* 0x0000002752297209 */ /* 0x000fc60007810000 */
[----:B------:R-:W0:Y:S02]  /*57d0*/  SHFL.BFLY PT, R10, R9, 0x2, 0x1f ;  /* 0x0c401f00090a7f89 */ /* 0x000e2400000e0000 */
[----:B0-----:R-:W-:Y:S02]  /*57e0*/  FMNMX.FTZ R10, R9, R10, !PT ;  /* 0x0000000a090a7209 */ /* 0x001fe40007810000 */
[----:B------:R-:W0:Y:S03]  /*57f0*/  LDC R9, c[0x0][0x988] ;  /* 0x00026200ff097b82 */ /* 0x000e260000000800 */
[----:B------:R-:W1:Y:S02]  /*5800*/  SHFL.BFLY PT, R15, R10, 0x1, 0x1f ;  /* 0x0c201f000a0f7f89 */ /* 0x000e6400000e0000 */
[----:B-1----:R-:W-:-:S05]  /*5810*/  FMNMX.FTZ R12, R10, R15, !PT ;  /* 0x0000000f0a0c7209 */ /* 0x002fca0007810000 */
[C---:B0-----:R-:W-:Y:S01]  /*5820*/  FMUL.FTZ R33, R12.reuse, R9 ;  /* 0x000000090c217220 */ /* 0x041fe20000410000 */
[----:B------:R-:W-:-:S03]  /*5830*/  FADD.FTZ R10, -R12, R13 ;  /* 0x0000000d0c0a7221 */ /* 0x000fc60000010100 */
[-CC-:B------:R-:W-:Y:S01]  /*5840*/  FFMA.FTZ R13, R8, R9.reuse, -R33.reuse ;  /* 0x00000009080d7223 */ /* 0x180fe20000010821 */
[-CC-:B------:R-:W-:Y:S01]  /*5850*/  FFMA.FTZ R234, R14, R9.reuse, -R33.reuse ;  /* 0x000000090eea7223 */ /* 0x180fe20000010821 */
[-C--:B------:R-:W-:Y:S01]  /*5860*/  FMUL.FTZ R10, R10, R9.reuse ;  /* 0x000000090a0a7220 */ /* 0x080fe20000410000 */
[-CC-:B------:R-:W-:Y:S01]  /*5870*/  FFMA.FTZ R194, R194, R9.reuse, -R33.reuse ;  /* 0x00000009c2c27223 */ /* 0x180fe20000010821 */
[-CC-:B------:R-:W-:Y:S01]  /*5880*/  FFMA.FTZ R198, R198, R9.reuse, -R33.reuse ;  /* 0x00000009c6c67223 */ /* 0x180fe20000010821 */
[-CC-:B------:R-:W-:Y:S01]  /*5890*/  FFMA.FTZ R202, R202, R9.reuse, -R33.reuse ;  /* 0x00000009caca7223 */ /* 0x180fe20000010821 */
[-CC-:B------:R-:W-:Y:S01]  /*58a0*/  FFMA.FTZ R206, R206, R9.reuse, -R33.reuse ;  /* 0x00000009cece7223 */ /* 0x180fe20000010821 */
[----:B------:R-:W-:Y:S02]  /*58b0*/  WARPGROUP.DEPBAR.LE gsb0, 0x0 ;  /* 0x00008000000079c5 */ /* 0x000fe40000010000 */
[----:B------:R-:W-:Y:S01]  /*58c0*/  WARPGROUP.ARRIVE ;  /* 0x00000000000079c5 */ /* 0x000fe20000000000 */
[----:B------:R-:W-:Y:S01]  /*58d0*/  FMUL.FTZ R168, R83, UR6 ;  /* 0x0000000653a87c20 */ /* 0x000fe20008410000 */
[----:B------:R-:W-:Y:S01]  /*58e0*/  FMUL.FTZ R170, R87, UR6 ;  /* 0x0000000657aa7c20 */ /* 0x000fe20008410000 */
[----:B------:R0:W-:Y:S01]  /*58f0*/  MUFU.EX2 R25, R194 ;  /* 0x000000c200197308 */ /* 0x0001e20000000800 */
[-CC-:B------:R-:W-:Y:S01]  /*5900*/  FFMA.FTZ R15, R26, R9.reuse, -R33.reuse ;  /* 0x000000091a0f7223 */ /* 0x180fe20000010821 */
[-CC-:B------:R-:W-:Y:S01]  /*5910*/  FFMA.FTZ R21, R32, R9.reuse, -R33.reuse ;  /* 0x0000000920157223 */ /* 0x180fe20000010821 */
[----:B------:R-:W-:Y:S01]  /*5920*/  HGMMA.64x128x16.F32 R88, R152, gdesc[UR12].tnspB, R88, gsb0 ;  /* 0x41e0000c98587df0 */ /* 0x000fe20008000858 */
[----:B------:R-:W-:Y:S01]  /*5930*/  UIADD3 UR14, UR4, 0x280, URZ ;  /* 0x00000280040e7890 */ /* 0x000fe2000fffe03f */
[-CC-:B------:R-:W-:Y:S01]  /*5940*/  FFMA.FTZ R26, R180, R9.reuse, -R33.reuse ;  /* 0x00000009b41a7223 */ /* 0x180fe20000010821 */
[----:B------:R-:W-:Y:S01]  /*5950*/  UMOV UR15, 0x40000040 ;  /* 0x40000040000f7882 */ /* 0x000fe20000000000 */
[-CC-:B------:R-:W-:Y:S01]  /*5960*/  FFMA.FTZ R32, R182, R9.reuse, -R33.reuse ;  /* 0x00000009b6207223 */ /* 0x180fe20000010821 */
[----:B------:R-:W1:Y:S01]  /*5970*/  MUFU.TANH R168, R168 ;  /* 0x000000a800a87308 */ /* 0x000e620000002400 */
[-CC-:B0-----:R-:W-:Y:S01]  /*5980*/  FFMA.FTZ R194, R204, R9.reuse, -R33.reuse ;  /* 0x00000009ccc27223 */ /* 0x181fe20000010821 */
[-CC-:B------:R-:W-:Y:S01]  /*5990*/  FFMA.FTZ R176, R176, R9.reuse, -R33.reuse ;  /* 0x00000009b0b07223 */ /* 0x180fe20000010821 */
[-CC-:B------:R-:W-:Y:S01]  /*59a0*/  FFMA.FTZ R210, R210, R9.reuse, -R33.reuse ;  /* 0x00000009d2d27223 */ /* 0x180fe20000010821 */
[-CC-:B------:R-:W-:Y:S01]  /*59b0*/  FFMA.FTZ R214, R214, R9.reuse, -R33.reuse ;  /* 0x00000009d6d67223 */ /* 0x180fe20000010821 */
[-CC-:B------:R-:W-:Y:S01]  /*59c0*/  FFMA.FTZ R43, R174, R9.reuse, -R33.reuse ;  /* 0x00000009ae2b7223 */ /* 0x180fe20000010821 */
[-CC-:B------:R-:W-:Y:S01]  /*59d0*/  FFMA.FTZ R45, R222, R9.reuse, -R33.reuse ;  /* 0x00000009de2d7223 */ /* 0x180fe20000010821 */
[-CC-:B------:R-:W-:Y:S01]  /*59e0*/  FFMA.FTZ R204, R224, R9.reuse, -R33.reuse ;  /* 0x00000009e0cc7223 */ /* 0x180fe20000010821 */
[----:B------:R-:W0:Y:S01]  /*59f0*/  MUFU.TANH R170, R170 ;  /* 0x000000aa00aa7308 */ /* 0x000e220000002400 */
[-CC-:B------:R-:W-:Y:S01]  /*5a00*/  FFMA.FTZ R49, R228, R9.reuse, -R33.reuse ;  /* 0x00000009e4317223 */ /* 0x180fe20000010821 */
[-CC-:B------:R-:W-:Y:S01]  /*5a10*/  FFMA.FTZ R51, R232, R9.reuse, -R33.reuse ;  /* 0x00000009e8337223 */ /* 0x180fe20000010821 */
[----:B------:R-:W-:-:S05]  /*5a20*/  FFMA.FTZ R84, R84, R9, -R33 ;  /* 0x0000000954547223 */ /* 0x000fca0000010821 */
[----:B------:R2:W-:Y:S01]  /*5a30*/  MUFU.EX2 R27, R198 ;  /* 0x000000c6001b7308 */ /* 0x0005e20000000800 */
[----:B-1----:R-:W-:-:S04]  /*5a40*/  FMNMX.FTZ R41, R168, R41, !PT ;  /* 0x00000029a8297209 */ /* 0x002fc80007810000 */
[----:B------:R-:W-:-:S03]  /*5a50*/  FMNMX.FTZ R41, R86, R41, !PT ;  /* 0x0000002956297209 */ /* 0x000fc60007810000 */
[----:B------:R1:W-:Y:S01]  /*5a60*/  MUFU.EX2 R29, R202 ;  /* 0x000000ca001d7308 */ /* 0x0003e20000000800 */
[----:B0-----:R-:W-:Y:S01]  /*5a70*/  FMNMX.FTZ R8, R170, R41, !PT ;  /* 0x00000029aa087209 */ /* 0x001fe20007810000 */
[-CC-:B--2---:R-:W-:Y:S01]  /*5a80*/  FFMA.FTZ R198, R208, R9.reuse, -R33.reuse ;  /* 0x00000009d0c67223 */ /* 0x184fe20000010821 */
[----:B------:R-:W-:-:S03]  /*5a90*/  FFMA.FTZ R41, R218, R9, -R33 ;  /* 0x00000009da297223 */ /* 0x000fc60000010821 */
[----:B------:R-:W0:Y:S02]  /*5aa0*/  SHFL.BFLY PT, R47, R8, 0x2, 0x1f ;  /* 0x0c401f00082f7f89 */ /* 0x000e2400000e0000 */
[----:B------:R2:W-:Y:S01]  /*5ab0*/  MUFU.EX2 R35, R206 ;  /* 0x000000ce00237308 */ /* 0x0005e20000000800 */
[----:B-1----:R-:W-:-:S07]  /*5ac0*/  FFMA.FTZ R202, R220, R9, -R33 ;  /* 0x00000009dcca7223 */ /* 0x002fce0000010821 */
[----:B------:R-:W-:Y:S01]  /*5ad0*/  MUFU.EX2 R10, R10 ;  /* 0x0000000a000a7308 */ /* 0x000fe20000000800 */
[----:B--2---:R-:W-:-:S07]  /*5ae0*/  FFMA.FTZ R206, R230, R9, -R33 ;  /* 0x00000009e6ce7223 */ /* 0x004fce0000010821 */
[----:B------:R-:W1:Y:S01]  /*5af0*/  MUFU.EX2 R13, R13 ;  /* 0x0000000d000d7308 */ /* 0x000e620000000800 */
[----:B0-----:R-:W-:Y:S01]  /*5b00*/  FMNMX.FTZ R53, R8, R47, !PT ;  /* 0x0000002f08357209 */ /* 0x001fe20007810000 */
[-CC-:B------:R-:W-:Y:S01]  /*5b10*/  FFMA.FTZ R47, R76, R9.reuse, -R33.reuse ;  /* 0x000000094c2f7223 */ /* 0x180fe20000010821 */
[----:B------:R-:W-:-:S05]  /*5b20*/  FFMA.FTZ R76, R226, R9, -R33 ;  /* 0x00000009e24c7223 */ /* 0x000fca0000010821 */
[----:B------:R-:W0:Y:S01]  /*5b30*/  MUFU.EX2 R234, R234 ;  /* 0x000000ea00ea7308 */ /* 0x000e220000000800 */
[----:B------:R-:W2:Y:S07]  /*5b40*/  SHFL.BFLY PT, R14, R53, 0x1, 0x1f ;  /* 0x0c201f00350e7f89 */ /* 0x000eae00000e0000 */
[----:B------:R-:W-:Y:S01]  /*5b50*/  MUFU.EX2 R15, R15 ;  /* 0x0000000f000f7308 */ /* 0x000fe20000000800 */
[----:B-1----:R-:W-:-:S07]  /*5b60*/  FFMA.FTZ R3, R10, R3, R13 ;  /* 0x000000030a037223 */ /* 0x002fce000001000d */
[----:B------:R-:W1:Y:S01]  /*5b70*/  MUFU.EX2 R26, R26 ;  /* 0x0000001a001a7308 */ /* 0x000e620000000800 */
[----:B0-----:R-:W-:-:S07]  /*5b80*/  F2FP.F16.F32.PACK_AB R180, R234, R13 ;  /* 0x0000000deab4723e */ /* 0x001fce00000000ff */
[----:B------:R-:W-:Y:S01]  /*5b90*/  MUFU.EX2 R21, R21 ;  /* 0x0000001500157308 */ /* 0x000fe20000000800 */
[----:B--2---:R-:W-:-:S05]  /*5ba0*/  FMNMX.FTZ R14, R53, R14, !PT ;  /* 0x0000000e350e7209 */ /* 0x004fca0007810000 */
[C---:B------:R-:W-:Y:S01]  /*5bb0*/  FADD.FTZ R8, -R14.reuse, R11 ;  /* 0x0000000b0e087221 */ /* 0x040fe20000010100 */
[----:B------:R-:W-:Y:S01]  /*5bc0*/  FMUL.FTZ R11, R14, R9 ;  /* 0x000000090e0b7220 */ /* 0x000fe20000410000 */
[----:B------:R-:W-:Y:S01]  /*5bd0*/  MUFU.EX2 R32, R32 ;  /* 0x0000002000207308 */ /* 0x000fe20000000800 */
[----:B-1----:R-:W-:Y:S01]  /*5be0*/  F2FP.F16.F32.PACK_AB R182, R26, R15 ;  /* 0x0000000f1ab6723e */ /* 0x002fe200000000ff */
[-C--:B------:R-:W-:Y:S01]  /*5bf0*/  FMUL.FTZ R8, R8, R9.reuse ;  /* 0x0000000908087220 */ /* 0x080fe20000410000 */
[-CC-:B------:R-:W-:Y:S01]  /*5c00*/  FFMA.FTZ R181, R20, R9.reuse, -R11.reuse ;  /* 0x0000000914b57223 */ /* 0x180fe2000001080b */
[-CC-:B------:R-:W-:Y:S01]  /*5c10*/  FFMA.FTZ R20, R24, R9.reuse, -R11.reuse ;  /* 0x0000000918147223 */ /* 0x180fe2000001080b */
[-CC-:B------:R-:W-:Y:S01]  /*5c20*/  FFMA.FTZ R183, R28, R9.reuse, -R11.reuse ;  /* 0x000000091cb77223 */ /* 0x180fe2000001080b */
[-CC-:B------:R-:W-:Y:S01]  /*5c30*/  FFMA.FTZ R177, R34, R9.reuse, -R11.reuse ;  /* 0x0000000922b17223 */ /* 0x180fe2000001080b */
[----:B------:R-:W-:Y:S01]  /*5c40*/  FFMA.FTZ R173, R40, R9, -R11 ;  /* 0x0000000928ad7223 */ /* 0x000fe2000001080b */
[----:B------:R-:W-:Y:S01]  /*5c50*/  MUFU.EX2 R8, R8 ;  /* 0x0000000800087308 */ /* 0x000fe20000000800 */
[----:B------:R-:W-:-:S02]  /*5c60*/  IMAD.U32 R40, RZ, RZ, UR9 ;  /* 0x00000009ff287e24 */ /* 0x000fc4000f8e00ff */
[-CC-:B------:R-:W-:Y:S01]  /*5c70*/  FFMA.FTZ R179, R36, R9.reuse, -R11.reuse ;  /* 0x0000000924b37223 */ /* 0x180fe2000001080b */
[-CC-:B------:R-:W-:Y:S01]  /*5c80*/  FFMA.FTZ R36, R42, R9.reuse, -R11.reuse ;  /* 0x000000092a247223 */ /* 0x180fe2000001080b */
[-CC-:B------:R-:W-:Y:S01]  /*5c90*/  FFMA.FTZ R34, R38, R9.reuse, -R11.reuse ;  /* 0x0000000926227223 */ /* 0x180fe2000001080b */
[----:B------:R-:W-:Y:S02]  /*5ca0*/  @!P1 VIADD R40, R40, 0x34860 ;  /* 0x0003486028289836 */ /* 0x000fe40000000000 */
[-CC-:B------:R-:W-:Y:S01]  /*5cb0*/  FFMA.FTZ R175, R44, R9.reuse, -R11.reuse ;  /* 0x000000092caf7223 */ /* 0x180fe2000001080b */
[-CC-:B------:R-:W-:Y:S01]  /*5cc0*/  FFMA.FTZ R169, R48, R9.reuse, -R11.reuse ;  /* 0x0000000930a97223 */ /* 0x180fe2000001080b */
[----:B------:R-:W-:Y:S01]  /*5cd0*/  MUFU.EX2 R181, R181 ;  /* 0x000000b500b57308 */ /* 0x000fe20000000800 */
[-CC-:B------:R-:W-:Y:S01]  /*5ce0*/  FFMA.FTZ R24, R50, R9.reuse, -R11.reuse ;  /* 0x0000000932187223 */ /* 0x180fe2000001080b */
[----:B------:R-:W-:Y:S01]  /*5cf0*/  @!P1 PRMT R42, RZ, 0x654, R40 ;  /* 0x00000654ff2a9816 */ /* 0x000fe20000000028 */
[-CC-:B------:R-:W-:Y:S01]  /*5d00*/  FFMA.FTZ R171, R52, R9.reuse, -R11.reuse ;  /* 0x0000000934ab7223 */ /* 0x180fe2000001080b */
[-CC-:B------:R-:W-:Y:S01]  /*5d10*/  FFMA.FTZ R28, R54, R9.reuse, -R11.reuse ;  /* 0x00000009361c7223 */ /* 0x180fe2000001080b */
[-CC-:B------:R-:W-:Y:S01]  /*5d20*/  FFMA.FTZ R38, R58, R9.reuse, -R11.reuse ;  /* 0x000000093a267223 */ /* 0x180fe2000001080b */
[-CC-:B------:R-:W-:Y:S01]  /*5d30*/  FFMA.FTZ R62, R62, R9.reuse, -R11.reuse ;  /* 0x000000093e3e7223 */ /* 0x180fe2000001080b */
[-CC-:B------:R-:W-:Y:S01]  /*5d40*/  FFMA.FTZ R64, R64, R9.reuse, -R11.reuse ;  /* 0x0000000940407223 */ /* 0x180fe2000001080b */
        /* <DEDUP_REMOVED lines=8> */
[----:B------:R-:W-:Y:S01]  /*5dd0*/  MUFU.EX2 R183, R183 ;  /* 0x000000b700b77308 */ /* 0x000fe20000000800 */
[-CC-:B------:R-:W-:Y:S01]  /*5de0*/  FFMA.FTZ R82, R82, R9.reuse, -R11.reuse ;  /* 0x0000000952527223 */ /* 0x180fe2000001080b */
[----:B------:R-:W-:-:S06]  /*5df0*/  FFMA.FTZ R86, R86, R9, -R11 ;  /* 0x0000000956567223 */ /* 0x000fcc000001080b */
[----:B------:R-:W-:Y:S01]  /*5e00*/  MUFU.EX2 R177, R177 ;  /* 0x000000b100b17308 */ /* 0x000fe20000000800 */
[----:B------:R-:W-:Y:S02]  /*5e10*/  WARPGROUP.DEPBAR.LE gsb0, 0x0 ;  /* 0x00008000000079c5 */ /* 0x000fe40000010000 */
[----:B------:R-:W-:Y:S01]  /*5e20*/  WARPGROUP.ARRIVE ;  /* 0x00000000000079c5 */ /* 0x000fe20000000000 */
[-CC-:B------:R-:W-:Y:S01]  /*5e30*/  FFMA.FTZ R152, R196, R9.reuse, -R33.reuse ;  /* 0x00000009c4987223 */ /* 0x180fe20000010821 */
[-CC-:B------:R-:W-:Y:S01]  /*5e40*/  FFMA.FTZ R154, R200, R9.reuse, -R33.reuse ;  /* 0x00000009c89a7223 */ /* 0x180fe20000010821 */
[-CC-:B------:R-:W-:Y:S01]  /*5e50*/  FFMA.FTZ R196, R178, R9.reuse, -R33.reuse ;  /* 0x00000009b2c47223 */ /* 0x180fe20000010821 */
[-C--:B------:R-:W-:Y:S01]  /*5e60*/  FFMA.FTZ R200, R172, R9.reuse, -R33 ;  /* 0x00000009acc87223 */ /* 0x080fe20000010821 */
[----:B------:R-:W-:Y:S01]  /*5e70*/  MUFU.EX2 R179, R179 ;  /* 0x000000b300b37308 */ /* 0x000fe20000000800 */
[----:B------:R-:W-:Y:S01]  /*5e80*/  HGMMA.64x128x16.F32 R88, R156, gdesc[UR12].tnspB, R88, gsb0 ;  /* 0x41e0000c9c587df0 */ /* 0x000fe20008000858 */
[----:B------:R-:W-:Y:S01]  /*5e90*/  UIADD3 UR14, UR4, 0x300, URZ ;  /* 0x00000300040e7890 */ /* 0x000fe2000fffe03f */
[-CC-:B------:R-:W-:Y:S01]  /*5ea0*/  FFMA.FTZ R153, R56, R9.reuse, -R11.reuse ;  /* 0x0000000938997223 */ /* 0x180fe2000001080b */
[----:B------:R-:W-:Y:S01]  /*5eb0*/  UMOV UR15, 0x40000040 ;  /* 0x40000040000f7882 */ /* 0x000fe20000000000 */
[----:B------:R-:W-:Y:S01]  /*5ec0*/  UIADD3 UR4, UR4, 0x380, URZ ;  /* 0x0000038004047890 */ /* 0x000fe2000fffe03f */
[----:B------:R-:W-:-:S02]  /*5ed0*/  FFMA.FTZ R155, R60, R9, -R11 ;  /* 0x000000093c9b7223 */ /* 0x000fc4000001080b */
[----:B------:R-:W-:Y:S08]  /*5ee0*/  MUFU.EX2 R34, R34 ;  /* 0x0000002200227308 */ /* 0x000ff00000000800 */
[----:B------:R-:W0:Y:S08]  /*5ef0*/  MUFU.EX2 R152, R152 ;  /* 0x0000009800987308 */ /* 0x000e300000000800 */
[----:B------:R-:W-:Y:S08]  /*5f00*/  MUFU.EX2 R173, R173 ;  /* 0x000000ad00ad7308 */ /* 0x000ff00000000800 */
[----:B------:R-:W-:Y:S01]  /*5f10*/  MUFU.EX2 R36, R36 ;  /* 0x0000002400247308 */ /* 0x000fe20000000800 */
[----:B0-----:R-:W-:-:S07]  /*5f20*/  F2FP.F16.F32.PACK_AB R178, R152, R25 ;  /* 0x0000001998b2723e */ /* 0x001fce00000000ff */
[----:B------:R-:W0:Y:S08]  /*5f30*/  MUFU.EX2 R154, R154 ;  /* 0x0000009a009a7308 */ /* 0x000e300000000800 */
[----:B------:R-:W-:Y:S08]  /*5f40*/  MUFU.EX2 R175, R175 ;  /* 0x000000af00af7308 */ /* 0x000ff00000000800 */
[----:B------:R-:W1:Y:S01]  /*5f50*/  MUFU.EX2 R194, R194 ;  /* 0x000000c200c27308 */ /* 0x000e620000000800 */
[----:B0-----:R-:W-:-:S07]  /*5f60*/  F2FP.F16.F32.PACK_AB R172, R154, R27 ;  /* 0x0000001b9aac723e */ /* 0x001fce00000000ff */
[----:B------:R-:W-:Y:S08]  /*5f70*/  MUFU.EX2 R169, R169 ;  /* 0x000000a900a97308 */ /* 0x000ff00000000800 */
[----:B------:R0:W-:Y:S01]  /*5f80*/  MUFU.EX2 R31, R176 ;  /* 0x000000b0001f7308 */ /* 0x0001e20000000800 */
[----:B-1----:R-:W-:-:S07]  /*5f90*/  F2FP.F16.F32.PACK_AB R174, R194, R29 ;  /* 0x0000001dc2ae723e */ /* 0x002fce00000000ff */
[----:B------:R-:W-:Y:S01]  /*5fa0*/  MUFU.EX2 R24, R24 ;  /* 0x0000001800187308 */ /* 0x000fe20000000800 */
[----:B0-----:R-:W-:-:S07]  /*5fb0*/  F2FP.F16.F32.PACK_AB R176, R32, R21 ;  /* 0x0000001520b0723e */ /* 0x001fce00000000ff */
[----:B------:R-:W-:Y:S08]  /*5fc0*/  MUFU.EX2 R196, R196 ;  /* 0x000000c400c47308 */ /* 0x000ff00000000800 */
[----:B------:R-:W-:Y:S08]  /*5fd0*/  MUFU.EX2 R171, R171 ;  /* 0x000000ab00ab7308 */ /* 0x000ff00000000800 */
[----:B------:R-:W-:Y:S08]  /*5fe0*/  MUFU.EX2 R28, R28 ;  /* 0x0000001c001c7308 */ /* 0x000ff00000000800 */
[----:B------:R-:W-:Y:S08]  /*5ff0*/  MUFU.EX2 R198, R198 ;  /* 0x000000c600c67308 */ /* 0x000ff00000000800 */
[----:B------:R-:W-:Y:S08]  /*6000*/  MUFU.EX2 R153, R153 ;  /* 0x0000009900997308 */ /* 0x000ff00000000800 */
[----:B------:R-:W-:Y:S08]  /*6010*/  MUFU.EX2 R37, R210 ;  /* 0x000000d200257308 */ /* 0x000ff00000000800 */
[----:B------:R-:W-:Y:S01]  /*6020*/  MUFU.EX2 R38, R38 ;  /* 0x0000002600267308 */ /* 0x000fe20000000800 */
[----:B------:R-:W-:-:S02]  /*6030*/  WARPGROUP.DEPBAR.LE gsb0, 0x0 ;  /* 0x00008000000079c5 */ /* 0x000fc40000010000 */
[----:B------:R-:W-:Y:S01]  /*6040*/  WARPGROUP.ARRIVE ;  /* 0x00000000000079c5 */ /* 0x000fe20000000000 */
[-CC-:B------:R-:W-:Y:S01]  /*6050*/  FFMA.FTZ R156, R212, R9.reuse, -R33.reuse ;  /* 0x00000009d49c7223 */ /* 0x180fe20000010821 */
[----:B------:R-:W-:Y:S01]  /*6060*/  FFMA.FTZ R158, R216, R9, -R33 ;  /* 0x00000009d89e7223 */ /* 0x000fe20000010821 */
[----:B------:R-:W-:Y:S02]  /*6070*/  MOV R33, UR8 ;  /* 0x0000000800217c02 */ /* 0x000fe40008000f00 */
[----:B------:R-:W-:Y:S01]  /*6080*/  MUFU.EX2 R155, R155 ;  /* 0x0000009b009b7308 */ /* 0x000fe20000000800 */
[----:B------:R-:W-:Y:S01]  /*6090*/  HGMMA.64x128x16.F32 R88, R160, gdesc[UR12].tnspB, R88, gsb0 ;  /* 0x41e0000ca0587df0 */ /* 0x000fe20008000858 */
[----:B------:R-:W-:Y:S01]  /*60a0*/  UMOV UR14, UR4 ;  /* 0x00000004000e7c82 */ /* 0x000fe20008000000 */
[----:B------:R-:W-:Y:S01]  /*60b0*/  UMOV UR15, 0x40000040 ;  /* 0x40000040000f7882 */ /* 0x000fe20000000000 */
[----:B------:R-:W-:Y:S01]  /*60c0*/  @!P1 VIADD R33, R33, 0x34840 ;  /* 0x0003484021219836 */ /* 0x000fe20000000000 */
[----:B------:R-:W-:-:S03]  /*60d0*/  UMOV UR4, UR37 ;  /* 0x0000002500047c82 */ /* 0x000fc60008000000 */
[----:B------:R-:W-:Y:S01]  /*60e0*/  MUFU.EX2 R156, R156 ;  /* 0x0000009c009c7308 */ /* 0x000fe20000000800 */
[----:B------:R-:W-:-:S07]  /*60f0*/  @!P1 PRMT R33, RZ, 0x654, R33 ;  /* 0x00000654ff219816 */ /* 0x000fce0000000021 */
[----:B------:R-:W-:Y:S08]  /*6100*/  MUFU.EX2 R39, R214 ;  /* 0x000000d600277308 */ /* 0x000ff00000000800 */
        /* <DEDUP_REMOVED lines=18> */
[-CC-:B------:R-:W-:Y:S01]  /*6230*/  FFMA.FTZ R162, R192, R9.reuse, -R11.reuse ;  /* 0x00000009c0a27223 */ /* 0x180fe2000001080b */
[----:B------:R-:W-:Y:S02]  /*6240*/  FFMA.FTZ R30, R46, R9, -R11 ;  /* 0x000000092e1e7223 */ /* 0x000fe4000001080b */
[----:B------:R-:W-:Y:S01]  /*6250*/  MUFU.EX2 R161, R72 ;  /* 0x0000004800a17308 */ /* 0x000fe20000000800 */
[----:B------:R-:W-:Y:S07]  /*6260*/  HGMMA.64x128x16.F32 R88, R164, gdesc[UR12].tnspB, R88, gsb0 ;  /* 0x41e0000ca4587df0 */ /* 0x000fee0008000858 */
[----:B------:R-:W-:Y:S08]  /*6270*/  MUFU.EX2 R160, R160 ;  /* 0x000000a000a07308 */ /* 0x000ff00000000800 */
[----:B------:R-:W-:Y:S08]  /*6280*/  MUFU.EX2 R162, R162 ;  /* 0x000000a200a27308 */ /* 0x000ff00000000800 */
[----:B------:R-:W-:Y:S08]  /*6290*/  MUFU.EX2 R30, R30 ;  /* 0x0000001e001e7308 */ /* 0x000ff00000000800 */
[----:B------:R-:W-:Y:S08]  /*62a0*/  MUFU.EX2 R163, R78 ;  /* 0x0000004e00a37308 */ /* 0x000ff00000000800 */
[----:B------:R-:W-:Y:S08]  /*62b0*/  MUFU.EX2 R76, R76 ;  /* 0x0000004c004c7308 */ /* 0x000ff00000000800 */
[----:B------:R-:W-:Y:S08]  /*62c0*/  MUFU.EX2 R49, R49 ;  /* 0x0000003100317308 */ /* 0x000ff00000000800 */
[----:B------:R-:W0:Y:S08]  /*62d0*/  MUFU.EX2 R206, R206 ;  /* 0x000000ce00ce7308 */ /* 0x000e300000000800 */
[----:B------:R-:W-:Y:S08]  /*62e0*/  MUFU.EX2 R51, R51 ;  /* 0x0000003300337308 */ /* 0x000ff00000000800 */
[----:B------:R-:W1:Y:S01]  /*62f0*/  MUFU.EX2 R84, R84 ;  /* 0x0000005400547308 */ /* 0x000e620000000800 */
[----:B------:R-:W-:-:S02]  /*6300*/  WARPGROUP.DEPBAR.LE gsb0, 0x0 ;  /* 0x00008000000079c5 */ /* 0x000fc40000010000 */
[----:B------:R2:W-:Y:S05]  /*6310*/  @!P1 SYNCS.ARRIVE.TRANS64.RED.A1T0 RZ, [R33+URZ], RZ ;  /* 0x000000ff21ff99a7 */ /* 0x0005ea000810043f */
[----:B------:R-:W3:Y:S01]  /*6320*/  MUFU.EX2 R165, R82 ;  /* 0x0000005200a57308 */ /* 0x000ee20000000800 */
[----:B0-----:R-:W-:Y:S02]  /*6330*/  F2FP.F16.F32.PACK_AB R164, R206, R49 ;  /* 0x00000031cea4723e */ /* 0x001fe400000000ff */
[----:B-1----:R-:W-:Y:S01]  /*6340*/  F2FP.F16.F32.PACK_AB R166, R84, R51 ;  /* 0x0000003354a6723e */ /* 0x002fe200000000ff */
[----:B--2---:R-:W-:Y:S01]  /*6350*/  FFMA.FTZ R33, R8, R0, R181 ;  /* 0x0000000008217223 */ /* 0x004fe200000100b5 */
[----:B------:R-:W-:Y:S01]  /*6360*/  FADD.FTZ R0, R234, R3 ;  /* 0x00000003ea007221 */ /* 0x000fe20000010000 */
[----:B------:R0:W-:Y:S01]  /*6370*/  @!P1 SYNCS.ARRIVE.TRANS64.RED.A1T0 RZ, [R42+URZ], RZ ;  /* 0x000000ff2aff99a7 */ /* 0x0001e2000810043f */
[C---:B------:R-:W-:Y:S01]  /*6380*/  F2FP.F16.F32.PACK_AB R181, R20.reuse, R181 ;  /* 0x000000b514b5723e */ /* 0x040fe200000000ff */
[----:B------:R-:W-:Y:S01]  /*6390*/  FADD.FTZ R40, R20, R33 ;  /* 0x0000002114287221 */ /* 0x000fe20000010000 */
[----:B------:R-:W-:Y:S01]  /*63a0*/  FADD.FTZ R3, R15, R0 ;  /* 0x000000000f037221 */ /* 0x000fe20000010000 */
[----:B------:R-:W-:Y:S02]  /*63b0*/  MUFU.EX2 R167, R86 ;  /* 0x0000005600a77308 */ /* 0x000fe40000000800 */
[----:B------:R-:W-:Y:S01]  /*63c0*/  FADD.FTZ R33, R183, R40 ;  /* 0x00000028b7217221 */ /* 0x000fe20000010000 */
[----:B------:R-:W-:Y:S01]  /*63d0*/  FADD.FTZ R0, R26, R3 ;  /* 0x000000031a007221 */ /* 0x000fe20000010000 */
[----:B------:R-:W-:-:S02]  /*63e0*/  F2FP.F16.F32.PACK_AB R183, R160, R183 ;  /* 0x000000b7a0b7723e */ /* 0x000fc400000000ff */
[----:B------:R-:W-:Y:S01]  /*63f0*/  FADD.FTZ R40, R160, R33 ;  /* 0x00000021a0287221 */ /* 0x000fe20000010000 */
[----:B------:R-:W-:Y:S01]  /*6400*/  FADD.FTZ R3, R21, R0 ;  /* 0x0000000015037221 */ /* 0x000fe20000010000 */
[----:B------:R-:W-:Y:S02]  /*6410*/  F2FP.F16.F32.PACK_AB R160, R204, R45 ;  /* 0x0000002dcca0723e */ /* 0x000fe400000000ff */
[----:B------:R-:W-:Y:S01]  /*6420*/  FADD.FTZ R33, R177, R40 ;  /* 0x00000028b1217221 */ /* 0x000fe20000010000 */
[----:B------:R-:W-:Y:S01]  /*6430*/  FADD.FTZ R0, R32, R3 ;  /* 0x0000000320007221 */ /* 0x000fe20000010000 */
[C---:B------:R-:W-:Y:S02]  /*6440*/  F2FP.F16.F32.PACK_AB R177, R162.reuse, R177 ;  /* 0x000000b1a2b1723e */ /* 0x040fe400000000ff */
        /* <DEDUP_REMOVED lines=8> */
[-CC-:B------:R-:W-:Y:S01]  /*64d0*/  FFMA.FTZ R0, R168, R9.reuse, -R11.reuse ;  /* 0x00000009a8007223 */ /* 0x180fe2000001080b */
[----:B------:R-:W-:Y:S01]  /*64e0*/  FFMA.FTZ R11, R170, R9, -R11 ;  /* 0x00000009aa0b7223 */ /* 0x000fe2000001080b */
[----:B------:R-:W-:Y:S01]  /*64f0*/  FADD.FTZ R33, R173, R40 ;  /* 0x00000028ad217221 */ /* 0x000fe20000010000 */
[----:B------:R-:W-:Y:S01]  /*6500*/  FADD.FTZ R40, R154, R3 ;  /* 0x000000039a287221 */ /* 0x000fe20000010000 */
[----:B------:R-:W-:-:S02]  /*6510*/  F2FP.F16.F32.PACK_AB R154, R158, R39 ;  /* 0x000000279e9a723e */ /* 0x000fc400000000ff */
[----:B0-----:R-:W-:Y:S01]  /*6520*/  FADD.FTZ R42, R36, R33 ;  /* 0x00000021242a7221 */ /* 0x001fe20000010000 */
[----:B------:R-:W-:Y:S01]  /*6530*/  FADD.FTZ R3, R29, R40 ;  /* 0x000000281d037221 */ /* 0x000fe20000010000 */
[----:B------:R-:W-:Y:S01]  /*6540*/  MUFU.EX2 R11, R11 ;  /* 0x0000000b000b7308 */ /* 0x000fe20000000800 */
[----:B------:R-:W-:Y:S01]  /*6550*/  F2FP.F16.F32.PACK_AB R179, R34, R179 ;  /* 0x000000b322b3723e */ /* 0x000fe200000000ff */
[----:B------:R-:W-:Y:S01]  /*6560*/  FADD.FTZ R33, R175, R42 ;  /* 0x0000002aaf217221 */ /* 0x000fe20000010000 */
[----:B------:R-:W-:Y:S01]  /*6570*/  FADD.FTZ R40, R194, R3 ;  /* 0x00000003c2287221 */ /* 0x000fe20000010000 */
[----:B------:R-:W-:Y:S02]  /*6580*/  F2FP.F16.F32.PACK_AB R173, R36, R173 ;  /* 0x000000ad24ad723e */ /* 0x000fe400000000ff */
[C---:B------:R-:W-:Y:S01]  /*6590*/  FADD.FTZ R42, R30.reuse, R33 ;  /* 0x000000211e2a7221 */ /* 0x040fe20000010000 */
[----:B------:R-:W-:Y:S01]  /*65a0*/  FADD.FTZ R3, R31, R40 ;  /* 0x000000281f037221 */ /* 0x000fe20000010000 */
[----:B------:R-:W-:-:S02]  /*65b0*/  F2FP.F16.F32.PACK_AB R175, R30, R175 ;  /* 0x000000af1eaf723e */ /* 0x000fc400000000ff */
[----:B------:R-:W-:Y:S01]  /*65c0*/  FADD.FTZ R13, R169, R42 ;  /* 0x0000002aa90d7221 */ /* 0x000fe20000010000 */
[C---:B------:R-:W-:Y:S01]  /*65d0*/  FADD.FTZ R20, R196.reuse, R3 ;  /* 0x00000003c4147221 */ /* 0x040fe20000010000 */
[----:B------:R-:W-:Y:S02]  /*65e0*/  F2FP.F16.F32.PACK_AB R168, R196, R31 ;  /* 0x0000001fc4a8723e */ /* 0x000fe400000000ff */
[C---:B------:R-:W-:Y:S01]  /*65f0*/  FADD.FTZ R26, R24.reuse, R13 ;  /* 0x0000000d181a7221 */ /* 0x040fe20000010000 */
[----:B------:R-:W-:Y:S01]  /*6600*/  FADD.FTZ R3, R35, R20 ;  /* 0x0000001423037221 */ /* 0x000fe20000010000 */
[----:B------:R-:W-:Y:S02]  /*6610*/  F2FP.F16.F32.PACK_AB R169, R24, R169 ;  /* 0x000000a918a9723e */ /* 0x000fe400000000ff */
[----:B------:R-:W-:Y:S01]  /*6620*/  FADD.FTZ R13, R171, R26 ;  /* 0x0000001aab0d7221 */ /* 0x000fe20000010000 */
[C---:B------:R-:W-:Y:S01]  /*6630*/  FADD.FTZ R20, R198.reuse, R3 ;  /* 0x00000003c6147221 */ /* 0x040fe20000010000 */
[----:B------:R-:W-:-:S02]  /*6640*/  F2FP.F16.F32.PACK_AB R170, R198, R35 ;  /* 0x00000023c6aa723e */ /* 0x000fc400000000ff */
[C---:B------:R-:W-:Y:S01]  /*6650*/  FADD.FTZ R26, R28.reuse, R13 ;  /* 0x0000000d1c1a7221 */ /* 0x040fe20000010000 */
[----:B------:R-:W-:Y:S01]  /*6660*/  FADD.FTZ R3, R37, R20 ;  /* 0x0000001425037221 */ /* 0x000fe20000010000 */
[----:B------:R-:W-:Y:S02]  /*6670*/  F2FP.F16.F32.PACK_AB R171, R28, R171 ;  /* 0x000000ab1cab723e */ /* 0x000fe400000000ff */
[----:B------:R-:W-:Y:S01]  /*6680*/  FADD.FTZ R13, R153, R26 ;  /* 0x0000001a990d7221 */ /* 0x000fe20000010000 */
[----:B------:R-:W-:Y:S01]  /*6690*/  FADD.FTZ R20, R156, R3 ;  /* 0x000000039c147221 */ /* 0x000fe20000010000 */
[C---:B------:R-:W-:Y:S02]  /*66a0*/  F2FP.F16.F32.PACK_AB R153, R38.reuse, R153 ;  /* 0x000000992699723e */ /* 0x040fe400000000ff */
[----:B------:R-:W-:Y:S01]  /*66b0*/  FADD.FTZ R26, R38, R13 ;  /* 0x0000000d261a7221 */ /* 0x000fe20000010000 */
[----:B------:R-:W-:Y:S01]  /*66c0*/  FADD.FTZ R3, R39, R20 ;  /* 0x0000001427037221 */ /* 0x000fe20000010000 */
[----:B------:R0:W1:Y:S01]  /*66d0*/  MUFU.EX2 R13, R0 ;  /* 0x00000000000d7308 */ /* 0x0000620000000800 */
[----:B------:R-:W-:Y:S01]  /*66e0*/  F2FP.F16.F32.PACK_AB R156, R200, R41 ;  /* 0x00000029c89c723e */ /* 0x000fe200000000ff */
        /* <DEDUP_REMOVED lines=10> */
[----:B------:R-:W-:-:S03]  /*6790*/  FADD.FTZ R3, R43, R20 ;  /* 0x000000142b037221 */ /* 0x000fc60000010000 */
        /* <DEDUP_REMOVED lines=11> */
[----:B0-----:R-:W-:Y:S01]  /*6850*/  FADD.FTZ R0, R76, R3 ;  /* 0x000000034c007221 */ /* 0x001fe20000010000 */
[C---:B------:R-:W-:Y:S02]  /*6860*/  F2FP.F16.F32.PACK_AB R163, R80.reuse, R163 ;  /* 0x000000a350a3723e */ /* 0x040fe400000000ff */
[----:B------:R-:W-:Y:S01]  /*6870*/  FADD.FTZ R26, R80, R26 ;  /* 0x0000001a501a7221 */ /* 0x000fe20000010000 */
[----:B------:R-:W-:-:S03]  /*6880*/  FADD.FTZ R3, R49, R0 ;  /* 0x0000000031037221 */ /* 0x000fc60000010000 */
[----:B---3--:R-:W-:Y:S01]  /*6890*/  FADD.FTZ R26, R165, R26 ;  /* 0x0000001aa51a7221 */ /* 0x008fe20000010000 */
[----:B------:R-:W-:Y:S01]  /*68a0*/  FADD.FTZ R0, R206, R3 ;  /* 0x00000003ce007221 */ /* 0x000fe20000010000 */
[C---:B-1----:R-:W-:Y:S02]  /*68b0*/  F2FP.F16.F32.PACK_AB R165, R13.reuse, R165 ;  /* 0x000000a50da5723e */ /* 0x042fe400000000ff */
[----:B------:R-:W-:Y:S01]  /*68c0*/  FADD.FTZ R26, R13, R26 ;  /* 0x0000001a0d1a7221 */ /* 0x000fe20000010000 */
[----:B------:R-:W-:Y:S01]  /*68d0*/  FADD.FTZ R3, R51, R0 ;  /* 0x0000000033037221 */ /* 0x000fe20000010000 */
[----:B------:R-:W-:Y:S02]  /*68e0*/  MOV R13, R12 ;  /* 0x0000000c000d7202 */ /* 0x000fe40000000f00 */
[----:B------:R-:W-:Y:S01]  /*68f0*/  FADD.FTZ R26, R167, R26 ;  /* 0x0000001aa71a7221 */ /* 0x000fe20000010000 */
[----:B------:R-:W-:Y:S01]  /*6900*/  F2FP.F16.F32.PACK_AB R167, R11, R167 ;  /* 0x000000a70ba7723e */ /* 0x000fe200000000ff */
[----:B------:R-:W-:-:S02]  /*6910*/  FADD.FTZ R3, R84, R3 ;  /* 0x0000000354037221 */ /* 0x000fc40000010000 */
[----:B------:R-:W-:Y:S01]  /*6920*/  FADD.FTZ R0, R11, R26 ;  /* 0x0000001a0b007221 */ /* 0x000fe20000010000 */
[----:B------:R-:W-:Y:S01]  /*6930*/  IMAD.MOV.U32 R11, RZ, RZ, R14 ;  /* 0x000000ffff0b7224 */ /* 0x000fe200078e000e */
[----:B------:R-:W-:Y:S06]  /*6940*/  @P2 BRA `(.L_x_24) ;  /* 0xffffffd400b42947 */ /* 0x000fec000383ffff */
.L_x_15:
[----:B------:R-:W-:Y:S06]  /*6950*/  BAR.ARV 0x8, 0x180 ;  /* 0x0206000000007b1d */ /* 0x000fec0000002000 */
        /* <DEDUP_REMOVED lines=64> */
[----:B------:R-:W-:Y:S06]  /*6d60*/  @!P0 BRA `(.L_x_25) ;  /* 0x0000000000048947 */ /* 0x000fec0003800000 */
[----:B------:R-:W-:Y:S01]  /*6d70*/  BPT.TRAP 0x1 ;  /* 0x000000040000795c */ /* 0x000fe20000300000 */
.L_x_25:
        /* <DEDUP_REMOVED lines=9> */
.L_x_26:
[----:B-1----:R-:W-:Y:S05]  /*6e10*/  @P2 BRA `(.L_x_27) ;  /* 0x0000000000082947 */ /* 0x002fea0003800000 */
[----:B------:R-:W1:Y:S02]  /*6e20*/  SYNCS.PHASECHK.TRANS64.TRYWAIT P0, [UR12+0x34850], R4 ;  /* 0x03485004ff0075a7 */ /* 0x000e64000800014c */
[----:B-1----:R-:W-:Y:S05]  /*6e30*/  @!P0 BRA `(.L_x_28) ;  /* 0x0000006000148947 */ /* 0x002fea0003800000 */
.L_x_27:
[----:B------:R-:W-:Y:S01]  /*6e40*/  UIADD3 UR5, UR4, 0x400, URZ ;  /* 0x0000040004057890 */ /* 0x000fe2000fffe03f */
[----:B------:R-:W-:Y:S01]  /*6e50*/  WARPGROUP.ARRIVE ;  /* 0x00000000000079c5 */ /* 0x000fe20000000000 */
[----:B------:R-:W-:Y:S01]  /*6e60*/  UMOV UR7, 0x40000040 ;  /* 0x4000004000077882 */ /* 0x000fe20000000000 */
[----:B01----:R-:W0:Y:S01]  /*6e70*/  SHFL.BFLY PT, R4, R3, 0x2, 0x1f ;  /* 0x0c401f0003047f89 */ /* 0x003e2200000e0000 */
[----:B------:R-:W-:Y:S01]  /*6e80*/  USHF.R.U32.HI UR5, URZ, 0x4, UR5 ;  /* 0x000000043f057899 */ /* 0x000fe20008011605 */
[----:B------:R-:W-:Y:S01]  /*6e90*/  IMAD.MOV.U32 R95, RZ, RZ, -0x800000 ;  /* 0xff800000ff5f7424 */ /* 0x000fe200078e00ff */
[----:B------:R-:W-:Y:S01]  /*6ea0*/  CS2R R98, SRZ ;  /* 0x0000000000627805 */ /* 0x000fe2000001ff00 */
[----:B------:R-:W1:Y:S01]  /*6eb0*/  SHFL.BFLY PT, R5, R0, 0x2, 0x1f ;  /* 0x0c401f0000057f89 */ /* 0x000e6200000e0000 */
[----:B------:R-:W-:Y:S01]  /*6ec0*/  ULOP3.LUT UR5, UR5, 0x3fff, URZ, 0xc0, !UPT ;  /* 0x00003fff05057892 */ /* 0x000fe2000f8ec03f */
[----:B------:R-:W-:Y:S01]  /*6ed0*/  MOV R94, 0xff800000 ;  /* 0xff800000005e7802 */ /* 0x000fe20000000f00 */
[----:B------:R-:W2:Y:S01]  /*6ee0*/  LDC R114, c[0x0][0xc38] ;  /* 0x00030e00ff727b82 */ /* 0x000ea20000000800 */
[----:B------:R-:W-:Y:S01]  /*6ef0*/  R2UR UR13, R184 ;  /* 0x00000000b80d72ca */ /* 0x000fe200000e0000 */
[----:B------:R-:W-:Y:S01]  /*6f00*/  ULOP3.LUT UR5, UR5, 0x4000000, URZ, 0xfc, !UPT ;  /* 0x0400000005057892 */ /* 0x000fe2000f8efc3f */
[----:B------:R-:W-:-:S03]  /*6f10*/  ULDC UR10, c[0x0][0xc44] ;  /* 0x00031100000a7ab9 */ /* 0x000fc60000000800 */
[----:B------:R-:W-:-:S07]  /*6f20*/  ULEA UR8, UR36, UR5, 0xb ;  /* 0x0000000524087291 */ /* 0x000fce000f8e583f */
[----:B------:R-:W-:Y:S01]  /*6f30*/  UMOV UR6, UR8 ;  /* 0x0000000800067c82 */ /* 0x000fe20008000000 */
[----:B------:R-:W3:Y:S02]  /*6f40*/  S2UR UR5, SR_SWINHI ;  /* 0x00000000000579c3 */ /* 0x000ee40000002f00 */
[----:B---3--:R-:W-:Y:S01]  /*6f50*/  HGMMA.64x128x16.F32 R24, R180, gdesc[UR4].tnspB, R24, gsb0 ;  /* 0x41e00004b4187df0 */ /* 0x008fe20008000818 */
[----:B------:R-:W-:Y:S01]  /*6f60*/  UIADD3 UR6, UR8, 0x80, URZ ;  /* 0x0000008008067890 */ /* 0x000fe2000fffe03f */
[----:B0-----:R-:W-:Y:S01]  /*6f70*/  FADD.FTZ R4, R4, R3 ;  /* 0x0000000304047221 */ /* 0x001fe20000010000 */
[----:B------:R-:W-:Y:S01]  /*6f80*/  UMOV UR7, 0x40000040 ;  /* 0x4000004000077882 */ /* 0x000fe20000000000 */
[----:B------:R-:W-:Y:S02]  /*6f90*/  IMAD R3, R22, 0x40, R16 ;  /* 0x0000004016037824 */ /* 0x000fe400078e0210 */
[----:B-1----:R-:W-:Y:S02]  /*6fa0*/  FADD.FTZ R6, R5, R0 ;  /* 0x0000000005067221 */ /* 0x002fe40000010000 */
[----:B------:R-:W0:Y:S04]  /*6fb0*/  SHFL.BFLY PT, R5, R4, 0x1, 0x1f ;  /* 0x0c201f0004057f89 */ /* 0x000e2800000e0000 */
[----:B------:R-:W1:Y:S01]  /*6fc0*/  SHFL.BFLY PT, R7, R6, 0x1, 0x1f ;  /* 0x0c201f0006077f89 */ /* 0x000e6200000e0000 */
[----:B0-----:R-:W-:Y:S01]  /*6fd0*/  FADD.FTZ R8, R4, R5 ;  /* 0x0000000504087221 */ /* 0x001fe20000010000 */
[----:B-1----:R-:W-:-:S04]  /*6fe0*/  FADD.FTZ R11, R6, R7 ;  /* 0x00000007060b7221 */ /* 0x002fc80000010000 */
[----:B------:R-:W-:Y:S02]  /*6ff0*/  FSETP.NE.FTZ.AND P0, PT, R8, RZ, PT ;  /* 0x000000ff0800720b */ /* 0x000fe40003f15000 */
[----:B------:R-:W-:-:S11]  /*7000*/  FSETP.NE.FTZ.AND P2, PT, R11, RZ, PT ;  /* 0x000000ff0b00720b */ /* 0x000fd60003f55000 */
[----:B------:R-:W0:Y:S02]  /*7010*/  @P0 MUFU.LG2 R0, R8 ;  /* 0x0000000800000308 */ /* 0x000e240000000c00 */
[----:B------:R-:W-:-:S06]  /*7020*/  @P2 FMUL.FTZ R6, R9, 0.69314718246459960938 ;  /* 0x3f31721809062820 */ /* 0x000fcc0000410000 */
[----:B------:R-:W1:Y:S08]  /*7030*/  @P2 MUFU.LG2 R7, R11 ;  /* 0x0000000b00072308 */ /* 0x000e700000000c00 */
[----:B------:R3:W4:Y:S01]  /*7040*/  @P0 MUFU.RCP R99, R8 ;  /* 0x0000000800630308 */ /* 0x0007220000001000 */
[----:B0-----:R-:W-:-:S07]  /*7050*/  @P0 FMUL.FTZ R0, R0, 0.69314718246459960938 ;  /* 0x3f31721800000820 */ /* 0x001fce0000410000 */
[----:B------:R0:W4:Y:S01]  /*7060*/  @P2 MUFU.RCP R98, R11 ;  /* 0x0000000b00622308 */ /* 0x0001220000001000 */
[----:B-1----:R-:W-:-:S04]  /*7070*/  @P2 FMUL.FTZ R7, R7, 0.69314718246459960938 ;  /* 0x3f31721807072820 */ /* 0x002fc80000410000 */
[----:B------:R-:W-:Y:S01]  /*7080*/  @P2 FFMA.FTZ R94, R6, R14, R7 ;  /* 0x0000000e065e2223 */ /* 0x000fe20000010007 */
[----:B------:R-:W-:Y:S02]  /*7090*/  WARPGROUP.DEPBAR.LE gsb0, 0x0 ;  /* 0x00008000000079c5 */ /* 0x000fe40000010000 */
[----:B------:R-:W-:-:S06]  /*70a0*/  WARPGROUP.ARRIVE ;  /* 0x00000000000079c5 */ /* 0x000fcc0000000000 */
[----:B------:R-:W-:Y:S01]  /*70b0*/  HGMMA.64x128x16.F32 R24, R176, gdesc[UR4].tnspB, R24, gsb0 ;  /* 0x41e00004b0187df0 */ /* 0x000fe20008000818 */
[----:B------:R-:W-:Y:S01]  /*70c0*/  UIADD3 UR6, UR8, 0x100, URZ ;  /* 0x0000010008067890 */ /* 0x000fe2000fffe03f */
[----:B------:R-:W-:Y:S01]  /*70d0*/  UMOV UR7, 0x40000040 ;  /* 0x4000004000077882 */ /* 0x000fe20000000000 */
[----:B------:R-:W-:Y:S02]  /*70e0*/  WARPGROUP.DEPBAR.LE gsb0, 0x0 ;  /* 0x00008000000079c5 */ /* 0x000fe40000010000 */
[----:B------:R-:W-:-:S07]  /*70f0*/  WARPGROUP.ARRIVE ;  /* 0x00000000000079c5 */ /* 0x000fce0000000000 */
        /* <DEDUP_REMOVED lines=18> */
[----:B------:R-:W-:Y:S01]  /*7220*/  UIADD3 UR8, UR8, 0x380, URZ ;  /* 0x0000038008087890 */ /* 0x000fe2000fffe03f */
[----:B------:R-:W-:Y:S02]  /*7230*/  WARPGROUP.DEPBAR.LE gsb0, 0x0 ;  /* 0x00008000000079c5 */ /* 0x000fe40000010000 */
[----:B------:R-:W-:-:S06]  /*7240*/  WARPGROUP.ARRIVE ;  /* 0x00000000000079c5 */ /* 0x000fcc0000000000 */
[----:B------:R-:W-:Y:S01]  /*7250*/  HGMMA.64x128x16.F32 R24, R160, gdesc[UR4].tnspB, R24, gsb0 ;  /* 0x41e00004a0187df0 */ /* 0x000fe20008000818 */
[----:B------:R-:W-:Y:S01]  /*7260*/  UMOV UR6, UR4 ;  /* 0x0000000400067c82 */ /* 0x000fe20008000000 */
[----:B------:R-:W-:Y:S01]  /*7270*/  UMOV UR7, UR5 ;  /* 0x0000000500077c82 */ /* 0x000fe20008000000 */
[----:B------:R-:W-:Y:S01]  /*7280*/  UIADD3 UR5, -UR38, URZ, URZ ;  /* 0x0000003f26057290 */ /* 0x000fe2000fffe13f */
[----:B------:R-:W-:Y:S01]  /*7290*/  IMAD.U32 R88, RZ, RZ, UR6 ;  /* 0x00000006ff587e24 */ /* 0x000fe2000f8e00ff */
[----:B------:R-:W-:Y:S01]  /*72a0*/  UMOV UR6, UR8 ;  /* 0x0000000800067c82 */ /* 0x000fe20008000000 */
[----:B------:R-:W-:Y:S01]  /*72b0*/  IMAD.U32 R89, RZ, RZ, UR7 ;  /* 0x00000007ff597e24 */ /* 0x000fe2000f8e00ff */
[----:B------:R-:W-:Y:S01]  /*72c0*/  UMOV UR7, 0x40000040 ;  /* 0x4000004000077882 */ /* 0x000fe20000000000 */
[----:B------:R-:W-:Y:S01]  /*72d0*/  UIMAD UR10, UR10, UR5, UR13 ;  /* 0x000000050a0a72a4 */ /* 0x000fe2000f8e020d */
[----:B------:R-:W-:Y:S01]  /*72e0*/  IMAD.WIDE R4, R188, 0x2, R88 ;  /* 0x00000002bc047825 */ /* 0x000fe200078e0258 */
[----:B------:R-:W-:-:S02]  /*72f0*/  ULDC.64 UR8, c[0x0][0xb90] ;  /* 0x0002e40000087ab9 */ /* 0x000fc40000000a00 */
[----:B------:R-:W-:Y:S01]  /*7300*/  USHF.R.S32.HI UR11, URZ, 0x1f, UR10 ;  /* 0x0000001f3f0b7899 */ /* 0x000fe2000801140a */
[----:B------:R-:W-:-:S04]  /*7310*/  IMAD.WIDE R88, R3, 0x2, R88 ;  /* 0x0000000203587825 */ /* 0x000fc800078e0258 */
[----:B------:R-:W-:Y:S01]  /*7320*/  @P0 FMUL.FTZ R3, R9, 0.69314718246459960938 ;  /* 0x3f31721809030820 */ /* 0x000fe20000410000 */
[C---:B------:R-:W-:Y:S01]  /*7330*/  IADD3 R97, P6, R4.reuse, 0x4060, RZ ;  /* 0x0000406004617810 */ /* 0x040fe20007fde0ff */
[----:B------:R-:W-:Y:S01]  /*7340*/  UIMAD UR5, UR11, UR8, URZ ;  /* 0x000000080b0572a4 */ /* 0x000fe2000f8e023f */
[C---:B------:R-:W-:Y:S01]  /*7350*/  LOP3.LUT R111, R4.reuse, 0x380, RZ, 0xc0, !PT ;  /* 0x00000380046f7812 */ /* 0x040fe200078ec0ff */
[----:B------:R-:W-:Y:S01]  /*7360*/  @P0 FFMA.FTZ R95, R3, R12, R0 ;  /* 0x0000000c035f0223 */ /* 0x000fe20000010000 */
[----:B------:R-:W-:Y:S01]  /*7370*/  IADD3 R3, P5, R4, 0x4040, RZ ;  /* 0x0000404004037810 */ /* 0x000fe20007fbe0ff */
[----:B------:R-:W-:Y:S01]  /*7380*/  UIMAD UR5, UR10, UR9, UR5 ;  /* 0x000000090a0572a4 */ /* 0x000fe2000f8e0205 */
[----:B------:R-:W-:Y:S02]  /*7390*/  LOP3.LUT R96, R97, 0x380, RZ, 0xc0, !PT ;  /* 0x0000038061607812 */ /* 0x000fe400078ec0ff */
[----:B------:R-:W-:Y:S01]  /*73a0*/  LOP3.LUT R0, R3, 0x380, RZ, 0xc0, !PT ;  /* 0x0000038003007812 */ /* 0x000fe200078ec0ff */
[----:B------:R-:W-:Y:S01]  /*73b0*/  IMAD.X R109, RZ, RZ, R5, P5 ;  /* 0x000000ffff6d7224 */ /* 0x000fe200028e0605 */
[----:B------:R-:W-:-:S02]  /*73c0*/  SHF.R.U64 R96, R96, 0x3, RZ ;  /* 0x0000000360607819 */ /* 0x000fc400000012ff */
[----:B------:R-:W-:Y:S02]  /*73d0*/  SHF.R.U64 R0, R0, 0x3, RZ ;  /* 0x0000000300007819 */ /* 0x000fe400000012ff */
[----:B------:R-:W-:Y:S02]  /*73e0*/  SHF.R.U64 R111, R111, 0x3, RZ ;  /* 0x000000036f6f7819 */ /* 0x000fe400000012ff */
[----:B------:R-:W-:Y:S02]  /*73f0*/  LOP3.LUT R108, R0, R3, RZ, 0x3c, !PT ;  /* 0x00000003006c7212 */ /* 0x000fe400078e3cff */
[----:B------:R-:W1:Y:S01]  /*7400*/  LDC R0, c[0x0][0xbe8] ;  /* 0x0002fa00ff007b82 */ /* 0x000e620000000800 */
[----:B------:R-:W-:Y:S02]  /*7410*/  IADD3 R9, P3, R4, 0x4000, RZ ;  /* 0x0000400004097810 */ /* 0x000fe40007f7e0ff */
[----:B------:R-:W-:Y:S01]  /*7420*/  LOP3.LUT R96, R96, R97, RZ, 0x3c, !PT ;  /* 0x0000006160607212 */ /* 0x000fe200078e3cff */
[--C-:B------:R-:W-:Y:S01]  /*7430*/  IMAD.X R97, RZ, RZ, R5.reuse, P6 ;  /* 0x000000ffff617224 */ /* 0x100fe200030e0605 */
[C---:B------:R-:W-:Y:S01]  /*7440*/  IADD3 R10, P4, R4.reuse, 0x4020, RZ ;  /* 0x00004020040a7810 */ /* 0x040fe20007f9e0ff */
[----:B------:R-:W-:Y:S01]  /*7450*/  IMAD.X R107, RZ, RZ, R5, P3 ;  /* 0x000000ffff6b7224 */ /* 0x000fe200018e0605 */
[----:B------:R-:W-:-:S02]  /*7460*/  IADD3 R6, P2, R4, 0x20, RZ ;  /* 0x0000002004067810 */ /* 0x000fc40007f5e0ff */
[C---:B------:R-:W-:Y:S01]  /*7470*/  IADD3 R7, P0, R4.reuse, 0x60, RZ ;  /* 0x0000006004077810 */ /* 0x040fe20007f1e0ff */
[--C-:B------:R-:W-:Y:S01]  /*7480*/  IMAD.X R105, RZ, RZ, R5.reuse, P4 ;  /* 0x000000ffff697224 */ /* 0x100fe200020e0605 */
[----:B---3--:R-:W-:Y:S01]  /*7490*/  IADD3 R8, P6, R4, 0x40, RZ ;  /* 0x0000004004087810 */ /* 0x008fe20007fde0ff */
[--C-:B------:R-:W-:Y:S01]  /*74a0*/  IMAD.X R103, RZ, RZ, R5.reuse, P2 ;  /* 0x000000ffff677224 */ /* 0x100fe200010e0605 */
[----:B------:R-:W-:Y:S01]  /*74b0*/  LOP3.LUT R110, R111, R4, RZ, 0x3c, !PT ;  /* 0x000000046f6e7212 */ /* 0x000fe200078e3cff */
[--C-:B------:R-:W-:Y:S01]  /*74c0*/  IMAD.MOV.U32 R111, RZ, RZ, R5.reuse ;  /* 0x000000ffff6f7224 */ /* 0x100fe200078e0005 */
[----:B------:R-:W-:Y:S01]  /*74d0*/  LOP3.LUT R4, R9, 0x380, RZ, 0xc0, !PT ;  /* 0x0000038009047812 */ /* 0x000fe200078ec0ff */
[----:B------:R-:W-:Y:S01]  /*74e0*/  IMAD.X R93, RZ, RZ, R5, P6 ;  /* 0x000000ffff5d7224 */ /* 0x000fe200030e0605 */
[----:B------:R-:W-:Y:S02]  /*74f0*/  IADD3.X R101, RZ, R5, RZ, P0, !PT ;  /* 0x00000005ff657210 */ /* 0x000fe400007fe4ff */
[----:B------:R-:W-:-:S02]  /*7500*/  LOP3.LUT R3, R6, 0x380, RZ, 0xc0, !PT ;  /* 0x0000038006037812 */ /* 0x000fc400078ec0ff */
[----:B------:R-:W-:Y:S02]  /*7510*/  SHF.R.U64 R4, R4, 0x3, RZ ;  /* 0x0000000304047819 */ /* 0x000fe400000012ff */
[----:B------:R-:W-:Y:S02]  /*7520*/  IADD3 R15, P0, R88, 0x2000, RZ ;  /* 0x00002000580f7810 */ /* 0x000fe40007f1e0ff */
[----:B-1----:R-:W-:Y:S02]  /*7530*/  ISETP.NE.AND P2, PT, R0, 0x1, PT ;  /* 0x000000010000780c */ /* 0x002fe40003f45270 */
[----:B------:R-:W-:Y:S02]  /*7540*/  SHF.R.U64 R3, R3, 0x3, RZ ;  /* 0x0000000303037819 */ /* 0x000fe400000012ff */
[----:B------:R-:W-:Y:S02]  /*7550*/  LOP3.LUT R106, R4, R9, RZ, 0x3c, !PT ;  /* 0x00000009046a7212 */ /* 0x000fe400078e3cff */
[----:B------:R-:W-:-:S02]  /*7560*/  LOP3.LUT R14, R15, 0x380, RZ, 0xc0, !PT ;  /* 0x000003800f0e7812 */ /* 0x000fc400078ec0ff */
[----:B------:R-:W-:Y:S02]  /*7570*/  LOP3.LUT R4, R7, 0x380, RZ, 0xc0, !PT ;  /* 0x0000038007047812 */ /* 0x000fe400078ec0ff */
[----:B------:R-:W-:Y:S02]  /*7580*/  LOP3.LUT R102, R3, R6, RZ, 0x3c, !PT ;  /* 0x0000000603667212 */ /* 0x000fe400078e3cff */
[----:B------:R-:W-:Y:S01]  /*7590*/  SHF.R.U64 R14, R14, 0x3, RZ ;  /* 0x000000030e0e7819 */ /* 0x000fe200000012ff */
[----:B------:R-:W1:Y:S01]  /*75a0*/  @P2 LDC R112, c[0x0][0xbec] ;  /* 0x0002fb00ff702b82 */ /* 0x000e620000000800 */
[----:B------:R-:W-:Y:S02]  /*75b0*/  LOP3.LUT R3, R8, 0x380, RZ, 0xc0, !PT ;  /* 0x0000038008037812 */ /* 0x000fe400078ec0ff */
[----:B------:R-:W-:Y:S02]  /*75c0*/  SHF.R.U64 R4, R4, 0x3, RZ ;  /* 0x0000000304047819 */ /* 0x000fe400000012ff */
[----:B------:R-:W-:Y:S01]  /*75d0*/  LOP3.LUT R14, R14, R15, RZ, 0x3c, !PT ;  /* 0x0000000f0e0e7212 */ /* 0x000fe200078e3cff */
[----:B------:R-:W-:Y:S01]  /*75e0*/  IMAD.X R15, RZ, RZ, R89, P0 ;  /* 0x000000ffff0f7224 */ /* 0x000fe200000e0659 */
[----:B------:R-:W-:-:S02]  /*75f0*/  SHF.R.U64 R3, R3, 0x3, RZ ;  /* 0x0000000303037819 */ /* 0x000fc400000012ff */
[----:B------:R-:W-:Y:S02]  /*7600*/  LOP3.LUT R100, R4, R7, RZ, 0x3c, !PT ;  /* 0x0000000704647212 */ /* 0x000fe400078e3cff */
[----:B------:R-:W-:Y:S02]  /*7610*/  IADD3 R4, P0, R88, 0x7000, RZ ;  /* 0x0000700058047810 */ /* 0x000fe40007f1e0ff */
[----:B------:R-:W-:Y:S02]  /*7620*/  LOP3.LUT R92, R3, R8, RZ, 0x3c, !PT ;  /* 0x00000008035c7212 */ /* 0x000fe400078e3cff */
[----:B------:R-:W-:Y:S02]  /*7630*/  LOP3.LUT R3, R4, 0x380, RZ, 0xc0, !PT ;  /* 0x0000038004037812 */ /* 0x000fe400078ec0ff */
[----:B------:R-:W-:Y:S02]  /*7640*/  MOV R110, R110 ;  /* 0x0000006e006e7202 */ /* 0x000fe40000000f00 */
[----:B------:R-:W3:Y:S01]  /*7650*/  @P2 LDC R111, c[0x0][0xbf0] ;  /* 0x0002fc00ff6f2b82 */ /* 0x000ee20000000800 */
[----:B------:R-:W-:-:S02]  /*7660*/  SHF.R.U64 R3, R3, 0x3, RZ ;  /* 0x0000000303037819 */ /* 0x000fc400000012ff */
[----:B------:R-:W-:Y:S02]  /*7670*/  LOP3.LUT R5, R10, 0x380, RZ, 0xc0, !PT ;  /* 0x000003800a057812 */ /* 0x000fe400078ec0ff */
[----:B------:R-:W-:Y:S01]  /*7680*/  LOP3.LUT R4, R3, R4, RZ, 0x3c, !PT ;  /* 0x0000000403047212 */ /* 0x000fe200078e3cff */
[----:B------:R-:W-:Y:S01]  /*7690*/  IMAD R3, RZ, RZ, -UR13 ;  /* 0x8000000dff037e24 */ /* 0x000fe2000f8e02ff */
[----:B------:R-:W-:Y:S02]  /*76a0*/  MOV R106, R106 ;  /* 0x0000006a006a7202 */ /* 0x000fe40000000f00 */
[----:B------:R-:W-:Y:S01]  /*76b0*/  SHF.R.U64 R5, R5, 0x3, RZ ;  /* 0x0000000305057819 */ /* 0x000fe200000012ff */
[----:B--2---:R-:W-:Y:S01]  /*76c0*/  IMAD R3, R114, R3, UR39 ;  /* 0x0000002772037e24 */ /* 0x004fe2000f8e0203 */
[----:B------:R-:W-:Y:S02]  /*76d0*/  MOV R107, R102 ;  /* 0x00000066006b7202 */ /* 0x000fe40000000f00 */
[----:B------:R-:W-:-:S02]  /*76e0*/  MOV R103, R92 ;  /* 0x0000005c00677202 */ /* 0x000fc40000000f00 */
[----:B------:R-:W2:Y:S01]  /*76f0*/  LDC.64 R92, c[0x0][0xb98] ;  /* 0x0002e600ff5c7b82 */ /* 0x000ea20000000a00 */
[----:B------:R-:W-:Y:S02]  /*7700*/  MOV R96, R96 ;  /* 0x0000006000607202 */ /* 0x000fe40000000f00 */
[----:B------:R-:W-:Y:S02]  /*7710*/  LOP3.LUT R104, R5, R10, RZ, 0x3c, !PT ;  /* 0x0000000a05687212 */ /* 0x000fe400078e3cff */
[----:B------:R-:W-:Y:S01]  /*7720*/  MOV R97, R108 ;  /* 0x0000006c00617202 */ /* 0x000fe20000000f00 */
[----:B------:R-:W-:Y:S01]  /*7730*/  IMAD.U32 R108, RZ, RZ, UR12 ;  /* 0x0000000cff6c7e24 */ /* 0x000fe2000f8e00ff */
[----:B------:R-:W-:Y:S01]  /*7740*/  MOV R104, R104 ;  /* 0x0000006800687202 */ /* 0x000fe20000000f00 */
[----:B------:R-:W-:Y:S01]  /*7750*/  IMAD R109, R3, 0x80, R187 ;  /* 0x00000080036d7824 */ /* 0x000fe200078e02bb */
[----:B------:R-:W-:Y:S01]  /*7760*/  MOV R100, R100 ;  /* 0x0000006400647202 */ /* 0x000fe20000000f00 */
[----:B------:R-:W-:Y:S01]  /*7770*/  @!P1 VIADD R105, R108, 0x34860 ;  /* 0x000348606c699836 */ /* 0x000fe20000000000 */
[C---:B------:R-:W-:Y:S01]  /*7780*/  IADD3 R21, P6, R88.reuse, 0x1000, RZ ;  /* 0x0000100058157810 */ /* 0x040fe20007fde0ff */
[----:B-1----:R-:W-:Y:S01]  /*7790*/  @P2 IMAD.HI.U32 R102, R109, R112, RZ ;  /* 0x000000706d662227 */ /* 0x002fe200078e00ff */
[----:B------:R-:W-:Y:S01]  /*77a0*/  USHF.R.S32.HI UR12, URZ, 0x1f, UR38 ;  /* 0x0000001f3f0c7899 */ /* 0x000fe20008011426 */
[----:B------:R-:W-:-:S02]  /*77b0*/  LOP3.LUT R5, R88, 0x380, RZ, 0xc0, !PT ;  /* 0x0000038058057812 */ /* 0x000fc400078ec0ff */
[----:B------:R-:W-:Y:S01]  /*77c0*/  @!P1 PRMT R105, RZ, 0x654, R105 ;  /* 0x00000654ff699816 */ /* 0x000fe20000000069 */
[----:B------:R-:W-:Y:S01]  /*77d0*/  IMAD.MOV.U32 R101, RZ, RZ, R109 ;  /* 0x000000ffff657224 */ /* 0x000fe200078e006d */
[----:B---3--:R-:W-:Y:S02]  /*77e0*/  @P2 SHF.R.U32.HI R101, RZ, R111, R102 ;  /* 0x0000006fff652219 */ /* 0x008fe40000011666 */
[----:B------:R-:W-:Y:S02]  /*77f0*/  LOP3.LUT R20, R21, 0x380, RZ, 0xc0, !PT ;  /* 0x0000038015147812 */ /* 0x000fe400078ec0ff */
[----:B------:R-:W-:Y:S02]  /*7800*/  SHF.R.U64 R5, R5, 0x3, RZ ;  /* 0x0000000305057819 */ /* 0x000fe400000012ff */
[----:B------:R-:W-:Y:S02]  /*7810*/  SHF.R.U64 R20, R20, 0x3, RZ ;  /* 0x0000000314147819 */ /* 0x000fe400000012ff */
[----:B------:R-:W-:-:S02]  /*7820*/  IADD3 R13, P3, R88, 0x3000, RZ ;  /* 0x00003000580d7810 */ /* 0x000fc40007f7e0ff */
[----:B------:R-:W-:Y:S02]  /*7830*/  LOP3.LUT R20, R20, R21, RZ, 0x3c, !PT ;  /* 0x0000001514147212 */ /* 0x000fe400078e3cff */
[----:B------:R-:W-:Y:S02]  /*7840*/  IADD3.X R21, RZ, R89, RZ, P6, !PT ;  /* 0x00000059ff157210 */ /* 0x000fe400037fe4ff */
[C---:B0-----:R-:W-:Y:S02]  /*7850*/  IADD3 R11, P4, R88.reuse, 0x4000, RZ ;  /* 0x00004000580b7810 */ /* 0x041fe40007f9e0ff */
[C---:B------:R-:W-:Y:S02]  /*7860*/  IADD3 R9, P5, R88.reuse, 0x5000, RZ ;  /* 0x0000500058097810 */ /* 0x040fe40007fbe0ff */
[----:B------:R-:W-:Y:S01]  /*7870*/  IADD3 R7, P6, R88, 0x6000, RZ ;  /* 0x0000600058077810 */ /* 0x000fe20007fde0ff */
[----:B------:R-:W-:Y:S02]  /*7880*/  WARPGROUP.DEPBAR.LE gsb0, 0x0 ;  /* 0x00008000000079c5 */ /* 0x000fe40000010000 */
[----:B------:R-:W-:Y:S01]  /*7890*/  WARPGROUP.ARRIVE ;  /* 0x00000000000079c5 */ /* 0x000fe20000000000 */
[----:B------:R-:W-:-:S02]  /*78a0*/  LOP3.LUT R88, R5, R88, RZ, 0x3c, !PT ;  /* 0x0000005805587212 */ /* 0x000fc400078e3cff */
[----:B------:R-:W-:Y:S02]  /*78b0*/  IADD3.X R5, RZ, R89, RZ, P0, !PT ;  /* 0x00000059ff057210 */ /* 0x000fe400007fe4ff */
[----:B------:R-:W-:Y:S01]  /*78c0*/  LOP3.LUT R12, R13, 0x380, RZ, 0xc0, !PT ;  /* 0x000003800d0c7812 */ /* 0x000fe200078ec0ff */
[----:B------:R-:W-:Y:S01]  /*78d0*/  HGMMA.64x128x16.F32 R24, R164, gdesc[UR4].tnspB, R24, gsb0 ;  /* 0x41e00004a4187df0 */ /* 0x000fe20008000818 */
[----:B------:R-:W-:Y:S01]  /*78e0*/  UIMAD.WIDE.U32 UR6, UR10, UR8, URZ ;  /* 0x000000080a0672a5 */ /* 0x000fe2000f8e003f */
[----:B------:R-:W-:Y:S02]  /*78f0*/  LOP3.LUT R6, R7, 0x380, RZ, 0xc0, !PT ;  /* 0x0000038007067812 */ /* 0x000fe400078ec0ff */
[----:B------:R-:W-:Y:S01]  /*7900*/  SHF.R.U64 R12, R12, 0x3, RZ ;  /* 0x000000030c0c7819 */ /* 0x000fe200000012ff */
[----:B------:R-:W-:Y:S01]  /*7910*/  ULDC.64 UR8, c[0x0][0xae8] ;  /* 0x0002ba0000087ab9 */ /* 0x000fe20000000a00 */
[----:B------:R-:W-:Y:S01]  /*7920*/  SHF.R.U64 R6, R6, 0x3, RZ ;  /* 0x0000000306067819 */ /* 0x000fe200000012ff */
[----:B------:R-:W-:Y:S01]  /*7930*/  IMAD.U32 R90, RZ, RZ, UR6 ;  /* 0x00000006ff5a7e24 */ /* 0x000fe2000f8e00ff */
[----:B------:R-:W-:-:S02]  /*7940*/  UIADD3 UR6, UR7, UR5, URZ ;  /* 0x0000000507067290 */ /* 0x000fc4000fffe03f */
[----:B------:R-:W-:Y:S01]  /*7950*/  IMAD.U32 R91, RZ, RZ, UR7 ;  /* 0x00000007ff5b7e24 */ /* 0x000fe2000f8e00ff */
[----:B------:R-:W-:Y:S01]  /*7960*/  LOP3.LUT R12, R12, R13, RZ, 0x3c, !PT ;  /* 0x0000000d0c0c7212 */ /* 0x000fe200078e3cff */
[----:B------:R-:W-:Y:S01]  /*7970*/  ULDC UR5, c[0x0][0xa88] ;  /* 0x0002a20000057ab9 */ /* 0x000fe20000000800 */
[----:B------:R-:W-:Y:S01]  /*7980*/  IMAD.X R13, RZ, RZ, R89, P3 ;  /* 0x000000ffff0d7224 */ /* 0x000fe200018e0659 */
[----:B------:R-:W-:Y:S01]  /*7990*/  LOP3.LUT R10, R11, 0x380, RZ, 0xc0, !PT ;  /* 0x000003800b0a7812 */ /* 0x000fe200078ec0ff */
[----:B------:R-:W-:Y:S01]  /*79a0*/  IMAD.U32 R91, RZ, RZ, UR6 ;  /* 0x00000006ff5b7e24 */ /* 0x000fe2000f8e00ff */
[----:B------:R-:W-:Y:S01]  /*79b0*/  ULDC.64 UR6, c[0x0][0xb88] ;  /* 0x0002e20000067ab9 */ /* 0x000fe20000000a00 */
[----:B------:R-:W-:Y:S01]  /*79c0*/  LOP3.LUT R8, R9, 0x380, RZ, 0xc0, !PT ;  /* 0x0000038009087812 */ /* 0x000fe200078ec0ff */
[----:B--2---:R-:W-:Y:S01]  /*79d0*/  IMAD.WIDE.U32 R90, R92, UR38, R90 ;  /* 0x000000265c5a7c25 */ /* 0x004fe2000f8e005a */
[----:B------:R-:W-:Y:S02]  /*79e0*/  LOP3.LUT R6, R6, R7, RZ, 0x3c, !PT ;  /* 0x0000000706067212 */ /* 0x000fe400078e3cff */
[----:B------:R-:W-:Y:S01]  /*79f0*/  SHF.R.U64 R10, R10, 0x3, RZ ;  /* 0x000000030a0a7819 */ /* 0x000fe200000012ff */
[----:B------:R-:W-:Y:S01]  /*7a00*/  IMAD.X R7, RZ, RZ, R89, P6 ;  /* 0x000000ffff077224 */ /* 0x000fe200030e0659 */
[----:B------:R-:W-:-:S02]  /*7a10*/  SHF.R.U64 R8, R8, 0x3, RZ ;  /* 0x0000000308087819 */ /* 0x000fc400000012ff */
[----:B------:R-:W-:Y:S01]  /*7a20*/  LOP3.LUT R10, R10, R11, RZ, 0x3c, !PT ;  /* 0x0000000b0a0a7212 */ /* 0x000fe200078e3cff */
[--C-:B------:R-:W-:Y:S01]  /*7a30*/  IMAD.X R11, RZ, RZ, R89.reuse, P4 ;  /* 0x000000ffff0b7224 */ /* 0x100fe200020e0659 */
[----:B------:R-:W-:Y:S01]  /*7a40*/  LOP3.LUT R8, R8, R9, RZ, 0x3c, !PT ;  /* 0x0000000908087212 */ /* 0x000fe200078e3cff */
[----:B------:R-:W-:Y:S01]  /*7a50*/  IMAD.X R9, RZ, RZ, R89, P5 ;  /* 0x000000ffff097224 */ /* 0x000fe200028e0659 */
[----:B------:R-:W-:Y:S02]  /*7a60*/  UIADD3 UR4, UR4, 0x34820, URZ ;  /* 0x0003482004047890 */ /* 0x000fe4000fffe03f */
[----:B------:R-:W-:Y:S01]  /*7a70*/  UIADD3 UR36, UR36, 0x1, URZ ;  /* 0x0000000124247890 */ /* 0x000fe2000fffe03f */
[----:B------:R-:W-:Y:S02]  /*7a80*/  WARPGROUP.DEPBAR.LE gsb0, 0x0 ;  /* 0x00008000000079c5 */ /* 0x000fe40000010000 */
[----:B------:R0:W-:Y:S01]  /*7a90*/  @!P1 SYNCS.ARRIVE.TRANS64.RED.A1T0 RZ, [R105+URZ], RZ ;  /* 0x000000ff69ff99a7 */ /* 0x0001e2000810043f */
[-C--:B----4-:R-:W-:Y:S01]  /*7aa0*/  FMUL.FTZ R25, R25, R99.reuse ;  /* 0x0000006319197220 */ /* 0x090fe20000410000 */
        /* <DEDUP_REMOVED lines=31> */
[----:B------:R-:W-:Y:S01]  /*7ca0*/  IADD3 R99, -R101, RZ, RZ ;  /* 0x000000ff65637210 */ /* 0x000fe20007ffe1ff */
[-C--:B------:R-:W-:Y:S01]  /*7cb0*/  FMUL.FTZ R27, R27, R98.reuse ;  /* 0x000000621b1b7220 */ /* 0x080fe20000410000 */
[----:B------:R-:W-:Y:S01]  /*7cc0*/  FMUL.FTZ R26, R26, R98 ;  /* 0x000000621a1a7220 */ /* 0x000fe20000410000 */
[----:B------:R-:W-:Y:S01]  /*7cd0*/  F2FP.F16.F32.PACK_AB R24, R25, R24 ;  /* 0x000000181918723e */ /* 0x000fe200000000ff */
[----:B------:R-:W-:-:S02]  /*7ce0*/  IMAD R36, R92, UR12, RZ ;  /* 0x0000000c5c247c24 */ /* 0x000fc4000f8e02ff */
[----:B------:R-:W-:Y:S01]  /*7cf0*/  FMUL.FTZ R31, R31, R98 ;  /* 0x000000621f1f7220 */ /* 0x000fe20000410000 */
[----:B------:R-:W-:Y:S01]  /*7d00*/  IMAD R99, R0, R99, R109 ;  /* 0x0000006300637224 */ /* 0x000fe200078e026d */
[----:B------:R-:W-:Y:S01]  /*7d10*/  F2FP.F16.F32.PACK_AB R25, R27, R26 ;  /* 0x0000001a1b19723e */ /* 0x000fe200000000ff */
[----:B------:R-:W-:Y:S01]  /*7d20*/  FMUL.FTZ R30, R30, R98 ;  /* 0x000000621e1e7220 */ /* 0x000fe20000410000 */
[----:B------:R-:W-:Y:S01]  /*7d30*/  F2FP.F16.F32.PACK_AB R26, R29, R28 ;  /* 0x0000001c1d1a723e */ /* 0x000fe200000000ff */
[----:B------:R-:W-:Y:S01]  /*7d40*/  IMAD R93, R93, UR38, R36 ;  /* 0x000000265d5d7c24 */ /* 0x000fe2000f8e0224 */
[----:B------:R-:W-:Y:S01]  /*7d50*/  F2FP.F16.F32.PACK_AB R28, R33, R32 ;  /* 0x00000020211c723e */ /* 0x000fe200000000ff */
[-C--:B------:R-:W-:Y:S01]  /*7d60*/  FMUL.FTZ R39, R39, R98.reuse ;  /* 0x0000006227277220 */ /* 0x080fe20000410000 */
[----:B------:R-:W-:Y:S01]  /*7d70*/  SHF.R.S32.HI R32, RZ, 0x1f, R99 ;  /* 0x0000001fff207819 */ /* 0x000fe20000011463 */
[-C--:B------:R-:W-:Y:S01]  /*7d80*/  FMUL.FTZ R38, R38, R98.reuse ;  /* 0x0000006226267220 */ /* 0x080fe20000410000 */
[----:B------:R-:W-:Y:S01]  /*7d90*/  SHF.R.S32.HI R33, RZ, 0x1f, R101 ;  /* 0x0000001fff217819 */ /* 0x000fe20000011465 */
[----:B------:R-:W-:Y:S01]  /*7da0*/  FMUL.FTZ R35, R35, R98 ;  /* 0x0000006223237220 */ /* 0x000fe20000410000 */
[----:B------:R-:W-:Y:S01]  /*7db0*/  IADD3 R36, P0, R101, R90, RZ ;  /* 0x0000005a65247210 */ /* 0x000fe20007f1e0ff */
[----:B------:R-:W-:Y:S01]  /*7dc0*/  IMAD R32, R32, UR6, RZ ;  /* 0x0000000620207c24 */ /* 0x000fe2000f8e02ff */
[----:B------:R-:W-:Y:S01]  /*7dd0*/  F2FP.F16.F32.PACK_AB R27, R31, R30 ;  /* 0x0000001e1f1b723e */ /* 0x000fe200000000ff */
[----:B------:R-:W-:Y:S01]  /*7de0*/  BAR.SYNC.DEFER_BLOCKING 0x1, 0x100 ;  /* 0x0044000000007b1d */ /* 0x000fe20000010000 */
[----:B------:R-:W-:Y:S01]  /*7df0*/  F2FP.F16.F32.PACK_AB R30, R37, R102 ;  /* 0x00000066251e723e */ /* 0x000fe200000000ff */
[-C--:B------:R-:W-:Y:S01]  /*7e00*/  FMUL.FTZ R34, R34, R98.reuse ;  /* 0x0000006222227220 */ /* 0x080fe20000410000 */
[----:B------:R-:W-:Y:S01]  /*7e10*/  IADD3.X R37, R33, R91, R93, P0, !PT ;  /* 0x0000005b21257210 */ /* 0x000fe200007fe45d */
[----:B------:R-:W-:Y:S01]  /*7e20*/  FMUL.FTZ R43, R43, R98 ;  /* 0x000000622b2b7220 */ /* 0x000fe20000410000 */
[----:B------:R-:W-:Y:S01]  /*7e30*/  F2FP.F16.F32.PACK_AB R31, R39, R38 ;  /* 0x00000026271f723e */ /* 0x000fe200000000ff */
[----:B------:R-:W-:Y:S01]  /*7e40*/  IMAD R39, R99, UR7, R32 ;  /* 0x0000000763277c24 */ /* 0x000fe2000f8e0220 */
[----:B------:R-:W-:Y:S01]  /*7e50*/  F2FP.F16.F32.PACK_AB R32, R41, R40 ;  /* 0x000000282920723e */ /* 0x000fe200000000ff */
[----:B------:R-:W-:-:S04]  /*7e60*/  IMAD.WIDE.U32 R36, R99, UR6, R36 ;  /* 0x0000000663247c25 */ /* 0x000fc8000f8e0024 */
[-C--:B------:R-:W-:Y:S01]  /*7e70*/  FMUL.FTZ R42, R42, R98.reuse ;  /* 0x000000622a2a7220 */ /* 0x080fe20000410000 */
[-C--:B------:R-:W-:Y:S01]  /*7e80*/  FMUL.FTZ R47, R47, R98.reuse ;  /* 0x000000622f2f7220 */ /* 0x080fe20000410000 */
[-C--:B------:R-:W-:Y:S01]  /*7e90*/  FMUL.FTZ R46, R46, R98.reuse ;  /* 0x000000622e2e7220 */ /* 0x080fe20000410000 */
[----:B------:R-:W-:Y:S01]  /*7ea0*/  IMAD R41, R3, 0x80, R186 ;  /* 0x0000008003297824 */ /* 0x000fe200078e02ba */
[----:B------:R-:W-:Y:S01]  /*7eb0*/  ULDC.64 UR6, c[0x0][0xb50] ;  /* 0x0002d40000067ab9 */ /* 0x000fe20000000a00 */
[----:B------:R-:W-:Y:S01]  /*7ec0*/  IMAD R92, R0, UR5, RZ ;  /* 0x00000005005c7c24 */ /* 0x000fe2000f8e02ff */
[----:B------:R-:W-:Y:S01]  /*7ed0*/  LOP3.LUT P0, RZ, R23, 0x3, RZ, 0xc0, !PT ;  /* 0x0000000317ff7812 */ /* 0x000fe2000780c0ff */
[-C--:B------:R-:W-:Y:S01]  /*7ee0*/  FMUL.FTZ R51, R51, R98.reuse ;  /* 0x0000006233337220 */ /* 0x080fe20000410000 */
[-C--:B------:R-:W-:Y:S01]  /*7ef0*/  FMUL.FTZ R50, R50, R98.reuse ;  /* 0x0000006232327220 */ /* 0x080fe20000410000 */
[-C--:B------:R-:W-:Y:S01]  /*7f00*/  FMUL.FTZ R55, R55, R98.reuse ;  /* 0x0000006237377220 */ /* 0x080fe20000410000 */
[----:B------:R-:W-:Y:S01]  /*7f10*/  FMUL.FTZ R54, R54, R98 ;  /* 0x0000006236367220 */ /* 0x000fe20000410000 */
[----:B------:R-:W-:Y:S01]  /*7f20*/  F2FP.F16.F32.PACK_AB R29, R35, R34 ;  /* 0x00000022231d723e */ /* 0x000fe200000000ff */
[-C--:B------:R-:W-:Y:S01]  /*7f30*/  FMUL.FTZ R59, R59, R98.reuse ;  /* 0x000000623b3b7220 */ /* 0x080fe20000410000 */
[-C--:B------:R-:W-:Y:S01]  /*7f40*/  FMUL.FTZ R58, R58, R98.reuse ;  /* 0x000000623a3a7220 */ /* 0x080fe20000410000 */
[-C--:B------:R-:W-:Y:S01]  /*7f50*/  FMUL.FTZ R63, R63, R98.reuse ;  /* 0x000000623f3f7220 */ /* 0x080fe20000410000 */
[----:B------:R1:W-:Y:S01]  /*7f60*/  STSM.16.M88.4 [R110], R24 ;  /* 0x000000186e007844 */ /* 0x0003e20000000200 */
[----:B------:R-:W-:Y:S01]  /*7f70*/  FMUL.FTZ R62, R62, R98 ;  /* 0x000000623e3e7220 */ /* 0x000fe20000410000 */
[----:B------:R-:W-:Y:S01]  /*7f80*/  F2FP.F16.F32.PACK_AB R33, R43, R42 ;  /* 0x0000002a2b21723e */ /* 0x000fe200000000ff */
[----:B------:R-:W-:Y:S01]  /*7f90*/  FMUL.FTZ R67, R67, R98 ;  /* 0x0000006243437220 */ /* 0x000fe20000410000 */
[----:B------:R-:W-:Y:S01]  /*7fa0*/  F2FP.F16.F32.PACK_AB R34, R45, R44 ;  /* 0x0000002c2d22723e */ /* 0x000fe200000000ff */
[----:B------:R-:W-:Y:S01]  /*7fb0*/  FMUL.FTZ R66, R66, R98 ;  /* 0x0000006242427220 */ /* 0x000fe20000410000 */
[----:B------:R-:W-:Y:S01]  /*7fc0*/  F2FP.F16.F32.PACK_AB R35, R47, R46 ;  /* 0x0000002e2f23723e */ /* 0x000fe200000000ff */
        /* <DEDUP_REMOVED lines=8> */
[C---:B------:R-:W-:Y:S01]  /*8050*/  ISETP.GE.OR P1, PT, R41.reuse, R92, P0 ;  /* 0x0000005c2900720c */ /* 0x040fe20000726670 */
[----:B-1----:R-:W-:-:S02]  /*8060*/  VIADD R25, R41, 0x8 ;  /* 0x0000000829197836 */ /* 0x002fc40000000000 */
[-C--:B------:R-:W-:Y:S01]  /*8070*/  FMUL.FTZ R87, R87, R98.reuse ;  /* 0x0000006257577220 */ /* 0x080fe20000410000 */
[----:B------:R-:W-:Y:S01]  /*8080*/  IMAD.IADD R27, R37, 0x1, R39 ;  /* 0x00000001251b7824 */ /* 0x000fe200078e0227 */
[----:B------:R-:W-:Y:S01]  /*8090*/  LEA R37, P3, R36, UR6, 0x2 ;  /* 0x0000000624257c11 */ /* 0x000fe2000f8610ff */
[----:B------:R-:W-:Y:S01]  /*80a0*/  FMUL.FTZ R86, R86, R98 ;  /* 0x0000006256567220 */ /* 0x000fe20000410000 */
[----:B------:R-:W-:Y:S01]  /*80b0*/  ISETP.GE.OR P0, PT, R25, R92, P0 ;  /* 0x0000005c1900720c */ /* 0x000fe20000706670 */
[----:B------:R1:W-:Y:S01]  /*80c0*/  STSM.16.M88.4 [R107], R28 ;  /* 0x0000001c6b007844 */ /* 0x0003e20000000200 */
[----:B------:R-:W-:Y:S02]  /*80d0*/  LEA.HI.X R36, R36, UR7, R27, 0x2, P3 ;  /* 0x0000000724247c11 */ /* 0x000fe400098f141b */
[----:B------:R-:W-:Y:S01]  /*80e0*/  F2FP.F16.F32.PACK_AB R24, R49, R48 ;  /* 0x000000303118723e */ /* 0x000fe200000000ff */
[----:B------:R2:W-:Y:S01]  /*80f0*/  STSM.16.M88.4 [R103], R32 ;  /* 0x0000002067007844 */ /* 0x0005e20000000200 */
[----:B------:R-:W-:-:S02]  /*8100*/  F2FP.F16.F32.PACK_AB R25, R51, R50 ;  /* 0x000000323319723e */ /* 0x000fc400000000ff */
[----:B------:R-:W-:Y:S02]  /*8110*/  F2FP.F16.F32.PACK_AB R26, R53, R52 ;  /* 0x00000034351a723e */ /* 0x000fe400000000ff */
[----:B------:R-:W-:Y:S01]  /*8120*/  F2FP.F16.F32.PACK_AB R27, R55, R54 ;  /* 0x00000036371b723e */ /* 0x000fe200000000ff */
[----:B------:R-:W-:Y:S01]  /*8130*/  SHFL.IDX PT, R52, R37, RZ, 0x1c1f ;  /* 0x001c1fff25347589 */ /* 0x000fe200000e0000 */
[----:B------:R-:W-:Y:S02]  /*8140*/  F2FP.F16.F32.PACK_AB R72, R73, R72 ;  /* 0x000000484948723e */ /* 0x000fe400000000ff */
[----:B------:R-:W-:Y:S01]  /*8150*/  F2FP.F16.F32.PACK_AB R73, R75, R74 ;  /* 0x0000004a4b49723e */ /* 0x000fe200000000ff */
[----:B------:R-:W-:Y:S01]  /*8160*/  STSM.16.M88.4 [R100], R24 ;  /* 0x0000001864007844 */ /* 0x000fe20000000200 */
[----:B------:R-:W-:Y:S02]  /*8170*/  F2FP.F16.F32.PACK_AB R80, R81, R80 ;  /* 0x000000505150723e */ /* 0x000fe400000000ff */
[----:B-1----:R-:W-:Y:S01]  /*8180*/  F2FP.F16.F32.PACK_AB R28, R57, R56 ;  /* 0x00000038391c723e */ /* 0x002fe200000000ff */
[----:B------:R-:W1:Y:S01]  /*8190*/  SHFL.IDX PT, R53, R36, RZ, 0x1c1f ;  /* 0x001c1fff24357589 */ /* 0x000e6200000e0000 */
[----:B------:R-:W-:Y:S01]  /*81a0*/  F2FP.F16.F32.PACK_AB R29, R59, R58 ;  /* 0x0000003a3b1d723e */ /* 0x000fe200000000ff */
[----:B------:R-:W3:Y:S01]  /*81b0*/  @P2 LDC R57, c[0x0][0xbec] ;  /* 0x0002fb00ff392b82 */ /* 0x000ee20000000800 */
[----:B------:R-:W-:Y:S01]  /*81c0*/  F2FP.F16.F32.PACK_AB R30, R61, R60 ;  /* 0x0000003c3d1e723e */ /* 0x000fe200000000ff */
[----:B------:R-:W-:Y:S01]  /*81d0*/  SHFL.IDX PT, R54, R37, 0x1, 0x1c1f ;  /* 0x003c1f0025367f89 */ /* 0x000fe200000e0000 */
[----:B------:R-:W-:-:S02]  /*81e0*/  F2FP.F16.F32.PACK_AB R31, R63, R62 ;  /* 0x0000003e3f1f723e */ /* 0x000fc400000000ff */
[----:B--2---:R-:W-:Y:S01]  /*81f0*/  F2FP.F16.F32.PACK_AB R32, R65, R64 ;  /* 0x000000404120723e */ /* 0x004fe200000000ff */
[----:B------:R-:W2:Y:S01]  /*8200*/  SHFL.IDX PT, R55, R36, 0x1, 0x1c1f ;  /* 0x003c1f0024377f89 */ /* 0x000ea200000e0000 */
[----:B------:R-:W-:Y:S01]  /*8210*/  F2FP.F16.F32.PACK_AB R33, R67, R66 ;  /* 0x000000424321723e */ /* 0x000fe200000000ff */
[----:B------:R-:W4:Y:S01]  /*8220*/  @P2 LDC R56, c[0x0][0xbf0] ;  /* 0x0002fc00ff382b82 */ /* 0x000f220000000800 */
[----:B------:R-:W-:Y:S01]  /*8230*/  F2FP.F16.F32.PACK_AB R34, R69, R68 ;  /* 0x000000444522723e */ /* 0x000fe200000000ff */
[----:B------:R0:W-:Y:S01]  /*8240*/  STSM.16.M88.4 [R106], R28 ;  /* 0x0000001c6a007844 */ /* 0x0001e20000000200 */
[----:B------:R-:W-:Y:S02]  /*8250*/  F2FP.F16.F32.PACK_AB R35, R71, R70 ;  /* 0x000000464723723e */ /* 0x000fe400000000ff */
[----:B------:R-:W-:Y:S02]  /*8260*/  F2FP.F16.F32.PACK_AB R74, R77, R76 ;  /* 0x0000004c4d4a723e */ /* 0x000fe400000000ff */
[----:B------:R-:W-:Y:S01]  /*8270*/  F2FP.F16.F32.PACK_AB R75, R79, R78 ;  /* 0x0000004e4f4b723e */ /* 0x000fe200000000ff */
[----:B------:R-:W-:Y:S01]  /*8280*/  STSM.16.M88.4 [R104], R32 ;  /* 0x0000002068007844 */ /* 0x000fe20000000200 */
[----:B------:R-:W-:-:S02]  /*8290*/  F2FP.F16.F32.PACK_AB R81, R83, R82 ;  /* 0x000000525351723e */ /* 0x000fc400000000ff */
[----:B------:R-:W-:Y:S01]  /*82a0*/  F2FP.F16.F32.PACK_AB R82, R85, R84 ;  /* 0x000000545552723e */ /* 0x000fe200000000ff */
[----:B------:R-:W-:Y:S01]  /*82b0*/  STSM.16.M88.4 [R97], R72 ;  /* 0x0000004861007844 */ /* 0x000fe20000000200 */
[----:B------:R-:W-:-:S05]  /*82c0*/  F2FP.F16.F32.PACK_AB R83, R87, R86 ;  /* 0x000000565753723e */ /* 0x000fca00000000ff */
[----:B------:R-:W-:Y:S01]  /*82d0*/  STSM.16.M88.4 [R96], R80 ;  /* 0x0000005060007844 */ /* 0x000fe20000000200 */
[----:B------:R-:W-:Y:S01]  /*82e0*/  BAR.SYNC.DEFER_BLOCKING 0x1, 0x100 ;  /* 0x0044000000007b1d */ /* 0x000fe20000010000 */
[----:B------:R-:W-:Y:S02]  /*82f0*/  UIMAD UR5, UR11, UR8, URZ ;  /* 0x000000080b0572a4 */ /* 0x000fe4000f8e023f */
[----:B------:R-:W-:Y:S02]  /*8300*/  UIMAD.WIDE.U32 UR6, UR10, UR8, URZ ;  /* 0x000000080a0672a5 */ /* 0x000fe4000f8e003f */
[----:B------:R-:W-:-:S03]  /*8310*/  UIMAD UR5, UR10, UR9, UR5 ;  /* 0x000000090a0572a4 */ /* 0x000fc6000f8e0205 */
[----:B------:R-:W-:Y:S01]  /*8320*/  ULDC.64 UR8, c[0x0][0xaf0] ;  /* 0x0002bc0000087ab9 */ /* 0x000fe20000000a00 */
[----:B-1----:R1:W-:Y:S04]  /*8330*/  @!P1 ST.E desc[UR60][R52.64], R95 ;  /* 0x0000005f34009985 */ /* 0x0023e8000c10193c */
[----:B--2---:R2:W-:Y:S04]  /*8340*/  @!P0 ST.E desc[UR60][R54.64], R94 ;  /* 0x0000005e36008985 */ /* 0x0045e8000c10193c */
[----:B0-----:R3:W5:Y:S01]  /*8350*/  LD.E.128 R28, desc[UR60][R4.64] ;  /* 0x0000003c041c7980 */ /* 0x001762000c101d00 */
[----:B-1----:R-:W-:Y:S01]  /*8360*/  IMAD R52, R18, 0x20, R22 ;  /* 0x0000002012347824 */ /* 0x002fe200078e0216 */
[----:B------:R-:W-:-:S02]  /*8370*/  UIADD3 UR7, UR7, UR5, URZ ;  /* 0x0000000507077290 */ /* 0x000fc4000fffe03f */
[----:B------:R0:W5:Y:S01]  /*8380*/  LD.E.128 R32, desc[UR60][R6.64] ;  /* 0x0000003c06207980 */ /* 0x000162000c101d00 */
[----:B--2---:R-:W1:Y:S01]  /*8390*/  LDC.64 R54, c[0x0][0xae0] ;  /* 0x0002b800ff367b82 */ /* 0x004e620000000a00 */
[----:B------:R-:W-:Y:S02]  /*83a0*/  IMAD R52, R3, 0x80, R52 ;  /* 0x0000008003347824 */ /* 0x000fe400078e0234 */
[----:B------:R-:W5:Y:S02]  /*83b0*/  LD.E.128 R88, desc[UR60][R88.64] ;  /* 0x0000003c58587980 */ /* 0x000f64000c101d00 */
[----:B---3--:R-:W-:Y:S01]  /*83c0*/  @P2 IMAD.HI.U32 R5, R52, R57, RZ ;  /* 0x0000003934052227 */ /* 0x008fe200078e00ff */
[----:B------:R-:W-:Y:S01]  /*83d0*/  MOV R4, R52 ;  /* 0x0000003400047202 */ /* 0x000fe20000000f00 */
[----:B------:R-:W-:Y:S01]  /*83e0*/  UIMAD UR5, UR12, UR8, URZ ;  /* 0x000000080c0572a4 */ /* 0x000fe2000f8e023f */
[----:B------:R-:W5:Y:S02]  /*83f0*/  LD.E.128 R40, desc[UR60][R20.64] ;  /* 0x0000003c14287980 */ /* 0x000f64000c101d00 */
[----:B----4-:R-:W-:Y:S01]  /*8400*/  @P2 SHF.R.U32.HI R4, RZ, R56, R5 ;  /* 0x00000038ff042219 */ /* 0x010fe20000011605 */
[----:B------:R-:W-:Y:S01]  /*8410*/  UIMAD UR5, UR38, UR9, UR5 ;  /* 0x00000009260572a4 */ /* 0x000fe2000f8e0205 */
[----:B------:R-:W5:Y:S01]  /*8420*/  LD.E.128 R36, desc[UR60][R14.64] ;  /* 0x0000003c0e247980 */ /* 0x000f62000c101d00 */
[----:B------:R-:W-:Y:S01]  /*8430*/  UIMAD.WIDE.U32 UR6, UR38, UR8, UR6 ;  /* 0x00000008260672a5 */ /* 0x000fe2000f8e0006 */
[--C-:B------:R-:W-:Y:S01]  /*8440*/  SHF.R.S32.HI R5, RZ, 0x1f, R4.reuse ;  /* 0x0000001fff057819 */ /* 0x100fe20000011404 */
[----:B0-----:R-:W-:Y:S01]  /*8450*/  IMAD.MOV R7, RZ, RZ, -R4 ;  /* 0x000000ffff077224 */ /* 0x001fe200078e0a04 */
[----:B------:R-:W5:Y:S01]  /*8460*/  LD.E.128 R24, desc[UR60][R12.64] ;  /* 0x0000003c0c187980 */ /* 0x000f62000c101d00 */
[----:B------:R-:W-:-:S02]  /*8470*/  UIADD3 UR7, UR7, UR5, URZ ;  /* 0x0000000507077290 */ /* 0x000fc4000fffe03f */
[----:B------:R-:W-:Y:S01]  /*8480*/  IMAD R7, R0, R7, R52 ;  /* 0x0000000700077224 */ /* 0x000fe200078e0234 */
[----:B------:R-:W5:Y:S01]  /*8490*/  LD.E.128 R44, desc[UR60][R10.64] ;  /* 0x0000003c0a2c7980 */ /* 0x000f62000c101d00 */
[----:B-1----:R-:W-:-:S03]  /*84a0*/  IMAD R5, R5, R54, RZ ;  /* 0x0000003605057224 */ /* 0x002fc600078e02ff */
[----:B------:R0:W5:Y:S01]  /*84b0*/  LD.E.128 R48, desc[UR60][R8.64] ;  /* 0x0000003c08307980 */ /* 0x000162000c101d00 */
[----:B------:R-:W-:Y:S01]  /*84c0*/  SHF.R.S32.HI R0, RZ, 0x1f, R7 ;  /* 0x0000001fff007819 */ /* 0x000fe20000011407 */
[----:B------:R-:W-:Y:S01]  /*84d0*/  @!PT LDS RZ, [RZ] ;  /* 0x00000000fffff984 */ /* 0x000fe20000000800 */
[----:B------:R-:W-:Y:S01]  /*84e0*/  @!PT LDS RZ, [RZ] ;  /* 0x00000000fffff984 */ /* 0x000fe20000000800 */
[----:B------:R-:W-:Y:S01]  /*84f0*/  @!PT LDS RZ, [RZ] ;  /* 0x00000000fffff984 */ /* 0x000fe20000000800 */
[----:B------:R-:W-:Y:S01]  /*8500*/  @!PT LDS RZ, [RZ] ;  /* 0x00000000fffff984 */ /* 0x000fe20000000800 */
[----:B------:R1:W-:Y:S06]  /*8510*/  MEMBAR.ALL.CTA ;  /* 0x0000000000007992 */ /* 0x0003ec0000008000 */
[----:B-1----:R-:W1:Y:S01]  /*8520*/  FENCE.VIEW.ASYNC.S ;  /* 0x00000000000073c6 */ /* 0x002e620000000000 */
[C---:B0-----:R-:W-:Y:S02]  /*8530*/  IMAD R9, R4.reuse, R55, R5 ;  /* 0x0000003704097224 */ /* 0x041fe400078e0205 */
[----:B------:R-:W-:Y:S01]  /*8540*/  IMAD.WIDE.U32 R4, R4, R54, UR6 ;  /* 0x0000000604047e25 */ /* 0x000fe2000f8e0036 */
[----:B------:R-:W-:-:S03]  /*8550*/  ULDC.64 UR6, c[0x0][0xad8] ;  /* 0x0002b60000067ab9 */ /* 0x000fc60000000a00 */
[----:B------:R-:W-:Y:S02]  /*8560*/  IMAD.IADD R5, R5, 0x1, R9 ;  /* 0x0000000105057824 */ /* 0x000fe400078e0209 */
[----:B------:R-:W-:Y:S02]  /*8570*/  IMAD R0, R0, UR6, RZ ;  /* 0x0000000600007c24 */ /* 0x000fe4000f8e02ff */
[----:B------:R-:W-:Y:S02]  /*8580*/  IMAD R11, R3, 0x80, R22 ;  /* 0x00000080030b7824 */ /* 0x000fe400078e0216 */
[C---:B------:R-:W-:Y:S02]  /*8590*/  IMAD R9, R7.reuse, UR7, R0 ;  /* 0x0000000707097c24 */ /* 0x040fe4000f8e0200 */
[----:B------:R-:W-:Y:S01]  /*85a0*/  IMAD.WIDE.U32 R4, R7, UR6, R4 ;  /* 0x0000000607047c25 */ /* 0x000fe2000f8e0004 */
[CC--:B------:R-:W-:Y:S01]  /*85b0*/  ISETP.GE.AND P1, PT, R11.reuse, R92.reuse, PT ;  /* 0x0000005c0b00720c */ /* 0x0c0fe20003f26270 */
[----:B------:R-:W-:Y:S01]  /*85c0*/  ULDC.64 UR6, c[0x0][0xa80] ;  /* 0x0002a00000067ab9 */ /* 0x000fe20000000a00 */
[----:B------:R-:W-:Y:S01]  /*85d0*/  UPRMT UR4, URZ, 0x654, UR4 ;  /* 0x000006543f047896 */ /* 0x000fe20008000004 */
[----:B------:R-:W-:Y:S01]  /*85e0*/  VIADD R3, R11, 0x20 ;  /* 0x000000200b037836 */ /* 0x000fe20000000000 */
[----:B------:R-:W-:Y:S01]  /*85f0*/  IADD3 R5, R5, R9, RZ ;  /* 0x0000000905057210 */ /* 0x000fe20007ffe0ff */
[----:B------:R-:W-:Y:S01]  /*8600*/  UISETP.NE.AND UP0, UPT, UR36, 0x2, UPT ;  /* 0x000000022400788c */ /* 0x000fe2000bf05270 */
[C---:B------:R-:W-:Y:S01]  /*8610*/  LEA R0, P2, R4.reuse, UR6, 0x1 ;  /* 0x0000000604007c11 */ /* 0x040fe2000f8408ff */
[----:B------:R-:W-:Y:S01]  /*8620*/  ULDC UR5, c[0x0][0xc] ;  /* 0x0000030000057ab9 */ /* 0x000fe20000000800 */
[-C--:B------:R-:W-:Y:S01]  /*8630*/  ISETP.GE.AND P3, PT, R3, R92.reuse, PT ;  /* 0x0000005c0300720c */ /* 0x080fe20003f66270 */
[----:B------:R-:W-:Y:S01]  /*8640*/  USEL UR6, URZ, 0x1, UP0 ;  /* 0x000000013f067887 */ /* 0x000fe20008000000 */
[----:B------:R-:W-:Y:S01]  /*8650*/  LEA.HI.X R10, R4, UR7, R5, 0x1, P2 ;  /* 0x00000007040a7c11 */ /* 0x000fe200090f0c05 */
[----:B------:R-:W-:Y:S01]  /*8660*/  VIADD R3, R11, 0x40 ;  /* 0x000000400b037836 */ /* 0x000fe20000000000 */
[----:B------:R-:W-:Y:S01]  /*8670*/  UIADD3 UR39, UR5, UR39, URZ ;  /* 0x0000002705277290 */ /* 0x000fe2000fffe03f */
[----:B-1----:R0:W1:Y:S01]  /*8680*/  SHFL.IDX PT, R8, R0, RZ, 0x181f ;  /* 0x00181fff00087589 */ /* 0x00206200000e0000 */
[----:B------:R-:W-:Y:S01]  /*8690*/  ULOP3.LUT UR37, UR37, UR6, URZ, 0x3c, !UPT ;  /* 0x0000000625257292 */ /* 0x000fe2000f8e3c3f */
[----:B------:R-:W-:Y:S01]  /*86a0*/  SYNCS.ARRIVE.TRANS64.RED.A1T0 RZ, [UR4], RZ ;  /* 0x000000ffffff79a7 */ /* 0x000fe20008100404 */
[----:B------:R-:W-:Y:S01]  /*86b0*/  USEL UR36, UR36, URZ, UP0 ;  /* 0x0000003f24247287 */ /* 0x000fe20008000000 */
[----:B------:R0:W2:Y:S01]  /*86c0*/  SHFL.IDX PT, R9, R10, RZ, 0x181f ;  /* 0x00181fff0a097589 */ /* 0x0000a200000e0000 */
[----:B------:R-:W-:Y:S01]  /*86d0*/  BSSY B0, `(.L_x_29) ;  /* 0x000000b000007945 */ /* 0x000fe20003800000 */
[----:B------:R-:W-:-:S03]  /*86e0*/  ISETP.GE.AND P0, PT, R3, R92, PT ;  /* 0x0000005c0300720c */ /* 0x000fc60003f06270 */
[----:B------:R-:W-:Y:S10]  /*86f0*/  @P1 BRA `(.L_x_30) ;  /* 0x0000000000201947 */ /* 0x000ff40003800000 */
[----:B------:R-:W-:Y:S02]  /*8700*/  ULDC UR4, c[0x0][0xac8] ;  /* 0x0002b20000047ab9 */ /* 0x000fe40000000800 */
[----:B------:R-:W-:Y:S02]  /*8710*/  ISETP.GE.AND P2, PT, R17, UR4, PT ;  /* 0x0000000411007c0c */ /* 0x000fe4000bf46270 */
[----:B------:R-:W-:-:S11]  /*8720*/  ISETP.GE.AND P1, PT, R16, UR4, PT ;  /* 0x0000000410007c0c */ /* 0x000fd6000bf26270 */
[C---:B-1----:R-:W-:Y:S02]  /*8730*/  @!P2 LEA R6, P4, R17.reuse, R8, 0x1 ;  /* 0x000000081106a211 */ /* 0x042fe400078808ff */
[----:B--2---:R-:W-:Y:S02]  /*8740*/  @!P1 IMAD.WIDE R4, R16, 0x2, R8 ;  /* 0x0000000210049825 */ /* 0x004fe400078e0208 */
[----:B------:R-:W-:-:S03]  /*8750*/  @!P2 LEA.HI.X R7, R17, R9, R190, 0x1, P4 ;  /* 0x000000091107a211 */ /* 0x000fc600020f0cbe */
[----:B-----5:R3:W-:Y:S04]  /*8760*/  @!P1 ST.E.128 desc[UR60][R4.64], R88 ;  /* 0x0000005804009985 */ /* 0x0207e8000c101d3c */
[----:B------:R3:W-:Y:S02]  /*8770*/  @!P2 ST.E.128 desc[UR60][R6.64], R44 ;  /* 0x0000002c0600a985 */ /* 0x0007e4000c101d3c */
.L_x_30:
[----:B------:R-:W-:Y:S05]  /*8780*/  BSYNC B0 ;  /* 0x0000000000007941 */ /* 0x000fea0003800000 */
.L_x_29:
[----:B--2---:R2:W4:Y:S01]  /*8790*/  SHFL.IDX PT, R9, R10, 0x1, 0x181f ;  /* 0x00381f000a097f89 */ /* 0x00452200000e0000 */
[----:B------:R-:W-:Y:S03]  /*87a0*/  BSSY B0, `(.L_x_31) ;  /* 0x000000b000007945 */ /* 0x000fe60003800000 */
[----:B-1----:R2:W1:Y:S01]  /*87b0*/  SHFL.IDX PT, R8, R0, 0x1, 0x181f ;  /* 0x00381f0000087f89 */ /* 0x00246200000e0000 */
[----:B------:R-:W-:Y:S05]  /*87c0*/  @P3 BRA `(.L_x_32) ;  /* 0x0000000000203947 */ /* 0x000fea0003800000 */
[----:B------:R-:W-:Y:S02]  /*87d0*/  ULDC UR4, c[0x0][0xac8] ;  /* 0x0002b20000047ab9 */ /* 0x000fe40000000800 */
[----:B------:R-:W-:Y:S02]  /*87e0*/  ISETP.GE.AND P3, PT, R17, UR4, PT ;  /* 0x0000000411007c0c */ /* 0x000fe4000bf66270 */
[----:B------:R-:W-:-:S11]  /*87f0*/  ISETP.GE.AND P2, PT, R16, UR4, PT ;  /* 0x0000000410007c0c */ /* 0x000fd6000bf46270 */
[C---:B-1-3--:R-:W-:Y:S02]  /*8800*/  @!P3 LEA R6, P1, R17.reuse, R8, 0x1 ;  /* 0x000000081106b211 */ /* 0x04afe400078208ff */
[----:B----4-:R-:W-:Y:S02]  /*8810*/  @!P2 IMAD.WIDE R4, R16, 0x2, R8 ;  /* 0x000000021004a825 */ /* 0x010fe400078e0208 */
[----:B------:R-:W-:-:S03]  /*8820*/  @!P3 LEA.HI.X R7, R17, R9, R190, 0x1, P1 ;  /* 0x000000091107b211 */ /* 0x000fc600008f0cbe */
[----:B-----5:R1:W-:Y:S04]  /*8830*/  @!P2 ST.E.128 desc[UR60][R4.64], R40 ;  /* 0x000000280400a985 */ /* 0x0203e8000c101d3c */
[----:B------:R1:W-:Y:S02]  /*8840*/  @!P3 ST.E.128 desc[UR60][R6.64], R48 ;  /* 0x000000300600b985 */ /* 0x0003e4000c101d3c */
.L_x_32:
[----:B------:R-:W-:Y:S05]  /*8850*/  BSYNC B0 ;  /* 0x0000000000007941 */ /* 0x000fea0003800000 */
.L_x_31:
[----:B----4-:R4:W0:Y:S01]  /*8860*/  SHFL.IDX PT, R9, R10, 0x2, 0x181f ;  /* 0x00581f000a097f89 */ /* 0x01082200000e0000 */
[----:B------:R-:W-:Y:S03]  /*8870*/  BSSY B0, `(.L_x_33) ;  /* 0x000000b000007945 */ /* 0x000fe60003800000 */
[----:B-1----:R4:W1:Y:S01]  /*8880*/  SHFL.IDX PT, R8, R0, 0x2, 0x181f ;  /* 0x00581f0000087f89 */ /* 0x00286200000e0000 */
[----:B------:R-:W-:Y:S05]  /*8890*/  @P0 BRA `(.L_x_34) ;  /* 0x0000000000200947 */ /* 0x000fea0003800000 */
[----:B------:R-:W-:Y:S02]  /*88a0*/  ULDC UR4, c[0x0][0xac8] ;  /* 0x0002b20000047ab9 */ /* 0x000fe40000000800 */
[----:B------:R-:W-:Y:S02]  /*88b0*/  ISETP.GE.AND P2, PT, R17, UR4, PT ;  /* 0x0000000411007c0c */ /* 0x000fe4000bf46270 */
[----:B------:R-:W-:-:S11]  /*88c0*/  ISETP.GE.AND P1, PT, R16, UR4, PT ;  /* 0x0000000410007c0c */ /* 0x000fd6000bf26270 */
[C---:B-1-3--:R-:W-:Y:S02]  /*88d0*/  @!P2 LEA R6, P0, R17.reuse, R8, 0x1 ;  /* 0x000000081106a211 */ /* 0x04afe400078008ff */
[----:B0-----:R-:W-:Y:S02]  /*88e0*/  @!P1 IMAD.WIDE R4, R16, 0x2, R8 ;  /* 0x0000000210049825 */ /* 0x001fe400078e0208 */
[----:B------:R-:W-:-:S03]  /*88f0*/  @!P2 LEA.HI.X R7, R17, R9, R190, 0x1, P0 ;  /* 0x000000091107a211 */ /* 0x000fc600000f0cbe */
[----:B-----5:R0:W-:Y:S04]  /*8900*/  @!P1 ST.E.128 desc[UR60][R4.64], R36 ;  /* 0x0000002404009985 */ /* 0x0201e8000c101d3c */
[----:B------:R0:W-:Y:S02]  /*8910*/  @!P2 ST.E.128 desc[UR60][R6.64], R32 ;  /* 0x000000200600a985 */ /* 0x0001e4000c101d3c */
.L_x_34:
[----:B------:R-:W-:Y:S05]  /*8920*/  BSYNC B0 ;  /* 0x0000000000007941 */ /* 0x000fea0003800000 */
.L_x_33:
[----:B------:R-:W-:Y:S01]  /*8930*/  VIADD R3, R11, 0x60 ;  /* 0x000000600b037836 */ /* 0x000fe20000000000 */
[----:B0-----:R0:W0:Y:S01]  /*8940*/  SHFL.IDX PT, R9, R10, 0x3, 0x181f ;  /* 0x00781f000a097f89 */ /* 0x00102200000e0000 */
[----:B------:R-:W-:Y:S01]  /*8950*/  BSSY B0, `(.L_x_35) ;  /* 0x000000d000007945 */ /* 0x000fe20003800000 */
[----:B------:R-:W-:Y:S02]  /*8960*/  VIADD R19, R19, 0x1 ;  /* 0x0000000113137836 */ /* 0x000fe40000000000 */
[----:B------:R-:W-:Y:S01]  /*8970*/  ISETP.GE.AND P0, PT, R3, R92, PT ;  /* 0x0000005c0300720c */ /* 0x000fe20003f06270 */
[----:B-1----:R1:W0:-:S12]  /*8980*/  SHFL.IDX PT, R8, R0, 0x3, 0x181f ;  /* 0x00781f0000087f89 */ /* 0x00221800000e0000 */
[----:B-1----:R-:W-:Y:S05]  /*8990*/  @P0 BRA `(.L_x_36) ;  /* 0x0000000000200947 */ /* 0x002fea0003800000 */
[----:B------:R-:W-:Y:S02]  /*89a0*/  ULDC UR4, c[0x0][0xac8] ;  /* 0x0002b20000047ab9 */ /* 0x000fe40000000800 */
[----:B------:R-:W-:Y:S02]  /*89b0*/  ISETP.GE.AND P2, PT, R17, UR4, PT ;  /* 0x0000000411007c0c */ /* 0x000fe4000bf46270 */
[----:B------:R-:W-:-:S11]  /*89c0*/  ISETP.GE.AND P1, PT, R16, UR4, PT ;  /* 0x0000000410007c0c */ /* 0x000fd6000bf26270 */
[C---:B0--3--:R-:W-:Y:S02]  /*89d0*/  @!P2 LEA R6, P0, R17.reuse, R8, 0x1 ;  /* 0x000000081106a211 */ /* 0x049fe400078008ff */
[----:B------:R-:W-:Y:S02]  /*89e0*/  @!P1 IMAD.WIDE R4, R16, 0x2, R8 ;  /* 0x0000000210049825 */ /* 0x000fe400078e0208 */
[----:B------:R-:W-:-:S03]  /*89f0*/  @!P2 LEA.HI.X R7, R17, R9, R190, 0x1, P0 ;  /* 0x000000091107a211 */ /* 0x000fc600000f0cbe */
[----:B-----5:R1:W-:Y:S04]  /*8a00*/  @!P1 ST.E.128 desc[UR60][R4.64], R24 ;  /* 0x0000001804009985 */ /* 0x0203e8000c101d3c */
[----:B------:R1:W-:Y:S02]  /*8a10*/  @!P2 ST.E.128 desc[UR60][R6.64], R28 ;  /* 0x0000001c0600a985 */ /* 0x0003e4000c101d3c */
.L_x_36:
[----:B------:R-:W-:Y:S05]  /*8a20*/  BSYNC B0 ;  /* 0x0000000000007941 */ /* 0x000fea0003800000 */
.L_x_35:
[----:B--2-4-:R-:W2:Y:S02]  /*8a30*/  LDC R0, c[0x0][0xc34] ;  /* 0x00030d00ff007b82 */ /* 0x014ea40000000800 */
[----:B--2---:R-:W-:-:S13]  /*8a40*/  ISETP.LE.AND P0, PT, R0, UR39, PT ;  /* 0x0000002700007c0c */ /* 0x004fda000bf03270 */
[----:B------:R-:W-:Y:S05]  /*8a50*/  @!P0 BRA `(.L_x_37) ;  /* 0xffffff8000c08947 */ /* 0x000fea000383ffff */
[----:B------:R-:W-:Y:S05]  /*8a60*/  EXIT ;  /* 0x000000000000794d */ /* 0x000fea0003800000 */
.L_x_7:
[----:B------:R-:W-:-:S08]  /*8a70*/  NOP ;  /* 0x0000000000007918 */ /* 0x000fd00000000000 */
[----:B0-----:R-:W0:-:S00]  /*8a80*/  USETMAXREG.DEALLOC.CTAPOOL 0x18 ;  /* 0x00000018000079c8 */ /* 0x001e0000080e0500 */
[----:B------:R-:W1:Y:S01]  /*8a90*/  S2UR UR5, SR_CTAID.X ;  /* 0x00000000000579c3 */ /* 0x000e620000002500 */
[----:B0-----:R-:W-:Y:S02]  /*8aa0*/  IMAD.MOV.U32 R2, RZ, RZ, 0x1 ;  /* 0x00000001ff027424 */ /* 0x001fe400078e00ff */
[----:B------:R-:W-:-:S05]  /*8ab0*/  IMAD.MOV.U32 R18, RZ, RZ, RZ ;  /* 0x000000ffff127224 */ /* 0x000fca00078e00ff */
[----:B------:R-:W1:Y:S02]  /*8ac0*/  LDC R3, c[0x0][0xc34] ;  /* 0x00030d00ff037b82 */ /* 0x000e640000000800 */
[----:B-1----:R-:W-:Y:S01]  /*8ad0*/  ISETP.LE.AND P0, PT, R3, UR5, PT ;  /* 0x0000000503007c0c */ /* 0x002fe2000bf03270 */
[----:B------:R-:W-:-:S05]  /*8ae0*/  IMAD.MOV.U32 R3, RZ, RZ, 0x1 ;  /* 0x00000001ff037424 */ /* 0x000fca00078e00ff */
[----:B------:R0:W-:Y:S07]  /*8af0*/  STL [R1], R3 ;  /* 0x0000000301007387 */ /* 0x0001ee0000100800 */
[----:B------:R-:W-:Y:S05]  /*8b00*/  @P0 BRA `(.L_x_38) ;  /* 0x0000003c00ac0947 */ /* 0x000fea0003800000 */
[----:B------:R-:W1:Y:S01]  /*8b10*/  S2UR UR4, SR_CgaCtaId ;  /* 0x00000000000479c3 */ /* 0x000e620000008800 */
[C---:B------:R-:W-:Y:S01]  /*8b20*/  SHF.L.U32 R2, R0.reuse, 0x3, RZ ;  /* 0x0000000300027819 */ /* 0x040fe200000006ff */
[----:B------:R-:W-:Y:S01]  /*8b30*/  UMOV UR36, 0x400 ;  /* 0x0000040000247882 */ /* 0x000fe20000000000 */
[----:B------:R-:W-:Y:S01]  /*8b40*/  LOP3.LUT R5, R0, 0x7f, RZ, 0xc0, !PT ;  /* 0x0000007f00057812 */ /* 0x000fe200078ec0ff */
[----:B------:R-:W-:Y:S01]  /*8b50*/  IMAD.MOV.U32 R18, RZ, RZ, RZ ;  /* 0x000000ffff127224 */ /* 0x000fe200078e00ff */
[C---:B0-----:R-:W-:Y:S01]  /*8b60*/  LOP3.LUT R3, R2.reuse, 0x1f8, RZ, 0xc0, !PT ;  /* 0x000001f802037812 */ /* 0x041fe200078ec0ff */
[----:B------:R-:W-:Y:S01]  /*8b70*/  ULDC.64 UR38, c[0x0][0x198] ;  /* 0x0000660000267ab9 */ /* 0x000fe20000000a00 */
[----:B------:R-:W-:Y:S01]  /*8b80*/  LOP3.LUT R2, R2, 0x38, RZ, 0xc0, !PT ;  /* 0x0000003802027812 */ /* 0x000fe200078ec0ff */
[----:B------:R-:W-:Y:S01]  /*8b90*/  ULDC UR37, c[0x0][0xc] ;  /* 0x0000030000257ab9 */ /* 0x000fe20000000800 */
[----:B------:R-:W-:Y:S01]  /*8ba0*/  LOP3.LUT R4, R3, 0x38, R0, 0x78, !PT ;  /* 0x0000003803047812 */ /* 0x000fe200078e7800 */
[----:B------:R-:W-:Y:S01]  /*8bb0*/  IMAD.SHL.U32 R3, R5, 0x8, RZ ;  /* 0x0000000805037824 */ /* 0x000fe200078e00ff */
[----:B------:R-:W-:-:S04]  /*8bc0*/  SHF.R.U32.HI R5, RZ, 0x3, R5 ;  /* 0x00000003ff057819 */ /* 0x000fc80000011605 */
[----:B------:R-:W-:Y:S01]  /*8bd0*/  LOP3.LUT R4, R4, 0x200, R3, 0xf8, !PT ;  /* 0x0000020004047812 */ /* 0x000fe200078ef803 */
[----:B------:R-:W-:-:S05]  /*8be0*/  IMAD.SHL.U32 R3, R0, 0x10, RZ ;  /* 0x0000001000037824 */ /* 0x000fca00078e00ff */
[----:B------:R-:W-:Y:S01]  /*8bf0*/  LOP3.LUT R0, R5, 0x70, R3, 0xf8, !PT ;  /* 0x0000007005007812 */ /* 0x000fe200078ef803 */
[----:B------:R-:W-:Y:S01]  /*8c00*/  IMAD.U32 R3, RZ, RZ, UR5 ;  /* 0x00000005ff037e24 */ /* 0x000fe2000f8e00ff */
[----:B-1----:R-:W-:Y:S01]  /*8c10*/  ULEA UR36, UR4, UR36, 0x18 ;  /* 0x0000002404247291 */ /* 0x002fe2000f8ec03f */
[----:B------:R-:W-:-:S05]  /*8c20*/  IMAD.MOV.U32 R0, RZ, RZ, 0x1 ;  /* 0x00000001ff007424 */ /* 0x000fca00078e00ff */
[----:B------:R-:W-:-:S05]  /*8c30*/  LEA R4, R4, UR36, 0x1 ;  /* 0x0000002404047c11 */ /* 0x000fca000f8e08ff */
[----:B------:R-:W-:Y:S04]  /*8c40*/  STL [R1+0x14], R4 ;  /* 0x0000140401007387 */ /* 0x000fe80000100800 */
[----:B------:R0:W-:Y:S04]  /*8c50*/  STL [R1+0x28], R3 ;  /* 0x0000280301007387 */ /* 0x0001e80000100800 */
[----:B------:R1:W-:Y:S04]  /*8c60*/  STL [R1], R0 ;  /* 0x0000000001007387 */ /* 0x0003e80000100800 */
[----:B------:R2:W-:Y:S01]  /*8c70*/  STL [R1+0x30], RZ ;  /* 0x000030ff01007387 */ /* 0x0005e20000100800 */
[----:B0-----:R-:W-:-:S02]  /*8c80*/  LOP3.LUT R3, R2, 0x40, RZ, 0xfc, !PT ;  /* 0x0000004002037812 */ /* 0x001fc400078efcff */
[----:B-1----:R-:W-:-:S07]  /*8c90*/  LOP3.LUT R0, R2, 0x80, RZ, 0xfc, !PT ;  /* 0x0000008002007812 */ /* 0x002fce00078efcff */
.L_x_114:
[----:B------:R-:W3:Y:S01]  /*8ca0*/  LDL R2, [R1+0x28] ;  /* 0x0000280001027983 */ /* 0x000ee20000100800 */
[----:B0-----:R-:W0:Y:S01]  /*8cb0*/  LDC R0, c[0x0][0xc38] ;  /* 0x00030e00ff007b82 */ /* 0x001e220000000800 */
[----:B------:R-:W-:Y:S05]  /*8cc0*/  YIELD ;  /* 0x0000000000007946 */ /* 0x000fea0003800000 */
[----:B------:R-:W-:Y:S02]  /*8cd0*/  ULDC.64 UR4, c[0x0][0x418] ;  /* 0x0001060000047ab9 */ /* 0x000fe40000000a00 */
[----:B-1----:R-:W1:Y:S01]  /*8ce0*/  LDC R16, c[0x0][0xc44] ;  /* 0x00031100ff107b82 */ /* 0x002e620000000800 */
[----:B------:R-:W-:-:S03]  /*8cf0*/  UISETP.NE.U32.AND UP0, UPT, UR4, URZ, UPT ;  /* 0x0000003f0400728c */ /* 0x000fc6000bf05070 */
[----:B------:R-:W-:Y:S01]  /*8d00*/  ULDC UR4, c[0x0][0x424] ;  /* 0x0001090000047ab9 */ /* 0x000fe20000000800 */
[----:B------:R-:W-:Y:S02]  /*8d10*/  UISETP.NE.AND.EX UP0, UPT, UR5, URZ, UPT, UP0 ;  /* 0x0000003f0500728c */ /* 0x000fe4000bf05300 */
[----:B------:R-:W-:Y:S02]  /*8d20*/  UIADD3 UR5, UR36, 0x1c400, URZ ;  /* 0x0001c40024057890 */ /* 0x000fe4000fffe03f */
[----:B------:R-:W-:Y:S02]  /*8d30*/  USEL UR4, UR4, 0x1, UP0 ;  /* 0x0000000104047887 */ /* 0x000fe40008000000 */
[----:B------:R-:W-:Y:S01]  /*8d40*/  ULOP3.LUT UP0, URZ, UR5, 0x3ff, URZ, 0xc0, !UPT ;  /* 0x000003ff053f7892 */ /* 0x000fe2000f80c03f */
[----:B0-----:R-:W-:-:S13]  /*8d50*/  ISETP.NE.AND P0, PT, R0, 0x1, PT ;  /* 0x000000010000780c */ /* 0x001fda0003f05270 */
[----:B------:R-:W3:Y:S08]  /*8d60*/  @P0 LDC R0, c[0x0][0xc3c] ;  /* 0x00030f00ff000b82 */ /* 0x000ef00000000800 */
[----:B------:R-:W0:Y:S01]  /*8d70*/  @P0 LDC R3, c[0x0][0xc40] ;  /* 0x00031000ff030b82 */ /* 0x000e220000000800 */
[----:B---3--:R-:W-:Y:S01]  /*8d80*/  @P0 IMAD.HI.U32 R0, R2, R0, RZ ;  /* 0x0000000002000227 */ /* 0x008fe200078e00ff */
[----:B------:R-:W-:-:S04]  /*8d90*/  MOV R4, R2 ;  /* 0x0000000200047202 */ /* 0x000fc80000000f00 */
[----:B0-----:R-:W-:Y:S02]  /*8da0*/  @P0 SHF.R.U32.HI R4, RZ, R3, R0 ;  /* 0x00000003ff040219 */ /* 0x001fe40000011600 */
[----:B-1----:R-:W-:Y:S01]  /*8db0*/  ISETP.NE.AND P0, PT, R16, 0x1, PT ;  /* 0x000000011000780c */ /* 0x002fe20003f05270 */
[----:B------:R-:W0:Y:S02]  /*8dc0*/  LDC R0, c[0x0][0x2f0] ;  /* 0x0000bc00ff007b82 */ /* 0x000e240000000800 */
[----:B------:R-:W-:Y:S01]  /*8dd0*/  IMAD.MOV.U32 R19, RZ, RZ, R4 ;  /* 0x000000ffff137224 */ /* 0x000fe200078e0004 */
[----:B------:R1:W-:Y:S09]  /*8de0*/  STL [R1+0x20], R4 ;  /* 0x0000200401007387 */ /* 0x0003f20000100800 */
[----:B------:R-:W3:Y:S02]  /*8df0*/  @P0 LDC.64 R2, c[0x0][0xc48] ;  /* 0x00031200ff020b82 */ /* 0x000ee40000000a00 */
[----:B---3--:R-:W-:-:S05]  /*8e00*/  @P0 IMAD.HI.U32 R2, R4, R2, RZ ;  /* 0x0000000204020227 */ /* 0x008fca00078e00ff */
[----:B------:R-:W-:Y:S01]  /*8e10*/  @P0 SHF.R.U32.HI R19, RZ, R3, R2 ;  /* 0x00000003ff130219 */ /* 0x000fe20000011602 */
[----:B0-----:R-:W-:Y:S01]  /*8e20*/  IMAD R2, R0, UR4, RZ ;  /* 0x0000000400027c24 */ /* 0x001fe2000f8e02ff */
[----:B------:R-:W-:-:S03]  /*8e30*/  PLOP3.LUT P0, PT, PT, PT, UP0, 0x80, 0x0 ;  /* 0x000000000000781c */ /* 0x000fc60003f0f008 */
[----:B------:R-:W-:Y:S01]  /*8e40*/  IMAD.MOV R3, RZ, RZ, -R19 ;  /* 0x000000ffff037224 */ /* 0x000fe200078e0a13 */
[----:B------:R1:W-:Y:S01]  /*8e50*/  STL [R1+0x18], R19 ;  /* 0x0000181301007387 */ /* 0x0003e20000100800 */
[----:B------:R-:W-:Y:S02]  /*8e60*/  VIADD R0, R2, 0x7f ;  /* 0x0000007f02007836 */ /* 0x000fe40000000000 */
[----:B------:R-:W-:Y:S01]  /*8e70*/  IMAD R16, R16, R3, R4 ;  /* 0x0000000310107224 */ /* 0x000fe200078e0204 */
[----:B------:R1:W-:Y:S02]  /*8e80*/  STL [R1+0x2c], R2 ;  /* 0x00002c0201007387 */ /* 0x0003e40000100800 */
[----:B------:R-:W-:-:S04]  /*8e90*/  SHF.R.S32.HI R3, RZ, 0x1f, R0 ;  /* 0x0000001fff037819 */ /* 0x000fc80000011400 */
[----:B------:R-:W-:-:S04]  /*8ea0*/  LEA.HI R3, R3, R0, RZ, 0x7 ;  /* 0x0000000003037211 */ /* 0x000fc800078f38ff */
[----:B------:R-:W-:-:S05]  /*8eb0*/  SHF.R.S32.HI R0, RZ, 0x7, R3 ;  /* 0x00000007ff007819 */ /* 0x000fca0000011403 */
[----:B------:R1:W-:Y:S01]  /*8ec0*/  STL [R1+0x24], R0 ;  /* 0x0000240001007387 */ /* 0x0003e20000100800 */
[----:B--2---:R-:W-:Y:S05]  /*8ed0*/  @!P0 BRA `(.L_x_39) ;  /* 0x0000000000408947 */ /* 0x004fea0003800000 */
[----:B-1----:R-:W-:Y:S01]  /*8ee0*/  MOV R2, 0x0 ;  /* 0x0000000000027802 */ /* 0x002fe20000000f00 */
[----:B------:R-:W-:Y:S01]  /*8ef0*/  ULDC.64 UR6, c[0x4][0x118] ;  /* 0x0100460000067ab9 */ /* 0x000fe20000000a00 */
[----:B------:R-:W-:Y:S01]  /*8f00*/  ULDC.64 UR8, c[0x4][0x120] ;  /* 0x0100480000087ab9 */ /* 0x000fe20000000a00 */
[----:B------:R-:W-:Y:S01]  /*8f10*/  ULDC.64 UR4, c[0x4][0x70] ;  /* 0x01001c0000047ab9 */ /* 0x000fe20000000a00 */
[----:B------:R-:W-:Y:S01]  /*8f20*/  IMAD.U32 R4, RZ, RZ, UR6 ;  /* 0x00000006ff047e24 */ /* 0x000fe2000f8e00ff */
[----:B------:R-:W-:Y:S01]  /*8f30*/  MOV R6, UR8 ;  /* 0x0000000800067c02 */ /* 0x000fe20008000f00 */
[----:B------:R-:W0:Y:S01]  /*8f40*/  LDC.64 R2, c[0x4][R2] ;  /* 0x0100000002027b82 */ /* 0x000e220000000a00 */
[----:B------:R-:W-:Y:S01]  /*8f50*/  IMAD.U32 R5, RZ, RZ, UR7 ;  /* 0x00000007ff057e24 */ /* 0x000fe2000f8e00ff */
[----:B------:R-:W-:Y:S01]  /*8f60*/  MOV R13, RZ ;  /* 0x000000ff000d7202 */ /* 0x000fe20000000f00 */
[----:B------:R-:W-:Y:S02]  /*8f70*/  IMAD.U32 R7, RZ, RZ, UR9 ;  /* 0x00000009ff077e24 */ /* 0x000fe4000f8e00ff */
[----:B------:R-:W-:-:S02]  /*8f80*/  IMAD.U32 R10, RZ, RZ, UR4 ;  /* 0x00000004ff0a7e24 */ /* 0x000fc4000f8e00ff */
[----:B------:R-:W-:Y:S02]  /*8f90*/  IMAD.U32 R11, RZ, RZ, UR5 ;  /* 0x00000005ff0b7e24 */ /* 0x000fe4000f8e00ff */
[----:B------:R-:W-:Y:S02]  /*8fa0*/  IMAD.MOV.U32 R8, RZ, RZ, 0x70 ;  /* 0x00000070ff087424 */ /* 0x000fe400078e00ff */
[----:B------:R-:W-:-:S07]  /*8fb0*/  IMAD.MOV.U32 R12, RZ, RZ, 0x1 ;  /* 0x00000001ff0c7424 */ /* 0x000fce00078e00ff */
[----:B------:R-:W-:-:S07]  /*8fc0*/  LEPC R20, `(.L_x_39) ;  /* 0x000000001014794e */ /* 0x000fce0000000000 */
[----:B0-2---:R-:W-:Y:S05]  /*8fd0*/  CALL.ABS.NOINC R2 ;  /* 0x0000000002007343 */ /* 0x005fea0003c00000 */
.L_x_39:
[----:B------:R-:W-:-:S04]  /*8fe0*/  UIADD3 UR4, UR36, 0x400, URZ ;  /* 0x0000040024047890 */ /* 0x000fc8000fffe03f */
[----:B------:R-:W-:-:S06]  /*8ff0*/  ULOP3.LUT UP0, URZ, UR4, 0x3ff, URZ, 0xc0, !UPT ;  /* 0x000003ff043f7892 */ /* 0x000fcc000f80c03f */
[----:B------:R-:W-:-:S13]  /*9000*/  PLOP3.LUT P0, PT, PT, PT, UP0, 0x80, 0x0 ;  /* 0x000000000000781c */ /* 0x000fda0003f0f008 */
[----:B------:R-:W-:Y:S05]  /*9010*/  @!P0 BRA `(.L_x_40) ;  /* 0x00000000007c8947 */ /* 0x000fea0003800000 */
[----:B------:R-:W-:Y:S01]  /*9020*/  MOV R17, 0x0 ;  /* 0x0000000000117802 */ /* 0x000fe20000000f00 */
[----:B------:R-:W-:Y:S01]  /*9030*/  ULDC.64 UR6, c[0x4][0x118] ;  /* 0x0100460000067ab9 */ /* 0x000fe20000000a00 */
[----:B------:R-:W-:Y:S01]  /*9040*/  ULDC.64 UR8, c[0x4][0x120] ;  /* 0x0100480000087ab9 */ /* 0x000fe20000000a00 */
[----:B------:R-:W-:Y:S01]  /*9050*/  ULDC.64 UR4, c[0x4][0x78] ;  /* 0x01001e0000047ab9 */ /* 0x000fe20000000a00 */
[----:B-1----:R0:W1:Y:S01]  /*9060*/  LDC.64 R2, c[0x4][R17] ;  /* 0x0100000011027b82 */ /* 0x0020620000000a00 */
[----:B------:R-:W-:Y:S01]  /*9070*/  IMAD.U32 R4, RZ, RZ, UR6 ;  /* 0x00000006ff047e24 */ /* 0x000fe2000f8e00ff */
[----:B------:R-:W-:Y:S01]  /*9080*/  MOV R11, UR5 ;  /* 0x00000005000b7c02 */ /* 0x000fe20008000f00 */
[----:B------:R-:W-:Y:S02]  /*9090*/  IMAD.U32 R5, RZ, RZ, UR7 ;  /* 0x00000007ff057e24 */ /* 0x000fe4000f8e00ff */
[----:B------:R-:W-:Y:S02]  /*90a0*/  IMAD.U32 R6, RZ, RZ, UR8 ;  /* 0x00000008ff067e24 */ /* 0x000fe4000f8e00ff */
[----:B------:R-:W-:-:S02]  /*90b0*/  IMAD.U32 R7, RZ, RZ, UR9 ;  /* 0x00000009ff077e24 */ /* 0x000fc4000f8e00ff */
[----:B------:R-:W-:Y:S02]  /*90c0*/  IMAD.U32 R10, RZ, RZ, UR4 ;  /* 0x00000004ff0a7e24 */ /* 0x000fe4000f8e00ff */
[----:B------:R-:W-:Y:S02]  /*90d0*/  IMAD.MOV.U32 R8, RZ, RZ, 0x70 ;  /* 0x00000070ff087424 */ /* 0x000fe400078e00ff */
[----:B------:R-:W-:Y:S02]  /*90e0*/  IMAD.MOV.U32 R12, RZ, RZ, 0x1 ;  /* 0x00000001ff0c7424 */ /* 0x000fe400078e00ff */
[----:B0-----:R-:W-:-:S07]  /*90f0*/  IMAD.MOV.U32 R13, RZ, RZ, RZ ;  /* 0x000000ffff0d7224 */ /* 0x001fce00078e00ff */
[----:B------:R-:W-:-:S07]  /*9100*/  LEPC R20, `(.L_x_41) ;  /* 0x000000001014794e */ /* 0x000fce0000000000 */
[----:B-12---:R-:W-:Y:S05]  /*9110*/  CALL.ABS.NOINC R2 ;  /* 0x0000000002007343 */ /* 0x006fea0003c00000 */
.L_x_41:
[----:B------:R0:W1:Y:S01]  /*9120*/  LDC.64 R2, c[0x4][R17] ;  /* 0x0100000011027b82 */ /* 0x0000620000000a00 */
[----:B------:R-:W-:Y:S01]  /*9130*/  ULDC.64 UR6, c[0x4][0x118] ;  /* 0x0100460000067ab9 */ /* 0x000fe20000000a00 */
[----:B------:R-:W-:Y:S01]  /*9140*/  ULDC.64 UR8, c[0x4][0x120] ;  /* 0x0100480000087ab9 */ /* 0x000fe20000000a00 */
[----:B------:R-:W-:Y:S01]  /*9150*/  ULDC.64 UR4, c[0x4][0x80] ;  /* 0x0100200000047ab9 */ /* 0x000fe20000000a00 */
[----:B------:R-:W-:Y:S01]  /*9160*/  IMAD.U32 R4, RZ, RZ, UR6 ;  /* 0x00000006ff047e24 */ /* 0x000fe2000f8e00ff */
[----:B------:R-:W-:Y:S01]  /*9170*/  MOV R6, UR8 ;  /* 0x0000000800067c02 */ /* 0x000fe20008000f00 */
[----:B------:R-:W-:Y:S01]  /*9180*/  IMAD.U32 R5, RZ, RZ, UR7 ;  /* 0x00000007ff057e24 */ /* 0x000fe2000f8e00ff */
[----:B------:R-:W-:Y:S01]  /*9190*/  MOV R13, RZ ;  /* 0x000000ff000d7202 */ /* 0x000fe20000000f00 */
[----:B------:R-:W-:Y:S02]  /*91a0*/  IMAD.U32 R7, RZ, RZ, UR9 ;  /* 0x00000009ff077e24 */ /* 0x000fe4000f8e00ff */
[----:B------:R-:W-:-:S02]  /*91b0*/  IMAD.U32 R10, RZ, RZ, UR4 ;  /* 0x00000004ff0a7e24 */ /* 0x000fc4000f8e00ff */
[----:B------:R-:W-:Y:S02]  /*91c0*/  IMAD.U32 R11, RZ, RZ, UR5 ;  /* 0x00000005ff0b7e24 */ /* 0x000fe4000f8e00ff */
[----:B------:R-:W-:Y:S02]  /*91d0*/  IMAD.MOV.U32 R8, RZ, RZ, 0x70 ;  /* 0x00000070ff087424 */ /* 0x000fe400078e00ff */
[----:B0-----:R-:W-:-:S07]  /*91e0*/  IMAD.MOV.U32 R12, RZ, RZ, 0x1 ;  /* 0x00000001ff0c7424 */ /* 0x001fce00078e00ff */
[----:B------:R-:W-:-:S07]  /*91f0*/  LEPC R20, `(.L_x_40) ;  /* 0x000000001014794e */ /* 0x000fce0000000000 */
[----:B-1----:R-:W-:Y:S05]  /*9200*/  CALL.ABS.NOINC R2 ;  /* 0x0000000002007343 */ /* 0x002fea0003c00000 */
.L_x_40:
[----:B------:R-:W-:Y:S01]  /*9210*/  ULDC.64 UR4, c[0x0][0x9f8] ;  /* 0x00027e0000047ab9 */ /* 0x000fe20000000a00 */
[----:B------:R-:W3:Y:S01]  /*9220*/  LDL R17, [R1+0x24] ;  /* 0x0000240001117983 */ /* 0x000ee20000100800 */
[----:B------:R-:W-:-:S04]  /*9230*/  ISETP.NE.U32.AND P0, PT, RZ, UR4, PT ;  /* 0x00000004ff007c0c */ /* 0x000fc8000bf05070 */
[----:B------:R-:W-:-:S13]  /*9240*/  ISETP.NE.AND.EX P0, PT, RZ, UR5, PT, P0 ;  /* 0x00000005ff007c0c */ /* 0x000fda000bf05300 */
[----:B-1----:R-:W0:Y:S02]  /*9250*/  @P0 LDC.64 R2, c[0x0][0x9f8] ;  /* 0x00027e00ff020b82 */ /* 0x002e240000000a00 */
[----:B0-----:R-:W-:-:S05]  /*9260*/  @P0 IMAD.WIDE R2, R19, 0x4, R2 ;  /* 0x0000000413020825 */ /* 0x001fca00078e0202 */
[----:B------:R0:W4:Y:S01]  /*9270*/  @P0 LDG.E R19, desc[UR60][R2.64] ;  /* 0x0000003c02130981 */ /* 0x000122000c1e1900 */
[----:B------:R-:W-:Y:S01]  /*9280*/  UMOV UR4, 0xffffffff ;  /* 0xffffffff00047882 */ /* 0x000fe20000000000 */
[----:B0-----:R-:W0:Y:S02]  /*9290*/  LDC.64 R2, c[0x0][0x418] ;  /* 0x00010600ff027b82 */ /* 0x001e240000000a00 */
[----:B0-----:R-:W-:-:S04]  /*92a0*/  ISETP.NE.U32.AND P0, PT, R2, RZ, PT ;  /* 0x000000ff0200720c */ /* 0x001fc80003f05070 */
[----:B------:R-:W-:-:S04]  /*92b0*/  ISETP.NE.AND.EX P1, PT, R3, RZ, PT, P0 ;  /* 0x000000ff0300720c */ /* 0x000fc80003f25300 */
[----:B------:R-:W-:Y:S01]  /*92c0*/  P2R R0, PR, RZ, 0x2 ;  /* 0x00000002ff007803 */ /* 0x000fe20000000000 */
[----:B---3--:R-:W-:-:S05]  /*92d0*/  VIADD R8, R17, 0xffffffff ;  /* 0xffffffff11087836 */ /* 0x008fca0000000000 */
[----:B------:R0:W-:Y:S04]  /*92e0*/  STL [R1+0x1c], R8 ;  /* 0x00001c0801007387 */ /* 0x0001e80000100800 */
[----:B------:R0:W-:Y:S01]  /*92f0*/  STL [R1+0x10], R0 ;  /* 0x0000100001007387 */ /* 0x0001e20000100800 */
[----:B----4-:R-:W-:Y:S02]  /*9300*/  SHF.R.S32.HI R7, RZ, 0x1f, R19 ;  /* 0x0000001fff077819 */ /* 0x010fe40000011413 */
[----:B------:R-:W-:-:S03]  /*9310*/  SEL R17, R19, RZ, !P1 ;  /* 0x000000ff13117207 */ /* 0x000fc60004800000 */
[----:B------:R0:W-:Y:S01]  /*9320*/  STL [R1+0x8], R7 ;  /* 0x0000080701007387 */ /* 0x0001e20000100800 */
[----:B------:R-:W-:Y:S05]  /*9330*/  BRA.DIV UR4, `(.L_x_42) ;  /* 0x0000003a04ec7947 */ /* 0x000fea000b800000 */
[----:B0-----:R-:W0:Y:S02]  /*9340*/  S2R R0, SR_TID.X ;  /* 0x0000000000007919 */ /* 0x001e240000002100 */
[----:B0-----:R-:W-:-:S04]  /*9350*/  SHF.R.U32.HI R0, RZ, 0x5, R0 ;  /* 0x00000005ff007819 */ /* 0x001fc80000011600 */
[----:B------:R-:W-:-:S05]  /*9360*/  LOP3.LUT R0, R0, 0x3, RZ, 0xc0, !PT ;  /* 0x0000000300007812 */ /* 0x000fca00078ec0ff */
[----:B------:R0:W1:Y:S02]  /*9370*/  SHFL.IDX PT, R14, R0, RZ, 0x1f ;  /* 0x00001fff000e7589 */ /* 0x00006400000e0000 */
.L_x_130:
[----:B------:R-:W-:Y:S02]  /*9380*/  PLOP3.LUT P2, PT, PT, PT, PT, 0x8, 0x0 ;  /* 0x000000000000781c */ /* 0x000fe40003f4e170 */
[----:B-1----:R-:W-:Y:S02]  /*9390*/  ISETP.NE.AND P0, PT, R14, RZ, PT ;  /* 0x000000ff0e00720c */ /* 0x002fe40003f05270 */
[----:B0-----:R-:W-:-:S05]  /*93a0*/  P2R R0, PR, RZ, 0x4 ;  /* 0x00000004ff007803 */ /* 0x001fca0000000000 */
[----:B------:R0:W-:Y:S06]  /*93b0*/  STL [R1+0xc], R0 ;  /* 0x00000c0001007387 */ /* 0x0001ec0000100800 */
[----:B------:R-:W-:Y:S05]  /*93c0*/  @P0 BRA `(.L_x_43) ;  /* 0x0000000400240947 */ /* 0x000fea0003800000 */
[----:B------:R-:W-:-:S03]  /*93d0*/  UMOV UR4, 0xffffffff ;  /* 0xffffffff00047882 */ /* 0x000fc60000000000 */
[----:B------:R-:W-:Y:S05]  /*93e0*/  BRA.DIV UR4, `(.L_x_44) ;  /* 0x0000003a04f47947 */ /* 0x000fea000b800000 */
[----:B------:R-:W-:-:S13]  /*93f0*/  ELECT P6, URZ, PT ;  /* 0x00000000003f782f */ /* 0x000fda00038c0000 */
.L_x_133:
[----:B------:R-:W-:Y:S05]  /*9400*/  @!P6 BRA `(.L_x_43) ;  /* 0x000000040014e947 */ /* 0x000fea0003800000 */
[----:B------:R1:W-:Y:S01]  /*9410*/  STL [R1+0x4], R8 ;  /* 0x0000040801007387 */ /* 0x0003e20000100800 */
[----:B------:R-:W-:Y:S01]  /*9420*/  IMAD.MOV.U32 R17, RZ, RZ, R19 ;  /* 0x000000ffff117224 */ /* 0x000fe200078e0013 */
[----:B------:R-:W-:Y:S06]  /*9430*/  @!P1 BRA `(.L_x_45) ;  /* 0x00000000004c9947 */ /* 0x000fec0003800000 */
[----:B------:R-:W3:Y:S01]  /*9440*/  LDC R6, c[0x0][0x43c] ;  /* 0x00010f00ff067b82 */ /* 0x000ee20000000800 */
[----:B0-----:R-:W-:Y:S01]  /*9450*/  IMAD.MOV.U32 R0, RZ, RZ, R8 ;  /* 0x000000ffff007224 */ /* 0x001fe200078e0008 */
[----:B------:R-:W-:Y:S01]  /*9460*/  ULDC.64 UR4, c[0x0][0x428] ;  /* 0x00010a0000047ab9 */ /* 0x000fe20000000a00 */
[----:B---3--:R-:W-:-:S13]  /*9470*/  ISETP.NE.AND P0, PT, R6, 0x1, PT ;  /* 0x000000010600780c */ /* 0x008fda0003f05270 */
[----:B------:R-:W0:Y:S02]  /*9480*/  @P0 LDC.64 R4, c[0x0][0x440] ;  /* 0x00011000ff040b82 */ /* 0x000e240000000a00 */
[----:B0-----:R-:W-:-:S05]  /*9490*/  @P0 IMAD.HI.U32 R4, R8, R4, RZ ;  /* 0x0000000408040227 */ /* 0x001fca00078e00ff */
[----:B------:R-:W-:-:S04]  /*94a0*/  @P0 SHF.R.U32.HI R0, RZ, R5, R4 ;  /* 0x00000005ff000219 */ /* 0x000fc80000011604 */
[--C-:B------:R-:W-:Y:S01]  /*94b0*/  SHF.R.S32.HI R5, RZ, 0x1f, R0.reuse ;  /* 0x0000001fff057819 */ /* 0x100fe20000011400 */
[----:B------:R-:W-:-:S04]  /*94c0*/  IMAD.MOV R4, RZ, RZ, -R0 ;  /* 0x000000ffff047224 */ /* 0x000fc800078e0a00 */
[----:B------:R-:W-:Y:S02]  /*94d0*/  IMAD R6, R6, R4, R8 ;  /* 0x0000000406067224 */ /* 0x000fe400078e0208 */
[----:B------:R-:W-:-:S03]  /*94e0*/  IMAD.MOV.U32 R4, RZ, RZ, R0 ;  /* 0x000000ffff047224 */ /* 0x000fc600078e0000 */
[----:B------:R0:W-:Y:S01]  /*94f0*/  STL [R1+0x4], R6 ;  /* 0x0000040601007387 */ /* 0x0001e20000100800 */
[----:B------:R-:W-:-:S03]  /*9500*/  IMAD.WIDE.U32 R4, R19, UR4, R4 ;  /* 0x0000000413047c25 */ /* 0x000fc6000f8e0004 */
[----:B------:R-:W-:Y:S01]  /*9510*/  LEA R2, P0, R4, R2, 0x2 ;  /* 0x0000000204027211 */ /* 0x000fe200078010ff */
[----:B0-----:R-:W-:-:S04]  /*9520*/  IMAD R6, R7, UR4, RZ ;  /* 0x0000000407067c24 */ /* 0x001fc8000f8e02ff */
[----:B------:R-:W-:-:S05]  /*9530*/  IMAD R0, R19, UR5, R6 ;  /* 0x0000000513007c24 */ /* 0x000fca000f8e0206 */
[----:B------:R-:W-:-:S04]  /*9540*/  IADD3 R0, R5, R0, RZ ;  /* 0x0000000005007210 */ /* 0x000fc80007ffe0ff */
[----:B------:R-:W-:-:S05]  /*9550*/  LEA.HI.X R3, R4, R3, R0, 0x2, P0 ;  /* 0x0000000304037211 */ /* 0x000fca00000f1400 */
[----:B------:R3:W5:Y:S02]  /*9560*/  LDG.E R17, desc[UR60][R2.64] ;  /* 0x0000003c02117981 */ /* 0x000764000c1e1900 */
.L_x_45:
[----:B---3--:R-:W3:Y:S01]  /*9570*/  LDL R2, [R1] ;  /* 0x0000000001027983 */ /* 0x008ee20000100800 */
[----:B0-----:R-:W-:Y:S02]  /*9580*/  LEA R0, R18, UR36, 0x3 ;  /* 0x0000002412007c11 */ /* 0x001fe4000f8e18ff */
[----:B---3--:R-:W-:-:S04]  /*9590*/  SHF.L.U32 R2, R2, 0x1f, RZ ;  /* 0x0000001f02027819 */ /* 0x008fc800000006ff */
[----:B------:R-:W0:Y:S02]  /*95a0*/  SYNCS.PHASECHK.TRANS64.TRYWAIT P0, [R0+URZ+0x34840], R2 ;  /* 0x03484002000075a7 */ /* 0x000e24000800017f */
[----:B0-----:R-:W-:Y:S05]  /*95b0*/  @!P0 BRA `(.L_x_46) ;  /* 0x0000003800a08947 */ /* 0x001fea0003800000 */
.L_x_134:
[----:B------:R-:W3:Y:S02]  /*95c0*/  S2R R3, SR_TID.X ;  /* 0x0000000000037919 */ /* 0x000ee40000002100 */
[----:B---3--:R-:W-:-:S04]  /*95d0*/  LOP3.LUT R3, R3, 0x7f, RZ, 0xc0, !PT ;  /* 0x0000007f03037812 */ /* 0x008fc800078ec0ff */
[----:B------:R-:W-:-:S13]  /*95e0*/  ISETP.NE.AND P0, PT, R3, RZ, PT ;  /* 0x000000ff0300720c */ /* 0x000fda0003f05270 */
[----:B------:R-:W-:Y:S05]  /*95f0*/  @P0 BRA `(.L_x_47) ;  /* 0x00000000001c0947 */ /* 0x000fea0003800000 */
[----:B------:R-:W3:Y:S01]  /*9600*/  S2R R3, SR_TID.X ;  /* 0x0000000000037919 */ /* 0x000ee20000002100 */
[----:B0-----:R-:W-:-:S04]  /*9610*/  IMAD.MOV.U32 R2, RZ, RZ, 0xc000 ;  /* 0x0000c000ff027424 */ /* 0x001fc800078e00ff */
[----:B------:R4:W-:Y:S01]  /*9620*/  SYNCS.ARRIVE.TRANS64 RZ, [R0+URZ+0x34830], R2 ;  /* 0x0348300200ff79a7 */ /* 0x0009e2000800003f */
[----:B---3--:R-:W-:-:S04]  /*9630*/  LOP3.LUT R3, R3, 0x1f, RZ, 0xc0, !PT ;  /* 0x0000001f03037812 */ /* 0x008fc800078ec0ff */
[----:B------:R-:W-:-:S13]  /*9640*/  ISETP.NE.AND P0, PT, R3, RZ, PT ;  /* 0x000000ff0300720c */ /* 0x000fda0003f05270 */
[----:B----4-:R-:W-:Y:S05]  /*9650*/  @!P0 BRA `(.L_x_47) ;  /* 0x0000000000048947 */ /* 0x010fea0003800000 */
[----:B------:R-:W-:Y:S01]  /*9660*/  BPT.TRAP 0x1 ;  /* 0x000000040000795c */ /* 0x000fe20000300000 */
.L_x_47:
[----:B0-----:R-:W3:Y:S01]  /*9670*/  LDL R2, [R1+0x4] ;  /* 0x0000040001027983 */ /* 0x001ee20000100800 */
[----:B------:R-:W-:Y:S01]  /*9680*/  R2UR UR8, R18 ;  /* 0x00000000120872ca */ /* 0x000fe200000e0000 */
[----:B------:R-:W-:Y:S01]  /*9690*/  UIADD3 UR4, UP0, UR38, 0x370, URZ ;  /* 0x0000037026047890 */ /* 0x000fe2000ff1e03f */
[----:B------:R-:W-:Y:S01]  /*96a0*/  R2UR UR9, R0 ;  /* 0x00000000000972ca */ /* 0x000fe200000e0000 */
[----:B------:R-:W-:Y:S01]  /*96b0*/  UMOV UR10, URZ ;  /* 0x0000003f000a7c82 */ /* 0x000fe20008000000 */
[----:B------:R-:W-:Y:S01]  /*96c0*/  R2UR UR12, R16 ;  /* 0x00000000100c72ca */ /* 0x000fe200000e0000 */
[----:B------:R-:W-:Y:S01]  /*96d0*/  UIADD3.X UR5, URZ, UR39, URZ, UP0, !UPT ;  /* 0x000000273f057290 */ /* 0x000fe200087fe43f */
[----:B-----5:R-:W-:Y:S01]  /*96e0*/  R2UR UR13, R17 ;  /* 0x00000000110d72ca */ /* 0x020fe200000e0000 */
[----:B------:R-:W-:Y:S01]  /*96f0*/  UMOV UR6, 0x0 ;  /* 0x0000000000067882 */ /* 0x000fe20000000000 */
[----:B------:R-:W-:Y:S01]  /*9700*/  PLOP3.LUT P0, PT, PT, PT, PT, 0x80, 0x0 ;  /* 0x000000000000781c */ /* 0x000fe20003f0f070 */
[----:B------:R-:W-:Y:S01]  /*9710*/  UMOV UR7, 0x14f00000 ;  /* 0x14f0000000077882 */ /* 0x000fe20000000000 */
[----:B------:R-:W-:-:S02]  /*9720*/  UMOV UR16, 0x40 ;  /* 0x0000004000107882 */ /* 0x000fc40000000000 */
[----:B------:R-:W-:Y:S01]  /*9730*/  P2R R0, PR, RZ, 0x1 ;  /* 0x00000001ff007803 */ /* 0x000fe20000000000 */
[----:B------:R-:W-:Y:S02]  /*9740*/  UIMAD UR8, UR8, 0xc000, UR36 ;  /* 0x0000c000080878a4 */ /* 0x000fe4000f8e0224 */
[----:B------:R-:W-:Y:S02]  /*9750*/  UIADD3 UR9, UR9, 0x34830, URZ ;  /* 0x0003483009097890 */ /* 0x000fe4000fffe03f */
[----:B------:R-:W-:Y:S01]  /*9760*/  UIADD3 UR14, UR8, 0x1c400, URZ ;  /* 0x0001c400080e7890 */ /* 0x000fe2000fffe03f */
[----:B------:R4:W-:Y:S01]  /*9770*/  STL [R1+0xc], R0 ;  /* 0x00000c0001007387 */ /* 0x0009e20000100800 */
[----:B------:R-:W-:Y:S02]  /*9780*/  UIADD3 UR15, UR8, 0x20400, URZ ;  /* 0x00020400080f7890 */ /* 0x000fe4000fffe03f */
[----:B------:R-:W-:-:S03]  /*9790*/  UIADD3 UR17, UR8, 0x24400, URZ ;  /* 0x0002440008117890 */ /* 0x000fc6000fffe03f */
[----:B------:R-:W-:Y:S01]  /*97a0*/  UMOV UR8, UR14 ;  /* 0x0000000e00087c82 */ /* 0x000fe20008000000 */
[----:B------:R-:W-:Y:S01]  /*97b0*/  UMOV UR14, 0x80 ;  /* 0x00000080000e7882 */ /* 0x000fe20000000000 */
[----:B---3--:R-:W-:-:S13]  /*97c0*/  R2UR UR11, R2 ;  /* 0x00000000020b72ca */ /* 0x008fda00000e0000 */
[----:B------:R-:W-:-:S09]  /*97d0*/  USHF.L.U32 UR11, UR11, 0x7, URZ ;  /* 0x000000070b0b7899 */ /* 0x000fd2000800063f */
[----:B------:R0:W-:Y:S02]  /*97e0*/  UTMALDG.4D [UR8], [UR4], desc[UR6] ;  /* 0x00000608040075b4 */ /* 0x0001e40008019000 */
[----:B0-----:R-:W-:Y:S01]  /*97f0*/  UMOV UR8, UR15 ;  /* 0x0000000f00087c82 */ /* 0x001fe20008000000 */
[----:B------:R-:W-:Y:S02]  /*9800*/  UMOV UR10, UR16 ;  /* 0x00000010000a7c82 */ /* 0x000fe40008000000 */
[----:B------:R0:W-:Y:S02]  /*9810*/  UTMALDG.4D [UR8], [UR4], desc[UR6] ;  /* 0x00000608040075b4 */ /* 0x0001e40008019000 */
[----:B0-----:R-:W-:Y:S01]  /*9820*/  UMOV UR8, UR17 ;  /* 0x0000001100087c82 */ /* 0x001fe20008000000 */
[----:B------:R-:W-:Y:S02]  /*9830*/  UMOV UR10, UR14 ;  /* 0x0000000e000a7c82 */ /* 0x000fe40008000000 */
[----:B------:R4:W-:Y:S02]  /*9840*/  UTMALDG.4D [UR8], [UR4], desc[UR6] ;  /* 0x00000608040075b4 */ /* 0x0009e40008019000 */
[----:B----4-:R-:W-:Y:S01]  /*9850*/  NOP ;  /* 0x0000000000007918 */ /* 0x010fe20000000000 */
.L_x_43:
[----:B------:R-:W-:Y:S05]  /*9860*/  WARPSYNC.ALL ;  /* 0x0000000000007948 */ /* 0x000fea0003800000 */
[----:B------:R-:W-:Y:S01]  /*9870*/  UIADD3 UR4, UR36, 0x10400, URZ ;  /* 0x0001040024047890 */ /* 0x000fe2000fffe03f */
[----:B------:R-:W-:Y:S03]  /*9880*/  BAR.SYNC.DEFER_BLOCKING 0x8, 0x180 ;  /* 0x0206000000007b1d */ /* 0x000fe60000010000 */
[----:B------:R-:W-:-:S06]  /*9890*/  ULOP3.LUT UP0, URZ, UR4, 0x3ff, URZ, 0xc0, !UPT ;  /* 0x000003ff043f7892 */ /* 0x000fcc000f80c03f */
[----:B------:R-:W-:-:S13]  /*98a0*/  PLOP3.LUT P0, PT, PT, PT, UP0, 0x80, 0x0 ;  /* 0x000000000000781c */ /* 0x000fda0003f0f008 */
[----:B------:R-:W-:Y:S05]  /*98b0*/  @!P0 BRA `(.L_x_48) ;  /* 0x0000000000408947 */ /* 0x000fea0003800000 */
[----:B------:R-:W-:Y:S01]  /*98c0*/  MOV R2, 0x0 ;  /* 0x0000000000027802 */ /* 0x000fe20000000f00 */
[----:B------:R-:W-:Y:S01]  /*98d0*/  ULDC.64 UR6, c[0x4][0x118] ;  /* 0x0100460000067ab9 */ /* 0x000fe20000000a00 */
[----:B------:R-:W-:Y:S01]  /*98e0*/  ULDC.64 UR8, c[0x4][0x120] ;  /* 0x0100480000087ab9 */ /* 0x000fe20000000a00 */
[----:B------:R-:W-:Y:S01]  /*98f0*/  ULDC.64 UR4, c[0x4][0x88] ;  /* 0x0100220000047ab9 */ /* 0x000fe20000000a00 */
[----:B------:R-:W-:Y:S01]  /*9900*/  IMAD.U32 R4, RZ, RZ, UR6 ;  /* 0x00000006ff047e24 */ /* 0x000fe2000f8e00ff */
[----:B------:R-:W-:Y:S01]  /*9910*/  MOV R10, UR4 ;  /* 0x00000004000a7c02 */ /* 0x000fe20008000f00 */
[----:B------:R-:W3:Y:S01]  /*9920*/  LDC.64 R2, c[0x4][R2] ;  /* 0x0100000002027b82 */ /* 0x000ee20000000a00 */
[----:B------:R-:W-:Y:S02]  /*9930*/  IMAD.U32 R5, RZ, RZ, UR7 ;  /* 0x00000007ff057e24 */ /* 0x000fe4000f8e00ff */
[----:B------:R-:W-:Y:S02]  /*9940*/  IMAD.U32 R6, RZ, RZ, UR8 ;  /* 0x00000008ff067e24 */ /* 0x000fe4000f8e00ff */
[----:B------:R-:W-:-:S02]  /*9950*/  IMAD.U32 R7, RZ, RZ, UR9 ;  /* 0x00000009ff077e24 */ /* 0x000fc4000f8e00ff */
[----:B------:R-:W-:Y:S02]  /*9960*/  IMAD.U32 R11, RZ, RZ, UR5 ;  /* 0x00000005ff0b7e24 */ /* 0x000fe4000f8e00ff */
[----:B-1----:R-:W-:Y:S02]  /*9970*/  IMAD.MOV.U32 R8, RZ, RZ, 0x70 ;  /* 0x00000070ff087424 */ /* 0x002fe400078e00ff */
[----:B------:R-:W-:Y:S02]  /*9980*/  IMAD.MOV.U32 R12, RZ, RZ, 0x1 ;  /* 0x00000001ff0c7424 */ /* 0x000fe400078e00ff */
[----:B------:R-:W-:-:S07]  /*9990*/  IMAD.MOV.U32 R13, RZ, RZ, RZ ;  /* 0x000000ffff0d7224 */ /* 0x000fce00078e00ff */
[----:B------:R-:W-:-:S07]  /*99a0*/  LEPC R20, `(.L_x_48) ;  /* 0x000000001014794e */ /* 0x000fce0000000000 */
[----:B0-23--:R-:W-:Y:S05]  /*99b0*/  CALL.ABS.NOINC R2 ;  /* 0x0000000002007343 */ /* 0x00dfea0003c00000 */
.L_x_48:
[----:B------:R-:W3:Y:S01]  /*99c0*/  LDL.LU R5, [R1+0x18] ;  /* 0x0000180001057983 */ /* 0x000ee20000300800 */
[----:B0-----:R-:W-:Y:S01]  /*99d0*/  SHF.R.S32.HI R0, RZ, 0x1f, R16 ;  /* 0x0000001fff007819 */ /* 0x001fe20000011410 */
[----:B------:R-:W-:Y:S01]  /*99e0*/  ULDC.64 UR4, c[0x0][0x2d8] ;  /* 0x0000b60000047ab9 */ /* 0x000fe20000000a00 */
[----:B-1----:R-:W0:Y:S01]  /*99f0*/  LDC R8, c[0x0][0x448] ;  /* 0x00011200ff087b82 */ /* 0x002e220000000800 */
[----:B------:R-:W4:Y:S01]  /*9a00*/  LDL.LU R7, [R1+0x20] ;  /* 0x0000200001077983 */ /* 0x000f220000300800 */
[----:B------:R-:W-:-:S03]  /*9a10*/  ULDC.64 UR6, c[0x0][0x280] ;  /* 0x0000a00000067ab9 */ /* 0x000fc60000000a00 */
[----:B------:R-:W2:Y:S01]  /*9a20*/  LDL R4, [R1+0x28] ;  /* 0x0000280001047983 */ /* 0x000ea20000100800 */
[----:B------:R-:W-:Y:S02]  /*9a30*/  IMAD R0, R0, UR4, RZ ;  /* 0x0000000400007c24 */ /* 0x000fe4000f8e02ff */
[C---:B------:R-:W-:Y:S01]  /*9a40*/  IMAD.WIDE.U32 R2, R16.reuse, UR4, RZ ;  /* 0x0000000410027c25 */ /* 0x040fe2000f8e00ff */
[----:B------:R-:W1:Y:S03]  /*9a50*/  S2R R11, SR_TID.X ;  /* 0x00000000000b7919 */ /* 0x000e660000002100 */
[----:B------:R-:W-:Y:S01]  /*9a60*/  IMAD R0, R16, UR5, R0 ;  /* 0x0000000510007c24 */ /* 0x000fe2000f8e0200 */
[----:B------:R-:W-:-:S03]  /*9a70*/  ULDC.64 UR4, c[0x0][0x2e0] ;  /* 0x0000b80000047ab9 */ /* 0x000fc60000000a00 */
[----:B------:R-:W-:Y:S01]  /*9a80*/  IMAD.IADD R3, R3, 0x1, R0 ;  /* 0x0000000103037824 */ /* 0x000fe200078e0200 */
[----:B0-----:R-:W-:-:S13]  /*9a90*/  ISETP.NE.AND P0, PT, R8, 0x1, PT ;  /* 0x000000010800780c */ /* 0x001fda0003f05270 */
[----:B------:R-:W0:Y:S01]  /*9aa0*/  @P0 LDC R6, c[0x0][0x44c] ;  /* 0x00011300ff060b82 */ /* 0x000e220000000800 */
[----:B-1----:R-:W-:-:S05]  /*9ab0*/  IMAD.SHL.U32 R11, R11, 0x8, RZ ;  /* 0x000000080b0b7824 */ /* 0x002fca00078e00ff */
[----:B------:R-:W-:-:S04]  /*9ac0*/  LOP3.LUT R11, R11, 0x38, RZ, 0xc0, !PT ;  /* 0x000000380b0b7812 */ /* 0x000fc800078ec0ff */
[----:B------:R-:W-:Y:S02]  /*9ad0*/  LOP3.LUT R10, R11, 0x40, RZ, 0xfc, !PT ;  /* 0x000000400b0a7812 */ /* 0x000fe400078efcff */
[----:B---3--:R-:W-:Y:S01]  /*9ae0*/  SHF.R.S32.HI R0, RZ, 0x1f, R5 ;  /* 0x0000001fff007819 */ /* 0x008fe20000011405 */
[----:B------:R-:W-:-:S04]  /*9af0*/  IMAD.WIDE.U32 R2, R5, UR4, R2 ;  /* 0x0000000405027c25 */ /* 0x000fc8000f8e0002 */
[----:B------:R-:W-:Y:S01]  /*9b00*/  IMAD R0, R0, UR4, RZ ;  /* 0x0000000400007c24 */ /* 0x000fe2000f8e02ff */
[----:B------:R-:W-:-:S03]  /*9b10*/  ULDC UR4, c[0x0][0xc38] ;  /* 0x00030e0000047ab9 */ /* 0x000fc60000000800 */
[----:B------:R-:W-:Y:S02]  /*9b20*/  IMAD R0, R5, UR5, R0 ;  /* 0x0000000505007c24 */ /* 0x000fe4000f8e0200 */
[----:B------:R-:W1:Y:S03]  /*9b30*/  S2R R5, SR_TID.X ;  /* 0x0000000000057919 */ /* 0x000e660000002100 */
[----:B------:R-:W-:Y:S01]  /*9b40*/  IADD3 R3, R3, R0, RZ ;  /* 0x0000000003037210 */ /* 0x000fe20007ffe0ff */
[----:B----4-:R-:W-:Y:S02]  /*9b50*/  IMAD.MOV R0, RZ, RZ, -R7 ;  /* 0x000000ffff007224 */ /* 0x010fe400078e0a07 */
[----:B------:R-:W3:Y:S02]  /*9b60*/  @P0 LDC R7, c[0x0][0x450] ;  /* 0x00011400ff070b82 */ /* 0x000ee40000000800 */
[----:B--2---:R-:W-:Y:S01]  /*9b70*/  IMAD R0, R0, UR4, R4 ;  /* 0x0000000400007c24 */ /* 0x004fe2000f8e0204 */
[----:B------:R-:W-:-:S03]  /*9b80*/  ULDC.64 UR4, c[0x0][0x2d0] ;  /* 0x0000b40000047ab9 */ /* 0x000fc60000000a00 */
[----:B------:R-:W-:Y:S01]  /*9b90*/  IMAD.SHL.U32 R4, R0, 0x80, RZ ;  /* 0x0000008000047824 */ /* 0x000fe200078e00ff */
[----:B-1----:R-:W-:-:S04]  /*9ba0*/  LOP3.LUT R5, R5, 0x7f, RZ, 0xc0, !PT ;  /* 0x0000007f05057812 */ /* 0x002fc800078ec0ff */
[----:B------:R-:W-:Y:S02]  /*9bb0*/  SHF.R.U32.HI R9, RZ, 0x3, R5 ;  /* 0x00000003ff097819 */ /* 0x000fe40000011605 */
[----:B------:R-:W1:Y:S02]  /*9bc0*/  S2R R5, SR_TID.X ;  /* 0x0000000000057919 */ /* 0x000e640000002100 */
[----:B-1----:R-:W-:-:S05]  /*9bd0*/  IMAD.SHL.U32 R5, R5, 0x10, RZ ;  /* 0x0000001005057824 */ /* 0x002fca00078e00ff */
[----:B------:R-:W-:Y:S02]  /*9be0*/  LOP3.LUT R5, R9, 0x70, R5, 0xf8, !PT ;  /* 0x0000007009057812 */ /* 0x000fe400078ef805 */
[----:B------:R-:W-:Y:S02]  /*9bf0*/  LOP3.LUT R9, R11, 0x80, RZ, 0xfc, !PT ;  /* 0x000000800b097812 */ /* 0x000fe400078efcff */
[----:B------:R-:W-:-:S05]  /*9c00*/  LOP3.LUT R0, R5, R4, RZ, 0xfc, !PT ;  /* 0x0000000405007212 */ /* 0x000fca00078efcff */
[----:B0-----:R-:W-:-:S04]  /*9c10*/  @P0 IMAD.HI.U32 R6, R0, R6, RZ ;  /* 0x0000000600060227 */ /* 0x001fc800078e00ff */
[----:B------:R-:W-:Y:S01]  /*9c20*/  IMAD.MOV.U32 R5, RZ, RZ, R0 ;  /* 0x000000ffff057224 */ /* 0x000fe200078e0000 */
[----:B---3--:R-:W-:-:S05]  /*9c30*/  @P0 SHF.R.U32.HI R5, RZ, R7, R6 ;  /* 0x00000007ff050219 */ /* 0x008fca0000011606 */
[----:B------:R-:W-:Y:S02]  /*9c40*/  IMAD.MOV R6, RZ, RZ, -R5 ;  /* 0x000000ffff067224 */ /* 0x000fe400078e0a05 */
[----:B------:R-:W-:-:S04]  /*9c50*/  IMAD.WIDE.U32 R2, R5, UR4, R2 ;  /* 0x0000000405027c25 */ /* 0x000fc8000f8e0002 */
[----:B------:R-:W-:Y:S01]  /*9c60*/  IMAD R0, R8, R6, R0 ;  /* 0x0000000608007224 */ /* 0x000fe200078e0200 */
[----:B------:R-:W-:-:S05]  /*9c70*/  SHF.R.S32.HI R6, RZ, 0x1f, R5 ;  /* 0x0000001fff067819 */ /* 0x000fca0000011405 */
[----:B------:R-:W-:-:S04]  /*9c80*/  IMAD R6, R6, UR4, RZ ;  /* 0x0000000406067c24 */ /* 0x000fc8000f8e02ff */
[----:B------:R-:W-:Y:S01]  /*9c90*/  IMAD R6, R5, UR5, R6 ;  /* 0x0000000505067c24 */ /* 0x000fe2000f8e0206 */
[----:B------:R-:W-:Y:S01]  /*9ca0*/  SHF.R.S32.HI R5, RZ, 0x1f, R0 ;  /* 0x0000001fff057819 */ /* 0x000fe20000011400 */
[----:B------:R-:W-:-:S03]  /*9cb0*/  ULDC.64 UR4, c[0x0][0x2c8] ;  /* 0x0000b20000047ab9 */ /* 0x000fc60000000a00 */
[----:B------:R-:W-:Y:S01]  /*9cc0*/  IADD3 R3, R3, R6, RZ ;  /* 0x0000000603037210 */ /* 0x000fe20007ffe0ff */
[----:B------:R-:W-:Y:S02]  /*9cd0*/  IMAD R5, R5, UR4, RZ ;  /* 0x0000000405057c24 */ /* 0x000fe4000f8e02ff */
[----:B------:R-:W-:Y:S01]  /*9ce0*/  IMAD.WIDE.U32 R2, R0, UR4, R2 ;  /* 0x0000000400027c25 */ /* 0x000fe2000f8e0002 */
[----:B------:R-:W-:Y:S02]  /*9cf0*/  ULDC UR4, c[0x0][0x2b8] ;  /* 0x0000ae0000047ab9 */ /* 0x000fe40000000800 */
[----:B------:R-:W-:Y:S01]  /*9d00*/  ISETP.GE.AND P1, PT, R10, UR4, PT ;  /* 0x000000040a007c0c */ /* 0x000fe2000bf26270 */
[----:B------:R-:W-:Y:S01]  /*9d10*/  IMAD R5, R0, UR5, R5 ;  /* 0x0000000500057c24 */ /* 0x000fe2000f8e0205 */
[----:B------:R0:W5:Y:S01]  /*9d20*/  LDL R10, [R1+0x14] ;  /* 0x00001400010a7983 */ /* 0x0001620000100800 */
[----:B------:R-:W-:Y:S02]  /*9d30*/  LEA R0, P3, R2, UR6, 0x1 ;  /* 0x0000000602007c11 */ /* 0x000fe4000f8608ff */
[----:B------:R-:W-:Y:S01]  /*9d40*/  IMAD.IADD R5, R3, 0x1, R5 ;  /* 0x0000000103057824 */ /* 0x000fe200078e0205 */
[----:B------:R-:W-:-:S02]  /*9d50*/  ISETP.GE.AND P0, PT, R11, UR4, PT ;  /* 0x000000040b007c0c */ /* 0x000fc4000bf06270 */
[----:B------:R-:W-:Y:S01]  /*9d60*/  ISETP.GE.AND P2, PT, R9, UR4, PT ;  /* 0x0000000409007c0c */ /* 0x000fe2000bf46270 */
[----:B------:R-:W-:Y:S01]  /*9d70*/  UMOV UR4, 0xffffffff ;  /* 0xffffffff00047882 */ /* 0x000fe20000000000 */
[----:B------:R-:W-:Y:S02]  /*9d80*/  LEA.HI.X R2, R2, UR7, R5, 0x1, P3 ;  /* 0x0000000702027c11 */ /* 0x000fe400098f0c05 */
[----:B0-----:R-:W-:Y:S09]  /*9d90*/  BRA.DIV UR4, `(.L_x_49) ;  /* 0x0000003204bc7947 */ /* 0x001ff2000b800000 */
[----:B------:R-:W0:Y:S01]  /*9da0*/  S2R R6, SR_TID.X ;  /* 0x0000000000067919 */ /* 0x000e220000002100 */
[----:B------:R-:W-:Y:S02]  /*9db0*/  ULDC UR4, c[0x0][0x288] ;  /* 0x0000a20000047ab9 */ /* 0x000fe40000000800 */
[----:B------:R-:W-:Y:S01]  /*9dc0*/  IMAD R3, R8, UR4, RZ ;  /* 0x0000000408037c24 */ /* 0x000fe2000f8e02ff */
[----:B------:R-:W1:Y:S01]  /*9dd0*/  S2R R11, SR_TID.X ;  /* 0x00000000000b7919 */ /* 0x000e620000002100 */
[----:B------:R-:W2:Y:S04]  /*9de0*/  SHFL.IDX PT, R7, R0, RZ, 0x181f ;  /* 0x00181fff00077589 */ /* 0x000ea800000e0000 */
[----:B------:R-:W-:Y:S01]  /*9df0*/  SHFL.IDX PT, R9, R2, 0x1, 0x181f ;  /* 0x00381f0002097f89 */ /* 0x000fe200000e0000 */
[----:B0-----:R-:W-:-:S04]  /*9e00*/  LOP3.LUT R6, R6, 0x7f, RZ, 0xc0, !PT ;  /* 0x0000007f06067812 */ /* 0x001fc800078ec0ff */
[----:B------:R-:W-:Y:S01]  /*9e10*/  SHF.R.U32.HI R6, RZ, 0x3, R6 ;  /* 0x00000003ff067819 */ /* 0x000fe20000011606 */
[----:B-1----:R-:W-:-:S04]  /*9e20*/  IMAD.SHL.U32 R11, R11, 0x8, RZ ;  /* 0x000000080b0b7824 */ /* 0x002fc800078e00ff */
[----:B------:R-:W-:Y:S01]  /*9e30*/  IMAD.IADD R4, R6, 0x1, R4 ;  /* 0x0000000106047824 */ /* 0x000fe200078e0204 */
[----:B------:R-:W-:Y:S01]  /*9e40*/  LOP3.LUT R11, R11, 0x38, RZ, 0xc0, !PT ;  /* 0x000000380b0b7812 */ /* 0x000fe200078ec0ff */
[----:B------:R-:W0:Y:S02]  /*9e50*/  SHFL.IDX PT, R6, R2, RZ, 0x181f ;  /* 0x00181fff02067589 */ /* 0x000e2400000e0000 */
[C---:B------:R-:W-:Y:S01]  /*9e60*/  VIADD R5, R4.reuse, 0x10 ;  /* 0x0000001004057836 */ /* 0x040fe20000000000 */
[----:B------:R-:W-:-:S04]  /*9e70*/  ISETP.GE.AND P4, PT, R4, R3, PT ;  /* 0x000000030400720c */ /* 0x000fc80003f86270 */
[----:B------:R-:W-:Y:S02]  /*9e80*/  ISETP.GE.AND P3, PT, R5, R3, PT ;  /* 0x000000030500720c */ /* 0x000fe40003f66270 */
[----:B------:R-:W1:Y:S07]  /*9e90*/  SHFL.IDX PT, R5, R0, 0x1, 0x181f ;  /* 0x00381f0000057f89 */ /* 0x000e6e00000e0000 */
[----:B--2---:R-:W-:-:S04]  /*9ea0*/  @!P4 LEA R7, P5, R11, R7, 0x1 ;  /* 0x000000070b07c211 */ /* 0x004fc800078a08ff */
[----:B0-----:R-:W-:-:S04]  /*9eb0*/  @!P4 IADD3.X R6, RZ, R6, RZ, P5, !PT ;  /* 0x00000006ff06c210 */ /* 0x001fc80002ffe4ff */
[----:B------:R-:W-:-:S04]  /*9ec0*/  @!P4 LOP3.LUT R7, R7, R6, RZ, 0x3c, !PT ;  /* 0x000000060707c212 */ /* 0x000fc800078e3cff */
[----:B------:R-:W-:Y:S02]  /*9ed0*/  @!P4 LOP3.LUT R6, R7, R6, RZ, 0x3c, !PT ;  /* 0x000000060706c212 */ /* 0x000fe400078e3cff */
[----:B-1----:R-:W-:Y:S02]  /*9ee0*/  @!P3 LEA R8, P5, R11, R5, 0x1 ;  /* 0x000000050b08b211 */ /* 0x002fe400078a08ff */
[----:B------:R-:W-:-:S03]  /*9ef0*/  @!P4 LOP3.LUT R7, R7, R6, RZ, 0x3c, !PT ;  /* 0x000000060707c212 */ /* 0x000fc600078e3cff */
[----:B------:R-:W-:Y:S02]  /*9f00*/  @!P3 IMAD.X R5, RZ, RZ, R9, P5 ;  /* 0x000000ffff05b224 */ /* 0x000fe400028e0609 */
[----:B-----5:R-:W-:Y:S04]  /*9f10*/  @!P4 LDGSTS.E.BYPASS.LTC128B.128 [R10+0x10400], desc[UR60][R6.64], !P0 ;  /* 0x10400000060acfae */ /* 0x020fe8000c101d7c */
[----:B------:R-:W-:Y:S04]  /*9f20*/  @!P4 LDGSTS.E.BYPASS.LTC128B.128 [R10+0x14400], desc[UR60][R6.64+0x80], !P1 ;  /* 0x14400080060acfae */ /* 0x000fe8000c901d7c */
[----:B------:R0:W-:Y:S02]  /*9f30*/  @!P4 LDGSTS.E.BYPASS.LTC128B.128 [R10+0x18400], desc[UR60][R6.64+0x100], !P2 ;  /* 0x18400100060acfae */ /* 0x0001e4000d101d7c */
[----:B0-----:R-:W-:-:S02]  /*9f40*/  @!P3 IMAD.MOV.U32 R6, RZ, RZ, R8 ;  /* 0x000000ffff06b224 */ /* 0x001fc400078e0008 */
[----:B------:R-:W-:Y:S01]  /*9f50*/  @!P3 IMAD.MOV.U32 R7, RZ, RZ, R5 ;  /* 0x000000ffff07b224 */ /* 0x000fe200078e0005 */
[----:B------:R-:W0:Y:S01]  /*9f60*/  SHFL.IDX PT, R8, R0, 0x2, 0x181f ;  /* 0x00581f0000087f89 */ /* 0x000e2200000e0000 */
[----:B------:R-:W-:-:S03]  /*9f70*/  VIADD R5, R4, 0x20 ;  /* 0x0000002004057836 */ /* 0x000fc60000000000 */
[----:B------:R-:W-:Y:S04]  /*9f80*/  @!P3 LDGSTS.E.BYPASS.LTC128B.128 [R10+0x10c00], desc[UR60][R6.64], !P0 ;  /* 0x10c00000060abfae */ /* 0x000fe8000c101d7c */
[----:B------:R-:W-:Y:S04]  /*9f90*/  @!P3 LDGSTS.E.BYPASS.LTC128B.128 [R10+0x14c00], desc[UR60][R6.64+0x80], !P1 ;  /* 0x14c00080060abfae */ /* 0x000fe8000c901d7c */
[----:B------:R1:W-:Y:S01]  /*9fa0*/  @!P3 LDGSTS.E.BYPASS.LTC128B.128 [R10+0x18c00], desc[UR60][R6.64+0x100], !P2 ;  /* 0x18c00100060abfae */ /* 0x0003e2000d101d7c */
[----:B------:R-:W-:-:S03]  /*9fb0*/  ISETP.GE.AND P3, PT, R5, R3, PT ;  /* 0x000000030500720c */ /* 0x000fc60003f66270 */
[----:B------:R-:W2:Y:S10]  /*9fc0*/  SHFL.IDX PT, R5, R2, 0x2, 0x181f ;  /* 0x00581f0002057f89 */ /* 0x000eb400000e0000 */
[----:B0-----:R-:W-:-:S04]  /*9fd0*/  @!P3 LEA R8, P4, R11, R8, 0x1 ;  /* 0x000000080b08b211 */ /* 0x001fc800078808ff */
[----:B-1----:R-:W-:Y:S01]  /*9fe0*/  @!P3 MOV R6, R8 ;  /* 0x000000080006b202 */ /* 0x002fe20000000f00 */
[----:B--2---:R-:W-:Y:S02]  /*9ff0*/  @!P3 IMAD.X R9, RZ, RZ, R5, P4 ;  /* 0x000000ffff09b224 */ /* 0x004fe400020e0605 */
[----:B------:R-:W-:Y:S02]  /*a000*/  VIADD R5, R4, 0x30 ;  /* 0x0000003004057836 */ /* 0x000fe40000000000 */
[----:B------:R-:W-:-:S05]  /*a010*/  @!P3 IMAD.MOV.U32 R7, RZ, RZ, R9 ;  /* 0x000000ffff07b224 */ /* 0x000fca00078e0009 */
[----:B------:R-:W-:Y:S04]  /*a020*/  @!P3 LDGSTS.E.BYPASS.LTC128B.128 [R10+0x11400], desc[UR60][R6.64], !P0 ;  /* 0x11400000060abfae */ /* 0x000fe8000c101d7c */
[----:B------:R-:W-:Y:S04]  /*a030*/  @!P3 LDGSTS.E.BYPASS.LTC128B.128 [R10+0x15400], desc[UR60][R6.64+0x80], !P1 ;  /* 0x15400080060abfae */ /* 0x000fe8000c901d7c */
[----:B------:R0:W-:Y:S01]  /*a040*/  @!P3 LDGSTS.E.BYPASS.LTC128B.128 [R10+0x19400], desc[UR60][R6.64+0x100], !P2 ;  /* 0x19400100060abfae */ /* 0x0001e2000d101d7c */
[----:B------:R-:W-:-:S03]  /*a050*/  ISETP.GE.AND P3, PT, R5, R3, PT ;  /* 0x000000030500720c */ /* 0x000fc60003f66270 */
[----:B------:R-:W-:Y:S04]  /*a060*/  SHFL.IDX PT, R5, R2, 0x3, 0x181f ;  /* 0x00781f0002057f89 */ /* 0x000fe800000e0000 */
[----:B0-----:R-:W0:Y:S06]  /*a070*/  SHFL.IDX PT, R6, R0, 0x3, 0x181f ;  /* 0x00781f0000067f89 */ /* 0x001e2c00000e0000 */
[----:B0-----:R-:W-:-:S05]  /*a080*/  @!P3 LEA R6, P4, R11, R6, 0x1 ;  /* 0x000000060b06b211 */ /* 0x001fca00078808ff */
[----:B------:R-:W-:-:S04]  /*a090*/  @!P3 IMAD.X R5, RZ, RZ, R5, P4 ;  /* 0x000000ffff05b224 */ /* 0x000fc800020e0605 */
[----:B------:R-:W-:Y:S02]  /*a0a0*/  @!P3 IMAD.MOV.U32 R7, RZ, RZ, R5 ;  /* 0x000000ffff07b224 */ /* 0x000fe400078e0005 */
[----:B------:R-:W-:-:S03]  /*a0b0*/  VIADD R5, R4, 0x40 ;  /* 0x0000004004057836 */ /* 0x000fc60000000000 */
[----:B------:R-:W-:Y:S04]  /*a0c0*/  @!P3 LDGSTS.E.BYPASS.LTC128B.128 [R10+0x11c00], desc[UR60][R6.64], !P0 ;  /* 0x11c00000060abfae */ /* 0x000fe8000c101d7c */
[----:B------:R-:W-:Y:S04]  /*a0d0*/  @!P3 LDGSTS.E.BYPASS.LTC128B.128 [R10+0x15c00], desc[UR60][R6.64+0x80], !P1 ;  /* 0x15c00080060abfae */ /* 0x000fe8000c901d7c */
[----:B------:R0:W-:Y:S01]  /*a0e0*/  @!P3 LDGSTS.E.BYPASS.LTC128B.128 [R10+0x19c00], desc[UR60][R6.64+0x100], !P2 ;  /* 0x19c00100060abfae */ /* 0x0001e2000d101d7c */
[----:B------:R-:W-:-:S03]  /*a0f0*/  ISETP.GE.AND P3, PT, R5, R3, PT ;  /* 0x000000030500720c */ /* 0x000fc60003f66270 */
[----:B------:R-:W-:Y:S04]  /*a100*/  SHFL.IDX PT, R5, R2, 0x4, 0x181f ;  /* 0x00981f0002057f89 */ /* 0x000fe800000e0000 */
[----:B0-----:R-:W0:Y:S06]  /*a110*/  SHFL.IDX PT, R6, R0, 0x4, 0x181f ;  /* 0x00981f0000067f89 */ /* 0x001e2c00000e0000 */
[----:B0-----:R-:W-:-:S04]  /*a120*/  @!P3 LEA R6, P4, R11, R6, 0x1 ;  /* 0x000000060b06b211 */ /* 0x001fc800078808ff */
[----:B------:R-:W-:-:S05]  /*a130*/  @!P3 IADD3.X R5, RZ, R5, RZ, P4, !PT ;  /* 0x00000005ff05b210 */ /* 0x000fca00027fe4ff */
        /* <DEDUP_REMOVED lines=12> */
[----:B------:R-:W-:Y:S02]  /*a200*/  @!P3 LDGSTS.E.BYPASS.LTC128B.128 [R10+0x12c00], desc[UR60][R6.64], !P0 ;  /* 0x12c00000060abfae */ /* 0x000fe4000c101d7c */
[----:B------:R-:W-:Y:S02]  /*a210*/  ISETP.GE.AND P4, PT, R5, R3, PT ;  /* 0x000000030500720c */ /* 0x000fe40003f86270 */
[----:B------:R-:W-:Y:S04]  /*a220*/  @!P3 LDGSTS.E.BYPASS.LTC128B.128 [R10+0x16c00], desc[UR60][R6.64+0x80], !P1 ;  /* 0x16c00080060abfae */ /* 0x000fe8000c901d7c */
[----:B------:R0:W-:Y:S04]  /*a230*/  @!P3 LDGSTS.E.BYPASS.LTC128B.128 [R10+0x1ac00], desc[UR60][R6.64+0x100], !P2 ;  /* 0x1ac00100060abfae */ /* 0x0001e8000d101d7c */
[----:B------:R-:W-:Y:S04]  /*a240*/  SHFL.IDX PT, R5, R2, 0x6, 0x181f ;  /* 0x00d81f0002057f89 */ /* 0x000fe800000e0000 */
[----:B0-----:R-:W0:Y:S04]  /*a250*/  SHFL.IDX PT, R6, R0, 0x6, 0x181f ;  /* 0x00d81f0000067f89 */ /* 0x001e2800000e0000 */
[----:B------:R-:W1:Y:S01]  /*a260*/  SHFL.IDX PT, R0, R0, 0x7, 0x181f ;  /* 0x00f81f0000007f89 */ /* 0x000e6200000e0000 */
[----:B0-----:R-:W-:-:S04]  /*a270*/  @!P4 LEA R6, P3, R11, R6, 0x1 ;  /* 0x000000060b06c211 */ /* 0x001fc800078608ff */
[----:B------:R-:W-:-:S05]  /*a280*/  @!P4 IADD3.X R5, RZ, R5, RZ, P3, !PT ;  /* 0x00000005ff05c210 */ /* 0x000fca0001ffe4ff */
[----:B------:R-:W-:Y:S02]  /*a290*/  @!P4 IMAD.MOV.U32 R7, RZ, RZ, R5 ;  /* 0x000000ffff07c224 */ /* 0x000fe400078e0005 */
[----:B------:R2:W3:Y:S04]  /*a2a0*/  SHFL.IDX PT, R5, R2, 0x7, 0x181f ;  /* 0x00f81f0002057f89 */ /* 0x0004e800000e0000 */
[----:B------:R2:W-:Y:S04]  /*a2b0*/  @!P4 LDGSTS.E.BYPASS.LTC128B.128 [R10+0x13400], desc[UR60][R6.64], !P0 ;  /* 0x13400000060acfae */ /* 0x0005e8000c101d7c */
[----:B------:R2:W-:Y:S04]  /*a2c0*/  @!P4 LDGSTS.E.BYPASS.LTC128B.128 [R10+0x17400], desc[UR60][R6.64+0x80], !P1 ;  /* 0x17400080060acfae */ /* 0x0005e8000c901d7c */
[----:B-1----:R2:W-:Y:S02]  /*a2d0*/  @!P4 LDGSTS.E.BYPASS.LTC128B.128 [R10+0x1b400], desc[UR60][R6.64+0x100], !P2 ;  /* 0x1b400100060acfae */ /* 0x0025e4000d101d7c */
.L_x_151:
[----:B------:R-:W-:Y:S01]  /*a2e0*/  VIADD R4, R4, 0x70 ;  /* 0x0000007004047836 */ /* 0x000fe20000000000 */
[----:B------:R-:W-:Y:S04]  /*a2f0*/  BSSY B0, `(.L_x_50) ;  /* 0x000000e000007945 */ /* 0x000fe80003800000 */
[----:B------:R-:W-:-:S13]  /*a300*/  ISETP.GE.AND P3, PT, R4, R3, PT ;  /* 0x000000030400720c */ /* 0x000fda0003f66270 */
[----:B------:R-:W-:Y:S05]  /*a310*/  @P3 BRA `(.L_x_51) ;  /* 0x00000000002c3947 */ /* 0x000fea0003800000 */
[----:B--2---:R-:W1:Y:S02]  /*a320*/  S2R R2, SR_TID.X ;  /* 0x0000000000027919 */ /* 0x004e640000002100 */
[----:B-1----:R-:W-:-:S05]  /*a330*/  IMAD.SHL.U32 R2, R2, 0x8, RZ ;  /* 0x0000000802027824 */ /* 0x002fca00078e00ff */
[----:B------:R-:W-:-:S04]  /*a340*/  LOP3.LUT R2, R2, 0x38, RZ, 0xc0, !PT ;  /* 0x0000003802027812 */ /* 0x000fc800078ec0ff */
[----:B------:R-:W-:-:S05]  /*a350*/  LEA R2, P3, R2, R0, 0x1 ;  /* 0x0000000002027211 */ /* 0x000fca00078608ff */
[----:B---3--:R-:W-:-:S05]  /*a360*/  IMAD.X R3, RZ, RZ, R5, P3 ;  /* 0x000000ffff037224 */ /* 0x008fca00018e0605 */
[----:B------:R-:W-:Y:S01]  /*a370*/  @!PT LDS RZ, [RZ] ;  /* 0x00000000fffff984 */ /* 0x000fe20000000800 */
[----:B------:R-:W-:Y:S01]  /*a380*/  @!PT LDS RZ, [RZ] ;  /* 0x00000000fffff984 */ /* 0x000fe20000000800 */
[----:B------:R-:W-:Y:S01]  /*a390*/  @!PT LDS RZ, [RZ] ;  /* 0x00000000fffff984 */ /* 0x000fe20000000800 */
[----:B------:R1:W-:Y:S04]  /*a3a0*/  LDGSTS.E.BYPASS.LTC128B.128 [R10+0x13c00], desc[UR60][R2.64], !P0 ;  /* 0x13c00000020a7fae */ /* 0x0003e8000c101d7c */
[----:B------:R1:W-:Y:S04]  /*a3b0*/  LDGSTS.E.BYPASS.LTC128B.128 [R10+0x17c00], desc[UR60][R2.64+0x80], !P1 ;  /* 0x17c00080020a7fae */ /* 0x0003e8000c901d7c */
[----:B------:R1:W-:Y:S02]  /*a3c0*/  LDGSTS.E.BYPASS.LTC128B.128 [R10+0x1bc00], desc[UR60][R2.64+0x100], !P2 ;  /* 0x1bc00100020a7fae */ /* 0x0003e4000d101d7c */
.L_x_51:
[----:B------:R-:W-:Y:S05]  /*a3d0*/  BSYNC B0 ;  /* 0x0000000000007941 */ /* 0x000fea0003800000 */
.L_x_50:
[----:B-12---:R-:W2:Y:S01]  /*a3e0*/  LDL R2, [R1+0x30] ;  /* 0x0000300001027983 */ /* 0x006ea20000100800 */
[----:B------:R-:W-:Y:S01]  /*a3f0*/  NOP ;  /* 0x0000000000007918 */ /* 0x000fe20000000000 */
[----:B------:R-:W-:Y:S02]  /*a400*/  SYNCS.ARRIVE.TRANS64.RED.A0T1 RZ, [UR36+0x34800], RZ ;  /* 0x034800ffffff79a7 */ /* 0x000fe40008200424 */
[----:B------:R-:W-:Y:S01]  /*a410*/  ARRIVES.LDGSTSBAR.64.TRANSCNT [UR36+0x34800] ;  /* 0x03480000ff0079b0 */ /* 0x000fe20008000aa4 */
[----:B--2---:R-:W-:-:S04]  /*a420*/  LOP3.LUT R0, R2, 0x1, RZ, 0xc, !PT ;  /* 0x0000000102007812 */ /* 0x004fc800078e0cff */
[----:B------:R-:W-:Y:S01]  /*a430*/  SHF.L.U32 R0, R0, 0x1f, RZ ;  /* 0x0000001f00007819 */ /* 0x000fe200000006ff */
[----:B------:R-:W-:Y:S01]  /*a440*/  NOP ;  /* 0x0000000000007918 */ /* 0x000fe20000000000 */
[----:B------:R-:W2:Y:S01]  /*a450*/  LDL.LU R2, [R1+0x2c] ;  /* 0x00002c0001027983 */ /* 0x000ea20000300800 */
[----:B------:R-:W-:Y:S01]  /*a460*/  SYNCS.ARRIVE.TRANS64.A1T0 RZ, [UR36+0x34800], RZ ;  /* 0x034800ffffff79a7 */ /* 0x000fe20008100024 */
[----:B------:R-:W-:Y:S01]  /*a470*/  BSSY B0, `(.L_x_52) ;  /* 0x0000005000007945 */ /* 0x000fe20003800000 */
[----:B------:R-:W-:Y:S01]  /*a480*/  IMAD.U32 R15, RZ, RZ, UR36 ;  /* 0x00000024ff0f7e24 */ /* 0x000fe2000f8e00ff */
[----:B------:R-:W1:Y:S01]  /*a490*/  SYNCS.PHASECHK.TRANS64.TRYWAIT P0, [UR36+0x34820], R0 ;  /* 0x03482000ff0075a7 */ /* 0x000e620008000164 */
[----:B--2---:R-:W-:Y:S01]  /*a4a0*/  ISETP.GE.AND P1, PT, R2, 0x81, PT ;  /* 0x000000810200780c */ /* 0x004fe20003f26270 */
[----:B-1----:R-:W-:-:S12]  /*a4b0*/  @!P0 BRA `(.L_x_53) ;  /* 0x0000003400e88947 */ /* 0x002fd80003800000 */
.L_x_152:
[----:B------:R-:W-:Y:S05]  /*a4c0*/  BSYNC B0 ;  /* 0x0000000000007941 */ /* 0x000fea0003800000 */
.L_x_52:
[----:B0-----:R-:W-:Y:S01]  /*a4d0*/  IADD3 R10, R15, 0x34800, RZ ;  /* 0x000348000f0a7810 */ /* 0x001fe20007ffe0ff */
[----:B------:R-:W-:Y:S06]  /*a4e0*/  @!P1 BRA `(.L_x_54) ;  /* 0x0000001c00fc9947 */ /* 0x000fec0003800000 */
[----:B------:R-:W2:Y:S01]  /*a4f0*/  LDL R2, [R1+0x24] ;  /* 0x0000240001027983 */ /* 0x000ea20000100800 */
[----:B-1----:R-:W-:Y:S02]  /*a500*/  IMAD.MOV.U32 R0, RZ, RZ, 0x1 ;  /* 0x00000001ff007424 */ /* 0x002fe400078e00ff */
[----:B--2---:R-:W-:-:S05]  /*a510*/  IMAD.MOV R9, RZ, RZ, -R2 ;  /* 0x000000ffff097224 */ /* 0x004fca00078e0a02 */
[----:B------:R-:W-:-:S05]  /*a520*/  VIADDMNMX R9, R9, R0, 0xffffffff, !PT ;  /* 0xffffffff09097446 */ /* 0x000fca0007800100 */
[----:B------:R-:W-:-:S05]  /*a530*/  IMAD.IADD R0, R2, 0x1, R9 ;  /* 0x0000000102007824 */ /* 0x000fca00078e0209 */
[----:B------:R-:W-:-:S04]  /*a540*/  LOP3.LUT R0, R0, 0x1, RZ, 0xc0, !PT ;  /* 0x0000000100007812 */ /* 0x000fc800078ec0ff */
[----:B------:R-:W-:Y:S01]  /*a550*/  ISETP.NE.U32.AND P0, PT, R0, 0x1, PT ;  /* 0x000000010000780c */ /* 0x000fe20003f05070 */
[----:B------:R-:W-:-:S12]  /*a560*/  VIADD R0, R2, 0xfffffffe ;  /* 0xfffffffe02007836 */ /* 0x000fd80000000000 */
[----:B------:R-:W-:Y:S05]  /*a570*/  @P0 BRA `(.L_x_55) ;  /* 0x0000000800a00947 */ /* 0x000fea0003800000 */
[----:B------:R-:W2:Y:S04]  /*a580*/  LDL R3, [R1+0xc] ;  /* 0x00000c0001037983 */ /* 0x000ea80000100800 */
[----:B------:R-:W4:Y:S01]  /*a590*/  LDL R2, [R1] ;  /* 0x0000000001027983 */ /* 0x000f220000100800 */
[----:B------:R-:W-:Y:S01]  /*a5a0*/  VIADD R4, R18, 0x1 ;  /* 0x0000000112047836 */ /* 0x000fe20000000000 */
[----:B------:R-:W-:Y:S04]  /*a5b0*/  BSSY B0, `(.L_x_56) ;  /* 0x00000a0000007945 */ /* 0x000fe80003800000 */
[----:B------:R-:W-:-:S04]  /*a5c0*/  ISETP.NE.AND P0, PT, R4, 0x2, PT ;  /* 0x000000020400780c */ /* 0x000fc80003f05270 */
[----:B------:R-:W-:Y:S02]  /*a5d0*/  SEL R8, RZ, 0x1, P0 ;  /* 0x00000001ff087807 */ /* 0x000fe40000000000 */
[----:B------:R-:W-:Y:S02]  /*a5e0*/  SEL R4, R4, RZ, P0 ;  /* 0x000000ff04047207 */ /* 0x000fe40000000000 */
[----:B--2---:R-:W-:Y:S02]  /*a5f0*/  ISETP.NE.AND P2, PT, R3, RZ, PT ;  /* 0x000000ff0300720c */ /* 0x004fe40003f45270 */
[----:B----4-:R-:W-:-:S11]  /*a600*/  LOP3.LUT R8, R2, R8, RZ, 0x3c, !PT ;  /* 0x0000000802087212 */ /* 0x010fd600078e3cff */
[----:B------:R-:W-:Y:S05]  /*a610*/  @!P2 BRA `(.L_x_57) ;  /* 0x000000080064a947 */ /* 0x000fea0003800000 */
[----:B------:R-:W2:Y:S01]  /*a620*/  LDL R2, [R1+0x10] ;  /* 0x0000100001027983 */ /* 0x000ea20000100800 */
[----:B------:R-:W-:Y:S02]  /*a630*/  MOV R6, R17 ;  /* 0x0000001100067202 */ /* 0x000fe40000000f00 */
[----:B--2---:R-:W-:-:S13]  /*a640*/  ISETP.NE.AND P2, PT, R2, RZ, PT ;  /* 0x000000ff0200720c */ /* 0x004fda0003f45270 */
[----:B------:R-:W-:Y:S05]  /*a650*/  @!P2 BRA `(.L_x_58) ;  /* 0x00000000004ca947 */ /* 0x000fea0003800000 */
[----:B------:R-:W2:Y:S01]  /*a660*/  LDL R7, [R1+0x8] ;  /* 0x0000080001077983 */ /* 0x000ea20000100800 */
[----:B------:R-:W0:Y:S01]  /*a670*/  LDC R6, c[0x0][0x43c] ;  /* 0x00010f00ff067b82 */ /* 0x000e220000000800 */
[----:B------:R-:W-:Y:S01]  /*a680*/  ULDC.64 UR4, c[0x0][0x428] ;  /* 0x00010a0000047ab9 */ /* 0x000fe20000000a00 */
[----:B0-----:R-:W-:-:S13]  /*a690*/  ISETP.NE.AND P0, PT, R6, 0x1, PT ;  /* 0x000000010600780c */ /* 0x001fda0003f05270 */
[----:B------:R-:W3:Y:S02]  /*a6a0*/  @P0 LDC.64 R2, c[0x0][0x440] ;  /* 0x00011000ff020b82 */ /* 0x000ee40000000a00 */
[----:B---3--:R-:W-:-:S04]  /*a6b0*/  @P0 IMAD.HI.U32 R5, R0, R2, RZ ;  /* 0x0000000200050227 */ /* 0x008fc800078e00ff */
[----:B------:R-:W-:Y:S01]  /*a6c0*/  IMAD.MOV.U32 R2, RZ, RZ, R0 ;  /* 0x000000ffff027224 */ /* 0x000fe200078e0000 */
[----:B------:R-:W-:-:S05]  /*a6d0*/  @P0 SHF.R.U32.HI R2, RZ, R3, R5 ;  /* 0x00000003ff020219 */ /* 0x000fca0000011605 */
[----:B------:R-:W-:-:S04]  /*a6e0*/  IMAD.MOV R3, RZ, RZ, -R2 ;  /* 0x000000ffff037224 */ /* 0x000fc800078e0a02 */
[----:B------:R-:W-:Y:S01]  /*a6f0*/  IMAD R0, R6, R3, R0 ;  /* 0x0000000306007224 */ /* 0x000fe200078e0200 */
[----:B------:R-:W-:-:S03]  /*a700*/  SHF.R.S32.HI R3, RZ, 0x1f, R2 ;  /* 0x0000001fff037819 */ /* 0x000fc60000011402 */
[----:B------:R-:W-:-:S04]  /*a710*/  IMAD.WIDE.U32 R2, R19, UR4, R2 ;  /* 0x0000000413027c25 */ /* 0x000fc8000f8e0002 */
[----:B--2---:R-:W-:-:S04]  /*a720*/  IMAD R5, R7, UR4, RZ ;  /* 0x0000000407057c24 */ /* 0x004fc8000f8e02ff */
[----:B------:R-:W-:Y:S01]  /*a730*/  IMAD R5, R19, UR5, R5 ;  /* 0x0000000513057c24 */ /* 0x000fe2000f8e0205 */
[----:B------:R-:W-:Y:S02]  /*a740*/  ULDC.64 UR4, c[0x0][0x418] ;  /* 0x0001060000047ab9 */ /* 0x000fe40000000a00 */
[----:B------:R-:W-:Y:S01]  /*a750*/  LEA R6, P0, R2, UR4, 0x2 ;  /* 0x0000000402067c11 */ /* 0x000fe2000f8010ff */
[----:B------:R-:W-:-:S05]  /*a760*/  IMAD.IADD R3, R5, 0x1, R3 ;  /* 0x0000000105037824 */ /* 0x000fca00078e0203 */
[----:B------:R-:W-:-:S05]  /*a770*/  LEA.HI.X R7, R2, UR5, R3, 0x2, P0 ;  /* 0x0000000502077c11 */ /* 0x000fca00080f1403 */
[----:B------:R0:W5:Y:S02]  /*a780*/  LDG.E R6, desc[UR60][R6.64] ;  /* 0x0000003c06067981 */ /* 0x000164000c1e1900 */
.L_x_58:
[----:B------:R-:W-:Y:S01]  /*a790*/  LEA R3, R4, UR36, 0x3 ;  /* 0x0000002404037c11 */ /* 0x000fe2000f8e18ff */
[----:B------:R-:W-:Y:S01]  /*a7a0*/  BSSY B1, `(.L_x_59) ;  /* 0x0000004000017945 */ /* 0x000fe20003800000 */
[----:B------:R-:W-:-:S04]  /*a7b0*/  SHF.L.U32 R2, R8, 0x1f, RZ ;  /* 0x0000001f08027819 */ /* 0x000fc800000006ff */
[----:B------:R-:W1:Y:S02]  /*a7c0*/  SYNCS.PHASECHK.TRANS64.TRYWAIT P0, [R3+URZ+0x34840], R2 ;  /* 0x03484002030075a7 */ /* 0x000e64000800017f */
[----:B-1----:R-:W-:Y:S05]  /*a7d0*/  @!P0 BRA `(.L_x_60) ;  /* 0x0000003400348947 */ /* 0x002fea0003800000 */
.L_x_153:
[----:B------:R-:W-:Y:S05]  /*a7e0*/  BSYNC B1 ;  /* 0x0000000000017941 */ /* 0x000fea0003800000 */
.L_x_59:
[----:B---3--:R-:W2:Y:S01]  /*a7f0*/  S2R R5, SR_TID.X ;  /* 0x0000000000057919 */ /* 0x008ea20000002100 */
[----:B------:R-:W-:Y:S01]  /*a800*/  BSSY B1, `(.L_x_61) ;  /* 0x000000b000017945 */ /* 0x000fe20003800000 */
[----:B--2---:R-:W-:-:S04]  /*a810*/  LOP3.LUT R5, R5, 0x7f, RZ, 0xc0, !PT ;  /* 0x0000007f05057812 */ /* 0x004fc800078ec0ff */
[----:B------:R-:W-:-:S13]  /*a820*/  ISETP.NE.AND P1, PT, R5, RZ, PT ;  /* 0x000000ff0500720c */ /* 0x000fda0003f25270 */
[----:B------:R-:W-:Y:S05]  /*a830*/  @P1 BRA `(.L_x_62) ;  /* 0x00000000001c1947 */ /* 0x000fea0003800000 */
[----:B------:R-:W2:Y:S01]  /*a840*/  S2R R5, SR_TID.X ;  /* 0x0000000000057919 */ /* 0x000ea20000002100 */
[----:B-1----:R-:W-:-:S04]  /*a850*/  IMAD.MOV.U32 R2, RZ, RZ, 0xc000 ;  /* 0x0000c000ff027424 */ /* 0x002fc800078e00ff */
[----:B------:R3:W-:Y:S01]  /*a860*/  SYNCS.ARRIVE.TRANS64 RZ, [R3+URZ+0x34830], R2 ;  /* 0x0348300203ff79a7 */ /* 0x0007e2000800003f */
[----:B--2---:R-:W-:-:S04]  /*a870*/  LOP3.LUT R5, R5, 0x1f, RZ, 0xc0, !PT ;  /* 0x0000001f05057812 */ /* 0x004fc800078ec0ff */
[----:B------:R-:W-:-:S13]  /*a880*/  ISETP.NE.AND P0, PT, R5, RZ, PT ;  /* 0x000000ff0500720c */ /* 0x000fda0003f05270 */
[----:B---3--:R-:W-:Y:S05]  /*a890*/  @!P0 BRA `(.L_x_62) ;  /* 0x0000000000048947 */ /* 0x008fea0003800000 */
[----:B------:R-:W-:Y:S01]  /*a8a0*/  BPT.TRAP 0x1 ;  /* 0x000000040000795c */ /* 0x000fe20000300000 */
.L_x_62:
[----:B------:R-:W-:Y:S05]  /*a8b0*/  BSYNC B1 ;  /* 0x0000000000017941 */ /* 0x000fea0003800000 */
.L_x_61:
[----:B------:R-:W-:Y:S01]  /*a8c0*/  IMAD.MOV.U32 R11, RZ, RZ, RZ ;  /* 0x000000ffff0b7224 */ /* 0x000fe200078e00ff */
[----:B------:R-:W-:Y:S01]  /*a8d0*/  UIADD3 UR4, UP0, UR38, 0x370, URZ ;  /* 0x0000037026047890 */ /* 0x000fe2000ff1e03f */
[----:B------:R-:W-:Y:S01]  /*a8e0*/  IMAD R5, R4, 0xc000, R15 ;  /* 0x0000c00004057824 */ /* 0x000fe200078e020f */
[----:B------:R-:W-:Y:S01]  /*a8f0*/  PLOP3.LUT P0, PT, PT, PT, PT, 0x80, 0x0 ;  /* 0x000000000000781c */ /* 0x000fe20003f0f070 */
[----:B-1----:R-:W-:Y:S01]  /*a900*/  IMAD.SHL.U32 R2, R0, 0x80, RZ ;  /* 0x0000008000027824 */ /* 0x002fe200078e00ff */
[----:B------:R-:W-:Y:S01]  /*a910*/  R2UR UR10, R11 ;  /* 0x000000000b0a72ca */ /* 0x000fe200000e0000 */
[----:B0-----:R-:W-:Y:S01]  /*a920*/  VIADD R7, R5, 0x1c400 ;  /* 0x0001c40005077836 */ /* 0x001fe20000000000 */
[----:B------:R-:W-:Y:S01]  /*a930*/  IADD3 R3, R3, 0x34830, RZ ;  /* 0x0003483003037810 */ /* 0x000fe20007ffe0ff */
[----:B------:R-:W-:Y:S01]  /*a940*/  UIADD3.X UR5, URZ, UR39, URZ, UP0, !UPT ;  /* 0x000000273f057290 */ /* 0x000fe200087fe43f */
[----:B------:R-:W-:Y:S01]  /*a950*/  UMOV UR6, 0x0 ;  /* 0x0000000000067882 */ /* 0x000fe20000000000 */
[----:B------:R-:W-:-:S10]  /*a960*/  UMOV UR7, 0x14f00000 ;  /* 0x14f0000000077882 */ /* 0x000fd40000000000 */
.L_x_63:
[----:B------:R-:W-:-:S13]  /*a970*/  @P0 ELECT P2, URZ, PT ;  /* 0x00000000003f082f */ /* 0x000fda0003840000 */
[----:B-----5:R-:W-:Y:S02]  /*a980*/  @P2 R2UR UR13, R6 ;  /* 0x00000000060d22ca */ /* 0x020fe400000e0000 */
[----:B------:R-:W-:Y:S02]  /*a990*/  @P2 R2UR UR12, R16 ;  /* 0x00000000100c22ca */ /* 0x000fe400000e0000 */
[----:B------:R-:W-:Y:S02]  /*a9a0*/  @P2 R2UR UR11, R2 ;  /* 0x00000000020b22ca */ /* 0x000fe400000e0000 */
[----:B------:R-:W-:Y:S02]  /*a9b0*/  @P2 R2UR UR9, R3 ;  /* 0x00000000030922ca */ /* 0x000fe400000e0000 */
[----:B------:R-:W-:Y:S02]  /*a9c0*/  @P2 R2UR UR8, R7 ;  /* 0x00000000070822ca */ /* 0x000fe400000e0000 */
[----:B------:R-:W-:-:S02]  /*a9d0*/  @P2 PLOP3.LUT P0, PT, P2, PT, PT, 0x8, 0x0 ;  /* 0x000000000000281c */ /* 0x000fc4000170e170 */
[----:B------:R-:W-:-:S09]  /*a9e0*/  PLOP3.LUT P2, PT, PT, PT, PT, 0x8, 0x0 ;  /* 0x000000000000781c */ /* 0x000fd20003f4e170 */
[----:B------:R0:W-:Y:S02]  /*a9f0*/  UTMALDG.4D [UR8], [UR4], desc[UR6] ;  /* 0x00000608040075b4 */ /* 0x0001e40008019000 */
[----:B0-----:R-:W-:Y:S05]  /*aa00*/  @P0 BRA.U.ANY `(.L_x_63) ;  /* 0xfffffffd00d80947 */ /* 0x001fea000393ffff */
[----:B------:R-:W-:Y:S01]  /*aa10*/  IMAD.MOV.U32 R14, RZ, RZ, 0x40 ;  /* 0x00000040ff0e7424 */ /* 0x000fe200078e00ff */
[----:B------:R-:W-:Y:S01]  /*aa20*/  PLOP3.LUT P0, PT, PT, PT, PT, 0x80, 0x0 ;  /* 0x000000000000781c */ /* 0x000fe20003f0f070 */
[----:B------:R-:W-:Y:S01]  /*aa30*/  VIADD R7, R5, 0x20400 ;  /* 0x0002040005077836 */ /* 0x000fe20000000000 */
[----:B------:R-:W-:Y:S01]  /*aa40*/  UMOV UR6, 0x0 ;  /* 0x0000000000067882 */ /* 0x000fe20000000000 */
[----:B------:R-:W-:Y:S01]  /*aa50*/  UMOV UR7, 0x14f00000 ;  /* 0x14f0000000077882 */ /* 0x000fe20000000000 */
[----:B------:R-:W-:-:S15]  /*aa60*/  R2UR UR10, R14 ;  /* 0x000000000e0a72ca */ /* 0x000fde00000e0000 */
.L_x_64:
[----:B------:R-:W-:-:S13]  /*aa70*/  @P0 ELECT P2, URZ, PT ;  /* 0x00000000003f082f */ /* 0x000fda0003840000 */
[----:B------:R-:W-:Y:S02]  /*aa80*/  @P2 R2UR UR13, R6 ;  /* 0x00000000060d22ca */ /* 0x000fe400000e0000 */
        /* <DEDUP_REMOVED lines=8> */
[----:B------:R-:W-:Y:S01]  /*ab10*/  PLOP3.LUT P0, PT, PT, PT, PT, 0x80, 0x0 ;  /* 0x000000000000781c */ /* 0x000fe20003f0f070 */
[----:B------:R-:W-:Y:S01]  /*ab20*/  VIADD R5, R5, 0x24400 ;  /* 0x0002440005057836 */ /* 0x000fe20000000000 */
[----:B------:R-:W-:Y:S01]  /*ab30*/  UMOV UR6, 0x0 ;  /* 0x0000000000067882 */ /* 0x000fe20000000000 */
[----:B------:R-:W-:Y:S01]  /*ab40*/  UMOV UR7, 0x14f00000 ;  /* 0x14f0000000077882 */ /* 0x000fe20000000000 */
[----:B------:R-:W-:-:S09]  /*ab50*/  UMOV UR10, 0x80 ;  /* 0x00000080000a7882 */ /* 0x000fd20000000000 */
.L_x_65:
        /* <DEDUP_REMOVED lines=10> */
[----:B------:R-:W2:Y:S01]  /*ac00*/  LDL.LU R7, [R1] ;  /* 0x0000000001077983 */ /* 0x000ea20000300800 */
[----:B------:R-:W-:Y:S01]  /*ac10*/  LEA R3, R18, R10, 0x3 ;  /* 0x0000000a12037211 */ /* 0x000fe200078e18ff */
[----:B------:R-:W-:Y:S01]  /*ac20*/  BSSY B1, `(.L_x_66) ;  /* 0x0000004000017945 */ /* 0x000fe20003800000 */
[----:B--2---:R-:W-:-:S04]  /*ac30*/  SHF.L.U32 R2, R7, 0x1f, RZ ;  /* 0x0000001f07027819 */ /* 0x004fc800000006ff */
[----:B------:R-:W0:Y:S02]  /*ac40*/  SYNCS.PHASECHK.TRANS64.TRYWAIT P0, [R3+URZ+0x60], R2 ;  /* 0x00006002030075a7 */ /* 0x000e24000800017f */
[----:B0-----:R-:W-:Y:S05]  /*ac50*/  @!P0 BRA `(.L_x_67) ;  /* 0x0000003000288947 */ /* 0x001fea0003800000 */
.L_x_154:
[----:B------:R-:W-:Y:S05]  /*ac60*/  BSYNC B1 ;  /* 0x0000000000017941 */ /* 0x000fea0003800000 */
.L_x_66:
[----:B------:R-:W-:Y:S01]  /*ac70*/  BSSY B1, `(.L_x_68) ;  /* 0x000000c000017945 */ /* 0x000fe20003800000 */
[----:B------:R-:W-:Y:S02]  /*ac80*/  IMAD.MOV.U32 R12, RZ, RZ, 0x0 ;  /* 0x00000000ff0c7424 */ /* 0x000fe400078e00ff */
[----:B------:R-:W-:Y:S01]  /*ac90*/  IMAD.MOV.U32 R13, RZ, RZ, 0x14f00000 ;  /* 0x14f00000ff0d7424 */ /* 0x000fe200078e00ff */
[----:B------:R-:W-:Y:S06]  /*aca0*/  @P1 BRA `(.L_x_69) ;  /* 0x0000000000201947 */ /* 0x000fec0003800000 */
[----:B------:R-:W1:Y:S01]  /*acb0*/  S2R R5, SR_TID.X ;  /* 0x0000000000057919 */ /* 0x000e620000002100 */
[----:B0-----:R-:W-:Y:S01]  /*acc0*/  LEA R2, R18, UR36, 0x3 ;  /* 0x0000002412027c11 */ /* 0x001fe2000f8e18ff */
[----:B------:R-:W-:-:S04]  /*acd0*/  IMAD.MOV.U32 R3, RZ, RZ, 0x8000 ;  /* 0x00008000ff037424 */ /* 0x000fc800078e00ff */
[----:B------:R2:W-:Y:S01]  /*ace0*/  SYNCS.ARRIVE.TRANS64 RZ, [R2+URZ+0x34850], R3 ;  /* 0x0348500302ff79a7 */ /* 0x0005e2000800003f */
[----:B-1----:R-:W-:-:S04]  /*acf0*/  LOP3.LUT R5, R5, 0x1f, RZ, 0xc0, !PT ;  /* 0x0000001f05057812 */ /* 0x002fc800078ec0ff */
[----:B------:R-:W-:-:S13]  /*ad00*/  ISETP.NE.AND P0, PT, R5, RZ, PT ;  /* 0x000000ff0500720c */ /* 0x000fda0003f05270 */
[----:B--2---:R-:W-:Y:S05]  /*ad10*/  @!P0 BRA `(.L_x_69) ;  /* 0x0000000000048947 */ /* 0x004fea0003800000 */
[----:B------:R-:W-:Y:S01]  /*ad20*/  BPT.TRAP 0x1 ;  /* 0x000000040000795c */ /* 0x000fe20000300000 */
.L_x_69:
[----:B------:R-:W-:Y:S05]  /*ad30*/  BSYNC B1 ;  /* 0x0000000000017941 */ /* 0x000fea0003800000 */
.L_x_68:
[----:B------:R-:W2:Y:S01]  /*ad40*/  LDL.LU R5, [R1+0x4] ;  /* 0x0000040001057983 */ /* 0x000ea20000300800 */
[----:B------:R-:W-:Y:S01]  /*ad50*/  R2UR UR10, R11 ;  /* 0x000000000b0a72ca */ /* 0x000fe200000e0000 */
[----:B------:R-:W-:Y:S01]  /*ad60*/  UIADD3 UR4, UP0, UR38, 0x470, URZ ;  /* 0x0000047026047890 */ /* 0x000fe2000ff1e03f */
[----:B------:R-:W-:Y:S02]  /*ad70*/  R2UR UR6, R12 ;  /* 0x000000000c0672ca */ /* 0x000fe400000e0000 */
[----:B------:R-:W-:Y:S01]  /*ad80*/  R2UR UR7, R13 ;  /* 0x000000000d0772ca */ /* 0x000fe200000e0000 */
[----:B------:R-:W-:Y:S01]  /*ad90*/  UIADD3.X UR5, URZ, UR39, URZ, UP0, !UPT ;  /* 0x000000273f057290 */ /* 0x000fe200087fe43f */
[C---:B0-----:R-:W-:Y:S02]  /*ada0*/  LEA R2, R18.reuse, UR36, 0x3 ;  /* 0x0000002412027c11 */ /* 0x041fe4000f8e18ff */
[----:B------:R-:W-:Y:S02]  /*adb0*/  LEA R3, R18, UR36, 0xf ;  /* 0x0000002412037c11 */ /* 0x000fe4000f8e78ff */
[----:B------:R-:W-:Y:S01]  /*adc0*/  PLOP3.LUT P0, PT, PT, PT, PT, 0x80, 0x0 ;  /* 0x000000000000781c */ /* 0x000fe20003f0f070 */
[----:B------:R-:W-:Y:S01]  /*add0*/  VIADD R2, R2, 0x34850 ;  /* 0x0003485002027836 */ /* 0x000fe20000000000 */
[----:B------:R-:W-:Y:S01]  /*ade0*/  IADD3 R7, R3, 0x400, RZ ;  /* 0x0000040003077810 */ /* 0x000fe20007ffe0ff */
[----:B--2---:R-:W-:-:S10]  /*adf0*/  IMAD.SHL.U32 R5, R5, 0x80, RZ ;  /* 0x0000008005057824 */ /* 0x004fd400078e00ff */
.L_x_70:
        /* <DEDUP_REMOVED lines=10> */
[----:B------:R-:W-:Y:S01]  /*aea0*/  R2UR UR10, R14 ;  /* 0x000000000e0a72ca */ /* 0x000fe200000e0000 */
[----:B------:R-:W-:Y:S01]  /*aeb0*/  VIADD R3, R3, 0x4400 ;  /* 0x0000440003037836 */ /* 0x000fe20000000000 */
[----:B------:R-:W-:Y:S02]  /*aec0*/  R2UR UR6, R12 ;  /* 0x000000000c0672ca */ /* 0x000fe400000e0000 */
[----:B------:R-:W-:Y:S02]  /*aed0*/  R2UR UR7, R13 ;  /* 0x000000000d0772ca */ /* 0x000fe400000e0000 */
[----:B------:R-:W-:-:S13]  /*aee0*/  PLOP3.LUT P0, PT, PT, PT, PT, 0x80, 0x0 ;  /* 0x000000000000781c */ /* 0x000fda0003f0f070 */
.L_x_71:
        /* <DEDUP_REMOVED lines=10> */
[----:B------:R0:W-:Y:S01]  /*af90*/  STL [R1+0x4], R0 ;  /* 0x0000040001007387 */ /* 0x0001e20000100800 */
[----:B------:R-:W-:-:S07]  /*afa0*/  IMAD.MOV.U32 R17, RZ, RZ, R6 ;  /* 0x000000ffff117224 */ /* 0x000fce00078e0006 */
.L_x_57:
[----:B------:R-:W-:Y:S05]  /*afb0*/  BSYNC B0 ;  /* 0x0000000000007941 */ /* 0x000fea0003800000 */
.L_x_56:
[----:B0-----:R-:W2:Y:S01]  /*afc0*/  LDL.LU R0, [R1+0x24] ;  /* 0x0000240001007983 */ /* 0x001ea20000300800 */
[----:B------:R-:W-:-:S03]  /*afd0*/  IMAD.MOV.U32 R18, RZ, RZ, R4 ;  /* 0x000000ffff127224 */ /* 0x000fc600078e0004 */
[----:B------:R0:W-:Y:S02]  /*afe0*/  STL [R1], R8 ;  /* 0x0000000801007387 */ /* 0x0001e40000100800 */
[----:B0-2---:R-:W-:-:S07]  /*aff0*/  VIADD R0, R0, 0xfffffffd ;  /* 0xfffffffd00007836 */ /* 0x005fce0000000000 */
.L_x_55:
[----:B------:R-:W2:Y:S01]  /*b000*/  LDL.LU R2, [R1+0x1c] ;  /* 0x00001c0001027983 */ /* 0x000ea20000300800 */
[----:B------:R-:W-:Y:S01]  /*b010*/  IMAD.MOV R9, RZ, RZ, -R9 ;  /* 0x000000ffff097224 */ /* 0x000fe200078e0a09 */
[----:B------:R-:W-:Y:S04]  /*b020*/  BSSY B0, `(.L_x_54) ;  /* 0x000014b000007945 */ /* 0x000fe80003800000 */
[----:B--2---:R-:W-:-:S13]  /*b030*/  ISETP.NE.AND P0, PT, R2, R9, PT ;  /* 0x000000090200720c */ /* 0x004fda0003f05270 */
[----:B------:R-:W-:Y:S05]  /*b040*/  @!P0 BRA `(.L_x_72) ;  /* 0x0000001400208947 */ /* 0x000fea0003800000 */
[----:B------:R-:W-:-:S07]  /*b050*/  MOV R4, R17 ;  /* 0x0000001100047202 */ /* 0x000fce0000000f00 */
.L_x_105:
[----:B--2---:R-:W2:Y:S04]  /*b060*/  LDL R3, [R1+0xc] ;  /* 0x00000c0001037983 */ /* 0x004ea80000100800 */
        /* <DEDUP_REMOVED lines=8> */
[----:B01----:R-:W-:Y:S05]  /*b0f0*/  @!P1 BRA `(.L_x_74) ;  /* 0x00000008005c9947 */ /* 0x003fea0003800000 */
[----:B------:R-:W2:Y:S01]  /*b100*/  LDL R2, [R1+0x10] ;  /* 0x0000100001027983 */ /* 0x000ea20000100800 */
[----:B------:R-:W-:Y:S01]  /*b110*/  IMAD.MOV.U32 R8, RZ, RZ, R0 ;  /* 0x000000ffff087224 */ /* 0x000fe200078e0000 */
[----:B--2---:R-:W-:-:S13]  /*b120*/  ISETP.NE.AND P1, PT, R2, RZ, PT ;  /* 0x000000ff0200720c */ /* 0x004fda0003f25270 */
[----:B------:R-:W-:Y:S05]  /*b130*/  @!P1 BRA `(.L_x_75) ;  /* 0x00000000004c9947 */ /* 0x000fea0003800000 */
[----:B---3--:R-:W2:Y:S01]  /*b140*/  LDL R5, [R1+0x8] ;  /* 0x0000080001057983 */ /* 0x008ea20000100800 */
[----:B------:R-:W0:Y:S01]  /*b150*/  LDC R8, c[0x0][0x43c] ;  /* 0x00010f00ff087b82 */ /* 0x000e220000000800 */
[----:B------:R-:W-:Y:S01]  /*b160*/  ULDC.64 UR4, c[0x0][0x428] ;  /* 0x00010a0000047ab9 */ /* 0x000fe20000000a00 */
[----:B0-----:R-:W-:-:S13]  /*b170*/  ISETP.NE.AND P0, PT, R8, 0x1, PT ;  /* 0x000000010800780c */ /* 0x001fda0003f05270 */
[----:B------:R-:W0:Y:S02]  /*b180*/  @P0 LDC.64 R2, c[0x0][0x440] ;  /* 0x00011000ff020b82 */ /* 0x000e240000000a00 */
[----:B0-----:R-:W-:-:S04]  /*b190*/  @P0 IMAD.HI.U32 R4, R0, R2, RZ ;  /* 0x0000000200040227 */ /* 0x001fc800078e00ff */
        /* <DEDUP_REMOVED lines=8> */
[----:B------:R-:W-:-:S03]  /*b220*/  ULDC.64 UR4, c[0x0][0x418] ;  /* 0x0001060000047ab9 */ /* 0x000fc60000000a00 */
[----:B------:R-:W-:Y:S01]  /*b230*/  IMAD.IADD R3, R4, 0x1, R3 ;  /* 0x0000000104037824 */ /* 0x000fe200078e0203 */
[----:B------:R-:W-:-:S04]  /*b240*/  LEA R4, P0, R2, UR4, 0x2 ;  /* 0x0000000402047c11 */ /* 0x000fc8000f8010ff */
[----:B------:R-:W-:-:S05]  /*b250*/  LEA.HI.X R5, R2, UR5, R3, 0x2, P0 ;  /* 0x0000000502057c11 */ /* 0x000fca00080f1403 */
[----:B------:R0:W5:Y:S04]  /*b260*/  LDG.E R4, desc[UR60][R4.64] ;  /* 0x0000003c04047981 */ /* 0x000168000c1e1900 */
.L_x_75:
[----:B------:R-:W-:Y:S01]  /*b270*/  LEA R3, R6, UR36, 0x3 ;  /* 0x0000002406037c11 */ /* 0x000fe2000f8e18ff */
[----:B------:R-:W-:Y:S01]  /*b280*/  BSSY B2, `(.L_x_76) ;  /* 0x0000004000027945 */ /* 0x000fe20003800000 */
[----:B------:R-:W-:-:S04]  /*b290*/  SHF.L.U32 R2, R7, 0x1f, RZ ;  /* 0x0000001f07027819 */ /* 0x000fc800000006ff */
[----:B------:R-:W1:Y:S02]  /*b2a0*/  SYNCS.PHASECHK.TRANS64.TRYWAIT P0, [R3+URZ+0x34840], R2 ;  /* 0x03484002030075a7 */ /* 0x000e64000800017f */
[----:B-1----:R-:W-:Y:S05]  /*b2b0*/  @!P0 BRA `(.L_x_77) ;  /* 0x0000002800a48947 */ /* 0x002fea0003800000 */
.L_x_155:
[----:B------:R-:W-:Y:S05]  /*b2c0*/  BSYNC B2 ;  /* 0x0000000000027941 */ /* 0x000fea0003800000 */
.L_x_76:
[----:B0--3--:R-:W0:Y:S01]  /*b2d0*/  S2R R5, SR_TID.X ;  /* 0x0000000000057919 */ /* 0x009e220000002100 */
[----:B------:R-:W-:Y:S01]  /*b2e0*/  BSSY B2, `(.L_x_78) ;  /* 0x000000b000027945 */ /* 0x000fe20003800000 */
[----:B0-----:R-:W-:-:S04]  /*b2f0*/  LOP3.LUT R5, R5, 0x7f, RZ, 0xc0, !PT ;  /* 0x0000007f05057812 */ /* 0x001fc800078ec0ff */
[----:B------:R-:W-:-:S13]  /*b300*/  ISETP.NE.AND P1, PT, R5, RZ, PT ;  /* 0x000000ff0500720c */ /* 0x000fda0003f25270 */
[----:B------:R-:W-:Y:S05]  /*b310*/  @P1 BRA `(.L_x_79) ;  /* 0x00000000001c1947 */ /* 0x000fea0003800000 */
[----:B------:R-:W0:Y:S01]  /*b320*/  S2R R5, SR_TID.X ;  /* 0x0000000000057919 */ /* 0x000e220000002100 */
[----:B-1----:R-:W-:-:S04]  /*b330*/  MOV R2, 0xc000 ;  /* 0x0000c00000027802 */ /* 0x002fc80000000f00 */
[----:B------:R2:W-:Y:S01]  /*b340*/  SYNCS.ARRIVE.TRANS64 RZ, [R3+URZ+0x34830], R2 ;  /* 0x0348300203ff79a7 */ /* 0x0005e2000800003f */
[----:B0-----:R-:W-:-:S04]  /*b350*/  LOP3.LUT R5, R5, 0x1f, RZ, 0xc0, !PT ;  /* 0x0000001f05057812 */ /* 0x001fc800078ec0ff */
[----:B------:R-:W-:-:S13]  /*b360*/  ISETP.NE.AND P0, PT, R5, RZ, PT ;  /* 0x000000ff0500720c */ /* 0x000fda0003f05270 */
[----:B--2---:R-:W-:Y:S05]  /*b370*/  @!P0 BRA `(.L_x_79) ;  /* 0x0000000000048947 */ /* 0x004fea0003800000 */
[----:B------:R-:W-:Y:S01]  /*b380*/  BPT.TRAP 0x1 ;  /* 0x000000040000795c */ /* 0x000fe20000300000 */
.L_x_79:
[----:B------:R-:W-:Y:S05]  /*b390*/  BSYNC B2 ;  /* 0x0000000000027941 */ /* 0x000fea0003800000 */
.L_x_78:
[----:B------:R-:W-:Y:S01]  /*b3a0*/  IMAD.MOV.U32 R11, RZ, RZ, RZ ;  /* 0x000000ffff0b7224 */ /* 0x000fe200078e00ff */
[----:B------:R-:W-:Y:S01]  /*b3b0*/  UIADD3 UR4, UP0, UR38, 0x370, URZ ;  /* 0x0000037026047890 */ /* 0x000fe2000ff1e03f */
[----:B------:R-:W-:Y:S01]  /*b3c0*/  IMAD R5, R6, 0xc000, R15 ;  /* 0x0000c00006057824 */ /* 0x000fe200078e020f */
[----:B------:R-:W-:Y:S01]  /*b3d0*/  PLOP3.LUT P0, PT, PT, PT, PT, 0x80, 0x0 ;  /* 0x000000000000781c */ /* 0x000fe20003f0f070 */
[----:B-1----:R-:W-:Y:S01]  /*b3e0*/  VIADD R3, R3, 0x34830 ;  /* 0x0003483003037836 */ /* 0x002fe20000000000 */
[----:B------:R-:W-:Y:S01]  /*b3f0*/  R2UR UR10, R11 ;  /* 0x000000000b0a72ca */ /* 0x000fe200000e0000 */
[----:B------:R-:W-:Y:S01]  /*b400*/  IMAD.SHL.U32 R2, R8, 0x80, RZ ;  /* 0x0000008008027824 */ /* 0x000fe200078e00ff */
[----:B------:R-:W-:Y:S01]  /*b410*/  UIADD3.X UR5, URZ, UR39, URZ, UP0, !UPT ;  /* 0x000000273f057290 */ /* 0x000fe200087fe43f */
[----:B------:R-:W-:Y:S01]  /*b420*/  VIADD R9, R5, 0x1c400 ;  /* 0x0001c40005097836 */ /* 0x000fe20000000000 */
[----:B------:R-:W-:Y:S01]  /*b430*/  UMOV UR6, 0x0 ;  /* 0x0000000000067882 */ /* 0x000fe20000000000 */
[----:B------:R-:W-:-:S10]  /*b440*/  UMOV UR7, 0x14f00000 ;  /* 0x14f0000000077882 */ /* 0x000fd40000000000 */
.L_x_80:
        /* <DEDUP_REMOVED lines=12> */
[----:B------:R-:W-:Y:S01]  /*b510*/  UMOV UR6, 0x0 ;  /* 0x0000000000067882 */ /* 0x000fe20000000000 */
[----:B------:R-:W-:Y:S01]  /*b520*/  IADD3 R9, R5, 0x20400, RZ ;  /* 0x0002040005097810 */ /* 0x000fe20007ffe0ff */
[----:B------:R-:W-:Y:S01]  /*b530*/  UMOV UR7, 0x14f00000 ;  /* 0x14f0000000077882 */ /* 0x000fe20000000000 */
[----:B------:R-:W-:-:S15]  /*b540*/  R2UR UR10, R14 ;  /* 0x000000000e0a72ca */ /* 0x000fde00000e0000 */
.L_x_81:
        /* <DEDUP_REMOVED lines=15> */
.L_x_82:
        /* <DEDUP_REMOVED lines=11> */
[----:B------:R-:W-:Y:S01]  /*b6f0*/  IMAD R2, R18, 0x8, R10 ;  /* 0x0000000812027824 */ /* 0x000fe200078e020a */
[----:B------:R-:W-:Y:S01]  /*b700*/  BSSY B2, `(.L_x_83) ;  /* 0x0000004000027945 */ /* 0x000fe20003800000 */
[----:B--2---:R-:W-:-:S04]  /*b710*/  SHF.L.U32 R3, R9, 0x1f, RZ ;  /* 0x0000001f09037819 */ /* 0x004fc800000006ff */
[----:B------:R-:W0:Y:S02]  /*b720*/  SYNCS.PHASECHK.TRANS64.TRYWAIT P0, [R2+URZ+0x60], R3 ;  /* 0x00006003020075a7 */ /* 0x000e24000800017f */
[----:B0-----:R-:W-:Y:S05]  /*b730*/  @!P0 BRA `(.L_x_84) ;  /* 0x0000002400988947 */ /* 0x001fea0003800000 */
.L_x_156:
[----:B------:R-:W-:Y:S05]  /*b740*/  BSYNC B2 ;  /* 0x0000000000027941 */ /* 0x000fea0003800000 */
.L_x_83:
[----:B------:R-:W-:Y:S01]  /*b750*/  BSSY B2, `(.L_x_85) ;  /* 0x000000b000027945 */ /* 0x000fe20003800000 */
[----:B------:R-:W-:Y:S02]  /*b760*/  IMAD.MOV.U32 R12, RZ, RZ, 0x0 ;  /* 0x00000000ff0c7424 */ /* 0x000fe400078e00ff */
[----:B------:R-:W-:Y:S01]  /*b770*/  IMAD.MOV.U32 R13, RZ, RZ, 0x14f00000 ;  /* 0x14f00000ff0d7424 */ /* 0x000fe200078e00ff */
[----:B------:R-:W-:Y:S06]  /*b780*/  @P1 BRA `(.L_x_86) ;  /* 0x00000000001c1947 */ /* 0x000fec0003800000 */
[----:B------:R-:W1:Y:S01]  /*b790*/  S2R R5, SR_TID.X ;  /* 0x0000000000057919 */ /* 0x000e620000002100 */
[----:B0-----:R-:W-:-:S04]  /*b7a0*/  IMAD.MOV.U32 R3, RZ, RZ, 0x8000 ;  /* 0x00008000ff037424 */ /* 0x001fc800078e00ff */
[----:B------:R2:W-:Y:S01]  /*b7b0*/  SYNCS.ARRIVE.TRANS64 RZ, [R2+URZ+0x50], R3 ;  /* 0x0000500302ff79a7 */ /* 0x0005e2000800003f */
[----:B-1----:R-:W-:-:S04]  /*b7c0*/  LOP3.LUT R5, R5, 0x1f, RZ, 0xc0, !PT ;  /* 0x0000001f05057812 */ /* 0x002fc800078ec0ff */
[----:B------:R-:W-:-:S13]  /*b7d0*/  ISETP.NE.AND P0, PT, R5, RZ, PT ;  /* 0x000000ff0500720c */ /* 0x000fda0003f05270 */
[----:B--2---:R-:W-:Y:S05]  /*b7e0*/  @!P0 BRA `(.L_x_86) ;  /* 0x0000000000048947 */ /* 0x004fea0003800000 */
[----:B------:R-:W-:Y:S01]  /*b7f0*/  BPT.TRAP 0x1 ;  /* 0x000000040000795c */ /* 0x000fe20000300000 */
.L_x_86:
[----:B------:R-:W-:Y:S05]  /*b800*/  BSYNC B2 ;  /* 0x0000000000027941 */ /* 0x000fea0003800000 */
.L_x_85:
[----:B0-----:R-:W2:Y:S01]  /*b810*/  LDL.LU R3, [R1+0x4] ;  /* 0x0000040001037983 */ /* 0x001ea20000300800 */
[----:B------:R-:W-:Y:S01]  /*b820*/  R2UR UR10, R11 ;  /* 0x000000000b0a72ca */ /* 0x000fe200000e0000 */
[----:B------:R-:W-:Y:S01]  /*b830*/  UIADD3 UR4, UP0, UR38, 0x470, URZ ;  /* 0x0000047026047890 */ /* 0x000fe2000ff1e03f */
[----:B------:R-:W-:Y:S01]  /*b840*/  R2UR UR6, R12 ;  /* 0x000000000c0672ca */ /* 0x000fe200000e0000 */
[----:B------:R-:W-:Y:S01]  /*b850*/  VIADD R2, R2, 0x50 ;  /* 0x0000005002027836 */ /* 0x000fe20000000000 */
[----:B------:R-:W-:Y:S01]  /*b860*/  R2UR UR7, R13 ;  /* 0x000000000d0772ca */ /* 0x000fe200000e0000 */
[----:B------:R-:W-:Y:S01]  /*b870*/  UIADD3.X UR5, URZ, UR39, URZ, UP0, !UPT ;  /* 0x000000273f057290 */ /* 0x000fe200087fe43f */
[----:B------:R-:W-:Y:S02]  /*b880*/  LEA R18, R18, UR36, 0xf ;  /* 0x0000002412127c11 */ /* 0x000fe4000f8e78ff */
[----:B------:R-:W-:-:S03]  /*b890*/  PLOP3.LUT P0, PT, PT, PT, PT, 0x80, 0x0 ;  /* 0x000000000000781c */ /* 0x000fc60003f0f070 */
[----:B------:R-:W-:Y:S01]  /*b8a0*/  VIADD R5, R18, 0x400 ;  /* 0x0000040012057836 */ /* 0x000fe20000000000 */
[----:B--2---:R-:W-:-:S09]  /*b8b0*/  SHF.L.U32 R3, R3, 0x7, RZ ;  /* 0x0000000703037819 */ /* 0x004fd200000006ff */
.L_x_87:
        /* <DEDUP_REMOVED lines=15> */
.L_x_88:
        /* <DEDUP_REMOVED lines=12> */
.L_x_74:
[----:B------:R-:W-:Y:S05]  /*ba70*/  BSYNC B1 ;  /* 0x0000000000017941 */ /* 0x000fea0003800000 */
.L_x_73:
[----:B------:R-:W2:Y:S01]  /*ba80*/  LDL R2, [R1+0xc] ;  /* 0x00000c0001027983 */ /* 0x000ea20000100800 */
[----:B------:R-:W-:Y:S01]  /*ba90*/  VIADD R18, R6, 0x1 ;  /* 0x0000000106127836 */ /* 0x000fe20000000000 */
[----:B------:R-:W-:Y:S04]  /*baa0*/  BSSY B1, `(.L_x_89) ;  /* 0x000009f000017945 */ /* 0x000fe80003800000 */
[----:B------:R-:W-:-:S04]  /*bab0*/  ISETP.NE.AND P0, PT, R18, 0x2, PT ;  /* 0x000000021200780c */ /* 0x000fc80003f05270 */
[----:B------:R-:W-:Y:S02]  /*bac0*/  SEL R18, R18, RZ, P0 ;  /* 0x000000ff12127207 */ /* 0x000fe40000000000 */
[----:B--2---:R-:W-:Y:S02]  /*bad0*/  ISETP.NE.AND P1, PT, R2, RZ, PT ;  /* 0x000000ff0200720c */ /* 0x004fe40003f25270 */
[----:B------:R-:W-:-:S04]  /*bae0*/  SEL R2, RZ, 0x1, P0 ;  /* 0x00000001ff027807 */ /* 0x000fc80000000000 */
[----:B------:R-:W-:-:S05]  /*baf0*/  LOP3.LUT R9, R7, R2, RZ, 0x3c, !PT ;  /* 0x0000000207097212 */ /* 0x000fca00078e3cff */
[----:B------:R1:W-:Y:S02]  /*bb00*/  STL [R1], R9 ;  /* 0x0000000901007387 */ /* 0x0003e40000100800 */
[----:B------:R-:W-:Y:S05]  /*bb10*/  @!P1 BRA `(.L_x_90) ;  /* 0x00000008005c9947 */ /* 0x000fea0003800000 */
[----:B------:R-:W2:Y:S01]  /*bb20*/  LDL R3, [R1+0x10] ;  /* 0x0000100001037983 */ /* 0x000ea20000100800 */
[----:B0-----:R-:W-:Y:S02]  /*bb30*/  IADD3 R8, R0, -0x1, RZ ;  /* 0xffffffff00087810 */ /* 0x001fe40007ffe0ff */
[----:B--2---:R-:W-:-:S13]  /*bb40*/  ISETP.NE.AND P1, PT, R3, RZ, PT ;  /* 0x000000ff0300720c */ /* 0x004fda0003f25270 */
[----:B------:R-:W-:Y:S05]  /*bb50*/  @!P1 BRA `(.L_x_91) ;  /* 0x00000000004c9947 */ /* 0x000fea0003800000 */
[----:B------:R-:W2:Y:S01]  /*bb60*/  LDL R11, [R1+0x8] ;  /* 0x00000800010b7983 */ /* 0x000ea20000100800 */
[----:B---3--:R-:W0:Y:S01]  /*bb70*/  LDC R5, c[0x0][0x43c] ;  /* 0x00010f00ff057b82 */ /* 0x008e220000000800 */
        /* <DEDUP_REMOVED lines=17> */
.L_x_91:
[----:B------:R-:W-:Y:S01]  /*bc90*/  LEA R2, R18, UR36, 0x3 ;  /* 0x0000002412027c11 */ /* 0x000fe2000f8e18ff */
[----:B------:R-:W-:Y:S01]  /*bca0*/  BSSY B2, `(.L_x_92) ;  /* 0x0000004000027945 */ /* 0x000fe20003800000 */
[----:B------:R-:W-:-:S04]  /*bcb0*/  SHF.L.U32 R3, R9, 0x1f, RZ ;  /* 0x0000001f09037819 */ /* 0x000fc800000006ff */
[----:B------:R-:W2:Y:S02]  /*bcc0*/  SYNCS.PHASECHK.TRANS64.TRYWAIT P0, [R2+URZ+0x34840], R3 ;  /* 0x03484003020075a7 */ /* 0x000ea4000800017f */
[----:B--2---:R-:W-:Y:S05]  /*bcd0*/  @!P0 BRA `(.L_x_93) ;  /* 0x0000002000448947 */ /* 0x004fea0003800000 */
.L_x_157:
[----:B------:R-:W-:Y:S05]  /*bce0*/  BSYNC B2 ;  /* 0x0000000000027941 */ /* 0x000fea0003800000 */
.L_x_92:
[----:B0--3--:R-:W0:Y:S01]  /*bcf0*/  S2R R5, SR_TID.X ;  /* 0x0000000000057919 */ /* 0x009e220000002100 */
[----:B------:R-:W-:Y:S01]  /*bd00*/  BSSY B2, `(.L_x_94) ;  /* 0x000000b000027945 */ /* 0x000fe20003800000 */
[----:B0-----:R-:W-:-:S04]  /*bd10*/  LOP3.LUT R5, R5, 0x7f, RZ, 0xc0, !PT ;  /* 0x0000007f05057812 */ /* 0x001fc800078ec0ff */
[----:B------:R-:W-:-:S13]  /*bd20*/  ISETP.NE.AND P1, PT, R5, RZ, PT ;  /* 0x000000ff0500720c */ /* 0x000fda0003f25270 */
[----:B------:R-:W-:Y:S05]  /*bd30*/  @P1 BRA `(.L_x_95) ;  /* 0x00000000001c1947 */ /* 0x000fea0003800000 */
[----:B------:R-:W0:Y:S01]  /*bd40*/  S2R R5, SR_TID.X ;  /* 0x0000000000057919 */ /* 0x000e220000002100 */
[----:B--2---:R-:W-:-:S04]  /*bd50*/  IMAD.MOV.U32 R3, RZ, RZ, 0xc000 ;  /* 0x0000c000ff037424 */ /* 0x004fc800078e00ff */
[----:B------:R3:W-:Y:S01]  /*bd60*/  SYNCS.ARRIVE.TRANS64 RZ, [R2+URZ+0x34830], R3 ;  /* 0x0348300302ff79a7 */ /* 0x0007e2000800003f */
[----:B0-----:R-:W-:-:S04]  /*bd70*/  LOP3.LUT R5, R5, 0x1f, RZ, 0xc0, !PT ;  /* 0x0000001f05057812 */ /* 0x001fc800078ec0ff */
[----:B------:R-:W-:-:S13]  /*bd80*/  ISETP.NE.AND P0, PT, R5, RZ, PT ;  /* 0x000000ff0500720c */ /* 0x000fda0003f05270 */
[----:B---3--:R-:W-:Y:S05]  /*bd90*/  @!P0 BRA `(.L_x_95) ;  /* 0x0000000000048947 */ /* 0x008fea0003800000 */
[----:B------:R-:W-:Y:S01]  /*bda0*/  BPT.TRAP 0x1 ;  /* 0x000000040000795c */ /* 0x000fe20000300000 */
.L_x_95:
[----:B------:R-:W-:Y:S05]  /*bdb0*/  BSYNC B2 ;  /* 0x0000000000027941 */ /* 0x000fea0003800000 */
.L_x_94:
[----:B------:R-:W-:Y:S01]  /*bdc0*/  IMAD.MOV.U32 R11, RZ, RZ, RZ ;  /* 0x000000ffff0b7224 */ /* 0x000fe200078e00ff */
[C---:B--2---:R-:W-:Y:S01]  /*bdd0*/  LEA R3, R18.reuse, R10, 0x3 ;  /* 0x0000000a12037211 */ /* 0x044fe200078e18ff */
[----:B------:R-:W-:Y:S01]  /*bde0*/  IMAD R5, R18, 0xc000, R15 ;  /* 0x0000c00012057824 */ /* 0x000fe200078e020f */
[----:B------:R-:W-:Y:S01]  /*bdf0*/  UIADD3 UR4, UP0, UR38, 0x370, URZ ;  /* 0x0000037026047890 */ /* 0x000fe2000ff1e03f */
[----:B------:R-:W-:Y:S01]  /*be00*/  PLOP3.LUT P0, PT, PT, PT, PT, 0x80, 0x0 ;  /* 0x000000000000781c */ /* 0x000fe20003f0f070 */
[----:B------:R-:W-:Y:S01]  /*be10*/  IMAD.SHL.U32 R2, R8, 0x80, RZ ;  /* 0x0000008008027824 */ /* 0x000fe200078e00ff */
[----:B------:R-:W-:Y:S01]  /*be20*/  R2UR UR10, R11 ;  /* 0x000000000b0a72ca */ /* 0x000fe200000e0000 */
[----:B------:R-:W-:Y:S01]  /*be30*/  VIADD R3, R3, 0x30 ;  /* 0x0000003003037836 */ /* 0x000fe20000000000 */
[----:B------:R-:W-:Y:S01]  /*be40*/  UIADD3.X UR5, URZ, UR39, URZ, UP0, !UPT ;  /* 0x000000273f057290 */ /* 0x000fe200087fe43f */
[----:B-1----:R-:W-:Y:S01]  /*be50*/  VIADD R9, R5, 0x1c400 ;  /* 0x0001c40005097836 */ /* 0x002fe20000000000 */
[----:B------:R-:W-:Y:S01]  /*be60*/  UMOV UR6, 0x0 ;  /* 0x0000000000067882 */ /* 0x000fe20000000000 */
[----:B------:R-:W-:-:S10]  /*be70*/  UMOV UR7, 0x14f00000 ;  /* 0x14f0000000077882 */ /* 0x000fd40000000000 */
.L_x_96:
        /* <DEDUP_REMOVED lines=16> */
.L_x_97:
        /* <DEDUP_REMOVED lines=11> */
[----:B------:R-:W-:Y:S01]  /*c030*/  UMOV UR6, 0x0 ;  /* 0x0000000000067882 */ /* 0x000fe20000000000 */
[----:B------:R-:W-:Y:S01]  /*c040*/  IADD3 R5, R5, 0x24400, RZ ;  /* 0x0002440005057810 */ /* 0x000fe20007ffe0ff */
[----:B------:R-:W-:Y:S01]  /*c050*/  UMOV UR7, 0x14f00000 ;  /* 0x14f0000000077882 */ /* 0x000fe20000000000 */
[----:B------:R-:W-:-:S09]  /*c060*/  UMOV UR10, 0x80 ;  /* 0x00000080000a7882 */ /* 0x000fd20000000000 */
.L_x_98:
        /* <DEDUP_REMOVED lines=10> */
[----:B------:R-:W-:Y:S01]  /*c110*/  SHF.L.U32 R7, R7, 0x1f, RZ ;  /* 0x0000001f07077819 */ /* 0x000fe200000006ff */
[----:B------:R-:W-:Y:S01]  /*c120*/  IMAD R2, R6, 0x8, R10 ;  /* 0x0000000806027824 */ /* 0x000fe200078e020a */
[----:B------:R-:W-:Y:S03]  /*c130*/  BSSY B2, `(.L_x_99) ;  /* 0x0000003000027945 */ /* 0x000fe60003800000 */
[----:B------:R-:W0:Y:S02]  /*c140*/  SYNCS.PHASECHK.TRANS64.TRYWAIT P0, [R2+URZ+0x60], R7 ;  /* 0x00006007020075a7 */ /* 0x000e24000800017f */
[----:B0-----:R-:W-:Y:S05]  /*c150*/  @!P0 BRA `(.L_x_100) ;  /* 0x0000001c00388947 */ /* 0x001fea0003800000 */
.L_x_158:
[----:B------:R-:W-:Y:S05]  /*c160*/  BSYNC B2 ;  /* 0x0000000000027941 */ /* 0x000fea0003800000 */
.L_x_99:
[----:B------:R-:W-:Y:S01]  /*c170*/  BSSY B2, `(.L_x_101) ;  /* 0x000000b000027945 */ /* 0x000fe20003800000 */
[----:B------:R-:W-:Y:S02]  /*c180*/  IMAD.MOV.U32 R12, RZ, RZ, 0x0 ;  /* 0x00000000ff0c7424 */ /* 0x000fe400078e00ff */
[----:B------:R-:W-:Y:S01]  /*c190*/  IMAD.MOV.U32 R13, RZ, RZ, 0x14f00000 ;  /* 0x14f00000ff0d7424 */ /* 0x000fe200078e00ff */
[----:B------:R-:W-:Y:S06]  /*c1a0*/  @P1 BRA `(.L_x_102) ;  /* 0x00000000001c1947 */ /* 0x000fec0003800000 */
[----:B------:R-:W1:Y:S01]  /*c1b0*/  S2R R5, SR_TID.X ;  /* 0x0000000000057919 */ /* 0x000e620000002100 */
[----:B------:R-:W-:-:S04]  /*c1c0*/  IMAD.MOV.U32 R3, RZ, RZ, 0x8000 ;  /* 0x00008000ff037424 */ /* 0x000fc800078e00ff */
[----:B------:R2:W-:Y:S01]  /*c1d0*/  SYNCS.ARRIVE.TRANS64 RZ, [R2+URZ+0x50], R3 ;  /* 0x0000500302ff79a7 */ /* 0x0005e2000800003f */
[----:B-1----:R-:W-:-:S04]  /*c1e0*/  LOP3.LUT R5, R5, 0x1f, RZ, 0xc0, !PT ;  /* 0x0000001f05057812 */ /* 0x002fc800078ec0ff */
[----:B------:R-:W-:-:S13]  /*c1f0*/  ISETP.NE.AND P0, PT, R5, RZ, PT ;  /* 0x000000ff0500720c */ /* 0x000fda0003f05270 */
[----:B--2---:R-:W-:Y:S05]  /*c200*/  @!P0 BRA `(.L_x_102) ;  /* 0x0000000000048947 */ /* 0x004fea0003800000 */
[----:B------:R-:W-:Y:S01]  /*c210*/  BPT.TRAP 0x1 ;  /* 0x000000040000795c */ /* 0x000fe20000300000 */
.L_x_102:
[----:B------:R-:W-:Y:S05]  /*c220*/  BSYNC B2 ;  /* 0x0000000000027941 */ /* 0x000fea0003800000 */
.L_x_101:
[----:B------:R-:W2:Y:S01]  /*c230*/  LDL.LU R3, [R1+0x4] ;  /* 0x0000040001037983 */ /* 0x000ea20000300800 */
[----:B------:R-:W-:Y:S01]  /*c240*/  R2UR UR10, R11 ;  /* 0x000000000b0a72ca */ /* 0x000fe200000e0000 */
[----:B------:R-:W-:Y:S01]  /*c250*/  UIADD3 UR4, UP0, UR38, 0x470, URZ ;  /* 0x0000047026047890 */ /* 0x000fe2000ff1e03f */
[----:B------:R-:W-:Y:S02]  /*c260*/  R2UR UR6, R12 ;  /* 0x000000000c0672ca */ /* 0x000fe400000e0000 */
[----:B------:R-:W-:Y:S01]  /*c270*/  R2UR UR7, R13 ;  /* 0x000000000d0772ca */ /* 0x000fe200000e0000 */
[----:B------:R-:W-:Y:S01]  /*c280*/  UIADD3.X UR5, URZ, UR39, URZ, UP0, !UPT ;  /* 0x000000273f057290 */ /* 0x000fe200087fe43f */
[----:B------:R-:W-:Y:S02]  /*c290*/  LEA R6, R6, UR36, 0xf ;  /* 0x0000002406067c11 */ /* 0x000fe4000f8e78ff */
[----:B------:R-:W-:Y:S02]  /*c2a0*/  PLOP3.LUT P0, PT, PT, PT, PT, 0x80, 0x0 ;  /* 0x000000000000781c */ /* 0x000fe40003f0f070 */
[----:B0-----:R-:W-:Y:S01]  /*c2b0*/  IADD3 R2, R2, 0x50, RZ ;  /* 0x0000005002027810 */ /* 0x001fe20007ffe0ff */
[----:B------:R-:W-:-:S02]  /*c2c0*/  VIADD R5, R6, 0x400 ;  /* 0x0000040006057836 */ /* 0x000fc40000000000 */
[----:B--2---:R-:W-:-:S08]  /*c2d0*/  IMAD.SHL.U32 R3, R3, 0x80, RZ ;  /* 0x0000008003037824 */ /* 0x004fd000078e00ff */
.L_x_103:
        /* <DEDUP_REMOVED lines=15> */
.L_x_104:
        /* <DEDUP_REMOVED lines=12> */
.L_x_90:
[----:B------:R-:W-:Y:S05]  /*c490*/  BSYNC B1 ;  /* 0x0000000000017941 */ /* 0x000fea0003800000 */
.L_x_89:
[C---:B------:R-:W-:Y:S01]  /*c4a0*/  ISETP.GT.AND P0, PT, R0.reuse, 0x1, PT ;  /* 0x000000010000780c */ /* 0x040fe20003f04270 */
[----:B------:R-:W-:-:S12]  /*c4b0*/  VIADD R0, R0, 0xfffffffe ;  /* 0xfffffffe00007836 */ /* 0x000fd80000000000 */
[----:B------:R-:W-:Y:S05]  /*c4c0*/  @P0 BRA `(.L_x_105) ;  /* 0xffffffe800e40947 */ /* 0x000fea000383ffff */
.L_x_72:
[----:B------:R-:W-:Y:S05]  /*c4d0*/  BSYNC B0 ;  /* 0x0000000000007941 */ /* 0x000fea0003800000 */
.L_x_54:
[----:B-1----:R-:W4:Y:S01]  /*c4e0*/  LDL.LU R0, [R1+0xc] ;  /* 0x00000c0001007983 */ /* 0x002f220000300800 */
[----:B------:R-:W-:Y:S01]  /*c4f0*/  BSSY B0, `(.L_x_106) ;  /* 0x000003b000007945 */ /* 0x000fe20003800000 */
[----:B----4-:R-:W-:-:S13]  /*c500*/  ISETP.NE.AND P0, PT, R0, RZ, PT ;  /* 0x000000ff0000720c */ /* 0x010fda0003f05270 */
[----:B------:R-:W-:Y:S05]  /*c510*/  @!P0 BRA `(.L_x_107) ;  /* 0x0000000000e08947 */ /* 0x000fea0003800000 */
[----:B------:R-:W4:Y:S01]  /*c520*/  LDL R0, [R1] ;  /* 0x0000000001007983 */ /* 0x000f220000100800 */
[----:B------:R-:W-:Y:S01]  /*c530*/  LEA R3, R18, UR36, 0x3 ;  /* 0x0000002412037c11 */ /* 0x000fe2000f8e18ff */
[----:B------:R-:W-:Y:S01]  /*c540*/  BSSY B1, `(.L_x_108) ;  /* 0x0000007000017945 */ /* 0x000fe20003800000 */
[----:B------:R-:W1:Y:S02]  /*c550*/  S2R R2, SR_TID.X ;  /* 0x0000000000027919 */ /* 0x000e640000002100 */
[----:B-1----:R-:W-:-:S04]  /*c560*/  LOP3.LUT R2, R2, 0x7f, RZ, 0xc0, !PT ;  /* 0x0000007f02027812 */ /* 0x002fc800078ec0ff */
[----:B------:R-:W-:Y:S02]  /*c570*/  ISETP.NE.AND P1, PT, R2, RZ, PT ;  /* 0x000000ff0200720c */ /* 0x000fe40003f25270 */
[----:B----4-:R-:W-:-:S04]  /*c580*/  SHF.L.U32 R0, R0, 0x1f, RZ ;  /* 0x0000001f00007819 */ /* 0x010fc800000006ff */
[----:B------:R-:W1:Y:S02]  /*c590*/  SYNCS.PHASECHK.TRANS64.TRYWAIT P0, [R3+URZ+0x34860], R0 ;  /* 0x03486000030075a7 */ /* 0x000e64000800017f */
[----:B-1----:R-:W-:Y:S05]  /*c5a0*/  @!P0 BRA `(.L_x_109) ;  /* 0x0000001800388947 */ /* 0x002fea0003800000 */
.L_x_159:
[----:B------:R-:W-:Y:S05]  /*c5b0*/  BSYNC B1 ;  /* 0x0000000000017941 */ /* 0x000fea0003800000 */
.L_x_108:
[----:B------:R-:W-:Y:S04]  /*c5c0*/  BSSY B1, `(.L_x_110) ;  /* 0x0000009000017945 */ /* 0x000fe80003800000 */
[----:B------:R-:W-:Y:S05]  /*c5d0*/  @P1 BRA `(.L_x_111) ;  /* 0x00000000001c1947 */ /* 0x000fea0003800000 */
[----:B------:R-:W4:Y:S01]  /*c5e0*/  S2R R2, SR_TID.X ;  /* 0x0000000000027919 */ /* 0x000f220000002100 */
[----:B-1----:R-:W-:-:S04]  /*c5f0*/  IMAD.MOV.U32 R0, RZ, RZ, 0x8000 ;  /* 0x00008000ff007424 */ /* 0x002fc800078e00ff */
[----:B------:R1:W-:Y:S01]  /*c600*/  SYNCS.ARRIVE.TRANS64 RZ, [R3+URZ+0x34850], R0 ;  /* 0x0348500003ff79a7 */ /* 0x0003e2000800003f */
[----:B----4-:R-:W-:-:S04]  /*c610*/  LOP3.LUT R2, R2, 0x1f, RZ, 0xc0, !PT ;  /* 0x0000001f02027812 */ /* 0x010fc800078ec0ff */
[----:B------:R-:W-:-:S13]  /*c620*/  ISETP.NE.AND P0, PT, R2, RZ, PT ;  /* 0x000000ff0200720c */ /* 0x000fda0003f05270 */
[----:B-1----:R-:W-:Y:S05]  /*c630*/  @!P0 BRA `(.L_x_111) ;  /* 0x0000000000048947 */ /* 0x002fea0003800000 */
[----:B------:R-:W-:Y:S01]  /*c640*/  BPT.TRAP 0x1 ;  /* 0x000000040000795c */ /* 0x000fe20000300000 */
.L_x_111:
[----:B------:R-:W-:Y:S05]  /*c650*/  BSYNC B1 ;  /* 0x0000000000017941 */ /* 0x000fea0003800000 */
.L_x_110:
[----:B------:R-:W4:Y:S01]  /*c660*/  LDL R4, [R1+0x4] ;  /* 0x0000040001047983 */ /* 0x000f220000100800 */
[----:B------:R-:W-:Y:S01]  /*c670*/  LEA R2, R18, UR36, 0xf ;  /* 0x0000002412027c11 */ /* 0x000fe2000f8e78ff */
[----:B------:R-:W-:Y:S01]  /*c680*/  UIADD3 UR4, UP0, UR38, 0x470, URZ ;  /* 0x0000047026047890 */ /* 0x000fe2000ff1e03f */
[----:B-1----:R-:W-:Y:S01]  /*c690*/  IADD3 R0, R3, 0x34850, RZ ;  /* 0x0003485003007810 */ /* 0x002fe20007ffe0ff */
[----:B------:R-:W-:Y:S01]  /*c6a0*/  UMOV UR6, 0x0 ;  /* 0x0000000000067882 */ /* 0x000fe20000000000 */
[----:B------:R-:W-:Y:S01]  /*c6b0*/  PLOP3.LUT P0, PT, PT, PT, PT, 0x80, 0x0 ;  /* 0x000000000000781c */ /* 0x000fe20003f0f070 */
[----:B------:R-:W-:Y:S01]  /*c6c0*/  UIADD3.X UR5, URZ, UR39, URZ, UP0, !UPT ;  /* 0x000000273f057290 */ /* 0x000fe200087fe43f */
[----:B------:R-:W-:Y:S01]  /*c6d0*/  UMOV UR7, 0x14f00000 ;  /* 0x14f0000000077882 */ /* 0x000fe20000000000 */
[----:B------:R-:W-:Y:S01]  /*c6e0*/  UMOV UR10, URZ ;  /* 0x0000003f000a7c82 */ /* 0x000fe20008000000 */
[----:B----4-:R-:W-:Y:S02]  /*c6f0*/  IMAD.SHL.U32 R3, R4, 0x80, RZ ;  /* 0x0000008004037824 */ /* 0x010fe400078e00ff */
[----:B------:R-:W-:-:S07]  /*c700*/  VIADD R4, R2, 0x400 ;  /* 0x0000040002047836 */ /* 0x000fce0000000000 */
.L_x_112:
        /* <DEDUP_REMOVED lines=9> */
[----:B-1----:R-:W-:Y:S05]  /*c7a0*/  @P0 BRA.U.ANY `(.L_x_112) ;  /* 0xfffffffd00d80947 */ /* 0x002fea000393ffff */
[----:B------:R-:W-:Y:S01]  /*c7b0*/  PLOP3.LUT P0, PT, PT, PT, PT, 0x80, 0x0 ;  /* 0x000000000000781c */ /* 0x000fe20003f0f070 */
[----:B------:R-:W-:Y:S01]  /*c7c0*/  VIADD R2, R2, 0x4400 ;  /* 0x0000440002027836 */ /* 0x000fe20000000000 */
[----:B------:R-:W-:Y:S01]  /*c7d0*/  UMOV UR6, 0x0 ;  /* 0x0000000000067882 */ /* 0x000fe20000000000 */
[----:B------:R-:W-:Y:S01]  /*c7e0*/  UMOV UR7, 0x14f00000 ;  /* 0x14f0000000077882 */ /* 0x000fe20000000000 */
[----:B------:R-:W-:-:S09]  /*c7f0*/  UMOV UR10, 0x40 ;  /* 0x00000040000a7882 */ /* 0x000fd20000000000 */
.L_x_113:
        /* <DEDUP_REMOVED lines=10> */
.L_x_107:
[----:B------:R-:W-:Y:S05]  /*c8a0*/  BSYNC B0 ;  /* 0x0000000000007941 */ /* 0x000fea0003800000 */
.L_x_106:
[----:B------:R-:W4:Y:S01]  /*c8b0*/  LDL.LU R6, [R1+0x28] ;  /* 0x0000280001067983 */ /* 0x000f220000300800 */
[----:B------:R-:W-:Y:S01]  /*c8c0*/  VIADD R18, R18, 0x1 ;  /* 0x0000000112127836 */ /* 0x000fe20000000000 */
[----:B------:R-:W-:Y:S02]  /*c8d0*/  ULDC UR4, c[0x0][0xc34] ;  /* 0x00030d0000047ab9 */ /* 0x000fe40000000800 */
[----:B---3--:R-:W3:Y:S04]  /*c8e0*/  LDL.LU R5, [R1] ;  /* 0x0000000001057983 */ /* 0x008ee80000300800 */
[----:B------:R-:W5:Y:S01]  /*c8f0*/  LDL.LU R4, [R1+0x30] ;  /* 0x0000300001047983 */ /* 0x000f620000300800 */
[----:B------:R-:W-:-:S04]  /*c900*/  ISETP.NE.AND P0, PT, R18, 0x2, PT ;  /* 0x000000021200780c */ /* 0x000fc80003f05270 */
[----:B------:R-:W-:Y:S02]  /*c910*/  SEL R0, RZ, 0x1, P0 ;  /* 0x00000001ff007807 */ /* 0x000fe40000000000 */
[----:B------:R-:W-:Y:S01]  /*c920*/  SEL R18, R18, RZ, P0 ;  /* 0x000000ff12127207 */ /* 0x000fe20000000000 */
[----:B----4-:R-:W-:Y:S01]  /*c930*/  VIADD R6, R6, UR37 ;  /* 0x0000002506067c36 */ /* 0x010fe20008000000 */
[----:B---3--:R-:W-:-:S04]  /*c940*/  LOP3.LUT R5, R5, R0, RZ, 0x3c, !PT ;  /* 0x0000000005057212 */ /* 0x008fc800078e3cff */
[----:B------:R1:W-:Y:S01]  /*c950*/  STL [R1+0x28], R6 ;  /* 0x0000280601007387 */ /* 0x0003e20000100800 */
[----:B------:R-:W-:Y:S02]  /*c960*/  ISETP.GE.AND P1, PT, R6, UR4, PT ;  /* 0x0000000406007c0c */ /* 0x000fe4000bf26270 */
[----:B-----5:R-:W-:-:S05]  /*c970*/  IADD3 R4, R4, 0x1, RZ ;  /* 0x0000000104047810 */ /* 0x020fca0007ffe0ff */
[----:B------:R1:W-:Y:S04]  /*c980*/  STL [R1+0x30], R4 ;  /* 0x0000300401007387 */ /* 0x0003e80000100800 */
[----:B------:R1:W-:Y:S02]  /*c990*/  STL [R1], R5 ;  /* 0x0000000501007387 */ /* 0x0003e40000100800 */
[----:B------:R-:W-:Y:S05]  /*c9a0*/  @!P1 BRA `(.L_x_114) ;  /* 0xffffffc000bc9947 */ /* 0x000fea000383ffff */
[----:B------:R-:W-:-:S07]  /*c9b0*/  LOP3.LUT R2, R4, 0x1, RZ, 0xc, !PT ;  /* 0x0000000104027812 */ /* 0x000fce00078e0cff */
.L_x_38:
[----:B0-----:R-:W0:Y:S01]  /*c9c0*/  S2R R3, SR_CgaCtaId ;  /* 0x0000000000037919 */ /* 0x001e220000008800 */
[----:B------:R-:W-:Y:S01]  /*c9d0*/  MOV R0, 0x400 ;  /* 0x0000040000007802 */ /* 0x000fe20000000f00 */
[----:B------:R-:W-:Y:S03]  /*c9e0*/  BSSY B0, `(.L_x_115) ;  /* 0x0000005000007945 */ /* 0x000fe60003800000 */
[----:B0-----:R-:W-:Y:S02]  /*c9f0*/  LEA R0, R3, R0, 0x18 ;  /* 0x0000000003007211 */ /* 0x001fe400078ec0ff */
[----:B------:R-:W-:-:S04]  /*ca00*/  SHF.L.U32 R3, R2, 0x1f, RZ ;  /* 0x0000001f02037819 */ /* 0x000fc800000006ff */
[----:B------:R-:W0:Y:S02]  /*ca10*/  SYNCS.PHASECHK.TRANS64.TRYWAIT P0, [R0+URZ+0x34820], R3 ;  /* 0x03482003000075a7 */ /* 0x000e24000800017f */
[----:B0-----:R-:W-:Y:S05]  /*ca20*/  @!P0 BRA `(.L_x_116) ;  /* 0x00000014002c8947 */ /* 0x001fea0003800000 */
.L_x_160:
[----:B------:R-:W-:Y:S05]  /*ca30*/  BSYNC B0 ;  /* 0x0000000000007941 */ /* 0x000fea0003800000 */
.L_x_115:
[----:B------:R-:W-:-:S03]  /*ca40*/  UMOV UR4, 0xffffffff ;  /* 0xffffffff00047882 */ /* 0x000fc60000000000 */
[----:B------:R-:W-:Y:S05]  /*ca50*/  BRA.DIV UR4, `(.L_x_117) ;  /* 0x0000001604347947 */ /* 0x000fea000b800000 */
[----:B------:R-:W3:Y:S02]  /*ca60*/  S2R R2, SR_TID.X ;  /* 0x0000000000027919 */ /* 0x000ee40000002100 */
[----:B---3--:R-:W-:-:S04]  /*ca70*/  SHF.R.U32.HI R2, RZ, 0x5, R2 ;  /* 0x00000005ff027819 */ /* 0x008fc80000011602 */
[----:B------:R-:W-:-:S05]  /*ca80*/  LOP3.LUT R2, R2, 0x3, RZ, 0xc0, !PT ;  /* 0x0000000302027812 */ /* 0x000fca00078ec0ff */
[----:B------:R3:W4:Y:S02]  /*ca90*/  SHFL.IDX PT, R14, R2, RZ, 0x1f ;  /* 0x00001fff020e7589 */ /* 0x00072400000e0000 */
.L_x_163:
[----:B----4-:R-:W-:Y:S01]  /*caa0*/  ISETP.NE.AND P0, PT, R14, RZ, PT ;  /* 0x000000ff0e00720c */ /* 0x010fe20003f05270 */
[----:B------:R-:W-:-:S12]  /*cab0*/  BSSY B0, `(.L_x_118) ;  /* 0x0000025000007945 */ /* 0x000fd80003800000 */
[----:B------:R-:W-:Y:S05]  /*cac0*/  @P0 BRA `(.L_x_119) ;  /* 0x00000000008c0947 */ /* 0x000fea0003800000 */
[----:B------:R-:W-:-:S03]  /*cad0*/  UMOV UR4, 0xffffffff ;  /* 0xffffffff00047882 */ /* 0x000fc60000000000 */
[----:B------:R-:W-:Y:S05]  /*cae0*/  BRA.DIV UR4, `(.L_x_120) ;  /* 0x0000001604447947 */ /* 0x000fea000b800000 */
[----:B------:R-:W-:-:S13]  /*caf0*/  ELECT P6, URZ, PT ;  /* 0x00000000003f782f */ /* 0x000fda00038c0000 */
.L_x_166:
[----:B------:R-:W-:Y:S05]  /*cb00*/  @!P6 BRA `(.L_x_119) ;  /* 0x00000000007ce947 */ /* 0x000fea0003800000 */
[----:B---3--:R-:W3:Y:S02]  /*cb10*/  LDL.LU R2, [R1+0x34] ;  /* 0x0000340001027983 */ /* 0x008ee40000300800 */
[----:B---3--:R-:W-:-:S04]  /*cb20*/  LOP3.LUT R2, R2, 0x2, RZ, 0xfc, !PT ;  /* 0x0000000202027812 */ /* 0x008fc800078efcff */
[----:B------:R-:W-:-:S13]  /*cb30*/  ISETP.NE.AND P2, PT, R2, 0x3, PT ;  /* 0x000000030200780c */ /* 0x000fda0003f45270 */
[----:B------:R-:W-:Y:S05]  /*cb40*/  @!P2 BRA `(.L_x_121) ;  /* 0x000000000004a947 */ /* 0x000fea0003800000 */
[----:B------:R-:W-:Y:S01]  /*cb50*/  BPT.TRAP 0x1 ;  /* 0x000000040000795c */ /* 0x000fe20000300000 */
.L_x_121:
[----:B------:R-:W3:Y:S01]  /*cb60*/  LDL.LU R7, [R1] ;  /* 0x0000000001077983 */ /* 0x000ee20000300800 */
[----:B0-----:R-:W-:Y:S02]  /*cb70*/  VIADD R3, R0, 0x34840 ;  /* 0x0003484000037836 */ /* 0x001fe40000000000 */
[C---:B------:R-:W-:Y:S02]  /*cb80*/  VIADD R2, R18.reuse, 0x1 ;  /* 0x0000000112027836 */ /* 0x040fe40000000000 */
[----:B-1----:R-:W-:-:S03]  /*cb90*/  IMAD R6, R18, 0x8, R3 ;  /* 0x0000000812067824 */ /* 0x002fc600078e0203 */
[----:B------:R-:W-:-:S04]  /*cba0*/  ISETP.NE.AND P1, PT, R2, 0x2, PT ;  /* 0x000000020200780c */ /* 0x000fc80003f25270 */
[----:B------:R-:W-:Y:S02]  /*cbb0*/  SEL R4, RZ, 0x1, P1 ;  /* 0x00000001ff047807 */ /* 0x000fe40000800000 */
[C---:B---3--:R-:W-:Y:S02]  /*cbc0*/  SHF.L.U32 R5, R7.reuse, 0x1f, RZ ;  /* 0x0000001f07057819 */ /* 0x048fe400000006ff */
[----:B------:R-:W-:Y:S02]  /*cbd0*/  LOP3.LUT R7, R7, R4, RZ, 0x3c, !PT ;  /* 0x0000000407077212 */ /* 0x000fe400078e3cff */
[----:B------:R-:W0:Y:S01]  /*cbe0*/  SYNCS.PHASECHK.TRANS64.TRYWAIT P0, [R6+URZ], R5 ;  /* 0x00000005060075a7 */ /* 0x000e22000800017f */
[----:B------:R-:W-:Y:S02]  /*cbf0*/  SEL R4, R2, RZ, P1 ;  /* 0x000000ff02047207 */ /* 0x000fe40000800000 */
[----:B------:R-:W-:-:S03]  /*cc00*/  SHF.L.U32 R2, R7, 0x1f, RZ ;  /* 0x0000001f07027819 */ /* 0x000fc600000006ff */
[----:B------:R-:W-:Y:S01]  /*cc10*/  IMAD R3, R4, 0x8, R3 ;  /* 0x0000000804037824 */ /* 0x000fe200078e0203 */
[----:B0-----:R-:W-:Y:S06]  /*cc20*/  @!P0 BRA `(.L_x_122) ;  /* 0x0000001400148947 */ /* 0x001fec0003800000 */
.L_x_167:
[----:B------:R-:W1:Y:S02]  /*cc30*/  SYNCS.PHASECHK.TRANS64.TRYWAIT P0, [R3+URZ], R2 ;  /* 0x00000002030075a7 */ /* 0x000e64000800017f */
[----:B-1----:R-:W-:Y:S05]  /*cc40*/  @!P0 BRA `(.L_x_123) ;  /* 0x0000001400208947 */ /* 0x002fea0003800000 */
.L_x_168:
[----:B------:R-:W-:Y:S05]  /*cc50*/  @!P2 BRA `(.L_x_124) ;  /* 0x000000000004a947 */ /* 0x000fea0003800000 */
[----:B------:R-:W-:Y:S01]  /*cc60*/  BPT.TRAP 0x1 ;  /* 0x000000040000795c */ /* 0x000fe20000300000 */
.L_x_124:
[----:B-1----:R-:W-:-:S05]  /*cc70*/  VIADD R3, R0, 0x34860 ;  /* 0x0003486000037836 */ /* 0x002fca0000000000 */
[----:B------:R-:W-:-:S04]  /*cc80*/  LEA R18, R18, R3, 0x3 ;  /* 0x0000000312127211 */ /* 0x000fc800078e18ff */
[----:B------:R-:W1:Y:S02]  /*cc90*/  SYNCS.PHASECHK.TRANS64.TRYWAIT P0, [R18+URZ], R5 ;  /* 0x00000005120075a7 */ /* 0x000e64000800017f */
[----:B-1----:R-:W-:Y:S05]  /*cca0*/  @!P0 BRA `(.L_x_125) ;  /* 0x00000014001c8947 */ /* 0x002fea0003800000 */
.L_x_169:
[----:B------:R-:W-:-:S07]  /*ccb0*/  IMAD R3, R4, 0x8, R3 ;  /* 0x0000000804037824 */ /* 0x000fce00078e0203 */
.L_x_126:
[----:B---3--:R3:W4:Y:S02]  /*ccc0*/  SYNCS.PHASECHK.TRANS64.TRYWAIT P0, [R3+URZ], R2 ;  /* 0x00000002030075a7 */ /* 0x008724000800017f */
[----:B----4-:R-:W-:Y:S05]  /*ccd0*/  @!P0 NANOSLEEP.SYNCS 0x989680 ;  /* 0x009896800000895d */ /* 0x010fea0003900000 */
[----:B------:R-:W4:Y:S02]  /*cce0*/  @!P0 SYNCS.PHASECHK.TRANS64 P0, [R3+URZ], R2 ;  /* 0x00000002030085a7 */ /* 0x000f24000800007f */
[----:B----4-:R-:W-:Y:S05]  /*ccf0*/  @!P0 BRA `(.L_x_126) ;  /* 0xfffffffc00f08947 */ /* 0x010fea000383ffff */
.L_x_119:
[----:B------:R-:W-:Y:S05]  /*cd00*/  BSYNC B0 ;  /* 0x0000000000007941 */ /* 0x000fea0003800000 */
.L_x_118:
[----:B------:R-:W-:Y:S05]  /*cd10*/  EXIT ;  /* 0x000000000000794d */ /* 0x000fea0003800000 */
.L_x_10:
[----:B0-----:R-:W-:-:S04]  /*cd20*/  IMAD.U32 R3, RZ, RZ, UR40 ;  /* 0x00000028ff037e24 */ /* 0x001fc8000f8e00ff */
[----:B------:R0:W1:Y:S03]  /*cd30*/  SYNCS.PHASECHK.TRANS64.TRYWAIT P1, [R3+URZ+0x34800], R0 ;  /* 0x03480000030075a7 */ /* 0x000066000802017f */
[----:B-1----:R-:W-:Y:S05]  /*cd40*/  @!P1 NANOSLEEP.SYNCS 0x989680 ;  /* 0x009896800000995d */ /* 0x002fea0003900000 */
[----:B------:R-:W1:Y:S02]  /*cd50*/  @!P1 SYNCS.PHASECHK.TRANS64 P1, [R3+URZ+0x34800], R0 ;  /* 0x03480000030095a7 */ /* 0x000e64000802007f */
[----:B-1----:R-:W-:Y:S05]  /*cd60*/  @!P1 BRA `(.L_x_10) ;  /* 0xfffffffc00ec9947 */ /* 0x002fea000383ffff */
[----:B------:R-:W-:Y:S05]  /*cd70*/  BRA `(.L_x_127) ;  /* 0xffffff4000ec7947 */ /* 0x000fea000383ffff */
.L_x_14:
[----:B-1----:R1:W2:Y:S02]  /*cd80*/  SYNCS.PHASECHK.TRANS64.TRYWAIT P2, [R0+URZ+0x34830], R3 ;  /* 0x03483003000075a7 */ /* 0x0022a4000804017f */
[----:B--2---:R-:W-:Y:S05]  /*cd90*/  @!P2 NANOSLEEP.SYNCS 0x989680 ;  /* 0x009896800000a95d */ /* 0x004fea0003900000 */
[----:B------:R-:W2:Y:S02]  /*cda0*/  @!P2 SYNCS.PHASECHK.TRANS64 P2, [R0+URZ+0x34830], R3 ;  /* 0x034830030000a5a7 */ /* 0x000ea4000804007f */
[----:B--2---:R-:W-:Y:S05]  /*cdb0*/  @!P2 BRA `(.L_x_14) ;  /* 0xfffffffc00f0a947 */ /* 0x004fea000383ffff */
[----:B------:R-:W-:Y:S05]  /*cdc0*/  BRA `(.L_x_13) ;  /* 0xffffff4400187947 */ /* 0x000fea000383ffff */
.L_x_19:
[----:B-1----:R-:W-:-:S04]  /*cdd0*/  IMAD.U32 R12, RZ, RZ, UR8 ;  /* 0x00000008ff0c7e24 */ /* 0x002fc8000f8e00ff */
[----:B------:R1:W2:Y:S03]  /*cde0*/  SYNCS.PHASECHK.TRANS64.TRYWAIT P2, [R12+URZ+0x34830], R9 ;  /* 0x034830090c0075a7 */ /* 0x0002a6000804017f */
[----:B--2---:R-:W-:Y:S05]  /*cdf0*/  @!P2 NANOSLEEP.SYNCS 0x989680 ;  /* 0x009896800000a95d */ /* 0x004fea0003900000 */
[----:B------:R-:W2:Y:S02]  /*ce00*/  @!P2 SYNCS.PHASECHK.TRANS64 P2, [R12+URZ+0x34830], R9 ;  /* 0x034830090c00a5a7 */ /* 0x000ea4000804007f */
[----:B--2---:R-:W-:Y:S05]  /*ce10*/  @!P2 BRA `(.L_x_19) ;  /* 0xfffffffc00eca947 */ /* 0x004fea000383ffff */
[----:B------:R-:W-:Y:S05]  /*ce20*/  BRA `(.L_x_18) ;  /* 0xffffff7000c87947 */ /* 0x000fea000383ffff */
.L_x_23:
[----:B01----:R-:W-:-:S04]  /*ce30*/  IMAD.U32 R9, RZ, RZ, UR9 ;  /* 0x00000009ff097e24 */ /* 0x003fc8000f8e00ff */
[----:B------:R0:W1:Y:S03]  /*ce40*/  SYNCS.PHASECHK.TRANS64.TRYWAIT P2, [R9+URZ+0x34850], R8 ;  /* 0x03485008090075a7 */ /* 0x000066000804017f */
[----:B-1----:R-:W-:Y:S05]  /*ce50*/  @!P2 NANOSLEEP.SYNCS 0x989680 ;  /* 0x009896800000a95d */ /* 0x002fea0003900000 */
[----:B------:R-:W1:Y:S02]  /*ce60*/  @!P2 SYNCS.PHASECHK.TRANS64 P2, [R9+URZ+0x34850], R8 ;  /* 0x034850080900a5a7 */ /* 0x000e64000804007f */
[----:B-1----:R-:W-:Y:S05]  /*ce70*/  @!P2 BRA `(.L_x_23) ;  /* 0xfffffffc00eca947 */ /* 0x002fea000383ffff */
[----:B------:R-:W-:Y:S05]  /*ce80*/  BRA `(.L_x_22) ;  /* 0xffffff7800f87947 */ /* 0x000fea000383ffff */
.L_x_28:
[----:B-1----:R-:W-:-:S04]  /*ce90*/  IMAD.U32 R5, RZ, RZ, UR12 ;  /* 0x0000000cff057e24 */ /* 0x002fc8000f8e00ff */
[----:B------:R1:W2:Y:S03]  /*cea0*/  SYNCS.PHASECHK.TRANS64.TRYWAIT P0, [R5+URZ+0x34850], R4 ;  /* 0x03485004050075a7 */ /* 0x0002a6000800017f */
[----:B--2---:R-:W-:Y:S05]  /*ceb0*/  @!P0 NANOSLEEP.SYNCS 0x989680 ;  /* 0x009896800000895d */ /* 0x004fea0003900000 */
[----:B------:R-:W2:Y:S02]  /*cec0*/  @!P0 SYNCS.PHASECHK.TRANS64 P0, [R5+URZ+0x34850], R4 ;  /* 0x03485004050085a7 */ /* 0x000ea4000800007f */
[----:B--2---:R-:W-:Y:S05]  /*ced0*/  @!P0 BRA `(.L_x_28) ;  /* 0xfffffffc00ec8947 */ /* 0x004fea000383ffff */
[----:B------:R-:W-:Y:S05]  /*cee0*/  BRA `(.L_x_27) ;  /* 0xffffff9c00d47947 */ /* 0x000fea000383ffff */
.L_x_42:
[----:B0-----:R-:W0:Y:S01]  /*cef0*/  S2R R0, SR_TID.X ;  /* 0x0000000000007919 */ /* 0x001e220000002100 */
[----:B------:R-:W-:Y:S01]  /*cf00*/  BSSY B0, `(.L_x_128) ;  /* 0x000000a000007945 */ /* 0x000fe20003800000 */
[----:B------:R-:W-:Y:S02]  /*cf10*/  IMAD.MOV.U32 R12, RZ, RZ, RZ ;  /* 0x000000ffff0c7224 */ /* 0x000fe400078e00ff */
[----:B------:R-:W-:Y:S02]  /*cf20*/  IMAD.MOV.U32 R11, RZ, RZ, 0x1f ;  /* 0x0000001fff0b7424 */ /* 0x000fe400078e00ff */
[----:B------:R-:W-:Y:S01]  /*cf30*/  IMAD.MOV.U32 R15, RZ, RZ, -0x1 ;  /* 0xffffffffff0f7424 */ /* 0x000fe200078e00ff */
[----:B0-----:R-:W-:-:S04]  /*cf40*/  SHF.R.U32.HI R0, RZ, 0x5, R0 ;  /* 0x00000005ff007819 */ /* 0x001fc80000011600 */
[----:B------:R-:W-:-:S04]  /*cf50*/  LOP3.LUT R0, R0, 0x3, RZ, 0xc0, !PT ;  /* 0x0000000300007812 */ /* 0x000fc800078ec0ff */
[----:B------:R-:W-:-:S07]  /*cf60*/  MOV R13, R0 ;  /* 0x00000000000d7202 */ /* 0x000fce0000000f00 */
[----:B--2---:R-:W-:Y:S05]  /*cf70*/  WARPSYNC.COLLECTIVE R15, `(.L_x_129) ;  /* 0x000000000f087348 */ /* 0x004fea0003c00000 */
[----:B------:R0:W1:Y:S02]  /*cf80*/  SHFL.IDX P6, R14, R13, R12, R11 ;  /* 0x0000000c0d0e7389 */ /* 0x00006400000c000b */
[----:B012---:R-:W-:Y:S01]  /*cf90*/  ENDCOLLECTIVE ;  /* 0x000000000000791b */ /* 0x007fe20003800000 */
.L_x_129:
[----:B------:R-:W-:Y:S05]  /*cfa0*/  BSYNC B0 ;  /* 0x0000000000007941 */ /* 0x000fea0003800000 */
.L_x_128:
[----:B------:R-:W-:Y:S05]  /*cfb0*/  BRA `(.L_x_130) ;  /* 0xffffffc000f07947 */ /* 0x000fea000383ffff */
.L_x_44:
[----:B------:R-:W-:Y:S01]  /*cfc0*/  BSSY B0, `(.L_x_131) ;  /* 0x0000006000007945 */ /* 0x000fe20003800000 */
[----:B------:R-:W-:-:S07]  /*cfd0*/  IMAD.MOV.U32 R15, RZ, RZ, -0x1 ;  /* 0xffffffffff0f7424 */ /* 0x000fce00078e00ff */
[----:B0-2---:R-:W-:Y:S05]  /*cfe0*/  WARPSYNC.COLLECTIVE R15, `(.L_x_132) ;  /* 0x000000000f0c7348 */ /* 0x005fea0003c00000 */
[----:B------:R-:W-:Y:S02]  /*cff0*/  ELECT P6, UR62, PT ;  /* 0x00000000003e782f */ /* 0x000fe400038c0000 */
[----:B------:R-:W-:Y:S01]  /*d000*/  MOV R14, UR62 ;  /* 0x0000003e000e7c02 */ /* 0x000fe20008000f00 */
[----:B0-2---:R-:W-:Y:S10]  /*d010*/  ENDCOLLECTIVE ;  /* 0x000000000000791b */ /* 0x005ff40003800000 */
.L_x_132:
[----:B------:R-:W-:Y:S05]  /*d020*/  BSYNC B0 ;  /* 0x0000000000007941 */ /* 0x000fea0003800000 */
.L_x_131:
[----:B------:R-:W-:Y:S05]  /*d030*/  BRA `(.L_x_133) ;  /* 0xffffffc000f07947 */ /* 0x000fea000383ffff */
.L_x_46:
[----:B0-----:R0:W3:Y:S02]  /*d040*/  SYNCS.PHASECHK.TRANS64.TRYWAIT P0, [R0+URZ+0x34840], R2 ;  /* 0x03484002000075a7 */ /* 0x0010e4000800017f */
[----:B---3--:R-:W-:Y:S05]  /*d050*/  @!P0 NANOSLEEP.SYNCS 0x989680 ;  /* 0x009896800000895d */ /* 0x008fea0003900000 */
[----:B------:R-:W3:Y:S02]  /*d060*/  @!P0 SYNCS.PHASECHK.TRANS64 P0, [R0+URZ+0x34840], R2 ;  /* 0x03484002000085a7 */ /* 0x000ee4000800007f */
[----:B---3--:R-:W-:Y:S05]  /*d070*/  @!P0 BRA `(.L_x_46) ;  /* 0xfffffffc00f08947 */ /* 0x008fea000383ffff */
[----:B------:R-:W-:Y:S05]  /*d080*/  BRA `(.L_x_134) ;  /* 0xffffffc4004c7947 */ /* 0x000fea000383ffff */
.L_x_49:
[----:B------:R-:W-:Y:S01]  /*d090*/  IMAD.MOV.U32 R13, RZ, RZ, R2 ;  /* 0x000000ffff0d7224 */ /* 0x000fe200078e0002 */
[----:B------:R-:W-:Y:S01]  /*d0a0*/  MOV R12, RZ ;  /* 0x000000ff000c7202 */ /* 0x000fe20000000f00 */
[----:B------:R-:W-:Y:S01]  /*d0b0*/  IMAD.MOV.U32 R11, RZ, RZ, 0x181f ;  /* 0x0000181fff0b7424 */ /* 0x000fe200078e00ff */
[----:B------:R-:W0:Y:S01]  /*d0c0*/  S2R R9, SR_TID.X ;  /* 0x0000000000097919 */ /* 0x000e220000002100 */
[----:B------:R-:W-:-:S07]  /*d0d0*/  IMAD.MOV.U32 R15, RZ, RZ, -0x1 ;  /* 0xffffffffff0f7424 */ /* 0x000fce00078e00ff */
[----:B0----5:R-:W-:Y:S05]  /*d0e0*/  WARPSYNC.COLLECTIVE R15, `(.L_x_135) ;  /* 0x000000000f087348 */ /* 0x021fea0003c00000 */
[----:B------:R1:W2:Y:S02]  /*d0f0*/  SHFL.IDX P6, R14, R13, R12, R11 ;  /* 0x0000000c0d0e7389 */ /* 0x0002a400000c000b */
[----:B012--5:R-:W-:Y:S01]  /*d100*/  ENDCOLLECTIVE ;  /* 0x000000000000791b */ /* 0x027fe20003800000 */
.L_x_135:
[----:B------:R-:W-:Y:S02]  /*d110*/  IMAD.MOV.U32 R13, RZ, RZ, R0 ;  /* 0x000000ffff0d7224 */ /* 0x000fe400078e0000 */
[----:B------:R-:W-:-:S07]  /*d120*/  IMAD.MOV.U32 R6, RZ, RZ, R14 ;  /* 0x000000ffff067224 */ /* 0x000fce00078e000e */
[----:B------:R-:W-:Y:S05]  /*d130*/  WARPSYNC.COLLECTIVE R15, `(.L_x_136) ;  /* 0x000000000f087348 */ /* 0x000fea0003c00000 */
[----:B------:R0:W1:Y:S02]  /*d140*/  SHFL.IDX P6, R14, R13, R12, R11 ;  /* 0x0000000c0d0e7389 */ /* 0x00006400000c000b */
[----:B01----:R-:W-:Y:S01]  /*d150*/  ENDCOLLECTIVE ;  /* 0x000000000000791b */ /* 0x003fe20003800000 */
.L_x_136:
[----:B------:R-:W-:Y:S01]  /*d160*/  ULDC UR4, c[0x0][0x288] ;  /* 0x0000a20000047ab9 */ /* 0x000fe20000000800 */
[----:B------:R-:W-:Y:S01]  /*d170*/  LOP3.LUT R9, R9, 0x7f, RZ, 0xc0, !PT ;  /* 0x0000007f09097812 */ /* 0x000fe200078ec0ff */
[----:B------:R-:W-:Y:S02]  /*d180*/  IMAD R3, R8, UR4, RZ ;  /* 0x0000000408037c24 */ /* 0x000fe4000f8e02ff */
[----:B------:R-:W0:Y:S01]  /*d190*/  S2R R8, SR_TID.X ;  /* 0x0000000000087919 */ /* 0x000e220000002100 */
[----:B------:R-:W-:-:S05]  /*d1a0*/  SHF.R.U32.HI R9, RZ, 0x3, R9 ;  /* 0x00000003ff097819 */ /* 0x000fca0000011609 */
[----:B------:R-:W-:Y:S02]  /*d1b0*/  IMAD.IADD R4, R9, 0x1, R4 ;  /* 0x0000000109047824 */ /* 0x000fe400078e0204 */
[----:B------:R-:W-:Y:S02]  /*d1c0*/  IMAD.MOV.U32 R13, RZ, RZ, R2 ;  /* 0x000000ffff0d7224 */ /* 0x000fe400078e0002 */
[----:B------:R-:W-:Y:S01]  /*d1d0*/  IMAD.MOV.U32 R12, RZ, RZ, 0x1 ;  /* 0x00000001ff0c7424 */ /* 0x000fe200078e00ff */
[C---:B------:R-:W-:Y:S01]  /*d1e0*/  ISETP.GE.AND P3, PT, R4.reuse, R3, PT ;  /* 0x000000030400720c */ /* 0x040fe20003f66270 */
[----:B------:R-:W-:Y:S02]  /*d1f0*/  VIADD R5, R4, 0x10 ;  /* 0x0000001004057836 */ /* 0x000fe40000000000 */
[----:B------:R-:W-:-:S10]  /*d200*/  IMAD.MOV.U32 R7, RZ, RZ, R14 ;  /* 0x000000ffff077224 */ /* 0x000fd400078e000e */
[----:B0-----:R-:W-:Y:S05]  /*d210*/  WARPSYNC.COLLECTIVE R15, `(.L_x_137) ;  /* 0x000000000f087348 */ /* 0x001fea0003c00000 */
[----:B------:R1:W2:Y:S02]  /*d220*/  SHFL.IDX P6, R14, R13, R12, R11 ;  /* 0x0000000c0d0e7389 */ /* 0x0002a400000c000b */
[----:B012---:R-:W-:Y:S01]  /*d230*/  ENDCOLLECTIVE ;  /* 0x000000000000791b */ /* 0x007fe20003800000 */
.L_x_137:
[----:B------:R-:W-:Y:S01]  /*d240*/  SHF.L.U32 R8, R8, 0x3, RZ ;  /* 0x0000000308087819 */ /* 0x000fe200000006ff */
[----:B------:R-:W-:-:S03]  /*d250*/  IMAD.MOV.U32 R13, RZ, RZ, R0 ;  /* 0x000000ffff0d7224 */ /* 0x000fc600078e0000 */
[----:B------:R-:W-:-:S04]  /*d260*/  LOP3.LUT R8, R8, 0x38, RZ, 0xc0, !PT ;  /* 0x0000003808087812 */ /* 0x000fc800078ec0ff */
[----:B------:R-:W-:-:S05]  /*d270*/  @!P3 LEA R7, P5, R8, R7, 0x1 ;  /* 0x000000070807b211 */ /* 0x000fca00078a08ff */
[----:B------:R-:W-:Y:S01]  /*d280*/  @!P3 IMAD.X R6, RZ, RZ, R6, P5 ;  /* 0x000000ffff06b224 */ /* 0x000fe200028e0606 */
[----:B------:R-:W-:-:S07]  /*d290*/  MOV R9, R14 ;  /* 0x0000000e00097202 */ /* 0x000fce0000000f00 */
[----:B------:R-:W-:Y:S05]  /*d2a0*/  WARPSYNC.COLLECTIVE R15, `(.L_x_138) ;  /* 0x000000000f087348 */ /* 0x000fea0003c00000 */
[----:B------:R0:W1:Y:S02]  /*d2b0*/  SHFL.IDX P6, R14, R13, R12, R11 ;  /* 0x0000000c0d0e7389 */ /* 0x00006400000c000b */
[----:B01----:R-:W-:Y:S01]  /*d2c0*/  ENDCOLLECTIVE ;  /* 0x000000000000791b */ /* 0x003fe20003800000 */
.L_x_138:
[----:B------:R-:W-:-:S04]  /*d2d0*/  @!P3 LOP3.LUT R7, R7, R6, RZ, 0x3c, !PT ;  /* 0x000000060707b212 */ /* 0x000fc800078e3cff */
[----:B------:R-:W-:-:S04]  /*d2e0*/  @!P3 LOP3.LUT R6, R7, R6, RZ, 0x3c, !PT ;  /* 0x000000060706b212 */ /* 0x000fc800078e3cff */
[----:B------:R-:W-:Y:S01]  /*d2f0*/  @!P3 LOP3.LUT R7, R7, R6, RZ, 0x3c, !PT ;  /* 0x000000060707b212 */ /* 0x000fe200078e3cff */
[----:B------:R-:W-:-:S04]  /*d300*/  IMAD.MOV.U32 R13, RZ, RZ, R2 ;  /* 0x000000ffff0d7224 */ /* 0x000fc800078e0002 */
[----:B------:R-:W-:Y:S01]  /*d310*/  @!PT LDS RZ, [RZ] ;  /* 0x00000000fffff984 */ /* 0x000fe20000000800 */
[----:B------:R-:W-:Y:S01]  /*d320*/  @!PT LDS RZ, [RZ] ;  /* 0x00000000fffff984 */ /* 0x000fe20000000800 */
[----:B------:R-:W-:Y:S01]  /*d330*/  @!PT LDS RZ, [RZ] ;  /* 0x00000000fffff984 */ /* 0x000fe20000000800 */
[----:B------:R0:W-:Y:S01]  /*d340*/  @!P3 LDGSTS.E.BYPASS.LTC128B.128 [R10+0x10400], desc[UR60][R6.64], !P0 ;  /* 0x10400000060abfae */ /* 0x0001e2000c101d7c */
[----:B------:R-:W-:-:S03]  /*d350*/  IMAD.MOV.U32 R12, RZ, RZ, 0x2 ;  /* 0x00000002ff0c7424 */ /* 0x000fc600078e00ff */
[----:B------:R0:W-:Y:S04]  /*d360*/  @!P3 LDGSTS.E.BYPASS.LTC128B.128 [R10+0x14400], desc[UR60][R6.64+0x80], !P1 ;  /* 0x14400080060abfae */ /* 0x0001e8000c901d7c */
[----:B------:R0:W-:Y:S01]  /*d370*/  @!P3 LDGSTS.E.BYPASS.LTC128B.128 [R10+0x18400], desc[UR60][R6.64+0x100], !P2 ;  /* 0x18400100060abfae */ /* 0x0001e2000d101d7c */
[----:B------:R-:W-:Y:S01]  /*d380*/  ISETP.GE.AND P3, PT, R5, R3, PT ;  /* 0x000000030500720c */ /* 0x000fe20003f66270 */
[----:B------:R-:W-:-:S12]  /*d390*/  IMAD.MOV.U32 R5, RZ, RZ, R14 ;  /* 0x000000ffff057224 */ /* 0x000fd800078e000e */
[----:B0-----:R-:W-:Y:S05]  /*d3a0*/  WARPSYNC.COLLECTIVE R15, `(.L_x_139) ;  /* 0x000000000f087348 */ /* 0x001fea0003c00000 */
[----:B------:R1:W2:Y:S02]  /*d3b0*/  SHFL.IDX P6, R14, R13, R12, R11 ;  /* 0x0000000c0d0e7389 */ /* 0x0002a400000c000b */
[----:B012---:R-:W-:Y:S01]  /*d3c0*/  ENDCOLLECTIVE ;  /* 0x000000000000791b */ /* 0x007fe20003800000 */
.L_x_139:
[----:B------:R-:W-:Y:S01]  /*d3d0*/  @!P3 LEA R8, P5, R8, R5, 0x1 ;  /* 0x000000050808b211 */ /* 0x000fe200078a08ff */
[----:B------:R-:W-:-:S04]  /*d3e0*/  IMAD.MOV.U32 R13, RZ, RZ, R0 ;  /* 0x000000ffff0d7224 */ /* 0x000fc800078e0000 */
[----:B------:R-:W-:Y:S02]  /*d3f0*/  @!P3 IMAD.X R5, RZ, RZ, R9, P5 ;  /* 0x000000ffff05b224 */ /* 0x000fe400028e0609 */
[----:B------:R-:W0:Y:S01]  /*d400*/  S2R R9, SR_TID.X ;  /* 0x0000000000097919 */ /* 0x000e220000002100 */
[----:B------:R-:W-:Y:S02]  /*d410*/  @!P3 IMAD.MOV.U32 R6, RZ, RZ, R8 ;  /* 0x000000ffff06b224 */ /* 0x000fe400078e0008 */
[----:B------:R-:W-:Y:S01]  /*d420*/  @!P3 IMAD.MOV.U32 R7, RZ, RZ, R5 ;  /* 0x000000ffff07b224 */ /* 0x000fe200078e0005 */
[----:B------:R-:W-:-:S04]  /*d430*/  IADD3 R5, R4, 0x20, RZ ;  /* 0x0000002004057810 */ /* 0x000fc80007ffe0ff */
[----:B------:R-:W-:Y:S01]  /*d440*/  @!PT LDS RZ, [RZ] ;  /* 0x00000000fffff984 */ /* 0x000fe20000000800 */
[----:B------:R-:W-:Y:S01]  /*d450*/  @!PT LDS RZ, [RZ] ;  /* 0x00000000fffff984 */ /* 0x000fe20000000800 */
[----:B------:R-:W-:Y:S01]  /*d460*/  @!PT LDS RZ, [RZ] ;  /* 0x00000000fffff984 */ /* 0x000fe20000000800 */
[----:B------:R1:W-:Y:S04]  /*d470*/  @!P3 LDGSTS.E.BYPASS.LTC128B.128 [R10+0x10c00], desc[UR60][R6.64], !P0 ;  /* 0x10c00000060abfae */ /* 0x0003e8000c101d7c */
[----:B------:R1:W-:Y:S04]  /*d480*/  @!P3 LDGSTS.E.BYPASS.LTC128B.128 [R10+0x14c00], desc[UR60][R6.64+0x80], !P1 ;  /* 0x14c00080060abfae */ /* 0x0003e8000c901d7c */
[----:B------:R1:W-:Y:S01]  /*d490*/  @!P3 LDGSTS.E.BYPASS.LTC128B.128 [R10+0x18c00], desc[UR60][R6.64+0x100], !P2 ;  /* 0x18c00100060abfae */ /* 0x0003e2000d101d7c */
[----:B------:R-:W-:Y:S01]  /*d4a0*/  ISETP.GE.AND P3, PT, R5, R3, PT ;  /* 0x000000030500720c */ /* 0x000fe20003f66270 */
[----:B------:R-:W-:-:S12]  /*d4b0*/  IMAD.MOV.U32 R5, RZ, RZ, R14 ;  /* 0x000000ffff057224 */ /* 0x000fd800078e000e */
[----:B01----:R-:W-:Y:S05]  /*d4c0*/  WARPSYNC.COLLECTIVE R15, `(.L_x_140) ;  /* 0x000000000f087348 */ /* 0x003fea0003c00000 */
[----:B------:R2:W3:Y:S02]  /*d4d0*/  SHFL.IDX P6, R14, R13, R12, R11 ;  /* 0x0000000c0d0e7389 */ /* 0x0004e400000c000b */
[----:B0123--:R-:W-:Y:S01]  /*d4e0*/  ENDCOLLECTIVE ;  /* 0x000000000000791b */ /* 0x00ffe20003800000 */
.L_x_140:
[----:B------:R-:W-:Y:S02]  /*d4f0*/  IMAD.SHL.U32 R9, R9, 0x8, RZ ;  /* 0x0000000809097824 */ /* 0x000fe400078e00ff */
[----:B------:R-:W-:Y:S01]  /*d500*/  IMAD.MOV.U32 R13, RZ, RZ, R2 ;  /* 0x000000ffff0d7224 */ /* 0x000fe200078e0002 */
[----:B------:R-:W-:Y:S02]  /*d510*/  MOV R12, 0x3 ;  /* 0x00000003000c7802 */ /* 0x000fe40000000f00 */
[----:B------:R-:W-:Y:S02]  /*d520*/  LOP3.LUT R9, R9, 0x38, RZ, 0xc0, !PT ;  /* 0x0000003809097812 */ /* 0x000fe400078ec0ff */
[----:B------:R-:W-:-:S07]  /*d530*/  MOV R8, R14 ;  /* 0x0000000e00087202 */ /* 0x000fce0000000f00 */
[----:B------:R-:W-:Y:S05]  /*d540*/  WARPSYNC.COLLECTIVE R15, `(.L_x_141) ;  /* 0x000000000f087348 */ /* 0x000fea0003c00000 */
[----:B------:R0:W1:Y:S02]  /*d550*/  SHFL.IDX P6, R14, R13, R12, R11 ;  /* 0x0000000c0d0e7389 */ /* 0x00006400000c000b */
[----:B01----:R-:W-:Y:S01]  /*d560*/  ENDCOLLECTIVE ;  /* 0x000000000000791b */ /* 0x003fe20003800000 */
.L_x_141:
[----:B------:R-:W-:-:S05]  /*d570*/  @!P3 LEA R8, P4, R9, R8, 0x1 ;  /* 0x000000080908b211 */ /* 0x000fca00078808ff */
[----:B------:R-:W-:Y:S02]  /*d580*/  @!P3 IMAD.X R9, RZ, RZ, R5, P4 ;  /* 0x000000ffff09b224 */ /* 0x000fe400020e0605 */
[----:B------:R-:W-:Y:S02]  /*d590*/  @!P3 IMAD.MOV.U32 R6, RZ, RZ, R8 ;  /* 0x000000ffff06b224 */ /* 0x000fe400078e0008 */
[----:B------:R-:W-:Y:S02]  /*d5a0*/  @!P3 IMAD.MOV.U32 R7, RZ, RZ, R9 ;  /* 0x000000ffff07b224 */ /* 0x000fe400078e0009 */
[----:B------:R-:W0:Y:S01]  /*d5b0*/  S2R R9, SR_TID.X ;  /* 0x0000000000097919 */ /* 0x000e220000002100 */
[C---:B------:R-:W-:Y:S02]  /*d5c0*/  VIADD R5, R4.reuse, 0x30 ;  /* 0x0000003004057836 */ /* 0x040fe40000000000 */
[----:B------:R-:W-:Y:S01]  /*d5d0*/  IMAD.MOV.U32 R13, RZ, RZ, R0 ;  /* 0x000000ffff0d7224 */ /* 0x000fe200078e0000 */
[----:B------:R-:W-:Y:S01]  /*d5e0*/  @!PT LDS RZ, [RZ] ;  /* 0x00000000fffff984 */ /* 0x000fe20000000800 */
[----:B------:R-:W-:Y:S01]  /*d5f0*/  @!PT LDS RZ, [RZ] ;  /* 0x00000000fffff984 */ /* 0x000fe20000000800 */
[----:B------:R-:W-:Y:S01]  /*d600*/  @!PT LDS RZ, [RZ] ;  /* 0x00000000fffff984 */ /* 0x000fe20000000800 */
[----:B------:R1:W-:Y:S01]  /*d610*/  @!P3 LDGSTS.E.BYPASS.LTC128B.128 [R10+0x11400], desc[UR60][R6.64], !P0 ;  /* 0x11400000060abfae */ /* 0x0003e2000c101d7c */
[----:B------:R-:W-:-:S03]  /*d620*/  VIADD R8, R4, 0x60 ;  /* 0x0000006004087836 */ /* 0x000fc60000000000 */
[----:B------:R1:W-:Y:S04]  /*d630*/  @!P3 LDGSTS.E.BYPASS.LTC128B.128 [R10+0x15400], desc[UR60][R6.64+0x80], !P1 ;  /* 0x15400080060abfae */ /* 0x0003e8000c901d7c */
[----:B------:R1:W-:Y:S01]  /*d640*/  @!P3 LDGSTS.E.BYPASS.LTC128B.128 [R10+0x19400], desc[UR60][R6.64+0x100], !P2 ;  /* 0x19400100060abfae */ /* 0x0003e2000d101d7c */
[----:B------:R-:W-:Y:S01]  /*d650*/  ISETP.GE.AND P3, PT, R5, R3, PT ;  /* 0x000000030500720c */ /* 0x000fe20003f66270 */
[----:B------:R-:W-:-:S12]  /*d660*/  IMAD.MOV.U32 R5, RZ, RZ, R14 ;  /* 0x000000ffff057224 */ /* 0x000fd800078e000e */
[----:B01----:R-:W-:Y:S05]  /*d670*/  WARPSYNC.COLLECTIVE R15, `(.L_x_142) ;  /* 0x000000000f087348 */ /* 0x003fea0003c00000 */
[----:B------:R2:W3:Y:S02]  /*d680*/  SHFL.IDX P6, R14, R13, R12, R11 ;  /* 0x0000000c0d0e7389 */ /* 0x0004e400000c000b */
[----:B0123--:R-:W-:Y:S01]  /*d690*/  ENDCOLLECTIVE ;  /* 0x000000000000791b */ /* 0x00ffe20003800000 */
.L_x_142:
[----:B------:R-:W-:Y:S02]  /*d6a0*/  IMAD.MOV.U32 R13, RZ, RZ, R2 ;  /* 0x000000ffff0d7224 */ /* 0x000fe400078e0002 */
[----:B------:R-:W-:Y:S02]  /*d6b0*/  IMAD.MOV.U32 R12, RZ, RZ, 0x4 ;  /* 0x00000004ff0c7424 */ /* 0x000fe400078e00ff */
[----:B------:R-:W-:-:S05]  /*d6c0*/  IMAD.SHL.U32 R9, R9, 0x8, RZ ;  /* 0x0000000809097824 */ /* 0x000fca00078e00ff */
[----:B------:R-:W-:Y:S01]  /*d6d0*/  LOP3.LUT R9, R9, 0x38, RZ, 0xc0, !PT ;  /* 0x0000003809097812 */ /* 0x000fe200078ec0ff */
[----:B------:R-:W-:-:S07]  /*d6e0*/  IMAD.MOV.U32 R6, RZ, RZ, R14 ;  /* 0x000000ffff067224 */ /* 0x000fce00078e000e */
[----:B------:R-:W-:Y:S05]  /*d6f0*/  WARPSYNC.COLLECTIVE R15, `(.L_x_143) ;  /* 0x000000000f087348 */ /* 0x000fea0003c00000 */
[----:B------:R0:W1:Y:S02]  /*d700*/  SHFL.IDX P6, R14, R13, R12, R11 ;  /* 0x0000000c0d0e7389 */ /* 0x00006400000c000b */
[----:B01----:R-:W-:Y:S01]  /*d710*/  ENDCOLLECTIVE ;  /* 0x000000000000791b */ /* 0x003fe20003800000 */
.L_x_143:
[----:B------:R-:W-:-:S05]  /*d720*/  @!P3 LEA R6, P4, R9, R6, 0x1 ;  /* 0x000000060906b211 */ /* 0x000fca00078808ff */
[----:B------:R-:W-:-:S05]  /*d730*/  @!P3 IMAD.X R5, RZ, RZ, R5, P4 ;  /* 0x000000ffff05b224 */ /* 0x000fca00020e0605 */
[----:B------:R-:W-:Y:S01]  /*d740*/  @!P3 MOV R7, R5 ;  /* 0x000000050007b202 */ /* 0x000fe20000000f00 */
[----:B------:R-:W-:Y:S02]  /*d750*/  VIADD R5, R4, 0x40 ;  /* 0x0000004004057836 */ /* 0x000fe40000000000 */
[----:B------:R-:W-:Y:S02]  /*d760*/  IMAD.MOV.U32 R13, RZ, RZ, R0 ;  /* 0x000000ffff0d7224 */ /* 0x000fe400078e0000 */
        /* <DEDUP_REMOVED lines=8> */
[----:B0-----:R-:W-:Y:S05]  /*d7f0*/  WARPSYNC.COLLECTIVE R15, `(.L_x_144) ;  /* 0x000000000f087348 */ /* 0x001fea0003c00000 */
[----:B------:R1:W2:Y:S02]  /*d800*/  SHFL.IDX P6, R14, R13, R12, R11 ;  /* 0x0000000c0d0e7389 */ /* 0x0002a400000c000b */
[----:B012---:R-:W-:Y:S01]  /*d810*/  ENDCOLLECTIVE ;  /* 0x000000000000791b */ /* 0x007fe20003800000 */
.L_x_144:
[----:B------:R-:W-:Y:S02]  /*d820*/  IMAD.MOV.U32 R13, RZ, RZ, R2 ;  /* 0x000000ffff0d7224 */ /* 0x000fe400078e0002 */
[----:B------:R-:W-:Y:S01]  /*d830*/  IMAD.MOV.U32 R12, RZ, RZ, 0x5 ;  /* 0x00000005ff0c7424 */ /* 0x000fe200078e00ff */
[----:B------:R-:W-:-:S07]  /*d840*/  MOV R6, R14 ;  /* 0x0000000e00067202 */ /* 0x000fce0000000f00 */
[----:B------:R-:W-:Y:S05]  /*d850*/  WARPSYNC.COLLECTIVE R15, `(.L_x_145) ;  /* 0x000000000f087348 */ /* 0x000fea0003c00000 */
[----:B------:R0:W1:Y:S02]  /*d860*/  SHFL.IDX P6, R14, R13, R12, R11 ;  /* 0x0000000c0d0e7389 */ /* 0x00006400000c000b */
[----:B01----:R-:W-:Y:S01]  /*d870*/  ENDCOLLECTIVE ;  /* 0x000000000000791b */ /* 0x003fe20003800000 */
.L_x_145:
[----:B------:R-:W-:-:S05]  /*d880*/  @!P3 LEA R6, P4, R9, R6, 0x1 ;  /* 0x000000060906b211 */ /* 0x000fca00078808ff */
[----:B------:R-:W-:-:S04]  /*d890*/  @!P3 IMAD.X R5, RZ, RZ, R5, P4 ;  /* 0x000000ffff05b224 */ /* 0x000fc800020e0605 */
[----:B------:R-:W-:Y:S02]  /*d8a0*/  @!P3 IMAD.MOV.U32 R7, RZ, RZ, R5 ;  /* 0x000000ffff07b224 */ /* 0x000fe400078e0005 */
[----:B------:R-:W-:Y:S02]  /*d8b0*/  VIADD R5, R4, 0x50 ;  /* 0x0000005004057836 */ /* 0x000fe40000000000 */
[----:B------:R-:W-:Y:S01]  /*d8c0*/  IMAD.MOV.U32 R13, RZ, RZ, R0 ;  /* 0x000000ffff0d7224 */ /* 0x000fe200078e0000 */
[----:B------:R-:W-:Y:S01]  /*d8d0*/  @!PT LDS RZ, [RZ] ;  /* 0x00000000fffff984 */ /* 0x000fe20000000800 */
[----:B------:R-:W-:Y:S01]  /*d8e0*/  @!PT LDS RZ, [RZ] ;  /* 0x00000000fffff984 */ /* 0x000fe20000000800 */
[----:B------:R-:W-:Y:S01]  /*d8f0*/  @!PT LDS RZ, [RZ] ;  /* 0x00000000fffff984 */ /* 0x000fe20000000800 */
[----:B------:R0:W-:Y:S04]  /*d900*/  @!P3 LDGSTS.E.BYPASS.LTC128B.128 [R10+0x12400], desc[UR60][R6.64], !P0 ;  /* 0x12400000060abfae */ /* 0x0001e8000c101d7c */
[----:B------:R0:W-:Y:S04]  /*d910*/  @!P3 LDGSTS.E.BYPASS.LTC128B.128 [R10+0x16400], desc[UR60][R6.64+0x80], !P1 ;  /* 0x16400080060abfae */ /* 0x0001e8000c901d7c */
[----:B------:R0:W-:Y:S01]  /*d920*/  @!P3 LDGSTS.E.BYPASS.LTC128B.128 [R10+0x1a400], desc[UR60][R6.64+0x100], !P2 ;  /* 0x1a400100060abfae */ /* 0x0001e2000d101d7c */
[----:B------:R-:W-:-:S02]  /*d930*/  ISETP.GE.AND P3, PT, R5, R3, PT ;  /* 0x000000030500720c */ /* 0x000fc40003f66270 */
[----:B------:R-:W-:-:S11]  /*d940*/  MOV R5, R14 ;  /* 0x0000000e00057202 */ /* 0x000fd60000000f00 */
[----:B0-----:R-:W-:Y:S05]  /*d950*/  WARPSYNC.COLLECTIVE R15, `(.L_x_146) ;  /* 0x000000000f087348 */ /* 0x001fea0003c00000 */
[----:B------:R1:W2:Y:S02]  /*d960*/  SHFL.IDX P6, R14, R13, R12, R11 ;  /* 0x0000000c0d0e7389 */ /* 0x0002a400000c000b */
[----:B012---:R-:W-:Y:S01]  /*d970*/  ENDCOLLECTIVE ;  /* 0x000000000000791b */ /* 0x007fe20003800000 */
.L_x_146:
[----:B------:R-:W-:Y:S01]  /*d980*/  IMAD.MOV.U32 R13, RZ, RZ, R2 ;  /* 0x000000ffff0d7224 */ /* 0x000fe200078e0002 */
[----:B------:R-:W-:Y:S01]  /*d990*/  MOV R12, 0x6 ;  /* 0x00000006000c7802 */ /* 0x000fe20000000f00 */
[----:B------:R-:W-:-:S07]  /*d9a0*/  IMAD.MOV.U32 R6, RZ, RZ, R14 ;  /* 0x000000ffff067224 */ /* 0x000fce00078e000e */
[----:B------:R-:W-:Y:S05]  /*d9b0*/  WARPSYNC.COLLECTIVE R15, `(.L_x_147) ;  /* 0x000000000f087348 */ /* 0x000fea0003c00000 */
[----:B------:R0:W1:Y:S02]  /*d9c0*/  SHFL.IDX P6, R14, R13, R12, R11 ;  /* 0x0000000c0d0e7389 */ /* 0x00006400000c000b */
[----:B01----:R-:W-:Y:S01]  /*d9d0*/  ENDCOLLECTIVE ;  /* 0x000000000000791b */ /* 0x003fe20003800000 */
.L_x_147:
[----:B------:R-:W-:-:S05]  /*d9e0*/  @!P3 LEA R6, P4, R9, R6, 0x1 ;  /* 0x000000060906b211 */ /* 0x000fca00078808ff */
[----:B------:R-:W-:Y:S01]  /*d9f0*/  @!P3 IMAD.X R5, RZ, RZ, R5, P4 ;  /* 0x000000ffff05b224 */ /* 0x000fe200020e0605 */
[----:B------:R-:W-:-:S03]  /*da00*/  ISETP.GE.AND P4, PT, R8, R3, PT ;  /* 0x000000030800720c */ /* 0x000fc60003f86270 */
[----:B------:R-:W-:Y:S02]  /*da10*/  @!P3 IMAD.MOV.U32 R7, RZ, RZ, R5 ;  /* 0x000000ffff07b224 */ /* 0x000fe400078e0005 */
[----:B------:R-:W-:-:S03]  /*da20*/  IMAD.MOV.U32 R13, RZ, RZ, R0 ;  /* 0x000000ffff0d7224 */ /* 0x000fc600078e0000 */
[----:B------:R-:W-:Y:S01]  /*da30*/  @!PT LDS RZ, [RZ] ;  /* 0x00000000fffff984 */ /* 0x000fe20000000800 */
[----:B------:R-:W-:Y:S01]  /*da40*/  @!PT LDS RZ, [RZ] ;  /* 0x00000000fffff984 */ /* 0x000fe20000000800 */
[----:B------:R-:W-:Y:S01]  /*da50*/  @!PT LDS RZ, [RZ] ;  /* 0x00000000fffff984 */ /* 0x000fe20000000800 */
[----:B------:R0:W-:Y:S04]  /*da60*/  @!P3 LDGSTS.E.BYPASS.LTC128B.128 [R10+0x12c00], desc[UR60][R6.64], !P0 ;  /* 0x12c00000060abfae */ /* 0x0001e8000c101d7c */
[----:B------:R0:W-:Y:S01]  /*da70*/  @!P3 LDGSTS.E.BYPASS.LTC128B.128 [R10+0x16c00], desc[UR60][R6.64+0x80], !P1 ;  /* 0x16c00080060abfae */ /* 0x0001e2000c901d7c */
[----:B------:R-:W-:-:S03]  /*da80*/  IMAD.MOV.U32 R5, RZ, RZ, R14 ;  /* 0x000000ffff057224 */ /* 0x000fc600078e000e */
[----:B------:R0:W-:Y:S04]  /*da90*/  @!P3 LDGSTS.E.BYPASS.LTC128B.128 [R10+0x1ac00], desc[UR60][R6.64+0x100], !P2 ;  /* 0x1ac00100060abfae */ /* 0x0001e8000d101d7c */
[----:B0-----:R-:W-:Y:S05]  /*daa0*/  WARPSYNC.COLLECTIVE R15, `(.L_x_148) ;  /* 0x000000000f087348 */ /* 0x001fea0003c00000 */
[----:B------:R1:W2:Y:S02]  /*dab0*/  SHFL.IDX P6, R14, R13, R12, R11 ;  /* 0x0000000c0d0e7389 */ /* 0x0002a400000c000b */
[----:B012---:R-:W-:Y:S01]  /*dac0*/  ENDCOLLECTIVE ;  /* 0x000000000000791b */ /* 0x007fe20003800000 */
.L_x_148:
[----:B------:R-:W-:Y:S02]  /*dad0*/  IMAD.MOV.U32 R13, RZ, RZ, R2 ;  /* 0x000000ffff0d7224 */ /* 0x000fe400078e0002 */
[----:B------:R-:W-:Y:S02]  /*dae0*/  IMAD.MOV.U32 R12, RZ, RZ, 0x7 ;  /* 0x00000007ff0c7424 */ /* 0x000fe400078e00ff */
[----:B------:R-:W-:-:S07]  /*daf0*/  IMAD.MOV.U32 R6, RZ, RZ, R14 ;  /* 0x000000ffff067224 */ /* 0x000fce00078e000e */
[----:B------:R-:W-:Y:S05]  /*db00*/  WARPSYNC.COLLECTIVE R15, `(.L_x_149) ;  /* 0x000000000f087348 */ /* 0x000fea0003c00000 */
[----:B------:R0:W1:Y:S02]  /*db10*/  SHFL.IDX P6, R14, R13, R12, R11 ;  /* 0x0000000c0d0e7389 */ /* 0x00006400000c000b */
[----:B01----:R-:W-:Y:S01]  /*db20*/  ENDCOLLECTIVE ;  /* 0x000000000000791b */ /* 0x003fe20003800000 */
.L_x_149:
[----:B------:R-:W-:-:S05]  /*db30*/  @!P4 LEA R6, P3, R9, R6, 0x1 ;  /* 0x000000060906c211 */ /* 0x000fca00078608ff */
[----:B------:R-:W-:-:S05]  /*db40*/  @!P4 IMAD.X R5, RZ, RZ, R5, P3 ;  /* 0x000000ffff05c224 */ /* 0x000fca00018e0605 */
[----:B------:R-:W-:Y:S01]  /*db50*/  @!P4 MOV R7, R5 ;  /* 0x000000050007c202 */ /* 0x000fe20000000f00 */
[----:B------:R-:W-:-:S04]  /*db60*/  IMAD.MOV.U32 R13, RZ, RZ, R0 ;  /* 0x000000ffff0d7224 */ /* 0x000fc800078e0000 */
[----:B------:R-:W-:Y:S01]  /*db70*/  @!PT LDS RZ, [RZ] ;  /* 0x00000000fffff984 */ /* 0x000fe20000000800 */
[----:B------:R-:W-:Y:S01]  /*db80*/  @!PT LDS RZ, [RZ] ;  /* 0x00000000fffff984 */ /* 0x000fe20000000800 */
[----:B------:R-:W-:Y:S01]  /*db90*/  @!PT LDS RZ, [RZ] ;  /* 0x00000000fffff984 */ /* 0x000fe20000000800 */
[----:B------:R0:W-:Y:S04]  /*dba0*/  @!P4 LDGSTS.E.BYPASS.LTC128B.128 [R10+0x13400], desc[UR60][R6.64], !P0 ;  /* 0x13400000060acfae */ /* 0x0001e8000c101d7c */
[----:B------:R0:W-:Y:S01]  /*dbb0*/  @!P4 LDGSTS.E.BYPASS.LTC128B.128 [R10+0x17400], desc[UR60][R6.64+0x80], !P1 ;  /* 0x17400080060acfae */ /* 0x0001e2000c901d7c */
[----:B------:R-:W-:-:S07]  /*dbc0*/  IMAD.MOV.U32 R5, RZ, RZ, R14 ;  /* 0x000000ffff057224 */ /* 0x000fce00078e000e */
[----:B0-----:R-:W-:Y:S05]  /*dbd0*/  WARPSYNC.COLLECTIVE R15, `(.L_x_150) ;  /* 0x000000000f087348 */ /* 0x001fea0003c00000 */
[----:B------:R1:W2:Y:S02]  /*dbe0*/  SHFL.IDX P6, R14, R13, R12, R11 ;  /* 0x0000000c0d0e7389 */ /* 0x0002a400000c000b */
[----:B012---:R-:W-:Y:S01]  /*dbf0*/  ENDCOLLECTIVE ;  /* 0x000000000000791b */ /* 0x007fe20003800000 */
.L_x_150:
[----:B------:R-:W-:Y:S01]  /*dc00*/  @!PT LDS RZ, [RZ] ;  /* 0x00000000fffff984 */ /* 0x000fe20000000800 */
[----:B------:R-:W-:Y:S01]  /*dc10*/  @!PT LDS RZ, [RZ] ;  /* 0x00000000fffff984 */ /* 0x000fe20000000800 */
[----:B------:R-:W-:Y:S01]  /*dc20*/  @!PT LDS RZ, [RZ] ;  /* 0x00000000fffff984 */ /* 0x000fe20000000800 */
[----:B------:R0:W-:Y:S01]  /*dc30*/  @!P4 LDGSTS.E.BYPASS.LTC128B.128 [R10+0x1b400], desc[UR60][R6.64+0x100], !P2 ;  /* 0x1b400100060acfae */ /* 0x0001e2000d101d7c */
[----:B------:R-:W-:Y:S01]  /*dc40*/  IMAD.MOV.U32 R0, RZ, RZ, R14 ;  /* 0x000000ffff007224 */ /* 0x000fe200078e000e */
[----:B------:R-:W-:Y:S06]  /*dc50*/  BRA `(.L_x_151) ;  /* 0xffffffc400a07947 */ /* 0x000fec000383ffff */
.L_x_53:
[----:B-1----:R1:W2:Y:S02]  /*dc60*/  SYNCS.PHASECHK.TRANS64.TRYWAIT P0, [R15+URZ+0x34820], R0 ;  /* 0x034820000f0075a7 */ /* 0x0022a4000800017f */
[----:B--2---:R-:W-:Y:S05]  /*dc70*/  @!P0 NANOSLEEP.SYNCS 0x989680 ;  /* 0x009896800000895d */ /* 0x004fea0003900000 */
[----:B------:R-:W2:Y:S02]  /*dc80*/  @!P0 SYNCS.PHASECHK.TRANS64 P0, [R15+URZ+0x34820], R0 ;  /* 0x034820000f0085a7 */ /* 0x000ea4000800007f */
[----:B--2---:R-:W-:Y:S05]  /*dc90*/  @!P0 BRA `(.L_x_53) ;  /* 0xfffffffc00f08947 */ /* 0x004fea000383ffff */
[----:B------:R-:W-:Y:S05]  /*dca0*/  BRA `(.L_x_152) ;  /* 0xffffffc800047947 */ /* 0x000fea000383ffff */
.L_x_60:
[----:B-1----:R1:W2:Y:S02]  /*dcb0*/  SYNCS.PHASECHK.TRANS64.TRYWAIT P0, [R3+URZ+0x34840], R2 ;  /* 0x03484002030075a7 */ /* 0x0022a4000800017f */
[----:B--2---:R-:W-:Y:S05]  /*dcc0*/  @!P0 NANOSLEEP.SYNCS 0x989680 ;  /* 0x009896800000895d */ /* 0x004fea0003900000 */
[----:B------:R-:W2:Y:S02]  /*dcd0*/  @!P0 SYNCS.PHASECHK.TRANS64 P0, [R3+URZ+0x34840], R2 ;  /* 0x03484002030085a7 */ /* 0x000ea4000800007f */
[----:B--2---:R-:W-:Y:S05]  /*dce0*/  @!P0 BRA `(.L_x_60) ;  /* 0xfffffffc00f08947 */ /* 0x004fea000383ffff */
[----:B------:R-:W-:Y:S05]  /*dcf0*/  BRA `(.L_x_153) ;  /* 0xffffffc800b87947 */ /* 0x000fea000383ffff */
.L_x_67:
[----:B0-----:R0:W1:Y:S02]  /*dd00*/  SYNCS.PHASECHK.TRANS64.TRYWAIT P0, [R3+URZ+0x60], R2 ;  /* 0x00006002030075a7 */ /* 0x001064000800017f */
[----:B-1----:R-:W-:Y:S05]  /*dd10*/  @!P0 NANOSLEEP.SYNCS 0x989680 ;  /* 0x009896800000895d */ /* 0x002fea0003900000 */
[----:B------:R-:W1:Y:S02]  /*dd20*/  @!P0 SYNCS.PHASECHK.TRANS64 P0, [R3+URZ+0x60], R2 ;  /* 0x00006002030085a7 */ /* 0x000e64000800007f */
[----:B-1----:R-:W-:Y:S05]  /*dd30*/  @!P0 BRA `(.L_x_67) ;  /* 0xfffffffc00f08947 */ /* 0x002fea000383ffff */
[----:B------:R-:W-:Y:S05]  /*dd40*/  BRA `(.L_x_154) ;  /* 0xffffffcc00c47947 */ /* 0x000fea000383ffff */
.L_x_77:
[----:B-1----:R1:W2:Y:S02]  /*dd50*/  SYNCS.PHASECHK.TRANS64.TRYWAIT P0, [R3+URZ+0x34840], R2 ;  /* 0x03484002030075a7 */ /* 0x0022a4000800017f */
[----:B--2---:R-:W-:Y:S05]  /*dd60*/  @!P0 NANOSLEEP.SYNCS 0x989680 ;  /* 0x009896800000895d */ /* 0x004fea0003900000 */
[----:B------:R-:W2:Y:S02]  /*dd70*/  @!P0 SYNCS.PHASECHK.TRANS64 P0, [R3+URZ+0x34840], R2 ;  /* 0x03484002030085a7 */ /* 0x000ea4000800007f */
[----:B--2---:R-:W-:Y:S05]  /*dd80*/  @!P0 BRA `(.L_x_77) ;  /* 0xfffffffc00f08947 */ /* 0x004fea000383ffff */
[----:B------:R-:W-:Y:S05]  /*dd90*/  BRA `(.L_x_155) ;  /* 0xffffffd400487947 */ /* 0x000fea000383ffff */
.L_x_84:
[----:B0-----:R0:W1:Y:S02]  /*dda0*/  SYNCS.PHASECHK.TRANS64.TRYWAIT P0, [R2+URZ+0x60], R3 ;  /* 0x00006003020075a7 */ /* 0x001064000800017f */
[----:B-1----:R-:W-:Y:S05]  /*ddb0*/  @!P0 NANOSLEEP.SYNCS 0x989680 ;  /* 0x009896800000895d */ /* 0x002fea0003900000 */
[----:B------:R-:W1:Y:S02]  /*ddc0*/  @!P0 SYNCS.PHASECHK.TRANS64 P0, [R2+URZ+0x60], R3 ;  /* 0x00006003020085a7 */ /* 0x000e64000800007f */
[----:B-1----:R-:W-:Y:S05]  /*ddd0*/  @!P0 BRA `(.L_x_84) ;  /* 0xfffffffc00f08947 */ /* 0x002fea000383ffff */
[----:B------:R-:W-:Y:S05]  /*dde0*/  BRA `(.L_x_156) ;  /* 0xffffffd800547947 */ /* 0x000fea000383ffff */
.L_x_93:
[----:B--2---:R2:W4:Y:S02]  /*ddf0*/  SYNCS.PHASECHK.TRANS64.TRYWAIT P0, [R2+URZ+0x34840], R3 ;  /* 0x03484003020075a7 */ /* 0x004524000800017f */
[----:B----4-:R-:W-:Y:S05]  /*de00*/  @!P0 NANOSLEEP.SYNCS 0x989680 ;  /* 0x009896800000895d */ /* 0x010fea0003900000 */
[----:B------:R-:W4:Y:S02]  /*de10*/  @!P0 SYNCS.PHASECHK.TRANS64 P0, [R2+URZ+0x34840], R3 ;  /* 0x03484003020085a7 */ /* 0x000f24000800007f */
[----:B----4-:R-:W-:Y:S05]  /*de20*/  @!P0 BRA `(.L_x_93) ;  /* 0xfffffffc00f08947 */ /* 0x010fea000383ffff */
[----:B------:R-:W-:Y:S05]  /*de30*/  BRA `(.L_x_157) ;  /* 0xffffffdc00a87947 */ /* 0x000fea000383ffff */
.L_x_100:
[----:B0-----:R0:W1:Y:S02]  /*de40*/  SYNCS.PHASECHK.TRANS64.TRYWAIT P0, [R2+URZ+0x60], R7 ;  /* 0x00006007020075a7 */ /* 0x001064000800017f */
[----:B-1----:R-:W-:Y:S05]  /*de50*/  @!P0 NANOSLEEP.SYNCS 0x989680 ;  /* 0x009896800000895d */ /* 0x002fea0003900000 */
[----:B------:R-:W1:Y:S02]  /*de60*/  @!P0 SYNCS.PHASECHK.TRANS64 P0, [R2+URZ+0x60], R7 ;  /* 0x00006007020085a7 */ /* 0x000e64000800007f */
[----:B-1----:R-:W-:Y:S05]  /*de70*/  @!P0 BRA `(.L_x_100) ;  /* 0xfffffffc00f08947 */ /* 0x002fea000383ffff */
[----:B------:R-:W-:Y:S05]  /*de80*/  BRA `(.L_x_158) ;  /* 0xffffffe000b47947 */ /* 0x000fea000383ffff */
.L_x_109:
[----:B-1----:R1:W4:Y:S02]  /*de90*/  SYNCS.PHASECHK.TRANS64.TRYWAIT P0, [R3+URZ+0x34860], R0 ;  /* 0x03486000030075a7 */ /* 0x002324000800017f */
[----:B----4-:R-:W-:Y:S05]  /*dea0*/  @!P0 NANOSLEEP.SYNCS 0x989680 ;  /* 0x009896800000895d */ /* 0x010fea0003900000 */
[----:B------:R-:W4:Y:S02]  /*deb0*/  @!P0 SYNCS.PHASECHK.TRANS64 P0, [R3+URZ+0x34860], R0 ;  /* 0x03486000030085a7 */ /* 0x000f24000800007f */
[----:B----4-:R-:W-:Y:S05]  /*dec0*/  @!P0 BRA `(.L_x_109) ;  /* 0xfffffffc00f08947 */ /* 0x010fea000383ffff */
[----:B------:R-:W-:Y:S05]  /*ded0*/  BRA `(.L_x_159) ;  /* 0xffffffe400b47947 */ /* 0x000fea000383ffff */
.L_x_116:
[----:B0-----:R0:W3:Y:S02]  /*dee0*/  SYNCS.PHASECHK.TRANS64.TRYWAIT P0, [R0+URZ+0x34820], R3 ;  /* 0x03482003000075a7 */ /* 0x0010e4000800017f */
[----:B---3--:R-:W-:Y:S05]  /*def0*/  @!P0 NANOSLEEP.SYNCS 0x989680 ;  /* 0x009896800000895d */ /* 0x008fea0003900000 */
[----:B------:R-:W3:Y:S02]  /*df00*/  @!P0 SYNCS.PHASECHK.TRANS64 P0, [R0+URZ+0x34820], R3 ;  /* 0x03482003000085a7 */ /* 0x000ee4000800007f */
[----:B---3--:R-:W-:Y:S05]  /*df10*/  @!P0 BRA `(.L_x_116) ;  /* 0xfffffffc00f08947 */ /* 0x008fea000383ffff */
[----:B------:R-:W-:Y:S05]  /*df20*/  BRA `(.L_x_160) ;  /* 0xffffffe800c07947 */ /* 0x000fea000383ffff */
.L_x_117:
[----:B------:R-:W3:Y:S01]  /*df30*/  S2R R2, SR_TID.X ;  /* 0x0000000000027919 */ /* 0x000ee20000002100 */
[----:B------:R-:W-:Y:S01]  /*df40*/  BSSY B0, `(.L_x_161) ;  /* 0x000000a000007945 */ /* 0x000fe20003800000 */
[----:B------:R-:W-:Y:S02]  /*df50*/  IMAD.MOV.U32 R12, RZ, RZ, RZ ;  /* 0x000000ffff0c7224 */ /* 0x000fe400078e00ff */
[----:B------:R-:W-:Y:S02]  /*df60*/  IMAD.MOV.U32 R11, RZ, RZ, 0x1f ;  /* 0x0000001fff0b7424 */ /* 0x000fe400078e00ff */
[----:B------:R-:W-:Y:S01]  /*df70*/  IMAD.MOV.U32 R15, RZ, RZ, -0x1 ;  /* 0xffffffffff0f7424 */ /* 0x000fe200078e00ff */
[----:B---3--:R-:W-:-:S04]  /*df80*/  SHF.R.U32.HI R2, RZ, 0x5, R2 ;  /* 0x00000005ff027819 */ /* 0x008fc80000011602 */
[----:B------:R-:W-:-:S04]  /*df90*/  LOP3.LUT R2, R2, 0x3, RZ, 0xc0, !PT ;  /* 0x0000000302027812 */ /* 0x000fc800078ec0ff */
[----:B------:R-:W-:-:S07]  /*dfa0*/  MOV R13, R2 ;  /* 0x00000002000d7202 */ /* 0x000fce0000000f00 */
[----:B012---:R-:W-:Y:S05]  /*dfb0*/  WARPSYNC.COLLECTIVE R15, `(.L_x_162) ;  /* 0x000000000f087348 */ /* 0x007fea0003c00000 */
[----:B------:R3:W4:Y:S02]  /*dfc0*/  SHFL.IDX P6, R14, R13, R12, R11 ;  /* 0x0000000c0d0e7389 */ /* 0x00072400000c000b */
[----:B01234-:R-:W-:Y:S01]  /*dfd0*/  ENDCOLLECTIVE ;  /* 0x000000000000791b */ /* 0x01ffe20003800000 */
.L_x_162:
[----:B------:R-:W-:Y:S05]  /*dfe0*/  BSYNC B0 ;  /* 0x0000000000007941 */ /* 0x000fea0003800000 */
.L_x_161:
[----:B------:R-:W-:Y:S05]  /*dff0*/  BRA `(.L_x_163) ;  /* 0xffffffe800a87947 */ /* 0x000fea000383ffff */
.L_x_120:
[----:B------:R-:W-:Y:S01]  /*e000*/  BSSY B1, `(.L_x_164) ;  /* 0x0000006000017945 */ /* 0x000fe20003800000 */
[----:B------:R-:W-:-:S07]  /*e010*/  IMAD.MOV.U32 R15, RZ, RZ, -0x1 ;  /* 0xffffffffff0f7424 */ /* 0x000fce00078e00ff */
[----:B0123--:R-:W-:Y:S05]  /*e020*/  WARPSYNC.COLLECTIVE R15, `(.L_x_165) ;  /* 0x000000000f0c7348 */ /* 0x00ffea0003c00000 */
[----:B------:R-:W-:Y:S02]  /*e030*/  ELECT P6, UR62, PT ;  /* 0x00000000003e782f */ /* 0x000fe400038c0000 */
[----:B------:R-:W-:Y:S01]  /*e040*/  MOV R14, UR62 ;  /* 0x0000003e000e7c02 */ /* 0x000fe20008000f00 */
[----:B0123--:R-:W-:Y:S10]  /*e050*/  ENDCOLLECTIVE ;  /* 0x000000000000791b */ /* 0x00fff40003800000 */
.L_x_165:
[----:B------:R-:W-:Y:S05]  /*e060*/  BSYNC B1 ;  /* 0x0000000000017941 */ /* 0x000fea0003800000 */
.L_x_164:
[----:B------:R-:W-:Y:S05]  /*e070*/  BRA `(.L_x_166) ;  /* 0xffffffe800a07947 */ /* 0x000fea000383ffff */
.L_x_122:
[----:B0-----:R0:W1:Y:S02]  /*e080*/  SYNCS.PHASECHK.TRANS64.TRYWAIT P0, [R6+URZ], R5 ;  /* 0x00000005060075a7 */ /* 0x001064000800017f */
[----:B-1----:R-:W-:Y:S05]  /*e090*/  @!P0 NANOSLEEP.SYNCS 0x989680 ;  /* 0x009896800000895d */ /* 0x002fea0003900000 */
[----:B------:R-:W1:Y:S02]  /*e0a0*/  @!P0 SYNCS.PHASECHK.TRANS64 P0, [R6+URZ], R5 ;  /* 0x00000005060085a7 */ /* 0x000e64000800007f */
[----:B-1----:R-:W-:Y:S05]  /*e0b0*/  @!P0 BRA `(.L_x_122) ;  /* 0xfffffffc00f08947 */ /* 0x002fea000383ffff */
[----:B------:R-:W-:Y:S05]  /*e0c0*/  BRA `(.L_x_167) ;  /* 0xffffffe800d87947 */ /* 0x000fea000383ffff */
.L_x_123:
[----:B-1----:R1:W3:Y:S02]  /*e0d0*/  SYNCS.PHASECHK.TRANS64.TRYWAIT P0, [R3+URZ], R2 ;  /* 0x00000002030075a7 */ /* 0x0022e4000800017f */
[----:B---3--:R-:W-:Y:S05]  /*e0e0*/  @!P0 NANOSLEEP.SYNCS 0x989680 ;  /* 0x009896800000895d */ /* 0x008fea0003900000 */
[----:B------:R-:W3:Y:S02]  /*e0f0*/  @!P0 SYNCS.PHASECHK.TRANS64 P0, [R3+URZ], R2 ;  /* 0x00000002030085a7 */ /* 0x000ee4000800007f */
[----:B---3--:R-:W-:Y:S05]  /*e100*/  @!P0 BRA `(.L_x_123) ;  /* 0xfffffffc00f08947 */ /* 0x008fea000383ffff */
[----:B------:R-:W-:Y:S05]  /*e110*/  BRA `(.L_x_168) ;  /* 0xffffffe800cc7947 */ /* 0x000fea000383ffff */
.L_x_125:
[----:B-1----:R1:W3:Y:S02]  /*e120*/  SYNCS.PHASECHK.TRANS64.TRYWAIT P0, [R18+URZ], R5 ;  /* 0x00000005120075a7 */ /* 0x0022e4000800017f */
[----:B---3--:R-:W-:Y:S05]  /*e130*/  @!P0 NANOSLEEP.SYNCS 0x989680 ;  /* 0x009896800000895d */ /* 0x008fea0003900000 */
[----:B------:R-:W3:Y:S02]  /*e140*/  @!P0 SYNCS.PHASECHK.TRANS64 P0, [R18+URZ], R5 ;  /* 0x00000005120085a7 */ /* 0x000ee4000800007f */
[----:B---3--:R-:W-:Y:S05]  /*e150*/  @!P0 BRA `(.L_x_125) ;  /* 0xfffffffc00f08947 */ /* 0x008fea000383ffff */
[----:B------:R-:W-:Y:S05]  /*e160*/  BRA `(.L_x_169) ;  /* 0xffffffe800d07947 */ /* 0x000fea000383ffff */
.L_x_170:
[----:B------:R-:W-:-:S00]  /*e170*/  BRA `(.L_x_170) ;  /* 0xfffffffc00fc7947 */ /* 0x000fc0000383ffff */
[----:B------:R-:W-:-:S00]  /*e180*/  NOP ;  /* 0x0000000000007918 */ /* 0x000fc00000000000 */
[----:B------:R-:W-:-:S00]  /*e190*/  NOP ;  /* 0x0000000000007918 */ /* 0x000fc00000000000 */
[----:B------:R-:W-:-:S00]  /*e1a0*/  NOP ;  /* 0x0000000000007918 */ /* 0x000fc00000000000 */
[----:B------:R-:W-:-:S00]  /*e1b0*/  NOP ;  /* 0x0000000000007918 */ /* 0x000fc00000000000 */
[----:B------:R-:W-:-:S00]  /*e1c0*/  NOP ;  /* 0x0000000000007918 */ /* 0x000fc00000000000 */
[----:B------:R-:W-:-:S00]  /*e1d0*/  NOP ;  /* 0x0000000000007918 */ /* 0x000fc00000000000 */
[----:B------:R-:W-:-:S00]  /*e1e0*/  NOP ;  /* 0x0000000000007918 */ /* 0x000fc00000000000 */
[----:B------:R-:W-:-:S00]  /*e1f0*/  NOP ;  /* 0x0000000000007918 */ /* 0x000fc00000000000 */
.L_x_15274:


//--------------------- .text._ZN7cutlass13device_kernelIN5flash11enable_sm90INS1_16FlashAttnFwdSm90INS1_25CollectiveMainloopFwdSm90ILi2EN4cute5tupleIJNS5_1CILi2EEENS7_ILi1EEES9_EEENS6_IJNS7_ILi128EEESB_NS7_ILi192EEEEEELi128ENS_6half_tEfNS_4arch4Sm90ELb0ELb0ELb1ELb0ELb0ELb0ELb0ELb1ELb1ELb1ELb0ELb0EEENS1_21CollectiveEpilogueFwdINS6_IJSB_SB_SB_EEESA_SE_SG_Li256ELb0ELb1ELb0ELb0EEENS1_29StaticPersistentTileSchedulerILb0EEEEEEEEEvNT_6ParamsE --------------------------
	.section	.text._ZN7cutlass13device_kernelIN5flash11enable_sm90INS1_16FlashAttnFwdSm90INS1_25CollectiveMainloopFwdSm90ILi2EN4cute5tupleIJNS5_1CILi2EEENS7_ILi1EEES9_EEENS6_IJNS7_ILi128EEESB_NS7_ILi192EEEEEELi128ENS_6half_tEfNS_4arch4Sm90ELb0ELb0ELb1ELb0ELb0ELb0ELb0ELb1ELb1ELb1ELb0ELb0EEENS1_21CollectiveEpilogueFwdINS6_IJSB_SB_SB_EEESA_SE_SG_Li256ELb0ELb1ELb0ELb0EEENS1_29StaticPersistentTileSchedulerILb0EEEEEEEEEvNT_6ParamsE,"ax",@progbits
	.align	128
.text._ZN7cutlass13device_kernelIN5flash11enable_sm90INS1_16FlashAttnFwdSm90INS1_25CollectiveMainloopFwdSm90ILi2EN4cute5tupleIJNS5_1CILi2EEENS7_ILi1EEES9_EEENS6_IJNS7_ILi128EEESB_NS7_ILi192EEEEEELi128ENS_6half_tEfNS_4arch4Sm90ELb0ELb0ELb1ELb0ELb0ELb0ELb0ELb1ELb1ELb1ELb0ELb0EEENS1_21CollectiveEpilogueFwdINS6_IJSB_SB_SB_EEESA_SE_SG_Li256ELb0ELb1ELb0ELb0EEENS1_29StaticPersistentTileSchedulerILb0EEEEEEEEEvNT_6ParamsE:
        .type           _ZN7cutlass13device_kernelIN5flash11enable_sm90INS1_16FlashAttnFwdSm90INS1_25CollectiveMainloopFwdSm90ILi2EN4cute5tupleIJNS5_1CILi2EEENS7_ILi1EEES9_EEENS6_IJNS7_ILi128EEESB_NS7_ILi192EEEEEELi128ENS_6half_tEfNS_4arch4Sm90ELb0ELb0ELb1ELb0ELb0ELb0ELb0ELb1ELb1ELb1ELb0ELb0EEENS1_21CollectiveEpilogueFwdINS6_IJSB_SB_SB_EEESA_SE_SG_Li256ELb0ELb1ELb0ELb0EEENS1_29StaticPersistentTileSchedulerILb0EEEEEEEEEvNT_6ParamsE,@function
        .size           _ZN7cutlass13device_kernelIN5flash11enable_sm90INS1_16FlashAttnFwdSm90INS1_25CollectiveMainloopFwdSm90ILi2EN4cute5tupleIJNS5_1CILi2EEENS7_ILi1EEES9_EEENS6_IJNS7_ILi128EEESB_NS7_ILi192EEEEEELi128ENS_6half_tEfNS_4arch4Sm90ELb0ELb0ELb1ELb0ELb0ELb0ELb0ELb1ELb1ELb1ELb0ELb0EEENS1_21CollectiveEpilogueFwdINS6_IJSB_SB_SB_EEESA_SE_SG_Li256ELb0ELb1ELb0ELb0EEENS1_29StaticPersistentTileSchedulerILb0EEEEEEEEEvNT_6ParamsE,(.L_x_15275 - _ZN7cutlass13device_kernelIN5flash11enable_sm90INS1_16FlashAttnFwdSm90INS1_25CollectiveMainloopFwdSm90ILi2EN4cute5tupleIJNS5_1CILi2EEENS7_ILi1EEES9_EEENS6_IJNS7_ILi128EEESB_NS7_ILi192EEEEEELi128ENS_6half_tEfNS_4arch4Sm90ELb0ELb0ELb1ELb0ELb0ELb0ELb0ELb1ELb1ELb1ELb0ELb0EEENS1_21CollectiveEpilogueFwdINS6_IJSB_SB_SB_EEESA_SE_SG_Li256ELb0ELb1ELb0ELb0EEENS1_29StaticPersistentTileSchedulerILb0EEEEEEEEEvNT_6ParamsE)
        .other          _ZN7cutlass13device_kernelIN5flash11enable_sm90INS1_16FlashAttnFwdSm90INS1_25CollectiveMainloopFwdSm90ILi2EN4cute5tupleIJNS5_1CILi2EEENS7_ILi1EEES9_EEENS6_IJNS7_ILi128EEESB_NS7_ILi192EEEEEELi128ENS_6half_tEfNS_4arch4Sm90ELb0ELb0ELb1ELb0ELb0ELb0ELb0ELb1ELb1ELb1ELb0ELb0EEENS1_21CollectiveEpilogueFwdINS6_IJSB_SB_SB_EEESA_SE_SG_Li256ELb0ELb1ELb0ELb0EEENS1_29StaticPersistentTileSchedulerILb0EEEEEEEEEvNT_6ParamsE,@"STO_CUDA_ENTRY STV_DEFAULT"
_ZN7cutlass13device_kernelIN5flash11enable_sm90INS1_16FlashAttnFwdSm90INS1_25CollectiveMainloopFwdSm90ILi2EN4cute5tupleIJNS5_1CILi2EEENS7_ILi1EEES9_EEENS6_IJNS7_ILi128EEESB_NS7_ILi192EEEEEELi128ENS_6half_tEfNS_4arch4Sm90ELb0ELb0ELb1ELb0ELb0ELb0ELb0ELb1ELb1ELb1ELb0ELb0EEENS1_21CollectiveEpilogueFwdINS6_IJSB_SB_SB_EEESA_SE_SG_Li256ELb0ELb1ELb0ELb0EEENS1_29StaticPersistentTileSchedulerILb0EEEEEEEEEvNT_6ParamsE:
[----:B------:R-:W0:Y:S02]  /*0000*/  LDC R1, c[0x0][0x28] ;  /* 0x00000a00ff017b82 */ /* 0x000e240000000800 */
[----:B0-----:R-:W-:Y:S01]  /*0010*/  VIADD R1, R1, 0xffffffc8 ;  /* 0xffffffc801017836 */ /* 0x001fe20000000000 */
[----:B------:R-:W0:Y:S01]  /*0020*/  S2R R0, SR_TID.X ;  /* 0x0000000000007919 */ /* 0x000e220000002100 */
[----:B------:R-:W-:Y:S01]  /*0030*/  ELECT P0, URZ, PT ;  /* 0x00000000003f782f */ /* 0x000fe20003800000 */
[----:B------:R-:W-:Y:S01]  /*0040*/  BSSY B0, `(.L_x_171) ;  /* 0x000000e000007945 */ /* 0x000fe20003800000 */
[----:B0-----:R-:W-:-:S05]  /*0050*/  SHF.R.U32.HI R3, RZ, 0x5, R0 ;  /* 0x00000005ff037819 */ /* 0x001fca0000011600 */
[----:B------:R-:W0:Y:S02]  /*0060*/  SHFL.IDX PT, R2, R3, RZ, 0x1f ;  /* 0x00001fff03027589 */ /* 0x000e2400000e0000 */
[----:B0-----:R-:W-:Y:S02]  /*0070*/  ISETP.EQ.AND P0, PT, R2, RZ, P0 ;  /* 0x000000ff0200720c */ /* 0x001fe40000702270 */
[----:B------:R-:W-:-:S11]  /*0080*/  SHF.R.U32.HI R2, RZ, 0x7, R0 ;  /* 0x00000007ff027819 */ /* 0x000fd60000011600 */
        /* <DEDUP_REMOVED lines=9> */
.L_x_172:
[----:B------:R-:W-:Y:S05]  /*0120*/  BSYNC B0 ;  /* 0x0000000000007941 */ /* 0x000fea0003800000 */
.L_x_171:
[----:B------:R-:W-:Y:S01]  /*0130*/  VOTEU.ANY UP0, P0 ;  /* 0x00000000003f7886 */ /* 0x000fe20000000100 */
[----:B------:R-:W0:Y:S01]  /*0140*/  SHFL.IDX PT, R2, R2, RZ, 0x1f ;  /* 0x00001fff02027589 */ /* 0x000e2200000e0000 */
[----:B------:R-:W-:Y:S01]  /*0150*/  UMOV UR4, 0x80 ;  /* 0x0000008000047882 */ /* 0x000fe20000000000 */
[----:B------:R-:W-:Y:S01]  /*0160*/  UMOV UR7, 0x200 ;  /* 0x0000020000077882 */ /* 0x000fe20000000000 */
[----:B------:R-:W-:Y:S01]  /*0170*/  VOTEU.ANY UP1, P0 ;  /* 0x00000000003f7886 */ /* 0x000fe20000020100 */
[----:B------:R-:W1:Y:S01]  /*0180*/  @UP0 S2UR UR8, SR_CgaCtaId ;  /* 0x00000000000809c3 */ /* 0x000e620000008800 */
[----:B------:R-:W2:Y:S01]  /*0190*/  SHFL.IDX PT, R4, R3, RZ, 0x1f ;  /* 0x00001fff03047589 */ /* 0x000ea200000e0000 */
[----:B------:R-:W-:Y:S01]  /*01a0*/  @UP0 UMOV UR6, 0x400 ;  /* 0x0000040000060882 */ /* 0x000fe20000000000 */
[----:B------:R-:W-:-:S04]  /*01b0*/  @UP0 UIADD3 UR4, -UR4, 0x100000, URZ ;  /* 0x0010000004040890 */ /* 0x000fc8000fffe13f */
[----:B------:R-:W-:Y:S02]  /*01c0*/  @UP0 USHF.L.U32 UR5, UR4, 0xb, URZ ;  /* 0x0000000b04050899 */ /* 0x000fe4000800063f */
[----:B------:R-:W-:Y:S01]  /*01d0*/  @UP0 USHF.L.U32 UR4, UR4, 0x1, URZ ;  /* 0x0000000104040899 */ /* 0x000fe2000800063f */
[----:B------:R-:W-:Y:S01]  /*01e0*/  VOTEU.ANY UP2, P0 ;  /* 0x00000000003f7886 */ /* 0x000fe20000040100 */
[----:B0-----:R-:W-:Y:S01]  /*01f0*/  R2UR UR9, R2 ;  /* 0x00000000020972ca */ /* 0x001fe200000e0000 */
[----:B-1----:R-:W-:Y:S01]  /*0200*/  @UP0 ULEA UR8, UR8, UR6, 0x18 ;  /* 0x0000000608080291 */ /* 0x002fe2000f8ec03f */
[----:B--2---:R-:W-:Y:S01]  /*0210*/  ISETP.NE.AND P1, PT, R4, RZ, PT ;  /* 0x000000ff0400720c */ /* 0x004fe20003f25270 */
[----:B------:R-:W-:-:S04]  /*0220*/  @UP0 UIADD3 UR6, -UR7, 0x100000, URZ ;  /* 0x0010000007060890 */ /* 0x000fc8000fffe13f */
[----:B------:R-:W-:Y:S02]  /*0230*/  @UP0 USHF.L.U32 UR7, UR6, 0xb, URZ ;  /* 0x0000000b06070899 */ /* 0x000fe4000800063f */
[----:B------:R-:W-:-:S04]  /*0240*/  @UP0 USHF.L.U32 UR6, UR6, 0x1, URZ ;  /* 0x0000000106060899 */ /* 0x000fc8000800063f */
[----:B------:R-:W-:Y:S01]  /*0250*/  UISETP.NE.AND UP0, UPT, UR9, URZ, UPT ;  /* 0x0000003f0900728c */ /* 0x000fe2000bf05270 */
[----:B------:R-:W0:Y:S02]  /*0260*/  FENCE.VIEW.ASYNC.S ;  /* 0x00000000000073c6 */ /* 0x000e240000000000 */
[----:B0-----:R0:W1:Y:S05]  /*0270*/  @UP1 SYNCS.EXCH.64 URZ, [UR8+0x34800], UR4 ;  /* 0x03480004083f15b2 */ /* 0x00106a0008000100 */
[----:B------:R0:W2:Y:S01]  /*0280*/  @UP2 SYNCS.EXCH.64 URZ, [UR8+0x34820], UR6 ;  /* 0x03482006083f25b2 */ /* 0x0000a20008000100 */
[----:B------:R-:W-:Y:S05]  /*0290*/  @P1 BRA `(.L_x_173) ;  /* 0x0000000000481947 */ /* 0x000fea0003800000 */
[----:B0-----:R-:W0:Y:S01]  /*02a0*/  S2UR UR5, SR_CgaCtaId ;  /* 0x00000000000579c3 */ /* 0x001e220000008800 */
[----:B------:R-:W-:Y:S01]  /*02b0*/  UMOV UR4, 0x400 ;  /* 0x0000040000047882 */ /* 0x000fe20000000000 */
[----:B------:R-:W-:Y:S01]  /*02c0*/  UMOV UR6, 0x1 ;  /* 0x0000000100067882 */ /* 0x000fe20000000000 */
[----:B------:R-:W-:Y:S01]  /*02d0*/  UMOV UR7, 0x4 ;  /* 0x0000000400077882 */ /* 0x000fe20000000000 */
[----:B------:R-:W-:Y:S01]  /*02e0*/  ELECT P0, URZ, PT ;  /* 0x00000000003f782f */ /* 0x000fe20003800000 */
[----:B0-----:R-:W-:Y:S02]  /*02f0*/  ULEA UR8, UR5, UR4, 0x18 ;  /* 0x0000000405087291 */ /* 0x001fe4000f8ec03f */
[----:B------:R-:W-:-:S04]  /*0300*/  UIADD3 UR4, -UR6, 0x100000, URZ ;  /* 0x0010000006047890 */ /* 0x000fc8000fffe13f */
[----:B------:R-:W-:Y:S02]  /*0310*/  USHF.L.U32 UR5, UR4, 0xb, URZ ;  /* 0x0000000b04057899 */ /* 0x000fe4000800063f */
[----:B------:R-:W-:Y:S02]  /*0320*/  USHF.L.U32 UR4, UR4, 0x1, URZ ;  /* 0x0000000104047899 */ /* 0x000fe4000800063f */
[----:B------:R-:W-:-:S04]  /*0330*/  UIADD3 UR6, -UR7, 0x100000, URZ ;  /* 0x0010000007067890 */ /* 0x000fc8000fffe13f */
[----:B------:R-:W-:Y:S02]  /*0340*/  USHF.L.U32 UR7, UR6, 0xb, URZ ;  /* 0x0000000b06077899 */ /* 0x000fe4000800063f */
[----:B------:R-:W-:Y:S01]  /*0350*/  USHF.L.U32 UR6, UR6, 0x1, URZ ;  /* 0x0000000106067899 */ /* 0x000fe2000800063f */
[----:B------:R-:W0:Y:S03]  /*0360*/  FENCE.VIEW.ASYNC.S ;  /* 0x00000000000073c6 */ /* 0x000e260000000000 */
[----:B0-----:R3:W4:Y:S08]  /*0370*/  SYNCS.EXCH.64 URZ, [UR8+0x34830], UR4 ;  /* 0x03483004083f75b2 */ /* 0x0017300008000100 */
[----:B------:R3:W0:Y:S01]  /*0380*/  SYNCS.EXCH.64 URZ, [UR8+0x34840], UR6 ;  /* 0x03484006083f75b2 */ /* 0x0006220008000100 */
[----:B------:R3:W0:Y:S01]  /*0390*/  SYNCS.EXCH.64 URZ, [UR8+0x34838], UR4 ;  /* 0x03483804083f75b2 */ /* 0x0006220008000100 */
[----:B------:R3:W0:Y:S02]  /*03a0*/  SYNCS.EXCH.64 URZ, [UR8+0x34848], UR6 ;  /* 0x03484806083f75b2 */ /* 0x0006240008000100 */
[----:B---3--:R-:W-:Y:S01]  /*03b0*/  NOP ;  /* 0x0000000000007918 */ /* 0x008fe20000000000 */
.L_x_173:
[----:B0-----:R-:W0:Y:S01]  /*03c0*/  S2UR UR4, SR_CTAID.Y ;  /* 0x00000000000479c3 */ /* 0x001e220000002600 */
[----:B------:R-:W3:Y:S01]  /*03d0*/  SHFL.IDX PT, R8, R3, RZ, 0x1f ;  /* 0x00001fff03087589 */ /* 0x000ee200000e0000 */
[----:B------:R-:W-:Y:S01]  /*03e0*/  ULDC UR5, c[0x0][0x154] ;  /* 0x0000550000057ab9 */ /* 0x000fe20000000800 */
[----:B------:R-:W-:Y:S01]  /*03f0*/  SHF.R.S32.HI R5, RZ, 0x1f, R0 ;  /* 0x0000001fff057819 */ /* 0x000fe20000011400 */
[----:B------:R-:W-:-:S03]  /*0400*/  NOP ;  /* 0x0000000000007918 */ /* 0x000fc60000000000 */
[----:B------:R-:W-:Y:S01]  /*0410*/  LEA.HI R5, R5, R0, RZ, 0x7 ;  /* 0x0000000005057211 */ /* 0x000fe200078f38ff */
[----:B------:R-:W5:Y:S08]  /*0420*/  S2UR UR6, SR_CTAID.X ;  /* 0x00000000000679c3 */ /* 0x000f700000002500 */
[----:B------:R-:W1:Y:S01]  /*0430*/  LDC R7, c[0x0][0x148] ;  /* 0x00005200ff077b82 */ /* 0x000e620000000800 */
[----:B0-----:R-:W-:-:S02]  /*0440*/  I2FP.F32.U32 R2, UR4 ;  /* 0x0000000400027c45 */ /* 0x001fc40008201000 */
[----:B---3--:R-:W-:-:S03]  /*0450*/  ISETP.NE.AND P0, PT, R8, RZ, PT ;  /* 0x000000ff0800720c */ /* 0x008fc60003f05270 */
[----:B------:R-:W-:Y:S01]  /*0460*/  FMUL R6, R2, UR5 ;  /* 0x0000000502067c20 */ /* 0x000fe20008400000 */
[----:B-----5:R-:W-:-:S05]  /*0470*/  I2FP.F32.U32 R2, UR6 ;  /* 0x0000000600027c45 */ /* 0x020fca0008201000 */
[----:B------:R-:W0:Y:S02]  /*0480*/  F2I.U32.TRUNC.NTZ R6, R6 ;  /* 0x0000000600067305 */ /* 0x000e24000020f000 */
[----:B0-----:R-:W-:-:S04]  /*0490*/  IMAD.MOV R10, RZ, RZ, -R6 ;  /* 0x000000ffff0a7224 */ /* 0x001fc800078e0a06 */
[----:B-1----:R-:W-:Y:S01]  /*04a0*/  IMAD R13, R7, R10, UR4 ;  /* 0x00000004070d7e24 */ /* 0x002fe2000f8e020a */
[----:B------:R-:W-:Y:S02]  /*04b0*/  ULDC UR4, c[0x0][0x150] ;  /* 0x0000540000047ab9 */ /* 0x000fe40000000800 */
[----:B------:R-:W-:Y:S01]  /*04c0*/  FMUL R10, R2, UR4 ;  /* 0x00000004020a7c20 */ /* 0x000fe20008400000 */
[----:B------:R-:W-:Y:S06]  /*04d0*/  @P0 BRA `(.L_x_174) ;  /* 0x0000000000480947 */ /* 0x000fec0003800000 */
[----:B------:R-:W0:Y:S01]  /*04e0*/  S2UR UR5, SR_CgaCtaId ;  /* 0x00000000000579c3 */ /* 0x000e220000008800 */
        /* <DEDUP_REMOVED lines=12> */
[----:B0-----:R0:W1:Y:S08]  /*05b0*/  SYNCS.EXCH.64 URZ, [UR8+0x34850], UR4 ;  /* 0x03485004083f75b2 */ /* 0x0010700008000100 */
[----:B------:R0:W3:Y:S01]  /*05c0*/  SYNCS.EXCH.64 URZ, [UR8+0x34860], UR6 ;  /* 0x03486006083f75b2 */ /* 0x0000e20008000100 */
[----:B------:R0:W0:Y:S01]  /*05d0*/  SYNCS.EXCH.64 URZ, [UR8+0x34858], UR4 ;  /* 0x03485804083f75b2 */ /* 0x0000220008000100 */
[----:B------:R0:W0:Y:S01]  /*05e0*/  SYNCS.EXCH.64 URZ, [UR8+0x34868], UR6 ;  /* 0x03486806083f75b2 */ /* 0x0000220008000100 */
[----:B------:R-:W-:Y:S01]  /*05f0*/  NOP ;  /* 0x0000000000007918 */ /* 0x000fe20000000000 */
.L_x_174:
[----:B------:R-:W5:Y:S01]  /*0600*/  SHFL.IDX PT, R9, R3, RZ, 0x1f ;  /* 0x00001fff03097589 */ /* 0x000f6200000e0000 */
[----:B------:R-:W-:Y:S01]  /*0610*/  LOP3.LUT R5, R5, 0xffffff80, RZ, 0xc0, !PT ;  /* 0xffffff8005057812 */ /* 0x000fe200078ec0ff */
[----:B------:R-:W0:Y:S01]  /*0620*/  LDC R12, c[0x0][0x144] ;  /* 0x00005100ff0c7b82 */ /* 0x000e220000000800 */
[----:B------:R-:W0:Y:S01]  /*0630*/  F2I.U32.TRUNC.NTZ R10, R10 ;  /* 0x0000000a000a7305 */ /* 0x000e22000020f000 */
[----:B------:R-:W-:Y:S01]  /*0640*/  SHF.R.S32.HI R11, RZ, 0x1f, R8 ;  /* 0x0000001fff0b7819 */ /* 0x000fe20000011408 */
[----:B------:R-:W-:Y:S01]  /*0650*/  NOP ;  /* 0x0000000000007918 */ /* 0x000fe20000000000 */
[----:B------:R-:W-:-:S05]  /*0660*/  IMAD.IADD R5, R0, 0x1, -R5 ;  /* 0x0000000100057824 */ /* 0x000fca00078e0a05 */
[----:B------:R-:W-:-:S04]  /*0670*/  SHF.R.S32.HI R2, RZ, 0x1f, R5 ;  /* 0x0000001fff027819 */ /* 0x000fc80000011405 */
[----:B------:R-:W-:-:S04]  /*0680*/  LEA.HI R2, R2, R5, RZ, 0x3 ;  /* 0x0000000502027211 */ /* 0x000fc800078f18ff */
[--C-:B------:R-:W-:Y:S02]  /*0690*/  SHF.R.S32.HI R6, RZ, 0x3, R2.reuse ;  /* 0x00000003ff067819 */ /* 0x100fe40000011402 */
[----:B------:R-:W-:Y:S02]  /*06a0*/  SHF.R.S32.HI R7, RZ, 0x1f, R2 ;  /* 0x0000001fff077819 */ /* 0x000fe40000011402 */
[----:B-----5:R-:W-:Y:S02]  /*06b0*/  ISETP.NE.AND P0, PT, R9, RZ, PT ;  /* 0x000000ff0900720c */ /* 0x020fe40003f05270 */
[----:B------:R-:W-:Y:S02]  /*06c0*/  LEA.HI R7, R7, R6, RZ, 0x2 ;  /* 0x0000000607077211 */ /* 0x000fe400078f10ff */
[----:B------:R-:W-:Y:S02]  /*06d0*/  SHF.R.S32.HI R9, RZ, 0x1f, R4 ;  /* 0x0000001fff097819 */ /* 0x000fe40000011404 */
[----:B------:R-:W-:-:S02]  /*06e0*/  LOP3.LUT R7, R7, 0xfffffffc, RZ, 0xc0, !PT ;  /* 0xfffffffc07077812 */ /* 0x000fc400078ec0ff */
[----:B------:R-:W-:-:S05]  /*06f0*/  LEA.HI R9, R9, R4, RZ, 0x2 ;  /* 0x0000000409097211 */ /* 0x000fca00078f10ff */
[----:B------:R-:W-:Y:S05]  /*0700*/  @P0 BRA `(.L_x_175) ;  /* 0x0000000000480947 */ /* 0x000fea0003800000 */
[----:B0-----:R-:W0:Y:S01]  /*0710*/  S2UR UR5, SR_CgaCtaId ;  /* 0x00000000000579c3 */ /* 0x001e220000008800 */
[----:B------:R-:W-:Y:S01]  /*0720*/  UMOV UR4, 0x400 ;  /* 0x0000040000047882 */ /* 0x000fe20000000000 */
[----:B------:R-:W-:Y:S01]  /*0730*/  UMOV UR6, 0x1 ;  /* 0x0000000100067882 */ /* 0x000fe20000000000 */
[----:B------:R-:W-:Y:S01]  /*0740*/  UMOV UR9, 0x2 ;  /* 0x0000000200097882 */ /* 0x000fe20000000000 */
[----:B------:R-:W-:-:S04]  /*0750*/  UIADD3 UR6, -UR6, 0x100000, URZ ;  /* 0x0010000006067890 */ /* 0x000fc8000fffe13f */
[----:B------:R-:W-:Y:S02]  /*0760*/  USHF.L.U32 UR7, UR6, 0xb, URZ ;  /* 0x0000000b06077899 */ /* 0x000fe4000800063f */
[----:B------:R-:W-:Y:S01]  /*0770*/  USHF.L.U32 UR6, UR6, 0x1, URZ ;  /* 0x0000000106067899 */ /* 0x000fe2000800063f */
[----:B------:R-:W-:Y:S01]  /*0780*/  ELECT P0, URZ, PT ;  /* 0x00000000003f782f */ /* 0x000fe20003800000 */
[----:B0-----:R-:W-:Y:S02]  /*0790*/  ULEA UR8, UR5, UR4, 0x18 ;  /* 0x0000000405087291 */ /* 0x001fe4000f8ec03f */
[----:B------:R-:W-:-:S04]  /*07a0*/  UIADD3 UR4, -UR9, 0x100000, URZ ;  /* 0x0010000009047890 */ /* 0x000fc8000fffe13f */
[----:B------:R-:W-:Y:S02]  /*07b0*/  USHF.L.U32 UR5, UR4, 0xb, URZ ;  /* 0x0000000b04057899 */ /* 0x000fe4000800063f */
[----:B------:R-:W-:Y:S01]  /*07c0*/  USHF.L.U32 UR4, UR4, 0x1, URZ ;  /* 0x0000000104047899 */ /* 0x000fe2000800063f */
[----:B------:R-:W0:Y:S03]  /*07d0*/  FENCE.VIEW.ASYNC.S ;  /* 0x00000000000073c6 */ /* 0x000e260000000000 */
[----:B0-----:R0:W0:Y:S08]  /*07e0*/  SYNCS.EXCH.64 URZ, [UR8+0x34870], UR6 ;  /* 0x03487006083f75b2 */ /* 0x0010300008000100 */
[----:B------:R0:W0:Y:S01]  /*07f0*/  SYNCS.EXCH.64 URZ, [UR8+0x34880], UR4 ;  /* 0x03488004083f75b2 */ /* 0x0000220008000100 */
[----:B------:R0:W0:Y:S01]  /*0800*/  SYNCS.EXCH.64 URZ, [UR8+0x34878], UR6 ;  /* 0x03487806083f75b2 */ /* 0x0000220008000100 */
[----:B------:R0:W0:Y:S01]  /*0810*/  SYNCS.EXCH.64 URZ, [UR8+0x34888], UR4 ;  /* 0x03488804083f75b2 */ /* 0x0000220008000100 */
[----:B------:R-:W-:Y:S01]  /*0820*/  NOP ;  /* 0x0000000000007918 */ /* 0x000fe20000000000 */
.L_x_175:
[----:B------:R-:W5:Y:S01]  /*0830*/  SHFL.IDX PT, R14, R3, RZ, 0x1f ;  /* 0x00001fff030e7589 */ /* 0x000f6200000e0000 */
[----:B0-----:R-:W0:Y:S01]  /*0840*/  S2UR UR4, SR_CTAID.X ;  /* 0x00000000000479c3 */ /* 0x001e220000002500 */
[----:B------:R-:W-:Y:S01]  /*0850*/  LOP3.LUT R9, R9, 0x3ffffffc, RZ, 0xc0, !PT ;  /* 0x3ffffffc09097812 */ /* 0x000fe200078ec0ff */
[----:B------:R-:W-:Y:S01]  /*0860*/  IMAD.IADD R7, R6, 0x1, -R7 ;  /* 0x0000000106077824 */ /* 0x000fe200078e0a07 */
[----:B------:R-:W-:Y:S01]  /*0870*/  LEA.HI R11, R11, R8, RZ, 0x2 ;  /* 0x000000080b0b7211 */ /* 0x000fe200078f10ff */
[----:B------:R-:W-:Y:S02]  /*0880*/  NOP ;  /* 0x0000000000007918 */ /* 0x000fe40000000000 */
[----:B------:R-:W-:Y:S01]  /*0890*/  IMAD.IADD R4, R4, 0x1, -R9 ;  /* 0x0000000104047824 */ /* 0x000fe200078e0a09 */
[----:B------:R-:W-:Y:S01]  /*08a0*/  LOP3.LUT R11, R11, 0x3ffffffc, RZ, 0xc0, !PT ;  /* 0x3ffffffc0b0b7812 */ /* 0x000fe200078ec0ff */
[----:B------:R-:W1:Y:S02]  /*08b0*/  LDC R6, c[0x0][0x140] ;  /* 0x00005000ff067b82 */ /* 0x000e640000000800 */
[----:B------:R-:W-:-:S02]  /*08c0*/  IMAD R4, R4, 0x4, R7 ;  /* 0x0000000404047824 */ /* 0x000fc400078e0207 */
[----:B------:R-:W-:Y:S02]  /*08d0*/  IMAD.IADD R8, R8, 0x1, -R11 ;  /* 0x0000000108087824 */ /* 0x000fe400078e0a0b */
[----:B------:R-:W-:Y:S01]  /*08e0*/  IMAD.MOV R11, RZ, RZ, -R10 ;  /* 0x000000ffff0b7224 */ /* 0x000fe200078e0a0a */
[----:B------:R-:W-:Y:S01]  /*08f0*/  LEA.HI R2, R4, R4, RZ, 0x1 ;  /* 0x0000000404027211 */ /* 0x000fe200078f08ff */
[----:B------:R-:W-:-:S03]  /*0900*/  IMAD R8, R8, 0x4, R7 ;  /* 0x0000000408087824 */ /* 0x000fc600078e0207 */
[----:B------:R-:W-:Y:S02]  /*0910*/  LOP3.LUT R9, R2, 0xfffffffe, RZ, 0xc0, !PT ;  /* 0xfffffffe02097812 */ /* 0x000fe400078ec0ff */
[----:B------:R-:W-:Y:S02]  /*0920*/  LEA.HI R2, R8, R8, RZ, 0x1 ;  /* 0x0000000808027211 */ /* 0x000fe400078f08ff */
[----:B-----5:R-:W-:Y:S01]  /*0930*/  ISETP.NE.AND P0, PT, R14, RZ, PT ;  /* 0x000000ff0e00720c */ /* 0x020fe20003f05270 */
[----:B0-----:R-:W-:Y:S01]  /*0940*/  IMAD R12, R12, R11, UR4 ;  /* 0x000000040c0c7e24 */ /* 0x001fe2000f8e020b */
[----:B------:R-:W-:Y:S01]  /*0950*/  LOP3.LUT R7, R2, 0xfffffffe, RZ, 0xc0, !PT ;  /* 0xfffffffe02077812 */ /* 0x000fe200078ec0ff */
[----:B------:R-:W-:-:S04]  /*0960*/  IMAD.IADD R9, R4, 0x1, -R9 ;  /* 0x0000000104097824 */ /* 0x000fc800078e0a09 */
[----:B------:R-:W-:Y:S01]  /*0970*/  IMAD.IADD R7, R8, 0x1, -R7 ;  /* 0x0000000108077824 */ /* 0x000fe200078e0a07 */
[----:B------:R-:W-:-:S05]  /*0980*/  ISETP.NE.AND P5, PT, R9, R12, PT ;  /* 0x0000000c0900720c */ /* 0x000fca0003fa5270 */
[----:B------:R-:W-:Y:S08]  /*0990*/  @P0 BRA `(.L_x_176) ;  /* 0x0000000000480947 */ /* 0x000ff00003800000 */
        /* <DEDUP_REMOVED lines=18> */
.L_x_176:
[----:B------:R-:W5:Y:S01]  /*0ac0*/  SHFL.IDX PT, R9, R3, RZ, 0x1f ;  /* 0x00001fff03097589 */ /* 0x000f6200000e0000 */
[----:B------:R-:W-:Y:S01]  /*0ad0*/  ISETP.NE.AND P2, PT, R7, R12, PT ;  /* 0x0000000c0700720c */ /* 0x000fe20003f45270 */
[----:B------:R-:W-:Y:S01]  /*0ae0*/  IMAD.SHL.U32 R7, R4, 0x4, RZ ;  /* 0x0000000404077824 */ /* 0x000fe200078e00ff */
[----:B------:R-:W-:Y:S01]  /*0af0*/  LOP3.LUT P0, RZ, R5, 0x7, RZ, 0xc0, !PT ;  /* 0x0000000705ff7812 */ /* 0x000fe2000780c0ff */
[----:B------:R-:W-:Y:S01]  /*0b00*/  IMAD.SHL.U32 R17, R8, 0x4, RZ ;  /* 0x0000000408117824 */ /* 0x000fe200078e00ff */
[----:B-1----:R-:W-:Y:S01]  /*0b10*/  ISETP.EQ.U32.AND P1, PT, R6, 0x1, PT ;  /* 0x000000010600780c */ /* 0x002fe20003f22070 */
[----:B------:R-:W-:Y:S01]  /*0b20*/  IMAD.MOV.U32 R16, RZ, RZ, 0x1 ;  /* 0x00000001ff107424 */ /* 0x000fe200078e00ff */
[----:B------:R-:W-:Y:S01]  /*0b30*/  LOP3.LUT R18, R4, 0xc, R7, 0x78, !PT ;  /* 0x0000000c04127812 */ /* 0x000fe200078e7807 */
[----:B------:R-:W-:Y:S01]  /*0b40*/  NOP ;  /* 0x0000000000007918 */ /* 0x000fe20000000000 */
[----:B------:R-:W-:Y:S02]  /*0b50*/  LOP3.LUT R17, R8, 0xc, R17, 0x78, !PT ;  /* 0x0000000c08117812 */ /* 0x000fe400078e7811 */
[----:B------:R-:W-:-:S02]  /*0b60*/  ISETP.LT.U32.AND P4, PT, R18, 0x2, !P0 ;  /* 0x000000021200780c */ /* 0x000fc40004781070 */
[----:B------:R-:W-:Y:S02]  /*0b70*/  @P5 LEA.HI R2, R18, R18, RZ, 0x1 ;  /* 0x0000001212025211 */ /* 0x000fe400078f08ff */
[----:B------:R-:W-:Y:S02]  /*0b80*/  SEL R5, RZ, 0x1, !P4 ;  /* 0x00000001ff057807 */ /* 0x000fe40006000000 */
[----:B------:R-:W-:Y:S02]  /*0b90*/  @P5 SHF.R.S32.HI R2, RZ, 0x1, R2 ;  /* 0x00000001ff025819 */ /* 0x000fe40000011402 */
[----:B------:R-:W-:Y:S02]  /*0ba0*/  @P2 LEA.HI R4, R17, R17, RZ, 0x1 ;  /* 0x0000001111042211 */ /* 0x000fe400078f08ff */
[----:B------:R-:W-:Y:S01]  /*0bb0*/  @P5 ISETP.NE.AND P6, PT, R2, R13, PT ;  /* 0x0000000d0200520c */ /* 0x000fe20003fc5270 */
[----:B------:R-:W-:Y:S01]  /*0bc0*/  IMAD.MOV.U32 R2, RZ, RZ, 0x1 ;  /* 0x00000001ff027424 */ /* 0x000fe200078e00ff */
[----:B------:R-:W-:-:S02]  /*0bd0*/  @P2 SHF.R.S32.HI R4, RZ, 0x1, R4 ;  /* 0x00000001ff042819 */ /* 0x000fc40000011404 */
[----:B-----5:R-:W-:Y:S02]  /*0be0*/  ISETP.NE.AND P4, PT, R9, RZ, PT ;  /* 0x000000ff0900720c */ /* 0x020fe40003f85270 */
[----:B------:R-:W-:Y:S02]  /*0bf0*/  @P5 SEL R16, RZ, 0x1, P6 ;  /* 0x00000001ff105807 */ /* 0x000fe40003000000 */
[----:B------:R-:W-:Y:S02]  /*0c00*/  @P2 ISETP.NE.AND P3, PT, R4, R13, PT ;  /* 0x0000000d0400220c */ /* 0x000fe40003f65270 */
[----:B------:R-:W-:Y:S02]  /*0c10*/  ISETP.LT.U32.AND P0, PT, R17, 0x2, !P0 ;  /* 0x000000021100780c */ /* 0x000fe40004701070 */
[----:B------:R-:W-:Y:S02]  /*0c20*/  LOP3.LUT R16, R16, R5, RZ, 0xc0, !PT ;  /* 0x0000000510107212 */ /* 0x000fe400078ec0ff */
[----:B------:R-:W-:-:S02]  /*0c30*/  SEL R5, RZ, 0x1, !P0 ;  /* 0x00000001ff057807 */ /* 0x000fc40004000000 */
[----:B------:R-:W-:Y:S01]  /*0c40*/  @P2 SEL R2, RZ, 0x1, P3 ;  /* 0x00000001ff022807 */ /* 0x000fe20001800000 */
[----:B------:R-:W-:Y:S06]  /*0c50*/  @P4 BRA `(.L_x_177) ;  /* 0x0000000000484947 */ /* 0x000fec0003800000 */
        /* <DEDUP_REMOVED lines=16> */
[----:B------:R1:W0:Y:S02]  /*0d60*/  SYNCS.EXCH.64 URZ, [UR8+0x348c8], UR6 ;  /* 0x0348c806083f75b2 */ /* 0x0002240008000100 */
[----:B-1----:R-:W-:Y:S01]  /*0d70*/  NOP ;  /* 0x0000000000007918 */ /* 0x002fe20000000000 */
.L_x_177:
[----:B------:R-:W-:Y:S01]  /*0d80*/  LOP3.LUT R2, R2, R5, RZ, 0xc0, !PT ;  /* 0x0000000502027212 */ /* 0x000fe200078ec0ff */
[----:B------:R-:W-:Y:S01]  /*0d90*/  NOP ;  /* 0x0000000000007918 */ /* 0x000fe20000000000 */
[----:B------:R-:W-:Y:S05]  /*0da0*/  @!P1 BRA `(.L_x_178) ;  /* 0x0000000000089947 */ /* 0x000fea0003800000 */
[----:B0-234-:R-:W-:Y:S01]  /*0db0*/  UCGABAR_ARV ;  /* 0x00000000000079c7 */ /* 0x01dfe20008000000 */
[----:B------:R-:W-:Y:S05]  /*0dc0*/  BRA `(.L_x_179) ;  /* 0x0000000000047947 */ /* 0x000fea0003800000 */
.L_x_178:
[----:B0-234-:R-:W-:Y:S01]  /*0dd0*/  NOP ;  /* 0x0000000000007918 */ /* 0x01dfe20000000000 */
.L_x_179:
[----:B------:R-:W-:Y:S05]  /*0de0*/  @!P1 BRA `(.L_x_180) ;  /* 0x00000000000c9947 */ /* 0x000fea0003800000 */
[----:B------:R-:W-:Y:S01]  /*0df0*/  UCGABAR_WAIT ;  /* 0x0000000000007dc7 */ /* 0x000fe20008000000 */
[----:B------:R-:W-:Y:S01]  /*0e00*/  CCTL.IVALL ;  /* 0x00000000ff00798f */ /* 0x000fe20002000000 */
[----:B------:R-:W-:Y:S05]  /*0e10*/  BRA `(.L_x_181) ;  /* 0x0000000000047947 */ /* 0x000fea0003800000 */
.L_x_180:
[----:B------:R-:W-:Y:S06]  /*0e20*/  BAR.SYNC.DEFER_BLOCKING 0x0 ;  /* 0x0000000000007b1d */ /* 0x000fec0000010000 */
.L_x_181:
[----:B------:R-:W-:Y:S01]  /*0e30*/  UMOV UR4, 0x1 ;  /* 0x0000000100047882 */ /* 0x000fe20000000000 */
[----:B------:R-:W-:Y:S01]  /*0e40*/  PLOP3.LUT P0, PT, PT, PT, UP0, 0x80, 0x0 ;  /* 0x000000000000781c */ /* 0x000fe20003f0f008 */
[----:B------:R-:W-:Y:S01]  /*0e50*/  USEL UR4, UR4, 0x2, !UP0 ;  /* 0x0000000204047887 */ /* 0x000fe2000c000000 */
[----:B------:R-:W-:-:S05]  /*0e60*/  ULDC.64 UR60, c[0x0][0x208] ;  /* 0x00008200003c7ab9 */ /* 0x000fca0000000a00 */
[----:B------:R-:W-:-:S05]  /*0e70*/  IMAD.U32 R4, RZ, RZ, UR4 ;  /* 0x00000004ff047e24 */ /* 0x000fca000f8e00ff */
[----:B------:R0:W-:Y:S01]  /*0e80*/  STL [R1+0x30], R4 ;  /* 0x0000300401007387 */ /* 0x0001e20000100800 */
[----:B------:R-:W-:Y:S05]  /*0e90*/  @!P0 BRA `(.L_x_182) ;  /* 0x0000007c00948947 */ /* 0x000fea0003800000 */
.L_x_183:
        /* <DEDUP_REMOVED lines=9> */
[----:B0-----:R-:W2:Y:S01]  /*0f30*/  LDL R4, [R1+0x30] ;  /* 0x0000300001047983 */ /* 0x001ea20000100800 */
[----:B------:R-:W-:Y:S01]  /*0f40*/  VIADD R0, R0, 0xffffff80 ;  /* 0xffffff8000007836 */ /* 0x000fe20000000000 */
[----:B------:R-:W-:Y:S01]  /*0f50*/  UMOV UR37, URZ ;  /* 0x0000003f00257c82 */ /* 0x000fe20008000000 */
[----:B------:R-:W-:Y:S01]  /*0f60*/  IMAD.MOV.U32 R192, RZ, RZ, -0x2 ;  /* 0xfffffffeffc07424 */ /* 0x000fe200078e00ff */
[----:B------:R-:W-:Y:S01]  /*0f70*/  UMOV UR36, URZ ;  /* 0x0000003f00247c82 */ /* 0x000fe20008000000 */
[----:B------:R-:W-:Y:S01]  /*0f80*/  IMAD.MOV.U32 R184, RZ, RZ, RZ ;  /* 0x000000ffffb87224 */ /* 0x000fe200078e00ff */
[----:B------:R-:W-:-:S04]  /*0f90*/  SHF.R.S32.HI R3, RZ, 0x1f, R0 ;  /* 0x0000001fff037819 */ /* 0x000fc80000011400 */
[CC--:B------:R-:W-:Y:S02]  /*0fa0*/  LEA.HI R5, R3.reuse, R0.reuse, RZ, 0x7 ;  /* 0x0000000003057211 */ /* 0x0c0fe400078f38ff */
[-C--:B------:R-:W-:Y:S02]  /*0fb0*/  LEA.HI R6, R3, R0.reuse, RZ, 0x4 ;  /* 0x0000000003067211 */ /* 0x080fe400078f20ff */
[----:B------:R-:W-:Y:S02]  /*0fc0*/  LOP3.LUT R7, R5, 0xffffff80, RZ, 0xc0, !PT ;  /* 0xffffff8005077812 */ /* 0x000fe400078ec0ff */
[----:B------:R-:W-:Y:S02]  /*0fd0*/  LOP3.LUT R9, R6, 0x3fffff0, RZ, 0xc0, !PT ;  /* 0x03fffff006097812 */ /* 0x000fe400078ec0ff */
[----:B------:R-:W-:Y:S01]  /*0fe0*/  SHF.R.S32.HI R11, RZ, 0x4, R6 ;  /* 0x00000004ff0b7819 */ /* 0x000fe20000011406 */
[C---:B------:R-:W-:Y:S01]  /*0ff0*/  IMAD.IADD R186, R0.reuse, 0x1, -R7 ;  /* 0x0000000100ba7824 */ /* 0x040fe200078e0a07 */
[CC--:B------:R-:W-:Y:S01]  /*1000*/  LEA.HI R10, R3.reuse, R0.reuse, RZ, 0x2 ;  /* 0x00000000030a7211 */ /* 0x0c0fe200078f10ff */
[----:B------:R-:W-:Y:S01]  /*1010*/  IMAD.IADD R9, R0, 0x1, -R9 ;  /* 0x0000000100097824 */ /* 0x000fe200078e0a09 */
[----:B------:R-:W-:-:S02]  /*1020*/  LEA.HI R185, R3, R0, RZ, 0x3 ;  /* 0x0000000003b97211 */ /* 0x000fc400078f18ff */
[----:B------:R-:W-:Y:S02]  /*1030*/  SHF.R.S32.HI R7, RZ, 0x1f, R186 ;  /* 0x0000001fff077819 */ /* 0x000fe400000114ba */
[----:B------:R-:W-:Y:S02]  /*1040*/  LEA.HI R6, R6, R11, RZ, 0x1 ;  /* 0x0000000b06067211 */ /* 0x000fe400078f08ff */
[----:B------:R-:W-:Y:S02]  /*1050*/  SHF.R.S32.HI R188, RZ, 0x7, R5 ;  /* 0x00000007ffbc7819 */ /* 0x000fe40000011405 */
[----:B------:R-:W-:Y:S02]  /*1060*/  LOP3.LUT R6, R6, 0x1ffffffe, RZ, 0xc0, !PT ;  /* 0x1ffffffe06067812 */ /* 0x000fe400078ec0ff */
[----:B------:R-:W-:Y:S02]  /*1070*/  LOP3.LUT R23, R185, 0xfffffff8, RZ, 0xc0, !PT ;  /* 0xfffffff8b9177812 */ /* 0x000fe400078ec0ff */
[----:B------:R-:W-:Y:S01]  /*1080*/  LEA.HI R5, R5, R188, RZ, 0x1 ;  /* 0x000000bc05057211 */ /* 0x000fe200078f08ff */
[----:B------:R-:W-:Y:S01]  /*1090*/  IMAD.IADD R6, R11, 0x1, -R6 ;  /* 0x000000010b067824 */ /* 0x000fe200078e0a06 */
[----:B------:R-:W-:Y:S01]  /*10a0*/  SHF.R.S32.HI R185, RZ, 0x3, R185 ;  /* 0x00000003ffb97819 */ /* 0x000fe200000114b9 */
[----:B------:R-:W-:Y:S01]  /*10b0*/  IMAD.IADD R23, R0, 0x1, -R23 ;  /* 0x0000000100177824 */ /* 0x000fe200078e0a17 */
[----:B------:R-:W-:-:S03]  /*10c0*/  LOP3.LUT R5, R5, 0x3fffffe, RZ, 0xc0, !PT ;  /* 0x03fffffe05057812 */ /* 0x000fc600078ec0ff */
[----:B------:R-:W-:Y:S02]  /*10d0*/  IMAD.SHL.U32 R19, R23, 0x8, RZ ;  /* 0x0000000817137824 */ /* 0x000fe400078e00ff */
[----:B------:R-:W-:Y:S02]  /*10e0*/  IMAD.IADD R5, R188, 0x1, -R5 ;  /* 0x00000001bc057824 */ /* 0x000fe400078e0a05 */
[----:B------:R-:W-:-:S05]  /*10f0*/  VIADD R22, R19, 0x40 ;  /* 0x0000004013167836 */ /* 0x000fca0000000000 */
[----:B------:R-:W-:Y:S02]  /*1100*/  SHF.R.S32.HI R194, RZ, 0x1f, R22 ;  /* 0x0000001fffc27819 */ /* 0x000fe40000011416 */
[----:B--2---:R-:W-:Y:S02]  /*1110*/  R2UR UR4, R4 ;  /* 0x00000000040472ca */ /* 0x004fe400000e0000 */
[----:B------:R-:W-:Y:S02]  /*1120*/  LEA.HI R4, R3, R0, RZ, 0x5 ;  /* 0x0000000003047211 */ /* 0x000fe400078f28ff */
[----:B------:R-:W-:-:S03]  /*1130*/  LOP3.LUT R3, R10, 0xfffffffc, RZ, 0xc0, !PT ;  /* 0xfffffffc0a037812 */ /* 0x000fc600078ec0ff */
[----:B------:R-:W-:Y:S02]  /*1140*/  IMAD.SHL.U32 R4, R4, 0x20, RZ ;  /* 0x0000002004047824 */ /* 0x000fe400078e00ff */
[----:B------:R-:W-:-:S03]  /*1150*/  IMAD.IADD R10, R0, 0x1, -R3 ;  /* 0x00000001000a7824 */ /* 0x000fc600078e0a03 */
[----:B------:R-:W-:Y:S01]  /*1160*/  LOP3.LUT R8, R4, 0xfffffc00, RZ, 0xc0, !PT ;  /* 0xfffffc0004087812 */ /* 0x000fe200078ec0ff */
[----:B------:R-:W-:Y:S01]  /*1170*/  ULOP3.LUT UR4, UR4, 0x1, URZ, 0xfc, !UPT ;  /* 0x0000000104047892 */ /* 0x000fe2000f8efc3f */
[CC--:B------:R-:W-:Y:S02]  /*1180*/  LEA.HI R4, R7.reuse, R186.reuse, RZ, 0x2 ;  /* 0x000000ba07047211 */ /* 0x0c0fe400078f10ff */
[----:B------:R-:W-:Y:S01]  /*1190*/  LEA.HI R7, R7, R186, RZ, 0x5 ;  /* 0x000000ba07077211 */ /* 0x000fe200078f28ff */
[----:B------:R-:W-:Y:S01]  /*11a0*/  IMAD R9, R9, 0x40, R8 ;  /* 0x0000004009097824 */ /* 0x000fe200078e0208 */
[--C-:B------:R-:W-:Y:S01]  /*11b0*/  SHF.R.S32.HI R8, RZ, 0x2, R4.reuse ;  /* 0x00000002ff087819 */ /* 0x100fe20000011404 */
[----:B------:R-:W-:Y:S01]  /*11c0*/  IMAD.U32 R193, RZ, RZ, UR4 ;  /* 0x00000004ffc17e24 */ /* 0x000fe2000f8e00ff */
[----:B------:R-:W-:Y:S01]  /*11d0*/  SHF.R.S32.HI R13, RZ, 0x1f, R4 ;  /* 0x0000001fff0d7819 */ /* 0x000fe20000011404 */
[----:B------:R-:W-:Y:S01]  /*11e0*/  IMAD R191, R6, 0x8, R9 ;  /* 0x0000000806bf7824 */ /* 0x000fe200078e0209 */
[----:B------:R-:W-:-:S02]  /*11f0*/  LEA.HI R0, R10, R10, RZ, 0x1 ;  /* 0x0000000a0a007211 */ /* 0x000fc400078f08ff */
[----:B------:R-:W-:Y:S02]  /*1200*/  LEA.HI R13, R13, R8, RZ, 0x3 ;  /* 0x000000080d0d7211 */ /* 0x000fe400078f18ff */
[----:B------:R-:W-:Y:S02]  /*1210*/  SHF.R.S32.HI R7, RZ, 0x5, R7 ;  /* 0x00000005ff077819 */ /* 0x000fe40000011407 */
[----:B------:R-:W-:Y:S02]  /*1220*/  LOP3.LUT R13, R13, 0xfffffff8, RZ, 0xc0, !PT ;  /* 0xfffffff80d0d7812 */ /* 0x000fe400078ec0ff */
[----:B------:R-:W-:Y:S02]  /*1230*/  LOP3.LUT R3, R4, 0x7ffffffc, RZ, 0xc0, !PT ;  /* 0x7ffffffc04037812 */ /* 0x000fe400078ec0ff */
[----:B------:R-:W-:Y:S01]  /*1240*/  LOP3.LUT R9, R0, 0x1ffffffe, RZ, 0xc0, !PT ;  /* 0x1ffffffe00097812 */ /* 0x000fe200078ec0ff */
[----:B------:R-:W-:Y:S02]  /*1250*/  IMAD.IADD R8, R8, 0x1, -R13 ;  /* 0x0000000108087824 */ /* 0x000fe400078e0a0d */
[----:B------:R-:W-:-:S02]  /*1260*/  IMAD.IADD R3, R186, 0x1, -R3 ;  /* 0x00000001ba037824 */ /* 0x000fc400078e0a03 */
[----:B------:R-:W-:Y:S02]  /*1270*/  IMAD R8, R7, 0x10, R8 ;  /* 0x0000001007087824 */ /* 0x000fe400078e0208 */
[----:B------:R-:W-:Y:S02]  /*1280*/  IMAD.IADD R190, R10, 0x1, -R9 ;  /* 0x000000010abe7824 */ /* 0x000fe400078e0a09 */
[----:B------:R-:W-:Y:S02]  /*1290*/  IMAD R189, R5, 0x40, R8 ;  /* 0x0000004005bd7824 */ /* 0x000fe400078e0208 */
[----:B------:R-:W-:Y:S02]  /*12a0*/  IMAD R192, R3, R192, 0x80 ;  /* 0x0000008003c07424 */ /* 0x000fe400078e02c0 */
[----:B------:R-:W-:-:S07]  /*12b0*/  IMAD R190, R190, 0x8, R189 ;  /* 0x00000008bebe7824 */ /* 0x000fce00078e02bd */
.L_x_216:
[----:B0-----:R-:W0:Y:S01]  /*12c0*/  SHFL.IDX PT, R0, R188, RZ, 0x1f ;  /* 0x00001fffbc007589 */ /* 0x001e2200000e0000 */
[----:B------:R-:W1:Y:S01]  /*12d0*/  S2UR UR4, SR_CgaCtaId ;  /* 0x00000000000479c3 */ /* 0x000e620000008800 */
[----:B------:R-:W-:Y:S01]  /*12e0*/  ULDC.64 UR8, c[0x0][0x418] ;  /* 0x0001060000087ab9 */ /* 0x000fe20000000a00 */
[----:B------:R-:W-:Y:S01]  /*12f0*/  UMOV UR40, 0x400 ;  /* 0x0000040000287882 */ /* 0x000fe20000000000 */
[----:B------:R-:W-:Y:S01]  /*1300*/  UISETP.NE.U32.AND UP0, UPT, UR8, URZ, UPT ;  /* 0x0000003f0800728c */ /* 0x000fe2000bf05070 */
[----:B------:R-:W-:Y:S01]  /*1310*/  ULDC UR5, c[0x0][0xc38] ;  /* 0x00030e0000057ab9 */ /* 0x000fe20000000800 */
[----:B------:R-:W-:Y:S01]  /*1320*/  ULDC UR6, c[0x0][0x424] ;  /* 0x0001090000067ab9 */ /* 0x000fe20000000800 */
[----:B------:R-:W-:Y:S02]  /*1330*/  UISETP.NE.AND UP1, UPT, UR5, 0x1, UPT ;  /* 0x000000010500788c */ /* 0x000fe4000bf25270 */
[----:B--2---:R-:W2:Y:S01]  /*1340*/  LDC R89, c[0x0][0x2f0] ;  /* 0x0000bc00ff597b82 */ /* 0x004ea20000000800 */
        /* <DEDUP_REMOVED lines=19> */
[----:B----4-:R-:W-:Y:S01]  /*1480*/  SHF.R.S32.HI R3, RZ, 0x1f, R0 ;  /* 0x0000001fff037819 */ /* 0x010fe20000011400 */
        /* <DEDUP_REMOVED lines=10> */
[----:B---3-5:R-:W-:Y:S11]  /*1530*/  @!P0 BRA `(.L_x_184) ;  /* 0x0000000000408947 */ /* 0x028ff60003800000 */
[----:B------:R-:W-:Y:S01]  /*1540*/  MOV R0, 0x0 ;  /* 0x0000000000007802 */ /* 0x000fe20000000f00 */
[----:B------:R-:W-:Y:S01]  /*1550*/  ULDC.64 UR4, c[0x4][0x118] ;  /* 0x0100460000047ab9 */ /* 0x000fe20000000a00 */
[----:B------:R-:W-:Y:S01]  /*1560*/  ULDC.64 UR6, c[0x4][0x98] ;  /* 0x0100260000067ab9 */ /* 0x000fe20000000a00 */
[----:B------:R-:W-:Y:S01]  /*1570*/  IMAD.U32 R4, RZ, RZ, UR4 ;  /* 0x00000004ff047e24 */ /* 0x000fe2000f8e00ff */
[----:B------:R0:W1:Y:S01]  /*1580*/  LDC.64 R14, c[0x4][R0] ;  /* 0x01000000000e7b82 */ /* 0x0000620000000a00 */
[----:B------:R-:W-:Y:S01]  /*1590*/  IMAD.U32 R5, RZ, RZ, UR5 ;  /* 0x00000005ff057e24 */ /* 0x000fe2000f8e00ff */
[----:B------:R-:W-:Y:S01]  /*15a0*/  ULDC.64 UR4, c[0x4][0x120] ;  /* 0x0100480000047ab9 */ /* 0x000fe20000000a00 */
        /* <DEDUP_REMOVED lines=8> */
[----:B-1----:R-:W-:Y:S05]  /*1630*/  CALL.ABS.NOINC R14 ;  /* 0x000000000e007343 */ /* 0x002fea0003c00000 */
.L_x_184:
[----:B------:R-:W-:Y:S02]  /*1640*/  LOP3.LUT R0, R184, 0x1, RZ, 0xc0, !PT ;  /* 0x00000001b8007812 */ /* 0x000fe400078ec0ff */
[----:B------:R-:W-:Y:S02]  /*1650*/  R2UR UR4, R193 ;  /* 0x00000000c10472ca */ /* 0x000fe400000e0000 */
[----:B------:R-:W-:-:S04]  /*1660*/  SHF.L.U32 R0, R0, 0x1f, RZ ;  /* 0x0000001f00007819 */ /* 0x000fc800000006ff */
[----:B------:R-:W0:Y:S07]  /*1670*/  SYNCS.PHASECHK.TRANS64.TRYWAIT P1, [UR40+0x34800], R0 ;  /* 0x03480000ff0075a7 */ /* 0x000e2e0008020168 */
[----:B------:R-:W-:-:S05]  /*1680*/  IMAD.U32 R3, RZ, RZ, UR4 ;  /* 0x00000004ff037e24 */ /* 0x000fca000f8e00ff */
[----:B------:R-:W-:Y:S01]  /*1690*/  ISETP.NE.AND P0, PT, R3, 0x3, PT ;  /* 0x000000030300780c */ /* 0x000fe20003f05270 */
[----:B0-----:R-:W-:-:S12]  /*16a0*/  @!P1 BRA `(.L_x_185) ;  /* 0x000000bc00c49947 */ /* 0x001fd80003800000 */
.L_x_314:
[----:B------:R-:W-:Y:S05]  /*16b0*/  @!P0 BRA `(.L_x_186) ;  /* 0x0000000000048947 */ /* 0x000fea0003800000 */
[----:B------:R-:W-:Y:S01]  /*16c0*/  BPT.TRAP 0x1 ;  /* 0x000000040000795c */ /* 0x000fe20000300000 */
.L_x_186:
[----:B0-----:R-:W-:Y:S02]  /*16d0*/  IMAD.U32 R0, RZ, RZ, UR36 ;  /* 0x00000024ff007e24 */ /* 0x001fe4000f8e00ff */
[----:B------:R-:W-:-:S03]  /*16e0*/  IMAD.U32 R3, RZ, RZ, UR37 ;  /* 0x00000025ff037e24 */ /* 0x000fc6000f8e00ff */
[----:B------:R-:W-:Y:S02]  /*16f0*/  LEA R0, R0, UR40, 0x3 ;  /* 0x0000002800007c11 */ /* 0x000fe4000f8e18ff */
[----:B------:R-:W-:-:S04]  /*1700*/  SHF.L.U32 R3, R3, 0x1f, RZ ;  /* 0x0000001f03037819 */ /* 0x000fc800000006ff */
[----:B------:R0:W1:Y:S01]  /*1710*/  SYNCS.PHASECHK.TRANS64.TRYWAIT P1, [R0+URZ+0x34830], R3 ;  /* 0x03483003000075a7 */ /* 0x000062000802017f */
[----:B------:R-:W-:Y:S05]  /*1720*/  @!P0 BRA `(.L_x_187) ;  /* 0x0000000000048947 */ /* 0x000fea0003800000 */
[----:B------:R-:W-:Y:S01]  /*1730*/  BPT.TRAP 0x1 ;  /* 0x000000040000795c */ /* 0x000fe20000300000 */
.L_x_187:
[----:B-1----:R-:W-:Y:S05]  /*1740*/  @P1 BRA `(.L_x_188) ;  /* 0x0000000000081947 */ /* 0x002fea0003800000 */
[----:B------:R-:W1:Y:S02]  /*1750*/  SYNCS.PHASECHK.TRANS64.TRYWAIT P1, [R0+URZ+0x34830], R3 ;  /* 0x03483003000075a7 */ /* 0x000e64000802017f */
[----:B-1----:R-:W-:Y:S05]  /*1760*/  @!P1 BRA `(.L_x_189) ;  /* 0x000000bc00ac9947 */ /* 0x002fea0003800000 */
.L_x_188:
[----:B------:R-:W-:Y:S05]  /*1770*/  WARPSYNC.ALL ;  /* 0x0000000000007948 */ /* 0x000fea0003800000 */
[----:B------:R-:W-:Y:S01]  /*1780*/  UIADD3 UR40, UR40, 0x1c400, URZ ;  /* 0x0001c40028287890 */ /* 0x000fe2000fffe03f */
[----:B------:R-:W-:Y:S01]  /*1790*/  WARPGROUP.ARRIVE ;  /* 0x00000000000079c5 */ /* 0x000fe20000000000 */
[----:B------:R-:W-:Y:S02]  /*17a0*/  ULOP3.LUT UR4, UR41, 0x10000, URZ, 0xfc, !UPT ;  /* 0x0001000029047892 */ /* 0x000fe4000f8efc3f */
[----:B------:R-:W-:Y:S01]  /*17b0*/  USHF.R.U32.HI UR40, URZ, 0x4, UR40 ;  /* 0x000000043f287899 */ /* 0x000fe20008011628 */
[----:B------:R-:W-:Y:S01]  /*17c0*/  UMOV UR13, 0x40000040 ;  /* 0x40000040000d7882 */ /* 0x000fe20000000000 */
[----:B------:R-:W-:-:S02]  /*17d0*/  UMOV UR15, 0x40000040 ;  /* 0x40000040000f7882 */ /* 0x000fc40000000000 */
[----:B------:R-:W-:Y:S01]  /*17e0*/  ULOP3.LUT UR10, UR40, 0x3fff, URZ, 0xc0, !UPT ;  /* 0x00003fff280a7892 */ /* 0x000fe2000f8ec03f */
[----:B------:R-:W-:Y:S01]  /*17f0*/  IMAD.U32 R5, RZ, RZ, UR13 ;  /* 0x0000000dff057e24 */ /* 0x000fe2000f8e00ff */
[----:B------:R-:W-:Y:S01]  /*1800*/  UMOV UR12, UR4 ;  /* 0x00000004000c7c82 */ /* 0x000fe20008000000 */
[----:B------:R-:W-:Y:S01]  /*1810*/  UIADD3 UR6, UR4, 0x2, URZ ;  /* 0x0000000204067890 */ /* 0x000fe2000fffe03f */
[----:B------:R-:W-:Y:S01]  /*1820*/  IMAD.U32 R4, RZ, RZ, UR12 ;  /* 0x0000000cff047e24 */ /* 0x000fe2000f8e00ff */
[----:B------:R-:W-:Y:S02]  /*1830*/  ULOP3.LUT UR10, UR10, 0x10000, URZ, 0xfc, !UPT ;  /* 0x000100000a0a7892 */ /* 0x000fe4000f8efc3f */
[----:B------:R-:W-:Y:S02]  /*1840*/  UIADD3 UR56, UR4, 0x4, URZ ;  /* 0x0000000404387890 */ /* 0x000fe4000fffe03f */
[----:B------:R-:W-:Y:S01]  /*1850*/  UIMAD UR5, UR36, 0xc00, UR10 ;  /* 0x00000c00240578a4 */ /* 0x000fe2000f8e020a */
[----:B------:R-:W-:Y:S01]  /*1860*/  UMOV UR57, 0x40000040 ;  /* 0x4000004000397882 */ /* 0x000fe20000000000 */
[----:B------:R-:W-:-:S02]  /*1870*/  UMOV UR59, 0x40000040 ;  /* 0x40000040003b7882 */ /* 0x000fc40000000000 */
[----:B------:R-:W-:Y:S02]  /*1880*/  UIADD3 UR7, UR5, 0x2, URZ ;  /* 0x0000000205077890 */ /* 0x000fe4000fffe03f */
[----:B------:R-:W-:Y:S02]  /*1890*/  UIADD3 UR58, UR5, 0x4, URZ ;  /* 0x00000004053a7890 */ /* 0x000fe4000fffe03f */
        /* <DEDUP_REMOVED lines=12> */
[----:B------:R-:W-:-:S02]  /*1960*/  UIADD3 UR16, UR4, 0x402, URZ ;  /* 0x0000040204107890 */ /* 0x000fc4000fffe03f */
[----:B------:R-:W-:Y:S01]  /*1970*/  UIADD3 UR18, UR5, 0x402, URZ ;  /* 0x0000040205127890 */ /* 0x000fe2000fffe03f */
[----:B------:R-:W-:Y:S01]  /*1980*/  UMOV UR17, 0x40000040 ;  /* 0x4000004000117882 */ /* 0x000fe20000000000 */
[----:B------:R-:W-:Y:S01]  /*1990*/  UMOV UR19, 0x40000040 ;  /* 0x4000004000137882 */ /* 0x000fe20000000000 */
[----:B------:R-:W-:Y:S02]  /*19a0*/  UIADD3 UR20, UR4, 0x404, URZ ;  /* 0x0000040404147890 */ /* 0x000fe4000fffe03f */
[----:B------:R-:W-:Y:S01]  /*19b0*/  UIADD3 UR22, UR5, 0x404, URZ ;  /* 0x0000040405167890 */ /* 0x000fe2000fffe03f */
[----:B------:R-:W-:Y:S01]  /*19c0*/  UMOV UR21, 0x40000040 ;  /* 0x4000004000157882 */ /* 0x000fe20000000000 */
[----:B------:R-:W-:Y:S01]  /*19d0*/  UMOV UR23, 0x40000040 ;  /* 0x4000004000177882 */ /* 0x000fe20000000000 */
[----:B------:R-:W-:Y:S02]  /*19e0*/  UIADD3 UR24, UR4, 0x406, URZ ;  /* 0x0000040604187890 */ /* 0x000fe4000fffe03f */
[----:B------:R-:W-:Y:S01]  /*19f0*/  UIADD3 UR26, UR5, 0x406, URZ ;  /* 0x00000406051a7890 */ /* 0x000fe2000fffe03f */
[----:B------:R-:W-:Y:S01]  /*1a00*/  UMOV UR25, 0x40000040 ;  /* 0x4000004000197882 */ /* 0x000fe20000000000 */
[----:B------:R-:W-:Y:S01]  /*1a10*/  UMOV UR27, 0x40000040 ;  /* 0x40000040001b7882 */ /* 0x000fe20000000000 */
        /* <DEDUP_REMOVED lines=16> */
[----:B------:R-:W-:Y:S02]  /*1b20*/  WARPGROUP.DEPBAR.LE gsb0, 0x0 ;  /* 0x00008000000079c5 */ /* 0x000fe40000010000 */
[----:B------:R-:W-:-:S06]  /*1b30*/  WARPGROUP.ARRIVE ;  /* 0x00000000000079c5 */ /* 0x000fcc0000000000 */
[----:B------:R-:W-:Y:S01]  /*1b40*/  HGMMA.64x128x16.F32 R24, gdesc[UR12], R24, gsb0 ;  /* 0x01e000000c1879f0 */ /* 0x000fe20008000818 */
[----:B------:R-:W-:Y:S02]  /*1b50*/  UIADD3 UR12, UR4, 0x400, URZ ;  /* 0x00000400040c7890 */ /* 0x000fe4000fffe03f */
[----:B------:R-:W-:Y:S01]  /*1b60*/  UIADD3 UR14, UR5, 0x400, URZ ;  /* 0x00000400050e7890 */ /* 0x000fe2000fffe03f */
[----:B------:R-:W-:Y:S01]  /*1b70*/  UMOV UR13, 0x40000040 ;  /* 0x40000040000d7882 */ /* 0x000fe20000000000 */
        /* <DEDUP_REMOVED lines=34> */
.L_x_190:
[----:B------:R-:W-:Y:S01]  /*1da0*/  ULDC UR4, c[0x0][0x9d8] ;  /* 0x0002760000047ab9 */ /* 0x000fe20000000800 */
[----:B------:R-:W-:Y:S02]  /*1db0*/  IMAD.IADD R12, R192, 0x1, R89 ;  /* 0x00000001c00c7824 */ /* 0x000fe400078e0259 */
[----:B------:R-:W-:Y:S01]  /*1dc0*/  FMUL.FTZ R24, R24, UR4 ;  /* 0x0000000418187c20 */ /* 0x000fe20008410000 */
[----:B------:R-:W-:Y:S01]  /*1dd0*/  FMUL.FTZ R25, R25, UR4 ;  /* 0x0000000419197c20 */ /* 0x000fe20008410000 */
[----:B------:R-:W-:Y:S01]  /*1de0*/  FMUL.FTZ R28, R28, UR4 ;  /* 0x000000041c1c7c20 */ /* 0x000fe20008410000 */
[----:B------:R-:W-:Y:S01]  /*1df0*/  FMUL.FTZ R29, R29, UR4 ;  /* 0x000000041d1d7c20 */ /* 0x000fe20008410000 */
[----:B------:R-:W-:Y:S01]  /*1e00*/  FMUL.FTZ R32, R32, UR4 ;  /* 0x0000000420207c20 */ /* 0x000fe20008410000 */
[----:B------:R-:W-:Y:S01]  /*1e10*/  IMAD R12, R195, -0x80, R12 ;  /* 0xffffff80c30c7824 */ /* 0x000fe200078e020c */
[----:B------:R-:W2:Y:S01]  /*1e20*/  MUFU.TANH R24, R24 ;  /* 0x0000001800187308 */ /* 0x000ea20000002400 */
[----:B------:R-:W-:Y:S01]  /*1e30*/  FMUL.FTZ R33, R33, UR4 ;  /* 0x0000000421217c20 */ /* 0x000fe20008410000 */
[----:B------:R-:W-:Y:S01]  /*1e40*/  FMUL.FTZ R26, R26, UR4 ;  /* 0x000000041a1a7c20 */ /* 0x000fe20008410000 */
[----:B------:R-:W-:Y:S01]  /*1e50*/  FMUL.FTZ R36, R36, UR4 ;  /* 0x0000000424247c20 */ /* 0x000fe20008410000 */
[C---:B------:R-:W-:Y:S01]  /*1e60*/  ISETP.GT.AND P2, PT, R12.reuse, RZ, PT ;  /* 0x000000ff0c00720c */ /* 0x040fe20003f44270 */
[----:B------:R-:W-:Y:S01]  /*1e70*/  FMUL.FTZ R27, R27, UR4 ;  /* 0x000000041b1b7c20 */ /* 0x000fe20008410000 */
[C---:B------:R-:W-:Y:S01]  /*1e80*/  ISETP.GT.AND P1, PT, R12.reuse, 0x1, PT ;  /* 0x000000010c00780c */ /* 0x040fe20003f24270 */
[----:B------:R-:W-:Y:S01]  /*1e90*/  FMUL.FTZ R37, R37, UR4 ;  /* 0x0000000425257c20 */ /* 0x000fe20008410000 */
[----:B------:R-:W3:Y:S01]  /*1ea0*/  MUFU.TANH R25, R25 ;  /* 0x0000001900197308 */ /* 0x000ee20000002400 */
[----:B------:R-:W-:Y:S01]  /*1eb0*/  ISETP.GT.AND P6, PT, R12, 0x8, PT ;  /* 0x000000080c00780c */ /* 0x000fe20003fc4270 */
[----:B------:R-:W-:Y:S01]  /*1ec0*/  FMUL.FTZ R30, R30, UR4 ;  /* 0x000000041e1e7c20 */ /* 0x000fe20008410000 */
[----:B------:R-:W-:Y:S01]  /*1ed0*/  ISETP.GT.AND P5, PT, R12, 0x9, PT ;  /* 0x000000090c00780c */ /* 0x000fe20003fa4270 */
[----:B------:R-:W-:Y:S01]  /*1ee0*/  FMUL.FTZ R40, R40, UR4 ;  /* 0x0000000428287c20 */ /* 0x000fe20008410000 */
[----:B------:R-:W-:Y:S01]  /*1ef0*/  FMUL.FTZ R31, R31, UR4 ;  /* 0x000000041f1f7c20 */ /* 0x000fe20008410000 */
[----:B------:R-:W-:Y:S01]  /*1f00*/  FMUL.FTZ R34, R34, UR4 ;  /* 0x0000000422227c20 */ /* 0x000fe20008410000 */
[----:B------:R-:W-:Y:S01]  /*1f10*/  ISETP.GT.AND P4, PT, R12, 0x10, PT ;  /* 0x000000100c00780c */ /* 0x000fe20003f84270 */
[----:B------:R-:W4:Y:S01]  /*1f20*/  MUFU.TANH R28, R28 ;  /* 0x0000001c001c7308 */ /* 0x000f220000002400 */
[----:B--2---:R-:W-:Y:S01]  /*1f30*/  FSEL R14, R24, -INF , P2 ;  /* 0xff800000180e7808 */ /* 0x004fe20001000000 */
[----:B------:R-:W-:Y:S01]  /*1f40*/  FMUL.FTZ R41, R41, UR4 ;  /* 0x0000000429297c20 */ /* 0x000fe20008410000 */
[----:B------:R-:W-:Y:S01]  /*1f50*/  ISETP.GT.AND P3, PT, R12, 0x11, PT ;  /* 0x000000110c00780c */ /* 0x000fe20003f64270 */
[----:B------:R-:W-:Y:S01]  /*1f60*/  FMUL.FTZ R44, R44, UR4 ;  /* 0x000000042c2c7c20 */ /* 0x000fe20008410000 */
[----:B------:R-:W-:Y:S01]  /*1f70*/  FMUL.FTZ R35, R35, UR4 ;  /* 0x0000000423237c20 */ /* 0x000fe20008410000 */
[----:B------:R-:W-:Y:S01]  /*1f80*/  FMUL.FTZ R38, R38, UR4 ;  /* 0x0000000426267c20 */ /* 0x000fe20008410000 */
[----:B------:R-:W-:Y:S01]  /*1f90*/  FMUL.FTZ R45, R45, UR4 ;  /* 0x000000042d2d7c20 */ /* 0x000fe20008410000 */
[----:B------:R-:W2:Y:S01]  /*1fa0*/  MUFU.TANH R29, R29 ;  /* 0x0000001d001d7308 */ /* 0x000ea20000002400 */
[----:B---3--:R-:W-:Y:S01]  /*1fb0*/  FSEL R25, R25, -INF , P1 ;  /* 0xff80000019197808 */ /* 0x008fe20000800000 */
[----:B------:R-:W-:Y:S01]  /*1fc0*/  FMUL.FTZ R48, R48, UR4 ;  /* 0x0000000430307c20 */ /* 0x000fe20008410000 */
[----:B------:R-:W-:Y:S01]  /*1fd0*/  FMUL.FTZ R39, R39, UR4 ;  /* 0x0000000427277c20 */ /* 0x000fe20008410000 */
[----:B------:R-:W-:Y:S01]  /*1fe0*/  FMUL.FTZ R42, R42, UR4 ;  /* 0x000000042a2a7c20 */ /* 0x000fe20008410000 */
[----:B------:R-:W-:Y:S01]  /*1ff0*/  FMNMX.FTZ R9, R14, R25, !PT ;  /* 0x000000190e097209 */ /* 0x000fe20007810000 */
[----:B------:R-:W-:Y:S01]  /*2000*/  FMUL.FTZ R49, R49, UR4 ;  /* 0x0000000431317c20 */ /* 0x000fe20008410000 */
[----:B------:R-:W-:Y:S01]  /*2010*/  FMUL.FTZ R43, R43, UR4 ;  /* 0x000000042b2b7c20 */ /* 0x000fe20008410000 */
[----:B------:R-:W3:Y:S01]  /*2020*/  MUFU.TANH R32, R32 ;  /* 0x0000002000207308 */ /* 0x000ee20000002400 */
[----:B----4-:R-:W-:Y:S01]  /*2030*/  FSEL R88, R28, -INF , P6 ;  /* 0xff8000001c587808 */ /* 0x010fe20003000000 */
[----:B------:R-:W-:Y:S01]  /*2040*/  FMUL.FTZ R52, R52, UR4 ;  /* 0x0000000434347c20 */ /* 0x000fe20008410000 */
[----:B------:R-:W-:Y:S01]  /*2050*/  FMUL.FTZ R46, R46, UR4 ;  /* 0x000000042e2e7c20 */ /* 0x000fe20008410000 */
[----:B------:R-:W-:Y:S01]  /*2060*/  FMUL.FTZ R53, R53, UR4 ;  /* 0x0000000435357c20 */ /* 0x000fe20008410000 */
[----:B------:R-:W-:Y:S01]  /*2070*/  FMNMX.FTZ R9, R88, R9, !PT ;  /* 0x0000000958097209 */ /* 0x000fe20007810000 */
[----:B------:R-:W-:Y:S01]  /*2080*/  FMUL.FTZ R47, R47, UR4 ;  /* 0x000000042f2f7c20 */ /* 0x000fe20008410000 */
[----:B------:R-:W-:Y:S01]  /*2090*/  FMUL.FTZ R56, R56, UR4 ;  /* 0x0000000438387c20 */ /* 0x000fe20008410000 */
[----:B------:R-:W4:Y:S01]  /*20a0*/  MUFU.TANH R8, R26 ;  /* 0x0000001a00087308 */ /* 0x000f220000002400 */
        /* <DEDUP_REMOVED lines=15> */
[----:B01----:R-:W0:Y:S01]  /*21a0*/  MUFU.TANH R3, R27 ;  /* 0x0000001b00037308 */ /* 0x003e220000002400 */
[----:B----4-:R-:W-:Y:S01]  /*21b0*/  FSEL R8, R8, -INF , P2 ;  /* 0xff80000008087808 */ /* 0x010fe20001000000 */
        /* <DEDUP_REMOVED lines=29> */
[----:B------:R-:W-:Y:S01]  /*2390*/  ULDC UR5, c[0x0][0x988] ;  /* 0x0002620000057ab9 */ /* 0x000fe20000000800 */
[----:B------:R-:W1:Y:S01]  /*23a0*/  MUFU.TANH R20, R31 ;  /* 0x0000001f00147308 */ /* 0x000e620000002400 */
[----:B--2---:R-:W-:Y:S01]  /*23b0*/  FSEL R10, R10, -INF , P6 ;  /* 0xff8000000a0a7808 */ /* 0x004fe20003000000 */
[----:B------:R-:W-:Y:S01]  /*23c0*/  FMUL.FTZ R78, R78, UR4 ;  /* 0x000000044e4e7c20 */ /* 0x000fe20008410000 */
[----:B------:R-:W-:Y:S01]  /*23d0*/  ISETP.GT.AND P6, PT, R12, 0x20, PT ;  /* 0x000000200c00780c */ /* 0x000fe20003fc4270 */
[----:B------:R-:W-:Y:S01]  /*23e0*/  FMUL.FTZ R79, R79, UR4 ;  /* 0x000000044f4f7c20 */ /* 0x000fe20008410000 */
[----:B------:R-:W-:Y:S01]  /*23f0*/  P2R R11, PR, RZ, 0x1 ;  /* 0x00000001ff0b7803 */ /* 0x000fe20000000000 */
[----:B------:R-:W-:Y:S01]  /*2400*/  FMUL.FTZ R82, R82, UR4 ;  /* 0x0000000452527c20 */ /* 0x000fe20008410000 */
[----:B------:R-:W-:Y:S01]  /*2410*/  FMUL.FTZ R83, R83, UR4 ;  /* 0x0000000453537c20 */ /* 0x000fe20008410000 */
[----:B------:R-:W2:Y:S01]  /*2420*/  MUFU.TANH R40, R40 ;  /* 0x0000002800287308 */ /* 0x000ea20000002400 */
[----:B0-----:R-:W-:Y:S01]  /*2430*/  FSEL R98, R37, -INF , P1 ;  /* 0xff80000025627808 */ /* 0x001fe20000800000 */
[----:B------:R-:W-:Y:S01]  /*2440*/  FMUL.FTZ R86, R86, UR4 ;  /* 0x0000000456567c20 */ /* 0x000fe20008410000 */
[----:B------:R-:W-:Y:S01]  /*2450*/  FMUL.FTZ R87, R87, UR4 ;  /* 0x0000000457577c20 */ /* 0x000fe20008410000 */
[----:B------:R-:W-:-:S02]  /*2460*/  CS2R R150, SRZ ;  /* 0x0000000000967805 */ /* 0x000fc4000001ff00 */
[----:B------:R-:W-:Y:S02]  /*2470*/  FMNMX.FTZ R9, R98, R9, !PT ;  /* 0x0000000962097209 */ /* 0x000fe40007810000 */
[----:B------:R-:W-:Y:S02]  /*2480*/  CS2R R148, SRZ ;  /* 0x0000000000947805 */ /* 0x000fe4000001ff00 */
[----:B------:R-:W-:Y:S01]  /*2490*/  CS2R R146, SRZ ;  /* 0x0000000000927805 */ /* 0x000fe2000001ff00 */
[----:B------:R-:W0:Y:S01]  /*24a0*/  MUFU.TANH R34, R34 ;  /* 0x0000002200227308 */ /* 0x000e220000002400 */
[----:B-1----:R-:W-:Y:S02]  /*24b0*/  FSEL R20, R20, -INF , P5 ;  /* 0xff80000014147808 */ /* 0x002fe40002800000 */
[----:B------:R-:W-:Y:S02]  /*24c0*/  CS2R R144, SRZ ;  /* 0x0000000000907805 */ /* 0x000fe4000001ff00 */
[----:B------:R-:W-:-:S02]  /*24d0*/  ISETP.GT.AND P5, PT, R12, 0x21, PT ;  /* 0x000000210c00780c */ /* 0x000fc40003fa4270 */
[----:B------:R-:W-:Y:S02]  /*24e0*/  CS2R R142, SRZ ;  /* 0x00000000008e7805 */ /* 0x000fe4000001ff00 */
[----:B------:R-:W-:Y:S02]  /*24f0*/  CS2R R140, SRZ ;  /* 0x00000000008c7805 */ /* 0x000fe4000001ff00 */
[----:B------:R-:W-:Y:S01]  /*2500*/  CS2R R138, SRZ ;  /* 0x00000000008a7805 */ /* 0x000fe2000001ff00 */
[----:B------:R-:W1:Y:S01]  /*2510*/  MUFU.TANH R41, R41 ;  /* 0x0000002900297308 */ /* 0x000e620000002400 */
[----:B--2---:R-:W-:-:S04]  /*2520*/  FSEL R100, R40, -INF , P6 ;  /* 0xff80000028647808 */ /* 0x004fc80003000000 */
[----:B------:R-:W-:-:S03]  /*2530*/  FMNMX.FTZ R9, R100, R9, !PT ;  /* 0x0000000964097209 */ /* 0x000fc60007810000 */
[----:B------:R-:W2:Y:S01]  /*2540*/  MUFU.TANH R26, R35 ;  /* 0x00000023001a7308 */ /* 0x000ea20000002400 */
[----:B0-----:R-:W-:Y:S02]  /*2550*/  FSEL R24, R34, -INF , P4 ;  /* 0xff80000022187808 */ /* 0x001fe40002000000 */
[----:B------:R-:W-:-:S05]  /*2560*/  ISETP.GT.AND P4, PT, R12, 0x28, PT ;  /* 0x000000280c00780c */ /* 0x000fca0003f84270 */
[----:B------:R-:W0:Y:S01]  /*2570*/  MUFU.TANH R44, R44 ;  /* 0x0000002c002c7308 */ /* 0x000e220000002400 */
[----:B-1----:R-:W-:-:S04]  /*2580*/  FSEL R102, R41, -INF , P5 ;  /* 0xff80000029667808 */ /* 0x002fc80002800000 */
[----:B------:R-:W-:-:S03]  /*2590*/  FMNMX.FTZ R9, R102, R9, !PT ;  /* 0x0000000966097209 */ /* 0x000fc60007810000 */
[----:B------:R-:W1:Y:S01]  /*25a0*/  MUFU.TANH R38, R38 ;  /* 0x0000002600267308 */ /* 0x000e620000002400 */
[----:B--2---:R-:W-:Y:S02]  /*25b0*/  FSEL R26, R26, -INF , P3 ;  /* 0xff8000001a1a7808 */ /* 0x004fe40001800000 */
[----:B------:R-:W-:-:S05]  /*25c0*/  ISETP.GT.AND P3, PT, R12, 0x29, PT ;  /* 0x000000290c00780c */ /* 0x000fca0003f64270 */
[----:B------:R-:W2:Y:S01]  /*25d0*/  MUFU.TANH R45, R45 ;  /* 0x0000002d002d7308 */ /* 0x000ea20000002400 */
[----:B0-----:R-:W-:-:S04]  /*25e0*/  FSEL R104, R44, -INF , P4 ;  /* 0xff8000002c687808 */ /* 0x001fc80002000000 */
[----:B------:R-:W-:-:S03]  /*25f0*/  FMNMX.FTZ R9, R104, R9, !PT ;  /* 0x0000000968097209 */ /* 0x000fc60007810000 */
[----:B------:R-:W0:Y:S01]  /*2600*/  MUFU.TANH R30, R39 ;  /* 0x00000027001e7308 */ /* 0x000e220000002400 */
[----:B-1----:R-:W-:Y:S02]  /*2610*/  FSEL R28, R38, -INF , P2 ;  /* 0xff800000261c7808 */ /* 0x002fe40001000000 */
[----:B------:R-:W-:-:S05]  /*2620*/  ISETP.GT.AND P2, PT, R12, 0x30, PT ;  /* 0x000000300c00780c */ /* 0x000fca0003f44270 */
        /* <DEDUP_REMOVED lines=118> */
[----:B--2---:R-:W-:-:S04]  /*2d90*/  FSEL R136, R85, -INF , P1 ;  /* 0xff80000055887808 */ /* 0x004fc80000800000 */
[----:B------:R-:W-:Y:S01]  /*2da0*/  FMNMX.FTZ R13, R136, R9, !PT ;  /* 0x00000009880d7209 */ /* 0x000fe20007810000 */
[----:B------:R-:W-:Y:S02]  /*2db0*/  IMAD.U32 R9, RZ, RZ, UR5 ;  /* 0x00000005ff097e24 */ /* 0x000fe4000f8e00ff */
[----:B------:R-:W2:Y:S01]  /*2dc0*/  MUFU.TANH R82, R82 ;  /* 0x0000005200527308 */ /* 0x000ea20000002400 */
[----:B0-----:R-:W-:Y:S01]  /*2dd0*/  FSEL R78, R78, -INF , P6 ;  /* 0xff8000004e4e7808 */ /* 0x001fe20003000000 */
[----:B------:R-:W0:Y:S06]  /*2de0*/  SHFL.BFLY PT, R12, R13, 0x2, 0x1f ;  /* 0x0c401f000d0c7f89 */ /* 0x000e2c00000e0000 */
[----:B------:R-:W3:Y:S01]  /*2df0*/  MUFU.TANH R83, R83 ;  /* 0x0000005300537308 */ /* 0x000ee20000002400 */
[----:B-1----:R-:W-:-:S07]  /*2e00*/  FSEL R70, R79, -INF , P5 ;  /* 0xff8000004f467808 */ /* 0x002fce0002800000 */
[----:B------:R-:W1:Y:S01]  /*2e10*/  MUFU.TANH R86, R86 ;  /* 0x0000005600567308 */ /* 0x000e620000002400 */
[----:B--2---:R-:W-:-:S07]  /*2e20*/  FSEL R82, R82, -INF , P4 ;  /* 0xff80000052527808 */ /* 0x004fce0002000000 */
[----:B------:R-:W2:Y:S01]  /*2e30*/  MUFU.TANH R87, R87 ;  /* 0x0000005700577308 */ /* 0x000ea20000002400 */
[----:B---3--:R-:W-:Y:S02]  /*2e40*/  FSEL R74, R83, -INF , P3 ;  /* 0xff800000534a7808 */ /* 0x008fe40001800000 */
[----:B0-----:R-:W-:-:S05]  /*2e50*/  FMNMX.FTZ R15, R13, R12, !PT ;  /* 0x0000000c0d0f7209 */ /* 0x001fca0007810000 */
[----:B------:R-:W0:Y:S01]  /*2e60*/  SHFL.BFLY PT, R12, R15, 0x1, 0x1f ;  /* 0x0c201f000f0c7f89 */ /* 0x000e2200000e0000 */
[----:B-1----:R-:W-:Y:S02]  /*2e70*/  FSEL R86, R86, -INF , P2 ;  /* 0xff80000056567808 */ /* 0x002fe40001000000 */
[----:B------:R-:W-:Y:S02]  /*2e80*/  ISETP.GE.AND P2, PT, R89, 0x81, PT ;  /* 0x000000815900780c */ /* 0x000fe40003f46270 */
[----:B0-----:R-:W-:Y:S02]  /*2e90*/  FMNMX.FTZ R12, R15, R12, !PT ;  /* 0x0000000c0f0c7209 */ /* 0x001fe40007810000 */
        /* <DEDUP_REMOVED lines=11> */
[----:B--2---:R-:W-:Y:S01]  /*2f50*/  FSEL R88, R87, -INF , P1 ;  /* 0xff80000057587808 */ /* 0x004fe20000800000 */
        /* <DEDUP_REMOVED lines=26> */
[----:B------:R-:W2:Y:S01]  /*3100*/  MUFU.EX2 R13, R13 ;  /* 0x0000000d000d7308 */ /* 0x000ea20000000800 */
        /* <DEDUP_REMOVED lines=15> */
[----:B------:R4:W5:Y:S01]  /*3200*/  MUFU.EX2 R15, R94 ;  /* 0x0000005e000f7308 */ /* 0x0009620000000800 */
[----:B------:R-:W-:Y:S01]  /*3210*/  FFMA.FTZ R84, R84, R9, -R45 ;  /* 0x0000000954547223 */ /* 0x000fe2000001082d */
[----:B------:R-:W-:-:S02]  /*3220*/  CS2R R128, SRZ ;  /* 0x0000000000807805 */ /* 0x000fc4000001ff00 */
[----:B------:R-:W-:Y:S02]  /*3230*/  FMNMX.FTZ R29, R50, R27, !PT ;  /* 0x0000001b321d7209 */ /* 0x000fe40007810000 */
[----:B------:R-:W-:Y:S02]  /*3240*/  CS2R R126, SRZ ;  /* 0x00000000007e7805 */ /* 0x000fe4000001ff00 */
[----:B------:R-:W-:Y:S02]  /*3250*/  CS2R R124, SRZ ;  /* 0x00000000007c7805 */ /* 0x000fe4000001ff00 */
[----:B------:R-:W-:Y:S02]  /*3260*/  CS2R R120, SRZ ;  /* 0x0000000000787805 */ /* 0x000fe4000001ff00 */
[----:B------:R-:W-:Y:S01]  /*3270*/  FMNMX.FTZ R29, R52, R29, !PT ;  /* 0x0000001d341d7209 */ /* 0x000fe20007810000 */
[----:B------:R-:W5:Y:S01]  /*3280*/  MUFU.EX2 R178, R178 ;  /* 0x000000b200b27308 */ /* 0x000f620000000800 */
[----:B------:R-:W-:-:S02]  /*3290*/  CS2R R116, SRZ ;  /* 0x0000000000747805 */ /* 0x000fc4000001ff00 */
[----:B------:R-:W-:Y:S02]  /*32a0*/  CS2R R112, SRZ ;  /* 0x0000000000707805 */ /* 0x000fe4000001ff00 */
[----:B------:R-:W-:Y:S02]  /*32b0*/  FMNMX.FTZ R29, R54, R29, !PT ;  /* 0x0000001d361d7209 */ /* 0x000fe40007810000 */
[----:B------:R-:W-:Y:S02]  /*32c0*/  CS2R R108, SRZ ;  /* 0x00000000006c7805 */ /* 0x000fe4000001ff00 */
[----:B------:R-:W-:Y:S02]  /*32d0*/  CS2R R104, SRZ ;  /* 0x0000000000687805 */ /* 0x000fe4000001ff00 */
[----:B------:R-:W-:Y:S02]  /*32e0*/  CS2R R100, SRZ ;  /* 0x0000000000647805 */ /* 0x000fe4000001ff00 */
[----:B------:R-:W-:Y:S01]  /*32f0*/  FMNMX.FTZ R29, R56, R29, !PT ;  /* 0x0000001d381d7209 */ /* 0x000fe20007810000 */
[----:B------:R0:W-:Y:S01]  /*3300*/  MUFU.EX2 R21, R98 ;  /* 0x0000006200157308 */ /* 0x0001e20000000800 */
[----:B------:R-:W-:-:S02]  /*3310*/  CS2R R96, SRZ ;  /* 0x0000000000607805 */ /* 0x000fc4000001ff00 */
[----:B----4-:R-:W-:Y:S02]  /*3320*/  CS2R R94, SRZ ;  /* 0x00000000005e7805 */ /* 0x010fe4000001ff00 */
[----:B------:R-:W-:Y:S02]  /*3330*/  FMNMX.FTZ R31, R58, R29, !PT ;  /* 0x0000001d3a1f7209 */ /* 0x000fe40007810000 */
[----:B------:R-:W-:Y:S02]  /*3340*/  CS2R R92, SRZ ;  /* 0x00000000005c7805 */ /* 0x000fe4000001ff00 */
[----:B------:R-:W-:Y:S02]  /*3350*/  CS2R R90, SRZ ;  /* 0x00000000005a7805 */ /* 0x000fe4000001ff00 */
[----:B------:R-:W-:Y:S01]  /*3360*/  FMNMX.FTZ R31, R60, R31, !PT ;  /* 0x0000001f3c1f7209 */ /* 0x000fe20007810000 */
[----:B------:R-:W-:Y:S01]  /*3370*/  MUFU.EX2 R172, R172 ;  /* 0x000000ac00ac7308 */ /* 0x000fe20000000800 */
[----:B0-----:R-:W-:-:S02]  /*3380*/  CS2R R98, SRZ ;  /* 0x0000000000627805 */ /* 0x001fc4000001ff00 */
[----:B------:R-:W-:-:S04]  /*3390*/  FMNMX.FTZ R31, R62, R31, !PT ;  /* 0x0000001f3e1f7209 */ /* 0x000fc80007810000 */
[----:B------:R-:W-:Y:S01]  /*33a0*/  FMNMX.FTZ R31, R64, R31, !PT ;  /* 0x0000001f401f7209 */ /* 0x000fe20007810000 */
[----:B------:R0:W-:Y:S03]  /*33b0*/  MUFU.EX2 R25, R102 ;  /* 0x0000006600197308 */ /* 0x0001e60000000800 */
[----:B------:R-:W-:-:S04]  /*33c0*/  FMNMX.FTZ R33, R66, R31, !PT ;  /* 0x0000001f42217209 */ /* 0x000fc80007810000 */
[----:B------:R-:W-:Y:S01]  /*33d0*/  FMNMX.FTZ R33, R78, R33, !PT ;  /* 0x000000214e217209 */ /* 0x000fe20007810000 */
[----:B------:R-:W-:Y:S01]  /*33e0*/  MUFU.EX2 R174, R174 ;  /* 0x000000ae00ae7308 */ /* 0x000fe20000000800 */
[----:B0-----:R-:W-:Y:S02]  /*33f0*/  CS2R R102, SRZ ;  /* 0x0000000000667805 */ /* 0x001fe4000001ff00 */
[----:B------:R-:W-:-:S04]  /*3400*/  FMNMX.FTZ R33, R70, R33, !PT ;  /* 0x0000002146217209 */ /* 0x000fc80007810000 */
[----:B------:R-:W-:Y:S01]  /*3410*/  FMNMX.FTZ R33, R82, R33, !PT ;  /* 0x0000002152217209 */ /* 0x000fe20007810000 */
[----:B------:R0:W-:Y:S03]  /*3420*/  MUFU.EX2 R27, R106 ;  /* 0x0000006a001b7308 */ /* 0x0001e60000000800 */
[----:B------:R-:W-:-:S04]  /*3430*/  FMNMX.FTZ R35, R74, R33, !PT ;  /* 0x000000214a237209 */ /* 0x000fc80007810000 */
[----:B------:R-:W-:Y:S01]  /*3440*/  FMNMX.FTZ R35, R86, R35, !PT ;  /* 0x0000002356237209 */ /* 0x000fe20007810000 */
[----:B------:R-:W-:Y:S01]  /*3450*/  MUFU.EX2 R168, R168 ;  /* 0x000000a800a87308 */ /* 0x000fe20000000800 */
[----:B0-----:R-:W-:Y:S02]  /*3460*/  CS2R R106, SRZ ;  /* 0x00000000006a7805 */ /* 0x001fe4000001ff00 */
[----:B------:R-:W-:Y:S01]  /*3470*/  FMNMX.FTZ R14, R88, R35, !PT ;  /* 0x00000023580e7209 */ /* 0x000fe20007810000 */
[----:B------:R-:W-:Y:S01]  /*3480*/  FFMA.FTZ R35, R122, R9, -R45 ;  /* 0x000000097a237223 */ /* 0x000fe2000001082d */
[----:B------:R-:W-:-:S03]  /*3490*/  CS2R R122, SRZ ;  /* 0x00000000007a7805 */ /* 0x000fc6000001ff00 */
[----:B------:R-:W0:Y:S01]  /*34a0*/  SHFL.BFLY PT, R41, R14, 0x2, 0x1f ;  /* 0x0c401f000e297f89 */ /* 0x000e2200000e0000 */
[----:B------:R4:W-:Y:S08]  /*34b0*/  MUFU.EX2 R29, R110 ;  /* 0x0000006e001d7308 */ /* 0x0009f00000000800 */
[----:B------:R-:W-:Y:S01]  /*34c0*/  MUFU.EX2 R170, R170 ;  /* 0x000000aa00aa7308 */ /* 0x000fe20000000800 */
[----:B----4-:R-:W-:-:S07]  /*34d0*/  CS2R R110, SRZ ;  /* 0x00000000006e7805 */ /* 0x010fce000001ff00 */
[----:B------:R4:W-:Y:S01]  /*34e0*/  MUFU.EX2 R31, R114 ;  /* 0x00000072001f7308 */ /* 0x0009e20000000800 */
[----:B0-----:R-:W-:-:S07]  /*34f0*/  FMNMX.FTZ R43, R14, R41, !PT ;  /* 0x000000290e2b7209 */ /* 0x001fce0007810000 */
[----:B------:R-:W-:Y:S01]  /*3500*/  MUFU.EX2 R152, R152 ;  /* 0x0000009800987308 */ /* 0x000fe20000000800 */
[-CC-:B------:R-:W-:Y:S01]  /*3510*/  FFMA.FTZ R41, R130, R9.reuse, -R45.reuse ;  /* 0x0000000982297223 */ /* 0x180fe2000001082d */
[----:B------:R-:W-:Y:S01]  /*3520*/  FFMA.FTZ R45, R136, R9, -R45 ;  /* 0x00000009882d7223 */ /* 0x000fe2000001082d */
[----:B------:R-:W-:Y:S01]  /*3530*/  CS2R R136, SRZ ;  /* 0x0000000000887805 */ /* 0x000fe2000001ff00 */
[----:B------:R-:W0:Y:S01]  /*3540*/  SHFL.BFLY PT, R14, R43, 0x1, 0x1f ;  /* 0x0c201f002b0e7f89 */ /* 0x000e2200000e0000 */
[----:B------:R-:W-:Y:S02]  /*3550*/  CS2R R130, SRZ ;  /* 0x0000000000827805 */ /* 0x000fe4000001ff00 */
[----:B----4-:R-:W-:Y:S01]  /*3560*/  CS2R R114, SRZ ;  /* 0x0000000000727805 */ /* 0x010fe2000001ff00 */
[----:B------:R4:W-:Y:S08]  /*3570*/  MUFU.EX2 R33, R118 ;  /* 0x0000007600217308 */ /* 0x0009f00000000800 */
[----:B------:R-:W-:Y:S01]  /*3580*/  MUFU.EX2 R154, R154 ;  /* 0x0000009a009a7308 */ /* 0x000fe20000000800 */
[----:B----4-:R-:W-:-:S07]  /*3590*/  CS2R R118, SRZ ;  /* 0x0000000000767805 */ /* 0x010fce000001ff00 */
[----:B------:R-:W-:Y:S01]  /*35a0*/  MUFU.EX2 R35, R35 ;  /* 0x0000002300237308 */ /* 0x000fe20000000800 */
[----:B0-----:R-:W-:-:S04]  /*35b0*/  FMNMX.FTZ R14, R43, R14, !PT ;  /* 0x0000000e2b0e7209 */ /* 0x001fc80007810000 */
[C---:B------:R-:W-:Y:S01]  /*35c0*/  FSETP.NEU.FTZ.AND P1, PT, R14.reuse, -INF , PT ;  /* 0xff8000000e00780b */ /* 0x040fe20003f3d000 */
[----:B------:R-:W-:Y:S02]  /*35d0*/  FMUL.FTZ R49, R14, R9 ;  /* 0x000000090e317220 */ /* 0x000fe40000410000 */
[----:B------:R-:W-:Y:S03]  /*35e0*/  MUFU.EX2 R156, R156 ;  /* 0x0000009c009c7308 */ /* 0x000fe60000000800 */
[----:B------:R-:W-:Y:S02]  /*35f0*/  FSEL R49, R49, RZ, P1 ;  /* 0x000000ff31317208 */ /* 0x000fe40000800000 */
[----:B------:R-:W-:-:S03]  /*3600*/  ISETP.NE.AND P1, PT, R16, RZ, PT ;  /* 0x000000ff1000720c */ /* 0x000fc60003f25270 */
        /* <DEDUP_REMOVED lines=29> */
[----:B--2---:R-:W-:Y:S01]  /*37e0*/  FADD.FTZ R3, R13, R20 ;  /* 0x000000140d037221 */ /* 0x004fe20000010000 */
[----:B------:R-:W-:Y:S01]  /*37f0*/  F2FP.F16.F32.PACK_AB R180, R11, R180 ;  /* 0x000000b40bb4723e */ /* 0x000fe200000000ff */
[-C--:B------:R-:W-:Y:S01]  /*3800*/  FFMA.FTZ R62, R62, R9.reuse, -R49 ;  /* 0x000000093e3e7223 */ /* 0x080fe20000010831 */
[----:B------:R-:W1:Y:S01]  /*3810*/  MUFU.EX2 R10, R10 ;  /* 0x0000000a000a7308 */ /* 0x000e620000000800 */
[----:B---3--:R-:W-:Y:S01]  /*3820*/  FADD.FTZ R20, R176, R3 ;  /* 0x00000003b0147221 */ /* 0x008fe20000010000 */
[-CC-:B------:R-:W-:Y:S01]  /*3830*/  FFMA.FTZ R64, R64, R9.reuse, -R49.reuse ;  /* 0x0000000940407223 */ /* 0x180fe20000010831 */
[-CC-:B------:R-:W-:Y:S01]  /*3840*/  FFMA.FTZ R66, R66, R9.reuse, -R49.reuse ;  /* 0x0000000942427223 */ /* 0x180fe20000010831 */
[-CC-:B------:R-:W-:Y:S01]  /*3850*/  FFMA.FTZ R78, R78, R9.reuse, -R49.reuse ;  /* 0x000000094e4e7223 */ /* 0x180fe20000010831 */
[----:B-----5:R-:W-:Y:S01]  /*3860*/  FADD.FTZ R3, R15, R20 ;  /* 0x000000140f037221 */ /* 0x020fe20000010000 */
[-CC-:B------:R-:W-:Y:S01]  /*3870*/  FFMA.FTZ R70, R70, R9.reuse, -R49.reuse ;  /* 0x0000000946467223 */ /* 0x180fe20000010831 */
[-C--:B------:R-:W-:Y:S01]  /*3880*/  FFMA.FTZ R82, R82, R9.reuse, -R49 ;  /* 0x0000000952527223 */ /* 0x080fe20000010831 */
[----:B------:R-:W2:Y:S01]  /*3890*/  MUFU.EX2 R24, R24 ;  /* 0x0000001800187308 */ /* 0x000ea20000000800 */
[----:B------:R-:W-:Y:S01]  /*38a0*/  FADD.FTZ R20, R178, R3 ;  /* 0x00000003b2147221 */ /* 0x000fe20000010000 */
[----:B0-----:R-:W-:Y:S01]  /*38b0*/  FADD.FTZ R3, R8, R181 ;  /* 0x000000b508037221 */ /* 0x001fe20000010000 */
[-CC-:B------:R-:W-:Y:S01]  /*38c0*/  FFMA.FTZ R74, R74, R9.reuse, -R49.reuse ;  /* 0x000000094a4a7223 */ /* 0x180fe20000010831 */
[-CC-:B------:R-:W-:Y:S01]  /*38d0*/  FFMA.FTZ R86, R86, R9.reuse, -R49.reuse ;  /* 0x0000000956567223 */ /* 0x180fe20000010831 */
[----:B------:R-:W-:Y:S01]  /*38e0*/  FADD.FTZ R51, R21, R20 ;  /* 0x0000001415337221 */ /* 0x000fe20000010000 */
[----:B------:R-:W-:Y:S01]  /*38f0*/  FFMA.FTZ R49, R88, R9, -R49 ;  /* 0x0000000958317223 */ /* 0x000fe20000010831 */
[----:B------:R-:W-:Y:S01]  /*3900*/  F2FP.F16.F32.PACK_AB R181, R181, R8 ;  /* 0x00000008b5b5723e */ /* 0x000fe200000000ff */
[----:B------:R0:W3:Y:S01]  /*3910*/  MUFU.EX2 R177, R26 ;  /* 0x0000001a00b17308 */ /* 0x0000e20000000800 */
        /* <DEDUP_REMOVED lines=9> */
[----:B--2---:R-:W-:Y:S01]  /*39b0*/  FADD.FTZ R20, R24, R3 ;  /* 0x0000000318147221 */ /* 0x004fe20000010000 */
[----:B------:R-:W-:-:S02]  /*39c0*/  F2FP.F16.F32.PACK_AB R178, R21, R178 ;  /* 0x000000b215b2723e */ /* 0x000fc400000000ff */
[----:B------:R-:W-:Y:S01]  /*39d0*/  CS2R R88, SRZ ;  /* 0x0000000000587805 */ /* 0x000fe2000001ff00 */
[C---:B------:R-:W-:Y:S01]  /*39e0*/  FADD.FTZ R51, R25.reuse, R26 ;  /* 0x0000001a19337221 */ /* 0x040fe20000010000 */
[----:B------:R-:W-:Y:S01]  /*39f0*/  F2FP.F16.F32.PACK_AB R172, R25, R172 ;  /* 0x000000ac19ac723e */ /* 0x000fe200000000ff */
[----:B------:R-:W0:Y:S02]  /*3a00*/  MUFU.EX2 R179, R30 ;  /* 0x0000001e00b37308 */ /* 0x000e240000000800 */
[----:B------:R-:W-:Y:S01]  /*3a10*/  FADD.FTZ R26, R174, R51 ;  /* 0x00000033ae1a7221 */ /* 0x000fe20000010000 */
[----:B---3--:R-:W-:Y:S01]  /*3a20*/  FADD.FTZ R3, R177, R20 ;  /* 0x00000014b1037221 */ /* 0x008fe20000010000 */
[C---:B------:R-:W-:Y:S02]  /*3a30*/  F2FP.F16.F32.PACK_AB R174, R27.reuse, R174 ;  /* 0x000000ae1bae723e */ /* 0x040fe400000000ff */
[----:B------:R-:W-:Y:S01]  /*3a40*/  FADD.FTZ R51, R27, R26 ;  /* 0x0000001a1b337221 */ /* 0x000fe20000010000 */
[----:B------:R-:W-:Y:S01]  /*3a50*/  F2FP.F16.F32.PACK_AB R177, R177, R24 ;  /* 0x00000018b1b1723e */ /* 0x000fe200000000ff */
[----:B------:R-:W2:Y:S01]  /*3a60*/  MUFU.EX2 R32, R32 ;  /* 0x0000002000207308 */ /* 0x000ea20000000800 */
[----:B-1----:R-:W-:Y:S01]  /*3a70*/  FADD.FTZ R20, R28, R3 ;  /* 0x000000031c147221 */ /* 0x002fe20000010000 */
[----:B------:R-:W-:-:S02]  /*3a80*/  @P1 VIADD R3, R0, 0x34840 ;  /* 0x0003484000031836 */ /* 0x000fc40000000000 */
[----:B------:R-:W-:Y:S01]  /*3a90*/  FADD.FTZ R26, R168, R51 ;  /* 0x00000033a81a7221 */ /* 0x000fe20000010000 */
[----:B------:R-:W-:-:S03]  /*3aa0*/  F2FP.F16.F32.PACK_AB R168, R29, R168 ;  /* 0x000000a81da8723e */ /* 0x000fc600000000ff */
[----:B------:R-:W-:Y:S01]  /*3ab0*/  FADD.FTZ R53, R29, R26 ;  /* 0x0000001a1d357221 */ /* 0x000fe20000010000 */
[----:B------:R-:W1:Y:S01]  /*3ac0*/  MUFU.EX2 R173, R34 ;  /* 0x0000002200ad7308 */ /* 0x000e620000000800 */
[----:B0-----:R-:W-:Y:S01]  /*3ad0*/  FADD.FTZ R51, R179, R20 ;  /* 0x00000014b3337221 */ /* 0x001fe20000010000 */
[----:B------:R-:W-:Y:S01]  /*3ae0*/  @P1 PRMT R3, R18, 0x654, R3 ;  /* 0x0000065412031816 */ /* 0x000fe20000000003 */
[----:B------:R-:W-:Y:S01]  /*3af0*/  FADD.FTZ R20, R170, R53 ;  /* 0x00000035aa147221 */ /* 0x000fe20000010000 */
[----:B------:R-:W-:Y:S02]  /*3b00*/  F2FP.F16.F32.PACK_AB R170, R31, R170 ;  /* 0x000000aa1faa723e */ /* 0x000fe400000000ff */
[----:B------:R1:W-:Y:S01]  /*3b10*/  @P1 SYNCS.ARRIVE.TRANS64.RED.A1T0 RZ, [R3+URZ], RZ ;  /* 0x000000ff03ff19a7 */ /* 0x0003e2000810043f */
[----:B------:R-:W-:Y:S01]  /*3b20*/  F2FP.F16.F32.PACK_AB R179, R179, R28 ;  /* 0x0000001cb3b3723e */ /* 0x000fe200000000ff */
[----:B------:R-:W0:Y:S01]  /*3b30*/  MUFU.EX2 R36, R36 ;  /* 0x0000002400247308 */ /* 0x000e220000000800 */
[----:B--2---:R-:W-:Y:S01]  /*3b40*/  FADD.FTZ R0, R32, R51 ;  /* 0x0000003320007221 */ /* 0x004fe20000010000 */
[----:B------:R-:W-:-:S04]  /*3b50*/  FADD.FTZ R51, R31, R20 ;  /* 0x000000141f337221 */ /* 0x000fc80000010000 */
[----:B------:R-:W-:Y:S01]  /*3b60*/  FADD.FTZ R20, R152, R51 ;  /* 0x0000003398147221 */ /* 0x000fe20000010000 */
[----:B------:R-:W-:Y:S01]  /*3b70*/  F2FP.F16.F32.PACK_AB R152, R33, R152 ;  /* 0x000000982198723e */ /* 0x000fe200000000ff */
[----:B------:R-:W2:Y:S01]  /*3b80*/  MUFU.EX2 R175, R38 ;  /* 0x0000002600af7308 */ /* 0x000ea20000000800 */
[----:B-1----:R-:W-:Y:S01]  /*3b90*/  FADD.FTZ R3, R173, R0 ;  /* 0x00000000ad037221 */ /* 0x002fe20000010000 */
[----:B------:R-:W-:Y:S01]  /*3ba0*/  FADD.FTZ R51, R33, R20 ;  /* 0x0000001421337221 */ /* 0x000fe20000010000 */
[----:B------:R-:W-:-:S03]  /*3bb0*/  F2FP.F16.F32.PACK_AB R173, R173, R32 ;  /* 0x00000020adad723e */ /* 0x000fc600000000ff */
[----:B------:R-:W-:Y:S01]  /*3bc0*/  FADD.FTZ R20, R154, R51 ;  /* 0x000000339a147221 */ /* 0x000fe20000010000 */
[C---:B------:R-:W-:Y:S01]  /*3bd0*/  F2FP.F16.F32.PACK_AB R154, R35.reuse, R154 ;  /* 0x0000009a239a723e */ /* 0x040fe200000000ff */
[----:B------:R-:W1:Y:S01]  /*3be0*/  MUFU.EX2 R40, R40 ;  /* 0x0000002800287308 */ /* 0x000e620000000800 */
[----:B0-----:R-:W-:Y:S01]  /*3bf0*/  FADD.FTZ R0, R36, R3 ;  /* 0x0000000324007221 */ /* 0x001fe20000010000 */
[----:B------:R-:W-:-:S04]  /*3c00*/  FADD.FTZ R51, R35, R20 ;  /* 0x0000001423337221 */ /* 0x000fc80000010000 */
[----:B------:R-:W-:Y:S01]  /*3c10*/  FADD.FTZ R20, R156, R51 ;  /* 0x000000339c147221 */ /* 0x000fe20000010000 */
[----:B------:R-:W-:Y:S01]  /*3c20*/  F2FP.F16.F32.PACK_AB R156, R37, R156 ;  /* 0x0000009c259c723e */ /* 0x000fe200000000ff */
[----:B------:R-:W0:Y:S01]  /*3c30*/  MUFU.EX2 R169, R42 ;  /* 0x0000002a00a97308 */ /* 0x000e220000000800 */
[----:B--2---:R-:W-:Y:S01]  /*3c40*/  FADD.FTZ R3, R175, R0 ;  /* 0x00000000af037221 */ /* 0x004fe20000010000 */
[----:B------:R-:W-:Y:S01]  /*3c50*/  FADD.FTZ R51, R37, R20 ;  /* 0x0000001425337221 */ /* 0x000fe20000010000 */
[----:B------:R-:W-:-:S05]  /*3c60*/  F2FP.F16.F32.PACK_AB R175, R175, R36 ;  /* 0x00000024afaf723e */ /* 0x000fca00000000ff */
        /* <DEDUP_REMOVED lines=12> */
[----:B------:R-:W0:Y:S01]  /*3d30*/  MUFU.EX2 R39, R39 ;  /* 0x0000002700277308 */ /* 0x000e220000000800 */
[----:B--2---:R-:W-:-:S07]  /*3d40*/  FADD.FTZ R20, R158, R51 ;  /* 0x000000339e147221 */ /* 0x004fce0000010000 */
[----:B------:R-:W2:Y:S01]  /*3d50*/  MUFU.EX2 R52, R52 ;  /* 0x0000003400347308 */ /* 0x000ea20000000800 */
[C---:B-1----:R-:W-:Y:S01]  /*3d60*/  FADD.FTZ R3, R153.reuse, R0 ;  /* 0x0000000099037221 */ /* 0x042fe20000010000 */
[----:B------:R-:W-:-:S06]  /*3d70*/  F2FP.F16.F32.PACK_AB R153, R153, R48 ;  /* 0x000000309999723e */ /* 0x000fcc00000000ff */
[----:B------:R-:W1:Y:S01]  /*3d80*/  MUFU.EX2 R160, R160 ;  /* 0x000000a000a07308 */ /* 0x000e620000000800 */
[C---:B0-----:R-:W-:Y:S01]  /*3d90*/  FADD.FTZ R11, R39.reuse, R20 ;  /* 0x00000014270b7221 */ /* 0x041fe20000010000 */
[----:B------:R-:W-:-:S06]  /*3da0*/  F2FP.F16.F32.PACK_AB R158, R39, R158 ;  /* 0x0000009e279e723e */ /* 0x000fcc00000000ff */
[----:B------:R-:W0:Y:S01]  /*3db0*/  MUFU.EX2 R155, R54 ;  /* 0x00000036009b7308 */ /* 0x000e220000000800 */
[----:B--2---:R-:W-:-:S07]  /*3dc0*/  FADD.FTZ R0, R52, R3 ;  /* 0x0000000334007221 */ /* 0x004fce0000010000 */
[----:B------:R-:W2:Y:S01]  /*3dd0*/  MUFU.EX2 R41, R41 ;  /* 0x0000002900297308 */ /* 0x000ea20000000800 */
[----:B-1----:R-:W-:-:S07]  /*3de0*/  FADD.FTZ R20, R160, R11 ;  /* 0x0000000ba0147221 */ /* 0x002fce0000010000 */
[----:B------:R-:W1:Y:S01]  /*3df0*/  MUFU.EX2 R56, R56 ;  /* 0x0000003800387308 */ /* 0x000e620000000800 */
[C---:B0-----:R-:W-:Y:S01]  /*3e00*/  FADD.FTZ R3, R155.reuse, R0 ;  /* 0x000000009b037221 */ /* 0x041fe20000010000 */
[----:B------:R-:W-:-:S06]  /*3e10*/  F2FP.F16.F32.PACK_AB R155, R155, R52 ;  /* 0x000000349b9b723e */ /* 0x000fcc00000000ff */
[----:B------:R-:W0:Y:S01]  /*3e20*/  MUFU.EX2 R76, R76 ;  /* 0x0000004c004c7308 */ /* 0x000e220000000800 */
[C---:B--2---:R-:W-:Y:S01]  /*3e30*/  FADD.FTZ R11, R41.reuse, R20 ;  /* 0x00000014290b7221 */ /* 0x044fe20000010000 */
[----:B------:R-:W-:-:S06]  /*3e40*/  F2FP.F16.F32.PACK_AB R160, R41, R160 ;  /* 0x000000a029a0723e */ /* 0x000fcc00000000ff */
[----:B------:R-:W2:Y:S01]  /*3e50*/  MUFU.EX2 R157, R58 ;  /* 0x0000003a009d7308 */ /* 0x000ea20000000800 */
[----:B-1----:R-:W-:-:S07]  /*3e60*/  FADD.FTZ R0, R56, R3 ;  /* 0x0000000338007221 */ /* 0x002fce0000010000 */
[----:B------:R1:W3:Y:S01]  /*3e70*/  MUFU.EX2 R47, R132 ;  /* 0x00000084002f7308 */ /* 0x0002e20000000800 */
[----:B0-----:R-:W-:-:S07]  /*3e80*/  FADD.FTZ R20, R76, R11 ;  /* 0x0000000b4c147221 */ /* 0x001fce0000010000 */
[----:B------:R-:W0:Y:S01]  /*3e90*/  MUFU.EX2 R60, R60 ;  /* 0x0000003c003c7308 */ /* 0x000e220000000800 */
[C---:B--2---:R-:W-:Y:S01]  /*3ea0*/  FADD.FTZ R3, R157.reuse, R0 ;  /* 0x000000009d037221 */ /* 0x044fe20000010000 */
[----:B------:R-:W-:Y:S02]  /*3eb0*/  F2FP.F16.F32.PACK_AB R157, R157, R56 ;  /* 0x000000389d9d723e */ /* 0x000fe400000000ff */
[----:B-1----:R-:W-:-:S04]  /*3ec0*/  CS2R R132, SRZ ;  /* 0x0000000000847805 */ /* 0x002fc8000001ff00 */
[----:B------:R-:W1:Y:S01]  /*3ed0*/  MUFU.EX2 R80, R80 ;  /* 0x0000005000507308 */ /* 0x000e620000000800 */
[C---:B---3--:R-:W-:Y:S01]  /*3ee0*/  FADD.FTZ R11, R47.reuse, R20 ;  /* 0x000000142f0b7221 */ /* 0x048fe20000010000 */
[----:B------:R-:W-:-:S06]  /*3ef0*/  F2FP.F16.F32.PACK_AB R162, R47, R76 ;  /* 0x0000004c2fa2723e */ /* 0x000fcc00000000ff */
[----:B------:R-:W2:Y:S01]  /*3f00*/  MUFU.EX2 R159, R62 ;  /* 0x0000003e009f7308 */ /* 0x000ea20000000800 */
[----:B0-----:R-:W-:-:S07]  /*3f10*/  FADD.FTZ R0, R60, R3 ;  /* 0x000000033c007221 */ /* 0x001fce0000010000 */
[----:B------:R0:W3:Y:S01]  /*3f20*/  MUFU.EX2 R43, R134 ;  /* 0x00000086002b7308 */ /* 0x0000e20000000800 */
[----:B-1----:R-:W-:-:S07]  /*3f30*/  FADD.FTZ R20, R80, R11 ;  /* 0x0000000b50147221 */ /* 0x002fce0000010000 */
[----:B------:R-:W1:Y:S01]  /*3f40*/  MUFU.EX2 R64, R64 ;  /* 0x0000004000407308 */ /* 0x000e620000000800 */
[C---:B--2---:R-:W-:Y:S01]  /*3f50*/  FADD.FTZ R3, R159.reuse, R0 ;  /* 0x000000009f037221 */ /* 0x044fe20000010000 */
[----:B------:R-:W-:Y:S02]  /*3f60*/  F2FP.F16.F32.PACK_AB R159, R159, R60 ;  /* 0x0000003c9f9f723e */ /* 0x000fe400000000ff */
[----:B0-----:R-:W-:-:S04]  /*3f70*/  CS2R R134, SRZ ;  /* 0x0000000000867805 */ /* 0x001fc8000001ff00 */
[----:B------:R-:W0:Y:S01]  /*3f80*/  MUFU.EX2 R84, R84 ;  /* 0x0000005400547308 */ /* 0x000e220000000800 */
[C---:B---3--:R-:W-:Y:S01]  /*3f90*/  FADD.FTZ R11, R43.reuse, R20 ;  /* 0x000000142b0b7221 */ /* 0x048fe20000010000 */
[----:B------:R-:W-:-:S06]  /*3fa0*/  F2FP.F16.F32.PACK_AB R164, R43, R80 ;  /* 0x000000502ba4723e */ /* 0x000fcc00000000ff */
[----:B------:R-:W2:Y:S01]  /*3fb0*/  MUFU.EX2 R161, R66 ;  /* 0x0000004200a17308 */ /* 0x000ea20000000800 */
[----:B-1----:R-:W-:-:S07]  /*3fc0*/  FADD.FTZ R0, R64, R3 ;  /* 0x0000000340007221 */ /* 0x002fce0000010000 */
[----:B------:R-:W1:Y:S01]  /*3fd0*/  MUFU.EX2 R78, R78 ;  /* 0x0000004e004e7308 */ /* 0x000e620000000800 */
[----:B0-----:R-:W-:-:S07]  /*3fe0*/  FADD.FTZ R20, R84, R11 ;  /* 0x0000000b54147221 */ /* 0x001fce0000010000 */
[----:B------:R-:W0:Y:S01]  /*3ff0*/  MUFU.EX2 R163, R70 ;  /* 0x0000004600a37308 */ /* 0x000e220000000800 */
[C---:B--2---:R-:W-:Y:S01]  /*4000*/  FADD.FTZ R11, R161.reuse, R0 ;  /* 0x00000000a10b7221 */ /* 0x044fe20000010000 */
[----:B------:R-:W-:-:S06]  /*4010*/  F2FP.F16.F32.PACK_AB R161, R161, R64 ;  /* 0x00000040a1a1723e */ /* 0x000fcc00000000ff */
        /* <DEDUP_REMOVED lines=11> */
[----:B0-----:R-:W-:Y:S01]  /*40d0*/  FADD.FTZ R0, R86, R11 ;  /* 0x0000000b56007221 */ /* 0x001fe20000010000 */
[C---:B--2---:R-:W-:Y:S01]  /*40e0*/  FADD.FTZ R3, R45.reuse, R20 ;  /* 0x000000142d037221 */ /* 0x044fe20000010000 */
[----:B------:R-:W-:Y:S02]  /*40f0*/  F2FP.F16.F32.PACK_AB R166, R45, R84 ;  /* 0x000000542da6723e */ /* 0x000fe400000000ff */
[C---:B-1----:R-:W-:Y:S01]  /*4100*/  FADD.FTZ R0, R49.reuse, R0 ;  /* 0x0000000031007221 */ /* 0x042fe20000010000 */
[----:B------:R-:W-:Y:S01]  /*4110*/  F2FP.F16.F32.PACK_AB R167, R49, R86 ;  /* 0x0000005631a7723e */ /* 0x000fe200000000ff */
[----:B------:R-:W-:Y:S06]  /*4120*/  @!P2 BRA `(.L_x_191) ;  /* 0x000000280080a947 */ /* 0x000fec0003800000 */
[----:B------:R-:W-:Y:S01]  /*4130*/  VIADD R195, R195, 0xfffffffe ;  /* 0xfffffffec3c37836 */ /* 0x000fe20000000000 */
[----:B------:R-:W-:Y:S01]  /*4140*/  UMOV UR4, UR37 ;  /* 0x0000002500047c82 */ /* 0x000fe20008000000 */
[----:B------:R-:W-:Y:S01]  /*4150*/  IMAD.MOV.U32 R13, RZ, RZ, R14 ;  /* 0x000000ffff0d7224 */ /* 0x000fe200078e000e */
[----:B------:R-:W-:Y:S01]  /*4160*/  UMOV UR5, UR36 ;  /* 0x0000002400057c82 */ /* 0x000fe20008000000 */
[----:B------:R-:W-:Y:S01]  /*4170*/  IMAD.MOV.U32 R11, RZ, RZ, R12 ;  /* 0x000000ffff0b7224 */ /* 0x000fe200078e000c */
[----:B------:R-:W-:Y:S01]  /*4180*/  ULDC UR6, c[0x0][0x9d8] ;  /* 0x0002760000067ab9 */ /* 0x000fe20000000800 */
[----:B------:R-:W-:Y:S02]  /*4190*/  IMAD.MOV.U32 R8, RZ, RZ, 0x3f800000 ;  /* 0x3f800000ff087424 */ /* 0x000fe400078e00ff */
[----:B------:R-:W-:-:S07]  /*41a0*/  IMAD.MOV.U32 R151, RZ, RZ, RZ ;  /* 0x000000ffff977224 */ /* 0x000fce00078e00ff */
.L_x_202:
[----:B------:R-:W-:-:S04]  /*41b0*/  UIADD3 UR7, UR5, 0x1, URZ ;  /* 0x0000000105077890 */ /* 0x000fc8000fffe03f */
[----:B------:R-:W-:-:S04]  /*41c0*/  UISETP.NE.AND UP0, UPT, UR7, 0x2, UPT ;  /* 0x000000020700788c */ /* 0x000fc8000bf05270 */
[----:B------:R-:W-:Y:S02]  /*41d0*/  USEL UR37, URZ, 0x1, UP0 ;  /* 0x000000013f257887 */ /* 0x000fe40008000000 */
[----:B------:R-:W-:Y:S02]  /*41e0*/  USEL UR36, UR7, URZ, UP0 ;  /* 0x0000003f07247287 */ /* 0x000fe40008000000 */
[----:B------:R-:W-:Y:S01]  /*41f0*/  ULOP3.LUT UR37, UR4, UR37, URZ, 0x3c, !UPT ;  /* 0x0000002504257292 */ /* 0x000fe2000f8e3c3f */
[----:B------:R-:W-:Y:S11]  /*4200*/  @!P0 BRA `(.L_x_192) ;  /* 0x0000000000048947 */ /* 0x000ff60003800000 */
[----:B------:R-:W-:Y:S01]  /*4210*/  BPT.TRAP 0x1 ;  /* 0x000000040000795c */ /* 0x000fe20000300000 */
.L_x_192:
        /* <DEDUP_REMOVED lines=9> */
.L_x_193:
[----:B-1----:R-:W-:Y:S05]  /*42b0*/  @P1 BRA `(.L_x_194) ;  /* 0x0000000000081947 */ /* 0x002fea0003800000 */
[----:B------:R-:W1:Y:S02]  /*42c0*/  SYNCS.PHASECHK.TRANS64.TRYWAIT P1, [UR8+0x34830], R9 ;  /* 0x03483009ff0075a7 */ /* 0x000e640008020148 */
[----:B-1----:R-:W-:Y:S05]  /*42d0*/  @!P1 BRA `(.L_x_195) ;  /* 0x0000009000e49947 */ /* 0x002fea0003800000 */
.L_x_194:
        /* <DEDUP_REMOVED lines=137> */
.L_x_196:
[----:B------:R-:W-:Y:S01]  /*4b70*/  ULEA UR9, UR5, UR7, 0x3 ;  /* 0x0000000705097291 */ /* 0x000fe2000f8e183f */
[----:B------:R-:W-:-:S05]  /*4b80*/  IMAD.U32 R8, RZ, RZ, UR4 ;  /* 0x00000004ff087e24 */ /* 0x000fca000f8e00ff */
[----:B------:R-:W-:-:S04]  /*4b90*/  SHF.L.U32 R8, R8, 0x1f, RZ ;  /* 0x0000001f08087819 */ /* 0x000fc800000006ff */
[----:B------:R2:W3:Y:S01]  /*4ba0*/  SYNCS.PHASECHK.TRANS64.TRYWAIT P1, [UR9+0x34850], R8 ;  /* 0x03485008ff0075a7 */ /* 0x0004e20008020149 */
[----:B------:R-:W-:Y:S05]  /*4bb0*/  @!P0 BRA `(.L_x_197) ;  /* 0x0000000000048947 */ /* 0x000fea0003800000 */
[----:B------:R-:W-:Y:S01]  /*4bc0*/  BPT.TRAP 0x1 ;  /* 0x000000040000795c */ /* 0x000fe20000300000 */
.L_x_197:
[----:B---3--:R-:W-:Y:S05]  /*4bd0*/  @P1 BRA `(.L_x_198) ;  /* 0x0000000000081947 */ /* 0x008fea0003800000 */
[----:B------:R-:W3:Y:S02]  /*4be0*/  SYNCS.PHASECHK.TRANS64.TRYWAIT P1, [UR9+0x34850], R8 ;  /* 0x03485008ff0075a7 */ /* 0x000ee40008020149 */
[----:B---3--:R-:W-:Y:S05]  /*4bf0*/  @!P1 BRA `(.L_x_199) ;  /* 0x0000008800b49947 */ /* 0x008fea0003800000 */
.L_x_198:
[----:B------:R-:W-:Y:S01]  /*4c00*/  UIADD3 UR7, UR7, 0x400, URZ ;  /* 0x0000040007077890 */ /* 0x000fe2000fffe03f */
[----:B------:R-:W-:Y:S01]  /*4c10*/  WARPGROUP.ARRIVE ;  /* 0x00000000000079c5 */ /* 0x000fe20000000000 */
[----:B------:R-:W-:Y:S02]  /*4c20*/  UMOV UR15, 0x40000040 ;  /* 0x40000040000f7882 */ /* 0x000fe40000000000 */
[----:B------:R-:W-:-:S04]  /*4c30*/  USHF.R.U32.HI UR7, URZ, 0x4, UR7 ;  /* 0x000000043f077899 */ /* 0x000fc80008011607 */
[----:B------:R-:W-:-:S04]  /*4c40*/  ULOP3.LUT UR7, UR7, 0x3fff, URZ, 0xc0, !UPT ;  /* 0x00003fff07077892 */ /* 0x000fc8000f8ec03f */
[----:B------:R-:W-:-:S04]  /*4c50*/  ULOP3.LUT UR4, UR7, 0x4000000, URZ, 0xfc, !UPT ;  /* 0x0400000007047892 */ /* 0x000fc8000f8efc3f */
[----:B------:R-:W-:-:S07]  /*4c60*/  ULEA UR4, UR5, UR4, 0xb ;  /* 0x0000000405047291 */ /* 0x000fce000f8e583f */
[----:B------:R-:W-:Y:S02]  /*4c70*/  UMOV UR14, UR4 ;  /* 0x00000004000e7c82 */ /* 0x000fe40008000000 */
        /* <DEDUP_REMOVED lines=35> */
[----:B------:R-:W-:Y:S03]  /*4eb0*/  HGMMA.64x128x16.F32 R88, R164, gdesc[UR12].tnspB, R88, gsb0 ;  /* 0x41e0000ca4587df0 */ /* 0x000fe60008000858 */
[----:B------:R-:W-:Y:S02]  /*4ec0*/  WARPGROUP.DEPBAR.LE gsb0, 0x0 ;  /* 0x00008000000079c5 */ /* 0x000fe40000010000 */
[----:B------:R-:W-:Y:S05]  /*4ed0*/  @!P0 BRA `(.L_x_200) ;  /* 0x0000000000048947 */ /* 0x000fea0003800000 */
[----:B------:R-:W-:Y:S01]  /*4ee0*/  BPT.TRAP 0x1 ;  /* 0x000000040000795c */ /* 0x000fe20000300000 */
.L_x_200:
        /* <DEDUP_REMOVED lines=14> */
[----:B------:R-:W3:Y:S01]  /*4fd0*/  MUFU.TANH R154, R154 ;  /* 0x0000009a009a7308 */ /* 0x000ee20000002400 */
[----:B------:R-:W-:Y:S01]  /*4fe0*/  FMUL.FTZ R166, R37, UR6 ;  /* 0x0000000625a67c20 */ /* 0x000fe20008410000 */
[----:B------:R-:W-:Y:S01]  /*4ff0*/  FMUL.FTZ R34, R38, UR6 ;  /* 0x0000000626227c20 */ /* 0x000fe20008410000 */
[----:B------:R-:W-:Y:S01]  /*5000*/  FMUL.FTZ R36, R39, UR6 ;  /* 0x0000000627247c20 */ /* 0x000fe20008410000 */
[----:B------:R-:W-:Y:S01]  /*5010*/  FMUL.FTZ R168, R40, UR6 ;  /* 0x0000000628a87c20 */ /* 0x000fe20008410000 */
[----:B------:R-:W-:Y:S01]  /*5020*/  FMUL.FTZ R170, R41, UR6 ;  /* 0x0000000629aa7c20 */ /* 0x000fe20008410000 */
[----:B------:R-:W-:Y:S01]  /*5030*/  FMUL.FTZ R38, R42, UR6 ;  /* 0x000000062a267c20 */ /* 0x000fe20008410000 */
[----:B------:R-:W-:Y:S01]  /*5040*/  FMUL.FTZ R40, R43, UR6 ;  /* 0x000000062b287c20 */ /* 0x000fe20008410000 */
[----:B------:R-:W4:Y:S01]  /*5050*/  MUFU.TANH R20, R20 ;  /* 0x0000001400147308 */ /* 0x000f220000002400 */
[----:B01----:R-:W-:Y:S01]  /*5060*/  FMNMX.FTZ R9, R152, R11, !PT ;  /* 0x0000000b98097209 */ /* 0x003fe20007810000 */
[----:B------:R-:W-:Y:S01]  /*5070*/  FMUL.FTZ R172, R44, UR6 ;  /* 0x000000062cac7c20 */ /* 0x000fe20008410000 */
[----:B------:R-:W-:Y:S01]  /*5080*/  FMUL.FTZ R174, R45, UR6 ;  /* 0x000000062dae7c20 */ /* 0x000fe20008410000 */
[----:B------:R-:W-:Y:S01]  /*5090*/  FMUL.FTZ R42, R46, UR6 ;  /* 0x000000062e2a7c20 */ /* 0x000fe20008410000 */
[----:B------:R-:W-:Y:S01]  /*50a0*/  FMUL.FTZ R44, R47, UR6 ;  /* 0x000000062f2c7c20 */ /* 0x000fe20008410000 */
[----:B------:R-:W-:Y:S01]  /*50b0*/  FMUL.FTZ R176, R48, UR6 ;  /* 0x0000000630b07c20 */ /* 0x000fe20008410000 */
[----:B------:R-:W-:Y:S01]  /*50c0*/  FMUL.FTZ R178, R49, UR6 ;  /* 0x0000000631b27c20 */ /* 0x000fe20008410000 */
[----:B------:R-:W0:Y:S01]  /*50d0*/  MUFU.TANH R24, R24 ;  /* 0x0000001800187308 */ /* 0x000e220000002400 */
[----:B---3--:R-:W-:Y:S01]  /*50e0*/  FMNMX.FTZ R9, R154, R9, !PT ;  /* 0x000000099a097209 */ /* 0x008fe20007810000 */
[----:B------:R-:W-:Y:S01]  /*50f0*/  FMUL.FTZ R46, R50, UR6 ;  /* 0x00000006322e7c20 */ /* 0x000fe20008410000 */
[----:B------:R-:W-:Y:S01]  /*5100*/  FMUL.FTZ R48, R51, UR6 ;  /* 0x0000000633307c20 */ /* 0x000fe20008410000 */
[----:B------:R-:W-:Y:S01]  /*5110*/  FMUL.FTZ R180, R52, UR6 ;  /* 0x0000000634b47c20 */ /* 0x000fe20008410000 */
[----:B------:R-:W-:Y:S01]  /*5120*/  FMUL.FTZ R182, R53, UR6 ;  /* 0x0000000635b67c20 */ /* 0x000fe20008410000 */
[----:B------:R-:W-:Y:S01]  /*5130*/  FMUL.FTZ R50, R54, UR6 ;  /* 0x0000000636327c20 */ /* 0x000fe20008410000 */
[----:B------:R-:W-:Y:S01]  /*5140*/  FMUL.FTZ R52, R55, UR6 ;  /* 0x0000000637347c20 */ /* 0x000fe20008410000 */
[----:B------:R-:W1:Y:S01]  /*5150*/  MUFU.TANH R156, R156 ;  /* 0x0000009c009c7308 */ /* 0x000e620000002400 */
[----:B----4-:R-:W-:Y:S01]  /*5160*/  FMNMX.FTZ R15, R20, R13, !PT ;  /* 0x0000000d140f7209 */ /* 0x010fe20007810000 */
[----:B------:R-:W-:Y:S01]  /*5170*/  FMUL.FTZ R196, R56, UR6 ;  /* 0x0000000638c47c20 */ /* 0x000fe20008410000 */
[----:B------:R-:W-:Y:S01]  /*5180*/  FMUL.FTZ R198, R57, UR6 ;  /* 0x0000000639c67c20 */ /* 0x000fe20008410000 */
[----:B------:R-:W-:Y:S01]  /*5190*/  FMUL.FTZ R54, R58, UR6 ;  /* 0x000000063a367c20 */ /* 0x000fe20008410000 */
[----:B------:R-:W-:Y:S01]  /*51a0*/  FMUL.FTZ R56, R59, UR6 ;  /* 0x000000063b387c20 */ /* 0x000fe20008410000 */
[----:B------:R-:W-:Y:S01]  /*51b0*/  FMUL.FTZ R200, R60, UR6 ;  /* 0x000000063cc87c20 */ /* 0x000fe20008410000 */
[----:B------:R-:W-:Y:S01]  /*51c0*/  FMUL.FTZ R202, R61, UR6 ;  /* 0x000000063dca7c20 */ /* 0x000fe20008410000 */
[----:B------:R-:W3:Y:S01]  /*51d0*/  MUFU.TANH R158, R158 ;  /* 0x0000009e009e7308 */ /* 0x000ee20000002400 */
[----:B0-----:R-:W-:Y:S01]  /*51e0*/  FMNMX.FTZ R15, R24, R15, !PT ;  /* 0x0000000f180f7209 */ /* 0x001fe20007810000 */
[----:B------:R-:W-:Y:S01]  /*51f0*/  FMUL.FTZ R58, R62, UR6 ;  /* 0x000000063e3a7c20 */ /* 0x000fe20008410000 */
[----:B------:R-:W-:Y:S01]  /*5200*/  FMUL.FTZ R60, R63, UR6 ;  /* 0x000000063f3c7c20 */ /* 0x000fe20008410000 */
[----:B------:R-:W-:Y:S01]  /*5210*/  FMUL.FTZ R204, R64, UR6 ;  /* 0x0000000640cc7c20 */ /* 0x000fe20008410000 */
[----:B------:R-:W-:Y:S01]  /*5220*/  FMUL.FTZ R206, R65, UR6 ;  /* 0x0000000641ce7c20 */ /* 0x000fe20008410000 */
[----:B------:R-:W-:Y:S01]  /*5230*/  FMUL.FTZ R62, R66, UR6 ;  /* 0x00000006423e7c20 */ /* 0x000fe20008410000 */
[----:B------:R-:W-:Y:S01]  /*5240*/  FMUL.FTZ R64, R67, UR6 ;  /* 0x0000000643407c20 */ /* 0x000fe20008410000 */
[----:B------:R-:W0:Y:S01]  /*5250*/  MUFU.TANH R26, R26 ;  /* 0x0000001a001a7308 */ /* 0x000e220000002400 */
[----:B-1----:R-:W-:Y:S01]  /*5260*/  FMNMX.FTZ R9, R156, R9, !PT ;  /* 0x000000099c097209 */ /* 0x002fe20007810000 */
[----:B------:R-:W-:Y:S01]  /*5270*/  FMUL.FTZ R208, R68, UR6 ;  /* 0x0000000644d07c20 */ /* 0x000fe20008410000 */
[----:B------:R-:W-:Y:S01]  /*5280*/  FMUL.FTZ R210, R69, UR6 ;  /* 0x0000000645d27c20 */ /* 0x000fe20008410000 */
[----:B------:R-:W-:Y:S01]  /*5290*/  FMUL.FTZ R66, R70, UR6 ;  /* 0x0000000646427c20 */ /* 0x000fe20008410000 */
[----:B------:R-:W-:Y:S01]  /*52a0*/  FMUL.FTZ R68, R71, UR6 ;  /* 0x0000000647447c20 */ /* 0x000fe20008410000 */
[----:B------:R-:W-:Y:S01]  /*52b0*/  FMUL.FTZ R212, R72, UR6 ;  /* 0x0000000648d47c20 */ /* 0x000fe20008410000 */
[----:B------:R-:W-:Y:S01]  /*52c0*/  FMUL.FTZ R214, R73, UR6 ;  /* 0x0000000649d67c20 */ /* 0x000fe20008410000 */
[----:B------:R-:W1:Y:S01]  /*52d0*/  MUFU.TANH R28, R28 ;  /* 0x0000001c001c7308 */ /* 0x000e620000002400 */
[----:B---3--:R-:W-:Y:S01]  /*52e0*/  FMNMX.FTZ R9, R158, R9, !PT ;  /* 0x000000099e097209 */ /* 0x008fe20007810000 */
        /* <DEDUP_REMOVED lines=18> */
[----:B------:R-:W-:-:S04]  /*5410*/  ISETP.NE.AND P1, PT, R16, RZ, PT ;  /* 0x000000ff1000720c */ /* 0x000fc80003f25270 */
[----:B------:R-:W1:Y:S01]  /*5420*/  MUFU.TANH R30, R30 ;  /* 0x0000001e001e7308 */ /* 0x000e620000002400 */
[----:B---3--:R-:W-:-:S07]  /*5430*/  FMNMX.FTZ R9, R160, R9, !PT ;  /* 0x00000009a0097209 */ /* 0x008fce0007810000 */
[----:B------:R-:W3:Y:S01]  /*5440*/  MUFU.TANH R32, R32 ;  /* 0x0000002000207308 */ /* 0x000ee20000002400 */
[----:B0-----:R-:W-:-:S07]  /*5450*/  FMNMX.FTZ R9, R162, R9, !PT ;  /* 0x00000009a2097209 */ /* 0x001fce0007810000 */
[----:B------:R-:W0:Y:S01]  /*5460*/  MUFU.TANH R164, R164 ;  /* 0x000000a400a47308 */ /* 0x000e220000002400 */
[----:B-1----:R-:W-:-:S07]  /*5470*/  FMNMX.FTZ R15, R30, R15, !PT ;  /* 0x0000000f1e0f7209 */ /* 0x002fce0007810000 */
        /* <DEDUP_REMOVED lines=96> */
[----:B------:R-:W2:Y:S01]  /*5a80*/  MUFU.TANH R226, R226 ;  /* 0x000000e200e27308 */ /* 0x000ea20000002400 */
[----:B---3--:R-:W-:-:S07]  /*5a90*/  FMNMX.FTZ R15, R80, R15, !PT ;  /* 0x0000000f500f7209 */ /* 0x008fce0007810000 */
[----:B------:R-:W1:Y:S01]  /*5aa0*/  MUFU.TANH R82, R82 ;  /* 0x0000005200527308 */ /* 0x000e620000002400 */
[----:B0-----:R-:W-:-:S07]  /*5ab0*/  FMNMX.FTZ R9, R224, R9, !PT ;  /* 0x00000009e0097209 */ /* 0x001fce0007810000 */
[----:B------:R-:W0:Y:S01]  /*5ac0*/  MUFU.TANH R84, R84 ;  /* 0x0000005400547308 */ /* 0x000e220000002400 */
[----:B--2---:R-:W-:-:S05]  /*5ad0*/  FMNMX.FTZ R8, R226, R9, !PT ;  /* 0x00000009e2087209 */ /* 0x004fca0007810000 */
[----:B------:R-:W2:Y:S01]  /*5ae0*/  SHFL.BFLY PT, R9, R8, 0x2, 0x1f ;  /* 0x0c401f0008097f89 */ /* 0x000ea200000e0000 */
[----:B-1----:R-:W-:-:S04]  /*5af0*/  FMNMX.FTZ R15, R82, R15, !PT ;  /* 0x0000000f520f7209 */ /* 0x002fc80007810000 */
[----:B0-----:R-:W-:-:S05]  /*5b00*/  FMNMX.FTZ R15, R84, R15, !PT ;  /* 0x0000000f540f7209 */ /* 0x001fca0007810000 */
[----:B------:R-:W0:Y:S01]  /*5b10*/  SHFL.BFLY PT, R10, R15, 0x2, 0x1f ;  /* 0x0c401f000f0a7f89 */ /* 0x000e2200000e0000 */
[----:B--2---:R-:W-:Y:S02]  /*5b20*/  FMNMX.FTZ R21, R8, R9, !PT ;  /* 0x0000000908157209 */ /* 0x004fe40007810000 */
[----:B------:R-:W1:Y:S03]  /*5b30*/  LDC R9, c[0x0][0x988] ;  /* 0x00026200ff097b82 */ /* 0x000e660000000800 */
[----:B------:R-:W2:Y:S01]  /*5b40*/  SHFL.BFLY PT, R12, R21, 0x1, 0x1f ;  /* 0x0c201f00150c7f89 */ /* 0x000ea200000e0000 */
[----:B0-----:R-:W-:-:S05]  /*5b50*/  FMNMX.FTZ R25, R15, R10, !PT ;  /* 0x0000000a0f197209 */ /* 0x001fca0007810000 */
[----:B------:R-:W0:Y:S01]  /*5b60*/  SHFL.BFLY PT, R14, R25, 0x1, 0x1f ;  /* 0x0c201f00190e7f89 */ /* 0x000e2200000e0000 */
[----:B--2---:R-:W-:-:S05]  /*5b70*/  FMNMX.FTZ R12, R21, R12, !PT ;  /* 0x0000000c150c7209 */ /* 0x004fca0007810000 */
[C---:B-1----:R-:W-:Y:S01]  /*5b80*/  FMUL.FTZ R49, R12.reuse, R9 ;  /* 0x000000090c317220 */ /* 0x042fe20000410000 */
[----:B------:R-:W-:-:S03]  /*5b90*/  FADD.FTZ R10, -R12, R11 ;  /* 0x0000000b0c0a7221 */ /* 0x000fc60000010100 */
[-CC-:B------:R-:W-:Y:S01]  /*5ba0*/  FFMA.FTZ R11, R152, R9.reuse, -R49.reuse ;  /* 0x00000009980b7223 */ /* 0x180fe20000010831 */
[-CC-:B------:R-:W-:Y:S01]  /*5bb0*/  FFMA.FTZ R86, R154, R9.reuse, -R49.reuse ;  /* 0x000000099a567223 */ /* 0x180fe20000010831 */
[-CC-:B------:R-:W-:Y:S01]  /*5bc0*/  FFMA.FTZ R152, R158, R9.reuse, -R49.reuse ;  /* 0x000000099e987223 */ /* 0x180fe20000010831 */
[-CC-:B------:R-:W-:Y:S01]  /*5bd0*/  FFMA.FTZ R15, R160, R9.reuse, -R49.reuse ;  /* 0x00000009a00f7223 */ /* 0x180fe20000010831 */
[-CC-:B------:R-:W-:Y:S01]  /*5be0*/  FFMA.FTZ R154, R162, R9.reuse, -R49.reuse ;  /* 0x00000009a29a7223 */ /* 0x180fe20000010831 */
[-CC-:B------:R-:W-:Y:S01]  /*5bf0*/  FFMA.FTZ R21, R164, R9.reuse, -R49.reuse ;  /* 0x00000009a4157223 */ /* 0x180fe20000010831 */
[-CC-:B------:R-:W-:Y:S01]  /*5c00*/  FFMA.FTZ R158, R170, R9.reuse, -R49.reuse ;  /* 0x00000009aa9e7223 */ /* 0x180fe20000010831 */
[----:B0-----:R-:W-:Y:S01]  /*5c10*/  FMNMX.FTZ R14, R25, R14, !PT ;  /* 0x0000000e190e7209 */ /* 0x001fe20007810000 */
[-CC-:B------:R-:W-:Y:S01]  /*5c20*/  FFMA.FTZ R25, R168, R9.reuse, -R49.reuse ;  /* 0x00000009a8197223 */ /* 0x180fe20000010831 */
[-CC-:B------:R-:W-:Y:S01]  /*5c30*/  FFMA.FTZ R33, R196, R9.reuse, -R49.reuse ;  /* 0x00000009c4217223 */ /* 0x180fe20000010831 */
[-CC-:B------:R-:W-:Y:S01]  /*5c40*/  FFMA.FTZ R160, R198, R9.reuse, -R49.reuse ;  /* 0x00000009c6a07223 */ /* 0x180fe20000010831 */
[-C--:B------:R-:W-:Y:S01]  /*5c50*/  FFMA.FTZ R35, R200, R9.reuse, -R49 ;  /* 0x00000009c8237223 */ /* 0x080fe20000010831 */
[----:B------:R-:W-:Y:S01]  /*5c60*/  FADD.FTZ R8, -R14, R13 ;  /* 0x0000000d0e087221 */ /* 0x000fe20000010100 */
[-CC-:B------:R-:W-:Y:S01]  /*5c70*/  FFMA.FTZ R13, R156, R9.reuse, -R49.reuse ;  /* 0x000000099c0d7223 */ /* 0x180fe20000010831 */
        /* <DEDUP_REMOVED lines=19> */
[-C--:B------:R-:W-:Y:S01]  /*5db0*/  FFMA.FTZ R202, R226, R9.reuse, -R49 ;  /* 0x00000009e2ca7223 */ /* 0x080fe20000010831 */
[-C--:B------:R-:W-:Y:S01]  /*5dc0*/  FMUL.FTZ R49, R14, R9.reuse ;  /* 0x000000090e317220 */ /* 0x080fe20000410000 */
[-C--:B------:R-:W-:Y:S01]  /*5dd0*/  FMUL.FTZ R10, R10, R9.reuse ;  /* 0x000000090a0a7220 */ /* 0x080fe20000410000 */
[-C--:B------:R-:W-:Y:S01]  /*5de0*/  FMUL.FTZ R8, R8, R9.reuse ;  /* 0x0000000908087220 */ /* 0x080fe20000410000 */
        /* <DEDUP_REMOVED lines=8> */
[----:B------:R-:W0:Y:S01]  /*5e70*/  MUFU.EX2 R10, R10 ;  /* 0x0000000a000a7308 */ /* 0x000e220000000800 */
        /* <DEDUP_REMOVED lines=14> */
[----:B------:R-:W-:Y:S01]  /*5f60*/  FFMA.FTZ R157, R62, R9, -R49 ;  /* 0x000000093e9d7223 */ /* 0x000fe20000010831 */
[----:B------:R-:W1:Y:S01]  /*5f70*/  MUFU.EX2 R181, R181 ;  /* 0x000000b500b57308 */ /* 0x000e620000000800 */
[----:B0-----:R-:W-:Y:S01]  /*5f80*/  FFMA.FTZ R3, R10, R3, R11 ;  /* 0x000000030a037223 */ /* 0x001fe2000001000b */
        /* <DEDUP_REMOVED lines=8> */
[----:B------:R-:W-:-:S06]  /*6010*/  FFMA.FTZ R82, R82, R9, -R49 ;  /* 0x0000000952527223 */ /* 0x000fcc0000010831 */
[----:B------:R-:W2:Y:S01]  /*6020*/  MUFU.EX2 R20, R20 ;  /* 0x0000001400147308 */ /* 0x000ea20000000800 */
[----:B-1----:R-:W-:-:S07]  /*6030*/  FFMA.FTZ R51, R8, R0, R181 ;  /* 0x0000000008337223 */ /* 0x002fce00000100b5 */
[----:B------:R-:W1:Y:S01]  /*6040*/  MUFU.EX2 R13, R13 ;  /* 0x0000000d000d7308 */ /* 0x000e620000000800 */
[----:B0-----:R-:W-:-:S07]  /*6050*/  FADD.FTZ R0, R86, R3 ;  /* 0x0000000356007221 */ /* 0x001fce0000010000 */
[----:B------:R-:W0:Y:S01]  /*6060*/  MUFU.EX2 R183, R183 ;  /* 0x000000b700b77308 */ /* 0x000e220000000800 */
[----:B--2---:R-:W-:-:S07]  /*6070*/  FADD.FTZ R42, R20, R51 ;  /* 0x00000033142a7221 */ /* 0x004fce0000010000 */
[----:B------:R-:W2:Y:S01]  /*6080*/  MUFU.EX2 R152, R152 ;  /* 0x0000009800987308 */ /* 0x000ea20000000800 */
[----:B-1----:R-:W-:-:S07]  /*6090*/  FADD.FTZ R3, R13, R0 ;  /* 0x000000000d037221 */ /* 0x002fce0000010000 */
        /* <DEDUP_REMOVED lines=9> */
[----:B--2---:R-:W-:Y:S01]  /*6130*/  FADD.FTZ R51, R177, R42 ;  /* 0x0000002ab1337221 */ /* 0x004fe20000010000 */
[----:B------:R-:W-:-:S06]  /*6140*/  FFMA.FTZ R42, R64, R9, -R49 ;  /* 0x00000009402a7223 */ /* 0x000fcc0000010831 */
        /* <DEDUP_REMOVED lines=15> */
[----:B0-----:R-:W-:Y:S01]  /*6240*/  FADD.FTZ R51, R173, R44 ;  /* 0x0000002cad337221 */ /* 0x001fe20000010000 */
[-CC-:B------:R-:W-:Y:S01]  /*6250*/  FFMA.FTZ R44, R68, R9.reuse, -R49.reuse ;  /* 0x00000009442c7223 */ /* 0x180fe20000010831 */
[----:B------:R-:W-:-:S05]  /*6260*/  FFMA.FTZ R49, R84, R9, -R49 ;  /* 0x0000000954317223 */ /* 0x000fca0000010831 */
        /* <DEDUP_REMOVED lines=57> */
[----:B-1----:R-:W-:Y:S01]  /*6600*/  FADD.FTZ R0, R166, R3 ;  /* 0x00000003a6007221 */ /* 0x002fe20000010000 */
[----:B------:R-:W-:-:S04]  /*6610*/  IMAD.U32 R3, RZ, RZ, UR8 ;  /* 0x00000008ff037e24 */ /* 0x000fc8000f8e00ff */
[----:B------:R-:W-:Y:S02]  /*6620*/  @P1 VIADD R3, R3, 0x34840 ;  /* 0x0003484003031836 */ /* 0x000fe40000000000 */
[----:B------:R-:W1:Y:S01]  /*6630*/  MUFU.EX2 R161, R161 ;  /* 0x000000a100a17308 */ /* 0x000e620000000800 */
[----:B0-----:R-:W-:Y:S02]  /*6640*/  FADD.FTZ R46, R44, R51 ;  /* 0x000000332c2e7221 */ /* 0x001fe40000010000 */
[----:B------:R-:W-:-:S04]  /*6650*/  @P1 PRMT R3, R18, 0x654, R3 ;  /* 0x0000065412031816 */ /* 0x000fc80000000003 */
[----:B------:R0:W-:Y:S01]  /*6660*/  @P1 SYNCS.ARRIVE.TRANS64.RED.A1T0 RZ, [R3+URZ], RZ ;  /* 0x000000ff03ff19a7 */ /* 0x0001e2000810043f */
[----:B------:R-:W3:Y:S01]  /*6670*/  MUFU.EX2 R196, R196 ;  /* 0x000000c400c47308 */ /* 0x000ee20000000800 */
[----:B--2---:R-:W-:-:S07]  /*6680*/  FADD.FTZ R51, R41, R0 ;  /* 0x0000000029337221 */ /* 0x004fce0000010000 */
[----:B------:R-:W2:Y:S01]  /*6690*/  MUFU.EX2 R72, R72 ;  /* 0x0000004800487308 */ /* 0x000ea20000000800 */
[----:B-1----:R-:W-:-:S07]  /*66a0*/  FADD.FTZ R46, R161, R46 ;  /* 0x0000002ea12e7221 */ /* 0x002fce0000010000 */
[----:B------:R-:W1:Y:S01]  /*66b0*/  MUFU.EX2 R43, R43 ;  /* 0x0000002b002b7308 */ /* 0x000e620000000800 */
[----:B---3--:R-:W-:-:S07]  /*66c0*/  FADD.FTZ R0, R196, R51 ;  /* 0x00000033c4007221 */ /* 0x008fce0000010000 */
[----:B------:R-:W3:Y:S01]  /*66d0*/  MUFU.EX2 R163, R74 ;  /* 0x0000004a00a37308 */ /* 0x000ee20000000800 */
[----:B--2---:R-:W-:-:S07]  /*66e0*/  FADD.FTZ R46, R72, R46 ;  /* 0x0000002e482e7221 */ /* 0x004fce0000010000 */
[----:B------:R-:W2:Y:S01]  /*66f0*/  MUFU.EX2 R198, R198 ;  /* 0x000000c600c67308 */ /* 0x000ea20000000800 */
[----:B-1----:R-:W-:-:S07]  /*6700*/  FADD.FTZ R51, R43, R0 ;  /* 0x000000002b337221 */ /* 0x002fce0000010000 */
[----:B------:R-:W1:Y:S01]  /*6710*/  MUFU.EX2 R76, R76 ;  /* 0x0000004c004c7308 */ /* 0x000e620000000800 */
[----:B---3--:R-:W-:-:S07]  /*6720*/  FADD.FTZ R46, R163, R46 ;  /* 0x0000002ea32e7221 */ /* 0x008fce0000010000 */
        /* <DEDUP_REMOVED lines=16> */
[----:B0-----:R-:W-:-:S03]  /*6830*/  FADD.FTZ R3, R202, R3 ;  /* 0x00000003ca037221 */ /* 0x001fc60000010000 */
[----:B--2---:R-:W-:Y:S01]  /*6840*/  FADD.FTZ R0, R49, R46 ;  /* 0x0000002e31007221 */ /* 0x004fe20000010000 */
[----:B------:R-:W-:Y:S06]  /*6850*/  @!P0 BRA `(.L_x_201) ;  /* 0x0000000000048947 */ /* 0x000fec0003800000 */
[----:B------:R-:W-:Y:S01]  /*6860*/  BPT.TRAP 0x1 ;  /* 0x000000040000795c */ /* 0x000fe20000300000 */
.L_x_201:
[----:B------:R-:W-:Y:S01]  /*6870*/  ISETP.NE.AND P1, PT, R2, RZ, PT ;  /* 0x000000ff0200720c */ /* 0x000fe20003f25270 */
[----:B------:R-:W-:Y:S01]  /*6880*/  IMAD.U32 R46, RZ, RZ, UR9 ;  /* 0x00000009ff2e7e24 */ /* 0x000fe2000f8e00ff */
[----:B------:R-:W-:Y:S01]  /*6890*/  UMOV UR4, UR37 ;  /* 0x0000002500047c82 */ /* 0x000fe20008000000 */
[----:B------:R-:W-:Y:S01]  /*68a0*/  UMOV UR5, UR36 ;  /* 0x0000002400057c82 */ /* 0x000fe20008000000 */
[----:B------:R-:W-:Y:S01]  /*68b0*/  F2FP.F16.F32.PACK_AB R182, R152, R13 ;  /* 0x0000000d98b6723e */ /* 0x000fe200000000ff */
[----:B------:R-:W-:Y:S01]  /*68c0*/  IMAD.MOV.U32 R13, RZ, RZ, R14 ;  /* 0x000000ffff0d7224 */ /* 0x000fe200078e000e */
[----:B------:R-:W-:Y:S02]  /*68d0*/  F2FP.F16.F32.PACK_AB R176, R154, R15 ;  /* 0x0000000f9ab0723e */ /* 0x000fe400000000ff */
[----:B------:R-:W-:Y:S02]  /*68e0*/  F2FP.F16.F32.PACK_AB R178, R156, R21 ;  /* 0x000000159cb2723e */ /* 0x000fe400000000ff */
[----:B------:R-:W-:-:S02]  /*68f0*/  F2FP.F16.F32.PACK_AB R172, R158, R25 ;  /* 0x000000199eac723e */ /* 0x000fc400000000ff */
[----:B------:R-:W-:Y:S01]  /*6900*/  F2FP.F16.F32.PACK_AB R180, R86, R11 ;  /* 0x0000000b56b4723e */ /* 0x000fe200000000ff */
[----:B------:R-:W-:Y:S01]  /*6910*/  @P1 VIADD R46, R46, 0x34860 ;  /* 0x000348602e2e1836 */ /* 0x000fe20000000000 */
[----:B------:R-:W-:Y:S01]  /*6920*/  F2FP.F16.F32.PACK_AB R152, R160, R33 ;  /* 0x00000021a098723e */ /* 0x000fe200000000ff */
[----:B------:R-:W-:Y:S01]  /*6930*/  IMAD.MOV.U32 R11, RZ, RZ, R12 ;  /* 0x000000ffff0b7224 */ /* 0x000fe200078e000c */
[----:B------:R-:W-:Y:S02]  /*6940*/  F2FP.F16.F32.PACK_AB R154, R162, R35 ;  /* 0x00000023a29a723e */ /* 0x000fe400000000ff */
[----:B------:R-:W-:Y:S02]  /*6950*/  @P1 PRMT R46, R17, 0x654, R46 ;  /* 0x00000654112e1816 */ /* 0x000fe4000000002e */
[----:B------:R-:W-:Y:S02]  /*6960*/  F2FP.F16.F32.PACK_AB R156, R164, R37 ;  /* 0x00000025a49c723e */ /* 0x000fe400000000ff */
[----:B------:R0:W-:Y:S01]  /*6970*/  @P1 SYNCS.ARRIVE.TRANS64.RED.A1T0 RZ, [R46+URZ], RZ ;  /* 0x000000ff2eff19a7 */ /* 0x0001e2000810043f */
[C---:B------:R-:W-:Y:S01]  /*6980*/  ISETP.GT.AND P1, PT, R195.reuse, RZ, PT ;  /* 0x000000ffc300720c */ /* 0x040fe20003f24270 */
[----:B------:R-:W-:Y:S01]  /*6990*/  VIADD R195, R195, 0xffffffff ;  /* 0xffffffffc3c37836 */ /* 0x000fe20000000000 */
[----:B------:R-:W-:-:S02]  /*69a0*/  F2FP.F16.F32.PACK_AB R158, R166, R39 ;  /* 0x00000027a69e723e */ /* 0x000fc400000000ff */
[----:B------:R-:W-:Y:S02]  /*69b0*/  F2FP.F16.F32.PACK_AB R181, R20, R181 ;  /* 0x000000b514b5723e */ /* 0x000fe400000000ff */
[----:B------:R-:W-:Y:S02]  /*69c0*/  F2FP.F16.F32.PACK_AB R183, R24, R183 ;  /* 0x000000b718b7723e */ /* 0x000fe400000000ff */
[----:B------:R-:W-:Y:S02]  /*69d0*/  F2FP.F16.F32.PACK_AB R177, R26, R177 ;  /* 0x000000b11ab1723e */ /* 0x000fe400000000ff */
[----:B------:R-:W-:Y:S02]  /*69e0*/  F2FP.F16.F32.PACK_AB R179, R28, R179 ;  /* 0x000000b31cb3723e */ /* 0x000fe400000000ff */
[----:B------:R-:W-:Y:S02]  /*69f0*/  F2FP.F16.F32.PACK_AB R173, R30, R173 ;  /* 0x000000ad1ead723e */ /* 0x000fe400000000ff */
        /* <DEDUP_REMOVED lines=17> */
[----:B------:R-:W-:Y:S01]  /*6b10*/  F2FP.F16.F32.PACK_AB R167, R49, R167 ;  /* 0x000000a731a7723e */ /* 0x000fe200000000ff */
[----:B0-----:R-:W-:Y:S06]  /*6b20*/  @P1 BRA `(.L_x_202) ;  /* 0xffffffd400a01947 */ /* 0x001fec000383ffff */
.L_x_191:
        /* <DEDUP_REMOVED lines=67> */
.L_x_203:
        /* <DEDUP_REMOVED lines=9> */
.L_x_204:
[----:B-1----:R-:W-:Y:S05]  /*6ff0*/  @P1 BRA `(.L_x_205) ;  /* 0x0000000000081947 */ /* 0x002fea0003800000 */
[----:B------:R-:W1:Y:S02]  /*7000*/  SYNCS.PHASECHK.TRANS64.TRYWAIT P1, [UR9+0x34850], R4 ;  /* 0x03485004ff0075a7 */ /* 0x000e640008020149 */
[----:B-1----:R-:W-:Y:S05]  /*7010*/  @!P1 BRA `(.L_x_206) ;  /* 0x0000006400c49947 */ /* 0x002fea0003800000 */
.L_x_205:
[----:B------:R-:W-:Y:S01]  /*7020*/  UIADD3 UR5, UR4, 0x400, URZ ;  /* 0x0000040004057890 */ /* 0x000fe2000fffe03f */
[----:B------:R-:W-:Y:S01]  /*7030*/  WARPGROUP.ARRIVE ;  /* 0x00000000000079c5 */ /* 0x000fe20000000000 */
[----:B------:R-:W-:Y:S01]  /*7040*/  UMOV UR7, 0x40000040 ;  /* 0x4000004000077882 */ /* 0x000fe20000000000 */
[----:B------:R-:W-:Y:S01]  /*7050*/  UMOV UR11, 0x40000040 ;  /* 0x40000040000b7882 */ /* 0x000fe20000000000 */
[----:B------:R-:W-:Y:S01]  /*7060*/  USHF.R.U32.HI UR5, URZ, 0x4, UR5 ;  /* 0x000000043f057899 */ /* 0x000fe20008011605 */
[----:B01----:R-:W0:Y:S01]  /*7070*/  SHFL.BFLY PT, R4, R3, 0x2, 0x1f ;  /* 0x0c401f0003047f89 */ /* 0x003e2200000e0000 */
[----:B------:R-:W-:Y:S02]  /*7080*/  IMAD.MOV.U32 R10, RZ, RZ, RZ ;  /* 0x000000ffff0a7224 */ /* 0x000fe400078e00ff */
[----:B------:R-:W-:Y:S01]  /*7090*/  ULOP3.LUT UR5, UR5, 0x3fff, URZ, 0xc0, !UPT ;  /* 0x00003fff05057892 */ /* 0x000fe2000f8ec03f */
[----:B------:R-:W1:Y:S03]  /*70a0*/  SHFL.BFLY PT, R5, R0, 0x2, 0x1f ;  /* 0x0c401f0000057f89 */ /* 0x000e6600000e0000 */
[----:B------:R-:W-:-:S04]  /*70b0*/  ULOP3.LUT UR5, UR5, 0x4000000, URZ, 0xfc, !UPT ;  /* 0x0400000005057892 */ /* 0x000fc8000f8efc3f */
[----:B------:R-:W-:-:S04]  /*70c0*/  ULEA UR6, UR36, UR5, 0xb ;  /* 0x0000000524067291 */ /* 0x000fc8000f8e583f */
[----:B------:R-:W-:-:S05]  /*70d0*/  UIADD3 UR8, UR6, 0x80, URZ ;  /* 0x0000008006087890 */ /* 0x000fca000fffe03f */
[----:B------:R-:W-:Y:S01]  /*70e0*/  HGMMA.64x128x16.F32 R24, R180, gdesc[UR4].tnspB, R24, gsb0 ;  /* 0x41e00004b4187df0 */ /* 0x000fe20008000818 */
[----:B------:R-:W-:Y:S01]  /*70f0*/  UMOV UR7, 0x40000040 ;  /* 0x4000004000077882 */ /* 0x000fe20000000000 */
[----:B------:R-:W-:Y:S01]  /*7100*/  UMOV UR10, UR8 ;  /* 0x00000008000a7c82 */ /* 0x000fe20008000000 */
[----:B------:R-:W-:Y:S01]  /*7110*/  UIADD3 UR8, UR6, 0x100, URZ ;  /* 0x0000010006087890 */ /* 0x000fe2000fffe03f */
[----:B0-----:R-:W-:Y:S01]  /*7120*/  FADD.FTZ R4, R4, R3 ;  /* 0x0000000304047221 */ /* 0x001fe20000010000 */
[----:B------:R-:W-:Y:S02]  /*7130*/  IMAD.MOV.U32 R3, RZ, RZ, -0x800000 ;  /* 0xff800000ff037424 */ /* 0x000fe400078e00ff */
[----:B-1----:R-:W-:Y:S01]  /*7140*/  FADD.FTZ R6, R5, R0 ;  /* 0x0000000005067221 */ /* 0x002fe20000010000 */
[----:B------:R-:W-:Y:S01]  /*7150*/  IMAD.MOV.U32 R0, RZ, RZ, -0x800000 ;  /* 0xff800000ff007424 */ /* 0x000fe200078e00ff */
[----:B------:R-:W0:Y:S04]  /*7160*/  SHFL.BFLY PT, R5, R4, 0x1, 0x1f ;  /* 0x0c201f0004057f89 */ /* 0x000e2800000e0000 */
[----:B------:R-:W1:Y:S01]  /*7170*/  SHFL.BFLY PT, R7, R6, 0x1, 0x1f ;  /* 0x0c201f0006077f89 */ /* 0x000e6200000e0000 */
[----:B0-----:R-:W-:Y:S01]  /*7180*/  FADD.FTZ R13, R4, R5 ;  /* 0x00000005040d7221 */ /* 0x001fe20000010000 */
[----:B------:R-:W-:-:S02]  /*7190*/  IMAD.MOV.U32 R5, RZ, RZ, RZ ;  /* 0x000000ffff057224 */ /* 0x000fc400078e00ff */
[----:B-1----:R-:W-:Y:S02]  /*71a0*/  FADD.FTZ R15, R6, R7 ;  /* 0x00000007060f7221 */ /* 0x002fe40000010000 */
[----:B------:R-:W-:-:S03]  /*71b0*/  FSETP.NE.FTZ.AND P1, PT, R13, RZ, PT ;  /* 0x000000ff0d00720b */ /* 0x000fc60003f35000 */
[----:B------:R-:W-:-:S10]  /*71c0*/  FSETP.NE.FTZ.AND P2, PT, R15, RZ, PT ;  /* 0x000000ff0f00720b */ /* 0x000fd40003f55000 */
[----:B------:R-:W0:Y:S01]  /*71d0*/  @P1 MUFU.LG2 R8, R13 ;  /* 0x0000000d00081308 */ /* 0x000e220000000c00 */
[C---:B------:R-:W-:Y:S02]  /*71e0*/  @P1 FMUL.FTZ R7, R9.reuse, 0.69314718246459960938 ;  /* 0x3f31721809071820 */ /* 0x040fe40000410000 */
[----:B------:R-:W-:-:S05]  /*71f0*/  @P2 FMUL.FTZ R4, R9, 0.69314718246459960938 ;  /* 0x3f31721809042820 */ /* 0x000fca0000410000 */
[----:B------:R-:W1:Y:S08]  /*7200*/  @P2 MUFU.LG2 R11, R15 ;  /* 0x0000000f000b2308 */ /* 0x000e700000000c00 */
[----:B------:R2:W3:Y:S01]  /*7210*/  @P1 MUFU.RCP R5, R13 ;  /* 0x0000000d00051308 */ /* 0x0004e20000001000 */
[----:B0-----:R-:W-:-:S04]  /*7220*/  @P1 FMUL.FTZ R8, R8, 0.69314718246459960938 ;  /* 0x3f31721808081820 */ /* 0x001fc80000410000 */
[----:B------:R-:W-:-:S03]  /*7230*/  @P1 FFMA.FTZ R3, R7, R12, R8 ;  /* 0x0000000c07031223 */ /* 0x000fc60000010008 */
[----:B------:R2:W0:Y:S01]  /*7240*/  @P2 MUFU.RCP R10, R15 ;  /* 0x0000000f000a2308 */ /* 0x0004220000001000 */
[----:B-1----:R-:W-:-:S04]  /*7250*/  @P2 FMUL.FTZ R11, R11, 0.69314718246459960938 ;  /* 0x3f3172180b0b2820 */ /* 0x002fc80000410000 */
[----:B------:R-:W-:Y:S01]  /*7260*/  @P2 FFMA.FTZ R0, R4, R14, R11 ;  /* 0x0000000e04002223 */ /* 0x000fe2000001000b */
[----:B------:R-:W-:Y:S02]  /*7270*/  WARPGROUP.DEPBAR.LE gsb0, 0x0 ;  /* 0x00008000000079c5 */ /* 0x000fe40000010000 */
[----:B------:R-:W-:-:S06]  /*7280*/  WARPGROUP.ARRIVE ;  /* 0x00000000000079c5 */ /* 0x000fcc0000000000 */
[----:B------:R-:W-:Y:S01]  /*7290*/  HGMMA.64x128x16.F32 R24, R176, gdesc[UR8].tnspB, R24, gsb0 ;  /* 0x41e00008b0187df0 */ /* 0x000fe20008000818 */
[----:B------:R-:W-:Y:S01]  /*72a0*/  UMOV UR10, UR8 ;  /* 0x00000008000a7c82 */ /* 0x000fe20008000000 */
[----:B------:R-:W-:Y:S01]  /*72b0*/  UMOV UR11, 0x40000040 ;  /* 0x40000040000b7882 */ /* 0x000fe20000000000 */
[----:B------:R-:W-:Y:S01]  /*72c0*/  UIADD3 UR8, UR6, 0x180, URZ ;  /* 0x0000018006087890 */ /* 0x000fe2000fffe03f */
        /* <DEDUP_REMOVED lines=17> */
[----:B------:R-:W-:Y:S02]  /*73e0*/  UIADD3 UR8, UR6, 0x300, URZ ;  /* 0x0000030006087890 */ /* 0x000fe4000fffe03f */
[----:B------:R-:W-:Y:S01]  /*73f0*/  UIADD3 UR6, UR6, 0x380, URZ ;  /* 0x0000038006067890 */ /* 0x000fe2000fffe03f */
[----:B------:R-:W-:Y:S02]  /*7400*/  WARPGROUP.DEPBAR.LE gsb0, 0x0 ;  /* 0x00008000000079c5 */ /* 0x000fe40000010000 */
[----:B------:R-:W-:-:S06]  /*7410*/  WARPGROUP.ARRIVE ;  /* 0x00000000000079c5 */ /* 0x000fcc0000000000 */
[----:B------:R-:W-:Y:S01]  /*7420*/  HGMMA.64x128x16.F32 R24, R156, gdesc[UR8].tnspB, R24, gsb0 ;  /* 0x41e000089c187df0 */ /* 0x000fe20008000818 */
[----:B------:R-:W-:Y:S01]  /*7430*/  UMOV UR10, UR8 ;  /* 0x00000008000a7c82 */ /* 0x000fe20008000000 */
[----:B------:R-:W-:Y:S01]  /*7440*/  UMOV UR11, 0x40000040 ;  /* 0x40000040000b7882 */ /* 0x000fe20000000000 */
[----:B------:R-:W-:Y:S02]  /*7450*/  WARPGROUP.DEPBAR.LE gsb0, 0x0 ;  /* 0x00008000000079c5 */ /* 0x000fe40000010000 */
[----:B------:R-:W-:-:S07]  /*7460*/  WARPGROUP.ARRIVE ;  /* 0x00000000000079c5 */ /* 0x000fce0000000000 */
[----:B------:R-:W-:Y:S03]  /*7470*/  HGMMA.64x128x16.F32 R24, R160, gdesc[UR8].tnspB, R24, gsb0 ;  /* 0x41e00008a0187df0 */ /* 0x000fe60008000818 */
[----:B------:R-:W-:Y:S02]  /*7480*/  WARPGROUP.DEPBAR.LE gsb0, 0x0 ;  /* 0x00008000000079c5 */ /* 0x000fe40000010000 */
[----:B------:R-:W-:-:S07]  /*7490*/  WARPGROUP.ARRIVE ;  /* 0x00000000000079c5 */ /* 0x000fce0000000000 */
[----:B------:R-:W-:Y:S03]  /*74a0*/  HGMMA.64x128x16.F32 R24, R164, gdesc[UR4].tnspB, R24, gsb0 ;  /* 0x41e00004a4187df0 */ /* 0x000fe60008000818 */
[----:B------:R-:W-:Y:S02]  /*74b0*/  WARPGROUP.DEPBAR.LE gsb0, 0x0 ;  /* 0x00008000000079c5 */ /* 0x000fe40000010000 */
[----:B0-23--:R-:W-:Y:S05]  /*74c0*/  @!P0 BRA `(.L_x_207) ;  /* 0x0000000000048947 */ /* 0x00dfea0003800000 */
[----:B------:R-:W-:Y:S01]  /*74d0*/  BPT.TRAP 0x1 ;  /* 0x000000040000795c */ /* 0x000fe20000300000 */
.L_x_207:
[----:B------:R-:W0:Y:S01]  /*74e0*/  S2UR UR5, SR_SWINHI ;  /* 0x00000000000579c3 */ /* 0x000e220000002f00 */
[----:B------:R-:W-:Y:S01]  /*74f0*/  ISETP.NE.AND P1, PT, R2, RZ, PT ;  /* 0x000000ff0200720c */ /* 0x000fe20003f25270 */
[----:B------:R-:W-:Y:S01]  /*7500*/  FMUL.FTZ R98, R46, R10 ;  /* 0x0000000a2e627220 */ /* 0x000fe20000410000 */
[----:B------:R-:W-:Y:S02]  /*7510*/  IMAD.U32 R6, RZ, RZ, UR9 ;  /* 0x00000009ff067e24 */ /* 0x000fe4000f8e00ff */
[-C--:B------:R-:W-:Y:S01]  /*7520*/  FMUL.FTZ R92, R37, R5.reuse ;  /* 0x00000005255c7220 */ /* 0x080fe20000410000 */
[-C--:B------:R-:W-:Y:S01]  /*7530*/  FMUL.FTZ R93, R36, R5.reuse ;  /* 0x00000005245d7220 */ /* 0x080fe20000410000 */
[-C--:B------:R-:W-:Y:S01]  /*7540*/  FMUL.FTZ R25, R25, R5.reuse ;  /* 0x0000000519197220 */ /* 0x080fe20000410000 */
[-C--:B------:R-:W-:Y:S01]  /*7550*/  FMUL.FTZ R20, R24, R5.reuse ;  /* 0x0000000518147220 */ /* 0x080fe20000410000 */
[----:B------:R-:W1:Y:S01]  /*7560*/  LDC R46, c[0x0][0xbe8] ;  /* 0x0002fa00ff2e7b82 */ /* 0x000e620000000800 */
[-C--:B------:R-:W-:Y:S01]  /*7570*/  FMUL.FTZ R29, R29, R5.reuse ;  /* 0x000000051d1d7220 */ /* 0x080fe20000410000 */
[-C--:B------:R-:W-:Y:S01]  /*7580*/  FMUL.FTZ R104, R28, R5.reuse ;  /* 0x000000051c687220 */ /* 0x080fe20000410000 */
[-C--:B------:R-:W-:Y:S01]  /*7590*/  FMUL.FTZ R94, R33, R5.reuse ;  /* 0x00000005215e7220 */ /* 0x080fe20000410000 */
[-C--:B------:R-:W-:Y:S01]  /*75a0*/  FMUL.FTZ R95, R32, R5.reuse ;  /* 0x00000005205f7220 */ /* 0x080fe20000410000 */
[----:B------:R-:W-:Y:S01]  /*75b0*/  FMUL.FTZ R88, R41, R5 ;  /* 0x0000000529587220 */ /* 0x000fe20000410000 */
[----:B------:R-:W-:-:S02]  /*75c0*/  @P1 VIADD R6, R6, 0x34860 ;  /* 0x0003486006061836 */ /* 0x000fc40000000000 */
        /* <DEDUP_REMOVED lines=9> */
[----:B------:R-:W-:Y:S01]  /*7660*/  UMOV UR6, UR4 ;  /* 0x0000000400067c82 */ /* 0x000fe20008000000 */
[----:B0-----:R-:W-:Y:S01]  /*7670*/  UMOV UR7, UR5 ;  /* 0x0000000500077c82 */ /* 0x001fe20008000000 */
[----:B------:R-:W-:Y:S01]  /*7680*/  FMUL.FTZ R61, R61, R5 ;  /* 0x000000053d3d7220 */ /* 0x000fe20000410000 */
[----:B------:R-:W-:-:S02]  /*7690*/  IMAD.U32 R36, RZ, RZ, UR6 ;  /* 0x00000006ff247e24 */ /* 0x000fc4000f8e00ff */
[-C--:B------:R-:W-:Y:S01]  /*76a0*/  FMUL.FTZ R60, R60, R5.reuse ;  /* 0x000000053c3c7220 */ /* 0x080fe20000410000 */
[----:B------:R-:W-:Y:S02]  /*76b0*/  IMAD.U32 R37, RZ, RZ, UR7 ;  /* 0x00000007ff257e24 */ /* 0x000fe4000f8e00ff */
        /* <DEDUP_REMOVED lines=12> */
[----:B------:R-:W-:Y:S01]  /*7780*/  IMAD.WIDE R4, R191, 0x2, R36 ;  /* 0x00000002bf047825 */ /* 0x000fe200078e0224 */
[----:B------:R-:W-:-:S03]  /*7790*/  @P1 PRMT R6, R17, 0x654, R6 ;  /* 0x0000065411061816 */ /* 0x000fc60000000006 */
[-C--:B------:R-:W-:Y:S01]  /*77a0*/  FMUL.FTZ R96, R43, R10.reuse ;  /* 0x0000000a2b607220 */ /* 0x080fe20000410000 */
[-C--:B------:R-:W-:Y:S01]  /*77b0*/  FMUL.FTZ R97, R42, R10.reuse ;  /* 0x0000000a2a617220 */ /* 0x080fe20000410000 */
[-C--:B------:R-:W-:Y:S01]  /*77c0*/  FMUL.FTZ R7, R31, R10.reuse ;  /* 0x0000000a1f077220 */ /* 0x080fe20000410000 */
[----:B------:R0:W-:Y:S01]  /*77d0*/  @P1 SYNCS.ARRIVE.TRANS64.RED.A1T0 RZ, [R6+URZ], RZ ;  /* 0x000000ff06ff19a7 */ /* 0x0001e2000810043f */
[----:B------:R-:W-:Y:S01]  /*77e0*/  IADD3 R103, P1, R4, 0x4040, RZ ;  /* 0x0000404004677810 */ /* 0x000fe20007f3e0ff */
[-C--:B------:R-:W-:Y:S01]  /*77f0*/  FMUL.FTZ R106, R30, R10.reuse ;  /* 0x0000000a1e6a7220 */ /* 0x080fe20000410000 */
[----:B------:R-:W-:Y:S01]  /*7800*/  IMAD R9, R185, 0x40, R19 ;  /* 0x00000040b9097824 */ /* 0x000fe200078e0213 */
[----:B------:R-:W-:Y:S01]  /*7810*/  R2UR UR12, R187 ;  /* 0x00000000bb0c72ca */ /* 0x000fe200000e0000 */
[----:B------:R-:W-:Y:S01]  /*7820*/  FMUL.FTZ R99, R35, R10 ;  /* 0x0000000a23637220 */ /* 0x000fe20000410000 */
[----:B------:R-:W-:Y:S01]  /*7830*/  IMAD.X R43, RZ, RZ, R5, P1 ;  /* 0x000000ffff2b7224 */ /* 0x000fe200008e0605 */
[----:B-1----:R-:W-:Y:S01]  /*7840*/  ISETP.NE.AND P1, PT, R46, 0x1, PT ;  /* 0x000000012e00780c */ /* 0x002fe20003f25270 */
[----:B------:R-:W-:Y:S01]  /*7850*/  IMAD.WIDE R36, R9, 0x2, R36 ;  /* 0x0000000209247825 */ /* 0x000fe200078e0224 */
[----:B0-----:R-:W-:-:S03]  /*7860*/  LOP3.LUT R6, R103, 0x380, RZ, 0xc0, !PT ;  /* 0x0000038067067812 */ /* 0x001fc600078ec0ff */
[-C--:B------:R-:W-:Y:S01]  /*7870*/  FMUL.FTZ R27, R27, R10.reuse ;  /* 0x0000000a1b1b7220 */ /* 0x080fe20000410000 */
[----:B------:R-:W-:Y:S01]  /*7880*/  IADD3 R45, P0, R4, 0x4060, RZ ;  /* 0x00004060042d7810 */ /* 0x000fe20007f1e0ff */
[-C--:B------:R-:W-:Y:S01]  /*7890*/  FMUL.FTZ R102, R26, R10.reuse ;  /* 0x0000000a1a667220 */ /* 0x080fe20000410000 */
[----:B------:R-:W-:Y:S01]  /*78a0*/  SHF.R.U64 R6, R6, 0x3, RZ ;  /* 0x0000000306067819 */ /* 0x000fe200000012ff */
[----:B------:R-:W-:Y:S01]  /*78b0*/  UIADD3 UR5, -UR38, URZ, URZ ;  /* 0x0000003f26057290 */ /* 0x000fe2000fffe13f */
[----:B------:R-:W-:Y:S01]  /*78c0*/  IADD3 R33, P3, R4, 0x4000, RZ ;  /* 0x0000400004217810 */ /* 0x000fe20007f7e0ff */
[----:B------:R-:W-:Y:S01]  /*78d0*/  FMUL.FTZ R108, R34, R10 ;  /* 0x0000000a226c7220 */ /* 0x000fe20000410000 */
[----:B------:R-:W-:Y:S01]  /*78e0*/  LOP3.LUT R42, R6, R103, RZ, 0x3c, !PT ;  /* 0x00000067062a7212 */ /* 0x000fe200078e3cff */
[----:B------:R-:W-:Y:S01]  /*78f0*/  IMAD R100, RZ, RZ, -UR12 ;  /* 0x8000000cff647e24 */ /* 0x000fe2000f8e02ff */
[----:B------:R-:W0:Y:S01]  /*7900*/  LDC R103, c[0x0][0xc38] ;  /* 0x00030e00ff677b82 */ /* 0x000e220000000800 */
[----:B------:R-:W-:Y:S01]  /*7910*/  F2FP.F16.F32.PACK_AB R7, R7, R106 ;  /* 0x0000006a0707723e */ /* 0x000fe200000000ff */
[-C--:B------:R-:W-:Y:S01]  /*7920*/  FMUL.FTZ R101, R39, R10.reuse ;  /* 0x0000000a27657220 */ /* 0x080fe20000410000 */
[----:B------:R-:W-:Y:S01]  /*7930*/  LOP3.LUT R9, R4, 0x380, RZ, 0xc0, !PT ;  /* 0x0000038004097812 */ /* 0x000fe200078ec0ff */
[-C--:B------:R-:W-:Y:S01]  /*7940*/  FMUL.FTZ R110, R38, R10.reuse ;  /* 0x0000000a266e7220 */ /* 0x080fe20000410000 */
[----:B------:R-:W-:Y:S01]  /*7950*/  IADD3 R13, P6, R4, 0x20, RZ ;  /* 0x00000020040d7810 */ /* 0x000fe20007fde0ff */
[-C--:B------:R-:W-:Y:S01]  /*7960*/  FMUL.FTZ R47, R47, R10.reuse ;  /* 0x0000000a2f2f7220 */ /* 0x080fe20000410000 */
[----:B------:R-:W-:Y:S01]  /*7970*/  LOP3.LUT R44, R45, 0x380, RZ, 0xc0, !PT ;  /* 0x000003802d2c7812 */ /* 0x000fe200078ec0ff */
[----:B------:R-:W1:Y:S01]  /*7980*/  @P1 LDC R106, c[0x0][0xbec] ;  /* 0x0002fb00ff6a1b82 */ /* 0x000e620000000800 */
[----:B------:R-:W-:Y:S01]  /*7990*/  LOP3.LUT R8, R33, 0x380, RZ, 0xc0, !PT ;  /* 0x0000038021087812 */ /* 0x000fe200078ec0ff */
[-C--:B------:R-:W-:Y:S01]  /*79a0*/  FMUL.FTZ R51, R51, R10.reuse ;  /* 0x0000000a33337220 */ /* 0x080fe20000410000 */
[----:B------:R-:W-:Y:S01]  /*79b0*/  SHF.R.U64 R9, R9, 0x3, RZ ;  /* 0x0000000309097819 */ /* 0x000fe200000012ff */
[-C--:B------:R-:W-:Y:S01]  /*79c0*/  FMUL.FTZ R50, R50, R10.reuse ;  /* 0x0000000a32327220 */ /* 0x080fe20000410000 */
[----:B------:R-:W-:Y:S01]  /*79d0*/  LOP3.LUT R6, R13, 0x380, RZ, 0xc0, !PT ;  /* 0x000003800d067812 */ /* 0x000fe200078ec0ff */
[-C--:B------:R-:W-:Y:S01]  /*79e0*/  FMUL.FTZ R55, R55, R10.reuse ;  /* 0x0000000a37377220 */ /* 0x080fe20000410000 */
[----:B------:R-:W-:Y:S01]  /*79f0*/  SHF.R.U64 R44, R44, 0x3, RZ ;  /* 0x000000032c2c7819 */ /* 0x000fe200000012ff */
[----:B------:R-:W2:Y:S01]  /*7a00*/  @P1 LDC R107, c[0x0][0xbf0] ;  /* 0x0002fc00ff6b1b82 */ /* 0x000ea20000000800 */
[----:B------:R-:W-:Y:S01]  /*7a10*/  IADD3 R35, P2, R4, 0x4020, RZ ;  /* 0x0000402004237810 */ /* 0x000fe20007f5e0ff */
[-C--:B------:R-:W-:Y:S01]  /*7a20*/  FMUL.FTZ R54, R54, R10.reuse ;  /* 0x0000000a36367220 */ /* 0x080fe20000410000 */
[C---:B------:R-:W-:Y:S01]  /*7a30*/  IADD3 R31, P4, R4.reuse, 0x60, RZ ;  /* 0x00000060041f7810 */ /* 0x040fe20007f9e0ff */
[-C--:B------:R-:W-:Y:S01]  /*7a40*/  FMUL.FTZ R59, R59, R10.reuse ;  /* 0x0000000a3b3b7220 */ /* 0x080fe20000410000 */
[----:B------:R-:W-:Y:S01]  /*7a50*/  IADD3 R21, P5, R4, 0x40, RZ ;  /* 0x0000004004157810 */ /* 0x000fe20007fbe0ff */
[-C--:B------:R-:W-:Y:S01]  /*7a60*/  FMUL.FTZ R58, R58, R10.reuse ;  /* 0x0000000a3a3a7220 */ /* 0x080fe20000410000 */
[----:B------:R-:W-:Y:S01]  /*7a70*/  SHF.R.U64 R8, R8, 0x3, RZ ;  /* 0x0000000308087819 */ /* 0x000fe200000012ff */
[----:B------:R-:W-:Y:S01]  /*7a80*/  FMUL.FTZ R63, R63, R10 ;  /* 0x0000000a3f3f7220 */ /* 0x000fe20000410000 */
[----:B------:R-:W-:Y:S01]  /*7a90*/  LOP3.LUT R4, R9, R4, RZ, 0x3c, !PT ;  /* 0x0000000409047212 */ /* 0x000fe200078e3cff */
[-C--:B------:R-:W-:Y:S01]  /*7aa0*/  FMUL.FTZ R62, R62, R10.reuse ;  /* 0x0000000a3e3e7220 */ /* 0x080fe20000410000 */
[----:B------:R-:W-:Y:S01]  /*7ab0*/  SHF.R.U64 R6, R6, 0x3, RZ ;  /* 0x0000000306067819 */ /* 0x000fe200000012ff */
        /* <DEDUP_REMOVED lines=12> */
[----:B------:R-:W-:Y:S01]  /*7b80*/  ULDC UR10, c[0x0][0xc44] ;  /* 0x00031100000a7ab9 */ /* 0x000fe20000000800 */
[----:B------:R-:W-:Y:S01]  /*7b90*/  LOP3.LUT R44, R44, R45, RZ, 0x3c, !PT ;  /* 0x0000002d2c2c7212 */ /* 0x000fe200078e3cff */
[--C-:B------:R-:W-:Y:S01]  /*7ba0*/  IMAD.X R45, RZ, RZ, R5.reuse, P0 ;  /* 0x000000ffff2d7224 */ /* 0x100fe200000e0605 */
[----:B------:R-:W-:Y:S01]  /*7bb0*/  LOP3.LUT R10, R35, 0x380, RZ, 0xc0, !PT ;  /* 0x00000380230a7812 */ /* 0x000fe200078ec0ff */
[--C-:B------:R-:W-:Y:S01]  /*7bc0*/  IMAD.X R41, RZ, RZ, R5.reuse, P2 ;  /* 0x000000ffff297224 */ /* 0x100fe200010e0605 */
[----:B------:R-:W-:Y:S01]  /*7bd0*/  LOP3.LUT R38, R8, R33, RZ, 0x3c, !PT ;  /* 0x0000002108267212 */ /* 0x000fe200078e3cff */
[--C-:B------:R-:W-:Y:S01]  /*7be0*/  IMAD.X R39, RZ, RZ, R5.reuse, P3 ;  /* 0x000000ffff277224 */ /* 0x100fe200018e0605 */
[----:B------:R-:W-:Y:S01]  /*7bf0*/  UIMAD UR10, UR10, UR5, UR12 ;  /* 0x000000050a0a72a4 */ /* 0x000fe2000f8e020c */
[--C-:B------:R-:W-:Y:S01]  /*7c00*/  IMAD.X R15, RZ, RZ, R5.reuse, P6 ;  /* 0x000000ffff0f7224 */ /* 0x100fe200030e0605 */
[----:B------:R-:W-:Y:S01]  /*7c10*/  LOP3.LUT R14, R6, R13, RZ, 0x3c, !PT ;  /* 0x0000000d060e7212 */ /* 0x000fe200078e3cff */
[--C-:B------:R-:W-:Y:S01]  /*7c20*/  IMAD.X R11, RZ, RZ, R5.reuse, P4 ;  /* 0x000000ffff0b7224 */ /* 0x100fe200020e0605 */
[----:B------:R-:W-:Y:S01]  /*7c30*/  LOP3.LUT R8, R31, 0x380, RZ, 0xc0, !PT ;  /* 0x000003801f087812 */ /* 0x000fe200078ec0ff */
[----:B------:R-:W-:Y:S01]  /*7c40*/  IMAD.X R9, RZ, RZ, R5, P5 ;  /* 0x000000ffff097224 */ /* 0x000fe200028e0605 */
[----:B------:R-:W-:Y:S01]  /*7c50*/  MOV R109, R4 ;  /* 0x00000004006d7202 */ /* 0x000fe20000000f00 */
[----:B0-----:R-:W-:Y:S01]  /*7c60*/  IMAD R100, R103, R100, UR39 ;  /* 0x0000002767647e24 */ /* 0x001fe2000f8e0264 */
[----:B------:R-:W-:Y:S01]  /*7c70*/  LOP3.LUT R6, R21, 0x380, RZ, 0xc0, !PT ;  /* 0x0000038015067812 */ /* 0x000fe200078ec0ff */
[----:B------:R-:W-:Y:S01]  /*7c80*/  USHF.R.S32.HI UR11, URZ, 0x1f, UR10 ;  /* 0x0000001f3f0b7899 */ /* 0x000fe2000801140a */
[----:B------:R-:W-:Y:S01]  /*7c90*/  F2FP.F16.F32.PACK_AB R5, R27, R102 ;  /* 0x000000661b05723e */ /* 0x000fe200000000ff */
[----:B------:R-:W-:Y:S01]  /*7ca0*/  ULDC.64 UR8, c[0x0][0xb90] ;  /* 0x0002e40000087ab9 */ /* 0x000fe20000000a00 */
[----:B------:R-:W0:Y:S01]  /*7cb0*/  LDC.64 R102, c[0x0][0xb98] ;  /* 0x0002e600ff667b82 */ /* 0x000e220000000a00 */
[----:B------:R-:W-:Y:S01]  /*7cc0*/  SHF.R.U64 R10, R10, 0x3, RZ ;  /* 0x000000030a0a7819 */ /* 0x000fe200000012ff */
[----:B------:R-:W-:Y:S01]  /*7cd0*/  UIMAD UR5, UR11, UR8, URZ ;  /* 0x000000080b0572a4 */ /* 0x000fe2000f8e023f */
[----:B------:R-:W-:Y:S01]  /*7ce0*/  SHF.R.U64 R8, R8, 0x3, RZ ;  /* 0x0000000308087819 */ /* 0x000fe200000012ff */
[----:B------:R-:W-:Y:S01]  /*7cf0*/  IMAD R111, R100, 0x80, R190 ;  /* 0x00000080646f7824 */ /* 0x000fe200078e02be */
[----:B------:R-:W-:Y:S01]  /*7d00*/  SHF.R.U64 R6, R6, 0x3, RZ ;  /* 0x0000000306067819 */ /* 0x000fe200000012ff */
[----:B------:R-:W-:Y:S01]  /*7d10*/  UIMAD.WIDE.U32 UR6, UR10, UR8, URZ ;  /* 0x000000080a0672a5 */ /* 0x000fe2000f8e003f */
[----:B------:R-:W-:Y:S01]  /*7d20*/  LOP3.LUT R40, R10, R35, RZ, 0x3c, !PT ;  /* 0x000000230a287212 */ /* 0x000fe200078e3cff */
[----:B------:R-:W-:Y:S01]  /*7d30*/  UIMAD UR5, UR10, UR9, UR5 ;  /* 0x000000090a0572a4 */ /* 0x000fe2000f8e0205 */
[----:B------:R-:W-:Y:S01]  /*7d40*/  LOP3.LUT R10, R8, R31, RZ, 0x3c, !PT ;  /* 0x0000001f080a7212 */ /* 0x000fe200078e3cff */
[----:B------:R-:W-:Y:S01]  /*7d50*/  USHF.R.S32.HI UR12, URZ, 0x1f, UR38 ;  /* 0x0000001f3f0c7899 */ /* 0x000fe20008011426 */
[----:B------:R-:W-:Y:S01]  /*7d60*/  LOP3.LUT R8, R6, R21, RZ, 0x3c, !PT ;  /* 0x0000001506087212 */ /* 0x000fe200078e3cff */
[----:B------:R-:W-:Y:S01]  /*7d70*/  UIADD3 UR5, UR7, UR5, URZ ;  /* 0x0000000507057290 */ /* 0x000fe2000fffe03f */
[----:B------:R-:W-:Y:S01]  /*7d80*/  F2FP.F16.F32.PACK_AB R6, R29, R104 ;  /* 0x000000681d06723e */ /* 0x000fe200000000ff */
[----:B------:R-:W-:Y:S01]  /*7d90*/  IMAD.U32 R13, RZ, RZ, UR7 ;  /* 0x00000007ff0d7e24 */ /* 0x000fe2000f8e00ff */
[----:B------:R-:W-:Y:S01]  /*7da0*/  MOV R104, R44 ;  /* 0x0000002c00687202 */ /* 0x000fe20000000f00 */
[----:B-1----:R-:W-:Y:S01]  /*7db0*/  @P1 IMAD.HI.U32 R44, R111, R106, RZ ;  /* 0x0000006a6f2c1227 */ /* 0x002fe200078e00ff */
[----:B------:R-:W-:Y:S01]  /*7dc0*/  IADD3 R21, P6, R36, 0x1000, RZ ;  /* 0x0000100024157810 */ /* 0x000fe20007fde0ff */
[----:B------:R-:W-:Y:S01]  /*7dd0*/  ULDC.64 UR8, c[0x0][0xae8] ;  /* 0x0002ba0000087ab9 */ /* 0x000fe20000000a00 */
[----:B------:R-:W-:Y:S01]  /*7de0*/  F2FP.F16.F32.PACK_AB R4, R25, R20 ;  /* 0x000000141904723e */ /* 0x000fe200000000ff */
[----:B------:R-:W-:Y:S01]  /*7df0*/  BAR.SYNC.DEFER_BLOCKING 0x1, 0x100 ;  /* 0x0044000000007b1d */ /* 0x000fe20000010000 */
[----:B------:R-:W-:Y:S01]  /*7e00*/  LOP3.LUT R34, R21, 0x380, RZ, 0xc0, !PT ;  /* 0x0000038015227812 */ /* 0x000fe200078ec0ff */
[----:B------:R-:W-:Y:S01]  /*7e10*/  IMAD.MOV.U32 R45, RZ, RZ, R111 ;  /* 0x000000ffff2d7224 */ /* 0x000fe200078e006f */
[----:B--2---:R-:W-:Y:S01]  /*7e20*/  @P1 SHF.R.U32.HI R45, RZ, R107, R44 ;  /* 0x0000006bff2d1219 */ /* 0x004fe2000001162c */
[----:B------:R-:W-:Y:S01]  /*7e30*/  IMAD.U32 R12, RZ, RZ, UR6 ;  /* 0x00000006ff0c7e24 */ /* 0x000fe2000f8e00ff */
[----:B------:R-:W-:Y:S01]  /*7e40*/  SHF.R.U64 R34, R34, 0x3, RZ ;  /* 0x0000000322227819 */ /* 0x000fe200000012ff */
[----:B------:R-:W-:Y:S01]  /*7e50*/  IMAD.U32 R13, RZ, RZ, UR5 ;  /* 0x00000005ff0d7e24 */ /* 0x000fe2000f8e00ff */
[----:B------:R-:W-:Y:S01]  /*7e60*/  MOV R107, R38 ;  /* 0x00000026006b7202 */ /* 0x000fe20000000f00 */
[----:B------:R-:W-:Y:S01]  /*7e70*/  IMAD.MOV R39, RZ, RZ, -R45 ;  /* 0x000000ffff277224 */ /* 0x000fe200078e0a2d */
[----:B------:R-:W-:Y:S01]  /*7e80*/  LOP3.LUT R34, R34, R21, RZ, 0x3c, !PT ;  /* 0x0000001522227212 */ /* 0x000fe200078e3cff */
[----:B0-----:R-:W-:Y:S01]  /*7e90*/  IMAD.WIDE.U32 R12, R102, UR38, R12 ;  /* 0x00000026660c7c25 */ /* 0x001fe2000f8e000c */
[C---:B------:R-:W-:Y:S01]  /*7ea0*/  IADD3 R21, P0, R36.reuse, 0x6000, RZ ;  /* 0x0000600024157810 */ /* 0x040fe20007f1e0ff */
[----:B------:R-:W-:Y:S01]  /*7eb0*/  ULDC.64 UR6, c[0x0][0xb88] ;  /* 0x0002e20000067ab9 */ /* 0x000fe20000000a00 */
[C---:B------:R-:W-:Y:S01]  /*7ec0*/  IADD3 R33, P5, R36.reuse, 0x2000, RZ ;  /* 0x0000200024217810 */ /* 0x040fe20007fbe0ff */
[----:B------:R-:W-:Y:S01]  /*7ed0*/  ULDC UR5, c[0x0][0xa88] ;  /* 0x0002a20000057ab9 */ /* 0x000fe20000000800 */
[----:B------:R-:W-:Y:S01]  /*7ee0*/  IADD3 R35, P4, R36, 0x3000, RZ ;  /* 0x0000300024237810 */ /* 0x000fe20007f9e0ff */
[----:B------:R-:W-:Y:S01]  /*7ef0*/  IMAD.X R25, RZ, RZ, R37, P0 ;  /* 0x000000ffff197224 */ /* 0x000fe200000e0625 */
[----:B------:R-:W-:-:S02]  /*7f00*/  LOP3.LUT R32, R33, 0x380, RZ, 0xc0, !PT ;  /* 0x0000038021207812 */ /* 0x000fc400078ec0ff */
[----:B------:R-:W-:Y:S02]  /*7f10*/  LOP3.LUT R30, R35, 0x380, RZ, 0xc0, !PT ;  /* 0x00000380231e7812 */ /* 0x000fe400078ec0ff */
[----:B------:R-:W-:Y:S02]  /*7f20*/  IADD3 R12, P0, R45, R12, RZ ;  /* 0x0000000c2d0c7210 */ /* 0x000fe40007f1e0ff */
[----:B------:R-:W-:Y:S01]  /*7f30*/  SHF.R.U64 R32, R32, 0x3, RZ ;  /* 0x0000000320207819 */ /* 0x000fe200000012ff */
[----:B------:R0:W-:Y:S01]  /*7f40*/  STSM.16.M88.4 [R109], R4 ;  /* 0x000000046d007844 */ /* 0x0001e20000000200 */
[----:B------:R-:W-:Y:S02]  /*7f50*/  SHF.R.U64 R30, R30, 0x3, RZ ;  /* 0x000000031e1e7819 */ /* 0x000fe400000012ff */
[----:B------:R-:W-:Y:S02]  /*7f60*/  LOP3.LUT R32, R32, R33, RZ, 0x3c, !PT ;  /* 0x0000002120207212 */ /* 0x000fe400078e3cff */
[----:B------:R-:W-:Y:S01]  /*7f70*/  LOP3.LUT R30, R30, R35, RZ, 0x3c, !PT ;  /* 0x000000231e1e7212 */ /* 0x000fe200078e3cff */
[----:B------:R-:W-:Y:S01]  /*7f80*/  IMAD.X R35, RZ, RZ, R37, P6 ;  /* 0x000000ffff237224 */ /* 0x000fe200030e0625 */
[----:B------:R-:W-:-:S02]  /*7f90*/  MOV R15, R14 ;  /* 0x0000000e000f7202 */ /* 0x000fc40000000f00 */
[----:B------:R-:W-:Y:S02]  /*7fa0*/  IADD3 R33, P3, R36, 0x4000, RZ ;  /* 0x0000400024217810 */ /* 0x000fe40007f7e0ff */
[----:B------:R-:W-:Y:S01]  /*7fb0*/  MOV R106, R40 ;  /* 0x00000028006a7202 */ /* 0x000fe20000000f00 */
[----:B------:R-:W-:Y:S01]  /*7fc0*/  IMAD R40, R100, 0x80, R189 ;  /* 0x0000008064287824 */ /* 0x000fe200078e02bd */
[C---:B------:R-:W-:Y:S01]  /*7fd0*/  IADD3 R105, P6, R36.reuse, 0x7000, RZ ;  /* 0x0000700024697810 */ /* 0x040fe20007fde0ff */
[----:B------:R-:W-:Y:S01]  /*7fe0*/  IMAD.X R29, RZ, RZ, R37, P3 ;  /* 0x000000ffff1d7224 */ /* 0x000fe200018e0625 */
[----:B------:R-:W-:Y:S01]  /*7ff0*/  IADD3 R31, P2, R36, 0x5000, RZ ;  /* 0x00005000241f7810 */ /* 0x000fe20007f5e0ff */
[----:B0-----:R-:W-:Y:S01]  /*8000*/  IMAD R4, R102, UR12, RZ ;  /* 0x0000000c66047c24 */ /* 0x001fe2000f8e02ff */
[----:B------:R-:W-:Y:S01]  /*8010*/  MOV R109, R10 ;  /* 0x0000000a006d7202 */ /* 0x000fe20000000f00 */
[----:B------:R-:W-:Y:S01]  /*8020*/  IMAD R11, R46, R39, R111 ;  /* 0x000000272e0b7224 */ /* 0x000fe200078e026f */
[----:B------:R-:W-:Y:S01]  /*8030*/  SHF.R.S32.HI R39, RZ, 0x1f, R45 ;  /* 0x0000001fff277819 */ /* 0x000fe2000001142d */
[----:B------:R-:W-:Y:S01]  /*8040*/  IMAD R103, R103, UR38, R4 ;  /* 0x0000002667677c24 */ /* 0x000fe2000f8e0204 */
[----:B------:R-:W-:Y:S01]  /*8050*/  F2FP.F16.F32.PACK_AB R4, R94, R95 ;  /* 0x0000005f5e04723e */ /* 0x000fe200000000ff */
[----:B------:R-:W-:Y:S01]  /*8060*/  IMAD.X R27, RZ, RZ, R37, P2 ;  /* 0x000000ffff1b7224 */ /* 0x000fe200010e0625 */
[----:B------:R-:W-:-:S02]  /*8070*/  SHF.R.S32.HI R10, RZ, 0x1f, R11 ;  /* 0x0000001fff0a7819 */ /* 0x000fc4000001140b */
[----:B------:R-:W-:Y:S02]  /*8080*/  IADD3.X R13, R39, R13, R103, P0, !PT ;  /* 0x0000000d270d7210 */ /* 0x000fe400007fe467 */
[----:B------:R-:W-:Y:S01]  /*8090*/  F2FP.F16.F32.PACK_AB R5, R99, R108 ;  /* 0x0000006c6305723e */ /* 0x000fe200000000ff */
[----:B------:R-:W-:Y:S01]  /*80a0*/  IMAD R10, R10, UR6, RZ ;  /* 0x000000060a0a7c24 */ /* 0x000fe2000f8e02ff */
[----:B------:R-:W-:Y:S01]  /*80b0*/  F2FP.F16.F32.PACK_AB R6, R92, R93 ;  /* 0x0000005d5c06723e */ /* 0x000fe200000000ff */
[----:B------:R-:W-:Y:S01]  /*80c0*/  IMAD.WIDE.U32 R12, R11, UR6, R12 ;  /* 0x000000060b0c7c25 */ /* 0x000fe2000f8e000c */
[----:B------:R-:W-:Y:S02]  /*80d0*/  F2FP.F16.F32.PACK_AB R7, R101, R110 ;  /* 0x0000006e6507723e */ /* 0x000fe400000000ff */
[----:B------:R-:W-:Y:S01]  /*80e0*/  LOP3.LUT R20, R105, 0x380, RZ, 0xc0, !PT ;  /* 0x0000038069147812 */ /* 0x000fe200078ec0ff */
[----:B------:R-:W-:Y:S01]  /*80f0*/  IMAD R39, R11, UR7, R10 ;  /* 0x000000070b277c24 */ /* 0x000fe2000f8e020a */
[----:B------:R-:W-:Y:S01]  /*8100*/  F2FP.F16.F32.PACK_AB R11, R47, R98 ;  /* 0x000000622f0b723e */ /* 0x000fe200000000ff */
[----:B------:R0:W-:Y:S01]  /*8110*/  STSM.16.M88.4 [R15], R4 ;  /* 0x000000040f007844 */ /* 0x0001e20000000200 */
[----:B------:R-:W-:Y:S01]  /*8120*/  ULDC.64 UR6, c[0x0][0xb50] ;  /* 0x0002d40000067ab9 */ /* 0x000fe20000000a00 */
[----:B------:R-:W-:Y:S01]  /*8130*/  IMAD R47, R46, UR5, RZ ;  /* 0x000000052e2f7c24 */ /* 0x000fe2000f8e02ff */
[----:B------:R-:W-:-:S02]  /*8140*/  MOV R14, R8 ;  /* 0x00000008000e7202 */ /* 0x000fc40000000f00 */
[----:B------:R-:W-:Y:S02]  /*8150*/  LOP3.LUT P0, RZ, R186, 0x3, RZ, 0xc0, !PT ;  /* 0x00000003baff7812 */ /* 0x000fe4000780c0ff */
[----:B------:R-:W-:Y:S02]  /*8160*/  F2FP.F16.F32.PACK_AB R8, R88, R91 ;  /* 0x0000005b5808723e */ /* 0x000fe400000000ff */
[----:B------:R-:W-:Y:S02]  /*8170*/  F2FP.F16.F32.PACK_AB R9, R96, R97 ;  /* 0x000000616009723e */ /* 0x000fe400000000ff */
[----:B------:R-:W-:Y:S02]  /*8180*/  F2FP.F16.F32.PACK_AB R10, R89, R90 ;  /* 0x0000005a590a723e */ /* 0x000fe400000000ff */
[----:B------:R-:W-:Y:S02]  /*8190*/  LEA R38, P3, R12, UR6, 0x2 ;  /* 0x000000060c267c11 */ /* 0x000fe4000f8610ff */
[----:B------:R-:W-:Y:S01]  /*81a0*/  SHF.R.U64 R20, R20, 0x3, RZ ;  /* 0x0000000314147819 */ /* 0x000fe200000012ff */
[C---:B0-----:R-:W-:Y:S01]  /*81b0*/  VIADD R4, R40.reuse, 0x8 ;  /* 0x0000000828047836 */ /* 0x041fe20000000000 */
[----:B------:R-:W-:Y:S01]  /*81c0*/  ISETP.GE.OR P2, PT, R40, R47, P0 ;  /* 0x0000002f2800720c */ /* 0x000fe20000746670 */
[----:B------:R-:W-:Y:S01]  /*81d0*/  IMAD.IADD R5, R13, 0x1, R39 ;  /* 0x000000010d057824 */ /* 0x000fe200078e0227 */
[----:B------:R0:W-:Y:S01]  /*81e0*/  STSM.16.M88.4 [R14], R8 ;  /* 0x000000080e007844 */ /* 0x0001e20000000200 */
[----:B------:R-:W-:-:S02]  /*81f0*/  F2FP.F16.F32.PACK_AB R6, R53, R52 ;  /* 0x000000343506723e */ /* 0x000fc400000000ff */
[----:B------:R-:W-:Y:S01]  /*8200*/  ISETP.GE.OR P0, PT, R4, R47, P0 ;  /* 0x0000002f0400720c */ /* 0x000fe20000706670 */
[----:B------:R-:W-:Y:S01]  /*8210*/  SHFL.IDX PT, R44, R38, RZ, 0x1c1f ;  /* 0x001c1fff262c7589 */ /* 0x000fe200000e0000 */
[----:B------:R-:W-:Y:S02]  /*8220*/  LEA.HI.X R39, R12, UR7, R5, 0x2, P3 ;  /* 0x000000070c277c11 */ /* 0x000fe400098f1405 */
[----:B------:R-:W-:Y:S01]  /*8230*/  F2FP.F16.F32.PACK_AB R4, R49, R48 ;  /* 0x000000303104723e */ /* 0x000fe200000000ff */
[----:B------:R-:W-:Y:S01]  /*8240*/  SHFL.IDX PT, R88, R38, 0x1, 0x1c1f ;  /* 0x003c1f0026587f89 */ /* 0x000fe200000e0000 */
[----:B------:R-:W-:Y:S02]  /*8250*/  F2FP.F16.F32.PACK_AB R5, R51, R50 ;  /* 0x000000323305723e */ /* 0x000fe400000000ff */
[----:B------:R-:W-:Y:S01]  /*8260*/  F2FP.F16.F32.PACK_AB R7, R55, R54 ;  /* 0x000000363707723e */ /* 0x000fe200000000ff */
[----:B------:R-:W1:Y:S01]  /*8270*/  SHFL.IDX PT, R45, R39, RZ, 0x1c1f ;  /* 0x001c1fff272d7589 */ /* 0x000e6200000e0000 */
[----:B------:R-:W-:-:S02]  /*8280*/  F2FP.F16.F32.PACK_AB R12, R57, R56 ;  /* 0x00000038390c723e */ /* 0x000fc400000000ff */
[----:B------:R-:W-:Y:S01]  /*8290*/  F2FP.F16.F32.PACK_AB R13, R59, R58 ;  /* 0x0000003a3b0d723e */ /* 0x000fe200000000ff */
[----:B------:R-:W-:Y:S01]  /*82a0*/  STSM.16.M88.4 [R109], R4 ;  /* 0x000000046d007844 */ /* 0x000fe20000000200 */
[----:B0-----:R-:W-:Y:S02]  /*82b0*/  F2FP.F16.F32.PACK_AB R14, R61, R60 ;  /* 0x0000003c3d0e723e */ /* 0x001fe400000000ff */
[----:B------:R-:W-:Y:S01]  /*82c0*/  F2FP.F16.F32.PACK_AB R15, R63, R62 ;  /* 0x0000003e3f0f723e */ /* 0x000fe200000000ff */
[----:B------:R-:W0:Y:S01]  /*82d0*/  SHFL.IDX PT, R89, R39, 0x1, 0x1c1f ;  /* 0x003c1f0027597f89 */ /* 0x000e2200000e0000 */
[----:B------:R-:W-:Y:S01]  /*82e0*/  F2FP.F16.F32.PACK_AB R72, R73, R72 ;  /* 0x000000484948723e */ /* 0x000fe200000000ff */
[----:B------:R-:W2:Y:S01]  /*82f0*/  @P1 LDC R61, c[0x0][0xbec] ;  /* 0x0002fb00ff3d1b82 */ /* 0x000ea20000000800 */
[----:B------:R-:W-:Y:S01]  /*8300*/  LOP3.LUT R20, R20, R105, RZ, 0x3c, !PT ;  /* 0x0000006914147212 */ /* 0x000fe200078e3cff */
[----:B------:R-:W-:Y:S01]  /*8310*/  STSM.16.M88.4 [R107], R12 ;  /* 0x0000000c6b007844 */ /* 0x000fe20000000200 */
[----:B------:R-:W-:-:S02]  /*8320*/  F2FP.F16.F32.PACK_AB R8, R65, R64 ;  /* 0x000000404108723e */ /* 0x000fc400000000ff */
[----:B------:R-:W-:Y:S02]  /*8330*/  F2FP.F16.F32.PACK_AB R9, R67, R66 ;  /* 0x000000424309723e */ /* 0x000fe400000000ff */
[----:B------:R-:W-:Y:S02]  /*8340*/  F2FP.F16.F32.PACK_AB R10, R69, R68 ;  /* 0x00000044450a723e */ /* 0x000fe400000000ff */
[----:B------:R-:W-:Y:S02]  /*8350*/  F2FP.F16.F32.PACK_AB R11, R71, R70 ;  /* 0x00000046470b723e */ /* 0x000fe400000000ff */
[----:B------:R-:W-:Y:S02]  /*8360*/  F2FP.F16.F32.PACK_AB R73, R75, R74 ;  /* 0x0000004a4b49723e */ /* 0x000fe400000000ff */
[----:B------:R-:W-:Y:S01]  /*8370*/  F2FP.F16.F32.PACK_AB R80, R81, R80 ;  /* 0x000000505150723e */ /* 0x000fe200000000ff */
[----:B------:R-:W-:Y:S01]  /*8380*/  STSM.16.M88.4 [R106], R8 ;  /* 0x000000086a007844 */ /* 0x000fe20000000200 */
[----:B------:R-:W-:-:S02]  /*8390*/  MOV R105, R42 ;  /* 0x0000002a00697202 */ /* 0x000fc40000000f00 */
[----:B------:R-:W-:Y:S02]  /*83a0*/  F2FP.F16.F32.PACK_AB R74, R77, R76 ;  /* 0x0000004c4d4a723e */ /* 0x000fe400000000ff */
[----:B------:R-:W-:Y:S02]  /*83b0*/  F2FP.F16.F32.PACK_AB R75, R79, R78 ;  /* 0x0000004e4f4b723e */ /* 0x000fe400000000ff */
[----:B------:R-:W-:Y:S02]  /*83c0*/  F2FP.F16.F32.PACK_AB R81, R83, R82 ;  /* 0x000000525351723e */ /* 0x000fe400000000ff */
[----:B------:R-:W-:Y:S01]  /*83d0*/  F2FP.F16.F32.PACK_AB R82, R85, R84 ;  /* 0x000000545552723e */ /* 0x000fe200000000ff */
[----:B------:R-:W-:Y:S01]  /*83e0*/  STSM.16.M88.4 [R105], R72 ;  /* 0x0000004869007844 */ /* 0x000fe20000000200 */
[----:B------:R-:W-:Y:S02]  /*83f0*/  F2FP.F16.F32.PACK_AB R83, R87, R86 ;  /* 0x000000565753723e */ /* 0x000fe400000000ff */
[----:B------:R-:W-:-:S02]  /*8400*/  LOP3.LUT R28, R33, 0x380, RZ, 0xc0, !PT ;  /* 0x00000380211c7812 */ /* 0x000fc400078ec0ff */
[----:B------:R-:W-:Y:S01]  /*8410*/  LOP3.LUT R24, R21, 0x380, RZ, 0xc0, !PT ;  /* 0x0000038015187812 */ /* 0x000fe200078ec0ff */
[----:B------:R-:W-:Y:S01]  /*8420*/  STSM.16.M88.4 [R104], R80 ;  /* 0x0000005068007844 */ /* 0x000fe20000000200 */
[----:B------:R-:W-:Y:S01]  /*8430*/  SHF.R.U64 R28, R28, 0x3, RZ ;  /* 0x000000031c1c7819 */ /* 0x000fe200000012ff */
[----:B------:R-:W-:Y:S01]  /*8440*/  UIMAD UR5, UR11, UR8, URZ ;  /* 0x000000080b0572a4 */ /* 0x000fe2000f8e023f */
[----:B------:R-:W-:Y:S01]  /*8450*/  LOP3.LUT R26, R31, 0x380, RZ, 0xc0, !PT ;  /* 0x000003801f1a7812 */ /* 0x000fe200078ec0ff */
[----:B------:R-:W-:Y:S01]  /*8460*/  BAR.SYNC.DEFER_BLOCKING 0x1, 0x100 ;  /* 0x0044000000007b1d */ /* 0x000fe20000010000 */
[----:B------:R-:W-:Y:S02]  /*8470*/  LOP3.LUT R28, R28, R33, RZ, 0x3c, !PT ;  /* 0x000000211c1c7212 */ /* 0x000fe400078e3cff */
[----:B------:R-:W-:Y:S01]  /*8480*/  SHF.R.U64 R24, R24, 0x3, RZ ;  /* 0x0000000318187819 */ /* 0x000fe200000012ff */
[----:B------:R-:W-:Y:S01]  /*8490*/  UIMAD.WIDE.U32 UR6, UR10, UR8, URZ ;  /* 0x000000080a0672a5 */ /* 0x000fe2000f8e003f */
[----:B------:R-:W-:Y:S01]  /*84a0*/  SHF.R.U64 R26, R26, 0x3, RZ ;  /* 0x000000031a1a7819 */ /* 0x000fe200000012ff */
[----:B------:R-:W-:Y:S01]  /*84b0*/  UIMAD UR5, UR10, UR9, UR5 ;  /* 0x000000090a0572a4 */ /* 0x000fe2000f8e0205 */
[----:B------:R-:W-:Y:S01]  /*84c0*/  LOP3.LUT R24, R24, R21, RZ, 0x3c, !PT ;  /* 0x0000001518187212 */ /* 0x000fe200078e3cff */
[--C-:B------:R-:W-:Y:S01]  /*84d0*/  IMAD.X R33, RZ, RZ, R37.reuse, P5 ;  /* 0x000000ffff217224 */ /* 0x100fe200028e0625 */
[----:B------:R-:W-:Y:S01]  /*84e0*/  LOP3.LUT R21, R36, 0x380, RZ, 0xc0, !PT ;  /* 0x0000038024157812 */ /* 0x000fe200078ec0ff */
[----:B------:R-:W-:Y:S01]  /*84f0*/  ULDC.64 UR8, c[0x0][0xaf0] ;  /* 0x0002bc0000087ab9 */ /* 0x000fe20000000a00 */
[----:B-1----:R1:W-:Y:S01]  /*8500*/  @!P2 ST.E desc[UR60][R44.64], R3 ;  /* 0x000000032c00a985 */ /* 0x0023e2000c10193c */
[----:B------:R-:W-:Y:S01]  /*8510*/  UIADD3 UR7, UR7, UR5, URZ ;  /* 0x0000000507077290 */ /* 0x000fe2000fffe03f */
[----:B------:R-:W-:Y:S01]  /*8520*/  LOP3.LUT R26, R26, R31, RZ, 0x3c, !PT ;  /* 0x0000001f1a1a7212 */ /* 0x000fe200078e3cff */
[----:B------:R-:W-:Y:S01]  /*8530*/  UIADD3 UR4, UR4, 0x34820, URZ ;  /* 0x0003482004047890 */ /* 0x000fe2000fffe03f */
[----:B0-----:R0:W-:Y:S01]  /*8540*/  @!P0 ST.E desc[UR60][R88.64], R0 ;  /* 0x0000000058008985 */ /* 0x0011e2000c10193c */
[----:B------:R-:W-:Y:S01]  /*8550*/  SHF.R.U64 R21, R21, 0x3, RZ ;  /* 0x0000000315157819 */ /* 0x000fe200000012ff */
[----:B------:R-:W-:Y:S01]  /*8560*/  UIADD3 UR36, UR36, 0x1, URZ ;  /* 0x0000000124247890 */ /* 0x000fe2000fffe03f */
[----:B------:R-:W-:Y:S01]  /*8570*/  IMAD.X R31, RZ, RZ, R37, P4 ;  /* 0x000000ffff1f7224 */ /* 0x000fe200020e0625 */
[----:B------:R3:W5:Y:S01]  /*8580*/  LD.E.128 R48, desc[UR60][R34.64] ;  /* 0x0000003c22307980 */ /* 0x000762000c101d00 */
[----:B------:R-:W-:Y:S01]  /*8590*/  ULDC.64 UR10, c[0x0][0xa80] ;  /* 0x0002a000000a7ab9 */ /* 0x000fe20000000a00 */
[----:B-1----:R-:W1:Y:S01]  /*85a0*/  @P1 LDC R44, c[0x0][0xbf0] ;  /* 0x0002fc00ff2c1b82 */ /* 0x002e620000000800 */
[----:B------:R-:W-:Y:S01]  /*85b0*/  IMAD R3, R23, 0x20, R185 ;  /* 0x0000002017037824 */ /* 0x000fe200078e02b9 */
[----:B------:R4:W5:Y:S01]  /*85c0*/  LD.E.128 R56, desc[UR60][R28.64] ;  /* 0x0000003c1c387980 */ /* 0x000962000c101d00 */
[----:B------:R-:W-:Y:S01]  /*85d0*/  UIMAD UR5, UR12, UR8, URZ ;  /* 0x000000080c0572a4 */ /* 0x000fe2000f8e023f */
[----:B------:R-:W-:Y:S01]  /*85e0*/  LOP3.LUT R36, R21, R36, RZ, 0x3c, !PT ;  /* 0x0000002415247212 */ /* 0x000fe200078e3cff */
[----:B------:R-:W-:Y:S01]  /*85f0*/  UIMAD.WIDE.U32 UR6, UR38, UR8, UR6 ;  /* 0x00000008260672a5 */ /* 0x000fe2000f8e0006 */
[----:B------:R1:W5:Y:S02]  /*8600*/  LD.E.128 R52, desc[UR60][R26.64] ;  /* 0x0000003c1a347980 */ /* 0x000364000c101d00 */
[----:B---3--:R-:W3:Y:S02]  /*8610*/  LDC.64 R34, c[0x0][0xae0] ;  /* 0x0002b800ff227b82 */ /* 0x008ee40000000a00 */
[----:B------:R3:W5:Y:S01]  /*8620*/  LD.E.128 R12, desc[UR60][R24.64] ;  /* 0x0000003c180c7980 */ /* 0x000762000c101d00 */
[----:B----4-:R-:W-:Y:S01]  /*8630*/  IMAD R28, R100, 0x80, R3 ;  /* 0x00000080641c7824 */ /* 0x010fe200078e0203 */
[----:B------:R-:W-:Y:S01]  /*8640*/  UIMAD UR5, UR38, UR9, UR5 ;  /* 0x00000009260572a4 */ /* 0x000fe2000f8e0205 */
[----:B------:R-:W-:Y:S01]  /*8650*/  IMAD.X R21, RZ, RZ, R37, P6 ;  /* 0x000000ffff157224 */ /* 0x000fe200030e0625 */
[----:B------:R-:W5:Y:S01]  /*8660*/  LD.E.128 R40, desc[UR60][R32.64] ;  /* 0x0000003c20287980 */ /* 0x000f62000c101d00 */
[----:B--2---:R-:W-:-:S03]  /*8670*/  @P1 IMAD.HI.U32 R3, R28, R61, RZ ;  /* 0x0000003d1c031227 */ /* 0x004fc600078e00ff */
[----:B------:R-:W5:Y:S01]  /*8680*/  LD.E.128 R4, desc[UR60][R30.64] ;  /* 0x0000003c1e047980 */ /* 0x000f62000c101d00 */
[----:B0-----:R-:W-:Y:S01]  /*8690*/  IMAD.MOV.U32 R0, RZ, RZ, R28 ;  /* 0x000000ffff007224 */ /* 0x001fe200078e001c */
[----:B------:R-:W-:Y:S02]  /*86a0*/  UIADD3 UR7, UR7, UR5, URZ ;  /* 0x0000000507077290 */ /* 0x000fe4000fffe03f */
[----:B------:R-:W5:Y:S01]  /*86b0*/  LD.E.128 R36, desc[UR60][R36.64] ;  /* 0x0000003c24247980 */ /* 0x000f62000c101d00 */
[----:B-1----:R-:W-:Y:S01]  /*86c0*/  @P1 SHF.R.U32.HI R0, RZ, R44, R3 ;  /* 0x0000002cff001219 */ /* 0x002fe20000011603 */
[----:B------:R-:W-:Y:S02]  /*86d0*/  ULDC.64 UR8, c[0x0][0xad8] ;  /* 0x0002b60000087ab9 */ /* 0x000fe40000000a00 */
[----:B------:R0:W5:Y:S01]  /*86e0*/  LD.E.128 R8, desc[UR60][R20.64] ;  /* 0x0000003c14087980 */ /* 0x000162000c101d00 */
[--C-:B------:R-:W-:Y:S01]  /*86f0*/  SHF.R.S32.HI R3, RZ, 0x1f, R0.reuse ;  /* 0x0000001fff037819 */ /* 0x100fe20000011400 */
[----:B------:R-:W-:Y:S01]  /*8700*/  IMAD.MOV R27, RZ, RZ, -R0 ;  /* 0x000000ffff1b7224 */ /* 0x000fe200078e0a00 */
[----:B------:R-:W-:Y:S01]  /*8710*/  @!PT LDS RZ, [RZ] ;  /* 0x00000000fffff984 */ /* 0x000fe20000000800 */
[----:B------:R-:W-:Y:S01]  /*8720*/  @!PT LDS RZ, [RZ] ;  /* 0x00000000fffff984 */ /* 0x000fe20000000800 */
[----:B------:R-:W-:Y:S01]  /*8730*/  @!PT LDS RZ, [RZ] ;  /* 0x00000000fffff984 */ /* 0x000fe20000000800 */
[----:B------:R-:W-:Y:S01]  /*8740*/  @!PT LDS RZ, [RZ] ;  /* 0x00000000fffff984 */ /* 0x000fe20000000800 */
[----:B------:R1:W-:Y:S06]  /*8750*/  MEMBAR.ALL.CTA ;  /* 0x0000000000007992 */ /* 0x0003ec0000008000 */
[----:B-1----:R-:W1:Y:S01]  /*8760*/  FENCE.VIEW.ASYNC.S ;  /* 0x00000000000073c6 */ /* 0x002e620000000000 */
[----:B---3--:R-:W-:-:S04]  /*8770*/  IMAD R3, R3, R34, RZ ;  /* 0x0000002203037224 */ /* 0x008fc800078e02ff */
[----:B------:R-:W-:Y:S02]  /*8780*/  IMAD R25, R0, R35, R3 ;  /* 0x0000002300197224 */ /* 0x000fe400078e0203 */
[----:B------:R-:W-:Y:S02]  /*8790*/  IMAD R3, R46, R27, R28 ;  /* 0x0000001b2e037224 */ /* 0x000fe400078e021c */
[----:B0-----:R-:W-:-:S03]  /*87a0*/  IMAD.WIDE.U32 R20, R0, R34, UR6 ;  /* 0x0000000600147e25 */ /* 0x001fc6000f8e0022 */
[----:B------:R-:W-:Y:S01]  /*87b0*/  SHF.R.S32.HI R0, RZ, 0x1f, R3 ;  /* 0x0000001fff007819 */ /* 0x000fe20000011403 */
[----:B------:R-:W-:Y:S02]  /*87c0*/  IMAD.IADD R21, R21, 0x1, R25 ;  /* 0x0000000115157824 */ /* 0x000fe400078e0219 */
[----:B------:R-:W-:Y:S02]  /*87d0*/  IMAD R100, R100, 0x80, R185 ;  /* 0x0000008064647824 */ /* 0x000fe400078e02b9 */
[----:B------:R-:W-:Y:S01]  /*87e0*/  IMAD R0, R0, UR8, RZ ;  /* 0x0000000800007c24 */ /* 0x000fe2000f8e02ff */
[----:B------:R-:W-:Y:S01]  /*87f0*/  ULDC UR5, c[0x0][0xc] ;  /* 0x0000030000057ab9 */ /* 0x000fe20000000800 */
[----:B------:R-:W-:Y:S01]  /*8800*/  IMAD.WIDE.U32 R20, R3, UR8, R20 ;  /* 0x0000000803147c25 */ /* 0x000fe2000f8e0014 */
[----:B------:R-:W-:-:S03]  /*8810*/  ISETP.GE.AND P1, PT, R100, R47, PT ;  /* 0x0000002f6400720c */ /* 0x000fc60003f26270 */
[----:B------:R-:W-:Y:S01]  /*8820*/  IMAD R25, R3, UR9, R0 ;  /* 0x0000000903197c24 */ /* 0x000fe2000f8e0200 */
[----:B------:R-:W-:Y:S01]  /*8830*/  UMOV UR6, 0x1 ;  /* 0x0000000100067882 */ /* 0x000fe20000000000 */
[----:B------:R-:W-:Y:S01]  /*8840*/  UIADD3 UR39, UR5, UR39, URZ ;  /* 0x0000002705277290 */ /* 0x000fe2000fffe03f */
[----:B------:R-:W-:Y:S01]  /*8850*/  LEA R28, P0, R20, UR10, 0x1 ;  /* 0x0000000a141c7c11 */ /* 0x000fe2000f8008ff */
[----:B------:R-:W-:Y:S01]  /*8860*/  UPRMT UR5, URZ, 0x654, UR4 ;  /* 0x000006543f057896 */ /* 0x000fe20008000004 */
[----:B------:R-:W-:Y:S01]  /*8870*/  IMAD.IADD R3, R21, 0x1, R25 ;  /* 0x0000000115037824 */ /* 0x000fe200078e0219 */
[----:B------:R-:W-:Y:S01]  /*8880*/  UPRMT UR4, UR6, 0x654, UR4 ;  /* 0x0000065406047896 */ /* 0x000fe20008000004 */
[----:B------:R-:W-:Y:S01]  /*8890*/  VIADD R0, R100, 0x20 ;  /* 0x0000002064007836 */ /* 0x000fe20000000000 */
[----:B------:R-:W-:Y:S02]  /*88a0*/  UISETP.NE.AND UP0, UPT, UR36, 0x2, UPT ;  /* 0x000000022400788c */ /* 0x000fe4000bf05270 */
[----:B------:R-:W-:-:S02]  /*88b0*/  LEA.HI.X R3, R20, UR11, R3, 0x1, P0 ;  /* 0x0000000b14037c11 */ /* 0x000fc400080f0c03 */
[----:B------:R-:W-:Y:S01]  /*88c0*/  USEL UR6, URZ, 0x1, UP0 ;  /* 0x000000013f067887 */ /* 0x000fe20008000000 */
[-C--:B------:R-:W-:Y:S01]  /*88d0*/  ISETP.GE.AND P3, PT, R0, R47.reuse, PT ;  /* 0x0000002f0000720c */ /* 0x080fe20003f66270 */
[----:B------:R-:W-:Y:S01]  /*88e0*/  VIADD R0, R100, 0x40 ;  /* 0x0000004064007836 */ /* 0x000fe20000000000 */
[----:B-1----:R-:W-:Y:S01]  /*88f0*/  SYNCS.ARRIVE.TRANS64.RED.A1T0 RZ, [UR5], RZ ;  /* 0x000000ffffff79a7 */ /* 0x002fe20008100405 */
[----:B------:R-:W-:Y:S01]  /*8900*/  USEL UR36, UR36, URZ, UP0 ;  /* 0x0000003f24247287 */ /* 0x000fe20008000000 */
[----:B------:R0:W1:Y:S01]  /*8910*/  SHFL.IDX PT, R26, R28, RZ, 0x181f ;  /* 0x00181fff1c1a7589 */ /* 0x00006200000e0000 */
[----:B------:R-:W-:Y:S01]  /*8920*/  ULOP3.LUT UR37, UR37, UR6, URZ, 0x3c, !UPT ;  /* 0x0000000625257292 */ /* 0x000fe2000f8e3c3f */
[----:B------:R-:W-:Y:S02]  /*8930*/  BSSY B0, `(.L_x_208) ;  /* 0x000000d000007945 */ /* 0x000fe40003800000 */
[----:B------:R0:W2:Y:S01]  /*8940*/  SHFL.IDX PT, R27, R3, RZ, 0x181f ;  /* 0x00181fff031b7589 */ /* 0x0000a200000e0000 */
[----:B------:R-:W-:Y:S01]  /*8950*/  SYNCS.ARRIVE.TRANS64.RED.A1T0 RZ, [UR4], RZ ;  /* 0x000000ffffff79a7 */ /* 0x000fe20008100404 */
[----:B------:R-:W-:Y:S01]  /*8960*/  ISETP.GE.AND P0, PT, R0, R47, PT ;  /* 0x0000002f0000720c */ /* 0x000fe20003f06270 */
[----:B------:R-:W-:-:S12]  /*8970*/  @P1 BRA `(.L_x_209) ;  /* 0x0000000000201947 */ /* 0x000fd80003800000 */
        /* <DEDUP_REMOVED lines=8> */
.L_x_209:
[----:B------:R-:W-:Y:S05]  /*8a00*/  BSYNC B0 ;  /* 0x0000000000007941 */ /* 0x000fea0003800000 */
.L_x_208:
        /* <DEDUP_REMOVED lines=12> */
.L_x_211:
[----:B------:R-:W-:Y:S05]  /*8ad0*/  BSYNC B0 ;  /* 0x0000000000007941 */ /* 0x000fea0003800000 */
.L_x_210:
        /* <DEDUP_REMOVED lines=12> */
.L_x_213:
[----:B------:R-:W-:Y:S05]  /*8ba0*/  BSYNC B0 ;  /* 0x0000000000007941 */ /* 0x000fea0003800000 */
.L_x_212:
[----:B------:R-:W-:Y:S01]  /*8bb0*/  VIADD R0, R100, 0x60 ;  /* 0x0000006064007836 */ /* 0x000fe20000000000 */
[----:B0--3--:R0:W3:Y:S01]  /*8bc0*/  SHFL.IDX PT, R21, R3, 0x3, 0x181f ;  /* 0x00781f0003157f89 */ /* 0x0090e200000e0000 */
[----:B------:R-:W-:Y:S01]  /*8bd0*/  BSSY B0, `(.L_x_214) ;  /* 0x000000d000007945 */ /* 0x000fe20003800000 */
[----:B------:R-:W-:Y:S02]  /*8be0*/  VIADD R184, R184, 0x1 ;  /* 0x00000001b8b87836 */ /* 0x000fe40000000000 */
[----:B------:R-:W-:Y:S01]  /*8bf0*/  ISETP.GE.AND P0, PT, R0, R47, PT ;  /* 0x0000002f0000720c */ /* 0x000fe20003f06270 */
[----:B------:R0:W0:-:S12]  /*8c00*/  SHFL.IDX PT, R20, R28, 0x3, 0x181f ;  /* 0x00781f001c147f89 */ /* 0x00001800000e0000 */
[----:B------:R-:W-:Y:S05]  /*8c10*/  @P0 BRA `(.L_x_215) ;  /* 0x0000000000200947 */ /* 0x000fea0003800000 */
[----:B------:R-:W-:Y:S02]  /*8c20*/  ULDC UR4, c[0x0][0xac8] ;  /* 0x0002b20000047ab9 */ /* 0x000fe40000000800 */
[----:B------:R-:W-:Y:S02]  /*8c30*/  ISETP.GE.AND P2, PT, R22, UR4, PT ;  /* 0x0000000416007c0c */ /* 0x000fe4000bf46270 */
[----:B------:R-:W-:-:S11]  /*8c40*/  ISETP.GE.AND P1, PT, R19, UR4, PT ;  /* 0x0000000413007c0c */ /* 0x000fd6000bf26270 */
[C---:B0----5:R-:W-:Y:S02]  /*8c50*/  @!P2 LEA R14, P0, R22.reuse, R20, 0x1 ;  /* 0x00000014160ea211 */ /* 0x061fe400078008ff */
[----:B---3--:R-:W-:Y:S02]  /*8c60*/  @!P1 IMAD.WIDE R12, R19, 0x2, R20 ;  /* 0x00000002130c9825 */ /* 0x008fe400078e0214 */
[----:B------:R-:W-:-:S03]  /*8c70*/  @!P2 LEA.HI.X R15, R22, R21, R194, 0x1, P0 ;  /* 0x00000015160fa211 */ /* 0x000fc600000f0cc2 */
[----:B------:R0:W-:Y:S04]  /*8c80*/  @!P1 ST.E.128 desc[UR60][R12.64], R4 ;  /* 0x000000040c009985 */ /* 0x0001e8000c101d3c */
[----:B------:R0:W-:Y:S02]  /*8c90*/  @!P2 ST.E.128 desc[UR60][R14.64], R8 ;  /* 0x000000080e00a985 */ /* 0x0001e4000c101d3c */
.L_x_215:
[----:B------:R-:W-:Y:S05]  /*8ca0*/  BSYNC B0 ;  /* 0x0000000000007941 */ /* 0x000fea0003800000 */
.L_x_214:
[----:B------:R-:W1:Y:S02]  /*8cb0*/  LDC R0, c[0x0][0xc34] ;  /* 0x00030d00ff007b82 */ /* 0x000e640000000800 */
[----:B-1----:R-:W-:-:S13]  /*8cc0*/  ISETP.LE.AND P0, PT, R0, UR39, PT ;  /* 0x0000002700007c0c */ /* 0x002fda000bf03270 */
[----:B------:R-:W-:Y:S05]  /*8cd0*/  @!P0 BRA `(.L_x_216) ;  /* 0xffffff8400788947 */ /* 0x000fea000383ffff */
[----:B------:R-:W-:Y:S05]  /*8ce0*/  EXIT ;  /* 0x000000000000794d */ /* 0x000fea0003800000 */
.L_x_182:
[----:B------:R-:W-:-:S08]  /*8cf0*/  NOP ;  /* 0x0000000000007918 */ /* 0x000fd00000000000 */
[----:B0-----:R-:W0:-:S00]  /*8d00*/  USETMAXREG.DEALLOC.CTAPOOL 0x18 ;  /* 0x00000018000079c8 */ /* 0x001e0000080e0500 */
[----:B------:R-:W1:Y:S01]  /*8d10*/  S2UR UR4, SR_CTAID.X ;  /* 0x00000000000479c3 */ /* 0x000e620000002500 */
[----:B0-----:R-:W-:Y:S02]  /*8d20*/  IMAD.MOV.U32 R3, RZ, RZ, 0x1 ;  /* 0x00000001ff037424 */ /* 0x001fe400078e00ff */
[----:B------:R-:W-:-:S03]  /*8d30*/  IMAD.MOV.U32 R19, RZ, RZ, RZ ;  /* 0x000000ffff137224 */ /* 0x000fc600078e00ff */
[----:B------:R0:W-:Y:S02]  /*8d40*/  STL [R1], R3 ;  /* 0x0000000301007387 */ /* 0x0001e40000100800 */
[----:B------:R-:W1:Y:S02]  /*8d50*/  LDC R2, c[0x0][0xc34] ;  /* 0x00030d00ff027b82 */ /* 0x000e640000000800 */
[----:B-1----:R-:W-:Y:S01]  /*8d60*/  ISETP.LE.AND P0, PT, R2, UR4, PT ;  /* 0x0000000402007c0c */ /* 0x002fe2000bf03270 */
[----:B------:R-:W-:-:S12]  /*8d70*/  IMAD.MOV.U32 R2, RZ, RZ, 0x1 ;  /* 0x00000001ff027424 */ /* 0x000fd800078e00ff */
[----:B0-----:R-:W-:Y:S05]  /*8d80*/  @P0 BRA `(.L_x_217) ;  /* 0x00000044002c0947 */ /* 0x001fea0003800000 */
[----:B------:R-:W2:Y:S01]  /*8d90*/  LDL R4, [R1+0x30] ;  /* 0x0000300001047983 */ /* 0x000ea20000100800 */
[----:B------:R-:W0:Y:S01]  /*8da0*/  S2UR UR4, SR_CgaCtaId ;  /* 0x00000000000479c3 */ /* 0x000e220000008800 */
[C---:B------:R-:W-:Y:S01]  /*8db0*/  IMAD.SHL.U32 R2, R0.reuse, 0x8, RZ ;  /* 0x0000000800027824 */ /* 0x040fe200078e00ff */
[C---:B------:R-:W-:Y:S01]  /*8dc0*/  LOP3.LUT R5, R0.reuse, 0x7f, RZ, 0xc0, !PT ;  /* 0x0000007f00057812 */ /* 0x040fe200078ec0ff */
[----:B------:R-:W-:Y:S01]  /*8dd0*/  UMOV UR36, 0x400 ;  /* 0x0000040000247882 */ /* 0x000fe20000000000 */
[----:B------:R-:W-:Y:S01]  /*8de0*/  LOP3.LUT P0, RZ, R0, 0x1f, RZ, 0xc0, !PT ;  /* 0x0000001f00ff7812 */ /* 0x000fe2000780c0ff */
[----:B------:R-:W-:Y:S01]  /*8df0*/  IMAD.MOV.U32 R19, RZ, RZ, RZ ;  /* 0x000000ffff137224 */ /* 0x000fe200078e00ff */
[----:B------:R-:W-:Y:S01]  /*8e00*/  LOP3.LUT R3, R2, 0x1f8, RZ, 0xc0, !PT ;  /* 0x000001f802037812 */ /* 0x000fe200078ec0ff */
[----:B------:R-:W-:Y:S01]  /*8e10*/  ULDC.64 UR38, c[0x0][0x198] ;  /* 0x0000660000267ab9 */ /* 0x000fe20000000a00 */
[C---:B------:R-:W-:Y:S01]  /*8e20*/  ISETP.NE.AND P1, PT, R5.reuse, RZ, PT ;  /* 0x000000ff0500720c */ /* 0x040fe20003f25270 */
[----:B------:R-:W-:Y:S01]  /*8e30*/  ULDC UR40, c[0x0][0xc] ;  /* 0x0000030000287ab9 */ /* 0x000fe20000000800 */
[----:B------:R-:W-:-:S02]  /*8e40*/  ISETP.NE.OR P0, PT, R5, RZ, !P0 ;  /* 0x000000ff0500720c */ /* 0x000fc40004705670 */
[----:B------:R-:W-:Y:S02]  /*8e50*/  LOP3.LUT R18, R18, 0xfffffffe, RZ, 0xc0, !PT ;  /* 0xfffffffe12127812 */ /* 0x000fe400078ec0ff */
[----:B------:R-:W-:-:S07]  /*8e60*/  LOP3.LUT R2, R2, 0x38, RZ, 0xc0, !PT ;  /* 0x0000003802027812 */ /* 0x000fce00078ec0ff */
[----:B------:R-:W-:Y:S01]  /*8e70*/  @P1 LOP3.LUT R18, R18, 0x1, RZ, 0xfc, !PT ;  /* 0x0000000112121812 */ /* 0x000fe200078efcff */
[----:B0-----:R-:W-:-:S03]  /*8e80*/  ULEA UR36, UR4, UR36, 0x18 ;  /* 0x0000002404247291 */ /* 0x001fc6000f8ec03f */
[----:B------:R-:W-:-:S04]  /*8e90*/  LOP3.LUT R18, R18, 0xfffffffd, RZ, 0xc0, !PT ;  /* 0xfffffffd12127812 */ /* 0x000fc800078ec0ff */
[----:B------:R-:W-:Y:S02]  /*8ea0*/  @P0 LOP3.LUT R18, R18, 0x2, RZ, 0xfc, !PT ;  /* 0x0000000212120812 */ /* 0x000fe400078efcff */
[----:B--2---:R-:W-:Y:S02]  /*8eb0*/  R2UR UR5, R4 ;  /* 0x00000000040572ca */ /* 0x004fe400000e0000 */
[----:B------:R-:W-:Y:S01]  /*8ec0*/  LOP3.LUT R4, R3, 0x38, R0, 0x78, !PT ;  /* 0x0000003803047812 */ /* 0x000fe200078e7800 */
[----:B------:R-:W-:Y:S02]  /*8ed0*/  IMAD.SHL.U32 R3, R5, 0x8, RZ ;  /* 0x0000000805037824 */ /* 0x000fe400078e00ff */
[----:B------:R-:W-:-:S03]  /*8ee0*/  IMAD.SHL.U32 R0, R0, 0x10, RZ ;  /* 0x0000001000007824 */ /* 0x000fc600078e00ff */
[----:B------:R-:W-:Y:S02]  /*8ef0*/  LOP3.LUT R3, R4, 0x200, R3, 0xf8, !PT ;  /* 0x0000020004037812 */ /* 0x000fe400078ef803 */
[----:B------:R-:W-:-:S03]  /*8f00*/  SHF.R.U32.HI R4, RZ, 0x3, R5 ;  /* 0x00000003ff047819 */ /* 0x000fc60000011605 */
[----:B------:R-:W-:Y:S01]  /*8f10*/  ULOP3.LUT UR37, UR5, 0x2, URZ, 0xfc, !UPT ;  /* 0x0000000205257892 */ /* 0x000fe2000f8efc3f */
[----:B------:R-:W0:Y:S01]  /*8f20*/  S2UR UR5, SR_CTAID.X ;  /* 0x00000000000579c3 */ /* 0x000e220000002500 */
[----:B------:R-:W-:Y:S02]  /*8f30*/  LOP3.LUT R4, R4, 0x70, R0, 0xf8, !PT ;  /* 0x0000007004047812 */ /* 0x000fe400078ef800 */
[----:B------:R-:W-:-:S05]  /*8f40*/  LEA R0, R3, UR36, 0x1 ;  /* 0x0000002403007c11 */ /* 0x000fca000f8e08ff */
[----:B------:R1:W-:Y:S02]  /*8f50*/  STL [R1+0x10], R0 ;  /* 0x0000100001007387 */ /* 0x0003e40000100800 */
[----:B-1----:R-:W-:Y:S02]  /*8f60*/  IMAD.MOV.U32 R0, RZ, RZ, 0x1 ;  /* 0x00000001ff007424 */ /* 0x002fe400078e00ff */
[----:B0-----:R-:W-:-:S05]  /*8f70*/  IMAD.U32 R3, RZ, RZ, UR5 ;  /* 0x00000005ff037e24 */ /* 0x001fca000f8e00ff */
[----:B------:R0:W-:Y:S04]  /*8f80*/  STL [R1+0x24], R3 ;  /* 0x0000240301007387 */ /* 0x0001e80000100800 */
[----:B------:R-:W-:Y:S04]  /*8f90*/  STL [R1+0x2c], RZ ;  /* 0x00002cff01007387 */ /* 0x000fe80000100800 */
[----:B------:R1:W-:Y:S01]  /*8fa0*/  STL [R1], R0 ;  /* 0x0000000001007387 */ /* 0x0003e20000100800 */
[C---:B0-----:R-:W-:Y:S02]  /*8fb0*/  LOP3.LUT R3, R2.reuse, 0x40, RZ, 0xfc, !PT ;  /* 0x0000004002037812 */ /* 0x041fe400078efcff */
[----:B-1----:R-:W-:-:S07]  /*8fc0*/  LOP3.LUT R0, R2, 0x80, RZ, 0xfc, !PT ;  /* 0x0000008002007812 */ /* 0x002fce00078efcff */
.L_x_301:
[----:B0-----:R-:W2:Y:S01]  /*8fd0*/  LDL R4, [R1+0x24] ;  /* 0x0000240001047983 */ /* 0x001ea20000100800 */
[----:B------:R-:W0:Y:S01]  /*8fe0*/  LDC R0, c[0x0][0xc38] ;  /* 0x00030e00ff007b82 */ /* 0x000e220000000800 */
[----:B------:R-:W-:Y:S05]  /*8ff0*/  YIELD ;  /* 0x0000000000007946 */ /* 0x000fea0003800000 */
[----:B------:R-:W-:Y:S02]  /*9000*/  ULDC.64 UR4, c[0x0][0x418] ;  /* 0x0001060000047ab9 */ /* 0x000fe40000000a00 */
[----:B------:R-:W1:Y:S01]  /*9010*/  LDC R16, c[0x0][0xc44] ;  /* 0x00031100ff107b82 */ /* 0x000e620000000800 */
[----:B------:R-:W-:-:S03]  /*9020*/  UISETP.NE.U32.AND UP0, UPT, UR4, URZ, UPT ;  /* 0x0000003f0400728c */ /* 0x000fc6000bf05070 */
[----:B------:R-:W-:Y:S01]  /*9030*/  ULDC UR4, c[0x0][0x424] ;  /* 0x0001090000047ab9 */ /* 0x000fe20000000800 */
[----:B------:R-:W-:Y:S02]  /*9040*/  UISETP.NE.AND.EX UP0, UPT, UR5, URZ, UPT, UP0 ;  /* 0x0000003f0500728c */ /* 0x000fe4000bf05300 */
[----:B------:R-:W-:Y:S02]  /*9050*/  UIADD3 UR5, UR36, 0x1c400, URZ ;  /* 0x0001c40024057890 */ /* 0x000fe4000fffe03f */
[----:B------:R-:W-:Y:S02]  /*9060*/  USEL UR4, UR4, 0x1, UP0 ;  /* 0x0000000104047887 */ /* 0x000fe40008000000 */
[----:B------:R-:W-:Y:S01]  /*9070*/  ULOP3.LUT UP0, URZ, UR5, 0x3ff, URZ, 0xc0, !UPT ;  /* 0x000003ff053f7892 */ /* 0x000fe2000f80c03f */
[----:B0-----:R-:W-:Y:S02]  /*9080*/  ISETP.NE.AND P0, PT, R0, 0x1, PT ;  /* 0x000000010000780c */ /* 0x001fe40003f05270 */
[----:B-1----:R-:W-:-:S11]  /*9090*/  ISETP.NE.AND P1, PT, R16, 0x1, PT ;  /* 0x000000011000780c */ /* 0x002fd60003f25270 */
[----:B------:R-:W2:Y:S08]  /*90a0*/  @P0 LDC R5, c[0x0][0xc3c] ;  /* 0x00030f00ff050b82 */ /* 0x000eb00000000800 */
[----:B------:R-:W0:Y:S08]  /*90b0*/  @P0 LDC R0, c[0x0][0xc40] ;  /* 0x00031000ff000b82 */ /* 0x000e300000000800 */
[----:B------:R-:W1:Y:S01]  /*90c0*/  @P1 LDC.64 R2, c[0x0][0xc48] ;  /* 0x00031200ff021b82 */ /* 0x000e620000000a00 */
[----:B--2---:R-:W-:-:S05]  /*90d0*/  @P0 IMAD.HI.U32 R5, R4, R5, RZ ;  /* 0x0000000504050227 */ /* 0x004fca00078e00ff */
[----:B0-----:R-:W-:Y:S02]  /*90e0*/  @P0 SHF.R.U32.HI R4, RZ, R0, R5 ;  /* 0x00000000ff040219 */ /* 0x001fe40000011605 */
[----:B------:R-:W0:Y:S01]  /*90f0*/  LDC R0, c[0x0][0x2f0] ;  /* 0x0000bc00ff007b82 */ /* 0x000e220000000800 */
[----:B------:R-:W-:Y:S02]  /*9100*/  PLOP3.LUT P0, PT, PT, PT, UP0, 0x80, 0x0 ;  /* 0x000000000000781c */ /* 0x000fe40003f0f008 */
[----:B-1----:R-:W-:Y:S01]  /*9110*/  @P1 IMAD.HI.U32 R2, R4, R2, RZ ;  /* 0x0000000204021227 */ /* 0x002fe200078e00ff */
[----:B------:R-:W-:Y:S03]  /*9120*/  STL [R1+0x1c], R4 ;  /* 0x00001c0401007387 */ /* 0x000fe60000100800 */
[----:B------:R-:W-:Y:S01]  /*9130*/  IMAD.MOV.U32 R6, RZ, RZ, R4 ;  /* 0x000000ffff067224 */ /* 0x000fe200078e0004 */
[----:B------:R-:W-:-:S05]  /*9140*/  @P1 SHF.R.U32.HI R6, RZ, R3, R2 ;  /* 0x00000003ff061219 */ /* 0x000fca0000011602 */
[----:B------:R-:W-:Y:S01]  /*9150*/  STL [R1+0x14], R6 ;  /* 0x0000140601007387 */ /* 0x000fe20000100800 */
[----:B------:R-:W-:-:S04]  /*9160*/  IMAD.MOV R3, RZ, RZ, -R6 ;  /* 0x000000ffff037224 */ /* 0x000fc800078e0a06 */
[----:B------:R-:W-:Y:S02]  /*9170*/  IMAD R16, R16, R3, R4 ;  /* 0x0000000310107224 */ /* 0x000fe400078e0204 */
[----:B0-----:R-:W-:-:S05]  /*9180*/  IMAD R0, R0, UR4, RZ ;  /* 0x0000000400007c24 */ /* 0x001fca000f8e02ff */
[----:B------:R0:W-:Y:S02]  /*9190*/  STL [R1+0x28], R0 ;  /* 0x0000280001007387 */ /* 0x0001e40000100800 */
[----:B0-----:R-:W-:-:S05]  /*91a0*/  VIADD R0, R0, 0x7f ;  /* 0x0000007f00007836 */ /* 0x001fca0000000000 */
[----:B------:R-:W-:-:S04]  /*91b0*/  SHF.R.S32.HI R3, RZ, 0x1f, R0 ;  /* 0x0000001fff037819 */ /* 0x000fc80000011400 */
[----:B------:R-:W-:-:S04]  /*91c0*/  LEA.HI R3, R3, R0, RZ, 0x7 ;  /* 0x0000000003037211 */ /* 0x000fc800078f38ff */
[----:B------:R-:W-:-:S05]  /*91d0*/  SHF.R.S32.HI R0, RZ, 0x7, R3 ;  /* 0x00000007ff007819 */ /* 0x000fca0000011403 */
[----:B------:R0:W-:Y:S01]  /*91e0*/  STL [R1+0x20], R0 ;  /* 0x0000200001007387 */ /* 0x0001e20000100800 */
[----:B------:R-:W-:Y:S05]  /*91f0*/  @!P0 BRA `(.L_x_218) ;  /* 0x0000000000408947 */ /* 0x000fea0003800000 */
[----:B------:R-:W-:Y:S01]  /*9200*/  MOV R2, 0x0 ;  /* 0x0000000000027802 */ /* 0x000fe20000000f00 */
[----:B------:R-:W-:Y:S01]  /*9210*/  ULDC.64 UR6, c[0x4][0x118] ;  /* 0x0100460000067ab9 */ /* 0x000fe20000000a00 */
[----:B------:R-:W-:Y:S01]  /*9220*/  ULDC.64 UR8, c[0x4][0x120] ;  /* 0x0100480000087ab9 */ /* 0x000fe20000000a00 */
[----:B------:R-:W-:Y:S01]  /*9230*/  ULDC.64 UR4, c[0x4][0x70] ;  /* 0x01001c0000047ab9 */ /* 0x000fe20000000a00 */
[----:B------:R-:W-:Y:S02]  /*9240*/  IMAD.U32 R4, RZ, RZ, UR6 ;  /* 0x00000006ff047e24 */ /* 0x000fe4000f8e00ff */
[----:B------:R-:W1:Y:S01]  /*9250*/  LDC.64 R2, c[0x4][R2] ;  /* 0x0100000002027b82 */ /* 0x000e620000000a00 */
[----:B------:R-:W-:Y:S02]  /*9260*/  IMAD.U32 R5, RZ, RZ, UR7 ;  /* 0x00000007ff057e24 */ /* 0x000fe4000f8e00ff */
[----:B------:R-:W-:Y:S02]  /*9270*/  IMAD.U32 R6, RZ, RZ, UR8 ;  /* 0x00000008ff067e24 */ /* 0x000fe4000f8e00ff */
[----:B------:R-:W-:-:S02]  /*9280*/  IMAD.U32 R7, RZ, RZ, UR9 ;  /* 0x00000009ff077e24 */ /* 0x000fc4000f8e00ff */
[----:B------:R-:W-:Y:S02]  /*9290*/  IMAD.U32 R10, RZ, RZ, UR4 ;  /* 0x00000004ff0a7e24 */ /* 0x000fe4000f8e00ff */
[----:B------:R-:W-:Y:S02]  /*92a0*/  IMAD.U32 R11, RZ, RZ, UR5 ;  /* 0x00000005ff0b7e24 */ /* 0x000fe4000f8e00ff */
[----:B------:R-:W-:Y:S02]  /*92b0*/  IMAD.MOV.U32 R8, RZ, RZ, 0x70 ;  /* 0x00000070ff087424 */ /* 0x000fe400078e00ff */
[----:B------:R-:W-:Y:S02]  /*92c0*/  IMAD.MOV.U32 R12, RZ, RZ, 0x1 ;  /* 0x00000001ff0c7424 */ /* 0x000fe400078e00ff */
[----:B------:R-:W-:-:S07]  /*92d0*/  IMAD.MOV.U32 R13, RZ, RZ, RZ ;  /* 0x000000ffff0d7224 */ /* 0x000fce00078e00ff */
[----:B------:R-:W-:-:S07]  /*92e0*/  LEPC R20, `(.L_x_218) ;  /* 0x000000001014794e */ /* 0x000fce0000000000 */
[----:B01----:R-:W-:Y:S05]  /*92f0*/  CALL.ABS.NOINC R2 ;  /* 0x0000000002007343 */ /* 0x003fea0003c00000 */
.L_x_218:
        /* <DEDUP_REMOVED lines=8> */
[----:B------:R1:W2:Y:S01]  /*9380*/  LDC.64 R2, c[0x4][R17] ;  /* 0x0100000011027b82 */ /* 0x0002a20000000a00 */
[----:B------:R-:W-:Y:S02]  /*9390*/  IMAD.U32 R4, RZ, RZ, UR6 ;  /* 0x00000006ff047e24 */ /* 0x000fe4000f8e00ff */
[----:B------:R-:W-:Y:S02]  /*93a0*/  IMAD.U32 R5, RZ, RZ, UR7 ;  /* 0x00000007ff057e24 */ /* 0x000fe4000f8e00ff */
[----:B------:R-:W-:Y:S02]  /*93b0*/  IMAD.U32 R6, RZ, RZ, UR8 ;  /* 0x00000008ff067e24 */ /* 0x000fe4000f8e00ff */
[----:B------:R-:W-:-:S02]  /*93c0*/  IMAD.U32 R7, RZ, RZ, UR9 ;  /* 0x00000009ff077e24 */ /* 0x000fc4000f8e00ff */
[----:B------:R-:W-:Y:S02]  /*93d0*/  IMAD.U32 R10, RZ, RZ, UR4 ;  /* 0x00000004ff0a7e24 */ /* 0x000fe4000f8e00ff */
[----:B------:R-:W-:Y:S02]  /*93e0*/  IMAD.U32 R11, RZ, RZ, UR5 ;  /* 0x00000005ff0b7e24 */ /* 0x000fe4000f8e00ff */
[----:B------:R-:W-:Y:S02]  /*93f0*/  IMAD.MOV.U32 R8, RZ, RZ, 0x70 ;  /* 0x00000070ff087424 */ /* 0x000fe400078e00ff */
[----:B------:R-:W-:Y:S02]  /*9400*/  IMAD.MOV.U32 R12, RZ, RZ, 0x1 ;  /* 0x00000001ff0c7424 */ /* 0x000fe400078e00ff */
[----:B-1----:R-:W-:-:S07]  /*9410*/  IMAD.MOV.U32 R13, RZ, RZ, RZ ;  /* 0x000000ffff0d7224 */ /* 0x002fce00078e00ff */
[----:B------:R-:W-:-:S07]  /*9420*/  LEPC R20, `(.L_x_220) ;  /* 0x000000001014794e */ /* 0x000fce0000000000 */
[----:B0-2---:R-:W-:Y:S05]  /*9430*/  CALL.ABS.NOINC R2 ;  /* 0x0000000002007343 */ /* 0x005fea0003c00000 */
.L_x_220:
[----:B------:R0:W1:Y:S01]  /*9440*/  LDC.64 R2, c[0x4][R17] ;  /* 0x0100000011027b82 */ /* 0x0000620000000a00 */
[----:B------:R-:W-:Y:S01]  /*9450*/  ULDC.64 UR6, c[0x4][0x118] ;  /* 0x0100460000067ab9 */ /* 0x000fe20000000a00 */
[----:B------:R-:W-:Y:S01]  /*9460*/  ULDC.64 UR8, c[0x4][0x120] ;  /* 0x0100480000087ab9 */ /* 0x000fe20000000a00 */
[----:B------:R-:W-:Y:S01]  /*9470*/  ULDC.64 UR4, c[0x4][0x80] ;  /* 0x0100200000047ab9 */ /* 0x000fe20000000a00 */
        /* <DEDUP_REMOVED lines=8> */
[----:B0-----:R-:W-:-:S07]  /*9500*/  IMAD.MOV.U32 R13, RZ, RZ, RZ ;  /* 0x000000ffff0d7224 */ /* 0x001fce00078e00ff */
[----:B------:R-:W-:-:S07]  /*9510*/  LEPC R20, `(.L_x_219) ;  /* 0x000000001014794e */ /* 0x000fce0000000000 */
[----:B-1----:R-:W-:Y:S05]  /*9520*/  CALL.ABS.NOINC R2 ;  /* 0x0000000002007343 */ /* 0x002fea0003c00000 */
.L_x_219:
[----:B------:R-:W2:Y:S01]  /*9530*/  LDL R2, [R1+0x20] ;  /* 0x0000200001027983 */ /* 0x000ea20000100800 */
[----:B------:R-:W-:-:S03]  /*9540*/  ULDC.64 UR4, c[0x0][0x9f8] ;  /* 0x00027e0000047ab9 */ /* 0x000fc60000000a00 */
[----:B0-----:R-:W3:Y:S01]  /*9550*/  LDL R0, [R1+0x14] ;  /* 0x0000140001007983 */ /* 0x001ee20000100800 */
[----:B------:R-:W-:-:S04]  /*9560*/  ISETP.NE.U32.AND P0, PT, RZ, UR4, PT ;  /* 0x00000004ff007c0c */ /* 0x000fc8000bf05070 */
[----:B------:R-:W-:Y:S01]  /*9570*/  ISETP.NE.AND.EX P0, PT, RZ, UR5, PT, P0 ;  /* 0x00000005ff007c0c */ /* 0x000fe2000bf05300 */
[----:B--2---:R-:W-:-:S12]  /*9580*/  IMAD.MOV.U32 R17, RZ, RZ, R2 ;  /* 0x000000ffff117224 */ /* 0x004fd800078e0002 */
[----:B------:R-:W3:Y:S02]  /*9590*/  @P0 LDC.64 R2, c[0x0][0x9f8] ;  /* 0x00027e00ff020b82 */ /* 0x000ee40000000a00 */
[----:B---3--:R-:W-:-:S05]  /*95a0*/  @P0 IMAD.WIDE R2, R0, 0x4, R2 ;  /* 0x0000000400020825 */ /* 0x008fca00078e0202 */
[----:B------:R0:W2:Y:S01]  /*95b0*/  @P0 LDG.E R0, desc[UR60][R2.64] ;  /* 0x0000003c02000981 */ /* 0x0000a2000c1e1900 */
[----:B------:R-:W-:Y:S01]  /*95c0*/  VIADD R9, R17, 0xffffffff ;  /* 0xffffffff11097836 */ /* 0x000fe20000000000 */
[----:B------:R-:W-:Y:S01]  /*95d0*/  UMOV UR4, 0xffffffff ;  /* 0xffffffff00047882 */ /* 0x000fe20000000000 */
[----:B------:R-:W-:-:S03]  /*95e0*/  LOP3.LUT R18, R18, 0xfffffffb, RZ, 0xc0, !PT ;  /* 0xfffffffb12127812 */ /* 0x000fc600078ec0ff */
[----:B------:R1:W-:Y:S01]  /*95f0*/  STL [R1+0x18], R9 ;  /* 0x0000180901007387 */ /* 0x0003e20000100800 */
[----:B0-----:R-:W0:Y:S02]  /*9600*/  LDC.64 R2, c[0x0][0x418] ;  /* 0x00010600ff027b82 */ /* 0x001e240000000a00 */
[----:B0-----:R-:W-:-:S04]  /*9610*/  ISETP.NE.U32.AND P0, PT, R2, RZ, PT ;  /* 0x000000ff0200720c */ /* 0x001fc80003f05070 */
[----:B------:R-:W-:-:S13]  /*9620*/  ISETP.NE.AND.EX P1, PT, R3, RZ, PT, P0 ;  /* 0x000000ff0300720c */ /* 0x000fda0003f25300 */
[----:B------:R-:W-:Y:S02]  /*9630*/  @P1 LOP3.LUT R18, R18, 0x4, RZ, 0xfc, !PT ;  /* 0x0000000412121812 */ /* 0x000fe400078efcff */
[----:B--2---:R-:W-:Y:S01]  /*9640*/  SHF.R.S32.HI R8, RZ, 0x1f, R0 ;  /* 0x0000001fff087819 */ /* 0x004fe20000011400 */
[----:B------:R1:W-:Y:S01]  /*9650*/  STL [R1+0x8], R0 ;  /* 0x0000080001007387 */ /* 0x0003e20000100800 */
[----:B------:R-:W-:-:S03]  /*9660*/  SEL R17, R0, RZ, !P1 ;  /* 0x000000ff00117207 */ /* 0x000fc60004800000 */
[----:B------:R1:W-:Y:S01]  /*9670*/  STL [R1+0xc], R8 ;  /* 0x00000c0801007387 */ /* 0x0003e20000100800 */
[----:B------:R-:W-:Y:S05]  /*9680*/  BRA.DIV UR4, `(.L_x_221) ;  /* 0x0000004204407947 */ /* 0x000fea000b800000 */
[----:B------:R-:W0:Y:S02]  /*9690*/  S2R R4, SR_TID.X ;  /* 0x0000000000047919 */ /* 0x000e240000002100 */
[----:B0-----:R-:W-:-:S04]  /*96a0*/  SHF.R.U32.HI R4, RZ, 0x5, R4 ;  /* 0x00000005ff047819 */ /* 0x001fc80000011604 */
[----:B------:R-:W-:-:S05]  /*96b0*/  LOP3.LUT R4, R4, 0x3, RZ, 0xc0, !PT ;  /* 0x0000000304047812 */ /* 0x000fca00078ec0ff */
[----:B------:R0:W2:Y:S02]  /*96c0*/  SHFL.IDX PT, R14, R4, RZ, 0x1f ;  /* 0x00001fff040e7589 */ /* 0x0000a400000e0000 */
.L_x_317:
[----:B--2---:R-:W-:Y:S02]  /*96d0*/  ISETP.NE.AND P0, PT, R14, RZ, PT ;  /* 0x000000ff0e00720c */ /* 0x004fe40003f05270 */
[----:B------:R-:W-:Y:S02]  /*96e0*/  PLOP3.LUT P2, PT, PT, PT, PT, 0x8, 0x0 ;  /* 0x000000000000781c */ /* 0x000fe40003f4e170 */
[----:B------:R-:W-:-:S11]  /*96f0*/  LOP3.LUT R18, R18, 0xfffffff7, RZ, 0xc0, !PT ;  /* 0xfffffff712127812 */ /* 0x000fd600078ec0ff */
[----:B------:R-:W-:Y:S01]  /*9700*/  @P2 LOP3.LUT R18, R18, 0x8, RZ, 0xfc, !PT ;  /* 0x0000000812122812 */ /* 0x000fe200078efcff */
[----:B------:R-:W-:Y:S06]  /*9710*/  @P0 BRA `(.L_x_222) ;  /* 0x00000004004c0947 */ /* 0x000fec0003800000 */
[----:B------:R-:W-:-:S03]  /*9720*/  UMOV UR4, 0xffffffff ;  /* 0xffffffff00047882 */ /* 0x000fc60000000000 */
[----:B------:R-:W-:Y:S05]  /*9730*/  BRA.DIV UR4, `(.L_x_223) ;  /* 0x0000004204487947 */ /* 0x000fea000b800000 */
[----:B------:R-:W-:-:S13]  /*9740*/  ELECT P6, URZ, PT ;  /* 0x00000000003f782f */ /* 0x000fda00038c0000 */
.L_x_320:
[----:B------:R-:W-:Y:S05]  /*9750*/  @!P6 BRA `(.L_x_222) ;  /* 0x00000004003ce947 */ /* 0x000fea0003800000 */
[----:B------:R2:W-:Y:S01]  /*9760*/  STL [R1+0x4], R9 ;  /* 0x0000040901007387 */ /* 0x0005e20000100800 */
[----:B------:R-:W-:Y:S05]  /*9770*/  @!P1 BRA `(.L_x_224) ;  /* 0x0000000000489947 */ /* 0x000fea0003800000 */
[----:B------:R-:W3:Y:S01]  /*9780*/  LDC R7, c[0x0][0x43c] ;  /* 0x00010f00ff077b82 */ /* 0x000ee20000000800 */
[----:B------:R-:W-:Y:S01]  /*9790*/  ULDC.64 UR4, c[0x0][0x428] ;  /* 0x00010a0000047ab9 */ /* 0x000fe20000000a00 */
[----:B---3--:R-:W-:-:S13]  /*97a0*/  ISETP.NE.AND P0, PT, R7, 0x1, PT ;  /* 0x000000010700780c */ /* 0x008fda0003f05270 */
[----:B0-----:R-:W0:Y:S02]  /*97b0*/  @P0 LDC.64 R4, c[0x0][0x440] ;  /* 0x00011000ff040b82 */ /* 0x001e240000000a00 */
[----:B0-----:R-:W-:-:S04]  /*97c0*/  @P0 IMAD.HI.U32 R6, R9, R4, RZ ;  /* 0x0000000409060227 */ /* 0x001fc800078e00ff */
[----:B------:R-:W-:Y:S01]  /*97d0*/  IMAD.MOV.U32 R4, RZ, RZ, R9 ;  /* 0x000000ffff047224 */ /* 0x000fe200078e0009 */
[----:B------:R-:W-:-:S05]  /*97e0*/  @P0 SHF.R.U32.HI R4, RZ, R5, R6 ;  /* 0x00000005ff040219 */ /* 0x000fca0000011606 */
[----:B------:R-:W-:-:S04]  /*97f0*/  IMAD.MOV R5, RZ, RZ, -R4 ;  /* 0x000000ffff057224 */ /* 0x000fc800078e0a04 */
[----:B------:R-:W-:Y:S01]  /*9800*/  IMAD R6, R7, R5, R9 ;  /* 0x0000000507067224 */ /* 0x000fe200078e0209 */
[----:B------:R-:W-:-:S04]  /*9810*/  SHF.R.S32.HI R5, RZ, 0x1f, R4 ;  /* 0x0000001fff057819 */ /* 0x000fc80000011404 */
[----:B------:R0:W-:Y:S01]  /*9820*/  STL [R1+0x4], R6 ;  /* 0x0000040601007387 */ /* 0x0001e20000100800 */
[----:B------:R-:W-:-:S03]  /*9830*/  IMAD.WIDE.U32 R4, R0, UR4, R4 ;  /* 0x0000000400047c25 */ /* 0x000fc6000f8e0004 */
[----:B------:R-:W-:Y:S01]  /*9840*/  LEA R2, P0, R4, R2, 0x2 ;  /* 0x0000000204027211 */ /* 0x000fe200078010ff */
[----:B0-----:R-:W-:-:S04]  /*9850*/  IMAD R6, R8, UR4, RZ ;  /* 0x0000000408067c24 */ /* 0x001fc8000f8e02ff */
[----:B-1----:R-:W-:-:S04]  /*9860*/  IMAD R0, R0, UR5, R6 ;  /* 0x0000000500007c24 */ /* 0x002fc8000f8e0206 */
[----:B------:R-:W-:-:S05]  /*9870*/  IMAD.IADD R0, R5, 0x1, R0 ;  /* 0x0000000105007824 */ /* 0x000fca00078e0200 */
[----:B------:R-:W-:-:S05]  /*9880*/  LEA.HI.X R3, R4, R3, R0, 0x2, P0 ;  /* 0x0000000304037211 */ /* 0x000fca00000f1400 */
[----:B------:R3:W5:Y:S02]  /*9890*/  LDG.E R0, desc[UR60][R2.64] ;  /* 0x0000003c02007981 */ /* 0x000764000c1e1900 */
.L_x_224:
[----:B---3--:R-:W3:Y:S01]  /*98a0*/  LDL R3, [R1] ;  /* 0x0000000001037983 */ /* 0x008ee20000100800 */
[----:B------:R-:W-:Y:S02]  /*98b0*/  LEA R2, R19, UR36, 0x3 ;  /* 0x0000002413027c11 */ /* 0x000fe4000f8e18ff */
[----:B---3--:R-:W-:-:S04]  /*98c0*/  SHF.L.U32 R3, R3, 0x1f, RZ ;  /* 0x0000001f03037819 */ /* 0x008fc800000006ff */
[----:B------:R-:W3:Y:S02]  /*98d0*/  SYNCS.PHASECHK.TRANS64.TRYWAIT P0, [R2+URZ+0x34840], R3 ;  /* 0x03484003020075a7 */ /* 0x000ee4000800017f */
[----:B---3--:R-:W-:Y:S05]  /*98e0*/  @!P0 BRA `(.L_x_225) ;  /* 0x0000003c00fc8947 */ /* 0x008fea0003800000 */
.L_x_321:
[----:B0-----:R-:W0:Y:S01]  /*98f0*/  S2R R4, SR_TID.X ;  /* 0x0000000000047919 */ /* 0x001e220000002100 */
[----:B------:R-:W-:-:S04]  /*9900*/  UPRMT UR4, UR37, 0x9910, URZ ;  /* 0x0000991025047896 */ /* 0x000fc8000800003f */
[----:B------:R-:W-:Y:S01]  /*9910*/  UISETP.NE.AND UP0, UPT, UR4, 0x2, UPT ;  /* 0x000000020400788c */ /* 0x000fe2000bf05270 */
[----:B0-----:R-:W-:-:S04]  /*9920*/  LOP3.LUT R4, R4, 0x7f, RZ, 0xc0, !PT ;  /* 0x0000007f04047812 */ /* 0x001fc800078ec0ff */
[----:B------:R-:W-:-:S13]  /*9930*/  ISETP.NE.AND P0, PT, R4, RZ, PT ;  /* 0x000000ff0400720c */ /* 0x000fda0003f05270 */
[----:B---3--:R-:W-:-:S04]  /*9940*/  @!P0 IMAD.MOV.U32 R3, RZ, RZ, 0xc000 ;  /* 0x0000c000ff038424 */ /* 0x008fc800078e00ff */
[----:B------:R0:W-:Y:S01]  /*9950*/  @!P0 SYNCS.ARRIVE.TRANS64 RZ, [R2+URZ+0x34830], R3 ;  /* 0x0348300302ff89a7 */ /* 0x0001e2000800003f */
[----:B------:R-:W-:-:S13]  /*9960*/  PLOP3.LUT P0, PT, PT, PT, UP0, 0x80, 0x0 ;  /* 0x000000000000781c */ /* 0x000fda0003f0f008 */
[----:B0-----:R-:W-:Y:S05]  /*9970*/  @P0 BRA `(.L_x_226) ;  /* 0x0000000000040947 */ /* 0x001fea0003800000 */
[----:B------:R-:W-:Y:S01]  /*9980*/  BPT.TRAP 0x1 ;  /* 0x000000040000795c */ /* 0x000fe20000300000 */
.L_x_226:
[----:B------:R-:W-:-:S13]  /*9990*/  LOP3.LUT P0, RZ, R18, 0x2, RZ, 0xc0, !PT ;  /* 0x0000000212ff7812 */ /* 0x000fda000780c0ff */
[----:B------:R-:W-:Y:S05]  /*99a0*/  @P0 BRA `(.L_x_227) ;  /* 0x0000000000040947 */ /* 0x000fea0003800000 */
[----:B------:R-:W-:Y:S01]  /*99b0*/  BPT.TRAP 0x1 ;  /* 0x000000040000795c */ /* 0x000fe20000300000 */
.L_x_227:
[----:B------:R-:W3:Y:S01]  /*99c0*/  LDL R4, [R1+0x4] ;  /* 0x0000040001047983 */ /* 0x000ee20000100800 */
[----:B------:R-:W-:Y:S01]  /*99d0*/  R2UR UR14, R2 ;  /* 0x00000000020e72ca */ /* 0x000fe200000e0000 */
[----:B------:R-:W-:Y:S01]  /*99e0*/  UIADD3 UR4, UP0, UR38, 0x370, URZ ;  /* 0x0000037026047890 */ /* 0x000fe2000ff1e03f */
[----:B------:R-:W-:Y:S01]  /*99f0*/  R2UR UR12, R16 ;  /* 0x00000000100c72ca */ /* 0x000fe200000e0000 */
[----:B------:R-:W0:Y:S01]  /*9a00*/  S2R R5, SR_CgaCtaId ;  /* 0x0000000000057919 */ /* 0x000e220000008800 */
[----:B-----5:R-:W-:Y:S01]  /*9a10*/  R2UR UR13, R0 ;  /* 0x00000000000d72ca */ /* 0x020fe200000e0000 */
[----:B------:R-:W-:Y:S01]  /*9a20*/  UMOV UR10, URZ ;  /* 0x0000003f000a7c82 */ /* 0x000fe20008000000 */
[----:B------:R-:W-:Y:S01]  /*9a30*/  UMOV UR18, 0x30000 ;  /* 0x0003000000127882 */ /* 0x000fe20000000000 */
[----:B------:R-:W4:Y:S01]  /*9a40*/  S2R R3, SR_CgaCtaId ;  /* 0x0000000000037919 */ /* 0x000f220000008800 */
[----:B------:R-:W-:Y:S01]  /*9a50*/  UMOV UR6, 0x0 ;  /* 0x0000000000067882 */ /* 0x000fe20000000000 */
[----:B------:R-:W-:Y:S01]  /*9a60*/  UMOV UR7, 0x14f00000 ;  /* 0x14f0000000077882 */ /* 0x000fe20000000000 */
[----:B------:R-:W-:Y:S01]  /*9a70*/  UMOV UR16, 0x40 ;  /* 0x0000004000107882 */ /* 0x000fe20000000000 */
[----:B------:R-:W-:Y:S01]  /*9a80*/  PLOP3.LUT P0, PT, PT, PT, PT, 0x80, 0x0 ;  /* 0x000000000000781c */ /* 0x000fe20003f0f070 */
[----:B------:R-:W-:Y:S01]  /*9a90*/  IMAD.MOV.U32 R17, RZ, RZ, R0 ;  /* 0x000000ffff117224 */ /* 0x000fe200078e0000 */
[----:B------:R-:W-:-:S11]  /*9aa0*/  LOP3.LUT R18, R18, 0xfffffff7, RZ, 0xc0, !PT ;  /* 0xfffffff712127812 */ /* 0x000fd600078ec0ff */
[----:B------:R-:W-:Y:S01]  /*9ab0*/  @P0 LOP3.LUT R18, R18, 0x8, RZ, 0xfc, !PT ;  /* 0x0000000812120812 */ /* 0x000fe200078efcff */
[----:B0-----:R-:W-:Y:S02]  /*9ac0*/  IMAD.SHL.U32 R5, R5, 0x1000, RZ ;  /* 0x0000100005057824 */ /* 0x001fe400078e00ff */
[----:B----4-:R-:W-:-:S03]  /*9ad0*/  IMAD.SHL.U32 R3, R3, 0x40, RZ ;  /* 0x0000004003037824 */ /* 0x010fc600078e00ff */
[----:B------:R-:W-:Y:S02]  /*9ae0*/  LOP3.LUT R5, R5, 0x1000, RZ, 0xc0, !PT ;  /* 0x0000100005057812 */ /* 0x000fe400078ec0ff */
[----:B------:R-:W-:-:S03]  /*9af0*/  LOP3.LUT R3, R3, 0x40, RZ, 0xc0, !PT ;  /* 0x0000004003037812 */ /* 0x000fc600078ec0ff */
[----:B------:R-:W-:Y:S01]  /*9b00*/  IMAD R2, R19, 0x6000, R5 ;  /* 0x0000600013027824 */ /* 0x000fe200078e0205 */
[----:B------:R-:W-:-:S04]  /*9b10*/  R2UR UR9, R3 ;  /* 0x00000000030972ca */ /* 0x000fc800000e0000 */
[----:B------:R-:W-:-:S13]  /*9b20*/  R2UR UR5, R2 ;  /* 0x00000000020572ca */ /* 0x000fda00000e0000 */
[----:B------:R-:W-:Y:S02]  /*9b30*/  ULEA UR8, UR5, UR36, 0x1 ;  /* 0x0000002405087291 */ /* 0x000fe4000f8e083f */
[----:B------:R-:W-:Y:S02]  /*9b40*/  UIADD3.X UR5, URZ, UR39, URZ, UP0, !UPT ;  /* 0x000000273f057290 */ /* 0x000fe400087fe43f */
[----:B------:R-:W-:Y:S02]  /*9b50*/  UIADD3 UR15, UR8, 0x20400, URZ ;  /* 0x00020400080f7890 */ /* 0x000fe4000fffe03f */
[----:B------:R-:W-:Y:S01]  /*9b60*/  UIADD3 UR17, UR8, 0x24400, URZ ;  /* 0x0002440008117890 */ /* 0x000fe2000fffe03f */
[----:B---3--:R-:W-:-:S13]  /*9b70*/  R2UR UR11, R4 ;  /* 0x00000000040b72ca */ /* 0x008fda00000e0000 */
[----:B------:R-:W-:Y:S02]  /*9b80*/  ULEA UR11, UR11, UR9, 0x7 ;  /* 0x000000090b0b7291 */ /* 0x000fe4000f8e383f */
[----:B------:R-:W-:Y:S02]  /*9b90*/  UIADD3 UR9, UR14, 0x34830, URZ ;  /* 0x000348300e097890 */ /* 0x000fe4000fffe03f */
[----:B------:R-:W-:-:S07]  /*9ba0*/  UIADD3 UR14, UR8, 0x1c400, URZ ;  /* 0x0001c400080e7890 */ /* 0x000fce000fffe03f */
[----:B------:R-:W-:Y:S01]  /*9bb0*/  UMOV UR8, UR14 ;  /* 0x0000000e00087c82 */ /* 0x000fe20008000000 */
[----:B------:R-:W-:Y:S01]  /*9bc0*/  UMOV UR14, 0x80 ;  /* 0x00000080000e7882 */ /* 0x000fe20000000000 */
[----:B------:R0:W-:Y:S02]  /*9bd0*/  UTMALDG.4D.MULTICAST [UR8], [UR4], UR18, desc[UR6] ;  /* 0x00000608040073b4 */ /* 0x0001e40008019812 */
[----:B0-----:R-:W-:Y:S01]  /*9be0*/  UMOV UR8, UR15 ;  /* 0x0000000f00087c82 */ /* 0x001fe20008000000 */
[----:B------:R-:W-:Y:S02]  /*9bf0*/  UMOV UR10, UR16 ;  /* 0x00000010000a7c82 */ /* 0x000fe40008000000 */
[----:B------:R0:W-:Y:S02]  /*9c00*/  UTMALDG.4D.MULTICAST [UR8], [UR4], UR18, desc[UR6] ;  /* 0x00000608040073b4 */ /* 0x0001e40008019812 */
[----:B0-----:R-:W-:Y:S01]  /*9c10*/  UMOV UR8, UR17 ;  /* 0x0000001100087c82 */ /* 0x001fe20008000000 */
[----:B------:R-:W-:-:S02]  /*9c20*/  UMOV UR10, UR14 ;  /* 0x0000000e000a7c82 */ /* 0x000fc40008000000 */
[----:B------:R3:W-:Y:S02]  /*9c30*/  UTMALDG.4D.MULTICAST [UR8], [UR4], UR18, desc[UR6] ;  /* 0x00000608040073b4 */ /* 0x0007e40008019812 */
[----:B---3--:R-:W-:Y:S01]  /*9c40*/  NOP ;  /* 0x0000000000007918 */ /* 0x008fe20000000000 */
.L_x_222:
        /* <DEDUP_REMOVED lines=10> */
[----:B0-----:R-:W-:Y:S02]  /*9cf0*/  IMAD.U32 R4, RZ, RZ, UR6 ;  /* 0x00000006ff047e24 */ /* 0x001fe4000f8e00ff */
[----:B------:R-:W0:Y:S01]  /*9d00*/  LDC.64 R2, c[0x4][R2] ;  /* 0x0100000002027b82 */ /* 0x000e220000000a00 */
[----:B------:R-:W-:Y:S02]  /*9d10*/  IMAD.U32 R5, RZ, RZ, UR7 ;  /* 0x00000007ff057e24 */ /* 0x000fe4000f8e00ff */
[----:B------:R-:W-:Y:S02]  /*9d20*/  IMAD.U32 R6, RZ, RZ, UR8 ;  /* 0x00000008ff067e24 */ /* 0x000fe4000f8e00ff */
[----:B------:R-:W-:-:S02]  /*9d30*/  IMAD.U32 R7, RZ, RZ, UR9 ;  /* 0x00000009ff077e24 */ /* 0x000fc4000f8e00ff */
[----:B------:R-:W-:Y:S02]  /*9d40*/  IMAD.U32 R10, RZ, RZ, UR4 ;  /* 0x00000004ff0a7e24 */ /* 0x000fe4000f8e00ff */
[----:B------:R-:W-:Y:S02]  /*9d50*/  IMAD.U32 R11, RZ, RZ, UR5 ;  /* 0x00000005ff0b7e24 */ /* 0x000fe4000f8e00ff */
[----:B-1----:R-:W-:Y:S02]  /*9d60*/  IMAD.MOV.U32 R8, RZ, RZ, 0x70 ;  /* 0x00000070ff087424 */ /* 0x002fe400078e00ff */
[----:B------:R-:W-:Y:S02]  /*9d70*/  IMAD.MOV.U32 R12, RZ, RZ, 0x1 ;  /* 0x00000001ff0c7424 */ /* 0x000fe400078e00ff */
[----:B------:R-:W-:-:S07]  /*9d80*/  IMAD.MOV.U32 R13, RZ, RZ, RZ ;  /* 0x000000ffff0d7224 */ /* 0x000fce00078e00ff */
[----:B------:R-:W-:-:S07]  /*9d90*/  LEPC R20, `(.L_x_228) ;  /* 0x000000001014794e */ /* 0x000fce0000000000 */
[----:B0-2---:R-:W-:Y:S05]  /*9da0*/  CALL.ABS.NOINC R2 ;  /* 0x0000000002007343 */ /* 0x005fea0003c00000 */
.L_x_228:
[----:B------:R-:W3:Y:S01]  /*9db0*/  LDL.LU R5, [R1+0x14] ;  /* 0x0000140001057983 */ /* 0x000ee20000300800 */
[----:B-1----:R-:W-:Y:S01]  /*9dc0*/  SHF.R.S32.HI R0, RZ, 0x1f, R16 ;  /* 0x0000001fff007819 */ /* 0x002fe20000011410 */
[----:B------:R-:W-:Y:S01]  /*9dd0*/  ULDC.64 UR4, c[0x0][0x2d8] ;  /* 0x0000b60000047ab9 */ /* 0x000fe20000000a00 */
[----:B------:R-:W1:Y:S01]  /*9de0*/  LDC R8, c[0x0][0x448] ;  /* 0x00011200ff087b82 */ /* 0x000e620000000800 */
[----:B------:R-:W4:Y:S04]  /*9df0*/  LDL.LU R7, [R1+0x1c] ;  /* 0x00001c0001077983 */ /* 0x000f280000300800 */
[----:B0-----:R-:W2:Y:S01]  /*9e00*/  LDL R4, [R1+0x24] ;  /* 0x0000240001047983 */ /* 0x001ea20000100800 */
[----:B------:R-:W-:Y:S02]  /*9e10*/  IMAD R0, R0, UR4, RZ ;  /* 0x0000000400007c24 */ /* 0x000fe4000f8e02ff */
[C---:B------:R-:W-:Y:S01]  /*9e20*/  IMAD.WIDE.U32 R2, R16.reuse, UR4, RZ ;  /* 0x0000000410027c25 */ /* 0x040fe2000f8e00ff */
[----:B------:R-:W0:Y:S03]  /*9e30*/  S2R R10, SR_TID.X ;  /* 0x00000000000a7919 */ /* 0x000e260000002100 */
[----:B------:R-:W-:Y:S01]  /*9e40*/  IMAD R0, R16, UR5, R0 ;  /* 0x0000000510007c24 */ /* 0x000fe2000f8e0200 */
[----:B------:R-:W-:-:S03]  /*9e50*/  ULDC.64 UR4, c[0x0][0x2e0] ;  /* 0x0000b80000047ab9 */ /* 0x000fc60000000a00 */
[----:B------:R-:W-:Y:S01]  /*9e60*/  IMAD.IADD R3, R3, 0x1, R0 ;  /* 0x0000000103037824 */ /* 0x000fe200078e0200 */
[----:B-1----:R-:W-:-:S13]  /*9e70*/  ISETP.NE.AND P0, PT, R8, 0x1, PT ;  /* 0x000000010800780c */ /* 0x002fda0003f05270 */
[----:B------:R-:W1:Y:S01]  /*9e80*/  @P0 LDC R6, c[0x0][0x44c] ;  /* 0x00011300ff060b82 */ /* 0x000e620000000800 */
[----:B0-----:R-:W-:-:S05]  /*9e90*/  IMAD.SHL.U32 R10, R10, 0x8, RZ ;  /* 0x000000080a0a7824 */ /* 0x001fca00078e00ff */
[----:B------:R-:W-:Y:S02]  /*9ea0*/  LOP3.LUT R10, R10, 0x38, RZ, 0xc0, !PT ;  /* 0x000000380a0a7812 */ /* 0x000fe400078ec0ff */
[----:B---3--:R-:W-:Y:S01]  /*9eb0*/  SHF.R.S32.HI R0, RZ, 0x1f, R5 ;  /* 0x0000001fff007819 */ /* 0x008fe20000011405 */
[----:B------:R-:W-:-:S04]  /*9ec0*/  IMAD.WIDE.U32 R2, R5, UR4, R2 ;  /* 0x0000000405027c25 */ /* 0x000fc8000f8e0002 */
[----:B------:R-:W-:Y:S01]  /*9ed0*/  IMAD R0, R0, UR4, RZ ;  /* 0x0000000400007c24 */ /* 0x000fe2000f8e02ff */
[----:B------:R-:W-:-:S03]  /*9ee0*/  ULDC UR4, c[0x0][0xc38] ;  /* 0x00030e0000047ab9 */ /* 0x000fc60000000800 */
[----:B------:R-:W-:Y:S02]  /*9ef0*/  IMAD R0, R5, UR5, R0 ;  /* 0x0000000505007c24 */ /* 0x000fe4000f8e0200 */
[----:B------:R-:W0:Y:S02]  /*9f00*/  S2R R5, SR_TID.X ;  /* 0x0000000000057919 */ /* 0x000e240000002100 */
[----:B------:R-:W-:Y:S02]  /*9f10*/  IMAD.IADD R3, R3, 0x1, R0 ;  /* 0x0000000103037824 */ /* 0x000fe400078e0200 */
[----:B----4-:R-:W-:Y:S02]  /*9f20*/  IMAD.MOV R0, RZ, RZ, -R7 ;  /* 0x000000ffff007224 */ /* 0x010fe400078e0a07 */
[----:B------:R-:W3:Y:S02]  /*9f30*/  @P0 LDC R7, c[0x0][0x450] ;  /* 0x00011400ff070b82 */ /* 0x000ee40000000800 */
[----:B--2---:R-:W-:Y:S01]  /*9f40*/  IMAD R0, R0, UR4, R4 ;  /* 0x0000000400007c24 */ /* 0x004fe2000f8e0204 */
[----:B------:R-:W-:-:S03]  /*9f50*/  ULDC.64 UR4, c[0x0][0x2d0] ;  /* 0x0000b40000047ab9 */ /* 0x000fc60000000a00 */
[----:B------:R-:W-:Y:S01]  /*9f60*/  IMAD.SHL.U32 R4, R0, 0x80, RZ ;  /* 0x0000008000047824 */ /* 0x000fe200078e00ff */
[----:B0-----:R-:W-:-:S04]  /*9f70*/  LOP3.LUT R5, R5, 0x7f, RZ, 0xc0, !PT ;  /* 0x0000007f05057812 */ /* 0x001fc800078ec0ff */
[----:B------:R-:W-:Y:S02]  /*9f80*/  SHF.R.U32.HI R9, RZ, 0x3, R5 ;  /* 0x00000003ff097819 */ /* 0x000fe40000011605 */
[----:B------:R-:W0:Y:S02]  /*9f90*/  S2R R5, SR_TID.X ;  /* 0x0000000000057919 */ /* 0x000e240000002100 */
[----:B0-----:R-:W-:-:S05]  /*9fa0*/  IMAD.SHL.U32 R5, R5, 0x10, RZ ;  /* 0x0000001005057824 */ /* 0x001fca00078e00ff */
[----:B------:R-:W-:Y:S02]  /*9fb0*/  LOP3.LUT R5, R9, 0x70, R5, 0xf8, !PT ;  /* 0x0000007009057812 */ /* 0x000fe400078ef805 */
[----:B------:R-:W0:Y:S02]  /*9fc0*/  S2R R9, SR_TID.X ;  /* 0x0000000000097919 */ /* 0x000e240000002100 */
[----:B------:R-:W-:-:S05]  /*9fd0*/  LOP3.LUT R0, R5, R4, RZ, 0xfc, !PT ;  /* 0x0000000405007212 */ /* 0x000fca00078efcff */
[----:B-1----:R-:W-:-:S04]  /*9fe0*/  @P0 IMAD.HI.U32 R6, R0, R6, RZ ;  /* 0x0000000600060227 */ /* 0x002fc800078e00ff */
[----:B------:R-:W-:Y:S01]  /*9ff0*/  IMAD.MOV.U32 R5, RZ, RZ, R0 ;  /* 0x000000ffff057224 */ /* 0x000fe200078e0000 */
[----:B---3--:R-:W-:-:S05]  /*a000*/  @P0 SHF.R.U32.HI R5, RZ, R7, R6 ;  /* 0x00000007ff050219 */ /* 0x008fca0000011606 */
[----:B------:R-:W-:Y:S02]  /*a010*/  IMAD.MOV R6, RZ, RZ, -R5 ;  /* 0x000000ffff067224 */ /* 0x000fe400078e0a05 */
[----:B------:R-:W-:-:S04]  /*a020*/  IMAD.WIDE.U32 R2, R5, UR4, R2 ;  /* 0x0000000405027c25 */ /* 0x000fc8000f8e0002 */
[----:B------:R-:W-:Y:S01]  /*a030*/  IMAD R0, R8, R6, R0 ;  /* 0x0000000608007224 */ /* 0x000fe200078e0200 */
[----:B------:R-:W-:-:S05]  /*a040*/  SHF.R.S32.HI R6, RZ, 0x1f, R5 ;  /* 0x0000001fff067819 */ /* 0x000fca0000011405 */
[----:B------:R-:W-:Y:S02]  /*a050*/  IMAD R6, R6, UR4, RZ ;  /* 0x0000000406067c24 */ /* 0x000fe4000f8e02ff */
[----:B0-----:R-:W-:Y:S02]  /*a060*/  IMAD.SHL.U32 R9, R9, 0x8, RZ ;  /* 0x0000000809097824 */ /* 0x001fe400078e00ff */
[----:B------:R-:W-:Y:S01]  /*a070*/  IMAD R6, R5, UR5, R6 ;  /* 0x0000000505067c24 */ /* 0x000fe2000f8e0206 */
[----:B------:R-:W-:Y:S01]  /*a080*/  SHF.R.S32.HI R5, RZ, 0x1f, R0 ;  /* 0x0000001fff057819 */ /* 0x000fe20000011400 */
[----:B------:R-:W-:Y:S01]  /*a090*/  ULDC.64 UR4, c[0x0][0x2c8] ;  /* 0x0000b20000047ab9 */ /* 0x000fe20000000a00 */
[----:B------:R-:W-:Y:S01]  /*a0a0*/  LOP3.LUT R9, R9, 0x38, RZ, 0xc0, !PT ;  /* 0x0000003809097812 */ /* 0x000fe200078ec0ff */
[----:B------:R-:W-:Y:S02]  /*a0b0*/  IMAD.IADD R3, R3, 0x1, R6 ;  /* 0x0000000103037824 */ /* 0x000fe400078e0206 */
[----:B------:R-:W-:Y:S01]  /*a0c0*/  IMAD R5, R5, UR4, RZ ;  /* 0x0000000405057c24 */ /* 0x000fe2000f8e02ff */
[C---:B------:R-:W-:Y:S01]  /*a0d0*/  LOP3.LUT R11, R9.reuse, 0x40, RZ, 0xfc, !PT ;  /* 0x00000040090b7812 */ /* 0x040fe200078efcff */
[----:B------:R-:W-:Y:S01]  /*a0e0*/  IMAD.WIDE.U32 R2, R0, UR4, R2 ;  /* 0x0000000400027c25 */ /* 0x000fe2000f8e0002 */
[----:B------:R-:W-:-:S03]  /*a0f0*/  LOP3.LUT R9, R9, 0x80, RZ, 0xfc, !PT ;  /* 0x0000008009097812 */ /* 0x000fc600078efcff */
[----:B------:R-:W-:Y:S01]  /*a100*/  IMAD R5, R0, UR5, R5 ;  /* 0x0000000500057c24 */ /* 0x000fe2000f8e0205 */
[----:B------:R-:W-:Y:S02]  /*a110*/  ULDC.64 UR4, c[0x0][0x280] ;  /* 0x0000a00000047ab9 */ /* 0x000fe40000000a00 */
[----:B------:R-:W-:Y:S01]  /*a120*/  LEA R0, P0, R2, UR4, 0x1 ;  /* 0x0000000402007c11 */ /* 0x000fe2000f8008ff */
[----:B------:R-:W-:Y:S01]  /*a130*/  ULDC UR4, c[0x0][0x2b8] ;  /* 0x0000ae0000047ab9 */ /* 0x000fe20000000800 */
[----:B------:R-:W-:Y:S01]  /*a140*/  IMAD.IADD R3, R3, 0x1, R5 ;  /* 0x0000000103037824 */ /* 0x000fe200078e0205 */
[----:B------:R-:W-:Y:S02]  /*a150*/  ISETP.GE.AND P1, PT, R9, UR4, PT ;  /* 0x0000000409007c0c */ /* 0x000fe4000bf26270 */
[----:B------:R0:W5:Y:S01]  /*a160*/  LDL R9, [R1+0x10] ;  /* 0x0000100001097983 */ /* 0x0001620000100800 */
[----:B------:R-:W-:Y:S02]  /*a170*/  ISETP.GE.AND P3, PT, R10, UR4, PT ;  /* 0x000000040a007c0c */ /* 0x000fe4000bf66270 */
[----:B------:R-:W-:-:S02]  /*a180*/  LEA.HI.X R2, R2, UR5, R3, 0x1, P0 ;  /* 0x0000000502027c11 */ /* 0x000fc400080f0c03 */
[----:B------:R-:W-:Y:S01]  /*a190*/  ISETP.GE.AND P0, PT, R11, UR4, PT ;  /* 0x000000040b007c0c */ /* 0x000fe2000bf06270 */
[----:B------:R-:W-:-:S03]  /*a1a0*/  UMOV UR4, 0xffffffff ;  /* 0xffffffff00047882 */ /* 0x000fc60000000000 */
[----:B0-----:R-:W-:Y:S09]  /*a1b0*/  BRA.DIV UR4, `(.L_x_229) ;  /* 0x0000003604dc7947 */ /* 0x001ff2000b800000 */
[----:B------:R-:W0:Y:S01]  /*a1c0*/  S2R R6, SR_TID.X ;  /* 0x0000000000067919 */ /* 0x000e220000002100 */
[----:B------:R-:W-:Y:S02]  /*a1d0*/  ULDC UR4, c[0x0][0x288] ;  /* 0x0000a20000047ab9 */ /* 0x000fe40000000800 */
[----:B------:R-:W-:Y:S01]  /*a1e0*/  IMAD R3, R8, UR4, RZ ;  /* 0x0000000408037c24 */ /* 0x000fe2000f8e02ff */
[----:B------:R-:W1:Y:S01]  /*a1f0*/  SHFL.IDX PT, R7, R0, RZ, 0x181f ;  /* 0x00181fff00077589 */ /* 0x000e6200000e0000 */
[----:B0-----:R-:W-:-:S04]  /*a200*/  LOP3.LUT R6, R6, 0x7f, RZ, 0xc0, !PT ;  /* 0x0000007f06067812 */ /* 0x001fc800078ec0ff */
[----:B------:R-:W-:Y:S02]  /*a210*/  SHF.R.U32.HI R11, RZ, 0x3, R6 ;  /* 0x00000003ff0b7819 */ /* 0x000fe40000011606 */
[----:B------:R-:W0:Y:S03]  /*a220*/  SHFL.IDX PT, R6, R2, RZ, 0x181f ;  /* 0x00181fff02067589 */ /* 0x000e2600000e0000 */
[----:B------:R-:W-:-:S04]  /*a230*/  IMAD.IADD R4, R11, 0x1, R4 ;  /* 0x000000010b047824 */ /* 0x000fc800078e0204 */
[C---:B------:R-:W-:Y:S01]  /*a240*/  VIADD R5, R4.reuse, 0x10 ;  /* 0x0000001004057836 */ /* 0x040fe20000000000 */
[----:B------:R-:W-:-:S13]  /*a250*/  ISETP.GE.AND P2, PT, R4, R3, PT ;  /* 0x000000030400720c */ /* 0x000fda0003f46270 */
[----:B-1----:R-:W-:-:S05]  /*a260*/  @!P2 LEA R7, P4, R10, R7, 0x1 ;  /* 0x000000070a07a211 */ /* 0x002fca00078808ff */
[----:B0-----:R-:W-:-:S05]  /*a270*/  @!P2 IMAD.X R6, RZ, RZ, R6, P4 ;  /* 0x000000ffff06a224 */ /* 0x001fca00020e0606 */
[----:B------:R-:W-:-:S04]  /*a280*/  @!P2 LOP3.LUT R7, R7, R6, RZ, 0x3c, !PT ;  /* 0x000000060707a212 */ /* 0x000fc800078e3cff */
[----:B------:R-:W-:-:S04]  /*a290*/  @!P2 LOP3.LUT R6, R7, R6, RZ, 0x3c, !PT ;  /* 0x000000060706a212 */ /* 0x000fc800078e3cff */
[----:B------:R-:W-:-:S05]  /*a2a0*/  @!P2 LOP3.LUT R7, R7, R6, RZ, 0x3c, !PT ;  /* 0x000000060707a212 */ /* 0x000fca00078e3cff */
[----:B------:R-:W-:Y:S01]  /*a2b0*/  @!PT LDS RZ, [RZ] ;  /* 0x00000000fffff984 */ /* 0x000fe20000000800 */
[----:B-----5:R-:W-:Y:S04]  /*a2c0*/  @!P2 LDGSTS.E.BYPASS.LTC128B.128 [R9+0x10400], desc[UR60][R6.64], !P3 ;  /* 0x104000000609afae */ /* 0x020fe8000d901d7c */
[----:B------:R-:W-:Y:S04]  /*a2d0*/  @!P2 LDGSTS.E.BYPASS.LTC128B.128 [R9+0x14400], desc[UR60][R6.64+0x80], !P0 ;  /* 0x144000800609afae */ /* 0x000fe8000c101d7c */
[----:B------:R0:W-:Y:S01]  /*a2e0*/  @!P2 LDGSTS.E.BYPASS.LTC128B.128 [R9+0x18400], desc[UR60][R6.64+0x100], !P1 ;  /* 0x184001000609afae */ /* 0x0001e2000c901d7c */
[----:B------:R-:W-:Y:S01]  /*a2f0*/  ISETP.GE.AND P2, PT, R5, R3, PT ;  /* 0x000000030500720c */ /* 0x000fe20003f46270 */
[----:B------:R-:W-:-:S02]  /*a300*/  VIADD R5, R4, 0x20 ;  /* 0x0000002004057836 */ /* 0x000fc40000000000 */
[----:B0-----:R-:W0:Y:S04]  /*a310*/  SHFL.IDX PT, R7, R0, 0x1, 0x181f ;  /* 0x00381f0000077f89 */ /* 0x001e2800000e0000 */
[----:B------:R-:W1:Y:S06]  /*a320*/  SHFL.IDX PT, R6, R2, 0x1, 0x181f ;  /* 0x00381f0002067f89 */ /* 0x000e6c00000e0000 */
[----:B0-----:R-:W-:-:S05]  /*a330*/  @!P2 LEA R7, P4, R10, R7, 0x1 ;  /* 0x000000070a07a211 */ /* 0x001fca00078808ff */
[----:B-1----:R-:W-:-:S05]  /*a340*/  @!P2 IMAD.X R6, RZ, RZ, R6, P4 ;  /* 0x000000ffff06a224 */ /* 0x002fca00020e0606 */
[----:B------:R-:W-:-:S04]  /*a350*/  @!P2 LOP3.LUT R7, R7, R6, RZ, 0x3c, !PT ;  /* 0x000000060707a212 */ /* 0x000fc800078e3cff */
[----:B------:R-:W-:-:S04]  /*a360*/  @!P2 LOP3.LUT R6, R7, R6, RZ, 0x3c, !PT ;  /* 0x000000060706a212 */ /* 0x000fc800078e3cff */
[----:B------:R-:W-:-:S05]  /*a370*/  @!P2 LOP3.LUT R7, R7, R6, RZ, 0x3c, !PT ;  /* 0x000000060707a212 */ /* 0x000fca00078e3cff */
[----:B------:R-:W-:Y:S04]  /*a380*/  @!P2 LDGSTS.E.BYPASS.LTC128B.128 [R9+0x10c00], desc[UR60][R6.64], !P3 ;  /* 0x10c000000609afae */ /* 0x000fe8000d901d7c */
        /* <DEDUP_REMOVED lines=50> */
[----:B------:R-:W-:-:S03]  /*a6b0*/  ISETP.GE.AND P2, PT, R5, R3, PT ;  /* 0x000000030500720c */ /* 0x000fc60003f46270 */
[----:B------:R-:W-:Y:S04]  /*a6c0*/  SHFL.IDX PT, R5, R2, 0x7, 0x181f ;  /* 0x00f81f0002057f89 */ /* 0x000fe800000e0000 */
[----:B0-----:R-:W0:Y:S04]  /*a6d0*/  SHFL.IDX PT, R7, R0, 0x6, 0x181f ;  /* 0x00d81f0000077f89 */ /* 0x001e2800000e0000 */
[----:B------:R-:W1:Y:S04]  /*a6e0*/  SHFL.IDX PT, R6, R2, 0x6, 0x181f ;  /* 0x00d81f0002067f89 */ /* 0x000e6800000e0000 */
[----:B------:R-:W2:Y:S01]  /*a6f0*/  SHFL.IDX PT, R0, R0, 0x7, 0x181f ;  /* 0x00f81f0000007f89 */ /* 0x000ea200000e0000 */
[----:B0-----:R-:W-:-:S05]  /*a700*/  @!P2 LEA R7, P4, R10, R7, 0x1 ;  /* 0x000000070a07a211 */ /* 0x001fca00078808ff */
[----:B-1----:R-:W-:-:S05]  /*a710*/  @!P2 IMAD.X R6, RZ, RZ, R6, P4 ;  /* 0x000000ffff06a224 */ /* 0x002fca00020e0606 */
[----:B------:R-:W-:-:S04]  /*a720*/  @!P2 LOP3.LUT R7, R7, R6, RZ, 0x3c, !PT ;  /* 0x000000060707a212 */ /* 0x000fc800078e3cff */
[----:B------:R-:W-:-:S04]  /*a730*/  @!P2 LOP3.LUT R6, R7, R6, RZ, 0x3c, !PT ;  /* 0x000000060706a212 */ /* 0x000fc800078e3cff */
[----:B------:R-:W-:-:S05]  /*a740*/  @!P2 LOP3.LUT R7, R7, R6, RZ, 0x3c, !PT ;  /* 0x000000060707a212 */ /* 0x000fca00078e3cff */
[----:B------:R1:W-:Y:S04]  /*a750*/  @!P2 LDGSTS.E.BYPASS.LTC128B.128 [R9+0x13400], desc[UR60][R6.64], !P3 ;  /* 0x134000000609afae */ /* 0x0003e8000d901d7c */
[----:B------:R1:W-:Y:S04]  /*a760*/  @!P2 LDGSTS.E.BYPASS.LTC128B.128 [R9+0x17400], desc[UR60][R6.64+0x80], !P0 ;  /* 0x174000800609afae */ /* 0x0003e8000c101d7c */
[----:B--2---:R1:W-:Y:S02]  /*a770*/  @!P2 LDGSTS.E.BYPASS.LTC128B.128 [R9+0x1b400], desc[UR60][R6.64+0x100], !P1 ;  /* 0x1b4001000609afae */ /* 0x0043e4000c901d7c */
.L_x_338:
[----:B------:R-:W-:Y:S01]  /*a780*/  VIADD R4, R4, 0x70 ;  /* 0x0000007004047836 */ /* 0x000fe20000000000 */
[----:B------:R-:W-:Y:S04]  /*a790*/  BSSY B0, `(.L_x_230) ;  /* 0x000000b000007945 */ /* 0x000fe80003800000 */
[----:B------:R-:W-:-:S13]  /*a7a0*/  ISETP.GE.AND P2, PT, R4, R3, PT ;  /* 0x000000030400720c */ /* 0x000fda0003f46270 */
[----:B------:R-:W-:Y:S05]  /*a7b0*/  @P2 BRA `(.L_x_231) ;  /* 0x0000000000202947 */ /* 0x000fea0003800000 */
[----:B------:R-:W-:-:S05]  /*a7c0*/  LEA R2, P2, R10, R0, 0x1 ;  /* 0x000000000a027211 */ /* 0x000fca00078408ff */
[----:B------:R-:W-:-:S05]  /*a7d0*/  IMAD.X R3, RZ, RZ, R5, P2 ;  /* 0x000000ffff037224 */ /* 0x000fca00010e0605 */
[----:B------:R-:W-:Y:S01]  /*a7e0*/  @!PT LDS RZ, [RZ] ;  /* 0x00000000fffff984 */ /* 0x000fe20000000800 */
[----:B------:R-:W-:Y:S01]  /*a7f0*/  @!PT LDS RZ, [RZ] ;  /* 0x00000000fffff984 */ /* 0x000fe20000000800 */
[----:B------:R-:W-:Y:S01]  /*a800*/  @!PT LDS RZ, [RZ] ;  /* 0x00000000fffff984 */ /* 0x000fe20000000800 */
[----:B------:R2:W-:Y:S04]  /*a810*/  LDGSTS.E.BYPASS.LTC128B.128 [R9+0x13c00], desc[UR60][R2.64], !P3 ;  /* 0x13c0000002097fae */ /* 0x0005e8000d901d7c */
[----:B------:R2:W-:Y:S04]  /*a820*/  LDGSTS.E.BYPASS.LTC128B.128 [R9+0x17c00], desc[UR60][R2.64+0x80], !P0 ;  /* 0x17c0008002097fae */ /* 0x0005e8000c101d7c */
[----:B------:R2:W-:Y:S02]  /*a830*/  LDGSTS.E.BYPASS.LTC128B.128 [R9+0x1bc00], desc[UR60][R2.64+0x100], !P1 ;  /* 0x1bc0010002097fae */ /* 0x0005e4000c901d7c */
.L_x_231:
[----:B------:R-:W-:Y:S05]  /*a840*/  BSYNC B0 ;  /* 0x0000000000007941 */ /* 0x000fea0003800000 */
.L_x_230:
[----:B--2---:R-:W2:Y:S01]  /*a850*/  LDL R2, [R1+0x2c] ;  /* 0x00002c0001027983 */ /* 0x004ea20000100800 */
        /* <DEDUP_REMOVED lines=9> */
[----:B------:R-:W3:Y:S01]  /*a8f0*/  SYNCS.PHASECHK.TRANS64.TRYWAIT P0, [UR36+0x34820], R0 ;  /* 0x03482000ff0075a7 */ /* 0x000ee20008000164 */
[----:B--2---:R-:W-:Y:S02]  /*a900*/  ISETP.GE.AND P1, PT, R2, 0x81, PT ;  /* 0x000000810200780c */ /* 0x004fe40003f26270 */
[----:B---3--:R-:W-:Y:S11]  /*a910*/  @!P0 BRA `(.L_x_233) ;  /* 0x0000003800f08947 */ /* 0x008ff60003800000 */
.L_x_339:
[----:B------:R-:W-:Y:S05]  /*a920*/  BSYNC B0 ;  /* 0x0000000000007941 */ /* 0x000fea0003800000 */
.L_x_232:
[----:B------:R-:W-:Y:S05]  /*a930*/  @!P1 BRA `(.L_x_234) ;  /* 0x0000002000e09947 */ /* 0x000fea0003800000 */
[----:B------:R-:W0:Y:S01]  /*a940*/  LDL R2, [R1+0x20] ;  /* 0x0000200001027983 */ /* 0x000e220000100800 */
[----:B--2---:R-:W-:Y:S02]  /*a950*/  IMAD.MOV.U32 R0, RZ, RZ, 0x1 ;  /* 0x00000001ff007424 */ /* 0x004fe400078e00ff */
[----:B01----:R-:W-:-:S05]  /*a960*/  IMAD.MOV R9, RZ, RZ, -R2 ;  /* 0x000000ffff097224 */ /* 0x003fca00078e0a02 */
[----:B------:R-:W-:-:S05]  /*a970*/  VIADDMNMX R9, R9, R0, 0xffffffff, !PT ;  /* 0xffffffff09097446 */ /* 0x000fca0007800100 */
[----:B------:R-:W-:-:S05]  /*a980*/  IMAD.IADD R0, R2, 0x1, R9 ;  /* 0x0000000102007824 */ /* 0x000fca00078e0209 */
[----:B------:R-:W-:-:S04]  /*a990*/  LOP3.LUT R0, R0, 0x1, RZ, 0xc0, !PT ;  /* 0x0000000100007812 */ /* 0x000fc800078ec0ff */
[----:B------:R-:W-:Y:S01]  /*a9a0*/  ISETP.NE.U32.AND P0, PT, R0, 0x1, PT ;  /* 0x000000010000780c */ /* 0x000fe20003f05070 */
[----:B------:R-:W-:-:S12]  /*a9b0*/  VIADD R0, R2, 0xfffffffe ;  /* 0xfffffffe02007836 */ /* 0x000fd80000000000 */
[----:B------:R-:W-:Y:S05]  /*a9c0*/  @P0 BRA `(.L_x_235) ;  /* 0x0000000800e80947 */ /* 0x000fea0003800000 */
[----:B------:R-:W2:Y:S01]  /*a9d0*/  LDL R2, [R1] ;  /* 0x0000000001027983 */ /* 0x000ea20000100800 */
[----:B------:R-:W-:Y:S01]  /*a9e0*/  LOP3.LUT P2, RZ, R18, 0x8, RZ, 0xc0, !PT ;  /* 0x0000000812ff7812 */ /* 0x000fe2000784c0ff */
[----:B------:R-:W-:Y:S01]  /*a9f0*/  VIADD R4, R19, 0x1 ;  /* 0x0000000113047836 */ /* 0x000fe20000000000 */
[----:B------:R-:W-:Y:S04]  /*aa00*/  BSSY B0, `(.L_x_236) ;  /* 0x00000b2000007945 */ /* 0x000fe80003800000 */
[----:B------:R-:W-:-:S04]  /*aa10*/  ISETP.NE.AND P0, PT, R4, 0x2, PT ;  /* 0x000000020400780c */ /* 0x000fc80003f05270 */
[----:B------:R-:W-:Y:S02]  /*aa20*/  SEL R8, RZ, 0x1, P0 ;  /* 0x00000001ff087807 */ /* 0x000fe40000000000 */
[----:B------:R-:W-:Y:S02]  /*aa30*/  SEL R4, R4, RZ, P0 ;  /* 0x000000ff04047207 */ /* 0x000fe40000000000 */
[----:B--2---:R-:W-:Y:S01]  /*aa40*/  LOP3.LUT R8, R2, R8, RZ, 0x3c, !PT ;  /* 0x0000000802087212 */ /* 0x004fe200078e3cff */
[----:B------:R-:W-:Y:S06]  /*aa50*/  @!P2 BRA `(.L_x_237) ;  /* 0x0000000800b0a947 */ /* 0x000fec0003800000 */
[----:B------:R-:W-:Y:S01]  /*aa60*/  LOP3.LUT P2, RZ, R18, 0x4, RZ, 0xc0, !PT ;  /* 0x0000000412ff7812 */ /* 0x000fe2000784c0ff */
[----:B------:R-:W-:-:S12]  /*aa70*/  IMAD.MOV.U32 R6, RZ, RZ, R17 ;  /* 0x000000ffff067224 */ /* 0x000fd800078e0011 */
[----:B------:R-:W-:Y:S05]  /*aa80*/  @!P2 BRA `(.L_x_238) ;  /* 0x000000000050a947 */ /* 0x000fea0003800000 */
[----:B------:R-:W2:Y:S01]  /*aa90*/  LDL R10, [R1+0xc] ;  /* 0x00000c00010a7983 */ /* 0x000ea20000100800 */
[----:B------:R-:W0:Y:S01]  /*aaa0*/  LDC R6, c[0x0][0x43c] ;  /* 0x00010f00ff067b82 */ /* 0x000e220000000800 */
[----:B------:R-:W-:Y:S02]  /*aab0*/  ULDC.64 UR4, c[0x0][0x428] ;  /* 0x00010a0000047ab9 */ /* 0x000fe40000000a00 */
[----:B------:R-:W3:Y:S01]  /*aac0*/  LDL R7, [R1+0x8] ;  /* 0x0000080001077983 */ /* 0x000ee20000100800 */
[----:B0-----:R-:W-:-:S13]  /*aad0*/  ISETP.NE.AND P0, PT, R6, 0x1, PT ;  /* 0x000000010600780c */ /* 0x001fda0003f05270 */
[----:B------:R-:W0:Y:S02]  /*aae0*/  @P0 LDC.64 R2, c[0x0][0x440] ;  /* 0x00011000ff020b82 */ /* 0x000e240000000a00 */
[----:B0-----:R-:W-:-:S04]  /*aaf0*/  @P0 IMAD.HI.U32 R5, R0, R2, RZ ;  /* 0x0000000200050227 */ /* 0x001fc800078e00ff */
[----:B------:R-:W-:Y:S01]  /*ab00*/  IMAD.MOV.U32 R2, RZ, RZ, R0 ;  /* 0x000000ffff027224 */ /* 0x000fe200078e0000 */
[----:B------:R-:W-:-:S05]  /*ab10*/  @P0 SHF.R.U32.HI R2, RZ, R3, R5 ;  /* 0x00000003ff020219 */ /* 0x000fca0000011605 */
[----:B------:R-:W-:-:S04]  /*ab20*/  IMAD.MOV R3, RZ, RZ, -R2 ;  /* 0x000000ffff037224 */ /* 0x000fc800078e0a02 */
[----:B------:R-:W-:Y:S01]  /*ab30*/  IMAD R0, R6, R3, R0 ;  /* 0x0000000306007224 */ /* 0x000fe200078e0200 */
[----:B------:R-:W-:Y:S01]  /*ab40*/  SHF.R.S32.HI R3, RZ, 0x1f, R2 ;  /* 0x0000001fff037819 */ /* 0x000fe20000011402 */
[----:B--2---:R-:W-:-:S04]  /*ab50*/  IMAD R5, R10, UR4, RZ ;  /* 0x000000040a057c24 */ /* 0x004fc8000f8e02ff */
[C---:B---3--:R-:W-:Y:S02]  /*ab60*/  IMAD R5, R7.reuse, UR5, R5 ;  /* 0x0000000507057c24 */ /* 0x048fe4000f8e0205 */
[----:B------:R-:W-:Y:S01]  /*ab70*/  IMAD.WIDE.U32 R2, R7, UR4, R2 ;  /* 0x0000000407027c25 */ /* 0x000fe2000f8e0002 */
[----:B------:R-:W-:-:S03]  /*ab80*/  ULDC.64 UR4, c[0x0][0x418] ;  /* 0x0001060000047ab9 */ /* 0x000fc60000000a00 */
[----:B------:R-:W-:Y:S01]  /*ab90*/  IMAD.IADD R3, R5, 0x1, R3 ;  /* 0x0000000105037824 */ /* 0x000fe200078e0203 */
[----:B------:R-:W-:-:S04]  /*aba0*/  LEA R6, P0, R2, UR4, 0x2 ;  /* 0x0000000402067c11 */ /* 0x000fc8000f8010ff */
[----:B------:R-:W-:-:S05]  /*abb0*/  LEA.HI.X R7, R2, UR5, R3, 0x2, P0 ;  /* 0x0000000502077c11 */ /* 0x000fca00080f1403 */
[----:B------:R0:W5:Y:S04]  /*abc0*/  LDG.E R6, desc[UR60][R6.64] ;  /* 0x0000003c06067981 */ /* 0x000168000c1e1900 */
.L_x_238:
[----:B------:R-:W-:Y:S01]  /*abd0*/  LEA R3, R4, UR36, 0x3 ;  /* 0x0000002404037c11 */ /* 0x000fe2000f8e18ff */
[----:B------:R-:W-:Y:S01]  /*abe0*/  BSSY B1, `(.L_x_239) ;  /* 0x0000004000017945 */ /* 0x000fe20003800000 */
[----:B------:R-:W-:-:S04]  /*abf0*/  SHF.L.U32 R2, R8, 0x1f, RZ ;  /* 0x0000001f08027819 */ /* 0x000fc800000006ff */
[----:B------:R-:W1:Y:S02]  /*ac00*/  SYNCS.PHASECHK.TRANS64.TRYWAIT P0, [R3+URZ+0x34840], R2 ;  /* 0x03484002030075a7 */ /* 0x000e64000800017f */
[----:B-1----:R-:W-:Y:S05]  /*ac10*/  @!P0 BRA `(.L_x_240) ;  /* 0x0000003800488947 */ /* 0x002fea0003800000 */
.L_x_340:
[----:B------:R-:W-:Y:S05]  /*ac20*/  BSYNC B1 ;  /* 0x0000000000017941 */ /* 0x000fea0003800000 */
.L_x_239:
[----:B------:R-:W2:Y:S01]  /*ac30*/  S2R R5, SR_TID.X ;  /* 0x0000000000057919 */ /* 0x000ea20000002100 */
[----:B------:R-:W-:Y:S01]  /*ac40*/  UPRMT UR4, UR37, 0x9910, URZ ;  /* 0x0000991025047896 */ /* 0x000fe2000800003f */
[----:B--2---:R-:W-:-:S04]  /*ac50*/  LOP3.LUT R5, R5, 0x7f, RZ, 0xc0, !PT ;  /* 0x0000007f05057812 */ /* 0x004fc800078ec0ff */
[----:B------:R-:W-:-:S13]  /*ac60*/  ISETP.NE.AND P0, PT, R5, RZ, PT ;  /* 0x000000ff0500720c */ /* 0x000fda0003f05270 */
[----:B-1----:R-:W-:-:S04]  /*ac70*/  @!P0 IMAD.MOV.U32 R2, RZ, RZ, 0xc000 ;  /* 0x0000c000ff028424 */ /* 0x002fc800078e00ff */
[----:B------:R1:W-:Y:S02]  /*ac80*/  @!P0 SYNCS.ARRIVE.TRANS64 RZ, [R3+URZ+0x34830], R2 ;  /* 0x0348300203ff89a7 */ /* 0x0003e4000800003f */
[----:B-1----:R-:W-:-:S05]  /*ac90*/  IMAD.U32 R2, RZ, RZ, UR4 ;  /* 0x00000004ff027e24 */ /* 0x002fca000f8e00ff */
[----:B------:R-:W-:-:S13]  /*aca0*/  ISETP.NE.AND P1, PT, R2, 0x2, PT ;  /* 0x000000020200780c */ /* 0x000fda0003f25270 */
[----:B------:R-:W-:Y:S05]  /*acb0*/  @P1 BRA `(.L_x_241) ;  /* 0x0000000000041947 */ /* 0x000fea0003800000 */
[----:B------:R-:W-:Y:S01]  /*acc0*/  BPT.TRAP 0x1 ;  /* 0x000000040000795c */ /* 0x000fe20000300000 */
.L_x_241:
[----:B------:R-:W-:Y:S01]  /*acd0*/  LOP3.LUT P0, RZ, R18, 0x2, RZ, 0xc0, !PT ;  /* 0x0000000212ff7812 */ /* 0x000fe2000780c0ff */
[----:B------:R-:W-:-:S12]  /*ace0*/  BSSY B1, `(.L_x_242) ;  /* 0x0000003000017945 */ /* 0x000fd80003800000 */
[----:B------:R-:W-:Y:S05]  /*acf0*/  @P0 BRA `(.L_x_243) ;  /* 0x0000000000040947 */ /* 0x000fea0003800000 */
[----:B------:R-:W-:Y:S01]  /*ad00*/  BPT.TRAP 0x1 ;  /* 0x000000040000795c */ /* 0x000fe20000300000 */
.L_x_243:
[----:B------:R-:W-:Y:S05]  /*ad10*/  BSYNC B1 ;  /* 0x0000000000017941 */ /* 0x000fea0003800000 */
.L_x_242:
[----:B------:R-:W1:Y:S01]  /*ad20*/  S2R R2, SR_CgaCtaId ;  /* 0x0000000000027919 */ /* 0x000e620000008800 */
[----:B------:R-:W-:Y:S01]  /*ad30*/  IMAD.MOV.U32 R10, RZ, RZ, RZ ;  /* 0x000000ffff0a7224 */ /* 0x000fe200078e00ff */
[----:B------:R-:W-:Y:S01]  /*ad40*/  UIADD3 UR4, UP0, UR38, 0x370, URZ ;  /* 0x0000037026047890 */ /* 0x000fe2000ff1e03f */
[----:B------:R-:W-:Y:S01]  /*ad50*/  PLOP3.LUT P0, PT, PT, PT, PT, 0x80, 0x0 ;  /* 0x000000000000781c */ /* 0x000fe20003f0f070 */
[----:B------:R-:W-:Y:S01]  /*ad60*/  VIADD R3, R3, 0x34830 ;  /* 0x0003483003037836 */ /* 0x000fe20000000000 */
[----:B------:R-:W-:Y:S01]  /*ad70*/  UMOV UR6, 0x30000 ;  /* 0x0003000000067882 */ /* 0x000fe20000000000 */
[----:B------:R-:W-:Y:S01]  /*ad80*/  R2UR UR10, R10 ;  /* 0x000000000a0a72ca */ /* 0x000fe200000e0000 */
[----:B------:R-:W-:Y:S01]  /*ad90*/  UIADD3.X UR5, URZ, UR39, URZ, UP0, !UPT ;  /* 0x000000273f057290 */ /* 0x000fe200087fe43f */
[----:B------:R-:W-:Y:S01]  /*ada0*/  UMOV UR14, 0x0 ;  /* 0x00000000000e7882 */ /* 0x000fe20000000000 */
[----:B------:R-:W-:Y:S01]  /*adb0*/  UMOV UR15, 0x14f00000 ;  /* 0x14f00000000f7882 */ /* 0x000fe20000000000 */
[----:B-1----:R-:W-:-:S05]  /*adc0*/  IMAD.SHL.U32 R2, R2, 0x1000, RZ ;  /* 0x0000100002027824 */ /* 0x002fca00078e00ff */
[----:B------:R-:W-:-:S05]  /*add0*/  LOP3.LUT R2, R2, 0x1000, RZ, 0xc0, !PT ;  /* 0x0000100002027812 */ /* 0x000fca00078ec0ff */
[----:B------:R-:W-:Y:S02]  /*ade0*/  IMAD R5, R4, 0x6000, R2 ;  /* 0x0000600004057824 */ /* 0x000fe400078e0202 */
[----:B------:R-:W1:Y:S03]  /*adf0*/  S2R R2, SR_CgaCtaId ;  /* 0x0000000000027919 */ /* 0x000e660000008800 */
[----:B------:R-:W-:-:S05]  /*ae00*/  LEA R5, R5, UR36, 0x1 ;  /* 0x0000002405057c11 */ /* 0x000fca000f8e08ff */
[----:B0-----:R-:W-:Y:S02]  /*ae10*/  VIADD R7, R5, 0x1c400 ;  /* 0x0001c40005077836 */ /* 0x001fe40000000000 */
[----:B-1----:R-:W-:-:S05]  /*ae20*/  IMAD.SHL.U32 R2, R2, 0x40, RZ ;  /* 0x0000004002027824 */ /* 0x002fca00078e00ff */
[----:B------:R-:W-:-:S05]  /*ae30*/  LOP3.LUT R2, R2, 0x40, RZ, 0xc0, !PT ;  /* 0x0000004002027812 */ /* 0x000fca00078ec0ff */
[----:B------:R-:W-:-:S07]  /*ae40*/  IMAD R2, R0, 0x80, R2 ;  /* 0x0000008000027824 */ /* 0x000fce00078e0202 */
.L_x_244:
        /* <DEDUP_REMOVED lines=8> */
[----:B------:R0:W-:Y:S02]  /*aed0*/  UTMALDG.4D.MULTICAST [UR8], [UR4], UR6, desc[UR14] ;  /* 0x00000e08040073b4 */ /* 0x0001e40008019806 */
[----:B0-----:R-:W-:Y:S05]  /*aee0*/  @P0 BRA.U.ANY `(.L_x_244) ;  /* 0xfffffffd00d80947 */ /* 0x001fea000393ffff */
[----:B------:R-:W-:Y:S01]  /*aef0*/  IMAD.MOV.U32 R11, RZ, RZ, 0x40 ;  /* 0x00000040ff0b7424 */ /* 0x000fe200078e00ff */
[----:B------:R-:W-:Y:S01]  /*af00*/  PLOP3.LUT P0, PT, PT, PT, PT, 0x80, 0x0 ;  /* 0x000000000000781c */ /* 0x000fe20003f0f070 */
[----:B------:R-:W-:Y:S01]  /*af10*/  VIADD R7, R5, 0x20400 ;  /* 0x0002040005077836 */ /* 0x000fe20000000000 */
[----:B------:R-:W-:Y:S01]  /*af20*/  UMOV UR6, 0x30000 ;  /* 0x0003000000067882 */ /* 0x000fe20000000000 */
[----:B------:R-:W-:Y:S01]  /*af30*/  UMOV UR14, 0x0 ;  /* 0x00000000000e7882 */ /* 0x000fe20000000000 */
[----:B------:R-:W-:Y:S01]  /*af40*/  R2UR UR10, R11 ;  /* 0x000000000b0a72ca */ /* 0x000fe200000e0000 */
[----:B------:R-:W-:-:S14]  /*af50*/  UMOV UR15, 0x14f00000 ;  /* 0x14f00000000f7882 */ /* 0x000fdc0000000000 */
.L_x_245:
        /* <DEDUP_REMOVED lines=10> */
[----:B------:R-:W-:Y:S01]  /*b000*/  PLOP3.LUT P0, PT, PT, PT, PT, 0x80, 0x0 ;  /* 0x000000000000781c */ /* 0x000fe20003f0f070 */
[----:B------:R-:W-:Y:S01]  /*b010*/  VIADD R5, R5, 0x24400 ;  /* 0x0002440005057836 */ /* 0x000fe20000000000 */
[----:B------:R-:W-:Y:S01]  /*b020*/  UMOV UR6, 0x30000 ;  /* 0x0003000000067882 */ /* 0x000fe20000000000 */
[----:B------:R-:W-:Y:S01]  /*b030*/  UMOV UR14, 0x0 ;  /* 0x00000000000e7882 */ /* 0x000fe20000000000 */
[----:B------:R-:W-:Y:S01]  /*b040*/  UMOV UR15, 0x14f00000 ;  /* 0x14f00000000f7882 */ /* 0x000fe20000000000 */
[----:B------:R-:W-:-:S08]  /*b050*/  UMOV UR10, 0x80 ;  /* 0x00000080000a7882 */ /* 0x000fd00000000000 */
.L_x_246:
        /* <DEDUP_REMOVED lines=10> */
[----:B------:R-:W2:Y:S01]  /*b100*/  LDL.LU R7, [R1] ;  /* 0x0000000001077983 */ /* 0x000ea20000300800 */
[----:B------:R-:W-:Y:S01]  /*b110*/  LEA R2, R19, UR36, 0x3 ;  /* 0x0000002413027c11 */ /* 0x000fe2000f8e18ff */
[----:B------:R-:W-:Y:S01]  /*b120*/  BSSY B1, `(.L_x_247) ;  /* 0x0000004000017945 */ /* 0x000fe20003800000 */
[----:B--2---:R-:W-:-:S04]  /*b130*/  SHF.L.U32 R3, R7, 0x1f, RZ ;  /* 0x0000001f07037819 */ /* 0x004fc800000006ff */
[----:B------:R-:W0:Y:S02]  /*b140*/  SYNCS.PHASECHK.TRANS64.TRYWAIT P0, [R2+URZ+0x34860], R3 ;  /* 0x03486003020075a7 */ /* 0x000e24000800017f */
[----:B0-----:R-:W-:Y:S05]  /*b150*/  @!P0 BRA `(.L_x_248) ;  /* 0x00000034000c8947 */ /* 0x001fea0003800000 */
.L_x_341:
[----:B------:R-:W-:Y:S05]  /*b160*/  BSYNC B1 ;  /* 0x0000000000017941 */ /* 0x000fea0003800000 */
.L_x_247:
[----:B------:R-:W1:Y:S02]  /*b170*/  S2R R5, SR_TID.X ;  /* 0x0000000000057919 */ /* 0x000e640000002100 */
[----:B-1----:R-:W-:-:S04]  /*b180*/  LOP3.LUT R5, R5, 0x7f, RZ, 0xc0, !PT ;  /* 0x0000007f05057812 */ /* 0x002fc800078ec0ff */
[----:B------:R-:W-:-:S13]  /*b190*/  ISETP.NE.AND P0, PT, R5, RZ, PT ;  /* 0x000000ff0500720c */ /* 0x000fda0003f05270 */
[----:B0-----:R-:W-:-:S04]  /*b1a0*/  @!P0 IMAD.MOV.U32 R3, RZ, RZ, 0x8000 ;  /* 0x00008000ff038424 */ /* 0x001fc800078e00ff */
[----:B------:R0:W-:Y:S01]  /*b1b0*/  @!P0 SYNCS.ARRIVE.TRANS64 RZ, [R2+URZ+0x34850], R3 ;  /* 0x0348500302ff89a7 */ /* 0x0001e2000800003f */
[----:B------:R-:W-:Y:S05]  /*b1c0*/  @P1 BRA `(.L_x_249) ;  /* 0x0000000000041947 */ /* 0x000fea0003800000 */
[----:B------:R-:W-:Y:S01]  /*b1d0*/  BPT.TRAP 0x1 ;  /* 0x000000040000795c */ /* 0x000fe20000300000 */
.L_x_249:
[----:B------:R-:W-:Y:S01]  /*b1e0*/  LOP3.LUT P0, RZ, R18, 0x2, RZ, 0xc0, !PT ;  /* 0x0000000212ff7812 */ /* 0x000fe2000780c0ff */
[----:B------:R-:W-:-:S12]  /*b1f0*/  BSSY B1, `(.L_x_250) ;  /* 0x0000003000017945 */ /* 0x000fd80003800000 */
[----:B------:R-:W-:Y:S05]  /*b200*/  @P0 BRA `(.L_x_251) ;  /* 0x0000000000040947 */ /* 0x000fea0003800000 */
[----:B------:R-:W-:Y:S01]  /*b210*/  BPT.TRAP 0x1 ;  /* 0x000000040000795c */ /* 0x000fe20000300000 */
.L_x_251:
[----:B------:R-:W-:Y:S05]  /*b220*/  BSYNC B1 ;  /* 0x0000000000017941 */ /* 0x000fea0003800000 */
.L_x_250:
[----:B------:R-:W2:Y:S01]  /*b230*/  LDL.LU R5, [R1+0x4] ;  /* 0x0000040001057983 */ /* 0x000ea20000300800 */
[----:B0-----:R-:W0:Y:S01]  /*b240*/  S2R R3, SR_CgaCtaId ;  /* 0x0000000000037919 */ /* 0x001e220000008800 */
[----:B------:R-:W1:Y:S01]  /*b250*/  S2R R7, SR_CgaCtaId ;  /* 0x0000000000077919 */ /* 0x000e620000008800 */
[----:B------:R-:W-:Y:S01]  /*b260*/  R2UR UR10, R10 ;  /* 0x000000000a0a72ca */ /* 0x000fe200000e0000 */
[----:B------:R-:W-:Y:S01]  /*b270*/  UIADD3 UR4, UP0, UR38, 0x470, URZ ;  /* 0x0000047026047890 */ /* 0x000fe2000ff1e03f */
[----:B------:R-:W-:Y:S01]  /*b280*/  PLOP3.LUT P0, PT, PT, PT, PT, 0x80, 0x0 ;  /* 0x000000000000781c */ /* 0x000fe20003f0f070 */
[----:B------:R-:W-:Y:S01]  /*b290*/  VIADD R2, R2, 0x34850 ;  /* 0x0003485002027836 */ /* 0x000fe20000000000 */
[----:B------:R-:W-:Y:S01]  /*b2a0*/  UMOV UR6, 0x30000 ;  /* 0x0003000000067882 */ /* 0x000fe20000000000 */
[----:B0-----:R-:W-:-:S05]  /*b2b0*/  IMAD.SHL.U32 R3, R3, 0x1000, RZ ;  /* 0x0000100003037824 */ /* 0x001fca00078e00ff */
[----:B------:R-:W-:Y:S01]  /*b2c0*/  LOP3.LUT R3, R3, 0x1000, RZ, 0xc0, !PT ;  /* 0x0000100003037812 */ /* 0x000fe200078ec0ff */
[----:B-1----:R-:W-:-:S04]  /*b2d0*/  IMAD.SHL.U32 R7, R7, 0x40, RZ ;  /* 0x0000004007077824 */ /* 0x002fc800078e00ff */
[----:B------:R-:W-:Y:S01]  /*b2e0*/  IMAD R3, R19, 0x4000, R3 ;  /* 0x0000400013037824 */ /* 0x000fe200078e0203 */
[----:B------:R-:W-:-:S04]  /*b2f0*/  LOP3.LUT R7, R7, 0x40, RZ, 0xc0, !PT ;  /* 0x0000004007077812 */ /* 0x000fc800078ec0ff */
[----:B------:R-:W-:Y:S01]  /*b300*/  LEA R3, R3, UR36, 0x1 ;  /* 0x0000002403037c11 */ /* 0x000fe2000f8e08ff */
[----:B------:R-:W-:Y:S01]  /*b310*/  UIADD3.X UR5, URZ, UR39, URZ, UP0, !UPT ;  /* 0x000000273f057290 */ /* 0x000fe200087fe43f */
[----:B------:R-:W-:Y:S01]  /*b320*/  UMOV UR14, 0x0 ;  /* 0x00000000000e7882 */ /* 0x000fe20000000000 */
[----:B------:R-:W-:Y:S01]  /*b330*/  UMOV UR15, 0x14f00000 ;  /* 0x14f00000000f7882 */ /* 0x000fe20000000000 */
[----:B--2---:R-:W-:Y:S02]  /*b340*/  IMAD R5, R5, 0x80, R7 ;  /* 0x0000008005057824 */ /* 0x004fe400078e0207 */
[----:B------:R-:W-:-:S07]  /*b350*/  VIADD R7, R3, 0x400 ;  /* 0x0000040003077836 */ /* 0x000fce0000000000 */
.L_x_252:
        /* <DEDUP_REMOVED lines=10> */
[----:B------:R-:W-:Y:S01]  /*b400*/  R2UR UR10, R11 ;  /* 0x000000000b0a72ca */ /* 0x000fe200000e0000 */
[----:B------:R-:W-:Y:S01]  /*b410*/  VIADD R3, R3, 0x4400 ;  /* 0x0000440003037836 */ /* 0x000fe20000000000 */
[----:B------:R-:W-:Y:S01]  /*b420*/  PLOP3.LUT P0, PT, PT, PT, PT, 0x80, 0x0 ;  /* 0x000000000000781c */ /* 0x000fe20003f0f070 */
[----:B------:R-:W-:Y:S01]  /*b430*/  UMOV UR6, 0x30000 ;  /* 0x0003000000067882 */ /* 0x000fe20000000000 */
[----:B------:R-:W-:Y:S01]  /*b440*/  UMOV UR14, 0x0 ;  /* 0x00000000000e7882 */ /* 0x000fe20000000000 */
[----:B------:R-:W-:-:S10]  /*b450*/  UMOV UR15, 0x14f00000 ;  /* 0x14f00000000f7882 */ /* 0x000fd40000000000 */
.L_x_253:
        /* <DEDUP_REMOVED lines=10> */
[----:B------:R0:W-:Y:S01]  /*b500*/  STL [R1+0x4], R0 ;  /* 0x0000040001007387 */ /* 0x0001e20000100800 */
[----:B------:R-:W-:-:S07]  /*b510*/  IMAD.MOV.U32 R17, RZ, RZ, R6 ;  /* 0x000000ffff117224 */ /* 0x000fce00078e0006 */
.L_x_237:
[----:B------:R-:W-:Y:S05]  /*b520*/  BSYNC B0 ;  /* 0x0000000000007941 */ /* 0x000fea0003800000 */
.L_x_236:
[----:B0-----:R-:W2:Y:S01]  /*b530*/  LDL.LU R0, [R1+0x20] ;  /* 0x0000200001007983 */ /* 0x001ea20000300800 */
[----:B------:R-:W-:-:S03]  /*b540*/  IMAD.MOV.U32 R19, RZ, RZ, R4 ;  /* 0x000000ffff137224 */ /* 0x000fc600078e0004 */
[----:B------:R0:W-:Y:S02]  /*b550*/  STL [R1], R8 ;  /* 0x0000000801007387 */ /* 0x0001e40000100800 */
[----:B0-2---:R-:W-:-:S07]  /*b560*/  VIADD R0, R0, 0xfffffffd ;  /* 0xfffffffd00007836 */ /* 0x005fce0000000000 */
.L_x_235:
[----:B------:R-:W2:Y:S01]  /*b570*/  LDL.LU R2, [R1+0x18] ;  /* 0x0000180001027983 */ /* 0x000ea20000300800 */
[----:B------:R-:W-:Y:S01]  /*b580*/  IMAD.MOV R9, RZ, RZ, -R9 ;  /* 0x000000ffff097224 */ /* 0x000fe200078e0a09 */
[----:B------:R-:W-:Y:S04]  /*b590*/  BSSY B0, `(.L_x_234) ;  /* 0x0000172000007945 */ /* 0x000fe80003800000 */
[----:B--2---:R-:W-:-:S13]  /*b5a0*/  ISETP.NE.AND P0, PT, R2, R9, PT ;  /* 0x000000090200720c */ /* 0x004fda0003f05270 */
[----:B------:R-:W-:Y:S05]  /*b5b0*/  @!P0 BRA `(.L_x_254) ;  /* 0x0000001400bc8947 */ /* 0x000fea0003800000 */
[----:B------:R-:W-:-:S07]  /*b5c0*/  IMAD.MOV.U32 R6, RZ, RZ, R17 ;  /* 0x000000ffff067224 */ /* 0x000fce00078e0011 */
.L_x_291:
[----:B--2---:R-:W2:Y:S01]  /*b5d0*/  LDL R2, [R1] ;  /* 0x0000000001027983 */ /* 0x004ea20000100800 */
[----:B------:R-:W-:Y:S01]  /*b5e0*/  LOP3.LUT P1, RZ, R18, 0x8, RZ, 0xc0, !PT ;  /* 0x0000000812ff7812 */ /* 0x000fe2000782c0ff */
[----:B------:R-:W-:Y:S01]  /*b5f0*/  VIADD R4, R19, 0x1 ;  /* 0x0000000113047836 */ /* 0x000fe20000000000 */
[----:B------:R-:W-:Y:S04]  /*b600*/  BSSY B1, `(.L_x_255) ;  /* 0x00000b2000017945 */ /* 0x000fe80003800000 */
[----:B------:R-:W-:-:S04]  /*b610*/  ISETP.NE.AND P0, PT, R4, 0x2, PT ;  /* 0x000000020400780c */ /* 0x000fc80003f05270 */
[----:B------:R-:W-:Y:S02]  /*b620*/  SEL R5, RZ, 0x1, P0 ;  /* 0x00000001ff057807 */ /* 0x000fe40000000000 */
[----:B------:R-:W-:Y:S02]  /*b630*/  SEL R4, R4, RZ, P0 ;  /* 0x000000ff04047207 */ /* 0x000fe40000000000 */
[----:B--2---:R-:W-:Y:S01]  /*b640*/  LOP3.LUT R5, R2, R5, RZ, 0x3c, !PT ;  /* 0x0000000502057212 */ /* 0x004fe200078e3cff */
[----:B01----:R-:W-:Y:S06]  /*b650*/  @!P1 BRA `(.L_x_256) ;  /* 0x0000000800b09947 */ /* 0x003fec0003800000 */
        /* <DEDUP_REMOVED lines=23> */
.L_x_257:
[----:B------:R-:W-:Y:S01]  /*b7d0*/  LEA R3, R4, UR36, 0x3 ;  /* 0x0000002404037c11 */ /* 0x000fe2000f8e18ff */
[----:B------:R-:W-:Y:S01]  /*b7e0*/  BSSY B2, `(.L_x_258) ;  /* 0x0000004000027945 */ /* 0x000fe20003800000 */
[----:B------:R-:W-:-:S04]  /*b7f0*/  SHF.L.U32 R2, R5, 0x1f, RZ ;  /* 0x0000001f05027819 */ /* 0x000fc800000006ff */
[----:B------:R-:W1:Y:S02]  /*b800*/  SYNCS.PHASECHK.TRANS64.TRYWAIT P0, [R3+URZ+0x34840], R2 ;  /* 0x03484002030075a7 */ /* 0x000e64000800017f */
[----:B-1----:R-:W-:Y:S05]  /*b810*/  @!P0 BRA `(.L_x_259) ;  /* 0x0000002c00708947 */ /* 0x002fea0003800000 */
.L_x_342:
[----:B------:R-:W-:Y:S05]  /*b820*/  BSYNC B2 ;  /* 0x0000000000027941 */ /* 0x000fea0003800000 */
.L_x_258:
[----:B0-----:R-:W0:Y:S01]  /*b830*/  S2R R7, SR_TID.X ;  /* 0x0000000000077919 */ /* 0x001e220000002100 */
[----:B------:R-:W-:Y:S01]  /*b840*/  UPRMT UR4, UR37, 0x9910, URZ ;  /* 0x0000991025047896 */ /* 0x000fe2000800003f */
[----:B0-----:R-:W-:-:S04]  /*b850*/  LOP3.LUT R7, R7, 0x7f, RZ, 0xc0, !PT ;  /* 0x0000007f07077812 */ /* 0x001fc800078ec0ff */
[----:B------:R-:W-:-:S13]  /*b860*/  ISETP.NE.AND P0, PT, R7, RZ, PT ;  /* 0x000000ff0700720c */ /* 0x000fda0003f05270 */
[----:B-1----:R-:W-:-:S04]  /*b870*/  @!P0 IMAD.MOV.U32 R2, RZ, RZ, 0xc000 ;  /* 0x0000c000ff028424 */ /* 0x002fc800078e00ff */
[----:B------:R0:W-:Y:S02]  /*b880*/  @!P0 SYNCS.ARRIVE.TRANS64 RZ, [R3+URZ+0x34830], R2 ;  /* 0x0348300203ff89a7 */ /* 0x0001e4000800003f */
[----:B0-----:R-:W-:-:S05]  /*b890*/  IMAD.U32 R2, RZ, RZ, UR4 ;  /* 0x00000004ff027e24 */ /* 0x001fca000f8e00ff */
[----:B------:R-:W-:-:S13]  /*b8a0*/  ISETP.NE.AND P1, PT, R2, 0x2, PT ;  /* 0x000000020200780c */ /* 0x000fda0003f25270 */
[----:B------:R-:W-:Y:S05]  /*b8b0*/  @P1 BRA `(.L_x_260) ;  /* 0x0000000000041947 */ /* 0x000fea0003800000 */
[----:B------:R-:W-:Y:S01]  /*b8c0*/  BPT.TRAP 0x1 ;  /* 0x000000040000795c */ /* 0x000fe20000300000 */
.L_x_260:
[----:B------:R-:W-:Y:S01]  /*b8d0*/  LOP3.LUT P0, RZ, R18, 0x2, RZ, 0xc0, !PT ;  /* 0x0000000212ff7812 */ /* 0x000fe2000780c0ff */
[----:B------:R-:W-:-:S12]  /*b8e0*/  BSSY B2, `(.L_x_261) ;  /* 0x0000003000027945 */ /* 0x000fd80003800000 */
[----:B------:R-:W-:Y:S05]  /*b8f0*/  @P0 BRA `(.L_x_262) ;  /* 0x0000000000040947 */ /* 0x000fea0003800000 */
[----:B------:R-:W-:Y:S01]  /*b900*/  BPT.TRAP 0x1 ;  /* 0x000000040000795c */ /* 0x000fe20000300000 */
.L_x_262:
[----:B------:R-:W-:Y:S05]  /*b910*/  BSYNC B2 ;  /* 0x0000000000027941 */ /* 0x000fea0003800000 */
.L_x_261:
[----:B------:R-:W0:Y:S01]  /*b920*/  S2R R2, SR_CgaCtaId ;  /* 0x0000000000027919 */ /* 0x000e220000008800 */
        /* <DEDUP_REMOVED lines=9> */
[----:B0-----:R-:W-:-:S05]  /*b9c0*/  IMAD.SHL.U32 R2, R2, 0x1000, RZ ;  /* 0x0000100002027824 */ /* 0x001fca00078e00ff */
[----:B------:R-:W-:-:S05]  /*b9d0*/  LOP3.LUT R2, R2, 0x1000, RZ, 0xc0, !PT ;  /* 0x0000100002027812 */ /* 0x000fca00078ec0ff */
[----:B------:R-:W-:Y:S02]  /*b9e0*/  IMAD R7, R4, 0x6000, R2 ;  /* 0x0000600004077824 */ /* 0x000fe400078e0202 */
[----:B------:R-:W0:Y:S03]  /*b9f0*/  S2R R2, SR_CgaCtaId ;  /* 0x0000000000027919 */ /* 0x000e260000008800 */
[----:B------:R-:W-:-:S05]  /*ba00*/  LEA R7, R7, UR36, 0x1 ;  /* 0x0000002407077c11 */ /* 0x000fca000f8e08ff */
[----:B------:R-:W-:Y:S02]  /*ba10*/  VIADD R9, R7, 0x1c400 ;  /* 0x0001c40007097836 */ /* 0x000fe40000000000 */
[----:B0-----:R-:W-:-:S05]  /*ba20*/  IMAD.SHL.U32 R2, R2, 0x40, RZ ;  /* 0x0000004002027824 */ /* 0x001fca00078e00ff */
[----:B------:R-:W-:-:S05]  /*ba30*/  LOP3.LUT R2, R2, 0x40, RZ, 0xc0, !PT ;  /* 0x0000004002027812 */ /* 0x000fca00078ec0ff */
[----:B------:R-:W-:-:S07]  /*ba40*/  IMAD R2, R8, 0x80, R2 ;  /* 0x0000008008027824 */ /* 0x000fce00078e0202 */
.L_x_263:
        /* <DEDUP_REMOVED lines=17> */
.L_x_264:
        /* <DEDUP_REMOVED lines=16> */
.L_x_265:
        /* <DEDUP_REMOVED lines=16> */
.L_x_343:
[----:B------:R-:W-:Y:S05]  /*bd60*/  BSYNC B2 ;  /* 0x0000000000027941 */ /* 0x000fea0003800000 */
.L_x_266:
[----:B------:R-:W1:Y:S02]  /*bd70*/  S2R R7, SR_TID.X ;  /* 0x0000000000077919 */ /* 0x000e640000002100 */
[----:B-1----:R-:W-:-:S04]  /*bd80*/  LOP3.LUT R7, R7, 0x7f, RZ, 0xc0, !PT ;  /* 0x0000007f07077812 */ /* 0x002fc800078ec0ff */
[----:B------:R-:W-:-:S13]  /*bd90*/  ISETP.NE.AND P0, PT, R7, RZ, PT ;  /* 0x000000ff0700720c */ /* 0x000fda0003f05270 */
[----:B0-----:R-:W-:-:S04]  /*bda0*/  @!P0 IMAD.MOV.U32 R3, RZ, RZ, 0x8000 ;  /* 0x00008000ff038424 */ /* 0x001fc800078e00ff */
[----:B------:R0:W-:Y:S01]  /*bdb0*/  @!P0 SYNCS.ARRIVE.TRANS64 RZ, [R2+URZ+0x34850], R3 ;  /* 0x0348500302ff89a7 */ /* 0x0001e2000800003f */
[----:B------:R-:W-:Y:S05]  /*bdc0*/  @P1 BRA `(.L_x_268) ;  /* 0x0000000000041947 */ /* 0x000fea0003800000 */
[----:B------:R-:W-:Y:S01]  /*bdd0*/  BPT.TRAP 0x1 ;  /* 0x000000040000795c */ /* 0x000fe20000300000 */
.L_x_268:
[----:B------:R-:W-:Y:S01]  /*bde0*/  LOP3.LUT P0, RZ, R18, 0x2, RZ, 0xc0, !PT ;  /* 0x0000000212ff7812 */ /* 0x000fe2000780c0ff */
[----:B------:R-:W-:-:S12]  /*bdf0*/  BSSY B2, `(.L_x_269) ;  /* 0x0000003000027945 */ /* 0x000fd80003800000 */
[----:B------:R-:W-:Y:S05]  /*be00*/  @P0 BRA `(.L_x_270) ;  /* 0x0000000000040947 */ /* 0x000fea0003800000 */
[----:B------:R-:W-:Y:S01]  /*be10*/  BPT.TRAP 0x1 ;  /* 0x000000040000795c */ /* 0x000fe20000300000 */
.L_x_270:
[----:B------:R-:W-:Y:S05]  /*be20*/  BSYNC B2 ;  /* 0x0000000000027941 */ /* 0x000fea0003800000 */
.L_x_269:
        /* <DEDUP_REMOVED lines=19> */
.L_x_271:
        /* <DEDUP_REMOVED lines=16> */
.L_x_272:
        /* <DEDUP_REMOVED lines=12> */
.L_x_256:
[----:B------:R-:W-:Y:S05]  /*c120*/  BSYNC B1 ;  /* 0x0000000000017941 */ /* 0x000fea0003800000 */
.L_x_255:
[----:B------:R-:W-:Y:S01]  /*c130*/  VIADD R19, R4, 0x1 ;  /* 0x0000000104137836 */ /* 0x000fe20000000000 */
[----:B------:R-:W-:Y:S01]  /*c140*/  LOP3.LUT P1, RZ, R18, 0x8, RZ, 0xc0, !PT ;  /* 0x0000000812ff7812 */ /* 0x000fe2000782c0ff */
[----:B------:R-:W-:Y:S03]  /*c150*/  BSSY B1, `(.L_x_273) ;  /* 0x00000b2000017945 */ /* 0x000fe60003800000 */
[----:B------:R-:W-:-:S04]  /*c160*/  ISETP.NE.AND P0, PT, R19, 0x2, PT ;  /* 0x000000021300780c */ /* 0x000fc80003f05270 */
[----:B------:R-:W-:Y:S02]  /*c170*/  SEL R2, RZ, 0x1, P0 ;  /* 0x00000001ff027807 */ /* 0x000fe40000000000 */
[----:B------:R-:W-:Y:S02]  /*c180*/  SEL R19, R19, RZ, P0 ;  /* 0x000000ff13137207 */ /* 0x000fe40000000000 */
[----:B------:R-:W-:-:S05]  /*c190*/  LOP3.LUT R9, R5, R2, RZ, 0x3c, !PT ;  /* 0x0000000205097212 */ /* 0x000fca00078e3cff */
[----:B------:R1:W-:Y:S01]  /*c1a0*/  STL [R1], R9 ;  /* 0x0000000901007387 */ /* 0x0003e20000100800 */
[----:B------:R-:W-:Y:S05]  /*c1b0*/  @!P1 BRA `(.L_x_274) ;  /* 0x0000000800ac9947 */ /* 0x000fea0003800000 */
[----:B------:R-:W-:Y:S01]  /*c1c0*/  LOP3.LUT P1, RZ, R18, 0x4, RZ, 0xc0, !PT ;  /* 0x0000000412ff7812 */ /* 0x000fe2000782c0ff */
[----:B0-----:R-:W-:-:S12]  /*c1d0*/  VIADD R8, R0, 0xffffffff ;  /* 0xffffffff00087836 */ /* 0x001fd80000000000 */
        /* <DEDUP_REMOVED lines=21> */
.L_x_275:
[----:B------:R-:W-:Y:S01]  /*c330*/  LEA R3, R19, UR36, 0x3 ;  /* 0x0000002413037c11 */ /* 0x000fe2000f8e18ff */
[----:B------:R-:W-:Y:S01]  /*c340*/  BSSY B2, `(.L_x_276) ;  /* 0x0000004000027945 */ /* 0x000fe20003800000 */
[----:B------:R-:W-:-:S04]  /*c350*/  SHF.L.U32 R2, R9, 0x1f, RZ ;  /* 0x0000001f09027819 */ /* 0x000fc800000006ff */
[----:B------:R-:W2:Y:S02]  /*c360*/  SYNCS.PHASECHK.TRANS64.TRYWAIT P0, [R3+URZ+0x34840], R2 ;  /* 0x03484002030075a7 */ /* 0x000ea4000800017f */
[----:B--2---:R-:W-:Y:S05]  /*c370*/  @!P0 BRA `(.L_x_277) ;  /* 0x0000002000c08947 */ /* 0x004fea0003800000 */
.L_x_344:
[----:B------:R-:W-:Y:S05]  /*c380*/  BSYNC B2 ;  /* 0x0000000000027941 */ /* 0x000fea0003800000 */
.L_x_276:
[----:B0-----:R-:W0:Y:S01]  /*c390*/  S2R R7, SR_TID.X ;  /* 0x0000000000077919 */ /* 0x001e220000002100 */
[----:B------:R-:W-:Y:S01]  /*c3a0*/  UPRMT UR4, UR37, 0x9910, URZ ;  /* 0x0000991025047896 */ /* 0x000fe2000800003f */
[----:B0-----:R-:W-:-:S04]  /*c3b0*/  LOP3.LUT R7, R7, 0x7f, RZ, 0xc0, !PT ;  /* 0x0000007f07077812 */ /* 0x001fc800078ec0ff */
[----:B------:R-:W-:-:S13]  /*c3c0*/  ISETP.NE.AND P0, PT, R7, RZ, PT ;  /* 0x000000ff0700720c */ /* 0x000fda0003f05270 */
[----:B--2---:R-:W-:-:S04]  /*c3d0*/  @!P0 IMAD.MOV.U32 R2, RZ, RZ, 0xc000 ;  /* 0x0000c000ff028424 */ /* 0x004fc800078e00ff */
[----:B------:R0:W-:Y:S02]  /*c3e0*/  @!P0 SYNCS.ARRIVE.TRANS64 RZ, [R3+URZ+0x34830], R2 ;  /* 0x0348300203ff89a7 */ /* 0x0001e4000800003f */
[----:B0-----:R-:W-:-:S05]  /*c3f0*/  IMAD.U32 R2, RZ, RZ, UR4 ;  /* 0x00000004ff027e24 */ /* 0x001fca000f8e00ff */
[----:B------:R-:W-:-:S13]  /*c400*/  ISETP.NE.AND P1, PT, R2, 0x2, PT ;  /* 0x000000020200780c */ /* 0x000fda0003f25270 */
[----:B------:R-:W-:Y:S05]  /*c410*/  @P1 BRA `(.L_x_278) ;  /* 0x0000000000041947 */ /* 0x000fea0003800000 */
[----:B------:R-:W-:Y:S01]  /*c420*/  BPT.TRAP 0x1 ;  /* 0x000000040000795c */ /* 0x000fe20000300000 */
.L_x_278:
[----:B------:R-:W-:Y:S01]  /*c430*/  LOP3.LUT P0, RZ, R18, 0x2, RZ, 0xc0, !PT ;  /* 0x0000000212ff7812 */ /* 0x000fe2000780c0ff */
[----:B------:R-:W-:-:S12]  /*c440*/  BSSY B2, `(.L_x_279) ;  /* 0x0000003000027945 */ /* 0x000fd80003800000 */
[----:B------:R-:W-:Y:S05]  /*c450*/  @P0 BRA `(.L_x_280) ;  /* 0x0000000000040947 */ /* 0x000fea0003800000 */
[----:B------:R-:W-:Y:S01]  /*c460*/  BPT.TRAP 0x1 ;  /* 0x000000040000795c */ /* 0x000fe20000300000 */
.L_x_280:
[----:B------:R-:W-:Y:S05]  /*c470*/  BSYNC B2 ;  /* 0x0000000000027941 */ /* 0x000fea0003800000 */
.L_x_279:
        /* <DEDUP_REMOVED lines=15> */
[----:B-1----:R-:W-:Y:S02]  /*c570*/  VIADD R9, R7, 0x1c400 ;  /* 0x0001c40007097836 */ /* 0x002fe40000000000 */
[----:B0-----:R-:W-:-:S05]  /*c580*/  IMAD.SHL.U32 R2, R2, 0x40, RZ ;  /* 0x0000004002027824 */ /* 0x001fca00078e00ff */
[----:B------:R-:W-:-:S05]  /*c590*/  LOP3.LUT R2, R2, 0x40, RZ, 0xc0, !PT ;  /* 0x0000004002027812 */ /* 0x000fca00078ec0ff */
[----:B------:R-:W-:-:S07]  /*c5a0*/  IMAD R2, R8, 0x80, R2 ;  /* 0x0000008008027824 */ /* 0x000fce00078e0202 */
.L_x_281:
        /* <DEDUP_REMOVED lines=17> */
.L_x_282:
        /* <DEDUP_REMOVED lines=16> */
.L_x_283:
        /* <DEDUP_REMOVED lines=10> */
[----:B------:R-:W-:Y:S01]  /*c860*/  SHF.L.U32 R5, R5, 0x1f, RZ ;  /* 0x0000001f05057819 */ /* 0x000fe200000006ff */
[----:B------:R-:W-:Y:S01]  /*c870*/  BSSY B2, `(.L_x_284) ;  /* 0x0000004000027945 */ /* 0x000fe20003800000 */
[----:B------:R-:W-:-:S04]  /*c880*/  LEA R2, R4, UR36, 0x3 ;  /* 0x0000002404027c11 */ /* 0x000fc8000f8e18ff */
[----:B------:R-:W0:Y:S02]  /*c890*/  SYNCS.PHASECHK.TRANS64.TRYWAIT P0, [R2+URZ+0x34860], R5 ;  /* 0x03486005020075a7 */ /* 0x000e24000800017f */
[----:B0-----:R-:W-:Y:S05]  /*c8a0*/  @!P0 BRA `(.L_x_285) ;  /* 0x0000001c00888947 */ /* 0x001fea0003800000 */
.L_x_345:
[----:B------:R-:W-:Y:S05]  /*c8b0*/  BSYNC B2 ;  /* 0x0000000000027941 */ /* 0x000fea0003800000 */
.L_x_284:
[----:B------:R-:W1:Y:S02]  /*c8c0*/  S2R R3, SR_TID.X ;  /* 0x0000000000037919 */ /* 0x000e640000002100 */
[----:B-1----:R-:W-:-:S04]  /*c8d0*/  LOP3.LUT R3, R3, 0x7f, RZ, 0xc0, !PT ;  /* 0x0000007f03037812 */ /* 0x002fc800078ec0ff */
[----:B------:R-:W-:-:S13]  /*c8e0*/  ISETP.NE.AND P0, PT, R3, RZ, PT ;  /* 0x000000ff0300720c */ /* 0x000fda0003f05270 */
[----:B------:R-:W-:-:S04]  /*c8f0*/  @!P0 IMAD.MOV.U32 R3, RZ, RZ, 0x8000 ;  /* 0x00008000ff038424 */ /* 0x000fc800078e00ff */
[----:B------:R1:W-:Y:S01]  /*c900*/  @!P0 SYNCS.ARRIVE.TRANS64 RZ, [R2+URZ+0x34850], R3 ;  /* 0x0348500302ff89a7 */ /* 0x0003e2000800003f */
[----:B------:R-:W-:Y:S05]  /*c910*/  @P1 BRA `(.L_x_286) ;  /* 0x0000000000041947 */ /* 0x000fea0003800000 */
[----:B------:R-:W-:Y:S01]  /*c920*/  BPT.TRAP 0x1 ;  /* 0x000000040000795c */ /* 0x000fe20000300000 */
.L_x_286:
[----:B------:R-:W-:Y:S01]  /*c930*/  LOP3.LUT P0, RZ, R18, 0x2, RZ, 0xc0, !PT ;  /* 0x0000000212ff7812 */ /* 0x000fe2000780c0ff */
[----:B------:R-:W-:-:S12]  /*c940*/  BSSY B2, `(.L_x_287) ;  /* 0x0000003000027945 */ /* 0x000fd80003800000 */
[----:B------:R-:W-:Y:S05]  /*c950*/  @P0 BRA `(.L_x_288) ;  /* 0x0000000000040947 */ /* 0x000fea0003800000 */
[----:B------:R-:W-:Y:S01]  /*c960*/  BPT.TRAP 0x1 ;  /* 0x000000040000795c */ /* 0x000fe20000300000 */
.L_x_288:
[----:B------:R-:W-:Y:S05]  /*c970*/  BSYNC B2 ;  /* 0x0000000000027941 */ /* 0x000fea0003800000 */
.L_x_287:
[----:B0-----:R-:W2:Y:S01]  /*c980*/  LDL.LU R5, [R1+0x4] ;  /* 0x0000040001057983 */ /* 0x001ea20000300800 */
[----:B-1----:R-:W0:Y:S01]  /*c990*/  S2R R3, SR_CgaCtaId ;  /* 0x0000000000037919 */ /* 0x002e220000008800 */
        /* <DEDUP_REMOVED lines=17> */
.L_x_289:
        /* <DEDUP_REMOVED lines=16> */
.L_x_290:
        /* <DEDUP_REMOVED lines=12> */
.L_x_274:
[----:B------:R-:W-:Y:S05]  /*cc70*/  BSYNC B1 ;  /* 0x0000000000017941 */ /* 0x000fea0003800000 */
.L_x_273:
[C---:B------:R-:W-:Y:S01]  /*cc80*/  ISETP.GT.AND P0, PT, R0.reuse, 0x1, PT ;  /* 0x000000010000780c */ /* 0x040fe20003f04270 */
[----:B------:R-:W-:-:S12]  /*cc90*/  VIADD R0, R0, 0xfffffffe ;  /* 0xfffffffe00007836 */ /* 0x000fd80000000000 */
[----:B------:R-:W-:Y:S05]  /*cca0*/  @P0 BRA `(.L_x_291) ;  /* 0xffffffe800480947 */ /* 0x000fea000383ffff */
.L_x_254:
[----:B------:R-:W-:Y:S05]  /*ccb0*/  BSYNC B0 ;  /* 0x0000000000007941 */ /* 0x000fea0003800000 */
.L_x_234:
[----:B------:R-:W-:Y:S01]  /*ccc0*/  LOP3.LUT P0, RZ, R18, 0x8, RZ, 0xc0, !PT ;  /* 0x0000000812ff7812 */ /* 0x000fe2000780c0ff */
[----:B------:R-:W-:-:S12]  /*ccd0*/  BSSY B0, `(.L_x_292) ;  /* 0x0000045000007945 */ /* 0x000fd80003800000 */
[----:B------:R-:W-:Y:S05]  /*cce0*/  @!P0 BRA `(.L_x_293) ;  /* 0x00000004000c8947 */ /* 0x000fea0003800000 */
[----:B------:R-:W3:Y:S01]  /*ccf0*/  LDL R2, [R1] ;  /* 0x0000000001027983 */ /* 0x000ee20000100800 */
[----:B--2---:R-:W-:Y:S01]  /*cd00*/  LEA R0, R19, UR36, 0x3 ;  /* 0x0000002413007c11 */ /* 0x004fe2000f8e18ff */
[----:B------:R-:W-:Y:S01]  /*cd10*/  BSSY B1, `(.L_x_294) ;  /* 0x0000004000017945 */ /* 0x000fe20003800000 */
[----:B---3--:R-:W-:-:S04]  /*cd20*/  SHF.L.U32 R3, R2, 0x1f, RZ ;  /* 0x0000001f02037819 */ /* 0x008fc800000006ff */
[----:B------:R-:W2:Y:S02]  /*cd30*/  SYNCS.PHASECHK.TRANS64.TRYWAIT P0, [R0+URZ+0x34860], R3 ;  /* 0x03486003000075a7 */ /* 0x000ea4000800017f */
[----:B--2---:R-:W-:Y:S05]  /*cd40*/  @!P0 BRA `(.L_x_295) ;  /* 0x0000001800748947 */ /* 0x004fea0003800000 */
.L_x_346:
[----:B------:R-:W-:Y:S05]  /*cd50*/  BSYNC B1 ;  /* 0x0000000000017941 */ /* 0x000fea0003800000 */
.L_x_294:
[----:B------:R-:W3:Y:S01]  /*cd60*/  S2R R2, SR_TID.X ;  /* 0x0000000000027919 */ /* 0x000ee20000002100 */
[----:B------:R-:W-:-:S04]  /*cd70*/  UPRMT UR4, UR37, 0x9910, URZ ;  /* 0x0000991025047896 */ /* 0x000fc8000800003f */
[----:B------:R-:W-:Y:S01]  /*cd80*/  UISETP.NE.AND UP0, UPT, UR4, 0x2, UPT ;  /* 0x000000020400788c */ /* 0x000fe2000bf05270 */
[----:B---3--:R-:W-:-:S04]  /*cd90*/  LOP3.LUT R2, R2, 0x7f, RZ, 0xc0, !PT ;  /* 0x0000007f02027812 */ /* 0x008fc800078ec0ff */
[----:B------:R-:W-:-:S13]  /*cda0*/  ISETP.NE.AND P0, PT, R2, RZ, PT ;  /* 0x000000ff0200720c */ /* 0x000fda0003f05270 */
[----:B--2---:R-:W-:-:S04]  /*cdb0*/  @!P0 IMAD.MOV.U32 R3, RZ, RZ, 0x8000 ;  /* 0x00008000ff038424 */ /* 0x004fc800078e00ff */
[----:B------:R2:W-:Y:S01]  /*cdc0*/  @!P0 SYNCS.ARRIVE.TRANS64 RZ, [R0+URZ+0x34850], R3 ;  /* 0x0348500300ff89a7 */ /* 0x0005e2000800003f */
[----:B------:R-:W-:-:S13]  /*cdd0*/  PLOP3.LUT P0, PT, PT, PT, UP0, 0x80, 0x0 ;  /* 0x000000000000781c */ /* 0x000fda0003f0f008 */
[----:B--2---:R-:W-:Y:S05]  /*cde0*/  @P0 BRA `(.L_x_296) ;  /* 0x0000000000040947 */ /* 0x004fea0003800000 */
[----:B------:R-:W-:Y:S01]  /*cdf0*/  BPT.TRAP 0x1 ;  /* 0x000000040000795c */ /* 0x000fe20000300000 */
.L_x_296:
[----:B------:R-:W-:Y:S01]  /*ce00*/  LOP3.LUT P0, RZ, R18, 0x2, RZ, 0xc0, !PT ;  /* 0x0000000212ff7812 */ /* 0x000fe2000780c0ff */
[----:B------:R-:W-:-:S12]  /*ce10*/  BSSY B1, `(.L_x_297) ;  /* 0x0000003000017945 */ /* 0x000fd80003800000 */
[----:B------:R-:W-:Y:S05]  /*ce20*/  @P0 BRA `(.L_x_298) ;  /* 0x0000000000040947 */ /* 0x000fea0003800000 */
[----:B------:R-:W-:Y:S01]  /*ce30*/  BPT.TRAP 0x1 ;  /* 0x000000040000795c */ /* 0x000fe20000300000 */
.L_x_298:
[----:B------:R-:W-:Y:S05]  /*ce40*/  BSYNC B1 ;  /* 0x0000000000017941 */ /* 0x000fea0003800000 */
.L_x_297:
[----:B------:R-:W2:Y:S01]  /*ce50*/  LDL R2, [R1+0x4] ;  /* 0x0000040001027983 */ /* 0x000ea20000100800 */
[----:B------:R-:W3:Y:S01]  /*ce60*/  S2R R3, SR_CgaCtaId ;  /* 0x0000000000037919 */ /* 0x000ee20000008800 */
[----:B------:R-:W4:Y:S01]  /*ce70*/  S2R R4, SR_CgaCtaId ;  /* 0x0000000000047919 */ /* 0x000f220000008800 */
[----:B------:R-:W-:Y:S01]  /*ce80*/  UIADD3 UR4, UP0, UR38, 0x470, URZ ;  /* 0x0000047026047890 */ /* 0x000fe2000ff1e03f */
[----:B------:R-:W-:Y:S01]  /*ce90*/  PLOP3.LUT P0, PT, PT, PT, PT, 0x80, 0x0 ;  /* 0x000000000000781c */ /* 0x000fe20003f0f070 */
[----:B------:R-:W-:Y:S01]  /*cea0*/  VIADD R0, R0, 0x34850 ;  /* 0x0003485000007836 */ /* 0x000fe20000000000 */
[----:B------:R-:W-:Y:S01]  /*ceb0*/  UMOV UR6, 0x30000 ;  /* 0x0003000000067882 */ /* 0x000fe20000000000 */
[----:B------:R-:W-:Y:S01]  /*cec0*/  UIADD3.X UR5, URZ, UR39, URZ, UP0, !UPT ;  /* 0x000000273f057290 */ /* 0x000fe200087fe43f */
[----:B---3--:R-:W-:Y:S02]  /*ced0*/  IMAD.SHL.U32 R3, R3, 0x1000, RZ ;  /* 0x0000100003037824 */ /* 0x008fe400078e00ff */
[----:B----4-:R-:W-:-:S03]  /*cee0*/  IMAD.SHL.U32 R4, R4, 0x40, RZ ;  /* 0x0000004004047824 */ /* 0x010fc600078e00ff */
[----:B------:R-:W-:Y:S02]  /*cef0*/  LOP3.LUT R3, R3, 0x1000, RZ, 0xc0, !PT ;  /* 0x0000100003037812 */ /* 0x000fe400078ec0ff */
[----:B------:R-:W-:-:S03]  /*cf00*/  LOP3.LUT R4, R4, 0x40, RZ, 0xc0, !PT ;  /* 0x0000004004047812 */ /* 0x000fc600078ec0ff */
[----:B------:R-:W-:-:S05]  /*cf10*/  IMAD R3, R19, 0x4000, R3 ;  /* 0x0000400013037824 */ /* 0x000fca00078e0203 */
[----:B------:R-:W-:Y:S01]  /*cf20*/  LEA R3, R3, UR36, 0x1 ;  /* 0x0000002403037c11 */ /* 0x000fe2000f8e08ff */
[----:B------:R-:W-:Y:S01]  /*cf30*/  UMOV UR14, 0x0 ;  /* 0x00000000000e7882 */ /* 0x000fe20000000000 */
[----:B------:R-:W-:Y:S01]  /*cf40*/  UMOV UR15, 0x14f00000 ;  /* 0x14f00000000f7882 */ /* 0x000fe20000000000 */
[----:B------:R-:W-:Y:S01]  /*cf50*/  UMOV UR10, URZ ;  /* 0x0000003f000a7c82 */ /* 0x000fe20008000000 */
[----:B--2---:R-:W-:Y:S02]  /*cf60*/  IMAD R2, R2, 0x80, R4 ;  /* 0x0000008002027824 */ /* 0x004fe400078e0204 */
[----:B------:R-:W-:-:S07]  /*cf70*/  VIADD R4, R3, 0x400 ;  /* 0x0000040003047836 */ /* 0x000fce0000000000 */
.L_x_299:
        /* <DEDUP_REMOVED lines=9> */
[----:B--2---:R-:W-:Y:S05]  /*d010*/  @P0 BRA.U.ANY `(.L_x_299) ;  /* 0xfffffffd00d80947 */ /* 0x004fea000393ffff */
[----:B------:R-:W-:Y:S01]  /*d020*/  PLOP3.LUT P0, PT, PT, PT, PT, 0x80, 0x0 ;  /* 0x000000000000781c */ /* 0x000fe20003f0f070 */
[----:B------:R-:W-:Y:S01]  /*d030*/  VIADD R3, R3, 0x4400 ;  /* 0x0000440003037836 */ /* 0x000fe20000000000 */
[----:B------:R-:W-:Y:S01]  /*d040*/  UMOV UR6, 0x30000 ;  /* 0x0003000000067882 */ /* 0x000fe20000000000 */
[----:B------:R-:W-:Y:S01]  /*d050*/  UMOV UR14, 0x0 ;  /* 0x00000000000e7882 */ /* 0x000fe20000000000 */
[----:B------:R-:W-:Y:S01]  /*d060*/  UMOV UR15, 0x14f00000 ;  /* 0x14f00000000f7882 */ /* 0x000fe20000000000 */
[----:B------:R-:W-:-:S08]  /*d070*/  UMOV UR10, 0x40 ;  /* 0x00000040000a7882 */ /* 0x000fd00000000000 */
.L_x_300:
        /* <DEDUP_REMOVED lines=9> */
[----:B---3--:R-:W-:Y:S05]  /*d110*/  @P0 BRA.U.ANY `(.L_x_300) ;  /* 0xfffffffd00d80947 */ /* 0x008fea000393ffff */
.L_x_293:
[----:B------:R-:W-:Y:S05]  /*d120*/  BSYNC B0 ;  /* 0x0000000000007941 */ /* 0x000fea0003800000 */
.L_x_292:
[----:B01----:R-:W3:Y:S01]  /*d130*/  LDL.LU R6, [R1+0x24] ;  /* 0x0000240001067983 */ /* 0x003ee20000300800 */
[----:B------:R-:W-:Y:S01]  /*d140*/  VIADD R19, R19, 0x1 ;  /* 0x0000000113137836 */ /* 0x000fe20000000000 */
[----:B------:R-:W-:Y:S02]  /*d150*/  ULDC UR4, c[0x0][0xc34] ;  /* 0x00030d0000047ab9 */ /* 0x000fe40000000800 */
[----:B------:R-:W4:Y:S04]  /*d160*/  LDL.LU R5, [R1] ;  /* 0x0000000001057983 */ /* 0x000f280000300800 */
[----:B------:R-:W5:Y:S01]  /*d170*/  LDL.LU R4, [R1+0x2c] ;  /* 0x00002c0001047983 */ /* 0x000f620000300800 */
[----:B------:R-:W-:-:S04]  /*d180*/  ISETP.NE.AND P0, PT, R19, 0x2, PT ;  /* 0x000000021300780c */ /* 0x000fc80003f05270 */
[----:B--2---:R-:W-:Y:S02]  /*d190*/  SEL R0, RZ, 0x1, P0 ;  /* 0x00000001ff007807 */ /* 0x004fe40000000000 */
[----:B------:R-:W-:Y:S01]  /*d1a0*/  SEL R19, R19, RZ, P0 ;  /* 0x000000ff13137207 */ /* 0x000fe20000000000 */
[----:B---3--:R-:W-:Y:S01]  /*d1b0*/  VIADD R6, R6, UR40 ;  /* 0x0000002806067c36 */ /* 0x008fe20008000000 */
[----:B----4-:R-:W-:-:S04]  /*d1c0*/  LOP3.LUT R5, R5, R0, RZ, 0x3c, !PT ;  /* 0x0000000005057212 */ /* 0x010fc800078e3cff */
[----:B------:R0:W-:Y:S01]  /*d1d0*/  STL [R1+0x24], R6 ;  /* 0x0000240601007387 */ /* 0x0001e20000100800 */
[----:B------:R-:W-:Y:S01]  /*d1e0*/  ISETP.GE.AND P1, PT, R6, UR4, PT ;  /* 0x0000000406007c0c */ /* 0x000fe2000bf26270 */
[----:B-----5:R-:W-:-:S05]  /*d1f0*/  VIADD R4, R4, 0x1 ;  /* 0x0000000104047836 */ /* 0x020fca0000000000 */
[----:B------:R0:W-:Y:S04]  /*d200*/  STL [R1+0x2c], R4 ;  /* 0x00002c0401007387 */ /* 0x0001e80000100800 */
[----:B------:R0:W-:Y:S03]  /*d210*/  STL [R1], R5 ;  /* 0x0000000501007387 */ /* 0x0001e60000100800 */
[----:B------:R-:W-:Y:S05]  /*d220*/  @!P1 BRA `(.L_x_301) ;  /* 0xffffffbc00689947 */ /* 0x000fea000383ffff */
[----:B------:R-:W-:-:S07]  /*d230*/  LOP3.LUT R2, R4, 0x1, RZ, 0xc, !PT ;  /* 0x0000000104027812 */ /* 0x000fce00078e0cff */
.L_x_217:
[----:B------:R-:W1:Y:S01]  /*d240*/  S2R R3, SR_CgaCtaId ;  /* 0x0000000000037919 */ /* 0x000e620000008800 */
[----:B------:R-:W-:Y:S01]  /*d250*/  MOV R0, 0x400 ;  /* 0x0000040000007802 */ /* 0x000fe20000000f00 */
[----:B------:R-:W-:Y:S03]  /*d260*/  BSSY B0, `(.L_x_302) ;  /* 0x0000005000007945 */ /* 0x000fe60003800000 */
[----:B-1----:R-:W-:Y:S02]  /*d270*/  LEA R0, R3, R0, 0x18 ;  /* 0x0000000003007211 */ /* 0x002fe400078ec0ff */
[----:B------:R-:W-:-:S04]  /*d280*/  SHF.L.U32 R3, R2, 0x1f, RZ ;  /* 0x0000001f02037819 */ /* 0x000fc800000006ff */
[----:B------:R-:W1:Y:S02]  /*d290*/  SYNCS.PHASECHK.TRANS64.TRYWAIT P0, [R0+URZ+0x34820], R3 ;  /* 0x03482003000075a7 */ /* 0x000e64000800017f */
[----:B-1----:R-:W-:Y:S05]  /*d2a0*/  @!P0 BRA `(.L_x_303) ;  /* 0x0000001400308947 */ /* 0x002fea0003800000 */
.L_x_347:
[----:B------:R-:W-:Y:S05]  /*d2b0*/  BSYNC B0 ;  /* 0x0000000000007941 */ /* 0x000fea0003800000 */
.L_x_302:
[----:B------:R-:W-:-:S03]  /*d2c0*/  UMOV UR4, 0xffffffff ;  /* 0xffffffff00047882 */ /* 0x000fc60000000000 */
[----:B------:R-:W-:Y:S05]  /*d2d0*/  BRA.DIV UR4, `(.L_x_304) ;  /* 0x0000001604387947 */ /* 0x000fea000b800000 */
[----:B------:R-:W2:Y:S02]  /*d2e0*/  S2R R2, SR_TID.X ;  /* 0x0000000000027919 */ /* 0x000ea40000002100 */
[----:B--2---:R-:W-:-:S04]  /*d2f0*/  SHF.R.U32.HI R2, RZ, 0x5, R2 ;  /* 0x00000005ff027819 */ /* 0x004fc80000011602 */
[----:B------:R-:W-:-:S05]  /*d300*/  LOP3.LUT R2, R2, 0x3, RZ, 0xc0, !PT ;  /* 0x0000000302027812 */ /* 0x000fca00078ec0ff */
[----:B------:R2:W3:Y:S02]  /*d310*/  SHFL.IDX PT, R14, R2, RZ, 0x1f ;  /* 0x00001fff020e7589 */ /* 0x0004e400000e0000 */
.L_x_350:
[----:B---3--:R-:W-:Y:S01]  /*d320*/  ISETP.NE.AND P0, PT, R14, RZ, PT ;  /* 0x000000ff0e00720c */ /* 0x008fe20003f05270 */
[----:B------:R-:W-:-:S12]  /*d330*/  BSSY B0, `(.L_x_305) ;  /* 0x0000027000007945 */ /* 0x000fd80003800000 */
[----:B------:R-:W-:Y:S05]  /*d340*/  @P0 BRA `(.L_x_306) ;  /* 0x0000000000940947 */ /* 0x000fea0003800000 */
[----:B------:R-:W-:-:S03]  /*d350*/  UMOV UR4, 0xffffffff ;  /* 0xffffffff00047882 */ /* 0x000fc60000000000 */
[----:B------:R-:W-:Y:S05]  /*d360*/  BRA.DIV UR4, `(.L_x_307) ;  /* 0x0000001604487947 */ /* 0x000fea000b800000 */
[----:B------:R-:W-:-:S13]  /*d370*/  ELECT P6, URZ, PT ;  /* 0x00000000003f782f */ /* 0x000fda00038c0000 */
.L_x_353:
[----:B------:R-:W-:Y:S05]  /*d380*/  @!P6 BRA `(.L_x_306) ;  /* 0x000000000084e947 */ /* 0x000fea0003800000 */
[----:B--2---:R-:W2:Y:S02]  /*d390*/  LDL R2, [R1+0x30] ;  /* 0x0000300001027983 */ /* 0x004ea40000100800 */
[----:B--2---:R-:W-:-:S13]  /*d3a0*/  R2UR UR4, R2 ;  /* 0x00000000020472ca */ /* 0x004fda00000e0000 */
[----:B------:R-:W-:-:S06]  /*d3b0*/  ULOP3.LUT UR4, UR4, 0x2, URZ, 0xfc, !UPT ;  /* 0x0000000204047892 */ /* 0x000fcc000f8efc3f */
[----:B------:R-:W-:-:S05]  /*d3c0*/  IMAD.U32 R2, RZ, RZ, UR4 ;  /* 0x00000004ff027e24 */ /* 0x000fca000f8e00ff */
[----:B------:R-:W-:-:S13]  /*d3d0*/  ISETP.NE.AND P2, PT, R2, 0x3, PT ;  /* 0x000000030200780c */ /* 0x000fda0003f45270 */
[----:B------:R-:W-:Y:S05]  /*d3e0*/  @!P2 BRA `(.L_x_308) ;  /* 0x000000000004a947 */ /* 0x000fea0003800000 */
[----:B------:R-:W-:Y:S01]  /*d3f0*/  BPT.TRAP 0x1 ;  /* 0x000000040000795c */ /* 0x000fe20000300000 */
.L_x_308:
[----:B------:R-:W2:Y:S01]  /*d400*/  LDL.LU R7, [R1] ;  /* 0x0000000001077983 */ /* 0x000ea20000300800 */
[----:B------:R-:W-:Y:S02]  /*d410*/  VIADD R2, R0, 0x34840 ;  /* 0x0003484000027836 */ /* 0x000fe40000000000 */
[C---:B-1----:R-:W-:Y:S02]  /*d420*/  VIADD R3, R19.reuse, 0x1 ;  /* 0x0000000113037836 */ /* 0x042fe40000000000 */
[----:B0-----:R-:W-:-:S03]  /*d430*/  IMAD R6, R19, 0x8, R2 ;  /* 0x0000000813067824 */ /* 0x001fc600078e0202 */
[----:B------:R-:W-:-:S04]  /*d440*/  ISETP.NE.AND P1, PT, R3, 0x2, PT ;  /* 0x000000020300780c */ /* 0x000fc80003f25270 */
[----:B------:R-:W-:Y:S02]  /*d450*/  SEL R4, RZ, 0x1, P1 ;  /* 0x00000001ff047807 */ /* 0x000fe40000800000 */
[----:B------:R-:W-:Y:S02]  /*d460*/  SEL R3, R3, RZ, P1 ;  /* 0x000000ff03037207 */ /* 0x000fe40000800000 */
[C---:B--2---:R-:W-:Y:S02]  /*d470*/  SHF.L.U32 R5, R7.reuse, 0x1f, RZ ;  /* 0x0000001f07057819 */ /* 0x044fe400000006ff */
[----:B------:R-:W-:Y:S01]  /*d480*/  LOP3.LUT R4, R7, R4, RZ, 0x3c, !PT ;  /* 0x0000000407047212 */ /* 0x000fe200078e3cff */
[----:B------:R-:W-:Y:S01]  /*d490*/  IMAD R7, R3, 0x8, R2 ;  /* 0x0000000803077824 */ /* 0x000fe200078e0202 */
[----:B------:R-:W0:Y:S02]  /*d4a0*/  SYNCS.PHASECHK.TRANS64.TRYWAIT P0, [R6+URZ], R5 ;  /* 0x00000005060075a7 */ /* 0x000e24000800017f */
[----:B------:R-:W-:Y:S01]  /*d4b0*/  SHF.L.U32 R2, R4, 0x1f, RZ ;  /* 0x0000001f04027819 */ /* 0x000fe200000006ff */
[----:B0-----:R-:W-:Y:S06]  /*d4c0*/  @!P0 BRA `(.L_x_309) ;  /* 0x0000001400108947 */ /* 0x001fec0003800000 */
.L_x_354:
[----:B------:R-:W1:Y:S02]  /*d4d0*/  SYNCS.PHASECHK.TRANS64.TRYWAIT P0, [R7+URZ], R2 ;  /* 0x00000002070075a7 */ /* 0x000e64000800017f */
[----:B-1----:R-:W-:Y:S05]  /*d4e0*/  @!P0 BRA `(.L_x_310) ;  /* 0x00000014001c8947 */ /* 0x002fea0003800000 */
.L_x_355:
[----:B------:R-:W-:Y:S05]  /*d4f0*/  @!P2 BRA `(.L_x_311) ;  /* 0x000000000004a947 */ /* 0x000fea0003800000 */
[----:B------:R-:W-:Y:S01]  /*d500*/  BPT.TRAP 0x1 ;  /* 0x000000040000795c */ /* 0x000fe20000300000 */
.L_x_311:
[----:B------:R-:W-:-:S04]  /*d510*/  VIADD R0, R0, 0x34860 ;  /* 0x0003486000007836 */ /* 0x000fc80000000000 */
[----:B------:R-:W-:-:S04]  /*d520*/  IMAD R4, R19, 0x8, R0 ;  /* 0x0000000813047824 */ /* 0x000fc800078e0200 */
[----:B------:R-:W2:Y:S02]  /*d530*/  SYNCS.PHASECHK.TRANS64.TRYWAIT P0, [R4+URZ], R5 ;  /* 0x00000005040075a7 */ /* 0x000ea4000800017f */
[----:B--2---:R-:W-:Y:S05]  /*d540*/  @!P0 BRA `(.L_x_312) ;  /* 0x0000001400188947 */ /* 0x004fea0003800000 */
.L_x_356:
[----:B------:R-:W-:-:S07]  /*d550*/  IMAD R3, R3, 0x8, R0 ;  /* 0x0000000803037824 */ /* 0x000fce00078e0200 */
.L_x_313:
[----:B---3--:R3:W4:Y:S02]  /*d560*/  SYNCS.PHASECHK.TRANS64.TRYWAIT P0, [R3+URZ], R2 ;  /* 0x00000002030075a7 */ /* 0x008724000800017f */
[----:B----4-:R-:W-:Y:S05]  /*d570*/  @!P0 NANOSLEEP.SYNCS 0x989680 ;  /* 0x009896800000895d */ /* 0x010fea0003900000 */
[----:B------:R-:W4:Y:S02]  /*d580*/  @!P0 SYNCS.PHASECHK.TRANS64 P0, [R3+URZ], R2 ;  /* 0x00000002030085a7 */ /* 0x000f24000800007f */
[----:B----4-:R-:W-:Y:S05]  /*d590*/  @!P0 BRA `(.L_x_313) ;  /* 0xfffffffc00f08947 */ /* 0x010fea000383ffff */
.L_x_306:
[----:B------:R-:W-:Y:S05]  /*d5a0*/  BSYNC B0 ;  /* 0x0000000000007941 */ /* 0x000fea0003800000 */
.L_x_305:
[----:B------:R-:W-:Y:S05]  /*d5b0*/  EXIT ;  /* 0x000000000000794d */ /* 0x000fea0003800000 */
.L_x_185:
[----:B0-----:R-:W-:-:S04]  /*d5c0*/  IMAD.U32 R3, RZ, RZ, UR40 ;  /* 0x00000028ff037e24 */ /* 0x001fc8000f8e00ff */
[----:B------:R0:W1:Y:S03]  /*d5d0*/  SYNCS.PHASECHK.TRANS64.TRYWAIT P1, [R3+URZ+0x34800], R0 ;  /* 0x03480000030075a7 */ /* 0x000066000802017f */
[----:B-1----:R-:W-:Y:S05]  /*d5e0*/  @!P1 NANOSLEEP.SYNCS 0x989680 ;  /* 0x009896800000995d */ /* 0x002fea0003900000 */
[----:B------:R-:W1:Y:S02]  /*d5f0*/  @!P1 SYNCS.PHASECHK.TRANS64 P1, [R3+URZ+0x34800], R0 ;  /* 0x03480000030095a7 */ /* 0x000e64000802007f */
[----:B-1----:R-:W-:Y:S05]  /*d600*/  @!P1 BRA `(.L_x_185) ;  /* 0xfffffffc00ec9947 */ /* 0x002fea000383ffff */
[----:B------:R-:W-:Y:S05]  /*d610*/  BRA `(.L_x_314) ;  /* 0xffffff4000247947 */ /* 0x000fea000383ffff */
.L_x_189:
[----:B-1----:R1:W2:Y:S02]  /*d620*/  SYNCS.PHASECHK.TRANS64.TRYWAIT P1, [R0+URZ+0x34830], R3 ;  /* 0x03483003000075a7 */ /* 0x0022a4000802017f */
[----:B--2---:R-:W-:Y:S05]  /*d630*/  @!P1 NANOSLEEP.SYNCS 0x989680 ;  /* 0x009896800000995d */ /* 0x004fea0003900000 */
[----:B------:R-:W2:Y:S02]  /*d640*/  @!P1 SYNCS.PHASECHK.TRANS64 P1, [R0+URZ+0x34830], R3 ;  /* 0x03483003000095a7 */ /* 0x000ea4000802007f */
[----:B--2---:R-:W-:Y:S05]  /*d650*/  @!P1 BRA `(.L_x_189) ;  /* 0xfffffffc00f09947 */ /* 0x004fea000383ffff */
[----:B------:R-:W-:Y:S05]  /*d660*/  BRA `(.L_x_188) ;  /* 0xffffff4000407947 */ /* 0x000fea000383ffff */
.L_x_195:
[----:B-1----:R-:W-:-:S04]  /*d670*/  IMAD.U32 R12, RZ, RZ, UR8 ;  /* 0x00000008ff0c7e24 */ /* 0x002fc8000f8e00ff */
[----:B------:R1:W2:Y:S03]  /*d680*/  SYNCS.PHASECHK.TRANS64.TRYWAIT P1, [R12+URZ+0x34830], R9 ;  /* 0x034830090c0075a7 */ /* 0x0002a6000802017f */
[----:B--2---:R-:W-:Y:S05]  /*d690*/  @!P1 NANOSLEEP.SYNCS 0x989680 ;  /* 0x009896800000995d */ /* 0x004fea0003900000 */
[----:B------:R-:W2:Y:S02]  /*d6a0*/  @!P1 SYNCS.PHASECHK.TRANS64 P1, [R12+URZ+0x34830], R9 ;  /* 0x034830090c0095a7 */ /* 0x000ea4000802007f */
[----:B--2---:R-:W-:Y:S05]  /*d6b0*/  @!P1 BRA `(.L_x_195) ;  /* 0xfffffffc00ec9947 */ /* 0x004fea000383ffff */
[----:B------:R-:W-:Y:S05]  /*d6c0*/  BRA `(.L_x_194) ;  /* 0xffffff6c00047947 */ /* 0x000fea000383ffff */
.L_x_199:
[----:B01----:R-:W-:-:S04]  /*d6d0*/  IMAD.U32 R9, RZ, RZ, UR9 ;  /* 0x00000009ff097e24 */ /* 0x003fc8000f8e00ff */
[----:B------:R0:W1:Y:S03]  /*d6e0*/  SYNCS.PHASECHK.TRANS64.TRYWAIT P1, [R9+URZ+0x34850], R8 ;  /* 0x03485008090075a7 */ /* 0x000066000802017f */
[----:B-1----:R-:W-:Y:S05]  /*d6f0*/  @!P1 NANOSLEEP.SYNCS 0x989680 ;  /* 0x009896800000995d */ /* 0x002fea0003900000 */
[----:B------:R-:W1:Y:S02]  /*d700*/  @!P1 SYNCS.PHASECHK.TRANS64 P1, [R9+URZ+0x34850], R8 ;  /* 0x03485008090095a7 */ /* 0x000e64000802007f */
[----:B-1----:R-:W-:Y:S05]  /*d710*/  @!P1 BRA `(.L_x_199) ;  /* 0xfffffffc00ec9947 */ /* 0x002fea000383ffff */
[----:B------:R-:W-:Y:S05]  /*d720*/  BRA `(.L_x_198) ;  /* 0xffffff7400347947 */ /* 0x000fea000383ffff */
.L_x_206:
[----:B-1----:R-:W-:-:S04]  /*d730*/  IMAD.U32 R5, RZ, RZ, UR9 ;  /* 0x00000009ff057e24 */ /* 0x002fc8000f8e00ff */
[----:B------:R1:W2:Y:S03]  /*d740*/  SYNCS.PHASECHK.TRANS64.TRYWAIT P1, [R5+URZ+0x34850], R4 ;  /* 0x03485004050075a7 */ /* 0x0002a6000802017f */
[----:B--2---:R-:W-:Y:S05]  /*d750*/  @!P1 NANOSLEEP.SYNCS 0x989680 ;  /* 0x009896800000995d */ /* 0x004fea0003900000 */
[----:B------:R-:W2:Y:S02]  /*d760*/  @!P1 SYNCS.PHASECHK.TRANS64 P1, [R5+URZ+0x34850], R4 ;  /* 0x03485004050095a7 */ /* 0x000ea4000802007f */
[----:B--2---:R-:W-:Y:S05]  /*d770*/  @!P1 BRA `(.L_x_206) ;  /* 0xfffffffc00ec9947 */ /* 0x004fea000383ffff */
[----:B------:R-:W-:Y:S05]  /*d780*/  BRA `(.L_x_205) ;  /* 0xffffff9800247947 */ /* 0x000fea000383ffff */
.L_x_221:
[----:B------:R-:W0:Y:S01]  /*d790*/  S2R R6, SR_TID.X ;  /* 0x0000000000067919 */ /* 0x000e220000002100 */
[----:B------:R-:W-:Y:S01]  /*d7a0*/  BSSY B0, `(.L_x_315) ;  /* 0x000000a000007945 */ /* 0x000fe20003800000 */
[----:B------:R-:W-:Y:S02]  /*d7b0*/  IMAD.MOV.U32 R12, RZ, RZ, RZ ;  /* 0x000000ffff0c7224 */ /* 0x000fe400078e00ff */
[----:B------:R-:W-:Y:S02]  /*d7c0*/  IMAD.MOV.U32 R11, RZ, RZ, 0x1f ;  /* 0x0000001fff0b7424 */ /* 0x000fe400078e00ff */
[----:B------:R-:W-:Y:S01]  /*d7d0*/  IMAD.MOV.U32 R15, RZ, RZ, -0x1 ;  /* 0xffffffffff0f7424 */ /* 0x000fe200078e00ff */
[----:B0-----:R-:W-:-:S04]  /*d7e0*/  SHF.R.U32.HI R6, RZ, 0x5, R6 ;  /* 0x00000005ff067819 */ /* 0x001fc80000011606 */
[----:B------:R-:W-:-:S05]  /*d7f0*/  LOP3.LUT R6, R6, 0x3, RZ, 0xc0, !PT ;  /* 0x0000000306067812 */ /* 0x000fca00078ec0ff */
[----:B------:R-:W-:-:S07]  /*d800*/  IMAD.MOV.U32 R13, RZ, RZ, R6 ;  /* 0x000000ffff0d7224 */ /* 0x000fce00078e0006 */
[----:B-1----:R-:W-:Y:S05]  /*d810*/  WARPSYNC.COLLECTIVE R15, `(.L_x_316) ;  /* 0x000000000f087348 */ /* 0x002fea0003c00000 */
[----:B------:R0:W2:Y:S02]  /*d820*/  SHFL.IDX P6, R14, R13, R12, R11 ;  /* 0x0000000c0d0e7389 */ /* 0x0000a400000c000b */
[----:B012---:R-:W-:Y:S01]  /*d830*/  ENDCOLLECTIVE ;  /* 0x000000000000791b */ /* 0x007fe20003800000 */
.L_x_316:
[----:B------:R-:W-:Y:S05]  /*d840*/  BSYNC B0 ;  /* 0x0000000000007941 */ /* 0x000fea0003800000 */
.L_x_315:
[----:B------:R-:W-:Y:S05]  /*d850*/  BRA `(.L_x_317) ;  /* 0xffffffbc009c7947 */ /* 0x000fea000383ffff */
.L_x_223:
[----:B------:R-:W-:Y:S01]  /*d860*/  BSSY B0, `(.L_x_318) ;  /* 0x0000006000007945 */ /* 0x000fe20003800000 */
[----:B------:R-:W-:-:S07]  /*d870*/  IMAD.MOV.U32 R15, RZ, RZ, -0x1 ;  /* 0xffffffffff0f7424 */ /* 0x000fce00078e00ff */
[----:B01----:R-:W-:Y:S05]  /*d880*/  WARPSYNC.COLLECTIVE R15, `(.L_x_319) ;  /* 0x000000000f0c7348 */ /* 0x003fea0003c00000 */
[----:B------:R-:W-:Y:S02]  /*d890*/  ELECT P6, UR62, PT ;  /* 0x00000000003e782f */ /* 0x000fe400038c0000 */
[----:B------:R-:W-:Y:S01]  /*d8a0*/  MOV R14, UR62 ;  /* 0x0000003e000e7c02 */ /* 0x000fe20008000f00 */
[----:B01----:R-:W-:Y:S10]  /*d8b0*/  ENDCOLLECTIVE ;  /* 0x000000000000791b */ /* 0x003ff40003800000 */
.L_x_319:
[----:B------:R-:W-:Y:S05]  /*d8c0*/  BSYNC B0 ;  /* 0x0000000000007941 */ /* 0x000fea0003800000 */
.L_x_318:
[----:B------:R-:W-:Y:S05]  /*d8d0*/  BRA `(.L_x_320) ;  /* 0xffffffbc009c7947 */ /* 0x000fea000383ffff */
.L_x_225:
[----:B---3--:R3:W4:Y:S02]  /*d8e0*/  SYNCS.PHASECHK.TRANS64.TRYWAIT P0, [R2+URZ+0x34840], R3 ;  /* 0x03484003020075a7 */ /* 0x008724000800017f */
[----:B----4-:R-:W-:Y:S05]  /*d8f0*/  @!P0 NANOSLEEP.SYNCS 0x989680 ;  /* 0x009896800000895d */ /* 0x010fea0003900000 */
[----:B------:R-:W4:Y:S02]  /*d900*/  @!P0 SYNCS.PHASECHK.TRANS64 P0, [R2+URZ+0x34840], R3 ;  /* 0x03484003020085a7 */ /* 0x000f24000800007f */
[----:B----4-:R-:W-:Y:S05]  /*d910*/  @!P0 BRA `(.L_x_225) ;  /* 0xfffffffc00f08947 */ /* 0x010fea000383ffff */
[----:B------:R-:W-:Y:S05]  /*d920*/  BRA `(.L_x_321) ;  /* 0xffffffbc00f07947 */ /* 0x000fea000383ffff */
.L_x_229:
[----:B------:R-:W-:Y:S01]  /*d930*/  IMAD.MOV.U32 R13, RZ, RZ, R2 ;  /* 0x000000ffff0d7224 */ /* 0x000fe200078e0002 */
[----:B------:R-:W0:Y:S01]  /*d940*/  S2R R7, SR_TID.X ;  /* 0x0000000000077919 */ /* 0x000e220000002100 */
[----:B------:R-:W-:Y:S02]  /*d950*/  IMAD.MOV.U32 R12, RZ, RZ, RZ ;  /* 0x000000ffff0c7224 */ /* 0x000fe400078e00ff */
[----:B------:R-:W-:Y:S02]  /*d960*/  IMAD.MOV.U32 R11, RZ, RZ, 0x181f ;  /* 0x0000181fff0b7424 */ /* 0x000fe400078e00ff */
[----:B------:R-:W-:-:S07]  /*d970*/  IMAD.MOV.U32 R15, RZ, RZ, -0x1 ;  /* 0xffffffffff0f7424 */ /* 0x000fce00078e00ff */
[----:B0----5:R-:W-:Y:S05]  /*d980*/  WARPSYNC.COLLECTIVE R15, `(.L_x_322) ;  /* 0x000000000f087348 */ /* 0x021fea0003c00000 */
[----:B------:R1:W2:Y:S02]  /*d990*/  SHFL.IDX P6, R14, R13, R12, R11 ;  /* 0x0000000c0d0e7389 */ /* 0x0002a400000c000b */
[----:B012--5:R-:W-:Y:S01]  /*d9a0*/  ENDCOLLECTIVE ;  /* 0x000000000000791b */ /* 0x027fe20003800000 */
.L_x_322:
[----:B------:R-:W-:Y:S01]  /*d9b0*/  IMAD.MOV.U32 R13, RZ, RZ, R0 ;  /* 0x000000ffff0d7224 */ /* 0x000fe200078e0000 */
[----:B------:R-:W-:Y:S01]  /*d9c0*/  LOP3.LUT R7, R7, 0x7f, RZ, 0xc0, !PT ;  /* 0x0000007f07077812 */ /* 0x000fe200078ec0ff */
[----:B------:R-:W-:-:S07]  /*d9d0*/  IMAD.MOV.U32 R6, RZ, RZ, R14 ;  /* 0x000000ffff067224 */ /* 0x000fce00078e000e */
[----:B------:R-:W-:Y:S05]  /*d9e0*/  WARPSYNC.COLLECTIVE R15, `(.L_x_323) ;  /* 0x000000000f087348 */ /* 0x000fea0003c00000 */
[----:B------:R0:W1:Y:S02]  /*d9f0*/  SHFL.IDX P6, R14, R13, R12, R11 ;  /* 0x0000000c0d0e7389 */ /* 0x00006400000c000b */
[----:B01----:R-:W-:Y:S01]  /*da00*/  ENDCOLLECTIVE ;  /* 0x000000000000791b */ /* 0x003fe20003800000 */
.L_x_323:
[----:B------:R-:W-:Y:S01]  /*da10*/  SHF.R.U32.HI R5, RZ, 0x3, R7 ;  /* 0x00000003ff057819 */ /* 0x000fe20000011607 */
[----:B------:R-:W-:Y:S02]  /*da20*/  ULDC UR4, c[0x0][0x288] ;  /* 0x0000a20000047ab9 */ /* 0x000fe40000000800 */
[----:B------:R-:W-:Y:S02]  /*da30*/  IMAD R3, R8, UR4, RZ ;  /* 0x0000000408037c24 */ /* 0x000fe4000f8e02ff */
[----:B------:R-:W-:-:S04]  /*da40*/  IMAD.IADD R4, R5, 0x1, R4 ;  /* 0x0000000105047824 */ /* 0x000fc800078e0204 */
[C---:B------:R-:W-:Y:S01]  /*da50*/  VIADD R5, R4.reuse, 0x10 ;  /* 0x0000001004057836 */ /* 0x040fe20000000000 */
[----:B------:R-:W-:Y:S01]  /*da60*/  ISETP.GE.AND P2, PT, R4, R3, PT ;  /* 0x000000030400720c */ /* 0x000fe20003f46270 */
[----:B------:R-:W-:Y:S02]  /*da70*/  IMAD.MOV.U32 R13, RZ, RZ, R2 ;  /* 0x000000ffff0d7224 */ /* 0x000fe400078e0002 */
[----:B------:R-:W-:Y:S02]  /*da80*/  IMAD.MOV.U32 R12, RZ, RZ, 0x1 ;  /* 0x00000001ff0c7424 */ /* 0x000fe400078e00ff */
[----:B------:R-:W-:-:S08]  /*da90*/  IMAD.MOV.U32 R7, RZ, RZ, R14 ;  /* 0x000000ffff077224 */ /* 0x000fd000078e000e */
[----:B------:R-:W-:Y:S05]  /*daa0*/  WARPSYNC.COLLECTIVE R15, `(.L_x_324) ;  /* 0x000000000f087348 */ /* 0x000fea0003c00000 */
[----:B------:R0:W1:Y:S02]  /*dab0*/  SHFL.IDX P6, R14, R13, R12, R11 ;  /* 0x0000000c0d0e7389 */ /* 0x00006400000c000b */
[----:B01----:R-:W-:Y:S01]  /*dac0*/  ENDCOLLECTIVE ;  /* 0x000000000000791b */ /* 0x003fe20003800000 */
.L_x_324:
[----:B------:R-:W-:-:S05]  /*dad0*/  @!P2 LEA R7, P4, R10, R7, 0x1 ;  /* 0x000000070a07a211 */ /* 0x000fca00078808ff */
[----:B------:R-:W-:-:S05]  /*dae0*/  @!P2 IMAD.X R6, RZ, RZ, R6, P4 ;  /* 0x000000ffff06a224 */ /* 0x000fca00020e0606 */
[----:B------:R-:W-:Y:S01]  /*daf0*/  @!P2 LOP3.LUT R7, R7, R6, RZ, 0x3c, !PT ;  /* 0x000000060707a212 */ /* 0x000fe200078e3cff */
[----:B------:R-:W-:-:S03]  /*db00*/  IMAD.MOV.U32 R13, RZ, RZ, R0 ;  /* 0x000000ffff0d7224 */ /* 0x000fc600078e0000 */
[----:B------:R-:W-:-:S04]  /*db10*/  @!P2 LOP3.LUT R6, R7, R6, RZ, 0x3c, !PT ;  /* 0x000000060706a212 */ /* 0x000fc800078e3cff */
[----:B------:R-:W-:-:S05]  /*db20*/  @!P2 LOP3.LUT R7, R7, R6, RZ, 0x3c, !PT ;  /* 0x000000060707a212 */ /* 0x000fca00078e3cff */
[----:B------:R-:W-:Y:S01]  /*db30*/  @!PT LDS RZ, [RZ] ;  /* 0x00000000fffff984 */ /* 0x000fe20000000800 */
[----:B------:R-:W-:Y:S01]  /*db40*/  @!PT LDS RZ, [RZ] ;  /* 0x00000000fffff984 */ /* 0x000fe20000000800 */
[----:B------:R-:W-:Y:S01]  /*db50*/  @!PT LDS RZ, [RZ] ;  /* 0x00000000fffff984 */ /* 0x000fe20000000800 */
[----:B------:R-:W-:Y:S04]  /*db60*/  @!P2 LDGSTS.E.BYPASS.LTC128B.128 [R9+0x10400], desc[UR60][R6.64], !P3 ;  /* 0x104000000609afae */ /* 0x000fe8000d901d7c */
[----:B------:R-:W-:Y:S04]  /*db70*/  @!P2 LDGSTS.E.BYPASS.LTC128B.128 [R9+0x14400], desc[UR60][R6.64+0x80], !P0 ;  /* 0x144000800609afae */ /* 0x000fe8000c101d7c */
[----:B------:R0:W-:Y:S01]  /*db80*/  @!P2 LDGSTS.E.BYPASS.LTC128B.128 [R9+0x18400], desc[UR60][R6.64+0x100], !P1 ;  /* 0x184001000609afae */ /* 0x0001e2000c901d7c */
[----:B------:R-:W-:Y:S01]  /*db90*/  ISETP.GE.AND P2, PT, R5, R3, PT ;  /* 0x000000030500720c */ /* 0x000fe20003f46270 */
[----:B------:R-:W-:-:S02]  /*dba0*/  VIADD R5, R4, 0x20 ;  /* 0x0000002004057836 */ /* 0x000fc40000000000 */
[----:B0-----:R-:W-:-:S10]  /*dbb0*/  IMAD.MOV.U32 R6, RZ, RZ, R14 ;  /* 0x000000ffff067224 */ /* 0x001fd400078e000e */
[----:B------:R-:W-:Y:S05]  /*dbc0*/  WARPSYNC.COLLECTIVE R15, `(.L_x_325) ;  /* 0x000000000f087348 */ /* 0x000fea0003c00000 */
[----:B------:R0:W1:Y:S02]  /*dbd0*/  SHFL.IDX P6, R14, R13, R12, R11 ;  /* 0x0000000c0d0e7389 */ /* 0x00006400000c000b */
[----:B01----:R-:W-:Y:S01]  /*dbe0*/  ENDCOLLECTIVE ;  /* 0x000000000000791b */ /* 0x003fe20003800000 */
.L_x_325:
[----:B------:R-:W-:Y:S02]  /*dbf0*/  IMAD.MOV.U32 R13, RZ, RZ, R2 ;  /* 0x000000ffff0d7224 */ /* 0x000fe400078e0002 */
[----:B------:R-:W-:Y:S02]  /*dc00*/  IMAD.MOV.U32 R12, RZ, RZ, 0x2 ;  /* 0x00000002ff0c7424 */ /* 0x000fe400078e00ff */
[----:B------:R-:W-:-:S07]  /*dc10*/  IMAD.MOV.U32 R7, RZ, RZ, R14 ;  /* 0x000000ffff077224 */ /* 0x000fce00078e000e */
[----:B------:R-:W-:Y:S05]  /*dc20*/  WARPSYNC.COLLECTIVE R15, `(.L_x_326) ;  /* 0x000000000f087348 */ /* 0x000fea0003c00000 */
[----:B------:R0:W1:Y:S02]  /*dc30*/  SHFL.IDX P6, R14, R13, R12, R11 ;  /* 0x0000000c0d0e7389 */ /* 0x00006400000c000b */
[----:B01----:R-:W-:Y:S01]  /*dc40*/  ENDCOLLECTIVE ;  /* 0x000000000000791b */ /* 0x003fe20003800000 */
.L_x_326:
        /* <DEDUP_REMOVED lines=18> */
.L_x_327:
[----:B------:R-:W-:Y:S02]  /*dd70*/  IMAD.MOV.U32 R13, RZ, RZ, R2 ;  /* 0x000000ffff0d7224 */ /* 0x000fe400078e0002 */
[----:B------:R-:W-:Y:S02]  /*dd80*/  IMAD.MOV.U32 R12, RZ, RZ, 0x3 ;  /* 0x00000003ff0c7424 */ /* 0x000fe400078e00ff */
[----:B------:R-:W-:-:S07]  /*dd90*/  IMAD.MOV.U32 R7, RZ, RZ, R14 ;  /* 0x000000ffff077224 */ /* 0x000fce00078e000e */
[----:B------:R-:W-:Y:S05]  /*dda0*/  WARPSYNC.COLLECTIVE R15, `(.L_x_328) ;  /* 0x000000000f087348 */ /* 0x000fea0003c00000 */
[----:B------:R0:W1:Y:S02]  /*ddb0*/  SHFL.IDX P6, R14, R13, R12, R11 ;  /* 0x0000000c0d0e7389 */ /* 0x00006400000c000b */
[----:B01----:R-:W-:Y:S01]  /*ddc0*/  ENDCOLLECTIVE ;  /* 0x000000000000791b */ /* 0x003fe20003800000 */
.L_x_328:
        /* <DEDUP_REMOVED lines=18> */
.L_x_329:
[----:B------:R-:W-:Y:S02]  /*def0*/  IMAD.MOV.U32 R13, RZ, RZ, R2 ;  /* 0x000000ffff0d7224 */ /* 0x000fe400078e0002 */
[----:B------:R-:W-:Y:S02]  /*df00*/  IMAD.MOV.U32 R12, RZ, RZ, 0x4 ;  /* 0x00000004ff0c7424 */ /* 0x000fe400078e00ff */
[----:B------:R-:W-:-:S07]  /*df10*/  IMAD.MOV.U32 R7, RZ, RZ, R14 ;  /* 0x000000ffff077224 */ /* 0x000fce00078e000e */
[----:B------:R-:W-:Y:S05]  /*df20*/  WARPSYNC.COLLECTIVE R15, `(.L_x_330) ;  /* 0x000000000f087348 */ /* 0x000fea0003c00000 */
[----:B------:R0:W1:Y:S02]  /*df30*/  SHFL.IDX P6, R14, R13, R12, R11 ;  /* 0x0000000c0d0e7389 */ /* 0x00006400000c000b */
[----:B01----:R-:W-:Y:S01]  /*df40*/  ENDCOLLECTIVE ;  /* 0x000000000000791b */ /* 0x003fe20003800000 */
.L_x_330:
        /* <DEDUP_REMOVED lines=18> */
.L_x_331:
[----:B------:R-:W-:Y:S02]  /*e070*/  IMAD.MOV.U32 R13, RZ, RZ, R2 ;  /* 0x000000ffff0d7224 */ /* 0x000fe400078e0002 */
[----:B------:R-:W-:Y:S02]  /*e080*/  IMAD.MOV.U32 R12, RZ, RZ, 0x5 ;  /* 0x00000005ff0c7424 */ /* 0x000fe400078e00ff */
[----:B------:R-:W-:-:S07]  /*e090*/  IMAD.MOV.U32 R7, RZ, RZ, R14 ;  /* 0x000000ffff077224 */ /* 0x000fce00078e000e */
[----:B------:R-:W-:Y:S05]  /*e0a0*/  WARPSYNC.COLLECTIVE R15, `(.L_x_332) ;  /* 0x000000000f087348 */ /* 0x000fea0003c00000 */
[----:B------:R0:W1:Y:S02]  /*e0b0*/  SHFL.IDX P6, R14, R13, R12, R11 ;  /* 0x0000000c0d0e7389 */ /* 0x00006400000c000b */
[----:B01----:R-:W-:Y:S01]  /*e0c0*/  ENDCOLLECTIVE ;  /* 0x000000000000791b */ /* 0x003fe20003800000 */
.L_x_332:
        /* <DEDUP_REMOVED lines=18> */
.L_x_333:
[----:B------:R-:W-:Y:S02]  /*e1f0*/  IMAD.MOV.U32 R13, RZ, RZ, R2 ;  /* 0x000000ffff0d7224 */ /* 0x000fe400078e0002 */
[----:B------:R-:W-:Y:S02]  /*e200*/  IMAD.MOV.U32 R12, RZ, RZ, 0x6 ;  /* 0x00000006ff0c7424 */ /* 0x000fe400078e00ff */
[----:B------:R-:W-:-:S07]  /*e210*/  IMAD.MOV.U32 R7, RZ, RZ, R14 ;  /* 0x000000ffff077224 */ /* 0x000fce00078e000e */
[----:B------:R-:W-:Y:S05]  /*e220*/  WARPSYNC.COLLECTIVE R15, `(.L_x_334) ;  /* 0x000000000f087348 */ /* 0x000fea0003c00000 */
[----:B------:R0:W1:Y:S02]  /*e230*/  SHFL.IDX P6, R14, R13, R12, R11 ;  /* 0x0000000c0d0e7389 */ /* 0x00006400000c000b */
[----:B01----:R-:W-:Y:S01]  /*e240*/  ENDCOLLECTIVE ;  /* 0x000000000000791b */ /* 0x003fe20003800000 */
.L_x_334:
        /* <DEDUP_REMOVED lines=13> */
[----:B0-----:R-:W-:-:S12]  /*e320*/  IMAD.MOV.U32 R6, RZ, RZ, R14 ;  /* 0x000000ffff067224 */ /* 0x001fd800078e000e */
[----:B------:R-:W-:Y:S05]  /*e330*/  WARPSYNC.COLLECTIVE R15, `(.L_x_335) ;  /* 0x000000000f087348 */ /* 0x000fea0003c00000 */
[----:B------:R0:W1:Y:S02]  /*e340*/  SHFL.IDX P6, R14, R13, R12, R11 ;  /* 0x0000000c0d0e7389 */ /* 0x00006400000c000b */
[----:B01----:R-:W-:Y:S01]  /*e350*/  ENDCOLLECTIVE ;  /* 0x000000000000791b */ /* 0x003fe20003800000 */
.L_x_335:
[----:B------:R-:W-:Y:S02]  /*e360*/  IMAD.MOV.U32 R13, RZ, RZ, R2 ;  /* 0x000000ffff0d7224 */ /* 0x000fe400078e0002 */
[----:B------:R-:W-:Y:S02]  /*e370*/  IMAD.MOV.U32 R12, RZ, RZ, 0x7 ;  /* 0x00000007ff0c7424 */ /* 0x000fe400078e00ff */
[----:B------:R-:W-:-:S07]  /*e380*/  IMAD.MOV.U32 R7, RZ, RZ, R14 ;  /* 0x000000ffff077224 */ /* 0x000fce00078e000e */
[----:B------:R-:W-:Y:S05]  /*e390*/  WARPSYNC.COLLECTIVE R15, `(.L_x_336) ;  /* 0x000000000f087348 */ /* 0x000fea0003c00000 */
[----:B------:R0:W1:Y:S02]  /*e3a0*/  SHFL.IDX P6, R14, R13, R12, R11 ;  /* 0x0000000c0d0e7389 */ /* 0x00006400000c000b */
[----:B01----:R-:W-:Y:S01]  /*e3b0*/  ENDCOLLECTIVE ;  /* 0x000000000000791b */ /* 0x003fe20003800000 */
.L_x_336:
[----:B------:R-:W-:-:S05]  /*e3c0*/  @!P2 LEA R7, P4, R10, R7, 0x1 ;  /* 0x000000070a07a211 */ /* 0x000fca00078808ff */
[----:B------:R-:W-:-:S05]  /*e3d0*/  @!P2 IMAD.X R6, RZ, RZ, R6, P4 ;  /* 0x000000ffff06a224 */ /* 0x000fca00020e0606 */
[----:B------:R-:W-:Y:S01]  /*e3e0*/  @!P2 LOP3.LUT R7, R7, R6, RZ, 0x3c, !PT ;  /* 0x000000060707a212 */ /* 0x000fe200078e3cff */
[----:B------:R-:W-:-:S03]  /*e3f0*/  IMAD.MOV.U32 R13, RZ, RZ, R0 ;  /* 0x000000ffff0d7224 */ /* 0x000fc600078e0000 */
[----:B------:R-:W-:-:S04]  /*e400*/  @!P2 LOP3.LUT R6, R7, R6, RZ, 0x3c, !PT ;  /* 0x000000060706a212 */ /* 0x000fc800078e3cff */
[----:B------:R-:W-:Y:S01]  /*e410*/  @!P2 LOP3.LUT R7, R7, R6, RZ, 0x3c, !PT ;  /* 0x000000060707a212 */ /* 0x000fe200078e3cff */
[----:B------:R-:W-:-:S07]  /*e420*/  IMAD.MOV.U32 R5, RZ, RZ, R14 ;  /* 0x000000ffff057224 */ /* 0x000fce00078e000e */
[----:B------:R-:W-:Y:S05]  /*e430*/  WARPSYNC.COLLECTIVE R15, `(.L_x_337) ;  /* 0x000000000f087348 */ /* 0x000fea0003c00000 */
[----:B------:R0:W1:Y:S02]  /*e440*/  SHFL.IDX P6, R14, R13, R12, R11 ;  /* 0x0000000c0d0e7389 */ /* 0x00006400000c000b */
[----:B01----:R-:W-:Y:S01]  /*e450*/  ENDCOLLECTIVE ;  /* 0x000000000000791b */ /* 0x003fe20003800000 */
.L_x_337:
[----:B------:R-:W-:Y:S01]  /*e460*/  @!PT LDS RZ, [RZ] ;  /* 0x00000000fffff984 */ /* 0x000fe20000000800 */
[----:B------:R-:W-:Y:S01]  /*e470*/  @!PT LDS RZ, [RZ] ;  /* 0x00000000fffff984 */ /* 0x000fe20000000800 */
[----:B------:R-:W-:Y:S01]  /*e480*/  @!PT LDS RZ, [RZ] ;  /* 0x00000000fffff984 */ /* 0x000fe20000000800 */
[----:B------:R0:W-:Y:S04]  /*e490*/  @!P2 LDGSTS.E.BYPASS.LTC128B.128 [R9+0x13400], desc[UR60][R6.64], !P3 ;  /* 0x134000000609afae */ /* 0x0001e8000d901d7c */
[----:B------:R0:W-:Y:S04]  /*e4a0*/  @!P2 LDGSTS.E.BYPASS.LTC128B.128 [R9+0x17400], desc[UR60][R6.64+0x80], !P0 ;  /* 0x174000800609afae */ /* 0x0001e8000c101d7c */
[----:B------:R0:W-:Y:S01]  /*e4b0*/  @!P2 LDGSTS.E.BYPASS.LTC128B.128 [R9+0x1b400], desc[UR60][R6.64+0x100], !P1 ;  /* 0x1b4001000609afae */ /* 0x0001e2000c901d7c */
[----:B------:R-:W-:Y:S01]  /*e4c0*/  IMAD.MOV.U32 R0, RZ, RZ, R14 ;  /* 0x000000ffff007224 */ /* 0x000fe200078e000e */
[----:B------:R-:W-:Y:S06]  /*e4d0*/  BRA `(.L_x_338) ;  /* 0xffffffc000a87947 */ /* 0x000fec000383ffff */
.L_x_233:
[----:B--2---:R-:W-:-:S04]  /*e4e0*/  IMAD.U32 R3, RZ, RZ, UR36 ;  /* 0x00000024ff037e24 */ /* 0x004fc8000f8e00ff */
[----:B------:R2:W3:Y:S03]  /*e4f0*/  SYNCS.PHASECHK.TRANS64.TRYWAIT P0, [R3+URZ+0x34820], R0 ;  /* 0x03482000030075a7 */ /* 0x0004e6000800017f */
[----:B---3--:R-:W-:Y:S05]  /*e500*/  @!P0 NANOSLEEP.SYNCS 0x989680 ;  /* 0x009896800000895d */ /* 0x008fea0003900000 */
[----:B------:R-:W3:Y:S02]  /*e510*/  @!P0 SYNCS.PHASECHK.TRANS64 P0, [R3+URZ+0x34820], R0 ;  /* 0x03482000030085a7 */ /* 0x000ee4000800007f */
[----:B---3--:R-:W-:Y:S05]  /*e520*/  @!P0 BRA `(.L_x_233) ;  /* 0xfffffffc00ec8947 */ /* 0x008fea000383ffff */
[----:B------:R-:W-:Y:S05]  /*e530*/  BRA `(.L_x_339) ;  /* 0xffffffc000f87947 */ /* 0x000fea000383ffff */
.L_x_240:
[----:B-1----:R1:W2:Y:S02]  /*e540*/  SYNCS.PHASECHK.TRANS64.TRYWAIT P0, [R3+URZ+0x34840], R2 ;  /* 0x03484002030075a7 */ /* 0x0022a4000800017f */
[----:B--2---:R-:W-:Y:S05]  /*e550*/  @!P0 NANOSLEEP.SYNCS 0x989680 ;  /* 0x009896800000895d */ /* 0x004fea0003900000 */
[----:B------:R-:W2:Y:S02]  /*e560*/  @!P0 SYNCS.PHASECHK.TRANS64 P0, [R3+URZ+0x34840], R2 ;  /* 0x03484002030085a7 */ /* 0x000ea4000800007f */
[----:B--2---:R-:W-:Y:S05]  /*e570*/  @!P0 BRA `(.L_x_240) ;  /* 0xfffffffc00f08947 */ /* 0x004fea000383ffff */
[----:B------:R-:W-:Y:S05]  /*e580*/  BRA `(.L_x_340) ;  /* 0xffffffc400a47947 */ /* 0x000fea000383ffff */
.L_x_248:
[----:B0-----:R0:W1:Y:S02]  /*e590*/  SYNCS.PHASECHK.TRANS64.TRYWAIT P0, [R2+URZ+0x34860], R3 ;  /* 0x03486003020075a7 */ /* 0x001064000800017f */
[----:B-1----:R-:W-:Y:S05]  /*e5a0*/  @!P0 NANOSLEEP.SYNCS 0x989680 ;  /* 0x009896800000895d */ /* 0x002fea0003900000 */
[----:B------:R-:W1:Y:S02]  /*e5b0*/  @!P0 SYNCS.PHASECHK.TRANS64 P0, [R2+URZ+0x34860], R3 ;  /* 0x03486003020085a7 */ /* 0x000e64000800007f */
[----:B-1----:R-:W-:Y:S05]  /*e5c0*/  @!P0 BRA `(.L_x_248) ;  /* 0xfffffffc00f08947 */ /* 0x002fea000383ffff */
[----:B------:R-:W-:Y:S05]  /*e5d0*/  BRA `(.L_x_341) ;  /* 0xffffffc800e07947 */ /* 0x000fea000383ffff */
.L_x_259:
[----:B-1----:R1:W2:Y:S02]  /*e5e0*/  SYNCS.PHASECHK.TRANS64.TRYWAIT P0, [R3+URZ+0x34840], R2 ;  /* 0x03484002030075a7 */ /* 0x0022a4000800017f */
[----:B--2---:R-:W-:Y:S05]  /*e5f0*/  @!P0 NANOSLEEP.SYNCS 0x989680 ;  /* 0x009896800000895d */ /* 0x004fea0003900000 */
[----:B------:R-:W2:Y:S02]  /*e600*/  @!P0 SYNCS.PHASECHK.TRANS64 P0, [R3+URZ+0x34840], R2 ;  /* 0x03484002030085a7 */ /* 0x000ea4000800007f */
[----:B--2---:R-:W-:Y:S05]  /*e610*/  @!P0 BRA `(.L_x_259) ;  /* 0xfffffffc00f08947 */ /* 0x004fea000383ffff */
[----:B------:R-:W-:Y:S05]  /*e620*/  BRA `(.L_x_342) ;  /* 0xffffffd0007c7947 */ /* 0x000fea000383ffff */
.L_x_267:
[----:B0-----:R0:W1:Y:S02]  /*e630*/  SYNCS.PHASECHK.TRANS64.TRYWAIT P0, [R2+URZ+0x34860], R3 ;  /* 0x03486003020075a7 */ /* 0x001064000800017f */
[----:B-1----:R-:W-:Y:S05]  /*e640*/  @!P0 NANOSLEEP.SYNCS 0x989680 ;  /* 0x009896800000895d */ /* 0x002fea0003900000 */
[----:B------:R-:W1:Y:S02]  /*e650*/  @!P0 SYNCS.PHASECHK.TRANS64 P0, [R2+URZ+0x34860], R3 ;  /* 0x03486003020085a7 */ /* 0x000e64000800007f */
[----:B-1----:R-:W-:Y:S05]  /*e660*/  @!P0 BRA `(.L_x_267) ;  /* 0xfffffffc00f08947 */ /* 0x002fea000383ffff */
[----:B------:R-:W-:Y:S05]  /*e670*/  BRA `(.L_x_343) ;  /* 0xffffffd400b87947 */ /* 0x000fea000383ffff */
.L_x_277:
[----:B--2---:R2:W3:Y:S02]  /*e680*/  SYNCS.PHASECHK.TRANS64.TRYWAIT P0, [R3+URZ+0x34840], R2 ;  /* 0x03484002030075a7 */ /* 0x0044e4000800017f */
[----:B---3--:R-:W-:Y:S05]  /*e690*/  @!P0 NANOSLEEP.SYNCS 0x989680 ;  /* 0x009896800000895d */ /* 0x008fea0003900000 */
[----:B------:R-:W3:Y:S02]  /*e6a0*/  @!P0 SYNCS.PHASECHK.TRANS64 P0, [R3+URZ+0x34840], R2 ;  /* 0x03484002030085a7 */ /* 0x000ee4000800007f */
[----:B---3--:R-:W-:Y:S05]  /*e6b0*/  @!P0 BRA `(.L_x_277) ;  /* 0xfffffffc00f08947 */ /* 0x008fea000383ffff */
[----:B------:R-:W-:Y:S05]  /*e6c0*/  BRA `(.L_x_344) ;  /* 0xffffffdc002c7947 */ /* 0x000fea000383ffff */
.L_x_285:
[----:B0-----:R0:W1:Y:S02]  /*e6d0*/  SYNCS.PHASECHK.TRANS64.TRYWAIT P0, [R2+URZ+0x34860], R5 ;  /* 0x03486005020075a7 */ /* 0x001064000800017f */
[----:B-1----:R-:W-:Y:S05]  /*e6e0*/  @!P0 NANOSLEEP.SYNCS 0x989680 ;  /* 0x009896800000895d */ /* 0x002fea0003900000 */
[----:B------:R-:W1:Y:S02]  /*e6f0*/  @!P0 SYNCS.PHASECHK.TRANS64 P0, [R2+URZ+0x34860], R5 ;  /* 0x03486005020085a7 */ /* 0x000e64000800007f */
[----:B-1----:R-:W-:Y:S05]  /*e700*/  @!P0 BRA `(.L_x_285) ;  /* 0xfffffffc00f08947 */ /* 0x002fea000383ffff */
[----:B------:R-:W-:Y:S05]  /*e710*/  BRA `(.L_x_345) ;  /* 0xffffffe000647947 */ /* 0x000fea000383ffff */
.L_x_295:
[----:B--2---:R2:W3:Y:S02]  /*e720*/  SYNCS.PHASECHK.TRANS64.TRYWAIT P0, [R0+URZ+0x34860], R3 ;  /* 0x03486003000075a7 */ /* 0x0044e4000800017f */
[----:B---3--:R-:W-:Y:S05]  /*e730*/  @!P0 NANOSLEEP.SYNCS 0x989680 ;  /* 0x009896800000895d */ /* 0x008fea0003900000 */
[----:B------:R-:W3:Y:S02]  /*e740*/  @!P0 SYNCS.PHASECHK.TRANS64 P0, [R0+URZ+0x34860], R3 ;  /* 0x03486003000085a7 */ /* 0x000ee4000800007f */
[----:B---3--:R-:W-:Y:S05]  /*e750*/  @!P0 BRA `(.L_x_295) ;  /* 0xfffffffc00f08947 */ /* 0x008fea000383ffff */
[----:B------:R-:W-:Y:S05]  /*e760*/  BRA `(.L_x_346) ;  /* 0xffffffe400787947 */ /* 0x000fea000383ffff */
.L_x_303:
[----:B-1----:R1:W2:Y:S02]  /*e770*/  SYNCS.PHASECHK.TRANS64.TRYWAIT P0, [R0+URZ+0x34820], R3 ;  /* 0x03482003000075a7 */ /* 0x0022a4000800017f */
[----:B--2---:R-:W-:Y:S05]  /*e780*/  @!P0 NANOSLEEP.SYNCS 0x989680 ;  /* 0x009896800000895d */ /* 0x004fea0003900000 */
[----:B------:R-:W2:Y:S02]  /*e790*/  @!P0 SYNCS.PHASECHK.TRANS64 P0, [R0+URZ+0x34820], R3 ;  /* 0x03482003000085a7 */ /* 0x000ea4000800007f */
[----:B--2---:R-:W-:Y:S05]  /*e7a0*/  @!P0 BRA `(.L_x_303) ;  /* 0xfffffffc00f08947 */ /* 0x004fea000383ffff */
[----:B------:R-:W-:Y:S05]  /*e7b0*/  BRA `(.L_x_347) ;  /* 0xffffffe800bc7947 */ /* 0x000fea000383ffff */
.L_x_304:
[----:B------:R-:W2:Y:S01]  /*e7c0*/  S2R R2, SR_TID.X ;  /* 0x0000000000027919 */ /* 0x000ea20000002100 */
[----:B------:R-:W-:Y:S01]  /*e7d0*/  BSSY B0, `(.L_x_348) ;  /* 0x000000a000007945 */ /* 0x000fe20003800000 */
[----:B------:R-:W-:Y:S02]  /*e7e0*/  IMAD.MOV.U32 R12, RZ, RZ, RZ ;  /* 0x000000ffff0c7224 */ /* 0x000fe400078e00ff */
[----:B------:R-:W-:Y:S02]  /*e7f0*/  IMAD.MOV.U32 R11, RZ, RZ, 0x1f ;  /* 0x0000001fff0b7424 */ /* 0x000fe400078e00ff */
[----:B------:R-:W-:Y:S01]  /*e800*/  IMAD.MOV.U32 R15, RZ, RZ, -0x1 ;  /* 0xffffffffff0f7424 */ /* 0x000fe200078e00ff */
[----:B--2---:R-:W-:-:S04]  /*e810*/  SHF.R.U32.HI R2, RZ, 0x5, R2 ;  /* 0x00000005ff027819 */ /* 0x004fc80000011602 */
[----:B------:R-:W-:-:S05]  /*e820*/  LOP3.LUT R2, R2, 0x3, RZ, 0xc0, !PT ;  /* 0x0000000302027812 */ /* 0x000fca00078ec0ff */
[----:B------:R-:W-:-:S07]  /*e830*/  IMAD.MOV.U32 R13, RZ, RZ, R2 ;  /* 0x000000ffff0d7224 */ /* 0x000fce00078e0002 */
[----:B01----:R-:W-:Y:S05]  /*e840*/  WARPSYNC.COLLECTIVE R15, `(.L_x_349) ;  /* 0x000000000f087348 */ /* 0x003fea0003c00000 */
[----:B------:R2:W3:Y:S02]  /*e850*/  SHFL.IDX P6, R14, R13, R12, R11 ;  /* 0x0000000c0d0e7389 */ /* 0x0004e400000c000b */
[----:B0123--:R-:W-:Y:S01]  /*e860*/  ENDCOLLECTIVE ;  /* 0x000000000000791b */ /* 0x00ffe20003800000 */
.L_x_349:
[----:B------:R-:W-:Y:S05]  /*e870*/  BSYNC B0 ;  /* 0x0000000000007941 */ /* 0x000fea0003800000 */
.L_x_348:
[----:B------:R-:W-:Y:S05]  /*e880*/  BRA `(.L_x_350) ;  /* 0xffffffe800a47947 */ /* 0x000fea000383ffff */
.L_x_307:
[----:B------:R-:W-:Y:S01]  /*e890*/  BSSY B1, `(.L_x_351) ;  /* 0x0000006000017945 */ /* 0x000fe20003800000 */
[----:B------:R-:W-:-:S07]  /*e8a0*/  IMAD.MOV.U32 R15, RZ, RZ, -0x1 ;  /* 0xffffffffff0f7424 */ /* 0x000fce00078e00ff */
[----:B012---:R-:W-:Y:S05]  /*e8b0*/  WARPSYNC.COLLECTIVE R15, `(.L_x_352) ;  /* 0x000000000f0c7348 */ /* 0x007fea0003c00000 */
[----:B------:R-:W-:Y:S02]  /*e8c0*/  ELECT P6, UR62, PT ;  /* 0x00000000003e782f */ /* 0x000fe400038c0000 */
[----:B------:R-:W-:Y:S01]  /*e8d0*/  MOV R14, UR62 ;  /* 0x0000003e000e7c02 */ /* 0x000fe20008000f00 */
[----:B012---:R-:W-:Y:S10]  /*e8e0*/  ENDCOLLECTIVE ;  /* 0x000000000000791b */ /* 0x007ff40003800000 */
.L_x_352:
[----:B------:R-:W-:Y:S05]  /*e8f0*/  BSYNC B1 ;  /* 0x0000000000017941 */ /* 0x000fea0003800000 */
.L_x_351:
[----:B------:R-:W-:Y:S05]  /*e900*/  BRA `(.L_x_353) ;  /* 0xffffffe8009c7947 */ /* 0x000fea000383ffff */
.L_x_309:
[----:B0-----:R0:W1:Y:S02]  /*e910*/  SYNCS.PHASECHK.TRANS64.TRYWAIT P0, [R6+URZ], R5 ;  /* 0x00000005060075a7 */ /* 0x001064000800017f */
[----:B-1----:R-:W-:Y:S05]  /*e920*/  @!P0 NANOSLEEP.SYNCS 0x989680 ;  /* 0x009896800000895d */ /* 0x002fea0003900000 */
[----:B------:R-:W1:Y:S02]  /*e930*/  @!P0 SYNCS.PHASECHK.TRANS64 P0, [R6+URZ], R5 ;  /* 0x00000005060085a7 */ /* 0x000e64000800007f */
[----:B-1----:R-:W-:Y:S05]  /*e940*/  @!P0 BRA `(.L_x_309) ;  /* 0xfffffffc00f08947 */ /* 0x002fea000383ffff */
[----:B------:R-:W-:Y:S05]  /*e950*/  BRA `(.L_x_354) ;  /* 0xffffffe800dc7947 */ /* 0x000fea000383ffff */
.L_x_310:
[----:B-1----:R1:W2:Y:S02]  /*e960*/  SYNCS.PHASECHK.TRANS64.TRYWAIT P0, [R7+URZ], R2 ;  /* 0x00000002070075a7 */ /* 0x0022a4000800017f */
[----:B--2---:R-:W-:Y:S05]  /*e970*/  @!P0 NANOSLEEP.SYNCS 0x989680 ;  /* 0x009896800000895d */ /* 0x004fea0003900000 */
[----:B------:R-:W2:Y:S02]  /*e980*/  @!P0 SYNCS.PHASECHK.TRANS64 P0, [R7+URZ], R2 ;  /* 0x00000002070085a7 */ /* 0x000ea4000800007f */
[----:B--2---:R-:W-:Y:S05]  /*e990*/  @!P0 BRA `(.L_x_310) ;  /* 0xfffffffc00f08947 */ /* 0x004fea000383ffff */
[----:B------:R-:W-:Y:S05]  /*e9a0*/  BRA `(.L_x_355) ;  /* 0xffffffe800d07947 */ /* 0x000fea000383ffff */
.L_x_312:
[----:B--2---:R2:W3:Y:S02]  /*e9b0*/  SYNCS.PHASECHK.TRANS64.TRYWAIT P0, [R4+URZ], R5 ;  /* 0x00000005040075a7 */ /* 0x0044e4000800017f */
[----:B---3--:R-:W-:Y:S05]  /*e9c0*/  @!P0 NANOSLEEP.SYNCS 0x989680 ;  /* 0x009896800000895d */ /* 0x008fea0003900000 */
[----:B------:R-:W3:Y:S02]  /*e9d0*/  @!P0 SYNCS.PHASECHK.TRANS64 P0, [R4+URZ], R5 ;  /* 0x00000005040085a7 */ /* 0x000ee4000800007f */
[----:B---3--:R-:W-:Y:S05]  /*e9e0*/  @!P0 BRA `(.L_x_312) ;  /* 0xfffffffc00f08947 */ /* 0x008fea000383ffff */
[----:B------:R-:W-:Y:S05]  /*e9f0*/  BRA `(.L_x_356) ;  /* 0xffffffe800d47947 */ /* 0x000fea000383ffff */
.L_x_357:
        /* <DEDUP_REMOVED lines=16> */
.L_x_15275:


//--------------------- .text._ZN7cutlass13device_kernelIN5flash11enable_sm90INS1_16FlashAttnFwdSm90INS1_25CollectiveMainloopFwdSm90ILi2EN4cute5tupleIJNS5_1CILi1EEES8_S8_EEENS6_IJNS7_ILi128EEESA_NS7_ILi192EEEEEELi128ENS_6half_tEfNS_4arch4Sm90ELb0ELb0ELb1ELb1ELb0ELb0ELb0ELb1ELb1ELb1ELb0ELb0EEENS1_21CollectiveEpilogueFwdINS6_IJSA_SA_SA_EEES9_SD_SF_Li256ELb1ELb1ELb0ELb0EEENS1_36VarlenDynamicPersistentTileSchedulerILi128ELi128ELi256ELi128ELb0ELb1ELb1ELb0ELb1ELb1EEEEEEEEEvNT_6ParamsE --------------------------
	.section	.text._ZN7cutlass13device_kernelIN5flash11enable_sm90INS1_16FlashAttnFwdSm90INS1_25CollectiveMainloopFwdSm90ILi2EN4cute5tupleIJNS5_1CILi1EEES8_S8_EEENS6_IJNS7_ILi128EEESA_NS7_ILi192EEEEEELi128ENS_6half_tEfNS_4arch4Sm90ELb0ELb0ELb1ELb1ELb0ELb0ELb0ELb1ELb1ELb1ELb0ELb0EEENS1_21CollectiveEpilogueFwdINS6_IJSA_SA_SA_EEES9_SD_SF_Li256ELb1ELb1ELb0ELb0EEENS1_36VarlenDynamicPersistentTileSchedulerILi128ELi128ELi256ELi128ELb0ELb1ELb1ELb0ELb1ELb1EEEEEEEEEvNT_6ParamsE,"ax",@progbits
	.align	128
.text._ZN7cutlass13device_kernelIN5flash11enable_sm90INS1_16FlashAttnFwdSm90INS1_25CollectiveMainloopFwdSm90ILi2EN4cute5tupleIJNS5_1CILi1EEES8_S8_EEENS6_IJNS7_ILi128EEESA_NS7_ILi192EEEEEELi128ENS_6half_tEfNS_4arch4Sm90ELb0ELb0ELb1ELb1ELb0ELb0ELb0ELb1ELb1ELb1ELb0ELb0EEENS1_21CollectiveEpilogueFwdINS6_IJSA_SA_SA_EEES9_SD_SF_Li256ELb1ELb1ELb0ELb0EEENS1_36VarlenDynamicPersistentTileSchedulerILi128ELi128ELi256ELi128ELb0ELb1ELb1ELb0ELb1ELb1EEEEEEEEEvNT_6ParamsE:
        .type           _ZN7cutlass13device_kernelIN5flash11enable_sm90INS1_16FlashAttnFwdSm90INS1_25CollectiveMainloopFwdSm90ILi2EN4cute5tupleIJNS5_1CILi1EEES8_S8_EEENS6_IJNS7_ILi128EEESA_NS7_ILi192EEEEEELi128ENS_6half_tEfNS_4arch4Sm90ELb0ELb0ELb1ELb1ELb0ELb0ELb0ELb1ELb1ELb1ELb0ELb0EEENS1_21CollectiveEpilogueFwdINS6_IJSA_SA_SA_EEES9_SD_SF_Li256ELb1ELb1ELb0ELb0EEENS1_36VarlenDynamicPersistentTileSchedulerILi128ELi128ELi256ELi128ELb0ELb1ELb1ELb0ELb1ELb1EEEEEEEEEvNT_6ParamsE,@function
        .size           _ZN7cutlass13device_kernelIN5flash11enable_sm90INS1_16FlashAttnFwdSm90INS1_25CollectiveMainloopFwdSm90ILi2EN4cute5tupleIJNS5_1CILi1EEES8_S8_EEENS6_IJNS7_ILi128EEESA_NS7_ILi192EEEEEELi128ENS_6half_tEfNS_4arch4Sm90ELb0ELb0ELb1ELb1ELb0ELb0ELb0ELb1ELb1ELb1ELb0ELb0EEENS1_21CollectiveEpilogueFwdINS6_IJSA_SA_SA_EEES9_SD_SF_Li256ELb1ELb1ELb0ELb0EEENS1_36VarlenDynamicPersistentTileSchedulerILi128ELi128ELi256ELi128ELb0ELb1ELb1ELb0ELb1ELb1EEEEEEEEEvNT_6ParamsE,(.L_x_15276 - _ZN7cutlass13device_kernelIN5flash11enable_sm90INS1_16FlashAttnFwdSm90INS1_25CollectiveMainloopFwdSm90ILi2EN4cute5tupleIJNS5_1CILi1EEES8_S8_EEENS6_IJNS7_ILi128EEESA_NS7_ILi192EEEEEELi128ENS_6half_tEfNS_4arch4Sm90ELb0ELb0ELb1ELb1ELb0ELb0ELb0ELb1ELb1ELb1ELb0ELb0EEENS1_21CollectiveEpilogueFwdINS6_IJSA_SA_SA_EEES9_SD_SF_Li256ELb1ELb1ELb0ELb0EEENS1_36VarlenDynamicPersistentTileSchedulerILi128ELi128ELi256ELi128ELb0ELb1ELb1ELb0ELb1ELb1EEEEEEEEEvNT_6ParamsE)
        .other          _ZN7cutlass13device_kernelIN5flash11enable_sm90INS1_16FlashAttnFwdSm90INS1_25CollectiveMainloopFwdSm90ILi2EN4cute5tupleIJNS5_1CILi1EEES8_S8_EEENS6_IJNS7_ILi128EEESA_NS7_ILi192EEEEEELi128ENS_6half_tEfNS_4arch4Sm90ELb0ELb0ELb1ELb1ELb0ELb0ELb0ELb1ELb1ELb1ELb0ELb0EEENS1_21CollectiveEpilogueFwdINS6_IJSA_SA_SA_EEES9_SD_SF_Li256ELb1ELb1ELb0ELb0EEENS1_36VarlenDynamicPersistentTileSchedulerILi128ELi128ELi256ELi128ELb0ELb1ELb1ELb0ELb1ELb1EEEEEEEEEvNT_6ParamsE,@"STO_CUDA_ENTRY STV_DEFAULT"
_ZN7cutlass13device_kernelIN5flash11enable_sm90INS1_16FlashAttnFwdSm90INS1_25CollectiveMainloopFwdSm90ILi2EN4cute5tupleIJNS5_1CILi1EEES8_S8_EEENS6_IJNS7_ILi128EEESA_NS7_ILi192EEEEEELi128ENS_6half_tEfNS_4arch4Sm90ELb0ELb0ELb1ELb1ELb0ELb0ELb0ELb1ELb1ELb1ELb0ELb0EEENS1_21CollectiveEpilogueFwdINS6_IJSA_SA_SA_EEES9_SD_SF_Li256ELb1ELb1ELb0ELb0EEENS1_36VarlenDynamicPersistentTileSchedulerILi128ELi128ELi256ELi128ELb0ELb1ELb1ELb0ELb1ELb1EEEEEEEEEvNT_6ParamsE:
        /* <DEDUP_REMOVED lines=18> */
.L_x_359:
[----:B------:R-:W-:Y:S05]  /*0120*/  BSYNC B0 ;  /* 0x0000000000007941 */ /* 0x000fea0003800000 */
.L_x_358:
        /* <DEDUP_REMOVED lines=41> */
.L_x_360:
[----:B------:R-:W3:Y:S01]  /*03c0*/  SHFL.IDX PT, R2, R0, RZ, 0x1f ;  /* 0x00001fff00027589 */ /* 0x000ee200000e0000 */
[----:B------:R-:W-:Y:S01]  /*03d0*/  NOP ;  /* 0x0000000000007918 */ /* 0x000fe20000000000 */
[----:B---3--:R-:W-:-:S13]  /*03e0*/  ISETP.NE.AND P0, PT, R2, RZ, PT ;  /* 0x000000ff0200720c */ /* 0x008fda0003f05270 */
        /* <DEDUP_REMOVED lines=18> */
[----:B---3--:R-:W-:Y:S01]  /*0510*/  NOP ;  /* 0x0000000000007918 */ /* 0x008fe20000000000 */
.L_x_361:
[----:B------:R-:W3:Y:S01]  /*0520*/  SHFL.IDX PT, R2, R0, RZ, 0x1f ;  /* 0x00001fff00027589 */ /* 0x000ee200000e0000 */
[----:B------:R-:W-:Y:S01]  /*0530*/  NOP ;  /* 0x0000000000007918 */ /* 0x000fe20000000000 */
[----:B---3--:R-:W-:-:S13]  /*0540*/  ISETP.NE.AND P0, PT, R2, RZ, PT ;  /* 0x000000ff0200720c */ /* 0x008fda0003f05270 */
[----:B------:R-:W-:Y:S05]  /*0550*/  @P0 BRA `(.L_x_362) ;  /* 0x0000000000380947 */ /* 0x000fea0003800000 */
[----:B0-----:R-:W0:Y:S01]  /*0560*/  S2UR UR5, SR_CgaCtaId ;  /* 0x00000000000579c3 */ /* 0x001e220000008800 */
[----:B------:R-:W-:Y:S01]  /*0570*/  UMOV UR4, 0x400 ;  /* 0x0000040000047882 */ /* 0x000fe20000000000 */
[----:B------:R-:W-:Y:S01]  /*0580*/  UMOV UR7, 0x1 ;  /* 0x0000000100077882 */ /* 0x000fe20000000000 */
[----:B------:R-:W-:Y:S01]  /*0590*/  ELECT P0, URZ, PT ;  /* 0x00000000003f782f */ /* 0x000fe20003800000 */
[----:B0-----:R-:W-:Y:S02]  /*05a0*/  ULEA UR6, UR5, UR4, 0x18 ;  /* 0x0000000405067291 */ /* 0x001fe4000f8ec03f */
[----:B------:R-:W-:-:S04]  /*05b0*/  UIADD3 UR4, -UR7, 0x100000, URZ ;  /* 0x0010000007047890 */ /* 0x000fc8000fffe13f */
[----:B------:R-:W-:Y:S02]  /*05c0*/  USHF.L.U32 UR5, UR4, 0xb, URZ ;  /* 0x0000000b04057899 */ /* 0x000fe4000800063f */
[----:B------:R-:W-:Y:S01]  /*05d0*/  USHF.L.U32 UR4, UR4, 0x1, URZ ;  /* 0x0000000104047899 */ /* 0x000fe2000800063f */
[----:B------:R-:W0:Y:S11]  /*05e0*/  FENCE.VIEW.ASYNC.S ;  /* 0x00000000000073c6 */ /* 0x000e360000000000 */
[----:B0-----:R3:W0:Y:S01]  /*05f0*/  SYNCS.EXCH.64 URZ, [UR6+0x34870], UR4 ;  /* 0x03487004063f75b2 */ /* 0x0016220008000100 */
[----:B------:R3:W0:Y:S01]  /*0600*/  SYNCS.EXCH.64 URZ, [UR6+0x34880], UR4 ;  /* 0x03488004063f75b2 */ /* 0x0006220008000100 */
[----:B------:R3:W0:Y:S01]  /*0610*/  SYNCS.EXCH.64 URZ, [UR6+0x34878], UR4 ;  /* 0x03487804063f75b2 */ /* 0x0006220008000100 */
[----:B------:R3:W0:Y:S02]  /*0620*/  SYNCS.EXCH.64 URZ, [UR6+0x34888], UR4 ;  /* 0x03488804063f75b2 */ /* 0x0006240008000100 */
[----:B---3--:R-:W-:Y:S01]  /*0630*/  NOP ;  /* 0x0000000000007918 */ /* 0x008fe20000000000 */
.L_x_362:
        /* <DEDUP_REMOVED lines=22> */
.L_x_363:
        /* <DEDUP_REMOVED lines=22> */
.L_x_364:
[----:B0-----:R-:W-:Y:S01]  /*0900*/  UMOV UR4, 0x1 ;  /* 0x0000000100047882 */ /* 0x001fe20000000000 */
[----:B------:R-:W-:Y:S01]  /*0910*/  PLOP3.LUT P0, PT, PT, PT, UP0, 0x80, 0x0 ;  /* 0x000000000000781c */ /* 0x000fe20003f0f008 */
[----:B------:R-:W-:Y:S01]  /*0920*/  USEL UR4, UR4, 0x2, !UP0 ;  /* 0x0000000204047887 */ /* 0x000fe2000c000000 */
[----:B------:R-:W-:-:S05]  /*0930*/  NOP ;  /* 0x0000000000007918 */ /* 0x000fca0000000000 */
[----:B------:R-:W-:-:S05]  /*0940*/  IMAD.U32 R2, RZ, RZ, UR4 ;  /* 0x00000004ff027e24 */ /* 0x000fca000f8e00ff */
[----:B------:R0:W-:Y:S01]  /*0950*/  STL [R1+0x5c], R2 ;  /* 0x00005c0201007387 */ /* 0x0001e20000100800 */
[----:B-12-4-:R-:W-:Y:S06]  /*0960*/  BAR.SYNC.DEFER_BLOCKING 0x0 ;  /* 0x0000000000007b1d */ /* 0x016fec0000010000 */
[----:B------:R-:W-:Y:S05]  /*0970*/  @!P0 BRA `(.L_x_365) ;  /* 0x0000009400d88947 */ /* 0x000fea0003800000 */
.L_x_366:
[----:B------:R-:W-:-:S08]  /*0980*/  NOP ;  /* 0x0000000000007918 */ /* 0x000fd00000000000 */
[----:B------:R-:W1:Y:S02]  /*0990*/  USETMAXREG.TRY_ALLOC.CTAPOOL UP0, 0xf0 ;  /* 0x000000f0000079c8 */ /* 0x000e640008000600 */
[----:B-1----:R-:W-:-:S13]  /*09a0*/  PLOP3.LUT P0, PT, PT, PT, UP0, 0x80, 0x0 ;  /* 0x000000000000781c */ /* 0x002fda0003f0f008 */
[----:B------:R-:W-:Y:S05]  /*09b0*/  @!P0 BRA `(.L_x_366) ;  /* 0xfffffffc00f08947 */ /* 0x000fea000383ffff */
[----:B------:R-:W1:Y:S08]  /*09c0*/  S2UR UR5, SR_CgaCtaId ;  /* 0x00000000000579c3 */ /* 0x000e700000008800 */
[----:B------:R-:W-:Y:S06]  /*09d0*/  BAR.ARV 0x8, 0x180 ;  /* 0x0206000000007b1d */ /* 0x000fec0000002000 */
[----:B------:R-:W-:-:S02]  /*09e0*/  UMOV UR4, 0x400 ;  /* 0x0000040000047882 */ /* 0x000fc40000000000 */
[----:B------:R-:W-:Y:S01]  /*09f0*/  BAR.SYNC.DEFER_BLOCKING 0x5, 0x180 ;  /* 0x0146000000007b1d */ /* 0x000fe20000010000 */
[----:B-1----:R-:W-:-:S09]  /*0a00*/  ULEA UR4, UR5, UR4, 0x18 ;  /* 0x0000000405047291 */ /* 0x002fd2000f8ec03f */
[----:B------:R-:W1:Y:S01]  /*0a10*/  LDS.128 R44, [UR4+0x348d0] ;  /* 0x0348d004ff2c7984 */ /* 0x000e620008000c00 */
[----:B------:R-:W-:Y:S01]  /*0a20*/  ULDC UR4, c[0x0][0xc3c] ;  /* 0x00030f0000047ab9 */ /* 0x000fe20000000800 */
[----:B------:R-:W-:Y:S06]  /*0a30*/  BAR.ARV 0x4, 0x180 ;  /* 0x0106000000007b1d */ /* 0x000fec0000002000 */
[----:B-1----:R-:W-:-:S13]  /*0a40*/  ISETP.GE.AND P0, PT, R47, UR4, PT ;  /* 0x000000042f007c0c */ /* 0x002fda000bf06270 */
[----:B------:R-:W-:Y:S05]  /*0a50*/  @P0 EXIT ;  /* 0x000000000000094d */ /* 0x000fea0003800000 */
[----:B0-----:R-:W2:Y:S01]  /*0a60*/  LDL R2, [R1+0x5c] ;  /* 0x00005c0001027983 */ /* 0x001ea20000100800 */
[----:B------:R-:W-:Y:S01]  /*0a70*/  R2UR UR6, R45 ;  /* 0x000000002d0672ca */ /* 0x000fe200000e0000 */
[----:B------:R-:W-:Y:S01]  /*0a80*/  IMAD.MOV.U32 R16, RZ, RZ, RZ ;  /* 0x000000ffff107224 */ /* 0x000fe200078e00ff */
[----:B------:R-:W-:Y:S01]  /*0a90*/  R2UR UR5, R46 ;  /* 0x000000002e0572ca */ /* 0x000fe200000e0000 */
[----:B------:R-:W0:Y:S01]  /*0aa0*/  S2R R0, SR_TID.X ;  /* 0x0000000000007919 */ /* 0x000e220000002100 */
[----:B------:R-:W-:Y:S01]  /*0ab0*/  MOV R186, RZ ;  /* 0x000000ff00ba7202 */ /* 0x000fe20000000f00 */
[----:B0-----:R-:W-:-:S05]  /*0ac0*/  VIADD R196, R0, 0xffffff80 ;  /* 0xffffff8000c47836 */ /* 0x001fca0000000000 */
[----:B------:R-:W-:-:S04]  /*0ad0*/  SHF.R.S32.HI R3, RZ, 0x1f, R196 ;  /* 0x0000001fff037819 */ /* 0x000fc800000114c4 */
[CC--:B------:R-:W-:Y:S02]  /*0ae0*/  LEA.HI R5, R3.reuse, R196.reuse, RZ, 0x7 ;  /* 0x000000c403057211 */ /* 0x0c0fe400078f38ff */
[----:B------:R-:W-:Y:S02]  /*0af0*/  LEA.HI R0, R3, R196, RZ, 0x4 ;  /* 0x000000c403007211 */ /* 0x000fe400078f20ff */
[----:B------:R-:W-:Y:S02]  /*0b00*/  LOP3.LUT R187, R5, 0xffffff80, RZ, 0xc0, !PT ;  /* 0xffffff8005bb7812 */ /* 0x000fe400078ec0ff */
[----:B------:R-:W-:Y:S02]  /*0b10*/  SHF.R.S32.HI R9, RZ, 0x4, R0 ;  /* 0x00000004ff097819 */ /* 0x000fe40000011400 */
[----:B------:R-:W-:Y:S01]  /*0b20*/  LOP3.LUT R7, R0, 0x3fffff0, RZ, 0xc0, !PT ;  /* 0x03fffff000077812 */ /* 0x000fe200078ec0ff */
[----:B------:R-:W-:Y:S01]  /*0b30*/  IMAD.IADD R187, R196, 0x1, -R187 ;  /* 0x00000001c4bb7824 */ /* 0x000fe200078e0abb */
[----:B------:R-:W-:-:S02]  /*0b40*/  LEA.HI R0, R0, R9, RZ, 0x1 ;  /* 0x0000000900007211 */ /* 0x000fc400078f08ff */
[----:B------:R-:W-:Y:S01]  /*0b50*/  SHF.R.S32.HI R188, RZ, 0x7, R5 ;  /* 0x00000007ffbc7819 */ /* 0x000fe20000011405 */
[----:B------:R-:W-:Y:S01]  /*0b60*/  IMAD.IADD R7, R196, 0x1, -R7 ;  /* 0x00000001c4077824 */ /* 0x000fe200078e0a07 */
[----:B------:R-:W-:Y:S02]  /*0b70*/  SHF.R.S32.HI R4, RZ, 0x1f, R187 ;  /* 0x0000001fff047819 */ /* 0x000fe400000114bb */
[----:B------:R-:W-:Y:S02]  /*0b80*/  LOP3.LUT R0, R0, 0x1ffffffe, RZ, 0xc0, !PT ;  /* 0x1ffffffe00007812 */ /* 0x000fe400078ec0ff */
[CC--:B------:R-:W-:Y:S02]  /*0b90*/  LEA.HI R6, R4.reuse, R187.reuse, RZ, 0x2 ;  /* 0x000000bb04067211 */ /* 0x0c0fe400078f10ff */
[----:B------:R-:W-:Y:S01]  /*0ba0*/  LEA.HI R4, R4, R187, RZ, 0x5 ;  /* 0x000000bb04047211 */ /* 0x000fe200078f28ff */
[----:B------:R-:W-:Y:S01]  /*0bb0*/  IMAD.IADD R0, R9, 0x1, -R0 ;  /* 0x0000000109007824 */ /* 0x000fe200078e0a00 */
[--C-:B------:R-:W-:Y:S01]  /*0bc0*/  SHF.R.S32.HI R8, RZ, 0x2, R6.reuse ;  /* 0x00000002ff087819 */ /* 0x100fe20000011406 */
[----:B------:R-:W-:Y:S01]  /*0bd0*/  IMAD.MOV.U32 R9, RZ, RZ, -0x2 ;  /* 0xfffffffeff097424 */ /* 0x000fe200078e00ff */
[----:B------:R-:W-:-:S02]  /*0be0*/  SHF.R.S32.HI R11, RZ, 0x1f, R6 ;  /* 0x0000001fff0b7819 */ /* 0x000fc40000011406 */
[----:B------:R-:W-:Y:S02]  /*0bf0*/  LEA.HI R5, R5, R188, RZ, 0x1 ;  /* 0x000000bc05057211 */ /* 0x000fe400078f08ff */
[----:B------:R-:W-:Y:S02]  /*0c00*/  LEA.HI R11, R11, R8, RZ, 0x3 ;  /* 0x000000080b0b7211 */ /* 0x000fe400078f18ff */
[----:B------:R-:W-:Y:S02]  /*0c10*/  SHF.R.S32.HI R4, RZ, 0x5, R4 ;  /* 0x00000005ff047819 */ /* 0x000fe40000011404 */
[----:B------:R-:W-:Y:S02]  /*0c20*/  LOP3.LUT R11, R11, 0xfffffff8, RZ, 0xc0, !PT ;  /* 0xfffffff80b0b7812 */ /* 0x000fe400078ec0ff */
[----:B------:R-:W-:Y:S02]  /*0c30*/  LOP3.LUT R5, R5, 0x3fffffe, RZ, 0xc0, !PT ;  /* 0x03fffffe05057812 */ /* 0x000fe400078ec0ff */
[----:B------:R-:W-:-:S02]  /*0c40*/  IADD3 R11, R8, -R11, RZ ;  /* 0x8000000b080b7210 */ /* 0x000fc40007ffe0ff */
[----:B------:R-:W-:Y:S01]  /*0c50*/  LOP3.LUT R6, R6, 0x7ffffffc, RZ, 0xc0, !PT ;  /* 0x7ffffffc06067812 */ /* 0x000fe200078ec0ff */
[----:B------:R-:W-:Y:S02]  /*0c60*/  IMAD.IADD R5, R188, 0x1, -R5 ;  /* 0x00000001bc057824 */ /* 0x000fe400078e0a05 */
[----:B------:R-:W-:Y:S02]  /*0c70*/  IMAD R4, R4, 0x10, R11 ;  /* 0x0000001004047824 */ /* 0x000fe400078e020b */
[----:B------:R-:W-:Y:S02]  /*0c80*/  IMAD.IADD R6, R187, 0x1, -R6 ;  /* 0x00000001bb067824 */ /* 0x000fe400078e0a06 */
[----:B------:R-:W-:Y:S02]  /*0c90*/  IMAD R189, R5, 0x40, R4 ;  /* 0x0000004005bd7824 */ /* 0x000fe400078e0204 */
[----:B------:R-:W-:Y:S01]  /*0ca0*/  IMAD R190, R6, R9, 0x80 ;  /* 0x0000008006be7424 */ /* 0x000fe200078e0209 */
[----:B--2---:R-:W-:-:S02]  /*0cb0*/  R2UR UR4, R2 ;  /* 0x00000000020472ca */ /* 0x004fc400000e0000 */
[----:B------:R-:W-:-:S05]  /*0cc0*/  LEA.HI R2, R3, R196, RZ, 0x5 ;  /* 0x000000c403027211 */ /* 0x000fca00078f28ff */
[----:B------:R-:W-:-:S05]  /*0cd0*/  IMAD.SHL.U32 R2, R2, 0x20, RZ ;  /* 0x0000002002027824 */ /* 0x000fca00078e00ff */
[----:B------:R-:W-:Y:S01]  /*0ce0*/  LOP3.LUT R2, R2, 0xfffffc00, RZ, 0xc0, !PT ;  /* 0xfffffc0002027812 */ /* 0x000fe200078ec0ff */
[----:B------:R-:W-:-:S04]  /*0cf0*/  ULOP3.LUT UR4, UR4, 0x1, URZ, 0xfc, !UPT ;  /* 0x0000000104047892 */ /* 0x000fc8000f8efc3f */
[----:B------:R-:W-:Y:S01]  /*0d00*/  IMAD R7, R7, 0x40, R2 ;  /* 0x0000004007077824 */ /* 0x000fe200078e0202 */
[CC--:B------:R-:W-:Y:S01]  /*0d10*/  LEA.HI R2, R3.reuse, R196.reuse, RZ, 0x2 ;  /* 0x000000c403027211 */ /* 0x0c0fe200078f10ff */
[----:B------:R-:W-:Y:S01]  /*0d20*/  IMAD.U32 R193, RZ, RZ, UR4 ;  /* 0x00000004ffc17e24 */ /* 0x000fe2000f8e00ff */
[----:B------:R-:W-:Y:S01]  /*0d30*/  LEA.HI R3, R3, R196, RZ, 0x3 ;  /* 0x000000c403037211 */ /* 0x000fe200078f18ff */
[----:B------:R-:W-:Y:S01]  /*0d40*/  IMAD R192, R0, 0x8, R7 ;  /* 0x0000000800c07824 */ /* 0x000fe200078e0207 */
[----:B------:R-:W-:Y:S01]  /*0d50*/  LOP3.LUT R7, R2, 0xfffffffc, RZ, 0xc0, !PT ;  /* 0xfffffffc02077812 */ /* 0x000fe200078ec0ff */
[----:B------:R-:W-:Y:S01]  /*0d60*/  IMAD.MOV.U32 R2, RZ, RZ, RZ ;  /* 0x000000ffff027224 */ /* 0x000fe200078e00ff */
[----:B------:R-:W-:Y:S02]  /*0d70*/  LOP3.LUT R19, R3, 0xfffffff8, RZ, 0xc0, !PT ;  /* 0xfffffff803137812 */ /* 0x000fe400078ec0ff */
[----:B------:R-:W-:Y:S01]  /*0d80*/  SHF.R.S32.HI R184, RZ, 0x3, R3 ;  /* 0x00000003ffb87819 */ /* 0x000fe20000011403 */
[----:B------:R-:W-:-:S02]  /*0d90*/  IMAD.IADD R7, R196, 0x1, -R7 ;  /* 0x00000001c4077824 */ /* 0x000fc400078e0a07 */
[----:B------:R-:W-:-:S03]  /*0da0*/  IMAD.IADD R19, R196, 0x1, -R19 ;  /* 0x00000001c4137824 */ /* 0x000fc600078e0a13 */
[----:B------:R-:W-:Y:S01]  /*0db0*/  LEA.HI R0, R7, R7, RZ, 0x1 ;  /* 0x0000000707007211 */ /* 0x000fe200078f08ff */
[----:B------:R-:W-:-:S03]  /*0dc0*/  IMAD.SHL.U32 R17, R19, 0x8, RZ ;  /* 0x0000000813117824 */ /* 0x000fc600078e00ff */
[----:B------:R-:W-:Y:S01]  /*0dd0*/  LOP3.LUT R0, R0, 0x1ffffffe, RZ, 0xc0, !PT ;  /* 0x1ffffffe00007812 */ /* 0x000fe200078ec0ff */
[----:B------:R-:W-:Y:S01]  /*0de0*/  VIADD R18, R17, 0x40 ;  /* 0x0000004011127836 */ /* 0x000fe20000000000 */
[----:B------:R-:W-:-:S03]  /*0df0*/  SHF.R.S32.HI R195, RZ, 0x1f, R17 ;  /* 0x0000001fffc37819 */ /* 0x000fc60000011411 */
[----:B------:R-:W-:Y:S01]  /*0e00*/  IMAD.IADD R0, R7, 0x1, -R0 ;  /* 0x0000000107007824 */ /* 0x000fe200078e0a00 */
[----:B------:R-:W-:-:S03]  /*0e10*/  SHF.R.S32.HI R194, RZ, 0x1f, R18 ;  /* 0x0000001fffc27819 */ /* 0x000fc60000011412 */
[----:B------:R-:W-:-:S07]  /*0e20*/  IMAD R191, R0, 0x8, R189 ;  /* 0x0000000800bf7824 */ /* 0x000fce00078e02bd */
.L_x_409:
[----:B0-2-4-:R-:W0:Y:S01]  /*0e30*/  LDC.64 R4, c[0x0][0xc88] ;  /* 0x00032200ff047b82 */ /* 0x015e220000000a00 */
[----:B------:R-:W-:Y:S01]  /*0e40*/  ULDC.64 UR12, c[0x0][0x208] ;  /* 0x00008200000c7ab9 */ /* 0x000fe20000000a00 */
[----:B------:R-:W-:Y:S01]  /*0e50*/  ULDC.64 UR8, c[0x0][0xa28] ;  /* 0x00028a0000087ab9 */ /* 0x000fe20000000a00 */
[----:B------:R-:W-:Y:S01]  /*0e60*/  ULDC.64 UR10, c[0x0][0xa20] ;  /* 0x00028800000a7ab9 */ /* 0x000fe20000000a00 */
[----:B0-----:R-:W-:-:S06]  /*0e70*/  IMAD.WIDE R4, R47, 0x4, R4 ;  /* 0x000000042f047825 */ /* 0x001fcc00078e0204 */
[----:B------:R-:W2:Y:S01]  /*0e80*/  LDG.E R4, desc[UR12][R4.64] ;  /* 0x0000000c04047981 */ /* 0x000ea2000c1e1900 */
[----:B------:R-:W-:Y:S02]  /*0e90*/  UISETP.NE.U32.AND UP0, UPT, UR8, URZ, UPT ;  /* 0x0000003f0800728c */ /* 0x000fe4000bf05070 */
[----:B------:R-:W-:Y:S02]  /*0ea0*/  UISETP.NE.U32.AND UP1, UPT, UR10, URZ, UPT ;  /* 0x0000003f0a00728c */ /* 0x000fe4000bf25070 */
[----:B------:R-:W-:Y:S02]  /*0eb0*/  UISETP.NE.AND.EX UP0, UPT, UR9, URZ, UPT, UP0 ;  /* 0x0000003f0900728c */ /* 0x000fe4000bf05300 */
[----:B------:R-:W-:-:S04]  /*0ec0*/  UISETP.NE.AND.EX UP1, UPT, UR11, URZ, UPT, UP1 ;  /* 0x0000003f0b00728c */ /* 0x000fc8000bf25310 */
[----:B------:R-:W-:Y:S02]  /*0ed0*/  PLOP3.LUT P0, PT, PT, PT, UP0, 0x80, 0x0 ;  /* 0x000000000000781c */ /* 0x000fe40003f0f008 */
[----:B------:R-:W-:Y:S02]  /*0ee0*/  PLOP3.LUT P1, PT, PT, PT, UP1, 0x80, 0x0 ;  /* 0x000000000000781c */ /* 0x000fe40003f2f018 */
[----:B--2---:R-:W-:-:S13]  /*0ef0*/  R2UR UR61, R4 ;  /* 0x00000000043d72ca */ /* 0x004fda00000e0000 */
[----:B------:R-:W-:Y:S02]  /*0f00*/  USHF.R.S32.HI UR4, URZ, 0x1f, UR61 ;  /* 0x0000001f3f047899 */ /* 0x000fe4000801143d */
[----:B------:R-:W-:Y:S02]  /*0f10*/  @UP0 ULEA UR8, UP2, UR61, UR8, 0x2 ;  /* 0x000000083d080291 */ /* 0x000fe4000f84103f */
[----:B------:R-:W-:Y:S02]  /*0f20*/  @UP1 ULEA UR10, UP3, UR61, UR10, 0x2 ;  /* 0x0000000a3d0a1291 */ /* 0x000fe4000f86103f */
[----:B------:R-:W-:Y:S02]  /*0f30*/  @UP0 ULEA.HI.X UR9, UR61, UR9, UR4, 0x2, UP2 ;  /* 0x000000093d090291 */ /* 0x000fe400090f1404 */
[----:B------:R-:W-:Y:S01]  /*0f40*/  IMAD.U32 R185, RZ, RZ, UR4 ;  /* 0x00000004ffb97e24 */ /* 0x000fe2000f8e00ff */
[----:B------:R-:W-:Y:S01]  /*0f50*/  @UP1 ULEA.HI.X UR11, UR61, UR11, UR4, 0x2, UP3 ;  /* 0x0000000b3d0b1291 */ /* 0x000fe200098f1404 */
[----:B------:R-:W-:-:S02]  /*0f60*/  IMAD.U32 R4, RZ, RZ, UR8 ;  /* 0x00000008ff047e24 */ /* 0x000fc4000f8e00ff */
[----:B------:R-:W-:Y:S01]  /*0f70*/  IMAD.U32 R6, RZ, RZ, UR10 ;  /* 0x0000000aff067e24 */ /* 0x000fe2000f8e00ff */
[----:B------:R-:W-:Y:S01]  /*0f80*/  ULDC UR4, c[0x0][0x424] ;  /* 0x0001090000047ab9 */ /* 0x000fe20000000800 */
[----:B------:R-:W-:Y:S01]  /*0f90*/  IMAD.U32 R5, RZ, RZ, UR9 ;  /* 0x00000009ff057e24 */ /* 0x000fe2000f8e00ff */
[----:B------:R-:W-:Y:S01]  /*0fa0*/  MOV R7, UR11 ;  /* 0x0000000b00077c02 */ /* 0x000fe20008000f00 */
[----:B------:R-:W-:-:S03]  /*0fb0*/  ULDC.64 UR8, c[0x0][0x418] ;  /* 0x0001060000087ab9 */ /* 0x000fc60000000a00 */
[----:B------:R-:W2:Y:S04]  /*0fc0*/  @P0 LDG.E R4, desc[UR12][R4.64] ;  /* 0x0000000c04040981 */ /* 0x000ea8000c1e1900 */
[----:B---3--:R-:W3:Y:S01]  /*0fd0*/  @P1 LDG.E R6, desc[UR12][R6.64] ;  /* 0x0000000c06061981 */ /* 0x008ee2000c1e1900 */
[----:B------:R-:W-:Y:S01]  /*0fe0*/  UISETP.NE.U32.AND UP0, UPT, UR8, URZ, UPT ;  /* 0x0000003f0800728c */ /* 0x000fe2000bf05070 */
[----:B------:R-:W-:Y:S01]  /*0ff0*/  IMAD.U32 R23, RZ, RZ, UR6 ;  /* 0x00000006ff177e24 */ /* 0x000fe2000f8e00ff */
[----:B------:R-:W-:Y:S01]  /*1000*/  ULDC UR6, c[0x0][0x2f0] ;  /* 0x0000bc0000067ab9 */ /* 0x000fe20000000800 */
[----:B------:R-:W-:Y:S01]  /*1010*/  UMOV UR44, URZ ;  /* 0x0000003f002c7c82 */ /* 0x000fe20008000000 */
[----:B------:R-:W-:Y:S01]  /*1020*/  UISETP.NE.AND.EX UP0, UPT, UR9, URZ, UPT, UP0 ;  /* 0x0000003f0900728c */ /* 0x000fe2000bf05300 */
[----:B------:R-:W-:Y:S01]  /*1030*/  IMAD.MOV.U32 R0, RZ, RZ, RZ ;  /* 0x000000ffff007224 */ /* 0x000fe200078e00ff */
[----:B------:R-:W-:Y:S01]  /*1040*/  CS2R R86, SRZ ;  /* 0x0000000000567805 */ /* 0x000fe2000001ff00 */
[----:B------:R-:W-:Y:S01]  /*1050*/  IMAD.MOV.U32 R3, RZ, RZ, RZ ;  /* 0x000000ffff037224 */ /* 0x000fe200078e00ff */
[----:B------:R-:W-:Y:S01]  /*1060*/  USEL UR4, UR4, 0x1, UP0 ;  /* 0x0000000104047887 */ /* 0x000fe20008000000 */
[----:B------:R-:W-:-:S02]  /*1070*/  CS2R R84, SRZ ;  /* 0x0000000000547805 */ /* 0x000fc4000001ff00 */
[----:B------:R-:W-:Y:S02]  /*1080*/  CS2R R82, SRZ ;  /* 0x0000000000527805 */ /* 0x000fe4000001ff00 */
[----:B------:R-:W-:Y:S01]  /*1090*/  CS2R R80, SRZ ;  /* 0x0000000000507805 */ /* 0x000fe2000001ff00 */
[----:B------:R-:W-:Y:S01]  /*10a0*/  UIMAD UR4, UR4, UR6, URZ ;  /* 0x00000006040472a4 */ /* 0x000fe2000f8e023f */
        /* <DEDUP_REMOVED lines=15> */
[----:B------:R-:W-:Y:S01]  /*11a0*/  CS2R R48, SRZ ;  /* 0x0000000000307805 */ /* 0x000fe2000001ff00 */
[----:B------:R-:W-:Y:S01]  /*11b0*/  IMAD.MOV.U32 R29, RZ, RZ, RZ ;  /* 0x000000ffff1d7224 */ /* 0x000fe200078e00ff */
[----:B------:R-:W-:-:S02]  /*11c0*/  CS2R R32, SRZ ;  /* 0x0000000000207805 */ /* 0x000fc4000001ff00 */
[----:B------:R-:W-:Y:S02]  /*11d0*/  CS2R R36, SRZ ;  /* 0x0000000000247805 */ /* 0x000fe4000001ff00 */
[----:B------:R-:W-:Y:S02]  /*11e0*/  CS2R R42, SRZ ;  /* 0x00000000002a7805 */ /* 0x000fe4000001ff00 */
[----:B------:R-:W-:Y:S02]  /*11f0*/  CS2R R40, SRZ ;  /* 0x0000000000287805 */ /* 0x000fe4000001ff00 */
[----:B------:R-:W-:Y:S01]  /*1200*/  CS2R R38, SRZ ;  /* 0x0000000000267805 */ /* 0x000fe2000001ff00 */
[----:B------:R-:W-:Y:S01]  /*1210*/  IMAD.U32 R22, RZ, RZ, UR5 ;  /* 0x00000005ff167e24 */ /* 0x000fe2000f8e00ff */
[----:B--2---:R-:W-:Y:S02]  /*1220*/  @P0 R2UR UR44, R4 ;  /* 0x00000000042c02ca */ /* 0x004fe400000e0000 */
[----:B------:R-:W-:-:S02]  /*1230*/  PLOP3.LUT P0, PT, PT, PT, PT, 0x80, 0x0 ;  /* 0x000000000000781c */ /* 0x000fc40003f0f070 */
[----:B---3--:R-:W-:Y:S01]  /*1240*/  @P1 R2UR UR4, R6 ;  /* 0x00000000060412ca */ /* 0x008fe200000e0000 */
[----:B-1----:R-:W-:-:S14]  /*1250*/  @P1 BRA `(.L_x_367) ;  /* 0x0000000000381947 */ /* 0x002fdc0003800000 */
[----:B------:R-:W-:Y:S02]  /*1260*/  ULDC.64 UR6, c[0x0][0xa08] ;  /* 0x0002820000067ab9 */ /* 0x000fe40000000a00 */
[----:B------:R-:W-:-:S04]  /*1270*/  ISETP.NE.U32.AND P1, PT, RZ, UR6, PT ;  /* 0x00000006ff007c0c */ /* 0x000fc8000bf25070 */
[----:B------:R-:W-:-:S13]  /*1280*/  ISETP.NE.AND.EX P1, PT, RZ, UR7, PT, P1 ;  /* 0x00000007ff007c0c */ /* 0x000fda000bf25310 */
[----:B------:R-:W-:Y:S05]  /*1290*/  @!P1 BRA `(.L_x_367) ;  /* 0x0000000000289947 */ /* 0x000fea0003800000 */
[----:B------:R-:W-:Y:S01]  /*12a0*/  ULDC.64 UR4, c[0x0][0xa08] ;  /* 0x0002820000047ab9 */ /* 0x000fe20000000a00 */
[----:B------:R-:W-:Y:S01]  /*12b0*/  ULDC.64 UR6, c[0x0][0x208] ;  /* 0x0000820000067ab9 */ /* 0x000fe20000000a00 */
[----:B------:R-:W-:-:S06]  /*12c0*/  UIMAD.WIDE UR4, UR61, 0x4, UR4 ;  /* 0x000000043d0478a5 */ /* 0x000fcc000f8e0204 */
[----:B------:R-:W-:Y:S02]  /*12d0*/  IMAD.U32 R4, RZ, RZ, UR4 ;  /* 0x00000004ff047e24 */ /* 0x000fe4000f8e00ff */
[----:B------:R-:W-:-:S05]  /*12e0*/  IMAD.U32 R5, RZ, RZ, UR5 ;  /* 0x00000005ff057e24 */ /* 0x000fca000f8e00ff */
[----:B------:R-:W2:Y:S04]  /*12f0*/  LDG.E R7, desc[UR6][R4.64] ;  /* 0x0000000604077981 */ /* 0x000ea8000c1e1900 */
[----:B------:R-:W3:Y:S01]  /*1300*/  LDG.E R6, desc[UR6][R4.64+0x4] ;  /* 0x0000040604067981 */ /* 0x000ee2000c1e1900 */
[----:B--2---:R-:W-:Y:S02]  /*1310*/  R2UR UR4, R7 ;  /* 0x00000000070472ca */ /* 0x004fe400000e0000 */
[----:B---3--:R-:W-:-:S13]  /*1320*/  R2UR UR5, R6 ;  /* 0x00000000060572ca */ /* 0x008fda00000e0000 */
[----:B------:R-:W-:-:S12]  /*1330*/  UIADD3 UR4, -UR4, UR5, URZ ;  /* 0x0000000504047290 */ /* 0x000fd8000fffe13f */
.L_x_367:
[----:B------:R-:W-:Y:S01]  /*1340*/  UIADD3 UR44, -UR44, UR4, URZ ;  /* 0x000000042c2c7290 */ /* 0x000fe2000fffe13f */
[----:B------:R-:W-:Y:S02]  /*1350*/  CS2R R88, SRZ ;  /* 0x0000000000587805 */ /* 0x000fe4000001ff00 */
[----:B------:R-:W-:Y:S02]  /*1360*/  CS2R R34, SRZ ;  /* 0x0000000000227805 */ /* 0x000fe4000001ff00 */
[----:B------:R-:W-:Y:S01]  /*1370*/  CS2R R90, SRZ ;  /* 0x00000000005a7805 */ /* 0x000fe2000001ff00 */
[----:B------:R-:W-:Y:S01]  /*1380*/  UISETP.GE.AND UP0, UPT, UR44, 0x1, UPT ;  /* 0x000000012c00788c */ /* 0x000fe2000bf06270 */
[----:B------:R-:W-:Y:S01]  /*1390*/  CS2R R6, SRZ ;  /* 0x0000000000067805 */ /* 0x000fe2000001ff00 */
[----:B------:R-:W-:Y:S01]  /*13a0*/  UIADD3 UR4, UR44, 0x7f, URZ ;  /* 0x0000007f2c047890 */ /* 0x000fe2000fffe03f */
[----:B------:R-:W-:Y:S01]  /*13b0*/  IMAD.MOV.U32 R8, RZ, RZ, RZ ;  /* 0x000000ffff087224 */ /* 0x000fe200078e00ff */
[----:B------:R-:W-:Y:S01]  /*13c0*/  MOV R93, RZ ;  /* 0x000000ff005d7202 */ /* 0x000fe20000000f00 */
[----:B------:R-:W-:Y:S01]  /*13d0*/  IMAD.MOV.U32 R10, RZ, RZ, RZ ;  /* 0x000000ffff0a7224 */ /* 0x000fe200078e00ff */
[----:B------:R-:W-:Y:S01]  /*13e0*/  PLOP3.LUT P1, PT, PT, PT, UP0, 0x80, 0x0 ;  /* 0x000000000000781c */ /* 0x000fe20003f2f008 */
[----:B------:R-:W-:Y:S01]  /*13f0*/  USHF.R.S32.HI UR5, URZ, 0x1f, UR4 ;  /* 0x0000001f3f057899 */ /* 0x000fe20008011404 */
[----:B------:R-:W-:-:S02]  /*1400*/  IMAD.MOV.U32 R24, RZ, RZ, RZ ;  /* 0x000000ffff187224 */ /* 0x000fc400078e00ff */
[----:B------:R-:W-:Y:S01]  /*1410*/  IMAD.MOV.U32 R95, RZ, RZ, RZ ;  /* 0x000000ffff5f7224 */ /* 0x000fe200078e00ff */
[----:B------:R-:W-:-:S08]  /*1420*/  ULEA.HI UR5, UR5, UR4, URZ, 0x7 ;  /* 0x0000000405057291 */ /* 0x000fd0000f8f383f */
[----:B------:R-:W-:Y:S05]  /*1430*/  @!P1 BRA `(.L_x_368) ;  /* 0x0000006800549947 */ /* 0x000fea0003800000 */
[----:B------:R-:W0:Y:S01]  /*1440*/  SHFL.IDX PT, R0, R188, RZ, 0x1f ;  /* 0x00001fffbc007589 */ /* 0x000e2200000e0000 */
[----:B------:R-:W1:Y:S01]  /*1450*/  S2UR UR8, SR_CgaCtaId ;  /* 0x00000000000879c3 */ /* 0x000e620000008800 */
[----:B------:R-:W-:Y:S01]  /*1460*/  UMOV UR7, 0x400 ;  /* 0x0000040000077882 */ /* 0x000fe20000000000 */
[----:B------:R-:W-:Y:S01]  /*1470*/  USHF.R.S32.HI UR45, URZ, 0x7, UR5 ;  /* 0x000000073f2d7899 */ /* 0x000fe20008011405 */
[----:B0-----:R-:W-:Y:S01]  /*1480*/  R2UR UR4, R0 ;  /* 0x00000000000472ca */ /* 0x001fe200000e0000 */
[----:B-1----:R-:W-:-:S04]  /*1490*/  ULEA UR7, UR8, UR7, 0x18 ;  /* 0x0000000708077291 */ /* 0x002fc8000f8ec03f */
[----:B------:R-:W-:-:S04]  /*14a0*/  UIADD3 UR7, UR7, 0x10400, URZ ;  /* 0x0001040007077890 */ /* 0x000fc8000fffe03f */
[----:B------:R-:W-:-:S04]  /*14b0*/  ULOP3.LUT UP0, URZ, UR7, 0x3ff, URZ, 0xc0, !UPT ;  /* 0x000003ff073f7892 */ /* 0x000fc8000f80c03f */
[----:B------:R-:W-:Y:S02]  /*14c0*/  ULEA.HI UR6, UR4, UR4, URZ, 0x1 ;  /* 0x0000000404067291 */ /* 0x000fe4000f8f083f */
[----:B------:R-:W-:Y:S02]  /*14d0*/  PLOP3.LUT P0, PT, PT, PT, UP0, 0x80, 0x0 ;  /* 0x000000000000781c */ /* 0x000fe40003f0f008 */
[----:B------:R-:W-:-:S04]  /*14e0*/  ULOP3.LUT UR6, UR6, 0x1e, URZ, 0xc0, !UPT ;  /* 0x0000001e06067892 */ /* 0x000fc8000f8ec03f */
[----:B------:R-:W-:-:S04]  /*14f0*/  UIADD3 UR6, UR4, -UR6, URZ ;  /* 0x8000000604067290 */ /* 0x000fc8000fffe03f */
[----:B------:R-:W-:-:S04]  /*1500*/  ULEA UR6, UR6, UR7, 0xd ;  /* 0x0000000706067291 */ /* 0x000fc8000f8e683f */
[----:B------:R-:W-:-:S04]  /*1510*/  USHF.R.U32.HI UR6, URZ, 0x4, UR6 ;  /* 0x000000043f067899 */ /* 0x000fc80008011606 */
        /* <DEDUP_REMOVED lines=10> */
[----:B------:R-:W-:Y:S01]  /*15c0*/  MOV R12, 0x1 ;  /* 0x00000001000c7802 */ /* 0x000fe20000000f00 */
[----:B------:R-:W-:Y:S02]  /*15d0*/  IMAD.U32 R6, RZ, RZ, UR4 ;  /* 0x00000004ff067e24 */ /* 0x000fe4000f8e00ff */
[----:B------:R-:W-:-:S02]  /*15e0*/  IMAD.U32 R7, RZ, RZ, UR5 ;  /* 0x00000005ff077e24 */ /* 0x000fc4000f8e00ff */
[----:B------:R-:W-:Y:S02]  /*15f0*/  IMAD.U32 R11, RZ, RZ, UR7 ;  /* 0x00000007ff0b7e24 */ /* 0x000fe4000f8e00ff */
[----:B------:R-:W-:Y:S02]  /*1600*/  IMAD.MOV.U32 R8, RZ, RZ, 0x70 ;  /* 0x00000070ff087424 */ /* 0x000fe400078e00ff */
[----:B0-----:R-:W-:-:S07]  /*1610*/  IMAD.MOV.U32 R13, RZ, RZ, RZ ;  /* 0x000000ffff0d7224 */ /* 0x001fce00078e00ff */
[----:B------:R-:W-:-:S07]  /*1620*/  LEPC R20, `(.L_x_369) ;  /* 0x000000001014794e */ /* 0x000fce0000000000 */
[----:B-1----:R-:W-:Y:S05]  /*1630*/  CALL.ABS.NOINC R14 ;  /* 0x000000000e007343 */ /* 0x002fea0003c00000 */
.L_x_369:
[----:B------:R-:W0:Y:S01]  /*1640*/  S2UR UR5, SR_CgaCtaId ;  /* 0x00000000000579c3 */ /* 0x000e220000008800 */
[----:B------:R-:W-:Y:S01]  /*1650*/  LEA.HI R0, R186, R186, RZ, 0x1 ;  /* 0x000000baba007211 */ /* 0x000fe200078f08ff */
[----:B------:R-:W-:Y:S01]  /*1660*/  UMOV UR4, 0x400 ;  /* 0x0000040000047882 */ /* 0x000fe20000000000 */
[----:B------:R-:W-:Y:S01]  /*1670*/  R2UR UR6, R193 ;  /* 0x00000000c10672ca */ /* 0x000fe200000e0000 */
[----:B------:R-:W-:Y:S01]  /*1680*/  BSSY B0, `(.L_x_370) ;  /* 0x000000a000007945 */ /* 0x000fe20003800000 */
[----:B------:R-:W-:-:S05]  /*1690*/  LOP3.LUT R3, R0, 0xfffffffe, RZ, 0xc0, !PT ;  /* 0xfffffffe00037812 */ /* 0x000fca00078ec0ff */
[----:B------:R-:W-:-:S05]  /*16a0*/  IMAD.IADD R3, R186, 0x1, -R3 ;  /* 0x00000001ba037824 */ /* 0x000fca00078e0a03 */
[----:B------:R-:W-:Y:S01]  /*16b0*/  SHF.L.U32 R3, R3, 0x1f, RZ ;  /* 0x0000001f03037819 */ /* 0x000fe200000006ff */
[----:B------:R-:W-:-:S05]  /*16c0*/  IMAD.U32 R4, RZ, RZ, UR6 ;  /* 0x00000006ff047e24 */ /* 0x000fca000f8e00ff */
[----:B------:R-:W-:Y:S01]  /*16d0*/  ISETP.NE.AND P0, PT, R4, 0x3, PT ;  /* 0x000000030400780c */ /* 0x000fe20003f05270 */
[----:B0-----:R-:W-:-:S06]  /*16e0*/  ULEA UR4, UR5, UR4, 0x18 ;  /* 0x0000000405047291 */ /* 0x001fcc000f8ec03f */
[----:B------:R-:W-:-:S04]  /*16f0*/  IMAD.U32 R0, RZ, RZ, UR4 ;  /* 0x00000004ff007e24 */ /* 0x000fc8000f8e00ff */
[----:B------:R-:W0:Y:S02]  /*1700*/  SYNCS.PHASECHK.TRANS64.TRYWAIT P1, [R0+URZ+0x34800], R3 ;  /* 0x03480003000075a7 */ /* 0x000e24000802017f */
[----:B0-----:R-:W-:Y:S05]  /*1710*/  @!P1 BRA `(.L_x_371) ;  /* 0x000000e800f09947 */ /* 0x001fea0003800000 */
.L_x_534:
[----:B------:R-:W-:Y:S05]  /*1720*/  BSYNC B0 ;  /* 0x0000000000007941 */ /* 0x000fea0003800000 */
.L_x_370:
[----:B------:R-:W-:Y:S05]  /*1730*/  @!P0 BRA `(.L_x_372) ;  /* 0x0000000000048947 */ /* 0x000fea0003800000 */
[----:B------:R-:W-:Y:S01]  /*1740*/  BPT.TRAP 0x1 ;  /* 0x000000040000795c */ /* 0x000fe20000300000 */
.L_x_372:
[----:B0-----:R-:W-:Y:S01]  /*1750*/  IMAD R3, R2, 0x8, R0 ;  /* 0x0000000802037824 */ /* 0x001fe200078e0200 */
[----:B------:R-:W-:-:S04]  /*1760*/  SHF.L.U32 R4, R16, 0x1f, RZ ;  /* 0x0000001f10047819 */ /* 0x000fc800000006ff */
[----:B------:R0:W1:Y:S01]  /*1770*/  SYNCS.PHASECHK.TRANS64.TRYWAIT P2, [R3+URZ+0x34830], R4 ;  /* 0x03483004030075a7 */ /* 0x000062000804017f */
[----:B------:R-:W-:Y:S05]  /*1780*/  @!P0 BRA `(.L_x_373) ;  /* 0x0000000000048947 */ /* 0x000fea0003800000 */
[----:B------:R-:W-:Y:S01]  /*1790*/  BPT.TRAP 0x1 ;  /* 0x000000040000795c */ /* 0x000fe20000300000 */
.L_x_373:
[----:B------:R-:W2:Y:S01]  /*17a0*/  S2R R5, SR_TID.X ;  /* 0x0000000000057919 */ /* 0x000ea20000002100 */
[----:B------:R-:W-:Y:S01]  /*17b0*/  IMAD.MOV.U32 R151, RZ, RZ, RZ ;  /* 0x000000ffff977224 */ /* 0x000fe200078e00ff */
[----:B--2---:R-:W-:Y:S01]  /*17c0*/  LOP3.LUT P1, RZ, R5, 0x7f, RZ, 0xc0, !PT ;  /* 0x0000007f05ff7812 */ /* 0x004fe2000782c0ff */
[----:B-1----:R-:W-:-:S12]  /*17d0*/  @P2 BRA `(.L_x_374) ;  /* 0x0000000000082947 */ /* 0x002fd80003800000 */
[----:B------:R-:W1:Y:S02]  /*17e0*/  SYNCS.PHASECHK.TRANS64.TRYWAIT P2, [R3+URZ+0x34830], R4 ;  /* 0x03483004030075a7 */ /* 0x000e64000804017f */
[----:B-1----:R-:W-:Y:S05]  /*17f0*/  @!P2 BRA `(.L_x_375) ;  /* 0x000000e800cca947 */ /* 0x002fea0003800000 */
.L_x_374:
[----:B------:R-:W-:Y:S05]  /*1800*/  WARPSYNC.ALL ;  /* 0x0000000000007948 */ /* 0x000fea0003800000 */
[----:B------:R-:W-:Y:S01]  /*1810*/  R2UR UR4, R0 ;  /* 0x00000000000472ca */ /* 0x000fe200000e0000 */
[----:B------:R-:W-:Y:S01]  /*1820*/  ULOP3.LUT UR56, UR56, 0x10000, URZ, 0xfc, !UPT ;  /* 0x0001000038387892 */ /* 0x000fe2000f8efc3f */
[----:B------:R-:W-:Y:S01]  /*1830*/  R2UR UR58, R2 ;  /* 0x00000000023a72ca */ /* 0x000fe200000e0000 */
[----:B------:R-:W-:Y:S01]  /*1840*/  WARPGROUP.ARRIVE ;  /* 0x00000000000079c5 */ /* 0x000fe20000000000 */
[----:B------:R-:W-:Y:S01]  /*1850*/  UMOV UR57, 0x40000040 ;  /* 0x4000004000397882 */ /* 0x000fe20000000000 */
[----:B------:R-:W-:Y:S01]  /*1860*/  UMOV UR59, 0x40000040 ;  /* 0x40000040003b7882 */ /* 0x000fe20000000000 */
[----:B------:R-:W-:Y:S01]  /*1870*/  UIADD3 UR52, UR56, 0x2, URZ ;  /* 0x0000000238347890 */ /* 0x000fe2000fffe03f */
[----:B------:R-:W-:Y:S01]  /*1880*/  VIADD R6, R190, UR44 ;  /* 0x0000002cbe067c36 */ /* 0x000fe20008000000 */
[----:B------:R-:W-:Y:S01]  /*1890*/  UMOV UR53, 0x40000040 ;  /* 0x4000004000357882 */ /* 0x000fe20000000000 */
[----:B------:R-:W-:Y:S01]  /*18a0*/  UMOV UR55, 0x40000040 ;  /* 0x4000004000377882 */ /* 0x000fe20000000000 */
[----:B------:R-:W-:Y:S01]  /*18b0*/  UIADD3 UR8, UR56, 0x4, URZ ;  /* 0x0000000438087890 */ /* 0x000fe2000fffe03f */
[----:B------:R-:W-:Y:S01]  /*18c0*/  IMAD.U32 R9, RZ, RZ, UR45 ;  /* 0x0000002dff097e24 */ /* 0x000fe2000f8e00ff */
[----:B------:R-:W-:Y:S01]  /*18d0*/  UMOV UR9, 0x40000040 ;  /* 0x4000004000097882 */ /* 0x000fe20000000000 */
[----:B------:R-:W-:Y:S01]  /*18e0*/  UIADD3 UR4, UR4, 0x1c400, URZ ;  /* 0x0001c40004047890 */ /* 0x000fe2000fffe03f */
[----:B------:R-:W-:Y:S01]  /*18f0*/  P2R R8, PR, RZ, 0x1 ;  /* 0x00000001ff087803 */ /* 0x000fe20000000000 */
[----:B------:R-:W-:Y:S01]  /*1900*/  UMOV UR11, 0x40000040 ;  /* 0x40000040000b7882 */ /* 0x000fe20000000000 */
[----:B------:R-:W-:Y:S01]  /*1910*/  UIADD3 UR12, UR56, 0x6, URZ ;  /* 0x00000006380c7890 */ /* 0x000fe2000fffe03f */
[----:B------:R-:W-:Y:S01]  /*1920*/  IMAD R6, R9, -0x80, R6 ;  /* 0xffffff8009067824 */ /* 0x000fe200078e0206 */
[----:B------:R-:W-:Y:S01]  /*1930*/  USHF.R.U32.HI UR4, URZ, 0x4, UR4 ;  /* 0x000000043f047899 */ /* 0x000fe20008011604 */
[----:B01----:R-:W-:Y:S01]  /*1940*/  @!P1 IADD3 R3, R3, 0x34840, RZ ;  /* 0x0003484003039810 */ /* 0x003fe20007ffe0ff */
[----:B------:R-:W-:Y:S01]  /*1950*/  UMOV UR13, 0x40000040 ;  /* 0x40000040000d7882 */ /* 0x000fe20000000000 */
[----:B------:R-:W-:Y:S01]  /*1960*/  UMOV UR15, 0x40000040 ;  /* 0x40000040000f7882 */ /* 0x000fe20000000000 */
[----:B------:R-:W-:Y:S01]  /*1970*/  ULOP3.LUT UR4, UR4, 0x3fff, URZ, 0xc0, !UPT ;  /* 0x00003fff04047892 */ /* 0x000fe2000f8ec03f */
[C---:B------:R-:W-:Y:S01]  /*1980*/  ISETP.GT.AND P2, PT, R6.reuse, RZ, PT ;  /* 0x000000ff0600720c */ /* 0x040fe20003f44270 */
[----:B------:R-:W-:Y:S01]  /*1990*/  UIADD3 UR16, UR56, 0x400, URZ ;  /* 0x0000040038107890 */ /* 0x000fe2000fffe03f */
[C---:B------:R-:W-:Y:S01]  /*19a0*/  ISETP.GT.AND P3, PT, R6.reuse, 0x1, PT ;  /* 0x000000010600780c */ /* 0x040fe20003f64270 */
[----:B------:R-:W-:Y:S01]  /*19b0*/  ULOP3.LUT UR60, UR4, 0x10000, URZ, 0xfc, !UPT ;  /* 0x00010000043c7892 */ /* 0x000fe2000f8efc3f */
[C---:B------:R-:W-:Y:S01]  /*19c0*/  ISETP.GT.AND P6, PT, R6.reuse, 0x8, PT ;  /* 0x000000080600780c */ /* 0x040fe20003fc4270 */
[----:B------:R-:W-:Y:S01]  /*19d0*/  UMOV UR17, 0x40000040 ;  /* 0x4000004000117882 */ /* 0x000fe20000000000 */
[----:B------:R-:W-:Y:S01]  /*19e0*/  UMOV UR19, 0x40000040 ;  /* 0x4000004000137882 */ /* 0x000fe20000000000 */
[----:B------:R-:W-:Y:S01]  /*19f0*/  UIMAD UR58, UR58, 0xc00, UR60 ;  /* 0x00000c003a3a78a4 */ /* 0x000fe2000f8e023c */
[C---:B------:R-:W-:Y:S01]  /*1a00*/  ISETP.GT.AND P5, PT, R6.reuse, 0x9, PT ;  /* 0x000000090600780c */ /* 0x040fe20003fa4270 */
[----:B------:R-:W-:Y:S01]  /*1a10*/  UIADD3 UR20, UR56, 0x402, URZ ;  /* 0x0000040238147890 */ /* 0x000fe2000fffe03f */
[----:B------:R-:W-:Y:S01]  /*1a20*/  ISETP.GT.AND P4, PT, R6, 0x10, PT ;  /* 0x000000100600780c */ /* 0x000fe20003f84270 */
[----:B------:R-:W-:Y:S01]  /*1a30*/  UIADD3 UR54, UR58, 0x2, URZ ;  /* 0x000000023a367890 */ /* 0x000fe2000fffe03f */
[----:B------:R-:W-:Y:S01]  /*1a40*/  @!P1 PRMT R3, RZ, 0x654, R3 ;  /* 0x00000654ff039816 */ /* 0x000fe20000000003 */
[----:B------:R-:W-:Y:S01]  /*1a50*/  UIADD3 UR10, UR58, 0x4, URZ ;  /* 0x000000043a0a7890 */ /* 0x000fe2000fffe03f */
[----:B------:R-:W-:Y:S01]  /*1a60*/  IMAD.MOV.U32 R150, RZ, RZ, R151 ;  /* 0x000000ffff967224 */ /* 0x000fe200078e0097 */
[----:B------:R-:W-:-:S02]  /*1a70*/  UIADD3 UR14, UR58, 0x6, URZ ;  /* 0x000000063a0e7890 */ /* 0x000fc4000fffe03f */
[----:B------:R-:W-:Y:S01]  /*1a80*/  HGMMA.64x128x16.F32 R24, gdesc[UR56], RZ, !UPT, gsb0 ;  /* 0x01e00000381879f0 */ /* 0x000fe2000c0008ff */
        /* <DEDUP_REMOVED lines=42> */
[----:B------:R-:W-:Y:S01]  /*1d30*/  ULDC UR4, c[0x0][0x9d8] ;  /* 0x0002760000047ab9 */ /* 0x000fe20000000800 */
[----:B------:R-:W-:Y:S01]  /*1d40*/  ULDC UR5, c[0x0][0x988] ;  /* 0x0002620000057ab9 */ /* 0x000fe20000000800 */
[----:B------:R-:W-:Y:S01]  /*1d50*/  UISETP.GE.AND UP0, UPT, UR44, 0x81, UPT ;  /* 0x000000812c00788c */ /* 0x000fe2000bf06270 */
        /* <DEDUP_REMOVED lines=17> */
[----:B------:R-:W-:Y:S01]  /*1e70*/  IMAD.MOV.U32 R88, RZ, RZ, R151 ;  /* 0x000000ffff587224 */ /* 0x000fe200078e0097 */
        /* <DEDUP_REMOVED lines=270> */
[----:B------:R-:W-:Y:S01]  /*2f60*/  ISETP.GT.AND P2, PT, R6, 0x79, PT ;  /* 0x000000790600780c */ /* 0x000fe20003f44270 */
[----:B------:R-:W-:-:S04]  /*2f70*/  IMAD.U32 R6, RZ, RZ, UR5 ;  /* 0x00000005ff067e24 */ /* 0x000fc8000f8e00ff */
[----:B------:R-:W3:Y:S01]  /*2f80*/  MUFU.TANH R82, R82 ;  /* 0x0000005200527308 */ /* 0x000ee20000002400 */
[----:B0-----:R-:W-:-:S04]  /*2f90*/  FSEL R145, R84, -INF , P3 ;  /* 0xff80000054917808 */ /* 0x001fc80001800000 */
[----:B------:R-:W-:-:S03]  /*2fa0*/  FMNMX.FTZ R12, R145, R12, !PT ;  /* 0x0000000c910c7209 */ /* 0x000fc60007810000 */
[----:B------:R-:W0:Y:S01]  /*2fb0*/  MUFU.TANH R83, R83 ;  /* 0x0000005300537308 */ /* 0x000e220000002400 */
[----:B-1----:R-:W-:-:S04]  /*2fc0*/  FSEL R147, R85, -INF , P2 ;  /* 0xff80000055937808 */ /* 0x002fc80001000000 */
[----:B------:R-:W-:-:S03]  /*2fd0*/  FMNMX.FTZ R12, R147, R12, !PT ;  /* 0x0000000c930c7209 */ /* 0x000fc60007810000 */
[----:B------:R-:W1:Y:S02]  /*2fe0*/  MUFU.TANH R86, R86 ;  /* 0x0000005600567308 */ /* 0x000e640000002400 */
[----:B------:R-:W4:Y:S06]  /*2ff0*/  SHFL.BFLY PT, R9, R12, 0x2, 0x1f ;  /* 0x0c401f000c097f89 */ /* 0x000f2c00000e0000 */
[----:B------:R-:W-:Y:S01]  /*3000*/  MUFU.TANH R87, R87 ;  /* 0x0000005700577308 */ /* 0x000fe20000002400 */
[----:B----4-:R-:W-:-:S05]  /*3010*/  FMNMX.FTZ R14, R12, R9, !PT ;  /* 0x000000090c0e7209 */ /* 0x010fca0007810000 */
[----:B------:R-:W4:Y:S02]  /*3020*/  SHFL.BFLY PT, R9, R14, 0x1, 0x1f ;  /* 0x0c201f000e097f89 */ /* 0x000f2400000e0000 */
[----:B----4-:R-:W-:-:S04]  /*3030*/  FMNMX.FTZ R9, R14, R9, !PT ;  /* 0x000000090e097209 */ /* 0x010fc80007810000 */
[C---:B------:R-:W-:Y:S01]  /*3040*/  FSETP.NEU.FTZ.AND P0, PT, R9.reuse, -INF , PT ;  /* 0xff8000000900780b */ /* 0x040fe20003f1d000 */
[----:B------:R-:W-:-:S05]  /*3050*/  FMUL.FTZ R20, R9, R6 ;  /* 0x0000000609147220 */ /* 0x000fca0000410000 */
[----:B------:R-:W-:Y:S02]  /*3060*/  FSEL R20, R20, RZ, P0 ;  /* 0x000000ff14147208 */ /* 0x000fe40000000000 */
[----:B------:R-:W-:Y:S02]  /*3070*/  ISETP.NE.AND P0, PT, R8, RZ, PT ;  /* 0x000000ff0800720c */ /* 0x000fe40003f05270 */
[----:B------:R-:W4:Y:S01]  /*3080*/  MUFU.TANH R8, R79 ;  /* 0x0000004f00087308 */ /* 0x000f220000002400 */
[--C-:B------:R-:W-:Y:S01]  /*3090*/  FFMA.FTZ R67, R10, R6, -R20.reuse ;  /* 0x000000060a437223 */ /* 0x100fe20000010814 */
[----:B------:R-:W-:Y:S01]  /*30a0*/  FMNMX.FTZ R10, R5, R4, !PT ;  /* 0x00000004050a7209 */ /* 0x000fe20007810000 */
[-CC-:B------:R-:W-:Y:S01]  /*30b0*/  FFMA.FTZ R69, R91, R6.reuse, -R20.reuse ;  /* 0x000000065b457223 */ /* 0x180fe20000010814 */
[-CC-:B------:R-:W-:Y:S01]  /*30c0*/  FFMA.FTZ R176, R93, R6.reuse, -R20.reuse ;  /* 0x000000065db07223 */ /* 0x180fe20000010814 */
[----:B---3--:R-:W-:Y:S01]  /*30d0*/  FSEL R93, R82, -INF , P5 ;  /* 0xff800000525d7808 */ /* 0x008fe20002800000 */
[--C-:B------:R-:W-:Y:S01]  /*30e0*/  FFMA.FTZ R71, R95, R6, -R20.reuse ;  /* 0x000000065f477223 */ /* 0x100fe20000010814 */
[----:B------:R-:W-:Y:S01]  /*30f0*/  FMNMX.FTZ R10, R7, R10, !PT ;  /* 0x0000000a070a7209 */ /* 0x000fe20007810000 */
[-CC-:B------:R-:W-:Y:S01]  /*3100*/  FFMA.FTZ R178, R97, R6.reuse, -R20.reuse ;  /* 0x0000000661b27223 */ /* 0x180fe20000010814 */
[----:B0-----:R-:W-:Y:S01]  /*3110*/  FSEL R95, R83, -INF , P4 ;  /* 0xff800000535f7808 */ /* 0x001fe20002000000 */
[--C-:B------:R-:W-:Y:S01]  /*3120*/  FFMA.FTZ R73, R99, R6, -R20.reuse ;  /* 0x0000000663497223 */ /* 0x100fe20000010814 */
[----:B------:R-:W-:Y:S01]  /*3130*/  FMNMX.FTZ R10, R13, R10, !PT ;  /* 0x0000000a0d0a7209 */ /* 0x000fe20007810000 */
[-CC-:B------:R-:W-:Y:S01]  /*3140*/  FFMA.FTZ R180, R11, R6.reuse, -R20.reuse ;  /* 0x000000060bb47223 */ /* 0x180fe20000010814 */
[----:B-1----:R-:W-:Y:S01]  /*3150*/  FSEL R97, R86, -INF , P3 ;  /* 0xff80000056617808 */ /* 0x002fe20001800000 */
[--C-:B------:R-:W-:Y:S01]  /*3160*/  FFMA.FTZ R182, R89, R6, -R20.reuse ;  /* 0x0000000659b67223 */ /* 0x100fe20000010814 */
[----:B------:R-:W-:Y:S01]  /*3170*/  FMNMX.FTZ R10, R15, R10, !PT ;  /* 0x0000000a0f0a7209 */ /* 0x000fe20007810000 */
[----:B------:R-:W-:Y:S01]  /*3180*/  MUFU.EX2 R67, R67 ;  /* 0x0000004300437308 */ /* 0x000fe20000000800 */
[----:B----4-:R-:W-:Y:S01]  /*3190*/  FSEL R91, R8, -INF , P6 ;  /* 0xff800000085b7808 */ /* 0x010fe20003000000 */
[--C-:B------:R-:W-:Y:S01]  /*31a0*/  FFMA.FTZ R172, R101, R6, -R20.reuse ;  /* 0x0000000665ac7223 */ /* 0x100fe20000010814 */
[----:B------:R-:W-:Y:S01]  /*31b0*/  FMNMX.FTZ R10, R21, R10, !PT ;  /* 0x0000000a150a7209 */ /* 0x000fe20007810000 */
[-CC-:B------:R-:W-:Y:S01]  /*31c0*/  FFMA.FTZ R75, R103, R6.reuse, -R20.reuse ;  /* 0x00000006674b7223 */ /* 0x180fe20000010814 */
[----:B------:R-:W-:Y:S01]  /*31d0*/  FSEL R99, R87, -INF , P2 ;  /* 0xff80000057637808 */ /* 0x000fe20001000000 */
        /* <DEDUP_REMOVED lines=35> */
[----:B------:R-:W-:Y:S01]  /*3410*/  FFMA.FTZ R20, R147, R6, -R20 ;  /* 0x0000000693147223 */ /* 0x000fe20000010814 */
[--C-:B------:R-:W-:Y:S01]  /*3420*/  IMAD.MOV.U32 R147, RZ, RZ, R151.reuse ;  /* 0x000000ffff937224 */ /* 0x100fe200078e0097 */
[----:B------:R-:W-:Y:S01]  /*3430*/  FMNMX.FTZ R10, R43, R10, !PT ;  /* 0x0000000a2b0a7209 */ /* 0x000fe20007810000 */
[--C-:B------:R-:W-:Y:S01]  /*3440*/  IMAD.MOV.U32 R131, RZ, RZ, R151.reuse ;  /* 0x000000ffff837224 */ /* 0x100fe200078e0097 */
[-C--:B------:R-:W-:Y:S01]  /*3450*/  MOV R133, R151.reuse ;  /* 0x0000009700857202 */ /* 0x080fe20000000f00 */
[--C-:B------:R-:W-:Y:S01]  /*3460*/  IMAD.MOV.U32 R129, RZ, RZ, R151.reuse ;  /* 0x000000ffff817224 */ /* 0x100fe200078e0097 */
[----:B------:R-:W-:Y:S01]  /*3470*/  FMNMX.FTZ R10, R45, R10, !PT ;  /* 0x0000000a2d0a7209 */ /* 0x000fe20007810000 */
[----:B------:R-:W2:Y:S01]  /*3480*/  MUFU.EX2 R178, R178 ;  /* 0x000000b200b27308 */ /* 0x000ea20000000800 */
[--C-:B------:R-:W-:Y:S01]  /*3490*/  IMAD.MOV.U32 R127, RZ, RZ, R151.reuse ;  /* 0x000000ffff7f7224 */ /* 0x100fe200078e0097 */
[-C--:B------:R-:W-:Y:S01]  /*34a0*/  MOV R123, R151.reuse ;  /* 0x00000097007b7202 */ /* 0x080fe20000000f00 */
[--C-:B------:R-:W-:Y:S01]  /*34b0*/  IMAD.MOV.U32 R125, RZ, RZ, R151.reuse ;  /* 0x000000ffff7d7224 */ /* 0x100fe200078e0097 */
[----:B------:R-:W-:Y:S01]  /*34c0*/  FMNMX.FTZ R10, R47, R10, !PT ;  /* 0x0000000a2f0a7209 */ /* 0x000fe20007810000 */
[--C-:B------:R-:W-:Y:S01]  /*34d0*/  IMAD.MOV.U32 R121, RZ, RZ, R151.reuse ;  /* 0x000000ffff797224 */ /* 0x100fe200078e0097 */
[-C--:B------:R-:W-:Y:S01]  /*34e0*/  MOV R113, R151.reuse ;  /* 0x0000009700717202 */ /* 0x080fe20000000f00 */
[--C-:B------:R-:W-:Y:S01]  /*34f0*/  IMAD.MOV.U32 R119, RZ, RZ, R151.reuse ;  /* 0x000000ffff777224 */ /* 0x100fe200078e0097 */
[----:B------:R-:W-:Y:S01]  /*3500*/  FMNMX.FTZ R10, R49, R10, !PT ;  /* 0x0000000a310a7209 */ /* 0x000fe20007810000 */
[----:B------:R-:W-:Y:S01]  /*3510*/  MUFU.EX2 R73, R73 ;  /* 0x0000004900497308 */ /* 0x000fe20000000800 */
[--C-:B------:R-:W-:Y:S01]  /*3520*/  IMAD.MOV.U32 R117, RZ, RZ, R151.reuse ;  /* 0x000000ffff757224 */ /* 0x100fe200078e0097 */
[----:B------:R-:W-:Y:S01]  /*3530*/  MOV R103, R151 ;  /* 0x0000009700677202 */ /* 0x000fe20000000f00 */
[--C-:B------:R-:W-:Y:S01]  /*3540*/  IMAD.MOV.U32 R115, RZ, RZ, R151.reuse ;  /* 0x000000ffff737224 */ /* 0x100fe200078e0097 */
[----:B------:R-:W-:Y:S01]  /*3550*/  FMNMX.FTZ R10, R51, R10, !PT ;  /* 0x0000000a330a7209 */ /* 0x000fe20007810000 */
[----:B------:R-:W-:-:S02]  /*3560*/  IMAD.MOV.U32 R111, RZ, RZ, R151 ;  /* 0x000000ffff6f7224 */ /* 0x000fc400078e0097 */
[--C-:B------:R-:W-:Y:S01]  /*3570*/  IMAD.MOV.U32 R109, RZ, RZ, R151.reuse ;  /* 0x000000ffff6d7224 */ /* 0x100fe200078e0097 */
[----:B------:R-:W-:Y:S01]  /*3580*/  FMNMX.FTZ R10, R53, R10, !PT ;  /* 0x0000000a350a7209 */ /* 0x000fe20007810000 */
[----:B------:R-:W-:Y:S01]  /*3590*/  MUFU.EX2 R172, R172 ;  /* 0x000000ac00ac7308 */ /* 0x000fe20000000800 */
[--C-:B------:R-:W-:Y:S02]  /*35a0*/  IMAD.MOV.U32 R107, RZ, RZ, R151.reuse ;  /* 0x000000ffff6b7224 */ /* 0x100fe400078e0097 */
[----:B------:R-:W-:Y:S01]  /*35b0*/  FMNMX.FTZ R10, R55, R10, !PT ;  /* 0x0000000a370a7209 */ /* 0x000fe20007810000 */
[--C-:B------:R-:W-:Y:S02]  /*35c0*/  IMAD.MOV.U32 R105, RZ, RZ, R151.reuse ;  /* 0x000000ffff697224 */ /* 0x100fe400078e0097 */
[----:B------:R-:W-:Y:S01]  /*35d0*/  IMAD.MOV.U32 R101, RZ, RZ, R151 ;  /* 0x000000ffff657224 */ /* 0x000fe200078e0097 */
[----:B------:R-:W-:Y:S01]  /*35e0*/  FMNMX.FTZ R10, R57, R10, !PT ;  /* 0x0000000a390a7209 */ /* 0x000fe20007810000 */
[----:B------:R-:W-:Y:S03]  /*35f0*/  MUFU.EX2 R75, R75 ;  /* 0x0000004b004b7308 */ /* 0x000fe60000000800 */
[----:B------:R-:W-:-:S04]  /*3600*/  FMNMX.FTZ R10, R59, R10, !PT ;  /* 0x0000000a3b0a7209 */ /* 0x000fc80007810000 */
        /* <DEDUP_REMOVED lines=11> */
[----:B------:R-:W-:-:S05]  /*36c0*/  FMNMX.FTZ R10, R99, R10, !PT ;  /* 0x0000000a630a7209 */ /* 0x000fca0007810000 */
[----:B------:R-:W0:Y:S01]  /*36d0*/  SHFL.BFLY PT, R11, R10, 0x2, 0x1f ;  /* 0x0c401f000a0b7f89 */ /* 0x000e2200000e0000 */
[----:B------:R-:W-:Y:S08]  /*36e0*/  MUFU.EX2 R170, R170 ;  /* 0x000000aa00aa7308 */ /* 0x000ff00000000800 */
[----:B------:R-:W-:Y:S08]  /*36f0*/  MUFU.EX2 R81, R81 ;  /* 0x0000005100517308 */ /* 0x000ff00000000800 */
[----:B------:R-:W-:Y:S01]  /*3700*/  MUFU.EX2 R152, R152 ;  /* 0x0000009800987308 */ /* 0x000fe20000000800 */
[----:B0-----:R-:W-:-:S07]  /*3710*/  FMNMX.FTZ R8, R10, R11, !PT ;  /* 0x0000000b0a087209 */ /* 0x001fce0007810000 */
[----:B------:R-:W-:Y:S01]  /*3720*/  MUFU.EX2 R83, R83 ;  /* 0x0000005300537308 */ /* 0x000fe20000000800 */
[----:B------:R-:W0:Y:S07]  /*3730*/  SHFL.BFLY PT, R11, R8, 0x1, 0x1f ;  /* 0x0c201f00080b7f89 */ /* 0x000e2e00000e0000 */
[----:B------:R-:W-:Y:S08]  /*3740*/  MUFU.EX2 R154, R154 ;  /* 0x0000009a009a7308 */ /* 0x000ff00000000800 */
[----:B------:R-:W-:Y:S08]  /*3750*/  MUFU.EX2 R85, R85 ;  /* 0x0000005500557308 */ /* 0x000ff00000000800 */
[----:B------:R-:W-:Y:S01]  /*3760*/  MUFU.EX2 R156, R156 ;  /* 0x0000009c009c7308 */ /* 0x000fe20000000800 */
[----:B0-----:R-:W-:-:S04]  /*3770*/  FMNMX.FTZ R11, R8, R11, !PT ;  /* 0x0000000b080b7209 */ /* 0x001fc80007810000 */
[C---:B------:R-:W-:Y:S01]  /*3780*/  FSETP.NEU.FTZ.AND P2, PT, R11.reuse, -INF , PT ;  /* 0xff8000000b00780b */ /* 0x040fe20003f5d000 */
[----:B------:R-:W-:Y:S02]  /*3790*/  FMUL.FTZ R8, R11, R6 ;  /* 0x000000060b087220 */ /* 0x000fe40000410000 */
[----:B------:R-:W-:Y:S03]  /*37a0*/  MUFU.EX2 R87, R87 ;  /* 0x0000005700577308 */ /* 0x000fe60000000800 */
[----:B------:R-:W-:Y:S02]  /*37b0*/  FSEL R8, R8, RZ, P2 ;  /* 0x000000ff08087208 */ /* 0x000fe40001000000 */
[----:B------:R-:W-:-:S03]  /*37c0*/  PLOP3.LUT P2, PT, PT, PT, UP0, 0x80, 0x0 ;  /* 0x000000000000781c */ /* 0x000fc60003f4f008 */
        /* <DEDUP_REMOVED lines=17> */
[----:B0-----:R-:W-:Y:S01]  /*38e0*/  FADD.FTZ R13, R180, R67 ;  /* 0x00000043b40d7221 */ /* 0x001fe20000010000 */
[-CC-:B------:R-:W-:Y:S01]  /*38f0*/  FFMA.FTZ R41, R41, R6.reuse, -R8.reuse ;  /* 0x0000000629297223 */ /* 0x180fe20000010808 */
[-CC-:B------:R-:W-:Y:S01]  /*3900*/  FFMA.FTZ R43, R43, R6.reuse, -R8.reuse ;  /* 0x000000062b2b7223 */ /* 0x180fe20000010808 */
[-CC-:B------:R-:W-:Y:S01]  /*3910*/  FFMA.FTZ R45, R45, R6.reuse, -R8.reuse ;  /* 0x000000062d2d7223 */ /* 0x180fe20000010808 */
[-CC-:B------:R-:W-:Y:S01]  /*3920*/  FFMA.FTZ R47, R47, R6.reuse, -R8.reuse ;  /* 0x000000062f2f7223 */ /* 0x180fe20000010808 */
[-CC-:B------:R-:W-:Y:S01]  /*3930*/  FFMA.FTZ R49, R49, R6.reuse, -R8.reuse ;  /* 0x0000000631317223 */ /* 0x180fe20000010808 */
[-CC-:B------:R-:W-:Y:S01]  /*3940*/  FFMA.FTZ R51, R51, R6.reuse, -R8.reuse ;  /* 0x0000000633337223 */ /* 0x180fe20000010808 */
[----:B------:R-:W0:Y:S01]  /*3950*/  MUFU.EX2 R5, R5 ;  /* 0x0000000500057308 */ /* 0x000e220000000800 */
[----:B-1----:R-:W-:Y:S01]  /*3960*/  FADD.FTZ R4, R182, R13 ;  /* 0x0000000db6047221 */ /* 0x002fe20000010000 */
[-CC-:B------:R-:W-:Y:S01]  /*3970*/  FFMA.FTZ R53, R53, R6.reuse, -R8.reuse ;  /* 0x0000000635357223 */ /* 0x180fe20000010808 */
[-CC-:B------:R-:W-:Y:S01]  /*3980*/  FFMA.FTZ R55, R55, R6.reuse, -R8.reuse ;  /* 0x0000000637377223 */ /* 0x180fe20000010808 */
[-C--:B------:R-:W-:Y:S01]  /*3990*/  FFMA.FTZ R57, R57, R6.reuse, -R8 ;  /* 0x0000000639397223 */ /* 0x080fe20000010808 */
[----:B---3--:R-:W-:Y:S01]  /*39a0*/  FADD.FTZ R13, R69, R4 ;  /* 0x00000004450d7221 */ /* 0x008fe20000010000 */
[-CC-:B------:R-:W-:Y:S01]  /*39b0*/  FFMA.FTZ R59, R59, R6.reuse, -R8.reuse ;  /* 0x000000063b3b7223 */ /* 0x180fe20000010808 */
[-CC-:B------:R-:W-:Y:S01]  /*39c0*/  FFMA.FTZ R61, R61, R6.reuse, -R8.reuse ;  /* 0x000000063d3d7223 */ /* 0x180fe20000010808 */
[----:B------:R-:W1:Y:S01]  /*39d0*/  MUFU.EX2 R7, R7 ;  /* 0x0000000700077308 */ /* 0x000e620000000800 */
[----:B----4-:R-:W-:Y:S01]  /*39e0*/  FADD.FTZ R4, R176, R13 ;  /* 0x0000000db0047221 */ /* 0x010fe20000010000 */
[-CC-:B------:R-:W-:Y:S01]  /*39f0*/  FFMA.FTZ R63, R63, R6.reuse, -R8.reuse ;  /* 0x000000063f3f7223 */ /* 0x180fe20000010808 */
[-CC-:B------:R-:W-:Y:S01]  /*3a00*/  FFMA.FTZ R65, R65, R6.reuse, -R8.reuse ;  /* 0x0000000641417223 */ /* 0x180fe20000010808 */
[-C--:B------:R-:W-:Y:S01]  /*3a10*/  FFMA.FTZ R91, R91, R6.reuse, -R8 ;  /* 0x000000065b5b7223 */ /* 0x080fe20000010808 */
[----:B-----5:R-:W-:Y:S01]  /*3a20*/  FADD.FTZ R13, R71, R4 ;  /* 0x00000004470d7221 */ /* 0x020fe20000010000 */
[-CC-:B------:R-:W-:Y:S01]  /*3a30*/  FFMA.FTZ R93, R93, R6.reuse, -R8.reuse ;  /* 0x000000065d5d7223 */ /* 0x180fe20000010808 */
[-C--:B------:R-:W-:Y:S01]  /*3a40*/  FFMA.FTZ R95, R95, R6.reuse, -R8 ;  /* 0x000000065f5f7223 */ /* 0x080fe20000010808 */
[----:B------:R-:W3:Y:S01]  /*3a50*/  MUFU.EX2 R15, R15 ;  /* 0x0000000f000f7308 */ /* 0x000ee20000000800 */
[----:B--2---:R-:W-:Y:S01]  /*3a60*/  FADD.FTZ R36, R178, R13 ;  /* 0x0000000db2247221 */ /* 0x004fe20000010000 */
[----:B0-----:R-:W-:Y:S01]  /*3a70*/  FADD.FTZ R4, R5, R10 ;  /* 0x0000000a05047221 */ /* 0x001fe20000010000 */
[-CC-:B------:R-:W-:Y:S01]  /*3a80*/  FFMA.FTZ R97, R97, R6.reuse, -R8.reuse ;  /* 0x0000000661617223 */ /* 0x180fe20000010808 */
[----:B------:R-:W-:Y:S01]  /*3a90*/  FFMA.FTZ R99, R99, R6, -R8 ;  /* 0x0000000663637223 */ /* 0x000fe20000010808 */
[----:B------:R-:W-:Y:S01]  /*3aa0*/  F2FP.F16.F32.PACK_AB R181, R10, R5 ;  /* 0x000000050ab5723e */ /* 0x000fe200000000ff */
[----:B------:R-:W-:Y:S01]  /*3ab0*/  IMAD.MOV.U32 R5, RZ, RZ, 0x3f800000 ;  /* 0x3f800000ff057424 */ /* 0x000fe200078e00ff */
[----:B------:R-:W-:Y:S01]  /*3ac0*/  F2FP.F16.F32.PACK_AB R180, R67, R180 ;  /* 0x000000b443b4723e */ /* 0x000fe200000000ff */
[----:B------:R0:W2:Y:S01]  /*3ad0*/  MUFU.EX2 R14, R21 ;  /* 0x00000015000e7308 */ /* 0x0000a20000000800 */
[----:B-1----:R-:W-:Y:S01]  /*3ae0*/  FADD.FTZ R13, R7, R4 ;  /* 0x00000004070d7221 */ /* 0x002fe20000010000 */
[C---:B------:R-:W-:Y:S01]  /*3af0*/  F2FP.F16.F32.PACK_AB R183, R12.reuse, R7 ;  /* 0x000000070cb7723e */ /* 0x040fe200000000ff */
[----:B------:R-:W-:Y:S01]  /*3b00*/  IMAD.MOV.U32 R7, RZ, RZ, 0x3f800000 ;  /* 0x3f800000ff077424 */ /* 0x000fe200078e00ff */
[----:B------:R-:W-:Y:S01]  /*3b10*/  F2FP.F16.F32.PACK_AB R182, R69, R182 ;  /* 0x000000b645b6723e */ /* 0x000fe200000000ff */
[----:B------:R-:W-:Y:S01]  /*3b20*/  FADD.FTZ R4, R12, R13 ;  /* 0x0000000d0c047221 */ /* 0x000fe20000010000 */
[----:B------:R-:W-:-:S02]  /*3b30*/  F2FP.F16.F32.PACK_AB R176, R71, R176 ;  /* 0x000000b047b0723e */ /* 0x000fc400000000ff */
[----:B------:R-:W1:Y:S01]  /*3b40*/  MUFU.EX2 R25, R25 ;  /* 0x0000001900197308 */ /* 0x000e620000000800 */
[----:B0-----:R-:W-:Y:S01]  /*3b50*/  FADD.FTZ R21, R73, R36 ;  /* 0x0000002449157221 */ /* 0x001fe20000010000 */
[----:B---3--:R-:W-:Y:S01]  /*3b60*/  FADD.FTZ R13, R15, R4 ;  /* 0x000000040f0d7221 */ /* 0x008fe20000010000 */
[----:B------:R-:W-:Y:S02]  /*3b70*/  F2FP.F16.F32.PACK_AB R178, R73, R178 ;  /* 0x000000b249b2723e */ /* 0x000fe400000000ff */
[----:B------:R-:W-:Y:S01]  /*3b80*/  FADD.FTZ R38, R172, R21 ;  /* 0x00000015ac267221 */ /* 0x000fe20000010000 */
[C---:B------:R-:W-:Y:S02]  /*3b90*/  F2FP.F16.F32.PACK_AB R172, R75.reuse, R172 ;  /* 0x000000ac4bac723e */ /* 0x040fe400000000ff */
[----:B------:R-:W0:Y:S01]  /*3ba0*/  MUFU.EX2 R24, R27 ;  /* 0x0000001b00187308 */ /* 0x000e220000000800 */
[----:B------:R-:W-:Y:S01]  /*3bb0*/  FADD.FTZ R21, R75, R38 ;  /* 0x000000264b157221 */ /* 0x000fe20000010000 */
[C---:B--2---:R-:W-:Y:S01]  /*3bc0*/  FADD.FTZ R4, R14.reuse, R13 ;  /* 0x0000000d0e047221 */ /* 0x044fe20000010000 */
[----:B------:R-:W-:-:S02]  /*3bd0*/  F2FP.F16.F32.PACK_AB R177, R14, R15 ;  /* 0x0000000f0eb1723e */ /* 0x000fc400000000ff */
[----:B------:R-:W-:Y:S01]  /*3be0*/  FADD.FTZ R38, R174, R21 ;  /* 0x00000015ae267221 */ /* 0x000fe20000010000 */
[C---:B------:R-:W-:Y:S02]  /*3bf0*/  F2FP.F16.F32.PACK_AB R174, R77.reuse, R174 ;  /* 0x000000ae4dae723e */ /* 0x040fe400000000ff */
[----:B------:R-:W2:Y:S01]  /*3c00*/  MUFU.EX2 R29, R29 ;  /* 0x0000001d001d7308 */ /* 0x000ea20000000800 */
[----:B------:R-:W-:Y:S01]  /*3c10*/  FADD.FTZ R21, R77, R38 ;  /* 0x000000264d157221 */ /* 0x000fe20000010000 */
[----:B-1----:R-:W-:-:S03]  /*3c20*/  FADD.FTZ R13, R25, R4 ;  /* 0x00000004190d7221 */ /* 0x002fc60000010000 */
[----:B------:R-:W-:Y:S01]  /*3c30*/  FADD.FTZ R40, R168, R21 ;  /* 0x00000015a8287221 */ /* 0x000fe20000010000 */
[C---:B------:R-:W-:Y:S02]  /*3c40*/  F2FP.F16.F32.PACK_AB R168, R79.reuse, R168 ;  /* 0x000000a84fa8723e */ /* 0x040fe400000000ff */
[----:B------:R-:W1:Y:S01]  /*3c50*/  MUFU.EX2 R26, R31 ;  /* 0x0000001f001a7308 */ /* 0x000e620000000800 */
[C---:B0-----:R-:W-:Y:S01]  /*3c60*/  FADD.FTZ R4, R24.reuse, R13 ;  /* 0x0000000d18047221 */ /* 0x041fe20000010000 */
[----:B------:R-:W-:Y:S01]  /*3c70*/  FADD.FTZ R21, R79, R40 ;  /* 0x000000284f157221 */ /* 0x000fe20000010000 */
[----:B------:R-:W-:-:S03]  /*3c80*/  F2FP.F16.F32.PACK_AB R179, R24, R25 ;  /* 0x0000001918b3723e */ /* 0x000fc600000000ff */
[----:B------:R-:W-:Y:S01]  /*3c90*/  FADD.FTZ R40, R170, R21 ;  /* 0x00000015aa287221 */ /* 0x000fe20000010000 */
[----:B------:R-:W-:Y:S01]  /*3ca0*/  F2FP.F16.F32.PACK_AB R170, R81, R170 ;  /* 0x000000aa51aa723e */ /* 0x000fe200000000ff */
[----:B------:R-:W0:Y:S01]  /*3cb0*/  MUFU.EX2 R33, R33 ;  /* 0x0000002100217308 */ /* 0x000e220000000800 */
[----:B--2---:R-:W-:-:S07]  /*3cc0*/  FADD.FTZ R13, R29, R4 ;  /* 0x000000041d0d7221 */ /* 0x004fce0000010000 */
[----:B------:R-:W2:Y:S01]  /*3cd0*/  MUFU.EX2 R28, R35 ;  /* 0x00000023001c7308 */ /* 0x000ea20000000800 */
[C---:B-1----:R-:W-:Y:S01]  /*3ce0*/  FADD.FTZ R4, R26.reuse, R13 ;  /* 0x0000000d1a047221 */ /* 0x042fe20000010000 */
[----:B------:R-:W-:Y:S01]  /*3cf0*/  FADD.FTZ R13, R81, R40 ;  /* 0x00000028510d7221 */ /* 0x000fe20000010000 */
[----:B------:R-:W-:-:S03]  /*3d00*/  F2FP.F16.F32.PACK_AB R173, R26, R29 ;  /* 0x0000001d1aad723e */ /* 0x000fc600000000ff */
[----:B------:R-:W-:Y:S01]  /*3d10*/  FADD.FTZ R42, R152, R13 ;  /* 0x0000000d982a7221 */ /* 0x000fe20000010000 */
[----:B------:R-:W-:Y:S01]  /*3d20*/  F2FP.F16.F32.PACK_AB R152, R83, R152 ;  /* 0x000000985398723e */ /* 0x000fe200000000ff */
[----:B------:R-:W1:Y:S01]  /*3d30*/  MUFU.EX2 R37, R37 ;  /* 0x0000002500257308 */ /* 0x000e620000000800 */
[----:B0-----:R-:W-:Y:S01]  /*3d40*/  FADD.FTZ R3, R33, R4 ;  /* 0x0000000421037221 */ /* 0x001fe20000010000 */
[----:B------:R-:W-:-:S04]  /*3d50*/  FADD.FTZ R13, R83, R42 ;  /* 0x0000002a530d7221 */ /* 0x000fc80000010000 */
[----:B------:R-:W-:Y:S01]  /*3d60*/  FADD.FTZ R42, R154, R13 ;  /* 0x0000000d9a2a7221 */ /* 0x000fe20000010000 */
[C---:B------:R-:W-:Y:S01]  /*3d70*/  F2FP.F16.F32.PACK_AB R154, R85.reuse, R154 ;  /* 0x0000009a559a723e */ /* 0x040fe200000000ff */
[----:B------:R-:W0:Y:S01]  /*3d80*/  MUFU.EX2 R30, R39 ;  /* 0x00000027001e7308 */ /* 0x000e220000000800 */
[C---:B--2---:R-:W-:Y:S01]  /*3d90*/  FADD.FTZ R4, R28.reuse, R3 ;  /* 0x000000031c047221 */ /* 0x044fe20000010000 */
[----:B------:R-:W-:Y:S01]  /*3da0*/  FADD.FTZ R13, R85, R42 ;  /* 0x0000002a550d7221 */ /* 0x000fe20000010000 */
[----:B------:R-:W-:-:S03]  /*3db0*/  F2FP.F16.F32.PACK_AB R175, R28, R33 ;  /* 0x000000211caf723e */ /* 0x000fc600000000ff */
[----:B------:R-:W-:Y:S01]  /*3dc0*/  FADD.FTZ R42, R156, R13 ;  /* 0x0000000d9c2a7221 */ /* 0x000fe20000010000 */
[----:B------:R-:W-:Y:S01]  /*3dd0*/  F2FP.F16.F32.PACK_AB R156, R87, R156 ;  /* 0x0000009c579c723e */ /* 0x000fe200000000ff */
[----:B------:R-:W2:Y:S01]  /*3de0*/  MUFU.EX2 R41, R41 ;  /* 0x0000002900297308 */ /* 0x000ea20000000800 */
[----:B-1----:R-:W-:Y:S01]  /*3df0*/  FADD.FTZ R3, R37, R4 ;  /* 0x0000000425037221 */ /* 0x002fe20000010000 */
[----:B------:R-:W-:-:S04]  /*3e00*/  FADD.FTZ R13, R87, R42 ;  /* 0x0000002a570d7221 */ /* 0x000fc80000010000 */
[----:B------:R-:W-:Y:S02]  /*3e10*/  FADD.FTZ R42, R158, R13 ;  /* 0x0000000d9e2a7221 */ /* 0x000fe40000010000 */
        /* <DEDUP_REMOVED lines=11> */
[C---:B--2---:R-:W-:Y:S01]  /*3ed0*/  FADD.FTZ R4, R34.reuse, R3 ;  /* 0x0000000322047221 */ /* 0x044fe20000010000 */
[----:B------:R-:W-:-:S06]  /*3ee0*/  F2FP.F16.F32.PACK_AB R153, R34, R45 ;  /* 0x0000002d2299723e */ /* 0x000fcc00000000ff */
[----:B------:R-:W2:Y:S01]  /*3ef0*/  MUFU.EX2 R160, R160 ;  /* 0x000000a000a07308 */ /* 0x000ea20000000800 */
[C---:B-1----:R-:W-:Y:S01]  /*3f00*/  FADD.FTZ R13, R89.reuse, R42 ;  /* 0x0000002a590d7221 */ /* 0x042fe20000010000 */
[----:B------:R-:W-:Y:S01]  /*3f10*/  F2FP.F16.F32.PACK_AB R158, R89, R158 ;  /* 0x0000009e599e723e */ /* 0x000fe200000000ff */
[----:B------:R-:W-:-:S05]  /*3f20*/  IMAD.MOV.U32 R89, RZ, RZ, R151 ;  /* 0x000000ffff597224 */ /* 0x000fca00078e0097 */
        /* <DEDUP_REMOVED lines=9> */
[----:B------:R-:W-:Y:S01]  /*3fc0*/  F2FP.F16.F32.PACK_AB R160, R135, R160 ;  /* 0x000000a087a0723e */ /* 0x000fe200000000ff */
[----:B------:R-:W-:-:S05]  /*3fd0*/  IMAD.MOV.U32 R135, RZ, RZ, R151 ;  /* 0x000000ffff877224 */ /* 0x000fca00078e0097 */
[----:B------:R-:W0:Y:S01]  /*3fe0*/  MUFU.EX2 R38, R55 ;  /* 0x0000003700267308 */ /* 0x000e220000000800 */
[----:B--2---:R-:W-:-:S07]  /*3ff0*/  FADD.FTZ R3, R53, R4 ;  /* 0x0000000435037221 */ /* 0x004fce0000010000 */
[----:B------:R2:W3:Y:S01]  /*4000*/  MUFU.EX2 R162, R139 ;  /* 0x0000008b00a27308 */ /* 0x0004e20000000800 */
[----:B-1----:R-:W-:-:S07]  /*4010*/  FADD.FTZ R13, R137, R44 ;  /* 0x0000002c890d7221 */ /* 0x002fce0000010000 */
[----:B------:R-:W1:Y:S01]  /*4020*/  MUFU.EX2 R57, R57 ;  /* 0x0000003900397308 */ /* 0x000e620000000800 */
[C---:B0-----:R-:W-:Y:S01]  /*4030*/  FADD.FTZ R4, R38.reuse, R3 ;  /* 0x0000000326047221 */ /* 0x041fe20000010000 */
[----:B------:R-:W-:Y:S01]  /*4040*/  F2FP.F16.F32.PACK_AB R157, R38, R53 ;  /* 0x00000035269d723e */ /* 0x000fe200000000ff */
[----:B--2---:R-:W-:-:S05]  /*4050*/  IMAD.MOV.U32 R139, RZ, RZ, R151 ;  /* 0x000000ffff8b7224 */ /* 0x004fca00078e0097 */
[----:B------:R-:W0:Y:S01]  /*4060*/  MUFU.EX2 R141, R141 ;  /* 0x0000008d008d7308 */ /* 0x000e220000000800 */
[C---:B---3--:R-:W-:Y:S01]  /*4070*/  FADD.FTZ R44, R162.reuse, R13 ;  /* 0x0000000da22c7221 */ /* 0x048fe20000010000 */
[----:B------:R-:W-:Y:S01]  /*4080*/  F2FP.F16.F32.PACK_AB R162, R162, R137 ;  /* 0x00000089a2a2723e */ /* 0x000fe200000000ff */
[----:B------:R-:W-:-:S05]  /*4090*/  IMAD.MOV.U32 R137, RZ, RZ, R151 ;  /* 0x000000ffff897224 */ /* 0x000fca00078e0097 */
[----:B------:R-:W2:Y:S01]  /*40a0*/  MUFU.EX2 R40, R59 ;  /* 0x0000003b00287308 */ /* 0x000ea20000000800 */
[----:B-1----:R-:W-:-:S07]  /*40b0*/  FADD.FTZ R3, R57, R4 ;  /* 0x0000000439037221 */ /* 0x002fce0000010000 */
[----:B------:R1:W3:Y:S01]  /*40c0*/  MUFU.EX2 R164, R143 ;  /* 0x0000008f00a47308 */ /* 0x0002e20000000800 */
[----:B0-----:R-:W-:-:S07]  /*40d0*/  FADD.FTZ R13, R141, R44 ;  /* 0x0000002c8d0d7221 */ /* 0x001fce0000010000 */
[----:B------:R-:W0:Y:S01]  /*40e0*/  MUFU.EX2 R61, R61 ;  /* 0x0000003d003d7308 */ /* 0x000e220000000800 */
[C---:B--2---:R-:W-:Y:S01]  /*40f0*/  FADD.FTZ R4, R40.reuse, R3 ;  /* 0x0000000328047221 */ /* 0x044fe20000010000 */
[----:B------:R-:W-:Y:S02]  /*4100*/  F2FP.F16.F32.PACK_AB R159, R40, R57 ;  /* 0x00000039289f723e */ /* 0x000fe400000000ff */
[----:B-1----:R-:W-:-:S04]  /*4110*/  MOV R143, R151 ;  /* 0x00000097008f7202 */ /* 0x002fc80000000f00 */
[----:B------:R-:W1:Y:S01]  /*4120*/  MUFU.EX2 R145, R145 ;  /* 0x0000009100917308 */ /* 0x000e620000000800 */
[C---:B---3--:R-:W-:Y:S01]  /*4130*/  FADD.FTZ R46, R164.reuse, R13 ;  /* 0x0000000da42e7221 */ /* 0x048fe20000010000 */
[----:B------:R-:W-:Y:S01]  /*4140*/  F2FP.F16.F32.PACK_AB R164, R164, R141 ;  /* 0x0000008da4a4723e */ /* 0x000fe200000000ff */
[----:B------:R-:W-:-:S05]  /*4150*/  IMAD.MOV.U32 R141, RZ, RZ, R151 ;  /* 0x000000ffff8d7224 */ /* 0x000fca00078e0097 */
[----:B------:R-:W2:Y:S01]  /*4160*/  MUFU.EX2 R8, R63 ;  /* 0x0000003f00087308 */ /* 0x000ea20000000800 */
[----:B0-----:R-:W-:-:S07]  /*4170*/  FADD.FTZ R3, R61, R4 ;  /* 0x000000043d037221 */ /* 0x001fce0000010000 */
[----:B------:R-:W0:Y:S01]  /*4180*/  MUFU.EX2 R65, R65 ;  /* 0x0000004100417308 */ /* 0x000e220000000800 */
[----:B-1----:R-:W-:-:S07]  /*4190*/  FADD.FTZ R13, R145, R46 ;  /* 0x0000002e910d7221 */ /* 0x002fce0000010000 */
[----:B------:R1:W3:Y:S01]  /*41a0*/  MUFU.EX2 R42, R91 ;  /* 0x0000005b002a7308 */ /* 0x0002e20000000800 */
[C---:B--2---:R-:W-:Y:S01]  /*41b0*/  FADD.FTZ R46, R8.reuse, R3 ;  /* 0x00000003082e7221 */ /* 0x044fe20000010000 */
[----:B------:R-:W-:-:S06]  /*41c0*/  F2FP.F16.F32.PACK_AB R161, R8, R61 ;  /* 0x0000003d08a1723e */ /* 0x000fcc00000000ff */
[----:B------:R-:W2:Y:S01]  /*41d0*/  MUFU.EX2 R93, R93 ;  /* 0x0000005d005d7308 */ /* 0x000ea20000000800 */
[----:B0-----:R-:W-:Y:S01]  /*41e0*/  FADD.FTZ R3, R65, R46 ;  /* 0x0000002e41037221 */ /* 0x001fe20000010000 */
[----:B-1----:R-:W-:-:S06]  /*41f0*/  IMAD.MOV.U32 R91, RZ, RZ, R151 ;  /* 0x000000ffff5b7224 */ /* 0x002fcc00078e0097 */
[----:B------:R0:W1:Y:S01]  /*4200*/  MUFU.EX2 R44, R95 ;  /* 0x0000005f002c7308 */ /* 0x0000620000000800 */
[C---:B---3--:R-:W-:Y:S01]  /*4210*/  FADD.FTZ R12, R42.reuse, R3 ;  /* 0x000000032a0c7221 */ /* 0x048fe20000010000 */
[----:B------:R-:W-:-:S06]  /*4220*/  F2FP.F16.F32.PACK_AB R163, R42, R65 ;  /* 0x000000412aa3723e */ /* 0x000fcc00000000ff */
[----:B------:R-:W3:Y:S01]  /*4230*/  MUFU.EX2 R97, R97 ;  /* 0x0000006100617308 */ /* 0x000ee20000000800 */
[----:B--2---:R-:W-:Y:S01]  /*4240*/  FADD.FTZ R3, R93, R12 ;  /* 0x0000000c5d037221 */ /* 0x004fe20000010000 */
[----:B0-----:R-:W-:-:S06]  /*4250*/  IMAD.MOV.U32 R95, RZ, RZ, R151 ;  /* 0x000000ffff5f7224 */ /* 0x001fcc00078e0097 */
[----:B------:R-:W0:Y:S01]  /*4260*/  MUFU.EX2 R20, R20 ;  /* 0x0000001400147308 */ /* 0x000e220000000800 */
[C---:B-1----:R-:W-:Y:S01]  /*4270*/  FADD.FTZ R12, R44.reuse, R3 ;  /* 0x000000032c0c7221 */ /* 0x042fe20000010000 */
[----:B------:R-:W-:Y:S02]  /*4280*/  F2FP.F16.F32.PACK_AB R165, R44, R93 ;  /* 0x0000005d2ca5723e */ /* 0x000fe400000000ff */
[----:B------:R-:W-:-:S04]  /*4290*/  MOV R93, R151 ;  /* 0x00000097005d7202 */ /* 0x000fc80000000f00 */
[----:B------:R1:W2:Y:S01]  /*42a0*/  MUFU.EX2 R10, R99 ;  /* 0x00000063000a7308 */ /* 0x0002a20000000800 */
[----:B---3--:R-:W-:Y:S01]  /*42b0*/  FADD.FTZ R3, R97, R12 ;  /* 0x0000000c61037221 */ /* 0x008fe20000010000 */
[C---:B0-----:R-:W-:Y:S01]  /*42c0*/  F2FP.F16.F32.PACK_AB R166, R20.reuse, R145 ;  /* 0x0000009114a6723e */ /* 0x041fe200000000ff */
[----:B------:R-:W-:Y:S01]  /*42d0*/  FADD.FTZ R4, R20, R13 ;  /* 0x0000000d14047221 */ /* 0x000fe20000010000 */
[--C-:B------:R-:W-:Y:S02]  /*42e0*/  IMAD.MOV.U32 R145, RZ, RZ, R151.reuse ;  /* 0x000000ffff917224 */ /* 0x100fe400078e0097 */
[----:B-1----:R-:W-:Y:S01]  /*42f0*/  IMAD.MOV.U32 R99, RZ, RZ, R151 ;  /* 0x000000ffff637224 */ /* 0x002fe200078e0097 */
[C---:B--2---:R-:W-:Y:S01]  /*4300*/  F2FP.F16.F32.PACK_AB R167, R10.reuse, R97 ;  /* 0x000000610aa7723e */ /* 0x044fe200000000ff */
[----:B------:R-:W-:Y:S01]  /*4310*/  FADD.FTZ R3, R10, R3 ;  /* 0x000000030a037221 */ /* 0x000fe20000010000 */
[----:B------:R-:W-:Y:S01]  /*4320*/  IMAD.MOV.U32 R97, RZ, RZ, R151 ;  /* 0x000000ffff617224 */ /* 0x000fe200078e0097 */
[----:B------:R-:W-:Y:S06]  /*4330*/  @!P2 BRA `(.L_x_376) ;  /* 0x0000002800eca947 */ /* 0x000fec0003800000 */
[----:B------:R-:W-:Y:S01]  /*4340*/  R2UR UR4, R2 ;  /* 0x00000000020472ca */ /* 0x000fe200000e0000 */
[----:B------:R-:W-:Y:S01]  /*4350*/  IMAD.MOV.U32 R8, RZ, RZ, R11 ;  /* 0x000000ffff087224 */ /* 0x000fe200078e000b */
[----:B------:R-:W-:Y:S01]  /*4360*/  CS2R R150, SRZ ;  /* 0x0000000000967805 */ /* 0x000fe2000001ff00 */
[----:B------:R-:W-:Y:S01]  /*4370*/  IMAD.MOV.U32 R12, RZ, RZ, R9 ;  /* 0x000000ffff0c7224 */ /* 0x000fe200078e0009 */
[----:B------:R-:W-:Y:S01]  /*4380*/  CS2R R146, SRZ ;  /* 0x0000000000927805 */ /* 0x000fe2000001ff00 */
[----:B------:R-:W-:Y:S01]  /*4390*/  IMAD.MOV.U32 R10, RZ, RZ, R16 ;  /* 0x000000ffff0a7224 */ /* 0x000fe200078e0010 */
[----:B------:R-:W-:Y:S01]  /*43a0*/  CS2R R142, SRZ ;  /* 0x00000000008e7805 */ /* 0x000fe2000001ff00 */
[----:B------:R-:W-:Y:S01]  /*43b0*/  IMAD.MOV.U32 R5, RZ, RZ, 0x3f800000 ;  /* 0x3f800000ff057424 */ /* 0x000fe200078e00ff */
        /* <DEDUP_REMOVED lines=29> */
[----:B------:R-:W-:Y:S01]  /*4590*/  UIADD3 UR5, UR45, -0x2, URZ ;  /* 0xfffffffe2d057890 */ /* 0x000fe2000fffe03f */
[----:B------:R-:W-:-:S11]  /*45a0*/  ULDC UR6, c[0x0][0x9d8] ;  /* 0x0002760000067ab9 */ /* 0x000fd60000000800 */
.L_x_385:
[----:B------:R-:W-:-:S04]  /*45b0*/  UIADD3 UR7, UR4, 0x1, URZ ;  /* 0x0000000104077890 */ /* 0x000fc8000fffe03f */
[----:B------:R-:W-:-:S04]  /*45c0*/  UISETP.NE.AND UP0, UPT, UR7, 0x2, UPT ;  /* 0x000000020700788c */ /* 0x000fc8000bf05270 */
[----:B------:R-:W-:Y:S02]  /*45d0*/  USEL UR10, URZ, 0x1, UP0 ;  /* 0x000000013f0a7887 */ /* 0x000fe40008000000 */
[----:B------:R-:W-:-:S04]  /*45e0*/  USEL UR7, UR7, URZ, UP0 ;  /* 0x0000003f07077287 */ /* 0x000fc80008000000 */
[----:B------:R-:W-:Y:S02]  /*45f0*/  LOP3.LUT R16, R10, UR10, RZ, 0x3c, !PT ;  /* 0x0000000a0a107c12 */ /* 0x000fe4000f8e3cff */
[----:B------:R-:W-:Y:S01]  /*4600*/  MOV R2, UR7 ;  /* 0x0000000700027c02 */ /* 0x000fe20008000f00 */
[----:B------:R-:W-:Y:S06]  /*4610*/  @!P0 BRA `(.L_x_377) ;  /* 0x0000000000048947 */ /* 0x000fec0003800000 */
[----:B------:R-:W-:Y:S01]  /*4620*/  BPT.TRAP 0x1 ;  /* 0x000000040000795c */ /* 0x000fe20000300000 */
.L_x_377:
[----:B------:R-:W0:Y:S01]  /*4630*/  S2UR UR11, SR_CgaCtaId ;  /* 0x00000000000b79c3 */ /* 0x000e220000008800 */
[----:B------:R-:W-:Y:S01]  /*4640*/  UMOV UR10, 0x400 ;  /* 0x00000400000a7882 */ /* 0x000fe20000000000 */
[----:B------:R-:W-:Y:S01]  /*4650*/  SHF.L.U32 R6, R16, 0x1f, RZ ;  /* 0x0000001f10067819 */ /* 0x000fe200000006ff */
[----:B0-----:R-:W-:-:S06]  /*4660*/  ULEA UR10, UR11, UR10, 0x18 ;  /* 0x0000000a0b0a7291 */ /* 0x001fcc000f8ec03f */
[----:B------:R-:W-:-:S05]  /*4670*/  IMAD.U32 R0, RZ, RZ, UR10 ;  /* 0x0000000aff007e24 */ /* 0x000fca000f8e00ff */
[----:B------:R-:W-:-:S13]  /*4680*/  R2UR UR10, R0 ;  /* 0x00000000000a72ca */ /* 0x000fda00000e0000 */
[----:B------:R-:W-:-:S09]  /*4690*/  ULEA UR7, UR7, UR10, 0x3 ;  /* 0x0000000a07077291 */ /* 0x000fd2000f8e183f */
[----:B------:R0:W1:Y:S01]  /*46a0*/  SYNCS.PHASECHK.TRANS64.TRYWAIT P2, [UR7+0x34830], R6 ;  /* 0x03483006ff0075a7 */ /* 0x0000620008040147 */
[----:B------:R-:W-:Y:S05]  /*46b0*/  @!P0 BRA `(.L_x_378) ;  /* 0x0000000000048947 */ /* 0x000fea0003800000 */
[----:B------:R-:W-:Y:S01]  /*46c0*/  BPT.TRAP 0x1 ;  /* 0x000000040000795c */ /* 0x000fe20000300000 */
.L_x_378:
[----:B-1----:R-:W-:Y:S05]  /*46d0*/  @P2 BRA `(.L_x_379) ;  /* 0x0000000000082947 */ /* 0x002fea0003800000 */
[----:B------:R-:W1:Y:S02]  /*46e0*/  SYNCS.PHASECHK.TRANS64.TRYWAIT P2, [UR7+0x34830], R6 ;  /* 0x03483006ff0075a7 */ /* 0x000e640008040147 */
[----:B-1----:R-:W-:Y:S05]  /*46f0*/  @!P2 BRA `(.L_x_380) ;  /* 0x000000bc0020a947 */ /* 0x002fea0003800000 */
.L_x_379:
[----:B------:R-:W-:Y:S01]  /*4700*/  R2UR UR10, R2 ;  /* 0x00000000020a72ca */ /* 0x000fe200000e0000 */
[----:B------:R-:W-:Y:S01]  /*4710*/  WARPGROUP.ARRIVE ;  /* 0x00000000000079c5 */ /* 0x000fe20000000000 */
[----:B------:R-:W-:Y:S01]  /*4720*/  UMOV UR44, UR56 ;  /* 0x00000038002c7c82 */ /* 0x000fe20008000000 */
[----:B------:R-:W-:Y:S01]  /*4730*/  UMOV UR45, UR57 ;  /* 0x00000039002d7c82 */ /* 0x000fe20008000000 */
[----:B------:R-:W-:Y:S01]  /*4740*/  UMOV UR47, 0x40000040 ;  /* 0x40000040002f7882 */ /* 0x000fe20000000000 */
        /* <DEDUP_REMOVED lines=8> */
[----:B------:R-:W-:Y:S01]  /*47d0*/  UIMAD UR10, UR10, 0xc00, UR60 ;  /* 0x00000c000a0a78a4 */ /* 0x000fe2000f8e023c */
[-C--:B------:R-:W-:Y:S01]  /*47e0*/  FMUL.FTZ R88, R88, R7.reuse ;  /* 0x0000000758587220 */ /* 0x080fe20000410000 */
[-C--:B------:R-:W-:Y:S01]  /*47f0*/  FMUL.FTZ R89, R89, R7.reuse ;  /* 0x0000000759597220 */ /* 0x080fe20000410000 */
[-C--:B------:R-:W-:Y:S01]  /*4800*/  FMUL.FTZ R92, R92, R7.reuse ;  /* 0x000000075c5c7220 */ /* 0x080fe20000410000 */
[----:B------:R-:W-:Y:S01]  /*4810*/  UIADD3 UR14, UR10, 0x6, URZ ;  /* 0x000000060a0e7890 */ /* 0x000fe2000fffe03f */
[-C--:B------:R-:W-:Y:S01]  /*4820*/  FMUL.FTZ R93, R93, R7.reuse ;  /* 0x000000075d5d7220 */ /* 0x080fe20000410000 */
[----:B------:R-:W-:Y:S01]  /*4830*/  UIADD3 UR18, UR10, 0x400, URZ ;  /* 0x000004000a127890 */ /* 0x000fe2000fffe03f */
[-C--:B------:R-:W-:Y:S01]  /*4840*/  FMUL.FTZ R96, R96, R7.reuse ;  /* 0x0000000760607220 */ /* 0x080fe20000410000 */
[----:B------:R-:W-:Y:S01]  /*4850*/  UMOV UR46, UR10 ;  /* 0x0000000a002e7c82 */ /* 0x000fe20008000000 */
[----:B------:R-:W-:Y:S01]  /*4860*/  UIADD3 UR22, UR10, 0x402, URZ ;  /* 0x000004020a167890 */ /* 0x000fe2000fffe03f */
[----:B------:R-:W-:Y:S01]  /*4870*/  HGMMA.64x128x16.F32 R24, gdesc[UR44], RZ, !UPT, gsb0 ;  /* 0x01e000002c1879f0 */ /* 0x000fe2000c0008ff */
[----:B------:R-:W-:Y:S01]  /*4880*/  UIADD3 UR46, UR10, 0x2, URZ ;  /* 0x000000020a2e7890 */ /* 0x000fe2000fffe03f */
[-C--:B------:R-:W-:Y:S01]  /*4890*/  FMUL.FTZ R97, R97, R7.reuse ;  /* 0x0000000761617220 */ /* 0x080fe20000410000 */
[----:B------:R-:W-:Y:S01]  /*48a0*/  UMOV UR44, UR52 ;  /* 0x00000034002c7c82 */ /* 0x000fe20008000000 */
[----:B------:R-:W-:Y:S01]  /*48b0*/  UMOV UR45, UR53 ;  /* 0x00000035002d7c82 */ /* 0x000fe20008000000 */
[----:B------:R-:W-:Y:S01]  /*48c0*/  UMOV UR47, 0x40000040 ;  /* 0x40000040002f7882 */ /* 0x000fe20000000000 */
[----:B------:R-:W-:Y:S01]  /*48d0*/  UIADD3 UR26, UR10, 0x404, URZ ;  /* 0x000004040a1a7890 */ /* 0x000fe2000fffe03f */
[-C--:B------:R-:W-:Y:S01]  /*48e0*/  FMUL.FTZ R100, R100, R7.reuse ;  /* 0x0000000764647220 */ /* 0x080fe20000410000 */
        /* <DEDUP_REMOVED lines=105> */
.L_x_381:
[----:B------:R-:W-:Y:S01]  /*4f80*/  IMAD.U32 R7, RZ, RZ, UR4 ;  /* 0x00000004ff077e24 */ /* 0x000fe2000f8e00ff */
[----:B------:R-:W-:-:S03]  /*4f90*/  SHF.L.U32 R5, R10, 0x1f, RZ ;  /* 0x0000001f0a057819 */ /* 0x000fc600000006ff */
[----:B------:R-:W-:-:S04]  /*4fa0*/  IMAD R10, R7, 0x8, R0 ;  /* 0x00000008070a7824 */ /* 0x000fc800078e0200 */
[----:B------:R2:W3:Y:S01]  /*4fb0*/  SYNCS.PHASECHK.TRANS64.TRYWAIT P2, [R10+URZ+0x34850], R5 ;  /* 0x034850050a0075a7 */ /* 0x0004e2000804017f */
[----:B------:R-:W-:Y:S05]  /*4fc0*/  @!P0 BRA `(.L_x_382) ;  /* 0x0000000000048947 */ /* 0x000fea0003800000 */
[----:B------:R-:W-:Y:S01]  /*4fd0*/  BPT.TRAP 0x1 ;  /* 0x000000040000795c */ /* 0x000fe20000300000 */
.L_x_382:
[----:B---3--:R-:W-:Y:S05]  /*4fe0*/  @P2 BRA `(.L_x_383) ;  /* 0x0000000000082947 */ /* 0x008fea0003800000 */
[----:B------:R-:W3:Y:S02]  /*4ff0*/  SYNCS.PHASECHK.TRANS64.TRYWAIT P2, [R10+URZ+0x34850], R5 ;  /* 0x034850050a0075a7 */ /* 0x000ee4000804017f */
[----:B---3--:R-:W-:Y:S05]  /*5000*/  @!P2 BRA `(.L_x_384) ;  /* 0x000000b000f4a947 */ /* 0x008fea0003800000 */
.L_x_383:
[----:B------:R-:W-:Y:S01]  /*5010*/  R2UR UR10, R0 ;  /* 0x00000000000a72ca */ /* 0x000fe200000e0000 */
[----:B------:R-:W-:Y:S01]  /*5020*/  WARPGROUP.ARRIVE ;  /* 0x00000000000079c5 */ /* 0x000fe20000000000 */
[----:B------:R-:W-:Y:S01]  /*5030*/  UMOV UR11, 0x40000040 ;  /* 0x40000040000b7882 */ /* 0x000fe20000000000 */
[----:B--23--:R-:W-:Y:S01]  /*5040*/  FMUL.FTZ R5, R24, UR6 ;  /* 0x0000000618057c20 */ /* 0x00cfe20008410000 */
        /* <DEDUP_REMOVED lines=9> */
[----:B------:R-:W-:Y:S01]  /*50e0*/  UIADD3 UR10, UR10, 0x400, URZ ;  /* 0x000004000a0a7890 */ /* 0x000fe2000fffe03f */
[----:B------:R-:W-:Y:S01]  /*50f0*/  FMUL.FTZ R45, R45, UR6 ;  /* 0x000000062d2d7c20 */ /* 0x000fe20008410000 */
[----:B------:R-:W-:Y:S01]  /*5100*/  FMUL.FTZ R205, R49, UR6 ;  /* 0x0000000631cd7c20 */ /* 0x000fe20008410000 */
[----:B------:R-:W-:Y:S01]  /*5110*/  FMUL.FTZ R207, R52, UR6 ;  /* 0x0000000634cf7c20 */ /* 0x000fe20008410000 */
[----:B------:R-:W-:Y:S01]  /*5120*/  USHF.R.U32.HI UR10, URZ, 0x4, UR10 ;  /* 0x000000043f0a7899 */ /* 0x000fe2000801160a */
[----:B------:R-:W2:Y:S01]  /*5130*/  MUFU.TANH R11, R11 ;  /* 0x0000000b000b7308 */ /* 0x000ea20000002400 */
[----:B------:R-:W-:Y:S01]  /*5140*/  FMUL.FTZ R209, R53, UR6 ;  /* 0x0000000635d17c20 */ /* 0x000fe20008410000 */
[----:B------:R-:W-:Y:S01]  /*5150*/  FMUL.FTZ R211, R56, UR6 ;  /* 0x0000000638d37c20 */ /* 0x000fe20008410000 */
[----:B------:R-:W-:Y:S01]  /*5160*/  ULOP3.LUT UR10, UR10, 0x3fff, URZ, 0xc0, !UPT ;  /* 0x00003fff0a0a7892 */ /* 0x000fe2000f8ec03f */
[----:B------:R-:W-:Y:S01]  /*5170*/  FMUL.FTZ R213, R57, UR6 ;  /* 0x0000000639d57c20 */ /* 0x000fe20008410000 */
[----:B------:R-:W-:Y:S01]  /*5180*/  FMUL.FTZ R215, R60, UR6 ;  /* 0x000000063cd77c20 */ /* 0x000fe20008410000 */
[----:B------:R-:W-:Y:S01]  /*5190*/  FMUL.FTZ R217, R61, UR6 ;  /* 0x000000063dd97c20 */ /* 0x000fe20008410000 */
[----:B------:R-:W-:Y:S01]  /*51a0*/  ULOP3.LUT UR10, UR10, 0x4000000, URZ, 0xfc, !UPT ;  /* 0x040000000a0a7892 */ /* 0x000fe2000f8efc3f */
[----:B------:R-:W3:Y:S01]  /*51b0*/  MUFU.TANH R21, R21 ;  /* 0x0000001500157308 */ /* 0x000ee20000002400 */
[----:B01----:R-:W-:Y:S01]  /*51c0*/  FMNMX.FTZ R6, R5, R12, !PT ;  /* 0x0000000c05067209 */ /* 0x003fe20007810000 */
[----:B------:R-:W-:Y:S01]  /*51d0*/  FMUL.FTZ R219, R64, UR6 ;  /* 0x0000000640db7c20 */ /* 0x000fe20008410000 */
[----:B------:R-:W-:Y:S01]  /*51e0*/  ULEA UR4, UR4, UR10, 0xb ;  /* 0x0000000a04047291 */ /* 0x000fe2000f8e583f */
[----:B------:R-:W-:Y:S01]  /*51f0*/  FMUL.FTZ R221, R69, UR6 ;  /* 0x0000000645dd7c20 */ /* 0x000fe20008410000 */
[----:B------:R-:W-:Y:S01]  /*5200*/  FMUL.FTZ R223, R72, UR6 ;  /* 0x0000000648df7c20 */ /* 0x000fe20008410000 */
[----:B------:R-:W-:Y:S01]  /*5210*/  FMUL.FTZ R225, R73, UR6 ;  /* 0x0000000649e17c20 */ /* 0x000fe20008410000 */
[----:B------:R-:W-:Y:S01]  /*5220*/  FMUL.FTZ R227, R76, UR6 ;  /* 0x000000064ce37c20 */ /* 0x000fe20008410000 */
[----:B------:R-:W0:Y:S01]  /*5230*/  MUFU.TANH R29, R29 ;  /* 0x0000001d001d7308 */ /* 0x000e220000002400 */
[----:B--2---:R-:W-:Y:S01]  /*5240*/  FMNMX.FTZ R6, R11, R6, !PT ;  /* 0x000000060b067209 */ /* 0x004fe20007810000 */
[----:B------:R-:W-:Y:S01]  /*5250*/  UMOV UR10, UR4 ;  /* 0x00000004000a7c82 */ /* 0x000fe20008000000 */
[----:B------:R-:W-:Y:S01]  /*5260*/  FMUL.FTZ R229, R77, UR6 ;  /* 0x000000064de57c20 */ /* 0x000fe20008410000 */
[----:B------:R-:W-:Y:S01]  /*5270*/  HGMMA.64x128x16.F32 R88, R180, gdesc[UR8].tnspB, R88, gsb0 ;  /* 0x41e00008b4587df0 */ /* 0x000fe20008000858 */
[----:B------:R-:W-:Y:S01]  /*5280*/  UIADD3 UR10, UR4, 0x80, URZ ;  /* 0x00000080040a7890 */ /* 0x000fe2000fffe03f */
[----:B------:R-:W-:Y:S01]  /*5290*/  FMUL.FTZ R231, R80, UR6 ;  /* 0x0000000650e77c20 */ /* 0x000fe20008410000 */
[----:B------:R-:W-:Y:S01]  /*52a0*/  UMOV UR11, 0x40000040 ;  /* 0x40000040000b7882 */ /* 0x000fe20000000000 */
[----:B------:R-:W-:Y:S01]  /*52b0*/  MUFU.TANH R33, R33 ;  /* 0x0000002100217308 */ /* 0x000fe20000002400 */
[----:B---3--:R-:W-:Y:S01]  /*52c0*/  FMNMX.FTZ R6, R21, R6, !PT ;  /* 0x0000000615067209 */ /* 0x008fe20007810000 */
[----:B------:R-:W-:Y:S01]  /*52d0*/  FMUL.FTZ R233, R81, UR6 ;  /* 0x0000000651e97c20 */ /* 0x000fe20008410000 */
[----:B------:R-:W-:Y:S01]  /*52e0*/  FMUL.FTZ R235, R84, UR6 ;  /* 0x0000000654eb7c20 */ /* 0x000fe20008410000 */
[----:B------:R-:W-:Y:S01]  /*52f0*/  FMUL.FTZ R85, R85, UR6 ;  /* 0x0000000655557c20 */ /* 0x000fe20008410000 */
[----:B------:R-:W-:Y:S01]  /*5300*/  FMUL.FTZ R13, R26, UR6 ;  /* 0x000000061a0d7c20 */ /* 0x000fe20008410000 */
[----:B------:R-:W-:Y:S01]  /*5310*/  FMUL.FTZ R15, R27, UR6 ;  /* 0x000000061b0f7c20 */ /* 0x000fe20008410000 */
[----:B------:R-:W-:Y:S01]  /*5320*/  FMUL.FTZ R25, R30, UR6 ;  /* 0x000000061e197c20 */ /* 0x000fe20008410000 */
[----:B------:R-:W-:Y:S01]  /*5330*/  MUFU.TANH R197, R197 ;  /* 0x000000c500c57308 */ /* 0x000fe20000002400 */
[----:B0-----:R-:W-:Y:S01]  /*5340*/  FMNMX.FTZ R6, R29, R6, !PT ;  /* 0x000000061d067209 */ /* 0x001fe20007810000 */
        /* <DEDUP_REMOVED lines=29> */
[----:B------:R-:W-:Y:S01]  /*5520*/  ISETP.LT.AND P2, PT, RZ, UR5, PT ;  /* 0x00000005ff007c0c */ /* 0x000fe2000bf41270 */
[----:B------:R-:W-:Y:S01]  /*5530*/  MUFU.TANH R45, R45 ;  /* 0x0000002d002d7308 */ /* 0x000fe20000002400 */
[----:B------:R-:W-:-:S07]  /*5540*/  UIADD3 UR5, UR5, -0x1, URZ ;  /* 0xffffffff05057890 */ /* 0x000fce000fffe03f */
[----:B------:R-:W-:Y:S08]  /*5550*/  MUFU.TANH R205, R205 ;  /* 0x000000cd00cd7308 */ /* 0x000ff00000002400 */
        /* <DEDUP_REMOVED lines=10> */
[----:B------:R-:W-:Y:S01]  /*5600*/  MUFU.TANH R227, R227 ;  /* 0x000000e300e37308 */ /* 0x000fe20000002400 */
[----:B------:R-:W-:-:S02]  /*5610*/  WARPGROUP.DEPBAR.LE gsb0, 0x0 ;  /* 0x00008000000079c5 */ /* 0x000fc40000010000 */
[----:B------:R-:W-:Y:S01]  /*5620*/  WARPGROUP.ARRIVE ;  /* 0x00000000000079c5 */ /* 0x000fe20000000000 */
[----:B------:R-:W-:Y:S01]  /*5630*/  FMUL.FTZ R181, R32, UR6 ;  /* 0x0000000620b57c20 */ /* 0x000fe20008410000 */
[----:B------:R-:W-:-:S03]  /*5640*/  FMUL.FTZ R183, R36, UR6 ;  /* 0x0000000624b77c20 */ /* 0x000fc60008410000 */
[----:B------:R-:W-:Y:S01]  /*5650*/  MUFU.TANH R229, R229 ;  /* 0x000000e500e57308 */ /* 0x000fe20000002400 */
[----:B------:R-:W-:Y:S01]  /*5660*/  HGMMA.64x128x16.F32 R88, R176, gdesc[UR8].tnspB, R88, gsb0 ;  /* 0x41e00008b0587df0 */ /* 0x000fe20008000858 */
[----:B------:R-:W-:Y:S01]  /*5670*/  UIADD3 UR10, UR4, 0x100, URZ ;  /* 0x00000100040a7890 */ /* 0x000fe2000fffe03f */
[----:B------:R-:W-:-:S05]  /*5680*/  UMOV UR11, 0x40000040 ;  /* 0x40000040000b7882 */ /* 0x000fca0000000000 */
[----:B------:R-:W0:Y:S08]  /*5690*/  MUFU.TANH R181, R181 ;  /* 0x000000b500b57308 */ /* 0x000e300000002400 */
[----:B------:R-:W1:Y:S08]  /*56a0*/  MUFU.TANH R183, R183 ;  /* 0x000000b700b77308 */ /* 0x000e700000002400 */
[----:B------:R-:W-:Y:S01]  /*56b0*/  MUFU.TANH R231, R231 ;  /* 0x000000e700e77308 */ /* 0x000fe20000002400 */
[----:B0-----:R-:W-:-:S04]  /*56c0*/  FMNMX.FTZ R6, R181, R6, !PT ;  /* 0x00000006b5067209 */ /* 0x001fc80007810000 */
[----:B------:R-:W-:-:S03]  /*56d0*/  FMNMX.FTZ R6, R33, R6, !PT ;  /* 0x0000000621067209 */ /* 0x000fc60007810000 */
[----:B------:R-:W-:Y:S01]  /*56e0*/  MUFU.TANH R233, R233 ;  /* 0x000000e900e97308 */ /* 0x000fe20000002400 */
[----:B-1----:R-:W-:-:S04]  /*56f0*/  FMNMX.FTZ R6, R183, R6, !PT ;  /* 0x00000006b7067209 */ /* 0x002fc80007810000 */
[----:B------:R-:W-:-:S03]  /*5700*/  FMNMX.FTZ R6, R197, R6, !PT ;  /* 0x00000006c5067209 */ /* 0x000fc60007810000 */
[----:B------:R-:W-:Y:S01]  /*5710*/  MUFU.TANH R235, R235 ;  /* 0x000000eb00eb7308 */ /* 0x000fe20000002400 */
[----:B------:R-:W-:-:S04]  /*5720*/  FMNMX.FTZ R6, R199, R6, !PT ;  /* 0x00000006c7067209 */ /* 0x000fc80007810000 */
[----:B------:R-:W-:-:S03]  /*5730*/  FMNMX.FTZ R6, R201, R6, !PT ;  /* 0x00000006c9067209 */ /* 0x000fc60007810000 */
[----:B------:R-:W-:Y:S01]  /*5740*/  MUFU.TANH R85, R85 ;  /* 0x0000005500557308 */ /* 0x000fe20000002400 */
[----:B------:R-:W-:-:S04]  /*5750*/  FMNMX.FTZ R6, R203, R6, !PT ;  /* 0x00000006cb067209 */ /* 0x000fc80007810000 */
[----:B------:R-:W-:-:S03]  /*5760*/  FMNMX.FTZ R6, R45, R6, !PT ;  /* 0x000000062d067209 */ /* 0x000fc60007810000 */
        /* <DEDUP_REMOVED lines=20> */
[----:B------:R-:W-:Y:S08]  /*58b0*/  MUFU.TANH R177, R177 ;  /* 0x000000b100b17308 */ /* 0x000ff00000002400 */
[----:B------:R-:W-:Y:S01]  /*58c0*/  MUFU.TANH R51, R51 ;  /* 0x0000003300337308 */ /* 0x000fe20000002400 */
[----:B0-----:R-:W-:-:S04]  /*58d0*/  FMNMX.FTZ R6, R179, R6, !PT ;  /* 0x00000006b3067209 */ /* 0x001fc80007810000 */
[----:B------:R-:W-:-:S03]  /*58e0*/  FMNMX.FTZ R6, R205, R6, !PT ;  /* 0x00000006cd067209 */ /* 0x000fc60007810000 */
[----:B------:R-:W-:Y:S01]  /*58f0*/  MUFU.TANH R53, R53 ;  /* 0x0000003500357308 */ /* 0x000fe20000002400 */
[----:B------:R-:W-:-:S04]  /*5900*/  FMNMX.FTZ R6, R207, R6, !PT ;  /* 0x00000006cf067209 */ /* 0x000fc80007810000 */
        /* <DEDUP_REMOVED lines=8> */
[----:B------:R-:W-:-:S07]  /*5990*/  FMNMX.FTZ R6, R219, R6, !PT ;  /* 0x00000006db067209 */ /* 0x000fce0007810000 */
        /* <DEDUP_REMOVED lines=14> */
[----:B------:R-:W-:Y:S01]  /*5a80*/  FMUL.FTZ R175, R68, UR6 ;  /* 0x0000000644af7c20 */ /* 0x000fe20008410000 */
[----:B------:R-:W-:Y:S02]  /*5a90*/  FMUL.FTZ R65, R66, UR6 ;  /* 0x0000000642417c20 */ /* 0x000fe40008410000 */
        /* <DEDUP_REMOVED lines=8> */
[----:B-1----:R-:W-:-:S04]  /*5b20*/  FMNMX.FTZ R6, R175, R6, !PT ;  /* 0x00000006af067209 */ /* 0x002fc80007810000 */
[----:B------:R-:W-:-:S04]  /*5b30*/  FMNMX.FTZ R6, R221, R6, !PT ;  /* 0x00000006dd067209 */ /* 0x000fc80007810000 */
[----:B------:R-:W-:-:S04]  /*5b40*/  FMNMX.FTZ R6, R223, R6, !PT ;  /* 0x00000006df067209 */ /* 0x000fc80007810000 */
[----:B------:R-:W-:-:S04]  /*5b50*/  FMNMX.FTZ R6, R225, R6, !PT ;  /* 0x00000006e1067209 */ /* 0x000fc80007810000 */
[----:B------:R-:W-:-:S04]  /*5b60*/  FMNMX.FTZ R6, R227, R6, !PT ;  /* 0x00000006e3067209 */ /* 0x000fc80007810000 */
[----:B------:R-:W-:-:S04]  /*5b70*/  FMNMX.FTZ R6, R229, R6, !PT ;  /* 0x00000006e5067209 */ /* 0x000fc80007810000 */
[----:B------:R-:W-:-:S04]  /*5b80*/  FMNMX.FTZ R6, R231, R6, !PT ;  /* 0x00000006e7067209 */ /* 0x000fc80007810000 */
[----:B------:R-:W-:-:S04]  /*5b90*/  FMNMX.FTZ R6, R233, R6, !PT ;  /* 0x00000006e9067209 */ /* 0x000fc80007810000 */
[----:B------:R-:W-:-:S04]  /*5ba0*/  FMNMX.FTZ R6, R235, R6, !PT ;  /* 0x00000006eb067209 */ /* 0x000fc80007810000 */
[----:B------:R-:W-:-:S05]  /*5bb0*/  FMNMX.FTZ R6, R85, R6, !PT ;  /* 0x0000000655067209 */ /* 0x000fca0007810000 */
[----:B------:R-:W0:Y:S02]  /*5bc0*/  SHFL.BFLY PT, R7, R6, 0x2, 0x1f ;  /* 0x0c401f0006077f89 */ /* 0x000e2400000e0000 */
[----:B0-----:R-:W-:Y:S02]  /*5bd0*/  FMNMX.FTZ R7, R6, R7, !PT ;  /* 0x0000000706077209 */ /* 0x001fe40007810000 */
[----:B------:R-:W0:Y:S03]  /*5be0*/  LDC R6, c[0x0][0x988] ;  /* 0x00026200ff067b82 */ /* 0x000e260000000800 */
[----:B------:R-:W1:Y:S02]  /*5bf0*/  SHFL.BFLY PT, R14, R7, 0x1, 0x1f ;  /* 0x0c201f00070e7f89 */ /* 0x000e6400000e0000 */
[----:B-1----:R-:W-:Y:S02]  /*5c00*/  FMNMX.FTZ R9, R7, R14, !PT ;  /* 0x0000000e07097209 */ /* 0x002fe40007810000 */
[----:B------:R-:W-:-:S03]  /*5c10*/  FMNMX.FTZ R14, R13, R8, !PT ;  /* 0x000000080d0e7209 */ /* 0x000fc60007810000 */
[----:B------:R-:W-:Y:S01]  /*5c20*/  FADD.FTZ R7, -R9, R12 ;  /* 0x0000000c09077221 */ /* 0x000fe20000010100 */
[----:B------:R-:W-:Y:S01]  /*5c30*/  FMNMX.FTZ R14, R15, R14, !PT ;  /* 0x0000000e0f0e7209 */ /* 0x000fe20007810000 */
[-C--:B0-----:R-:W-:Y:S02]  /*5c40*/  FMUL.FTZ R12, R9, R6.reuse ;  /* 0x00000006090c7220 */ /* 0x081fe40000410000 */
[----:B------:R-:W-:Y:S01]  /*5c50*/  FMUL.FTZ R7, R7, R6 ;  /* 0x0000000607077220 */ /* 0x000fe20000410000 */
[----:B------:R-:W-:Y:S01]  /*5c60*/  FMNMX.FTZ R14, R25, R14, !PT ;  /* 0x0000000e190e7209 */ /* 0x000fe20007810000 */
[-CC-:B------:R-:W-:Y:S01]  /*5c70*/  FFMA.FTZ R180, R5, R6.reuse, -R12.reuse ;  /* 0x0000000605b47223 */ /* 0x180fe2000001080c */
[-CC-:B------:R-:W-:Y:S01]  /*5c80*/  FFMA.FTZ R182, R21, R6.reuse, -R12.reuse ;  /* 0x0000000615b67223 */ /* 0x180fe2000001080c */
[--C-:B------:R-:W-:Y:S01]  /*5c90*/  FFMA.FTZ R21, R29, R6, -R12.reuse ;  /* 0x000000061d157223 */ /* 0x100fe2000001080c */
[----:B------:R-:W-:Y:S01]  /*5ca0*/  FMNMX.FTZ R14, R27, R14, !PT ;  /* 0x0000000e1b0e7209 */ /* 0x000fe20007810000 */
[----:B------:R-:W-:Y:S01]  /*5cb0*/  FFMA.FTZ R29, R33, R6, -R12 ;  /* 0x00000006211d7223 */ /* 0x000fe2000001080c */
[----:B------:R-:W-:-:S02]  /*5cc0*/  WARPGROUP.DEPBAR.LE gsb0, 0x0 ;  /* 0x00008000000079c5 */ /* 0x000fc40000010000 */
[----:B------:R-:W-:Y:S01]  /*5cd0*/  WARPGROUP.ARRIVE ;  /* 0x00000000000079c5 */ /* 0x000fe20000000000 */
[----:B------:R-:W-:Y:S01]  /*5ce0*/  FMNMX.FTZ R14, R31, R14, !PT ;  /* 0x0000000e1f0e7209 */ /* 0x000fe20007810000 */
[----:B------:R-:W-:Y:S01]  /*5cf0*/  FMUL.FTZ R169, R86, UR6 ;  /* 0x0000000656a97c20 */ /* 0x000fe20008410000 */
[-CC-:B------:R-:W-:Y:S01]  /*5d00*/  FFMA.FTZ R171, R11, R6.reuse, -R12.reuse ;  /* 0x000000060bab7223 */ /* 0x180fe2000001080c */
[--C-:B------:R-:W-:Y:S01]  /*5d10*/  FFMA.FTZ R33, R197, R6, -R12.reuse ;  /* 0x00000006c5217223 */ /* 0x100fe2000001080c */
[----:B------:R-:W-:Y:S01]  /*5d20*/  FMNMX.FTZ R14, R35, R14, !PT ;  /* 0x0000000e230e7209 */ /* 0x000fe20007810000 */
[----:B------:R-:W-:Y:S01]  /*5d30*/  HGMMA.64x128x16.F32 R88, R152, gdesc[UR8].tnspB, R88, gsb0 ;  /* 0x41e0000898587df0 */ /* 0x000fe20008000858 */
[----:B------:R-:W-:Y:S01]  /*5d40*/  UIADD3 UR10, UR4, 0x280, URZ ;  /* 0x00000280040a7890 */ /* 0x000fe2000fffe03f */
[----:B------:R-:W-:Y:S01]  /*5d50*/  MUFU.TANH R169, R169 ;  /* 0x000000a900a97308 */ /* 0x000fe20000002400 */
[----:B------:R-:W-:Y:S01]  /*5d60*/  UMOV UR11, 0x40000040 ;  /* 0x40000040000b7882 */ /* 0x000fe20000000000 */
[----:B------:R-:W-:Y:S01]  /*5d70*/  FMNMX.FTZ R14, R37, R14, !PT ;  /* 0x0000000e250e7209 */ /* 0x000fe20007810000 */
[-CC-:B------:R-:W-:Y:S01]  /*5d80*/  FFMA.FTZ R172, R199, R6.reuse, -R12.reuse ;  /* 0x00000006c7ac7223 */ /* 0x180fe2000001080c */
[-CC-:B------:R-:W-:Y:S01]  /*5d90*/  FFMA.FTZ R174, R203, R6.reuse, -R12.reuse ;  /* 0x00000006cbae7223 */ /* 0x180fe2000001080c */
[--C-:B------:R-:W-:Y:S01]  /*5da0*/  FFMA.FTZ R170, R207, R6, -R12.reuse ;  /* 0x00000006cfaa7223 */ /* 0x100fe2000001080c */
        /* <DEDUP_REMOVED lines=14> */
[----:B------:R-:W-:Y:S01]  /*5e90*/  FFMA.FTZ R85, R85, R6, -R12 ;  /* 0x0000000655557223 */ /* 0x000fe2000001080c */
[----:B------:R-:W-:Y:S01]  /*5ea0*/  MUFU.EX2 R7, R7 ;  /* 0x0000000700077308 */ /* 0x000fe20000000800 */
[----:B------:R-:W-:-:S04]  /*5eb0*/  FMNMX.FTZ R14, R47, R14, !PT ;  /* 0x0000000e2f0e7209 */ /* 0x000fc80007810000 */
[----:B------:R-:W-:-:S03]  /*5ec0*/  FMNMX.FTZ R14, R49, R14, !PT ;  /* 0x0000000e310e7209 */ /* 0x000fc60007810000 */
[----:B------:R-:W0:Y:S01]  /*5ed0*/  MUFU.EX2 R180, R180 ;  /* 0x000000b400b47308 */ /* 0x000e220000000800 */
[----:B------:R-:W-:-:S04]  /*5ee0*/  FMNMX.FTZ R14, R51, R14, !PT ;  /* 0x0000000e330e7209 */ /* 0x000fc80007810000 */
[----:B------:R-:W-:-:S03]  /*5ef0*/  FMNMX.FTZ R14, R53, R14, !PT ;  /* 0x0000000e350e7209 */ /* 0x000fc60007810000 */
[----:B------:R-:W1:Y:S01]  /*5f00*/  MUFU.EX2 R171, R171 ;  /* 0x000000ab00ab7308 */ /* 0x000e620000000800 */
[----:B------:R-:W-:-:S04]  /*5f10*/  FMNMX.FTZ R14, R55, R14, !PT ;  /* 0x0000000e370e7209 */ /* 0x000fc80007810000 */
[----:B------:R-:W-:-:S03]  /*5f20*/  FMNMX.FTZ R14, R57, R14, !PT ;  /* 0x0000000e390e7209 */ /* 0x000fc60007810000 */
[----:B------:R-:W-:Y:S01]  /*5f30*/  MUFU.EX2 R182, R182 ;  /* 0x000000b600b67308 */ /* 0x000fe20000000800 */
[----:B------:R-:W-:Y:S01]  /*5f40*/  FMNMX.FTZ R14, R59, R14, !PT ;  /* 0x0000000e3b0e7209 */ /* 0x000fe20007810000 */
[----:B0-----:R-:W-:-:S03]  /*5f50*/  FFMA.FTZ R4, R7, R4, R180 ;  /* 0x0000000407047223 */ /* 0x001fc600000100b4 */
[----:B------:R-:W-:-:S03]  /*5f60*/  FMNMX.FTZ R14, R61, R14, !PT ;  /* 0x0000000e3d0e7209 */ /* 0x000fc60007810000 */
[----:B------:R-:W-:Y:S01]  /*5f70*/  MUFU.EX2 R21, R21 ;  /* 0x0000001500157308 */ /* 0x000fe20000000800 */
[----:B------:R-:W-:Y:S02]  /*5f80*/  FMNMX.FTZ R14, R63, R14, !PT ;  /* 0x0000000e3f0e7209 */ /* 0x000fe40007810000 */
[----:B-1----:R-:W-:Y:S02]  /*5f90*/  F2FP.F16.F32.PACK_AB R180, R171, R180 ;  /* 0x000000b4abb4723e */ /* 0x002fe400000000ff */
[----:B------:R-:W-:-:S03]  /*5fa0*/  FMNMX.FTZ R14, R65, R14, !PT ;  /* 0x0000000e410e7209 */ /* 0x000fc60007810000 */
[----:B------:R-:W-:Y:S01]  /*5fb0*/  MUFU.EX2 R176, R176 ;  /* 0x000000b000b07308 */ /* 0x000fe20000000800 */
[----:B------:R-:W-:-:S04]  /*5fc0*/  FMNMX.FTZ R14, R67, R14, !PT ;  /* 0x0000000e430e7209 */ /* 0x000fc80007810000 */
        /* <DEDUP_REMOVED lines=14> */
[----:B------:R-:W-:Y:S01]  /*60b0*/  FMNMX.FTZ R5, R87, R14, !PT ;  /* 0x0000000e57057209 */ /* 0x000fe20007810000 */
[----:B------:R-:W-:-:S04]  /*60c0*/  FFMA.FTZ R14, R223, R6, -R12 ;  /* 0x00000006df0e7223 */ /* 0x000fc8000001080c */
[----:B------:R-:W0:Y:S02]  /*60d0*/  SHFL.BFLY PT, R20, R5, 0x2, 0x1f ;  /* 0x0c401f0005147f89 */ /* 0x000e2400000e0000 */
[----:B------:R-:W-:Y:S08]  /*60e0*/  MUFU.EX2 R45, R45 ;  /* 0x0000002d002d7308 */ /* 0x000ff00000000800 */
[----:B------:R-:W-:Y:S08]  /*60f0*/  MUFU.EX2 R168, R168 ;  /* 0x000000a800a87308 */ /* 0x000ff00000000800 */
[----:B------:R-:W-:Y:S01]  /*6100*/  MUFU.EX2 R170, R170 ;  /* 0x000000aa00aa7308 */ /* 0x000fe20000000800 */
[----:B0-----:R-:W-:Y:S01]  /*6110*/  FMNMX.FTZ R28, R5, R20, !PT ;  /* 0x00000014051c7209 */ /* 0x001fe20007810000 */
[----:B------:R-:W-:-:S06]  /*6120*/  FFMA.FTZ R20, R227, R6, -R12 ;  /* 0x00000006e3147223 */ /* 0x000fcc000001080c */
[----:B------:R-:W-:Y:S01]  /*6130*/  MUFU.EX2 R197, R197 ;  /* 0x000000c500c57308 */ /* 0x000fe20000000800 */
[----:B------:R-:W0:Y:S01]  /*6140*/  SHFL.BFLY PT, R11, R28, 0x1, 0x1f ;  /* 0x0c201f001c0b7f89 */ /* 0x000e2200000e0000 */
[----:B------:R-:W-:Y:S02]  /*6150*/  WARPGROUP.DEPBAR.LE gsb0, 0x0 ;  /* 0x00008000000079c5 */ /* 0x000fe40000010000 */
[----:B------:R-:W-:Y:S01]  /*6160*/  WARPGROUP.ARRIVE ;  /* 0x00000000000079c5 */ /* 0x000fe20000000000 */
[-CC-:B------:R-:W-:Y:S01]  /*6170*/  FFMA.FTZ R153, R201, R6.reuse, -R12.reuse ;  /* 0x00000006c9997223 */ /* 0x180fe2000001080c */
[-CC-:B------:R-:W-:Y:S01]  /*6180*/  FFMA.FTZ R155, R205, R6.reuse, -R12.reuse ;  /* 0x00000006cd9b7223 */ /* 0x180fe2000001080c */
[-CC-:B------:R-:W-:Y:S01]  /*6190*/  FFMA.FTZ R152, R211, R6.reuse, -R12.reuse ;  /* 0x00000006d3987223 */ /* 0x180fe2000001080c */
[-CC-:B------:R-:W-:Y:S01]  /*61a0*/  FFMA.FTZ R154, R215, R6.reuse, -R12.reuse ;  /* 0x00000006d79a7223 */ /* 0x180fe2000001080c */
[-CC-:B------:R-:W-:Y:S01]  /*61b0*/  FFMA.FTZ R201, R221, R6.reuse, -R12.reuse ;  /* 0x00000006ddc97223 */ /* 0x180fe2000001080c */
[----:B------:R-:W-:Y:S01]  /*61c0*/  HGMMA.64x128x16.F32 R88, R156, gdesc[UR8].tnspB, R88, gsb0 ;  /* 0x41e000089c587df0 */ /* 0x000fe20008000858 */
[----:B------:R-:W-:Y:S01]  /*61d0*/  UIADD3 UR10, UR4, 0x300, URZ ;  /* 0x00000300040a7890 */ /* 0x000fe2000fffe03f */
[----:B------:R-:W-:Y:S01]  /*61e0*/  FFMA.FTZ R205, R229, R6, -R12 ;  /* 0x00000006e5cd7223 */ /* 0x000fe2000001080c */
[----:B------:R-:W-:Y:S01]  /*61f0*/  UMOV UR11, 0x40000040 ;  /* 0x40000040000b7882 */ /* 0x000fe20000000000 */
[----:B------:R-:W-:Y:S01]  /*6200*/  UIADD3 UR4, UR4, 0x380, URZ ;  /* 0x0000038004047890 */ /* 0x000fe2000fffe03f */
[----:B------:R-:W-:Y:S01]  /*6210*/  MUFU.EX2 R153, R153 ;  /* 0x0000009900997308 */ /* 0x000fe20000000800 */
[----:B0-----:R-:W-:-:S07]  /*6220*/  FMNMX.FTZ R11, R28, R11, !PT ;  /* 0x0000000b1c0b7209 */ /* 0x001fce0007810000 */
[----:B------:R-:W-:Y:S01]  /*6230*/  MUFU.EX2 R155, R155 ;  /* 0x0000009b009b7308 */ /* 0x000fe20000000800 */
[----:B------:R-:W-:-:S04]  /*6240*/  FADD.FTZ R5, -R11, R8 ;  /* 0x000000080b057221 */ /* 0x000fc80000010100 */
[----:B------:R-:W-:-:S03]  /*6250*/  FMUL.FTZ R5, R5, R6 ;  /* 0x0000000605057220 */ /* 0x000fc60000410000 */
        /* <DEDUP_REMOVED lines=17> */
[-CC-:B------:R-:W-:Y:S01]  /*6370*/  FFMA.FTZ R156, R219, R6.reuse, -R12.reuse ;  /* 0x00000006db9c7223 */ /* 0x180fe2000001080c */
[-C--:B------:R-:W-:Y:S01]  /*6380*/  FFMA.FTZ R158, R175, R6.reuse, -R12 ;  /* 0x00000006af9e7223 */ /* 0x080fe2000001080c */
[-C--:B------:R-:W-:Y:S01]  /*6390*/  FMUL.FTZ R12, R11, R6.reuse ;  /* 0x000000060b0c7220 */ /* 0x080fe20000410000 */
[----:B------:R-:W-:Y:S01]  /*63a0*/  HGMMA.64x128x16.F32 R88, R160, gdesc[UR8].tnspB, R88, gsb0 ;  /* 0x41e00008a0587df0 */ /* 0x000fe20008000858 */
[----:B------:R-:W-:Y:S01]  /*63b0*/  UMOV UR10, UR4 ;  /* 0x00000004000a7c82 */ /* 0x000fe20008000000 */
[----:B------:R-:W-:Y:S01]  /*63c0*/  UMOV UR11, 0x40000040 ;  /* 0x40000040000b7882 */ /* 0x000fe20000000000 */
[-CC-:B------:R-:W-:Y:S01]  /*63d0*/  FFMA.FTZ R8, R13, R6.reuse, -R12.reuse ;  /* 0x000000060d087223 */ /* 0x180fe2000001080c */
[-CC-:B------:R-:W-:Y:S01]  /*63e0*/  FFMA.FTZ R181, R15, R6.reuse, -R12.reuse ;  /* 0x000000060fb57223 */ /* 0x180fe2000001080c */
[-CC-:B------:R-:W-:Y:S01]  /*63f0*/  FFMA.FTZ R183, R25, R6.reuse, -R12.reuse ;  /* 0x0000000619b77223 */ /* 0x180fe2000001080c */
[-CC-:B------:R-:W-:Y:S01]  /*6400*/  FFMA.FTZ R13, R31, R6.reuse, -R12.reuse ;  /* 0x000000061f0d7223 */ /* 0x180fe2000001080c */
[-CC-:B------:R-:W-:Y:S01]  /*6410*/  FFMA.FTZ R28, R27, R6.reuse, -R12.reuse ;  /* 0x000000061b1c7223 */ /* 0x180fe2000001080c */
[----:B------:R-:W-:Y:S01]  /*6420*/  IMAD.U32 R31, RZ, RZ, UR7 ;  /* 0x00000007ff1f7e24 */ /* 0x000fe2000f8e00ff */
[----:B------:R-:W0:Y:S01]  /*6430*/  MUFU.EX2 R8, R8 ;  /* 0x0000000800087308 */ /* 0x000e220000000800 */
[----:B------:R-:W-:Y:S01]  /*6440*/  FFMA.FTZ R30, R35, R6, -R12 ;  /* 0x00000006231e7223 */ /* 0x000fe2000001080c */
[----:B------:R-:W-:-:S02]  /*6450*/  @!P1 VIADD R35, R10, 0x34860 ;  /* 0x000348600a239836 */ /* 0x000fc40000000000 */
[-CC-:B------:R-:W-:Y:S01]  /*6460*/  FFMA.FTZ R179, R37, R6.reuse, -R12.reuse ;  /* 0x0000000625b37223 */ /* 0x180fe2000001080c */
[----:B------:R-:W-:Y:S02]  /*6470*/  @!P1 VIADD R31, R31, 0x34840 ;  /* 0x000348401f1f9836 */ /* 0x000fe40000000000 */
[-CC-:B------:R-:W-:Y:S01]  /*6480*/  FFMA.FTZ R32, R39, R6.reuse, -R12.reuse ;  /* 0x0000000627207223 */ /* 0x180fe2000001080c */
[-CC-:B------:R-:W-:Y:S01]  /*6490*/  FFMA.FTZ R173, R41, R6.reuse, -R12.reuse ;  /* 0x0000000629ad7223 */ /* 0x180fe2000001080c */
[----:B------:R-:W-:Y:S01]  /*64a0*/  @!P1 PRMT R35, RZ, 0x654, R35 ;  /* 0x00000654ff239816 */ /* 0x000fe20000000023 */
[----:B------:R-:W1:Y:S01]  /*64b0*/  MUFU.EX2 R181, R181 ;  /* 0x000000b500b57308 */ /* 0x000e620000000800 */
[----:B------:R-:W-:Y:S01]  /*64c0*/  @!P1 PRMT R31, RZ, 0x654, R31 ;  /* 0x00000654ff1f9816 */ /* 0x000fe2000000001f */
[-CC-:B------:R-:W-:Y:S01]  /*64d0*/  FFMA.FTZ R34, R43, R6.reuse, -R12.reuse ;  /* 0x000000062b227223 */ /* 0x180fe2000001080c */
[-CC-:B------:R-:W-:Y:S01]  /*64e0*/  FFMA.FTZ R175, R177, R6.reuse, -R12.reuse ;  /* 0x00000006b1af7223 */ /* 0x180fe2000001080c */
[-CC-:B------:R-:W-:Y:S01]  /*64f0*/  FFMA.FTZ R36, R47, R6.reuse, -R12.reuse ;  /* 0x000000062f247223 */ /* 0x180fe2000001080c */
[-CC-:B------:R-:W-:Y:S01]  /*6500*/  FFMA.FTZ R15, R49, R6.reuse, -R12.reuse ;  /* 0x00000006310f7223 */ /* 0x180fe2000001080c */
[-CC-:B------:R-:W-:Y:S01]  /*6510*/  FFMA.FTZ R38, R51, R6.reuse, -R12.reuse ;  /* 0x0000000633267223 */ /* 0x180fe2000001080c */
[-C--:B------:R-:W-:Y:S01]  /*6520*/  FFMA.FTZ R25, R53, R6.reuse, -R12 ;  /* 0x0000000635197223 */ /* 0x080fe2000001080c */
[----:B------:R-:W-:Y:S01]  /*6530*/  MUFU.EX2 R183, R183 ;  /* 0x000000b700b77308 */ /* 0x000fe20000000800 */
[----:B0-----:R-:W-:Y:S01]  /*6540*/  FFMA.FTZ R10, R5, R3, R8 ;  /* 0x00000003050a7223 */ /* 0x001fe20000010008 */
[-CC-:B------:R-:W-:Y:S01]  /*6550*/  FFMA.FTZ R40, R55, R6.reuse, -R12.reuse ;  /* 0x0000000637287223 */ /* 0x180fe2000001080c */
[-CC-:B------:R-:W-:Y:S01]  /*6560*/  FFMA.FTZ R27, R57, R6.reuse, -R12.reuse ;  /* 0x00000006391b7223 */ /* 0x180fe2000001080c */
[-CC-:B------:R-:W-:Y:S01]  /*6570*/  FFMA.FTZ R42, R59, R6.reuse, -R12.reuse ;  /* 0x000000063b2a7223 */ /* 0x180fe2000001080c */
[-CC-:B------:R-:W-:Y:S01]  /*6580*/  FFMA.FTZ R61, R61, R6.reuse, -R12.reuse ;  /* 0x000000063d3d7223 */ /* 0x180fe2000001080c */
[-CC-:B------:R-:W-:Y:S01]  /*6590*/  FFMA.FTZ R65, R65, R6.reuse, -R12.reuse ;  /* 0x0000000641417223 */ /* 0x180fe2000001080c */
[----:B------:R-:W-:Y:S01]  /*65a0*/  FFMA.FTZ R67, R67, R6, -R12 ;  /* 0x0000000643437223 */ /* 0x000fe2000001080c */
[----:B------:R-:W-:Y:S01]  /*65b0*/  MUFU.EX2 R28, R28 ;  /* 0x0000001c001c7308 */ /* 0x000fe20000000800 */
[C---:B-1----:R-:W-:Y:S01]  /*65c0*/  FADD.FTZ R10, R181.reuse, R10 ;  /* 0x0000000ab50a7221 */ /* 0x042fe20000010000 */
[----:B------:R-:W-:Y:S01]  /*65d0*/  F2FP.F16.F32.PACK_AB R181, R181, R8 ;  /* 0x00000008b5b5723e */ /* 0x000fe200000000ff */
        /* <DEDUP_REMOVED lines=8> */
[----:B------:R-:W-:Y:S01]  /*6660*/  FFMA.FTZ R83, R83, R6, -R12 ;  /* 0x0000000653537223 */ /* 0x000fe2000001080c */
[----:B------:R-:W-:-:S04]  /*6670*/  R2UR UR4, R2 ;  /* 0x00000000020472ca */ /* 0x000fc800000e0000 */
[----:B------:R-:W0:Y:S08]  /*6680*/  MUFU.EX2 R30, R30 ;  /* 0x0000001e001e7308 */ /* 0x000e300000000800 */
[----:B------:R-:W-:Y:S08]  /*6690*/  MUFU.EX2 R179, R179 ;  /* 0x000000b300b37308 */ /* 0x000ff00000000800 */
        /* <DEDUP_REMOVED lines=8> */
[----:B------:R-:W-:Y:S08]  /*6720*/  MUFU.EX2 R25, R25 ;  /* 0x0000001900197308 */ /* 0x000ff00000000800 */
[----:B------:R-:W0:Y:S08]  /*6730*/  MUFU.EX2 R40, R40 ;  /* 0x0000002800287308 */ /* 0x000e300000000800 */
[----:B------:R-:W-:Y:S01]  /*6740*/  MUFU.EX2 R27, R27 ;  /* 0x0000001b001b7308 */ /* 0x000fe20000000800 */
[----:B------:R-:W-:-:S02]  /*6750*/  WARPGROUP.DEPBAR.LE gsb0, 0x0 ;  /* 0x00008000000079c5 */ /* 0x000fc40000010000 */
[----:B------:R-:W-:-:S05]  /*6760*/  WARPGROUP.ARRIVE ;  /* 0x00000000000079c5 */ /* 0x000fca0000000000 */
[----:B------:R-:W-:Y:S01]  /*6770*/  MUFU.EX2 R42, R42 ;  /* 0x0000002a002a7308 */ /* 0x000fe20000000800 */
[----:B------:R-:W-:Y:S02]  /*6780*/  F2FP.F16.F32.PACK_AB R160, R203, R14 ;  /* 0x0000000ecba0723e */ /* 0x000fe400000000ff */
[----:B------:R-:W-:Y:S01]  /*6790*/  F2FP.F16.F32.PACK_AB R162, R205, R20 ;  /* 0x00000014cda2723e */ /* 0x000fe200000000ff */
[----:B------:R-:W-:Y:S04]  /*67a0*/  HGMMA.64x128x16.F32 R88, R164, gdesc[UR8].tnspB, R88, gsb0 ;  /* 0x41e00008a4587df0 */ /* 0x000fe80008000858 */
        /* <DEDUP_REMOVED lines=13> */
[----:B------:R1:W-:Y:S01]  /*6880*/  @!P1 SYNCS.ARRIVE.TRANS64.RED.A1T0 RZ, [R31+URZ], RZ ;  /* 0x000000ff1fff99a7 */ /* 0x0003e2000810043f */
[----:B------:R-:W-:Y:S02]  /*6890*/  F2FP.F16.F32.PACK_AB R164, R207, R24 ;  /* 0x00000018cfa4723e */ /* 0x000fe400000000ff */
[----:B------:R-:W-:Y:S01]  /*68a0*/  F2FP.F16.F32.PACK_AB R166, R85, R26 ;  /* 0x0000001a55a6723e */ /* 0x000fe200000000ff */
[----:B-1----:R-:W-:Y:S01]  /*68b0*/  FADD.FTZ R31, R171, R4 ;  /* 0x00000004ab1f7221 */ /* 0x002fe20000010000 */
[----:B------:R1:W-:Y:S01]  /*68c0*/  @!P1 SYNCS.ARRIVE.TRANS64.RED.A1T0 RZ, [R35+URZ], RZ ;  /* 0x000000ff23ff99a7 */ /* 0x0003e2000810043f */
[----:B------:R-:W-:Y:S01]  /*68d0*/  FFMA.FTZ R4, R63, R6, -R12 ;  /* 0x000000063f047223 */ /* 0x000fe2000001080c */
[----:B0-----:R-:W-:Y:S01]  /*68e0*/  F2FP.F16.F32.PACK_AB R171, R40, R25 ;  /* 0x0000001928ab723e */ /* 0x001fe200000000ff */
[----:B------:R-:W-:Y:S01]  /*68f0*/  FADD.FTZ R44, R182, R31 ;  /* 0x0000001fb62c7221 */ /* 0x000fe20000010000 */
[----:B------:R-:W-:Y:S01]  /*6900*/  FADD.FTZ R31, R183, R10 ;  /* 0x0000000ab71f7221 */ /* 0x000fe20000010000 */
[----:B------:R-:W-:-:S02]  /*6910*/  F2FP.F16.F32.PACK_AB R182, R21, R182 ;  /* 0x000000b615b6723e */ /* 0x000fc400000000ff */
[----:B------:R-:W0:Y:S01]  /*6920*/  MUFU.EX2 R4, R4 ;  /* 0x0000000400047308 */ /* 0x000e220000000800 */
[----:B-1----:R-:W-:Y:S01]  /*6930*/  FADD.FTZ R35, R21, R44 ;  /* 0x0000002c15237221 */ /* 0x002fe20000010000 */
[C---:B------:R-:W-:Y:S01]  /*6940*/  FADD.FTZ R10, R28.reuse, R31 ;  /* 0x0000001f1c0a7221 */ /* 0x040fe20000010000 */
[----:B------:R-:W-:Y:S02]  /*6950*/  F2FP.F16.F32.PACK_AB R183, R28, R183 ;  /* 0x000000b71cb7723e */ /* 0x000fe400000000ff */
[----:B------:R-:W-:Y:S01]  /*6960*/  FADD.FTZ R44, R176, R35 ;  /* 0x00000023b02c7221 */ /* 0x000fe20000010000 */
[----:B------:R-:W-:Y:S01]  /*6970*/  FADD.FTZ R31, R13, R10 ;  /* 0x0000000a0d1f7221 */ /* 0x000fe20000010000 */
[C---:B------:R-:W-:Y:S02]  /*6980*/  F2FP.F16.F32.PACK_AB R176, R29.reuse, R176 ;  /* 0x000000b01db0723e */ /* 0x040fe400000000ff */
[----:B------:R-:W-:Y:S01]  /*6990*/  FADD.FTZ R35, R29, R44 ;  /* 0x0000002c1d237221 */ /* 0x000fe20000010000 */
[----:B------:R-:W-:-:S02]  /*69a0*/  FADD.FTZ R10, R30, R31 ;  /* 0x0000001f1e0a7221 */ /* 0x000fc40000010000 */
[----:B------:R-:W-:Y:S01]  /*69b0*/  MUFU.EX2 R30, R77 ;  /* 0x0000004d001e7308 */ /* 0x000fe20000000800 */
[----:B------:R-:W-:Y:S01]  /*69c0*/  FADD.FTZ R44, R178, R35 ;  /* 0x00000023b22c7221 */ /* 0x000fe20000010000 */
[----:B------:R-:W-:Y:S01]  /*69d0*/  FADD.FTZ R31, R179, R10 ;  /* 0x0000000ab31f7221 */ /* 0x000fe20000010000 */
[C---:B------:R-:W-:Y:S02]  /*69e0*/  F2FP.F16.F32.PACK_AB R178, R33.reuse, R178 ;  /* 0x000000b221b2723e */ /* 0x040fe400000000ff */
[----:B------:R-:W-:Y:S01]  /*69f0*/  FADD.FTZ R35, R33, R44 ;  /* 0x0000002c21237221 */ /* 0x000fe20000010000 */
[C---:B------:R-:W-:Y:S01]  /*6a00*/  FADD.FTZ R10, R32.reuse, R31 ;  /* 0x0000001f200a7221 */ /* 0x040fe20000010000 */
[----:B------:R-:W-:Y:S02]  /*6a10*/  F2FP.F16.F32.PACK_AB R179, R32, R179 ;  /* 0x000000b320b3723e */ /* 0x000fe400000000ff */
[----:B------:R-:W-:Y:S01]  /*6a20*/  FADD.FTZ R44, R172, R35 ;  /* 0x00000023ac2c7221 */ /* 0x000fe20000010000 */
[----:B------:R-:W-:Y:S01]  /*6a30*/  FADD.FTZ R31, R173, R10 ;  /* 0x0000000aad1f7221 */ /* 0x000fe20000010000 */
[-C--:B------:R-:W-:Y:S01]  /*6a40*/  FFMA.FTZ R10, R169, R6.reuse, -R12 ;  /* 0x00000006a90a7223 */ /* 0x080fe2000001080c */
[----:B------:R-:W-:Y:S01]  /*6a50*/  F2FP.F16.F32.PACK_AB R169, R38, R15 ;  /* 0x0000000f26a9723e */ /* 0x000fe200000000ff */
[----:B------:R-:W-:Y:S01]  /*6a60*/  FADD.FTZ R35, R153, R44 ;  /* 0x0000002c99237221 */ /* 0x000fe20000010000 */
[----:B------:R-:W-:Y:S01]  /*6a70*/  FADD.FTZ R44, R34, R31 ;  /* 0x0000001f222c7221 */ /* 0x000fe20000010000 */
[----:B------:R-:W-:Y:S01]  /*6a80*/  FFMA.FTZ R12, R87, R6, -R12 ;  /* 0x00000006570c7223 */ /* 0x000fe2000001080c */
[----:B------:R-:W-:Y:S01]  /*6a90*/  F2FP.F16.F32.PACK_AB R172, R153, R172 ;  /* 0x000000ac99ac723e */ /* 0x000fe200000000ff */
[----:B------:R-:W-:Y:S01]  /*6aa0*/  FADD.FTZ R46, R174, R35 ;  /* 0x00000023ae2e7221 */ /* 0x000fe20000010000 */
[----:B------:R-:W-:Y:S01]  /*6ab0*/  FADD.FTZ R31, R175, R44 ;  /* 0x0000002caf1f7221 */ /* 0x000fe20000010000 */
[----:B------:R-:W-:Y:S01]  /*6ac0*/  MUFU.EX2 R10, R10 ;  /* 0x0000000a000a7308 */ /* 0x000fe20000000800 */
[----:B------:R-:W-:Y:S01]  /*6ad0*/  F2FP.F16.F32.PACK_AB R173, R34, R173 ;  /* 0x000000ad22ad723e */ /* 0x000fe200000000ff */
[C---:B------:R-:W-:Y:S01]  /*6ae0*/  FADD.FTZ R35, R45.reuse, R46 ;  /* 0x0000002e2d237221 */ /* 0x040fe20000010000 */
[----:B------:R-:W-:Y:S01]  /*6af0*/  FADD.FTZ R44, R36, R31 ;  /* 0x0000001f242c7221 */ /* 0x000fe20000010000 */
[----:B------:R-:W-:-:S02]  /*6b00*/  F2FP.F16.F32.PACK_AB R174, R45, R174 ;  /* 0x000000ae2dae723e */ /* 0x000fc400000000ff */
[----:B------:R-:W-:Y:S01]  /*6b10*/  FADD.FTZ R46, R168, R35 ;  /* 0x00000023a82e7221 */ /* 0x000fe20000010000 */
[----:B------:R-:W-:Y:S01]  /*6b20*/  FADD.FTZ R21, R15, R44 ;  /* 0x0000002c0f157221 */ /* 0x000fe20000010000 */
[C---:B------:R-:W-:Y:S01]  /*6b30*/  F2FP.F16.F32.PACK_AB R168, R155.reuse, R168 ;  /* 0x000000a89ba8723e */ /* 0x040fe200000000ff */
[----:B------:R-:W1:Y:S01]  /*6b40*/  MUFU.EX2 R12, R12 ;  /* 0x0000000c000c7308 */ /* 0x000e620000000800 */
[----:B------:R-:W-:Y:S01]  /*6b50*/  FADD.FTZ R29, R155, R46 ;  /* 0x0000002e9b1d7221 */ /* 0x000fe20000010000 */
[----:B------:R-:W-:Y:S01]  /*6b60*/  FADD.FTZ R8, R38, R21 ;  /* 0x0000001526087221 */ /* 0x000fe20000010000 */
[----:B0-----:R-:W-:Y:S02]  /*6b70*/  F2FP.F16.F32.PACK_AB R155, R4, R3 ;  /* 0x00000003049b723e */ /* 0x001fe400000000ff */
[----:B------:R-:W-:Y:S01]  /*6b80*/  FADD.FTZ R44, R170, R29 ;  /* 0x0000001daa2c7221 */ /* 0x000fe20000010000 */
[----:B------:R-:W-:Y:S01]  /*6b90*/  FADD.FTZ R13, R25, R8 ;  /* 0x00000008190d7221 */ /* 0x000fe20000010000 */
[----:B------:R-:W-:Y:S01]  /*6ba0*/  F2FP.F16.F32.PACK_AB R175, R36, R175 ;  /* 0x000000af24af723e */ /* 0x000fe200000000ff */
[----:B------:R-:W0:Y:S01]  /*6bb0*/  MUFU.EX2 R46, R73 ;  /* 0x00000049002e7308 */ /* 0x000e220000000800 */
[C---:B------:R-:W-:Y:S01]  /*6bc0*/  FADD.FTZ R21, R197.reuse, R44 ;  /* 0x0000002cc5157221 */ /* 0x040fe20000010000 */
[----:B------:R-:W-:Y:S01]  /*6bd0*/  FADD.FTZ R8, R40, R13 ;  /* 0x0000000d28087221 */ /* 0x000fe20000010000 */
[----:B------:R-:W-:-:S02]  /*6be0*/  F2FP.F16.F32.PACK_AB R170, R197, R170 ;  /* 0x000000aac5aa723e */ /* 0x000fc400000000ff */
[----:B------:R-:W-:Y:S01]  /*6bf0*/  FADD.FTZ R28, R152, R21 ;  /* 0x00000015981c7221 */ /* 0x000fe20000010000 */
[----:B------:R-:W-:Y:S01]  /*6c00*/  FADD.FTZ R13, R27, R8 ;  /* 0x000000081b0d7221 */ /* 0x000fe20000010000 */
[C---:B------:R-:W-:Y:S02]  /*6c10*/  F2FP.F16.F32.PACK_AB R152, R157.reuse, R152 ;  /* 0x000000989d98723e */ /* 0x040fe400000000ff */
[----:B------:R-:W-:Y:S01]  /*6c20*/  FADD.FTZ R21, R157, R28 ;  /* 0x0000001c9d157221 */ /* 0x000fe20000010000 */
[----:B------:R-:W-:Y:S01]  /*6c30*/  FADD.FTZ R8, R42, R13 ;  /* 0x0000000d2a087221 */ /* 0x000fe20000010000 */
[----:B-1----:R-:W-:Y:S02]  /*6c40*/  F2FP.F16.F32.PACK_AB R167, R12, R10 ;  /* 0x0000000a0ca7723e */ /* 0x002fe400000000ff */
[----:B------:R-:W-:Y:S01]  /*6c50*/  FADD.FTZ R28, R154, R21 ;  /* 0x000000159a1c7221 */ /* 0x000fe20000010000 */
[----:B------:R-:W-:Y:S01]  /*6c60*/  FADD.FTZ R13, R3, R8 ;  /* 0x00000008030d7221 */ /* 0x000fe20000010000 */
[----:B------:R-:W-:-:S02]  /*6c70*/  F2FP.F16.F32.PACK_AB R154, R159, R154 ;  /* 0x0000009a9f9a723e */ /* 0x000fc400000000ff */
[----:B------:R-:W-:Y:S01]  /*6c80*/  FADD.FTZ R21, R159, R28 ;  /* 0x0000001c9f157221 */ /* 0x000fe20000010000 */
[----:B------:R-:W-:Y:S01]  /*6c90*/  FADD.FTZ R13, R4, R13 ;  /* 0x0000000d040d7221 */ /* 0x000fe20000010000 */
[----:B------:R-:W1:Y:S01]  /*6ca0*/  MUFU.EX2 R28, R81 ;  /* 0x00000051001c7308 */ /* 0x000e620000000800 */
[----:B------:R-:W-:Y:S01]  /*6cb0*/  F2FP.F16.F32.PACK_AB R153, R42, R27 ;  /* 0x0000001b2a99723e */ /* 0x000fe200000000ff */
[----:B------:R-:W-:Y:S01]  /*6cc0*/  FADD.FTZ R8, R156, R21 ;  /* 0x000000159c087221 */ /* 0x000fe20000010000 */
[----:B------:R-:W-:Y:S01]  /*6cd0*/  FADD.FTZ R13, R48, R13 ;  /* 0x0000000d300d7221 */ /* 0x000fe20000010000 */
[C---:B------:R-:W-:Y:S02]  /*6ce0*/  F2FP.F16.F32.PACK_AB R156, R199.reuse, R156 ;  /* 0x0000009cc79c723e */ /* 0x040fe400000000ff */
[----:B------:R-:W-:Y:S01]  /*6cf0*/  FADD.FTZ R15, R199, R8 ;  /* 0x00000008c70f7221 */ /* 0x000fe20000010000 */
[C---:B------:R-:W-:Y:S01]  /*6d00*/  FADD.FTZ R13, R67.reuse, R13 ;  /* 0x0000000d430d7221 */ /* 0x040fe20000010000 */
[----:B------:R-:W-:-:S02]  /*6d10*/  F2FP.F16.F32.PACK_AB R157, R67, R48 ;  /* 0x00000030439d723e */ /* 0x000fc400000000ff */
[----:B------:R-:W-:Y:S01]  /*6d20*/  FADD.FTZ R8, R158, R15 ;  /* 0x0000000f9e087221 */ /* 0x000fe20000010000 */
[----:B------:R-:W-:Y:S01]  /*6d30*/  FADD.FTZ R13, R50, R13 ;  /* 0x0000000d320d7221 */ /* 0x000fe20000010000 */
[C---:B------:R-:W-:Y:S02]  /*6d40*/  F2FP.F16.F32.PACK_AB R158, R201.reuse, R158 ;  /* 0x0000009ec99e723e */ /* 0x040fe400000000ff */
[----:B------:R-:W-:Y:S01]  /*6d50*/  FADD.FTZ R15, R201, R8 ;  /* 0x00000008c90f7221 */ /* 0x000fe20000010000 */
[C---:B------:R-:W-:Y:S01]  /*6d60*/  FADD.FTZ R13, R71.reuse, R13 ;  /* 0x0000000d470d7221 */ /* 0x040fe20000010000 */
[----:B------:R-:W-:Y:S02]  /*6d70*/  F2FP.F16.F32.PACK_AB R159, R71, R50 ;  /* 0x00000032479f723e */ /* 0x000fe400000000ff */
[----:B------:R-:W-:Y:S01]  /*6d80*/  FADD.FTZ R8, R14, R15 ;  /* 0x0000000f0e087221 */ /* 0x000fe20000010000 */
[----:B0-----:R-:W-:Y:S01]  /*6d90*/  FADD.FTZ R13, R46, R13 ;  /* 0x0000000d2e0d7221 */ /* 0x001fe20000010000 */
[----:B------:R-:W-:-:S02]  /*6da0*/  F2FP.F16.F32.PACK_AB R161, R75, R46 ;  /* 0x0000002e4ba1723e */ /* 0x000fc400000000ff */
[----:B------:R-:W-:Y:S01]  /*6db0*/  FADD.FTZ R3, R203, R8 ;  /* 0x00000008cb037221 */ /* 0x000fe20000010000 */
[----:B------:R-:W-:Y:S01]  /*6dc0*/  FADD.FTZ R13, R75, R13 ;  /* 0x0000000d4b0d7221 */ /* 0x000fe20000010000 */
[----:B------:R-:W-:Y:S01]  /*6dd0*/  F2FP.F16.F32.PACK_AB R163, R79, R30 ;  /* 0x0000001e4fa3723e */ /* 0x000fe200000000ff */
[----:B------:R-:W-:Y:S02]  /*6de0*/  IMAD.MOV.U32 R8, RZ, RZ, R11 ;  /* 0x000000ffff087224 */ /* 0x000fe400078e000b */
[----:B------:R-:W-:Y:S01]  /*6df0*/  FADD.FTZ R4, R20, R3 ;  /* 0x0000000314047221 */ /* 0x000fe20000010000 */
[----:B------:R-:W-:Y:S01]  /*6e00*/  FADD.FTZ R13, R30, R13 ;  /* 0x0000000d1e0d7221 */ /* 0x000fe20000010000 */
[----:B-1----:R-:W-:Y:S02]  /*6e10*/  F2FP.F16.F32.PACK_AB R165, R83, R28 ;  /* 0x0000001c53a5723e */ /* 0x002fe400000000ff */
[----:B------:R-:W-:Y:S01]  /*6e20*/  FADD.FTZ R3, R205, R4 ;  /* 0x00000004cd037221 */ /* 0x000fe20000010000 */
[----:B------:R-:W-:-:S03]  /*6e30*/  FADD.FTZ R13, R79, R13 ;  /* 0x0000000d4f0d7221 */ /* 0x000fc60000010000 */
[----:B------:R-:W-:Y:S01]  /*6e40*/  FADD.FTZ R4, R24, R3 ;  /* 0x0000000318047221 */ /* 0x000fe20000010000 */
[----:B------:R-:W-:-:S03]  /*6e50*/  FADD.FTZ R13, R28, R13 ;  /* 0x0000000d1c0d7221 */ /* 0x000fc60000010000 */
[----:B------:R-:W-:Y:S01]  /*6e60*/  FADD.FTZ R3, R207, R4 ;  /* 0x00000004cf037221 */ /* 0x000fe20000010000 */
[----:B------:R-:W-:-:S03]  /*6e70*/  FADD.FTZ R13, R83, R13 ;  /* 0x0000000d530d7221 */ /* 0x000fc60000010000 */
[----:B------:R-:W-:Y:S01]  /*6e80*/  FADD.FTZ R4, R26, R3 ;  /* 0x000000031a047221 */ /* 0x000fe20000010000 */
[----:B------:R-:W-:Y:S01]  /*6e90*/  FADD.FTZ R13, R10, R13 ;  /* 0x0000000d0a0d7221 */ /* 0x000fe20000010000 */
[----:B------:R-:W-:Y:S02]  /*6ea0*/  IMAD.MOV.U32 R10, RZ, RZ, R16 ;  /* 0x000000ffff0a7224 */ /* 0x000fe400078e0010 */
[----:B------:R-:W-:Y:S01]  /*6eb0*/  FADD.FTZ R4, R85, R4 ;  /* 0x0000000455047221 */ /* 0x000fe20000010000 */
[----:B------:R-:W-:Y:S01]  /*6ec0*/  FADD.FTZ R3, R12, R13 ;  /* 0x0000000d0c037221 */ /* 0x000fe20000010000 */
[----:B------:R-:W-:Y:S01]  /*6ed0*/  IMAD.MOV.U32 R12, RZ, RZ, R9 ;  /* 0x000000ffff0c7224 */ /* 0x000fe200078e0009 */
[----:B------:R-:W-:Y:S06]  /*6ee0*/  @P2 BRA `(.L_x_385) ;  /* 0xffffffd400b02947 */ /* 0x000fec000383ffff */
.L_x_376:
        /* <DEDUP_REMOVED lines=67> */
.L_x_386:
[----:B------:R-:W-:Y:S02]  /*7320*/  LEA R14, R2, R0, 0x3 ;  /* 0x00000000020e7211 */ /* 0x000fe400078e18ff */
[----:B------:R-:W-:-:S04]  /*7330*/  SHF.L.U32 R5, R16, 0x1f, RZ ;  /* 0x0000001f10057819 */ /* 0x000fc800000006ff */
[----:B------:R0:W1:Y:S01]  /*7340*/  SYNCS.PHASECHK.TRANS64.TRYWAIT P2, [R14+URZ+0x34850], R5 ;  /* 0x034850050e0075a7 */ /* 0x000062000804017f */
[----:B------:R-:W-:Y:S05]  /*7350*/  @!P0 BRA `(.L_x_387) ;  /* 0x0000000000048947 */ /* 0x000fea0003800000 */
[----:B------:R-:W-:Y:S01]  /*7360*/  BPT.TRAP 0x1 ;  /* 0x000000040000795c */ /* 0x000fe20000300000 */
.L_x_387:
[----:B-1----:R-:W-:Y:S05]  /*7370*/  @P2 BRA `(.L_x_388) ;  /* 0x0000000000082947 */ /* 0x002fea0003800000 */
[----:B------:R-:W1:Y:S02]  /*7380*/  SYNCS.PHASECHK.TRANS64.TRYWAIT P0, [R14+URZ+0x34850], R5 ;  /* 0x034850050e0075a7 */ /* 0x000e64000800017f */
[----:B-1----:R-:W-:Y:S05]  /*7390*/  @!P0 BRA `(.L_x_389) ;  /* 0x0000009000248947 */ /* 0x002fea0003800000 */
.L_x_388:
[----:B------:R-:W-:Y:S05]  /*73a0*/  WARPSYNC.ALL ;  /* 0x0000000000007948 */ /* 0x000fea0003800000 */
[----:B------:R-:W-:Y:S01]  /*73b0*/  VIADD R0, R0, 0x400 ;  /* 0x0000040000007836 */ /* 0x000fe20000000000 */
[----:B------:R-:W-:Y:S01]  /*73c0*/  WARPGROUP.ARRIVE ;  /* 0x00000000000079c5 */ /* 0x000fe20000000000 */
[----:B------:R-:W-:Y:S01]  /*73d0*/  IMAD.MOV.U32 R21, RZ, RZ, 0x40000040 ;  /* 0x40000040ff157424 */ /* 0x000fe200078e00ff */
[----:B01----:R-:W0:Y:S01]  /*73e0*/  SHFL.BFLY PT, R5, R4, 0x2, 0x1f ;  /* 0x0c401f0004057f89 */ /* 0x003e2200000e0000 */
[----:B------:R-:W-:Y:S01]  /*73f0*/  VIADD R186, R186, 0x1 ;  /* 0x00000001baba7836 */ /* 0x000fe20000000000 */
[----:B------:R-:W-:-:S04]  /*7400*/  SHF.R.U32.HI R0, RZ, 0x4, R0 ;  /* 0x00000004ff007819 */ /* 0x000fc80000011600 */
[----:B------:R-:W-:-:S04]  /*7410*/  LOP3.LUT R0, R0, 0x3fff, RZ, 0xc0, !PT ;  /* 0x00003fff00007812 */ /* 0x000fc800078ec0ff */
[----:B------:R-:W-:Y:S02]  /*7420*/  LOP3.LUT R13, R0, 0x4000000, RZ, 0xfc, !PT ;  /* 0x04000000000d7812 */ /* 0x000fe400078efcff */
[----:B------:R-:W1:Y:S03]  /*7430*/  SHFL.BFLY PT, R0, R3, 0x2, 0x1f ;  /* 0x0c401f0003007f89 */ /* 0x000e6600000e0000 */
[----:B------:R-:W-:Y:S02]  /*7440*/  IMAD R12, R2, 0x800, R13 ;  /* 0x00000800020c7824 */ /* 0x000fe400078e020d */
[----:B------:R-:W-:Y:S02]  /*7450*/  IMAD.MOV.U32 R13, RZ, RZ, 0x40000040 ;  /* 0x40000040ff0d7424 */ /* 0x000fe400078e00ff */
[C---:B------:R-:W-:Y:S01]  /*7460*/  VIADD R20, R12.reuse, 0x80 ;  /* 0x000000800c147836 */ /* 0x040fe20000000000 */
[----:B------:R-:W-:-:S02]  /*7470*/  R2UR UR6, R12 ;  /* 0x000000000c0672ca */ /* 0x000fc400000e0000 */
[----:B------:R-:W-:Y:S01]  /*7480*/  R2UR UR7, R13 ;  /* 0x000000000d0772ca */ /* 0x000fe200000e0000 */
[----:B------:R-:W-:Y:S02]  /*7490*/  IMAD.MOV.U32 R13, RZ, RZ, 0x40000040 ;  /* 0x40000040ff0d7424 */ /* 0x000fe400078e00ff */
[----:B0-----:R-:W-:-:S10]  /*74a0*/  FADD.FTZ R5, R5, R4 ;  /* 0x0000000405057221 */ /* 0x001fd40000010000 */
[----:B------:R-:W-:Y:S01]  /*74b0*/  HGMMA.64x128x16.F32 R24, R180, gdesc[UR4].tnspB, R24, gsb0 ;  /* 0x41e00004b4187df0 */ /* 0x000fe20008000818 */
[----:B------:R-:W-:Y:S01]  /*74c0*/  R2UR UR6, R20 ;  /* 0x00000000140672ca */ /* 0x000fe200000e0000 */
[----:B------:R-:W-:Y:S01]  /*74d0*/  VIADD R20, R12, 0x100 ;  /* 0x000001000c147836 */ /* 0x000fe20000000000 */
[----:B------:R-:W-:Y:S01]  /*74e0*/  R2UR UR7, R21 ;  /* 0x00000000150772ca */ /* 0x000fe200000e0000 */
[----:B------:R-:W-:Y:S02]  /*74f0*/  IMAD.MOV.U32 R21, RZ, RZ, 0x40000040 ;  /* 0x40000040ff157424 */ /* 0x000fe400078e00ff */
[----:B-1----:R-:W-:Y:S02]  /*7500*/  FADD.FTZ R7, R0, R3 ;  /* 0x0000000300077221 */ /* 0x002fe40000010000 */
[----:B------:R-:W0:Y:S04]  /*7510*/  SHFL.BFLY PT, R0, R5, 0x1, 0x1f ;  /* 0x0c201f0005007f89 */ /* 0x000e2800000e0000 */
[----:B------:R-:W1:Y:S01]  /*7520*/  SHFL.BFLY PT, R8, R7, 0x1, 0x1f ;  /* 0x0c201f0007087f89 */ /* 0x000e6200000e0000 */
[----:B0-----:R-:W-:Y:S01]  /*7530*/  FADD.FTZ R15, R5, R0 ;  /* 0x00000000050f7221 */ /* 0x001fe20000010000 */
[----:B------:R-:W-:-:S04]  /*7540*/  IMAD.MOV.U32 R0, RZ, RZ, -0x800000 ;  /* 0xff800000ff007424 */ /* 0x000fc800078e00ff */
[----:B------:R-:W-:-:S13]  /*7550*/  FSETP.NE.FTZ.AND P0, PT, R15, RZ, PT ;  /* 0x000000ff0f00720b */ /* 0x000fda0003f15000 */
[----:B------:R-:W-:Y:S01]  /*7560*/  @P0 FMUL.FTZ R4, R6, 0.69314718246459960938 ;  /* 0x3f31721806040820 */ /* 0x000fe20000410000 */
[----:B------:R-:W-:Y:S02]  /*7570*/  WARPGROUP.DEPBAR.LE gsb0, 0x0 ;  /* 0x00008000000079c5 */ /* 0x000fe40000010000 */
[----:B------:R-:W-:-:S06]  /*7580*/  WARPGROUP.ARRIVE ;  /* 0x00000000000079c5 */ /* 0x000fcc0000000000 */
[----:B------:R-:W-:Y:S01]  /*7590*/  HGMMA.64x128x16.F32 R24, R176, gdesc[UR4].tnspB, R24, gsb0 ;  /* 0x41e00004b0187df0 */ /* 0x000fe20008000818 */
[----:B------:R-:W-:Y:S01]  /*75a0*/  R2UR UR6, R20 ;  /* 0x00000000140672ca */ /* 0x000fe200000e0000 */
[----:B------:R-:W-:Y:S01]  /*75b0*/  VIADD R20, R12, 0x180 ;  /* 0x000001800c147836 */ /* 0x000fe20000000000 */
[----:B------:R-:W-:Y:S01]  /*75c0*/  R2UR UR7, R21 ;  /* 0x00000000150772ca */ /* 0x000fe200000e0000 */
[----:B------:R-:W-:Y:S01]  /*75d0*/  IMAD.MOV.U32 R21, RZ, RZ, 0x40000040 ;  /* 0x40000040ff157424 */ /* 0x000fe200078e00ff */
[----:B------:R-:W-:Y:S02]  /*75e0*/  WARPGROUP.DEPBAR.LE gsb0, 0x0 ;  /* 0x00008000000079c5 */ /* 0x000fe40000010000 */
[----:B------:R-:W-:-:S09]  /*75f0*/  WARPGROUP.ARRIVE ;  /* 0x00000000000079c5 */ /* 0x000fd20000000000 */
[----:B------:R-:W-:Y:S01]  /*7600*/  HGMMA.64x128x16.F32 R24, R172, gdesc[UR4].tnspB, R24, gsb0 ;  /* 0x41e00004ac187df0 */ /* 0x000fe20008000818 */
[----:B------:R-:W-:Y:S02]  /*7610*/  R2UR UR6, R20 ;  /* 0x00000000140672ca */ /* 0x000fe400000e0000 */
[----:B------:R-:W-:Y:S01]  /*7620*/  R2UR UR7, R21 ;  /* 0x00000000150772ca */ /* 0x000fe200000e0000 */
[----:B------:R-:W-:Y:S01]  /*7630*/  IMAD.MOV.U32 R21, RZ, RZ, 0x40000040 ;  /* 0x40000040ff157424 */ /* 0x000fe200078e00ff */
[----:B------:R-:W-:Y:S01]  /*7640*/  IADD3 R20, R12, 0x200, RZ ;  /* 0x000002000c147810 */ /* 0x000fe20007ffe0ff */
[----:B------:R-:W-:Y:S02]  /*7650*/  WARPGROUP.DEPBAR.LE gsb0, 0x0 ;  /* 0x00008000000079c5 */ /* 0x000fe40000010000 */
[----:B------:R-:W-:-:S08]  /*7660*/  WARPGROUP.ARRIVE ;  /* 0x00000000000079c5 */ /* 0x000fd00000000000 */
        /* <DEDUP_REMOVED lines=8> */
[----:B------:R-:W-:Y:S01]  /*76f0*/  R2UR UR6, R20 ;  /* 0x00000000140672ca */ /* 0x000fe200000e0000 */
[C---:B------:R-:W-:Y:S01]  /*7700*/  VIADD R20, R12.reuse, 0x300 ;  /* 0x000003000c147836 */ /* 0x040fe20000000000 */
[----:B------:R-:W-:Y:S01]  /*7710*/  R2UR UR7, R21 ;  /* 0x00000000150772ca */ /* 0x000fe200000e0000 */
[----:B------:R-:W-:Y:S02]  /*7720*/  IMAD.MOV.U32 R21, RZ, RZ, 0x40000040 ;  /* 0x40000040ff157424 */ /* 0x000fe400078e00ff */
[----:B------:R-:W-:Y:S01]  /*7730*/  VIADD R12, R12, 0x380 ;  /* 0x000003800c0c7836 */ /* 0x000fe20000000000 */
[----:B------:R-:W-:Y:S02]  /*7740*/  WARPGROUP.DEPBAR.LE gsb0, 0x0 ;  /* 0x00008000000079c5 */ /* 0x000fe40000010000 */
[----:B------:R-:W-:-:S07]  /*7750*/  WARPGROUP.ARRIVE ;  /* 0x00000000000079c5 */ /* 0x000fce0000000000 */
[----:B------:R-:W-:Y:S01]  /*7760*/  HGMMA.64x128x16.F32 R24, R156, gdesc[UR4].tnspB, R24, gsb0 ;  /* 0x41e000049c187df0 */ /* 0x000fe20008000818 */
[----:B------:R-:W-:Y:S01]  /*7770*/  R2UR UR6, R20 ;  /* 0x00000000140672ca */ /* 0x000fe200000e0000 */
[----:B-1----:R-:W-:Y:S01]  /*7780*/  FADD.FTZ R20, R7, R8 ;  /* 0x0000000807147221 */ /* 0x002fe20000010000 */
[----:B------:R-:W-:Y:S01]  /*7790*/  R2UR UR7, R21 ;  /* 0x00000000150772ca */ /* 0x000fe200000e0000 */
[----:B------:R-:W0:Y:S01]  /*77a0*/  @P0 MUFU.LG2 R8, R15 ;  /* 0x0000000f00080308 */ /* 0x000e220000000c00 */
[----:B------:R-:W-:Y:S02]  /*77b0*/  @!P1 IADD3 R7, R14, 0x34860, RZ ;  /* 0x000348600e079810 */ /* 0x000fe40007ffe0ff */
[----:B------:R-:W-:Y:S02]  /*77c0*/  FSETP.NE.FTZ.AND P3, PT, R20, RZ, PT ;  /* 0x000000ff1400720b */ /* 0x000fe40003f75000 */
[----:B------:R-:W-:-:S11]  /*77d0*/  @!P1 PRMT R7, RZ, 0x654, R7 ;  /* 0x00000654ff079816 */ /* 0x000fd60000000007 */
[----:B------:R-:W1:Y:S01]  /*77e0*/  @P3 MUFU.LG2 R10, R20 ;  /* 0x00000014000a3308 */ /* 0x000e620000000c00 */
[----:B------:R-:W-:Y:S01]  /*77f0*/  @P3 FMUL.FTZ R21, R6, 0.69314718246459960938 ;  /* 0x3f31721806153820 */ /* 0x000fe20000410000 */
[----:B0-----:R-:W-:Y:S01]  /*7800*/  @P0 FMUL.FTZ R5, R8, 0.69314718246459960938 ;  /* 0x3f31721808050820 */ /* 0x001fe20000410000 */
[----:B-1----:R-:W-:-:S04]  /*7810*/  @P3 FMUL.FTZ R10, R10, 0.69314718246459960938 ;  /* 0x3f3172180a0a3820 */ /* 0x002fc80000410000 */
[----:B------:R-:W-:Y:S01]  /*7820*/  @P3 FFMA.FTZ R0, R21, R11, R10 ;  /* 0x0000000b15003223 */ /* 0x000fe2000001000a */
[----:B------:R-:W-:Y:S02]  /*7830*/  WARPGROUP.DEPBAR.LE gsb0, 0x0 ;  /* 0x00008000000079c5 */ /* 0x000fe40000010000 */
[----:B------:R-:W-:-:S06]  /*7840*/  WARPGROUP.ARRIVE ;  /* 0x00000000000079c5 */ /* 0x000fcc0000000000 */
[----:B------:R-:W-:Y:S01]  /*7850*/  HGMMA.64x128x16.F32 R24, R160, gdesc[UR4].tnspB, R24, gsb0 ;  /* 0x41e00004a0187df0 */ /* 0x000fe20008000818 */
[----:B------:R-:W-:Y:S01]  /*7860*/  R2UR UR6, R12 ;  /* 0x000000000c0672ca */ /* 0x000fe200000e0000 */
[----:B------:R-:W-:Y:S01]  /*7870*/  IMAD.MOV.U32 R12, RZ, RZ, RZ ;  /* 0x000000ffff0c7224 */ /* 0x000fe200078e00ff */
[----:B------:R-:W-:Y:S01]  /*7880*/  R2UR UR7, R13 ;  /* 0x000000000d0772ca */ /* 0x000fe200000e0000 */
[----:B------:R-:W-:Y:S02]  /*7890*/  VIADD R13, R2, 0x1 ;  /* 0x00000001020d7836 */ /* 0x000fe40000000000 */
[----:B------:R-:W-:Y:S02]  /*78a0*/  IMAD.MOV.U32 R2, RZ, RZ, RZ ;  /* 0x000000ffff027224 */ /* 0x000fe400078e00ff */
[----:B------:R-:W-:Y:S01]  /*78b0*/  @P3 MUFU.RCP R12, R20 ;  /* 0x00000014000c3308 */ /* 0x000fe20000001000 */
[----:B------:R-:W-:-:S04]  /*78c0*/  ISETP.NE.AND P2, PT, R13, 0x2, PT ;  /* 0x000000020d00780c */ /* 0x000fc80003f45270 */
[----:B------:R-:W-:-:S03]  /*78d0*/  SEL R3, RZ, 0x1, P2 ;  /* 0x00000001ff037807 */ /* 0x000fc60001000000 */
[----:B------:R-:W0:Y:S01]  /*78e0*/  @P0 MUFU.RCP R2, R15 ;  /* 0x0000000f00020308 */ /* 0x000e220000001000 */
[----:B------:R-:W-:Y:S01]  /*78f0*/  LOP3.LUT R16, R16, R3, RZ, 0x3c, !PT ;  /* 0x0000000310107212 */ /* 0x000fe200078e3cff */
[----:B------:R-:W-:Y:S02]  /*7900*/  IMAD.MOV.U32 R3, RZ, RZ, -0x800000 ;  /* 0xff800000ff037424 */ /* 0x000fe400078e00ff */
[----:B------:R-:W-:Y:S01]  /*7910*/  @P0 FFMA.FTZ R3, R4, R9, R5 ;  /* 0x0000000904030223 */ /* 0x000fe20000010005 */
[----:B------:R-:W-:Y:S01]  /*7920*/  PLOP3.LUT P0, PT, PT, PT, PT, 0x8, 0x0 ;  /* 0x000000000000781c */ /* 0x000fe20003f0e170 */
[----:B------:R-:W-:Y:S02]  /*7930*/  WARPGROUP.DEPBAR.LE gsb0, 0x0 ;  /* 0x00008000000079c5 */ /* 0x000fe40000010000 */
[----:B------:R-:W-:-:S06]  /*7940*/  WARPGROUP.ARRIVE ;  /* 0x00000000000079c5 */ /* 0x000fcc0000000000 */
[----:B------:R-:W-:Y:S03]  /*7950*/  HGMMA.64x128x16.F32 R24, R164, gdesc[UR4].tnspB, R24, gsb0 ;  /* 0x41e00004a4187df0 */ /* 0x000fe60008000818 */
[----:B------:R-:W-:Y:S02]  /*7960*/  WARPGROUP.DEPBAR.LE gsb0, 0x0 ;  /* 0x00008000000079c5 */ /* 0x000fe40000010000 */
[-C--:B0-----:R-:W-:Y:S01]  /*7970*/  FMUL.FTZ R95, R24, R2.reuse ;  /* 0x00000002185f7220 */ /* 0x081fe20000410000 */
[-C--:B------:R-:W-:Y:S01]  /*7980*/  FMUL.FTZ R89, R33, R2.reuse ;  /* 0x0000000221597220 */ /* 0x080fe20000410000 */
[-C--:B------:R-:W-:Y:S01]  /*7990*/  FMUL.FTZ R88, R36, R2.reuse ;  /* 0x0000000224587220 */ /* 0x080fe20000410000 */
[----:B------:R0:W-:Y:S01]  /*79a0*/  @!P1 SYNCS.ARRIVE.TRANS64.RED.A1T0 RZ, [R7+URZ], RZ ;  /* 0x000000ff07ff99a7 */ /* 0x0001e2000810043f */
        /* <DEDUP_REMOVED lines=32> */
[-C--:B0-----:R-:W-:Y:S01]  /*7bb0*/  FMUL.FTZ R7, R31, R12.reuse ;  /* 0x0000000c1f077220 */ /* 0x081fe20000410000 */
        /* <DEDUP_REMOVED lines=28> */
[----:B------:R-:W-:-:S07]  /*7d80*/  SEL R2, R13, RZ, P2 ;  /* 0x000000ff0d027207 */ /* 0x000fce0001000000 */
.L_x_368:
[----:B------:R-:W0:Y:S01]  /*7d90*/  S2R R5, SR_CgaCtaId ;  /* 0x0000000000057919 */ /* 0x000e220000008800 */
[----:B------:R-:W-:Y:S01]  /*7da0*/  MOV R28, 0x400 ;  /* 0x00000400001c7802 */ /* 0x000fe20000000f00 */
[----:B------:R-:W-:Y:S01]  /*7db0*/  BSSY B0, `(.L_x_390) ;  /* 0x000022e000007945 */ /* 0x000fe20003800000 */
[----:B------:R-:W-:Y:S02]  /*7dc0*/  BAR.SYNC.DEFER_BLOCKING 0x5, 0x180 ;  /* 0x0146000000007b1d */ /* 0x000fe40000010000 */
[----:B0-----:R-:W-:-:S05]  /*7dd0*/  LEA R28, R5, R28, 0x18 ;  /* 0x0000001c051c7211 */ /* 0x001fca00078ec0ff */
[----:B------:R-:W0:Y:S02]  /*7de0*/  LDS.128 R44, [R28+0x348d0] ;  /* 0x0348d0001c2c7984 */ /* 0x000e240000000c00 */
[----:B0-----:R-:W-:Y:S02]  /*7df0*/  R2UR UR6, R45 ;  /* 0x000000002d0672ca */ /* 0x001fe400000e0000 */
[----:B------:R-:W-:Y:S01]  /*7e00*/  R2UR UR5, R46 ;  /* 0x000000002e0572ca */ /* 0x000fe200000e0000 */
[----:B------:R-:W-:Y:S06]  /*7e10*/  BAR.ARV 0x4, 0x180 ;  /* 0x0106000000007b1d */ /* 0x000fec0000002000 */
[----:B------:R-:W-:Y:S08]  /*7e20*/  @P0 BRA `(.L_x_391) ;  /* 0x0000001400700947 */ /* 0x000ff00003800000 */
[----:B------:R-:W0:Y:S01]  /*7e30*/  S2R R5, SR_SWINHI ;  /* 0x0000000000057919 */ /* 0x000e220000002f00 */
[----:B------:R-:W-:Y:S01]  /*7e40*/  F2FP.F16.F32.PACK_AB R7, R7, R8 ;  /* 0x000000080707723e */ /* 0x000fe200000000ff */
[----:B------:R-:W-:Y:S01]  /*7e50*/  ULDC.64 UR8, c[0x0][0xc00] ;  /* 0x0003000000087ab9 */ /* 0x000fe20000000a00 */
[----:B------:R-:W-:Y:S01]  /*7e60*/  F2FP.F16.F32.PACK_AB R6, R6, R91 ;  /* 0x0000005b0606723e */ /* 0x000fe200000000ff */
[----:B------:R-:W-:Y:S01]  /*7e70*/  UISETP.NE.U32.AND UP0, UPT, UR8, URZ, UPT ;  /* 0x0000003f0800728c */ /* 0x000fe2000bf05070 */
[----:B------:R-:W-:Y:S01]  /*7e80*/  F2FP.F16.F32.PACK_AB R64, R65, R64 ;  /* 0x000000404140723e */ /* 0x000fe200000000ff */
[----:B------:R-:W-:Y:S01]  /*7e90*/  ULDC.64 UR10, c[0x0][0x208] ;  /* 0x00008200000a7ab9 */ /* 0x000fe20000000a00 */
[----:B------:R-:W-:Y:S01]  /*7ea0*/  F2FP.F16.F32.PACK_AB R65, R67, R66 ;  /* 0x000000424341723e */ /* 0x000fe200000000ff */
[----:B------:R-:W-:Y:S01]  /*7eb0*/  UISETP.NE.AND.EX UP0, UPT, UR9, URZ, UPT, UP0 ;  /* 0x0000003f0900728c */ /* 0x000fe2000bf05300 */
[----:B------:R-:W-:Y:S02]  /*7ec0*/  F2FP.F16.F32.PACK_AB R72, R73, R72 ;  /* 0x000000484948723e */ /* 0x000fe400000000ff */
[----:B------:R-:W-:Y:S01]  /*7ed0*/  F2FP.F16.F32.PACK_AB R66, R69, R68 ;  /* 0x000000444542723e */ /* 0x000fe200000000ff */
[----:B------:R-:W-:Y:S01]  /*7ee0*/  ULDC.64 UR8, c[0x0][0xc00] ;  /* 0x0003000000087ab9 */ /* 0x000fe20000000a00 */
[----:B------:R-:W-:Y:S01]  /*7ef0*/  F2FP.F16.F32.PACK_AB R67, R71, R70 ;  /* 0x000000464743723e */ /* 0x000fe200000000ff */
[----:B------:R-:W-:Y:S01]  /*7f00*/  UIMAD.WIDE UR8, UR61, 0x4, UR8 ;  /* 0x000000043d0878a5 */ /* 0x000fe2000f8e0208 */
[----:B------:R-:W-:-:S02]  /*7f10*/  F2FP.F16.F32.PACK_AB R73, R75, R74 ;  /* 0x0000004a4b49723e */ /* 0x000fc400000000ff */
[----:B------:R-:W-:Y:S02]  /*7f20*/  F2FP.F16.F32.PACK_AB R80, R81, R80 ;  /* 0x000000505150723e */ /* 0x000fe400000000ff */
[----:B------:R-:W-:Y:S02]  /*7f30*/  F2FP.F16.F32.PACK_AB R74, R77, R76 ;  /* 0x0000004c4d4a723e */ /* 0x000fe400000000ff */
[----:B------:R-:W-:Y:S02]  /*7f40*/  F2FP.F16.F32.PACK_AB R75, R79, R78 ;  /* 0x0000004e4f4b723e */ /* 0x000fe400000000ff */
[----:B------:R-:W-:Y:S02]  /*7f50*/  F2FP.F16.F32.PACK_AB R81, R83, R82 ;  /* 0x000000525351723e */ /* 0x000fe400000000ff */
[----:B------:R-:W-:Y:S02]  /*7f60*/  F2FP.F16.F32.PACK_AB R82, R85, R84 ;  /* 0x000000545552723e */ /* 0x000fe400000000ff */
[----:B------:R-:W-:-:S02]  /*7f70*/  F2FP.F16.F32.PACK_AB R83, R87, R86 ;  /* 0x000000565753723e */ /* 0x000fc400000000ff */
[----:B------:R-:W-:Y:S02]  /*7f80*/  R2UR UR4, R185 ;  /* 0x00000000b90472ca */ /* 0x000fe400000e0000 */
[----:B------:R-:W-:Y:S02]  /*7f90*/  R2UR UR12, R23 ;  /* 0x00000000170c72ca */ /* 0x000fe400000e0000 */
[----:B------:R-:W-:Y:S02]  /*7fa0*/  MOV R20, R28 ;  /* 0x0000001c00147202 */ /* 0x000fe40000000f00 */
[----:B0-----:R-:W-:-:S03]  /*7fb0*/  MOV R21, R5 ;  /* 0x0000000500157202 */ /* 0x001fc60000000f00 */
[----:B------:R-:W-:-:S03]  /*7fc0*/  IMAD.WIDE R4, R192, 0x2, R20 ;  /* 0x00000002c0047825 */ /* 0x000fc600078e0214 */
[C---:B------:R-:W-:Y:S02]  /*7fd0*/  LOP3.LUT R9, R4.reuse, 0x380, RZ, 0xc0, !PT ;  /* 0x0000038004097812 */ /* 0x040fe400078ec0ff */
[C---:B------:R-:W-:Y:S02]  /*7fe0*/  IADD3 R97, P5, R4.reuse, 0x40, RZ ;  /* 0x0000004004617810 */ /* 0x040fe40007fbe0ff */
[C---:B------:R-:W-:Y:S02]  /*7ff0*/  IADD3 R99, P4, R4.reuse, 0x60, RZ ;  /* 0x0000006004637810 */ /* 0x040fe40007f9e0ff */
[----:B------:R-:W-:Y:S01]  /*8000*/  SHF.R.U64 R9, R9, 0x3, RZ ;  /* 0x0000000309097819 */ /* 0x000fe200000012ff */
[--C-:B------:R-:W-:Y:S01]  /*8010*/  IMAD.X R27, RZ, RZ, R5.reuse, P5 ;  /* 0x000000ffff1b7224 */ /* 0x100fe200028e0605 */
[C---:B------:R-:W-:Y:S01]  /*8020*/  IADD3 R45, P6, R4.reuse, 0x20, RZ ;  /* 0x00000020042d7810 */ /* 0x040fe20007fde0ff */
[----:B------:R-:W-:Y:S01]  /*8030*/  IMAD.X R15, RZ, RZ, R5, P4 ;  /* 0x000000ffff0f7224 */ /* 0x000fe200020e0605 */
[----:B------:R-:W-:-:S02]  /*8040*/  IADD3 R101, P3, R4, 0x4000, RZ ;  /* 0x0000400004657810 */ /* 0x000fc40007f7e0ff */
[C---:B------:R-:W-:Y:S01]  /*8050*/  IADD3 R103, P2, R4.reuse, 0x4020, RZ ;  /* 0x0000402004677810 */ /* 0x040fe20007f5e0ff */
[--C-:B------:R-:W-:Y:S01]  /*8060*/  IMAD.X R31, RZ, RZ, R5.reuse, P6 ;  /* 0x000000ffff1f7224 */ /* 0x100fe200030e0605 */
[C---:B------:R-:W-:Y:S01]  /*8070*/  IADD3 R105, P1, R4.reuse, 0x4040, RZ ;  /* 0x0000404004697810 */ /* 0x040fe20007f3e0ff */
[--C-:B------:R-:W-:Y:S01]  /*8080*/  IMAD.X R13, RZ, RZ, R5.reuse, P3 ;  /* 0x000000ffff0d7224 */ /* 0x100fe200018e0605 */
[----:B------:R-:W-:Y:S01]  /*8090*/  BAR.SYNC.DEFER_BLOCKING 0x1, 0x100 ;  /* 0x0044000000007b1d */ /* 0x000fe20000010000 */
[----:B------:R-:W-:Y:S01]  /*80a0*/  IADD3 R107, P0, R4, 0x4060, RZ ;  /* 0x00004060046b7810 */ /* 0x000fe20007f1e0ff */
[--C-:B------:R-:W-:Y:S01]  /*80b0*/  IMAD.X R11, RZ, RZ, R5.reuse, P2 ;  /* 0x000000ffff0b7224 */ /* 0x100fe200010e0605 */
[----:B------:R-:W-:Y:S02]  /*80c0*/  LOP3.LUT R14, R97, 0x380, RZ, 0xc0, !PT ;  /* 0x00000380610e7812 */ /* 0x000fe400078ec0ff */
[----:B------:R-:W-:Y:S01]  /*80d0*/  LOP3.LUT R4, R9, R4, RZ, 0x3c, !PT ;  /* 0x0000000409047212 */ /* 0x000fe200078e3cff */
[----:B------:R-:W-:Y:S01]  /*80e0*/  IMAD.X R25, RZ, RZ, R5, P0 ;  /* 0x000000ffff197224 */ /* 0x000fe200000e0605 */
[----:B------:R-:W-:-:S02]  /*80f0*/  LOP3.LUT R44, R99, 0x380, RZ, 0xc0, !PT ;  /* 0x00000380632c7812 */ /* 0x000fc400078ec0ff */
[----:B------:R-:W-:Y:S02]  /*8100*/  SHF.R.U64 R14, R14, 0x3, RZ ;  /* 0x000000030e0e7819 */ /* 0x000fe400000012ff */
[-C--:B------:R-:W-:Y:S02]  /*8110*/  IADD3.X R9, RZ, R5.reuse, RZ, P1, !PT ;  /* 0x00000005ff097210 */ /* 0x080fe40000ffe4ff */
[----:B------:R-:W-:Y:S02]  /*8120*/  SHF.R.U64 R44, R44, 0x3, RZ ;  /* 0x000000032c2c7819 */ /* 0x000fe400000012ff */
[----:B------:R-:W-:Y:S02]  /*8130*/  MOV R92, R4 ;  /* 0x00000004005c7202 */ /* 0x000fe40000000f00 */
[----:B------:R-:W-:Y:S02]  /*8140*/  LOP3.LUT R12, R45, 0x380, RZ, 0xc0, !PT ;  /* 0x000003802d0c7812 */ /* 0x000fe400078ec0ff */
[----:B------:R-:W-:-:S02]  /*8150*/  F2FP.F16.F32.PACK_AB R4, R24, R95 ;  /* 0x0000005f1804723e */ /* 0x000fc400000000ff */
[----:B------:R-:W-:Y:S02]  /*8160*/  F2FP.F16.F32.PACK_AB R5, R10, R93 ;  /* 0x0000005d0a05723e */ /* 0x000fe400000000ff */
[----:B------:R-:W-:Y:S02]  /*8170*/  LOP3.LUT R10, R103, 0x380, RZ, 0xc0, !PT ;  /* 0x00000380670a7812 */ /* 0x000fe400078ec0ff */
[----:B------:R-:W-:Y:S01]  /*8180*/  LOP3.LUT R24, R105, 0x380, RZ, 0xc0, !PT ;  /* 0x0000038069187812 */ /* 0x000fe200078ec0ff */
[----:B------:R0:W-:Y:S01]  /*8190*/  STSM.16.M88.4 [R92], R4 ;  /* 0x000000045c007844 */ /* 0x0001e20000000200 */
[----:B------:R-:W-:Y:S02]  /*81a0*/  LOP3.LUT R26, R14, R97, RZ, 0x3c, !PT ;  /* 0x000000610e1a7212 */ /* 0x000fe400078e3cff */
[----:B------:R-:W-:Y:S02]  /*81b0*/  LOP3.LUT R46, R101, 0x380, RZ, 0xc0, !PT ;  /* 0x00000380652e7812 */ /* 0x000fe400078ec0ff */
[----:B------:R-:W-:-:S02]  /*81c0*/  LOP3.LUT R14, R44, R99, RZ, 0x3c, !PT ;  /* 0x000000632c0e7212 */ /* 0x000fc400078e3cff */
[----:B------:R-:W-:Y:S02]  /*81d0*/  SHF.R.U64 R12, R12, 0x3, RZ ;  /* 0x000000030c0c7819 */ /* 0x000fe400000012ff */
[----:B------:R-:W-:Y:S02]  /*81e0*/  LOP3.LUT R44, R107, 0x380, RZ, 0xc0, !PT ;  /* 0x000003806b2c7812 */ /* 0x000fe400078ec0ff */
[----:B------:R-:W-:Y:S02]  /*81f0*/  SHF.R.U64 R10, R10, 0x3, RZ ;  /* 0x000000030a0a7819 */ /* 0x000fe400000012ff */
[----:B------:R-:W-:Y:S02]  /*8200*/  SHF.R.U64 R24, R24, 0x3, RZ ;  /* 0x0000000318187819 */ /* 0x000fe400000012ff */
[----:B------:R-:W-:Y:S02]  /*8210*/  SHF.R.U64 R46, R46, 0x3, RZ ;  /* 0x000000032e2e7819 */ /* 0x000fe400000012ff */
[----:B------:R-:W-:-:S02]  /*8220*/  LOP3.LUT R30, R12, R45, RZ, 0x3c, !PT ;  /* 0x0000002d0c1e7212 */ /* 0x000fc400078e3cff */
[----:B------:R-:W-:Y:S02]  /*8230*/  SHF.R.U64 R44, R44, 0x3, RZ ;  /* 0x000000032c2c7819 */ /* 0x000fe400000012ff */
[----:B------:R-:W-:Y:S02]  /*8240*/  LOP3.LUT R10, R10, R103, RZ, 0x3c, !PT ;  /* 0x000000670a0a7212 */ /* 0x000fe400078e3cff */
[----:B------:R-:W-:Y:S02]  /*8250*/  LOP3.LUT R8, R24, R105, RZ, 0x3c, !PT ;  /* 0x0000006918087212 */ /* 0x000fe400078e3cff */
[----:B------:R-:W-:Y:S02]  /*8260*/  LOP3.LUT R12, R46, R101, RZ, 0x3c, !PT ;  /* 0x000000652e0c7212 */ /* 0x000fe400078e3cff */
[----:B------:R-:W-:Y:S02]  /*8270*/  LOP3.LUT R24, R44, R107, RZ, 0x3c, !PT ;  /* 0x0000006b2c187212 */ /* 0x000fe400078e3cff */
[----:B------:R-:W-:-:S02]  /*8280*/  MOV R91, R30 ;  /* 0x0000001e005b7202 */ /* 0x000fc40000000f00 */
[----:B------:R-:W-:Y:S02]  /*8290*/  MOV R31, R10 ;  /* 0x0000000a001f7202 */ /* 0x000fe40000000f00 */
[----:B------:R-:W-:Y:S02]  /*82a0*/  MOV R30, R8 ;  /* 0x00000008001e7202 */ /* 0x000fe40000000f00 */
[----:B------:R-:W-:Y:S02]  /*82b0*/  F2FP.F16.F32.PACK_AB R8, R89, R90 ;  /* 0x0000005a5908723e */ /* 0x000fe400000000ff */
[----:B------:R-:W-:Y:S02]  /*82c0*/  F2FP.F16.F32.PACK_AB R9, R35, R34 ;  /* 0x000000222309723e */ /* 0x000fe400000000ff */
[----:B------:R-:W-:Y:S02]  /*82d0*/  F2FP.F16.F32.PACK_AB R10, R37, R88 ;  /* 0x00000058250a723e */ /* 0x000fe400000000ff */
[----:B------:R-:W-:-:S02]  /*82e0*/  F2FP.F16.F32.PACK_AB R11, R39, R38 ;  /* 0x00000026270b723e */ /* 0x000fc400000000ff */
[----:B------:R-:W-:Y:S02]  /*82f0*/  MOV R46, R26 ;  /* 0x0000001a002e7202 */ /* 0x000fe40000000f00 */
[----:B------:R-:W-:Y:S01]  /*8300*/  MOV R45, R14 ;  /* 0x0000000e002d7202 */ /* 0x000fe20000000f00 */
[----:B------:R-:W-:Y:S01]  /*8310*/  STSM.16.M88.4 [R91], R8 ;  /* 0x000000085b007844 */ /* 0x000fe20000000200 */
[----:B------:R-:W-:Y:S02]  /*8320*/  MOV R44, R12 ;  /* 0x0000000c002c7202 */ /* 0x000fe40000000f00 */
[----:B0-----:R-:W-:Y:S02]  /*8330*/  F2FP.F16.F32.PACK_AB R4, R41, R40 ;  /* 0x000000282904723e */ /* 0x001fe400000000ff */
[----:B------:R-:W-:Y:S02]  /*8340*/  F2FP.F16.F32.PACK_AB R5, R43, R42 ;  /* 0x0000002a2b05723e */ /* 0x000fe400000000ff */
[----:B------:R-:W-:-:S02]  /*8350*/  F2FP.F16.F32.PACK_AB R6, R33, R36 ;  /* 0x000000242106723e */ /* 0x000fc400000000ff */
[----:B------:R-:W-:Y:S02]  /*8360*/  F2FP.F16.F32.PACK_AB R7, R29, R32 ;  /* 0x000000201d07723e */ /* 0x000fe400000000ff */
[----:B------:R-:W-:Y:S02]  /*8370*/  F2FP.F16.F32.PACK_AB R12, R49, R48 ;  /* 0x00000030310c723e */ /* 0x000fe400000000ff */
[----:B------:R-:W-:Y:S01]  /*8380*/  F2FP.F16.F32.PACK_AB R13, R51, R50 ;  /* 0x00000032330d723e */ /* 0x000fe200000000ff */
[----:B------:R0:W-:Y:S01]  /*8390*/  STSM.16.M88.4 [R46], R4 ;  /* 0x000000042e007844 */ /* 0x0001e20000000200 */
[----:B------:R-:W-:Y:S02]  /*83a0*/  F2FP.F16.F32.PACK_AB R14, R53, R52 ;  /* 0x00000034350e723e */ /* 0x000fe400000000ff */
[----:B------:R-:W-:Y:S02]  /*83b0*/  F2FP.F16.F32.PACK_AB R15, R55, R54 ;  /* 0x00000036370f723e */ /* 0x000fe400000000ff */
[----:B------:R-:W-:-:S02]  /*83c0*/  MOV R29, R24 ;  /* 0x00000018001d7202 */ /* 0x000fc40000000f00 */
[----:B------:R-:W-:Y:S01]  /*83d0*/  F2FP.F16.F32.PACK_AB R24, R57, R56 ;  /* 0x000000383918723e */ /* 0x000fe200000000ff */
[----:B------:R1:W-:Y:S01]  /*83e0*/  STSM.16.M88.4 [R45], R12 ;  /* 0x0000000c2d007844 */ /* 0x0003e20000000200 */
[----:B------:R-:W-:Y:S02]  /*83f0*/  F2FP.F16.F32.PACK_AB R25, R59, R58 ;  /* 0x0000003a3b19723e */ /* 0x000fe400000000ff */
[----:B------:R-:W-:Y:S02]  /*8400*/  F2FP.F16.F32.PACK_AB R26, R61, R60 ;  /* 0x0000003c3d1a723e */ /* 0x000fe400000000ff */
[----:B------:R-:W-:Y:S02]  /*8410*/  F2FP.F16.F32.PACK_AB R27, R63, R62 ;  /* 0x0000003e3f1b723e */ /* 0x000fe400000000ff */
[----:B------:R-:W-:Y:S01]  /*8420*/  PLOP3.LUT P0, PT, PT, PT, UP0, 0x80, 0x0 ;  /* 0x000000000000781c */ /* 0x000fe20003f0f008 */
[----:B0-----:R-:W-:Y:S01]  /*8430*/  IMAD.U32 R4, RZ, RZ, UR8 ;  /* 0x00000008ff047e24 */ /* 0x001fe2000f8e00ff */
[----:B------:R-:W0:Y:S01]  /*8440*/  LDC R46, c[0x0][0xbe8] ;  /* 0x0002fa00ff2e7b82 */ /* 0x000e220000000800 */
[----:B------:R2:W-:Y:S01]  /*8450*/  STSM.16.M88.4 [R44], R24 ;  /* 0x000000182c007844 */ /* 0x0005e20000000200 */
[----:B------:R-:W-:Y:S01]  /*8460*/  IMAD.U32 R5, RZ, RZ, UR9 ;  /* 0x00000009ff057e24 */ /* 0x000fe2000f8e00ff */
[----:B------:R-:W-:-:S02]  /*8470*/  ULDC.64 UR8, c[0x0][0xc08] ;  /* 0x0003020000087ab9 */ /* 0x000fc40000000a00 */
[----:B------:R2:W-:Y:S04]  /*8480*/  STSM.16.M88.4 [R31], R64 ;  /* 0x000000401f007844 */ /* 0x0005e80000000200 */
[----:B------:R2:W-:Y:S04]  /*8490*/  STSM.16.M88.4 [R30], R72 ;  /* 0x000000481e007844 */ /* 0x0005e80000000200 */
[----:B------:R2:W-:Y:S01]  /*84a0*/  STSM.16.M88.4 [R29], R80 ;  /* 0x000000501d007844 */ /* 0x0005e20000000200 */
[----:B------:R-:W-:Y:S06]  /*84b0*/  BAR.SYNC.DEFER_BLOCKING 0x1, 0x100 ;  /* 0x0044000000007b1d */ /* 0x000fec0000010000 */
[----:B------:R-:W3:Y:S01]  /*84c0*/  @P0 LDG.E R6, desc[UR10][R4.64] ;  /* 0x0000000a04060981 */ /* 0x000ee2000c1e1900 */
[----:B0-----:R-:W-:Y:S01]  /*84d0*/  ISETP.NE.AND P1, PT, R46, 0x1, PT ;  /* 0x000000012e00780c */ /* 0x001fe20003f25270 */
[----:B------:R-:W-:Y:S01]  /*84e0*/  UISETP.NE.U32.AND UP1, UPT, UR8, URZ, UPT ;  /* 0x0000003f0800728c */ /* 0x000fe2000bf25070 */
[----:B-1----:R-:W-:Y:S01]  /*84f0*/  IMAD.U32 R12, RZ, RZ, UR12 ;  /* 0x0000000cff0c7e24 */ /* 0x002fe2000f8e00ff */
[----:B------:R-:W-:-:S02]  /*8500*/  ULDC UR7, c[0x0][0xa88] ;  /* 0x0002a20000077ab9 */ /* 0x000fc40000000800 */
[----:B------:R-:W-:Y:S01]  /*8510*/  UISETP.NE.AND.EX UP1, UPT, UR9, URZ, UPT, UP1 ;  /* 0x0000003f0900728c */ /* 0x000fe2000bf25310 */
[----:B------:R-:W-:-:S05]  /*8520*/  IMAD.U32 R7, RZ, RZ, UR7 ;  /* 0x00000007ff077e24 */ /* 0x000fca000f8e00ff */
[----:B------:R-:W-:Y:S02]  /*8530*/  PLOP3.LUT P2, PT, PT, PT, UP1, 0x80, 0x0 ;  /* 0x000000000000781c */ /* 0x000fe40003f4f018 */
[----:B------:R-:W0:Y:S03]  /*8540*/  @P1 LDC R8, c[0x0][0xbec] ;  /* 0x0002fb00ff081b82 */ /* 0x000e260000000800 */
[----:B------:R-:W-:-:S04]  /*8550*/  @UP1 ULEA UR8, UP2, UR61, UR8, 0x2 ;  /* 0x000000083d081291 */ /* 0x000fc8000f84103f */
[----:B------:R-:W-:Y:S01]  /*8560*/  @UP1 ULEA.HI.X UR9, UR61, UR9, UR4, 0x2, UP2 ;  /* 0x000000093d091291 */ /* 0x000fe200090f1404 */
[----:B------:R-:W1:Y:S01]  /*8570*/  @P1 LDC R10, c[0x0][0xbf0] ;  /* 0x0002fc00ff0a1b82 */ /* 0x000e620000000800 */
[----:B------:R-:W-:Y:S01]  /*8580*/  IMAD.U32 R14, RZ, RZ, UR8 ;  /* 0x00000008ff0e7e24 */ /* 0x000fe2000f8e00ff */
[----:B------:R-:W-:-:S03]  /*8590*/  UMOV UR4, URZ ;  /* 0x0000003f00047c82 */ /* 0x000fc60008000000 */
[----:B------:R-:W-:-:S05]  /*85a0*/  IMAD.U32 R15, RZ, RZ, UR9 ;  /* 0x00000009ff0f7e24 */ /* 0x000fca000f8e00ff */
[----:B------:R2:W5:Y:S01]  /*85b0*/  @P2 LDG.E R7, desc[UR10][R14.64] ;  /* 0x0000000a0e072981 */ /* 0x000562000c1e1900 */
[----:B---3--:R-:W-:Y:S01]  /*85c0*/  @P0 R2UR UR4, R6 ;  /* 0x00000000060402ca */ /* 0x008fe200000e0000 */
[----:B012---:R-:W-:-:S14]  /*85d0*/  @P2 BRA `(.L_x_392) ;  /* 0x0000000000142947 */ /* 0x007fdc0003800000 */
[----:B------:R-:W-:Y:S05]  /*85e0*/  @!P0 BRA `(.L_x_392) ;  /* 0x0000000000108947 */ /* 0x000fea0003800000 */
[----:B------:R-:W-:Y:S02]  /*85f0*/  ULDC.64 UR8, c[0x0][0x208] ;  /* 0x0000820000087ab9 */ /* 0x000fe40000000a00 */
[----:B------:R-:W2:Y:S04]  /*8600*/  LDG.E R6, desc[UR8][R4.64] ;  /* 0x0000000804067981 */ /* 0x000ea8000c1e1900 */
[----:B-----5:R-:W2:Y:S02]  /*8610*/  LDG.E R7, desc[UR8][R4.64+0x4] ;  /* 0x0000040804077981 */ /* 0x020ea4000c1e1900 */
[----:B--2---:R-:W-:-:S07]  /*8620*/  IMAD.IADD R7, R7, 0x1, -R6 ;  /* 0x0000000107077824 */ /* 0x004fce00078e0a06 */
.L_x_392:
[----:B------:R-:W-:Y:S01]  /*8630*/  R2UR UR17, R22 ;  /* 0x00000000161172ca */ /* 0x000fe200000e0000 */
[----:B------:R-:W-:Y:S01]  /*8640*/  ULDC.64 UR12, c[0x0][0xb90] ;  /* 0x0002e400000c7ab9 */ /* 0x000fe20000000a00 */
[----:B------:R-:W-:Y:S01]  /*8650*/  R2UR UR15, R185 ;  /* 0x00000000b90f72ca */ /* 0x000fe200000e0000 */
[----:B------:R-:W-:Y:S01]  /*8660*/  USHF.R.S32.HI UR11, URZ, 0x1f, UR4 ;  /* 0x0000001f3f0b7899 */ /* 0x000fe20008011404 */
[----:B------:R-:W-:Y:S01]  /*8670*/  IMAD R11, R12, 0x80, R191 ;  /* 0x000000800c0b7824 */ /* 0x000fe200078e02bf */
[----:B------:R-:W-:Y:S01]  /*8680*/  UMOV UR10, UR4 ;  /* 0x00000004000a7c82 */ /* 0x000fe20008000000 */
[----:B------:R-:W-:Y:S01]  /*8690*/  USEL UR61, UR61, URZ, !UP0 ;  /* 0x0000003f3d3d7287 */ /* 0x000fe2000c000000 */
[----:B------:R-:W-:Y:S01]  /*86a0*/  R2UR UR16, R23 ;  /* 0x00000000171072ca */ /* 0x000fe200000e0000 */
[----:B------:R-:W-:Y:S01]  /*86b0*/  @P1 IMAD.HI.U32 R5, R11, R8, RZ ;  /* 0x000000080b051227 */ /* 0x000fe200078e00ff */
[----:B------:R-:W-:Y:S01]  /*86c0*/  MOV R4, R11 ;  /* 0x0000000b00047202 */ /* 0x000fe20000000f00 */
[----:B------:R-:W0:Y:S01]  /*86d0*/  @P1 LDC R29, c[0x0][0xbec] ;  /* 0x0002fb00ff1d1b82 */ /* 0x000e220000000800 */
[----:B------:R-:W-:Y:S01]  /*86e0*/  ULDC.64 UR18, c[0x0][0x208] ;  /* 0x0000820000127ab9 */ /* 0x000fe20000000a00 */
[----:B-----5:R-:W-:Y:S01]  /*86f0*/  IMAD R49, R7, R46, RZ ;  /* 0x0000002e07317224 */ /* 0x020fe200078e02ff */
[----:B------:R-:W-:Y:S01]  /*8700*/  USHF.R.S32.HI UR14, URZ, 0x1f, UR17 ;  /* 0x0000001f3f0e7899 */ /* 0x000fe20008011411 */
[----:B------:R-:W-:Y:S01]  /*8710*/  @P1 SHF.R.U32.HI R4, RZ, R10, R5 ;  /* 0x0000000aff041219 */ /* 0x000fe20000011605 */
[----:B------:R-:W-:Y:S01]  /*8720*/  UIMAD.WIDE.U32 UR8, UR17, UR12, UR10 ;  /* 0x0000000c110872a5 */ /* 0x000fe2000f8e000a */
[----:B------:R-:W-:Y:S01]  /*8730*/  IMAD R5, R184, 0x40, R17 ;  /* 0x00000040b8057824 */ /* 0x000fe200078e0211 */
[----:B------:R-:W-:-:S02]  /*8740*/  UIMAD UR7, UR14, UR12, URZ ;  /* 0x0000000c0e0772a4 */ /* 0x000fc4000f8e023f */
[----:B------:R-:W-:Y:S01]  /*8750*/  USEL UR15, UR15, URZ, !UP0 ;  /* 0x0000003f0f0f7287 */ /* 0x000fe2000c000000 */
[----:B------:R-:W-:Y:S01]  /*8760*/  IMAD.MOV R9, RZ, RZ, -R4 ;  /* 0x000000ffff097224 */ /* 0x000fe200078e0a04 */
[----:B------:R-:W-:Y:S01]  /*8770*/  UIMAD UR7, UR17, UR13, UR7 ;  /* 0x0000000d110772a4 */ /* 0x000fe2000f8e0207 */
[----:B------:R-:W-:Y:S01]  /*8780*/  IMAD.WIDE R20, R5, 0x2, R20 ;  /* 0x0000000205147825 */ /* 0x000fe200078e0214 */
[----:B------:R-:W-:Y:S01]  /*8790*/  SHF.R.S32.HI R5, RZ, 0x1f, R4 ;  /* 0x0000001fff057819 */ /* 0x000fe20000011404 */
[----:B------:R-:W-:Y:S01]  /*87a0*/  ULDC.64 UR12, c[0x0][0xb98] ;  /* 0x0002e600000c7ab9 */ /* 0x000fe20000000a00 */
[----:B------:R-:W-:Y:S01]  /*87b0*/  UIADD3 UR9, UR9, UR7, URZ ;  /* 0x0000000709097290 */ /* 0x000fe2000fffe03f */
[----:B------:R-:W-:Y:S01]  /*87c0*/  IMAD R9, R46, R9, R11 ;  /* 0x000000092e097224 */ /* 0x000fe200078e020b */
[----:B------:R-:W-:Y:S01]  /*87d0*/  UIMAD UR7, UR15, UR12, URZ ;  /* 0x0000000c0f0772a4 */ /* 0x000fe2000f8e023f */
[C---:B------:R-:W-:Y:S01]  /*87e0*/  IADD3 R13, P3, R20.reuse, 0x2000, RZ ;  /* 0x00002000140d7810 */ /* 0x040fe20007f7e0ff */
[----:B------:R-:W-:Y:S01]  /*87f0*/  UIMAD.WIDE.U32 UR8, UR61, UR12, UR8 ;  /* 0x0000000c3d0872a5 */ /* 0x000fe2000f8e0008 */
[----:B------:R-:W-:Y:S01]  /*8800*/  IADD3 R15, P0, R20, 0x1000, RZ ;  /* 0x00001000140f7810 */ /* 0x000fe20007f1e0ff */
[----:B------:R-:W-:Y:S01]  /*8810*/  UIMAD UR7, UR61, UR13, UR7 ;  /* 0x0000000d3d0772a4 */ /* 0x000fe2000f8e0207 */
[----:B------:R-:W-:Y:S01]  /*8820*/  LOP3.LUT R8, R13, 0x380, RZ, 0xc0, !PT ;  /* 0x000003800d087812 */ /* 0x000fe200078ec0ff */
[----:B------:R-:W-:Y:S01]  /*8830*/  IMAD.U32 R22, RZ, RZ, UR16 ;  /* 0x00000010ff167e24 */ /* 0x000fe2000f8e00ff */
[----:B------:R-:W-:Y:S01]  /*8840*/  ULDC.64 UR12, c[0x0][0xaa0] ;  /* 0x0002a800000c7ab9 */ /* 0x000fe20000000a00 */
[----:B------:R-:W-:-:S02]  /*8850*/  IADD3 R4, P2, R4, UR8, RZ ;  /* 0x0000000804047c10 */ /* 0x000fc4000ff5e0ff */
[----:B------:R-:W-:Y:S01]  /*8860*/  IMAD.U32 R6, RZ, RZ, UR7 ;  /* 0x00000007ff067e24 */ /* 0x000fe2000f8e00ff */
[----:B------:R-:W-:Y:S01]  /*8870*/  SHF.R.U64 R8, R8, 0x3, RZ ;  /* 0x0000000308087819 */ /* 0x000fe200000012ff */
[----:B------:R-:W-:Y:S01]  /*8880*/  IMAD R22, R22, 0x80, R189 ;  /* 0x0000008016167824 */ /* 0x000fe200078e02bd */
[----:B------:R-:W-:Y:S02]  /*8890*/  IADD3 R41, P6, R20, 0x4000, RZ ;  /* 0x0000400014297810 */ /* 0x000fe40007fde0ff */
[----:B------:R-:W-:Y:S01]  /*88a0*/  IADD3.X R5, R5, UR9, R6, P2, !PT ;  /* 0x0000000905057c10 */ /* 0x000fe200097fe406 */
[----:B------:R-:W-:Y:S01]  /*88b0*/  ULDC.64 UR8, c[0x0][0xb88] ;  /* 0x0002e20000087ab9 */ /* 0x000fe20000000a00 */
[----:B------:R-:W-:Y:S02]  /*88c0*/  SHF.R.S32.HI R6, RZ, 0x1f, R9 ;  /* 0x0000001fff067819 */ /* 0x000fe40000011409 */
[----:B------:R-:W-:Y:S01]  /*88d0*/  LOP3.LUT R8, R8, R13, RZ, 0x3c, !PT ;  /* 0x0000000d08087212 */ /* 0x000fe200078e3cff */
[----:B------:R-:W-:Y:S01]  /*88e0*/  IMAD.WIDE.U32 R4, R9, UR8, R4 ;  /* 0x0000000809047c25 */ /* 0x000fe2000f8e0004 */
[C---:B------:R-:W-:Y:S01]  /*88f0*/  IADD3 R11, P2, R20.reuse, 0x3000, RZ ;  /* 0x00003000140b7810 */ /* 0x040fe20007f5e0ff */
[----:B------:R-:W-:Y:S01]  /*8900*/  UIMAD UR7, UR11, UR12, URZ ;  /* 0x0000000c0b0772a4 */ /* 0x000fe2000f8e023f */
[----:B------:R-:W-:Y:S01]  /*8910*/  IADD3 R37, P5, R20, 0x5000, RZ ;  /* 0x0000500014257810 */ /* 0x000fe20007fbe0ff */
[----:B------:R-:W-:Y:S01]  /*8920*/  IMAD R10, R6, UR8, RZ ;  /* 0x00000008060a7c24 */ /* 0x000fe2000f8e02ff */
[----:B------:R-:W-:Y:S01]  /*8930*/  IADD3.X R7, RZ, R21, RZ, P2, !PT ;  /* 0x00000015ff077210 */ /* 0x000fe200017fe4ff */
[----:B------:R-:W-:Y:S01]  /*8940*/  UIMAD UR7, UR4, UR13, UR7 ;  /* 0x0000000d040772a4 */ /* 0x000fe2000f8e0207 */
[----:B------:R-:W-:Y:S01]  /*8950*/  LOP3.LUT R6, R11, 0x380, RZ, 0xc0, !PT ;  /* 0x000003800b067812 */ /* 0x000fe200078ec0ff */
[----:B------:R-:W-:Y:S01]  /*8960*/  IMAD R13, R9, UR9, R10 ;  /* 0x00000009090d7c24 */ /* 0x000fe2000f8e020a */
[----:B------:R-:W-:Y:S01]  /*8970*/  ULDC.64 UR8, c[0x0][0xb50] ;  /* 0x0002d40000087ab9 */ /* 0x000fe20000000a00 */
[----:B------:R-:W-:Y:S01]  /*8980*/  ULDC.64 UR10, c[0x0][0xae8] ;  /* 0x0002ba00000a7ab9 */ /* 0x000fe20000000a00 */
[----:B------:R-:W-:Y:S01]  /*8990*/  LEA R10, P4, R4, UR8, 0x2 ;  /* 0x00000008040a7c11 */ /* 0x000fe2000f8810ff */
[----:B------:R-:W-:Y:S01]  /*89a0*/  IMAD.IADD R5, R5, 0x1, R13 ;  /* 0x0000000105057824 */ /* 0x000fe200078e020d */
[----:B------:R-:W-:Y:S01]  /*89b0*/  SHF.R.U64 R6, R6, 0x3, RZ ;  /* 0x0000000306067819 */ /* 0x000fe200000012ff */
[----:B------:R-:W-:Y:S01]  /*89c0*/  IMAD.X R13, RZ, RZ, R21, P0 ;  /* 0x000000ffff0d7224 */ /* 0x000fe200000e0615 */
[----:B------:R-:W-:Y:S01]  /*89d0*/  LOP3.LUT P0, RZ, R187, 0x3, RZ, 0xc0, !PT ;  /* 0x00000003bbff7812 */ /* 0x000fe2000780c0ff */
[----:B------:R-:W-:Y:S01]  /*89e0*/  SHFL.IDX PT, R30, R10, RZ, 0x1c1f ;  /* 0x001c1fff0a1e7589 */ /* 0x000fe200000e0000 */
[----:B------:R-:W-:Y:S01]  /*89f0*/  LEA.HI.X R14, R4, UR9, R5, 0x2, P4 ;  /* 0x00000009040e7c11 */ /* 0x000fe2000a0f1405 */
[C---:B------:R-:W-:Y:S01]  /*8a00*/  VIADD R4, R22.reuse, 0x8 ;  /* 0x0000000816047836 */ /* 0x040fe20000000000 */
[-C--:B------:R-:W-:Y:S01]  /*8a10*/  ISETP.GE.OR P2, PT, R22, R49.reuse, P0 ;  /* 0x000000311600720c */ /* 0x080fe20000746670 */
[----:B------:R-:W-:Y:S01]  /*8a20*/  SHFL.IDX PT, R44, R10, 0x1, 0x1c1f ;  /* 0x003c1f000a2c7f89 */ /* 0x000fe200000e0000 */
[----:B------:R-:W-:Y:S01]  /*8a30*/  UIMAD.WIDE.U32 UR8, UR4, UR12, URZ ;  /* 0x0000000c040872a5 */ /* 0x000fe2000f8e003f */
[----:B------:R-:W-:Y:S01]  /*8a40*/  IADD3 R33, P4, R20, 0x6000, RZ ;  /* 0x0000600014217810 */ /* 0x000fe20007f9e0ff */
[----:B------:R-:W-:Y:S01]  /*8a50*/  IMAD.X R9, RZ, RZ, R21, P3 ;  /* 0x000000ffff097224 */ /* 0x000fe200018e0615 */
[----:B------:R-:W1:Y:S01]  /*8a60*/  SHFL.IDX PT, R31, R14, RZ, 0x1c1f ;  /* 0x001c1fff0e1f7589 */ /* 0x000e6200000e0000 */
[----:B------:R-:W-:-:S02]  /*8a70*/  ISETP.GE.OR P0, PT, R4, R49, P0 ;  /* 0x000000310400720c */ /* 0x000fc40000706670 */
[----:B------:R-:W-:Y:S01]  /*8a80*/  LOP3.LUT R6, R6, R11, RZ, 0x3c, !PT ;  /* 0x0000000b06067212 */ /* 0x000fe200078e3cff */
[----:B------:R-:W2:Y:S01]  /*8a90*/  SHFL.IDX PT, R45, R14, 0x1, 0x1c1f ;  /* 0x003c1f000e2d7f89 */ /* 0x000ea200000e0000 */
[----:B------:R-:W-:Y:S01]  /*8aa0*/  UIADD3 UR9, UR9, UR7, URZ ;  /* 0x0000000709097290 */ /* 0x000fe2000fffe03f */
[C---:B------:R-:W-:Y:S01]  /*8ab0*/  IADD3 R5, P3, R20.reuse, 0x7000, RZ ;  /* 0x0000700014057810 */ /* 0x040fe20007f7e0ff */
[----:B------:R-:W-:Y:S01]  /*8ac0*/  UIMAD UR4, UR14, UR10, URZ ;  /* 0x0000000a0e0472a4 */ /* 0x000fe2000f8e023f */
[----:B------:R-:W-:Y:S02]  /*8ad0*/  LOP3.LUT R40, R41, 0x380, RZ, 0xc0, !PT ;  /* 0x0000038029287812 */ /* 0x000fe400078ec0ff */
[----:B------:R-:W-:Y:S02]  /*8ae0*/  LOP3.LUT R36, R37, 0x380, RZ, 0xc0, !PT ;  /* 0x0000038025247812 */ /* 0x000fe400078ec0ff */
[----:B------:R-:W-:Y:S02]  /*8af0*/  LOP3.LUT R32, R33, 0x380, RZ, 0xc0, !PT ;  /* 0x0000038021207812 */ /* 0x000fe400078ec0ff */
[----:B------:R-:W-:Y:S01]  /*8b00*/  LOP3.LUT R12, R15, 0x380, RZ, 0xc0, !PT ;  /* 0x000003800f0c7812 */ /* 0x000fe200078ec0ff */
[----:B-1----:R1:W-:Y:S01]  /*8b10*/  @!P2 ST.E desc[UR18][R30.64], R3 ;  /* 0x000000031e00a985 */ /* 0x0023e2000c101912 */
[----:B------:R-:W-:Y:S01]  /*8b20*/  UIMAD UR4, UR17, UR11, UR4 ;  /* 0x0000000b110472a4 */ /* 0x000fe2000f8e0204 */
[----:B------:R-:W-:Y:S01]  /*8b30*/  LOP3.LUT R11, R20, 0x380, RZ, 0xc0, !PT ;  /* 0x00000380140b7812 */ /* 0x000fe200078ec0ff */
[----:B------:R-:W-:Y:S01]  /*8b40*/  UIMAD.WIDE.U32 UR8, UR17, UR10, UR8 ;  /* 0x0000000a110872a5 */ /* 0x000fe2000f8e0008 */
[----:B--2---:R2:W-:Y:S01]  /*8b50*/  @!P0 ST.E desc[UR18][R44.64], R0 ;  /* 0x000000002c008985 */ /* 0x0045e2000c101912 */
[----:B------:R-:W-:Y:S01]  /*8b60*/  LOP3.LUT R4, R5, 0x380, RZ, 0xc0, !PT ;  /* 0x0000038005047812 */ /* 0x000fe200078ec0ff */
[----:B------:R-:W-:Y:S01]  /*8b70*/  ULDC.64 UR10, c[0x0][0xaf0] ;  /* 0x0002bc00000a7ab9 */ /* 0x000fe20000000a00 */
[----:B------:R-:W-:Y:S01]  /*8b80*/  SHF.R.U64 R40, R40, 0x3, RZ ;  /* 0x0000000328287819 */ /* 0x000fe200000012ff */
[----:B------:R-:W-:Y:S01]  /*8b90*/  IMAD.X R25, RZ, RZ, R21, P3 ;  /* 0x000000ffff197224 */ /* 0x000fe200018e0615 */
[----:B------:R-:W-:-:S02]  /*8ba0*/  SHF.R.U64 R36, R36, 0x3, RZ ;  /* 0x0000000324247819 */ /* 0x000fc400000012ff */
[----:B------:R-:W-:Y:S01]  /*8bb0*/  SHF.R.U64 R32, R32, 0x3, RZ ;  /* 0x0000000320207819 */ /* 0x000fe200000012ff */
[----:B-1----:R-:W1:Y:S01]  /*8bc0*/  @P1 LDC R31, c[0x0][0xbf0] ;  /* 0x0002fc00ff1f1b82 */ /* 0x002e620000000800 */
[----:B------:R-:W-:Y:S01]  /*8bd0*/  IMAD.U32 R3, RZ, RZ, UR16 ;  /* 0x00000010ff037e24 */ /* 0x000fe2000f8e00ff */
[----:B------:R-:W-:Y:S01]  /*8be0*/  UIADD3 UR9, UR9, UR4, URZ ;  /* 0x0000000409097290 */ /* 0x000fe2000fffe03f */
[----:B------:R-:W-:Y:S01]  /*8bf0*/  SHF.R.U64 R12, R12, 0x3, RZ ;  /* 0x000000030c0c7819 */ /* 0x000fe200000012ff */
[----:B--2---:R-:W-:Y:S01]  /*8c00*/  IMAD R0, R19, 0x20, R184 ;  /* 0x0000002013007824 */ /* 0x004fe200078e02b8 */
[----:B------:R-:W-:Y:S01]  /*8c10*/  UIMAD UR4, UR15, UR10, URZ ;  /* 0x0000000a0f0472a4 */ /* 0x000fe2000f8e023f */
[----:B------:R-:W-:Y:S02]  /*8c20*/  SHF.R.U64 R11, R11, 0x3, RZ ;  /* 0x000000030b0b7819 */ /* 0x000fe400000012ff */
[----:B------:R-:W-:Y:S01]  /*8c30*/  IMAD R44, R3, 0x80, R0 ;  /* 0x00000080032c7824 */ /* 0x000fe200078e0200 */
[----:B------:R-:W-:Y:S01]  /*8c40*/  UIMAD.WIDE.U32 UR8, UR61, UR10, UR8 ;  /* 0x0000000a3d0872a5 */ /* 0x000fe2000f8e0008 */
[----:B------:R-:W-:-:S02]  /*8c50*/  SHF.R.U64 R4, R4, 0x3, RZ ;  /* 0x0000000304047819 */ /* 0x000fc400000012ff */
[----:B0-----:R-:W-:Y:S01]  /*8c60*/  @P1 IMAD.HI.U32 R0, R44, R29, RZ ;  /* 0x0000001d2c001227 */ /* 0x001fe200078e00ff */
[----:B------:R-:W-:Y:S01]  /*8c70*/  UIMAD UR4, UR61, UR11, UR4 ;  /* 0x0000000b3d0472a4 */ /* 0x000fe2000f8e0204 */
[----:B------:R-:W-:Y:S02]  /*8c80*/  LOP3.LUT R40, R40, R41, RZ, 0x3c, !PT ;  /* 0x0000002928287212 */ /* 0x000fe400078e3cff */
[----:B------:R-:W-:Y:S01]  /*8c90*/  IMAD.MOV.U32 R3, RZ, RZ, R44 ;  /* 0x000000ffff037224 */ /* 0x000fe200078e002c */
[----:B------:R-:W-:Y:S01]  /*8ca0*/  LOP3.LUT R36, R36, R37, RZ, 0x3c, !PT ;  /* 0x0000002524247212 */ /* 0x000fe200078e3cff */
[----:B------:R-:W-:Y:S01]  /*8cb0*/  UIADD3 UR4, UR9, UR4, URZ ;  /* 0x0000000409047290 */ /* 0x000fe2000fffe03f */
[----:B------:R-:W-:Y:S01]  /*8cc0*/  LOP3.LUT R32, R32, R33, RZ, 0x3c, !PT ;  /* 0x0000002120207212 */ /* 0x000fe200078e3cff */
[--C-:B------:R-:W-:Y:S01]  /*8cd0*/  IMAD.X R41, RZ, RZ, R21.reuse, P6 ;  /* 0x000000ffff297224 */ /* 0x100fe200030e0615 */
[----:B------:R-:W-:Y:S01]  /*8ce0*/  LOP3.LUT R12, R12, R15, RZ, 0x3c, !PT ;  /* 0x0000000f0c0c7212 */ /* 0x000fe200078e3cff */
[--C-:B------:R-:W-:Y:S01]  /*8cf0*/  IMAD.X R37, RZ, RZ, R21.reuse, P5 ;  /* 0x000000ffff257224 */ /* 0x100fe200028e0615 */
[----:B------:R-:W-:Y:S01]  /*8d00*/  LOP3.LUT R20, R11, R20, RZ, 0x3c, !PT ;  /* 0x000000140b147212 */ /* 0x000fe200078e3cff */
[----:B------:R-:W-:Y:S01]  /*8d10*/  IMAD.X R33, RZ, RZ, R21, P4 ;  /* 0x000000ffff217224 */ /* 0x000fe200020e0615 */
[----:B-1----:R-:W-:Y:S01]  /*8d20*/  @P1 SHF.R.U32.HI R3, RZ, R31, R0 ;  /* 0x0000001fff031219 */ /* 0x002fe20000011600 */
[----:B------:R-:W-:Y:S01]  /*8d30*/  IMAD.U32 R30, RZ, RZ, UR8 ;  /* 0x00000008ff1e7e24 */ /* 0x000fe2000f8e00ff */
[----:B------:R-:W-:Y:S01]  /*8d40*/  LOP3.LUT R24, R4, R5, RZ, 0x3c, !PT ;  /* 0x0000000504187212 */ /* 0x000fe200078e3cff */
[----:B------:R-:W5:Y:S01]  /*8d50*/  LD.E.128 R12, desc[UR18][R12.64] ;  /* 0x000000120c0c7980 */ /* 0x000f62000c101d00 */
[--C-:B------:R-:W-:Y:S01]  /*8d60*/  SHF.R.S32.HI R0, RZ, 0x1f, R3.reuse ;  /* 0x0000001fff007819 */ /* 0x100fe20000011403 */
[----:B------:R-:W-:Y:S01]  /*8d70*/  IMAD.MOV R29, RZ, RZ, -R3 ;  /* 0x000000ffff1d7224 */ /* 0x000fe200078e0a03 */
[----:B------:R-:W-:Y:S01]  /*8d80*/  MOV R31, UR9 ;  /* 0x00000009001f7c02 */ /* 0x000fe20008000f00 */
[----:B------:R-:W-:Y:S01]  /*8d90*/  ULDC.64 UR8, c[0x0][0xae0] ;  /* 0x0002b80000087ab9 */ /* 0x000fe20000000a00 */
[----:B------:R-:W5:Y:S01]  /*8da0*/  LD.E.128 R20, desc[UR18][R20.64] ;  /* 0x0000001214147980 */ /* 0x000f62000c101d00 */
[----:B------:R-:W-:-:S02]  /*8db0*/  IMAD R0, R0, UR8, RZ ;  /* 0x0000000800007c24 */ /* 0x000fc4000f8e02ff */
[----:B------:R-:W-:Y:S01]  /*8dc0*/  IMAD R29, R46, R29, R44 ;  /* 0x0000001d2e1d7224 */ /* 0x000fe200078e022c */
[----:B------:R-:W5:Y:S01]  /*8dd0*/  LD.E.128 R8, desc[UR18][R8.64] ;  /* 0x0000001208087980 */ /* 0x000f62000c101d00 */
[----:B------:R-:W-:Y:S02]  /*8de0*/  IMAD.U32 R31, RZ, RZ, UR4 ;  /* 0x00000004ff1f7e24 */ /* 0x000fe4000f8e00ff */
[----:B------:R-:W-:Y:S01]  /*8df0*/  IMAD R45, R3, UR9, R0 ;  /* 0x00000009032d7c24 */ /* 0x000fe2000f8e0200 */
[----:B------:R-:W5:Y:S01]  /*8e00*/  LD.E.128 R4, desc[UR18][R6.64] ;  /* 0x0000001206047980 */ /* 0x000f62000c101d00 */
[----:B------:R-:W-:-:S03]  /*8e10*/  SHF.R.S32.HI R0, RZ, 0x1f, R29 ;  /* 0x0000001fff007819 */ /* 0x000fc6000001141d */
[----:B------:R-:W5:Y:S01]  /*8e20*/  LD.E.128 R40, desc[UR18][R40.64] ;  /* 0x0000001228287980 */ /* 0x000f62000c101d00 */
[----:B------:R-:W-:Y:S01]  /*8e30*/  IMAD.WIDE.U32 R30, R3, UR8, R30 ;  /* 0x00000008031e7c25 */ /* 0x000fe2000f8e001e */
[----:B------:R-:W-:Y:S02]  /*8e40*/  ULDC.64 UR8, c[0x0][0xad8] ;  /* 0x0002b60000087ab9 */ /* 0x000fe40000000a00 */
[----:B------:R-:W5:Y:S04]  /*8e50*/  LD.E.128 R36, desc[UR18][R36.64] ;  /* 0x0000001224247980 */ /* 0x000f68000c101d00 */
[----:B------:R-:W5:Y:S04]  /*8e60*/  LD.E.128 R32, desc[UR18][R32.64] ;  /* 0x0000001220207980 */ /* 0x000f68000c101d00 */
[----:B------:R-:W5:Y:S01]  /*8e70*/  LD.E.128 R24, desc[UR18][R24.64] ;  /* 0x0000001218187980 */ /* 0x000f62000c101d00 */
[----:B------:R-:W-:Y:S01]  /*8e80*/  IMAD.U32 R51, RZ, RZ, UR16 ;  /* 0x00000010ff337e24 */ /* 0x000fe2000f8e00ff */
[----:B------:R-:W-:Y:S01]  /*8e90*/  @!PT LDS RZ, [RZ] ;  /* 0x00000000fffff984 */ /* 0x000fe20000000800 */
[----:B------:R-:W-:Y:S01]  /*8ea0*/  @!PT LDS RZ, [RZ] ;  /* 0x00000000fffff984 */ /* 0x000fe20000000800 */
[----:B------:R-:W-:Y:S01]  /*8eb0*/  @!PT LDS RZ, [RZ] ;  /* 0x00000000fffff984 */ /* 0x000fe20000000800 */
[----:B------:R-:W-:Y:S01]  /*8ec0*/  @!PT LDS RZ, [RZ] ;  /* 0x00000000fffff984 */ /* 0x000fe20000000800 */
[----:B------:R0:W-:Y:S06]  /*8ed0*/  MEMBAR.ALL.CTA ;  /* 0x0000000000007992 */ /* 0x0001ec0000008000 */
[----:B0-----:R-:W0:Y:S01]  /*8ee0*/  FENCE.VIEW.ASYNC.S ;  /* 0x00000000000073c6 */ /* 0x001e220000000000 */
[----:B------:R-:W-:-:S02]  /*8ef0*/  IMAD.IADD R31, R31, 0x1, R45 ;  /* 0x000000011f1f7824 */ /* 0x000fc400078e022d */
[----:B------:R-:W-:Y:S02]  /*8f00*/  IMAD R44, R0, UR8, RZ ;  /* 0x00000008002c7c24 */ /* 0x000fe4000f8e02ff */
[----:B------:R-:W-:Y:S02]  /*8f10*/  IMAD R46, R51, 0x80, R184 ;  /* 0x00000080332e7824 */ /* 0x000fe400078e02b8 */
[C---:B------:R-:W-:Y:S02]  /*8f20*/  IMAD R3, R29.reuse, UR9, R44 ;  /* 0x000000091d037c24 */ /* 0x040fe4000f8e022c */
[----:B------:R-:W-:Y:S01]  /*8f30*/  IMAD.WIDE.U32 R30, R29, UR8, R30 ;  /* 0x000000081d1e7c25 */ /* 0x000fe2000f8e001e */
[C---:B------:R-:W-:Y:S01]  /*8f40*/  ISETP.GE.AND P2, PT, R46.reuse, R49, PT ;  /* 0x000000312e00720c */ /* 0x040fe20003f46270 */
[----:B------:R-:W-:Y:S02]  /*8f50*/  ULDC.64 UR8, c[0x0][0xa80] ;  /* 0x0002a00000087ab9 */ /* 0x000fe40000000a00 */
[----:B------:R-:W-:Y:S01]  /*8f60*/  VIADD R0, R46, 0x20 ;  /* 0x000000202e007836 */ /* 0x000fe20000000000 */
[----:B------:R-:W-:Y:S01]  /*8f70*/  LEA R44, P3, R30, UR8, 0x1 ;  /* 0x000000081e2c7c11 */ /* 0x000fe2000f8608ff */
[----:B------:R-:W-:-:S02]  /*8f80*/  IMAD.IADD R3, R31, 0x1, R3 ;  /* 0x000000011f037824 */ /* 0x000fc400078e0203 */
[----:B------:R-:W-:Y:S01]  /*8f90*/  VIADD R28, R28, 0x34820 ;  /* 0x000348201c1c7836 */ /* 0x000fe20000000000 */
[-C--:B------:R-:W-:Y:S01]  /*8fa0*/  ISETP.GE.AND P0, PT, R0, R49.reuse, PT ;  /* 0x000000310000720c */ /* 0x080fe20003f06270 */
[----:B------:R-:W-:Y:S01]  /*8fb0*/  VIADD R0, R46, 0x40 ;  /* 0x000000402e007836 */ /* 0x000fe20000000000 */
[----:B------:R-:W-:Y:S02]  /*8fc0*/  LEA.HI.X R3, R30, UR9, R3, 0x1, P3 ;  /* 0x000000091e037c11 */ /* 0x000fe400098f0c03 */
[----:B------:R-:W-:Y:S01]  /*8fd0*/  PRMT R28, RZ, 0x654, R28 ;  /* 0x00000654ff1c7816 */ /* 0x000fe2000000001c */
[----:B0-----:R0:W1:Y:S01]  /*8fe0*/  SHFL.IDX PT, R30, R44, RZ, 0x181f ;  /* 0x00181fff2c1e7589 */ /* 0x00106200000e0000 */
[----:B------:R-:W-:Y:S01]  /*8ff0*/  ISETP.GE.AND P1, PT, R0, R49, PT ;  /* 0x000000310000720c */ /* 0x000fe20003f26270 */
[----:B------:R-:W-:Y:S01]  /*9000*/  BSSY B1, `(.L_x_393) ;  /* 0x000000e000017945 */ /* 0x000fe20003800000 */
[----:B------:R0:W-:Y:S01]  /*9010*/  SYNCS.ARRIVE.TRANS64.RED.A1T0 RZ, [R28+URZ], RZ ;  /* 0x000000ff1cff79a7 */ /* 0x0001e2000810043f */
[----:B------:R0:W2:Y:S02]  /*9020*/  SHFL.IDX PT, R0, R3, RZ, 0x181f ;  /* 0x00181fff03007589 */ /* 0x0000a400000e0000 */
[----:B------:R-:W-:Y:S08]  /*9030*/  @P2 BRA `(.L_x_394) ;  /* 0x0000000000282947 */ /* 0x000ff00003800000 */
[----:B------:R-:W-:Y:S01]  /*9040*/  ULDC UR4, c[0x0][0xac8] ;  /* 0x0002b20000047ab9 */ /* 0x000fe20000000800 */
[----:B------:R-:W-:Y:S01]  /*9050*/  ULDC.64 UR8, c[0x0][0x208] ;  /* 0x0000820000087ab9 */ /* 0x000fe20000000a00 */
[----:B------:R-:W-:Y:S02]  /*9060*/  ISETP.GE.AND P2, PT, R17, UR4, PT ;  /* 0x0000000411007c0c */ /* 0x000fe4000bf46270 */
[----:B------:R-:W-:-:S11]  /*9070*/  ISETP.GE.AND P3, PT, R18, UR4, PT ;  /* 0x0000000412007c0c */ /* 0x000fd6000bf66270 */
[CC--:B01----:R-:W-:Y:S02]  /*9080*/  @!P2 LEA R28, P4, R17.reuse, R30.reuse, 0x1 ;  /* 0x0000001e111ca211 */ /* 0x0c3fe400078808ff */
[C---:B------:R-:W-:Y:S02]  /*9090*/  @!P3 LEA R30, P5, R18.reuse, R30, 0x1 ;  /* 0x0000001e121eb211 */ /* 0x040fe400078a08ff */
[-C--:B--2---:R-:W-:Y:S02]  /*90a0*/  @!P2 LEA.HI.X R29, R17, R0.reuse, R195, 0x1, P4 ;  /* 0x00000000111da211 */ /* 0x084fe400020f0cc3 */
[----:B------:R-:W-:-:S03]  /*90b0*/  @!P3 LEA.HI.X R31, R18, R0, R194, 0x1, P5 ;  /* 0x00000000121fb211 */ /* 0x000fc600028f0cc2 */
[----:B-----5:R3:W-:Y:S04]  /*90c0*/  @!P2 ST.E.128 desc[UR8][R28.64], R20 ;  /* 0x000000141c00a985 */ /* 0x0207e8000c101d08 */
[----:B------:R3:W-:Y:S02]  /*90d0*/  @!P3 ST.E.128 desc[UR8][R30.64], R40 ;  /* 0x000000281e00b985 */ /* 0x0007e4000c101d08 */
.L_x_394:
[----:B------:R-:W-:Y:S05]  /*90e0*/  BSYNC B1 ;  /* 0x0000000000017941 */ /* 0x000fea0003800000 */
.L_x_393:
[----:B--2---:R2:W4:Y:S01]  /*90f0*/  SHFL.IDX PT, R0, R3, 0x1, 0x181f ;  /* 0x00381f0003007f89 */ /* 0x00452200000e0000 */
[----:B------:R-:W-:Y:S03]  /*9100*/  BSSY B1, `(.L_x_395) ;  /* 0x000000d000017945 */ /* 0x000fe60003800000 */
[----:B---3-5:R2:W3:Y:S01]  /*9110*/  SHFL.IDX PT, R22, R44, 0x1, 0x181f ;  /* 0x00381f002c167f89 */ /* 0x0284e200000e0000 */
[----:B------:R-:W-:Y:S05]  /*9120*/  @P0 BRA `(.L_x_396) ;  /* 0x0000000000280947 */ /* 0x000fea0003800000 */
[----:B------:R-:W-:Y:S01]  /*9130*/  ULDC UR4, c[0x0][0xac8] ;  /* 0x0002b20000047ab9 */ /* 0x000fe20000000800 */
[----:B------:R-:W-:Y:S01]  /*9140*/  ULDC.64 UR8, c[0x0][0x208] ;  /* 0x0000820000087ab9 */ /* 0x000fe20000000a00 */
[----:B------:R-:W-:Y:S02]  /*9150*/  ISETP.GE.AND P3, PT, R17, UR4, PT ;  /* 0x0000000411007c0c */ /* 0x000fe4000bf66270 */
[----:B------:R-:W-:-:S11]  /*9160*/  ISETP.GE.AND P4, PT, R18, UR4, PT ;  /* 0x0000000412007c0c */ /* 0x000fd6000bf86270 */
[CC--:B---3--:R-:W-:Y:S02]  /*9170*/  @!P3 LEA R20, P0, R17.reuse, R22.reuse, 0x1 ;  /* 0x000000161114b211 */ /* 0x0c8fe400078008ff */
[C---:B------:R-:W-:Y:S02]  /*9180*/  @!P4 LEA R22, P2, R18.reuse, R22, 0x1 ;  /* 0x000000161216c211 */ /* 0x040fe400078408ff */
[-C--:B----4-:R-:W-:Y:S02]  /*9190*/  @!P3 LEA.HI.X R21, R17, R0.reuse, R195, 0x1, P0 ;  /* 0x000000001115b211 */ /* 0x090fe400000f0cc3 */
[----:B------:R-:W-:-:S03]  /*91a0*/  @!P4 LEA.HI.X R23, R18, R0, R194, 0x1, P2 ;  /* 0x000000001217c211 */ /* 0x000fc600010f0cc2 */
[----:B------:R3:W-:Y:S04]  /*91b0*/  @!P3 ST.E.128 desc[UR8][R20.64], R12 ;  /* 0x0000000c1400b985 */ /* 0x0007e8000c101d08 */
[----:B------:R3:W-:Y:S02]  /*91c0*/  @!P4 ST.E.128 desc[UR8][R22.64], R36 ;  /* 0x000000241600c985 */ /* 0x0007e4000c101d08 */
.L_x_396:
[----:B------:R-:W-:Y:S05]  /*91d0*/  BSYNC B1 ;  /* 0x0000000000017941 */ /* 0x000fea0003800000 */
.L_x_395:
[----:B----4-:R4:W0:Y:S01]  /*91e0*/  SHFL.IDX PT, R0, R3, 0x2, 0x181f ;  /* 0x00581f0003007f89 */ /* 0x01082200000e0000 */
[----:B------:R-:W-:Y:S03]  /*91f0*/  BSSY B1, `(.L_x_397) ;  /* 0x000000d000017945 */ /* 0x000fe60003800000 */
[----:B---3--:R4:W3:Y:S01]  /*9200*/  SHFL.IDX PT, R14, R44, 0x2, 0x181f ;  /* 0x00581f002c0e7f89 */ /* 0x0088e200000e0000 */
[----:B------:R-:W-:Y:S05]  /*9210*/  @P1 BRA `(.L_x_398) ;  /* 0x0000000000281947 */ /* 0x000fea0003800000 */
[----:B------:R-:W-:Y:S01]  /*9220*/  ULDC UR4, c[0x0][0xac8] ;  /* 0x0002b20000047ab9 */ /* 0x000fe20000000800 */
[----:B------:R-:W-:Y:S01]  /*9230*/  ULDC.64 UR8, c[0x0][0x208] ;  /* 0x0000820000087ab9 */ /* 0x000fe20000000a00 */
[----:B------:R-:W-:Y:S02]  /*9240*/  ISETP.GE.AND P2, PT, R17, UR4, PT ;  /* 0x0000000411007c0c */ /* 0x000fe4000bf46270 */
[----:B------:R-:W-:-:S11]  /*9250*/  ISETP.GE.AND P3, PT, R18, UR4, PT ;  /* 0x0000000412007c0c */ /* 0x000fd6000bf66270 */
[CC--:B---3--:R-:W-:Y:S02]  /*9260*/  @!P2 LEA R12, P0, R17.reuse, R14.reuse, 0x1 ;  /* 0x0000000e110ca211 */ /* 0x0c8fe400078008ff */
[C---:B------:R-:W-:Y:S02]  /*9270*/  @!P3 LEA R14, P1, R18.reuse, R14, 0x1 ;  /* 0x0000000e120eb211 */ /* 0x040fe400078208ff */
[-C--:B0-----:R-:W-:Y:S02]  /*9280*/  @!P2 LEA.HI.X R13, R17, R0.reuse, R195, 0x1, P0 ;  /* 0x00000000110da211 */ /* 0x081fe400000f0cc3 */
[----:B------:R-:W-:-:S03]  /*9290*/  @!P3 LEA.HI.X R15, R18, R0, R194, 0x1, P1 ;  /* 0x00000000120fb211 */ /* 0x000fc600008f0cc2 */
[----:B------:R0:W-:Y:S04]  /*92a0*/  @!P2 ST.E.128 desc[UR8][R12.64], R8 ;  /* 0x000000080c00a985 */ /* 0x0001e8000c101d08 */
[----:B------:R0:W-:Y:S02]  /*92b0*/  @!P3 ST.E.128 desc[UR8][R14.64], R32 ;  /* 0x000000200e00b985 */ /* 0x0001e4000c101d08 */
.L_x_398:
[----:B------:R-:W-:Y:S05]  /*92c0*/  BSYNC B1 ;  /* 0x0000000000017941 */ /* 0x000fea0003800000 */
.L_x_397:
[----:B0-----:R-:W-:Y:S01]  /*92d0*/  IADD3 R0, R46, 0x60, RZ ;  /* 0x000000602e007810 */ /* 0x001fe20007ffe0ff */
[----:B--2-4-:R-:W0:Y:S03]  /*92e0*/  SHFL.IDX PT, R3, R3, 0x3, 0x181f ;  /* 0x00781f0003037f89 */ /* 0x014e2600000e0000 */
[----:B------:R-:W-:Y:S01]  /*92f0*/  ISETP.GE.AND P0, PT, R0, R49, PT ;  /* 0x000000310000720c */ /* 0x000fe20003f06270 */
[----:B------:R-:W2:-:S12]  /*9300*/  SHFL.IDX PT, R44, R44, 0x3, 0x181f ;  /* 0x00781f002c2c7f89 */ /* 0x000e9800000e0000 */
[----:B------:R-:W-:Y:S05]  /*9310*/  @P0 BRA `(.L_x_399) ;  /* 0x0000000c005c0947 */ /* 0x000fea0003800000 */
[----:B------:R-:W-:Y:S01]  /*9320*/  ULDC UR4, c[0x0][0xac8] ;  /* 0x0002b20000047ab9 */ /* 0x000fe20000000800 */
[----:B------:R-:W-:Y:S01]  /*9330*/  ULDC.64 UR8, c[0x0][0x208] ;  /* 0x0000820000087ab9 */ /* 0x000fe20000000a00 */
[----:B------:R-:W-:-:S13]  /*9340*/  ISETP.GE.AND P1, PT, R17, UR4, PT ;  /* 0x0000000411007c0c */ /* 0x000fda000bf26270 */
[----:B--2---:R-:W-:-:S04]  /*9350*/  @!P1 LEA R8, P0, R17, R44, 0x1 ;  /* 0x0000002c11089211 */ /* 0x004fc800078008ff */
[----:B0-----:R-:W-:Y:S02]  /*9360*/  @!P1 LEA.HI.X R9, R17, R3, R195, 0x1, P0 ;  /* 0x0000000311099211 */ /* 0x001fe400000f0cc3 */
[----:B------:R-:W-:-:S03]  /*9370*/  ISETP.GE.AND P0, PT, R18, UR4, PT ;  /* 0x0000000412007c0c */ /* 0x000fc6000bf06270 */
[----:B------:R4:W-:Y:S10]  /*9380*/  @!P1 ST.E.128 desc[UR8][R8.64], R4 ;  /* 0x0000000408009985 */ /* 0x0009f4000c101d08 */
[----:B------:R-:W-:Y:S05]  /*9390*/  @P0 BRA `(.L_x_399) ;  /* 0x0000000c003c0947 */ /* 0x000fea0003800000 */
[----:B----4-:R-:W-:Y:S01]  /*93a0*/  LEA R4, P0, R18, R44, 0x1 ;  /* 0x0000002c12047211 */ /* 0x010fe200078008ff */
[----:B------:R-:W-:-:S03]  /*93b0*/  ULDC.64 UR8, c[0x0][0x208] ;  /* 0x0000820000087ab9 */ /* 0x000fc60000000a00 */
[----:B------:R-:W-:-:S05]  /*93c0*/  LEA.HI.X R5, R18, R3, R194, 0x1, P0 ;  /* 0x0000000312057211 */ /* 0x000fca00000f0cc2 */
[----:B------:R0:W-:Y:S01]  /*93d0*/  ST.E.128 desc[UR8][R4.64], R24 ;  /* 0x0000001804007985 */ /* 0x0001e2000c101d08 */
[----:B------:R-:W-:Y:S05]  /*93e0*/  BRA `(.L_x_399) ;  /* 0x0000000c00287947 */ /* 0x000fea0003800000 */
.L_x_391:
[----:B------:R-:W-:Y:S01]  /*93f0*/  R2UR UR4, R185 ;  /* 0x00000000b90472ca */ /* 0x000fe200000e0000 */
[----:B------:R-:W-:Y:S01]  /*9400*/  ULDC.64 UR10, c[0x0][0xc00] ;  /* 0x00030000000a7ab9 */ /* 0x000fe20000000a00 */
[----:B------:R-:W-:Y:S01]  /*9410*/  USHF.L.U32 UR8, UR61, 0x2, URZ ;  /* 0x000000023d087899 */ /* 0x000fe2000800063f */
[----:B------:R-:W0:Y:S01]  /*9420*/  LDC R11, c[0x0][0xbe8] ;  /* 0x0002fa00ff0b7b82 */ /* 0x000e220000000800 */
[----:B------:R-:W-:Y:S01]  /*9430*/  UISETP.NE.U32.AND UP0, UPT, UR10, URZ, UPT ;  /* 0x0000003f0a00728c */ /* 0x000fe2000bf05070 */
[----:B------:R-:W-:Y:S01]  /*9440*/  R2UR UR12, R22 ;  /* 0x00000000160c72ca */ /* 0x000fe200000e0000 */
[----:B------:R-:W-:Y:S02]  /*9450*/  ULDC.64 UR14, c[0x0][0x208] ;  /* 0x00008200000e7ab9 */ /* 0x000fe40000000a00 */
[----:B------:R-:W-:-:S05]  /*9460*/  UISETP.NE.AND.EX UP0, UPT, UR11, URZ, UPT, UP0 ;  /* 0x0000003f0b00728c */ /* 0x000fca000bf05300 */
[----:B------:R-:W-:Y:S01]  /*9470*/  USHF.L.U64.HI UR9, UR61, 0x2, UR4 ;  /* 0x000000023d097899 */ /* 0x000fe20008010204 */
[----:B------:R-:W-:Y:S01]  /*9480*/  PLOP3.LUT P2, PT, PT, PT, UP0, 0x80, 0x0 ;  /* 0x000000000000781c */ /* 0x000fe20003f4f008 */
[----:B------:R-:W-:-:S04]  /*9490*/  UIADD3 UR4, UP1, UR8, UR10, URZ ;  /* 0x0000000a08047290 */ /* 0x000fc8000ff3e03f */
[----:B------:R-:W-:Y:S02]  /*94a0*/  UIADD3.X UR7, UR9, UR11, URZ, UP1, !UPT ;  /* 0x0000000b09077290 */ /* 0x000fe40008ffe43f */
[----:B------:R-:W-:Y:S01]  /*94b0*/  IMAD.U32 R4, RZ, RZ, UR4 ;  /* 0x00000004ff047e24 */ /* 0x000fe2000f8e00ff */
[----:B------:R-:W-:-:S03]  /*94c0*/  ULDC.64 UR10, c[0x0][0xc08] ;  /* 0x00030200000a7ab9 */ /* 0x000fc60000000a00 */
[----:B------:R-:W-:-:S05]  /*94d0*/  IMAD.U32 R5, RZ, RZ, UR7 ;  /* 0x00000007ff057e24 */ /* 0x000fca000f8e00ff */
[----:B------:R-:W2:Y:S01]  /*94e0*/  @P2 LDG.E R3, desc[UR14][R4.64] ;  /* 0x0000000e04032981 */ /* 0x000ea2000c1e1900 */
[----:B------:R-:W-:Y:S01]  /*94f0*/  UISETP.NE.U32.AND UP1, UPT, UR10, URZ, UPT ;  /* 0x0000003f0a00728c */ /* 0x000fe2000bf25070 */
[----:B0-----:R-:W-:Y:S01]  /*9500*/  ISETP.NE.AND P0, PT, R11, 0x1, PT ;  /* 0x000000010b00780c */ /* 0x001fe20003f05270 */
[----:B------:R-:W-:Y:S02]  /*9510*/  ULDC UR4, c[0x0][0xa88] ;  /* 0x0002a20000047ab9 */ /* 0x000fe40000000800 */
[----:B------:R-:W-:Y:S01]  /*9520*/  UISETP.NE.AND.EX UP1, UPT, UR11, URZ, UPT, UP1 ;  /* 0x0000003f0b00728c */ /* 0x000fe2000bf25310 */
[----:B------:R-:W-:Y:S01]  /*9530*/  IMAD.U32 R0, RZ, RZ, UR4 ;  /* 0x00000004ff007e24 */ /* 0x000fe2000f8e00ff */
[----:B------:R-:W-:-:S04]  /*9540*/  UMOV UR4, URZ ;  /* 0x0000003f00047c82 */ /* 0x000fc80008000000 */
[----:B------:R-:W-:-:S04]  /*9550*/  PLOP3.LUT P3, PT, PT, PT, UP1, 0x80, 0x0 ;  /* 0x000000000000781c */ /* 0x000fc80003f6f018 */
[----:B------:R-:W0:Y:S01]  /*9560*/  @P0 LDC R9, c[0x0][0xbec] ;  /* 0x0002fb00ff090b82 */ /* 0x000e220000000800 */
[----:B------:R-:W-:-:S04]  /*9570*/  @UP1 UIADD3 UR8, UP2, UR8, UR10, URZ ;  /* 0x0000000a08081290 */ /* 0x000fc8000ff5e03f */
[----:B------:R-:W-:Y:S02]  /*9580*/  @UP1 UIADD3.X UR9, UR9, UR11, URZ, UP2, !UPT ;  /* 0x0000000b09091290 */ /* 0x000fe400097fe43f */
[----:B------:R-:W-:-:S04]  /*9590*/  IMAD.U32 R6, RZ, RZ, UR8 ;  /* 0x00000008ff067e24 */ /* 0x000fc8000f8e00ff */
[----:B------:R-:W-:Y:S01]  /*95a0*/  IMAD.U32 R7, RZ, RZ, UR9 ;  /* 0x00000009ff077e24 */ /* 0x000fe2000f8e00ff */
[----:B------:R-:W-:Y:S01]  /*95b0*/  USHF.R.S32.HI UR11, URZ, 0x1f, UR12 ;  /* 0x0000001f3f0b7899 */ /* 0x000fe2000801140c */
[----:B------:R-:W-:-:S03]  /*95c0*/  ISETP.GE.AND P1, PT, R196, 0x80, PT ;  /* 0x00000080c400780c */ /* 0x000fc60003f26270 */
[----:B------:R1:W5:Y:S01]  /*95d0*/  @P3 LDG.E R0, desc[UR14][R6.64] ;  /* 0x0000000e06003981 */ /* 0x000362000c1e1900 */
[----:B--2---:R-:W-:-:S13]  /*95e0*/  @P2 R2UR UR4, R3 ;  /* 0x00000000030422ca */ /* 0x004fda00000e0000 */
[----:B------:R-:W-:Y:S01]  /*95f0*/  USHF.R.S32.HI UR10, URZ, 0x1f, UR4 ;  /* 0x0000001f3f0a7899 */ /* 0x000fe20008011404 */
[----:B01----:R-:W-:Y:S11]  /*9600*/  @P3 BRA `(.L_x_400) ;  /* 0x0000000000143947 */ /* 0x003ff60003800000 */
[----:B------:R-:W-:Y:S05]  /*9610*/  @!P2 BRA `(.L_x_400) ;  /* 0x000000000010a947 */ /* 0x000fea0003800000 */
[----:B------:R-:W-:Y:S02]  /*9620*/  ULDC.64 UR8, c[0x0][0x208] ;  /* 0x0000820000087ab9 */ /* 0x000fe40000000a00 */
[----:B------:R-:W2:Y:S04]  /*9630*/  LDG.E R3, desc[UR8][R4.64] ;  /* 0x0000000804037981 */ /* 0x000ea8000c1e1900 */
[----:B-----5:R-:W2:Y:S02]  /*9640*/  LDG.E R0, desc[UR8][R4.64+0x4] ;  /* 0x0000040804007981 */ /* 0x020ea4000c1e1900 */
[----:B--2---:R-:W-:-:S07]  /*9650*/  IMAD.IADD R0, R0, 0x1, -R3 ;  /* 0x0000000100007824 */ /* 0x004fce00078e0a03 */
.L_x_400:
[----:B------:R-:W-:Y:S01]  /*9660*/  R2UR UR7, R185 ;  /* 0x00000000b90772ca */ /* 0x000fe200000e0000 */
[----:B------:R-:W-:Y:S01]  /*9670*/  USEL UR61, UR61, URZ, !UP0 ;  /* 0x0000003f3d3d7287 */ /* 0x000fe2000c000000 */
[----:B------:R-:W-:Y:S11]  /*9680*/  BSSY B1, `(.L_x_401) ;  /* 0x0000030000017945 */ /* 0x000ff60003800000 */
[----:B------:R-:W-:Y:S01]  /*9690*/  USEL UR12, UR7, URZ, !UP0 ;  /* 0x0000003f070c7287 */ /* 0x000fe2000c000000 */
[----:B------:R-:W-:Y:S11]  /*96a0*/  @P1 BRA `(.L_x_402) ;  /* 0x0000000000b41947 */ /* 0x000ff60003800000 */
[----:B------:R-:W0:Y:S01]  /*96b0*/  S2R R4, SR_TID.X ;  /* 0x0000000000047919 */ /* 0x000e220000002100 */
[----:B------:R-:W1:Y:S01]  /*96c0*/  LDC R6, c[0x0][0xbe8] ;  /* 0x0002fa00ff067b82 */ /* 0x000e620000000800 */
[----:B------:R-:W-:-:S13]  /*96d0*/  R2UR UR7, R23 ;  /* 0x00000000170772ca */ /* 0x000fda00000e0000 */
[----:B------:R-:W-:-:S04]  /*96e0*/  IMAD.U32 R3, RZ, RZ, UR7 ;  /* 0x00000007ff037e24 */ /* 0x000fc8000f8e00ff */
[----:B0-----:R-:W-:Y:S02]  /*96f0*/  IMAD R3, R3, 0x80, R4 ;  /* 0x0000008003037824 */ /* 0x001fe400078e0204 */
[----:B-1---5:R-:W-:Y:S02]  /*9700*/  IMAD R4, R0, R6, RZ ;  /* 0x0000000600047224 */ /* 0x022fe400078e02ff */
[----:B------:R-:W-:-:S05]  /*9710*/  VIADD R5, R3, 0xffffff80 ;  /* 0xffffff8003057836 */ /* 0x000fca0000000000 */
[----:B------:R-:W-:-:S13]  /*9720*/  ISETP.GE.AND P1, PT, R5, R4, PT ;  /* 0x000000040500720c */ /* 0x000fda0003f26270 */
[----:B------:R-:W-:Y:S05]  /*9730*/  @P1 BRA `(.L_x_402) ;  /* 0x0000000000901947 */ /* 0x000fea0003800000 */
[----:B------:R-:W-:Y:S01]  /*9740*/  ISETP.NE.AND P1, PT, R6, 0x1, PT ;  /* 0x000000010600780c */ /* 0x000fe20003f25270 */
[----:B------:R-:W-:Y:S01]  /*9750*/  ULDC.64 UR14, c[0x0][0xb90] ;  /* 0x0002e400000e7ab9 */ /* 0x000fe20000000a00 */
[----:B------:R-:W-:Y:S01]  /*9760*/  R2UR UR13, R22 ;  /* 0x00000000160d72ca */ /* 0x000fe200000e0000 */
[----:B------:R-:W-:Y:S01]  /*9770*/  UIMAD UR7, UR11, UR14, URZ ;  /* 0x0000000e0b0772a4 */ /* 0x000fe2000f8e023f */
[----:B------:R-:W-:Y:S01]  /*9780*/  UMOV UR8, UR4 ;  /* 0x0000000400087c82 */ /* 0x000fe20008000000 */
[----:B------:R-:W-:Y:S01]  /*9790*/  UMOV UR9, UR10 ;  /* 0x0000000a00097c82 */ /* 0x000fe20008000000 */
[----:B------:R-:W-:-:S07]  /*97a0*/  ULDC.64 UR16, c[0x0][0x208] ;  /* 0x0000820000107ab9 */ /* 0x000fce0000000a00 */
[----:B------:R-:W0:Y:S02]  /*97b0*/  @P1 LDC R4, c[0x0][0xbec] ;  /* 0x0002fb00ff041b82 */ /* 0x000e240000000800 */
[----:B------:R-:W-:Y:S02]  /*97c0*/  UIMAD.WIDE.U32 UR8, UR13, UR14, UR8 ;  /* 0x0000000e0d0872a5 */ /* 0x000fe4000f8e0008 */
[----:B------:R-:W-:-:S03]  /*97d0*/  UIMAD UR7, UR13, UR15, UR7 ;  /* 0x0000000f0d0772a4 */ /* 0x000fc6000f8e0207 */
[----:B------:R-:W-:Y:S01]  /*97e0*/  ULDC.64 UR14, c[0x0][0xb98] ;  /* 0x0002e600000e7ab9 */ /* 0x000fe20000000a00 */
[----:B------:R-:W1:Y:S01]  /*97f0*/  @P1 LDC R8, c[0x0][0xbf0] ;  /* 0x0002fc00ff081b82 */ /* 0x000e620000000800 */
[----:B------:R-:W-:Y:S02]  /*9800*/  UIADD3 UR9, UR9, UR7, URZ ;  /* 0x0000000709097290 */ /* 0x000fe4000fffe03f */
[----:B------:R-:W-:Y:S02]  /*9810*/  UIMAD UR7, UR12, UR14, URZ ;  /* 0x0000000e0c0772a4 */ /* 0x000fe4000f8e023f */
[----:B------:R-:W-:Y:S02]  /*9820*/  UIMAD.WIDE.U32 UR8, UR61, UR14, UR8 ;  /* 0x0000000e3d0872a5 */ /* 0x000fe4000f8e0008 */
[----:B------:R-:W-:-:S03]  /*9830*/  UIMAD UR7, UR61, UR15, UR7 ;  /* 0x0000000f3d0772a4 */ /* 0x000fc6000f8e0207 */
[----:B------:R-:W-:Y:S01]  /*9840*/  ULDC.64 UR14, c[0x0][0xb88] ;  /* 0x0002e200000e7ab9 */ /* 0x000fe20000000a00 */
[----:B0-----:R-:W-:Y:S01]  /*9850*/  @P1 IMAD.HI.U32 R3, R5, R4, RZ ;  /* 0x0000000405031227 */ /* 0x001fe200078e00ff */
[----:B------:R-:W-:-:S04]  /*9860*/  MOV R4, R5 ;  /* 0x0000000500047202 */ /* 0x000fc80000000f00 */
[----:B-1----:R-:W-:Y:S01]  /*9870*/  @P1 SHF.R.U32.HI R4, RZ, R8, R3 ;  /* 0x00000008ff041219 */ /* 0x002fe20000011603 */
[----:B------:R-:W-:-:S04]  /*9880*/  IMAD.U32 R8, RZ, RZ, UR7 ;  /* 0x00000007ff087e24 */ /* 0x000fc8000f8e00ff */
[----:B------:R-:W-:-:S04]  /*9890*/  IMAD.MOV R3, RZ, RZ, -R4 ;  /* 0x000000ffff037224 */ /* 0x000fc800078e0a04 */
[----:B------:R-:W-:Y:S01]  /*98a0*/  IMAD R3, R6, R3, R5 ;  /* 0x0000000306037224 */ /* 0x000fe200078e0205 */
[----:B------:R-:W-:Y:S02]  /*98b0*/  SHF.R.S32.HI R5, RZ, 0x1f, R4 ;  /* 0x0000001fff057819 */ /* 0x000fe40000011404 */
[----:B------:R-:W-:Y:S02]  /*98c0*/  IADD3 R4, P1, R4, UR8, RZ ;  /* 0x0000000804047c10 */ /* 0x000fe4000ff3e0ff */
[----:B------:R-:W-:Y:S02]  /*98d0*/  SHF.R.S32.HI R6, RZ, 0x1f, R3 ;  /* 0x0000001fff067819 */ /* 0x000fe40000011403 */
[----:B------:R-:W-:Y:S01]  /*98e0*/  IADD3.X R5, R5, UR9, R8, P1, !PT ;  /* 0x0000000905057c10 */ /* 0x000fe20008ffe408 */
[----:B------:R-:W-:Y:S02]  /*98f0*/  ULDC.64 UR8, c[0x0][0xb50] ;  /* 0x0002d40000087ab9 */ /* 0x000fe40000000a00 */
[----:B------:R-:W-:-:S02]  /*9900*/  IMAD R6, R6, UR14, RZ ;  /* 0x0000000e06067c24 */ /* 0x000fc4000f8e02ff */
[----:B------:R-:W-:-:S04]  /*9910*/  IMAD.WIDE.U32 R4, R3, UR14, R4 ;  /* 0x0000000e03047c25 */ /* 0x000fc8000f8e0004 */
[----:B------:R-:W-:Y:S01]  /*9920*/  IMAD R7, R3, UR15, R6 ;  /* 0x0000000f03077c24 */ /* 0x000fe2000f8e0206 */
[----:B------:R-:W-:-:S03]  /*9930*/  LEA R6, P1, R4, UR8, 0x2 ;  /* 0x0000000804067c11 */ /* 0x000fc6000f8210ff */
[----:B------:R-:W-:-:S05]  /*9940*/  IMAD.IADD R3, R5, 0x1, R7 ;  /* 0x0000000105037824 */ /* 0x000fca00078e0207 */
[----:B------:R-:W-:Y:S01]  /*9950*/  LEA.HI.X R7, R4, UR9, R3, 0x2, P1 ;  /* 0x0000000904077c11 */ /* 0x000fe200088f1403 */
[----:B------:R-:W-:-:S05]  /*9960*/  IMAD.MOV.U32 R3, RZ, RZ, -0x800000 ;  /* 0xff800000ff037424 */ /* 0x000fca00078e00ff */
[----:B------:R0:W-:Y:S02]  /*9970*/  STG.E desc[UR16][R6.64], R3 ;  /* 0x0000000306007986 */ /* 0x0001e4000c101910 */
.L_x_402:
[----:B------:R-:W-:Y:S05]  /*9980*/  BSYNC B1 ;  /* 0x0000000000017941 */ /* 0x000fea0003800000 */
.L_x_401:
[----:B------:R-:W-:Y:S01]  /*9990*/  R2UR UR13, R23 ;  /* 0x00000000170d72ca */ /* 0x000fe200000e0000 */
[----:B------:R-:W1:Y:S01]  /*99a0*/  @P0 LDC R5, c[0x0][0xbf0] ;  /* 0x0002fc00ff050b82 */ /* 0x000e620000000800 */
[----:B------:R-:W-:Y:S01]  /*99b0*/  ULDC.64 UR14, c[0x0][0xaa0] ;  /* 0x0002a800000e7ab9 */ /* 0x000fe20000000a00 */
[----:B------:R-:W-:Y:S01]  /*99c0*/  R2UR UR16, R22 ;  /* 0x00000000161072ca */ /* 0x000fe200000e0000 */
[----:B------:R-:W-:Y:S01]  /*99d0*/  UIMAD UR7, UR10, UR14, URZ ;  /* 0x0000000e0a0772a4 */ /* 0x000fe2000f8e023f */
[----:B0-----:R-:W-:Y:S01]  /*99e0*/  IMAD R3, R19, 0x20, R184 ;  /* 0x0000002013037824 */ /* 0x001fe200078e02b8 */
[----:B------:R-:W-:Y:S01]  /*99f0*/  UIMAD.WIDE.U32 UR8, UR4, UR14, URZ ;  /* 0x0000000e040872a5 */ /* 0x000fe2000f8e003f */
[----:B------:R-:W-:Y:S01]  /*9a00*/  BSSY B1, `(.L_x_403) ;  /* 0x000003b000017945 */ /* 0x000fe20003800000 */
[----:B------:R-:W-:-:S03]  /*9a10*/  UIMAD UR7, UR4, UR15, UR7 ;  /* 0x0000000f040772a4 */ /* 0x000fc6000f8e0207 */
[----:B------:R-:W-:Y:S01]  /*9a20*/  ULDC.64 UR14, c[0x0][0xae8] ;  /* 0x0002ba00000e7ab9 */ /* 0x000fe20000000a00 */
[----:B------:R-:W-:Y:S01]  /*9a30*/  UIADD3 UR9, UR9, UR7, URZ ;  /* 0x0000000709097290 */ /* 0x000fe2000fffe03f */
[----:B------:R-:W-:Y:S01]  /*9a40*/  IMAD.U32 R8, RZ, RZ, UR13 ;  /* 0x0000000dff087e24 */ /* 0x000fe2000f8e00ff */
[----:B------:R-:W-:Y:S01]  /*9a50*/  UIMAD UR4, UR11, UR14, URZ ;  /* 0x0000000e0b0472a4 */ /* 0x000fe2000f8e023f */
[----:B------:R-:W-:Y:S01]  /*9a60*/  IMAD.U32 R13, RZ, RZ, UR13 ;  /* 0x0000000dff0d7e24 */ /* 0x000fe2000f8e00ff */
[----:B------:R-:W-:Y:S01]  /*9a70*/  UIMAD.WIDE.U32 UR8, UR16, UR14, UR8 ;  /* 0x0000000e100872a5 */ /* 0x000fe2000f8e0008 */
[----:B------:R-:W-:Y:S01]  /*9a80*/  IMAD R8, R8, 0x80, R3 ;  /* 0x0000008008087824 */ /* 0x000fe200078e0203 */
[----:B------:R-:W-:Y:S01]  /*9a90*/  UIMAD UR4, UR16, UR15, UR4 ;  /* 0x0000000f100472a4 */ /* 0x000fe2000f8e0204 */
[----:B------:R-:W-:Y:S02]  /*9aa0*/  ULDC.64 UR10, c[0x0][0xaf0] ;  /* 0x0002bc00000a7ab9 */ /* 0x000fe40000000a00 */
[----:B------:R-:W-:Y:S01]  /*9ab0*/  @P0 IMAD.HI.U32 R4, R8, R9, RZ ;  /* 0x0000000908040227 */ /* 0x000fe200078e00ff */
[----:B------:R-:W-:-:S02]  /*9ac0*/  UIADD3 UR9, UR9, UR4, URZ ;  /* 0x0000000409097290 */ /* 0x000fc4000fffe03f */
[----:B------:R-:W-:Y:S01]  /*9ad0*/  UIMAD UR4, UR12, UR10, URZ ;  /* 0x0000000a0c0472a4 */ /* 0x000fe2000f8e023f */
[----:B------:R-:W-:Y:S01]  /*9ae0*/  IMAD.MOV.U32 R3, RZ, RZ, R8 ;  /* 0x000000ffff037224 */ /* 0x000fe200078e0008 */
[----:B-1----:R-:W-:Y:S01]  /*9af0*/  @P0 SHF.R.U32.HI R3, RZ, R5, R4 ;  /* 0x00000005ff030219 */ /* 0x002fe20000011604 */
[----:B------:R-:W-:Y:S02]  /*9b00*/  UIMAD.WIDE.U32 UR8, UR61, UR10, UR8 ;  /* 0x0000000a3d0872a5 */ /* 0x000fe4000f8e0008 */
[----:B------:R-:W-:Y:S01]  /*9b10*/  UIMAD UR4, UR61, UR11, UR4 ;  /* 0x0000000b3d0472a4 */ /* 0x000fe2000f8e0204 */
[--C-:B------:R-:W-:Y:S01]  /*9b20*/  SHF.R.S32.HI R4, RZ, 0x1f, R3.reuse ;  /* 0x0000001fff047819 */ /* 0x100fe20000011403 */
[----:B------:R-:W-:Y:S01]  /*9b30*/  IMAD.MOV R7, RZ, RZ, -R3 ;  /* 0x000000ffff077224 */ /* 0x000fe200078e0a03 */
[----:B------:R-:W-:Y:S01]  /*9b40*/  ULDC.64 UR10, c[0x0][0xae0] ;  /* 0x0002b800000a7ab9 */ /* 0x000fe20000000a00 */
[----:B------:R-:W-:Y:S02]  /*9b50*/  UIADD3 UR4, UR9, UR4, URZ ;  /* 0x0000000409047290 */ /* 0x000fe4000fffe03f */
[----:B------:R-:W-:-:S02]  /*9b60*/  IMAD.U32 R5, RZ, RZ, UR9 ;  /* 0x00000009ff057e24 */ /* 0x000fc4000f8e00ff */
[----:B------:R-:W-:Y:S01]  /*9b70*/  IMAD R6, R4, UR10, RZ ;  /* 0x0000000a04067c24 */ /* 0x000fe2000f8e02ff */
[----:B------:R-:W-:Y:S01]  /*9b80*/  MOV R4, UR8 ;  /* 0x0000000800047c02 */ /* 0x000fe20008000f00 */
[----:B------:R-:W-:Y:S01]  /*9b90*/  IMAD R7, R11, R7, R8 ;  /* 0x000000070b077224 */ /* 0x000fe200078e0208 */
[----:B------:R-:W-:Y:S01]  /*9ba0*/  ULDC.64 UR8, c[0x0][0xad8] ;  /* 0x0002b60000087ab9 */ /* 0x000fe20000000a00 */
[----:B------:R-:W-:Y:S02]  /*9bb0*/  IMAD.U32 R5, RZ, RZ, UR4 ;  /* 0x00000004ff057e24 */ /* 0x000fe4000f8e00ff */
[C---:B------:R-:W-:Y:S02]  /*9bc0*/  IMAD R9, R3.reuse, UR11, R6 ;  /* 0x0000000b03097c24 */ /* 0x040fe4000f8e0206 */
[----:B------:R-:W-:Y:S01]  /*9bd0*/  IMAD.WIDE.U32 R4, R3, UR10, R4 ;  /* 0x0000000a03047c25 */ /* 0x000fe2000f8e0004 */
[----:B------:R-:W-:-:S03]  /*9be0*/  SHF.R.S32.HI R3, RZ, 0x1f, R7 ;  /* 0x0000001fff037819 */ /* 0x000fc60000011407 */
[----:B------:R-:W-:Y:S02]  /*9bf0*/  IMAD.IADD R5, R5, 0x1, R9 ;  /* 0x0000000105057824 */ /* 0x000fe400078e0209 */
[----:B------:R-:W-:Y:S02]  /*9c00*/  IMAD R6, R3, UR8, RZ ;  /* 0x0000000803067c24 */ /* 0x000fe4000f8e02ff */
[----:B------:R-:W-:Y:S02]  /*9c10*/  IMAD R8, R13, 0x80, R184 ;  /* 0x000000800d087824 */ /* 0x000fe400078e02b8 */
[----:B-----5:R-:W-:Y:S02]  /*9c20*/  IMAD R11, R0, R11, RZ ;  /* 0x0000000b000b7224 */ /* 0x020fe400078e02ff */
[C---:B------:R-:W-:Y:S02]  /*9c30*/  IMAD R3, R7.reuse, UR9, R6 ;  /* 0x0000000907037c24 */ /* 0x040fe4000f8e0206 */
[----:B------:R-:W-:Y:S01]  /*9c40*/  IMAD.WIDE.U32 R4, R7, UR8, R4 ;  /* 0x0000000807047c25 */ /* 0x000fe2000f8e0004 */
[----:B------:R-:W-:Y:S01]  /*9c50*/  ISETP.GE.AND P2, PT, R8, R11, PT ;  /* 0x0000000b0800720c */ /* 0x000fe20003f46270 */
[----:B------:R-:W-:-:S02]  /*9c60*/  ULDC.64 UR8, c[0x0][0xa80] ;  /* 0x0002a00000087ab9 */ /* 0x000fc40000000a00 */
[----:B------:R-:W-:Y:S01]  /*9c70*/  VIADD R0, R8, 0x20 ;  /* 0x0000002008007836 */ /* 0x000fe20000000000 */
[----:B------:R-:W-:Y:S01]  /*9c80*/  LEA R6, P3, R4, UR8, 0x1 ;  /* 0x0000000804067c11 */ /* 0x000fe2000f8608ff */
[----:B------:R-:W-:-:S03]  /*9c90*/  IMAD.IADD R3, R5, 0x1, R3 ;  /* 0x0000000105037824 */ /* 0x000fc600078e0203 */
[-C--:B------:R-:W-:Y:S01]  /*9ca0*/  ISETP.GE.AND P1, PT, R0, R11.reuse, PT ;  /* 0x0000000b0000720c */ /* 0x080fe20003f26270 */
[----:B------:R-:W-:Y:S01]  /*9cb0*/  VIADD R0, R8, 0x40 ;  /* 0x0000004008007836 */ /* 0x000fe20000000000 */
[----:B------:R-:W-:Y:S02]  /*9cc0*/  LEA.HI.X R3, R4, UR9, R3, 0x1, P3 ;  /* 0x0000000904037c11 */ /* 0x000fe400098f0c03 */
[----:B------:R0:W1:Y:S02]  /*9cd0*/  SHFL.IDX PT, R4, R6, RZ, 0x181f ;  /* 0x00181fff06047589 */ /* 0x00006400000e0000 */
[----:B------:R-:W-:Y:S02]  /*9ce0*/  ISETP.GE.AND P0, PT, R0, R11, PT ;  /* 0x0000000b0000720c */ /* 0x000fe40003f06270 */
[----:B------:R0:W2:Y:S01]  /*9cf0*/  SHFL.IDX PT, R0, R3, RZ, 0x181f ;  /* 0x00181fff03007589 */ /* 0x0000a200000e0000 */
[----:B------:R-:W-:Y:S10]  /*9d00*/  @P2 BRA `(.L_x_404) ;  /* 0x0000000000282947 */ /* 0x000ff40003800000 */
[----:B------:R-:W-:Y:S01]  /*9d10*/  ULDC UR4, c[0x0][0xac8] ;  /* 0x0002b20000047ab9 */ /* 0x000fe20000000800 */
[----:B------:R-:W-:Y:S01]  /*9d20*/  ULDC.64 UR8, c[0x0][0x208] ;  /* 0x0000820000087ab9 */ /* 0x000fe20000000a00 */
[----:B------:R-:W-:Y:S02]  /*9d30*/  ISETP.GE.AND P4, PT, R17, UR4, PT ;  /* 0x0000000411007c0c */ /* 0x000fe4000bf86270 */
[----:B------:R-:W-:-:S11]  /*9d40*/  ISETP.GE.AND P5, PT, R18, UR4, PT ;  /* 0x0000000412007c0c */ /* 0x000fd6000bfa6270 */
[CC--:B-1----:R-:W-:Y:S02]  /*9d50*/  @!P4 LEA R12, P2, R17.reuse, R4.reuse, 0x1 ;  /* 0x00000004110cc211 */ /* 0x0c2fe400078408ff */
[C---:B------:R-:W-:Y:S02]  /*9d60*/  @!P5 LEA R4, P3, R18.reuse, R4, 0x1 ;  /* 0x000000041204d211 */ /* 0x040fe400078608ff */
[-C--:B--2---:R-:W-:Y:S02]  /*9d70*/  @!P4 LEA.HI.X R13, R17, R0.reuse, R195, 0x1, P2 ;  /* 0x00000000110dc211 */ /* 0x084fe400010f0cc3 */
[----:B------:R-:W-:-:S03]  /*9d80*/  @!P5 LEA.HI.X R5, R18, R0, R194, 0x1, P3 ;  /* 0x000000001205d211 */ /* 0x000fc600018f0cc2 */
[----:B------:R3:W-:Y:S04]  /*9d90*/  @!P4 ST.E.128 desc[UR8][R12.64], RZ ;  /* 0x000000ff0c00c985 */ /* 0x0007e8000c101d08 */
[----:B------:R3:W-:Y:S02]  /*9da0*/  @!P5 ST.E.128 desc[UR8][R4.64], RZ ;  /* 0x000000ff0400d985 */ /* 0x0007e4000c101d08 */
.L_x_404:
[----:B------:R-:W-:Y:S05]  /*9db0*/  BSYNC B1 ;  /* 0x0000000000017941 */ /* 0x000fea0003800000 */
.L_x_403:
[----:B--2---:R2:W4:Y:S01]  /*9dc0*/  SHFL.IDX PT, R0, R3, 0x1, 0x181f ;  /* 0x00381f0003007f89 */ /* 0x00452200000e0000 */
[----:B------:R-:W-:Y:S03]  /*9dd0*/  BSSY B1, `(.L_x_405) ;  /* 0x000000d000017945 */ /* 0x000fe60003800000 */
[----:B-1-3--:R2:W1:Y:S01]  /*9de0*/  SHFL.IDX PT, R4, R6, 0x1, 0x181f ;  /* 0x00381f0006047f89 */ /* 0x00a46200000e0000 */
[----:B------:R-:W-:Y:S05]  /*9df0*/  @P1 BRA `(.L_x_406) ;  /* 0x0000000000281947 */ /* 0x000fea0003800000 */
[----:B------:R-:W-:Y:S01]  /*9e00*/  ULDC UR4, c[0x0][0xac8] ;  /* 0x0002b20000047ab9 */ /* 0x000fe20000000800 */
[----:B------:R-:W-:Y:S01]  /*9e10*/  ULDC.64 UR8, c[0x0][0x208] ;  /* 0x0000820000087ab9 */ /* 0x000fe20000000a00 */
[----:B------:R-:W-:Y:S02]  /*9e20*/  ISETP.GE.AND P3, PT, R17, UR4, PT ;  /* 0x0000000411007c0c */ /* 0x000fe4000bf66270 */
[----:B------:R-:W-:-:S11]  /*9e30*/  ISETP.GE.AND P4, PT, R18, UR4, PT ;  /* 0x0000000412007c0c */ /* 0x000fd6000bf86270 */
[CC--:B-1----:R-:W-:Y:S02]  /*9e40*/  @!P3 LEA R12, P1, R17.reuse, R4.reuse, 0x1 ;  /* 0x00000004110cb211 */ /* 0x0c2fe400078208ff */
[C---:B------:R-:W-:Y:S02]  /*9e50*/  @!P4 LEA R4, P2, R18.reuse, R4, 0x1 ;  /* 0x000000041204c211 */ /* 0x040fe400078408ff */
[-C--:B----4-:R-:W-:Y:S02]  /*9e60*/  @!P3 LEA.HI.X R13, R17, R0.reuse, R195, 0x1, P1 ;  /* 0x00000000110db211 */ /* 0x090fe400008f0cc3 */
[----:B------:R-:W-:-:S03]  /*9e70*/  @!P4 LEA.HI.X R5, R18, R0, R194, 0x1, P2 ;  /* 0x000000001205c211 */ /* 0x000fc600010f0cc2 */
[----:B------:R3:W-:Y:S04]  /*9e80*/  @!P3 ST.E.128 desc[UR8][R12.64], RZ ;  /* 0x000000ff0c00b985 */ /* 0x0007e8000c101d08 */
[----:B------:R3:W-:Y:S02]  /*9e90*/  @!P4 ST.E.128 desc[UR8][R4.64], RZ ;  /* 0x000000ff0400c985 */ /* 0x0007e4000c101d08 */
.L_x_406:
[----:B------:R-:W-:Y:S05]  /*9ea0*/  BSYNC B1 ;  /* 0x0000000000017941 */ /* 0x000fea0003800000 */
.L_x_405:
[----:B----4-:R4:W0:Y:S01]  /*9eb0*/  SHFL.IDX PT, R0, R3, 0x2, 0x181f ;  /* 0x00581f0003007f89 */ /* 0x01082200000e0000 */
        /* <DEDUP_REMOVED lines=9> */
[-C--:B0-----:R-:W-:Y:S02]  /*9f50*/  @!P2 LEA.HI.X R13, R17, R0.reuse, R195, 0x1, P0 ;  /* 0x00000000110da211 */ /* 0x081fe400000f0cc3 */
[----:B------:R-:W-:-:S03]  /*9f60*/  @!P3 LEA.HI.X R5, R18, R0, R194, 0x1, P1 ;  /* 0x000000001205b211 */ /* 0x000fc600008f0cc2 */
[----:B------:R3:W-:Y:S04]  /*9f70*/  @!P2 ST.E.128 desc[UR8][R12.64], RZ ;  /* 0x000000ff0c00a985 */ /* 0x0007e8000c101d08 */
[----:B------:R3:W-:Y:S02]  /*9f80*/  @!P3 ST.E.128 desc[UR8][R4.64], RZ ;  /* 0x000000ff0400b985 */ /* 0x0007e4000c101d08 */
.L_x_408:
[----:B------:R-:W-:Y:S05]  /*9f90*/  BSYNC B1 ;  /* 0x0000000000017941 */ /* 0x000fea0003800000 */
.L_x_407:
[----:B0-----:R-:W-:Y:S01]  /*9fa0*/  VIADD R0, R8, 0x60 ;  /* 0x0000006008007836 */ /* 0x001fe20000000000 */
[----:B--2-4-:R-:W0:Y:S04]  /*9fb0*/  SHFL.IDX PT, R3, R3, 0x3, 0x181f ;  /* 0x00781f0003037f89 */ /* 0x014e2800000e0000 */
[----:B------:R-:W-:Y:S01]  /*9fc0*/  ISETP.GE.AND P0, PT, R0, R11, PT ;  /* 0x0000000b0000720c */ /* 0x000fe20003f06270 */
[----:B-1-3--:R1:W2:-:S12]  /*9fd0*/  SHFL.IDX PT, R4, R6, 0x3, 0x181f ;  /* 0x00781f0006047f89 */ /* 0x00a29800000e0000 */
[----:B-1----:R-:W-:Y:S05]  /*9fe0*/  @P0 BRA `(.L_x_399) ;  /* 0x0000000000280947 */ /* 0x002fea0003800000 */
[----:B------:R-:W-:Y:S01]  /*9ff0*/  ULDC UR4, c[0x0][0xac8] ;  /* 0x0002b20000047ab9 */ /* 0x000fe20000000800 */
[----:B------:R-:W-:Y:S01]  /*a000*/  ULDC.64 UR8, c[0x0][0x208] ;  /* 0x0000820000087ab9 */ /* 0x000fe20000000a00 */
[----:B------:R-:W-:Y:S02]  /*a010*/  ISETP.GE.AND P2, PT, R17, UR4, PT ;  /* 0x0000000411007c0c */ /* 0x000fe4000bf46270 */
[----:B------:R-:W-:-:S11]  /*a020*/  ISETP.GE.AND P3, PT, R18, UR4, PT ;  /* 0x0000000412007c0c */ /* 0x000fd6000bf66270 */
[CC--:B--2---:R-:W-:Y:S02]  /*a030*/  @!P2 LEA R6, P0, R17.reuse, R4.reuse, 0x1 ;  /* 0x000000041106a211 */ /* 0x0c4fe400078008ff */
[C---:B------:R-:W-:Y:S02]  /*a040*/  @!P3 LEA R4, P1, R18.reuse, R4, 0x1 ;  /* 0x000000041204b211 */ /* 0x040fe400078208ff */
[-C--:B0-----:R-:W-:Y:S02]  /*a050*/  @!P2 LEA.HI.X R7, R17, R3.reuse, R195, 0x1, P0 ;  /* 0x000000031107a211 */ /* 0x081fe400000f0cc3 */
[----:B------:R-:W-:-:S03]  /*a060*/  @!P3 LEA.HI.X R5, R18, R3, R194, 0x1, P1 ;  /* 0x000000031205b211 */ /* 0x000fc600008f0cc2 */
[----:B------:R0:W-:Y:S04]  /*a070*/  @!P2 ST.E.128 desc[UR8][R6.64], RZ ;  /* 0x000000ff0600a985 */ /* 0x0001e8000c101d08 */
[----:B------:R0:W-:Y:S02]  /*a080*/  @!P3 ST.E.128 desc[UR8][R4.64], RZ ;  /* 0x000000ff0400b985 */ /* 0x0001e4000c101d08 */
.L_x_399:
[----:B------:R-:W-:Y:S05]  /*a090*/  BSYNC B0 ;  /* 0x0000000000007941 */ /* 0x000fea0003800000 */
.L_x_390:
[----:B------:R-:W-:Y:S02]  /*a0a0*/  ULDC UR4, c[0x0][0xc3c] ;  /* 0x00030f0000047ab9 */ /* 0x000fe40000000800 */
[----:B------:R-:W-:-:S13]  /*a0b0*/  ISETP.GE.AND P0, PT, R47, UR4, PT ;  /* 0x000000042f007c0c */ /* 0x000fda000bf06270 */
[----:B------:R-:W-:Y:S05]  /*a0c0*/  @!P0 BRA `(.L_x_409) ;  /* 0xffffff6c00588947 */ /* 0x000fea000383ffff */
[----:B------:R-:W-:Y:S05]  /*a0d0*/  EXIT ;  /* 0x000000000000794d */ /* 0x000fea0003800000 */
.L_x_365:
[----:B------:R-:W-:-:S08]  /*a0e0*/  NOP ;  /* 0x0000000000007918 */ /* 0x000fd00000000000 */
[----:B0-----:R-:W0:-:S00]  /*a0f0*/  USETMAXREG.DEALLOC.CTAPOOL 0x18 ;  /* 0x00000018000079c8 */ /* 0x001e0000080e0500 */
[----:B0-----:R-:W-:-:S06]  /*a100*/  LOP3.LUT R0, R0, 0x3, RZ, 0xc0, !PT ;  /* 0x0000000300007812 */ /* 0x001fcc00078ec0ff */
[----:B------:R-:W0:Y:S02]  /*a110*/  SHFL.IDX PT, R0, R0, RZ, 0x1f ;  /* 0x00001fff00007589 */ /* 0x000e2400000e0000 */
[----:B0-----:R-:W-:Y:S02]  /*a120*/  ISETP.NE.AND P0, PT, R0, RZ, PT ;  /* 0x000000ff0000720c */ /* 0x001fe40003f05270 */
[----:B------:R-:W-:Y:S02]  /*a130*/  MOV R0, RZ ;  /* 0x000000ff00007202 */ /* 0x000fe40000000f00 */
[----:B------:R-:W-:-:S05]  /*a140*/  P2R R2, PR, RZ, 0x1 ;  /* 0x00000001ff027803 */ /* 0x000fca0000000000 */
[----:B------:R0:W-:Y:S04]  /*a150*/  STL [R1+0x58], R2 ;  /* 0x0000580201007387 */ /* 0x0001e80000100800 */
[----:B------:R-:W-:Y:S05]  /*a160*/  @!P0 BRA `(.L_x_410) ;  /* 0x00000000001c8947 */ /* 0x000fea0003800000 */
[----:B------:R-:W1:Y:S08]  /*a170*/  S2UR UR5, SR_CgaCtaId ;  /* 0x00000000000579c3 */ /* 0x000e700000008800 */
[----:B------:R-:W-:Y:S06]  /*a180*/  BAR.SYNC.DEFER_BLOCKING 0x5, 0x180 ;  /* 0x0146000000007b1d */ /* 0x000fec0000010000 */
[----:B------:R-:W-:-:S02]  /*a190*/  UMOV UR4, 0x400 ;  /* 0x0000040000047882 */ /* 0x000fc40000000000 */
[----:B-1----:R-:W-:-:S09]  /*a1a0*/  ULEA UR4, UR5, UR4, 0x18 ;  /* 0x0000000405047291 */ /* 0x002fd2000f8ec03f */
[----:B------:R-:W1:Y:S01]  /*a1b0*/  LDS.128 R16, [UR4+0x348d0] ;  /* 0x0348d004ff107984 */ /* 0x000e620008000c00 */
[----:B------:R-:W-:Y:S06]  /*a1c0*/  BAR.ARV 0x4, 0x180 ;  /* 0x0106000000007b1d */ /* 0x000fec0000002000 */
[----:B------:R-:W-:Y:S05]  /*a1d0*/  BRA `(.L_x_411) ;  /* 0x0000000800047947 */ /* 0x000fea0003800000 */
.L_x_410:
[----:B0-----:R-:W0:Y:S01]  /*a1e0*/  S2R R2, SR_TID.X ;  /* 0x0000000000027919 */ /* 0x001e220000002100 */
[----:B------:R-:W-:Y:S01]  /*a1f0*/  ULDC UR4, c[0x0][0xc3c] ;  /* 0x00030f0000047ab9 */ /* 0x000fe20000000800 */
[----:B------:R-:W-:Y:S01]  /*a200*/  ULDC.64 UR6, c[0x0][0x208] ;  /* 0x0000820000067ab9 */ /* 0x000fe20000000a00 */
[----:B------:R-:W-:Y:S01]  /*a210*/  ULDC UR5, c[0x0][0xc38] ;  /* 0x00030e0000057ab9 */ /* 0x000fe20000000800 */
[----:B0-----:R-:W-:-:S04]  /*a220*/  LOP3.LUT R5, R2, 0x1f, RZ, 0xc0, !PT ;  /* 0x0000001f02057812 */ /* 0x001fc800078ec0ff */
[----:B------:R-:W-:-:S04]  /*a230*/  ISETP.NE.AND P0, PT, R5, 0x1f, PT ;  /* 0x0000001f0500780c */ /* 0x000fc80003f05270 */
[----:B------:R-:W-:-:S13]  /*a240*/  ISETP.GE.OR P1, PT, R5, UR4, !P0 ;  /* 0x0000000405007c0c */ /* 0x000fda000c726670 */
[----:B------:R-:W0:Y:S02]  /*a250*/  @!P1 LDC.64 R2, c[0x0][0xc80] ;  /* 0x00032000ff029b82 */ /* 0x000e240000000a00 */
[----:B0-----:R-:W-:-:S05]  /*a260*/  @!P1 IMAD.WIDE.U32 R2, R5, 0x4, R2 ;  /* 0x0000000405029825 */ /* 0x001fca00078e0002 */
[----:B------:R-:W2:Y:S01]  /*a270*/  @!P1 LDG.E R0, desc[UR6][R2.64] ;  /* 0x0000000602009981 */ /* 0x000ea2000c1e1900 */
[C---:B------:R-:W-:Y:S01]  /*a280*/  ISETP.NE.AND P1, PT, R5.reuse, RZ, PT ;  /* 0x000000ff0500720c */ /* 0x040fe20003f25270 */
[----:B------:R-:W0:Y:S01]  /*a290*/  S2UR UR6, SR_CTAID.X ;  /* 0x00000000000679c3 */ /* 0x000e220000002500 */
[C---:B------:R-:W-:Y:S01]  /*a2a0*/  ISETP.GE.U32.AND P2, PT, R5.reuse, 0x2, PT ;  /* 0x000000020500780c */ /* 0x040fe20003f46070 */
[----:B------:R-:W-:Y:S01]  /*a2b0*/  UMOV UR4, URZ ;  /* 0x0000003f00047c82 */ /* 0x000fe20008000000 */
[C---:B------:R-:W-:Y:S01]  /*a2c0*/  ISETP.GE.U32.AND P3, PT, R5.reuse, 0x4, PT ;  /* 0x000000040500780c */ /* 0x040fe20003f66070 */
[----:B------:R-:W-:Y:S01]  /*a2d0*/  IMAD.MOV.U32 R16, RZ, RZ, RZ ;  /* 0x000000ffff107224 */ /* 0x000fe200078e00ff */
[C---:B------:R-:W-:Y:S02]  /*a2e0*/  ISETP.GE.U32.AND P4, PT, R5.reuse, 0x8, PT ;  /* 0x000000080500780c */ /* 0x040fe40003f86070 */
[----:B------:R-:W-:Y:S01]  /*a2f0*/  ISETP.GE.U32.AND P5, PT, R5, 0x10, PT ;  /* 0x000000100500780c */ /* 0x000fe20003fa6070 */
[----:B--2---:R-:W1:Y:S02]  /*a300*/  SHFL.UP PT, R4, R0, 0x1, RZ ;  /* 0x0420000000047989 */ /* 0x004e6400000e00ff */
[----:B-1----:R-:W-:-:S05]  /*a310*/  SEL R7, R4, RZ, P1 ;  /* 0x000000ff04077207 */ /* 0x002fca0000800000 */
[----:B------:R-:W-:-:S05]  /*a320*/  IMAD.IADD R7, R0, 0x1, R7 ;  /* 0x0000000100077824 */ /* 0x000fca00078e0207 */
[----:B------:R-:W1:Y:S02]  /*a330*/  SHFL.UP PT, R4, R7, 0x2, RZ ;  /* 0x0440000007047989 */ /* 0x000e6400000e00ff */
        /* <DEDUP_REMOVED lines=11> */
[----:B------:R-:W1:Y:S02]  /*a3f0*/  SHFL.IDX PT, R4, R2, 0x1f, 0x1f ;  /* 0x03e01f0002047f89 */ /* 0x000e6400000e0000 */
[----:B-1----:R-:W-:-:S04]  /*a400*/  IMAD R4, R4, UR5, RZ ;  /* 0x0000000504047c24 */ /* 0x002fc8000f8e02ff */
[----:B------:R-:W-:Y:S01]  /*a410*/  IMAD.MOV.U32 R7, RZ, RZ, R4 ;  /* 0x000000ffff077224 */ /* 0x000fe200078e0004 */
[----:B0-----:R-:W-:-:S13]  /*a420*/  ISETP.GT.AND P6, PT, R4, UR6, PT ;  /* 0x0000000604007c0c */ /* 0x001fda000bfc4270 */
[----:B------:R-:W-:Y:S05]  /*a430*/  @P6 BRA `(.L_x_412) ;  /* 0x0000000000a46947 */ /* 0x000fea0003800000 */
[----:B------:R-:W0:Y:S01]  /*a440*/  LDC R6, c[0x0][0xc3c] ;  /* 0x00030f00ff067b82 */ /* 0x000e220000000800 */
[----:B------:R-:W-:Y:S01]  /*a450*/  IMAD.MOV.U32 R4, RZ, RZ, R7 ;  /* 0x000000ffff047224 */ /* 0x000fe200078e0007 */
[----:B------:R-:W-:Y:S01]  /*a460*/  UMOV UR4, URZ ;  /* 0x0000003f00047c82 */ /* 0x000fe20008000000 */
[----:B------:R-:W-:Y:S01]  /*a470*/  ULDC UR7, c[0x0][0xc3c] ;  /* 0x00030f0000077ab9 */ /* 0x000fe20000000800 */
[----:B------:R-:W-:-:S05]  /*a480*/  ULDC UR5, c[0x0][0xc38] ;  /* 0x00030e0000057ab9 */ /* 0x000fca0000000800 */
.L_x_416:
[----:B------:R-:W-:Y:S01]  /*a490*/  UIADD3 UR4, UR4, 0x1f, URZ ;  /* 0x0000001f04047890 */ /* 0x000fe2000fffe03f */
[----:B------:R-:W-:-:S05]  /*a4a0*/  IMAD.U32 R19, RZ, RZ, UR7 ;  /* 0x00000007ff137e24 */ /* 0x000fca000f8e00ff */
[----:B0-----:R-:W-:-:S13]  /*a4b0*/  ISETP.LE.AND P6, PT, R6, UR4, PT ;  /* 0x0000000406007c0c */ /* 0x001fda000bfc3270 */
[----:B------:R-:W-:Y:S05]  /*a4c0*/  @P6 BRA `(.L_x_413) ;  /* 0x0000000400246947 */ /* 0x000fea0003800000 */
[----:B------:R-:W-:Y:S01]  /*a4d0*/  IADD3 R7, R5, UR4, RZ ;  /* 0x0000000405077c10 */ /* 0x000fe2000fffe0ff */
[----:B------:R-:W-:Y:S01]  /*a4e0*/  BSSY B0, `(.L_x_414) ;  /* 0x0000008000007945 */ /* 0x000fe20003800000 */
[----:B------:R-:W-:Y:S02]  /*a4f0*/  IMAD.MOV.U32 R0, RZ, RZ, RZ ;  /* 0x000000ffff007224 */ /* 0x000fe400078e00ff */
[----:B------:R-:W-:-:S13]  /*a500*/  ISETP.GE.OR P6, PT, R7, R6, !P0 ;  /* 0x000000060700720c */ /* 0x000fda00047c6670 */
[----:B------:R-:W-:Y:S05]  /*a510*/  @P6 BRA `(.L_x_415) ;  /* 0x0000000000106947 */ /* 0x000fea0003800000 */
[----:B------:R-:W0:Y:S01]  /*a520*/  LDC.64 R2, c[0x0][0xc80] ;  /* 0x00032000ff027b82 */ /* 0x000e220000000a00 */
[----:B------:R-:W-:Y:S01]  /*a530*/  ULDC.64 UR8, c[0x0][0x208] ;  /* 0x0000820000087ab9 */ /* 0x000fe20000000a00 */
[----:B0-----:R-:W-:-:S05]  /*a540*/  IMAD.WIDE R2, R7, 0x4, R2 ;  /* 0x0000000407027825 */ /* 0x001fca00078e0202 */
[----:B------:R0:W5:Y:S02]  /*a550*/  LDG.E R0, desc[UR8][R2.64] ;  /* 0x0000000802007981 */ /* 0x000164000c1e1900 */
.L_x_415:
[----:B------:R-:W-:Y:S05]  /*a560*/  BSYNC B0 ;  /* 0x0000000000007941 */ /* 0x000fea0003800000 */
.L_x_414:
[----:B0----5:R-:W0:Y:S02]  /*a570*/  SHFL.UP PT, R2, R0, 0x1, RZ ;  /* 0x0420000000027989 */ /* 0x021e2400000e00ff */
[----:B0-----:R-:W-:-:S05]  /*a580*/  SEL R3, R2, RZ, P1 ;  /* 0x000000ff02037207 */ /* 0x001fca0000800000 */
[----:B------:R-:W-:-:S05]  /*a590*/  IMAD.IADD R3, R0, 0x1, R3 ;  /* 0x0000000100037824 */ /* 0x000fca00078e0203 */
[----:B------:R-:W0:Y:S02]  /*a5a0*/  SHFL.UP PT, R2, R3, 0x2, RZ ;  /* 0x0440000003027989 */ /* 0x000e2400000e00ff */
        /* <DEDUP_REMOVED lines=11> */
[----:B------:R-:W0:Y:S02]  /*a660*/  SHFL.IDX PT, R3, R9, 0x1f, 0x1f ;  /* 0x03e01f0009037f89 */ /* 0x000e2400000e0000 */
[----:B0-----:R-:W-:-:S04]  /*a670*/  IMAD R3, R3, UR5, RZ ;  /* 0x0000000503037c24 */ /* 0x001fc8000f8e02ff */
[----:B------:R-:W-:-:S05]  /*a680*/  IMAD.IADD R4, R3, 0x1, R4 ;  /* 0x0000000103047824 */ /* 0x000fca00078e0204 */
[----:B------:R-:W-:-:S13]  /*a690*/  ISETP.GT.AND P6, PT, R4, UR6, PT ;  /* 0x0000000604007c0c */ /* 0x000fda000bfc4270 */
[----:B------:R-:W-:Y:S05]  /*a6a0*/  @!P6 BRA `(.L_x_416) ;  /* 0xfffffffc0078e947 */ /* 0x000fea000383ffff */
[----:B------:R-:W-:Y:S02]  /*a6b0*/  IMAD.MOV.U32 R2, RZ, RZ, R9 ;  /* 0x000000ffff027224 */ /* 0x000fe400078e0009 */
[----:B------:R-:W-:-:S07]  /*a6c0*/  IMAD.MOV.U32 R7, RZ, RZ, R3 ;  /* 0x000000ffff077224 */ /* 0x000fce00078e0003 */
.L_x_412:
[----:B------:R-:W-:-:S05]  /*a6d0*/  IADD3 R7, -R7, R4, RZ ;  /* 0x0000000407077210 */ /* 0x000fca0007ffe1ff */
[----:B------:R-:W-:-:S05]  /*a6e0*/  IMAD R3, R2, UR5, R7 ;  /* 0x0000000502037c24 */ /* 0x000fca000f8e0207 */
[----:B------:R-:W-:-:S13]  /*a6f0*/  ISETP.GT.AND P0, PT, R3, UR6, PT ;  /* 0x0000000603007c0c */ /* 0x000fda000bf04270 */
[----:B------:R-:W-:-:S04]  /*a700*/  VOTE.ANY R6, PT, !P0 ;  /* 0x0000000000067806 */ /* 0x000fc800040e0100 */
[----:B------:R-:W0:Y:S01]  /*a710*/  POPC R19, R6 ;  /* 0x0000000600137309 */ /* 0x000e220000000000 */
[----:B------:R-:W-:Y:S01]  /*a720*/  ISETP.NE.AND P0, PT, R6, RZ, PT ;  /* 0x000000ff0600720c */ /* 0x000fe20003f05270 */
[----:B0-----:R-:W0:Y:S02]  /*a730*/  SHFL.IDX PT, R0, R0, R19, 0x1f ;  /* 0x00001f1300007589 */ /* 0x001e2400000e0000 */
[----:B0-----:R-:W-:-:S04]  /*a740*/  IABS R4, R0 ;  /* 0x0000000000047213 */ /* 0x001fc80000000000 */
[----:B------:R-:W0:Y:S08]  /*a750*/  I2F.RP R8, R4 ;  /* 0x0000000400087306 */ /* 0x000e300000209400 */
[----:B0-----:R-:W0:Y:S02]  /*a760*/  MUFU.RCP R8, R8 ;  /* 0x0000000800087308 */ /* 0x001e240000001000 */
[----:B0-----:R-:W-:-:S06]  /*a770*/  VIADD R3, R8, 0xffffffe ;  /* 0x0ffffffe08037836 */ /* 0x001fcc0000000000 */
[----:B------:R-:W0:Y:S02]  /*a780*/  F2I.FTZ.U32.TRUNC.NTZ R3, R3 ;  /* 0x0000000300037305 */ /* 0x000e24000021f000 */
[----:B0-----:R-:W-:Y:S01]  /*a790*/  IMAD.MOV R11, RZ, RZ, -R3 ;  /* 0x000000ffff0b7224 */ /* 0x001fe200078e0a03 */
[----:B------:R-:W-:Y:S06]  /*a7a0*/  @!P0 BRA `(.L_x_417) ;  /* 0x0000000000088947 */ /* 0x000fec0003800000 */
[----:B------:R-:W-:-:S05]  /*a7b0*/  VIADD R9, R19, 0xffffffff ;  /* 0xffffffff13097836 */ /* 0x000fca0000000000 */
[----:B------:R0:W1:Y:S02]  /*a7c0*/  SHFL.IDX PT, R16, R2, R9, 0x1f ;  /* 0x00001f0902107589 */ /* 0x00006400000e0000 */
.L_x_417:
[----:B-1----:R-:W-:Y:S01]  /*a7d0*/  IMAD R16, R16, UR5, R7 ;  /* 0x0000000510107c24 */ /* 0x002fe2000f8e0207 */
[----:B------:R-:W-:Y:S01]  /*a7e0*/  IABS R6, R0 ;  /* 0x0000000000067213 */ /* 0x000fe20000000000 */
[----:B------:R-:W-:Y:S02]  /*a7f0*/  IMAD R7, R11, R4, RZ ;  /* 0x000000040b077224 */ /* 0x000fe400078e02ff */
[----:B0-----:R-:W-:Y:S01]  /*a800*/  IMAD.MOV.U32 R2, RZ, RZ, RZ ;  /* 0x000000ffff027224 */ /* 0x001fe200078e00ff */
[----:B------:R-:W-:Y:S01]  /*a810*/  IADD3 R17, -R16, UR6, RZ ;  /* 0x0000000610117c10 */ /* 0x000fe2000fffe1ff */
[----:B------:R-:W-:Y:S02]  /*a820*/  IMAD.MOV R6, RZ, RZ, -R6 ;  /* 0x000000ffff067224 */ /* 0x000fe400078e0a06 */
[----:B------:R-:W-:Y:S01]  /*a830*/  IMAD.HI.U32 R2, R3, R7, R2 ;  /* 0x0000000703027227 */ /* 0x000fe200078e0002 */
[----:B------:R-:W-:-:S03]  /*a840*/  IABS R3, R17 ;  /* 0x0000001100037213 */ /* 0x000fc60000000000 */
[----:B------:R-:W-:Y:S02]  /*a850*/  VIADD R19, R19, UR4 ;  /* 0x0000000413137c36 */ /* 0x000fe40008000000 */
[----:B------:R-:W-:-:S04]  /*a860*/  IMAD.HI.U32 R2, R2, R3, RZ ;  /* 0x0000000302027227 */ /* 0x000fc800078e00ff */
[----:B------:R-:W-:-:S05]  /*a870*/  IMAD R3, R2, R6, R3 ;  /* 0x0000000602037224 */ /* 0x000fca00078e0203 */
[----:B------:R-:W-:-:S13]  /*a880*/  ISETP.GT.U32.AND P1, PT, R4, R3, PT ;  /* 0x000000030400720c */ /* 0x000fda0003f24070 */
[----:B------:R-:W-:Y:S02]  /*a890*/  @!P1 IMAD.IADD R3, R3, 0x1, -R4 ;  /* 0x0000000103039824 */ /* 0x000fe400078e0a04 */
[----:B------:R-:W-:Y:S01]  /*a8a0*/  @!P1 VIADD R2, R2, 0x1 ;  /* 0x0000000102029836 */ /* 0x000fe20000000000 */
[----:B------:R-:W-:Y:S02]  /*a8b0*/  ISETP.NE.AND P1, PT, R0, RZ, PT ;  /* 0x000000ff0000720c */ /* 0x000fe40003f25270 */
[----:B------:R-:W-:Y:S02]  /*a8c0*/  ISETP.GE.U32.AND P0, PT, R3, R4, PT ;  /* 0x000000040300720c */ /* 0x000fe40003f06070 */
[----:B------:R-:W-:-:S04]  /*a8d0*/  LOP3.LUT R3, R17, R0, RZ, 0x3c, !PT ;  /* 0x0000000011037212 */ /* 0x000fc800078e3cff */
[----:B------:R-:W-:-:S07]  /*a8e0*/  ISETP.GE.AND P2, PT, R3, RZ, PT ;  /* 0x000000ff0300720c */ /* 0x000fce0003f46270 */
[----:B------:R-:W-:-:S06]  /*a8f0*/  @P0 VIADD R2, R2, 0x1 ;  /* 0x0000000102020836 */ /* 0x000fcc0000000000 */
[----:B------:R-:W-:Y:S01]  /*a900*/  @!P2 IMAD.MOV R2, RZ, RZ, -R2 ;  /* 0x000000ffff02a224 */ /* 0x000fe200078e0a02 */
[----:B------:R-:W-:-:S04]  /*a910*/  @!P1 LOP3.LUT R2, RZ, R0, RZ, 0x33, !PT ;  /* 0x00000000ff029212 */ /* 0x000fc800078e33ff */
[----:B------:R-:W-:Y:S01]  /*a920*/  IADD3 R3, -R2, RZ, RZ ;  /* 0x000000ff02037210 */ /* 0x000fe20007ffe1ff */
[----:B------:R-:W-:-:S04]  /*a930*/  IMAD.MOV.U32 R18, RZ, RZ, R2 ;  /* 0x000000ffff127224 */ /* 0x000fc800078e0002 */
[----:B------:R-:W-:Y:S01]  /*a940*/  IMAD R17, R0, R3, R17 ;  /* 0x0000000300117224 */ /* 0x000fe200078e0211 */
[----:B------:R-:W-:Y:S06]  /*a950*/  BRA `(.L_x_418) ;  /* 0x00000000000c7947 */ /* 0x000fec0003800000 */
.L_x_413:
[----:B------:R-:W-:Y:S02]  /*a960*/  IMAD.MOV.U32 R17, RZ, RZ, RZ ;  /* 0x000000ffff117224 */ /* 0x000fe400078e00ff */
[----:B------:R-:W-:Y:S02]  /*a970*/  IMAD.U32 R16, RZ, RZ, UR6 ;  /* 0x00000006ff107e24 */ /* 0x000fe4000f8e00ff */
[----:B------:R-:W-:-:S07]  /*a980*/  IMAD.MOV.U32 R18, RZ, RZ, RZ ;  /* 0x000000ffff127224 */ /* 0x000fce00078e00ff */
.L_x_418:
[----:B------:R-:W-:-:S13]  /*a990*/  ISETP.NE.AND P0, PT, R5, RZ, PT ;  /* 0x000000ff0500720c */ /* 0x000fda0003f05270 */
[----:B------:R-:W0:Y:S01]  /*a9a0*/  @!P0 S2R R3, SR_CgaCtaId ;  /* 0x0000000000038919 */ /* 0x000e220000008800 */
[----:B------:R-:W-:-:S04]  /*a9b0*/  @!P0 MOV R0, 0x400 ;  /* 0x0000040000008802 */ /* 0x000fc80000000f00 */
[----:B0-----:R-:W-:-:S05]  /*a9c0*/  @!P0 LEA R0, R3, R0, 0x18 ;  /* 0x0000000003008211 */ /* 0x001fca00078ec0ff */
[----:B------:R0:W-:Y:S01]  /*a9d0*/  @!P0 STS.128 [R0+0x348d0], R16 ;  /* 0x0348d01000008388 */ /* 0x0001e20000000c00 */
[----:B------:R-:W-:Y:S06]  /*a9e0*/  BAR.ARV 0x5, 0x180 ;  /* 0x0146000000007b1d */ /* 0x000fec0000002000 */
.L_x_411:
[----:B0-----:R-:W-:Y:S01]  /*a9f0*/  IMAD.MOV.U32 R0, RZ, RZ, 0x1 ;  /* 0x00000001ff007424 */ /* 0x001fe200078e00ff */
[----:B------:R0:W-:Y:S01]  /*aa00*/  STL [R1+0x50], RZ ;  /* 0x000050ff01007387 */ /* 0x0001e20000100800 */
[----:B------:R-:W-:Y:S02]  /*aa10*/  ULDC UR4, c[0x0][0xc3c] ;  /* 0x00030f0000047ab9 */ /* 0x000fe40000000800 */
[----:B-1----:R-:W-:Y:S01]  /*aa20*/  ISETP.GE.AND P0, PT, R19, UR4, PT ;  /* 0x0000000413007c0c */ /* 0x002fe2000bf06270 */
[----:B------:R0:W-:Y:S04]  /*aa30*/  STL [R1+0x10], R0 ;  /* 0x0000100001007387 */ /* 0x0001e80000100800 */
[----:B------:R0:W-:Y:S08]  /*aa40*/  STL [R1+0x8], RZ ;  /* 0x000008ff01007387 */ /* 0x0001f00000100800 */
[----:B0-----:R-:W-:Y:S05]  /*aa50*/  @P0 BRA `(.L_x_419) ;  /* 0x0000005400240947 */ /* 0x001fea0003800000 */
[----:B------:R-:W0:Y:S01]  /*aa60*/  S2R R5, SR_TID.X ;  /* 0x0000000000057919 */ /* 0x000e220000002100 */
[----:B------:R-:W1:Y:S01]  /*aa70*/  S2UR UR5, SR_CgaCtaId ;  /* 0x00000000000579c3 */ /* 0x000e620000008800 */
[----:B------:R-:W-:Y:S01]  /*aa80*/  UMOV UR4, 0x400 ;  /* 0x0000040000047882 */ /* 0x000fe20000000000 */
[----:B------:R-:W-:Y:S01]  /*aa90*/  BSSY B8, `(.L_x_419) ;  /* 0x0000545000087945 */ /* 0x000fe20003800000 */
[----:B------:R-:W-:Y:S01]  /*aaa0*/  ULDC UR38, c[0x0][0xc] ;  /* 0x0000030000267ab9 */ /* 0x000fe20000000800 */
[----:B------:R-:W-:Y:S01]  /*aab0*/  ULDC.64 UR36, c[0x0][0x198] ;  /* 0x0000660000247ab9 */ /* 0x000fe20000000a00 */
[----:B-1----:R-:W-:Y:S01]  /*aac0*/  ULEA UR4, UR5, UR4, 0x18 ;  /* 0x0000000405047291 */ /* 0x002fe2000f8ec03f */
[C---:B0-----:R-:W-:Y:S01]  /*aad0*/  IMAD.SHL.U32 R0, R5.reuse, 0x8, RZ ;  /* 0x0000000805007824 */ /* 0x041fe200078e00ff */
[----:B------:R-:W-:-:S04]  /*aae0*/  LOP3.LUT R4, R5, 0x7f, RZ, 0xc0, !PT ;  /* 0x0000007f05047812 */ /* 0x000fc800078ec0ff */
[C---:B------:R-:W-:Y:S02]  /*aaf0*/  LOP3.LUT R2, R0.reuse, 0x1f8, RZ, 0xc0, !PT ;  /* 0x000001f800027812 */ /* 0x040fe400078ec0ff */
[----:B------:R-:W-:Y:S02]  /*ab00*/  LOP3.LUT R0, R0, 0x38, RZ, 0xc0, !PT ;  /* 0x0000003800007812 */ /* 0x000fe400078ec0ff */
[----:B------:R-:W-:Y:S01]  /*ab10*/  LOP3.LUT R3, R2, 0x38, R5, 0x78, !PT ;  /* 0x0000003802037812 */ /* 0x000fe200078e7805 */
[----:B------:R-:W-:-:S05]  /*ab20*/  IMAD.SHL.U32 R2, R4, 0x8, RZ ;  /* 0x0000000804027824 */ /* 0x000fca00078e00ff */
[----:B------:R-:W-:Y:S01]  /*ab30*/  LOP3.LUT R3, R3, 0x200, R2, 0xf8, !PT ;  /* 0x0000020003037812 */ /* 0x000fe200078ef802 */
[----:B------:R-:W-:Y:S01]  /*ab40*/  IMAD.SHL.U32 R2, R5, 0x10, RZ ;  /* 0x0000001005027824 */ /* 0x000fe200078e00ff */
[----:B------:R-:W-:Y:S02]  /*ab50*/  SHF.R.U32.HI R5, RZ, 0x3, R4 ;  /* 0x00000003ff057819 */ /* 0x000fe40000011604 */
[----:B------:R-:W-:Y:S02]  /*ab60*/  MOV R4, UR4 ;  /* 0x0000000400047c02 */ /* 0x000fe40008000f00 */
[----:B------:R-:W-:Y:S01]  /*ab70*/  LOP3.LUT R2, R5, 0x70, R2, 0xf8, !PT ;  /* 0x0000007005027812 */ /* 0x000fe200078ef802 */
[----:B------:R-:W-:Y:S02]  /*ab80*/  IMAD.MOV.U32 R2, RZ, RZ, 0x1 ;  /* 0x00000001ff027424 */ /* 0x000fe400078e00ff */
[----:B------:R-:W-:Y:S01]  /*ab90*/  IMAD R3, R3, 0x2, R4 ;  /* 0x0000000203037824 */ /* 0x000fe200078e0204 */
[----:B------:R-:W-:Y:S04]  /*aba0*/  STL [R1+0x4], R4 ;  /* 0x0000040401007387 */ /* 0x000fe80000100800 */
[----:B------:R-:W-:Y:S04]  /*abb0*/  STL [R1+0x24], R3 ;  /* 0x0000240301007387 */ /* 0x000fe80000100800 */
[----:B------:R-:W-:Y:S04]  /*abc0*/  STL [R1+0x8], RZ ;  /* 0x000008ff01007387 */ /* 0x000fe80000100800 */
[----:B------:R0:W-:Y:S04]  /*abd0*/  STL [R1+0x10], R2 ;  /* 0x0000100201007387 */ /* 0x0001e80000100800 */
[----:B------:R1:W-:Y:S01]  /*abe0*/  STL [R1+0x50], RZ ;  /* 0x000050ff01007387 */ /* 0x0003e20000100800 */
[----:B0-----:R-:W-:-:S02]  /*abf0*/  LOP3.LUT R2, R0, 0x40, RZ, 0xfc, !PT ;  /* 0x0000004000027812 */ /* 0x001fc400078efcff */
[----:B-1----:R-:W-:-:S07]  /*ac00*/  LOP3.LUT R0, R0, 0x80, RZ, 0xfc, !PT ;  /* 0x0000008000007812 */ /* 0x002fce00078efcff */
.L_x_521:
[----:B0--3--:R-:W0:Y:S01]  /*ac10*/  LDC.64 R2, c[0x0][0xc88] ;  /* 0x00032200ff027b82 */ /* 0x009e220000000a00 */
[----:B------:R-:W-:Y:S01]  /*ac20*/  ULDC.64 UR4, c[0x0][0x208] ;  /* 0x0000820000047ab9 */ /* 0x000fe20000000a00 */
[----:B0-----:R-:W-:-:S05]  /*ac30*/  IMAD.WIDE R2, R19, 0x4, R2 ;  /* 0x0000000413027825 */ /* 0x001fca00078e0202 */
[----:B------:R-:W2:Y:S01]  /*ac40*/  LDG.E R11, desc[UR4][R2.64] ;  /* 0x00000004020b7981 */ /* 0x000ea2000c1e1900 */
[----:B------:R-:W-:Y:S05]  /*ac50*/  YIELD ;  /* 0x0000000000007946 */ /* 0x000fea0003800000 */
[----:B------:R-:W-:Y:S01]  /*ac60*/  ULDC.64 UR4, c[0x0][0xa28] ;  /* 0x00028a0000047ab9 */ /* 0x000fe20000000a00 */
[----:B------:R-:W-:Y:S01]  /*ac70*/  IMAD.MOV.U32 R0, RZ, RZ, RZ ;  /* 0x000000ffff007224 */ /* 0x000fe200078e00ff */
[----:B------:R-:W-:Y:S01]  /*ac80*/  ISETP.NE.U32.AND P0, PT, RZ, UR4, PT ;  /* 0x00000004ff007c0c */ /* 0x000fe2000bf05070 */
[----:B------:R-:W-:Y:S01]  /*ac90*/  ULDC.64 UR10, c[0x0][0x208] ;  /* 0x00008200000a7ab9 */ /* 0x000fe20000000a00 */
[----:B------:R-:W-:Y:S01]  /*aca0*/  IMAD.MOV.U32 R6, RZ, RZ, RZ ;  /* 0x000000ffff067224 */ /* 0x000fe200078e00ff */
[----:B------:R-:W-:Y:S01]  /*acb0*/  ULDC.64 UR6, c[0x0][0xa18] ;  /* 0x0002860000067ab9 */ /* 0x000fe20000000a00 */
[----:B------:R-:W-:Y:S01]  /*acc0*/  ISETP.NE.AND.EX P0, PT, RZ, UR5, PT, P0 ;  /* 0x00000005ff007c0c */ /* 0x000fe2000bf05300 */
[----:B------:R-:W-:Y:S01]  /*acd0*/  ULDC.64 UR8, c[0x0][0xa08] ;  /* 0x0002820000087ab9 */ /* 0x000fe20000000a00 */
[----:B--2---:R-:W-:Y:S01]  /*ace0*/  SHF.R.S32.HI R4, RZ, 0x1f, R11 ;  /* 0x0000001fff047819 */ /* 0x004fe2000001140b */
[----:B------:R-:W-:-:S10]  /*acf0*/  IMAD.SHL.U32 R10, R11, 0x4, RZ ;  /* 0x000000040b0a7824 */ /* 0x000fd400078e00ff */
[C---:B------:R-:W-:Y:S01]  /*ad00*/  @P0 LEA R2, P1, R11.reuse, UR4, 0x2 ;  /* 0x000000040b020c11 */ /* 0x040fe2000f8210ff */
[----:B------:R-:W-:Y:S03]  /*ad10*/  STL [R1+0x28], R11 ;  /* 0x0000280b01007387 */ /* 0x000fe60000100800 */
[C-C-:B------:R-:W-:Y:S01]  /*ad20*/  @P0 LEA.HI.X R3, R11.reuse, UR5, R4.reuse, 0x2, P1 ;  /* 0x000000050b030c11 */ /* 0x140fe200088f1404 */
[----:B------:R-:W-:Y:S01]  /*ad30*/  ULDC.64 UR4, c[0x0][0xa00] ;  /* 0x0002800000047ab9 */ /* 0x000fe20000000a00 */
[----:B------:R-:W-:Y:S01]  /*ad40*/  SHF.L.U64.HI R9, R11, 0x2, R4 ;  /* 0x000000020b097819 */ /* 0x000fe20000010204 */
[----:B------:R0:W-:Y:S01]  /*ad50*/  STL [R1+0x38], R4 ;  /* 0x0000380401007387 */ /* 0x0001e20000100800 */
[----:B------:R-:W-:-:S03]  /*ad60*/  ISETP.NE.U32.AND P1, PT, RZ, UR4, PT ;  /* 0x00000004ff007c0c */ /* 0x000fc6000bf25070 */
[----:B-1---5:R1:W5:Y:S01]  /*ad70*/  @P0 LDG.E R0, desc[UR10][R2.64] ;  /* 0x0000000a02000981 */ /* 0x022362000c1e1900 */
[----:B------:R-:W-:Y:S01]  /*ad80*/  ISETP.NE.AND.EX P1, PT, RZ, UR5, PT, P1 ;  /* 0x00000005ff007c0c */ /* 0x000fe2000bf25310 */
[----:B----4-:R-:W-:Y:S01]  /*ad90*/  IMAD.MOV.U32 R8, RZ, RZ, RZ ;  /* 0x000000ffff087224 */ /* 0x010fe200078e00ff */
[----:B------:R-:W-:Y:S01]  /*ada0*/  ISETP.NE.U32.AND P2, PT, RZ, UR6, PT ;  /* 0x00000006ff007c0c */ /* 0x000fe2000bf45070 */
[----:B------:R-:W-:Y:S01]  /*adb0*/  STL [R1], R10 ;  /* 0x0000000a01007387 */ /* 0x000fe20000100800 */
[----:B------:R-:W-:Y:S02]  /*adc0*/  ISETP.NE.U32.AND P0, PT, RZ, UR8, PT ;  /* 0x00000008ff007c0c */ /* 0x000fe4000bf05070 */
[----:B------:R-:W-:Y:S01]  /*add0*/  ISETP.NE.AND.EX P2, PT, RZ, UR7, PT, P2 ;  /* 0x00000007ff007c0c */ /* 0x000fe2000bf45320 */
[----:B------:R-:W-:Y:S01]  /*ade0*/  STL [R1+0x1c], R9 ;  /* 0x00001c0901007387 */ /* 0x000fe20000100800 */
[----:B------:R-:W-:Y:S02]  /*adf0*/  ISETP.NE.AND.EX P0, PT, RZ, UR9, PT, P0 ;  /* 0x00000009ff007c0c */ /* 0x000fe4000bf05300 */
[----:B-1----:R-:W-:-:S02]  /*ae00*/  IADD3 R2, P3, R10, UR4, RZ ;  /* 0x000000040a027c10 */ /* 0x002fc4000ff7e0ff */
[----:B0-----:R-:W-:Y:S02]  /*ae10*/  IADD3 R4, P4, R10, UR8, RZ ;  /* 0x000000080a047c10 */ /* 0x001fe4000ff9e0ff */
[C---:B------:R-:W-:Y:S01]  /*ae20*/  IADD3.X R3, R9.reuse, UR5, RZ, P3, !PT ;  /* 0x0000000509037c10 */ /* 0x040fe20009ffe4ff */
[----:B------:R-:W-:Y:S01]  /*ae30*/  ULDC UR4, c[0x0][0x288] ;  /* 0x0000a20000047ab9 */ /* 0x000fe20000000800 */
[----:B------:R-:W-:-:S03]  /*ae40*/  IADD3.X R5, R9, UR9, RZ, P4, !PT ;  /* 0x0000000909057c10 */ /* 0x000fc6000a7fe4ff */
[----:B------:R-:W2:Y:S01]  /*ae50*/  @P1 LDG.E R6, desc[UR10][R2.64] ;  /* 0x0000000a02061981 */ /* 0x000ea2000c1e1900 */
[----:B------:R-:W-:Y:S01]  /*ae60*/  IMAD.U32 R12, RZ, RZ, UR4 ;  /* 0x00000004ff0c7e24 */ /* 0x000fe2000f8e00ff */
[----:B------:R-:W-:Y:S02]  /*ae70*/  ULDC.64 UR4, c[0x0][0x418] ;  /* 0x0001060000047ab9 */ /* 0x000fe40000000a00 */
[----:B------:R-:W5:Y:S04]  /*ae80*/  @P0 LDG.E R8, desc[UR10][R4.64] ;  /* 0x0000000a04080981 */ /* 0x000f68000c1e1900 */
[----:B--2---:R0:W-:Y:S02]  /*ae90*/  STL [R1+0x34], R6 ;  /* 0x0000340601007387 */ /* 0x0041e40000100800 */
[----:B0-----:R-:W-:-:S04]  /*aea0*/  @P2 IADD3 R6, P3, R10, UR6, RZ ;  /* 0x000000060a062c10 */ /* 0x001fc8000ff7e0ff */
[----:B------:R-:W-:-:S05]  /*aeb0*/  @P2 IADD3.X R7, R9, UR7, RZ, P3, !PT ;  /* 0x0000000709072c10 */ /* 0x000fca0009ffe4ff */
[----:B------:R0:W2:Y:S01]  /*aec0*/  @P2 LDG.E R12, desc[UR10][R6.64] ;  /* 0x0000000a060c2981 */ /* 0x0000a2000c1e1900 */
[----:B------:R-:W-:-:S03]  /*aed0*/  UISETP.NE.U32.AND UP0, UPT, UR4, URZ, UPT ;  /* 0x0000003f0400728c */ /* 0x000fc6000bf05070 */
[----:B------:R-:W-:Y:S01]  /*aee0*/  ULDC UR4, c[0x0][0x424] ;  /* 0x0001090000047ab9 */ /* 0x000fe20000000800 */
[----:B------:R-:W-:-:S03]  /*aef0*/  UISETP.NE.AND.EX UP0, UPT, UR5, URZ, UPT, UP0 ;  /* 0x0000003f0500728c */ /* 0x000fc6000bf05300 */
[----:B------:R-:W-:Y:S01]  /*af00*/  ULDC UR5, c[0x0][0x2f0] ;  /* 0x0000bc0000057ab9 */ /* 0x000fe20000000800 */
[----:B------:R-:W-:-:S04]  /*af10*/  USEL UR4, UR4, 0x1, UP0 ;  /* 0x0000000104047887 */ /* 0x000fc80008000000 */
[----:B------:R-:W-:-:S06]  /*af20*/  UIMAD UR4, UR4, UR5, URZ ;  /* 0x00000005040472a4 */ /* 0x000fcc000f8e023f */
[----:B0-----:R-:W-:Y:S01]  /*af30*/  IMAD.U32 R6, RZ, RZ, UR4 ;  /* 0x00000004ff067e24 */ /* 0x001fe2000f8e00ff */
[----:B--2---:R0:W-:Y:S01]  /*af40*/  STL [R1+0x40], R12 ;  /* 0x0000400c01007387 */ /* 0x0041e20000100800 */
[----:B------:R-:W-:Y:S05]  /*af50*/  @P2 BRA `(.L_x_420) ;  /* 0x0000000000182947 */ /* 0x000fea0003800000 */
[----:B------:R-:W-:Y:S05]  /*af60*/  @!P1 BRA `(.L_x_420) ;  /* 0x0000000000149947 */ /* 0x000fea0003800000 */
[----:B------:R-:W-:Y:S02]  /*af70*/  ULDC.64 UR4, c[0x0][0x208] ;  /* 0x0000820000047ab9 */ /* 0x000fe40000000a00 */
[----:B------:R-:W2:Y:S04]  /*af80*/  LDG.E R7, desc[UR4][R2.64] ;  /* 0x0000000402077981 */ /* 0x000ea8000c1e1900 */
[----:B------:R-:W2:Y:S02]  /*af90*/  LDG.E R2, desc[UR4][R2.64+0x4] ;  /* 0x0000040402027981 */ /* 0x000ea4000c1e1900 */
[----:B--2---:R-:W-:-:S05]  /*afa0*/  IMAD.IADD R2, R2, 0x1, -R7 ;  /* 0x0000000102027824 */ /* 0x004fca00078e0a07 */
[----:B------:R1:W-:Y:S02]  /*afb0*/  STL [R1+0x40], R2 ;  /* 0x0000400201007387 */ /* 0x0003e40000100800 */
.L_x_420:
[----:B-1----:R-:W-:Y:S01]  /*afc0*/  IMAD.MOV.U32 R2, RZ, RZ, R11 ;  /* 0x000000ffff027224 */ /* 0x002fe200078e000b */
[----:B-----5:R-:W-:Y:S01]  /*afd0*/  IADD3 R3, R8, R0, RZ ;  /* 0x0000000008037210 */ /* 0x020fe20007ffe0ff */
[----:B------:R-:W-:Y:S02]  /*afe0*/  ULDC.64 UR4, c[0x0][0xa20] ;  /* 0x0002880000047ab9 */ /* 0x000fe40000000a00 */
[----:B------:R-:W-:Y:S01]  /*aff0*/  ISETP.NE.U32.AND P1, PT, RZ, UR4, PT ;  /* 0x00000004ff007c0c */ /* 0x000fe2000bf25070 */
[----:B------:R1:W-:Y:S03]  /*b000*/  STL [R1+0xc], R2 ;  /* 0x00000c0201007387 */ /* 0x0003e60000100800 */
[----:B------:R-:W-:Y:S01]  /*b010*/  ISETP.NE.AND.EX P1, PT, RZ, UR5, PT, P1 ;  /* 0x00000005ff007c0c */ /* 0x000fe2000bf25310 */
[----:B------:R1:W-:-:S12]  /*b020*/  STL [R1+0x18], R3 ;  /* 0x0000180301007387 */ /* 0x0003d80000100800 */
[----:B-1----:R-:W-:Y:S05]  /*b030*/  @!P1 BRA `(.L_x_421) ;  /* 0x0000000000149947 */ /* 0x002fea0003800000 */
[----:B------:R-:W-:Y:S01]  /*b040*/  IADD3 R6, P0, R10, UR4, RZ ;  /* 0x000000040a067c10 */ /* 0x000fe2000ff1e0ff */
[----:B------:R-:W-:-:S03]  /*b050*/  ULDC.64 UR6, c[0x0][0x208] ;  /* 0x0000820000067ab9 */ /* 0x000fc60000000a00 */
[----:B------:R-:W-:-:S05]  /*b060*/  IADD3.X R7, R9, UR5, RZ, P0, !PT ;  /* 0x0000000509077c10 */ /* 0x000fca00087fe4ff */
[----:B------:R1:W5:Y:S01]  /*b070*/  LDG.E R6, desc[UR6][R6.64] ;  /* 0x0000000606067981 */ /* 0x000362000c1e1900 */
[----:B------:R-:W-:Y:S05]  /*b080*/  BRA `(.L_x_422) ;  /* 0x0000000000147947 */ /* 0x000fea0003800000 */
.L_x_421:
[----:B------:R-:W-:Y:S05]  /*b090*/  @!P0 BRA `(.L_x_422) ;  /* 0x0000000000108947 */ /* 0x000fea0003800000 */
[----:B------:R-:W-:Y:S02]  /*b0a0*/  ULDC.64 UR4, c[0x0][0x208] ;  /* 0x0000820000047ab9 */ /* 0x000fe40000000a00 */
[----:B------:R-:W2:Y:S04]  /*b0b0*/  LDG.E R6, desc[UR4][R4.64] ;  /* 0x0000000404067981 */ /* 0x000ea8000c1e1900 */
[----:B------:R-:W2:Y:S02]  /*b0c0*/  LDG.E R4, desc[UR4][R4.64+0x4] ;  /* 0x0000040404047981 */ /* 0x000ea4000c1e1900 */
[----:B--2---:R-:W-:-:S07]  /*b0d0*/  IMAD.IADD R6, R4, 0x1, -R6 ;  /* 0x0000000104067824 */ /* 0x004fce00078e0a06 */
.L_x_422:
[----:B-----5:R-:W-:Y:S01]  /*b0e0*/  IMAD.IADD R3, R6, 0x1, -R0 ;  /* 0x0000000106037824 */ /* 0x020fe200078e0a00 */
[----:B------:R-:W-:Y:S03]  /*b0f0*/  BSSY B7, `(.L_x_423) ;  /* 0x000043a000077945 */ /* 0x000fe60003800000 */
[C---:B------:R-:W-:Y:S01]  /*b100*/  VIADD R0, R3.reuse, 0x7f ;  /* 0x0000007f03007836 */ /* 0x040fe20000000000 */
[----:B------:R2:W-:Y:S01]  /*b110*/  STL [R1+0x3c], R3 ;  /* 0x00003c0301007387 */ /* 0x0005e20000100800 */
[----:B------:R-:W-:-:S03]  /*b120*/  ISETP.GT.AND P0, PT, R3, RZ, PT ;  /* 0x000000ff0300720c */ /* 0x000fc60003f04270 */
[----:B------:R-:W-:-:S04]  /*b130*/  SHF.R.S32.HI R2, RZ, 0x1f, R0 ;  /* 0x0000001fff027819 */ /* 0x000fc80000011400 */
[----:B------:R-:W-:-:S04]  /*b140*/  LEA.HI R2, R2, R0, RZ, 0x7 ;  /* 0x0000000002027211 */ /* 0x000fc800078f38ff */
[----:B------:R-:W-:-:S05]  /*b150*/  SHF.R.S32.HI R0, RZ, 0x7, R2 ;  /* 0x00000007ff007819 */ /* 0x000fca0000011402 */
[----:B------:R2:W-:Y:S01]  /*b160*/  STL [R1+0x30], R0 ;  /* 0x0000300001007387 */ /* 0x0005e20000100800 */
[----:B------:R-:W-:Y:S05]  /*b170*/  @P0 BRA `(.L_x_424) ;  /* 0x0000000000480947 */ /* 0x000fea0003800000 */
[----:B--2---:R-:W2:Y:S02]  /*b180*/  S2R R3, SR_TID.X ;  /* 0x0000000000037919 */ /* 0x004ea40000002100 */
[----:B--2---:R-:W-:-:S04]  /*b190*/  LOP3.LUT R3, R3, 0x7f, RZ, 0xc0, !PT ;  /* 0x0000007f03037812 */ /* 0x004fc800078ec0ff */
[----:B------:R-:W-:-:S13]  /*b1a0*/  ISETP.NE.AND P0, PT, R3, RZ, PT ;  /* 0x000000ff0300720c */ /* 0x000fda0003f05270 */
[----:B------:R-:W-:Y:S05]  /*b1b0*/  @P0 BRA `(.L_x_425) ;  /* 0x0000004000b40947 */ /* 0x000fea0003800000 */
[----:B------:R-:W2:Y:S01]  /*b1c0*/  S2R R3, SR_LANEID ;  /* 0x0000000000037919 */ /* 0x000ea20000000000 */
[----:B------:R-:W-:Y:S01]  /*b1d0*/  VOTEU.ANY UR4, UPT, PT ;  /* 0x0000000000047886 */ /* 0x000fe200038e0100 */
[----:B------:R-:W-:Y:S01]  /*b1e0*/  ULDC.64 UR6, c[0x0][0x208] ;  /* 0x0000820000067ab9 */ /* 0x000fe20000000a00 */
[----:B------:R-:W2:Y:S08]  /*b1f0*/  FLO.U32 R0, UR4 ;  /* 0x0000000400007d00 */ /* 0x000eb000080e0000 */
[----:B------:R-:W3:Y:S01]  /*b200*/  POPC R5, UR4 ;  /* 0x0000000400057d09 */ /* 0x000ee20008000000 */
[----:B--2---:R-:W-:-:S02]  /*b210*/  ISETP.EQ.U32.AND P0, PT, R0, R3, PT ;  /* 0x000000030000720c */ /* 0x004fc40003f02070 */
[----:B------:R-:W3:Y:S11]  /*b220*/  LDC.64 R2, c[0x0][0xc60] ;  /* 0x00031800ff027b82 */ /* 0x000ef60000000a00 */
[----:B---3--:R-:W2:Y:S01]  /*b230*/  @P0 ATOMG.E.ADD.STRONG.GPU PT, R3, desc[UR6][R2.64], R5 ;  /* 0x00000005020309a8 */ /* 0x008ea200081ee1c6 */
[----:B------:R-:W3:Y:S02]  /*b240*/  S2R R4, SR_LTMASK ;  /* 0x0000000000047919 */ /* 0x000ee40000003900 */
[----:B---3--:R-:W-:-:S04]  /*b250*/  LOP3.LUT R4, R4, UR4, RZ, 0xc0, !PT ;  /* 0x0000000404047c12 */ /* 0x008fc8000f8ec0ff */
[----:B-1----:R-:W1:Y:S01]  /*b260*/  POPC R7, R4 ;  /* 0x0000000400077309 */ /* 0x002e620000000000 */
[----:B--2---:R-:W1:Y:S02]  /*b270*/  SHFL.IDX PT, R0, R3, R0, 0x1f ;  /* 0x00001f0003007589 */ /* 0x004e6400000e0000 */
[----:B-1----:R-:W-:Y:S01]  /*b280*/  IADD3 R16, R0, UR38, R7 ;  /* 0x0000002600107c10 */ /* 0x002fe2000fffe007 */
[----:B------:R-:W-:Y:S06]  /*b290*/  BRA `(.L_x_425) ;  /* 0x00000040007c7947 */ /* 0x000fec0003800000 */
.L_x_424:
[----:B--2---:R-:W2:Y:S01]  /*b2a0*/  LDL R0, [R1+0x4] ;  /* 0x0000040001007983 */ /* 0x004ea20000100800 */
[----:B------:R-:W-:Y:S01]  /*b2b0*/  BSSY B6, `(.L_x_426) ;  /* 0x0000014000067945 */ /* 0x000fe20003800000 */
[----:B--2---:R-:W-:-:S05]  /*b2c0*/  VIADD R0, R0, 0x1c400 ;  /* 0x0001c40000007836 */ /* 0x004fca0000000000 */
[----:B------:R-:W-:-:S13]  /*b2d0*/  LOP3.LUT P0, RZ, R0, 0x3ff, RZ, 0xc0, !PT ;  /* 0x000003ff00ff7812 */ /* 0x000fda000780c0ff */
[----:B------:R-:W-:Y:S05]  /*b2e0*/  @!P0 BRA `(.L_x_427) ;  /* 0x0000000000408947 */ /* 0x000fea0003800000 */
[----:B------:R-:W-:Y:S01]  /*b2f0*/  MOV R2, 0x0 ;  /* 0x0000000000027802 */ /* 0x000fe20000000f00 */
[----:B------:R-:W-:Y:S01]  /*b300*/  ULDC.64 UR6, c[0x4][0x118] ;  /* 0x0100460000067ab9 */ /* 0x000fe20000000a00 */
[----:B------:R-:W-:Y:S01]  /*b310*/  ULDC.64 UR8, c[0x4][0x120] ;  /* 0x0100480000087ab9 */ /* 0x000fe20000000a00 */
[----:B------:R-:W-:Y:S01]  /*b320*/  ULDC.64 UR4, c[0x4][0x70] ;  /* 0x01001c0000047ab9 */ /* 0x000fe20000000a00 */
[----:B------:R-:W-:Y:S01]  /*b330*/  IMAD.U32 R4, RZ, RZ, UR6 ;  /* 0x00000006ff047e24 */ /* 0x000fe2000f8e00ff */
[----:B------:R-:W-:Y:S01]  /*b340*/  MOV R10, UR4 ;  /* 0x00000004000a7c02 */ /* 0x000fe20008000f00 */
[----:B------:R-:W2:Y:S01]  /*b350*/  LDC.64 R2, c[0x4][R2] ;  /* 0x0100000002027b82 */ /* 0x000ea20000000a00 */
[----:B------:R-:W-:Y:S02]  /*b360*/  IMAD.U32 R5, RZ, RZ, UR7 ;  /* 0x00000007ff057e24 */ /* 0x000fe4000f8e00ff */
[----:B------:R-:W-:Y:S02]  /*b370*/  IMAD.U32 R6, RZ, RZ, UR8 ;  /* 0x00000008ff067e24 */ /* 0x000fe4000f8e00ff */
[----:B-1----:R-:W-:-:S02]  /*b380*/  IMAD.U32 R7, RZ, RZ, UR9 ;  /* 0x00000009ff077e24 */ /* 0x002fc4000f8e00ff */
[----:B------:R-:W-:Y:S02]  /*b390*/  IMAD.U32 R11, RZ, RZ, UR5 ;  /* 0x00000005ff0b7e24 */ /* 0x000fe4000f8e00ff */
[----:B------:R-:W-:Y:S02]  /*b3a0*/  IMAD.MOV.U32 R8, RZ, RZ, 0x70 ;  /* 0x00000070ff087424 */ /* 0x000fe400078e00ff */
[----:B0-----:R-:W-:Y:S02]  /*b3b0*/  IMAD.MOV.U32 R12, RZ, RZ, 0x1 ;  /* 0x00000001ff0c7424 */ /* 0x001fe400078e00ff */
[----:B------:R-:W-:-:S07]  /*b3c0*/  IMAD.MOV.U32 R13, RZ, RZ, RZ ;  /* 0x000000ffff0d7224 */ /* 0x000fce00078e00ff */
[----:B------:R-:W-:-:S07]  /*b3d0*/  LEPC R20, `(.L_x_427) ;  /* 0x000000001014794e */ /* 0x000fce0000000000 */
[----:B--2---:R-:W-:Y:S05]  /*b3e0*/  CALL.ABS.NOINC R2 ;  /* 0x0000000002007343 */ /* 0x004fea0003c00000 */
.L_x_427:
[----:B------:R-:W-:Y:S05]  /*b3f0*/  BSYNC B6 ;  /* 0x0000000000067941 */ /* 0x000fea0003800000 */
.L_x_426:
[----:B------:R-:W2:Y:S01]  /*b400*/  LDL R2, [R1+0x4] ;  /* 0x0000040001027983 */ /* 0x000ea20000100800 */
        /* <DEDUP_REMOVED lines=8> */
[----:B------:R2:W3:Y:S01]  /*b490*/  LDC.64 R2, c[0x4][R0] ;  /* 0x0100000000027b82 */ /* 0x0004e20000000a00 */
[----:B------:R-:W-:Y:S01]  /*b4a0*/  IMAD.U32 R4, RZ, RZ, UR6 ;  /* 0x00000006ff047e24 */ /* 0x000fe2000f8e00ff */
[----:B------:R-:W-:Y:S01]  /*b4b0*/  MOV R10, UR4 ;  /* 0x00000004000a7c02 */ /* 0x000fe20008000f00 */
[----:B------:R-:W-:Y:S02]  /*b4c0*/  IMAD.U32 R5, RZ, RZ, UR7 ;  /* 0x00000007ff057e24 */ /* 0x000fe4000f8e00ff */
[----:B------:R-:W-:Y:S02]  /*b4d0*/  IMAD.U32 R6, RZ, RZ, UR8 ;  /* 0x00000008ff067e24 */ /* 0x000fe4000f8e00ff */
[----:B-1----:R-:W-:-:S02]  /*b4e0*/  IMAD.U32 R7, RZ, RZ, UR9 ;  /* 0x00000009ff077e24 */ /* 0x002fc4000f8e00ff */
[----:B------:R-:W-:Y:S02]  /*b4f0*/  IMAD.U32 R11, RZ, RZ, UR5 ;  /* 0x00000005ff0b7e24 */ /* 0x000fe4000f8e00ff */
[----:B------:R-:W-:Y:S02]  /*b500*/  IMAD.MOV.U32 R8, RZ, RZ, 0x70 ;  /* 0x00000070ff087424 */ /* 0x000fe400078e00ff */
[----:B0-----:R-:W-:Y:S02]  /*b510*/  IMAD.MOV.U32 R12, RZ, RZ, 0x1 ;  /* 0x00000001ff0c7424 */ /* 0x001fe400078e00ff */
[----:B--2---:R-:W-:-:S07]  /*b520*/  IMAD.MOV.U32 R13, RZ, RZ, RZ ;  /* 0x000000ffff0d7224 */ /* 0x004fce00078e00ff */
[----:B------:R-:W-:-:S07]  /*b530*/  LEPC R20, `(.L_x_430) ;  /* 0x000000001014794e */ /* 0x000fce0000000000 */
[----:B---3--:R-:W-:Y:S05]  /*b540*/  CALL.ABS.NOINC R2 ;  /* 0x0000000002007343 */ /* 0x008fea0003c00000 */
.L_x_430:
[----:B------:R-:W-:Y:S01]  /*b550*/  MOV R2, 0x0 ;  /* 0x0000000000027802 */ /* 0x000fe20000000f00 */
[----:B------:R-:W-:Y:S01]  /*b560*/  ULDC.64 UR6, c[0x4][0x118] ;  /* 0x0100460000067ab9 */ /* 0x000fe20000000a00 */
[----:B------:R-:W-:Y:S01]  /*b570*/  ULDC.64 UR8, c[0x4][0x120] ;  /* 0x0100480000087ab9 */ /* 0x000fe20000000a00 */
[----:B------:R-:W-:Y:S01]  /*b580*/  ULDC.64 UR4, c[0x4][0x80] ;  /* 0x0100200000047ab9 */ /* 0x000fe20000000a00 */
[----:B------:R-:W-:Y:S01]  /*b590*/  IMAD.U32 R4, RZ, RZ, UR6 ;  /* 0x00000006ff047e24 */ /* 0x000fe2000f8e00ff */
[----:B------:R-:W-:Y:S01]  /*b5a0*/  MOV R11, UR5 ;  /* 0x00000005000b7c02 */ /* 0x000fe20008000f00 */
[----:B------:R-:W0:Y:S01]  /*b5b0*/  LDC.64 R2, c[0x4][R2] ;  /* 0x0100000002027b82 */ /* 0x000e220000000a00 */
[----:B------:R-:W-:Y:S02]  /*b5c0*/  IMAD.U32 R5, RZ, RZ, UR7 ;  /* 0x00000007ff057e24 */ /* 0x000fe4000f8e00ff */
[----:B------:R-:W-:Y:S02]  /*b5d0*/  IMAD.U32 R6, RZ, RZ, UR8 ;  /* 0x00000008ff067e24 */ /* 0x000fe4000f8e00ff */
[----:B------:R-:W-:-:S02]  /*b5e0*/  IMAD.U32 R7, RZ, RZ, UR9 ;  /* 0x00000009ff077e24 */ /* 0x000fc4000f8e00ff */
[----:B------:R-:W-:Y:S02]  /*b5f0*/  IMAD.U32 R10, RZ, RZ, UR4 ;  /* 0x00000004ff0a7e24 */ /* 0x000fe4000f8e00ff */
[----:B------:R-:W-:Y:S02]  /*b600*/  IMAD.MOV.U32 R8, RZ, RZ, 0x70 ;  /* 0x00000070ff087424 */ /* 0x000fe400078e00ff */
[----:B------:R-:W-:Y:S02]  /*b610*/  IMAD.MOV.U32 R12, RZ, RZ, 0x1 ;  /* 0x00000001ff0c7424 */ /* 0x000fe400078e00ff */
[----:B------:R-:W-:-:S07]  /*b620*/  IMAD.MOV.U32 R13, RZ, RZ, RZ ;  /* 0x000000ffff0d7224 */ /* 0x000fce00078e00ff */
[----:B------:R-:W-:-:S07]  /*b630*/  LEPC R20, `(.L_x_429) ;  /* 0x000000001014794e */ /* 0x000fce0000000000 */
[----:B0-----:R-:W-:Y:S05]  /*b640*/  CALL.ABS.NOINC R2 ;  /* 0x0000000002007343 */ /* 0x001fea0003c00000 */
.L_x_429:
[----:B------:R-:W-:Y:S05]  /*b650*/  BSYNC B6 ;  /* 0x0000000000067941 */ /* 0x000fea0003800000 */
.L_x_428:
[----:B------:R-:W2:Y:S01]  /*b660*/  LDL.LU R2, [R1] ;  /* 0x0000000001027983 */ /* 0x000ea20000300800 */
[----:B------:R-:W-:-:S03]  /*b670*/  ULDC.64 UR4, c[0x0][0x9f8] ;  /* 0x00027e0000047ab9 */ /* 0x000fc60000000a00 */
[----:B------:R-:W3:Y:S04]  /*b680*/  LDL.LU R4, [R1+0x1c] ;  /* 0x00001c0001047983 */ /* 0x000ee80000300800 */
[----:B-1----:R-:W4:Y:S01]  /*b690*/  LDL R7, [R1+0xc] ;  /* 0x00000c0001077983 */ /* 0x002f220000100800 */
[----:B------:R-:W-:Y:S01]  /*b6a0*/  ISETP.NE.U32.AND P0, PT, RZ, UR4, PT ;  /* 0x00000004ff007c0c */ /* 0x000fe2000bf05070 */
[----:B------:R-:W-:Y:S02]  /*b6b0*/  ULDC.64 UR6, c[0x0][0x208] ;  /* 0x0000820000067ab9 */ /* 0x000fe40000000a00 */
[----:B------:R-:W5:Y:S01]  /*b6c0*/  LDL R0, [R1+0x30] ;  /* 0x0000300001007983 */ /* 0x000f620000100800 */
[----:B------:R-:W-:-:S13]  /*b6d0*/  ISETP.NE.AND.EX P0, PT, RZ, UR5, PT, P0 ;  /* 0x00000005ff007c0c */ /* 0x000fda000bf05300 */
[----:B--2---:R-:W-:-:S04]  /*b6e0*/  @P0 IADD3 R2, P1, R2, UR4, RZ ;  /* 0x0000000402020c10 */ /* 0x004fc8000ff3e0ff */
[----:B---3--:R-:W-:Y:S01]  /*b6f0*/  @P0 IADD3.X R3, R4, UR5, RZ, P1, !PT ;  /* 0x0000000504030c10 */ /* 0x008fe20008ffe4ff */
[----:B------:R-:W-:-:S04]  /*b700*/  ULDC.64 UR4, c[0x0][0xa08] ;  /* 0x0002820000047ab9 */ /* 0x000fc80000000a00 */
[----:B----4-:R1:W2:Y:S01]  /*b710*/  @P0 LDG.E R7, desc[UR6][R2.64] ;  /* 0x0000000602070981 */ /* 0x0102a2000c1e1900 */
[----:B-----5:R-:W-:Y:S01]  /*b720*/  VIADD R9, R0, 0xffffffff ;  /* 0xffffffff00097836 */ /* 0x020fe20000000000 */
[----:B-1----:R-:W1:Y:S01]  /*b730*/  LDC.64 R2, c[0x0][0x418] ;  /* 0x00010600ff027b82 */ /* 0x002e620000000a00 */
[----:B--2---:R-:W-:Y:S01]  /*b740*/  SHF.R.S32.HI R8, RZ, 0x1f, R7 ;  /* 0x0000001fff087819 */ /* 0x004fe20000011407 */
[----:B------:R2:W-:Y:S04]  /*b750*/  @P0 STL [R1+0xc], R7 ;  /* 0x00000c0701000387 */ /* 0x0005e80000100800 */
[----:B------:R2:W-:Y:S04]  /*b760*/  STL [R1+0x2c], R9 ;  /* 0x00002c0901007387 */ /* 0x0005e80000100800 */
[----:B------:R2:W-:Y:S01]  /*b770*/  STL [R1+0x1c], R8 ;  /* 0x00001c0801007387 */ /* 0x0005e20000100800 */
[----:B-1----:R-:W-:Y:S01]  /*b780*/  LOP3.LUT P0, RZ, R2, UR4, RZ, 0xfc, !PT ;  /* 0x0000000402ff7c12 */ /* 0x002fe2000f80fcff */
[----:B------:R-:W-:-:S03]  /*b790*/  UMOV UR4, 0xffffffff ;  /* 0xffffffff00047882 */ /* 0x000fc60000000000 */
[----:B------:R-:W-:-:S04]  /*b7a0*/  LOP3.LUT P0, RZ, R3, UR5, RZ, 0xfc, P0 ;  /* 0x0000000503ff7c12 */ /* 0x000fc8000800fcff */
[----:B------:R-:W-:Y:S01]  /*b7b0*/  SEL R0, R7, RZ, !P0 ;  /* 0x000000ff07007207 */ /* 0x000fe20004000000 */
[----:B--2---:R-:W-:Y:S08]  /*b7c0*/  BRA.DIV UR4, `(.L_x_431) ;  /* 0x0000004e042c7947 */ /* 0x004ff0000b800000 */
[----:B------:R-:W1:Y:S02]  /*b7d0*/  S2R R4, SR_TID.X ;  /* 0x0000000000047919 */ /* 0x000e640000002100 */
[----:B-1----:R-:W-:-:S04]  /*b7e0*/  SHF.R.U32.HI R4, RZ, 0x5, R4 ;  /* 0x00000005ff047819 */ /* 0x002fc80000011604 */
[----:B------:R-:W-:-:S05]  /*b7f0*/  LOP3.LUT R4, R4, 0x3, RZ, 0xc0, !PT ;  /* 0x0000000304047812 */ /* 0x000fca00078ec0ff */
[----:B------:R1:W2:Y:S02]  /*b800*/  SHFL.IDX PT, R14, R4, RZ, 0x1f ;  /* 0x00001fff040e7589 */ /* 0x0002a400000e0000 */
.L_x_537:
[----:B------:R-:W-:Y:S01]  /*b810*/  PLOP3.LUT P1, PT, PT, PT, PT, 0x8, 0x0 ;  /* 0x000000000000781c */ /* 0x000fe20003f2e170 */
[----:B------:R3:W-:Y:S01]  /*b820*/  STL [R1], R0 ;  /* 0x0000000001007387 */ /* 0x0007e20000100800 */
[----:B--2---:R-:W-:Y:S02]  /*b830*/  ISETP.NE.AND P0, PT, R14, RZ, PT ;  /* 0x000000ff0e00720c */ /* 0x004fe40003f05270 */
[----:B---3--:R-:W-:-:S05]  /*b840*/  P2R R0, PR, RZ, 0x2 ;  /* 0x00000002ff007803 */ /* 0x008fca0000000000 */
[----:B------:R2:W-:Y:S06]  /*b850*/  STL [R1+0x20], R0 ;  /* 0x0000200001007387 */ /* 0x0005ec0000100800 */
[----:B------:R-:W-:Y:S05]  /*b860*/  @P0 BRA `(.L_x_432) ;  /* 0x00000004004c0947 */ /* 0x000fea0003800000 */
[----:B------:R-:W-:-:S03]  /*b870*/  UMOV UR4, 0xffffffff ;  /* 0xffffffff00047882 */ /* 0x000fc60000000000 */
[----:B------:R-:W-:Y:S05]  /*b880*/  BRA.DIV UR4, `(.L_x_433) ;  /* 0x0000004e04307947 */ /* 0x000fea000b800000 */
[----:B------:R-:W-:-:S13]  /*b890*/  ELECT P6, URZ, PT ;  /* 0x00000000003f782f */ /* 0x000fda00038c0000 */
.L_x_540:
[----:B------:R-:W-:Y:S05]  /*b8a0*/  @!P6 BRA `(.L_x_432) ;  /* 0x00000004003ce947 */ /* 0x000fea0003800000 */
[----:B------:R3:W-:Y:S01]  /*b8b0*/  STL [R1+0x14], R9 ;  /* 0x0000140901007387 */ /* 0x0007e20000100800 */
[----:B------:R-:W-:-:S04]  /*b8c0*/  ISETP.NE.U32.AND P0, PT, R2, RZ, PT ;  /* 0x000000ff0200720c */ /* 0x000fc80003f05070 */
[----:B------:R-:W-:-:S13]  /*b8d0*/  ISETP.NE.AND.EX P0, PT, R3, RZ, PT, P0 ;  /* 0x000000ff0300720c */ /* 0x000fda0003f05300 */
[----:B---3--:R-:W-:Y:S05]  /*b8e0*/  @!P0 BRA `(.L_x_434) ;  /* 0x0000000000548947 */ /* 0x008fea0003800000 */
[----:B------:R-:W3:Y:S01]  /*b8f0*/  LDC R6, c[0x0][0x43c] ;  /* 0x00010f00ff067b82 */ /* 0x000ee20000000800 */
[----:B--2---:R-:W-:Y:S01]  /*b900*/  IMAD.MOV.U32 R0, RZ, RZ, R9 ;  /* 0x000000ffff007224 */ /* 0x004fe200078e0009 */
[----:B------:R-:W-:Y:S01]  /*b910*/  ULDC.64 UR4, c[0x0][0x428] ;  /* 0x00010a0000047ab9 */ /* 0x000fe20000000a00 */
[----:B------:R-:W-:Y:S01]  /*b920*/  ULDC.64 UR6, c[0x0][0x208] ;  /* 0x0000820000067ab9 */ /* 0x000fe20000000a00 */
[----:B---3--:R-:W-:-:S13]  /*b930*/  ISETP.NE.AND P0, PT, R6, 0x1, PT ;  /* 0x000000010600780c */ /* 0x008fda0003f05270 */
[----:B-1----:R-:W1:Y:S02]  /*b940*/  @P0 LDC.64 R4, c[0x0][0x440] ;  /* 0x00011000ff040b82 */ /* 0x002e640000000a00 */
[----:B-1----:R-:W-:-:S05]  /*b950*/  @P0 IMAD.HI.U32 R4, R9, R4, RZ ;  /* 0x0000000409040227 */ /* 0x002fca00078e00ff */
        /* <DEDUP_REMOVED lines=8> */
[----:B-1----:R-:W-:-:S04]  /*b9e0*/  IMAD R6, R8, UR4, RZ ;  /* 0x0000000408067c24 */ /* 0x002fc8000f8e02ff */
[----:B------:R-:W-:-:S04]  /*b9f0*/  IMAD R0, R7, UR5, R6 ;  /* 0x0000000507007c24 */ /* 0x000fc8000f8e0206 */
[----:B------:R-:W-:-:S05]  /*ba00*/  IMAD.IADD R0, R5, 0x1, R0 ;  /* 0x0000000105007824 */ /* 0x000fca00078e0200 */
[----:B------:R-:W-:-:S05]  /*ba10*/  LEA.HI.X R3, R4, R3, R0, 0x2, P0 ;  /* 0x0000000304037211 */ /* 0x000fca00000f1400 */
[----:B------:R-:W2:Y:S04]  /*ba20*/  LDG.E R0, desc[UR6][R2.64] ;  /* 0x0000000602007981 */ /* 0x000ea8000c1e1900 */
[----:B--2---:R3:W-:Y:S02]  /*ba30*/  STL [R1], R0 ;  /* 0x0000000001007387 */ /* 0x0047e40000100800 */
.L_x_434:
[----:B------:R-:W4:Y:S04]  /*ba40*/  LDL R7, [R1+0x4] ;  /* 0x0000040001077983 */ /* 0x000f280000100800 */
[----:B--23--:R-:W4:Y:S04]  /*ba50*/  LDL R0, [R1+0x8] ;  /* 0x0000080001007983 */ /* 0x00cf280000100800 */
[----:B------:R-:W2:Y:S01]  /*ba60*/  LDL R2, [R1+0x10] ;  /* 0x0000100001027983 */ /* 0x000ea20000100800 */
[----:B----4-:R-:W-:Y:S01]  /*ba70*/  IMAD R0, R0, 0x8, R7 ;  /* 0x0000000800007824 */ /* 0x010fe200078e0207 */
[----:B--2---:R-:W-:-:S04]  /*ba80*/  SHF.L.U32 R2, R2, 0x1f, RZ ;  /* 0x0000001f02027819 */ /* 0x004fc800000006ff */
[----:B------:R-:W2:Y:S02]  /*ba90*/  SYNCS.PHASECHK.TRANS64.TRYWAIT P0, [R0+URZ+0x34840], R2 ;  /* 0x03484002000075a7 */ /* 0x000ea4000800017f */
[----:B--2---:R-:W-:Y:S05]  /*baa0*/  @!P0 BRA `(.L_x_435) ;  /* 0x0000004800c88947 */ /* 0x004fea0003800000 */
.L_x_541:
[----:B------:R-:W3:Y:S02]  /*bab0*/  S2R R3, SR_TID.X ;  /* 0x0000000000037919 */ /* 0x000ee40000002100 */
[----:B---3--:R-:W-:-:S04]  /*bac0*/  LOP3.LUT R3, R3, 0x7f, RZ, 0xc0, !PT ;  /* 0x0000007f03037812 */ /* 0x008fc800078ec0ff */
[----:B------:R-:W-:-:S13]  /*bad0*/  ISETP.NE.AND P0, PT, R3, RZ, PT ;  /* 0x000000ff0300720c */ /* 0x000fda0003f05270 */
[----:B------:R-:W-:Y:S05]  /*bae0*/  @P0 BRA `(.L_x_436) ;  /* 0x00000000001c0947 */ /* 0x000fea0003800000 */
[----:B------:R-:W3:Y:S01]  /*baf0*/  S2R R3, SR_TID.X ;  /* 0x0000000000037919 */ /* 0x000ee20000002100 */
[----:B--2---:R-:W-:-:S04]  /*bb00*/  MOV R2, 0xc000 ;  /* 0x0000c00000027802 */ /* 0x004fc80000000f00 */
[----:B------:R4:W-:Y:S01]  /*bb10*/  SYNCS.ARRIVE.TRANS64 RZ, [R0+URZ+0x34830], R2 ;  /* 0x0348300200ff79a7 */ /* 0x0009e2000800003f */
[----:B---3--:R-:W-:-:S04]  /*bb20*/  LOP3.LUT R3, R3, 0x1f, RZ, 0xc0, !PT ;  /* 0x0000001f03037812 */ /* 0x008fc800078ec0ff */
[----:B------:R-:W-:-:S13]  /*bb30*/  ISETP.NE.AND P0, PT, R3, RZ, PT ;  /* 0x000000ff0300720c */ /* 0x000fda0003f05270 */
[----:B----4-:R-:W-:Y:S05]  /*bb40*/  @!P0 BRA `(.L_x_436) ;  /* 0x0000000000048947 */ /* 0x010fea0003800000 */
[----:B------:R-:W-:Y:S01]  /*bb50*/  BPT.TRAP 0x1 ;  /* 0x000000040000795c */ /* 0x000fe20000300000 */
.L_x_436:
[----:B------:R-:W3:Y:S04]  /*bb60*/  LDL R6, [R1+0x4] ;  /* 0x0000040001067983 */ /* 0x000ee80000100800 */
[----:B------:R-:W3:Y:S04]  /*bb70*/  LDL R5, [R1+0x8] ;  /* 0x0000080001057983 */ /* 0x000ee80000100800 */
[----:B-1----:R-:W4:Y:S04]  /*bb80*/  LDL R4, [R1+0x14] ;  /* 0x0000140001047983 */ /* 0x002f280000100800 */
[----:B------:R-:W5:Y:S04]  /*bb90*/  LDL R3, [R1+0x18] ;  /* 0x0000180001037983 */ /* 0x000f680000100800 */
[----:B--2---:R-:W2:Y:S01]  /*bba0*/  LDL R2, [R1] ;  /* 0x0000000001027983 */ /* 0x004ea20000100800 */
[----:B------:R-:W-:Y:S01]  /*bbb0*/  R2UR UR9, R0 ;  /* 0x00000000000972ca */ /* 0x000fe200000e0000 */
[----:B------:R-:W-:Y:S01]  /*bbc0*/  UIADD3 UR4, UP0, UR36, 0x370, URZ ;  /* 0x0000037024047890 */ /* 0x000fe2000ff1e03f */
[----:B------:R-:W-:Y:S01]  /*bbd0*/  R2UR UR12, R18 ;  /* 0x00000000120c72ca */ /* 0x000fe200000e0000 */
[----:B------:R-:W-:Y:S01]  /*bbe0*/  UMOV UR10, URZ ;  /* 0x0000003f000a7c82 */ /* 0x000fe20008000000 */
[----:B------:R-:W-:Y:S01]  /*bbf0*/  PLOP3.LUT P0, PT, PT, PT, PT, 0x80, 0x0 ;  /* 0x000000000000781c */ /* 0x000fe20003f0f070 */
[----:B------:R-:W-:Y:S01]  /*bc00*/  UMOV UR6, 0x0 ;  /* 0x0000000000067882 */ /* 0x000fe20000000000 */
[----:B------:R-:W-:Y:S01]  /*bc10*/  UMOV UR7, 0x14f00000 ;  /* 0x14f0000000077882 */ /* 0x000fe20000000000 */
[----:B------:R-:W-:-:S06]  /*bc20*/  UMOV UR16, 0x40 ;  /* 0x0000004000107882 */ /* 0x000fcc0000000000 */
[----:B------:R-:W-:Y:S01]  /*bc30*/  UIADD3 UR9, UR9, 0x34830, URZ ;  /* 0x0003483009097890 */ /* 0x000fe2000fffe03f */
[----:B---3--:R-:W-:Y:S01]  /*bc40*/  IMAD R0, R5, 0xc000, R6 ;  /* 0x0000c00005007824 */ /* 0x008fe200078e0206 */
[----:B----4-:R-:W-:-:S04]  /*bc50*/  R2UR UR11, R4 ;  /* 0x00000000040b72ca */ /* 0x010fc800000e0000 */
[----:B------:R-:W-:Y:S02]  /*bc60*/  R2UR UR8, R0 ;  /* 0x00000000000872ca */ /* 0x000fe400000e0000 */
[----:B-----5:R-:W-:Y:S02]  /*bc70*/  R2UR UR5, R3 ;  /* 0x00000000030572ca */ /* 0x020fe400000e0000 */
[----:B------:R-:W-:Y:S02]  /*bc80*/  P2R R0, PR, RZ, 0x1 ;  /* 0x00000001ff007803 */ /* 0x000fe40000000000 */
[----:B--2---:R-:W-:-:S03]  /*bc90*/  R2UR UR13, R2 ;  /* 0x00000000020d72ca */ /* 0x004fc600000e0000 */
[----:B------:R3:W-:Y:S04]  /*bca0*/  STL [R1+0x20], R0 ;  /* 0x0000200001007387 */ /* 0x0007e80000100800 */
[----:B------:R-:W-:Y:S02]  /*bcb0*/  UIADD3 UR14, UR8, 0x1c400, URZ ;  /* 0x0001c400080e7890 */ /* 0x000fe4000fffe03f */
[----:B------:R-:W-:Y:S02]  /*bcc0*/  ULEA UR11, UR11, UR5, 0x7 ;  /* 0x000000050b0b7291 */ /* 0x000fe4000f8e383f */
[----:B------:R-:W-:Y:S02]  /*bcd0*/  UIADD3.X UR5, URZ, UR37, URZ, UP0, !UPT ;  /* 0x000000253f057290 */ /* 0x000fe400087fe43f */
[----:B------:R-:W-:-:S02]  /*bce0*/  UIADD3 UR15, UR8, 0x20400, URZ ;  /* 0x00020400080f7890 */ /* 0x000fc4000fffe03f */
[----:B------:R-:W-:-:S03]  /*bcf0*/  UIADD3 UR17, UR8, 0x24400, URZ ;  /* 0x0002440008117890 */ /* 0x000fc6000fffe03f */
[----:B------:R-:W-:Y:S01]  /*bd00*/  UMOV UR8, UR14 ;  /* 0x0000000e00087c82 */ /* 0x000fe20008000000 */
[----:B------:R-:W-:Y:S01]  /*bd10*/  UMOV UR14, 0x80 ;  /* 0x00000080000e7882 */ /* 0x000fe20000000000 */
[----:B------:R1:W-:Y:S02]  /*bd20*/  UTMALDG.4D [UR8], [UR4], desc[UR6] ;  /* 0x00000608040075b4 */ /* 0x0003e40008019000 */
[----:B-1----:R-:W-:Y:S01]  /*bd30*/  UMOV UR8, UR15 ;  /* 0x0000000f00087c82 */ /* 0x002fe20008000000 */
[----:B------:R-:W-:Y:S02]  /*bd40*/  UMOV UR10, UR16 ;  /* 0x00000010000a7c82 */ /* 0x000fe40008000000 */
[----:B------:R1:W-:Y:S02]  /*bd50*/  UTMALDG.4D [UR8], [UR4], desc[UR6] ;  /* 0x00000608040075b4 */ /* 0x0003e40008019000 */
[----:B-1----:R-:W-:Y:S01]  /*bd60*/  UMOV UR8, UR17 ;  /* 0x0000001100087c82 */ /* 0x002fe20008000000 */
[----:B------:R-:W-:-:S02]  /*bd70*/  UMOV UR10, UR14 ;  /* 0x0000000e000a7c82 */ /* 0x000fc40008000000 */
[----:B------:R3:W-:Y:S02]  /*bd80*/  UTMALDG.4D [UR8], [UR4], desc[UR6] ;  /* 0x00000608040075b4 */ /* 0x0007e40008019000 */
[----:B---3--:R-:W-:Y:S01]  /*bd90*/  NOP ;  /* 0x0000000000007918 */ /* 0x008fe20000000000 */
.L_x_432:
[----:B------:R-:W3:Y:S04]  /*bda0*/  LDL R2, [R1+0x4] ;  /* 0x0000040001027983 */ /* 0x000ee80000100800 */
[----:B------:R-:W2:Y:S04]  /*bdb0*/  LDL.LU R3, [R1+0x34] ;  /* 0x0000340001037983 */ /* 0x000ea80000300800 */
[----:B------:R-:W4:Y:S04]  /*bdc0*/  LDL.LU R5, [R1+0x28] ;  /* 0x0000280001057983 */ /* 0x000f280000300800 */
[----:B-1----:R-:W5:Y:S01]  /*bdd0*/  LDL.LU R4, [R1+0x38] ;  /* 0x0000380001047983 */ /* 0x002f620000300800 */
[----:B------:R-:W-:Y:S05]  /*bde0*/  WARPSYNC.ALL ;  /* 0x0000000000007948 */ /* 0x000fea0003800000 */
[----:B------:R-:W-:Y:S01]  /*bdf0*/  ULDC.64 UR4, c[0x0][0x298] ;  /* 0x0000a60000047ab9 */ /* 0x000fe20000000a00 */
[----:B------:R-:W-:Y:S01]  /*be00*/  ULDC.64 UR6, c[0x0][0xa00] ;  /* 0x0002800000067ab9 */ /* 0x000fe20000000a00 */
[----:B------:R-:W-:Y:S01]  /*be10*/  BSSY B6, `(.L_x_437) ;  /* 0x0000024000067945 */ /* 0x000fe20003800000 */
[----:B------:R-:W-:Y:S01]  /*be20*/  BAR.SYNC.DEFER_BLOCKING 0x8, 0x180 ;  /* 0x0206000000007b1d */ /* 0x000fe20000010000 */
[----:B------:R-:W-:-:S04]  /*be30*/  ISETP.NE.U32.AND P0, PT, RZ, UR6, PT ;  /* 0x00000006ff007c0c */ /* 0x000fc8000bf05070 */
[----:B------:R-:W-:Y:S01]  /*be40*/  ISETP.NE.AND.EX P0, PT, RZ, UR7, PT, P0 ;  /* 0x00000007ff007c0c */ /* 0x000fe2000bf05300 */
[----:B---3--:R-:W-:Y:S01]  /*be50*/  VIADD R2, R2, 0x10400 ;  /* 0x0001040002027836 */ /* 0x008fe20000000000 */
[----:B--2---:R-:W-:-:S04]  /*be60*/  SHF.R.S32.HI R0, RZ, 0x1f, R3 ;  /* 0x0000001fff007819 */ /* 0x004fc80000011403 */
[----:B------:R-:W-:Y:S02]  /*be70*/  LOP3.LUT P1, RZ, R2, 0x3ff, RZ, 0xc0, !PT ;  /* 0x000003ff02ff7812 */ /* 0x000fe4000782c0ff */
[----:B----4-:R-:W-:Y:S01]  /*be80*/  SEL R5, R5, RZ, !P0 ;  /* 0x000000ff05057207 */ /* 0x010fe20004000000 */
[----:B------:R-:W-:Y:S01]  /*be90*/  IMAD R0, R0, UR4, RZ ;  /* 0x0000000400007c24 */ /* 0x000fe2000f8e02ff */
[----:B-----5:R-:W-:-:S03]  /*bea0*/  SEL R4, R4, RZ, !P0 ;  /* 0x000000ff04047207 */ /* 0x020fc60004000000 */
[C---:B------:R-:W-:Y:S02]  /*beb0*/  IMAD R0, R3.reuse, UR5, R0 ;  /* 0x0000000503007c24 */ /* 0x040fe4000f8e0200 */
[----:B------:R-:W-:-:S05]  /*bec0*/  IMAD.WIDE.U32 R2, R3, UR4, RZ ;  /* 0x0000000403027c25 */ /* 0x000fca000f8e00ff */
[----:B------:R1:W-:Y:S04]  /*bed0*/  STL.64 [R1+0x48], R2 ;  /* 0x0000480201007387 */ /* 0x0003e80000100a00 */
[----:B------:R2:W-:Y:S04]  /*bee0*/  STL [R1+0x28], R5 ;  /* 0x0000280501007387 */ /* 0x0005e80000100800 */
[----:B------:R2:W-:Y:S01]  /*bef0*/  STL [R1+0x54], R4 ;  /* 0x0000540401007387 */ /* 0x0005e20000100800 */
[----:B-1----:R-:W-:Y:S01]  /*bf00*/  IMAD.IADD R2, R3, 0x1, R0 ;  /* 0x0000000103027824 */ /* 0x002fe200078e0200 */
[----:B------:R-:W-:-:S05]  /*bf10*/  SHF.R.S32.HI R0, RZ, 0x1f, R18 ;  /* 0x0000001fff007819 */ /* 0x000fca0000011412 */
[----:B------:R2:W-:Y:S04]  /*bf20*/  STL [R1+0x38], R0 ;  /* 0x0000380001007387 */ /* 0x0005e80000100800 */
[----:B------:R2:W-:Y:S01]  /*bf30*/  STL [R1+0x34], R2 ;  /* 0x0000340201007387 */ /* 0x0005e20000100800 */
[----:B------:R-:W-:Y:S05]  /*bf40*/  @!P1 BRA `(.L_x_438) ;  /* 0x0000000000409947 */ /* 0x000fea0003800000 */
[----:B--2---:R-:W-:Y:S01]  /*bf50*/  MOV R2, 0x0 ;  /* 0x0000000000027802 */ /* 0x004fe20000000f00 */
[----:B------:R-:W-:Y:S01]  /*bf60*/  ULDC.64 UR6, c[0x4][0x118] ;  /* 0x0100460000067ab9 */ /* 0x000fe20000000a00 */
[----:B------:R-:W-:Y:S01]  /*bf70*/  ULDC.64 UR8, c[0x4][0x120] ;  /* 0x0100480000087ab9 */ /* 0x000fe20000000a00 */
[----:B------:R-:W-:Y:S01]  /*bf80*/  ULDC.64 UR4, c[0x4][0x88] ;  /* 0x0100220000047ab9 */ /* 0x000fe20000000a00 */
[----:B------:R-:W-:Y:S01]  /*bf90*/  IMAD.U32 R4, RZ, RZ, UR6 ;  /* 0x00000006ff047e24 */ /* 0x000fe2000f8e00ff */
[----:B0-----:R-:W-:Y:S01]  /*bfa0*/  MOV R12, 0x1 ;  /* 0x00000001000c7802 */ /* 0x001fe20000000f00 */
[----:B------:R-:W0:Y:S01]  /*bfb0*/  LDC.64 R2, c[0x4][R2] ;  /* 0x0100000002027b82 */ /* 0x000e220000000a00 */
[----:B------:R-:W-:Y:S02]  /*bfc0*/  IMAD.U32 R5, RZ, RZ, UR7 ;  /* 0x00000007ff057e24 */ /* 0x000fe4000f8e00ff */
[----:B------:R-:W-:Y:S02]  /*bfd0*/  IMAD.U32 R6, RZ, RZ, UR8 ;  /* 0x00000008ff067e24 */ /* 0x000fe4000f8e00ff */
[----:B------:R-:W-:-:S02]  /*bfe0*/  IMAD.U32 R7, RZ, RZ, UR9 ;  /* 0x00000009ff077e24 */ /* 0x000fc4000f8e00ff */
[----:B------:R-:W-:Y:S02]  /*bff0*/  IMAD.U32 R10, RZ, RZ, UR4 ;  /* 0x00000004ff0a7e24 */ /* 0x000fe4000f8e00ff */
[----:B------:R-:W-:Y:S02]  /*c000*/  IMAD.U32 R11, RZ, RZ, UR5 ;  /* 0x00000005ff0b7e24 */ /* 0x000fe4000f8e00ff */
[----:B------:R-:W-:Y:S02]  /*c010*/  IMAD.MOV.U32 R8, RZ, RZ, 0x70 ;  /* 0x00000070ff087424 */ /* 0x000fe400078e00ff */
[----:B------:R-:W-:-:S07]  /*c020*/  IMAD.MOV.U32 R13, RZ, RZ, RZ ;  /* 0x000000ffff0d7224 */ /* 0x000fce00078e00ff */
[----:B------:R-:W-:-:S07]  /*c030*/  LEPC R20, `(.L_x_438) ;  /* 0x000000001014794e */ /* 0x000fce0000000000 */
[----:B0-----:R-:W-:Y:S05]  /*c040*/  CALL.ABS.NOINC R2 ;  /* 0x0000000002007343 */ /* 0x001fea0003c00000 */
.L_x_438:
[----:B------:R-:W-:Y:S05]  /*c050*/  BSYNC B6 ;  /* 0x0000000000067941 */ /* 0x000fea0003800000 */
.L_x_437:
[----:B--2---:R-:W2:Y:S01]  /*c060*/  LDL.LU R4, [R1+0x34] ;  /* 0x0000340001047983 */ /* 0x004ea20000300800 */
[----:B------:R-:W1:Y:S01]  /*c070*/  LDC R7, c[0x0][0x448] ;  /* 0x00011200ff077b82 */ /* 0x000e620000000800 */
[----:B------:R-:W-:Y:S01]  /*c080*/  ULDC.64 UR4, c[0x0][0x2d8] ;  /* 0x0000b60000047ab9 */ /* 0x000fe20000000a00 */
[----:B------:R-:W-:Y:S01]  /*c090*/  IMAD.SHL.U32 R17, R17, 0x80, RZ ;  /* 0x0000008011117824 */ /* 0x000fe200078e00ff */
[----:B------:R-:W2:Y:S01]  /*c0a0*/  LDL.LU.64 R2, [R1+0x48] ;  /* 0x0000480001027983 */ /* 0x000ea20000300a00 */
[----:B------:R-:W-:-:S03]  /*c0b0*/  ULDC.64 UR6, c[0x0][0x280] ;  /* 0x0000a00000067ab9 */ /* 0x000fc60000000a00 */
[----:B------:R-:W3:Y:S04]  /*c0c0*/  LDL.LU R0, [R1+0x38] ;  /* 0x0000380001007983 */ /* 0x000ee80000300800 */
[----:B------:R-:W4:Y:S04]  /*c0d0*/  LDL.LU R6, [R1+0x54] ;  /* 0x0000540001067983 */ /* 0x000f280000300800 */
[----:B------:R-:W4:Y:S01]  /*c0e0*/  LDL.LU R5, [R1+0x28] ;  /* 0x0000280001057983 */ /* 0x000f220000300800 */
[----:B------:R-:W0:Y:S01]  /*c0f0*/  S2R R8, SR_TID.X ;  /* 0x0000000000087919 */ /* 0x000e220000002100 */
[----:B-1----:R-:W-:-:S02]  /*c100*/  ISETP.NE.AND P0, PT, R7, 0x1, PT ;  /* 0x000000010700780c */ /* 0x002fc40003f05270 */
[----:B0-----:R-:W-:-:S04]  /*c110*/  SHF.L.U32 R10, R8, 0x3, RZ ;  /* 0x00000003080a7819 */ /* 0x001fc800000006ff */
[----:B------:R-:W-:-:S04]  /*c120*/  LOP3.LUT R10, R10, 0x38, RZ, 0xc0, !PT ;  /* 0x000000380a0a7812 */ /* 0x000fc800078ec0ff */
[C---:B------:R-:W-:Y:S02]  /*c130*/  LOP3.LUT R9, R10.reuse, 0x40, RZ, 0xfc, !PT ;  /* 0x000000400a097812 */ /* 0x040fe400078efcff */
[----:B------:R-:W-:Y:S01]  /*c140*/  LOP3.LUT R8, R10, 0x80, RZ, 0xfc, !PT ;  /* 0x000000800a087812 */ /* 0x000fe200078efcff */
[----:B--2---:R-:W-:Y:S02]  /*c150*/  IMAD.MOV.U32 R3, RZ, RZ, R4 ;  /* 0x000000ffff037224 */ /* 0x004fe400078e0004 */
[----:B------:R-:W0:Y:S01]  /*c160*/  S2R R4, SR_TID.X ;  /* 0x0000000000047919 */ /* 0x000e220000002100 */
[----:B---3--:R-:W-:Y:S02]  /*c170*/  IMAD R0, R0, UR4, RZ ;  /* 0x0000000400007c24 */ /* 0x008fe4000f8e02ff */
[----:B------:R-:W-:-:S04]  /*c180*/  IMAD.WIDE.U32 R2, R18, UR4, R2 ;  /* 0x0000000412027c25 */ /* 0x000fc8000f8e0002 */
[----:B------:R-:W-:Y:S01]  /*c190*/  IMAD R0, R18, UR5, R0 ;  /* 0x0000000512007c24 */ /* 0x000fe2000f8e0200 */
[----:B------:R-:W-:-:S03]  /*c1a0*/  ULDC.64 UR4, c[0x0][0x2e0] ;  /* 0x0000b80000047ab9 */ /* 0x000fc60000000a00 */
[----:B------:R-:W-:Y:S02]  /*c1b0*/  IMAD.IADD R3, R3, 0x1, R0 ;  /* 0x0000000103037824 */ /* 0x000fe400078e0200 */
[----:B----4-:R-:W-:Y:S02]  /*c1c0*/  IMAD R0, R6, UR4, RZ ;  /* 0x0000000406007c24 */ /* 0x010fe4000f8e02ff */
[C---:B------:R-:W-:Y:S01]  /*c1d0*/  IMAD.WIDE.U32 R2, R5.reuse, UR4, R2 ;  /* 0x0000000405027c25 */ /* 0x040fe2000f8e0002 */
[----:B------:R-:W1:Y:S03]  /*c1e0*/  @P0 LDC R6, c[0x0][0x450] ;  /* 0x00011400ff060b82 */ /* 0x000e660000000800 */
[----:B------:R-:W-:Y:S01]  /*c1f0*/  IMAD R0, R5, UR5, R0 ;  /* 0x0000000505007c24 */ /* 0x000fe2000f8e0200 */
[----:B------:R-:W-:-:S03]  /*c200*/  ULDC.64 UR4, c[0x0][0x2d0] ;  /* 0x0000b40000047ab9 */ /* 0x000fc60000000a00 */
[----:B------:R-:W-:Y:S01]  /*c210*/  IMAD.IADD R3, R3, 0x1, R0 ;  /* 0x0000000103037824 */ /* 0x000fe200078e0200 */
[C---:B0-----:R-:W-:Y:S01]  /*c220*/  LOP3.LUT R5, R4.reuse, 0x7f, RZ, 0xc0, !PT ;  /* 0x0000007f04057812 */ /* 0x041fe200078ec0ff */
[----:B------:R-:W-:-:S03]  /*c230*/  IMAD.SHL.U32 R4, R4, 0x10, RZ ;  /* 0x0000001004047824 */ /* 0x000fc600078e00ff */
[----:B------:R-:W-:-:S04]  /*c240*/  SHF.R.U32.HI R5, RZ, 0x3, R5 ;  /* 0x00000003ff057819 */ /* 0x000fc80000011605 */
[----:B------:R-:W-:Y:S02]  /*c250*/  LOP3.LUT R4, R5, 0x70, R4, 0xf8, !PT ;  /* 0x0000007005047812 */ /* 0x000fe400078ef804 */
[----:B------:R-:W0:Y:S02]  /*c260*/  @P0 LDC R5, c[0x0][0x44c] ;  /* 0x00011300ff050b82 */ /* 0x000e240000000800 */
[----:B------:R-:W-:-:S05]  /*c270*/  LOP3.LUT R0, R4, R17, RZ, 0xfc, !PT ;  /* 0x0000001104007212 */ /* 0x000fca00078efcff */
[----:B------:R-:W-:Y:S02]  /*c280*/  IMAD.MOV.U32 R4, RZ, RZ, R0 ;  /* 0x000000ffff047224 */ /* 0x000fe400078e0000 */
[----:B0-----:R-:W-:-:S05]  /*c290*/  @P0 IMAD.HI.U32 R5, R0, R5, RZ ;  /* 0x0000000500050227 */ /* 0x001fca00078e00ff */
[----:B-1----:R-:W-:-:S05]  /*c2a0*/  @P0 SHF.R.U32.HI R4, RZ, R6, R5 ;  /* 0x00000006ff040219 */ /* 0x002fca0000011605 */
[----:B------:R-:W-:Y:S02]  /*c2b0*/  IMAD.MOV R5, RZ, RZ, -R4 ;  /* 0x000000ffff057224 */ /* 0x000fe400078e0a04 */
[----:B------:R-:W-:-:S04]  /*c2c0*/  IMAD.WIDE.U32 R2, R4, UR4, R2 ;  /* 0x0000000404027c25 */ /* 0x000fc8000f8e0002 */
[----:B------:R-:W-:Y:S01]  /*c2d0*/  IMAD R0, R7, R5, R0 ;  /* 0x0000000507007224 */ /* 0x000fe200078e0200 */
[----:B------:R-:W-:-:S05]  /*c2e0*/  SHF.R.S32.HI R5, RZ, 0x1f, R4 ;  /* 0x0000001fff057819 */ /* 0x000fca0000011404 */
[----:B------:R-:W-:-:S04]  /*c2f0*/  IMAD R5, R5, UR4, RZ ;  /* 0x0000000405057c24 */ /* 0x000fc8000f8e02ff */
[----:B------:R-:W-:Y:S01]  /*c300*/  IMAD R4, R4, UR5, R5 ;  /* 0x0000000504047c24 */ /* 0x000fe2000f8e0205 */
[----:B------:R-:W-:-:S03]  /*c310*/  ULDC.64 UR4, c[0x0][0x2c8] ;  /* 0x0000b20000047ab9 */ /* 0x000fc60000000a00 */
[----:B------:R-:W-:Y:S01]  /*c320*/  IMAD.IADD R3, R3, 0x1, R4 ;  /* 0x0000000103037824 */ /* 0x000fe200078e0204 */
[----:B------:R-:W-:Y:S01]  /*c330*/  SHF.R.S32.HI R4, RZ, 0x1f, R0 ;  /* 0x0000001fff047819 */ /* 0x000fe20000011400 */
[----:B------:R-:W-:-:S04]  /*c340*/  IMAD.WIDE.U32 R2, R0, UR4, R2 ;  /* 0x0000000400027c25 */ /* 0x000fc8000f8e0002 */
[----:B------:R-:W-:Y:S01]  /*c350*/  IMAD R4, R4, UR4, RZ ;  /* 0x0000000404047c24 */ /* 0x000fe2000f8e02ff */
[----:B------:R-:W-:Y:S02]  /*c360*/  ULDC UR4, c[0x0][0x2b8] ;  /* 0x0000ae0000047ab9 */ /* 0x000fe40000000800 */
[----:B------:R-:W-:Y:S01]  /*c370*/  ISETP.GE.AND P2, PT, R10, UR4, PT ;  /* 0x000000040a007c0c */ /* 0x000fe2000bf46270 */
[----:B------:R-:W-:Y:S01]  /*c380*/  IMAD R0, R0, UR5, R4 ;  /* 0x0000000500007c24 */ /* 0x000fe2000f8e0204 */
[----:B------:R0:W5:Y:S01]  /*c390*/  LDL R10, [R1+0x24] ;  /* 0x00002400010a7983 */ /* 0x0001620000100800 */
[----:B------:R-:W-:Y:S02]  /*c3a0*/  LEA R4, P3, R2, UR6, 0x1 ;  /* 0x0000000602047c11 */ /* 0x000fe4000f8608ff */
[----:B------:R-:W-:Y:S01]  /*c3b0*/  IMAD.IADD R0, R3, 0x1, R0 ;  /* 0x0000000103007824 */ /* 0x000fe200078e0200 */
[----:B------:R-:W-:Y:S02]  /*c3c0*/  ISETP.GE.AND P1, PT, R9, UR4, PT ;  /* 0x0000000409007c0c */ /* 0x000fe4000bf26270 */
[----:B------:R-:W-:Y:S01]  /*c3d0*/  ISETP.GE.AND P0, PT, R8, UR4, PT ;  /* 0x0000000408007c0c */ /* 0x000fe2000bf06270 */
[----:B------:R-:W-:Y:S01]  /*c3e0*/  UMOV UR4, 0xffffffff ;  /* 0xffffffff00047882 */ /* 0x000fe20000000000 */
[----:B------:R-:W-:-:S02]  /*c3f0*/  LEA.HI.X R0, R2, UR7, R0, 0x1, P3 ;  /* 0x0000000702007c11 */ /* 0x000fc400098f0c00 */
[----:B0-----:R-:W-:Y:S09]  /*c400*/  BRA.DIV UR4, `(.L_x_439) ;  /* 0x0000004204847947 */ /* 0x001ff2000b800000 */
[----:B------:R-:W0:Y:S02]  /*c410*/  S2R R5, SR_TID.X ;  /* 0x0000000000057919 */ /* 0x000e240000002100 */
[----:B0-----:R-:W-:-:S04]  /*c420*/  LOP3.LUT R5, R5, 0x7f, RZ, 0xc0, !PT ;  /* 0x0000007f05057812 */ /* 0x001fc800078ec0ff */
[----:B------:R-:W-:Y:S02]  /*c430*/  SHF.R.U32.HI R6, RZ, 0x3, R5 ;  /* 0x00000003ff067819 */ /* 0x000fe40000011605 */
[----:B------:R-:W2:Y:S01]  /*c440*/  LDL.LU R5, [R1+0x40] ;  /* 0x0000400001057983 */ /* 0x000ea20000300800 */
[----:B------:R-:W-:Y:S02]  /*c450*/  ULDC.64 UR4, c[0x0][0x208] ;  /* 0x0000820000047ab9 */ /* 0x000fe40000000a00 */
[----:B------:R-:W-:Y:S01]  /*c460*/  IMAD.IADD R2, R6, 0x1, R17 ;  /* 0x0000000106027824 */ /* 0x000fe200078e0211 */
[----:B------:R-:W-:Y:S01]  /*c470*/  SHFL.IDX PT, R9, R0, 0x1, 0x181f ;  /* 0x00381f0000097f89 */ /* 0x000fe200000e0000 */
[----:B------:R-:W0:Y:S02]  /*c480*/  S2R R6, SR_TID.X ;  /* 0x0000000000067919 */ /* 0x000e240000002100 */
[----:B0-----:R-:W-:Y:S02]  /*c490*/  IMAD.SHL.U32 R11, R6, 0x8, RZ ;  /* 0x00000008060b7824 */ /* 0x001fe400078e00ff */
[----:B------:R-:W-:Y:S03]  /*c4a0*/  SHFL.IDX PT, R6, R0, RZ, 0x181f ;  /* 0x00181fff00067589 */ /* 0x000fe600000e0000 */
[----:B------:R-:W-:Y:S01]  /*c4b0*/  LOP3.LUT R11, R11, 0x38, RZ, 0xc0, !PT ;  /* 0x000000380b0b7812 */ /* 0x000fe200078ec0ff */
[----:B--2---:R-:W-:-:S02]  /*c4c0*/  IMAD R3, R5, R7, RZ ;  /* 0x0000000705037224 */ /* 0x004fc400078e02ff */
[----:B------:R-:W0:Y:S01]  /*c4d0*/  SHFL.IDX PT, R7, R4, RZ, 0x181f ;  /* 0x00181fff04077589 */ /* 0x000e2200000e0000 */
[C---:B------:R-:W-:Y:S02]  /*c4e0*/  VIADD R5, R2.reuse, 0x10 ;  /* 0x0000001002057836 */ /* 0x040fe40000000000 */
[----:B------:R-:W-:-:S03]  /*c4f0*/  ISETP.GE.AND P4, PT, R2, R3, PT ;  /* 0x000000030200720c */ /* 0x000fc60003f86270 */
[----:B------:R-:W-:Y:S02]  /*c500*/  ISETP.GE.AND P3, PT, R5, R3, PT ;  /* 0x000000030500720c */ /* 0x000fe40003f66270 */
[----:B------:R-:W1:Y:S08]  /*c510*/  SHFL.IDX PT, R5, R4, 0x1, 0x181f ;  /* 0x00381f0004057f89 */ /* 0x000e7000000e0000 */
[----:B0-----:R-:W-:-:S05]  /*c520*/  @!P4 LEA R7, P5, R11, R7, 0x1 ;  /* 0x000000070b07c211 */ /* 0x001fca00078a08ff */
[----:B------:R-:W-:Y:S01]  /*c530*/  @!P4 IMAD.X R6, RZ, RZ, R6, P5 ;  /* 0x000000ffff06c224 */ /* 0x000fe200028e0606 */
[----:B-1----:R-:W-:-:S04]  /*c540*/  @!P3 LEA R8, P5, R11, R5, 0x1 ;  /* 0x000000050b08b211 */ /* 0x002fc800078a08ff */
[----:B------:R-:W-:Y:S01]  /*c550*/  @!P4 LOP3.LUT R7, R7, R6, RZ, 0x3c, !PT ;  /* 0x000000060707c212 */ /* 0x000fe200078e3cff */
[----:B------:R-:W-:-:S03]  /*c560*/  @!P3 IMAD.X R5, RZ, RZ, R9, P5 ;  /* 0x000000ffff05b224 */ /* 0x000fc600028e0609 */
[----:B------:R-:W-:-:S04]  /*c570*/  @!P4 LOP3.LUT R6, R7, R6, RZ, 0x3c, !PT ;  /* 0x000000060706c212 */ /* 0x000fc800078e3cff */
[----:B------:R-:W-:-:S05]  /*c580*/  @!P4 LOP3.LUT R7, R7, R6, RZ, 0x3c, !PT ;  /* 0x000000060707c212 */ /* 0x000fca00078e3cff */
[----:B-----5:R-:W-:Y:S04]  /*c590*/  @!P4 LDGSTS.E.BYPASS.LTC128B.128 [R10+0x10400], desc[UR4][R6.64], !P2 ;  /* 0x10400000060acfae */ /* 0x020fe8000d101d44 */
[----:B------:R-:W-:Y:S04]  /*c5a0*/  @!P4 LDGSTS.E.BYPASS.LTC128B.128 [R10+0x14400], desc[UR4][R6.64+0x80], !P1 ;  /* 0x14400080060acfae */ /* 0x000fe8000c901d44 */
[----:B------:R0:W-:Y:S02]  /*c5b0*/  @!P4 LDGSTS.E.BYPASS.LTC128B.128 [R10+0x18400], desc[UR4][R6.64+0x100], !P0 ;  /* 0x18400100060acfae */ /* 0x0001e4000c101d44 */
[----:B0-----:R-:W-:-:S02]  /*c5c0*/  @!P3 IMAD.MOV.U32 R6, RZ, RZ, R8 ;  /* 0x000000ffff06b224 */ /* 0x001fc400078e0008 */
[----:B------:R-:W-:Y:S01]  /*c5d0*/  @!P3 IMAD.MOV.U32 R7, RZ, RZ, R5 ;  /* 0x000000ffff07b224 */ /* 0x000fe200078e0005 */
[----:B------:R-:W-:Y:S01]  /*c5e0*/  SHFL.IDX PT, R8, R0, 0x2, 0x181f ;  /* 0x00581f0000087f89 */ /* 0x000fe200000e0000 */
[----:B------:R-:W-:-:S03]  /*c5f0*/  VIADD R5, R2, 0x20 ;  /* 0x0000002002057836 */ /* 0x000fc60000000000 */
[----:B------:R-:W-:Y:S04]  /*c600*/  @!P3 LDGSTS.E.BYPASS.LTC128B.128 [R10+0x10c00], desc[UR4][R6.64], !P2 ;  /* 0x10c00000060abfae */ /* 0x000fe8000d101d44 */
[----:B------:R-:W-:Y:S04]  /*c610*/  @!P3 LDGSTS.E.BYPASS.LTC128B.128 [R10+0x14c00], desc[UR4][R6.64+0x80], !P1 ;  /* 0x14c00080060abfae */ /* 0x000fe8000c901d44 */
[----:B------:R0:W-:Y:S01]  /*c620*/  @!P3 LDGSTS.E.BYPASS.LTC128B.128 [R10+0x18c00], desc[UR4][R6.64+0x100], !P0 ;  /* 0x18c00100060abfae */ /* 0x0001e2000c101d44 */
[----:B------:R-:W-:-:S03]  /*c630*/  ISETP.GE.AND P3, PT, R5, R3, PT ;  /* 0x000000030500720c */ /* 0x000fc60003f66270 */
[----:B------:R-:W1:Y:S10]  /*c640*/  SHFL.IDX PT, R5, R4, 0x2, 0x181f ;  /* 0x00581f0004057f89 */ /* 0x000e7400000e0000 */
[----:B-1----:R-:W-:-:S04]  /*c650*/  @!P3 LEA R5, P4, R11, R5, 0x1 ;  /* 0x000000050b05b211 */ /* 0x002fc800078808ff */
[----:B0-----:R-:W-:-:S05]  /*c660*/  @!P3 IADD3.X R6, RZ, R8, RZ, P4, !PT ;  /* 0x00000008ff06b210 */ /* 0x001fca00027fe4ff */
[----:B------:R-:W-:Y:S02]  /*c670*/  @!P3 IMAD.MOV.U32 R7, RZ, RZ, R6 ;  /* 0x000000ffff07b224 */ /* 0x000fe400078e0006 */
[----:B------:R-:W-:Y:S02]  /*c680*/  @!P3 IMAD.MOV.U32 R6, RZ, RZ, R5 ;  /* 0x000000ffff06b224 */ /* 0x000fe400078e0005 */
[----:B------:R-:W-:-:S03]  /*c690*/  VIADD R5, R2, 0x30 ;  /* 0x0000003002057836 */ /* 0x000fc60000000000 */
[----:B------:R-:W-:Y:S04]  /*c6a0*/  @!P3 LDGSTS.E.BYPASS.LTC128B.128 [R10+0x11400], desc[UR4][R6.64], !P2 ;  /* 0x11400000060abfae */ /* 0x000fe8000d101d44 */
[----:B------:R-:W-:Y:S04]  /*c6b0*/  @!P3 LDGSTS.E.BYPASS.LTC128B.128 [R10+0x15400], desc[UR4][R6.64+0x80], !P1 ;  /* 0x15400080060abfae */ /* 0x000fe8000c901d44 */
[----:B------:R0:W-:Y:S01]  /*c6c0*/  @!P3 LDGSTS.E.BYPASS.LTC128B.128 [R10+0x19400], desc[UR4][R6.64+0x100], !P0 ;  /* 0x19400100060abfae */ /* 0x0001e2000c101d44 */
[----:B------:R-:W-:-:S03]  /*c6d0*/  ISETP.GE.AND P3, PT, R5, R3, PT ;  /* 0x000000030500720c */ /* 0x000fc60003f66270 */
[----:B------:R-:W1:Y:S04]  /*c6e0*/  SHFL.IDX PT, R5, R4, 0x3, 0x181f ;  /* 0x00781f0004057f89 */ /* 0x000e6800000e0000 */
[----:B0-----:R-:W0:Y:S06]  /*c6f0*/  SHFL.IDX PT, R6, R0, 0x3, 0x181f ;  /* 0x00781f0000067f89 */ /* 0x001e2c00000e0000 */
[----:B-1----:R-:W-:-:S05]  /*c700*/  @!P3 LEA R5, P4, R11, R5, 0x1 ;  /* 0x000000050b05b211 */ /* 0x002fca00078808ff */
[----:B0-----:R-:W-:-:S04]  /*c710*/  @!P3 IMAD.X R6, RZ, RZ, R6, P4 ;  /* 0x000000ffff06b224 */ /* 0x001fc800020e0606 */
        /* <DEDUP_REMOVED lines=11> */
[----:B------:R-:W-:Y:S01]  /*c7d0*/  @!P3 IMAD.MOV.U32 R7, RZ, RZ, R6 ;  /* 0x000000ffff07b224 */ /* 0x000fe200078e0006 */
[----:B------:R-:W-:Y:S01]  /*c7e0*/  @!P3 MOV R6, R5 ;  /* 0x000000050006b202 */ /* 0x000fe20000000f00 */
[----:B------:R-:W-:-:S04]  /*c7f0*/  VIADD R5, R2, 0x50 ;  /* 0x0000005002057836 */ /* 0x000fc80000000000 */
        /* <DEDUP_REMOVED lines=11> */
[----:B------:R-:W-:Y:S02]  /*c8b0*/  @!P3 LDGSTS.E.BYPASS.LTC128B.128 [R10+0x12c00], desc[UR4][R6.64], !P2 ;  /* 0x12c00000060abfae */ /* 0x000fe4000d101d44 */
[----:B------:R-:W-:Y:S02]  /*c8c0*/  ISETP.GE.AND P4, PT, R5, R3, PT ;  /* 0x000000030500720c */ /* 0x000fe40003f86270 */
[----:B------:R-:W0:Y:S04]  /*c8d0*/  SHFL.IDX PT, R5, R4, 0x6, 0x181f ;  /* 0x00d81f0004057f89 */ /* 0x000e2800000e0000 */
[----:B------:R-:W-:Y:S04]  /*c8e0*/  @!P3 LDGSTS.E.BYPASS.LTC128B.128 [R10+0x16c00], desc[UR4][R6.64+0x80], !P1 ;  /* 0x16c00080060abfae */ /* 0x000fe8000c901d44 */
[----:B------:R1:W-:Y:S04]  /*c8f0*/  @!P3 LDGSTS.E.BYPASS.LTC128B.128 [R10+0x1ac00], desc[UR4][R6.64+0x100], !P0 ;  /* 0x1ac00100060abfae */ /* 0x0003e8000c101d44 */
[----:B------:R-:W-:Y:S04]  /*c900*/  SHFL.IDX PT, R4, R4, 0x7, 0x181f ;  /* 0x00f81f0004047f89 */ /* 0x000fe800000e0000 */
[----:B-1----:R-:W1:Y:S01]  /*c910*/  SHFL.IDX PT, R6, R0, 0x6, 0x181f ;  /* 0x00d81f0000067f89 */ /* 0x002e6200000e0000 */
[----:B0-----:R-:W-:-:S03]  /*c920*/  @!P4 LEA R5, P3, R11, R5, 0x1 ;  /* 0x000000050b05c211 */ /* 0x001fc600078608ff */
[----:B------:R-:W0:Y:S02]  /*c930*/  SHFL.IDX PT, R0, R0, 0x7, 0x181f ;  /* 0x00f81f0000007f89 */ /* 0x000e2400000e0000 */
[----:B-1----:R-:W-:-:S04]  /*c940*/  @!P4 IMAD.X R6, RZ, RZ, R6, P3 ;  /* 0x000000ffff06c224 */ /* 0x002fc800018e0606 */
[----:B------:R-:W-:Y:S02]  /*c950*/  @!P4 IMAD.MOV.U32 R7, RZ, RZ, R6 ;  /* 0x000000ffff07c224 */ /* 0x000fe400078e0006 */
[----:B------:R-:W-:-:S05]  /*c960*/  @!P4 IMAD.MOV.U32 R6, RZ, RZ, R5 ;  /* 0x000000ffff06c224 */ /* 0x000fca00078e0005 */
[----:B------:R1:W-:Y:S04]  /*c970*/  @!P4 LDGSTS.E.BYPASS.LTC128B.128 [R10+0x13400], desc[UR4][R6.64], !P2 ;  /* 0x13400000060acfae */ /* 0x0003e8000d101d44 */
[----:B------:R1:W-:Y:S04]  /*c980*/  @!P4 LDGSTS.E.BYPASS.LTC128B.128 [R10+0x17400], desc[UR4][R6.64+0x80], !P1 ;  /* 0x17400080060acfae */ /* 0x0003e8000c901d44 */
[----:B0-----:R1:W-:Y:S02]  /*c990*/  @!P4 LDGSTS.E.BYPASS.LTC128B.128 [R10+0x1b400], desc[UR4][R6.64+0x100], !P0 ;  /* 0x1b400100060acfae */ /* 0x0013e4000c101d44 */
.L_x_558:
[----:B------:R-:W-:Y:S01]  /*c9a0*/  VIADD R2, R2, 0x70 ;  /* 0x0000007002027836 */ /* 0x000fe20000000000 */
[----:B------:R-:W-:Y:S04]  /*c9b0*/  BSSY B0, `(.L_x_440) ;  /* 0x000000f000007945 */ /* 0x000fe80003800000 */
[----:B------:R-:W-:-:S13]  /*c9c0*/  ISETP.GE.AND P3, PT, R2, R3, PT ;  /* 0x000000030200720c */ /* 0x000fda0003f66270 */
[----:B------:R-:W-:Y:S05]  /*c9d0*/  @P3 BRA `(.L_x_441) ;  /* 0x0000000000303947 */ /* 0x000fea0003800000 */
[----:B------:R-:W0:Y:S01]  /*c9e0*/  S2R R5, SR_TID.X ;  /* 0x0000000000057919 */ /* 0x000e220000002100 */
[----:B------:R-:W-:Y:S01]  /*c9f0*/  ULDC.64 UR4, c[0x0][0x208] ;  /* 0x0000820000047ab9 */ /* 0x000fe20000000a00 */
[----:B0-----:R-:W-:-:S04]  /*ca00*/  SHF.L.U32 R5, R5, 0x3, RZ ;  /* 0x0000000305057819 */ /* 0x001fc800000006ff */
[----:B------:R-:W-:-:S04]  /*ca10*/  LOP3.LUT R5, R5, 0x38, RZ, 0xc0, !PT ;  /* 0x0000003805057812 */ /* 0x000fc800078ec0ff */
        /* <DEDUP_REMOVED lines=8> */
.L_x_441:
[----:B------:R-:W-:Y:S05]  /*caa0*/  BSYNC B0 ;  /* 0x0000000000007941 */ /* 0x000fea0003800000 */
.L_x_440:
[----:B01----:R-:W2:Y:S01]  /*cab0*/  LDL R10, [R1+0x4] ;  /* 0x00000400010a7983 */ /* 0x003ea20000100800 */
[----:B------:R-:W-:Y:S01]  /*cac0*/  PLOP3.LUT P0, PT, PT, PT, PT, 0x80, 0x0 ;  /* 0x000000000000781c */ /* 0x000fe20003f0f070 */
[----:B------:R-:W-:Y:S01]  /*cad0*/  NOP ;  /* 0x0000000000007918 */ /* 0x000fe20000000000 */
[----:B--2---:R-:W-:-:S11]  /*cae0*/  VIADD R6, R10, 0x34800 ;  /* 0x000348000a067836 */ /* 0x004fd60000000000 */
.L_x_442:
[----:B------:R-:W2:Y:S01]  /*caf0*/  LDL R2, [R1+0x4] ;  /* 0x0000040001027983 */ /* 0x000ea20000100800 */
[----:B------:R-:W-:Y:S02]  /*cb00*/  PLOP3.LUT P1, PT, P1, P0, PT, 0xa2, 0x0 ;  /* 0x000000000000781c */ /* 0x000fe40000f21472 */
[----:B--2---:R-:W-:-:S08]  /*cb10*/  @P0 R2UR P1, UR4, R2 ;  /* 0x00000000020402ca */ /* 0x004fd00000020000 */
[----:B------:R-:W-:-:S05]  /*cb20*/  @P0 PLOP3.LUT P0, PT, P1, PT, PT, 0x80, 0x0 ;  /* 0x000000000000081c */ /* 0x000fca0000f0f070 */
[----:B------:R-:W-:Y:S01]  /*cb30*/  @!P1 SYNCS.ARRIVE.TRANS64.RED.A0T1 RZ, [UR4+0x34800], RZ ;  /* 0x034800ffffff99a7 */ /* 0x000fe20008200404 */
[----:B------:R-:W-:Y:S07]  /*cb40*/  @!P1 ARRIVES.LDGSTSBAR.64.TRANSCNT [UR4+0x34800] ;  /* 0x03480000ff0099b0 */ /* 0x000fee0008000a84 */
[----:B------:R-:W-:Y:S05]  /*cb50*/  @P0 BRA.U.ANY `(.L_x_442) ;  /* 0xfffffffd00e40947 */ /* 0x000fea000393ffff */
[----:B------:R-:W2:Y:S02]  /*cb60*/  LDL.LU R3, [R1+0x50] ;  /* 0x0000500001037983 */ /* 0x000ea40000300800 */
[----:B--2---:R-:W-:-:S05]  /*cb70*/  VIADD R3, R3, 0x1 ;  /* 0x0000000103037836 */ /* 0x004fca0000000000 */
[----:B------:R0:W-:Y:S01]  /*cb80*/  STL [R1+0x50], R3 ;  /* 0x0000500301007387 */ /* 0x0001e20000100800 */
[----:B------:R-:W-:-:S04]  /*cb90*/  LEA.HI R0, R3, R3, RZ, 0x1 ;  /* 0x0000000303007211 */ /* 0x000fc800078f08ff */
[----:B------:R-:W-:-:S05]  /*cba0*/  LOP3.LUT R0, R0, 0xfffffffe, RZ, 0xc0, !PT ;  /* 0xfffffffe00007812 */ /* 0x000fca00078ec0ff */
[----:B------:R-:W-:-:S05]  /*cbb0*/  IMAD.IADD R0, R3, 0x1, -R0 ;  /* 0x0000000103007824 */ /* 0x000fca00078e0a00 */
[----:B------:R-:W-:Y:S01]  /*cbc0*/  SHF.L.U32 R0, R0, 0x1f, RZ ;  /* 0x0000001f00007819 */ /* 0x000fe200000006ff */
[----:B------:R-:W-:Y:S01]  /*cbd0*/  NOP ;  /* 0x0000000000007918 */ /* 0x000fe20000000000 */
[----:B------:R0:W-:Y:S01]  /*cbe0*/  SYNCS.ARRIVE.TRANS64.A1T0 RZ, [R2+URZ+0x34800], RZ ;  /* 0x034800ff02ff79a7 */ /* 0x0001e2000810003f */
[----:B------:R-:W-:Y:S01]  /*cbf0*/  BSSY B0, `(.L_x_443) ;  /* 0x0000003000007945 */ /* 0x000fe20003800000 */
[----:B------:R-:W1:Y:S03]  /*cc00*/  SYNCS.PHASECHK.TRANS64.TRYWAIT P0, [R2+URZ+0x34820], R0 ;  /* 0x03482000020075a7 */ /* 0x000e66000800017f */
[----:B01----:R-:W-:Y:S05]  /*cc10*/  @!P0 BRA `(.L_x_444) ;  /* 0x00000044007c8947 */ /* 0x003fea0003800000 */
.L_x_559:
[----:B------:R-:W-:Y:S05]  /*cc20*/  BSYNC B0 ;  /* 0x0000000000007941 */ /* 0x000fea0003800000 */
.L_x_443:
[----:B0-----:R-:W2:Y:S01]  /*cc30*/  LDL.LU R2, [R1+0x3c] ;  /* 0x00003c0001027983 */ /* 0x001ea20000300800 */
[----:B------:R-:W-:Y:S01]  /*cc40*/  BSSY B0, `(.L_x_445) ;  /* 0x0000226000007945 */ /* 0x000fe20003800000 */
[----:B--2---:R-:W-:-:S13]  /*cc50*/  ISETP.GE.AND P0, PT, R2, 0x81, PT ;  /* 0x000000810200780c */ /* 0x004fda0003f06270 */
[----:B------:R-:W-:Y:S05]  /*cc60*/  @!P0 BRA `(.L_x_446) ;  /* 0x00000020008c8947 */ /* 0x000fea0003800000 */
[----:B------:R-:W2:Y:S01]  /*cc70*/  LDL R2, [R1+0x30] ;  /* 0x0000300001027983 */ /* 0x000ea20000100800 */
[----:B------:R-:W-:Y:S01]  /*cc80*/  IMAD.MOV.U32 R0, RZ, RZ, 0x1 ;  /* 0x00000001ff007424 */ /* 0x000fe200078e00ff */
[----:B------:R-:W-:Y:S01]  /*cc90*/  BSSY B2, `(.L_x_447) ;  /* 0x00000bc000027945 */ /* 0x000fe20003800000 */
        /* <DEDUP_REMOVED lines=8> */
[----:B------:R-:W3:Y:S04]  /*cd20*/  LDL R3, [R1+0x8] ;  /* 0x0000080001037983 */ /* 0x000ee80000100800 */
[----:B------:R-:W4:Y:S01]  /*cd30*/  LDL R2, [R1+0x10] ;  /* 0x0000100001027983 */ /* 0x000f220000100800 */
[----:B------:R-:W-:Y:S01]  /*cd40*/  BSSY B1, `(.L_x_449) ;  /* 0x00000ac000017945 */ /* 0x000fe20003800000 */
[----:B--2---:R-:W-:-:S02]  /*cd50*/  ISETP.NE.AND P1, PT, R4, RZ, PT ;  /* 0x000000ff0400720c */ /* 0x004fc40003f25270 */
[----:B---3--:R-:W-:-:S04]  /*cd60*/  IADD3 R8, R3, 0x1, RZ ;  /* 0x0000000103087810 */ /* 0x008fc80007ffe0ff */
[----:B------:R-:W-:-:S04]  /*cd70*/  ISETP.NE.AND P0, PT, R8, 0x2, PT ;  /* 0x000000020800780c */ /* 0x000fc80003f05270 */
[----:B------:R-:W-:Y:S02]  /*cd80*/  SEL R10, RZ, 0x1, P0 ;  /* 0x00000001ff0a7807 */ /* 0x000fe40000000000 */
[----:B------:R-:W-:Y:S02]  /*cd90*/  SEL R8, R8, RZ, P0 ;  /* 0x000000ff08087207 */ /* 0x000fe40000000000 */
[----:B----4-:R-:W-:Y:S01]  /*cda0*/  LOP3.LUT R10, R2, R10, RZ, 0x3c, !PT ;  /* 0x0000000a020a7212 */ /* 0x010fe200078e3cff */
[----:B------:R-:W-:Y:S06]  /*cdb0*/  @!P1 BRA `(.L_x_450) ;  /* 0x0000000800909947 */ /* 0x000fec0003800000 */
[----:B------:R0:W5:Y:S01]  /*cdc0*/  LDL R4, [R1] ;  /* 0x0000000001047983 */ /* 0x0001620000100800 */
[----:B------:R-:W-:Y:S02]  /*cdd0*/  ULDC.64 UR4, c[0x0][0x418] ;  /* 0x0001060000047ab9 */ /* 0x000fe40000000a00 */
[----:B------:R-:W-:-:S04]  /*cde0*/  ISETP.NE.U32.AND P0, PT, RZ, UR4, PT ;  /* 0x00000004ff007c0c */ /* 0x000fc8000bf05070 */
[----:B------:R-:W-:-:S13]  /*cdf0*/  ISETP.NE.AND.EX P0, PT, RZ, UR5, PT, P0 ;  /* 0x00000005ff007c0c */ /* 0x000fda000bf05300 */
[----:B0-----:R-:W-:Y:S05]  /*ce00*/  @!P0 BRA `(.L_x_451) ;  /* 0x0000000000508947 */ /* 0x001fea0003800000 */
[----:B------:R-:W2:Y:S01]  /*ce10*/  LDL R11, [R1+0x1c] ;  /* 0x00001c00010b7983 */ /* 0x000ea20000100800 */
[----:B------:R-:W0:Y:S01]  /*ce20*/  LDC R5, c[0x0][0x43c] ;  /* 0x00010f00ff057b82 */ /* 0x000e220000000800 */
[----:B------:R-:W-:Y:S02]  /*ce30*/  ULDC.64 UR6, c[0x0][0x428] ;  /* 0x00010a0000067ab9 */ /* 0x000fe40000000a00 */
[----:B------:R-:W3:Y:S01]  /*ce40*/  LDL R7, [R1+0xc] ;  /* 0x00000c0001077983 */ /* 0x000ee20000100800 */
[----:B------:R-:W-:Y:S01]  /*ce50*/  ULDC.64 UR8, c[0x0][0x208] ;  /* 0x0000820000087ab9 */ /* 0x000fe20000000a00 */
[----:B0-----:R-:W-:-:S13]  /*ce60*/  ISETP.NE.AND P0, PT, R5, 0x1, PT ;  /* 0x000000010500780c */ /* 0x001fda0003f05270 */
[----:B------:R-:W0:Y:S02]  /*ce70*/  @P0 LDC.64 R2, c[0x0][0x440] ;  /* 0x00011000ff020b82 */ /* 0x000e240000000a00 */
[----:B0----5:R-:W-:-:S04]  /*ce80*/  @P0 IMAD.HI.U32 R4, R0, R2, RZ ;  /* 0x0000000200040227 */ /* 0x021fc800078e00ff */
[----:B------:R-:W-:Y:S01]  /*ce90*/  IMAD.MOV.U32 R2, RZ, RZ, R0 ;  /* 0x000000ffff027224 */ /* 0x000fe200078e0000 */
[----:B------:R-:W-:-:S05]  /*cea0*/  @P0 SHF.R.U32.HI R2, RZ, R3, R4 ;  /* 0x00000003ff020219 */ /* 0x000fca0000011604 */
[----:B------:R-:W-:-:S04]  /*ceb0*/  IMAD.MOV R3, RZ, RZ, -R2 ;  /* 0x000000ffff037224 */ /* 0x000fc800078e0a02 */
[----:B------:R-:W-:Y:S01]  /*cec0*/  IMAD R0, R5, R3, R0 ;  /* 0x0000000305007224 */ /* 0x000fe200078e0200 */
[----:B------:R-:W-:Y:S01]  /*ced0*/  SHF.R.S32.HI R3, RZ, 0x1f, R2 ;  /* 0x0000001fff037819 */ /* 0x000fe20000011402 */
[----:B--2---:R-:W-:-:S04]  /*cee0*/  IMAD R4, R11, UR6, RZ ;  /* 0x000000060b047c24 */ /* 0x004fc8000f8e02ff */
[C---:B---3--:R-:W-:Y:S02]  /*cef0*/  IMAD R4, R7.reuse, UR7, R4 ;  /* 0x0000000707047c24 */ /* 0x048fe4000f8e0204 */
[----:B------:R-:W-:-:S04]  /*cf00*/  IMAD.WIDE.U32 R2, R7, UR6, R2 ;  /* 0x0000000607027c25 */ /* 0x000fc8000f8e0002 */
[----:B------:R-:W-:Y:S01]  /*cf10*/  IMAD.IADD R3, R4, 0x1, R3 ;  /* 0x0000000104037824 */ /* 0x000fe200078e0203 */
[----:B------:R-:W-:-:S04]  /*cf20*/  LEA R4, P0, R2, UR4, 0x2 ;  /* 0x0000000402047c11 */ /* 0x000fc8000f8010ff */
[----:B------:R-:W-:-:S05]  /*cf30*/  LEA.HI.X R5, R2, UR5, R3, 0x2, P0 ;  /* 0x0000000502057c11 */ /* 0x000fca00080f1403 */
[----:B------:R0:W5:Y:S04]  /*cf40*/  LDG.E R4, desc[UR8][R4.64] ;  /* 0x0000000804047981 */ /* 0x000168000c1e1900 */
.L_x_451:
[----:B------:R-:W2:Y:S01]  /*cf50*/  LDL R2, [R1+0x4] ;  /* 0x0000040001027983 */ /* 0x000ea20000100800 */
[----:B------:R-:W-:Y:S01]  /*cf60*/  BSSY B3, `(.L_x_452) ;  /* 0x0000005000037945 */ /* 0x000fe20003800000 */
[----:B--2---:R-:W-:Y:S01]  /*cf70*/  IMAD R3, R8, 0x8, R2 ;  /* 0x0000000808037824 */ /* 0x004fe200078e0202 */
[----:B------:R-:W-:-:S04]  /*cf80*/  SHF.L.U32 R2, R10, 0x1f, RZ ;  /* 0x0000001f0a027819 */ /* 0x000fc800000006ff */
[----:B------:R-:W1:Y:S02]  /*cf90*/  SYNCS.PHASECHK.TRANS64.TRYWAIT P0, [R3+URZ+0x34840], R2 ;  /* 0x03484002030075a7 */ /* 0x000e64000800017f */
[----:B-1----:R-:W-:Y:S05]  /*cfa0*/  @!P0 BRA `(.L_x_453) ;  /* 0x0000004000b08947 */ /* 0x002fea0003800000 */
.L_x_560:
[----:B------:R-:W-:Y:S05]  /*cfb0*/  BSYNC B3 ;  /* 0x0000000000037941 */ /* 0x000fea0003800000 */
.L_x_452:
[----:B0-----:R-:W0:Y:S01]  /*cfc0*/  S2R R5, SR_TID.X ;  /* 0x0000000000057919 */ /* 0x001e220000002100 */
[----:B------:R-:W-:Y:S01]  /*cfd0*/  BSSY B3, `(.L_x_454) ;  /* 0x000000b000037945 */ /* 0x000fe20003800000 */
[----:B0-----:R-:W-:-:S04]  /*cfe0*/  LOP3.LUT R5, R5, 0x7f, RZ, 0xc0, !PT ;  /* 0x0000007f05057812 */ /* 0x001fc800078ec0ff */
[----:B------:R-:W-:-:S13]  /*cff0*/  ISETP.NE.AND P1, PT, R5, RZ, PT ;  /* 0x000000ff0500720c */ /* 0x000fda0003f25270 */
[----:B------:R-:W-:Y:S05]  /*d000*/  @P1 BRA `(.L_x_455) ;  /* 0x00000000001c1947 */ /* 0x000fea0003800000 */
[----:B------:R-:W0:Y:S01]  /*d010*/  S2R R5, SR_TID.X ;  /* 0x0000000000057919 */ /* 0x000e220000002100 */
[----:B-1----:R-:W-:-:S04]  /*d020*/  IMAD.MOV.U32 R2, RZ, RZ, 0xc000 ;  /* 0x0000c000ff027424 */ /* 0x002fc800078e00ff */
[----:B------:R2:W-:Y:S01]  /*d030*/  SYNCS.ARRIVE.TRANS64 RZ, [R3+URZ+0x34830], R2 ;  /* 0x0348300203ff79a7 */ /* 0x0005e2000800003f */
[----:B0-----:R-:W-:-:S04]  /*d040*/  LOP3.LUT R5, R5, 0x1f, RZ, 0xc0, !PT ;  /* 0x0000001f05057812 */ /* 0x001fc800078ec0ff */
[----:B------:R-:W-:-:S13]  /*d050*/  ISETP.NE.AND P0, PT, R5, RZ, PT ;  /* 0x000000ff0500720c */ /* 0x000fda0003f05270 */
[----:B--2---:R-:W-:Y:S05]  /*d060*/  @!P0 BRA `(.L_x_455) ;  /* 0x0000000000048947 */ /* 0x004fea0003800000 */
[----:B------:R-:W-:Y:S01]  /*d070*/  BPT.TRAP 0x1 ;  /* 0x000000040000795c */ /* 0x000fe20000300000 */
.L_x_455:
[----:B------:R-:W-:Y:S05]  /*d080*/  BSYNC B3 ;  /* 0x0000000000037941 */ /* 0x000fea0003800000 */
.L_x_454:
[----:B------:R-:W2:Y:S04]  /*d090*/  LDL R5, [R1+0x4] ;  /* 0x0000040001057983 */ /* 0x000ea80000100800 */
[----:B-1----:R-:W3:Y:S01]  /*d0a0*/  LDL R2, [R1+0x18] ;  /* 0x0000180001027983 */ /* 0x002ee20000100800 */
        /* <DEDUP_REMOVED lines=8> */
[----:B--2---:R-:W-:-:S02]  /*d130*/  IMAD R7, R8, 0xc000, R5 ;  /* 0x0000c00008077824 */ /* 0x004fc400078e0205 */
[----:B---3--:R-:W-:-:S03]  /*d140*/  IMAD R2, R0, 0x80, R2 ;  /* 0x0000008000027824 */ /* 0x008fc600078e0202 */
[----:B------:R-:W-:-:S07]  /*d150*/  IADD3 R5, R7, 0x1c400, RZ ;  /* 0x0001c40007057810 */ /* 0x000fce0007ffe0ff */
.L_x_456:
        /* <DEDUP_REMOVED lines=16> */
.L_x_457:
        /* <DEDUP_REMOVED lines=15> */
.L_x_458:
        /* <DEDUP_REMOVED lines=10> */
[----:B------:R-:W2:Y:S04]  /*d3f0*/  LDL.LU R12, [R1+0x10] ;  /* 0x00001000010c7983 */ /* 0x000ea80000300800 */
[----:B------:R-:W3:Y:S01]  /*d400*/  LDL R7, [R1+0x8] ;  /* 0x0000080001077983 */ /* 0x000ee20000100800 */
[----:B------:R-:W-:Y:S01]  /*d410*/  BSSY B3, `(.L_x_459) ;  /* 0x0000005000037945 */ /* 0x000fe20003800000 */
[----:B--2---:R-:W-:Y:S01]  /*d420*/  SHF.L.U32 R2, R12, 0x1f, RZ ;  /* 0x0000001f0c027819 */ /* 0x004fe200000006ff */
[----:B---3--:R-:W-:-:S04]  /*d430*/  IMAD R3, R7, 0x8, R6 ;  /* 0x0000000807037824 */ /* 0x008fc800078e0206 */
[----:B------:R-:W0:Y:S02]  /*d440*/  SYNCS.PHASECHK.TRANS64.TRYWAIT P0, [R3+URZ+0x60], R2 ;  /* 0x00006002030075a7 */ /* 0x000e24000800017f */
[----:B0-----:R-:W-:Y:S05]  /*d450*/  @!P0 BRA `(.L_x_460) ;  /* 0x0000003c00988947 */ /* 0x001fea0003800000 */
.L_x_561:
[----:B------:R-:W-:Y:S05]  /*d460*/  BSYNC B3 ;  /* 0x0000000000037941 */ /* 0x000fea0003800000 */
.L_x_459:
[----:B------:R1:W5:Y:S04]  /*d470*/  LDL R17, [R1+0x4] ;  /* 0x0000040001117983 */ /* 0x0003680000100800 */
[----:B------:R1:W5:Y:S01]  /*d480*/  LDL R15, [R1+0x8] ;  /* 0x00000800010f7983 */ /* 0x0003620000100800 */
[----:B------:R-:W-:Y:S01]  /*d490*/  BSSY B3, `(.L_x_461) ;  /* 0x000000c000037945 */ /* 0x000fe20003800000 */
[----:B------:R-:W-:Y:S02]  /*d4a0*/  IMAD.MOV.U32 R12, RZ, RZ, 0x0 ;  /* 0x00000000ff0c7424 */ /* 0x000fe400078e00ff */
[----:B------:R-:W-:Y:S01]  /*d4b0*/  IMAD.MOV.U32 R13, RZ, RZ, 0x14f00000 ;  /* 0x14f00000ff0d7424 */ /* 0x000fe200078e00ff */
[----:B------:R-:W-:Y:S06]  /*d4c0*/  @P1 BRA `(.L_x_462) ;  /* 0x0000000000201947 */ /* 0x000fec0003800000 */
[----:B------:R-:W2:Y:S01]  /*d4d0*/  S2R R5, SR_TID.X ;  /* 0x0000000000057919 */ /* 0x000ea20000002100 */
[----:B0----5:R-:W-:Y:S02]  /*d4e0*/  IMAD R2, R15, 0x8, R17 ;  /* 0x000000080f027824 */ /* 0x021fe400078e0211 */
[----:B------:R-:W-:-:S04]  /*d4f0*/  IMAD.MOV.U32 R3, RZ, RZ, 0x8000 ;  /* 0x00008000ff037424 */ /* 0x000fc800078e00ff */
[----:B------:R3:W-:Y:S01]  /*d500*/  SYNCS.ARRIVE.TRANS64 RZ, [R2+URZ+0x34850], R3 ;  /* 0x0348500302ff79a7 */ /* 0x0007e2000800003f */
[----:B--2---:R-:W-:-:S04]  /*d510*/  LOP3.LUT R5, R5, 0x1f, RZ, 0xc0, !PT ;  /* 0x0000001f05057812 */ /* 0x004fc800078ec0ff */
[----:B------:R-:W-:-:S13]  /*d520*/  ISETP.NE.AND P0, PT, R5, RZ, PT ;  /* 0x000000ff0500720c */ /* 0x000fda0003f05270 */
[----:B---3--:R-:W-:Y:S05]  /*d530*/  @!P0 BRA `(.L_x_462) ;  /* 0x0000000000048947 */ /* 0x008fea0003800000 */
[----:B------:R-:W-:Y:S01]  /*d540*/  BPT.TRAP 0x1 ;  /* 0x000000040000795c */ /* 0x000fe20000300000 */
.L_x_462:
[----:B------:R-:W-:Y:S05]  /*d550*/  BSYNC B3 ;  /* 0x0000000000037941 */ /* 0x000fea0003800000 */
.L_x_461:
[----:B------:R-:W2:Y:S04]  /*d560*/  LDL R7, [R1+0x18] ;  /* 0x0000180001077983 */ /* 0x000ea80000100800 */
[----:B0-----:R-:W2:Y:S01]  /*d570*/  LDL.LU R3, [R1+0x14] ;  /* 0x0000140001037983 */ /* 0x001ea20000300800 */
[----:B------:R-:W-:Y:S01]  /*d580*/  R2UR UR10, R11 ;  /* 0x000000000b0a72ca */ /* 0x000fe200000e0000 */
[----:B-----5:R-:W-:Y:S01]  /*d590*/  IMAD R2, R15, 0x8000, R17 ;  /* 0x000080000f027824 */ /* 0x020fe200078e0211 */
[----:B------:R-:W-:Y:S01]  /*d5a0*/  R2UR UR6, R12 ;  /* 0x000000000c0672ca */ /* 0x000fe200000e0000 */
[----:B------:R-:W-:Y:S01]  /*d5b0*/  UIADD3 UR4, UP0, UR36, 0x470, URZ ;  /* 0x0000047024047890 */ /* 0x000fe2000ff1e03f */
[----:B------:R-:W-:Y:S02]  /*d5c0*/  R2UR UR7, R13 ;  /* 0x000000000d0772ca */ /* 0x000fe400000e0000 */
[----:B------:R-:W-:Y:S01]  /*d5d0*/  LEA R5, R15, R17, 0x3 ;  /* 0x000000110f057211 */ /* 0x000fe200078e18ff */
[----:B------:R-:W-:Y:S01]  /*d5e0*/  UIADD3.X UR5, URZ, UR37, URZ, UP0, !UPT ;  /* 0x000000253f057290 */ /* 0x000fe200087fe43f */
[----:B------:R-:W-:-:S03]  /*d5f0*/  PLOP3.LUT P0, PT, PT, PT, PT, 0x80, 0x0 ;  /* 0x000000000000781c */ /* 0x000fc60003f0f070 */
[----:B------:R-:W-:Y:S02]  /*d600*/  VIADD R5, R5, 0x34850 ;  /* 0x0003485005057836 */ /* 0x000fe40000000000 */
[----:B--2---:R-:W-:Y:S02]  /*d610*/  IMAD R3, R3, 0x80, R7 ;  /* 0x0000008003037824 */ /* 0x004fe400078e0207 */
[----:B------:R-:W-:-:S07]  /*d620*/  VIADD R7, R2, 0x400 ;  /* 0x0000040002077836 */ /* 0x000fce0000000000 */
.L_x_463:
[----:B------:R-:W2:Y:S01]  /*d630*/  LDL R11, [R1] ;  /* 0x00000000010b7983 */ /* 0x000ea20000100800 */
[----:B------:R-:W-:-:S13]  /*d640*/  @P0 ELECT P1, URZ, PT ;  /* 0x00000000003f082f */ /* 0x000fda0003820000 */
[----:B------:R-:W-:Y:S02]  /*d650*/  @P1 R2UR UR12, R18 ;  /* 0x00000000120c12ca */ /* 0x000fe400000e0000 */
[----:B------:R-:W-:Y:S02]  /*d660*/  @P1 R2UR UR11, R3 ;  /* 0x00000000030b12ca */ /* 0x000fe400000e0000 */
[----:B------:R-:W-:Y:S02]  /*d670*/  @P1 R2UR UR9, R5 ;  /* 0x00000000050912ca */ /* 0x000fe400000e0000 */
[----:B------:R-:W-:Y:S02]  /*d680*/  @P1 R2UR UR8, R7 ;  /* 0x00000000070812ca */ /* 0x000fe400000e0000 */
[----:B------:R-:W-:Y:S02]  /*d690*/  @P1 PLOP3.LUT P0, PT, P1, PT, PT, 0x8, 0x0 ;  /* 0x000000000000181c */ /* 0x000fe40000f0e170 */
[----:B--2---:R-:W-:-:S02]  /*d6a0*/  @P1 R2UR UR13, R11 ;  /* 0x000000000b0d12ca */ /* 0x004fc400000e0000 */
[----:B------:R-:W-:-:S11]  /*d6b0*/  PLOP3.LUT P1, PT, PT, PT, PT, 0x8, 0x0 ;  /* 0x000000000000781c */ /* 0x000fd60003f2e170 */
[----:B------:R0:W-:Y:S02]  /*d6c0*/  UTMALDG.4D [UR8], [UR4], desc[UR6] ;  /* 0x00000608040075b4 */ /* 0x0001e40008019000 */
[----:B0-----:R-:W-:Y:S05]  /*d6d0*/  @P0 BRA.U.ANY `(.L_x_463) ;  /* 0xfffffffd00d40947 */ /* 0x001fea000393ffff */
[----:B------:R-:W-:Y:S01]  /*d6e0*/  R2UR UR10, R14 ;  /* 0x000000000e0a72ca */ /* 0x000fe200000e0000 */
[----:B------:R-:W-:Y:S01]  /*d6f0*/  VIADD R2, R2, 0x4400 ;  /* 0x0000440002027836 */ /* 0x000fe20000000000 */
[----:B------:R-:W-:Y:S02]  /*d700*/  R2UR UR6, R12 ;  /* 0x000000000c0672ca */ /* 0x000fe400000e0000 */
[----:B------:R-:W-:Y:S02]  /*d710*/  R2UR UR7, R13 ;  /* 0x000000000d0772ca */ /* 0x000fe400000e0000 */
[----:B------:R-:W-:-:S13]  /*d720*/  PLOP3.LUT P0, PT, PT, PT, PT, 0x80, 0x0 ;  /* 0x000000000000781c */ /* 0x000fda0003f0f070 */
.L_x_464:
        /* <DEDUP_REMOVED lines=11> */
[----:B------:R0:W-:Y:S04]  /*d7e0*/  STL [R1], R4 ;  /* 0x0000000401007387 */ /* 0x0001e80000100800 */
[----:B------:R0:W-:Y:S02]  /*d7f0*/  STL [R1+0x14], R0 ;  /* 0x0000140001007387 */ /* 0x0001e40000100800 */
.L_x_450:
[----:B------:R-:W-:Y:S05]  /*d800*/  BSYNC B1 ;  /* 0x0000000000017941 */ /* 0x000fea0003800000 */
.L_x_449:
[----:B0-----:R-:W2:Y:S04]  /*d810*/  LDL.LU R0, [R1+0x30] ;  /* 0x0000300001007983 */ /* 0x001ea80000300800 */
[----:B------:R0:W-:Y:S04]  /*d820*/  STL [R1+0x8], R8 ;  /* 0x0000080801007387 */ /* 0x0001e80000100800 */
[----:B------:R0:W-:Y:S02]  /*d830*/  STL [R1+0x10], R10 ;  /* 0x0000100a01007387 */ /* 0x0001e40000100800 */
[----:B0-2---:R-:W-:-:S07]  /*d840*/  VIADD R0, R0, 0xfffffffd ;  /* 0xfffffffd00007836 */ /* 0x005fce0000000000 */
.L_x_448:
[----:B------:R-:W-:Y:S05]  /*d850*/  BSYNC B2 ;  /* 0x0000000000027941 */ /* 0x000fea0003800000 */
.L_x_447:
[----:B------:R-:W2:Y:S01]  /*d860*/  LDL.LU R2, [R1+0x2c] ;  /* 0x00002c0001027983 */ /* 0x000ea20000300800 */
[----:B------:R-:W-:-:S05]  /*d870*/  IMAD.MOV R9, RZ, RZ, -R9 ;  /* 0x000000ffff097224 */ /* 0x000fca00078e0a09 */
[----:B--2---:R-:W-:-:S13]  /*d880*/  ISETP.NE.AND P0, PT, R2, R9, PT ;  /* 0x000000090200720c */ /* 0x004fda0003f05270 */
[----:B------:R-:W-:Y:S05]  /*d890*/  @!P0 BRA `(.L_x_446) ;  /* 0x0000001400808947 */ /* 0x000fea0003800000 */
[----:B------:R0:W5:Y:S02]  /*d8a0*/  LDL R8, [R1] ;  /* 0x0000000001087983 */ /* 0x0001640000100800 */
.L_x_497:
[----:B--2---:R-:W2:Y:S04]  /*d8b0*/  LDL R4, [R1+0x20] ;  /* 0x0000200001047983 */ /* 0x004ea80000100800 */
[----:B---3--:R-:W3:Y:S04]  /*d8c0*/  LDL R3, [R1+0x8] ;  /* 0x0000080001037983 */ /* 0x008ee80000100800 */
[----:B----4-:R-:W4:Y:S01]  /*d8d0*/  LDL R2, [R1+0x10] ;  /* 0x0000100001027983 */ /* 0x010f220000100800 */
[----:B------:R-:W-:Y:S05]  /*d8e0*/  YIELD ;  /* 0x0000000000007946 */ /* 0x000fea0003800000 */
[----:B------:R-:W-:Y:S01]  /*d8f0*/  BSSY B1, `(.L_x_465) ;  /* 0x00000aa000017945 */ /* 0x000fe20003800000 */
[----:B--2---:R-:W-:Y:S01]  /*d900*/  ISETP.NE.AND P1, PT, R4, RZ, PT ;  /* 0x000000ff0400720c */ /* 0x004fe20003f25270 */
[----:B---3--:R-:W-:-:S05]  /*d910*/  VIADD R4, R3, 0x1 ;  /* 0x0000000103047836 */ /* 0x008fca0000000000 */
[----:B------:R-:W-:-:S04]  /*d920*/  ISETP.NE.AND P0, PT, R4, 0x2, PT ;  /* 0x000000020400780c */ /* 0x000fc80003f05270 */
[----:B------:R-:W-:Y:S02]  /*d930*/  SEL R5, RZ, 0x1, P0 ;  /* 0x00000001ff057807 */ /* 0x000fe40000000000 */
[----:B------:R-:W-:Y:S02]  /*d940*/  SEL R4, R4, RZ, P0 ;  /* 0x000000ff04047207 */ /* 0x000fe40000000000 */
[----:B----4-:R-:W-:Y:S01]  /*d950*/  LOP3.LUT R5, R2, R5, RZ, 0x3c, !PT ;  /* 0x0000000502057212 */ /* 0x010fe200078e3cff */
[----:B------:R-:W-:Y:S06]  /*d960*/  @!P1 BRA `(.L_x_466) ;  /* 0x0000000800889947 */ /* 0x000fec0003800000 */
[----:B------:R-:W-:Y:S01]  /*d970*/  ULDC.64 UR4, c[0x0][0x418] ;  /* 0x0001060000047ab9 */ /* 0x000fe20000000a00 */
[----:B------:R-:W-:Y:S02]  /*d980*/  MOV R7, R0 ;  /* 0x0000000000077202 */ /* 0x000fe40000000f00 */
[----:B------:R-:W-:-:S04]  /*d990*/  ISETP.NE.U32.AND P0, PT, RZ, UR4, PT ;  /* 0x00000004ff007c0c */ /* 0x000fc8000bf05070 */
[----:B------:R-:W-:-:S13]  /*d9a0*/  ISETP.NE.AND.EX P0, PT, RZ, UR5, PT, P0 ;  /* 0x00000005ff007c0c */ /* 0x000fda000bf05300 */
[----:B------:R-:W-:Y:S05]  /*d9b0*/  @!P0 BRA `(.L_x_467) ;  /* 0x0000000000508947 */ /* 0x000fea0003800000 */
[----:B------:R-:W2:Y:S01]  /*d9c0*/  LDL R10, [R1+0x1c] ;  /* 0x00001c00010a7983 */ /* 0x000ea20000100800 */
[----:B-----5:R-:W3:Y:S01]  /*d9d0*/  LDC R8, c[0x0][0x43c] ;  /* 0x00010f00ff087b82 */ /* 0x020ee20000000800 */
[----:B------:R-:W-:Y:S02]  /*d9e0*/  ULDC.64 UR6, c[0x0][0x428] ;  /* 0x00010a0000067ab9 */ /* 0x000fe40000000a00 */
[----:B------:R-:W4:Y:S01]  /*d9f0*/  LDL R9, [R1+0xc] ;  /* 0x00000c0001097983 */ /* 0x000f220000100800 */
[----:B------:R-:W-:Y:S01]  /*da00*/  ULDC.64 UR8, c[0x0][0x208] ;  /* 0x0000820000087ab9 */ /* 0x000fe20000000a00 */
[----:B---3--:R-:W-:-:S13]  /*da10*/  ISETP.NE.AND P0, PT, R8, 0x1, PT ;  /* 0x000000010800780c */ /* 0x008fda0003f05270 */
[----:B------:R-:W3:Y:S02]  /*da20*/  @P0 LDC.64 R2, c[0x0][0x440] ;  /* 0x00011000ff020b82 */ /* 0x000ee40000000a00 */
[----:B---3--:R-:W-:-:S04]  /*da30*/  @P0 IMAD.HI.U32 R7, R0, R2, RZ ;  /* 0x0000000200070227 */ /* 0x008fc800078e00ff */
[----:B------:R-:W-:Y:S01]  /*da40*/  IMAD.MOV.U32 R2, RZ, RZ, R0 ;  /* 0x000000ffff027224 */ /* 0x000fe200078e0000 */
[----:B------:R-:W-:-:S04]  /*da50*/  @P0 SHF.R.U32.HI R2, RZ, R3, R7 ;  /* 0x00000003ff020219 */ /* 0x000fc80000011607 */
[--C-:B------:R-:W-:Y:S01]  /*da60*/  SHF.R.S32.HI R3, RZ, 0x1f, R2.reuse ;  /* 0x0000001fff037819 */ /* 0x100fe20000011402 */
[----:B------:R-:W-:-:S04]  /*da70*/  IMAD.MOV R7, RZ, RZ, -R2 ;  /* 0x000000ffff077224 */ /* 0x000fc800078e0a02 */
[----:B------:R-:W-:Y:S02]  /*da80*/  IMAD R7, R8, R7, R0 ;  /* 0x0000000708077224 */ /* 0x000fe400078e0200 */
[----:B--2---:R-:W-:-:S04]  /*da90*/  IMAD R8, R10, UR6, RZ ;  /* 0x000000060a087c24 */ /* 0x004fc8000f8e02ff */
[C---:B----4-:R-:W-:Y:S02]  /*daa0*/  IMAD R8, R9.reuse, UR7, R8 ;  /* 0x0000000709087c24 */ /* 0x050fe4000f8e0208 */
[----:B------:R-:W-:-:S04]  /*dab0*/  IMAD.WIDE.U32 R2, R9, UR6, R2 ;  /* 0x0000000609027c25 */ /* 0x000fc8000f8e0002 */
[----:B------:R-:W-:Y:S01]  /*dac0*/  IMAD.IADD R3, R8, 0x1, R3 ;  /* 0x0000000108037824 */ /* 0x000fe200078e0203 */
[----:B------:R-:W-:-:S04]  /*dad0*/  LEA R8, P0, R2, UR4, 0x2 ;  /* 0x0000000402087c11 */ /* 0x000fc8000f8010ff */
[----:B------:R-:W-:-:S05]  /*dae0*/  LEA.HI.X R9, R2, UR5, R3, 0x2, P0 ;  /* 0x0000000502097c11 */ /* 0x000fca00080f1403 */
[----:B------:R2:W5:Y:S04]  /*daf0*/  LDG.E R8, desc[UR8][R8.64] ;  /* 0x0000000808087981 */ /* 0x000568000c1e1900 */
.L_x_467:
[----:B------:R-:W3:Y:S01]  /*db00*/  LDL R2, [R1+0x4] ;  /* 0x0000040001027983 */ /* 0x000ee20000100800 */
[----:B------:R-:W-:Y:S01]  /*db10*/  BSSY B2, `(.L_x_468) ;  /* 0x0000005000027945 */ /* 0x000fe20003800000 */
[----:B---3--:R-:W-:Y:S01]  /*db20*/  IMAD R3, R4, 0x8, R2 ;  /* 0x0000000804037824 */ /* 0x008fe200078e0202 */
[----:B------:R-:W-:-:S04]  /*db30*/  SHF.L.U32 R2, R5, 0x1f, RZ ;  /* 0x0000001f05027819 */ /* 0x000fc800000006ff */
[----:B------:R-:W3:Y:S02]  /*db40*/  SYNCS.PHASECHK.TRANS64.TRYWAIT P0, [R3+URZ+0x34840], R2 ;  /* 0x03484002030075a7 */ /* 0x000ee4000800017f */
[----:B---3--:R-:W-:Y:S05]  /*db50*/  @!P0 BRA `(.L_x_469) ;  /* 0x0000003400ec8947 */ /* 0x008fea0003800000 */
.L_x_562:
[----:B------:R-:W-:Y:S05]  /*db60*/  BSYNC B2 ;  /* 0x0000000000027941 */ /* 0x000fea0003800000 */
.L_x_468:
[----:B--2---:R-:W2:Y:S01]  /*db70*/  S2R R9, SR_TID.X ;  /* 0x0000000000097919 */ /* 0x004ea20000002100 */
[----:B------:R-:W-:Y:S01]  /*db80*/  BSSY B2, `(.L_x_470) ;  /* 0x000000b000027945 */ /* 0x000fe20003800000 */
[----:B--2---:R-:W-:-:S04]  /*db90*/  LOP3.LUT R9, R9, 0x7f, RZ, 0xc0, !PT ;  /* 0x0000007f09097812 */ /* 0x004fc800078ec0ff */
[----:B------:R-:W-:-:S13]  /*dba0*/  ISETP.NE.AND P1, PT, R9, RZ, PT ;  /* 0x000000ff0900720c */ /* 0x000fda0003f25270 */
[----:B------:R-:W-:Y:S05]  /*dbb0*/  @P1 BRA `(.L_x_471) ;  /* 0x00000000001c1947 */ /* 0x000fea0003800000 */
[----:B------:R-:W2:Y:S01]  /*dbc0*/  S2R R9, SR_TID.X ;  /* 0x0000000000097919 */ /* 0x000ea20000002100 */
[----:B---3--:R-:W-:-:S04]  /*dbd0*/  IMAD.MOV.U32 R2, RZ, RZ, 0xc000 ;  /* 0x0000c000ff027424 */ /* 0x008fc800078e00ff */
[----:B------:R4:W-:Y:S01]  /*dbe0*/  SYNCS.ARRIVE.TRANS64 RZ, [R3+URZ+0x34830], R2 ;  /* 0x0348300203ff79a7 */ /* 0x0009e2000800003f */
[----:B--2---:R-:W-:-:S04]  /*dbf0*/  LOP3.LUT R9, R9, 0x1f, RZ, 0xc0, !PT ;  /* 0x0000001f09097812 */ /* 0x004fc800078ec0ff */
[----:B------:R-:W-:-:S13]  /*dc00*/  ISETP.NE.AND P0, PT, R9, RZ, PT ;  /* 0x000000ff0900720c */ /* 0x000fda0003f05270 */
[----:B----4-:R-:W-:Y:S05]  /*dc10*/  @!P0 BRA `(.L_x_471) ;  /* 0x0000000000048947 */ /* 0x010fea0003800000 */
[----:B------:R-:W-:Y:S01]  /*dc20*/  BPT.TRAP 0x1 ;  /* 0x000000040000795c */ /* 0x000fe20000300000 */
.L_x_471:
[----:B------:R-:W-:Y:S05]  /*dc30*/  BSYNC B2 ;  /* 0x0000000000027941 */ /* 0x000fea0003800000 */
.L_x_470:
[----:B------:R-:W2:Y:S04]  /*dc40*/  LDL R9, [R1+0x4] ;  /* 0x0000040001097983 */ /* 0x000ea80000100800 */
[----:B---3--:R-:W3:Y:S01]  /*dc50*/  LDL R2, [R1+0x18] ;  /* 0x0000180001027983 */ /* 0x008ee20000100800 */
        /* <DEDUP_REMOVED lines=11> */
.L_x_472:
        /* <DEDUP_REMOVED lines=9> */
[----:B--2---:R-:W-:Y:S05]  /*dda0*/  @P0 BRA.U.ANY `(.L_x_472) ;  /* 0xfffffffd00d80947 */ /* 0x004fea000393ffff */
[----:B------:R-:W-:Y:S01]  /*ddb0*/  IMAD.MOV.U32 R14, RZ, RZ, 0x40 ;  /* 0x00000040ff0e7424 */ /* 0x000fe200078e00ff */
[----:B------:R-:W-:Y:S01]  /*ddc0*/  PLOP3.LUT P0, PT, PT, PT, PT, 0x80, 0x0 ;  /* 0x000000000000781c */ /* 0x000fe20003f0f070 */
[----:B------:R-:W-:Y:S01]  /*ddd0*/  VIADD R10, R9, 0x20400 ;  /* 0x00020400090a7836 */ /* 0x000fe20000000000 */
[----:B------:R-:W-:Y:S01]  /*dde0*/  UMOV UR6, 0x0 ;  /* 0x0000000000067882 */ /* 0x000fe20000000000 */
[----:B------:R-:W-:Y:S01]  /*ddf0*/  UMOV UR7, 0x14f00000 ;  /* 0x14f0000000077882 */ /* 0x000fe20000000000 */
[----:B------:R-:W-:-:S15]  /*de00*/  R2UR UR10, R14 ;  /* 0x000000000e0a72ca */ /* 0x000fde00000e0000 */
.L_x_473:
        /* <DEDUP_REMOVED lines=10> */
[----:B------:R-:W-:Y:S01]  /*deb0*/  PLOP3.LUT P0, PT, PT, PT, PT, 0x80, 0x0 ;  /* 0x000000000000781c */ /* 0x000fe20003f0f070 */
[----:B------:R-:W-:Y:S01]  /*dec0*/  VIADD R9, R9, 0x24400 ;  /* 0x0002440009097836 */ /* 0x000fe20000000000 */
[----:B------:R-:W-:Y:S01]  /*ded0*/  UMOV UR6, 0x0 ;  /* 0x0000000000067882 */ /* 0x000fe20000000000 */
[----:B------:R-:W-:Y:S01]  /*dee0*/  UMOV UR7, 0x14f00000 ;  /* 0x14f0000000077882 */ /* 0x000fe20000000000 */
[----:B------:R-:W-:-:S09]  /*def0*/  UMOV UR10, 0x80 ;  /* 0x00000080000a7882 */ /* 0x000fd20000000000 */
.L_x_474:
        /* <DEDUP_REMOVED lines=10> */
[----:B------:R-:W2:Y:S04]  /*dfa0*/  LDL.LU R12, [R1+0x10] ;  /* 0x00001000010c7983 */ /* 0x000ea80000300800 */
[----:B------:R-:W3:Y:S01]  /*dfb0*/  LDL R10, [R1+0x8] ;  /* 0x00000800010a7983 */ /* 0x000ee20000100800 */
[----:B------:R-:W-:Y:S01]  /*dfc0*/  BSSY B2, `(.L_x_475) ;  /* 0x0000005000027945 */ /* 0x000fe20003800000 */
[----:B--2---:R-:W-:Y:S01]  /*dfd0*/  SHF.L.U32 R3, R12, 0x1f, RZ ;  /* 0x0000001f0c037819 */ /* 0x004fe200000006ff */
[----:B---3--:R-:W-:-:S04]  /*dfe0*/  IMAD R2, R10, 0x8, R6 ;  /* 0x000000080a027824 */ /* 0x008fc800078e0206 */
[----:B------:R-:W2:Y:S02]  /*dff0*/  SYNCS.PHASECHK.TRANS64.TRYWAIT P0, [R2+URZ+0x60], R3 ;  /* 0x00006003020075a7 */ /* 0x000ea4000800017f */
[----:B--2---:R-:W-:Y:S05]  /*e000*/  @!P0 BRA `(.L_x_476) ;  /* 0x0000003000d48947 */ /* 0x004fea0003800000 */
.L_x_563:
[----:B------:R-:W-:Y:S05]  /*e010*/  BSYNC B2 ;  /* 0x0000000000027941 */ /* 0x000fea0003800000 */
.L_x_475:
[----:B------:R-:W-:Y:S01]  /*e020*/  BSSY B2, `(.L_x_477) ;  /* 0x000000b000027945 */ /* 0x000fe20003800000 */
[----:B------:R-:W-:Y:S02]  /*e030*/  IMAD.MOV.U32 R12, RZ, RZ, 0x0 ;  /* 0x00000000ff0c7424 */ /* 0x000fe400078e00ff */
[----:B------:R-:W-:Y:S01]  /*e040*/  IMAD.MOV.U32 R13, RZ, RZ, 0x14f00000 ;  /* 0x14f00000ff0d7424 */ /* 0x000fe200078e00ff */
[----:B------:R-:W-:Y:S06]  /*e050*/  @P1 BRA `(.L_x_478) ;  /* 0x00000000001c1947 */ /* 0x000fec0003800000 */
[----:B------:R-:W3:Y:S01]  /*e060*/  S2R R9, SR_TID.X ;  /* 0x0000000000097919 */ /* 0x000ee20000002100 */
[----:B--2---:R-:W-:-:S04]  /*e070*/  IMAD.MOV.U32 R3, RZ, RZ, 0x8000 ;  /* 0x00008000ff037424 */ /* 0x004fc800078e00ff */
[----:B------:R4:W-:Y:S01]  /*e080*/  SYNCS.ARRIVE.TRANS64 RZ, [R2+URZ+0x50], R3 ;  /* 0x0000500302ff79a7 */ /* 0x0009e2000800003f */
[----:B---3--:R-:W-:-:S04]  /*e090*/  LOP3.LUT R9, R9, 0x1f, RZ, 0xc0, !PT ;  /* 0x0000001f09097812 */ /* 0x008fc800078ec0ff */
[----:B------:R-:W-:-:S13]  /*e0a0*/  ISETP.NE.AND P0, PT, R9, RZ, PT ;  /* 0x000000ff0900720c */ /* 0x000fda0003f05270 */
[----:B----4-:R-:W-:Y:S05]  /*e0b0*/  @!P0 BRA `(.L_x_478) ;  /* 0x0000000000048947 */ /* 0x010fea0003800000 */
[----:B------:R-:W-:Y:S01]  /*e0c0*/  BPT.TRAP 0x1 ;  /* 0x000000040000795c */ /* 0x000fe20000300000 */
.L_x_478:
[----:B------:R-:W-:Y:S05]  /*e0d0*/  BSYNC B2 ;  /* 0x0000000000027941 */ /* 0x000fea0003800000 */
.L_x_477:
[----:B------:R-:W3:Y:S04]  /*e0e0*/  LDL R15, [R1+0x4] ;  /* 0x00000400010f7983 */ /* 0x000ee80000100800 */
[----:B--2---:R-:W3:Y:S04]  /*e0f0*/  LDL.LU R3, [R1+0x8] ;  /* 0x0000080001037983 */ /* 0x004ee80000300800 */
[----:B------:R-:W2:Y:S04]  /*e100*/  LDL R10, [R1+0x18] ;  /* 0x00001800010a7983 */ /* 0x000ea80000100800 */
[----:B------:R-:W2:Y:S01]  /*e110*/  LDL.LU R9, [R1+0x14] ;  /* 0x0000140001097983 */ /* 0x000ea20000300800 */
[----:B------:R-:W-:Y:S01]  /*e120*/  R2UR UR10, R11 ;  /* 0x000000000b0a72ca */ /* 0x000fe200000e0000 */
[----:B------:R-:W-:Y:S01]  /*e130*/  UIADD3 UR4, UP0, UR36, 0x470, URZ ;  /* 0x0000047024047890 */ /* 0x000fe2000ff1e03f */
[----:B------:R-:W-:Y:S01]  /*e140*/  R2UR UR6, R12 ;  /* 0x000000000c0672ca */ /* 0x000fe200000e0000 */
[----:B------:R-:W-:Y:S01]  /*e150*/  VIADD R2, R2, 0x50 ;  /* 0x0000005002027836 */ /* 0x000fe20000000000 */
[----:B------:R-:W-:Y:S01]  /*e160*/  R2UR UR7, R13 ;  /* 0x000000000d0772ca */ /* 0x000fe200000e0000 */
[----:B------:R-:W-:Y:S01]  /*e170*/  UIADD3.X UR5, URZ, UR37, URZ, UP0, !UPT ;  /* 0x000000253f057290 */ /* 0x000fe200087fe43f */
[----:B------:R-:W-:Y:S01]  /*e180*/  PLOP3.LUT P0, PT, PT, PT, PT, 0x80, 0x0 ;  /* 0x000000000000781c */ /* 0x000fe20003f0f070 */
[----:B---3--:R-:W-:Y:S01]  /*e190*/  IMAD R3, R3, 0x8000, R15 ;  /* 0x0000800003037824 */ /* 0x008fe200078e020f */
[----:B--2---:R-:W-:-:S03]  /*e1a0*/  LEA R9, R9, R10, 0x7 ;  /* 0x0000000a09097211 */ /* 0x004fc600078e38ff */
[----:B------:R-:W-:-:S08]  /*e1b0*/  VIADD R10, R3, 0x400 ;  /* 0x00000400030a7836 */ /* 0x000fd00000000000 */
.L_x_479:
        /* <DEDUP_REMOVED lines=10> */
[----:B--2---:R-:W-:Y:S05]  /*e260*/  @P0 BRA.U.ANY `(.L_x_479) ;  /* 0xfffffffd00d40947 */ /* 0x004fea000393ffff */
[----:B------:R-:W-:Y:S01]  /*e270*/  R2UR UR10, R14 ;  /* 0x000000000e0a72ca */ /* 0x000fe200000e0000 */
[----:B------:R-:W-:Y:S01]  /*e280*/  VIADD R3, R3, 0x4400 ;  /* 0x0000440003037836 */ /* 0x000fe20000000000 */
[----:B------:R-:W-:Y:S02]  /*e290*/  R2UR UR6, R12 ;  /* 0x000000000c0672ca */ /* 0x000fe400000e0000 */
[----:B------:R-:W-:Y:S02]  /*e2a0*/  R2UR UR7, R13 ;  /* 0x000000000d0772ca */ /* 0x000fe400000e0000 */
[----:B------:R-:W-:-:S13]  /*e2b0*/  PLOP3.LUT P0, PT, PT, PT, PT, 0x80, 0x0 ;  /* 0x000000000000781c */ /* 0x000fda0003f0f070 */
.L_x_480:
        /* <DEDUP_REMOVED lines=11> */
[----:B------:R2:W-:Y:S04]  /*e370*/  STL [R1+0x14], R7 ;  /* 0x0000140701007387 */ /* 0x0005e80000100800 */
[----:B------:R2:W-:Y:S02]  /*e380*/  STL [R1], R8 ;  /* 0x0000000801007387 */ /* 0x0005e40000100800 */
.L_x_466:
[----:B------:R-:W-:Y:S05]  /*e390*/  BSYNC B1 ;  /* 0x0000000000017941 */ /* 0x000fea0003800000 */
.L_x_465:
[----:B------:R-:W3:Y:S01]  /*e3a0*/  LDL R2, [R1+0x20] ;  /* 0x0000200001027983 */ /* 0x000ee20000100800 */
[----:B------:R-:W-:Y:S01]  /*e3b0*/  VIADD R3, R4, 0x1 ;  /* 0x0000000104037836 */ /* 0x000fe20000000000 */
[----:B------:R-:W-:Y:S04]  /*e3c0*/  BSSY B1, `(.L_x_481) ;  /* 0x00000aa000017945 */ /* 0x000fe80003800000 */
[----:B------:R-:W-:-:S04]  /*e3d0*/  ISETP.NE.AND P0, PT, R3, 0x2, PT ;  /* 0x000000020300780c */ /* 0x000fc80003f05270 */
[----:B------:R-:W-:Y:S02]  /*e3e0*/  SEL R11, R3, RZ, P0 ;  /* 0x000000ff030b7207 */ /* 0x000fe40000000000 */
[----:B---3--:R-:W-:Y:S02]  /*e3f0*/  ISETP.NE.AND P1, PT, R2, RZ, PT ;  /* 0x000000ff0200720c */ /* 0x008fe40003f25270 */
[----:B------:R-:W-:-:S04]  /*e400*/  SEL R2, RZ, 0x1, P0 ;  /* 0x00000001ff027807 */ /* 0x000fc80000000000 */
[----:B------:R-:W-:-:S05]  /*e410*/  LOP3.LUT R10, R5, R2, RZ, 0x3c, !PT ;  /* 0x00000002050a7212 */ /* 0x000fca00078e3cff */
[----:B------:R3:W-:Y:S04]  /*e420*/  STL [R1+0x10], R10 ;  /* 0x0000100a01007387 */ /* 0x0007e80000100800 */
[----:B------:R3:W-:Y:S01]  /*e430*/  STL [R1+0x8], R11 ;  /* 0x0000080b01007387 */ /* 0x0007e20000100800 */
[----:B------:R-:W-:Y:S05]  /*e440*/  @!P1 BRA `(.L_x_482) ;  /* 0x0000000800849947 */ /* 0x000fea0003800000 */
[----:B------:R-:W-:Y:S01]  /*e450*/  ULDC.64 UR4, c[0x0][0x418] ;  /* 0x0001060000047ab9 */ /* 0x000fe20000000a00 */
[----:B--2---:R-:W-:Y:S01]  /*e460*/  VIADD R7, R0, 0xffffffff ;  /* 0xffffffff00077836 */ /* 0x004fe20000000000 */
[----:B------:R-:W-:-:S04]  /*e470*/  ISETP.NE.U32.AND P0, PT, RZ, UR4, PT ;  /* 0x00000004ff007c0c */ /* 0x000fc8000bf05070 */
[----:B------:R-:W-:-:S13]  /*e480*/  ISETP.NE.AND.EX P0, PT, RZ, UR5, PT, P0 ;  /* 0x00000005ff007c0c */ /* 0x000fda000bf05300 */
[----:B------:R-:W-:Y:S05]  /*e490*/  @!P0 BRA `(.L_x_483) ;  /* 0x0000000000508947 */ /* 0x000fea0003800000 */
[----:B------:R-:W2:Y:S01]  /*e4a0*/  LDL R13, [R1+0x1c] ;  /* 0x00001c00010d7983 */ /* 0x000ea20000100800 */
[----:B------:R-:W4:Y:S01]  /*e4b0*/  LDC R9, c[0x0][0x43c] ;  /* 0x00010f00ff097b82 */ /* 0x000f220000000800 */
[----:B------:R-:W-:Y:S02]  /*e4c0*/  ULDC.64 UR6, c[0x0][0x428] ;  /* 0x00010a0000067ab9 */ /* 0x000fe40000000a00 */
[----:B------:R-:W3:Y:S01]  /*e4d0*/  LDL R12, [R1+0xc] ;  /* 0x00000c00010c7983 */ /* 0x000ee20000100800 */
[----:B------:R-:W-:Y:S01]  /*e4e0*/  ULDC.64 UR8, c[0x0][0x208] ;  /* 0x0000820000087ab9 */ /* 0x000fe20000000a00 */
[----:B----4-:R-:W-:-:S13]  /*e4f0*/  ISETP.NE.AND P0, PT, R9, 0x1, PT ;  /* 0x000000010900780c */ /* 0x010fda0003f05270 */
[----:B------:R-:W4:Y:S02]  /*e500*/  @P0 LDC.64 R2, c[0x0][0x440] ;  /* 0x00011000ff020b82 */ /* 0x000f240000000a00 */
[----:B----45:R-:W-:-:S04]  /*e510*/  @P0 IMAD.HI.U32 R8, R7, R2, RZ ;  /* 0x0000000207080227 */ /* 0x030fc800078e00ff */
        /* <DEDUP_REMOVED lines=12> */
.L_x_483:
[----:B------:R-:W4:Y:S01]  /*e5e0*/  LDL R2, [R1+0x4] ;  /* 0x0000040001027983 */ /* 0x000f220000100800 */
[----:B------:R-:W-:Y:S01]  /*e5f0*/  SHF.L.U32 R3, R10, 0x1f, RZ ;  /* 0x0000001f0a037819 */ /* 0x000fe200000006ff */
[----:B------:R-:W-:Y:S01]  /*e600*/  BSSY B2, `(.L_x_484) ;  /* 0x0000004000027945 */ /* 0x000fe20003800000 */
[----:B----4-:R-:W-:-:S04]  /*e610*/  LEA R2, R11, R2, 0x3 ;  /* 0x000000020b027211 */ /* 0x010fc800078e18ff */
[----:B------:R-:W4:Y:S02]  /*e620*/  SYNCS.PHASECHK.TRANS64.TRYWAIT P0, [R2+URZ+0x34840], R3 ;  /* 0x03484003020075a7 */ /* 0x000f24000800017f */
[----:B----4-:R-:W-:Y:S05]  /*e630*/  @!P0 BRA `(.L_x_485) ;  /* 0x0000002c005c8947 */ /* 0x010fea0003800000 */
.L_x_564:
[----:B------:R-:W-:Y:S05]  /*e640*/  BSYNC B2 ;  /* 0x0000000000027941 */ /* 0x000fea0003800000 */
.L_x_484:
[----:B--2---:R-:W2:Y:S01]  /*e650*/  S2R R9, SR_TID.X ;  /* 0x0000000000097919 */ /* 0x004ea20000002100 */
[----:B------:R-:W-:Y:S01]  /*e660*/  BSSY B2, `(.L_x_486) ;  /* 0x000000b000027945 */ /* 0x000fe20003800000 */
[----:B--2---:R-:W-:-:S04]  /*e670*/  LOP3.LUT R9, R9, 0x7f, RZ, 0xc0, !PT ;  /* 0x0000007f09097812 */ /* 0x004fc800078ec0ff */
[----:B------:R-:W-:-:S13]  /*e680*/  ISETP.NE.AND P1, PT, R9, RZ, PT ;  /* 0x000000ff0900720c */ /* 0x000fda0003f25270 */
[----:B------:R-:W-:Y:S05]  /*e690*/  @P1 BRA `(.L_x_487) ;  /* 0x00000000001c1947 */ /* 0x000fea0003800000 */
[----:B------:R-:W2:Y:S01]  /*e6a0*/  S2R R9, SR_TID.X ;  /* 0x0000000000097919 */ /* 0x000ea20000002100 */
[----:B----4-:R-:W-:-:S04]  /*e6b0*/  IMAD.MOV.U32 R3, RZ, RZ, 0xc000 ;  /* 0x0000c000ff037424 */ /* 0x010fc800078e00ff */
[----:B------:R4:W-:Y:S01]  /*e6c0*/  SYNCS.ARRIVE.TRANS64 RZ, [R2+URZ+0x34830], R3 ;  /* 0x0348300302ff79a7 */ /* 0x0009e2000800003f */
[----:B--2---:R-:W-:-:S04]  /*e6d0*/  LOP3.LUT R9, R9, 0x1f, RZ, 0xc0, !PT ;  /* 0x0000001f09097812 */ /* 0x004fc800078ec0ff */
[----:B------:R-:W-:-:S13]  /*e6e0*/  ISETP.NE.AND P0, PT, R9, RZ, PT ;  /* 0x000000ff0900720c */ /* 0x000fda0003f05270 */
[----:B----4-:R-:W-:Y:S05]  /*e6f0*/  @!P0 BRA `(.L_x_487) ;  /* 0x0000000000048947 */ /* 0x010fea0003800000 */
[----:B------:R-:W-:Y:S01]  /*e700*/  BPT.TRAP 0x1 ;  /* 0x000000040000795c */ /* 0x000fe20000300000 */
.L_x_487:
[----:B------:R-:W-:Y:S05]  /*e710*/  BSYNC B2 ;  /* 0x0000000000027941 */ /* 0x000fea0003800000 */
.L_x_486:
[----:B------:R-:W2:Y:S04]  /*e720*/  LDL R9, [R1+0x8] ;  /* 0x0000080001097983 */ /* 0x000ea80000100800 */
[----:B---3--:R-:W3:Y:S04]  /*e730*/  LDL R10, [R1+0x4] ;  /* 0x00000400010a7983 */ /* 0x008ee80000100800 */
[----:B----4-:R-:W4:Y:S01]  /*e740*/  LDL R2, [R1+0x18] ;  /* 0x0000180001027983 */ /* 0x010f220000100800 */
[----:B------:R-:W-:-:S05]  /*e750*/  IMAD.MOV.U32 R12, RZ, RZ, RZ ;  /* 0x000000ffff0c7224 */ /* 0x000fca00078e00ff */
[----:B------:R-:W-:Y:S01]  /*e760*/  R2UR UR10, R12 ;  /* 0x000000000c0a72ca */ /* 0x000fe200000e0000 */
[----:B------:R-:W-:Y:S01]  /*e770*/  UIADD3 UR4, UP0, UR36, 0x370, URZ ;  /* 0x0000037024047890 */ /* 0x000fe2000ff1e03f */
[----:B------:R-:W-:Y:S01]  /*e780*/  PLOP3.LUT P0, PT, PT, PT, PT, 0x80, 0x0 ;  /* 0x000000000000781c */ /* 0x000fe20003f0f070 */
[----:B------:R-:W-:Y:S01]  /*e790*/  UMOV UR6, 0x0 ;  /* 0x0000000000067882 */ /* 0x000fe20000000000 */
[----:B------:R-:W-:Y:S01]  /*e7a0*/  UMOV UR7, 0x14f00000 ;  /* 0x14f0000000077882 */ /* 0x000fe20000000000 */
[----:B------:R-:W-:Y:S01]  /*e7b0*/  UIADD3.X UR5, URZ, UR37, URZ, UP0, !UPT ;  /* 0x000000253f057290 */ /* 0x000fe200087fe43f */
[C---:B--2---:R-:W-:Y:S02]  /*e7c0*/  IMAD R3, R9.reuse, 0x8, R6 ;  /* 0x0000000809037824 */ /* 0x044fe400078e0206 */
[----:B---3--:R-:W-:Y:S02]  /*e7d0*/  IMAD R9, R9, 0xc000, R10 ;  /* 0x0000c00009097824 */ /* 0x008fe400078e020a */
[----:B------:R-:W-:-:S02]  /*e7e0*/  VIADD R3, R3, 0x30 ;  /* 0x0000003003037836 */ /* 0x000fc40000000000 */
[----:B----4-:R-:W-:Y:S02]  /*e7f0*/  IMAD R2, R7, 0x80, R2 ;  /* 0x0000008007027824 */ /* 0x010fe400078e0202 */
[----:B------:R-:W-:-:S07]  /*e800*/  VIADD R10, R9, 0x1c400 ;  /* 0x0001c400090a7836 */ /* 0x000fce0000000000 */
.L_x_488:
        /* <DEDUP_REMOVED lines=16> */
.L_x_489:
        /* <DEDUP_REMOVED lines=11> */
[----:B------:R-:W-:Y:S01]  /*e9c0*/  UMOV UR6, 0x0 ;  /* 0x0000000000067882 */ /* 0x000fe20000000000 */
[----:B------:R-:W-:Y:S01]  /*e9d0*/  IADD3 R9, R9, 0x24400, RZ ;  /* 0x0002440009097810 */ /* 0x000fe20007ffe0ff */
[----:B------:R-:W-:Y:S01]  /*e9e0*/  UMOV UR7, 0x14f00000 ;  /* 0x14f0000000077882 */ /* 0x000fe20000000000 */
[----:B------:R-:W-:-:S09]  /*e9f0*/  UMOV UR10, 0x80 ;  /* 0x00000080000a7882 */ /* 0x000fd20000000000 */
.L_x_490:
        /* <DEDUP_REMOVED lines=10> */
[----:B------:R-:W-:Y:S01]  /*eaa0*/  SHF.L.U32 R5, R5, 0x1f, RZ ;  /* 0x0000001f05057819 */ /* 0x000fe200000006ff */
[----:B------:R-:W-:Y:S01]  /*eab0*/  IMAD R2, R4, 0x8, R6 ;  /* 0x0000000804027824 */ /* 0x000fe200078e0206 */
[----:B------:R-:W-:Y:S03]  /*eac0*/  BSSY B2, `(.L_x_491) ;  /* 0x0000003000027945 */ /* 0x000fe60003800000 */
[----:B------:R-:W2:Y:S02]  /*ead0*/  SYNCS.PHASECHK.TRANS64.TRYWAIT P0, [R2+URZ+0x60], R5 ;  /* 0x00006005020075a7 */ /* 0x000ea4000800017f */
[----:B--2---:R-:W-:Y:S05]  /*eae0*/  @!P0 BRA `(.L_x_492) ;  /* 0x0000002800448947 */ /* 0x004fea0003800000 */
.L_x_565:
[----:B------:R-:W-:Y:S05]  /*eaf0*/  BSYNC B2 ;  /* 0x0000000000027941 */ /* 0x000fea0003800000 */
.L_x_491:
[----:B------:R-:W-:Y:S01]  /*eb00*/  BSSY B2, `(.L_x_493) ;  /* 0x000000b000027945 */ /* 0x000fe20003800000 */
[----:B------:R-:W-:Y:S02]  /*eb10*/  IMAD.MOV.U32 R10, RZ, RZ, 0x0 ;  /* 0x00000000ff0a7424 */ /* 0x000fe400078e00ff */
[----:B------:R-:W-:Y:S01]  /*eb20*/  IMAD.MOV.U32 R11, RZ, RZ, 0x14f00000 ;  /* 0x14f00000ff0b7424 */ /* 0x000fe200078e00ff */
[----:B------:R-:W-:Y:S06]  /*eb30*/  @P1 BRA `(.L_x_494) ;  /* 0x00000000001c1947 */ /* 0x000fec0003800000 */
[----:B------:R-:W3:Y:S02]  /*eb40*/  S2R R3, SR_TID.X ;  /* 0x0000000000037919 */ /* 0x000ee40000002100 */
[----:B---3--:R-:W-:Y:S01]  /*eb50*/  LOP3.LUT R9, R3, 0x1f, RZ, 0xc0, !PT ;  /* 0x0000001f03097812 */ /* 0x008fe200078ec0ff */
[----:B------:R-:W-:-:S03]  /*eb60*/  IMAD.MOV.U32 R3, RZ, RZ, 0x8000 ;  /* 0x00008000ff037424 */ /* 0x000fc600078e00ff */
[----:B------:R-:W-:Y:S01]  /*eb70*/  ISETP.NE.AND P0, PT, R9, RZ, PT ;  /* 0x000000ff0900720c */ /* 0x000fe20003f05270 */
[----:B------:R3:W-:-:S12]  /*eb80*/  SYNCS.ARRIVE.TRANS64 RZ, [R2+URZ+0x50], R3 ;  /* 0x0000500302ff79a7 */ /* 0x0007d8000800003f */
[----:B---3--:R-:W-:Y:S05]  /*eb90*/  @!P0 BRA `(.L_x_494) ;  /* 0x0000000000048947 */ /* 0x008fea0003800000 */
[----:B------:R-:W-:Y:S01]  /*eba0*/  BPT.TRAP 0x1 ;  /* 0x000000040000795c */ /* 0x000fe20000300000 */
.L_x_494:
[----:B------:R-:W-:Y:S05]  /*ebb0*/  BSYNC B2 ;  /* 0x0000000000027941 */ /* 0x000fea0003800000 */
.L_x_493:
[----:B------:R-:W3:Y:S04]  /*ebc0*/  LDL R9, [R1+0x4] ;  /* 0x0000040001097983 */ /* 0x000ee80000100800 */
[----:B--2---:R-:W2:Y:S04]  /*ebd0*/  LDL R5, [R1+0x18] ;  /* 0x0000180001057983 */ /* 0x004ea80000100800 */
        /* <DEDUP_REMOVED lines=8> */
[----:B---3--:R-:W-:-:S02]  /*ec60*/  IMAD R4, R4, 0x8000, R9 ;  /* 0x0000800004047824 */ /* 0x008fc400078e0209 */
[----:B--2---:R-:W-:Y:S02]  /*ec70*/  IMAD R3, R3, 0x80, R5 ;  /* 0x0000008003037824 */ /* 0x004fe400078e0205 */
[----:B------:R-:W-:-:S08]  /*ec80*/  VIADD R5, R4, 0x400 ;  /* 0x0000040004057836 */ /* 0x000fd00000000000 */
.L_x_495:
        /* <DEDUP_REMOVED lines=11> */
[----:B------:R-:W-:Y:S02]  /*ed40*/  R2UR UR10, R13 ;  /* 0x000000000d0a72ca */ /* 0x000fe400000e0000 */
[----:B------:R-:W-:Y:S02]  /*ed50*/  R2UR UR6, R10 ;  /* 0x000000000a0672ca */ /* 0x000fe400000e0000 */
[----:B------:R-:W-:Y:S02]  /*ed60*/  R2UR UR7, R11 ;  /* 0x000000000b0772ca */ /* 0x000fe400000e0000 */
[----:B------:R-:W-:Y:S02]  /*ed70*/  PLOP3.LUT P0, PT, PT, PT, PT, 0x80, 0x0 ;  /* 0x000000000000781c */ /* 0x000fe40003f0f070 */
[----:B------:R-:W-:-:S11]  /*ed80*/  IADD3 R4, R4, 0x4400, RZ ;  /* 0x0000440004047810 */ /* 0x000fd60007ffe0ff */
.L_x_496:
        /* <DEDUP_REMOVED lines=13> */
.L_x_482:
[----:B------:R-:W-:Y:S05]  /*ee60*/  BSYNC B1 ;  /* 0x0000000000017941 */ /* 0x000fea0003800000 */
.L_x_481:
[C---:B------:R-:W-:Y:S01]  /*ee70*/  ISETP.GT.AND P0, PT, R0.reuse, 0x1, PT ;  /* 0x000000010000780c */ /* 0x040fe20003f04270 */
[----:B------:R-:W-:-:S12]  /*ee80*/  VIADD R0, R0, 0xfffffffe ;  /* 0xfffffffe00007836 */ /* 0x000fd80000000000 */
[----:B------:R-:W-:Y:S05]  /*ee90*/  @P0 BRA `(.L_x_497) ;  /* 0xffffffe800840947 */ /* 0x000fea000383ffff */
.L_x_446:
[----:B------:R-:W-:Y:S05]  /*eea0*/  BSYNC B0 ;  /* 0x0000000000007941 */ /* 0x000fea0003800000 */
.L_x_445:
[----:B------:R-:W0:Y:S01]  /*eeb0*/  S2R R2, SR_TID.X ;  /* 0x0000000000027919 */ /* 0x000e220000002100 */
[----:B------:R-:W-:Y:S01]  /*eec0*/  BSSY B0, `(.L_x_498) ;  /* 0x0000011000007945 */ /* 0x000fe20003800000 */
[----:B0-----:R-:W-:-:S04]  /*eed0*/  LOP3.LUT R3, R2, 0x7f, RZ, 0xc0, !PT ;  /* 0x0000007f02037812 */ /* 0x001fc800078ec0ff */
[----:B------:R-:W-:-:S13]  /*eee0*/  ISETP.NE.AND P0, PT, R3, RZ, PT ;  /* 0x000000ff0300720c */ /* 0x000fda0003f05270 */
[----:B------:R-:W-:Y:S05]  /*eef0*/  @P0 BRA `(.L_x_499) ;  /* 0x0000000000340947 */ /* 0x000fea0003800000 */
[----:B------:R-:W0:Y:S01]  /*ef00*/  S2R R2, SR_LANEID ;  /* 0x0000000000027919 */ /* 0x000e220000000000 */
[----:B------:R-:W-:Y:S01]  /*ef10*/  VOTEU.ANY UR4, UPT, PT ;  /* 0x0000000000047886 */ /* 0x000fe200038e0100 */
[----:B------:R-:W1:Y:S01]  /*ef20*/  LDC.64 R4, c[0x0][0xc60] ;  /* 0x00031800ff047b82 */ /* 0x000e620000000a00 */
[----:B------:R-:W0:Y:S01]  /*ef30*/  FLO.U32 R0, UR4 ;  /* 0x0000000400007d00 */ /* 0x000e2200080e0000 */
[----:B------:R-:W-:Y:S01]  /*ef40*/  ULDC.64 UR6, c[0x0][0x208] ;  /* 0x0000820000067ab9 */ /* 0x000fe20000000a00 */
[----:B0-----:R-:W-:-:S06]  /*ef50*/  ISETP.EQ.U32.AND P0, PT, R0, R2, PT ;  /* 0x000000020000720c */ /* 0x001fcc0003f02070 */
[----:B------:R-:W1:Y:S07]  /*ef60*/  POPC R2, UR4 ;  /* 0x0000000400027d09 */ /* 0x000e6e0008000000 */
[----:B-1----:R-:W2:Y:S04]  /*ef70*/  @P0 ATOMG.E.ADD.STRONG.GPU PT, R2, desc[UR6][R4.64], R2 ;  /* 0x00000002040209a8 */ /* 0x002ea800081ee1c6 */
[----:B--2---:R0:W1:Y:S02]  /*ef80*/  SHFL.IDX PT, R2, R2, R0, 0x1f ;  /* 0x00001f0002027589 */ /* 0x00406400000e0000 */
[----:B0-----:R-:W0:Y:S02]  /*ef90*/  S2R R0, SR_LTMASK ;  /* 0x0000000000007919 */ /* 0x001e240000003900 */
[----:B0-----:R-:W-:-:S06]  /*efa0*/  LOP3.LUT R0, R0, UR4, RZ, 0xc0, !PT ;  /* 0x0000000400007c12 */ /* 0x001fcc000f8ec0ff */
[----:B------:R-:W1:Y:S02]  /*efb0*/  POPC R0, R0 ;  /* 0x0000000000007309 */ /* 0x000e640000000000 */
[----:B-1----:R-:W-:-:S07]  /*efc0*/  IADD3 R16, R2, UR38, R0 ;  /* 0x0000002602107c10 */ /* 0x002fce000fffe000 */
.L_x_499:
[----:B------:R-:W-:Y:S05]  /*efd0*/  BSYNC B0 ;  /* 0x0000000000007941 */ /* 0x000fea0003800000 */
.L_x_498:
[----:B------:R-:W2:Y:S01]  /*efe0*/  LDL.LU R0, [R1+0x20] ;  /* 0x0000200001007983 */ /* 0x000ea20000300800 */
[----:B------:R-:W-:Y:S01]  /*eff0*/  BSSY B0, `(.L_x_500) ;  /* 0x0000040000007945 */ /* 0x000fe20003800000 */
[----:B--2---:R-:W-:-:S13]  /*f000*/  ISETP.NE.AND P0, PT, R0, RZ, PT ;  /* 0x000000ff0000720c */ /* 0x004fda0003f05270 */
[----:B------:R-:W-:Y:S05]  /*f010*/  @!P0 BRA `(.L_x_501) ;  /* 0x0000000000f48947 */ /* 0x000fea0003800000 */
[----:B------:R-:W2:Y:S04]  /*f020*/  LDL R4, [R1+0x4] ;  /* 0x0000040001047983 */ /* 0x000ea80000100800 */
[----:B------:R-:W2:Y:S04]  /*f030*/  LDL R0, [R1+0x8] ;  /* 0x0000080001007983 */ /* 0x000ea80000100800 */
[----:B------:R-:W3:Y:S01]  /*f040*/  LDL R2, [R1+0x10] ;  /* 0x0000100001027983 */ /* 0x000ee20000100800 */
[----:B------:R-:W-:Y:S01]  /*f050*/  BSSY B1, `(.L_x_502) ;  /* 0x0000006000017945 */ /* 0x000fe20003800000 */
[----:B------:R-:W-:Y:S01]  /*f060*/  ISETP.NE.AND P1, PT, R3, RZ, PT ;  /* 0x000000ff0300720c */ /* 0x000fe20003f25270 */
[----:B--2---:R-:W-:Y:S01]  /*f070*/  IMAD R0, R0, 0x8, R4 ;  /* 0x0000000800007824 */ /* 0x004fe200078e0204 */
[----:B---3--:R-:W-:-:S04]  /*f080*/  SHF.L.U32 R2, R2, 0x1f, RZ ;  /* 0x0000001f02027819 */ /* 0x008fc800000006ff */
[----:B------:R-:W0:Y:S02]  /*f090*/  SYNCS.PHASECHK.TRANS64.TRYWAIT P0, [R0+URZ+0x34860], R2 ;  /* 0x03486002000075a7 */ /* 0x000e24000800017f */
[----:B0-----:R-:W-:Y:S05]  /*f0a0*/  @!P0 BRA `(.L_x_503) ;  /* 0x0000002000e88947 */ /* 0x001fea0003800000 */
.L_x_566:
[----:B------:R-:W-:Y:S05]  /*f0b0*/  BSYNC B1 ;  /* 0x0000000000017941 */ /* 0x000fea0003800000 */
.L_x_502:
[----:B------:R-:W-:Y:S04]  /*f0c0*/  BSSY B1, `(.L_x_504) ;  /* 0x0000009000017945 */ /* 0x000fe80003800000 */
[----:B------:R-:W-:Y:S05]  /*f0d0*/  @P1 BRA `(.L_x_505) ;  /* 0x00000000001c1947 */ /* 0x000fea0003800000 */
[----:B------:R-:W2:Y:S01]  /*f0e0*/  S2R R3, SR_TID.X ;  /* 0x0000000000037919 */ /* 0x000ea20000002100 */
[----:B0-----:R-:W-:-:S04]  /*f0f0*/  IMAD.MOV.U32 R2, RZ, RZ, 0x8000 ;  /* 0x00008000ff027424 */ /* 0x001fc800078e00ff */
[----:B------:R3:W-:Y:S01]  /*f100*/  SYNCS.ARRIVE.TRANS64 RZ, [R0+URZ+0x34850], R2 ;  /* 0x0348500200ff79a7 */ /* 0x0007e2000800003f */
[----:B--2---:R-:W-:-:S04]  /*f110*/  LOP3.LUT R3, R3, 0x1f, RZ, 0xc0, !PT ;  /* 0x0000001f03037812 */ /* 0x004fc800078ec0ff */
[----:B------:R-:W-:-:S13]  /*f120*/  ISETP.NE.AND P0, PT, R3, RZ, PT ;  /* 0x000000ff0300720c */ /* 0x000fda0003f05270 */
[----:B---3--:R-:W-:Y:S05]  /*f130*/  @!P0 BRA `(.L_x_505) ;  /* 0x0000000000048947 */ /* 0x008fea0003800000 */
[----:B------:R-:W-:Y:S01]  /*f140*/  BPT.TRAP 0x1 ;  /* 0x000000040000795c */ /* 0x000fe20000300000 */
.L_x_505:
[----:B------:R-:W-:Y:S05]  /*f150*/  BSYNC B1 ;  /* 0x0000000000017941 */ /* 0x000fea0003800000 */
.L_x_504:
[----:B------:R-:W2:Y:S04]  /*f160*/  LDL.LU R5, [R1+0x18] ;  /* 0x0000180001057983 */ /* 0x000ea80000300800 */
[----:B------:R-:W3:Y:S04]  /*f170*/  LDL R4, [R1+0x4] ;  /* 0x0000040001047983 */ /* 0x000ee80000100800 */
[----:B0-----:R-:W3:Y:S04]  /*f180*/  LDL R2, [R1+0x8] ;  /* 0x0000080001027983 */ /* 0x001ee80000100800 */
[----:B------:R-:W2:Y:S01]  /*f190*/  LDL R3, [R1+0x14] ;  /* 0x0000140001037983 */ /* 0x000ea20000100800 */
[----:B------:R-:W-:Y:S01]  /*f1a0*/  UIADD3 UR4, UP0, UR36, 0x470, URZ ;  /* 0x0000047024047890 */ /* 0x000fe2000ff1e03f */
[----:B------:R-:W-:Y:S01]  /*f1b0*/  PLOP3.LUT P0, PT, PT, PT, PT, 0x80, 0x0 ;  /* 0x000000000000781c */ /* 0x000fe20003f0f070 */
[----:B------:R-:W-:Y:S01]  /*f1c0*/  VIADD R0, R0, 0x34850 ;  /* 0x0003485000007836 */ /* 0x000fe20000000000 */
[----:B------:R-:W-:Y:S01]  /*f1d0*/  UMOV UR6, 0x0 ;  /* 0x0000000000067882 */ /* 0x000fe20000000000 */
[----:B------:R-:W-:Y:S01]  /*f1e0*/  UIADD3.X UR5, URZ, UR37, URZ, UP0, !UPT ;  /* 0x000000253f057290 */ /* 0x000fe200087fe43f */
[----:B------:R-:W-:Y:S01]  /*f1f0*/  UMOV UR7, 0x14f00000 ;  /* 0x14f0000000077882 */ /* 0x000fe20000000000 */
[----:B------:R-:W-:Y:S01]  /*f200*/  UMOV UR10, URZ ;  /* 0x0000003f000a7c82 */ /* 0x000fe20008000000 */
[----:B---3--:R-:W-:-:S02]  /*f210*/  IMAD R2, R2, 0x8000, R4 ;  /* 0x0000800002027824 */ /* 0x008fc400078e0204 */
[----:B--2---:R-:W-:Y:S02]  /*f220*/  IMAD R3, R3, 0x80, R5 ;  /* 0x0000008003037824 */ /* 0x004fe400078e0205 */
[----:B------:R-:W-:-:S07]  /*f230*/  VIADD R4, R2, 0x400 ;  /* 0x0000040002047836 */ /* 0x000fce0000000000 */
.L_x_506:
        /* <DEDUP_REMOVED lines=11> */
[----:B------:R-:W-:Y:S01]  /*f2f0*/  PLOP3.LUT P0, PT, PT, PT, PT, 0x80, 0x0 ;  /* 0x000000000000781c */ /* 0x000fe20003f0f070 */
[----:B------:R-:W-:Y:S01]  /*f300*/  VIADD R2, R2, 0x4400 ;  /* 0x0000440002027836 */ /* 0x000fe20000000000 */
[----:B------:R-:W-:Y:S01]  /*f310*/  UMOV UR6, 0x0 ;  /* 0x0000000000067882 */ /* 0x000fe20000000000 */
[----:B------:R-:W-:Y:S01]  /*f320*/  UMOV UR7, 0x14f00000 ;  /* 0x14f0000000077882 */ /* 0x000fe20000000000 */
[----:B------:R-:W-:-:S09]  /*f330*/  UMOV UR10, 0x40 ;  /* 0x00000040000a7882 */ /* 0x000fd20000000000 */
.L_x_507:
        /* <DEDUP_REMOVED lines=11> */
.L_x_501:
[----:B------:R-:W-:Y:S05]  /*f3f0*/  BSYNC B0 ;  /* 0x0000000000007941 */ /* 0x000fea0003800000 */
.L_x_500:
[----:B------:R-:W2:Y:S04]  /*f400*/  LDL.LU R5, [R1+0x8] ;  /* 0x0000080001057983 */ /* 0x000ea80000300800 */
[----:B------:R-:W3:Y:S01]  /*f410*/  LDL.LU R4, [R1+0x10] ;  /* 0x0000100001047983 */ /* 0x000ee20000300800 */
[----:B--2---:R-:W-:-:S04]  /*f420*/  IADD3 R0, R5, 0x1, RZ ;  /* 0x0000000105007810 */ /* 0x004fc80007ffe0ff */
[----:B------:R-:W-:-:S04]  /*f430*/  ISETP.NE.AND P0, PT, R0, 0x2, PT ;  /* 0x000000020000780c */ /* 0x000fc80003f05270 */
[----:B------:R-:W-:Y:S02]  /*f440*/  SEL R2, RZ, 0x1, P0 ;  /* 0x00000001ff027807 */ /* 0x000fe40000000000 */
[----:B------:R-:W-:Y:S02]  /*f450*/  SEL R0, R0, RZ, P0 ;  /* 0x000000ff00007207 */ /* 0x000fe40000000000 */
[----:B---3--:R-:W-:-:S03]  /*f460*/  LOP3.LUT R4, R4, R2, RZ, 0x3c, !PT ;  /* 0x0000000204047212 */ /* 0x008fc600078e3cff */
[----:B------:R0:W-:Y:S04]  /*f470*/  STL [R1+0x8], R0 ;  /* 0x0000080001007387 */ /* 0x0001e80000100800 */
[----:B------:R0:W-:Y:S02]  /*f480*/  STL [R1+0x10], R4 ;  /* 0x0000100401007387 */ /* 0x0001e40000100800 */
.L_x_425:
[----:B------:R-:W-:Y:S05]  /*f490*/  BSYNC B7 ;  /* 0x0000000000077941 */ /* 0x000fea0003800000 */
.L_x_423:
[----:B0-----:R-:W2:Y:S02]  /*f4a0*/  LDL R0, [R1+0x58] ;  /* 0x0000580001007983 */ /* 0x001ea40000100800 */
[----:B--2---:R-:W-:-:S13]  /*f4b0*/  ISETP.NE.AND P0, PT, R0, RZ, PT ;  /* 0x000000ff0000720c */ /* 0x004fda0003f05270 */
[----:B------:R-:W-:Y:S05]  /*f4c0*/  @!P0 BRA `(.L_x_508) ;  /* 0x0000000000288947 */ /* 0x000fea0003800000 */
[----:B------:R-:W-:Y:S05]  /*f4d0*/  WARPSYNC.ALL ;  /* 0x0000000000007948 */ /* 0x000fea0003800000 */
[----:B------:R-:W0:Y:S08]  /*f4e0*/  S2UR UR5, SR_CgaCtaId ;  /* 0x00000000000579c3 */ /* 0x000e300000008800 */
[----:B------:R-:W-:Y:S06]  /*f4f0*/  BAR.SYNC.DEFER_BLOCKING 0x5, 0x180 ;  /* 0x0146000000007b1d */ /* 0x000fec0000010000 */
[----:B------:R-:W-:-:S02]  /*f500*/  UMOV UR4, 0x400 ;  /* 0x0000040000047882 */ /* 0x000fc40000000000 */
[----:B0-----:R-:W-:-:S06]  /*f510*/  ULEA UR4, UR5, UR4, 0x18 ;  /* 0x0000000405047291 */ /* 0x001fcc000f8ec03f */
[----:B------:R-:W-:-:S05]  /*f520*/  IMAD.U32 R0, RZ, RZ, UR4 ;  /* 0x00000004ff007e24 */ /* 0x000fca000f8e00ff */
[----:B------:R0:W2:Y:S04]  /*f530*/  LDS.128 R16, [R0+0x348d0] ;  /* 0x0348d00000107984 */ /* 0x0000a80000000c00 */
[----:B------:R0:W-:Y:S01]  /*f540*/  STL [R1+0x4], R0 ;  /* 0x0000040001007387 */ /* 0x0001e20000100800 */
[----:B------:R-:W-:Y:S06]  /*f550*/  BAR.ARV 0x4, 0x180 ;  /* 0x0106000000007b1d */ /* 0x000fec0000002000 */
[----:B------:R-:W-:Y:S05]  /*f560*/  BRA `(.L_x_509) ;  /* 0x0000000800507947 */ /* 0x000fea0003800000 */
.L_x_508:
[----:B------:R-:W1:Y:S01]  /*f570*/  S2R R0, SR_TID.X ;  /* 0x0000000000007919 */ /* 0x000e620000002100 */
[----:B------:R-:W-:Y:S01]  /*f580*/  UMOV UR4, 0xffffffff ;  /* 0xffffffff00047882 */ /* 0x000fe20000000000 */
[----:B-1--4-:R-:W-:-:S04]  /*f590*/  LOP3.LUT R7, R0, 0x1f, RZ, 0xc0, !PT ;  /* 0x0000001f00077812 */ /* 0x012fc800078ec0ff */
[----:B------:R-:W-:Y:S01]  /*f5a0*/  ISETP.NE.AND P0, PT, R7, 0x1f, PT ;  /* 0x0000001f0700780c */ /* 0x000fe20003f05270 */
[----:B------:R-:W-:-:S12]  /*f5b0*/  BRA.DIV UR4, `(.L_x_510) ;  /* 0x0000001e04b87947 */ /* 0x000fd8000b800000 */
[----:B------:R-:W-:Y:S01]  /*f5c0*/  IMAD.IADD R5, R19, 0x1, R7 ;  /* 0x0000000113057824 */ /* 0x000fe200078e0207 */
[----:B------:R-:W-:Y:S01]  /*f5d0*/  ULDC UR4, c[0x0][0xc3c] ;  /* 0x00030f0000047ab9 */ /* 0x000fe20000000800 */
[----:B------:R-:W-:-:S03]  /*f5e0*/  ULDC.64 UR6, c[0x0][0x208] ;  /* 0x0000820000067ab9 */ /* 0x000fc60000000a00 */
[----:B------:R-:W-:-:S13]  /*f5f0*/  ISETP.GE.OR P1, PT, R5, UR4, !P0 ;  /* 0x0000000405007c0c */ /* 0x000fda000c726670 */
[----:B------:R-:W0:Y:S02]  /*f600*/  @!P1 LDC.64 R2, c[0x0][0xc80] ;  /* 0x00032000ff029b82 */ /* 0x000e240000000a00 */
[----:B0-----:R-:W-:-:S06]  /*f610*/  @!P1 IMAD.WIDE R2, R5, 0x4, R2 ;  /* 0x0000000405029825 */ /* 0x001fcc00078e0202 */
[----:B------:R0:W2:Y:S01]  /*f620*/  @!P1 LDG.E R3, desc[UR6][R2.64] ;  /* 0x0000000602039981 */ /* 0x0000a2000c1e1900 */
[C---:B------:R-:W-:Y:S02]  /*f630*/  ISETP.GE.U32.AND P2, PT, R7.reuse, 0x2, PT ;  /* 0x000000020700780c */ /* 0x040fe40003f46070 */
[C---:B------:R-:W-:Y:S01]  /*f640*/  ISETP.GE.U32.AND P3, PT, R7.reuse, 0x4, PT ;  /* 0x000000040700780c */ /* 0x040fe20003f66070 */
[----:B------:R-:W-:Y:S01]  /*f650*/  SHFL.IDX PT, R4, R16, 0x1, 0x1f ;  /* 0x00201f0010047f89 */ /* 0x000fe200000e0000 */
[C---:B------:R-:W-:Y:S02]  /*f660*/  ISETP.GE.U32.AND P4, PT, R7.reuse, 0x8, PT ;  /* 0x000000080700780c */ /* 0x040fe40003f86070 */
[C---:B------:R-:W-:Y:S01]  /*f670*/  ISETP.GE.U32.AND P5, PT, R7.reuse, 0x10, PT ;  /* 0x000000100700780c */ /* 0x040fe20003fa6070 */
[----:B0-----:R-:W-:Y:S02]  /*f680*/  IMAD.MOV.U32 R2, RZ, RZ, RZ ;  /* 0x000000ffff027224 */ /* 0x001fe400078e00ff */
[----:B--2---:R-:W-:Y:S01]  /*f690*/  @!P1 IMAD.MOV.U32 R2, RZ, RZ, R3 ;  /* 0x000000ffff029224 */ /* 0x004fe200078e0003 */
[----:B------:R-:W-:-:S04]  /*f6a0*/  ISETP.NE.AND P1, PT, R7, RZ, PT ;  /* 0x000000ff0700720c */ /* 0x000fc80003f25270 */
        /* <DEDUP_REMOVED lines=13> */
[----:B0-----:R-:W-:-:S04]  /*f780*/  SEL R0, R5, RZ, P5 ;  /* 0x000000ff05007207 */ /* 0x001fc80002800000 */
[----:B------:R-:W-:Y:S02]  /*f790*/  IADD3 R3, R3, R0, RZ ;  /* 0x0000000003037210 */ /* 0x000fe40007ffe0ff */
[----:B------:R0:W1:Y:S04]  /*f7a0*/  SHFL.IDX PT, R0, R16, RZ, 0x1f ;  /* 0x00001fff10007589 */ /* 0x00006800000e0000 */
[----:B------:R0:W2:Y:S02]  /*f7b0*/  SHFL.IDX PT, R6, R3, 0x1f, 0x1f ;  /* 0x03e01f0003067f89 */ /* 0x0000a400000e0000 */
.L_x_576:
[----:B------:R-:W-:Y:S02]  /*f7c0*/  ULDC UR4, c[0x0][0xc38] ;  /* 0x00030e0000047ab9 */ /* 0x000fe40000000800 */
[----:B0-----:R-:W-:-:S04]  /*f7d0*/  IMAD.U32 R16, RZ, RZ, UR4 ;  /* 0x00000004ff107e24 */ /* 0x001fc8000f8e00ff */
[----:B--2---:R-:W-:-:S04]  /*f7e0*/  IMAD R6, R6, R16, RZ ;  /* 0x0000001006067224 */ /* 0x004fc800078e02ff */
[----:B------:R-:W-:-:S05]  /*f7f0*/  IMAD.IADD R4, R4, 0x1, R6 ;  /* 0x0000000104047824 */ /* 0x000fca00078e0206 */
[----:B-1----:R-:W-:-:S13]  /*f800*/  ISETP.GT.AND P6, PT, R4, R0, PT ;  /* 0x000000000400720c */ /* 0x002fda0003fc4270 */
[----:B------:R-:W-:Y:S05]  /*f810*/  @P6 BRA `(.L_x_511) ;  /* 0x0000000000a06947 */ /* 0x000fea0003800000 */
.L_x_516:
[----:B0-----:R-:W0:Y:S01]  /*f820*/  LDC R2, c[0x0][0xc3c] ;  /* 0x00030f00ff027b82 */ /* 0x001e220000000800 */
[----:B------:R-:W-:-:S05]  /*f830*/  VIADD R19, R19, 0x1f ;  /* 0x0000001f13137836 */ /* 0x000fca0000000000 */
[----:B0-----:R-:W-:-:S13]  /*f840*/  ISETP.GE.AND P6, PT, R19, R2, PT ;  /* 0x000000021300720c */ /* 0x001fda0003fc6270 */
[----:B------:R-:W-:Y:S05]  /*f850*/  @P6 BRA `(.L_x_512) ;  /* 0x0000000400486947 */ /* 0x000fea0003800000 */
[----:B------:R-:W0:Y:S01]  /*f860*/  S2R R3, SR_TID.X ;  /* 0x0000000000037919 */ /* 0x000e220000002100 */
[----:B------:R-:W-:Y:S01]  /*f870*/  BSSY B0, `(.L_x_513) ;  /* 0x000000a000007945 */ /* 0x000fe20003800000 */
[----:B0-----:R-:W-:-:S05]  /*f880*/  LOP3.LUT R3, R3, 0x1f, RZ, 0xc0, !PT ;  /* 0x0000001f03037812 */ /* 0x001fca00078ec0ff */
[----:B------:R-:W-:-:S05]  /*f890*/  IMAD.IADD R5, R19, 0x1, R3 ;  /* 0x0000000113057824 */ /* 0x000fca00078e0203 */
[----:B------:R-:W-:Y:S01]  /*f8a0*/  ISETP.GE.OR P6, PT, R5, R2, !P0 ;  /* 0x000000020500720c */ /* 0x000fe200047c6670 */
[----:B------:R-:W-:-:S12]  /*f8b0*/  IMAD.MOV.U32 R2, RZ, RZ, RZ ;  /* 0x000000ffff027224 */ /* 0x000fd800078e00ff */
[----:B------:R-:W-:Y:S05]  /*f8c0*/  @P6 BRA `(.L_x_514) ;  /* 0x0000000000106947 */ /* 0x000fea0003800000 */
[----:B------:R-:W0:Y:S01]  /*f8d0*/  LDC.64 R2, c[0x0][0xc80] ;  /* 0x00032000ff027b82 */ /* 0x000e220000000a00 */
[----:B------:R-:W-:Y:S01]  /*f8e0*/  ULDC.64 UR4, c[0x0][0x208] ;  /* 0x0000820000047ab9 */ /* 0x000fe20000000a00 */
[----:B0-----:R-:W-:-:S06]  /*f8f0*/  IMAD.WIDE R2, R5, 0x4, R2 ;  /* 0x0000000405027825 */ /* 0x001fcc00078e0202 */
[----:B------:R0:W5:Y:S02]  /*f900*/  LDG.E R2, desc[UR4][R2.64] ;  /* 0x0000000402027981 */ /* 0x000164000c1e1900 */
.L_x_514:
[----:B------:R-:W-:Y:S05]  /*f910*/  BSYNC B0 ;  /* 0x0000000000007941 */ /* 0x000fea0003800000 */
.L_x_513:
[----:B------:R-:W-:-:S03]  /*f920*/  UMOV UR4, 0xffffffff ;  /* 0xffffffff00047882 */ /* 0x000fc60000000000 */
[----:B------:R-:W-:Y:S05]  /*f930*/  BRA.DIV UR4, `(.L_x_515) ;  /* 0x0000002204187947 */ /* 0x000fea000b800000 */
[----:B-----5:R-:W0:Y:S02]  /*f940*/  SHFL.UP PT, R14, R2, 0x1, RZ ;  /* 0x04200000020e7989 */ /* 0x020e2400000e00ff */
        /* <DEDUP_REMOVED lines=10> */
[----:B------:R-:W-:-:S05]  /*f9f0*/  IADD3 R3, R3, R5, RZ ;  /* 0x0000000503037210 */ /* 0x000fca0007ffe0ff */
[----:B------:R-:W0:Y:S02]  /*fa00*/  SHFL.UP PT, R5, R3, 0x10, RZ ;  /* 0x0600000003057989 */ /* 0x000e2400000e00ff */
[----:B0-----:R-:W-:-:S05]  /*fa10*/  SEL R5, R5, RZ, P5 ;  /* 0x000000ff05057207 */ /* 0x001fca0002800000 */
[----:B------:R-:W-:-:S05]  /*fa20*/  IMAD.IADD R3, R3, 0x1, R5 ;  /* 0x0000000103037824 */ /* 0x000fca00078e0205 */
[----:B------:R0:W1:Y:S02]  /*fa30*/  SHFL.IDX PT, R6, R3, 0x1f, 0x1f ;  /* 0x03e01f0003067f89 */ /* 0x00006400000e0000 */
.L_x_584:
[----:B------:R-:W-:Y:S02]  /*fa40*/  ULDC UR4, c[0x0][0xc38] ;  /* 0x00030e0000047ab9 */ /* 0x000fe40000000800 */
[----:B------:R-:W-:-:S04]  /*fa50*/  IMAD.U32 R16, RZ, RZ, UR4 ;  /* 0x00000004ff107e24 */ /* 0x000fc8000f8e00ff */
[----:B-1----:R-:W-:-:S04]  /*fa60*/  IMAD R6, R6, R16, RZ ;  /* 0x0000001006067224 */ /* 0x002fc800078e02ff */
[----:B------:R-:W-:-:S05]  /*fa70*/  IMAD.IADD R4, R6, 0x1, R4 ;  /* 0x0000000106047824 */ /* 0x000fca00078e0204 */
[----:B------:R-:W-:-:S13]  /*fa80*/  ISETP.GT.AND P6, PT, R4, R0, PT ;  /* 0x000000000400720c */ /* 0x000fda0003fc4270 */
[----:B------:R-:W-:Y:S05]  /*fa90*/  @!P6 BRA `(.L_x_516) ;  /* 0xfffffffc0060e947 */ /* 0x000fea000383ffff */
.L_x_511:
[----:B------:R-:W-:Y:S01]  /*faa0*/  IMAD.IADD R6, R4, 0x1, -R6 ;  /* 0x0000000104067824 */ /* 0x000fe200078e0a06 */
[----:B------:R-:W-:-:S03]  /*fab0*/  UMOV UR4, 0xffffffff ;  /* 0xffffffff00047882 */ /* 0x000fc60000000000 */
[----:B------:R-:W-:-:S05]  /*fac0*/  IMAD R4, R3, R16, R6 ;  /* 0x0000001003047224 */ /* 0x000fca00078e0206 */
[----:B------:R-:W-:Y:S01]  /*fad0*/  ISETP.GT.AND P6, PT, R4, R0, PT ;  /* 0x000000000400720c */ /* 0x000fe20003fc4270 */
[----:B------:R-:W-:-:S12]  /*fae0*/  BRA.DIV UR4, `(.L_x_517) ;  /* 0x0000002204807947 */ /* 0x000fd8000b800000 */
[----:B------:R-:W-:-:S04]  /*faf0*/  VOTE.ANY R5, PT, !P6 ;  /* 0x0000000000057806 */ /* 0x000fc800070e0100 */
[----:B------:R-:W1:Y:S02]  /*fb00*/  POPC R4, R5 ;  /* 0x0000000500047309 */ /* 0x000e640000000000 */
[----:B-1----:R1:W2:Y:S02]  /*fb10*/  SHFL.IDX PT, R17, R2, R4, 0x1f ;  /* 0x00001f0402117589 */ /* 0x0022a400000e0000 */
.L_x_588:
[----:B------:R-:W-:Y:S01]  /*fb20*/  ISETP.NE.AND P0, PT, R5, RZ, PT ;  /* 0x000000ff0500720c */ /* 0x000fe20003f05270 */
[----:B-1----:R-:W-:-:S12]  /*fb30*/  IMAD.MOV.U32 R2, RZ, RZ, RZ ;  /* 0x000000ffff027224 */ /* 0x002fd800078e00ff */
[----:B------:R-:W-:Y:S05]  /*fb40*/  @!P0 BRA `(.L_x_518) ;  /* 0x0000000000108947 */ /* 0x000fea0003800000 */
[----:B------:R-:W-:Y:S01]  /*fb50*/  UMOV UR4, 0xffffffff ;  /* 0xffffffff00047882 */ /* 0x000fe20000000000 */
[----:B------:R-:W-:Y:S02]  /*fb60*/  VIADD R12, R4, 0xffffffff ;  /* 0xffffffff040c7836 */ /* 0x000fe40000000000 */
[----:B------:R-:W-:Y:S05]  /*fb70*/  BRA.DIV UR4, `(.L_x_519) ;  /* 0x0000002204a47947 */ /* 0x000fea000b800000 */
[----:B------:R1:W3:Y:S02]  /*fb80*/  SHFL.IDX PT, R2, R3, R12, 0x1f ;  /* 0x00001f0c03027589 */ /* 0x0002e400000e0000 */
.L_x_518:
[----:B--2---:R-:W-:Y:S01]  /*fb90*/  IABS R5, R17 ;  /* 0x0000001100057213 */ /* 0x004fe20000000000 */
[----:B---3--:R-:W-:Y:S02]  /*fba0*/  IMAD R16, R2, R16, R6 ;  /* 0x0000001002107224 */ /* 0x008fe400078e0206 */
[----:B------:R-:W-:Y:S01]  /*fbb0*/  IMAD.IADD R19, R4, 0x1, R19 ;  /* 0x0000000104137824 */ /* 0x000fe200078e0213 */
[----:B------:R-:W2:Y:S01]  /*fbc0*/  I2F.RP R2, R5 ;  /* 0x0000000500027306 */ /* 0x000ea20000209400 */
[----:B------:R-:W-:-:S07]  /*fbd0*/  IMAD.IADD R0, R0, 0x1, -R16 ;  /* 0x0000000100007824 */ /* 0x000fce00078e0a10 */
[----:B--2---:R-:W2:Y:S02]  /*fbe0*/  MUFU.RCP R2, R2 ;  /* 0x0000000200027308 */ /* 0x004ea40000001000 */
[----:B--2---:R-:W-:-:S06]  /*fbf0*/  VIADD R2, R2, 0xffffffe ;  /* 0x0ffffffe02027836 */ /* 0x004fcc0000000000 */
[----:B01----:R-:W0:Y:S02]  /*fc00*/  F2I.FTZ.U32.TRUNC.NTZ R3, R2 ;  /* 0x0000000200037305 */ /* 0x003e24000021f000 */
[----:B0-----:R-:W-:-:S04]  /*fc10*/  IMAD.MOV R2, RZ, RZ, -R3 ;  /* 0x000000ffff027224 */ /* 0x001fc800078e0a03 */
[----:B------:R-:W-:Y:S01]  /*fc20*/  IMAD R6, R2, R5, RZ ;  /* 0x0000000502067224 */ /* 0x000fe200078e02ff */
[----:B------:R-:W-:-:S05]  /*fc30*/  MOV R2, RZ ;  /* 0x000000ff00027202 */ /* 0x000fca0000000f00 */
[----:B------:R-:W-:Y:S01]  /*fc40*/  IMAD.HI.U32 R2, R3, R6, R2 ;  /* 0x0000000603027227 */ /* 0x000fe200078e0002 */
[----:B------:R-:W-:Y:S02]  /*fc50*/  IABS R6, R17 ;  /* 0x0000001100067213 */ /* 0x000fe40000000000 */
[----:B------:R-:W-:-:S03]  /*fc60*/  IABS R3, R0 ;  /* 0x0000000000037213 */ /* 0x000fc60000000000 */
[----:B------:R-:W-:Y:S02]  /*fc70*/  IMAD.MOV R6, RZ, RZ, -R6 ;  /* 0x000000ffff067224 */ /* 0x000fe400078e0a06 */
        /* <DEDUP_REMOVED lines=12> */
[----:B------:R-:W-:Y:S01]  /*fd40*/  MOV R18, R2 ;  /* 0x0000000200127202 */ /* 0x000fe20000000f00 */
[----:B------:R-:W-:-:S04]  /*fd50*/  IMAD.MOV R3, RZ, RZ, -R2 ;  /* 0x000000ffff037224 */ /* 0x000fc800078e0a02 */
[----:B------:R-:W-:Y:S01]  /*fd60*/  IMAD R17, R17, R3, R0 ;  /* 0x0000000311117224 */ /* 0x000fe200078e0200 */
[----:B------:R-:W-:Y:S06]  /*fd70*/  BRA `(.L_x_520) ;  /* 0x00000000001c7947 */ /* 0x000fec0003800000 */
.L_x_512:
[----:B------:R-:W-:Y:S01]  /*fd80*/  UMOV UR4, URZ ;  /* 0x0000003f00047c82 */ /* 0x000fe20008000000 */
[----:B------:R-:W-:Y:S01]  /*fd90*/  UMOV UR5, URZ ;  /* 0x0000003f00057c82 */ /* 0x000fe20008000000 */
[----:B------:R-:W-:Y:S01]  /*fda0*/  ULDC UR6, c[0x0][0xc3c] ;  /* 0x00030f0000067ab9 */ /* 0x000fe20000000800 */
[----:B------:R-:W-:Y:S02]  /*fdb0*/  IMAD.MOV.U32 R16, RZ, RZ, R0 ;  /* 0x000000ffff107224 */ /* 0x000fe400078e0000 */
[----:B------:R-:W-:Y:S02]  /*fdc0*/  IMAD.U32 R17, RZ, RZ, UR4 ;  /* 0x00000004ff117e24 */ /* 0x000fe4000f8e00ff */
[----:B------:R-:W-:Y:S02]  /*fdd0*/  IMAD.U32 R18, RZ, RZ, UR5 ;  /* 0x00000005ff127e24 */ /* 0x000fe4000f8e00ff */
[----:B------:R-:W-:-:S07]  /*fde0*/  IMAD.U32 R19, RZ, RZ, UR6 ;  /* 0x00000006ff137e24 */ /* 0x000fce000f8e00ff */
.L_x_520:
[----:B------:R3:W2:Y:S01]  /*fdf0*/  LDL R3, [R1+0x4] ;  /* 0x0000040001037983 */ /* 0x0006a20000100800 */
[----:B------:R-:W0:Y:S01]  /*fe00*/  S2R R0, SR_TID.X ;  /* 0x0000000000007919 */ /* 0x000e220000002100 */
[----:B------:R-:W-:Y:S05]  /*fe10*/  WARPSYNC.ALL ;  /* 0x0000000000007948 */ /* 0x000fea0003800000 */
[----:B0-----:R-:W-:Y:S01]  /*fe20*/  LOP3.LUT R0, R0, 0x1f, RZ, 0xc0, !PT ;  /* 0x0000001f00007812 */ /* 0x001fe200078ec0ff */
[----:B------:R-:W-:Y:S03]  /*fe30*/  BAR.SYNC.DEFER_BLOCKING 0x4, 0x180 ;  /* 0x0106000000007b1d */ /* 0x000fe60000010000 */
[----:B------:R-:W-:-:S13]  /*fe40*/  ISETP.NE.AND P0, PT, R0, RZ, PT ;  /* 0x000000ff0000720c */ /* 0x000fda0003f05270 */
[----:B------:R-:W2:Y:S01]  /*fe50*/  @!P0 S2R R0, SR_CgaCtaId ;  /* 0x0000000000008919 */ /* 0x000ea20000008800 */
[----:B------:R-:W-:-:S04]  /*fe60*/  @!P0 MOV R2, 0x400 ;  /* 0x0000040000028802 */ /* 0x000fc80000000f00 */
[----:B--2---:R-:W-:-:S05]  /*fe70*/  @!P0 LEA R3, R0, R2, 0x18 ;  /* 0x0000000200038211 */ /* 0x004fca00078ec0ff */
[----:B------:R3:W-:Y:S04]  /*fe80*/  @!P0 STS.128 [R3+0x348d0], R16 ;  /* 0x0348d01003008388 */ /* 0x0007e80000000c00 */
[----:B------:R3:W-:Y:S01]  /*fe90*/  @!P0 STL [R1+0x4], R3 ;  /* 0x0000040301008387 */ /* 0x0007e20000100800 */
[----:B------:R-:W-:Y:S06]  /*fea0*/  BAR.ARV 0x5, 0x180 ;  /* 0x0146000000007b1d */ /* 0x000fec0000002000 */
.L_x_509:
[----:B------:R-:W-:Y:S02]  /*feb0*/  ULDC UR4, c[0x0][0xc3c] ;  /* 0x00030f0000047ab9 */ /* 0x000fe40000000800 */
[----:B--2---:R-:W-:-:S13]  /*fec0*/  ISETP.GE.AND P0, PT, R19, UR4, PT ;  /* 0x0000000413007c0c */ /* 0x004fda000bf06270 */
[----:B------:R-:W-:Y:S05]  /*fed0*/  @!P0 BRA `(.L_x_521) ;  /* 0xffffffac004c8947 */ /* 0x000fea000383ffff */
[----:B------:R-:W-:Y:S05]  /*fee0*/  BSYNC B8 ;  /* 0x0000000000087941 */ /* 0x000fea0003800000 */
.L_x_419:
[----:B0-----:R-:W2:Y:S01]  /*fef0*/  LDL.LU R0, [R1+0x50] ;  /* 0x0000500001007983 */ /* 0x001ea20000300800 */
[----:B------:R-:W-:Y:S01]  /*ff00*/  BSSY B0, `(.L_x_522) ;  /* 0x000000b000007945 */ /* 0x000fe20003800000 */
[----:B------:R-:W0:Y:S01]  /*ff10*/  S2R R5, SR_CgaCtaId ;  /* 0x0000000000057919 */ /* 0x000e220000008800 */
[----:B--2---:R-:W-:-:S05]  /*ff20*/  VIADD R0, R0, 0x1 ;  /* 0x0000000100007836 */ /* 0x004fca0000000000 */
[----:B------:R-:W-:-:S04]  /*ff30*/  LEA.HI R2, R0, R0, RZ, 0x1 ;  /* 0x0000000000027211 */ /* 0x000fc800078f08ff */
[----:B---3--:R-:W-:-:S05]  /*ff40*/  LOP3.LUT R3, R2, 0xfffffffe, RZ, 0xc0, !PT ;  /* 0xfffffffe02037812 */ /* 0x008fca00078ec0ff */
[----:B------:R-:W-:Y:S01]  /*ff50*/  IMAD.IADD R3, R0, 0x1, -R3 ;  /* 0x0000000100037824 */ /* 0x000fe200078e0a03 */
[----:B------:R-:W-:-:S04]  /*ff60*/  MOV R0, 0x400 ;  /* 0x0000040000007802 */ /* 0x000fc80000000f00 */
[----:B0-----:R-:W-:Y:S02]  /*ff70*/  LEA R0, R5, R0, 0x18 ;  /* 0x0000000005007211 */ /* 0x001fe400078ec0ff */
[----:B------:R-:W-:-:S04]  /*ff80*/  SHF.L.U32 R3, R3, 0x1f, RZ ;  /* 0x0000001f03037819 */ /* 0x000fc800000006ff */
[----:B------:R-:W0:Y:S02]  /*ff90*/  SYNCS.PHASECHK.TRANS64.TRYWAIT P0, [R0+URZ+0x34820], R3 ;  /* 0x03482003000075a7 */ /* 0x000e24000800017f */
[----:B0-----:R-:W-:Y:S05]  /*ffa0*/  @!P0 BRA `(.L_x_523) ;  /* 0x0000001c00c08947 */ /* 0x001fea0003800000 */
.L_x_591:
[----:B------:R-:W-:Y:S05]  /*ffb0*/  BSYNC B0 ;  /* 0x0000000000007941 */ /* 0x000fea0003800000 */
.L_x_522:
[----:B------:R-:W-:-:S03]  /*ffc0*/  UMOV UR4, 0xffffffff ;  /* 0xffffffff00047882 */ /* 0x000fc60000000000 */
[----:B------:R-:W-:Y:S05]  /*ffd0*/  BRA.DIV UR4, `(.L_x_524) ;  /* 0x0000001e04c87947 */ /* 0x000fea000b800000 */
[----:B------:R-:W2:Y:S02]  /*ffe0*/  S2R R2, SR_TID.X ;  /* 0x0000000000027919 */ /* 0x000ea40000002100 */
[----:B--2---:R-:W-:-:S04]  /*fff0*/  SHF.R.U32.HI R2, RZ, 0x5, R2 ;  /* 0x00000005ff027819 */ /* 0x004fc80000011602 */
[----:B------:R-:W-:-:S05]  /*10000*/  LOP3.LUT R2, R2, 0x3, RZ, 0xc0, !PT ;  /* 0x0000000302027812 */ /* 0x000fca00078ec0ff */
[----:B------:R2:W3:Y:S02]  /*10010*/  SHFL.IDX PT, R14, R2, RZ, 0x1f ;  /* 0x00001fff020e7589 */ /* 0x0004e400000e0000 */
.L_x_594:
[----:B---3--:R-:W-:Y:S01]  /*10020*/  ISETP.NE.AND P0, PT, R14, RZ, PT ;  /* 0x000000ff0e00720c */ /* 0x008fe20003f05270 */
[----:B------:R-:W-:-:S12]  /*10030*/  BSSY B0, `(.L_x_525) ;  /* 0x0000029000007945 */ /* 0x000fd80003800000 */
[----:B------:R-:W-:Y:S05]  /*10040*/  @P0 BRA `(.L_x_526) ;  /* 0x00000000009c0947 */ /* 0x000fea0003800000 */
[----:B------:R-:W-:-:S03]  /*10050*/  UMOV UR4, 0xffffffff ;  /* 0xffffffff00047882 */ /* 0x000fc60000000000 */
[----:B------:R-:W-:Y:S05]  /*10060*/  BRA.DIV UR4, `(.L_x_527) ;  /* 0x0000001e04d87947 */ /* 0x000fea000b800000 */
[----:B------:R-:W-:-:S13]  /*10070*/  ELECT P6, URZ, PT ;  /* 0x00000000003f782f */ /* 0x000fda00038c0000 */
.L_x_597:
        /* <DEDUP_REMOVED lines=8> */
.L_x_528:
[----:B0-----:R-:W2:Y:S04]  /*10100*/  LDL R3, [R1+0x8] ;  /* 0x0000080001037983 */ /* 0x001ea80000100800 */
[----:B-1--4-:R-:W3:Y:S01]  /*10110*/  LDL.LU R7, [R1+0x10] ;  /* 0x0000100001077983 */ /* 0x012ee20000300800 */
[----:B------:R-:W-:-:S05]  /*10120*/  VIADD R2, R0, 0x34840 ;  /* 0x0003484000027836 */ /* 0x000fca0000000000 */
[C---:B--2---:R-:W-:Y:S01]  /*10130*/  LEA R6, R3.reuse, R2, 0x3 ;  /* 0x0000000203067211 */ /* 0x044fe200078e18ff */
[----:B------:R-:W-:Y:S01]  /*10140*/  VIADD R3, R3, 0x1 ;  /* 0x0000000103037836 */ /* 0x000fe20000000000 */
[----:B---3--:R-:W-:-:S04]  /*10150*/  SHF.L.U32 R5, R7, 0x1f, RZ ;  /* 0x0000001f07057819 */ /* 0x008fc800000006ff */
[C---:B------:R-:W-:Y:S01]  /*10160*/  ISETP.NE.AND P1, PT, R3.reuse, 0x2, PT ;  /* 0x000000020300780c */ /* 0x040fe20003f25270 */
[----:B------:R-:W0:Y:S03]  /*10170*/  SYNCS.PHASECHK.TRANS64.TRYWAIT P0, [R6+URZ], R5 ;  /* 0x00000005060075a7 */ /* 0x000e26000800017f */
[----:B------:R-:W-:Y:S02]  /*10180*/  SEL R4, RZ, 0x1, P1 ;  /* 0x00000001ff047807 */ /* 0x000fe40000800000 */
[----:B------:R-:W-:Y:S02]  /*10190*/  SEL R3, R3, RZ, P1 ;  /* 0x000000ff03037207 */ /* 0x000fe40000800000 */
[----:B------:R-:W-:-:S03]  /*101a0*/  LOP3.LUT R4, R7, R4, RZ, 0x3c, !PT ;  /* 0x0000000407047212 */ /* 0x000fc600078e3cff */
[----:B------:R-:W-:Y:S01]  /*101b0*/  IMAD R7, R3, 0x8, R2 ;  /* 0x0000000803077824 */ /* 0x000fe200078e0202 */
[----:B------:R-:W-:Y:S01]  /*101c0*/  SHF.L.U32 R2, R4, 0x1f, RZ ;  /* 0x0000001f04027819 */ /* 0x000fe200000006ff */
[----:B0-----:R-:W-:Y:S06]  /*101d0*/  @!P0 BRA `(.L_x_529) ;  /* 0x0000001c009c8947 */ /* 0x001fec0003800000 */
.L_x_598:
[----:B------:R-:W1:Y:S02]  /*101e0*/  SYNCS.PHASECHK.TRANS64.TRYWAIT P0, [R7+URZ], R2 ;  /* 0x00000002070075a7 */ /* 0x000e64000800017f */
[----:B-1----:R-:W-:Y:S05]  /*101f0*/  @!P0 BRA `(.L_x_530) ;  /* 0x0000001c00a88947 */ /* 0x002fea0003800000 */
.L_x_599:
[----:B------:R-:W-:Y:S05]  /*10200*/  @!P2 BRA `(.L_x_531) ;  /* 0x000000000004a947 */ /* 0x000fea0003800000 */
[----:B------:R-:W-:Y:S01]  /*10210*/  BPT.TRAP 0x1 ;  /* 0x000000040000795c */ /* 0x000fe20000300000 */
.L_x_531:
[----:B------:R-:W2:Y:S01]  /*10220*/  LDL.LU R4, [R1+0x8] ;  /* 0x0000080001047983 */ /* 0x000ea20000300800 */
[----:B------:R-:W-:-:S04]  /*10230*/  VIADD R0, R0, 0x34860 ;  /* 0x0003486000007836 */ /* 0x000fc80000000000 */
[----:B--2---:R-:W-:-:S04]  /*10240*/  IMAD R4, R4, 0x8, R0 ;  /* 0x0000000804047824 */ /* 0x004fc800078e0200 */
[----:B------:R-:W2:Y:S02]  /*10250*/  SYNCS.PHASECHK.TRANS64.TRYWAIT P0, [R4+URZ], R5 ;  /* 0x00000005040075a7 */ /* 0x000ea4000800017f */
[----:B--2---:R-:W-:Y:S05]  /*10260*/  @!P0 BRA `(.L_x_532) ;  /* 0x0000001c00a08947 */ /* 0x004fea0003800000 */
.L_x_600:
[----:B------:R-:W-:-:S07]  /*10270*/  IMAD R3, R3, 0x8, R0 ;  /* 0x0000000803037824 */ /* 0x000fce00078e0200 */
.L_x_533:
[----:B---3--:R3:W4:Y:S02]  /*10280*/  SYNCS.PHASECHK.TRANS64.TRYWAIT P0, [R3+URZ], R2 ;  /* 0x00000002030075a7 */ /* 0x008724000800017f */
[----:B----4-:R-:W-:Y:S05]  /*10290*/  @!P0 NANOSLEEP.SYNCS 0x989680 ;  /* 0x009896800000895d */ /* 0x010fea0003900000 */
[----:B------:R-:W4:Y:S02]  /*102a0*/  @!P0 SYNCS.PHASECHK.TRANS64 P0, [R3+URZ], R2 ;  /* 0x00000002030085a7 */ /* 0x000f24000800007f */
[----:B----4-:R-:W-:Y:S05]  /*102b0*/  @!P0 BRA `(.L_x_533) ;  /* 0xfffffffc00f08947 */ /* 0x010fea000383ffff */
.L_x_526:
[----:B------:R-:W-:Y:S05]  /*102c0*/  BSYNC B0 ;  /* 0x0000000000007941 */ /* 0x000fea0003800000 */
.L_x_525:
[----:B------:R-:W-:Y:S05]  /*102d0*/  EXIT ;  /* 0x000000000000794d */ /* 0x000fea0003800000 */
.L_x_371:
[----:B0-----:R0:W1:Y:S02]  /*102e0*/  SYNCS.PHASECHK.TRANS64.TRYWAIT P1, [R0+URZ+0x34800], R3 ;  /* 0x03480003000075a7 */ /* 0x001064000802017f */
[----:B-1----:R-:W-:Y:S05]  /*102f0*/  @!P1 NANOSLEEP.SYNCS 0x989680 ;  /* 0x009896800000995d */ /* 0x002fea0003900000 */
[----:B------:R-:W1:Y:S02]  /*10300*/  @!P1 SYNCS.PHASECHK.TRANS64 P1, [R0+URZ+0x34800], R3 ;  /* 0x03480003000095a7 */ /* 0x000e64000802007f */
[----:B-1----:R-:W-:Y:S05]  /*10310*/  @!P1 BRA `(.L_x_371) ;  /* 0xfffffffc00f09947 */ /* 0x002fea000383ffff */
[----:B------:R-:W-:Y:S05]  /*10320*/  BRA `(.L_x_534) ;  /* 0xffffff1000fc7947 */ /* 0x000fea000383ffff */
.L_x_375:
[----:B-1----:R1:W2:Y:S02]  /*10330*/  SYNCS.PHASECHK.TRANS64.TRYWAIT P2, [R3+URZ+0x34830], R4 ;  /* 0x03483004030075a7 */ /* 0x0022a4000804017f */
[----:B--2---:R-:W-:Y:S05]  /*10340*/  @!P2 NANOSLEEP.SYNCS 0x989680 ;  /* 0x009896800000a95d */ /* 0x004fea0003900000 */
[----:B------:R-:W2:Y:S02]  /*10350*/  @!P2 SYNCS.PHASECHK.TRANS64 P2, [R3+URZ+0x34830], R4 ;  /* 0x034830040300a5a7 */ /* 0x000ea4000804007f */
[----:B--2---:R-:W-:Y:S05]  /*10360*/  @!P2 BRA `(.L_x_375) ;  /* 0xfffffffc00f0a947 */ /* 0x004fea000383ffff */
[----:B------:R-:W-:Y:S05]  /*10370*/  BRA `(.L_x_374) ;  /* 0xffffff1400207947 */ /* 0x000fea000383ffff */
.L_x_380:
[----:B-1----:R-:W-:-:S04]  /*10380*/  IMAD.U32 R9, RZ, RZ, UR7 ;  /* 0x00000007ff097e24 */ /* 0x002fc8000f8e00ff */
[----:B------:R1:W2:Y:S03]  /*10390*/  SYNCS.PHASECHK.TRANS64.TRYWAIT P2, [R9+URZ+0x34830], R6 ;  /* 0x03483006090075a7 */ /* 0x0002a6000804017f */
[----:B--2---:R-:W-:Y:S05]  /*103a0*/  @!P2 NANOSLEEP.SYNCS 0x989680 ;  /* 0x009896800000a95d */ /* 0x004fea0003900000 */
[----:B------:R-:W2:Y:S02]  /*103b0*/  @!P2 SYNCS.PHASECHK.TRANS64 P2, [R9+URZ+0x34830], R6 ;  /* 0x034830060900a5a7 */ /* 0x000ea4000804007f */
[----:B--2---:R-:W-:Y:S05]  /*103c0*/  @!P2 BRA `(.L_x_380) ;  /* 0xfffffffc00eca947 */ /* 0x004fea000383ffff */
[----:B------:R-:W-:Y:S05]  /*103d0*/  BRA `(.L_x_379) ;  /* 0xffffff4000c87947 */ /* 0x000fea000383ffff */
.L_x_384:
[----:B---3--:R3:W4:Y:S02]  /*103e0*/  SYNCS.PHASECHK.TRANS64.TRYWAIT P2, [R10+URZ+0x34850], R5 ;  /* 0x034850050a0075a7 */ /* 0x008724000804017f */
[----:B----4-:R-:W-:Y:S05]  /*103f0*/  @!P2 NANOSLEEP.SYNCS 0x989680 ;  /* 0x009896800000a95d */ /* 0x010fea0003900000 */
[----:B------:R-:W4:Y:S02]  /*10400*/  @!P2 SYNCS.PHASECHK.TRANS64 P2, [R10+URZ+0x34850], R5 ;  /* 0x034850050a00a5a7 */ /* 0x000f24000804007f */
[----:B----4-:R-:W-:Y:S05]  /*10410*/  @!P2 BRA `(.L_x_384) ;  /* 0xfffffffc00f0a947 */ /* 0x010fea000383ffff */
[----:B------:R-:W-:Y:S05]  /*10420*/  BRA `(.L_x_383) ;  /* 0xffffff4800f87947 */ /* 0x000fea000383ffff */
.L_x_389:
[----:B-1----:R1:W2:Y:S02]  /*10430*/  SYNCS.PHASECHK.TRANS64.TRYWAIT P0, [R14+URZ+0x34850], R5 ;  /* 0x034850050e0075a7 */ /* 0x0022a4000800017f */
[----:B--2---:R-:W-:Y:S05]  /*10440*/  @!P0 NANOSLEEP.SYNCS 0x989680 ;  /* 0x009896800000895d */ /* 0x004fea0003900000 */
[----:B------:R-:W2:Y:S02]  /*10450*/  @!P0 SYNCS.PHASECHK.TRANS64 P0, [R14+URZ+0x34850], R5 ;  /* 0x034850050e0085a7 */ /* 0x000ea4000800007f */
[----:B--2---:R-:W-:Y:S05]  /*10460*/  @!P0 BRA `(.L_x_389) ;  /* 0xfffffffc00f08947 */ /* 0x004fea000383ffff */
[----:B------:R-:W-:Y:S05]  /*10470*/  BRA `(.L_x_388) ;  /* 0xffffff6c00c87947 */ /* 0x000fea000383ffff */
.L_x_431:
[----:B------:R-:W1:Y:S01]  /*10480*/  S2R R4, SR_TID.X ;  /* 0x0000000000047919 */ /* 0x000e620000002100 */
[----:B------:R-:W-:Y:S01]  /*10490*/  BSSY B0, `(.L_x_535) ;  /* 0x000000a000007945 */ /* 0x000fe20003800000 */
[----:B0-----:R-:W-:Y:S01]  /*104a0*/  IMAD.MOV.U32 R12, RZ, RZ, RZ ;  /* 0x000000ffff0c7224 */ /* 0x001fe200078e00ff */
[----:B------:R-:W-:Y:S01]  /*104b0*/  MOV R11, 0x1f ;  /* 0x0000001f000b7802 */ /* 0x000fe20000000f00 */
[----:B------:R-:W-:Y:S01]  /*104c0*/  IMAD.MOV.U32 R15, RZ, RZ, -0x1 ;  /* 0xffffffffff0f7424 */ /* 0x000fe200078e00ff */
[----:B-1----:R-:W-:-:S04]  /*104d0*/  SHF.R.U32.HI R4, RZ, 0x5, R4 ;  /* 0x00000005ff047819 */ /* 0x002fc80000011604 */
[----:B------:R-:W-:-:S05]  /*104e0*/  LOP3.LUT R4, R4, 0x3, RZ, 0xc0, !PT ;  /* 0x0000000304047812 */ /* 0x000fca00078ec0ff */
[----:B------:R-:W-:-:S07]  /*104f0*/  IMAD.MOV.U32 R13, RZ, RZ, R4 ;  /* 0x000000ffff0d7224 */ /* 0x000fce00078e0004 */
[----:B------:R-:W-:Y:S05]  /*10500*/  WARPSYNC.COLLECTIVE R15, `(.L_x_536) ;  /* 0x000000000f087348 */ /* 0x000fea0003c00000 */
[----:B------:R0:W1:Y:S02]  /*10510*/  SHFL.IDX P6, R14, R13, R12, R11 ;  /* 0x0000000c0d0e7389 */ /* 0x00006400000c000b */
[----:B01----:R-:W-:Y:S01]  /*10520*/  ENDCOLLECTIVE ;  /* 0x000000000000791b */ /* 0x003fe20003800000 */
.L_x_536:
[----:B------:R-:W-:Y:S05]  /*10530*/  BSYNC B0 ;  /* 0x0000000000007941 */ /* 0x000fea0003800000 */
.L_x_535:
[----:B------:R-:W-:Y:S05]  /*10540*/  BRA `(.L_x_537) ;  /* 0xffffffb000b07947 */ /* 0x000fea000383ffff */
.L_x_433:
[----:B------:R-:W-:Y:S01]  /*10550*/  BSSY B0, `(.L_x_538) ;  /* 0x0000006000007945 */ /* 0x000fe20003800000 */
[----:B------:R-:W-:-:S07]  /*10560*/  IMAD.MOV.U32 R15, RZ, RZ, -0x1 ;  /* 0xffffffffff0f7424 */ /* 0x000fce00078e00ff */
[----:B012---:R-:W-:Y:S05]  /*10570*/  WARPSYNC.COLLECTIVE R15, `(.L_x_539) ;  /* 0x000000000f0c7348 */ /* 0x007fea0003c00000 */
[----:B------:R-:W-:Y:S02]  /*10580*/  ELECT P6, UR62, PT ;  /* 0x00000000003e782f */ /* 0x000fe400038c0000 */
[----:B------:R-:W-:Y:S01]  /*10590*/  MOV R14, UR62 ;  /* 0x0000003e000e7c02 */ /* 0x000fe20008000f00 */
[----:B012---:R-:W-:Y:S10]  /*105a0*/  ENDCOLLECTIVE ;  /* 0x000000000000791b */ /* 0x007ff40003800000 */
.L_x_539:
[----:B------:R-:W-:Y:S05]  /*105b0*/  BSYNC B0 ;  /* 0x0000000000007941 */ /* 0x000fea0003800000 */
.L_x_538:
[----:B------:R-:W-:Y:S05]  /*105c0*/  BRA `(.L_x_540) ;  /* 0xffffffb000b47947 */ /* 0x000fea000383ffff */
.L_x_435:
[----:B--2---:R2:W3:Y:S02]  /*105d0*/  SYNCS.PHASECHK.TRANS64.TRYWAIT P0, [R0+URZ+0x34840], R2 ;  /* 0x03484002000075a7 */ /* 0x0044e4000800017f */
[----:B---3--:R-:W-:Y:S05]  /*105e0*/  @!P0 NANOSLEEP.SYNCS 0x989680 ;  /* 0x009896800000895d */ /* 0x008fea0003900000 */
[----:B------:R-:W3:Y:S02]  /*105f0*/  @!P0 SYNCS.PHASECHK.TRANS64 P0, [R0+URZ+0x34840], R2 ;  /* 0x03484002000085a7 */ /* 0x000ee4000800007f */
[----:B---3--:R-:W-:Y:S05]  /*10600*/  @!P0 BRA `(.L_x_435) ;  /* 0xfffffffc00f08947 */ /* 0x008fea000383ffff */
[----:B------:R-:W-:Y:S05]  /*10610*/  BRA `(.L_x_541) ;  /* 0xffffffb400247947 */ /* 0x000fea000383ffff */
.L_x_439:
[----:B------:R0:W5:Y:S01]  /*10620*/  LDL.LU R8, [R1+0x40] ;  /* 0x0000400001087983 */ /* 0x0001620000300800 */
[----:B------:R-:W-:Y:S02]  /*10630*/  IMAD.MOV.U32 R13, RZ, RZ, R0 ;  /* 0x000000ffff0d7224 */ /* 0x000fe400078e0000 */
[----:B------:R-:W-:Y:S01]  /*10640*/  IMAD.MOV.U32 R12, RZ, RZ, RZ ;  /* 0x000000ffff0c7224 */ /* 0x000fe200078e00ff */
[----:B------:R-:W1:Y:S01]  /*10650*/  S2R R5, SR_TID.X ;  /* 0x0000000000057919 */ /* 0x000e620000002100 */
[----:B------:R-:W-:Y:S02]  /*10660*/  IMAD.MOV.U32 R11, RZ, RZ, 0x181f ;  /* 0x0000181fff0b7424 */ /* 0x000fe400078e00ff */
[----:B------:R-:W-:-:S07]  /*10670*/  IMAD.MOV.U32 R15, RZ, RZ, -0x1 ;  /* 0xffffffffff0f7424 */ /* 0x000fce00078e00ff */
[----:B01---5:R-:W-:Y:S05]  /*10680*/  WARPSYNC.COLLECTIVE R15, `(.L_x_542) ;  /* 0x000000000f087348 */ /* 0x023fea0003c00000 */
[----:B------:R2:W3:Y:S02]  /*10690*/  SHFL.IDX P6, R14, R13, R12, R11 ;  /* 0x0000000c0d0e7389 */ /* 0x0004e400000c000b */
[----:B0123-5:R-:W-:Y:S01]  /*106a0*/  ENDCOLLECTIVE ;  /* 0x000000000000791b */ /* 0x02ffe20003800000 */
.L_x_542:
[----:B------:R-:W-:Y:S02]  /*106b0*/  IMAD.MOV.U32 R13, RZ, RZ, R4 ;  /* 0x000000ffff0d7224 */ /* 0x000fe400078e0004 */
[----:B------:R-:W-:-:S07]  /*106c0*/  IMAD.MOV.U32 R6, RZ, RZ, R14 ;  /* 0x000000ffff067224 */ /* 0x000fce00078e000e */
[----:B------:R-:W-:Y:S05]  /*106d0*/  WARPSYNC.COLLECTIVE R15, `(.L_x_543) ;  /* 0x000000000f087348 */ /* 0x000fea0003c00000 */
[----:B------:R0:W1:Y:S02]  /*106e0*/  SHFL.IDX P6, R14, R13, R12, R11 ;  /* 0x0000000c0d0e7389 */ /* 0x00006400000c000b */
[----:B01----:R-:W-:Y:S01]  /*106f0*/  ENDCOLLECTIVE ;  /* 0x000000000000791b */ /* 0x003fe20003800000 */
.L_x_543:
[----:B------:R-:W-:Y:S01]  /*10700*/  ULDC.64 UR4, c[0x0][0x208] ;  /* 0x0000820000047ab9 */ /* 0x000fe20000000a00 */
[----:B------:R-:W-:Y:S02]  /*10710*/  IMAD.MOV.U32 R13, RZ, RZ, R0 ;  /* 0x000000ffff0d7224 */ /* 0x000fe400078e0000 */
[----:B------:R-:W-:Y:S02]  /*10720*/  IMAD.MOV.U32 R12, RZ, RZ, 0x1 ;  /* 0x00000001ff0c7424 */ /* 0x000fe400078e00ff */
[----:B------:R-:W-:Y:S01]  /*10730*/  IMAD R3, R8, R7, RZ ;  /* 0x0000000708037224 */ /* 0x000fe200078e02ff */
[----:B------:R-:W-:Y:S01]  /*10740*/  MOV R7, R14 ;  /* 0x0000000e00077202 */ /* 0x000fe20000000f00 */
[----:B------:R-:W0:Y:S02]  /*10750*/  S2R R8, SR_TID.X ;  /* 0x0000000000087919 */ /* 0x000e240000002100 */
[----:B0-----:R-:W-:-:S04]  /*10760*/  LOP3.LUT R8, R8, 0x7f, RZ, 0xc0, !PT ;  /* 0x0000007f08087812 */ /* 0x001fc800078ec0ff */
[----:B------:R-:W-:-:S05]  /*10770*/  SHF.R.U32.HI R8, RZ, 0x3, R8 ;  /* 0x00000003ff087819 */ /* 0x000fca0000011608 */
[----:B------:R-:W-:Y:S02]  /*10780*/  IMAD.IADD R2, R8, 0x1, R17 ;  /* 0x0000000108027824 */ /* 0x000fe400078e0211 */
[----:B------:R-:W-:Y:S02]  /*10790*/  IMAD.SHL.U32 R17, R5, 0x8, RZ ;  /* 0x0000000805117824 */ /* 0x000fe400078e00ff */
[C---:B------:R-:W-:Y:S01]  /*107a0*/  VIADD R5, R2.reuse, 0x10 ;  /* 0x0000001002057836 */ /* 0x040fe20000000000 */
[----:B------:R-:W-:Y:S02]  /*107b0*/  ISETP.GE.AND P3, PT, R2, R3, PT ;  /* 0x000000030200720c */ /* 0x000fe40003f66270 */
[----:B------:R-:W-:-:S11]  /*107c0*/  LOP3.LUT R17, R17, 0x38, RZ, 0xc0, !PT ;  /* 0x0000003811117812 */ /* 0x000fd600078ec0ff */
[----:B------:R-:W-:-:S05]  /*107d0*/  @!P3 LEA R7, P5, R17, R7, 0x1 ;  /* 0x000000071107b211 */ /* 0x000fca00078a08ff */
[----:B------:R-:W-:-:S05]  /*107e0*/  @!P3 IMAD.X R6, RZ, RZ, R6, P5 ;  /* 0x000000ffff06b224 */ /* 0x000fca00028e0606 */
[----:B------:R-:W-:-:S04]  /*107f0*/  @!P3 LOP3.LUT R7, R7, R6, RZ, 0x3c, !PT ;  /* 0x000000060707b212 */ /* 0x000fc800078e3cff */
[----:B------:R-:W-:-:S04]  /*10800*/  @!P3 LOP3.LUT R6, R7, R6, RZ, 0x3c, !PT ;  /* 0x000000060706b212 */ /* 0x000fc800078e3cff */
[----:B------:R-:W-:-:S05]  /*10810*/  @!P3 LOP3.LUT R7, R7, R6, RZ, 0x3c, !PT ;  /* 0x000000060707b212 */ /* 0x000fca00078e3cff */
[----:B------:R-:W-:Y:S01]  /*10820*/  @!PT LDS RZ, [RZ] ;  /* 0x00000000fffff984 */ /* 0x000fe20000000800 */
[----:B------:R-:W-:Y:S01]  /*10830*/  @!PT LDS RZ, [RZ] ;  /* 0x00000000fffff984 */ /* 0x000fe20000000800 */
[----:B------:R-:W-:Y:S01]  /*10840*/  @!PT LDS RZ, [RZ] ;  /* 0x00000000fffff984 */ /* 0x000fe20000000800 */
[----:B------:R0:W-:Y:S04]  /*10850*/  @!P3 LDGSTS.E.BYPASS.LTC128B.128 [R10+0x10400], desc[UR4][R6.64], !P2 ;  /* 0x10400000060abfae */ /* 0x0001e8000d101d44 */
[----:B------:R0:W-:Y:S04]  /*10860*/  @!P3 LDGSTS.E.BYPASS.LTC128B.128 [R10+0x14400], desc[UR4][R6.64+0x80], !P1 ;  /* 0x14400080060abfae */ /* 0x0001e8000c901d44 */
[----:B------:R0:W-:Y:S01]  /*10870*/  @!P3 LDGSTS.E.BYPASS.LTC128B.128 [R10+0x18400], desc[UR4][R6.64+0x100], !P0 ;  /* 0x18400100060abfae */ /* 0x0001e2000c101d44 */
[----:B------:R-:W-:-:S13]  /*10880*/  ISETP.GE.AND P3, PT, R5, R3, PT ;  /* 0x000000030500720c */ /* 0x000fda0003f66270 */
[----:B0-----:R-:W-:Y:S05]  /*10890*/  WARPSYNC.COLLECTIVE R15, `(.L_x_544) ;  /* 0x000000000f087348 */ /* 0x001fea0003c00000 */
[----:B------:R1:W2:Y:S02]  /*108a0*/  SHFL.IDX P6, R14, R13, R12, R11 ;  /* 0x0000000c0d0e7389 */ /* 0x0002a400000c000b */
[----:B012---:R-:W-:Y:S01]  /*108b0*/  ENDCOLLECTIVE ;  /* 0x000000000000791b */ /* 0x007fe20003800000 */
.L_x_544:
[----:B------:R-:W-:Y:S02]  /*108c0*/  IMAD.MOV.U32 R13, RZ, RZ, R4 ;  /* 0x000000ffff0d7224 */ /* 0x000fe400078e0004 */
[----:B------:R-:W-:-:S07]  /*108d0*/  IMAD.MOV.U32 R9, RZ, RZ, R14 ;  /* 0x000000ffff097224 */ /* 0x000fce00078e000e */
[----:B------:R-:W-:Y:S05]  /*108e0*/  WARPSYNC.COLLECTIVE R15, `(.L_x_545) ;  /* 0x000000000f087348 */ /* 0x000fea0003c00000 */
[----:B------:R0:W1:Y:S02]  /*108f0*/  SHFL.IDX P6, R14, R13, R12, R11 ;  /* 0x0000000c0d0e7389 */ /* 0x00006400000c000b */
[----:B01----:R-:W-:Y:S01]  /*10900*/  ENDCOLLECTIVE ;  /* 0x000000000000791b */ /* 0x003fe20003800000 */
.L_x_545:
[----:B------:R-:W-:Y:S01]  /*10910*/  ULDC.64 UR4, c[0x0][0x208] ;  /* 0x0000820000047ab9 */ /* 0x000fe20000000a00 */
[----:B------:R-:W-:Y:S02]  /*10920*/  IMAD.MOV.U32 R13, RZ, RZ, R0 ;  /* 0x000000ffff0d7224 */ /* 0x000fe400078e0000 */
[----:B------:R-:W-:Y:S01]  /*10930*/  IMAD.MOV.U32 R12, RZ, RZ, 0x2 ;  /* 0x00000002ff0c7424 */ /* 0x000fe200078e00ff */
[----:B------:R-:W-:-:S04]  /*10940*/  MOV R5, R14 ;  /* 0x0000000e00057202 */ /* 0x000fc80000000f00 */
[----:B------:R-:W-:-:S05]  /*10950*/  @!P3 LEA R8, P5, R17, R5, 0x1 ;  /* 0x000000051108b211 */ /* 0x000fca00078a08ff */
[----:B------:R-:W-:Y:S02]  /*10960*/  @!P3 IMAD.X R5, RZ, RZ, R9, P5 ;  /* 0x000000ffff05b224 */ /* 0x000fe400028e0609 */
[----:B------:R-:W-:Y:S02]  /*10970*/  @!P3 IMAD.MOV.U32 R6, RZ, RZ, R8 ;  /* 0x000000ffff06b224 */ /* 0x000fe400078e0008 */
[----:B------:R-:W-:Y:S02]  /*10980*/  @!P3 IMAD.MOV.U32 R7, RZ, RZ, R5 ;  /* 0x000000ffff07b224 */ /* 0x000fe400078e0005 */
[----:B------:R-:W-:-:S03]  /*10990*/  VIADD R5, R2, 0x20 ;  /* 0x0000002002057836 */ /* 0x000fc60000000000 */
        /* <DEDUP_REMOVED lines=10> */
.L_x_546:
[----:B------:R-:W-:Y:S02]  /*10a40*/  IMAD.MOV.U32 R13, RZ, RZ, R4 ;  /* 0x000000ffff0d7224 */ /* 0x000fe400078e0004 */
[----:B------:R-:W-:-:S07]  /*10a50*/  IMAD.MOV.U32 R8, RZ, RZ, R14 ;  /* 0x000000ffff087224 */ /* 0x000fce00078e000e */
[----:B------:R-:W-:Y:S05]  /*10a60*/  WARPSYNC.COLLECTIVE R15, `(.L_x_547) ;  /* 0x000000000f087348 */ /* 0x000fea0003c00000 */
[----:B------:R0:W1:Y:S02]  /*10a70*/  SHFL.IDX P6, R14, R13, R12, R11 ;  /* 0x0000000c0d0e7389 */ /* 0x00006400000c000b */
[----:B01----:R-:W-:Y:S01]  /*10a80*/  ENDCOLLECTIVE ;  /* 0x000000000000791b */ /* 0x003fe20003800000 */
.L_x_547:
[----:B------:R-:W-:Y:S01]  /*10a90*/  ULDC.64 UR4, c[0x0][0x208] ;  /* 0x0000820000047ab9 */ /* 0x000fe20000000a00 */
[----:B------:R-:W-:Y:S02]  /*10aa0*/  IMAD.MOV.U32 R13, RZ, RZ, R0 ;  /* 0x000000ffff0d7224 */ /* 0x000fe400078e0000 */
[----:B------:R-:W-:Y:S01]  /*10ab0*/  IMAD.MOV.U32 R12, RZ, RZ, 0x3 ;  /* 0x00000003ff0c7424 */ /* 0x000fe200078e00ff */
[----:B------:R-:W-:-:S04]  /*10ac0*/  MOV R5, R14 ;  /* 0x0000000e00057202 */ /* 0x000fc80000000f00 */
[----:B------:R-:W-:-:S05]  /*10ad0*/  @!P3 LEA R5, P4, R17, R5, 0x1 ;  /* 0x000000051105b211 */ /* 0x000fca00078808ff */
[----:B------:R-:W-:Y:S01]  /*10ae0*/  @!P3 IMAD.X R6, RZ, RZ, R8, P4 ;  /* 0x000000ffff06b224 */ /* 0x000fe200020e0608 */
[----:B------:R-:W-:-:S03]  /*10af0*/  IADD3 R8, R2, 0x60, RZ ;  /* 0x0000006002087810 */ /* 0x000fc60007ffe0ff */
        /* <DEDUP_REMOVED lines=13> */
.L_x_548:
[----:B------:R-:W-:Y:S02]  /*10bd0*/  IMAD.MOV.U32 R13, RZ, RZ, R4 ;  /* 0x000000ffff0d7224 */ /* 0x000fe400078e0004 */
[----:B------:R-:W-:-:S07]  /*10be0*/  IMAD.MOV.U32 R6, RZ, RZ, R14 ;  /* 0x000000ffff067224 */ /* 0x000fce00078e000e */
[----:B------:R-:W-:Y:S05]  /*10bf0*/  WARPSYNC.COLLECTIVE R15, `(.L_x_549) ;  /* 0x000000000f087348 */ /* 0x000fea0003c00000 */
[----:B------:R0:W1:Y:S02]  /*10c00*/  SHFL.IDX P6, R14, R13, R12, R11 ;  /* 0x0000000c0d0e7389 */ /* 0x00006400000c000b */
[----:B01----:R-:W-:Y:S01]  /*10c10*/  ENDCOLLECTIVE ;  /* 0x000000000000791b */ /* 0x003fe20003800000 */
.L_x_549:
[----:B------:R-:W-:Y:S01]  /*10c20*/  ULDC.64 UR4, c[0x0][0x208] ;  /* 0x0000820000047ab9 */ /* 0x000fe20000000a00 */
[----:B------:R-:W-:Y:S02]  /*10c30*/  IMAD.MOV.U32 R13, RZ, RZ, R0 ;  /* 0x000000ffff0d7224 */ /* 0x000fe400078e0000 */
[----:B------:R-:W-:Y:S01]  /*10c40*/  IMAD.MOV.U32 R12, RZ, RZ, 0x4 ;  /* 0x00000004ff0c7424 */ /* 0x000fe200078e00ff */
[----:B------:R-:W-:-:S04]  /*10c50*/  MOV R5, R14 ;  /* 0x0000000e00057202 */ /* 0x000fc80000000f00 */
[----:B------:R-:W-:-:S05]  /*10c60*/  @!P3 LEA R5, P4, R17, R5, 0x1 ;  /* 0x000000051105b211 */ /* 0x000fca00078808ff */
[----:B------:R-:W-:-:S04]  /*10c70*/  @!P3 IMAD.X R6, RZ, RZ, R6, P4 ;  /* 0x000000ffff06b224 */ /* 0x000fc800020e0606 */
        /* <DEDUP_REMOVED lines=13> */
.L_x_550:
[----:B------:R-:W-:Y:S02]  /*10d50*/  IMAD.MOV.U32 R13, RZ, RZ, R4 ;  /* 0x000000ffff0d7224 */ /* 0x000fe400078e0004 */
[----:B------:R-:W-:-:S07]  /*10d60*/  IMAD.MOV.U32 R6, RZ, RZ, R14 ;  /* 0x000000ffff067224 */ /* 0x000fce00078e000e */
[----:B------:R-:W-:Y:S05]  /*10d70*/  WARPSYNC.COLLECTIVE R15, `(.L_x_551) ;  /* 0x000000000f087348 */ /* 0x000fea0003c00000 */
[----:B------:R0:W1:Y:S02]  /*10d80*/  SHFL.IDX P6, R14, R13, R12, R11 ;  /* 0x0000000c0d0e7389 */ /* 0x00006400000c000b */
[----:B01----:R-:W-:Y:S01]  /*10d90*/  ENDCOLLECTIVE ;  /* 0x000000000000791b */ /* 0x003fe20003800000 */
.L_x_551:
        /* <DEDUP_REMOVED lines=19> */
.L_x_552:
[----:B------:R-:W-:Y:S02]  /*10ed0*/  IMAD.MOV.U32 R13, RZ, RZ, R4 ;  /* 0x000000ffff0d7224 */ /* 0x000fe400078e0004 */
[----:B------:R-:W-:-:S07]  /*10ee0*/  IMAD.MOV.U32 R6, RZ, RZ, R14 ;  /* 0x000000ffff067224 */ /* 0x000fce00078e000e */
[----:B------:R-:W-:Y:S05]  /*10ef0*/  WARPSYNC.COLLECTIVE R15, `(.L_x_553) ;  /* 0x000000000f087348 */ /* 0x000fea0003c00000 */
[----:B------:R0:W1:Y:S02]  /*10f00*/  SHFL.IDX P6, R14, R13, R12, R11 ;  /* 0x0000000c0d0e7389 */ /* 0x00006400000c000b */
[----:B01----:R-:W-:Y:S01]  /*10f10*/  ENDCOLLECTIVE ;  /* 0x000000000000791b */ /* 0x003fe20003800000 */
.L_x_553:
[----:B------:R-:W-:Y:S01]  /*10f20*/  ULDC.64 UR4, c[0x0][0x208] ;  /* 0x0000820000047ab9 */ /* 0x000fe20000000a00 */
[----:B------:R-:W-:Y:S02]  /*10f30*/  IMAD.MOV.U32 R13, RZ, RZ, R0 ;  /* 0x000000ffff0d7224 */ /* 0x000fe400078e0000 */
[----:B------:R-:W-:Y:S01]  /*10f40*/  IMAD.MOV.U32 R12, RZ, RZ, 0x6 ;  /* 0x00000006ff0c7424 */ /* 0x000fe200078e00ff */
[----:B------:R-:W-:-:S04]  /*10f50*/  MOV R5, R14 ;  /* 0x0000000e00057202 */ /* 0x000fc80000000f00 */
[----:B------:R-:W-:-:S05]  /*10f60*/  @!P3 LEA R5, P4, R17, R5, 0x1 ;  /* 0x000000051105b211 */ /* 0x000fca00078808ff */
[----:B------:R-:W-:Y:S01]  /*10f70*/  @!P3 IMAD.X R6, RZ, RZ, R6, P4 ;  /* 0x000000ffff06b224 */ /* 0x000fe200020e0606 */
[----:B------:R-:W-:-:S03]  /*10f80*/  ISETP.GE.AND P4, PT, R8, R3, PT ;  /* 0x000000030800720c */ /* 0x000fc60003f86270 */
[----:B------:R-:W-:Y:S02]  /*10f90*/  @!P3 IMAD.MOV.U32 R7, RZ, RZ, R6 ;  /* 0x000000ffff07b224 */ /* 0x000fe400078e0006 */
[----:B------:R-:W-:-:S05]  /*10fa0*/  @!P3 IMAD.MOV.U32 R6, RZ, RZ, R5 ;  /* 0x000000ffff06b224 */ /* 0x000fca00078e0005 */
[----:B------:R-:W-:Y:S01]  /*10fb0*/  @!PT LDS RZ, [RZ] ;  /* 0x00000000fffff984 */ /* 0x000fe20000000800 */
[----:B------:R-:W-:Y:S01]  /*10fc0*/  @!PT LDS RZ, [RZ] ;  /* 0x00000000fffff984 */ /* 0x000fe20000000800 */
[----:B------:R-:W-:Y:S01]  /*10fd0*/  @!PT LDS RZ, [RZ] ;  /* 0x00000000fffff984 */ /* 0x000fe20000000800 */
[----:B------:R0:W-:Y:S04]  /*10fe0*/  @!P3 LDGSTS.E.BYPASS.LTC128B.128 [R10+0x12c00], desc[UR4][R6.64], !P2 ;  /* 0x12c00000060abfae */ /* 0x0001e8000d101d44 */
[----:B------:R0:W-:Y:S04]  /*10ff0*/  @!P3 LDGSTS.E.BYPASS.LTC128B.128 [R10+0x16c00], desc[UR4][R6.64+0x80], !P1 ;  /* 0x16c00080060abfae */ /* 0x0001e8000c901d44 */
[----:B------:R0:W-:Y:S02]  /*11000*/  @!P3 LDGSTS.E.BYPASS.LTC128B.128 [R10+0x1ac00], desc[UR4][R6.64+0x100], !P0 ;  /* 0x1ac00100060abfae */ /* 0x0001e4000c101d44 */
[----:B0-----:R-:W-:Y:S05]  /*11010*/  WARPSYNC.COLLECTIVE R15, `(.L_x_554) ;  /* 0x000000000f087348 */ /* 0x001fea0003c00000 */
[----:B------:R1:W2:Y:S02]  /*11020*/  SHFL.IDX P6, R14, R13, R12, R11 ;  /* 0x0000000c0d0e7389 */ /* 0x0002a400000c000b */
[----:B012---:R-:W-:Y:S01]  /*11030*/  ENDCOLLECTIVE ;  /* 0x000000000000791b */ /* 0x007fe20003800000 */
.L_x_554:
[----:B------:R-:W-:Y:S02]  /*11040*/  IMAD.MOV.U32 R13, RZ, RZ, R4 ;  /* 0x000000ffff0d7224 */ /* 0x000fe400078e0004 */
[----:B------:R-:W-:-:S07]  /*11050*/  IMAD.MOV.U32 R6, RZ, RZ, R14 ;  /* 0x000000ffff067224 */ /* 0x000fce00078e000e */
[----:B------:R-:W-:Y:S05]  /*11060*/  WARPSYNC.COLLECTIVE R15, `(.L_x_555) ;  /* 0x000000000f087348 */ /* 0x000fea0003c00000 */
[----:B------:R0:W1:Y:S02]  /*11070*/  SHFL.IDX P6, R14, R13, R12, R11 ;  /* 0x0000000c0d0e7389 */ /* 0x00006400000c000b */
[----:B01----:R-:W-:Y:S01]  /*11080*/  ENDCOLLECTIVE ;  /* 0x000000000000791b */ /* 0x003fe20003800000 */
.L_x_555:
[----:B------:R-:W-:Y:S01]  /*11090*/  ULDC.64 UR4, c[0x0][0x208] ;  /* 0x0000820000047ab9 */ /* 0x000fe20000000a00 */
[----:B------:R-:W-:Y:S02]  /*110a0*/  IMAD.MOV.U32 R13, RZ, RZ, R0 ;  /* 0x000000ffff0d7224 */ /* 0x000fe400078e0000 */
[----:B------:R-:W-:Y:S02]  /*110b0*/  IMAD.MOV.U32 R12, RZ, RZ, 0x7 ;  /* 0x00000007ff0c7424 */ /* 0x000fe400078e00ff */
[----:B------:R-:W-:-:S05]  /*110c0*/  IMAD.MOV.U32 R5, RZ, RZ, R14 ;  /* 0x000000ffff057224 */ /* 0x000fca00078e000e */
[----:B------:R-:W-:-:S05]  /*110d0*/  @!P4 LEA R5, P3, R17, R5, 0x1 ;  /* 0x000000051105c211 */ /* 0x000fca00078608ff */
[----:B------:R-:W-:-:S04]  /*110e0*/  @!P4 IMAD.X R6, RZ, RZ, R6, P3 ;  /* 0x000000ffff06c224 */ /* 0x000fc800018e0606 */
        /* <DEDUP_REMOVED lines=11> */
.L_x_556:
[----:B------:R-:W-:Y:S02]  /*111a0*/  IMAD.MOV.U32 R13, RZ, RZ, R4 ;  /* 0x000000ffff0d7224 */ /* 0x000fe400078e0004 */
[----:B------:R-:W-:-:S07]  /*111b0*/  IMAD.MOV.U32 R0, RZ, RZ, R14 ;  /* 0x000000ffff007224 */ /* 0x000fce00078e000e */
[----:B------:R-:W-:Y:S05]  /*111c0*/  WARPSYNC.COLLECTIVE R15, `(.L_x_557) ;  /* 0x000000000f087348 */ /* 0x000fea0003c00000 */
[----:B------:R0:W1:Y:S02]  /*111d0*/  SHFL.IDX P6, R14, R13, R12, R11 ;  /* 0x0000000c0d0e7389 */ /* 0x00006400000c000b */
[----:B01----:R-:W-:Y:S01]  /*111e0*/  ENDCOLLECTIVE ;  /* 0x000000000000791b */ /* 0x003fe20003800000 */
.L_x_557:
[----:B------:R-:W-:Y:S01]  /*111f0*/  IMAD.MOV.U32 R4, RZ, RZ, R14 ;  /* 0x000000ffff047224 */ /* 0x000fe200078e000e */
[----:B------:R-:W-:Y:S06]  /*11200*/  BRA `(.L_x_558) ;  /* 0xffffffb400e47947 */ /* 0x000fec000383ffff */
.L_x_444:
[----:B0-----:R-:W2:Y:S02]  /*11210*/  LDL R2, [R1+0x4] ;  /* 0x0000040001027983 */ /* 0x001ea40000100800 */
[----:B--2---:R0:W1:Y:S02]  /*11220*/  SYNCS.PHASECHK.TRANS64.TRYWAIT P0, [R2+URZ+0x34820], R0 ;  /* 0x03482000020075a7 */ /* 0x004064000800017f */
[----:B-1----:R-:W-:Y:S05]  /*11230*/  @!P0 NANOSLEEP.SYNCS 0x989680 ;  /* 0x009896800000895d */ /* 0x002fea0003900000 */
[----:B------:R-:W1:Y:S02]  /*11240*/  @!P0 SYNCS.PHASECHK.TRANS64 P0, [R2+URZ+0x34820], R0 ;  /* 0x03482000020085a7 */ /* 0x000e64000800007f */
[----:B-1----:R-:W-:Y:S05]  /*11250*/  @!P0 BRA `(.L_x_444) ;  /* 0xfffffffc00ec8947 */ /* 0x002fea000383ffff */
[----:B------:R-:W-:Y:S05]  /*11260*/  BRA `(.L_x_559) ;  /* 0xffffffb8006c7947 */ /* 0x000fea000383ffff */
.L_x_453:
[----:B-1----:R1:W2:Y:S02]  /*11270*/  SYNCS.PHASECHK.TRANS64.TRYWAIT P0, [R3+URZ+0x34840], R2 ;  /* 0x03484002030075a7 */ /* 0x0022a4000800017f */
[----:B--2---:R-:W-:Y:S05]  /*11280*/  @!P0 NANOSLEEP.SYNCS 0x989680 ;  /* 0x009896800000895d */ /* 0x004fea0003900000 */
[----:B------:R-:W2:Y:S02]  /*11290*/  @!P0 SYNCS.PHASECHK.TRANS64 P0, [R3+URZ+0x34840], R2 ;  /* 0x03484002030085a7 */ /* 0x000ea4000800007f */
[----:B--2---:R-:W-:Y:S05]  /*112a0*/  @!P0 BRA `(.L_x_453) ;  /* 0xfffffffc00f08947 */ /* 0x004fea000383ffff */
[----:B------:R-:W-:Y:S05]  /*112b0*/  BRA `(.L_x_560) ;  /* 0xffffffbc003c7947 */ /* 0x000fea000383ffff */
.L_x_460:
[----:B0-----:R0:W1:Y:S02]  /*112c0*/  SYNCS.PHASECHK.TRANS64.TRYWAIT P0, [R3+URZ+0x60], R2 ;  /* 0x00006002030075a7 */ /* 0x001064000800017f */
[----:B-1----:R-:W-:Y:S05]  /*112d0*/  @!P0 NANOSLEEP.SYNCS 0x989680 ;  /* 0x009896800000895d */ /* 0x002fea0003900000 */
[----:B------:R-:W1:Y:S02]  /*112e0*/  @!P0 SYNCS.PHASECHK.TRANS64 P0, [R3+URZ+0x60], R2 ;  /* 0x00006002030085a7 */ /* 0x000e64000800007f */
[----:B-1----:R-:W-:Y:S05]  /*112f0*/  @!P0 BRA `(.L_x_460) ;  /* 0xfffffffc00f08947 */ /* 0x002fea000383ffff */
[----:B------:R-:W-:Y:S05]  /*11300*/  BRA `(.L_x_561) ;  /* 0xffffffc000547947 */ /* 0x000fea000383ffff */
.L_x_469:
[----:B---3--:R3:W4:Y:S02]  /*11310*/  SYNCS.PHASECHK.TRANS64.TRYWAIT P0, [R3+URZ+0x34840], R2 ;  /* 0x03484002030075a7 */ /* 0x008724000800017f */
[----:B----4-:R-:W-:Y:S05]  /*11320*/  @!P0 NANOSLEEP.SYNCS 0x989680 ;  /* 0x009896800000895d */ /* 0x010fea0003900000 */
[----:B------:R-:W4:Y:S02]  /*11330*/  @!P0 SYNCS.PHASECHK.TRANS64 P0, [R3+URZ+0x34840], R2 ;  /* 0x03484002030085a7 */ /* 0x000f24000800007f */
[----:B----4-:R-:W-:Y:S05]  /*11340*/  @!P0 BRA `(.L_x_469) ;  /* 0xfffffffc00f08947 */ /* 0x010fea000383ffff */
[----:B------:R-:W-:Y:S05]  /*11350*/  BRA `(.L_x_562) ;  /* 0xffffffc800007947 */ /* 0x000fea000383ffff */
.L_x_476:
[----:B--2---:R2:W3:Y:S02]  /*11360*/  SYNCS.PHASECHK.TRANS64.TRYWAIT P0, [R2+URZ+0x60], R3 ;  /* 0x00006003020075a7 */ /* 0x0044e4000800017f */
[----:B---3--:R-:W-:Y:S05]  /*11370*/  @!P0 NANOSLEEP.SYNCS 0x989680 ;  /* 0x009896800000895d */ /* 0x008fea0003900000 */
[----:B------:R-:W3:Y:S02]  /*11380*/  @!P0 SYNCS.PHASECHK.TRANS64 P0, [R2+URZ+0x60], R3 ;  /* 0x00006003020085a7 */ /* 0x000ee4000800007f */
[----:B---3--:R-:W-:Y:S05]  /*11390*/  @!P0 BRA `(.L_x_476) ;  /* 0xfffffffc00f08947 */ /* 0x008fea000383ffff */
[----:B------:R-:W-:Y:S05]  /*113a0*/  BRA `(.L_x_563) ;  /* 0xffffffcc00187947 */ /* 0x000fea000383ffff */
.L_x_485:
[----:B----4-:R4:W0:Y:S02]  /*113b0*/  SYNCS.PHASECHK.TRANS64.TRYWAIT P0, [R2+URZ+0x34840], R3 ;  /* 0x03484003020075a7 */ /* 0x010824000800017f */
[----:B0-----:R-:W-:Y:S05]  /*113c0*/  @!P0 NANOSLEEP.SYNCS 0x989680 ;  /* 0x009896800000895d */ /* 0x001fea0003900000 */
[----:B------:R-:W0:Y:S02]  /*113d0*/  @!P0 SYNCS.PHASECHK.TRANS64 P0, [R2+URZ+0x34840], R3 ;  /* 0x03484003020085a7 */ /* 0x000e24000800007f */
[----:B0-----:R-:W-:Y:S05]  /*113e0*/  @!P0 BRA `(.L_x_485) ;  /* 0xfffffffc00f08947 */ /* 0x001fea000383ffff */
[----:B------:R-:W-:Y:S05]  /*113f0*/  BRA `(.L_x_564) ;  /* 0xffffffd000907947 */ /* 0x000fea000383ffff */
.L_x_492:
[----:B--2---:R2:W3:Y:S02]  /*11400*/  SYNCS.PHASECHK.TRANS64.TRYWAIT P0, [R2+URZ+0x60], R5 ;  /* 0x00006005020075a7 */ /* 0x0044e4000800017f */
[----:B---3--:R-:W-:Y:S05]  /*11410*/  @!P0 NANOSLEEP.SYNCS 0x989680 ;  /* 0x009896800000895d */ /* 0x008fea0003900000 */
[----:B------:R-:W3:Y:S02]  /*11420*/  @!P0 SYNCS.PHASECHK.TRANS64 P0, [R2+URZ+0x60], R5 ;  /* 0x00006005020085a7 */ /* 0x000ee4000800007f */
[----:B---3--:R-:W-:Y:S05]  /*11430*/  @!P0 BRA `(.L_x_492) ;  /* 0xfffffffc00f08947 */ /* 0x008fea000383ffff */
[----:B------:R-:W-:Y:S05]  /*11440*/  BRA `(.L_x_565) ;  /* 0xffffffd400a87947 */ /* 0x000fea000383ffff */
.L_x_503:
[----:B0-----:R0:W2:Y:S02]  /*11450*/  SYNCS.PHASECHK.TRANS64.TRYWAIT P0, [R0+URZ+0x34860], R2 ;  /* 0x03486002000075a7 */ /* 0x0010a4000800017f */
[----:B--2---:R-:W-:Y:S05]  /*11460*/  @!P0 NANOSLEEP.SYNCS 0x989680 ;  /* 0x009896800000895d */ /* 0x004fea0003900000 */
[----:B------:R-:W2:Y:S02]  /*11470*/  @!P0 SYNCS.PHASECHK.TRANS64 P0, [R0+URZ+0x34860], R2 ;  /* 0x03486002000085a7 */ /* 0x000ea4000800007f */
[----:B--2---:R-:W-:Y:S05]  /*11480*/  @!P0 BRA `(.L_x_503) ;  /* 0xfffffffc00f08947 */ /* 0x004fea000383ffff */
[----:B------:R-:W-:Y:S05]  /*11490*/  BRA `(.L_x_566) ;  /* 0xffffffdc00047947 */ /* 0x000fea000383ffff */
.L_x_510:
[----:B------:R-:W-:Y:S01]  /*114a0*/  BSSY B0, `(.L_x_567) ;  /* 0x0000008000007945 */ /* 0x000fe20003800000 */
[----:B------:R-:W-:Y:S01]  /*114b0*/  MOV R13, R16 ;  /* 0x00000010000d7202 */ /* 0x000fe20000000f00 */
[----:B------:R-:W-:Y:S02]  /*114c0*/  IMAD.MOV.U32 R12, RZ, RZ, RZ ;  /* 0x000000ffff0c7224 */ /* 0x000fe400078e00ff */
[----:B------:R-:W-:Y:S02]  /*114d0*/  IMAD.MOV.U32 R11, RZ, RZ, 0x1f ;  /* 0x0000001fff0b7424 */ /* 0x000fe400078e00ff */
[----:B------:R-:W-:-:S07]  /*114e0*/  IMAD.MOV.U32 R15, RZ, RZ, -0x1 ;  /* 0xffffffffff0f7424 */ /* 0x000fce00078e00ff */
[----:B-----5:R-:W-:Y:S05]  /*114f0*/  WARPSYNC.COLLECTIVE R15, `(.L_x_568) ;  /* 0x000000000f087348 */ /* 0x020fea0003c00000 */
[----:B------:R0:W1:Y:S02]  /*11500*/  SHFL.IDX P6, R14, R13, R12, R11 ;  /* 0x0000000c0d0e7389 */ /* 0x00006400000c000b */
[----:B01---5:R-:W-:Y:S01]  /*11510*/  ENDCOLLECTIVE ;  /* 0x000000000000791b */ /* 0x023fe20003800000 */
.L_x_568:
[----:B------:R-:W-:Y:S05]  /*11520*/  BSYNC B0 ;  /* 0x0000000000007941 */ /* 0x000fea0003800000 */
.L_x_567:
[----:B------:R-:W-:Y:S02]  /*11530*/  IMAD.MOV.U32 R13, RZ, RZ, R16 ;  /* 0x000000ffff0d7224 */ /* 0x000fe400078e0010 */
[----:B------:R-:W-:Y:S02]  /*11540*/  IMAD.MOV.U32 R12, RZ, RZ, 0x1 ;  /* 0x00000001ff0c7424 */ /* 0x000fe400078e00ff */
[----:B------:R-:W-:Y:S02]  /*11550*/  IMAD.MOV.U32 R11, RZ, RZ, 0x1f ;  /* 0x0000001fff0b7424 */ /* 0x000fe400078e00ff */
[----:B------:R-:W-:Y:S02]  /*11560*/  IMAD.MOV.U32 R15, RZ, RZ, -0x1 ;  /* 0xffffffffff0f7424 */ /* 0x000fe400078e00ff */
[----:B------:R-:W-:Y:S02]  /*11570*/  IMAD.IADD R5, R19, 0x1, R7 ;  /* 0x0000000113057824 */ /* 0x000fe400078e0207 */
[----:B------:R-:W-:-:S07]  /*11580*/  IMAD.MOV.U32 R0, RZ, RZ, R14 ;  /* 0x000000ffff007224 */ /* 0x000fce00078e000e */
[----:B------:R-:W-:Y:S05]  /*11590*/  WARPSYNC.COLLECTIVE R15, `(.L_x_569) ;  /* 0x000000000f087348 */ /* 0x000fea0003c00000 */
[----:B------:R0:W1:Y:S02]  /*115a0*/  SHFL.IDX P6, R14, R13, R12, R11 ;  /* 0x0000000c0d0e7389 */ /* 0x00006400000c000b */
[----:B01----:R-:W-:Y:S01]  /*115b0*/  ENDCOLLECTIVE ;  /* 0x000000000000791b */ /* 0x003fe20003800000 */
.L_x_569:
[----:B------:R-:W-:Y:S01]  /*115c0*/  ULDC UR4, c[0x0][0xc3c] ;  /* 0x00030f0000047ab9 */ /* 0x000fe20000000800 */
[----:B------:R-:W-:Y:S01]  /*115d0*/  ULDC.64 UR6, c[0x0][0x208] ;  /* 0x0000820000067ab9 */ /* 0x000fe20000000a00 */
[----:B------:R-:W-:-:S13]  /*115e0*/  ISETP.GE.OR P1, PT, R5, UR4, !P0 ;  /* 0x0000000405007c0c */ /* 0x000fda000c726670 */
[----:B------:R-:W0:Y:S01]  /*115f0*/  @!P1 LDC.64 R2, c[0x0][0xc80] ;  /* 0x00032000ff029b82 */ /* 0x000e220000000a00 */
[----:B------:R-:W-:Y:S01]  /*11600*/  IMAD.MOV.U32 R11, RZ, RZ, RZ ;  /* 0x000000ffff0b7224 */ /* 0x000fe200078e00ff */
[----:B------:R-:W-:Y:S01]  /*11610*/  MOV R4, R14 ;  /* 0x0000000e00047202 */ /* 0x000fe20000000f00 */
[----:B0-----:R-:W-:-:S06]  /*11620*/  @!P1 IMAD.WIDE R2, R5, 0x4, R2 ;  /* 0x0000000405029825 */ /* 0x001fcc00078e0202 */
[----:B------:R0:W2:Y:S01]  /*11630*/  @!P1 LDG.E R3, desc[UR6][R2.64] ;  /* 0x0000000602039981 */ /* 0x0000a2000c1e1900 */
[C---:B------:R-:W-:Y:S02]  /*11640*/  ISETP.GE.U32.AND P2, PT, R7.reuse, 0x2, PT ;  /* 0x000000020700780c */ /* 0x040fe40003f46070 */
[C---:B------:R-:W-:Y:S02]  /*11650*/  ISETP.GE.U32.AND P3, PT, R7.reuse, 0x4, PT ;  /* 0x000000040700780c */ /* 0x040fe40003f66070 */
[C---:B------:R-:W-:Y:S02]  /*11660*/  ISETP.GE.U32.AND P4, PT, R7.reuse, 0x8, PT ;  /* 0x000000080700780c */ /* 0x040fe40003f86070 */
[C---:B------:R-:W-:Y:S01]  /*11670*/  ISETP.GE.U32.AND P5, PT, R7.reuse, 0x10, PT ;  /* 0x000000100700780c */ /* 0x040fe20003fa6070 */
[----:B0-----:R-:W-:Y:S02]  /*11680*/  IMAD.MOV.U32 R2, RZ, RZ, RZ ;  /* 0x000000ffff027224 */ /* 0x001fe400078e00ff */
[----:B--2---:R-:W-:Y:S01]  /*11690*/  @!P1 IMAD.MOV.U32 R2, RZ, RZ, R3 ;  /* 0x000000ffff029224 */ /* 0x004fe200078e0003 */
[----:B------:R-:W-:-:S03]  /*116a0*/  ISETP.NE.AND P1, PT, R7, RZ, PT ;  /* 0x000000ff0700720c */ /* 0x000fc60003f25270 */
[----:B------:R-:W-:-:S10]  /*116b0*/  IMAD.MOV.U32 R13, RZ, RZ, R2 ;  /* 0x000000ffff0d7224 */ /* 0x000fd400078e0002 */
[----:B------:R-:W-:Y:S05]  /*116c0*/  WARPSYNC.COLLECTIVE R15, `(.L_x_570) ;  /* 0x000000000f087348 */ /* 0x000fea0003c00000 */
[----:B------:R0:W1:Y:S02]  /*116d0*/  SHFL.UP P6, R14, R13, R12, R11 ;  /* 0x0400000c0d0e7389 */ /* 0x00006400000c000b */
[----:B01----:R-:W-:Y:S01]  /*116e0*/  ENDCOLLECTIVE ;  /* 0x000000000000791b */ /* 0x003fe20003800000 */
.L_x_570:
[----:B------:R-:W-:Y:S01]  /*116f0*/  MOV R12, 0x2 ;  /* 0x00000002000c7802 */ /* 0x000fe20000000f00 */
[----:B------:R-:W-:-:S05]  /*11700*/  IMAD.MOV.U32 R3, RZ, RZ, R14 ;  /* 0x000000ffff037224 */ /* 0x000fca00078e000e */
[----:B------:R-:W-:-:S05]  /*11710*/  SEL R5, R3, RZ, P1 ;  /* 0x000000ff03057207 */ /* 0x000fca0000800000 */
[----:B------:R-:W-:-:S04]  /*11720*/  IMAD.IADD R3, R2, 0x1, R5 ;  /* 0x0000000102037824 */ /* 0x000fc800078e0205 */
[----:B------:R-:W-:-:S07]  /*11730*/  IMAD.MOV.U32 R13, RZ, RZ, R3 ;  /* 0x000000ffff0d7224 */ /* 0x000fce00078e0003 */
[----:B------:R-:W-:Y:S05]  /*11740*/  WARPSYNC.COLLECTIVE R15, `(.L_x_571) ;  /* 0x000000000f087348 */ /* 0x000fea0003c00000 */
[----:B------:R0:W1:Y:S02]  /*11750*/  SHFL.UP P6, R14, R13, R12, R11 ;  /* 0x0400000c0d0e7389 */ /* 0x00006400000c000b */
[----:B01----:R-:W-:Y:S01]  /*11760*/  ENDCOLLECTIVE ;  /* 0x000000000000791b */ /* 0x003fe20003800000 */
.L_x_571:
[----:B------:R-:W-:Y:S02]  /*11770*/  IMAD.MOV.U32 R12, RZ, RZ, 0x4 ;  /* 0x00000004ff0c7424 */ /* 0x000fe400078e00ff */
[----:B------:R-:W-:-:S05]  /*11780*/  IMAD.MOV.U32 R5, RZ, RZ, R14 ;  /* 0x000000ffff057224 */ /* 0x000fca00078e000e */
[----:B------:R-:W-:-:S05]  /*11790*/  SEL R5, R5, RZ, P2 ;  /* 0x000000ff05057207 */ /* 0x000fca0001000000 */
[----:B------:R-:W-:-:S04]  /*117a0*/  IMAD.IADD R3, R3, 0x1, R5 ;  /* 0x0000000103037824 */ /* 0x000fc800078e0205 */
[----:B------:R-:W-:-:S07]  /*117b0*/  IMAD.MOV.U32 R13, RZ, RZ, R3 ;  /* 0x000000ffff0d7224 */ /* 0x000fce00078e0003 */
[----:B------:R-:W-:Y:S05]  /*117c0*/  WARPSYNC.COLLECTIVE R15, `(.L_x_572) ;  /* 0x000000000f087348 */ /* 0x000fea0003c00000 */
[----:B------:R0:W1:Y:S02]  /*117d0*/  SHFL.UP P6, R14, R13, R12, R11 ;  /* 0x0400000c0d0e7389 */ /* 0x00006400000c000b */
[----:B01----:R-:W-:Y:S01]  /*117e0*/  ENDCOLLECTIVE ;  /* 0x000000000000791b */ /* 0x003fe20003800000 */
.L_x_572:
        /* <DEDUP_REMOVED lines=8> */
.L_x_573:
[----:B------:R-:W-:Y:S01]  /*11870*/  IMAD.MOV.U32 R12, RZ, RZ, 0x10 ;  /* 0x00000010ff0c7424 */ /* 0x000fe200078e00ff */
[----:B------:R-:W-:-:S04]  /*11880*/  MOV R5, R14 ;  /* 0x0000000e00057202 */ /* 0x000fc80000000f00 */
[----:B------:R-:W-:-:S05]  /*11890*/  SEL R5, R5, RZ, P4 ;  /* 0x000000ff05057207 */ /* 0x000fca0002000000 */
[----:B------:R-:W-:-:S04]  /*118a0*/  IMAD.IADD R3, R3, 0x1, R5 ;  /* 0x0000000103037824 */ /* 0x000fc800078e0205 */
[----:B------:R-:W-:-:S07]  /*118b0*/  IMAD.MOV.U32 R13, RZ, RZ, R3 ;  /* 0x000000ffff0d7224 */ /* 0x000fce00078e0003 */
[----:B------:R-:W-:Y:S05]  /*118c0*/  WARPSYNC.COLLECTIVE R15, `(.L_x_574) ;  /* 0x000000000f087348 */ /* 0x000fea0003c00000 */
[----:B------:R0:W1:Y:S02]  /*118d0*/  SHFL.UP P6, R14, R13, R12, R11 ;  /* 0x0400000c0d0e7389 */ /* 0x00006400000c000b */
[----:B01----:R-:W-:Y:S01]  /*118e0*/  ENDCOLLECTIVE ;  /* 0x000000000000791b */ /* 0x003fe20003800000 */
.L_x_574:
[----:B------:R-:W-:Y:S02]  /*118f0*/  IMAD.MOV.U32 R12, RZ, RZ, 0x1f ;  /* 0x0000001fff0c7424 */ /* 0x000fe400078e00ff */
[----:B------:R-:W-:Y:S02]  /*11900*/  IMAD.MOV.U32 R11, RZ, RZ, 0x1f ;  /* 0x0000001fff0b7424 */ /* 0x000fe400078e00ff */
[----:B------:R-:W-:-:S05]  /*11910*/  IMAD.MOV.U32 R5, RZ, RZ, R14 ;  /* 0x000000ffff057224 */ /* 0x000fca00078e000e */
[----:B------:R-:W-:-:S05]  /*11920*/  SEL R5, R5, RZ, P5 ;  /* 0x000000ff05057207 */ /* 0x000fca0002800000 */
[----:B------:R-:W-:-:S04]  /*11930*/  IMAD.IADD R3, R3, 0x1, R5 ;  /* 0x0000000103037824 */ /* 0x000fc800078e0205 */
[----:B------:R-:W-:-:S07]  /*11940*/  IMAD.MOV.U32 R13, RZ, RZ, R3 ;  /* 0x000000ffff0d7224 */ /* 0x000fce00078e0003 */
[----:B------:R-:W-:Y:S05]  /*11950*/  WARPSYNC.COLLECTIVE R15, `(.L_x_575) ;  /* 0x000000000f087348 */ /* 0x000fea0003c00000 */
[----:B------:R0:W1:Y:S02]  /*11960*/  SHFL.IDX P6, R14, R13, R12, R11 ;  /* 0x0000000c0d0e7389 */ /* 0x00006400000c000b */
[----:B01----:R-:W-:Y:S01]  /*11970*/  ENDCOLLECTIVE ;  /* 0x000000000000791b */ /* 0x003fe20003800000 */
.L_x_575:
[----:B------:R-:W-:Y:S01]  /*11980*/  MOV R6, R14 ;  /* 0x0000000e00067202 */ /* 0x000fe20000000f00 */
[----:B------:R-:W-:Y:S06]  /*11990*/  BRA `(.L_x_576) ;  /* 0xffffffdc00887947 */ /* 0x000fec000383ffff */
.L_x_515:
[----:B------:R-:W-:Y:S01]  /*119a0*/  BSSY B0, `(.L_x_577) ;  /* 0x0000008000007945 */ /* 0x000fe20003800000 */
[----:B-----5:R-:W-:Y:S02]  /*119b0*/  IMAD.MOV.U32 R13, RZ, RZ, R2 ;  /* 0x000000ffff0d7224 */ /* 0x020fe400078e0002 */
[----:B------:R-:W-:Y:S02]  /*119c0*/  IMAD.MOV.U32 R12, RZ, RZ, 0x1 ;  /* 0x00000001ff0c7424 */ /* 0x000fe400078e00ff */
[----:B------:R-:W-:Y:S02]  /*119d0*/  IMAD.MOV.U32 R11, RZ, RZ, RZ ;  /* 0x000000ffff0b7224 */ /* 0x000fe400078e00ff */
[----:B------:R-:W-:-:S07]  /*119e0*/  IMAD.MOV.U32 R15, RZ, RZ, -0x1 ;  /* 0xffffffffff0f7424 */ /* 0x000fce00078e00ff */
[----:B0-----:R-:W-:Y:S05]  /*119f0*/  WARPSYNC.COLLECTIVE R15, `(.L_x_578) ;  /* 0x000000000f087348 */ /* 0x001fea0003c00000 */
[----:B------:R1:W2:Y:S02]  /*11a00*/  SHFL.UP P6, R14, R13, R12, R11 ;  /* 0x0400000c0d0e7389 */ /* 0x0002a400000c000b */
[----:B012---:R-:W-:Y:S01]  /*11a10*/  ENDCOLLECTIVE ;  /* 0x000000000000791b */ /* 0x007fe20003800000 */
.L_x_578:
[----:B------:R-:W-:Y:S05]  /*11a20*/  BSYNC B0 ;  /* 0x0000000000007941 */ /* 0x000fea0003800000 */
.L_x_577:
[----:B------:R-:W-:Y:S01]  /*11a30*/  SEL R3, R14, RZ, P1 ;  /* 0x000000ff0e037207 */ /* 0x000fe20000800000 */
[----:B------:R-:W-:Y:S01]  /*11a40*/  IMAD.MOV.U32 R12, RZ, RZ, 0x2 ;  /* 0x00000002ff0c7424 */ /* 0x000fe200078e00ff */
[----:B------:R-:W-:Y:S01]  /*11a50*/  MOV R15, 0xffffffff ;  /* 0xffffffff000f7802 */ /* 0x000fe20000000f00 */
[----:B------:R-:W-:Y:S02]  /*11a60*/  IMAD.MOV.U32 R11, RZ, RZ, RZ ;  /* 0x000000ffff0b7224 */ /* 0x000fe400078e00ff */
[----:B------:R-:W-:-:S04]  /*11a70*/  IMAD.IADD R3, R2, 0x1, R3 ;  /* 0x0000000102037824 */ /* 0x000fc800078e0203 */
[----:B------:R-:W-:-:S07]  /*11a80*/  IMAD.MOV.U32 R13, RZ, RZ, R3 ;  /* 0x000000ffff0d7224 */ /* 0x000fce00078e0003 */
[----:B------:R-:W-:Y:S05]  /*11a90*/  WARPSYNC.COLLECTIVE R15, `(.L_x_579) ;  /* 0x000000000f087348 */ /* 0x000fea0003c00000 */
[----:B------:R0:W1:Y:S02]  /*11aa0*/  SHFL.UP P6, R14, R13, R12, R11 ;  /* 0x0400000c0d0e7389 */ /* 0x00006400000c000b */
[----:B01----:R-:W-:Y:S01]  /*11ab0*/  ENDCOLLECTIVE ;  /* 0x000000000000791b */ /* 0x003fe20003800000 */
.L_x_579:
        /* <DEDUP_REMOVED lines=8> */
.L_x_580:
        /* <DEDUP_REMOVED lines=8> */
.L_x_581:
        /* <DEDUP_REMOVED lines=8> */
.L_x_582:
        /* <DEDUP_REMOVED lines=9> */
.L_x_583:
[----:B------:R-:W-:Y:S01]  /*11cd0*/  MOV R6, R14 ;  /* 0x0000000e00067202 */ /* 0x000fe20000000f00 */
[----:B------:R-:W-:Y:S06]  /*11ce0*/  BRA `(.L_x_584) ;  /* 0xffffffdc00547947 */ /* 0x000fec000383ffff */
.L_x_517:
[----:B------:R-:W-:Y:S01]  /*11cf0*/  BSSY B0, `(.L_x_585) ;  /* 0x0000006000007945 */ /* 0x000fe20003800000 */
[----:B------:R-:W-:Y:S01]  /*11d00*/  PLOP3.LUT P6, PT, P6, PT, PT, 0x8, 0x0 ;  /* 0x000000000000781c */ /* 0x000fe200037ce170 */
[----:B------:R-:W-:-:S12]  /*11d10*/  IMAD.MOV.U32 R15, RZ, RZ, -0x1 ;  /* 0xffffffffff0f7424 */ /* 0x000fd800078e00ff */
[----:B0----5:R-:W-:Y:S05]  /*11d20*/  WARPSYNC.COLLECTIVE R15, `(.L_x_586) ;  /* 0x000000000f087348 */ /* 0x021fea0003c00000 */
[----:B------:R-:W-:Y:S01]  /*11d30*/  VOTE.ANY R14, PT, P6 ;  /* 0x00000000000e7806 */ /* 0x000fe200030e0100 */
[----:B0----5:R-:W-:Y:S06]  /*11d40*/  ENDCOLLECTIVE ;  /* 0x000000000000791b */ /* 0x021fec0003800000 */
.L_x_586:
[----:B------:R-:W-:Y:S05]  /*11d50*/  BSYNC B0 ;  /* 0x0000000000007941 */ /* 0x000fea0003800000 */
.L_x_585:
[----:B------:R-:W-:Y:S02]  /*11d60*/  IMAD.MOV.U32 R5, RZ, RZ, R14 ;  /* 0x000000ffff057224 */ /* 0x000fe400078e000e */
[----:B------:R-:W-:Y:S02]  /*11d70*/  IMAD.MOV.U32 R13, RZ, RZ, R2 ;  /* 0x000000ffff0d7224 */ /* 0x000fe400078e0002 */
[----:B------:R-:W0:Y:S01]  /*11d80*/  POPC R4, R5 ;  /* 0x0000000500047309 */ /* 0x000e220000000000 */
[----:B------:R-:W-:Y:S02]  /*11d90*/  IMAD.MOV.U32 R11, RZ, RZ, 0x1f ;  /* 0x0000001fff0b7424 */ /* 0x000fe400078e00ff */
[----:B------:R-:W-:Y:S02]  /*11da0*/  IMAD.MOV.U32 R15, RZ, RZ, -0x1 ;  /* 0xffffffffff0f7424 */ /* 0x000fe400078e00ff */
[----:B0-----:R-:W-:-:S07]  /*11db0*/  IMAD.MOV.U32 R12, RZ, RZ, R4 ;  /* 0x000000ffff0c7224 */ /* 0x001fce00078e0004 */
[----:B------:R-:W-:Y:S05]  /*11dc0*/  WARPSYNC.COLLECTIVE R15, `(.L_x_587) ;  /* 0x000000000f087348 */ /* 0x000fea0003c00000 */
[----:B------:R0:W1:Y:S02]  /*11dd0*/  SHFL.IDX P6, R14, R13, R12, R11 ;  /* 0x0000000c0d0e7389 */ /* 0x00006400000c000b */
[----:B01----:R-:W-:Y:S01]  /*11de0*/  ENDCOLLECTIVE ;  /* 0x000000000000791b */ /* 0x003fe20003800000 */
.L_x_587:
[----:B------:R-:W-:Y:S01]  /*11df0*/  IMAD.MOV.U32 R17, RZ, RZ, R14 ;  /* 0x000000ffff117224 */ /* 0x000fe200078e000e */
[----:B------:R-:W-:Y:S06]  /*11e00*/  BRA `(.L_x_588) ;  /* 0xffffffdc00447947 */ /* 0x000fec000383ffff */
.L_x_519:
[----:B------:R-:W-:Y:S01]  /*11e10*/  BSSY B0, `(.L_x_589) ;  /* 0x0000007000007945 */ /* 0x000fe20003800000 */
[----:B------:R-:W-:Y:S01]  /*11e20*/  IMAD.MOV.U32 R13, RZ, RZ, R3 ;  /* 0x000000ffff0d7224 */ /* 0x000fe200078e0003 */
[----:B------:R-:W-:Y:S01]  /*11e30*/  MOV R11, 0x1f ;  /* 0x0000001f000b7802 */ /* 0x000fe20000000f00 */
[----:B------:R-:W-:-:S07]  /*11e40*/  IMAD.MOV.U32 R15, RZ, RZ, -0x1 ;  /* 0xffffffffff0f7424 */ /* 0x000fce00078e00ff */
[----:B0-2--5:R-:W-:Y:S05]  /*11e50*/  WARPSYNC.COLLECTIVE R15, `(.L_x_590) ;  /* 0x000000000f087348 */ /* 0x025fea0003c00000 */
[----:B------:R1:W3:Y:S02]  /*11e60*/  SHFL.IDX P6, R14, R13, R12, R11 ;  /* 0x0000000c0d0e7389 */ /* 0x0002e400000c000b */
[----:B0123-5:R-:W-:Y:S01]  /*11e70*/  ENDCOLLECTIVE ;  /* 0x000000000000791b */ /* 0x02ffe20003800000 */
.L_x_590:
[----:B------:R-:W-:Y:S05]  /*11e80*/  BSYNC B0 ;  /* 0x0000000000007941 */ /* 0x000fea0003800000 */
.L_x_589:
[----:B------:R-:W-:Y:S01]  /*11e90*/  IMAD.MOV.U32 R2, RZ, RZ, R14 ;  /* 0x000000ffff027224 */ /* 0x000fe200078e000e */
[----:B------:R-:W-:Y:S06]  /*11ea0*/  BRA `(.L_x_518) ;  /* 0xffffffdc00387947 */ /* 0x000fec000383ffff */
.L_x_523:
[----:B0-----:R0:W2:Y:S02]  /*11eb0*/  SYNCS.PHASECHK.TRANS64.TRYWAIT P0, [R0+URZ+0x34820], R3 ;  /* 0x03482003000075a7 */ /* 0x0010a4000800017f */
[----:B--2---:R-:W-:Y:S05]  /*11ec0*/  @!P0 NANOSLEEP.SYNCS 0x989680 ;  /* 0x009896800000895d */ /* 0x004fea0003900000 */
[----:B------:R-:W2:Y:S02]  /*11ed0*/  @!P0 SYNCS.PHASECHK.TRANS64 P0, [R0+URZ+0x34820], R3 ;  /* 0x03482003000085a7 */ /* 0x000ea4000800007f */
[----:B--2---:R-:W-:Y:S05]  /*11ee0*/  @!P0 BRA `(.L_x_523) ;  /* 0xfffffffc00f08947 */ /* 0x004fea000383ffff */
[----:B------:R-:W-:Y:S05]  /*11ef0*/  BRA `(.L_x_591) ;  /* 0xffffffe0002c7947 */ /* 0x000fea000383ffff */
.L_x_524:
        /* <DEDUP_REMOVED lines=8> */
[----:B01--45:R-:W-:Y:S05]  /*11f80*/  WARPSYNC.COLLECTIVE R15, `(.L_x_593) ;  /* 0x000000000f087348 */ /* 0x033fea0003c00000 */
[----:B------:R2:W3:Y:S02]  /*11f90*/  SHFL.IDX P6, R14, R13, R12, R11 ;  /* 0x0000000c0d0e7389 */ /* 0x0004e400000c000b */
[----:B012345:R-:W-:Y:S01]  /*11fa0*/  ENDCOLLECTIVE ;  /* 0x000000000000791b */ /* 0x03ffe20003800000 */
.L_x_593:
[----:B------:R-:W-:Y:S05]  /*11fb0*/  BSYNC B0 ;  /* 0x0000000000007941 */ /* 0x000fea0003800000 */
.L_x_592:
[----:B------:R-:W-:Y:S05]  /*11fc0*/  BRA `(.L_x_594) ;  /* 0xffffffe000147947 */ /* 0x000fea000383ffff */
.L_x_527:
[----:B------:R-:W-:Y:S01]  /*11fd0*/  BSSY B1, `(.L_x_595) ;  /* 0x0000006000017945 */ /* 0x000fe20003800000 */
[----:B------:R-:W-:-:S07]  /*11fe0*/  IMAD.MOV.U32 R15, RZ, RZ, -0x1 ;  /* 0xffffffffff0f7424 */ /* 0x000fce00078e00ff */
[----:B012-45:R-:W-:Y:S05]  /*11ff0*/  WARPSYNC.COLLECTIVE R15, `(.L_x_596) ;  /* 0x000000000f0c7348 */ /* 0x037fea0003c00000 */
[----:B------:R-:W-:Y:S02]  /*12000*/  ELECT P6, UR62, PT ;  /* 0x00000000003e782f */ /* 0x000fe400038c0000 */
[----:B------:R-:W-:Y:S01]  /*12010*/  MOV R14, UR62 ;  /* 0x0000003e000e7c02 */ /* 0x000fe20008000f00 */
[----:B012-45:R-:W-:Y:S10]  /*12020*/  ENDCOLLECTIVE ;  /* 0x000000000000791b */ /* 0x037ff40003800000 */
.L_x_596:
[----:B------:R-:W-:Y:S05]  /*12030*/  BSYNC B1 ;  /* 0x0000000000017941 */ /* 0x000fea0003800000 */
.L_x_595:
[----:B------:R-:W-:Y:S05]  /*12040*/  BRA `(.L_x_597) ;  /* 0xffffffe0000c7947 */ /* 0x000fea000383ffff */
.L_x_529:
[----:B0-----:R0:W1:Y:S02]  /*12050*/  SYNCS.PHASECHK.TRANS64.TRYWAIT P0, [R6+URZ], R5 ;  /* 0x00000005060075a7 */ /* 0x001064000800017f */
[----:B-1----:R-:W-:Y:S05]  /*12060*/  @!P0 NANOSLEEP.SYNCS 0x989680 ;  /* 0x009896800000895d */ /* 0x002fea0003900000 */
[----:B------:R-:W1:Y:S02]  /*12070*/  @!P0 SYNCS.PHASECHK.TRANS64 P0, [R6+URZ], R5 ;  /* 0x00000005060085a7 */ /* 0x000e64000800007f */
[----:B-1----:R-:W-:Y:S05]  /*12080*/  @!P0 BRA `(.L_x_529) ;  /* 0xfffffffc00f08947 */ /* 0x002fea000383ffff */
[----:B------:R-:W-:Y:S05]  /*12090*/  BRA `(.L_x_598) ;  /* 0xffffffe000507947 */ /* 0x000fea000383ffff */
.L_x_530:
[----:B-1----:R1:W2:Y:S02]  /*120a0*/  SYNCS.PHASECHK.TRANS64.TRYWAIT P0, [R7+URZ], R2 ;  /* 0x00000002070075a7 */ /* 0x0022a4000800017f */
[----:B--2---:R-:W-:Y:S05]  /*120b0*/  @!P0 NANOSLEEP.SYNCS 0x989680 ;  /* 0x009896800000895d */ /* 0x004fea0003900000 */
[----:B------:R-:W2:Y:S02]  /*120c0*/  @!P0 SYNCS.PHASECHK.TRANS64 P0, [R7+URZ], R2 ;  /* 0x00000002070085a7 */ /* 0x000ea4000800007f */
[----:B--2---:R-:W-:Y:S05]  /*120d0*/  @!P0 BRA `(.L_x_530) ;  /* 0xfffffffc00f08947 */ /* 0x004fea000383ffff */
[----:B------:R-:W-:Y:S05]  /*120e0*/  BRA `(.L_x_599) ;  /* 0xffffffe000447947 */ /* 0x000fea000383ffff */
.L_x_532:
[----:B--2---:R2:W3:Y:S02]  /*120f0*/  SYNCS.PHASECHK.TRANS64.TRYWAIT P0, [R4+URZ], R5 ;  /* 0x00000005040075a7 */ /* 0x0044e4000800017f */
[----:B---3--:R-:W-:Y:S05]  /*12100*/  @!P0 NANOSLEEP.SYNCS 0x989680 ;  /* 0x009896800000895d */ /* 0x008fea0003900000 */
[----:B------:R-:W3:Y:S02]  /*12110*/  @!P0 SYNCS.PHASECHK.TRANS64 P0, [R4+URZ], R5 ;  /* 0x00000005040085a7 */ /* 0x000ee4000800007f */
[----:B---3--:R-:W-:Y:S05]  /*12120*/  @!P0 BRA `(.L_x_532) ;  /* 0xfffffffc00f08947 */ /* 0x008fea000383ffff */
[----:B------:R-:W-:Y:S05]  /*12130*/  BRA `(.L_x_600) ;  /* 0xffffffe0004c7947 */ /* 0x000fea000383ffff */
.L_x_601:
        /* <DEDUP_REMOVED lines=12> */
.L_x_15276:


//--------------------- .text._ZN7cutlass13device_kernelIN5flash11enable_sm90INS1_16FlashAttnFwdSm90INS1_25CollectiveMainloopFwdSm90ILi2EN4cute5tupleIJNS5_1CILi1EEES8_S8_EEENS6_IJNS7_ILi128EEESA_NS7_ILi192EEEEEELi128ENS_6half_tEfNS_4arch4Sm90ELb0ELb0ELb1ELb1ELb0ELb1ELb0ELb1ELb1ELb1ELb0ELb0EEENS1_21CollectiveEpilogueFwdINS6_IJSA_SA_SA_EEES9_SD_SF_Li256ELb1ELb1ELb0ELb0EEENS1_36VarlenDynamicPersistentTileSchedulerILi128ELi128ELi256ELi128ELb0ELb1ELb1ELb0ELb1ELb1EEEEEEEEEvNT_6ParamsE --------------------------
	.section	.text._ZN7cutlass13device_kernelIN5flash11enable_sm90INS1_16FlashAttnFwdSm90INS1_25CollectiveMainloopFwdSm90ILi2EN4cute5tupleIJNS5_1CILi1EEES8_S8_EEENS6_IJNS7_ILi128EEESA_NS7_ILi192EEEEEELi128ENS_6half_tEfNS_4arch4Sm90ELb0ELb0ELb1ELb1ELb0ELb1ELb0ELb1ELb1ELb1ELb0ELb0EEENS1_21CollectiveEpilogueFwdINS6_IJSA_SA_SA_EEES9_SD_SF_Li256ELb1ELb1ELb0ELb0EEENS1_36VarlenDynamicPersistentTileSchedulerILi128ELi128ELi256ELi128ELb0ELb1ELb1ELb0ELb1ELb1EEEEEEEEEvNT_6ParamsE,"ax",@progbits
	.align	128
.text._ZN7cutlass13device_kernelIN5flash11enable_sm90INS1_16FlashAttnFwdSm90INS1_25CollectiveMainloopFwdSm90ILi2EN4cute5tupleIJNS5_1CILi1EEES8_S8_EEENS6_IJNS7_ILi128EEESA_NS7_ILi192EEEEEELi128ENS_6half_tEfNS_4arch4Sm90ELb0ELb0ELb1ELb1ELb0ELb1ELb0ELb1ELb1ELb1ELb0ELb0EEENS1_21CollectiveEpilogueFwdINS6_IJSA_SA_SA_EEES9_SD_SF_Li256ELb1ELb1ELb0ELb0EEENS1_36VarlenDynamicPersistentTileSchedulerILi128ELi128ELi256ELi128ELb0ELb1ELb1ELb0ELb1ELb1EEEEEEEEEvNT_6ParamsE:
        .type           _ZN7cutlass13device_kernelIN5flash11enable_sm90INS1_16FlashAttnFwdSm90INS1_25CollectiveMainloopFwdSm90ILi2EN4cute5tupleIJNS5_1CILi1EEES8_S8_EEENS6_IJNS7_ILi128EEESA_NS7_ILi192EEEEEELi128ENS_6half_tEfNS_4arch4Sm90ELb0ELb0ELb1ELb1ELb0ELb1ELb0ELb1ELb1ELb1ELb0ELb0EEENS1_21CollectiveEpilogueFwdINS6_IJSA_SA_SA_EEES9_SD_SF_Li256ELb1ELb1ELb0ELb0EEENS1_36VarlenDynamicPersistentTileSchedulerILi128ELi128ELi256ELi128ELb0ELb1ELb1ELb0ELb1ELb1EEEEEEEEEvNT_6ParamsE,@function
        .size           _ZN7cutlass13device_kernelIN5flash11enable_sm90INS1_16FlashAttnFwdSm90INS1_25CollectiveMainloopFwdSm90ILi2EN4cute5tupleIJNS5_1CILi1EEES8_S8_EEENS6_IJNS7_ILi128EEESA_NS7_ILi192EEEEEELi128ENS_6half_tEfNS_4arch4Sm90ELb0ELb0ELb1ELb1ELb0ELb1ELb0ELb1ELb1ELb1ELb0ELb0EEENS1_21CollectiveEpilogueFwdINS6_IJSA_SA_SA_EEES9_SD_SF_Li256ELb1ELb1ELb0ELb0EEENS1_36VarlenDynamicPersistentTileSchedulerILi128ELi128ELi256ELi128ELb0ELb1ELb1ELb0ELb1ELb1EEEEEEEEEvNT_6ParamsE,(.L_x_15277 - _ZN7cutlass13device_kernelIN5flash11enable_sm90INS1_16FlashAttnFwdSm90INS1_25CollectiveMainloopFwdSm90ILi2EN4cute5tupleIJNS5_1CILi1EEES8_S8_EEENS6_IJNS7_ILi128EEESA_NS7_ILi192EEEEEELi128ENS_6half_tEfNS_4arch4Sm90ELb0ELb0ELb1ELb1ELb0ELb1ELb0ELb1ELb1ELb1ELb0ELb0EEENS1_21CollectiveEpilogueFwdINS6_IJSA_SA_SA_EEES9_SD_SF_Li256ELb1ELb1ELb0ELb0EEENS1_36VarlenDynamicPersistentTileSchedulerILi128ELi128ELi256ELi128ELb0ELb1ELb1ELb0ELb1ELb1EEEEEEEEEvNT_6ParamsE)
        .other          _ZN7cutlass13device_kernelIN5flash11enable_sm90INS1_16FlashAttnFwdSm90INS1_25CollectiveMainloopFwdSm90ILi2EN4cute5tupleIJNS5_1CILi1EEES8_S8_EEENS6_IJNS7_ILi128EEESA_NS7_ILi192EEEEEELi128ENS_6half_tEfNS_4arch4Sm90ELb0ELb0ELb1ELb1ELb0ELb1ELb0ELb1ELb1ELb1ELb0ELb0EEENS1_21CollectiveEpilogueFwdINS6_IJSA_SA_SA_EEES9_SD_SF_Li256ELb1ELb1ELb0ELb0EEENS1_36VarlenDynamicPersistentTileSchedulerILi128ELi128ELi256ELi128ELb0ELb1ELb1ELb0ELb1ELb1EEEEEEEEEvNT_6ParamsE,@"STO_CUDA_ENTRY STV_DEFAULT"
_ZN7cutlass13device_kernelIN5flash11enable_sm90INS1_16FlashAttnFwdSm90INS1_25CollectiveMainloopFwdSm90ILi2EN4cute5tupleIJNS5_1CILi1EEES8_S8_EEENS6_IJNS7_ILi128EEESA_NS7_ILi192EEEEEELi128ENS_6half_tEfNS_4arch4Sm90ELb0ELb0ELb1ELb1ELb0ELb1ELb0ELb1ELb1ELb1ELb0ELb0EEENS1_21CollectiveEpilogueFwdINS6_IJSA_SA_SA_EEES9_SD_SF_Li256ELb1ELb1ELb0ELb0EEENS1_36VarlenDynamicPersistentTileSchedulerILi128ELi128ELi256ELi128ELb0ELb1ELb1ELb0ELb1ELb1EEEEEEEEEvNT_6ParamsE:
[----:B------:R-:W0:Y:S02]  /*0000*/  LDC R1, c[0x0][0x28] ;  /* 0x00000a00ff017b82 */ /* 0x000e240000000800 */
[----:B0-----:R-:W-:Y:S01]  /*0010*/  VIADD R1, R1, 0xffffff70 ;  /* 0xffffff7001017836 */ /* 0x001fe20000000000 */
[----:B------:R-:W0:Y:S01]  /*0020*/  S2R R0, SR_TID.X ;  /* 0x0000000000007919 */ /* 0x000e220000002100 */
[----:B------:R-:W-:Y:S01]  /*0030*/  ELECT P0, URZ, PT ;  /* 0x00000000003f782f */ /* 0x000fe20003800000 */
[----:B------:R-:W-:Y:S01]  /*0040*/  BSSY B0, `(.L_x_602) ;  /* 0x0000014000007945 */ /* 0x000fe20003800000 */
[--C-:B0-----:R-:W-:Y:S02]  /*0050*/  SHF.R.U32.HI R2, RZ, 0x5, R0.reuse ;  /* 0x00000005ff027819 */ /* 0x101fe40000011600 */
[----:B------:R-:W-:-:S03]  /*0060*/  SHF.R.U32.HI R4, RZ, 0x7, R0 ;  /* 0x00000007ff047819 */ /* 0x000fc60000011600 */
[----:B------:R-:W0:Y:S02]  /*0070*/  SHFL.IDX PT, R3, R2, RZ, 0x1f ;  /* 0x00001fff02037589 */ /* 0x000e2400000e0000 */
[----:B0-----:R-:W-:-:S13]  /*0080*/  ISETP.EQ.AND P0, PT, R3, RZ, P0 ;  /* 0x000000ff0300720c */ /* 0x001fda0000702270 */
[----:B------:R-:W-:Y:S05]  /*0090*/  @!P0 BRA `(.L_x_603) ;  /* 0x0000000000388947 */ /* 0x000fea0003800000 */
[----:B------:R-:W-:Y:S02]  /*00a0*/  ULDC.64 UR4, c[0x0][0x198] ;  /* 0x0000660000047ab9 */ /* 0x000fe40000000a00 */
[----:B------:R-:W-:Y:S02]  /*00b0*/  UIADD3 UR6, UP0, UR4, 0x370, URZ ;  /* 0x0000037004067890 */ /* 0x000fe4000ff1e03f */
[----:B------:R-:W-:Y:S02]  /*00c0*/  UIADD3 UR8, UP1, UR4, 0x470, URZ ;  /* 0x0000047004087890 */ /* 0x000fe4000ff3e03f */
[----:B------:R-:W-:Y:S02]  /*00d0*/  UIADD3 UR10, UP2, UR4, 0x570, URZ ;  /* 0x00000570040a7890 */ /* 0x000fe4000ff5e03f */
[----:B------:R-:W-:Y:S02]  /*00e0*/  UIADD3 UR4, UP3, UR4, 0x670, URZ ;  /* 0x0000067004047890 */ /* 0x000fe4000ff7e03f */
[----:B------:R-:W-:-:S02]  /*00f0*/  UIADD3.X UR7, URZ, UR5, URZ, UP0, !UPT ;  /* 0x000000053f077290 */ /* 0x000fc400087fe43f */
[----:B------:R-:W-:Y:S02]  /*0100*/  UIADD3.X UR9, URZ, UR5, URZ, UP1, !UPT ;  /* 0x000000053f097290 */ /* 0x000fe40008ffe43f */
[----:B------:R-:W-:Y:S02]  /*0110*/  UIADD3.X UR11, URZ, UR5, URZ, UP2, !UPT ;  /* 0x000000053f0b7290 */ /* 0x000fe400097fe43f */
[----:B------:R-:W-:-:S03]  /*0120*/  UIADD3.X UR5, URZ, UR5, URZ, UP3, !UPT ;  /* 0x000000053f057290 */ /* 0x000fc60009ffe43f */
[----:B------:R0:W-:Y:S02]  /*0130*/  UTMACCTL.PF [UR6] ;  /* 0x00000000060079b9 */ /* 0x0001e40008040000 */
[----:B------:R0:W-:Y:S02]  /*0140*/  UTMACCTL.PF [UR8] ;  /* 0x00000000080079b9 */ /* 0x0001e40008040000 */
[----:B------:R0:W-:Y:S02]  /*0150*/  UTMACCTL.PF [UR10] ;  /* 0x000000000a0079b9 */ /* 0x0001e40008040000 */
[----:B------:R0:W-:Y:S02]  /*0160*/  UTMACCTL.PF [UR4] ;  /* 0x00000000040079b9 */ /* 0x0001e40008040000 */
[----:B0-----:R-:W-:Y:S01]  /*0170*/  NOP ;  /* 0x0000000000007918 */ /* 0x001fe20000000000 */
.L_x_603:
[----:B------:R-:W-:Y:S05]  /*0180*/  BSYNC B0 ;  /* 0x0000000000007941 */ /* 0x000fea0003800000 */
.L_x_602:
        /* <DEDUP_REMOVED lines=41> */
.L_x_604:
        /* <DEDUP_REMOVED lines=22> */
.L_x_605:
        /* <DEDUP_REMOVED lines=18> */
.L_x_606:
        /* <DEDUP_REMOVED lines=22> */
.L_x_607:
        /* <DEDUP_REMOVED lines=22> */
.L_x_608:
[----:B0-----:R-:W-:Y:S01]  /*0960*/  UMOV UR4, 0x1 ;  /* 0x0000000100047882 */ /* 0x001fe20000000000 */
[----:B------:R-:W-:Y:S01]  /*0970*/  PLOP3.LUT P0, PT, PT, PT, UP0, 0x80, 0x0 ;  /* 0x000000000000781c */ /* 0x000fe20003f0f008 */
[----:B------:R-:W-:Y:S01]  /*0980*/  USEL UR4, UR4, 0x2, !UP0 ;  /* 0x0000000204047887 */ /* 0x000fe2000c000000 */
[----:B------:R-:W-:Y:S01]  /*0990*/  NOP ;  /* 0x0000000000007918 */ /* 0x000fe20000000000 */
[----:B------:R-:W-:Y:S01]  /*09a0*/  ULDC.64 UR42, c[0x0][0x208] ;  /* 0x00008200002a7ab9 */ /* 0x000fe20000000a00 */
[----:B------:R-:W-:Y:S03]  /*09b0*/  BSSY B9, `(.L_x_609) ;  /* 0x0001fcf000097945 */ /* 0x000fe60003800000 */
[----:B------:R-:W-:-:S05]  /*09c0*/  IMAD.U32 R3, RZ, RZ, UR4 ;  /* 0x00000004ff037e24 */ /* 0x000fca000f8e00ff */
[----:B------:R0:W-:Y:S01]  /*09d0*/  STL [R1+0x60], R3 ;  /* 0x0000600301007387 */ /* 0x0001e20000100800 */
[----:B-12-4-:R-:W-:Y:S06]  /*09e0*/  BAR.SYNC.DEFER_BLOCKING 0x0 ;  /* 0x0000000000007b1d */ /* 0x016fec0000010000 */
[----:B------:R-:W-:Y:S05]  /*09f0*/  @!P0 BRA `(.L_x_610) ;  /* 0x0000018400248947 */ /* 0x000fea0003800000 */
.L_x_611:
        /* <DEDUP_REMOVED lines=8> */
[----:B-1----:R-:W-:-:S06]  /*0a80*/  ULEA UR4, UR5, UR4, 0x18 ;  /* 0x0000000405047291 */ /* 0x002fcc000f8ec03f */
[----:B------:R-:W-:Y:S01]  /*0a90*/  MOV R2, UR4 ;  /* 0x0000000400027c02 */ /* 0x000fe20008000f00 */
[----:B------:R-:W-:-:S04]  /*0aa0*/  ULDC UR4, c[0x0][0xc3c] ;  /* 0x00030f0000047ab9 */ /* 0x000fc80000000800 */
[----:B------:R-:W1:Y:S01]  /*0ab0*/  LDS.128 R124, [R2+0x348d0] ;  /* 0x0348d000027c7984 */ /* 0x000e620000000c00 */
[----:B------:R-:W-:Y:S06]  /*0ac0*/  BAR.ARV 0x4, 0x180 ;  /* 0x0106000000007b1d */ /* 0x000fec0000002000 */
[----:B-1----:R-:W-:-:S13]  /*0ad0*/  ISETP.GE.AND P0, PT, R127, UR4, PT ;  /* 0x000000047f007c0c */ /* 0x002fda000bf06270 */
[----:B------:R-:W-:Y:S05]  /*0ae0*/  @P0 BRA `(.L_x_612) ;  /* 0x000001f800ec0947 */ /* 0x000fea0003800000 */
[----:B0-----:R-:W2:Y:S01]  /*0af0*/  LDL R3, [R1+0x60] ;  /* 0x0000600001037983 */ /* 0x001ea20000100800 */
[----:B------:R-:W-:Y:S01]  /*0b00*/  VIADD R11, R0, 0xffffff80 ;  /* 0xffffff80000b7836 */ /* 0x000fe20000000000 */
[----:B------:R-:W-:Y:S01]  /*0b10*/  R2UR UR61, R2 ;  /* 0x00000000023d72ca */ /* 0x000fe200000e0000 */
[----:B------:R-:W-:Y:S01]  /*0b20*/  IMAD.MOV.U32 R14, RZ, RZ, -0x2 ;  /* 0xfffffffeff0e7424 */ /* 0x000fe200078e00ff */
[----:B------:R-:W-:Y:S01]  /*0b30*/  MOV R204, RZ ;  /* 0x000000ff00cc7202 */ /* 0x000fe20000000f00 */
[----:B------:R-:W-:Y:S01]  /*0b40*/  IMAD.MOV.U32 R16, RZ, RZ, RZ ;  /* 0x000000ffff107224 */ /* 0x000fe200078e00ff */
[----:B------:R-:W-:Y:S01]  /*0b50*/  SHF.R.S32.HI R0, RZ, 0x1f, R11 ;  /* 0x0000001fff007819 */ /* 0x000fe2000001140b */
[----:B------:R-:W-:Y:S01]  /*0b60*/  IMAD.MOV.U32 R184, RZ, RZ, RZ ;  /* 0x000000ffffb87224 */ /* 0x000fe200078e00ff */
[----:B------:R-:W-:Y:S01]  /*0b70*/  MOV R196, RZ ;  /* 0x000000ff00c47202 */ /* 0x000fe20000000f00 */
[----:B------:R-:W-:Y:S01]  /*0b80*/  IMAD.MOV.U32 R194, RZ, RZ, RZ ;  /* 0x000000ffffc27224 */ /* 0x000fe200078e00ff */
[----:B------:R-:W-:-:S02]  /*0b90*/  LEA.HI R4, R0, R11, RZ, 0x7 ;  /* 0x0000000b00047211 */ /* 0x000fc400078f38ff */
[-C--:B------:R-:W-:Y:S02]  /*0ba0*/  LEA.HI R8, R0, R11.reuse, RZ, 0x2 ;  /* 0x0000000b00087211 */ /* 0x080fe400078f10ff */
[----:B------:R-:W-:Y:S01]  /*0bb0*/  LOP3.LUT R214, R4, 0xffffff80, RZ, 0xc0, !PT ;  /* 0xffffff8004d67812 */ /* 0x000fe200078ec0ff */
[----:B------:R-:W-:Y:S01]  /*0bc0*/  UIADD3 UR61, UR61, 0x10400, URZ ;  /* 0x000104003d3d7890 */ /* 0x000fe2000fffe03f */
[----:B------:R-:W-:Y:S02]  /*0bd0*/  LOP3.LUT R209, R8, 0xfffffffc, RZ, 0xc0, !PT ;  /* 0xfffffffc08d17812 */ /* 0x000fe400078ec0ff */
[----:B------:R-:W-:Y:S01]  /*0be0*/  LEA.HI R192, R0, R11, RZ, 0x5 ;  /* 0x0000000b00c07211 */ /* 0x000fe200078f28ff */
[C---:B------:R-:W-:Y:S01]  /*0bf0*/  IMAD.IADD R214, R11.reuse, 0x1, -R214 ;  /* 0x000000010bd67824 */ /* 0x040fe200078e0ad6 */
[----:B------:R-:W-:Y:S01]  /*0c00*/  SHF.R.S32.HI R17, RZ, 0x2, R8 ;  /* 0x00000002ff117819 */ /* 0x000fe20000011408 */
[----:B------:R-:W-:Y:S01]  /*0c10*/  IMAD.IADD R209, R11, 0x1, -R209 ;  /* 0x000000010bd17824 */ /* 0x000fe200078e0ad1 */
[----:B------:R-:W-:-:S02]  /*0c20*/  SHF.R.S32.HI R192, RZ, 0x5, R192 ;  /* 0x00000005ffc07819 */ /* 0x000fc400000114c0 */
[----:B------:R-:W-:Y:S01]  /*0c30*/  SHF.R.S32.HI R7, RZ, 0x1f, R214 ;  /* 0x0000001fff077819 */ /* 0x000fe200000114d6 */
[----:B------:R-:W-:Y:S01]  /*0c40*/  VIADD R205, R17, 0x40 ;  /* 0x0000004011cd7836 */ /* 0x000fe20000000000 */
[----:B------:R-:W-:Y:S02]  /*0c50*/  SHF.L.U32 R22, R209, 0x2, RZ ;  /* 0x00000002d1167819 */ /* 0x000fe400000006ff */
[----:B------:R-:W-:Y:S01]  /*0c60*/  SHF.R.S32.HI R8, RZ, 0x1f, R8 ;  /* 0x0000001fff087819 */ /* 0x000fe20000011408 */
[----:B------:R-:W-:Y:S01]  /*0c70*/  IMAD.SHL.U32 R185, R205, 0x40, RZ ;  /* 0x00000040cdb97824 */ /* 0x000fe200078e00ff */
[C---:B------:R-:W-:Y:S01]  /*0c80*/  IADD3 R186, R22.reuse, 0x20, RZ ;  /* 0x0000002016ba7810 */ /* 0x040fe20007ffe0ff */
[----:B------:R-:W-:Y:S01]  /*0c90*/  VIADD R188, R22, 0x40 ;  /* 0x0000004016bc7836 */ /* 0x000fe20000000000 */
[----:B------:R-:W-:Y:S01]  /*0ca0*/  LEA.HI R8, R8, R17, RZ, 0x3 ;  /* 0x0000001108087211 */ /* 0x000fe200078f18ff */
[C---:B------:R-:W-:Y:S01]  /*0cb0*/  VIADD R187, R22.reuse, 0x10 ;  /* 0x0000001016bb7836 */ /* 0x040fe20000000000 */
[----:B------:R-:W-:Y:S01]  /*0cc0*/  SHF.R.S32.HI R231, RZ, 0x7, R4 ;  /* 0x00000007ffe77819 */ /* 0x000fe20000011404 */
[----:B------:R-:W-:Y:S01]  /*0cd0*/  IMAD.IADD R10, R22, 0x1, R186 ;  /* 0x00000001160a7824 */ /* 0x000fe200078e02ba */
[----:B------:R-:W-:Y:S01]  /*0ce0*/  LOP3.LUT R8, R8, 0xfffffff8, RZ, 0xc0, !PT ;  /* 0xfffffff808087812 */ /* 0x000fe200078ec0ff */
[----:B------:R-:W-:Y:S01]  /*0cf0*/  VIADD R190, R22, 0x50 ;  /* 0x0000005016be7836 */ /* 0x000fe20000000000 */
[----:B------:R-:W-:Y:S01]  /*0d00*/  LOP3.LUT R185, R185, 0x1c0, RZ, 0xc0, !PT ;  /* 0x000001c0b9b97812 */ /* 0x000fe200078ec0ff */
[----:B------:R-:W-:Y:S01]  /*0d10*/  IMAD.SHL.U32 R216, R187, 0x2, RZ ;  /* 0x00000002bbd87824 */ /* 0x000fe200078e00ff */
[----:B------:R-:W-:Y:S01]  /*0d20*/  IADD3 R213, R17, -R8, RZ ;  /* 0x8000000811d57210 */ /* 0x000fe20007ffe0ff */
[----:B------:R-:W-:Y:S01]  /*0d30*/  IMAD.SHL.U32 R218, R186, 0x2, RZ ;  /* 0x00000002bada7824 */ /* 0x000fe200078e00ff */
[----:B------:R-:W-:Y:S01]  /*0d40*/  LEA.HI R4, R4, R231, RZ, 0x1 ;  /* 0x000000e704047211 */ /* 0x000fe200078f08ff */
[----:B------:R-:W-:Y:S01]  /*0d50*/  IMAD.SHL.U32 R222, R188, 0x2, RZ ;  /* 0x00000002bcde7824 */ /* 0x000fe200078e00ff */
[----:B------:R-:W-:Y:S01]  /*0d60*/  SHF.R.U32.HI R230, RZ, 0x3, R185 ;  /* 0x00000003ffe67819 */ /* 0x000fe200000116b9 */
[----:B------:R-:W-:Y:S01]  /*0d70*/  IMAD.SHL.U32 R191, R213, 0x40, RZ ;  /* 0x00000040d5bf7824 */ /* 0x000fe200078e00ff */
[----:B------:R-:W-:Y:S01]  /*0d80*/  LOP3.LUT R4, R4, 0x3fffffe, RZ, 0xc0, !PT ;  /* 0x03fffffe04047812 */ /* 0x000fe200078ec0ff */
[----:B------:R-:W-:Y:S01]  /*0d90*/  IMAD.SHL.U32 R224, R190, 0x2, RZ ;  /* 0x00000002bee07824 */ /* 0x000fe200078e00ff */
[----:B------:R-:W-:-:S02]  /*0da0*/  SHF.L.U32 R18, R209, 0x3, RZ ;  /* 0x00000003d1127819 */ /* 0x000fc400000006ff */
[----:B------:R-:W-:Y:S02]  /*0db0*/  LOP3.LUT R191, R191, 0x1c0, RZ, 0xc0, !PT ;  /* 0x000001c0bfbf7812 */ /* 0x000fe400078ec0ff */
[----:B------:R-:W-:Y:S02]  /*0dc0*/  IADD3 R4, R231, -R4, RZ ;  /* 0x80000004e7047210 */ /* 0x000fe40007ffe0ff */
[----:B------:R-:W-:Y:S02]  /*0dd0*/  SHF.R.U32.HI R193, RZ, 0x3, R191 ;  /* 0x00000003ffc17819 */ /* 0x000fe400000116bf */
[----:B------:R-:W-:Y:S02]  /*0de0*/  IADD3 R189, R22, 0x30, RZ ;  /* 0x0000003016bd7810 */ /* 0x000fe40007ffe0ff */
[----:B------:R-:W-:Y:S02]  /*0df0*/  SHF.R.S32.HI R217, RZ, 0x1f, R186 ;  /* 0x0000001fffd97819 */ /* 0x000fe400000114ba */
[----:B------:R-:W-:-:S02]  /*0e00*/  SHF.R.S32.HI R20, RZ, 0x1f, R189 ;  /* 0x0000001fff147819 */ /* 0x000fc400000114bd */
[----:B------:R-:W-:Y:S02]  /*0e10*/  SHF.R.S32.HI R221, RZ, 0x1f, R188 ;  /* 0x0000001fffdd7819 */ /* 0x000fe400000114bc */
[----:B------:R-:W-:Y:S02]  /*0e20*/  SHF.R.S32.HI R223, RZ, 0x1f, R190 ;  /* 0x0000001fffdf7819 */ /* 0x000fe400000114be */
[C---:B------:R-:W-:Y:S02]  /*0e30*/  SHF.L.U32 R220, R189.reuse, 0x1, RZ ;  /* 0x00000001bddc7819 */ /* 0x040fe400000006ff */
[----:B------:R-:W-:Y:S02]  /*0e40*/  SHF.L.U64.HI R217, R186, 0x1, R217 ;  /* 0x00000001bad97819 */ /* 0x000fe400000102d9 */
[----:B------:R-:W-:Y:S02]  /*0e50*/  SHF.L.U64.HI R219, R189, 0x1, R20 ;  /* 0x00000001bddb7819 */ /* 0x000fe40000010214 */
[----:B------:R-:W-:-:S02]  /*0e60*/  SHF.L.U64.HI R221, R188, 0x1, R221 ;  /* 0x00000001bcdd7819 */ /* 0x000fc400000102dd */
[----:B------:R-:W-:Y:S02]  /*0e70*/  SHF.L.U64.HI R223, R190, 0x1, R223 ;  /* 0x00000001bedf7819 */ /* 0x000fe400000102df */
[----:B--2---:R-:W-:Y:S02]  /*0e80*/  R2UR UR4, R3 ;  /* 0x00000000030472ca */ /* 0x004fe400000e0000 */
[CC--:B------:R-:W-:Y:S02]  /*0e90*/  LEA.HI R3, R0.reuse, R11.reuse, RZ, 0x4 ;  /* 0x0000000b00037211 */ /* 0x0c0fe400078f20ff */
[----:B------:R-:W-:Y:S02]  /*0ea0*/  LEA.HI R0, R0, R11, RZ, 0x3 ;  /* 0x0000000b00007211 */ /* 0x000fe400078f18ff */
[----:B------:R-:W-:Y:S02]  /*0eb0*/  SHF.R.S32.HI R6, RZ, 0x4, R3 ;  /* 0x00000004ff067819 */ /* 0x000fe40000011403 */
[----:B------:R-:W-:-:S02]  /*0ec0*/  LOP3.LUT R199, R0, 0xfffffff8, RZ, 0xc0, !PT ;  /* 0xfffffff800c77812 */ /* 0x000fc400078ec0ff */
[C---:B------:R-:W-:Y:S02]  /*0ed0*/  LEA.HI R5, R3.reuse, R6, RZ, 0x1 ;  /* 0x0000000603057211 */ /* 0x040fe400078f08ff */
[----:B------:R-:W-:Y:S01]  /*0ee0*/  LOP3.LUT R3, R3, 0x3fffff0, RZ, 0xc0, !PT ;  /* 0x03fffff003037812 */ /* 0x000fe200078ec0ff */
[----:B------:R-:W-:Y:S01]  /*0ef0*/  IMAD.IADD R199, R11, 0x1, -R199 ;  /* 0x000000010bc77824 */ /* 0x000fe200078e0ac7 */
[----:B------:R-:W-:Y:S01]  /*0f00*/  LOP3.LUT R5, R5, 0x1ffffffe, RZ, 0xc0, !PT ;  /* 0x1ffffffe05057812 */ /* 0x000fe200078ec0ff */
[----:B------:R-:W-:Y:S01]  /*0f10*/  ULOP3.LUT UR37, UR4, 0x1, URZ, 0xfc, !UPT ;  /* 0x0000000104257892 */ /* 0x000fe2000f8efc3f */
[----:B------:R-:W-:Y:S01]  /*0f20*/  SHF.R.S32.HI R207, RZ, 0x3, R0 ;  /* 0x00000003ffcf7819 */ /* 0x000fe20000011400 */
[----:B------:R-:W-:Y:S01]  /*0f30*/  IMAD.IADD R3, R11, 0x1, -R3 ;  /* 0x000000010b037824 */ /* 0x000fe200078e0a03 */
[----:B------:R-:W-:Y:S01]  /*0f40*/  IADD3 R5, R6, -R5, RZ ;  /* 0x8000000506057210 */ /* 0x000fe20007ffe0ff */
[----:B------:R-:W-:Y:S01]  /*0f50*/  IMAD.SHL.U32 R197, R199, 0x8, RZ ;  /* 0x00000008c7c57824 */ /* 0x000fe200078e00ff */
[CC--:B------:R-:W-:Y:S01]  /*0f60*/  LEA.HI R6, R7.reuse, R214.reuse, RZ, 0x2 ;  /* 0x000000d607067211 */ /* 0x0c0fe200078f10ff */
[----:B------:R-:W-:Y:S01]  /*0f70*/  IMAD R12, R192, 0x10, R3 ;  /* 0x00000010c00c7824 */ /* 0x000fe200078e0203 */
[----:B------:R-:W-:Y:S01]  /*0f80*/  LEA.HI R7, R7, R214, RZ, 0x5 ;  /* 0x000000d607077211 */ /* 0x000fe200078f28ff */
[----:B------:R-:W-:Y:S01]  /*0f90*/  VIADD R198, R197, 0x40 ;  /* 0x00000040c5c67836 */ /* 0x000fe20000000000 */
[----:B------:R-:W-:-:S02]  /*0fa0*/  LOP3.LUT R9, R6, 0x7ffffffc, RZ, 0xc0, !PT ;  /* 0x7ffffffc06097812 */ /* 0x000fc400078ec0ff */
[--C-:B------:R-:W-:Y:S02]  /*0fb0*/  SHF.R.S32.HI R3, RZ, 0x2, R6.reuse ;  /* 0x00000002ff037819 */ /* 0x100fe40000011406 */
[----:B------:R-:W-:Y:S01]  /*0fc0*/  SHF.R.S32.HI R6, RZ, 0x1f, R6 ;  /* 0x0000001fff067819 */ /* 0x000fe20000011406 */
[----:B------:R-:W-:Y:S01]  /*0fd0*/  IMAD.IADD R9, R214, 0x1, -R9 ;  /* 0x00000001d6097824 */ /* 0x000fe200078e0a09 */
[----:B------:R-:W-:Y:S01]  /*0fe0*/  LEA R235, R12, R5, 0x3 ;  /* 0x000000050ceb7211 */ /* 0x000fe200078e18ff */
[----:B------:R-:W-:Y:S01]  /*0ff0*/  IMAD.IADD R5, R22, 0x1, R188 ;  /* 0x0000000116057824 */ /* 0x000fe200078e02bc */
[----:B------:R-:W-:Y:S01]  /*1000*/  LEA.HI R6, R6, R3, RZ, 0x3 ;  /* 0x0000000306067211 */ /* 0x000fe200078f18ff */
[----:B------:R-:W-:Y:S01]  /*1010*/  IMAD R233, R9, R14, 0x80 ;  /* 0x0000008009e97424 */ /* 0x000fe200078e020e */
[----:B------:R-:W-:Y:S02]  /*1020*/  SHF.R.S32.HI R9, RZ, 0x1f, R10 ;  /* 0x0000001fff097819 */ /* 0x000fe4000001140a */
[----:B------:R-:W-:-:S02]  /*1030*/  LOP3.LUT R6, R6, 0xfffffff8, RZ, 0xc0, !PT ;  /* 0xfffffff806067812 */ /* 0x000fc400078ec0ff */
[----:B------:R-:W-:Y:S02]  /*1040*/  SHF.R.S32.HI R7, RZ, 0x5, R7 ;  /* 0x00000005ff077819 */ /* 0x000fe40000011407 */
[----:B------:R-:W-:Y:S02]  /*1050*/  IADD3 R6, R3, -R6, RZ ;  /* 0x8000000603067210 */ /* 0x000fe40007ffe0ff */
[CC--:B------:R-:W-:Y:S02]  /*1060*/  LEA.HI R12, R9.reuse, R10.reuse, RZ, 0x3 ;  /* 0x0000000a090c7211 */ /* 0x0c0fe400078f18ff */
[----:B------:R-:W-:Y:S01]  /*1070*/  LEA.HI R9, R9, R10, RZ, 0x6 ;  /* 0x0000000a09097211 */ /* 0x000fe200078f30ff */
[----:B------:R-:W-:Y:S01]  /*1080*/  IMAD R7, R7, 0x10, R6 ;  /* 0x0000001007077824 */ /* 0x000fe200078e0206 */
[----:B------:R-:W-:Y:S02]  /*1090*/  SHF.R.S32.HI R10, RZ, 0x1f, R5 ;  /* 0x0000001fff0a7819 */ /* 0x000fe40000011405 */
[----:B------:R-:W-:Y:S01]  /*10a0*/  SHF.R.S32.HI R6, RZ, 0x1f, R205 ;  /* 0x0000001fff067819 */ /* 0x000fe200000114cd */
[----:B------:R-:W-:Y:S01]  /*10b0*/  IMAD R232, R4, 0x40, R7 ;  /* 0x0000004004e87824 */ /* 0x000fe200078e0207 */
[----:B------:R-:W-:-:S02]  /*10c0*/  LEA.HI R212, R10, R5, RZ, 0x3 ;  /* 0x000000050ad47211 */ /* 0x000fc400078f18ff */
[----:B------:R-:W-:Y:S02]  /*10d0*/  LEA.HI R6, R6, R205, RZ, 0x3 ;  /* 0x000000cd06067211 */ /* 0x000fe400078f18ff */
[----:B------:R-:W-:Y:S02]  /*10e0*/  LEA.HI R5, R10, R5, RZ, 0x6 ;  /* 0x000000050a057211 */ /* 0x000fe400078f30ff */
[----:B------:R-:W-:Y:S01]  /*10f0*/  LOP3.LUT R3, R185, 0x38, R12, 0xf8, !PT ;  /* 0x00000038b9037812 */ /* 0x000fe200078ef80c */
[----:B------:R-:W-:Y:S01]  /*1100*/  IMAD.SHL.U32 R6, R6, 0x40, RZ ;  /* 0x0000004006067824 */ /* 0x000fe200078e00ff */
[----:B------:R-:W-:Y:S01]  /*1110*/  SHF.L.U32 R9, R9, 0x7, RZ ;  /* 0x0000000709097819 */ /* 0x000fe200000006ff */
[----:B------:R-:W-:Y:S01]  /*1120*/  IMAD.SHL.U32 R5, R5, 0x80, RZ ;  /* 0x0000008005057824 */ /* 0x000fe200078e00ff */
[----:B------:R-:W-:Y:S02]  /*1130*/  LOP3.LUT R8, R3, R230, RZ, 0x3c, !PT ;  /* 0x000000e603087212 */ /* 0x000fe400078e3cff */
[----:B------:R-:W-:-:S02]  /*1140*/  LOP3.LUT R195, R6, 0xfffffe00, RZ, 0xc0, !PT ;  /* 0xfffffe0006c37812 */ /* 0x000fc400078ec0ff */
[----:B------:R-:W-:Y:S02]  /*1150*/  LOP3.LUT R6, R191, 0x38, R212, 0xf8, !PT ;  /* 0x00000038bf067812 */ /* 0x000fe400078ef8d4 */
[----:B------:R-:W-:Y:S02]  /*1160*/  LOP3.LUT R5, R5, 0xffffe000, RZ, 0xc0, !PT ;  /* 0xffffe00005057812 */ /* 0x000fe400078ec0ff */
[----:B------:R-:W-:Y:S02]  /*1170*/  LOP3.LUT R6, R6, R193, RZ, 0x3c, !PT ;  /* 0x000000c106067212 */ /* 0x000fe400078e3cff */
[----:B------:R-:W-:Y:S02]  /*1180*/  LEA R3, R192, R5, 0x9 ;  /* 0x00000005c0037211 */ /* 0x000fe400078e48ff */
[----:B------:R-:W-:Y:S02]  /*1190*/  LOP3.LUT R4, R191, 0x38, R12, 0xf8, !PT ;  /* 0x00000038bf047812 */ /* 0x000fe400078ef80c */
[----:B------:R-:W-:Y:S01]  /*11a0*/  LOP3.LUT R9, R9, 0xffffe000, RZ, 0xc0, !PT ;  /* 0xffffe00009097812 */ /* 0x000fe200078ec0ff */
[----:B------:R-:W-:Y:S01]  /*11b0*/  IMAD.IADD R6, R3, 0x1, R6 ;  /* 0x0000000103067824 */ /* 0x000fe200078e0206 */
[----:B------:R-:W-:-:S02]  /*11c0*/  LEA.HI R3, R209, R209, RZ, 0x1 ;  /* 0x000000d1d1037211 */ /* 0x000fc400078f08ff */
[----:B------:R-:W-:Y:S02]  /*11d0*/  LOP3.LUT R7, R185, 0x38, R212, 0xf8, !PT ;  /* 0x00000038b9077812 */ /* 0x000fe400078ef8d4 */
[----:B------:R-:W-:Y:S02]  /*11e0*/  LOP3.LUT R0, R3, 0x1ffffffe, RZ, 0xc0, !PT ;  /* 0x1ffffffe03007812 */ /* 0x000fe400078ec0ff */
[----:B------:R-:W-:Y:S02]  /*11f0*/  LOP3.LUT R4, R4, R193, RZ, 0x3c, !PT ;  /* 0x000000c104047212 */ /* 0x000fe400078e3cff */
[----:B------:R-:W-:Y:S01]  /*1200*/  IADD3 R8, R8, R9, R195 ;  /* 0x0000000908087210 */ /* 0x000fe20007ffe0c3 */
[----:B------:R-:W-:Y:S01]  /*1210*/  IMAD R9, R192, 0x200, R9 ;  /* 0x00000200c0097824 */ /* 0x000fe200078e0209 */
[----:B------:R-:W-:Y:S02]  /*1220*/  IADD3 R3, R209, -R0, RZ ;  /* 0x80000000d1037210 */ /* 0x000fe40007ffe0ff */
[----:B------:R-:W-:Y:S01]  /*1230*/  LOP3.LUT R10, R7, R230, RZ, 0x3c, !PT ;  /* 0x000000e6070a7212 */ /* 0x000fe200078e3cff */
[----:B------:R-:W-:Y:S01]  /*1240*/  IMAD.IADD R4, R9, 0x1, R4 ;  /* 0x0000000109047824 */ /* 0x000fe200078e0204 */
[----:B------:R-:W-:Y:S01]  /*1250*/  LOP3.LUT R0, R185, 0x38, R18, 0xf8, !PT ;  /* 0x00000038b9007812 */ /* 0x000fe200078ef812 */
[----:B------:R-:W-:Y:S01]  /*1260*/  IMAD R234, R3, 0x8, R232 ;  /* 0x0000000803ea7824 */ /* 0x000fe200078e02e8 */
[----:B------:R-:W-:-:S02]  /*1270*/  IADD3 R10, R10, R5, R195 ;  /* 0x000000050a0a7210 */ /* 0x000fc40007ffe0c3 */
[----:B------:R-:W-:Y:S02]  /*1280*/  SHF.R.S32.HI R14, RZ, 0x1f, R187 ;  /* 0x0000001fff0e7819 */ /* 0x000fe400000114bb */
[----:B------:R-:W-:Y:S02]  /*1290*/  LOP3.LUT R0, R195, R0, R230, 0xf6, !PT ;  /* 0x00000000c3007212 */ /* 0x000fe400078ef6e6 */
[----:B------:R-:W-:Y:S02]  /*12a0*/  SHF.R.S32.HI R237, RZ, 0x1f, R197 ;  /* 0x0000001fffed7819 */ /* 0x000fe400000114c5 */
[----:B------:R-:W-:Y:S02]  /*12b0*/  SHF.R.S32.HI R236, RZ, 0x1f, R198 ;  /* 0x0000001fffec7819 */ /* 0x000fe400000114c6 */
[----:B------:R-:W-:Y:S02]  /*12c0*/  SHF.L.U32 R235, R235, 0x3, RZ ;  /* 0x00000003ebeb7819 */ /* 0x000fe400000006ff */
[----:B------:R-:W-:-:S02]  /*12d0*/  SHF.L.U64.HI R215, R187, 0x1, R14 ;  /* 0x00000001bbd77819 */ /* 0x000fc4000001020e */
[----:B------:R-:W-:Y:S02]  /*12e0*/  SHF.R.S32.HI R211, RZ, 0x3, R12 ;  /* 0x00000003ffd37819 */ /* 0x000fe4000001140c */
[----:B------:R-:W-:Y:S02]  /*12f0*/  SHF.R.S32.HI R212, RZ, 0x3, R212 ;  /* 0x00000003ffd47819 */ /* 0x000fe400000114d4 */
[----:B------:R-:W-:Y:S02]  /*1300*/  LEA R228, R0, UR61, 0x1 ;  /* 0x0000003d00e47c11 */ /* 0x000fe4000f8e08ff */
[----:B------:R-:W-:Y:S02]  /*1310*/  LEA R226, R8, UR61, 0x1 ;  /* 0x0000003d08e27c11 */ /* 0x000fe4000f8e08ff */
[----:B------:R-:W-:Y:S02]  /*1320*/  LEA R225, R10, UR61, 0x1 ;  /* 0x0000003d0ae17c11 */ /* 0x000fe4000f8e08ff */
[----:B------:R-:W-:-:S02]  /*1330*/  LEA R229, R4, UR61, 0x1 ;  /* 0x0000003d04e57c11 */ /* 0x000fc4000f8e08ff */
[----:B------:R-:W-:-:S07]  /*1340*/  LEA R227, R6, UR61, 0x1 ;  /* 0x0000003d06e37c11 */ /* 0x000fce000f8e08ff */
.L_x_817:
[----:B0--34-:R-:W0:Y:S01]  /*1350*/  LDC.64 R4, c[0x0][0xc88] ;  /* 0x00032200ff047b82 */ /* 0x019e220000000a00 */
[----:B------:R-:W-:Y:S01]  /*1360*/  ULDC.64 UR4, c[0x0][0xa28] ;  /* 0x00028a0000047ab9 */ /* 0x000fe20000000a00 */
[----:B------:R-:W-:Y:S01]  /*1370*/  ULDC.64 UR8, c[0x0][0xa18] ;  /* 0x0002860000087ab9 */ /* 0x000fe20000000a00 */
[----:B------:R-:W-:Y:S01]  /*1380*/  ULDC.64 UR6, c[0x0][0xa08] ;  /* 0x0002820000067ab9 */ /* 0x000fe20000000a00 */
[----:B0-----:R-:W-:-:S05]  /*1390*/  IMAD.WIDE R4, R127, 0x4, R4 ;  /* 0x000000047f047825 */ /* 0x001fca00078e0204 */
[----:B--2---:R-:W2:Y:S01]  /*13a0*/  LDG.E R203, desc[UR42][R4.64] ;  /* 0x0000002a04cb7981 */ /* 0x004ea2000c1e1900 */
[----:B------:R-:W-:Y:S01]  /*13b0*/  ISETP.NE.U32.AND P2, PT, RZ, UR4, PT ;  /* 0x00000004ff007c0c */ /* 0x000fe2000bf45070 */
[----:B------:R-:W-:Y:S01]  /*13c0*/  IMAD.MOV.U32 R29, RZ, RZ, RZ ;  /* 0x000000ffff1d7224 */ /* 0x000fe200078e00ff */
[----:B------:R-:W-:Y:S02]  /*13d0*/  ISETP.NE.U32.AND P1, PT, RZ, UR8, PT ;  /* 0x00000008ff007c0c */ /* 0x000fe4000bf25070 */
[----:B------:R-:W-:Y:S02]  /*13e0*/  ISETP.NE.AND.EX P2, PT, RZ, UR5, PT, P2 ;  /* 0x00000005ff007c0c */ /* 0x000fe4000bf45320 */
[----:B------:R-:W-:Y:S02]  /*13f0*/  ISETP.NE.AND.EX P1, PT, RZ, UR9, PT, P1 ;  /* 0x00000009ff007c0c */ /* 0x000fe4000bf25310 */
[----:B------:R-:W-:Y:S02]  /*1400*/  ISETP.NE.U32.AND P0, PT, RZ, UR6, PT ;  /* 0x00000006ff007c0c */ /* 0x000fe4000bf05070 */
[----:B------:R-:W-:-:S02]  /*1410*/  MOV R3, RZ ;  /* 0x000000ff00037202 */ /* 0x000fc40000000f00 */
[----:B------:R-:W-:Y:S02]  /*1420*/  ISETP.NE.AND.EX P0, PT, RZ, UR7, PT, P0 ;  /* 0x00000007ff007c0c */ /* 0x000fe4000bf05300 */
[----:B--2---:R-:W-:Y:S01]  /*1430*/  SHF.R.S32.HI R208, RZ, 0x1f, R203 ;  /* 0x0000001fffd07819 */ /* 0x004fe200000114cb */
[C---:B------:R-:W-:Y:S02]  /*1440*/  IMAD.SHL.U32 R201, R203.reuse, 0x4, RZ ;  /* 0x00000004cbc97824 */ /* 0x040fe400078e00ff */
[C---:B------:R-:W-:Y:S02]  /*1450*/  @P2 LEA R4, P3, R203.reuse, UR4, 0x2 ;  /* 0x00000004cb042c11 */ /* 0x040fe4000f8610ff */
[C-C-:B------:R-:W-:Y:S02]  /*1460*/  SHF.L.U64.HI R202, R203.reuse, 0x2, R208.reuse ;  /* 0x00000002cbca7819 */ /* 0x140fe400000102d0 */
[----:B------:R-:W-:Y:S01]  /*1470*/  @P2 LEA.HI.X R5, R203, UR5, R208, 0x2, P3 ;  /* 0x00000005cb052c11 */ /* 0x000fe200098f14d0 */
[----:B------:R-:W-:Y:S01]  /*1480*/  ULDC UR4, c[0x0][0x288] ;  /* 0x0000a20000047ab9 */ /* 0x000fe20000000800 */
[----:B------:R-:W-:-:S03]  /*1490*/  IADD3 R8, P4, R201, UR6, RZ ;  /* 0x00000006c9087c10 */ /* 0x000fc6000ff9e0ff */
[----:B------:R0:W5:Y:S01]  /*14a0*/  @P2 LDG.E R3, desc[UR42][R4.64] ;  /* 0x0000002a04032981 */ /* 0x000162000c1e1900 */
[----:B------:R-:W-:Y:S01]  /*14b0*/  @P1 IADD3 R6, P2, R201, UR8, RZ ;  /* 0x00000008c9061c10 */ /* 0x000fe2000ff5e0ff */
[----:B------:R-:W-:Y:S01]  /*14c0*/  IMAD.U32 R149, RZ, RZ, UR4 ;  /* 0x00000004ff957e24 */ /* 0x000fe2000f8e00ff */
[C---:B------:R-:W-:Y:S01]  /*14d0*/  IADD3.X R9, R202.reuse, UR7, RZ, P4, !PT ;  /* 0x00000007ca097c10 */ /* 0x040fe2000a7fe4ff */
[----:B------:R-:W-:Y:S01]  /*14e0*/  ULDC.64 UR4, c[0x0][0x418] ;  /* 0x0001060000047ab9 */ /* 0x000fe20000000a00 */
[----:B------:R-:W-:-:S03]  /*14f0*/  @P1 IADD3.X R7, R202, UR9, RZ, P2, !PT ;  /* 0x00000009ca071c10 */ /* 0x000fc600097fe4ff */
[----:B------:R0:W5:Y:S01]  /*1500*/  @P0 LDG.E R29, desc[UR42][R8.64] ;  /* 0x0000002a081d0981 */ /* 0x000162000c1e1900 */
[----:B------:R-:W-:Y:S01]  /*1510*/  UISETP.NE.U32.AND UP0, UPT, UR4, URZ, UPT ;  /* 0x0000003f0400728c */ /* 0x000fe2000bf05070 */
[----:B------:R-:W-:Y:S02]  /*1520*/  ULDC.64 UR8, c[0x0][0xa20] ;  /* 0x0002880000087ab9 */ /* 0x000fe40000000a00 */
[----:B------:R0:W5:Y:S01]  /*1530*/  @P1 LDG.E R149, desc[UR42][R6.64] ;  /* 0x0000002a06951981 */ /* 0x000162000c1e1900 */
[----:B------:R-:W-:Y:S01]  /*1540*/  UISETP.NE.AND.EX UP0, UPT, UR5, URZ, UPT, UP0 ;  /* 0x0000003f0500728c */ /* 0x000fe2000bf05300 */
[----:B------:R-:W-:Y:S01]  /*1550*/  ULDC UR4, c[0x0][0x424] ;  /* 0x0001090000047ab9 */ /* 0x000fe20000000800 */
[----:B------:R-:W-:Y:S02]  /*1560*/  ISETP.NE.U32.AND P2, PT, RZ, UR8, PT ;  /* 0x00000008ff007c0c */ /* 0x000fe4000bf45070 */
[----:B------:R-:W-:Y:S01]  /*1570*/  USEL UR4, UR4, 0x1, UP0 ;  /* 0x0000000104047887 */ /* 0x000fe20008000000 */
[----:B------:R-:W-:Y:S01]  /*1580*/  ULDC UR5, c[0x0][0x2f0] ;  /* 0x0000bc0000057ab9 */ /* 0x000fe20000000800 */
[----:B------:R-:W-:-:S02]  /*1590*/  ISETP.NE.AND.EX P2, PT, RZ, UR9, PT, P2 ;  /* 0x00000009ff007c0c */ /* 0x000fc4000bf45320 */
[----:B------:R-:W-:-:S03]  /*15a0*/  UIMAD UR4, UR4, UR5, URZ ;  /* 0x00000005040472a4 */ /* 0x000fc6000f8e023f */
[----:B------:R-:W-:Y:S01]  /*15b0*/  ULDC UR5, c[0x0][0x348] ;  /* 0x0000d20000057ab9 */ /* 0x000fe20000000800 */
[----:B------:R-:W-:Y:S01]  /*15c0*/  MOV R206, R125 ;  /* 0x0000007d00ce7202 */ /* 0x000fe20000000f00 */
[----:B------:R-:W-:Y:S02]  /*15d0*/  IMAD.MOV.U32 R200, RZ, RZ, R126 ;  /* 0x000000ffffc87224 */ /* 0x000fe400078e007e */
[----:B------:R-:W-:Y:S01]  /*15e0*/  IMAD.MOV.U32 R27, RZ, RZ, R203 ;  /* 0x000000ffff1b7224 */ /* 0x000fe200078e00cb */
[----:B0-----:R-:W-:Y:S06]  /*15f0*/  @P1 BRA `(.L_x_613) ;  /* 0x0000000000241947 */ /* 0x001fec0003800000 */
[----:B------:R-:W-:Y:S02]  /*1600*/  ULDC.64 UR6, c[0x0][0xa00] ;  /* 0x0002800000067ab9 */ /* 0x000fe40000000a00 */
[----:B------:R-:W-:-:S04]  /*1610*/  ISETP.NE.U32.AND P1, PT, RZ, UR6, PT ;  /* 0x00000006ff007c0c */ /* 0x000fc8000bf25070 */
[----:B------:R-:W-:-:S13]  /*1620*/  ISETP.NE.AND.EX P1, PT, RZ, UR7, PT, P1 ;  /* 0x00000007ff007c0c */ /* 0x000fda000bf25310 */
[----:B------:R-:W-:Y:S05]  /*1630*/  @!P1 BRA `(.L_x_613) ;  /* 0x0000000000149947 */ /* 0x000fea0003800000 */
[----:B------:R-:W0:Y:S02]  /*1640*/  LDC.64 R4, c[0x0][0xa00] ;  /* 0x00028000ff047b82 */ /* 0x000e240000000a00 */
[----:B0-----:R-:W-:-:S05]  /*1650*/  IMAD.WIDE R4, R27, 0x4, R4 ;  /* 0x000000041b047825 */ /* 0x001fca00078e0204 */
[----:B-----5:R-:W2:Y:S04]  /*1660*/  LDG.E R149, desc[UR42][R4.64] ;  /* 0x0000002a04957981 */ /* 0x020ea8000c1e1900 */
[----:B------:R-:W2:Y:S02]  /*1670*/  LDG.E R0, desc[UR42][R4.64+0x4] ;  /* 0x0000042a04007981 */ /* 0x000ea4000c1e1900 */
[----:B--2---:R-:W-:-:S07]  /*1680*/  IADD3 R149, -R149, R0, RZ ;  /* 0x0000000095957210 */ /* 0x004fce0007ffe1ff */
.L_x_613:
[----:B------:R-:W-:Y:S02]  /*1690*/  IMAD.U32 R25, RZ, RZ, UR5 ;  /* 0x00000005ff197e24 */ /* 0x000fe4000f8e00ff */
[----:B------:R-:W-:Y:S01]  /*16a0*/  IMAD.U32 R26, RZ, RZ, UR4 ;  /* 0x00000004ff1a7e24 */ /* 0x000fe2000f8e00ff */
[----:B------:R-:W-:Y:S06]  /*16b0*/  @!P2 BRA `(.L_x_614) ;  /* 0x000000000010a947 */ /* 0x000fec0003800000 */
[----:B------:R-:W-:-:S04]  /*16c0*/  IADD3 R4, P0, R201, UR8, RZ ;  /* 0x00000008c9047c10 */ /* 0x000fc8000ff1e0ff */
[----:B------:R-:W-:-:S05]  /*16d0*/  IADD3.X R5, R202, UR9, RZ, P0, !PT ;  /* 0x00000009ca057c10 */ /* 0x000fca00087fe4ff */
[----:B------:R0:W5:Y:S01]  /*16e0*/  LDG.E R26, desc[UR42][R4.64] ;  /* 0x0000002a041a7981 */ /* 0x000162000c1e1900 */
[----:B------:R-:W-:Y:S05]  /*16f0*/  BRA `(.L_x_615) ;  /* 0x0000000000107947 */ /* 0x000fea0003800000 */
.L_x_614:
[----:B------:R-:W-:Y:S05]  /*1700*/  @!P0 BRA `(.L_x_615) ;  /* 0x00000000000c8947 */ /* 0x000fea0003800000 */
[----:B------:R-:W2:Y:S04]  /*1710*/  LDG.E R5, desc[UR42][R8.64] ;  /* 0x0000002a08057981 */ /* 0x000ea8000c1e1900 */
[----:B------:R-:W2:Y:S02]  /*1720*/  LDG.E R26, desc[UR42][R8.64+0x4] ;  /* 0x0000042a081a7981 */ /* 0x000ea4000c1e1900 */
[----:B--2---:R-:W-:-:S07]  /*1730*/  IADD3 R26, -R5, R26, RZ ;  /* 0x0000001a051a7210 */ /* 0x004fce0007ffe1ff */
.L_x_615:
[----:B------:R-:W-:Y:S02]  /*1740*/  ULDC.64 UR4, c[0x0][0xa10] ;  /* 0x0002840000047ab9 */ /* 0x000fe40000000a00 */
[----:B------:R-:W-:-:S04]  /*1750*/  ISETP.NE.U32.AND P0, PT, RZ, UR4, PT ;  /* 0x00000004ff007c0c */ /* 0x000fc8000bf05070 */
[----:B------:R-:W-:Y:S01]  /*1760*/  ISETP.NE.AND.EX P0, PT, RZ, UR5, PT, P0 ;  /* 0x00000005ff007c0c */ /* 0x000fe2000bf05300 */
[----:B------:R-:W-:-:S12]  /*1770*/  ULDC.64 UR4, c[0x0][0xa30] ;  /* 0x00028c0000047ab9 */ /* 0x000fd80000000a00 */
[----:B0-----:R-:W0:Y:S02]  /*1780*/  @P0 LDC.64 R4, c[0x0][0xa10] ;  /* 0x00028400ff040b82 */ /* 0x001e240000000a00 */
[----:B0-----:R-:W-:-:S05]  /*1790*/  @P0 IMAD.WIDE R4, R27, 0x4, R4 ;  /* 0x000000041b040825 */ /* 0x001fca00078e0204 */
[----:B------:R-:W2:Y:S04]  /*17a0*/  @P0 LDG.E R0, desc[UR42][R4.64] ;  /* 0x0000002a04000981 */ /* 0x000ea8000c1e1900 */
[----:B------:R-:W2:Y:S01]  /*17b0*/  @P0 LDG.E R9, desc[UR42][R4.64+0x4] ;  /* 0x0000042a04090981 */ /* 0x000ea2000c1e1900 */
[----:B------:R-:W-:Y:S01]  /*17c0*/  ISETP.NE.U32.AND P1, PT, RZ, UR4, PT ;  /* 0x00000004ff007c0c */ /* 0x000fe2000bf25070 */
[----:B-----5:R-:W-:-:S03]  /*17d0*/  IMAD.MOV.U32 R144, RZ, RZ, R26 ;  /* 0x000000ffff907224 */ /* 0x020fc600078e001a */
[----:B------:R-:W-:-:S13]  /*17e0*/  ISETP.NE.AND.EX P1, PT, RZ, UR5, PT, P1 ;  /* 0x00000005ff007c0c */ /* 0x000fda000bf25310 */
[----:B------:R-:W-:-:S04]  /*17f0*/  @P1 IADD3 R6, P2, R201, UR4, RZ ;  /* 0x00000004c9061c10 */ /* 0x000fc8000ff5e0ff */
[----:B------:R-:W-:-:S05]  /*1800*/  @P1 IADD3.X R7, R202, UR5, RZ, P2, !PT ;  /* 0x00000005ca071c10 */ /* 0x000fca00097fe4ff */
[----:B------:R0:W5:Y:S01]  /*1810*/  @P1 LDG.E R144, desc[UR42][R6.64] ;  /* 0x0000002a06901981 */ /* 0x000162000c1e1900 */
[----:B------:R-:W-:Y:S01]  /*1820*/  IMAD.IADD R8, R26, 0x1, -R3 ;  /* 0x000000011a087824 */ /* 0x000fe200078e0a03 */
[----:B------:R-:W-:-:S04]  /*1830*/  PLOP3.LUT P2, PT, PT, PT, PT, 0x80, 0x0 ;  /* 0x000000000000781c */ /* 0x000fc80003f4f070 */
[----:B------:R-:W-:-:S04]  /*1840*/  IADD3 R123, -R8, RZ, RZ ;  /* 0x000000ff087b7210 */ /* 0x000fc80007ffe1ff */
[----:B------:R-:W-:Y:S02]  /*1850*/  VIMNMX R123, RZ, R123, !PT ;  /* 0x0000007bff7b7248 */ /* 0x000fe40007fe0100 */
[----:B--2---:R-:W-:-:S05]  /*1860*/  @P0 IADD3 R25, -R0, R9, RZ ;  /* 0x0000000900190210 */ /* 0x004fca0007ffe1ff */
[----:B------:R-:W-:-:S04]  /*1870*/  IMAD.IADD R150, R8, 0x1, R25 ;  /* 0x0000000108967824 */ /* 0x000fc800078e0219 */
[----:B------:R-:W-:-:S05]  /*1880*/  VIADD R0, R150, 0x7f ;  /* 0x0000007f96007836 */ /* 0x000fca0000000000 */
[----:B------:R-:W-:-:S04]  /*1890*/  SHF.R.S32.HI R3, RZ, 0x1f, R0 ;  /* 0x0000001fff037819 */ /* 0x000fc80000011400 */
[----:B------:R-:W-:-:S04]  /*18a0*/  LEA.HI R3, R3, R0, RZ, 0x7 ;  /* 0x0000000003037211 */ /* 0x000fc800078f38ff */
[----:B------:R-:W-:Y:S02]  /*18b0*/  LOP3.LUT R0, R3, 0xffffff80, RZ, 0xc0, !PT ;  /* 0xffffff8003007812 */ /* 0x000fe400078ec0ff */
[----:B------:R-:W-:Y:S02]  /*18c0*/  SHF.R.S32.HI R210, RZ, 0x7, R3 ;  /* 0x00000007ffd27819 */ /* 0x000fe40000011403 */
[----:B------:R-:W-:-:S04]  /*18d0*/  VIADDMNMX R0, R0, -R8, R25, PT ;  /* 0x8000000800007246 */ /* 0x000fc80003800119 */
[----:B------:R-:W-:Y:S02]  /*18e0*/  ISETP.GT.AND P0, PT, R0, R123, PT ;  /* 0x0000007b0000720c */ /* 0x000fe40003f04270 */
[----:B------:R-:W-:-:S05]  /*18f0*/  SHF.R.U32.HI R123, RZ, 0x7, R123 ;  /* 0x00000007ff7b7819 */ /* 0x000fca000001167b */
[----:B------:R-:W-:-:S06]  /*1900*/  IMAD.MOV.U32 R24, RZ, RZ, R123 ;  /* 0x000000ffff187224 */ /* 0x000fcc00078e007b */
[----:B------:R-:W-:-:S05]  /*1910*/  @P0 VIADD R0, R0, 0x7f ;  /* 0x0000007f00000836 */ /* 0x000fca0000000000 */
[----:B------:R-:W-:-:S04]  /*1920*/  @P0 SHF.R.S32.HI R5, RZ, 0x1f, R0 ;  /* 0x0000001fff050819 */ /* 0x000fc80000011400 */
[----:B------:R-:W-:-:S04]  /*1930*/  @P0 LEA.HI R5, R5, R0, RZ, 0x7 ;  /* 0x0000000005050211 */ /* 0x000fc800078f38ff */
[----:B------:R-:W-:-:S04]  /*1940*/  @P0 SHF.R.S32.HI R24, RZ, 0x7, R5 ;  /* 0x00000007ff180819 */ /* 0x000fc80000011405 */
[----:B------:R-:W-:-:S13]  /*1950*/  ISETP.GT.AND P0, PT, R24, R123, PT ;  /* 0x0000007b1800720c */ /* 0x000fda0003f04270 */
[----:B0-----:R-:W-:Y:S05]  /*1960*/  @!P0 BRA `(.L_x_616) ;  /* 0x00000088004c8947 */ /* 0x001fea0003800000 */
[----:B------:R-:W-:Y:S01]  /*1970*/  IADD3 R116, R2, 0x1c400, RZ ;  /* 0x0001c40002747810 */ /* 0x000fe20007ffe0ff */
[----:B------:R-:W-:Y:S03]  /*1980*/  BSSY B6, `(.L_x_617) ;  /* 0x0000013000067945 */ /* 0x000fe60003800000 */
[----:B------:R-:W-:-:S13]  /*1990*/  LOP3.LUT P0, RZ, R116, 0x3ff, RZ, 0xc0, !PT ;  /* 0x000003ff74ff7812 */ /* 0x000fda000780c0ff */
[----:B------:R-:W-:Y:S05]  /*19a0*/  @!P0 BRA `(.L_x_618) ;  /* 0x0000000000408947 */ /* 0x000fea0003800000 */
        /* <DEDUP_REMOVED lines=9> */
[----:B------:R-:W-:Y:S01]  /*1a40*/  IMAD.U32 R7, RZ, RZ, UR5 ;  /* 0x00000005ff077e24 */ /* 0x000fe2000f8e00ff */
[----:B------:R-:W-:Y:S01]  /*1a50*/  MOV R11, UR7 ;  /* 0x00000007000b7c02 */ /* 0x000fe20008000f00 */
[----:B------:R-:W-:Y:S01]  /*1a60*/  IMAD.MOV.U32 R8, RZ, RZ, 0x70 ;  /* 0x00000070ff087424 */ /* 0x000fe200078e00ff */
[----:B------:R-:W-:Y:S01]  /*1a70*/  MOV R13, RZ ;  /* 0x000000ff000d7202 */ /* 0x000fe20000000f00 */
[----:B0-----:R-:W-:-:S07]  /*1a80*/  IMAD.MOV.U32 R12, RZ, RZ, 0x1 ;  /* 0x00000001ff0c7424 */ /* 0x001fce00078e00ff */
[----:B------:R-:W-:-:S07]  /*1a90*/  LEPC R20, `(.L_x_618) ;  /* 0x000000001014794e */ /* 0x000fce0000000000 */
[----:B-1---5:R-:W-:Y:S05]  /*1aa0*/  CALL.ABS.NOINC R14 ;  /* 0x000000000e007343 */ /* 0x022fea0003c00000 */
.L_x_618:
[----:B------:R-:W-:Y:S05]  /*1ab0*/  BSYNC B6 ;  /* 0x0000000000067941 */ /* 0x000fea0003800000 */
.L_x_617:
[----:B------:R-:W-:Y:S01]  /*1ac0*/  VIADD R115, R2, 0x400 ;  /* 0x0000040002737836 */ /* 0x000fe20000000000 */
[----:B------:R-:W-:Y:S04]  /*1ad0*/  BSSY B6, `(.L_x_619) ;  /* 0x0000013000067945 */ /* 0x000fe80003800000 */
[----:B------:R-:W-:-:S13]  /*1ae0*/  LOP3.LUT P0, RZ, R115, 0x3ff, RZ, 0xc0, !PT ;  /* 0x000003ff73ff7812 */ /* 0x000fda000780c0ff */
[----:B------:R-:W-:Y:S05]  /*1af0*/  @!P0 BRA `(.L_x_620) ;  /* 0x0000000000408947 */ /* 0x000fea0003800000 */
[----:B------:R-:W-:Y:S01]  /*1b00*/  MOV R0, 0x0 ;  /* 0x0000000000007802 */ /* 0x000fe20000000f00 */
[----:B------:R-:W-:Y:S01]  /*1b10*/  ULDC.64 UR4, c[0x4][0x118] ;  /* 0x0100460000047ab9 */ /* 0x000fe20000000a00 */
[----:B------:R-:W-:Y:S01]  /*1b20*/  ULDC.64 UR6, c[0x4][0x120] ;  /* 0x0100480000067ab9 */ /* 0x000fe20000000a00 */
[----:B------:R-:W-:Y:S01]  /*1b30*/  IMAD.U32 R4, RZ, RZ, UR4 ;  /* 0x00000004ff047e24 */ /* 0x000fe2000f8e00ff */
[----:B------:R0:W1:Y:S01]  /*1b40*/  LDC.64 R14, c[0x4][R0] ;  /* 0x01000000000e7b82 */ /* 0x0000620000000a00 */
[----:B------:R-:W-:Y:S01]  /*1b50*/  MOV R5, UR5 ;  /* 0x0000000500057c02 */ /* 0x000fe20008000f00 */
[----:B------:R-:W-:Y:S01]  /*1b60*/  ULDC.64 UR4, c[0x4][0x80] ;  /* 0x0100200000047ab9 */ /* 0x000fe20000000a00 */
[----:B------:R-:W-:Y:S01]  /*1b70*/  IMAD.U32 R6, RZ, RZ, UR6 ;  /* 0x00000006ff067e24 */ /* 0x000fe2000f8e00ff */
[----:B------:R-:W-:Y:S01]  /*1b80*/  MOV R10, UR4 ;  /* 0x00000004000a7c02 */ /* 0x000fe20008000f00 */
[----:B------:R-:W-:Y:S01]  /*1b90*/  IMAD.U32 R7, RZ, RZ, UR7 ;  /* 0x00000007ff077e24 */ /* 0x000fe2000f8e00ff */
[----:B------:R-:W-:Y:S01]  /*1ba0*/  MOV R12, 0x1 ;  /* 0x00000001000c7802 */ /* 0x000fe20000000f00 */
[----:B------:R-:W-:-:S02]  /*1bb0*/  IMAD.U32 R11, RZ, RZ, UR5 ;  /* 0x00000005ff0b7e24 */ /* 0x000fc4000f8e00ff */
[----:B------:R-:W-:Y:S02]  /*1bc0*/  IMAD.MOV.U32 R8, RZ, RZ, 0x70 ;  /* 0x00000070ff087424 */ /* 0x000fe400078e00ff */
[----:B0-----:R-:W-:-:S07]  /*1bd0*/  IMAD.MOV.U32 R13, RZ, RZ, RZ ;  /* 0x000000ffff0d7224 */ /* 0x001fce00078e00ff */
[----:B------:R-:W-:-:S07]  /*1be0*/  LEPC R20, `(.L_x_620) ;  /* 0x000000001014794e */ /* 0x000fce0000000000 */
[----:B-1---5:R-:W-:Y:S05]  /*1bf0*/  CALL.ABS.NOINC R14 ;  /* 0x000000000e007343 */ /* 0x022fea0003c00000 */
.L_x_620:
[----:B------:R-:W-:Y:S05]  /*1c00*/  BSYNC B6 ;  /* 0x0000000000067941 */ /* 0x000fea0003800000 */
.L_x_619:
[----:B------:R-:W-:Y:S01]  /*1c10*/  ULDC.64 UR4, c[0x0][0x9f8] ;  /* 0x00027e0000047ab9 */ /* 0x000fe20000000a00 */
[----:B------:R-:W2:Y:S01]  /*1c20*/  LDL.LU R20, [R1+0x8] ;  /* 0x0000080001147983 */ /* 0x000ea20000300800 */
[----:B------:R-:W-:Y:S01]  /*1c30*/  ISETP.NE.U32.AND P0, PT, RZ, UR4, PT ;  /* 0x00000004ff007c0c */ /* 0x000fe2000bf05070 */
[----:B------:R-:W0:Y:S01]  /*1c40*/  LDC.64 R134, c[0x0][0x300] ;  /* 0x0000c000ff867b82 */ /* 0x000e220000000a00 */
[----:B------:R-:W-:Y:S01]  /*1c50*/  SHF.R.S32.HI R8, RZ, 0x1f, R126 ;  /* 0x0000001fff087819 */ /* 0x000fe2000001147e */
[----:B------:R-:W-:Y:S01]  /*1c60*/  ULDC.64 UR6, c[0x0][0x330] ;  /* 0x0000cc0000067ab9 */ /* 0x000fe20000000a00 */
[----:B------:R-:W-:Y:S01]  /*1c70*/  ISETP.NE.AND.EX P0, PT, RZ, UR5, PT, P0 ;  /* 0x00000005ff007c0c */ /* 0x000fe2000bf05300 */
[C---:B------:R-:W-:Y:S01]  /*1c80*/  VIADD R101, R18.reuse, 0x20 ;  /* 0x0000002012657836 */ /* 0x040fe20000000000 */
[C---:B------:R-:W-:Y:S02]  /*1c90*/  IADD3 R0, R18.reuse, 0x80, RZ ;  /* 0x0000008012007810 */ /* 0x040fe40007ffe0ff */
[----:B------:R-:W-:Y:S01]  /*1ca0*/  SHF.R.S32.HI R19, RZ, 0x1f, R18 ;  /* 0x0000001fff137819 */ /* 0x000fe20000011412 */
[----:B------:R-:W-:Y:S01]  /*1cb0*/  IMAD.IADD R118, R29, 0x1, R26 ;  /* 0x000000011d767824 */ /* 0x000fe200078e021a */
[C---:B------:R-:W-:Y:S01]  /*1cc0*/  IADD3 R100, R18.reuse, 0x40, RZ ;  /* 0x0000004012647810 */ /* 0x040fe20007ffe0ff */
[----:B------:R-:W-:Y:S01]  /*1cd0*/  VIADD R99, R18, 0x60 ;  /* 0x0000006012637836 */ /* 0x000fe20000000000 */
[----:B------:R-:W1:Y:S05]  /*1ce0*/  LDC.64 R36, c[0x0][0x408] ;  /* 0x00010200ff247b82 */ /* 0x000e6a0000000a00 */
[----:B------:R-:W-:Y:S01]  /*1cf0*/  @P0 IADD3 R4, P1, R201, UR4, RZ ;  /* 0x00000004c9040c10 */ /* 0x000fe2000ff3e0ff */
[----:B------:R-:W-:-:S02]  /*1d00*/  ULDC UR4, c[0x0][0x2f4] ;  /* 0x0000bd0000047ab9 */ /* 0x000fc40000000800 */
[----:B------:R-:W3:Y:S01]  /*1d10*/  LDC R21, c[0x0][0x3f4] ;  /* 0x0000fd00ff157b82 */ /* 0x000ee20000000800 */
[----:B------:R-:W-:-:S05]  /*1d20*/  @P0 IADD3.X R5, R202, UR5, RZ, P1, !PT ;  /* 0x00000005ca050c10 */ /* 0x000fca0008ffe4ff */
[----:B------:R4:W2:Y:S01]  /*1d30*/  @P0 LDG.E R27, desc[UR42][R4.64] ;  /* 0x0000002a041b0981 */ /* 0x0008a2000c1e1900 */
[----:B------:R-:W-:Y:S01]  /*1d40*/  ISETP.GE.AND P3, PT, R0, UR4, PT ;  /* 0x0000000400007c0c */ /* 0x000fe2000bf66270 */
[----:B------:R-:W-:Y:S01]  /*1d50*/  IMAD R3, R8, UR6, RZ ;  /* 0x0000000608037c24 */ /* 0x000fe2000f8e02ff */
[----:B------:R-:W-:Y:S01]  /*1d60*/  ISETP.GE.AND P1, PT, R101, UR4, PT ;  /* 0x0000000465007c0c */ /* 0x000fe2000bf26270 */
[C---:B------:R-:W-:Y:S01]  /*1d70*/  VIADD R0, R18.reuse, 0xa0 ;  /* 0x000000a012007836 */ /* 0x040fe20000000000 */
[----:B------:R-:W-:Y:S01]  /*1d80*/  ISETP.GE.AND P0, PT, R18, UR4, PT ;  /* 0x0000000412007c0c */ /* 0x000fe2000bf06270 */
[C---:B------:R-:W-:Y:S01]  /*1d90*/  IMAD R3, R126.reuse, UR7, R3 ;  /* 0x000000077e037c24 */ /* 0x040fe2000f8e0203 */
[----:B------:R-:W-:Y:S01]  /*1da0*/  SEL R14, RZ, 0x10, P3 ;  /* 0x00000010ff0e7807 */ /* 0x000fe20001800000 */
[----:B------:R-:W-:Y:S01]  /*1db0*/  IMAD.WIDE.U32 R104, R126, UR6, R18 ;  /* 0x000000067e687c25 */ /* 0x000fe2000f8e0012 */
[----:B------:R-:W-:Y:S01]  /*1dc0*/  ISETP.GE.AND P2, PT, R0, UR4, PT ;  /* 0x0000000400007c0c */ /* 0x000fe2000bf46270 */
[----:B------:R-:W-:Y:S01]  /*1dd0*/  ULDC.64 UR6, c[0x0][0xa08] ;  /* 0x0002820000067ab9 */ /* 0x000fe20000000a00 */
[----:B----4-:R-:W-:Y:S01]  /*1de0*/  SEL R4, RZ, 0xffffffff, P1 ;  /* 0xffffffffff047807 */ /* 0x010fe20000800000 */
[----:B------:R-:W-:Y:S01]  /*1df0*/  IMAD.IADD R105, R105, 0x1, R3 ;  /* 0x0000000169697824 */ /* 0x000fe200078e0203 */
[----:B------:R-:W-:Y:S01]  /*1e00*/  SHF.R.S32.HI R0, RZ, 0x1f, R118 ;  /* 0x0000001fff007819 */ /* 0x000fe20000011476 */
[----:B-1----:R-:W-:Y:S01]  /*1e10*/  IMAD.WIDE.U32 R108, R17, R36, R18 ;  /* 0x00000024116c7225 */ /* 0x002fe200078e0012 */
[----:B------:R-:W-:-:S02]  /*1e20*/  SEL R3, RZ, 0x1, P0 ;  /* 0x00000001ff037807 */ /* 0x000fc40000000000 */
[----:B------:R-:W-:Y:S01]  /*1e30*/  SHF.L.U32 R4, R4, 0x1, RZ ;  /* 0x0000000104047819 */ /* 0x000fe200000006ff */
[-C--:B0-----:R-:W-:Y:S01]  /*1e40*/  IMAD R9, R0, R134.reuse, RZ ;  /* 0x0000008600097224 */ /* 0x081fe200078e02ff */
[----:B------:R-:W-:Y:S01]  /*1e50*/  ISETP.GE.AND P0, PT, R100, UR4, PT ;  /* 0x0000000464007c0c */ /* 0x000fe2000bf06270 */
[----:B------:R-:W-:Y:S01]  /*1e60*/  IMAD.MOV.U32 R124, RZ, RZ, 0x20 ;  /* 0x00000020ff7c7424 */ /* 0x000fe200078e00ff */
[----:B------:R-:W-:Y:S01]  /*1e70*/  ISETP.GE.AND P1, PT, R99, UR4, PT ;  /* 0x0000000463007c0c */ /* 0x000fe2000bf26270 */
[----:B------:R-:W-:Y:S01]  /*1e80*/  IMAD R9, R118, R135, R9 ;  /* 0x0000008776097224 */ /* 0x000fe200078e0209 */
[----:B------:R-:W-:Y:S01]  /*1e90*/  LOP3.LUT R3, R4, 0x2, R3, 0xe2, !PT ;  /* 0x0000000204037812 */ /* 0x000fe200078ee203 */
[----:B------:R-:W-:Y:S01]  /*1ea0*/  IMAD.WIDE.U32 R4, R118, R134, RZ ;  /* 0x0000008676047225 */ /* 0x000fe200078e00ff */
[----:B------:R-:W-:Y:S01]  /*1eb0*/  SEL R6, RZ, 0x4, P0 ;  /* 0x00000004ff067807 */ /* 0x000fe20000000000 */
[----:B------:R-:W-:Y:S01]  /*1ec0*/  ULDC.64 UR4, c[0x0][0x308] ;  /* 0x0000c20000047ab9 */ /* 0x000fe20000000a00 */
[----:B------:R-:W-:Y:S01]  /*1ed0*/  SEL R7, RZ, 0x8, P1 ;  /* 0x00000008ff077807 */ /* 0x000fe20000800000 */
[----:B------:R-:W-:Y:S01]  /*1ee0*/  IMAD.IADD R5, R5, 0x1, R9 ;  /* 0x0000000105057824 */ /* 0x000fe200078e0209 */
[----:B------:R-:W-:Y:S01]  /*1ef0*/  ISETP.NE.U32.AND P0, PT, RZ, UR6, PT ;  /* 0x00000006ff007c0c */ /* 0x000fe2000bf05070 */
[----:B---3--:R-:W-:Y:S01]  /*1f00*/  IMAD.SHL.U32 R122, R21, 0x2, RZ ;  /* 0x00000002157a7824 */ /* 0x008fe200078e00ff */
[----:B------:R-:W-:Y:S01]  /*1f10*/  LOP3.LUT R3, R7, R3, R6, 0xfe, !PT ;  /* 0x0000000307037212 */ /* 0x000fe200078efe06 */
[----:B------:R-:W-:Y:S01]  /*1f20*/  IMAD R7, R8, UR4, RZ ;  /* 0x0000000408077c24 */ /* 0x000fe2000f8e02ff */
[----:B------:R-:W-:Y:S01]  /*1f30*/  ISETP.NE.AND.EX P0, PT, RZ, UR7, PT, P0 ;  /* 0x00000007ff007c0c */ /* 0x000fe2000bf05300 */
[----:B------:R-:W-:Y:S01]  /*1f40*/  IMAD.SHL.U32 R39, R134, 0x80, RZ ;  /* 0x0000008086277824 */ /* 0x000fe200078e00ff */
[----:B------:R-:W-:Y:S01]  /*1f50*/  LOP3.LUT R14, R3, R14, RZ, 0xfc, !PT ;  /* 0x0000000e030e7212 */ /* 0x000fe200078efcff */
[C---:B------:R-:W-:Y:S01]  /*1f60*/  IMAD R9, R126.reuse, UR5, R7 ;  /* 0x000000057e097c24 */ /* 0x040fe2000f8e0207 */
[----:B------:R-:W-:Y:S01]  /*1f70*/  SHF.R.S32.HI R145, RZ, 0x1f, R17 ;  /* 0x0000001fff917819 */ /* 0x000fe20000011411 */
[----:B------:R-:W-:Y:S01]  /*1f80*/  IMAD.WIDE.U32 R6, R126, UR4, R4 ;  /* 0x000000047e067c25 */ /* 0x000fe2000f8e0004 */
[----:B------:R-:W-:Y:S01]  /*1f90*/  ULDC.64 UR4, c[0x0][0x310] ;  /* 0x0000c40000047ab9 */ /* 0x000fe20000000a00 */
[----:B------:R-:W0:Y:S01]  /*1fa0*/  LDC.64 R4, c[0x0][0x3f8] ;  /* 0x0000fe00ff047b82 */ /* 0x000e220000000a00 */
[--C-:B------:R-:W-:Y:S01]  /*1fb0*/  SHF.R.S32.HI R23, RZ, 0x1f, R22.reuse ;  /* 0x0000001fff177819 */ /* 0x100fe20000011416 */
[----:B------:R-:W-:Y:S01]  /*1fc0*/  IMAD.IADD R7, R7, 0x1, R9 ;  /* 0x0000000107077824 */ /* 0x000fe200078e0209 */
[-C--:B------:R-:W-:Y:S01]  /*1fd0*/  ISETP.GE.AND P4, PT, R100, R21.reuse, PT ;  /* 0x000000156400720c */ /* 0x080fe20003f86270 */
[-C--:B------:R-:W-:Y:S01]  /*1fe0*/  IMAD R10, R145, R36.reuse, RZ ;  /* 0x00000024910a7224 */ /* 0x080fe200078e02ff */
[----:B------:R-:W-:Y:S01]  /*1ff0*/  ISETP.GE.AND P1, PT, R101, R21, PT ;  /* 0x000000156500720c */ /* 0x000fe20003f26270 */
[----:B------:R-:W-:Y:S01]  /*2000*/  IMAD.WIDE.U32 R106, R17, R36, R22 ;  /* 0x00000024116a7225 */ /* 0x000fe200078e0016 */
[----:B------:R-:W-:-:S02]  /*2010*/  LOP3.LUT P3, RZ, R213, 0x4, RZ, 0xc0, !PT ;  /* 0x00000004d5ff7812 */ /* 0x000fc4000786c0ff */
[----:B------:R-:W-:Y:S01]  /*2020*/  SHF.L.U64.HI R130, R134, 0x7, R135 ;  /* 0x0000000786827819 */ /* 0x000fe20000010287 */
[----:B------:R-:W-:Y:S01]  /*2030*/  IMAD R9, R17, R37, R10 ;  /* 0x0000002511097224 */ /* 0x000fe200078e020a */
[----:B------:R-:W-:Y:S02]  /*2040*/  SEL R124, R124, 0xffffffe0, !P3 ;  /* 0xffffffe07c7c7807 */ /* 0x000fe40005800000 */
[----:B------:R-:W-:Y:S01]  /*2050*/  SHF.L.U32 R136, R134, 0x6, RZ ;  /* 0x0000000686887819 */ /* 0x000fe200000006ff */
[----:B------:R-:W-:Y:S01]  /*2060*/  IMAD.IADD R109, R9, 0x1, R109 ;  /* 0x00000001096d7824 */ /* 0x000fe200078e026d */
[----:B------:R-:W-:Y:S02]  /*2070*/  IADD3 R107, R107, R9, RZ ;  /* 0x000000096b6b7210 */ /* 0x000fe40007ffe0ff */
[----:B------:R-:W-:Y:S01]  /*2080*/  SEL R9, R21, RZ, P4 ;  /* 0x000000ff15097207 */ /* 0x000fe20002000000 */
[----:B-----5:R-:W-:Y:S01]  /*2090*/  IMAD.WIDE.U32 R108, R144, R36, R108 ;  /* 0x00000024906c7225 */ /* 0x020fe200078e006c */
[----:B------:R-:W-:-:S02]  /*20a0*/  SHF.L.U64.HI R38, R36, 0x6, R37 ;  /* 0x0000000624267819 */ /* 0x000fc40000010225 */
[----:B------:R-:W-:Y:S01]  /*20b0*/  SHF.R.S32.HI R146, RZ, 0x1f, R205 ;  /* 0x0000001fff927819 */ /* 0x000fe200000114cd */
[----:B------:R-:W-:Y:S02]  /*20c0*/  IMAD.IADD R9, R100, 0x1, R9 ;  /* 0x0000000164097824 */ /* 0x000fe400078e0209 */
[CC--:B0-----:R-:W-:Y:S01]  /*20d0*/  IMAD.WIDE.U32 R110, R17.reuse, R4.reuse, R22 ;  /* 0x00000004116e7225 */ /* 0x0c1fe200078e0016 */
[C-C-:B------:R-:W-:Y:S02]  /*20e0*/  SHF.L.U64.HI R131, R4.reuse, 0x7, R5.reuse ;  /* 0x0000000704837819 */ /* 0x140fe40000010205 */
[C---:B------:R-:W-:Y:S01]  /*20f0*/  SHF.L.U64.HI R35, R4.reuse, 0x6, R5 ;  /* 0x0000000604237819 */ /* 0x040fe20000010205 */
[----:B------:R-:W-:Y:S01]  /*2100*/  IMAD.WIDE.U32 R112, R17, R4, R18 ;  /* 0x0000000411707225 */ /* 0x000fe200078e0012 */
[----:B------:R-:W-:-:S03]  /*2110*/  SHF.L.U32 R34, R4, 0x7, RZ ;  /* 0x0000000704227819 */ /* 0x000fc600000006ff */
[----:B------:R-:W-:Y:S02]  /*2120*/  IMAD.SHL.U32 R33, R4, 0x40, RZ ;  /* 0x0000004004217824 */ /* 0x000fe400078e00ff */
[----:B------:R-:W-:Y:S01]  /*2130*/  IMAD.WIDE.U32 R106, R144, R36, R106 ;  /* 0x00000024906a7225 */ /* 0x000fe200078e006a */
[----:B--2---:R-:W-:-:S04]  /*2140*/  LOP3.LUT R20, R20, 0xfffffffe, RZ, 0xc0, !PT ;  /* 0xfffffffe14147812 */ /* 0x004fc800078ec0ff */
[----:B------:R-:W-:Y:S02]  /*2150*/  @P4 LOP3.LUT R20, R20, 0x1, RZ, 0xfc, !PT ;  /* 0x0000000114144812 */ /* 0x000fe400078efcff */
[----:B------:R-:W-:-:S03]  /*2160*/  IADD3 R118, P4, R17, R118, RZ ;  /* 0x0000007611767210 */ /* 0x000fc60007f9e0ff */
[----:B------:R0:W-:Y:S01]  /*2170*/  STL [R1+0x8], R20 ;  /* 0x0000081401007387 */ /* 0x0001e20000100800 */
[----:B------:R-:W-:Y:S02]  /*2180*/  IADD3.X R119, R0, R145, RZ, P4, !PT ;  /* 0x0000009100777210 */ /* 0x000fe400027fe4ff */
[----:B0-----:R-:W-:-:S04]  /*2190*/  SHF.R.S32.HI R20, RZ, 0x1f, R9 ;  /* 0x0000001fff147819 */ /* 0x001fc80000011409 */
[----:B------:R-:W-:Y:S02]  /*21a0*/  LEA.HI R40, R20, R9, RZ, 0x3 ;  /* 0x0000000914287211 */ /* 0x000fe400078f18ff */
[----:B------:R-:W-:Y:S02]  /*21b0*/  SHF.R.S32.HI R3, RZ, 0x1f, R27 ;  /* 0x0000001fff037819 */ /* 0x000fe4000001141b */
[--C-:B------:R-:W-:Y:S02]  /*21c0*/  LOP3.LUT R26, R191, 0x38, R40.reuse, 0xf8, !PT ;  /* 0x00000038bf1a7812 */ /* 0x100fe400078ef828 */
[----:B------:R-:W-:Y:S02]  /*21d0*/  SEL R8, R3, RZ, !P0 ;  /* 0x000000ff03087207 */ /* 0x000fe40004000000 */
[----:B------:R-:W-:Y:S02]  /*21e0*/  SEL R3, R27, RZ, !P0 ;  /* 0x000000ff1b037207 */ /* 0x000fe40004000000 */
[----:B------:R-:W0:Y:S01]  /*21f0*/  S2R R27, SR_TID.X ;  /* 0x00000000001b7919 */ /* 0x000e220000002100 */
[----:B------:R-:W-:Y:S01]  /*2200*/  IMAD R12, R8, UR4, RZ ;  /* 0x00000004080c7c24 */ /* 0x000fe2000f8e02ff */
[----:B------:R-:W-:Y:S01]  /*2210*/  LOP3.LUT R15, R185, 0x38, R40, 0xf8, !PT ;  /* 0x00000038b90f7812 */ /* 0x000fe200078ef828 */
[----:B------:R-:W-:-:S03]  /*2220*/  IMAD.WIDE.U32 R102, R3, UR4, R6 ;  /* 0x0000000403667c25 */ /* 0x000fc6000f8e0006 */
[----:B------:R-:W-:Y:S01]  /*2230*/  LOP3.LUT R138, R15, R230, RZ, 0x3c, !PT ;  /* 0x000000e60f8a7212 */ /* 0x000fe200078e3cff */
[----:B------:R-:W-:Y:S01]  /*2240*/  IMAD R97, R3, UR5, R12 ;  /* 0x0000000503617c24 */ /* 0x000fe2000f8e020c */
[----:B------:R-:W-:Y:S01]  /*2250*/  ULDC.64 UR4, c[0x0][0x338] ;  /* 0x0000ce0000047ab9 */ /* 0x000fe20000000a00 */
[-C--:B------:R-:W-:Y:S01]  /*2260*/  IMAD R12, R145, R134.reuse, RZ ;  /* 0x00000086910c7224 */ /* 0x080fe200078e02ff */
[----:B------:R-:W-:Y:S01]  /*2270*/  LOP3.LUT R15, R40, 0xfffffff8, RZ, 0xc0, !PT ;  /* 0xfffffff8280f7812 */ /* 0x000fe200078ec0ff */
[----:B------:R-:W-:-:S04]  /*2280*/  IMAD.WIDE.U32 R6, R17, R134, R18 ;  /* 0x0000008611067225 */ /* 0x000fc800078e0012 */
[----:B------:R-:W-:Y:S01]  /*2290*/  IMAD R12, R17, R135, R12 ;  /* 0x00000087110c7224 */ /* 0x000fe200078e020c */
[----:B------:R-:W-:Y:S01]  /*22a0*/  IADD3 R98, P0, R102, R6, RZ ;  /* 0x0000000666627210 */ /* 0x000fe20007f1e0ff */
[----:B------:R-:W-:Y:S01]  /*22b0*/  IMAD.IADD R97, R103, 0x1, R97 ;  /* 0x0000000167617824 */ /* 0x000fe200078e0261 */
[----:B------:R-:W-:Y:S01]  /*22c0*/  SHF.L.U64.HI R135, R134, 0x6, R135 ;  /* 0x0000000686877819 */ /* 0x000fe20000010287 */
[----:B------:R-:W-:Y:S01]  /*22d0*/  IMAD R8, R8, UR4, RZ ;  /* 0x0000000408087c24 */ /* 0x000fe2000f8e02ff */
[----:B------:R-:W-:Y:S01]  /*22e0*/  SHF.L.U64.HI R134, R36, 0x7, R37 ;  /* 0x0000000724867819 */ /* 0x000fe20000010225 */
[----:B------:R-:W-:Y:S01]  /*22f0*/  IMAD.WIDE.U32 R104, R3, UR4, R104 ;  /* 0x0000000403687c25 */ /* 0x000fe2000f8e0068 */
[----:B------:R-:W-:Y:S02]  /*2300*/  IADD3.X R96, R97, R7, R12, P0, !PT ;  /* 0x0000000761607210 */ /* 0x000fe400007fe40c */
[----:B------:R-:W-:Y:S01]  /*2310*/  ISETP.GE.AND P0, PT, R18, R21, PT ;  /* 0x000000151200720c */ /* 0x000fe20003f06270 */
[----:B------:R-:W-:-:S02]  /*2320*/  IMAD R41, R3, UR5, R8 ;  /* 0x0000000503297c24 */ /* 0x000fc4000f8e0208 */
[----:B------:R-:W-:Y:S01]  /*2330*/  IMAD R6, R145, R4, RZ ;  /* 0x0000000491067224 */ /* 0x000fe200078e02ff */
[----:B------:R-:W-:-:S03]  /*2340*/  SEL R3, R21, RZ, P0 ;  /* 0x000000ff15037207 */ /* 0x000fc60000000000 */
[----:B------:R-:W-:Y:S01]  /*2350*/  IMAD R7, R17, R5, R6 ;  /* 0x0000000511077224 */ /* 0x000fe200078e0206 */
[----:B------:R-:W-:Y:S01]  /*2360*/  SEL R6, R21, RZ, P1 ;  /* 0x000000ff15067207 */ /* 0x000fe20000800000 */
[----:B------:R-:W-:Y:S01]  /*2370*/  IMAD.IADD R3, R18, 0x1, R3 ;  /* 0x0000000112037824 */ /* 0x000fe200078e0203 */
[----:B0-----:R-:W-:Y:S01]  /*2380*/  SHF.R.U32.HI R27, RZ, 0x7, R27 ;  /* 0x00000007ff1b7819 */ /* 0x001fe2000001161b */
[----:B------:R-:W-:Y:S01]  /*2390*/  IMAD.IADD R113, R7, 0x1, R113 ;  /* 0x0000000107717824 */ /* 0x000fe200078e0271 */
[----:B------:R-:W-:Y:S02]  /*23a0*/  IADD3 R111, R111, R7, RZ ;  /* 0x000000076f6f7210 */ /* 0x000fe40007ffe0ff */
[----:B------:R-:W-:Y:S01]  /*23b0*/  IADD3 R7, R101, R6, RZ ;  /* 0x0000000665077210 */ /* 0x000fe20007ffe0ff */
[CC--:B------:R-:W-:Y:S01]  /*23c0*/  IMAD.WIDE.U32 R112, R144.reuse, R4.reuse, R112 ;  /* 0x0000000490707225 */ /* 0x0c0fe200078e0070 */
[----:B------:R-:W-:Y:S02]  /*23d0*/  SHF.R.S32.HI R6, RZ, 0x1f, R3 ;  /* 0x0000001fff067819 */ /* 0x000fe40000011403 */
[----:B------:R-:W-:Y:S01]  /*23e0*/  SHF.R.S32.HI R10, RZ, 0x1f, R7 ;  /* 0x0000001fff0a7819 */ /* 0x000fe20000011407 */
[----:B------:R-:W-:Y:S01]  /*23f0*/  IMAD.WIDE.U32 R110, R144, R4, R110 ;  /* 0x00000004906e7225 */ /* 0x000fe200078e006e */
[----:B------:R-:W-:-:S02]  /*2400*/  LEA.HI R8, R6, R3, RZ, 0x3 ;  /* 0x0000000306087211 */ /* 0x000fc400078f18ff */
[----:B------:R-:W-:Y:S02]  /*2410*/  LEA.HI R3, R6, R3, RZ, 0x6 ;  /* 0x0000000306037211 */ /* 0x000fe400078f30ff */
[----:B------:R-:W-:Y:S02]  /*2420*/  LEA.HI R6, R20, R9, RZ, 0x6 ;  /* 0x0000000914067211 */ /* 0x000fe400078f30ff */
[--C-:B------:R-:W-:Y:S01]  /*2430*/  LOP3.LUT R9, R185, 0x38, R8.reuse, 0xf8, !PT ;  /* 0x00000038b9097812 */ /* 0x100fe200078ef808 */
[----:B------:R-:W-:Y:S01]  /*2440*/  IMAD.SHL.U32 R3, R3, 0x80, RZ ;  /* 0x0000008003037824 */ /* 0x000fe200078e00ff */
[----:B------:R-:W-:Y:S01]  /*2450*/  LEA.HI R12, R10, R7, RZ, 0x3 ;  /* 0x000000070a0c7211 */ /* 0x000fe200078f18ff */
[----:B------:R-:W-:Y:S01]  /*2460*/  IMAD.SHL.U32 R11, R6, 0x80, RZ ;  /* 0x00000080060b7824 */ /* 0x000fe200078e00ff */
[----:B------:R-:W-:Y:S02]  /*2470*/  LOP3.LUT R6, R191, 0x38, R8, 0xf8, !PT ;  /* 0x00000038bf067812 */ /* 0x000fe400078ef808 */
[----:B------:R-:W-:-:S02]  /*2480*/  LOP3.LUT R3, R3, 0xffffe000, RZ, 0xc0, !PT ;  /* 0xffffe00003037812 */ /* 0x000fc400078ec0ff */
[----:B------:R-:W-:Y:S02]  /*2490*/  LOP3.LUT R20, R9, R230, RZ, 0x3c, !PT ;  /* 0x000000e609147212 */ /* 0x000fe400078e3cff */
[----:B------:R-:W-:Y:S01]  /*24a0*/  LEA.HI R7, R10, R7, RZ, 0x6 ;  /* 0x000000070a077211 */ /* 0x000fe200078f30ff */
[----:B------:R-:W-:Y:S01]  /*24b0*/  IMAD R143, R192, 0x200, R3 ;  /* 0x00000200c08f7824 */ /* 0x000fe200078e0203 */
[----:B------:R-:W-:Y:S02]  /*24c0*/  LOP3.LUT R6, R6, R193, RZ, 0x3c, !PT ;  /* 0x000000c106067212 */ /* 0x000fe400078e3cff */
[----:B------:R-:W-:Y:S02]  /*24d0*/  IADD3 R141, R20, R3, R195 ;  /* 0x00000003148d7210 */ /* 0x000fe40007ffe0c3 */
[----:B------:R-:W-:Y:S01]  /*24e0*/  LOP3.LUT R10, R191, 0x38, R12, 0xf8, !PT ;  /* 0x00000038bf0a7812 */ /* 0x000fe200078ef80c */
[----:B------:R-:W-:Y:S01]  /*24f0*/  IMAD.IADD R143, R143, 0x1, R6 ;  /* 0x000000018f8f7824 */ /* 0x000fe200078e0206 */
[----:B------:R-:W-:-:S02]  /*2500*/  SHF.R.S32.HI R3, RZ, 0x1f, R144 ;  /* 0x0000001fff037819 */ /* 0x000fc40000011490 */
[----:B------:R-:W-:Y:S02]  /*2510*/  SHF.L.U32 R7, R7, 0x7, RZ ;  /* 0x0000000707077819 */ /* 0x000fe400000006ff */
[----:B------:R-:W-:Y:S01]  /*2520*/  LOP3.LUT R13, R185, 0x38, R12, 0xf8, !PT ;  /* 0x00000038b90d7812 */ /* 0x000fe200078ef80c */
[C---:B------:R-:W-:Y:S01]  /*2530*/  IMAD R6, R3.reuse, R36, RZ ;  /* 0x0000002403067224 */ /* 0x040fe200078e02ff */
[----:B------:R-:W-:Y:S01]  /*2540*/  LOP3.LUT R9, R10, R193, RZ, 0x3c, !PT ;  /* 0x000000c10a097212 */ /* 0x000fe200078e3cff */
[----:B------:R-:W-:Y:S01]  /*2550*/  IMAD R3, R3, R4, RZ ;  /* 0x0000000403037224 */ /* 0x000fe200078e02ff */
[----:B------:R-:W-:Y:S02]  /*2560*/  LOP3.LUT R7, R7, 0xffffe000, RZ, 0xc0, !PT ;  /* 0xffffe00007077812 */ /* 0x000fe400078ec0ff */
[----:B------:R-:W-:Y:S02]  /*2570*/  LOP3.LUT R10, R13, R230, RZ, 0x3c, !PT ;  /* 0x000000e60d0a7212 */ /* 0x000fe400078e3cff */
[----:B------:R-:W-:-:S02]  /*2580*/  LOP3.LUT R4, R191, 0x18, R18, 0xf8, !PT ;  /* 0x00000018bf047812 */ /* 0x000fc400078ef812 */
[-C--:B------:R-:W-:Y:S02]  /*2590*/  IADD3 R139, R10, R7.reuse, R195 ;  /* 0x000000070a8b7210 */ /* 0x080fe40007ffe0c3 */
[----:B------:R-:W-:Y:S01]  /*25a0*/  LEA R142, R192, R7, 0x9 ;  /* 0x00000007c08e7211 */ /* 0x000fe200078e48ff */
[----:B------:R-:W-:Y:S01]  /*25b0*/  IMAD R7, R144, R5, R3 ;  /* 0x0000000590077224 */ /* 0x000fe200078e0203 */
[----:B------:R-:W-:Y:S02]  /*25c0*/  LOP3.LUT R3, R4, R193, RZ, 0x3c, !PT ;  /* 0x000000c104037212 */ /* 0x000fe400078e3cff */
[----:B------:R-:W-:Y:S01]  /*25d0*/  LOP3.LUT R11, R11, 0xffffe000, RZ, 0xc0, !PT ;  /* 0xffffe0000b0b7812 */ /* 0x000fe200078ec0ff */
[----:B------:R-:W-:Y:S01]  /*25e0*/  IMAD.IADD R29, R111, 0x1, R7 ;  /* 0x000000016f1d7824 */ /* 0x000fe200078e0207 */
[----:B------:R-:W-:Y:S01]  /*25f0*/  IADD3 R142, R142, R9, RZ ;  /* 0x000000098e8e7210 */ /* 0x000fe20007ffe0ff */
[----:B------:R-:W-:Y:S01]  /*2600*/  IMAD R32, R192, 0x200, R3 ;  /* 0x00000200c0207824 */ /* 0x000fe200078e0203 */
[----:B------:R-:W-:Y:S01]  /*2610*/  SEL R3, RZ, 0x20, P2 ;  /* 0x00000020ff037807 */ /* 0x000fe20001000000 */
[----:B------:R-:W-:Y:S01]  /*2620*/  IMAD R9, R144, R37, R6 ;  /* 0x0000002590097224 */ /* 0x000fe200078e0206 */
[----:B------:R-:W-:Y:S01]  /*2630*/  LOP3.LUT R13, R26, R193, RZ, 0x3c, !PT ;  /* 0x000000c11a0d7212 */ /* 0x000fe200078e3cff */
[----:B------:R-:W-:Y:S01]  /*2640*/  IMAD R140, R192, 0x200, R11 ;  /* 0x00000200c08c7824 */ /* 0x000fe200078e020b */
[----:B------:R-:W-:Y:S01]  /*2650*/  IADD3 R151, R27, 0x8, RZ ;  /* 0x000000081b977810 */ /* 0x000fe20007ffe0ff */
[----:B------:R-:W-:Y:S01]  /*2660*/  IMAD.SHL.U32 R37, R36, 0x80, RZ ;  /* 0x0000008024257824 */ /* 0x000fe200078e00ff */
[----:B------:R-:W-:Y:S01]  /*2670*/  LOP3.LUT R27, R8, 0xfffffff8, RZ, 0xc0, !PT ;  /* 0xfffffff8081b7812 */ /* 0x000fe200078ec0ff */
[----:B------:R-:W-:Y:S01]  /*2680*/  IMAD.IADD R140, R140, 0x1, R13 ;  /* 0x000000018c8c7824 */ /* 0x000fe200078e020d */
[----:B------:R-:W-:Y:S01]  /*2690*/  LOP3.LUT R21, R12, 0xfffffff8, RZ, 0xc0, !PT ;  /* 0xfffffff80c157812 */ /* 0x000fe200078ec0ff */
[----:B------:R-:W-:Y:S01]  /*26a0*/  IMAD.IADD R31, R107, 0x1, R9 ;  /* 0x000000016b1f7824 */ /* 0x000fe200078e0209 */
[----:B------:R-:W-:Y:S01]  /*26b0*/  LOP3.LUT R3, R14, R3, RZ, 0xfc, !PT ;  /* 0x000000030e037212 */ /* 0x000fe200078efcff */
[----:B------:R-:W-:Y:S01]  /*26c0*/  IMAD.IADD R28, R7, 0x1, R113 ;  /* 0x00000001071c7824 */ /* 0x000fe200078e0271 */
[----:B------:R-:W-:Y:S01]  /*26d0*/  IADD3 R138, R138, R11, R195 ;  /* 0x0000000b8a8a7210 */ /* 0x000fe20007ffe0c3 */
[----:B------:R-:W-:Y:S01]  /*26e0*/  IMAD.SHL.U32 R36, R36, 0x40, RZ ;  /* 0x0000004024247824 */ /* 0x000fe200078e00ff */
[----:B------:R-:W-:Y:S01]  /*26f0*/  IADD3 R30, R9, R109, RZ ;  /* 0x0000006d091e7210 */ /* 0x000fe20007ffe0ff */
[----:B------:R-:W-:Y:S01]  /*2700*/  IMAD.IADD R137, R124, 0x1, R32 ;  /* 0x000000017c897824 */ /* 0x000fe200078e0220 */
[----:B------:R-:W-:-:S02]  /*2710*/  SHF.R.S32.HI R114, RZ, 0x3, R8 ;  /* 0x00000003ff727819 */ /* 0x000fc40000011408 */
[----:B------:R-:W-:Y:S02]  /*2720*/  SHF.R.S32.HI R26, RZ, 0x3, R12 ;  /* 0x00000003ff1a7819 */ /* 0x000fe4000001140c */
[----:B------:R-:W-:Y:S02]  /*2730*/  SHF.R.S32.HI R20, RZ, 0x3, R40 ;  /* 0x00000003ff147819 */ /* 0x000fe40000011428 */
[----:B------:R-:W-:Y:S02]  /*2740*/  LOP3.LUT R14, R14, 0x1, RZ, 0xc0, !PT ;  /* 0x000000010e0e7812 */ /* 0x000fe400078ec0ff */
[----:B------:R-:W-:Y:S02]  /*2750*/  SHF.R.S32.HI R13, RZ, 0x1f, R27 ;  /* 0x0000001fff0d7819 */ /* 0x000fe4000001141b */
[----:B------:R-:W-:Y:S02]  /*2760*/  SHF.R.S32.HI R12, RZ, 0x1f, R21 ;  /* 0x0000001fff0c7819 */ /* 0x000fe40000011415 */
[----:B------:R-:W-:-:S02]  /*2770*/  SHF.R.S32.HI R11, RZ, 0x1f, R15 ;  /* 0x0000001fff0b7819 */ /* 0x000fc4000001140f */
[C---:B------:R-:W-:Y:S02]  /*2780*/  LOP3.LUT R10, R3.reuse, 0x2, RZ, 0xc0, !PT ;  /* 0x00000002030a7812 */ /* 0x040fe400078ec0ff */
[C---:B------:R-:W-:Y:S02]  /*2790*/  LOP3.LUT R9, R3.reuse, 0x4, RZ, 0xc0, !PT ;  /* 0x0000000403097812 */ /* 0x040fe400078ec0ff */
[C---:B------:R-:W-:Y:S02]  /*27a0*/  LOP3.LUT R8, R3.reuse, 0x8, RZ, 0xc0, !PT ;  /* 0x0000000803087812 */ /* 0x040fe400078ec0ff */
[C---:B------:R-:W-:Y:S02]  /*27b0*/  LOP3.LUT R7, R3.reuse, 0x10, RZ, 0xc0, !PT ;  /* 0x0000001003077812 */ /* 0x040fe400078ec0ff */
[----:B------:R-:W-:Y:S02]  /*27c0*/  LOP3.LUT R6, R3, 0x20, RZ, 0xc0, !PT ;  /* 0x0000002003067812 */ /* 0x000fe400078ec0ff */
[----:B------:R-:W-:-:S07]  /*27d0*/  IADD3 R5, R105, R41, RZ ;  /* 0x0000002969057210 */ /* 0x000fce0007ffe0ff */
.L_x_720:
[----:B0-2---:R-:W2:Y:S01]  /*27e0*/  LDL.LU R42, [R1+0x8] ;  /* 0x00000800012a7983 */ /* 0x005ea20000300800 */
[----:B------:R-:W-:Y:S01]  /*27f0*/  VIADD R40, R24, 0xffffffff ;  /* 0xffffffff18287836 */ /* 0x000fe20000000000 */
[----:B------:R-:W0:Y:S01]  /*2800*/  LDC.64 R120, c[0x0][0x2e8] ;  /* 0x0000ba00ff787b82 */ /* 0x000e220000000a00 */
[----:B------:R-:W-:Y:S01]  /*2810*/  IMAD R51, R16, 0x6000, R32 ;  /* 0x0000600010337824 */ /* 0x000fe200078e0220 */
[----:B------:R-:W-:Y:S05]  /*2820*/  YIELD ;  /* 0x0000000000007946 */ /* 0x000fea0003800000 */
[----:B------:R-:W-:Y:S01]  /*2830*/  SHF.R.S32.HI R41, RZ, 0x1f, R40 ;  /* 0x0000001fff297819 */ /* 0x000fe20000011428 */
[-C--:B------:R-:W-:Y:S01]  /*2840*/  IMAD R0, R130, R40.reuse, RZ ;  /* 0x0000002882007224 */ /* 0x080fe200078e02ff */
[----:B------:R-:W1:Y:S01]  /*2850*/  LDC R117, c[0x0][0x3f4] ;  /* 0x0000fd00ff757b82 */ /* 0x000e620000000800 */
[----:B------:R-:W-:Y:S01]  /*2860*/  IMAD.WIDE.U32 R126, R39, R40, RZ ;  /* 0x00000028277e7225 */ /* 0x000fe200078e00ff */
[----:B------:R-:W-:Y:S03]  /*2870*/  BSSY B0, `(.L_x_621) ;  /* 0x0000740000007945 */ /* 0x000fe60003800000 */
[----:B------:R-:W-:Y:S01]  /*2880*/  IMAD R3, R41, R39, R0 ;  /* 0x0000002729037224 */ /* 0x000fe200078e0200 */
[CC--:B------:R-:W-:Y:S01]  /*2890*/  IADD3 R0, P3, P4, R98.reuse, R126.reuse, R136 ;  /* 0x0000007e62007210 */ /* 0x0c0fe20007c7e088 */
[----:B------:R-:W-:Y:S01]  /*28a0*/  IMAD R51, R51, 0x2, R116 ;  /* 0x0000000233337824 */ /* 0x000fe200078e0274 */
[----:B------:R-:W-:Y:S01]  /*28b0*/  IADD3 R4, P5, R98, R126, RZ ;  /* 0x0000007e62047210 */ /* 0x000fe20007fbe0ff */
[----:B------:R-:W-:-:S05]  /*28c0*/  IMAD.IADD R92, R127, 0x1, R3 ;  /* 0x000000017f5c7824 */ /* 0x000fca00078e0203 */
[----:B------:R-:W-:Y:S02]  /*28d0*/  IADD3.X R3, R96, R92, R135, P3, P4 ;  /* 0x0000005c60037210 */ /* 0x000fe40001fe8487 */
[----:B------:R-:W-:Y:S02]  /*28e0*/  ISETP.GT.AND P3, PT, R40, R123, PT ;  /* 0x0000007b2800720c */ /* 0x000fe40003f64270 */
[----:B0-----:R-:W-:Y:S02]  /*28f0*/  LEA R52, P2, R4, R120, 0x1 ;  /* 0x0000007804347211 */ /* 0x001fe400078408ff */
[----:B------:R-:W-:Y:S02]  /*2900*/  IADD3.X R24, R92, R96, RZ, P5, !PT ;  /* 0x000000605c187210 */ /* 0x000fe40002ffe4ff */
[----:B------:R-:W-:Y:S02]  /*2910*/  LEA R48, P5, R0, R120, 0x1 ;  /* 0x0000007800307211 */ /* 0x000fe400078a08ff */
[----:B------:R-:W-:-:S02]  /*2920*/  LEA.HI.X R53, R4, R121, R24, 0x1, P2 ;  /* 0x0000007904357211 */ /* 0x000fc400010f0c18 */
[----:B-1----:R-:W-:Y:S02]  /*2930*/  ISETP.GE.AND P2, PT, R117, 0x1, PT ;  /* 0x000000017500780c */ /* 0x002fe40003f46270 */
[----:B------:R-:W-:Y:S01]  /*2940*/  LEA.HI.X R49, R0, R121, R3, 0x1, P5 ;  /* 0x0000007900317211 */ /* 0x000fe200028f0c03 */
[----:B------:R-:W-:Y:S01]  /*2950*/  IMAD R3, R16, 0x6000, R137 ;  /* 0x0000600010037824 */ /* 0x000fe200078e0289 */
[----:B------:R-:W-:-:S03]  /*2960*/  MOV R24, R40 ;  /* 0x0000002800187202 */ /* 0x000fc60000000f00 */
[----:B------:R-:W-:Y:S01]  /*2970*/  IMAD R50, R3, 0x2, R116 ;  /* 0x0000000203327824 */ /* 0x000fe200078e0274 */
[----:B--2---:R-:W-:-:S04]  /*2980*/  LOP3.LUT R42, R42, 0xfffffffd, RZ, 0xc0, !PT ;  /* 0xfffffffd2a2a7812 */ /* 0x004fc800078ec0ff */
[----:B------:R-:W-:-:S05]  /*2990*/  @P3 LOP3.LUT R42, R42, 0x2, RZ, 0xfc, !PT ;  /* 0x000000022a2a3812 */ /* 0x000fca00078efcff */
[----:B------:R0:W-:Y:S01]  /*29a0*/  STL [R1+0x8], R42 ;  /* 0x0000082a01007387 */ /* 0x0001e20000100800 */
[----:B------:R-:W-:Y:S05]  /*29b0*/  @!P2 BRA `(.L_x_622) ;  /* 0x0000006c00d4a947 */ /* 0x000fea0003800000 */
[----:B------:R-:W-:Y:S01]  /*29c0*/  ULDC.U8 UR4, c[0x0][0x410] ;  /* 0x0001040000047ab9 */ /* 0x000fe20000000000 */
[-C--:B------:R-:W-:Y:S01]  /*29d0*/  IMAD R3, R131, R40.reuse, RZ ;  /* 0x0000002883037224 */ /* 0x080fe200078e02ff */
[----:B------:R-:W-:Y:S01]  /*29e0*/  ISETP.NE.AND P2, PT, RZ, UR4, PT ;  /* 0x00000004ff007c0c */ /* 0x000fe2000bf45270 */
[----:B------:R-:W-:Y:S02]  /*29f0*/  IMAD R0, R134, R40, RZ ;  /* 0x0000002886007224 */ /* 0x000fe400078e02ff */
[----:B------:R-:W-:Y:S02]  /*2a00*/  IMAD R3, R41, R34, R3 ;  /* 0x0000002229037224 */ /* 0x000fe400078e0203 */
[----:B------:R-:W-:Y:S02]  /*2a10*/  IMAD R4, R24, -0x80, R25 ;  /* 0xffffff8018047824 */ /* 0x000fe400078e0219 */
[----:B------:R-:W-:-:S03]  /*2a20*/  IMAD.WIDE.U32 R90, R34, R40, RZ ;  /* 0x00000028225a7225 */ /* 0x000fc600078e00ff */
[----:B------:R-:W-:Y:S01]  /*2a30*/  VIMNMX R4, R4, 0x80, PT ;  /* 0x0000008004047848 */ /* 0x000fe20003fe0100 */
[----:B------:R-:W-:Y:S02]  /*2a40*/  IMAD R41, R41, R37, R0 ;  /* 0x0000002529297224 */ /* 0x000fe400078e0200 */
[----:B------:R-:W-:-:S04]  /*2a50*/  IMAD.WIDE.U32 R88, R37, R40, RZ ;  /* 0x0000002825587225 */ /* 0x000fc800078e00ff */
[----:B------:R-:W-:Y:S02]  /*2a60*/  IMAD.IADD R0, R91, 0x1, R3 ;  /* 0x000000015b007824 */ /* 0x000fe400078e0203 */
[----:B------:R-:W-:Y:S01]  /*2a70*/  IMAD.IADD R3, R89, 0x1, R41 ;  /* 0x0000000159037824 */ /* 0x000fe200078e0229 */
[----:B------:R-:W-:Y:S06]  /*2a80*/  @!P2 BRA `(.L_x_623) ;  /* 0x0000003000cca947 */ /* 0x000fec0003800000 */
[----:B------:R-:W-:Y:S01]  /*2a90*/  ISETP.GE.AND P3, PT, R17, R4, PT ;  /* 0x000000041100720c */ /* 0x000fe20003f66270 */
[----:B------:R-:W-:Y:S01]  /*2aa0*/  BSSY B1, `(.L_x_624) ;  /* 0x0000037000017945 */ /* 0x000fe20003800000 */
        /* <DEDUP_REMOVED lines=12> */
[----:B------:R-:W-:Y:S01]  /*2b70*/  CS2R R128, SRZ ;  /* 0x0000000000807805 */ /* 0x000fe2000001ff00 */
[----:B------:R-:W-:Y:S06]  /*2b80*/  @P3 BRA `(.L_x_625) ;  /* 0x0000000000a03947 */ /* 0x000fec0003800000 */
[----:B------:R-:W-:Y:S01]  /*2b90*/  IADD3 R41, P4, R110, R90, RZ ;  /* 0x0000005a6e297210 */ /* 0x000fe20007f9e0ff */
[----:B------:R-:W-:Y:S01]  /*2ba0*/  ULDC.64 UR4, c[0x0][0x3e8] ;  /* 0x0000fa0000047ab9 */ /* 0x000fe20000000a00 */
[----:B------:R-:W-:Y:S01]  /*2bb0*/  IADD3 R43, P2, R106, R88, RZ ;  /* 0x000000586a2b7210 */ /* 0x000fe20007f5e0ff */
[----:B------:R-:W-:Y:S01]  /*2bc0*/  ULDC.64 UR6, c[0x0][0x400] ;  /* 0x0001000000067ab9 */ /* 0x000fe20000000a00 */
[----:B0-----:R-:W-:Y:S02]  /*2bd0*/  IADD3.X R42, R0, R29, RZ, P4, !PT ;  /* 0x0000001d002a7210 */ /* 0x001fe400027fe4ff */
[----:B------:R-:W-:Y:S02]  /*2be0*/  CS2R R126, SRZ ;  /* 0x00000000007e7805 */ /* 0x000fe4000001ff00 */
[----:B------:R-:W-:Y:S01]  /*2bf0*/  LEA R40, P4, R41, UR4, 0x1 ;  /* 0x0000000429287c11 */ /* 0x000fe2000f8808ff */
[----:B------:R-:W-:Y:S01]  /*2c00*/  IMAD.X R46, R3, 0x1, R31, P2 ;  /* 0x00000001032e7824 */ /* 0x000fe200010e061f */
[----:B------:R-:W-:-:S02]  /*2c10*/  ISETP.GE.AND P2, PT, R22, R117, PT ;  /* 0x000000751600720c */ /* 0x000fc40003f46270 */
[----:B------:R-:W-:Y:S02]  /*2c20*/  CS2R R94, SRZ ;  /* 0x00000000005e7805 */ /* 0x000fe4000001ff00 */
[----:B------:R-:W-:Y:S02]  /*2c30*/  LEA.HI.X R41, R41, UR5, R42, 0x1, P4 ;  /* 0x0000000529297c11 */ /* 0x000fe4000a0f0c2a */
[----:B------:R-:W-:Y:S02]  /*2c40*/  CS2R R128, SRZ ;  /* 0x0000000000807805 */ /* 0x000fe4000001ff00 */
[C---:B------:R-:W-:Y:S02]  /*2c50*/  LEA R42, P4, R43.reuse, UR6, 0x1 ;  /* 0x000000062b2a7c11 */ /* 0x040fe4000f8808ff */
[----:B------:R-:W-:Y:S02]  /*2c60*/  CS2R R120, SRZ ;  /* 0x0000000000787805 */ /* 0x000fe4000001ff00 */
[----:B------:R-:W-:-:S02]  /*2c70*/  LEA.HI.X R43, R43, UR7, R46, 0x1, P4 ;  /* 0x000000072b2b7c11 */ /* 0x000fc4000a0f0c2e */
[-C--:B------:R-:W-:Y:S01]  /*2c80*/  ISETP.GE.AND P4, PT, R187, R117.reuse, PT ;  /* 0x00000075bb00720c */ /* 0x080fe20003f86270 */
[----:B------:R1:W5:Y:S04]  /*2c90*/  @!P2 LDG.E.64 R126, desc[UR42][R40.64] ;  /* 0x0000002a287ea981 */ /* 0x000368000c1e1b00 */
[----:B------:R1:W5:Y:S01]  /*2ca0*/  @!P2 LDG.E.64 R128, desc[UR42][R42.64] ;  /* 0x0000002a2a80a981 */ /* 0x000362000c1e1b00 */
[----:B------:R-:W-:-:S07]  /*2cb0*/  ISETP.GE.AND P2, PT, R186, R117, PT ;  /* 0x00000075ba00720c */ /* 0x000fce0003f46270 */
[----:B------:R1:W5:Y:S04]  /*2cc0*/  @!P4 LDG.E.64 R94, desc[UR42][R40.64+0x20] ;  /* 0x0000202a285ec981 */ /* 0x000368000c1e1b00 */
[----:B------:R1:W5:Y:S01]  /*2cd0*/  @!P4 LDG.E.64 R120, desc[UR42][R42.64+0x20] ;  /* 0x0000202a2a78c981 */ /* 0x000362000c1e1b00 */
[----:B------:R-:W-:Y:S02]  /*2ce0*/  ISETP.GE.AND P4, PT, R189, R117, PT ;  /* 0x00000075bd00720c */ /* 0x000fe40003f86270 */
[----:B------:R-:W-:Y:S02]  /*2cf0*/  CS2R R86, SRZ ;  /* 0x0000000000567805 */ /* 0x000fe4000001ff00 */
[----:B------:R-:W-:Y:S02]  /*2d00*/  CS2R R92, SRZ ;  /* 0x00000000005c7805 */ /* 0x000fe4000001ff00 */
[----:B------:R-:W-:-:S02]  /*2d10*/  CS2R R82, SRZ ;  /* 0x0000000000527805 */ /* 0x000fc4000001ff00 */
[----:B------:R-:W-:Y:S01]  /*2d20*/  CS2R R84, SRZ ;  /* 0x0000000000547805 */ /* 0x000fe2000001ff00 */
[----:B------:R1:W5:Y:S04]  /*2d30*/  @!P2 LDG.E.64 R86, desc[UR42][R40.64+0x40] ;  /* 0x0000402a2856a981 */ /* 0x000368000c1e1b00 */
[----:B------:R1:W5:Y:S01]  /*2d40*/  @!P2 LDG.E.64 R92, desc[UR42][R42.64+0x40] ;  /* 0x0000402a2a5ca981 */ /* 0x000362000c1e1b00 */
[----:B------:R-:W-:-:S03]  /*2d50*/  ISETP.GE.AND P2, PT, R188, R117, PT ;  /* 0x00000075bc00720c */ /* 0x000fc60003f46270 */
        /* <DEDUP_REMOVED lines=8> */
[----:B------:R1:W5:Y:S04]  /*2de0*/  @!P2 LDG.E.64 R80, desc[UR42][R42.64+0x80] ;  /* 0x0000802a2a50a981 */ /* 0x000368000c1e1b00 */
[----:B------:R1:W5:Y:S04]  /*2df0*/  @!P4 LDG.E.64 R74, desc[UR42][R40.64+0xa0] ;  /* 0x0000a02a284ac981 */ /* 0x000368000c1e1b00 */
[----:B------:R1:W5:Y:S02]  /*2e00*/  @!P4 LDG.E.64 R76, desc[UR42][R42.64+0xa0] ;  /* 0x0000a02a2a4cc981 */ /* 0x000364000c1e1b00 */
.L_x_625:
[----:B------:R-:W-:Y:S05]  /*2e10*/  BSYNC B1 ;  /* 0x0000000000017941 */ /* 0x000fea0003800000 */
.L_x_624:
        /* <DEDUP_REMOVED lines=11> */
[----:B------:R-:W-:Y:S01]  /*2ed0*/  CS2R R68, SRZ ;  /* 0x0000000000447805 */ /* 0x000fe2000001ff00 */
[----:B-----5:R-:W-:Y:S01]  /*2ee0*/  IMAD.MOV.U32 R132, RZ, RZ, R74 ;  /* 0x000000ffff847224 */ /* 0x020fe200078e004a */
[----:B------:R-:W-:-:S02]  /*2ef0*/  MOV R133, R75 ;  /* 0x0000004b00857202 */ /* 0x000fc40000000f00 */
[----:B------:R-:W-:Y:S01]  /*2f00*/  CS2R R72, SRZ ;  /* 0x0000000000487805 */ /* 0x000fe2000001ff00 */
[----:B------:R-:W-:Y:S06]  /*2f10*/  @P4 BRA `(.L_x_627) ;  /* 0x0000000000a04947 */ /* 0x000fec0003800000 */
[----:B------:R-:W-:Y:S01]  /*2f20*/  IADD3 R90, P2, P5, R110, R90, R33 ;  /* 0x0000005a6e5a7210 */ /* 0x000fe20007d5e021 */
[----:B------:R-:W-:Y:S01]  /*2f30*/  ULDC.64 UR4, c[0x0][0x3e8] ;  /* 0x0000fa0000047ab9 */ /* 0x000fe20000000a00 */
[----:B------:R-:W-:Y:S01]  /*2f40*/  ULDC.64 UR6, c[0x0][0x400] ;  /* 0x0001000000067ab9 */ /* 0x000fe20000000a00 */
[----:B------:R-:W-:Y:S02]  /*2f50*/  CS2R R70, SRZ ;  /* 0x0000000000467805 */ /* 0x000fe4000001ff00 */
[----:B-1----:R-:W-:Y:S02]  /*2f60*/  IADD3.X R41, R29, R0, R35, P2, P5 ;  /* 0x000000001d297210 */ /* 0x002fe400017ea423 */
[----:B------:R-:W-:Y:S02]  /*2f70*/  CS2R R72, SRZ ;  /* 0x0000000000487805 */ /* 0x000fe4000001ff00 */
[----:B------:R-:W-:-:S04]  /*2f80*/  IADD3 R88, P2, P5, R106, R88, R36 ;  /* 0x000000586a587210 */ /* 0x000fc80007d5e024 */
[----:B------:R-:W-:Y:S02]  /*2f90*/  IADD3.X R3, R31, R3, R38, P2, P5 ;  /* 0x000000031f037210 */ /* 0x000fe400017ea426 */
[----:B------:R-:W-:-:S04]  /*2fa0*/  LEA R40, P2, R90, UR4, 0x1 ;  /* 0x000000045a287c11 */ /* 0x000fc8000f8408ff */
[----:B------:R-:W-:Y:S02]  /*2fb0*/  LEA.HI.X R41, R90, UR5, R41, 0x1, P2 ;  /* 0x000000055a297c11 */ /* 0x000fe400090f0c29 */
[----:B0-----:R-:W-:-:S04]  /*2fc0*/  LEA R42, P2, R88, UR6, 0x1 ;  /* 0x00000006582a7c11 */ /* 0x001fc8000f8408ff */
[----:B------:R-:W-:Y:S02]  /*2fd0*/  LEA.HI.X R43, R88, UR7, R3, 0x1, P2 ;  /* 0x00000007582b7c11 */ /* 0x000fe400090f0c03 */
[----:B------:R-:W-:Y:S02]  /*2fe0*/  ISETP.GE.AND P2, PT, R22, R117, PT ;  /* 0x000000751600720c */ /* 0x000fe40003f46270 */
[----:B------:R-:W-:Y:S02]  /*2ff0*/  CS2R R66, SRZ ;  /* 0x0000000000427805 */ /* 0x000fe4000001ff00 */
[----:B------:R-:W-:-:S09]  /*3000*/  CS2R R68, SRZ ;  /* 0x0000000000447805 */ /* 0x000fd2000001ff00 */
[----:B------:R2:W5:Y:S04]  /*3010*/  @!P2 LDG.E.64 R70, desc[UR42][R40.64] ;  /* 0x0000002a2846a981 */ /* 0x000568000c1e1b00 */
[----:B------:R2:W5:Y:S01]  /*3020*/  @!P2 LDG.E.64 R72, desc[UR42][R42.64] ;  /* 0x0000002a2a48a981 */ /* 0x000562000c1e1b00 */
        /* <DEDUP_REMOVED lines=20> */
[----:B------:R-:W-:-:S13]  /*3170*/  ISETP.GE.AND P2, PT, R190, R117, PT ;  /* 0x00000075be00720c */ /* 0x000fda0003f46270 */
[----:B------:R2:W5:Y:S04]  /*3180*/  @!P2 LDG.E.64 R44, desc[UR42][R40.64+0xa0] ;  /* 0x0000a02a282ca981 */ /* 0x000568000c1e1b00 */
[----:B------:R2:W5:Y:S02]  /*3190*/  @!P2 LDG.E.64 R46, desc[UR42][R42.64+0xa0] ;  /* 0x0000a02a2a2ea981 */ /* 0x000564000c1e1b00 */
.L_x_627:
[----:B------:R-:W-:Y:S05]  /*31a0*/  BSYNC B1 ;  /* 0x0000000000017941 */ /* 0x000fea0003800000 */
.L_x_626:
[----:B------:R-:W-:Y:S01]  /*31b0*/  IMAD.MOV.U32 R0, RZ, RZ, R78 ;  /* 0x000000ffff007224 */ /* 0x000fe200078e004e */
[----:B-12---:R-:W-:Y:S01]  /*31c0*/  MOV R40, R82 ;  /* 0x0000005200287202 */ /* 0x006fe20000000f00 */
[----:B------:R-:W-:Y:S01]  /*31d0*/  IMAD.MOV.U32 R3, RZ, RZ, R79 ;  /* 0x000000ffff037224 */ /* 0x000fe200078e004f */
[----:B------:R-:W-:Y:S01]  /*31e0*/  PRMT R158, R133, 0x5410, R132 ;  /* 0x00005410859e7816 */ /* 0x000fe20000000084 */
[----:B------:R-:W-:Y:S01]  /*31f0*/  IMAD.MOV.U32 R41, RZ, RZ, R94 ;  /* 0x000000ffff297224 */ /* 0x000fe200078e005e */
[----:B------:R-:W-:Y:S01]  /*3200*/  PRMT R164, R164, 0x5410, R40 ;  /* 0x00005410a4a47816 */ /* 0x000fe20000000028 */
[----:B------:R-:W-:Y:S01]  /*3210*/  UISETP.NE.AND UP0, UPT, UR37, 0x3, UPT ;  /* 0x000000032500788c */ /* 0x000fe2000bf05270 */
[----:B------:R-:W-:Y:S01]  /*3220*/  PRMT R161, R0, 0x5410, R3 ;  /* 0x0000541000a17816 */ /* 0x000fe20000000003 */
[----:B------:R-:W-:Y:S01]  /*3230*/  IMAD.MOV.U32 R3, RZ, RZ, R86 ;  /* 0x000000ffff037224 */ /* 0x000fe200078e0056 */
[----:B------:R-:W-:Y:S01]  /*3240*/  MOV R40, R87 ;  /* 0x0000005700287202 */ /* 0x000fe20000000f00 */
[----:B------:R-:W-:Y:S01]  /*3250*/  IMAD.MOV.U32 R0, RZ, RZ, R83 ;  /* 0x000000ffff007224 */ /* 0x000fe200078e0053 */
[----:B------:R-:W-:Y:S01]  /*3260*/  PRMT R166, R41, 0x7610, R166 ;  /* 0x0000761029a67816 */ /* 0x000fe200000000a6 */
[----:B------:R-:W-:Y:S01]  /*3270*/  IMAD.MOV.U32 R41, RZ, RZ, R76 ;  /* 0x000000ffff297224 */ /* 0x000fe200078e004c */
[----:B------:R-:W-:Y:S01]  /*3280*/  PRMT R165, R3, 0x5410, R40 ;  /* 0x0000541003a57816 */ /* 0x000fe20000000028 */
[----:B------:R-:W-:Y:S01]  /*3290*/  IMAD.MOV.U32 R40, RZ, RZ, R127 ;  /* 0x000000ffff287224 */ /* 0x000fe200078e007f */
[----:B------:R-:W-:Y:S01]  /*32a0*/  PRMT R164, R0, 0x7610, R164 ;  /* 0x0000761000a47816 */ /* 0x000fe200000000a4 */
[----:B------:R-:W-:Y:S01]  /*32b0*/  IMAD.MOV.U32 R0, RZ, RZ, R95 ;  /* 0x000000ffff007224 */ /* 0x000fe200078e005f */
[----:B------:R-:W-:-:S02]  /*32c0*/  MOV R3, R126 ;  /* 0x0000007e00037202 */ /* 0x000fc40000000f00 */
[----:B------:R-:W-:Y:S01]  /*32d0*/  PRMT R167, R40, 0x7610, R167 ;  /* 0x0000761028a77816 */ /* 0x000fe200000000a7 */
[----:B------:R-:W-:Y:S01]  /*32e0*/  IMAD.MOV.U32 R40, RZ, RZ, R81 ;  /* 0x000000ffff287224 */ /* 0x000fe200078e0051 */
[----:B------:R-:W-:Y:S01]  /*32f0*/  PRMT R155, R3, 0x7610, R155 ;  /* 0x00007610039b7816 */ /* 0x000fe2000000009b */
[----:B------:R-:W-:Y:S01]  /*3300*/  IMAD.MOV.U32 R3, RZ, RZ, R80 ;  /* 0x000000ffff037224 */ /* 0x000fe200078e0050 */
[----:B------:R-:W-:Y:S02]  /*3310*/  PRMT R166, R166, 0x5410, R0 ;  /* 0x00005410a6a67816 */ /* 0x000fe40000000000 */
[----:B------:R-:W-:Y:S02]  /*3320*/  PRMT R159, R41, 0x7610, R159 ;  /* 0x00007610299f7816 */ /* 0x000fe4000000009f */
[----:B------:R-:W-:Y:S02]  /*3330*/  MOV R0, R77 ;  /* 0x0000004d00007202 */ /* 0x000fe40000000f00 */
[----:B------:R-:W-:-:S02]  /*3340*/  MOV R41, R84 ;  /* 0x0000005400297202 */ /* 0x000fc40000000f00 */
[----:B------:R-:W-:Y:S01]  /*3350*/  PRMT R159, R159, 0x5410, R0 ;  /* 0x000054109f9f7816 */ /* 0x000fe20000000000 */
[----:B------:R-:W-:Y:S01]  /*3360*/  IMAD.MOV.U32 R0, RZ, RZ, R85 ;  /* 0x000000ffff007224 */ /* 0x000fe200078e0055 */
[----:B------:R-:W-:Y:S01]  /*3370*/  PRMT R162, R3, 0x5410, R40 ;  /* 0x0000541003a27816 */ /* 0x000fe20000000028 */
[----:B------:R-:W-:Y:S01]  /*3380*/  IMAD.MOV.U32 R3, RZ, RZ, R92 ;  /* 0x000000ffff037224 */ /* 0x000fe200078e005c */
[----:B------:R-:W-:Y:S01]  /*3390*/  PRMT R167, R167, 0x5410, R41 ;  /* 0x00005410a7a77816 */ /* 0x000fe20000000029 */
[----:B------:R-:W-:Y:S01]  /*33a0*/  IMAD.MOV.U32 R41, RZ, RZ, R120 ;  /* 0x000000ffff297224 */ /* 0x000fe200078e0078 */
[----:B------:R-:W-:Y:S02]  /*33b0*/  MOV R40, R93 ;  /* 0x0000005d00287202 */ /* 0x000fe40000000f00 */
[----:B------:R-:W-:Y:S01]  /*33c0*/  PRMT R168, R0, 0x5410, R3 ;  /* 0x0000541000a87816 */ /* 0x000fe20000000003 */
[----:B------:R-:W-:Y:S01]  /*33d0*/  IMAD.MOV.U32 R3, RZ, RZ, R129 ;  /* 0x000000ffff037224 */ /* 0x000fe200078e0081 */
[----:B------:R-:W-:Y:S01]  /*33e0*/  PRMT R169, R40, 0x5410, R41 ;  /* 0x0000541028a97816 */ /* 0x000fe20000000029 */
[----:B------:R-:W-:Y:S01]  /*33f0*/  IMAD.MOV.U32 R41, RZ, RZ, R121 ;  /* 0x000000ffff297224 */ /* 0x000fe200078e0079 */
[----:B------:R-:W-:Y:S01]  /*3400*/  MOV R40, R128 ;  /* 0x0000008000287202 */ /* 0x000fe20000000f00 */
[----:B-----5:R-:W-:Y:S01]  /*3410*/  IMAD.MOV.U32 R0, RZ, RZ, R44 ;  /* 0x000000ffff007224 */ /* 0x020fe200078e002c */
[----:B------:R-:W-:-:S02]  /*3420*/  PLOP3.LUT P2, PT, PT, PT, UP0, 0x80, 0x0 ;  /* 0x000000000000781c */ /* 0x000fc40003f4f008 */
[----:B------:R-:W-:Y:S01]  /*3430*/  PRMT R170, R41, 0x5410, R3 ;  /* 0x0000541029aa7816 */ /* 0x000fe20000000003 */
[----:B------:R-:W-:Y:S01]  /*3440*/  IMAD.MOV.U32 R3, RZ, RZ, R55 ;  /* 0x000000ffff037224 */ /* 0x000fe200078e0037 */
[----:B------:R-:W-:Y:S01]  /*3450*/  PRMT R155, R155, 0x5410, R40 ;  /* 0x000054109b9b7816 */ /* 0x000fe20000000028 */
[----:B------:R-:W-:Y:S01]  /*3460*/  IMAD.MOV.U32 R40, RZ, RZ, R54 ;  /* 0x000000ffff287224 */ /* 0x000fe200078e0036 */
[----:B------:R-:W-:Y:S02]  /*3470*/  PRMT R88, R88, 0x5410, R0 ;  /* 0x0000541058587816 */ /* 0x000fe40000000000 */
[----:B------:R-:W-:Y:S02]  /*3480*/  MOV R0, R58 ;  /* 0x0000003a00007202 */ /* 0x000fe40000000f00 */
[----:B------:R-:W-:Y:S01]  /*3490*/  PRMT R90, R3, 0x5410, R40 ;  /* 0x00005410035a7816 */ /* 0x000fe20000000028 */
[----:B------:R-:W-:Y:S01]  /*34a0*/  IMAD.MOV.U32 R40, RZ, RZ, R62 ;  /* 0x000000ffff287224 */ /* 0x000fe200078e003e */
[----:B------:R-:W-:Y:S01]  /*34b0*/  PRMT R132, R132, 0x5410, R0 ;  /* 0x0000541084847816 */ /* 0x000fe20000000000 */
[----:B------:R-:W-:Y:S01]  /*34c0*/  IMAD.MOV.U32 R0, RZ, RZ, R66 ;  /* 0x000000ffff007224 */ /* 0x000fe200078e0042 */
[----:B------:R-:W-:-:S02]  /*34d0*/  MOV R3, R63 ;  /* 0x0000003f00037202 */ /* 0x000fc40000000f00 */
[----:B------:R-:W-:Y:S02]  /*34e0*/  MOV R41, R45 ;  /* 0x0000002d00297202 */ /* 0x000fe40000000f00 */
        /* <DEDUP_REMOVED lines=11> */
[----:B------:R-:W-:Y:S01]  /*35a0*/  PRMT R89, R0, 0x7610, R89 ;  /* 0x0000761000597816 */ /* 0x000fe20000000059 */
[----:B------:R-:W-:Y:S01]  /*35b0*/  IMAD.MOV.U32 R3, RZ, RZ, R57 ;  /* 0x000000ffff037224 */ /* 0x000fe200078e0039 */
[----:B------:R-:W-:-:S02]  /*35c0*/  MOV R0, R60 ;  /* 0x0000003c00007202 */ /* 0x000fc40000000f00 */
[----:B------:R-:W-:Y:S02]  /*35d0*/  PRMT R156, R156, 0x5410, R41 ;  /* 0x000054109c9c7816 */ /* 0x000fe40000000029 */
[----:B------:R-:W-:Y:S01]  /*35e0*/  PRMT R91, R40, 0x5410, R3 ;  /* 0x00005410285b7816 */ /* 0x000fe20000000003 */
[----:B------:R-:W-:Y:S01]  /*35f0*/  IMAD.MOV.U32 R3, RZ, RZ, R64 ;  /* 0x000000ffff037224 */ /* 0x000fe200078e0040 */
[----:B------:R-:W-:Y:S01]  /*3600*/  PRMT R133, R0, 0x7610, R133 ;  /* 0x0000761000857816 */ /* 0x000fe20000000085 */
[----:B------:R-:W-:Y:S01]  /*3610*/  IMAD.MOV.U32 R40, RZ, RZ, R61 ;  /* 0x000000ffff287224 */ /* 0x000fe200078e003d */
[----:B------:R-:W-:Y:S02]  /*3620*/  MOV R41, R47 ;  /* 0x0000002f00297202 */ /* 0x000fe40000000f00 */
[----:B------:R-:W-:Y:S02]  /*3630*/  MOV R0, R65 ;  /* 0x0000004100007202 */ /* 0x000fe40000000f00 */
[----:B------:R-:W-:Y:S01]  /*3640*/  PRMT R89, R89, 0x5410, R41 ;  /* 0x0000541059597816 */ /* 0x000fe20000000029 */
[----:B------:R-:W-:Y:S01]  /*3650*/  IMAD.MOV.U32 R41, RZ, RZ, R73 ;  /* 0x000000ffff297224 */ /* 0x000fe200078e0049 */
[----:B------:R-:W-:Y:S01]  /*3660*/  PRMT R152, R3, 0x5410, R0 ;  /* 0x0000541003987816 */ /* 0x000fe20000000000 */
[----:B------:R-:W-:Y:S01]  /*3670*/  IMAD.MOV.U32 R0, RZ, RZ, R68 ;  /* 0x000000ffff007224 */ /* 0x000fe200078e0044 */
[----:B------:R-:W-:Y:S01]  /*3680*/  PRMT R133, R133, 0x5410, R40 ;  /* 0x0000541085857816 */ /* 0x000fe20000000028 */
[----:B------:R-:W-:Y:S01]  /*3690*/  IMAD.MOV.U32 R3, RZ, RZ, R69 ;  /* 0x000000ffff037224 */ /* 0x000fe200078e0045 */
[----:B------:R-:W-:-:S04]  /*36a0*/  MOV R40, R72 ;  /* 0x0000004800287202 */ /* 0x000fc80000000f00 */
[----:B------:R-:W-:Y:S02]  /*36b0*/  PRMT R160, R0, 0x5410, R3 ;  /* 0x0000541000a07816 */ /* 0x000fe40000000003 */
[----:B------:R-:W-:Y:S01]  /*36c0*/  PRMT R163, R40, 0x5410, R41 ;  /* 0x0000541028a37816 */ /* 0x000fe20000000029 */
[----:B------:R-:W-:Y:S06]  /*36d0*/  @!P2 BRA `(.L_x_628) ;  /* 0x000000000004a947 */ /* 0x000fec0003800000 */
[----:B------:R-:W-:Y:S01]  /*36e0*/  BPT.TRAP 0x1 ;  /* 0x000000040000795c */ /* 0x000fe20000300000 */
.L_x_628:
[----:B------:R-:W-:Y:S01]  /*36f0*/  IMAD R3, R16, 0x8, R2 ;  /* 0x0000000810037824 */ /* 0x000fe200078e0202 */
[----:B------:R-:W-:Y:S01]  /*3700*/  SHF.L.U32 R0, R184, 0x1f, RZ ;  /* 0x0000001fb8007819 */ /* 0x000fe200000006ff */
[----:B------:R-:W-:Y:S03]  /*3710*/  BSSY B1, `(.L_x_629) ;  /* 0x0000003000017945 */ /* 0x000fe60003800000 */
[----:B------:R-:W1:Y:S02]  /*3720*/  SYNCS.PHASECHK.TRANS64.TRYWAIT P5, [R3+URZ+0x34890], R0 ;  /* 0x03489000030075a7 */ /* 0x000e6400080a017f */
[----:B-1----:R-:W-:Y:S05]  /*3730*/  @!P5 BRA `(.L_x_630) ;  /* 0x000001cc00e0d947 */ /* 0x002fea0003800000 */
.L_x_982:
[----:B------:R-:W-:Y:S05]  /*3740*/  BSYNC B1 ;  /* 0x0000000000017941 */ /* 0x000fea0003800000 */
.L_x_629:
[----:B------:R-:W-:Y:S04]  /*3750*/  BSSY B1, `(.L_x_631) ;  /* 0x0000133000017945 */ /* 0x000fe80003800000 */
[----:B------:R-:W-:Y:S05]  /*3760*/  @P3 BRA `(.L_x_632) ;  /* 0x0000001000c43947 */ /* 0x000fea0003800000 */
[----:B------:R-:W-:Y:S01]  /*3770*/  ISETP.NE.AND P3, PT, R14, RZ, PT ;  /* 0x000000ff0e00720c */ /* 0x000fe20003f65270 */
[----:B------:R-:W-:-:S12]  /*3780*/  BSSY B2, `(.L_x_633) ;  /* 0x0000034000027945 */ /* 0x000fd80003800000 */
[----:B------:R-:W-:Y:S05]  /*3790*/  @!P3 BRA `(.L_x_634) ;  /* 0x0000000000c8b947 */ /* 0x000fea0003800000 */
[----:B0-----:R0:W2:Y:S01]  /*37a0*/  LDS.128 R40, [R51] ;  /* 0x0000000033287984 */ /* 0x0010a20000000c00 */
[----:B------:R-:W-:Y:S01]  /*37b0*/  ISETP.GE.AND P3, PT, R22, R117, PT ;  /* 0x000000751600720c */ /* 0x000fe20003f66270 */
[----:B------:R-:W-:-:S12]  /*37c0*/  BSSY B3, `(.L_x_635) ;  /* 0x000002e000037945 */ /* 0x000fd80003800000 */
[----:B0-----:R-:W-:Y:S05]  /*37d0*/  @P3 BRA `(.L_x_636) ;  /* 0x0000000000b03947 */ /* 0x001fea0003800000 */
[----:B------:R-:W-:Y:S02]  /*37e0*/  SHF.R.U64 R148, R128, 0x10, R129 ;  /* 0x0000001080947819 */ /* 0x000fe40000001281 */
[----:B--2---:R-:W-:Y:S02]  /*37f0*/  MOV R128, R41 ;  /* 0x0000002900807202 */ /* 0x004fe40000000f00 */
[----:B------:R-:W-:Y:S01]  /*3800*/  SHF.R.U64 R126, R126, 0x10, R127 ;  /* 0x000000107e7e7819 */ /* 0x000fe2000000127f */
[----:B------:R-:W-:Y:S01]  /*3810*/  HADD2.F32 R148, -RZ, R148.H0_H0 ;  /* 0x20000094ff947230 */ /* 0x000fe20000004100 */
[----:B------:R-:W-:Y:S01]  /*3820*/  SHF.R.U32.HI R129, RZ, 0x10, R129 ;  /* 0x00000010ff817819 */ /* 0x000fe20000011681 */
[--C-:B------:R-:W-:Y:S02]  /*3830*/  HADD2.F32 R41, -RZ, R128.reuse.H1_H1 ;  /* 0x30000080ff297230 */ /* 0x100fe40000004100 */
[----:B------:R-:W-:Y:S02]  /*3840*/  HADD2.F32 R153, -RZ, R128.H0_H0 ;  /* 0x20000080ff997230 */ /* 0x000fe40000004100 */
[----:B------:R-:W-:-:S02]  /*3850*/  HADD2.F32 R126, -RZ, R126.H0_H0 ;  /* 0x2000007eff7e7230 */ /* 0x000fc40000004100 */
[-C--:B------:R-:W-:Y:S01]  /*3860*/  FMUL.FTZ R128, R41, R148.reuse ;  /* 0x0000009429807220 */ /* 0x080fe20000410000 */
[----:B------:R-:W-:-:S03]  /*3870*/  FMUL.FTZ R148, R153, R148 ;  /* 0x0000009499947220 */ /* 0x000fc60000410000 */
[-C--:B------:R-:W-:Y:S01]  /*3880*/  FFMA.FTZ R128, R153, R126.reuse, -R128 ;  /* 0x0000007e99807223 */ /* 0x080fe20000010880 */
[----:B------:R-:W-:Y:S02]  /*3890*/  HADD2.F32 R153, -RZ, R155.H1_H1 ;  /* 0x3000009bff997230 */ /* 0x000fe40000004100 */
[----:B------:R-:W-:Y:S01]  /*38a0*/  FFMA.FTZ R41, R41, R126, R148 ;  /* 0x0000007e29297223 */ /* 0x000fe20000010094 */
[----:B------:R-:W-:Y:S01]  /*38b0*/  IMAD.MOV.U32 R148, RZ, RZ, R43 ;  /* 0x000000ffff947224 */ /* 0x000fe200078e002b */
[----:B------:R-:W-:Y:S01]  /*38c0*/  SHF.R.U32.HI R126, RZ, 0x10, R127 ;  /* 0x00000010ff7e7819 */ /* 0x000fe2000001167f */
[----:B------:R-:W-:Y:S02]  /*38d0*/  IMAD.MOV.U32 R127, RZ, RZ, R40 ;  /* 0x000000ffff7f7224 */ /* 0x000fe400078e0028 */
[----:B------:R-:W-:Y:S01]  /*38e0*/  HADD2.F32 R40, -RZ, R129.H0_H0 ;  /* 0x20000081ff287230 */ /* 0x000fe20000004100 */
[----:B------:R-:W-:Y:S01]  /*38f0*/  F2FP.F16.F32.PACK_AB R41, R41, R128 ;  /* 0x000000802929723e */ /* 0x000fe200000000ff */
[----:B------:R-:W-:-:S02]  /*3900*/  HADD2.F32 R43, -RZ, R148.H1_H1 ;  /* 0x30000094ff2b7230 */ /* 0x000fc40000004100 */
[----:B------:R-:W-:Y:S02]  /*3910*/  HADD2.F32 R129, -RZ, R148.H0_H0 ;  /* 0x20000094ff817230 */ /* 0x000fe40000004100 */
[----:B------:R-:W-:Y:S02]  /*3920*/  HADD2.F32 R126, -RZ, R126.H0_H0 ;  /* 0x2000007eff7e7230 */ /* 0x000fe40000004100 */
[-C--:B------:R-:W-:Y:S01]  /*3930*/  FMUL.FTZ R148, R43, R40.reuse ;  /* 0x000000282b947220 */ /* 0x080fe20000410000 */
[----:B------:R-:W-:-:S03]  /*3940*/  FMUL.FTZ R154, R129, R40 ;  /* 0x00000028819a7220 */ /* 0x000fc60000410000 */
[-C--:B------:R-:W-:Y:S01]  /*3950*/  FFMA.FTZ R40, R129, R126.reuse, -R148 ;  /* 0x0000007e81287223 */ /* 0x080fe20000010894 */
[--C-:B------:R-:W-:Y:S02]  /*3960*/  HADD2.F32 R148, -RZ, R127.reuse.H0_H0 ;  /* 0x2000007fff947230 */ /* 0x100fe40000004100 */
[----:B------:R-:W-:Y:S01]  /*3970*/  FFMA.FTZ R43, R43, R126, R154 ;  /* 0x0000007e2b2b7223 */ /* 0x000fe2000001009a */
[----:B------:R-:W-:Y:S01]  /*3980*/  MOV R126, R42 ;  /* 0x0000002a007e7202 */ /* 0x000fe20000000f00 */
[----:B------:R-:W-:Y:S02]  /*3990*/  HADD2.F32 R42, -RZ, R127.H1_H1 ;  /* 0x3000007fff2a7230 */ /* 0x000fe40000004100 */
[----:B------:R-:W-:Y:S01]  /*39a0*/  HADD2.F32 R129, -RZ, R155.H0_H0 ;  /* 0x2000009bff817230 */ /* 0x000fe20000004100 */
[----:B------:R-:W-:Y:S01]  /*39b0*/  F2FP.F16.F32.PACK_AB R43, R43, R40 ;  /* 0x000000282b2b723e */ /* 0x000fe200000000ff */
[----:B------:R-:W-:Y:S02]  /*39c0*/  HADD2.F32 R155, -RZ, R170.H1_H1 ;  /* 0x300000aaff9b7230 */ /* 0x000fe40000004100 */
[-C--:B------:R-:W-:Y:S01]  /*39d0*/  FMUL.FTZ R127, R42, R153.reuse ;  /* 0x000000992a7f7220 */ /* 0x080fe20000410000 */
[----:B------:R-:W-:-:S03]  /*39e0*/  FMUL.FTZ R153, R148, R153 ;  /* 0x0000009994997220 */ /* 0x000fc60000410000 */
[-C--:B------:R-:W-:Y:S01]  /*39f0*/  FFMA.FTZ R127, R148, R129.reuse, -R127 ;  /* 0x00000081947f7223 */ /* 0x080fe2000001087f */
[--C-:B------:R-:W-:Y:S02]  /*3a00*/  HADD2.F32 R148, -RZ, R126.reuse.H0_H0 ;  /* 0x2000007eff947230 */ /* 0x100fe40000004100 */
[----:B------:R-:W-:Y:S01]  /*3a10*/  FFMA.FTZ R42, R42, R129, R153 ;  /* 0x000000812a2a7223 */ /* 0x000fe20000010099 */
[----:B------:R-:W-:Y:S02]  /*3a20*/  HADD2.F32 R126, -RZ, R126.H1_H1 ;  /* 0x3000007eff7e7230 */ /* 0x000fe40000004100 */
[----:B------:R-:W-:Y:S02]  /*3a30*/  HADD2.F32 R129, -RZ, R167.H0_H0 ;  /* 0x200000a7ff817230 */ /* 0x000fe40000004100 */
[----:B------:R-:W-:Y:S01]  /*3a40*/  F2FP.F16.F32.PACK_AB R40, R42, R127 ;  /* 0x0000007f2a28723e */ /* 0x000fe200000000ff */
[-C--:B------:R-:W-:Y:S01]  /*3a50*/  FMUL.FTZ R153, R126, R155.reuse ;  /* 0x0000009b7e997220 */ /* 0x080fe20000410000 */
[----:B------:R-:W-:-:S03]  /*3a60*/  FMUL.FTZ R155, R148, R155 ;  /* 0x0000009b949b7220 */ /* 0x000fc60000410000 */
[-C--:B------:R-:W-:Y:S01]  /*3a70*/  FFMA.FTZ R153, R148, R129.reuse, -R153 ;  /* 0x0000008194997223 */ /* 0x080fe20000010899 */
[----:B------:R-:W-:-:S05]  /*3a80*/  FFMA.FTZ R126, R126, R129, R155 ;  /* 0x000000817e7e7223 */ /* 0x000fca000001009b */
[----:B------:R-:W-:-:S07]  /*3a90*/  F2FP.F16.F32.PACK_AB R42, R126, R153 ;  /* 0x000000997e2a723e */ /* 0x000fce00000000ff */
.L_x_636:
[----:B------:R-:W-:Y:S05]  /*3aa0*/  BSYNC B3 ;  /* 0x0000000000037941 */ /* 0x000fea0003800000 */
.L_x_635:
[----:B--2---:R2:W-:Y:S02]  /*3ab0*/  STG.E.128 desc[UR42][R52.64], R40 ;  /* 0x0000002834007986 */ /* 0x0045e4000c101d2a */
.L_x_634:
[----:B------:R-:W-:Y:S05]  /*3ac0*/  BSYNC B2 ;  /* 0x0000000000027941 */ /* 0x000fea0003800000 */
.L_x_633:
[----:B------:R-:W-:Y:S01]  /*3ad0*/  ISETP.NE.AND P3, PT, R10, RZ, PT ;  /* 0x000000ff0a00720c */ /* 0x000fe20003f65270 */
[----:B------:R-:W-:-:S12]  /*3ae0*/  BSSY B2, `(.L_x_637) ;  /* 0x0000030000027945 */ /* 0x000fd80003800000 */
[----:B------:R-:W-:Y:S05]  /*3af0*/  @!P3 BRA `(.L_x_638) ;  /* 0x0000000000b8b947 */ /* 0x000fea0003800000 */
[----:B0-2---:R0:W2:Y:S01]  /*3b00*/  LDS.128 R40, [R50] ;  /* 0x0000000032287984 */ /* 0x0050a20000000c00 */
[----:B------:R-:W-:Y:S01]  /*3b10*/  ISETP.GE.AND P3, PT, R187, R117, PT ;  /* 0x00000075bb00720c */ /* 0x000fe20003f66270 */
[----:B------:R-:W-:-:S12]  /*3b20*/  BSSY B3, `(.L_x_639) ;  /* 0x000002a000037945 */ /* 0x000fd80003800000 */
[----:B0-----:R-:W-:Y:S05]  /*3b30*/  @P3 BRA `(.L_x_640) ;  /* 0x0000000000a03947 */ /* 0x001fea0003800000 */
[----:B------:R-:W-:Y:S01]  /*3b40*/  SHF.R.U64 R120, R120, 0x10, R121 ;  /* 0x0000001078787819 */ /* 0x000fe20000001279 */
[----:B--2---:R-:W-:Y:S01]  /*3b50*/  HADD2.F32 R128, -RZ, R41.H0_H0 ;  /* 0x20000029ff807230 */ /* 0x004fe20000004100 */
[----:B------:R-:W-:Y:S01]  /*3b60*/  SHF.R.U64 R94, R94, 0x10, R95 ;  /* 0x000000105e5e7819 */ /* 0x000fe2000000125f */
[----:B------:R-:W-:Y:S01]  /*3b70*/  HADD2.F32 R126, -RZ, R43.H1_H1 ;  /* 0x3000002bff7e7230 */ /* 0x000fe20000004100 */
[----:B------:R-:W-:Y:S01]  /*3b80*/  SHF.R.U32.HI R121, RZ, 0x10, R121 ;  /* 0x00000010ff797819 */ /* 0x000fe20000011679 */
[----:B------:R-:W-:Y:S01]  /*3b90*/  HADD2.F32 R127, -RZ, R120.H0_H0 ;  /* 0x20000078ff7f7230 */ /* 0x000fe20000004100 */
[----:B------:R-:W-:Y:S01]  /*3ba0*/  SHF.R.U32.HI R95, RZ, 0x10, R95 ;  /* 0x00000010ff5f7819 */ /* 0x000fe2000001165f */
[----:B------:R-:W-:Y:S02]  /*3bb0*/  HADD2.F32 R120, -RZ, R41.H1_H1 ;  /* 0x30000029ff787230 */ /* 0x000fe40000004100 */
[----:B------:R-:W-:Y:S02]  /*3bc0*/  HADD2.F32 R129, -RZ, R94.H0_H0 ;  /* 0x2000005eff817230 */ /* 0x000fe40000004100 */
[----:B------:R-:W-:-:S02]  /*3bd0*/  HADD2.F32 R121, -RZ, R121.H0_H0 ;  /* 0x20000079ff797230 */ /* 0x000fc40000004100 */
[-C--:B------:R-:W-:Y:S01]  /*3be0*/  FMUL.FTZ R41, R120, R127.reuse ;  /* 0x0000007f78297220 */ /* 0x080fe20000410000 */
[C---:B------:R-:W-:Y:S01]  /*3bf0*/  FMUL.FTZ R127, R128.reuse, R127 ;  /* 0x0000007f807f7220 */ /* 0x040fe20000410000 */
[----:B------:R-:W-:Y:S02]  /*3c00*/  HADD2.F32 R153, -RZ, R95.H0_H0 ;  /* 0x2000005fff997230 */ /* 0x000fe40000004100 */
[----:B------:R-:W-:Y:S01]  /*3c10*/  FFMA.FTZ R41, R128, R129, -R41 ;  /* 0x0000008180297223 */ /* 0x000fe20000010829 */
[----:B------:R-:W-:Y:S02]  /*3c20*/  HADD2.F32 R128, -RZ, R43.H0_H0 ;  /* 0x2000002bff807230 */ /* 0x000fe40000004100 */
[----:B------:R-:W-:Y:S01]  /*3c30*/  FMUL.FTZ R43, R126, R121 ;  /* 0x000000797e2b7220 */ /* 0x000fe20000410000 */
[----:B------:R-:W-:Y:S01]  /*3c40*/  FFMA.FTZ R94, R120, R129, R127 ;  /* 0x00000081785e7223 */ /* 0x000fe2000001007f */
[----:B------:R-:W-:Y:S02]  /*3c50*/  HADD2.F32 R95, -RZ, R169.H1_H1 ;  /* 0x300000a9ff5f7230 */ /* 0x000fe40000004100 */
[----:B------:R-:W-:Y:S01]  /*3c60*/  FMUL.FTZ R121, R128, R121 ;  /* 0x0000007980797220 */ /* 0x000fe20000410000 */
[----:B------:R-:W-:-:S02]  /*3c70*/  HADD2.F32 R120, -RZ, R40.H1_H1 ;  /* 0x30000028ff787230 */ /* 0x000fc40000004100 */
[-C--:B------:R-:W-:Y:S01]  /*3c80*/  FFMA.FTZ R43, R128, R153.reuse, -R43 ;  /* 0x00000099802b7223 */ /* 0x080fe2000001082b */
[----:B------:R-:W-:Y:S02]  /*3c90*/  HADD2.F32 R128, -RZ, R40.H0_H0 ;  /* 0x20000028ff807230 */ /* 0x000fe40000004100 */
[----:B------:R-:W-:Y:S01]  /*3ca0*/  FFMA.FTZ R126, R126, R153, R121 ;  /* 0x000000997e7e7223 */ /* 0x000fe20000010079 */
[----:B------:R-:W-:Y:S02]  /*3cb0*/  HADD2.F32 R121, -RZ, R166.H0_H0 ;  /* 0x200000a6ff797230 */ /* 0x000fe40000004100 */
[-C--:B------:R-:W-:Y:S01]  /*3cc0*/  FMUL.FTZ R129, R120, R95.reuse ;  /* 0x0000005f78817220 */ /* 0x080fe20000410000 */
[----:B------:R-:W-:Y:S02]  /*3cd0*/  HADD2.F32 R40, -RZ, R170.H0_H0 ;  /* 0x200000aaff287230 */ /* 0x000fe40000004100 */
[----:B------:R-:W-:Y:S01]  /*3ce0*/  FMUL.FTZ R95, R128, R95 ;  /* 0x0000005f805f7220 */ /* 0x000fe20000410000 */
[----:B------:R-:W-:-:S02]  /*3cf0*/  HADD2.F32 R127, -RZ, R42.H1_H1 ;  /* 0x3000002aff7f7230 */ /* 0x000fc40000004100 */
[-C--:B------:R-:W-:Y:S01]  /*3d00*/  FFMA.FTZ R129, R128, R121.reuse, -R129 ;  /* 0x0000007980817223 */ /* 0x080fe20000010881 */
[----:B------:R-:W-:Y:S02]  /*3d10*/  HADD2.F32 R153, -RZ, R42.H0_H0 ;  /* 0x2000002aff997230 */ /* 0x000fe40000004100 */
[----:B------:R-:W-:Y:S01]  /*3d20*/  FFMA.FTZ R120, R120, R121, R95 ;  /* 0x0000007978787223 */ /* 0x000fe2000001005f */
[----:B------:R-:W-:Y:S02]  /*3d30*/  HADD2.F32 R128, -RZ, R166.H1_H1 ;  /* 0x300000a6ff807230 */ /* 0x000fe40000004100 */
[-C--:B------:R-:W-:Y:S01]  /*3d40*/  FMUL.FTZ R42, R127, R40.reuse ;  /* 0x000000287f2a7220 */ /* 0x080fe20000410000 */
[----:B------:R-:W-:Y:S01]  /*3d50*/  F2FP.F16.F32.PACK_AB R41, R94, R41 ;  /* 0x000000295e29723e */ /* 0x000fe200000000ff */
[C---:B------:R-:W-:Y:S01]  /*3d60*/  FMUL.FTZ R40, R153.reuse, R40 ;  /* 0x0000002899287220 */ /* 0x040fe20000410000 */
[----:B------:R-:W-:Y:S01]  /*3d70*/  F2FP.F16.F32.PACK_AB R43, R126, R43 ;  /* 0x0000002b7e2b723e */ /* 0x000fe200000000ff */
[----:B------:R-:W-:-:S02]  /*3d80*/  FFMA.FTZ R42, R153, R128, -R42 ;  /* 0x00000080992a7223 */ /* 0x000fc4000001082a */
[----:B------:R-:W-:Y:S01]  /*3d90*/  FFMA.FTZ R127, R127, R128, R40 ;  /* 0x000000807f7f7223 */ /* 0x000fe20000010028 */
[----:B------:R-:W-:-:S04]  /*3da0*/  F2FP.F16.F32.PACK_AB R40, R120, R129 ;  /* 0x000000817828723e */ /* 0x000fc800000000ff */
[----:B------:R-:W-:-:S07]  /*3db0*/  F2FP.F16.F32.PACK_AB R42, R127, R42 ;  /* 0x0000002a7f2a723e */ /* 0x000fce00000000ff */
.L_x_640:
[----:B------:R-:W-:Y:S05]  /*3dc0*/  BSYNC B3 ;  /* 0x0000000000037941 */ /* 0x000fea0003800000 */
.L_x_639:
[----:B--2---:R3:W-:Y:S02]  /*3dd0*/  STG.E.128 desc[UR42][R52.64+0x40], R40 ;  /* 0x0000402834007986 */ /* 0x0047e4000c101d2a */
.L_x_638:
[----:B------:R-:W-:Y:S05]  /*3de0*/  BSYNC B2 ;  /* 0x0000000000027941 */ /* 0x000fea0003800000 */
.L_x_637:
[----:B------:R-:W-:Y:S01]  /*3df0*/  ISETP.NE.AND P3, PT, R9, RZ, PT ;  /* 0x000000ff0900720c */ /* 0x000fe20003f65270 */
[----:B------:R-:W-:-:S12]  /*3e00*/  BSSY B2, `(.L_x_641) ;  /* 0x0000031000027945 */ /* 0x000fd80003800000 */
[----:B------:R-:W-:Y:S05]  /*3e10*/  @!P3 BRA `(.L_x_642) ;  /* 0x0000000000bcb947 */ /* 0x000fea0003800000 */
[----:B0-23--:R0:W2:Y:S01]  /*3e20*/  LDS.128 R40, [R51+0x4000] ;  /* 0x0040000033287984 */ /* 0x00d0a20000000c00 */
[----:B------:R-:W-:Y:S01]  /*3e30*/  ISETP.GE.AND P3, PT, R186, R117, PT ;  /* 0x00000075ba00720c */ /* 0x000fe20003f66270 */
[----:B------:R-:W-:-:S12]  /*3e40*/  BSSY B3, `(.L_x_643) ;  /* 0x000002b000037945 */ /* 0x000fd80003800000 */
[----:B0-----:R-:W-:Y:S05]  /*3e50*/  @P3 BRA `(.L_x_644) ;  /* 0x0000000000a43947 */ /* 0x001fea0003800000 */
[----:B------:R-:W-:Y:S01]  /*3e60*/  SHF.R.U64 R94, R86, 0x10, R87 ;  /* 0x00000010565e7819 */ /* 0x000fe20000001257 */
[----:B--2---:R-:W-:Y:S01]  /*3e70*/  HADD2.F32 R120, -RZ, R43.H0_H0 ;  /* 0x2000002bff787230 */ /* 0x004fe20000004100 */
[----:B------:R-:W-:Y:S01]  /*3e80*/  SHF.R.U32.HI R95, RZ, 0x10, R93 ;  /* 0x00000010ff5f7819 */ /* 0x000fe2000001165d */
[----:B------:R-:W-:Y:S01]  /*3e90*/  HADD2.F32 R127, -RZ, R165.H1_H1 ;  /* 0x300000a5ff7f7230 */ /* 0x000fe20000004100 */
[----:B------:R-:W-:Y:S01]  /*3ea0*/  SHF.R.U32.HI R86, RZ, 0x10, R87 ;  /* 0x00000010ff567819 */ /* 0x000fe20000011657 */
[----:B------:R-:W-:Y:S01]  /*3eb0*/  HADD2.F32 R94, -RZ, R94.H0_H0 ;  /* 0x2000005eff5e7230 */ /* 0x000fe20000004100 */
[----:B------:R-:W-:Y:S01]  /*3ec0*/  SHF.R.U64 R87, R92, 0x10, R93 ;  /* 0x000000105c577819 */ /* 0x000fe2000000125d */
[----:B------:R-:W-:Y:S02]  /*3ed0*/  HADD2.F32 R95, -RZ, R95.H0_H0 ;  /* 0x2000005fff5f7230 */ /* 0x000fe40000004100 */
[----:B------:R-:W-:Y:S02]  /*3ee0*/  HADD2.F32 R92, -RZ, R43.H1_H1 ;  /* 0x3000002bff5c7230 */ /* 0x000fe40000004100 */
[----:B------:R-:W-:-:S02]  /*3ef0*/  HADD2.F32 R126, -RZ, R87.H0_H0 ;  /* 0x20000057ff7e7230 */ /* 0x000fc40000004100 */
[--C-:B------:R-:W-:Y:S02]  /*3f00*/  HADD2.F32 R87, -RZ, R41.reuse.H1_H1 ;  /* 0x30000029ff577230 */ /* 0x100fe40000004100 */
[-C--:B------:R-:W-:Y:S01]  /*3f10*/  FMUL.FTZ R43, R92, R95.reuse ;  /* 0x0000005f5c2b7220 */ /* 0x080fe20000410000 */
[----:B------:R-:W-:Y:S02]  /*3f20*/  HADD2.F32 R41, -RZ, R41.H0_H0 ;  /* 0x20000029ff297230 */ /* 0x000fe40000004100 */
[C---:B------:R-:W-:Y:S01]  /*3f30*/  FMUL.FTZ R95, R120.reuse, R95 ;  /* 0x0000005f785f7220 */ /* 0x040fe20000410000 */
[----:B------:R-:W-:Y:S02]  /*3f40*/  HADD2.F32 R93, -RZ, R86.H0_H0 ;  /* 0x20000056ff5d7230 */ /* 0x000fe40000004100 */
[-C--:B------:R-:W-:Y:S01]  /*3f50*/  FMUL.FTZ R86, R87, R126.reuse ;  /* 0x0000007e57567220 */ /* 0x080fe20000410000 */
[----:B------:R-:W-:Y:S02]  /*3f60*/  FMUL.FTZ R126, R41, R126 ;  /* 0x0000007e297e7220 */ /* 0x000fe40000410000 */
[-C--:B------:R-:W-:Y:S01]  /*3f70*/  FFMA.FTZ R43, R120, R93.reuse, -R43 ;  /* 0x0000005d782b7223 */ /* 0x080fe2000001082b */
[----:B------:R-:W-:Y:S01]  /*3f80*/  FFMA.FTZ R92, R92, R93, R95 ;  /* 0x0000005d5c5c7223 */ /* 0x000fe2000001005f */
[----:B------:R-:W-:-:S02]  /*3f90*/  HADD2.F32 R93, -RZ, R168.H1_H1 ;  /* 0x300000a8ff5d7230 */ /* 0x000fc40000004100 */
[-C--:B------:R-:W-:Y:S01]  /*3fa0*/  FFMA.FTZ R41, R41, R94.reuse, -R86 ;  /* 0x0000005e29297223 */ /* 0x080fe20000010856 */
[--C-:B------:R-:W-:Y:S02]  /*3fb0*/  HADD2.F32 R95, -RZ, R40.reuse.H1_H1 ;  /* 0x30000028ff5f7230 */ /* 0x100fe40000004100 */
[----:B------:R-:W-:Y:S01]  /*3fc0*/  FFMA.FTZ R86, R87, R94, R126 ;  /* 0x0000005e57567223 */ /* 0x000fe2000001007e */
[----:B------:R-:W-:Y:S01]  /*3fd0*/  HADD2.F32 R120, -RZ, R40.H0_H0 ;  /* 0x20000028ff787230 */ /* 0x000fe20000004100 */
[----:B------:R-:W-:Y:S01]  /*3fe0*/  F2FP.F16.F32.PACK_AB R43, R92, R43 ;  /* 0x0000002b5c2b723e */ /* 0x000fe200000000ff */
[----:B------:R-:W-:Y:S02]  /*3ff0*/  HADD2.F32 R87, -RZ, R169.H0_H0 ;  /* 0x200000a9ff577230 */ /* 0x000fe40000004100 */
[-C--:B------:R-:W-:Y:S01]  /*4000*/  FMUL.FTZ R121, R95, R93.reuse ;  /* 0x0000005d5f797220 */ /* 0x080fe20000410000 */
[--C-:B------:R-:W-:Y:S02]  /*4010*/  HADD2.F32 R40, -RZ, R42.reuse.H1_H1 ;  /* 0x3000002aff287230 */ /* 0x100fe40000004100 */
[----:B------:R-:W-:Y:S01]  /*4020*/  FMUL.FTZ R126, R120, R93 ;  /* 0x0000005d787e7220 */ /* 0x000fe20000410000 */
[----:B------:R-:W-:Y:S01]  /*4030*/  HADD2.F32 R94, -RZ, R165.H0_H0 ;  /* 0x200000a5ff5e7230 */ /* 0x000fe20000004100 */
[----:B------:R-:W-:Y:S01]  /*4040*/  F2FP.F16.F32.PACK_AB R41, R86, R41 ;  /* 0x000000295629723e */ /* 0x000fe200000000ff */
[----:B------:R-:W-:-:S02]  /*4050*/  HADD2.F32 R42, -RZ, R42.H0_H0 ;  /* 0x2000002aff2a7230 */ /* 0x000fc40000004100 */
[-C--:B------:R-:W-:Y:S01]  /*4060*/  FMUL.FTZ R93, R40, R87.reuse ;  /* 0x00000057285d7220 */ /* 0x080fe20000410000 */
[-C--:B------:R-:W-:Y:S01]  /*4070*/  FFMA.FTZ R121, R120, R94.reuse, -R121 ;  /* 0x0000005e78797223 */ /* 0x080fe20000010879 */
[----:B------:R-:W-:Y:S01]  /*4080*/  FFMA.FTZ R126, R95, R94, R126 ;  /* 0x0000005e5f7e7223 */ /* 0x000fe2000001007e */
[C---:B------:R-:W-:Y:S01]  /*4090*/  FMUL.FTZ R87, R42.reuse, R87 ;  /* 0x000000572a577220 */ /* 0x040fe20000410000 */
[----:B------:R-:W-:-:S03]  /*40a0*/  FFMA.FTZ R93, R42, R127, -R93 ;  /* 0x0000007f2a5d7223 */ /* 0x000fc6000001085d */
[----:B------:R-:W-:Y:S01]  /*40b0*/  FFMA.FTZ R40, R40, R127, R87 ;  /* 0x0000007f28287223 */ /* 0x000fe20000010057 */
[----:B------:R-:W-:-:S04]  /*40c0*/  F2FP.F16.F32.PACK_AB R126, R126, R121 ;  /* 0x000000797e7e723e */ /* 0x000fc800000000ff */
[----:B------:R-:W-:Y:S01]  /*40d0*/  F2FP.F16.F32.PACK_AB R42, R40, R93 ;  /* 0x0000005d282a723e */ /* 0x000fe200000000ff */
[----:B------:R-:W-:-:S07]  /*40e0*/  IMAD.MOV.U32 R40, RZ, RZ, R126 ;  /* 0x000000ffff287224 */ /* 0x000fce00078e007e */
.L_x_644:
[----:B------:R-:W-:Y:S05]  /*40f0*/  BSYNC B3 ;  /* 0x0000000000037941 */ /* 0x000fea0003800000 */
.L_x_643:
[----:B--2---:R4:W-:Y:S02]  /*4100*/  STG.E.128 desc[UR42][R52.64+0x80], R40 ;  /* 0x0000802834007986 */ /* 0x0049e4000c101d2a */
.L_x_642:
[----:B------:R-:W-:Y:S05]  /*4110*/  BSYNC B2 ;  /* 0x0000000000027941 */ /* 0x000fea0003800000 */
.L_x_641:
[----:B------:R-:W-:Y:S01]  /*4120*/  ISETP.NE.AND P3, PT, R8, RZ, PT ;  /* 0x000000ff0800720c */ /* 0x000fe20003f65270 */
[----:B------:R-:W-:-:S12]  /*4130*/  BSSY B2, `(.L_x_645) ;  /* 0x0000031000027945 */ /* 0x000fd80003800000 */
[----:B------:R-:W-:Y:S05]  /*4140*/  @!P3 BRA `(.L_x_646) ;  /* 0x0000000000bcb947 */ /* 0x000fea0003800000 */
[----:B0-234-:R0:W2:Y:S01]  /*4150*/  LDS.128 R40, [R50+0x4000] ;  /* 0x0040000032287984 */ /* 0x01d0a20000000c00 */
[----:B------:R-:W-:Y:S01]  /*4160*/  ISETP.GE.AND P3, PT, R189, R117, PT ;  /* 0x00000075bd00720c */ /* 0x000fe20003f66270 */
[----:B------:R-:W-:-:S12]  /*4170*/  BSSY B3, `(.L_x_647) ;  /* 0x000002b000037945 */ /* 0x000fd80003800000 */
[----:B0-----:R-:W-:Y:S05]  /*4180*/  @P3 BRA `(.L_x_648) ;  /* 0x0000000000a43947 */ /* 0x001fea0003800000 */
[----:B------:R-:W-:Y:S01]  /*4190*/  SHF.R.U64 R86, R82, 0x10, R83 ;  /* 0x0000001052567819 */ /* 0x000fe20000001253 */
[----:B--2---:R-:W-:Y:S01]  /*41a0*/  HADD2.F32 R92, -RZ, R43.H0_H0 ;  /* 0x2000002bff5c7230 */ /* 0x004fe20000004100 */
[----:B------:R-:W-:Y:S01]  /*41b0*/  SHF.R.U32.HI R87, RZ, 0x10, R85 ;  /* 0x00000010ff577819 */ /* 0x000fe20000011655 */
[----:B------:R-:W-:Y:S01]  /*41c0*/  HADD2.F32 R95, -RZ, R164.H0_H0 ;  /* 0x200000a4ff5f7230 */ /* 0x000fe20000004100 */
        /* <DEDUP_REMOVED lines=23> */
[----:B------:R-:W-:Y:S02]  /*4340*/  HADD2.F32 R40, -RZ, R42.H1_H1 ;  /* 0x3000002aff287230 */ /* 0x000fe40000004100 */
[----:B------:R-:W-:Y:S01]  /*4350*/  FMUL.FTZ R94, R92, R85 ;  /* 0x000000555c5e7220 */ /* 0x000fe20000410000 */
[----:B------:R-:W-:Y:S01]  /*4360*/  HADD2.F32 R86, -RZ, R164.H1_H1 ;  /* 0x300000a4ff567230 */ /* 0x000fe20000004100 */
        /* <DEDUP_REMOVED lines=11> */
.L_x_648:
[----:B------:R-:W-:Y:S05]  /*4420*/  BSYNC B3 ;  /* 0x0000000000037941 */ /* 0x000fea0003800000 */
.L_x_647:
[----:B--2---:R0:W-:Y:S02]  /*4430*/  STG.E.128 desc[UR42][R52.64+0xc0], R40 ;  /* 0x0000c02834007986 */ /* 0x0041e4000c101d2a */
.L_x_646:
[----:B------:R-:W-:Y:S05]  /*4440*/  BSYNC B2 ;  /* 0x0000000000027941 */ /* 0x000fea0003800000 */
.L_x_645:
[----:B------:R-:W-:Y:S01]  /*4450*/  ISETP.NE.AND P3, PT, R7, RZ, PT ;  /* 0x000000ff0700720c */ /* 0x000fe20003f65270 */
[----:B------:R-:W-:-:S12]  /*4460*/  BSSY B2, `(.L_x_649) ;  /* 0x0000030000027945 */ /* 0x000fd80003800000 */
[----:B------:R-:W-:Y:S05]  /*4470*/  @!P3 BRA `(.L_x_650) ;  /* 0x0000000000b8b947 */ /* 0x000fea0003800000 */
[----:B0-234-:R0:W2:Y:S01]  /*4480*/  LDS.128 R40, [R51+0x8000] ;  /* 0x0080000033287984 */ /* 0x01d0a20000000c00 */
[----:B------:R-:W-:Y:S01]  /*4490*/  ISETP.GE.AND P3, PT, R188, R117, PT ;  /* 0x00000075bc00720c */ /* 0x000fe20003f66270 */
[----:B------:R-:W-:-:S12]  /*44a0*/  BSSY B3, `(.L_x_651) ;  /* 0x000002a000037945 */ /* 0x000fd80003800000 */
[----:B0-----:R-:W-:Y:S05]  /*44b0*/  @P3 BRA `(.L_x_652) ;  /* 0x0000000000a03947 */ /* 0x001fea0003800000 */
[--C-:B------:R-:W-:Y:S01]  /*44c0*/  SHF.R.U64 R80, R80, 0x10, R81.reuse ;  /* 0x0000001050507819 */ /* 0x100fe20000001251 */
[----:B--2---:R-:W-:Y:S01]  /*44d0*/  HADD2.F32 R82, -RZ, R43.H1_H1 ;  /* 0x3000002bff527230 */ /* 0x004fe20000004100 */
[----:B------:R-:W-:Y:S01]  /*44e0*/  SHF.R.U32.HI R81, RZ, 0x10, R81 ;  /* 0x00000010ff517819 */ /* 0x000fe20000011651 */
[----:B------:R-:W-:Y:S01]  /*44f0*/  HADD2.F32 R83, -RZ, R41.H1_H1 ;  /* 0x30000029ff537230 */ /* 0x000fe20000004100 */
[--C-:B------:R-:W-:Y:S01]  /*4500*/  SHF.R.U64 R78, R78, 0x10, R79.reuse ;  /* 0x000000104e4e7819 */ /* 0x100fe2000000124f */
[----:B------:R-:W-:Y:S01]  /*4510*/  HADD2.F32 R80, -RZ, R80.H0_H0 ;  /* 0x20000050ff507230 */ /* 0x000fe20000004100 */
[----:B------:R-:W-:Y:S01]  /*4520*/  SHF.R.U32.HI R79, RZ, 0x10, R79 ;  /* 0x00000010ff4f7819 */ /* 0x000fe2000001164f */
[----:B------:R-:W-:Y:S02]  /*4530*/  HADD2.F32 R81, -RZ, R81.H0_H0 ;  /* 0x20000051ff517230 */ /* 0x000fe40000004100 */
[----:B------:R-:W-:Y:S02]  /*4540*/  HADD2.F32 R84, -RZ, R43.H0_H0 ;  /* 0x2000002bff547230 */ /* 0x000fe40000004100 */
[----:B------:R-:W-:Y:S01]  /*4550*/  FMUL.FTZ R86, R83, R80 ;  /* 0x0000005053567220 */ /* 0x000fe20000410000 */
[----:B------:R-:W-:-:S02]  /*4560*/  HADD2.F32 R41, -RZ, R41.H0_H0 ;  /* 0x20000029ff297230 */ /* 0x000fc40000004100 */
[-C--:B------:R-:W-:Y:S01]  /*4570*/  FMUL.FTZ R43, R82, R81.reuse ;  /* 0x00000051522b7220 */ /* 0x080fe20000410000 */
[----:B------:R-:W-:Y:S02]  /*4580*/  HADD2.F32 R79, -RZ, R79.H0_H0 ;  /* 0x2000004fff4f7230 */ /* 0x000fe40000004100 */
[C---:B------:R-:W-:Y:S01]  /*4590*/  FMUL.FTZ R81, R84.reuse, R81 ;  /* 0x0000005154517220 */ /* 0x040fe20000410000 */
[----:B------:R-:W-:Y:S02]  /*45a0*/  HADD2.F32 R78, -RZ, R78.H0_H0 ;  /* 0x2000004eff4e7230 */ /* 0x000fe40000004100 */
[C---:B------:R-:W-:Y:S01]  /*45b0*/  FMUL.FTZ R80, R41.reuse, R80 ;  /* 0x0000005029507220 */ /* 0x040fe20000410000 */
[----:B------:R-:W-:Y:S02]  /*45c0*/  HADD2.F32 R85, -RZ, R42.H0_H0 ;  /* 0x2000002aff557230 */ /* 0x000fe40000004100 */
[-C--:B------:R-:W-:Y:S01]  /*45d0*/  FFMA.FTZ R43, R84, R79.reuse, -R43 ;  /* 0x0000004f542b7223 */ /* 0x080fe2000001082b */
[----:B------:R-:W-:Y:S01]  /*45e0*/  FFMA.FTZ R82, R82, R79, R81 ;  /* 0x0000004f52527223 */ /* 0x000fe20000010051 */
[-C--:B------:R-:W-:Y:S01]  /*45f0*/  FFMA.FTZ R86, R41, R78.reuse, -R86 ;  /* 0x0000004e29567223 */ /* 0x080fe20000010856 */
[----:B------:R-:W-:Y:S01]  /*4600*/  FFMA.FTZ R83, R83, R78, R80 ;  /* 0x0000004e53537223 */ /* 0x000fe20000010050 */
[----:B------:R-:W-:-:S02]  /*4610*/  HADD2.F32 R79, -RZ, R40.H1_H1 ;  /* 0x30000028ff4f7230 */ /* 0x000fc40000004100 */
[----:B------:R-:W-:Y:S01]  /*4620*/  HADD2.F32 R78, -RZ, R162.H0_H0 ;  /* 0x200000a2ff4e7230 */ /* 0x000fe20000004100 */
[----:B------:R-:W-:Y:S01]  /*4630*/  F2FP.F16.F32.PACK_AB R43, R82, R43 ;  /* 0x0000002b522b723e */ /* 0x000fe200000000ff */
[----:B------:R-:W-:Y:S02]  /*4640*/  HADD2.F32 R40, -RZ, R40.H0_H0 ;  /* 0x20000028ff287230 */ /* 0x000fe40000004100 */
[----:B------:R-:W-:Y:S02]  /*4650*/  HADD2.F32 R162, -RZ, R162.H1_H1 ;  /* 0x300000a2ffa27230 */ /* 0x000fe40000004100 */
[-C--:B------:R-:W-:Y:S01]  /*4660*/  FMUL.FTZ R87, R79, R78.reuse ;  /* 0x0000004e4f577220 */ /* 0x080fe20000410000 */
[----:B------:R-:W-:Y:S02]  /*4670*/  HADD2.F32 R81, -RZ, R42.H1_H1 ;  /* 0x3000002aff517230 */ /* 0x000fe40000004100 */
[----:B------:R-:W-:Y:S01]  /*4680*/  FMUL.FTZ R80, R40, R78 ;  /* 0x0000004e28507220 */ /* 0x000fe20000410000 */
[----:B------:R-:W-:-:S02]  /*4690*/  HADD2.F32 R41, -RZ, R161.H0_H0 ;  /* 0x200000a1ff297230 */ /* 0x000fc40000004100 */
[----:B------:R-:W-:Y:S02]  /*46a0*/  HADD2.F32 R42, -RZ, R161.H1_H1 ;  /* 0x300000a1ff2a7230 */ /* 0x000fe40000004100 */
[-C--:B------:R-:W-:Y:S01]  /*46b0*/  FMUL.FTZ R78, R81, R162.reuse ;  /* 0x000000a2514e7220 */ /* 0x080fe20000410000 */
[----:B------:R-:W-:Y:S01]  /*46c0*/  FMUL.FTZ R162, R85, R162 ;  /* 0x000000a255a27220 */ /* 0x000fe20000410000 */
[-C--:B------:R-:W-:Y:S01]  /*46d0*/  FFMA.FTZ R87, R40, R41.reuse, -R87 ;  /* 0x0000002928577223 */ /* 0x080fe20000010857 */
[----:B------:R-:W-:Y:S01]  /*46e0*/  FFMA.FTZ R80, R79, R41, R80 ;  /* 0x000000294f507223 */ /* 0x000fe20000010050 */
[-C--:B------:R-:W-:Y:S01]  /*46f0*/  FFMA.FTZ R78, R85, R42.reuse, -R78 ;  /* 0x0000002a554e7223 */ /* 0x080fe2000001084e */
[----:B------:R-:W-:Y:S01]  /*4700*/  FFMA.FTZ R81, R81, R42, R162 ;  /* 0x0000002a51517223 */ /* 0x000fe200000100a2 */
[----:B------:R-:W-:Y:S02]  /*4710*/  F2FP.F16.F32.PACK_AB R41, R83, R86 ;  /* 0x000000565329723e */ /* 0x000fe400000000ff */
[----:B------:R-:W-:-:S02]  /*4720*/  F2FP.F16.F32.PACK_AB R40, R80, R87 ;  /* 0x000000575028723e */ /* 0x000fc400000000ff */
[----:B------:R-:W-:-:S07]  /*4730*/  F2FP.F16.F32.PACK_AB R42, R81, R78 ;  /* 0x0000004e512a723e */ /* 0x000fce00000000ff */
.L_x_652:
[----:B------:R-:W-:Y:S05]  /*4740*/  BSYNC B3 ;  /* 0x0000000000037941 */ /* 0x000fea0003800000 */
.L_x_651:
[----:B--2---:R0:W-:Y:S02]  /*4750*/  STG.E.128 desc[UR42][R52.64+0x100], R40 ;  /* 0x0001002834007986 */ /* 0x0041e4000c101d2a */
.L_x_650:
[----:B------:R-:W-:Y:S05]  /*4760*/  BSYNC B2 ;  /* 0x0000000000027941 */ /* 0x000fea0003800000 */
.L_x_649:
[----:B------:R-:W-:-:S13]  /*4770*/  ISETP.NE.AND P3, PT, R6, RZ, PT ;  /* 0x000000ff0600720c */ /* 0x000fda0003f65270 */
[----:B------:R-:W-:Y:S05]  /*4780*/  @!P3 BRA `(.L_x_632) ;  /* 0x0000000000bcb947 */ /* 0x000fea0003800000 */
[----:B0-234-:R0:W2:Y:S01]  /*4790*/  LDS.128 R40, [R50+0x8000] ;  /* 0x0080000032287984 */ /* 0x01d0a20000000c00 */
[----:B------:R-:W-:Y:S01]  /*47a0*/  ISETP.GE.AND P3, PT, R190, R117, PT ;  /* 0x00000075be00720c */ /* 0x000fe20003f66270 */
[----:B------:R-:W-:-:S12]  /*47b0*/  BSSY B2, `(.L_x_653) ;  /* 0x000002b000027945 */ /* 0x000fd80003800000 */
[----:B0-----:R-:W-:Y:S05]  /*47c0*/  @P3 BRA `(.L_x_654) ;  /* 0x0000000000a43947 */ /* 0x001fea0003800000 */
[----:B------:R-:W-:Y:S02]  /*47d0*/  SHF.R.U64 R78, R74, 0x10, R75 ;  /* 0x000000104a4e7819 */ /* 0x000fe4000000124b */
[----:B------:R-:W-:Y:S01]  /*47e0*/  SHF.R.U64 R79, R76, 0x10, R77 ;  /* 0x000000104c4f7819 */ /* 0x000fe2000000124d */
[----:B--2---:R-:W-:Y:S01]  /*47f0*/  HADD2.F32 R76, -RZ, R41.H0_H0 ;  /* 0x20000029ff4c7230 */ /* 0x004fe20000004100 */
[----:B------:R-:W-:Y:S02]  /*4800*/  SHF.R.U32.HI R74, RZ, 0x10, R75 ;  /* 0x00000010ff4a7819 */ /* 0x000fe4000001164b */
[----:B------:R-:W-:Y:S01]  /*4810*/  SHF.R.U32.HI R82, RZ, 0x10, R77 ;  /* 0x00000010ff527819 */ /* 0x000fe2000001164d */
[----:B------:R-:W-:Y:S01]  /*4820*/  HADD2.F32 R79, -RZ, R79.H0_H0 ;  /* 0x2000004fff4f7230 */ /* 0x000fe20000004100 */
[----:B------:R-:W-:Y:S01]  /*4830*/  MOV R75, R43 ;  /* 0x0000002b004b7202 */ /* 0x000fe20000000f00 */
[----:B------:R-:W-:Y:S02]  /*4840*/  HADD2.F32 R43, -RZ, R78.H0_H0 ;  /* 0x2000004eff2b7230 */ /* 0x000fe40000004100 */
[----:B------:R-:W-:-:S02]  /*4850*/  HADD2.F32 R78, -RZ, R41.H1_H1 ;  /* 0x30000029ff4e7230 */ /* 0x000fc40000004100 */
[----:B------:R-:W-:Y:S02]  /*4860*/  HADD2.F32 R82, -RZ, R82.H0_H0 ;  /* 0x20000052ff527230 */ /* 0x000fe40000004100 */
[--C-:B------:R-:W-:Y:S02]  /*4870*/  HADD2.F32 R77, -RZ, R75.reuse.H1_H1 ;  /* 0x3000004bff4d7230 */ /* 0x100fe40000004100 */
[-C--:B------:R-:W-:Y:S01]  /*4880*/  FMUL.FTZ R41, R78, R79.reuse ;  /* 0x0000004f4e297220 */ /* 0x080fe20000410000 */
[----:B------:R-:W-:Y:S02]  /*4890*/  HADD2.F32 R75, -RZ, R75.H0_H0 ;  /* 0x2000004bff4b7230 */ /* 0x000fe40000004100 */
[C---:B------:R-:W-:Y:S01]  /*48a0*/  FMUL.FTZ R79, R76.reuse, R79 ;  /* 0x0000004f4c4f7220 */ /* 0x040fe20000410000 */
[----:B------:R-:W-:Y:S02]  /*48b0*/  HADD2.F32 R80, -RZ, R74.H0_H0 ;  /* 0x2000004aff507230 */ /* 0x000fe40000004100 */
[-C--:B------:R-:W-:Y:S01]  /*48c0*/  FMUL.FTZ R84, R77, R82.reuse ;  /* 0x000000524d547220 */ /* 0x080fe20000410000 */
[-C--:B------:R-:W-:Y:S01]  /*48d0*/  FFMA.FTZ R41, R76, R43.reuse, -R41 ;  /* 0x0000002b4c297223 */ /* 0x080fe20000010829 */
[C---:B------:R-:W-:Y:S01]  /*48e0*/  FMUL.FTZ R82, R75.reuse, R82 ;  /* 0x000000524b527220 */ /* 0x040fe20000410000 */
[----:B------:R-:W-:Y:S01]  /*48f0*/  FFMA.FTZ R74, R78, R43, R79 ;  /* 0x0000002b4e4a7223 */ /* 0x000fe2000001004f */
[----:B------:R-:W-:Y:S01]  /*4900*/  FFMA.FTZ R43, R75, R80, -R84 ;  /* 0x000000504b2b7223 */ /* 0x000fe20000010854 */
[----:B------:R-:W-:-:S02]  /*4910*/  HADD2.F32 R75, -RZ, R40.H1_H1 ;  /* 0x30000028ff4b7230 */ /* 0x000fc40000004100 */
[----:B------:R-:W-:Y:S01]  /*4920*/  FFMA.FTZ R76, R77, R80, R82 ;  /* 0x000000504d4c7223 */ /* 0x000fe20000010052 */
[--C-:B------:R-:W-:Y:S01]  /*4930*/  HADD2.F32 R79, -RZ, R159.reuse.H0_H0 ;  /* 0x2000009fff4f7230 */ /* 0x100fe20000004100 */
[----:B------:R-:W-:Y:S01]  /*4940*/  F2FP.F16.F32.PACK_AB R41, R74, R41 ;  /* 0x000000294a29723e */ /* 0x000fe200000000ff */
[----:B------:R-:W-:Y:S02]  /*4950*/  HADD2.F32 R40, -RZ, R40.H0_H0 ;  /* 0x20000028ff287230 */ /* 0x000fe40000004100 */
[--C-:B------:R-:W-:Y:S02]  /*4960*/  HADD2.F32 R77, -RZ, R42.reuse.H1_H1 ;  /* 0x3000002aff4d7230 */ /* 0x100fe40000004100 */
[-C--:B------:R-:W-:Y:S01]  /*4970*/  FMUL.FTZ R81, R75, R79.reuse ;  /* 0x0000004f4b517220 */ /* 0x080fe20000410000 */
[----:B------:R-:W-:Y:S02]  /*4980*/  HADD2.F32 R159, -RZ, R159.H1_H1 ;  /* 0x3000009fff9f7230 */ /* 0x000fe40000004100 */
[----:B------:R-:W-:Y:S01]  /*4990*/  FMUL.FTZ R80, R40, R79 ;  /* 0x0000004f28507220 */ /* 0x000fe20000410000 */
[----:B------:R-:W-:Y:S01]  /*49a0*/  HADD2.F32 R42, -RZ, R42.H0_H0 ;  /* 0x2000002aff2a7230 */ /* 0x000fe20000004100 */
[----:B------:R-:W-:Y:S01]  /*49b0*/  F2FP.F16.F32.PACK_AB R43, R76, R43 ;  /* 0x0000002b4c2b723e */ /* 0x000fe200000000ff */
[----:B------:R-:W-:-:S02]  /*49c0*/  HADD2.F32 R78, -RZ, R158.H1_H1 ;  /* 0x3000009eff4e7230 */ /* 0x000fc40000004100 */
[-C--:B------:R-:W-:Y:S01]  /*49d0*/  FMUL.FTZ R79, R77, R159.reuse ;  /* 0x0000009f4d4f7220 */ /* 0x080fe20000410000 */
[----:B------:R-:W-:Y:S02]  /*49e0*/  HADD2.F32 R158, -RZ, R158.H0_H0 ;  /* 0x2000009eff9e7230 */ /* 0x000fe40000004100 */
[----:B------:R-:W-:Y:S01]  /*49f0*/  FMUL.FTZ R82, R42, R159 ;  /* 0x0000009f2a527220 */ /* 0x000fe20000410000 */
[-C--:B------:R-:W-:Y:S01]  /*4a00*/  FFMA.FTZ R81, R40, R78.reuse, -R81 ;  /* 0x0000004e28517223 */ /* 0x080fe20000010851 */
[----:B------:R-:W-:Y:S01]  /*4a10*/  FFMA.FTZ R80, R75, R78, R80 ;  /* 0x0000004e4b507223 */ /* 0x000fe20000010050 */
[-C--:B------:R-:W-:Y:S01]  /*4a20*/  FFMA.FTZ R79, R42, R158.reuse, -R79 ;  /* 0x0000009e2a4f7223 */ /* 0x080fe2000001084f */
[----:B------:R-:W-:-:S03]  /*4a30*/  FFMA.FTZ R82, R77, R158, R82 ;  /* 0x0000009e4d527223 */ /* 0x000fc60000010052 */
[----:B------:R-:W-:Y:S02]  /*4a40*/  F2FP.F16.F32.PACK_AB R40, R80, R81 ;  /* 0x000000515028723e */ /* 0x000fe400000000ff */
[----:B------:R-:W-:-:S07]  /*4a50*/  F2FP.F16.F32.PACK_AB R42, R82, R79 ;  /* 0x0000004f522a723e */ /* 0x000fce00000000ff */
.L_x_654:
[----:B------:R-:W-:Y:S05]  /*4a60*/  BSYNC B2 ;  /* 0x0000000000027941 */ /* 0x000fea0003800000 */
.L_x_653:
[----:B--2---:R0:W-:Y:S02]  /*4a70*/  STG.E.128 desc[UR42][R52.64+0x140], R40 ;  /* 0x0001402834007986 */ /* 0x0041e4000c101d2a */
.L_x_632:
[----:B------:R-:W-:Y:S05]  /*4a80*/  BSYNC B1 ;  /* 0x0000000000017941 */ /* 0x000fea0003800000 */
.L_x_631:
[----:B------:R-:W-:Y:S05]  /*4a90*/  @P4 BRA `(.L_x_655) ;  /* 0x0000005000744947 */ /* 0x000fea0003800000 */
        /* <DEDUP_REMOVED lines=8> */
[----:B--2---:R-:W-:Y:S01]  /*4b20*/  IMAD.MOV.U32 R53, RZ, RZ, R43 ;  /* 0x000000ffff357224 */ /* 0x004fe200078e002b */
[----:B------:R-:W-:Y:S01]  /*4b30*/  SHF.R.U32.HI R75, RZ, 0x10, R71 ;  /* 0x00000010ff4b7819 */ /* 0x000fe20000011647 */
[----:B------:R-:W-:Y:S01]  /*4b40*/  IMAD.MOV.U32 R52, RZ, RZ, R40 ;  /* 0x000000ffff347224 */ /* 0x000fe200078e0028 */
[--C-:B------:R-:W-:Y:S01]  /*4b50*/  SHF.R.U64 R71, R72, 0x10, R73.reuse ;  /* 0x0000001048477819 */ /* 0x100fe20000001249 */
[--C-:B------:R-:W-:Y:S01]  /*4b60*/  HADD2.F32 R43, -RZ, R41.reuse.H1_H1 ;  /* 0x30000029ff2b7230 */ /* 0x100fe20000004100 */
[----:B------:R-:W-:Y:S01]  /*4b70*/  SHF.R.U32.HI R74, RZ, 0x10, R73 ;  /* 0x00000010ff4a7819 */ /* 0x000fe20000011649 */
[----:B------:R-:W-:Y:S02]  /*4b80*/  HADD2.F32 R40, -RZ, R41.H0_H0 ;  /* 0x20000029ff287230 */ /* 0x000fe40000004100 */
[----:B------:R-:W-:Y:S02]  /*4b90*/  HADD2.F32 R71, -RZ, R71.H0_H0 ;  /* 0x20000047ff477230 */ /* 0x000fe40000004100 */
[----:B------:R-:W-:-:S02]  /*4ba0*/  HADD2.F32 R74, -RZ, R74.H0_H0 ;  /* 0x2000004aff4a7230 */ /* 0x000fc40000004100 */
[--C-:B------:R-:W-:Y:S02]  /*4bb0*/  HADD2.F32 R41, -RZ, R53.reuse.H1_H1 ;  /* 0x30000035ff297230 */ /* 0x100fe40000004100 */
[-C--:B------:R-:W-:Y:S01]  /*4bc0*/  FMUL.FTZ R73, R43, R71.reuse ;  /* 0x000000472b497220 */ /* 0x080fe20000410000 */
[----:B------:R-:W-:Y:S02]  /*4bd0*/  HADD2.F32 R53, -RZ, R53.H0_H0 ;  /* 0x20000035ff357230 */ /* 0x000fe40000004100 */
[C---:B------:R-:W-:Y:S01]  /*4be0*/  FMUL.FTZ R76, R40.reuse, R71 ;  /* 0x00000047284c7220 */ /* 0x040fe20000410000 */
[----:B------:R-:W-:Y:S02]  /*4bf0*/  HADD2.F32 R70, -RZ, R70.H0_H0 ;  /* 0x20000046ff467230 */ /* 0x000fe40000004100 */
[-C--:B------:R-:W-:Y:S01]  /*4c00*/  FMUL.FTZ R78, R41, R74.reuse ;  /* 0x0000004a294e7220 */ /* 0x080fe20000410000 */
[----:B------:R-:W-:Y:S02]  /*4c10*/  HADD2.F32 R72, -RZ, R75.H0_H0 ;  /* 0x2000004bff487230 */ /* 0x000fe40000004100 */
[----:B------:R-:W-:Y:S01]  /*4c20*/  FMUL.FTZ R74, R53, R74 ;  /* 0x0000004a354a7220 */ /* 0x000fe20000410000 */
[-C--:B------:R-:W-:Y:S01]  /*4c30*/  FFMA.FTZ R40, R40, R70.reuse, -R73 ;  /* 0x0000004628287223 */ /* 0x080fe20000010849 */
[----:B------:R-:W-:-:S02]  /*4c40*/  FFMA.FTZ R73, R43, R70, R76 ;  /* 0x000000462b497223 */ /* 0x000fc4000001004c */
[-C--:B------:R-:W-:Y:S01]  /*4c50*/  FFMA.FTZ R77, R41, R72.reuse, R74 ;  /* 0x00000048294d7223 */ /* 0x080fe2000001004a */
[--C-:B------:R-:W-:Y:S02]  /*4c60*/  HADD2.F32 R70, -RZ, R163.reuse.H0_H0 ;  /* 0x200000a3ff467230 */ /* 0x100fe40000004100 */
[----:B------:R-:W-:Y:S01]  /*4c70*/  FFMA.FTZ R78, R53, R72, -R78 ;  /* 0x00000048354e7223 */ /* 0x000fe2000001084e */
[----:B------:R-:W-:Y:S02]  /*4c80*/  HADD2.F32 R41, -RZ, R52.H1_H1 ;  /* 0x30000034ff297230 */ /* 0x000fe40000004100 */
[----:B------:R-:W-:Y:S02]  /*4c90*/  HADD2.F32 R43, -RZ, R42.H1_H1 ;  /* 0x3000002aff2b7230 */ /* 0x000fe40000004100 */
[----:B------:R-:W-:Y:S02]  /*4ca0*/  HADD2.F32 R163, -RZ, R163.H1_H1 ;  /* 0x300000a3ffa37230 */ /* 0x000fe40000004100 */
[----:B------:R-:W-:Y:S01]  /*4cb0*/  FMUL.FTZ R71, R41, R70 ;  /* 0x0000004629477220 */ /* 0x000fe20000410000 */
[----:B------:R-:W-:-:S02]  /*4cc0*/  HADD2.F32 R52, -RZ, R52.H0_H0 ;  /* 0x20000034ff347230 */ /* 0x000fc40000004100 */
[----:B------:R-:W-:Y:S02]  /*4cd0*/  HADD2.F32 R42, -RZ, R42.H0_H0 ;  /* 0x2000002aff2a7230 */ /* 0x000fe40000004100 */
[-C--:B------:R-:W-:Y:S01]  /*4ce0*/  FMUL.FTZ R75, R43, R163.reuse ;  /* 0x000000a32b4b7220 */ /* 0x080fe20000410000 */
[--C-:B------:R-:W-:Y:S02]  /*4cf0*/  HADD2.F32 R53, -RZ, R157.reuse.H0_H0 ;  /* 0x2000009dff357230 */ /* 0x100fe40000004100 */
[----:B------:R-:W-:Y:S01]  /*4d00*/  FMUL.FTZ R70, R52, R70 ;  /* 0x0000004634467220 */ /* 0x000fe20000410000 */
[----:B------:R-:W-:Y:S02]  /*4d10*/  HADD2.F32 R157, -RZ, R157.H1_H1 ;  /* 0x3000009dff9d7230 */ /* 0x000fe40000004100 */
[----:B------:R-:W-:Y:S01]  /*4d20*/  FMUL.FTZ R72, R42, R163 ;  /* 0x000000a32a487220 */ /* 0x000fe20000410000 */
[-C--:B------:R-:W-:Y:S01]  /*4d30*/  FFMA.FTZ R71, R52, R53.reuse, -R71 ;  /* 0x0000003534477223 */ /* 0x080fe20000010847 */
[----:B------:R-:W-:Y:S01]  /*4d40*/  FFMA.FTZ R70, R41, R53, R70 ;  /* 0x0000003529467223 */ /* 0x000fe20000010046 */
[-C--:B------:R-:W-:Y:S01]  /*4d50*/  FFMA.FTZ R75, R42, R157.reuse, -R75 ;  /* 0x0000009d2a4b7223 */ /* 0x080fe2000001084b */
[----:B------:R-:W-:Y:S01]  /*4d60*/  FFMA.FTZ R72, R43, R157, R72 ;  /* 0x0000009d2b487223 */ /* 0x000fe20000010048 */
[----:B------:R-:W-:-:S02]  /*4d70*/  F2FP.F16.F32.PACK_AB R41, R73, R40 ;  /* 0x000000284929723e */ /* 0x000fc400000000ff */
[----:B------:R-:W-:Y:S02]  /*4d80*/  F2FP.F16.F32.PACK_AB R43, R77, R78 ;  /* 0x0000004e4d2b723e */ /* 0x000fe400000000ff */
[----:B------:R-:W-:Y:S02]  /*4d90*/  F2FP.F16.F32.PACK_AB R40, R70, R71 ;  /* 0x000000474628723e */ /* 0x000fe400000000ff */
[----:B------:R-:W-:-:S07]  /*4da0*/  F2FP.F16.F32.PACK_AB R42, R72, R75 ;  /* 0x0000004b482a723e */ /* 0x000fce00000000ff */
.L_x_659:
[----:B------:R-:W-:Y:S05]  /*4db0*/  BSYNC B2 ;  /* 0x0000000000027941 */ /* 0x000fea0003800000 */
.L_x_658:
[----:B--2---:R0:W-:Y:S02]  /*4dc0*/  STG.E.128 desc[UR42][R48.64], R40 ;  /* 0x0000002830007986 */ /* 0x0041e4000c101d2a */
.L_x_657:
[----:B------:R-:W-:Y:S05]  /*4dd0*/  BSYNC B1 ;  /* 0x0000000000017941 */ /* 0x000fea0003800000 */
.L_x_656:
        /* <DEDUP_REMOVED lines=8> */
[--C-:B--2---:R-:W-:Y:S01]  /*4e60*/  HADD2.F32 R53, -RZ, R43.reuse.H1_H1 ;  /* 0x3000002bff357230 */ /* 0x104fe20000004100 */
[----:B------:R-:W-:Y:S01]  /*4e70*/  SHF.R.U32.HI R71, RZ, 0x10, R67 ;  /* 0x00000010ff477819 */ /* 0x000fe20000011643 */
[----:B------:R-:W-:Y:S01]  /*4e80*/  HADD2.F32 R43, -RZ, R43.H0_H0 ;  /* 0x2000002bff2b7230 */ /* 0x000fe20000004100 */
[--C-:B------:R-:W-:Y:S01]  /*4e90*/  SHF.R.U64 R67, R68, 0x10, R69.reuse ;  /* 0x0000001044437819 */ /* 0x100fe20000001245 */
[----:B------:R-:W-:Y:S01]  /*4ea0*/  HADD2.F32 R66, -RZ, R66.H0_H0 ;  /* 0x20000042ff427230 */ /* 0x000fe20000004100 */
[----:B------:R-:W-:Y:S01]  /*4eb0*/  MOV R52, R42 ;  /* 0x0000002a00347202 */ /* 0x000fe20000000f00 */
[----:B------:R-:W-:Y:S01]  /*4ec0*/  HADD2.F32 R42, -RZ, R41.H1_H1 ;  /* 0x30000029ff2a7230 */ /* 0x000fe20000004100 */
[----:B------:R-:W-:Y:S01]  /*4ed0*/  SHF.R.U32.HI R70, RZ, 0x10, R69 ;  /* 0x00000010ff467819 */ /* 0x000fe20000011645 */
[----:B------:R-:W-:Y:S02]  /*4ee0*/  HADD2.F32 R67, -RZ, R67.H0_H0 ;  /* 0x20000043ff437230 */ /* 0x000fe40000004100 */
[----:B------:R-:W-:-:S02]  /*4ef0*/  HADD2.F32 R41, -RZ, R41.H0_H0 ;  /* 0x20000029ff297230 */ /* 0x000fc40000004100 */
[----:B------:R-:W-:Y:S02]  /*4f00*/  HADD2.F32 R70, -RZ, R70.H0_H0 ;  /* 0x20000046ff467230 */ /* 0x000fe40000004100 */
[CC--:B------:R-:W-:Y:S01]  /*4f10*/  FMUL.FTZ R72, R42.reuse, R67.reuse ;  /* 0x000000432a487220 */ /* 0x0c0fe20000410000 */
[----:B------:R-:W-:Y:S02]  /*4f20*/  HADD2.F32 R68, -RZ, R71.H0_H0 ;  /* 0x20000047ff447230 */ /* 0x000fe40000004100 */
[----:B------:R-:W-:Y:S01]  /*4f30*/  FMUL.FTZ R67, R41, R67 ;  /* 0x0000004329437220 */ /* 0x000fe20000410000 */
[----:B------:R-:W-:Y:S01]  /*4f40*/  FMUL.FTZ R74, R53, R70 ;  /* 0x00000046354a7220 */ /* 0x000fe20000410000 */
[-C--:B------:R-:W-:Y:S02]  /*4f50*/  FFMA.FTZ R72, R41, R66.reuse, -R72 ;  /* 0x0000004229487223 */ /* 0x080fe40000010848 */
[----:B------:R-:W-:Y:S01]  /*4f60*/  FFMA.FTZ R71, R42, R66, R67 ;  /* 0x000000422a477223 */ /* 0x000fe20000010043 */
[----:B------:R-:W-:Y:S01]  /*4f70*/  FMUL.FTZ R70, R43, R70 ;  /* 0x000000462b467220 */ /* 0x000fe20000410000 */
[----:B------:R-:W-:-:S02]  /*4f80*/  HADD2.F32 R66, -RZ, R160.H0_H0 ;  /* 0x200000a0ff427230 */ /* 0x000fc40000004100 */
[-C--:B------:R-:W-:Y:S01]  /*4f90*/  FFMA.FTZ R74, R43, R68.reuse, -R74 ;  /* 0x000000442b4a7223 */ /* 0x080fe2000001084a */
[----:B------:R-:W-:Y:S02]  /*4fa0*/  HADD2.F32 R67, -RZ, R160.H1_H1 ;  /* 0x300000a0ff437230 */ /* 0x000fe40000004100 */
[----:B------:R-:W-:Y:S01]  /*4fb0*/  FFMA.FTZ R75, R53, R68, R70 ;  /* 0x00000044354b7223 */ /* 0x000fe20000010046 */
[----:B------:R-:W-:Y:S02]  /*4fc0*/  HADD2.F32 R41, -RZ, R40.H1_H1 ;  /* 0x30000028ff297230 */ /* 0x000fe40000004100 */
[----:B------:R-:W-:Y:S02]  /*4fd0*/  HADD2.F32 R42, -RZ, R52.H1_H1 ;  /* 0x30000034ff2a7230 */ /* 0x000fe40000004100 */
[----:B------:R-:W-:Y:S02]  /*4fe0*/  HADD2.F32 R40, -RZ, R40.H0_H0 ;  /* 0x20000028ff287230 */ /* 0x000fe40000004100 */
[----:B------:R-:W-:Y:S01]  /*4ff0*/  FMUL.FTZ R69, R41, R66 ;  /* 0x0000004229457220 */ /* 0x000fe20000410000 */
[----:B------:R-:W-:-:S02]  /*5000*/  HADD2.F32 R52, -RZ, R52.H0_H0 ;  /* 0x20000034ff347230 */ /* 0x000fc40000004100 */
        /* <DEDUP_REMOVED lines=13> */
.L_x_663:
[----:B------:R-:W-:Y:S05]  /*50e0*/  BSYNC B2 ;  /* 0x0000000000027941 */ /* 0x000fea0003800000 */
.L_x_662:
[----:B--2---:R0:W-:Y:S02]  /*50f0*/  STG.E.128 desc[UR42][R48.64+0x40], R40 ;  /* 0x0000402830007986 */ /* 0x0041e4000c101d2a */
.L_x_661:
[----:B------:R-:W-:Y:S05]  /*5100*/  BSYNC B1 ;  /* 0x0000000000017941 */ /* 0x000fea0003800000 */
.L_x_660:
        /* <DEDUP_REMOVED lines=8> */
[----:B--2---:R-:W-:Y:S01]  /*5190*/  IMAD.MOV.U32 R52, RZ, RZ, R42 ;  /* 0x000000ffff347224 */ /* 0x004fe200078e002a */
[----:B------:R-:W-:Y:S01]  /*51a0*/  SHF.R.U32.HI R67, RZ, 0x10, R63 ;  /* 0x00000010ff437819 */ /* 0x000fe2000001163f */
[----:B------:R-:W-:Y:S01]  /*51b0*/  HADD2.F32 R42, -RZ, R41.H1_H1 ;  /* 0x30000029ff2a7230 */ /* 0x000fe20000004100 */
[--C-:B------:R-:W-:Y:S01]  /*51c0*/  SHF.R.U64 R63, R64, 0x10, R65.reuse ;  /* 0x00000010403f7819 */ /* 0x100fe20000001241 */
[--C-:B------:R-:W-:Y:S01]  /*51d0*/  HADD2.F32 R53, -RZ, R43.reuse.H1_H1 ;  /* 0x3000002bff357230 */ /* 0x100fe20000004100 */
[----:B------:R-:W-:Y:S01]  /*51e0*/  SHF.R.U32.HI R66, RZ, 0x10, R65 ;  /* 0x00000010ff427819 */ /* 0x000fe20000011641 */
[----:B------:R-:W-:Y:S02]  /*51f0*/  HADD2.F32 R43, -RZ, R43.H0_H0 ;  /* 0x2000002bff2b7230 */ /* 0x000fe40000004100 */
[----:B------:R-:W-:Y:S02]  /*5200*/  HADD2.F32 R63, -RZ, R63.H0_H0 ;  /* 0x2000003fff3f7230 */ /* 0x000fe40000004100 */
[----:B------:R-:W-:-:S02]  /*5210*/  HADD2.F32 R66, -RZ, R66.H0_H0 ;  /* 0x20000042ff427230 */ /* 0x000fc40000004100 */
[----:B------:R-:W-:Y:S02]  /*5220*/  HADD2.F32 R41, -RZ, R41.H0_H0 ;  /* 0x20000029ff297230 */ /* 0x000fe40000004100 */
[-C--:B------:R-:W-:Y:S01]  /*5230*/  FMUL.FTZ R68, R42, R63.reuse ;  /* 0x0000003f2a447220 */ /* 0x080fe20000410000 */
[----:B------:R-:W-:Y:S02]  /*5240*/  HADD2.F32 R62, -RZ, R62.H0_H0 ;  /* 0x2000003eff3e7230 */ /* 0x000fe40000004100 */
[-C--:B------:R-:W-:Y:S01]  /*5250*/  FMUL.FTZ R70, R53, R66.reuse ;  /* 0x0000004235467220 */ /* 0x080fe20000410000 */
[----:B------:R-:W-:Y:S02]  /*5260*/  HADD2.F32 R64, -RZ, R67.H0_H0 ;  /* 0x20000043ff407230 */ /* 0x000fe40000004100 */
[----:B------:R-:W-:Y:S01]  /*5270*/  FMUL.FTZ R66, R43, R66 ;  /* 0x000000422b427220 */ /* 0x000fe20000410000 */
[C---:B------:R-:W-:Y:S01]  /*5280*/  FMUL.FTZ R63, R41.reuse, R63 ;  /* 0x0000003f293f7220 */ /* 0x040fe20000410000 */
[----:B------:R-:W-:Y:S01]  /*5290*/  FFMA.FTZ R68, R41, R62, -R68 ;  /* 0x0000003e29447223 */ /* 0x000fe20000010844 */
[----:B------:R-:W-:-:S02]  /*52a0*/  HADD2.F32 R41, -RZ, R40.H1_H1 ;  /* 0x30000028ff297230 */ /* 0x000fc40000004100 */
[----:B------:R-:W-:Y:S01]  /*52b0*/  FFMA.FTZ R69, R53, R64, R66 ;  /* 0x0000004035457223 */ /* 0x000fe20000010042 */
[----:B------:R-:W-:Y:S01]  /*52c0*/  FFMA.FTZ R67, R42, R62, R63 ;  /* 0x0000003e2a437223 */ /* 0x000fe2000001003f */
[----:B------:R-:W-:Y:S02]  /*52d0*/  HADD2.F32 R53, -RZ, R152.H0_H0 ;  /* 0x20000098ff357230 */ /* 0x000fe40000004100 */
[----:B------:R-:W-:Y:S01]  /*52e0*/  FFMA.FTZ R70, R43, R64, -R70 ;  /* 0x000000402b467223 */ /* 0x000fe20000010846 */
[----:B------:R-:W-:Y:S02]  /*52f0*/  HADD2.F32 R40, -RZ, R40.H0_H0 ;  /* 0x20000028ff287230 */ /* 0x000fe40000004100 */
[----:B------:R-:W-:Y:S02]  /*5300*/  HADD2.F32 R63, -RZ, R152.H1_H1 ;  /* 0x30000098ff3f7230 */ /* 0x000fe40000004100 */
[----:B------:R-:W-:Y:S01]  /*5310*/  FMUL.FTZ R65, R41, R53 ;  /* 0x0000003529417220 */ /* 0x000fe20000410000 */
[----:B------:R-:W-:-:S02]  /*5320*/  HADD2.F32 R42, -RZ, R52.H1_H1 ;  /* 0x30000034ff2a7230 */ /* 0x000fc40000004100 */
[----:B------:R-:W-:Y:S01]  /*5330*/  FMUL.FTZ R62, R40, R53 ;  /* 0x00000035283e7220 */ /* 0x000fe20000410000 */
[----:B------:R-:W-:Y:S02]  /*5340*/  HADD2.F32 R52, -RZ, R52.H0_H0 ;  /* 0x20000034ff347230 */ /* 0x000fe40000004100 */
[--C-:B------:R-:W-:Y:S02]  /*5350*/  HADD2.F32 R43, -RZ, R147.reuse.H0_H0 ;  /* 0x20000093ff2b7230 */ /* 0x100fe40000004100 */
[-C--:B------:R-:W-:Y:S01]  /*5360*/  FMUL.FTZ R53, R42, R63.reuse ;  /* 0x0000003f2a357220 */ /* 0x080fe20000410000 */
        /* <DEDUP_REMOVED lines=10> */
.L_x_667:
[----:B------:R-:W-:Y:S05]  /*5410*/  BSYNC B2 ;  /* 0x0000000000027941 */ /* 0x000fea0003800000 */
.L_x_666:
[----:B--2---:R0:W-:Y:S02]  /*5420*/  STG.E.128 desc[UR42][R48.64+0x80], R40 ;  /* 0x0000802830007986 */ /* 0x0041e4000c101d2a */
.L_x_665:
[----:B------:R-:W-:Y:S05]  /*5430*/  BSYNC B1 ;  /* 0x0000000000017941 */ /* 0x000fea0003800000 */
.L_x_664:
        /* <DEDUP_REMOVED lines=10> */
[--C-:B------:R-:W-:Y:S01]  /*54e0*/  HADD2.F32 R42, -RZ, R41.reuse.H1_H1 ;  /* 0x30000029ff2a7230 */ /* 0x100fe20000004100 */
[--C-:B------:R-:W-:Y:S01]  /*54f0*/  SHF.R.U64 R59, R60, 0x10, R61.reuse ;  /* 0x000000103c3b7819 */ /* 0x100fe2000000123d */
[----:B------:R-:W-:Y:S01]  /*5500*/  HADD2.F32 R41, -RZ, R41.H0_H0 ;  /* 0x20000029ff297230 */ /* 0x000fe20000004100 */
[----:B------:R-:W-:Y:S01]  /*5510*/  SHF.R.U32.HI R62, RZ, 0x10, R61 ;  /* 0x00000010ff3e7819 */ /* 0x000fe2000001163d */
[----:B------:R-:W-:Y:S02]  /*5520*/  HADD2.F32 R58, -RZ, R58.H0_H0 ;  /* 0x2000003aff3a7230 */ /* 0x000fe40000004100 */
[----:B------:R-:W-:Y:S02]  /*5530*/  HADD2.F32 R59, -RZ, R59.H0_H0 ;  /* 0x2000003bff3b7230 */ /* 0x000fe40000004100 */
[----:B------:R-:W-:-:S02]  /*5540*/  HADD2.F32 R62, -RZ, R62.H0_H0 ;  /* 0x2000003eff3e7230 */ /* 0x000fc40000004100 */
[--C-:B------:R-:W-:Y:S02]  /*5550*/  HADD2.F32 R53, -RZ, R43.reuse.H1_H1 ;  /* 0x3000002bff357230 */ /* 0x100fe40000004100 */
[CC--:B------:R-:W-:Y:S01]  /*5560*/  FMUL.FTZ R64, R42.reuse, R59.reuse ;  /* 0x0000003b2a407220 */ /* 0x0c0fe20000410000 */
[C---:B------:R-:W-:Y:S01]  /*5570*/  FMUL.FTZ R59, R41.reuse, R59 ;  /* 0x0000003b293b7220 */ /* 0x040fe20000410000 */
[----:B------:R-:W-:Y:S02]  /*5580*/  HADD2.F32 R43, -RZ, R43.H0_H0 ;  /* 0x2000002bff2b7230 */ /* 0x000fe40000004100 */
[-C--:B------:R-:W-:Y:S01]  /*5590*/  FFMA.FTZ R64, R41, R58.reuse, -R64 ;  /* 0x0000003a29407223 */ /* 0x080fe20000010840 */
[----:B------:R-:W-:Y:S01]  /*55a0*/  FFMA.FTZ R61, R42, R58, R59 ;  /* 0x0000003a2a3d7223 */ /* 0x000fe2000001003b */
[----:B------:R-:W-:Y:S02]  /*55b0*/  HADD2.F32 R60, -RZ, R63.H0_H0 ;  /* 0x2000003fff3c7230 */ /* 0x000fe40000004100 */
[----:B------:R-:W-:Y:S01]  /*55c0*/  FMUL.FTZ R66, R53, R62 ;  /* 0x0000003e35427220 */ /* 0x000fe20000410000 */
[----:B------:R-:W-:-:S02]  /*55d0*/  HADD2.F32 R58, -RZ, R133.H0_H0 ;  /* 0x20000085ff3a7230 */ /* 0x000fc40000004100 */
[C---:B------:R-:W-:Y:S01]  /*55e0*/  FMUL.FTZ R62, R43.reuse, R62 ;  /* 0x0000003e2b3e7220 */ /* 0x040fe20000410000 */
[----:B------:R-:W-:Y:S02]  /*55f0*/  HADD2.F32 R133, -RZ, R133.H1_H1 ;  /* 0x30000085ff857230 */ /* 0x000fe40000004100 */
[-C--:B------:R-:W-:Y:S01]  /*5600*/  FFMA.FTZ R66, R43, R60.reuse, -R66 ;  /* 0x0000003c2b427223 */ /* 0x080fe20000010842 */
[----:B------:R-:W-:Y:S02]  /*5610*/  HADD2.F32 R41, -RZ, R40.H1_H1 ;  /* 0x30000028ff297230 */ /* 0x000fe40000004100 */
[----:B------:R-:W-:Y:S01]  /*5620*/  FFMA.FTZ R65, R53, R60, R62 ;  /* 0x0000003c35417223 */ /* 0x000fe2000001003e */
[----:B------:R-:W-:Y:S02]  /*5630*/  HADD2.F32 R42, -RZ, R52.H1_H1 ;  /* 0x30000034ff2a7230 */ /* 0x000fe40000004100 */
[----:B------:R-:W-:Y:S02]  /*5640*/  HADD2.F32 R40, -RZ, R40.H0_H0 ;  /* 0x20000028ff287230 */ /* 0x000fe40000004100 */
[----:B------:R-:W-:Y:S01]  /*5650*/  FMUL.FTZ R59, R41, R58 ;  /* 0x0000003a293b7220 */ /* 0x000fe20000410000 */
[----:B------:R-:W-:-:S02]  /*5660*/  HADD2.F32 R52, -RZ, R52.H0_H0 ;  /* 0x20000034ff347230 */ /* 0x000fc40000004100 */
[-C--:B------:R-:W-:Y:S01]  /*5670*/  FMUL.FTZ R63, R42, R133.reuse ;  /* 0x000000852a3f7220 */ /* 0x080fe20000410000 */
[--C-:B------:R-:W-:Y:S02]  /*5680*/  HADD2.F32 R43, -RZ, R132.reuse.H1_H1 ;  /* 0x30000084ff2b7230 */ /* 0x100fe40000004100 */
[----:B------:R-:W-:Y:S01]  /*5690*/  FMUL.FTZ R58, R40, R58 ;  /* 0x0000003a283a7220 */ /* 0x000fe20000410000 */
[----:B------:R-:W-:Y:S02]  /*56a0*/  HADD2.F32 R53, -RZ, R132.H0_H0 ;  /* 0x20000084ff357230 */ /* 0x000fe40000004100 */
        /* <DEDUP_REMOVED lines=9> */
.L_x_671:
[----:B------:R-:W-:Y:S05]  /*5740*/  BSYNC B2 ;  /* 0x0000000000027941 */ /* 0x000fea0003800000 */
.L_x_670:
[----:B--2---:R0:W-:Y:S02]  /*5750*/  STG.E.128 desc[UR42][R48.64+0xc0], R40 ;  /* 0x0000c02830007986 */ /* 0x0041e4000c101d2a */
.L_x_669:
[----:B------:R-:W-:Y:S05]  /*5760*/  BSYNC B1 ;  /* 0x0000000000017941 */ /* 0x000fea0003800000 */
.L_x_668:
        /* <DEDUP_REMOVED lines=13> */
[----:B------:R-:W-:Y:S01]  /*5840*/  SHF.R.U32.HI R56, RZ, 0x10, R57 ;  /* 0x00000010ff387819 */ /* 0x000fe20000011639 */
[----:B------:R-:W-:Y:S01]  /*5850*/  HADD2.F32 R54, -RZ, R54.H0_H0 ;  /* 0x20000036ff367230 */ /* 0x000fe20000004100 */
[----:B------:R-:W-:Y:S01]  /*5860*/  MOV R51, R42 ;  /* 0x0000002a00337202 */ /* 0x000fe20000000f00 */
[----:B------:R-:W-:Y:S02]  /*5870*/  HADD2.F32 R55, -RZ, R55.H0_H0 ;  /* 0x20000037ff377230 */ /* 0x000fe40000004100 */
[----:B------:R-:W-:-:S02]  /*5880*/  HADD2.F32 R56, -RZ, R56.H0_H0 ;  /* 0x20000038ff387230 */ /* 0x000fc40000004100 */
[--C-:B------:R-:W-:Y:S02]  /*5890*/  HADD2.F32 R42, -RZ, R41.reuse.H1_H1 ;  /* 0x30000029ff2a7230 */ /* 0x100fe40000004100 */
[----:B------:R-:W-:Y:S02]  /*58a0*/  HADD2.F32 R41, -RZ, R41.H0_H0 ;  /* 0x20000029ff297230 */ /* 0x000fe40000004100 */
[-C--:B------:R-:W-:Y:S01]  /*58b0*/  FMUL.FTZ R57, R43, R56.reuse ;  /* 0x000000382b397220 */ /* 0x080fe20000410000 */
[----:B------:R-:W-:Y:S01]  /*58c0*/  FMUL.FTZ R60, R52, R56 ;  /* 0x00000038343c7220 */ /* 0x000fe20000410000 */
[-C--:B------:R-:W-:Y:S01]  /*58d0*/  FMUL.FTZ R58, R42, R55.reuse ;  /* 0x000000372a3a7220 */ /* 0x080fe20000410000 */
[C---:B------:R-:W-:Y:S01]  /*58e0*/  FMUL.FTZ R55, R41.reuse, R55 ;  /* 0x0000003729377220 */ /* 0x040fe20000410000 */
[----:B------:R-:W-:Y:S02]  /*58f0*/  FFMA.FTZ R57, R52, R54, R57 ;  /* 0x0000003634397223 */ /* 0x000fe40000010039 */
[----:B------:R-:W-:Y:S01]  /*5900*/  FFMA.FTZ R58, R41, R53, -R58 ;  /* 0x00000035293a7223 */ /* 0x000fe2000001083a */
[----:B------:R-:W-:-:S02]  /*5910*/  HADD2.F32 R52, -RZ, R91.H0_H0 ;  /* 0x2000005bff347230 */ /* 0x000fc40000004100 */
[----:B------:R-:W-:Y:S01]  /*5920*/  FFMA.FTZ R55, R42, R53, R55 ;  /* 0x000000352a377223 */ /* 0x000fe20000010037 */
[----:B------:R-:W-:Y:S02]  /*5930*/  HADD2.F32 R91, -RZ, R91.H1_H1 ;  /* 0x3000005bff5b7230 */ /* 0x000fe40000004100 */
[----:B------:R-:W-:Y:S01]  /*5940*/  FFMA.FTZ R60, R43, R54, -R60 ;  /* 0x000000362b3c7223 */ /* 0x000fe2000001083c */
[--C-:B------:R-:W-:Y:S02]  /*5950*/  HADD2.F32 R41, -RZ, R40.reuse.H1_H1 ;  /* 0x30000028ff297230 */ /* 0x100fe40000004100 */
[--C-:B------:R-:W-:Y:S02]  /*5960*/  HADD2.F32 R42, -RZ, R51.reuse.H1_H1 ;  /* 0x30000033ff2a7230 */ /* 0x100fe40000004100 */
[----:B------:R-:W-:Y:S02]  /*5970*/  HADD2.F32 R40, -RZ, R40.H0_H0 ;  /* 0x20000028ff287230 */ /* 0x000fe40000004100 */
[----:B------:R-:W-:Y:S01]  /*5980*/  FMUL.FTZ R53, R41, R52 ;  /* 0x0000003429357220 */ /* 0x000fe20000410000 */
[----:B------:R-:W-:-:S02]  /*5990*/  HADD2.F32 R51, -RZ, R51.H0_H0 ;  /* 0x20000033ff337230 */ /* 0x000fc40000004100 */
[-C--:B------:R-:W-:Y:S01]  /*59a0*/  FMUL.FTZ R54, R42, R91.reuse ;  /* 0x0000005b2a367220 */ /* 0x080fe20000410000 */
[--C-:B------:R-:W-:Y:S02]  /*59b0*/  HADD2.F32 R43, -RZ, R90.reuse.H1_H1 ;  /* 0x3000005aff2b7230 */ /* 0x100fe40000004100 */
[C---:B------:R-:W-:Y:S01]  /*59c0*/  FMUL.FTZ R52, R40.reuse, R52 ;  /* 0x0000003428347220 */ /* 0x040fe20000410000 */
        /* <DEDUP_REMOVED lines=10> */
.L_x_675:
[----:B------:R-:W-:Y:S05]  /*5a70*/  BSYNC B2 ;  /* 0x0000000000027941 */ /* 0x000fea0003800000 */
.L_x_674:
[----:B--2---:R0:W-:Y:S02]  /*5a80*/  STG.E.128 desc[UR42][R48.64+0x100], R40 ;  /* 0x0001002830007986 */ /* 0x0041e4000c101d2a */
.L_x_673:
[----:B------:R-:W-:Y:S05]  /*5a90*/  BSYNC B1 ;  /* 0x0000000000017941 */ /* 0x000fea0003800000 */
.L_x_672:
[----:B------:R-:W-:-:S13]  /*5aa0*/  ISETP.NE.AND P3, PT, R6, RZ, PT ;  /* 0x000000ff0600720c */ /* 0x000fda0003f65270 */
        /* <DEDUP_REMOVED lines=46> */
.L_x_677:
[----:B------:R-:W-:Y:S05]  /*5d90*/  BSYNC B1 ;  /* 0x0000000000017941 */ /* 0x000fea0003800000 */
.L_x_676:
[----:B--2---:R0:W-:Y:S01]  /*5da0*/  STG.E.128 desc[UR42][R48.64+0x140], R40 ;  /* 0x0001402830007986 */ /* 0x0041e2000c101d2a */
[----:B------:R-:W-:Y:S05]  /*5db0*/  BRA `(.L_x_655) ;  /* 0x0000003c00ac7947 */ /* 0x000fea0003800000 */
.L_x_623:
[----:B------:R-:W-:Y:S01]  /*5dc0*/  ISETP.GE.AND P4, PT, R17, R4, PT ;  /* 0x000000041100720c */ /* 0x000fe20003f86270 */
[----:B------:R-:W-:Y:S01]  /*5dd0*/  BSSY B1, `(.L_x_678) ;  /* 0x000002e000017945 */ /* 0x000fe20003800000 */
[----:B------:R-:W-:Y:S02]  /*5de0*/  CS2R R66, SRZ ;  /* 0x0000000000427805 */ /* 0x000fe4000001ff00 */
[----:B0-----:R-:W-:Y:S02]  /*5df0*/  CS2R R42, SRZ ;  /* 0x00000000002a7805 */ /* 0x001fe4000001ff00 */
        /* <DEDUP_REMOVED lines=14> */
[----:B------:R-:W-:Y:S02]  /*5ee0*/  IADD3 R40, P3, R108, R88, RZ ;  /* 0x000000586c287210 */ /* 0x000fe40007f7e0ff */
[----:B------:R-:W-:Y:S02]  /*5ef0*/  CS2R R50, SRZ ;  /* 0x0000000000327805 */ /* 0x000fe4000001ff00 */
[----:B------:R-:W-:Y:S01]  /*5f00*/  CS2R R48, SRZ ;  /* 0x0000000000307805 */ /* 0x000fe2000001ff00 */
[----:B------:R-:W-:Y:S01]  /*5f10*/  IMAD.X R42, R0, 0x1, R28, P2 ;  /* 0x00000001002a7824 */ /* 0x000fe200010e061c */
[----:B------:R-:W-:Y:S02]  /*5f20*/  LEA R64, P2, R41, UR4, 0x1 ;  /* 0x0000000429407c11 */ /* 0x000fe4000f8408ff */
[----:B------:R-:W-:-:S02]  /*5f30*/  CS2R R62, SRZ ;  /* 0x00000000003e7805 */ /* 0x000fc4000001ff00 */
[----:B------:R-:W-:Y:S02]  /*5f40*/  CS2R R60, SRZ ;  /* 0x00000000003c7805 */ /* 0x000fe4000001ff00 */
[----:B------:R-:W-:Y:S01]  /*5f50*/  LEA.HI.X R65, R41, UR5, R42, 0x1, P2 ;  /* 0x0000000529417c11 */ /* 0x000fe200090f0c2a */
[----:B------:R-:W-:Y:S01]  /*5f60*/  ULDC.64 UR4, c[0x0][0x400] ;  /* 0x0001000000047ab9 */ /* 0x000fe20000000a00 */
[----:B------:R-:W-:Y:S02]  /*5f70*/  ISETP.GE.AND P2, PT, R18, R117, PT ;  /* 0x000000751200720c */ /* 0x000fe40003f46270 */
[----:B------:R-:W-:Y:S02]  /*5f80*/  IADD3.X R41, R3, R30, RZ, P3, !PT ;  /* 0x0000001e03297210 */ /* 0x000fe40001ffe4ff */
[----:B------:R-:W-:-:S04]  /*5f90*/  LEA R68, P3, R40, UR4, 0x1 ;  /* 0x0000000428447c11 */ /* 0x000fc8000f8608ff */
[----:B------:R-:W-:Y:S02]  /*5fa0*/  LEA.HI.X R69, R40, UR5, R41, 0x1, P3 ;  /* 0x0000000528457c11 */ /* 0x000fe400098f0c29 */
[----:B------:R-:W-:-:S03]  /*5fb0*/  ISETP.GE.AND P3, PT, R101, R117, PT ;  /* 0x000000756500720c */ /* 0x000fc60003f66270 */
[----:B------:R0:W5:Y:S04]  /*5fc0*/  @!P2 LDG.E.128 R48, desc[UR42][R64.64] ;  /* 0x0000002a4030a981 */ /* 0x000168000c1e1d00 */
[----:B------:R0:W5:Y:S01]  /*5fd0*/  @!P2 LDG.E.128 R60, desc[UR42][R68.64] ;  /* 0x0000002a443ca981 */ /* 0x000162000c1e1d00 */
[----:B------:R-:W-:Y:S02]  /*5fe0*/  ISETP.GE.AND P2, PT, R100, R117, PT ;  /* 0x000000756400720c */ /* 0x000fe40003f46270 */
        /* <DEDUP_REMOVED lines=8> */
[----:B------:R0:W5:Y:S04]  /*6070*/  @!P3 LDG.E.128 R44, desc[UR42][R64.64+0x40] ;  /* 0x0000402a402cb981 */ /* 0x000168000c1e1d00 */
[----:B------:R0:W5:Y:S04]  /*6080*/  @!P2 LDG.E.128 R40, desc[UR42][R64.64+0x80] ;  /* 0x0000802a4028a981 */ /* 0x000168000c1e1d00 */
[----:B------:R0:W5:Y:S04]  /*6090*/  @!P3 LDG.E.128 R56, desc[UR42][R68.64+0x40] ;  /* 0x0000402a4438b981 */ /* 0x000168000c1e1d00 */
[----:B------:R0:W5:Y:S02]  /*60a0*/  @!P2 LDG.E.128 R52, desc[UR42][R68.64+0x80] ;  /* 0x0000802a4434a981 */ /* 0x000164000c1e1d00 */
.L_x_679:
[----:B------:R-:W-:Y:S05]  /*60b0*/  BSYNC B1 ;  /* 0x0000000000017941 */ /* 0x000fea0003800000 */
.L_x_678:
[----:B------:R-:W-:Y:S01]  /*60c0*/  ISETP.GE.AND P3, PT, R205, R4, PT ;  /* 0x00000004cd00720c */ /* 0x000fe20003f66270 */
[----:B------:R-:W-:Y:S01]  /*60d0*/  BSSY B1, `(.L_x_680) ;  /* 0x000002e000017945 */ /* 0x000fe20003800000 */
[----:B0-----:R-:W-:Y:S02]  /*60e0*/  CS2R R64, SRZ ;  /* 0x0000000000407805 */ /* 0x001fe4000001ff00 */
        /* <DEDUP_REMOVED lines=10> */
[----:B------:R-:W-:Y:S01]  /*6190*/  CS2R R84, SRZ ;  /* 0x0000000000547805 */ /* 0x000fe2000001ff00 */
[----:B------:R-:W-:Y:S01]  /*61a0*/  IMAD.MOV.U32 R94, RZ, RZ, R43 ;  /* 0x000000ffff5e7224 */ /* 0x000fe200078e002b */
[----:B------:R-:W-:Y:S06]  /*61b0*/  @P3 BRA `(.L_x_681) ;  /* 0x00000000007c3947 */ /* 0x000fec0003800000 */
[----:B------:R-:W-:Y:S01]  /*61c0*/  IADD3 R90, P2, P5, R112, R90, R33 ;  /* 0x0000005a705a7210 */ /* 0x000fe20007d5e021 */
[----:B------:R-:W-:Y:S01]  /*61d0*/  ULDC.64 UR4, c[0x0][0x3e8] ;  /* 0x0000fa0000047ab9 */ /* 0x000fe20000000a00 */
[----:B------:R-:W-:Y:S01]  /*61e0*/  ULDC.64 UR6, c[0x0][0x400] ;  /* 0x0001000000067ab9 */ /* 0x000fe20000000a00 */
[----:B------:R-:W-:Y:S02]  /*61f0*/  CS2R R74, SRZ ;  /* 0x00000000004a7805 */ /* 0x000fe4000001ff00 */
[----:B------:R-:W-:Y:S02]  /*6200*/  IADD3.X R65, R28, R0, R35, P2, P5 ;  /* 0x000000001c417210 */ /* 0x000fe400017ea423 */
[----:B------:R-:W-:Y:S02]  /*6210*/  CS2R R72, SRZ ;  /* 0x0000000000487805 */ /* 0x000fe4000001ff00 */
[----:B------:R-:W-:Y:S02]  /*6220*/  IADD3 R0, P2, P5, R108, R88, R36 ;  /* 0x000000586c007210 */ /* 0x000fe40007d5e024 */
[----:B------:R-:W-:-:S02]  /*6230*/  CS2R R86, SRZ ;  /* 0x0000000000567805 */ /* 0x000fc4000001ff00 */
[----:B------:R-:W-:Y:S02]  /*6240*/  CS2R R84, SRZ ;  /* 0x0000000000547805 */ /* 0x000fe4000001ff00 */
[----:B------:R-:W-:Y:S02]  /*6250*/  IADD3.X R3, R30, R3, R38, P2, P5 ;  /* 0x000000031e037210 */ /* 0x000fe400017ea426 */
[----:B------:R-:W-:-:S04]  /*6260*/  LEA R88, P2, R90, UR4, 0x1 ;  /* 0x000000045a587c11 */ /* 0x000fc8000f8408ff */
[----:B------:R-:W-:Y:S02]  /*6270*/  LEA.HI.X R89, R90, UR5, R65, 0x1, P2 ;  /* 0x000000055a597c11 */ /* 0x000fe400090f0c41 */
[----:B------:R-:W-:-:S04]  /*6280*/  LEA R90, P2, R0, UR6, 0x1 ;  /* 0x00000006005a7c11 */ /* 0x000fc8000f8408ff */
[----:B------:R-:W-:Y:S02]  /*6290*/  LEA.HI.X R91, R0, UR7, R3, 0x1, P2 ;  /* 0x00000007005b7c11 */ /* 0x000fe400090f0c03 */
[----:B------:R-:W-:Y:S02]  /*62a0*/  ISETP.GE.AND P2, PT, R18, R117, PT ;  /* 0x000000751200720c */ /* 0x000fe40003f46270 */
[----:B------:R-:W-:Y:S02]  /*62b0*/  CS2R R70, SRZ ;  /* 0x0000000000467805 */ /* 0x000fe4000001ff00 */
[----:B------:R-:W-:Y:S02]  /*62c0*/  CS2R R68, SRZ ;  /* 0x0000000000447805 */ /* 0x000fe4000001ff00 */
[----:B------:R-:W-:Y:S02]  /*62d0*/  CS2R R82, SRZ ;  /* 0x0000000000527805 */ /* 0x000fe4000001ff00 */
[----:B------:R-:W-:-:S05]  /*62e0*/  CS2R R80, SRZ ;  /* 0x0000000000507805 */ /* 0x000fca000001ff00 */
[----:B------:R0:W5:Y:S04]  /*62f0*/  @!P2 LDG.E.128 R72, desc[UR42][R88.64] ;  /* 0x0000002a5848a981 */ /* 0x000168000c1e1d00 */
[----:B------:R0:W5:Y:S01]  /*6300*/  @!P2 LDG.E.128 R84, desc[UR42][R90.64] ;  /* 0x0000002a5a54a981 */ /* 0x000162000c1e1d00 */
[----:B------:R-:W-:Y:S02]  /*6310*/  ISETP.GE.AND P2, PT, R101, R117, PT ;  /* 0x000000756500720c */ /* 0x000fe40003f46270 */
[----:B------:R-:W-:Y:S02]  /*6320*/  CS2R R66, SRZ ;  /* 0x0000000000427805 */ /* 0x000fe4000001ff00 */
[----:B------:R-:W-:Y:S02]  /*6330*/  CS2R R64, SRZ ;  /* 0x0000000000407805 */ /* 0x000fe4000001ff00 */
[----:B------:R-:W-:-:S02]  /*6340*/  CS2R R78, SRZ ;  /* 0x00000000004e7805 */ /* 0x000fc4000001ff00 */
[----:B------:R-:W-:-:S05]  /*6350*/  CS2R R76, SRZ ;  /* 0x00000000004c7805 */ /* 0x000fca000001ff00 */
[----:B------:R0:W5:Y:S04]  /*6360*/  @!P2 LDG.E.128 R68, desc[UR42][R88.64+0x40] ;  /* 0x0000402a5844a981 */ /* 0x000168000c1e1d00 */
[----:B------:R0:W5:Y:S01]  /*6370*/  @!P2 LDG.E.128 R80, desc[UR42][R90.64+0x40] ;  /* 0x0000402a5a50a981 */ /* 0x000162000c1e1d00 */
[----:B------:R-:W-:-:S13]  /*6380*/  ISETP.GE.AND P2, PT, R100, R117, PT ;  /* 0x000000756400720c */ /* 0x000fda0003f46270 */
[----:B------:R0:W5:Y:S04]  /*6390*/  @!P2 LDG.E.128 R64, desc[UR42][R88.64+0x80] ;  /* 0x0000802a5840a981 */ /* 0x000168000c1e1d00 */
[----:B------:R0:W5:Y:S02]  /*63a0*/  @!P2 LDG.E.128 R76, desc[UR42][R90.64+0x80] ;  /* 0x0000802a5a4ca981 */ /* 0x000164000c1e1d00 */
.L_x_681:
[----:B------:R-:W-:Y:S05]  /*63b0*/  BSYNC B1 ;  /* 0x0000000000017941 */ /* 0x000fea0003800000 */
.L_x_680:
[----:B------:R-:W-:Y:S01]  /*63c0*/  IMAD.MOV.U32 R3, RZ, RZ, R41 ;  /* 0x000000ffff037224 */ /* 0x000fe200078e0029 */
[----:B------:R-:W-:Y:S01]  /*63d0*/  MOV R0, R40 ;  /* 0x0000002800007202 */ /* 0x000fe20000000f00 */
[----:B0-----:R-:W-:Y:S01]  /*63e0*/  IMAD.MOV.U32 R88, RZ, RZ, R46 ;  /* 0x000000ffff587224 */ /* 0x001fe200078e002e */
[----:B------:R-:W-:Y:S01]  /*63f0*/  MOV R89, R50 ;  /* 0x0000003200597202 */ /* 0x000fe20000000f00 */
[----:B------:R-:W-:Y:S01]  /*6400*/  UISETP.NE.AND UP0, UPT, UR37, 0x3, UPT ;  /* 0x000000032500788c */ /* 0x000fe2000bf05270 */
        /* <DEDUP_REMOVED lines=19> */
[----:B------:R-:W-:Y:S02]  /*6540*/  PRMT R173, R173, 0x5410, R0 ;  /* 0x00005410adad7816 */ /* 0x000fe40000000000 */
[----:B------:R-:W-:Y:S01]  /*6550*/  PRMT R174, R3, 0x5410, R88 ;  /* 0x0000541003ae7816 */ /* 0x000fe20000000058 */
[----:B------:R-:W-:Y:S01]  /*6560*/  IMAD.MOV.U32 R3, RZ, RZ, R56 ;  /* 0x000000ffff037224 */ /* 0x000fe200078e0038 */
[----:B------:R-:W-:Y:S01]  /*6570*/  PRMT R175, R175, 0x5410, R89 ;  /* 0x00005410afaf7816 */ /* 0x000fe20000000059 */
[----:B------:R-:W-:Y:S01]  /*6580*/  IMAD.MOV.U32 R88, RZ, RZ, R57 ;  /* 0x000000ffff587224 */ /* 0x000fe200078e0039 */
[----:B------:R-:W-:-:S02]  /*6590*/  MOV R0, R59 ;  /* 0x0000003b00007202 */ /* 0x000fc40000000f00 */
[----:B------:R-:W-:Y:S02]  /*65a0*/  MOV R89, R62 ;  /* 0x0000003e00597202 */ /* 0x000fe40000000f00 */
[----:B------:R-:W-:Y:S01]  /*65b0*/  PRMT R177, R177, 0x5410, R0 ;  /* 0x00005410b1b17816 */ /* 0x000fe20000000000 */
[----:B-----5:R-:W-:Y:S01]  /*65c0*/  IMAD.MOV.U32 R0, RZ, RZ, R66 ;  /* 0x000000ffff007224 */ /* 0x020fe200078e0042 */
[----:B------:R-:W-:Y:S02]  /*65d0*/  PRMT R176, R176, 0x5410, R3 ;  /* 0x00005410b0b07816 */ /* 0x000fe40000000003 */
        /* <DEDUP_REMOVED lines=14> */
[----:B------:R-:W-:Y:S01]  /*66c0*/  MOV R0, R74 ;  /* 0x0000004a00007202 */ /* 0x000fe20000000f00 */
[----:B------:R-:W-:Y:S01]  /*66d0*/  IMAD.MOV.U32 R3, RZ, RZ, R69 ;  /* 0x000000ffff037224 */ /* 0x000fe200078e0045 */
        /* <DEDUP_REMOVED lines=14> */
[----:B------:R-:W-:-:S02]  /*67c0*/  PLOP3.LUT P2, PT, PT, PT, UP0, 0x80, 0x0 ;  /* 0x000000000000781c */ /* 0x000fc40003f4f008 */
        /* <DEDUP_REMOVED lines=11> */
[----:B------:R-:W-:-:S02]  /*6880*/  PRMT R154, R154, 0x5410, R89 ;  /* 0x000054109a9a7816 */ /* 0x000fc40000000059 */
[----:B------:R-:W-:Y:S02]  /*6890*/  MOV R89, R86 ;  /* 0x0000005600597202 */ /* 0x000fe40000000f00 */
[----:B------:R-:W-:Y:S02]  /*68a0*/  MOV R0, R85 ;  /* 0x0000005500007202 */ /* 0x000fe40000000f00 */
[----:B------:R-:W-:Y:S02]  /*68b0*/  PRMT R171, R93, 0x5410, R94 ;  /* 0x000054105dab7816 */ /* 0x000fe4000000005e */
[----:B------:R-:W-:Y:S02]  /*68c0*/  PRMT R169, R89, 0x5410, R88 ;  /* 0x0000541059a97816 */ /* 0x000fe40000000058 */
[----:B------:R-:W-:Y:S01]  /*68d0*/  PRMT R170, R3, 0x5410, R0 ;  /* 0x0000541003aa7816 */ /* 0x000fe20000000000 */
[----:B------:R-:W-:Y:S06]  /*68e0*/  @!P2 BRA `(.L_x_682) ;  /* 0x000000000004a947 */ /* 0x000fec0003800000 */
[----:B------:R-:W-:Y:S01]  /*68f0*/  BPT.TRAP 0x1 ;  /* 0x000000040000795c */ /* 0x000fe20000300000 */
.L_x_682:
[----:B------:R-:W-:Y:S01]  /*6900*/  IMAD R3, R16, 0x8, R2 ;  /* 0x0000000810037824 */ /* 0x000fe200078e0202 */
[----:B------:R-:W-:Y:S01]  /*6910*/  SHF.L.U32 R0, R184, 0x1f, RZ ;  /* 0x0000001fb8007819 */ /* 0x000fe200000006ff */
[----:B------:R-:W0:Y:S01]  /*6920*/  LDC R147, c[0x0][0x2f4] ;  /* 0x0000bd00ff937b82 */ /* 0x000e220000000800 */
[----:B------:R-:W-:Y:S01]  /*6930*/  BSSY B1, `(.L_x_683) ;  /* 0x0000005000017945 */ /* 0x000fe20003800000 */
[----:B------:R-:W-:Y:S01]  /*6940*/  IMAD.MOV.U32 R127, RZ, RZ, R92 ;  /* 0x000000ffff7f7224 */ /* 0x000fe200078e005c */
[----:B------:R-:W1:Y:S05]  /*6950*/  SYNCS.PHASECHK.TRANS64.TRYWAIT P5, [R3+URZ+0x34890], R0 ;  /* 0x03489000030075a7 */ /* 0x000e6a00080a017f */
[----:B------:R-:W2:Y:S01]  /*6960*/  LDC.64 R128, c[0x0][0x300] ;  /* 0x0000c000ff807b82 */ /* 0x000ea20000000a00 */
[----:B-1----:R-:W-:Y:S05]  /*6970*/  @!P5 BRA `(.L_x_684) ;  /* 0x0000019c0064d947 */ /* 0x002fea0003800000 */
.L_x_983:
[----:B------:R-:W-:Y:S05]  /*6980*/  BSYNC B1 ;  /* 0x0000000000017941 */ /* 0x000fea0003800000 */
.L_x_683:
[----:B------:R-:W-:Y:S01]  /*6990*/  BSSY B1, `(.L_x_685) ;  /* 0x0000182000017945 */ /* 0x000fe20003800000 */
[----:B0-----:R-:W-:-:S03]  /*69a0*/  IADD3 R148, -R122, R147, RZ ;  /* 0x000000937a947210 */ /* 0x001fc60007ffe1ff */
[----:B------:R-:W-:Y:S05]  /*69b0*/  @P4 BRA `(.L_x_686) ;  /* 0x0000001400fc4947 */ /* 0x000fea0003800000 */
[----:B------:R-:W-:Y:S01]  /*69c0*/  ISETP.NE.AND P4, PT, R14, RZ, PT ;  /* 0x000000ff0e00720c */ /* 0x000fe20003f85270 */
[-C--:B--2---:R-:W-:Y:S01]  /*69d0*/  IMAD R156, R145, R128.reuse, RZ ;  /* 0x00000080919c7224 */ /* 0x084fe200078e02ff */
[----:B------:R-:W-:Y:S01]  /*69e0*/  BSSY B2, `(.L_x_687) ;  /* 0x0000082000027945 */ /* 0x000fe20003800000 */
[----:B------:R-:W-:-:S04]  /*69f0*/  IMAD.WIDE.U32 R132, R17, R128, R126 ;  /* 0x0000008011847225 */ /* 0x000fc800078e007e */
[----:B------:R-:W-:-:S04]  /*6a00*/  IMAD R156, R17, R129, R156 ;  /* 0x00000081119c7224 */ /* 0x000fc800078e029c */
[----:B------:R-:W-:Y:S02]  /*6a10*/  IMAD.IADD R156, R156, 0x1, R133 ;  /* 0x000000019c9c7824 */ /* 0x000fe400078e0285 */
[----:B------:R-:W-:Y:S05]  /*6a20*/  @!P4 BRA `(.L_x_688) ;  /* 0x0000000400f4c947 */ /* 0x000fea0003800000 */
[----:B------:R-:W-:Y:S01]  /*6a30*/  SEL R88, R122, R148, !P0 ;  /* 0x000000947a587207 */ /* 0x000fe20004000000 */
[----:B------:R-:W-:Y:S01]  /*6a40*/  BSSY B3, `(.L_x_689) ;  /* 0x000006f000037945 */ /* 0x000fe20003800000 */
[----:B------:R-:W-:Y:S02]  /*6a50*/  ISETP.GE.AND P4, PT, R18, R117, PT ;  /* 0x000000751200720c */ /* 0x000fe40003f86270 */
[----:B------:R-:W-:-:S04]  /*6a60*/  SHF.R.S32.HI R89, RZ, 0x1f, R88 ;  /* 0x0000001fff597819 */ /* 0x000fc80000011458 */
[----:B------:R-:W-:-:S04]  /*6a70*/  LEA.HI R89, R89, R88, RZ, 0x4 ;  /* 0x0000005859597211 */ /* 0x000fc800078f20ff */
[----:B------:R-:W-:-:S04]  /*6a80*/  LEA.HI.SX32 R160, R89, R114, 0x1c ;  /* 0x0000007259a07211 */ /* 0x000fc800078fe2ff */
[----:B------:R-:W-:-:S04]  /*6a90*/  SHF.R.S32.HI R88, RZ, 0x1f, R160 ;  /* 0x0000001fff587819 */ /* 0x000fc800000114a0 */
[----:B------:R-:W-:Y:S02]  /*6aa0*/  LEA.HI R88, R88, R160, RZ, 0x3 ;  /* 0x000000a058587211 */ /* 0x000fe400078f18ff */
[----:B------:R-:W-:-:S03]  /*6ab0*/  SHF.L.U32 R160, R160, 0x3, RZ ;  /* 0x00000003a0a07819 */ /* 0x000fc600000006ff */
[----:B------:R-:W-:Y:S01]  /*6ac0*/  IMAD.SHL.U32 R88, R88, 0x400, RZ ;  /* 0x0000040058587824 */ /* 0x000fe200078e00ff */
[----:B------:R-:W-:-:S04]  /*6ad0*/  LOP3.LUT R89, R191, 0x38, R160, 0xf8, !PT ;  /* 0x00000038bf597812 */ /* 0x000fc800078ef8a0 */
[----:B------:R-:W-:Y:S02]  /*6ae0*/  LOP3.LUT R88, R88, 0x7fffe000, RZ, 0xc0, !PT ;  /* 0x7fffe00058587812 */ /* 0x000fe400078ec0ff */
[----:B------:R-:W-:-:S03]  /*6af0*/  LOP3.LUT R89, R89, R193, RZ, 0x3c, !PT ;  /* 0x000000c159597212 */ /* 0x000fc600078e3cff */
[----:B------:R-:W-:-:S04]  /*6b00*/  IMAD R88, R192, 0x200, R88 ;  /* 0x00000200c0587824 */ /* 0x000fc800078e0258 */
[----:B------:R-:W-:-:S04]  /*6b10*/  IMAD.IADD R88, R88, 0x1, R89 ;  /* 0x0000000158587824 */ /* 0x000fc800078e0259 */
[C---:B------:R-:W-:Y:S02]  /*6b20*/  IMAD R92, R16.reuse, 0x6000, R88 ;  /* 0x00006000105c7824 */ /* 0x040fe400078e0258 */
[----:B------:R-:W-:Y:S02]  /*6b30*/  IMAD R88, R16, 0x6000, R143 ;  /* 0x0000600010587824 */ /* 0x000fe400078e028f */
[----:B------:R-:W-:-:S03]  /*6b40*/  IMAD R92, R92, 0x2, R2 ;  /* 0x000000025c5c7824 */ /* 0x000fc600078e0202 */
[----:B------:R-:W-:-:S03]  /*6b50*/  LEA R88, R88, R2, 0x1 ;  /* 0x0000000258587211 */ /* 0x000fc600078e08ff */
[----:B------:R-:W0:Y:S04]  /*6b60*/  LDS.128 R92, [R92+0x1c400] ;  /* 0x01c400005c5c7984 */ /* 0x000e280000000c00 */
[----:B------:R-:W2:Y:S01]  /*6b70*/  LDS.128 R88, [R88+0x1c400] ;  /* 0x01c4000058587984 */ /* 0x000ea20000000c00 */
[----:B------:R-:W-:Y:S05]  /*6b80*/  @P4 BRA `(.L_x_690) ;  /* 0x0000000400684947 */ /* 0x000fea0003800000 */
[----:B0-----:R-:W-:Y:S01]  /*6b90*/  IMAD.MOV.U32 R163, RZ, RZ, R93 ;  /* 0x000000ffffa37224 */ /* 0x001fe200078e005d */
[----:B--2---:R-:W-:Y:S01]  /*6ba0*/  MOV R162, R89 ;  /* 0x0000005900a27202 */ /* 0x004fe20000000f00 */
[----:B------:R-:W-:Y:S01]  /*6bb0*/  HADD2.F32 R161, -RZ, R161.H0_H0 ;  /* 0x200000a1ffa17230 */ /* 0x000fe20000004100 */
[--C-:B------:R-:W-:Y:S01]  /*6bc0*/  SHF.R.U64 R48, R48, 0x10, R49.reuse ;  /* 0x0000001030307819 */ /* 0x100fe20000001231 */
[----:B------:R-:W-:Y:S01]  /*6bd0*/  HADD2.F32 R164, -RZ, R164.H0_H0 ;  /* 0x200000a4ffa47230 */ /* 0x000fe20000004100 */
[----:B------:R-:W-:Y:S01]  /*6be0*/  SHF.R.U32.HI R49, RZ, 0x10, R49 ;  /* 0x00000010ff317819 */ /* 0x000fe20000011631 */
[----:B------:R-:W-:Y:S01]  /*6bf0*/  HADD2.F32 R89, -RZ, R163.H0_H0 ;  /* 0x200000a3ff597230 */ /* 0x000fe20000004100 */
[----:B------:R-:W-:Y:S01]  /*6c00*/  SHF.R.U64 R50, R50, 0x10, R51 ;  /* 0x0000001032327819 */ /* 0x000fe20000001233 */
[----:B------:R-:W-:Y:S02]  /*6c10*/  HADD2.F32 R165, -RZ, R162.H0_H0 ;  /* 0x200000a2ffa57230 */ /* 0x000fe40000004100 */
[----:B------:R-:W-:-:S02]  /*6c20*/  HADD2.F32 R49, -RZ, R49.H0_H0 ;  /* 0x20000031ff317230 */ /* 0x000fc40000004100 */
[-C--:B------:R-:W-:Y:S01]  /*6c30*/  FMUL.FTZ R93, R89, R161.reuse ;  /* 0x000000a1595d7220 */ /* 0x080fe20000410000 */
[----:B------:R-:W-:Y:S02]  /*6c40*/  HADD2.F32 R50, -RZ, R50.H0_H0 ;  /* 0x20000032ff327230 */ /* 0x000fe40000004100 */
[C---:B------:R-:W-:Y:S01]  /*6c50*/  FMUL.FTZ R161, R165.reuse, R161 ;  /* 0x000000a1a5a17220 */ /* 0x040fe20000410000 */
[----:B------:R-:W-:-:S03]  /*6c60*/  FFMA.FTZ R93, R165, R164, -R93 ;  /* 0x000000a4a55d7223 */ /* 0x000fc6000001085d */
[----:B------:R-:W-:Y:S01]  /*6c70*/  FFMA.FTZ R89, R89, R164, R161 ;  /* 0x000000a459597223 */ /* 0x000fe200000100a1 */
[--C-:B------:R-:W-:Y:S02]  /*6c80*/  SHF.R.U32.HI R164, RZ, 0x10, R61.reuse ;  /* 0x00000010ffa47819 */ /* 0x100fe4000001163d */
[----:B------:R-:W-:Y:S01]  /*6c90*/  SHF.R.U64 R161, R60, 0x10, R61 ;  /* 0x000000103ca17819 */ /* 0x000fe2000000123d */
[----:B------:R-:W-:Y:S02]  /*6ca0*/  HADD2.F32 R60, -RZ, R163.H1_H1 ;  /* 0x300000a3ff3c7230 */ /* 0x000fe40000004100 */
[----:B------:R-:W-:Y:S02]  /*6cb0*/  HADD2.F32 R164, -RZ, R164.H0_H0 ;  /* 0x200000a4ffa47230 */ /* 0x000fe40000004100 */
[----:B------:R-:W-:Y:S02]  /*6cc0*/  HADD2.F32 R61, -RZ, R162.H1_H1 ;  /* 0x300000a2ff3d7230 */ /* 0x000fe40000004100 */
[----:B------:R-:W-:-:S02]  /*6cd0*/  HADD2.F32 R161, -RZ, R161.H0_H0 ;  /* 0x200000a1ffa17230 */ /* 0x000fc40000004100 */
[-C--:B------:R-:W-:Y:S01]  /*6ce0*/  FMUL.FTZ R162, R60, R164.reuse ;  /* 0x000000a43ca27220 */ /* 0x080fe20000410000 */
[----:B------:R-:W-:-:S03]  /*6cf0*/  FMUL.FTZ R164, R61, R164 ;  /* 0x000000a43da47220 */ /* 0x000fc60000410000 */
[-C--:B------:R-:W-:Y:S01]  /*6d00*/  FFMA.FTZ R61, R61, R49.reuse, -R162 ;  /* 0x000000313d3d7223 */ /* 0x080fe200000108a2 */
[----:B------:R-:W-:Y:S02]  /*6d10*/  HADD2.F32 R162, -RZ, R179.H0_H0 ;  /* 0x200000b3ffa27230 */ /* 0x000fe40000004100 */
[----:B------:R-:W-:Y:S01]  /*6d20*/  FFMA.FTZ R49, R60, R49, R164 ;  /* 0x000000313c317223 */ /* 0x000fe200000100a4 */
[----:B------:R-:W-:Y:S02]  /*6d30*/  IMAD.MOV.U32 R60, RZ, RZ, R91 ;  /* 0x000000ffff3c7224 */ /* 0x000fe400078e005b */
[----:B------:R-:W-:Y:S01]  /*6d40*/  HADD2.F32 R164, -RZ, R181.H0_H0 ;  /* 0x200000b5ffa47230 */ /* 0x000fe20000004100 */
[----:B------:R-:W-:Y:S01]  /*6d50*/  F2FP.F16.F32.PACK_AB R61, R61, R93 ;  /* 0x0000005d3d3d723e */ /* 0x000fe200000000ff */
[----:B------:R-:W-:Y:S01]  /*6d60*/  HADD2.F32 R91, -RZ, R95.H0_H0 ;  /* 0x2000005fff5b7230 */ /* 0x000fe20000004100 */
[----:B------:R-:W-:Y:S01]  /*6d70*/  F2FP.F16.F32.PACK_AB R49, R49, R89 ;  /* 0x000000593131723e */ /* 0x000fe200000000ff */
[--C-:B------:R-:W-:Y:S01]  /*6d80*/  HADD2.F32 R163, -RZ, R60.reuse.H0_H0 ;  /* 0x2000003cffa37230 */ /* 0x100fe20000004100 */
[----:B------:R-:W-:Y:S01]  /*6d90*/  MOV R89, R61 ;  /* 0x0000003d00597202 */ /* 0x000fe20000000f00 */
[----:B------:R-:W-:-:S02]  /*6da0*/  HADD2.F32 R60, -RZ, R60.H1_H1 ;  /* 0x3000003cff3c7230 */ /* 0x000fc40000004100 */
[----:B------:R-:W-:Y:S01]  /*6db0*/  FMUL.FTZ R165, R91, R164 ;  /* 0x000000a45ba57220 */ /* 0x000fe20000410000 */
[----:B------:R-:W-:-:S03]  /*6dc0*/  IMAD.MOV.U32 R93, RZ, RZ, R49 ;  /* 0x000000ffff5d7224 */ /* 0x000fc600078e0031 */
[C---:B------:R-:W-:Y:S01]  /*6dd0*/  FFMA.FTZ R165, R163.reuse, R162, -R165 ;  /* 0x000000a2a3a57223 */ /* 0x040fe200000108a5 */
[----:B------:R-:W-:Y:S01]  /*6de0*/  FMUL.FTZ R163, R163, R164 ;  /* 0x000000a4a3a37220 */ /* 0x000fe20000410000 */
[----:B------:R-:W-:-:S03]  /*6df0*/  HADD2.F32 R164, -RZ, R181.H1_H1 ;  /* 0x300000b5ffa47230 */ /* 0x000fc60000004100 */
[----:B------:R-:W-:Y:S01]  /*6e00*/  FFMA.FTZ R163, R91, R162, R163 ;  /* 0x000000a25ba37223 */ /* 0x000fe200000100a3 */
[----:B------:R-:W-:Y:S02]  /*6e10*/  SHF.R.U32.HI R91, RZ, 0x10, R51 ;  /* 0x00000010ff5b7819 */ /* 0x000fe40000011633 */
[--C-:B------:R-:W-:Y:S01]  /*6e20*/  SHF.R.U64 R51, R62, 0x10, R63.reuse ;  /* 0x000000103e337819 */ /* 0x100fe2000000123f */
[----:B------:R-:W-:Y:S01]  /*6e30*/  HADD2.F32 R62, -RZ, R95.H1_H1 ;  /* 0x3000005fff3e7230 */ /* 0x000fe20000004100 */
[----:B------:R-:W-:Y:S01]  /*6e40*/  SHF.R.U32.HI R63, RZ, 0x10, R63 ;  /* 0x00000010ff3f7819 */ /* 0x000fe2000001163f */
[----:B------:R-:W-:Y:S02]  /*6e50*/  HADD2.F32 R95, -RZ, R91.H0_H0 ;  /* 0x2000005bff5f7230 */ /* 0x000fe40000004100 */
[----:B------:R-:W-:Y:S02]  /*6e60*/  HADD2.F32 R51, -RZ, R51.H0_H0 ;  /* 0x20000033ff337230 */ /* 0x000fe40000004100 */
[----:B------:R-:W-:-:S05]  /*6e70*/  HADD2.F32 R63, -RZ, R63.H0_H0 ;  /* 0x2000003fff3f7230 */ /* 0x000fca0000004100 */
[----:B------:R-:W-:-:S04]  /*6e80*/  FMUL.FTZ R91, R62, R63 ;  /* 0x0000003f3e5b7220 */ /* 0x000fc80000410000 */
[C---:B------:R-:W-:Y:S01]  /*6e90*/  FFMA.FTZ R91, R60.reuse, R95, -R91 ;  /* 0x0000005f3c5b7223 */ /* 0x040fe2000001085b */
[----:B------:R-:W-:Y:S01]  /*6ea0*/  FMUL.FTZ R60, R60, R63 ;  /* 0x0000003f3c3c7220 */ /* 0x000fe20000410000 */
[----:B------:R-:W-:-:S03]  /*6eb0*/  HADD2.F32 R63, -RZ, R179.H1_H1 ;  /* 0x300000b3ff3f7230 */ /* 0x000fc60000004100 */
[----:B------:R-:W-:Y:S01]  /*6ec0*/  FFMA.FTZ R60, R62, R95, R60 ;  /* 0x0000005f3e3c7223 */ /* 0x000fe2000001003c */
[----:B------:R-:W-:Y:S01]  /*6ed0*/  HADD2.F32 R62, -RZ, R92.H0_H0 ;  /* 0x2000005cff3e7230 */ /* 0x000fe20000004100 */
[----:B------:R-:W-:Y:S01]  /*6ee0*/  F2FP.F16.F32.PACK_AB R91, R91, R165 ;  /* 0x000000a55b5b723e */ /* 0x000fe200000000ff */
[--C-:B------:R-:W-:Y:S02]  /*6ef0*/  HADD2.F32 R95, -RZ, R88.reuse.H0_H0 ;  /* 0x20000058ff5f7230 */ /* 0x100fe40000004100 */
[----:B------:R-:W-:Y:S02]  /*6f00*/  HADD2.F32 R88, -RZ, R88.H1_H1 ;  /* 0x30000058ff587230 */ /* 0x000fe40000004100 */
[-C--:B------:R-:W-:Y:S01]  /*6f10*/  FMUL.FTZ R162, R62, R164.reuse ;  /* 0x000000a43ea27220 */ /* 0x080fe20000410000 */
[----:B------:R-:W-:Y:S01]  /*6f20*/  F2FP.F16.F32.PACK_AB R60, R60, R163 ;  /* 0x000000a33c3c723e */ /* 0x000fe200000000ff */
[C---:B------:R-:W-:Y:S02]  /*6f30*/  FMUL.FTZ R164, R95.reuse, R164 ;  /* 0x000000a45fa47220 */ /* 0x040fe40000410000 */
[----:B------:R-:W-:-:S02]  /*6f40*/  FFMA.FTZ R162, R95, R63, -R162 ;  /* 0x0000003f5fa27223 */ /* 0x000fc400000108a2 */
[----:B------:R-:W-:Y:S01]  /*6f50*/  FFMA.FTZ R164, R62, R63, R164 ;  /* 0x0000003f3ea47223 */ /* 0x000fe200000100a4 */
[----:B------:R-:W-:Y:S02]  /*6f60*/  HADD2.F32 R62, -RZ, R92.H1_H1 ;  /* 0x3000005cff3e7230 */ /* 0x000fe40000004100 */
[----:B------:R-:W-:Y:S02]  /*6f70*/  HADD2.F32 R63, -RZ, R48.H0_H0 ;  /* 0x20000030ff3f7230 */ /* 0x000fe40000004100 */
[--C-:B------:R-:W-:Y:S02]  /*6f80*/  HADD2.F32 R92, -RZ, R90.reuse.H0_H0 ;  /* 0x2000005aff5c7230 */ /* 0x100fe40000004100 */
[-C--:B------:R-:W-:Y:S01]  /*6f90*/  FMUL.FTZ R48, R62, R161.reuse ;  /* 0x000000a13e307220 */ /* 0x080fe20000410000 */
[C---:B------:R-:W-:Y:S01]  /*6fa0*/  FMUL.FTZ R161, R88.reuse, R161 ;  /* 0x000000a158a17220 */ /* 0x040fe20000410000 */
[----:B------:R-:W-:Y:S02]  /*6fb0*/  HADD2.F32 R90, -RZ, R90.H1_H1 ;  /* 0x3000005aff5a7230 */ /* 0x000fe40000004100 */
[-C--:B------:R-:W-:Y:S01]  /*6fc0*/  FFMA.FTZ R48, R88, R63.reuse, -R48 ;  /* 0x0000003f58307223 */ /* 0x080fe20000010830 */
[----:B------:R-:W-:Y:S01]  /*6fd0*/  FFMA.FTZ R62, R62, R63, R161 ;  /* 0x0000003f3e3e7223 */ /* 0x000fe200000100a1 */
[----:B------:R-:W-:-:S02]  /*6fe0*/  HADD2.F32 R161, -RZ, R180.H1_H1 ;  /* 0x300000b4ffa17230 */ /* 0x000fc40000004100 */
[----:B------:R-:W-:Y:S01]  /*6ff0*/  HADD2.F32 R63, -RZ, R94.H0_H0 ;  /* 0x2000005eff3f7230 */ /* 0x000fe20000004100 */
[----:B------:R-:W-:Y:S01]  /*7000*/  F2FP.F16.F32.PACK_AB R48, R48, R162 ;  /* 0x000000a23030723e */ /* 0x000fe200000000ff */
[----:B------:R-:W-:Y:S01]  /*7010*/  HADD2.F32 R88, -RZ, R178.H1_H1 ;  /* 0x300000b2ff587230 */ /* 0x000fe20000004100 */
[----:B------:R-:W-:Y:S01]  /*7020*/  F2FP.F16.F32.PACK_AB R62, R62, R164 ;  /* 0x000000a43e3e723e */ /* 0x000fe200000000ff */
[----:B------:R-:W-:Y:S02]  /*7030*/  HADD2.F32 R94, -RZ, R94.H1_H1 ;  /* 0x3000005eff5e7230 */ /* 0x000fe40000004100 */
[-C--:B------:R-:W-:Y:S01]  /*7040*/  FMUL.FTZ R95, R63, R161.reuse ;  /* 0x000000a13f5f7220 */ /* 0x080fe20000410000 */
[----:B------:R-:W-:-:S03]  /*7050*/  FMUL.FTZ R161, R92, R161 ;  /* 0x000000a15ca17220 */ /* 0x000fc60000410000 */
[-C--:B------:R-:W-:Y:S01]  /*7060*/  FFMA.FTZ R95, R92, R88.reuse, -R95 ;  /* 0x000000585c5f7223 */ /* 0x080fe2000001085f */
[----:B------:R-:W-:Y:S01]  /*7070*/  FFMA.FTZ R161, R63, R88, R161 ;  /* 0x000000583fa17223 */ /* 0x000fe200000100a1 */
[-C--:B------:R-:W-:Y:S01]  /*7080*/  FMUL.FTZ R63, R94, R51.reuse ;  /* 0x000000335e3f7220 */ /* 0x080fe20000410000 */
[C---:B------:R-:W-:Y:S01]  /*7090*/  FMUL.FTZ R51, R90.reuse, R51 ;  /* 0x000000335a337220 */ /* 0x040fe20000410000 */
[----:B------:R-:W-:Y:S02]  /*70a0*/  IMAD.MOV.U32 R88, RZ, RZ, R48 ;  /* 0x000000ffff587224 */ /* 0x000fe400078e0030 */
[-C--:B------:R-:W-:Y:S01]  /*70b0*/  FFMA.FTZ R63, R90, R50.reuse, -R63 ;  /* 0x000000325a3f7223 */ /* 0x080fe2000001083f */
[----:B------:R-:W-:Y:S01]  /*70c0*/  FFMA.FTZ R51, R94, R50, R51 ;  /* 0x000000325e337223 */ /* 0x000fe20000010033 */
[----:B------:R-:W-:-:S03]  /*70d0*/  IMAD.MOV.U32 R92, RZ, RZ, R62 ;  /* 0x000000ffff5c7224 */ /* 0x000fc600078e003e */
[----:B------:R-:W-:Y:S01]  /*70e0*/  F2FP.F16.F32.PACK_AB R63, R63, R95 ;  /* 0x0000005f3f3f723e */ /* 0x000fe200000000ff */
[----:B------:R-:W-:Y:S01]  /*70f0*/  IMAD.MOV.U32 R95, RZ, RZ, R60 ;  /* 0x000000ffff5f7224 */ /* 0x000fe200078e003c */
[----:B------:R-:W-:Y:S02]  /*7100*/  F2FP.F16.F32.PACK_AB R51, R51, R161 ;  /* 0x000000a13333723e */ /* 0x000fe400000000ff */
[----:B------:R-:W-:-:S03]  /*7110*/  MOV R90, R63 ;  /* 0x0000003f005a7202 */ /* 0x000fc60000000f00 */
[----:B------:R-:W-:-:S07]  /*7120*/  IMAD.MOV.U32 R94, RZ, RZ, R51 ;  /* 0x000000ffff5e7224 */ /* 0x000fce00078e0033 */
.L_x_690:
[----:B------:R-:W-:Y:S05]  /*7130*/  BSYNC B3 ;  /* 0x0000000000037941 */ /* 0x000fea0003800000 */
.L_x_689:
[----:B------:R-:W-:-:S13]  /*7140*/  ISETP.GE.AND P4, PT, R160, R147, PT ;  /* 0x00000093a000720c */ /* 0x000fda0003f86270 */
[--C-:B------:R-:W-:Y:S02]  /*7150*/  @!P4 SHF.R.S32.HI R51, RZ, 0x1f, R160.reuse ;  /* 0x0000001fff33c819 */ /* 0x100fe400000114a0 */
[----:B------:R-:W-:-:S04]  /*7160*/  @!P4 IADD3 R160, P5, P6, R102, R132, R160 ;  /* 0x0000008466a0c210 */ /* 0x000fc80007ebe0a0 */
[----:B------:R-:W-:Y:S02]  /*7170*/  @!P4 IADD3.X R51, R97, R156, R51, P5, P6 ;  /* 0x0000009c6133c210 */ /* 0x000fe40002fec433 */
[----:B------:R-:W-:-:S04]  /*7180*/  IADD3 R49, P5, P6, R102, R132, R27 ;  /* 0x0000008466317210 */ /* 0x000fc80007ebe01b */
[----:B------:R-:W-:Y:S02]  /*7190*/  IADD3.X R50, R97, R156, R13, P5, P6 ;  /* 0x0000009c61327210 */ /* 0x000fe40002fec40d */
[----:B------:R-:W-:-:S04]  /*71a0*/  LEA R48, P5, R49, R120, 0x1 ;  /* 0x0000007831307211 */ /* 0x000fc800078a08ff */
[----:B------:R-:W-:Y:S02]  /*71b0*/  LEA.HI.X R49, R49, R121, R50, 0x1, P5 ;  /* 0x0000007931317211 */ /* 0x000fe400028f0c32 */
[----:B------:R-:W-:-:S03]  /*71c0*/  @!P4 LEA R50, P5, R160, R120, 0x1 ;  /* 0x00000078a032c211 */ /* 0x000fc600078a08ff */
[----:B--2---:R2:W-:Y:S01]  /*71d0*/  STG.E.128 desc[UR42][R48.64], R88 ;  /* 0x0000005830007986 */ /* 0x0045e2000c101d2a */
[----:B------:R-:W-:-:S05]  /*71e0*/  @!P4 LEA.HI.X R51, R160, R121, R51, 0x1, P5 ;  /* 0x00000079a033c211 */ /* 0x000fca00028f0c33 */
[----:B0-----:R2:W-:Y:S04]  /*71f0*/  @!P4 STG.E.128 desc[UR42][R50.64], R92 ;  /* 0x0000005c3200c986 */ /* 0x0015e8000c101d2a */
.L_x_688:
[----:B------:R-:W-:Y:S05]  /*7200*/  BSYNC B2 ;  /* 0x0000000000027941 */ /* 0x000fea0003800000 */
.L_x_687:
[----:B------:R-:W-:Y:S01]  /*7210*/  ISETP.NE.AND P4, PT, R10, RZ, PT ;  /* 0x000000ff0a00720c */ /* 0x000fe20003f85270 */
[----:B------:R-:W-:-:S12]  /*7220*/  BSSY B2, `(.L_x_691) ;  /* 0x0000080000027945 */ /* 0x000fd80003800000 */
[----:B------:R-:W-:Y:S05]  /*7230*/  @!P4 BRA `(.L_x_692) ;  /* 0x0000000400f8c947 */ /* 0x000fea0003800000 */
[----:B--2---:R-:W-:Y:S01]  /*7240*/  SEL R48, R122, R148, !P1 ;  /* 0x000000947a307207 */ /* 0x004fe20004800000 */
[----:B------:R-:W-:Y:S01]  /*7250*/  BSSY B3, `(.L_x_693) ;  /* 0x000007a000037945 */ /* 0x000fe20003800000 */
[----:B------:R-:W-:Y:S02]  /*7260*/  IADD3 R60, P4, P5, R102, R132, R21 ;  /* 0x00000084663c7210 */ /* 0x000fe40007d9e015 */
[----:B------:R-:W-:Y:S02]  /*7270*/  SHF.R.S32.HI R49, RZ, 0x1f, R48 ;  /* 0x0000001fff317819 */ /* 0x000fe40000011430 */
[----:B------:R-:W-:Y:S02]  /*7280*/  IADD3.X R61, R97, R156, R12, P4, P5 ;  /* 0x0000009c613d7210 */ /* 0x000fe400027ea40c */
[----:B------:R-:W-:-:S04]  /*7290*/  LEA.HI R48, R49, R48, RZ, 0x4 ;  /* 0x0000003031307211 */ /* 0x000fc800078f20ff */
[----:B------:R-:W-:-:S04]  /*72a0*/  LEA.HI.SX32 R48, R48, R26, 0x1c ;  /* 0x0000001a30307211 */ /* 0x000fc800078fe2ff */
[----:B------:R-:W-:-:S04]  /*72b0*/  SHF.L.U32 R49, R48, 0x3, RZ ;  /* 0x0000000330317819 */ /* 0x000fc800000006ff */
[----:B------:R-:W-:-:S13]  /*72c0*/  ISETP.GE.AND P4, PT, R49, R147, PT ;  /* 0x000000933100720c */ /* 0x000fda0003f86270 */
[--C-:B------:R-:W-:Y:S02]  /*72d0*/  @!P4 SHF.R.S32.HI R51, RZ, 0x1f, R49.reuse ;  /* 0x0000001fff33c819 */ /* 0x100fe40000011431 */
[--C-:B------:R-:W-:Y:S02]  /*72e0*/  @!P4 IADD3 R50, P5, P6, R102, R132, R49.reuse ;  /* 0x000000846632c210 */ /* 0x100fe40007ebe031 */
[----:B------:R-:W-:Y:S02]  /*72f0*/  LOP3.LUT R49, R191, 0x38, R49, 0xf8, !PT ;  /* 0x00000038bf317812 */ /* 0x000fe400078ef831 */
[----:B------:R-:W-:Y:S02]  /*7300*/  @!P4 IADD3.X R51, R97, R156, R51, P5, P6 ;  /* 0x0000009c6133c210 */ /* 0x000fe40002fec433 */
[----:B------:R-:W-:Y:S02]  /*7310*/  LEA R88, P5, R60, R120, 0x1 ;  /* 0x000000783c587211 */ /* 0x000fe400078a08ff */
[----:B------:R-:W-:-:S02]  /*7320*/  LOP3.LUT R49, R49, R193, RZ, 0x3c, !PT ;  /* 0x000000c131317212 */ /* 0x000fc400078e3cff */
[----:B------:R-:W-:Y:S02]  /*7330*/  LEA.HI.X R89, R60, R121, R61, 0x1, P5 ;  /* 0x000000793c597211 */ /* 0x000fe400028f0c3d */
[----:B------:R-:W-:-:S04]  /*7340*/  @!P4 LEA R90, P5, R50, R120, 0x1 ;  /* 0x00000078325ac211 */ /* 0x000fc800078a08ff */
[----:B------:R-:W-:Y:S02]  /*7350*/  @!P4 LEA.HI.X R91, R50, R121, R51, 0x1, P5 ;  /* 0x00000079325bc211 */ /* 0x000fe400028f0c33 */
[----:B------:R-:W-:Y:S02]  /*7360*/  SHF.R.S32.HI R50, RZ, 0x1f, R48 ;  /* 0x0000001fff327819 */ /* 0x000fe40000011430 */
[----:B------:R-:W-:Y:S02]  /*7370*/  ISETP.GE.AND P5, PT, R101, R117, PT ;  /* 0x000000756500720c */ /* 0x000fe40003fa6270 */
[----:B------:R-:W-:-:S05]  /*7380*/  LEA.HI R48, R50, R48, RZ, 0x3 ;  /* 0x0000003032307211 */ /* 0x000fca00078f18ff */
[----:B------:R-:W-:-:S05]  /*7390*/  IMAD.SHL.U32 R48, R48, 0x400, RZ ;  /* 0x0000040030307824 */ /* 0x000fca00078e00ff */
[----:B------:R-:W-:-:S05]  /*73a0*/  LOP3.LUT R48, R48, 0x7fffe000, RZ, 0xc0, !PT ;  /* 0x7fffe00030307812 */ /* 0x000fca00078ec0ff */
[----:B------:R-:W-:-:S05]  /*73b0*/  IMAD R48, R192, 0x200, R48 ;  /* 0x00000200c0307824 */ /* 0x000fca00078e0230 */
[----:B------:R-:W-:Y:S01]  /*73c0*/  IADD3 R49, R48, R49, RZ ;  /* 0x0000003130317210 */ /* 0x000fe20007ffe0ff */
[----:B------:R-:W-:-:S04]  /*73d0*/  IMAD R48, R16, 0x6000, R142 ;  /* 0x0000600010307824 */ /* 0x000fc800078e028e */
[----:B------:R-:W-:Y:S02]  /*73e0*/  IMAD R60, R16, 0x6000, R49 ;  /* 0x00006000103c7824 */ /* 0x000fe400078e0231 */
[--C-:B------:R-:W-:Y:S02]  /*73f0*/  IMAD R48, R48, 0x2, R2.reuse ;  /* 0x0000000230307824 */ /* 0x100fe400078e0202 */
[----:B------:R-:W-:-:S04]  /*7400*/  IMAD R60, R60, 0x2, R2 ;  /* 0x000000023c3c7824 */ /* 0x000fc800078e0202 */
[----:B------:R-:W0:Y:S04]  /*7410*/  LDS.128 R48, [R48+0x1c400] ;  /* 0x01c4000030307984 */ /* 0x000e280000000c00 */
[----:B------:R-:W2:Y:S01]  /*7420*/  LDS.128 R60, [R60+0x1c400] ;  /* 0x01c400003c3c7984 */ /* 0x000ea20000000c00 */
[----:B------:R-:W-:Y:S05]  /*7430*/  @P5 BRA `(.L_x_694) ;  /* 0x00000004006c5947 */ /* 0x000fea0003800000 */
[----:B--2---:R-:W-:Y:S01]  /*7440*/  MOV R94, R61 ;  /* 0x0000003d005e7202 */ /* 0x004fe20000000f00 */
[----:B0-----:R-:W-:Y:S01]  /*7450*/  IMAD.MOV.U32 R61, RZ, RZ, R49 ;  /* 0x000000ffff3d7224 */ /* 0x001fe200078e0031 */
[----:B------:R-:W-:Y:S01]  /*7460*/  SHF.R.U64 R56, R56, 0x10, R57 ;  /* 0x0000001038387819 */ /* 0x000fe20000001239 */
[----:B------:R-:W-:Y:S01]  /*7470*/  HADD2.F32 R95, -RZ, R180.H0_H0 ;  /* 0x200000b4ff5f7230 */ /* 0x000fe20000004100 */
[----:B------:R-:W-:Y:S01]  /*7480*/  SHF.R.U64 R44, R44, 0x10, R45 ;  /* 0x000000102c2c7819 */ /* 0x000fe2000000122d */
[----:B------:R-:W-:Y:S01]  /*7490*/  HADD2.F32 R92, -RZ, R94.H0_H0 ;  /* 0x2000005eff5c7230 */ /* 0x000fe20000004100 */
[----:B------:R-:W-:Y:S01]  /*74a0*/  SHF.R.U64 R58, R58, 0x10, R59 ;  /* 0x000000103a3a7819 */ /* 0x000fe2000000123b */
[--C-:B------:R-:W-:Y:S01]  /*74b0*/  HADD2.F32 R93, -RZ, R61.reuse.H0_H0 ;  /* 0x2000003dff5d7230 */ /* 0x100fe20000004100 */
[----:B------:R-:W-:Y:S01]  /*74c0*/  SHF.R.U64 R46, R46, 0x10, R47 ;  /* 0x000000102e2e7819 */ /* 0x000fe2000000122f */
[----:B------:R-:W-:Y:S02]  /*74d0*/  HADD2.F32 R49, -RZ, R178.H0_H0 ;  /* 0x200000b2ff317230 */ /* 0x000fe40000004100 */
[----:B------:R-:W-:Y:S01]  /*74e0*/  FMUL.FTZ R160, R92, R95 ;  /* 0x0000005f5ca07220 */ /* 0x000fe20000410000 */
[----:B------:R-:W-:-:S02]  /*74f0*/  HADD2.F32 R61, -RZ, R61.H1_H1 ;  /* 0x3000003dff3d7230 */ /* 0x000fc40000004100 */
[C---:B------:R-:W-:Y:S01]  /*7500*/  FMUL.FTZ R95, R93.reuse, R95 ;  /* 0x0000005f5d5f7220 */ /* 0x040fe20000410000 */
[----:B------:R-:W-:Y:S02]  /*7510*/  HADD2.F32 R161, -RZ, R177.H1_H1 ;  /* 0x300000b1ffa17230 */ /* 0x000fe40000004100 */
[-C--:B------:R-:W-:Y:S01]  /*7520*/  FFMA.FTZ R93, R93, R49.reuse, -R160 ;  /* 0x000000315d5d7223 */ /* 0x080fe200000108a0 */
[----:B------:R-:W-:Y:S02]  /*7530*/  HADD2.F32 R56, -RZ, R56.H0_H0 ;  /* 0x20000038ff387230 */ /* 0x000fe40000004100 */
[----:B------:R-:W-:Y:S01]  /*7540*/  FFMA.FTZ R92, R92, R49, R95 ;  /* 0x000000315c5c7223 */ /* 0x000fe2000001005f */
[----:B------:R-:W-:Y:S01]  /*7550*/  SHF.R.U32.HI R95, RZ, 0x10, R57 ;  /* 0x00000010ff5f7819 */ /* 0x000fe20000011639 */
[----:B------:R-:W-:Y:S01]  /*7560*/  HADD2.F32 R49, -RZ, R94.H1_H1 ;  /* 0x3000005eff317230 */ /* 0x000fe20000004100 */
[----:B------:R-:W-:Y:S01]  /*7570*/  SHF.R.U32.HI R94, RZ, 0x10, R45 ;  /* 0x00000010ff5e7819 */ /* 0x000fe2000001162d */
[----:B------:R-:W-:-:S02]  /*7580*/  HADD2.F32 R163, -RZ, R176.H1_H1 ;  /* 0x300000b0ffa37230 */ /* 0x000fc40000004100 */
[----:B------:R-:W-:Y:S02]  /*7590*/  HADD2.F32 R95, -RZ, R95.H0_H0 ;  /* 0x2000005fff5f7230 */ /* 0x000fe40000004100 */
[----:B------:R-:W-:Y:S02]  /*75a0*/  HADD2.F32 R94, -RZ, R94.H0_H0 ;  /* 0x2000005eff5e7230 */ /* 0x000fe40000004100 */
[----:B------:R-:W-:Y:S02]  /*75b0*/  HADD2.F32 R44, -RZ, R44.H0_H0 ;  /* 0x2000002cff2c7230 */ /* 0x000fe40000004100 */
[-C--:B------:R-:W-:Y:S01]  /*75c0*/  FMUL.FTZ R160, R49, R95.reuse ;  /* 0x0000005f31a07220 */ /* 0x080fe20000410000 */
[C---:B------:R-:W-:Y:S01]  /*75d0*/  FMUL.FTZ R95, R61.reuse, R95 ;  /* 0x0000005f3d5f7220 */ /* 0x040fe20000410000 */
[----:B------:R-:W-:Y:S02]  /*75e0*/  HADD2.F32 R57, -RZ, R176.H0_H0 ;  /* 0x200000b0ff397230 */ /* 0x000fe40000004100 */
[-C--:B------:R-:W-:Y:S01]  /*75f0*/  FFMA.FTZ R61, R61, R94.reuse, -R160 ;  /* 0x0000005e3d3d7223 */ /* 0x080fe200000108a0 */
[----:B------:R-:W-:Y:S01]  /*7600*/  FFMA.FTZ R49, R49, R94, R95 ;  /* 0x0000005e31317223 */ /* 0x000fe2000001005f */
[----:B------:R-:W-:-:S02]  /*7610*/  IMAD.MOV.U32 R94, RZ, RZ, R63 ;  /* 0x000000ffff5e7224 */ /* 0x000fc400078e003f */
[----:B------:R-:W-:Y:S01]  /*7620*/  HADD2.F32 R63, -RZ, R51.H0_H0 ;  /* 0x20000033ff3f7230 */ /* 0x000fe20000004100 */
[----:B------:R-:W-:Y:S01]  /*7630*/  F2FP.F16.F32.PACK_AB R61, R61, R93 ;  /* 0x0000005d3d3d723e */ /* 0x000fe200000000ff */
[----:B------:R-:W-:Y:S01]  /*7640*/  HADD2.F32 R160, -RZ, R177.H0_H0 ;  /* 0x200000b1ffa07230 */ /* 0x000fe20000004100 */
[----:B------:R-:W-:Y:S01]  /*7650*/  F2FP.F16.F32.PACK_AB R92, R49, R92 ;  /* 0x0000005c315c723e */ /* 0x000fe200000000ff */
[--C-:B------:R-:W-:Y:S02]  /*7660*/  HADD2.F32 R95, -RZ, R94.reuse.H0_H0 ;  /* 0x2000005eff5f7230 */ /* 0x100fe40000004100 */
[----:B------:R-:W-:Y:S02]  /*7670*/  HADD2.F32 R94, -RZ, R94.H1_H1 ;  /* 0x3000005eff5e7230 */ /* 0x000fe40000004100 */
[----:B------:R-:W-:Y:S02]  /*7680*/  HADD2.F32 R51, -RZ, R51.H1_H1 ;  /* 0x30000033ff337230 */ /* 0x000fe40000004100 */
[-C--:B------:R-:W-:Y:S01]  /*7690*/  FMUL.FTZ R162, R95, R161.reuse ;  /* 0x000000a15fa27220 */ /* 0x080fe20000410000 */
[----:B------:R-:W-:Y:S01]  /*76a0*/  FMUL.FTZ R161, R63, R161 ;  /* 0x000000a13fa17220 */ /* 0x000fe20000410000 */
[----:B------:R-:W-:-:S02]  /*76b0*/  HADD2.F32 R58, -RZ, R58.H0_H0 ;  /* 0x2000003aff3a7230 */ /* 0x000fc40000004100 */
[-C--:B------:R-:W-:Y:S01]  /*76c0*/  FFMA.FTZ R63, R63, R160.reuse, -R162 ;  /* 0x000000a03f3f7223 */ /* 0x080fe200000108a2 */
[----:B------:R-:W-:Y:S01]  /*76d0*/  FFMA.FTZ R161, R95, R160, R161 ;  /* 0x000000a05fa17223 */ /* 0x000fe200000100a1 */
[----:B------:R-:W-:Y:S01]  /*76e0*/  SHF.R.U32.HI R95, RZ, 0x10, R59 ;  /* 0x00000010ff5f7819 */ /* 0x000fe2000001163b */
[----:B------:R-:W-:Y:S01]  /*76f0*/  HADD2.F32 R59, -RZ, R175.H1_H1 ;  /* 0x300000afff3b7230 */ /* 0x000fe20000004100 */
[----:B------:R-:W-:Y:S01]  /*7700*/  SHF.R.U32.HI R160, RZ, 0x10, R47 ;  /* 0x00000010ffa07819 */ /* 0x000fe2000001162f */
[----:B------:R-:W-:Y:S02]  /*7710*/  HADD2.F32 R46, -RZ, R46.H0_H0 ;  /* 0x2000002eff2e7230 */ /* 0x000fe40000004100 */
[----:B------:R-:W-:Y:S02]  /*7720*/  HADD2.F32 R95, -RZ, R95.H0_H0 ;  /* 0x2000005fff5f7230 */ /* 0x000fe40000004100 */
[----:B------:R-:W-:Y:S02]  /*7730*/  HADD2.F32 R160, -RZ, R160.H0_H0 ;  /* 0x200000a0ffa07230 */ /* 0x000fe40000004100 */
[----:B------:R-:W-:-:S02]  /*7740*/  IMAD.MOV.U32 R49, RZ, RZ, R61 ;  /* 0x000000ffff317224 */ /* 0x000fc400078e003d */
[CC--:B------:R-:W-:Y:S01]  /*7750*/  FMUL.FTZ R162, R94.reuse, R95.reuse ;  /* 0x0000005f5ea27220 */ /* 0x0c0fe20000410000 */
[C---:B------:R-:W-:Y:S01]  /*7760*/  FMUL.FTZ R95, R51.reuse, R95 ;  /* 0x0000005f335f7220 */ /* 0x040fe20000410000 */
[----:B------:R-:W-:Y:S02]  /*7770*/  MOV R61, R92 ;  /* 0x0000005c003d7202 */ /* 0x000fe40000000f00 */
[-C--:B------:R-:W-:Y:S01]  /*7780*/  FFMA.FTZ R162, R51, R160.reuse, -R162 ;  /* 0x000000a033a27223 */ /* 0x080fe200000108a2 */
[----:B------:R-:W-:Y:S01]  /*7790*/  FFMA.FTZ R95, R94, R160, R95 ;  /* 0x000000a05e5f7223 */ /* 0x000fe2000001005f */
[----:B------:R-:W-:Y:S02]  /*77a0*/  HADD2.F32 R51, -RZ, R60.H0_H0 ;  /* 0x2000003cff337230 */ /* 0x000fe40000004100 */
[----:B------:R-:W-:Y:S01]  /*77b0*/  HADD2.F32 R94, -RZ, R48.H0_H0 ;  /* 0x20000030ff5e7230 */ /* 0x000fe20000004100 */
[----:B------:R-:W-:Y:S01]  /*77c0*/  F2FP.F16.F32.PACK_AB R63, R162, R63 ;  /* 0x0000003fa23f723e */ /* 0x000fe200000000ff */
[----:B------:R-:W-:-:S02]  /*77d0*/  HADD2.F32 R60, -RZ, R60.H1_H1 ;  /* 0x3000003cff3c7230 */ /* 0x000fc40000004100 */
[-C--:B------:R-:W-:Y:S01]  /*77e0*/  FMUL.FTZ R160, R51, R163.reuse ;  /* 0x000000a333a07220 */ /* 0x080fe20000410000 */
[----:B------:R-:W-:Y:S02]  /*77f0*/  HADD2.F32 R48, -RZ, R48.H1_H1 ;  /* 0x30000030ff307230 */ /* 0x000fe40000004100 */
[----:B------:R-:W-:Y:S01]  /*7800*/  FMUL.FTZ R163, R94, R163 ;  /* 0x000000a35ea37220 */ /* 0x000fe20000410000 */
[----:B------:R-:W-:Y:S01]  /*7810*/  F2FP.F16.F32.PACK_AB R95, R95, R161 ;  /* 0x000000a15f5f723e */ /* 0x000fe200000000ff */
[-C--:B------:R-:W-:Y:S01]  /*7820*/  FMUL.FTZ R45, R60, R56.reuse ;  /* 0x000000383c2d7220 */ /* 0x080fe20000410000 */
[-C--:B------:R-:W-:Y:S01]  /*7830*/  FFMA.FTZ R160, R94, R57.reuse, -R160 ;  /* 0x000000395ea07223 */ /* 0x080fe200000108a0 */
[C---:B------:R-:W-:Y:S01]  /*7840*/  FMUL.FTZ R56, R48.reuse, R56 ;  /* 0x0000003830387220 */ /* 0x040fe20000410000 */
[----:B------:R-:W-:Y:S01]  /*7850*/  FFMA.FTZ R163, R51, R57, R163 ;  /* 0x0000003933a37223 */ /* 0x000fe200000100a3 */
[----:B------:R-:W-:Y:S01]  /*7860*/  FFMA.FTZ R45, R48, R44, -R45 ;  /* 0x0000002c302d7223 */ /* 0x000fe2000001082d */
[----:B------:R-:W-:-:S02]  /*7870*/  HADD2.F32 R51, -RZ, R50.H0_H0 ;  /* 0x20000032ff337230 */ /* 0x000fc40000004100 */
[----:B------:R-:W-:Y:S01]  /*7880*/  FFMA.FTZ R56, R60, R44, R56 ;  /* 0x0000002c3c387223 */ /* 0x000fe20000010038 */
[--C-:B------:R-:W-:Y:S02]  /*7890*/  HADD2.F32 R44, -RZ, R62.reuse.H0_H0 ;  /* 0x2000003eff2c7230 */ /* 0x100fe40000004100 */
[----:B------:R-:W-:Y:S01]  /*78a0*/  HADD2.F32 R48, -RZ, R175.H0_H0 ;  /* 0x200000afff307230 */ /* 0x000fe20000004100 */
[----:B------:R-:W-:Y:S01]  /*78b0*/  F2FP.F16.F32.PACK_AB R45, R45, R160 ;  /* 0x000000a02d2d723e */ /* 0x000fe200000000ff */
[----:B------:R-:W-:Y:S02]  /*78c0*/  HADD2.F32 R62, -RZ, R62.H1_H1 ;  /* 0x3000003eff3e7230 */ /* 0x000fe40000004100 */
[-C--:B------:R-:W-:Y:S01]  /*78d0*/  FMUL.FTZ R57, R44, R59.reuse ;  /* 0x0000003b2c397220 */ /* 0x080fe20000410000 */
[C---:B------:R-:W-:Y:S01]  /*78e0*/  FMUL.FTZ R59, R51.reuse, R59 ;  /* 0x0000003b333b7220 */ /* 0x040fe20000410000 */
[----:B------:R-:W-:Y:S01]  /*78f0*/  HADD2.F32 R50, -RZ, R50.H1_H1 ;  /* 0x30000032ff327230 */ /* 0x000fe20000004100 */
[----:B------:R-:W-:Y:S01]  /*7900*/  F2FP.F16.F32.PACK_AB R56, R56, R163 ;  /* 0x000000a33838723e */ /* 0x000fe200000000ff */
[-C--:B------:R-:W-:Y:S01]  /*7910*/  FFMA.FTZ R57, R51, R48.reuse, -R57 ;  /* 0x0000003033397223 */ /* 0x080fe20000010839 */
[----:B------:R-:W-:Y:S01]  /*7920*/  FFMA.FTZ R59, R44, R48, R59 ;  /* 0x000000302c3b7223 */ /* 0x000fe2000001003b */
[-C--:B------:R-:W-:Y:S01]  /*7930*/  FMUL.FTZ R44, R62, R58.reuse ;  /* 0x0000003a3e2c7220 */ /* 0x080fe20000410000 */
[C---:B------:R-:W-:Y:S01]  /*7940*/  FMUL.FTZ R58, R50.reuse, R58 ;  /* 0x0000003a323a7220 */ /* 0x040fe20000410000 */
[----:B------:R-:W-:Y:S01]  /*7950*/  IMAD.MOV.U32 R51, RZ, RZ, R63 ;  /* 0x000000ffff337224 */ /* 0x000fe200078e003f */
[----:B------:R-:W-:Y:S01]  /*7960*/  MOV R48, R45 ;  /* 0x0000002d00307202 */ /* 0x000fe20000000f00 */
[-C--:B------:R-:W-:Y:S01]  /*7970*/  FFMA.FTZ R44, R50, R46.reuse, -R44 ;  /* 0x0000002e322c7223 */ /* 0x080fe2000001082c */
[----:B------:R-:W-:Y:S01]  /*7980*/  FFMA.FTZ R58, R62, R46, R58 ;  /* 0x0000002e3e3a7223 */ /* 0x000fe2000001003a */
[----:B------:R-:W-:-:S02]  /*7990*/  IMAD.MOV.U32 R60, RZ, RZ, R56 ;  /* 0x000000ffff3c7224 */ /* 0x000fc400078e0038 */
[----:B------:R-:W-:Y:S01]  /*79a0*/  IMAD.MOV.U32 R63, RZ, RZ, R95 ;  /* 0x000000ffff3f7224 */ /* 0x000fe200078e005f */
[----:B------:R-:W-:Y:S02]  /*79b0*/  F2FP.F16.F32.PACK_AB R44, R44, R57 ;  /* 0x000000392c2c723e */ /* 0x000fe400000000ff */
[----:B------:R-:W-:-:S03]  /*79c0*/  F2FP.F16.F32.PACK_AB R58, R58, R59 ;  /* 0x0000003b3a3a723e */ /* 0x000fc600000000ff */
[----:B------:R-:W-:Y:S01]  /*79d0*/  IMAD.MOV.U32 R50, RZ, RZ, R44 ;  /* 0x000000ffff327224 */ /* 0x000fe200078e002c */
[----:B------:R-:W-:-:S07]  /*79e0*/  MOV R62, R58 ;  /* 0x0000003a003e7202 */ /* 0x000fce0000000f00 */
.L_x_694:
[----:B------:R-:W-:Y:S05]  /*79f0*/  BSYNC B3 ;  /* 0x0000000000037941 */ /* 0x000fea0003800000 */
.L_x_693:
[----:B0-----:R0:W-:Y:S04]  /*7a00*/  STG.E.128 desc[UR42][R88.64], R48 ;  /* 0x0000003058007986 */ /* 0x0011e8000c101d2a */
[----:B--2---:R0:W-:Y:S02]  /*7a10*/  @!P4 STG.E.128 desc[UR42][R90.64], R60 ;  /* 0x0000003c5a00c986 */ /* 0x0041e4000c101d2a */
.L_x_692:
[----:B------:R-:W-:Y:S05]  /*7a20*/  BSYNC B2 ;  /* 0x0000000000027941 */ /* 0x000fea0003800000 */
.L_x_691:
[----:B------:R-:W-:-:S13]  /*7a30*/  ISETP.NE.AND P4, PT, R9, RZ, PT ;  /* 0x000000ff0900720c */ /* 0x000fda0003f85270 */
[----:B------:R-:W-:Y:S05]  /*7a40*/  @!P4 BRA `(.L_x_686) ;  /* 0x0000000400d8c947 */ /* 0x000fea0003800000 */
[----:B------:R-:W3:Y:S01]  /*7a50*/  LDL R44, [R1+0x8] ;  /* 0x00000800012c7983 */ /* 0x000ee20000100800 */
[----:B------:R-:W-:Y:S01]  /*7a60*/  IADD3 R47, P4, P5, R102, R132, R15 ;  /* 0x00000084662f7210 */ /* 0x000fe20007d9e00f */
[----:B------:R-:W-:Y:S03]  /*7a70*/  BSSY B2, `(.L_x_695) ;  /* 0x0000071000027945 */ /* 0x000fe60003800000 */
[----:B------:R-:W-:Y:S02]  /*7a80*/  IADD3.X R46, R97, R156, R11, P4, P5 ;  /* 0x0000009c612e7210 */ /* 0x000fe400027ea40b */
[----:B---3--:R-:W-:-:S04]  /*7a90*/  LOP3.LUT P6, RZ, R44, 0x1, RZ, 0xc0, !PT ;  /* 0x000000012cff7812 */ /* 0x008fc800078cc0ff */
[----:B------:R-:W-:-:S04]  /*7aa0*/  SEL R44, R122, R148, !P6 ;  /* 0x000000947a2c7207 */ /* 0x000fc80007000000 */
[----:B------:R-:W-:-:S04]  /*7ab0*/  SHF.R.S32.HI R45, RZ, 0x1f, R44 ;  /* 0x0000001fff2d7819 */ /* 0x000fc8000001142c */
[----:B------:R-:W-:-:S04]  /*7ac0*/  LEA.HI R45, R45, R44, RZ, 0x4 ;  /* 0x0000002c2d2d7211 */ /* 0x000fc800078f20ff */
[----:B------:R-:W-:-:S05]  /*7ad0*/  LEA.HI.SX32 R45, R45, R20, 0x1c ;  /* 0x000000142d2d7211 */ /* 0x000fca00078fe2ff */
[----:B------:R-:W-:-:S05]  /*7ae0*/  IMAD.SHL.U32 R44, R45, 0x8, RZ ;  /* 0x000000082d2c7824 */ /* 0x000fca00078e00ff */
[----:B------:R-:W-:-:S13]  /*7af0*/  ISETP.GE.AND P4, PT, R44, R147, PT ;  /* 0x000000932c00720c */ /* 0x000fda0003f86270 */
[--C-:B0-2---:R-:W-:Y:S02]  /*7b00*/  @!P4 SHF.R.S32.HI R48, RZ, 0x1f, R44.reuse ;  /* 0x0000001fff30c819 */ /* 0x105fe4000001142c */
[--C-:B------:R-:W-:Y:S02]  /*7b10*/  @!P4 IADD3 R132, P5, P6, R102, R132, R44.reuse ;  /* 0x000000846684c210 */ /* 0x100fe40007ebe02c */
[----:B------:R-:W-:Y:S02]  /*7b20*/  LOP3.LUT R44, R191, 0x38, R44, 0xf8, !PT ;  /* 0x00000038bf2c7812 */ /* 0x000fe400078ef82c */
[----:B------:R-:W-:Y:S02]  /*7b30*/  @!P4 IADD3.X R156, R97, R156, R48, P5, P6 ;  /* 0x0000009c619cc210 */ /* 0x000fe40002fec430 */
[----:B------:R-:W-:Y:S02]  /*7b40*/  LEA R56, P5, R47, R120, 0x1 ;  /* 0x000000782f387211 */ /* 0x000fe400078a08ff */
[----:B------:R-:W-:-:S02]  /*7b50*/  LOP3.LUT R44, R44, R193, RZ, 0x3c, !PT ;  /* 0x000000c12c2c7212 */ /* 0x000fc400078e3cff */
[----:B------:R-:W-:Y:S02]  /*7b60*/  LEA.HI.X R57, R47, R121, R46, 0x1, P5 ;  /* 0x000000792f397211 */ /* 0x000fe400028f0c2e */
[----:B------:R-:W-:Y:S02]  /*7b70*/  SHF.R.S32.HI R46, RZ, 0x1f, R45 ;  /* 0x0000001fff2e7819 */ /* 0x000fe4000001142d */
[----:B------:R-:W-:Y:S02]  /*7b80*/  @!P4 LEA R58, P5, R132, R120, 0x1 ;  /* 0x00000078843ac211 */ /* 0x000fe400078a08ff */
[----:B------:R-:W-:Y:S02]  /*7b90*/  LEA.HI R45, R46, R45, RZ, 0x3 ;  /* 0x0000002d2e2d7211 */ /* 0x000fe400078f18ff */
[----:B------:R-:W-:Y:S02]  /*7ba0*/  @!P4 LEA.HI.X R59, R132, R121, R156, 0x1, P5 ;  /* 0x00000079843bc211 */ /* 0x000fe400028f0c9c */
[----:B------:R-:W-:-:S02]  /*7bb0*/  SHF.L.U32 R45, R45, 0xa, RZ ;  /* 0x0000000a2d2d7819 */ /* 0x000fc400000006ff */
[----:B------:R-:W-:Y:S02]  /*7bc0*/  ISETP.GE.AND P5, PT, R100, R117, PT ;  /* 0x000000756400720c */ /* 0x000fe40003fa6270 */
[----:B------:R-:W-:-:S05]  /*7bd0*/  LOP3.LUT R45, R45, 0x7fffe000, RZ, 0xc0, !PT ;  /* 0x7fffe0002d2d7812 */ /* 0x000fca00078ec0ff */
[----:B------:R-:W-:-:S04]  /*7be0*/  IMAD R45, R192, 0x200, R45 ;  /* 0x00000200c02d7824 */ /* 0x000fc800078e022d */
[----:B------:R-:W-:Y:S02]  /*7bf0*/  IMAD.IADD R45, R45, 0x1, R44 ;  /* 0x000000012d2d7824 */ /* 0x000fe400078e022c */
[C---:B------:R-:W-:Y:S02]  /*7c00*/  IMAD R44, R16.reuse, 0x6000, R140 ;  /* 0x00006000102c7824 */ /* 0x040fe400078e028c */
[----:B------:R-:W-:-:S03]  /*7c10*/  IMAD R48, R16, 0x6000, R45 ;  /* 0x0000600010307824 */ /* 0x000fc600078e022d */
[----:B------:R-:W-:Y:S01]  /*7c20*/  LEA R44, R44, R2, 0x1 ;  /* 0x000000022c2c7211 */ /* 0x000fe200078e08ff */
[----:B------:R-:W-:-:S05]  /*7c30*/  IMAD R48, R48, 0x2, R2 ;  /* 0x0000000230307824 */ /* 0x000fca00078e0202 */
[----:B------:R-:W0:Y:S04]  /*7c40*/  LDS.128 R44, [R44+0x1c400] ;  /* 0x01c400002c2c7984 */ /* 0x000e280000000c00 */
[----:B------:R-:W2:Y:S01]  /*7c50*/  LDS.128 R48, [R48+0x1c400] ;  /* 0x01c4000030307984 */ /* 0x000ea20000000c00 */
[----:B------:R-:W-:Y:S05]  /*7c60*/  @P5 BRA `(.L_x_696) ;  /* 0x0000000400445947 */ /* 0x000fea0003800000 */
[--C-:B------:R-:W-:Y:S01]  /*7c70*/  SHF.R.U64 R40, R40, 0x10, R41.reuse ;  /* 0x0000001028287819 */ /* 0x100fe20000001229 */
[--C-:B--2---:R-:W-:Y:S01]  /*7c80*/  HADD2.F32 R62, -RZ, R49.reuse.H0_H0 ;  /* 0x20000031ff3e7230 */ /* 0x104fe20000004100 */
[----:B------:R-:W-:Y:S01]  /*7c90*/  SHF.R.U32.HI R60, RZ, 0x10, R41 ;  /* 0x00000010ff3c7819 */ /* 0x000fe20000011629 */
[----:B------:R-:W-:Y:S01]  /*7ca0*/  HADD2.F32 R63, -RZ, R49.H1_H1 ;  /* 0x30000031ff3f7230 */ /* 0x000fe20000004100 */
[--C-:B------:R-:W-:Y:S01]  /*7cb0*/  SHF.R.U64 R41, R52, 0x10, R53.reuse ;  /* 0x0000001034297819 */ /* 0x100fe20000001235 */
[----:B------:R-:W-:Y:S01]  /*7cc0*/  HADD2.F32 R61, -RZ, R174.H1_H1 ;  /* 0x300000aeff3d7230 */ /* 0x000fe20000004100 */
[----:B------:R-:W-:Y:S01]  /*7cd0*/  SHF.R.U32.HI R52, RZ, 0x10, R53 ;  /* 0x00000010ff347819 */ /* 0x000fe20000011635 */
[----:B0-----:R-:W-:Y:S01]  /*7ce0*/  HADD2.F32 R49, -RZ, R45.H0_H0 ;  /* 0x2000002dff317230 */ /* 0x001fe20000004100 */
[--C-:B------:R-:W-:Y:S01]  /*7cf0*/  SHF.R.U64 R53, R54, 0x10, R55.reuse ;  /* 0x0000001036357819 */ /* 0x100fe20000001237 */
[----:B------:R-:W-:Y:S01]  /*7d00*/  HADD2.F32 R88, -RZ, R60.H0_H0 ;  /* 0x2000003cff587230 */ /* 0x000fe20000004100 */
[----:B------:R-:W-:Y:S01]  /*7d10*/  SHF.R.U32.HI R54, RZ, 0x10, R55 ;  /* 0x00000010ff367819 */ /* 0x000fe20000011637 */
[----:B------:R-:W-:-:S02]  /*7d20*/  HADD2.F32 R55, -RZ, R172.H1_H1 ;  /* 0x300000acff377230 */ /* 0x000fc40000004100 */
[-C--:B------:R-:W-:Y:S01]  /*7d30*/  FMUL.FTZ R60, R62, R61.reuse ;  /* 0x0000003d3e3c7220 */ /* 0x080fe20000410000 */
[----:B------:R-:W-:Y:S02]  /*7d40*/  HADD2.F32 R52, -RZ, R52.H0_H0 ;  /* 0x20000034ff347230 */ /* 0x000fe40000004100 */
[C---:B------:R-:W-:Y:S01]  /*7d50*/  FMUL.FTZ R89, R49.reuse, R61 ;  /* 0x0000003d31597220 */ /* 0x040fe20000410000 */
[----:B------:R-:W-:Y:S01]  /*7d60*/  HADD2.F32 R45, -RZ, R45.H1_H1 ;  /* 0x3000002dff2d7230 */ /* 0x000fe20000004100 */
[----:B------:R-:W-:Y:S01]  /*7d70*/  SHF.R.U64 R42, R42, 0x10, R43 ;  /* 0x000000102a2a7819 */ /* 0x000fe2000000122b */
[-C--:B------:R-:W-:Y:S01]  /*7d80*/  FFMA.FTZ R60, R49, R55.reuse, -R60 ;  /* 0x00000037313c7223 */ /* 0x080fe2000001083c */
[-C--:B------:R-:W-:Y:S01]  /*7d90*/  FMUL.FTZ R61, R63, R52.reuse ;  /* 0x000000343f3d7220 */ /* 0x080fe20000410000 */
[----:B------:R-:W-:Y:S01]  /*7da0*/  FFMA.FTZ R89, R62, R55, R89 ;  /* 0x000000373e597223 */ /* 0x000fe20000010059 */
[----:B------:R-:W-:Y:S01]  /*7db0*/  SHF.R.U32.HI R43, RZ, 0x10, R43 ;  /* 0x00000010ff2b7819 */ /* 0x000fe2000001162b */
[----:B------:R-:W-:Y:S01]  /*7dc0*/  FMUL.FTZ R52, R45, R52 ;  /* 0x000000342d347220 */ /* 0x000fe20000410000 */
[----:B------:R-:W-:-:S02]  /*7dd0*/  HADD2.F32 R55, -RZ, R51.H0_H0 ;  /* 0x20000033ff377230 */ /* 0x000fc40000004100 */
[-C--:B------:R-:W-:Y:S01]  /*7de0*/  FFMA.FTZ R61, R45, R88.reuse, -R61 ;  /* 0x000000582d3d7223 */ /* 0x080fe2000001083d */
[----:B------:R-:W-:Y:S02]  /*7df0*/  HADD2.F32 R62, -RZ, R51.H1_H1 ;  /* 0x30000033ff3e7230 */ /* 0x000fe40000004100 */
[----:B------:R-:W-:Y:S01]  /*7e00*/  FFMA.FTZ R52, R63, R88, R52 ;  /* 0x000000583f347223 */ /* 0x000fe20000010034 */
[----:B------:R-:W-:Y:S02]  /*7e10*/  HADD2.F32 R49, -RZ, R173.H1_H1 ;  /* 0x300000adff317230 */ /* 0x000fe40000004100 */
[----:B------:R-:W-:Y:S02]  /*7e20*/  HADD2.F32 R51, -RZ, R47.H0_H0 ;  /* 0x2000002fff337230 */ /* 0x000fe40000004100 */
[----:B------:R-:W-:Y:S02]  /*7e30*/  HADD2.F32 R54, -RZ, R54.H0_H0 ;  /* 0x20000036ff367230 */ /* 0x000fe40000004100 */
[----:B------:R-:W-:-:S02]  /*7e40*/  HADD2.F32 R63, -RZ, R43.H0_H0 ;  /* 0x2000002bff3f7230 */ /* 0x000fc40000004100 */
[-C--:B------:R-:W-:Y:S01]  /*7e50*/  FMUL.FTZ R43, R55, R49.reuse ;  /* 0x00000031372b7220 */ /* 0x080fe20000410000 */
[----:B------:R-:W-:Y:S02]  /*7e60*/  HADD2.F32 R47, -RZ, R47.H1_H1 ;  /* 0x3000002fff2f7230 */ /* 0x000fe40000004100 */
[----:B------:R-:W-:Y:S01]  /*7e70*/  FMUL.FTZ R88, R51, R49 ;  /* 0x0000003133587220 */ /* 0x000fe20000410000 */
[-C--:B------:R-:W-:Y:S01]  /*7e80*/  FMUL.FTZ R49, R62, R54.reuse ;  /* 0x000000363e317220 */ /* 0x080fe20000410000 */
[----:B------:R-:W-:Y:S02]  /*7e90*/  HADD2.F32 R45, -RZ, R171.H1_H1 ;  /* 0x300000abff2d7230 */ /* 0x000fe40000004100 */
[C---:B------:R-:W-:Y:S01]  /*7ea0*/  FMUL.FTZ R54, R47.reuse, R54 ;  /* 0x000000362f367220 */ /* 0x040fe20000410000 */
[----:B------:R-:W-:Y:S01]  /*7eb0*/  FFMA.FTZ R49, R47, R63, -R49 ;  /* 0x0000003f2f317223 */ /* 0x000fe20000010831 */
[----:B------:R-:W-:Y:S02]  /*7ec0*/  HADD2.F32 R174, -RZ, R174.H0_H0 ;  /* 0x200000aeffae7230 */ /* 0x000fe40000004100 */
[----:B------:R-:W-:Y:S01]  /*7ed0*/  FFMA.FTZ R43, R51, R45, -R43 ;  /* 0x0000002d332b7223 */ /* 0x000fe2000001082b */
[----:B------:R-:W-:-:S02]  /*7ee0*/  HADD2.F32 R47, -RZ, R48.H0_H0 ;  /* 0x20000030ff2f7230 */ /* 0x000fc40000004100 */
[----:B------:R-:W-:Y:S01]  /*7ef0*/  FFMA.FTZ R88, R55, R45, R88 ;  /* 0x0000002d37587223 */ /* 0x000fe20000010058 */
[----:B------:R-:W-:Y:S02]  /*7f00*/  HADD2.F32 R41, -RZ, R41.H0_H0 ;  /* 0x20000029ff297230 */ /* 0x000fe40000004100 */
[----:B------:R-:W-:Y:S01]  /*7f10*/  FFMA.FTZ R54, R62, R63, R54 ;  /* 0x0000003f3e367223 */ /* 0x000fe20000010036 */
[----:B------:R-:W-:Y:S02]  /*7f20*/  HADD2.F32 R48, -RZ, R48.H1_H1 ;  /* 0x30000030ff307230 */ /* 0x000fe40000004100 */
[----:B------:R-:W-:Y:S02]  /*7f30*/  HADD2.F32 R172, -RZ, R172.H0_H0 ;  /* 0x200000acffac7230 */ /* 0x000fe40000004100 */
[----:B------:R-:W-:Y:S02]  /*7f40*/  HADD2.F32 R45, -RZ, R44.H0_H0 ;  /* 0x2000002cff2d7230 */ /* 0x000fe40000004100 */
[----:B------:R-:W-:Y:S01]  /*7f50*/  FMUL.FTZ R55, R48, R41 ;  /* 0x0000002930377220 */ /* 0x000fe20000410000 */
[----:B------:R-:W-:-:S02]  /*7f60*/  HADD2.F32 R51, -RZ, R40.H0_H0 ;  /* 0x20000028ff337230 */ /* 0x000fc40000004100 */
[-C--:B------:R-:W-:Y:S01]  /*7f70*/  FMUL.FTZ R40, R47, R174.reuse ;  /* 0x000000ae2f287220 */ /* 0x080fe20000410000 */
[----:B------:R-:W-:Y:S02]  /*7f80*/  HADD2.F32 R44, -RZ, R44.H1_H1 ;  /* 0x3000002cff2c7230 */ /* 0x000fe40000004100 */
[C---:B------:R-:W-:Y:S01]  /*7f90*/  FMUL.FTZ R174, R45.reuse, R174 ;  /* 0x000000ae2dae7220 */ /* 0x040fe20000410000 */
[----:B------:R-:W-:Y:S02]  /*7fa0*/  HADD2.F32 R173, -RZ, R173.H0_H0 ;  /* 0x200000adffad7230 */ /* 0x000fe40000004100 */
[----:B------:R-:W-:Y:S01]  /*7fb0*/  FFMA.FTZ R40, R45, R172, -R40 ;  /* 0x000000ac2d287223 */ /* 0x000fe20000010828 */
[----:B------:R-:W-:Y:S02]  /*7fc0*/  HADD2.F32 R45, -RZ, R50.H0_H0 ;  /* 0x20000032ff2d7230 */ /* 0x000fe40000004100 */
[C---:B------:R-:W-:Y:S01]  /*7fd0*/  FMUL.FTZ R41, R44.reuse, R41 ;  /* 0x000000292c297220 */ /* 0x040fe20000410000 */
[----:B------:R-:W-:Y:S01]  /*7fe0*/  FFMA.FTZ R55, R44, R51, -R55 ;  /* 0x000000332c377223 */ /* 0x000fe20000010837 */
[----:B------:R-:W-:-:S02]  /*7ff0*/  HADD2.F32 R53, -RZ, R53.H0_H0 ;  /* 0x20000035ff357230 */ /* 0x000fc40000004100 */
[----:B------:R-:W-:Y:S01]  /*8000*/  FFMA.FTZ R174, R47, R172, R174 ;  /* 0x000000ac2fae7223 */ /* 0x000fe200000100ae */
[----:B------:R-:W-:Y:S02]  /*8010*/  HADD2.F32 R44, -RZ, R46.H0_H0 ;  /* 0x2000002eff2c7230 */ /* 0x000fe40000004100 */
[----:B------:R-:W-:Y:S01]  /*8020*/  FFMA.FTZ R41, R48, R51, R41 ;  /* 0x0000003330297223 */ /* 0x000fe20000010029 */
[----:B------:R-:W-:Y:S01]  /*8030*/  HADD2.F32 R50, -RZ, R50.H1_H1 ;  /* 0x30000032ff327230 */ /* 0x000fe20000004100 */
[----:B------:R-:W-:Y:S01]  /*8040*/  F2FP.F16.F32.PACK_AB R51, R54, R88 ;  /* 0x000000583633723e */ /* 0x000fe200000000ff */
[----:B------:R-:W-:Y:S02]  /*8050*/  HADD2.F32 R46, -RZ, R46.H1_H1 ;  /* 0x3000002eff2e7230 */ /* 0x000fe40000004100 */
[----:B------:R-:W-:Y:S02]  /*8060*/  HADD2.F32 R171, -RZ, R171.H0_H0 ;  /* 0x200000abffab7230 */ /* 0x000fe40000004100 */
[----:B------:R-:W-:Y:S01]  /*8070*/  FMUL.FTZ R48, R50, R53 ;  /* 0x0000003532307220 */ /* 0x000fe20000410000 */
[----:B------:R-:W-:-:S02]  /*8080*/  HADD2.F32 R47, -RZ, R42.H0_H0 ;  /* 0x2000002aff2f7230 */ /* 0x000fc40000004100 */
[-C--:B------:R-:W-:Y:S01]  /*8090*/  FMUL.FTZ R42, R45, R173.reuse ;  /* 0x000000ad2d2a7220 */ /* 0x080fe20000410000 */
[----:B------:R-:W-:Y:S01]  /*80a0*/  FMUL.FTZ R173, R44, R173 ;  /* 0x000000ad2cad7220 */ /* 0x000fe20000410000 */
[----:B------:R-:W-:Y:S01]  /*80b0*/  FMUL.FTZ R53, R46, R53 ;  /* 0x000000352e357220 */ /* 0x000fe20000410000 */
[----:B------:R-:W-:Y:S01]  /*80c0*/  F2FP.F16.F32.PACK_AB R174, R41, R174 ;  /* 0x000000ae29ae723e */ /* 0x000fe200000000ff */
[----:B------:R-:W-:Y:S01]  /*80d0*/  FFMA.FTZ R42, R44, R171, -R42 ;  /* 0x000000ab2c2a7223 */ /* 0x000fe2000001082a */
[----:B------:R-:W-:Y:S01]  /*80e0*/  FFMA.FTZ R48, R46, R47, -R48 ;  /* 0x0000002f2e307223 */ /* 0x000fe20000010830 */
[----:B------:R-:W-:Y:S01]  /*80f0*/  FFMA.FTZ R173, R45, R171, R173 ;  /* 0x000000ab2dad7223 */ /* 0x000fe200000100ad */
[----:B------:R-:W-:Y:S01]  /*8100*/  FFMA.FTZ R50, R50, R47, R53 ;  /* 0x0000002f32327223 */ /* 0x000fe20000010035 */
[----:B------:R-:W-:Y:S02]  /*8110*/  F2FP.F16.F32.PACK_AB R47, R49, R43 ;  /* 0x0000002b312f723e */ /* 0x000fe400000000ff */
[----:B------:R-:W-:Y:S01]  /*8120*/  F2FP.F16.F32.PACK_AB R46, R48, R42 ;  /* 0x0000002a302e723e */ /* 0x000fe200000000ff */
[----:B------:R-:W-:Y:S01]  /*8130*/  IMAD.MOV.U32 R48, RZ, RZ, R174 ;  /* 0x000000ffff307224 */ /* 0x000fe200078e00ae */
[----:B------:R-:W-:-:S02]  /*8140*/  F2FP.F16.F32.PACK_AB R45, R61, R60 ;  /* 0x0000003c3d2d723e */ /* 0x000fc400000000ff */
[----:B------:R-:W-:Y:S02]  /*8150*/  F2FP.F16.F32.PACK_AB R49, R52, R89 ;  /* 0x000000593431723e */ /* 0x000fe400000000ff */
[----:B------:R-:W-:Y:S02]  /*8160*/  F2FP.F16.F32.PACK_AB R44, R55, R40 ;  /* 0x00000028372c723e */ /* 0x000fe400000000ff */
[----:B------:R-:W-:-:S07]  /*8170*/  F2FP.F16.F32.PACK_AB R50, R50, R173 ;  /* 0x000000ad3232723e */ /* 0x000fce00000000ff */
.L_x_696:
[----:B------:R-:W-:Y:S05]  /*8180*/  BSYNC B2 ;  /* 0x0000000000027941 */ /* 0x000fea0003800000 */
.L_x_695:
[----:B0-----:R3:W-:Y:S04]  /*8190*/  STG.E.128 desc[UR42][R56.64], R44 ;  /* 0x0000002c38007986 */ /* 0x0017e8000c101d2a */
[----:B--2---:R3:W-:Y:S02]  /*81a0*/  @!P4 STG.E.128 desc[UR42][R58.64], R48 ;  /* 0x000000303a00c986 */ /* 0x0047e4000c101d2a */
.L_x_686:
[----:B------:R-:W-:Y:S05]  /*81b0*/  BSYNC B1 ;  /* 0x0000000000017941 */ /* 0x000fea0003800000 */
.L_x_685:
[-C--:B--2---:R-:W-:Y:S02]  /*81c0*/  IMAD R40, R146, R128.reuse, RZ ;  /* 0x0000008092287224 */ /* 0x084fe400078e02ff */
[----:B------:R-:W-:-:S04]  /*81d0*/  IMAD.WIDE.U32 R126, R205, R128, R126 ;  /* 0x00000080cd7e7225 */ /* 0x000fc800078e007e */
[----:B------:R-:W-:Y:S01]  /*81e0*/  IMAD R129, R205, R129, R40 ;  /* 0x00000081cd817224 */ /* 0x000fe200078e0228 */
[----:B------:R-:W-:Y:S06]  /*81f0*/  @P3 BRA `(.L_x_655) ;  /* 0x00000018009c3947 */ /* 0x000fec0003800000 */
[----:B------:R-:W-:Y:S01]  /*8200*/  ISETP.NE.AND P3, PT, R14, RZ, PT ;  /* 0x000000ff0e00720c */ /* 0x000fe20003f65270 */
[----:B------:R-:W-:Y:S01]  /*8210*/  BSSY B1, `(.L_x_697) ;  /* 0x0000076000017945 */ /* 0x000fe20003800000 */
[----:B------:R-:W-:-:S11]  /*8220*/  IADD3 R52, R127, R129, RZ ;  /* 0x000000817f347210 */ /* 0x000fd60007ffe0ff */
[----:B------:R-:W-:Y:S05]  /*8230*/  @!P3 BRA `(.L_x_698) ;  /* 0x0000000400ccb947 */ /* 0x000fea0003800000 */
[----:B------:R-:W-:Y:S01]  /*8240*/  SEL R40, R122, R148, !P0 ;  /* 0x000000947a287207 */ /* 0x000fe20004000000 */
[----:B------:R-:W-:Y:S01]  /*8250*/  BSSY B2, `(.L_x_699) ;  /* 0x000006f000027945 */ /* 0x000fe20003800000 */
[----:B---3--:R-:W-:Y:S02]  /*8260*/  IADD3 R44, P3, P4, R102, R126, R27 ;  /* 0x0000007e662c7210 */ /* 0x008fe40007c7e01b */
[----:B------:R-:W-:Y:S02]  /*8270*/  SHF.R.S32.HI R41, RZ, 0x1f, R40 ;  /* 0x0000001fff297819 */ /* 0x000fe40000011428 */
[----:B------:R-:W-:Y:S02]  /*8280*/  IADD3.X R46, R97, R52, R13, P3, P4 ;  /* 0x00000034612e7210 */ /* 0x000fe40001fe840d */
[----:B------:R-:W-:-:S04]  /*8290*/  LEA.HI R41, R41, R40, RZ, 0x4 ;  /* 0x0000002829297211 */ /* 0x000fc800078f20ff */
[----:B------:R-:W-:-:S04]  /*82a0*/  LEA.HI.SX32 R41, R41, R114, 0x1c ;  /* 0x0000007229297211 */ /* 0x000fc800078fe2ff */
[----:B0-----:R-:W-:Y:S01]  /*82b0*/  SHF.R.S32.HI R48, RZ, 0x1f, R41 ;  /* 0x0000001fff307819 */ /* 0x001fe20000011429 */
[----:B------:R-:W-:-:S03]  /*82c0*/  IMAD.SHL.U32 R40, R41, 0x8, RZ ;  /* 0x0000000829287824 */ /* 0x000fc600078e00ff */
[----:B------:R-:W-:Y:S02]  /*82d0*/  LEA.HI R48, R48, R41, RZ, 0x3 ;  /* 0x0000002930307211 */ /* 0x000fe400078f18ff */
[----:B------:R-:W-:Y:S02]  /*82e0*/  ISETP.GE.AND P3, PT, R40, R147, PT ;  /* 0x000000932800720c */ /* 0x000fe40003f66270 */
[----:B------:R-:W-:Y:S01]  /*82f0*/  LOP3.LUT R41, R185, 0x38, R40, 0xf8, !PT ;  /* 0x00000038b9297812 */ /* 0x000fe200078ef828 */
[----:B------:R-:W-:-:S05]  /*8300*/  IMAD.SHL.U32 R48, R48, 0x400, RZ ;  /* 0x0000040030307824 */ /* 0x000fca00078e00ff */
[----:B------:R-:W-:-:S05]  /*8310*/  LOP3.LUT R43, R48, 0x7fffe000, RZ, 0xc0, !PT ;  /* 0x7fffe000302b7812 */ /* 0x000fca00078ec0ff */
[--C-:B------:R-:W-:Y:S02]  /*8320*/  @!P3 SHF.R.S32.HI R45, RZ, 0x1f, R40.reuse ;  /* 0x0000001fff2db819 */ /* 0x100fe40000011428 */
[----:B------:R-:W-:Y:S02]  /*8330*/  @!P3 IADD3 R42, P4, P5, R102, R126, R40 ;  /* 0x0000007e662ab210 */ /* 0x000fe40007d9e028 */
[----:B------:R-:W-:Y:S01]  /*8340*/  LOP3.LUT R40, R41, R230, RZ, 0x3c, !PT ;  /* 0x000000e629287212 */ /* 0x000fe200078e3cff */
[----:B------:R-:W-:Y:S01]  /*8350*/  IMAD R41, R16, 0x6000, R141 ;  /* 0x0000600010297824 */ /* 0x000fe200078e028d */
[----:B------:R-:W-:Y:S02]  /*8360*/  @!P3 IADD3.X R45, R97, R52, R45, P4, P5 ;  /* 0x00000034612db210 */ /* 0x000fe400027ea42d */
[----:B------:R-:W-:Y:S02]  /*8370*/  IADD3 R43, R40, R43, R195 ;  /* 0x0000002b282b7210 */ /* 0x000fe40007ffe0c3 */
[----:B------:R-:W-:-:S02]  /*8380*/  LEA R48, P4, R44, R120, 0x1 ;  /* 0x000000782c307211 */ /* 0x000fc400078808ff */
[----:B------:R-:W-:Y:S01]  /*8390*/  LEA R41, R41, R2, 0x1 ;  /* 0x0000000229297211 */ /* 0x000fe200078e08ff */
[----:B------:R-:W-:Y:S01]  /*83a0*/  IMAD R43, R16, 0x6000, R43 ;  /* 0x00006000102b7824 */ /* 0x000fe200078e022b */
[----:B------:R-:W-:Y:S02]  /*83b0*/  LEA.HI.X R49, R44, R121, R46, 0x1, P4 ;  /* 0x000000792c317211 */ /* 0x000fe400020f0c2e */
[----:B------:R-:W-:Y:S01]  /*83c0*/  @!P3 LEA R50, P4, R42, R120, 0x1 ;  /* 0x000000782a32b211 */ /* 0x000fe200078808ff */
[----:B------:R-:W-:-:S03]  /*83d0*/  IMAD R44, R43, 0x2, R2 ;  /* 0x000000022b2c7824 */ /* 0x000fc600078e0202 */
[----:B------:R-:W-:Y:S02]  /*83e0*/  @!P3 LEA.HI.X R51, R42, R121, R45, 0x1, P4 ;  /* 0x000000792a33b211 */ /* 0x000fe400020f0c2d */
[----:B------:R-:W0:Y:S01]  /*83f0*/  LDS.128 R40, [R41+0x1c400] ;  /* 0x01c4000029287984 */ /* 0x000e220000000c00 */
[----:B------:R-:W-:-:S03]  /*8400*/  ISETP.GE.AND P4, PT, R18, R117, PT ;  /* 0x000000751200720c */ /* 0x000fc60003f86270 */
[----:B------:R-:W2:Y:S10]  /*8410*/  LDS.128 R44, [R44+0x1c400] ;  /* 0x01c400002c2c7984 */ /* 0x000eb40000000c00 */
[----:B------:R-:W-:Y:S05]  /*8420*/  @P4 BRA `(.L_x_700) ;  /* 0x0000000400444947 */ /* 0x000fea0003800000 */
[----:B--2---:R-:W-:Y:S01]  /*8430*/  IMAD.MOV.U32 R60, RZ, RZ, R45 ;  /* 0x000000ffff3c7224 */ /* 0x004fe200078e002d */
[--C-:B------:R-:W-:Y:S01]  /*8440*/  SHF.R.U64 R54, R84, 0x10, R85.reuse ;  /* 0x0000001054367819 */ /* 0x100fe20000001255 */
[----:B------:R-:W-:Y:S01]  /*8450*/  HADD2.F32 R59, -RZ, R170.H1_H1 ;  /* 0x300000aaff3b7230 */ /* 0x000fe20000004100 */
[----:B------:R-:W-:Y:S01]  /*8460*/  SHF.R.U32.HI R84, RZ, 0x10, R85 ;  /* 0x00000010ff547819 */ /* 0x000fe20000011655 */
[--C-:B0-----:R-:W-:Y:S01]  /*8470*/  HADD2.F32 R62, -RZ, R41.reuse.H0_H0 ;  /* 0x20000029ff3e7230 */ /* 0x101fe20000004100 */
[--C-:B------:R-:W-:Y:S01]  /*8480*/  SHF.R.U64 R53, R72, 0x10, R73.reuse ;  /* 0x0000001048357819 */ /* 0x100fe20000001249 */
[--C-:B------:R-:W-:Y:S01]  /*8490*/  HADD2.F32 R58, -RZ, R60.reuse.H0_H0 ;  /* 0x2000003cff3a7230 */ /* 0x100fe20000004100 */
[----:B------:R-:W-:Y:S01]  /*84a0*/  SHF.R.U32.HI R72, RZ, 0x10, R73 ;  /* 0x00000010ff487819 */ /* 0x000fe20000011649 */
[----:B------:R-:W-:Y:S01]  /*84b0*/  HADD2.F32 R60, -RZ, R60.H1_H1 ;  /* 0x3000003cff3c7230 */ /* 0x000fe20000004100 */
[----:B------:R-:W-:Y:S01]  /*84c0*/  SHF.R.U64 R56, R86, 0x10, R87 ;  /* 0x0000001056387819 */ /* 0x000fe20000001257 */
[----:B------:R-:W-:Y:S01]  /*84d0*/  HADD2.F32 R84, -RZ, R84.H0_H0 ;  /* 0x20000054ff547230 */ /* 0x000fe20000004100 */
[----:B------:R-:W-:Y:S01]  /*84e0*/  SHF.R.U64 R55, R74, 0x10, R75 ;  /* 0x000000104a377819 */ /* 0x000fe2000000124b */
[----:B------:R-:W-:-:S02]  /*84f0*/  HADD2.F32 R57, -RZ, R41.H1_H1 ;  /* 0x30000029ff397230 */ /* 0x000fc40000004100 */
[-C--:B------:R-:W-:Y:S01]  /*8500*/  FMUL.FTZ R41, R58, R59.reuse ;  /* 0x0000003b3a297220 */ /* 0x080fe20000410000 */
[----:B------:R-:W-:Y:S02]  /*8510*/  HADD2.F32 R45, -RZ, R168.H1_H1 ;  /* 0x300000a8ff2d7230 */ /* 0x000fe40000004100 */
[----:B------:R-:W-:Y:S01]  /*8520*/  FMUL.FTZ R59, R62, R59 ;  /* 0x0000003b3e3b7220 */ /* 0x000fe20000410000 */
[----:B------:R-:W-:Y:S02]  /*8530*/  HADD2.F32 R72, -RZ, R72.H0_H0 ;  /* 0x20000048ff487230 */ /* 0x000fe40000004100 */
[-C--:B------:R-:W-:Y:S01]  /*8540*/  FMUL.FTZ R88, R60, R84.reuse ;  /* 0x000000543c587220 */ /* 0x080fe20000410000 */
[C---:B------:R-:W-:Y:S01]  /*8550*/  FMUL.FTZ R61, R57.reuse, R84 ;  /* 0x00000054393d7220 */ /* 0x040fe20000410000 */
[-C--:B------:R-:W-:Y:S01]  /*8560*/  FFMA.FTZ R41, R62, R45.reuse, -R41 ;  /* 0x0000002d3e297223 */ /* 0x080fe20000010829 */
[----:B------:R-:W-:Y:S01]  /*8570*/  SHF.R.U32.HI R86, RZ, 0x10, R87 ;  /* 0x00000010ff567819 */ /* 0x000fe20000011657 */
[----:B------:R-:W-:Y:S01]  /*8580*/  FFMA.FTZ R45, R58, R45, R59 ;  /* 0x0000002d3a2d7223 */ /* 0x000fe2000001003b */
[----:B------:R-:W-:Y:S01]  /*8590*/  SHF.R.U32.HI R74, RZ, 0x10, R75 ;  /* 0x00000010ff4a7819 */ /* 0x000fe2000001164b */
[-C--:B------:R-:W-:Y:S01]  /*85a0*/  FFMA.FTZ R58, R57, R72.reuse, -R88 ;  /* 0x00000048393a7223 */ /* 0x080fe20000010858 */
[----:B------:R-:W-:Y:S01]  /*85b0*/  FFMA.FTZ R60, R60, R72, R61 ;  /* 0x000000483c3c7223 */ /* 0x000fe2000001003d */
[----:B------:R-:W-:-:S02]  /*85c0*/  HADD2.F32 R88, -RZ, R169.H1_H1 ;  /* 0x300000a9ff587230 */ /* 0x000fc40000004100 */
[--C-:B------:R-:W-:Y:S01]  /*85d0*/  HADD2.F32 R57, -RZ, R47.reuse.H0_H0 ;  /* 0x2000002fff397230 */ /* 0x100fe20000004100 */
[----:B------:R-:W-:Y:S01]  /*85e0*/  F2FP.F16.F32.PACK_AB R41, R58, R41 ;  /* 0x000000293a29723e */ /* 0x000fe200000000ff */
[----:B------:R-:W-:Y:S01]  /*85f0*/  HADD2.F32 R72, -RZ, R47.H1_H1 ;  /* 0x3000002fff487230 */ /* 0x000fe20000004100 */
[----:B------:R-:W-:Y:S01]  /*8600*/  F2FP.F16.F32.PACK_AB R45, R60, R45 ;  /* 0x0000002d3c2d723e */ /* 0x000fe200000000ff */
[----:B------:R-:W-:Y:S02]  /*8610*/  HADD2.F32 R47, -RZ, R43.H0_H0 ;  /* 0x2000002bff2f7230 */ /* 0x000fe40000004100 */
[----:B------:R-:W-:Y:S02]  /*8620*/  HADD2.F32 R61, -RZ, R86.H0_H0 ;  /* 0x20000056ff3d7230 */ /* 0x000fe40000004100 */
[----:B------:R-:W-:Y:S02]  /*8630*/  HADD2.F32 R84, -RZ, R167.H1_H1 ;  /* 0x300000a7ff547230 */ /* 0x000fe40000004100 */
[----:B------:R-:W-:-:S02]  /*8640*/  HADD2.F32 R62, -RZ, R43.H1_H1 ;  /* 0x3000002bff3e7230 */ /* 0x000fc40000004100 */
[-C--:B------:R-:W-:Y:S01]  /*8650*/  FMUL.FTZ R63, R72, R61.reuse ;  /* 0x0000003d483f7220 */ /* 0x080fe20000410000 */
[----:B------:R-:W-:Y:S02]  /*8660*/  HADD2.F32 R59, -RZ, R74.H0_H0 ;  /* 0x2000004aff3b7230 */ /* 0x000fe40000004100 */
[-C--:B------:R-:W-:Y:S01]  /*8670*/  FMUL.FTZ R74, R57, R88.reuse ;  /* 0x00000058394a7220 */ /* 0x080fe20000410000 */
[C---:B------:R-:W-:Y:S01]  /*8680*/  FMUL.FTZ R88, R47.reuse, R88 ;  /* 0x000000582f587220 */ /* 0x040fe20000410000 */
[----:B------:R-:W-:Y:S01]  /*8690*/  FMUL.FTZ R61, R62, R61 ;  /* 0x0000003d3e3d7220 */ /* 0x000fe20000410000 */
[----:B------:R-:W-:Y:S02]  /*86a0*/  HADD2.F32 R170, -RZ, R170.H0_H0 ;  /* 0x200000aaffaa7230 */ /* 0x000fe40000004100 */
[-C--:B------:R-:W-:Y:S01]  /*86b0*/  FFMA.FTZ R43, R47, R84.reuse, -R74 ;  /* 0x000000542f2b7223 */ /* 0x080fe2000001084a */
[----:B------:R-:W-:Y:S01]  /*86c0*/  FFMA.FTZ R47, R57, R84, R88 ;  /* 0x00000054392f7223 */ /* 0x000fe20000010058 */
[----:B------:R-:W-:-:S02]  /*86d0*/  HADD2.F32 R84, -RZ, R54.H0_H0 ;  /* 0x20000036ff547230 */ /* 0x000fc40000004100 */
[-C--:B------:R-:W-:Y:S01]  /*86e0*/  FFMA.FTZ R62, R62, R59.reuse, -R63 ;  /* 0x0000003b3e3e7223 */ /* 0x080fe2000001083f */
[----:B------:R-:W-:Y:S02]  /*86f0*/  HADD2.F32 R54, -RZ, R40.H0_H0 ;  /* 0x20000028ff367230 */ /* 0x000fe40000004100 */
[----:B------:R-:W-:Y:S01]  /*8700*/  FFMA.FTZ R72, R72, R59, R61 ;  /* 0x0000003b48487223 */ /* 0x000fe2000001003d */
[----:B------:R-:W-:Y:S02]  /*8710*/  HADD2.F32 R59, -RZ, R44.H0_H0 ;  /* 0x2000002cff3b7230 */ /* 0x000fe40000004100 */
[----:B------:R-:W-:Y:S01]  /*8720*/  HADD2.F32 R168, -RZ, R168.H0_H0 ;  /* 0x200000a8ffa87230 */ /* 0x000fe20000004100 */
[----:B------:R-:W-:Y:S01]  /*8730*/  F2FP.F16.F32.PACK_AB R43, R62, R43 ;  /* 0x0000002b3e2b723e */ /* 0x000fe200000000ff */
[----:B------:R-:W-:Y:S02]  /*8740*/  HADD2.F32 R61, -RZ, R44.H1_H1 ;  /* 0x3000002cff3d7230 */ /* 0x000fe40000004100 */
[----:B------:R-:W-:Y:S01]  /*8750*/  FMUL.FTZ R44, R54, R170 ;  /* 0x000000aa362c7220 */ /* 0x000fe20000410000 */
[----:B------:R-:W-:-:S02]  /*8760*/  HADD2.F32 R74, -RZ, R53.H0_H0 ;  /* 0x20000035ff4a7230 */ /* 0x000fc40000004100 */
[C---:B------:R-:W-:Y:S01]  /*8770*/  FMUL.FTZ R53, R59.reuse, R170 ;  /* 0x000000aa3b357220 */ /* 0x040fe20000410000 */
[----:B------:R-:W-:Y:S02]  /*8780*/  HADD2.F32 R57, -RZ, R40.H1_H1 ;  /* 0x30000028ff397230 */ /* 0x000fe40000004100 */
[----:B------:R-:W-:Y:S01]  /*8790*/  FFMA.FTZ R44, R59, R168, R44 ;  /* 0x000000a83b2c7223 */ /* 0x000fe2000001002c */
[----:B------:R-:W-:Y:S02]  /*87a0*/  HADD2.F32 R59, -RZ, R56.H0_H0 ;  /* 0x20000038ff3b7230 */ /* 0x000fe40000004100 */
[----:B------:R-:W-:Y:S01]  /*87b0*/  FMUL.FTZ R86, R61, R84 ;  /* 0x000000543d567220 */ /* 0x000fe20000410000 */
[----:B------:R-:W-:Y:S01]  /*87c0*/  FFMA.FTZ R40, R54, R168, -R53 ;  /* 0x000000a836287223 */ /* 0x000fe20000010835 */
[----:B------:R-:W-:Y:S02]  /*87d0*/  HADD2.F32 R56, -RZ, R46.H0_H0 ;  /* 0x2000002eff387230 */ /* 0x000fe40000004100 */
[----:B------:R-:W-:Y:S01]  /*87e0*/  FMUL.FTZ R84, R57, R84 ;  /* 0x0000005439547220 */ /* 0x000fe20000410000 */
[----:B------:R-:W-:-:S02]  /*87f0*/  HADD2.F32 R169, -RZ, R169.H0_H0 ;  /* 0x200000a9ffa97230 */ /* 0x000fc40000004100 */
[-C--:B------:R-:W-:Y:S01]  /*8800*/  FFMA.FTZ R53, R57, R74.reuse, -R86 ;  /* 0x0000004a39357223 */ /* 0x080fe20000010856 */
[----:B------:R-:W-:Y:S02]  /*8810*/  HADD2.F32 R54, -RZ, R42.H0_H0 ;  /* 0x2000002aff367230 */ /* 0x000fe40000004100 */
[----:B------:R-:W-:Y:S01]  /*8820*/  FFMA.FTZ R57, R61, R74, R84 ;  /* 0x0000004a3d397223 */ /* 0x000fe20000010054 */
[----:B------:R-:W-:Y:S02]  /*8830*/  HADD2.F32 R46, -RZ, R46.H1_H1 ;  /* 0x3000002eff2e7230 */ /* 0x000fe40000004100 */
[-C--:B------:R-:W-:Y:S01]  /*8840*/  FMUL.FTZ R61, R56, R169.reuse ;  /* 0x000000a9383d7220 */ /* 0x080fe20000410000 */
[----:B------:R-:W-:Y:S02]  /*8850*/  HADD2.F32 R42, -RZ, R42.H1_H1 ;  /* 0x3000002aff2a7230 */ /* 0x000fe40000004100 */
[----:B------:R-:W-:Y:S01]  /*8860*/  FMUL.FTZ R169, R54, R169 ;  /* 0x000000a936a97220 */ /* 0x000fe20000410000 */
[----:B------:R-:W-:-:S02]  /*8870*/  HADD2.F32 R167, -RZ, R167.H0_H0 ;  /* 0x200000a7ffa77230 */ /* 0x000fc40000004100 */
[-C--:B------:R-:W-:Y:S01]  /*8880*/  FMUL.FTZ R63, R46, R59.reuse ;  /* 0x0000003b2e3f7220 */ /* 0x080fe20000410000 */
[----:B------:R-:W-:Y:S02]  /*8890*/  HADD2.F32 R55, -RZ, R55.H0_H0 ;  /* 0x20000037ff377230 */ /* 0x000fe40000004100 */
[----:B------:R-:W-:Y:S01]  /*88a0*/  FMUL.FTZ R59, R42, R59 ;  /* 0x0000003b2a3b7220 */ /* 0x000fe20000410000 */
[----:B------:R-:W-:Y:S01]  /*88b0*/  F2FP.F16.F32.PACK_AB R47, R72, R47 ;  /* 0x0000002f482f723e */ /* 0x000fe200000000ff */
[-C--:B------:R-:W-:Y:S01]  /*88c0*/  FFMA.FTZ R61, R54, R167.reuse, -R61 ;  /* 0x000000a7363d7223 */ /* 0x080fe2000001083d */
[----:B------:R-:W-:Y:S01]  /*88d0*/  FFMA.FTZ R169, R56, R167, R169 ;  /* 0x000000a738a97223 */ /* 0x000fe200000100a9 */
[-C--:B------:R-:W-:Y:S01]  /*88e0*/  FFMA.FTZ R42, R42, R55.reuse, -R63 ;  /* 0x000000372a2a7223 */ /* 0x080fe2000001083f */
[----:B------:R-:W-:Y:S01]  /*88f0*/  FFMA.FTZ R46, R46, R55, R59 ;  /* 0x000000372e2e7223 */ /* 0x000fe2000001003b */
[----:B------:R-:W-:Y:S02]  /*8900*/  F2FP.F16.F32.PACK_AB R40, R53, R40 ;  /* 0x000000283528723e */ /* 0x000fe400000000ff */
[----:B------:R-:W-:-:S02]  /*8910*/  F2FP.F16.F32.PACK_AB R44, R57, R44 ;  /* 0x0000002c392c723e */ /* 0x000fc400000000ff */
[----:B------:R-:W-:Y:S02]  /*8920*/  F2FP.F16.F32.PACK_AB R42, R42, R61 ;  /* 0x0000003d2a2a723e */ /* 0x000fe400000000ff */
[----:B------:R-:W-:-:S07]  /*8930*/  F2FP.F16.F32.PACK_AB R46, R46, R169 ;  /* 0x000000a92e2e723e */ /* 0x000fce00000000ff */
.L_x_700:
[----:B------:R-:W-:Y:S05]  /*8940*/  BSYNC B2 ;  /* 0x0000000000027941 */ /* 0x000fea0003800000 */
.L_x_699:
[----:B0-----:R4:W-:Y:S04]  /*8950*/  STG.E.128 desc[UR42][R48.64], R40 ;  /* 0x0000002830007986 */ /* 0x0019e8000c101d2a */
[----:B--2---:R4:W-:Y:S02]  /*8960*/  @!P3 STG.E.128 desc[UR42][R50.64], R44 ;  /* 0x0000002c3200b986 */ /* 0x0049e4000c101d2a */
.L_x_698:
[----:B------:R-:W-:Y:S05]  /*8970*/  BSYNC B1 ;  /* 0x0000000000017941 */ /* 0x000fea0003800000 */
.L_x_697:
[----:B------:R-:W-:Y:S01]  /*8980*/  ISETP.NE.AND P3, PT, R10, RZ, PT ;  /* 0x000000ff0a00720c */ /* 0x000fe20003f65270 */
[----:B------:R-:W-:-:S12]  /*8990*/  BSSY B1, `(.L_x_701) ;  /* 0x0000078000017945 */ /* 0x000fd80003800000 */
[----:B------:R-:W-:Y:S05]  /*89a0*/  @!P3 BRA `(.L_x_702) ;  /* 0x0000000400d8b947 */ /* 0x000fea0003800000 */
[----:B----4-:R-:W-:Y:S01]  /*89b0*/  SEL R40, R122, R148, !P1 ;  /* 0x000000947a287207 */ /* 0x010fe20004800000 */
[----:B------:R-:W-:Y:S01]  /*89c0*/  BSSY B2, `(.L_x_703) ;  /* 0x0000072000027945 */ /* 0x000fe20003800000 */
[----:B---3--:R-:W-:Y:S02]  /*89d0*/  IADD3 R44, P3, P4, R102, R126, R21 ;  /* 0x0000007e662c7210 */ /* 0x008fe40007c7e015 */
[----:B------:R-:W-:Y:S02]  /*89e0*/  SHF.R.S32.HI R41, RZ, 0x1f, R40 ;  /* 0x0000001fff297819 */ /* 0x000fe40000011428 */
[----:B------:R-:W-:Y:S02]  /*89f0*/  IADD3.X R46, R97, R52, R12, P3, P4 ;  /* 0x00000034612e7210 */ /* 0x000fe40001fe840c */
[----:B------:R-:W-:-:S04]  /*8a00*/  LEA.HI R41, R41, R40, RZ, 0x4 ;  /* 0x0000002829297211 */ /* 0x000fc800078f20ff */
[----:B------:R-:W-:-:S04]  /*8a10*/  LEA.HI.SX32 R41, R41, R26, 0x1c ;  /* 0x0000001a29297211 */ /* 0x000fc800078fe2ff */
[----:B------:R-:W-:Y:S02]  /*8a20*/  SHF.L.U32 R40, R41, 0x3, RZ ;  /* 0x0000000329287819 */ /* 0x000fe400000006ff */
[----:B0-----:R-:W-:Y:S02]  /*8a30*/  SHF.R.S32.HI R48, RZ, 0x1f, R41 ;  /* 0x0000001fff307819 */ /* 0x001fe40000011429 */
[----:B------:R-:W-:Y:S02]  /*8a40*/  ISETP.GE.AND P3, PT, R40, R147, PT ;  /* 0x000000932800720c */ /* 0x000fe40003f66270 */
[----:B------:R-:W-:Y:S02]  /*8a50*/  LEA.HI R48, R48, R41, RZ, 0x3 ;  /* 0x0000002930307211 */ /* 0x000fe400078f18ff */
[----:B------:R-:W-:-:S03]  /*8a60*/  LOP3.LUT R41, R185, 0x38, R40, 0xf8, !PT ;  /* 0x00000038b9297812 */ /* 0x000fc600078ef828 */
[----:B------:R-:W-:-:S05]  /*8a70*/  IMAD.SHL.U32 R48, R48, 0x400, RZ ;  /* 0x0000040030307824 */ /* 0x000fca00078e00ff */
[----:B------:R-:W-:Y:S02]  /*8a80*/  LOP3.LUT R43, R48, 0x7fffe000, RZ, 0xc0, !PT ;  /* 0x7fffe000302b7812 */ /* 0x000fe400078ec0ff */
[--C-:B------:R-:W-:Y:S02]  /*8a90*/  @!P3 SHF.R.S32.HI R45, RZ, 0x1f, R40.reuse ;  /* 0x0000001fff2db819 */ /* 0x100fe40000011428 */
[----:B------:R-:W-:Y:S02]  /*8aa0*/  @!P3 IADD3 R42, P4, P5, R102, R126, R40 ;  /* 0x0000007e662ab210 */ /* 0x000fe40007d9e028 */
[----:B------:R-:W-:Y:S01]  /*8ab0*/  LOP3.LUT R40, R41, R230, RZ, 0x3c, !PT ;  /* 0x000000e629287212 */ /* 0x000fe200078e3cff */
[----:B------:R-:W-:Y:S01]  /*8ac0*/  IMAD R41, R16, 0x6000, R139 ;  /* 0x0000600010297824 */ /* 0x000fe200078e028b */
[----:B------:R-:W-:Y:S02]  /*8ad0*/  @!P3 IADD3.X R45, R97, R52, R45, P4, P5 ;  /* 0x00000034612db210 */ /* 0x000fe400027ea42d */
[----:B------:R-:W-:Y:S01]  /*8ae0*/  IADD3 R43, R40, R43, R195 ;  /* 0x0000002b282b7210 */ /* 0x000fe20007ffe0c3 */
[----:B------:R-:W-:Y:S01]  /*8af0*/  IMAD R41, R41, 0x2, R2 ;  /* 0x0000000229297824 */ /* 0x000fe200078e0202 */
[----:B------:R-:W-:-:S03]  /*8b00*/  LEA R48, P4, R44, R120, 0x1 ;  /* 0x000000782c307211 */ /* 0x000fc600078808ff */
[----:B------:R-:W-:Y:S01]  /*8b10*/  IMAD R43, R16, 0x6000, R43 ;  /* 0x00006000102b7824 */ /* 0x000fe200078e022b */
[-C--:B------:R-:W-:Y:S02]  /*8b20*/  LEA.HI.X R49, R44, R121.reuse, R46, 0x1, P4 ;  /* 0x000000792c317211 */ /* 0x080fe400020f0c2e */
[C---:B------:R-:W-:Y:S02]  /*8b30*/  @!P3 LEA R50, P4, R42.reuse, R120, 0x1 ;  /* 0x000000782a32b211 */ /* 0x040fe400078808ff */
[----:B------:R-:W-:Y:S02]  /*8b40*/  LEA R44, R43, R2, 0x1 ;  /* 0x000000022b2c7211 */ /* 0x000fe400078e08ff */
[----:B------:R-:W-:Y:S02]  /*8b50*/  @!P3 LEA.HI.X R51, R42, R121, R45, 0x1, P4 ;  /* 0x000000792a33b211 */ /* 0x000fe400020f0c2d */
[----:B------:R-:W0:Y:S01]  /*8b60*/  LDS.128 R40, [R41+0x1c400] ;  /* 0x01c4000029287984 */ /* 0x000e220000000c00 */
[----:B------:R-:W-:-:S03]  /*8b70*/  ISETP.GE.AND P4, PT, R101, R117, PT ;  /* 0x000000756500720c */ /* 0x000fc60003f86270 */
[----:B------:R-:W2:Y:S10]  /*8b80*/  LDS.128 R44, [R44+0x1c400] ;  /* 0x01c400002c2c7984 */ /* 0x000eb40000000c00 */
[----:B------:R-:W-:Y:S05]  /*8b90*/  @P4 BRA `(.L_x_704) ;  /* 0x0000000400504947 */ /* 0x000fea0003800000 */
[----:B--2---:R-:W-:Y:S01]  /*8ba0*/  IMAD.MOV.U32 R57, RZ, RZ, R45 ;  /* 0x000000ffff397224 */ /* 0x004fe200078e002d */
[----:B------:R-:W-:Y:S01]  /*8bb0*/  SHF.R.U32.HI R63, RZ, 0x10, R81 ;  /* 0x00000010ff3f7819 */ /* 0x000fe20000011651 */
[----:B0-----:R-:W-:Y:S01]  /*8bc0*/  IMAD.MOV.U32 R45, RZ, RZ, R43 ;  /* 0x000000ffff2d7224 */ /* 0x001fe200078e002b */
[----:B------:R-:W-:Y:S01]  /*8bd0*/  MOV R59, R47 ;  /* 0x0000002f003b7202 */ /* 0x000fe20000000f00 */
[----:B------:R-:W-:Y:S01]  /*8be0*/  HADD2.F32 R62, -RZ, R166.H1_H1 ;  /* 0x300000a6ff3e7230 */ /* 0x000fe20000004100 */
[--C-:B------:R-:W-:Y:S01]  /*8bf0*/  SHF.R.U32.HI R61, RZ, 0x10, R69.reuse ;  /* 0x00000010ff3d7819 */ /* 0x100fe20000011645 */
[----:B------:R-:W-:Y:S01]  /*8c00*/  HADD2.F32 R47, -RZ, R57.H0_H0 ;  /* 0x20000039ff2f7230 */ /* 0x000fe20000004100 */
[----:B------:R-:W-:Y:S01]  /*8c10*/  SHF.R.U64 R53, R68, 0x10, R69 ;  /* 0x0000001044357819 */ /* 0x000fe20000001245 */
[----:B------:R-:W-:Y:S01]  /*8c20*/  HADD2.F32 R43, -RZ, R41.H0_H0 ;  /* 0x20000029ff2b7230 */ /* 0x000fe20000004100 */
[----:B------:R-:W-:Y:S01]  /*8c30*/  SHF.R.U64 R56, R82, 0x10, R83 ;  /* 0x0000001052387819 */ /* 0x000fe20000001253 */
[----:B------:R-:W-:-:S02]  /*8c40*/  HADD2.F32 R63, -RZ, R63.H0_H0 ;  /* 0x2000003fff3f7230 */ /* 0x000fc40000004100 */
[-C--:B------:R-:W-:Y:S01]  /*8c50*/  FMUL.FTZ R68, R47, R62.reuse ;  /* 0x0000003e2f447220 */ /* 0x080fe20000410000 */
[----:B------:R-:W-:Y:S02]  /*8c60*/  HADD2.F32 R58, -RZ, R41.H1_H1 ;  /* 0x30000029ff3a7230 */ /* 0x000fe40000004100 */
[C---:B------:R-:W-:Y:S01]  /*8c70*/  FMUL.FTZ R62, R43.reuse, R62 ;  /* 0x0000003e2b3e7220 */ /* 0x040fe20000410000 */
[----:B------:R-:W-:Y:S01]  /*8c80*/  HADD2.F32 R60, -RZ, R158.H1_H1 ;  /* 0x3000009eff3c7230 */ /* 0x000fe20000004100 */
[----:B------:R-:W-:Y:S01]  /*8c90*/  SHF.R.U32.HI R82, RZ, 0x10, R83 ;  /* 0x00000010ff527819 */ /* 0x000fe20000011653 */
[----:B------:R-:W-:Y:S02]  /*8ca0*/  HADD2.F32 R57, -RZ, R57.H1_H1 ;  /* 0x30000039ff397230 */ /* 0x000fe40000004100 */
[-C--:B------:R-:W-:Y:S01]  /*8cb0*/  FMUL.FTZ R72, R58, R63.reuse ;  /* 0x0000003f3a487220 */ /* 0x080fe20000410000 */
[----:B------:R-:W-:Y:S02]  /*8cc0*/  HADD2.F32 R61, -RZ, R61.H0_H0 ;  /* 0x2000003dff3d7230 */ /* 0x000fe40000004100 */
[-C--:B------:R-:W-:Y:S01]  /*8cd0*/  FFMA.FTZ R41, R43, R60.reuse, -R68 ;  /* 0x0000003c2b297223 */ /* 0x080fe20000010844 */
[----:B------:R-:W-:Y:S01]  /*8ce0*/  FFMA.FTZ R43, R47, R60, R62 ;  /* 0x0000003c2f2b7223 */ /* 0x000fe2000001003e */
[C---:B------:R-:W-:Y:S01]  /*8cf0*/  FMUL.FTZ R69, R57.reuse, R63 ;  /* 0x0000003f39457220 */ /* 0x040fe20000410000 */
[--C-:B------:R-:W-:Y:S01]  /*8d00*/  SHF.R.U64 R54, R70, 0x10, R71.reuse ;  /* 0x0000001046367819 */ /* 0x100fe20000001247 */
[----:B------:R-:W-:Y:S01]  /*8d10*/  FFMA.FTZ R60, R57, R61, R72 ;  /* 0x0000003d393c7223 */ /* 0x000fe20000010048 */
[----:B------:R-:W-:Y:S01]  /*8d20*/  HADD2.F32 R72, -RZ, R159.H1_H1 ;  /* 0x3000009fff487230 */ /* 0x000fe20000004100 */
[----:B------:R-:W-:Y:S01]  /*8d30*/  SHF.R.U32.HI R70, RZ, 0x10, R71 ;  /* 0x00000010ff467819 */ /* 0x000fe20000011647 */
[----:B------:R-:W-:-:S02]  /*8d40*/  HADD2.F32 R57, -RZ, R59.H0_H0 ;  /* 0x2000003bff397230 */ /* 0x000fc40000004100 */
[----:B------:R-:W-:Y:S01]  /*8d50*/  FFMA.FTZ R58, R58, R61, -R69 ;  /* 0x0000003d3a3a7223 */ /* 0x000fe20000010845 */
[----:B------:R-:W-:Y:S01]  /*8d60*/  HADD2.F32 R59, -RZ, R59.H1_H1 ;  /* 0x3000003bff3b7230 */ /* 0x000fe20000004100 */
[----:B------:R-:W-:Y:S01]  /*8d70*/  SHF.R.U64 R55, R80, 0x10, R81 ;  /* 0x0000001050377819 */ /* 0x000fe20000001251 */
[--C-:B------:R-:W-:Y:S02]  /*8d80*/  HADD2.F32 R47, -RZ, R45.reuse.H0_H0 ;  /* 0x2000002dff2f7230 */ /* 0x100fe40000004100 */
[-C--:B------:R-:W-:Y:S01]  /*8d90*/  FMUL.FTZ R74, R57, R72.reuse ;  /* 0x00000048394a7220 */ /* 0x080fe20000410000 */
[----:B------:R-:W-:Y:S01]  /*8da0*/  HADD2.F32 R82, -RZ, R82.H0_H0 ;  /* 0x20000052ff527230 */ /* 0x000fe20000004100 */
[----:B------:R-:W-:Y:S01]  /*8db0*/  F2FP.F16.F32.PACK_AB R41, R58, R41 ;  /* 0x000000293a29723e */ /* 0x000fe200000000ff */
[----:B------:R-:W-:Y:S02]  /*8dc0*/  HADD2.F32 R62, -RZ, R45.H1_H1 ;  /* 0x3000002dff3e7230 */ /* 0x000fe40000004100 */
[----:B------:R-:W-:Y:S01]  /*8dd0*/  FMUL.FTZ R72, R47, R72 ;  /* 0x000000482f487220 */ /* 0x000fe20000410000 */
[----:B------:R-:W-:-:S02]  /*8de0*/  HADD2.F32 R68, -RZ, R157.H1_H1 ;  /* 0x3000009dff447230 */ /* 0x000fc40000004100 */
[-C--:B------:R-:W-:Y:S01]  /*8df0*/  FMUL.FTZ R61, R59, R82.reuse ;  /* 0x000000523b3d7220 */ /* 0x080fe20000410000 */
[----:B------:R-:W-:Y:S02]  /*8e00*/  HADD2.F32 R70, -RZ, R70.H0_H0 ;  /* 0x20000046ff467230 */ /* 0x000fe40000004100 */
[C---:B------:R-:W-:Y:S01]  /*8e10*/  FMUL.FTZ R82, R62.reuse, R82 ;  /* 0x000000523e527220 */ /* 0x040fe20000410000 */
[----:B------:R-:W-:Y:S02]  /*8e20*/  HADD2.F32 R166, -RZ, R166.H0_H0 ;  /* 0x200000a6ffa67230 */ /* 0x000fe40000004100 */
[-C--:B------:R-:W-:Y:S01]  /*8e30*/  FFMA.FTZ R45, R47, R68.reuse, -R74 ;  /* 0x000000442f2d7223 */ /* 0x080fe2000001084a */
[----:B------:R-:W-:Y:S01]  /*8e40*/  FFMA.FTZ R47, R57, R68, R72 ;  /* 0x00000044392f7223 */ /* 0x000fe20000010048 */
[-C--:B------:R-:W-:Y:S01]  /*8e50*/  FFMA.FTZ R68, R59, R70.reuse, R82 ;  /* 0x000000463b447223 */ /* 0x080fe20000010052 */
[----:B------:R-:W-:Y:S02]  /*8e60*/  HADD2.F32 R59, -RZ, R55.H0_H0 ;  /* 0x20000037ff3b7230 */ /* 0x000fe40000004100 */
[----:B------:R-:W-:Y:S01]  /*8e70*/  FFMA.FTZ R62, R62, R70, -R61 ;  /* 0x000000463e3e7223 */ /* 0x000fe2000001083d */
[----:B------:R-:W-:-:S02]  /*8e80*/  HADD2.F32 R57, -RZ, R44.H0_H0 ;  /* 0x2000002cff397230 */ /* 0x000fc40000004100 */
[----:B------:R-:W-:Y:S01]  /*8e90*/  HADD2.F32 R55, -RZ, R40.H0_H0 ;  /* 0x20000028ff377230 */ /* 0x000fe20000004100 */
[----:B------:R-:W-:Y:S01]  /*8ea0*/  F2FP.F16.F32.PACK_AB R47, R68, R47 ;  /* 0x0000002f442f723e */ /* 0x000fe200000000ff */
[----:B------:R-:W-:Y:S02]  /*8eb0*/  HADD2.F32 R44, -RZ, R44.H1_H1 ;  /* 0x3000002cff2c7230 */ /* 0x000fe40000004100 */
[-C--:B------:R-:W-:Y:S01]  /*8ec0*/  FMUL.FTZ R70, R57, R166.reuse ;  /* 0x000000a639467220 */ /* 0x080fe20000410000 */
[----:B------:R-:W-:Y:S02]  /*8ed0*/  HADD2.F32 R40, -RZ, R40.H1_H1 ;  /* 0x30000028ff287230 */ /* 0x000fe40000004100 */
[----:B------:R-:W-:Y:S01]  /*8ee0*/  FMUL.FTZ R166, R55, R166 ;  /* 0x000000a637a67220 */ /* 0x000fe20000410000 */
[----:B------:R-:W-:Y:S02]  /*8ef0*/  HADD2.F32 R53, -RZ, R53.H0_H0 ;  /* 0x20000035ff357230 */ /* 0x000fe40000004100 */
[----:B------:R-:W-:Y:S01]  /*8f00*/  FMUL.FTZ R61, R44, R59 ;  /* 0x0000003b2c3d7220 */ /* 0x000fe20000410000 */
[----:B------:R-:W-:-:S02]  /*8f10*/  HADD2.F32 R158, -RZ, R158.H0_H0 ;  /* 0x2000009eff9e7230 */ /* 0x000fc40000004100 */
[C---:B------:R-:W-:Y:S01]  /*8f20*/  FMUL.FTZ R59, R40.reuse, R59 ;  /* 0x0000003b283b7220 */ /* 0x040fe20000410000 */
[----:B------:R-:W-:Y:S02]  /*8f30*/  HADD2.F32 R159, -RZ, R159.H0_H0 ;  /* 0x2000009fff9f7230 */ /* 0x000fe40000004100 */
[-C--:B------:R-:W-:Y:S01]  /*8f40*/  FFMA.FTZ R61, R40, R53.reuse, -R61 ;  /* 0x00000035283d7223 */ /* 0x080fe2000001083d */
[----:B------:R-:W-:Y:S02]  /*8f50*/  HADD2.F32 R40, -RZ, R42.H0_H0 ;  /* 0x2000002aff287230 */ /* 0x000fe40000004100 */
[----:B------:R-:W-:Y:S01]  /*8f60*/  FFMA.FTZ R59, R44, R53, R59 ;  /* 0x000000352c3b7223 */ /* 0x000fe2000001003b */
[-C--:B------:R-:W-:Y:S01]  /*8f70*/  FFMA.FTZ R70, R55, R158.reuse, -R70 ;  /* 0x0000009e37467223 */ /* 0x080fe20000010846 */
[----:B------:R-:W-:Y:S02]  /*8f80*/  HADD2.F32 R44, -RZ, R46.H0_H0 ;  /* 0x2000002eff2c7230 */ /* 0x000fe40000004100 */
[----:B------:R-:W-:Y:S01]  /*8f90*/  FFMA.FTZ R166, R57, R158, R166 ;  /* 0x0000009e39a67223 */ /* 0x000fe200000100a6 */
[----:B------:R-:W-:Y:S01]  /*8fa0*/  HADD2.F32 R55, -RZ, R56.H0_H0 ;  /* 0x20000038ff377230 */ /* 0x000fe20000004100 */
[----:B------:R-:W-:Y:S01]  /*8fb0*/  F2FP.F16.F32.PACK_AB R62, R62, R45 ;  /* 0x0000002d3e3e723e */ /* 0x000fe200000000ff */
[----:B------:R-:W-:-:S02]  /*8fc0*/  HADD2.F32 R46, -RZ, R46.H1_H1 ;  /* 0x3000002eff2e7230 */ /* 0x000fc40000004100 */
[-C--:B------:R-:W-:Y:S01]  /*8fd0*/  FMUL.FTZ R57, R44, R159.reuse ;  /* 0x0000009f2c397220 */ /* 0x080fe20000410000 */
[----:B------:R-:W-:Y:S02]  /*8fe0*/  HADD2.F32 R42, -RZ, R42.H1_H1 ;  /* 0x3000002aff2a7230 */ /* 0x000fe40000004100 */
[----:B------:R-:W-:Y:S01]  /*8ff0*/  FMUL.FTZ R159, R40, R159 ;  /* 0x0000009f289f7220 */ /* 0x000fe20000410000 */
[----:B------:R-:W-:Y:S02]  /*9000*/  HADD2.F32 R157, -RZ, R157.H0_H0 ;  /* 0x2000009dff9d7230 */ /* 0x000fe40000004100 */
        /* <DEDUP_REMOVED lines=8> */
[----:B------:R-:W-:Y:S01]  /*9090*/  F2FP.F16.F32.PACK_AB R40, R61, R70 ;  /* 0x000000463d28723e */ /* 0x000fe200000000ff */
[----:B------:R-:W-:Y:S01]  /*90a0*/  IMAD.MOV.U32 R43, RZ, RZ, R62 ;  /* 0x000000ffff2b7224 */ /* 0x000fe200078e003e */
[----:B------:R-:W-:-:S02]  /*90b0*/  F2FP.F16.F32.PACK_AB R44, R59, R166 ;  /* 0x000000a63b2c723e */ /* 0x000fc400000000ff */
[----:B------:R-:W-:Y:S02]  /*90c0*/  F2FP.F16.F32.PACK_AB R42, R42, R57 ;  /* 0x000000392a2a723e */ /* 0x000fe400000000ff */
[----:B------:R-:W-:-:S07]  /*90d0*/  F2FP.F16.F32.PACK_AB R46, R46, R159 ;  /* 0x0000009f2e2e723e */ /* 0x000fce00000000ff */
.L_x_704:
[----:B------:R-:W-:Y:S05]  /*90e0*/  BSYNC B2 ;  /* 0x0000000000027941 */ /* 0x000fea0003800000 */
.L_x_703:
[----:B0-----:R0:W-:Y:S04]  /*90f0*/  STG.E.128 desc[UR42][R48.64], R40 ;  /* 0x0000002830007986 */ /* 0x0011e8000c101d2a */
[----:B--2---:R0:W-:Y:S02]  /*9100*/  @!P3 STG.E.128 desc[UR42][R50.64], R44 ;  /* 0x0000002c3200b986 */ /* 0x0041e4000c101d2a */
.L_x_702:
[----:B------:R-:W-:Y:S05]  /*9110*/  BSYNC B1 ;  /* 0x0000000000017941 */ /* 0x000fea0003800000 */
.L_x_701:
[----:B------:R-:W-:-:S13]  /*9120*/  ISETP.NE.AND P3, PT, R9, RZ, PT ;  /* 0x000000ff0900720c */ /* 0x000fda0003f65270 */
[----:B------:R-:W-:Y:S05]  /*9130*/  @!P3 BRA `(.L_x_655) ;  /* 0x0000000800ccb947 */ /* 0x000fea0003800000 */
[----:B0---4-:R-:W2:Y:S01]  /*9140*/  LDL R40, [R1+0x8] ;  /* 0x0000080001287983 */ /* 0x011ea20000100800 */
[----:B------:R-:W-:Y:S01]  /*9150*/  BSSY B1, `(.L_x_705) ;  /* 0x0000071000017945 */ /* 0x000fe20003800000 */
[----:B--2---:R-:W-:-:S04]  /*9160*/  LOP3.LUT P4, RZ, R40, 0x1, RZ, 0xc0, !PT ;  /* 0x0000000128ff7812 */ /* 0x004fc8000788c0ff */
[----:B------:R-:W-:Y:S02]  /*9170*/  SEL R148, R122, R148, !P4 ;  /* 0x000000947a947207 */ /* 0x000fe40006000000 */
[----:B---3--:R-:W-:Y:S02]  /*9180*/  IADD3 R49, P3, P4, R102, R126, R15 ;  /* 0x0000007e66317210 */ /* 0x008fe40007c7e00f */
[----:B------:R-:W-:Y:S02]  /*9190*/  SHF.R.S32.HI R41, RZ, 0x1f, R148 ;  /* 0x0000001fff297819 */ /* 0x000fe40000011494 */
[----:B------:R-:W-:Y:S02]  /*91a0*/  IADD3.X R54, R97, R52, R11, P3, P4 ;  /* 0x0000003461367210 */ /* 0x000fe40001fe840b */
[----:B------:R-:W-:Y:S02]  /*91b0*/  LEA.HI R41, R41, R148, RZ, 0x4 ;  /* 0x0000009429297211 */ /* 0x000fe400078f20ff */
[----:B------:R-:W-:-:S02]  /*91c0*/  ISETP.GE.AND P4, PT, R100, R117, PT ;  /* 0x000000756400720c */ /* 0x000fc40003f86270 */
[----:B------:R-:W-:Y:S02]  /*91d0*/  LEA.HI.SX32 R41, R41, R20, 0x1c ;  /* 0x0000001429297211 */ /* 0x000fe400078fe2ff */
[----:B------:R-:W-:Y:S02]  /*91e0*/  LEA R48, P3, R49, R120, 0x1 ;  /* 0x0000007831307211 */ /* 0x000fe400078608ff */
[----:B------:R-:W-:Y:S01]  /*91f0*/  SHF.R.S32.HI R40, RZ, 0x1f, R41 ;  /* 0x0000001fff287819 */ /* 0x000fe20000011429 */
[----:B------:R-:W-:Y:S01]  /*9200*/  IMAD.SHL.U32 R50, R41, 0x8, RZ ;  /* 0x0000000829327824 */ /* 0x000fe200078e00ff */
[----:B------:R-:W-:Y:S02]  /*9210*/  LEA.HI.X R49, R49, R121, R54, 0x1, P3 ;  /* 0x0000007931317211 */ /* 0x000fe400018f0c36 */
[----:B------:R-:W-:Y:S02]  /*9220*/  LEA.HI R40, R40, R41, RZ, 0x3 ;  /* 0x0000002928287211 */ /* 0x000fe400078f18ff */
[----:B------:R-:W-:-:S02]  /*9230*/  LOP3.LUT R41, R185, 0x38, R50, 0xf8, !PT ;  /* 0x00000038b9297812 */ /* 0x000fc400078ef832 */
[----:B------:R-:W-:Y:S02]  /*9240*/  SHF.L.U32 R42, R40, 0xa, RZ ;  /* 0x0000000a282a7819 */ /* 0x000fe400000006ff */
[----:B------:R-:W-:Y:S01]  /*9250*/  LOP3.LUT R40, R41, R230, RZ, 0x3c, !PT ;  /* 0x000000e629287212 */ /* 0x000fe200078e3cff */
[----:B------:R-:W-:Y:S01]  /*9260*/  IMAD R41, R16, 0x6000, R138 ;  /* 0x0000600010297824 */ /* 0x000fe200078e028a */
[----:B------:R-:W-:-:S03]  /*9270*/  LOP3.LUT R42, R42, 0x7fffe000, RZ, 0xc0, !PT ;  /* 0x7fffe0002a2a7812 */ /* 0x000fc600078ec0ff */
[----:B------:R-:W-:Y:S01]  /*9280*/  IMAD R41, R41, 0x2, R2 ;  /* 0x0000000229297824 */ /* 0x000fe200078e0202 */
[----:B------:R-:W-:-:S05]  /*9290*/  IADD3 R43, R40, R42, R195 ;  /* 0x0000002a282b7210 */ /* 0x000fca0007ffe0c3 */
[----:B------:R-:W-:-:S04]  /*92a0*/  IMAD R43, R16, 0x6000, R43 ;  /* 0x00006000102b7824 */ /* 0x000fc800078e022b */
[----:B------:R-:W-:Y:S02]  /*92b0*/  IMAD R44, R43, 0x2, R2 ;  /* 0x000000022b2c7824 */ /* 0x000fe400078e0202 */
[----:B------:R-:W0:Y:S04]  /*92c0*/  LDS.128 R40, [R41+0x1c400] ;  /* 0x01c4000029287984 */ /* 0x000e280000000c00 */
[----:B------:R-:W2:Y:S01]  /*92d0*/  LDS.128 R44, [R44+0x1c400] ;  /* 0x01c400002c2c7984 */ /* 0x000ea20000000c00 */
[----:B------:R-:W-:Y:S05]  /*92e0*/  @P4 BRA `(.L_x_706) ;  /* 0x00000004005c4947 */ /* 0x000fea0003800000 */
[----:B0-----:R-:W-:Y:S01]  /*92f0*/  MOV R56, R40 ;  /* 0x0000002800387202 */ /* 0x001fe20000000f00 */
[----:B--2---:R-:W-:Y:S01]  /*9300*/  IMAD.MOV.U32 R40, RZ, RZ, R45 ;  /* 0x000000ffff287224 */ /* 0x004fe200078e002d */
[----:B------:R-:W-:Y:S01]  /*9310*/  SHF.R.U32.HI R62, RZ, 0x10, R77 ;  /* 0x00000010ff3e7819 */ /* 0x000fe2000001164d */
[----:B------:R-:W-:Y:S01]  /*9320*/  IMAD.MOV.U32 R57, RZ, RZ, R44 ;  /* 0x000000ffff397224 */ /* 0x000fe200078e002c */
[----:B------:R-:W-:Y:S01]  /*9330*/  SHF.R.U32.HI R60, RZ, 0x10, R65 ;  /* 0x00000010ff3c7819 */ /* 0x000fe20000011641 */
[----:B------:R-:W-:Y:S01]  /*9340*/  IMAD.MOV.U32 R58, RZ, RZ, R47 ;  /* 0x000000ffff3a7224 */ /* 0x000fe200078e002f */
[----:B------:R-:W-:Y:S01]  /*9350*/  MOV R45, R43 ;  /* 0x0000002b002d7202 */ /* 0x000fe20000000f00 */
[----:B------:R-:W-:Y:S01]  /*9360*/  HADD2.F32 R61, -RZ, R155.H1_H1 ;  /* 0x3000009bff3d7230 */ /* 0x000fe20000004100 */
[----:B------:R-:W-:Y:S01]  /*9370*/  SHF.R.U64 R54, R64, 0x10, R65 ;  /* 0x0000001040367819 */ /* 0x000fe20000001241 */
[--C-:B------:R-:W-:Y:S01]  /*9380*/  HADD2.F32 R44, -RZ, R40.reuse.H0_H0 ;  /* 0x20000028ff2c7230 */ /* 0x100fe20000004100 */
[----:B------:R-:W-:Y:S01]  /*9390*/  SHF.R.U32.HI R63, RZ, 0x10, R79 ;  /* 0x00000010ff3f7819 */ /* 0x000fe2000001164f */
[----:B------:R-:W-:Y:S01]  /*93a0*/  HADD2.F32 R47, -RZ, R40.H1_H1 ;  /* 0x30000028ff2f7230 */ /* 0x000fe20000004100 */
[--C-:B------:R-:W-:Y:S01]  /*93b0*/  SHF.R.U64 R51, R66, 0x10, R67.reuse ;  /* 0x0000001042337819 */ /* 0x100fe20000001243 */
[--C-:B------:R-:W-:Y:S01]  /*93c0*/  HADD2.F32 R40, -RZ, R41.reuse.H0_H0 ;  /* 0x20000029ff287230 */ /* 0x100fe20000004100 */
[----:B------:R-:W-:Y:S01]  /*93d0*/  SHF.R.U32.HI R66, RZ, 0x10, R67 ;  /* 0x00000010ff427819 */ /* 0x000fe20000011643 */
[----:B------:R-:W-:Y:S01]  /*93e0*/  HADD2.F32 R62, -RZ, R62.H0_H0 ;  /* 0x2000003eff3e7230 */ /* 0x000fe20000004100 */
[----:B------:R-:W-:Y:S01]  /*93f0*/  SHF.R.U64 R55, R76, 0x10, R77 ;  /* 0x000000104c377819 */ /* 0x000fe2000000124d */
[----:B------:R-:W-:-:S02]  /*9400*/  HADD2.F32 R43, -RZ, R41.H1_H1 ;  /* 0x30000029ff2b7230 */ /* 0x000fc40000004100 */
[-C--:B------:R-:W-:Y:S01]  /*9410*/  FMUL.FTZ R41, R44, R61.reuse ;  /* 0x0000003d2c297220 */ /* 0x080fe20000410000 */
[----:B------:R-:W-:Y:S02]  /*9420*/  HADD2.F32 R59, -RZ, R153.H1_H1 ;  /* 0x30000099ff3b7230 */ /* 0x000fe40000004100 */
[C---:B------:R-:W-:Y:S01]  /*9430*/  FMUL.FTZ R61, R40.reuse, R61 ;  /* 0x0000003d283d7220 */ /* 0x040fe20000410000 */
[----:B------:R-:W-:Y:S02]  /*9440*/  HADD2.F32 R60, -RZ, R60.H0_H0 ;  /* 0x2000003cff3c7230 */ /* 0x000fe40000004100 */
[-C--:B------:R-:W-:Y:S01]  /*9450*/  FMUL.FTZ R64, R47, R62.reuse ;  /* 0x0000003e2f407220 */ /* 0x080fe20000410000 */
[----:B------:R-:W-:Y:S01]  /*9460*/  FMUL.FTZ R62, R43, R62 ;  /* 0x0000003e2b3e7220 */ /* 0x000fe20000410000 */
[-C--:B------:R-:W-:Y:S01]  /*9470*/  FFMA.FTZ R40, R40, R59.reuse, -R41 ;  /* 0x0000003b28287223 */ /* 0x080fe20000010829 */
[----:B------:R-:W-:Y:S01]  /*9480*/  FFMA.FTZ R41, R44, R59, R61 ;  /* 0x0000003b2c297223 */ /* 0x000fe2000001003d */
[----:B------:R-:W-:-:S02]  /*9490*/  HADD2.F32 R59, -RZ, R58.H0_H0 ;  /* 0x2000003aff3b7230 */ /* 0x000fc40000004100 */
[-C--:B------:R-:W-:Y:S01]  /*94a0*/  FFMA.FTZ R44, R47, R60.reuse, R62 ;  /* 0x0000003c2f2c7223 */ /* 0x080fe2000001003e */
[----:B------:R-:W-:Y:S02]  /*94b0*/  HADD2.F32 R62, -RZ, R154.H1_H1 ;  /* 0x3000009aff3e7230 */ /* 0x000fe40000004100 */
[----:B------:R-:W-:Y:S01]  /*94c0*/  FFMA.FTZ R43, R43, R60, -R64 ;  /* 0x0000003c2b2b7223 */ /* 0x000fe20000010840 */
[----:B------:R-:W-:Y:S01]  /*94d0*/  HADD2.F32 R47, -RZ, R45.H0_H0 ;  /* 0x2000002dff2f7230 */ /* 0x000fe20000004100 */
[----:B------:R-:W-:Y:S01]  /*94e0*/  SHF.R.U64 R53, R78, 0x10, R79 ;  /* 0x000000104e357819 */ /* 0x000fe2000000124f */
[----:B------:R-:W-:Y:S02]  /*94f0*/  HADD2.F32 R58, -RZ, R58.H1_H1 ;  /* 0x3000003aff3a7230 */ /* 0x000fe40000004100 */
[-C--:B------:R-:W-:Y:S01]  /*9500*/  FMUL.FTZ R64, R59, R62.reuse ;  /* 0x0000003e3b407220 */ /* 0x080fe20000410000 */
[----:B------:R-:W-:Y:S02]  /*9510*/  HADD2.F32 R63, -RZ, R63.H0_H0 ;  /* 0x2000003fff3f7230 */ /* 0x000fe40000004100 */
[----:B------:R-:W-:Y:S01]  /*9520*/  FMUL.FTZ R62, R47, R62 ;  /* 0x0000003e2f3e7220 */ /* 0x000fe20000410000 */
[----:B------:R-:W-:Y:S01]  /*9530*/  HADD2.F32 R45, -RZ, R45.H1_H1 ;  /* 0x3000002dff2d7230 */ /* 0x000fe20000004100 */
[----:B------:R-:W-:Y:S01]  /*9540*/  F2FP.F16.F32.PACK_AB R43, R43, R40 ;  /* 0x000000282b2b723e */ /* 0x000fe200000000ff */
[----:B------:R-:W-:-:S02]  /*9550*/  HADD2.F32 R60, -RZ, R152.H1_H1 ;  /* 0x30000098ff3c7230 */ /* 0x000fc40000004100 */
[----:B------:R-:W-:Y:S02]  /*9560*/  HADD2.F32 R61, -RZ, R66.H0_H0 ;  /* 0x20000042ff3d7230 */ /* 0x000fe40000004100 */
[CC--:B------:R-:W-:Y:S01]  /*9570*/  FMUL.FTZ R66, R58.reuse, R63.reuse ;  /* 0x0000003f3a427220 */ /* 0x0c0fe20000410000 */
[----:B------:R-:W-:Y:S01]  /*9580*/  FMUL.FTZ R67, R45, R63 ;  /* 0x0000003f2d437220 */ /* 0x000fe20000410000 */
[-C--:B------:R-:W-:Y:S01]  /*9590*/  FFMA.FTZ R63, R47, R60.reuse, -R64 ;  /* 0x0000003c2f3f7223 */ /* 0x080fe20000010840 */
[----:B------:R-:W-:Y:S01]  /*95a0*/  FFMA.FTZ R65, R59, R60, R62 ;  /* 0x0000003c3b417223 */ /* 0x000fe2000001003e */
[-C--:B------:R-:W-:Y:S01]  /*95b0*/  FFMA.FTZ R66, R45, R61.reuse, -R66 ;  /* 0x0000003d2d427223 */ /* 0x080fe20000010842 */
[----:B------:R-:W-:Y:S02]  /*95c0*/  HADD2.F32 R60, -RZ, R155.H0_H0 ;  /* 0x2000009bff3c7230 */ /* 0x000fe40000004100 */
[----:B------:R-:W-:Y:S01]  /*95d0*/  FFMA.FTZ R68, R58, R61, R67 ;  /* 0x0000003d3a447223 */ /* 0x000fe20000010043 */
[----:B------:R-:W-:-:S02]  /*95e0*/  HADD2.F32 R47, -RZ, R57.H0_H0 ;  /* 0x20000039ff2f7230 */ /* 0x000fc40000004100 */
[--C-:B------:R-:W-:Y:S01]  /*95f0*/  HADD2.F32 R45, -RZ, R56.reuse.H0_H0 ;  /* 0x20000038ff2d7230 */ /* 0x100fe20000004100 */
[----:B------:R-:W-:Y:S01]  /*9600*/  F2FP.F16.F32.PACK_AB R63, R66, R63 ;  /* 0x0000003f423f723e */ /* 0x000fe200000000ff */
[----:B------:R-:W-:Y:S02]  /*9610*/  HADD2.F32 R58, -RZ, R153.H0_H0 ;  /* 0x20000099ff3a7230 */ /* 0x000fe40000004100 */
[-C--:B------:R-:W-:Y:S01]  /*9620*/  FMUL.FTZ R62, R47, R60.reuse ;  /* 0x0000003c2f3e7220 */ /* 0x080fe20000410000 */
[----:B------:R-:W-:Y:S02]  /*9630*/  HADD2.F32 R55, -RZ, R55.H0_H0 ;  /* 0x20000037ff377230 */ /* 0x000fe40000004100 */
[C---:B------:R-:W-:Y:S01]  /*9640*/  FMUL.FTZ R60, R45.reuse, R60 ;  /* 0x0000003c2d3c7220 */ /* 0x040fe20000410000 */
[----:B------:R-:W-:Y:S02]  /*9650*/  HADD2.F32 R57, -RZ, R57.H1_H1 ;  /* 0x30000039ff397230 */ /* 0x000fe40000004100 */
[----:B------:R-:W-:Y:S01]  /*9660*/  FFMA.FTZ R62, R45, R58, -R62 ;  /* 0x0000003a2d3e7223 */ /* 0x000fe2000001083e */
[----:B------:R-:W-:-:S02]  /*9670*/  HADD2.F32 R56, -RZ, R56.H1_H1 ;  /* 0x30000038ff387230 */ /* 0x000fc40000004100 */
[----:B------:R-:W-:Y:S01]  /*9680*/  FFMA.FTZ R60, R47, R58, R60 ;  /* 0x0000003a2f3c7223 */ /* 0x000fe2000001003c */
[----:B------:R-:W-:Y:S02]  /*9690*/  HADD2.F32 R54, -RZ, R54.H0_H0 ;  /* 0x20000036ff367230 */ /* 0x000fe40000004100 */
[-C--:B------:R-:W-:Y:S01]  /*96a0*/  FMUL.FTZ R59, R57, R55.reuse ;  /* 0x00000037393b7220 */ /* 0x080fe20000410000 */
[----:B------:R-:W-:Y:S02]  /*96b0*/  HADD2.F32 R47, -RZ, R46.H0_H0 ;  /* 0x2000002eff2f7230 */ /* 0x000fe40000004100 */
[C---:B------:R-:W-:Y:S01]  /*96c0*/  FMUL.FTZ R64, R56.reuse, R55 ;  /* 0x0000003738407220 */ /* 0x040fe20000410000 */
[----:B------:R-:W-:Y:S02]  /*96d0*/  HADD2.F32 R154, -RZ, R154.H0_H0 ;  /* 0x2000009aff9a7230 */ /* 0x000fe40000004100 */
[----:B------:R-:W-:Y:S01]  /*96e0*/  FFMA.FTZ R59, R56, R54, -R59 ;  /* 0x00000036383b7223 */ /* 0x000fe2000001083b */
[----:B------:R-:W-:-:S02]  /*96f0*/  HADD2.F32 R53, -RZ, R53.H0_H0 ;  /* 0x20000035ff357230 */ /* 0x000fc40000004100 */
[----:B------:R-:W-:Y:S01]  /*9700*/  FFMA.FTZ R57, R57, R54, R64 ;  /* 0x0000003639397223 */ /* 0x000fe20000010040 */
[----:B------:R-:W-:Y:S02]  /*9710*/  HADD2.F32 R45, -RZ, R42.H0_H0 ;  /* 0x2000002aff2d7230 */ /* 0x000fe40000004100 */
[----:B------:R-:W-:Y:S01]  /*9720*/  FMUL.FTZ R54, R47, R154 ;  /* 0x0000009a2f367220 */ /* 0x000fe20000410000 */
[----:B------:R-:W-:Y:S01]  /*9730*/  HADD2.F32 R46, -RZ, R46.H1_H1 ;  /* 0x3000002eff2e7230 */ /* 0x000fe20000004100 */
[----:B------:R-:W-:Y:S01]  /*9740*/  F2FP.F16.F32.PACK_AB R40, R59, R62 ;  /* 0x0000003e3b28723e */ /* 0x000fe200000000ff */
[----:B------:R-:W-:Y:S02]  /*9750*/  HADD2.F32 R42, -RZ, R42.H1_H1 ;  /* 0x3000002aff2a7230 */ /* 0x000fe40000004100 */
[----:B------:R-:W-:Y:S01]  /*9760*/  FMUL.FTZ R154, R45, R154 ;  /* 0x0000009a2d9a7220 */ /* 0x000fe20000410000 */
[----:B------:R-:W-:Y:S02]  /*9770*/  HADD2.F32 R152, -RZ, R152.H0_H0 ;  /* 0x20000098ff987230 */ /* 0x000fe40000004100 */
[----:B------:R-:W-:Y:S01]  /*9780*/  FMUL.FTZ R55, R46, R53 ;  /* 0x000000352e377220 */ /* 0x000fe20000410000 */
[----:B------:R-:W-:-:S02]  /*9790*/  HADD2.F32 R51, -RZ, R51.H0_H0 ;  /* 0x20000033ff337230 */ /* 0x000fc40000004100 */
[C---:B------:R-:W-:Y:S01]  /*97a0*/  FMUL.FTZ R53, R42.reuse, R53 ;  /* 0x000000352a357220 */ /* 0x040fe20000410000 */
[-C--:B------:R-:W-:Y:S01]  /*97b0*/  FFMA.FTZ R54, R45, R152.reuse, -R54 ;  /* 0x000000982d367223 */ /* 0x080fe20000010836 */
[----:B------:R-:W-:Y:S01]  /*97c0*/  FFMA.FTZ R154, R47, R152, R154 ;  /* 0x000000982f9a7223 */ /* 0x000fe2000001009a */
[-C--:B------:R-:W-:Y:S01]  /*97d0*/  FFMA.FTZ R55, R42, R51.reuse, -R55 ;  /* 0x000000332a377223 */ /* 0x080fe20000010837 */
[----:B------:R-:W-:Y:S01]  /*97e0*/  FFMA.FTZ R53, R46, R51, R53 ;  /* 0x000000332e357223 */ /* 0x000fe20000010035 */
[----:B------:R-:W-:Y:S01]  /*97f0*/  F2FP.F16.F32.PACK_AB R45, R44, R41 ;  /* 0x000000292c2d723e */ /* 0x000fe200000000ff */
[----:B------:R-:W-:Y:S01]  /*9800*/  IMAD.MOV.U32 R41, RZ, RZ, R43 ;  /* 0x000000ffff297224 */ /* 0x000fe200078e002b */
[----:B------:R-:W-:Y:S02]  /*9810*/  F2FP.F16.F32.PACK_AB R47, R68, R65 ;  /* 0x00000041442f723e */ /* 0x000fe400000000ff */
[----:B------:R-:W-:Y:S02]  /*9820*/  F2FP.F16.F32.PACK_AB R44, R57, R60 ;  /* 0x0000003c392c723e */ /* 0x000fe400000000ff */
[----:B------:R-:W-:-:S02]  /*9830*/  F2FP.F16.F32.PACK_AB R42, R55, R54 ;  /* 0x00000036372a723e */ /* 0x000fc400000000ff */
[----:B------:R-:W-:Y:S02]  /*9840*/  F2FP.F16.F32.PACK_AB R46, R53, R154 ;  /* 0x0000009a352e723e */ /* 0x000fe400000000ff */
[----:B------:R-:W-:-:S07]  /*9850*/  MOV R43, R63 ;  /* 0x0000003f002b7202 */ /* 0x000fce0000000f00 */
.L_x_706:
[----:B------:R-:W-:Y:S05]  /*9860*/  BSYNC B1 ;  /* 0x0000000000017941 */ /* 0x000fea0003800000 */
.L_x_705:
[----:B0-----:R0:W-:Y:S01]  /*9870*/  STG.E.128 desc[UR42][R48.64], R40 ;  /* 0x0000002830007986 */ /* 0x0011e2000c101d2a */
[----:B------:R-:W-:-:S13]  /*9880*/  ISETP.GE.AND P3, PT, R50, R147, PT ;  /* 0x000000933200720c */ /* 0x000fda0003f66270 */
[----:B------:R-:W-:Y:S05]  /*9890*/  @P3 BRA `(.L_x_655) ;  /* 0x0000000000f43947 */ /* 0x000fea0003800000 */
[--C-:B------:R-:W-:Y:S02]  /*98a0*/  IADD3 R126, P3, P4, R102, R126, R50.reuse ;  /* 0x0000007e667e7210 */ /* 0x100fe40007c7e032 */
[----:B------:R-:W-:-:S04]  /*98b0*/  SHF.R.S32.HI R50, RZ, 0x1f, R50 ;  /* 0x0000001fff327819 */ /* 0x000fc80000011432 */
[----:B------:R-:W-:Y:S02]  /*98c0*/  IADD3.X R52, R97, R52, R50, P3, P4 ;  /* 0x0000003461347210 */ /* 0x000fe40001fe8432 */
[----:B------:R-:W-:-:S04]  /*98d0*/  LEA R120, P3, R126, R120, 0x1 ;  /* 0x000000787e787211 */ /* 0x000fc800078608ff */
[----:B------:R-:W-:-:S05]  /*98e0*/  LEA.HI.X R121, R126, R121, R52, 0x1, P3 ;  /* 0x000000797e797211 */ /* 0x000fca00018f0c34 */
[----:B--2---:R2:W-:Y:S01]  /*98f0*/  STG.E.128 desc[UR42][R120.64], R44 ;  /* 0x0000002c78007986 */ /* 0x0045e2000c101d2a */
[----:B------:R-:W-:Y:S05]  /*9900*/  BRA `(.L_x_655) ;  /* 0x0000000000d87947 */ /* 0x000fea0003800000 */
.L_x_622:
[----:B------:R-:W-:-:S06]  /*9910*/  UISETP.NE.AND UP0, UPT, UR37, 0x3, UPT ;  /* 0x000000032500788c */ /* 0x000fcc000bf05270 */
[----:B------:R-:W-:-:S13]  /*9920*/  PLOP3.LUT P2, PT, PT, PT, UP0, 0x80, 0x0 ;  /* 0x000000000000781c */ /* 0x000fda0003f4f008 */
[----:B------:R-:W-:Y:S05]  /*9930*/  @!P2 BRA `(.L_x_707) ;  /* 0x000000000004a947 */ /* 0x000fea0003800000 */
[----:B------:R-:W-:Y:S01]  /*9940*/  BPT.TRAP 0x1 ;  /* 0x000000040000795c */ /* 0x000fe20000300000 */
.L_x_707:
[----:B------:R-:W-:Y:S01]  /*9950*/  IMAD R3, R16, 0x8, R2 ;  /* 0x0000000810037824 */ /* 0x000fe200078e0202 */
[----:B------:R-:W-:Y:S01]  /*9960*/  SHF.L.U32 R0, R184, 0x1f, RZ ;  /* 0x0000001fb8007819 */ /* 0x000fe200000006ff */
[----:B------:R-:W-:Y:S01]  /*9970*/  IMAD R4, R24, -0x80, R25 ;  /* 0xffffff8018047824 */ /* 0x000fe200078e0219 */
[----:B------:R-:W-:Y:S02]  /*9980*/  BSSY B1, `(.L_x_708) ;  /* 0x0000005000017945 */ /* 0x000fe40003800000 */
[----:B------:R-:W1:Y:S02]  /*9990*/  SYNCS.PHASECHK.TRANS64.TRYWAIT P4, [R3+URZ+0x34890], R0 ;  /* 0x03489000030075a7 */ /* 0x000e64000808017f */
[----:B------:R-:W-:-:S04]  /*99a0*/  VIMNMX R4, R4, 0x80, PT ;  /* 0x0000008004047848 */ /* 0x000fc80003fe0100 */
[----:B------:R-:W-:Y:S01]  /*99b0*/  ISETP.GE.AND P3, PT, R17, R4, PT ;  /* 0x000000041100720c */ /* 0x000fe20003f66270 */
[----:B-1----:R-:W-:-:S12]  /*99c0*/  @!P4 BRA `(.L_x_709) ;  /* 0x0000016c0064c947 */ /* 0x002fd80003800000 */
.L_x_984:
[----:B------:R-:W-:Y:S05]  /*99d0*/  BSYNC B1 ;  /* 0x0000000000017941 */ /* 0x000fea0003800000 */
.L_x_708:
[----:B------:R-:W-:Y:S04]  /*99e0*/  BSSY B1, `(.L_x_710) ;  /* 0x0000014000017945 */ /* 0x000fe80003800000 */
[----:B------:R-:W-:Y:S05]  /*99f0*/  @P3 BRA `(.L_x_711) ;  /* 0x0000000000483947 */ /* 0x000fea0003800000 */
[----:B------:R-:W-:Y:S02]  /*9a00*/  ISETP.NE.AND P4, PT, R14, RZ, PT ;  /* 0x000000ff0e00720c */ /* 0x000fe40003f85270 */
[----:B------:R-:W-:-:S11]  /*9a10*/  ISETP.NE.AND P3, PT, R10, RZ, PT ;  /* 0x000000ff0a00720c */ /* 0x000fd60003f65270 */
[----:B0-----:R-:W0:Y:S04]  /*9a20*/  @P4 LDS.128 R40, [R51] ;  /* 0x0000000033284984 */ /* 0x001e280000000c00 */
[----:B------:R-:W2:Y:S04]  /*9a30*/  @P3 LDS.128 R44, [R50] ;  /* 0x00000000322c3984 */ /* 0x000ea80000000c00 */
[----:B0-----:R-:W-:Y:S01]  /*9a40*/  @P4 STG.E.128 desc[UR42][R52.64], R40 ;  /* 0x0000002834004986 */ /* 0x001fe2000c101d2a */
[----:B------:R-:W-:-:S03]  /*9a50*/  ISETP.NE.AND P4, PT, R9, RZ, PT ;  /* 0x000000ff0900720c */ /* 0x000fc60003f85270 */
[----:B--2---:R-:W-:Y:S01]  /*9a60*/  @P3 STG.E.128 desc[UR42][R52.64+0x40], R44 ;  /* 0x0000402c34003986 */ /* 0x004fe2000c101d2a */
[----:B------:R-:W-:-:S09]  /*9a70*/  ISETP.NE.AND P3, PT, R8, RZ, PT ;  /* 0x000000ff0800720c */ /* 0x000fd20003f65270 */
[----:B------:R-:W0:Y:S04]  /*9a80*/  @P4 LDS.128 R40, [R51+0x4000] ;  /* 0x0040000033284984 */ /* 0x000e280000000c00 */
[----:B------:R-:W2:Y:S04]  /*9a90*/  @P3 LDS.128 R44, [R50+0x4000] ;  /* 0x00400000322c3984 */ /* 0x000ea80000000c00 */
[----:B0-----:R-:W-:Y:S01]  /*9aa0*/  @P4 STG.E.128 desc[UR42][R52.64+0x80], R40 ;  /* 0x0000802834004986 */ /* 0x001fe2000c101d2a */
[----:B------:R-:W-:-:S03]  /*9ab0*/  ISETP.NE.AND P4, PT, R6, RZ, PT ;  /* 0x000000ff0600720c */ /* 0x000fc60003f85270 */
[----:B--2---:R-:W-:Y:S01]  /*9ac0*/  @P3 STG.E.128 desc[UR42][R52.64+0xc0], R44 ;  /* 0x0000c02c34003986 */ /* 0x004fe2000c101d2a */
[----:B------:R-:W-:-:S09]  /*9ad0*/  ISETP.NE.AND P3, PT, R7, RZ, PT ;  /* 0x000000ff0700720c */ /* 0x000fd20003f65270 */
[----:B------:R-:W0:Y:S04]  /*9ae0*/  @P4 LDS.128 R44, [R50+0x8000] ;  /* 0x00800000322c4984 */ /* 0x000e280000000c00 */
[----:B------:R-:W2:Y:S04]  /*9af0*/  @P3 LDS.128 R40, [R51+0x8000] ;  /* 0x0080000033283984 */ /* 0x000ea80000000c00 */
[----:B0-----:R3:W-:Y:S04]  /*9b00*/  @P4 STG.E.128 desc[UR42][R52.64+0x140], R44 ;  /* 0x0001402c34004986 */ /* 0x0017e8000c101d2a */
[----:B--2---:R3:W-:Y:S02]  /*9b10*/  @P3 STG.E.128 desc[UR42][R52.64+0x100], R40 ;  /* 0x0001002834003986 */ /* 0x0047e4000c101d2a */
.L_x_711:
[----:B------:R-:W-:Y:S05]  /*9b20*/  BSYNC B1 ;  /* 0x0000000000017941 */ /* 0x000fea0003800000 */
.L_x_710:
[----:B------:R-:W-:-:S13]  /*9b30*/  ISETP.GE.AND P3, PT, R205, R4, PT ;  /* 0x00000004cd00720c */ /* 0x000fda0003f66270 */
[----:B------:R-:W-:Y:S05]  /*9b40*/  @P3 BRA `(.L_x_655) ;  /* 0x0000000000483947 */ /* 0x000fea0003800000 */
[----:B------:R-:W-:Y:S02]  /*9b50*/  ISETP.NE.AND P4, PT, R14, RZ, PT ;  /* 0x000000ff0e00720c */ /* 0x000fe40003f85270 */
[----:B------:R-:W-:-:S11]  /*9b60*/  ISETP.NE.AND P3, PT, R9, RZ, PT ;  /* 0x000000ff0900720c */ /* 0x000fd60003f65270 */
[----:B0--3--:R-:W0:Y:S04]  /*9b70*/  @P4 LDS.128 R40, [R51+0x2000] ;  /* 0x0020000033284984 */ /* 0x009e280000000c00 */
[----:B------:R-:W2:Y:S04]  /*9b80*/  @P3 LDS.128 R44, [R51+0x6000] ;  /* 0x00600000332c3984 */ /* 0x000ea80000000c00 */
        /* <DEDUP_REMOVED lines=14> */
.L_x_655:
[----:B------:R-:W-:Y:S05]  /*9c70*/  BSYNC B0 ;  /* 0x0000000000007941 */ /* 0x000fea0003800000 */
.L_x_621:
[----:B0-234-:R-:W0:Y:S01]  /*9c80*/  S2R R40, SR_TID.X ;  /* 0x0000000000287919 */ /* 0x01de220000002100 */
[----:B------:R-:W-:Y:S01]  /*9c90*/  @!PT LDS RZ, [RZ] ;  /* 0x00000000fffff984 */ /* 0x000fe20000000800 */
[----:B------:R-:W-:Y:S01]  /*9ca0*/  @!PT LDS RZ, [RZ] ;  /* 0x00000000fffff984 */ /* 0x000fe20000000800 */
[----:B------:R-:W-:Y:S01]  /*9cb0*/  @!PT LDS RZ, [RZ] ;  /* 0x00000000fffff984 */ /* 0x000fe20000000800 */
[----:B------:R-:W-:Y:S01]  /*9cc0*/  @!PT LDS RZ, [RZ] ;  /* 0x00000000fffff984 */ /* 0x000fe20000000800 */
[----:B------:R2:W-:Y:S06]  /*9cd0*/  MEMBAR.ALL.CTA ;  /* 0x0000000000007992 */ /* 0x0005ec0000008000 */
[----:B--2---:R-:W2:Y:S01]  /*9ce0*/  FENCE.VIEW.ASYNC.S ;  /* 0x00000000000073c6 */ /* 0x004ea20000000000 */
[----:B------:R-:W-:Y:S05]  /*9cf0*/  WARPSYNC.ALL ;  /* 0x0000000000007948 */ /* 0x000fea0003800000 */
[----:B------:R-:W-:Y:S01]  /*9d00*/  BSSY B0, `(.L_x_712) ;  /* 0x0000009000007945 */ /* 0x000fe20003800000 */
[----:B0-----:R-:W-:Y:S01]  /*9d10*/  LOP3.LUT R40, R40, 0x7f, RZ, 0xc0, !PT ;  /* 0x0000007f28287812 */ /* 0x001fe200078ec0ff */
[----:B--2---:R0:W-:Y:S03]  /*9d20*/  BAR.SYNC.DEFER_BLOCKING R151, 0x80 ;  /* 0x000200970000751d */ /* 0x0041e60000010000 */
[----:B------:R-:W-:-:S13]  /*9d30*/  ISETP.NE.AND P3, PT, R40, RZ, PT ;  /* 0x000000ff2800720c */ /* 0x000fda0003f65270 */
[----:B------:R-:W-:-:S05]  /*9d40*/  @!P3 VIADD R40, R3, 0x348a0 ;  /* 0x000348a00328b836 */ /* 0x000fca0000000000 */
[----:B------:R-:W-:-:S04]  /*9d50*/  @!P3 PRMT R40, RZ, 0x654, R40 ;  /* 0x00000654ff28b816 */ /* 0x000fc80000000028 */
[----:B------:R0:W-:Y:S01]  /*9d60*/  @!P3 SYNCS.ARRIVE.TRANS64.RED.A1T0 RZ, [R40+URZ], RZ ;  /* 0x000000ff28ffb9a7 */ /* 0x0001e2000810043f */
[----:B------:R-:W-:Y:S05]  /*9d70*/  @!P2 BRA `(.L_x_713) ;  /* 0x000000000004a947 */ /* 0x000fea0003800000 */
[----:B------:R-:W-:Y:S01]  /*9d80*/  BPT.TRAP 0x1 ;  /* 0x000000040000795c */ /* 0x000fe20000300000 */
.L_x_713:
[----:B------:R-:W-:Y:S05]  /*9d90*/  BSYNC B0 ;  /* 0x0000000000007941 */ /* 0x000fea0003800000 */
.L_x_712:
[----:B------:R-:W2:Y:S01]  /*9da0*/  SYNCS.PHASECHK.TRANS64.TRYWAIT P4, [R3+URZ+0x348b0], R0 ;  /* 0x0348b000030075a7 */ /* 0x000ea2000808017f */
[----:B0-----:R-:W-:Y:S01]  /*9db0*/  LEA R40, R16, R32, 0xe ;  /* 0x0000002010287211 */ /* 0x001fe200078e70ff */
[----:B------:R-:W-:Y:S01]  /*9dc0*/  ULDC UR60, c[0x0][0x320] ;  /* 0x0000c800003c7ab9 */ /* 0x000fe20000000800 */
[----:B------:R-:W-:Y:S01]  /*9dd0*/  ULDC.64 UR40, c[0x0][0x328] ;  /* 0x0000ca0000287ab9 */ /* 0x000fe20000000a00 */
[----:B------:R-:W-:Y:S01]  /*9de0*/  ULDC.64 UR38, c[0x0][0x318] ;  /* 0x0000c60000267ab9 */ /* 0x000fe20000000a00 */
[----:B------:R-:W-:Y:S01]  /*9df0*/  BSSY B0, `(.L_x_714) ;  /* 0x0000004000007945 */ /* 0x000fe20003800000 */
[----:B------:R-:W-:Y:S01]  /*9e00*/  ISETP.GE.AND P2, PT, R17, R4, PT ;  /* 0x000000041100720c */ /* 0x000fe20003f46270 */
[----:B------:R-:W-:Y:S02]  /*9e10*/  IMAD.IADD R42, R124, 0x1, R40 ;  /* 0x000000017c2a7824 */ /* 0x000fe400078e0228 */
[----:B--2---:R-:W-:Y:S10]  /*9e20*/  @!P4 BRA `(.L_x_715) ;  /* 0x000001680060c947 */ /* 0x004ff40003800000 */
.L_x_985:
[----:B------:R-:W-:Y:S05]  /*9e30*/  BSYNC B0 ;  /* 0x0000000000007941 */ /* 0x000fea0003800000 */
.L_x_714:
[----:B------:R-:W-:Y:S01]  /*9e40*/  BSSY B0, `(.L_x_716) ;  /* 0x0000019000007945 */ /* 0x000fe20003800000 */
[----:B01----:R-:W-:Y:S01]  /*9e50*/  IMAD R0, R40, 0x2, R115 ;  /* 0x0000000228007824 */ /* 0x003fe200078e0273 */
[----:B------:R-:W-:Y:S01]  /*9e60*/  LEA R52, R42, R115, 0x1 ;  /* 0x000000732a347211 */ /* 0x000fe200078e08ff */
[----:B------:R-:W-:Y:S01]  /*9e70*/  IMAD.WIDE R48, R24, 0x80, R118 ;  /* 0x0000008018307825 */ /* 0x000fe200078e0276 */
[----:B------:R-:W-:Y:S06]  /*9e80*/  @P2 BRA `(.L_x_717) ;  /* 0x0000000000502947 */ /* 0x000fec0003800000 */
[----:B------:R-:W-:Y:S01]  /*9e90*/  IMAD R43, R49, UR40, RZ ;  /* 0x00000028312b7c24 */ /* 0x000fe2000f8e02ff */
[----:B------:R-:W-:Y:S01]  /*9ea0*/  ISETP.GE.AND P4, PT, R18, UR60, PT ;  /* 0x0000003c12007c0c */ /* 0x000fe2000bf86270 */
[----:B------:R-:W-:Y:S02]  /*9eb0*/  IMAD.MOV.U32 R40, RZ, RZ, R104 ;  /* 0x000000ffff287224 */ /* 0x000fe400078e0068 */
[----:B------:R-:W-:Y:S02]  /*9ec0*/  IMAD.MOV.U32 R41, RZ, RZ, R5 ;  /* 0x000000ffff297224 */ /* 0x000fe400078e0005 */
[C---:B------:R-:W-:Y:S02]  /*9ed0*/  IMAD R43, R48.reuse, UR41, R43 ;  /* 0x00000029302b7c24 */ /* 0x040fe4000f8e022b */
[----:B------:R-:W-:-:S05]  /*9ee0*/  IMAD.WIDE.U32 R40, R48, UR40, R40 ;  /* 0x0000002830287c25 */ /* 0x000fca000f8e0028 */
[----:B------:R-:W-:Y:S02]  /*9ef0*/  IADD3 R41, R41, R43, RZ ;  /* 0x0000002b29297210 */ /* 0x000fe40007ffe0ff */
[----:B------:R-:W-:-:S04]  /*9f00*/  LEA R50, P2, R40, UR38, 0x1 ;  /* 0x0000002628327c11 */ /* 0x000fc8000f8408ff */
[----:B------:R-:W-:Y:S02]  /*9f10*/  LEA.HI.X R51, R40, UR39, R41, 0x1, P2 ;  /* 0x0000002728337c11 */ /* 0x000fe400090f0c29 */
[----:B------:R-:W-:Y:S01]  /*9f20*/  ISETP.GE.AND P2, PT, R101, UR60, PT ;  /* 0x0000003c65007c0c */ /* 0x000fe2000bf46270 */
[----:B------:R-:W0:-:S12]  /*9f30*/  @!P4 LDS.128 R40, [R0] ;  /* 0x000000000028c984 */ /* 0x000e180000000c00 */
[----:B------:R-:W1:Y:S04]  /*9f40*/  @!P2 LDS.128 R44, [R52] ;  /* 0x00000000342ca984 */ /* 0x000e680000000c00 */
[----:B0-----:R-:W-:Y:S01]  /*9f50*/  @!P4 STG.E.128 desc[UR42][R50.64], R40 ;  /* 0x000000283200c986 */ /* 0x001fe2000c101d2a */
[----:B------:R-:W-:-:S03]  /*9f60*/  ISETP.GE.AND P4, PT, R100, UR60, PT ;  /* 0x0000003c64007c0c */ /* 0x000fc6000bf86270 */
[----:B-1----:R-:W-:Y:S01]  /*9f70*/  @!P2 STG.E.128 desc[UR42][R50.64+0x40], R44 ;  /* 0x0000402c3200a986 */ /* 0x002fe2000c101d2a */
[----:B------:R-:W-:-:S09]  /*9f80*/  ISETP.GE.AND P2, PT, R99, UR60, PT ;  /* 0x0000003c63007c0c */ /* 0x000fd2000bf46270 */
[----:B------:R-:W0:Y:S04]  /*9f90*/  @!P4 LDS.128 R40, [R0+0x4000] ;  /* 0x004000000028c984 */ /* 0x000e280000000c00 */
[----:B------:R-:W1:Y:S04]  /*9fa0*/  @!P2 LDS.128 R44, [R52+0x4000] ;  /* 0x00400000342ca984 */ /* 0x000e680000000c00 */
[----:B0-----:R0:W-:Y:S04]  /*9fb0*/  @!P4 STG.E.128 desc[UR42][R50.64+0x80], R40 ;  /* 0x000080283200c986 */ /* 0x0011e8000c101d2a */
[----:B-1----:R0:W-:Y:S02]  /*9fc0*/  @!P2 STG.E.128 desc[UR42][R50.64+0xc0], R44 ;  /* 0x0000c02c3200a986 */ /* 0x0021e4000c101d2a */
.L_x_717:
[----:B------:R-:W-:Y:S05]  /*9fd0*/  BSYNC B0 ;  /* 0x0000000000007941 */ /* 0x000fea0003800000 */
.L_x_716:
[----:B------:R-:W-:Y:S01]  /*9fe0*/  ISETP.GE.AND P2, PT, R205, R4, PT ;  /* 0x00000004cd00720c */ /* 0x000fe20003f46270 */
[----:B------:R-:W-:-:S12]  /*9ff0*/  BSSY B0, `(.L_x_718) ;  /* 0x0000017000007945 */ /* 0x000fd80003800000 */
[----:B------:R-:W-:Y:S05]  /*a000*/  @P2 BRA `(.L_x_719) ;  /* 0x0000000000542947 */ /* 0x000fea0003800000 */
[----:B0-----:R-:W-:Y:S01]  /*a010*/  IADD3 R43, P2, R48, 0x40, RZ ;  /* 0x00000040302b7810 */ /* 0x001fe20007f5e0ff */
[----:B------:R-:W-:Y:S01]  /*a020*/  IMAD.MOV.U32 R4, RZ, RZ, R104 ;  /* 0x000000ffff047224 */ /* 0x000fe200078e0068 */
[----:B------:R-:W-:-:S03]  /*a030*/  ISETP.GE.AND P4, PT, R18, UR60, PT ;  /* 0x0000003c12007c0c */ /* 0x000fc6000bf86270 */
[----:B------:R-:W-:Y:S02]  /*a040*/  IMAD.X R48, RZ, RZ, R49, P2 ;  /* 0x000000ffff307224 */ /* 0x000fe400010e0631 */
[----:B------:R-:W-:-:S04]  /*a050*/  IMAD.WIDE.U32 R40, R43, UR40, R4 ;  /* 0x000000282b287c25 */ /* 0x000fc8000f8e0004 */
[----:B------:R-:W-:-:S04]  /*a060*/  IMAD R48, R48, UR40, RZ ;  /* 0x0000002830307c24 */ /* 0x000fc8000f8e02ff */
[----:B------:R-:W-:Y:S01]  /*a070*/  IMAD R43, R43, UR41, R48 ;  /* 0x000000292b2b7c24 */ /* 0x000fe2000f8e0230 */
[----:B------:R-:W-:-:S04]  /*a080*/  LEA R48, P2, R40, UR38, 0x1 ;  /* 0x0000002628307c11 */ /* 0x000fc8000f8408ff */
[----:B------:R-:W-:-:S04]  /*a090*/  IADD3 R41, R41, R43, RZ ;  /* 0x0000002b29297210 */ /* 0x000fc80007ffe0ff */
[----:B------:R-:W-:Y:S02]  /*a0a0*/  LEA.HI.X R49, R40, UR39, R41, 0x1, P2 ;  /* 0x0000002728317c11 */ /* 0x000fe400090f0c29 */
[----:B------:R-:W-:Y:S01]  /*a0b0*/  ISETP.GE.AND P2, PT, R100, UR60, PT ;  /* 0x0000003c64007c0c */ /* 0x000fe2000bf46270 */
[----:B------:R-:W0:-:S12]  /*a0c0*/  @!P4 LDS.128 R40, [R0+0x2000] ;  /* 0x002000000028c984 */ /* 0x000e180000000c00 */
[----:B------:R-:W1:Y:S04]  /*a0d0*/  @!P2 LDS.128 R44, [R0+0x6000] ;  /* 0x00600000002ca984 */ /* 0x000e680000000c00 */
        /* <DEDUP_REMOVED lines=8> */
.L_x_719:
[----:B------:R-:W-:Y:S05]  /*a160*/  BSYNC B0 ;  /* 0x0000000000007941 */ /* 0x000fea0003800000 */
.L_x_718:
[----:B------:R-:W3:Y:S01]  /*a170*/  LDL R0, [R1+0x8] ;  /* 0x0000080001007983 */ /* 0x000ee20000100800 */
[----:B------:R-:W-:Y:S01]  /*a180*/  @!P3 VIADD R3, R3, 0x348c0 ;  /* 0x000348c00303b836 */ /* 0x000fe20000000000 */
[----:B------:R-:W-:Y:S01]  /*a190*/  PLOP3.LUT P2, PT, PT, PT, PT, 0x8, 0x0 ;  /* 0x000000000000781c */ /* 0x000fe20003f4e170 */
[----:B------:R-:W-:Y:S01]  /*a1a0*/  VIADD R16, R16, 0x1 ;  /* 0x0000000110107836 */ /* 0x000fe20000000000 */
[----:B------:R-:W-:Y:S01]  /*a1b0*/  @!PT LDS RZ, [RZ] ;  /* 0x00000000fffff984 */ /* 0x000fe20000000800 */
[----:B------:R-:W-:Y:S01]  /*a1c0*/  @!PT LDS RZ, [RZ] ;  /* 0x00000000fffff984 */ /* 0x000fe20000000800 */
[----:B------:R-:W-:Y:S01]  /*a1d0*/  @!PT LDS RZ, [RZ] ;  /* 0x00000000fffff984 */ /* 0x000fe20000000800 */
[----:B------:R-:W-:Y:S01]  /*a1e0*/  @!PT LDS RZ, [RZ] ;  /* 0x00000000fffff984 */ /* 0x000fe20000000800 */
[----:B------:R1:W-:Y:S06]  /*a1f0*/  MEMBAR.ALL.CTA ;  /* 0x0000000000007992 */ /* 0x0003ec0000008000 */
[----:B-1----:R-:W1:Y:S01]  /*a200*/  FENCE.VIEW.ASYNC.S ;  /* 0x00000000000073c6 */ /* 0x002e620000000000 */
[----:B------:R-:W-:Y:S01]  /*a210*/  @!P3 PRMT R3, RZ, 0x654, R3 ;  /* 0x00000654ff03b816 */ /* 0x000fe20000000003 */
[----:B-1----:R1:W-:Y:S06]  /*a220*/  BAR.SYNC.DEFER_BLOCKING R151, 0x80 ;  /* 0x000200970000751d */ /* 0x0023ec0000010000 */
[----:B------:R4:W-:Y:S01]  /*a230*/  @!P3 SYNCS.ARRIVE.TRANS64.RED.A1T0 RZ, [R3+URZ], RZ ;  /* 0x000000ff03ffb9a7 */ /* 0x0009e2000810043f */
[----:B------:R-:W-:-:S04]  /*a240*/  ISETP.NE.AND P3, PT, R16, 0x2, PT ;  /* 0x000000021000780c */ /* 0x000fc80003f65270 */
[----:B------:R-:W-:Y:S02]  /*a250*/  SEL R16, R16, RZ, P3 ;  /* 0x000000ff10107207 */ /* 0x000fe40001800000 */
[----:B----4-:R-:W-:-:S04]  /*a260*/  SEL R3, RZ, 0x1, P3 ;  /* 0x00000001ff037807 */ /* 0x010fc80001800000 */
[----:B------:R-:W-:Y:S02]  /*a270*/  LOP3.LUT R184, R184, R3, RZ, 0x3c, !PT ;  /* 0x00000003b8b87212 */ /* 0x000fe400078e3cff */
[----:B---3--:R-:W-:-:S13]  /*a280*/  LOP3.LUT P4, RZ, R0, 0x2, RZ, 0xc0, !PT ;  /* 0x0000000200ff7812 */ /* 0x008fda000788c0ff */
[----:B-1----:R-:W-:Y:S05]  /*a290*/  @P4 BRA `(.L_x_720) ;  /* 0xffffff8400504947 */ /* 0x002fea000383ffff */
.L_x_616:
[----:B------:R-:W-:Y:S01]  /*a2a0*/  BSSY B0, `(.L_x_721) ;  /* 0x000002a000007945 */ /* 0x000fe20003800000 */
[----:B------:R-:W-:Y:S01]  /*a2b0*/  ISETP.GE.AND P1, PT, R150, 0x1, PT ;  /* 0x000000019600780c */ /* 0x000fe20003f26270 */
[----:B------:R-:W-:Y:S01]  /*a2c0*/  IMAD.MOV.U32 R0, RZ, RZ, RZ ;  /* 0x000000ffff007224 */ /* 0x000fe200078e00ff */
[----:B------:R-:W-:Y:S02]  /*a2d0*/  PLOP3.LUT P0, PT, PT, PT, PT, 0x80, 0x0 ;  /* 0x000000000000781c */ /* 0x000fe40003f0f070 */
[----:B------:R-:W-:Y:S02]  /*a2e0*/  CS2R R86, SRZ ;  /* 0x0000000000567805 */ /* 0x000fe4000001ff00 */
[----:B------:R-:W-:Y:S02]  /*a2f0*/  MOV R3, RZ ;  /* 0x000000ff00037202 */ /* 0x000fe40000000f00 */
        /* <DEDUP_REMOVED lines=18> */
[----:B0-----:R-:W-:Y:S02]  /*a420*/  CS2R R50, SRZ ;  /* 0x0000000000327805 */ /* 0x001fe4000001ff00 */
[----:B--2---:R-:W-:-:S02]  /*a430*/  CS2R R48, SRZ ;  /* 0x0000000000307805 */ /* 0x004fc4000001ff00 */
[----:B------:R-:W-:Y:S02]  /*a440*/  CS2R R46, SRZ ;  /* 0x00000000002e7805 */ /* 0x000fe4000001ff00 */
[----:B------:R-:W-:Y:S02]  /*a450*/  CS2R R44, SRZ ;  /* 0x00000000002c7805 */ /* 0x000fe4000001ff00 */
[----:B------:R-:W-:Y:S02]  /*a460*/  CS2R R42, SRZ ;  /* 0x00000000002a7805 */ /* 0x000fe4000001ff00 */
[----:B------:R-:W-:Y:S02]  /*a470*/  CS2R R40, SRZ ;  /* 0x0000000000287805 */ /* 0x000fe4000001ff00 */
[----:B------:R-:W-:Y:S01]  /*a480*/  CS2R R36, SRZ ;  /* 0x0000000000247805 */ /* 0x000fe2000001ff00 */
[----:B------:R-:W-:Y:S01]  /*a490*/  IMAD.MOV.U32 R91, RZ, RZ, RZ ;  /* 0x000000ffff5b7224 */ /* 0x000fe200078e00ff */
[----:B------:R-:W-:-:S02]  /*a4a0*/  MOV R88, RZ ;  /* 0x000000ff00587202 */ /* 0x000fc40000000f00 */
[----:B------:R-:W-:Y:S01]  /*a4b0*/  CS2R R32, SRZ ;  /* 0x0000000000207805 */ /* 0x000fe2000001ff00 */
[----:B------:R-:W-:Y:S01]  /*a4c0*/  IMAD.MOV.U32 R26, RZ, RZ, RZ ;  /* 0x000000ffff1a7224 */ /* 0x000fe200078e00ff */
[----:B------:R-:W-:Y:S01]  /*a4d0*/  CS2R R10, SRZ ;  /* 0x00000000000a7805 */ /* 0x000fe2000001ff00 */
[----:B------:R-:W-:Y:S01]  /*a4e0*/  IMAD.MOV.U32 R93, RZ, RZ, RZ ;  /* 0x000000ffff5d7224 */ /* 0x000fe200078e00ff */
[----:B------:R-:W-:Y:S01]  /*a4f0*/  MOV R28, RZ ;  /* 0x000000ff001c7202 */ /* 0x000fe20000000f00 */
[----:B------:R-:W-:Y:S01]  /*a500*/  IMAD.MOV.U32 R95, RZ, RZ, RZ ;  /* 0x000000ffff5f7224 */ /* 0x000fe200078e00ff */
[----:B------:R-:W-:Y:S06]  /*a510*/  @P2 BRA `(.L_x_722) ;  /* 0x0000000000082947 */ /* 0x000fec0003800000 */
[----:B------:R-:W0:Y:S02]  /*a520*/  FENCE.VIEW.ASYNC.G ;  /* 0x00000000000073c6 */ /* 0x000e240000000100 */
[----:B0-----:R-:W-:Y:S06]  /*a530*/  BAR.ARV 0xc, 0x180 ;  /* 0x0306000000007b1d */ /* 0x001fec0000002000 */
.L_x_722:
[----:B------:R-:W-:Y:S05]  /*a540*/  BSYNC B0 ;  /* 0x0000000000007941 */ /* 0x000fea0003800000 */
.L_x_721:
[----:B------:R-:W-:Y:S01]  /*a550*/  IMAD.MOV.U32 R89, RZ, RZ, RZ ;  /* 0x000000ffff597224 */ /* 0x000fe200078e00ff */
[----:B------:R-:W-:Y:S01]  /*a560*/  MOV R24, RZ ;  /* 0x000000ff00187202 */ /* 0x000fe20000000f00 */
[----:B------:R-:W-:Y:S06]  /*a570*/  @!P1 BRA `(.L_x_723) ;  /* 0x000000c800589947 */ /* 0x000fec0003800000 */
[----:B------:R-:W0:Y:S02]  /*a580*/  SHFL.IDX PT, R0, R231, RZ, 0x1f ;  /* 0x00001fffe7007589 */ /* 0x000e2400000e0000 */
[----:B0-----:R-:W-:-:S04]  /*a590*/  LEA.HI R3, R0, R0, RZ, 0x1 ;  /* 0x0000000000037211 */ /* 0x001fc800078f08ff */
[----:B------:R-:W-:-:S05]  /*a5a0*/  LOP3.LUT R3, R3, 0x1e, RZ, 0xc0, !PT ;  /* 0x0000001e03037812 */ /* 0x000fca00078ec0ff */
[----:B------:R-:W-:Y:S02]  /*a5b0*/  IMAD.IADD R3, R0, 0x1, -R3 ;  /* 0x0000000100037824 */ /* 0x000fe400078e0a03 */
[----:B------:R-:W-:-:S03]  /*a5c0*/  IMAD.U32 R0, RZ, RZ, UR61 ;  /* 0x0000003dff007e24 */ /* 0x000fc6000f8e00ff */
[----:B------:R-:W-:Y:S02]  /*a5d0*/  LEA R3, R3, UR61, 0xd ;  /* 0x0000003d03037c11 */ /* 0x000fe4000f8e68ff */
[----:B------:R-:W-:Y:S02]  /*a5e0*/  LOP3.LUT P0, RZ, R0, 0x3ff, RZ, 0xc0, !PT ;  /* 0x000003ff00ff7812 */ /* 0x000fe4000780c0ff */
[----:B------:R-:W-:Y:S02]  /*a5f0*/  SHF.R.U32.HI R3, RZ, 0x4, R3 ;  /* 0x00000004ff037819 */ /* 0x000fe40000011603 */
[----:B------:R-:W-:Y:S02]  /*a600*/  P2R R24, PR, RZ, 0x1 ;  /* 0x00000001ff187803 */ /* 0x000fe40000000000 */
[----:B------:R-:W-:-:S07]  /*a610*/  LOP3.LUT R36, R3, 0x3fff, RZ, 0xc0, !PT ;  /* 0x00003fff03247812 */ /* 0x000fce00078ec0ff */
[----:B------:R-:W-:Y:S05]  /*a620*/  @!P0 BRA `(.L_x_724) ;  /* 0x0000000000408947 */ /* 0x000fea0003800000 */
[----:B------:R-:W-:Y:S01]  /*a630*/  MOV R0, 0x0 ;  /* 0x0000000000007802 */ /* 0x000fe20000000f00 */
[----:B------:R-:W-:Y:S01]  /*a640*/  ULDC.64 UR4, c[0x4][0x118] ;  /* 0x0100460000047ab9 */ /* 0x000fe20000000a00 */
[----:B------:R-:W-:Y:S01]  /*a650*/  ULDC.64 UR6, c[0x4][0x120] ;  /* 0x0100480000067ab9 */ /* 0x000fe20000000a00 */
[----:B------:R-:W-:Y:S01]  /*a660*/  MOV R4, UR4 ;  /* 0x0000000400047c02 */ /* 0x000fe20008000f00 */
[----:B------:R0:W1:Y:S01]  /*a670*/  LDC.64 R14, c[0x4][R0] ;  /* 0x01000000000e7b82 */ /* 0x0000620000000a00 */
[----:B------:R-:W-:Y:S01]  /*a680*/  IMAD.U32 R5, RZ, RZ, UR5 ;  /* 0x00000005ff057e24 */ /* 0x000fe2000f8e00ff */
        /* <DEDUP_REMOVED lines=10> */
.L_x_724:
[----:B------:R-:W-:Y:S02]  /*a730*/  ULDC UR4, c[0x0][0x3f4] ;  /* 0x0000fd0000047ab9 */ /* 0x000fe40000000800 */
[----:B------:R-:W-:-:S13]  /*a740*/  ISETP.LT.AND P0, PT, RZ, UR4, PT ;  /* 0x00000004ff007c0c */ /* 0x000fda000bf01270 */
[----:B------:R-:W-:Y:S05]  /*a750*/  @P0 BRA `(.L_x_725) ;  /* 0x00000000003c0947 */ /* 0x000fea0003800000 */
[----:B------:R-:W-:-:S04]  /*a760*/  LEA.HI R0, R204, R204, RZ, 0x1 ;  /* 0x000000cccc007211 */ /* 0x000fc800078f08ff */
[----:B------:R-:W-:-:S04]  /*a770*/  LOP3.LUT R3, R0, 0xfffffffe, RZ, 0xc0, !PT ;  /* 0xfffffffe00037812 */ /* 0x000fc800078ec0ff */
[----:B------:R-:W-:-:S04]  /*a780*/  IADD3 R3, R204, -R3, RZ ;  /* 0x80000003cc037210 */ /* 0x000fc80007ffe0ff */
[----:B------:R-:W-:-:S04]  /*a790*/  SHF.L.U32 R3, R3, 0x1f, RZ ;  /* 0x0000001f03037819 */ /* 0x000fc800000006ff */
[----:B------:R0:W1:Y:S03]  /*a7a0*/  SYNCS.PHASECHK.TRANS64.TRYWAIT P0, [R2+URZ+0x34800], R3 ;  /* 0x03480003020075a7 */ /* 0x000066000800017f */
[----:B-1----:R-:W-:Y:S05]  /*a7b0*/  @!P0 NANOSLEEP.SYNCS 0x989680 ;  /* 0x009896800000895d */ /* 0x002fea0003900000 */
[----:B------:R-:W1:Y:S01]  /*a7c0*/  @!P0 SYNCS.PHASECHK.TRANS64 P0, [R2+URZ+0x34800], R3 ;  /* 0x03480003020085a7 */ /* 0x000e62000800007f */
[----:B------:R-:W-:Y:S04]  /*a7d0*/  BSSY B0, `(.L_x_726) ;  /* 0x0000006000007945 */ /* 0x000fe80003800000 */
[----:B-1----:R-:W-:Y:S05]  /*a7e0*/  @P0 BRA `(.L_x_727) ;  /* 0x0000000000100947 */ /* 0x002fea0003800000 */
.L_x_728:
[----:B-1----:R1:W2:Y:S02]  /*a7f0*/  SYNCS.PHASECHK.TRANS64.TRYWAIT P0, [R2+URZ+0x34800], R3 ;  /* 0x03480003020075a7 */ /* 0x0022a4000800017f */
[----:B--2---:R-:W-:Y:S05]  /*a800*/  @!P0 NANOSLEEP.SYNCS 0x989680 ;  /* 0x009896800000895d */ /* 0x004fea0003900000 */
[----:B------:R-:W2:Y:S02]  /*a810*/  @!P0 SYNCS.PHASECHK.TRANS64 P0, [R2+URZ+0x34800], R3 ;  /* 0x03480003020085a7 */ /* 0x000ea4000800007f */
[----:B--2---:R-:W-:Y:S05]  /*a820*/  @!P0 BRA `(.L_x_728) ;  /* 0xfffffffc00f08947 */ /* 0x004fea000383ffff */
.L_x_727:
[----:B------:R-:W-:Y:S05]  /*a830*/  BSYNC B0 ;  /* 0x0000000000007941 */ /* 0x000fea0003800000 */
.L_x_726:
[----:B------:R-:W-:Y:S05]  /*a840*/  BRA `(.L_x_729) ;  /* 0x0000005800487947 */ /* 0x000fea0003800000 */
.L_x_725:
[----:B-----5:R-:W-:Y:S01]  /*a850*/  SHF.R.S32.HI R0, RZ, 0x1f, R144 ;  /* 0x0000001fff007819 */ /* 0x020fe20000011490 */
[----:B------:R-:W-:Y:S01]  /*a860*/  ULDC.64 UR4, c[0x0][0x3f8] ;  /* 0x0000fe0000047ab9 */ /* 0x000fe20000000a00 */
[----:B------:R-:W-:Y:S01]  /*a870*/  ULDC.64 UR6, c[0x0][0x408] ;  /* 0x0001020000067ab9 */ /* 0x000fe20000000a00 */
[----:B------:R-:W-:Y:S01]  /*a880*/  ISETP.NE.AND P2, PT, R24, RZ, PT ;  /* 0x000000ff1800720c */ /* 0x000fe20003f45270 */
[----:B------:R-:W-:-:S04]  /*a890*/  IMAD.WIDE.U32 R4, R144, UR4, RZ ;  /* 0x0000000490047c25 */ /* 0x000fc8000f8e00ff */
[C---:B------:R-:W-:Y:S02]  /*a8a0*/  IMAD R3, R0.reuse, UR4, RZ ;  /* 0x0000000400037c24 */ /* 0x040fe4000f8e02ff */
[----:B------:R-:W-:Y:S02]  /*a8b0*/  IMAD R9, R0, UR6, RZ ;  /* 0x0000000600097c24 */ /* 0x000fe4000f8e02ff */
[C---:B------:R-:W-:Y:S01]  /*a8c0*/  IMAD R3, R144.reuse, UR5, R3 ;  /* 0x0000000590037c24 */ /* 0x040fe2000f8e0203 */
[----:B------:R-:W-:Y:S01]  /*a8d0*/  ULDC.64 UR4, c[0x0][0x3e8] ;  /* 0x0000fa0000047ab9 */ /* 0x000fe20000000a00 */
[----:B------:R-:W-:Y:S01]  /*a8e0*/  IMAD.WIDE.U32 R6, R144, UR6, RZ ;  /* 0x0000000690067c25 */ /* 0x000fe2000f8e00ff */
[----:B------:R-:W-:-:S03]  /*a8f0*/  LEA R24, P0, R4, UR4, 0x1 ;  /* 0x0000000404187c11 */ /* 0x000fc6000f8008ff */
[----:B------:R-:W-:Y:S01]  /*a900*/  IMAD R9, R144, UR7, R9 ;  /* 0x0000000790097c24 */ /* 0x000fe2000f8e0209 */
[----:B------:R-:W-:Y:S01]  /*a910*/  ULDC.64 UR6, c[0x0][0x400] ;  /* 0x0001000000067ab9 */ /* 0x000fe20000000a00 */
[----:B------:R-:W-:Y:S01]  /*a920*/  IMAD.IADD R25, R3, 0x1, R5 ;  /* 0x0000000103197824 */ /* 0x000fe200078e0205 */
[----:B------:R-:W-:Y:S01]  /*a930*/  LEA R26, P1, R6, UR6, 0x1 ;  /* 0x00000006061a7c11 */ /* 0x000fe2000f8208ff */
[----:B------:R-:W-:-:S03]  /*a940*/  IMAD.IADD R27, R9, 0x1, R7 ;  /* 0x00000001091b7824 */ /* 0x000fc600078e0207 */
[----:B------:R-:W-:Y:S02]  /*a950*/  LEA.HI.X R25, R4, UR5, R25, 0x1, P0 ;  /* 0x0000000504197c11 */ /* 0x000fe400080f0c19 */
[----:B------:R-:W-:Y:S01]  /*a960*/  LEA.HI.X R27, R6, UR7, R27, 0x1, P1 ;  /* 0x00000007061b7c11 */ /* 0x000fe200088f0c1b */
[----:B------:R-:W-:Y:S06]  /*a970*/  @!P2 BRA `(.L_x_730) ;  /* 0x000000000040a947 */ /* 0x000fec0003800000 */
        /* <DEDUP_REMOVED lines=15> */
[----:B-1----:R-:W-:Y:S05]  /*aa70*/  CALL.ABS.NOINC R14 ;  /* 0x000000000e007343 */ /* 0x002fea0003c00000 */
.L_x_730:
[----:B------:R-:W-:Y:S01]  /*aa80*/  ULDC.U8 UR4, c[0x0][0x410] ;  /* 0x0001040000047ab9 */ /* 0x000fe20000000000 */
[----:B------:R-:W-:Y:S01]  /*aa90*/  BSSY B0, `(.L_x_731) ;  /* 0x0000565000007945 */ /* 0x000fe20003800000 */
[----:B------:R-:W-:Y:S02]  /*aaa0*/  ISETP.NE.AND P0, PT, RZ, UR4, PT ;  /* 0x00000004ff007c0c */ /* 0x000fe4000bf05270 */
[----:B------:R-:W-:-:S11]  /*aab0*/  LEA R6, R125, R17, 0x7 ;  /* 0x000000117d067211 */ /* 0x000fd600078e38ff */
[----:B------:R-:W-:Y:S05]  /*aac0*/  @!P0 BRA `(.L_x_732) ;  /* 0x0000002800a08947 */ /* 0x000fea0003800000 */
[----:B------:R-:W-:-:S03]  /*aad0*/  UMOV UR4, 0xffffffff ;  /* 0xffffffff00047882 */ /* 0x000fc60000000000 */
[----:B------:R-:W-:Y:S05]  /*aae0*/  BRA.DIV UR4, `(.L_x_733) ;  /* 0x0000015e04447947 */ /* 0x000fea000b800000 */
[----:B------:R0:W1:Y:S04]  /*aaf0*/  SHFL.IDX PT, R0, R25, RZ, 0x1c1f ;  /* 0x001c1fff19007589 */ /* 0x00006800000e0000 */
[----:B------:R0:W2:Y:S04]  /*ab00*/  SHFL.IDX PT, R3, R24, RZ, 0x1c1f ;  /* 0x001c1fff18037589 */ /* 0x0000a800000e0000 */
[----:B------:R0:W3:Y:S04]  /*ab10*/  SHFL.IDX PT, R4, R27, RZ, 0x1c1f ;  /* 0x001c1fff1b047589 */ /* 0x0000e800000e0000 */
[----:B------:R0:W4:Y:S02]  /*ab20*/  SHFL.IDX PT, R5, R26, RZ, 0x1c1f ;  /* 0x001c1fff1a057589 */ /* 0x00012400000e0000 */
.L_x_991:
[----:B------:R-:W-:Y:S01]  /*ab30*/  ULDC UR4, c[0x0][0x448] ;  /* 0x0001120000047ab9 */ /* 0x000fe20000000800 */
[----:B------:R-:W-:Y:S01]  /*ab40*/  LOP3.LUT R8, R191, 0x18, R18, 0xf8, !PT ;  /* 0x00000018bf087812 */ /* 0x000fe200078ef812 */
[----:B------:R-:W-:Y:S01]  /*ab50*/  IMAD R52, R149, UR4, RZ ;  /* 0x0000000495347c24 */ /* 0x000fe2000f8e02ff */
[----:B------:R-:W-:Y:S01]  /*ab60*/  BSSY B1, `(.L_x_734) ;  /* 0x000004f000017945 */ /* 0x000fe20003800000 */
[----:B------:R-:W-:Y:S02]  /*ab70*/  LOP3.LUT P0, RZ, R213, 0x4, RZ, 0xc0, !PT ;  /* 0x00000004d5ff7812 */ /* 0x000fe4000780c0ff */
[----:B------:R-:W-:Y:S02]  /*ab80*/  CS2R R14, SRZ ;  /* 0x00000000000e7805 */ /* 0x000fe4000001ff00 */
[----:B------:R-:W-:Y:S02]  /*ab90*/  LOP3.LUT R9, R8, R193, RZ, 0x3c, !PT ;  /* 0x000000c108097212 */ /* 0x000fe400078e3cff */
[----:B------:R-:W-:-:S02]  /*aba0*/  CS2R R10, SRZ ;  /* 0x00000000000a7805 */ /* 0x000fc4000001ff00 */
[----:B------:R-:W-:Y:S01]  /*abb0*/  ISETP.GE.AND P1, PT, R6, R52, PT ;  /* 0x000000340600720c */ /* 0x000fe20003f26270 */
[----:B------:R-:W-:Y:S01]  /*abc0*/  IMAD R52, R125, -0x80, R52 ;  /* 0xffffff807d347824 */ /* 0x000fe200078e0234 */
[----:B------:R-:W-:Y:S01]  /*abd0*/  CS2R R6, SRZ ;  /* 0x0000000000067805 */ /* 0x000fe2000001ff00 */
[----:B------:R-:W-:Y:S01]  /*abe0*/  IMAD R9, R192, 0x200, R9 ;  /* 0x00000200c0097824 */ /* 0x000fe200078e0209 */
[----:B------:R-:W-:Y:S02]  /*abf0*/  CS2R R20, SRZ ;  /* 0x0000000000147805 */ /* 0x000fe4000001ff00 */
[----:B0-----:R-:W-:Y:S02]  /*ac00*/  CS2R R24, SRZ ;  /* 0x0000000000187805 */ /* 0x001fe4000001ff00 */
[----:B------:R-:W-:Y:S01]  /*ac10*/  CS2R R12, SRZ ;  /* 0x00000000000c7805 */ /* 0x000fe2000001ff00 */
[----:B------:R-:W-:Y:S01]  /*ac20*/  IMAD R9, R9, 0x2, R2 ;  /* 0x0000000209097824 */ /* 0x000fe200078e0202 */
[----:B------:R-:W-:-:S02]  /*ac30*/  CS2R R30, SRZ ;  /* 0x00000000001e7805 */ /* 0x000fc4000001ff00 */
[----:B------:R-:W-:Y:S02]  /*ac40*/  CS2R R32, SRZ ;  /* 0x0000000000207805 */ /* 0x000fe4000001ff00 */
[----:B------:R-:W-:Y:S02]  /*ac50*/  CS2R R34, SRZ ;  /* 0x0000000000227805 */ /* 0x000fe4000001ff00 */
[----:B------:R-:W-:Y:S02]  /*ac60*/  CS2R R38, SRZ ;  /* 0x0000000000267805 */ /* 0x000fe4000001ff00 */
[----:B------:R-:W-:Y:S02]  /*ac70*/  CS2R R28, SRZ ;  /* 0x00000000001c7805 */ /* 0x000fe4000001ff00 */
[C---:B------:R-:W-:Y:S01]  /*ac80*/  IADD3 R37, R9.reuse, 0x10400, RZ ;  /* 0x0001040009257810 */ /* 0x040fe20007ffe0ff */
[----:B------:R-:W-:Y:S01]  /*ac90*/  VIADD R8, R9, 0x10440 ;  /* 0x0001044009087836 */ /* 0x000fe20000000000 */
[----:B------:R-:W-:Y:S01]  /*aca0*/  CS2R R26, SRZ ;  /* 0x00000000001a7805 */ /* 0x000fe2000001ff00 */
[----:B------:R-:W-:Y:S06]  /*acb0*/  @P1 BRA `(.L_x_735) ;  /* 0x0000000000e41947 */ /* 0x000fec0003800000 */
[----:B------:R-:W-:Y:S01]  /*acc0*/  ULDC UR4, c[0x0][0x3f4] ;  /* 0x0000fd0000047ab9 */ /* 0x000fe20000000800 */
[----:B------:R-:W-:Y:S02]  /*acd0*/  CS2R R30, SRZ ;  /* 0x00000000001e7805 */ /* 0x000fe4000001ff00 */
[----:B------:R-:W-:Y:S02]  /*ace0*/  ISETP.GE.AND P2, PT, R22, UR4, PT ;  /* 0x0000000416007c0c */ /* 0x000fe4000bf46270 */
[----:B------:R-:W-:Y:S02]  /*acf0*/  CS2R R6, SRZ ;  /* 0x0000000000067805 */ /* 0x000fe4000001ff00 */
[----:B------:R-:W-:Y:S02]  /*ad00*/  ISETP.GE.AND P3, PT, R187, UR4, PT ;  /* 0x00000004bb007c0c */ /* 0x000fe4000bf66270 */
[----:B------:R-:W-:Y:S02]  /*ad10*/  CS2R R32, SRZ ;  /* 0x0000000000207805 */ /* 0x000fe4000001ff00 */
[----:B------:R-:W-:-:S05]  /*ad20*/  ISETP.GE.AND P4, PT, R186, UR4, PT ;  /* 0x00000004ba007c0c */ /* 0x000fca000bf86270 */
[----:B-1----:R-:W-:Y:S01]  /*ad30*/  @!P2 MOV R11, R0 ;  /* 0x00000000000ba202 */ /* 0x002fe20000000f00 */
[----:B--2---:R-:W-:-:S03]  /*ad40*/  @!P2 IMAD.MOV.U32 R10, RZ, RZ, R3 ;  /* 0x000000ffff0aa224 */ /* 0x004fc600078e0003 */
[----:B------:R-:W-:Y:S01]  /*ad50*/  @!P3 IADD3 R20, P1, R3, R216, RZ ;  /* 0x000000d80314b210 */ /* 0x000fe20007f3e0ff */
[----:B----4-:R-:W-:Y:S02]  /*ad60*/  @!P2 IMAD.MOV.U32 R12, RZ, RZ, R5 ;  /* 0x000000ffff0ca224 */ /* 0x010fe400078e0005 */
[----:B---3--:R-:W-:Y:S01]  /*ad70*/  @!P2 IMAD.MOV.U32 R13, RZ, RZ, R4 ;  /* 0x000000ffff0da224 */ /* 0x008fe200078e0004 */
[----:B------:R-:W-:Y:S01]  /*ad80*/  @!P3 IADD3.X R21, R0, R215, RZ, P1, !PT ;  /* 0x000000d70015b210 */ /* 0x000fe20000ffe4ff */
[----:B------:R-:W-:-:S04]  /*ad90*/  @!P2 IMAD.WIDE R10, R22, 0x2, R10 ;  /* 0x00000002160aa825 */ /* 0x000fc800078e020a */
[----:B------:R-:W-:Y:S01]  /*ada0*/  @!P2 IMAD.WIDE R12, R22, 0x2, R12 ;  /* 0x00000002160ca825 */ /* 0x000fe200078e020c */
[----:B------:R0:W5:Y:S01]  /*adb0*/  @!P2 LD.E.64 R30, desc[UR42][R10.64] ;  /* 0x0000002a0a1ea980 */ /* 0x000162000c101b00 */
[----:B------:R-:W-:-:S03]  /*adc0*/  @!P3 IADD3 R24, P1, R5, R216, RZ ;  /* 0x000000d80518b210 */ /* 0x000fc60007f3e0ff */
[----:B------:R-:W5:Y:S01]  /*add0*/  @!P2 LD.E.64 R6, desc[UR42][R12.64] ;  /* 0x0000002a0c06a980 */ /* 0x000f62000c101b00 */
[----:B------:R-:W-:Y:S02]  /*ade0*/  ISETP.GE.AND P2, PT, R189, UR4, PT ;  /* 0x00000004bd007c0c */ /* 0x000fe4000bf46270 */
[-C--:B------:R-:W-:Y:S02]  /*adf0*/  @!P4 IADD3 R26, P5, R3, R218.reuse, RZ ;  /* 0x000000da031ac210 */ /* 0x080fe40007fbe0ff */
[----:B------:R-:W-:Y:S02]  /*ae00*/  CS2R R14, SRZ ;  /* 0x00000000000e7805 */ /* 0x000fe4000001ff00 */
[----:B------:R-:W-:Y:S01]  /*ae10*/  @!P4 IADD3 R40, P6, R5, R218, RZ ;  /* 0x000000da0528c210 */ /* 0x000fe20007fde0ff */
[----:B------:R-:W-:Y:S01]  /*ae20*/  @!P3 IMAD.X R25, R4, 0x1, R215, P1 ;  /* 0x000000010419b824 */ /* 0x000fe200008e06d7 */
[----:B------:R-:W-:Y:S02]  /*ae30*/  CS2R R34, SRZ ;  /* 0x0000000000227805 */ /* 0x000fe4000001ff00 */
[----:B0-----:R-:W-:Y:S01]  /*ae40*/  CS2R R10, SRZ ;  /* 0x00000000000a7805 */ /* 0x001fe2000001ff00 */
[----:B------:R-:W-:Y:S01]  /*ae50*/  @!P4 IMAD.X R27, R0, 0x1, R217, P5 ;  /* 0x00000001001bc824 */ /* 0x000fe200028e06d9 */
[----:B------:R-:W-:Y:S01]  /*ae60*/  @!P4 IADD3.X R41, R4, R217, RZ, P6, !PT ;  /* 0x000000d90429c210 */ /* 0x000fe200037fe4ff */
[----:B------:R0:W5:Y:S01]  /*ae70*/  @!P3 LD.E.64 R32, desc[UR42][R20.64] ;  /* 0x0000002a1420b980 */ /* 0x000162000c101b00 */
[----:B------:R-:W-:-:S03]  /*ae80*/  ISETP.GE.AND P1, PT, R188, UR4, PT ;  /* 0x00000004bc007c0c */ /* 0x000fc6000bf26270 */
[----:B------:R1:W5:Y:S01]  /*ae90*/  @!P3 LD.E.64 R14, desc[UR42][R24.64] ;  /* 0x0000002a180eb980 */ /* 0x000362000c101b00 */
[----:B------:R-:W-:Y:S02]  /*aea0*/  ISETP.GE.AND P3, PT, R190, UR4, PT ;  /* 0x00000004be007c0c */ /* 0x000fe4000bf66270 */
[-C--:B------:R-:W-:Y:S01]  /*aeb0*/  @!P2 IADD3 R44, P5, R5, R220.reuse, RZ ;  /* 0x000000dc052ca210 */ /* 0x080fe20007fbe0ff */
[----:B------:R2:W5:Y:S04]  /*aec0*/  @!P4 LD.E.64 R34, desc[UR42][R26.64] ;  /* 0x0000002a1a22c980 */ /* 0x000568000c101b00 */
[----:B------:R3:W5:Y:S01]  /*aed0*/  @!P4 LD.E.64 R10, desc[UR42][R40.64] ;  /* 0x0000002a280ac980 */ /* 0x000762000c101b00 */
[----:B------:R-:W-:Y:S02]  /*aee0*/  @!P2 IADD3 R42, P4, R3, R220, RZ ;  /* 0x000000dc032aa210 */ /* 0x000fe40007f9e0ff */
[----:B------:R-:W-:-:S02]  /*aef0*/  CS2R R38, SRZ ;  /* 0x0000000000267805 */ /* 0x000fc4000001ff00 */
[----:B0-----:R-:W-:Y:S01]  /*af00*/  CS2R R20, SRZ ;  /* 0x0000000000147805 */ /* 0x001fe2000001ff00 */
[--C-:B------:R-:W-:Y:S01]  /*af10*/  @!P2 IMAD.X R45, R4, 0x1, R219.reuse, P5 ;  /* 0x00000001042da824 */ /* 0x100fe200028e06db */
[C---:B------:R-:W-:Y:S01]  /*af20*/  @!P1 IADD3 R46, P6, R3.reuse, R222, RZ ;  /* 0x000000de032e9210 */ /* 0x040fe20007fde0ff */
[----:B------:R-:W-:Y:S01]  /*af30*/  @!P2 IMAD.X R43, R0, 0x1, R219, P4 ;  /* 0x00000001002ba824 */ /* 0x000fe200020e06db */
[-C--:B------:R-:W-:Y:S02]  /*af40*/  @!P3 IADD3 R48, P4, R3, R224.reuse, RZ ;  /* 0x000000e00330b210 */ /* 0x080fe40007f9e0ff */
[----:B------:R-:W-:Y:S01]  /*af50*/  CS2R R28, SRZ ;  /* 0x00000000001c7805 */ /* 0x000fe2000001ff00 */
[----:B------:R0:W5:Y:S01]  /*af60*/  @!P2 LD.E.64 R20, desc[UR42][R44.64] ;  /* 0x0000002a2c14a980 */ /* 0x000162000c101b00 */
[----:B------:R-:W-:Y:S02]  /*af70*/  @!P3 IADD3 R50, P5, R5, R224, RZ ;  /* 0x000000e00532b210 */ /* 0x000fe40007fbe0ff */
[----:B-1----:R-:W-:-:S02]  /*af80*/  CS2R R24, SRZ ;  /* 0x0000000000187805 */ /* 0x002fc4000001ff00 */
[----:B--2---:R-:W-:Y:S01]  /*af90*/  CS2R R26, SRZ ;  /* 0x00000000001a7805 */ /* 0x004fe2000001ff00 */
[----:B------:R0:W5:Y:S01]  /*afa0*/  @!P2 LD.E.64 R38, desc[UR42][R42.64] ;  /* 0x0000002a2a26a980 */ /* 0x000162000c101b00 */
[----:B---3--:R-:W-:Y:S02]  /*afb0*/  @!P1 IADD3 R40, P2, R5, R222, RZ ;  /* 0x000000de05289210 */ /* 0x008fe40007f5e0ff */
[----:B------:R-:W-:Y:S02]  /*afc0*/  CS2R R12, SRZ ;  /* 0x00000000000c7805 */ /* 0x000fe4000001ff00 */
[C---:B------:R-:W-:Y:S01]  /*afd0*/  @!P1 IADD3.X R47, R0.reuse, R221, RZ, P6, !PT ;  /* 0x000000dd002f9210 */ /* 0x040fe200037fe4ff */
[----:B------:R-:W-:Y:S01]  /*afe0*/  @!P3 IMAD.X R49, R0, 0x1, R223, P4 ;  /* 0x000000010031b824 */ /* 0x000fe200020e06df */
[C---:B------:R-:W-:Y:S01]  /*aff0*/  @!P3 IADD3.X R51, R4.reuse, R223, RZ, P5, !PT ;  /* 0x000000df0433b210 */ /* 0x040fe20002ffe4ff */
[----:B------:R-:W-:Y:S02]  /*b000*/  @!P1 IMAD.X R41, R4, 0x1, R221, P2 ;  /* 0x0000000104299824 */ /* 0x000fe400010e06dd */
[----:B------:R0:W5:Y:S04]  /*b010*/  @!P1 LD.E.64 R28, desc[UR42][R46.64] ;  /* 0x0000002a2e1c9980 */ /* 0x000168000c101b00 */
[----:B------:R0:W5:Y:S04]  /*b020*/  @!P1 LD.E.64 R24, desc[UR42][R40.64] ;  /* 0x0000002a28189980 */ /* 0x000168000c101b00 */
[----:B------:R0:W5:Y:S04]  /*b030*/  @!P3 LD.E.64 R26, desc[UR42][R48.64] ;  /* 0x0000002a301ab980 */ /* 0x000168000c101b00 */
[----:B------:R0:W5:Y:S02]  /*b040*/  @!P3 LD.E.64 R12, desc[UR42][R50.64] ;  /* 0x0000002a320cb980 */ /* 0x000164000c101b00 */
.L_x_735:
[----:B------:R-:W-:Y:S05]  /*b050*/  BSYNC B1 ;  /* 0x0000000000017941 */ /* 0x000fea0003800000 */
.L_x_734:
[----:B-1---5:R-:W-:Y:S01]  /*b060*/  IMAD.MOV.U32 R0, RZ, RZ, R30 ;  /* 0x000000ffff007224 */ /* 0x022fe200078e001e */
[----:B--2---:R-:W-:Y:S01]  /*b070*/  MOV R3, R31 ;  /* 0x0000001f00037202 */ /* 0x004fe20000000f00 */
[--C-:B0-----:R-:W-:Y:S01]  /*b080*/  IMAD.MOV.U32 R42, RZ, RZ, R35.reuse ;  /* 0x000000ffff2a7224 */ /* 0x101fe200078e0023 */
[--C-:B------:R-:W-:Y:S01]  /*b090*/  SHF.R.U64 R49, R34, 0x10, R35.reuse ;  /* 0x0000001022317819 */ /* 0x100fe20000001223 */
[----:B------:R-:W-:Y:S01]  /*b0a0*/  @P0 VIADD R8, R37, 0xffffffc0 ;  /* 0xffffffc025080836 */ /* 0x000fe20000000000 */
[----:B------:R-:W-:Y:S01]  /*b0b0*/  SHF.R.U32.HI R50, RZ, 0x10, R35 ;  /* 0x00000010ff327819 */ /* 0x000fe20000011623 */
[----:B----4-:R-:W-:Y:S01]  /*b0c0*/  IMAD.MOV.U32 R5, RZ, RZ, R33 ;  /* 0x000000ffff057224 */ /* 0x010fe200078e0021 */
[----:B------:R-:W-:Y:S01]  /*b0d0*/  PRMT R35, R0, 0x5410, R3 ;  /* 0x0000541000237816 */ /* 0x000fe20000000003 */
[----:B------:R-:W-:Y:S01]  /*b0e0*/  IMAD.MOV.U32 R44, RZ, RZ, R29 ;  /* 0x000000ffff2c7224 */ /* 0x000fe200078e001d */
[----:B------:R-:W-:Y:S01]  /*b0f0*/  LEA.HI R0, R204, R204, RZ, 0x1 ;  /* 0x000000cccc007211 */ /* 0x000fe200078f08ff */
[----:B------:R-:W-:Y:S01]  /*b100*/  IMAD.MOV.U32 R46, RZ, RZ, R27 ;  /* 0x000000ffff2e7224 */ /* 0x000fe200078e001b */
[----:B------:R-:W-:Y:S01]  /*b110*/  SHF.R.U64 R37, R30, 0x10, R31 ;  /* 0x000000101e257819 */ /* 0x000fe2000000121f */
[----:B------:R-:W-:Y:S01]  /*b120*/  IMAD.MOV.U32 R41, RZ, RZ, R13 ;  /* 0x000000ffff297224 */ /* 0x000fe200078e000d */
[----:B------:R-:W-:Y:S01]  /*b130*/  LOP3.LUT R3, R0, 0xfffffffe, RZ, 0xc0, !PT ;  /* 0xfffffffe00037812 */ /* 0x000fe200078ec0ff */
[----:B------:R-:W-:Y:S01]  /*b140*/  BSSY B1, `(.L_x_736) ;  /* 0x0000043000017945 */ /* 0x000fe20003800000 */
[----:B------:R-:W-:Y:S01]  /*b150*/  SHF.R.U32.HI R47, RZ, 0x10, R31 ;  /* 0x00000010ff2f7819 */ /* 0x000fe2000001161f */
[----:B------:R-:W-:Y:S01]  /*b160*/  IMAD.MOV.U32 R31, RZ, RZ, R32 ;  /* 0x000000ffff1f7224 */ /* 0x000fe200078e0020 */
[----:B------:R-:W-:Y:S01]  /*b170*/  MOV R30, R34 ;  /* 0x00000022001e7202 */ /* 0x000fe20000000f00 */
[----:B------:R-:W-:Y:S01]  /*b180*/  IMAD.IADD R3, R204, 0x1, -R3 ;  /* 0x00000001cc037824 */ /* 0x000fe200078e0a03 */
[----:B------:R-:W-:Y:S01]  /*b190*/  MOV R45, R26 ;  /* 0x0000001a002d7202 */ /* 0x000fe20000000f00 */
[----:B------:R-:W-:Y:S01]  /*b1a0*/  IMAD.MOV.U32 R34, RZ, RZ, R38 ;  /* 0x000000ffff227224 */ /* 0x000fe200078e0026 */
[----:B------:R-:W-:-:S02]  /*b1b0*/  PRMT R31, R31, 0x5410, R5 ;  /* 0x000054101f1f7816 */ /* 0x000fc40000000005 */
[----:B------:R-:W-:Y:S02]  /*b1c0*/  SHF.L.U32 R5, R3, 0x1f, RZ ;  /* 0x0000001f03057819 */ /* 0x000fe400000006ff */
[----:B------:R-:W-:Y:S01]  /*b1d0*/  SHF.R.U64 R51, R38, 0x10, R39 ;  /* 0x0000001026337819 */ /* 0x000fe20000001227 */
[----:B------:R-:W-:Y:S01]  /*b1e0*/  IMAD.MOV.U32 R38, RZ, RZ, R6 ;  /* 0x000000ffff267224 */ /* 0x000fe200078e0006 */
[----:B------:R-:W0:Y:S01]  /*b1f0*/  SYNCS.PHASECHK.TRANS64.TRYWAIT P0, [R2+URZ+0x34800], R5 ;  /* 0x03480005020075a7 */ /* 0x000e22000800017f */
[--C-:B------:R-:W-:Y:S02]  /*b200*/  SHF.R.U64 R26, R26, 0x10, R27.reuse ;  /* 0x000000101a1a7819 */ /* 0x100fe4000000121b */
[----:B------:R-:W-:Y:S02]  /*b210*/  SHF.R.U32.HI R56, RZ, 0x10, R27 ;  /* 0x00000010ff387819 */ /* 0x000fe4000001161b */
[--C-:B------:R-:W-:Y:S02]  /*b220*/  SHF.R.U64 R32, R32, 0x10, R33.reuse ;  /* 0x0000001020207819 */ /* 0x100fe40000001221 */
[----:B------:R-:W-:Y:S01]  /*b230*/  SHF.R.U32.HI R48, RZ, 0x10, R33 ;  /* 0x00000010ff307819 */ /* 0x000fe20000011621 */
[----:B------:R-:W-:Y:S01]  /*b240*/  IMAD.MOV.U32 R33, RZ, RZ, R14 ;  /* 0x000000ffff217224 */ /* 0x000fe200078e000e */
[----:B------:R-:W-:-:S02]  /*b250*/  SHF.R.U64 R54, R28, 0x10, R29 ;  /* 0x000000101c367819 */ /* 0x000fc4000000121d */
[----:B------:R-:W-:Y:S02]  /*b260*/  SHF.R.U32.HI R55, RZ, 0x10, R29 ;  /* 0x00000010ff377819 */ /* 0x000fe4000001161d */
[----:B------:R-:W-:Y:S01]  /*b270*/  SHF.R.U64 R57, R6, 0x10, R7 ;  /* 0x0000001006397819 */ /* 0x000fe20000001207 */
[----:B------:R-:W-:Y:S01]  /*b280*/  IMAD.MOV.U32 R6, RZ, RZ, R15 ;  /* 0x000000ffff067224 */ /* 0x000fe200078e000f */
[----:B------:R-:W-:Y:S02]  /*b290*/  MOV R43, R39 ;  /* 0x00000027002b7202 */ /* 0x000fe40000000f00 */
[----:B------:R-:W-:Y:S01]  /*b2a0*/  SHF.R.U32.HI R53, RZ, 0x10, R39 ;  /* 0x00000010ff357819 */ /* 0x000fe20000011627 */
[----:B------:R-:W-:Y:S01]  /*b2b0*/  IMAD.MOV.U32 R39, RZ, RZ, R28 ;  /* 0x000000ffff277224 */ /* 0x000fe200078e001c */
[----:B---3--:R-:W-:Y:S02]  /*b2c0*/  MOV R4, R7 ;  /* 0x0000000700047202 */ /* 0x008fe40000000f00 */
[----:B------:R-:W-:Y:S01]  /*b2d0*/  SHF.R.U32.HI R58, RZ, 0x10, R7 ;  /* 0x00000010ff3a7819 */ /* 0x000fe20000011607 */
[----:B------:R-:W-:Y:S01]  /*b2e0*/  IMAD.MOV.U32 R7, RZ, RZ, R11 ;  /* 0x000000ffff077224 */ /* 0x000fe200078e000b */
[--C-:B------:R-:W-:Y:S01]  /*b2f0*/  SHF.R.U64 R59, R14, 0x10, R15.reuse ;  /* 0x000000100e3b7819 */ /* 0x100fe2000000120f */
[----:B------:R-:W-:Y:S01]  /*b300*/  IMAD.MOV.U32 R14, RZ, RZ, R24 ;  /* 0x000000ffff0e7224 */ /* 0x000fe200078e0018 */
[----:B------:R-:W-:Y:S01]  /*b310*/  SHF.R.U32.HI R60, RZ, 0x10, R15 ;  /* 0x00000010ff3c7819 */ /* 0x000fe2000001160f */
[----:B------:R-:W-:Y:S01]  /*b320*/  IMAD.MOV.U32 R15, RZ, RZ, R25 ;  /* 0x000000ffff0f7224 */ /* 0x000fe200078e0019 */
[----:B------:R-:W-:-:S02]  /*b330*/  MOV R29, R10 ;  /* 0x0000000a001d7202 */ /* 0x000fc40000000f00 */
[--C-:B------:R-:W-:Y:S01]  /*b340*/  SHF.R.U64 R61, R10, 0x10, R11.reuse ;  /* 0x000000100a3d7819 */ /* 0x100fe2000000120b */
[----:B------:R-:W-:Y:S01]  /*b350*/  IMAD.MOV.U32 R10, RZ, RZ, R20 ;  /* 0x000000ffff0a7224 */ /* 0x000fe200078e0014 */
[----:B------:R-:W-:Y:S02]  /*b360*/  SHF.R.U32.HI R62, RZ, 0x10, R11 ;  /* 0x00000010ff3e7819 */ /* 0x000fe4000001160b */
[----:B------:R-:W-:Y:S02]  /*b370*/  MOV R11, R21 ;  /* 0x00000015000b7202 */ /* 0x000fe40000000f00 */
[----:B------:R-:W-:Y:S02]  /*b380*/  PRMT R3, R26, 0x5410, R56 ;  /* 0x000054101a037816 */ /* 0x000fe40000000038 */
[--C-:B------:R-:W-:Y:S02]  /*b390*/  SHF.R.U64 R63, R20, 0x10, R21.reuse ;  /* 0x00000010143f7819 */ /* 0x100fe40000001215 */
[----:B------:R-:W-:-:S02]  /*b3a0*/  SHF.R.U32.HI R64, RZ, 0x10, R21 ;  /* 0x00000010ff407819 */ /* 0x000fc40000011615 */
[--C-:B------:R-:W-:Y:S02]  /*b3b0*/  SHF.R.U64 R65, R24, 0x10, R25.reuse ;  /* 0x0000001018417819 */ /* 0x100fe40000001219 */
[----:B------:R-:W-:Y:S02]  /*b3c0*/  SHF.R.U32.HI R66, RZ, 0x10, R25 ;  /* 0x00000010ff427819 */ /* 0x000fe40000011619 */
[----:B------:R-:W-:Y:S02]  /*b3d0*/  MOV R40, R12 ;  /* 0x0000000c00287202 */ /* 0x000fe40000000f00 */
[----:B------:R-:W-:Y:S02]  /*b3e0*/  VIMNMX R26, R52, 0x80, PT ;  /* 0x00000080341a7848 */ /* 0x000fe40003fe0100 */
[--C-:B------:R-:W-:Y:S02]  /*b3f0*/  SHF.R.U64 R67, R12, 0x10, R13.reuse ;  /* 0x000000100c437819 */ /* 0x100fe4000000120d */
[----:B------:R-:W-:-:S02]  /*b400*/  SHF.R.U32.HI R68, RZ, 0x10, R13 ;  /* 0x00000010ff447819 */ /* 0x000fc4000001160d */
[----:B------:R-:W-:Y:S02]  /*b410*/  PRMT R27, R30, 0x5410, R42 ;  /* 0x000054101e1b7816 */ /* 0x000fe4000000002a */
[----:B------:R-:W-:Y:S02]  /*b420*/  PRMT R20, R34, 0x5410, R43 ;  /* 0x0000541022147816 */ /* 0x000fe4000000002b */
[----:B------:R-:W-:Y:S02]  /*b430*/  PRMT R12, R39, 0x5410, R44 ;  /* 0x00005410270c7816 */ /* 0x000fe4000000002c */
[----:B------:R-:W-:Y:S02]  /*b440*/  PRMT R24, R10, 0x5410, R11 ;  /* 0x000054100a187816 */ /* 0x000fe4000000000b */
[----:B------:R-:W-:Y:S02]  /*b450*/  PRMT R14, R14, 0x5410, R15 ;  /* 0x000054100e0e7816 */ /* 0x000fe4000000000f */
[----:B------:R-:W-:-:S02]  /*b460*/  PRMT R37, R37, 0x5410, R47 ;  /* 0x0000541025257816 */ /* 0x000fc4000000002f */
        /* <DEDUP_REMOVED lines=12> */
[----:B------:R-:W-:Y:S02]  /*b530*/  ISETP.GE.AND P1, PT, R17, R26, PT ;  /* 0x0000001a1100720c */ /* 0x000fe40003f26270 */
[----:B------:R-:W-:Y:S02]  /*b540*/  PRMT R15, R65, 0x5410, R66 ;  /* 0x00005410410f7816 */ /* 0x000fe40000000042 */
[----:B------:R-:W-:Y:S01]  /*b550*/  PRMT R10, R40, 0x5410, R41 ;  /* 0x00005410280a7816 */ /* 0x000fe20000000029 */
[----:B0-----:R-:W-:Y:S08]  /*b560*/  @!P0 BRA `(.L_x_737) ;  /* 0x0000015400188947 */ /* 0x001ff00003800000 */
.L_x_992:
[----:B------:R-:W-:Y:S05]  /*b570*/  BSYNC B1 ;  /* 0x0000000000017941 */ /* 0x000fea0003800000 */
.L_x_736:
[----:B------:R-:W-:Y:S01]  /*b580*/  BSSY B1, `(.L_x_738) ;  /* 0x00000fe000017945 */ /* 0x000fe20003800000 */
[----:B------:R-:W-:-:S03]  /*b590*/  PRMT R11, R67, 0x5410, R68 ;  /* 0x00005410430b7816 */ /* 0x000fc60000000044 */
[----:B------:R-:W-:Y:S05]  /*b5a0*/  @P1 BRA `(.L_x_739) ;  /* 0x0000000c00ec1947 */ /* 0x000fea0003800000 */
[----:B0-----:R-:W0:Y:S01]  /*b5b0*/  LDC R5, c[0x0][0x3f4] ;  /* 0x0000fd00ff057b82 */ /* 0x001e220000000800 */
[----:B------:R-:W-:Y:S01]  /*b5c0*/  BSSY B2, `(.L_x_740) ;  /* 0x000002e000027945 */ /* 0x000fe20003800000 */
[-C--:B0-----:R-:W-:Y:S02]  /*b5d0*/  ISETP.GE.AND P0, PT, R22, R5.reuse, PT ;  /* 0x000000051600720c */ /* 0x081fe40003f06270 */
[-C--:B------:R-:W-:Y:S02]  /*b5e0*/  ISETP.GE.AND P1, PT, R187, R5.reuse, PT ;  /* 0x00000005bb00720c */ /* 0x080fe40003f26270 */
[-C--:B------:R-:W-:Y:S02]  /*b5f0*/  ISETP.GE.AND P2, PT, R186, R5.reuse, PT ;  /* 0x00000005ba00720c */ /* 0x080fe40003f46270 */
[-C--:B------:R-:W-:Y:S02]  /*b600*/  ISETP.GE.AND P3, PT, R189, R5.reuse, PT ;  /* 0x00000005bd00720c */ /* 0x080fe40003f66270 */
[----:B------:R-:W-:-:S02]  /*b610*/  ISETP.GE.AND P4, PT, R188, R5, PT ;  /* 0x00000005bc00720c */ /* 0x000fc40003f86270 */
[----:B------:R-:W-:-:S03]  /*b620*/  ISETP.GE.AND P5, PT, R190, R5, PT ;  /* 0x00000005be00720c */ /* 0x000fc60003fa6270 */
[----:B------:R-:W-:Y:S10]  /*b630*/  @P0 BRA `(.L_x_741) ;  /* 0x0000000000980947 */ /* 0x000ff40003800000 */
[----:B------:R-:W0:Y:S01]  /*b640*/  LDS.128 R4, [R9+0x10400] ;  /* 0x0104000009047984 */ /* 0x000e220000000c00 */
[----:B------:R-:W-:Y:S02]  /*b650*/  HADD2.F32 R47, -RZ, R38.H0_H0 ;  /* 0x20000026ff2f7230 */ /* 0x000fe40000004100 */
[----:B------:R-:W-:Y:S02]  /*b660*/  HADD2.F32 R45, -RZ, R35.H0_H0 ;  /* 0x20000023ff2d7230 */ /* 0x000fe40000004100 */
[----:B------:R-:W-:Y:S02]  /*b670*/  HADD2.F32 R44, -RZ, R37.H0_H0 ;  /* 0x20000025ff2c7230 */ /* 0x000fe40000004100 */
[----:B------:R-:W-:Y:S02]  /*b680*/  HADD2.F32 R46, -RZ, R39.H0_H0 ;  /* 0x20000027ff2e7230 */ /* 0x000fe40000004100 */
[--C-:B0-----:R-:W-:Y:S02]  /*b690*/  HADD2.F32 R40, -RZ, R4.reuse.H0_H0 ;  /* 0x20000004ff287230 */ /* 0x101fe40000004100 */
[----:B------:R-:W-:-:S02]  /*b6a0*/  HADD2.F32 R4, -RZ, R4.H1_H1 ;  /* 0x30000004ff047230 */ /* 0x000fc40000004100 */
[--C-:B------:R-:W-:Y:S02]  /*b6b0*/  HADD2.F32 R41, -RZ, R5.reuse.H0_H0 ;  /* 0x20000005ff297230 */ /* 0x100fe40000004100 */
[----:B------:R-:W-:Y:S02]  /*b6c0*/  HADD2.F32 R5, -RZ, R5.H1_H1 ;  /* 0x30000005ff057230 */ /* 0x000fe40000004100 */
[C---:B------:R-:W-:Y:S01]  /*b6d0*/  FMUL.FTZ R49, R4.reuse, R47 ;  /* 0x0000002f04317220 */ /* 0x040fe20000410000 */
[-C--:B------:R-:W-:Y:S01]  /*b6e0*/  FMUL.FTZ R4, R4, R45.reuse ;  /* 0x0000002d04047220 */ /* 0x080fe20000410000 */
[--C-:B------:R-:W-:Y:S02]  /*b6f0*/  HADD2.F32 R42, -RZ, R6.reuse.H0_H0 ;  /* 0x20000006ff2a7230 */ /* 0x100fe40000004100 */
[----:B------:R-:W-:Y:S02]  /*b700*/  HADD2.F32 R43, -RZ, R7.H0_H0 ;  /* 0x20000007ff2b7230 */ /* 0x000fe40000004100 */
[C---:B------:R-:W-:Y:S01]  /*b710*/  FMUL.FTZ R50, R5.reuse, R46 ;  /* 0x0000002e05327220 */ /* 0x040fe20000410000 */
[C---:B------:R-:W-:Y:S01]  /*b720*/  FFMA.FTZ R49, R40.reuse, R45, -R49 ;  /* 0x0000002d28317223 */ /* 0x040fe20000010831 */
[----:B------:R-:W-:Y:S01]  /*b730*/  FFMA.FTZ R48, R40, R47, R4 ;  /* 0x0000002f28307223 */ /* 0x000fe20000010004 */
[----:B------:R-:W-:Y:S01]  /*b740*/  FMUL.FTZ R52, R5, R44 ;  /* 0x0000002c05347220 */ /* 0x000fe20000410000 */
[----:B------:R-:W-:-:S02]  /*b750*/  HADD2.F32 R6, -RZ, R6.H1_H1 ;  /* 0x30000006ff067230 */ /* 0x000fc40000004100 */
[C---:B------:R-:W-:Y:S01]  /*b760*/  FFMA.FTZ R50, R41.reuse, R44, -R50 ;  /* 0x0000002c29327223 */ /* 0x040fe20000010832 */
[----:B------:R-:W-:Y:S02]  /*b770*/  HADD2.F32 R7, -RZ, R7.H1_H1 ;  /* 0x30000007ff077230 */ /* 0x000fe40000004100 */
[----:B------:R-:W-:Y:S01]  /*b780*/  FFMA.FTZ R41, R41, R46, R52 ;  /* 0x0000002e29297223 */ /* 0x000fe20000010034 */
[----:B------:R-:W-:Y:S02]  /*b790*/  HADD2.F32 R45, -RZ, R38.H1_H1 ;  /* 0x30000026ff2d7230 */ /* 0x000fe40000004100 */
[----:B------:R-:W-:Y:S02]  /*b7a0*/  HADD2.F32 R5, -RZ, R35.H1_H1 ;  /* 0x30000023ff057230 */ /* 0x000fe40000004100 */
[----:B------:R-:W-:Y:S02]  /*b7b0*/  HADD2.F32 R40, -RZ, R39.H1_H1 ;  /* 0x30000027ff287230 */ /* 0x000fe40000004100 */
[----:B------:R-:W-:Y:S01]  /*b7c0*/  FMUL.FTZ R47, R6, R45 ;  /* 0x0000002d062f7220 */ /* 0x000fe20000410000 */
[----:B------:R-:W-:-:S02]  /*b7d0*/  HADD2.F32 R4, -RZ, R37.H1_H1 ;  /* 0x30000025ff047230 */ /* 0x000fc40000004100 */
[-C--:B------:R-:W-:Y:S01]  /*b7e0*/  FMUL.FTZ R44, R6, R5.reuse ;  /* 0x00000005062c7220 */ /* 0x080fe20000410000 */
[C---:B------:R-:W-:Y:S01]  /*b7f0*/  FMUL.FTZ R46, R7.reuse, R40 ;  /* 0x00000028072e7220 */ /* 0x040fe20000410000 */
[C---:B------:R-:W-:Y:S01]  /*b800*/  FFMA.FTZ R6, R42.reuse, R5, -R47 ;  /* 0x000000052a067223 */ /* 0x040fe2000001082f */
[-C--:B------:R-:W-:Y:S01]  /*b810*/  FMUL.FTZ R51, R7, R4.reuse ;  /* 0x0000000407337220 */ /* 0x080fe20000410000 */
[----:B------:R-:W-:Y:S01]  /*b820*/  FFMA.FTZ R45, R42, R45, R44 ;  /* 0x0000002d2a2d7223 */ /* 0x000fe2000001002c */
[C---:B------:R-:W-:Y:S01]  /*b830*/  FFMA.FTZ R7, R43.reuse, R4, -R46 ;  /* 0x000000042b077223 */ /* 0x040fe2000001082e */
[----:B------:R-:W-:Y:S01]  /*b840*/  F2FP.F16.F32.PACK_AB R4, R48, R49 ;  /* 0x000000313004723e */ /* 0x000fe200000000ff */
[----:B------:R-:W-:Y:S01]  /*b850*/  FFMA.FTZ R40, R43, R40, R51 ;  /* 0x000000282b287223 */ /* 0x000fe20000010033 */
[----:B------:R-:W-:Y:S02]  /*b860*/  F2FP.F16.F32.PACK_AB R5, R41, R50 ;  /* 0x000000322905723e */ /* 0x000fe400000000ff */
[----:B------:R-:W-:-:S02]  /*b870*/  F2FP.F16.F32.PACK_AB R6, R45, R6 ;  /* 0x000000062d06723e */ /* 0x000fc400000000ff */
[----:B------:R-:W-:-:S05]  /*b880*/  F2FP.F16.F32.PACK_AB R7, R40, R7 ;  /* 0x000000072807723e */ /* 0x000fca00000000ff */
[----:B------:R0:W-:Y:S02]  /*b890*/  STS.128 [R9+0x10400], R4 ;  /* 0x0104000409007388 */ /* 0x0001e40000000c00 */
.L_x_741:
[----:B------:R-:W-:Y:S05]  /*b8a0*/  BSYNC B2 ;  /* 0x0000000000027941 */ /* 0x000fea0003800000 */
.L_x_740:
[----:B------:R-:W-:Y:S04]  /*b8b0*/  BSSY B2, `(.L_x_742) ;  /* 0x0000028000027945 */ /* 0x000fe80003800000 */
[----:B------:R-:W-:Y:S05]  /*b8c0*/  @P1 BRA `(.L_x_743) ;  /* 0x0000000000981947 */ /* 0x000fea0003800000 */
[----:B0-----:R-:W0:Y:S01]  /*b8d0*/  LDS.128 R4, [R8] ;  /* 0x0000000008047984 */ /* 0x001e220000000c00 */
        /* <DEDUP_REMOVED lines=36> */
[----:B------:R1:W-:Y:S02]  /*bb20*/  STS.128 [R8], R4 ;  /* 0x0000000408007388 */ /* 0x0003e40000000c00 */
.L_x_743:
[----:B------:R-:W-:Y:S05]  /*bb30*/  BSYNC B2 ;  /* 0x0000000000027941 */ /* 0x000fea0003800000 */
.L_x_742:
[----:B------:R-:W-:Y:S04]  /*bb40*/  BSSY B2, `(.L_x_744) ;  /* 0x0000028000027945 */ /* 0x000fe80003800000 */
[----:B------:R-:W-:Y:S05]  /*bb50*/  @P2 BRA `(.L_x_745) ;  /* 0x0000000000982947 */ /* 0x000fea0003800000 */
[----:B01----:R-:W0:Y:S01]  /*bb60*/  LDS.128 R4, [R9+0x14400] ;  /* 0x0144000009047984 */ /* 0x003e220000000c00 */
        /* <DEDUP_REMOVED lines=37> */
.L_x_745:
[----:B------:R-:W-:Y:S05]  /*bdc0*/  BSYNC B2 ;  /* 0x0000000000027941 */ /* 0x000fea0003800000 */
.L_x_744:
[----:B------:R-:W-:Y:S04]  /*bdd0*/  BSSY B2, `(.L_x_746) ;  /* 0x0000028000027945 */ /* 0x000fe80003800000 */
[----:B------:R-:W-:Y:S05]  /*bde0*/  @P3 BRA `(.L_x_747) ;  /* 0x0000000000983947 */ /* 0x000fea0003800000 */
[----:B012---:R-:W0:Y:S01]  /*bdf0*/  LDS.128 R4, [R8+0x4000] ;  /* 0x0040000008047984 */ /* 0x007e220000000c00 */
        /* <DEDUP_REMOVED lines=37> */
.L_x_747:
[----:B------:R-:W-:Y:S05]  /*c050*/  BSYNC B2 ;  /* 0x0000000000027941 */ /* 0x000fea0003800000 */
.L_x_746:
[----:B------:R-:W-:Y:S04]  /*c060*/  BSSY B2, `(.L_x_748) ;  /* 0x0000028000027945 */ /* 0x000fe80003800000 */
[----:B------:R-:W-:Y:S05]  /*c070*/  @P4 BRA `(.L_x_749) ;  /* 0x0000000000984947 */ /* 0x000fea0003800000 */
[----:B0123--:R-:W0:Y:S01]  /*c080*/  LDS.128 R4, [R9+0x18400] ;  /* 0x0184000009047984 */ /* 0x00fe220000000c00 */
        /* <DEDUP_REMOVED lines=37> */
.L_x_749:
[----:B------:R-:W-:Y:S05]  /*c2e0*/  BSYNC B2 ;  /* 0x0000000000027941 */ /* 0x000fea0003800000 */
.L_x_748:
[----:B------:R-:W-:Y:S05]  /*c2f0*/  @P5 BRA `(.L_x_739) ;  /* 0x0000000000985947 */ /* 0x000fea0003800000 */
[----:B01234-:R-:W0:Y:S01]  /*c300*/  LDS.128 R4, [R8+0x8000] ;  /* 0x0080000008047984 */ /* 0x01fe220000000c00 */
        /* <DEDUP_REMOVED lines=37> */
.L_x_739:
[----:B------:R-:W-:Y:S05]  /*c560*/  BSYNC B1 ;  /* 0x0000000000017941 */ /* 0x000fea0003800000 */
.L_x_738:
[----:B------:R-:W-:-:S13]  /*c570*/  ISETP.GE.AND P0, PT, R205, R26, PT ;  /* 0x0000001acd00720c */ /* 0x000fda0003f06270 */
[----:B------:R-:W-:Y:S05]  /*c580*/  @P0 BRA `(.L_x_750) ;  /* 0x0000003800d40947 */ /* 0x000fea0003800000 */
[----:B01234-:R-:W0:Y:S01]  /*c590*/  LDC R5, c[0x0][0x3f4] ;  /* 0x0000fd00ff057b82 */ /* 0x01fe220000000800 */
        /* <DEDUP_REMOVED lines=9> */
[--C-:B------:R-:W-:Y:S02]  /*c630*/  HADD2.F32 R48, -RZ, R38.reuse.H0_H0 ;  /* 0x20000026ff307230 */ /* 0x100fe40000004100 */
[----:B------:R-:W-:Y:S02]  /*c640*/  HADD2.F32 R50, -RZ, R39.H0_H0 ;  /* 0x20000027ff327230 */ /* 0x000fe40000004100 */
[----:B------:R-:W-:Y:S02]  /*c650*/  HADD2.F32 R44, -RZ, R35.H0_H0 ;  /* 0x20000023ff2c7230 */ /* 0x000fe40000004100 */
[----:B------:R-:W-:Y:S02]  /*c660*/  HADD2.F32 R46, -RZ, R37.H0_H0 ;  /* 0x20000025ff2e7230 */ /* 0x000fe40000004100 */
[----:B------:R-:W-:Y:S02]  /*c670*/  HADD2.F32 R49, -RZ, R38.H1_H1 ;  /* 0x30000026ff317230 */ /* 0x000fe40000004100 */
[----:B0-----:R-:W-:-:S02]  /*c680*/  HADD2.F32 R26, -RZ, R4.H0_H0 ;  /* 0x20000004ff1a7230 */ /* 0x001fc40000004100 */
[----:B------:R-:W-:Y:S02]  /*c690*/  HADD2.F32 R4, -RZ, R4.H1_H1 ;  /* 0x30000004ff047230 */ /* 0x000fe40000004100 */
[--C-:B------:R-:W-:Y:S02]  /*c6a0*/  HADD2.F32 R40, -RZ, R5.reuse.H0_H0 ;  /* 0x20000005ff287230 */ /* 0x100fe40000004100 */
[----:B------:R-:W-:Y:S02]  /*c6b0*/  HADD2.F32 R5, -RZ, R5.H1_H1 ;  /* 0x30000005ff057230 */ /* 0x000fe40000004100 */
[-C--:B------:R-:W-:Y:S01]  /*c6c0*/  FMUL.FTZ R43, R48, R4.reuse ;  /* 0x00000004302b7220 */ /* 0x080fe20000410000 */
[----:B------:R-:W-:Y:S01]  /*c6d0*/  FMUL.FTZ R45, R44, R4 ;  /* 0x000000042c2d7220 */ /* 0x000fe20000410000 */
[----:B------:R-:W-:Y:S02]  /*c6e0*/  HADD2.F32 R41, -RZ, R6.H0_H0 ;  /* 0x20000006ff297230 */ /* 0x000fe40000004100 */
[-C--:B------:R-:W-:Y:S01]  /*c6f0*/  FMUL.FTZ R47, R50, R5.reuse ;  /* 0x00000005322f7220 */ /* 0x080fe20000410000 */
[----:B------:R-:W-:Y:S01]  /*c700*/  FFMA.FTZ R4, R44, R26, -R43 ;  /* 0x0000001a2c047223 */ /* 0x000fe2000001082b */
[----:B------:R-:W-:Y:S01]  /*c710*/  FMUL.FTZ R43, R46, R5 ;  /* 0x000000052e2b7220 */ /* 0x000fe20000410000 */
[----:B------:R-:W-:-:S02]  /*c720*/  HADD2.F32 R42, -RZ, R7.H0_H0 ;  /* 0x20000007ff2a7230 */ /* 0x000fc40000004100 */
[----:B------:R-:W-:Y:S01]  /*c730*/  FFMA.FTZ R5, R46, R40, -R47 ;  /* 0x000000282e057223 */ /* 0x000fe2000001082f */
[----:B------:R-:W-:Y:S02]  /*c740*/  HADD2.F32 R6, -RZ, R6.H1_H1 ;  /* 0x30000006ff067230 */ /* 0x000fe40000004100 */
[----:B------:R-:W-:Y:S01]  /*c750*/  FFMA.FTZ R45, R48, R26, R45 ;  /* 0x0000001a302d7223 */ /* 0x000fe2000001002d */
[----:B------:R-:W-:Y:S02]  /*c760*/  HADD2.F32 R7, -RZ, R7.H1_H1 ;  /* 0x30000007ff077230 */ /* 0x000fe40000004100 */
[----:B------:R-:W-:Y:S01]  /*c770*/  FFMA.FTZ R40, R50, R40, R43 ;  /* 0x0000002832287223 */ /* 0x000fe2000001002b */
[----:B------:R-:W-:Y:S02]  /*c780*/  HADD2.F32 R46, -RZ, R39.H1_H1 ;  /* 0x30000027ff2e7230 */ /* 0x000fe40000004100 */
[----:B------:R-:W-:Y:S01]  /*c790*/  FMUL.FTZ R26, R49, R6 ;  /* 0x00000006311a7220 */ /* 0x000fe20000410000 */
[----:B------:R-:W-:Y:S01]  /*c7a0*/  HADD2.F32 R47, -RZ, R35.H1_H1 ;  /* 0x30000023ff2f7230 */ /* 0x000fe20000004100 */
[----:B------:R-:W-:Y:S01]  /*c7b0*/  F2FP.F16.F32.PACK_AB R4, R45, R4 ;  /* 0x000000042d04723e */ /* 0x000fe200000000ff */
[----:B------:R-:W-:-:S02]  /*c7c0*/  HADD2.F32 R44, -RZ, R37.H1_H1 ;  /* 0x30000025ff2c7230 */ /* 0x000fc40000004100 */
[----:B------:R-:W-:Y:S01]  /*c7d0*/  FMUL.FTZ R35, R46, R7 ;  /* 0x000000072e237220 */ /* 0x000fe20000410000 */
[----:B------:R-:W-:Y:S01]  /*c7e0*/  F2FP.F16.F32.PACK_AB R5, R40, R5 ;  /* 0x000000052805723e */ /* 0x000fe200000000ff */
[C---:B------:R-:W-:Y:S01]  /*c7f0*/  FMUL.FTZ R38, R47.reuse, R6 ;  /* 0x000000062f267220 */ /* 0x040fe20000410000 */
[----:B------:R-:W-:Y:S01]  /*c800*/  FFMA.FTZ R6, R47, R41, -R26 ;  /* 0x000000292f067223 */ /* 0x000fe2000001081a */
[C---:B------:R-:W-:Y:S01]  /*c810*/  FMUL.FTZ R37, R44.reuse, R7 ;  /* 0x000000072c257220 */ /* 0x040fe20000410000 */
[-C--:B------:R-:W-:Y:S01]  /*c820*/  FFMA.FTZ R7, R44, R42.reuse, -R35 ;  /* 0x0000002a2c077223 */ /* 0x080fe20000010823 */
[----:B------:R-:W-:Y:S02]  /*c830*/  FFMA.FTZ R41, R49, R41, R38 ;  /* 0x0000002931297223 */ /* 0x000fe40000010026 */
[----:B------:R-:W-:-:S03]  /*c840*/  FFMA.FTZ R42, R46, R42, R37 ;  /* 0x0000002a2e2a7223 */ /* 0x000fc60000010025 */
[----:B------:R-:W-:Y:S02]  /*c850*/  F2FP.F16.F32.PACK_AB R6, R41, R6 ;  /* 0x000000062906723e */ /* 0x000fe400000000ff */
[----:B------:R-:W-:-:S05]  /*c860*/  F2FP.F16.F32.PACK_AB R7, R42, R7 ;  /* 0x000000072a07723e */ /* 0x000fca00000000ff */
[----:B------:R0:W-:Y:S02]  /*c870*/  STS.128 [R9+0x12400], R4 ;  /* 0x0124000409007388 */ /* 0x0001e40000000c00 */
.L_x_752:
[----:B------:R-:W-:Y:S05]  /*c880*/  BSYNC B1 ;  /* 0x0000000000017941 */ /* 0x000fea0003800000 */
.L_x_751:
[----:B------:R-:W-:Y:S04]  /*c890*/  BSSY B1, `(.L_x_753) ;  /* 0x0000028000017945 */ /* 0x000fe80003800000 */
[----:B------:R-:W-:Y:S05]  /*c8a0*/  @P1 BRA `(.L_x_754) ;  /* 0x0000000000981947 */ /* 0x000fea0003800000 */
[----:B0-----:R-:W0:Y:S01]  /*c8b0*/  LDS.128 R4, [R8+0x2000] ;  /* 0x0020000008047984 */ /* 0x001e220000000c00 */
        /* <DEDUP_REMOVED lines=8> */
[-C--:B------:R-:W-:Y:S01]  /*c940*/  FMUL.FTZ R39, R44, R4.reuse ;  /* 0x000000042c277220 */ /* 0x080fe20000410000 */
[C---:B------:R-:W-:Y:S01]  /*c950*/  FMUL.FTZ R41, R42.reuse, R4 ;  /* 0x000000042a297220 */ /* 0x040fe20000410000 */
[----:B------:R-:W-:Y:S02]  /*c960*/  HADD2.F32 R37, -RZ, R6.H0_H0 ;  /* 0x20000006ff257230 */ /* 0x000fe40000004100 */
[-C--:B------:R-:W-:Y:S01]  /*c970*/  FMUL.FTZ R40, R45, R5.reuse ;  /* 0x000000052d287220 */ /* 0x080fe20000410000 */
[-C--:B------:R-:W-:Y:S01]  /*c980*/  FFMA.FTZ R4, R42, R26.reuse, -R39 ;  /* 0x0000001a2a047223 */ /* 0x080fe20000010827 */
[----:B------:R-:W-:Y:S01]  /*c990*/  FFMA.FTZ R41, R44, R26, R41 ;  /* 0x0000001a2c297223 */ /* 0x000fe20000010029 */
[----:B------:R-:W-:Y:S01]  /*c9a0*/  FMUL.FTZ R26, R43, R5 ;  /* 0x000000052b1a7220 */ /* 0x000fe20000410000 */
[----:B------:R-:W-:-:S02]  /*c9b0*/  HADD2.F32 R38, -RZ, R7.H0_H0 ;  /* 0x20000007ff267230 */ /* 0x000fc40000004100 */
[-C--:B------:R-:W-:Y:S01]  /*c9c0*/  FFMA.FTZ R5, R43, R35.reuse, -R40 ;  /* 0x000000232b057223 */ /* 0x080fe20000010828 */
[----:B------:R-:W-:Y:S02]  /*c9d0*/  HADD2.F32 R6, -RZ, R6.H1_H1 ;  /* 0x30000006ff067230 */ /* 0x000fe40000004100 */
[----:B------:R-:W-:Y:S01]  /*c9e0*/  FFMA.FTZ R26, R45, R35, R26 ;  /* 0x000000232d1a7223 */ /* 0x000fe2000001001a */
[----:B------:R-:W-:Y:S01]  /*c9f0*/  HADD2.F32 R7, -RZ, R7.H1_H1 ;  /* 0x30000007ff077230 */ /* 0x000fe20000004100 */
[----:B------:R-:W-:Y:S01]  /*ca00*/  F2FP.F16.F32.PACK_AB R4, R41, R4 ;  /* 0x000000042904723e */ /* 0x000fe200000000ff */
[----:B------:R-:W-:Y:S02]  /*ca10*/  HADD2.F32 R43, -RZ, R33.H1_H1 ;  /* 0x30000021ff2b7230 */ /* 0x000fe40000004100 */
[----:B------:R-:W-:Y:S01]  /*ca20*/  HADD2.F32 R42, -RZ, R34.H1_H1 ;  /* 0x30000022ff2a7230 */ /* 0x000fe20000004100 */
[----:B------:R-:W-:Y:S01]  /*ca30*/  F2FP.F16.F32.PACK_AB R5, R26, R5 ;  /* 0x000000051a05723e */ /* 0x000fe200000000ff */
[----:B------:R-:W-:-:S02]  /*ca40*/  HADD2.F32 R39, -RZ, R31.H1_H1 ;  /* 0x3000001fff277230 */ /* 0x000fc40000004100 */
[----:B------:R-:W-:Y:S02]  /*ca50*/  HADD2.F32 R40, -RZ, R32.H1_H1 ;  /* 0x30000020ff287230 */ /* 0x000fe40000004100 */
[-C--:B------:R-:W-:Y:S01]  /*ca60*/  FMUL.FTZ R32, R43, R6.reuse ;  /* 0x000000062b207220 */ /* 0x080fe20000410000 */
[-C--:B------:R-:W-:Y:S01]  /*ca70*/  FMUL.FTZ R31, R42, R7.reuse ;  /* 0x000000072a1f7220 */ /* 0x080fe20000410000 */
[C---:B------:R-:W-:Y:S01]  /*ca80*/  FMUL.FTZ R34, R39.reuse, R6 ;  /* 0x0000000627227220 */ /* 0x040fe20000410000 */
[C---:B------:R-:W-:Y:S01]  /*ca90*/  FMUL.FTZ R33, R40.reuse, R7 ;  /* 0x0000000728217220 */ /* 0x040fe20000410000 */
[-C--:B------:R-:W-:Y:S01]  /*caa0*/  FFMA.FTZ R6, R39, R37.reuse, -R32 ;  /* 0x0000002527067223 */ /* 0x080fe20000010820 */
[-C--:B------:R-:W-:Y:S01]  /*cab0*/  FFMA.FTZ R7, R40, R38.reuse, -R31 ;  /* 0x0000002628077223 */ /* 0x080fe2000001081f */
[----:B------:R-:W-:Y:S01]  /*cac0*/  FFMA.FTZ R37, R43, R37, R34 ;  /* 0x000000252b257223 */ /* 0x000fe20000010022 */
[----:B------:R-:W-:-:S04]  /*cad0*/  FFMA.FTZ R38, R42, R38, R33 ;  /* 0x000000262a267223 */ /* 0x000fc80000010021 */
[----:B------:R-:W-:Y:S02]  /*cae0*/  F2FP.F16.F32.PACK_AB R6, R37, R6 ;  /* 0x000000062506723e */ /* 0x000fe400000000ff */
[----:B------:R-:W-:-:S05]  /*caf0*/  F2FP.F16.F32.PACK_AB R7, R38, R7 ;  /* 0x000000072607723e */ /* 0x000fca00000000ff */
[----:B------:R1:W-:Y:S02]  /*cb00*/  STS.128 [R8+0x2000], R4 ;  /* 0x0020000408007388 */ /* 0x0003e40000000c00 */
.L_x_754:
[----:B------:R-:W-:Y:S05]  /*cb10*/  BSYNC B1 ;  /* 0x0000000000017941 */ /* 0x000fea0003800000 */
.L_x_753:
        /* <DEDUP_REMOVED lines=28> */
[-C--:B------:R-:W-:Y:S01]  /*cce0*/  FMUL.FTZ R27, R38, R6.reuse ;  /* 0x00000006261b7220 */ /* 0x080fe20000410000 */
[----:B------:R-:W-:Y:S02]  /*ccf0*/  HADD2.F32 R35, -RZ, R28.H1_H1 ;  /* 0x3000001cff237230 */ /* 0x000fe40000004100 */
[C---:B------:R-:W-:Y:S01]  /*cd00*/  FMUL.FTZ R29, R34.reuse, R6 ;  /* 0x00000006221d7220 */ /* 0x040fe20000410000 */
[-C--:B------:R-:W-:Y:S01]  /*cd10*/  FMUL.FTZ R28, R39, R7.reuse ;  /* 0x00000007271c7220 */ /* 0x080fe20000410000 */
[-C--:B------:R-:W-:Y:S01]  /*cd20*/  FFMA.FTZ R6, R34, R32.reuse, -R27 ;  /* 0x0000002022067223 */ /* 0x080fe2000001081b */
[C---:B------:R-:W-:Y:S01]  /*cd30*/  FMUL.FTZ R30, R35.reuse, R7 ;  /* 0x00000007231e7220 */ /* 0x040fe20000410000 */
[----:B------:R-:W-:Y:S01]  /*cd40*/  FFMA.FTZ R29, R38, R32, R29 ;  /* 0x00000020261d7223 */ /* 0x000fe2000001001d */
[-C--:B------:R-:W-:Y:S02]  /*cd50*/  FFMA.FTZ R7, R35, R33.reuse, -R28 ;  /* 0x0000002123077223 */ /* 0x080fe4000001081c */
[----:B------:R-:W-:-:S02]  /*cd60*/  FFMA.FTZ R30, R39, R33, R30 ;  /* 0x00000021271e7223 */ /* 0x000fc4000001001e */
[----:B------:R-:W-:-:S03]  /*cd70*/  F2FP.F16.F32.PACK_AB R6, R29, R6 ;  /* 0x000000061d06723e */ /* 0x000fc600000000ff */
[----:B------:R-:W-:-:S05]  /*cd80*/  F2FP.F16.F32.PACK_AB R7, R30, R7 ;  /* 0x000000071e07723e */ /* 0x000fca00000000ff */
[----:B------:R2:W-:Y:S02]  /*cd90*/  STS.128 [R9+0x16400], R4 ;  /* 0x0164000409007388 */ /* 0x0005e40000000c00 */
.L_x_756:
[----:B------:R-:W-:Y:S05]  /*cda0*/  BSYNC B1 ;  /* 0x0000000000017941 */ /* 0x000fea0003800000 */
.L_x_755:
        /* <DEDUP_REMOVED lines=30> */
[C---:B------:R-:W-:Y:S01]  /*cf90*/  FMUL.FTZ R25, R30.reuse, R6 ;  /* 0x000000061e197220 */ /* 0x040fe20000410000 */
[-C--:B------:R-:W-:Y:S01]  /*cfa0*/  FMUL.FTZ R20, R35, R7.reuse ;  /* 0x0000000723147220 */ /* 0x080fe20000410000 */
[C---:B------:R-:W-:Y:S01]  /*cfb0*/  FMUL.FTZ R24, R31.reuse, R7 ;  /* 0x000000071f187220 */ /* 0x040fe20000410000 */
[-C--:B------:R-:W-:Y:S01]  /*cfc0*/  FFMA.FTZ R6, R30, R28.reuse, -R21 ;  /* 0x0000001c1e067223 */ /* 0x080fe20000010815 */
[----:B------:R-:W-:Y:S01]  /*cfd0*/  FFMA.FTZ R25, R32, R28, R25 ;  /* 0x0000001c20197223 */ /* 0x000fe20000010019 */
[-C--:B------:R-:W-:Y:S01]  /*cfe0*/  FFMA.FTZ R7, R31, R29.reuse, -R20 ;  /* 0x0000001d1f077223 */ /* 0x080fe20000010814 */
[----:B------:R-:W-:-:S03]  /*cff0*/  FFMA.FTZ R24, R35, R29, R24 ;  /* 0x0000001d23187223 */ /* 0x000fc60000010018 */
[----:B------:R-:W-:Y:S02]  /*d000*/  F2FP.F16.F32.PACK_AB R6, R25, R6 ;  /* 0x000000061906723e */ /* 0x000fe400000000ff */
[----:B------:R-:W-:-:S05]  /*d010*/  F2FP.F16.F32.PACK_AB R7, R24, R7 ;  /* 0x000000071807723e */ /* 0x000fca00000000ff */
[----:B------:R3:W-:Y:S02]  /*d020*/  STS.128 [R8+0x6000], R4 ;  /* 0x0060000408007388 */ /* 0x0007e40000000c00 */
.L_x_758:
[----:B------:R-:W-:Y:S05]  /*d030*/  BSYNC B1 ;  /* 0x0000000000017941 */ /* 0x000fea0003800000 */
.L_x_757:
        /* <DEDUP_REMOVED lines=40> */
.L_x_760:
[----:B------:R-:W-:Y:S05]  /*d2c0*/  BSYNC B1 ;  /* 0x0000000000017941 */ /* 0x000fea0003800000 */
.L_x_759:
        /* <DEDUP_REMOVED lines=13> */
[----:B------:R-:W-:Y:S01]  /*d3a0*/  FMUL.FTZ R15, R28, R5 ;  /* 0x000000051c0f7220 */ /* 0x000fe20000410000 */
[----:B------:R-:W-:Y:S01]  /*d3b0*/  FFMA.FTZ R4, R21, R9, -R20 ;  /* 0x0000000915047223 */ /* 0x000fe20000010814 */
[----:B------:R-:W-:-:S02]  /*d3c0*/  HADD2.F32 R14, -RZ, R7.H0_H0 ;  /* 0x20000007ff0e7230 */ /* 0x000fc40000004100 */
[----:B------:R-:W-:Y:S01]  /*d3d0*/  FFMA.FTZ R9, R25, R9, R24 ;  /* 0x0000000919097223 */ /* 0x000fe20000010018 */
[C---:B------:R-:W-:Y:S01]  /*d3e0*/  FMUL.FTZ R21, R26.reuse, R5 ;  /* 0x000000051a157220 */ /* 0x040fe20000410000 */
[----:B------:R-:W-:Y:S02]  /*d3f0*/  HADD2.F32 R6, -RZ, R6.H1_H1 ;  /* 0x30000006ff067230 */ /* 0x000fe40000004100 */
[-C--:B------:R-:W-:Y:S01]  /*d400*/  FFMA.FTZ R5, R26, R12.reuse, -R15 ;  /* 0x0000000c1a057223 */ /* 0x080fe2000001080f */
[----:B------:R-:W-:Y:S02]  /*d410*/  HADD2.F32 R7, -RZ, R7.H1_H1 ;  /* 0x30000007ff077230 */ /* 0x000fe40000004100 */
[----:B------:R-:W-:Y:S01]  /*d420*/  FFMA.FTZ R12, R28, R12, R21 ;  /* 0x0000000c1c0c7223 */ /* 0x000fe20000010015 */
[----:B------:R-:W-:Y:S01]  /*d430*/  HADD2.F32 R25, -RZ, R10.H1_H1 ;  /* 0x3000000aff197230 */ /* 0x000fe20000004100 */
[----:B------:R-:W-:Y:S01]  /*d440*/  F2FP.F16.F32.PACK_AB R4, R9, R4 ;  /* 0x000000040904723e */ /* 0x000fe200000000ff */
[----:B------:R-:W-:-:S02]  /*d450*/  HADD2.F32 R20, -RZ, R11.H1_H1 ;  /* 0x3000000bff147230 */ /* 0x000fc40000004100 */
[----:B------:R-:W-:Y:S02]  /*d460*/  HADD2.F32 R15, -RZ, R0.H1_H1 ;  /* 0x30000000ff0f7230 */ /* 0x000fe40000004100 */
[-C--:B------:R-:W-:Y:S01]  /*d470*/  FMUL.FTZ R0, R25, R6.reuse ;  /* 0x0000000619007220 */ /* 0x080fe20000410000 */
[----:B------:R-:W-:Y:S02]  /*d480*/  HADD2.F32 R10, -RZ, R3.H1_H1 ;  /* 0x30000003ff0a7230 */ /* 0x000fe40000004100 */
[----:B------:R-:W-:Y:S01]  /*d490*/  FMUL.FTZ R3, R20, R7 ;  /* 0x0000000714037220 */ /* 0x000fe20000410000 */
[----:B------:R-:W-:Y:S01]  /*d4a0*/  F2FP.F16.F32.PACK_AB R5, R12, R5 ;  /* 0x000000050c05723e */ /* 0x000fe200000000ff */
[C---:B------:R-:W-:Y:S01]  /*d4b0*/  FMUL.FTZ R6, R15.reuse, R6 ;  /* 0x000000060f067220 */ /* 0x040fe20000410000 */
[----:B------:R-:W-:Y:S01]  /*d4c0*/  FFMA.FTZ R0, R15, R13, -R0 ;  /* 0x0000000d0f007223 */ /* 0x000fe20000010800 */
[C---:B------:R-:W-:Y:S01]  /*d4d0*/  FMUL.FTZ R7, R10.reuse, R7 ;  /* 0x000000070a077220 */ /* 0x040fe20000410000 */
[----:B------:R-:W-:Y:S01]  /*d4e0*/  FFMA.FTZ R3, R10, R14, -R3 ;  /* 0x0000000e0a037223 */ /* 0x000fe20000010803 */
[----:B------:R-:W-:-:S02]  /*d4f0*/  FFMA.FTZ R13, R25, R13, R6 ;  /* 0x0000000d190d7223 */ /* 0x000fc40000010006 */
[----:B------:R-:W-:-:S03]  /*d500*/  FFMA.FTZ R14, R20, R14, R7 ;  /* 0x0000000e140e7223 */ /* 0x000fc60000010007 */
[----:B------:R-:W-:Y:S02]  /*d510*/  F2FP.F16.F32.PACK_AB R6, R13, R0 ;  /* 0x000000000d06723e */ /* 0x000fe400000000ff */
[----:B------:R-:W-:-:S05]  /*d520*/  F2FP.F16.F32.PACK_AB R7, R14, R3 ;  /* 0x000000030e07723e */ /* 0x000fca00000000ff */
[----:B------:R0:W-:Y:S01]  /*d530*/  STS.128 [R8+0xa000], R4 ;  /* 0x00a0000408007388 */ /* 0x0001e20000000c00 */
[----:B------:R-:W-:Y:S05]  /*d540*/  BRA `(.L_x_750) ;  /* 0x0000002800e47947 */ /* 0x000fea0003800000 */
.L_x_732:
[----:B------:R-:W-:-:S03]  /*d550*/  UMOV UR4, 0xffffffff ;  /* 0xffffffff00047882 */ /* 0x000fc60000000000 */
[----:B------:R-:W-:Y:S05]  /*d560*/  BRA.DIV UR4, `(.L_x_761) ;  /* 0x00000136042c7947 */ /* 0x000fea000b800000 */
[----:B------:R-:W0:Y:S04]  /*d570*/  SHFL.IDX PT, R3, R25, RZ, 0x1c1f ;  /* 0x001c1fff19037589 */ /* 0x000e2800000e0000 */
[----:B------:R-:W1:Y:S04]  /*d580*/  SHFL.IDX PT, R0, R24, RZ, 0x1c1f ;  /* 0x001c1fff18007589 */ /* 0x000e6800000e0000 */
[----:B------:R2:W3:Y:S04]  /*d590*/  SHFL.IDX PT, R5, R27, RZ, 0x1c1f ;  /* 0x001c1fff1b057589 */ /* 0x0004e800000e0000 */
[----:B------:R2:W4:Y:S01]  /*d5a0*/  SHFL.IDX PT, R14, R26, RZ, 0x1c1f ;  /* 0x001c1fff1a0e7589 */ /* 0x00052200000e0000 */
[----:B0-----:R-:W-:Y:S01]  /*d5b0*/  IMAD.MOV.U32 R43, RZ, RZ, R3 ;  /* 0x000000ffff2b7224 */ /* 0x001fe200078e0003 */
[----:B-12---:R-:W-:-:S07]  /*d5c0*/  MOV R42, R0 ;  /* 0x00000000002a7202 */ /* 0x006fce0000000f00 */
.L_x_998:
[----:B------:R-:W-:Y:S01]  /*d5d0*/  ULDC UR4, c[0x0][0x448] ;  /* 0x0001120000047ab9 */ /* 0x000fe20000000800 */
[----:B------:R-:W-:Y:S01]  /*d5e0*/  BSSY B1, `(.L_x_762) ;  /* 0x0000033000017945 */ /* 0x000fe20003800000 */
[----:B------:R-:W-:Y:S01]  /*d5f0*/  IMAD R46, R149, UR4, RZ ;  /* 0x00000004952e7c24 */ /* 0x000fe2000f8e02ff */
[----:B---3--:R-:W-:Y:S01]  /*d600*/  MOV R21, R5 ;  /* 0x0000000500157202 */ /* 0x008fe20000000f00 */
[----:B----4-:R-:W-:Y:S01]  /*d610*/  IMAD.MOV.U32 R20, RZ, RZ, R14 ;  /* 0x000000ffff147224 */ /* 0x010fe200078e000e */
[----:B------:R-:W-:Y:S02]  /*d620*/  CS2R R4, SRZ ;  /* 0x0000000000047805 */ /* 0x000fe4000001ff00 */
[----:B------:R-:W-:Y:S02]  /*d630*/  CS2R R8, SRZ ;  /* 0x0000000000087805 */ /* 0x000fe4000001ff00 */
[----:B------:R-:W-:Y:S01]  /*d640*/  ISETP.GE.AND P0, PT, R6, R46, PT ;  /* 0x0000002e0600720c */ /* 0x000fe20003f06270 */
[----:B------:R-:W-:Y:S01]  /*d650*/  IMAD R46, R125, -0x80, R46 ;  /* 0xffffff807d2e7824 */ /* 0x000fe200078e022e */
        /* <DEDUP_REMOVED lines=10> */
[----:B------:R-:W-:Y:S06]  /*d700*/  @P0 BRA `(.L_x_763) ;  /* 0x0000000000800947 */ /* 0x000fec0003800000 */
[C---:B------:R-:W-:Y:S01]  /*d710*/  VIADD R0, R18.reuse, 0x20 ;  /* 0x0000002012007836 */ /* 0x040fe20000000000 */
[----:B------:R-:W-:Y:S01]  /*d720*/  ULDC UR4, c[0x0][0x3f4] ;  /* 0x0000fd0000047ab9 */ /* 0x000fe20000000800 */
[C---:B------:R-:W-:Y:S01]  /*d730*/  VIADD R3, R18.reuse, 0x40 ;  /* 0x0000004012037836 */ /* 0x040fe20000000000 */
[----:B------:R-:W-:Y:S02]  /*d740*/  ISETP.GE.AND P0, PT, R18, UR4, PT ;  /* 0x0000000412007c0c */ /* 0x000fe4000bf06270 */
[----:B------:R-:W-:Y:S02]  /*d750*/  CS2R R24, SRZ ;  /* 0x0000000000187805 */ /* 0x000fe4000001ff00 */
[----:B------:R-:W-:Y:S02]  /*d760*/  ISETP.GE.AND P1, PT, R0, UR4, PT ;  /* 0x0000000400007c0c */ /* 0x000fe4000bf26270 */
[----:B------:R-:W-:Y:S02]  /*d770*/  CS2R R26, SRZ ;  /* 0x00000000001a7805 */ /* 0x000fe4000001ff00 */
[----:B------:R-:W-:-:S02]  /*d780*/  ISETP.GE.AND P2, PT, R3, UR4, PT ;  /* 0x0000000403007c0c */ /* 0x000fc4000bf46270 */
[----:B------:R-:W-:Y:S02]  /*d790*/  CS2R R4, SRZ ;  /* 0x0000000000047805 */ /* 0x000fe4000001ff00 */
[----:B------:R-:W-:Y:S02]  /*d7a0*/  CS2R R6, SRZ ;  /* 0x0000000000067805 */ /* 0x000fe4000001ff00 */
[----:B------:R-:W-:Y:S01]  /*d7b0*/  CS2R R28, SRZ ;  /* 0x00000000001c7805 */ /* 0x000fe2000001ff00 */
[----:B------:R-:W-:Y:S02]  /*d7c0*/  @!P0 IMAD.WIDE R12, R18, 0x2, R42 ;  /* 0x00000002120c8825 */ /* 0x000fe400078e022a */
[----:B------:R-:W-:-:S04]  /*d7d0*/  @!P1 SHF.L.U32 R41, R211, 0x3, RZ ;  /* 0x00000003d3299819 */ /* 0x000fc800000006ff */
[----:B------:R-:W-:Y:S01]  /*d7e0*/  @!P2 IMAD.SHL.U32 R45, R212, 0x8, RZ ;  /* 0x00000008d42da824 */ /* 0x000fe200078e00ff */
[----:B------:R0:W5:Y:S01]  /*d7f0*/  @!P0 LD.E.128 R24, desc[UR42][R12.64] ;  /* 0x0000002a0c188980 */ /* 0x000162000c101d00 */
[----:B------:R-:W-:Y:S01]  /*d800*/  CS2R R30, SRZ ;  /* 0x00000000001e7805 */ /* 0x000fe2000001ff00 */
[--C-:B------:R-:W-:Y:S01]  /*d810*/  @!P1 IMAD.WIDE R38, R41, 0x2, R42.reuse ;  /* 0x0000000229269825 */ /* 0x100fe200078e022a */
[----:B------:R-:W-:Y:S02]  /*d820*/  CS2R R8, SRZ ;  /* 0x0000000000087805 */ /* 0x000fe4000001ff00 */
[----:B------:R-:W-:Y:S02]  /*d830*/  CS2R R10, SRZ ;  /* 0x00000000000a7805 */ /* 0x000fe4000001ff00 */
[----:B------:R-:W-:Y:S01]  /*d840*/  CS2R R32, SRZ ;  /* 0x0000000000207805 */ /* 0x000fe2000001ff00 */
[----:B------:R-:W-:Y:S01]  /*d850*/  @!P2 IMAD.WIDE R42, R45, 0x2, R42 ;  /* 0x000000022d2aa825 */ /* 0x000fe200078e022a */
[----:B------:R-:W-:-:S02]  /*d860*/  CS2R R34, SRZ ;  /* 0x0000000000227805 */ /* 0x000fc4000001ff00 */
[----:B------:R-:W-:Y:S01]  /*d870*/  CS2R R14, SRZ ;  /* 0x00000000000e7805 */ /* 0x000fe2000001ff00 */
[----:B------:R1:W5:Y:S01]  /*d880*/  @!P1 LD.E.128 R28, desc[UR42][R38.64] ;  /* 0x0000002a261c9980 */ /* 0x000362000c101d00 */
[--C-:B------:R-:W-:Y:S01]  /*d890*/  @!P1 IMAD.WIDE R40, R41, 0x2, R20.reuse ;  /* 0x0000000229289825 */ /* 0x100fe200078e0214 */
[----:B0-----:R-:W-:Y:S02]  /*d8a0*/  CS2R R12, SRZ ;  /* 0x00000000000c7805 */ /* 0x001fe4000001ff00 */
[----:B------:R1:W5:Y:S01]  /*d8b0*/  @!P2 LD.E.128 R32, desc[UR42][R42.64] ;  /* 0x0000002a2a20a980 */ /* 0x000362000c101d00 */
[----:B------:R-:W-:-:S03]  /*d8c0*/  @!P2 IMAD.WIDE R44, R45, 0x2, R20 ;  /* 0x000000022d2ca825 */ /* 0x000fc600078e0214 */
[----:B------:R1:W5:Y:S01]  /*d8d0*/  @!P1 LD.E.128 R8, desc[UR42][R40.64] ;  /* 0x0000002a28089980 */ /* 0x000362000c101d00 */
[----:B------:R-:W-:-:S03]  /*d8e0*/  @!P0 IMAD.WIDE R20, R18, 0x2, R20 ;  /* 0x0000000212148825 */ /* 0x000fc600078e0214 */
[----:B------:R1:W5:Y:S04]  /*d8f0*/  @!P2 LD.E.128 R12, desc[UR42][R44.64] ;  /* 0x0000002a2c0ca980 */ /* 0x000368000c101d00 */
[----:B------:R1:W5:Y:S02]  /*d900*/  @!P0 LD.E.128 R4, desc[UR42][R20.64] ;  /* 0x0000002a14048980 */ /* 0x000364000c101d00 */
.L_x_763:
[----:B------:R-:W-:Y:S05]  /*d910*/  BSYNC B1 ;  /* 0x0000000000017941 */ /* 0x000fea0003800000 */
.L_x_762:
[----:B-----5:R-:W-:Y:S01]  /*d920*/  IMAD.MOV.U32 R0, RZ, RZ, R24 ;  /* 0x000000ffff007224 */ /* 0x020fe200078e0018 */
[----:B------:R-:W-:Y:S01]  /*d930*/  MOV R3, R25 ;  /* 0x0000001900037202 */ /* 0x000fe20000000f00 */
[----:B------:R-:W-:Y:S01]  /*d940*/  IMAD.MOV.U32 R37, RZ, RZ, R26 ;  /* 0x000000ffff257224 */ /* 0x000fe200078e001a */
[--C-:B------:R-:W-:Y:S01]  /*d950*/  SHF.R.U64 R26, R26, 0x10, R27.reuse ;  /* 0x000000101a1a7819 */ /* 0x100fe2000000121b */
[--C-:B-1----:R-:W-:Y:S01]  /*d960*/  IMAD.MOV.U32 R21, RZ, RZ, R27.reuse ;  /* 0x000000ffff157224 */ /* 0x102fe200078e001b */
[----:B------:R-:W-:Y:S01]  /*d970*/  SHF.R.U32.HI R43, RZ, 0x10, R27 ;  /* 0x00000010ff2b7819 */ /* 0x000fe2000001161b */
[----:B------:R-:W-:Y:S01]  /*d980*/  IMAD.MOV.U32 R27, RZ, RZ, R30 ;  /* 0x000000ffff1b7224 */ /* 0x000fe200078e001e */
[----:B------:R-:W-:Y:S01]  /*d990*/  SHF.R.U64 R47, R30, 0x10, R31 ;  /* 0x000000101e2f7819 */ /* 0x000fe2000000121f */
[----:B------:R-:W-:Y:S01]  /*d9a0*/  IMAD.MOV.U32 R30, RZ, RZ, R32 ;  /* 0x000000ffff1e7224 */ /* 0x000fe200078e0020 */
[--C-:B------:R-:W-:Y:S01]  /*d9b0*/  SHF.R.U64 R49, R32, 0x10, R33.reuse ;  /* 0x0000001020317819 */ /* 0x100fe20000001221 */
[----:B------:R-:W-:Y:S01]  /*d9c0*/  IMAD.MOV.U32 R39, RZ, RZ, R4 ;  /* 0x000000ffff277224 */ /* 0x000fe200078e0004 */
[----:B------:R-:W-:Y:S01]  /*d9d0*/  MOV R32, R34 ;  /* 0x0000002200207202 */ /* 0x000fe20000000f00 */
[----:B------:R-:W-:Y:S01]  /*d9e0*/  IMAD.MOV.U32 R40, RZ, RZ, R33 ;  /* 0x000000ffff287224 */ /* 0x000fe200078e0021 */
[----:B------:R-:W-:Y:S01]  /*d9f0*/  SHF.R.U64 R51, R34, 0x10, R35 ;  /* 0x0000001022337819 */ /* 0x000fe20000001223 */
[----:B------:R-:W-:Y:S01]  /*da00*/  IMAD.MOV.U32 R41, RZ, RZ, R6 ;  /* 0x000000ffff297224 */ /* 0x000fe200078e0006 */
[----:B------:R-:W-:Y:S01]  /*da10*/  PRMT R34, R0, 0x5410, R3 ;  /* 0x0000541000227816 */ /* 0x000fe20000000003 */
[----:B------:R-:W-:Y:S01]  /*da20*/  BSSY B1, `(.L_x_764) ;  /* 0x0000040000017945 */ /* 0x000fe20003800000 */
[----:B------:R-:W-:-:S02]  /*da30*/  LEA.HI R0, R204, R204, RZ, 0x1 ;  /* 0x000000cccc007211 */ /* 0x000fc400078f08ff */
[----:B------:R-:W-:Y:S02]  /*da40*/  MOV R20, R5 ;  /* 0x0000000500147202 */ /* 0x000fe40000000f00 */
[----:B------:R-:W-:Y:S02]  /*da50*/  LOP3.LUT R3, R0, 0xfffffffe, RZ, 0xc0, !PT ;  /* 0xfffffffe00037812 */ /* 0x000fe400078ec0ff */
[----:B------:R-:W-:Y:S01]  /*da60*/  SHF.R.U64 R53, R4, 0x10, R5 ;  /* 0x0000001004357819 */ /* 0x000fe20000001205 */
[----:B------:R-:W-:Y:S01]  /*da70*/  IMAD.MOV.U32 R4, RZ, RZ, R7 ;  /* 0x000000ffff047224 */ /* 0x000fe200078e0007 */
[----:B------:R-:W-:Y:S01]  /*da80*/  SHF.R.U32.HI R54, RZ, 0x10, R5 ;  /* 0x00000010ff367819 */ /* 0x000fe20000011605 */
[----:B------:R-:W-:Y:S01]  /*da90*/  IMAD.IADD R3, R204, 0x1, -R3 ;  /* 0x00000001cc037824 */ /* 0x000fe200078e0a03 */
[----:B------:R-:W-:Y:S01]  /*daa0*/  SHF.R.U64 R38, R24, 0x10, R25 ;  /* 0x0000001018267819 */ /* 0x000fe20000001219 */
[----:B------:R-:W-:Y:S01]  /*dab0*/  IMAD.MOV.U32 R24, RZ, RZ, R29 ;  /* 0x000000ffff187224 */ /* 0x000fe200078e001d */
[----:B------:R-:W-:-:S02]  /*dac0*/  SHF.R.U32.HI R42, RZ, 0x10, R25 ;  /* 0x00000010ff2a7819 */ /* 0x000fc40000011619 */
[----:B------:R-:W-:Y:S02]  /*dad0*/  SHF.L.U32 R5, R3, 0x1f, RZ ;  /* 0x0000001f03057819 */ /* 0x000fe400000006ff */
[----:B------:R-:W-:Y:S02]  /*dae0*/  MOV R25, R28 ;  /* 0x0000001c00197202 */ /* 0x000fe40000000f00 */
[----:B------:R-:W0:Y:S01]  /*daf0*/  SYNCS.PHASECHK.TRANS64.TRYWAIT P0, [R2+URZ+0x34800], R5 ;  /* 0x03480005020075a7 */ /* 0x000e22000800017f */
[--C-:B------:R-:W-:Y:S02]  /*db00*/  SHF.R.U64 R44, R28, 0x10, R29.reuse ;  /* 0x000000101c2c7819 */ /* 0x100fe4000000121d */
[----:B------:R-:W-:Y:S02]  /*db10*/  SHF.R.U32.HI R45, RZ, 0x10, R29 ;  /* 0x00000010ff2d7819 */ /* 0x000fe4000001161d */
[----:B------:R-:W-:Y:S01]  /*db20*/  SHF.R.U32.HI R50, RZ, 0x10, R33 ;  /* 0x00000010ff327819 */ /* 0x000fe20000011621 */
[----:B------:R-:W-:Y:S01]  /*db30*/  IMAD.MOV.U32 R33, RZ, RZ, R35 ;  /* 0x000000ffff217224 */ /* 0x000fe200078e0023 */
[----:B------:R-:W-:Y:S01]  /*db40*/  SHF.R.U64 R55, R6, 0x10, R7 ;  /* 0x0000001006377819 */ /* 0x000fe20000001207 */
[----:B------:R-:W-:Y:S01]  /*db50*/  IMAD.MOV.U32 R6, RZ, RZ, R9 ;  /* 0x000000ffff067224 */ /* 0x000fe200078e0009 */
[----:B------:R-:W-:-:S02]  /*db60*/  SHF.R.U32.HI R56, RZ, 0x10, R7 ;  /* 0x00000010ff387819 */ /* 0x000fc40000011607 */
[----:B------:R-:W-:Y:S02]  /*db70*/  MOV R28, R31 ;  /* 0x0000001f001c7202 */ /* 0x000fe40000000f00 */
[----:B------:R-:W-:Y:S01]  /*db80*/  SHF.R.U32.HI R48, RZ, 0x10, R31 ;  /* 0x00000010ff307819 */ /* 0x000fe2000001161f */
[----:B------:R-:W-:Y:S01]  /*db90*/  IMAD.MOV.U32 R31, RZ, RZ, R10 ;  /* 0x000000ffff1f7224 */ /* 0x000fe200078e000a */
[----:B------:R-:W-:Y:S02]  /*dba0*/  MOV R29, R8 ;  /* 0x00000008001d7202 */ /* 0x000fe40000000f00 */
[--C-:B------:R-:W-:Y:S01]  /*dbb0*/  SHF.R.U64 R57, R8, 0x10, R9.reuse ;  /* 0x0000001008397819 */ /* 0x100fe20000001209 */
[----:B------:R-:W-:Y:S01]  /*dbc0*/  IMAD.MOV.U32 R8, RZ, RZ, R12 ;  /* 0x000000ffff087224 */ /* 0x000fe200078e000c */
[----:B------:R-:W-:Y:S01]  /*dbd0*/  SHF.R.U32.HI R58, RZ, 0x10, R9 ;  /* 0x00000010ff3a7819 */ /* 0x000fe20000011609 */
[----:B------:R-:W-:Y:S01]  /*dbe0*/  IMAD.MOV.U32 R9, RZ, RZ, R13 ;  /* 0x000000ffff097224 */ /* 0x000fe200078e000d */
[----:B------:R-:W-:-:S02]  /*dbf0*/  MOV R7, R11 ;  /* 0x0000000b00077202 */ /* 0x000fc40000000f00 */
[--C-:B------:R-:W-:Y:S02]  /*dc00*/  SHF.R.U64 R59, R10, 0x10, R11.reuse ;  /* 0x000000100a3b7819 */ /* 0x100fe4000000120b */
[----:B------:R-:W-:Y:S01]  /*dc10*/  SHF.R.U32.HI R60, RZ, 0x10, R11 ;  /* 0x00000010ff3c7819 */ /* 0x000fe2000001160b */
[----:B------:R-:W-:Y:S01]  /*dc20*/  IMAD.MOV.U32 R11, RZ, RZ, R15 ;  /* 0x000000ffff0b7224 */ /* 0x000fe200078e000f */
[----:B------:R-:W-:Y:S02]  /*dc30*/  PRMT R25, R25, 0x5410, R24 ;  /* 0x0000541019197816 */ /* 0x000fe40000000018 */
[----:B------:R-:W-:Y:S02]  /*dc40*/  SHF.R.U32.HI R52, RZ, 0x10, R35 ;  /* 0x00000010ff347819 */ /* 0x000fe40000011623 */
[--C-:B------:R-:W-:Y:S02]  /*dc50*/  SHF.R.U64 R61, R12, 0x10, R13.reuse ;  /* 0x000000100c3d7819 */ /* 0x100fe4000000120d */
[----:B------:R-:W-:-:S02]  /*dc60*/  SHF.R.U32.HI R62, RZ, 0x10, R13 ;  /* 0x00000010ff3e7819 */ /* 0x000fc4000001160d */
[----:B------:R-:W-:Y:S02]  /*dc70*/  MOV R10, R14 ;  /* 0x0000000e000a7202 */ /* 0x000fe40000000f00 */
[----:B------:R-:W-:Y:S02]  /*dc80*/  VIMNMX R24, R46, 0x80, PT ;  /* 0x000000802e187848 */ /* 0x000fe40003fe0100 */
[----:B------:R-:W-:Y:S02]  /*dc90*/  PRMT R35, R38, 0x5410, R42 ;  /* 0x0000541026237816 */ /* 0x000fe4000000002a */
[--C-:B------:R-:W-:Y:S02]  /*dca0*/  SHF.R.U64 R63, R14, 0x10, R15.reuse ;  /* 0x000000100e3f7819 */ /* 0x100fe4000000120f */
[----:B------:R-:W-:Y:S02]  /*dcb0*/  SHF.R.U32.HI R64, RZ, 0x10, R15 ;  /* 0x00000010ff407819 */ /* 0x000fe4000001160f */
        /* <DEDUP_REMOVED lines=17> */
[----:B------:R-:W-:Y:S02]  /*ddd0*/  ISETP.GE.AND P1, PT, R17, R24, PT ;  /* 0x000000181100720c */ /* 0x000fe40003f26270 */
[----:B------:R-:W-:-:S02]  /*dde0*/  PRMT R14, R8, 0x5410, R9 ;  /* 0x00005410080e7816 */ /* 0x000fc40000000009 */
[----:B------:R-:W-:Y:S02]  /*ddf0*/  PRMT R15, R61, 0x5410, R62 ;  /* 0x000054103d0f7816 */ /* 0x000fe4000000003e */
[----:B------:R-:W-:Y:S01]  /*de00*/  PRMT R20, R10, 0x5410, R11 ;  /* 0x000054100a147816 */ /* 0x000fe2000000000b */
[----:B0-----:R-:W-:Y:S06]  /*de10*/  @!P0 BRA `(.L_x_765) ;  /* 0x0000012c00788947 */ /* 0x001fec0003800000 */
.L_x_999:
[----:B------:R-:W-:Y:S05]  /*de20*/  BSYNC B1 ;  /* 0x0000000000017941 */ /* 0x000fea0003800000 */
.L_x_764:
[----:B------:R-:W-:Y:S01]  /*de30*/  BSSY B1, `(.L_x_766) ;  /* 0x0000119000017945 */ /* 0x000fe20003800000 */
[----:B------:R-:W-:-:S03]  /*de40*/  PRMT R21, R63, 0x5410, R64 ;  /* 0x000054103f157816 */ /* 0x000fc60000000040 */
[----:B------:R-:W-:Y:S05]  /*de50*/  @P1 BRA `(.L_x_767) ;  /* 0x0000001000581947 */ /* 0x000fea0003800000 */
[----:B------:R-:W1:Y:S01]  /*de60*/  LDC R33, c[0x0][0x3f4] ;  /* 0x0000fd00ff217b82 */ /* 0x000e620000000800 */
[C---:B------:R-:W-:Y:S01]  /*de70*/  VIADD R6, R18.reuse, 0x40 ;  /* 0x0000004012067836 */ /* 0x040fe20000000000 */
[C---:B------:R-:W-:Y:S01]  /*de80*/  IADD3 R4, R18.reuse, 0x20, RZ ;  /* 0x0000002012047810 */ /* 0x040fe20007ffe0ff */
[----:B------:R-:W-:Y:S01]  /*de90*/  BSSY B2, `(.L_x_768) ;  /* 0x0000060000027945 */ /* 0x000fe20003800000 */
[-C--:B-1----:R-:W-:Y:S02]  /*dea0*/  ISETP.GE.AND P0, PT, R18, R33.reuse, PT ;  /* 0x000000211200720c */ /* 0x082fe40003f06270 */
[-C--:B------:R-:W-:Y:S02]  /*deb0*/  ISETP.GE.AND P1, PT, R4, R33.reuse, PT ;  /* 0x000000210400720c */ /* 0x080fe40003f26270 */
[----:B------:R-:W-:-:S09]  /*dec0*/  ISETP.GE.AND P2, PT, R6, R33, PT ;  /* 0x000000210600720c */ /* 0x000fd20003f46270 */
[----:B------:R-:W-:Y:S05]  /*ded0*/  @P0 BRA `(.L_x_769) ;  /* 0x00000004006c0947 */ /* 0x000fea0003800000 */
[----:B------:R-:W-:Y:S01]  /*dee0*/  LEA.HI R6, R33, R209, RZ, 0x1d ;  /* 0x000000d121067211 */ /* 0x000fe200078fe8ff */
[----:B------:R-:W-:Y:S01]  /*def0*/  HADD2.F32 R52, -RZ, R34.H0_H0 ;  /* 0x20000022ff347230 */ /* 0x000fe20000004100 */
[----:B------:R-:W-:Y:S01]  /*df00*/  LOP3.LUT R4, R191, 0x38, R18, 0xf8, !PT ;  /* 0x00000038bf047812 */ /* 0x000fe200078ef812 */
[--C-:B------:R-:W-:Y:S01]  /*df10*/  HADD2.F32 R54, -RZ, R39.reuse.H0_H0 ;  /* 0x20000027ff367230 */ /* 0x100fe20000004100 */
[----:B0-----:R-:W-:Y:S01]  /*df20*/  SHF.R.S32.HI R5, RZ, 0x1f, R6 ;  /* 0x0000001fff057819 */ /* 0x001fe20000011406 */
[----:B------:R-:W-:Y:S02]  /*df30*/  HADD2.F32 R51, -RZ, R40.H0_H0 ;  /* 0x20000028ff337230 */ /* 0x000fe40000004100 */
[----:B------:R-:W-:Y:S01]  /*df40*/  HADD2.F32 R53, -RZ, R39.H1_H1 ;  /* 0x30000027ff357230 */ /* 0x000fe20000004100 */
[----:B------:R-:W-:Y:S01]  /*df50*/  LEA.HI R7, R5, R6, RZ, 0x3 ;  /* 0x0000000605077211 */ /* 0x000fe200078f18ff */
[----:B------:R-:W-:Y:S01]  /*df60*/  IMAD.SHL.U32 R6, R6, 0x8, RZ ;  /* 0x0000000806067824 */ /* 0x000fe200078e00ff */
[----:B------:R-:W-:-:S02]  /*df70*/  LOP3.LUT R5, R4, R193, RZ, 0x3c, !PT ;  /* 0x000000c104057212 */ /* 0x000fc400078e3cff */
[----:B------:R-:W-:Y:S02]  /*df80*/  SHF.L.U32 R7, R7, 0xa, RZ ;  /* 0x0000000a07077819 */ /* 0x000fe400000006ff */
[----:B------:R-:W-:Y:S01]  /*df90*/  LOP3.LUT R6, R191, 0x38, R6, 0xf8, !PT ;  /* 0x00000038bf067812 */ /* 0x000fe200078ef806 */
[----:B------:R-:W-:Y:S01]  /*dfa0*/  IMAD R5, R192, 0x200, R5 ;  /* 0x00000200c0057824 */ /* 0x000fe200078e0205 */
[----:B------:R-:W-:Y:S02]  /*dfb0*/  LOP3.LUT R7, R7, 0x7fffe000, RZ, 0xc0, !PT ;  /* 0x7fffe00007077812 */ /* 0x000fe400078ec0ff */
[----:B------:R-:W-:Y:S01]  /*dfc0*/  LOP3.LUT R9, R6, R193, RZ, 0x3c, !PT ;  /* 0x000000c106097212 */ /* 0x000fe200078e3cff */
[----:B------:R-:W-:Y:S01]  /*dfd0*/  IMAD R59, R5, 0x2, R2 ;  /* 0x00000002053b7824 */ /* 0x000fe200078e0202 */
[----:B------:R-:W-:-:S04]  /*dfe0*/  LEA R8, R192, R7, 0x9 ;  /* 0x00000007c0087211 */ /* 0x000fc800078e48ff */
[----:B------:R-:W0:Y:S01]  /*dff0*/  LDS.128 R4, [R59+0x10400] ;  /* 0x010400003b047984 */ /* 0x000e220000000c00 */
[----:B------:R-:W-:-:S04]  /*e000*/  IMAD.IADD R9, R8, 0x1, R9 ;  /* 0x0000000108097824 */ /* 0x000fc800078e0209 */
[----:B------:R-:W-:-:S05]  /*e010*/  IMAD R61, R9, 0x2, R2 ;  /* 0x00000002093d7824 */ /* 0x000fca00078e0202 */
[----:B------:R-:W1:Y:S01]  /*e020*/  LDS.128 R8, [R61+0x10400] ;  /* 0x010400003d087984 */ /* 0x000e620000000c00 */
[--C-:B0-----:R-:W-:Y:S02]  /*e030*/  HADD2.F32 R43, -RZ, R4.reuse.H0_H0 ;  /* 0x20000004ff2b7230 */ /* 0x101fe40000004100 */
[----:B------:R-:W-:Y:S02]  /*e040*/  HADD2.F32 R4, -RZ, R4.H1_H1 ;  /* 0x30000004ff047230 */ /* 0x000fe40000004100 */
[--C-:B------:R-:W-:Y:S02]  /*e050*/  HADD2.F32 R44, -RZ, R5.reuse.H0_H0 ;  /* 0x20000005ff2c7230 */ /* 0x100fe40000004100 */
[----:B------:R-:W-:Y:S02]  /*e060*/  HADD2.F32 R5, -RZ, R5.H1_H1 ;  /* 0x30000005ff057230 */ /* 0x000fe40000004100 */
[----:B------:R-:W-:Y:S02]  /*e070*/  HADD2.F32 R45, -RZ, R6.H0_H0 ;  /* 0x20000006ff2d7230 */ /* 0x000fe40000004100 */
[----:B-1----:R-:W-:-:S02]  /*e080*/  HADD2.F32 R47, -RZ, R8.H0_H0 ;  /* 0x20000008ff2f7230 */ /* 0x002fc40000004100 */
[----:B------:R-:W-:Y:S02]  /*e090*/  HADD2.F32 R8, -RZ, R8.H1_H1 ;  /* 0x30000008ff087230 */ /* 0x000fe40000004100 */
[----:B------:R-:W-:Y:S02]  /*e0a0*/  HADD2.F32 R48, -RZ, R9.H0_H0 ;  /* 0x20000009ff307230 */ /* 0x000fe40000004100 */
[C---:B------:R-:W-:Y:S01]  /*e0b0*/  FMUL.FTZ R56, R47.reuse, R54 ;  /* 0x000000362f387220 */ /* 0x040fe20000410000 */
[-C--:B------:R-:W-:Y:S01]  /*e0c0*/  FMUL.FTZ R58, R47, R52.reuse ;  /* 0x000000342f3a7220 */ /* 0x080fe20000410000 */
[----:B------:R-:W-:Y:S02]  /*e0d0*/  HADD2.F32 R47, -RZ, R35.H0_H0 ;  /* 0x20000023ff2f7230 */ /* 0x000fe40000004100 */
[----:B------:R-:W-:Y:S01]  /*e0e0*/  FMUL.FTZ R55, R8, R51 ;  /* 0x0000003308377220 */ /* 0x000fe20000410000 */
[C---:B------:R-:W-:Y:S01]  /*e0f0*/  FFMA.FTZ R56, R43.reuse, R52, -R56 ;  /* 0x000000342b387223 */ /* 0x040fe20000010838 */
[----:B------:R-:W-:Y:S01]  /*e100*/  FFMA.FTZ R58, R43, R54, R58 ;  /* 0x000000362b3a7223 */ /* 0x000fe2000001003a */
[----:B------:R-:W-:-:S02]  /*e110*/  HADD2.F32 R43, -RZ, R34.H1_H1 ;  /* 0x30000022ff2b7230 */ /* 0x000fc40000004100 */
[-C--:B------:R-:W-:Y:S01]  /*e120*/  FMUL.FTZ R57, R8, R47.reuse ;  /* 0x0000002f08397220 */ /* 0x080fe20000410000 */
[----:B------:R-:W-:Y:S01]  /*e130*/  FFMA.FTZ R55, R4, R47, -R55 ;  /* 0x0000002f04377223 */ /* 0x000fe20000010837 */
[C---:B------:R-:W-:Y:S01]  /*e140*/  FMUL.FTZ R47, R48.reuse, R53 ;  /* 0x00000035302f7220 */ /* 0x040fe20000410000 */
[----:B------:R-:W-:Y:S02]  /*e150*/  HADD2.F32 R9, -RZ, R9.H1_H1 ;  /* 0x30000009ff097230 */ /* 0x000fe40000004100 */
[----:B------:R-:W-:Y:S01]  /*e160*/  FMUL.FTZ R48, R48, R43 ;  /* 0x0000002b30307220 */ /* 0x000fe20000410000 */
[----:B------:R-:W-:Y:S02]  /*e170*/  HADD2.F32 R52, -RZ, R40.H1_H1 ;  /* 0x30000028ff347230 */ /* 0x000fe40000004100 */
[----:B------:R-:W-:Y:S01]  /*e180*/  FFMA.FTZ R57, R4, R51, R57 ;  /* 0x0000003304397223 */ /* 0x000fe20000010039 */
[----:B------:R-:W-:Y:S02]  /*e190*/  HADD2.F32 R4, -RZ, R35.H1_H1 ;  /* 0x30000023ff047230 */ /* 0x000fe40000004100 */
[C---:B------:R-:W-:Y:S01]  /*e1a0*/  FFMA.FTZ R47, R44.reuse, R43, -R47 ;  /* 0x0000002b2c2f7223 */ /* 0x040fe2000001082f */
[----:B------:R-:W-:Y:S01]  /*e1b0*/  FFMA.FTZ R48, R44, R53, R48 ;  /* 0x000000352c307223 */ /* 0x000fe20000010030 */
[----:B------:R-:W-:-:S02]  /*e1c0*/  HADD2.F32 R49, -RZ, R10.H0_H0 ;  /* 0x2000000aff317230 */ /* 0x000fc40000004100 */
[C---:B------:R-:W-:Y:S01]  /*e1d0*/  FMUL.FTZ R54, R9.reuse, R52 ;  /* 0x0000003409367220 */ /* 0x040fe20000410000 */
[----:B------:R-:W-:Y:S02]  /*e1e0*/  HADD2.F32 R8, -RZ, R37.H0_H0 ;  /* 0x20000025ff087230 */ /* 0x000fe40000004100 */
[-C--:B------:R-:W-:Y:S01]  /*e1f0*/  FMUL.FTZ R60, R9, R4.reuse ;  /* 0x00000004093c7220 */ /* 0x080fe20000410000 */
[----:B------:R-:W-:Y:S02]  /*e200*/  HADD2.F32 R44, -RZ, R41.H0_H0 ;  /* 0x20000029ff2c7230 */ /* 0x000fe40000004100 */
[----:B------:R-:W-:Y:S01]  /*e210*/  FFMA.FTZ R54, R5, R4, -R54 ;  /* 0x0000000405367223 */ /* 0x000fe20000010836 */
[----:B------:R-:W-:Y:S02]  /*e220*/  HADD2.F32 R10, -RZ, R10.H1_H1 ;  /* 0x3000000aff0a7230 */ /* 0x000fe40000004100 */
[----:B------:R-:W-:Y:S01]  /*e230*/  FMUL.FTZ R53, R49, R8 ;  /* 0x0000000831357220 */ /* 0x000fe20000410000 */
[----:B------:R-:W-:-:S02]  /*e240*/  HADD2.F32 R43, -RZ, R42.H0_H0 ;  /* 0x2000002aff2b7230 */ /* 0x000fc40000004100 */
[----:B------:R-:W-:Y:S01]  /*e250*/  FMUL.FTZ R4, R49, R44 ;  /* 0x0000002c31047220 */ /* 0x000fe20000410000 */
[----:B------:R-:W-:Y:S02]  /*e260*/  HADD2.F32 R9, -RZ, R38.H0_H0 ;  /* 0x20000026ff097230 */ /* 0x000fe40000004100 */
[----:B------:R-:W-:Y:S01]  /*e270*/  FFMA.FTZ R49, R5, R52, R60 ;  /* 0x0000003405317223 */ /* 0x000fe2000001003c */
[----:B------:R-:W-:Y:S02]  /*e280*/  HADD2.F32 R6, -RZ, R6.H1_H1 ;  /* 0x30000006ff067230 */ /* 0x000fe40000004100 */
[C---:B------:R-:W-:Y:S01]  /*e290*/  FMUL.FTZ R5, R10.reuse, R43 ;  /* 0x0000002b0a057220 */ /* 0x040fe20000410000 */
[C---:B------:R-:W-:Y:S01]  /*e2a0*/  FFMA.FTZ R51, R45.reuse, R8, -R4 ;  /* 0x000000082d337223 */ /* 0x040fe20000010804 */
[----:B------:R-:W-:Y:S01]  /*e2b0*/  FFMA.FTZ R53, R45, R44, R53 ;  /* 0x0000002c2d357223 */ /* 0x000fe20000010035 */
[-C--:B------:R-:W-:Y:S01]  /*e2c0*/  FMUL.FTZ R45, R10, R9.reuse ;  /* 0x000000090a2d7220 */ /* 0x080fe20000410000 */
[----:B------:R-:W-:Y:S01]  /*e2d0*/  FFMA.FTZ R10, R6, R9, -R5 ;  /* 0x00000009060a7223 */ /* 0x000fe20000010805 */
[----:B------:R-:W-:-:S02]  /*e2e0*/  HADD2.F32 R50, -RZ, R11.H0_H0 ;  /* 0x2000000bff327230 */ /* 0x000fc40000004100 */
[----:B------:R-:W-:Y:S02]  /*e2f0*/  HADD2.F32 R9, -RZ, R41.H1_H1 ;  /* 0x30000029ff097230 */ /* 0x000fe40000004100 */
[----:B------:R-:W-:Y:S01]  /*e300*/  FFMA.FTZ R44, R6, R43, R45 ;  /* 0x0000002b062c7223 */ /* 0x000fe2000001002d */
[----:B------:R-:W-:Y:S02]  /*e310*/  HADD2.F32 R5, -RZ, R37.H1_H1 ;  /* 0x30000025ff057230 */ /* 0x000fe40000004100 */
[----:B------:R-:W-:Y:S02]  /*e320*/  HADD2.F32 R11, -RZ, R11.H1_H1 ;  /* 0x3000000bff0b7230 */ /* 0x000fe40000004100 */
[C---:B------:R-:W-:Y:S01]  /*e330*/  FMUL.FTZ R43, R50.reuse, R9 ;  /* 0x00000009322b7220 */ /* 0x040fe20000410000 */
[----:B------:R-:W-:Y:S02]  /*e340*/  HADD2.F32 R8, -RZ, R42.H1_H1 ;  /* 0x3000002aff087230 */ /* 0x000fe40000004100 */
[----:B------:R-:W-:Y:S01]  /*e350*/  FMUL.FTZ R50, R50, R5 ;  /* 0x0000000532327220 */ /* 0x000fe20000410000 */
[----:B------:R-:W-:-:S02]  /*e360*/  HADD2.F32 R4, -RZ, R38.H1_H1 ;  /* 0x30000026ff047230 */ /* 0x000fc40000004100 */
[--C-:B------:R-:W-:Y:S02]  /*e370*/  HADD2.F32 R46, -RZ, R7.reuse.H0_H0 ;  /* 0x20000007ff2e7230 */ /* 0x100fe40000004100 */
[C---:B------:R-:W-:Y:S01]  /*e380*/  FMUL.FTZ R6, R11.reuse, R8 ;  /* 0x000000080b067220 */ /* 0x040fe20000410000 */
[----:B------:R-:W-:Y:S02]  /*e390*/  HADD2.F32 R7, -RZ, R7.H1_H1 ;  /* 0x30000007ff077230 */ /* 0x000fe40000004100 */
[-C--:B------:R-:W-:Y:S01]  /*e3a0*/  FMUL.FTZ R45, R11, R4.reuse ;  /* 0x000000040b2d7220 */ /* 0x080fe20000410000 */
[C---:B------:R-:W-:Y:S01]  /*e3b0*/  FFMA.FTZ R43, R46.reuse, R5, -R43 ;  /* 0x000000052e2b7223 */ /* 0x040fe2000001082b */
[----:B------:R-:W-:Y:S01]  /*e3c0*/  FFMA.FTZ R11, R46, R9, R50 ;  /* 0x000000092e0b7223 */ /* 0x000fe20000010032 */
[C---:B------:R-:W-:Y:S01]  /*e3d0*/  FFMA.FTZ R46, R7.reuse, R4, -R6 ;  /* 0x00000004072e7223 */ /* 0x040fe20000010806 */
[----:B------:R-:W-:Y:S01]  /*e3e0*/  FFMA.FTZ R50, R7, R8, R45 ;  /* 0x0000000807327223 */ /* 0x000fe2000001002d */
[----:B------:R-:W-:-:S02]  /*e3f0*/  F2FP.F16.F32.PACK_AB R4, R55, R56 ;  /* 0x000000383704723e */ /* 0x000fc400000000ff */
[----:B------:R-:W-:Y:S02]  /*e400*/  F2FP.F16.F32.PACK_AB R5, R54, R47 ;  /* 0x0000002f3605723e */ /* 0x000fe400000000ff */
[----:B------:R-:W-:Y:S02]  /*e410*/  F2FP.F16.F32.PACK_AB R6, R10, R51 ;  /* 0x000000330a06723e */ /* 0x000fe400000000ff */
[----:B------:R-:W-:Y:S02]  /*e420*/  F2FP.F16.F32.PACK_AB R7, R46, R43 ;  /* 0x0000002b2e07723e */ /* 0x000fe400000000ff */
[----:B------:R-:W-:Y:S02]  /*e430*/  F2FP.F16.F32.PACK_AB R8, R57, R58 ;  /* 0x0000003a3908723e */ /* 0x000fe400000000ff */
[----:B------:R-:W-:Y:S01]  /*e440*/  F2FP.F16.F32.PACK_AB R9, R49, R48 ;  /* 0x000000303109723e */ /* 0x000fe200000000ff */
[----:B------:R1:W-:Y:S01]  /*e450*/  STS.128 [R59+0x10400], R4 ;  /* 0x010400043b007388 */ /* 0x0003e20000000c00 */
[----:B------:R-:W-:-:S02]  /*e460*/  F2FP.F16.F32.PACK_AB R10, R44, R53 ;  /* 0x000000352c0a723e */ /* 0x000fc400000000ff */
[----:B------:R-:W-:-:S05]  /*e470*/  F2FP.F16.F32.PACK_AB R11, R50, R11 ;  /* 0x0000000b320b723e */ /* 0x000fca00000000ff */
[----:B------:R1:W-:Y:S02]  /*e480*/  STS.128 [R61+0x10400], R8 ;  /* 0x010400083d007388 */ /* 0x0003e40000000c00 */
.L_x_769:
[----:B------:R-:W-:Y:S05]  /*e490*/  BSYNC B2 ;  /* 0x0000000000027941 */ /* 0x000fea0003800000 */
.L_x_768:
[----:B------:R-:W-:Y:S04]  /*e4a0*/  BSSY B2, `(.L_x_770) ;  /* 0x0000059000027945 */ /* 0x000fe80003800000 */
[----:B------:R-:W-:Y:S05]  /*e4b0*/  @P1 BRA `(.L_x_771) ;  /* 0x00000004005c1947 */ /* 0x000fea0003800000 */
[----:B-1----:R-:W-:Y:S01]  /*e4c0*/  LEA.HI R4, R33, R211, RZ, 0x1d ;  /* 0x000000d321047211 */ /* 0x002fe200078fe8ff */
[----:B------:R-:W-:Y:S02]  /*e4d0*/  HADD2.F32 R55, -RZ, R29.H0_H0 ;  /* 0x2000001dff377230 */ /* 0x000fe40000004100 */
[----:B------:R-:W-:Y:S01]  /*e4e0*/  HADD2.F32 R53, -RZ, R25.H0_H0 ;  /* 0x20000019ff357230 */ /* 0x000fe20000004100 */
[----:B0-----:R-:W-:Y:S01]  /*e4f0*/  SHF.R.S32.HI R5, RZ, 0x1f, R4 ;  /* 0x0000001fff057819 */ /* 0x001fe20000011404 */
[----:B------:R-:W-:-:S03]  /*e500*/  HADD2.F32 R57, -RZ, R30.H0_H0 ;  /* 0x2000001eff397230 */ /* 0x000fc60000004100 */
[----:B------:R-:W-:Y:S02]  /*e510*/  LEA.HI R5, R5, R4, RZ, 0x3 ;  /* 0x0000000405057211 */ /* 0x000fe400078f18ff */
[----:B------:R-:W-:-:S03]  /*e520*/  SHF.L.U32 R4, R4, 0x3, RZ ;  /* 0x0000000304047819 */ /* 0x000fc600000006ff */
[----:B------:R-:W-:Y:S01]  /*e530*/  IMAD.SHL.U32 R5, R5, 0x400, RZ ;  /* 0x0000040005057824 */ /* 0x000fe200078e00ff */
[----:B------:R-:W-:-:S04]  /*e540*/  LOP3.LUT R4, R191, 0x38, R4, 0xf8, !PT ;  /* 0x00000038bf047812 */ /* 0x000fc800078ef804 */
[----:B------:R-:W-:Y:S02]  /*e550*/  LOP3.LUT R5, R5, 0x7fffe000, RZ, 0xc0, !PT ;  /* 0x7fffe00005057812 */ /* 0x000fe400078ec0ff */
[----:B------:R-:W-:-:S03]  /*e560*/  LOP3.LUT R9, R4, R193, RZ, 0x3c, !PT ;  /* 0x000000c104097212 */ /* 0x000fc600078e3cff */
[----:B------:R-:W-:Y:S02]  /*e570*/  IMAD R8, R192, 0x200, R5 ;  /* 0x00000200c0087824 */ /* 0x000fe400078e0205 */
[----:B------:R-:W0:Y:S03]  /*e580*/  LDS.128 R4, [R229] ;  /* 0x00000000e5047984 */ /* 0x000e260000000c00 */
[----:B------:R-:W-:-:S05]  /*e590*/  IADD3 R9, R8, R9, RZ ;  /* 0x0000000908097210 */ /* 0x000fca0007ffe0ff */
[----:B------:R-:W-:-:S05]  /*e5a0*/  IMAD R43, R9, 0x2, R2 ;  /* 0x00000002092b7824 */ /* 0x000fca00078e0202 */
[----:B------:R-:W1:Y:S01]  /*e5b0*/  LDS.128 R8, [R43+0x10400] ;  /* 0x010400002b087984 */ /* 0x000e620000000c00 */
[--C-:B0-----:R-:W-:Y:S02]  /*e5c0*/  HADD2.F32 R44, -RZ, R4.reuse.H0_H0 ;  /* 0x20000004ff2c7230 */ /* 0x101fe40000004100 */
[----:B------:R-:W-:Y:S02]  /*e5d0*/  HADD2.F32 R4, -RZ, R4.H1_H1 ;  /* 0x30000004ff047230 */ /* 0x000fe40000004100 */
[--C-:B------:R-:W-:Y:S02]  /*e5e0*/  HADD2.F32 R45, -RZ, R5.reuse.H0_H0 ;  /* 0x20000005ff2d7230 */ /* 0x100fe40000004100 */
[----:B------:R-:W-:Y:S02]  /*e5f0*/  HADD2.F32 R5, -RZ, R5.H1_H1 ;  /* 0x30000005ff057230 */ /* 0x000fe40000004100 */
[--C-:B------:R-:W-:Y:S02]  /*e600*/  HADD2.F32 R46, -RZ, R6.reuse.H0_H0 ;  /* 0x20000006ff2e7230 */ /* 0x100fe40000004100 */
[----:B------:R-:W-:-:S02]  /*e610*/  HADD2.F32 R6, -RZ, R6.H1_H1 ;  /* 0x30000006ff067230 */ /* 0x000fc40000004100 */
[----:B------:R-:W-:Y:S02]  /*e620*/  HADD2.F32 R47, -RZ, R7.H0_H0 ;  /* 0x20000007ff2f7230 */ /* 0x000fe40000004100 */
[--C-:B-1----:R-:W-:Y:S02]  /*e630*/  HADD2.F32 R48, -RZ, R8.reuse.H0_H0 ;  /* 0x20000008ff307230 */ /* 0x102fe40000004100 */
[----:B------:R-:W-:Y:S02]  /*e640*/  HADD2.F32 R8, -RZ, R8.H1_H1 ;  /* 0x30000008ff087230 */ /* 0x000fe40000004100 */
[----:B------:R-:W-:Y:S02]  /*e650*/  HADD2.F32 R49, -RZ, R9.H0_H0 ;  /* 0x20000009ff317230 */ /* 0x000fe40000004100 */
[C---:B------:R-:W-:Y:S01]  /*e660*/  FMUL.FTZ R59, R48.reuse, R55 ;  /* 0x00000037303b7220 */ /* 0x040fe20000410000 */
[----:B------:R-:W-:Y:S01]  /*e670*/  FMUL.FTZ R61, R48, R53 ;  /* 0x00000035303d7220 */ /* 0x000fe20000410000 */
[----:B------:R-:W-:-:S02]  /*e680*/  HADD2.F32 R48, -RZ, R29.H1_H1 ;  /* 0x3000001dff307230 */ /* 0x000fc40000004100 */
[----:B------:R-:W-:Y:S01]  /*e690*/  FMUL.FTZ R63, R8, R57 ;  /* 0x00000039083f7220 */ /* 0x000fe20000410000 */
[C---:B------:R-:W-:Y:S01]  /*e6a0*/  FFMA.FTZ R59, R44.reuse, R53, -R59 ;  /* 0x000000352c3b7223 */ /* 0x040fe2000001083b */
[----:B------:R-:W-:Y:S02]  /*e6b0*/  HADD2.F32 R53, -RZ, R26.H0_H0 ;  /* 0x2000001aff357230 */ /* 0x000fe40000004100 */
[----:B------:R-:W-:Y:S01]  /*e6c0*/  FFMA.FTZ R61, R44, R55, R61 ;  /* 0x000000372c3d7223 */ /* 0x000fe2000001003d */
[----:B------:R-:W-:Y:S02]  /*e6d0*/  HADD2.F32 R44, -RZ, R25.H1_H1 ;  /* 0x30000019ff2c7230 */ /* 0x000fe40000004100 */
[C---:B------:R-:W-:Y:S01]  /*e6e0*/  FMUL.FTZ R56, R49.reuse, R48 ;  /* 0x0000003031387220 */ /* 0x040fe20000410000 */
[----:B------:R-:W-:Y:S02]  /*e6f0*/  HADD2.F32 R9, -RZ, R9.H1_H1 ;  /* 0x30000009ff097230 */ /* 0x000fe40000004100 */
[-C--:B------:R-:W-:Y:S01]  /*e700*/  FMUL.FTZ R55, R8, R53.reuse ;  /* 0x0000003508377220 */ /* 0x080fe20000410000 */
[----:B------:R-:W-:Y:S01]  /*e710*/  FFMA.FTZ R52, R4, R53, -R63 ;  /* 0x0000003504347223 */ /* 0x000fe2000001083f */
[----:B------:R-:W-:Y:S01]  /*e720*/  FMUL.FTZ R49, R49, R44 ;  /* 0x0000002c31317220 */ /* 0x000fe20000410000 */
[----:B------:R-:W-:-:S02]  /*e730*/  HADD2.F32 R8, -RZ, R30.H1_H1 ;  /* 0x3000001eff087230 */ /* 0x000fc40000004100 */
[----:B------:R-:W-:Y:S01]  /*e740*/  FFMA.FTZ R54, R4, R57, R55 ;  /* 0x0000003904367223 */ /* 0x000fe20000010037 */
[----:B------:R-:W-:Y:S02]  /*e750*/  HADD2.F32 R4, -RZ, R26.H1_H1 ;  /* 0x3000001aff047230 */ /* 0x000fe40000004100 */
[C---:B------:R-:W-:Y:S01]  /*e760*/  FFMA.FTZ R48, R45.reuse, R48, R49 ;  /* 0x000000302d307223 */ /* 0x040fe20000010031 */
[----:B------:R-:W-:Y:S02]  /*e770*/  HADD2.F32 R50, -RZ, R10.H0_H0 ;  /* 0x2000000aff327230 */ /* 0x000fe40000004100 */
[----:B------:R-:W-:Y:S01]  /*e780*/  FFMA.FTZ R56, R45, R44, -R56 ;  /* 0x0000002c2d387223 */ /* 0x000fe20000010838 */
[----:B------:R-:W-:Y:S02]  /*e790*/  HADD2.F32 R49, -RZ, R31.H0_H0 ;  /* 0x2000001fff317230 */ /* 0x000fe40000004100 */
[----:B------:R-:W-:Y:S01]  /*e7a0*/  FMUL.FTZ R44, R9, R8 ;  /* 0x00000008092c7220 */ /* 0x000fe20000410000 */
[----:B------:R-:W-:-:S02]  /*e7b0*/  HADD2.F32 R45, -RZ, R27.H0_H0 ;  /* 0x2000001bff2d7230 */ /* 0x000fc40000004100 */
[-C--:B------:R-:W-:Y:S01]  /*e7c0*/  FMUL.FTZ R58, R9, R4.reuse ;  /* 0x00000004093a7220 */ /* 0x080fe20000410000 */
[----:B------:R-:W-:Y:S02]  /*e7d0*/  HADD2.F32 R10, -RZ, R10.H1_H1 ;  /* 0x3000000aff0a7230 */ /* 0x000fe40000004100 */
[C---:B------:R-:W-:Y:S01]  /*e7e0*/  FMUL.FTZ R63, R50.reuse, R49 ;  /* 0x00000031323f7220 */ /* 0x040fe20000410000 */
[----:B------:R-:W-:Y:S02]  /*e7f0*/  HADD2.F32 R53, -RZ, R32.H0_H0 ;  /* 0x20000020ff357230 */ /* 0x000fe40000004100 */
[C---:B------:R-:W-:Y:S01]  /*e800*/  FFMA.FTZ R55, R5.reuse, R4, -R44 ;  /* 0x0000000405377223 */ /* 0x040fe2000001082c */
[----:B------:R-:W-:Y:S02]  /*e810*/  HADD2.F32 R9, -RZ, R28.H0_H0 ;  /* 0x2000001cff097230 */ /* 0x000fe40000004100 */
[-C--:B------:R-:W-:Y:S01]  /*e820*/  FMUL.FTZ R50, R50, R45.reuse ;  /* 0x0000002d32327220 */ /* 0x080fe20000410000 */
[----:B------:R-:W-:Y:S01]  /*e830*/  FFMA.FTZ R57, R5, R8, R58 ;  /* 0x0000000805397223 */ /* 0x000fe2000001003a */
[----:B------:R-:W-:Y:S01]  /*e840*/  FFMA.FTZ R63, R46, R45, -R63 ;  /* 0x0000002d2e3f7223 */ /* 0x000fe2000001083f */
[----:B------:R-:W-:-:S02]  /*e850*/  HADD2.F32 R51, -RZ, R11.H0_H0 ;  /* 0x2000000bff337230 */ /* 0x000fc40000004100 */
[C---:B------:R-:W-:Y:S01]  /*e860*/  FMUL.FTZ R5, R10.reuse, R53 ;  /* 0x000000350a057220 */ /* 0x040fe20000410000 */
[----:B------:R-:W-:Y:S01]  /*e870*/  FMUL.FTZ R45, R10, R9 ;  /* 0x000000090a2d7220 */ /* 0x000fe20000410000 */
[----:B------:R-:W-:Y:S02]  /*e880*/  HADD2.F32 R11, -RZ, R11.H1_H1 ;  /* 0x3000000bff0b7230 */ /* 0x000fe40000004100 */
[----:B------:R-:W-:Y:S01]  /*e890*/  FFMA.FTZ R50, R46, R49, R50 ;  /* 0x000000312e327223 */ /* 0x000fe20000010032 */
[----:B------:R-:W-:Y:S02]  /*e8a0*/  HADD2.F32 R10, -RZ, R31.H1_H1 ;  /* 0x3000001fff0a7230 */ /* 0x000fe40000004100 */
[C---:B------:R-:W-:Y:S01]  /*e8b0*/  FFMA.FTZ R46, R6.reuse, R9, -R5 ;  /* 0x00000009062e7223 */ /* 0x040fe20000010805 */
[----:B------:R-:W-:Y:S02]  /*e8c0*/  HADD2.F32 R44, -RZ, R32.H1_H1 ;  /* 0x30000020ff2c7230 */ /* 0x000fe40000004100 */
[----:B------:R-:W-:Y:S01]  /*e8d0*/  FFMA.FTZ R45, R6, R53, R45 ;  /* 0x00000035062d7223 */ /* 0x000fe2000001002d */
[----:B------:R-:W-:-:S02]  /*e8e0*/  HADD2.F32 R4, -RZ, R27.H1_H1 ;  /* 0x3000001bff047230 */ /* 0x000fc40000004100 */
[----:B------:R-:W-:Y:S01]  /*e8f0*/  FMUL.FTZ R6, R51, R10 ;  /* 0x0000000a33067220 */ /* 0x000fe20000410000 */
[----:B------:R-:W-:Y:S02]  /*e900*/  HADD2.F32 R8, -RZ, R28.H1_H1 ;  /* 0x3000001cff087230 */ /* 0x000fe40000004100 */
[----:B------:R-:W-:Y:S01]  /*e910*/  FMUL.FTZ R58, R11, R44 ;  /* 0x0000002c0b3a7220 */ /* 0x000fe20000410000 */
[----:B------:R-:W-:Y:S02]  /*e920*/  HADD2.F32 R7, -RZ, R7.H1_H1 ;  /* 0x30000007ff077230 */ /* 0x000fe40000004100 */
[----:B------:R-:W-:Y:S01]  /*e930*/  FMUL.FTZ R51, R51, R4 ;  /* 0x0000000433337220 */ /* 0x000fe20000410000 */
[----:B------:R-:W-:Y:S01]  /*e940*/  F2FP.F16.F32.PACK_AB R9, R57, R48 ;  /* 0x000000303909723e */ /* 0x000fe200000000ff */
[----:B------:R-:W-:Y:S01]  /*e950*/  FMUL.FTZ R5, R11, R8 ;  /* 0x000000080b057220 */ /* 0x000fe20000410000 */
[----:B------:R-:W-:Y:S01]  /*e960*/  FFMA.FTZ R11, R47, R4, -R6 ;  /* 0x000000042f0b7223 */ /* 0x000fe20000010806 */
[----:B------:R-:W-:Y:S01]  /*e970*/  FFMA.FTZ R58, R7, R8, -R58 ;  /* 0x00000008073a7223 */ /* 0x000fe2000001083a */
[----:B------:R-:W-:Y:S01]  /*e980*/  FFMA.FTZ R51, R47, R10, R51 ;  /* 0x0000000a2f337223 */ /* 0x000fe20000010033 */
[----:B------:R-:W-:Y:S01]  /*e990*/  FFMA.FTZ R44, R7, R44, R5 ;  /* 0x0000002c072c7223 */ /* 0x000fe20000010005 */
[----:B------:R-:W-:-:S02]  /*e9a0*/  F2FP.F16.F32.PACK_AB R4, R52, R59 ;  /* 0x0000003b3404723e */ /* 0x000fc400000000ff */
[----:B------:R-:W-:Y:S02]  /*e9b0*/  F2FP.F16.F32.PACK_AB R5, R55, R56 ;  /* 0x000000383705723e */ /* 0x000fe400000000ff */
[----:B------:R-:W-:Y:S02]  /*e9c0*/  F2FP.F16.F32.PACK_AB R6, R46, R63 ;  /* 0x0000003f2e06723e */ /* 0x000fe400000000ff */
[----:B------:R-:W-:Y:S02]  /*e9d0*/  F2FP.F16.F32.PACK_AB R7, R58, R11 ;  /* 0x0000000b3a07723e */ /* 0x000fe400000000ff */
[----:B------:R-:W-:Y:S02]  /*e9e0*/  F2FP.F16.F32.PACK_AB R8, R54, R61 ;  /* 0x0000003d3608723e */ /* 0x000fe400000000ff */
[----:B------:R-:W-:Y:S01]  /*e9f0*/  F2FP.F16.F32.PACK_AB R10, R45, R50 ;  /* 0x000000322d0a723e */ /* 0x000fe200000000ff */
[----:B------:R2:W-:Y:S01]  /*ea00*/  STS.128 [R229], R4 ;  /* 0x00000004e5007388 */ /* 0x0005e20000000c00 */
[----:B------:R-:W-:-:S05]  /*ea10*/  F2FP.F16.F32.PACK_AB R11, R44, R51 ;  /* 0x000000332c0b723e */ /* 0x000fca00000000ff */
[----:B------:R2:W-:Y:S02]  /*ea20*/  STS.128 [R43+0x10400], R8 ;  /* 0x010400082b007388 */ /* 0x0005e40000000c00 */
.L_x_771:
[----:B------:R-:W-:Y:S05]  /*ea30*/  BSYNC B2 ;  /* 0x0000000000027941 */ /* 0x000fea0003800000 */
.L_x_770:
[----:B------:R-:W-:Y:S05]  /*ea40*/  @P2 BRA `(.L_x_767) ;  /* 0x00000004005c2947 */ /* 0x000fea0003800000 */
[----:B------:R-:W-:Y:S01]  /*ea50*/  LEA.HI R33, R33, R212, RZ, 0x1d ;  /* 0x000000d421217211 */ /* 0x000fe200078fe8ff */
[----:B------:R-:W-:Y:S02]  /*ea60*/  HADD2.F32 R52, -RZ, R0.H0_H0 ;  /* 0x20000000ff347230 */ /* 0x000fe40000004100 */
[--C-:B------:R-:W-:Y:S01]  /*ea70*/  HADD2.F32 R54, -RZ, R14.reuse.H0_H0 ;  /* 0x2000000eff367230 */ /* 0x100fe20000004100 */
[----:B-12---:R-:W-:Y:S01]  /*ea80*/  SHF.R.S32.HI R4, RZ, 0x1f, R33 ;  /* 0x0000001fff047819 */ /* 0x006fe20000011421 */
[----:B------:R-:W-:Y:S02]  /*ea90*/  HADD2.F32 R51, -RZ, R15.H0_H0 ;  /* 0x2000000fff337230 */ /* 0x000fe40000004100 */
[----:B------:R-:W-:Y:S01]  /*eaa0*/  HADD2.F32 R53, -RZ, R14.H1_H1 ;  /* 0x3000000eff357230 */ /* 0x000fe20000004100 */
[----:B0-----:R-:W-:Y:S01]  /*eab0*/  LEA.HI R5, R4, R33, RZ, 0x3 ;  /* 0x0000002104057211 */ /* 0x001fe200078f18ff */
[----:B------:R-:W-:-:S03]  /*eac0*/  IMAD.SHL.U32 R4, R33, 0x8, RZ ;  /* 0x0000000821047824 */ /* 0x000fc600078e00ff */
[----:B------:R-:W-:Y:S02]  /*ead0*/  SHF.L.U32 R5, R5, 0xa, RZ ;  /* 0x0000000a05057819 */ /* 0x000fe400000006ff */
[----:B------:R-:W-:Y:S02]  /*eae0*/  LOP3.LUT R4, R191, 0x38, R4, 0xf8, !PT ;  /* 0x00000038bf047812 */ /* 0x000fe400078ef804 */
[----:B------:R-:W-:Y:S02]  /*eaf0*/  LOP3.LUT R5, R5, 0x7fffe000, RZ, 0xc0, !PT ;  /* 0x7fffe00005057812 */ /* 0x000fe400078ec0ff */
[----:B------:R-:W-:-:S03]  /*eb00*/  LOP3.LUT R9, R4, R193, RZ, 0x3c, !PT ;  /* 0x000000c104097212 */ /* 0x000fc600078e3cff */
[----:B------:R-:W-:Y:S02]  /*eb10*/  IMAD R8, R192, 0x200, R5 ;  /* 0x00000200c0087824 */ /* 0x000fe400078e0205 */
[----:B------:R-:W0:Y:S02]  /*eb20*/  LDS.128 R4, [R227] ;  /* 0x00000000e3047984 */ /* 0x000e240000000c00 */
[----:B------:R-:W-:-:S05]  /*eb30*/  IMAD.IADD R9, R8, 0x1, R9 ;  /* 0x0000000108097824 */ /* 0x000fca00078e0209 */
[----:B------:R-:W-:-:S05]  /*eb40*/  LEA R33, R9, R2, 0x1 ;  /* 0x0000000209217211 */ /* 0x000fca00078e08ff */
[----:B------:R-:W1:Y:S01]  /*eb50*/  LDS.128 R8, [R33+0x10400] ;  /* 0x0104000021087984 */ /* 0x000e620000000c00 */
[--C-:B0-----:R-:W-:Y:S02]  /*eb60*/  HADD2.F32 R43, -RZ, R4.reuse.H0_H0 ;  /* 0x20000004ff2b7230 */ /* 0x101fe40000004100 */
[----:B------:R-:W-:Y:S02]  /*eb70*/  HADD2.F32 R4, -RZ, R4.H1_H1 ;  /* 0x30000004ff047230 */ /* 0x000fe40000004100 */
[--C-:B------:R-:W-:Y:S02]  /*eb80*/  HADD2.F32 R44, -RZ, R5.reuse.H0_H0 ;  /* 0x20000005ff2c7230 */ /* 0x100fe40000004100 */
[----:B------:R-:W-:Y:S02]  /*eb90*/  HADD2.F32 R5, -RZ, R5.H1_H1 ;  /* 0x30000005ff057230 */ /* 0x000fe40000004100 */
[--C-:B------:R-:W-:Y:S02]  /*eba0*/  HADD2.F32 R45, -RZ, R6.reuse.H0_H0 ;  /* 0x20000006ff2d7230 */ /* 0x100fe40000004100 */
[----:B------:R-:W-:-:S02]  /*ebb0*/  HADD2.F32 R6, -RZ, R6.H1_H1 ;  /* 0x30000006ff067230 */ /* 0x000fc40000004100 */
[--C-:B-1----:R-:W-:Y:S02]  /*ebc0*/  HADD2.F32 R47, -RZ, R8.reuse.H0_H0 ;  /* 0x20000008ff2f7230 */ /* 0x102fe40000004100 */
        /* <DEDUP_REMOVED lines=31> */
[C---:B------:R-:W-:Y:S01]  /*edc0*/  FFMA.FTZ R53, R45.reuse, R44, R53 ;  /* 0x0000002c2d357223 */ /* 0x040fe20000010035 */
[C---:B------:R-:W-:Y:S01]  /*edd0*/  FMUL.FTZ R5, R10.reuse, R43 ;  /* 0x0000002b0a057220 */ /* 0x040fe20000410000 */
[----:B------:R-:W-:Y:S01]  /*ede0*/  FFMA.FTZ R51, R45, R8, -R4 ;  /* 0x000000082d337223 */ /* 0x000fe20000010804 */
[-C--:B------:R-:W-:Y:S01]  /*edf0*/  FMUL.FTZ R45, R10, R9.reuse ;  /* 0x000000090a2d7220 */ /* 0x080fe20000410000 */
[----:B------:R-:W-:Y:S02]  /*ee00*/  HADD2.F32 R50, -RZ, R11.H0_H0 ;  /* 0x2000000bff327230 */ /* 0x000fe40000004100 */
[----:B------:R-:W-:Y:S01]  /*ee10*/  FFMA.FTZ R10, R6, R9, -R5 ;  /* 0x00000009060a7223 */ /* 0x000fe20000010805 */
[----:B------:R-:W-:-:S02]  /*ee20*/  HADD2.F32 R9, -RZ, R20.H1_H1 ;  /* 0x30000014ff097230 */ /* 0x000fc40000004100 */
[----:B------:R-:W-:Y:S01]  /*ee30*/  FFMA.FTZ R44, R6, R43, R45 ;  /* 0x0000002b062c7223 */ /* 0x000fe2000001002d */
[----:B------:R-:W-:Y:S02]  /*ee40*/  HADD2.F32 R5, -RZ, R12.H1_H1 ;  /* 0x3000000cff057230 */ /* 0x000fe40000004100 */
[----:B------:R-:W-:Y:S02]  /*ee50*/  HADD2.F32 R11, -RZ, R11.H1_H1 ;  /* 0x3000000bff0b7230 */ /* 0x000fe40000004100 */
[C---:B------:R-:W-:Y:S01]  /*ee60*/  FMUL.FTZ R43, R50.reuse, R9 ;  /* 0x00000009322b7220 */ /* 0x040fe20000410000 */
[----:B------:R-:W-:Y:S02]  /*ee70*/  HADD2.F32 R8, -RZ, R21.H1_H1 ;  /* 0x30000015ff087230 */ /* 0x000fe40000004100 */
[----:B------:R-:W-:Y:S01]  /*ee80*/  FMUL.FTZ R50, R50, R5 ;  /* 0x0000000532327220 */ /* 0x000fe20000410000 */
[----:B------:R-:W-:Y:S02]  /*ee90*/  HADD2.F32 R4, -RZ, R13.H1_H1 ;  /* 0x3000000dff047230 */ /* 0x000fe40000004100 */
[----:B------:R-:W-:-:S02]  /*eea0*/  HADD2.F32 R46, -RZ, R7.H0_H0 ;  /* 0x20000007ff2e7230 */ /* 0x000fc40000004100 */
[C---:B------:R-:W-:Y:S01]  /*eeb0*/  FMUL.FTZ R6, R11.reuse, R8 ;  /* 0x000000080b067220 */ /* 0x040fe20000410000 */
[----:B------:R-:W-:Y:S02]  /*eec0*/  HADD2.F32 R7, -RZ, R7.H1_H1 ;  /* 0x30000007ff077230 */ /* 0x000fe40000004100 */
[-C--:B------:R-:W-:Y:S01]  /*eed0*/  FMUL.FTZ R45, R11, R4.reuse ;  /* 0x000000040b2d7220 */ /* 0x080fe20000410000 */
[C---:B------:R-:W-:Y:S01]  /*eee0*/  FFMA.FTZ R43, R46.reuse, R5, -R43 ;  /* 0x000000052e2b7223 */ /* 0x040fe2000001082b */
[----:B------:R-:W-:Y:S01]  /*eef0*/  FFMA.FTZ R11, R46, R9, R50 ;  /* 0x000000092e0b7223 */ /* 0x000fe20000010032 */
[C---:B------:R-:W-:Y:S01]  /*ef00*/  FFMA.FTZ R46, R7.reuse, R4, -R6 ;  /* 0x00000004072e7223 */ /* 0x040fe20000010806 */
[----:B------:R-:W-:Y:S01]  /*ef10*/  FFMA.FTZ R50, R7, R8, R45 ;  /* 0x0000000807327223 */ /* 0x000fe2000001002d */
[----:B------:R-:W-:Y:S02]  /*ef20*/  F2FP.F16.F32.PACK_AB R4, R55, R56 ;  /* 0x000000383704723e */ /* 0x000fe400000000ff */
[----:B------:R-:W-:-:S02]  /*ef30*/  F2FP.F16.F32.PACK_AB R5, R54, R47 ;  /* 0x0000002f3605723e */ /* 0x000fc400000000ff */
[----:B------:R-:W-:Y:S02]  /*ef40*/  F2FP.F16.F32.PACK_AB R6, R10, R51 ;  /* 0x000000330a06723e */ /* 0x000fe400000000ff */
[----:B------:R-:W-:Y:S02]  /*ef50*/  F2FP.F16.F32.PACK_AB R7, R46, R43 ;  /* 0x0000002b2e07723e */ /* 0x000fe400000000ff */
[----:B------:R-:W-:Y:S02]  /*ef60*/  F2FP.F16.F32.PACK_AB R8, R57, R58 ;  /* 0x0000003a3908723e */ /* 0x000fe400000000ff */
[----:B------:R-:W-:Y:S01]  /*ef70*/  F2FP.F16.F32.PACK_AB R9, R49, R48 ;  /* 0x000000303109723e */ /* 0x000fe200000000ff */
[----:B------:R3:W-:Y:S01]  /*ef80*/  STS.128 [R227], R4 ;  /* 0x00000004e3007388 */ /* 0x0007e20000000c00 */
[----:B------:R-:W-:Y:S02]  /*ef90*/  F2FP.F16.F32.PACK_AB R10, R44, R53 ;  /* 0x000000352c0a723e */ /* 0x000fe400000000ff */
[----:B------:R-:W-:-:S05]  /*efa0*/  F2FP.F16.F32.PACK_AB R11, R50, R11 ;  /* 0x0000000b320b723e */ /* 0x000fca00000000ff */
[----:B------:R3:W-:Y:S02]  /*efb0*/  STS.128 [R33+0x10400], R8 ;  /* 0x0104000821007388 */ /* 0x0007e40000000c00 */
.L_x_767:
[----:B------:R-:W-:Y:S05]  /*efc0*/  BSYNC B1 ;  /* 0x0000000000017941 */ /* 0x000fea0003800000 */
.L_x_766:
[----:B------:R-:W-:-:S13]  /*efd0*/  ISETP.GE.AND P0, PT, R205, R24, PT ;  /* 0x00000018cd00720c */ /* 0x000fda0003f06270 */
[----:B------:R-:W-:Y:S05]  /*efe0*/  @P0 BRA `(.L_x_750) ;  /* 0x00000010003c0947 */ /* 0x000fea0003800000 */
[----:B------:R-:W4:Y:S01]  /*eff0*/  LDC R24, c[0x0][0x3f4] ;  /* 0x0000fd00ff187b82 */ /* 0x000f220000000800 */
[C---:B0123--:R-:W-:Y:S01]  /*f000*/  VIADD R5, R18.reuse, 0x20 ;  /* 0x0000002012057836 */ /* 0x04ffe20000000000 */
[----:B------:R-:W-:Y:S01]  /*f010*/  BSSY B1, `(.L_x_772) ;  /* 0x000005c000017945 */ /* 0x000fe20003800000 */
[C---:B------:R-:W-:Y:S01]  /*f020*/  VIADD R7, R18.reuse, 0x40 ;  /* 0x0000004012077836 */ /* 0x040fe20000000000 */
[-C--:B----4-:R-:W-:Y:S02]  /*f030*/  ISETP.GE.AND P0, PT, R18, R24.reuse, PT ;  /* 0x000000181200720c */ /* 0x090fe40003f06270 */
[-C--:B------:R-:W-:Y:S02]  /*f040*/  ISETP.GE.AND P1, PT, R5, R24.reuse, PT ;  /* 0x000000180500720c */ /* 0x080fe40003f26270 */
[----:B------:R-:W-:-:S09]  /*f050*/  ISETP.GE.AND P2, PT, R7, R24, PT ;  /* 0x000000180700720c */ /* 0x000fd20003f46270 */
[----:B------:R-:W-:Y:S05]  /*f060*/  @P0 BRA `(.L_x_773) ;  /* 0x0000000400580947 */ /* 0x000fea0003800000 */
[----:B------:R-:W-:Y:S01]  /*f070*/  LEA.HI R4, R24, R209, RZ, 0x1d ;  /* 0x000000d118047211 */ /* 0x000fe200078fe8ff */
[----:B------:R-:W-:Y:S02]  /*f080*/  HADD2.F32 R51, -RZ, R34.H0_H0 ;  /* 0x20000022ff337230 */ /* 0x000fe40000004100 */
[----:B------:R-:W-:Y:S01]  /*f090*/  HADD2.F32 R53, -RZ, R39.H0_H0 ;  /* 0x20000027ff357230 */ /* 0x000fe20000004100 */
[----:B------:R-:W-:Y:S01]  /*f0a0*/  SHF.R.S32.HI R5, RZ, 0x1f, R4 ;  /* 0x0000001fff057819 */ /* 0x000fe20000011404 */
[----:B------:R-:W-:Y:S01]  /*f0b0*/  HADD2.F32 R58, -RZ, R40.H0_H0 ;  /* 0x20000028ff3a7230 */ /* 0x000fe20000004100 */
[----:B------:R-:W-:Y:S01]  /*f0c0*/  SHF.L.U32 R6, R4, 0x3, RZ ;  /* 0x0000000304067819 */ /* 0x000fe200000006ff */
[----:B------:R-:W-:Y:S01]  /*f0d0*/  HADD2.F32 R56, -RZ, R35.H0_H0 ;  /* 0x20000023ff387230 */ /* 0x000fe20000004100 */
[----:B------:R-:W-:Y:S01]  /*f0e0*/  LEA.HI R4, R5, R4, RZ, 0x3 ;  /* 0x0000000405047211 */ /* 0x000fe200078f18ff */
[----:B------:R-:W-:Y:S01]  /*f0f0*/  HADD2.F32 R60, -RZ, R39.H1_H1 ;  /* 0x30000027ff3c7230 */ /* 0x000fe20000004100 */
[----:B------:R-:W-:Y:S01]  /*f100*/  LOP3.LUT R5, R185, 0x38, R6, 0xf8, !PT ;  /* 0x00000038b9057812 */ /* 0x000fe200078ef806 */
[----:B------:R-:W-:-:S02]  /*f110*/  HADD2.F32 R34, -RZ, R34.H1_H1 ;  /* 0x30000022ff227230 */ /* 0x000fc40000004100 */
[----:B------:R-:W-:Y:S01]  /*f120*/  IMAD.SHL.U32 R4, R4, 0x400, RZ ;  /* 0x0000040004047824 */ /* 0x000fe200078e00ff */
[----:B------:R-:W-:Y:S01]  /*f130*/  LOP3.LUT R8, R5, R230, RZ, 0x3c, !PT ;  /* 0x000000e605087212 */ /* 0x000fe200078e3cff */
[----:B------:R-:W-:Y:S02]  /*f140*/  HADD2.F32 R55, -RZ, R40.H1_H1 ;  /* 0x30000028ff377230 */ /* 0x000fe40000004100 */
[----:B------:R-:W-:Y:S01]  /*f150*/  HADD2.F32 R35, -RZ, R35.H1_H1 ;  /* 0x30000023ff237230 */ /* 0x000fe20000004100 */
[----:B------:R-:W-:Y:S01]  /*f160*/  LOP3.LUT R9, R4, 0x7fffe000, RZ, 0xc0, !PT ;  /* 0x7fffe00004097812 */ /* 0x000fe200078ec0ff */
[----:B------:R-:W-:Y:S01]  /*f170*/  HADD2.F32 R57, -RZ, R41.H0_H0 ;  /* 0x20000029ff397230 */ /* 0x000fe20000004100 */
[----:B------:R-:W0:Y:S02]  /*f180*/  LDS.128 R4, [R228] ;  /* 0x00000000e4047984 */ /* 0x000e240000000c00 */
[----:B------:R-:W-:-:S05]  /*f190*/  IADD3 R9, R8, R9, R195 ;  /* 0x0000000908097210 */ /* 0x000fca0007ffe0c3 */
        /* <DEDUP_REMOVED lines=10> */
[--C-:B------:R-:W-:Y:S02]  /*f240*/  HADD2.F32 R48, -RZ, R9.reuse.H0_H0 ;  /* 0x20000009ff307230 */ /* 0x100fe40000004100 */
[-C--:B------:R-:W-:Y:S01]  /*f250*/  FMUL.FTZ R52, R53, R47.reuse ;  /* 0x0000002f35347220 */ /* 0x080fe20000410000 */
[C---:B------:R-:W-:Y:S01]  /*f260*/  FMUL.FTZ R54, R51.reuse, R47 ;  /* 0x0000002f33367220 */ /* 0x040fe20000410000 */
[----:B------:R-:W-:Y:S02]  /*f270*/  HADD2.F32 R9, -RZ, R9.H1_H1 ;  /* 0x30000009ff097230 */ /* 0x000fe40000004100 */
[-C--:B------:R-:W-:Y:S01]  /*f280*/  FMUL.FTZ R39, R58, R8.reuse ;  /* 0x000000083a277220 */ /* 0x080fe20000410000 */
[-C--:B------:R-:W-:Y:S01]  /*f290*/  FFMA.FTZ R52, R51, R43.reuse, -R52 ;  /* 0x0000002b33347223 */ /* 0x080fe20000010834 */
[----:B------:R-:W-:Y:S01]  /*f2a0*/  FFMA.FTZ R54, R53, R43, R54 ;  /* 0x0000002b35367223 */ /* 0x000fe20000010036 */
[----:B------:R-:W-:Y:S01]  /*f2b0*/  FMUL.FTZ R43, R56, R8 ;  /* 0x00000008382b7220 */ /* 0x000fe20000410000 */
[----:B------:R-:W-:-:S02]  /*f2c0*/  HADD2.F32 R49, -RZ, R10.H0_H0 ;  /* 0x2000000aff317230 */ /* 0x000fc40000004100 */
[----:B------:R-:W-:Y:S01]  /*f2d0*/  FFMA.FTZ R39, R56, R4, -R39 ;  /* 0x0000000438277223 */ /* 0x000fe20000010827 */
[----:B------:R-:W-:Y:S01]  /*f2e0*/  FMUL.FTZ R47, R60, R48 ;  /* 0x000000303c2f7220 */ /* 0x000fe20000410000 */
[----:B------:R-:W-:Y:S01]  /*f2f0*/  FFMA.FTZ R43, R58, R4, R43 ;  /* 0x000000043a2b7223 */ /* 0x000fe2000001002b */
[----:B------:R-:W-:Y:S02]  /*f300*/  HADD2.F32 R10, -RZ, R10.H1_H1 ;  /* 0x3000000aff0a7230 */ /* 0x000fe40000004100 */
[----:B------:R-:W-:Y:S01]  /*f310*/  FMUL.FTZ R51, R34, R48 ;  /* 0x0000003022337220 */ /* 0x000fe20000410000 */
[-C--:B------:R-:W-:Y:S01]  /*f320*/  FMUL.FTZ R4, R55, R9.reuse ;  /* 0x0000000937047220 */ /* 0x080fe20000410000 */
[----:B------:R-:W-:Y:S02]  /*f330*/  HADD2.F32 R53, -RZ, R37.H0_H0 ;  /* 0x20000025ff357230 */ /* 0x000fe40000004100 */
[----:B------:R-:W-:Y:S01]  /*f340*/  FMUL.FTZ R8, R35, R9 ;  /* 0x0000000923087220 */ /* 0x000fe20000410000 */
[----:B------:R-:W-:-:S02]  /*f350*/  HADD2.F32 R56, -RZ, R42.H0_H0 ;  /* 0x2000002aff387230 */ /* 0x000fc40000004100 */
[-C--:B------:R-:W-:Y:S01]  /*f360*/  FFMA.FTZ R47, R34, R44.reuse, -R47 ;  /* 0x0000002c222f7223 */ /* 0x080fe2000001082f */
[----:B------:R-:W-:Y:S02]  /*f370*/  HADD2.F32 R48, -RZ, R38.H0_H0 ;  /* 0x20000026ff307230 */ /* 0x000fe40000004100 */
[----:B------:R-:W-:Y:S01]  /*f380*/  FFMA.FTZ R51, R60, R44, R51 ;  /* 0x0000002c3c337223 */ /* 0x000fe20000010033 */
[-C--:B------:R-:W-:Y:S01]  /*f390*/  FFMA.FTZ R34, R35, R5.reuse, -R4 ;  /* 0x0000000523227223 */ /* 0x080fe20000010804 */
[----:B------:R-:W-:Y:S01]  /*f3a0*/  FFMA.FTZ R40, R55, R5, R8 ;  /* 0x0000000537287223 */ /* 0x000fe20000010008 */
[-C--:B------:R-:W-:Y:S01]  /*f3b0*/  FMUL.FTZ R4, R57, R49.reuse ;  /* 0x0000003139047220 */ /* 0x080fe20000410000 */
[----:B------:R-:W-:Y:S01]  /*f3c0*/  FMUL.FTZ R44, R53, R49 ;  /* 0x00000031352c7220 */ /* 0x000fe20000410000 */
[-C--:B------:R-:W-:Y:S01]  /*f3d0*/  FMUL.FTZ R5, R56, R10.reuse ;  /* 0x0000000a38057220 */ /* 0x080fe20000410000 */
[----:B------:R-:W-:Y:S01]  /*f3e0*/  FMUL.FTZ R9, R48, R10 ;  /* 0x0000000a30097220 */ /* 0x000fe20000410000 */
[----:B------:R-:W-:-:S02]  /*f3f0*/  HADD2.F32 R50, -RZ, R11.H0_H0 ;  /* 0x2000000bff327230 */ /* 0x000fc40000004100 */
[-C--:B------:R-:W-:Y:S01]  /*f400*/  FFMA.FTZ R35, R53, R45.reuse, -R4 ;  /* 0x0000002d35237223 */ /* 0x080fe20000010804 */
[----:B------:R-:W-:Y:S01]  /*f410*/  FFMA.FTZ R44, R57, R45, R44 ;  /* 0x0000002d392c7223 */ /* 0x000fe2000001002c */
[-C--:B------:R-:W-:Y:S01]  /*f420*/  FFMA.FTZ R10, R48, R6.reuse, -R5 ;  /* 0x00000006300a7223 */ /* 0x080fe20000010805 */
[----:B------:R-:W-:Y:S02]  /*f430*/  HADD2.F32 R11, -RZ, R11.H1_H1 ;  /* 0x3000000bff0b7230 */ /* 0x000fe40000004100 */
[----:B------:R-:W-:Y:S02]  /*f440*/  HADD2.F32 R48, -RZ, R41.H1_H1 ;  /* 0x30000029ff307230 */ /* 0x000fe40000004100 */
[----:B------:R-:W-:Y:S02]  /*f450*/  HADD2.F32 R45, -RZ, R42.H1_H1 ;  /* 0x3000002aff2d7230 */ /* 0x000fe40000004100 */
[----:B------:R-:W-:Y:S02]  /*f460*/  HADD2.F32 R8, -RZ, R37.H1_H1 ;  /* 0x30000025ff087230 */ /* 0x000fe40000004100 */
[----:B------:R-:W-:Y:S01]  /*f470*/  FFMA.FTZ R37, R56, R6, R9 ;  /* 0x0000000638257223 */ /* 0x000fe20000010009 */
[----:B------:R-:W-:-:S02]  /*f480*/  HADD2.F32 R41, -RZ, R38.H1_H1 ;  /* 0x30000026ff297230 */ /* 0x000fc40000004100 */
[-C--:B------:R-:W-:Y:S01]  /*f490*/  FMUL.FTZ R5, R48, R50.reuse ;  /* 0x0000003230057220 */ /* 0x080fe20000410000 */
[--C-:B------:R-:W-:Y:S02]  /*f4a0*/  HADD2.F32 R46, -RZ, R7.reuse.H0_H0 ;  /* 0x20000007ff2e7230 */ /* 0x100fe40000004100 */
[-C--:B------:R-:W-:Y:S01]  /*f4b0*/  FMUL.FTZ R4, R45, R11.reuse ;  /* 0x0000000b2d047220 */ /* 0x080fe20000410000 */
[----:B------:R-:W-:Y:S02]  /*f4c0*/  HADD2.F32 R7, -RZ, R7.H1_H1 ;  /* 0x30000007ff077230 */ /* 0x000fe40000004100 */
[C---:B------:R-:W-:Y:S01]  /*f4d0*/  FMUL.FTZ R9, R8.reuse, R50 ;  /* 0x0000003208097220 */ /* 0x040fe20000410000 */
[C---:B------:R-:W-:Y:S01]  /*f4e0*/  FMUL.FTZ R6, R41.reuse, R11 ;  /* 0x0000000b29067220 */ /* 0x040fe20000410000 */
[-C--:B------:R-:W-:Y:S01]  /*f4f0*/  FFMA.FTZ R11, R8, R46.reuse, -R5 ;  /* 0x0000002e080b7223 */ /* 0x080fe20000010805 */
[----:B------:R-:W-:Y:S01]  /*f500*/  F2FP.F16.F32.PACK_AB R5, R34, R47 ;  /* 0x0000002f2205723e */ /* 0x000fe200000000ff */
[-C--:B------:R-:W-:Y:S01]  /*f510*/  FFMA.FTZ R38, R41, R7.reuse, -R4 ;  /* 0x0000000729267223 */ /* 0x080fe20000010804 */
[----:B------:R-:W-:Y:S01]  /*f520*/  FFMA.FTZ R46, R48, R46, R9 ;  /* 0x0000002e302e7223 */ /* 0x000fe20000010009 */
[----:B------:R-:W-:Y:S01]  /*f530*/  FFMA.FTZ R41, R45, R7, R6 ;  /* 0x000000072d297223 */ /* 0x000fe20000010006 */
        /* <DEDUP_REMOVED lines=9> */
.L_x_773:
[----:B------:R-:W-:Y:S05]  /*f5d0*/  BSYNC B1 ;  /* 0x0000000000017941 */ /* 0x000fea0003800000 */
.L_x_772:
[----:B------:R-:W-:Y:S04]  /*f5e0*/  BSSY B1, `(.L_x_774) ;  /* 0x0000058000017945 */ /* 0x000fe80003800000 */
[----:B------:R-:W-:Y:S05]  /*f5f0*/  @P1 BRA `(.L_x_775) ;  /* 0x0000000400581947 */ /* 0x000fea0003800000 */
[----:B0-----:R-:W-:Y:S01]  /*f600*/  LEA.HI R4, R24, R211, RZ, 0x1d ;  /* 0x000000d318047211 */ /* 0x001fe200078fe8ff */
[----:B------:R-:W-:Y:S02]  /*f610*/  HADD2.F32 R46, -RZ, R29.H0_H0 ;  /* 0x2000001dff2e7230 */ /* 0x000fe40000004100 */
[----:B------:R-:W-:Y:S01]  /*f620*/  HADD2.F32 R44, -RZ, R25.H0_H0 ;  /* 0x20000019ff2c7230 */ /* 0x000fe20000004100 */
[----:B------:R-:W-:Y:S01]  /*f630*/  SHF.R.S32.HI R5, RZ, 0x1f, R4 ;  /* 0x0000001fff057819 */ /* 0x000fe20000011404 */
[----:B------:R-:W-:Y:S01]  /*f640*/  HADD2.F32 R47, -RZ, R29.H1_H1 ;  /* 0x3000001dff2f7230 */ /* 0x000fe20000004100 */
[----:B------:R-:W-:Y:S01]  /*f650*/  SHF.L.U32 R6, R4, 0x3, RZ ;  /* 0x0000000304067819 */ /* 0x000fe200000006ff */
[--C-:B------:R-:W-:Y:S01]  /*f660*/  HADD2.F32 R48, -RZ, R30.reuse.H0_H0 ;  /* 0x2000001eff307230 */ /* 0x100fe20000004100 */
[----:B------:R-:W-:Y:S01]  /*f670*/  LEA.HI R4, R5, R4, RZ, 0x3 ;  /* 0x0000000405047211 */ /* 0x000fe200078f18ff */
[----:B------:R-:W-:Y:S01]  /*f680*/  HADD2.F32 R45, -RZ, R25.H1_H1 ;  /* 0x30000019ff2d7230 */ /* 0x000fe20000004100 */
[----:B------:R-:W-:Y:S01]  /*f690*/  LOP3.LUT R5, R185, 0x38, R6, 0xf8, !PT ;  /* 0x00000038b9057812 */ /* 0x000fe200078ef806 */
[----:B------:R-:W-:-:S02]  /*f6a0*/  HADD2.F32 R49, -RZ, R30.H1_H1 ;  /* 0x3000001eff317230 */ /* 0x000fc40000004100 */
[----:B------:R-:W-:Y:S01]  /*f6b0*/  IMAD.SHL.U32 R4, R4, 0x400, RZ ;  /* 0x0000040004047824 */ /* 0x000fe200078e00ff */
[----:B------:R-:W-:-:S04]  /*f6c0*/  LOP3.LUT R8, R5, R230, RZ, 0x3c, !PT ;  /* 0x000000e605087212 */ /* 0x000fc800078e3cff */
[----:B------:R-:W-:Y:S02]  /*f6d0*/  LOP3.LUT R9, R4, 0x7fffe000, RZ, 0xc0, !PT ;  /* 0x7fffe00004097812 */ /* 0x000fe400078ec0ff */
        /* <DEDUP_REMOVED lines=14> */
[----:B------:R-:W-:Y:S01]  /*f7c0*/  FMUL.FTZ R39, R44, R39 ;  /* 0x000000272c277220 */ /* 0x000fe20000410000 */
[----:B------:R-:W-:Y:S02]  /*f7d0*/  HADD2.F32 R9, -RZ, R9.H1_H1 ;  /* 0x30000009ff097230 */ /* 0x000fe40000004100 */
[----:B------:R-:W-:Y:S01]  /*f7e0*/  FMUL.FTZ R29, R48, R8 ;  /* 0x00000008301d7220 */ /* 0x000fe20000410000 */
[----:B------:R-:W-:Y:S01]  /*f7f0*/  FFMA.FTZ R43, R44, R34, -R43 ;  /* 0x000000222c2b7223 */ /* 0x000fe2000001082b */
[----:B------:R-:W-:-:S02]  /*f800*/  HADD2.F32 R44, -RZ, R26.H0_H0 ;  /* 0x2000001aff2c7230 */ /* 0x000fc40000004100 */
[----:B------:R-:W-:Y:S01]  /*f810*/  FFMA.FTZ R39, R46, R34, R39 ;  /* 0x000000222e277223 */ /* 0x000fe20000010027 */
[-C--:B------:R-:W-:Y:S01]  /*f820*/  FMUL.FTZ R34, R47, R40.reuse ;  /* 0x000000282f227220 */ /* 0x080fe20000410000 */
[C---:B------:R-:W-:Y:S01]  /*f830*/  FMUL.FTZ R40, R45.reuse, R40 ;  /* 0x000000282d287220 */ /* 0x040fe20000410000 */
[----:B------:R-:W-:Y:S02]  /*f840*/  HADD2.F32 R41, -RZ, R10.H0_H0 ;  /* 0x2000000aff297230 */ /* 0x000fe40000004100 */
[C---:B------:R-:W-:Y:S01]  /*f850*/  FMUL.FTZ R25, R44.reuse, R8 ;  /* 0x000000082c197220 */ /* 0x040fe20000410000 */
[-C--:B------:R-:W-:Y:S01]  /*f860*/  FFMA.FTZ R8, R44, R4.reuse, -R29 ;  /* 0x000000042c087223 */ /* 0x080fe2000001081d */
[-C--:B------:R-:W-:Y:S01]  /*f870*/  FFMA.FTZ R34, R45, R35.reuse, -R34 ;  /* 0x000000232d227223 */ /* 0x080fe20000010822 */
[----:B------:R-:W-:Y:S01]  /*f880*/  FFMA.FTZ R40, R47, R35, R40 ;  /* 0x000000232f287223 */ /* 0x000fe20000010028 */
[----:B------:R-:W-:Y:S01]  /*f890*/  FFMA.FTZ R30, R48, R4, R25 ;  /* 0x00000004301e7223 */ /* 0x000fe20000010019 */
[----:B------:R-:W-:-:S02]  /*f8a0*/  HADD2.F32 R25, -RZ, R26.H1_H1 ;  /* 0x3000001aff197230 */ /* 0x000fc40000004100 */
[-C--:B------:R-:W-:Y:S01]  /*f8b0*/  FMUL.FTZ R4, R49, R9.reuse ;  /* 0x0000000931047220 */ /* 0x080fe20000410000 */
[----:B------:R-:W-:Y:S02]  /*f8c0*/  HADD2.F32 R29, -RZ, R27.H0_H0 ;  /* 0x2000001bff1d7230 */ /* 0x000fe40000004100 */
[----:B------:R-:W-:Y:S02]  /*f8d0*/  HADD2.F32 R35, -RZ, R31.H0_H0 ;  /* 0x2000001fff237230 */ /* 0x000fe40000004100 */
[C---:B------:R-:W-:Y:S01]  /*f8e0*/  FMUL.FTZ R26, R25.reuse, R9 ;  /* 0x00000009191a7220 */ /* 0x040fe20000410000 */
[----:B------:R-:W-:Y:S02]  /*f8f0*/  HADD2.F32 R10, -RZ, R10.H1_H1 ;  /* 0x3000000aff0a7230 */ /* 0x000fe40000004100 */
[----:B------:R-:W-:Y:S01]  /*f900*/  FFMA.FTZ R9, R25, R5, -R4 ;  /* 0x0000000519097223 */ /* 0x000fe20000010804 */
[----:B------:R-:W-:Y:S02]  /*f910*/  HADD2.F32 R48, -RZ, R32.H0_H0 ;  /* 0x20000020ff307230 */ /* 0x000fe40000004100 */
[----:B------:R-:W-:Y:S01]  /*f920*/  FMUL.FTZ R4, R35, R41 ;  /* 0x0000002923047220 */ /* 0x000fe20000410000 */
[----:B------:R-:W-:-:S02]  /*f930*/  HADD2.F32 R46, -RZ, R28.H0_H0 ;  /* 0x2000001cff2e7230 */ /* 0x000fc40000004100 */
[----:B------:R-:W-:Y:S01]  /*f940*/  FMUL.FTZ R44, R29, R41 ;  /* 0x000000291d2c7220 */ /* 0x000fe20000410000 */
[----:B------:R-:W-:Y:S01]  /*f950*/  FFMA.FTZ R25, R49, R5, R26 ;  /* 0x0000000531197223 */ /* 0x000fe2000001001a */
[-C--:B------:R-:W-:Y:S01]  /*f960*/  FMUL.FTZ R5, R48, R10.reuse ;  /* 0x0000000a30057220 */ /* 0x080fe20000410000 */
[-C--:B------:R-:W-:Y:S01]  /*f970*/  FFMA.FTZ R26, R29, R37.reuse, -R4 ;  /* 0x000000251d1a7223 */ /* 0x080fe20000010804 */
[----:B------:R-:W-:Y:S01]  /*f980*/  FFMA.FTZ R44, R35, R37, R44 ;  /* 0x00000025232c7223 */ /* 0x000fe2000001002c */
[--C-:B------:R-:W-:Y:S02]  /*f990*/  HADD2.F32 R42, -RZ, R11.reuse.H0_H0 ;  /* 0x2000000bff2a7230 */ /* 0x100fe40000004100 */
[C---:B------:R-:W-:Y:S01]  /*f9a0*/  FMUL.FTZ R35, R46.reuse, R10 ;  /* 0x0000000a2e237220 */ /* 0x040fe20000410000 */
[----:B------:R-:W-:Y:S01]  /*f9b0*/  FFMA.FTZ R29, R46, R6, -R5 ;  /* 0x000000062e1d7223 */ /* 0x000fe20000010805 */
[----:B------:R-:W-:Y:S02]  /*f9c0*/  HADD2.F32 R11, -RZ, R11.H1_H1 ;  /* 0x3000000bff0b7230 */ /* 0x000fe40000004100 */
[----:B------:R-:W-:-:S02]  /*f9d0*/  HADD2.F32 R46, -RZ, R31.H1_H1 ;  /* 0x3000001fff2e7230 */ /* 0x000fc40000004100 */
[----:B------:R-:W-:Y:S01]  /*f9e0*/  FFMA.FTZ R35, R48, R6, R35 ;  /* 0x0000000630237223 */ /* 0x000fe20000010023 */
[----:B------:R-:W-:Y:S02]  /*f9f0*/  HADD2.F32 R37, -RZ, R32.H1_H1 ;  /* 0x30000020ff257230 */ /* 0x000fe40000004100 */
[----:B------:R-:W-:Y:S02]  /*fa00*/  HADD2.F32 R10, -RZ, R27.H1_H1 ;  /* 0x3000001bff0a7230 */ /* 0x000fe40000004100 */
[-C--:B------:R-:W-:Y:S01]  /*fa10*/  FMUL.FTZ R5, R46, R42.reuse ;  /* 0x0000002a2e057220 */ /* 0x080fe20000410000 */
[----:B------:R-:W-:Y:S02]  /*fa20*/  HADD2.F32 R31, -RZ, R28.H1_H1 ;  /* 0x3000001cff1f7230 */ /* 0x000fe40000004100 */
[----:B------:R-:W-:Y:S01]  /*fa30*/  FMUL.FTZ R4, R37, R11 ;  /* 0x0000000b25047220 */ /* 0x000fe20000410000 */
[--C-:B------:R-:W-:Y:S02]  /*fa40*/  HADD2.F32 R38, -RZ, R7.reuse.H0_H0 ;  /* 0x20000007ff267230 */ /* 0x100fe40000004100 */
[----:B------:R-:W-:Y:S01]  /*fa50*/  FMUL.FTZ R27, R10, R42 ;  /* 0x0000002a0a1b7220 */ /* 0x000fe20000410000 */
[----:B------:R-:W-:-:S02]  /*fa60*/  HADD2.F32 R7, -RZ, R7.H1_H1 ;  /* 0x30000007ff077230 */ /* 0x000fc40000004100 */
[C---:B------:R-:W-:Y:S01]  /*fa70*/  FMUL.FTZ R6, R31.reuse, R11 ;  /* 0x0000000b1f067220 */ /* 0x040fe20000410000 */
[-C--:B------:R-:W-:Y:S01]  /*fa80*/  FFMA.FTZ R11, R10, R38.reuse, -R5 ;  /* 0x000000260a0b7223 */ /* 0x080fe20000010805 */
[----:B------:R-:W-:Y:S01]  /*fa90*/  FFMA.FTZ R27, R46, R38, R27 ;  /* 0x000000262e1b7223 */ /* 0x000fe2000001001b */
[-C--:B------:R-:W-:Y:S01]  /*faa0*/  FFMA.FTZ R28, R31, R7.reuse, -R4 ;  /* 0x000000071f1c7223 */ /* 0x080fe20000010804 */
[----:B------:R-:W-:Y:S01]  /*fab0*/  FFMA.FTZ R32, R37, R7, R6 ;  /* 0x0000000725207223 */ /* 0x000fe20000010006 */
[----:B------:R-:W-:Y:S02]  /*fac0*/  F2FP.F16.F32.PACK_AB R4, R8, R43 ;  /* 0x0000002b0804723e */ /* 0x000fe400000000ff */
[----:B------:R-:W-:Y:S02]  /*fad0*/  F2FP.F16.F32.PACK_AB R5, R9, R34 ;  /* 0x000000220905723e */ /* 0x000fe400000000ff */
[----:B------:R-:W-:Y:S02]  /*fae0*/  F2FP.F16.F32.PACK_AB R6, R29, R26 ;  /* 0x0000001a1d06723e */ /* 0x000fe400000000ff */
[----:B------:R-:W-:-:S02]  /*faf0*/  F2FP.F16.F32.PACK_AB R7, R28, R11 ;  /* 0x0000000b1c07723e */ /* 0x000fc400000000ff */
[----:B------:R-:W-:Y:S02]  /*fb00*/  F2FP.F16.F32.PACK_AB R8, R30, R39 ;  /* 0x000000271e08723e */ /* 0x000fe400000000ff */
[----:B------:R-:W-:Y:S01]  /*fb10*/  F2FP.F16.F32.PACK_AB R9, R25, R40 ;  /* 0x000000281909723e */ /* 0x000fe200000000ff */
[----:B------:R1:W-:Y:S01]  /*fb20*/  STS.128 [R226], R4 ;  /* 0x00000004e2007388 */ /* 0x0003e20000000c00 */
[----:B------:R-:W-:Y:S02]  /*fb30*/  F2FP.F16.F32.PACK_AB R10, R35, R44 ;  /* 0x0000002c230a723e */ /* 0x000fe400000000ff */
[----:B------:R-:W-:-:S05]  /*fb40*/  F2FP.F16.F32.PACK_AB R11, R32, R27 ;  /* 0x0000001b200b723e */ /* 0x000fca00000000ff */
[----:B------:R1:W-:Y:S02]  /*fb50*/  STS.128 [R33+0x10400], R8 ;  /* 0x0104000821007388 */ /* 0x0003e40000000c00 */
.L_x_775:
[----:B------:R-:W-:Y:S05]  /*fb60*/  BSYNC B1 ;  /* 0x0000000000017941 */ /* 0x000fea0003800000 */
.L_x_774:
[----:B------:R-:W-:Y:S05]  /*fb70*/  @P2 BRA `(.L_x_750) ;  /* 0x0000000400582947 */ /* 0x000fea0003800000 */
[----:B------:R-:W-:Y:S01]  /*fb80*/  LEA.HI R24, R24, R212, RZ, 0x1d ;  /* 0x000000d418187211 */ /* 0x000fe200078fe8ff */
[----:B01----:R-:W-:Y:S02]  /*fb90*/  HADD2.F32 R33, -RZ, R0.H0_H0 ;  /* 0x20000000ff217230 */ /* 0x003fe40000004100 */
[--C-:B------:R-:W-:Y:S01]  /*fba0*/  HADD2.F32 R35, -RZ, R14.reuse.H0_H0 ;  /* 0x2000000eff237230 */ /* 0x100fe20000004100 */
        /* <DEDUP_REMOVED lines=10> */
[----:B------:R-:W-:Y:S01]  /*fc50*/  HADD2.F32 R37, -RZ, R15.H1_H1 ;  /* 0x3000000fff257230 */ /* 0x000fe20000004100 */
[----:B------:R-:W0:Y:S01]  /*fc60*/  LDS.128 R4, [R225] ;  /* 0x00000000e1047984 */ /* 0x000e220000000c00 */
[----:B------:R-:W-:Y:S01]  /*fc70*/  HADD2.F32 R3, -RZ, R3.H1_H1 ;  /* 0x30000003ff037230 */ /* 0x000fe20000004100 */
[----:B------:R-:W-:Y:S01]  /*fc80*/  LOP3.LUT R9, R24, 0x7fffe000, RZ, 0xc0, !PT ;  /* 0x7fffe00018097812 */ /* 0x000fe200078ec0ff */
[--C-:B------:R-:W-:Y:S02]  /*fc90*/  HADD2.F32 R39, -RZ, R20.reuse.H0_H0 ;  /* 0x20000014ff277230 */ /* 0x100fe40000004100 */
[----:B------:R-:W-:Y:S01]  /*fca0*/  HADD2.F32 R20, -RZ, R20.H1_H1 ;  /* 0x30000014ff147230 */ /* 0x000fe20000004100 */
        /* <DEDUP_REMOVED lines=9> */
[--C-:B------:R-:W-:Y:S02]  /*fd40*/  HADD2.F32 R28, -RZ, R7.reuse.H0_H0 ;  /* 0x20000007ff1c7230 */ /* 0x100fe40000004100 */
[----:B------:R-:W-:Y:S02]  /*fd50*/  HADD2.F32 R7, -RZ, R7.H1_H1 ;  /* 0x30000007ff077230 */ /* 0x000fe40000004100 */
[--C-:B-1----:R-:W-:Y:S02]  /*fd60*/  HADD2.F32 R29, -RZ, R8.reuse.H0_H0 ;  /* 0x20000008ff1d7230 */ /* 0x102fe40000004100 */
[----:B------:R-:W-:Y:S02]  /*fd70*/  HADD2.F32 R8, -RZ, R8.H1_H1 ;  /* 0x30000008ff087230 */ /* 0x000fe40000004100 */
[--C-:B------:R-:W-:Y:S02]  /*fd80*/  HADD2.F32 R30, -RZ, R9.reuse.H0_H0 ;  /* 0x20000009ff1e7230 */ /* 0x100fe40000004100 */
[-C--:B------:R-:W-:Y:S01]  /*fd90*/  FMUL.FTZ R34, R35, R29.reuse ;  /* 0x0000001d23227220 */ /* 0x080fe20000410000 */
[----:B------:R-:W-:Y:S01]  /*fda0*/  FMUL.FTZ R38, R33, R29 ;  /* 0x0000001d21267220 */ /* 0x000fe20000410000 */
[----:B------:R-:W-:-:S02]  /*fdb0*/  HADD2.F32 R9, -RZ, R9.H1_H1 ;  /* 0x30000009ff097230 */ /* 0x000fc40000004100 */
[-C--:B------:R-:W-:Y:S01]  /*fdc0*/  FMUL.FTZ R29, R42, R8.reuse ;  /* 0x000000082a1d7220 */ /* 0x080fe20000410000 */
[-C--:B------:R-:W-:Y:S01]  /*fdd0*/  FFMA.FTZ R34, R33, R25.reuse, -R34 ;  /* 0x0000001921227223 */ /* 0x080fe20000010822 */
[----:B------:R-:W-:Y:S01]  /*fde0*/  FFMA.FTZ R38, R35, R25, R38 ;  /* 0x0000001923267223 */ /* 0x000fe20000010026 */
[----:B------:R-:W-:Y:S01]  /*fdf0*/  FMUL.FTZ R25, R40, R8 ;  /* 0x0000000828197220 */ /* 0x000fe20000410000 */
[-C--:B------:R-:W-:Y:S01]  /*fe00*/  FMUL.FTZ R33, R14, R30.reuse ;  /* 0x0000001e0e217220 */ /* 0x080fe20000410000 */
[----:B------:R-:W-:Y:S02]  /*fe10*/  HADD2.F32 R31, -RZ, R10.H0_H0 ;  /* 0x2000000aff1f7230 */ /* 0x000fe40000004100 */
[----:B------:R-:W-:Y:S01]  /*fe20*/  FMUL.FTZ R15, R0, R30 ;  /* 0x0000001e000f7220 */ /* 0x000fe20000410000 */
[----:B------:R-:W-:Y:S02]  /*fe30*/  HADD2.F32 R35, -RZ, R12.H0_H0 ;  /* 0x2000000cff237230 */ /* 0x000fe40000004100 */
[-C--:B------:R-:W-:Y:S01]  /*fe40*/  FFMA.FTZ R29, R40, R4.reuse, -R29 ;  /* 0x00000004281d7223 */ /* 0x080fe2000001081d */
[----:B------:R-:W-:Y:S01]  /*fe50*/  FFMA.FTZ R25, R42, R4, R25 ;  /* 0x000000042a197223 */ /* 0x000fe20000010019 */
[----:B------:R-:W-:Y:S01]  /*fe60*/  FFMA.FTZ R33, R0, R26, -R33 ;  /* 0x0000001a00217223 */ /* 0x000fe20000010821 */
[----:B------:R-:W-:-:S02]  /*fe70*/  HADD2.F32 R10, -RZ, R10.H1_H1 ;  /* 0x3000000aff0a7230 */ /* 0x000fc40000004100 */
[----:B------:R-:W-:Y:S01]  /*fe80*/  FFMA.FTZ R15, R14, R26, R15 ;  /* 0x0000001a0e0f7223 */ /* 0x000fe2000001000f */
[-C--:B------:R-:W-:Y:S01]  /*fe90*/  FMUL.FTZ R0, R37, R9.reuse ;  /* 0x0000000925007220 */ /* 0x080fe20000410000 */
[----:B------:R-:W-:Y:S01]  /*fea0*/  FMUL.FTZ R4, R3, R9 ;  /* 0x0000000903047220 */ /* 0x000fe20000410000 */
[----:B------:R-:W-:Y:S02]  /*feb0*/  HADD2.F32 R40, -RZ, R21.H0_H0 ;  /* 0x20000015ff287230 */ /* 0x000fe40000004100 */
[-C--:B------:R-:W-:Y:S01]  /*fec0*/  FMUL.FTZ R8, R39, R31.reuse ;  /* 0x0000001f27087220 */ /* 0x080fe20000410000 */
[----:B------:R-:W-:Y:S01]  /*fed0*/  FMUL.FTZ R26, R35, R31 ;  /* 0x0000001f231a7220 */ /* 0x000fe20000410000 */
[----:B------:R-:W-:Y:S02]  /*fee0*/  HADD2.F32 R30, -RZ, R13.H0_H0 ;  /* 0x2000000dff1e7230 */ /* 0x000fe40000004100 */
[-C--:B------:R-:W-:Y:S01]  /*fef0*/  FFMA.FTZ R0, R3, R5.reuse, -R0 ;  /* 0x0000000503007223 */ /* 0x080fe20000010800 */
[----:B------:R-:W-:Y:S01]  /*ff00*/  FFMA.FTZ R14, R37, R5, R4 ;  /* 0x00000005250e7223 */ /* 0x000fe20000010004 */
[----:B------:R-:W-:-:S02]  /*ff10*/  HADD2.F32 R32, -RZ, R11.H0_H0 ;  /* 0x2000000bff207230 */ /* 0x000fc40000004100 */
[-C--:B------:R-:W-:Y:S01]  /*ff20*/  FMUL.FTZ R5, R40, R10.reuse ;  /* 0x0000000a28057220 */ /* 0x080fe20000410000 */
[-C--:B------:R-:W-:Y:S01]  /*ff30*/  FFMA.FTZ R3, R35, R27.reuse, -R8 ;  /* 0x0000001b23037223 */ /* 0x080fe20000010808 */
[----:B------:R-:W-:Y:S01]  /*ff40*/  FFMA.FTZ R26, R39, R27, R26 ;  /* 0x0000001b271a7223 */ /* 0x000fe2000001001a */
[----:B------:R-:W-:Y:S02]  /*ff50*/  HADD2.F32 R11, -RZ, R11.H1_H1 ;  /* 0x3000000bff0b7230 */ /* 0x000fe40000004100 */
[C---:B------:R-:W-:Y:S01]  /*ff60*/  FMUL.FTZ R9, R30.reuse, R10 ;  /* 0x0000000a1e097220 */ /* 0x040fe20000410000 */
[----:B------:R-:W-:Y:S02]  /*ff70*/  HADD2.F32 R27, -RZ, R21.H1_H1 ;  /* 0x30000015ff1b7230 */ /* 0x000fe40000004100 */
[----:B------:R-:W-:Y:S01]  /*ff80*/  FFMA.FTZ R10, R30, R6, -R5 ;  /* 0x000000061e0a7223 */ /* 0x000fe20000010805 */
[----:B------:R-:W-:Y:S02]  /*ff90*/  HADD2.F32 R12, -RZ, R12.H1_H1 ;  /* 0x3000000cff0c7230 */ /* 0x000fe40000004100 */
[----:B------:R-:W-:Y:S01]  /*ffa0*/  FMUL.FTZ R5, R20, R32 ;  /* 0x0000002014057220 */ /* 0x000fe20000410000 */
[----:B------:R-:W-:-:S02]  /*ffb0*/  HADD2.F32 R21, -RZ, R13.H1_H1 ;  /* 0x3000000dff157230 */ /* 0x000fc40000004100 */
[----:B------:R-:W-:Y:S01]  /*ffc0*/  FFMA.FTZ R13, R40, R6, R9 ;  /* 0x00000006280d7223 */ /* 0x000fe20000010009 */
[-C--:B------:R-:W-:Y:S01]  /*ffd0*/  FMUL.FTZ R4, R27, R11.reuse ;  /* 0x0000000b1b047220 */ /* 0x080fe20000410000 */
[C---:B------:R-:W-:Y:S01]  /*ffe0*/  FMUL.FTZ R9, R12.reuse, R32 ;  /* 0x000000200c097220 */ /* 0x040fe20000410000 */
[----:B------:R-:W-:Y:S01]  /*fff0*/  F2FP.F16.F32.PACK_AB R8, R25, R38 ;  /* 0x000000261908723e */ /* 0x000fe200000000ff */
[C---:B------:R-:W-:Y:S01]  /*10000*/  FMUL.FTZ R6, R21.reuse, R11 ;  /* 0x0000000b15067220 */ /* 0x040fe20000410000 */
[-C--:B------:R-:W-:Y:S01]  /*10010*/  FFMA.FTZ R11, R12, R28.reuse, -R5 ;  /* 0x0000001c0c0b7223 */ /* 0x080fe20000010805 */
[-C--:B------:R-:W-:Y:S01]  /*10020*/  FFMA.FTZ R12, R21, R7.reuse, -R4 ;  /* 0x00000007150c7223 */ /* 0x080fe20000010804 */
[----:B------:R-:W-:Y:S01]  /*10030*/  FFMA.FTZ R28, R20, R28, R9 ;  /* 0x0000001c141c7223 */ /* 0x000fe20000010009 */
        /* <DEDUP_REMOVED lines=8> */
[----:B------:R-:W-:-:S05]  /*100c0*/  F2FP.F16.F32.PACK_AB R11, R21, R28 ;  /* 0x0000001c150b723e */ /* 0x000fca00000000ff */
[----:B------:R0:W-:Y:S02]  /*100d0*/  STS.128 [R24+0x10400], R8 ;  /* 0x0104000818007388 */ /* 0x0001e40000000c00 */
.L_x_750:
[----:B------:R-:W-:Y:S05]  /*100e0*/  BSYNC B0 ;  /* 0x0000000000007941 */ /* 0x000fea0003800000 */
.L_x_731:
[----:B------:R-:W-:Y:S01]  /*100f0*/  @!PT LDS RZ, [RZ] ;  /* 0x00000000fffff984 */ /* 0x000fe20000000800 */
[----:B------:R-:W-:Y:S01]  /*10100*/  @!PT LDS RZ, [RZ] ;  /* 0x00000000fffff984 */ /* 0x000fe20000000800 */
[----:B------:R-:W-:Y:S01]  /*10110*/  @!PT LDS RZ, [RZ] ;  /* 0x00000000fffff984 */ /* 0x000fe20000000800 */
[----:B------:R-:W-:Y:S01]  /*10120*/  @!PT LDS RZ, [RZ] ;  /* 0x00000000fffff984 */ /* 0x000fe20000000800 */
[----:B------:R5:W-:Y:S06]  /*10130*/  MEMBAR.ALL.CTA ;  /* 0x0000000000007992 */ /* 0x000bec0000008000 */
[----:B-----5:R-:W5:Y:S01]  /*10140*/  FENCE.VIEW.ASYNC.S ;  /* 0x00000000000073c6 */ /* 0x020f620000000000 */
[----:B------:R-:W-:Y:S05]  /*10150*/  WARPSYNC.ALL ;  /* 0x0000000000007948 */ /* 0x000fea0003800000 */
[----:B-----5:R-:W-:Y:S06]  /*10160*/  BAR.SYNC.DEFER_BLOCKING 0xd, 0x100 ;  /* 0x0344000000007b1d */ /* 0x020fec0000010000 */
.L_x_729:
[----:B------:R-:W-:-:S04]  /*10170*/  MOV R0, UR37 ;  /* 0x0000002500007c02 */ /* 0x000fc80008000f00 */
[----:B------:R-:W-:-:S13]  /*10180*/  ISETP.NE.AND P0, PT, R0, 0x3, PT ;  /* 0x000000030000780c */ /* 0x000fda0003f05270 */
[----:B------:R-:W-:Y:S05]  /*10190*/  @!P0 BRA `(.L_x_776) ;  /* 0x0000000000048947 */ /* 0x000fea0003800000 */
[----:B------:R-:W-:Y:S01]  /*101a0*/  BPT.TRAP 0x1 ;  /* 0x000000040000795c */ /* 0x000fe20000300000 */
.L_x_776:
[----:B------:R-:W-:Y:S01]  /*101b0*/  IMAD R0, R194, 0x8, R2 ;  /* 0x00000008c2007824 */ /* 0x000fe200078e0202 */
[----:B01----:R-:W-:-:S04]  /*101c0*/  SHF.L.U32 R3, R196, 0x1f, RZ ;  /* 0x0000001fc4037819 */ /* 0x003fc800000006ff */
[----:B------:R0:W1:Y:S01]  /*101d0*/  SYNCS.PHASECHK.TRANS64.TRYWAIT P2, [R0+URZ+0x34830], R3 ;  /* 0x03483003000075a7 */ /* 0x000062000804017f */
[----:B------:R-:W-:Y:S05]  /*101e0*/  @!P0 BRA `(.L_x_777) ;  /* 0x0000000000048947 */ /* 0x000fea0003800000 */
[----:B------:R-:W-:Y:S01]  /*101f0*/  BPT.TRAP 0x1 ;  /* 0x000000040000795c */ /* 0x000fe20000300000 */
.L_x_777:
[----:B--234-:R-:W2:Y:S01]  /*10200*/  S2R R4, SR_TID.X ;  /* 0x0000000000047919 */ /* 0x01cea20000002100 */
[----:B------:R-:W-:Y:S01]  /*10210*/  IMAD.MOV.U32 R151, RZ, RZ, RZ ;  /* 0x000000ffff977224 */ /* 0x000fe200078e00ff */
[----:B--2---:R-:W-:-:S04]  /*10220*/  LOP3.LUT R4, R4, 0x7f, RZ, 0xc0, !PT ;  /* 0x0000007f04047812 */ /* 0x004fc800078ec0ff */
[----:B------:R-:W-:Y:S01]  /*10230*/  ISETP.NE.AND P1, PT, R4, RZ, PT ;  /* 0x000000ff0400720c */ /* 0x000fe20003f25270 */
[----:B-1----:R-:W-:-:S12]  /*10240*/  @P2 BRA `(.L_x_778) ;  /* 0x0000000000082947 */ /* 0x002fd80003800000 */
[----:B------:R-:W1:Y:S02]  /*10250*/  SYNCS.PHASECHK.TRANS64.TRYWAIT P2, [R0+URZ+0x34830], R3 ;  /* 0x03483003000075a7 */ /* 0x000e64000804017f */
[----:B-1----:R-:W-:Y:S05]  /*10260*/  @!P2 BRA `(.L_x_779) ;  /* 0x000001080078a947 */ /* 0x002fea0003800000 */
.L_x_778:
[----:B------:R-:W-:Y:S05]  /*10270*/  WARPSYNC.ALL ;  /* 0x0000000000007948 */ /* 0x000fea0003800000 */
[----:B01----:R-:W-:Y:S01]  /*10280*/  IADD3 R3, R2, 0x1c400, RZ ;  /* 0x0001c40002037810 */ /* 0x003fe20007ffe0ff */
[----:B------:R-:W-:Y:S01]  /*10290*/  IMAD.MOV.U32 R7, RZ, RZ, 0x40000040 ;  /* 0x40000040ff077424 */ /* 0x000fe200078e00ff */
[----:B------:R-:W-:Y:S01]  /*102a0*/  R2UR UR4, R36 ;  /* 0x00000000240472ca */ /* 0x000fe200000e0000 */
[----:B------:R-:W-:Y:S01]  /*102b0*/  UMOV UR9, 0x40000040 ;  /* 0x4000004000097882 */ /* 0x000fe20000000000 */
[----:B------:R-:W-:Y:S01]  /*102c0*/  SHF.R.U32.HI R3, RZ, 0x4, R3 ;  /* 0x00000004ff037819 */ /* 0x000fe20000011603 */
[----:B------:R-:W-:Y:S01]  /*102d0*/  WARPGROUP.ARRIVE ;  /* 0x00000000000079c5 */ /* 0x000fe20000000000 */
[----:B------:R-:W-:Y:S01]  /*102e0*/  R2UR UR11, R7 ;  /* 0x00000000070b72ca */ /* 0x000fe200000e0000 */
[----:B------:R-:W-:Y:S01]  /*102f0*/  IMAD.MOV.U32 R9, RZ, RZ, 0x40000040 ;  /* 0x40000040ff097424 */ /* 0x000fe200078e00ff */
[----:B------:R-:W-:Y:S01]  /*10300*/  LOP3.LUT R3, R3, 0x3fff, RZ, 0xc0, !PT ;  /* 0x00003fff03037812 */ /* 0x000fe200078ec0ff */
[----:B------:R-:W-:Y:S01]  /*10310*/  UMOV UR57, 0x40000040 ;  /* 0x4000004000397882 */ /* 0x000fe20000000000 */
[----:B------:R-:W-:Y:S01]  /*10320*/  MOV R11, UR9 ;  /* 0x00000009000b7c02 */ /* 0x000fe20008000f00 */
[----:B------:R-:W-:Y:S01]  /*10330*/  UMOV UR45, 0x40000040 ;  /* 0x40000040002d7882 */ /* 0x000fe20000000000 */
[----:B------:R-:W-:Y:S01]  /*10340*/  LOP3.LUT R5, R3, 0x10000, RZ, 0xfc, !PT ;  /* 0x0001000003057812 */ /* 0x000fe200078efcff */
[----:B------:R-:W-:Y:S01]  /*10350*/  UMOV UR49, 0x40000040 ;  /* 0x4000004000317882 */ /* 0x000fe20000000000 */
[----:B------:R-:W-:Y:S01]  /*10360*/  UMOV UR53, 0x40000040 ;  /* 0x4000004000357882 */ /* 0x000fe20000000000 */
[----:B------:R-:W-:Y:S01]  /*10370*/  ULOP3.LUT UR4, UR4, 0x10000, URZ, 0xfc, !UPT ;  /* 0x0001000004047892 */ /* 0x000fe2000f8efc3f */
[----:B------:R-:W-:Y:S01]  /*10380*/  IMAD.MOV.U32 R7, RZ, RZ, 0x40000040 ;  /* 0x40000040ff077424 */ /* 0x000fe200078e00ff */
[----:B------:R-:W-:Y:S01]  /*10390*/  P2R R89, PR, RZ, 0x1 ;  /* 0x00000001ff597803 */ /* 0x000fe20000000000 */
[----:B------:R-:W-:Y:S01]  /*103a0*/  IMAD R6, R194, 0xc00, R5 ;  /* 0x00000c00c2067824 */ /* 0x000fe200078e0205 */
[----:B------:R-:W-:Y:S01]  /*103b0*/  UIADD3 UR5, UR4, 0x2, URZ ;  /* 0x0000000204057890 */ /* 0x000fe2000fffe03f */
[----:B------:R-:W-:Y:S01]  /*103c0*/  IMAD.IADD R21, R233, 0x1, R150 ;  /* 0x00000001e9157824 */ /* 0x000fe200078e0296 */
[----:B------:R-:W-:Y:S01]  /*103d0*/  UIADD3 UR56, UR4, 0x406, URZ ;  /* 0x0000040604387890 */ /* 0x000fe2000fffe03f */
[C---:B------:R-:W-:Y:S01]  /*103e0*/  VIADD R8, R6.reuse, 0x2 ;  /* 0x0000000206087836 */ /* 0x040fe20000000000 */
[----:B------:R-:W-:Y:S01]  /*103f0*/  R2UR UR10, R6 ;  /* 0x00000000060a72ca */ /* 0x000fe200000e0000 */
[----:B------:R-:W-:Y:S01]  /*10400*/  UMOV UR8, UR4 ;  /* 0x0000000400087c82 */ /* 0x000fe20008000000 */
[----:B------:R-:W-:Y:S01]  /*10410*/  UIADD3 UR44, UR4, 0x800, URZ ;  /* 0x00000800042c7890 */ /* 0x000fe2000fffe03f */
[----:B------:R-:W-:Y:S01]  /*10420*/  IMAD.U32 R10, RZ, RZ, UR8 ;  /* 0x00000008ff0a7e24 */ /* 0x000fe2000f8e00ff */
[----:B------:R-:W-:Y:S01]  /*10430*/  UIADD3 UR48, UR4, 0x802, URZ ;  /* 0x0000080204307890 */ /* 0x000fe2000fffe03f */
[----:B------:R-:W-:Y:S01]  /*10440*/  IMAD R21, R210, -0x80, R21 ;  /* 0xffffff80d2157824 */ /* 0x000fe200078e0215 */
[----:B------:R-:W-:Y:S01]  /*10450*/  UIADD3 UR52, UR4, 0x804, URZ ;  /* 0x0000080404347890 */ /* 0x000fe2000fffe03f */
[----:B------:R-:W-:Y:S01]  /*10460*/  BSSY B0, `(.L_x_780) ;  /* 0x00005bb000007945 */ /* 0x000fe20003800000 */
[----:B------:R0:W-:Y:S01]  /*10470*/  STL.64 [R1+0x40], R10 ;  /* 0x0000400a01007387 */ /* 0x0001e20000100a00 */
[----:B------:R-:W-:Y:S01]  /*10480*/  ULDC UR36, c[0x0][0x9d8] ;  /* 0x0002760000247ab9 */ /* 0x000fe20000000800 */
[C---:B------:R-:W-:Y:S01]  /*10490*/  ISETP.GT.AND P2, PT, R21.reuse, RZ, PT ;  /* 0x000000ff1500720c */ /* 0x040fe20003f44270 */
[--C-:B------:R-:W-:Y:S01]  /*104a0*/  IMAD.MOV.U32 R149, RZ, RZ, R151.reuse ;  /* 0x000000ffff957224 */ /* 0x100fe200078e0097 */
[----:B------:R-:W-:Y:S01]  /*104b0*/  ISETP.GT.AND P3, PT, R21, 0x1, PT ;  /* 0x000000011500780c */ /* 0x000fe20003f64270 */
[----:B------:R-:W-:Y:S01]  /*104c0*/  HGMMA.64x128x16.F32 R24, gdesc[UR8], RZ, !UPT, gsb0 ;  /* 0x01e00000081879f0 */ /* 0x000fe2000c0008ff */
[----:B------:R-:W-:Y:S01]  /*104d0*/  R2UR UR10, R8 ;  /* 0x00000000080a72ca */ /* 0x000fe200000e0000 */
[----:B------:R-:W-:Y:S01]  /*104e0*/  UMOV UR8, UR5 ;  /* 0x0000000500087c82 */ /* 0x000fe20008000000 */
[----:B------:R-:W-:Y:S01]  /*104f0*/  R2UR UR11, R9 ;  /* 0x00000000090b72ca */ /* 0x000fe200000e0000 */
[----:B------:R-:W-:Y:S01]  /*10500*/  UMOV UR9, 0x40000040 ;  /* 0x4000004000097882 */ /* 0x000fe20000000000 */
[----:B------:R-:W-:Y:S01]  /*10510*/  VIADD R8, R6, 0x4 ;  /* 0x0000000406087836 */ /* 0x000fe20000000000 */
[----:B------:R-:W-:Y:S01]  /*10520*/  MOV R9, 0x40000040 ;  /* 0x4000004000097802 */ /* 0x000fe20000000f00 */
[----:B------:R-:W-:Y:S01]  /*10530*/  UIADD3 UR5, UR4, 0x4, URZ ;  /* 0x0000000404057890 */ /* 0x000fe2000fffe03f */
[----:B0-----:R-:W-:Y:S01]  /*10540*/  MOV R10, UR8 ;  /* 0x00000008000a7c02 */ /* 0x001fe20008000f00 */
[----:B------:R-:W-:Y:S01]  /*10550*/  IMAD.U32 R11, RZ, RZ, UR9 ;  /* 0x00000009ff0b7e24 */ /* 0x000fe2000f8e00ff */
[C---:B------:R-:W-:Y:S01]  /*10560*/  ISETP.GT.AND P5, PT, R21.reuse, 0x9, PT ;  /* 0x000000091500780c */ /* 0x040fe20003fa4270 */
[--C-:B------:R-:W-:Y:S01]  /*10570*/  IMAD.MOV.U32 R148, RZ, RZ, R151.reuse ;  /* 0x000000ffff947224 */ /* 0x100fe200078e0097 */
[C---:B------:R-:W-:Y:S01]  /*10580*/  ISETP.GT.AND P6, PT, R21.reuse, 0x8, PT ;  /* 0x000000081500780c */ /* 0x040fe20003fc4270 */
[--C-:B------:R-:W-:Y:S01]  /*10590*/  IMAD.MOV.U32 R146, RZ, RZ, R151.reuse ;  /* 0x000000ffff927224 */ /* 0x100fe200078e0097 */
[----:B------:R0:W-:Y:S01]  /*105a0*/  STL.64 [R1+0x38], R10 ;  /* 0x0000380a01007387 */ /* 0x0001e20000100a00 */
[----:B------:R-:W-:Y:S01]  /*105b0*/  ISETP.GT.AND P4, PT, R21, 0x10, PT ;  /* 0x000000101500780c */ /* 0x000fe20003f84270 */
[--C-:B------:R-:W-:Y:S01]  /*105c0*/  IMAD.MOV.U32 R145, RZ, RZ, R151.reuse ;  /* 0x000000ffff917224 */ /* 0x100fe200078e0097 */
[-C--:B------:R-:W-:Y:S01]  /*105d0*/  MOV R147, R151.reuse ;  /* 0x0000009700937202 */ /* 0x080fe20000000f00 */
[--C-:B------:R-:W-:Y:S01]  /*105e0*/  IMAD.MOV.U32 R143, RZ, RZ, R151.reuse ;  /* 0x000000ffff8f7224 */ /* 0x100fe200078e0097 */
[-C--:B-----5:R-:W-:Y:S01]  /*105f0*/  MOV R144, R151.reuse ;  /* 0x0000009700907202 */ /* 0x0a0fe20000000f00 */
        /* <DEDUP_REMOVED lines=32> */
[----:B------:R-:W-:Y:S01]  /*10800*/  IMAD.MOV.U32 R91, RZ, RZ, R151 ;  /* 0x000000ffff5b7224 */ /* 0x000fe200078e0097 */
[----:B------:R-:W-:Y:S02]  /*10810*/  WARPGROUP.DEPBAR.LE gsb0, 0x0 ;  /* 0x00008000000079c5 */ /* 0x000fe40000010000 */
[----:B------:R-:W-:-:S06]  /*10820*/  WARPGROUP.ARRIVE ;  /* 0x00000000000079c5 */ /* 0x000fcc0000000000 */
[----:B------:R-:W-:Y:S01]  /*10830*/  HGMMA.64x128x16.F32 R24, gdesc[UR8], R24, gsb0 ;  /* 0x01e00000081879f0 */ /* 0x000fe20008000818 */
[----:B------:R-:W-:Y:S01]  /*10840*/  R2UR UR10, R8 ;  /* 0x00000000080a72ca */ /* 0x000fe200000e0000 */
[----:B------:R-:W-:Y:S01]  /*10850*/  UMOV UR8, UR5 ;  /* 0x0000000500087c82 */ /* 0x000fe20008000000 */
[----:B------:R-:W-:Y:S01]  /*10860*/  R2UR UR11, R9 ;  /* 0x00000000090b72ca */ /* 0x000fe200000e0000 */
[----:B------:R-:W-:Y:S01]  /*10870*/  UMOV UR9, 0x40000040 ;  /* 0x4000004000097882 */ /* 0x000fe20000000000 */
[----:B------:R-:W-:Y:S01]  /*10880*/  IMAD.MOV.U32 R9, RZ, RZ, 0x40000040 ;  /* 0x40000040ff097424 */ /* 0x000fe200078e00ff */
[----:B------:R-:W-:Y:S01]  /*10890*/  IADD3 R8, R6, 0x6, RZ ;  /* 0x0000000606087810 */ /* 0x000fe20007ffe0ff */
[----:B------:R-:W-:Y:S01]  /*108a0*/  UIADD3 UR5, UR4, 0x6, URZ ;  /* 0x0000000604057890 */ /* 0x000fe2000fffe03f */
[----:B0-----:R-:W-:Y:S02]  /*108b0*/  IMAD.U32 R10, RZ, RZ, UR8 ;  /* 0x00000008ff0a7e24 */ /* 0x001fe4000f8e00ff */
[----:B------:R-:W-:-:S05]  /*108c0*/  IMAD.U32 R11, RZ, RZ, UR9 ;  /* 0x00000009ff0b7e24 */ /* 0x000fca000f8e00ff */
[----:B------:R0:W-:Y:S01]  /*108d0*/  STL.64 [R1+0x30], R10 ;  /* 0x0000300a01007387 */ /* 0x0001e20000100a00 */
[----:B------:R-:W-:Y:S02]  /*108e0*/  WARPGROUP.DEPBAR.LE gsb0, 0x0 ;  /* 0x00008000000079c5 */ /* 0x000fe40000010000 */
[----:B------:R-:W-:-:S06]  /*108f0*/  WARPGROUP.ARRIVE ;  /* 0x00000000000079c5 */ /* 0x000fcc0000000000 */
[----:B------:R-:W-:Y:S01]  /*10900*/  HGMMA.64x128x16.F32 R24, gdesc[UR8], R24, gsb0 ;  /* 0x01e00000081879f0 */ /* 0x000fe20008000818 */
[----:B------:R-:W-:Y:S01]  /*10910*/  R2UR UR10, R8 ;  /* 0x00000000080a72ca */ /* 0x000fe200000e0000 */
[----:B------:R-:W-:Y:S01]  /*10920*/  UMOV UR8, UR5 ;  /* 0x0000000500087c82 */ /* 0x000fe20008000000 */
[----:B------:R-:W-:Y:S01]  /*10930*/  R2UR UR11, R9 ;  /* 0x00000000090b72ca */ /* 0x000fe200000e0000 */
[----:B------:R-:W-:Y:S01]  /*10940*/  UMOV UR9, 0x40000040 ;  /* 0x4000004000097882 */ /* 0x000fe20000000000 */
[----:B------:R-:W-:Y:S01]  /*10950*/  VIADD R8, R6, 0x400 ;  /* 0x0000040006087836 */ /* 0x000fe20000000000 */
[----:B------:R-:W-:Y:S01]  /*10960*/  UIADD3 UR5, UR4, 0x400, URZ ;  /* 0x0000040004057890 */ /* 0x000fe2000fffe03f */
[----:B------:R-:W-:Y:S01]  /*10970*/  IMAD.MOV.U32 R9, RZ, RZ, 0x40000040 ;  /* 0x40000040ff097424 */ /* 0x000fe200078e00ff */
[----:B0-----:R-:W-:Y:S01]  /*10980*/  MOV R11, UR9 ;  /* 0x00000009000b7c02 */ /* 0x001fe20008000f00 */
        /* <DEDUP_REMOVED lines=25> */
[----:B0-----:R-:W-:Y:S01]  /*10b20*/  IMAD.U32 R10, RZ, RZ, UR8 ;  /* 0x00000008ff0a7e24 */ /* 0x001fe2000f8e00ff */
[----:B------:R-:W-:Y:S01]  /*10b30*/  UIADD3 UR4, UR4, 0x806, URZ ;  /* 0x0000080604047890 */ /* 0x000fe2000fffe03f */
        /* <DEDUP_REMOVED lines=10> */
[----:B0-----:R-:W-:Y:S01]  /*10be0*/  MOV R11, UR9 ;  /* 0x00000009000b7c02 */ /* 0x001fe20008000f00 */
[----:B------:R-:W-:Y:S01]  /*10bf0*/  IMAD.MOV.U32 R9, RZ, RZ, 0x40000040 ;  /* 0x40000040ff097424 */ /* 0x000fe200078e00ff */
[----:B------:R-:W-:Y:S01]  /*10c00*/  ULDC UR5, c[0x0][0x988] ;  /* 0x0002620000057ab9 */ /* 0x000fe20000000800 */
[----:B------:R-:W-:Y:S01]  /*10c10*/  IMAD.U32 R10, RZ, RZ, UR8 ;  /* 0x00000008ff0a7e24 */ /* 0x000fe2000f8e00ff */
[----:B------:R-:W-:-:S02]  /*10c20*/  R2UR UR58, R8 ;  /* 0x00000000083a72ca */ /* 0x000fc400000e0000 */
[----:B------:R-:W-:Y:S01]  /*10c30*/  R2UR UR59, R9 ;  /* 0x00000000093b72ca */ /* 0x000fe200000e0000 */
[----:B------:R-:W-:Y:S01]  /*10c40*/  IMAD.MOV.U32 R9, RZ, RZ, 0x40000040 ;  /* 0x40000040ff097424 */ /* 0x000fe200078e00ff */
[----:B------:R-:W-:Y:S01]  /*10c50*/  IADD3 R8, R6, 0x800, RZ ;  /* 0x0000080006087810 */ /* 0x000fe20007ffe0ff */
[----:B------:R-:W-:Y:S03]  /*10c60*/  STL.64 [R1+0x10], R10 ;  /* 0x0000100a01007387 */ /* 0x000fe60000100a00 */
[----:B------:R-:W-:Y:S01]  /*10c70*/  R2UR UR46, R8 ;  /* 0x00000000082e72ca */ /* 0x000fe200000e0000 */
[----:B------:R-:W-:Y:S01]  /*10c80*/  VIADD R8, R6, 0x802 ;  /* 0x0000080206087836 */ /* 0x000fe20000000000 */
[----:B------:R-:W-:Y:S02]  /*10c90*/  R2UR UR47, R9 ;  /* 0x00000000092f72ca */ /* 0x000fe400000e0000 */
[----:B------:R-:W-:-:S02]  /*10ca0*/  MOV R9, 0x40000040 ;  /* 0x4000004000097802 */ /* 0x000fc40000000f00 */
[----:B------:R-:W-:Y:S01]  /*10cb0*/  R2UR UR50, R8 ;  /* 0x00000000083272ca */ /* 0x000fe200000e0000 */
[C---:B------:R-:W-:Y:S01]  /*10cc0*/  VIADD R8, R6.reuse, 0x804 ;  /* 0x0000080406087836 */ /* 0x040fe20000000000 */
[----:B------:R-:W-:Y:S01]  /*10cd0*/  R2UR UR51, R9 ;  /* 0x00000000093372ca */ /* 0x000fe200000e0000 */
[----:B------:R-:W-:Y:S01]  /*10ce0*/  IMAD.MOV.U32 R9, RZ, RZ, 0x40000040 ;  /* 0x40000040ff097424 */ /* 0x000fe200078e00ff */
[----:B------:R-:W-:Y:S02]  /*10cf0*/  IADD3 R6, R6, 0x806, RZ ;  /* 0x0000080606067810 */ /* 0x000fe40007ffe0ff */
[----:B------:R-:W-:Y:S02]  /*10d00*/  R2UR UR54, R8 ;  /* 0x00000000083672ca */ /* 0x000fe400000e0000 */
[----:B------:R-:W-:Y:S01]  /*10d10*/  R2UR UR55, R9 ;  /* 0x00000000093772ca */ /* 0x000fe200000e0000 */
[----:B------:R-:W-:Y:S02]  /*10d20*/  WARPGROUP.DEPBAR.LE gsb0, 0x0 ;  /* 0x00008000000079c5 */ /* 0x000fe40000010000 */
[----:B------:R-:W-:-:S06]  /*10d30*/  WARPGROUP.ARRIVE ;  /* 0x00000000000079c5 */ /* 0x000fcc0000000000 */
[----:B------:R-:W-:Y:S01]  /*10d40*/  HGMMA.64x128x16.F32 R24, gdesc[UR8], R24, gsb0 ;  /* 0x01e00000081879f0 */ /* 0x000fe20008000818 */
[----:B------:R-:W-:Y:S01]  /*10d50*/  R2UR UR10, R6 ;  /* 0x00000000060a72ca */ /* 0x000fe200000e0000 */
[----:B------:R-:W-:Y:S01]  /*10d60*/  UMOV UR8, UR4 ;  /* 0x0000000400087c82 */ /* 0x000fe20008000000 */
[----:B------:R-:W-:Y:S01]  /*10d70*/  R2UR UR11, R7 ;  /* 0x00000000070b72ca */ /* 0x000fe200000e0000 */
[----:B------:R-:W-:Y:S01]  /*10d80*/  UMOV UR9, 0x40000040 ;  /* 0x4000004000097882 */ /* 0x000fe20000000000 */
[----:B------:R-:W-:Y:S01]  /*10d90*/  IMAD.U32 R6, RZ, RZ, UR8 ;  /* 0x00000008ff067e24 */ /* 0x000fe2000f8e00ff */
[----:B------:R-:W-:Y:S01]  /*10da0*/  MOV R7, UR9 ;  /* 0x0000000900077c02 */ /* 0x000fe20008000f00 */
[----:B------:R-:W-:-:S04]  /*10db0*/  ULDC UR4, c[0x0][0x9d8] ;  /* 0x0002760000047ab9 */ /* 0x000fc80000000800 */
[----:B------:R0:W-:Y:S01]  /*10dc0*/  STL.64 [R1], R6 ;  /* 0x0000000601007387 */ /* 0x0001e20000100a00 */
[----:B------:R-:W-:Y:S02]  /*10dd0*/  WARPGROUP.DEPBAR.LE gsb0, 0x0 ;  /* 0x00008000000079c5 */ /* 0x000fe40000010000 */
[----:B------:R-:W-:-:S06]  /*10de0*/  WARPGROUP.ARRIVE ;  /* 0x00000000000079c5 */ /* 0x000fcc0000000000 */
[----:B------:R-:W-:Y:S01]  /*10df0*/  HGMMA.64x128x16.F32 R24, gdesc[UR56], R24, gsb0 ;  /* 0x01e00000381879f0 */ /* 0x000fe20008000818 */
[----:B------:R-:W-:Y:S02]  /*10e00*/  ULDC UR58, c[0x0][0x988] ;  /* 0x00026200003a7ab9 */ /* 0x000fe40000000800 */
        /* <DEDUP_REMOVED lines=14> */
[----:B0-----:R-:W-:Y:S01]  /*10ef0*/  FMUL.FTZ R6, R25, UR4 ;  /* 0x0000000419067c20 */ /* 0x001fe20008410000 */
        /* <DEDUP_REMOVED lines=21> */
[----:B0-----:R-:W-:Y:S01]  /*11050*/  FSEL R14, R3, -INF , P2 ;  /* 0xff800000030e7808 */ /* 0x001fe20001000000 */
[----:B------:R-:W-:Y:S01]  /*11060*/  FMUL.FTZ R35, R35, UR4 ;  /* 0x0000000423237c20 */ /* 0x000fe20008410000 */
[----:B------:R-:W-:Y:S01]  /*11070*/  FMUL.FTZ R62, R62, UR4 ;  /* 0x000000043e3e7c20 */ /* 0x000fe20008410000 */
[----:B------:R-:W-:Y:S01]  /*11080*/  FMUL.FTZ R38, R38, UR4 ;  /* 0x0000000426267c20 */ /* 0x000fe20008410000 */
[----:B------:R-:W-:Y:S01]  /*11090*/  FMUL.FTZ R41, R57, UR4 ;  /* 0x0000000439297c20 */ /* 0x000fe20008410000 */
[----:B------:R-:W-:Y:S01]  /*110a0*/  FMUL.FTZ R66, R66, UR4 ;  /* 0x0000000442427c20 */ /* 0x000fe20008410000 */
[----:B------:R-:W-:Y:S01]  /*110b0*/  FMUL.FTZ R29, R45, UR4 ;  /* 0x000000042d1d7c20 */ /* 0x000fe20008410000 */
[----:B------:R-:W-:Y:S01]  /*110c0*/  MUFU.TANH R7, R7 ;  /* 0x0000000700077308 */ /* 0x000fe20000002400 */
[----:B-1----:R-:W-:Y:S01]  /*110d0*/  FSEL R15, R6, -INF , P3 ;  /* 0xff800000060f7808 */ /* 0x002fe20001800000 */
        /* <DEDUP_REMOVED lines=23> */
[----:B0-----:R-:W-:Y:S01]  /*11250*/  FSEL R4, R4, -INF , P2 ;  /* 0xff80000004047808 */ /* 0x001fe20001000000 */
[----:B------:R-:W-:Y:S01]  /*11260*/  FMUL.FTZ R85, R85, UR4 ;  /* 0x0000000455557c20 */ /* 0x000fe20008410000 */
[----:B------:R-:W-:Y:S01]  /*11270*/  ISETP.GT.AND P2, PT, R21, 0x11, PT ;  /* 0x000000111500780c */ /* 0x000fe20003f44270 */
[----:B------:R-:W-:Y:S01]  /*11280*/  FMUL.FTZ R79, R79, UR4 ;  /* 0x000000044f4f7c20 */ /* 0x000fe20008410000 */
[----:B------:R-:W-:Y:S01]  /*11290*/  FMUL.FTZ R82, R82, UR4 ;  /* 0x0000000452527c20 */ /* 0x000fe20008410000 */
[----:B------:R-:W-:Y:S01]  /*112a0*/  FMUL.FTZ R83, R83, UR4 ;  /* 0x0000000453537c20 */ /* 0x000fe20008410000 */
[----:B------:R-:W-:Y:S01]  /*112b0*/  FMUL.FTZ R86, R86, UR4 ;  /* 0x0000000456567c20 */ /* 0x000fe20008410000 */
[----:B------:R-:W-:Y:S01]  /*112c0*/  MUFU.TANH R13, R13 ;  /* 0x0000000d000d7308 */ /* 0x000fe20000002400 */
[----:B------:R-:W-:-:S07]  /*112d0*/  FMUL.FTZ R87, R87, UR4 ;  /* 0x0000000457577c20 */ /* 0x000fce0008410000 */
[----:B------:R0:W-:Y:S01]  /*112e0*/  MUFU.TANH R28, R43 ;  /* 0x0000002b001c7308 */ /* 0x0001e20000002400 */
[----:B-1----:R-:W-:Y:S02]  /*112f0*/  FSEL R3, R8, -INF , P3 ;  /* 0xff80000008037808 */ /* 0x002fe40001800000 */
[----:B------:R-:W-:-:S05]  /*11300*/  ISETP.GT.AND P3, PT, R21, 0x18, PT ;  /* 0x000000181500780c */ /* 0x000fca0003f64270 */
[----:B------:R-:W1:Y:S01]  /*11310*/  MUFU.TANH R30, R30 ;  /* 0x0000001e001e7308 */ /* 0x000e620000002400 */
[----:B0-----:R-:W-:-:S07]  /*11320*/  FMUL.FTZ R43, R56, UR4 ;  /* 0x00000004382b7c20 */ /* 0x001fce0008410000 */
[----:B------:R-:W-:Y:S08]  /*11330*/  MUFU.TANH R26, R42 ;  /* 0x0000002a001a7308 */ /* 0x000ff00000002400 */
[----:B------:R0:W-:Y:S01]  /*11340*/  MUFU.TANH R56, R58 ;  /* 0x0000003a00387308 */ /* 0x0001e20000002400 */
[----:B-1----:R-:W-:-:S07]  /*11350*/  FSEL R6, R30, -INF , P6 ;  /* 0xff8000001e067808 */ /* 0x002fce0003000000 */
[----:B------:R-:W-:Y:S01]  /*11360*/  MUFU.TANH R36, R36 ;  /* 0x0000002400247308 */ /* 0x000fe20000002400 */
[----:B0-----:R-:W-:Y:S02]  /*11370*/  FSEL R58, R9, -INF , P5 ;  /* 0xff800000093a7808 */ /* 0x001fe40002800000 */
[----:B------:R-:W-:-:S05]  /*11380*/  FMNMX.FTZ R9, R14, R15, !PT ;  /* 0x0000000f0e097209 */ /* 0x000fca0007810000 */
[----:B------:R0:W-:Y:S08]  /*11390*/  MUFU.TANH R42, R54 ;  /* 0x00000036002a7308 */ /* 0x0001f00000002400 */
[----:B------:R1:W2:Y:S01]  /*113a0*/  MUFU.TANH R10, R31 ;  /* 0x0000001f000a7308 */ /* 0x0002a20000002400 */
[----:B0-----:R-:W-:Y:S02]  /*113b0*/  FSEL R54, R7, -INF , P6 ;  /* 0xff80000007367808 */ /* 0x001fe40003000000 */
[----:B------:R-:W-:-:S02]  /*113c0*/  ISETP.GT.AND P6, PT, R21, 0x19, PT ;  /* 0x000000191500780c */ /* 0x000fc40003fc4270 */
[----:B------:R-:W-:-:S03]  /*113d0*/  FMNMX.FTZ R9, R54, R9, !PT ;  /* 0x0000000936097209 */ /* 0x000fc60007810000 */
[----:B------:R-:W0:Y:S01]  /*113e0*/  MUFU.TANH R25, R25 ;  /* 0x0000001900197308 */ /* 0x000e220000002400 */
[----:B------:R-:W-:Y:S01]  /*113f0*/  FMNMX.FTZ R9, R58, R9, !PT ;  /* 0x000000093a097209 */ /* 0x000fe20007810000 */
[----:B-1----:R-:W-:-:S06]  /*11400*/  FMUL.FTZ R31, R44, UR4 ;  /* 0x000000042c1f7c20 */ /* 0x002fcc0008410000 */
[----:B------:R-:W1:Y:S01]  /*11410*/  MUFU.TANH R34, R34 ;  /* 0x0000002200227308 */ /* 0x000e620000002400 */
[----:B--2---:R-:W-:Y:S02]  /*11420*/  FSEL R8, R10, -INF , P5 ;  /* 0xff8000000a087808 */ /* 0x004fe40002800000 */
[----:B------:R-:W-:-:S04]  /*11430*/  ISETP.GT.AND P5, PT, R21, 0x20, PT ;  /* 0x000000201500780c */ /* 0x000fc80003fa4270 */
[----:B------:R-:W-:Y:S01]  /*11440*/  FSEL R26, R26, -INF , P5 ;  /* 0xff8000001a1a7808 */ /* 0x000fe20002800000 */
[----:B------:R2:W-:Y:S01]  /*11450*/  MUFU.TANH R32, R47 ;  /* 0x0000002f00207308 */ /* 0x0005e20000002400 */
[----:B0-----:R-:W-:-:S07]  /*11460*/  FSEL R68, R25, -INF , P6 ;  /* 0xff80000019447808 */ /* 0x001fce0003000000 */
[----:B------:R-:W-:Y:S01]  /*11470*/  MUFU.TANH R40, R40 ;  /* 0x0000002800287308 */ /* 0x000fe20000002400 */
[----:B--2---:R-:W-:Y:S01]  /*11480*/  FMUL.FTZ R47, R60, UR4 ;  /* 0x000000043c2f7c20 */ /* 0x004fe20008410000 */
[----:B------:R-:W-:Y:S02]  /*11490*/  FSEL R60, R11, -INF , P4 ;  /* 0xff8000000b3c7808 */ /* 0x000fe40002000000 */
[----:B-1----:R-:W-:Y:S02]  /*114a0*/  FSEL R10, R34, -INF , P4 ;  /* 0xff800000220a7808 */ /* 0x002fe40002000000 */
[----:B------:R-:W-:Y:S02]  /*114b0*/  FMNMX.FTZ R9, R60, R9, !PT ;  /* 0x000000093c097209 */ /* 0x000fe40007810000 */
[----:B------:R0:W1:Y:S01]  /*114c0*/  MUFU.TANH R12, R35 ;  /* 0x00000023000c7308 */ /* 0x0000620000002400 */
[----:B------:R-:W-:-:S04]  /*114d0*/  ISETP.GT.AND P4, PT, R21, 0x21, PT ;  /* 0x000000211500780c */ /* 0x000fc80003f84270 */
[----:B------:R-:W-:-:S03]  /*114e0*/  FSEL R28, R28, -INF , P4 ;  /* 0xff8000001c1c7808 */ /* 0x000fc60002000000 */
[----:B------:R-:W2:Y:S01]  /*114f0*/  MUFU.TANH R27, R27 ;  /* 0x0000001b001b7308 */ /* 0x000ea20000002400 */
[----:B0-----:R-:W-:Y:S01]  /*11500*/  FMUL.FTZ R35, R48, UR4 ;  /* 0x0000000430237c20 */ /* 0x001fe20008410000 */
[----:B------:R-:W-:-:S06]  /*11510*/  FMUL.FTZ R48, R63, UR4 ;  /* 0x000000043f307c20 */ /* 0x000fcc0008410000 */
[----:B------:R0:W-:Y:S01]  /*11520*/  MUFU.TANH R57, R62 ;  /* 0x0000003e00397308 */ /* 0x0001e20000002400 */
[----:B-1----:R-:W-:-:S07]  /*11530*/  FSEL R12, R12, -INF , P2 ;  /* 0xff8000000c0c7808 */ /* 0x002fce0001000000 */
[----:B------:R-:W1:Y:S01]  /*11540*/  MUFU.TANH R20, R38 ;  /* 0x0000002600147308 */ /* 0x000e620000002400 */
[----:B0-----:R-:W-:Y:S02]  /*11550*/  FSEL R62, R13, -INF , P2 ;  /* 0xff8000000d3e7808 */ /* 0x001fe40001000000 */
[----:B------:R-:W-:Y:S02]  /*11560*/  ISETP.GT.AND P2, PT, R21, 0x28, PT ;  /* 0x000000281500780c */ /* 0x000fe40003f44270 */
[----:B------:R-:W-:Y:S02]  /*11570*/  FMNMX.FTZ R9, R62, R9, !PT ;  /* 0x000000093e097209 */ /* 0x000fe40007810000 */
[----:B--2---:R-:W-:Y:S01]  /*11580*/  FSEL R88, R27, -INF , P4 ;  /* 0xff8000001b587808 */ /* 0x004fe20002000000 */
[----:B------:R-:W0:Y:S01]  /*11590*/  MUFU.TANH R31, R31 ;  /* 0x0000001f001f7308 */ /* 0x000e220000002400 */
[----:B------:R-:W-:-:S07]  /*115a0*/  ISETP.GT.AND P4, PT, R21, 0x38, PT ;  /* 0x000000381500780c */ /* 0x000fce0003f84270 */
[----:B------:R2:W-:Y:S01]  /*115b0*/  MUFU.TANH R61, R66 ;  /* 0x00000042003d7308 */ /* 0x0005e20000002400 */
[----:B-1----:R-:W-:-:S07]  /*115c0*/  FSEL R20, R20, -INF , P3 ;  /* 0xff80000014147808 */ /* 0x002fce0001800000 */
[----:B------:R1:W3:Y:S01]  /*115d0*/  MUFU.TANH R24, R39 ;  /* 0x0000002700187308 */ /* 0x0002e20000002400 */
[----:B--2---:R-:W-:Y:S02]  /*115e0*/  FSEL R66, R36, -INF , P3 ;  /* 0xff80000024427808 */ /* 0x004fe40001800000 */
[----:B------:R-:W-:Y:S02]  /*115f0*/  ISETP.GT.AND P3, PT, R21, 0x29, PT ;  /* 0x000000291500780c */ /* 0x000fe40003f64270 */
[----:B------:R-:W-:Y:S02]  /*11600*/  FMNMX.FTZ R9, R66, R9, !PT ;  /* 0x0000000942097209 */ /* 0x000fe40007810000 */
[----:B0-----:R-:W-:Y:S01]  /*11610*/  FSEL R90, R31, -INF , P2 ;  /* 0xff8000001f5a7808 */ /* 0x001fe20001000000 */
[----:B------:R-:W0:Y:S01]  /*11620*/  MUFU.TANH R29, R29 ;  /* 0x0000001d001d7308 */ /* 0x000e220000002400 */
[----:B------:R-:W-:Y:S01]  /*11630*/  FMNMX.FTZ R9, R68, R9, !PT ;  /* 0x0000000944097209 */ /* 0x000fe20007810000 */
[----:B-1----:R-:W-:Y:S01]  /*11640*/  FMUL.FTZ R39, R52, UR4 ;  /* 0x0000000434277c20 */ /* 0x002fe20008410000 */
[----:B------:R-:W-:Y:S01]  /*11650*/  FSEL R32, R32, -INF , P3 ;  /* 0xff80000020207808 */ /* 0x000fe20001800000 */
[----:B------:R-:W-:-:S04]  /*11660*/  FMUL.FTZ R52, R67, UR4 ;  /* 0x0000000443347c20 */ /* 0x000fc80008410000 */
[----:B------:R-:W1:Y:S01]  /*11670*/  MUFU.TANH R35, R35 ;  /* 0x0000002300237308 */ /* 0x000e620000002400 */
[----:B---3--:R-:W-:Y:S02]  /*11680*/  FSEL R24, R24, -INF , P6 ;  /* 0xff80000018187808 */ /* 0x008fe40003000000 */
[----:B------:R-:W-:-:S05]  /*11690*/  ISETP.GT.AND P6, PT, R21, 0x30, PT ;  /* 0x000000301500780c */ /* 0x000fca0003fc4270 */
[----:B------:R2:W-:Y:S01]  /*116a0*/  MUFU.TANH R7, R70 ;  /* 0x0000004600077308 */ /* 0x0005e20000002400 */
[----:B0-----:R-:W-:Y:S02]  /*116b0*/  FSEL R92, R29, -INF , P3 ;  /* 0xff8000001d5c7808 */ /* 0x001fe40001800000 */
[----:B------:R-:W-:-:S05]  /*116c0*/  ISETP.GT.AND P3, PT, R21, 0x40, PT ;  /* 0x000000401500780c */ /* 0x000fca0003f64270 */
[----:B------:R-:W0:Y:S01]  /*116d0*/  MUFU.TANH R33, R33 ;  /* 0x0000002100217308 */ /* 0x000e220000002400 */
[----:B--2---:R-:W-:Y:S02]  /*116e0*/  FSEL R70, R40, -INF , P5 ;  /* 0xff80000028467808 */ /* 0x004fe40002800000 */
[----:B------:R-:W-:Y:S02]  /*116f0*/  ISETP.GT.AND P5, PT, R21, 0x31, PT ;  /* 0x000000311500780c */ /* 0x000fe40003fa4270 */
[----:B------:R-:W-:Y:S02]  /*11700*/  FMNMX.FTZ R9, R70, R9, !PT ;  /* 0x0000000946097209 */ /* 0x000fe40007810000 */
[----:B-1----:R-:W-:Y:S01]  /*11710*/  FSEL R94, R35, -INF , P6 ;  /* 0xff800000235e7808 */ /* 0x002fe20003000000 */
[----:B------:R-:W1:Y:S01]  /*11720*/  MUFU.TANH R46, R46 ;  /* 0x0000002e002e7308 */ /* 0x000e620000002400 */
[----:B------:R-:W-:-:S04]  /*11730*/  FMNMX.FTZ R9, R88, R9, !PT ;  /* 0x0000000958097209 */ /* 0x000fc80007810000 */
[----:B------:R-:W-:-:S03]  /*11740*/  FMNMX.FTZ R9, R90, R9, !PT ;  /* 0x000000095a097209 */ /* 0x000fc60007810000 */
[----:B------:R-:W2:Y:S01]  /*11750*/  MUFU.TANH R39, R39 ;  /* 0x0000002700277308 */ /* 0x000ea20000002400 */
[----:B------:R-:W-:Y:S02]  /*11760*/  FMNMX.FTZ R9, R92, R9, !PT ;  /* 0x000000095c097209 */ /* 0x000fe40007810000 */
[----:B0-----:R-:W-:Y:S02]  /*11770*/  FSEL R96, R33, -INF , P5 ;  /* 0xff80000021607808 */ /* 0x001fe40002800000 */
[----:B------:R-:W-:-:S03]  /*11780*/  FMNMX.FTZ R9, R94, R9, !PT ;  /* 0x000000095e097209 */ /* 0x000fc60007810000 */
[----:B------:R-:W0:Y:S01]  /*11790*/  MUFU.TANH R37, R37 ;  /* 0x0000002500257308 */ /* 0x000e220000002400 */
[----:B-1----:R-:W-:Y:S02]  /*117a0*/  FSEL R30, R46, -INF , P2 ;  /* 0xff8000002e1e7808 */ /* 0x002fe40001000000 */
[----:B------:R-:W-:Y:S02]  /*117b0*/  ISETP.GT.AND P2, PT, R21, 0x39, PT ;  /* 0x000000391500780c */ /* 0x000fe40003f44270 */
[----:B------:R-:W-:-:S03]  /*117c0*/  FMNMX.FTZ R9, R96, R9, !PT ;  /* 0x0000000960097209 */ /* 0x000fc60007810000 */
[----:B------:R-:W1:Y:S01]  /*117d0*/  MUFU.TANH R50, R50 ;  /* 0x0000003200327308 */ /* 0x000e620000002400 */
[----:B--2---:R-:W-:-:S04]  /*117e0*/  FSEL R98, R39, -INF , P4 ;  /* 0xff80000027627808 */ /* 0x004fc80002000000 */
[----:B------:R-:W-:-:S03]  /*117f0*/  FMNMX.FTZ R9, R98, R9, !PT ;  /* 0x0000000962097209 */ /* 0x000fc60007810000 */
[----:B------:R-:W2:Y:S01]  /*11800*/  MUFU.TANH R43, R43 ;  /* 0x0000002b002b7308 */ /* 0x000ea20000002400 */
[----:B0-----:R-:W-:-:S04]  /*11810*/  FSEL R100, R37, -INF , P2 ;  /* 0xff80000025647808 */ /* 0x001fc80001000000 */
[----:B------:R-:W-:Y:S01]  /*11820*/  FMNMX.FTZ R11, R100, R9, !PT ;  /* 0x00000009640b7209 */ /* 0x000fe20007810000 */
[----:B------:R-:W-:Y:S02]  /*11830*/  FMUL.FTZ R9, R78, UR4 ;  /* 0x000000044e097c20 */ /* 0x000fe40008410000 */
[----:B------:R0:W3:Y:S01]  /*11840*/  MUFU.TANH R38, R51 ;  /* 0x0000003300267308 */ /* 0x0000e20000002400 */
[----:B-1----:R-:W-:Y:S02]  /*11850*/  FSEL R34, R50, -INF , P6 ;  /* 0xff80000032227808 */ /* 0x002fe40003000000 */
[----:B------:R-:W-:-:S05]  /*11860*/  ISETP.GT.AND P6, PT, R21, 0x41, PT ;  /* 0x000000411500780c */ /* 0x000fca0003fc4270 */
[----:B------:R-:W1:Y:S01]  /*11870*/  MUFU.TANH R41, R41 ;  /* 0x0000002900297308 */ /* 0x000e620000002400 */
[----:B0-----:R-:W-:Y:S01]  /*11880*/  FMUL.FTZ R51, R64, UR4 ;  /* 0x0000000440337c20 */ /* 0x001fe20008410000 */
[----:B--2---:R-:W-:-:S04]  /*11890*/  FSEL R102, R43, -INF , P3 ;  /* 0xff8000002b667808 */ /* 0x004fc80001800000 */
[----:B------:R-:W-:Y:S02]  /*118a0*/  FMNMX.FTZ R11, R102, R11, !PT ;  /* 0x0000000b660b7209 */ /* 0x000fe40007810000 */
[----:B------:R-:W0:Y:S01]  /*118b0*/  MUFU.TANH R47, R47 ;  /* 0x0000002f002f7308 */ /* 0x000e220000002400 */
[----:B---3--:R-:W-:Y:S02]  /*118c0*/  FSEL R36, R38, -INF , P5 ;  /* 0xff80000026247808 */ /* 0x008fe40002800000 */
[C---:B------:R-:W-:Y:S02]  /*118d0*/  ISETP.GT.AND P5, PT, R21.reuse, 0x48, PT ;  /* 0x000000481500780c */ /* 0x040fe40003fa4270 */
[----:B------:R-:W-:Y:S02]  /*118e0*/  FSEL R38, R42, -INF , P4 ;  /* 0xff8000002a267808 */ /* 0x000fe40002000000 */
[----:B------:R-:W-:Y:S01]  /*118f0*/  ISETP.GT.AND P4, PT, R21, 0x49, PT ;  /* 0x000000491500780c */ /* 0x000fe20003f84270 */
[----:B------:R2:W3:Y:S01]  /*11900*/  MUFU.TANH R44, R55 ;  /* 0x00000037002c7308 */ /* 0x0004e20000002400 */
[----:B-1----:R-:W-:-:S02]  /*11910*/  FSEL R104, R41, -INF , P6 ;  /* 0xff80000029687808 */ /* 0x002fc40003000000 */
[----:B------:R-:W-:Y:S02]  /*11920*/  FSEL R42, R56, -INF , P3 ;  /* 0xff800000382a7808 */ /* 0x000fe40001800000 */
[----:B------:R-:W-:Y:S02]  /*11930*/  FMNMX.FTZ R11, R104, R11, !PT ;  /* 0x0000000b680b7209 */ /* 0x000fe40007810000 */
[----:B------:R-:W-:Y:S01]  /*11940*/  ISETP.GT.AND P3, PT, R21, 0x51, PT ;  /* 0x000000511500780c */ /* 0x000fe20003f64270 */
[----:B------:R-:W1:Y:S01]  /*11950*/  MUFU.TANH R45, R45 ;  /* 0x0000002d002d7308 */ /* 0x000e620000002400 */
[----:B--2---:R-:W-:Y:S01]  /*11960*/  FMUL.FTZ R55, R69, UR4 ;  /* 0x0000000445377c20 */ /* 0x004fe20008410000 */
[----:B0-----:R-:W-:Y:S02]  /*11970*/  FSEL R78, R47, -INF , P5 ;  /* 0xff8000002f4e7808 */ /* 0x001fe40002800000 */
[----:B------:R-:W-:Y:S02]  /*11980*/  FSEL R46, R57, -INF , P5 ;  /* 0xff800000392e7808 */ /* 0x000fe40002800000 */
[----:B------:R-:W-:Y:S01]  /*11990*/  FMNMX.FTZ R13, R78, R11, !PT ;  /* 0x0000000b4e0d7209 */ /* 0x000fe20007810000 */
[----:B------:R-:W-:Y:S01]  /*119a0*/  FMUL.FTZ R11, R80, UR4 ;  /* 0x00000004500b7c20 */ /* 0x000fe20008410000 */
[----:B------:R-:W0:Y:S01]  /*119b0*/  MUFU.TANH R51, R51 ;  /* 0x0000003300337308 */ /* 0x000e220000002400 */
[----:B---3--:R-:W-:-:S02]  /*119c0*/  FSEL R40, R44, -INF , P2 ;  /* 0xff8000002c287808 */ /* 0x008fc40001000000 */
[C---:B------:R-:W-:Y:S02]  /*119d0*/  ISETP.GT.AND P2, PT, R21.reuse, 0x50, PT ;  /* 0x000000501500780c */ /* 0x040fe40003f44270 */
[----:B------:R-:W-:Y:S02]  /*119e0*/  ISETP.GT.AND P5, PT, R21, 0x59, PT ;  /* 0x000000591500780c */ /* 0x000fe40003fa4270 */
[----:B------:R-:W-:Y:S01]  /*119f0*/  FSEL R50, R61, -INF , P2 ;  /* 0xff8000003d327808 */ /* 0x000fe20001000000 */
[----:B------:R-:W2:Y:S01]  /*11a00*/  MUFU.TANH R59, R59 ;  /* 0x0000003b003b7308 */ /* 0x000ea20000002400 */
[----:B-1----:R-:W-:-:S04]  /*11a10*/  FSEL R106, R45, -INF , P4 ;  /* 0xff8000002d6a7808 */ /* 0x002fc80002000000 */
[----:B------:R-:W-:-:S03]  /*11a20*/  FMNMX.FTZ R13, R106, R13, !PT ;  /* 0x0000000d6a0d7209 */ /* 0x000fc60007810000 */
[----:B------:R-:W1:Y:S01]  /*11a30*/  MUFU.TANH R49, R49 ;  /* 0x0000003100317308 */ /* 0x000e620000002400 */
[----:B0-----:R-:W-:Y:S02]  /*11a40*/  FSEL R80, R51, -INF , P2 ;  /* 0xff80000033507808 */ /* 0x001fe40001000000 */
[----:B------:R-:W-:Y:S02]  /*11a50*/  ISETP.GT.AND P2, PT, R21, 0x68, PT ;  /* 0x000000681500780c */ /* 0x000fe40003f44270 */
[----:B------:R-:W-:-:S03]  /*11a60*/  FMNMX.FTZ R13, R80, R13, !PT ;  /* 0x0000000d500d7209 */ /* 0x000fc60007810000 */
[----:B------:R-:W0:Y:S01]  /*11a70*/  MUFU.TANH R53, R53 ;  /* 0x0000003500357308 */ /* 0x000e220000002400 */
[----:B--2---:R-:W-:Y:S02]  /*11a80*/  FSEL R44, R59, -INF , P6 ;  /* 0xff8000003b2c7808 */ /* 0x004fe40003000000 */
[----:B------:R-:W-:-:S04]  /*11a90*/  ISETP.GT.AND P6, PT, R21, 0x58, PT ;  /* 0x000000581500780c */ /* 0x000fc80003fc4270 */
[----:B------:R-:W-:Y:S01]  /*11aa0*/  FSEL R56, R7, -INF , P6 ;  /* 0xff80000007387808 */ /* 0x000fe20003000000 */
[----:B------:R-:W2:Y:S01]  /*11ab0*/  MUFU.TANH R48, R48 ;  /* 0x0000003000307308 */ /* 0x000ea20000002400 */
[----:B-1----:R-:W-:Y:S01]  /*11ac0*/  FSEL R108, R49, -INF , P3 ;  /* 0xff800000316c7808 */ /* 0x002fe20001800000 */
[----:B------:R-:W-:-:S03]  /*11ad0*/  IMAD.U32 R7, RZ, RZ, UR5 ;  /* 0x00000005ff077e24 */ /* 0x000fc6000f8e00ff */
[----:B------:R-:W-:-:S03]  /*11ae0*/  FMNMX.FTZ R13, R108, R13, !PT ;  /* 0x0000000d6c0d7209 */ /* 0x000fc60007810000 */
[----:B------:R-:W1:Y:S01]  /*11af0*/  MUFU.TANH R55, R55 ;  /* 0x0000003700377308 */ /* 0x000e620000002400 */
[----:B0-----:R-:W-:Y:S02]  /*11b00*/  FSEL R110, R53, -INF , P6 ;  /* 0xff800000356e7808 */ /* 0x001fe40003000000 */
[C---:B------:R-:W-:Y:S02]  /*11b10*/  ISETP.GT.AND P6, PT, R21.reuse, 0x69, PT ;  /* 0x000000691500780c */ /* 0x040fe40003fc4270 */
[----:B------:R-:W-:Y:S01]  /*11b20*/  FMNMX.FTZ R25, R110, R13, !PT ;  /* 0x0000000d6e197209 */ /* 0x000fe20007810000 */
[----:B------:R-:W-:Y:S02]  /*11b30*/  FMUL.FTZ R13, R84, UR4 ;  /* 0x00000004540d7c20 */ /* 0x000fe40008410000 */
[----:B------:R-:W0:Y:S01]  /*11b40*/  MUFU.TANH R52, R52 ;  /* 0x0000003400347308 */ /* 0x000e220000002400 */
[----:B--2---:R-:W-:Y:S02]  /*11b50*/  FSEL R48, R48, -INF , P4 ;  /* 0xff80000030307808 */ /* 0x004fe40002000000 */
[----:B------:R-:W-:-:S05]  /*11b60*/  ISETP.GT.AND P4, PT, R21, 0x60, PT ;  /* 0x000000601500780c */ /* 0x000fca0003f84270 */
[----:B------:R-:W2:Y:S01]  /*11b70*/  MUFU.TANH R72, R72 ;  /* 0x0000004800487308 */ /* 0x000ea20000002400 */
[----:B-1----:R-:W-:-:S04]  /*11b80*/  FSEL R112, R55, -INF , P5 ;  /* 0xff80000037707808 */ /* 0x002fc80002800000 */
[----:B------:R-:W-:-:S03]  /*11b90*/  FMNMX.FTZ R25, R112, R25, !PT ;  /* 0x0000001970197209 */ /* 0x000fc60007810000 */
[----:B------:R-:W1:Y:S01]  /*11ba0*/  MUFU.TANH R73, R73 ;  /* 0x0000004900497308 */ /* 0x000e620000002400 */
[----:B0-----:R-:W-:Y:S02]  /*11bb0*/  FSEL R52, R52, -INF , P3 ;  /* 0xff80000034347808 */ /* 0x001fe40001800000 */
[----:B------:R-:W-:-:S05]  /*11bc0*/  ISETP.GT.AND P3, PT, R21, 0x61, PT ;  /* 0x000000611500780c */ /* 0x000fca0003f64270 */
[----:B------:R-:W0:Y:S01]  /*11bd0*/  MUFU.TANH R76, R76 ;  /* 0x0000004c004c7308 */ /* 0x000e220000002400 */
[----:B--2---:R-:W-:-:S04]  /*11be0*/  FSEL R84, R72, -INF , P4 ;  /* 0xff80000048547808 */ /* 0x004fc80002000000 */
[----:B------:R-:W-:-:S03]  /*11bf0*/  FMNMX.FTZ R25, R84, R25, !PT ;  /* 0x0000001954197209 */ /* 0x000fc60007810000 */
[----:B------:R-:W2:Y:S01]  /*11c00*/  MUFU.TANH R64, R71 ;  /* 0x0000004700407308 */ /* 0x000ea20000002400 */
[----:B-1----:R-:W-:-:S04]  /*11c10*/  FSEL R114, R73, -INF , P3 ;  /* 0xff80000049727808 */ /* 0x002fc80001800000 */
[----:B------:R-:W-:-:S03]  /*11c20*/  FMNMX.FTZ R25, R114, R25, !PT ;  /* 0x0000001972197209 */ /* 0x000fc60007810000 */
[----:B------:R-:W1:Y:S01]  /*11c30*/  MUFU.TANH R77, R77 ;  /* 0x0000004d004d7308 */ /* 0x000e620000002400 */
[----:B0-----:R-:W-:-:S04]  /*11c40*/  FSEL R116, R76, -INF , P2 ;  /* 0xff8000004c747808 */ /* 0x001fc80001000000 */
[----:B------:R-:W-:-:S03]  /*11c50*/  FMNMX.FTZ R25, R116, R25, !PT ;  /* 0x0000001974197209 */ /* 0x000fc60007810000 */
        /* <DEDUP_REMOVED lines=13> */
[----:B-1----:R-:W-:Y:S02]  /*11d30*/  FSEL R74, R75, -INF , P3 ;  /* 0xff8000004b4a7808 */ /* 0x002fe40001800000 */
[----:B------:R-:W-:-:S05]  /*11d40*/  ISETP.GT.AND P3, PT, R21, 0x78, PT ;  /* 0x000000781500780c */ /* 0x000fca0003f64270 */
        /* <DEDUP_REMOVED lines=10> */
[----:B0-----:R-:W-:-:S04]  /*11df0*/  FSEL R126, R85, -INF , P2 ;  /* 0xff800000557e7808 */ /* 0x001fc80001000000 */
[----:B------:R-:W-:-:S03]  /*11e00*/  FMNMX.FTZ R25, R126, R25, !PT ;  /* 0x000000197e197209 */ /* 0x000fc60007810000 */
[----:B------:R-:W0:Y:S02]  /*11e10*/  MUFU.TANH R83, R83 ;  /* 0x0000005300537308 */ /* 0x000e240000002400 */
[----:B------:R-:W3:Y:S06]  /*11e20*/  SHFL.BFLY PT, R128, R25, 0x2, 0x1f ;  /* 0x0c401f0019807f89 */ /* 0x000eec00000e0000 */
[----:B------:R-:W-:Y:S08]  /*11e30*/  MUFU.TANH R86, R86 ;  /* 0x0000005600567308 */ /* 0x000ff00000002400 */
[----:B------:R-:W4:Y:S01]  /*11e40*/  MUFU.TANH R87, R87 ;  /* 0x0000005700577308 */ /* 0x000f220000002400 */
[----:B---3--:R-:W-:-:S05]  /*11e50*/  FMNMX.FTZ R128, R25, R128, !PT ;  /* 0x0000008019807209 */ /* 0x008fca0007810000 */
[----:B------:R-:W3:Y:S02]  /*11e60*/  SHFL.BFLY PT, R9, R128, 0x1, 0x1f ;  /* 0x0c201f0080097f89 */ /* 0x000ee400000e0000 */
[----:B---3--:R-:W-:Y:S01]  /*11e70*/  FMNMX.FTZ R9, R128, R9, !PT ;  /* 0x0000000980097209 */ /* 0x008fe20007810000 */
[----:B------:R-:W-:-:S03]  /*11e80*/  IMAD.MOV.U32 R128, RZ, RZ, R151 ;  /* 0x000000ffff807224 */ /* 0x000fc600078e0097 */
[C---:B------:R-:W-:Y:S01]  /*11e90*/  FSETP.NEU.FTZ.AND P0, PT, R9.reuse, -INF , PT ;  /* 0xff8000000900780b */ /* 0x040fe20003f1d000 */
[----:B------:R-:W-:-:S05]  /*11ea0*/  FMUL.FTZ R21, R9, R7 ;  /* 0x0000000709157220 */ /* 0x000fca0000410000 */
[----:B------:R-:W-:Y:S02]  /*11eb0*/  FSEL R21, R21, RZ, P0 ;  /* 0x000000ff15157208 */ /* 0x000fe40000000000 */
[----:B------:R-:W-:Y:S01]  /*11ec0*/  ISETP.NE.AND P0, PT, R89, RZ, PT ;  /* 0x000000ff5900720c */ /* 0x000fe20003f05270 */
[----:B------:R-:W-:Y:S02]  /*11ed0*/  IMAD.MOV.U32 R89, RZ, RZ, R151 ;  /* 0x000000ffff597224 */ /* 0x000fe400078e0097 */
[--C-:B------:R-:W-:Y:S01]  /*11ee0*/  FFMA.FTZ R11, R15, R7, -R21.reuse ;  /* 0x000000070f0b7223 */ /* 0x100fe20000010815 */
[----:B------:R-:W-:Y:S01]  /*11ef0*/  FMNMX.FTZ R15, R4, R3, !PT ;  /* 0x00000003040f7209 */ /* 0x000fe20007810000 */
[-CC-:B------:R-:W-:Y:S01]  /*11f00*/  FFMA.FTZ R182, R54, R7.reuse, -R21.reuse ;  /* 0x0000000736b67223 */ /* 0x180fe20000010815 */
[----:B--2---:R-:W-:Y:S01]  /*11f10*/  FSEL R54, R79, -INF , P6 ;  /* 0xff8000004f367808 */ /* 0x004fe20003000000 */
[--C-:B------:R-:W-:Y:S01]  /*11f20*/  FFMA.FTZ R13, R58, R7, -R21.reuse ;  /* 0x000000073a0d7223 */ /* 0x100fe20000010815 */
[----:B------:R-:W-:Y:S01]  /*11f30*/  FMNMX.FTZ R15, R6, R15, !PT ;  /* 0x0000000f060f7209 */ /* 0x000fe20007810000 */
[-CC-:B------:R-:W-:Y:S01]  /*11f40*/  FFMA.FTZ R176, R60, R7.reuse, -R21.reuse ;  /* 0x000000073cb07223 */ /* 0x180fe20000010815 */
[----:B-1----:R-:W-:Y:S01]  /*11f50*/  FSEL R58, R82, -INF , P5 ;  /* 0xff800000523a7808 */ /* 0x002fe20002800000 */
[--C-:B------:R-:W-:Y:S01]  /*11f60*/  FFMA.FTZ R62, R62, R7, -R21.reuse ;  /* 0x000000073e3e7223 */ /* 0x100fe20000010815 */
[----:B------:R-:W-:Y:S01]  /*11f70*/  FMNMX.FTZ R15, R8, R15, !PT ;  /* 0x0000000f080f7209 */ /* 0x000fe20007810000 */
[-CC-:B------:R-:W-:Y:S01]  /*11f80*/  FFMA.FTZ R178, R66, R7.reuse, -R21.reuse ;  /* 0x0000000742b27223 */ /* 0x180fe20000010815 */
[----:B0-----:R-:W-:Y:S01]  /*11f90*/  FSEL R60, R83, -INF , P4 ;  /* 0xff800000533c7808 */ /* 0x001fe20002000000 */
[--C-:B------:R-:W-:Y:S01]  /*11fa0*/  FFMA.FTZ R180, R14, R7, -R21.reuse ;  /* 0x000000070eb47223 */ /* 0x100fe20000010815 */
[----:B------:R-:W-:Y:S01]  /*11fb0*/  FMNMX.FTZ R15, R10, R15, !PT ;  /* 0x0000000f0a0f7209 */ /* 0x000fe20007810000 */
[----:B------:R-:W-:Y:S01]  /*11fc0*/  MUFU.EX2 R11, R11 ;  /* 0x0000000b000b7308 */ /* 0x000fe20000000800 */
[----:B----4-:R-:W-:Y:S01]  /*11fd0*/  FSEL R66, R87, -INF , P2 ;  /* 0xff80000057427808 */ /* 0x010fe20001000000 */
[--C-:B------:R-:W-:Y:S01]  /*11fe0*/  FFMA.FTZ R68, R68, R7, -R21.reuse ;  /* 0x0000000744447223 */ /* 0x100fe20000010815 */
[----:B------:R-:W-:Y:S01]  /*11ff0*/  FMNMX.FTZ R25, R12, R15, !PT ;  /* 0x0000000f0c197209 */ /* 0x000fe20007810000 */
[-CC-:B------:R-:W-:Y:S01]  /*12000*/  FFMA.FTZ R172, R70, R7.reuse, -R21.reuse ;  /* 0x0000000746ac7223 */ /* 0x180fe20000010815 */
[-CC-:B------:R-:W-:Y:S01]  /*12010*/  FFMA.FTZ R88, R88, R7.reuse, -R21.reuse ;  /* 0x0000000758587223 */ /* 0x180fe20000010815 */
[--C-:B------:R-:W-:Y:S01]  /*12020*/  FFMA.FTZ R174, R90, R7, -R21.reuse ;  /* 0x000000075aae7223 */ /* 0x100fe20000010815 */
[----:B------:R-:W-:Y:S01]  /*12030*/  FMNMX.FTZ R25, R20, R25, !PT ;  /* 0x0000001914197209 */ /* 0x000fe20007810000 */
[----:B------:R0:W-:Y:S01]  /*12040*/  MUFU.EX2 R15, R62 ;  /* 0x0000003e000f7308 */ /* 0x0001e20000000800 */
        /* <DEDUP_REMOVED lines=8> */
[----:B0-----:R-:W-:Y:S01]  /*120d0*/  FSEL R62, R86, -INF , P3 ;  /* 0xff800000563e7808 */ /* 0x001fe20001800000 */
        /* <DEDUP_REMOVED lines=19> */
[----:B------:R-:W-:Y:S01]  /*12210*/  FFMA.FTZ R166, R124, R7, -R21 ;  /* 0x000000077ca67223 */ /* 0x000fe20000010815 */
[--C-:B------:R-:W-:Y:S01]  /*12220*/  IMAD.MOV.U32 R124, RZ, RZ, R151.reuse ;  /* 0x000000ffff7c7224 */ /* 0x100fe200078e0097 */
[----:B------:R-:W-:Y:S01]  /*12230*/  FMNMX.FTZ R29, R38, R29, !PT ;  /* 0x0000001d261d7209 */ /* 0x000fe20007810000 */
[----:B------:R-:W3:Y:S01]  /*12240*/  MUFU.EX2 R176, R176 ;  /* 0x000000b000b07308 */ /* 0x000ee20000000800 */
[----:B------:R-:W-:Y:S01]  /*12250*/  MOV R120, R151 ;  /* 0x0000009700787202 */ /* 0x000fe20000000f00 */
[--C-:B------:R-:W-:Y:S01]  /*12260*/  IMAD.MOV.U32 R118, RZ, RZ, R151.reuse ;  /* 0x000000ffff767224 */ /* 0x100fe200078e0097 */
[----:B------:R-:W-:Y:S01]  /*12270*/  FMNMX.FTZ R29, R40, R29, !PT ;  /* 0x0000001d281d7209 */ /* 0x000fe20007810000 */
[--C-:B------:R-:W-:Y:S01]  /*12280*/  IMAD.MOV.U32 R116, RZ, RZ, R151.reuse ;  /* 0x000000ffff747224 */ /* 0x100fe200078e0097 */
[----:B------:R-:W-:Y:S01]  /*12290*/  MOV R108, R151 ;  /* 0x00000097006c7202 */ /* 0x000fe20000000f00 */
[--C-:B------:R-:W-:Y:S01]  /*122a0*/  IMAD.MOV.U32 R112, RZ, RZ, R151.reuse ;  /* 0x000000ffff707224 */ /* 0x100fe200078e0097 */
[----:B------:R-:W-:Y:S01]  /*122b0*/  FMNMX.FTZ R29, R42, R29, !PT ;  /* 0x0000001d2a1d7209 */ /* 0x000fe20007810000 */
[----:B------:R-:W-:Y:S01]  /*122c0*/  MUFU.EX2 R25, R68 ;  /* 0x0000004400197308 */ /* 0x000fe20000000800 */
[--C-:B------:R-:W-:Y:S01]  /*122d0*/  IMAD.MOV.U32 R110, RZ, RZ, R151.reuse ;  /* 0x000000ffff6e7224 */ /* 0x100fe200078e0097 */
[----:B------:R-:W-:Y:S01]  /*122e0*/  MOV R102, R151 ;  /* 0x0000009700667202 */ /* 0x000fe20000000f00 */
[--C-:B------:R-:W-:Y:S01]  /*122f0*/  IMAD.MOV.U32 R98, RZ, RZ, R151.reuse ;  /* 0x000000ffff627224 */ /* 0x100fe200078e0097 */
[----:B------:R-:W-:Y:S01]  /*12300*/  FMNMX.FTZ R31, R44, R29, !PT ;  /* 0x0000001d2c1f7209 */ /* 0x000fe20007810000 */
[----:B------:R-:W-:Y:S01]  /*12310*/  IMAD.MOV.U32 R94, RZ, RZ, R151 ;  /* 0x000000ffff5e7224 */ /* 0x000fe200078e0097 */
[----:B------:R-:W-:-:S02]  /*12320*/  MOV R90, R151 ;  /* 0x00000097005a7202 */ /* 0x000fc40000000f00 */
[----:B------:R-:W-:Y:S01]  /*12330*/  FMNMX.FTZ R31, R46, R31, !PT ;  /* 0x0000001f2e1f7209 */ /* 0x000fe20007810000 */
[----:B------:R-:W4:Y:S03]  /*12340*/  MUFU.EX2 R178, R178 ;  /* 0x000000b200b27308 */ /* 0x000f260000000800 */
[----:B------:R-:W-:-:S04]  /*12350*/  FMNMX.FTZ R31, R48, R31, !PT ;  /* 0x0000001f301f7209 */ /* 0x000fc80007810000 */
[----:B------:R-:W-:Y:S01]  /*12360*/  FMNMX.FTZ R31, R50, R31, !PT ;  /* 0x0000001f321f7209 */ /* 0x000fe20007810000 */
[----:B------:R-:W4:Y:S03]  /*12370*/  MUFU.EX2 R172, R172 ;  /* 0x000000ac00ac7308 */ /* 0x000f260000000800 */
[----:B------:R-:W-:-:S04]  /*12380*/  FMNMX.FTZ R33, R52, R31, !PT ;  /* 0x0000001f34217209 */ /* 0x000fc80007810000 */
[----:B------:R-:W-:Y:S01]  /*12390*/  FMNMX.FTZ R33, R56, R33, !PT ;  /* 0x0000002138217209 */ /* 0x000fe20007810000 */
[----:B------:R1:W-:Y:S03]  /*123a0*/  MUFU.EX2 R27, R88 ;  /* 0x00000058001b7308 */ /* 0x0003e60000000800 */
[----:B------:R-:W-:-:S04]  /*123b0*/  FMNMX.FTZ R33, R64, R33, !PT ;  /* 0x0000002140217209 */ /* 0x000fc80007810000 */
[----:B------:R-:W-:Y:S01]  /*123c0*/  FMNMX.FTZ R33, R72, R33, !PT ;  /* 0x0000002148217209 */ /* 0x000fe20007810000 */
[----:B------:R-:W-:Y:S01]  /*123d0*/  MUFU.EX2 R174, R174 ;  /* 0x000000ae00ae7308 */ /* 0x000fe20000000800 */
[----:B-1----:R-:W-:Y:S02]  /*123e0*/  IMAD.MOV.U32 R88, RZ, RZ, R151 ;  /* 0x000000ffff587224 */ /* 0x002fe400078e0097 */
        /* <DEDUP_REMOVED lines=10> */
[----:B------:R-:W-:Y:S01]  /*12490*/  FMNMX.FTZ R14, R66, R37, !PT ;  /* 0x00000025420e7209 */ /* 0x000fe20007810000 */
[----:B------:R-:W-:Y:S01]  /*124a0*/  FFMA.FTZ R37, R106, R7, -R21 ;  /* 0x000000076a257223 */ /* 0x000fe20000010815 */
[----:B------:R-:W-:-:S03]  /*124b0*/  IMAD.MOV.U32 R106, RZ, RZ, R151 ;  /* 0x000000ffff6a7224 */ /* 0x000fc600078e0097 */
[----:B------:R-:W0:Y:S01]  /*124c0*/  SHFL.BFLY PT, R43, R14, 0x2, 0x1f ;  /* 0x0c401f000e2b7f89 */ /* 0x000e2200000e0000 */
[----:B------:R-:W-:Y:S01]  /*124d0*/  MUFU.EX2 R170, R170 ;  /* 0x000000aa00aa7308 */ /* 0x000fe20000000800 */
[----:B-1----:R-:W-:-:S07]  /*124e0*/  MOV R96, R151 ;  /* 0x0000009700607202 */ /* 0x002fce0000000f00 */
[----:B------:R1:W-:Y:S08]  /*124f0*/  MUFU.EX2 R33, R100 ;  /* 0x0000006400217308 */ /* 0x0003f00000000800 */
[----:B------:R-:W-:Y:S01]  /*12500*/  MUFU.EX2 R152, R152 ;  /* 0x0000009800987308 */ /* 0x000fe20000000800 */
[----:B-1----:R-:W-:Y:S01]  /*12510*/  IMAD.MOV.U32 R100, RZ, RZ, R151 ;  /* 0x000000ffff647224 */ /* 0x002fe200078e0097 */
[----:B0-----:R-:W-:-:S06]  /*12520*/  FMNMX.FTZ R47, R14, R43, !PT ;  /* 0x0000002b0e2f7209 */ /* 0x001fcc0007810000 */
[----:B------:R0:W-:Y:S01]  /*12530*/  MUFU.EX2 R35, R104 ;  /* 0x0000006800237308 */ /* 0x0001e20000000800 */
[-CC-:B------:R-:W-:Y:S01]  /*12540*/  FFMA.FTZ R43, R114, R7.reuse, -R21.reuse ;  /* 0x00000007722b7223 */ /* 0x180fe20000010815 */
[----:B------:R-:W-:Y:S01]  /*12550*/  FFMA.FTZ R21, R126, R7, -R21 ;  /* 0x000000077e157223 */ /* 0x000fe20000010815 */
[-C--:B------:R-:W-:Y:S01]  /*12560*/  MOV R126, R151.reuse ;  /* 0x00000097007e7202 */ /* 0x080fe20000000f00 */
[----:B------:R-:W1:Y:S01]  /*12570*/  SHFL.BFLY PT, R14, R47, 0x1, 0x1f ;  /* 0x0c201f002f0e7f89 */ /* 0x000e6200000e0000 */
[----:B------:R-:W-:-:S03]  /*12580*/  MOV R114, R151 ;  /* 0x0000009700727202 */ /* 0x000fc60000000f00 */
[----:B------:R-:W-:Y:S01]  /*12590*/  MUFU.EX2 R154, R154 ;  /* 0x0000009a009a7308 */ /* 0x000fe20000000800 */
[----:B0-----:R-:W-:-:S07]  /*125a0*/  IMAD.MOV.U32 R104, RZ, RZ, R151 ;  /* 0x000000ffff687224 */ /* 0x001fce00078e0097 */
[----:B------:R-:W-:Y:S08]  /*125b0*/  MUFU.EX2 R37, R37 ;  /* 0x0000002500257308 */ /* 0x000ff00000000800 */
[----:B------:R-:W-:Y:S01]  /*125c0*/  MUFU.EX2 R156, R156 ;  /* 0x0000009c009c7308 */ /* 0x000fe20000000800 */
[----:B-1----:R-:W-:-:S04]  /*125d0*/  FMNMX.FTZ R14, R47, R14, !PT ;  /* 0x0000000e2f0e7209 */ /* 0x002fc80007810000 */
[C---:B------:R-:W-:Y:S01]  /*125e0*/  FSETP.NEU.FTZ.AND P2, PT, R14.reuse, -INF , PT ;  /* 0xff8000000e00780b */ /* 0x040fe20003f5d000 */
[----:B------:R-:W-:Y:S02]  /*125f0*/  FMUL.FTZ R49, R14, R7 ;  /* 0x000000070e317220 */ /* 0x000fe40000410000 */
[----:B------:R-:W-:Y:S03]  /*12600*/  MUFU.EX2 R39, R39 ;  /* 0x0000002700277308 */ /* 0x000fe60000000800 */
[----:B------:R-:W-:Y:S02]  /*12610*/  FSEL R49, R49, RZ, P2 ;  /* 0x000000ff31317208 */ /* 0x000fe40001000000 */
[----:B------:R-:W-:-:S03]  /*12620*/  ISETP.GE.AND P2, PT, R150, 0x81, PT ;  /* 0x000000819600780c */ /* 0x000fc60003f46270 */
[----:B------:R-:W-:Y:S01]  /*12630*/  MUFU.EX2 R158, R158 ;  /* 0x0000009e009e7308 */ /* 0x000fe20000000800 */
[-CC-:B------:R-:W-:Y:S01]  /*12640*/  FFMA.FTZ R181, R4, R7.reuse, -R49.reuse ;  /* 0x0000000704b57223 */ /* 0x180fe20000010831 */
[-C--:B------:R-:W-:Y:S01]  /*12650*/  FFMA.FTZ R68, R3, R7.reuse, -R49 ;  /* 0x0000000703447223 */ /* 0x080fe20000010831 */
[----:B------:R-:W-:Y:S01]  /*12660*/  FADD.FTZ R3, R180, R11 ;  /* 0x0000000bb4037221 */ /* 0x000fe20000010000 */
[-CC-:B------:R-:W-:Y:S01]  /*12670*/  FFMA.FTZ R183, R6, R7.reuse, -R49.reuse ;  /* 0x0000000706b77223 */ /* 0x180fe20000010831 */
[-CC-:B------:R-:W-:Y:S01]  /*12680*/  FFMA.FTZ R6, R8, R7.reuse, -R49.reuse ;  /* 0x0000000708067223 */ /* 0x180fe20000010831 */
[-C--:B------:R-:W-:Y:S01]  /*12690*/  FFMA.FTZ R177, R10, R7.reuse, -R49 ;  /* 0x000000070ab17223 */ /* 0x080fe20000010831 */
[----:B------:R-:W-:Y:S01]  /*126a0*/  FADD.FTZ R4, R182, R3 ;  /* 0x00000003b6047221 */ /* 0x000fe20000010000 */
[----:B------:R-:W-:Y:S01]  /*126b0*/  MUFU.EX2 R181, R181 ;  /* 0x000000b500b57308 */ /* 0x000fe20000000800 */
[-CC-:B------:R-:W-:Y:S01]  /*126c0*/  FFMA.FTZ R8, R12, R7.reuse, -R49.reuse ;  /* 0x000000070c087223 */ /* 0x180fe20000010831 */
[-CC-:B------:R-:W-:Y:S01]  /*126d0*/  FFMA.FTZ R179, R20, R7.reuse, -R49.reuse ;  /* 0x0000000714b37223 */ /* 0x180fe20000010831 */
[----:B--2---:R-:W-:Y:S01]  /*126e0*/  FADD.FTZ R3, R13, R4 ;  /* 0x000000040d037221 */ /* 0x004fe20000010000 */
[-CC-:B------:R-:W-:Y:S01]  /*126f0*/  FFMA.FTZ R175, R30, R7.reuse, -R49.reuse ;  /* 0x000000071eaf7223 */ /* 0x180fe20000010831 */
[-CC-:B------:R-:W-:Y:S01]  /*12700*/  FFMA.FTZ R10, R24, R7.reuse, -R49.reuse ;  /* 0x00000007180a7223 */ /* 0x180fe20000010831 */
[-C--:B------:R-:W-:Y:S01]  /*12710*/  FFMA.FTZ R173, R26, R7.reuse, -R49 ;  /* 0x000000071aad7223 */ /* 0x080fe20000010831 */
[----:B---3--:R-:W-:Y:S01]  /*12720*/  FADD.FTZ R4, R176, R3 ;  /* 0x00000003b0047221 */ /* 0x008fe20000010000 */
[----:B------:R-:W0:Y:S01]  /*12730*/  MUFU.EX2 R68, R68 ;  /* 0x0000004400447308 */ /* 0x000e220000000800 */
[-CC-:B------:R-:W-:Y:S01]  /*12740*/  FFMA.FTZ R20, R32, R7.reuse, -R49.reuse ;  /* 0x0000000720147223 */ /* 0x180fe20000010831 */
[-CC-:B------:R-:W-:Y:S01]  /*12750*/  FFMA.FTZ R12, R28, R7.reuse, -R49.reuse ;  /* 0x000000071c0c7223 */ /* 0x180fe20000010831 */
[----:B------:R-:W-:Y:S01]  /*12760*/  FADD.FTZ R3, R15, R4 ;  /* 0x000000040f037221 */ /* 0x000fe20000010000 */
[-CC-:B------:R-:W-:Y:S01]  /*12770*/  FFMA.FTZ R169, R34, R7.reuse, -R49.reuse ;  /* 0x0000000722a97223 */ /* 0x180fe20000010831 */
[-CC-:B------:R-:W-:Y:S01]  /*12780*/  FFMA.FTZ R24, R36, R7.reuse, -R49.reuse ;  /* 0x0000000724187223 */ /* 0x180fe20000010831 */
[-C--:B------:R-:W-:Y:S01]  /*12790*/  FFMA.FTZ R171, R38, R7.reuse, -R49 ;  /* 0x0000000726ab7223 */ /* 0x080fe20000010831 */
[----:B----4-:R-:W-:Y:S01]  /*127a0*/  FADD.FTZ R30, R178, R3 ;  /* 0x00000003b21e7221 */ /* 0x010fe20000010000 */
[----:B------:R-:W1:Y:S01]  /*127b0*/  MUFU.EX2 R183, R183 ;  /* 0x000000b700b77308 */ /* 0x000e620000000800 */
[-CC-:B------:R-:W-:Y:S01]  /*127c0*/  FFMA.FTZ R26, R40, R7.reuse, -R49.reuse ;  /* 0x00000007281a7223 */ /* 0x180fe20000010831 */
[-CC-:B------:R-:W-:Y:S01]  /*127d0*/  FFMA.FTZ R153, R42, R7.reuse, -R49.reuse ;  /* 0x000000072a997223 */ /* 0x180fe20000010831 */
[----:B------:R-:W-:Y:S01]  /*127e0*/  FADD.FTZ R51, R25, R30 ;  /* 0x0000001e19337221 */ /* 0x000fe20000010000 */
[-CC-:B------:R-:W-:Y:S01]  /*127f0*/  FFMA.FTZ R28, R44, R7.reuse, -R49.reuse ;  /* 0x000000072c1c7223 */ /* 0x180fe20000010831 */
[-CC-:B------:R-:W-:Y:S01]  /*12800*/  FFMA.FTZ R155, R46, R7.reuse, -R49.reuse ;  /* 0x000000072e9b7223 */ /* 0x180fe20000010831 */
[-C--:B------:R-:W-:Y:S01]  /*12810*/  FFMA.FTZ R30, R48, R7.reuse, -R49 ;  /* 0x00000007301e7223 */ /* 0x080fe20000010831 */
[----:B------:R-:W-:Y:S01]  /*12820*/  FADD.FTZ R32, R172, R51 ;  /* 0x00000033ac207221 */ /* 0x000fe20000010000 */
[----:B------:R-:W2:Y:S01]  /*12830*/  MUFU.EX2 R6, R6 ;  /* 0x0000000600067308 */ /* 0x000ea20000000800 */
[----:B0-----:R-:W-:Y:S01]  /*12840*/  FADD.FTZ R4, R181, R68 ;  /* 0x00000044b5047221 */ /* 0x001fe20000010000 */
[-CC-:B------:R-:W-:Y:S01]  /*12850*/  FFMA.FTZ R157, R50, R7.reuse, -R49.reuse ;  /* 0x00000007329d7223 */ /* 0x180fe20000010831 */
[----:B------:R-:W-:Y:S01]  /*12860*/  FADD.FTZ R51, R27, R32 ;  /* 0x000000201b337221 */ /* 0x000fe20000010000 */
[-CC-:B------:R-:W-:Y:S01]  /*12870*/  FFMA.FTZ R52, R52, R7.reuse, -R49.reuse ;  /* 0x0000000734347223 */ /* 0x180fe20000010831 */
[-C--:B------:R-:W-:Y:S01]  /*12880*/  FFMA.FTZ R56, R56, R7.reuse, -R49 ;  /* 0x0000000738387223 */ /* 0x080fe20000010831 */
[----:B------:R-:W-:Y:S01]  /*12890*/  F2FP.F16.F32.PACK_AB R180, R11, R180 ;  /* 0x000000b40bb4723e */ /* 0x000fe200000000ff */
[----:B------:R-:W-:Y:S01]  /*128a0*/  FADD.FTZ R32, R174, R51 ;  /* 0x00000033ae207221 */ /* 0x000fe20000010000 */
[----:B------:R-:W0:Y:S01]  /*128b0*/  MUFU.EX2 R177, R177 ;  /* 0x000000b100b17308 */ /* 0x000e220000000800 */
[----:B-1----:R-:W-:Y:S01]  /*128c0*/  FADD.FTZ R3, R183, R4 ;  /* 0x00000004b7037221 */ /* 0x002fe20000010000 */
[-CC-:B------:R-:W-:Y:S01]  /*128d0*/  FFMA.FTZ R64, R64, R7.reuse, -R49.reuse ;  /* 0x0000000740407223 */ /* 0x180fe20000010831 */
[-CC-:B------:R-:W-:Y:S01]  /*128e0*/  FFMA.FTZ R72, R72, R7.reuse, -R49.reuse ;  /* 0x0000000748487223 */ /* 0x180fe20000010831 */
[-CC-:B------:R-:W-:Y:S01]  /*128f0*/  FFMA.FTZ R74, R74, R7.reuse, -R49.reuse ;  /* 0x000000074a4a7223 */ /* 0x180fe20000010831 */
[-CC-:B------:R-:W-:Y:S01]  /*12900*/  FFMA.FTZ R76, R76, R7.reuse, -R49.reuse ;  /* 0x000000074c4c7223 */ /* 0x180fe20000010831 */
[-CC-:B------:R-:W-:Y:S01]  /*12910*/  FFMA.FTZ R54, R54, R7.reuse, -R49.reuse ;  /* 0x0000000736367223 */ /* 0x180fe20000010831 */
[-C--:B------:R-:W-:Y:S01]  /*12920*/  FFMA.FTZ R58, R58, R7.reuse, -R49 ;  /* 0x000000073a3a7223 */ /* 0x080fe20000010831 */
[----:B------:R-:W1:Y:S01]  /*12930*/  MUFU.EX2 R8, R8 ;  /* 0x0000000800087308 */ /* 0x000e620000000800 */
[----:B--2---:R-:W-:Y:S01]  /*12940*/  FADD.FTZ R4, R6, R3 ;  /* 0x0000000306047221 */ /* 0x004fe20000010000 */
[-CC-:B------:R-:W-:Y:S01]  /*12950*/  FFMA.FTZ R60, R60, R7.reuse, -R49.reuse ;  /* 0x000000073c3c7223 */ /* 0x180fe20000010831 */
[-CC-:B------:R-:W-:Y:S01]  /*12960*/  FFMA.FTZ R62, R62, R7.reuse, -R49.reuse ;  /* 0x000000073e3e7223 */ /* 0x180fe20000010831 */
[----:B------:R-:W-:Y:S01]  /*12970*/  FFMA.FTZ R49, R66, R7, -R49 ;  /* 0x0000000742317223 */ /* 0x000fe20000010831 */
[----:B------:R-:W-:-:S02]  /*12980*/  F2FP.F16.F32.PACK_AB R183, R6, R183 ;  /* 0x000000b706b7723e */ /* 0x000fc400000000ff */
[----:B------:R-:W-:Y:S01]  /*12990*/  F2FP.F16.F32.PACK_AB R182, R13, R182 ;  /* 0x000000b60db6723e */ /* 0x000fe200000000ff */
[----:B------:R-:W2:Y:S01]  /*129a0*/  MUFU.EX2 R179, R179 ;  /* 0x000000b300b37308 */ /* 0x000ea20000000800 */
[----:B0-----:R-:W-:Y:S01]  /*129b0*/  FADD.FTZ R3, R177, R4 ;  /* 0x00000004b1037221 */ /* 0x001fe20000010000 */
[----:B------:R-:W-:Y:S02]  /*129c0*/  F2FP.F16.F32.PACK_AB R176, R15, R176 ;  /* 0x000000b00fb0723e */ /* 0x000fe400000000ff */
[----:B------:R-:W-:Y:S02]  /*129d0*/  F2FP.F16.F32.PACK_AB R178, R25, R178 ;  /* 0x000000b219b2723e */ /* 0x000fe400000000ff */
[----:B------:R-:W-:Y:S02]  /*129e0*/  F2FP.F16.F32.PACK_AB R172, R27, R172 ;  /* 0x000000ac1bac723e */ /* 0x000fe400000000ff */
[----:B------:R-:W0:Y:S01]  /*129f0*/  MUFU.EX2 R10, R10 ;  /* 0x0000000a000a7308 */ /* 0x000e220000000800 */
[----:B-1----:R-:W-:Y:S01]  /*12a00*/  FADD.FTZ R4, R8, R3 ;  /* 0x0000000308047221 */ /* 0x002fe20000010000 */
[C---:B------:R-:W-:Y:S01]  /*12a10*/  FADD.FTZ R3, R29.reuse, R32 ;  /* 0x000000201d037221 */ /* 0x040fe20000010000 */
[----:B------:R-:W-:-:S02]  /*12a20*/  F2FP.F16.F32.PACK_AB R174, R29, R174 ;  /* 0x000000ae1dae723e */ /* 0x000fc400000000ff */
[----:B------:R-:W-:Y:S01]  /*12a30*/  F2FP.F16.F32.PACK_AB R181, R68, R181 ;  /* 0x000000b544b5723e */ /* 0x000fe200000000ff */
[----:B------:R-:W-:Y:S01]  /*12a40*/  FADD.FTZ R32, R168, R3 ;  /* 0x00000003a8207221 */ /* 0x000fe20000010000 */
[----:B------:R-:W-:Y:S01]  /*12a50*/  @!P1 IADD3 R3, R0, 0x34840, RZ ;  /* 0x0003484000039810 */ /* 0x000fe20007ffe0ff */
[----:B------:R-:W1:Y:S01]  /*12a60*/  MUFU.EX2 R173, R173 ;  /* 0x000000ad00ad7308 */ /* 0x000e620000000800 */
[----:B--2---:R-:W-:Y:S01]  /*12a70*/  FADD.FTZ R51, R179, R4 ;  /* 0x00000004b3337221 */ /* 0x004fe20000010000 */
[C---:B------:R-:W-:Y:S01]  /*12a80*/  FADD.FTZ R53, R31.reuse, R32 ;  /* 0x000000201f357221 */ /* 0x040fe20000010000 */
[----:B------:R-:W-:Y:S02]  /*12a90*/  @!P1 PRMT R3, RZ, 0x654, R3 ;  /* 0x00000654ff039816 */ /* 0x000fe40000000003 */
[----:B------:R-:W-:Y:S01]  /*12aa0*/  F2FP.F16.F32.PACK_AB R168, R31, R168 ;  /* 0x000000a81fa8723e */ /* 0x000fe200000000ff */
[----:B------:R-:W-:Y:S01]  /*12ab0*/  FADD.FTZ R32, R170, R53 ;  /* 0x00000035aa207221 */ /* 0x000fe20000010000 */
[----:B------:R2:W-:Y:S01]  /*12ac0*/  @!P1 SYNCS.ARRIVE.TRANS64.RED.A1T0 RZ, [R3+URZ], RZ ;  /* 0x000000ff03ff99a7 */ /* 0x0005e2000810043f */
[----:B------:R-:W3:Y:S01]  /*12ad0*/  MUFU.EX2 R12, R12 ;  /* 0x0000000c000c7308 */ /* 0x000ee20000000800 */
[----:B0-----:R-:W-:Y:S01]  /*12ae0*/  FADD.FTZ R4, R10, R51 ;  /* 0x000000330a047221 */ /* 0x001fe20000010000 */
[----:B------:R-:W-:-:S02]  /*12af0*/  F2FP.F16.F32.PACK_AB R170, R33, R170 ;  /* 0x000000aa21aa723e */ /* 0x000fc400000000ff */
[----:B------:R-:W-:Y:S02]  /*12b00*/  F2FP.F16.F32.PACK_AB R177, R8, R177 ;  /* 0x000000b108b1723e */ /* 0x000fe400000000ff */
[----:B------:R-:W-:Y:S02]  /*12b10*/  F2FP.F16.F32.PACK_AB R179, R10, R179 ;  /* 0x000000b30ab3723e */ /* 0x000fe400000000ff */
[----:B------:R-:W2:Y:S01]  /*12b20*/  MUFU.EX2 R175, R175 ;  /* 0x000000af00af7308 */ /* 0x000ea20000000800 */
[----:B-1----:R-:W-:Y:S01]  /*12b30*/  FADD.FTZ R51, R173, R4 ;  /* 0x00000004ad337221 */ /* 0x002fe20000010000 */
[----:B------:R-:W-:-:S06]  /*12b40*/  MOV R150, R151 ;  /* 0x0000009700967202 */ /* 0x000fcc0000000f00 */
[----:B------:R-:W0:Y:S01]  /*12b50*/  MUFU.EX2 R20, R20 ;  /* 0x0000001400147308 */ /* 0x000e220000000800 */
[C---:B---3--:R-:W-:Y:S01]  /*12b60*/  FADD.FTZ R4, R12.reuse, R51 ;  /* 0x000000330c047221 */ /* 0x048fe20000010000 */
[----:B------:R-:W-:Y:S01]  /*12b70*/  FADD.FTZ R51, R33, R32 ;  /* 0x0000002021337221 */ /* 0x000fe20000010000 */
[----:B------:R-:W-:-:S03]  /*12b80*/  F2FP.F16.F32.PACK_AB R173, R12, R173 ;  /* 0x000000ad0cad723e */ /* 0x000fc600000000ff */
[----:B------:R-:W-:Y:S01]  /*12b90*/  FADD.FTZ R32, R152, R51 ;  /* 0x0000003398207221 */ /* 0x000fe20000010000 */
[----:B------:R-:W-:Y:S01]  /*12ba0*/  F2FP.F16.F32.PACK_AB R152, R35, R152 ;  /* 0x000000982398723e */ /* 0x000fe200000000ff */
[----:B------:R-:W1:Y:S01]  /*12bb0*/  MUFU.EX2 R169, R169 ;  /* 0x000000a900a97308 */ /* 0x000e620000000800 */
[----:B--2---:R-:W-:Y:S01]  /*12bc0*/  FADD.FTZ R3, R175, R4 ;  /* 0x00000004af037221 */ /* 0x004fe20000010000 */
[----:B------:R-:W-:-:S04]  /*12bd0*/  FADD.FTZ R51, R35, R32 ;  /* 0x0000002023337221 */ /* 0x000fc80000010000 */
[----:B------:R-:W-:Y:S01]  /*12be0*/  FADD.FTZ R32, R154, R51 ;  /* 0x000000339a207221 */ /* 0x000fe20000010000 */
[C---:B------:R-:W-:Y:S01]  /*12bf0*/  F2FP.F16.F32.PACK_AB R154, R37.reuse, R154 ;  /* 0x0000009a259a723e */ /* 0x040fe200000000ff */
[----:B------:R-:W2:Y:S01]  /*12c00*/  MUFU.EX2 R24, R24 ;  /* 0x0000001800187308 */ /* 0x000ea20000000800 */
[C---:B0-----:R-:W-:Y:S01]  /*12c10*/  FADD.FTZ R4, R20.reuse, R3 ;  /* 0x0000000314047221 */ /* 0x041fe20000010000 */
[----:B------:R-:W-:Y:S01]  /*12c20*/  FADD.FTZ R51, R37, R32 ;  /* 0x0000002025337221 */ /* 0x000fe20000010000 */
[----:B------:R-:W-:-:S03]  /*12c30*/  F2FP.F16.F32.PACK_AB R175, R20, R175 ;  /* 0x000000af14af723e */ /* 0x000fc600000000ff */
[----:B------:R-:W-:Y:S01]  /*12c40*/  FADD.FTZ R32, R156, R51 ;  /* 0x000000339c207221 */ /* 0x000fe20000010000 */
[----:B------:R-:W-:Y:S01]  /*12c50*/  F2FP.F16.F32.PACK_AB R156, R39, R156 ;  /* 0x0000009c279c723e */ /* 0x000fe200000000ff */
[----:B------:R-:W0:Y:S01]  /*12c60*/  MUFU.EX2 R171, R171 ;  /* 0x000000ab00ab7308 */ /* 0x000e220000000800 */
[----:B-1----:R-:W-:Y:S01]  /*12c70*/  FADD.FTZ R3, R169, R4 ;  /* 0x00000004a9037221 */ /* 0x002fe20000010000 */
[----:B------:R-:W-:-:S04]  /*12c80*/  FADD.FTZ R51, R39, R32 ;  /* 0x0000002027337221 */ /* 0x000fc80000010000 */
[----:B------:R-:W-:Y:S02]  /*12c90*/  FADD.FTZ R32, R158, R51 ;  /* 0x000000339e207221 */ /* 0x000fe40000010000 */
        /* <DEDUP_REMOVED lines=14> */
[C---:B-1----:R-:W-:Y:S01]  /*12d80*/  FADD.FTZ R11, R41.reuse, R32 ;  /* 0x00000020290b7221 */ /* 0x042fe20000010000 */
        /* <DEDUP_REMOVED lines=19> */
[C---:B0-----:R-:W-:Y:S01]  /*12ec0*/  FADD.FTZ R11, R45.reuse, R4 ;  /* 0x000000042d0b7221 */ /* 0x041fe20000010000 */
[----:B------:R-:W-:-:S06]  /*12ed0*/  F2FP.F16.F32.PACK_AB R162, R45, R162 ;  /* 0x000000a22da2723e */ /* 0x000fcc00000000ff */
[----:B------:R-:W0:Y:S01]  /*12ee0*/  MUFU.EX2 R159, R64 ;  /* 0x00000040009f7308 */ /* 0x000e220000000800 */
[----:B-1----:R-:W-:-:S07]  /*12ef0*/  FADD.FTZ R4, R56, R3 ;  /* 0x0000000338047221 */ /* 0x002fce0000010000 */
[----:B------:R1:W3:Y:S01]  /*12f00*/  MUFU.EX2 R47, R122 ;  /* 0x0000007a002f7308 */ /* 0x0002e20000000800 */
[----:B--2---:R-:W-:-:S07]  /*12f10*/  FADD.FTZ R32, R164, R11 ;  /* 0x0000000ba4207221 */ /* 0x004fce0000010000 */
[----:B------:R-:W2:Y:S01]  /*12f20*/  MUFU.EX2 R72, R72 ;  /* 0x0000004800487308 */ /* 0x000ea20000000800 */
[C---:B0-----:R-:W-:Y:S01]  /*12f30*/  FADD.FTZ R3, R159.reuse, R4 ;  /* 0x000000049f037221 */ /* 0x041fe20000010000 */
[----:B------:R-:W-:Y:S01]  /*12f40*/  F2FP.F16.F32.PACK_AB R159, R159, R56 ;  /* 0x000000389f9f723e */ /* 0x000fe200000000ff */
[----:B-1----:R-:W-:-:S05]  /*12f50*/  IMAD.MOV.U32 R122, RZ, RZ, R151 ;  /* 0x000000ffff7a7224 */ /* 0x002fca00078e0097 */
        /* <DEDUP_REMOVED lines=22> */
[----:B------:R-:W-:Y:S01]  /*130c0*/  F2FP.F16.F32.PACK_AB R165, R165, R58 ;  /* 0x0000003aa5a5723e */ /* 0x000fe200000000ff */
[----:B------:R-:W-:Y:S02]  /*130d0*/  IMAD.MOV.U32 R6, RZ, RZ, 0x3f800000 ;  /* 0x3f800000ff067424 */ /* 0x000fe400078e00ff */
[----:B-1----:R-:W-:-:S04]  /*130e0*/  FADD.FTZ R0, R62, R3 ;  /* 0x000000033e007221 */ /* 0x002fc80000010000 */
[C---:B--2---:R-:W-:Y:S01]  /*130f0*/  FADD.FTZ R3, R49.reuse, R0 ;  /* 0x0000000031037221 */ /* 0x044fe20000010000 */
[----:B------:R-:W-:Y:S01]  /*13100*/  F2FP.F16.F32.PACK_AB R167, R49, R62 ;  /* 0x0000003e31a7723e */ /* 0x000fe200000000ff */
[----:B------:R-:W-:Y:S01]  /*13110*/  IMAD.MOV.U32 R0, RZ, RZ, 0x3f800000 ;  /* 0x3f800000ff007424 */ /* 0x000fe200078e00ff */
[----:B------:R-:W-:Y:S06]  /*13120*/  @!P2 BRA `(.L_x_781) ;  /* 0x0000002c00b8a947 */ /* 0x000fec0003800000 */
[----:B------:R-:W-:Y:S01]  /*13130*/  IADD3 R210, R210, -0x2, RZ ;  /* 0xfffffffed2d27810 */ /* 0x000fe20007ffe0ff */
[----:B------:R-:W-:Y:S01]  /*13140*/  IMAD.MOV.U32 R12, RZ, RZ, R14 ;  /* 0x000000ffff0c7224 */ /* 0x000fe200078e000e */
[----:B------:R-:W-:Y:S01]  /*13150*/  MOV R13, R196 ;  /* 0x000000c4000d7202 */ /* 0x000fe20000000f00 */
        /* <DEDUP_REMOVED lines=34> */
[----:B------:R-:W-:-:S07]  /*13380*/  CS2R R88, SRZ ;  /* 0x0000000000587805 */ /* 0x000fce000001ff00 */
.L_x_792:
[----:B------:R-:W-:-:S04]  /*13390*/  IADD3 R7, R15, 0x1, RZ ;  /* 0x000000010f077810 */ /* 0x000fc80007ffe0ff */
[----:B------:R-:W-:-:S04]  /*133a0*/  ISETP.NE.AND P2, PT, R7, 0x2, PT ;  /* 0x000000020700780c */ /* 0x000fc80003f45270 */
[----:B------:R-:W-:Y:S02]  /*133b0*/  SEL R196, RZ, 0x1, P2 ;  /* 0x00000001ffc47807 */ /* 0x000fe40001000000 */
[----:B------:R-:W-:Y:S02]  /*133c0*/  SEL R194, R7, RZ, P2 ;  /* 0x000000ff07c27207 */ /* 0x000fe40001000000 */
[----:B------:R-:W-:Y:S01]  /*133d0*/  LOP3.LUT R196, R13, R196, RZ, 0x3c, !PT ;  /* 0x000000c40dc47212 */ /* 0x000fe200078e3cff */
[----:B------:R-:W-:Y:S06]  /*133e0*/  @!P0 BRA `(.L_x_782) ;  /* 0x0000000000048947 */ /* 0x000fec0003800000 */
[----:B------:R-:W-:Y:S01]  /*133f0*/  BPT.TRAP 0x1 ;  /* 0x000000040000795c */ /* 0x000fe20000300000 */
.L_x_782:
[----:B------:R-:W-:Y:S01]  /*13400*/  IMAD R10, R194, 0x8, R2 ;  /* 0x00000008c20a7824 */ /* 0x000fe200078e0202 */
[----:B------:R-:W-:-:S04]  /*13410*/  SHF.L.U32 R7, R196, 0x1f, RZ ;  /* 0x0000001fc4077819 */ /* 0x000fc800000006ff */
[----:B------:R0:W1:Y:S01]  /*13420*/  SYNCS.PHASECHK.TRANS64.TRYWAIT P2, [R10+URZ+0x34830], R7 ;  /* 0x034830070a0075a7 */ /* 0x000062000804017f */
[----:B------:R-:W-:Y:S05]  /*13430*/  @!P0 BRA `(.L_x_783) ;  /* 0x0000000000048947 */ /* 0x000fea0003800000 */
[----:B------:R-:W-:Y:S01]  /*13440*/  BPT.TRAP 0x1 ;  /* 0x000000040000795c */ /* 0x000fe20000300000 */
.L_x_783:
[----:B------:R-:W-:Y:S01]  /*13450*/  IMAD R8, R194, 0xc00, R5 ;  /* 0x00000c00c2087824 */ /* 0x000fe200078e0205 */
[----:B------:R-:W-:Y:S03]  /*13460*/  BSSY B1, `(.L_x_784) ;  /* 0x0000006000017945 */ /* 0x000fe60003800000 */
[C---:B------:R-:W-:Y:S01]  /*13470*/  VIADD R20, R8.reuse, 0x2 ;  /* 0x0000000208147836 */ /* 0x040fe20000000000 */
[----:B------:R-:W-:Y:S01]  /*13480*/  IADD3 R24, R8, 0x4, RZ ;  /* 0x0000000408187810 */ /* 0x000fe20007ffe0ff */
[----:B-1----:R-:W-:Y:S06]  /*13490*/  @P2 BRA `(.L_x_785) ;  /* 0x0000000000082947 */ /* 0x002fec0003800000 */
[----:B------:R-:W1:Y:S02]  /*134a0*/  SYNCS.PHASECHK.TRANS64.TRYWAIT P2, [R10+URZ+0x34830], R7 ;  /* 0x034830070a0075a7 */ /* 0x000e64000804017f */
[----:B-1----:R-:W-:Y:S05]  /*134b0*/  @!P2 BRA `(.L_x_786) ;  /* 0x000000d400f8a947 */ /* 0x002fea0003800000 */
.L_x_785:
[----:B------:R-:W-:Y:S05]  /*134c0*/  BSYNC B1 ;  /* 0x0000000000017941 */ /* 0x000fea0003800000 */
.L_x_784:
[----:B------:R-:W2:Y:S04]  /*134d0*/  LDL.64 R28, [R1+0x40] ;  /* 0x00004000011c7983 */ /* 0x000ea80000100a00 */
[----:B------:R3:W-:Y:S04]  /*134e0*/  STL [R1+0x88], R15 ;  /* 0x0000880f01007387 */ /* 0x0007e80000100800 */
[----:B---3--:R-:W3:Y:S04]  /*134f0*/  LDL.64 R14, [R1+0x38] ;  /* 0x00003800010e7983 */ /* 0x008ee80000100a00 */
[----:B------:R4:W-:Y:S04]  /*13500*/  STL.64 [R1+0x80], R12 ;  /* 0x0000800c01007387 */ /* 0x0009e80000100a00 */
[----:B----4-:R-:W4:Y:S01]  /*13510*/  LDL.64 R12, [R1+0x30] ;  /* 0x00003000010c7983 */ /* 0x010f220000100a00 */
[----:B------:R-:W-:Y:S01]  /*13520*/  R2UR UR14, R24 ;  /* 0x00000000180e72ca */ /* 0x000fe200000e0000 */
[C---:B------:R-:W-:Y:S01]  /*13530*/  VIADD R24, R8.reuse, 0x400 ;  /* 0x0000040008187836 */ /* 0x040fe20000000000 */
[C---:B------:R-:W-:Y:S01]  /*13540*/  IADD3 R26, R8.reuse, 0x402, RZ ;  /* 0x00000402081a7810 */ /* 0x040fe20007ffe0ff */
[----:B------:R-:W-:Y:S01]  /*13550*/  IMAD.MOV.U32 R9, RZ, RZ, 0x40000040 ;  /* 0x40000040ff097424 */ /* 0x000fe200078e00ff */
[----:B------:R-:W-:Y:S01]  /*13560*/  R2UR UR6, R8 ;  /* 0x00000000080672ca */ /* 0x000fe200000e0000 */
[----:B------:R-:W-:Y:S01]  /*13570*/  IMAD.MOV.U32 R25, RZ, RZ, 0x40000040 ;  /* 0x40000040ff197424 */ /* 0x000fe200078e00ff */
[----:B------:R-:W-:Y:S01]  /*13580*/  R2UR UR22, R24 ;  /* 0x00000000181672ca */ /* 0x000fe200000e0000 */
[----:B------:R-:W-:Y:S01]  /*13590*/  IMAD.MOV.U32 R27, RZ, RZ, 0x40000040 ;  /* 0x40000040ff1b7424 */ /* 0x000fe200078e00ff */
[----:B------:R-:W-:Y:S01]  /*135a0*/  IADD3 R24, R8, 0x406, RZ ;  /* 0x0000040608187810 */ /* 0x000fe20007ffe0ff */
[----:B------:R0:W-:Y:S01]  /*135b0*/  STL.64 [R1+0x78], R10 ;  /* 0x0000780a01007387 */ /* 0x0001e20000100a00 */
[----:B------:R-:W-:-:S02]  /*135c0*/  R2UR UR7, R9 ;  /* 0x00000000090772ca */ /* 0x000fc400000e0000 */
[----:B------:R-:W-:Y:S01]  /*135d0*/  R2UR UR26, R26 ;  /* 0x000000001a1a72ca */ /* 0x000fe200000e0000 */
[----:B------:R-:W-:Y:S01]  /*135e0*/  VIADD R26, R8, 0x800 ;  /* 0x00000800081a7836 */ /* 0x000fe20000000000 */
[----:B------:R-:W-:Y:S02]  /*135f0*/  R2UR UR34, R24 ;  /* 0x00000000182272ca */ /* 0x000fe400000e0000 */
[----:B------:R-:W-:Y:S02]  /*13600*/  IADD3 R24, R8, 0x804, RZ ;  /* 0x0000080408187810 */ /* 0x000fe40007ffe0ff */
[C---:B------:R-:W-:Y:S02]  /*13610*/  R2UR UR15, R25.reuse ;  /* 0x00000000190f72ca */ /* 0x040fe400000e0000 */
[----:B------:R-:W-:Y:S01]  /*13620*/  R2UR UR23, R25 ;  /* 0x00000000191772ca */ /* 0x000fe200000e0000 */
[----:B01----:R-:W4:Y:S01]  /*13630*/  LDL.64 R10, [R1+0x28] ;  /* 0x00002800010a7983 */ /* 0x003f220000100a00 */
[----:B------:R-:W-:-:S02]  /*13640*/  R2UR UR27, R27 ;  /* 0x000000001b1b72ca */ /* 0x000fc400000e0000 */
[----:B------:R-:W-:Y:S01]  /*13650*/  R2UR UR35, R25 ;  /* 0x00000000192372ca */ /* 0x000fe200000e0000 */
[----:B------:R-:W-:Y:S01]  /*13660*/  IMAD.MOV.U32 R21, RZ, RZ, 0x40000040 ;  /* 0x40000040ff157424 */ /* 0x000fe200078e00ff */
[----:B------:R-:W-:Y:S01]  /*13670*/  R2UR UR46, R26 ;  /* 0x000000001a2e72ca */ /* 0x000fe200000e0000 */
[----:B------:R0:W-:Y:S01]  /*13680*/  STL.64 [R1+0x70], R4 ;  /* 0x0000700401007387 */ /* 0x0001e20000100a00 */
[----:B------:R-:W-:Y:S02]  /*13690*/  R2UR UR47, R27 ;  /* 0x000000001b2f72ca */ /* 0x000fe400000e0000 */
[----:B------:R-:W-:Y:S02]  /*136a0*/  R2UR UR54, R24 ;  /* 0x00000000183672ca */ /* 0x000fe400000e0000 */
[----:B------:R-:W-:Y:S02]  /*136b0*/  R2UR UR55, R25 ;  /* 0x00000000193772ca */ /* 0x000fe400000e0000 */
[----:B------:R-:W-:-:S02]  /*136c0*/  R2UR UR10, R20 ;  /* 0x00000000140a72ca */ /* 0x000fc400000e0000 */
[C---:B------:R-:W-:Y:S01]  /*136d0*/  R2UR UR11, R21.reuse ;  /* 0x00000000150b72ca */ /* 0x040fe200000e0000 */
[----:B0-----:R-:W4:Y:S01]  /*136e0*/  LDL.64 R4, [R1+0x20] ;  /* 0x0000200001047983 */ /* 0x001f220000100a00 */
[----:B------:R-:W-:Y:S02]  /*136f0*/  IADD3 R20, R8, 0x6, RZ ;  /* 0x0000000608147810 */ /* 0x000fe40007ffe0ff */
[C---:B------:R-:W-:Y:S01]  /*13700*/  R2UR UR19, R21.reuse ;  /* 0x00000000151372ca */ /* 0x040fe200000e0000 */
[----:B------:R0:W-:Y:S01]  /*13710*/  STL.64 [R1+0x68], R2 ;  /* 0x0000680201007387 */ /* 0x0001e20000100a00 */
[----:B------:R-:W-:Y:S01]  /*13720*/  R2UR UR18, R20 ;  /* 0x00000000141272ca */ /* 0x000fe200000e0000 */
[----:B------:R-:W-:Y:S01]  /*13730*/  VIADD R20, R8, 0x404 ;  /* 0x0000040408147836 */ /* 0x000fe20000000000 */
[C---:B------:R-:W-:Y:S02]  /*13740*/  R2UR UR31, R21.reuse ;  /* 0x00000000151f72ca */ /* 0x040fe400000e0000 */
[----:B------:R-:W-:-:S02]  /*13750*/  R2UR UR51, R21 ;  /* 0x00000000153372ca */ /* 0x000fc400000e0000 */
[----:B------:R-:W-:Y:S01]  /*13760*/  R2UR UR30, R20 ;  /* 0x00000000141e72ca */ /* 0x000fe200000e0000 */
[----:B------:R-:W-:Y:S01]  /*13770*/  VIADD R20, R8, 0x802 ;  /* 0x0000080208147836 */ /* 0x000fe20000000000 */
[----:B0-----:R-:W4:Y:S04]  /*13780*/  LDL.64 R2, [R1+0x10] ;  /* 0x0000100001027983 */ /* 0x001f280000100a00 */
[----:B------:R-:W-:Y:S02]  /*13790*/  R2UR UR50, R20 ;  /* 0x00000000143272ca */ /* 0x000fe400000e0000 */
[----:B------:R-:W4:Y:S01]  /*137a0*/  LDL.64 R20, [R1+0x18] ;  /* 0x0000180001147983 */ /* 0x000f220000100a00 */
[----:B--2---:R-:W-:Y:S02]  /*137b0*/  R2UR UR4, R28 ;  /* 0x000000001c0472ca */ /* 0x004fe400000e0000 */
[----:B------:R-:W-:-:S02]  /*137c0*/  R2UR UR5, R29 ;  /* 0x000000001d0572ca */ /* 0x000fc400000e0000 */
[----:B------:R-:W-:-:S11]  /*137d0*/  WARPGROUP.ARRIVE ;  /* 0x00000000000079c5 */ /* 0x000fd60000000000 */
[----:B------:R-:W-:Y:S01]  /*137e0*/  HGMMA.64x128x16.F32 R24, gdesc[UR4], RZ, !UPT, gsb0 ;  /* 0x01e00000041879f0 */ /* 0x000fe2000c0008ff */
[----:B---3--:R-:W-:Y:S02]  /*137f0*/  R2UR UR8, R14 ;  /* 0x000000000e0872ca */ /* 0x008fe400000e0000 */
[----:B------:R-:W-:Y:S01]  /*13800*/  R2UR UR9, R15 ;  /* 0x000000000f0972ca */ /* 0x000fe200000e0000 */
[----:B------:R-:W-:Y:S01]  /*13810*/  UMOV UR32, UR56 ;  /* 0x0000003800207c82 */ /* 0x000fe20008000000 */
[----:B------:R-:W-:Y:S01]  /*13820*/  UMOV UR33, UR57 ;  /* 0x0000003900217c82 */ /* 0x000fe20008000000 */
[----:B------:R0:W5:Y:S01]  /*13830*/  LDL.LU R15, [R1+0x88] ;  /* 0x00008800010f7983 */ /* 0x0001620000300800 */
[----:B----4-:R-:W-:Y:S02]  /*13840*/  R2UR UR12, R12 ;  /* 0x000000000c0c72ca */ /* 0x010fe400000e0000 */
[----:B------:R-:W-:Y:S02]  /*13850*/  R2UR UR13, R13 ;  /* 0x000000000d0d72ca */ /* 0x000fe400000e0000 */
[----:B------:R0:W5:Y:S01]  /*13860*/  LDL.LU.64 R12, [R1+0x80] ;  /* 0x00008000010c7983 */ /* 0x0001620000300a00 */
[----:B------:R-:W-:-:S02]  /*13870*/  WARPGROUP.DEPBAR.LE gsb0, 0x0 ;  /* 0x00008000000079c5 */ /* 0x000fc40000010000 */
[----:B------:R-:W-:-:S06]  /*13880*/  WARPGROUP.ARRIVE ;  /* 0x00000000000079c5 */ /* 0x000fcc0000000000 */
[----:B------:R-:W-:Y:S01]  /*13890*/  HGMMA.64x128x16.F32 R24, gdesc[UR8], R24, gsb0 ;  /* 0x01e00000081879f0 */ /* 0x000fe20008000818 */
[----:B------:R-:W-:Y:S02]  /*138a0*/  R2UR UR16, R10 ;  /* 0x000000000a1072ca */ /* 0x000fe400000e0000 */
[----:B------:R-:W-:Y:S02]  /*138b0*/  R2UR UR17, R11 ;  /* 0x000000000b1172ca */ /* 0x000fe400000e0000 */
[----:B------:R-:W-:Y:S01]  /*138c0*/  R2UR UR20, R4 ;  /* 0x00000000041472ca */ /* 0x000fe200000e0000 */
[----:B------:R0:W5:Y:S01]  /*138d0*/  LDL.LU.64 R10, [R1+0x78] ;  /* 0x00007800010a7983 */ /* 0x0001620000300a00 */
[----:B------:R-:W-:Y:S02]  /*138e0*/  WARPGROUP.DEPBAR.LE gsb0, 0x0 ;  /* 0x00008000000079c5 */ /* 0x000fe40000010000 */
[----:B------:R-:W-:-:S06]  /*138f0*/  WARPGROUP.ARRIVE ;  /* 0x00000000000079c5 */ /* 0x000fcc0000000000 */
[----:B------:R-:W-:Y:S01]  /*13900*/  HGMMA.64x128x16.F32 R24, gdesc[UR12], R24, gsb0 ;  /* 0x01e000000c1879f0 */ /* 0x000fe20008000818 */
        /* <DEDUP_REMOVED lines=8> */
[----:B------:R-:W2:Y:S01]  /*13990*/  LDL.64 R20, [R1] ;  /* 0x0000000001147983 */ /* 0x000ea20000100a00 */
[----:B------:R-:W-:Y:S02]  /*139a0*/  WARPGROUP.DEPBAR.LE gsb0, 0x0 ;  /* 0x00008000000079c5 */ /* 0x000fe40000010000 */
[----:B------:R-:W-:-:S06]  /*139b0*/  WARPGROUP.ARRIVE ;  /* 0x00000000000079c5 */ /* 0x000fcc0000000000 */
[----:B------:R-:W-:Y:S01]  /*139c0*/  HGMMA.64x128x16.F32 R24, gdesc[UR20], R24, gsb0 ;  /* 0x01e00000141879f0 */ /* 0x000fe20008000818 */
[----:B------:R-:W-:Y:S02]  /*139d0*/  R2UR UR29, R3 ;  /* 0x00000000031d72ca */ /* 0x000fe400000e0000 */
[----:B------:R0:W5:Y:S01]  /*139e0*/  LDL.LU.64 R2, [R1+0x68] ;  /* 0x0000680001027983 */ /* 0x0001620000300a00 */
        /* <DEDUP_REMOVED lines=14> */
[----:B------:R-:W-:Y:S01]  /*13ad0*/  HGMMA.64x128x16.F32 R24, gdesc[UR48], R24, gsb0 ;  /* 0x01e00000301879f0 */ /* 0x000fe20008000818 */
[----:B------:R-:W-:Y:S02]  /*13ae0*/  VIADD R8, R8, 0x806 ;  /* 0x0000080608087836 */ /* 0x000fe40000000000 */
[----:B------:R-:W-:Y:S01]  /*13af0*/  IMAD.MOV.U32 R9, RZ, RZ, 0x40000040 ;  /* 0x40000040ff097424 */ /* 0x000fe200078e00ff */
[----:B--2---:R-:W-:Y:S02]  /*13b00*/  R2UR UR4, R20 ;  /* 0x00000000140472ca */ /* 0x004fe400000e0000 */
[----:B------:R-:W-:Y:S02]  /*13b10*/  R2UR UR6, R8 ;  /* 0x00000000080672ca */ /* 0x000fe400000e0000 */
[----:B------:R-:W-:Y:S02]  /*13b20*/  R2UR UR7, R9 ;  /* 0x00000000090772ca */ /* 0x000fe400000e0000 */
[----:B------:R-:W-:Y:S01]  /*13b30*/  R2UR UR5, R21 ;  /* 0x00000000150572ca */ /* 0x000fe200000e0000 */
[----:B------:R-:W-:-:S02]  /*13b40*/  WARPGROUP.DEPBAR.LE gsb0, 0x0 ;  /* 0x00008000000079c5 */ /* 0x000fc40000010000 */
[----:B------:R-:W-:-:S06]  /*13b50*/  WARPGROUP.ARRIVE ;  /* 0x00000000000079c5 */ /* 0x000fcc0000000000 */
[----:B------:R-:W-:Y:S01]  /*13b60*/  HGMMA.64x128x16.F32 R24, gdesc[UR52], R24, gsb0 ;  /* 0x01e00000341879f0 */ /* 0x000fe20008000818 */
        /* <DEDUP_REMOVED lines=68> */
[----:B0-----:R-:W-:Y:S05]  /*13fb0*/  @!P0 BRA `(.L_x_787) ;  /* 0x0000000000048947 */ /* 0x001fea0003800000 */
[----:B------:R-:W-:Y:S01]  /*13fc0*/  BPT.TRAP 0x1 ;  /* 0x000000040000795c */ /* 0x000fe20000300000 */
.L_x_787:
[----:B-----5:R-:W-:Y:S02]  /*13fd0*/  SHF.L.U32 R0, R13, 0x1f, RZ ;  /* 0x0000001f0d007819 */ /* 0x020fe400000006ff */
[----:B------:R-:W-:-:S04]  /*13fe0*/  LEA R13, R15, R2, 0x3 ;  /* 0x000000020f0d7211 */ /* 0x000fc800078e18ff */
[----:B------:R0:W1:Y:S01]  /*13ff0*/  SYNCS.PHASECHK.TRANS64.TRYWAIT P2, [R13+URZ+0x34850], R0 ;  /* 0x034850000d0075a7 */ /* 0x000062000804017f */
[----:B------:R-:W-:Y:S05]  /*14000*/  @!P0 BRA `(.L_x_788) ;  /* 0x0000000000048947 */ /* 0x000fea0003800000 */
[----:B------:R-:W-:Y:S01]  /*14010*/  BPT.TRAP 0x1 ;  /* 0x000000040000795c */ /* 0x000fe20000300000 */
.L_x_788:
[----:B------:R-:W-:Y:S04]  /*14020*/  BSSY B1, `(.L_x_789) ;  /* 0x0000004000017945 */ /* 0x000fe80003800000 */
[----:B-1----:R-:W-:Y:S05]  /*14030*/  @P2 BRA `(.L_x_790) ;  /* 0x0000000000082947 */ /* 0x002fea0003800000 */
[----:B------:R-:W1:Y:S02]  /*14040*/  SYNCS.PHASECHK.TRANS64.TRYWAIT P2, [R13+URZ+0x34850], R0 ;  /* 0x034850000d0075a7 */ /* 0x000e64000804017f */
[----:B-1----:R-:W-:Y:S05]  /*14050*/  @!P2 BRA `(.L_x_791) ;  /* 0x000000cc0024a947 */ /* 0x002fea0003800000 */
.L_x_790:
[----:B------:R-:W-:Y:S05]  /*14060*/  BSYNC B1 ;  /* 0x0000000000017941 */ /* 0x000fea0003800000 */
.L_x_789:
[----:B01----:R-:W-:Y:S01]  /*14070*/  VIADD R0, R2, 0x400 ;  /* 0x0000040002007836 */ /* 0x003fe20000000000 */
[----:B------:R-:W-:Y:S01]  /*14080*/  MOV R9, 0x40000040 ;  /* 0x4000004000097802 */ /* 0x000fe20000000f00 */
[----:B------:R-:W-:Y:S01]  /*14090*/  WARPGROUP.ARRIVE ;  /* 0x00000000000079c5 */ /* 0x000fe20000000000 */
[----:B------:R-:W-:Y:S02]  /*140a0*/  IMAD.MOV.U32 R7, RZ, RZ, 0x40000040 ;  /* 0x40000040ff077424 */ /* 0x000fe400078e00ff */
[----:B------:R-:W-:Y:S01]  /*140b0*/  FMUL.FTZ R14, R25, UR36 ;  /* 0x00000024190e7c20 */ /* 0x000fe20008410000 */
[----:B------:R-:W-:Y:S01]  /*140c0*/  SHF.R.U32.HI R0, RZ, 0x4, R0 ;  /* 0x00000004ff007819 */ /* 0x000fe20000011600 */
[----:B------:R-:W-:Y:S01]  /*140d0*/  FMUL.FTZ R20, R27, UR36 ;  /* 0x000000241b147c20 */ /* 0x000fe20008410000 */
[----:B------:R-:W-:Y:S01]  /*140e0*/  R2UR UR7, R9 ;  /* 0x00000000090772ca */ /* 0x000fe200000e0000 */
[----:B------:R-:W-:Y:S01]  /*140f0*/  FMUL.FTZ R27, R34, UR36 ;  /* 0x00000024221b7c20 */ /* 0x000fe20008410000 */
[----:B------:R-:W-:Y:S01]  /*14100*/  LOP3.LUT R0, R0, 0x3fff, RZ, 0xc0, !PT ;  /* 0x00003fff00007812 */ /* 0x000fe200078ec0ff */
[----:B------:R-:W-:Y:S01]  /*14110*/  MUFU.TANH R14, R14 ;  /* 0x0000000e000e7308 */ /* 0x000fe20000002400 */
[----:B------:R-:W-:Y:S01]  /*14120*/  FMUL.FTZ R34, R37, UR36 ;  /* 0x0000002425227c20 */ /* 0x000fe20008410000 */
[----:B------:R-:W-:Y:S01]  /*14130*/  FMUL.FTZ R37, R41, UR36 ;  /* 0x0000002429257c20 */ /* 0x000fe20008410000 */
[----:B------:R-:W-:Y:S01]  /*14140*/  LOP3.LUT R0, R0, 0x4000000, RZ, 0xfc, !PT ;  /* 0x0400000000007812 */ /* 0x000fe200078efcff */
[----:B------:R-:W-:Y:S01]  /*14150*/  FMUL.FTZ R21, R30, UR36 ;  /* 0x000000241e157c20 */ /* 0x000fe20008410000 */
[----:B------:R-:W-:Y:S01]  /*14160*/  FMUL.FTZ R30, R35, UR36 ;  /* 0x00000024231e7c20 */ /* 0x000fe20008410000 */
[----:B------:R-:W-:Y:S01]  /*14170*/  FMUL.FTZ R35, R42, UR36 ;  /* 0x000000242a237c20 */ /* 0x000fe20008410000 */
[----:B------:R-:W-:Y:S01]  /*14180*/  FMUL.FTZ R42, R44, UR36 ;  /* 0x000000242c2a7c20 */ /* 0x000fe20008410000 */
[----:B------:R-:W-:-:S02]  /*14190*/  IMAD R8, R15, 0x800, R0 ;  /* 0x000008000f087824 */ /* 0x000fc400078e0200 */
[----:B------:R-:W-:Y:S01]  /*141a0*/  FMUL.FTZ R0, R24, UR36 ;  /* 0x0000002418007c20 */ /* 0x000fe20008410000 */
[----:B------:R-:W-:Y:S01]  /*141b0*/  FMUL.FTZ R24, R28, UR36 ;  /* 0x000000241c187c20 */ /* 0x000fe20008410000 */
[----:B------:R-:W-:Y:S01]  /*141c0*/  FMUL.FTZ R15, R26, UR36 ;  /* 0x000000241a0f7c20 */ /* 0x000fe20008410000 */
[C---:B------:R-:W-:Y:S01]  /*141d0*/  VIADD R6, R8.reuse, 0x80 ;  /* 0x0000008008067836 */ /* 0x040fe20000000000 */
[----:B------:R-:W-:Y:S01]  /*141e0*/  R2UR UR6, R8 ;  /* 0x00000000080672ca */ /* 0x000fe200000e0000 */
        /* <DEDUP_REMOVED lines=12> */
[----:B------:R-:W-:Y:S01]  /*142b0*/  HGMMA.64x128x16.F32 R88, R180, gdesc[UR4].tnspB, R88, gsb0 ;  /* 0x41e00004b4587df0 */ /* 0x000fe20008000858 */
[----:B------:R-:W-:Y:S01]  /*142c0*/  R2UR UR6, R6 ;  /* 0x00000000060672ca */ /* 0x000fe200000e0000 */
[----:B------:R-:W-:Y:S01]  /*142d0*/  FMUL.FTZ R50, R52, UR36 ;  /* 0x0000002434327c20 */ /* 0x000fe20008410000 */
[----:B------:R-:W-:Y:S01]  /*142e0*/  R2UR UR7, R7 ;  /* 0x00000000070772ca */ /* 0x000fe200000e0000 */
[----:B------:R-:W-:Y:S01]  /*142f0*/  IMAD.MOV.U32 R7, RZ, RZ, 0x40000040 ;  /* 0x40000040ff077424 */ /* 0x000fe200078e00ff */
[----:B------:R-:W-:Y:S01]  /*14300*/  IADD3 R6, R8, 0x100, RZ ;  /* 0x0000010008067810 */ /* 0x000fe20007ffe0ff */
[----:B------:R-:W2:Y:S01]  /*14310*/  MUFU.TANH R26, R26 ;  /* 0x0000001a001a7308 */ /* 0x000ea20000002400 */
        /* <DEDUP_REMOVED lines=16> */
[----:B------:R-:W-:Y:S01]  /*14420*/  FMUL.FTZ R58, R62, UR36 ;  /* 0x000000243e3a7c20 */ /* 0x000fe20008410000 */
[----:B------:R-:W-:Y:S01]  /*14430*/  FMUL.FTZ R62, R68, UR36 ;  /* 0x00000024443e7c20 */ /* 0x000fe20008410000 */
[----:B------:R-:W-:Y:S01]  /*14440*/  FMUL.FTZ R64, R69, UR36 ;  /* 0x0000002445407c20 */ /* 0x000fe20008410000 */
[----:B------:R-:W-:Y:S01]  /*14450*/  FMUL.FTZ R65, R72, UR36 ;  /* 0x0000002448417c20 */ /* 0x000fe20008410000 */
[----:B------:R-:W-:Y:S01]  /*14460*/  FMUL.FTZ R68, R73, UR36 ;  /* 0x0000002449447c20 */ /* 0x000fe20008410000 */
[----:B------:R-:W-:Y:S01]  /*14470*/  FMUL.FTZ R69, R76, UR36 ;  /* 0x000000244c457c20 */ /* 0x000fe20008410000 */
[----:B------:R-:W-:Y:S01]  /*14480*/  FMUL.FTZ R72, R77, UR36 ;  /* 0x000000244d487c20 */ /* 0x000fe20008410000 */
[----:B------:R-:W5:Y:S01]  /*14490*/  MUFU.TANH R32, R32 ;  /* 0x0000002000207308 */ /* 0x000f620000002400 */
        /* <DEDUP_REMOVED lines=8> */
[----:B------:R-:W-:Y:S01]  /*14520*/  VIADD R38, R8, 0x200 ;  /* 0x0000020008267836 */ /* 0x000fe20000000000 */
[----:B------:R-:W-:Y:S01]  /*14530*/  MOV R39, 0x40000040 ;  /* 0x4000004000277802 */ /* 0x000fe20000000f00 */
        /* <DEDUP_REMOVED lines=15> */
[----:B------:R-:W-:Y:S01]  /*14630*/  @!P1 VIADD R10, R10, 0x34840 ;  /* 0x000348400a0a9836 */ /* 0x000fe20000000000 */
[C---:B------:R-:W-:Y:S01]  /*14640*/  ISETP.GT.AND P2, PT, R210.reuse, RZ, PT ;  /* 0x000000ffd200720c */ /* 0x040fe20003f44270 */
[----:B------:R-:W-:Y:S01]  /*14650*/  @!P1 VIADD R13, R13, 0x34860 ;  /* 0x000348600d0d9836 */ /* 0x000fe20000000000 */
[----:B------:R-:W-:-:S03]  /*14660*/  IADD3 R210, R210, -0x1, RZ ;  /* 0xffffffffd2d27810 */ /* 0x000fc60007ffe0ff */
[----:B------:R-:W5:Y:S01]  /*14670*/  MUFU.TANH R42, R42 ;  /* 0x0000002a002a7308 */ /* 0x000f620000002400 */
[----:B------:R-:W-:-:S07]  /*14680*/  @!P1 PRMT R13, RZ, 0x654, R13 ;  /* 0x00000654ff0d9816 */ /* 0x000fce000000000d */
[----:B------:R-:W5:Y:S08]  /*14690*/  MUFU.TANH R44, R44 ;  /* 0x0000002c002c7308 */ /* 0x000f700000002400 */
[----:B------:R-:W5:Y:S08]  /*146a0*/  MUFU.TANH R46, R46 ;  /* 0x0000002e002e7308 */ /* 0x000f700000002400 */
[----:B------:R-:W5:Y:S08]  /*146b0*/  MUFU.TANH R48, R48 ;  /* 0x0000003000307308 */ /* 0x000f700000002400 */
[----:B------:R-:W5:Y:S08]  /*146c0*/  MUFU.TANH R50, R50 ;  /* 0x0000003200327308 */ /* 0x000f700000002400 */
[----:B------:R-:W5:Y:S08]  /*146d0*/  MUFU.TANH R51, R51 ;  /* 0x0000003300337308 */ /* 0x000f700000002400 */
[----:B------:R-:W5:Y:S08]  /*146e0*/  MUFU.TANH R54, R54 ;  /* 0x0000003600367308 */ /* 0x000f700000002400 */
[----:B------:R-:W5:Y:S08]  /*146f0*/  MUFU.TANH R55, R55 ;  /* 0x0000003700377308 */ /* 0x000f700000002400 */
[----:B------:R-:W5:Y:S08]  /*14700*/  MUFU.TANH R57, R57 ;  /* 0x0000003900397308 */ /* 0x000f700000002400 */
[----:B------:R-:W5:Y:S01]  /*14710*/  MUFU.TANH R59, R59 ;  /* 0x0000003b003b7308 */ /* 0x000f620000002400 */
[----:B------:R-:W-:-:S02]  /*14720*/  WARPGROUP.DEPBAR.LE gsb0, 0x0 ;  /* 0x00008000000079c5 */ /* 0x000fc40000010000 */
[----:B------:R-:W-:-:S05]  /*14730*/  WARPGROUP.ARRIVE ;  /* 0x00000000000079c5 */ /* 0x000fca0000000000 */
[----:B------:R-:W5:Y:S01]  /*14740*/  MUFU.TANH R60, R60 ;  /* 0x0000003c003c7308 */ /* 0x000f620000002400 */
[----:B------:R-:W-:Y:S01]  /*14750*/  HGMMA.64x128x16.F32 R88, R176, gdesc[UR4].tnspB, R88, gsb0 ;  /* 0x41e00004b0587df0 */ /* 0x000fe20008000858 */
[----:B------:R-:W-:Y:S01]  /*14760*/  R2UR UR6, R6 ;  /* 0x00000000060672ca */ /* 0x000fe200000e0000 */
[----:B------:R-:W-:Y:S01]  /*14770*/  VIADD R6, R8, 0x180 ;  /* 0x0000018008067836 */ /* 0x000fe20000000000 */
[----:B------:R-:W-:-:S04]  /*14780*/  R2UR UR7, R7 ;  /* 0x00000000070772ca */ /* 0x000fc800000e0000 */
[----:B------:R-:W5:Y:S01]  /*14790*/  MUFU.TANH R61, R61 ;  /* 0x0000003d003d7308 */ /* 0x000f620000002400 */
[----:B------:R-:W-:-:S07]  /*147a0*/  MOV R7, 0x40000040 ;  /* 0x4000004000077802 */ /* 0x000fce0000000f00 */
        /* <DEDUP_REMOVED lines=21> */
[----:B------:R-:W-:Y:S02]  /*14900*/  R2UR UR6, R6 ;  /* 0x00000000060672ca */ /* 0x000fe400000e0000 */
[----:B0-----:R-:W-:Y:S02]  /*14910*/  FMNMX.FTZ R6, R0, R11, !PT ;  /* 0x0000000b00067209 */ /* 0x001fe40007810000 */
[----:B------:R-:W-:Y:S01]  /*14920*/  R2UR UR7, R7 ;  /* 0x00000000070772ca */ /* 0x000fe200000e0000 */
[----:B------:R-:W-:Y:S01]  /*14930*/  IMAD.U32 R7, RZ, RZ, UR58 ;  /* 0x0000003aff077e24 */ /* 0x000fe2000f8e00ff */
[----:B------:R-:W-:Y:S01]  /*14940*/  FMNMX.FTZ R6, R14, R6, !PT ;  /* 0x000000060e067209 */ /* 0x000fe20007810000 */
[----:B------:R-:W0:Y:S03]  /*14950*/  MUFU.TANH R35, R35 ;  /* 0x0000002300237308 */ /* 0x000e260000002400 */
[----:B-1----:R-:W-:-:S04]  /*14960*/  FMNMX.FTZ R6, R24, R6, !PT ;  /* 0x0000000618067209 */ /* 0x002fc80007810000 */
[----:B--2---:R-:W-:Y:S01]  /*14970*/  FMNMX.FTZ R6, R26, R6, !PT ;  /* 0x000000061a067209 */ /* 0x004fe20007810000 */
[----:B------:R-:W1:Y:S03]  /*14980*/  MUFU.TANH R40, R40 ;  /* 0x0000002800287308 */ /* 0x000e660000002400 */
[----:B---3--:R-:W-:-:S04]  /*14990*/  FMNMX.FTZ R6, R28, R6, !PT ;  /* 0x000000061c067209 */ /* 0x008fc80007810000 */
[----:B----4-:R-:W-:Y:S01]  /*149a0*/  FMNMX.FTZ R6, R29, R6, !PT ;  /* 0x000000061d067209 */ /* 0x010fe20007810000 */
[----:B------:R-:W-:Y:S03]  /*149b0*/  MUFU.TANH R41, R41 ;  /* 0x0000002900297308 */ /* 0x000fe60000002400 */
[----:B-----5:R-:W-:-:S04]  /*149c0*/  FMNMX.FTZ R6, R32, R6, !PT ;  /* 0x0000000620067209 */ /* 0x020fc80007810000 */
[----:B------:R-:W-:Y:S01]  /*149d0*/  FMNMX.FTZ R6, R34, R6, !PT ;  /* 0x0000000622067209 */ /* 0x000fe20007810000 */
[----:B------:R-:W-:Y:S03]  /*149e0*/  MUFU.TANH R43, R43 ;  /* 0x0000002b002b7308 */ /* 0x000fe60000002400 */
[----:B------:R-:W-:-:S04]  /*149f0*/  FMNMX.FTZ R6, R36, R6, !PT ;  /* 0x0000000624067209 */ /* 0x000fc80007810000 */
        /* <DEDUP_REMOVED lines=34> */
[----:B------:R-:W-:Y:S04]  /*14c20*/  MUFU.TANH R71, R71 ;  /* 0x0000004700477308 */ /* 0x000fe80000002400 */
[----:B------:R-:W2:Y:S04]  /*14c30*/  SHFL.BFLY PT, R6, R9, 0x2, 0x1f ;  /* 0x0c401f0009067f89 */ /* 0x000ea800000e0000 */
[----:B------:R-:W-:Y:S01]  /*14c40*/  MUFU.TANH R74, R74 ;  /* 0x0000004a004a7308 */ /* 0x000fe20000002400 */
[----:B------:R-:W-:-:S02]  /*14c50*/  WARPGROUP.DEPBAR.LE gsb0, 0x0 ;  /* 0x00008000000079c5 */ /* 0x000fc40000010000 */
[----:B------:R-:W-:-:S05]  /*14c60*/  WARPGROUP.ARRIVE ;  /* 0x00000000000079c5 */ /* 0x000fca0000000000 */
[----:B------:R-:W-:Y:S01]  /*14c70*/  MUFU.TANH R75, R75 ;  /* 0x0000004b004b7308 */ /* 0x000fe20000002400 */
[----:B------:R-:W-:Y:S01]  /*14c80*/  HGMMA.64x128x16.F32 R88, R168, gdesc[UR4].tnspB, R88, gsb0 ;  /* 0x41e00004a8587df0 */ /* 0x000fe20008000858 */
[----:B------:R-:W-:Y:S02]  /*14c90*/  R2UR UR6, R38 ;  /* 0x00000000260672ca */ /* 0x000fe400000e0000 */
[----:B------:R-:W-:-:S04]  /*14ca0*/  R2UR UR7, R39 ;  /* 0x00000000270772ca */ /* 0x000fc800000e0000 */
[----:B------:R-:W-:Y:S01]  /*14cb0*/  MUFU.TANH R78, R78 ;  /* 0x0000004e004e7308 */ /* 0x000fe20000002400 */
[----:B--2---:R-:W-:-:S05]  /*14cc0*/  FMNMX.FTZ R9, R9, R6, !PT ;  /* 0x0000000609097209 */ /* 0x004fca0007810000 */
[----:B------:R-:W2:Y:S02]  /*14cd0*/  SHFL.BFLY PT, R6, R9, 0x1, 0x1f ;  /* 0x0c201f0009067f89 */ /* 0x000ea400000e0000 */
[----:B------:R-:W-:Y:S08]  /*14ce0*/  MUFU.TANH R79, R79 ;  /* 0x0000004f004f7308 */ /* 0x000ff00000002400 */
[----:B------:R-:W-:Y:S08]  /*14cf0*/  MUFU.TANH R81, R81 ;  /* 0x0000005100517308 */ /* 0x000ff00000002400 */
[----:B------:R-:W-:Y:S01]  /*14d00*/  MUFU.TANH R82, R82 ;  /* 0x0000005200527308 */ /* 0x000fe20000002400 */
[----:B--2---:R-:W-:-:S07]  /*14d10*/  FMNMX.FTZ R9, R9, R6, !PT ;  /* 0x0000000609097209 */ /* 0x004fce0007810000 */
[----:B------:R-:W-:Y:S01]  /*14d20*/  MUFU.TANH R83, R83 ;  /* 0x0000005300537308 */ /* 0x000fe20000002400 */
[C---:B------:R-:W-:Y:S01]  /*14d30*/  FMUL.FTZ R86, R9.reuse, R7 ;  /* 0x0000000709567220 */ /* 0x040fe20000410000 */
[----:B------:R-:W-:-:S03]  /*14d40*/  FADD.FTZ R6, -R9, R11 ;  /* 0x0000000b09067221 */ /* 0x000fc60000010100 */
[-CC-:B------:R-:W-:Y:S01]  /*14d50*/  FFMA.FTZ R180, R0, R7.reuse, -R86.reuse ;  /* 0x0000000700b47223 */ /* 0x180fe20000010856 */
[----:B------:R-:W-:Y:S01]  /*14d60*/  FMNMX.FTZ R0, R15, R12, !PT ;  /* 0x0000000c0f007209 */ /* 0x000fe20007810000 */
[-CC-:B------:R-:W-:Y:S01]  /*14d70*/  FFMA.FTZ R38, R29, R7.reuse, -R86.reuse ;  /* 0x000000071d267223 */ /* 0x180fe20000010856 */
[-CC-:B------:R-:W-:Y:S01]  /*14d80*/  FFMA.FTZ R176, R28, R7.reuse, -R86.reuse ;  /* 0x000000071cb07223 */ /* 0x180fe20000010856 */
[----:B------:R-:W-:Y:S01]  /*14d90*/  VIADD R28, R8, 0x280 ;  /* 0x00000280081c7836 */ /* 0x000fe20000000000 */
[----:B------:R-:W-:Y:S01]  /*14da0*/  FMNMX.FTZ R0, R20, R0, !PT ;  /* 0x0000000014007209 */ /* 0x000fe20007810000 */
[----:B------:R-:W-:Y:S01]  /*14db0*/  MUFU.TANH R84, R84 ;  /* 0x0000005400547308 */ /* 0x000fe20000002400 */
[-CC-:B------:R-:W-:Y:S01]  /*14dc0*/  FFMA.FTZ R11, R14, R7.reuse, -R86.reuse ;  /* 0x000000070e0b7223 */ /* 0x180fe20000010856 */
[-C--:B------:R-:W-:Y:S01]  /*14dd0*/  FMUL.FTZ R6, R6, R7.reuse ;  /* 0x0000000706067220 */ /* 0x080fe20000410000 */
[----:B------:R-:W-:Y:S01]  /*14de0*/  FMNMX.FTZ R0, R21, R0, !PT ;  /* 0x0000000015007209 */ /* 0x000fe20007810000 */
[-CC-:B------:R-:W-:Y:S01]  /*14df0*/  FFMA.FTZ R182, R24, R7.reuse, -R86.reuse ;  /* 0x0000000718b67223 */ /* 0x180fe20000010856 */
[-CC-:B------:R-:W-:Y:S01]  /*14e00*/  FFMA.FTZ R24, R26, R7.reuse, -R86.reuse ;  /* 0x000000071a187223 */ /* 0x180fe20000010856 */
[-CC-:B------:R-:W-:Y:S01]  /*14e10*/  FFMA.FTZ R178, R32, R7.reuse, -R86.reuse ;  /* 0x0000000720b27223 */ /* 0x180fe20000010856 */
[----:B------:R-:W-:Y:S01]  /*14e20*/  FMNMX.FTZ R0, R25, R0, !PT ;  /* 0x0000000019007209 */ /* 0x000fe20007810000 */
[----:B------:R-:W-:Y:S01]  /*14e30*/  MUFU.EX2 R6, R6 ;  /* 0x0000000600067308 */ /* 0x000fe20000000800 */
[-CC-:B------:R-:W-:Y:S01]  /*14e40*/  FFMA.FTZ R39, R34, R7.reuse, -R86.reuse ;  /* 0x0000000722277223 */ /* 0x180fe20000010856 */
[-CC-:B------:R-:W-:Y:S01]  /*14e50*/  FFMA.FTZ R172, R36, R7.reuse, -R86.reuse ;  /* 0x0000000724ac7223 */ /* 0x180fe20000010856 */
[----:B------:R-:W-:Y:S01]  /*14e60*/  FMNMX.FTZ R29, R27, R0, !PT ;  /* 0x000000001b1d7209 */ /* 0x000fe20007810000 */
[-CC-:B------:R-:W-:Y:S01]  /*14e70*/  FFMA.FTZ R26, R37, R7.reuse, -R86.reuse ;  /* 0x00000007251a7223 */ /* 0x180fe20000010856 */
[-CC-:B------:R-:W-:Y:S01]  /*14e80*/  FFMA.FTZ R174, R42, R7.reuse, -R86.reuse ;  /* 0x000000072aae7223 */ /* 0x180fe20000010856 */
[--C-:B------:R-:W-:Y:S01]  /*14e90*/  FFMA.FTZ R32, R44, R7, -R86.reuse ;  /* 0x000000072c207223 */ /* 0x100fe20000010856 */
[----:B------:R-:W-:Y:S01]  /*14ea0*/  FMNMX.FTZ R0, R30, R29, !PT ;  /* 0x0000001d1e007209 */ /* 0x000fe20007810000 */
[----:B------:R-:W2:Y:S01]  /*14eb0*/  MUFU.EX2 R180, R180 ;  /* 0x000000b400b47308 */ /* 0x000ea20000000800 */
[-CC-:B------:R-:W-:Y:S01]  /*14ec0*/  FFMA.FTZ R34, R48, R7.reuse, -R86.reuse ;  /* 0x0000000730227223 */ /* 0x180fe20000010856 */
[-CC-:B------:R-:W-:Y:S01]  /*14ed0*/  FFMA.FTZ R36, R51, R7.reuse, -R86.reuse ;  /* 0x0000000733247223 */ /* 0x180fe20000010856 */
[----:B------:R-:W-:Y:S01]  /*14ee0*/  FMNMX.FTZ R0, R31, R0, !PT ;  /* 0x000000001f007209 */ /* 0x000fe20007810000 */
[-CC-:B------:R-:W-:Y:S01]  /*14ef0*/  FFMA.FTZ R44, R55, R7.reuse, -R86.reuse ;  /* 0x00000007372c7223 */ /* 0x180fe20000010856 */
[-CC-:B------:R-:W-:Y:S01]  /*14f00*/  FFMA.FTZ R42, R61, R7.reuse, -R86.reuse ;  /* 0x000000073d2a7223 */ /* 0x180fe20000010856 */
[-CC-:B------:R-:W-:Y:S01]  /*14f10*/  FFMA.FTZ R37, R65, R7.reuse, -R86.reuse ;  /* 0x0000000741257223 */ /* 0x180fe20000010856 */
[----:B------:R-:W-:Y:S01]  /*14f20*/  FMNMX.FTZ R0, R33, R0, !PT ;  /* 0x0000000021007209 */ /* 0x000fe20007810000 */
[----:B------:R-:W3:Y:S01]  /*14f30*/  MUFU.EX2 R11, R11 ;  /* 0x0000000b000b7308 */ /* 0x000ee20000000800 */
[-CC-:B------:R-:W-:Y:S01]  /*14f40*/  FFMA.FTZ R48, R68, R7.reuse, -R86.reuse ;  /* 0x0000000744307223 */ /* 0x180fe20000010856 */
[-CC-:B------:R-:W-:Y:S01]  /*14f50*/  FFMA.FTZ R51, R69, R7.reuse, -R86.reuse ;  /* 0x0000000745337223 */ /* 0x180fe20000010856 */
[----:B0-----:R-:W-:Y:S01]  /*14f60*/  FMNMX.FTZ R29, R35, R0, !PT ;  /* 0x00000000231d7209 */ /* 0x001fe20007810000 */
[-CC-:B------:R-:W-:Y:S01]  /*14f70*/  FFMA.FTZ R55, R77, R7.reuse, -R86.reuse ;  /* 0x000000074d377223 */ /* 0x180fe20000010856 */
[----:B------:R-:W-:-:S02]  /*14f80*/  FFMA.FTZ R76, R76, R7, -R86 ;  /* 0x000000074c4c7223 */ /* 0x000fc40000010856 */
[----:B-1----:R-:W-:Y:S01]  /*14f90*/  FMNMX.FTZ R0, R40, R29, !PT ;  /* 0x0000001d28007209 */ /* 0x002fe20007810000 */
[----:B------:R-:W-:Y:S01]  /*14fa0*/  MUFU.EX2 R182, R182 ;  /* 0x000000b600b67308 */ /* 0x000fe20000000800 */
[----:B--2---:R-:W-:Y:S02]  /*14fb0*/  FFMA.FTZ R4, R6, R4, R180 ;  /* 0x0000000406047223 */ /* 0x004fe400000100b4 */
[----:B------:R-:W-:-:S04]  /*14fc0*/  FMNMX.FTZ R0, R41, R0, !PT ;  /* 0x0000000029007209 */ /* 0x000fc80007810000 */
[----:B------:R-:W-:Y:S01]  /*14fd0*/  FMNMX.FTZ R0, R43, R0, !PT ;  /* 0x000000002b007209 */ /* 0x000fe20007810000 */
[----:B------:R-:W-:Y:S01]  /*14fe0*/  MUFU.EX2 R24, R24 ;  /* 0x0000001800187308 */ /* 0x000fe20000000800 */
[----:B---3--:R-:W-:Y:S02]  /*14ff0*/  F2FP.F16.F32.PACK_AB R180, R11, R180 ;  /* 0x000000b40bb4723e */ /* 0x008fe400000000ff */
        /* <DEDUP_REMOVED lines=12> */
[----:B------:R-:W-:Y:S01]  /*150c0*/  FMNMX.FTZ R0, R66, R29, !PT ;  /* 0x0000001d42007209 */ /* 0x000fe20007810000 */
[----:B------:R-:W-:-:S03]  /*150d0*/  IMAD.MOV.U32 R29, RZ, RZ, 0x40000040 ;  /* 0x40000040ff1d7424 */ /* 0x000fc600078e00ff */
[----:B------:R-:W-:Y:S01]  /*150e0*/  FMNMX.FTZ R0, R67, R0, !PT ;  /* 0x0000000043007209 */ /* 0x000fe20007810000 */
[----:B------:R-:W-:Y:S03]  /*150f0*/  MUFU.EX2 R172, R172 ;  /* 0x000000ac00ac7308 */ /* 0x000fe60000000800 */
[----:B------:R-:W-:-:S05]  /*15100*/  FMNMX.FTZ R0, R70, R0, !PT ;  /* 0x0000000046007209 */ /* 0x000fca0007810000 */
[----:B------:R-:W-:Y:S01]  /*15110*/  MUFU.EX2 R26, R26 ;  /* 0x0000001a001a7308 */ /* 0x000fe20000000800 */
[----:B------:R-:W-:Y:S02]  /*15120*/  WARPGROUP.DEPBAR.LE gsb0, 0x0 ;  /* 0x00008000000079c5 */ /* 0x000fe40000010000 */
[----:B------:R-:W-:Y:S01]  /*15130*/  WARPGROUP.ARRIVE ;  /* 0x00000000000079c5 */ /* 0x000fe20000000000 */
[----:B------:R-:W-:-:S04]  /*15140*/  FFMA.FTZ R168, R46, R7, -R86 ;  /* 0x000000072ea87223 */ /* 0x000fc80000010856 */
[----:B------:R-:W-:Y:S01]  /*15150*/  MUFU.EX2 R174, R174 ;  /* 0x000000ae00ae7308 */ /* 0x000fe20000000800 */
[-CC-:B------:R-:W-:Y:S01]  /*15160*/  FFMA.FTZ R170, R50, R7.reuse, -R86.reuse ;  /* 0x0000000732aa7223 */ /* 0x180fe20000010856 */
[-CC-:B------:R-:W-:Y:S01]  /*15170*/  FFMA.FTZ R50, R59, R7.reuse, -R86.reuse ;  /* 0x000000073b327223 */ /* 0x180fe20000010856 */
[-CC-:B------:R-:W-:Y:S01]  /*15180*/  FFMA.FTZ R46, R64, R7.reuse, -R86.reuse ;  /* 0x00000007402e7223 */ /* 0x180fe20000010856 */
[----:B------:R-:W-:Y:S01]  /*15190*/  HGMMA.64x128x16.F32 R88, R152, gdesc[UR4].tnspB, R88, gsb0 ;  /* 0x41e0000498587df0 */ /* 0x000fe20008000858 */
[----:B------:R-:W-:Y:S01]  /*151a0*/  R2UR UR6, R28 ;  /* 0x000000001c0672ca */ /* 0x000fe200000e0000 */
[----:B------:R-:W-:Y:S01]  /*151b0*/  FFMA.FTZ R59, R73, R7, -R86 ;  /* 0x00000007493b7223 */ /* 0x000fe20000010856 */
[----:B------:R-:W-:Y:S01]  /*151c0*/  R2UR UR7, R29 ;  /* 0x000000001d0772ca */ /* 0x000fe200000e0000 */
[----:B------:R-:W-:Y:S01]  /*151d0*/  MUFU.EX2 R32, R32 ;  /* 0x0000002000207308 */ /* 0x000fe20000000800 */
[----:B------:R-:W-:Y:S02]  /*151e0*/  FMNMX.FTZ R29, R71, R0, !PT ;  /* 0x00000000471d7209 */ /* 0x000fe40007810000 */
[----:B------:R-:W-:-:S02]  /*151f0*/  IADD3 R28, R8, 0x300, RZ ;  /* 0x00000300081c7810 */ /* 0x000fc40007ffe0ff */
        /* <DEDUP_REMOVED lines=11> */
[----:B------:R-:W-:-:S05]  /*152b0*/  FMNMX.FTZ R0, R84, R29, !PT ;  /* 0x0000001d54007209 */ /* 0x000fca0007810000 */
[----:B------:R-:W0:Y:S02]  /*152c0*/  SHFL.BFLY PT, R29, R0, 0x2, 0x1f ;  /* 0x0c401f00001d7f89 */ /* 0x000e2400000e0000 */
[----:B------:R-:W-:Y:S08]  /*152d0*/  MUFU.EX2 R44, R44 ;  /* 0x0000002c002c7308 */ /* 0x000ff00000000800 */
[----:B------:R-:W-:Y:S08]  /*152e0*/  MUFU.EX2 R50, R50 ;  /* 0x0000003200327308 */ /* 0x000ff00000000800 */
[----:B------:R-:W-:Y:S01]  /*152f0*/  MUFU.EX2 R42, R42 ;  /* 0x0000002a002a7308 */ /* 0x000fe20000000800 */
[----:B0-----:R-:W-:Y:S01]  /*15300*/  FMNMX.FTZ R14, R0, R29, !PT ;  /* 0x0000001d000e7209 */ /* 0x001fe20007810000 */
[----:B------:R-:W-:-:S06]  /*15310*/  IMAD.MOV.U32 R29, RZ, RZ, 0x40000040 ;  /* 0x40000040ff1d7424 */ /* 0x000fcc00078e00ff */
[----:B------:R-:W-:Y:S01]  /*15320*/  MUFU.EX2 R46, R46 ;  /* 0x0000002e002e7308 */ /* 0x000fe20000000800 */
[----:B------:R-:W0:Y:S07]  /*15330*/  SHFL.BFLY PT, R0, R14, 0x1, 0x1f ;  /* 0x0c201f000e007f89 */ /* 0x000e2e00000e0000 */
[----:B------:R-:W-:Y:S08]  /*15340*/  MUFU.EX2 R37, R37 ;  /* 0x0000002500257308 */ /* 0x000ff00000000800 */
[----:B------:R-:W1:Y:S08]  /*15350*/  MUFU.EX2 R48, R48 ;  /* 0x0000003000307308 */ /* 0x000e700000000800 */
[----:B------:R-:W-:Y:S01]  /*15360*/  MUFU.EX2 R51, R51 ;  /* 0x0000003300337308 */ /* 0x000fe20000000800 */
[----:B0-----:R-:W-:-:S05]  /*15370*/  FMNMX.FTZ R14, R14, R0, !PT ;  /* 0x000000000e0e7209 */ /* 0x001fca0007810000 */
[----:B------:R-:W-:Y:S02]  /*15380*/  FADD.FTZ R0, -R14, R12 ;  /* 0x0000000c0e007221 */ /* 0x000fe40000010100 */
[----:B------:R-:W-:Y:S02]  /*15390*/  MUFU.EX2 R55, R55 ;  /* 0x0000003700377308 */ /* 0x000fe40000000800 */
[----:B------:R-:W-:-:S06]  /*153a0*/  FMUL.FTZ R0, R0, R7 ;  /* 0x0000000700007220 */ /* 0x000fcc0000410000 */
        /* <DEDUP_REMOVED lines=8> */
[-C--:B------:R-:W-:Y:S02]  /*15430*/  FFMA.FTZ R57, R80, R7.reuse, -R86 ;  /* 0x0000000750397223 */ /* 0x080fe40000010856 */
[----:B------:R-:W-:Y:S01]  /*15440*/  HGMMA.64x128x16.F32 R88, R156, gdesc[UR4].tnspB, R88, gsb0 ;  /* 0x41e000049c587df0 */ /* 0x000fe20008000858 */
[----:B------:R-:W-:Y:S01]  /*15450*/  R2UR UR6, R28 ;  /* 0x000000001c0672ca */ /* 0x000fe200000e0000 */
[-C--:B------:R-:W-:Y:S01]  /*15460*/  FMUL.FTZ R28, R14, R7.reuse ;  /* 0x000000070e1c7220 */ /* 0x080fe20000410000 */
[----:B------:R-:W-:Y:S01]  /*15470*/  R2UR UR7, R29 ;  /* 0x000000001d0772ca */ /* 0x000fe200000e0000 */
[----:B------:R-:W-:Y:S02]  /*15480*/  MUFU.EX2 R152, R152 ;  /* 0x0000009800987308 */ /* 0x000fe40000000800 */
[-CC-:B------:R-:W-:Y:S01]  /*15490*/  FFMA.FTZ R181, R15, R7.reuse, -R28.reuse ;  /* 0x000000070fb57223 */ /* 0x180fe2000001081c */
[-CC-:B------:R-:W-:Y:S01]  /*154a0*/  FFMA.FTZ R15, R20, R7.reuse, -R28.reuse ;  /* 0x00000007140f7223 */ /* 0x180fe2000001081c */
[-CC-:B------:R-:W-:Y:S01]  /*154b0*/  FFMA.FTZ R183, R21, R7.reuse, -R28.reuse ;  /* 0x0000000715b77223 */ /* 0x180fe2000001081c */
[----:B------:R-:W-:Y:S01]  /*154c0*/  VIADD R20, R8, 0x380 ;  /* 0x0000038008147836 */ /* 0x000fe20000000000 */
[----:B------:R-:W-:Y:S01]  /*154d0*/  MOV R21, 0x40000040 ;  /* 0x4000004000157802 */ /* 0x000fe20000000f00 */
        /* <DEDUP_REMOVED lines=41> */
[-C--:B------:R-:W-:Y:S01]  /*15770*/  FFMA.FTZ R156, R60, R7.reuse, -R86 ;  /* 0x000000073c9c7223 */ /* 0x080fe20000010856 */
[-C--:B------:R-:W-:Y:S01]  /*15780*/  FFMA.FTZ R157, R66, R7.reuse, -R28 ;  /* 0x00000007429d7223 */ /* 0x080fe2000001081c */
[-C--:B------:R-:W-:Y:S02]  /*15790*/  FFMA.FTZ R158, R62, R7.reuse, -R86 ;  /* 0x000000073e9e7223 */ /* 0x080fe40000010856 */
[----:B------:R-:W-:Y:S01]  /*157a0*/  MUFU.EX2 R154, R154 ;  /* 0x0000009a009a7308 */ /* 0x000fe20000000800 */
[----:B------:R-:W-:Y:S01]  /*157b0*/  FFMA.FTZ R159, R70, R7, -R28 ;  /* 0x00000007469f7223 */ /* 0x000fe2000001081c */
[----:B------:R-:W-:Y:S01]  /*157c0*/  HGMMA.64x128x16.F32 R88, R160, gdesc[UR4].tnspB, R88, gsb0 ;  /* 0x41e00004a0587df0 */ /* 0x000fe20008000858 */
[----:B------:R-:W-:Y:S02]  /*157d0*/  R2UR UR6, R20 ;  /* 0x00000000140672ca */ /* 0x000fe400000e0000 */
[----:B------:R-:W-:-:S02]  /*157e0*/  R2UR UR7, R21 ;  /* 0x00000000150772ca */ /* 0x000fc400000e0000 */
[----:B------:R-:W-:Y:S01]  /*157f0*/  @!P1 PRMT R20, RZ, 0x654, R10 ;  /* 0x00000654ff149816 */ /* 0x000fe2000000000a */
        /* <DEDUP_REMOVED lines=8> */
[----:B------:R-:W2:Y:S08]  /*15880*/  MUFU.EX2 R79, R79 ;  /* 0x0000004f004f7308 */ /* 0x000eb00000000800 */
[----:B------:R-:W-:Y:S08]  /*15890*/  MUFU.EX2 R81, R81 ;  /* 0x0000005100517308 */ /* 0x000ff00000000800 */
[----:B------:R-:W3:Y:S08]  /*158a0*/  MUFU.EX2 R57, R57 ;  /* 0x0000003900397308 */ /* 0x000ef00000000800 */
[----:B------:R-:W4:Y:S08]  /*158b0*/  MUFU.EX2 R82, R82 ;  /* 0x0000005200527308 */ /* 0x000f300000000800 */
[----:B------:R-:W-:Y:S01]  /*158c0*/  MUFU.EX2 R83, R83 ;  /* 0x0000005300537308 */ /* 0x000fe20000000800 */
[----:B------:R-:W-:-:S02]  /*158d0*/  WARPGROUP.DEPBAR.LE gsb0, 0x0 ;  /* 0x00008000000079c5 */ /* 0x000fc40000010000 */
[----:B------:R-:W-:Y:S01]  /*158e0*/  WARPGROUP.ARRIVE ;  /* 0x00000000000079c5 */ /* 0x000fe20000000000 */
[----:B------:R-:W-:Y:S01]  /*158f0*/  FFMA.FTZ R161, R74, R7, -R28 ;  /* 0x000000074aa17223 */ /* 0x000fe2000001081c */
[----:B-1----:R-:W-:Y:S02]  /*15900*/  F2FP.F16.F32.PACK_AB R160, R48, R37 ;  /* 0x0000002530a0723e */ /* 0x002fe400000000ff */
[----:B0-----:R-:W-:Y:S02]  /*15910*/  F2FP.F16.F32.PACK_AB R162, R54, R51 ;  /* 0x0000003336a2723e */ /* 0x001fe400000000ff */
[----:B------:R-:W-:Y:S01]  /*15920*/  HGMMA.64x128x16.F32 R88, R164, gdesc[UR4].tnspB, R88, gsb0 ;  /* 0x41e00004a4587df0 */ /* 0x000fe20008000858 */
[----:B------:R-:W-:Y:S01]  /*15930*/  MUFU.EX2 R161, R161 ;  /* 0x000000a100a17308 */ /* 0x000fe20000000800 */
[----:B--2---:R-:W-:Y:S01]  /*15940*/  F2FP.F16.F32.PACK_AB R163, R79, R78 ;  /* 0x0000004e4fa3723e */ /* 0x004fe200000000ff */
[----:B------:R-:W-:Y:S02]  /*15950*/  WARPGROUP.DEPBAR.LE gsb0, 0x0 ;  /* 0x00008000000079c5 */ /* 0x000fe40000010000 */
[----:B------:R0:W-:Y:S01]  /*15960*/  @!P1 SYNCS.ARRIVE.TRANS64.RED.A1T0 RZ, [R20+URZ], RZ ;  /* 0x000000ff14ff99a7 */ /* 0x0001e2000810043f */
[----:B------:R-:W-:-:S02]  /*15970*/  F2FP.F16.F32.PACK_AB R166, R12, R59 ;  /* 0x0000003b0ca6723e */ /* 0x000fc400000000ff */
[----:B---3--:R-:W-:Y:S02]  /*15980*/  F2FP.F16.F32.PACK_AB R164, R57, R55 ;  /* 0x0000003739a4723e */ /* 0x008fe400000000ff */
[----:B----4-:R-:W-:Y:S01]  /*15990*/  F2FP.F16.F32.PACK_AB R165, R82, R81 ;  /* 0x0000005152a5723e */ /* 0x010fe200000000ff */
[----:B0-----:R-:W-:Y:S01]  /*159a0*/  FFMA.FTZ R20, R0, R3, R181 ;  /* 0x0000000300147223 */ /* 0x001fe200000100b5 */
[----:B------:R-:W-:Y:S01]  /*159b0*/  FADD.FTZ R3, R11, R4 ;  /* 0x000000040b037221 */ /* 0x000fe20000010000 */
[----:B------:R0:W-:Y:S01]  /*159c0*/  @!P1 SYNCS.ARRIVE.TRANS64.RED.A1T0 RZ, [R13+URZ], RZ ;  /* 0x000000ff0dff99a7 */ /* 0x0001e2000810043f */
[----:B------:R-:W-:Y:S01]  /*159d0*/  FFMA.FTZ R4, R63, R7, -R28 ;  /* 0x000000073f047223 */ /* 0x000fe2000001081c */
[----:B------:R-:W-:Y:S01]  /*159e0*/  FADD.FTZ R20, R15, R20 ;  /* 0x000000140f147221 */ /* 0x000fe20000010000 */
[----:B------:R-:W-:Y:S01]  /*159f0*/  FADD.FTZ R3, R182, R3 ;  /* 0x00000003b6037221 */ /* 0x000fe20000010000 */
[C---:B------:R-:W-:Y:S02]  /*15a00*/  F2FP.F16.F32.PACK_AB R182, R24.reuse, R182 ;  /* 0x000000b618b6723e */ /* 0x040fe400000000ff */
[----:B------:R-:W-:Y:S01]  /*15a10*/  FADD.FTZ R20, R183, R20 ;  /* 0x00000014b7147221 */ /* 0x000fe20000010000 */
[----:B------:R-:W-:Y:S01]  /*15a20*/  FADD.FTZ R3, R24, R3 ;  /* 0x0000000318037221 */ /* 0x000fe20000010000 */
[----:B------:R-:W1:Y:S01]  /*15a30*/  MUFU.EX2 R4, R4 ;  /* 0x0000000400047308 */ /* 0x000e620000000800 */
[----:B------:R-:W-:Y:S01]  /*15a40*/  F2FP.F16.F32.PACK_AB R181, R15, R181 ;  /* 0x000000b50fb5723e */ /* 0x000fe200000000ff */
[----:B------:R-:W-:Y:S01]  /*15a50*/  FADD.FTZ R40, R25, R20 ;  /* 0x0000001419287221 */ /* 0x000fe20000010000 */
[----:B------:R-:W-:Y:S01]  /*15a60*/  FADD.FTZ R3, R176, R3 ;  /* 0x00000003b0037221 */ /* 0x000fe20000010000 */
[C---:B------:R-:W-:Y:S01]  /*15a70*/  F2FP.F16.F32.PACK_AB R176, R38.reuse, R176 ;  /* 0x000000b026b0723e */ /* 0x040fe200000000ff */
[----:B------:R-:W-:Y:S01]  /*15a80*/  FFMA.FTZ R20, R67, R7, -R28 ;  /* 0x0000000743147223 */ /* 0x000fe2000001081c */
[----:B------:R-:W-:Y:S01]  /*15a90*/  FADD.FTZ R40, R177, R40 ;  /* 0x00000028b1287221 */ /* 0x000fe20000010000 */
[----:B------:R-:W-:Y:S01]  /*15aa0*/  FADD.FTZ R3, R38, R3 ;  /* 0x0000000326037221 */ /* 0x000fe20000010000 */
[----:B------:R-:W-:Y:S01]  /*15ab0*/  MUFU.EX2 R24, R75 ;  /* 0x0000004b00187308 */ /* 0x000fe20000000800 */
[----:B------:R-:W-:Y:S01]  /*15ac0*/  F2FP.F16.F32.PACK_AB R183, R25, R183 ;  /* 0x000000b719b7723e */ /* 0x000fe200000000ff */
[----:B------:R-:W-:Y:S01]  /*15ad0*/  FADD.FTZ R52, R27, R40 ;  /* 0x000000281b347221 */ /* 0x000fe20000010000 */
[----:B------:R-:W-:Y:S01]  /*15ae0*/  FADD.FTZ R56, R178, R3 ;  /* 0x00000003b2387221 */ /* 0x000fe20000010000 */
[-CC-:B------:R-:W-:Y:S01]  /*15af0*/  FFMA.FTZ R40, R71, R7.reuse, -R28.reuse ;  /* 0x0000000747287223 */ /* 0x180fe2000001081c */
[----:B------:R-:W-:Y:S01]  /*15b00*/  FFMA.FTZ R28, R84, R7, -R28 ;  /* 0x00000007541c7223 */ /* 0x000fe2000001081c */
[----:B------:R-:W-:Y:S01]  /*15b10*/  FADD.FTZ R52, R179, R52 ;  /* 0x00000034b3347221 */ /* 0x000fe20000010000 */
[----:B------:R-:W-:Y:S01]  /*15b20*/  FADD.FTZ R3, R39, R56 ;  /* 0x0000003827037221 */ /* 0x000fe20000010000 */
[----:B------:R-:W2:Y:S01]  /*15b30*/  MUFU.EX2 R20, R20 ;  /* 0x0000001400147308 */ /* 0x000ea20000000800 */
[----:B------:R-:W-:Y:S01]  /*15b40*/  F2FP.F16.F32.PACK_AB R177, R27, R177 ;  /* 0x000000b11bb1723e */ /* 0x000fe200000000ff */
[----:B------:R-:W-:Y:S01]  /*15b50*/  FADD.FTZ R52, R29, R52 ;  /* 0x000000341d347221 */ /* 0x000fe20000010000 */
[----:B------:R-:W-:Y:S01]  /*15b60*/  FADD.FTZ R3, R172, R3 ;  /* 0x00000003ac037221 */ /* 0x000fe20000010000 */
[----:B------:R-:W-:Y:S01]  /*15b70*/  F2FP.F16.F32.PACK_AB R172, R26, R172 ;  /* 0x000000ac1aac723e */ /* 0x000fe200000000ff */
[----:B------:R-:W-:-:S02]  /*15b80*/  IMAD.MOV.U32 R15, RZ, RZ, R194 ;  /* 0x000000ffff0f7224 */ /* 0x000fc400078e00c2 */
[----:B0-----:R-:W-:Y:S01]  /*15b90*/  FADD.FTZ R13, R173, R52 ;  /* 0x00000034ad0d7221 */ /* 0x001fe20000010000 */
[----:B------:R-:W-:Y:S01]  /*15ba0*/  FADD.FTZ R3, R26, R3 ;  /* 0x000000031a037221 */ /* 0x000fe20000010000 */
[----:B------:R-:W0:Y:S01]  /*15bb0*/  MUFU.EX2 R40, R40 ;  /* 0x0000002800287308 */ /* 0x000e220000000800 */
[----:B------:R-:W-:Y:S01]  /*15bc0*/  F2FP.F16.F32.PACK_AB R178, R39, R178 ;  /* 0x000000b227b2723e */ /* 0x000fe200000000ff */
[----:B------:R-:W-:Y:S01]  /*15bd0*/  FADD.FTZ R52, R30, R13 ;  /* 0x0000000d1e347221 */ /* 0x000fe20000010000 */
[----:B------:R-:W-:Y:S01]  /*15be0*/  FADD.FTZ R3, R174, R3 ;  /* 0x00000003ae037221 */ /* 0x000fe20000010000 */
[----:B------:R-:W-:Y:S01]  /*15bf0*/  F2FP.F16.F32.PACK_AB R179, R29, R179 ;  /* 0x000000b31db3723e */ /* 0x000fe200000000ff */
[----:B------:R-:W-:Y:S02]  /*15c00*/  IMAD.MOV.U32 R13, RZ, RZ, R196 ;  /* 0x000000ffff0d7224 */ /* 0x000fe400078e00c4 */
[----:B------:R-:W-:Y:S01]  /*15c10*/  FADD.FTZ R52, R175, R52 ;  /* 0x00000034af347221 */ /* 0x000fe20000010000 */
[----:B------:R-:W-:Y:S01]  /*15c20*/  FADD.FTZ R3, R32, R3 ;  /* 0x0000000320037221 */ /* 0x000fe20000010000 */
[----:B------:R-:W3:Y:S01]  /*15c30*/  MUFU.EX2 R28, R28 ;  /* 0x0000001c001c7308 */ /* 0x000ee20000000800 */
        /* <DEDUP_REMOVED lines=9> */
[----:B------:R-:W-:Y:S02]  /*15cd0*/  F2FP.F16.F32.PACK_AB R168, R34, R168 ;  /* 0x000000a822a8723e */ /* 0x000fe400000000ff */
        /* <DEDUP_REMOVED lines=14> */
[C---:B-1----:R-:W-:Y:S02]  /*15dc0*/  F2FP.F16.F32.PACK_AB R155, R4.reuse, R155 ;  /* 0x0000009b049b723e */ /* 0x042fe400000000ff */
[----:B------:R-:W-:Y:S01]  /*15dd0*/  FADD.FTZ R26, R4, R11 ;  /* 0x0000000b041a7221 */ /* 0x000fe20000010000 */
[----:B------:R-:W-:Y:S01]  /*15de0*/  FADD.FTZ R3, R156, R3 ;  /* 0x000000039c037221 */ /* 0x000fe20000010000 */
[----:B------:R-:W-:Y:S02]  /*15df0*/  F2FP.F16.F32.PACK_AB R152, R44, R152 ;  /* 0x000000982c98723e */ /* 0x000fe400000000ff */
[----:B------:R-:W-:Y:S01]  /*15e00*/  FADD.FTZ R11, R157, R26 ;  /* 0x0000001a9d0b7221 */ /* 0x000fe20000010000 */
[----:B------:R-:W-:Y:S01]  /*15e10*/  FADD.FTZ R3, R42, R3 ;  /* 0x000000032a037221 */ /* 0x000fe20000010000 */
[----:B------:R-:W-:-:S02]  /*15e20*/  F2FP.F16.F32.PACK_AB R154, R50, R154 ;  /* 0x0000009a329a723e */ /* 0x000fc400000000ff */
[----:B--2---:R-:W-:Y:S01]  /*15e30*/  FADD.FTZ R26, R20, R11 ;  /* 0x0000000b141a7221 */ /* 0x004fe20000010000 */
[----:B------:R-:W-:Y:S01]  /*15e40*/  FADD.FTZ R3, R158, R3 ;  /* 0x000000039e037221 */ /* 0x000fe20000010000 */
[----:B------:R-:W-:Y:S02]  /*15e50*/  F2FP.F16.F32.PACK_AB R156, R42, R156 ;  /* 0x0000009c2a9c723e */ /* 0x000fe400000000ff */
[----:B------:R-:W-:Y:S01]  /*15e60*/  FADD.FTZ R11, R159, R26 ;  /* 0x0000001a9f0b7221 */ /* 0x000fe20000010000 */
[----:B------:R-:W-:Y:S01]  /*15e70*/  FADD.FTZ R8, R46, R3 ;  /* 0x000000032e087221 */ /* 0x000fe20000010000 */
[----:B------:R-:W-:Y:S02]  /*15e80*/  F2FP.F16.F32.PACK_AB R157, R20, R157 ;  /* 0x0000009d149d723e */ /* 0x000fe400000000ff */
[----:B0-----:R-:W-:Y:S01]  /*15e90*/  FADD.FTZ R10, R40, R11 ;  /* 0x0000000b280a7221 */ /* 0x001fe20000010000 */
[----:B------:R-:W-:Y:S01]  /*15ea0*/  FADD.FTZ R3, R37, R8 ;  /* 0x0000000825037221 */ /* 0x000fe20000010000 */
[----:B------:R-:W-:-:S02]  /*15eb0*/  F2FP.F16.F32.PACK_AB R158, R46, R158 ;  /* 0x0000009e2e9e723e */ /* 0x000fc400000000ff */
[----:B------:R-:W-:Y:S01]  /*15ec0*/  FADD.FTZ R11, R161, R10 ;  /* 0x0000000aa10b7221 */ /* 0x000fe20000010000 */
[----:B------:R-:W-:Y:S01]  /*15ed0*/  FADD.FTZ R4, R48, R3 ;  /* 0x0000000330047221 */ /* 0x000fe20000010000 */
[----:B------:R-:W-:Y:S02]  /*15ee0*/  F2FP.F16.F32.PACK_AB R159, R40, R159 ;  /* 0x0000009f289f723e */ /* 0x000fe400000000ff */
[C---:B------:R-:W-:Y:S01]  /*15ef0*/  FADD.FTZ R11, R24.reuse, R11 ;  /* 0x0000000b180b7221 */ /* 0x040fe20000010000 */
[----:B------:R-:W-:Y:S01]  /*15f00*/  FADD.FTZ R3, R51, R4 ;  /* 0x0000000433037221 */ /* 0x000fe20000010000 */
[----:B------:R-:W-:Y:S02]  /*15f10*/  F2FP.F16.F32.PACK_AB R161, R24, R161 ;  /* 0x000000a118a1723e */ /* 0x000fe400000000ff */
[----:B------:R-:W-:Y:S01]  /*15f20*/  FADD.FTZ R4, R78, R11 ;  /* 0x0000000b4e047221 */ /* 0x000fe20000010000 */
[----:B------:R-:W-:Y:S01]  /*15f30*/  FADD.FTZ R8, R54, R3 ;  /* 0x0000000336087221 */ /* 0x000fe20000010000 */
[----:B---3--:R-:W-:Y:S01]  /*15f40*/  F2FP.F16.F32.PACK_AB R167, R28, R83 ;  /* 0x000000531ca7723e */ /* 0x008fe200000000ff */
[----:B------:R-:W-:-:S02]  /*15f50*/  IMAD.MOV.U32 R11, RZ, RZ, R9 ;  /* 0x000000ffff0b7224 */ /* 0x000fc400078e0009 */
        /* <DEDUP_REMOVED lines=8> */
[----:B------:R-:W-:Y:S02]  /*15fe0*/  MOV R12, R14 ;  /* 0x0000000e000c7202 */ /* 0x000fe40000000f00 */
[----:B------:R-:W-:Y:S01]  /*15ff0*/  FADD.FTZ R3, R28, R8 ;  /* 0x000000081c037221 */ /* 0x000fe20000010000 */
[----:B------:R-:W-:Y:S06]  /*16000*/  @P2 BRA `(.L_x_792) ;  /* 0xffffffd000e02947 */ /* 0x000fec000383ffff */
.L_x_781:
[----:B------:R-:W-:Y:S05]  /*16010*/  BSYNC B0 ;  /* 0x0000000000007941 */ /* 0x000fea0003800000 */
.L_x_780:
        /* <DEDUP_REMOVED lines=67> */
.L_x_793:
[----:B------:R-:W-:Y:S01]  /*16450*/  IMAD R8, R194, 0x8, R2 ;  /* 0x00000008c2087824 */ /* 0x000fe200078e0202 */
[----:B------:R-:W-:-:S04]  /*16460*/  SHF.L.U32 R5, R196, 0x1f, RZ ;  /* 0x0000001fc4057819 */ /* 0x000fc800000006ff */
[----:B------:R0:W1:Y:S01]  /*16470*/  SYNCS.PHASECHK.TRANS64.TRYWAIT P2, [R8+URZ+0x34850], R5 ;  /* 0x03485005080075a7 */ /* 0x000062000804017f */
[----:B------:R-:W-:Y:S05]  /*16480*/  @!P0 BRA `(.L_x_794) ;  /* 0x0000000000048947 */ /* 0x000fea0003800000 */
[----:B------:R-:W-:Y:S01]  /*16490*/  BPT.TRAP 0x1 ;  /* 0x000000040000795c */ /* 0x000fe20000300000 */
.L_x_794:
[----:B------:R-:W-:Y:S01]  /*164a0*/  IADD3 R2, R2, 0x400, RZ ;  /* 0x0000040002027810 */ /* 0x000fe20007ffe0ff */
[----:B------:R-:W-:Y:S03]  /*164b0*/  BSSY B0, `(.L_x_795) ;  /* 0x0000008000007945 */ /* 0x000fe60003800000 */
[----:B------:R-:W-:-:S04]  /*164c0*/  SHF.R.U32.HI R2, RZ, 0x4, R2 ;  /* 0x00000004ff027819 */ /* 0x000fc80000011602 */
[----:B------:R-:W-:-:S04]  /*164d0*/  LOP3.LUT R2, R2, 0x3fff, RZ, 0xc0, !PT ;  /* 0x00003fff02027812 */ /* 0x000fc800078ec0ff */
[----:B------:R-:W-:-:S05]  /*164e0*/  LOP3.LUT R11, R2, 0x4000000, RZ, 0xfc, !PT ;  /* 0x04000000020b7812 */ /* 0x000fca00078efcff */
[----:B------:R-:W-:Y:S01]  /*164f0*/  IMAD R0, R194, 0x800, R11 ;  /* 0x00000800c2007824 */ /* 0x000fe200078e020b */
[----:B-1----:R-:W-:Y:S06]  /*16500*/  @P2 BRA `(.L_x_796) ;  /* 0x0000000000082947 */ /* 0x002fec0003800000 */
[----:B------:R-:W1:Y:S02]  /*16510*/  SYNCS.PHASECHK.TRANS64.TRYWAIT P0, [R8+URZ+0x34850], R5 ;  /* 0x03485005080075a7 */ /* 0x000e64000800017f */
[----:B-1----:R-:W-:Y:S05]  /*16520*/  @!P0 BRA `(.L_x_797) ;  /* 0x000000a800048947 */ /* 0x002fea0003800000 */
.L_x_796:
[----:B------:R-:W-:Y:S05]  /*16530*/  BSYNC B0 ;  /* 0x0000000000007941 */ /* 0x000fea0003800000 */
.L_x_795:
[----:B------:R-:W-:Y:S01]  /*16540*/  IMAD.MOV.U32 R10, RZ, RZ, R0 ;  /* 0x000000ffff0a7224 */ /* 0x000fe200078e0000 */
[----:B------:R-:W-:Y:S01]  /*16550*/  MOV R11, 0x40000040 ;  /* 0x40000040000b7802 */ /* 0x000fe20000000f00 */
[----:B------:R-:W-:Y:S01]  /*16560*/  WARPGROUP.ARRIVE ;  /* 0x00000000000079c5 */ /* 0x000fe20000000000 */
[----:B01----:R-:W0:Y:S01]  /*16570*/  SHFL.BFLY PT, R5, R4, 0x2, 0x1f ;  /* 0x0c401f0004057f89 */ /* 0x003e2200000e0000 */
[----:B------:R-:W-:Y:S02]  /*16580*/  IADD3 R194, R194, 0x1, RZ ;  /* 0x00000001c2c27810 */ /* 0x000fe40007ffe0ff */
[----:B------:R-:W-:Y:S01]  /*16590*/  R2UR UR6, R10 ;  /* 0x000000000a0672ca */ /* 0x000fe200000e0000 */
[----:B------:R-:W-:Y:S01]  /*165a0*/  VIADD R10, R0, 0x80 ;  /* 0x00000080000a7836 */ /* 0x000fe20000000000 */
[----:B------:R-:W-:Y:S01]  /*165b0*/  R2UR UR7, R11 ;  /* 0x000000000b0772ca */ /* 0x000fe200000e0000 */
[----:B------:R-:W-:Y:S01]  /*165c0*/  IMAD.MOV.U32 R11, RZ, RZ, 0x40000040 ;  /* 0x40000040ff0b7424 */ /* 0x000fe200078e00ff */
[----:B------:R-:W-:-:S02]  /*165d0*/  ISETP.NE.AND P2, PT, R194, 0x2, PT ;  /* 0x00000002c200780c */ /* 0x000fc40003f45270 */
[----:B------:R-:W-:Y:S02]  /*165e0*/  IADD3 R204, R204, 0x1, RZ ;  /* 0x00000001cccc7810 */ /* 0x000fe40007ffe0ff */
[----:B------:R-:W-:-:S07]  /*165f0*/  SEL R194, R194, RZ, P2 ;  /* 0x000000ffc2c27207 */ /* 0x000fce0001000000 */
[----:B------:R-:W-:Y:S01]  /*16600*/  HGMMA.64x128x16.F32 R24, R180, gdesc[UR4].tnspB, R24, gsb0 ;  /* 0x41e00004b4187df0 */ /* 0x000fe20008000818 */
[----:B------:R-:W-:Y:S02]  /*16610*/  R2UR UR6, R10 ;  /* 0x000000000a0672ca */ /* 0x000fe400000e0000 */
[----:B------:R-:W-:Y:S01]  /*16620*/  R2UR UR7, R11 ;  /* 0x000000000b0772ca */ /* 0x000fe200000e0000 */
[----:B------:R-:W-:Y:S01]  /*16630*/  IMAD.MOV.U32 R11, RZ, RZ, 0x40000040 ;  /* 0x40000040ff0b7424 */ /* 0x000fe200078e00ff */
[----:B------:R-:W-:Y:S01]  /*16640*/  IADD3 R10, R0, 0x100, RZ ;  /* 0x00000100000a7810 */ /* 0x000fe20007ffe0ff */
[----:B0-----:R-:W-:Y:S01]  /*16650*/  FADD.FTZ R5, R5, R4 ;  /* 0x0000000405057221 */ /* 0x001fe20000010000 */
[----:B------:R-:W-:Y:S01]  /*16660*/  IMAD.MOV.U32 R4, RZ, RZ, RZ ;  /* 0x000000ffff047224 */ /* 0x000fe200078e00ff */
[----:B------:R-:W-:Y:S02]  /*16670*/  WARPGROUP.DEPBAR.LE gsb0, 0x0 ;  /* 0x00008000000079c5 */ /* 0x000fe40000010000 */
[----:B------:R-:W-:-:S06]  /*16680*/  WARPGROUP.ARRIVE ;  /* 0x00000000000079c5 */ /* 0x000fcc0000000000 */
[----:B------:R-:W-:Y:S01]  /*16690*/  HGMMA.64x128x16.F32 R24, R176, gdesc[UR4].tnspB, R24, gsb0 ;  /* 0x41e00004b0187df0 */ /* 0x000fe20008000818 */
[----:B------:R-:W-:Y:S01]  /*166a0*/  R2UR UR6, R10 ;  /* 0x000000000a0672ca */ /* 0x000fe200000e0000 */
[----:B------:R-:W-:Y:S01]  /*166b0*/  VIADD R10, R0, 0x180 ;  /* 0x00000180000a7836 */ /* 0x000fe20000000000 */
[----:B------:R-:W-:Y:S02]  /*166c0*/  R2UR UR7, R11 ;  /* 0x000000000b0772ca */ /* 0x000fe400000e0000 */
[----:B------:R-:W-:Y:S01]  /*166d0*/  MOV R11, 0x40000040 ;  /* 0x40000040000b7802 */ /* 0x000fe20000000f00 */
        /* <DEDUP_REMOVED lines=28> */
[----:B------:R-:W0:Y:S02]  /*168a0*/  SHFL.BFLY PT, R0, R3, 0x2, 0x1f ;  /* 0x0c401f0003007f89 */ /* 0x000e2400000e0000 */
[----:B0-----:R-:W-:Y:S01]  /*168b0*/  FADD.FTZ R2, R0, R3 ;  /* 0x0000000300027221 */ /* 0x001fe20000010000 */
[----:B------:R-:W-:Y:S01]  /*168c0*/  SEL R3, RZ, 0x1, P2 ;  /* 0x00000001ff037807 */ /* 0x000fe20001000000 */
[----:B------:R-:W0:Y:S03]  /*168d0*/  SHFL.BFLY PT, R0, R5, 0x1, 0x1f ;  /* 0x0c201f0005007f89 */ /* 0x000e2600000e0000 */
[----:B------:R-:W-:Y:S01]  /*168e0*/  LOP3.LUT R196, R196, R3, RZ, 0x3c, !PT ;  /* 0x00000003c4c47212 */ /* 0x000fe200078e3cff */
[----:B------:R-:W-:-:S02]  /*168f0*/  IMAD.MOV.U32 R3, RZ, RZ, -0x800000 ;  /* 0xff800000ff037424 */ /* 0x000fc400078e00ff */
[----:B0-----:R-:W-:Y:S01]  /*16900*/  FADD.FTZ R12, R5, R0 ;  /* 0x00000000050c7221 */ /* 0x001fe20000010000 */
[----:B------:R-:W-:-:S04]  /*16910*/  MOV R0, 0xff800000 ;  /* 0xff80000000007802 */ /* 0x000fc80000000f00 */
[----:B------:R-:W-:-:S13]  /*16920*/  FSETP.NE.FTZ.AND P0, PT, R12, RZ, PT ;  /* 0x000000ff0c00720b */ /* 0x000fda0003f15000 */
[----:B------:R-:W0:Y:S08]  /*16930*/  @P0 MUFU.LG2 R6, R12 ;  /* 0x0000000c00060308 */ /* 0x000e300000000c00 */
[----:B------:R-:W-:Y:S01]  /*16940*/  @P0 MUFU.RCP R4, R12 ;  /* 0x0000000c00040308 */ /* 0x000fe20000001000 */
[----:B0-----:R-:W-:Y:S01]  /*16950*/  @P0 FMUL.FTZ R5, R6, 0.69314718246459960938 ;  /* 0x3f31721806050820 */ /* 0x001fe20000410000 */
[----:B------:R-:W-:-:S02]  /*16960*/  WARPGROUP.DEPBAR.LE gsb0, 0x0 ;  /* 0x00008000000079c5 */ /* 0x000fc40000010000 */
[----:B------:R-:W-:-:S06]  /*16970*/  WARPGROUP.ARRIVE ;  /* 0x00000000000079c5 */ /* 0x000fcc0000000000 */
[----:B------:R-:W-:Y:S01]  /*16980*/  HGMMA.64x128x16.F32 R24, R160, gdesc[UR4].tnspB, R24, gsb0 ;  /* 0x41e00004a0187df0 */ /* 0x000fe20008000818 */
[----:B------:R-:W-:Y:S02]  /*16990*/  R2UR UR6, R10 ;  /* 0x000000000a0672ca */ /* 0x000fe400000e0000 */
[----:B------:R-:W-:Y:S02]  /*169a0*/  R2UR UR7, R11 ;  /* 0x000000000b0772ca */ /* 0x000fe400000e0000 */
[----:B------:R-:W0:Y:S02]  /*169b0*/  SHFL.BFLY PT, R11, R2, 0x1, 0x1f ;  /* 0x0c201f00020b7f89 */ /* 0x000e2400000e0000 */
[----:B0-----:R-:W-:Y:S01]  /*169c0*/  FADD.FTZ R13, R2, R11 ;  /* 0x0000000b020d7221 */ /* 0x001fe20000010000 */
[----:B------:R-:W-:Y:S02]  /*169d0*/  @!P1 VIADD R11, R8, 0x34860 ;  /* 0x00034860080b9836 */ /* 0x000fe40000000000 */
[----:B------:R-:W-:Y:S01]  /*169e0*/  @P0 FMUL.FTZ R2, R7, 0.69314718246459960938 ;  /* 0x3f31721807020820 */ /* 0x000fe20000410000 */
[----:B------:R-:W-:Y:S01]  /*169f0*/  IMAD.MOV.U32 R8, RZ, RZ, RZ ;  /* 0x000000ffff087224 */ /* 0x000fe200078e00ff */
[----:B------:R-:W-:-:S02]  /*16a00*/  FSETP.NE.FTZ.AND P3, PT, R13, RZ, PT ;  /* 0x000000ff0d00720b */ /* 0x000fc40003f75000 */
[----:B------:R-:W-:Y:S01]  /*16a10*/  @P0 FFMA.FTZ R0, R2, R9, R5 ;  /* 0x0000000902000223 */ /* 0x000fe20000010005 */
[----:B------:R-:W-:Y:S02]  /*16a20*/  @!P1 PRMT R11, RZ, 0x654, R11 ;  /* 0x00000654ff0b9816 */ /* 0x000fe4000000000b */
[----:B------:R-:W-:-:S08]  /*16a30*/  PLOP3.LUT P0, PT, PT, PT, PT, 0x8, 0x0 ;  /* 0x000000000000781c */ /* 0x000fd00003f0e170 */
[----:B------:R-:W0:Y:S01]  /*16a40*/  @P3 MUFU.LG2 R10, R13 ;  /* 0x0000000d000a3308 */ /* 0x000e220000000c00 */
[----:B------:R-:W-:-:S07]  /*16a50*/  @P3 FMUL.FTZ R20, R7, 0.69314718246459960938 ;  /* 0x3f31721807143820 */ /* 0x000fce0000410000 */
[----:B------:R-:W1:Y:S01]  /*16a60*/  @P3 MUFU.RCP R8, R13 ;  /* 0x0000000d00083308 */ /* 0x000e620000001000 */
[----:B0-----:R-:W-:-:S04]  /*16a70*/  @P3 FMUL.FTZ R7, R10, 0.69314718246459960938 ;  /* 0x3f3172180a073820 */ /* 0x001fc80000410000 */
[----:B------:R-:W-:Y:S01]  /*16a80*/  @P3 FFMA.FTZ R3, R20, R14, R7 ;  /* 0x0000000e14033223 */ /* 0x000fe20000010007 */
[----:B------:R-:W-:Y:S02]  /*16a90*/  WARPGROUP.DEPBAR.LE gsb0, 0x0 ;  /* 0x00008000000079c5 */ /* 0x000fe40000010000 */
[----:B------:R-:W-:-:S06]  /*16aa0*/  WARPGROUP.ARRIVE ;  /* 0x00000000000079c5 */ /* 0x000fcc0000000000 */
[----:B------:R-:W-:Y:S03]  /*16ab0*/  HGMMA.64x128x16.F32 R24, R164, gdesc[UR4].tnspB, R24, gsb0 ;  /* 0x41e00004a4187df0 */ /* 0x000fe60008000818 */
[----:B------:R-:W-:Y:S02]  /*16ac0*/  WARPGROUP.DEPBAR.LE gsb0, 0x0 ;  /* 0x00008000000079c5 */ /* 0x000fe40000010000 */
[-C--:B-1----:R-:W-:Y:S01]  /*16ad0*/  FMUL.FTZ R95, R26, R8.reuse ;  /* 0x000000081a5f7220 */ /* 0x082fe20000410000 */
[----:B------:R-:W-:Y:S01]  /*16ae0*/  FMUL.FTZ R93, R30, R8 ;  /* 0x000000081e5d7220 */ /* 0x000fe20000410000 */
[----:B------:R0:W-:Y:S01]  /*16af0*/  @!P1 SYNCS.ARRIVE.TRANS64.RED.A1T0 RZ, [R11+URZ], RZ ;  /* 0x000000ff0bff99a7 */ /* 0x0001e2000810043f */
[----:B------:R-:W-:Y:S01]  /*16b00*/  FMUL.FTZ R10, R28, R4 ;  /* 0x000000041c0a7220 */ /* 0x000fe20000410000 */
[-C--:B------:R-:W-:Y:S01]  /*16b10*/  FMUL.FTZ R26, R31, R8.reuse ;  /* 0x000000081f1a7220 */ /* 0x080fe20000410000 */
[-C--:B------:R-:W-:Y:S01]  /*16b20*/  FMUL.FTZ R88, R34, R8.reuse ;  /* 0x0000000822587220 */ /* 0x080fe20000410000 */
[-C--:B------:R-:W-:Y:S01]  /*16b30*/  FMUL.FTZ R91, R35, R8.reuse ;  /* 0x00000008235b7220 */ /* 0x080fe20000410000 */
[----:B------:R-:W-:Y:S01]  /*16b40*/  FMUL.FTZ R30, R38, R8 ;  /* 0x00000008261e7220 */ /* 0x000fe20000410000 */
        /* <DEDUP_REMOVED lines=56> */
[----:B------:R-:W-:-:S07]  /*16ed0*/  FMUL.FTZ R87, R87, R8 ;  /* 0x0000000857577220 */ /* 0x000fce0000410000 */
.L_x_723:
[----:B------:R-:W0:Y:S08]  /*16ee0*/  S2UR UR5, SR_CgaCtaId ;  /* 0x00000000000579c3 */ /* 0x000e300000008800 */
[----:B------:R-:W-:Y:S06]  /*16ef0*/  BAR.SYNC.DEFER_BLOCKING 0x5, 0x180 ;  /* 0x0146000000007b1d */ /* 0x000fec0000010000 */
[----:B------:R-:W-:Y:S01]  /*16f00*/  UMOV UR4, 0x400 ;  /* 0x0000040000047882 */ /* 0x000fe20000000000 */
[----:B------:R-:W-:Y:S01]  /*16f10*/  BSSY B0, `(.L_x_798) ;  /* 0x00001f3000007945 */ /* 0x000fe20003800000 */
[----:B0-----:R-:W-:-:S06]  /*16f20*/  ULEA UR4, UR5, UR4, 0x18 ;  /* 0x0000000405047291 */ /* 0x001fcc000f8ec03f */
[----:B------:R-:W-:-:S05]  /*16f30*/  IMAD.U32 R2, RZ, RZ, UR4 ;  /* 0x00000004ff027e24 */ /* 0x000fca000f8e00ff */
[----:B------:R0:W1:Y:S01]  /*16f40*/  LDS.128 R124, [R2+0x348d0] ;  /* 0x0348d000027c7984 */ /* 0x0000620000000c00 */
[----:B------:R-:W-:Y:S06]  /*16f50*/  BAR.ARV 0x4, 0x180 ;  /* 0x0106000000007b1d */ /* 0x000fec0000002000 */
[----:B------:R-:W-:Y:S05]  /*16f60*/  @P0 BRA `(.L_x_799) ;  /* 0x0000001000fc0947 */ /* 0x000fea0003800000 */
[----:B------:R-:W2:Y:S01]  /*16f70*/  S2R R5, SR_SWINHI ;  /* 0x0000000000057919 */ /* 0x000ea20000002f00 */
[----:B------:R-:W-:Y:S01]  /*16f80*/  F2FP.F16.F32.PACK_AB R10, R11, R10 ;  /* 0x0000000a0b0a723e */ /* 0x000fe200000000ff */
[----:B------:R-:W-:Y:S01]  /*16f90*/  ULDC.64 UR4, c[0x0][0xc00] ;  /* 0x0003000000047ab9 */ /* 0x000fe20000000a00 */
[----:B------:R-:W-:Y:S02]  /*16fa0*/  F2FP.F16.F32.PACK_AB R11, R26, R93 ;  /* 0x0000005d1a0b723e */ /* 0x000fe400000000ff */
[----:B------:R-:W-:Y:S02]  /*16fb0*/  F2FP.F16.F32.PACK_AB R31, R34, R31 ;  /* 0x0000001f221f723e */ /* 0x000fe400000000ff */
[----:B------:R-:W-:Y:S02]  /*16fc0*/  F2FP.F16.F32.PACK_AB R34, R77, R76 ;  /* 0x0000004c4d22723e */ /* 0x000fe400000000ff */
[----:B------:R-:W-:Y:S02]  /*16fd0*/  F2FP.F16.F32.PACK_AB R35, R38, R35 ;  /* 0x000000232623723e */ /* 0x000fe400000000ff */
[----:B------:R-:W-:-:S02]  /*16fe0*/  MOV R20, R2 ;  /* 0x0000000200147202 */ /* 0x000fc40000000f00 */
[----:B--2---:R-:W-:-:S03]  /*16ff0*/  MOV R21, R5 ;  /* 0x0000000500157202 */ /* 0x004fc60000000f00 */
[----:B------:R-:W-:-:S03]  /*17000*/  IMAD.WIDE R8, R235, 0x2, R20 ;  /* 0x00000002eb087825 */ /* 0x000fc600078e0214 */
[C---:B------:R-:W-:Y:S02]  /*17010*/  LOP3.LUT R15, R8.reuse, 0x380, RZ, 0xc0, !PT ;  /* 0x00000380080f7812 */ /* 0x040fe400078ec0ff */
[C---:B------:R-:W-:Y:S02]  /*17020*/  IADD3 R71, P6, R8.reuse, 0x20, RZ ;  /* 0x0000002008477810 */ /* 0x040fe40007fde0ff */
[C---:B------:R-:W-:Y:S02]  /*17030*/  IADD3 R79, P5, R8.reuse, 0x40, RZ ;  /* 0x00000040084f7810 */ /* 0x040fe40007fbe0ff */
[----:B------:R-:W-:Y:S01]  /*17040*/  SHF.R.U64 R15, R15, 0x3, RZ ;  /* 0x000000030f0f7819 */ /* 0x000fe200000012ff */
[----:B------:R-:W-:Y:S01]  /*17050*/  IMAD.X R5, RZ, RZ, R9, P6 ;  /* 0x000000ffff057224 */ /* 0x000fe200030e0609 */
[C---:B------:R-:W-:Y:S02]  /*17060*/  IADD3 R97, P4, R8.reuse, 0x60, RZ ;  /* 0x0000006008617810 */ /* 0x040fe40007f9e0ff */
[----:B------:R-:W-:-:S02]  /*17070*/  IADD3 R99, P3, R8, 0x4000, RZ ;  /* 0x0000400008637810 */ /* 0x000fc40007f7e0ff */
[C---:B------:R-:W-:Y:S01]  /*17080*/  IADD3 R101, P2, R8.reuse, 0x4020, RZ ;  /* 0x0000402008657810 */ /* 0x040fe20007f5e0ff */
[--C-:B------:R-:W-:Y:S01]  /*17090*/  IMAD.X R13, RZ, RZ, R9.reuse, P4 ;  /* 0x000000ffff0d7224 */ /* 0x100fe200020e0609 */
[C---:B------:R-:W-:Y:S02]  /*170a0*/  IADD3 R103, P1, R8.reuse, 0x4040, RZ ;  /* 0x0000404008677810 */ /* 0x040fe40007f3e0ff */
[----:B------:R-:W-:Y:S02]  /*170b0*/  IADD3 R105, P0, R8, 0x4060, RZ ;  /* 0x0000406008697810 */ /* 0x000fe40007f1e0ff */
[----:B------:R-:W-:Y:S01]  /*170c0*/  LOP3.LUT R4, R71, 0x380, RZ, 0xc0, !PT ;  /* 0x0000038047047812 */ /* 0x000fe200078ec0ff */
[--C-:B------:R-:W-:Y:S01]  /*170d0*/  IMAD.X R27, RZ, RZ, R9.reuse, P1 ;  /* 0x000000ffff1b7224 */ /* 0x100fe200008e0609 */
[----:B------:R-:W-:Y:S01]  /*170e0*/  LOP3.LUT R6, R79, 0x380, RZ, 0xc0, !PT ;  /* 0x000003804f067812 */ /* 0x000fe200078ec0ff */
[--C-:B------:R-:W-:Y:S01]  /*170f0*/  IMAD.X R29, RZ, RZ, R9.reuse, P0 ;  /* 0x000000ffff1d7224 */ /* 0x100fe200000e0609 */
[----:B------:R-:W-:Y:S01]  /*17100*/  LOP3.LUT R8, R15, R8, RZ, 0x3c, !PT ;  /* 0x000000080f087212 */ /* 0x000fe200078e3cff */
[----:B------:R-:W-:Y:S01]  /*17110*/  IMAD.X R15, RZ, RZ, R9, P3 ;  /* 0x000000ffff0f7224 */ /* 0x000fe200018e0609 */
[----:B------:R-:W-:-:S02]  /*17120*/  SHF.R.U64 R4, R4, 0x3, RZ ;  /* 0x0000000304047819 */ /* 0x000fc400000012ff */
[----:B------:R-:W-:Y:S02]  /*17130*/  SHF.R.U64 R6, R6, 0x3, RZ ;  /* 0x0000000306067819 */ /* 0x000fe400000012ff */
[-C--:B------:R-:W-:Y:S02]  /*17140*/  IADD3.X R7, RZ, R9.reuse, RZ, P5, !PT ;  /* 0x00000009ff077210 */ /* 0x080fe40002ffe4ff */
[-C--:B------:R-:W-:Y:S02]  /*17150*/  IADD3.X R25, RZ, R9.reuse, RZ, P2, !PT ;  /* 0x00000009ff197210 */ /* 0x080fe400017fe4ff */
[----:B------:R-:W-:Y:S02]  /*17160*/  MOV R92, R8 ;  /* 0x00000008005c7202 */ /* 0x000fe40000000f00 */
[----:B------:R-:W-:Y:S02]  /*17170*/  LOP3.LUT R12, R97, 0x380, RZ, 0xc0, !PT ;  /* 0x00000380610c7812 */ /* 0x000fe400078ec0ff */
[----:B------:R-:W-:-:S02]  /*17180*/  LOP3.LUT R14, R99, 0x380, RZ, 0xc0, !PT ;  /* 0x00000380630e7812 */ /* 0x000fc400078ec0ff */
[----:B------:R-:W-:Y:S02]  /*17190*/  F2FP.F16.F32.PACK_AB R8, R89, R24 ;  /* 0x000000185908723e */ /* 0x000fe400000000ff */
[----:B------:R-:W-:Y:S01]  /*171a0*/  F2FP.F16.F32.PACK_AB R9, R28, R95 ;  /* 0x0000005f1c09723e */ /* 0x000fe200000000ff */
[----:B------:R-:W-:Y:S01]  /*171b0*/  BAR.SYNC.DEFER_BLOCKING 0x1, 0x100 ;  /* 0x0044000000007b1d */ /* 0x000fe20000010000 */
[----:B------:R-:W-:Y:S02]  /*171c0*/  LOP3.LUT R24, R101, 0x380, RZ, 0xc0, !PT ;  /* 0x0000038065187812 */ /* 0x000fe400078ec0ff */
[----:B------:R-:W-:Y:S02]  /*171d0*/  LOP3.LUT R28, R103, 0x380, RZ, 0xc0, !PT ;  /* 0x00000380671c7812 */ /* 0x000fe400078ec0ff */
[----:B------:R-:W-:Y:S02]  /*171e0*/  LOP3.LUT R4, R4, R71, RZ, 0x3c, !PT ;  /* 0x0000004704047212 */ /* 0x000fe400078e3cff */
[----:B------:R-:W-:-:S02]  /*171f0*/  LOP3.LUT R6, R6, R79, RZ, 0x3c, !PT ;  /* 0x0000004f06067212 */ /* 0x000fc400078e3cff */
[----:B------:R-:W-:Y:S02]  /*17200*/  LOP3.LUT R70, R105, 0x380, RZ, 0xc0, !PT ;  /* 0x0000038069467812 */ /* 0x000fe400078ec0ff */
[----:B------:R-:W-:Y:S02]  /*17210*/  SHF.R.U64 R12, R12, 0x3, RZ ;  /* 0x000000030c0c7819 */ /* 0x000fe400000012ff */
[----:B------:R-:W-:Y:S02]  /*17220*/  SHF.R.U64 R14, R14, 0x3, RZ ;  /* 0x000000030e0e7819 */ /* 0x000fe400000012ff */
[----:B------:R-:W-:Y:S02]  /*17230*/  SHF.R.U64 R24, R24, 0x3, RZ ;  /* 0x0000000318187819 */ /* 0x000fe400000012ff */
[----:B------:R-:W-:Y:S02]  /*17240*/  SHF.R.U64 R28, R28, 0x3, RZ ;  /* 0x000000031c1c7819 */ /* 0x000fe400000012ff */
[----:B------:R-:W-:-:S02]  /*17250*/  SHF.R.U64 R70, R70, 0x3, RZ ;  /* 0x0000000346467819 */ /* 0x000fc400000012ff */
[----:B------:R-:W-:Y:S02]  /*17260*/  MOV R90, R4 ;  /* 0x00000004005a7202 */ /* 0x000fe40000000f00 */
[----:B------:R-:W-:Y:S01]  /*17270*/  MOV R89, R6 ;  /* 0x0000000600597202 */ /* 0x000fe20000000f00 */
[----:B------:R2:W-:Y:S01]  /*17280*/  STSM.16.M88.4 [R92], R8 ;  /* 0x000000085c007844 */ /* 0x0005e20000000200 */
[----:B------:R-:W-:Y:S02]  /*17290*/  F2FP.F16.F32.PACK_AB R4, R33, R32 ;  /* 0x000000202104723e */ /* 0x000fe400000000ff */
[----:B------:R-:W-:Y:S02]  /*172a0*/  F2FP.F16.F32.PACK_AB R5, R91, R88 ;  /* 0x000000585b05723e */ /* 0x000fe400000000ff */
[----:B------:R-:W-:Y:S02]  /*172b0*/  F2FP.F16.F32.PACK_AB R6, R37, R36 ;  /* 0x000000242506723e */ /* 0x000fe400000000ff */
[----:B------:R-:W-:-:S02]  /*172c0*/  F2FP.F16.F32.PACK_AB R7, R39, R30 ;  /* 0x0000001e2707723e */ /* 0x000fc400000000ff */
[----:B------:R-:W-:Y:S02]  /*172d0*/  LOP3.LUT R12, R12, R97, RZ, 0x3c, !PT ;  /* 0x000000610c0c7212 */ /* 0x000fe400078e3cff */
[----:B------:R-:W-:Y:S01]  /*172e0*/  LOP3.LUT R14, R14, R99, RZ, 0x3c, !PT ;  /* 0x000000630e0e7212 */ /* 0x000fe200078e3cff */
[----:B------:R-:W-:Y:S01]  /*172f0*/  STSM.16.M88.4 [R90], R4 ;  /* 0x000000045a007844 */ /* 0x000fe20000000200 */
[----:B------:R-:W-:Y:S02]  /*17300*/  LOP3.LUT R24, R24, R101, RZ, 0x3c, !PT ;  /* 0x0000006518187212 */ /* 0x000fe400078e3cff */
[----:B------:R-:W-:Y:S02]  /*17310*/  LOP3.LUT R26, R28, R103, RZ, 0x3c, !PT ;  /* 0x000000671c1a7212 */ /* 0x000fe400078e3cff */
[----:B--2---:R-:W-:Y:S02]  /*17320*/  F2FP.F16.F32.PACK_AB R8, R41, R40 ;  /* 0x000000282908723e */ /* 0x004fe400000000ff */
[----:B------:R-:W-:-:S02]  /*17330*/  F2FP.F16.F32.PACK_AB R9, R43, R42 ;  /* 0x0000002a2b09723e */ /* 0x000fc400000000ff */
[----:B------:R-:W-:Y:S02]  /*17340*/  F2FP.F16.F32.PACK_AB R10, R45, R44 ;  /* 0x0000002c2d0a723e */ /* 0x000fe400000000ff */
[----:B------:R-:W-:Y:S02]  /*17350*/  F2FP.F16.F32.PACK_AB R11, R47, R46 ;  /* 0x0000002e2f0b723e */ /* 0x000fe400000000ff */
[----:B------:R-:W-:Y:S01]  /*17360*/  LOP3.LUT R28, R70, R105, RZ, 0x3c, !PT ;  /* 0x00000069461c7212 */ /* 0x000fe200078e3cff */
[----:B------:R-:W2:Y:S01]  /*17370*/  LDC R46, c[0x0][0xbe8] ;  /* 0x0002fa00ff2e7b82 */ /* 0x000ea20000000800 */
[----:B------:R-:W-:Y:S01]  /*17380*/  MOV R79, R12 ;  /* 0x0000000c004f7202 */ /* 0x000fe20000000f00 */
[----:B------:R3:W-:Y:S01]  /*17390*/  STSM.16.M88.4 [R89], R8 ;  /* 0x0000000859007844 */ /* 0x0007e20000000200 */
[----:B------:R-:W-:Y:S02]  /*173a0*/  MOV R78, R14 ;  /* 0x0000000e004e7202 */ /* 0x000fe40000000f00 */
[----:B------:R-:W-:-:S02]  /*173b0*/  MOV R71, R24 ;  /* 0x0000001800477202 */ /* 0x000fc40000000f00 */
[----:B------:R-:W-:Y:S02]  /*173c0*/  MOV R70, R26 ;  /* 0x0000001a00467202 */ /* 0x000fe40000000f00 */
[----:B------:R-:W-:Y:S02]  /*173d0*/  F2FP.F16.F32.PACK_AB R12, R49, R48 ;  /* 0x00000030310c723e */ /* 0x000fe400000000ff */
[----:B------:R-:W-:Y:S02]  /*173e0*/  F2FP.F16.F32.PACK_AB R13, R51, R50 ;  /* 0x00000032330d723e */ /* 0x000fe400000000ff */
[----:B------:R-:W-:Y:S02]  /*173f0*/  F2FP.F16.F32.PACK_AB R14, R53, R52 ;  /* 0x00000034350e723e */ /* 0x000fe400000000ff */
[----:B------:R-:W-:Y:S02]  /*17400*/  F2FP.F16.F32.PACK_AB R15, R55, R54 ;  /* 0x00000036370f723e */ /* 0x000fe400000000ff */
[----:B------:R-:W-:-:S02]  /*17410*/  F2FP.F16.F32.PACK_AB R24, R57, R56 ;  /* 0x000000383918723e */ /* 0x000fc400000000ff */
[----:B------:R-:W-:Y:S01]  /*17420*/  F2FP.F16.F32.PACK_AB R25, R59, R58 ;  /* 0x0000003a3b19723e */ /* 0x000fe200000000ff */
[----:B------:R-:W-:Y:S01]  /*17430*/  STSM.16.M88.4 [R79], R12 ;  /* 0x0000000c4f007844 */ /* 0x000fe20000000200 */
[----:B------:R-:W-:Y:S02]  /*17440*/  F2FP.F16.F32.PACK_AB R26, R61, R60 ;  /* 0x0000003c3d1a723e */ /* 0x000fe400000000ff */
[----:B------:R-:W-:Y:S02]  /*17450*/  F2FP.F16.F32.PACK_AB R27, R63, R62 ;  /* 0x0000003e3f1b723e */ /* 0x000fe400000000ff */
[----:B------:R-:W-:Y:S02]  /*17460*/  MOV R36, R28 ;  /* 0x0000001c00247202 */ /* 0x000fe40000000f00 */
[----:B------:R-:W-:Y:S01]  /*17470*/  ISETP.NE.U32.AND P0, PT, RZ, UR4, PT ;  /* 0x00000004ff007c0c */ /* 0x000fe2000bf05070 */
[----:B------:R-:W-:Y:S01]  /*17480*/  STSM.16.M88.4 [R78], R24 ;  /* 0x000000184e007844 */ /* 0x000fe20000000200 */
[----:B---3--:R-:W-:-:S02]  /*17490*/  IADD3 R10, P1, R201, UR4, RZ ;  /* 0x00000004c90a7c10 */ /* 0x008fc4000ff3e0ff */
[----:B------:R-:W-:Y:S02]  /*174a0*/  F2FP.F16.F32.PACK_AB R28, R65, R64 ;  /* 0x00000040411c723e */ /* 0x000fe400000000ff */
[----:B------:R-:W-:Y:S02]  /*174b0*/  F2FP.F16.F32.PACK_AB R29, R67, R66 ;  /* 0x00000042431d723e */ /* 0x000fe400000000ff */
[----:B------:R-:W-:Y:S02]  /*174c0*/  F2FP.F16.F32.PACK_AB R30, R69, R68 ;  /* 0x00000044451e723e */ /* 0x000fe400000000ff */
[----:B------:R-:W-:Y:S02]  /*174d0*/  F2FP.F16.F32.PACK_AB R32, R73, R72 ;  /* 0x000000484920723e */ /* 0x000fe400000000ff */
[----:B------:R-:W-:Y:S01]  /*174e0*/  F2FP.F16.F32.PACK_AB R33, R75, R74 ;  /* 0x0000004a4b21723e */ /* 0x000fe200000000ff */
[----:B------:R-:W-:Y:S01]  /*174f0*/  STSM.16.M88.4 [R71], R28 ;  /* 0x0000001c47007844 */ /* 0x000fe20000000200 */
[----:B------:R-:W-:-:S02]  /*17500*/  F2FP.F16.F32.PACK_AB R4, R81, R80 ;  /* 0x000000505104723e */ /* 0x000fc400000000ff */
[----:B------:R-:W-:Y:S01]  /*17510*/  F2FP.F16.F32.PACK_AB R5, R83, R82 ;  /* 0x000000525305723e */ /* 0x000fe200000000ff */
[----:B------:R-:W-:Y:S01]  /*17520*/  STSM.16.M88.4 [R70], R32 ;  /* 0x0000002046007844 */ /* 0x000fe20000000200 */
[----:B------:R-:W-:Y:S02]  /*17530*/  F2FP.F16.F32.PACK_AB R6, R85, R84 ;  /* 0x000000545506723e */ /* 0x000fe400000000ff */
[----:B------:R-:W-:Y:S02]  /*17540*/  F2FP.F16.F32.PACK_AB R7, R87, R86 ;  /* 0x000000565707723e */ /* 0x000fe400000000ff */
[----:B------:R-:W-:Y:S02]  /*17550*/  ISETP.NE.AND.EX P0, PT, RZ, UR5, PT, P0 ;  /* 0x00000005ff007c0c */ /* 0x000fe4000bf05300 */
[----:B------:R-:W-:Y:S01]  /*17560*/  IADD3.X R11, R202, UR5, RZ, P1, !PT ;  /* 0x00000005ca0b7c10 */ /* 0x000fe20008ffe4ff */
[----:B------:R-:W-:Y:S01]  /*17570*/  ULDC.64 UR4, c[0x0][0xc08] ;  /* 0x0003020000047ab9 */ /* 0x000fe20000000a00 */
[----:B------:R3:W-:Y:S01]  /*17580*/  STSM.16.M88.4 [R36], R4 ;  /* 0x0000000424007844 */ /* 0x0007e20000000200 */
[----:B------:R-:W-:Y:S01]  /*17590*/  BAR.SYNC.DEFER_BLOCKING 0x1, 0x100 ;  /* 0x0044000000007b1d */ /* 0x000fe20000010000 */
[----:B------:R-:W-:-:S02]  /*175a0*/  ISETP.NE.U32.AND P2, PT, RZ, UR4, PT ;  /* 0x00000004ff007c0c */ /* 0x000fc4000bf45070 */
[----:B------:R-:W-:Y:S02]  /*175b0*/  MOV R44, RZ ;  /* 0x000000ff002c7202 */ /* 0x000fe40000000f00 */
[----:B------:R-:W-:-:S13]  /*175c0*/  ISETP.NE.AND.EX P2, PT, RZ, UR5, PT, P2 ;  /* 0x00000005ff007c0c */ /* 0x000fda000bf45320 */
[----:B------:R-:W-:Y:S01]  /*175d0*/  @P2 IADD3 R8, P3, R201, UR4, RZ ;  /* 0x00000004c9082c10 */ /* 0x000fe2000ff7e0ff */
[----:B------:R-:W-:Y:S02]  /*175e0*/  ULDC UR4, c[0x0][0xa88] ;  /* 0x0002a20000047ab9 */ /* 0x000fe40000000800 */
[----:B---3--:R-:W-:Y:S01]  /*175f0*/  IMAD.U32 R7, RZ, RZ, UR4 ;  /* 0x00000004ff077e24 */ /* 0x008fe2000f8e00ff */
[----:B------:R-:W-:Y:S01]  /*17600*/  @P2 IADD3.X R9, R202, UR5, RZ, P3, !PT ;  /* 0x00000005ca092c10 */ /* 0x000fe20009ffe4ff */
[----:B------:R3:W5:Y:S01]  /*17610*/  @P0 LDG.E R44, desc[UR42][R10.64] ;  /* 0x0000002a0a2c0981 */ /* 0x000762000c1e1900 */
[----:B--2---:R-:W-:-:S03]  /*17620*/  ISETP.NE.AND P1, PT, R46, 0x1, PT ;  /* 0x000000012e00780c */ /* 0x004fc60003f25270 */
[----:B------:R3:W5:Y:S10]  /*17630*/  @P2 LDG.E R7, desc[UR42][R8.64] ;  /* 0x0000002a08072981 */ /* 0x000774000c1e1900 */
[----:B------:R-:W2:Y:S08]  /*17640*/  @P1 LDC R12, c[0x0][0xbec] ;  /* 0x0002fb00ff0c1b82 */ /* 0x000eb00000000800 */
[----:B------:R-:W4:Y:S01]  /*17650*/  @P1 LDC R15, c[0x0][0xbf0] ;  /* 0x0002fc00ff0f1b82 */ /* 0x000f220000000800 */
[----:B---3--:R-:W-:Y:S05]  /*17660*/  @P2 BRA `(.L_x_800) ;  /* 0x0000000000102947 */ /* 0x008fea0003800000 */
[----:B------:R-:W-:Y:S05]  /*17670*/  @!P0 BRA `(.L_x_800) ;  /* 0x00000000000c8947 */ /* 0x000fea0003800000 */
[----:B------:R-:W3:Y:S04]  /*17680*/  LDG.E R4, desc[UR42][R10.64] ;  /* 0x0000002a0a047981 */ /* 0x000ee8000c1e1900 */
[----:B-----5:R-:W3:Y:S02]  /*17690*/  LDG.E R7, desc[UR42][R10.64+0x4] ;  /* 0x0000042a0a077981 */ /* 0x020ee4000c1e1900 */
[----:B---3--:R-:W-:-:S07]  /*176a0*/  IMAD.IADD R7, R7, 0x1, -R4 ;  /* 0x0000000107077824 */ /* 0x008fce00078e0a04 */
.L_x_800:
[----:B------:R-:W-:Y:S01]  /*176b0*/  SHF.R.S32.HI R47, RZ, 0x1f, R200 ;  /* 0x0000001fff2f7819 */ /* 0x000fe200000114c8 */
[----:B------:R-:W-:Y:S01]  /*176c0*/  ULDC.64 UR4, c[0x0][0xb90] ;  /* 0x0002e40000047ab9 */ /* 0x000fe20000000a00 */
[----:B------:R-:W-:Y:S01]  /*176d0*/  LEA R25, R206, R234, 0x7 ;  /* 0x000000eace197211 */ /* 0x000fe200078e38ff */
[----:B------:R-:W-:Y:S01]  /*176e0*/  IMAD R11, R207, 0x40, R197 ;  /* 0x00000040cf0b7824 */ /* 0x000fe200078e02c5 */
[----:B-----5:R-:W-:Y:S01]  /*176f0*/  SHF.R.S32.HI R45, RZ, 0x1f, R44 ;  /* 0x0000001fff2d7819 */ /* 0x020fe2000001142c */
[----:B------:R-:W-:Y:S01]  /*17700*/  IMAD R5, R47, UR4, RZ ;  /* 0x000000042f057c24 */ /* 0x000fe2000f8e02ff */
[----:B------:R-:W-:Y:S01]  /*17710*/  SEL R208, R208, RZ, !P0 ;  /* 0x000000ffd0d07207 */ /* 0x000fe20004000000 */
[----:B--2---:R-:W-:Y:S01]  /*17720*/  @P1 IMAD.HI.U32 R6, R25, R12, RZ ;  /* 0x0000000c19061227 */ /* 0x004fe200078e00ff */
[----:B------:R-:W-:Y:S02]  /*17730*/  SEL R203, R203, RZ, !P0 ;  /* 0x000000ffcbcb7207 */ /* 0x000fe40004000000 */
[----:B------:R-:W-:Y:S01]  /*17740*/  LEA R14, R206, R232, 0x7 ;  /* 0x000000e8ce0e7211 */ /* 0x000fe200078e38ff */
[----:B------:R-:W-:-:S02]  /*17750*/  IMAD R13, R200, UR5, R5 ;  /* 0x00000005c80d7c24 */ /* 0x000fc4000f8e0205 */
[----:B------:R-:W-:Y:S01]  /*17760*/  IMAD.MOV.U32 R9, RZ, RZ, R25 ;  /* 0x000000ffff097224 */ /* 0x000fe200078e0019 */
[----:B----4-:R-:W-:Y:S01]  /*17770*/  @P1 SHF.R.U32.HI R9, RZ, R15, R6 ;  /* 0x0000000fff091219 */ /* 0x010fe20000011606 */
[----:B------:R-:W-:Y:S01]  /*17780*/  IMAD.WIDE.U32 R4, R200, UR4, R44 ;  /* 0x00000004c8047c25 */ /* 0x000fe2000f8e002c */
[----:B------:R-:W-:-:S03]  /*17790*/  ULDC.64 UR4, c[0x0][0xb98] ;  /* 0x0002e60000047ab9 */ /* 0x000fc60000000a00 */
[----:B------:R-:W-:Y:S01]  /*177a0*/  IMAD.WIDE R20, R11, 0x2, R20 ;  /* 0x000000020b147825 */ /* 0x000fe200078e0214 */
[----:B------:R-:W-:-:S03]  /*177b0*/  IADD3 R5, R5, R13, RZ ;  /* 0x0000000d05057210 */ /* 0x000fc60007ffe0ff */
[----:B------:R-:W-:Y:S01]  /*177c0*/  IMAD.MOV R13, RZ, RZ, -R9 ;  /* 0x000000ffff0d7224 */ /* 0x000fe200078e0a09 */
[----:B------:R-:W-:Y:S01]  /*177d0*/  IADD3 R15, P0, R20, 0x1000, RZ ;  /* 0x00001000140f7810 */ /* 0x000fe20007f1e0ff */
[----:B------:R-:W-:Y:S01]  /*177e0*/  IMAD R6, R208, UR4, RZ ;  /* 0x00000004d0067c24 */ /* 0x000fe2000f8e02ff */
[C---:B------:R-:W-:Y:S01]  /*177f0*/  IADD3 R29, P6, R20.reuse, 0x4000, RZ ;  /* 0x00004000141d7810 */ /* 0x040fe20007fde0ff */
[----:B------:R-:W-:Y:S01]  /*17800*/  IMAD.WIDE.U32 R4, R203, UR4, R4 ;  /* 0x00000004cb047c25 */ /* 0x000fe2000f8e0004 */
[----:B------:R-:W-:Y:S02]  /*17810*/  IADD3 R33, P5, R20, 0x5000, RZ ;  /* 0x0000500014217810 */ /* 0x000fe40007fbe0ff */
[----:B------:R-:W-:Y:S01]  /*17820*/  LOP3.LUT R28, R29, 0x380, RZ, 0xc0, !PT ;  /* 0x000003801d1c7812 */ /* 0x000fe200078ec0ff */
[----:B------:R-:W-:Y:S01]  /*17830*/  IMAD R11, R46, R13, R25 ;  /* 0x0000000d2e0b7224 */ /* 0x000fe200078e0219 */
[----:B------:R-:W-:Y:S01]  /*17840*/  SHF.R.S32.HI R13, RZ, 0x1f, R9 ;  /* 0x0000001fff0d7819 */ /* 0x000fe20000011409 */
[----:B------:R-:W-:Y:S01]  /*17850*/  IMAD R8, R203, UR5, R6 ;  /* 0x00000005cb087c24 */ /* 0x000fe2000f8e0206 */
[----:B------:R-:W-:Y:S01]  /*17860*/  IADD3 R4, P2, R9, R4, RZ ;  /* 0x0000000409047210 */ /* 0x000fe20007f5e0ff */
[----:B------:R-:W-:Y:S01]  /*17870*/  ULDC.64 UR4, c[0x0][0xb88] ;  /* 0x0002e20000047ab9 */ /* 0x000fe20000000a00 */
[----:B------:R-:W-:Y:S01]  /*17880*/  SHF.R.S32.HI R6, RZ, 0x1f, R11 ;  /* 0x0000001fff067819 */ /* 0x000fe2000001140b */
[----:B------:R-:W-:Y:S01]  /*17890*/  IMAD R53, R7, R46, RZ ;  /* 0x0000002e07357224 */ /* 0x000fe200078e02ff */
[----:B------:R-:W-:-:S02]  /*178a0*/  IADD3.X R5, R13, R5, R8, P2, !PT ;  /* 0x000000050d057210 */ /* 0x000fc400017fe408 */
[----:B------:R-:W-:Y:S01]  /*178b0*/  IADD3 R9, P3, R20, 0x2000, RZ ;  /* 0x0000200014097810 */ /* 0x000fe20007f7e0ff */
[----:B------:R-:W-:Y:S01]  /*178c0*/  IMAD R6, R6, UR4, RZ ;  /* 0x0000000406067c24 */ /* 0x000fe2000f8e02ff */
[----:B------:R-:W-:Y:S01]  /*178d0*/  IADD3 R25, P2, R20, 0x3000, RZ ;  /* 0x0000300014197810 */ /* 0x000fe20007f5e0ff */
[----:B------:R-:W-:Y:S01]  /*178e0*/  IMAD.WIDE.U32 R4, R11, UR4, R4 ;  /* 0x000000040b047c25 */ /* 0x000fe2000f8e0004 */
[----:B------:R-:W-:Y:S02]  /*178f0*/  LOP3.LUT R12, R9, 0x380, RZ, 0xc0, !PT ;  /* 0x00000380090c7812 */ /* 0x000fe400078ec0ff */
[----:B------:R-:W-:Y:S01]  /*17900*/  LOP3.LUT R24, R25, 0x380, RZ, 0xc0, !PT ;  /* 0x0000038019187812 */ /* 0x000fe200078ec0ff */
[----:B------:R-:W-:Y:S01]  /*17910*/  IMAD R13, R11, UR5, R6 ;  /* 0x000000050b0d7c24 */ /* 0x000fe2000f8e0206 */
[----:B------:R-:W-:Y:S01]  /*17920*/  ULDC.64 UR4, c[0x0][0xb50] ;  /* 0x0002d40000047ab9 */ /* 0x000fe20000000a00 */
[----:B------:R-:W-:Y:S02]  /*17930*/  SHF.R.U64 R12, R12, 0x3, RZ ;  /* 0x000000030c0c7819 */ /* 0x000fe400000012ff */
[----:B------:R-:W-:Y:S01]  /*17940*/  IMAD.IADD R5, R5, 0x1, R13 ;  /* 0x0000000105057824 */ /* 0x000fe200078e020d */
[----:B------:R-:W-:-:S02]  /*17950*/  LEA R6, P4, R4, UR4, 0x2 ;  /* 0x0000000404067c11 */ /* 0x000fc4000f8810ff */
[----:B------:R-:W-:Y:S01]  /*17960*/  LOP3.LUT R12, R12, R9, RZ, 0x3c, !PT ;  /* 0x000000090c0c7212 */ /* 0x000fe200078e3cff */
[----:B------:R-:W-:Y:S01]  /*17970*/  IMAD.X R9, RZ, RZ, R21, P0 ;  /* 0x000000ffff097224 */ /* 0x000fe200000e0615 */
[----:B------:R-:W-:Y:S01]  /*17980*/  LEA.HI.X R10, R4, UR5, R5, 0x2, P4 ;  /* 0x00000005040a7c11 */ /* 0x000fe2000a0f1405 */
[----:B------:R-:W-:Y:S01]  /*17990*/  SHFL.IDX PT, R48, R6, RZ, 0x1c1f ;  /* 0x001c1fff06307589 */ /* 0x000fe200000e0000 */
[----:B------:R-:W-:Y:S01]  /*179a0*/  SHF.R.U64 R24, R24, 0x3, RZ ;  /* 0x0000000318187819 */ /* 0x000fe200000012ff */
[----:B------:R-:W-:Y:S01]  /*179b0*/  VIADD R4, R14, 0x8 ;  /* 0x000000080e047836 */ /* 0x000fe20000000000 */
[----:B------:R-:W-:Y:S01]  /*179c0*/  LOP3.LUT P0, RZ, R214, 0x3, RZ, 0xc0, !PT ;  /* 0x00000003d6ff7812 */ /* 0x000fe2000780c0ff */
[----:B------:R-:W2:Y:S01]  /*179d0*/  SHFL.IDX PT, R49, R10, RZ, 0x1c1f ;  /* 0x001c1fff0a317589 */ /* 0x000ea200000e0000 */
[----:B------:R-:W-:Y:S01]  /*179e0*/  LOP3.LUT R24, R24, R25, RZ, 0x3c, !PT ;  /* 0x0000001918187212 */ /* 0x000fe200078e3cff */
[----:B------:R-:W-:Y:S01]  /*179f0*/  IMAD.X R25, RZ, RZ, R21, P2 ;  /* 0x000000ffff197224 */ /* 0x000fe200010e0615 */
[-C--:B------:R-:W-:Y:S01]  /*17a00*/  ISETP.GE.OR P2, PT, R14, R53.reuse, P0 ;  /* 0x000000350e00720c */ /* 0x080fe20000746670 */
[----:B------:R-:W-:Y:S01]  /*17a10*/  SHFL.IDX PT, R50, R6, 0x1, 0x1c1f ;  /* 0x003c1f0006327f89 */ /* 0x000fe200000e0000 */
[----:B------:R-:W-:Y:S01]  /*17a20*/  ISETP.GE.OR P0, PT, R4, R53, P0 ;  /* 0x000000350400720c */ /* 0x000fe20000706670 */
[----:B------:R-:W-:Y:S01]  /*17a30*/  ULDC.64 UR4, c[0x0][0xaa0] ;  /* 0x0002a80000047ab9 */ /* 0x000fe20000000a00 */
[----:B------:R-:W-:Y:S01]  /*17a40*/  IADD3.X R13, RZ, R21, RZ, P3, !PT ;  /* 0x00000015ff0d7210 */ /* 0x000fe20001ffe4ff */
[----:B------:R-:W3:Y:S01]  /*17a50*/  SHFL.IDX PT, R51, R10, 0x1, 0x1c1f ;  /* 0x003c1f000a337f89 */ /* 0x000ee200000e0000 */
[----:B------:R-:W-:-:S02]  /*17a60*/  IADD3 R5, P3, R20, 0x7000, RZ ;  /* 0x0000700014057810 */ /* 0x000fc40007f7e0ff */
[C---:B------:R-:W-:Y:S02]  /*17a70*/  IADD3 R37, P4, R20.reuse, 0x6000, RZ ;  /* 0x0000600014257810 */ /* 0x040fe40007f9e0ff */
[----:B------:R-:W-:Y:S01]  /*17a80*/  LOP3.LUT R7, R20, 0x380, RZ, 0xc0, !PT ;  /* 0x0000038014077812 */ /* 0x000fe200078ec0ff */
[----:B------:R-:W-:Y:S01]  /*17a90*/  IMAD.X R41, RZ, RZ, R21, P3 ;  /* 0x000000ffff297224 */ /* 0x000fe200018e0615 */
[----:B------:R-:W-:Y:S02]  /*17aa0*/  LOP3.LUT R4, R5, 0x380, RZ, 0xc0, !PT ;  /* 0x0000038005047812 */ /* 0x000fe400078ec0ff */
[----:B------:R-:W-:Y:S02]  /*17ab0*/  LOP3.LUT R32, R33, 0x380, RZ, 0xc0, !PT ;  /* 0x0000038021207812 */ /* 0x000fe400078ec0ff */
[----:B------:R-:W-:Y:S02]  /*17ac0*/  LOP3.LUT R36, R37, 0x380, RZ, 0xc0, !PT ;  /* 0x0000038025247812 */ /* 0x000fe400078ec0ff */
[----:B------:R-:W-:-:S02]  /*17ad0*/  SHF.R.U64 R7, R7, 0x3, RZ ;  /* 0x0000000307077819 */ /* 0x000fc400000012ff */
[----:B------:R-:W-:Y:S01]  /*17ae0*/  SHF.R.U64 R4, R4, 0x3, RZ ;  /* 0x0000000304047819 */ /* 0x000fe200000012ff */
[----:B--2---:R2:W-:Y:S01]  /*17af0*/  @!P2 ST.E desc[UR42][R48.64], R0 ;  /* 0x000000003000a985 */ /* 0x0045e2000c10192a */
[----:B------:R-:W-:Y:S02]  /*17b00*/  SHF.R.U64 R28, R28, 0x3, RZ ;  /* 0x000000031c1c7819 */ /* 0x000fe400000012ff */
[----:B------:R-:W-:Y:S02]  /*17b10*/  SHF.R.U64 R32, R32, 0x3, RZ ;  /* 0x0000000320207819 */ /* 0x000fe400000012ff */
[----:B------:R-:W-:Y:S02]  /*17b20*/  SHF.R.U64 R36, R36, 0x3, RZ ;  /* 0x0000000324247819 */ /* 0x000fe400000012ff */
[----:B------:R-:W-:Y:S01]  /*17b30*/  LOP3.LUT R20, R7, R20, RZ, 0x3c, !PT ;  /* 0x0000001407147212 */ /* 0x000fe200078e3cff */
[----:B---3--:R3:W-:Y:S01]  /*17b40*/  @!P0 ST.E desc[UR42][R50.64], R3 ;  /* 0x0000000332008985 */ /* 0x0087e2000c10192a */
[----:B------:R-:W-:Y:S01]  /*17b50*/  LOP3.LUT R28, R28, R29, RZ, 0x3c, !PT ;  /* 0x0000001d1c1c7212 */ /* 0x000fe200078e3cff */
[--C-:B------:R-:W-:Y:S01]  /*17b60*/  IMAD.X R29, RZ, RZ, R21.reuse, P6 ;  /* 0x000000ffff1d7224 */ /* 0x100fe200030e0615 */
[----:B------:R-:W-:Y:S01]  /*17b70*/  LOP3.LUT R32, R32, R33, RZ, 0x3c, !PT ;  /* 0x0000002120207212 */ /* 0x000fe200078e3cff */
[----:B--2---:R-:W2:Y:S01]  /*17b80*/  @P1 LDC R49, c[0x0][0xbec] ;  /* 0x0002fb00ff311b82 */ /* 0x004ea20000000800 */
[----:B------:R-:W-:Y:S01]  /*17b90*/  LOP3.LUT R36, R36, R37, RZ, 0x3c, !PT ;  /* 0x0000002524247212 */ /* 0x000fe200078e3cff */
[----:B------:R-:W-:Y:S01]  /*17ba0*/  IMAD.X R37, RZ, RZ, R21, P4 ;  /* 0x000000ffff257224 */ /* 0x000fe200020e0615 */
[----:B------:R-:W-:Y:S01]  /*17bb0*/  LOP3.LUT R40, R4, R5, RZ, 0x3c, !PT ;  /* 0x0000000504287212 */ /* 0x000fe200078e3cff */
[----:B------:R-:W5:Y:S01]  /*17bc0*/  LD.E.128 R24, desc[UR42][R24.64] ;  /* 0x0000002a18187980 */ /* 0x000f62000c101d00 */
[----:B------:R-:W-:-:S02]  /*17bd0*/  IADD3.X R33, RZ, R21, RZ, P5, !PT ;  /* 0x00000015ff217210 */ /* 0x000fc40002ffe4ff */
[----:B------:R-:W-:Y:S01]  /*17be0*/  LOP3.LUT R8, R15, 0x380, RZ, 0xc0, !PT ;  /* 0x000003800f087812 */ /* 0x000fe200078ec0ff */
[----:B---3--:R-:W3:Y:S01]  /*17bf0*/  @P1 LDC R51, c[0x0][0xbf0] ;  /* 0x0002fc00ff331b82 */ /* 0x008ee20000000800 */
[----:B------:R-:W-:Y:S01]  /*17c00*/  IMAD R3, R45, UR4, RZ ;  /* 0x000000042d037c24 */ /* 0x000fe2000f8e02ff */
[----:B------:R4:W5:Y:S01]  /*17c10*/  LD.E.128 R4, desc[UR42][R20.64] ;  /* 0x0000002a14047980 */ /* 0x000962000c101d00 */
[----:B------:R-:W-:Y:S02]  /*17c20*/  SHF.R.U64 R8, R8, 0x3, RZ ;  /* 0x0000000308087819 */ /* 0x000fe400000012ff */
[----:B------:R-:W-:Y:S01]  /*17c30*/  IMAD R3, R44, UR5, R3 ;  /* 0x000000052c037c24 */ /* 0x000fe2000f8e0203 */
[----:B------:R-:W5:Y:S01]  /*17c40*/  LD.E.128 R28, desc[UR42][R28.64] ;  /* 0x0000002a1c1c7980 */ /* 0x000f62000c101d00 */
[----:B------:R-:W-:-:S03]  /*17c50*/  LOP3.LUT R8, R8, R15, RZ, 0x3c, !PT ;  /* 0x0000000f08087212 */ /* 0x000fc600078e3cff */
[----:B------:R-:W5:Y:S01]  /*17c60*/  LD.E.128 R12, desc[UR42][R12.64] ;  /* 0x0000002a0c0c7980 */ /* 0x000f62000c101d00 */
[----:B----4-:R-:W-:Y:S01]  /*17c70*/  IMAD.WIDE.U32 R20, R44, UR4, RZ ;  /* 0x000000042c147c25 */ /* 0x010fe2000f8e00ff */
[----:B------:R-:W-:Y:S02]  /*17c80*/  ULDC.64 UR4, c[0x0][0xae8] ;  /* 0x0002ba0000047ab9 */ /* 0x000fe40000000a00 */
[----:B------:R-:W5:Y:S02]  /*17c90*/  LD.E.128 R8, desc[UR42][R8.64] ;  /* 0x0000002a08087980 */ /* 0x000f64000c101d00 */
[----:B------:R-:W-:Y:S01]  /*17ca0*/  IADD3 R21, R21, R3, RZ ;  /* 0x0000000315157210 */ /* 0x000fe20007ffe0ff */
[----:B------:R-:W-:Y:S01]  /*17cb0*/  IMAD R3, R199, 0x20, R207 ;  /* 0x00000020c7037824 */ /* 0x000fe200078e02cf */
[----:B------:R-:W5:Y:S01]  /*17cc0*/  LD.E.128 R32, desc[UR42][R32.64] ;  /* 0x0000002a20207980 */ /* 0x000f62000c101d00 */
[----:B------:R-:W-:Y:S02]  /*17cd0*/  IMAD R45, R47, UR4, RZ ;  /* 0x000000042f2d7c24 */ /* 0x000fe4000f8e02ff */
[----:B------:R-:W-:Y:S01]  /*17ce0*/  IMAD R48, R206, 0x80, R3 ;  /* 0x00000080ce307824 */ /* 0x000fe200078e0203 */
[----:B------:R-:W5:Y:S01]  /*17cf0*/  LD.E.128 R36, desc[UR42][R36.64] ;  /* 0x0000002a24247980 */ /* 0x000f62000c101d00 */
[----:B------:R-:W-:-:S02]  /*17d00*/  IMAD R45, R200, UR5, R45 ;  /* 0x00000005c82d7c24 */ /* 0x000fc4000f8e022d */
[----:B------:R-:W-:Y:S01]  /*17d10*/  IMAD.WIDE.U32 R20, R200, UR4, R20 ;  /* 0x00000004c8147c25 */ /* 0x000fe2000f8e0014 */
[----:B------:R-:W-:Y:S01]  /*17d20*/  ULDC.64 UR4, c[0x0][0xaf0] ;  /* 0x0002bc0000047ab9 */ /* 0x000fe20000000a00 */
[----:B------:R-:W5:Y:S02]  /*17d30*/  LD.E.128 R40, desc[UR42][R40.64] ;  /* 0x0000002a28287980 */ /* 0x000f64000c101d00 */
[----:B--2---:R-:W-:Y:S01]  /*17d40*/  @P1 IMAD.HI.U32 R0, R48, R49, RZ ;  /* 0x0000003130001227 */ /* 0x004fe200078e00ff */
[----:B------:R-:W-:Y:S01]  /*17d50*/  IADD3 R21, R21, R45, RZ ;  /* 0x0000002d15157210 */ /* 0x000fe20007ffe0ff */
[----:B------:R-:W-:Y:S01]  /*17d60*/  @!PT LDS RZ, [RZ] ;  /* 0x00000000fffff984 */ /* 0x000fe20000000800 */
[----:B------:R-:W-:Y:S01]  /*17d70*/  @!PT LDS RZ, [RZ] ;  /* 0x00000000fffff984 */ /* 0x000fe20000000800 */
[----:B------:R-:W-:Y:S01]  /*17d80*/  @!PT LDS RZ, [RZ] ;  /* 0x00000000fffff984 */ /* 0x000fe20000000800 */
[----:B------:R-:W-:Y:S01]  /*17d90*/  @!PT LDS RZ, [RZ] ;  /* 0x00000000fffff984 */ /* 0x000fe20000000800 */
[----:B------:R2:W-:Y:S06]  /*17da0*/  MEMBAR.ALL.CTA ;  /* 0x0000000000007992 */ /* 0x0005ec0000008000 */
[----:B--2---:R-:W2:Y:S01]  /*17db0*/  FENCE.VIEW.ASYNC.S ;  /* 0x00000000000073c6 */ /* 0x004ea20000000000 */
[----:B------:R-:W-:Y:S01]  /*17dc0*/  IMAD.MOV.U32 R3, RZ, RZ, R48 ;  /* 0x000000ffff037224 */ /* 0x000fe200078e0030 */
[----:B---3--:R-:W-:Y:S01]  /*17dd0*/  @P1 SHF.R.U32.HI R3, RZ, R51, R0 ;  /* 0x00000033ff031219 */ /* 0x008fe20000011600 */
[----:B------:R-:W-:-:S02]  /*17de0*/  IMAD R44, R208, UR4, RZ ;  /* 0x00000004d02c7c24 */ /* 0x000fc4000f8e02ff */
[----:B------:R-:W-:Y:S01]  /*17df0*/  IMAD.WIDE.U32 R20, R203, UR4, R20 ;  /* 0x00000004cb147c25 */ /* 0x000fe2000f8e0014 */
[----:B------:R-:W-:-:S03]  /*17e00*/  SHF.R.S32.HI R0, RZ, 0x1f, R3 ;  /* 0x0000001fff007819 */ /* 0x000fc60000011403 */
[----:B------:R-:W-:Y:S01]  /*17e10*/  IMAD R45, R203, UR5, R44 ;  /* 0x00000005cb2d7c24 */ /* 0x000fe2000f8e022c */
[----:B------:R-:W-:Y:S01]  /*17e20*/  ULDC.64 UR4, c[0x0][0xae0] ;  /* 0x0002b80000047ab9 */ /* 0x000fe20000000a00 */
[----:B------:R-:W-:Y:S02]  /*17e30*/  IMAD.MOV R47, RZ, RZ, -R3 ;  /* 0x000000ffff2f7224 */ /* 0x000fe400078e0a03 */
[----:B------:R-:W-:Y:S01]  /*17e40*/  IMAD R0, R0, UR4, RZ ;  /* 0x0000000400007c24 */ /* 0x000fe2000f8e02ff */
[----:B------:R-:W-:Y:S01]  /*17e50*/  IADD3 R21, R21, R45, RZ ;  /* 0x0000002d15157210 */ /* 0x000fe20007ffe0ff */
[----:B------:R-:W-:Y:S02]  /*17e60*/  IMAD R45, R46, R47, R48 ;  /* 0x0000002f2e2d7224 */ /* 0x000fe400078e0230 */
[C---:B------:R-:W-:Y:S02]  /*17e70*/  IMAD R47, R3.reuse, UR5, R0 ;  /* 0x00000005032f7c24 */ /* 0x040fe4000f8e0200 */
[----:B------:R-:W-:Y:S01]  /*17e80*/  IMAD.WIDE.U32 R20, R3, UR4, R20 ;  /* 0x0000000403147c25 */ /* 0x000fe2000f8e0014 */
[----:B------:R-:W-:Y:S01]  /*17e90*/  SHF.R.S32.HI R0, RZ, 0x1f, R45 ;  /* 0x0000001fff007819 */ /* 0x000fe2000001142d */
[----:B------:R-:W-:-:S02]  /*17ea0*/  ULDC.64 UR4, c[0x0][0xad8] ;  /* 0x0002b60000047ab9 */ /* 0x000fc40000000a00 */
[----:B------:R-:W-:Y:S02]  /*17eb0*/  IMAD R48, R206, 0x80, R207 ;  /* 0x00000080ce307824 */ /* 0x000fe400078e02cf */
[----:B------:R-:W-:Y:S02]  /*17ec0*/  IMAD.IADD R21, R21, 0x1, R47 ;  /* 0x0000000115157824 */ /* 0x000fe400078e022f */
[----:B------:R-:W-:Y:S01]  /*17ed0*/  IMAD R44, R0, UR4, RZ ;  /* 0x00000004002c7c24 */ /* 0x000fe2000f8e02ff */
[C---:B------:R-:W-:Y:S01]  /*17ee0*/  IADD3 R0, R48.reuse, 0x20, RZ ;  /* 0x0000002030007810 */ /* 0x040fe20007ffe0ff */
[----:B------:R-:W-:Y:S01]  /*17ef0*/  IMAD.WIDE.U32 R20, R45, UR4, R20 ;  /* 0x000000042d147c25 */ /* 0x000fe2000f8e0014 */
[----:B------:R-:W-:-:S03]  /*17f00*/  ISETP.GE.AND P2, PT, R48, R53, PT ;  /* 0x000000353000720c */ /* 0x000fc60003f46270 */
[----:B------:R-:W-:Y:S01]  /*17f10*/  IMAD R47, R45, UR5, R44 ;  /* 0x000000052d2f7c24 */ /* 0x000fe2000f8e022c */
[----:B------:R-:W-:Y:S01]  /*17f20*/  ISETP.GE.AND P0, PT, R0, R53, PT ;  /* 0x000000350000720c */ /* 0x000fe20003f06270 */
[----:B------:R-:W-:Y:S01]  /*17f30*/  VIADD R0, R2, 0x34820 ;  /* 0x0003482002007836 */ /* 0x000fe20000000000 */
[----:B------:R-:W-:Y:S01]  /*17f40*/  ULDC.64 UR4, c[0x0][0xa80] ;  /* 0x0002a00000047ab9 */ /* 0x000fe20000000a00 */
[----:B------:R-:W-:Y:S01]  /*17f50*/  VIADD R3, R48, 0x40 ;  /* 0x0000004030037836 */ /* 0x000fe20000000000 */
[----:B------:R-:W-:Y:S02]  /*17f60*/  IADD3 R21, R21, R47, RZ ;  /* 0x0000002f15157210 */ /* 0x000fe40007ffe0ff */
[----:B------:R-:W-:Y:S02]  /*17f70*/  LEA R46, P3, R20, UR4, 0x1 ;  /* 0x00000004142e7c11 */ /* 0x000fe4000f8608ff */
[----:B------:R-:W-:Y:S02]  /*17f80*/  ISETP.GE.AND P1, PT, R3, R53, PT ;  /* 0x000000350300720c */ /* 0x000fe40003f26270 */
[----:B------:R-:W-:-:S02]  /*17f90*/  PRMT R0, RZ, 0x654, R0 ;  /* 0x00000654ff007816 */ /* 0x000fc40000000000 */
[----:B------:R-:W-:Y:S01]  /*17fa0*/  LEA.HI.X R3, R20, UR5, R21, 0x1, P3 ;  /* 0x0000000514037c11 */ /* 0x000fe200098f0c15 */
[----:B--2---:R2:W3:Y:S01]  /*17fb0*/  SHFL.IDX PT, R44, R46, RZ, 0x181f ;  /* 0x00181fff2e2c7589 */ /* 0x0044e200000e0000 */
[----:B------:R4:W-:Y:S01]  /*17fc0*/  SYNCS.ARRIVE.TRANS64.RED.A1T0 RZ, [R0+URZ], RZ ;  /* 0x000000ff00ff79a7 */ /* 0x0009e2000810043f */
[----:B------:R-:W-:Y:S02]  /*17fd0*/  BSSY B1, `(.L_x_801) ;  /* 0x000000c000017945 */ /* 0x000fe40003800000 */
[----:B----4-:R2:W4:Y:S02]  /*17fe0*/  SHFL.IDX PT, R0, R3, RZ, 0x181f ;  /* 0x00181fff03007589 */ /* 0x01052400000e0000 */
[----:B------:R-:W-:Y:S05]  /*17ff0*/  @P2 BRA `(.L_x_802) ;  /* 0x0000000000242947 */ /* 0x000fea0003800000 */
[----:B------:R-:W-:Y:S02]  /*18000*/  ULDC UR4, c[0x0][0xac8] ;  /* 0x0002b20000047ab9 */ /* 0x000fe40000000800 */
[----:B------:R-:W-:Y:S02]  /*18010*/  ISETP.GE.AND P2, PT, R197, UR4, PT ;  /* 0x00000004c5007c0c */ /* 0x000fe4000bf46270 */
[----:B------:R-:W-:-:S11]  /*18020*/  ISETP.GE.AND P3, PT, R198, UR4, PT ;  /* 0x00000004c6007c0c */ /* 0x000fd6000bf66270 */
[CC--:B---3--:R-:W-:Y:S02]  /*18030*/  @!P2 LEA R20, P4, R197.reuse, R44.reuse, 0x1 ;  /* 0x0000002cc514a211 */ /* 0x0c8fe400078808ff */
[C---:B------:R-:W-:Y:S02]  /*18040*/  @!P3 LEA R44, P5, R198.reuse, R44, 0x1 ;  /* 0x0000002cc62cb211 */ /* 0x040fe400078a08ff */
[-C--:B----4-:R-:W-:Y:S02]  /*18050*/  @!P2 LEA.HI.X R21, R197, R0.reuse, R237, 0x1, P4 ;  /* 0x00000000c515a211 */ /* 0x090fe400020f0ced */
[----:B------:R-:W-:-:S03]  /*18060*/  @!P3 LEA.HI.X R45, R198, R0, R236, 0x1, P5 ;  /* 0x00000000c62db211 */ /* 0x000fc600028f0cec */
[----:B-----5:R3:W-:Y:S04]  /*18070*/  @!P2 ST.E.128 desc[UR42][R20.64], R4 ;  /* 0x000000041400a985 */ /* 0x0207e8000c101d2a */
[----:B------:R3:W-:Y:S02]  /*18080*/  @!P3 ST.E.128 desc[UR42][R44.64], R28 ;  /* 0x0000001c2c00b985 */ /* 0x0007e4000c101d2a */
.L_x_802:
[----:B------:R-:W-:Y:S05]  /*18090*/  BSYNC B1 ;  /* 0x0000000000017941 */ /* 0x000fea0003800000 */
.L_x_801:
[----:B----4-:R4:W0:Y:S01]  /*180a0*/  SHFL.IDX PT, R0, R3, 0x1, 0x181f ;  /* 0x00381f0003007f89 */ /* 0x01082200000e0000 */
[----:B------:R-:W-:Y:S03]  /*180b0*/  BSSY B1, `(.L_x_803) ;  /* 0x000000c000017945 */ /* 0x000fe60003800000 */
[----:B---3-5:R4:W3:Y:S01]  /*180c0*/  SHFL.IDX PT, R6, R46, 0x1, 0x181f ;  /* 0x00381f002e067f89 */ /* 0x0288e200000e0000 */
[----:B------:R-:W-:Y:S05]  /*180d0*/  @P0 BRA `(.L_x_804) ;  /* 0x0000000000240947 */ /* 0x000fea0003800000 */
[----:B------:R-:W-:Y:S02]  /*180e0*/  ULDC UR4, c[0x0][0xac8] ;  /* 0x0002b20000047ab9 */ /* 0x000fe40000000800 */
        /* <DEDUP_REMOVED lines=8> */
.L_x_804:
[----:B------:R-:W-:Y:S05]  /*18170*/  BSYNC B1 ;  /* 0x0000000000017941 */ /* 0x000fea0003800000 */
.L_x_803:
[----:B0-----:R0:W0:Y:S01]  /*18180*/  SHFL.IDX PT, R0, R3, 0x2, 0x181f ;  /* 0x00581f0003007f89 */ /* 0x00102200000e0000 */
[----:B------:R-:W-:Y:S03]  /*18190*/  BSSY B1, `(.L_x_805) ;  /* 0x000000c000017945 */ /* 0x000fe60003800000 */
[----:B---3--:R3:W0:Y:S01]  /*181a0*/  SHFL.IDX PT, R6, R46, 0x2, 0x181f ;  /* 0x00581f002e067f89 */ /* 0x00862200000e0000 */
[----:B------:R-:W-:Y:S05]  /*181b0*/  @P1 BRA `(.L_x_806) ;  /* 0x0000000000241947 */ /* 0x000fea0003800000 */
[----:B------:R-:W-:Y:S02]  /*181c0*/  ULDC UR4, c[0x0][0xac8] ;  /* 0x0002b20000047ab9 */ /* 0x000fe40000000800 */
[----:B------:R-:W-:Y:S02]  /*181d0*/  ISETP.GE.AND P2, PT, R197, UR4, PT ;  /* 0x00000004c5007c0c */ /* 0x000fe4000bf46270 */
[----:B------:R-:W-:-:S11]  /*181e0*/  ISETP.GE.AND P3, PT, R198, UR4, PT ;  /* 0x00000004c6007c0c */ /* 0x000fd6000bf66270 */
[CC--:B0-----:R-:W-:Y:S02]  /*181f0*/  @!P2 LEA R4, P0, R197.reuse, R6.reuse, 0x1 ;  /* 0x00000006c504a211 */ /* 0x0c1fe400078008ff */
[C---:B------:R-:W-:Y:S02]  /*18200*/  @!P3 LEA R6, P1, R198.reuse, R6, 0x1 ;  /* 0x00000006c606b211 */ /* 0x040fe400078208ff */
[-C--:B------:R-:W-:Y:S02]  /*18210*/  @!P2 LEA.HI.X R5, R197, R0.reuse, R237, 0x1, P0 ;  /* 0x00000000c505a211 */ /* 0x080fe400000f0ced */
[----:B------:R-:W-:-:S03]  /*18220*/  @!P3 LEA.HI.X R7, R198, R0, R236, 0x1, P1 ;  /* 0x00000000c607b211 */ /* 0x000fc600008f0cec */
[----:B------:R0:W-:Y:S04]  /*18230*/  @!P2 ST.E.128 desc[UR42][R4.64], R12 ;  /* 0x0000000c0400a985 */ /* 0x0001e8000c101d2a */
[----:B------:R0:W-:Y:S02]  /*18240*/  @!P3 ST.E.128 desc[UR42][R6.64], R36 ;  /* 0x000000240600b985 */ /* 0x0001e4000c101d2a */
.L_x_806:
[----:B------:R-:W-:Y:S05]  /*18250*/  BSYNC B1 ;  /* 0x0000000000017941 */ /* 0x000fea0003800000 */
.L_x_805:
[----:B0-----:R-:W-:Y:S01]  /*18260*/  VIADD R0, R48, 0x60 ;  /* 0x0000006030007836 */ /* 0x001fe20000000000 */
[----:B--2-4-:R-:W0:Y:S04]  /*18270*/  SHFL.IDX PT, R3, R3, 0x3, 0x181f ;  /* 0x00781f0003037f89 */ /* 0x014e2800000e0000 */
[----:B------:R-:W-:Y:S01]  /*18280*/  ISETP.GE.AND P0, PT, R0, R53, PT ;  /* 0x000000350000720c */ /* 0x000fe20003f06270 */
[----:B---3--:R-:W2:-:S12]  /*18290*/  SHFL.IDX PT, R46, R46, 0x3, 0x181f ;  /* 0x00781f002e2e7f89 */ /* 0x008e9800000e0000 */
[----:B------:R-:W-:Y:S05]  /*182a0*/  @P0 BRA `(.L_x_807) ;  /* 0x0000000800e40947 */ /* 0x000fea0003800000 */
[----:B------:R-:W-:Y:S02]  /*182b0*/  ULDC UR4, c[0x0][0xac8] ;  /* 0x0002b20000047ab9 */ /* 0x000fe40000000800 */
[----:B------:R-:W-:-:S13]  /*182c0*/  ISETP.GE.AND P1, PT, R197, UR4, PT ;  /* 0x00000004c5007c0c */ /* 0x000fda000bf26270 */
[----:B--2---:R-:W-:-:S04]  /*182d0*/  @!P1 LEA R4, P0, R197, R46, 0x1 ;  /* 0x0000002ec5049211 */ /* 0x004fc800078008ff */
[----:B0-----:R-:W-:Y:S02]  /*182e0*/  @!P1 LEA.HI.X R5, R197, R3, R237, 0x1, P0 ;  /* 0x00000003c5059211 */ /* 0x001fe400000f0ced */
[----:B------:R-:W-:-:S03]  /*182f0*/  ISETP.GE.AND P0, PT, R198, UR4, PT ;  /* 0x00000004c6007c0c */ /* 0x000fc6000bf06270 */
[----:B------:R3:W-:Y:S10]  /*18300*/  @!P1 ST.E.128 desc[UR42][R4.64], R24 ;  /* 0x0000001804009985 */ /* 0x0007f4000c101d2a */
[----:B------:R-:W-:Y:S05]  /*18310*/  @P0 BRA `(.L_x_807) ;  /* 0x0000000800c80947 */ /* 0x000fea0003800000 */
[----:B---3--:R-:W-:-:S04]  /*18320*/  LEA R4, P0, R198, R46, 0x1 ;  /* 0x0000002ec6047211 */ /* 0x008fc800078008ff */
[----:B------:R-:W-:-:S05]  /*18330*/  LEA.HI.X R5, R198, R3, R236, 0x1, P0 ;  /* 0x00000003c6057211 */ /* 0x000fca00000f0cec */
[----:B------:R4:W-:Y:S01]  /*18340*/  ST.E.128 desc[UR42][R4.64], R40 ;  /* 0x0000002804007985 */ /* 0x0009e2000c101d2a */
[----:B------:R-:W-:Y:S05]  /*18350*/  BRA `(.L_x_807) ;  /* 0x0000000800b87947 */ /* 0x000fea0003800000 */
.L_x_799:
[----:B------:R-:W-:Y:S01]  /*18360*/  ULDC.64 UR4, c[0x0][0xc00] ;  /* 0x0003000000047ab9 */ /* 0x000fe20000000a00 */
[----:B------:R-:W-:Y:S01]  /*18370*/  IMAD.MOV.U32 R3, RZ, RZ, RZ ;  /* 0x000000ffff037224 */ /* 0x000fe200078e00ff */
[----:B------:R-:W-:Y:S01]  /*18380*/  ISETP.NE.U32.AND P0, PT, RZ, UR4, PT ;  /* 0x00000004ff007c0c */ /* 0x000fe2000bf05070 */
[----:B------:R-:W2:Y:S01]  /*18390*/  LDC R21, c[0x0][0xbe8] ;  /* 0x0002fa00ff157b82 */ /* 0x000ea20000000800 */
[----:B------:R-:W-:Y:S02]  /*183a0*/  IADD3 R4, P1, R201, UR4, RZ ;  /* 0x00000004c9047c10 */ /* 0x000fe4000ff3e0ff */
[----:B------:R-:W-:Y:S02]  /*183b0*/  ISETP.NE.AND.EX P0, PT, RZ, UR5, PT, P0 ;  /* 0x00000005ff007c0c */ /* 0x000fe4000bf05300 */
[----:B------:R-:W-:Y:S01]  /*183c0*/  IADD3.X R5, R202, UR5, RZ, P1, !PT ;  /* 0x00000005ca057c10 */ /* 0x000fe20008ffe4ff */
[----:B------:R-:W-:Y:S02]  /*183d0*/  ULDC.64 UR4, c[0x0][0xc08] ;  /* 0x0003020000047ab9 */ /* 0x000fe40000000a00 */
[----:B------:R-:W-:-:S04]  /*183e0*/  ISETP.NE.U32.AND P1, PT, RZ, UR4, PT ;  /* 0x00000004ff007c0c */ /* 0x000fc8000bf25070 */
[----:B------:R-:W-:-:S04]  /*183f0*/  ISETP.NE.AND.EX P1, PT, RZ, UR5, PT, P1 ;  /* 0x00000005ff007c0c */ /* 0x000fc8000bf25310 */
[----:B------:R3:W5:Y:S09]  /*18400*/  @P0 LDG.E R3, desc[UR42][R4.64] ;  /* 0x0000002a04030981 */ /* 0x000772000c1e1900 */
[----:B------:R-:W-:Y:S01]  /*18410*/  @P1 IADD3 R6, P2, R201, UR4, RZ ;  /* 0x00000004c9061c10 */ /* 0x000fe2000ff5e0ff */
[----:B------:R-:W-:-:S02]  /*18420*/  ULDC UR4, c[0x0][0xa88] ;  /* 0x0002a20000047ab9 */ /* 0x000fc40000000800 */
[----:B------:R-:W-:Y:S02]  /*18430*/  MOV R0, UR4 ;  /* 0x0000000400007c02 */ /* 0x000fe40008000f00 */
[----:B------:R-:W-:-:S05]  /*18440*/  @P1 IADD3.X R7, R202, UR5, RZ, P2, !PT ;  /* 0x00000005ca071c10 */ /* 0x000fca00097fe4ff */
[----:B------:R3:W5:Y:S01]  /*18450*/  @P1 LDG.E R0, desc[UR42][R6.64] ;  /* 0x0000002a06001981 */ /* 0x000762000c1e1900 */
[----:B--2---:R-:W-:Y:S01]  /*18460*/  ISETP.NE.AND P2, PT, R21, 0x1, PT ;  /* 0x000000011500780c */ /* 0x004fe20003f45270 */
[----:B------:R-:W2:-:S12]  /*18470*/  S2R R8, SR_TID.X ;  /* 0x0000000000087919 */ /* 0x000e980000002100 */
[----:B------:R-:W4:Y:S08]  /*18480*/  @P2 LDC R14, c[0x0][0xbec] ;  /* 0x0002fb00ff0e2b82 */ /* 0x000f300000000800 */
[----:B------:R-:W0:Y:S01]  /*18490*/  @P2 LDC R25, c[0x0][0xbf0] ;  /* 0x0002fc00ff192b82 */ /* 0x000e220000000800 */
[----:B--2---:R-:W-:-:S05]  /*184a0*/  VIADD R8, R8, 0xffffff80 ;  /* 0xffffff8008087836 */ /* 0x004fca0000000000 */
[----:B------:R-:W-:Y:S01]  /*184b0*/  ISETP.GE.AND P3, PT, R8, 0x80, PT ;  /* 0x000000800800780c */ /* 0x000fe20003f66270 */
[----:B---3--:R-:W-:-:S12]  /*184c0*/  @P1 BRA `(.L_x_808) ;  /* 0x0000000000101947 */ /* 0x008fd80003800000 */
[----:B------:R-:W-:Y:S05]  /*184d0*/  @!P0 BRA `(.L_x_808) ;  /* 0x00000000000c8947 */ /* 0x000fea0003800000 */
[----:B------:R-:W2:Y:S04]  /*184e0*/  LDG.E R7, desc[UR42][R4.64] ;  /* 0x0000002a04077981 */ /* 0x000ea8000c1e1900 */
[----:B-----5:R-:W2:Y:S02]  /*184f0*/  LDG.E R0, desc[UR42][R4.64+0x4] ;  /* 0x0000042a04007981 */ /* 0x020ea4000c1e1900 */
[----:B--2---:R-:W-:-:S07]  /*18500*/  IMAD.IADD R0, R0, 0x1, -R7 ;  /* 0x0000000100007824 */ /* 0x004fce00078e0a07 */
.L_x_808:
[----:B------:R-:W-:Y:S01]  /*18510*/  BSSY B1, `(.L_x_809) ;  /* 0x000002e000017945 */ /* 0x000fe20003800000 */
[----:B------:R-:W-:Y:S02]  /*18520*/  SHF.R.S32.HI R12, RZ, 0x1f, R200 ;  /* 0x0000001fff0c7819 */ /* 0x000fe400000114c8 */
[----:B------:R-:W-:Y:S02]  /*18530*/  SEL R203, R203, RZ, !P0 ;  /* 0x000000ffcbcb7207 */ /* 0x000fe40004000000 */
[----:B------:R-:W-:Y:S02]  /*18540*/  SEL R208, R208, RZ, !P0 ;  /* 0x000000ffd0d07207 */ /* 0x000fe40004000000 */
[----:B-----5:R-:W-:Y:S01]  /*18550*/  SHF.R.S32.HI R10, RZ, 0x1f, R3 ;  /* 0x0000001fff0a7819 */ /* 0x020fe20000011403 */
[----:B------:R-:W-:Y:S06]  /*18560*/  @P3 BRA `(.L_x_810) ;  /* 0x0000000000a03947 */ /* 0x000fec0003800000 */
[----:B------:R-:W2:Y:S01]  /*18570*/  S2R R5, SR_TID.X ;  /* 0x0000000000057919 */ /* 0x000ea20000002100 */
[----:B------:R-:W3:Y:S01]  /*18580*/  LDC R11, c[0x0][0xbe8] ;  /* 0x0002fa00ff0b7b82 */ /* 0x000ee20000000800 */
[----:B--2---:R-:W-:Y:S01]  /*18590*/  LEA R4, R206, R5, 0x7 ;  /* 0x00000005ce047211 */ /* 0x004fe200078e38ff */
[----:B---3--:R-:W-:-:S04]  /*185a0*/  IMAD R5, R0, R11, RZ ;  /* 0x0000000b00057224 */ /* 0x008fc800078e02ff */
[----:B------:R-:W-:-:S05]  /*185b0*/  VIADD R8, R4, 0xffffff80 ;  /* 0xffffff8004087836 */ /* 0x000fca0000000000 */
[----:B------:R-:W-:-:S13]  /*185c0*/  ISETP.GE.AND P0, PT, R8, R5, PT ;  /* 0x000000050800720c */ /* 0x000fda0003f06270 */
[----:B------:R-:W-:Y:S05]  /*185d0*/  @P0 BRA `(.L_x_810) ;  /* 0x0000000000840947 */ /* 0x000fea0003800000 */
[----:B------:R-:W-:Y:S01]  /*185e0*/  ISETP.NE.AND P0, PT, R11, 0x1, PT ;  /* 0x000000010b00780c */ /* 0x000fe20003f05270 */
[----:B------:R-:W-:Y:S01]  /*185f0*/  ULDC.64 UR4, c[0x0][0xb90] ;  /* 0x0002e40000047ab9 */ /* 0x000fe20000000a00 */
[----:B------:R-:W-:Y:S01]  /*18600*/  MOV R4, R3 ;  /* 0x0000000300047202 */ /* 0x000fe20000000f00 */
[----:B------:R-:W-:Y:S02]  /*18610*/  IMAD R9, R12, UR4, RZ ;  /* 0x000000040c097c24 */ /* 0x000fe4000f8e02ff */
[----:B------:R-:W-:Y:S02]  /*18620*/  IMAD.MOV.U32 R5, RZ, RZ, R10 ;  /* 0x000000ffff057224 */ /* 0x000fe400078e000a */
[----:B------:R-:W-:Y:S02]  /*18630*/  IMAD.MOV.U32 R7, RZ, RZ, R8 ;  /* 0x000000ffff077224 */ /* 0x000fe400078e0008 */
[----:B------:R-:W-:-:S04]  /*18640*/  IMAD.WIDE.U32 R4, R200, UR4, R4 ;  /* 0x00000004c8047c25 */ /* 0x000fc8000f8e0004 */
[----:B------:R-:W2:Y:S01]  /*18650*/  @P0 LDC R13, c[0x0][0xbec] ;  /* 0x0002fb00ff0d0b82 */ /* 0x000ea20000000800 */
[----:B------:R-:W-:Y:S01]  /*18660*/  IMAD R9, R200, UR5, R9 ;  /* 0x00000005c8097c24 */ /* 0x000fe2000f8e0209 */
[----:B------:R-:W-:-:S03]  /*18670*/  ULDC.64 UR4, c[0x0][0xb98] ;  /* 0x0002e60000047ab9 */ /* 0x000fc60000000a00 */
[----:B------:R-:W-:-:S03]  /*18680*/  IMAD.IADD R5, R5, 0x1, R9 ;  /* 0x0000000105057824 */ /* 0x000fc600078e0209 */
[----:B------:R-:W3:Y:S01]  /*18690*/  @P0 LDC R15, c[0x0][0xbf0] ;  /* 0x0002fc00ff0f0b82 */ /* 0x000ee20000000800 */
[----:B------:R-:W-:-:S04]  /*186a0*/  IMAD.WIDE.U32 R4, R203, UR4, R4 ;  /* 0x00000004cb047c25 */ /* 0x000fc8000f8e0004 */
[----:B--2---:R-:W-:-:S05]  /*186b0*/  @P0 IMAD.HI.U32 R6, R8, R13, RZ ;  /* 0x0000000d08060227 */ /* 0x004fca00078e00ff */
[----:B---3--:R-:W-:Y:S01]  /*186c0*/  @P0 SHF.R.U32.HI R7, RZ, R15, R6 ;  /* 0x0000000fff070219 */ /* 0x008fe20000011606 */
[----:B------:R-:W-:-:S03]  /*186d0*/  IMAD R6, R208, UR4, RZ ;  /* 0x00000004d0067c24 */ /* 0x000fc6000f8e02ff */
[C---:B------:R-:W-:Y:S02]  /*186e0*/  IADD3 R9, -R7.reuse, RZ, RZ ;  /* 0x000000ff07097210 */ /* 0x040fe40007ffe1ff */
[----:B------:R-:W-:-:S03]  /*186f0*/  IADD3 R4, P0, R7, R4, RZ ;  /* 0x0000000407047210 */ /* 0x000fc60007f1e0ff */
[----:B------:R-:W-:Y:S01]  /*18700*/  IMAD R9, R11, R9, R8 ;  /* 0x000000090b097224 */ /* 0x000fe200078e0208 */
[----:B------:R-:W-:Y:S01]  /*18710*/  SHF.R.S32.HI R11, RZ, 0x1f, R7 ;  /* 0x0000001fff0b7819 */ /* 0x000fe20000011407 */
[----:B------:R-:W-:Y:S01]  /*18720*/  IMAD R8, R203, UR5, R6 ;  /* 0x00000005cb087c24 */ /* 0x000fe2000f8e0206 */
[----:B------:R-:W-:Y:S02]  /*18730*/  ULDC.64 UR4, c[0x0][0xb88] ;  /* 0x0002e20000047ab9 */ /* 0x000fe40000000a00 */
[----:B------:R-:W-:Y:S02]  /*18740*/  SHF.R.S32.HI R6, RZ, 0x1f, R9 ;  /* 0x0000001fff067819 */ /* 0x000fe40000011409 */
[----:B------:R-:W-:-:S03]  /*18750*/  IADD3.X R5, R11, R5, R8, P0, !PT ;  /* 0x000000050b057210 */ /* 0x000fc600007fe408 */
[----:B------:R-:W-:Y:S02]  /*18760*/  IMAD R6, R6, UR4, RZ ;  /* 0x0000000406067c24 */ /* 0x000fe4000f8e02ff */
[----:B------:R-:W-:-:S04]  /*18770*/  IMAD.WIDE.U32 R4, R9, UR4, R4 ;  /* 0x0000000409047c25 */ /* 0x000fc8000f8e0004 */
[----:B------:R-:W-:Y:S01]  /*18780*/  IMAD R7, R9, UR5, R6 ;  /* 0x0000000509077c24 */ /* 0x000fe2000f8e0206 */
[----:B------:R-:W-:Y:S02]  /*18790*/  ULDC.64 UR4, c[0x0][0xb50] ;  /* 0x0002d40000047ab9 */ /* 0x000fe40000000a00 */
[----:B------:R-:W-:Y:S01]  /*187a0*/  LEA R6, P0, R4, UR4, 0x2 ;  /* 0x0000000404067c11 */ /* 0x000fe2000f8010ff */
[----:B------:R-:W-:-:S05]  /*187b0*/  IMAD.IADD R5, R5, 0x1, R7 ;  /* 0x0000000105057824 */ /* 0x000fca00078e0207 */
[----:B------:R-:W-:Y:S01]  /*187c0*/  LEA.HI.X R7, R4, UR5, R5, 0x2, P0 ;  /* 0x0000000504077c11 */ /* 0x000fe200080f1405 */
[----:B------:R-:W-:-:S05]  /*187d0*/  IMAD.MOV.U32 R5, RZ, RZ, -0x800000 ;  /* 0xff800000ff057424 */ /* 0x000fca00078e00ff */
[----:B------:R2:W-:Y:S02]  /*187e0*/  STG.E desc[UR42][R6.64], R5 ;  /* 0x0000000506007986 */ /* 0x0005e4000c10192a */
.L_x_810:
[----:B------:R-:W-:Y:S05]  /*187f0*/  BSYNC B1 ;  /* 0x0000000000017941 */ /* 0x000fea0003800000 */
.L_x_809:
[----:B------:R-:W-:Y:S01]  /*18800*/  ULDC.64 UR4, c[0x0][0xaa0] ;  /* 0x0002a80000047ab9 */ /* 0x000fe20000000a00 */
[----:B------:R-:W-:Y:S01]  /*18810*/  BSSY B1, `(.L_x_811) ;  /* 0x0000038000017945 */ /* 0x000fe20003800000 */
[----:B------:R-:W-:-:S04]  /*18820*/  IMAD R4, R10, UR4, RZ ;  /* 0x000000040a047c24 */ /* 0x000fc8000f8e02ff */
[C---:B--2---:R-:W-:Y:S02]  /*18830*/  IMAD R7, R3.reuse, UR5, R4 ;  /* 0x0000000503077c24 */ /* 0x044fe4000f8e0204 */
[----:B------:R-:W-:Y:S01]  /*18840*/  IMAD.WIDE.U32 R4, R3, UR4, RZ ;  /* 0x0000000403047c25 */ /* 0x000fe2000f8e00ff */
[----:B------:R-:W-:Y:S01]  /*18850*/  LEA R3, R199, R207, 0x5 ;  /* 0x000000cfc7037211 */ /* 0x000fe200078e28ff */
[----:B------:R-:W-:Y:S02]  /*18860*/  ULDC.64 UR4, c[0x0][0xae8] ;  /* 0x0002ba0000047ab9 */ /* 0x000fe40000000a00 */
[----:B------:R-:W-:Y:S02]  /*18870*/  IMAD.IADD R5, R5, 0x1, R7 ;  /* 0x0000000105057824 */ /* 0x000fe400078e0207 */
[----:B------:R-:W-:Y:S02]  /*18880*/  IMAD R9, R206, 0x80, R3 ;  /* 0x00000080ce097824 */ /* 0x000fe400078e0203 */
[----:B------:R-:W-:-:S02]  /*18890*/  IMAD R7, R12, UR4, RZ ;  /* 0x000000040c077c24 */ /* 0x000fc4000f8e02ff */
[----:B----4-:R-:W-:Y:S01]  /*188a0*/  @P2 IMAD.HI.U32 R6, R9, R14, RZ ;  /* 0x0000000e09062227 */ /* 0x010fe200078e00ff */
[----:B------:R-:W-:-:S03]  /*188b0*/  MOV R3, R9 ;  /* 0x0000000900037202 */ /* 0x000fc60000000f00 */
[C---:B------:R-:W-:Y:S01]  /*188c0*/  IMAD R7, R200.reuse, UR5, R7 ;  /* 0x00000005c8077c24 */ /* 0x040fe2000f8e0207 */
[----:B0-----:R-:W-:Y:S01]  /*188d0*/  @P2 SHF.R.U32.HI R3, RZ, R25, R6 ;  /* 0x00000019ff032219 */ /* 0x001fe20000011606 */
[----:B------:R-:W-:Y:S01]  /*188e0*/  IMAD.WIDE.U32 R4, R200, UR4, R4 ;  /* 0x00000004c8047c25 */ /* 0x000fe2000f8e0004 */
[----:B------:R-:W-:Y:S02]  /*188f0*/  ULDC.64 UR4, c[0x0][0xaf0] ;  /* 0x0002bc0000047ab9 */ /* 0x000fe40000000a00 */
[----:B------:R-:W-:Y:S01]  /*18900*/  SHF.R.S32.HI R6, RZ, 0x1f, R3 ;  /* 0x0000001fff067819 */ /* 0x000fe20000011403 */
[----:B------:R-:W-:Y:S02]  /*18910*/  IMAD R8, R208, UR4, RZ ;  /* 0x00000004d0087c24 */ /* 0x000fe4000f8e02ff */
[----:B------:R-:W-:Y:S02]  /*18920*/  IMAD.IADD R5, R5, 0x1, R7 ;  /* 0x0000000105057824 */ /* 0x000fe400078e0207 */
[----:B------:R-:W-:-:S02]  /*18930*/  IMAD R7, R203, UR5, R8 ;  /* 0x00000005cb077c24 */ /* 0x000fc4000f8e0208 */
[----:B------:R-:W-:Y:S01]  /*18940*/  IMAD.WIDE.U32 R4, R203, UR4, R4 ;  /* 0x00000004cb047c25 */ /* 0x000fe2000f8e0004 */
[----:B------:R-:W-:-:S03]  /*18950*/  ULDC.64 UR4, c[0x0][0xae0] ;  /* 0x0002b80000047ab9 */ /* 0x000fc60000000a00 */
[----:B------:R-:W-:Y:S01]  /*18960*/  IMAD.MOV R8, RZ, RZ, -R3 ;  /* 0x000000ffff087224 */ /* 0x000fe200078e0a03 */
[----:B------:R-:W-:Y:S01]  /*18970*/  IADD3 R5, R5, R7, RZ ;  /* 0x0000000705057210 */ /* 0x000fe20007ffe0ff */
[----:B------:R-:W-:Y:S02]  /*18980*/  IMAD R6, R6, UR4, RZ ;  /* 0x0000000406067c24 */ /* 0x000fe4000f8e02ff */
[----:B------:R-:W-:Y:S02]  /*18990*/  IMAD R7, R21, R8, R9 ;  /* 0x0000000815077224 */ /* 0x000fe400078e0209 */
[C---:B------:R-:W-:Y:S02]  /*189a0*/  IMAD R9, R3.reuse, UR5, R6 ;  /* 0x0000000503097c24 */ /* 0x040fe4000f8e0206 */
[----:B------:R-:W-:Y:S01]  /*189b0*/  IMAD.WIDE.U32 R4, R3, UR4, R4 ;  /* 0x0000000403047c25 */ /* 0x000fe2000f8e0004 */
[----:B------:R-:W-:Y:S01]  /*189c0*/  SHF.R.S32.HI R3, RZ, 0x1f, R7 ;  /* 0x0000001fff037819 */ /* 0x000fe20000011407 */
[----:B------:R-:W-:-:S02]  /*189d0*/  ULDC.64 UR4, c[0x0][0xad8] ;  /* 0x0002b60000047ab9 */ /* 0x000fc40000000a00 */
[----:B------:R-:W-:Y:S02]  /*189e0*/  IMAD.IADD R5, R5, 0x1, R9 ;  /* 0x0000000105057824 */ /* 0x000fe400078e0209 */
[----:B------:R-:W-:Y:S02]  /*189f0*/  IMAD R6, R3, UR4, RZ ;  /* 0x0000000403067c24 */ /* 0x000fe4000f8e02ff */
[----:B------:R-:W-:Y:S02]  /*18a00*/  IMAD R8, R206, 0x80, R207 ;  /* 0x00000080ce087824 */ /* 0x000fe400078e02cf */
[----:B------:R-:W-:Y:S02]  /*18a10*/  IMAD R21, R0, R21, RZ ;  /* 0x0000001500157224 */ /* 0x000fe400078e02ff */
[C---:B------:R-:W-:Y:S01]  /*18a20*/  IMAD R3, R7.reuse, UR5, R6 ;  /* 0x0000000507037c24 */ /* 0x040fe2000f8e0206 */
[C---:B------:R-:W-:Y:S01]  /*18a30*/  IADD3 R0, R8.reuse, 0x20, RZ ;  /* 0x0000002008007810 */ /* 0x040fe20007ffe0ff */
[----:B------:R-:W-:Y:S01]  /*18a40*/  IMAD.WIDE.U32 R4, R7, UR4, R4 ;  /* 0x0000000407047c25 */ /* 0x000fe2000f8e0004 */
[-C--:B------:R-:W-:Y:S01]  /*18a50*/  ISETP.GE.AND P2, PT, R8, R21.reuse, PT ;  /* 0x000000150800720c */ /* 0x080fe20003f46270 */
[----:B------:R-:W-:Y:S01]  /*18a60*/  ULDC.64 UR4, c[0x0][0xa80] ;  /* 0x0002a00000047ab9 */ /* 0x000fe20000000a00 */
[----:B------:R-:W-:Y:S01]  /*18a70*/  ISETP.GE.AND P1, PT, R0, R21, PT ;  /* 0x000000150000720c */ /* 0x000fe20003f26270 */
[----:B------:R-:W-:Y:S01]  /*18a80*/  IMAD.IADD R3, R5, 0x1, R3 ;  /* 0x0000000105037824 */ /* 0x000fe200078e0203 */
[----:B------:R-:W-:Y:S01]  /*18a90*/  LEA R6, P3, R4, UR4, 0x1 ;  /* 0x0000000404067c11 */ /* 0x000fe2000f8608ff */
[----:B------:R-:W-:-:S03]  /*18aa0*/  VIADD R0, R8, 0x40 ;  /* 0x0000004008007836 */ /* 0x000fc60000000000 */
[----:B------:R-:W-:Y:S02]  /*18ab0*/  LEA.HI.X R3, R4, UR5, R3, 0x1, P3 ;  /* 0x0000000504037c11 */ /* 0x000fe400098f0c03 */
[----:B------:R-:W-:Y:S01]  /*18ac0*/  ISETP.GE.AND P0, PT, R0, R21, PT ;  /* 0x000000150000720c */ /* 0x000fe20003f06270 */
[----:B------:R0:W2:Y:S04]  /*18ad0*/  SHFL.IDX PT, R4, R6, RZ, 0x181f ;  /* 0x00181fff06047589 */ /* 0x0000a800000e0000 */
[----:B------:R0:W3:Y:S01]  /*18ae0*/  SHFL.IDX PT, R0, R3, RZ, 0x181f ;  /* 0x00181fff03007589 */ /* 0x0000e200000e0000 */
[----:B------:R-:W-:Y:S07]  /*18af0*/  @P2 BRA `(.L_x_812) ;  /* 0x0000000000242947 */ /* 0x000fee0003800000 */
[----:B------:R-:W-:Y:S02]  /*18b00*/  ULDC UR4, c[0x0][0xac8] ;  /* 0x0002b20000047ab9 */ /* 0x000fe40000000800 */
[----:B------:R-:W-:Y:S02]  /*18b10*/  ISETP.GE.AND P4, PT, R197, UR4, PT ;  /* 0x00000004c5007c0c */ /* 0x000fe4000bf86270 */
[----:B------:R-:W-:-:S11]  /*18b20*/  ISETP.GE.AND P5, PT, R198, UR4, PT ;  /* 0x00000004c6007c0c */ /* 0x000fd6000bfa6270 */
[CC--:B--2---:R-:W-:Y:S02]  /*18b30*/  @!P4 LEA R10, P2, R197.reuse, R4.reuse, 0x1 ;  /* 0x00000004c50ac211 */ /* 0x0c4fe400078408ff */
[C---:B------:R-:W-:Y:S02]  /*18b40*/  @!P5 LEA R4, P3, R198.reuse, R4, 0x1 ;  /* 0x00000004c604d211 */ /* 0x040fe400078608ff */
[-C--:B---3--:R-:W-:Y:S02]  /*18b50*/  @!P4 LEA.HI.X R11, R197, R0.reuse, R237, 0x1, P2 ;  /* 0x00000000c50bc211 */ /* 0x088fe400010f0ced */
[----:B------:R-:W-:-:S03]  /*18b60*/  @!P5 LEA.HI.X R5, R198, R0, R236, 0x1, P3 ;  /* 0x00000000c605d211 */ /* 0x000fc600018f0cec */
[----:B------:R4:W-:Y:S04]  /*18b70*/  @!P4 ST.E.128 desc[UR42][R10.64], RZ ;  /* 0x000000ff0a00c985 */ /* 0x0009e8000c101d2a */
[----:B------:R4:W-:Y:S02]  /*18b80*/  @!P5 ST.E.128 desc[UR42][R4.64], RZ ;  /* 0x000000ff0400d985 */ /* 0x0009e4000c101d2a */
.L_x_812:
[----:B------:R-:W-:Y:S05]  /*18b90*/  BSYNC B1 ;  /* 0x0000000000017941 */ /* 0x000fea0003800000 */
.L_x_811:
[----:B---3--:R3:W0:Y:S01]  /*18ba0*/  SHFL.IDX PT, R0, R3, 0x1, 0x181f ;  /* 0x00381f0003007f89 */ /* 0x00862200000e0000 */
[----:B------:R-:W-:Y:S03]  /*18bb0*/  BSSY B1, `(.L_x_813) ;  /* 0x000000c000017945 */ /* 0x000fe60003800000 */
[----:B--2-4-:R3:W2:Y:S01]  /*18bc0*/  SHFL.IDX PT, R4, R6, 0x1, 0x181f ;  /* 0x00381f0006047f89 */ /* 0x0146a200000e0000 */
[----:B------:R-:W-:Y:S05]  /*18bd0*/  @P1 BRA `(.L_x_814) ;  /* 0x0000000000241947 */ /* 0x000fea0003800000 */
[----:B------:R-:W-:Y:S02]  /*18be0*/  ULDC UR4, c[0x0][0xac8] ;  /* 0x0002b20000047ab9 */ /* 0x000fe40000000800 */
        /* <DEDUP_REMOVED lines=8> */
.L_x_814:
[----:B------:R-:W-:Y:S05]  /*18c70*/  BSYNC B1 ;  /* 0x0000000000017941 */ /* 0x000fea0003800000 */
.L_x_813:
[----:B0-----:R0:W0:Y:S01]  /*18c80*/  SHFL.IDX PT, R0, R3, 0x2, 0x181f ;  /* 0x00581f0003007f89 */ /* 0x00102200000e0000 */
[----:B------:R-:W-:Y:S03]  /*18c90*/  BSSY B1, `(.L_x_815) ;  /* 0x000000c000017945 */ /* 0x000fe60003800000 */
[----:B--2-4-:R2:W4:Y:S01]  /*18ca0*/  SHFL.IDX PT, R4, R6, 0x2, 0x181f ;  /* 0x00581f0006047f89 */ /* 0x01452200000e0000 */
[----:B------:R-:W-:Y:S05]  /*18cb0*/  @P0 BRA `(.L_x_816) ;  /* 0x0000000000240947 */ /* 0x000fea0003800000 */
[----:B------:R-:W-:Y:S02]  /*18cc0*/  ULDC UR4, c[0x0][0xac8] ;  /* 0x0002b20000047ab9 */ /* 0x000fe40000000800 */
[----:B------:R-:W-:Y:S02]  /*18cd0*/  ISETP.GE.AND P2, PT, R197, UR4, PT ;  /* 0x00000004c5007c0c */ /* 0x000fe4000bf46270 */
[----:B------:R-:W-:-:S11]  /*18ce0*/  ISETP.GE.AND P3, PT, R198, UR4, PT ;  /* 0x00000004c6007c0c */ /* 0x000fd6000bf66270 */
[CC--:B----4-:R-:W-:Y:S02]  /*18cf0*/  @!P2 LEA R10, P0, R197.reuse, R4.reuse, 0x1 ;  /* 0x00000004c50aa211 */ /* 0x0d0fe400078008ff */
[C---:B------:R-:W-:Y:S02]  /*18d00*/  @!P3 LEA R4, P1, R198.reuse, R4, 0x1 ;  /* 0x00000004c604b211 */ /* 0x040fe400078208ff */
[-C--:B0-----:R-:W-:Y:S02]  /*18d10*/  @!P2 LEA.HI.X R11, R197, R0.reuse, R237, 0x1, P0 ;  /* 0x00000000c50ba211 */ /* 0x081fe400000f0ced */
[----:B------:R-:W-:-:S03]  /*18d20*/  @!P3 LEA.HI.X R5, R198, R0, R236, 0x1, P1 ;  /* 0x00000000c605b211 */ /* 0x000fc600008f0cec */
[----:B------:R0:W-:Y:S04]  /*18d30*/  @!P2 ST.E.128 desc[UR42][R10.64], RZ ;  /* 0x000000ff0a00a985 */ /* 0x0001e8000c101d2a */
[----:B------:R0:W-:Y:S02]  /*18d40*/  @!P3 ST.E.128 desc[UR42][R4.64], RZ ;  /* 0x000000ff0400b985 */ /* 0x0001e4000c101d2a */
.L_x_816:
[----:B------:R-:W-:Y:S05]  /*18d50*/  BSYNC B1 ;  /* 0x0000000000017941 */ /* 0x000fea0003800000 */
.L_x_815:
[----:B0-----:R-:W-:Y:S01]  /*18d60*/  IADD3 R0, R8, 0x60, RZ ;  /* 0x0000006008007810 */ /* 0x001fe20007ffe0ff */
[----:B---3--:R-:W0:Y:S03]  /*18d70*/  SHFL.IDX PT, R3, R3, 0x3, 0x181f ;  /* 0x00781f0003037f89 */ /* 0x008e2600000e0000 */
[----:B------:R-:W-:Y:S01]  /*18d80*/  ISETP.GE.AND P0, PT, R0, R21, PT ;  /* 0x000000150000720c */ /* 0x000fe20003f06270 */
[----:B----4-:R3:W4:-:S12]  /*18d90*/  SHFL.IDX PT, R4, R6, 0x3, 0x181f ;  /* 0x00781f0006047f89 */ /* 0x01071800000e0000 */
[----:B---3--:R-:W-:Y:S05]  /*18da0*/  @P0 BRA `(.L_x_807) ;  /* 0x0000000000240947 */ /* 0x008fea0003800000 */
[----:B------:R-:W-:Y:S02]  /*18db0*/  ULDC UR4, c[0x0][0xac8] ;  /* 0x0002b20000047ab9 */ /* 0x000fe40000000800 */
[----:B------:R-:W-:Y:S02]  /*18dc0*/  ISETP.GE.AND P2, PT, R197, UR4, PT ;  /* 0x00000004c5007c0c */ /* 0x000fe4000bf46270 */
[----:B------:R-:W-:-:S11]  /*18dd0*/  ISETP.GE.AND P3, PT, R198, UR4, PT ;  /* 0x00000004c6007c0c */ /* 0x000fd6000bf66270 */
[CC--:B--2-4-:R-:W-:Y:S02]  /*18de0*/  @!P2 LEA R6, P0, R197.reuse, R4.reuse, 0x1 ;  /* 0x00000004c506a211 */ /* 0x0d4fe400078008ff */
[C---:B------:R-:W-:Y:S02]  /*18df0*/  @!P3 LEA R4, P1, R198.reuse, R4, 0x1 ;  /* 0x00000004c604b211 */ /* 0x040fe400078208ff */
[-C--:B0-----:R-:W-:Y:S02]  /*18e00*/  @!P2 LEA.HI.X R7, R197, R3.reuse, R237, 0x1, P0 ;  /* 0x00000003c507a211 */ /* 0x081fe400000f0ced */
[----:B------:R-:W-:-:S03]  /*18e10*/  @!P3 LEA.HI.X R5, R198, R3, R236, 0x1, P1 ;  /* 0x00000003c605b211 */ /* 0x000fc600008f0cec */
[----:B------:R0:W-:Y:S04]  /*18e20*/  @!P2 ST.E.128 desc[UR42][R6.64], RZ ;  /* 0x000000ff0600a985 */ /* 0x0001e8000c101d2a */
[----:B------:R0:W-:Y:S02]  /*18e30*/  @!P3 ST.E.128 desc[UR42][R4.64], RZ ;  /* 0x000000ff0400b985 */ /* 0x0001e4000c101d2a */
.L_x_807:
[----:B------:R-:W-:Y:S05]  /*18e40*/  BSYNC B0 ;  /* 0x0000000000007941 */ /* 0x000fea0003800000 */
.L_x_798:
[----:B------:R-:W-:Y:S02]  /*18e50*/  ULDC UR4, c[0x0][0xc3c] ;  /* 0x00030f0000047ab9 */ /* 0x000fe40000000800 */
[----:B-1----:R-:W-:-:S13]  /*18e60*/  ISETP.GE.AND P0, PT, R127, UR4, PT ;  /* 0x000000047f007c0c */ /* 0x002fda000bf06270 */
[----:B------:R-:W-:Y:S05]  /*18e70*/  @!P0 BRA `(.L_x_817) ;  /* 0xfffffe8400348947 */ /* 0x000fea000383ffff */
[----:B------:R-:W-:Y:S05]  /*18e80*/  BRA `(.L_x_612) ;  /* 0x0000007800047947 */ /* 0x000fea0003800000 */
.L_x_610:
[----:B------:R-:W-:-:S08]  /*18e90*/  NOP ;  /* 0x0000000000007918 */ /* 0x000fd00000000000 */
[----:B0-----:R-:W0:-:S00]  /*18ea0*/  USETMAXREG.DEALLOC.CTAPOOL 0x18 ;  /* 0x00000018000079c8 */ /* 0x001e0000080e0500 */
[----:B0-----:R-:W2:Y:S01]  /*18eb0*/  LDL.LU R3, [R1+0x8] ;  /* 0x0000080001037983 */ /* 0x001ea20000300800 */
[----:B------:R-:W-:Y:S01]  /*18ec0*/  LOP3.LUT R2, R2, 0x3, RZ, 0xc0, !PT ;  /* 0x0000000302027812 */ /* 0x000fe200078ec0ff */
[----:B------:R-:W-:-:S05]  /*18ed0*/  IMAD.MOV.U32 R4, RZ, RZ, RZ ;  /* 0x000000ffff047224 */ /* 0x000fca00078e00ff */
[----:B------:R-:W0:Y:S02]  /*18ee0*/  SHFL.IDX PT, R2, R2, RZ, 0x1f ;  /* 0x00001fff02027589 */ /* 0x000e2400000e0000 */
[----:B0-----:R-:W-:Y:S02]  /*18ef0*/  ISETP.NE.AND P0, PT, R2, RZ, PT ;  /* 0x000000ff0200720c */ /* 0x001fe40003f05270 */
[----:B--2---:R-:W-:-:S11]  /*18f00*/  LOP3.LUT R3, R3, 0xffffffef, RZ, 0xc0, !PT ;  /* 0xffffffef03037812 */ /* 0x004fd600078ec0ff */
[----:B------:R-:W-:-:S05]  /*18f10*/  @P0 LOP3.LUT R3, R3, 0x10, RZ, 0xfc, !PT ;  /* 0x0000001003030812 */ /* 0x000fca00078efcff */
[----:B------:R0:W-:Y:S01]  /*18f20*/  STL [R1+0x8], R3 ;  /* 0x0000080301007387 */ /* 0x0001e20000100800 */
        /* <DEDUP_REMOVED lines=8> */
.L_x_818:
[----:B------:R-:W-:Y:S01]  /*18fb0*/  LOP3.LUT R5, R0, 0x1f, RZ, 0xc0, !PT ;  /* 0x0000001f00057812 */ /* 0x000fe200078ec0ff */
[----:B------:R-:W-:Y:S01]  /*18fc0*/  ULDC UR4, c[0x0][0xc3c] ;  /* 0x00030f0000047ab9 */ /* 0x000fe20000000800 */
[----:B------:R-:W1:Y:S01]  /*18fd0*/  S2UR UR6, SR_CTAID.X ;  /* 0x00000000000679c3 */ /* 0x000e620000002500 */
[----:B------:R-:W-:Y:S01]  /*18fe0*/  ULDC UR5, c[0x0][0xc38] ;  /* 0x00030e0000057ab9 */ /* 0x000fe20000000800 */
[----:B------:R-:W-:-:S04]  /*18ff0*/  ISETP.NE.AND P0, PT, R5, 0x1f, PT ;  /* 0x0000001f0500780c */ /* 0x000fc80003f05270 */
[----:B------:R-:W-:-:S13]  /*19000*/  ISETP.GE.OR P1, PT, R5, UR4, !P0 ;  /* 0x0000000405007c0c */ /* 0x000fda000c726670 */
[----:B0-----:R-:W0:Y:S02]  /*19010*/  @!P1 LDC.64 R2, c[0x0][0xc80] ;  /* 0x00032000ff029b82 */ /* 0x001e240000000a00 */
[----:B0-----:R-:W-:-:S05]  /*19020*/  @!P1 IMAD.WIDE.U32 R2, R5, 0x4, R2 ;  /* 0x0000000405029825 */ /* 0x001fca00078e0002 */
[----:B------:R-:W2:Y:S01]  /*19030*/  @!P1 LDG.E R4, desc[UR42][R2.64] ;  /* 0x0000002a02049981 */ /* 0x000ea2000c1e1900 */
[C---:B------:R-:W-:Y:S01]  /*19040*/  ISETP.NE.AND P1, PT, R5.reuse, RZ, PT ;  /* 0x000000ff0500720c */ /* 0x040fe20003f25270 */
[----:B------:R-:W-:Y:S01]  /*19050*/  UMOV UR4, URZ ;  /* 0x0000003f00047c82 */ /* 0x000fe20008000000 */
[C---:B------:R-:W-:Y:S01]  /*19060*/  ISETP.GE.U32.AND P2, PT, R5.reuse, 0x2, PT ;  /* 0x000000020500780c */ /* 0x040fe20003f46070 */
[----:B------:R-:W-:Y:S01]  /*19070*/  IMAD.MOV.U32 R16, RZ, RZ, RZ ;  /* 0x000000ffff107224 */ /* 0x000fe200078e00ff */
[C---:B------:R-:W-:Y:S02]  /*19080*/  ISETP.GE.U32.AND P3, PT, R5.reuse, 0x4, PT ;  /* 0x000000040500780c */ /* 0x040fe40003f66070 */
[C---:B------:R-:W-:Y:S02]  /*19090*/  ISETP.GE.U32.AND P4, PT, R5.reuse, 0x8, PT ;  /* 0x000000080500780c */ /* 0x040fe40003f86070 */
[----:B------:R-:W-:Y:S01]  /*190a0*/  ISETP.GE.U32.AND P5, PT, R5, 0x10, PT ;  /* 0x000000100500780c */ /* 0x000fe20003fa6070 */
[----:B--2---:R-:W0:Y:S02]  /*190b0*/  SHFL.UP PT, R6, R4, 0x1, RZ ;  /* 0x0420000004067989 */ /* 0x004e2400000e00ff */
        /* <DEDUP_REMOVED lines=14> */
[----:B------:R-:W0:Y:S02]  /*191a0*/  SHFL.IDX PT, R6, R2, 0x1f, 0x1f ;  /* 0x03e01f0002067f89 */ /* 0x000e2400000e0000 */
[----:B0-----:R-:W-:-:S04]  /*191b0*/  IMAD R6, R6, UR5, RZ ;  /* 0x0000000506067c24 */ /* 0x001fc8000f8e02ff */
[----:B------:R-:W-:Y:S01]  /*191c0*/  IMAD.MOV.U32 R3, RZ, RZ, R6 ;  /* 0x000000ffff037224 */ /* 0x000fe200078e0006 */
[----:B-1----:R-:W-:-:S13]  /*191d0*/  ISETP.GT.AND P6, PT, R6, UR6, PT ;  /* 0x0000000606007c0c */ /* 0x002fda000bfc4270 */
[----:B------:R-:W-:Y:S05]  /*191e0*/  @P6 BRA `(.L_x_820) ;  /* 0x00000000009c6947 */ /* 0x000fea0003800000 */
[----:B------:R-:W0:Y:S01]  /*191f0*/  LDC R7, c[0x0][0xc3c] ;  /* 0x00030f00ff077b82 */ /* 0x000e220000000800 */
[----:B------:R-:W-:Y:S01]  /*19200*/  MOV R6, R3 ;  /* 0x0000000300067202 */ /* 0x000fe20000000f00 */
[----:B------:R-:W-:Y:S01]  /*19210*/  UMOV UR4, URZ ;  /* 0x0000003f00047c82 */ /* 0x000fe20008000000 */
[----:B------:R-:W-:Y:S01]  /*19220*/  ULDC UR7, c[0x0][0xc3c] ;  /* 0x00030f0000077ab9 */ /* 0x000fe20000000800 */
[----:B------:R-:W-:-:S05]  /*19230*/  ULDC UR5, c[0x0][0xc38] ;  /* 0x00030e0000057ab9 */ /* 0x000fca0000000800 */
.L_x_824:
[----:B------:R-:W-:Y:S01]  /*19240*/  UIADD3 UR4, UR4, 0x1f, URZ ;  /* 0x0000001f04047890 */ /* 0x000fe2000fffe03f */
[----:B------:R-:W-:-:S05]  /*19250*/  IMAD.U32 R19, RZ, RZ, UR7 ;  /* 0x00000007ff137e24 */ /* 0x000fca000f8e00ff */
[----:B0-----:R-:W-:-:S13]  /*19260*/  ISETP.LE.AND P6, PT, R7, UR4, PT ;  /* 0x0000000407007c0c */ /* 0x001fda000bfc3270 */
[----:B------:R-:W-:Y:S05]  /*19270*/  @P6 BRA `(.L_x_821) ;  /* 0x00000004001c6947 */ /* 0x000fea0003800000 */
[----:B------:R-:W-:Y:S01]  /*19280*/  VIADD R8, R5, UR4 ;  /* 0x0000000405087c36 */ /* 0x000fe20008000000 */
[----:B------:R-:W-:Y:S01]  /*19290*/  BSSY B0, `(.L_x_822) ;  /* 0x0000007000007945 */ /* 0x000fe20003800000 */
[----:B------:R-:W-:-:S03]  /*192a0*/  MOV R4, RZ ;  /* 0x000000ff00047202 */ /* 0x000fc60000000f00 */
[----:B------:R-:W-:-:S13]  /*192b0*/  ISETP.GE.OR P6, PT, R8, R7, !P0 ;  /* 0x000000070800720c */ /* 0x000fda00047c6670 */
[----:B------:R-:W-:Y:S05]  /*192c0*/  @P6 BRA `(.L_x_823) ;  /* 0x00000000000c6947 */ /* 0x000fea0003800000 */
[----:B------:R-:W0:Y:S02]  /*192d0*/  LDC.64 R2, c[0x0][0xc80] ;  /* 0x00032000ff027b82 */ /* 0x000e240000000a00 */
[----:B0-----:R-:W-:-:S05]  /*192e0*/  IMAD.WIDE R2, R8, 0x4, R2 ;  /* 0x0000000408027825 */ /* 0x001fca00078e0202 */
[----:B------:R0:W5:Y:S02]  /*192f0*/  LDG.E R4, desc[UR42][R2.64] ;  /* 0x0000002a02047981 */ /* 0x000164000c1e1900 */
.L_x_823:
[----:B------:R-:W-:Y:S05]  /*19300*/  BSYNC B0 ;  /* 0x0000000000007941 */ /* 0x000fea0003800000 */
.L_x_822:
[----:B0----5:R-:W0:Y:S02]  /*19310*/  SHFL.UP PT, R2, R4, 0x1, RZ ;  /* 0x0420000004027989 */ /* 0x021e2400000e00ff */
        /* <DEDUP_REMOVED lines=14> */
[----:B------:R-:W0:Y:S02]  /*19400*/  SHFL.IDX PT, R3, R11, 0x1f, 0x1f ;  /* 0x03e01f000b037f89 */ /* 0x000e2400000e0000 */
[----:B0-----:R-:W-:-:S05]  /*19410*/  IMAD R3, R3, UR5, RZ ;  /* 0x0000000503037c24 */ /* 0x001fca000f8e02ff */
[----:B------:R-:W-:-:S04]  /*19420*/  IADD3 R6, R3, R6, RZ ;  /* 0x0000000603067210 */ /* 0x000fc80007ffe0ff */
[----:B------:R-:W-:-:S13]  /*19430*/  ISETP.GT.AND P6, PT, R6, UR6, PT ;  /* 0x0000000606007c0c */ /* 0x000fda000bfc4270 */
[----:B------:R-:W-:Y:S05]  /*19440*/  @!P6 BRA `(.L_x_824) ;  /* 0xfffffffc007ce947 */ /* 0x000fea000383ffff */
[----:B------:R-:W-:-:S07]  /*19450*/  IMAD.MOV.U32 R2, RZ, RZ, R11 ;  /* 0x000000ffff027224 */ /* 0x000fce00078e000b */
.L_x_820:
[----:B------:R-:W-:-:S04]  /*19460*/  IMAD.IADD R7, R6, 0x1, -R3 ;  /* 0x0000000106077824 */ /* 0x000fc800078e0a03 */
        /* <DEDUP_REMOVED lines=9> */
[----:B0-----:R-:W-:-:S06]  /*19500*/  IADD3 R3, R9, 0xffffffe, RZ ;  /* 0x0ffffffe09037810 */ /* 0x001fcc0007ffe0ff */
[----:B------:R-:W0:Y:S02]  /*19510*/  F2I.FTZ.U32.TRUNC.NTZ R3, R3 ;  /* 0x0000000300037305 */ /* 0x000e24000021f000 */
[----:B0-----:R-:W-:Y:S01]  /*19520*/  IMAD.MOV R11, RZ, RZ, -R3 ;  /* 0x000000ffff0b7224 */ /* 0x001fe200078e0a03 */
[----:B------:R-:W-:Y:S06]  /*19530*/  @!P0 BRA `(.L_x_825) ;  /* 0x0000000000088947 */ /* 0x000fec0003800000 */
[----:B------:R-:W-:-:S05]  /*19540*/  VIADD R9, R19, 0xffffffff ;  /* 0xffffffff13097836 */ /* 0x000fca0000000000 */
[----:B------:R0:W1:Y:S02]  /*19550*/  SHFL.IDX PT, R16, R2, R9, 0x1f ;  /* 0x00001f0902107589 */ /* 0x00006400000e0000 */
.L_x_825:
[----:B-1----:R-:W-:Y:S01]  /*19560*/  IMAD R16, R16, UR5, R7 ;  /* 0x0000000510107c24 */ /* 0x002fe2000f8e0207 */
[----:B0-----:R-:W-:Y:S01]  /*19570*/  MOV R2, RZ ;  /* 0x000000ff00027202 */ /* 0x001fe20000000f00 */
[----:B------:R-:W-:Y:S02]  /*19580*/  IMAD R7, R11, R6, RZ ;  /* 0x000000060b077224 */ /* 0x000fe400078e02ff */
[----:B------:R-:W-:Y:S01]  /*19590*/  VIADD R19, R19, UR4 ;  /* 0x0000000413137c36 */ /* 0x000fe20008000000 */
[----:B------:R-:W-:Y:S01]  /*195a0*/  IADD3 R17, -R16, UR6, RZ ;  /* 0x0000000610117c10 */ /* 0x000fe2000fffe1ff */
[----:B------:R-:W-:Y:S01]  /*195b0*/  IMAD.HI.U32 R2, R3, R7, R2 ;  /* 0x0000000703027227 */ /* 0x000fe200078e0002 */
[----:B------:R-:W-:Y:S02]  /*195c0*/  IABS R7, R4 ;  /* 0x0000000400077213 */ /* 0x000fe40000000000 */
[----:B------:R-:W-:-:S03]  /*195d0*/  IABS R3, R17 ;  /* 0x0000001100037213 */ /* 0x000fc60000000000 */
[----:B------:R-:W-:Y:S02]  /*195e0*/  IMAD.MOV R7, RZ, RZ, -R7 ;  /* 0x000000ffff077224 */ /* 0x000fe400078e0a07 */
[----:B------:R-:W-:-:S04]  /*195f0*/  IMAD.HI.U32 R2, R2, R3, RZ ;  /* 0x0000000302027227 */ /* 0x000fc800078e00ff */
[----:B------:R-:W-:-:S05]  /*19600*/  IMAD R3, R2, R7, R3 ;  /* 0x0000000702037224 */ /* 0x000fca00078e0203 */
[----:B------:R-:W-:-:S13]  /*19610*/  ISETP.GT.U32.AND P1, PT, R6, R3, PT ;  /* 0x000000030600720c */ /* 0x000fda0003f24070 */
[----:B------:R-:W-:Y:S01]  /*19620*/  @!P1 IMAD.IADD R3, R3, 0x1, -R6 ;  /* 0x0000000103039824 */ /* 0x000fe200078e0a06 */
[----:B------:R-:W-:Y:S02]  /*19630*/  @!P1 IADD3 R2, R2, 0x1, RZ ;  /* 0x0000000102029810 */ /* 0x000fe40007ffe0ff */
        /* <DEDUP_REMOVED lines=11> */
.L_x_821:
[----:B------:R-:W-:Y:S01]  /*196f0*/  MOV R17, RZ ;  /* 0x000000ff00117202 */ /* 0x000fe20000000f00 */
[----:B------:R-:W-:Y:S02]  /*19700*/  IMAD.U32 R16, RZ, RZ, UR6 ;  /* 0x00000006ff107e24 */ /* 0x000fe4000f8e00ff */
[----:B------:R-:W-:-:S07]  /*19710*/  IMAD.MOV.U32 R18, RZ, RZ, RZ ;  /* 0x000000ffff127224 */ /* 0x000fce00078e00ff */
.L_x_826:
[----:B------:R-:W-:-:S13]  /*19720*/  ISETP.NE.AND P0, PT, R5, RZ, PT ;  /* 0x000000ff0500720c */ /* 0x000fda0003f05270 */
[----:B------:R-:W0:Y:S01]  /*19730*/  @!P0 S2R R3, SR_CgaCtaId ;  /* 0x0000000000038919 */ /* 0x000e220000008800 */
[----:B------:R-:W-:-:S04]  /*19740*/  @!P0 MOV R2, 0x400 ;  /* 0x0000040000028802 */ /* 0x000fc80000000f00 */
[----:B0-----:R-:W-:-:S05]  /*19750*/  @!P0 LEA R2, R3, R2, 0x18 ;  /* 0x0000000203028211 */ /* 0x001fca00078ec0ff */
[----:B------:R2:W-:Y:S01]  /*19760*/  @!P0 STS.128 [R2+0x348d0], R16 ;  /* 0x0348d01002008388 */ /* 0x0005e20000000c00 */
[----:B------:R-:W-:Y:S06]  /*19770*/  BAR.ARV 0x5, 0x180 ;  /* 0x0146000000007b1d */ /* 0x000fec0000002000 */
.L_x_819:
[----:B--2---:R-:W-:Y:S01]  /*19780*/  MOV R2, 0x1 ;  /* 0x0000000100027802 */ /* 0x004fe20000000f00 */
[----:B------:R2:W-:Y:S01]  /*19790*/  STL [R1+0xc], RZ ;  /* 0x00000cff01007387 */ /* 0x0005e20000100800 */
[----:B------:R-:W-:Y:S02]  /*197a0*/  ULDC UR4, c[0x0][0xc3c] ;  /* 0x00030f0000047ab9 */ /* 0x000fe40000000800 */
[----:B-1----:R-:W-:Y:S01]  /*197b0*/  ISETP.GE.AND P0, PT, R19, UR4, PT ;  /* 0x0000000413007c0c */ /* 0x002fe2000bf06270 */
[----:B------:R2:W-:Y:S04]  /*197c0*/  STL [R1+0x18], R2 ;  /* 0x0000180201007387 */ /* 0x0005e80000100800 */
[----:B------:R2:W-:Y:S08]  /*197d0*/  STL [R1+0x58], RZ ;  /* 0x000058ff01007387 */ /* 0x0005f00000100800 */
[----:B--2---:R-:W-:Y:S05]  /*197e0*/  @P0 BRA `(.L_x_827) ;  /* 0x0000006800bc0947 */ /* 0x004fea0003800000 */
[----:B------:R-:W2:Y:S04]  /*197f0*/  LDL R2, [R1+0x60] ;  /* 0x0000600001027983 */ /* 0x000ea80000100800 */
[----:B------:R-:W3:Y:S01]  /*19800*/  LDL.LU R5, [R1+0x8] ;  /* 0x0000080001057983 */ /* 0x000ee20000300800 */
[----:B------:R-:W1:Y:S01]  /*19810*/  S2UR UR5, SR_CgaCtaId ;  /* 0x00000000000579c3 */ /* 0x000e620000008800 */
[----:B------:R-:W-:Y:S01]  /*19820*/  LOP3.LUT R7, R0, 0x7f, RZ, 0xc0, !PT ;  /* 0x0000007f00077812 */ /* 0x000fe200078ec0ff */
[----:B------:R-:W-:Y:S01]  /*19830*/  UMOV UR4, 0x400 ;  /* 0x0000040000047882 */ /* 0x000fe20000000000 */
[----:B------:R-:W-:Y:S01]  /*19840*/  BSSY B8, `(.L_x_827) ;  /* 0x00006a9000087945 */ /* 0x000fe20003800000 */
[----:B------:R-:W-:Y:S01]  /*19850*/  ULDC.64 UR36, c[0x0][0x198] ;  /* 0x0000660000247ab9 */ /* 0x000fe20000000a00 */
[----:B------:R-:W-:Y:S01]  /*19860*/  ISETP.NE.AND P1, PT, R7, RZ, PT ;  /* 0x000000ff0700720c */ /* 0x000fe20003f25270 */
[----:B------:R-:W-:Y:S01]  /*19870*/  ULDC UR39, c[0x0][0xc] ;  /* 0x0000030000277ab9 */ /* 0x000fe20000000800 */
[----:B------:R-:W-:Y:S01]  /*19880*/  SHF.R.U32.HI R6, RZ, 0x3, R7 ;  /* 0x00000003ff067819 */ /* 0x000fe20000011607 */
[----:B-1----:R-:W-:Y:S01]  /*19890*/  ULEA UR4, UR5, UR4, 0x18 ;  /* 0x0000000405047291 */ /* 0x002fe2000f8ec03f */
[----:B--2---:R-:W-:Y:S01]  /*198a0*/  R2UR UR6, R2 ;  /* 0x00000000020672ca */ /* 0x004fe200000e0000 */
[----:B------:R-:W-:Y:S01]  /*198b0*/  IMAD.SHL.U32 R2, R0, 0x8, RZ ;  /* 0x0000000800027824 */ /* 0x000fe200078e00ff */
[----:B---3--:R-:W-:-:S04]  /*198c0*/  LOP3.LUT R5, R5, 0xfffffffd, RZ, 0xc0, !PT ;  /* 0xfffffffd05057812 */ /* 0x008fc800078ec0ff */
[----:B0-----:R-:W-:-:S03]  /*198d0*/  LOP3.LUT R3, R2, 0x1f8, RZ, 0xc0, !PT ;  /* 0x000001f802037812 */ /* 0x001fc600078ec0ff */
[----:B------:R-:W-:Y:S02]  /*198e0*/  @P1 LOP3.LUT R5, R5, 0x2, RZ, 0xfc, !PT ;  /* 0x0000000205051812 */ /* 0x000fe400078efcff */
[----:B------:R-:W-:Y:S01]  /*198f0*/  LOP3.LUT R4, R3, 0x38, R0, 0x78, !PT ;  /* 0x0000003803047812 */ /* 0x000fe200078e7800 */
[----:B------:R-:W-:Y:S01]  /*19900*/  IMAD.SHL.U32 R3, R7, 0x8, RZ ;  /* 0x0000000807037824 */ /* 0x000fe200078e00ff */
[----:B------:R-:W-:Y:S01]  /*19910*/  LOP3.LUT R5, R5, 0xfffffffe, RZ, 0xc0, !PT ;  /* 0xfffffffe05057812 */ /* 0x000fe200078ec0ff */
[----:B------:R-:W-:Y:S01]  /*19920*/  ULOP3.LUT UR38, UR6, 0x2, URZ, 0xfc, !UPT ;  /* 0x0000000206267892 */ /* 0x000fe2000f8efc3f */
[----:B------:R-:W-:Y:S02]  /*19930*/  LOP3.LUT R2, R2, 0x38, RZ, 0xc0, !PT ;  /* 0x0000003802027812 */ /* 0x000fe400078ec0ff */
[----:B------:R-:W-:Y:S02]  /*19940*/  LOP3.LUT R3, R4, 0x200, R3, 0xf8, !PT ;  /* 0x0000020004037812 */ /* 0x000fe400078ef803 */
[----:B------:R-:W-:-:S02]  /*19950*/  LOP3.LUT P0, R4, R0, 0x1f, RZ, 0xc0, !PT ;  /* 0x0000001f00047812 */ /* 0x000fc4000780c0ff */
[----:B------:R-:W-:-:S03]  /*19960*/  SHF.L.U32 R0, R0, 0x4, RZ ;  /* 0x0000000400007819 */ /* 0x000fc600000006ff */
[----:B------:R0:W-:Y:S01]  /*19970*/  STL [R1+0x2c], R4 ;  /* 0x00002c0401007387 */ /* 0x0001e20000100800 */
[----:B------:R-:W-:-:S07]  /*19980*/  LOP3.LUT R6, R6, 0x70, R0, 0xf8, !PT ;  /* 0x0000007006067812 */ /* 0x000fce00078ef800 */
[----:B------:R-:W-:Y:S02]  /*19990*/  @P0 LOP3.LUT R5, R5, 0x1, RZ, 0xfc, !PT ;  /* 0x0000000105050812 */ /* 0x000fe400078efcff */
[----:B------:R-:W-:Y:S01]  /*199a0*/  ISETP.NE.OR P0, PT, R7, RZ, !P0 ;  /* 0x000000ff0700720c */ /* 0x000fe20004705670 */
[----:B0-----:R-:W-:Y:S01]  /*199b0*/  IMAD.U32 R4, RZ, RZ, UR4 ;  /* 0x00000004ff047e24 */ /* 0x001fe2000f8e00ff */
[----:B------:R-:W-:-:S03]  /*199c0*/  LOP3.LUT R5, R5, 0xfffffff7, RZ, 0xc0, !PT ;  /* 0xfffffff705057812 */ /* 0x000fc600078ec0ff */
[----:B------:R-:W-:Y:S01]  /*199d0*/  IMAD R0, R3, 0x2, R4 ;  /* 0x0000000203007824 */ /* 0x000fe200078e0204 */
[----:B------:R-:W-:Y:S01]  /*199e0*/  STL [R1+0x4], R4 ;  /* 0x0000040401007387 */ /* 0x000fe20000100800 */
[----:B------:R-:W-:-:S03]  /*199f0*/  LOP3.LUT R3, R2, 0x40, RZ, 0xfc, !PT ;  /* 0x0000004002037812 */ /* 0x000fc600078efcff */
[----:B------:R0:W-:Y:S03]  /*19a00*/  STL [R1+0x30], R0 ;  /* 0x0000300001007387 */ /* 0x0001e60000100800 */
[----:B------:R-:W-:Y:S01]  /*19a10*/  @P0 LOP3.LUT R5, R5, 0x8, RZ, 0xfc, !PT ;  /* 0x0000000805050812 */ /* 0x000fe200078efcff */
[----:B------:R-:W-:Y:S04]  /*19a20*/  STL [R1+0x10], RZ ;  /* 0x000010ff01007387 */ /* 0x000fe80000100800 */
[----:B------:R-:W-:Y:S01]  /*19a30*/  STL [R1+0x8], R5 ;  /* 0x0000080501007387 */ /* 0x000fe20000100800 */
[----:B0-----:R-:W-:-:S05]  /*19a40*/  MOV R0, 0x1 ;  /* 0x0000000100007802 */ /* 0x001fca0000000f00 */
[----:B------:R-:W-:Y:S04]  /*19a50*/  STL [R1+0x24], R0 ;  /* 0x0000240001007387 */ /* 0x000fe80000100800 */
[----:B------:R-:W-:Y:S04]  /*19a60*/  STL [R1+0x58], RZ ;  /* 0x000058ff01007387 */ /* 0x000fe80000100800 */
[----:B------:R-:W-:Y:S04]  /*19a70*/  STL [R1+0xc], RZ ;  /* 0x00000cff01007387 */ /* 0x000fe80000100800 */
[----:B------:R0:W-:Y:S02]  /*19a80*/  STL [R1+0x18], R0 ;  /* 0x0000180001007387 */ /* 0x0001e40000100800 */
[----:B0-----:R-:W-:-:S07]  /*19a90*/  LOP3.LUT R0, R2, 0x80, RZ, 0xfc, !PT ;  /* 0x0000008002007812 */ /* 0x001fce00078efcff */
.L_x_971:
[----:B0---4-:R-:W0:Y:S02]  /*19aa0*/  LDC.64 R2, c[0x0][0xc88] ;  /* 0x00032200ff027b82 */ /* 0x011e240000000a00 */
[----:B0-----:R-:W-:-:S05]  /*19ab0*/  IMAD.WIDE R2, R19, 0x4, R2 ;  /* 0x0000000413027825 */ /* 0x001fca00078e0202 */
[----:B--2---:R-:W2:Y:S01]  /*19ac0*/  LDG.E R15, desc[UR42][R2.64] ;  /* 0x0000002a020f7981 */ /* 0x004ea2000c1e1900 */
[----:B------:R-:W-:Y:S05]  /*19ad0*/  YIELD ;  /* 0x0000000000007946 */ /* 0x000fea0003800000 */
[----:B------:R-:W-:Y:S01]  /*19ae0*/  ULDC.64 UR4, c[0x0][0xa28] ;  /* 0x00028a0000047ab9 */ /* 0x000fe20000000a00 */
[----:B------:R-:W-:Y:S01]  /*19af0*/  ULDC.64 UR10, c[0x0][0xa18] ;  /* 0x00028600000a7ab9 */ /* 0x000fe20000000a00 */
[----:B------:R-:W-:Y:S01]  /*19b00*/  ISETP.NE.U32.AND P0, PT, RZ, UR4, PT ;  /* 0x00000004ff007c0c */ /* 0x000fe2000bf05070 */
[----:B------:R-:W-:Y:S01]  /*19b10*/  ULDC.64 UR6, c[0x0][0xa08] ;  /* 0x0002820000067ab9 */ /* 0x000fe20000000a00 */
[----:B------:R-:W-:Y:S01]  /*19b20*/  ISETP.NE.U32.AND P3, PT, RZ, UR10, PT ;  /* 0x0000000aff007c0c */ /* 0x000fe2000bf65070 */
[----:B------:R-:W-:Y:S01]  /*19b30*/  IMAD.MOV.U32 R0, RZ, RZ, RZ ;  /* 0x000000ffff007224 */ /* 0x000fe200078e00ff */
[----:B------:R-:W-:Y:S01]  /*19b40*/  ISETP.NE.AND.EX P0, PT, RZ, UR5, PT, P0 ;  /* 0x00000005ff007c0c */ /* 0x000fe2000bf05300 */
[----:B------:R-:W-:Y:S01]  /*19b50*/  IMAD.MOV.U32 R12, RZ, RZ, RZ ;  /* 0x000000ffff0c7224 */ /* 0x000fe200078e00ff */
[----:B------:R-:W-:Y:S01]  /*19b60*/  ISETP.NE.AND.EX P3, PT, RZ, UR11, PT, P3 ;  /* 0x0000000bff007c0c */ /* 0x000fe2000bf65330 */
[----:B------:R-:W-:Y:S01]  /*19b70*/  ULDC.64 UR8, c[0x0][0xa10] ;  /* 0x0002840000087ab9 */ /* 0x000fe20000000a00 */
[----:B--2---:R-:W-:Y:S01]  /*19b80*/  SHF.R.S32.HI R4, RZ, 0x1f, R15 ;  /* 0x0000001fff047819 */ /* 0x004fe2000001140f */
[----:B------:R-:W-:Y:S08]  /*19b90*/  STL [R1+0x34], R15 ;  /* 0x0000340f01007387 */ /* 0x000ff00000100800 */
[----:B------:R-:W-:-:S02]  /*19ba0*/  @P0 LEA R2, P1, R15, UR4, 0x2 ;  /* 0x000000040f020c11 */ /* 0x000fc4000f8210ff */
[C---:B------:R-:W-:Y:S01]  /*19bb0*/  SHF.L.U32 R14, R15.reuse, 0x2, RZ ;  /* 0x000000020f0e7819 */ /* 0x040fe200000006ff */
[----:B------:R0:W-:Y:S01]  /*19bc0*/  STL [R1+0x44], R4 ;  /* 0x0000440401007387 */ /* 0x0001e20000100800 */
[C-C-:B------:R-:W-:Y:S01]  /*19bd0*/  @P0 LEA.HI.X R3, R15.reuse, UR5, R4.reuse, 0x2, P1 ;  /* 0x000000050f030c11 */ /* 0x140fe200088f1404 */
[----:B------:R-:W-:Y:S01]  /*19be0*/  ULDC.64 UR4, c[0x0][0xa00] ;  /* 0x0002800000047ab9 */ /* 0x000fe20000000a00 */
[----:B------:R-:W-:Y:S02]  /*19bf0*/  SHF.L.U64.HI R13, R15, 0x2, R4 ;  /* 0x000000020f0d7819 */ /* 0x000fe40000010204 */
[----:B------:R-:W-:Y:S01]  /*19c00*/  @P3 IADD3 R8, P1, R14, UR10, RZ ;  /* 0x0000000a0e083c10 */ /* 0x000fe2000ff3e0ff */
[----:B-1----:R1:W5:Y:S01]  /*19c10*/  @P0 LDG.E R0, desc[UR42][R2.64] ;  /* 0x0000002a02000981 */ /* 0x002362000c1e1900 */
[----:B------:R-:W-:Y:S02]  /*19c20*/  ISETP.NE.U32.AND P2, PT, RZ, UR6, PT ;  /* 0x00000006ff007c0c */ /* 0x000fe4000bf45070 */
[----:B------:R-:W-:-:S02]  /*19c30*/  CS2R R10, SRZ ;  /* 0x00000000000a7805 */ /* 0x000fc4000001ff00 */
[C---:B------:R-:W-:Y:S01]  /*19c40*/  @P3 IADD3.X R9, R13.reuse, UR11, RZ, P1, !PT ;  /* 0x0000000b0d093c10 */ /* 0x040fe20008ffe4ff */
[----:B------:R-:W-:Y:S01]  /*19c50*/  STL [R1], R14 ;  /* 0x0000000e01007387 */ /* 0x000fe20000100800 */
[C---:B------:R-:W-:Y:S02]  /*19c60*/  IADD3 R6, P1, R14.reuse, UR6, RZ ;  /* 0x000000060e067c10 */ /* 0x040fe4000ff3e0ff */
[----:B------:R-:W-:Y:S01]  /*19c70*/  ISETP.NE.AND.EX P2, PT, RZ, UR7, PT, P2 ;  /* 0x00000007ff007c0c */ /* 0x000fe2000bf45320 */
[----:B------:R-:W-:Y:S01]  /*19c80*/  STL [R1+0x28], R13 ;  /* 0x0000280d01007387 */ /* 0x000fe20000100800 */
[----:B------:R-:W-:Y:S02]  /*19c90*/  IADD3.X R7, R13, UR7, RZ, P1, !PT ;  /* 0x000000070d077c10 */ /* 0x000fe40008ffe4ff */
[----:B------:R-:W-:Y:S02]  /*19ca0*/  ISETP.NE.U32.AND P1, PT, RZ, UR4, PT ;  /* 0x00000004ff007c0c */ /* 0x000fe4000bf25070 */
[----:B-1----:R-:W-:-:S02]  /*19cb0*/  IADD3 R2, P0, R14, UR4, RZ ;  /* 0x000000040e027c10 */ /* 0x002fc4000ff1e0ff */
[----:B------:R-:W-:Y:S02]  /*19cc0*/  ISETP.NE.AND.EX P1, PT, RZ, UR5, PT, P1 ;  /* 0x00000005ff007c0c */ /* 0x000fe4000bf25310 */
[C---:B------:R-:W-:Y:S01]  /*19cd0*/  IADD3.X R3, R13.reuse, UR5, RZ, P0, !PT ;  /* 0x000000050d037c10 */ /* 0x040fe200087fe4ff */
[----:B------:R-:W-:Y:S01]  /*19ce0*/  ULDC UR4, c[0x0][0x288] ;  /* 0x0000a20000047ab9 */ /* 0x000fe20000000800 */
[----:B0-----:R-:W-:Y:S01]  /*19cf0*/  IADD3 R4, P0, R14, UR8, RZ ;  /* 0x000000080e047c10 */ /* 0x001fe2000ff1e0ff */
[----:B------:R-:W5:Y:S03]  /*19d00*/  @P2 LDG.E R11, desc[UR42][R6.64] ;  /* 0x0000002a060b2981 */ /* 0x000f66000c1e1900 */
[----:B------:R-:W-:Y:S02]  /*19d10*/  IADD3.X R5, R13, UR9, RZ, P0, !PT ;  /* 0x000000090d057c10 */ /* 0x000fe400087fe4ff */
[----:B------:R-:W-:-:S03]  /*19d20*/  ISETP.NE.U32.AND P0, PT, RZ, UR8, PT ;  /* 0x00000008ff007c0c */ /* 0x000fc6000bf05070 */
[----:B------:R-:W2:Y:S01]  /*19d30*/  @P1 LDG.E R12, desc[UR42][R2.64] ;  /* 0x0000002a020c1981 */ /* 0x000ea2000c1e1900 */
[----:B------:R-:W-:-:S13]  /*19d40*/  ISETP.NE.AND.EX P0, PT, RZ, UR9, PT, P0 ;  /* 0x00000009ff007c0c */ /* 0x000fda000bf05300 */
[----:B------:R-:W5:Y:S04]  /*19d50*/  @P0 LDG.E R10, desc[UR42][R4.64] ;  /* 0x0000002a040a0981 */ /* 0x000f68000c1e1900 */
[----:B--2---:R0:W-:Y:S02]  /*19d60*/  STL [R1+0x40], R12 ;  /* 0x0000400c01007387 */ /* 0x0041e40000100800 */
[----:B0-----:R-:W-:Y:S01]  /*19d70*/  MOV R12, UR4 ;  /* 0x00000004000c7c02 */ /* 0x001fe20008000f00 */
[----:B------:R-:W-:-:S05]  /*19d80*/  ULDC.64 UR4, c[0x0][0x418] ;  /* 0x0001060000047ab9 */ /* 0x000fca0000000a00 */
[----:B------:R0:W2:Y:S01]  /*19d90*/  @P3 LDG.E R12, desc[UR42][R8.64] ;  /* 0x0000002a080c3981 */ /* 0x0000a2000c1e1900 */
[----:B------:R-:W-:-:S03]  /*19da0*/  UISETP.NE.U32.AND UP0, UPT, UR4, URZ, UPT ;  /* 0x0000003f0400728c */ /* 0x000fc6000bf05070 */
[----:B------:R-:W-:Y:S01]  /*19db0*/  ULDC UR4, c[0x0][0x424] ;  /* 0x0001090000047ab9 */ /* 0x000fe20000000800 */
[----:B------:R-:W-:-:S03]  /*19dc0*/  UISETP.NE.AND.EX UP0, UPT, UR5, URZ, UPT, UP0 ;  /* 0x0000003f0500728c */ /* 0x000fc6000bf05300 */
[----:B------:R-:W-:Y:S01]  /*19dd0*/  ULDC UR5, c[0x0][0x2f0] ;  /* 0x0000bc0000057ab9 */ /* 0x000fe20000000800 */
[----:B------:R-:W-:-:S04]  /*19de0*/  USEL UR4, UR4, 0x1, UP0 ;  /* 0x0000000104047887 */ /* 0x000fc80008000000 */
[----:B------:R-:W-:-:S03]  /*19df0*/  UIMAD UR4, UR4, UR5, URZ ;  /* 0x00000005040472a4 */ /* 0x000fc6000f8e023f */
[----:B------:R-:W-:Y:S02]  /*19e00*/  ULDC UR5, c[0x0][0x348] ;  /* 0x0000d20000057ab9 */ /* 0x000fe40000000800 */
[----:B0-----:R-:W-:Y:S01]  /*19e10*/  IMAD.U32 R9, RZ, RZ, UR5 ;  /* 0x00000005ff097e24 */ /* 0x001fe2000f8e00ff */
[----:B------:R-:W-:Y:S01]  /*19e20*/  MOV R8, UR4 ;  /* 0x0000000400087c02 */ /* 0x000fe20008000f00 */
[----:B--2---:R0:W-:Y:S01]  /*19e30*/  STL [R1+0x54], R12 ;  /* 0x0000540c01007387 */ /* 0x0041e20000100800 */
[----:B------:R-:W-:Y:S05]  /*19e40*/  @P3 BRA `(.L_x_828) ;  /* 0x0000000000143947 */ /* 0x000fea0003800000 */
[----:B------:R-:W-:Y:S05]  /*19e50*/  @!P1 BRA `(.L_x_828) ;  /* 0x0000000000109947 */ /* 0x000fea0003800000 */
[----:B0-----:R-:W2:Y:S04]  /*19e60*/  LDG.E R12, desc[UR42][R2.64] ;  /* 0x0000002a020c7981 */ /* 0x001ea8000c1e1900 */
[----:B------:R-:W2:Y:S02]  /*19e70*/  LDG.E R2, desc[UR42][R2.64+0x4] ;  /* 0x0000042a02027981 */ /* 0x000ea4000c1e1900 */
[----:B--2---:R-:W-:-:S05]  /*19e80*/  IMAD.IADD R2, R2, 0x1, -R12 ;  /* 0x0000000102027824 */ /* 0x004fca00078e0a0c */
[----:B------:R1:W-:Y:S02]  /*19e90*/  STL [R1+0x54], R2 ;  /* 0x0000540201007387 */ /* 0x0003e40000100800 */
.L_x_828:
[----:B0-----:R-:W-:Y:S01]  /*19ea0*/  IMAD.MOV.U32 R12, RZ, RZ, R15 ;  /* 0x000000ffff0c7224 */ /* 0x001fe200078e000f */
[----:B-1---5:R-:W-:Y:S01]  /*19eb0*/  IADD3 R2, R11, R0, RZ ;  /* 0x000000000b027210 */ /* 0x022fe20007ffe0ff */
[----:B------:R-:W-:Y:S02]  /*19ec0*/  ULDC.64 UR4, c[0x0][0xa20] ;  /* 0x0002880000047ab9 */ /* 0x000fe40000000a00 */
[----:B------:R-:W-:Y:S01]  /*19ed0*/  ISETP.NE.U32.AND P1, PT, RZ, UR4, PT ;  /* 0x00000004ff007c0c */ /* 0x000fe2000bf25070 */
[----:B------:R0:W-:Y:S03]  /*19ee0*/  STL [R1+0x14], R12 ;  /* 0x0000140c01007387 */ /* 0x0001e60000100800 */
[----:B------:R-:W-:Y:S01]  /*19ef0*/  ISETP.NE.AND.EX P1, PT, RZ, UR5, PT, P1 ;  /* 0x00000005ff007c0c */ /* 0x000fe2000bf25310 */
[----:B------:R0:W-:-:S12]  /*19f00*/  STL [R1+0x20], R2 ;  /* 0x0000200201007387 */ /* 0x0001d80000100800 */
[----:B0-----:R-:W-:Y:S05]  /*19f10*/  @!P1 BRA `(.L_x_829) ;  /* 0x0000000000109947 */ /* 0x001fea0003800000 */
[----:B------:R-:W-:-:S04]  /*19f20*/  IADD3 R2, P1, R14, UR4, RZ ;  /* 0x000000040e027c10 */ /* 0x000fc8000ff3e0ff */
[----:B------:R-:W-:-:S05]  /*19f30*/  IADD3.X R3, R13, UR5, RZ, P1, !PT ;  /* 0x000000050d037c10 */ /* 0x000fca0008ffe4ff */
[----:B------:R0:W5:Y:S01]  /*19f40*/  LDG.E R8, desc[UR42][R2.64] ;  /* 0x0000002a02087981 */ /* 0x000162000c1e1900 */
[----:B------:R-:W-:Y:S05]  /*19f50*/  BRA `(.L_x_830) ;  /* 0x0000000000107947 */ /* 0x000fea0003800000 */
.L_x_829:
[----:B------:R-:W-:Y:S05]  /*19f60*/  @!P2 BRA `(.L_x_830) ;  /* 0x00000000000ca947 */ /* 0x000fea0003800000 */
[----:B------:R-:W2:Y:S04]  /*19f70*/  LDG.E R8, desc[UR42][R6.64] ;  /* 0x0000002a06087981 */ /* 0x000ea8000c1e1900 */
[----:B------:R-:W2:Y:S02]  /*19f80*/  LDG.E R6, desc[UR42][R6.64+0x4] ;  /* 0x0000042a06067981 */ /* 0x000ea4000c1e1900 */
[----:B--2---:R-:W-:-:S07]  /*19f90*/  IADD3 R8, -R8, R6, RZ ;  /* 0x0000000608087210 */ /* 0x004fce0007ffe1ff */
.L_x_830:
[----:B0-----:R-:W2:Y:S01]  /*19fa0*/  @P0 LDG.E R2, desc[UR42][R4.64] ;  /* 0x0000002a04020981 */ /* 0x001ea2000c1e1900 */
[----:B-----5:R-:W-:-:S03]  /*19fb0*/  IMAD.IADD R0, R8, 0x1, -R0 ;  /* 0x0000000108007824 */ /* 0x020fc600078e0a00 */
[----:B------:R-:W2:Y:S01]  /*19fc0*/  @P0 LDG.E R4, desc[UR42][R4.64+0x4] ;  /* 0x0000042a04040981 */ /* 0x000ea2000c1e1900 */
[----:B------:R-:W-:Y:S01]  /*19fd0*/  BSSY B0, `(.L_x_831) ;  /* 0x0000150000007945 */ /* 0x000fe20003800000 */
[----:B------:R-:W-:Y:S02]  /*19fe0*/  PLOP3.LUT P5, PT, PT, PT, PT, 0x80, 0x0 ;  /* 0x000000000000781c */ /* 0x000fe40003faf070 */
[----:B--2---:R-:W-:-:S05]  /*19ff0*/  @P0 IADD3 R9, -R2, R4, RZ ;  /* 0x0000000402090210 */ /* 0x004fca0007ffe1ff */
[----:B------:R-:W-:-:S05]  /*1a000*/  IMAD.IADD R3, R0, 0x1, R9 ;  /* 0x0000000100037824 */ /* 0x000fca00078e0209 */
[----:B------:R-:W-:Y:S01]  /*1a010*/  IADD3 R2, R3, 0x7f, RZ ;  /* 0x0000007f03027810 */ /* 0x000fe20007ffe0ff */
[----:B------:R0:W-:Y:S03]  /*1a020*/  STL [R1+0x50], R3 ;  /* 0x0000500301007387 */ /* 0x0001e60000100800 */
[----:B0-----:R-:W-:-:S04]  /*1a030*/  SHF.R.S32.HI R3, RZ, 0x1f, R2 ;  /* 0x0000001fff037819 */ /* 0x001fc80000011402 */
[----:B------:R-:W-:-:S04]  /*1a040*/  LEA.HI R2, R3, R2, RZ, 0x7 ;  /* 0x0000000203027211 */ /* 0x000fc800078f38ff */
[----:B------:R-:W-:-:S04]  /*1a050*/  LOP3.LUT R3, R2, 0xffffff80, RZ, 0xc0, !PT ;  /* 0xffffff8002037812 */ /* 0x000fc800078ec0ff */
[----:B------:R-:W-:Y:S01]  /*1a060*/  VIADDMNMX R9, R3, -R0, R9, PT ;  /* 0x8000000003097246 */ /* 0x000fe20003800109 */
[----:B------:R-:W-:-:S05]  /*1a070*/  IMAD.MOV R3, RZ, RZ, -R0 ;  /* 0x000000ffff037224 */ /* 0x000fca00078e0a00 */
[----:B------:R-:W-:-:S04]  /*1a080*/  VIMNMX R3, RZ, R3, !PT ;  /* 0x00000003ff037248 */ /* 0x000fc80007fe0100 */
[----:B------:R-:W-:-:S13]  /*1a090*/  ISETP.GT.AND P1, PT, R9, R3, PT ;  /* 0x000000030900720c */ /* 0x000fda0003f24270 */
[----:B------:R-:W-:Y:S02]  /*1a0a0*/  @P1 IADD3 R0, R9, 0x7f, RZ ;  /* 0x0000007f09001810 */ /* 0x000fe40007ffe0ff */
[----:B------:R-:W-:Y:S02]  /*1a0b0*/  SHF.R.U32.HI R9, RZ, 0x7, R3 ;  /* 0x00000007ff097819 */ /* 0x000fe40000011603 */
[----:B------:R-:W-:-:S04]  /*1a0c0*/  @P1 SHF.R.S32.HI R3, RZ, 0x1f, R0 ;  /* 0x0000001fff031819 */ /* 0x000fc80000011400 */
[----:B------:R-:W-:Y:S01]  /*1a0d0*/  @P1 LEA.HI R0, R3, R0, RZ, 0x7 ;  /* 0x0000000003001211 */ /* 0x000fe200078f38ff */
[----:B------:R-:W-:-:S03]  /*1a0e0*/  IMAD.MOV.U32 R6, RZ, RZ, R9 ;  /* 0x000000ffff067224 */ /* 0x000fc600078e0009 */
[----:B------:R-:W-:Y:S02]  /*1a0f0*/  @P1 SHF.R.S32.HI R6, RZ, 0x7, R0 ;  /* 0x00000007ff061819 */ /* 0x000fe40000011400 */
[----:B------:R-:W-:-:S05]  /*1a100*/  SHF.R.S32.HI R0, RZ, 0x7, R2 ;  /* 0x00000007ff007819 */ /* 0x000fca0000011402 */
[----:B------:R0:W-:Y:S01]  /*1a110*/  STL [R1+0x3c], R0 ;  /* 0x00003c0001007387 */ /* 0x0001e20000100800 */
[----:B------:R-:W-:-:S13]  /*1a120*/  ISETP.GT.AND P1, PT, R6, R9, PT ;  /* 0x000000090600720c */ /* 0x000fda0003f24270 */
[----:B0-----:R-:W-:Y:S05]  /*1a130*/  @!P1 BRA `(.L_x_832) ;  /* 0x0000001000e49947 */ /* 0x001fea0003800000 */
[----:B------:R-:W-:Y:S01]  /*1a140*/  UMOV UR4, 0xffffffff ;  /* 0xffffffff00047882 */ /* 0x000fe20000000000 */
[----:B------:R-:W-:Y:S02]  /*1a150*/  SEL R0, R12, RZ, !P0 ;  /* 0x000000ff0c007207 */ /* 0x000fe40004000000 */
[----:B------:R-:W-:Y:S05]  /*1a160*/  BRA.DIV UR4, `(.L_x_833) ;  /* 0x0000006e04087947 */ /* 0x000fea000b800000 */
[----:B------:R-:W0:Y:S02]  /*1a170*/  S2R R2, SR_TID.X ;  /* 0x0000000000027919 */ /* 0x000e240000002100 */
[----:B0-----:R-:W-:-:S04]  /*1a180*/  SHF.R.U32.HI R2, RZ, 0x5, R2 ;  /* 0x00000005ff027819 */ /* 0x001fc80000011602 */
[----:B------:R-:W-:-:S05]  /*1a190*/  LOP3.LUT R2, R2, 0x3, RZ, 0xc0, !PT ;  /* 0x0000000302027812 */ /* 0x000fca00078ec0ff */
[----:B------:R0:W1:Y:S02]  /*1a1a0*/  SHFL.IDX PT, R14, R2, RZ, 0x1f ;  /* 0x00001fff020e7589 */ /* 0x00006400000e0000 */
.L_x_1002:
[----:B-1----:R-:W-:Y:S02]  /*1a1b0*/  ISETP.NE.AND P0, PT, R14, RZ, PT ;  /* 0x000000ff0e00720c */ /* 0x002fe40003f05270 */
[----:B------:R-:W-:-:S11]  /*1a1c0*/  PLOP3.LUT P2, PT, PT, PT, PT, 0x8, 0x0 ;  /* 0x000000000000781c */ /* 0x000fd60003f4e170 */
[----:B------:R-:W-:Y:S05]  /*1a1d0*/  @P0 BRA `(.L_x_834) ;  /* 0x00000000000c0947 */ /* 0x000fea0003800000 */
[----:B------:R-:W-:-:S03]  /*1a1e0*/  UMOV UR4, 0xffffffff ;  /* 0xffffffff00047882 */ /* 0x000fc60000000000 */
[----:B------:R-:W-:Y:S05]  /*1a1f0*/  BRA.DIV UR4, `(.L_x_835) ;  /* 0x0000006e04187947 */ /* 0x000fea000b800000 */
[----:B------:R-:W-:-:S13]  /*1a200*/  ELECT P2, URZ, PT ;  /* 0x00000000003f782f */ /* 0x000fda0003840000 */
.L_x_834:
[----:B0-----:R-:W2:Y:S04]  /*1a210*/  LDL R2, [R1+0x58] ;  /* 0x0000580001027983 */ /* 0x001ea80000100800 */
[----:B------:R-:W3:Y:S01]  /*1a220*/  LDL R4, [R1+0x4] ;  /* 0x0000040001047983 */ /* 0x000ee20000100800 */
[----:B------:R-:W-:Y:S01]  /*1a230*/  BSSY B1, `(.L_x_836) ;  /* 0x0000008000017945 */ /* 0x000fe20003800000 */
[----:B--2---:R-:W-:-:S04]  /*1a240*/  IADD3 R2, R2, 0x1, RZ ;  /* 0x0000000102027810 */ /* 0x004fc80007ffe0ff */
[----:B------:R-:W-:-:S04]  /*1a250*/  LEA.HI R3, R2, R2, RZ, 0x1 ;  /* 0x0000000202037211 */ /* 0x000fc800078f08ff */
[----:B------:R-:W-:-:S05]  /*1a260*/  LOP3.LUT R3, R3, 0xfffffffe, RZ, 0xc0, !PT ;  /* 0xfffffffe03037812 */ /* 0x000fca00078ec0ff */
[----:B------:R-:W-:-:S05]  /*1a270*/  IMAD.IADD R2, R2, 0x1, -R3 ;  /* 0x0000000102027824 */ /* 0x000fca00078e0a03 */
[----:B------:R-:W-:-:S04]  /*1a280*/  SHF.L.U32 R2, R2, 0x1f, RZ ;  /* 0x0000001f02027819 */ /* 0x000fc800000006ff */
[----:B---3--:R-:W0:Y:S02]  /*1a290*/  SYNCS.PHASECHK.TRANS64.TRYWAIT P0, [R4+URZ+0x34820], R2 ;  /* 0x03482002040075a7 */ /* 0x008e24000800017f */
[----:B0-----:R-:W-:Y:S05]  /*1a2a0*/  @!P0 BRA `(.L_x_837) ;  /* 0x0000006c00108947 */ /* 0x001fea0003800000 */
.L_x_1005:
[----:B------:R-:W-:Y:S05]  /*1a2b0*/  BSYNC B1 ;  /* 0x0000000000017941 */ /* 0x000fea0003800000 */
.L_x_836:
[----:B------:R-:W-:Y:S04]  /*1a2c0*/  BSSY B1, `(.L_x_838) ;  /* 0x0000085000017945 */ /* 0x000fe80003800000 */
[----:B------:R-:W-:Y:S05]  /*1a2d0*/  @!P2 BRA `(.L_x_839) ;  /* 0x00000008000ca947 */ /* 0x000fea0003800000 */
[----:B------:R-:W2:Y:S04]  /*1a2e0*/  LDL R7, [R1+0x4] ;  /* 0x0000040001077983 */ /* 0x000ea80000100800 */
[----:B------:R-:W2:Y:S04]  /*1a2f0*/  LDL R5, [R1+0x10] ;  /* 0x0000100001057983 */ /* 0x000ea80000100800 */
[----:B------:R-:W3:Y:S01]  /*1a300*/  LDL R4, [R1+0x24] ;  /* 0x0000240001047983 */ /* 0x000ee20000100800 */
[----:B------:R-:W-:Y:S01]  /*1a310*/  BSSY B2, `(.L_x_840) ;  /* 0x0000008000027945 */ /* 0x000fe20003800000 */
[----:B0-----:R-:W0:Y:S02]  /*1a320*/  S2R R3, SR_TID.X ;  /* 0x0000000000037919 */ /* 0x001e240000002100 */
[----:B0-----:R-:W-:-:S04]  /*1a330*/  LOP3.LUT R3, R3, 0x7f, RZ, 0xc0, !PT ;  /* 0x0000007f03037812 */ /* 0x001fc800078ec0ff */
[----:B------:R-:W-:Y:S02]  /*1a340*/  ISETP.NE.AND P4, PT, R3, RZ, PT ;  /* 0x000000ff0300720c */ /* 0x000fe40003f85270 */
[----:B--2---:R-:W-:Y:S02]  /*1a350*/  LEA R5, R5, R7, 0x3 ;  /* 0x0000000705057211 */ /* 0x004fe400078e18ff */
[----:B---3--:R-:W-:-:S04]  /*1a360*/  SHF.L.U32 R8, R4, 0x1f, RZ ;  /* 0x0000001f04087819 */ /* 0x008fc800000006ff */
[----:B------:R-:W0:Y:S02]  /*1a370*/  SYNCS.PHASECHK.TRANS64.TRYWAIT P0, [R5+URZ+0x348a0], R8 ;  /* 0x0348a008050075a7 */ /* 0x000e24000800017f */
[----:B0-----:R-:W-:Y:S05]  /*1a380*/  @!P0 BRA `(.L_x_841) ;  /* 0x0000006800f08947 */ /* 0x001fea0003800000 */
.L_x_1006:
[----:B------:R-:W-:Y:S05]  /*1a390*/  BSYNC B2 ;  /* 0x0000000000027941 */ /* 0x000fea0003800000 */
.L_x_840:
[----:B------:R-:W-:Y:S04]  /*1a3a0*/  BSSY B2, `(.L_x_842) ;  /* 0x0000008000027945 */ /* 0x000fe80003800000 */
[----:B------:R-:W-:Y:S05]  /*1a3b0*/  @P4 BRA `(.L_x_843) ;  /* 0x0000000000184947 */ /* 0x000fea0003800000 */
[----:B------:R-:W2:Y:S02]  /*1a3c0*/  LDL R2, [R1+0x8] ;  /* 0x0000080001027983 */ /* 0x000ea40000100800 */
[----:B--2---:R-:W-:Y:S01]  /*1a3d0*/  LOP3.LUT P0, RZ, R2, 0x1, RZ, 0xc0, !PT ;  /* 0x0000000102ff7812 */ /* 0x004fe2000780c0ff */
[----:B------:R-:W-:-:S04]  /*1a3e0*/  IMAD.MOV.U32 R2, RZ, RZ, 0xc000 ;  /* 0x0000c000ff027424 */ /* 0x000fc800078e00ff */
[----:B------:R1:W-:Y:S08]  /*1a3f0*/  SYNCS.ARRIVE.TRANS64 RZ, [R5+URZ+0x34890], R2 ;  /* 0x0348900205ff79a7 */ /* 0x0003f0000800003f */
[----:B------:R-:W-:Y:S05]  /*1a400*/  @!P0 BRA `(.L_x_843) ;  /* 0x0000000000048947 */ /* 0x000fea0003800000 */
[----:B------:R-:W-:Y:S01]  /*1a410*/  BPT.TRAP 0x1 ;  /* 0x000000040000795c */ /* 0x000fe20000300000 */
.L_x_843:
[----:B------:R-:W-:Y:S05]  /*1a420*/  BSYNC B2 ;  /* 0x0000000000027941 */ /* 0x000fea0003800000 */
.L_x_842:
[----:B------:R-:W2:Y:S04]  /*1a430*/  LDL R4, [R1+0x4] ;  /* 0x0000040001047983 */ /* 0x000ea80000100800 */
[----:B-1----:R-:W2:Y:S01]  /*1a440*/  LDL R2, [R1+0x10] ;  /* 0x0000100001027983 */ /* 0x002ea20000100800 */
[----:B------:R-:W-:Y:S01]  /*1a450*/  MOV R11, RZ ;  /* 0x000000ff000b7202 */ /* 0x000fe20000000f00 */
[----:B------:R-:W-:Y:S01]  /*1a460*/  IMAD R3, R6, 0x80, R10 ;  /* 0x0000008006037824 */ /* 0x000fe200078e020a */
[----:B------:R-:W-:Y:S01]  /*1a470*/  UIADD3 UR4, UP0, UR36, 0x570, URZ ;  /* 0x0000057024047890 */ /* 0x000fe2000ff1e03f */
[----:B------:R-:W-:Y:S01]  /*1a480*/  PLOP3.LUT P0, PT, PT, PT, PT, 0x80, 0x0 ;  /* 0x000000000000781c */ /* 0x000fe20003f0f070 */
[----:B------:R-:W-:Y:S01]  /*1a490*/  UMOV UR6, 0x0 ;  /* 0x0000000000067882 */ /* 0x000fe20000000000 */
[----:B------:R-:W-:Y:S01]  /*1a4a0*/  R2UR UR10, R11 ;  /* 0x000000000b0a72ca */ /* 0x000fe200000e0000 */
[----:B------:R-:W-:Y:S01]  /*1a4b0*/  UIADD3.X UR5, URZ, UR37, URZ, UP0, !UPT ;  /* 0x000000253f057290 */ /* 0x000fe200087fe43f */
[----:B------:R-:W-:Y:S01]  /*1a4c0*/  IADD3 R3, R3, -0x80, RZ ;  /* 0xffffff8003037810 */ /* 0x000fe20007ffe0ff */
[----:B------:R-:W-:Y:S01]  /*1a4d0*/  UMOV UR7, 0x12f00000 ;  /* 0x12f0000000077882 */ /* 0x000fe20000000000 */
[----:B--2---:R-:W-:-:S02]  /*1a4e0*/  IMAD R7, R2, 0xc000, R4 ;  /* 0x0000c00002077824 */ /* 0x004fc400078e0204 */
[----:B------:R-:W-:-:S03]  /*1a4f0*/  VIADD R2, R5, 0x34890 ;  /* 0x0003489005027836 */ /* 0x000fc60000000000 */
[----:B------:R-:W-:-:S07]  /*1a500*/  IADD3 R4, R7, 0x1c400, RZ ;  /* 0x0001c40007047810 */ /* 0x000fce0007ffe0ff */
.L_x_844:
        /* <DEDUP_REMOVED lines=10> */
[----:B------:R-:W-:Y:S01]  /*1a5b0*/  IMAD.MOV.U32 R14, RZ, RZ, 0x40 ;  /* 0x00000040ff0e7424 */ /* 0x000fe200078e00ff */
[----:B------:R-:W-:Y:S01]  /*1a5c0*/  PLOP3.LUT P0, PT, PT, PT, PT, 0x80, 0x0 ;  /* 0x000000000000781c */ /* 0x000fe20003f0f070 */
[----:B------:R-:W-:Y:S01]  /*1a5d0*/  UMOV UR6, 0x0 ;  /* 0x0000000000067882 */ /* 0x000fe20000000000 */
[----:B------:R-:W-:Y:S01]  /*1a5e0*/  IADD3 R4, R7, 0x20400, RZ ;  /* 0x0002040007047810 */ /* 0x000fe20007ffe0ff */
[----:B------:R-:W-:Y:S01]  /*1a5f0*/  UMOV UR7, 0x12f00000 ;  /* 0x12f0000000077882 */ /* 0x000fe20000000000 */
[----:B------:R-:W-:-:S15]  /*1a600*/  R2UR UR10, R14 ;  /* 0x000000000e0a72ca */ /* 0x000fde00000e0000 */
.L_x_845:
        /* <DEDUP_REMOVED lines=15> */
.L_x_846:
        /* <DEDUP_REMOVED lines=10> */
[----:B------:R-:W1:Y:S01]  /*1a7a0*/  SYNCS.PHASECHK.TRANS64.TRYWAIT P0, [R5+URZ+0x348c0], R8 ;  /* 0x0348c008050075a7 */ /* 0x000e62000800017f */
[----:B------:R-:W-:Y:S04]  /*1a7b0*/  BSSY B2, `(.L_x_847) ;  /* 0x0000002000027945 */ /* 0x000fe80003800000 */
[----:B-1----:R-:W-:Y:S05]  /*1a7c0*/  @!P0 BRA `(.L_x_848) ;  /* 0x0000006400f48947 */ /* 0x002fea0003800000 */
.L_x_1007:
[----:B------:R-:W-:Y:S05]  /*1a7d0*/  BSYNC B2 ;  /* 0x0000000000027941 */ /* 0x000fea0003800000 */
.L_x_847:
[----:B------:R-:W-:Y:S01]  /*1a7e0*/  BSSY B2, `(.L_x_849) ;  /* 0x000000a000027945 */ /* 0x000fe20003800000 */
[----:B------:R-:W-:Y:S01]  /*1a7f0*/  MOV R12, 0x0 ;  /* 0x00000000000c7802 */ /* 0x000fe20000000f00 */
[----:B------:R-:W-:Y:S02]  /*1a800*/  IMAD.MOV.U32 R13, RZ, RZ, 0x12f00000 ;  /* 0x12f00000ff0d7424 */ /* 0x000fe400078e00ff */
[----:B------:R-:W-:Y:S05]  /*1a810*/  @P4 BRA `(.L_x_850) ;  /* 0x0000000000184947 */ /* 0x000fea0003800000 */
[----:B------:R-:W2:Y:S02]  /*1a820*/  LDL R2, [R1+0x8] ;  /* 0x0000080001027983 */ /* 0x000ea40000100800 */
[----:B--2---:R-:W-:Y:S02]  /*1a830*/  LOP3.LUT P0, RZ, R2, 0x1, RZ, 0xc0, !PT ;  /* 0x0000000102ff7812 */ /* 0x004fe4000780c0ff */
[----:B------:R-:W-:-:S04]  /*1a840*/  MOV R2, 0x8000 ;  /* 0x0000800000027802 */ /* 0x000fc80000000f00 */
[----:B------:R2:W-:Y:S07]  /*1a850*/  SYNCS.ARRIVE.TRANS64 RZ, [R5+URZ+0x348b0], R2 ;  /* 0x0348b00205ff79a7 */ /* 0x0005ee000800003f */
[----:B------:R-:W-:Y:S05]  /*1a860*/  @!P0 BRA `(.L_x_850) ;  /* 0x0000000000048947 */ /* 0x000fea0003800000 */
[----:B------:R-:W-:Y:S01]  /*1a870*/  BPT.TRAP 0x1 ;  /* 0x000000040000795c */ /* 0x000fe20000300000 */
.L_x_850:
[----:B------:R-:W-:Y:S05]  /*1a880*/  BSYNC B2 ;  /* 0x0000000000027941 */ /* 0x000fea0003800000 */
.L_x_849:
[----:B------:R-:W3:Y:S04]  /*1a890*/  LDL R4, [R1+0x4] ;  /* 0x0000040001047983 */ /* 0x000ee80000100800 */
[----:B--2---:R-:W2:Y:S01]  /*1a8a0*/  LDL R2, [R1+0x10] ;  /* 0x0000100001027983 */ /* 0x004ea20000100800 */
[----:B------:R-:W-:Y:S01]  /*1a8b0*/  R2UR UR10, R11 ;  /* 0x000000000b0a72ca */ /* 0x000fe200000e0000 */
[----:B------:R-:W-:Y:S01]  /*1a8c0*/  UIADD3 UR4, UP0, UR36, 0x670, URZ ;  /* 0x0000067024047890 */ /* 0x000fe2000ff1e03f */
[----:B------:R-:W-:Y:S02]  /*1a8d0*/  R2UR UR6, R12 ;  /* 0x000000000c0672ca */ /* 0x000fe400000e0000 */
[----:B------:R-:W-:Y:S01]  /*1a8e0*/  R2UR UR7, R13 ;  /* 0x000000000d0772ca */ /* 0x000fe200000e0000 */
[----:B------:R-:W-:Y:S01]  /*1a8f0*/  UIADD3.X UR5, URZ, UR37, URZ, UP0, !UPT ;  /* 0x000000253f057290 */ /* 0x000fe200087fe43f */
[----:B------:R-:W-:-:S02]  /*1a900*/  PLOP3.LUT P0, PT, PT, PT, PT, 0x80, 0x0 ;  /* 0x000000000000781c */ /* 0x000fc40003f0f070 */
[----:B01----:R-:W-:Y:S01]  /*1a910*/  IADD3 R5, R5, 0x348b0, RZ ;  /* 0x000348b005057810 */ /* 0x003fe20007ffe0ff */
[----:B---3--:R-:W-:-:S04]  /*1a920*/  VIADD R4, R4, 0x400 ;  /* 0x0000040004047836 */ /* 0x008fc80000000000 */
[----:B--2---:R-:W-:-:S07]  /*1a930*/  IMAD R2, R2, 0x8000, R4 ;  /* 0x0000800002027824 */ /* 0x004fce00078e0204 */
.L_x_851:
        /* <DEDUP_REMOVED lines=10> */
[----:B------:R-:W2:Y:S01]  /*1a9e0*/  LDL R7, [R1+0x10] ;  /* 0x0000100001077983 */ /* 0x000ea20000100800 */
[----:B------:R-:W-:Y:S02]  /*1a9f0*/  MOV R2, 0x6000 ;  /* 0x0000600000027802 */ /* 0x000fe40000000f00 */
[----:B------:R-:W-:Y:S02]  /*1aa00*/  R2UR UR10, R14 ;  /* 0x000000000e0a72ca */ /* 0x000fe400000e0000 */
[----:B------:R-:W-:Y:S02]  /*1aa10*/  R2UR UR6, R12 ;  /* 0x000000000c0672ca */ /* 0x000fe400000e0000 */
[----:B------:R-:W-:Y:S02]  /*1aa20*/  R2UR UR7, R13 ;  /* 0x000000000d0772ca */ /* 0x000fe400000e0000 */
[----:B------:R-:W-:Y:S01]  /*1aa30*/  PLOP3.LUT P0, PT, PT, PT, PT, 0x80, 0x0 ;  /* 0x000000000000781c */ /* 0x000fe20003f0f070 */
[----:B--2---:R-:W-:-:S04]  /*1aa40*/  IMAD R2, R7, R2, 0x2000 ;  /* 0x0000200007027424 */ /* 0x004fc800078e0202 */
[----:B------:R-:W-:-:S04]  /*1aa50*/  IMAD R2, R7, -0x2000, R2 ;  /* 0xffffe00007027824 */ /* 0x000fc800078e0202 */
[----:B------:R-:W-:-:S07]  /*1aa60*/  IMAD R2, R2, 0x2, R4 ;  /* 0x0000000202027824 */ /* 0x000fce00078e0204 */
.L_x_852:
        /* <DEDUP_REMOVED lines=10> */
.L_x_839:
[----:B------:R-:W-:Y:S05]  /*1ab10*/  BSYNC B1 ;  /* 0x0000000000017941 */ /* 0x000fea0003800000 */
.L_x_838:
[----:B------:R-:W0:Y:S04]  /*1ab20*/  LDL.LU R7, [R1+0x10] ;  /* 0x0000100001077983 */ /* 0x000e280000300800 */
[----:B------:R-:W2:Y:S01]  /*1ab30*/  LDL.LU R4, [R1+0x24] ;  /* 0x0000240001047983 */ /* 0x000ea20000300800 */
[----:B------:R-:W-:Y:S02]  /*1ab40*/  PLOP3.LUT P5, PT, PT, PT, PT, 0x8, 0x0 ;  /* 0x000000000000781c */ /* 0x000fe40003fae170 */
[----:B0-----:R-:W-:Y:S01]  /*1ab50*/  IADD3 R2, R7, 0x1, RZ ;  /* 0x0000000107027810 */ /* 0x001fe20007ffe0ff */
[----:B------:R-:W-:-:S03]  /*1ab60*/  VIADD R7, R6, 0xfffffffe ;  /* 0xfffffffe06077836 */ /* 0x000fc60000000000 */
[----:B------:R-:W-:-:S04]  /*1ab70*/  ISETP.NE.AND P0, PT, R2, 0x2, PT ;  /* 0x000000020200780c */ /* 0x000fc80003f05270 */
[----:B------:R-:W-:Y:S02]  /*1ab80*/  SEL R3, R2, RZ, P0 ;  /* 0x000000ff02037207 */ /* 0x000fe40000000000 */
[----:B------:R-:W-:Y:S02]  /*1ab90*/  SEL R2, RZ, 0x1, P0 ;  /* 0x00000001ff027807 */ /* 0x000fe40000000000 */
[----:B------:R-:W-:Y:S01]  /*1aba0*/  ISETP.GE.AND P0, PT, R7, R9, PT ;  /* 0x000000090700720c */ /* 0x000fe20003f06270 */
[----:B------:R0:W-:Y:S01]  /*1abb0*/  STL [R1+0x10], R3 ;  /* 0x0000100301007387 */ /* 0x0001e20000100800 */
[----:B--2---:R-:W-:-:S05]  /*1abc0*/  LOP3.LUT R4, R4, R2, RZ, 0x3c, !PT ;  /* 0x0000000204047212 */ /* 0x004fca00078e3cff */
[----:B------:R0:W-:Y:S06]  /*1abd0*/  STL [R1+0x24], R4 ;  /* 0x0000240401007387 */ /* 0x0001ec0000100800 */
[----:B------:R-:W-:Y:S05]  /*1abe0*/  @!P0 BRA `(.L_x_832) ;  /* 0x0000000800388947 */ /* 0x000fea0003800000 */
.L_x_868:
[----:B------:R-:W-:Y:S05]  /*1abf0*/  YIELD ;  /* 0x0000000000007946 */ /* 0x000fea0003800000 */
[----:B------:R-:W-:Y:S04]  /*1ac00*/  BSSY B1, `(.L_x_853) ;  /* 0x0000080000017945 */ /* 0x000fe80003800000 */
[----:B-1----:R-:W-:Y:S05]  /*1ac10*/  @!P2 BRA `(.L_x_854) ;  /* 0x0000000400f8a947 */ /* 0x002fea0003800000 */
[----:B------:R-:W2:Y:S04]  /*1ac20*/  LDL R5, [R1+0x4] ;  /* 0x0000040001057983 */ /* 0x000ea80000100800 */
[----:B0-----:R-:W2:Y:S04]  /*1ac30*/  LDL R4, [R1+0x10] ;  /* 0x0000100001047983 */ /* 0x001ea80000100800 */
[----:B------:R-:W3:Y:S01]  /*1ac40*/  LDL R3, [R1+0x24] ;  /* 0x0000240001037983 */ /* 0x000ee20000100800 */
[----:B------:R-:W-:Y:S01]  /*1ac50*/  BSSY B2, `(.L_x_855) ;  /* 0x0000008000027945 */ /* 0x000fe20003800000 */
[----:B------:R-:W0:Y:S02]  /*1ac60*/  S2R R2, SR_TID.X ;  /* 0x0000000000027919 */ /* 0x000e240000002100 */
[----:B0-----:R-:W-:-:S04]  /*1ac70*/  LOP3.LUT R2, R2, 0x7f, RZ, 0xc0, !PT ;  /* 0x0000007f02027812 */ /* 0x001fc800078ec0ff */
[----:B------:R-:W-:Y:S02]  /*1ac80*/  ISETP.NE.AND P1, PT, R2, RZ, PT ;  /* 0x000000ff0200720c */ /* 0x000fe40003f25270 */
[----:B--2---:R-:W-:Y:S02]  /*1ac90*/  LEA R6, R4, R5, 0x3 ;  /* 0x0000000504067211 */ /* 0x004fe400078e18ff */
[----:B---3--:R-:W-:-:S04]  /*1aca0*/  SHF.L.U32 R5, R3, 0x1f, RZ ;  /* 0x0000001f03057819 */ /* 0x008fc800000006ff */
[----:B------:R-:W0:Y:S02]  /*1acb0*/  SYNCS.PHASECHK.TRANS64.TRYWAIT P0, [R6+URZ+0x348a0], R5 ;  /* 0x0348a005060075a7 */ /* 0x000e24000800017f */
[----:B0-----:R-:W-:Y:S05]  /*1acc0*/  @!P0 BRA `(.L_x_856) ;  /* 0x0000006000c88947 */ /* 0x001fea0003800000 */
.L_x_1008:
[----:B------:R-:W-:Y:S05]  /*1acd0*/  BSYNC B2 ;  /* 0x0000000000027941 */ /* 0x000fea0003800000 */
.L_x_855:
        /* <DEDUP_REMOVED lines=8> */
.L_x_858:
[----:B------:R-:W-:Y:S05]  /*1ad60*/  BSYNC B2 ;  /* 0x0000000000027941 */ /* 0x000fea0003800000 */
.L_x_857:
[----:B------:R-:W2:Y:S04]  /*1ad70*/  LDL R3, [R1+0x4] ;  /* 0x0000040001037983 */ /* 0x000ea80000100800 */
[----:B-1----:R-:W2:Y:S01]  /*1ad80*/  LDL R2, [R1+0x10] ;  /* 0x0000100001027983 */ /* 0x002ea20000100800 */
[----:B------:R-:W-:Y:S01]  /*1ad90*/  MOV R11, RZ ;  /* 0x000000ff000b7202 */ /* 0x000fe20000000f00 */
[----:B------:R-:W-:Y:S01]  /*1ada0*/  UIADD3 UR4, UP0, UR36, 0x570, URZ ;  /* 0x0000057024047890 */ /* 0x000fe2000ff1e03f */
[----:B------:R-:W-:Y:S01]  /*1adb0*/  PLOP3.LUT P0, PT, PT, PT, PT, 0x80, 0x0 ;  /* 0x000000000000781c */ /* 0x000fe20003f0f070 */
[----:B------:R-:W-:Y:S01]  /*1adc0*/  UMOV UR6, 0x0 ;  /* 0x0000000000067882 */ /* 0x000fe20000000000 */
[----:B------:R-:W-:Y:S01]  /*1add0*/  R2UR UR10, R11 ;  /* 0x000000000b0a72ca */ /* 0x000fe200000e0000 */
[----:B------:R-:W-:Y:S01]  /*1ade0*/  UIADD3.X UR5, URZ, UR37, URZ, UP0, !UPT ;  /* 0x000000253f057290 */ /* 0x000fe200087fe43f */
[----:B------:R-:W-:Y:S01]  /*1adf0*/  UMOV UR7, 0x12f00000 ;  /* 0x12f0000000077882 */ /* 0x000fe20000000000 */
[----:B--2---:R-:W-:Y:S01]  /*1ae00*/  IMAD R4, R2, 0xc000, R3 ;  /* 0x0000c00002047824 */ /* 0x004fe200078e0203 */
[----:B------:R-:W-:Y:S01]  /*1ae10*/  IADD3 R2, R6, 0x34890, RZ ;  /* 0x0003489006027810 */ /* 0x000fe20007ffe0ff */
[----:B------:R-:W-:-:S02]  /*1ae20*/  IMAD R3, R7, 0x80, R10 ;  /* 0x0000008007037824 */ /* 0x000fc400078e020a */
[----:B------:R-:W-:-:S08]  /*1ae30*/  VIADD R8, R4, 0x1c400 ;  /* 0x0001c40004087836 */ /* 0x000fd00000000000 */
.L_x_859:
        /* <DEDUP_REMOVED lines=10> */
[----:B------:R-:W-:Y:S01]  /*1aee0*/  MOV R12, 0x40 ;  /* 0x00000040000c7802 */ /* 0x000fe20000000f00 */
[----:B------:R-:W-:Y:S01]  /*1aef0*/  VIADD R8, R4, 0x20400 ;  /* 0x0002040004087836 */ /* 0x000fe20000000000 */
[----:B------:R-:W-:Y:S01]  /*1af00*/  PLOP3.LUT P0, PT, PT, PT, PT, 0x80, 0x0 ;  /* 0x000000000000781c */ /* 0x000fe20003f0f070 */
[----:B------:R-:W-:Y:S01]  /*1af10*/  UMOV UR6, 0x0 ;  /* 0x0000000000067882 */ /* 0x000fe20000000000 */
[----:B------:R-:W-:Y:S01]  /*1af20*/  R2UR UR10, R12 ;  /* 0x000000000c0a72ca */ /* 0x000fe200000e0000 */
[----:B------:R-:W-:-:S14]  /*1af30*/  UMOV UR7, 0x12f00000 ;  /* 0x12f0000000077882 */ /* 0x000fdc0000000000 */
.L_x_860:
        /* <DEDUP_REMOVED lines=10> */
[----:B------:R-:W-:Y:S01]  /*1afe0*/  IADD3 R4, R4, 0x24400, RZ ;  /* 0x0002440004047810 */ /* 0x000fe20007ffe0ff */
[----:B------:R-:W-:Y:S01]  /*1aff0*/  UMOV UR6, 0x0 ;  /* 0x0000000000067882 */ /* 0x000fe20000000000 */
[----:B------:R-:W-:Y:S01]  /*1b000*/  PLOP3.LUT P0, PT, PT, PT, PT, 0x80, 0x0 ;  /* 0x000000000000781c */ /* 0x000fe20003f0f070 */
[----:B------:R-:W-:Y:S01]  /*1b010*/  UMOV UR7, 0x12f00000 ;  /* 0x12f0000000077882 */ /* 0x000fe20000000000 */
[----:B------:R-:W-:-:S11]  /*1b020*/  UMOV UR10, 0x80 ;  /* 0x00000080000a7882 */ /* 0x000fd60000000000 */
.L_x_861:
        /* <DEDUP_REMOVED lines=13> */
.L_x_1009:
[----:B------:R-:W-:Y:S05]  /*1b100*/  BSYNC B2 ;  /* 0x0000000000027941 */ /* 0x000fea0003800000 */
.L_x_862:
[----:B------:R-:W-:Y:S01]  /*1b110*/  BSSY B2, `(.L_x_864) ;  /* 0x000000a000027945 */ /* 0x000fe20003800000 */
[----:B------:R-:W-:Y:S01]  /*1b120*/  IMAD.MOV.U32 R4, RZ, RZ, 0x0 ;  /* 0x00000000ff047424 */ /* 0x000fe200078e00ff */
[----:B01----:R-:W-:Y:S02]  /*1b130*/  MOV R5, 0x12f00000 ;  /* 0x12f0000000057802 */ /* 0x003fe40000000f00 */
[----:B------:R-:W-:Y:S05]  /*1b140*/  @P1 BRA `(.L_x_865) ;  /* 0x0000000000181947 */ /* 0x000fea0003800000 */
[----:B------:R-:W2:Y:S02]  /*1b150*/  LDL R2, [R1+0x8] ;  /* 0x0000080001027983 */ /* 0x000ea40000100800 */
[----:B--2---:R-:W-:Y:S01]  /*1b160*/  LOP3.LUT P0, RZ, R2, 0x1, RZ, 0xc0, !PT ;  /* 0x0000000102ff7812 */ /* 0x004fe2000780c0ff */
[----:B------:R-:W-:-:S04]  /*1b170*/  IMAD.MOV.U32 R2, RZ, RZ, 0x8000 ;  /* 0x00008000ff027424 */ /* 0x000fc800078e00ff */
[----:B------:R0:W-:Y:S08]  /*1b180*/  SYNCS.ARRIVE.TRANS64 RZ, [R6+URZ+0x348b0], R2 ;  /* 0x0348b00206ff79a7 */ /* 0x0001f0000800003f */
[----:B------:R-:W-:Y:S05]  /*1b190*/  @!P0 BRA `(.L_x_865) ;  /* 0x0000000000048947 */ /* 0x000fea0003800000 */
[----:B------:R-:W-:Y:S01]  /*1b1a0*/  BPT.TRAP 0x1 ;  /* 0x000000040000795c */ /* 0x000fe20000300000 */
.L_x_865:
[----:B------:R-:W-:Y:S05]  /*1b1b0*/  BSYNC B2 ;  /* 0x0000000000027941 */ /* 0x000fea0003800000 */
.L_x_864:
[----:B0-----:R-:W2:Y:S04]  /*1b1c0*/  LDL R2, [R1+0x4] ;  /* 0x0000040001027983 */ /* 0x001ea80000100800 */
[----:B------:R-:W3:Y:S01]  /*1b1d0*/  LDL R8, [R1+0x10] ;  /* 0x0000100001087983 */ /* 0x000ee20000100800 */
[----:B------:R-:W-:Y:S01]  /*1b1e0*/  R2UR UR10, R11 ;  /* 0x000000000b0a72ca */ /* 0x000fe200000e0000 */
[----:B------:R-:W-:Y:S01]  /*1b1f0*/  UIADD3 UR4, UP0, UR36, 0x670, URZ ;  /* 0x0000067024047890 */ /* 0x000fe2000ff1e03f */
[----:B------:R-:W-:Y:S01]  /*1b200*/  R2UR UR6, R4 ;  /* 0x00000000040672ca */ /* 0x000fe200000e0000 */
[----:B------:R-:W-:Y:S01]  /*1b210*/  VIADD R6, R6, 0x348b0 ;  /* 0x000348b006067836 */ /* 0x000fe20000000000 */
[----:B------:R-:W-:Y:S01]  /*1b220*/  R2UR UR7, R5 ;  /* 0x00000000050772ca */ /* 0x000fe200000e0000 */
[----:B------:R-:W-:Y:S01]  /*1b230*/  UIADD3.X UR5, URZ, UR37, URZ, UP0, !UPT ;  /* 0x000000253f057290 */ /* 0x000fe200087fe43f */
[----:B------:R-:W-:-:S02]  /*1b240*/  PLOP3.LUT P0, PT, PT, PT, PT, 0x80, 0x0 ;  /* 0x000000000000781c */ /* 0x000fc40003f0f070 */
[----:B--2---:R-:W-:-:S04]  /*1b250*/  IADD3 R2, R2, 0x400, RZ ;  /* 0x0000040002027810 */ /* 0x004fc80007ffe0ff */
[----:B---3--:R-:W-:-:S07]  /*1b260*/  LEA R2, R8, R2, 0xf ;  /* 0x0000000208027211 */ /* 0x008fce00078e78ff */
.L_x_866:
        /* <DEDUP_REMOVED lines=15> */
.L_x_867:
        /* <DEDUP_REMOVED lines=10> */
.L_x_854:
[----:B------:R-:W-:Y:S05]  /*1b400*/  BSYNC B1 ;  /* 0x0000000000017941 */ /* 0x000fea0003800000 */
.L_x_853:
[----:B------:R-:W2:Y:S04]  /*1b410*/  LDL.LU R5, [R1+0x10] ;  /* 0x0000100001057983 */ /* 0x000ea80000300800 */
[----:B0-----:R-:W3:Y:S01]  /*1b420*/  LDL.LU R4, [R1+0x24] ;  /* 0x0000240001047983 */ /* 0x001ee20000300800 */
[----:B--2---:R-:W-:-:S04]  /*1b430*/  IADD3 R2, R5, 0x1, RZ ;  /* 0x0000000105027810 */ /* 0x004fc80007ffe0ff */
[----:B------:R-:W-:-:S04]  /*1b440*/  ISETP.NE.AND P0, PT, R2, 0x2, PT ;  /* 0x000000020200780c */ /* 0x000fc80003f05270 */
[----:B------:R-:W-:Y:S02]  /*1b450*/  SEL R3, RZ, 0x1, P0 ;  /* 0x00000001ff037807 */ /* 0x000fe40000000000 */
[----:B------:R-:W-:Y:S02]  /*1b460*/  SEL R2, R2, RZ, P0 ;  /* 0x000000ff02027207 */ /* 0x000fe40000000000 */
[----:B---3--:R-:W-:Y:S02]  /*1b470*/  LOP3.LUT R4, R4, R3, RZ, 0x3c, !PT ;  /* 0x0000000304047212 */ /* 0x008fe400078e3cff */
[C---:B------:R-:W-:Y:S01]  /*1b480*/  ISETP.GT.AND P0, PT, R7.reuse, R9, PT ;  /* 0x000000090700720c */ /* 0x040fe20003f04270 */
[----:B------:R-:W-:Y:S02]  /*1b490*/  VIADD R7, R7, 0xffffffff ;  /* 0xffffffff07077836 */ /* 0x000fe40000000000 */
[----:B------:R1:W-:Y:S04]  /*1b4a0*/  STL [R1+0x24], R4 ;  /* 0x0000240401007387 */ /* 0x0003e80000100800 */
[----:B------:R1:W-:Y:S06]  /*1b4b0*/  STL [R1+0x10], R2 ;  /* 0x0000100201007387 */ /* 0x0003ec0000100800 */
[----:B------:R-:W-:Y:S05]  /*1b4c0*/  @P0 BRA `(.L_x_868) ;  /* 0xfffffff400c80947 */ /* 0x000fea000383ffff */
.L_x_832:
[----:B------:R-:W-:Y:S05]  /*1b4d0*/  BSYNC B0 ;  /* 0x0000000000007941 */ /* 0x000fea0003800000 */
.L_x_831:
[----:B-1----:R-:W2:Y:S01]  /*1b4e0*/  LDL R2, [R1+0x50] ;  /* 0x0000500001027983 */ /* 0x002ea20000100800 */
[----:B------:R-:W-:Y:S05]  /*1b4f0*/  @!P5 WARPSYNC.ALL ;  /* 0x000000000000d948 */ /* 0x000fea0003800000 */
[----:B------:R-:W-:Y:S01]  /*1b500*/  BSSY B7, `(.L_x_869) ;  /* 0x000043b000077945 */ /* 0x000fe20003800000 */
[----:B------:R-:W-:Y:S01]  /*1b510*/  @!P5 BAR.SYNC.DEFER_BLOCKING 0xc, 0x180 ;  /* 0x030600000000db1d */ /* 0x000fe20000010000 */
[----:B--2---:R-:W-:-:S13]  /*1b520*/  ISETP.GT.AND P0, PT, R2, RZ, PT ;  /* 0x000000ff0200720c */ /* 0x004fda0003f04270 */
[----:B------:R-:W-:Y:S05]  /*1b530*/  @P0 BRA `(.L_x_870) ;  /* 0x0000000000440947 */ /* 0x000fea0003800000 */
[----:B------:R-:W1:Y:S02]  /*1b540*/  S2R R2, SR_TID.X ;  /* 0x0000000000027919 */ /* 0x000e640000002100 */
[----:B-1----:R-:W-:-:S04]  /*1b550*/  LOP3.LUT R2, R2, 0x7f, RZ, 0xc0, !PT ;  /* 0x0000007f02027812 */ /* 0x002fc800078ec0ff */
[----:B------:R-:W-:-:S13]  /*1b560*/  ISETP.NE.AND P1, PT, R2, RZ, PT ;  /* 0x000000ff0200720c */ /* 0x000fda0003f25270 */
[----:B------:R-:W-:Y:S05]  /*1b570*/  @P1 BRA `(.L_x_871) ;  /* 0x0000004000cc1947 */ /* 0x000fea0003800000 */
[----:B0-----:R-:W0:Y:S01]  /*1b580*/  S2R R3, SR_LANEID ;  /* 0x0000000000037919 */ /* 0x001e220000000000 */
[----:B------:R-:W-:Y:S01]  /*1b590*/  VOTEU.ANY UR4, UPT, PT ;  /* 0x0000000000047886 */ /* 0x000fe200038e0100 */
[----:B------:R-:W1:Y:S01]  /*1b5a0*/  LDC.64 R4, c[0x0][0xc60] ;  /* 0x00031800ff047b82 */ /* 0x000e620000000a00 */
[----:B------:R-:W0:Y:S08]  /*1b5b0*/  FLO.U32 R0, UR4 ;  /* 0x0000000400007d00 */ /* 0x000e3000080e0000 */
[----:B------:R-:W1:Y:S01]  /*1b5c0*/  POPC R2, UR4 ;  /* 0x0000000400027d09 */ /* 0x000e620008000000 */
[----:B0-----:R-:W-:-:S13]  /*1b5d0*/  ISETP.EQ.U32.AND P0, PT, R0, R3, PT ;  /* 0x000000030000720c */ /* 0x001fda0003f02070 */
[----:B-1----:R-:W2:Y:S01]  /*1b5e0*/  @P0 ATOMG.E.ADD.STRONG.GPU PT, R5, desc[UR42][R4.64], R2 ;  /* 0x00000002040509a8 */ /* 0x002ea200081ee1ea */
[----:B------:R-:W0:Y:S02]  /*1b5f0*/  S2R R3, SR_LTMASK ;  /* 0x0000000000037919 */ /* 0x000e240000003900 */
[----:B0-----:R-:W-:-:S06]  /*1b600*/  LOP3.LUT R3, R3, UR4, RZ, 0xc0, !PT ;  /* 0x0000000403037c12 */ /* 0x001fcc000f8ec0ff */
[----:B------:R-:W0:Y:S01]  /*1b610*/  POPC R3, R3 ;  /* 0x0000000300037309 */ /* 0x000e220000000000 */
[----:B--2---:R-:W0:Y:S02]  /*1b620*/  SHFL.IDX PT, R0, R5, R0, 0x1f ;  /* 0x00001f0005007589 */ /* 0x004e2400000e0000 */
[----:B0-----:R-:W-:Y:S01]  /*1b630*/  IADD3 R16, R0, UR39, R3 ;  /* 0x0000002700107c10 */ /* 0x001fe2000fffe003 */
[----:B------:R-:W-:Y:S06]  /*1b640*/  BRA `(.L_x_871) ;  /* 0x0000004000987947 */ /* 0x000fec0003800000 */
.L_x_870:
[----:B------:R-:W2:Y:S01]  /*1b650*/  LDL R0, [R1+0x4] ;  /* 0x0000040001007983 */ /* 0x000ea20000100800 */
[----:B------:R-:W-:Y:S01]  /*1b660*/  BSSY B6, `(.L_x_872) ;  /* 0x0000014000067945 */ /* 0x000fe20003800000 */
[----:B--2---:R-:W-:-:S04]  /*1b670*/  IADD3 R0, R0, 0x1c400, RZ ;  /* 0x0001c40000007810 */ /* 0x004fc80007ffe0ff */
[----:B------:R-:W-:-:S13]  /*1b680*/  LOP3.LUT P0, RZ, R0, 0x3ff, RZ, 0xc0, !PT ;  /* 0x000003ff00ff7812 */ /* 0x000fda000780c0ff */
[----:B------:R-:W-:Y:S05]  /*1b690*/  @!P0 BRA `(.L_x_873) ;  /* 0x0000000000408947 */ /* 0x000fea0003800000 */
[----:B------:R-:W-:Y:S01]  /*1b6a0*/  MOV R2, 0x0 ;  /* 0x0000000000027802 */ /* 0x000fe20000000f00 */
[----:B------:R-:W-:Y:S01]  /*1b6b0*/  ULDC.64 UR6, c[0x4][0x118] ;  /* 0x0100460000067ab9 */ /* 0x000fe20000000a00 */
[----:B------:R-:W-:Y:S01]  /*1b6c0*/  ULDC.64 UR8, c[0x4][0x120] ;  /* 0x0100480000087ab9 */ /* 0x000fe20000000a00 */
[----:B------:R-:W-:Y:S01]  /*1b6d0*/  ULDC.64 UR4, c[0x4][0x70] ;  /* 0x01001c0000047ab9 */ /* 0x000fe20000000a00 */
[----:B0-----:R-:W-:Y:S01]  /*1b6e0*/  IMAD.U32 R4, RZ, RZ, UR6 ;  /* 0x00000006ff047e24 */ /* 0x001fe2000f8e00ff */
[----:B------:R-:W-:Y:S01]  /*1b6f0*/  MOV R5, UR7 ;  /* 0x0000000700057c02 */ /* 0x000fe20008000f00 */
[----:B------:R-:W0:Y:S01]  /*1b700*/  LDC.64 R2, c[0x4][R2] ;  /* 0x0100000002027b82 */ /* 0x000e220000000a00 */
[----:B------:R-:W-:Y:S01]  /*1b710*/  IMAD.U32 R6, RZ, RZ, UR8 ;  /* 0x00000008ff067e24 */ /* 0x000fe2000f8e00ff */
[----:B------:R-:W-:Y:S01]  /*1b720*/  MOV R7, UR9 ;  /* 0x0000000900077c02 */ /* 0x000fe20008000f00 */
[----:B------:R-:W-:Y:S01]  /*1b730*/  IMAD.U32 R10, RZ, RZ, UR4 ;  /* 0x00000004ff0a7e24 */ /* 0x000fe2000f8e00ff */
[----:B------:R-:W-:Y:S01]  /*1b740*/  MOV R11, UR5 ;  /* 0x00000005000b7c02 */ /* 0x000fe20008000f00 */
[----:B------:R-:W-:Y:S01]  /*1b750*/  IMAD.MOV.U32 R8, RZ, RZ, 0x70 ;  /* 0x00000070ff087424 */ /* 0x000fe200078e00ff */
[----:B------:R-:W-:Y:S01]  /*1b760*/  MOV R12, 0x1 ;  /* 0x00000001000c7802 */ /* 0x000fe20000000f00 */
[----:B------:R-:W-:-:S07]  /*1b770*/  IMAD.MOV.U32 R13, RZ, RZ, RZ ;  /* 0x000000ffff0d7224 */ /* 0x000fce00078e00ff */
[----:B------:R-:W-:-:S07]  /*1b780*/  LEPC R20, `(.L_x_873) ;  /* 0x000000001014794e */ /* 0x000fce0000000000 */
[----:B0-----:R-:W-:Y:S05]  /*1b790*/  CALL.ABS.NOINC R2 ;  /* 0x0000000002007343 */ /* 0x001fea0003c00000 */
.L_x_873:
[----:B------:R-:W-:Y:S05]  /*1b7a0*/  BSYNC B6 ;  /* 0x0000000000067941 */ /* 0x000fea0003800000 */
.L_x_872:
        /* <DEDUP_REMOVED lines=9> */
[----:B0-----:R0:W1:Y:S01]  /*1b840*/  LDC.64 R2, c[0x4][R0] ;  /* 0x0100000000027b82 */ /* 0x0010620000000a00 */
[----:B------:R-:W-:Y:S01]  /*1b850*/  IMAD.U32 R4, RZ, RZ, UR6 ;  /* 0x00000006ff047e24 */ /* 0x000fe2000f8e00ff */
[----:B------:R-:W-:Y:S01]  /*1b860*/  MOV R5, UR7 ;  /* 0x0000000700057c02 */ /* 0x000fe20008000f00 */
[----:B------:R-:W-:Y:S01]  /*1b870*/  IMAD.U32 R6, RZ, RZ, UR8 ;  /* 0x00000008ff067e24 */ /* 0x000fe2000f8e00ff */
[----:B------:R-:W-:Y:S01]  /*1b880*/  MOV R7, UR9 ;  /* 0x0000000900077c02 */ /* 0x000fe20008000f00 */
[----:B------:R-:W-:Y:S01]  /*1b890*/  IMAD.U32 R10, RZ, RZ, UR4 ;  /* 0x00000004ff0a7e24 */ /* 0x000fe2000f8e00ff */
[----:B------:R-:W-:Y:S01]  /*1b8a0*/  MOV R11, UR5 ;  /* 0x00000005000b7c02 */ /* 0x000fe20008000f00 */
[----:B------:R-:W-:Y:S01]  /*1b8b0*/  IMAD.MOV.U32 R8, RZ, RZ, 0x70 ;  /* 0x00000070ff087424 */ /* 0x000fe200078e00ff */
[----:B------:R-:W-:Y:S01]  /*1b8c0*/  MOV R12, 0x1 ;  /* 0x00000001000c7802 */ /* 0x000fe20000000f00 */
[----:B0-----:R-:W-:-:S07]  /*1b8d0*/  IMAD.MOV.U32 R13, RZ, RZ, RZ ;  /* 0x000000ffff0d7224 */ /* 0x001fce00078e00ff */
[----:B------:R-:W-:-:S07]  /*1b8e0*/  LEPC R20, `(.L_x_876) ;  /* 0x000000001014794e */ /* 0x000fce0000000000 */
[----:B-1----:R-:W-:Y:S05]  /*1b8f0*/  CALL.ABS.NOINC R2 ;  /* 0x0000000002007343 */ /* 0x002fea0003c00000 */
.L_x_876:
[----:B------:R-:W-:Y:S01]  /*1b900*/  MOV R2, 0x0 ;  /* 0x0000000000027802 */ /* 0x000fe20000000f00 */
[----:B------:R-:W-:Y:S01]  /*1b910*/  ULDC.64 UR4, c[0x4][0x118] ;  /* 0x0100460000047ab9 */ /* 0x000fe20000000a00 */
[----:B------:R-:W-:Y:S01]  /*1b920*/  ULDC.64 UR6, c[0x4][0x120] ;  /* 0x0100480000067ab9 */ /* 0x000fe20000000a00 */
[----:B------:R-:W-:Y:S01]  /*1b930*/  ULDC.64 UR8, c[0x4][0x80] ;  /* 0x0100200000087ab9 */ /* 0x000fe20000000a00 */
[----:B------:R-:W-:Y:S01]  /*1b940*/  MOV R4, UR4 ;  /* 0x0000000400047c02 */ /* 0x000fe20008000f00 */
[----:B------:R-:W-:Y:S01]  /*1b950*/  IMAD.U32 R5, RZ, RZ, UR5 ;  /* 0x00000005ff057e24 */ /* 0x000fe2000f8e00ff */
[----:B------:R-:W0:Y:S01]  /*1b960*/  LDC.64 R2, c[0x4][R2] ;  /* 0x0100000002027b82 */ /* 0x000e220000000a00 */
[----:B------:R-:W-:Y:S01]  /*1b970*/  MOV R6, UR6 ;  /* 0x0000000600067c02 */ /* 0x000fe20008000f00 */
[----:B------:R-:W-:Y:S01]  /*1b980*/  IMAD.U32 R7, RZ, RZ, UR7 ;  /* 0x00000007ff077e24 */ /* 0x000fe2000f8e00ff */
[----:B------:R-:W-:Y:S01]  /*1b990*/  MOV R10, UR8 ;  /* 0x00000008000a7c02 */ /* 0x000fe20008000f00 */
[----:B------:R-:W-:Y:S01]  /*1b9a0*/  IMAD.U32 R11, RZ, RZ, UR9 ;  /* 0x00000009ff0b7e24 */ /* 0x000fe2000f8e00ff */
[----:B------:R-:W-:Y:S01]  /*1b9b0*/  MOV R8, 0x70 ;  /* 0x0000007000087802 */ /* 0x000fe20000000f00 */
[----:B------:R-:W-:Y:S01]  /*1b9c0*/  IMAD.MOV.U32 R12, RZ, RZ, 0x1 ;  /* 0x00000001ff0c7424 */ /* 0x000fe200078e00ff */
[----:B------:R-:W-:-:S07]  /*1b9d0*/  MOV R13, RZ ;  /* 0x000000ff000d7202 */ /* 0x000fce0000000f00 */
[----:B------:R-:W-:-:S07]  /*1b9e0*/  LEPC R20, `(.L_x_875) ;  /* 0x000000001014794e */ /* 0x000fce0000000000 */
[----:B0-----:R-:W-:Y:S05]  /*1b9f0*/  CALL.ABS.NOINC R2 ;  /* 0x0000000002007343 */ /* 0x001fea0003c00000 */
.L_x_875:
[----:B------:R-:W-:Y:S05]  /*1ba00*/  BSYNC B6 ;  /* 0x0000000000067941 */ /* 0x000fea0003800000 */
.L_x_874:
[----:B------:R-:W2:Y:S01]  /*1ba10*/  LDL.LU R2, [R1] ;  /* 0x0000000001027983 */ /* 0x000ea20000300800 */
[----:B------:R-:W-:-:S03]  /*1ba20*/  ULDC.64 UR4, c[0x0][0x9f8] ;  /* 0x00027e0000047ab9 */ /* 0x000fc60000000a00 */
[----:B0-----:R-:W3:Y:S04]  /*1ba30*/  LDL.LU R4, [R1+0x28] ;  /* 0x0000280001047983 */ /* 0x001ee80000300800 */
[----:B------:R-:W4:Y:S01]  /*1ba40*/  LDL R7, [R1+0x14] ;  /* 0x0000140001077983 */ /* 0x000f220000100800 */
[----:B------:R-:W-:-:S03]  /*1ba50*/  ISETP.NE.U32.AND P0, PT, RZ, UR4, PT ;  /* 0x00000004ff007c0c */ /* 0x000fc6000bf05070 */
[----:B------:R-:W5:Y:S01]  /*1ba60*/  LDL R0, [R1+0x3c] ;  /* 0x00003c0001007983 */ /* 0x000f620000100800 */
[----:B------:R-:W-:-:S13]  /*1ba70*/  ISETP.NE.AND.EX P0, PT, RZ, UR5, PT, P0 ;  /* 0x00000005ff007c0c */ /* 0x000fda000bf05300 */
[----:B--2---:R-:W-:-:S04]  /*1ba80*/  @P0 IADD3 R2, P1, R2, UR4, RZ ;  /* 0x0000000402020c10 */ /* 0x004fc8000ff3e0ff */
[----:B---3--:R-:W-:Y:S01]  /*1ba90*/  @P0 IADD3.X R3, R4, UR5, RZ, P1, !PT ;  /* 0x0000000504030c10 */ /* 0x008fe20008ffe4ff */
[----:B------:R-:W-:-:S04]  /*1baa0*/  ULDC.64 UR4, c[0x0][0xa08] ;  /* 0x0002820000047ab9 */ /* 0x000fc80000000a00 */
[----:B----4-:R0:W2:Y:S01]  /*1bab0*/  @P0 LDG.E R7, desc[UR42][R2.64] ;  /* 0x0000002a02070981 */ /* 0x0100a2000c1e1900 */
[----:B-----5:R-:W-:Y:S01]  /*1bac0*/  VIADD R9, R0, 0xffffffff ;  /* 0xffffffff00097836 */ /* 0x020fe20000000000 */
[----:B0-----:R-:W0:Y:S01]  /*1bad0*/  LDC.64 R2, c[0x0][0x418] ;  /* 0x00010600ff027b82 */ /* 0x001e220000000a00 */
[----:B--2---:R-:W-:Y:S01]  /*1bae0*/  SHF.R.S32.HI R8, RZ, 0x1f, R7 ;  /* 0x0000001fff087819 */ /* 0x004fe20000011407 */
[----:B------:R1:W-:Y:S04]  /*1baf0*/  @P0 STL [R1+0x14], R7 ;  /* 0x0000140701000387 */ /* 0x0003e80000100800 */
[----:B------:R1:W-:Y:S04]  /*1bb00*/  STL [R1+0x38], R9 ;  /* 0x0000380901007387 */ /* 0x0003e80000100800 */
[----:B------:R1:W-:Y:S01]  /*1bb10*/  STL [R1+0x28], R8 ;  /* 0x0000280801007387 */ /* 0x0003e20000100800 */
[----:B0-----:R-:W-:Y:S01]  /*1bb20*/  LOP3.LUT P0, RZ, R2, UR4, RZ, 0xfc, !PT ;  /* 0x0000000402ff7c12 */ /* 0x001fe2000f80fcff */
[----:B------:R-:W-:-:S03]  /*1bb30*/  UMOV UR4, 0xffffffff ;  /* 0xffffffff00047882 */ /* 0x000fc60000000000 */
[----:B------:R-:W-:-:S04]  /*1bb40*/  LOP3.LUT P0, RZ, R3, UR5, RZ, 0xfc, P0 ;  /* 0x0000000503ff7c12 */ /* 0x000fc8000800fcff */
[----:B------:R-:W-:Y:S01]  /*1bb50*/  SEL R0, R7, RZ, !P0 ;  /* 0x000000ff07007207 */ /* 0x000fe20004000000 */
[----:B-1----:R-:W-:Y:S08]  /*1bb60*/  BRA.DIV UR4, `(.L_x_877) ;  /* 0x0000005604487947 */ /* 0x002ff0000b800000 */
[----:B------:R-:W0:Y:S02]  /*1bb70*/  S2R R4, SR_TID.X ;  /* 0x0000000000047919 */ /* 0x000e240000002100 */
[----:B0-----:R-:W-:-:S04]  /*1bb80*/  SHF.R.U32.HI R4, RZ, 0x5, R4 ;  /* 0x00000005ff047819 */ /* 0x001fc80000011604 */
[----:B------:R-:W-:-:S05]  /*1bb90*/  LOP3.LUT R4, R4, 0x3, RZ, 0xc0, !PT ;  /* 0x0000000304047812 */ /* 0x000fca00078ec0ff */
[----:B------:R0:W1:Y:S02]  /*1bba0*/  SHFL.IDX PT, R14, R4, RZ, 0x1f ;  /* 0x00001fff040e7589 */ /* 0x00006400000e0000 */
.L_x_1012:
[----:B0-----:R-:W2:Y:S01]  /*1bbb0*/  LDL.LU R4, [R1+0x8] ;  /* 0x0000080001047983 */ /* 0x001ea20000300800 */
[----:B------:R-:W-:Y:S02]  /*1bbc0*/  PLOP3.LUT P1, PT, PT, PT, PT, 0x8, 0x0 ;  /* 0x000000000000781c */ /* 0x000fe40003f2e170 */
[----:B-1----:R-:W-:Y:S01]  /*1bbd0*/  ISETP.NE.AND P0, PT, R14, RZ, PT ;  /* 0x000000ff0e00720c */ /* 0x002fe20003f05270 */
[----:B------:R0:W-:Y:S01]  /*1bbe0*/  STL [R1], R0 ;  /* 0x0000000001007387 */ /* 0x0001e20000100800 */
[----:B--2---:R-:W-:-:S09]  /*1bbf0*/  LOP3.LUT R4, R4, 0xfffffffb, RZ, 0xc0, !PT ;  /* 0xfffffffb04047812 */ /* 0x004fd200078ec0ff */
[----:B------:R-:W-:-:S05]  /*1bc00*/  @P1 LOP3.LUT R4, R4, 0x4, RZ, 0xfc, !PT ;  /* 0x0000000404041812 */ /* 0x000fca00078efcff */
[----:B------:R0:W-:Y:S01]  /*1bc10*/  STL [R1+0x8], R4 ;  /* 0x0000080401007387 */ /* 0x0001e20000100800 */
[----:B------:R-:W-:Y:S05]  /*1bc20*/  @P0 BRA `(.L_x_878) ;  /* 0x0000000400480947 */ /* 0x000fea0003800000 */
[----:B------:R-:W-:-:S03]  /*1bc30*/  UMOV UR4, 0xffffffff ;  /* 0xffffffff00047882 */ /* 0x000fc60000000000 */
[----:B------:R-:W-:Y:S05]  /*1bc40*/  BRA.DIV UR4, `(.L_x_879) ;  /* 0x0000005604447947 */ /* 0x000fea000b800000 */
[----:B------:R-:W-:-:S13]  /*1bc50*/  ELECT P6, URZ, PT ;  /* 0x00000000003f782f */ /* 0x000fda00038c0000 */
.L_x_1015:
[----:B------:R-:W-:Y:S05]  /*1bc60*/  @!P6 BRA `(.L_x_878) ;  /* 0x000000040038e947 */ /* 0x000fea0003800000 */
[----:B------:R1:W-:Y:S01]  /*1bc70*/  STL [R1+0x1c], R9 ;  /* 0x00001c0901007387 */ /* 0x0003e20000100800 */
[----:B------:R-:W-:-:S04]  /*1bc80*/  ISETP.NE.U32.AND P0, PT, R2, RZ, PT ;  /* 0x000000ff0200720c */ /* 0x000fc80003f05070 */
[----:B------:R-:W-:-:S13]  /*1bc90*/  ISETP.NE.AND.EX P0, PT, R3, RZ, PT, P0 ;  /* 0x000000ff0300720c */ /* 0x000fda0003f05300 */
[----:B-1----:R-:W-:Y:S05]  /*1bca0*/  @!P0 BRA `(.L_x_880) ;  /* 0x0000000000508947 */ /* 0x002fea0003800000 */
[----:B------:R-:W1:Y:S01]  /*1bcb0*/  LDC R6, c[0x0][0x43c] ;  /* 0x00010f00ff067b82 */ /* 0x000e620000000800 */
[----:B0-----:R-:W-:Y:S01]  /*1bcc0*/  MOV R0, R9 ;  /* 0x0000000900007202 */ /* 0x001fe20000000f00 */
[----:B------:R-:W-:Y:S01]  /*1bcd0*/  ULDC.64 UR4, c[0x0][0x428] ;  /* 0x00010a0000047ab9 */ /* 0x000fe20000000a00 */
[----:B-1----:R-:W-:-:S13]  /*1bce0*/  ISETP.NE.AND P0, PT, R6, 0x1, PT ;  /* 0x000000010600780c */ /* 0x002fda0003f05270 */
[----:B------:R-:W0:Y:S02]  /*1bcf0*/  @P0 LDC.64 R4, c[0x0][0x440] ;  /* 0x00011000ff040b82 */ /* 0x000e240000000a00 */
[----:B0-----:R-:W-:-:S05]  /*1bd00*/  @P0 IMAD.HI.U32 R4, R9, R4, RZ ;  /* 0x0000000409040227 */ /* 0x001fca00078e00ff */
[----:B------:R-:W-:-:S04]  /*1bd10*/  @P0 SHF.R.U32.HI R0, RZ, R5, R4 ;  /* 0x00000005ff000219 */ /* 0x000fc80000011604 */
[--C-:B------:R-:W-:Y:S01]  /*1bd20*/  SHF.R.S32.HI R5, RZ, 0x1f, R0.reuse ;  /* 0x0000001fff057819 */ /* 0x100fe20000011400 */
[----:B------:R-:W-:-:S04]  /*1bd30*/  IMAD.MOV R4, RZ, RZ, -R0 ;  /* 0x000000ffff047224 */ /* 0x000fc800078e0a00 */
[----:B------:R-:W-:Y:S01]  /*1bd40*/  IMAD R6, R6, R4, R9 ;  /* 0x0000000406067224 */ /* 0x000fe200078e0209 */
[----:B------:R-:W-:-:S04]  /*1bd50*/  MOV R4, R0 ;  /* 0x0000000000047202 */ /* 0x000fc80000000f00 */
[----:B------:R0:W-:Y:S01]  /*1bd60*/  STL [R1+0x1c], R6 ;  /* 0x00001c0601007387 */ /* 0x0001e20000100800 */
[----:B------:R-:W-:-:S03]  /*1bd70*/  IMAD.WIDE.U32 R4, R7, UR4, R4 ;  /* 0x0000000407047c25 */ /* 0x000fc6000f8e0004 */
[----:B------:R-:W-:Y:S01]  /*1bd80*/  LEA R2, P0, R4, R2, 0x2 ;  /* 0x0000000204027211 */ /* 0x000fe200078010ff */
[----:B0-----:R-:W-:-:S04]  /*1bd90*/  IMAD R6, R8, UR4, RZ ;  /* 0x0000000408067c24 */ /* 0x001fc8000f8e02ff */
[----:B------:R-:W-:-:S04]  /*1bda0*/  IMAD R0, R7, UR5, R6 ;  /* 0x0000000507007c24 */ /* 0x000fc8000f8e0206 */
[----:B------:R-:W-:-:S05]  /*1bdb0*/  IMAD.IADD R0, R5, 0x1, R0 ;  /* 0x0000000105007824 */ /* 0x000fca00078e0200 */
[----:B------:R-:W-:-:S05]  /*1bdc0*/  LEA.HI.X R3, R4, R3, R0, 0x2, P0 ;  /* 0x0000000304037211 */ /* 0x000fca00000f1400 */
[----:B------:R-:W2:Y:S04]  /*1bdd0*/  LDG.E R0, desc[UR42][R2.64] ;  /* 0x0000002a02007981 */ /* 0x000ea8000c1e1900 */
[----:B--2---:R1:W-:Y:S02]  /*1bde0*/  STL [R1], R0 ;  /* 0x0000000001007387 */ /* 0x0043e40000100800 */
.L_x_880:
[----:B------:R-:W2:Y:S04]  /*1bdf0*/  LDL R7, [R1+0x4] ;  /* 0x0000040001077983 */ /* 0x000ea80000100800 */
[----:B01----:R-:W2:Y:S04]  /*1be00*/  LDL R0, [R1+0xc] ;  /* 0x00000c0001007983 */ /* 0x003ea80000100800 */
[----:B------:R-:W3:Y:S01]  /*1be10*/  LDL R2, [R1+0x18] ;  /* 0x0000180001027983 */ /* 0x000ee20000100800 */
[----:B--2---:R-:W-:Y:S02]  /*1be20*/  LEA R0, R0, R7, 0x3 ;  /* 0x0000000700007211 */ /* 0x004fe400078e18ff */
[----:B---3--:R-:W-:-:S04]  /*1be30*/  SHF.L.U32 R2, R2, 0x1f, RZ ;  /* 0x0000001f02027819 */ /* 0x008fc800000006ff */
[----:B------:R-:W0:Y:S02]  /*1be40*/  SYNCS.PHASECHK.TRANS64.TRYWAIT P0, [R0+URZ+0x34840], R2 ;  /* 0x03484002000075a7 */ /* 0x000e24000800017f */
[----:B0-----:R-:W-:Y:S05]  /*1be50*/  @!P0 BRA `(.L_x_881) ;  /* 0x0000005000e08947 */ /* 0x001fea0003800000 */
.L_x_1016:
[----:B------:R1:W5:Y:S01]  /*1be60*/  LDL R3, [R1+0x8] ;  /* 0x0000080001037983 */ /* 0x0003620000100800 */
[----:B------:R-:W2:Y:S02]  /*1be70*/  S2R R4, SR_TID.X ;  /* 0x0000000000047919 */ /* 0x000ea40000002100 */
[----:B--2---:R-:W-:-:S04]  /*1be80*/  LOP3.LUT R4, R4, 0x7f, RZ, 0xc0, !PT ;  /* 0x0000007f04047812 */ /* 0x004fc800078ec0ff */
[----:B------:R-:W-:-:S13]  /*1be90*/  ISETP.NE.AND P0, PT, R4, RZ, PT ;  /* 0x000000ff0400720c */ /* 0x000fda0003f05270 */
[----:B-1----:R-:W-:Y:S05]  /*1bea0*/  @P0 BRA `(.L_x_882) ;  /* 0x0000000000140947 */ /* 0x002fea0003800000 */
[----:B-----5:R-:W-:Y:S01]  /*1beb0*/  LOP3.LUT P1, RZ, R3, 0x1, RZ, 0xc0, !PT ;  /* 0x0000000103ff7812 */ /* 0x020fe2000782c0ff */
[----:B0-----:R-:W-:-:S04]  /*1bec0*/  IMAD.MOV.U32 R2, RZ, RZ, 0xc000 ;  /* 0x0000c000ff027424 */ /* 0x001fc800078e00ff */
[----:B------:R1:W-:Y:S08]  /*1bed0*/  SYNCS.ARRIVE.TRANS64 RZ, [R0+URZ+0x34830], R2 ;  /* 0x0348300200ff79a7 */ /* 0x0003f0000800003f */
[----:B------:R-:W-:Y:S05]  /*1bee0*/  @!P1 BRA `(.L_x_882) ;  /* 0x0000000000049947 */ /* 0x000fea0003800000 */
[----:B------:R-:W-:Y:S01]  /*1bef0*/  BPT.TRAP 0x1 ;  /* 0x000000040000795c */ /* 0x000fe20000300000 */
.L_x_882:
[----:B------:R-:W2:Y:S04]  /*1bf00*/  LDL R7, [R1+0x4] ;  /* 0x0000040001077983 */ /* 0x000ea80000100800 */
[----:B------:R-:W2:Y:S04]  /*1bf10*/  LDL R6, [R1+0xc] ;  /* 0x00000c0001067983 */ /* 0x000ea80000100800 */
[----:B------:R-:W3:Y:S04]  /*1bf20*/  LDL R5, [R1+0x1c] ;  /* 0x00001c0001057983 */ /* 0x000ee80000100800 */
[----:B------:R-:W4:Y:S04]  /*1bf30*/  LDL R4, [R1+0x20] ;  /* 0x0000200001047983 */ /* 0x000f280000100800 */
[----:B01----:R-:W4:Y:S01]  /*1bf40*/  LDL R2, [R1] ;  /* 0x0000000001027983 */ /* 0x003f220000100800 */
[----:B------:R-:W-:Y:S01]  /*1bf50*/  R2UR UR9, R0 ;  /* 0x00000000000972ca */ /* 0x000fe200000e0000 */
[----:B------:R-:W-:Y:S01]  /*1bf60*/  UIADD3 UR4, UP0, UR36, 0x370, URZ ;  /* 0x0000037024047890 */ /* 0x000fe2000ff1e03f */
[----:B------:R-:W-:Y:S01]  /*1bf70*/  R2UR UR12, R18 ;  /* 0x00000000120c72ca */ /* 0x000fe200000e0000 */
[----:B------:R-:W-:Y:S01]  /*1bf80*/  UMOV UR10, URZ ;  /* 0x0000003f000a7c82 */ /* 0x000fe20008000000 */
[----:B------:R-:W-:Y:S01]  /*1bf90*/  PLOP3.LUT P0, PT, PT, PT, PT, 0x80, 0x0 ;  /* 0x000000000000781c */ /* 0x000fe20003f0f070 */
[----:B------:R-:W-:Y:S01]  /*1bfa0*/  UMOV UR6, 0x0 ;  /* 0x0000000000067882 */ /* 0x000fe20000000000 */
[----:B-----5:R-:W-:Y:S01]  /*1bfb0*/  LOP3.LUT R3, R3, 0xfffffffb, RZ, 0xc0, !PT ;  /* 0xfffffffb03037812 */ /* 0x020fe200078ec0ff */
[----:B------:R-:W-:Y:S01]  /*1bfc0*/  UMOV UR7, 0x14f00000 ;  /* 0x14f0000000077882 */ /* 0x000fe20000000000 */
[----:B------:R-:W-:-:S05]  /*1bfd0*/  UMOV UR17, 0x40 ;  /* 0x0000004000117882 */ /* 0x000fca0000000000 */
[----:B------:R-:W-:-:S04]  /*1bfe0*/  UIADD3 UR9, UR9, 0x34830, URZ ;  /* 0x0003483009097890 */ /* 0x000fc8000fffe03f */
[----:B------:R-:W-:-:S05]  /*1bff0*/  @P0 LOP3.LUT R3, R3, 0x4, RZ, 0xfc, !PT ;  /* 0x0000000403030812 */ /* 0x000fca00078efcff */
[----:B------:R1:W-:Y:S01]  /*1c000*/  STL [R1+0x8], R3 ;  /* 0x0000080301007387 */ /* 0x0003e20000100800 */
[----:B--2---:R-:W-:Y:S01]  /*1c010*/  IMAD R0, R6, 0xc000, R7 ;  /* 0x0000c00006007824 */ /* 0x004fe200078e0207 */
[----:B---3--:R-:W-:-:S04]  /*1c020*/  R2UR UR11, R5 ;  /* 0x00000000050b72ca */ /* 0x008fc800000e0000 */
[----:B------:R-:W-:Y:S02]  /*1c030*/  R2UR UR8, R0 ;  /* 0x00000000000872ca */ /* 0x000fe400000e0000 */
[----:B----4-:R-:W-:Y:S02]  /*1c040*/  R2UR UR5, R4 ;  /* 0x00000000040572ca */ /* 0x010fe400000e0000 */
[----:B------:R-:W-:-:S09]  /*1c050*/  R2UR UR13, R2 ;  /* 0x00000000020d72ca */ /* 0x000fd200000e0000 */
[----:B------:R-:W-:Y:S02]  /*1c060*/  UIADD3 UR14, UR8, 0x1c400, URZ ;  /* 0x0001c400080e7890 */ /* 0x000fe4000fffe03f */
[----:B------:R-:W-:Y:S02]  /*1c070*/  ULEA UR11, UR11, UR5, 0x7 ;  /* 0x000000050b0b7291 */ /* 0x000fe4000f8e383f */
[----:B------:R-:W-:Y:S02]  /*1c080*/  UIADD3.X UR5, URZ, UR37, URZ, UP0, !UPT ;  /* 0x000000253f057290 */ /* 0x000fe400087fe43f */
[----:B------:R-:W-:Y:S02]  /*1c090*/  UIADD3 UR15, UR8, 0x20400, URZ ;  /* 0x00020400080f7890 */ /* 0x000fe4000fffe03f */
[----:B------:R-:W-:-:S03]  /*1c0a0*/  UIADD3 UR16, UR8, 0x24400, URZ ;  /* 0x0002440008107890 */ /* 0x000fc6000fffe03f */
[----:B------:R-:W-:Y:S01]  /*1c0b0*/  UMOV UR8, UR14 ;  /* 0x0000000e00087c82 */ /* 0x000fe20008000000 */
[----:B------:R-:W-:Y:S01]  /*1c0c0*/  UMOV UR14, 0x80 ;  /* 0x00000080000e7882 */ /* 0x000fe20000000000 */
[----:B------:R0:W-:Y:S02]  /*1c0d0*/  UTMALDG.4D [UR8], [UR4], desc[UR6] ;  /* 0x00000608040075b4 */ /* 0x0001e40008019000 */
[----:B0-----:R-:W-:Y:S01]  /*1c0e0*/  UMOV UR8, UR15 ;  /* 0x0000000f00087c82 */ /* 0x001fe20008000000 */
[----:B------:R-:W-:Y:S02]  /*1c0f0*/  UMOV UR10, UR17 ;  /* 0x00000011000a7c82 */ /* 0x000fe40008000000 */
[----:B------:R0:W-:Y:S02]  /*1c100*/  UTMALDG.4D [UR8], [UR4], desc[UR6] ;  /* 0x00000608040075b4 */ /* 0x0001e40008019000 */
[----:B0-----:R-:W-:Y:S01]  /*1c110*/  UMOV UR8, UR16 ;  /* 0x0000001000087c82 */ /* 0x001fe20008000000 */
[----:B------:R-:W-:-:S02]  /*1c120*/  UMOV UR10, UR14 ;  /* 0x0000000e000a7c82 */ /* 0x000fc40008000000 */
[----:B------:R1:W-:Y:S02]  /*1c130*/  UTMALDG.4D [UR8], [UR4], desc[UR6] ;  /* 0x00000608040075b4 */ /* 0x0003e40008019000 */
[----:B-1----:R-:W-:Y:S01]  /*1c140*/  NOP ;  /* 0x0000000000007918 */ /* 0x002fe20000000000 */
.L_x_878:
[----:B------:R-:W2:Y:S04]  /*1c150*/  LDL R2, [R1+0x4] ;  /* 0x0000040001027983 */ /* 0x000ea80000100800 */
[----:B------:R-:W3:Y:S04]  /*1c160*/  LDL.LU R3, [R1+0x40] ;  /* 0x0000400001037983 */ /* 0x000ee80000300800 */
[----:B------:R-:W4:Y:S04]  /*1c170*/  LDL.LU R5, [R1+0x34] ;  /* 0x0000340001057983 */ /* 0x000f280000300800 */
[----:B0-----:R-:W5:Y:S01]  /*1c180*/  LDL.LU R4, [R1+0x44] ;  /* 0x0000440001047983 */ /* 0x001f620000300800 */
[----:B------:R-:W-:Y:S05]  /*1c190*/  WARPSYNC.ALL ;  /* 0x0000000000007948 */ /* 0x000fea0003800000 */
[----:B------:R-:W-:Y:S01]  /*1c1a0*/  ULDC.64 UR4, c[0x0][0x298] ;  /* 0x0000a60000047ab9 */ /* 0x000fe20000000a00 */
[----:B------:R-:W-:Y:S01]  /*1c1b0*/  ULDC.64 UR6, c[0x0][0xa00] ;  /* 0x0002800000067ab9 */ /* 0x000fe20000000a00 */
[----:B------:R-:W-:Y:S01]  /*1c1c0*/  BSSY B6, `(.L_x_883) ;  /* 0x0000024000067945 */ /* 0x000fe20003800000 */
[----:B------:R-:W-:Y:S01]  /*1c1d0*/  BAR.SYNC.DEFER_BLOCKING 0x8, 0x180 ;  /* 0x0206000000007b1d */ /* 0x000fe20000010000 */
[----:B------:R-:W-:-:S04]  /*1c1e0*/  ISETP.NE.U32.AND P0, PT, RZ, UR6, PT ;  /* 0x00000006ff007c0c */ /* 0x000fc8000bf05070 */
[----:B------:R-:W-:Y:S02]  /*1c1f0*/  ISETP.NE.AND.EX P0, PT, RZ, UR7, PT, P0 ;  /* 0x00000007ff007c0c */ /* 0x000fe4000bf05300 */
[----:B--2---:R-:W-:Y:S02]  /*1c200*/  IADD3 R2, R2, 0x10400, RZ ;  /* 0x0001040002027810 */ /* 0x004fe40007ffe0ff */
[----:B---3--:R-:W-:Y:S02]  /*1c210*/  SHF.R.S32.HI R0, RZ, 0x1f, R3 ;  /* 0x0000001fff007819 */ /* 0x008fe40000011403 */
        /* <DEDUP_REMOVED lines=9> */
[----:B0-----:R-:W-:Y:S01]  /*1c2b0*/  IMAD.IADD R2, R3, 0x1, R0 ;  /* 0x0000000103027824 */ /* 0x001fe200078e0200 */
[----:B------:R-:W-:-:S05]  /*1c2c0*/  SHF.R.S32.HI R0, RZ, 0x1f, R18 ;  /* 0x0000001fff007819 */ /* 0x000fca0000011412 */
[----:B------:R1:W-:Y:S04]  /*1c2d0*/  STL [R1+0x44], R0 ;  /* 0x0000440001007387 */ /* 0x0003e80000100800 */
[----:B------:R1:W-:Y:S01]  /*1c2e0*/  STL [R1+0x40], R2 ;  /* 0x0000400201007387 */ /* 0x0003e20000100800 */
[----:B------:R-:W-:Y:S05]  /*1c2f0*/  @!P1 BRA `(.L_x_884) ;  /* 0x0000000000409947 */ /* 0x000fea0003800000 */
[----:B-1----:R-:W-:Y:S01]  /*1c300*/  MOV R2, 0x0 ;  /* 0x0000000000027802 */ /* 0x002fe20000000f00 */
        /* <DEDUP_REMOVED lines=15> */
.L_x_884:
[----:B------:R-:W-:Y:S05]  /*1c400*/  BSYNC B6 ;  /* 0x0000000000067941 */ /* 0x000fea0003800000 */
.L_x_883:
[----:B------:R-:W2:Y:S01]  /*1c410*/  LDL.LU R6, [R1+0x40] ;  /* 0x0000400001067983 */ /* 0x000ea20000300800 */
[----:B------:R-:W-:Y:S01]  /*1c420*/  ULDC.64 UR4, c[0x0][0x2d8] ;  /* 0x0000b60000047ab9 */ /* 0x000fe20000000a00 */
[----:B------:R-:W0:Y:S02]  /*1c430*/  LDC R7, c[0x0][0x448] ;  /* 0x00011200ff077b82 */ /* 0x000e240000000800 */
[----:B-1----:R-:W2:Y:S04]  /*1c440*/  LDL.LU.64 R2, [R1+0x48] ;  /* 0x0000480001027983 */ /* 0x002ea80000300a00 */
[----:B------:R-:W3:Y:S04]  /*1c450*/  LDL.LU R0, [R1+0x44] ;  /* 0x0000440001007983 */ /* 0x000ee80000300800 */
[----:B------:R-:W4:Y:S04]  /*1c460*/  LDL.LU R5, [R1+0x5c] ;  /* 0x00005c0001057983 */ /* 0x000f280000300800 */
[----:B------:R-:W5:Y:S01]  /*1c470*/  LDL.LU R4, [R1+0x34] ;  /* 0x0000340001047983 */ /* 0x000f620000300800 */
[----:B------:R-:W-:Y:S01]  /*1c480*/  IMAD.SHL.U32 R17, R17, 0x80, RZ ;  /* 0x0000008011117824 */ /* 0x000fe200078e00ff */
[----:B------:R-:W1:Y:S01]  /*1c490*/  S2R R9, SR_TID.X ;  /* 0x0000000000097919 */ /* 0x000e620000002100 */
[----:B------:R-:W1:Y:S01]  /*1c4a0*/  S2R R8, SR_TID.X ;  /* 0x0000000000087919 */ /* 0x000e620000002100 */
[----:B0-----:R-:W-:Y:S01]  /*1c4b0*/  ISETP.NE.AND P0, PT, R7, 0x1, PT ;  /* 0x000000010700780c */ /* 0x001fe20003f05270 */
[----:B------:R-:W0:Y:S01]  /*1c4c0*/  S2R R10, SR_TID.X ;  /* 0x00000000000a7919 */ /* 0x000e220000002100 */
[----:B-1----:R-:W-:Y:S01]  /*1c4d0*/  IMAD.SHL.U32 R9, R9, 0x8, RZ ;  /* 0x0000000809097824 */ /* 0x002fe200078e00ff */
[----:B------:R-:W-:-:S04]  /*1c4e0*/  SHF.L.U32 R8, R8, 0x3, RZ ;  /* 0x0000000308087819 */ /* 0x000fc800000006ff */
[----:B------:R-:W-:Y:S02]  /*1c4f0*/  LOP3.LUT R9, R9, 0x38, RZ, 0xc0, !PT ;  /* 0x0000003809097812 */ /* 0x000fe400078ec0ff */
[----:B------:R-:W-:Y:S02]  /*1c500*/  LOP3.LUT R8, R8, 0x38, RZ, 0xc0, !PT ;  /* 0x0000003808087812 */ /* 0x000fe400078ec0ff */
[C---:B------:R-:W-:Y:S02]  /*1c510*/  LOP3.LUT R11, R9.reuse, 0x40, RZ, 0xfc, !PT ;  /* 0x00000040090b7812 */ /* 0x040fe400078efcff */
[----:B------:R-:W-:Y:S02]  /*1c520*/  LOP3.LUT R9, R9, 0x80, RZ, 0xfc, !PT ;  /* 0x0000008009097812 */ /* 0x000fe400078efcff */
[----:B0-----:R-:W-:-:S04]  /*1c530*/  LOP3.LUT R10, R10, 0x7f, RZ, 0xc0, !PT ;  /* 0x0000007f0a0a7812 */ /* 0x001fc800078ec0ff */
[----:B------:R-:W-:Y:S01]  /*1c540*/  SHF.R.U32.HI R10, RZ, 0x3, R10 ;  /* 0x00000003ff0a7819 */ /* 0x000fe2000001160a */
[----:B--2---:R-:W-:Y:S02]  /*1c550*/  IMAD.MOV.U32 R3, RZ, RZ, R6 ;  /* 0x000000ffff037224 */ /* 0x004fe400078e0006 */
[----:B------:R-:W0:Y:S01]  /*1c560*/  @P0 LDC R6, c[0x0][0x450] ;  /* 0x00011400ff060b82 */ /* 0x000e220000000800 */
[----:B---3--:R-:W-:Y:S02]  /*1c570*/  IMAD R0, R0, UR4, RZ ;  /* 0x0000000400007c24 */ /* 0x008fe4000f8e02ff */
[----:B------:R-:W-:-:S04]  /*1c580*/  IMAD.WIDE.U32 R2, R18, UR4, R2 ;  /* 0x0000000412027c25 */ /* 0x000fc8000f8e0002 */
[----:B------:R-:W-:Y:S01]  /*1c590*/  IMAD R0, R18, UR5, R0 ;  /* 0x0000000512007c24 */ /* 0x000fe2000f8e0200 */
[----:B------:R-:W-:-:S04]  /*1c5a0*/  ULDC.64 UR4, c[0x0][0x2e0] ;  /* 0x0000b80000047ab9 */ /* 0x000fc80000000a00 */
[----:B------:R-:W-:Y:S01]  /*1c5b0*/  IADD3 R3, R3, R0, RZ ;  /* 0x0000000003037210 */ /* 0x000fe20007ffe0ff */
[----:B----4-:R-:W-:-:S04]  /*1c5c0*/  IMAD R0, R5, UR4, RZ ;  /* 0x0000000405007c24 */ /* 0x010fc8000f8e02ff */
[C---:B-----5:R-:W-:Y:S02]  /*1c5d0*/  IMAD R0, R4.reuse, UR5, R0 ;  /* 0x0000000504007c24 */ /* 0x060fe4000f8e0200 */
[----:B------:R-:W-:Y:S01]  /*1c5e0*/  IMAD.WIDE.U32 R2, R4, UR4, R2 ;  /* 0x0000000404027c25 */ /* 0x000fe2000f8e0002 */
[----:B------:R-:W-:Y:S01]  /*1c5f0*/  ULDC.64 UR4, c[0x0][0x2d0] ;  /* 0x0000b40000047ab9 */ /* 0x000fe20000000a00 */
[----:B------:R-:W1:Y:S02]  /*1c600*/  S2R R4, SR_TID.X ;  /* 0x0000000000047919 */ /* 0x000e640000002100 */
[----:B------:R-:W-:Y:S01]  /*1c610*/  IMAD.IADD R3, R3, 0x1, R0 ;  /* 0x0000000103037824 */ /* 0x000fe200078e0200 */
[----:B-1----:R-:W-:-:S04]  /*1c620*/  LOP3.LUT R4, R4, 0x7f, RZ, 0xc0, !PT ;  /* 0x0000007f04047812 */ /* 0x002fc800078ec0ff */
[----:B------:R-:W-:Y:S02]  /*1c630*/  SHF.R.U32.HI R5, RZ, 0x3, R4 ;  /* 0x00000003ff057819 */ /* 0x000fe40000011604 */
[----:B------:R-:W1:Y:S02]  /*1c640*/  S2R R4, SR_TID.X ;  /* 0x0000000000047919 */ /* 0x000e640000002100 */
[----:B-1----:R-:W-:-:S04]  /*1c650*/  SHF.L.U32 R4, R4, 0x4, RZ ;  /* 0x0000000404047819 */ /* 0x002fc800000006ff */
[----:B------:R-:W-:Y:S02]  /*1c660*/  LOP3.LUT R4, R5, 0x70, R4, 0xf8, !PT ;  /* 0x0000007005047812 */ /* 0x000fe400078ef804 */
[----:B------:R-:W1:Y:S02]  /*1c670*/  @P0 LDC R5, c[0x0][0x44c] ;  /* 0x00011300ff050b82 */ /* 0x000e640000000800 */
[----:B------:R-:W-:-:S04]  /*1c680*/  LOP3.LUT R4, R4, R17, RZ, 0xfc, !PT ;  /* 0x0000001104047212 */ /* 0x000fc800078efcff */
[----:B------:R-:W-:Y:S01]  /*1c690*/  MOV R0, R4 ;  /* 0x0000000400007202 */ /* 0x000fe20000000f00 */
[----:B-1----:R-:W-:-:S05]  /*1c6a0*/  @P0 IMAD.HI.U32 R5, R4, R5, RZ ;  /* 0x0000000504050227 */ /* 0x002fca00078e00ff */
[----:B0-----:R-:W-:-:S05]  /*1c6b0*/  @P0 SHF.R.U32.HI R0, RZ, R6, R5 ;  /* 0x00000006ff000219 */ /* 0x001fca0000011605 */
[----:B------:R-:W-:Y:S02]  /*1c6c0*/  IMAD.MOV R5, RZ, RZ, -R0 ;  /* 0x000000ffff057224 */ /* 0x000fe400078e0a00 */
[----:B------:R-:W-:-:S04]  /*1c6d0*/  IMAD.WIDE.U32 R2, R0, UR4, R2 ;  /* 0x0000000400027c25 */ /* 0x000fc8000f8e0002 */
[----:B------:R-:W-:Y:S01]  /*1c6e0*/  IMAD R4, R7, R5, R4 ;  /* 0x0000000507047224 */ /* 0x000fe200078e0204 */
[----:B------:R-:W-:-:S05]  /*1c6f0*/  SHF.R.S32.HI R5, RZ, 0x1f, R0 ;  /* 0x0000001fff057819 */ /* 0x000fca0000011400 */
[----:B------:R-:W-:-:S04]  /*1c700*/  IMAD R5, R5, UR4, RZ ;  /* 0x0000000405057c24 */ /* 0x000fc8000f8e02ff */
[----:B------:R-:W-:Y:S01]  /*1c710*/  IMAD R0, R0, UR5, R5 ;  /* 0x0000000500007c24 */ /* 0x000fe2000f8e0205 */
[----:B------:R-:W-:-:S04]  /*1c720*/  ULDC.64 UR4, c[0x0][0x2c8] ;  /* 0x0000b20000047ab9 */ /* 0x000fc80000000a00 */
[----:B------:R-:W-:Y:S02]  /*1c730*/  IADD3 R3, R3, R0, RZ ;  /* 0x0000000003037210 */ /* 0x000fe40007ffe0ff */
[----:B------:R-:W-:Y:S01]  /*1c740*/  SHF.R.S32.HI R0, RZ, 0x1f, R4 ;  /* 0x0000001fff007819 */ /* 0x000fe20000011404 */
[----:B------:R-:W-:-:S04]  /*1c750*/  IMAD.WIDE.U32 R2, R4, UR4, R2 ;  /* 0x0000000404027c25 */ /* 0x000fc8000f8e0002 */
[----:B------:R-:W-:-:S04]  /*1c760*/  IMAD R0, R0, UR4, RZ ;  /* 0x0000000400007c24 */ /* 0x000fc8000f8e02ff */
[----:B------:R-:W-:Y:S01]  /*1c770*/  IMAD R4, R4, UR5, R0 ;  /* 0x0000000504047c24 */ /* 0x000fe2000f8e0200 */
[----:B------:R-:W-:-:S03]  /*1c780*/  ULDC.64 UR4, c[0x0][0x280] ;  /* 0x0000a00000047ab9 */ /* 0x000fc60000000a00 */
[----:B------:R-:W-:Y:S01]  /*1c790*/  IMAD.IADD R3, R3, 0x1, R4 ;  /* 0x0000000103037824 */ /* 0x000fe200078e0204 */
[----:B------:R-:W-:Y:S01]  /*1c7a0*/  LEA R4, P0, R2, UR4, 0x1 ;  /* 0x0000000402047c11 */ /* 0x000fe2000f8008ff */
[----:B------:R-:W-:Y:S02]  /*1c7b0*/  ULDC UR4, c[0x0][0x2b8] ;  /* 0x0000ae0000047ab9 */ /* 0x000fe40000000800 */
[----:B------:R-:W-:Y:S02]  /*1c7c0*/  ISETP.GE.AND P3, PT, R8, UR4, PT ;  /* 0x0000000408007c0c */ /* 0x000fe4000bf66270 */
[----:B------:R-:W-:Y:S01]  /*1c7d0*/  LEA.HI.X R3, R2, UR5, R3, 0x1, P0 ;  /* 0x0000000502037c11 */ /* 0x000fe200080f0c03 */
[----:B------:R-:W-:Y:S01]  /*1c7e0*/  UMOV UR5, 0xffffffff ;  /* 0xffffffff00057882 */ /* 0x000fe20000000000 */
[----:B------:R-:W-:Y:S02]  /*1c7f0*/  ISETP.GE.AND P0, PT, R11, UR4, PT ;  /* 0x000000040b007c0c */ /* 0x000fe4000bf06270 */
[----:B------:R-:W-:Y:S01]  /*1c800*/  ISETP.GE.AND P1, PT, R9, UR4, PT ;  /* 0x0000000409007c0c */ /* 0x000fe2000bf26270 */
[----:B------:R-:W-:-:S12]  /*1c810*/  BRA.DIV UR5, `(.L_x_885) ;  /* 0x0000004a05847947 */ /* 0x000fd8000b800000 */
[----:B------:R-:W2:Y:S04]  /*1c820*/  LDL.LU R6, [R1+0x54] ;  /* 0x0000540001067983 */ /* 0x000ea80000300800 */
[----:B------:R-:W3:Y:S01]  /*1c830*/  LDL R9, [R1+0x30] ;  /* 0x0000300001097983 */ /* 0x000ee20000100800 */
[----:B------:R-:W-:-:S04]  /*1c840*/  IADD3 R0, R10, R17, RZ ;  /* 0x000000110a007210 */ /* 0x000fc80007ffe0ff */
[----:B------:R-:W-:Y:S01]  /*1c850*/  IADD3 R5, R0, 0x10, RZ ;  /* 0x0000001000057810 */ /* 0x000fe20007ffe0ff */
[----:B--2---:R-:W-:Y:S02]  /*1c860*/  IMAD R2, R6, R7, RZ ;  /* 0x0000000706027224 */ /* 0x004fe400078e02ff */
[----:B------:R-:W0:Y:S03]  /*1c870*/  SHFL.IDX PT, R7, R4, RZ, 0x181f ;  /* 0x00181fff04077589 */ /* 0x000e2600000e0000 */
[----:B------:R-:W-:Y:S01]  /*1c880*/  ISETP.GE.AND P2, PT, R0, R2, PT ;  /* 0x000000020000720c */ /* 0x000fe20003f46270 */
[----:B------:R-:W1:-:S12]  /*1c890*/  SHFL.IDX PT, R6, R3, RZ, 0x181f ;  /* 0x00181fff03067589 */ /* 0x000e5800000e0000 */
[----:B0-----:R-:W-:-:S05]  /*1c8a0*/  @!P2 LEA R7, P4, R8, R7, 0x1 ;  /* 0x000000070807a211 */ /* 0x001fca00078808ff */
[----:B-1----:R-:W-:-:S05]  /*1c8b0*/  @!P2 IMAD.X R6, RZ, RZ, R6, P4 ;  /* 0x000000ffff06a224 */ /* 0x002fca00020e0606 */
[----:B------:R-:W-:-:S04]  /*1c8c0*/  @!P2 LOP3.LUT R7, R7, R6, RZ, 0x3c, !PT ;  /* 0x000000060707a212 */ /* 0x000fc800078e3cff */
[----:B------:R-:W-:-:S04]  /*1c8d0*/  @!P2 LOP3.LUT R6, R7, R6, RZ, 0x3c, !PT ;  /* 0x000000060706a212 */ /* 0x000fc800078e3cff */
[----:B------:R-:W-:-:S05]  /*1c8e0*/  @!P2 LOP3.LUT R7, R7, R6, RZ, 0x3c, !PT ;  /* 0x000000060707a212 */ /* 0x000fca00078e3cff */
[----:B------:R-:W-:Y:S01]  /*1c8f0*/  @!PT LDS RZ, [RZ] ;  /* 0x00000000fffff984 */ /* 0x000fe20000000800 */
[----:B---3--:R-:W-:Y:S04]  /*1c900*/  @!P2 LDGSTS.E.BYPASS.LTC128B.128 [R9+0x10400], desc[UR42][R6.64], !P3 ;  /* 0x104000000609afae */ /* 0x008fe8000d901d6a */
[----:B------:R-:W-:Y:S04]  /*1c910*/  @!P2 LDGSTS.E.BYPASS.LTC128B.128 [R9+0x14400], desc[UR42][R6.64+0x80], !P0 ;  /* 0x144000800609afae */ /* 0x000fe8000c101d6a */
[----:B------:R0:W-:Y:S01]  /*1c920*/  @!P2 LDGSTS.E.BYPASS.LTC128B.128 [R9+0x18400], desc[UR42][R6.64+0x100], !P1 ;  /* 0x184001000609afae */ /* 0x0001e2000c901d6a */
[----:B------:R-:W-:-:S03]  /*1c930*/  ISETP.GE.AND P2, PT, R5, R2, PT ;  /* 0x000000020500720c */ /* 0x000fc60003f46270 */
[----:B------:R-:W1:Y:S04]  /*1c940*/  SHFL.IDX PT, R5, R4, 0x1, 0x181f ;  /* 0x00381f0004057f89 */ /* 0x000e6800000e0000 */
[----:B0-----:R-:W0:Y:S06]  /*1c950*/  SHFL.IDX PT, R6, R3, 0x1, 0x181f ;  /* 0x00381f0003067f89 */ /* 0x001e2c00000e0000 */
[----:B-1----:R-:W-:-:S05]  /*1c960*/  @!P2 LEA R5, P4, R8, R5, 0x1 ;  /* 0x000000050805a211 */ /* 0x002fca00078808ff */
[----:B0-----:R-:W-:-:S05]  /*1c970*/  @!P2 IMAD.X R6, RZ, RZ, R6, P4 ;  /* 0x000000ffff06a224 */ /* 0x001fca00020e0606 */
[----:B------:R-:W-:Y:S01]  /*1c980*/  @!P2 MOV R7, R6 ;  /* 0x000000060007a202 */ /* 0x000fe20000000f00 */
[----:B------:R-:W-:Y:S01]  /*1c990*/  @!P2 IMAD.MOV.U32 R6, RZ, RZ, R5 ;  /* 0x000000ffff06a224 */ /* 0x000fe200078e0005 */
[----:B------:R-:W-:-:S04]  /*1c9a0*/  IADD3 R5, R0, 0x20, RZ ;  /* 0x0000002000057810 */ /* 0x000fc80007ffe0ff */
[----:B------:R-:W-:Y:S04]  /*1c9b0*/  @!P2 LDGSTS.E.BYPASS.LTC128B.128 [R9+0x10c00], desc[UR42][R6.64], !P3 ;  /* 0x10c000000609afae */ /* 0x000fe8000d901d6a */
        /* <DEDUP_REMOVED lines=52> */
[----:B------:R-:W-:Y:S02]  /*1cd00*/  @!P2 IMAD.MOV.U32 R6, RZ, RZ, R5 ;  /* 0x000000ffff06a224 */ /* 0x000fe400078e0005 */
[----:B------:R1:W2:Y:S04]  /*1cd10*/  SHFL.IDX PT, R5, R3, 0x7, 0x181f ;  /* 0x00f81f0003057f89 */ /* 0x0002a800000e0000 */
[----:B------:R1:W-:Y:S04]  /*1cd20*/  @!P2 LDGSTS.E.BYPASS.LTC128B.128 [R9+0x13400], desc[UR42][R6.64], !P3 ;  /* 0x134000000609afae */ /* 0x0003e8000d901d6a */
[----:B------:R1:W-:Y:S04]  /*1cd30*/  @!P2 LDGSTS.E.BYPASS.LTC128B.128 [R9+0x17400], desc[UR42][R6.64+0x80], !P0 ;  /* 0x174000800609afae */ /* 0x0003e8000c101d6a */
[----:B------:R1:W-:Y:S04]  /*1cd40*/  @!P2 LDGSTS.E.BYPASS.LTC128B.128 [R9+0x1b400], desc[UR42][R6.64+0x100], !P1 ;  /* 0x1b4001000609afae */ /* 0x0003e8000c901d6a */
[----:B------:R1:W3:Y:S02]  /*1cd50*/  SHFL.IDX PT, R3, R4, 0x7, 0x181f ;  /* 0x00f81f0004037f89 */ /* 0x0002e400000e0000 */
.L_x_1033:
[----:B------:R-:W-:Y:S01]  /*1cd60*/  IADD3 R0, R0, 0x70, RZ ;  /* 0x0000007000007810 */ /* 0x000fe20007ffe0ff */
[----:B------:R-:W-:Y:S03]  /*1cd70*/  BSSY B0, `(.L_x_886) ;  /* 0x000000c000007945 */ /* 0x000fe60003800000 */
[----:B------:R-:W-:-:S13]  /*1cd80*/  ISETP.GE.AND P2, PT, R0, R2, PT ;  /* 0x000000020000720c */ /* 0x000fda0003f46270 */
[----:B------:R-:W-:Y:S05]  /*1cd90*/  @P2 BRA `(.L_x_887) ;  /* 0x0000000000242947 */ /* 0x000fea0003800000 */
[----:B-1----:R-:W4:Y:S01]  /*1cda0*/  LDL R4, [R1+0x30] ;  /* 0x0000300001047983 */ /* 0x002f220000100800 */
[----:B---3--:R-:W-:-:S05]  /*1cdb0*/  LEA R2, P2, R8, R3, 0x1 ;  /* 0x0000000308027211 */ /* 0x008fca00078408ff */
[----:B--2---:R-:W-:-:S05]  /*1cdc0*/  IMAD.X R3, RZ, RZ, R5, P2 ;  /* 0x000000ffff037224 */ /* 0x004fca00010e0605 */
[----:B------:R-:W-:Y:S01]  /*1cdd0*/  @!PT LDS RZ, [RZ] ;  /* 0x00000000fffff984 */ /* 0x000fe20000000800 */
[----:B------:R-:W-:Y:S01]  /*1cde0*/  @!PT LDS RZ, [RZ] ;  /* 0x00000000fffff984 */ /* 0x000fe20000000800 */
[----:B------:R-:W-:Y:S01]  /*1cdf0*/  @!PT LDS RZ, [RZ] ;  /* 0x00000000fffff984 */ /* 0x000fe20000000800 */
[----:B----4-:R4:W-:Y:S04]  /*1ce00*/  LDGSTS.E.BYPASS.LTC128B.128 [R4+0x13c00], desc[UR42][R2.64], !P3 ;  /* 0x13c0000002047fae */ /* 0x0109e8000d901d6a */
[----:B------:R4:W-:Y:S04]  /*1ce10*/  LDGSTS.E.BYPASS.LTC128B.128 [R4+0x17c00], desc[UR42][R2.64+0x80], !P0 ;  /* 0x17c0008002047fae */ /* 0x0009e8000c101d6a */
[----:B------:R4:W-:Y:S02]  /*1ce20*/  LDGSTS.E.BYPASS.LTC128B.128 [R4+0x1bc00], desc[UR42][R2.64+0x100], !P1 ;  /* 0x1bc0010002047fae */ /* 0x0009e4000c901d6a */
.L_x_887:
[----:B------:R-:W-:Y:S05]  /*1ce30*/  BSYNC B0 ;  /* 0x0000000000007941 */ /* 0x000fea0003800000 */
.L_x_886:
[----:B------:R0:W5:Y:S01]  /*1ce40*/  LDL R8, [R1+0x4] ;  /* 0x0000040001087983 */ /* 0x0001620000100800 */
[----:B------:R-:W-:Y:S01]  /*1ce50*/  PLOP3.LUT P0, PT, PT, PT, PT, 0x80, 0x0 ;  /* 0x000000000000781c */ /* 0x000fe20003f0f070 */
[----:B------:R-:W-:-:S12]  /*1ce60*/  NOP ;  /* 0x0000000000007918 */ /* 0x000fd80000000000 */
.L_x_888:
[----:B----4-:R-:W4:Y:S01]  /*1ce70*/  LDL R2, [R1+0x4] ;  /* 0x0000040001027983 */ /* 0x010f220000100800 */
[----:B------:R-:W-:Y:S02]  /*1ce80*/  PLOP3.LUT P1, PT, P1, P0, PT, 0xa2, 0x0 ;  /* 0x000000000000781c */ /* 0x000fe40000f21472 */
[----:B----4-:R-:W-:-:S08]  /*1ce90*/  @P0 R2UR P1, UR4, R2 ;  /* 0x00000000020402ca */ /* 0x010fd00000020000 */
[----:B------:R-:W-:-:S05]  /*1cea0*/  @P0 PLOP3.LUT P0, PT, P1, PT, PT, 0x80, 0x0 ;  /* 0x000000000000081c */ /* 0x000fca0000f0f070 */
[----:B------:R-:W-:Y:S01]  /*1ceb0*/  @!P1 SYNCS.ARRIVE.TRANS64.RED.A0T1 RZ, [UR4+0x34800], RZ ;  /* 0x034800ffffff99a7 */ /* 0x000fe20008200404 */
[----:B------:R-:W-:Y:S07]  /*1cec0*/  @!P1 ARRIVES.LDGSTSBAR.64.TRANSCNT [UR4+0x34800] ;  /* 0x03480000ff0099b0 */ /* 0x000fee0008000a84 */
[----:B------:R-:W-:Y:S05]  /*1ced0*/  @P0 BRA.U.ANY `(.L_x_888) ;  /* 0xfffffffd00e40947 */ /* 0x000fea000393ffff */
[----:B-1-3--:R-:W3:Y:S02]  /*1cee0*/  LDL.LU R3, [R1+0x58] ;  /* 0x0000580001037983 */ /* 0x00aee40000300800 */
[----:B---3--:R-:W-:-:S04]  /*1cef0*/  IADD3 R3, R3, 0x1, RZ ;  /* 0x0000000103037810 */ /* 0x008fc80007ffe0ff */
[----:B------:R-:W-:Y:S01]  /*1cf00*/  LEA.HI R0, R3, R3, RZ, 0x1 ;  /* 0x0000000303007211 */ /* 0x000fe200078f08ff */
[----:B------:R1:W-:Y:S03]  /*1cf10*/  STL [R1+0x58], R3 ;  /* 0x0000580301007387 */ /* 0x0003e60000100800 */
[----:B------:R-:W-:-:S05]  /*1cf20*/  LOP3.LUT R0, R0, 0xfffffffe, RZ, 0xc0, !PT ;  /* 0xfffffffe00007812 */ /* 0x000fca00078ec0ff */
[----:B------:R-:W-:-:S05]  /*1cf30*/  IMAD.IADD R0, R3, 0x1, -R0 ;  /* 0x0000000103007824 */ /* 0x000fca00078e0a00 */
[----:B------:R-:W-:Y:S01]  /*1cf40*/  SHF.L.U32 R0, R0, 0x1f, RZ ;  /* 0x0000001f00007819 */ /* 0x000fe200000006ff */
[----:B------:R-:W-:Y:S01]  /*1cf50*/  NOP ;  /* 0x0000000000007918 */ /* 0x000fe20000000000 */
[----:B------:R1:W-:Y:S01]  /*1cf60*/  SYNCS.ARRIVE.TRANS64.A1T0 RZ, [R2+URZ+0x34800], RZ ;  /* 0x034800ff02ff79a7 */ /* 0x0003e2000810003f */
[----:B------:R-:W-:Y:S01]  /*1cf70*/  BSSY B0, `(.L_x_889) ;  /* 0x0000003000007945 */ /* 0x000fe20003800000 */
[----:B------:R-:W3:Y:S03]  /*1cf80*/  SYNCS.PHASECHK.TRANS64.TRYWAIT P0, [R2+URZ+0x34820], R0 ;  /* 0x03482000020075a7 */ /* 0x000ee6000800017f */
[----:B-1-3--:R-:W-:Y:S05]  /*1cf90*/  @!P0 BRA `(.L_x_890) ;  /* 0x0000004c007c8947 */ /* 0x00afea0003800000 */
.L_x_1034:
[----:B------:R-:W-:Y:S05]  /*1cfa0*/  BSYNC B0 ;  /* 0x0000000000007941 */ /* 0x000fea0003800000 */
.L_x_889:
[----:B-1----:R-:W3:Y:S01]  /*1cfb0*/  LDL.LU R2, [R1+0x50] ;  /* 0x0000500001027983 */ /* 0x002ee20000300800 */
[----:B------:R-:W-:Y:S01]  /*1cfc0*/  BSSY B0, `(.L_x_891) ;  /* 0x000022c000007945 */ /* 0x000fe20003800000 */
[----:B---3--:R-:W-:-:S13]  /*1cfd0*/  ISETP.GE.AND P0, PT, R2, 0x81, PT ;  /* 0x000000810200780c */ /* 0x008fda0003f06270 */
[----:B------:R-:W-:Y:S05]  /*1cfe0*/  @!P0 BRA `(.L_x_892) ;  /* 0x0000002000a48947 */ /* 0x000fea0003800000 */
[----:B------:R-:W3:Y:S01]  /*1cff0*/  LDL R2, [R1+0x3c] ;  /* 0x00003c0001027983 */ /* 0x000ee20000100800 */
[----:B------:R-:W-:Y:S01]  /*1d000*/  IMAD.MOV.U32 R0, RZ, RZ, 0x1 ;  /* 0x00000001ff007424 */ /* 0x000fe200078e00ff */
[----:B------:R-:W-:Y:S01]  /*1d010*/  BSSY B2, `(.L_x_893) ;  /* 0x00000bd000027945 */ /* 0x000fe20003800000 */
[----:B---3-5:R-:W-:-:S04]  /*1d020*/  IADD3 R8, -R2, RZ, RZ ;  /* 0x000000ff02087210 */ /* 0x028fc80007ffe1ff */
[----:B------:R-:W-:-:S04]  /*1d030*/  VIADDMNMX R8, R8, R0, 0xffffffff, !PT ;  /* 0xffffffff08087446 */ /* 0x000fc80007800100 */
[----:B------:R-:W-:-:S04]  /*1d040*/  IADD3 R0, R2, R8, RZ ;  /* 0x0000000802007210 */ /* 0x000fc80007ffe0ff */
[----:B------:R-:W-:-:S04]  /*1d050*/  LOP3.LUT R0, R0, 0x1, RZ, 0xc0, !PT ;  /* 0x0000000100007812 */ /* 0x000fc800078ec0ff */
[----:B------:R-:W-:Y:S01]  /*1d060*/  ISETP.NE.U32.AND P0, PT, R0, 0x1, PT ;  /* 0x000000010000780c */ /* 0x000fe20003f05070 */
[----:B------:R-:W-:-:S12]  /*1d070*/  VIADD R0, R2, 0xfffffffe ;  /* 0xfffffffe02007836 */ /* 0x000fd80000000000 */
[----:B------:R-:W-:Y:S05]  /*1d080*/  @P0 BRA `(.L_x_894) ;  /* 0x0000000800d40947 */ /* 0x000fea0003800000 */
[----:B------:R-:W3:Y:S04]  /*1d090*/  LDL R4, [R1+0x8] ;  /* 0x0000080001047983 */ /* 0x000ee80000100800 */
[----:B------:R-:W0:Y:S04]  /*1d0a0*/  LDL R3, [R1+0xc] ;  /* 0x00000c0001037983 */ /* 0x000e280000100800 */
[----:B------:R-:W4:Y:S01]  /*1d0b0*/  LDL R2, [R1+0x18] ;  /* 0x0000180001027983 */ /* 0x000f220000100800 */
[----:B------:R-:W-:Y:S01]  /*1d0c0*/  BSSY B1, `(.L_x_895) ;  /* 0x00000ad000017945 */ /* 0x000fe20003800000 */
[----:B---3--:R-:W-:-:S02]  /*1d0d0*/  LOP3.LUT P1, RZ, R4, 0x4, RZ, 0xc0, !PT ;  /* 0x0000000404ff7812 */ /* 0x008fc4000782c0ff */
[----:B0-----:R-:W-:-:S04]  /*1d0e0*/  IADD3 R7, R3, 0x1, RZ ;  /* 0x0000000103077810 */ /* 0x001fc80007ffe0ff */
        /* <DEDUP_REMOVED lines=10> */
[----:B------:R-:W3:Y:S01]  /*1d190*/  LDL R10, [R1+0x28] ;  /* 0x00002800010a7983 */ /* 0x000ee20000100800 */
[----:B--2---:R-:W0:Y:S01]  /*1d1a0*/  LDC R5, c[0x0][0x43c] ;  /* 0x00010f00ff057b82 */ /* 0x004e220000000800 */
[----:B------:R-:W-:Y:S02]  /*1d1b0*/  ULDC.64 UR6, c[0x0][0x428] ;  /* 0x00010a0000067ab9 */ /* 0x000fe40000000a00 */
[----:B------:R-:W2:Y:S01]  /*1d1c0*/  LDL R6, [R1+0x14] ;  /* 0x0000140001067983 */ /* 0x000ea20000100800 */
[----:B0-----:R-:W-:-:S13]  /*1d1d0*/  ISETP.NE.AND P0, PT, R5, 0x1, PT ;  /* 0x000000010500780c */ /* 0x001fda0003f05270 */
[----:B------:R-:W0:Y:S02]  /*1d1e0*/  @P0 LDC.64 R2, c[0x0][0x440] ;  /* 0x00011000ff020b82 */ /* 0x000e240000000a00 */
[----:B0----5:R-:W-:-:S04]  /*1d1f0*/  @P0 IMAD.HI.U32 R4, R0, R2, RZ ;  /* 0x0000000200040227 */ /* 0x021fc800078e00ff */
[----:B------:R-:W-:Y:S01]  /*1d200*/  IMAD.MOV.U32 R2, RZ, RZ, R0 ;  /* 0x000000ffff027224 */ /* 0x000fe200078e0000 */
[----:B------:R-:W-:-:S04]  /*1d210*/  @P0 SHF.R.U32.HI R2, RZ, R3, R4 ;  /* 0x00000003ff020219 */ /* 0x000fc80000011604 */
[----:B------:R-:W-:-:S05]  /*1d220*/  IADD3 R3, -R2, RZ, RZ ;  /* 0x000000ff02037210 */ /* 0x000fca0007ffe1ff */
[----:B------:R-:W-:Y:S01]  /*1d230*/  IMAD R0, R5, R3, R0 ;  /* 0x0000000305007224 */ /* 0x000fe200078e0200 */
[----:B------:R-:W-:Y:S01]  /*1d240*/  SHF.R.S32.HI R3, RZ, 0x1f, R2 ;  /* 0x0000001fff037819 */ /* 0x000fe20000011402 */
[----:B---3--:R-:W-:-:S04]  /*1d250*/  IMAD R4, R10, UR6, RZ ;  /* 0x000000060a047c24 */ /* 0x008fc8000f8e02ff */
[C---:B--2---:R-:W-:Y:S02]  /*1d260*/  IMAD R4, R6.reuse, UR7, R4 ;  /* 0x0000000706047c24 */ /* 0x044fe4000f8e0204 */
[----:B------:R-:W-:-:S04]  /*1d270*/  IMAD.WIDE.U32 R2, R6, UR6, R2 ;  /* 0x0000000606027c25 */ /* 0x000fc8000f8e0002 */
[----:B------:R-:W-:Y:S01]  /*1d280*/  IMAD.IADD R3, R4, 0x1, R3 ;  /* 0x0000000104037824 */ /* 0x000fe200078e0203 */
[----:B------:R-:W-:-:S04]  /*1d290*/  LEA R4, P0, R2, UR4, 0x2 ;  /* 0x0000000402047c11 */ /* 0x000fc8000f8010ff */
[----:B------:R-:W-:-:S05]  /*1d2a0*/  LEA.HI.X R5, R2, UR5, R3, 0x2, P0 ;  /* 0x0000000502057c11 */ /* 0x000fca00080f1403 */
[----:B------:R0:W5:Y:S04]  /*1d2b0*/  LDG.E R4, desc[UR42][R4.64] ;  /* 0x0000002a04047981 */ /* 0x000168000c1e1900 */
.L_x_897:
[----:B------:R-:W3:Y:S01]  /*1d2c0*/  LDL R2, [R1+0x4] ;  /* 0x0000040001027983 */ /* 0x000ee20000100800 */
[----:B------:R-:W-:Y:S01]  /*1d2d0*/  BSSY B3, `(.L_x_898) ;  /* 0x0000005000037945 */ /* 0x000fe20003800000 */
[----:B---3--:R-:W-:Y:S02]  /*1d2e0*/  LEA R3, R7, R2, 0x3 ;  /* 0x0000000207037211 */ /* 0x008fe400078e18ff */
[----:B------:R-:W-:-:S04]  /*1d2f0*/  SHF.L.U32 R2, R9, 0x1f, RZ ;  /* 0x0000001f09027819 */ /* 0x000fc800000006ff */
[----:B------:R-:W1:Y:S02]  /*1d300*/  SYNCS.PHASECHK.TRANS64.TRYWAIT P0, [R3+URZ+0x34840], R2 ;  /* 0x03484002030075a7 */ /* 0x000e64000800017f */
[----:B-1----:R-:W-:Y:S05]  /*1d310*/  @!P0 BRA `(.L_x_899) ;  /* 0x0000004800b48947 */ /* 0x002fea0003800000 */
.L_x_1035:
[----:B------:R-:W-:Y:S05]  /*1d320*/  BSYNC B3 ;  /* 0x0000000000037941 */ /* 0x000fea0003800000 */
.L_x_898:
[----:B0-2---:R-:W0:Y:S01]  /*1d330*/  S2R R5, SR_TID.X ;  /* 0x0000000000057919 */ /* 0x005e220000002100 */
[----:B------:R-:W-:Y:S01]  /*1d340*/  BSSY B3, `(.L_x_900) ;  /* 0x000000a000037945 */ /* 0x000fe20003800000 */
[----:B0-----:R-:W-:-:S04]  /*1d350*/  LOP3.LUT R5, R5, 0x7f, RZ, 0xc0, !PT ;  /* 0x0000007f05057812 */ /* 0x001fc800078ec0ff */
[----:B------:R-:W-:-:S13]  /*1d360*/  ISETP.NE.AND P0, PT, R5, RZ, PT ;  /* 0x000000ff0500720c */ /* 0x000fda0003f05270 */
[----:B------:R-:W-:Y:S05]  /*1d370*/  @P0 BRA `(.L_x_901) ;  /* 0x0000000000180947 */ /* 0x000fea0003800000 */
[----:B------:R-:W2:Y:S01]  /*1d380*/  LDL R5, [R1+0x8] ;  /* 0x0000080001057983 */ /* 0x000ea20000100800 */
[----:B-1----:R-:W-:-:S04]  /*1d390*/  IMAD.MOV.U32 R2, RZ, RZ, 0xc000 ;  /* 0x0000c000ff027424 */ /* 0x002fc800078e00ff */
[----:B------:R0:W-:Y:S01]  /*1d3a0*/  SYNCS.ARRIVE.TRANS64 RZ, [R3+URZ+0x34830], R2 ;  /* 0x0348300203ff79a7 */ /* 0x0001e2000800003f */
[----:B--2---:R-:W-:-:S13]  /*1d3b0*/  LOP3.LUT P1, RZ, R5, 0x1, RZ, 0xc0, !PT ;  /* 0x0000000105ff7812 */ /* 0x004fda000782c0ff */
[----:B0-----:R-:W-:Y:S05]  /*1d3c0*/  @!P1 BRA `(.L_x_901) ;  /* 0x0000000000049947 */ /* 0x001fea0003800000 */
[----:B------:R-:W-:Y:S01]  /*1d3d0*/  BPT.TRAP 0x1 ;  /* 0x000000040000795c */ /* 0x000fe20000300000 */
.L_x_901:
[----:B------:R-:W-:Y:S05]  /*1d3e0*/  BSYNC B3 ;  /* 0x0000000000037941 */ /* 0x000fea0003800000 */
.L_x_900:
[----:B------:R-:W2:Y:S04]  /*1d3f0*/  LDL R5, [R1+0x4] ;  /* 0x0000040001057983 */ /* 0x000ea80000100800 */
[----:B-1----:R-:W3:Y:S01]  /*1d400*/  LDL R2, [R1+0x20] ;  /* 0x0000200001027983 */ /* 0x002ee20000100800 */
[----:B------:R-:W-:Y:S01]  /*1d410*/  MOV R10, RZ ;  /* 0x000000ff000a7202 */ /* 0x000fe20000000f00 */
[----:B------:R-:W-:Y:S01]  /*1d420*/  UIADD3 UR4, UP0, UR36, 0x370, URZ ;  /* 0x0000037024047890 */ /* 0x000fe2000ff1e03f */
[----:B------:R-:W-:Y:S01]  /*1d430*/  PLOP3.LUT P0, PT, PT, PT, PT, 0x80, 0x0 ;  /* 0x000000000000781c */ /* 0x000fe20003f0f070 */
[----:B------:R-:W-:Y:S01]  /*1d440*/  VIADD R3, R3, 0x34830 ;  /* 0x0003483003037836 */ /* 0x000fe20000000000 */
[----:B------:R-:W-:Y:S01]  /*1d450*/  R2UR UR10, R10 ;  /* 0x000000000a0a72ca */ /* 0x000fe200000e0000 */
[----:B------:R-:W-:Y:S01]  /*1d460*/  UIADD3.X UR5, URZ, UR37, URZ, UP0, !UPT ;  /* 0x000000253f057290 */ /* 0x000fe200087fe43f */
[----:B------:R-:W-:Y:S01]  /*1d470*/  UMOV UR6, 0x0 ;  /* 0x0000000000067882 */ /* 0x000fe20000000000 */
[----:B------:R-:W-:Y:S01]  /*1d480*/  UMOV UR7, 0x14f00000 ;  /* 0x14f0000000077882 */ /* 0x000fe20000000000 */
[----:B--2---:R-:W-:Y:S01]  /*1d490*/  IMAD R6, R7, 0xc000, R5 ;  /* 0x0000c00007067824 */ /* 0x004fe200078e0205 */
[----:B---3--:R-:W-:-:S03]  /*1d4a0*/  LEA R2, R0, R2, 0x7 ;  /* 0x0000000200027211 */ /* 0x008fc600078e38ff */
[----:B------:R-:W-:-:S07]  /*1d4b0*/  VIADD R5, R6, 0x1c400 ;  /* 0x0001c40006057836 */ /* 0x000fce0000000000 */
.L_x_902:
        /* <DEDUP_REMOVED lines=10> */
[----:B------:R-:W-:Y:S01]  /*1d560*/  MOV R11, 0x40 ;  /* 0x00000040000b7802 */ /* 0x000fe20000000f00 */
[----:B------:R-:W-:Y:S01]  /*1d570*/  VIADD R5, R6, 0x20400 ;  /* 0x0002040006057836 */ /* 0x000fe20000000000 */
[----:B------:R-:W-:Y:S01]  /*1d580*/  PLOP3.LUT P0, PT, PT, PT, PT, 0x80, 0x0 ;  /* 0x000000000000781c */ /* 0x000fe20003f0f070 */
[----:B------:R-:W-:Y:S01]  /*1d590*/  UMOV UR6, 0x0 ;  /* 0x0000000000067882 */ /* 0x000fe20000000000 */
[----:B------:R-:W-:Y:S01]  /*1d5a0*/  R2UR UR10, R11 ;  /* 0x000000000b0a72ca */ /* 0x000fe200000e0000 */
[----:B------:R-:W-:-:S14]  /*1d5b0*/  UMOV UR7, 0x14f00000 ;  /* 0x14f0000000077882 */ /* 0x000fdc0000000000 */
.L_x_903:
        /* <DEDUP_REMOVED lines=15> */
.L_x_904:
        /* <DEDUP_REMOVED lines=11> */
[----:B------:R-:W3:Y:S04]  /*1d760*/  LDL R12, [R1+0x4] ;  /* 0x00000400010c7983 */ /* 0x000ee80000100800 */
[----:B------:R-:W3:Y:S01]  /*1d770*/  LDL R6, [R1+0xc] ;  /* 0x00000c0001067983 */ /* 0x000ee20000100800 */
[----:B------:R-:W-:Y:S01]  /*1d780*/  BSSY B3, `(.L_x_905) ;  /* 0x0000005000037945 */ /* 0x000fe20003800000 */
[----:B--2---:R-:W-:Y:S01]  /*1d790*/  SHF.L.U32 R3, R13, 0x1f, RZ ;  /* 0x0000001f0d037819 */ /* 0x004fe200000006ff */
[----:B---3--:R-:W-:-:S04]  /*1d7a0*/  IMAD R2, R6, 0x8, R12 ;  /* 0x0000000806027824 */ /* 0x008fc800078e020c */
[----:B------:R-:W0:Y:S02]  /*1d7b0*/  SYNCS.PHASECHK.TRANS64.TRYWAIT P0, [R2+URZ+0x34860], R3 ;  /* 0x03486003020075a7 */ /* 0x000e24000800017f */
[----:B0-----:R-:W-:Y:S05]  /*1d7c0*/  @!P0 BRA `(.L_x_906) ;  /* 0x00000044009c8947 */ /* 0x001fea0003800000 */
.L_x_1036:
[----:B------:R-:W-:Y:S05]  /*1d7d0*/  BSYNC B3 ;  /* 0x0000000000037941 */ /* 0x000fea0003800000 */
.L_x_905:
[----:B------:R-:W1:Y:S01]  /*1d7e0*/  S2R R5, SR_TID.X ;  /* 0x0000000000057919 */ /* 0x000e620000002100 */
[----:B------:R-:W-:-:S04]  /*1d7f0*/  UPRMT UR4, UR38, 0x9910, URZ ;  /* 0x0000991026047896 */ /* 0x000fc8000800003f */
[----:B------:R-:W-:Y:S01]  /*1d800*/  UISETP.NE.AND UP0, UPT, UR4, 0x2, UPT ;  /* 0x000000020400788c */ /* 0x000fe2000bf05270 */
[----:B-1----:R-:W-:-:S04]  /*1d810*/  LOP3.LUT R5, R5, 0x7f, RZ, 0xc0, !PT ;  /* 0x0000007f05057812 */ /* 0x002fc800078ec0ff */
[----:B------:R-:W-:-:S13]  /*1d820*/  ISETP.NE.AND P0, PT, R5, RZ, PT ;  /* 0x000000ff0500720c */ /* 0x000fda0003f05270 */
[----:B0-----:R-:W-:-:S04]  /*1d830*/  @!P0 MOV R3, 0x8000 ;  /* 0x0000800000038802 */ /* 0x001fc80000000f00 */
[----:B------:R0:W-:Y:S01]  /*1d840*/  @!P0 SYNCS.ARRIVE.TRANS64 RZ, [R2+URZ+0x34850], R3 ;  /* 0x0348500302ff89a7 */ /* 0x0001e2000800003f */
[----:B------:R-:W-:-:S13]  /*1d850*/  PLOP3.LUT P0, PT, PT, PT, UP0, 0x80, 0x0 ;  /* 0x000000000000781c */ /* 0x000fda0003f0f008 */
[----:B0-----:R-:W-:Y:S05]  /*1d860*/  @P0 BRA `(.L_x_907) ;  /* 0x0000000000040947 */ /* 0x001fea0003800000 */
[----:B------:R-:W-:Y:S01]  /*1d870*/  BPT.TRAP 0x1 ;  /* 0x000000040000795c */ /* 0x000fe20000300000 */
.L_x_907:
[----:B------:R-:W2:Y:S01]  /*1d880*/  LDL R3, [R1+0x8] ;  /* 0x0000080001037983 */ /* 0x000ea20000100800 */
[----:B------:R-:W-:Y:S01]  /*1d890*/  BSSY B3, `(.L_x_908) ;  /* 0x0000004000037945 */ /* 0x000fe20003800000 */
[----:B--2---:R-:W-:-:S13]  /*1d8a0*/  LOP3.LUT P0, RZ, R3, 0x8, RZ, 0xc0, !PT ;  /* 0x0000000803ff7812 */ /* 0x004fda000780c0ff */
[----:B------:R-:W-:Y:S05]  /*1d8b0*/  @P0 BRA `(.L_x_909) ;  /* 0x0000000000040947 */ /* 0x000fea0003800000 */
[----:B------:R-:W-:Y:S01]  /*1d8c0*/  BPT.TRAP 0x1 ;  /* 0x000000040000795c */ /* 0x000fe20000300000 */
.L_x_909:
[----:B------:R-:W-:Y:S05]  /*1d8d0*/  BSYNC B3 ;  /* 0x0000000000037941 */ /* 0x000fea0003800000 */
.L_x_908:
[----:B------:R-:W2:Y:S04]  /*1d8e0*/  LDL R12, [R1+0x4] ;  /* 0x00000400010c7983 */ /* 0x000ea80000100800 */
[----:B------:R-:W2:Y:S04]  /*1d8f0*/  LDL.LU R6, [R1+0xc] ;  /* 0x00000c0001067983 */ /* 0x000ea80000300800 */
[----:B------:R-:W3:Y:S04]  /*1d900*/  LDL R5, [R1+0x20] ;  /* 0x0000200001057983 */ /* 0x000ee80000100800 */
[----:B------:R-:W3:Y:S01]  /*1d910*/  LDL.LU R3, [R1+0x1c] ;  /* 0x00001c0001037983 */ /* 0x000ee20000300800 */
[----:B------:R-:W-:Y:S01]  /*1d920*/  R2UR UR10, R10 ;  /* 0x000000000a0a72ca */ /* 0x000fe200000e0000 */
[----:B------:R-:W-:Y:S01]  /*1d930*/  UIADD3 UR4, UP0, UR36, 0x470, URZ ;  /* 0x0000047024047890 */ /* 0x000fe2000ff1e03f */
[----:B------:R-:W-:Y:S01]  /*1d940*/  PLOP3.LUT P0, PT, PT, PT, PT, 0x80, 0x0 ;  /* 0x000000000000781c */ /* 0x000fe20003f0f070 */
[----:B------:R-:W-:Y:S01]  /*1d950*/  VIADD R2, R2, 0x34850 ;  /* 0x0003485002027836 */ /* 0x000fe20000000000 */
[----:B------:R-:W-:Y:S01]  /*1d960*/  UMOV UR6, 0x0 ;  /* 0x0000000000067882 */ /* 0x000fe20000000000 */
[----:B------:R-:W-:Y:S01]  /*1d970*/  UIADD3.X UR5, URZ, UR37, URZ, UP0, !UPT ;  /* 0x000000253f057290 */ /* 0x000fe200087fe43f */
[----:B------:R-:W-:Y:S01]  /*1d980*/  UMOV UR7, 0x14f00000 ;  /* 0x14f0000000077882 */ /* 0x000fe20000000000 */
[----:B--2---:R-:W-:Y:S01]  /*1d990*/  IMAD R6, R6, 0x8000, R12 ;  /* 0x0000800006067824 */ /* 0x004fe200078e020c */
[----:B---3--:R-:W-:-:S04]  /*1d9a0*/  LEA R3, R3, R5, 0x7 ;  /* 0x0000000503037211 */ /* 0x008fc800078e38ff */
[----:B------:R-:W-:-:S07]  /*1d9b0*/  IADD3 R5, R6, 0x400, RZ ;  /* 0x0000040006057810 */ /* 0x000fce0007ffe0ff */
.L_x_910:
        /* <DEDUP_REMOVED lines=13> */
[----:B------:R-:W-:Y:S01]  /*1da90*/  PLOP3.LUT P0, PT, PT, PT, PT, 0x80, 0x0 ;  /* 0x000000000000781c */ /* 0x000fe20003f0f070 */
[----:B------:R-:W-:Y:S01]  /*1daa0*/  UMOV UR6, 0x0 ;  /* 0x0000000000067882 */ /* 0x000fe20000000000 */
[----:B------:R-:W-:-:S11]  /*1dab0*/  UMOV UR7, 0x14f00000 ;  /* 0x14f0000000077882 */ /* 0x000fd60000000000 */
.L_x_911:
        /* <DEDUP_REMOVED lines=13> */
.L_x_896:
[----:B------:R-:W-:Y:S05]  /*1db90*/  BSYNC B1 ;  /* 0x0000000000017941 */ /* 0x000fea0003800000 */
.L_x_895:
[----:B0-----:R-:W3:Y:S04]  /*1dba0*/  LDL.LU R0, [R1+0x3c] ;  /* 0x00003c0001007983 */ /* 0x001ee80000300800 */
[----:B------:R1:W-:Y:S04]  /*1dbb0*/  STL [R1+0xc], R7 ;  /* 0x00000c0701007387 */ /* 0x0003e80000100800 */
[----:B------:R1:W-:Y:S02]  /*1dbc0*/  STL [R1+0x18], R9 ;  /* 0x0000180901007387 */ /* 0x0003e40000100800 */
[----:B-1-3--:R-:W-:-:S07]  /*1dbd0*/  IADD3 R0, R0, -0x3, RZ ;  /* 0xfffffffd00007810 */ /* 0x00afce0007ffe0ff */
.L_x_894:
[----:B------:R-:W-:Y:S05]  /*1dbe0*/  BSYNC B2 ;  /* 0x0000000000027941 */ /* 0x000fea0003800000 */
.L_x_893:
[----:B------:R-:W3:Y:S01]  /*1dbf0*/  LDL.LU R2, [R1+0x38] ;  /* 0x0000380001027983 */ /* 0x000ee20000300800 */
[----:B------:R-:W-:-:S05]  /*1dc00*/  IMAD.MOV R8, RZ, RZ, -R8 ;  /* 0x000000ffff087224 */ /* 0x000fca00078e0a08 */
[----:B---3--:R-:W-:-:S13]  /*1dc10*/  ISETP.NE.AND P0, PT, R2, R8, PT ;  /* 0x000000080200720c */ /* 0x008fda0003f05270 */
[----:B------:R-:W-:Y:S05]  /*1dc20*/  @!P0 BRA `(.L_x_892) ;  /* 0x0000001400948947 */ /* 0x000fea0003800000 */
[----:B------:R1:W5:Y:S02]  /*1dc30*/  LDL R8, [R1] ;  /* 0x0000000001087983 */ /* 0x0003640000100800 */
.L_x_946:
[----:B---3--:R-:W3:Y:S04]  /*1dc40*/  LDL R4, [R1+0x8] ;  /* 0x0000080001047983 */ /* 0x008ee80000100800 */
[----:B----4-:R-:W4:Y:S04]  /*1dc50*/  LDL R3, [R1+0xc] ;  /* 0x00000c0001037983 */ /* 0x010f280000100800 */
[----:B--2---:R-:W2:Y:S01]  /*1dc60*/  LDL R2, [R1+0x18] ;  /* 0x0000180001027983 */ /* 0x004ea20000100800 */
[----:B------:R-:W-:Y:S05]  /*1dc70*/  YIELD ;  /* 0x0000000000007946 */ /* 0x000fea0003800000 */
[----:B------:R-:W-:Y:S01]  /*1dc80*/  BSSY B1, `(.L_x_912) ;  /* 0x00000ad000017945 */ /* 0x000fe20003800000 */
[----:B---3--:R-:W-:-:S02]  /*1dc90*/  LOP3.LUT P1, RZ, R4, 0x4, RZ, 0xc0, !PT ;  /* 0x0000000404ff7812 */ /* 0x008fc4000782c0ff */
[----:B----4-:R-:W-:-:S04]  /*1dca0*/  IADD3 R4, R3, 0x1, RZ ;  /* 0x0000000103047810 */ /* 0x010fc80007ffe0ff */
[----:B------:R-:W-:-:S04]  /*1dcb0*/  ISETP.NE.AND P0, PT, R4, 0x2, PT ;  /* 0x000000020400780c */ /* 0x000fc80003f05270 */
[----:B--2---:R-:W-:Y:S02]  /*1dcc0*/  SEL R5, RZ, 0x1, P0 ;  /* 0x00000001ff057807 */ /* 0x004fe40000000000 */
[----:B------:R-:W-:Y:S02]  /*1dcd0*/  SEL R4, R4, RZ, P0 ;  /* 0x000000ff04047207 */ /* 0x000fe40000000000 */
[----:B------:R-:W-:Y:S01]  /*1dce0*/  LOP3.LUT R5, R2, R5, RZ, 0x3c, !PT ;  /* 0x0000000502057212 */ /* 0x000fe200078e3cff */
[----:B------:R-:W-:Y:S06]  /*1dcf0*/  @!P1 BRA `(.L_x_913) ;  /* 0x0000000800949947 */ /* 0x000fec0003800000 */
[----:B------:R-:W-:Y:S01]  /*1dd00*/  ULDC.64 UR4, c[0x0][0x418] ;  /* 0x0001060000047ab9 */ /* 0x000fe20000000a00 */
[----:B0-----:R-:W-:Y:S01]  /*1dd10*/  IMAD.MOV.U32 R6, RZ, RZ, R0 ;  /* 0x000000ffff067224 */ /* 0x001fe200078e0000 */
[----:B------:R-:W-:-:S04]  /*1dd20*/  ISETP.NE.U32.AND P0, PT, RZ, UR4, PT ;  /* 0x00000004ff007c0c */ /* 0x000fc8000bf05070 */
[----:B------:R-:W-:-:S13]  /*1dd30*/  ISETP.NE.AND.EX P0, PT, RZ, UR5, PT, P0 ;  /* 0x00000005ff007c0c */ /* 0x000fda000bf05300 */
[----:B------:R-:W-:Y:S05]  /*1dd40*/  @!P0 BRA `(.L_x_914) ;  /* 0x00000000004c8947 */ /* 0x000fea0003800000 */
[----:B------:R-:W2:Y:S01]  /*1dd50*/  LDL R10, [R1+0x28] ;  /* 0x00002800010a7983 */ /* 0x000ea20000100800 */
[----:B------:R-:W0:Y:S01]  /*1dd60*/  LDC R7, c[0x0][0x43c] ;  /* 0x00010f00ff077b82 */ /* 0x000e220000000800 */
[----:B------:R-:W-:Y:S02]  /*1dd70*/  ULDC.64 UR6, c[0x0][0x428] ;  /* 0x00010a0000067ab9 */ /* 0x000fe40000000a00 */
[----:B------:R-:W3:Y:S01]  /*1dd80*/  LDL R9, [R1+0x14] ;  /* 0x0000140001097983 */ /* 0x000ee20000100800 */
[----:B0-----:R-:W-:-:S13]  /*1dd90*/  ISETP.NE.AND P0, PT, R7, 0x1, PT ;  /* 0x000000010700780c */ /* 0x001fda0003f05270 */
[----:B------:R-:W0:Y:S02]  /*1dda0*/  @P0 LDC.64 R2, c[0x0][0x440] ;  /* 0x00011000ff020b82 */ /* 0x000e240000000a00 */
[----:B0-----:R-:W-:Y:S01]  /*1ddb0*/  @P0 IMAD.HI.U32 R6, R0, R2, RZ ;  /* 0x0000000200060227 */ /* 0x001fe200078e00ff */
[----:B------:R-:W-:-:S04]  /*1ddc0*/  MOV R2, R0 ;  /* 0x0000000000027202 */ /* 0x000fc80000000f00 */
[----:B------:R-:W-:-:S04]  /*1ddd0*/  @P0 SHF.R.U32.HI R2, RZ, R3, R6 ;  /* 0x00000003ff020219 */ /* 0x000fc80000011606 */
[--C-:B------:R-:W-:Y:S01]  /*1dde0*/  SHF.R.S32.HI R3, RZ, 0x1f, R2.reuse ;  /* 0x0000001fff037819 */ /* 0x100fe20000011402 */
[----:B------:R-:W-:-:S04]  /*1ddf0*/  IMAD.MOV R6, RZ, RZ, -R2 ;  /* 0x000000ffff067224 */ /* 0x000fc800078e0a02 */
[----:B------:R-:W-:Y:S02]  /*1de00*/  IMAD R6, R7, R6, R0 ;  /* 0x0000000607067224 */ /* 0x000fe400078e0200 */
[----:B--2---:R-:W-:-:S04]  /*1de10*/  IMAD R7, R10, UR6, RZ ;  /* 0x000000060a077c24 */ /* 0x004fc8000f8e02ff */
[C---:B---3--:R-:W-:Y:S02]  /*1de20*/  IMAD R7, R9.reuse, UR7, R7 ;  /* 0x0000000709077c24 */ /* 0x048fe4000f8e0207 */
[----:B------:R-:W-:-:S05]  /*1de30*/  IMAD.WIDE.U32 R2, R9, UR6, R2 ;  /* 0x0000000609027c25 */ /* 0x000fca000f8e0002 */
[----:B------:R-:W-:Y:S02]  /*1de40*/  IADD3 R3, R7, R3, RZ ;  /* 0x0000000307037210 */ /* 0x000fe40007ffe0ff */
[----:B-----5:R-:W-:-:S04]  /*1de50*/  LEA R8, P0, R2, UR4, 0x2 ;  /* 0x0000000402087c11 */ /* 0x020fc8000f8010ff */
[----:B------:R-:W-:-:S05]  /*1de60*/  LEA.HI.X R9, R2, UR5, R3, 0x2, P0 ;  /* 0x0000000502097c11 */ /* 0x000fca00080f1403 */
[----:B------:R0:W5:Y:S04]  /*1de70*/  LDG.E R8, desc[UR42][R8.64] ;  /* 0x0000002a08087981 */ /* 0x000168000c1e1900 */
.L_x_914:
[----:B------:R-:W2:Y:S01]  /*1de80*/  LDL R2, [R1+0x4] ;  /* 0x0000040001027983 */ /* 0x000ea20000100800 */
[----:B------:R-:W-:Y:S01]  /*1de90*/  BSSY B2, `(.L_x_915) ;  /* 0x0000005000027945 */ /* 0x000fe20003800000 */
[----:B--2---:R-:W-:Y:S01]  /*1dea0*/  IMAD R3, R4, 0x8, R2 ;  /* 0x0000000804037824 */ /* 0x004fe200078e0202 */
[----:B------:R-:W-:-:S04]  /*1deb0*/  SHF.L.U32 R2, R5, 0x1f, RZ ;  /* 0x0000001f05027819 */ /* 0x000fc800000006ff */
[----:B------:R-:W2:Y:S02]  /*1dec0*/  SYNCS.PHASECHK.TRANS64.TRYWAIT P0, [R3+URZ+0x34840], R2 ;  /* 0x03484002030075a7 */ /* 0x000ea4000800017f */
[----:B--2---:R-:W-:Y:S05]  /*1ded0*/  @!P0 BRA `(.L_x_916) ;  /* 0x0000003c00ec8947 */ /* 0x004fea0003800000 */
.L_x_1037:
[----:B------:R-:W-:Y:S05]  /*1dee0*/  BSYNC B2 ;  /* 0x0000000000027941 */ /* 0x000fea0003800000 */
.L_x_915:
[----:B------:R-:W3:Y:S01]  /*1def0*/  S2R R7, SR_TID.X ;  /* 0x0000000000077919 */ /* 0x000ee20000002100 */
[----:B------:R-:W-:Y:S01]  /*1df00*/  BSSY B2, `(.L_x_917) ;  /* 0x000000a000027945 */ /* 0x000fe20003800000 */
[----:B---3--:R-:W-:-:S04]  /*1df10*/  LOP3.LUT R7, R7, 0x7f, RZ, 0xc0, !PT ;  /* 0x0000007f07077812 */ /* 0x008fc800078ec0ff */
[----:B------:R-:W-:-:S13]  /*1df20*/  ISETP.NE.AND P0, PT, R7, RZ, PT ;  /* 0x000000ff0700720c */ /* 0x000fda0003f05270 */
[----:B------:R-:W-:Y:S05]  /*1df30*/  @P0 BRA `(.L_x_918) ;  /* 0x0000000000180947 */ /* 0x000fea0003800000 */
[----:B------:R-:W3:Y:S01]  /*1df40*/  LDL R7, [R1+0x8] ;  /* 0x0000080001077983 */ /* 0x000ee20000100800 */
[----:B--2---:R-:W-:-:S04]  /*1df50*/  MOV R2, 0xc000 ;  /* 0x0000c00000027802 */ /* 0x004fc80000000f00 */
[----:B------:R4:W-:Y:S01]  /*1df60*/  SYNCS.ARRIVE.TRANS64 RZ, [R3+URZ+0x34830], R2 ;  /* 0x0348300203ff79a7 */ /* 0x0009e2000800003f */
[----:B---3--:R-:W-:-:S13]  /*1df70*/  LOP3.LUT P1, RZ, R7, 0x1, RZ, 0xc0, !PT ;  /* 0x0000000107ff7812 */ /* 0x008fda000782c0ff */
[----:B----4-:R-:W-:Y:S05]  /*1df80*/  @!P1 BRA `(.L_x_918) ;  /* 0x0000000000049947 */ /* 0x010fea0003800000 */
[----:B------:R-:W-:Y:S01]  /*1df90*/  BPT.TRAP 0x1 ;  /* 0x000000040000795c */ /* 0x000fe20000300000 */
.L_x_918:
[----:B------:R-:W-:Y:S05]  /*1dfa0*/  BSYNC B2 ;  /* 0x0000000000027941 */ /* 0x000fea0003800000 */
.L_x_917:
[----:B------:R-:W3:Y:S04]  /*1dfb0*/  LDL R7, [R1+0x4] ;  /* 0x0000040001077983 */ /* 0x000ee80000100800 */
[----:B--2---:R-:W2:Y:S01]  /*1dfc0*/  LDL R2, [R1+0x20] ;  /* 0x0000200001027983 */ /* 0x004ea20000100800 */
[----:B------:R-:W-:Y:S01]  /*1dfd0*/  IMAD.MOV.U32 R10, RZ, RZ, RZ ;  /* 0x000000ffff0a7224 */ /* 0x000fe200078e00ff */
[----:B------:R-:W-:Y:S01]  /*1dfe0*/  UIADD3 UR4, UP0, UR36, 0x370, URZ ;  /* 0x0000037024047890 */ /* 0x000fe2000ff1e03f */
[----:B------:R-:W-:Y:S01]  /*1dff0*/  PLOP3.LUT P0, PT, PT, PT, PT, 0x80, 0x0 ;  /* 0x000000000000781c */ /* 0x000fe20003f0f070 */
[----:B------:R-:W-:Y:S01]  /*1e000*/  UMOV UR6, 0x0 ;  /* 0x0000000000067882 */ /* 0x000fe20000000000 */
[----:B------:R-:W-:Y:S01]  /*1e010*/  IADD3 R3, R3, 0x34830, RZ ;  /* 0x0003483003037810 */ /* 0x000fe20007ffe0ff */
[----:B------:R-:W-:Y:S01]  /*1e020*/  UIADD3.X UR5, URZ, UR37, URZ, UP0, !UPT ;  /* 0x000000253f057290 */ /* 0x000fe200087fe43f */
[----:B------:R-:W-:Y:S01]  /*1e030*/  R2UR UR10, R10 ;  /* 0x000000000a0a72ca */ /* 0x000fe200000e0000 */
[----:B------:R-:W-:Y:S01]  /*1e040*/  UMOV UR7, 0x14f00000 ;  /* 0x14f0000000077882 */ /* 0x000fe20000000000 */
[----:B---3--:R-:W-:-:S02]  /*1e050*/  IMAD R7, R4, 0xc000, R7 ;  /* 0x0000c00004077824 */ /* 0x008fc400078e0207 */
[----:B--2---:R-:W-:-:S03]  /*1e060*/  IMAD R2, R6, 0x80, R2 ;  /* 0x0000008006027824 */ /* 0x004fc600078e0202 */
[----:B0-----:R-:W-:-:S08]  /*1e070*/  IADD3 R9, R7, 0x1c400, RZ ;  /* 0x0001c40007097810 */ /* 0x001fd00007ffe0ff */
.L_x_919:
        /* <DEDUP_REMOVED lines=16> */
.L_x_920:
        /* <DEDUP_REMOVED lines=15> */
.L_x_921:
        /* <DEDUP_REMOVED lines=14> */
[----:B--2---:R-:W-:-:S02]  /*1e350*/  SHF.L.U32 R3, R13, 0x1f, RZ ;  /* 0x0000001f0d037819 */ /* 0x004fc400000006ff */
[----:B---3--:R-:W-:-:S04]  /*1e360*/  LEA R2, R9, R12, 0x3 ;  /* 0x0000000c09027211 */ /* 0x008fc800078e18ff */
[----:B------:R-:W0:Y:S02]  /*1e370*/  SYNCS.PHASECHK.TRANS64.TRYWAIT P0, [R2+URZ+0x34860], R3 ;  /* 0x03486003020075a7 */ /* 0x000e24000800017f */
[----:B0-----:R-:W-:Y:S05]  /*1e380*/  @!P0 BRA `(.L_x_923) ;  /* 0x0000003800d48947 */ /* 0x001fea0003800000 */
.L_x_1038:
[----:B------:R-:W-:Y:S05]  /*1e390*/  BSYNC B2 ;  /* 0x0000000000027941 */ /* 0x000fea0003800000 */
.L_x_922:
[----:B------:R-:W2:Y:S01]  /*1e3a0*/  S2R R7, SR_TID.X ;  /* 0x0000000000077919 */ /* 0x000ea20000002100 */
[----:B------:R-:W-:-:S04]  /*1e3b0*/  UPRMT UR4, UR38, 0x9910, URZ ;  /* 0x0000991026047896 */ /* 0x000fc8000800003f */
[----:B------:R-:W-:Y:S01]  /*1e3c0*/  UISETP.NE.AND UP0, UPT, UR4, 0x2, UPT ;  /* 0x000000020400788c */ /* 0x000fe2000bf05270 */
[----:B--2---:R-:W-:-:S04]  /*1e3d0*/  LOP3.LUT R7, R7, 0x7f, RZ, 0xc0, !PT ;  /* 0x0000007f07077812 */ /* 0x004fc800078ec0ff */
[----:B------:R-:W-:-:S13]  /*1e3e0*/  ISETP.NE.AND P0, PT, R7, RZ, PT ;  /* 0x000000ff0700720c */ /* 0x000fda0003f05270 */
[----:B0-----:R-:W-:-:S04]  /*1e3f0*/  @!P0 IMAD.MOV.U32 R3, RZ, RZ, 0x8000 ;  /* 0x00008000ff038424 */ /* 0x001fc800078e00ff */
[----:B------:R0:W-:Y:S01]  /*1e400*/  @!P0 SYNCS.ARRIVE.TRANS64 RZ, [R2+URZ+0x34850], R3 ;  /* 0x0348500302ff89a7 */ /* 0x0001e2000800003f */
[----:B------:R-:W-:-:S13]  /*1e410*/  PLOP3.LUT P0, PT, PT, PT, UP0, 0x80, 0x0 ;  /* 0x000000000000781c */ /* 0x000fda0003f0f008 */
[----:B0-----:R-:W-:Y:S05]  /*1e420*/  @P0 BRA `(.L_x_924) ;  /* 0x0000000000040947 */ /* 0x001fea0003800000 */
[----:B------:R-:W-:Y:S01]  /*1e430*/  BPT.TRAP 0x1 ;  /* 0x000000040000795c */ /* 0x000fe20000300000 */
.L_x_924:
[----:B------:R-:W2:Y:S01]  /*1e440*/  LDL R3, [R1+0x8] ;  /* 0x0000080001037983 */ /* 0x000ea20000100800 */
[----:B------:R-:W-:Y:S01]  /*1e450*/  BSSY B2, `(.L_x_925) ;  /* 0x0000004000027945 */ /* 0x000fe20003800000 */
[----:B--2---:R-:W-:-:S13]  /*1e460*/  LOP3.LUT P0, RZ, R3, 0x8, RZ, 0xc0, !PT ;  /* 0x0000000803ff7812 */ /* 0x004fda000780c0ff */
[----:B------:R-:W-:Y:S05]  /*1e470*/  @P0 BRA `(.L_x_926) ;  /* 0x0000000000040947 */ /* 0x000fea0003800000 */
[----:B------:R-:W-:Y:S01]  /*1e480*/  BPT.TRAP 0x1 ;  /* 0x000000040000795c */ /* 0x000fe20000300000 */
.L_x_926:
[----:B------:R-:W-:Y:S05]  /*1e490*/  BSYNC B2 ;  /* 0x0000000000027941 */ /* 0x000fea0003800000 */
.L_x_925:
[----:B------:R-:W2:Y:S04]  /*1e4a0*/  LDL R12, [R1+0x4] ;  /* 0x00000400010c7983 */ /* 0x000ea80000100800 */
[----:B------:R-:W2:Y:S04]  /*1e4b0*/  LDL.LU R3, [R1+0xc] ;  /* 0x00000c0001037983 */ /* 0x000ea80000300800 */
[----:B------:R-:W3:Y:S04]  /*1e4c0*/  LDL R9, [R1+0x20] ;  /* 0x0000200001097983 */ /* 0x000ee80000100800 */
[----:B------:R-:W3:Y:S01]  /*1e4d0*/  LDL.LU R7, [R1+0x1c] ;  /* 0x00001c0001077983 */ /* 0x000ee20000300800 */
[----:B------:R-:W-:Y:S01]  /*1e4e0*/  R2UR UR10, R10 ;  /* 0x000000000a0a72ca */ /* 0x000fe200000e0000 */
[----:B------:R-:W-:Y:S01]  /*1e4f0*/  UIADD3 UR4, UP0, UR36, 0x470, URZ ;  /* 0x0000047024047890 */ /* 0x000fe2000ff1e03f */
[----:B------:R-:W-:Y:S01]  /*1e500*/  PLOP3.LUT P0, PT, PT, PT, PT, 0x80, 0x0 ;  /* 0x000000000000781c */ /* 0x000fe20003f0f070 */
[----:B------:R-:W-:Y:S01]  /*1e510*/  UMOV UR6, 0x0 ;  /* 0x0000000000067882 */ /* 0x000fe20000000000 */
[----:B------:R-:W-:Y:S01]  /*1e520*/  IADD3 R2, R2, 0x34850, RZ ;  /* 0x0003485002027810 */ /* 0x000fe20007ffe0ff */
[----:B------:R-:W-:Y:S01]  /*1e530*/  UIADD3.X UR5, URZ, UR37, URZ, UP0, !UPT ;  /* 0x000000253f057290 */ /* 0x000fe200087fe43f */
[----:B------:R-:W-:Y:S01]  /*1e540*/  UMOV UR7, 0x14f00000 ;  /* 0x14f0000000077882 */ /* 0x000fe20000000000 */
[----:B--2---:R-:W-:Y:S01]  /*1e550*/  LEA R3, R3, R12, 0xf ;  /* 0x0000000c03037211 */ /* 0x004fe200078e78ff */
[----:B---3--:R-:W-:-:S04]  /*1e560*/  IMAD R7, R7, 0x80, R9 ;  /* 0x0000008007077824 */ /* 0x008fc800078e0209 */
[----:B------:R-:W-:-:S07]  /*1e570*/  VIADD R9, R3, 0x400 ;  /* 0x0000040003097836 */ /* 0x000fce0000000000 */
.L_x_927:
        /* <DEDUP_REMOVED lines=12> */
[----:B------:R-:W-:Y:S01]  /*1e640*/  UMOV UR6, 0x0 ;  /* 0x0000000000067882 */ /* 0x000fe20000000000 */
[----:B------:R-:W-:Y:S01]  /*1e650*/  PLOP3.LUT P0, PT, PT, PT, PT, 0x80, 0x0 ;  /* 0x000000000000781c */ /* 0x000fe20003f0f070 */
[----:B------:R-:W-:Y:S01]  /*1e660*/  UMOV UR7, 0x14f00000 ;  /* 0x14f0000000077882 */ /* 0x000fe20000000000 */
[----:B------:R-:W-:-:S11]  /*1e670*/  IADD3 R3, R3, 0x4400, RZ ;  /* 0x0000440003037810 */ /* 0x000fd60007ffe0ff */
.L_x_928:
        /* <DEDUP_REMOVED lines=11> */
[----:B------:R2:W-:Y:S04]  /*1e730*/  STL [R1+0x1c], R6 ;  /* 0x00001c0601007387 */ /* 0x0005e80000100800 */
[----:B------:R2:W-:Y:S02]  /*1e740*/  STL [R1], R8 ;  /* 0x0000000801007387 */ /* 0x0005e40000100800 */
.L_x_913:
[----:B------:R-:W-:Y:S05]  /*1e750*/  BSYNC B1 ;  /* 0x0000000000017941 */ /* 0x000fea0003800000 */
.L_x_912:
[----:B------:R-:W3:Y:S01]  /*1e760*/  LDL R2, [R1+0x8] ;  /* 0x0000080001027983 */ /* 0x000ee20000100800 */
[----:B------:R-:W-:Y:S01]  /*1e770*/  VIADD R3, R4, 0x1 ;  /* 0x0000000104037836 */ /* 0x000fe20000000000 */
[----:B------:R-:W-:Y:S04]  /*1e780*/  BSSY B1, `(.L_x_929) ;  /* 0x00000ac000017945 */ /* 0x000fe80003800000 */
[----:B------:R-:W-:-:S04]  /*1e790*/  ISETP.NE.AND P0, PT, R3, 0x2, PT ;  /* 0x000000020300780c */ /* 0x000fc80003f05270 */
[----:B------:R-:W-:Y:S02]  /*1e7a0*/  SEL R11, R3, RZ, P0 ;  /* 0x000000ff030b7207 */ /* 0x000fe40000000000 */
[----:B---3--:R-:W-:Y:S02]  /*1e7b0*/  LOP3.LUT P1, RZ, R2, 0x4, RZ, 0xc0, !PT ;  /* 0x0000000402ff7812 */ /* 0x008fe4000782c0ff */
[----:B------:R-:W-:-:S04]  /*1e7c0*/  SEL R2, RZ, 0x1, P0 ;  /* 0x00000001ff027807 */ /* 0x000fc80000000000 */
[----:B------:R-:W-:-:S05]  /*1e7d0*/  LOP3.LUT R10, R5, R2, RZ, 0x3c, !PT ;  /* 0x00000002050a7212 */ /* 0x000fca00078e3cff */
[----:B------:R3:W-:Y:S04]  /*1e7e0*/  STL [R1+0x18], R10 ;  /* 0x0000180a01007387 */ /* 0x0007e80000100800 */
[----:B------:R3:W-:Y:S01]  /*1e7f0*/  STL [R1+0xc], R11 ;  /* 0x00000c0b01007387 */ /* 0x0007e20000100800 */
[----:B------:R-:W-:Y:S05]  /*1e800*/  @!P1 BRA `(.L_x_930) ;  /* 0x00000008008c9947 */ /* 0x000fea0003800000 */
[----:B------:R-:W-:Y:S01]  /*1e810*/  ULDC.64 UR4, c[0x0][0x418] ;  /* 0x0001060000047ab9 */ /* 0x000fe20000000a00 */
[----:B0-2---:R-:W-:Y:S02]  /*1e820*/  IADD3 R6, R0, -0x1, RZ ;  /* 0xffffffff00067810 */ /* 0x005fe40007ffe0ff */
[----:B------:R-:W-:-:S04]  /*1e830*/  ISETP.NE.U32.AND P0, PT, RZ, UR4, PT ;  /* 0x00000004ff007c0c */ /* 0x000fc8000bf05070 */
[----:B------:R-:W-:-:S13]  /*1e840*/  ISETP.NE.AND.EX P0, PT, RZ, UR5, PT, P0 ;  /* 0x00000005ff007c0c */ /* 0x000fda000bf05300 */
[----:B------:R-:W-:Y:S05]  /*1e850*/  @!P0 BRA `(.L_x_931) ;  /* 0x00000000004c8947 */ /* 0x000fea0003800000 */
[----:B------:R-:W2:Y:S01]  /*1e860*/  LDL R12, [R1+0x28] ;  /* 0x00002800010c7983 */ /* 0x000ea20000100800 */
[----:B-----5:R-:W0:Y:S01]  /*1e870*/  LDC R8, c[0x0][0x43c] ;  /* 0x00010f00ff087b82 */ /* 0x020e220000000800 */
[----:B------:R-:W-:Y:S02]  /*1e880*/  ULDC.64 UR6, c[0x0][0x428] ;  /* 0x00010a0000067ab9 */ /* 0x000fe40000000a00 */
[----:B------:R-:W4:Y:S01]  /*1e890*/  LDL R9, [R1+0x14] ;  /* 0x0000140001097983 */ /* 0x000f220000100800 */
[----:B0-----:R-:W-:-:S13]  /*1e8a0*/  ISETP.NE.AND P0, PT, R8, 0x1, PT ;  /* 0x000000010800780c */ /* 0x001fda0003f05270 */
[----:B------:R-:W0:Y:S02]  /*1e8b0*/  @P0 LDC.64 R2, c[0x0][0x440] ;  /* 0x00011000ff020b82 */ /* 0x000e240000000a00 */
[----:B0-----:R-:W-:-:S04]  /*1e8c0*/  @P0 IMAD.HI.U32 R7, R6, R2, RZ ;  /* 0x0000000206070227 */ /* 0x001fc800078e00ff */
[----:B------:R-:W-:Y:S01]  /*1e8d0*/  IMAD.MOV.U32 R2, RZ, RZ, R6 ;  /* 0x000000ffff027224 */ /* 0x000fe200078e0006 */
[----:B------:R-:W-:-:S04]  /*1e8e0*/  @P0 SHF.R.U32.HI R2, RZ, R3, R7 ;  /* 0x00000003ff020219 */ /* 0x000fc80000011607 */
[----:B------:R-:W-:-:S05]  /*1e8f0*/  IADD3 R3, -R2, RZ, RZ ;  /* 0x000000ff02037210 */ /* 0x000fca0007ffe1ff */
[----:B------:R-:W-:Y:S01]  /*1e900*/  IMAD R6, R8, R3, R6 ;  /* 0x0000000308067224 */ /* 0x000fe200078e0206 */
[----:B------:R-:W-:Y:S01]  /*1e910*/  SHF.R.S32.HI R3, RZ, 0x1f, R2 ;  /* 0x0000001fff037819 */ /* 0x000fe20000011402 */
[----:B--2---:R-:W-:-:S04]  /*1e920*/  IMAD R7, R12, UR6, RZ ;  /* 0x000000060c077c24 */ /* 0x004fc8000f8e02ff */
[C---:B----4-:R-:W-:Y:S02]  /*1e930*/  IMAD R7, R9.reuse, UR7, R7 ;  /* 0x0000000709077c24 */ /* 0x050fe4000f8e0207 */
[----:B------:R-:W-:-:S04]  /*1e940*/  IMAD.WIDE.U32 R2, R9, UR6, R2 ;  /* 0x0000000609027c25 */ /* 0x000fc8000f8e0002 */
[----:B------:R-:W-:Y:S01]  /*1e950*/  IMAD.IADD R3, R7, 0x1, R3 ;  /* 0x0000000107037824 */ /* 0x000fe200078e0203 */
[----:B------:R-:W-:-:S04]  /*1e960*/  LEA R8, P0, R2, UR4, 0x2 ;  /* 0x0000000402087c11 */ /* 0x000fc8000f8010ff */
[----:B------:R-:W-:-:S05]  /*1e970*/  LEA.HI.X R9, R2, UR5, R3, 0x2, P0 ;  /* 0x0000000502097c11 */ /* 0x000fca00080f1403 */
[----:B------:R0:W5:Y:S04]  /*1e980*/  LDG.E R8, desc[UR42][R8.64] ;  /* 0x0000002a08087981 */ /* 0x000168000c1e1900 */
.L_x_931:
[----:B------:R-:W2:Y:S01]  /*1e990*/  LDL R2, [R1+0x4] ;  /* 0x0000040001027983 */ /* 0x000ea20000100800 */
[----:B------:R-:W-:Y:S01]  /*1e9a0*/  BSSY B2, `(.L_x_932) ;  /* 0x0000005000027945 */ /* 0x000fe20003800000 */
[----:B--2---:R-:W-:Y:S02]  /*1e9b0*/  LEA R3, R11, R2, 0x3 ;  /* 0x000000020b037211 */ /* 0x004fe400078e18ff */
[----:B------:R-:W-:-:S04]  /*1e9c0*/  SHF.L.U32 R2, R10, 0x1f, RZ ;  /* 0x0000001f0a027819 */ /* 0x000fc800000006ff */
[----:B------:R-:W2:Y:S02]  /*1e9d0*/  SYNCS.PHASECHK.TRANS64.TRYWAIT P0, [R3+URZ+0x34840], R2 ;  /* 0x03484002030075a7 */ /* 0x000ea4000800017f */
[----:B--2---:R-:W-:Y:S05]  /*1e9e0*/  @!P0 BRA `(.L_x_933) ;  /* 0x0000003400508947 */ /* 0x004fea0003800000 */
.L_x_1039:
[----:B------:R-:W-:Y:S05]  /*1e9f0*/  BSYNC B2 ;  /* 0x0000000000027941 */ /* 0x000fea0003800000 */
.L_x_932:
[----:B------:R-:W4:Y:S01]  /*1ea00*/  S2R R7, SR_TID.X ;  /* 0x0000000000077919 */ /* 0x000f220000002100 */
[----:B------:R-:W-:Y:S01]  /*1ea10*/  BSSY B2, `(.L_x_934) ;  /* 0x000000a000027945 */ /* 0x000fe20003800000 */
[----:B----4-:R-:W-:-:S04]  /*1ea20*/  LOP3.LUT R7, R7, 0x7f, RZ, 0xc0, !PT ;  /* 0x0000007f07077812 */ /* 0x010fc800078ec0ff */
[----:B------:R-:W-:-:S13]  /*1ea30*/  ISETP.NE.AND P0, PT, R7, RZ, PT ;  /* 0x000000ff0700720c */ /* 0x000fda0003f05270 */
[----:B------:R-:W-:Y:S05]  /*1ea40*/  @P0 BRA `(.L_x_935) ;  /* 0x0000000000180947 */ /* 0x000fea0003800000 */
[----:B------:R-:W4:Y:S01]  /*1ea50*/  LDL R7, [R1+0x8] ;  /* 0x0000080001077983 */ /* 0x000f220000100800 */
[----:B--2---:R-:W-:-:S04]  /*1ea60*/  IMAD.MOV.U32 R2, RZ, RZ, 0xc000 ;  /* 0x0000c000ff027424 */ /* 0x004fc800078e00ff */
[----:B------:R2:W-:Y:S01]  /*1ea70*/  SYNCS.ARRIVE.TRANS64 RZ, [R3+URZ+0x34830], R2 ;  /* 0x0348300203ff79a7 */ /* 0x0005e2000800003f */
[----:B----4-:R-:W-:-:S13]  /*1ea80*/  LOP3.LUT P1, RZ, R7, 0x1, RZ, 0xc0, !PT ;  /* 0x0000000107ff7812 */ /* 0x010fda000782c0ff */
[----:B--2---:R-:W-:Y:S05]  /*1ea90*/  @!P1 BRA `(.L_x_935) ;  /* 0x0000000000049947 */ /* 0x004fea0003800000 */
[----:B------:R-:W-:Y:S01]  /*1eaa0*/  BPT.TRAP 0x1 ;  /* 0x000000040000795c */ /* 0x000fe20000300000 */
.L_x_935:
[----:B------:R-:W-:Y:S05]  /*1eab0*/  BSYNC B2 ;  /* 0x0000000000027941 */ /* 0x000fea0003800000 */
.L_x_934:
[----:B0-----:R-:W4:Y:S04]  /*1eac0*/  LDL R9, [R1+0x4] ;  /* 0x0000040001097983 */ /* 0x001f280000100800 */
[----:B------:R-:W4:Y:S04]  /*1ead0*/  LDL R7, [R1+0xc] ;  /* 0x00000c0001077983 */ /* 0x000f280000100800 */
[----:B--2---:R-:W2:Y:S01]  /*1eae0*/  LDL R2, [R1+0x20] ;  /* 0x0000200001027983 */ /* 0x004ea20000100800 */
[----:B---3--:R-:W-:Y:S01]  /*1eaf0*/  MOV R10, RZ ;  /* 0x000000ff000a7202 */ /* 0x008fe20000000f00 */
[----:B------:R-:W-:Y:S01]  /*1eb00*/  UIADD3 UR4, UP0, UR36, 0x370, URZ ;  /* 0x0000037024047890 */ /* 0x000fe2000ff1e03f */
[----:B------:R-:W-:Y:S01]  /*1eb10*/  PLOP3.LUT P0, PT, PT, PT, PT, 0x80, 0x0 ;  /* 0x000000000000781c */ /* 0x000fe20003f0f070 */
[----:B------:R-:W-:Y:S01]  /*1eb20*/  VIADD R3, R3, 0x34830 ;  /* 0x0003483003037836 */ /* 0x000fe20000000000 */
[----:B------:R-:W-:Y:S01]  /*1eb30*/  R2UR UR10, R10 ;  /* 0x000000000a0a72ca */ /* 0x000fe200000e0000 */
[----:B------:R-:W-:Y:S01]  /*1eb40*/  UIADD3.X UR5, URZ, UR37, URZ, UP0, !UPT ;  /* 0x000000253f057290 */ /* 0x000fe200087fe43f */
[----:B------:R-:W-:Y:S01]  /*1eb50*/  UMOV UR6, 0x0 ;  /* 0x0000000000067882 */ /* 0x000fe20000000000 */
[----:B------:R-:W-:Y:S01]  /*1eb60*/  UMOV UR7, 0x14f00000 ;  /* 0x14f0000000077882 */ /* 0x000fe20000000000 */
[----:B----4-:R-:W-:Y:S01]  /*1eb70*/  IMAD R7, R7, 0xc000, R9 ;  /* 0x0000c00007077824 */ /* 0x010fe200078e0209 */
[----:B--2---:R-:W-:-:S03]  /*1eb80*/  LEA R2, R6, R2, 0x7 ;  /* 0x0000000206027211 */ /* 0x004fc600078e38ff */
[----:B------:R-:W-:-:S07]  /*1eb90*/  VIADD R9, R7, 0x1c400 ;  /* 0x0001c40007097836 */ /* 0x000fce0000000000 */
.L_x_936:
        /* <DEDUP_REMOVED lines=16> */
.L_x_937:
        /* <DEDUP_REMOVED lines=15> */
.L_x_938:
        /* <DEDUP_REMOVED lines=11> */
[----:B------:R-:W-:Y:S01]  /*1ee40*/  SHF.L.U32 R5, R5, 0x1f, RZ ;  /* 0x0000001f05057819 */ /* 0x000fe200000006ff */
[----:B------:R-:W-:Y:S01]  /*1ee50*/  BSSY B2, `(.L_x_939) ;  /* 0x0000004000027945 */ /* 0x000fe20003800000 */
[----:B--2---:R-:W-:-:S04]  /*1ee60*/  IMAD R2, R4, 0x8, R9 ;  /* 0x0000000804027824 */ /* 0x004fc800078e0209 */
[----:B------:R-:W0:Y:S02]  /*1ee70*/  SYNCS.PHASECHK.TRANS64.TRYWAIT P0, [R2+URZ+0x34860], R5 ;  /* 0x03486005020075a7 */ /* 0x000e24000800017f */
[----:B0-----:R-:W-:Y:S05]  /*1ee80*/  @!P0 BRA `(.L_x_940) ;  /* 0x00000030003c8947 */ /* 0x001fea0003800000 */
.L_x_1040:
[----:B------:R-:W-:Y:S05]  /*1ee90*/  BSYNC B2 ;  /* 0x0000000000027941 */ /* 0x000fea0003800000 */
.L_x_939:
[----:B------:R-:W2:Y:S01]  /*1eea0*/  S2R R3, SR_TID.X ;  /* 0x0000000000037919 */ /* 0x000ea20000002100 */
[----:B------:R-:W-:-:S04]  /*1eeb0*/  UPRMT UR4, UR38, 0x9910, URZ ;  /* 0x0000991026047896 */ /* 0x000fc8000800003f */
[----:B------:R-:W-:Y:S01]  /*1eec0*/  UISETP.NE.AND UP0, UPT, UR4, 0x2, UPT ;  /* 0x000000020400788c */ /* 0x000fe2000bf05270 */
[----:B--2---:R-:W-:-:S04]  /*1eed0*/  LOP3.LUT R3, R3, 0x7f, RZ, 0xc0, !PT ;  /* 0x0000007f03037812 */ /* 0x004fc800078ec0ff */
[----:B------:R-:W-:-:S13]  /*1eee0*/  ISETP.NE.AND P0, PT, R3, RZ, PT ;  /* 0x000000ff0300720c */ /* 0x000fda0003f05270 */
[----:B------:R-:W-:-:S04]  /*1eef0*/  @!P0 MOV R3, 0x8000 ;  /* 0x0000800000038802 */ /* 0x000fc80000000f00 */
[----:B------:R2:W-:Y:S01]  /*1ef00*/  @!P0 SYNCS.ARRIVE.TRANS64 RZ, [R2+URZ+0x34850], R3 ;  /* 0x0348500302ff89a7 */ /* 0x0005e2000800003f */
[----:B------:R-:W-:-:S13]  /*1ef10*/  PLOP3.LUT P0, PT, PT, PT, UP0, 0x80, 0x0 ;  /* 0x000000000000781c */ /* 0x000fda0003f0f008 */
[----:B--2---:R-:W-:Y:S05]  /*1ef20*/  @P0 BRA `(.L_x_941) ;  /* 0x0000000000040947 */ /* 0x004fea0003800000 */
[----:B------:R-:W-:Y:S01]  /*1ef30*/  BPT.TRAP 0x1 ;  /* 0x000000040000795c */ /* 0x000fe20000300000 */
.L_x_941:
[----:B------:R-:W2:Y:S01]  /*1ef40*/  LDL R3, [R1+0x8] ;  /* 0x0000080001037983 */ /* 0x000ea20000100800 */
[----:B------:R-:W-:Y:S01]  /*1ef50*/  BSSY B2, `(.L_x_942) ;  /* 0x0000004000027945 */ /* 0x000fe20003800000 */
[----:B--2---:R-:W-:-:S13]  /*1ef60*/  LOP3.LUT P0, RZ, R3, 0x8, RZ, 0xc0, !PT ;  /* 0x0000000803ff7812 */ /* 0x004fda000780c0ff */
[----:B------:R-:W-:Y:S05]  /*1ef70*/  @P0 BRA `(.L_x_943) ;  /* 0x0000000000040947 */ /* 0x000fea0003800000 */
[----:B------:R-:W-:Y:S01]  /*1ef80*/  BPT.TRAP 0x1 ;  /* 0x000000040000795c */ /* 0x000fe20000300000 */
.L_x_943:
[----:B------:R-:W-:Y:S05]  /*1ef90*/  BSYNC B2 ;  /* 0x0000000000027941 */ /* 0x000fea0003800000 */
.L_x_942:
[----:B------:R-:W2:Y:S04]  /*1efa0*/  LDL R7, [R1+0x4] ;  /* 0x0000040001077983 */ /* 0x000ea80000100800 */
[----:B0-----:R-:W3:Y:S04]  /*1efb0*/  LDL R5, [R1+0x20] ;  /* 0x0000200001057983 */ /* 0x001ee80000100800 */
        /* <DEDUP_REMOVED lines=11> */
.L_x_944:
        /* <DEDUP_REMOVED lines=16> */
.L_x_945:
        /* <DEDUP_REMOVED lines=13> */
.L_x_930:
[----:B------:R-:W-:Y:S05]  /*1f240*/  BSYNC B1 ;  /* 0x0000000000017941 */ /* 0x000fea0003800000 */
.L_x_929:
[C---:B------:R-:W-:Y:S02]  /*1f250*/  ISETP.GT.AND P0, PT, R0.reuse, 0x1, PT ;  /* 0x000000010000780c */ /* 0x040fe40003f04270 */
[----:B------:R-:W-:-:S11]  /*1f260*/  IADD3 R0, R0, -0x2, RZ ;  /* 0xfffffffe00007810 */ /* 0x000fd60007ffe0ff */
[----:B------:R-:W-:Y:S05]  /*1f270*/  @P0 BRA `(.L_x_946) ;  /* 0xffffffe800700947 */ /* 0x000fea000383ffff */
.L_x_892:
[----:B------:R-:W-:Y:S05]  /*1f280*/  BSYNC B0 ;  /* 0x0000000000007941 */ /* 0x000fea0003800000 */
.L_x_891:
[----:B------:R-:W0:Y:S01]  /*1f290*/  S2R R2, SR_TID.X ;  /* 0x0000000000027919 */ /* 0x000e220000002100 */
[----:B------:R-:W-:Y:S01]  /*1f2a0*/  BSSY B0, `(.L_x_947) ;  /* 0x0000010000007945 */ /* 0x000fe20003800000 */
[----:B0-----:R-:W-:-:S04]  /*1f2b0*/  LOP3.LUT R2, R2, 0x7f, RZ, 0xc0, !PT ;  /* 0x0000007f02027812 */ /* 0x001fc800078ec0ff */
[----:B------:R-:W-:-:S13]  /*1f2c0*/  ISETP.NE.AND P0, PT, R2, RZ, PT ;  /* 0x000000ff0200720c */ /* 0x000fda0003f05270 */
[----:B------:R-:W-:Y:S05]  /*1f2d0*/  @P0 BRA `(.L_x_948) ;  /* 0x0000000000300947 */ /* 0x000fea0003800000 */
[----:B------:R-:W0:Y:S01]  /*1f2e0*/  S2R R2, SR_LANEID ;  /* 0x0000000000027919 */ /* 0x000e220000000000 */
[----:B------:R-:W-:Y:S01]  /*1f2f0*/  VOTEU.ANY UR4, UPT, PT ;  /* 0x0000000000047886 */ /* 0x000fe200038e0100 */
[----:B--2---:R-:W2:Y:S01]  /*1f300*/  LDC.64 R4, c[0x0][0xc60] ;  /* 0x00031800ff047b82 */ /* 0x004ea20000000a00 */
[----:B------:R-:W0:Y:S02]  /*1f310*/  FLO.U32 R0, UR4 ;  /* 0x0000000400007d00 */ /* 0x000e2400080e0000 */
[----:B0-----:R-:W-:-:S06]  /*1f320*/  ISETP.EQ.U32.AND P0, PT, R0, R2, PT ;  /* 0x000000020000720c */ /* 0x001fcc0003f02070 */
[----:B------:R-:W2:Y:S07]  /*1f330*/  POPC R2, UR4 ;  /* 0x0000000400027d09 */ /* 0x000eae0008000000 */
[----:B--2---:R-:W2:Y:S04]  /*1f340*/  @P0 ATOMG.E.ADD.STRONG.GPU PT, R2, desc[UR42][R4.64], R2 ;  /* 0x00000002040209a8 */ /* 0x004ea800081ee1ea */
[----:B--2---:R0:W2:Y:S02]  /*1f350*/  SHFL.IDX PT, R2, R2, R0, 0x1f ;  /* 0x00001f0002027589 */ /* 0x0040a400000e0000 */
[----:B0-----:R-:W0:Y:S02]  /*1f360*/  S2R R0, SR_LTMASK ;  /* 0x0000000000007919 */ /* 0x001e240000003900 */
[----:B0-----:R-:W-:-:S06]  /*1f370*/  LOP3.LUT R0, R0, UR4, RZ, 0xc0, !PT ;  /* 0x0000000400007c12 */ /* 0x001fcc000f8ec0ff */
[----:B------:R-:W2:Y:S02]  /*1f380*/  POPC R0, R0 ;  /* 0x0000000000007309 */ /* 0x000ea40000000000 */
[----:B--2---:R-:W-:-:S07]  /*1f390*/  IADD3 R16, R2, UR39, R0 ;  /* 0x0000002702107c10 */ /* 0x004fce000fffe000 */
.L_x_948:
[----:B------:R-:W-:Y:S05]  /*1f3a0*/  BSYNC B0 ;  /* 0x0000000000007941 */ /* 0x000fea0003800000 */
.L_x_947:
[----:B------:R-:W2:Y:S01]  /*1f3b0*/  LDL R0, [R1+0x8] ;  /* 0x0000080001007983 */ /* 0x000ea20000100800 */
[----:B------:R-:W-:Y:S01]  /*1f3c0*/  BSSY B0, `(.L_x_949) ;  /* 0x0000045000007945 */ /* 0x000fe20003800000 */
[----:B--2---:R-:W-:-:S13]  /*1f3d0*/  LOP3.LUT P0, RZ, R0, 0x4, RZ, 0xc0, !PT ;  /* 0x0000000400ff7812 */ /* 0x004fda000780c0ff */
[----:B------:R-:W-:Y:S05]  /*1f3e0*/  @!P0 BRA `(.L_x_950) ;  /* 0x0000000400088947 */ /* 0x000fea0003800000 */
[----:B------:R-:W2:Y:S04]  /*1f3f0*/  LDL R3, [R1+0x4] ;  /* 0x0000040001037983 */ /* 0x000ea80000100800 */
[----:B------:R-:W2:Y:S04]  /*1f400*/  LDL R0, [R1+0xc] ;  /* 0x00000c0001007983 */ /* 0x000ea80000100800 */
[----:B------:R-:W3:Y:S01]  /*1f410*/  LDL R2, [R1+0x18] ;  /* 0x0000180001027983 */ /* 0x000ee20000100800 */
[----:B------:R-:W-:Y:S01]  /*1f420*/  BSSY B1, `(.L_x_951) ;  /* 0x0000005000017945 */ /* 0x000fe20003800000 */
[----:B--2---:R-:W-:Y:S01]  /*1f430*/  IMAD R0, R0, 0x8, R3 ;  /* 0x0000000800007824 */ /* 0x004fe200078e0203 */
[----:B---3--:R-:W-:-:S04]  /*1f440*/  SHF.L.U32 R2, R2, 0x1f, RZ ;  /* 0x0000001f02027819 */ /* 0x008fc800000006ff */
[----:B------:R-:W0:Y:S02]  /*1f450*/  SYNCS.PHASECHK.TRANS64.TRYWAIT P0, [R0+URZ+0x34860], R2 ;  /* 0x03486002000075a7 */ /* 0x000e24000800017f */
[----:B0-----:R-:W-:Y:S05]  /*1f460*/  @!P0 BRA `(.L_x_952) ;  /* 0x0000002800d88947 */ /* 0x001fea0003800000 */
.L_x_1041:
[----:B------:R-:W-:Y:S05]  /*1f470*/  BSYNC B1 ;  /* 0x0000000000017941 */ /* 0x000fea0003800000 */
.L_x_951:
[----:B------:R-:W2:Y:S01]  /*1f480*/  S2R R3, SR_TID.X ;  /* 0x0000000000037919 */ /* 0x000ea20000002100 */
[----:B------:R-:W-:-:S04]  /*1f490*/  UPRMT UR4, UR38, 0x9910, URZ ;  /* 0x0000991026047896 */ /* 0x000fc8000800003f */
[----:B------:R-:W-:Y:S01]  /*1f4a0*/  UISETP.NE.AND UP0, UPT, UR4, 0x2, UPT ;  /* 0x000000020400788c */ /* 0x000fe2000bf05270 */
[----:B--2---:R-:W-:-:S04]  /*1f4b0*/  LOP3.LUT R3, R3, 0x7f, RZ, 0xc0, !PT ;  /* 0x0000007f03037812 */ /* 0x004fc800078ec0ff */
[----:B------:R-:W-:-:S13]  /*1f4c0*/  ISETP.NE.AND P0, PT, R3, RZ, PT ;  /* 0x000000ff0300720c */ /* 0x000fda0003f05270 */
[----:B0-----:R-:W-:-:S04]  /*1f4d0*/  @!P0 MOV R2, 0x8000 ;  /* 0x0000800000028802 */ /* 0x001fc80000000f00 */
[----:B------:R0:W-:Y:S01]  /*1f4e0*/  @!P0 SYNCS.ARRIVE.TRANS64 RZ, [R0+URZ+0x34850], R2 ;  /* 0x0348500200ff89a7 */ /* 0x0001e2000800003f */
[----:B------:R-:W-:-:S13]  /*1f4f0*/  PLOP3.LUT P0, PT, PT, PT, UP0, 0x80, 0x0 ;  /* 0x000000000000781c */ /* 0x000fda0003f0f008 */
[----:B0-----:R-:W-:Y:S05]  /*1f500*/  @P0 BRA `(.L_x_953) ;  /* 0x0000000000040947 */ /* 0x001fea0003800000 */
[----:B------:R-:W-:Y:S01]  /*1f510*/  BPT.TRAP 0x1 ;  /* 0x000000040000795c */ /* 0x000fe20000300000 */
.L_x_953:
[----:B------:R-:W2:Y:S01]  /*1f520*/  LDL R2, [R1+0x8] ;  /* 0x0000080001027983 */ /* 0x000ea20000100800 */
[----:B------:R-:W-:Y:S01]  /*1f530*/  BSSY B1, `(.L_x_954) ;  /* 0x0000004000017945 */ /* 0x000fe20003800000 */
[----:B--2---:R-:W-:-:S13]  /*1f540*/  LOP3.LUT P0, RZ, R2, 0x8, RZ, 0xc0, !PT ;  /* 0x0000000802ff7812 */ /* 0x004fda000780c0ff */
[----:B------:R-:W-:Y:S05]  /*1f550*/  @P0 BRA `(.L_x_955) ;  /* 0x0000000000040947 */ /* 0x000fea0003800000 */
[----:B------:R-:W-:Y:S01]  /*1f560*/  BPT.TRAP 0x1 ;  /* 0x000000040000795c */ /* 0x000fe20000300000 */
.L_x_955:
[----:B------:R-:W-:Y:S05]  /*1f570*/  BSYNC B1 ;  /* 0x0000000000017941 */ /* 0x000fea0003800000 */
.L_x_954:
[----:B------:R-:W2:Y:S04]  /*1f580*/  LDL.LU R5, [R1+0x20] ;  /* 0x0000200001057983 */ /* 0x000ea80000300800 */
[----:B------:R-:W3:Y:S04]  /*1f590*/  LDL R4, [R1+0x4] ;  /* 0x0000040001047983 */ /* 0x000ee80000100800 */
[----:B------:R-:W3:Y:S04]  /*1f5a0*/  LDL R2, [R1+0xc] ;  /* 0x00000c0001027983 */ /* 0x000ee80000100800 */
        /* <DEDUP_REMOVED lines=8> */
[----:B---3--:R-:W-:Y:S01]  /*1f630*/  LEA R2, R2, R4, 0xf ;  /* 0x0000000402027211 */ /* 0x008fe200078e78ff */
[----:B--2---:R-:W-:-:S03]  /*1f640*/  IMAD R3, R3, 0x80, R5 ;  /* 0x0000008003037824 */ /* 0x004fc600078e0205 */
[----:B------:R-:W-:-:S07]  /*1f650*/  IADD3 R4, R2, 0x400, RZ ;  /* 0x0000040002047810 */ /* 0x000fce0007ffe0ff */
.L_x_956:
        /* <DEDUP_REMOVED lines=16> */
.L_x_957:
        /* <DEDUP_REMOVED lines=11> */
.L_x_950:
[----:B------:R-:W-:Y:S05]  /*1f810*/  BSYNC B0 ;  /* 0x0000000000007941 */ /* 0x000fea0003800000 */
.L_x_949:
        /* <DEDUP_REMOVED lines=9> */
.L_x_871:
[----:B------:R-:W-:Y:S05]  /*1f8b0*/  BSYNC B7 ;  /* 0x0000000000077941 */ /* 0x000fea0003800000 */
.L_x_869:
[----:B----45:R-:W3:Y:S02]  /*1f8c0*/  LDL R8, [R1+0x8] ;  /* 0x0000080001087983 */ /* 0x030ee40000100800 */
[----:B---3--:R-:W-:-:S13]  /*1f8d0*/  LOP3.LUT P0, RZ, R8, 0x10, RZ, 0xc0, !PT ;  /* 0x0000001008ff7812 */ /* 0x008fda000780c0ff */
[----:B------:R-:W-:Y:S05]  /*1f8e0*/  @!P0 BRA `(.L_x_958) ;  /* 0x0000000000288947 */ /* 0x000fea0003800000 */
[----:B------:R-:W-:Y:S05]  /*1f8f0*/  WARPSYNC.ALL ;  /* 0x0000000000007948 */ /* 0x000fea0003800000 */
[----:B------:R-:W3:Y:S08]  /*1f900*/  S2UR UR5, SR_CgaCtaId ;  /* 0x00000000000579c3 */ /* 0x000ef00000008800 */
[----:B------:R-:W-:Y:S06]  /*1f910*/  BAR.SYNC.DEFER_BLOCKING 0x5, 0x180 ;  /* 0x0146000000007b1d */ /* 0x000fec0000010000 */
[----:B------:R-:W-:-:S02]  /*1f920*/  UMOV UR4, 0x400 ;  /* 0x0000040000047882 */ /* 0x000fc40000000000 */
[----:B---3--:R-:W-:-:S06]  /*1f930*/  ULEA UR4, UR5, UR4, 0x18 ;  /* 0x0000000405047291 */ /* 0x008fcc000f8ec03f */
[----:B--2---:R-:W-:-:S05]  /*1f940*/  IMAD.U32 R0, RZ, RZ, UR4 ;  /* 0x00000004ff007e24 */ /* 0x004fca000f8e00ff */
[----:B------:R2:W3:Y:S04]  /*1f950*/  LDS.128 R16, [R0+0x348d0] ;  /* 0x0348d00000107984 */ /* 0x0004e80000000c00 */
[----:B------:R2:W-:Y:S01]  /*1f960*/  STL [R1+0x4], R0 ;  /* 0x0000040001007387 */ /* 0x0005e20000100800 */
[----:B------:R-:W-:Y:S06]  /*1f970*/  BAR.ARV 0x4, 0x180 ;  /* 0x0106000000007b1d */ /* 0x000fec0000002000 */
[----:B------:R-:W-:Y:S05]  /*1f980*/  BRA `(.L_x_959) ;  /* 0x0000000800447947 */ /* 0x000fea0003800000 */
.L_x_958:
[----:B------:R-:W3:Y:S01]  /*1f990*/  LDL R7, [R1+0x2c] ;  /* 0x00002c0001077983 */ /* 0x000ee20000100800 */
[----:B------:R-:W-:Y:S01]  /*1f9a0*/  UMOV UR4, 0xffffffff ;  /* 0xffffffff00047882 */ /* 0x000fe20000000000 */
[----:B---3--:R-:W-:Y:S02]  /*1f9b0*/  ISETP.NE.AND P5, PT, R7, 0x1f, PT ;  /* 0x0000001f0700780c */ /* 0x008fe40003fa5270 */
[----:B------:R-:W-:Y:S11]  /*1f9c0*/  BRA.DIV UR4, `(.L_x_960) ;  /* 0x0000002604947947 */ /* 0x000ff6000b800000 */
[----:B--2---:R-:W-:Y:S01]  /*1f9d0*/  IADD3 R0, R19, R7, RZ ;  /* 0x0000000713007210 */ /* 0x004fe20007ffe0ff */
[----:B------:R-:W-:Y:S01]  /*1f9e0*/  ULDC UR4, c[0x0][0xc3c] ;  /* 0x00030f0000047ab9 */ /* 0x000fe20000000800 */
[----:B------:R-:W-:Y:S02]  /*1f9f0*/  LOP3.LUT P4, RZ, R8, 0x1, RZ, 0xc0, !PT ;  /* 0x0000000108ff7812 */ /* 0x000fe4000788c0ff */
[----:B------:R-:W-:-:S13]  /*1fa00*/  ISETP.GE.OR P0, PT, R0, UR4, !P5 ;  /* 0x0000000400007c0c */ /* 0x000fda000ef06670 */
[----:B0-----:R-:W0:Y:S02]  /*1fa10*/  @!P0 LDC.64 R2, c[0x0][0xc80] ;  /* 0x00032000ff028b82 */ /* 0x001e240000000a00 */
[----:B0-----:R-:W-:-:S06]  /*1fa20*/  @!P0 IMAD.WIDE R2, R0, 0x4, R2 ;  /* 0x0000000400028825 */ /* 0x001fcc00078e0202 */
[----:B------:R0:W2:Y:S01]  /*1fa30*/  @!P0 LDG.E R3, desc[UR42][R2.64] ;  /* 0x0000002a02038981 */ /* 0x0000a2000c1e1900 */
[C---:B------:R-:W-:Y:S02]  /*1fa40*/  ISETP.GE.U32.AND P1, PT, R7.reuse, 0x4, PT ;  /* 0x000000040700780c */ /* 0x040fe40003f26070 */
[C---:B------:R-:W-:Y:S01]  /*1fa50*/  ISETP.GE.U32.AND P2, PT, R7.reuse, 0x8, PT ;  /* 0x000000080700780c */ /* 0x040fe20003f46070 */
[----:B------:R-:W-:Y:S01]  /*1fa60*/  SHFL.IDX PT, R0, R16, RZ, 0x1f ;  /* 0x00001fff10007589 */ /* 0x000fe200000e0000 */
[----:B------:R-:W-:-:S03]  /*1fa70*/  ISETP.GE.U32.AND P3, PT, R7, 0x10, PT ;  /* 0x000000100700780c */ /* 0x000fc60003f66070 */
[----:B------:R-:W-:Y:S01]  /*1fa80*/  SHFL.IDX PT, R4, R16, 0x1, 0x1f ;  /* 0x00201f0010047f89 */ /* 0x000fe200000e0000 */
[----:B0-----:R-:W-:Y:S01]  /*1fa90*/  IMAD.MOV.U32 R2, RZ, RZ, RZ ;  /* 0x000000ffff027224 */ /* 0x001fe200078e00ff */
[----:B--2---:R-:W-:Y:S02]  /*1faa0*/  @!P0 MOV R2, R3 ;  /* 0x0000000300028202 */ /* 0x004fe40000000f00 */
[----:B------:R-:W-:-:S03]  /*1fab0*/  ISETP.GE.U32.AND P0, PT, R7, 0x2, PT ;  /* 0x000000020700780c */ /* 0x000fc60003f06070 */
        /* <DEDUP_REMOVED lines=15> */
[----:B------:R0:W2:Y:S02]  /*1fbb0*/  SHFL.IDX PT, R6, R5, 0x1f, 0x1f ;  /* 0x03e01f0005067f89 */ /* 0x0000a400000e0000 */
.L_x_1051:
[----:B------:R-:W-:Y:S02]  /*1fbc0*/  ULDC UR4, c[0x0][0xc38] ;  /* 0x00030e0000047ab9 */ /* 0x000fe40000000800 */
[----:B------:R-:W-:-:S05]  /*1fbd0*/  MOV R16, UR4 ;  /* 0x0000000400107c02 */ /* 0x000fca0008000f00 */
[----:B--2---:R-:W-:-:S04]  /*1fbe0*/  IMAD R6, R6, R16, RZ ;  /* 0x0000001006067224 */ /* 0x004fc800078e02ff */
[----:B------:R-:W-:-:S05]  /*1fbf0*/  IMAD.IADD R4, R4, 0x1, R6 ;  /* 0x0000000104047824 */ /* 0x000fca00078e0206 */
[----:B------:R-:W-:-:S13]  /*1fc00*/  ISETP.GT.AND P4, PT, R4, R0, PT ;  /* 0x000000000400720c */ /* 0x000fda0003f84270 */
[----:B------:R-:W-:Y:S05]  /*1fc10*/  @P4 BRA `(.L_x_961) ;  /* 0x0000000000a04947 */ /* 0x000fea0003800000 */
.L_x_966:
[----:B------:R-:W2:Y:S01]  /*1fc20*/  LDC R2, c[0x0][0xc3c] ;  /* 0x00030f00ff027b82 */ /* 0x000ea20000000800 */
[----:B------:R-:W-:-:S04]  /*1fc30*/  IADD3 R19, R19, 0x1f, RZ ;  /* 0x0000001f13137810 */ /* 0x000fc80007ffe0ff */
[----:B--2---:R-:W-:-:S13]  /*1fc40*/  ISETP.GE.AND P4, PT, R19, R2, PT ;  /* 0x000000021300720c */ /* 0x004fda0003f86270 */
[----:B------:R-:W-:Y:S05]  /*1fc50*/  @P4 BRA `(.L_x_962) ;  /* 0x0000000400484947 */ /* 0x000fea0003800000 */
[----:B------:R-:W0:Y:S01]  /*1fc60*/  LDL R3, [R1+0x2c] ;  /* 0x00002c0001037983 */ /* 0x000e220000100800 */
[----:B------:R-:W-:Y:S01]  /*1fc70*/  BSSY B0, `(.L_x_963) ;  /* 0x0000008000007945 */ /* 0x000fe20003800000 */
[----:B0-----:R-:W-:-:S05]  /*1fc80*/  IMAD.IADD R5, R19, 0x1, R3 ;  /* 0x0000000113057824 */ /* 0x001fca00078e0203 */
[----:B------:R-:W-:Y:S02]  /*1fc90*/  ISETP.GE.OR P4, PT, R5, R2, !P5 ;  /* 0x000000020500720c */ /* 0x000fe40006f86670 */
[----:B------:R-:W-:-:S11]  /*1fca0*/  MOV R2, RZ ;  /* 0x000000ff00027202 */ /* 0x000fd60000000f00 */
[----:B------:R-:W-:Y:S05]  /*1fcb0*/  @P4 BRA `(.L_x_964) ;  /* 0x00000000000c4947 */ /* 0x000fea0003800000 */
[----:B------:R-:W0:Y:S02]  /*1fcc0*/  LDC.64 R2, c[0x0][0xc80] ;  /* 0x00032000ff027b82 */ /* 0x000e240000000a00 */
[----:B0-----:R-:W-:-:S06]  /*1fcd0*/  IMAD.WIDE R2, R5, 0x4, R2 ;  /* 0x0000000405027825 */ /* 0x001fcc00078e0202 */
[----:B------:R0:W5:Y:S02]  /*1fce0*/  LDG.E R2, desc[UR42][R2.64] ;  /* 0x0000002a02027981 */ /* 0x000164000c1e1900 */
.L_x_964:
[----:B------:R-:W-:Y:S05]  /*1fcf0*/  BSYNC B0 ;  /* 0x0000000000007941 */ /* 0x000fea0003800000 */
.L_x_963:
[----:B------:R-:W-:-:S03]  /*1fd00*/  UMOV UR4, 0xffffffff ;  /* 0xffffffff00047882 */ /* 0x000fc60000000000 */
[----:B------:R-:W-:Y:S05]  /*1fd10*/  BRA.DIV UR4, `(.L_x_965) ;  /* 0x0000002604fc7947 */ /* 0x000fea000b800000 */
[----:B0-----:R-:W2:Y:S02]  /*1fd20*/  LDL R3, [R1+0x8] ;  /* 0x0000080001037983 */ /* 0x001ea40000100800 */
[----:B--2---:R-:W-:Y:S02]  /*1fd30*/  LOP3.LUT P4, RZ, R3, 0x1, RZ, 0xc0, !PT ;  /* 0x0000000103ff7812 */ /* 0x004fe4000788c0ff */
[----:B-----5:R-:W0:Y:S02]  /*1fd40*/  SHFL.UP PT, R3, R2, 0x1, RZ ;  /* 0x0420000002037989 */ /* 0x020e2400000e00ff */
        /* <DEDUP_REMOVED lines=15> */
.L_x_1059:
[----:B------:R-:W-:Y:S02]  /*1fe40*/  ULDC UR4, c[0x0][0xc38] ;  /* 0x00030e0000047ab9 */ /* 0x000fe40000000800 */
[----:B------:R-:W-:-:S05]  /*1fe50*/  MOV R16, UR4 ;  /* 0x0000000400107c02 */ /* 0x000fca0008000f00 */
[----:B--2---:R-:W-:-:S04]  /*1fe60*/  IMAD R6, R6, R16, RZ ;  /* 0x0000001006067224 */ /* 0x004fc800078e02ff */
[----:B------:R-:W-:-:S05]  /*1fe70*/  IMAD.IADD R4, R6, 0x1, R4 ;  /* 0x0000000106047824 */ /* 0x000fca00078e0204 */
[----:B------:R-:W-:-:S13]  /*1fe80*/  ISETP.GT.AND P4, PT, R4, R0, PT ;  /* 0x000000000400720c */ /* 0x000fda0003f84270 */
[----:B------:R-:W-:Y:S05]  /*1fe90*/  @!P4 BRA `(.L_x_966) ;  /* 0xfffffffc0060c947 */ /* 0x000fea000383ffff */
.L_x_961:
[----:B------:R-:W-:Y:S01]  /*1fea0*/  IADD3 R6, -R6, R4, RZ ;  /* 0x0000000406067210 */ /* 0x000fe20007ffe1ff */
[----:B------:R-:W-:-:S04]  /*1feb0*/  UMOV UR4, 0xffffffff ;  /* 0xffffffff00047882 */ /* 0x000fc80000000000 */
[----:B------:R-:W-:-:S05]  /*1fec0*/  IMAD R3, R5, R16, R6 ;  /* 0x0000001005037224 */ /* 0x000fca00078e0206 */
[----:B------:R-:W-:Y:S01]  /*1fed0*/  ISETP.GT.AND P6, PT, R3, R0, PT ;  /* 0x000000000300720c */ /* 0x000fe20003fc4270 */
[----:B------:R-:W-:-:S12]  /*1fee0*/  BRA.DIV UR4, `(.L_x_967) ;  /* 0x0000002a04687947 */ /* 0x000fd8000b800000 */
[----:B------:R-:W-:-:S04]  /*1fef0*/  VOTE.ANY R3, PT, !P6 ;  /* 0x0000000000037806 */ /* 0x000fc800070e0100 */
[----:B------:R-:W2:Y:S02]  /*1ff00*/  POPC R4, R3 ;  /* 0x0000000300047309 */ /* 0x000ea40000000000 */
[----:B--2---:R2:W3:Y:S02]  /*1ff10*/  SHFL.IDX PT, R17, R2, R4, 0x1f ;  /* 0x00001f0402117589 */ /* 0x0044e400000e0000 */
.L_x_1063:
[----:B------:R-:W-:Y:S01]  /*1ff20*/  ISETP.NE.AND P0, PT, R3, RZ, PT ;  /* 0x000000ff0300720c */ /* 0x000fe20003f05270 */
[----:B--2---:R-:W-:-:S12]  /*1ff30*/  IMAD.MOV.U32 R2, RZ, RZ, RZ ;  /* 0x000000ffff027224 */ /* 0x004fd800078e00ff */
[----:B------:R-:W-:Y:S05]  /*1ff40*/  @!P0 BRA `(.L_x_968) ;  /* 0x0000000000108947 */ /* 0x000fea0003800000 */
[----:B------:R-:W-:Y:S01]  /*1ff50*/  UMOV UR4, 0xffffffff ;  /* 0xffffffff00047882 */ /* 0x000fe20000000000 */
[----:B------:R-:W-:Y:S02]  /*1ff60*/  IADD3 R12, R4, -0x1, RZ ;  /* 0xffffffff040c7810 */ /* 0x000fe40007ffe0ff */
[----:B------:R-:W-:Y:S05]  /*1ff70*/  BRA.DIV UR4, `(.L_x_969) ;  /* 0x0000002a048c7947 */ /* 0x000fea000b800000 */
[----:B------:R2:W4:Y:S02]  /*1ff80*/  SHFL.IDX PT, R2, R5, R12, 0x1f ;  /* 0x00001f0c05027589 */ /* 0x00052400000e0000 */
.L_x_968:
[----:B0-23--:R-:W-:Y:S01]  /*1ff90*/  IABS R5, R17 ;  /* 0x0000001100057213 */ /* 0x00dfe20000000000 */
[----:B----4-:R-:W-:Y:S02]  /*1ffa0*/  IMAD R16, R2, R16, R6 ;  /* 0x0000001002107224 */ /* 0x010fe400078e0206 */
[----:B------:R-:W-:Y:S01]  /*1ffb0*/  IMAD.IADD R19, R4, 0x1, R19 ;  /* 0x0000000104137824 */ /* 0x000fe200078e0213 */
[----:B------:R-:W0:Y:S02]  /*1ffc0*/  I2F.RP R2, R5 ;  /* 0x0000000500027306 */ /* 0x000e240000209400 */
[----:B------:R-:W-:-:S06]  /*1ffd0*/  IADD3 R0, R0, -R16, RZ ;  /* 0x8000001000007210 */ /* 0x000fcc0007ffe0ff */
[----:B0-----:R-:W0:Y:S02]  /*1ffe0*/  MUFU.RCP R2, R2 ;  /* 0x0000000200027308 */ /* 0x001e240000001000 */
[----:B0-----:R-:W-:-:S06]  /*1fff0*/  VIADD R2, R2, 0xffffffe ;  /* 0x0ffffffe02027836 */ /* 0x001fcc0000000000 */
[----:B------:R-:W0:Y:S02]  /*20000*/  F2I.FTZ.U32.TRUNC.NTZ R3, R2 ;  /* 0x0000000200037305 */ /* 0x000e24000021f000 */
[----:B0-----:R-:W-:-:S05]  /*20010*/  IADD3 R2, RZ, -R3, RZ ;  /* 0x80000003ff027210 */ /* 0x001fca0007ffe0ff */
[----:B------:R-:W-:Y:S02]  /*20020*/  IMAD R6, R2, R5, RZ ;  /* 0x0000000502067224 */ /* 0x000fe400078e02ff */
[----:B------:R-:W-:-:S04]  /*20030*/  IMAD.MOV.U32 R2, RZ, RZ, RZ ;  /* 0x000000ffff027224 */ /* 0x000fc800078e00ff */
[----:B------:R-:W-:Y:S01]  /*20040*/  IMAD.HI.U32 R2, R3, R6, R2 ;  /* 0x0000000603027227 */ /* 0x000fe200078e0002 */
[----:B------:R-:W-:Y:S02]  /*20050*/  IABS R6, R17 ;  /* 0x0000001100067213 */ /* 0x000fe40000000000 */
[----:B------:R-:W-:-:S03]  /*20060*/  IABS R3, R0 ;  /* 0x0000000000037213 */ /* 0x000fc60000000000 */
[----:B------:R-:W-:Y:S02]  /*20070*/  IMAD.MOV R6, RZ, RZ, -R6 ;  /* 0x000000ffff067224 */ /* 0x000fe400078e0a06 */
[----:B------:R-:W-:-:S04]  /*20080*/  IMAD.HI.U32 R2, R2, R3, RZ ;  /* 0x0000000302027227 */ /* 0x000fc800078e00ff */
[----:B------:R-:W-:-:S05]  /*20090*/  IMAD R3, R2, R6, R3 ;  /* 0x0000000602037224 */ /* 0x000fca00078e0203 */
[----:B------:R-:W-:-:S13]  /*200a0*/  ISETP.GT.U32.AND P2, PT, R5, R3, PT ;  /* 0x000000030500720c */ /* 0x000fda0003f44070 */
[-C--:B------:R-:W-:Y:S01]  /*200b0*/  @!P2 IADD3 R3, R3, -R5.reuse, RZ ;  /* 0x800000050303a210 */ /* 0x080fe20007ffe0ff */
[----:B------:R-:W-:Y:S01]  /*200c0*/  @!P2 VIADD R2, R2, 0x1 ;  /* 0x000000010202a836 */ /* 0x000fe20000000000 */
[----:B------:R-:W-:Y:S02]  /*200d0*/  ISETP.NE.AND P2, PT, R17, RZ, PT ;  /* 0x000000ff1100720c */ /* 0x000fe40003f45270 */
[----:B------:R-:W-:Y:S02]  /*200e0*/  ISETP.GE.U32.AND P0, PT, R3, R5, PT ;  /* 0x000000050300720c */ /* 0x000fe40003f06070 */
[----:B------:R-:W-:-:S04]  /*200f0*/  LOP3.LUT R3, R0, R17, RZ, 0x3c, !PT ;  /* 0x0000001100037212 */ /* 0x000fc800078e3cff */
[----:B------:R-:W-:-:S07]  /*20100*/  ISETP.GE.AND P1, PT, R3, RZ, PT ;  /* 0x000000ff0300720c */ /* 0x000fce0003f26270 */
[----:B------:R-:W-:-:S06]  /*20110*/  @P0 IADD3 R2, R2, 0x1, RZ ;  /* 0x0000000102020810 */ /* 0x000fcc0007ffe0ff */
[----:B------:R-:W-:Y:S01]  /*20120*/  @!P1 IMAD.MOV R2, RZ, RZ, -R2 ;  /* 0x000000ffff029224 */ /* 0x000fe200078e0a02 */
[----:B------:R-:W-:-:S04]  /*20130*/  @!P2 LOP3.LUT R2, RZ, R17, RZ, 0x33, !PT ;  /* 0x00000011ff02a212 */ /* 0x000fc800078e33ff */
[----:B------:R-:W-:Y:S02]  /*20140*/  IADD3 R3, -R2, RZ, RZ ;  /* 0x000000ff02037210 */ /* 0x000fe40007ffe1ff */
[----:B------:R-:W-:-:S03]  /*20150*/  MOV R18, R2 ;  /* 0x0000000200127202 */ /* 0x000fc60000000f00 */
[----:B------:R-:W-:Y:S01]  /*20160*/  IMAD R17, R17, R3, R0 ;  /* 0x0000000311117224 */ /* 0x000fe200078e0200 */
[----:B------:R-:W-:Y:S06]  /*20170*/  BRA `(.L_x_970) ;  /* 0x00000000001c7947 */ /* 0x000fec0003800000 */
.L_x_962:
[----:B------:R-:W-:Y:S01]  /*20180*/  UMOV UR4, URZ ;  /* 0x0000003f00047c82 */ /* 0x000fe20008000000 */
[----:B------:R-:W-:Y:S01]  /*20190*/  UMOV UR5, URZ ;  /* 0x0000003f00057c82 */ /* 0x000fe20008000000 */
[----:B------:R-:W-:Y:S01]  /*201a0*/  ULDC UR6, c[0x0][0xc3c] ;  /* 0x00030f0000067ab9 */ /* 0x000fe20000000800 */
[----:B------:R-:W-:Y:S01]  /*201b0*/  IMAD.MOV.U32 R16, RZ, RZ, R0 ;  /* 0x000000ffff107224 */ /* 0x000fe200078e0000 */
[----:B------:R-:W-:Y:S01]  /*201c0*/  MOV R17, UR4 ;  /* 0x0000000400117c02 */ /* 0x000fe20008000f00 */
[----:B------:R-:W-:Y:S01]  /*201d0*/  IMAD.U32 R18, RZ, RZ, UR5 ;  /* 0x00000005ff127e24 */ /* 0x000fe2000f8e00ff */
[----:B------:R-:W-:-:S07]  /*201e0*/  MOV R19, UR6 ;  /* 0x0000000600137c02 */ /* 0x000fce0008000f00 */
.L_x_970:
[----:B------:R-:W2:Y:S04]  /*201f0*/  LDL R0, [R1+0x2c] ;  /* 0x00002c0001007983 */ /* 0x000ea80000100800 */
[----:B------:R4:W3:Y:S01]  /*20200*/  LDL R3, [R1+0x4] ;  /* 0x0000040001037983 */ /* 0x0008e20000100800 */
[----:B------:R-:W-:Y:S05]  /*20210*/  WARPSYNC.ALL ;  /* 0x0000000000007948 */ /* 0x000fea0003800000 */
[----:B------:R-:W-:Y:S01]  /*20220*/  BAR.SYNC.DEFER_BLOCKING 0x4, 0x180 ;  /* 0x0106000000007b1d */ /* 0x000fe20000010000 */
[----:B--2---:R-:W-:-:S13]  /*20230*/  ISETP.NE.AND P0, PT, R0, RZ, PT ;  /* 0x000000ff0000720c */ /* 0x004fda0003f05270 */
[----:B------:R-:W3:Y:S01]  /*20240*/  @!P0 S2R R0, SR_CgaCtaId ;  /* 0x0000000000008919 */ /* 0x000ee20000008800 */
[----:B------:R-:W-:-:S04]  /*20250*/  @!P0 MOV R2, 0x400 ;  /* 0x0000040000028802 */ /* 0x000fc80000000f00 */
[----:B---3--:R-:W-:-:S05]  /*20260*/  @!P0 LEA R3, R0, R2, 0x18 ;  /* 0x0000000200038211 */ /* 0x008fca00078ec0ff */
[----:B------:R4:W-:Y:S04]  /*20270*/  @!P0 STS.128 [R3+0x348d0], R16 ;  /* 0x0348d01003008388 */ /* 0x0009e80000000c00 */
[----:B------:R4:W-:Y:S01]  /*20280*/  @!P0 STL [R1+0x4], R3 ;  /* 0x0000040301008387 */ /* 0x0009e20000100800 */
[----:B------:R-:W-:Y:S06]  /*20290*/  BAR.ARV 0x5, 0x180 ;  /* 0x0146000000007b1d */ /* 0x000fec0000002000 */
.L_x_959:
[----:B------:R-:W-:Y:S02]  /*202a0*/  ULDC UR4, c[0x0][0xc3c] ;  /* 0x00030f0000047ab9 */ /* 0x000fe40000000800 */
[----:B---3--:R-:W-:-:S13]  /*202b0*/  ISETP.GE.AND P0, PT, R19, UR4, PT ;  /* 0x0000000413007c0c */ /* 0x008fda000bf06270 */
[----:B------:R-:W-:Y:S05]  /*202c0*/  @!P0 BRA `(.L_x_971) ;  /* 0xffffff9400f48947 */ /* 0x000fea000383ffff */
[----:B------:R-:W-:Y:S05]  /*202d0*/  BSYNC B8 ;  /* 0x0000000000087941 */ /* 0x000fea0003800000 */
.L_x_827:
[----:B--2---:R-:W2:Y:S01]  /*202e0*/  LDL.LU R0, [R1+0x58] ;  /* 0x0000580001007983 */ /* 0x004ea20000300800 */
[----:B------:R-:W-:Y:S01]  /*202f0*/  BSSY B0, `(.L_x_972) ;  /* 0x000000b000007945 */ /* 0x000fe20003800000 */
[----:B0-----:R-:W0:Y:S01]  /*20300*/  S2R R5, SR_CgaCtaId ;  /* 0x0000000000057919 */ /* 0x001e220000008800 */
[----:B--2---:R-:W-:-:S05]  /*20310*/  VIADD R0, R0, 0x1 ;  /* 0x0000000100007836 */ /* 0x004fca0000000000 */
[----:B------:R-:W-:-:S04]  /*20320*/  LEA.HI R2, R0, R0, RZ, 0x1 ;  /* 0x0000000000027211 */ /* 0x000fc800078f08ff */
[----:B----4-:R-:W-:-:S04]  /*20330*/  LOP3.LUT R3, R2, 0xfffffffe, RZ, 0xc0, !PT ;  /* 0xfffffffe02037812 */ /* 0x010fc800078ec0ff */
[----:B------:R-:W-:Y:S02]  /*20340*/  IADD3 R3, R0, -R3, RZ ;  /* 0x8000000300037210 */ /* 0x000fe40007ffe0ff */
[----:B------:R-:W-:Y:S02]  /*20350*/  MOV R0, 0x400 ;  /* 0x0000040000007802 */ /* 0x000fe40000000f00 */
[----:B------:R-:W-:Y:S02]  /*20360*/  SHF.L.U32 R3, R3, 0x1f, RZ ;  /* 0x0000001f03037819 */ /* 0x000fe400000006ff */
[----:B0-----:R-:W-:-:S04]  /*20370*/  LEA R0, R5, R0, 0x18 ;  /* 0x0000000005007211 */ /* 0x001fc800078ec0ff */
[----:B------:R-:W0:Y:S02]  /*20380*/  SYNCS.PHASECHK.TRANS64.TRYWAIT P0, [R0+URZ+0x34820], R3 ;  /* 0x03482003000075a7 */ /* 0x000e24000800017f */
[----:B0-----:R-:W-:Y:S05]  /*20390*/  @!P0 BRA `(.L_x_973) ;  /* 0x0000002400ac8947 */ /* 0x001fea0003800000 */
.L_x_1066:
[----:B------:R-:W-:Y:S05]  /*203a0*/  BSYNC B0 ;  /* 0x0000000000007941 */ /* 0x000fea0003800000 */
.L_x_972:
[----:B------:R-:W-:-:S03]  /*203b0*/  UMOV UR4, 0xffffffff ;  /* 0xffffffff00047882 */ /* 0x000fc60000000000 */
[----:B------:R-:W-:Y:S05]  /*203c0*/  BRA.DIV UR4, `(.L_x_974) ;  /* 0x0000002604b47947 */ /* 0x000fea000b800000 */
[----:B------:R-:W2:Y:S02]  /*203d0*/  S2R R2, SR_TID.X ;  /* 0x0000000000027919 */ /* 0x000ea40000002100 */
[----:B--2---:R-:W-:-:S04]  /*203e0*/  SHF.R.U32.HI R2, RZ, 0x5, R2 ;  /* 0x00000005ff027819 */ /* 0x004fc80000011602 */
[----:B------:R-:W-:-:S05]  /*203f0*/  LOP3.LUT R2, R2, 0x3, RZ, 0xc0, !PT ;  /* 0x0000000302027812 */ /* 0x000fca00078ec0ff */
[----:B------:R2:W3:Y:S02]  /*20400*/  SHFL.IDX PT, R14, R2, RZ, 0x1f ;  /* 0x00001fff020e7589 */ /* 0x0004e400000e0000 */
.L_x_1069:
[----:B---3--:R-:W-:-:S13]  /*20410*/  ISETP.NE.AND P0, PT, R14, RZ, PT ;  /* 0x000000ff0e00720c */ /* 0x008fda0003f05270 */
[----:B------:R-:W-:Y:S05]  /*20420*/  @P0 BRA `(.L_x_612) ;  /* 0x00000000009c0947 */ /* 0x000fea0003800000 */
[----:B------:R-:W-:-:S03]  /*20430*/  UMOV UR4, 0xffffffff ;  /* 0xffffffff00047882 */ /* 0x000fc60000000000 */
[----:B------:R-:W-:Y:S05]  /*20440*/  BRA.DIV UR4, `(.L_x_975) ;  /* 0x0000002604c87947 */ /* 0x000fea000b800000 */
[----:B------:R-:W-:-:S13]  /*20450*/  ELECT P6, URZ, PT ;  /* 0x00000000003f782f */ /* 0x000fda00038c0000 */
.L_x_1072:
        /* <DEDUP_REMOVED lines=8> */
.L_x_976:
[----:B0-----:R-:W2:Y:S04]  /*204e0*/  LDL R3, [R1+0xc] ;  /* 0x00000c0001037983 */ /* 0x001ea80000100800 */
[----:B------:R-:W3:Y:S01]  /*204f0*/  LDL.LU R7, [R1+0x18] ;  /* 0x0000180001077983 */ /* 0x000ee20000300800 */
[----:B------:R-:W-:-:S05]  /*20500*/  IADD3 R2, R0, 0x34840, RZ ;  /* 0x0003484000027810 */ /* 0x000fca0007ffe0ff */
[C---:B--2---:R-:W-:Y:S01]  /*20510*/  IMAD R6, R3.reuse, 0x8, R2 ;  /* 0x0000000803067824 */ /* 0x044fe200078e0202 */
[----:B------:R-:W-:Y:S02]  /*20520*/  IADD3 R3, R3, 0x1, RZ ;  /* 0x0000000103037810 */ /* 0x000fe40007ffe0ff */
[----:B---3--:R-:W-:Y:S02]  /*20530*/  SHF.L.U32 R5, R7, 0x1f, RZ ;  /* 0x0000001f07057819 */ /* 0x008fe400000006ff */
[C---:B------:R-:W-:Y:S02]  /*20540*/  ISETP.NE.AND P1, PT, R3.reuse, 0x2, PT ;  /* 0x000000020300780c */ /* 0x040fe40003f25270 */
[----:B------:R-:W0:Y:S02]  /*20550*/  SYNCS.PHASECHK.TRANS64.TRYWAIT P0, [R6+URZ], R5 ;  /* 0x00000005060075a7 */ /* 0x000e24000800017f */
[----:B------:R-:W-:Y:S02]  /*20560*/  SEL R4, RZ, 0x1, P1 ;  /* 0x00000001ff047807 */ /* 0x000fe40000800000 */
[----:B------:R-:W-:-:S02]  /*20570*/  SEL R3, R3, RZ, P1 ;  /* 0x000000ff03037207 */ /* 0x000fc40000800000 */
[----:B------:R-:W-:-:S03]  /*20580*/  LOP3.LUT R4, R7, R4, RZ, 0x3c, !PT ;  /* 0x0000000407047212 */ /* 0x000fc600078e3cff */
[----:B------:R-:W-:Y:S01]  /*20590*/  IMAD R7, R3, 0x8, R2 ;  /* 0x0000000803077824 */ /* 0x000fe200078e0202 */
[----:B------:R-:W-:Y:S01]  /*205a0*/  SHF.L.U32 R2, R4, 0x1f, RZ ;  /* 0x0000001f04027819 */ /* 0x000fe200000006ff */
[----:B0-----:R-:W-:Y:S06]  /*205b0*/  @!P0 BRA `(.L_x_977) ;  /* 0x00000024008c8947 */ /* 0x001fec0003800000 */
.L_x_1073:
[----:B------:R-:W2:Y:S02]  /*205c0*/  SYNCS.PHASECHK.TRANS64.TRYWAIT P0, [R7+URZ], R2 ;  /* 0x00000002070075a7 */ /* 0x000ea4000800017f */
[----:B--2---:R-:W-:Y:S05]  /*205d0*/  @!P0 BRA `(.L_x_978) ;  /* 0x0000002400988947 */ /* 0x004fea0003800000 */
.L_x_1074:
[----:B------:R-:W-:Y:S05]  /*205e0*/  @!P2 BRA `(.L_x_979) ;  /* 0x000000000004a947 */ /* 0x000fea0003800000 */
[----:B------:R-:W-:Y:S01]  /*205f0*/  BPT.TRAP 0x1 ;  /* 0x000000040000795c */ /* 0x000fe20000300000 */
.L_x_979:
[----:B------:R-:W3:Y:S01]  /*20600*/  LDL.LU R4, [R1+0xc] ;  /* 0x00000c0001047983 */ /* 0x000ee20000300800 */
[----:B------:R-:W-:-:S05]  /*20610*/  IADD3 R0, R0, 0x34860, RZ ;  /* 0x0003486000007810 */ /* 0x000fca0007ffe0ff */
[----:B---3--:R-:W-:-:S04]  /*20620*/  IMAD R4, R4, 0x8, R0 ;  /* 0x0000000804047824 */ /* 0x008fc800078e0200 */
[----:B------:R-:W3:Y:S02]  /*20630*/  SYNCS.PHASECHK.TRANS64.TRYWAIT P0, [R4+URZ], R5 ;  /* 0x00000005040075a7 */ /* 0x000ee4000800017f */
[----:B---3--:R-:W-:Y:S05]  /*20640*/  @!P0 BRA `(.L_x_980) ;  /* 0x0000002400908947 */ /* 0x008fea0003800000 */
.L_x_1075:
[----:B------:R-:W-:-:S07]  /*20650*/  LEA R3, R3, R0, 0x3 ;  /* 0x0000000003037211 */ /* 0x000fce00078e18ff */
.L_x_981:
[----:B----4-:R4:W0:Y:S02]  /*20660*/  SYNCS.PHASECHK.TRANS64.TRYWAIT P0, [R3+URZ], R2 ;  /* 0x00000002030075a7 */ /* 0x010824000800017f */
[----:B0-----:R-:W-:Y:S05]  /*20670*/  @!P0 NANOSLEEP.SYNCS 0x989680 ;  /* 0x009896800000895d */ /* 0x001fea0003900000 */
[----:B------:R-:W0:Y:S02]  /*20680*/  @!P0 SYNCS.PHASECHK.TRANS64 P0, [R3+URZ], R2 ;  /* 0x00000002030085a7 */ /* 0x000e24000800007f */
[----:B0-----:R-:W-:Y:S05]  /*20690*/  @!P0 BRA `(.L_x_981) ;  /* 0xfffffffc00f08947 */ /* 0x001fea000383ffff */
.L_x_612:
[----:B------:R-:W-:Y:S05]  /*206a0*/  BSYNC B9 ;  /* 0x0000000000097941 */ /* 0x000fea0003800000 */
.L_x_609:
[----:B------:R-:W-:Y:S05]  /*206b0*/  EXIT ;  /* 0x000000000000794d */ /* 0x000fea0003800000 */
.L_x_630:
[----:B-1----:R1:W2:Y:S02]  /*206c0*/  SYNCS.PHASECHK.TRANS64.TRYWAIT P5, [R3+URZ+0x34890], R0 ;  /* 0x03489000030075a7 */ /* 0x0022a400080a017f */
[----:B--2---:R-:W-:Y:S05]  /*206d0*/  @!P5 NANOSLEEP.SYNCS 0x989680 ;  /* 0x009896800000d95d */ /* 0x004fea0003900000 */
[----:B------:R-:W2:Y:S02]  /*206e0*/  @!P5 SYNCS.PHASECHK.TRANS64 P5, [R3+URZ+0x34890], R0 ;  /* 0x034890000300d5a7 */ /* 0x000ea400080a007f */
[----:B--2---:R-:W-:Y:S05]  /*206f0*/  @!P5 BRA `(.L_x_630) ;  /* 0xfffffffc00f0d947 */ /* 0x004fea000383ffff */
[----:B------:R-:W-:Y:S05]  /*20700*/  BRA `(.L_x_982) ;  /* 0xfffffe30000c7947 */ /* 0x000fea000383ffff */
.L_x_684:
[----:B-1----:R1:W3:Y:S02]  /*20710*/  SYNCS.PHASECHK.TRANS64.TRYWAIT P5, [R3+URZ+0x34890], R0 ;  /* 0x03489000030075a7 */ /* 0x0022e400080a017f */
[----:B---3--:R-:W-:Y:S05]  /*20720*/  @!P5 NANOSLEEP.SYNCS 0x989680 ;  /* 0x009896800000d95d */ /* 0x008fea0003900000 */
[----:B------:R-:W3:Y:S02]  /*20730*/  @!P5 SYNCS.PHASECHK.TRANS64 P5, [R3+URZ+0x34890], R0 ;  /* 0x034890000300d5a7 */ /* 0x000ee400080a007f */
[----:B---3--:R-:W-:Y:S05]  /*20740*/  @!P5 BRA `(.L_x_684) ;  /* 0xfffffffc00f0d947 */ /* 0x008fea000383ffff */
[----:B------:R-:W-:Y:S05]  /*20750*/  BRA `(.L_x_983) ;  /* 0xfffffe6000887947 */ /* 0x000fea000383ffff */
.L_x_709:
[----:B-1----:R1:W2:Y:S02]  /*20760*/  SYNCS.PHASECHK.TRANS64.TRYWAIT P4, [R3+URZ+0x34890], R0 ;  /* 0x03489000030075a7 */ /* 0x0022a4000808017f */
[----:B--2---:R-:W-:Y:S05]  /*20770*/  @!P4 NANOSLEEP.SYNCS 0x989680 ;  /* 0x009896800000c95d */ /* 0x004fea0003900000 */
[----:B------:R-:W2:Y:S02]  /*20780*/  @!P4 SYNCS.PHASECHK.TRANS64 P4, [R3+URZ+0x34890], R0 ;  /* 0x034890000300c5a7 */ /* 0x000ea4000808007f */
[----:B--2---:R-:W-:Y:S05]  /*20790*/  @!P4 BRA `(.L_x_709) ;  /* 0xfffffffc00f0c947 */ /* 0x004fea000383ffff */
[----:B------:R-:W-:Y:S05]  /*207a0*/  BRA `(.L_x_984) ;  /* 0xfffffe9000887947 */ /* 0x000fea000383ffff */
.L_x_715:
[----:B0-----:R0:W2:Y:S02]  /*207b0*/  SYNCS.PHASECHK.TRANS64.TRYWAIT P4, [R3+URZ+0x348b0], R0 ;  /* 0x0348b000030075a7 */ /* 0x0010a4000808017f */
[----:B--2---:R-:W-:Y:S05]  /*207c0*/  @!P4 NANOSLEEP.SYNCS 0x989680 ;  /* 0x009896800000c95d */ /* 0x004fea0003900000 */
[----:B------:R-:W2:Y:S02]  /*207d0*/  @!P4 SYNCS.PHASECHK.TRANS64 P4, [R3+URZ+0x348b0], R0 ;  /* 0x0348b0000300c5a7 */ /* 0x000ea4000808007f */
[----:B--2---:R-:W-:Y:S05]  /*207e0*/  @!P4 BRA `(.L_x_715) ;  /* 0xfffffffc00f0c947 */ /* 0x004fea000383ffff */
[----:B------:R-:W-:Y:S05]  /*207f0*/  BRA `(.L_x_985) ;  /* 0xfffffe94008c7947 */ /* 0x000fea000383ffff */
.L_x_733:
[----:B------:R-:W-:Y:S01]  /*20800*/  BSSY B1, `(.L_x_986) ;  /* 0x0000008000017945 */ /* 0x000fe20003800000 */
[----:B------:R-:W-:Y:S01]  /*20810*/  IMAD.MOV.U32 R13, RZ, RZ, R25 ;  /* 0x000000ffff0d7224 */ /* 0x000fe200078e0019 */
[----:B------:R-:W-:Y:S01]  /*20820*/  MOV R12, RZ ;  /* 0x000000ff000c7202 */ /* 0x000fe20000000f00 */
[----:B------:R-:W-:Y:S01]  /*20830*/  IMAD.MOV.U32 R11, RZ, RZ, 0x1c1f ;  /* 0x00001c1fff0b7424 */ /* 0x000fe200078e00ff */
[----:B------:R-:W-:-:S07]  /*20840*/  MOV R15, 0xffffffff ;  /* 0xffffffff000f7802 */ /* 0x000fce0000000f00 */
[----:B------:R-:W-:Y:S05]  /*20850*/  WARPSYNC.COLLECTIVE R15, `(.L_x_987) ;  /* 0x000000000f087348 */ /* 0x000fea0003c00000 */
[----:B------:R0:W1:Y:S02]  /*20860*/  SHFL.IDX P6, R14, R13, R12, R11 ;  /* 0x0000000c0d0e7389 */ /* 0x00006400000c000b */
[----:B01----:R-:W-:Y:S01]  /*20870*/  ENDCOLLECTIVE ;  /* 0x000000000000791b */ /* 0x003fe20003800000 */
.L_x_987:
[----:B------:R-:W-:Y:S05]  /*20880*/  BSYNC B1 ;  /* 0x0000000000017941 */ /* 0x000fea0003800000 */
.L_x_986:
[----:B------:R-:W-:Y:S01]  /*20890*/  MOV R13, R24 ;  /* 0x00000018000d7202 */ /* 0x000fe20000000f00 */
[----:B------:R-:W-:Y:S01]  /*208a0*/  IMAD.MOV.U32 R12, RZ, RZ, RZ ;  /* 0x000000ffff0c7224 */ /* 0x000fe200078e00ff */
[----:B------:R-:W-:Y:S01]  /*208b0*/  MOV R11, 0x1c1f ;  /* 0x00001c1f000b7802 */ /* 0x000fe20000000f00 */
[----:B------:R-:W-:Y:S02]  /*208c0*/  IMAD.MOV.U32 R15, RZ, RZ, -0x1 ;  /* 0xffffffffff0f7424 */ /* 0x000fe400078e00ff */
[----:B------:R-:W-:-:S07]  /*208d0*/  IMAD.MOV.U32 R0, RZ, RZ, R14 ;  /* 0x000000ffff007224 */ /* 0x000fce00078e000e */
[----:B------:R-:W-:Y:S05]  /*208e0*/  WARPSYNC.COLLECTIVE R15, `(.L_x_988) ;  /* 0x000000000f087348 */ /* 0x000fea0003c00000 */
[----:B------:R0:W1:Y:S02]  /*208f0*/  SHFL.IDX P6, R14, R13, R12, R11 ;  /* 0x0000000c0d0e7389 */ /* 0x00006400000c000b */
[----:B01----:R-:W-:Y:S01]  /*20900*/  ENDCOLLECTIVE ;  /* 0x000000000000791b */ /* 0x003fe20003800000 */
.L_x_988:
[----:B------:R-:W-:Y:S01]  /*20910*/  IMAD.MOV.U32 R13, RZ, RZ, R27 ;  /* 0x000000ffff0d7224 */ /* 0x000fe200078e001b */
[----:B------:R-:W-:-:S07]  /*20920*/  MOV R3, R14 ;  /* 0x0000000e00037202 */ /* 0x000fce0000000f00 */
[----:B------:R-:W-:Y:S05]  /*20930*/  WARPSYNC.COLLECTIVE R15, `(.L_x_989) ;  /* 0x000000000f087348 */ /* 0x000fea0003c00000 */
[----:B------:R0:W1:Y:S02]  /*20940*/  SHFL.IDX P6, R14, R13, R12, R11 ;  /* 0x0000000c0d0e7389 */ /* 0x00006400000c000b */
[----:B01----:R-:W-:Y:S01]  /*20950*/  ENDCOLLECTIVE ;  /* 0x000000000000791b */ /* 0x003fe20003800000 */
.L_x_989:
[----:B------:R-:W-:Y:S01]  /*20960*/  IMAD.MOV.U32 R13, RZ, RZ, R26 ;  /* 0x000000ffff0d7224 */ /* 0x000fe200078e001a */
[----:B------:R-:W-:-:S07]  /*20970*/  MOV R4, R14 ;  /* 0x0000000e00047202 */ /* 0x000fce0000000f00 */
[----:B------:R-:W-:Y:S05]  /*20980*/  WARPSYNC.COLLECTIVE R15, `(.L_x_990) ;  /* 0x000000000f087348 */ /* 0x000fea0003c00000 */
[----:B------:R0:W1:Y:S02]  /*20990*/  SHFL.IDX P6, R14, R13, R12, R11 ;  /* 0x0000000c0d0e7389 */ /* 0x00006400000c000b */
[----:B01----:R-:W-:Y:S01]  /*209a0*/  ENDCOLLECTIVE ;  /* 0x000000000000791b */ /* 0x003fe20003800000 */
.L_x_990:
[----:B------:R-:W-:Y:S01]  /*209b0*/  MOV R5, R14 ;  /* 0x0000000e00057202 */ /* 0x000fe20000000f00 */
[----:B------:R-:W-:Y:S06]  /*209c0*/  BRA `(.L_x_991) ;  /* 0xfffffea000587947 */ /* 0x000fec000383ffff */
.L_x_737:
[----:B0-----:R0:W1:Y:S02]  /*209d0*/  SYNCS.PHASECHK.TRANS64.TRYWAIT P0, [R2+URZ+0x34800], R5 ;  /* 0x03480005020075a7 */ /* 0x001064000800017f */
[----:B-1----:R-:W-:Y:S05]  /*209e0*/  @!P0 NANOSLEEP.SYNCS 0x989680 ;  /* 0x009896800000895d */ /* 0x002fea0003900000 */
[----:B------:R-:W1:Y:S02]  /*209f0*/  @!P0 SYNCS.PHASECHK.TRANS64 P0, [R2+URZ+0x34800], R5 ;  /* 0x03480005020085a7 */ /* 0x000e64000800007f */
[----:B-1----:R-:W-:Y:S05]  /*20a00*/  @!P0 BRA `(.L_x_737) ;  /* 0xfffffffc00f08947 */ /* 0x002fea000383ffff */
[----:B------:R-:W-:Y:S05]  /*20a10*/  BRA `(.L_x_992) ;  /* 0xfffffea800d47947 */ /* 0x000fea000383ffff */
.L_x_761:
        /* <DEDUP_REMOVED lines=8> */
.L_x_994:
[----:B------:R-:W-:Y:S05]  /*20aa0*/  BSYNC B1 ;  /* 0x0000000000017941 */ /* 0x000fea0003800000 */
.L_x_993:
        /* <DEDUP_REMOVED lines=8> */
.L_x_995:
[----:B------:R-:W-:Y:S02]  /*20b30*/  IMAD.MOV.U32 R43, RZ, RZ, R3 ;  /* 0x000000ffff2b7224 */ /* 0x000fe400078e0003 */
[----:B------:R-:W-:Y:S01]  /*20b40*/  IMAD.MOV.U32 R13, RZ, RZ, R27 ;  /* 0x000000ffff0d7224 */ /* 0x000fe200078e001b */
[----:B------:R-:W-:-:S07]  /*20b50*/  MOV R0, R14 ;  /* 0x0000000e00007202 */ /* 0x000fce0000000f00 */
[----:B------:R-:W-:Y:S05]  /*20b60*/  WARPSYNC.COLLECTIVE R15, `(.L_x_996) ;  /* 0x000000000f087348 */ /* 0x000fea0003c00000 */
[----:B------:R0:W1:Y:S02]  /*20b70*/  SHFL.IDX P6, R14, R13, R12, R11 ;  /* 0x0000000c0d0e7389 */ /* 0x00006400000c000b */
[----:B01----:R-:W-:Y:S01]  /*20b80*/  ENDCOLLECTIVE ;  /* 0x000000000000791b */ /* 0x003fe20003800000 */
.L_x_996:
[----:B------:R-:W-:Y:S01]  /*20b90*/  MOV R42, R0 ;  /* 0x00000000002a7202 */ /* 0x000fe20000000f00 */
[----:B------:R-:W-:Y:S01]  /*20ba0*/  IMAD.MOV.U32 R13, RZ, RZ, R26 ;  /* 0x000000ffff0d7224 */ /* 0x000fe200078e001a */
[----:B------:R-:W-:-:S07]  /*20bb0*/  MOV R5, R14 ;  /* 0x0000000e00057202 */ /* 0x000fce0000000f00 */
[----:B------:R-:W-:Y:S05]  /*20bc0*/  WARPSYNC.COLLECTIVE R15, `(.L_x_997) ;  /* 0x000000000f087348 */ /* 0x000fea0003c00000 */
[----:B------:R0:W1:Y:S02]  /*20bd0*/  SHFL.IDX P6, R14, R13, R12, R11 ;  /* 0x0000000c0d0e7389 */ /* 0x00006400000c000b */
[----:B01----:R-:W-:Y:S01]  /*20be0*/  ENDCOLLECTIVE ;  /* 0x000000000000791b */ /* 0x003fe20003800000 */
.L_x_997:
[----:B------:R-:W-:Y:S05]  /*20bf0*/  BRA `(.L_x_998) ;  /* 0xfffffec800747947 */ /* 0x000fea000383ffff */
.L_x_765:
[----:B0-----:R0:W1:Y:S02]  /*20c00*/  SYNCS.PHASECHK.TRANS64.TRYWAIT P0, [R2+URZ+0x34800], R5 ;  /* 0x03480005020075a7 */ /* 0x001064000800017f */
[----:B-1----:R-:W-:Y:S05]  /*20c10*/  @!P0 NANOSLEEP.SYNCS 0x989680 ;  /* 0x009896800000895d */ /* 0x002fea0003900000 */
[----:B------:R-:W1:Y:S02]  /*20c20*/  @!P0 SYNCS.PHASECHK.TRANS64 P0, [R2+URZ+0x34800], R5 ;  /* 0x03480005020085a7 */ /* 0x000e64000800007f */
[----:B-1----:R-:W-:Y:S05]  /*20c30*/  @!P0 BRA `(.L_x_765) ;  /* 0xfffffffc00f08947 */ /* 0x002fea000383ffff */
[----:B------:R-:W-:Y:S05]  /*20c40*/  BRA `(.L_x_999) ;  /* 0xfffffed000747947 */ /* 0x000fea000383ffff */
.L_x_779:
[----:B-1----:R1:W2:Y:S02]  /*20c50*/  SYNCS.PHASECHK.TRANS64.TRYWAIT P2, [R0+URZ+0x34830], R3 ;  /* 0x03483003000075a7 */ /* 0x0022a4000804017f */
[----:B--2---:R-:W-:Y:S05]  /*20c60*/  @!P2 NANOSLEEP.SYNCS 0x989680 ;  /* 0x009896800000a95d */ /* 0x004fea0003900000 */
[----:B------:R-:W2:Y:S02]  /*20c70*/  @!P2 SYNCS.PHASECHK.TRANS64 P2, [R0+URZ+0x34830], R3 ;  /* 0x034830030000a5a7 */ /* 0x000ea4000804007f */
[----:B--2---:R-:W-:Y:S05]  /*20c80*/  @!P2 BRA `(.L_x_779) ;  /* 0xfffffffc00f0a947 */ /* 0x004fea000383ffff */
[----:B------:R-:W-:Y:S05]  /*20c90*/  BRA `(.L_x_778) ;  /* 0xfffffef400747947 */ /* 0x000fea000383ffff */
.L_x_786:
[----:B-1----:R1:W2:Y:S02]  /*20ca0*/  SYNCS.PHASECHK.TRANS64.TRYWAIT P2, [R10+URZ+0x34830], R7 ;  /* 0x034830070a0075a7 */ /* 0x0022a4000804017f */
[----:B--2---:R-:W-:Y:S05]  /*20cb0*/  @!P2 NANOSLEEP.SYNCS 0x989680 ;  /* 0x009896800000a95d */ /* 0x004fea0003900000 */
[----:B------:R-:W2:Y:S02]  /*20cc0*/  @!P2 SYNCS.PHASECHK.TRANS64 P2, [R10+URZ+0x34830], R7 ;  /* 0x034830070a00a5a7 */ /* 0x000ea4000804007f */
[----:B--2---:R-:W-:Y:S05]  /*20cd0*/  @!P2 BRA `(.L_x_786) ;  /* 0xfffffffc00f0a947 */ /* 0x004fea000383ffff */
[----:B------:R-:W-:Y:S05]  /*20ce0*/  BRA `(.L_x_785) ;  /* 0xffffff2400f47947 */ /* 0x000fea000383ffff */
.L_x_791:
[----:B-1----:R1:W2:Y:S02]  /*20cf0*/  SYNCS.PHASECHK.TRANS64.TRYWAIT P2, [R13+URZ+0x34850], R0 ;  /* 0x034850000d0075a7 */ /* 0x0022a4000804017f */
[----:B--2---:R-:W-:Y:S05]  /*20d00*/  @!P2 NANOSLEEP.SYNCS 0x989680 ;  /* 0x009896800000a95d */ /* 0x004fea0003900000 */
[----:B------:R-:W2:Y:S02]  /*20d10*/  @!P2 SYNCS.PHASECHK.TRANS64 P2, [R13+URZ+0x34850], R0 ;  /* 0x034850000d00a5a7 */ /* 0x000ea4000804007f */
[----:B--2---:R-:W-:Y:S05]  /*20d20*/  @!P2 BRA `(.L_x_791) ;  /* 0xfffffffc00f0a947 */ /* 0x004fea000383ffff */
[----:B------:R-:W-:Y:S05]  /*20d30*/  BRA `(.L_x_790) ;  /* 0xffffff3000c87947 */ /* 0x000fea000383ffff */
.L_x_797:
[----:B-1----:R1:W2:Y:S02]  /*20d40*/  SYNCS.PHASECHK.TRANS64.TRYWAIT P0, [R8+URZ+0x34850], R5 ;  /* 0x03485005080075a7 */ /* 0x0022a4000800017f */
[----:B--2---:R-:W-:Y:S05]  /*20d50*/  @!P0 NANOSLEEP.SYNCS 0x989680 ;  /* 0x009896800000895d */ /* 0x004fea0003900000 */
[----:B------:R-:W2:Y:S02]  /*20d60*/  @!P0 SYNCS.PHASECHK.TRANS64 P0, [R8+URZ+0x34850], R5 ;  /* 0x03485005080085a7 */ /* 0x000ea4000800007f */
[----:B--2---:R-:W-:Y:S05]  /*20d70*/  @!P0 BRA `(.L_x_797) ;  /* 0xfffffffc00f08947 */ /* 0x004fea000383ffff */
[----:B------:R-:W-:Y:S05]  /*20d80*/  BRA `(.L_x_796) ;  /* 0xffffff5400e87947 */ /* 0x000fea000383ffff */
.L_x_833:
[----:B------:R-:W0:Y:S01]  /*20d90*/  S2R R7, SR_TID.X ;  /* 0x0000000000077919 */ /* 0x000e220000002100 */
[----:B------:R-:W-:Y:S01]  /*20da0*/  BSSY B1, `(.L_x_1000) ;  /* 0x000000a000017945 */ /* 0x000fe20003800000 */
[----:B------:R-:W-:Y:S01]  /*20db0*/  IMAD.MOV.U32 R12, RZ, RZ, RZ ;  /* 0x000000ffff0c7224 */ /* 0x000fe200078e00ff */
[----:B------:R-:W-:Y:S01]  /*20dc0*/  MOV R11, 0x1f ;  /* 0x0000001f000b7802 */ /* 0x000fe20000000f00 */
[----:B------:R-:W-:Y:S01]  /*20dd0*/  IMAD.MOV.U32 R15, RZ, RZ, -0x1 ;  /* 0xffffffffff0f7424 */ /* 0x000fe200078e00ff */
[----:B0-----:R-:W-:-:S04]  /*20de0*/  SHF.R.U32.HI R7, RZ, 0x5, R7 ;  /* 0x00000005ff077819 */ /* 0x001fc80000011607 */
[----:B------:R-:W-:-:S04]  /*20df0*/  LOP3.LUT R7, R7, 0x3, RZ, 0xc0, !PT ;  /* 0x0000000307077812 */ /* 0x000fc800078ec0ff */
[----:B------:R-:W-:-:S07]  /*20e00*/  MOV R13, R7 ;  /* 0x00000007000d7202 */ /* 0x000fce0000000f00 */
[----:B------:R-:W-:Y:S05]  /*20e10*/  WARPSYNC.COLLECTIVE R15, `(.L_x_1001) ;  /* 0x000000000f087348 */ /* 0x000fea0003c00000 */
[----:B------:R0:W1:Y:S02]  /*20e20*/  SHFL.IDX P6, R14, R13, R12, R11 ;  /* 0x0000000c0d0e7389 */ /* 0x00006400000c000b */
[----:B01----:R-:W-:Y:S01]  /*20e30*/  ENDCOLLECTIVE ;  /* 0x000000000000791b */ /* 0x003fe20003800000 */
.L_x_1001:
[----:B------:R-:W-:Y:S05]  /*20e40*/  BSYNC B1 ;  /* 0x0000000000017941 */ /* 0x000fea0003800000 */
.L_x_1000:
[----:B------:R-:W-:Y:S05]  /*20e50*/  BRA `(.L_x_1002) ;  /* 0xffffff9000d47947 */ /* 0x000fea000383ffff */
.L_x_835:
[----:B------:R-:W-:Y:S01]  /*20e60*/  BSSY B1, `(.L_x_1003) ;  /* 0x0000006000017945 */ /* 0x000fe20003800000 */
[----:B------:R-:W-:-:S07]  /*20e70*/  MOV R15, 0xffffffff ;  /* 0xffffffff000f7802 */ /* 0x000fce0000000f00 */
[----:B0-----:R-:W-:Y:S05]  /*20e80*/  WARPSYNC.COLLECTIVE R15, `(.L_x_1004) ;  /* 0x000000000f0c7348 */ /* 0x001fea0003c00000 */
[----:B------:R-:W-:Y:S02]  /*20e90*/  ELECT P6, UR62, PT ;  /* 0x00000000003e782f */ /* 0x000fe400038c0000 */
[----:B------:R-:W-:Y:S01]  /*20ea0*/  MOV R14, UR62 ;  /* 0x0000003e000e7c02 */ /* 0x000fe20008000f00 */
[----:B0-----:R-:W-:Y:S10]  /*20eb0*/  ENDCOLLECTIVE ;  /* 0x000000000000791b */ /* 0x001ff40003800000 */
.L_x_1004:
[----:B------:R-:W-:Y:S05]  /*20ec0*/  BSYNC B1 ;  /* 0x0000000000017941 */ /* 0x000fea0003800000 */
.L_x_1003:
[----:B------:R-:W-:Y:S01]  /*20ed0*/  PLOP3.LUT P2, PT, P6, PT, PT, 0x80, 0x0 ;  /* 0x000000000000781c */ /* 0x000fe2000374f070 */
[----:B------:R-:W-:-:S12]  /*20ee0*/  BRA `(.L_x_834) ;  /* 0xffffff9000c87947 */ /* 0x000fd8000383ffff */
.L_x_837:
[----:B0-----:R-:W2:Y:S02]  /*20ef0*/  LDL R3, [R1+0x4] ;  /* 0x0000040001037983 */ /* 0x001ea40000100800 */
[----:B--2---:R0:W1:Y:S02]  /*20f00*/  SYNCS.PHASECHK.TRANS64.TRYWAIT P0, [R3+URZ+0x34820], R2 ;  /* 0x03482002030075a7 */ /* 0x004064000800017f */
[----:B-1----:R-:W-:Y:S05]  /*20f10*/  @!P0 NANOSLEEP.SYNCS 0x989680 ;  /* 0x009896800000895d */ /* 0x002fea0003900000 */
[----:B------:R-:W1:Y:S02]  /*20f20*/  @!P0 SYNCS.PHASECHK.TRANS64 P0, [R3+URZ+0x34820], R2 ;  /* 0x03482002030085a7 */ /* 0x000e64000800007f */
[----:B-1----:R-:W-:Y:S05]  /*20f30*/  @!P0 BRA `(.L_x_837) ;  /* 0xfffffffc00ec8947 */ /* 0x002fea000383ffff */
[----:B------:R-:W-:Y:S05]  /*20f40*/  BRA `(.L_x_1005) ;  /* 0xffffff9000d87947 */ /* 0x000fea000383ffff */
.L_x_841:
[----:B0-----:R0:W1:Y:S02]  /*20f50*/  SYNCS.PHASECHK.TRANS64.TRYWAIT P0, [R5+URZ+0x348a0], R8 ;  /* 0x0348a008050075a7 */ /* 0x001064000800017f */
[----:B-1----:R-:W-:Y:S05]  /*20f60*/  @!P0 NANOSLEEP.SYNCS 0x989680 ;  /* 0x009896800000895d */ /* 0x002fea0003900000 */
[----:B------:R-:W1:Y:S02]  /*20f70*/  @!P0 SYNCS.PHASECHK.TRANS64 P0, [R5+URZ+0x348a0], R8 ;  /* 0x0348a008050085a7 */ /* 0x000e64000800007f */
[----:B-1----:R-:W-:Y:S05]  /*20f80*/  @!P0 BRA `(.L_x_841) ;  /* 0xfffffffc00f08947 */ /* 0x002fea000383ffff */
[----:B------:R-:W-:Y:S05]  /*20f90*/  BRA `(.L_x_1006) ;  /* 0xffffff9000fc7947 */ /* 0x000fea000383ffff */
.L_x_848:
[----:B-1----:R1:W2:Y:S02]  /*20fa0*/  SYNCS.PHASECHK.TRANS64.TRYWAIT P0, [R5+URZ+0x348c0], R8 ;  /* 0x0348c008050075a7 */ /* 0x0022a4000800017f */
[----:B--2---:R-:W-:Y:S05]  /*20fb0*/  @!P0 NANOSLEEP.SYNCS 0x989680 ;  /* 0x009896800000895d */ /* 0x004fea0003900000 */
[----:B------:R-:W2:Y:S02]  /*20fc0*/  @!P0 SYNCS.PHASECHK.TRANS64 P0, [R5+URZ+0x348c0], R8 ;  /* 0x0348c008050085a7 */ /* 0x000ea4000800007f */
[----:B--2---:R-:W-:Y:S05]  /*20fd0*/  @!P0 BRA `(.L_x_848) ;  /* 0xfffffffc00f08947 */ /* 0x004fea000383ffff */
[----:B------:R-:W-:Y:S05]  /*20fe0*/  BRA `(.L_x_1007) ;  /* 0xffffff9400f87947 */ /* 0x000fea000383ffff */
.L_x_856:
[----:B0-----:R0:W1:Y:S02]  /*20ff0*/  SYNCS.PHASECHK.TRANS64.TRYWAIT P0, [R6+URZ+0x348a0], R5 ;  /* 0x0348a005060075a7 */ /* 0x001064000800017f */
[----:B-1----:R-:W-:Y:S05]  /*21000*/  @!P0 NANOSLEEP.SYNCS 0x989680 ;  /* 0x009896800000895d */ /* 0x002fea0003900000 */
[----:B------:R-:W1:Y:S02]  /*21010*/  @!P0 SYNCS.PHASECHK.TRANS64 P0, [R6+URZ+0x348a0], R5 ;  /* 0x0348a005060085a7 */ /* 0x000e64000800007f */
[----:B-1----:R-:W-:Y:S05]  /*21020*/  @!P0 BRA `(.L_x_856) ;  /* 0xfffffffc00f08947 */ /* 0x002fea000383ffff */
[----:B------:R-:W-:Y:S05]  /*21030*/  BRA `(.L_x_1008) ;  /* 0xffffff9c00247947 */ /* 0x000fea000383ffff */
.L_x_863:
[----:B-1----:R1:W2:Y:S02]  /*21040*/  SYNCS.PHASECHK.TRANS64.TRYWAIT P0, [R6+URZ+0x348c0], R5 ;  /* 0x0348c005060075a7 */ /* 0x0022a4000800017f */
[----:B--2---:R-:W-:Y:S05]  /*21050*/  @!P0 NANOSLEEP.SYNCS 0x989680 ;  /* 0x009896800000895d */ /* 0x004fea0003900000 */
[----:B------:R-:W2:Y:S02]  /*21060*/  @!P0 SYNCS.PHASECHK.TRANS64 P0, [R6+URZ+0x348c0], R5 ;  /* 0x0348c005060085a7 */ /* 0x000ea4000800007f */
[----:B--2---:R-:W-:Y:S05]  /*21070*/  @!P0 BRA `(.L_x_863) ;  /* 0xfffffffc00f08947 */ /* 0x004fea000383ffff */
[----:B------:R-:W-:Y:S05]  /*21080*/  BRA `(.L_x_1009) ;  /* 0xffffffa0001c7947 */ /* 0x000fea000383ffff */
.L_x_877:
[----:B------:R-:W0:Y:S01]  /*21090*/  S2R R4, SR_TID.X ;  /* 0x0000000000047919 */ /* 0x000e220000002100 */
[----:B------:R-:W-:Y:S01]  /*210a0*/  BSSY B0, `(.L_x_1010) ;  /* 0x000000a000007945 */ /* 0x000fe20003800000 */
[----:B------:R-:W-:Y:S01]  /*210b0*/  MOV R12, RZ ;  /* 0x000000ff000c7202 */ /* 0x000fe20000000f00 */
[----:B------:R-:W-:Y:S01]  /*210c0*/  IMAD.MOV.U32 R11, RZ, RZ, 0x1f ;  /* 0x0000001fff0b7424 */ /* 0x000fe200078e00ff */
[----:B------:R-:W-:Y:S02]  /*210d0*/  MOV R15, 0xffffffff ;  /* 0xffffffff000f7802 */ /* 0x000fe40000000f00 */
[----:B0-----:R-:W-:-:S04]  /*210e0*/  SHF.R.U32.HI R4, RZ, 0x5, R4 ;  /* 0x00000005ff047819 */ /* 0x001fc80000011604 */
[----:B------:R-:W-:-:S05]  /*210f0*/  LOP3.LUT R4, R4, 0x3, RZ, 0xc0, !PT ;  /* 0x0000000304047812 */ /* 0x000fca00078ec0ff */
[----:B------:R-:W-:-:S07]  /*21100*/  IMAD.MOV.U32 R13, RZ, RZ, R4 ;  /* 0x000000ffff0d7224 */ /* 0x000fce00078e0004 */
[----:B------:R-:W-:Y:S05]  /*21110*/  WARPSYNC.COLLECTIVE R15, `(.L_x_1011) ;  /* 0x000000000f087348 */ /* 0x000fea0003c00000 */
[----:B------:R0:W1:Y:S02]  /*21120*/  SHFL.IDX P6, R14, R13, R12, R11 ;  /* 0x0000000c0d0e7389 */ /* 0x00006400000c000b */
[----:B01----:R-:W-:Y:S01]  /*21130*/  ENDCOLLECTIVE ;  /* 0x000000000000791b */ /* 0x003fe20003800000 */
.L_x_1011:
[----:B------:R-:W-:Y:S05]  /*21140*/  BSYNC B0 ;  /* 0x0000000000007941 */ /* 0x000fea0003800000 */
.L_x_1010:
[----:B------:R-:W-:Y:S05]  /*21150*/  BRA `(.L_x_1012) ;  /* 0xffffffa800947947 */ /* 0x000fea000383ffff */
.L_x_879:
[----:B------:R-:W-:Y:S01]  /*21160*/  BSSY B0, `(.L_x_1013) ;  /* 0x0000006000007945 */ /* 0x000fe20003800000 */
[----:B------:R-:W-:-:S07]  /*21170*/  IMAD.MOV.U32 R15, RZ, RZ, -0x1 ;  /* 0xffffffffff0f7424 */ /* 0x000fce00078e00ff */
[----:B0-----:R-:W-:Y:S05]  /*21180*/  WARPSYNC.COLLECTIVE R15, `(.L_x_1014) ;  /* 0x000000000f0c7348 */ /* 0x001fea0003c00000 */
[----:B------:R-:W-:Y:S02]  /*21190*/  ELECT P6, UR62, PT ;  /* 0x00000000003e782f */ /* 0x000fe400038c0000 */
[----:B------:R-:W-:Y:S01]  /*211a0*/  MOV R14, UR62 ;  /* 0x0000003e000e7c02 */ /* 0x000fe20008000f00 */
[----:B0-----:R-:W-:Y:S10]  /*211b0*/  ENDCOLLECTIVE ;  /* 0x000000000000791b */ /* 0x001ff40003800000 */
.L_x_1014:
[----:B------:R-:W-:Y:S05]  /*211c0*/  BSYNC B0 ;  /* 0x0000000000007941 */ /* 0x000fea0003800000 */
.L_x_1013:
[----:B------:R-:W-:Y:S05]  /*211d0*/  BRA `(.L_x_1015) ;  /* 0xffffffa800a07947 */ /* 0x000fea000383ffff */
.L_x_881:
[----:B0-----:R0:W1:Y:S02]  /*211e0*/  SYNCS.PHASECHK.TRANS64.TRYWAIT P0, [R0+URZ+0x34840], R2 ;  /* 0x03484002000075a7 */ /* 0x001064000800017f */
[----:B-1----:R-:W-:Y:S05]  /*211f0*/  @!P0 NANOSLEEP.SYNCS 0x989680 ;  /* 0x009896800000895d */ /* 0x002fea0003900000 */
[----:B------:R-:W1:Y:S02]  /*21200*/  @!P0 SYNCS.PHASECHK.TRANS64 P0, [R0+URZ+0x34840], R2 ;  /* 0x03484002000085a7 */ /* 0x000e64000800007f */
[----:B-1----:R-:W-:Y:S05]  /*21210*/  @!P0 BRA `(.L_x_881) ;  /* 0xfffffffc00f08947 */ /* 0x002fea000383ffff */
[----:B------:R-:W-:Y:S05]  /*21220*/  BRA `(.L_x_1016) ;  /* 0xffffffac000c7947 */ /* 0x000fea000383ffff */
.L_x_885:
[----:B------:R0:W5:Y:S01]  /*21230*/  LDL.LU R9, [R1+0x54] ;  /* 0x0000540001097983 */ /* 0x0001620000300800 */
[----:B------:R-:W-:Y:S01]  /*21240*/  MOV R13, R3 ;  /* 0x00000003000d7202 */ /* 0x000fe20000000f00 */
[----:B------:R-:W-:Y:S01]  /*21250*/  IMAD.MOV.U32 R12, RZ, RZ, RZ ;  /* 0x000000ffff0c7224 */ /* 0x000fe200078e00ff */
[----:B------:R-:W-:Y:S01]  /*21260*/  MOV R11, 0x181f ;  /* 0x0000181f000b7802 */ /* 0x000fe20000000f00 */
[----:B------:R-:W-:-:S07]  /*21270*/  IMAD.MOV.U32 R15, RZ, RZ, -0x1 ;  /* 0xffffffffff0f7424 */ /* 0x000fce00078e00ff */
[----:B0----5:R-:W-:Y:S05]  /*21280*/  WARPSYNC.COLLECTIVE R15, `(.L_x_1017) ;  /* 0x000000000f087348 */ /* 0x021fea0003c00000 */
[----:B------:R1:W2:Y:S02]  /*21290*/  SHFL.IDX P6, R14, R13, R12, R11 ;  /* 0x0000000c0d0e7389 */ /* 0x0002a400000c000b */
[----:B012--5:R-:W-:Y:S01]  /*212a0*/  ENDCOLLECTIVE ;  /* 0x000000000000791b */ /* 0x027fe20003800000 */
.L_x_1017:
[----:B------:R-:W-:Y:S01]  /*212b0*/  IMAD.MOV.U32 R13, RZ, RZ, R4 ;  /* 0x000000ffff0d7224 */ /* 0x000fe200078e0004 */
[----:B------:R-:W-:-:S07]  /*212c0*/  MOV R6, R14 ;  /* 0x0000000e00067202 */ /* 0x000fce0000000f00 */
[----:B------:R-:W-:Y:S05]  /*212d0*/  WARPSYNC.COLLECTIVE R15, `(.L_x_1018) ;  /* 0x000000000f087348 */ /* 0x000fea0003c00000 */
[----:B------:R0:W1:Y:S02]  /*212e0*/  SHFL.IDX P6, R14, R13, R12, R11 ;  /* 0x0000000c0d0e7389 */ /* 0x00006400000c000b */
[----:B01----:R-:W-:Y:S01]  /*212f0*/  ENDCOLLECTIVE ;  /* 0x000000000000791b */ /* 0x003fe20003800000 */
.L_x_1018:
[----:B------:R-:W-:Y:S02]  /*21300*/  IMAD.IADD R0, R10, 0x1, R17 ;  /* 0x000000010a007824 */ /* 0x000fe400078e0211 */
[----:B------:R-:W-:Y:S02]  /*21310*/  IMAD R2, R9, R7, RZ ;  /* 0x0000000709027224 */ /* 0x000fe400078e02ff */
[----:B------:R0:W5:Y:S01]  /*21320*/  LDL R9, [R1+0x30] ;  /* 0x0000300001097983 */ /* 0x0001620000100800 */
[----:B------:R-:W-:Y:S01]  /*21330*/  MOV R13, R3 ;  /* 0x00000003000d7202 */ /* 0x000fe20000000f00 */
[----:B------:R-:W-:Y:S01]  /*21340*/  IMAD.MOV.U32 R12, RZ, RZ, 0x1 ;  /* 0x00000001ff0c7424 */ /* 0x000fe200078e00ff */
[C---:B------:R-:W-:Y:S01]  /*21350*/  ISETP.GE.AND P2, PT, R0.reuse, R2, PT ;  /* 0x000000020000720c */ /* 0x040fe20003f46270 */
[----:B------:R-:W-:Y:S01]  /*21360*/  VIADD R5, R0, 0x10 ;  /* 0x0000001000057836 */ /* 0x000fe20000000000 */
[----:B------:R-:W-:-:S11]  /*21370*/  MOV R7, R14 ;  /* 0x0000000e00077202 */ /* 0x000fd60000000f00 */
[----:B0----5:R-:W-:Y:S05]  /*21380*/  WARPSYNC.COLLECTIVE R15, `(.L_x_1019) ;  /* 0x000000000f087348 */ /* 0x021fea0003c00000 */
[----:B------:R1:W2:Y:S02]  /*21390*/  SHFL.IDX P6, R14, R13, R12, R11 ;  /* 0x0000000c0d0e7389 */ /* 0x0002a400000c000b */
[----:B012--5:R-:W-:Y:S01]  /*213a0*/  ENDCOLLECTIVE ;  /* 0x000000000000791b */ /* 0x027fe20003800000 */
.L_x_1019:
[----:B------:R-:W-:-:S04]  /*213b0*/  @!P2 LEA R7, P4, R8, R7, 0x1 ;  /* 0x000000070807a211 */ /* 0x000fc800078808ff */
[----:B------:R-:W-:Y:S01]  /*213c0*/  @!P2 IADD3.X R6, RZ, R6, RZ, P4, !PT ;  /* 0x00000006ff06a210 */ /* 0x000fe200027fe4ff */
[----:B------:R-:W-:-:S03]  /*213d0*/  IMAD.MOV.U32 R13, RZ, RZ, R4 ;  /* 0x000000ffff0d7224 */ /* 0x000fc600078e0004 */
[----:B------:R-:W-:-:S04]  /*213e0*/  @!P2 LOP3.LUT R7, R7, R6, RZ, 0x3c, !PT ;  /* 0x000000060707a212 */ /* 0x000fc800078e3cff */
        /* <DEDUP_REMOVED lines=8> */
[----:B------:R-:W-:Y:S02]  /*21470*/  ISETP.GE.AND P2, PT, R5, R2, PT ;  /* 0x000000020500720c */ /* 0x000fe40003f46270 */
[----:B0-----:R-:W-:-:S11]  /*21480*/  MOV R6, R14 ;  /* 0x0000000e00067202 */ /* 0x001fd60000000f00 */
[----:B------:R-:W-:Y:S05]  /*21490*/  WARPSYNC.COLLECTIVE R15, `(.L_x_1020) ;  /* 0x000000000f087348 */ /* 0x000fea0003c00000 */
[----:B------:R0:W1:Y:S02]  /*214a0*/  SHFL.IDX P6, R14, R13, R12, R11 ;  /* 0x0000000c0d0e7389 */ /* 0x00006400000c000b */
[----:B01----:R-:W-:Y:S01]  /*214b0*/  ENDCOLLECTIVE ;  /* 0x000000000000791b */ /* 0x003fe20003800000 */
.L_x_1020:
[----:B------:R-:W-:Y:S01]  /*214c0*/  IMAD.MOV.U32 R13, RZ, RZ, R3 ;  /* 0x000000ffff0d7224 */ /* 0x000fe200078e0003 */
[----:B------:R-:W-:Y:S02]  /*214d0*/  MOV R12, 0x2 ;  /* 0x00000002000c7802 */ /* 0x000fe40000000f00 */
[----:B------:R-:W-:-:S07]  /*214e0*/  MOV R5, R14 ;  /* 0x0000000e00057202 */ /* 0x000fce0000000f00 */
[----:B------:R-:W-:Y:S05]  /*214f0*/  WARPSYNC.COLLECTIVE R15, `(.L_x_1021) ;  /* 0x000000000f087348 */ /* 0x000fea0003c00000 */
[----:B------:R0:W1:Y:S02]  /*21500*/  SHFL.IDX P6, R14, R13, R12, R11 ;  /* 0x0000000c0d0e7389 */ /* 0x00006400000c000b */
[----:B01----:R-:W-:Y:S01]  /*21510*/  ENDCOLLECTIVE ;  /* 0x000000000000791b */ /* 0x003fe20003800000 */
.L_x_1021:
[----:B------:R-:W-:-:S05]  /*21520*/  @!P2 LEA R5, P4, R8, R5, 0x1 ;  /* 0x000000050805a211 */ /* 0x000fca00078808ff */
[----:B------:R-:W-:-:S05]  /*21530*/  @!P2 IMAD.X R6, RZ, RZ, R6, P4 ;  /* 0x000000ffff06a224 */ /* 0x000fca00020e0606 */
[----:B------:R-:W-:Y:S01]  /*21540*/  @!P2 MOV R7, R6 ;  /* 0x000000060007a202 */ /* 0x000fe20000000f00 */
[----:B------:R-:W-:Y:S01]  /*21550*/  @!P2 IMAD.MOV.U32 R6, RZ, RZ, R5 ;  /* 0x000000ffff06a224 */ /* 0x000fe200078e0005 */
[----:B------:R-:W-:Y:S02]  /*21560*/  MOV R13, R4 ;  /* 0x00000004000d7202 */ /* 0x000fe40000000f00 */
[----:B------:R-:W-:Y:S02]  /*21570*/  IADD3 R5, R0, 0x20, RZ ;  /* 0x0000002000057810 */ /* 0x000fe40007ffe0ff */
        /* <DEDUP_REMOVED lines=11> */
.L_x_1022:
[----:B------:R-:W-:Y:S01]  /*21630*/  MOV R13, R3 ;  /* 0x00000003000d7202 */ /* 0x000fe20000000f00 */
[----:B------:R-:W-:Y:S02]  /*21640*/  IMAD.MOV.U32 R12, RZ, RZ, 0x3 ;  /* 0x00000003ff0c7424 */ /* 0x000fe400078e00ff */
[----:B------:R-:W-:-:S07]  /*21650*/  IMAD.MOV.U32 R5, RZ, RZ, R14 ;  /* 0x000000ffff057224 */ /* 0x000fce00078e000e */
[----:B------:R-:W-:Y:S05]  /*21660*/  WARPSYNC.COLLECTIVE R15, `(.L_x_1023) ;  /* 0x000000000f087348 */ /* 0x000fea0003c00000 */
[----:B------:R0:W1:Y:S02]  /*21670*/  SHFL.IDX P6, R14, R13, R12, R11 ;  /* 0x0000000c0d0e7389 */ /* 0x00006400000c000b */
[----:B01----:R-:W-:Y:S01]  /*21680*/  ENDCOLLECTIVE ;  /* 0x000000000000791b */ /* 0x003fe20003800000 */
.L_x_1023:
[----:B------:R-:W-:-:S04]  /*21690*/  @!P2 LEA R5, P4, R8, R5, 0x1 ;  /* 0x000000050805a211 */ /* 0x000fc800078808ff */
[----:B------:R-:W-:-:S05]  /*216a0*/  @!P2 IADD3.X R6, RZ, R6, RZ, P4, !PT ;  /* 0x00000006ff06a210 */ /* 0x000fca00027fe4ff */
[----:B------:R-:W-:Y:S01]  /*216b0*/  @!P2 IMAD.MOV.U32 R7, RZ, RZ, R6 ;  /* 0x000000ffff07a224 */ /* 0x000fe200078e0006 */
[----:B------:R-:W-:Y:S01]  /*216c0*/  @!P2 MOV R6, R5 ;  /* 0x000000050006a202 */ /* 0x000fe20000000f00 */
[----:B------:R-:W-:Y:S02]  /*216d0*/  IMAD.MOV.U32 R13, RZ, RZ, R4 ;  /* 0x000000ffff0d7224 */ /* 0x000fe400078e0004 */
[----:B------:R-:W-:Y:S02]  /*216e0*/  VIADD R5, R0, 0x30 ;  /* 0x0000003000057836 */ /* 0x000fe40000000000 */
[----:B------:R-:W-:Y:S01]  /*216f0*/  @!PT LDS RZ, [RZ] ;  /* 0x00000000fffff984 */ /* 0x000fe20000000800 */
[----:B------:R-:W-:Y:S01]  /*21700*/  @!PT LDS RZ, [RZ] ;  /* 0x00000000fffff984 */ /* 0x000fe20000000800 */
[----:B------:R-:W-:Y:S01]  /*21710*/  @!PT LDS RZ, [RZ] ;  /* 0x00000000fffff984 */ /* 0x000fe20000000800 */
[----:B------:R-:W-:Y:S04]  /*21720*/  @!P2 LDGSTS.E.BYPASS.LTC128B.128 [R9+0x11400], desc[UR42][R6.64], !P3 ;  /* 0x114000000609afae */ /* 0x000fe8000d901d6a */
[----:B------:R-:W-:Y:S04]  /*21730*/  @!P2 LDGSTS.E.BYPASS.LTC128B.128 [R9+0x15400], desc[UR42][R6.64+0x80], !P0 ;  /* 0x154000800609afae */ /* 0x000fe8000c101d6a */
[----:B------:R0:W-:Y:S01]  /*21740*/  @!P2 LDGSTS.E.BYPASS.LTC128B.128 [R9+0x19400], desc[UR42][R6.64+0x100], !P1 ;  /* 0x194001000609afae */ /* 0x0001e2000c901d6a */
[----:B------:R-:W-:-:S02]  /*21750*/  ISETP.GE.AND P2, PT, R5, R2, PT ;  /* 0x000000020500720c */ /* 0x000fc40003f46270 */
[----:B0-----:R-:W-:-:S11]  /*21760*/  MOV R6, R14 ;  /* 0x0000000e00067202 */ /* 0x001fd60000000f00 */
[----:B------:R-:W-:Y:S05]  /*21770*/  WARPSYNC.COLLECTIVE R15, `(.L_x_1024) ;  /* 0x000000000f087348 */ /* 0x000fea0003c00000 */
[----:B------:R0:W1:Y:S02]  /*21780*/  SHFL.IDX P6, R14, R13, R12, R11 ;  /* 0x0000000c0d0e7389 */ /* 0x00006400000c000b */
[----:B01----:R-:W-:Y:S01]  /*21790*/  ENDCOLLECTIVE ;  /* 0x000000000000791b */ /* 0x003fe20003800000 */
.L_x_1024:
[----:B------:R-:W-:Y:S01]  /*217a0*/  IMAD.MOV.U32 R13, RZ, RZ, R3 ;  /* 0x000000ffff0d7224 */ /* 0x000fe200078e0003 */
[----:B------:R-:W-:Y:S02]  /*217b0*/  MOV R12, 0x4 ;  /* 0x00000004000c7802 */ /* 0x000fe40000000f00 */
[----:B------:R-:W-:-:S07]  /*217c0*/  MOV R5, R14 ;  /* 0x0000000e00057202 */ /* 0x000fce0000000f00 */
[----:B------:R-:W-:Y:S05]  /*217d0*/  WARPSYNC.COLLECTIVE R15, `(.L_x_1025) ;  /* 0x000000000f087348 */ /* 0x000fea0003c00000 */
[----:B------:R0:W1:Y:S02]  /*217e0*/  SHFL.IDX P6, R14, R13, R12, R11 ;  /* 0x0000000c0d0e7389 */ /* 0x00006400000c000b */
[----:B01----:R-:W-:Y:S01]  /*217f0*/  ENDCOLLECTIVE ;  /* 0x000000000000791b */ /* 0x003fe20003800000 */
.L_x_1025:
        /* <DEDUP_REMOVED lines=17> */
.L_x_1026:
[----:B------:R-:W-:Y:S01]  /*21910*/  MOV R13, R3 ;  /* 0x00000003000d7202 */ /* 0x000fe20000000f00 */
[----:B------:R-:W-:Y:S02]  /*21920*/  IMAD.MOV.U32 R12, RZ, RZ, 0x5 ;  /* 0x00000005ff0c7424 */ /* 0x000fe400078e00ff */
[----:B------:R-:W-:-:S07]  /*21930*/  IMAD.MOV.U32 R5, RZ, RZ, R14 ;  /* 0x000000ffff057224 */ /* 0x000fce00078e000e */
[----:B------:R-:W-:Y:S05]  /*21940*/  WARPSYNC.COLLECTIVE R15, `(.L_x_1027) ;  /* 0x000000000f087348 */ /* 0x000fea0003c00000 */
[----:B------:R0:W1:Y:S02]  /*21950*/  SHFL.IDX P6, R14, R13, R12, R11 ;  /* 0x0000000c0d0e7389 */ /* 0x00006400000c000b */
[----:B01----:R-:W-:Y:S01]  /*21960*/  ENDCOLLECTIVE ;  /* 0x000000000000791b */ /* 0x003fe20003800000 */
.L_x_1027:
        /* <DEDUP_REMOVED lines=17> */
.L_x_1028:
[----:B------:R-:W-:Y:S01]  /*21a80*/  IMAD.MOV.U32 R13, RZ, RZ, R3 ;  /* 0x000000ffff0d7224 */ /* 0x000fe200078e0003 */
[----:B------:R-:W-:Y:S02]  /*21a90*/  MOV R12, 0x6 ;  /* 0x00000006000c7802 */ /* 0x000fe40000000f00 */
[----:B------:R-:W-:-:S07]  /*21aa0*/  MOV R5, R14 ;  /* 0x0000000e00057202 */ /* 0x000fce0000000f00 */
[----:B------:R-:W-:Y:S05]  /*21ab0*/  WARPSYNC.COLLECTIVE R15, `(.L_x_1029) ;  /* 0x000000000f087348 */ /* 0x000fea0003c00000 */
[----:B------:R0:W1:Y:S02]  /*21ac0*/  SHFL.IDX P6, R14, R13, R12, R11 ;  /* 0x0000000c0d0e7389 */ /* 0x00006400000c000b */
[----:B01----:R-:W-:Y:S01]  /*21ad0*/  ENDCOLLECTIVE ;  /* 0x000000000000791b */ /* 0x003fe20003800000 */
.L_x_1029:
        /* <DEDUP_REMOVED lines=17> */
.L_x_1030:
[----:B------:R-:W-:Y:S01]  /*21bf0*/  IMAD.MOV.U32 R13, RZ, RZ, R3 ;  /* 0x000000ffff0d7224 */ /* 0x000fe200078e0003 */
[----:B------:R-:W-:Y:S01]  /*21c00*/  MOV R12, 0x7 ;  /* 0x00000007000c7802 */ /* 0x000fe20000000f00 */
[----:B------:R-:W-:-:S07]  /*21c10*/  IMAD.MOV.U32 R5, RZ, RZ, R14 ;  /* 0x000000ffff057224 */ /* 0x000fce00078e000e */
[----:B------:R-:W-:Y:S05]  /*21c20*/  WARPSYNC.COLLECTIVE R15, `(.L_x_1031) ;  /* 0x000000000f087348 */ /* 0x000fea0003c00000 */
[----:B------:R0:W1:Y:S02]  /*21c30*/  SHFL.IDX P6, R14, R13, R12, R11 ;  /* 0x0000000c0d0e7389 */ /* 0x00006400000c000b */
[----:B01----:R-:W-:Y:S01]  /*21c40*/  ENDCOLLECTIVE ;  /* 0x000000000000791b */ /* 0x003fe20003800000 */
.L_x_1031:
[----:B------:R-:W-:-:S04]  /*21c50*/  @!P2 LEA R5, P4, R8, R5, 0x1 ;  /* 0x000000050805a211 */ /* 0x000fc800078808ff */
[----:B------:R-:W-:-:S05]  /*21c60*/  @!P2 IADD3.X R6, RZ, R6, RZ, P4, !PT ;  /* 0x00000006ff06a210 */ /* 0x000fca00027fe4ff */
[----:B------:R-:W-:Y:S01]  /*21c70*/  @!P2 IMAD.MOV.U32 R7, RZ, RZ, R6 ;  /* 0x000000ffff07a224 */ /* 0x000fe200078e0006 */
[----:B------:R-:W-:Y:S02]  /*21c80*/  @!P2 MOV R6, R5 ;  /* 0x000000050006a202 */ /* 0x000fe40000000f00 */
[----:B------:R-:W-:-:S03]  /*21c90*/  MOV R13, R4 ;  /* 0x00000004000d7202 */ /* 0x000fc60000000f00 */
        /* <DEDUP_REMOVED lines=9> */
.L_x_1032:
[----:B------:R-:W-:Y:S01]  /*21d30*/  @!PT LDS RZ, [RZ] ;  /* 0x00000000fffff984 */ /* 0x000fe20000000800 */
[----:B------:R-:W-:Y:S01]  /*21d40*/  @!PT LDS RZ, [RZ] ;  /* 0x00000000fffff984 */ /* 0x000fe20000000800 */
[----:B------:R-:W-:Y:S01]  /*21d50*/  @!PT LDS RZ, [RZ] ;  /* 0x00000000fffff984 */ /* 0x000fe20000000800 */
[----:B------:R0:W-:Y:S01]  /*21d60*/  @!P2 LDGSTS.E.BYPASS.LTC128B.128 [R9+0x1b400], desc[UR42][R6.64+0x100], !P1 ;  /* 0x1b4001000609afae */ /* 0x0001e2000c901d6a */
[----:B------:R-:W-:Y:S01]  /*21d70*/  IMAD.MOV.U32 R3, RZ, RZ, R14 ;  /* 0x000000ffff037224 */ /* 0x000fe200078e000e */
[----:B------:R-:W-:Y:S06]  /*21d80*/  BRA `(.L_x_1033) ;  /* 0xffffffac00f47947 */ /* 0x000fec000383ffff */
.L_x_890:
[----:B-1----:R-:W3:Y:S02]  /*21d90*/  LDL R2, [R1+0x4] ;  /* 0x0000040001027983 */ /* 0x002ee40000100800 */
[----:B---3--:R1:W3:Y:S02]  /*21da0*/  SYNCS.PHASECHK.TRANS64.TRYWAIT P0, [R2+URZ+0x34820], R0 ;  /* 0x03482000020075a7 */ /* 0x0082e4000800017f */
[----:B---3--:R-:W-:Y:S05]  /*21db0*/  @!P0 NANOSLEEP.SYNCS 0x989680 ;  /* 0x009896800000895d */ /* 0x008fea0003900000 */
[----:B------:R-:W3:Y:S02]  /*21dc0*/  @!P0 SYNCS.PHASECHK.TRANS64 P0, [R2+URZ+0x34820], R0 ;  /* 0x03482000020085a7 */ /* 0x000ee4000800007f */
[----:B---3--:R-:W-:Y:S05]  /*21dd0*/  @!P0 BRA `(.L_x_890) ;  /* 0xfffffffc00ec8947 */ /* 0x008fea000383ffff */
[----:B------:R-:W-:Y:S05]  /*21de0*/  BRA `(.L_x_1034) ;  /* 0xffffffb0006c7947 */ /* 0x000fea000383ffff */
.L_x_899:
[----:B-1----:R1:W3:Y:S02]  /*21df0*/  SYNCS.PHASECHK.TRANS64.TRYWAIT P0, [R3+URZ+0x34840], R2 ;  /* 0x03484002030075a7 */ /* 0x0022e4000800017f */
[----:B---3--:R-:W-:Y:S05]  /*21e00*/  @!P0 NANOSLEEP.SYNCS 0x989680 ;  /* 0x009896800000895d */ /* 0x008fea0003900000 */
[----:B------:R-:W3:Y:S02]  /*21e10*/  @!P0 SYNCS.PHASECHK.TRANS64 P0, [R3+URZ+0x34840], R2 ;  /* 0x03484002030085a7 */ /* 0x000ee4000800007f */
[----:B---3--:R-:W-:Y:S05]  /*21e20*/  @!P0 BRA `(.L_x_899) ;  /* 0xfffffffc00f08947 */ /* 0x008fea000383ffff */
[----:B------:R-:W-:Y:S05]  /*21e30*/  BRA `(.L_x_1035) ;  /* 0xffffffb400387947 */ /* 0x000fea000383ffff */
.L_x_906:
[----:B0-----:R0:W1:Y:S02]  /*21e40*/  SYNCS.PHASECHK.TRANS64.TRYWAIT P0, [R2+URZ+0x34860], R3 ;  /* 0x03486003020075a7 */ /* 0x001064000800017f */
[----:B-1----:R-:W-:Y:S05]  /*21e50*/  @!P0 NANOSLEEP.SYNCS 0x989680 ;  /* 0x009896800000895d */ /* 0x002fea0003900000 */
[----:B------:R-:W1:Y:S02]  /*21e60*/  @!P0 SYNCS.PHASECHK.TRANS64 P0, [R2+URZ+0x34860], R3 ;  /* 0x03486003020085a7 */ /* 0x000e64000800007f */
[----:B-1----:R-:W-:Y:S05]  /*21e70*/  @!P0 BRA `(.L_x_906) ;  /* 0xfffffffc00f08947 */ /* 0x002fea000383ffff */
[----:B------:R-:W-:Y:S05]  /*21e80*/  BRA `(.L_x_1036) ;  /* 0xffffffb800507947 */ /* 0x000fea000383ffff */
.L_x_916:
[----:B--2---:R2:W3:Y:S02]  /*21e90*/  SYNCS.PHASECHK.TRANS64.TRYWAIT P0, [R3+URZ+0x34840], R2 ;  /* 0x03484002030075a7 */ /* 0x0044e4000800017f */
[----:B---3--:R-:W-:Y:S05]  /*21ea0*/  @!P0 NANOSLEEP.SYNCS 0x989680 ;  /* 0x009896800000895d */ /* 0x008fea0003900000 */
[----:B------:R-:W3:Y:S02]  /*21eb0*/  @!P0 SYNCS.PHASECHK.TRANS64 P0, [R3+URZ+0x34840], R2 ;  /* 0x03484002030085a7 */ /* 0x000ee4000800007f */
[----:B---3--:R-:W-:Y:S05]  /*21ec0*/  @!P0 BRA `(.L_x_916) ;  /* 0xfffffffc00f08947 */ /* 0x008fea000383ffff */
[----:B------:R-:W-:Y:S05]  /*21ed0*/  BRA `(.L_x_1037) ;  /* 0xffffffc000007947 */ /* 0x000fea000383ffff */
.L_x_923:
[----:B0-----:R0:W2:Y:S02]  /*21ee0*/  SYNCS.PHASECHK.TRANS64.TRYWAIT P0, [R2+URZ+0x34860], R3 ;  /* 0x03486003020075a7 */ /* 0x0010a4000800017f */
[----:B--2---:R-:W-:Y:S05]  /*21ef0*/  @!P0 NANOSLEEP.SYNCS 0x989680 ;  /* 0x009896800000895d */ /* 0x004fea0003900000 */
[----:B------:R-:W2:Y:S02]  /*21f00*/  @!P0 SYNCS.PHASECHK.TRANS64 P0, [R2+URZ+0x34860], R3 ;  /* 0x03486003020085a7 */ /* 0x000ea4000800007f */
[----:B--2---:R-:W-:Y:S05]  /*21f10*/  @!P0 BRA `(.L_x_923) ;  /* 0xfffffffc00f08947 */ /* 0x004fea000383ffff */
[----:B------:R-:W-:Y:S05]  /*21f20*/  BRA `(.L_x_1038) ;  /* 0xffffffc400187947 */ /* 0x000fea000383ffff */
.L_x_933:
[----:B--2---:R2:W4:Y:S02]  /*21f30*/  SYNCS.PHASECHK.TRANS64.TRYWAIT P0, [R3+URZ+0x34840], R2 ;  /* 0x03484002030075a7 */ /* 0x004524000800017f */
[----:B----4-:R-:W-:Y:S05]  /*21f40*/  @!P0 NANOSLEEP.SYNCS 0x989680 ;  /* 0x009896800000895d */ /* 0x010fea0003900000 */
[----:B------:R-:W4:Y:S02]  /*21f50*/  @!P0 SYNCS.PHASECHK.TRANS64 P0, [R3+URZ+0x34840], R2 ;  /* 0x03484002030085a7 */ /* 0x000f24000800007f */
[----:B----4-:R-:W-:Y:S05]  /*21f60*/  @!P0 BRA `(.L_x_933) ;  /* 0xfffffffc00f08947 */ /* 0x010fea000383ffff */
[----:B------:R-:W-:Y:S05]  /*21f70*/  BRA `(.L_x_1039) ;  /* 0xffffffc8009c7947 */ /* 0x000fea000383ffff */
.L_x_940:
[----:B0-----:R0:W2:Y:S02]  /*21f80*/  SYNCS.PHASECHK.TRANS64.TRYWAIT P0, [R2+URZ+0x34860], R5 ;  /* 0x03486005020075a7 */ /* 0x0010a4000800017f */
[----:B--2---:R-:W-:Y:S05]  /*21f90*/  @!P0 NANOSLEEP.SYNCS 0x989680 ;  /* 0x009896800000895d */ /* 0x004fea0003900000 */
[----:B------:R-:W2:Y:S02]  /*21fa0*/  @!P0 SYNCS.PHASECHK.TRANS64 P0, [R2+URZ+0x34860], R5 ;  /* 0x03486005020085a7 */ /* 0x000ea4000800007f */
[----:B--2---:R-:W-:Y:S05]  /*21fb0*/  @!P0 BRA `(.L_x_940) ;  /* 0xfffffffc00f08947 */ /* 0x004fea000383ffff */
[----:B------:R-:W-:Y:S05]  /*21fc0*/  BRA `(.L_x_1040) ;  /* 0xffffffcc00b07947 */ /* 0x000fea000383ffff */
.L_x_952:
[----:B0-----:R0:W2:Y:S02]  /*21fd0*/  SYNCS.PHASECHK.TRANS64.TRYWAIT P0, [R0+URZ+0x34860], R2 ;  /* 0x03486002000075a7 */ /* 0x0010a4000800017f */
[----:B--2---:R-:W-:Y:S05]  /*21fe0*/  @!P0 NANOSLEEP.SYNCS 0x989680 ;  /* 0x009896800000895d */ /* 0x004fea0003900000 */
[----:B------:R-:W2:Y:S02]  /*21ff0*/  @!P0 SYNCS.PHASECHK.TRANS64 P0, [R0+URZ+0x34860], R2 ;  /* 0x03486002000085a7 */ /* 0x000ea4000800007f */
[----:B--2---:R-:W-:Y:S05]  /*22000*/  @!P0 BRA `(.L_x_952) ;  /* 0xfffffffc00f08947 */ /* 0x004fea000383ffff */
[----:B------:R-:W-:Y:S05]  /*22010*/  BRA `(.L_x_1041) ;  /* 0xffffffd400147947 */ /* 0x000fea000383ffff */
.L_x_960:
[----:B------:R-:W-:Y:S01]  /*22020*/  BSSY B0, `(.L_x_1042) ;  /* 0x0000008000007945 */ /* 0x000fe20003800000 */
[----:B------:R-:W-:Y:S01]  /*22030*/  MOV R13, R16 ;  /* 0x00000010000d7202 */ /* 0x000fe20000000f00 */
[----:B------:R-:W-:Y:S01]  /*22040*/  IMAD.MOV.U32 R12, RZ, RZ, RZ ;  /* 0x000000ffff0c7224 */ /* 0x000fe200078e00ff */
[----:B------:R-:W-:Y:S01]  /*22050*/  MOV R11, 0x1f ;  /* 0x0000001f000b7802 */ /* 0x000fe20000000f00 */
[----:B------:R-:W-:-:S07]  /*22060*/  IMAD.MOV.U32 R15, RZ, RZ, -0x1 ;  /* 0xffffffffff0f7424 */ /* 0x000fce00078e00ff */
[----:B012---:R-:W-:Y:S05]  /*22070*/  WARPSYNC.COLLECTIVE R15, `(.L_x_1043) ;  /* 0x000000000f087348 */ /* 0x007fea0003c00000 */
[----:B------:R3:W4:Y:S02]  /*22080*/  SHFL.IDX P6, R14, R13, R12, R11 ;  /* 0x0000000c0d0e7389 */ /* 0x00072400000c000b */
[----:B01234-:R-:W-:Y:S01]  /*22090*/  ENDCOLLECTIVE ;  /* 0x000000000000791b */ /* 0x01ffe20003800000 */
.L_x_1043:
[----:B------:R-:W-:Y:S05]  /*220a0*/  BSYNC B0 ;  /* 0x0000000000007941 */ /* 0x000fea0003800000 */
.L_x_1042:
[----:B------:R-:W-:Y:S01]  /*220b0*/  IMAD.MOV.U32 R13, RZ, RZ, R16 ;  /* 0x000000ffff0d7224 */ /* 0x000fe200078e0010 */
[----:B------:R-:W-:Y:S01]  /*220c0*/  MOV R12, 0x1 ;  /* 0x00000001000c7802 */ /* 0x000fe20000000f00 */
[----:B------:R-:W-:Y:S01]  /*220d0*/  IMAD.MOV.U32 R11, RZ, RZ, 0x1f ;  /* 0x0000001fff0b7424 */ /* 0x000fe200078e00ff */
[----:B------:R-:W-:Y:S02]  /*220e0*/  MOV R15, 0xffffffff ;  /* 0xffffffff000f7802 */ /* 0x000fe40000000f00 */
[----:B------:R-:W-:Y:S02]  /*220f0*/  MOV R0, R14 ;  /* 0x0000000e00007202 */ /* 0x000fe40000000f00 */
[----:B------:R-:W-:-:S07]  /*22100*/  IADD3 R5, R19, R7, RZ ;  /* 0x0000000713057210 */ /* 0x000fce0007ffe0ff */
[----:B------:R-:W-:Y:S05]  /*22110*/  WARPSYNC.COLLECTIVE R15, `(.L_x_1044) ;  /* 0x000000000f087348 */ /* 0x000fea0003c00000 */
[----:B------:R0:W1:Y:S02]  /*22120*/  SHFL.IDX P6, R14, R13, R12, R11 ;  /* 0x0000000c0d0e7389 */ /* 0x00006400000c000b */
[----:B01----:R-:W-:Y:S01]  /*22130*/  ENDCOLLECTIVE ;  /* 0x000000000000791b */ /* 0x003fe20003800000 */
.L_x_1044:
[----:B------:R-:W-:Y:S01]  /*22140*/  ULDC UR4, c[0x0][0xc3c] ;  /* 0x00030f0000047ab9 */ /* 0x000fe20000000800 */
[----:B------:R-:W-:Y:S02]  /*22150*/  LOP3.LUT P1, RZ, R8, 0x1, RZ, 0xc0, !PT ;  /* 0x0000000108ff7812 */ /* 0x000fe4000782c0ff */
[----:B------:R-:W-:-:S13]  /*22160*/  ISETP.GE.OR P0, PT, R5, UR4, !P5 ;  /* 0x0000000405007c0c */ /* 0x000fda000ef06670 */
[----:B------:R-:W0:Y:S01]  /*22170*/  @!P0 LDC.64 R2, c[0x0][0xc80] ;  /* 0x00032000ff028b82 */ /* 0x000e220000000a00 */
[----:B------:R-:W-:Y:S01]  /*22180*/  MOV R11, RZ ;  /* 0x000000ff000b7202 */ /* 0x000fe20000000f00 */
[----:B------:R-:W-:Y:S02]  /*22190*/  IMAD.MOV.U32 R4, RZ, RZ, R14 ;  /* 0x000000ffff047224 */ /* 0x000fe400078e000e */
[----:B0-----:R-:W-:-:S06]  /*221a0*/  @!P0 IMAD.WIDE R2, R5, 0x4, R2 ;  /* 0x0000000405028825 */ /* 0x001fcc00078e0202 */
[----:B------:R0:W2:Y:S01]  /*221b0*/  @!P0 LDG.E R3, desc[UR42][R2.64] ;  /* 0x0000002a02038981 */ /* 0x0000a2000c1e1900 */
[C---:B------:R-:W-:Y:S02]  /*221c0*/  ISETP.GE.U32.AND P2, PT, R7.reuse, 0x8, PT ;  /* 0x000000080700780c */ /* 0x040fe40003f46070 */
[C---:B------:R-:W-:Y:S01]  /*221d0*/  ISETP.GE.U32.AND P3, PT, R7.reuse, 0x10, PT ;  /* 0x000000100700780c */ /* 0x040fe20003f66070 */
[----:B0-----:R-:W-:Y:S01]  /*221e0*/  IMAD.MOV.U32 R2, RZ, RZ, RZ ;  /* 0x000000ffff027224 */ /* 0x001fe200078e00ff */
[----:B--2---:R-:W-:Y:S02]  /*221f0*/  @!P0 MOV R2, R3 ;  /* 0x0000000300028202 */ /* 0x004fe40000000f00 */
[----:B------:R-:W-:-:S03]  /*22200*/  ISETP.GE.U32.AND P0, PT, R7, 0x2, PT ;  /* 0x000000020700780c */ /* 0x000fc60003f06070 */
[----:B------:R-:W-:-:S10]  /*22210*/  IMAD.MOV.U32 R13, RZ, RZ, R2 ;  /* 0x000000ffff0d7224 */ /* 0x000fd400078e0002 */
[----:B------:R-:W-:Y:S05]  /*22220*/  WARPSYNC.COLLECTIVE R15, `(.L_x_1045) ;  /* 0x000000000f087348 */ /* 0x000fea0003c00000 */
[----:B------:R0:W1:Y:S02]  /*22230*/  SHFL.UP P6, R14, R13, R12, R11 ;  /* 0x0400000c0d0e7389 */ /* 0x00006400000c000b */
[----:B01----:R-:W-:Y:S01]  /*22240*/  ENDCOLLECTIVE ;  /* 0x000000000000791b */ /* 0x003fe20003800000 */
.L_x_1045:
[----:B------:R-:W-:Y:S01]  /*22250*/  MOV R12, 0x2 ;  /* 0x00000002000c7802 */ /* 0x000fe20000000f00 */
[----:B------:R-:W-:-:S05]  /*22260*/  IMAD.MOV.U32 R3, RZ, RZ, R14 ;  /* 0x000000ffff037224 */ /* 0x000fca00078e000e */
[----:B------:R-:W-:Y:S02]  /*22270*/  SEL R3, R3, RZ, P1 ;  /* 0x000000ff03037207 */ /* 0x000fe40000800000 */
[----:B------:R-:W-:Y:S02]  /*22280*/  ISETP.GE.U32.AND P1, PT, R7, 0x4, PT ;  /* 0x000000040700780c */ /* 0x000fe40003f26070 */
[----:B------:R-:W-:-:S05]  /*22290*/  IADD3 R3, R2, R3, RZ ;  /* 0x0000000302037210 */ /* 0x000fca0007ffe0ff */
[----:B------:R-:W-:-:S07]  /*222a0*/  IMAD.MOV.U32 R13, RZ, RZ, R3 ;  /* 0x000000ffff0d7224 */ /* 0x000fce00078e0003 */
[----:B------:R-:W-:Y:S05]  /*222b0*/  WARPSYNC.COLLECTIVE R15, `(.L_x_1046) ;  /* 0x000000000f087348 */ /* 0x000fea0003c00000 */
[----:B------:R0:W1:Y:S02]  /*222c0*/  SHFL.UP P6, R14, R13, R12, R11 ;  /* 0x0400000c0d0e7389 */ /* 0x00006400000c000b */
[----:B01----:R-:W-:Y:S01]  /*222d0*/  ENDCOLLECTIVE ;  /* 0x000000000000791b */ /* 0x003fe20003800000 */
.L_x_1046:
[----:B------:R-:W-:Y:S01]  /*222e0*/  MOV R12, 0x4 ;  /* 0x00000004000c7802 */ /* 0x000fe20000000f00 */
[----:B------:R-:W-:-:S05]  /*222f0*/  IMAD.MOV.U32 R5, RZ, RZ, R14 ;  /* 0x000000ffff057224 */ /* 0x000fca00078e000e */
[----:B------:R-:W-:-:S04]  /*22300*/  SEL R5, R5, RZ, P0 ;  /* 0x000000ff05057207 */ /* 0x000fc80000000000 */
[----:B------:R-:W-:-:S05]  /*22310*/  IADD3 R3, R3, R5, RZ ;  /* 0x0000000503037210 */ /* 0x000fca0007ffe0ff */
[----:B------:R-:W-:-:S07]  /*22320*/  IMAD.MOV.U32 R13, RZ, RZ, R3 ;  /* 0x000000ffff0d7224 */ /* 0x000fce00078e0003 */
[----:B------:R-:W-:Y:S05]  /*22330*/  WARPSYNC.COLLECTIVE R15, `(.L_x_1047) ;  /* 0x000000000f087348 */ /* 0x000fea0003c00000 */
[----:B------:R0:W1:Y:S02]  /*22340*/  SHFL.UP P6, R14, R13, R12, R11 ;  /* 0x0400000c0d0e7389 */ /* 0x00006400000c000b */
[----:B01----:R-:W-:Y:S01]  /*22350*/  ENDCOLLECTIVE ;  /* 0x000000000000791b */ /* 0x003fe20003800000 */
.L_x_1047:
        /* <DEDUP_REMOVED lines=8> */
.L_x_1048:
        /* <DEDUP_REMOVED lines=8> */
.L_x_1049:
[----:B------:R-:W-:Y:S01]  /*22460*/  MOV R12, 0x1f ;  /* 0x0000001f000c7802 */ /* 0x000fe20000000f00 */
[----:B------:R-:W-:Y:S02]  /*22470*/  IMAD.MOV.U32 R11, RZ, RZ, 0x1f ;  /* 0x0000001fff0b7424 */ /* 0x000fe400078e00ff */
[----:B------:R-:W-:-:S05]  /*22480*/  IMAD.MOV.U32 R5, RZ, RZ, R14 ;  /* 0x000000ffff057224 */ /* 0x000fca00078e000e */
[----:B------:R-:W-:-:S04]  /*22490*/  SEL R5, R5, RZ, P3 ;  /* 0x000000ff05057207 */ /* 0x000fc80001800000 */
[----:B------:R-:W-:-:S05]  /*224a0*/  IADD3 R5, R3, R5, RZ ;  /* 0x0000000503057210 */ /* 0x000fca0007ffe0ff */
[----:B------:R-:W-:-:S07]  /*224b0*/  IMAD.MOV.U32 R13, RZ, RZ, R5 ;  /* 0x000000ffff0d7224 */ /* 0x000fce00078e0005 */
[----:B------:R-:W-:Y:S05]  /*224c0*/  WARPSYNC.COLLECTIVE R15, `(.L_x_1050) ;  /* 0x000000000f087348 */ /* 0x000fea0003c00000 */
[----:B------:R0:W1:Y:S02]  /*224d0*/  SHFL.IDX P6, R14, R13, R12, R11 ;  /* 0x0000000c0d0e7389 */ /* 0x00006400000c000b */
[----:B01----:R-:W-:Y:S01]  /*224e0*/  ENDCOLLECTIVE ;  /* 0x000000000000791b */ /* 0x003fe20003800000 */
.L_x_1050:
[----:B------:R-:W-:Y:S01]  /*224f0*/  MOV R6, R14 ;  /* 0x0000000e00067202 */ /* 0x000fe20000000f00 */
[----:B------:R-:W-:Y:S06]  /*22500*/  BRA `(.L_x_1051) ;  /* 0xffffffd400ac7947 */ /* 0x000fec000383ffff */
.L_x_965:
[----:B------:R-:W-:Y:S01]  /*22510*/  BSSY B0, `(.L_x_1052) ;  /* 0x0000008000007945 */ /* 0x000fe20003800000 */
[----:B-----5:R-:W-:Y:S01]  /*22520*/  IMAD.MOV.U32 R13, RZ, RZ, R2 ;  /* 0x000000ffff0d7224 */ /* 0x020fe200078e0002 */
[----:B------:R-:W-:Y:S01]  /*22530*/  MOV R12, 0x1 ;  /* 0x00000001000c7802 */ /* 0x000fe20000000f00 */
[----:B------:R-:W-:Y:S01]  /*22540*/  IMAD.MOV.U32 R11, RZ, RZ, RZ ;  /* 0x000000ffff0b7224 */ /* 0x000fe200078e00ff */
[----:B------:R-:W-:-:S07]  /*22550*/  MOV R15, 0xffffffff ;  /* 0xffffffff000f7802 */ /* 0x000fce0000000f00 */
[----:B01----:R-:W-:Y:S05]  /*22560*/  WARPSYNC.COLLECTIVE R15, `(.L_x_1053) ;  /* 0x000000000f087348 */ /* 0x003fea0003c00000 */
[----:B------:R2:W3:Y:S02]  /*22570*/  SHFL.UP P6, R14, R13, R12, R11 ;  /* 0x0400000c0d0e7389 */ /* 0x0004e400000c000b */
[----:B0123--:R-:W-:Y:S01]  /*22580*/  ENDCOLLECTIVE ;  /* 0x000000000000791b */ /* 0x00ffe20003800000 */
.L_x_1053:
[----:B------:R-:W-:Y:S05]  /*22590*/  BSYNC B0 ;  /* 0x0000000000007941 */ /* 0x000fea0003800000 */
.L_x_1052:
[----:B------:R-:W2:Y:S01]  /*225a0*/  LDL R3, [R1+0x8] ;  /* 0x0000080001037983 */ /* 0x000ea20000100800 */
[----:B------:R-:W-:Y:S01]  /*225b0*/  MOV R12, 0x2 ;  /* 0x00000002000c7802 */ /* 0x000fe20000000f00 */
[----:B------:R-:W-:Y:S01]  /*225c0*/  IMAD.MOV.U32 R11, RZ, RZ, RZ ;  /* 0x000000ffff0b7224 */ /* 0x000fe200078e00ff */
[----:B------:R-:W-:Y:S02]  /*225d0*/  MOV R15, 0xffffffff ;  /* 0xffffffff000f7802 */ /* 0x000fe40000000f00 */
[----:B--2---:R-:W-:Y:S01]  /*225e0*/  LOP3.LUT P4, RZ, R3, 0x1, RZ, 0xc0, !PT ;  /* 0x0000000103ff7812 */ /* 0x004fe2000788c0ff */
[----:B------:R-:W-:-:S05]  /*225f0*/  IMAD.MOV.U32 R3, RZ, RZ, R14 ;  /* 0x000000ffff037224 */ /* 0x000fca00078e000e */
[----:B------:R-:W-:-:S04]  /*22600*/  SEL R3, R3, RZ, P4 ;  /* 0x000000ff03037207 */ /* 0x000fc80002000000 */
[----:B------:R-:W-:-:S05]  /*22610*/  IADD3 R3, R2, R3, RZ ;  /* 0x0000000302037210 */ /* 0x000fca0007ffe0ff */
[----:B------:R-:W-:-:S07]  /*22620*/  IMAD.MOV.U32 R13, RZ, RZ, R3 ;  /* 0x000000ffff0d7224 */ /* 0x000fce00078e0003 */
[----:B------:R-:W-:Y:S05]  /*22630*/  WARPSYNC.COLLECTIVE R15, `(.L_x_1054) ;  /* 0x000000000f087348 */ /* 0x000fea0003c00000 */
[----:B------:R0:W1:Y:S02]  /*22640*/  SHFL.UP P6, R14, R13, R12, R11 ;  /* 0x0400000c0d0e7389 */ /* 0x00006400000c000b */
[----:B01----:R-:W-:Y:S01]  /*22650*/  ENDCOLLECTIVE ;  /* 0x000000000000791b */ /* 0x003fe20003800000 */
.L_x_1054:
        /* <DEDUP_REMOVED lines=8> */
.L_x_1055:
        /* <DEDUP_REMOVED lines=8> */
.L_x_1056:
        /* <DEDUP_REMOVED lines=8> */
.L_x_1057:
        /* <DEDUP_REMOVED lines=9> */
.L_x_1058:
[----:B------:R-:W-:Y:S01]  /*22870*/  MOV R6, R14 ;  /* 0x0000000e00067202 */ /* 0x000fe20000000f00 */
[----:B------:R-:W-:Y:S06]  /*22880*/  BRA `(.L_x_1059) ;  /* 0xffffffd4006c7947 */ /* 0x000fec000383ffff */
.L_x_967:
[----:B------:R-:W-:Y:S01]  /*22890*/  BSSY B0, `(.L_x_1060) ;  /* 0x0000006000007945 */ /* 0x000fe20003800000 */
[----:B------:R-:W-:Y:S01]  /*228a0*/  PLOP3.LUT P6, PT, P6, PT, PT, 0x8, 0x0 ;  /* 0x000000000000781c */ /* 0x000fe200037ce170 */
[----:B------:R-:W-:-:S12]  /*228b0*/  IMAD.MOV.U32 R15, RZ, RZ, -0x1 ;  /* 0xffffffffff0f7424 */ /* 0x000fd800078e00ff */
[----:B01----:R-:W-:Y:S05]  /*228c0*/  WARPSYNC.COLLECTIVE R15, `(.L_x_1061) ;  /* 0x000000000f087348 */ /* 0x003fea0003c00000 */
[----:B------:R-:W-:Y:S01]  /*228d0*/  VOTE.ANY R14, PT, P6 ;  /* 0x00000000000e7806 */ /* 0x000fe200030e0100 */
[----:B01----:R-:W-:Y:S06]  /*228e0*/  ENDCOLLECTIVE ;  /* 0x000000000000791b */ /* 0x003fec0003800000 */
.L_x_1061:
[----:B------:R-:W-:Y:S05]  /*228f0*/  BSYNC B0 ;  /* 0x0000000000007941 */ /* 0x000fea0003800000 */
.L_x_1060:
[----:B------:R-:W-:Y:S01]  /*22900*/  MOV R3, R14 ;  /* 0x0000000e00037202 */ /* 0x000fe20000000f00 */
[----:B------:R-:W-:Y:S01]  /*22910*/  IMAD.MOV.U32 R13, RZ, RZ, R2 ;  /* 0x000000ffff0d7224 */ /* 0x000fe200078e0002 */
[----:B------:R-:W-:Y:S01]  /*22920*/  MOV R15, 0xffffffff ;  /* 0xffffffff000f7802 */ /* 0x000fe20000000f00 */
[----:B------:R-:W-:Y:S01]  /*22930*/  IMAD.MOV.U32 R11, RZ, RZ, 0x1f ;  /* 0x0000001fff0b7424 */ /* 0x000fe200078e00ff */
[----:B------:R-:W0:Y:S02]  /*22940*/  POPC R4, R3 ;  /* 0x0000000300047309 */ /* 0x000e240000000000 */
[----:B0-----:R-:W-:-:S07]  /*22950*/  MOV R12, R4 ;  /* 0x00000004000c7202 */ /* 0x001fce0000000f00 */
[----:B------:R-:W-:Y:S05]  /*22960*/  WARPSYNC.COLLECTIVE R15, `(.L_x_1062) ;  /* 0x000000000f087348 */ /* 0x000fea0003c00000 */
[----:B------:R0:W1:Y:S02]  /*22970*/  SHFL.IDX P6, R14, R13, R12, R11 ;  /* 0x0000000c0d0e7389 */ /* 0x00006400000c000b */
[----:B01----:R-:W-:Y:S01]  /*22980*/  ENDCOLLECTIVE ;  /* 0x000000000000791b */ /* 0x003fe20003800000 */
.L_x_1062:
[----:B------:R-:W-:Y:S01]  /*22990*/  IMAD.MOV.U32 R17, RZ, RZ, R14 ;  /* 0x000000ffff117224 */ /* 0x000fe200078e000e */
[----:B------:R-:W-:Y:S06]  /*229a0*/  BRA `(.L_x_1063) ;  /* 0xffffffd4005c7947 */ /* 0x000fec000383ffff */
.L_x_969:
[----:B------:R-:W-:Y:S01]  /*229b0*/  BSSY B0, `(.L_x_1064) ;  /* 0x0000007000007945 */ /* 0x000fe20003800000 */
[----:B------:R-:W-:Y:S01]  /*229c0*/  MOV R13, R5 ;  /* 0x00000005000d7202 */ /* 0x000fe20000000f00 */
[----:B------:R-:W-:Y:S01]  /*229d0*/  IMAD.MOV.U32 R11, RZ, RZ, 0x1f ;  /* 0x0000001fff0b7424 */ /* 0x000fe200078e00ff */
[----:B------:R-:W-:-:S07]  /*229e0*/  MOV R15, 0xffffffff ;  /* 0xffffffff000f7802 */ /* 0x000fce0000000f00 */
[----:B01-3--:R-:W-:Y:S05]  /*229f0*/  WARPSYNC.COLLECTIVE R15, `(.L_x_1065) ;  /* 0x000000000f087348 */ /* 0x00bfea0003c00000 */
[----:B------:R2:W4:Y:S02]  /*22a00*/  SHFL.IDX P6, R14, R13, R12, R11 ;  /* 0x0000000c0d0e7389 */ /* 0x00052400000c000b */
[----:B01234-:R-:W-:Y:S01]  /*22a10*/  ENDCOLLECTIVE ;  /* 0x000000000000791b */ /* 0x01ffe20003800000 */
.L_x_1065:
[----:B------:R-:W-:Y:S05]  /*22a20*/  BSYNC B0 ;  /* 0x0000000000007941 */ /* 0x000fea0003800000 */
.L_x_1064:
[----:B------:R-:W-:Y:S01]  /*22a30*/  IMAD.MOV.U32 R2, RZ, RZ, R14 ;  /* 0x000000ffff027224 */ /* 0x000fe200078e000e */
[----:B------:R-:W-:Y:S06]  /*22a40*/  BRA `(.L_x_968) ;  /* 0xffffffd400507947 */ /* 0x000fec000383ffff */
.L_x_973:
[----:B0-----:R0:W2:Y:S02]  /*22a50*/  SYNCS.PHASECHK.TRANS64.TRYWAIT P0, [R0+URZ+0x34820], R3 ;  /* 0x03482003000075a7 */ /* 0x0010a4000800017f */
[----:B--2---:R-:W-:Y:S05]  /*22a60*/  @!P0 NANOSLEEP.SYNCS 0x989680 ;  /* 0x009896800000895d */ /* 0x004fea0003900000 */
[----:B------:R-:W2:Y:S02]  /*22a70*/  @!P0 SYNCS.PHASECHK.TRANS64 P0, [R0+URZ+0x34820], R3 ;  /* 0x03482003000085a7 */ /* 0x000ea4000800007f */
[----:B--2---:R-:W-:Y:S05]  /*22a80*/  @!P0 BRA `(.L_x_973) ;  /* 0xfffffffc00f08947 */ /* 0x004fea000383ffff */
[----:B------:R-:W-:Y:S05]  /*22a90*/  BRA `(.L_x_1066) ;  /* 0xffffffd800407947 */ /* 0x000fea000383ffff */
.L_x_974:
[----:B------:R-:W2:Y:S01]  /*22aa0*/  S2R R2, SR_TID.X ;  /* 0x0000000000027919 */ /* 0x000ea20000002100 */
[----:B------:R-:W-:Y:S01]  /*22ab0*/  BSSY B0, `(.L_x_1067) ;  /* 0x000000a000007945 */ /* 0x000fe20003800000 */
[----:B------:R-:W-:Y:S01]  /*22ac0*/  IMAD.MOV.U32 R12, RZ, RZ, RZ ;  /* 0x000000ffff0c7224 */ /* 0x000fe200078e00ff */
[----:B------:R-:W-:Y:S01]  /*22ad0*/  MOV R11, 0x1f ;  /* 0x0000001f000b7802 */ /* 0x000fe20000000f00 */
[----:B------:R-:W-:Y:S01]  /*22ae0*/  IMAD.MOV.U32 R15, RZ, RZ, -0x1 ;  /* 0xffffffffff0f7424 */ /* 0x000fe200078e00ff */
[----:B--2---:R-:W-:-:S04]  /*22af0*/  SHF.R.U32.HI R2, RZ, 0x5, R2 ;  /* 0x00000005ff027819 */ /* 0x004fc80000011602 */
[----:B------:R-:W-:-:S04]  /*22b00*/  LOP3.LUT R2, R2, 0x3, RZ, 0xc0, !PT ;  /* 0x0000000302027812 */ /* 0x000fc800078ec0ff */
[----:B------:R-:W-:-:S07]  /*22b10*/  MOV R13, R2 ;  /* 0x00000002000d7202 */ /* 0x000fce0000000f00 */
[----:B01----:R-:W-:Y:S05]  /*22b20*/  WARPSYNC.COLLECTIVE R15, `(.L_x_1068) ;  /* 0x000000000f087348 */ /* 0x003fea0003c00000 */
[----:B------:R2:W3:Y:S02]  /*22b30*/  SHFL.IDX P6, R14, R13, R12, R11 ;  /* 0x0000000c0d0e7389 */ /* 0x0004e400000c000b */
[----:B0123--:R-:W-:Y:S01]  /*22b40*/  ENDCOLLECTIVE ;  /* 0x000000000000791b */ /* 0x00ffe20003800000 */
.L_x_1068:
[----:B------:R-:W-:Y:S05]  /*22b50*/  BSYNC B0 ;  /* 0x0000000000007941 */ /* 0x000fea0003800000 */
.L_x_1067:
[----:B------:R-:W-:Y:S05]  /*22b60*/  BRA `(.L_x_1069) ;  /* 0xffffffd800287947 */ /* 0x000fea000383ffff */
.L_x_975:
[----:B------:R-:W-:Y:S01]  /*22b70*/  BSSY B0, `(.L_x_1070) ;  /* 0x0000006000007945 */ /* 0x000fe20003800000 */
[----:B------:R-:W-:-:S07]  /*22b80*/  MOV R15, 0xffffffff ;  /* 0xffffffff000f7802 */ /* 0x000fce0000000f00 */
[----:B012---:R-:W-:Y:S05]  /*22b90*/  WARPSYNC.COLLECTIVE R15, `(.L_x_1071) ;  /* 0x000000000f0c7348 */ /* 0x007fea0003c00000 */
[----:B------:R-:W-:Y:S02]  /*22ba0*/  ELECT P6, UR62, PT ;  /* 0x00000000003e782f */ /* 0x000fe400038c0000 */
[----:B------:R-:W-:Y:S01]  /*22bb0*/  MOV R14, UR62 ;  /* 0x0000003e000e7c02 */ /* 0x000fe20008000f00 */
[----:B012---:R-:W-:Y:S10]  /*22bc0*/  ENDCOLLECTIVE ;  /* 0x000000000000791b */ /* 0x007ff40003800000 */
.L_x_1071:
[----:B------:R-:W-:Y:S05]  /*22bd0*/  BSYNC B0 ;  /* 0x0000000000007941 */ /* 0x000fea0003800000 */
.L_x_1070:
[----:B------:R-:W-:Y:S05]  /*22be0*/  BRA `(.L_x_1072) ;  /* 0xffffffd8001c7947 */ /* 0x000fea000383ffff */
.L_x_977:
[----:B0-----:R0:W2:Y:S02]  /*22bf0*/  SYNCS.PHASECHK.TRANS64.TRYWAIT P0, [R6+URZ], R5 ;  /* 0x00000005060075a7 */ /* 0x0010a4000800017f */
[----:B--2---:R-:W-:Y:S05]  /*22c00*/  @!P0 NANOSLEEP.SYNCS 0x989680 ;  /* 0x009896800000895d */ /* 0x004fea0003900000 */
[----:B------:R-:W2:Y:S02]  /*22c10*/  @!P0 SYNCS.PHASECHK.TRANS64 P0, [R6+URZ], R5 ;  /* 0x00000005060085a7 */ /* 0x000ea4000800007f */
[----:B--2---:R-:W-:Y:S05]  /*22c20*/  @!P0 BRA `(.L_x_977) ;  /* 0xfffffffc00f08947 */ /* 0x004fea000383ffff */
[----:B------:R-:W-:Y:S05]  /*22c30*/  BRA `(.L_x_1073) ;  /* 0xffffffd800607947 */ /* 0x000fea000383ffff */
.L_x_978:
[----:B--2---:R2:W3:Y:S02]  /*22c40*/  SYNCS.PHASECHK.TRANS64.TRYWAIT P0, [R7+URZ], R2 ;  /* 0x00000002070075a7 */ /* 0x0044e4000800017f */
[----:B---3--:R-:W-:Y:S05]  /*22c50*/  @!P0 NANOSLEEP.SYNCS 0x989680 ;  /* 0x009896800000895d */ /* 0x008fea0003900000 */
[----:B------:R-:W3:Y:S02]  /*22c60*/  @!P0 SYNCS.PHASECHK.TRANS64 P0, [R7+URZ], R2 ;  /* 0x00000002070085a7 */ /* 0x000ee4000800007f */
[----:B---3--:R-:W-:Y:S05]  /*22c70*/  @!P0 BRA `(.L_x_978) ;  /* 0xfffffffc00f08947 */ /* 0x008fea000383ffff */
[----:B------:R-:W-:Y:S05]  /*22c80*/  BRA `(.L_x_1074) ;  /* 0xffffffd800547947 */ /* 0x000fea000383ffff */
.L_x_980:
[----:B---3--:R3:W4:Y:S02]  /*22c90*/  SYNCS.PHASECHK.TRANS64.TRYWAIT P0, [R4+URZ], R5 ;  /* 0x00000005040075a7 */ /* 0x008724000800017f */
[----:B----4-:R-:W-:Y:S05]  /*22ca0*/  @!P0 NANOSLEEP.SYNCS 0x989680 ;  /* 0x009896800000895d */ /* 0x010fea0003900000 */
[----:B------:R-:W4:Y:S02]  /*22cb0*/  @!P0 SYNCS.PHASECHK.TRANS64 P0, [R4+URZ], R5 ;  /* 0x00000005040085a7 */ /* 0x000f24000800007f */
[----:B----4-:R-:W-:Y:S05]  /*22cc0*/  @!P0 BRA `(.L_x_980) ;  /* 0xfffffffc00f08947 */ /* 0x010fea000383ffff */
[----:B------:R-:W-:Y:S05]  /*22cd0*/  BRA `(.L_x_1075) ;  /* 0xffffffd8005c7947 */ /* 0x000fea000383ffff */
.L_x_1076:
        /* <DEDUP_REMOVED lines=10> */
.L_x_15277:


//--------------------- .text._ZN7cutlass13device_kernelIN5flash11enable_sm90INS1_16FlashAttnFwdSm90INS1_25CollectiveMainloopFwdSm90ILi2EN4cute5tupleIJNS5_1CILi1EEES8_S8_EEENS6_IJNS7_ILi128EEENS7_ILi96EEENS7_ILi192EEEEEELi128ENS_6half_tEfNS_4arch4Sm90ELb0ELb1ELb1ELb0ELb0ELb0ELb0ELb1ELb1ELb1ELb0ELb0EEENS1_21CollectiveEpilogueFwdINS6_IJSA_SA_SB_EEES9_SE_SG_Li256ELb0ELb1ELb0ELb0EEENS1_30DynamicPersistentTileSchedulerILi256ELi128ELb0ELb1ELb1EEEEEEEEEvNT_6ParamsE --------------------------
	.section	.text._ZN7cutlass13device_kernelIN5flash11enable_sm90INS1_16FlashAttnFwdSm90INS1_25CollectiveMainloopFwdSm90ILi2EN4cute5tupleIJNS5_1CILi1EEES8_S8_EEENS6_IJNS7_ILi128EEENS7_ILi96EEENS7_ILi192EEEEEELi128ENS_6half_tEfNS_4arch4Sm90ELb0ELb1ELb1ELb0ELb0ELb0ELb0ELb1ELb1ELb1ELb0ELb0EEENS1_21CollectiveEpilogueFwdINS6_IJSA_SA_SB_EEES9_SE_SG_Li256ELb0ELb1ELb0ELb0EEENS1_30DynamicPersistentTileSchedulerILi256ELi128ELb0ELb1ELb1EEEEEEEEEvNT_6ParamsE,"ax",@progbits
	.align	128
.text._ZN7cutlass13device_kernelIN5flash11enable_sm90INS1_16FlashAttnFwdSm90INS1_25CollectiveMainloopFwdSm90ILi2EN4cute5tupleIJNS5_1CILi1EEES8_S8_EEENS6_IJNS7_ILi128EEENS7_ILi96EEENS7_ILi192EEEEEELi128ENS_6half_tEfNS_4arch4Sm90ELb0ELb1ELb1ELb0ELb0ELb0ELb0ELb1ELb1ELb1ELb0ELb0EEENS1_21CollectiveEpilogueFwdINS6_IJSA_SA_SB_EEES9_SE_SG_Li256ELb0ELb1ELb0ELb0EEENS1_30DynamicPersistentTileSchedulerILi256ELi128ELb0ELb1ELb1EEEEEEEEEvNT_6ParamsE:
        .type           _ZN7cutlass13device_kernelIN5flash11enable_sm90INS1_16FlashAttnFwdSm90INS1_25CollectiveMainloopFwdSm90ILi2EN4cute5tupleIJNS5_1CILi1EEES8_S8_EEENS6_IJNS7_ILi128EEENS7_ILi96EEENS7_ILi192EEEEEELi128ENS_6half_tEfNS_4arch4Sm90ELb0ELb1ELb1ELb0ELb0ELb0ELb0ELb1ELb1ELb1ELb0ELb0EEENS1_21CollectiveEpilogueFwdINS6_IJSA_SA_SB_EEES9_SE_SG_Li256ELb0ELb1ELb0ELb0EEENS1_30DynamicPersistentTileSchedulerILi256ELi128ELb0ELb1ELb1EEEEEEEEEvNT_6ParamsE,@function
        .size           _ZN7cutlass13device_kernelIN5flash11enable_sm90INS1_16FlashAttnFwdSm90INS1_25CollectiveMainloopFwdSm90ILi2EN4cute5tupleIJNS5_1CILi1EEES8_S8_EEENS6_IJNS7_ILi128EEENS7_ILi96EEENS7_ILi192EEEEEELi128ENS_6half_tEfNS_4arch4Sm90ELb0ELb1ELb1ELb0ELb0ELb0ELb0ELb1ELb1ELb1ELb0ELb0EEENS1_21CollectiveEpilogueFwdINS6_IJSA_SA_SB_EEES9_SE_SG_Li256ELb0ELb1ELb0ELb0EEENS1_30DynamicPersistentTileSchedulerILi256ELi128ELb0ELb1ELb1EEEEEEEEEvNT_6ParamsE,(.L_x_15278 - _ZN7cutlass13device_kernelIN5flash11enable_sm90INS1_16FlashAttnFwdSm90INS1_25CollectiveMainloopFwdSm90ILi2EN4cute5tupleIJNS5_1CILi1EEES8_S8_EEENS6_IJNS7_ILi128EEENS7_ILi96EEENS7_ILi192EEEEEELi128ENS_6half_tEfNS_4arch4Sm90ELb0ELb1ELb1ELb0ELb0ELb0ELb0ELb1ELb1ELb1ELb0ELb0EEENS1_21CollectiveEpilogueFwdINS6_IJSA_SA_SB_EEES9_SE_SG_Li256ELb0ELb1ELb0ELb0EEENS1_30DynamicPersistentTileSchedulerILi256ELi128ELb0ELb1ELb1EEEEEEEEEvNT_6ParamsE)
        .other          _ZN7cutlass13device_kernelIN5flash11enable_sm90INS1_16FlashAttnFwdSm90INS1_25CollectiveMainloopFwdSm90ILi2EN4cute5tupleIJNS5_1CILi1EEES8_S8_EEENS6_IJNS7_ILi128EEENS7_ILi96EEENS7_ILi192EEEEEELi128ENS_6half_tEfNS_4arch4Sm90ELb0ELb1ELb1ELb0ELb0ELb0ELb0ELb1ELb1ELb1ELb0ELb0EEENS1_21CollectiveEpilogueFwdINS6_IJSA_SA_SB_EEES9_SE_SG_Li256ELb0ELb1ELb0ELb0EEENS1_30DynamicPersistentTileSchedulerILi256ELi128ELb0ELb1ELb1EEEEEEEEEvNT_6ParamsE,@"STO_CUDA_ENTRY STV_DEFAULT"
_ZN7cutlass13device_kernelIN5flash11enable_sm90INS1_16FlashAttnFwdSm90INS1_25CollectiveMainloopFwdSm90ILi2EN4cute5tupleIJNS5_1CILi1EEES8_S8_EEENS6_IJNS7_ILi128EEENS7_ILi96EEENS7_ILi192EEEEEELi128ENS_6half_tEfNS_4arch4Sm90ELb0ELb1ELb1ELb0ELb0ELb0ELb0ELb1ELb1ELb1ELb0ELb0EEENS1_21CollectiveEpilogueFwdINS6_IJSA_SA_SB_EEES9_SE_SG_Li256ELb0ELb1ELb0ELb0EEENS1_30DynamicPersistentTileSchedulerILi256ELi128ELb0ELb1ELb1EEEEEEEEEvNT_6ParamsE:
        /* <DEDUP_REMOVED lines=18> */
.L_x_1078:
[----:B------:R-:W-:Y:S05]  /*0120*/  BSYNC B0 ;  /* 0x0000000000007941 */ /* 0x000fea0003800000 */
.L_x_1077:
        /* <DEDUP_REMOVED lines=41> */
.L_x_1079:
        /* <DEDUP_REMOVED lines=22> */
.L_x_1080:
        /* <DEDUP_REMOVED lines=18> */
.L_x_1081:
        /* <DEDUP_REMOVED lines=22> */
.L_x_1082:
        /* <DEDUP_REMOVED lines=22> */
.L_x_1083:
        /* <DEDUP_REMOVED lines=8> */
.L_x_1085:
[----:B------:R-:W-:-:S08]  /*0980*/  NOP ;  /* 0x0000000000007918 */ /* 0x000fd00000000000 */
[----:B------:R-:W1:Y:S02]  /*0990*/  USETMAXREG.TRY_ALLOC.CTAPOOL UP0, 0xf0 ;  /* 0x000000f0000079c8 */ /* 0x000e640008000600 */
[----:B-1----:R-:W-:-:S13]  /*09a0*/  PLOP3.LUT P0, PT, PT, PT, UP0, 0x80, 0x0 ;  /* 0x000000000000781c */ /* 0x002fda0003f0f008 */
[----:B------:R-:W-:Y:S05]  /*09b0*/  @!P0 BRA `(.L_x_1085) ;  /* 0xfffffffc00f08947 */ /* 0x000fea000383ffff */
[----:B------:R-:W1:Y:S08]  /*09c0*/  S2UR UR4, SR_CTAID.X ;  /* 0x00000000000479c3 */ /* 0x000e700000002500 */
[----:B------:R-:W-:Y:S08]  /*09d0*/  BAR.ARV 0x4, 0x180 ;  /* 0x0106000000007b1d */ /* 0x000ff00000002000 */
[----:B------:R-:W1:Y:S08]  /*09e0*/  LDC R0, c[0x0][0xc38] ;  /* 0x00030e00ff007b82 */ /* 0x000e700000000800 */
[----:B------:R-:W-:Y:S06]  /*09f0*/  BAR.ARV 0x8, 0x180 ;  /* 0x0206000000007b1d */ /* 0x000fec0000002000 */
[----:B-1----:R-:W-:-:S13]  /*0a00*/  ISETP.LE.AND P0, PT, R0, UR4, PT ;  /* 0x0000000400007c0c */ /* 0x002fda000bf03270 */
[----:B------:R-:W-:Y:S05]  /*0a10*/  @P0 EXIT ;  /* 0x000000000000094d */ /* 0x000fea0003800000 */
[----:B------:R-:W2:Y:S01]  /*0a20*/  LDL R3, [R1+0x1c] ;  /* 0x00001c0001037983 */ /* 0x000ea20000100800 */
[----:B------:R-:W-:Y:S01]  /*0a30*/  IMAD.MOV.U32 R165, RZ, RZ, RZ ;  /* 0x000000ffffa57224 */ /* 0x000fe200078e00ff */
[----:B------:R-:W-:Y:S01]  /*0a40*/  UMOV UR36, URZ ;  /* 0x0000003f00247c82 */ /* 0x000fe20008000000 */
[----:B------:R-:W-:Y:S01]  /*0a50*/  UMOV UR37, URZ ;  /* 0x0000003f00257c82 */ /* 0x000fe20008000000 */
[----:B0-----:R-:W0:Y:S02]  /*0a60*/  S2R R2, SR_TID.X ;  /* 0x0000000000027919 */ /* 0x001e240000002100 */
[----:B0-----:R-:W-:Y:S01]  /*0a70*/  VIADD R172, R2, 0xffffff80 ;  /* 0xffffff8002ac7836 */ /* 0x001fe20000000000 */
[----:B--2---:R-:W-:-:S04]  /*0a80*/  R2UR UR5, R3 ;  /* 0x00000000030572ca */ /* 0x004fc800000e0000 */
[----:B------:R-:W-:-:S04]  /*0a90*/  SHF.R.S32.HI R3, RZ, 0x1f, R172 ;  /* 0x0000001fff037819 */ /* 0x000fc800000114ac */
[CC--:B------:R-:W-:Y:S02]  /*0aa0*/  LEA.HI R0, R3.reuse, R172.reuse, RZ, 0x7 ;  /* 0x000000ac03007211 */ /* 0x0c0fe400078f38ff */
[CC--:B------:R-:W-:Y:S02]  /*0ab0*/  LEA.HI R2, R3.reuse, R172.reuse, RZ, 0x4 ;  /* 0x000000ac03027211 */ /* 0x0c0fe400078f20ff */
[----:B------:R-:W-:Y:S02]  /*0ac0*/  LOP3.LUT R5, R0, 0xffffff80, RZ, 0xc0, !PT ;  /* 0xffffff8000057812 */ /* 0x000fe400078ec0ff */
[----:B------:R-:W-:Y:S01]  /*0ad0*/  SHF.R.S32.HI R7, RZ, 0x4, R2 ;  /* 0x00000004ff077819 */ /* 0x000fe20000011402 */
[----:B------:R-:W-:Y:S01]  /*0ae0*/  ULOP3.LUT UR61, UR5, 0x1, URZ, 0xfc, !UPT ;  /* 0x00000001053d7892 */ /* 0x000fe2000f8efc3f */
[----:B------:R-:W-:Y:S01]  /*0af0*/  LEA.HI R4, R3, R172, RZ, 0x5 ;  /* 0x000000ac03047211 */ /* 0x000fe200078f28ff */
[----:B------:R-:W-:Y:S01]  /*0b00*/  IMAD.IADD R166, R172, 0x1, -R5 ;  /* 0x00000001aca67824 */ /* 0x000fe200078e0a05 */
[----:B------:R-:W-:-:S02]  /*0b10*/  LOP3.LUT R5, R2, 0x3fffff0, RZ, 0xc0, !PT ;  /* 0x03fffff002057812 */ /* 0x000fc400078ec0ff */
[----:B------:R-:W-:Y:S01]  /*0b20*/  LEA.HI R2, R2, R7, RZ, 0x1 ;  /* 0x0000000702027211 */ /* 0x000fe200078f08ff */
[----:B------:R-:W-:Y:S01]  /*0b30*/  IMAD.SHL.U32 R4, R4, 0x20, RZ ;  /* 0x0000002004047824 */ /* 0x000fe200078e00ff */
[----:B------:R-:W-:Y:S01]  /*0b40*/  SHF.R.S32.HI R9, RZ, 0x1f, R166 ;  /* 0x0000001fff097819 */ /* 0x000fe200000114a6 */
[----:B------:R-:W-:Y:S01]  /*0b50*/  IMAD.IADD R5, R172, 0x1, -R5 ;  /* 0x00000001ac057824 */ /* 0x000fe200078e0a05 */
[----:B------:R-:W-:Y:S02]  /*0b60*/  LOP3.LUT R2, R2, 0x1ffffffe, RZ, 0xc0, !PT ;  /* 0x1ffffffe02027812 */ /* 0x000fe400078ec0ff */
[----:B------:R-:W-:Y:S02]  /*0b70*/  LEA.HI R6, R9, R166, RZ, 0x2 ;  /* 0x000000a609067211 */ /* 0x000fe400078f10ff */
[----:B------:R-:W-:Y:S01]  /*0b80*/  LEA.HI R10, R3, R172, RZ, 0x2 ;  /* 0x000000ac030a7211 */ /* 0x000fe200078f10ff */
[----:B------:R-:W-:Y:S01]  /*0b90*/  IMAD.IADD R2, R7, 0x1, -R2 ;  /* 0x0000000107027824 */ /* 0x000fe200078e0a02 */
[----:B------:R-:W-:-:S02]  /*0ba0*/  SHF.R.S32.HI R8, RZ, 0x2, R6 ;  /* 0x00000002ff087819 */ /* 0x000fc40000011406 */
[----:B------:R-:W-:Y:S02]  /*0bb0*/  SHF.R.S32.HI R11, RZ, 0x1f, R6 ;  /* 0x0000001fff0b7819 */ /* 0x000fe40000011406 */
[----:B------:R-:W-:Y:S02]  /*0bc0*/  LOP3.LUT R4, R4, 0xfffffc00, RZ, 0xc0, !PT ;  /* 0xfffffc0004047812 */ /* 0x000fe400078ec0ff */
[----:B------:R-:W-:Y:S02]  /*0bd0*/  LOP3.LUT R7, R10, 0xfffffffc, RZ, 0xc0, !PT ;  /* 0xfffffffc0a077812 */ /* 0x000fe400078ec0ff */
[----:B------:R-:W-:Y:S01]  /*0be0*/  LEA.HI R3, R3, R172, RZ, 0x3 ;  /* 0x000000ac03037211 */ /* 0x000fe200078f18ff */
[----:B------:R-:W-:Y:S01]  /*0bf0*/  IMAD R5, R5, 0x40, R4 ;  /* 0x0000004005057824 */ /* 0x000fe200078e0204 */
[----:B------:R-:W-:Y:S01]  /*0c00*/  LEA.HI R11, R11, R8, RZ, 0x3 ;  /* 0x000000080b0b7211 */ /* 0x000fe200078f18ff */
[----:B------:R-:W-:Y:S01]  /*0c10*/  IMAD.IADD R4, R172, 0x1, -R7 ;  /* 0x00000001ac047824 */ /* 0x000fe200078e0a07 */
[----:B------:R-:W-:Y:S01]  /*0c20*/  SHF.R.S32.HI R167, RZ, 0x7, R0 ;  /* 0x00000007ffa77819 */ /* 0x000fe20000011400 */
[----:B------:R-:W-:Y:S01]  /*0c30*/  IMAD R169, R2, 0x8, R5 ;  /* 0x0000000802a97824 */ /* 0x000fe200078e0205 */
[----:B------:R-:W-:-:S02]  /*0c40*/  LOP3.LUT R7, R3, 0xfffffff8, RZ, 0xc0, !PT ;  /* 0xfffffff803077812 */ /* 0x000fc400078ec0ff */
[----:B------:R-:W-:Y:S02]  /*0c50*/  LOP3.LUT R11, R11, 0xfffffff8, RZ, 0xc0, !PT ;  /* 0xfffffff80b0b7812 */ /* 0x000fe400078ec0ff */
[----:B------:R-:W-:Y:S01]  /*0c60*/  LEA.HI R9, R9, R166, RZ, 0x5 ;  /* 0x000000a609097211 */ /* 0x000fe200078f28ff */
[----:B------:R-:W-:Y:S01]  /*0c70*/  IMAD.IADD R162, R172, 0x1, -R7 ;  /* 0x00000001aca27824 */ /* 0x000fe200078e0a07 */
[----:B------:R-:W-:Y:S01]  /*0c80*/  LEA.HI R0, R0, R167, RZ, 0x1 ;  /* 0x000000a700007211 */ /* 0x000fe200078f08ff */
[----:B------:R-:W-:Y:S01]  /*0c90*/  IMAD.IADD R8, R8, 0x1, -R11 ;  /* 0x0000000108087824 */ /* 0x000fe200078e0a0b */
[----:B------:R-:W-:Y:S01]  /*0ca0*/  SHF.R.S32.HI R9, RZ, 0x5, R9 ;  /* 0x00000005ff097819 */ /* 0x000fe20000011409 */
[----:B------:R-:W-:Y:S01]  /*0cb0*/  IMAD.SHL.U32 R23, R162, 0x8, RZ ;  /* 0x00000008a2177824 */ /* 0x000fe200078e00ff */
[----:B------:R-:W-:Y:S02]  /*0cc0*/  LEA.HI R10, R4, R4, RZ, 0x1 ;  /* 0x00000004040a7211 */ /* 0x000fe400078f08ff */
[----:B------:R-:W-:Y:S01]  /*0cd0*/  LOP3.LUT R0, R0, 0x3fffffe, RZ, 0xc0, !PT ;  /* 0x03fffffe00007812 */ /* 0x000fe200078ec0ff */
[----:B------:R-:W-:Y:S01]  /*0ce0*/  IMAD R9, R9, 0x10, R8 ;  /* 0x0000001009097824 */ /* 0x000fe200078e0208 */
[----:B------:R-:W-:Y:S01]  /*0cf0*/  LOP3.LUT R11, R10, 0x1ffffffe, RZ, 0xc0, !PT ;  /* 0x1ffffffe0a0b7812 */ /* 0x000fe200078ec0ff */
[----:B------:R-:W-:Y:S01]  /*0d00*/  VIADD R160, R23, 0x40 ;  /* 0x0000004017a07836 */ /* 0x000fe20000000000 */
[----:B------:R-:W-:Y:S01]  /*0d10*/  LOP3.LUT R5, R6, 0x7ffffffc, RZ, 0xc0, !PT ;  /* 0x7ffffffc06057812 */ /* 0x000fe200078ec0ff */
[----:B------:R-:W-:Y:S01]  /*0d20*/  IMAD.IADD R0, R167, 0x1, -R0 ;  /* 0x00000001a7007824 */ /* 0x000fe200078e0a00 */
[----:B------:R-:W-:Y:S01]  /*0d30*/  SHF.R.S32.HI R164, RZ, 0x3, R3 ;  /* 0x00000003ffa47819 */ /* 0x000fe20000011403 */
[----:B------:R-:W-:Y:S01]  /*0d40*/  IMAD.IADD R11, R4, 0x1, -R11 ;  /* 0x00000001040b7824 */ /* 0x000fe200078e0a0b */
[----:B------:R-:W-:Y:S01]  /*0d50*/  SHF.R.S32.HI R171, RZ, 0x1f, R23 ;  /* 0x0000001fffab7819 */ /* 0x000fe20000011417 */
[----:B------:R-:W-:Y:S01]  /*0d60*/  IMAD R168, R0, 0x40, R9 ;  /* 0x0000004000a87824 */ /* 0x000fe200078e0209 */
[----:B------:R-:W-:Y:S01]  /*0d70*/  SHF.R.S32.HI R170, RZ, 0x1f, R160 ;  /* 0x0000001fffaa7819 */ /* 0x000fe200000114a0 */
[----:B------:R-:W-:-:S02]  /*0d80*/  IMAD.U32 R0, RZ, RZ, UR4 ;  /* 0x00000004ff007e24 */ /* 0x000fc4000f8e00ff */
[----:B------:R-:W-:Y:S02]  /*0d90*/  IMAD.IADD R18, R166, 0x1, -R5 ;  /* 0x00000001a6127824 */ /* 0x000fe400078e0a05 */
[----:B------:R-:W-:-:S07]  /*0da0*/  IMAD R19, R11, 0x8, R168 ;  /* 0x000000080b137824 */ /* 0x000fce00078e02a8 */
.L_x_1182:
[----:B0----5:R-:W0:Y:S01]  /*0db0*/  LDC R5, c[0x0][0xc60] ;  /* 0x00031800ff057b82 */ /* 0x021e220000000800 */
[----:B--2---:R-:W-:Y:S01]  /*0dc0*/  IMAD.MOV.U32 R2, RZ, RZ, R0 ;  /* 0x000000ffff027224 */ /* 0x004fe200078e0000 */
[----:B------:R-:W-:Y:S01]  /*0dd0*/  ULDC UR4, c[0x0][0xc78] ;  /* 0x00031e0000047ab9 */ /* 0x000fe20000000800 */
[----:B0-----:R-:W-:-:S13]  /*0de0*/  ISETP.NE.AND P0, PT, R5, 0x1, PT ;  /* 0x000000010500780c */ /* 0x001fda0003f05270 */
[----:B---3--:R-:W0:Y:S08]  /*0df0*/  @P0 LDC R3, c[0x0][0xc64] ;  /* 0x00031900ff030b82 */ /* 0x008e300000000800 */
[----:B------:R-:W1:Y:S01]  /*0e00*/  @P0 LDC R4, c[0x0][0xc68] ;  /* 0x00031a00ff040b82 */ /* 0x000e620000000800 */
[----:B0-----:R-:W-:-:S05]  /*0e10*/  @P0 IMAD.HI.U32 R3, R0, R3, RZ ;  /* 0x0000000300030227 */ /* 0x001fca00078e00ff */
[----:B-1----:R-:W-:-:S04]  /*0e20*/  @P0 SHF.R.U32.HI R2, RZ, R4, R3 ;  /* 0x00000004ff020219 */ /* 0x002fc80000011603 */
[----:B------:R-:W-:Y:S01]  /*0e30*/  ISETP.GE.AND P0, PT, R2, UR4, PT ;  /* 0x0000000402007c0c */ /* 0x000fe2000bf06270 */
[----:B------:R-:W-:-:S04]  /*0e40*/  IMAD.MOV R3, RZ, RZ, -R2 ;  /* 0x000000ffff037224 */ /* 0x000fc800078e0a02 */
[----:B------:R-:W-:-:S08]  /*0e50*/  IMAD R15, R5, R3, R0 ;  /* 0x00000003050f7224 */ /* 0x000fd000078e0200 */
[----:B----4-:R-:W-:Y:S05]  /*0e60*/  @!P0 BRA `(.L_x_1086) ;  /* 0x0000000000208947 */ /* 0x010fea0003800000 */
[----:B------:R-:W0:Y:S01]  /*0e70*/  LDC R3, c[0x0][0xc6c] ;  /* 0x00031b00ff037b82 */ /* 0x000e220000000800 */
[----:B------:R-:W-:Y:S01]  /*0e80*/  IMAD.MOV.U32 R0, RZ, RZ, R15 ;  /* 0x000000ffff007224 */ /* 0x000fe200078e000f */
[----:B0-----:R-:W-:-:S13]  /*0e90*/  ISETP.NE.AND P0, PT, R3, 0x1, PT ;  /* 0x000000010300780c */ /* 0x001fda0003f05270 */
[----:B------:R-:W0:Y:S02]  /*0ea0*/  @P0 LDC.64 R4, c[0x0][0xc70] ;  /* 0x00031c00ff040b82 */ /* 0x000e240000000a00 */
[----:B0-----:R-:W-:-:S05]  /*0eb0*/  @P0 IMAD.HI.U32 R4, R15, R4, RZ ;  /* 0x000000040f040227 */ /* 0x001fca00078e00ff */
[----:B------:R-:W-:-:S05]  /*0ec0*/  @P0 SHF.R.U32.HI R0, RZ, R5, R4 ;  /* 0x00000005ff000219 */ /* 0x000fca0000011604 */
[----:B------:R-:W-:Y:S01]  /*0ed0*/  IMAD R3, R0, R3, RZ ;  /* 0x0000000300037224 */ /* 0x000fe200078e02ff */
[----:B------:R-:W-:Y:S06]  /*0ee0*/  BRA `(.L_x_1087) ;  /* 0x00000000001c7947 */ /* 0x000fec0003800000 */
.L_x_1086:
[----:B------:R-:W0:Y:S01]  /*0ef0*/  LDC R3, c[0x0][0xc54] ;  /* 0x00031500ff037b82 */ /* 0x000e220000000800 */
[----:B------:R-:W-:Y:S01]  /*0f00*/  IMAD.MOV.U32 R0, RZ, RZ, R15 ;  /* 0x000000ffff007224 */ /* 0x000fe200078e000f */
[----:B0-----:R-:W-:-:S13]  /*0f10*/  ISETP.NE.AND P0, PT, R3, 0x1, PT ;  /* 0x000000010300780c */ /* 0x001fda0003f05270 */
[----:B------:R-:W0:Y:S02]  /*0f20*/  @P0 LDC.64 R4, c[0x0][0xc58] ;  /* 0x00031600ff040b82 */ /* 0x000e240000000a00 */
[----:B0-----:R-:W-:-:S05]  /*0f30*/  @P0 IMAD.HI.U32 R4, R15, R4, RZ ;  /* 0x000000040f040227 */ /* 0x001fca00078e00ff */
[----:B------:R-:W-:-:S05]  /*0f40*/  @P0 SHF.R.U32.HI R0, RZ, R5, R4 ;  /* 0x00000005ff000219 */ /* 0x000fca0000011604 */
[----:B------:R-:W-:-:S07]  /*0f50*/  IMAD R3, R0, R3, RZ ;  /* 0x0000000300037224 */ /* 0x000fce00078e02ff */
.L_x_1087:
[----:B------:R-:W0:Y:S01]  /*0f60*/  LDC R163, c[0x0][0xc48] ;  /* 0x00031200ffa37b82 */ /* 0x000e220000000800 */
[----:B------:R-:W-:Y:S01]  /*0f70*/  LOP3.LUT R0, RZ, R0, RZ, 0x33, !PT ;  /* 0x00000000ff007212 */ /* 0x000fe200078e33ff */
[----:B------:R-:W-:Y:S01]  /*0f80*/  IMAD.IADD R3, R15, 0x1, -R3 ;  /* 0x000000010f037824 */ /* 0x000fe200078e0a03 */
[----:B------:R-:W-:Y:S01]  /*0f90*/  ULDC UR4, c[0x0][0xc3c] ;  /* 0x00030f0000047ab9 */ /* 0x000fe20000000800 */
[----:B------:R-:W-:Y:S02]  /*0fa0*/  ULDC UR6, c[0x0][0xc54] ;  /* 0x0003150000067ab9 */ /* 0x000fe40000000800 */
[----:B------:R-:W-:Y:S01]  /*0fb0*/  VIADD R0, R0, UR4 ;  /* 0x0000000400007c36 */ /* 0x000fe20008000000 */
[----:B------:R-:W-:Y:S01]  /*0fc0*/  ULDC.64 UR4, c[0x0][0x418] ;  /* 0x0001060000047ab9 */ /* 0x000fe20000000a00 */
[----:B------:R-:W1:Y:S01]  /*0fd0*/  LDC R4, c[0x0][0x448] ;  /* 0x00011200ff047b82 */ /* 0x000e620000000800 */
[----:B------:R-:W-:Y:S01]  /*0fe0*/  IMAD R15, R2, UR6, R3 ;  /* 0x00000006020f7c24 */ /* 0x000fe2000f8e0203 */
[----:B------:R-:W-:Y:S01]  /*0ff0*/  ISETP.NE.U32.AND P0, PT, RZ, UR4, PT ;  /* 0x00000004ff007c0c */ /* 0x000fe2000bf05070 */
[----:B------:R-:W-:-:S02]  /*1000*/  IMAD.SHL.U32 R17, R0, 0x80, RZ ;  /* 0x0000008000117824 */ /* 0x000fc400078e00ff */
[----:B------:R-:W-:Y:S01]  /*1010*/  IMAD.MOV.U32 R161, RZ, RZ, R15 ;  /* 0x000000ffffa17224 */ /* 0x000fe200078e000f */
[----:B------:R-:W-:Y:S01]  /*1020*/  ISETP.NE.AND.EX P0, PT, RZ, UR5, PT, P0 ;  /* 0x00000005ff007c0c */ /* 0x000fe2000bf05300 */
[----:B------:R-:W-:Y:S01]  /*1030*/  VIADD R2, R17, 0x7f ;  /* 0x0000007f11027836 */ /* 0x000fe20000000000 */
[----:B------:R-:W2:Y:S01]  /*1040*/  LDC.64 R12, c[0x0][0x9e0] ;  /* 0x00027800ff0c7b82 */ /* 0x000ea20000000a00 */
[----:B0-----:R-:W-:-:S07]  /*1050*/  ISETP.NE.AND P2, PT, R163, 0x1, PT ;  /* 0x00000001a300780c */ /* 0x001fce0003f45270 */
[----:B------:R-:W0:Y:S01]  /*1060*/  LDC R8, c[0x0][0x288] ;  /* 0x0000a200ff087b82 */ /* 0x000e220000000800 */
[----:B-1----:R-:W-:-:S07]  /*1070*/  ISETP.NE.AND P1, PT, R4, 0x1, PT ;  /* 0x000000010400780c */ /* 0x002fce0003f25270 */
[----:B------:R-:W1:Y:S08]  /*1080*/  LDC R72, c[0x0][0x424] ;  /* 0x00010900ff487b82 */ /* 0x000e700000000800 */
[----:B------:R-:W3:Y:S08]  /*1090*/  @P2 LDC R4, c[0x0][0xc4c] ;  /* 0x00031300ff042b82 */ /* 0x000ef00000000800 */
[----:B------:R-:W4:Y:S01]  /*10a0*/  @P2 LDC R7, c[0x0][0xc50] ;  /* 0x00031400ff072b82 */ /* 0x000f220000000800 */
[----:B0-----:R-:W-:-:S07]  /*10b0*/  IADD3 R5, -R8, 0x1, RZ ;  /* 0x0000000108057810 */ /* 0x001fce0007ffe1ff */
[----:B------:R-:W0:Y:S01]  /*10c0*/  @P1 LDC R11, c[0x0][0x44c] ;  /* 0x00011300ff0b1b82 */ /* 0x000e220000000800 */
[----:B-1----:R-:W-:-:S07]  /*10d0*/  SEL R72, R72, 0x1, P0 ;  /* 0x0000000148487807 */ /* 0x002fce0000000000 */
[----:B------:R-:W1:Y:S01]  /*10e0*/  @P1 LDC R6, c[0x0][0x450] ;  /* 0x00011400ff061b82 */ /* 0x000e620000000800 */
[----:B---3--:R-:W-:-:S07]  /*10f0*/  @P2 IMAD.HI.U32 R0, R15, R4, RZ ;  /* 0x000000040f002227 */ /* 0x008fce00078e00ff */
[----:B------:R-:W3:Y:S01]  /*1100*/  LDC R9, c[0x0][0x2f0] ;  /* 0x0000bc00ff097b82 */ /* 0x000ee20000000800 */
[----:B----4-:R-:W-:Y:S02]  /*1110*/  @P2 SHF.R.U32.HI R161, RZ, R7, R0 ;  /* 0x00000007ffa12219 */ /* 0x010fe40000011600 */
[----:B--2---:R-:W-:-:S03]  /*1120*/  ISETP.GE.AND P2, PT, R13, 0x1, PT ;  /* 0x000000010d00780c */ /* 0x004fc60003f46270 */
[----:B------:R-:W-:Y:S02]  /*1130*/  IMAD.MOV R0, RZ, RZ, -R161 ;  /* 0x000000ffff007224 */ /* 0x000fe400078e0aa1 */
[----:B0-----:R-:W-:-:S04]  /*1140*/  @P1 IMAD.HI.U32 R3, R2, R11, RZ ;  /* 0x0000000b02031227 */ /* 0x001fc800078e00ff */
[----:B------:R-:W-:Y:S01]  /*1150*/  IMAD R163, R163, R0, R15 ;  /* 0x00000000a3a37224 */ /* 0x000fe200078e020f */
[----:B-1----:R-:W-:Y:S01]  /*1160*/  @P1 SHF.R.U32.HI R2, RZ, R6, R3 ;  /* 0x00000006ff021219 */ /* 0x002fe20000011603 */
[CC--:B---3--:R-:W-:Y:S02]  /*1170*/  IMAD R5, R72.reuse, R9.reuse, R5 ;  /* 0x0000000948057224 */ /* 0x0c8fe400078e0205 */
[----:B------:R-:W-:Y:S02]  /*1180*/  IMAD R16, R72, R9, RZ ;  /* 0x0000000948107224 */ /* 0x000fe400078e02ff */
[----:B------:R-:W-:-:S04]  /*1190*/  IMAD.IADD R3, R5, 0x1, R2 ;  /* 0x0000000105037824 */ /* 0x000fc800078e0202 */
[----:B------:R-:W-:Y:S01]  /*11a0*/  IMAD.IADD R0, R3, 0x1, R12 ;  /* 0x0000000103007824 */ /* 0x000fe200078e020c */
[----:B------:R-:W-:Y:S06]  /*11b0*/  @!P2 BRA `(.L_x_1088) ;  /* 0x000000000040a947 */ /* 0x000fec0003800000 */
[C---:B------:R-:W-:Y:S01]  /*11c0*/  ISETP.GT.AND P0, PT, R3.reuse, RZ, PT ;  /* 0x000000ff0300720c */ /* 0x040fe20003f04270 */
[----:B------:R-:W-:-:S12]  /*11d0*/  VIADD R2, R3, 0xffffffff ;  /* 0xffffffff03027836 */ /* 0x000fd80000000000 */
[----:B------:R-:W-:Y:S05]  /*11e0*/  @P0 BRA `(.L_x_1089) ;  /* 0x00000000001c0947 */ /* 0x000fea0003800000 */
[----:B------:R-:W-:Y:S01]  /*11f0*/  ISETP.NE.AND P0, PT, R13, 0x1, PT ;  /* 0x000000010d00780c */ /* 0x000fe20003f05270 */
[----:B------:R-:W-:-:S12]  /*1200*/  IMAD.MOV R3, RZ, RZ, -R3 ;  /* 0x000000ffff037224 */ /* 0x000fd800078e0a03 */
[----:B------:R-:W0:Y:S02]  /*1210*/  @P0 LDC.64 R4, c[0x0][0x9e8] ;  /* 0x00027a00ff040b82 */ /* 0x000e240000000a00 */
[----:B0-----:R-:W-:-:S05]  /*1220*/  @P0 IMAD.HI.U32 R2, R3, R4, RZ ;  /* 0x0000000403020227 */ /* 0x001fca00078e00ff */
[----:B------:R-:W-:-:S04]  /*1230*/  @P0 SHF.R.U32.HI R3, RZ, R5, R2 ;  /* 0x00000005ff030219 */ /* 0x000fc80000011602 */
[----:B------:R-:W-:Y:S01]  /*1240*/  LOP3.LUT R2, RZ, R3, RZ, 0x33, !PT ;  /* 0x00000003ff027212 */ /* 0x000fe200078e33ff */
[----:B------:R-:W-:Y:S06]  /*1250*/  BRA `(.L_x_1090) ;  /* 0x0000000000107947 */ /* 0x000fec0003800000 */
.L_x_1089:
[----:B------:R-:W-:-:S13]  /*1260*/  ISETP.NE.AND P0, PT, R13, 0x1, PT ;  /* 0x000000010d00780c */ /* 0x000fda0003f05270 */
[----:B------:R-:W0:Y:S02]  /*1270*/  @P0 LDC.64 R4, c[0x0][0x9e8] ;  /* 0x00027a00ff040b82 */ /* 0x000e240000000a00 */
[----:B0-----:R-:W-:-:S05]  /*1280*/  @P0 IMAD.HI.U32 R4, R2, R4, RZ ;  /* 0x0000000402040227 */ /* 0x001fca00078e00ff */
[----:B------:R-:W-:-:S07]  /*1290*/  @P0 SHF.R.U32.HI R2, RZ, R5, R4 ;  /* 0x00000005ff020219 */ /* 0x000fce0000011604 */
.L_x_1090:
[----:B------:R-:W-:-:S05]  /*12a0*/  IMAD R3, R2, R13, R13 ;  /* 0x0000000d02037224 */ /* 0x000fca00078e020d */
[----:B------:R-:W-:-:S07]  /*12b0*/  VIMNMX R0, R0, R3, PT ;  /* 0x0000000300007248 */ /* 0x000fce0003fe0100 */
.L_x_1088:
[----:B------:R-:W0:Y:S01]  /*12c0*/  @P1 LDC R4, c[0x0][0x44c] ;  /* 0x00011300ff041b82 */ /* 0x000e220000000800 */
[----:B------:R-:W-:Y:S01]  /*12d0*/  VIADD R2, R0, 0x5f ;  /* 0x0000005f00027836 */ /* 0x000fe20000000000 */
[----:B------:R-:W-:Y:S01]  /*12e0*/  ULDC UR4, c[0x0][0x9dc] ;  /* 0x0002770000047ab9 */ /* 0x000fe20000000800 */
[----:B------:R-:W-:Y:S02]  /*12f0*/  IMAD R0, R72, R9, 0x5f ;  /* 0x0000005f48007424 */ /* 0x000fe400078e0209 */
[----:B------:R-:W-:-:S03]  /*1300*/  IMAD.HI R2, R2, 0x2aaaaaab, RZ ;  /* 0x2aaaaaab02027827 */ /* 0x000fc600078e02ff */
[----:B------:R-:W1:Y:S01]  /*1310*/  @P1 LDC R11, c[0x0][0x450] ;  /* 0x00011400ff0b1b82 */ /* 0x000e620000000800 */
[----:B------:R-:W-:Y:S01]  /*1320*/  IMAD.HI R0, R0, 0x2aaaaaab, RZ ;  /* 0x2aaaaaab00007827 */ /* 0x000fe200078e02ff */
[----:B------:R-:W-:-:S03]  /*1330*/  SHF.R.U32.HI R5, RZ, 0x1f, R2 ;  /* 0x0000001fff057819 */ /* 0x000fc60000011602 */
[----:B------:R-:W-:Y:S01]  /*1340*/  IMAD.MOV.U32 R7, RZ, RZ, R17 ;  /* 0x000000ffff077224 */ /* 0x000fe200078e0011 */
[----:B------:R-:W-:Y:S01]  /*1350*/  SHF.R.U32.HI R3, RZ, 0x1f, R0 ;  /* 0x0000001fff037819 */ /* 0x000fe20000011600 */
[----:B------:R-:W-:Y:S01]  /*1360*/  IMAD R72, R72, R9, -R8 ;  /* 0x0000000948487224 */ /* 0x000fe200078e0a08 */
[----:B------:R-:W-:Y:S02]  /*1370*/  LEA.HI.SX32 R2, R2, R5, 0x1c ;  /* 0x0000000502027211 */ /* 0x000fe400078fe2ff */
[----:B------:R-:W-:-:S04]  /*1380*/  LEA.HI.SX32 R3, R0, R3, 0x1c ;  /* 0x0000000300037211 */ /* 0x000fc800078fe2ff */
[----:B------:R-:W-:Y:S01]  /*1390*/  VIMNMX R73, R3, R2, PT ;  /* 0x0000000203497248 */ /* 0x000fe20003fe0100 */
[----:B0-----:R-:W-:-:S05]  /*13a0*/  @P1 IMAD.HI.U32 R4, R17, R4, RZ ;  /* 0x0000000411041227 */ /* 0x001fca00078e00ff */
[----:B-1----:R-:W-:-:S05]  /*13b0*/  @P1 SHF.R.U32.HI R7, RZ, R11, R4 ;  /* 0x0000000bff071219 */ /* 0x002fca0000011604 */
[----:B------:R-:W-:-:S04]  /*13c0*/  IMAD.IADD R0, R72, 0x1, R7 ;  /* 0x0000000148007824 */ /* 0x000fc800078e0207 */
[----:B------:R-:W-:Y:S01]  /*13d0*/  VIADD R2, R0, -UR4 ;  /* 0x8000000400027c36 */ /* 0x000fe20008000000 */
[----:B------:R-:W-:Y:S06]  /*13e0*/  @!P2 BRA `(.L_x_1091) ;  /* 0x00000000003ca947 */ /* 0x000fec0003800000 */
[----:B------:R-:W-:-:S13]  /*13f0*/  ISETP.GT.AND P0, PT, R0, -0x1, PT ;  /* 0xffffffff0000780c */ /* 0x000fda0003f04270 */
[----:B------:R-:W-:Y:S05]  /*1400*/  @P0 BRA `(.L_x_1092) ;  /* 0x00000000001c0947 */ /* 0x000fea0003800000 */
[----:B------:R-:W-:Y:S02]  /*1410*/  ISETP.NE.AND P0, PT, R13, 0x1, PT ;  /* 0x000000010d00780c */ /* 0x000fe40003f05270 */
[----:B------:R-:W-:-:S11]  /*1420*/  LOP3.LUT R3, RZ, R0, RZ, 0x33, !PT ;  /* 0x00000000ff037212 */ /* 0x000fd600078e33ff */
[----:B------:R-:W0:Y:S02]  /*1430*/  @P0 LDC.64 R4, c[0x0][0x9e8] ;  /* 0x00027a00ff040b82 */ /* 0x000e240000000a00 */
[----:B0-----:R-:W-:-:S05]  /*1440*/  @P0 IMAD.HI.U32 R0, R3, R4, RZ ;  /* 0x0000000403000227 */ /* 0x001fca00078e00ff */
[----:B------:R-:W-:-:S04]  /*1450*/  @P0 SHF.R.U32.HI R3, RZ, R5, R0 ;  /* 0x00000005ff030219 */ /* 0x000fc80000011600 */
[----:B------:R-:W-:Y:S01]  /*1460*/  LOP3.LUT R0, RZ, R3, RZ, 0x33, !PT ;  /* 0x00000003ff007212 */ /* 0x000fe200078e33ff */
[----:B------:R-:W-:Y:S06]  /*1470*/  BRA `(.L_x_1093) ;  /* 0x0000000000107947 */ /* 0x000fec0003800000 */
.L_x_1092:
[----:B------:R-:W-:-:S13]  /*1480*/  ISETP.NE.AND P0, PT, R13, 0x1, PT ;  /* 0x000000010d00780c */ /* 0x000fda0003f05270 */
[----:B------:R-:W0:Y:S02]  /*1490*/  @P0 LDC.64 R4, c[0x0][0x9e8] ;  /* 0x00027a00ff040b82 */ /* 0x000e240000000a00 */
[----:B0-----:R-:W-:-:S05]  /*14a0*/  @P0 IMAD.HI.U32 R4, R0, R4, RZ ;  /* 0x0000000400040227 */ /* 0x001fca00078e00ff */
[----:B------:R-:W-:-:S07]  /*14b0*/  @P0 SHF.R.U32.HI R0, RZ, R5, R4 ;  /* 0x00000005ff000219 */ /* 0x000fce0000011604 */
.L_x_1093:
[----:B------:R-:W-:-:S05]  /*14c0*/  IMAD R3, R0, R13, RZ ;  /* 0x0000000d00037224 */ /* 0x000fca00078e02ff */
[----:B------:R-:W-:-:S07]  /*14d0*/  VIMNMX R2, R2, R3, !PT ;  /* 0x0000000302027248 */ /* 0x000fce0007fe0100 */
.L_x_1091:
[----:B------:R-:W-:Y:S01]  /*14e0*/  IMAD.HI R2, R2, 0x2aaaaaab, RZ ;  /* 0x2aaaaaab02027827 */ /* 0x000fe200078e02ff */
[----:B------:R-:W-:Y:S02]  /*14f0*/  PLOP3.LUT P0, PT, PT, PT, PT, 0x80, 0x0 ;  /* 0x000000000000781c */ /* 0x000fe40003f0f070 */
[----:B------:R-:W-:Y:S02]  /*1500*/  CS2R R88, SRZ ;  /* 0x0000000000587805 */ /* 0x000fe4000001ff00 */
[----:B------:R-:W-:Y:S02]  /*1510*/  CS2R R86, SRZ ;  /* 0x0000000000567805 */ /* 0x000fe4000001ff00 */
[----:B------:R-:W-:Y:S02]  /*1520*/  CS2R R84, SRZ ;  /* 0x0000000000547805 */ /* 0x000fe4000001ff00 */
[----:B------:R-:W-:Y:S02]  /*1530*/  SHF.R.U32.HI R3, RZ, 0x1f, R2 ;  /* 0x0000001fff037819 */ /* 0x000fe40000011602 */
[----:B------:R-:W-:-:S02]  /*1540*/  CS2R R82, SRZ ;  /* 0x0000000000527805 */ /* 0x000fc4000001ff00 */
[----:B------:R-:W-:Y:S02]  /*1550*/  CS2R R80, SRZ ;  /* 0x0000000000507805 */ /* 0x000fe4000001ff00 */
[----:B------:R-:W-:Y:S02]  /*1560*/  CS2R R78, SRZ ;  /* 0x00000000004e7805 */ /* 0x000fe4000001ff00 */
[----:B------:R-:W-:Y:S02]  /*1570*/  LEA.HI.SX32 R3, R2, R3, 0x1c ;  /* 0x0000000302037211 */ /* 0x000fe400078fe2ff */
[----:B------:R-:W-:Y:S02]  /*1580*/  CS2R R76, SRZ ;  /* 0x00000000004c7805 */ /* 0x000fe4000001ff00 */
[----:B------:R-:W-:Y:S02]  /*1590*/  CS2R R74, SRZ ;  /* 0x00000000004a7805 */ /* 0x000fe4000001ff00 */
[----:B------:R-:W-:-:S02]  /*15a0*/  CS2R R44, SRZ ;  /* 0x00000000002c7805 */ /* 0x000fc4000001ff00 */
[----:B------:R-:W-:Y:S02]  /*15b0*/  VIMNMX R22, RZ, R3, !PT ;  /* 0x00000003ff167248 */ /* 0x000fe40007fe0100 */
[----:B------:R-:W-:Y:S02]  /*15c0*/  CS2R R70, SRZ ;  /* 0x0000000000467805 */ /* 0x000fe4000001ff00 */
[----:B------:R-:W-:Y:S02]  /*15d0*/  CS2R R68, SRZ ;  /* 0x0000000000447805 */ /* 0x000fe4000001ff00 */
[----:B------:R-:W-:Y:S02]  /*15e0*/  CS2R R66, SRZ ;  /* 0x0000000000427805 */ /* 0x000fe4000001ff00 */
[----:B------:R-:W-:Y:S02]  /*15f0*/  ISETP.GT.AND P1, PT, R73, R22, PT ;  /* 0x000000164900720c */ /* 0x000fe40003f24270 */
[----:B------:R-:W-:-:S02]  /*1600*/  CS2R R64, SRZ ;  /* 0x0000000000407805 */ /* 0x000fc4000001ff00 */
[----:B------:R-:W-:Y:S02]  /*1610*/  CS2R R62, SRZ ;  /* 0x00000000003e7805 */ /* 0x000fe4000001ff00 */
[----:B------:R-:W-:Y:S02]  /*1620*/  CS2R R60, SRZ ;  /* 0x00000000003c7805 */ /* 0x000fe4000001ff00 */
[----:B------:R-:W-:Y:S02]  /*1630*/  CS2R R58, SRZ ;  /* 0x00000000003a7805 */ /* 0x000fe4000001ff00 */
[----:B------:R-:W-:Y:S01]  /*1640*/  CS2R R56, SRZ ;  /* 0x0000000000387805 */ /* 0x000fe2000001ff00 */
[----:B------:R-:W-:Y:S01]  /*1650*/  IMAD.MOV.U32 R55, RZ, RZ, RZ ;  /* 0x000000ffff377224 */ /* 0x000fe200078e00ff */
[----:B------:R-:W-:Y:S01]  /*1660*/  CS2R R52, SRZ ;  /* 0x0000000000347805 */ /* 0x000fe2000001ff00 */
[----:B------:R-:W-:Y:S01]  /*1670*/  IMAD.MOV.U32 R46, RZ, RZ, RZ ;  /* 0x000000ffff2e7224 */ /* 0x000fe200078e00ff */
        /* <DEDUP_REMOVED lines=10> */
[----:B------:R-:W-:Y:S01]  /*1720*/  IMAD.MOV.U32 R106, RZ, RZ, RZ ;  /* 0x000000ffff6a7224 */ /* 0x000fe200078e00ff */
[----:B------:R-:W-:Y:S01]  /*1730*/  CS2R R6, SRZ ;  /* 0x0000000000067805 */ /* 0x000fe2000001ff00 */
[----:B------:R-:W-:Y:S02]  /*1740*/  IMAD.MOV.U32 R30, RZ, RZ, RZ ;  /* 0x000000ffff1e7224 */ /* 0x000fe400078e00ff */
[----:B------:R-:W-:Y:S02]  /*1750*/  IMAD.MOV.U32 R29, RZ, RZ, RZ ;  /* 0x000000ffff1d7224 */ /* 0x000fe400078e00ff */
[----:B------:R-:W-:-:S02]  /*1760*/  IMAD.MOV.U32 R27, RZ, RZ, RZ ;  /* 0x000000ffff1b7224 */ /* 0x000fc400078e00ff */
[----:B------:R-:W-:Y:S02]  /*1770*/  IMAD.MOV.U32 R108, RZ, RZ, RZ ;  /* 0x000000ffff6c7224 */ /* 0x000fe400078e00ff */
[----:B------:R-:W-:Y:S01]  /*1780*/  IMAD.MOV.U32 R3, RZ, RZ, RZ ;  /* 0x000000ffff037224 */ /* 0x000fe200078e00ff */
[----:B------:R-:W-:Y:S06]  /*1790*/  @!P1 BRA `(.L_x_1094) ;  /* 0x000000cc00489947 */ /* 0x000fec0003800000 */
[----:B------:R-:W0:Y:S01]  /*17a0*/  SHFL.IDX PT, R0, R167, RZ, 0x1f ;  /* 0x00001fffa7007589 */ /* 0x000e2200000e0000 */
[----:B------:R-:W1:Y:S01]  /*17b0*/  S2UR UR6, SR_CgaCtaId ;  /* 0x00000000000679c3 */ /* 0x000e620000008800 */
[----:B------:R-:W-:Y:S01]  /*17c0*/  UMOV UR38, 0x400 ;  /* 0x0000040000267882 */ /* 0x000fe20000000000 */
        /* <DEDUP_REMOVED lines=28> */
.L_x_1095:
[----:B------:R-:W-:Y:S01]  /*1990*/  LEA.HI R0, R165, R165, RZ, 0x1 ;  /* 0x000000a5a5007211 */ /* 0x000fe200078f08ff */
[----:B------:R-:W-:-:S03]  /*19a0*/  IMAD.U32 R2, RZ, RZ, UR61 ;  /* 0x0000003dff027e24 */ /* 0x000fc6000f8e00ff */
[----:B------:R-:W-:Y:S02]  /*19b0*/  LOP3.LUT R0, R0, 0xfffffffe, RZ, 0xc0, !PT ;  /* 0xfffffffe00007812 */ /* 0x000fe400078ec0ff */
[----:B------:R-:W-:-:S03]  /*19c0*/  ISETP.NE.AND P0, PT, R2, 0x3, PT ;  /* 0x000000030200780c */ /* 0x000fc60003f05270 */
[----:B------:R-:W-:-:S05]  /*19d0*/  IMAD.IADD R0, R165, 0x1, -R0 ;  /* 0x00000001a5007824 */ /* 0x000fca00078e0a00 */
[----:B------:R-:W-:-:S04]  /*19e0*/  SHF.L.U32 R0, R0, 0x1f, RZ ;  /* 0x0000001f00007819 */ /* 0x000fc800000006ff */
[----:B------:R-:W0:Y:S02]  /*19f0*/  SYNCS.PHASECHK.TRANS64.TRYWAIT P1, [UR38+0x2a800], R0 ;  /* 0x02a80000ff0075a7 */ /* 0x000e240008020166 */
[----:B0-----:R-:W-:Y:S05]  /*1a00*/  @!P1 BRA `(.L_x_1096) ;  /* 0x0000013400b49947 */ /* 0x001fea0003800000 */
.L_x_1292:
[----:B------:R-:W-:Y:S05]  /*1a10*/  @!P0 BRA `(.L_x_1097) ;  /* 0x0000000000048947 */ /* 0x000fea0003800000 */
[----:B------:R-:W-:Y:S01]  /*1a20*/  BPT.TRAP 0x1 ;  /* 0x000000040000795c */ /* 0x000fe20000300000 */
.L_x_1097:
[----:B------:R-:W-:Y:S02]  /*1a30*/  IMAD.U32 R21, RZ, RZ, UR37 ;  /* 0x00000025ff157e24 */ /* 0x000fe4000f8e00ff */
[----:B0-----:R-:W-:-:S03]  /*1a40*/  IMAD.U32 R0, RZ, RZ, UR36 ;  /* 0x00000024ff007e24 */ /* 0x001fc6000f8e00ff */
[----:B------:R-:W-:Y:S02]  /*1a50*/  LEA R21, R21, UR38, 0x3 ;  /* 0x0000002615157c11 */ /* 0x000fe4000f8e18ff */
[----:B------:R-:W-:-:S04]  /*1a60*/  SHF.L.U32 R0, R0, 0x1f, RZ ;  /* 0x0000001f00007819 */ /* 0x000fc800000006ff */
[----:B------:R0:W1:Y:S01]  /*1a70*/  SYNCS.PHASECHK.TRANS64.TRYWAIT P1, [R21+URZ+0x2a830], R0 ;  /* 0x02a83000150075a7 */ /* 0x000062000802017f */
[----:B------:R-:W-:Y:S05]  /*1a80*/  @!P0 BRA `(.L_x_1098) ;  /* 0x0000000000048947 */ /* 0x000fea0003800000 */
[----:B------:R-:W-:Y:S01]  /*1a90*/  BPT.TRAP 0x1 ;  /* 0x000000040000795c */ /* 0x000fe20000300000 */
.L_x_1098:
[----:B------:R-:W2:Y:S01]  /*1aa0*/  LDL.LU R2, [R1+0xc] ;  /* 0x00000c0001027983 */ /* 0x000ea20000300800 */
[----:B------:R-:W3:Y:S02]  /*1ab0*/  S2R R3, SR_TID.X ;  /* 0x0000000000037919 */ /* 0x000ee40000002100 */
[----:B---3--:R-:W-:Y:S02]  /*1ac0*/  LOP3.LUT P2, RZ, R3, 0x7f, RZ, 0xc0, !PT ;  /* 0x0000007f03ff7812 */ /* 0x008fe4000784c0ff */
[----:B--2---:R-:W-:-:S11]  /*1ad0*/  LOP3.LUT R2, R2, 0xffefffff, RZ, 0xc0, !PT ;  /* 0xffefffff02027812 */ /* 0x004fd600078ec0ff */
[----:B------:R-:W-:-:S05]  /*1ae0*/  @P2 LOP3.LUT R2, R2, 0x100000, RZ, 0xfc, !PT ;  /* 0x0010000002022812 */ /* 0x000fca00078efcff */
[----:B------:R2:W-:Y:S01]  /*1af0*/  STL [R1+0xc], R2 ;  /* 0x00000c0201007387 */ /* 0x0005e20000100800 */
[----:B-1----:R-:W-:Y:S05]  /*1b00*/  @P1 BRA `(.L_x_1099) ;  /* 0x0000000000081947 */ /* 0x002fea0003800000 */
[----:B------:R-:W1:Y:S02]  /*1b10*/  SYNCS.PHASECHK.TRANS64.TRYWAIT P1, [R21+URZ+0x2a830], R0 ;  /* 0x02a83000150075a7 */ /* 0x000e64000802017f */
[----:B-1----:R-:W-:Y:S05]  /*1b20*/  @!P1 BRA `(.L_x_1100) ;  /* 0x0000013400849947 */ /* 0x002fea0003800000 */
.L_x_1099:
[----:B------:R-:W-:Y:S05]  /*1b30*/  WARPSYNC.ALL ;  /* 0x0000000000007948 */ /* 0x000fea0003800000 */
[----:B------:R-:W-:Y:S01]  /*1b40*/  UIADD3 UR4, UR38, 0x18400, URZ ;  /* 0x0001840026047890 */ /* 0x000fe2000fffe03f */
[----:B------:R-:W-:Y:S01]  /*1b50*/  WARPGROUP.ARRIVE ;  /* 0x00000000000079c5 */ /* 0x000fe20000000000 */
[----:B------:R-:W-:Y:S01]  /*1b60*/  UMOV UR9, 0x40000040 ;  /* 0x4000004000097882 */ /* 0x000fe20000000000 */
[----:B------:R-:W-:Y:S01]  /*1b70*/  UMOV UR11, 0x40000040 ;  /* 0x40000040000b7882 */ /* 0x000fe20000000000 */
[----:B------:R-:W-:Y:S01]  /*1b80*/  USHF.R.U32.HI UR4, URZ, 0x4, UR4 ;  /* 0x000000043f047899 */ /* 0x000fe20008011604 */
[----:B------:R-:W-:Y:S01]  /*1b90*/  IMAD.U32 R5, RZ, RZ, UR9 ;  /* 0x00000009ff057e24 */ /* 0x000fe2000f8e00ff */
[----:B------:R-:W-:Y:S01]  /*1ba0*/  UMOV UR57, 0x40000040 ;  /* 0x4000004000397882 */ /* 0x000fe20000000000 */
[----:B------:R-:W-:Y:S01]  /*1bb0*/  UMOV UR59, 0x40000040 ;  /* 0x40000040003b7882 */ /* 0x000fe20000000000 */
[----:B------:R-:W-:Y:S01]  /*1bc0*/  ULOP3.LUT UR4, UR4, 0x3fff, URZ, 0xc0, !UPT ;  /* 0x00003fff04047892 */ /* 0x000fe2000f8ec03f */
[----:B------:R-:W3:Y:S01]  /*1bd0*/  LDC R10, c[0x0][0x448] ;  /* 0x00011200ff0a7b82 */ /* 0x000ee20000000800 */
[----:B------:R-:W-:Y:S01]  /*1be0*/  UMOV UR53, 0x40000040 ;  /* 0x4000004000357882 */ /* 0x000fe20000000000 */
[----:B------:R-:W-:Y:S01]  /*1bf0*/  UMOV UR55, 0x40000040 ;  /* 0x4000004000377882 */ /* 0x000fe20000000000 */
[----:B------:R-:W-:Y:S01]  /*1c00*/  ULOP3.LUT UR60, UR4, 0x10000, URZ, 0xfc, !UPT ;  /* 0x00010000043c7892 */ /* 0x000fe2000f8efc3f */
[----:B------:R-:W4:Y:S01]  /*1c10*/  S2R R20, SR_TID.X ;  /* 0x0000000000147919 */ /* 0x000f220000002100 */
[----:B------:R-:W-:Y:S01]  /*1c20*/  ULOP3.LUT UR4, UR39, 0x10000, URZ, 0xfc, !UPT ;  /* 0x0001000027047892 */ /* 0x000fe2000f8efc3f */
[----:B------:R-:W-:Y:S01]  /*1c30*/  IMAD.IADD R9, R19, 0x1, R17 ;  /* 0x0000000113097824 */ /* 0x000fe200078e0211 */
[----:B------:R-:W-:Y:S01]  /*1c40*/  UIMAD UR5, UR37, 0x900, UR60 ;  /* 0x00000900250578a4 */ /* 0x000fe2000f8e023c */
[----:B------:R-:W5:Y:S01]  /*1c50*/  LDC R13, c[0x0][0x288] ;  /* 0x0000a200ff0d7b82 */ /* 0x000f620000000800 */
[----:B------:R-:W-:-:S02]  /*1c60*/  UIADD3 UR56, UR4, 0x2, URZ ;  /* 0x0000000204387890 */ /* 0x000fc4000fffe03f */
[----:B------:R-:W-:Y:S01]  /*1c70*/  UIADD3 UR58, UR5, 0x2, URZ ;  /* 0x00000002053a7890 */ /* 0x000fe2000fffe03f */
[----:B------:R-:W-:Y:S02]  /*1c80*/  UMOV UR8, UR4 ;  /* 0x0000000400087c82 */ /* 0x000fe40008000000 */
[----:B------:R-:W-:Y:S01]  /*1c90*/  UMOV UR10, UR5 ;  /* 0x00000005000a7c82 */ /* 0x000fe20008000000 */
[----:B------:R-:W-:Y:S01]  /*1ca0*/  UIADD3 UR52, UR4, 0x4, URZ ;  /* 0x0000000404347890 */ /* 0x000fe2000fffe03f */
[----:B------:R-:W-:Y:S01]  /*1cb0*/  HGMMA.64x96x16.F32 R24, gdesc[UR8], RZ, !UPT, gsb0 ;  /* 0x01600000081879f0 */ /* 0x000fe2000c0008ff */
[----:B------:R-:W-:Y:S01]  /*1cc0*/  UIADD3 UR54, UR5, 0x4, URZ ;  /* 0x0000000405367890 */ /* 0x000fe2000fffe03f */
[----:B------:R-:W-:Y:S01]  /*1cd0*/  IMAD.U32 R4, RZ, RZ, UR8 ;  /* 0x00000008ff047e24 */ /* 0x000fe2000f8e00ff */
[----:B------:R-:W-:Y:S02]  /*1ce0*/  UIADD3 UR8, UR4, 0x6, URZ ;  /* 0x0000000604087890 */ /* 0x000fe4000fffe03f */
[----:B------:R-:W-:Y:S01]  /*1cf0*/  UIADD3 UR10, UR5, 0x6, URZ ;  /* 0x00000006050a7890 */ /* 0x000fe2000fffe03f */
[----:B------:R-:W-:Y:S01]  /*1d00*/  UMOV UR9, 0x40000040 ;  /* 0x4000004000097882 */ /* 0x000fe20000000000 */
[----:B------:R-:W-:Y:S01]  /*1d10*/  UMOV UR11, 0x40000040 ;  /* 0x40000040000b7882 */ /* 0x000fe20000000000 */
[----:B------:R-:W-:Y:S01]  /*1d20*/  UIADD3 UR12, UR4, 0x400, URZ ;  /* 0x00000400040c7890 */ /* 0x000fe2000fffe03f */
[----:B---3--:R-:W-:Y:S01]  /*1d30*/  ISETP.NE.AND P2, PT, R10, 0x1, PT ;  /* 0x000000010a00780c */ /* 0x008fe20003f45270 */
[----:B------:R-:W-:Y:S01]  /*1d40*/  UIADD3 UR14, UR5, 0x300, URZ ;  /* 0x00000300050e7890 */ /* 0x000fe2000fffe03f */
[----:B------:R-:W-:Y:S01]  /*1d50*/  UMOV UR13, 0x40000040 ;  /* 0x40000040000d7882 */ /* 0x000fe20000000000 */
[----:B------:R-:W-:Y:S01]  /*1d60*/  UMOV UR15, 0x40000040 ;  /* 0x40000040000f7882 */ /* 0x000fe20000000000 */
[----:B------:R-:W-:-:S02]  /*1d70*/  UIADD3 UR16, UR4, 0x402, URZ ;  /* 0x0000040204107890 */ /* 0x000fc4000fffe03f */
[----:B------:R-:W-:Y:S01]  /*1d80*/  UIADD3 UR18, UR5, 0x302, URZ ;  /* 0x0000030205127890 */ /* 0x000fe2000fffe03f */
[----:B------:R-:W-:Y:S01]  /*1d90*/  UMOV UR17, 0x40000040 ;  /* 0x4000004000117882 */ /* 0x000fe20000000000 */
[----:B------:R-:W-:Y:S01]  /*1da0*/  UMOV UR19, 0x40000040 ;  /* 0x4000004000137882 */ /* 0x000fe20000000000 */
[----:B------:R-:W-:Y:S01]  /*1db0*/  UIADD3 UR20, UR4, 0x404, URZ ;  /* 0x0000040404147890 */ /* 0x000fe2000fffe03f */
[----:B----4-:R-:W-:Y:S01]  /*1dc0*/  LOP3.LUT P1, RZ, R20, 0x7f, RZ, 0xc0, !PT ;  /* 0x0000007f14ff7812 */ /* 0x010fe2000782c0ff */
[----:B------:R-:W-:Y:S02]  /*1dd0*/  UIADD3 UR22, UR5, 0x304, URZ ;  /* 0x0000030405167890 */ /* 0x000fe4000fffe03f */
[----:B------:R-:W3:Y:S01]  /*1de0*/  @P2 LDC R14, c[0x0][0x44c] ;  /* 0x00011300ff0e2b82 */ /* 0x000ee20000000800 */
[----:B------:R-:W-:Y:S01]  /*1df0*/  UMOV UR21, 0x40000040 ;  /* 0x4000004000157882 */ /* 0x000fe20000000000 */
[----:B------:R-:W-:Y:S01]  /*1e00*/  UMOV UR23, 0x40000040 ;  /* 0x4000004000177882 */ /* 0x000fe20000000000 */
[----:B------:R-:W-:-:S02]  /*1e10*/  UIADD3 UR24, UR4, 0x406, URZ ;  /* 0x0000040604187890 */ /* 0x000fc4000fffe03f */
[----:B------:R-:W-:Y:S01]  /*1e20*/  UIADD3 UR26, UR5, 0x306, URZ ;  /* 0x00000306051a7890 */ /* 0x000fe2000fffe03f */
[----:B------:R-:W-:Y:S01]  /*1e30*/  UMOV UR25, 0x40000040 ;  /* 0x4000004000197882 */ /* 0x000fe20000000000 */
[----:B------:R-:W-:Y:S01]  /*1e40*/  UMOV UR27, 0x40000040 ;  /* 0x40000040001b7882 */ /* 0x000fe20000000000 */
[----:B------:R-:W-:Y:S01]  /*1e50*/  UIADD3 UR28, UR4, 0x800, URZ ;  /* 0x00000800041c7890 */ /* 0x000fe2000fffe03f */
[----:B------:R-:W4:Y:S01]  /*1e60*/  @P2 LDC R15, c[0x0][0x450] ;  /* 0x00011400ff0f2b82 */ /* 0x000f220000000800 */
        /* <DEDUP_REMOVED lines=9> */
[----:B---3--:R-:W-:Y:S01]  /*1f00*/  @P2 IMAD.HI.U32 R14, R9, R14, RZ ;  /* 0x0000000e090e2227 */ /* 0x008fe200078e00ff */
[----:B------:R-:W-:Y:S01]  /*1f10*/  UMOV UR41, 0x40000040 ;  /* 0x4000004000297882 */ /* 0x000fe20000000000 */
[----:B------:R-:W-:Y:S01]  /*1f20*/  UMOV UR43, 0x40000040 ;  /* 0x40000040002b7882 */ /* 0x000fe20000000000 */
[----:B------:R-:W-:Y:S02]  /*1f30*/  UIADD3 UR48, UR4, 0x806, URZ ;  /* 0x0000080604307890 */ /* 0x000fe4000fffe03f */
[----:B------:R-:W-:Y:S01]  /*1f40*/  UIADD3 UR50, UR5, 0x606, URZ ;  /* 0x0000060605327890 */ /* 0x000fe2000fffe03f */
[----:B------:R-:W-:Y:S01]  /*1f50*/  UMOV UR49, 0x40000040 ;  /* 0x4000004000317882 */ /* 0x000fe20000000000 */
[----:B------:R-:W-:Y:S01]  /*1f60*/  UMOV UR51, 0x40000040 ;  /* 0x4000004000337882 */ /* 0x000fe20000000000 */
[----:B------:R-:W-:Y:S01]  /*1f70*/  ULDC UR4, c[0x0][0x9d8] ;  /* 0x0002760000047ab9 */ /* 0x000fe20000000800 */
[----:B------:R-:W-:-:S02]  /*1f80*/  WARPGROUP.DEPBAR.LE gsb0, 0x0 ;  /* 0x00008000000079c5 */ /* 0x000fc40000010000 */
[----:B------:R-:W-:-:S06]  /*1f90*/  WARPGROUP.ARRIVE ;  /* 0x00000000000079c5 */ /* 0x000fcc0000000000 */
[----:B------:R-:W-:Y:S03]  /*1fa0*/  HGMMA.64x96x16.F32 R24, gdesc[UR56], R24, gsb0 ;  /* 0x01600000381879f0 */ /* 0x000fe60008000818 */
[----:B------:R-:W-:Y:S02]  /*1fb0*/  WARPGROUP.DEPBAR.LE gsb0, 0x0 ;  /* 0x00008000000079c5 */ /* 0x000fe40000010000 */
        /* <DEDUP_REMOVED lines=28> */
[----:B------:R-:W-:Y:S01]  /*2180*/  HGMMA.64x96x16.F32 R24, gdesc[UR48], R24, gsb0 ;  /* 0x01600000301879f0 */ /* 0x000fe20008000818 */
[----:B------:R-:W-:Y:S02]  /*2190*/  ULDC UR51, c[0x0][0x9dc] ;  /* 0x0002770000337ab9 */ /* 0x000fe40000000800 */
[----:B------:R-:W-:Y:S01]  /*21a0*/  ULOP3.LUT UR51, URZ, UR51, URZ, 0x33, !UPT ;  /* 0x000000333f337292 */ /* 0x000fe2000f8e333f */
[----:B------:R-:W-:Y:S02]  /*21b0*/  WARPGROUP.DEPBAR.LE gsb0, 0x0 ;  /* 0x00008000000079c5 */ /* 0x000fe40000010000 */
[----:B------:R-:W-:Y:S01]  /*21c0*/  FMUL.FTZ R25, R25, UR4 ;  /* 0x0000000419197c20 */ /* 0x000fe20008410000 */
[----:B------:R-:W-:Y:S01]  /*21d0*/  FMUL.FTZ R8, R24, UR4 ;  /* 0x0000000418087c20 */ /* 0x000fe20008410000 */
[----:B------:R-:W-:Y:S01]  /*21e0*/  FMUL.FTZ R7, R67, UR4 ;  /* 0x0000000443077c20 */ /* 0x000fe20008410000 */
[----:B------:R-:W-:Y:S01]  /*21f0*/  IMAD.MOV.U32 R24, RZ, RZ, -0x60 ;  /* 0xffffffa0ff187424 */ /* 0x000fe200078e00ff */
[----:B------:R3:W5:Y:S01]  /*2200*/  MUFU.TANH R74, R25 ;  /* 0x00000019004a7308 */ /* 0x0007620000002400 */
[----:B01----:R-:W-:Y:S01]  /*2210*/  FMUL.FTZ R0, R27, UR4 ;  /* 0x000000041b007c20 */ /* 0x003fe20008410000 */
[----:B------:R-:W-:Y:S01]  /*2220*/  FMUL.FTZ R3, R26, UR4 ;  /* 0x000000041a037c20 */ /* 0x000fe20008410000 */
[----:B------:R-:W-:-:S02]  /*2230*/  IMAD R27, R73, R24, 0x61 ;  /* 0x00000061491b7424 */ /* 0x000fc400078e0218 */
[----:B--2---:R-:W-:Y:S01]  /*2240*/  FMUL.FTZ R2, R30, UR4 ;  /* 0x000000041e027c20 */ /* 0x004fe20008410000 */
[----:B------:R-:W-:Y:S01]  /*2250*/  FMUL.FTZ R6, R31, UR4 ;  /* 0x000000041f067c20 */ /* 0x000fe20008410000 */
[----:B------:R-:W-:Y:S01]  /*2260*/  FMUL.FTZ R32, R32, UR4 ;  /* 0x0000000420207c20 */ /* 0x000fe20008410000 */
[----:B------:R-:W-:Y:S01]  /*2270*/  FMUL.FTZ R33, R33, UR4 ;  /* 0x0000000421217c20 */ /* 0x000fe20008410000 */
[----:B------:R-:W-:Y:S01]  /*2280*/  FMUL.FTZ R11, R34, UR4 ;  /* 0x00000004220b7c20 */ /* 0x000fe20008410000 */
[----:B---3--:R-:W-:Y:S01]  /*2290*/  IMAD.MOV.U32 R25, RZ, RZ, R9 ;  /* 0x000000ffff197224 */ /* 0x008fe200078e0009 */
[----:B----4-:R-:W-:Y:S01]  /*22a0*/  @P2 SHF.R.U32.HI R25, RZ, R15, R14 ;  /* 0x0000000fff192219 */ /* 0x010fe2000001160e */
[----:B------:R-:W-:Y:S01]  /*22b0*/  @!P1 VIADD R9, R21, 0x2a840 ;  /* 0x0002a84015099836 */ /* 0x000fe20000000000 */
[----:B------:R-:W0:Y:S01]  /*22c0*/  LDC.64 R14, c[0x0][0x9e0] ;  /* 0x00027800ff0e7b82 */ /* 0x000e220000000a00 */
[----:B------:R-:W-:Y:S01]  /*22d0*/  FMUL.FTZ R12, R35, UR4 ;  /* 0x00000004230c7c20 */ /* 0x000fe20008410000 */
[----:B------:R-:W-:Y:S01]  /*22e0*/  FMUL.FTZ R36, R36, UR4 ;  /* 0x0000000424247c20 */ /* 0x000fe20008410000 */
[----:B------:R-:W1:Y:S01]  /*22f0*/  SHFL.IDX PT, R67, R25, RZ, 0x1c1f ;  /* 0x001c1fff19437589 */ /* 0x000e6200000e0000 */
[----:B------:R-:W-:Y:S01]  /*2300*/  @!P1 PRMT R9, RZ, 0x654, R9 ;  /* 0x00000654ff099816 */ /* 0x000fe20000000009 */
[----:B------:R-:W-:Y:S01]  /*2310*/  FMUL.FTZ R37, R37, UR4 ;  /* 0x0000000425257c20 */ /* 0x000fe20008410000 */
[----:B------:R-:W-:Y:S01]  /*2320*/  FMUL.FTZ R39, R39, UR4 ;  /* 0x0000000427277c20 */ /* 0x000fe20008410000 */
[----:B------:R-:W-:Y:S01]  /*2330*/  FMUL.FTZ R40, R40, UR4 ;  /* 0x0000000428287c20 */ /* 0x000fe20008410000 */
[----:B------:R2:W-:Y:S01]  /*2340*/  @!P1 SYNCS.ARRIVE.TRANS64.RED.A1T0 RZ, [R9+URZ], RZ ;  /* 0x000000ff09ff99a7 */ /* 0x0005e2000810043f */
[----:B------:R-:W-:Y:S01]  /*2350*/  FMUL.FTZ R41, R41, UR4 ;  /* 0x0000000429297c20 */ /* 0x000fe20008410000 */
        /* <DEDUP_REMOVED lines=20> */
[----:B--2---:R-:W-:Y:S01]  /*24a0*/  FMUL.FTZ R9, R71, UR4 ;  /* 0x0000000447097c20 */ /* 0x004fe20008410000 */
[----:B------:R-:W-:Y:S01]  /*24b0*/  FMUL.FTZ R28, R28, UR4 ;  /* 0x000000041c1c7c20 */ /* 0x000fe20008410000 */
[----:B------:R-:W-:Y:S01]  /*24c0*/  FMUL.FTZ R29, R29, UR4 ;  /* 0x000000041d1d7c20 */ /* 0x000fe20008410000 */
[----:B------:R-:W-:Y:S01]  /*24d0*/  FMUL.FTZ R58, R58, UR4 ;  /* 0x000000043a3a7c20 */ /* 0x000fe20008410000 */
[----:B------:R-:W-:Y:S01]  /*24e0*/  FMUL.FTZ R60, R60, UR4 ;  /* 0x000000043c3c7c20 */ /* 0x000fe20008410000 */
[----:B------:R-:W-:Y:S01]  /*24f0*/  FMUL.FTZ R62, R62, UR4 ;  /* 0x000000043e3e7c20 */ /* 0x000fe20008410000 */
[----:B------:R-:W-:Y:S01]  /*2500*/  FMUL.FTZ R64, R64, UR4 ;  /* 0x0000000440407c20 */ /* 0x000fe20008410000 */
[----:B------:R-:W-:Y:S01]  /*2510*/  FMUL.FTZ R66, R66, UR4 ;  /* 0x0000000442427c20 */ /* 0x000fe20008410000 */
[----:B------:R-:W-:Y:S01]  /*2520*/  IMAD R24, R18, -0x2, R27 ;  /* 0xfffffffe12187824 */ /* 0x000fe200078e021b */
[----:B0-----:R-:W-:Y:S01]  /*2530*/  ISETP.GE.AND P1, PT, R15, 0x1, PT ;  /* 0x000000010f00780c */ /* 0x001fe20003f26270 */
[----:B------:R-:W-:Y:S01]  /*2540*/  IMAD R21, R73, -0x60, R16 ;  /* 0xffffffa049157824 */ /* 0x000fe200078e0210 */
[----:B------:R-:W0:Y:S01]  /*2550*/  MUFU.TANH R8, R8 ;  /* 0x0000000800087308 */ /* 0x000e220000002400 */
[----:B------:R-:W-:Y:S01]  /*2560*/  FMUL.FTZ R46, R46, UR4 ;  /* 0x000000042e2e7c20 */ /* 0x000fe20008410000 */
[----:B------:R-:W-:Y:S01]  /*2570*/  FMUL.FTZ R38, R38, UR4 ;  /* 0x0000000426267c20 */ /* 0x000fe20008410000 */
[----:B------:R-:W-:-:S02]  /*2580*/  VIADD R21, R21, 0x60 ;  /* 0x0000006015157836 */ /* 0x000fc40000000000 */
[----:B------:R-:W-:Y:S01]  /*2590*/  FMUL.FTZ R50, R50, UR4 ;  /* 0x0000000432327c20 */ /* 0x000fe20008410000 */
[----:B------:R-:W-:Y:S01]  /*25a0*/  FMUL.FTZ R54, R54, UR4 ;  /* 0x0000000436367c20 */ /* 0x000fe20008410000 */
[----:B------:R-:W-:Y:S01]  /*25b0*/  P2R R173, PR, RZ, 0x2 ;  /* 0x00000002ffad7803 */ /* 0x000fe20000000000 */
[----:B------:R-:W2:Y:S08]  /*25c0*/  MUFU.TANH R3, R3 ;  /* 0x0000000300037308 */ /* 0x000eb00000002400 */
[----:B------:R-:W3:Y:S08]  /*25d0*/  MUFU.TANH R0, R0 ;  /* 0x0000000000007308 */ /* 0x000ef00000002400 */
[----:B------:R-:W4:Y:S08]  /*25e0*/  MUFU.TANH R75, R28 ;  /* 0x0000001c004b7308 */ /* 0x000f300000002400 */
[----:B------:R5:W0:Y:S08]  /*25f0*/  MUFU.TANH R76, R29 ;  /* 0x0000001d004c7308 */ /* 0x000a300000002400 */
[----:B------:R-:W0:Y:S01]  /*2600*/  MUFU.TANH R2, R2 ;  /* 0x0000000200027308 */ /* 0x000e220000002400 */
[----:B-----5:R-:W-:-:S07]  /*2610*/  IADD3 R29, R24, -R13, R16 ;  /* 0x8000000d181d7210 */ /* 0x020fce0007ffe010 */
[----:B------:R-:W0:Y:S08]  /*2620*/  MUFU.TANH R6, R6 ;  /* 0x0000000600067308 */ /* 0x000e300000002400 */
        /* <DEDUP_REMOVED lines=36> */
[----:B------:R5:W0:Y:S08]  /*2870*/  MUFU.TANH R35, R46 ;  /* 0x0000002e00237308 */ /* 0x000a300000002400 */
[----:B------:R1:W0:Y:S01]  /*2880*/  MUFU.TANH R31, R38 ;  /* 0x00000026001f7308 */ /* 0x0002220000002400 */
[----:B-----5:R-:W-:-:S02]  /*2890*/  VIADD R46, R29, UR51 ;  /* 0x000000331d2e7c36 */ /* 0x020fc40008000000 */
[----:B------:R-:W-:-:S05]  /*28a0*/  IMAD.IADD R29, R29, 0x1, R14 ;  /* 0x000000011d1d7824 */ /* 0x000fca00078e020e */
[----:B------:R5:W0:Y:S01]  /*28b0*/  MUFU.TANH R77, R50 ;  /* 0x00000032004d7308 */ /* 0x000a220000002400 */
[----:B-1----:R-:W-:Y:S02]  /*28c0*/  IMAD R38, R18, -0x2, R21 ;  /* 0xfffffffe12267824 */ /* 0x002fe400078e0215 */
[----:B------:R-:W-:-:S03]  /*28d0*/  IMAD.IADD R21, R46, 0x1, R67 ;  /* 0x000000012e157824 */ /* 0x000fc600078e0243 */
[----:B------:R-:W-:Y:S02]  /*28e0*/  VIADDMNMX R26, R67, R29, R38, PT ;  /* 0x0000001d431a7246 */ /* 0x000fe40003800126 */
[----:B------:R1:W0:Y:S01]  /*28f0*/  MUFU.TANH R78, R54 ;  /* 0x00000036004e7308 */ /* 0x0002220000002400 */
[----:B-----5:R-:W-:Y:S02]  /*2900*/  VIADD R50, R27, 0xffffffff ;  /* 0xffffffff1b327836 */ /* 0x020fe40000000000 */
[----:B-1----:R-:W-:Y:S01]  /*2910*/  VIADD R54, R24, 0xffffffff ;  /* 0xffffffff18367836 */ /* 0x002fe20000000000 */
[----:B--234-:R-:W-:Y:S06]  /*2920*/  @!P1 BRA `(.L_x_1101) ;  /* 0x00000000004c9947 */ /* 0x01cfec0003800000 */
[----:B------:R-:W-:Y:S01]  /*2930*/  IADD3 R24, R16, -R13, R67 ;  /* 0x8000000d10187210 */ /* 0x000fe20007ffe043 */
[----:B------:R-:W-:Y:S03]  /*2940*/  BSSY B0, `(.L_x_1102) ;  /* 0x000000e000007945 */ /* 0x000fe60003800000 */
[----:B------:R-:W-:-:S13]  /*2950*/  ISETP.GT.AND P1, PT, R24, -0x1, PT ;  /* 0xffffffff1800780c */ /* 0x000fda0003f24270 */
[----:B------:R-:W-:Y:S05]  /*2960*/  @P1 BRA `(.L_x_1103) ;  /* 0x00000000001c1947 */ /* 0x000fea0003800000 */
[----:B------:R-:W-:Y:S02]  /*2970*/  ISETP.NE.AND P1, PT, R15, 0x1, PT ;  /* 0x000000010f00780c */ /* 0x000fe40003f25270 */
[----:B------:R-:W-:-:S11]  /*2980*/  LOP3.LUT R27, RZ, R24, RZ, 0x33, !PT ;  /* 0x00000018ff1b7212 */ /* 0x000fd600078e33ff */
[----:B------:R-:W1:Y:S02]  /*2990*/  @P1 LDC.64 R66, c[0x0][0x9e8] ;  /* 0x00027a00ff421b82 */ /* 0x000e640000000a00 */
[----:B-1----:R-:W-:-:S05]  /*29a0*/  @P1 IMAD.HI.U32 R24, R27, R66, RZ ;  /* 0x000000421b181227 */ /* 0x002fca00078e00ff */
[----:B------:R-:W-:-:S04]  /*29b0*/  @P1 SHF.R.U32.HI R27, RZ, R67, R24 ;  /* 0x00000043ff1b1219 */ /* 0x000fc80000011618 */
[----:B------:R-:W-:Y:S01]  /*29c0*/  LOP3.LUT R24, RZ, R27, RZ, 0x33, !PT ;  /* 0x0000001bff187212 */ /* 0x000fe200078e33ff */
[----:B------:R-:W-:Y:S06]  /*29d0*/  BRA `(.L_x_1104) ;  /* 0x0000000000107947 */ /* 0x000fec0003800000 */
.L_x_1103:
[----:B------:R-:W-:-:S13]  /*29e0*/  ISETP.NE.AND P1, PT, R15, 0x1, PT ;  /* 0x000000010f00780c */ /* 0x000fda0003f25270 */
[----:B------:R-:W1:Y:S02]  /*29f0*/  @P1 LDC.64 R66, c[0x0][0x9e8] ;  /* 0x00027a00ff421b82 */ /* 0x000e640000000a00 */
[----:B-1----:R-:W-:-:S05]  /*2a00*/  @P1 IMAD.HI.U32 R28, R24, R66, RZ ;  /* 0x00000042181c1227 */ /* 0x002fca00078e00ff */
[----:B------:R-:W-:-:S07]  /*2a10*/  @P1 SHF.R.U32.HI R24, RZ, R67, R28 ;  /* 0x00000043ff181219 */ /* 0x000fce000001161c */
.L_x_1104:
[----:B------:R-:W-:Y:S05]  /*2a20*/  BSYNC B0 ;  /* 0x0000000000007941 */ /* 0x000fea0003800000 */
.L_x_1102:
[----:B------:R-:W-:-:S05]  /*2a30*/  IMAD R24, R24, R15, R54 ;  /* 0x0000000f18187224 */ /* 0x000fca00078e0236 */
[----:B------:R-:W-:Y:S02]  /*2a40*/  VIMNMX R21, R21, R24, !PT ;  /* 0x0000001815157248 */ /* 0x000fe40007fe0100 */
[----:B------:R-:W-:-:S07]  /*2a50*/  VIADDMNMX R26, R24, R15, R26, PT ;  /* 0x0000000f181a7246 */ /* 0x000fce000380011a */
.L_x_1101:
[C---:B------:R-:W-:Y:S01]  /*2a60*/  ISETP.GE.AND P1, PT, R50.reuse, 0x2, PT ;  /* 0x000000023200780c */ /* 0x040fe20003f26270 */
[----:B------:R-:W1:Y:S01]  /*2a70*/  SHFL.IDX PT, R25, R25, 0x1, 0x1c1f ;  /* 0x003c1f0019197f89 */ /* 0x000e6200000e0000 */
[C---:B------:R-:W-:Y:S02]  /*2a80*/  ISETP.GE.AND P5, PT, R50.reuse, 0x9, PT ;  /* 0x000000093200780c */ /* 0x040fe40003fa6270 */
[----:B------:R-:W-:Y:S02]  /*2a90*/  ISETP.GT.AND P2, PT, R21, 0x1, !P1 ;  /* 0x000000011500780c */ /* 0x000fe40004f44270 */
[----:B------:R-:W-:Y:S02]  /*2aa0*/  ISETP.GE.AND P3, PT, R50, 0xa, PT ;  /* 0x0000000a3200780c */ /* 0x000fe40003f66270 */
[----:B------:R-:W-:Y:S02]  /*2ab0*/  ISETP.LT.OR P2, PT, R26, 0x2, P2 ;  /* 0x000000021a00780c */ /* 0x000fe40001741670 */
[----:B------:R-:W-:-:S02]  /*2ac0*/  P2R R27, PR, RZ, 0x8 ;  /* 0x00000008ff1b7803 */ /* 0x000fc40000000000 */
[----:B------:R-:W-:Y:S02]  /*2ad0*/  FSEL R67, R74, -INF , !P2 ;  /* 0xff8000004a437808 */ /* 0x000fe40005000000 */
[----:B------:R-:W-:Y:S02]  /*2ae0*/  ISETP.GT.AND P2, PT, R21, 0x8, !P5 ;  /* 0x000000081500780c */ /* 0x000fe40006f44270 */
[----:B------:R-:W-:Y:S02]  /*2af0*/  ISETP.GE.AND P6, PT, R50, 0x52, PT ;  /* 0x000000523200780c */ /* 0x000fe40003fc6270 */
[----:B------:R-:W-:-:S04]  /*2b00*/  ISETP.LT.OR P2, PT, R26, 0x9, P2 ;  /* 0x000000091a00780c */ /* 0x000fc80001741670 */
[----:B------:R-:W-:Y:S02]  /*2b10*/  FSEL R75, R75, -INF , !P2 ;  /* 0xff8000004b4b7808 */ /* 0x000fe40005000000 */
[----:B------:R-:W-:Y:S02]  /*2b20*/  ISETP.GT.AND P2, PT, R21, 0x9, !P3 ;  /* 0x000000091500780c */ /* 0x000fe40005f44270 */
[----:B------:R-:W-:Y:S02]  /*2b30*/  ISETP.GE.AND P3, PT, R50, 0x11, PT ;  /* 0x000000113200780c */ /* 0x000fe40003f66270 */
[----:B------:R-:W-:Y:S02]  /*2b40*/  ISETP.LT.OR P2, PT, R26, 0xa, P2 ;  /* 0x0000000a1a00780c */ /* 0x000fe40001741670 */
[----:B------:R-:W-:Y:S02]  /*2b50*/  P2R R58, PR, RZ, 0x8 ;  /* 0x00000008ff3a7803 */ /* 0x000fe40000000000 */
[----:B0-----:R-:W-:-:S02]  /*2b60*/  FSEL R71, R76, -INF , !P2 ;  /* 0xff8000004c477808 */ /* 0x001fc40005000000 */
[C---:B------:R-:W-:Y:S02]  /*2b70*/  ISETP.GT.AND P2, PT, R21.reuse, 0x10, !P3 ;  /* 0x000000101500780c */ /* 0x040fe40005f44270 */
[----:B------:R-:W-:Y:S02]  /*2b80*/  ISETP.GE.AND P3, PT, R50, 0x12, PT ;  /* 0x000000123200780c */ /* 0x000fe40003f66270 */
[----:B------:R-:W-:Y:S02]  /*2b90*/  ISETP.LT.OR P2, PT, R26, 0x11, P2 ;  /* 0x000000111a00780c */ /* 0x000fe40001741670 */
[----:B------:R-:W-:Y:S02]  /*2ba0*/  P2R R60, PR, RZ, 0x8 ;  /* 0x00000008ff3c7803 */ /* 0x000fe40000000000 */
[----:B------:R-:W-:Y:S02]  /*2bb0*/  FSEL R83, R32, -INF , !P2 ;  /* 0xff80000020537808 */ /* 0x000fe40005000000 */
[----:B------:R-:W-:-:S02]  /*2bc0*/  ISETP.GT.AND P2, PT, R21, 0x11, !P3 ;  /* 0x000000111500780c */ /* 0x000fc40005f44270 */
[----:B------:R-:W-:Y:S02]  /*2bd0*/  ISETP.GE.AND P3, PT, R50, 0x19, PT ;  /* 0x000000193200780c */ /* 0x000fe40003f66270 */
[----:B------:R-:W-:Y:S02]  /*2be0*/  ISETP.LT.OR P2, PT, R26, 0x12, P2 ;  /* 0x000000121a00780c */ /* 0x000fe40001741670 */
[----:B------:R-:W-:Y:S02]  /*2bf0*/  P2R R62, PR, RZ, 0x8 ;  /* 0x00000008ff3e7803 */ /* 0x000fe40000000000 */
[----:B------:R-:W-:Y:S02]  /*2c00*/  FSEL R85, R33, -INF , !P2 ;  /* 0xff80000021557808 */ /* 0x000fe40005000000 */
[----:B------:R-:W-:Y:S02]  /*2c10*/  ISETP.GT.AND P2, PT, R21, 0x18, !P3 ;  /* 0x000000181500780c */ /* 0x000fe40005f44270 */
[----:B------:R-:W-:-:S02]  /*2c20*/  ISETP.GE.AND P3, PT, R50, 0x1a, PT ;  /* 0x0000001a3200780c */ /* 0x000fc40003f66270 */
[----:B------:R-:W-:Y:S02]  /*2c30*/  ISETP.LT.OR P2, PT, R26, 0x19, P2 ;  /* 0x000000191a00780c */ /* 0x000fe40001741670 */
[----:B------:R-:W-:Y:S02]  /*2c40*/  P2R R64, PR, RZ, 0x8 ;  /* 0x00000008ff407803 */ /* 0x000fe40000000000 */
[----:B------:R-:W-:Y:S02]  /*2c50*/  FSEL R87, R36, -INF , !P2 ;  /* 0xff80000024577808 */ /* 0x000fe40005000000 */
[----:B------:R-:W-:Y:S02]  /*2c60*/  ISETP.GT.AND P2, PT, R21, 0x19, !P3 ;  /* 0x000000191500780c */ /* 0x000fe40005f44270 */
[----:B------:R-:W-:Y:S02]  /*2c70*/  ISETP.GE.AND P3, PT, R50, 0x21, PT ;  /* 0x000000213200780c */ /* 0x000fe40003f66270 */
[----:B------:R-:W-:-:S04]  /*2c80*/  ISETP.LT.OR P2, PT, R26, 0x1a, P2 ;  /* 0x0000001a1a00780c */ /* 0x000fc80001741670 */
[----:B------:R-:W-:Y:S02]  /*2c90*/  FSEL R89, R37, -INF , !P2 ;  /* 0xff80000025597808 */ /* 0x000fe40005000000 */
[----:B------:R-:W-:Y:S02]  /*2ca0*/  ISETP.GT.AND P2, PT, R21, 0x20, !P3 ;  /* 0x000000201500780c */ /* 0x000fe40005f44270 */
[----:B------:R-:W-:Y:S02]  /*2cb0*/  P2R R37, PR, RZ, 0x8 ;  /* 0x00000008ff257803 */ /* 0x000fe40000000000 */
[----:B------:R-:W-:Y:S02]  /*2cc0*/  ISETP.LT.OR P2, PT, R26, 0x21, P2 ;  /* 0x000000211a00780c */ /* 0x000fe40001741670 */
[----:B------:R-:W-:Y:S02]  /*2cd0*/  ISETP.GE.AND P3, PT, R50, 0x22, PT ;  /* 0x000000223200780c */ /* 0x000fe40003f66270 */
[----:B------:R-:W-:-:S02]  /*2ce0*/  FSEL R91, R40, -INF , !P2 ;  /* 0xff800000285b7808 */ /* 0x000fc40005000000 */
[----:B------:R-:W-:Y:S02]  /*2cf0*/  ISETP.GT.AND P2, PT, R21, 0x21, !P3 ;  /* 0x000000211500780c */ /* 0x000fe40005f44270 */
[----:B------:R-:W-:Y:S02]  /*2d00*/  P2R R66, PR, RZ, 0x8 ;  /* 0x00000008ff427803 */ /* 0x000fe40000000000 */
[----:B------:R-:W-:Y:S02]  /*2d10*/  ISETP.LT.OR P2, PT, R26, 0x22, P2 ;  /* 0x000000221a00780c */ /* 0x000fe40001741670 */
[----:B------:R-:W-:Y:S02]  /*2d20*/  ISETP.GE.AND P3, PT, R50, 0x29, PT ;  /* 0x000000293200780c */ /* 0x000fe40003f66270 */
[----:B------:R-:W-:Y:S02]  /*2d30*/  FSEL R41, R41, -INF , !P2 ;  /* 0xff80000029297808 */ /* 0x000fe40005000000 */
[----:B------:R-:W-:-:S02]  /*2d40*/  ISETP.GT.AND P2, PT, R21, 0x28, !P3 ;  /* 0x000000281500780c */ /* 0x000fc40005f44270 */
[----:B------:R-:W-:Y:S02]  /*2d50*/  P2R R70, PR, RZ, 0x8 ;  /* 0x00000008ff467803 */ /* 0x000fe40000000000 */
[----:B------:R-:W-:Y:S02]  /*2d60*/  ISETP.LT.OR P2, PT, R26, 0x29, P2 ;  /* 0x000000291a00780c */ /* 0x000fe40001741670 */
[----:B------:R-:W-:Y:S02]  /*2d70*/  ISETP.GE.AND P3, PT, R50, 0x2a, PT ;  /* 0x0000002a3200780c */ /* 0x000fe40003f66270 */
[----:B------:R-:W-:Y:S02]  /*2d80*/  FSEL R93, R44, -INF , !P2 ;  /* 0xff8000002c5d7808 */ /* 0x000fe40005000000 */
[----:B------:R-:W-:Y:S02]  /*2d90*/  ISETP.GT.AND P2, PT, R21, 0x29, !P3 ;  /* 0x000000291500780c */ /* 0x000fe40005f44270 */
[----:B------:R-:W-:-:S02]  /*2da0*/  P2R R74, PR, RZ, 0x8 ;  /* 0x00000008ff4a7803 */ /* 0x000fc40000000000 */
[----:B------:R-:W-:Y:S02]  /*2db0*/  ISETP.LT.OR P2, PT, R26, 0x2a, P2 ;  /* 0x0000002a1a00780c */ /* 0x000fe40001741670 */
[----:B------:R-:W-:Y:S02]  /*2dc0*/  ISETP.GE.AND P3, PT, R50, 0x31, PT ;  /* 0x000000313200780c */ /* 0x000fe40003f66270 */
[----:B------:R-:W-:Y:S02]  /*2dd0*/  FSEL R45, R45, -INF , !P2 ;  /* 0xff8000002d2d7808 */ /* 0x000fe40005000000 */
[----:B------:R-:W-:Y:S02]  /*2de0*/  ISETP.GT.AND P2, PT, R21, 0x30, !P3 ;  /* 0x000000301500780c */ /* 0x000fe40005f44270 */
[----:B------:R-:W-:Y:S02]  /*2df0*/  P2R R76, PR, RZ, 0x8 ;  /* 0x00000008ff4c7803 */ /* 0x000fe40000000000 */
[----:B------:R-:W-:-:S02]  /*2e00*/  ISETP.LT.OR P2, PT, R26, 0x31, P2 ;  /* 0x000000311a00780c */ /* 0x000fc40001741670 */
[----:B------:R-:W-:Y:S02]  /*2e10*/  ISETP.GE.AND P3, PT, R50, 0x32, PT ;  /* 0x000000323200780c */ /* 0x000fe40003f66270 */
[----:B------:R-:W-:Y:S02]  /*2e20*/  FSEL R95, R48, -INF , !P2 ;  /* 0xff800000305f7808 */ /* 0x000fe40005000000 */
[----:B------:R-:W-:Y:S02]  /*2e30*/  ISETP.GT.AND P2, PT, R21, 0x31, !P3 ;  /* 0x000000311500780c */ /* 0x000fe40005f44270 */
[----:B------:R-:W-:Y:S02]  /*2e40*/  P2R R82, PR, RZ, 0x8 ;  /* 0x00000008ff527803 */ /* 0x000fe40000000000 */
[----:B------:R-:W-:Y:S02]  /*2e50*/  ISETP.LT.OR P2, PT, R26, 0x32, P2 ;  /* 0x000000321a00780c */ /* 0x000fe40001741670 */
[----:B------:R-:W-:-:S02]  /*2e60*/  ISETP.GE.AND P3, PT, R50, 0x39, PT ;  /* 0x000000393200780c */ /* 0x000fc40003f66270 */
        /* <DEDUP_REMOVED lines=34> */
[----:B-1----:R-:W-:Y:S02]  /*3090*/  VIADDMNMX R40, R25, R29, R38, PT ;  /* 0x0000001d19287246 */ /* 0x002fe40003800126 */
[----:B------:R-:W-:-:S02]  /*30a0*/  FSEL R30, R30, -INF , !P2 ;  /* 0xff8000001e1e7808 */ /* 0x000fc40005000000 */
[----:B------:R-:W-:-:S04]  /*30b0*/  ISETP.GT.AND P2, PT, R21, 0x51, !P6 ;  /* 0x000000511500780c */ /* 0x000fc80007744270 */
[----:B------:R-:W-:-:S04]  /*30c0*/  ISETP.LT.OR P2, PT, R26, 0x52, P2 ;  /* 0x000000521a00780c */ /* 0x000fc80001741670 */
[----:B------:R-:W-:Y:S02]  /*30d0*/  FSEL R28, R65, -INF , !P2 ;  /* 0xff800000411c7808 */ /* 0x000fe40005000000 */
[----:B------:R-:W-:-:S04]  /*30e0*/  ISETP.GE.AND P2, PT, R50, 0x59, PT ;  /* 0x000000593200780c */ /* 0x000fc80003f46270 */
[----:B------:R-:W-:-:S04]  /*30f0*/  ISETP.GT.AND P3, PT, R21, 0x58, !P2 ;  /* 0x000000581500780c */ /* 0x000fc80005764270 */
[----:B------:R-:W-:-:S04]  /*3100*/  ISETP.LT.OR P3, PT, R26, 0x59, P3 ;  /* 0x000000591a00780c */ /* 0x000fc80001f61670 */
[----:B------:R-:W-:Y:S02]  /*3110*/  FSEL R24, R68, -INF , !P3 ;  /* 0xff80000044187808 */ /* 0x000fe40005800000 */
[----:B------:R-:W-:-:S04]  /*3120*/  ISETP.GE.AND P3, PT, R50, 0x1, PT ;  /* 0x000000013200780c */ /* 0x000fc80003f66270 */
[----:B------:R-:W-:-:S04]  /*3130*/  ISETP.GT.AND P4, PT, R21, RZ, !P3 ;  /* 0x000000ff1500720c */ /* 0x000fc80005f84270 */
[----:B------:R-:W-:-:S04]  /*3140*/  ISETP.LT.OR P4, PT, R26, 0x1, P4 ;  /* 0x000000011a00780c */ /* 0x000fc80002781670 */
[----:B------:R-:W-:Y:S02]  /*3150*/  FSEL R33, R8, -INF , !P4 ;  /* 0xff80000008217808 */ /* 0x000fe40006000000 */
[----:B------:R-:W-:-:S04]  /*3160*/  ISETP.GE.AND P4, PT, R50, 0x5a, PT ;  /* 0x0000005a3200780c */ /* 0x000fc80003f86270 */
[----:B------:R-:W-:Y:S02]  /*3170*/  P2R R65, PR, RZ, 0x10 ;  /* 0x00000010ff417803 */ /* 0x000fe40000000000 */
[----:B------:R-:W-:Y:S01]  /*3180*/  ISETP.GT.AND P4, PT, R21, 0x59, !P4 ;  /* 0x000000591500780c */ /* 0x000fe20006784270 */
[----:B------:R-:W-:-:S03]  /*3190*/  IMAD.IADD R21, R46, 0x1, R25 ;  /* 0x000000012e157824 */ /* 0x000fc600078e0219 */
[----:B------:R-:W-:-:S04]  /*31a0*/  ISETP.LT.OR P4, PT, R26, 0x5a, P4 ;  /* 0x0000005a1a00780c */ /* 0x000fc80002781670 */
[----:B------:R-:W-:Y:S02]  /*31b0*/  FSEL R26, R69, -INF , !P4 ;  /* 0xff800000451a7808 */ /* 0x000fe40006000000 */
[----:B------:R-:W-:-:S13]  /*31c0*/  ISETP.GE.AND P4, PT, R15, 0x1, PT ;  /* 0x000000010f00780c */ /* 0x000fda0003f86270 */
[----:B------:R-:W-:Y:S05]  /*31d0*/  @!P4 BRA `(.L_x_1105) ;  /* 0x00000000004cc947 */ /* 0x000fea0003800000 */
[----:B------:R-:W-:Y:S01]  /*31e0*/  IADD3 R8, R16, -R13, R25 ;  /* 0x8000000d10087210 */ /* 0x000fe20007ffe019 */
[----:B------:R-:W-:Y:S03]  /*31f0*/  BSSY B0, `(.L_x_1106) ;  /* 0x000000e000007945 */ /* 0x000fe60003800000 */
        /* <DEDUP_REMOVED lines=9> */
.L_x_1107:
[----:B------:R-:W-:-:S13]  /*3290*/  ISETP.NE.AND P4, PT, R15, 0x1, PT ;  /* 0x000000010f00780c */ /* 0x000fda0003f85270 */
[----:B------:R-:W0:Y:S02]  /*32a0*/  @P4 LDC.64 R56, c[0x0][0x9e8] ;  /* 0x00027a00ff384b82 */ /* 0x000e240000000a00 */
[----:B0-----:R-:W-:-:S05]  /*32b0*/  @P4 IMAD.HI.U32 R38, R8, R56, RZ ;  /* 0x0000003808264227 */ /* 0x001fca00078e00ff */
[----:B------:R-:W-:-:S07]  /*32c0*/  @P4 SHF.R.U32.HI R8, RZ, R57, R38 ;  /* 0x00000039ff084219 */ /* 0x000fce0000011626 */
.L_x_1108:
[----:B------:R-:W-:Y:S05]  /*32d0*/  BSYNC B0 ;  /* 0x0000000000007941 */ /* 0x000fea0003800000 */
.L_x_1106:
[----:B------:R-:W-:-:S05]  /*32e0*/  IMAD R8, R8, R15, R54 ;  /* 0x0000000f08087224 */ /* 0x000fca00078e0236 */
[----:B------:R-:W-:Y:S02]  /*32f0*/  VIMNMX R21, R21, R8, !PT ;  /* 0x0000000815157248 */ /* 0x000fe40007fe0100 */
[----:B------:R-:W-:-:S07]  /*3300*/  VIADDMNMX R40, R8, R15, R40, PT ;  /* 0x0000000f08287246 */ /* 0x000fce0003800128 */
.L_x_1105:
[C---:B------:R-:W-:Y:S01]  /*3310*/  ISETP.GT.AND P1, PT, R21.reuse, 0x1, !P1 ;  /* 0x000000011500780c */ /* 0x040fe20004f24270 */
[----:B------:R-:W-:Y:S01]  /*3320*/  ULDC UR4, c[0x0][0x988] ;  /* 0x0002620000047ab9 */ /* 0x000fe20000000800 */
[----:B------:R-:W-:Y:S02]  /*3330*/  ISETP.GT.AND P5, PT, R21, 0x8, !P5 ;  /* 0x000000081500780c */ /* 0x000fe40006fa4270 */
[C---:B------:R-:W-:Y:S02]  /*3340*/  ISETP.LT.OR P1, PT, R40.reuse, 0x2, P1 ;  /* 0x000000022800780c */ /* 0x040fe40000f21670 */
[----:B------:R-:W-:Y:S02]  /*3350*/  ISETP.LT.OR P5, PT, R40, 0x9, P5 ;  /* 0x000000092800780c */ /* 0x000fe40002fa1670 */
[----:B------:R-:W-:Y:S02]  /*3360*/  FSEL R25, R0, -INF , !P1 ;  /* 0xff80000000197808 */ /* 0x000fe40004800000 */
[----:B------:R-:W-:-:S02]  /*3370*/  ISETP.NE.AND P1, PT, R27, RZ, PT ;  /* 0x000000ff1b00720c */ /* 0x000fc40003f25270 */
[----:B------:R-:W-:Y:S02]  /*3380*/  FSEL R44, R2, -INF , !P5 ;  /* 0xff800000022c7808 */ /* 0x000fe40006800000 */
[----:B------:R-:W-:Y:S02]  /*3390*/  ISETP.GT.AND P1, PT, R21, 0x9, !P1 ;  /* 0x000000091500780c */ /* 0x000fe40004f24270 */
[----:B------:R-:W-:Y:S02]  /*33a0*/  ISETP.NE.AND P5, PT, R64, RZ, PT ;  /* 0x000000ff4000720c */ /* 0x000fe40003fa5270 */
[----:B------:R-:W-:Y:S02]  /*33b0*/  ISETP.LT.OR P1, PT, R40, 0xa, P1 ;  /* 0x0000000a2800780c */ /* 0x000fe40000f21670 */
[----:B------:R-:W-:Y:S02]  /*33c0*/  ISETP.NE.AND P4, PT, R37, RZ, PT ;  /* 0x000000ff2500720c */ /* 0x000fe40003f85270 */
[----:B------:R-:W-:-:S02]  /*33d0*/  FSEL R46, R6, -INF , !P1 ;  /* 0xff800000062e7808 */ /* 0x000fc40004800000 */
[----:B------:R-:W-:Y:S02]  /*33e0*/  ISETP.NE.AND P1, PT, R58, RZ, PT ;  /* 0x000000ff3a00720c */ /* 0x000fe40003f25270 */
[C---:B------:R-:W-:Y:S02]  /*33f0*/  ISETP.GT.AND P3, PT, R21.reuse, RZ, !P3 ;  /* 0x000000ff1500720c */ /* 0x040fe40005f64270 */
[C---:B------:R-:W-:Y:S02]  /*3400*/  ISETP.GT.AND P1, PT, R21.reuse, 0x10, !P1 ;  /* 0x000000101500780c */ /* 0x040fe40004f24270 */
[C---:B------:R-:W-:Y:S02]  /*3410*/  ISETP.LT.OR P3, PT, R40.reuse, 0x1, P3 ;  /* 0x000000012800780c */ /* 0x040fe40001f61670 */
[----:B------:R-:W-:Y:S02]  /*3420*/  ISETP.LT.OR P1, PT, R40, 0x11, P1 ;  /* 0x000000112800780c */ /* 0x000fe40000f21670 */
[----:B------:R-:W-:-:S02]  /*3430*/  ISETP.GT.AND P6, PT, R21, 0x51, !P6 ;  /* 0x000000511500780c */ /* 0x000fc400077c4270 */
[----:B------:R-:W-:Y:S01]  /*3440*/  FSEL R48, R11, -INF , !P1 ;  /* 0xff8000000b307808 */ /* 0x000fe20004800000 */
[----:B------:R-:W-:Y:S01]  /*3450*/  IMAD.U32 R11, RZ, RZ, UR4 ;  /* 0x00000004ff0b7e24 */ /* 0x000fe2000f8e00ff */
[----:B------:R-:W-:Y:S02]  /*3460*/  ISETP.NE.AND P1, PT, R60, RZ, PT ;  /* 0x000000ff3c00720c */ /* 0x000fe40003f25270 */
[C---:B------:R-:W-:Y:S02]  /*3470*/  ISETP.GT.AND P2, PT, R21.reuse, 0x58, !P2 ;  /* 0x000000581500780c */ /* 0x040fe40005744270 */
[----:B------:R-:W-:Y:S02]  /*3480*/  ISETP.GT.AND P1, PT, R21, 0x11, !P1 ;  /* 0x000000111500780c */ /* 0x000fe40004f24270 */
[C---:B------:R-:W-:Y:S02]  /*3490*/  ISETP.LT.OR P6, PT, R40.reuse, 0x52, P6 ;  /* 0x000000522800780c */ /* 0x040fe400037c1670 */
[----:B------:R-:W-:-:S02]  /*34a0*/  ISETP.LT.OR P1, PT, R40, 0x12, P1 ;  /* 0x000000122800780c */ /* 0x000fc40000f21670 */
[----:B------:R-:W-:Y:S02]  /*34b0*/  ISETP.LT.OR P2, PT, R40, 0x59, P2 ;  /* 0x000000592800780c */ /* 0x000fe40001741670 */
[----:B------:R-:W-:Y:S02]  /*34c0*/  FSEL R50, R12, -INF , !P1 ;  /* 0xff8000000c327808 */ /* 0x000fe40004800000 */
[----:B------:R-:W-:Y:S02]  /*34d0*/  ISETP.NE.AND P1, PT, R62, RZ, PT ;  /* 0x000000ff3e00720c */ /* 0x000fe40003f25270 */
[----:B------:R-:W-:Y:S02]  /*34e0*/  FSEL R20, R20, -INF , !P2 ;  /* 0xff80000014147808 */ /* 0x000fe40005000000 */
[----:B------:R-:W-:-:S04]  /*34f0*/  ISETP.GT.AND P1, PT, R21, 0x18, !P1 ;  /* 0x000000181500780c */ /* 0x000fc80004f24270 */
[----:B------:R-:W-:-:S04]  /*3500*/  ISETP.LT.OR P1, PT, R40, 0x19, P1 ;  /* 0x000000192800780c */ /* 0x000fc80000f21670 */
[----:B------:R-:W-:Y:S02]  /*3510*/  FSEL R52, R31, -INF , !P1 ;  /* 0xff8000001f347808 */ /* 0x000fe40004800000 */
[----:B------:R-:W-:Y:S02]  /*3520*/  ISETP.GT.AND P1, PT, R21, 0x19, !P5 ;  /* 0x000000191500780c */ /* 0x000fe40006f24270 */
[----:B------:R-:W-:Y:S02]  /*3530*/  ISETP.NE.AND P5, PT, R92, RZ, PT ;  /* 0x000000ff5c00720c */ /* 0x000fe40003fa5270 */
[----:B------:R-:W-:-:S04]  /*3540*/  ISETP.LT.OR P1, PT, R40, 0x1a, P1 ;  /* 0x0000001a2800780c */ /* 0x000fc80000f21670 */
[----:B------:R-:W-:Y:S02]  /*3550*/  FSEL R54, R39, -INF , !P1 ;  /* 0xff80000027367808 */ /* 0x000fe40004800000 */
[----:B------:R-:W-:Y:S02]  /*3560*/  ISETP.GT.AND P1, PT, R21, 0x20, !P4 ;  /* 0x000000201500780c */ /* 0x000fe40006724270 */
[----:B------:R-:W-:Y:S02]  /*3570*/  ISETP.NE.AND P4, PT, R94, RZ, PT ;  /* 0x000000ff5e00720c */ /* 0x000fe40003f85270 */
[----:B------:R-:W-:-:S04]  /*3580*/  ISETP.LT.OR P1, PT, R40, 0x21, P1 ;  /* 0x000000212800780c */ /* 0x000fc80000f21670 */
[----:B------:R-:W-:Y:S02]  /*3590*/  FSEL R56, R42, -INF , !P1 ;  /* 0xff8000002a387808 */ /* 0x000fe40004800000 */
[----:B------:R-:W-:Y:S02]  /*35a0*/  FSEL R42, R3, -INF , !P3 ;  /* 0xff800000032a7808 */ /* 0x000fe40005800000 */
[----:B------:R-:W-:Y:S02]  /*35b0*/  FMNMX.FTZ R3, R33, R67, !PT ;  /* 0x0000004321037209 */ /* 0x000fe40007810000 */
[----:B------:R-:W-:Y:S02]  /*35c0*/  ISETP.NE.AND P1, PT, R66, RZ, PT ;  /* 0x000000ff4200720c */ /* 0x000fe40003f25270 */
[----:B------:R-:W-:Y:S02]  /*35d0*/  FMNMX.FTZ R3, R75, R3, !PT ;  /* 0x000000034b037209 */ /* 0x000fe40007810000 */
[----:B------:R-:W-:-:S02]  /*35e0*/  ISETP.GT.AND P1, PT, R21, 0x21, !P1 ;  /* 0x000000211500780c */ /* 0x000fc40004f24270 */
[----:B------:R-:W-:Y:S02]  /*35f0*/  FMNMX.FTZ R3, R71, R3, !PT ;  /* 0x0000000347037209 */ /* 0x000fe40007810000 */
[----:B------:R-:W-:Y:S02]  /*3600*/  ISETP.LT.OR P1, PT, R40, 0x22, P1 ;  /* 0x000000222800780c */ /* 0x000fe40000f21670 */
[----:B------:R-:W-:Y:S02]  /*3610*/  FMNMX.FTZ R3, R83, R3, !PT ;  /* 0x0000000353037209 */ /* 0x000fe40007810000 */
[----:B------:R-:W-:Y:S02]  /*3620*/  FSEL R58, R43, -INF , !P1 ;  /* 0xff8000002b3a7808 */ /* 0x000fe40004800000 */
[----:B------:R-:W-:Y:S02]  /*3630*/  FMNMX.FTZ R3, R85, R3, !PT ;  /* 0x0000000355037209 */ /* 0x000fe40007810000 */
[----:B------:R-:W-:-:S02]  /*3640*/  ISETP.NE.AND P1, PT, R70, RZ, PT ;  /* 0x000000ff4600720c */ /* 0x000fc40003f25270 */
[----:B------:R-:W-:Y:S02]  /*3650*/  FMNMX.FTZ R3, R87, R3, !PT ;  /* 0x0000000357037209 */ /* 0x000fe40007810000 */
[----:B------:R-:W-:Y:S02]  /*3660*/  ISETP.GT.AND P1, PT, R21, 0x28, !P1 ;  /* 0x000000281500780c */ /* 0x000fe40004f24270 */
[----:B------:R-:W-:Y:S02]  /*3670*/  FMNMX.FTZ R3, R89, R3, !PT ;  /* 0x0000000359037209 */ /* 0x000fe40007810000 */
[----:B------:R-:W-:Y:S02]  /*3680*/  ISETP.LT.OR P1, PT, R40, 0x29, P1 ;  /* 0x000000292800780c */ /* 0x000fe40000f21670 */
[----:B------:R-:W-:Y:S02]  /*3690*/  FMNMX.FTZ R3, R91, R3, !PT ;  /* 0x000000035b037209 */ /* 0x000fe40007810000 */
[----:B------:R-:W-:-:S02]  /*36a0*/  FSEL R60, R35, -INF , !P1 ;  /* 0xff800000233c7808 */ /* 0x000fc40004800000 */
[----:B------:R-:W-:Y:S02]  /*36b0*/  FMNMX.FTZ R3, R41, R3, !PT ;  /* 0x0000000329037209 */ /* 0x000fe40007810000 */
[----:B------:R-:W-:Y:S02]  /*36c0*/  ISETP.NE.AND P1, PT, R74, RZ, PT ;  /* 0x000000ff4a00720c */ /* 0x000fe40003f25270 */
[----:B------:R-:W-:Y:S02]  /*36d0*/  FMNMX.FTZ R3, R93, R3, !PT ;  /* 0x000000035d037209 */ /* 0x000fe40007810000 */
[----:B------:R-:W-:Y:S02]  /*36e0*/  ISETP.GT.AND P1, PT, R21, 0x29, !P1 ;  /* 0x000000291500780c */ /* 0x000fe40004f24270 */
[----:B------:R-:W-:Y:S02]  /*36f0*/  FMNMX.FTZ R3, R45, R3, !PT ;  /* 0x000000032d037209 */ /* 0x000fe40007810000 */
[----:B------:R-:W-:-:S02]  /*3700*/  ISETP.LT.OR P1, PT, R40, 0x2a, P1 ;  /* 0x0000002a2800780c */ /* 0x000fc40000f21670 */
[----:B------:R-:W-:Y:S02]  /*3710*/  FMNMX.FTZ R3, R95, R3, !PT ;  /* 0x000000035f037209 */ /* 0x000fe40007810000 */
        /* <DEDUP_REMOVED lines=16> */
[----:B------:R-:W-:Y:S01]  /*3820*/  FSEL R66, R51, -INF , !P1 ;  /* 0xff80000033427808 */ /* 0x000fe20004800000 */
[----:B------:R-:W-:Y:S01]  /*3830*/  IMAD.MOV.U32 R51, RZ, RZ, R17 ;  /* 0x000000ffff337224 */ /* 0x000fe200078e0011 */
[----:B------:R-:W-:-:S02]  /*3840*/  FMNMX.FTZ R3, R28, R3, !PT ;  /* 0x000000031c037209 */ /* 0x000fc40007810000 */
[----:B------:R-:W-:Y:S02]  /*3850*/  ISETP.NE.AND P1, PT, R84, RZ, PT ;  /* 0x000000ff5400720c */ /* 0x000fe40003f25270 */
[----:B------:R-:W-:Y:S02]  /*3860*/  FMNMX.FTZ R3, R24, R3, !PT ;  /* 0x0000000318037209 */ /* 0x000fe40007810000 */
[----:B------:R-:W-:Y:S02]  /*3870*/  ISETP.GT.AND P1, PT, R21, 0x38, !P1 ;  /* 0x000000381500780c */ /* 0x000fe40004f24270 */
[----:B------:R-:W-:Y:S02]  /*3880*/  FMNMX.FTZ R3, R26, R3, !PT ;  /* 0x000000031a037209 */ /* 0x000fe40007810000 */
[----:B------:R-:W-:Y:S02]  /*3890*/  ISETP.LT.OR P1, PT, R40, 0x39, P1 ;  /* 0x000000392800780c */ /* 0x000fe40000f21670 */
[----:B------:R-:W-:Y:S01]  /*38a0*/  FSEL R74, R7, -INF , !P6 ;  /* 0xff800000074a7808 */ /* 0x000fe20007000000 */
[----:B------:R-:W0:Y:S01]  /*38b0*/  SHFL.BFLY PT, R8, R3, 0x2, 0x1f ;  /* 0x0c401f0003087f89 */ /* 0x000e2200000e0000 */
[----:B------:R-:W-:-:S02]  /*38c0*/  FSEL R68, R78, -INF , !P1 ;  /* 0xff8000004e447808 */ /* 0x000fc40004800000 */
[----:B------:R-:W-:-:S04]  /*38d0*/  ISETP.NE.AND P1, PT, R86, RZ, PT ;  /* 0x000000ff5600720c */ /* 0x000fc80003f25270 */
[----:B------:R-:W-:-:S04]  /*38e0*/  ISETP.GT.AND P1, PT, R21, 0x39, !P1 ;  /* 0x000000391500780c */ /* 0x000fc80004f24270 */
[----:B------:R-:W-:-:S04]  /*38f0*/  ISETP.LT.OR P1, PT, R40, 0x3a, P1 ;  /* 0x0000003a2800780c */ /* 0x000fc80000f21670 */
[----:B------:R-:W-:Y:S02]  /*3900*/  FSEL R38, R55, -INF , !P1 ;  /* 0xff80000037267808 */ /* 0x000fe40004800000 */
[----:B------:R-:W-:-:S04]  /*3910*/  ISETP.NE.AND P1, PT, R88, RZ, PT ;  /* 0x000000ff5800720c */ /* 0x000fc80003f25270 */
[----:B------:R-:W-:Y:S02]  /*3920*/  ISETP.GT.AND P1, PT, R21, 0x40, !P1 ;  /* 0x000000401500780c */ /* 0x000fe40004f24270 */
[----:B0-----:R-:W-:Y:S02]  /*3930*/  FMNMX.FTZ R27, R3, R8, !PT ;  /* 0x00000008031b7209 */ /* 0x001fe40007810000 */
[----:B------:R-:W-:Y:S02]  /*3940*/  FMNMX.FTZ R3, R42, R25, !PT ;  /* 0x000000192a037209 */ /* 0x000fe40007810000 */
[----:B------:R-:W-:Y:S01]  /*3950*/  ISETP.LT.OR P1, PT, R40, 0x41, P1 ;  /* 0x000000412800780c */ /* 0x000fe20000f21670 */
[----:B------:R-:W0:Y:S01]  /*3960*/  SHFL.BFLY PT, R8, R27, 0x1, 0x1f ;  /* 0x0c201f001b087f89 */ /* 0x000e2200000e0000 */
        /* <DEDUP_REMOVED lines=19> */
[----:B0-----:R-:W-:-:S02]  /*3aa0*/  FMNMX.FTZ R8, R27, R8, !PT ;  /* 0x000000081b087209 */ /* 0x001fc40007810000 */
[----:B------:R-:W-:Y:S02]  /*3ab0*/  FMNMX.FTZ R3, R64, R3, !PT ;  /* 0x0000000340037209 */ /* 0x000fe40007810000 */
[----:B------:R-:W-:Y:S01]  /*3ac0*/  ISETP.LT.OR P1, PT, R40, 0x4a, P1 ;  /* 0x0000004a2800780c */ /* 0x000fe20000f21670 */
[----:B------:R-:W-:Y:S01]  /*3ad0*/  FMUL.FTZ R29, R8, R11 ;  /* 0x0000000b081d7220 */ /* 0x000fe20000410000 */
[----:B------:R-:W-:Y:S02]  /*3ae0*/  FMNMX.FTZ R3, R66, R3, !PT ;  /* 0x0000000342037209 */ /* 0x000fe40007810000 */
[----:B------:R-:W-:Y:S02]  /*3af0*/  FSEL R0, R63, -INF , !P1 ;  /* 0xff8000003f007808 */ /* 0x000fe40004800000 */
[----:B------:R-:W-:Y:S02]  /*3b00*/  FMNMX.FTZ R3, R68, R3, !PT ;  /* 0x0000000344037209 */ /* 0x000fe40007810000 */
[----:B------:R-:W-:-:S02]  /*3b10*/  FSETP.NEU.FTZ.AND P1, PT, R8, -INF , PT ;  /* 0xff8000000800780b */ /* 0x000fc40003f3d000 */
[----:B------:R-:W-:Y:S02]  /*3b20*/  FMNMX.FTZ R3, R38, R3, !PT ;  /* 0x0000000326037209 */ /* 0x000fe40007810000 */
[----:B------:R-:W-:Y:S02]  /*3b30*/  ISETP.NE.AND P4, PT, R61, RZ, PT ;  /* 0x000000ff3d00720c */ /* 0x000fe40003f85270 */
[----:B------:R-:W-:Y:S02]  /*3b40*/  FMNMX.FTZ R3, R12, R3, !PT ;  /* 0x000000030c037209 */ /* 0x000fe40007810000 */
[----:B------:R-:W-:Y:S02]  /*3b50*/  FSEL R78, R29, RZ, P1 ;  /* 0x000000ff1d4e7208 */ /* 0x000fe40000800000 */
[----:B------:R-:W-:Y:S02]  /*3b60*/  ISETP.GT.AND P1, PT, R21, 0x50, !P4 ;  /* 0x000000501500780c */ /* 0x000fe40006724270 */
[----:B------:R-:W-:Y:S01]  /*3b70*/  FMNMX.FTZ R3, R6, R3, !PT ;  /* 0x0000000306037209 */ /* 0x000fe20007810000 */
[-CC-:B------:R-:W-:Y:S01]  /*3b80*/  FFMA.FTZ R7, R41, R11.reuse, -R78.reuse ;  /* 0x0000000b29077223 */ /* 0x180fe2000001084e */
[----:B------:R-:W-:Y:S01]  /*3b90*/  ISETP.LT.OR P1, PT, R40, 0x51, P1 ;  /* 0x000000512800780c */ /* 0x000fe20000f21670 */
[--C-:B------:R-:W-:Y:S01]  /*3ba0*/  FFMA.FTZ R39, R49, R11, -R78.reuse ;  /* 0x0000000b31277223 */ /* 0x100fe2000001084e */
[----:B------:R-:W-:Y:S01]  /*3bb0*/  FMNMX.FTZ R3, R2, R3, !PT ;  /* 0x0000000302037209 */ /* 0x000fe20007810000 */
[----:B------:R-:W-:Y:S01]  /*3bc0*/  MUFU.EX2 R148, R7 ;  /* 0x0000000700947308 */ /* 0x000fe20000000800 */
[----:B------:R-:W-:Y:S01]  /*3bd0*/  ISETP.NE.AND P4, PT, R65, RZ, PT ;  /* 0x000000ff4100720c */ /* 0x000fe20003f85270 */
[-CC-:B------:R-:W-:Y:S01]  /*3be0*/  FFMA.FTZ R43, R53, R11.reuse, -R78.reuse ;  /* 0x0000000b352b7223 */ /* 0x180fe2000001084e */
[----:B------:R-:W-:Y:S01]  /*3bf0*/  FSEL R70, R81, -INF , !P1 ;  /* 0xff80000051467808 */ /* 0x000fe20004800000 */
[--C-:B------:R-:W-:Y:S01]  /*3c00*/  FFMA.FTZ R27, R33, R11, -R78.reuse ;  /* 0x0000000b211b7223 */ /* 0x100fe2000001084e */
[----:B------:R-:W-:Y:S01]  /*3c10*/  FMNMX.FTZ R3, R0, R3, !PT ;  /* 0x0000000300037209 */ /* 0x000fe20007810000 */
[--C-:B------:R-:W-:Y:S01]  /*3c20*/  FFMA.FTZ R29, R67, R11, -R78.reuse ;  /* 0x0000000b431d7223 */ /* 0x100fe2000001084e */
[----:B------:R-:W-:Y:S01]  /*3c30*/  ISETP.GT.AND P1, PT, R21, 0x59, !P4 ;  /* 0x000000591500780c */ /* 0x000fe20006724270 */
[----:B------:R-:W-:Y:S01]  /*3c40*/  MUFU.EX2 R144, R39 ;  /* 0x0000002700907308 */ /* 0x000fe20000000800 */
[----:B------:R-:W-:Y:S01]  /*3c50*/  FMNMX.FTZ R3, R70, R3, !PT ;  /* 0x0000000346037209 */ /* 0x000fe20007810000 */
[-CC-:B------:R-:W-:Y:S01]  /*3c60*/  FFMA.FTZ R31, R75, R11.reuse, -R78.reuse ;  /* 0x0000000b4b1f7223 */ /* 0x180fe2000001084e */
[----:B------:R-:W-:Y:S01]  /*3c70*/  ISETP.LT.OR P1, PT, R40, 0x5a, P1 ;  /* 0x0000005a2800780c */ /* 0x000fe20000f21670 */
[--C-:B------:R-:W-:Y:S01]  /*3c80*/  FFMA.FTZ R33, R71, R11, -R78.reuse ;  /* 0x0000000b47217223 */ /* 0x100fe2000001084e */
[----:B------:R-:W-:Y:S01]  /*3c90*/  FMNMX.FTZ R3, R74, R3, !PT ;  /* 0x000000034a037209 */ /* 0x000fe20007810000 */
[--C-:B------:R-:W-:Y:S01]  /*3ca0*/  FFMA.FTZ R35, R83, R11, -R78.reuse ;  /* 0x0000000b53237223 */ /* 0x100fe2000001084e */
[----:B------:R-:W-:Y:S01]  /*3cb0*/  FSEL R40, R9, -INF , !P1 ;  /* 0xff80000009287808 */ /* 0x000fe20004800000 */
[----:B------:R-:W-:Y:S01]  /*3cc0*/  MUFU.EX2 R146, R43 ;  /* 0x0000002b00927308 */ /* 0x000fe20000000800 */
[----:B------:R-:W-:Y:S01]  /*3cd0*/  FMNMX.FTZ R3, R20, R3, !PT ;  /* 0x0000000314037209 */ /* 0x000fe20007810000 */
[-CC-:B------:R-:W-:Y:S01]  /*3ce0*/  FFMA.FTZ R26, R26, R11.reuse, -R78.reuse ;  /* 0x0000000b1a1a7223 */ /* 0x180fe2000001084e */
[-CC-:B------:R-:W-:Y:S01]  /*3cf0*/  FFMA.FTZ R37, R87, R11.reuse, -R78.reuse ;  /* 0x0000000b57257223 */ /* 0x180fe2000001084e */
[--C-:B------:R-:W-:Y:S01]  /*3d00*/  FFMA.FTZ R21, R45, R11, -R78.reuse ;  /* 0x0000000b2d157223 */ /* 0x100fe2000001084e */
[----:B------:R-:W-:Y:S01]  /*3d10*/  FMNMX.FTZ R3, R40, R3, !PT ;  /* 0x0000000328037209 */ /* 0x000fe20007810000 */
[-CC-:B------:R-:W-:Y:S01]  /*3d20*/  FFMA.FTZ R28, R28, R11.reuse, -R78.reuse ;  /* 0x0000000b1c1c7223 */ /* 0x180fe2000001084e */
[-CC-:B------:R-:W-:Y:S01]  /*3d30*/  FFMA.FTZ R9, R93, R11.reuse, -R78.reuse ;  /* 0x0000000b5d097223 */ /* 0x180fe2000001084e */
[----:B------:R-:W-:Y:S01]  /*3d40*/  MUFU.EX2 R27, R27 ;  /* 0x0000001b001b7308 */ /* 0x000fe20000000800 */
[-CC-:B------:R-:W-:Y:S01]  /*3d50*/  FFMA.FTZ R41, R97, R11.reuse, -R78.reuse ;  /* 0x0000000b61297223 */ /* 0x180fe2000001084e */
[----:B------:R-:W0:Y:S01]  /*3d60*/  SHFL.BFLY PT, R76, R3, 0x2, 0x1f ;  /* 0x0c401f00034c7f89 */ /* 0x000e2200000e0000 */
[----:B------:R-:W-:Y:S01]  /*3d70*/  ISETP.NE.AND P4, PT, R10, 0x1, PT ;  /* 0x000000010a00780c */ /* 0x000fe20003f85270 */
[-CC-:B------:R-:W-:Y:S01]  /*3d80*/  FFMA.FTZ R45, R99, R11.reuse, -R78.reuse ;  /* 0x0000000b632d7223 */ /* 0x180fe2000001084e */
[-CC-:B------:R-:W-:Y:S01]  /*3d90*/  FFMA.FTZ R32, R32, R11.reuse, -R78.reuse ;  /* 0x0000000b20207223 */ /* 0x180fe2000001084e */
[-CC-:B------:R-:W-:Y:S01]  /*3da0*/  FFMA.FTZ R36, R36, R11.reuse, -R78.reuse ;  /* 0x0000000b24247223 */ /* 0x180fe2000001084e */
[-CC-:B------:R-:W-:Y:S01]  /*3db0*/  FFMA.FTZ R34, R34, R11.reuse, -R78.reuse ;  /* 0x0000000b22227223 */ /* 0x180fe2000001084e */
[----:B------:R1:W2:Y:S01]  /*3dc0*/  MUFU.EX2 R156, R29 ;  /* 0x0000001d009c7308 */ /* 0x0002a20000000800 */
[-CC-:B------:R-:W-:Y:S01]  /*3dd0*/  FFMA.FTZ R30, R30, R11.reuse, -R78.reuse ;  /* 0x0000000b1e1e7223 */ /* 0x180fe2000001084e */
[----:B------:R-:W-:-:S06]  /*3de0*/  FFMA.FTZ R24, R24, R11, -R78 ;  /* 0x0000000b18187223 */ /* 0x000fcc000001084e */
[----:B------:R-:W3:Y:S01]  /*3df0*/  MUFU.EX2 R31, R31 ;  /* 0x0000001f001f7308 */ /* 0x000ee20000000800 */
[----:B-1----:R-:W-:Y:S01]  /*3e00*/  FFMA.FTZ R29, R85, R11, -R78 ;  /* 0x0000000b551d7223 */ /* 0x002fe2000001084e */
[----:B------:R-:W1:Y:S06]  /*3e10*/  @P4 LDC R53, c[0x0][0x450] ;  /* 0x00011400ff354b82 */ /* 0x000e6c0000000800 */
[----:B------:R4:W5:Y:S01]  /*3e20*/  MUFU.EX2 R158, R33 ;  /* 0x00000021009e7308 */ /* 0x0009620000000800 */
[----:B0-----:R-:W-:-:S05]  /*3e30*/  FMNMX.FTZ R76, R3, R76, !PT ;  /* 0x0000004c034c7209 */ /* 0x001fca0007810000 */
[----:B------:R-:W0:Y:S02]  /*3e40*/  SHFL.BFLY PT, R7, R76, 0x1, 0x1f ;  /* 0x0c201f004c077f89 */ /* 0x000e2400000e0000 */
[----:B------:R-:W5:Y:S01]  /*3e50*/  MUFU.EX2 R35, R35 ;  /* 0x0000002300237308 */ /* 0x000f620000000800 */
[----:B----4-:R-:W-:-:S07]  /*3e60*/  FFMA.FTZ R33, R89, R11, -R78 ;  /* 0x0000000b59217223 */ /* 0x010fce000001084e */
[----:B------:R4:W-:Y:S08]  /*3e70*/  MUFU.EX2 R152, R29 ;  /* 0x0000001d00987308 */ /* 0x0009f00000000800 */
[----:B------:R-:W-:Y:S01]  /*3e80*/  MUFU.EX2 R37, R37 ;  /* 0x0000002500257308 */ /* 0x000fe20000000800 */
[----:B----4-:R-:W-:Y:S01]  /*3e90*/  FFMA.FTZ R29, R91, R11, -R78 ;  /* 0x0000000b5b1d7223 */ /* 0x010fe2000001084e */
[----:B0-----:R-:W-:-:S06]  /*3ea0*/  FMNMX.FTZ R7, R76, R7, !PT ;  /* 0x000000074c077209 */ /* 0x001fcc0007810000 */
[----:B------:R0:W-:Y:S01]  /*3eb0*/  MUFU.EX2 R154, R33 ;  /* 0x00000021009a7308 */ /* 0x0001e20000000800 */
[C---:B------:R-:W-:Y:S01]  /*3ec0*/  FSETP.NEU.FTZ.AND P1, PT, R7.reuse, -INF , PT ;  /* 0xff8000000700780b */ /* 0x040fe20003f3d000 */
[----:B------:R-:W-:-:S06]  /*3ed0*/  FMUL.FTZ R39, R7, R11 ;  /* 0x0000000b07277220 */ /* 0x000fcc0000410000 */
[----:B------:R-:W-:Y:S01]  /*3ee0*/  MUFU.EX2 R29, R29 ;  /* 0x0000001d001d7308 */ /* 0x000fe20000000800 */
[----:B------:R-:W-:Y:S01]  /*3ef0*/  FSEL R43, R39, RZ, P1 ;  /* 0x000000ff272b7208 */ /* 0x000fe20000800000 */
[----:B0-----:R-:W-:-:S04]  /*3f00*/  FFMA.FTZ R33, R95, R11, -R78 ;  /* 0x0000000b5f217223 */ /* 0x001fc8000001084e */
        /* <DEDUP_REMOVED lines=14> */
[----:B--2---:R-:W-:Y:S01]  /*3ff0*/  FADD.FTZ R26, R27, R156 ;  /* 0x0000009c1b1a7221 */ /* 0x004fe20000010000 */
[-CC-:B------:R-:W-:Y:S01]  /*4000*/  FFMA.FTZ R64, R64, R11.reuse, -R43.reuse ;  /* 0x0000000b40407223 */ /* 0x180fe2000001082b */
[-CC-:B------:R-:W-:Y:S01]  /*4010*/  FFMA.FTZ R66, R66, R11.reuse, -R43.reuse ;  /* 0x0000000b42427223 */ /* 0x180fe2000001082b */
[-CC-:B------:R-:W-:Y:S01]  /*4020*/  FFMA.FTZ R68, R68, R11.reuse, -R43.reuse ;  /* 0x0000000b44447223 */ /* 0x180fe2000001082b */
[----:B---3--:R-:W-:Y:S01]  /*4030*/  FADD.FTZ R47, R31, R26 ;  /* 0x0000001a1f2f7221 */ /* 0x008fe20000010000 */
[-CC-:B------:R-:W-:Y:S01]  /*4040*/  FFMA.FTZ R6, R6, R11.reuse, -R43.reuse ;  /* 0x0000000b06067223 */ /* 0x180fe2000001082b */
[-C--:B------:R-:W-:Y:S01]  /*4050*/  FFMA.FTZ R38, R38, R11.reuse, -R43 ;  /* 0x0000000b26267223 */ /* 0x080fe2000001082b */
[----:B------:R-:W0:Y:S01]  /*4060*/  MUFU.EX2 R25, R25 ;  /* 0x0000001900197308 */ /* 0x000e220000000800 */
[----:B-----5:R-:W-:Y:S01]  /*4070*/  FADD.FTZ R26, R158, R47 ;  /* 0x0000002f9e1a7221 */ /* 0x020fe20000010000 */
[-CC-:B------:R-:W-:Y:S01]  /*4080*/  FFMA.FTZ R12, R12, R11.reuse, -R43.reuse ;  /* 0x0000000b0c0c7223 */ /* 0x180fe2000001082b */
[-CC-:B------:R-:W-:Y:S01]  /*4090*/  FFMA.FTZ R2, R2, R11.reuse, -R43.reuse ;  /* 0x0000000b02027223 */ /* 0x180fe2000001082b */
[-CC-:B------:R-:W-:Y:S01]  /*40a0*/  FFMA.FTZ R0, R0, R11.reuse, -R43.reuse ;  /* 0x0000000b00007223 */ /* 0x180fe2000001082b */
[----:B------:R-:W-:Y:S01]  /*40b0*/  FADD.FTZ R49, R35, R26 ;  /* 0x0000001a23317221 */ /* 0x000fe20000010000 */
[-CC-:B------:R-:W-:Y:S01]  /*40c0*/  FFMA.FTZ R70, R70, R11.reuse, -R43.reuse ;  /* 0x0000000b46467223 */ /* 0x180fe2000001082b */
[-CC-:B------:R-:W-:Y:S01]  /*40d0*/  FFMA.FTZ R74, R74, R11.reuse, -R43.reuse ;  /* 0x0000000b4a4a7223 */ /* 0x180fe2000001082b */
[----:B------:R-:W2:Y:S01]  /*40e0*/  MUFU.EX2 R44, R44 ;  /* 0x0000002c002c7308 */ /* 0x000ea20000000800 */
[-CC-:B------:R-:W-:Y:S01]  /*40f0*/  FFMA.FTZ R20, R20, R11.reuse, -R43.reuse ;  /* 0x0000000b14147223 */ /* 0x180fe2000001082b */
[----:B------:R-:W-:Y:S01]  /*4100*/  FFMA.FTZ R40, R40, R11, -R43 ;  /* 0x0000000b28287223 */ /* 0x000fe2000001082b */
[----:B------:R-:W-:-:S02]  /*4110*/  F2FP.F16.F32.PACK_AB R156, R156, R27 ;  /* 0x0000001b9c9c723e */ /* 0x000fc400000000ff */
[----:B------:R-:W-:-:S03]  /*4120*/  F2FP.F16.F32.PACK_AB R158, R158, R31 ;  /* 0x0000001f9e9e723e */ /* 0x000fc600000000ff */
[----:B------:R-:W3:Y:S01]  /*4130*/  MUFU.EX2 R159, R46 ;  /* 0x0000002e009f7308 */ /* 0x000ee20000000800 */
[----:B0-----:R-:W-:Y:S01]  /*4140*/  FADD.FTZ R47, R42, R25 ;  /* 0x000000192a2f7221 */ /* 0x001fe20000010000 */
[----:B------:R-:W-:-:S06]  /*4150*/  F2FP.F16.F32.PACK_AB R157, R25, R42 ;  /* 0x0000002a199d723e */ /* 0x000fcc00000000ff */
[----:B------:R-:W0:Y:S01]  /*4160*/  MUFU.EX2 R48, R48 ;  /* 0x0000003000307308 */ /* 0x000e220000000800 */
[----:B--2---:R-:W-:-:S07]  /*4170*/  FADD.FTZ R26, R44, R47 ;  /* 0x0000002f2c1a7221 */ /* 0x004fce0000010000 */
[----:B------:R-:W2:Y:S01]  /*4180*/  MUFU.EX2 R153, R50 ;  /* 0x0000003200997308 */ /* 0x000ea20000000800 */
[C---:B---3--:R-:W-:Y:S01]  /*4190*/  FADD.FTZ R47, R159.reuse, R26 ;  /* 0x0000001a9f2f7221 */ /* 0x048fe20000010000 */
[----:B------:R-:W-:-:S06]  /*41a0*/  F2FP.F16.F32.PACK_AB R159, R159, R44 ;  /* 0x0000002c9f9f723e */ /* 0x000fcc00000000ff */
[----:B------:R-:W3:Y:S01]  /*41b0*/  MUFU.EX2 R52, R52 ;  /* 0x0000003400347308 */ /* 0x000ee20000000800 */
[----:B0-----:R-:W-:-:S07]  /*41c0*/  FADD.FTZ R26, R48, R47 ;  /* 0x0000002f301a7221 */ /* 0x001fce0000010000 */
[----:B------:R-:W0:Y:S01]  /*41d0*/  MUFU.EX2 R155, R54 ;  /* 0x00000036009b7308 */ /* 0x000e220000000800 */
[C---:B--2---:R-:W-:Y:S01]  /*41e0*/  FADD.FTZ R47, R153.reuse, R26 ;  /* 0x0000001a992f7221 */ /* 0x044fe20000010000 */
[----:B------:R-:W-:-:S06]  /*41f0*/  F2FP.F16.F32.PACK_AB R153, R153, R48 ;  /* 0x000000309999723e */ /* 0x000fcc00000000ff */
[----:B------:R-:W2:Y:S01]  /*4200*/  MUFU.EX2 R56, R56 ;  /* 0x0000003800387308 */ /* 0x000ea20000000800 */
[----:B---3--:R-:W-:-:S07]  /*4210*/  FADD.FTZ R26, R52, R47 ;  /* 0x0000002f341a7221 */ /* 0x008fce0000010000 */
[----:B------:R-:W-:Y:S01]  /*4220*/  MUFU.EX2 R150, R21 ;  /* 0x0000001500967308 */ /* 0x000fe20000000800 */
[C---:B0-----:R-:W-:Y:S01]  /*4230*/  FADD.FTZ R47, R155.reuse, R26 ;  /* 0x0000001a9b2f7221 */ /* 0x041fe20000010000 */
[----:B------:R-:W-:-:S06]  /*4240*/  F2FP.F16.F32.PACK_AB R155, R155, R52 ;  /* 0x000000349b9b723e */ /* 0x000fcc00000000ff */
[----:B------:R0:W-:Y:S01]  /*4250*/  MUFU.EX2 R21, R28 ;  /* 0x0000001c00157308 */ /* 0x0001e20000000800 */
[----:B--2---:R-:W-:-:S07]  /*4260*/  FADD.FTZ R26, R56, R47 ;  /* 0x0000002f381a7221 */ /* 0x004fce0000010000 */
[----:B------:R-:W2:Y:S01]  /*4270*/  MUFU.EX2 R149, R58 ;  /* 0x0000003a00957308 */ /* 0x000ea20000000800 */
[C---:B0-----:R-:W-:Y:S01]  /*4280*/  FADD.FTZ R28, R152.reuse, R49 ;  /* 0x00000031981c7221 */ /* 0x041fe20000010000 */
[----:B------:R-:W-:-:S03]  /*4290*/  F2FP.F16.F32.PACK_AB R152, R152, R35 ;  /* 0x000000239898723e */ /* 0x000fc600000000ff */
[----:B------:R-:W-:-:S03]  /*42a0*/  FADD.FTZ R49, R37, R28 ;  /* 0x0000001c25317221 */ /* 0x000fc60000010000 */
[----:B------:R-:W0:Y:S01]  /*42b0*/  MUFU.EX2 R9, R9 ;  /* 0x0000000900097308 */ /* 0x000e220000000800 */
[C---:B------:R-:W-:Y:S01]  /*42c0*/  FADD.FTZ R28, R154.reuse, R49 ;  /* 0x000000319a1c7221 */ /* 0x040fe20000010000 */
[----:B------:R-:W-:-:S03]  /*42d0*/  F2FP.F16.F32.PACK_AB R154, R154, R37 ;  /* 0x000000259a9a723e */ /* 0x000fc600000000ff */
[----:B------:R-:W-:-:S03]  /*42e0*/  FADD.FTZ R49, R29, R28 ;  /* 0x0000001c1d317221 */ /* 0x000fc60000010000 */
[----:B------:R-:W-:Y:S01]  /*42f0*/  MUFU.EX2 R60, R60 ;  /* 0x0000003c003c7308 */ /* 0x000fe20000000800 */
[C---:B------:R-:W-:Y:S01]  /*4300*/  FADD.FTZ R28, R148.reuse, R49 ;  /* 0x00000031941c7221 */ /* 0x040fe20000010000 */
[C---:B--2---:R-:W-:Y:S01]  /*4310*/  FADD.FTZ R47, R149.reuse, R26 ;  /* 0x0000001a952f7221 */ /* 0x044fe20000010000 */
[----:B------:R-:W-:Y:S02]  /*4320*/  F2FP.F16.F32.PACK_AB R148, R148, R29 ;  /* 0x0000001d9494723e */ /* 0x000fe400000000ff */
[----:B------:R-:W-:-:S03]  /*4330*/  F2FP.F16.F32.PACK_AB R149, R149, R56 ;  /* 0x000000389595723e */ /* 0x000fc600000000ff */
[----:B------:R-:W-:Y:S01]  /*4340*/  MUFU.EX2 R151, R62 ;  /* 0x0000003e00977308 */ /* 0x000fe20000000800 */
[----:B0-----:R-:W-:-:S04]  /*4350*/  FADD.FTZ R49, R9, R28 ;  /* 0x0000001c09317221 */ /* 0x001fc80000010000 */
[C---:B------:R-:W-:Y:S01]  /*4360*/  FADD.FTZ R28, R150.reuse, R49 ;  /* 0x00000031961c7221 */ /* 0x040fe20000010000 */
[----:B------:R-:W-:Y:S02]  /*4370*/  F2FP.F16.F32.PACK_AB R150, R150, R9 ;  /* 0x000000099696723e */ /* 0x000fe400000000ff */
[----:B------:R-:W0:Y:S08]  /*4380*/  MUFU.EX2 R33, R33 ;  /* 0x0000002100217308 */ /* 0x000e300000000800 */
[----:B------:R-:W-:Y:S08]  /*4390*/  MUFU.EX2 R64, R64 ;  /* 0x0000004000407308 */ /* 0x000ff00000000800 */
[----:B------:R-:W-:Y:S01]  /*43a0*/  MUFU.EX2 R145, R66 ;  /* 0x0000004200917308 */ /* 0x000fe20000000800 */
[----:B0-----:R-:W-:-:S04]  /*43b0*/  FADD.FTZ R49, R33, R28 ;  /* 0x0000001c21317221 */ /* 0x001fc80000010000 */
[C---:B------:R-:W-:Y:S01]  /*43c0*/  FADD.FTZ R26, R144.reuse, R49 ;  /* 0x00000031901a7221 */ /* 0x040fe20000010000 */
[----:B------:R-:W-:Y:S02]  /*43d0*/  F2FP.F16.F32.PACK_AB R144, R144, R33 ;  /* 0x000000219090723e */ /* 0x000fe400000000ff */
[----:B------:R-:W0:Y:S08]  /*43e0*/  MUFU.EX2 R41, R41 ;  /* 0x0000002900297308 */ /* 0x000e300000000800 */
[----:B------:R-:W-:Y:S08]  /*43f0*/  MUFU.EX2 R68, R68 ;  /* 0x0000004400447308 */ /* 0x000ff00000000800 */
[----:B------:R2:W-:Y:S08]  /*4400*/  MUFU.EX2 R141, R6 ;  /* 0x00000006008d7308 */ /* 0x0005f00000000800 */
[----:B------:R-:W-:Y:S01]  /*4410*/  MUFU.EX2 R147, R38 ;  /* 0x0000002600937308 */ /* 0x000fe20000000800 */
[----:B--2---:R-:W-:Y:S01]  /*4420*/  FADD.FTZ R6, R60, R47 ;  /* 0x0000002f3c067221 */ /* 0x004fe20000010000 */
[----:B0-----:R-:W-:-:S03]  /*4430*/  FADD.FTZ R47, R41, R26 ;  /* 0x0000001a292f7221 */ /* 0x001fc60000010000 */
[C---:B------:R-:W-:Y:S01]  /*4440*/  FADD.FTZ R43, R151.reuse, R6 ;  /* 0x00000006972b7221 */ /* 0x040fe20000010000 */
[C---:B------:R-:W-:Y:S01]  /*4450*/  FADD.FTZ R26, R146.reuse, R47 ;  /* 0x0000002f921a7221 */ /* 0x040fe20000010000 */
[----:B------:R-:W-:Y:S01]  /*4460*/  F2FP.F16.F32.PACK_AB R146, R146, R41 ;  /* 0x000000299292723e */ /* 0x000fe200000000ff */
[----:B------:R-:W0:Y:S01]  /*4470*/  MUFU.EX2 R45, R45 ;  /* 0x0000002d002d7308 */ /* 0x000e220000000800 */
[----:B------:R-:W-:Y:S01]  /*4480*/  FADD.FTZ R6, R64, R43 ;  /* 0x0000002b40067221 */ /* 0x000fe20000010000 */
[----:B------:R-:W-:-:S03]  /*4490*/  F2FP.F16.F32.PACK_AB R151, R151, R60 ;  /* 0x0000003c9797723e */ /* 0x000fc600000000ff */
[C---:B------:R-:W-:Y:S01]  /*44a0*/  FADD.FTZ R27, R145.reuse, R6 ;  /* 0x00000006911b7221 */ /* 0x040fe20000010000 */
[----:B------:R-:W-:Y:S02]  /*44b0*/  F2FP.F16.F32.PACK_AB R145, R145, R64 ;  /* 0x000000409191723e */ /* 0x000fe400000000ff */
[----:B------:R2:W-:Y:S08]  /*44c0*/  MUFU.EX2 R3, R32 ;  /* 0x0000002000037308 */ /* 0x0005f00000000800 */
[----:B------:R-:W-:Y:S01]  /*44d0*/  MUFU.EX2 R12, R12 ;  /* 0x0000000c000c7308 */ /* 0x000fe20000000800 */
[----:B--2---:R-:W2:Y:S01]  /*44e0*/  @P4 LDC R32, c[0x0][0x44c] ;  /* 0x00011300ff204b82 */ /* 0x004ea20000000800 */
[----:B0-----:R-:W-:-:S06]  /*44f0*/  FADD.FTZ R43, R45, R26 ;  /* 0x0000001a2d2b7221 */ /* 0x001fcc0000010000 */
[----:B------:R-:W0:Y:S08]  /*4500*/  MUFU.EX2 R36, R36 ;  /* 0x0000002400247308 */ /* 0x000e300000000800 */
[----:B------:R-:W3:Y:S08]  /*4510*/  MUFU.EX2 R34, R34 ;  /* 0x0000002200227308 */ /* 0x000ef00000000800 */
[----:B------:R-:W4:Y:S01]  /*4520*/  MUFU.EX2 R2, R2 ;  /* 0x0000000200027308 */ /* 0x000f220000000800 */
[C---:B0-----:R-:W-:Y:S01]  /*4530*/  FADD.FTZ R43, R36.reuse, R43 ;  /* 0x0000002b242b7221 */ /* 0x041fe20000010000 */
[----:B--2---:R-:W-:Y:S01]  /*4540*/  @P4 IMAD.HI.U32 R32, R17, R32, RZ ;  /* 0x0000002011204227 */ /* 0x004fe200078e00ff */
[----:B------:R-:W-:-:S04]  /*4550*/  F2FP.F16.F32.PACK_AB R140, R36, R45 ;  /* 0x0000002d248c723e */ /* 0x000fc800000000ff */
[----:B-1----:R-:W-:Y:S01]  /*4560*/  @P4 SHF.R.U32.HI R51, RZ, R53, R32 ;  /* 0x00000035ff334219 */ /* 0x002fe20000011620 */
[----:B------:R0:W1:Y:S01]  /*4570*/  MUFU.EX2 R143, R0 ;  /* 0x00000000008f7308 */ /* 0x0000620000000800 */
[----:B---3--:R-:W-:Y:S01]  /*4580*/  FADD.FTZ R6, R34, R43 ;  /* 0x0000002b22067221 */ /* 0x008fe20000010000 */
[----:B------:R-:W-:Y:S02]  /*4590*/  F2FP.F16.F32.PACK_AB R142, R3, R34 ;  /* 0x00000022038e723e */ /* 0x000fe400000000ff */
[----:B------:R-:W-:Y:S01]  /*45a0*/  ISETP.GE.AND P4, PT, R15, 0x1, PT ;  /* 0x000000010f00780c */ /* 0x000fe20003f86270 */
[----:B------:R-:W-:Y:S01]  /*45b0*/  FADD.FTZ R29, R3, R6 ;  /* 0x00000006031d7221 */ /* 0x000fe20000010000 */
[----:B------:R-:W-:Y:S02]  /*45c0*/  IMAD.IADD R47, R72, 0x1, R51 ;  /* 0x00000001482f7824 */ /* 0x000fe400078e0233 */
[----:B------:R-:W2:Y:S01]  /*45d0*/  MUFU.EX2 R70, R70 ;  /* 0x0000004600467308 */ /* 0x000ea20000000800 */
[----:B0-----:R-:W-:Y:S01]  /*45e0*/  FADD.FTZ R0, R68, R27 ;  /* 0x0000001b44007221 */ /* 0x001fe20000010000 */
[----:B------:R-:W-:-:S03]  /*45f0*/  IMAD.IADD R14, R47, 0x1, R14 ;  /* 0x000000012f0e7824 */ /* 0x000fc600078e020e */
[C---:B------:R-:W-:Y:S01]  /*4600*/  FADD.FTZ R27, R147.reuse, R0 ;  /* 0x00000000931b7221 */ /* 0x040fe20000010000 */
[----:B------:R-:W-:Y:S02]  /*4610*/  F2FP.F16.F32.PACK_AB R147, R147, R68 ;  /* 0x000000449393723e */ /* 0x000fe400000000ff */
[----:B------:R-:W0:Y:S01]  /*4620*/  MUFU.EX2 R30, R30 ;  /* 0x0000001e001e7308 */ /* 0x000e220000000800 */
[----:B------:R-:W-:-:S04]  /*4630*/  FADD.FTZ R0, R12, R27 ;  /* 0x0000001b0c007221 */ /* 0x000fc80000010000 */
[C---:B------:R-:W-:Y:S01]  /*4640*/  FADD.FTZ R9, R141.reuse, R0 ;  /* 0x000000008d097221 */ /* 0x040fe20000010000 */
[----:B------:R-:W-:Y:S02]  /*4650*/  F2FP.F16.F32.PACK_AB R141, R141, R12 ;  /* 0x0000000c8d8d723e */ /* 0x000fe400000000ff */
[----:B------:R-:W3:Y:S01]  /*4660*/  MUFU.EX2 R137, R74 ;  /* 0x0000004a00897308 */ /* 0x000ee20000000800 */
[----:B----4-:R-:W-:Y:S01]  /*4670*/  FADD.FTZ R0, R2, R9 ;  /* 0x0000000902007221 */ /* 0x010fe20000010000 */
[----:B------:R-:W-:-:S03]  /*4680*/  VIADD R9, R73, 0xfffffffe ;  /* 0xfffffffe49097836 */ /* 0x000fc60000000000 */
[C---:B-1----:R-:W-:Y:S01]  /*4690*/  FADD.FTZ R3, R143.reuse, R0 ;  /* 0x000000008f037221 */ /* 0x042fe20000010000 */
[----:B------:R-:W-:Y:S02]  /*46a0*/  F2FP.F16.F32.PACK_AB R143, R143, R2 ;  /* 0x000000028f8f723e */ /* 0x000fe400000000ff */
[----:B------:R-:W1:Y:S01]  /*46b0*/  MUFU.EX2 R20, R20 ;  /* 0x0000001400147308 */ /* 0x000e620000000800 */
[----:B--2---:R-:W-:Y:S01]  /*46c0*/  FADD.FTZ R0, R70, R3 ;  /* 0x0000000346007221 */ /* 0x004fe20000010000 */
[----:B0-----:R-:W-:Y:S01]  /*46d0*/  FADD.FTZ R6, R30, R29 ;  /* 0x0000001d1e067221 */ /* 0x001fe20000010000 */
[----:B------:R-:W-:-:S03]  /*46e0*/  F2FP.F16.F32.PACK_AB R136, R21, R30 ;  /* 0x0000001e1588723e */ /* 0x000fc600000000ff */
[----:B------:R-:W-:Y:S02]  /*46f0*/  FADD.FTZ R27, R21, R6 ;  /* 0x00000006151b7221 */ /* 0x000fe40000010000 */
[----:B------:R-:W0:Y:S01]  /*4700*/  MUFU.EX2 R24, R24 ;  /* 0x0000001800187308 */ /* 0x000e220000000800 */
[C---:B---3--:R-:W-:Y:S01]  /*4710*/  FADD.FTZ R3, R137.reuse, R0 ;  /* 0x0000000089037221 */ /* 0x048fe20000010000 */
[----:B------:R-:W-:-:S06]  /*4720*/  F2FP.F16.F32.PACK_AB R137, R137, R70 ;  /* 0x000000468989723e */ /* 0x000fcc00000000ff */
[----:B------:R-:W2:Y:S01]  /*4730*/  MUFU.EX2 R139, R40 ;  /* 0x00000028008b7308 */ /* 0x000ea20000000800 */
[----:B-1----:R-:W-:Y:S01]  /*4740*/  FADD.FTZ R0, R20, R3 ;  /* 0x0000000314007221 */ /* 0x002fe20000010000 */
[----:B0-----:R-:W-:Y:S01]  /*4750*/  FADD.FTZ R6, R24, R27 ;  /* 0x0000001b18067221 */ /* 0x001fe20000010000 */
[----:B------:R-:W-:-:S03]  /*4760*/  F2FP.F16.F32.PACK_AB R138, R39, R24 ;  /* 0x00000018278a723e */ /* 0x000fc600000000ff */
[----:B------:R-:W-:Y:S01]  /*4770*/  FADD.FTZ R6, R39, R6 ;  /* 0x0000000627067221 */ /* 0x000fe20000010000 */
[C---:B--2---:R-:W-:Y:S01]  /*4780*/  FADD.FTZ R3, R139.reuse, R0 ;  /* 0x000000008b037221 */ /* 0x044fe20000010000 */
[----:B------:R-:W-:Y:S01]  /*4790*/  F2FP.F16.F32.PACK_AB R139, R139, R20 ;  /* 0x000000148b8b723e */ /* 0x000fe200000000ff */
        /* <DEDUP_REMOVED lines=11> */
.L_x_1110:
[----:B------:R-:W-:-:S13]  /*4850*/  ISETP.NE.AND P1, PT, R15, 0x1, PT ;  /* 0x000000010f00780c */ /* 0x000fda0003f25270 */
[----:B------:R-:W0:Y:S02]  /*4860*/  @P1 LDC.64 R20, c[0x0][0x9e8] ;  /* 0x00027a00ff141b82 */ /* 0x000e240000000a00 */
[----:B0-----:R-:W-:-:S05]  /*4870*/  @P1 IMAD.HI.U32 R2, R0, R20, RZ ;  /* 0x0000001400021227 */ /* 0x001fca00078e00ff */
[----:B------:R-:W-:-:S07]  /*4880*/  @P1 SHF.R.U32.HI R0, RZ, R21, R2 ;  /* 0x00000015ff001219 */ /* 0x000fce0000011602 */
.L_x_1111:
[----:B------:R-:W-:-:S05]  /*4890*/  IMAD R15, R0, R15, R15 ;  /* 0x0000000f000f7224 */ /* 0x000fca00078e020f */
[----:B------:R-:W-:-:S07]  /*48a0*/  VIMNMX R14, R14, R15, PT ;  /* 0x0000000f0e0e7248 */ /* 0x000fce0003fe0100 */
.L_x_1109:
[----:B------:R-:W-:Y:S01]  /*48b0*/  IMAD.HI R14, R14, 0x2aaaaaab, RZ ;  /* 0x2aaaaaab0e0e7827 */ /* 0x000fe200078e02ff */
[----:B------:R-:W-:Y:S02]  /*48c0*/  CS2R R86, SRZ ;  /* 0x0000000000567805 */ /* 0x000fe4000001ff00 */
[----:B------:R-:W-:Y:S02]  /*48d0*/  CS2R R84, SRZ ;  /* 0x0000000000547805 */ /* 0x000fe4000001ff00 */
[----:B------:R-:W-:Y:S01]  /*48e0*/  CS2R R82, SRZ ;  /* 0x0000000000527805 */ /* 0x000fe2000001ff00 */
[----:B------:R-:W-:Y:S01]  /*48f0*/  IMAD.MOV.U32 R2, RZ, RZ, 0x3f800000 ;  /* 0x3f800000ff027424 */ /* 0x000fe200078e00ff */
[----:B------:R-:W-:Y:S01]  /*4900*/  SHF.R.U32.HI R15, RZ, 0x1f, R14 ;  /* 0x0000001fff0f7819 */ /* 0x000fe2000001160e */
[----:B------:R-:W-:Y:S01]  /*4910*/  IMAD.MOV.U32 R0, RZ, RZ, 0x3f800000 ;  /* 0x3f800000ff007424 */ /* 0x000fe200078e00ff */
[----:B------:R-:W-:Y:S02]  /*4920*/  CS2R R80, SRZ ;  /* 0x0000000000507805 */ /* 0x000fe4000001ff00 */
[----:B------:R-:W-:-:S02]  /*4930*/  CS2R R78, SRZ ;  /* 0x00000000004e7805 */ /* 0x000fc4000001ff00 */
[----:B------:R-:W-:Y:S02]  /*4940*/  LEA.HI.SX32 R15, R14, R15, 0x1c ;  /* 0x0000000f0e0f7211 */ /* 0x000fe400078fe2ff */
[----:B------:R-:W-:Y:S02]  /*4950*/  CS2R R76, SRZ ;  /* 0x00000000004c7805 */ /* 0x000fe4000001ff00 */
[----:B------:R-:W-:Y:S02]  /*4960*/  CS2R R74, SRZ ;  /* 0x00000000004a7805 */ /* 0x000fe4000001ff00 */
[----:B------:R-:W-:Y:S02]  /*4970*/  CS2R R72, SRZ ;  /* 0x0000000000487805 */ /* 0x000fe4000001ff00 */
[----:B------:R-:W-:Y:S02]  /*4980*/  VIMNMX R12, R22, R15, !PT ;  /* 0x0000000f160c7248 */ /* 0x000fe40007fe0100 */
[----:B------:R-:W-:-:S02]  /*4990*/  CS2R R70, SRZ ;  /* 0x0000000000467805 */ /* 0x000fc4000001ff00 */
[----:B------:R-:W-:Y:S02]  /*49a0*/  CS2R R68, SRZ ;  /* 0x0000000000447805 */ /* 0x000fe4000001ff00 */
[----:B------:R-:W-:Y:S02]  /*49b0*/  CS2R R66, SRZ ;  /* 0x0000000000427805 */ /* 0x000fe4000001ff00 */
        /* <DEDUP_REMOVED lines=22> */
[----:B------:R-:W-:Y:S06]  /*4b20*/  @!P1 BRA `(.L_x_1112) ;  /* 0x0000003000f89947 */ /* 0x000fec0003800000 */
[----:B------:R-:W-:Y:S01]  /*4b30*/  IMAD.MOV.U32 R2, RZ, RZ, 0x3f800000 ;  /* 0x3f800000ff027424 */ /* 0x000fe200078e00ff */
[----:B------:R-:W-:Y:S01]  /*4b40*/  ULDC UR50, c[0x0][0x9e4] ;  /* 0x0002790000327ab9 */ /* 0x000fe20000000800 */
[----:B------:R-:W-:Y:S01]  /*4b50*/  IMAD.MOV.U32 R87, RZ, RZ, RZ ;  /* 0x000000ffff577224 */ /* 0x000fe200078e00ff */
[----:B------:R-:W-:Y:S01]  /*4b60*/  ULDC UR4, c[0x0][0x9d8] ;  /* 0x0002760000047ab9 */ /* 0x000fe20000000800 */
[----:B------:R-:W-:-:S05]  /*4b70*/  ULDC UR54, c[0x0][0x9e0] ;  /* 0x0002780000367ab9 */ /* 0x000fca0000000800 */
.L_x_1129:
[----:B------:R-:W-:-:S04]  /*4b80*/  UIADD3 UR5, UR37, 0x1, URZ ;  /* 0x0000000125057890 */ /* 0x000fc8000fffe03f */
[----:B------:R-:W-:-:S04]  /*4b90*/  UISETP.NE.AND UP0, UPT, UR5, 0x2, UPT ;  /* 0x000000020500788c */ /* 0x000fc8000bf05270 */
[----:B------:R-:W-:Y:S02]  /*4ba0*/  USEL UR39, URZ, 0x1, UP0 ;  /* 0x000000013f277887 */ /* 0x000fe40008000000 */
[----:B------:R-:W-:Y:S02]  /*4bb0*/  USEL UR5, UR5, URZ, UP0 ;  /* 0x0000003f05057287 */ /* 0x000fe40008000000 */
[----:B------:R-:W-:Y:S01]  /*4bc0*/  ULOP3.LUT UR39, UR36, UR39, URZ, 0x3c, !UPT ;  /* 0x0000002724277292 */ /* 0x000fe2000f8e3c3f */
[----:B------:R-:W-:Y:S11]  /*4bd0*/  @!P0 BRA `(.L_x_1113) ;  /* 0x0000000000048947 */ /* 0x000ff60003800000 */
[----:B------:R-:W-:Y:S01]  /*4be0*/  BPT.TRAP 0x1 ;  /* 0x000000040000795c */ /* 0x000fe20000300000 */
.L_x_1113:
[----:B------:R-:W-:Y:S01]  /*4bf0*/  ULEA UR7, UR5, UR38, 0x3 ;  /* 0x0000002605077291 */ /* 0x000fe2000f8e183f */
[----:B------:R-:W-:-:S05]  /*4c00*/  IMAD.U32 R11, RZ, RZ, UR39 ;  /* 0x00000027ff0b7e24 */ /* 0x000fca000f8e00ff */
[----:B------:R-:W-:-:S04]  /*4c10*/  SHF.L.U32 R11, R11, 0x1f, RZ ;  /* 0x0000001f0b0b7819 */ /* 0x000fc800000006ff */
[----:B------:R0:W1:Y:S01]  /*4c20*/  SYNCS.PHASECHK.TRANS64.TRYWAIT P1, [UR7+0x2a830], R11 ;  /* 0x02a8300bff0075a7 */ /* 0x0000620008020147 */
[----:B------:R-:W-:Y:S05]  /*4c30*/  @!P0 BRA `(.L_x_1114) ;  /* 0x0000000000048947 */ /* 0x000fea0003800000 */
[----:B------:R-:W-:Y:S01]  /*4c40*/  BPT.TRAP 0x1 ;  /* 0x000000040000795c */ /* 0x000fe20000300000 */
.L_x_1114:
[----:B-1----:R-:W-:Y:S05]  /*4c50*/  @P1 BRA `(.L_x_1115) ;  /* 0x0000000000081947 */ /* 0x002fea0003800000 */
[----:B------:R-:W1:Y:S02]  /*4c60*/  SYNCS.PHASECHK.TRANS64.TRYWAIT P1, [UR7+0x2a830], R11 ;  /* 0x02a8300bff0075a7 */ /* 0x000e640008020147 */
[----:B-1----:R-:W-:Y:S05]  /*4c70*/  @!P1 BRA `(.L_x_1116) ;  /* 0x0000010400449947 */ /* 0x002fea0003800000 */
.L_x_1115:
        /* <DEDUP_REMOVED lines=15> */
[----:B------:R-:W-:Y:S01]  /*4d70*/  HGMMA.64x96x16.F32 R88, gdesc[UR44], RZ, !UPT, gsb0 ;  /* 0x016000002c5879f0 */ /* 0x000fe2000c0008ff */
[----:B------:R-:W-:Y:S01]  /*4d80*/  UIADD3 UR46, UR6, 0x2, URZ ;  /* 0x00000002062e7890 */ /* 0x000fe2000fffe03f */
[-C--:B------:R-:W-:Y:S01]  /*4d90*/  FMUL.FTZ R29, R29, R0.reuse ;  /* 0x000000001d1d7220 */ /* 0x080fe20000410000 */
[----:B------:R-:W-:Y:S01]  /*4da0*/  UMOV UR44, UR56 ;  /* 0x00000038002c7c82 */ /* 0x000fe20008000000 */
[----:B------:R-:W-:Y:S01]  /*4db0*/  UMOV UR45, UR57 ;  /* 0x00000039002d7c82 */ /* 0x000fe20008000000 */
        /* <DEDUP_REMOVED lines=73> */
[----:B------:R-:W-:Y:S01]  /*5250*/  HGMMA.64x96x16.F32 R88, gdesc[UR44], R88, gsb0 ;  /* 0x016000002c5879f0 */ /* 0x000fe20008000858 */
[----:B------:R-:W-:Y:S01]  /*5260*/  UIADD3 UR46, UR6, 0x4, URZ ;  /* 0x00000004062e7890 */ /* 0x000fe2000fffe03f */
[----:B------:R-:W-:Y:S01]  /*5270*/  UMOV UR44, UR52 ;  /* 0x00000034002c7c82 */ /* 0x000fe20008000000 */
[----:B------:R-:W-:Y:S01]  /*5280*/  UMOV UR45, UR53 ;  /* 0x00000035002d7c82 */ /* 0x000fe20008000000 */
[----:B------:R-:W-:Y:S01]  /*5290*/  UMOV UR47, 0x40000040 ;  /* 0x40000040002f7882 */ /* 0x000fe20000000000 */
[----:B------:R-:W-:Y:S02]  /*52a0*/  WARPGROUP.DEPBAR.LE gsb0, 0x0 ;  /* 0x00008000000079c5 */ /* 0x000fe40000010000 */
        /* <DEDUP_REMOVED lines=34> */
[----:B------:R-:W-:Y:S05]  /*54d0*/  @!P0 BRA `(.L_x_1117) ;  /* 0x0000000000048947 */ /* 0x000fea0003800000 */
[----:B------:R-:W-:Y:S01]  /*54e0*/  BPT.TRAP 0x1 ;  /* 0x000000040000795c */ /* 0x000fe20000300000 */
.L_x_1117:
[----:B------:R-:W-:Y:S01]  /*54f0*/  ULEA UR14, UR37, UR38, 0x3 ;  /* 0x00000026250e7291 */ /* 0x000fe2000f8e183f */
[----:B------:R-:W-:-:S05]  /*5500*/  IMAD.U32 R0, RZ, RZ, UR36 ;  /* 0x00000024ff007e24 */ /* 0x000fca000f8e00ff */
[----:B------:R-:W-:-:S04]  /*5510*/  SHF.L.U32 R0, R0, 0x1f, RZ ;  /* 0x0000001f00007819 */ /* 0x000fc800000006ff */
[----:B------:R2:W3:Y:S01]  /*5520*/  SYNCS.PHASECHK.TRANS64.TRYWAIT P1, [UR14+0x2a850], R0 ;  /* 0x02a85000ff0075a7 */ /* 0x0004e2000802014e */
[----:B------:R-:W-:Y:S05]  /*5530*/  @!P0 BRA `(.L_x_1118) ;  /* 0x0000000000048947 */ /* 0x000fea0003800000 */
[----:B------:R-:W-:Y:S01]  /*5540*/  BPT.TRAP 0x1 ;  /* 0x000000040000795c */ /* 0x000fe20000300000 */
.L_x_1118:
[----:B---3--:R-:W-:Y:S05]  /*5550*/  @P1 BRA `(.L_x_1119) ;  /* 0x0000000000081947 */ /* 0x008fea0003800000 */
[----:B------:R-:W3:Y:S02]  /*5560*/  SYNCS.PHASECHK.TRANS64.TRYWAIT P1, [UR14+0x2a850], R0 ;  /* 0x02a85000ff0075a7 */ /* 0x000ee4000802014e */
[----:B---3--:R-:W-:Y:S05]  /*5570*/  @!P1 BRA `(.L_x_1120) ;  /* 0x000000fc001c9947 */ /* 0x008fea0003800000 */
.L_x_1119:
[----:B------:R-:W-:Y:S01]  /*5580*/  UIADD3 UR6, UR38, 0x400, URZ ;  /* 0x0000040026067890 */ /* 0x000fe2000fffe03f */
[----:B------:R-:W-:Y:S01]  /*5590*/  WARPGROUP.ARRIVE ;  /* 0x00000000000079c5 */ /* 0x000fe20000000000 */
[----:B------:R-:W-:Y:S01]  /*55a0*/  UMOV UR11, 0x40000040 ;  /* 0x40000040000b7882 */ /* 0x000fe20000000000 */
[----:B------:R-:W-:Y:S01]  /*55b0*/  ISETP.NE.AND P2, PT, R10, 0x1, PT ;  /* 0x000000010a00780c */ /* 0x000fe20003f45270 */
[----:B------:R-:W-:Y:S01]  /*55c0*/  USHF.R.U32.HI UR6, URZ, 0x4, UR6 ;  /* 0x000000043f067899 */ /* 0x000fe20008011606 */
[----:B01----:R-:W-:Y:S02]  /*55d0*/  FMUL.FTZ R11, R88, UR4 ;  /* 0x00000004580b7c20 */ /* 0x003fe40008410000 */
[----:B------:R-:W0:Y:S01]  /*55e0*/  S2R R175, SR_TID.X ;  /* 0x0000000000af7919 */ /* 0x000e220000002100 */
[----:B------:R-:W-:Y:S01]  /*55f0*/  FMUL.FTZ R88, R102, UR4 ;  /* 0x0000000466587c20 */ /* 0x000fe20008410000 */
[----:B------:R-:W-:Y:S01]  /*5600*/  ULOP3.LUT UR6, UR6, 0x3fff, URZ, 0xc0, !UPT ;  /* 0x00003fff06067892 */ /* 0x000fe2000f8ec03f */
[----:B------:R-:W-:Y:S01]  /*5610*/  FMUL.FTZ R21, R99, UR4 ;  /* 0x0000000463157c20 */ /* 0x000fe20008410000 */
[----:B------:R-:W-:Y:S01]  /*5620*/  FMUL.FTZ R99, R115, UR4 ;  /* 0x0000000473637c20 */ /* 0x000fe20008410000 */
[----:B------:R-:W-:Y:S01]  /*5630*/  IMAD.IADD R115, R19, 0x1, R17 ;  /* 0x0000000113737824 */ /* 0x000fe200078e0211 */
[----:B------:R-:W-:Y:S01]  /*5640*/  ULOP3.LUT UR6, UR6, 0x3000000, URZ, 0xfc, !UPT ;  /* 0x0300000006067892 */ /* 0x000fe2000f8efc3f */
[----:B------:R-:W1:Y:S01]  /*5650*/  LDC R13, c[0x0][0x288] ;  /* 0x0000a200ff0d7b82 */ /* 0x000e620000000800 */
[----:B------:R-:W-:Y:S01]  /*5660*/  FMUL.FTZ R14, R94, UR4 ;  /* 0x000000045e0e7c20 */ /* 0x000fe20008410000 */
[----:B------:R-:W-:Y:S01]  /*5670*/  FMUL.FTZ R94, R110, UR4 ;  /* 0x000000046e5e7c20 */ /* 0x000fe20008410000 */
[----:B------:R-:W-:Y:S01]  /*5680*/  UIMAD UR6, UR37, 0x600, UR6 ;  /* 0x00000600250678a4 */ /* 0x000fe2000f8e0206 */
[----:B------:R-:W-:Y:S01]  /*5690*/  FMUL.FTZ R110, R112, UR4 ;  /* 0x00000004706e7c20 */ /* 0x000fe20008410000 */
[----:B------:R-:W-:Y:S01]  /*56a0*/  FMUL.FTZ R112, R116, UR4 ;  /* 0x0000000474707c20 */ /* 0x000fe20008410000 */
[----:B------:R-:W-:Y:S01]  /*56b0*/  FMUL.FTZ R15, R95, UR4 ;  /* 0x000000045f0f7c20 */ /* 0x000fe20008410000 */
[----:B------:R-:W-:Y:S01]  /*56c0*/  FMUL.FTZ R2, R91, UR4 ;  /* 0x000000045b027c20 */ /* 0x000fe20008410000 */
[----:B------:R-:W3:Y:S01]  /*56d0*/  @P2 LDC R102, c[0x0][0x44c] ;  /* 0x00011300ff662b82 */ /* 0x000ee20000000800 */
[----:B------:R-:W-:Y:S01]  /*56e0*/  FMUL.FTZ R95, R111, UR4 ;  /* 0x000000046f5f7c20 */ /* 0x000fe20008410000 */
[----:B------:R-:W-:Y:S01]  /*56f0*/  UMOV UR10, UR6 ;  /* 0x00000006000a7c82 */ /* 0x000fe20008000000 */
[----:B--2---:R-:W-:Y:S01]  /*5700*/  FMUL.FTZ R0, R90, UR4 ;  /* 0x000000045a007c20 */ /* 0x004fe20008410000 */
[----:B------:R-:W-:Y:S01]  /*5710*/  HGMMA.64x128x16.F32 R24, R156, gdesc[UR8].tnspB, R24, gsb0 ;  /* 0x41e000089c187df0 */ /* 0x000fe20008000818 */
[----:B------:R-:W-:Y:S01]  /*5720*/  UIADD3 UR10, UR6, 0x80, URZ ;  /* 0x00000080060a7890 */ /* 0x000fe2000fffe03f */
[----:B------:R-:W-:Y:S01]  /*5730*/  FMUL.FTZ R20, R98, UR4 ;  /* 0x0000000462147c20 */ /* 0x000fe20008410000 */
[----:B------:R-:W-:Y:S01]  /*5740*/  UMOV UR11, 0x40000040 ;  /* 0x40000040000b7882 */ /* 0x000fe20000000000 */
        /* <DEDUP_REMOVED lines=16> */
[----:B---3--:R-:W-:-:S04]  /*5850*/  @P2 IMAD.HI.U32 R102, R115, R102, RZ ;  /* 0x0000006673662227 */ /* 0x008fc800078e00ff */
[----:B------:R-:W-:Y:S01]  /*5860*/  FMUL.FTZ R133, R133, UR4 ;  /* 0x0000000485857c20 */ /* 0x000fe20008410000 */
[----:B------:R-:W-:Y:S01]  /*5870*/  FMUL.FTZ R120, R120, UR4 ;  /* 0x0000000478787c20 */ /* 0x000fe20008410000 */
[----:B------:R-:W-:Y:S01]  /*5880*/  FMUL.FTZ R121, R121, UR4 ;  /* 0x0000000479797c20 */ /* 0x000fe20008410000 */
[----:B------:R-:W-:Y:S01]  /*5890*/  FMUL.FTZ R124, R124, UR4 ;  /* 0x000000047c7c7c20 */ /* 0x000fe20008410000 */
[----:B------:R-:W-:Y:S01]  /*58a0*/  FMUL.FTZ R128, R128, UR4 ;  /* 0x0000000480807c20 */ /* 0x000fe20008410000 */
[----:B------:R-:W-:Y:S01]  /*58b0*/  FMUL.FTZ R134, R134, UR4 ;  /* 0x0000000486867c20 */ /* 0x000fe20008410000 */
[----:B------:R-:W-:Y:S01]  /*58c0*/  ISETP.NE.AND P1, PT, R173, RZ, PT ;  /* 0x000000ffad00720c */ /* 0x000fe20003f25270 */
[----:B------:R-:W2:Y:S08]  /*58d0*/  MUFU.TANH R11, R11 ;  /* 0x0000000b000b7308 */ /* 0x000eb00000002400 */
[----:B------:R-:W3:Y:S08]  /*58e0*/  MUFU.TANH R0, R0 ;  /* 0x0000000000007308 */ /* 0x000ef00000002400 */
[----:B------:R-:W4:Y:S08]  /*58f0*/  MUFU.TANH R2, R2 ;  /* 0x0000000200027308 */ /* 0x000f300000002400 */
        /* <DEDUP_REMOVED lines=11> */
[----:B------:R-:W0:Y:S01]  /*59b0*/  MUFU.TANH R91, R91 ;  /* 0x0000005b005b7308 */ /* 0x000e220000002400 */
[----:B------:R-:W-:-:S02]  /*59c0*/  WARPGROUP.DEPBAR.LE gsb0, 0x0 ;  /* 0x00008000000079c5 */ /* 0x000fc40000010000 */
[----:B------:R-:W-:Y:S01]  /*59d0*/  WARPGROUP.ARRIVE ;  /* 0x00000000000079c5 */ /* 0x000fe20000000000 */
[----:B------:R-:W-:Y:S01]  /*59e0*/  FMUL.FTZ R156, R101, UR4 ;  /* 0x00000004659c7c20 */ /* 0x000fe20008410000 */
[----:B------:R-:W-:Y:S01]  /*59f0*/  FMUL.FTZ R101, R119, UR4 ;  /* 0x0000000477657c20 */ /* 0x000fe20008410000 */
[----:B------:R-:W-:Y:S02]  /*5a00*/  FMUL.FTZ R158, R131, UR4 ;  /* 0x00000004839e7c20 */ /* 0x000fe40008410000 */
[----:B------:R-:W0:Y:S01]  /*5a10*/  MUFU.TANH R108, R108 ;  /* 0x0000006c006c7308 */ /* 0x000e220000002400 */
[----:B------:R-:W-:Y:S01]  /*5a20*/  HGMMA.64x128x16.F32 R24, R152, gdesc[UR8].tnspB, R24, gsb0 ;  /* 0x41e0000898187df0 */ /* 0x000fe20008000818 */
[----:B------:R-:W-:Y:S01]  /*5a30*/  UIADD3 UR10, UR6, 0x100, URZ ;  /* 0x00000100060a7890 */ /* 0x000fe2000fffe03f */
[----:B------:R-:W-:-:S05]  /*5a40*/  UMOV UR11, 0x40000040 ;  /* 0x40000040000b7882 */ /* 0x000fca0000000000 */
        /* <DEDUP_REMOVED lines=13> */
[----:B------:R-:W0:Y:S08]  /*5b20*/  MUFU.TANH R125, R125 ;  /* 0x0000007d007d7308 */ /* 0x000e300000002400 */
[----:B------:R-:W0:Y:S08]  /*5b30*/  MUFU.TANH R129, R129 ;  /* 0x0000008100817308 */ /* 0x000e300000002400 */
[----:B------:R-:W0:Y:S08]  /*5b40*/  MUFU.TANH R158, R158 ;  /* 0x0000009e009e7308 */ /* 0x000e300000002400 */
[----:B------:R-:W0:Y:S01]  /*5b50*/  MUFU.TANH R132, R132 ;  /* 0x0000008400847308 */ /* 0x000e220000002400 */
[----:B------:R-:W-:-:S02]  /*5b60*/  WARPGROUP.DEPBAR.LE gsb0, 0x0 ;  /* 0x00008000000079c5 */ /* 0x000fc40000010000 */
[----:B------:R-:W-:Y:S01]  /*5b70*/  WARPGROUP.ARRIVE ;  /* 0x00000000000079c5 */ /* 0x000fe20000000000 */
[----:B------:R-:W-:Y:S01]  /*5b80*/  FMUL.FTZ R154, R130, UR4 ;  /* 0x00000004829a7c20 */ /* 0x000fe20008410000 */
[----:B------:R-:W-:Y:S02]  /*5b90*/  IMAD R130, R9, -0x60, RZ ;  /* 0xffffffa009827824 */ /* 0x000fe400078e02ff */
[----:B------:R-:W-:Y:S01]  /*5ba0*/  FMUL.FTZ R152, R127, UR4 ;  /* 0x000000047f987c20 */ /* 0x000fe20008410000 */
[----:B------:R-:W0:Y:S01]  /*5bb0*/  MUFU.TANH R133, R133 ;  /* 0x0000008500857308 */ /* 0x000e220000002400 */
[----:B------:R-:W-:Y:S01]  /*5bc0*/  HGMMA.64x128x16.F32 R24, R148, gdesc[UR8].tnspB, R24, gsb0 ;  /* 0x41e0000894187df0 */ /* 0x000fe20008000818 */
[----:B------:R-:W-:Y:S01]  /*5bd0*/  UIADD3 UR10, UR6, 0x180, URZ ;  /* 0x00000180060a7890 */ /* 0x000fe2000fffe03f */
[----:B------:R-:W-:Y:S01]  /*5be0*/  VIADD R107, R130, 0x1 ;  /* 0x00000001826b7836 */ /* 0x000fe20000000000 */
[----:B------:R-:W-:-:S03]  /*5bf0*/  UMOV UR11, 0x40000040 ;  /* 0x40000040000b7882 */ /* 0x000fc60000000000 */
[----:B------:R-:W-:Y:S01]  /*5c00*/  IMAD R107, R18, -0x2, R107 ;  /* 0xfffffffe126b7824 */ /* 0x000fe200078e026b */
[----:B------:R-:W0:Y:S04]  /*5c10*/  MUFU.TANH R152, R152 ;  /* 0x0000009800987308 */ /* 0x000e280000002400 */
[----:B-1----:R-:W-:-:S04]  /*5c20*/  IADD3 R106, R107, -R13, R16 ;  /* 0x8000000d6b6a7210 */ /* 0x002fc80007ffe010 */
[----:B------:R1:W0:Y:S01]  /*5c30*/  MUFU.TANH R127, R128 ;  /* 0x00000080007f7308 */ /* 0x0002220000002400 */
[----:B------:R-:W-:-:S07]  /*5c40*/  VIADD R131, R106, UR54 ;  /* 0x000000366a837c36 */ /* 0x000fce0008000000 */
[----:B------:R-:W0:Y:S01]  /*5c50*/  MUFU.TANH R154, R154 ;  /* 0x0000009a009a7308 */ /* 0x000e220000002400 */
[----:B------:R-:W-:Y:S02]  /*5c60*/  WARPGROUP.DEPBAR.LE gsb0, 0x0 ;  /* 0x00008000000079c5 */ /* 0x000fe40000010000 */
[----:B------:R-:W-:Y:S01]  /*5c70*/  WARPGROUP.ARRIVE ;  /* 0x00000000000079c5 */ /* 0x000fe20000000000 */
[----:B------:R-:W-:Y:S01]  /*5c80*/  FMUL.FTZ R148, R104, UR4 ;  /* 0x0000000468947c20 */ /* 0x000fe20008410000 */
[----:B------:R-:W-:Y:S01]  /*5c90*/  FMUL.FTZ R104, R105, UR4 ;  /* 0x0000000469687c20 */ /* 0x000fe20008410000 */
[----:B------:R-:W-:Y:S01]  /*5ca0*/  FMUL.FTZ R105, R122, UR4 ;  /* 0x000000047a697c20 */ /* 0x000fe20008410000 */
[----:B------:R-:W-:Y:S02]  /*5cb0*/  FMUL.FTZ R150, R126, UR4 ;  /* 0x000000047e967c20 */ /* 0x000fe40008410000 */
[----:B------:R-:W-:Y:S01]  /*5cc0*/  HGMMA.64x128x16.F32 R24, R144, gdesc[UR8].tnspB, R24, gsb0 ;  /* 0x41e0000890187df0 */ /* 0x000fe20008000818 */
[----:B------:R-:W-:Y:S01]  /*5cd0*/  UIADD3 UR10, UR6, 0x200, URZ ;  /* 0x00000200060a7890 */ /* 0x000fe2000fffe03f */
[----:B------:R-:W0:Y:S01]  /*5ce0*/  MUFU.TANH R148, R148 ;  /* 0x0000009400947308 */ /* 0x000e220000002400 */
[----:B------:R-:W-:Y:S01]  /*5cf0*/  UMOV UR11, 0x40000040 ;  /* 0x40000040000b7882 */ /* 0x000fe20000000000 */
[----:B------:R-:W-:-:S06]  /*5d00*/  UIADD3 UR6, UR6, 0x280, URZ ;  /* 0x0000028006067890 */ /* 0x000fcc000fffe03f */
[----:B------:R-:W0:Y:S08]  /*5d10*/  MUFU.TANH R104, R104 ;  /* 0x0000006800687308 */ /* 0x000e300000002400 */
[----:B------:R-:W0:Y:S08]  /*5d20*/  MUFU.TANH R105, R105 ;  /* 0x0000006900697308 */ /* 0x000e300000002400 */
[----:B------:R-:W0:Y:S01]  /*5d30*/  MUFU.TANH R150, R150 ;  /* 0x0000009600967308 */ /* 0x000e220000002400 */
[----:B------:R-:W-:-:S02]  /*5d40*/  WARPGROUP.DEPBAR.LE gsb0, 0x0 ;  /* 0x00008000000079c5 */ /* 0x000fc40000010000 */
[----:B------:R-:W-:Y:S01]  /*5d50*/  WARPGROUP.ARRIVE ;  /* 0x00000000000079c5 */ /* 0x000fe20000000000 */
[----:B------:R-:W-:Y:S01]  /*5d60*/  FMUL.FTZ R144, R89, UR4 ;  /* 0x0000000459907c20 */ /* 0x000fe20008410000 */
[----:B------:R-:W-:Y:S01]  /*5d70*/  FMUL.FTZ R89, R103, UR4 ;  /* 0x0000000467597c20 */ /* 0x000fe20008410000 */
[----:B------:R-:W-:Y:S01]  /*5d80*/  FMUL.FTZ R146, R123, UR4 ;  /* 0x000000047b927c20 */ /* 0x000fe20008410000 */
[----:B------:R-:W5:Y:S01]  /*5d90*/  @P2 LDC R103, c[0x0][0x450] ;  /* 0x00011400ff672b82 */ /* 0x000f620000000800 */
[----:B------:R1:W0:Y:S01]  /*5da0*/  MUFU.TANH R123, R124 ;  /* 0x0000007c007b7308 */ /* 0x0002220000002400 */
[----:B------:R-:W-:Y:S01]  /*5db0*/  HGMMA.64x128x16.F32 R24, R140, gdesc[UR8].tnspB, R24, gsb0 ;  /* 0x41e000088c187df0 */ /* 0x000fe20008000818 */
[----:B------:R-:W-:Y:S01]  /*5dc0*/  UMOV UR10, UR6 ;  /* 0x00000006000a7c82 */ /* 0x000fe20008000000 */
[----:B------:R-:W-:-:S05]  /*5dd0*/  UMOV UR11, 0x40000040 ;  /* 0x40000040000b7882 */ /* 0x000fca0000000000 */
[----:B------:R-:W0:Y:S08]  /*5de0*/  MUFU.TANH R144, R144 ;  /* 0x0000009000907308 */ /* 0x000e300000002400 */
[----:B------:R-:W0:Y:S01]  /*5df0*/  MUFU.TANH R89, R89 ;  /* 0x0000005900597308 */ /* 0x000e220000002400 */
[----:B-----5:R-:W-:Y:S01]  /*5e00*/  @P2 SHF.R.U32.HI R115, RZ, R103, R102 ;  /* 0x00000067ff732219 */ /* 0x020fe20000011666 */
[----:B------:R-:W-:Y:S01]  /*5e10*/  IMAD.U32 R102, RZ, RZ, UR7 ;  /* 0x00000007ff667e24 */ /* 0x000fe2000f8e00ff */
[----:B0-----:R-:W-:-:S05]  /*5e20*/  LOP3.LUT P2, RZ, R175, 0x7f, RZ, 0xc0, !PT ;  /* 0x0000007fafff7812 */ /* 0x001fca000784c0ff */
[----:B------:R-:W0:Y:S01]  /*5e30*/  MUFU.TANH R146, R146 ;  /* 0x0000009200927308 */ /* 0x000e220000002400 */
[----:B------:R-:W5:Y:S07]  /*5e40*/  SHFL.IDX PT, R116, R115, RZ, 0x1c1f ;  /* 0x001c1fff73747589 */ /* 0x000f6e00000e0000 */
[----:B------:R-:W-:-:S05]  /*5e50*/  @!P2 VIADD R102, R102, 0x2a840 ;  /* 0x0002a8406666a836 */ /* 0x000fca0000000000 */
[----:B------:R-:W-:Y:S02]  /*5e60*/  @!P2 PRMT R103, RZ, 0x654, R102 ;  /* 0x00000654ff67a816 */ /* 0x000fe40000000066 */
[----:B------:R1:W0:Y:S01]  /*5e70*/  MUFU.TANH R102, R134 ;  /* 0x0000008600667308 */ /* 0x0002220000002400 */
[----:B-----5:R-:W-:Y:S01]  /*5e80*/  IMAD.IADD R117, R131, 0x1, R116 ;  /* 0x0000000183757824 */ /* 0x020fe200078e0274 */
[----:B------:R-:W-:Y:S02]  /*5e90*/  WARPGROUP.DEPBAR.LE gsb0, 0x0 ;  /* 0x00008000000079c5 */ /* 0x000fe40000010000 */
[----:B------:R-:W-:-:S04]  /*5ea0*/  WARPGROUP.ARRIVE ;  /* 0x00000000000079c5 */ /* 0x000fc80000000000 */
[----:B------:R1:W0:Y:S02]  /*5eb0*/  MUFU.TANH R140, R121 ;  /* 0x00000079008c7308 */ /* 0x0002240000002400 */
[----:B------:R-:W-:Y:S03]  /*5ec0*/  HGMMA.64x128x16.F32 R24, R136, gdesc[UR8].tnspB, R24, gsb0 ;  /* 0x41e0000888187df0 */ /* 0x000fe60008000818 */
[----:B------:R-:W-:Y:S02]  /*5ed0*/  WARPGROUP.DEPBAR.LE gsb0, 0x0 ;  /* 0x00008000000079c5 */ /* 0x000fe40000010000 */
[----:B------:R5:W-:Y:S01]  /*5ee0*/  @!P2 SYNCS.ARRIVE.TRANS64.RED.A1T0 RZ, [R103+URZ], RZ ;  /* 0x000000ff67ffa9a7 */ /* 0x000be2000810043f */
[----:B------:R-:W-:Y:S02]  /*5ef0*/  VIADD R136, R107, 0xffffffff ;  /* 0xffffffff6b887836 */ /* 0x000fe40000000000 */
[----:B-----5:R-:W-:Y:S01]  /*5f00*/  FMUL.FTZ R103, R135, UR4 ;  /* 0x0000000487677c20 */ /* 0x020fe20008410000 */
[----:B------:R-:W-:-:S04]  /*5f10*/  VIADD R135, R106, UR51 ;  /* 0x000000336a877c36 */ /* 0x000fc80008000000 */
[----:B------:R-:W-:Y:S01]  /*5f20*/  IMAD.IADD R119, R135, 0x1, R116 ;  /* 0x0000000187777824 */ /* 0x000fe200078e0274 */
[----:B------:R-:W0:Y:S01]  /*5f30*/  MUFU.TANH R103, R103 ;  /* 0x0000006700677308 */ /* 0x000e220000002400 */
[----:B-1234-:R-:W-:Y:S05]  /*5f40*/  @!P1 BRA `(.L_x_1121) ;  /* 0x0000000000549947 */ /* 0x01efea0003800000 */
[----:B------:R-:W-:Y:S01]  /*5f50*/  IADD3 R121, R16, -R13, R116 ;  /* 0x8000000d10797210 */ /* 0x000fe20007ffe074 */
[----:B------:R-:W-:Y:S03]  /*5f60*/  BSSY B0, `(.L_x_1122) ;  /* 0x0000010000007945 */ /* 0x000fe60003800000 */
[----:B------:R-:W-:-:S13]  /*5f70*/  ISETP.GT.AND P1, PT, R121, -0x1, PT ;  /* 0xffffffff7900780c */ /* 0x000fda0003f24270 */
[----:B------:R-:W-:Y:S05]  /*5f80*/  @P1 BRA `(.L_x_1123) ;  /* 0x0000000000201947 */ /* 0x000fea0003800000 */
[----:B------:R-:W-:Y:S01]  /*5f90*/  IMAD.U32 R116, RZ, RZ, UR50 ;  /* 0x00000032ff747e24 */ /* 0x000fe2000f8e00ff */
[----:B------:R-:W-:-:S04]  /*5fa0*/  LOP3.LUT R121, RZ, R121, RZ, 0x33, !PT ;  /* 0x00000079ff797212 */ /* 0x000fc800078e33ff */
[----:B------:R-:W-:-:S13]  /*5fb0*/  ISETP.NE.AND P1, PT, R116, 0x1, PT ;  /* 0x000000017400780c */ /* 0x000fda0003f25270 */
[----:B------:R-:W1:Y:S02]  /*5fc0*/  @P1 LDC.64 R106, c[0x0][0x9e8] ;  /* 0x00027a00ff6a1b82 */ /* 0x000e640000000a00 */
[----:B-1----:R-:W-:-:S05]  /*5fd0*/  @P1 IMAD.HI.U32 R106, R121, R106, RZ ;  /* 0x0000006a796a1227 */ /* 0x002fca00078e00ff */
[----:B------:R-:W-:-:S04]  /*5fe0*/  @P1 SHF.R.U32.HI R121, RZ, R107, R106 ;  /* 0x0000006bff791219 */ /* 0x000fc8000001166a */
[----:B------:R-:W-:Y:S01]  /*5ff0*/  LOP3.LUT R121, RZ, R121, RZ, 0x33, !PT ;  /* 0x00000079ff797212 */ /* 0x000fe200078e33ff */
[----:B------:R-:W-:Y:S06]  /*6000*/  BRA `(.L_x_1124) ;  /* 0x0000000000147947 */ /* 0x000fec0003800000 */
.L_x_1123:
[----:B------:R-:W-:-:S05]  /*6010*/  IMAD.U32 R116, RZ, RZ, UR50 ;  /* 0x00000032ff747e24 */ /* 0x000fca000f8e00ff */
[----:B------:R-:W-:-:S13]  /*6020*/  ISETP.NE.AND P1, PT, R116, 0x1, PT ;  /* 0x000000017400780c */ /* 0x000fda0003f25270 */
[----:B------:R-:W1:Y:S02]  /*6030*/  @P1 LDC.64 R106, c[0x0][0x9e8] ;  /* 0x00027a00ff6a1b82 */ /* 0x000e640000000a00 */
[----:B-1----:R-:W-:-:S05]  /*6040*/  @P1 IMAD.HI.U32 R106, R121, R106, RZ ;  /* 0x0000006a796a1227 */ /* 0x002fca00078e00ff */
[----:B------:R-:W-:-:S07]  /*6050*/  @P1 SHF.R.U32.HI R121, RZ, R107, R106 ;  /* 0x0000006bff791219 */ /* 0x000fce000001166a */
.L_x_1124:
[----:B------:R-:W-:Y:S05]  /*6060*/  BSYNC B0 ;  /* 0x0000000000007941 */ /* 0x000fea0003800000 */
.L_x_1122:
[----:B------:R-:W-:-:S05]  /*6070*/  IMAD R106, R121, R116, R136 ;  /* 0x00000074796a7224 */ /* 0x000fca00078e0288 */
[----:B------:R-:W-:Y:S02]  /*6080*/  VIADDMNMX R117, R106, R116, R117, PT ;  /* 0x000000746a757246 */ /* 0x000fe40003800175 */
[----:B------:R-:W-:-:S07]  /*6090*/  VIMNMX R119, R119, R106, !PT ;  /* 0x0000006a77777248 */ /* 0x000fce0007fe0100 */
.L_x_1121:
[C---:B------:R-:W-:Y:S02]  /*60a0*/  ISETP.GE.AND P1, PT, R130.reuse, 0x2, PT ;  /* 0x000000028200780c */ /* 0x040fe40003f26270 */
[C---:B------:R-:W-:Y:S02]  /*60b0*/  ISETP.GE.AND P4, PT, R130.reuse, 0xa, PT ;  /* 0x0000000a8200780c */ /* 0x040fe40003f86270 */
[----:B------:R-:W-:Y:S02]  /*60c0*/  ISETP.GT.AND P2, PT, R119, 0x1, !P1 ;  /* 0x000000017700780c */ /* 0x000fe40004f44270 */
[----:B------:R-:W-:Y:S02]  /*60d0*/  P2R R121, PR, RZ, 0x10 ;  /* 0x00000010ff797803 */ /* 0x000fe40000000000 */
[----:B------:R-:W-:Y:S02]  /*60e0*/  ISETP.LT.OR P3, PT, R117, 0x2, P2 ;  /* 0x000000027500780c */ /* 0x000fe40001761670 */
[----:B------:R-:W-:-:S02]  /*60f0*/  ISETP.GE.AND P2, PT, R130, 0x9, PT ;  /* 0x000000098200780c */ /* 0x000fc40003f46270 */
[----:B------:R-:W-:Y:S02]  /*6100*/  FSEL R184, R144, -INF , !P3 ;  /* 0xff80000090b87808 */ /* 0x000fe40005800000 */
[----:B------:R-:W-:-:S04]  /*6110*/  ISETP.GT.AND P3, PT, R119, 0x8, !P2 ;  /* 0x000000087700780c */ /* 0x000fc80005764270 */
[----:B------:R-:W-:-:S04]  /*6120*/  ISETP.LT.OR P3, PT, R117, 0x9, P3 ;  /* 0x000000097500780c */ /* 0x000fc80001f61670 */
[----:B------:R-:W-:Y:S02]  /*6130*/  FSEL R186, R92, -INF , !P3 ;  /* 0xff8000005cba7808 */ /* 0x000fe40005800000 */
[----:B------:R-:W-:Y:S02]  /*6140*/  ISETP.GT.AND P3, PT, R119, 0x9, !P4 ;  /* 0x000000097700780c */ /* 0x000fe40006764270 */
[----:B------:R-:W-:Y:S02]  /*6150*/  ISETP.GE.AND P4, PT, R130, 0x11, PT ;  /* 0x000000118200780c */ /* 0x000fe40003f86270 */
[----:B------:R-:W-:Y:S02]  /*6160*/  ISETP.LT.OR P3, PT, R117, 0xa, P3 ;  /* 0x0000000a7500780c */ /* 0x000fe40001f61670 */
[----:B------:R-:W-:Y:S02]  /*6170*/  P2R R134, PR, RZ, 0x10 ;  /* 0x00000010ff867803 */ /* 0x000fe40000000000 */
[----:B------:R-:W-:-:S02]  /*6180*/  FSEL R182, R93, -INF , !P3 ;  /* 0xff8000005db67808 */ /* 0x000fc40005800000 */
[----:B------:R-:W-:Y:S02]  /*6190*/  ISETP.GT.AND P3, PT, R119, 0x10, !P4 ;  /* 0x000000107700780c */ /* 0x000fe40006764270 */
[----:B------:R-:W-:Y:S02]  /*61a0*/  ISETP.GE.AND P4, PT, R130, 0x12, PT ;  /* 0x000000128200780c */ /* 0x000fe40003f86270 */
[----:B------:R-:W-:Y:S02]  /*61b0*/  ISETP.LT.OR P3, PT, R117, 0x11, P3 ;  /* 0x000000117500780c */ /* 0x000fe40001f61670 */
[----:B------:R-:W-:Y:S02]  /*61c0*/  P2R R137, PR, RZ, 0x10 ;  /* 0x00000010ff897803 */ /* 0x000fe40000000000 */
[----:B------:R-:W-:Y:S02]  /*61d0*/  FSEL R180, R96, -INF , !P3 ;  /* 0xff80000060b47808 */ /* 0x000fe40005800000 */
[----:B------:R-:W-:-:S02]  /*61e0*/  ISETP.GT.AND P3, PT, R119, 0x11, !P4 ;  /* 0x000000117700780c */ /* 0x000fc40006764270 */
[C---:B------:R-:W-:Y:S02]  /*61f0*/  ISETP.GE.AND P4, PT, R130.reuse, 0x19, PT ;  /* 0x000000198200780c */ /* 0x040fe40003f86270 */
        /* <DEDUP_REMOVED lines=10> */
[----:B------:R-:W-:-:S02]  /*62a0*/  ISETP.LT.OR P3, PT, R117, 0x1a, P3 ;  /* 0x0000001a7500780c */ /* 0x000fc40001f61670 */
[----:B------:R-:W-:Y:S02]  /*62b0*/  P2R R141, PR, RZ, 0x10 ;  /* 0x00000010ff8d7803 */ /* 0x000fe40000000000 */
[----:B------:R-:W-:Y:S02]  /*62c0*/  FSEL R156, R156, -INF , !P3 ;  /* 0xff8000009c9c7808 */ /* 0x000fe40005800000 */
[----:B------:R-:W-:Y:S02]  /*62d0*/  ISETP.GT.AND P3, PT, R119, 0x20, !P4 ;  /* 0x000000207700780c */ /* 0x000fe40006764270 */
[----:B------:R-:W-:Y:S02]  /*62e0*/  ISETP.GE.AND P4, PT, R130, 0x22, PT ;  /* 0x000000228200780c */ /* 0x000fe40003f86270 */
[----:B------:R-:W-:Y:S02]  /*62f0*/  ISETP.LT.OR P3, PT, R117, 0x21, P3 ;  /* 0x000000217500780c */ /* 0x000fe40001f61670 */
[----:B------:R-:W-:-:S02]  /*6300*/  P2R R142, PR, RZ, 0x10 ;  /* 0x00000010ff8e7803 */ /* 0x000fc40000000000 */
        /* <DEDUP_REMOVED lines=44> */
[----:B0-----:R-:W-:Y:S02]  /*65d0*/  FSEL R112, R140, -INF , !P3 ;  /* 0xff8000008c707808 */ /* 0x001fe40005800000 */
[----:B------:R-:W-:-:S02]  /*65e0*/  ISETP.GT.AND P3, PT, R119, 0x48, !P4 ;  /* 0x000000487700780c */ /* 0x000fc40006764270 */
[----:B------:R-:W-:Y:S02]  /*65f0*/  P2R R155, PR, RZ, 0x10 ;  /* 0x00000010ff9b7803 */ /* 0x000fe40000000000 */
[----:B------:R-:W-:Y:S02]  /*6600*/  ISETP.LT.OR P3, PT, R117, 0x49, P3 ;  /* 0x000000497500780c */ /* 0x000fe40001f61670 */
[----:B------:R-:W-:Y:S02]  /*6610*/  ISETP.GE.AND P4, PT, R130, 0x4a, PT ;  /* 0x0000004a8200780c */ /* 0x000fe40003f86270 */
[----:B------:R-:W-:Y:S02]  /*6620*/  FSEL R110, R123, -INF , !P3 ;  /* 0xff8000007b6e7808 */ /* 0x000fe40005800000 */
[----:B------:R-:W-:Y:S02]  /*6630*/  ISETP.GT.AND P3, PT, R119, 0x49, !P4 ;  /* 0x000000497700780c */ /* 0x000fe40006764270 */
[----:B------:R-:W-:-:S02]  /*6640*/  P2R R123, PR, RZ, 0x10 ;  /* 0x00000010ff7b7803 */ /* 0x000fc40000000000 */
[----:B------:R-:W-:-:S04]  /*6650*/  ISETP.LT.OR P3, PT, R117, 0x4a, P3 ;  /* 0x0000004a7500780c */ /* 0x000fc80001f61670 */
[----:B------:R-:W-:Y:S02]  /*6660*/  FSEL R108, R125, -INF , !P3 ;  /* 0xff8000007d6c7808 */ /* 0x000fe40005800000 */
[----:B------:R-:W-:-:S04]  /*6670*/  ISETP.GE.AND P3, PT, R130, 0x51, PT ;  /* 0x000000518200780c */ /* 0x000fc80003f66270 */
        /* <DEDUP_REMOVED lines=12> */
[----:B------:R-:W-:Y:S02]  /*6740*/  P2R R111, PR, RZ, 0x40 ;  /* 0x00000040ff6f7803 */ /* 0x000fe40000000000 */
[----:B------:R-:W-:-:S04]  /*6750*/  ISETP.GT.AND P6, PT, R119, RZ, !P6 ;  /* 0x000000ff7700720c */ /* 0x000fc800077c4270 */
[----:B------:R-:W-:-:S04]  /*6760*/  ISETP.LT.OR P6, PT, R117, 0x1, P6 ;  /* 0x000000017500780c */ /* 0x000fc800037c1670 */
[----:B------:R-:W-:Y:S02]  /*6770*/  FSEL R107, R11, -INF , !P6 ;  /* 0xff8000000b6b7808 */ /* 0x000fe40007000000 */
[----:B------:R-:W-:Y:S02]  /*6780*/  ISETP.GE.AND P6, PT, R130, 0x5a, PT ;  /* 0x0000005a8200780c */ /* 0x000fe40003fc6270 */
[----:B------:R-:W0:Y:S02]  /*6790*/  SHFL.IDX PT, R130, R115, 0x1, 0x1c1f ;  /* 0x003c1f0073827f89 */ /* 0x000e2400000e0000 */
[----:B------:R-:W-:Y:S02]  /*67a0*/  P2R R125, PR, RZ, 0x40 ;  /* 0x00000040ff7d7803 */ /* 0x000fe40000000000 */
[----:B------:R-:W-:-:S04]  /*67b0*/  ISETP.GT.AND P6, PT, R119, 0x59, !P6 ;  /* 0x000000597700780c */ /* 0x000fc800077c4270 */
[----:B------:R-:W-:-:S04]  /*67c0*/  ISETP.LT.OR P6, PT, R117, 0x5a, P6 ;  /* 0x0000005a7500780c */ /* 0x000fc800037c1670 */
[----:B------:R-:W-:Y:S02]  /*67d0*/  FSEL R104, R133, -INF , !P6 ;  /* 0xff80000085687808 */ /* 0x000fe40007000000 */
[----:B------:R-:W-:Y:S01]  /*67e0*/  ISETP.NE.AND P6, PT, R173, RZ, PT ;  /* 0x000000ffad00720c */ /* 0x000fe20003fc5270 */
[--C-:B0-----:R-:W-:Y:S02]  /*67f0*/  IMAD.IADD R93, R131, 0x1, R130.reuse ;  /* 0x00000001835d7824 */ /* 0x101fe400078e0282 */
[----:B------:R-:W-:-:S10]  /*6800*/  IMAD.IADD R97, R135, 0x1, R130 ;  /* 0x0000000187617824 */ /* 0x000fd400078e0282 */
[----:B------:R-:W-:Y:S05]  /*6810*/  @!P6 BRA `(.L_x_1125) ;  /* 0x000000000054e947 */ /* 0x000fea0003800000 */
[----:B------:R-:W-:Y:S01]  /*6820*/  IADD3 R11, R16, -R13, R130 ;  /* 0x8000000d100b7210 */ /* 0x000fe20007ffe082 */
[----:B------:R-:W-:Y:S03]  /*6830*/  BSSY B0, `(.L_x_1126) ;  /* 0x0000010000007945 */ /* 0x000fe60003800000 */
[----:B------:R-:W-:-:S13]  /*6840*/  ISETP.GT.AND P6, PT, R11, -0x1, PT ;  /* 0xffffffff0b00780c */ /* 0x000fda0003fc4270 */
[----:B------:R-:W-:Y:S05]  /*6850*/  @P6 BRA `(.L_x_1127) ;  /* 0x0000000000206947 */ /* 0x000fea0003800000 */
[----:B------:R-:W-:Y:S01]  /*6860*/  IMAD.U32 R109, RZ, RZ, UR50 ;  /* 0x00000032ff6d7e24 */ /* 0x000fe2000f8e00ff */
[----:B------:R-:W-:-:S04]  /*6870*/  LOP3.LUT R11, RZ, R11, RZ, 0x33, !PT ;  /* 0x0000000bff0b7212 */ /* 0x000fc800078e33ff */
[----:B------:R-:W-:-:S13]  /*6880*/  ISETP.NE.AND P6, PT, R109, 0x1, PT ;  /* 0x000000016d00780c */ /* 0x000fda0003fc5270 */
[----:B------:R-:W0:Y:S02]  /*6890*/  @P6 LDC.64 R130, c[0x0][0x9e8] ;  /* 0x00027a00ff826b82 */ /* 0x000e240000000a00 */
[----:B0-----:R-:W-:-:S05]  /*68a0*/  @P6 IMAD.HI.U32 R130, R11, R130, RZ ;  /* 0x000000820b826227 */ /* 0x001fca00078e00ff */
[----:B------:R-:W-:-:S04]  /*68b0*/  @P6 SHF.R.U32.HI R11, RZ, R131, R130 ;  /* 0x00000083ff0b6219 */ /* 0x000fc80000011682 */
[----:B------:R-:W-:Y:S01]  /*68c0*/  LOP3.LUT R11, RZ, R11, RZ, 0x33, !PT ;  /* 0x0000000bff0b7212 */ /* 0x000fe200078e33ff */
[----:B------:R-:W-:Y:S06]  /*68d0*/  BRA `(.L_x_1128) ;  /* 0x0000000000147947 */ /* 0x000fec0003800000 */
.L_x_1127:
[----:B------:R-:W-:-:S05]  /*68e0*/  IMAD.U32 R109, RZ, RZ, UR50 ;  /* 0x00000032ff6d7e24 */ /* 0x000fca000f8e00ff */
[----:B------:R-:W-:-:S13]  /*68f0*/  ISETP.NE.AND P6, PT, R109, 0x1, PT ;  /* 0x000000016d00780c */ /* 0x000fda0003fc5270 */
[----:B------:R-:W0:Y:S02]  /*6900*/  @P6 LDC.64 R130, c[0x0][0x9e8] ;  /* 0x00027a00ff826b82 */ /* 0x000e240000000a00 */
[----:B0-----:R-:W-:-:S05]  /*6910*/  @P6 IMAD.HI.U32 R130, R11, R130, RZ ;  /* 0x000000820b826227 */ /* 0x001fca00078e00ff */
[----:B------:R-:W-:-:S07]  /*6920*/  @P6 SHF.R.U32.HI R11, RZ, R131, R130 ;  /* 0x00000083ff0b6219 */ /* 0x000fce0000011682 */
.L_x_1128:
[----:B------:R-:W-:Y:S05]  /*6930*/  BSYNC B0 ;  /* 0x0000000000007941 */ /* 0x000fea0003800000 */
.L_x_1126:
[----:B------:R-:W-:-:S05]  /*6940*/  IMAD R130, R11, R109, R136 ;  /* 0x0000006d0b827224 */ /* 0x000fca00078e0288 */
[----:B------:R-:W-:Y:S02]  /*6950*/  VIADDMNMX R93, R130, R109, R93, PT ;  /* 0x0000006d825d7246 */ /* 0x000fe4000380015d */
[----:B------:R-:W-:-:S07]  /*6960*/  VIMNMX R97, R97, R130, !PT ;  /* 0x0000008261617248 */ /* 0x000fce0007fe0100 */
.L_x_1125:
[C---:B------:R-:W-:Y:S01]  /*6970*/  ISETP.GT.AND P1, PT, R97.reuse, 0x1, !P1 ;  /* 0x000000016100780c */ /* 0x040fe20004f24270 */
[----:B------:R-:W-:Y:S01]  /*6980*/  UMOV UR36, UR39 ;  /* 0x0000002700247c82 */ /* 0x000fe20008000000 */
[----:B------:R-:W-:Y:S01]  /*6990*/  ISETP.GT.AND P2, PT, R97, 0x8, !P2 ;  /* 0x000000086100780c */ /* 0x000fe20005744270 */
[----:B------:R-:W-:Y:S01]  /*69a0*/  UMOV UR37, UR5 ;  /* 0x0000000500257c82 */ /* 0x000fe20008000000 */
        /* <DEDUP_REMOVED lines=11> */
[----:B------:R-:W-:Y:S02]  /*6a60*/  FMNMX.FTZ R11, R107, R8, !PT ;  /* 0x000000086b0b7209 */ /* 0x000fe40007810000 */
[----:B------:R-:W-:Y:S02]  /*6a70*/  ISETP.GT.AND P1, PT, R97, 0x10, !P1 ;  /* 0x000000106100780c */ /* 0x000fe40004f24270 */
[----:B------:R-:W-:Y:S02]  /*6a80*/  FMNMX.FTZ R11, R184, R11, !PT ;  /* 0x0000000bb80b7209 */ /* 0x000fe40007810000 */
[----:B------:R-:W-:Y:S02]  /*6a90*/  ISETP.LT.OR P1, PT, R93, 0x11, P1 ;  /* 0x000000115d00780c */ /* 0x000fe40000f21670 */
[----:B------:R-:W-:-:S02]  /*6aa0*/  FMNMX.FTZ R11, R186, R11, !PT ;  /* 0x0000000bba0b7209 */ /* 0x000fc40007810000 */
[----:B------:R-:W-:Y:S02]  /*6ab0*/  FSEL R20, R20, -INF , !P1 ;  /* 0xff80000014147808 */ /* 0x000fe40004800000 */
[----:B------:R-:W-:Y:S02]  /*6ac0*/  ISETP.NE.AND P1, PT, R137, RZ, PT ;  /* 0x000000ff8900720c */ /* 0x000fe40003f25270 */
[----:B------:R-:W-:Y:S02]  /*6ad0*/  FMNMX.FTZ R11, R182, R11, !PT ;  /* 0x0000000bb60b7209 */ /* 0x000fe40007810000 */
[----:B------:R-:W-:Y:S02]  /*6ae0*/  ISETP.GT.AND P1, PT, R97, 0x11, !P1 ;  /* 0x000000116100780c */ /* 0x000fe40004f24270 */
[----:B------:R-:W-:Y:S02]  /*6af0*/  FMNMX.FTZ R11, R180, R11, !PT ;  /* 0x0000000bb40b7209 */ /* 0x000fe40007810000 */
[----:B------:R-:W-:-:S02]  /*6b00*/  ISETP.LT.OR P1, PT, R93, 0x12, P1 ;  /* 0x000000125d00780c */ /* 0x000fc40000f21670 */
[----:B------:R-:W-:Y:S02]  /*6b10*/  FMNMX.FTZ R11, R178, R11, !PT ;  /* 0x0000000bb20b7209 */ /* 0x000fe40007810000 */
[----:B------:R-:W-:Y:S02]  /*6b20*/  FSEL R136, R21, -INF , !P1 ;  /* 0xff80000015887808 */ /* 0x000fe40004800000 */
[----:B------:R-:W-:Y:S02]  /*6b30*/  ISETP.NE.AND P1, PT, R139, RZ, PT ;  /* 0x000000ff8b00720c */ /* 0x000fe40003f25270 */
[----:B------:R-:W-:Y:S02]  /*6b40*/  FMNMX.FTZ R11, R176, R11, !PT ;  /* 0x0000000bb00b7209 */ /* 0x000fe40007810000 */
[----:B------:R-:W-:Y:S02]  /*6b50*/  ISETP.GT.AND P1, PT, R97, 0x18, !P1 ;  /* 0x000000186100780c */ /* 0x000fe40004f24270 */
[----:B------:R-:W-:-:S02]  /*6b60*/  FMNMX.FTZ R11, R156, R11, !PT ;  /* 0x0000000b9c0b7209 */ /* 0x000fc40007810000 */
[----:B------:R-:W-:Y:S02]  /*6b70*/  ISETP.LT.OR P1, PT, R93, 0x19, P1 ;  /* 0x000000195d00780c */ /* 0x000fe40000f21670 */
[----:B------:R-:W-:Y:S02]  /*6b80*/  FMNMX.FTZ R11, R148, R11, !PT ;  /* 0x0000000b940b7209 */ /* 0x000fe40007810000 */
[----:B------:R-:W-:Y:S02]  /*6b90*/  FSEL R88, R88, -INF , !P1 ;  /* 0xff80000058587808 */ /* 0x000fe40004800000 */
[----:B------:R-:W-:Y:S02]  /*6ba0*/  ISETP.GT.AND P1, PT, R97, 0x19, !P2 ;  /* 0x000000196100780c */ /* 0x000fe40005724270 */
[----:B------:R-:W-:Y:S02]  /*6bb0*/  FMNMX.FTZ R11, R128, R11, !PT ;  /* 0x0000000b800b7209 */ /* 0x000fe40007810000 */
[----:B------:R-:W-:-:S02]  /*6bc0*/  ISETP.LT.OR P1, PT, R93, 0x1a, P1 ;  /* 0x0000001a5d00780c */ /* 0x000fc40000f21670 */
[----:B------:R-:W-:Y:S02]  /*6bd0*/  FMNMX.FTZ R11, R126, R11, !PT ;  /* 0x0000000b7e0b7209 */ /* 0x000fe40007810000 */
[----:B------:R-:W-:Y:S02]  /*6be0*/  FSEL R134, R89, -INF , !P1 ;  /* 0xff80000059867808 */ /* 0x000fe40004800000 */
        /* <DEDUP_REMOVED lines=19> */
[----:B------:R-:W-:Y:S02]  /*6d20*/  ISETP.NE.AND P1, PT, R144, RZ, PT ;  /* 0x000000ff9000720c */ /* 0x000fe40003f25270 */
[----:B------:R-:W-:Y:S02]  /*6d30*/  FMNMX.FTZ R11, R108, R11, !PT ;  /* 0x0000000b6c0b7209 */ /* 0x000fe40007810000 */
[----:B------:R-:W-:-:S02]  /*6d40*/  ISETP.GT.AND P1, PT, R97, 0x29, !P1 ;  /* 0x000000296100780c */ /* 0x000fc40004f24270 */
[----:B------:R-:W-:Y:S02]  /*6d50*/  FMNMX.FTZ R11, R106, R11, !PT ;  /* 0x0000000b6a0b7209 */ /* 0x000fe40007810000 */
[----:B------:R-:W-:Y:S02]  /*6d60*/  ISETP.LT.OR P1, PT, R93, 0x2a, P1 ;  /* 0x0000002a5d00780c */ /* 0x000fe40000f21670 */
[----:B------:R-:W-:Y:S02]  /*6d70*/  FMNMX.FTZ R11, R96, R11, !PT ;  /* 0x0000000b600b7209 */ /* 0x000fe40007810000 */
[----:B------:R-:W-:Y:S02]  /*6d80*/  FSEL R130, R95, -INF , !P1 ;  /* 0xff8000005f827808 */ /* 0x000fe40004800000 */
[----:B------:R-:W-:Y:S02]  /*6d90*/  ISETP.NE.AND P1, PT, R145, RZ, PT ;  /* 0x000000ff9100720c */ /* 0x000fe40003f25270 */
[----:B------:R-:W-:-:S02]  /*6da0*/  FMNMX.FTZ R11, R92, R11, !PT ;  /* 0x0000000b5c0b7209 */ /* 0x000fc40007810000 */
[----:B------:R-:W-:Y:S02]  /*6db0*/  ISETP.GT.AND P1, PT, R97, 0x30, !P1 ;  /* 0x000000306100780c */ /* 0x000fe40004f24270 */
[----:B------:R-:W-:Y:S02]  /*6dc0*/  FMNMX.FTZ R15, R104, R11, !PT ;  /* 0x0000000b680f7209 */ /* 0x000fe40007810000 */
[----:B------:R-:W-:Y:S01]  /*6dd0*/  ISETP.LT.OR P1, PT, R93, 0x31, P1 ;  /* 0x000000315d00780c */ /* 0x000fe20000f21670 */
[----:B------:R-:W0:Y:S01]  /*6de0*/  LDC R11, c[0x0][0x988] ;  /* 0x00026200ff0b7b82 */ /* 0x000e220000000800 */
[----:B------:R-:W-:Y:S01]  /*6df0*/  ISETP.NE.AND P2, PT, R155, RZ, PT ;  /* 0x000000ff9b00720c */ /* 0x000fe20003f45270 */
[----:B------:R-:W1:Y:S01]  /*6e00*/  SHFL.BFLY PT, R174, R15, 0x2, 0x1f ;  /* 0x0c401f000fae7f89 */ /* 0x000e6200000e0000 */
[----:B------:R-:W-:Y:S02]  /*6e10*/  FSEL R98, R98, -INF , !P1 ;  /* 0xff80000062627808 */ /* 0x000fe40004800000 */
[----:B------:R-:W-:-:S02]  /*6e20*/  ISETP.NE.AND P1, PT, R147, RZ, PT ;  /* 0x000000ff9300720c */ /* 0x000fc40003f25270 */
[----:B------:R-:W-:Y:S02]  /*6e30*/  ISETP.NE.AND P6, PT, R123, RZ, PT ;  /* 0x000000ff7b00720c */ /* 0x000fe40003fc5270 */
[C---:B------:R-:W-:Y:S02]  /*6e40*/  ISETP.GT.AND P1, PT, R97.reuse, 0x31, !P1 ;  /* 0x000000316100780c */ /* 0x040fe40004f24270 */
[----:B------:R-:W-:Y:S02]  /*6e50*/  ISETP.GT.AND P3, PT, R97, 0x50, !P3 ;  /* 0x000000506100780c */ /* 0x000fe40005f64270 */
[C---:B------:R-:W-:Y:S02]  /*6e60*/  ISETP.LT.OR P1, PT, R93.reuse, 0x32, P1 ;  /* 0x000000325d00780c */ /* 0x040fe40000f21670 */
[----:B------:R-:W-:Y:S02]  /*6e70*/  ISETP.LT.OR P3, PT, R93, 0x51, P3 ;  /* 0x000000515d00780c */ /* 0x000fe40001f61670 */
[----:B------:R-:W-:-:S02]  /*6e80*/  FSEL R94, R99, -INF , !P1 ;  /* 0xff800000635e7808 */ /* 0x000fc40004800000 */
[----:B------:R-:W-:Y:S02]  /*6e90*/  ISETP.NE.AND P1, PT, R149, RZ, PT ;  /* 0x000000ff9500720c */ /* 0x000fe40003f25270 */
[C---:B------:R-:W-:Y:S02]  /*6ea0*/  ISETP.GT.AND P4, PT, R97.reuse, 0x51, !P4 ;  /* 0x000000516100780c */ /* 0x040fe40006784270 */
[----:B------:R-:W-:Y:S02]  /*6eb0*/  ISETP.GT.AND P1, PT, R97, 0x38, !P1 ;  /* 0x000000386100780c */ /* 0x000fe40004f24270 */
[----:B------:R-:W-:Y:S02]  /*6ec0*/  FSEL R154, R154, -INF , !P3 ;  /* 0xff8000009a9a7808 */ /* 0x000fe40005800000 */
[----:B------:R-:W-:Y:S02]  /*6ed0*/  ISETP.LT.OR P1, PT, R93, 0x39, P1 ;  /* 0x000000395d00780c */ /* 0x000fe40000f21670 */
[----:B-1----:R-:W-:-:S02]  /*6ee0*/  FMNMX.FTZ R21, R15, R174, !PT ;  /* 0x000000ae0f157209 */ /* 0x002fc40007810000 */
[----:B------:R-:W-:Y:S02]  /*6ef0*/  FSEL R100, R100, -INF , !P1 ;  /* 0xff80000064647808 */ /* 0x000fe40004800000 */
[----:B------:R-:W-:Y:S01]  /*6f00*/  ISETP.NE.AND P1, PT, R151, RZ, PT ;  /* 0x000000ff9700720c */ /* 0x000fe20003f25270 */
[----:B------:R-:W1:Y:S01]  /*6f10*/  SHFL.BFLY PT, R174, R21, 0x1, 0x1f ;  /* 0x0c201f0015ae7f89 */ /* 0x000e6200000e0000 */
[----:B------:R-:W-:Y:S02]  /*6f20*/  ISETP.LT.OR P4, PT, R93, 0x52, P4 ;  /* 0x000000525d00780c */ /* 0x000fe40002781670 */
[C---:B------:R-:W-:Y:S02]  /*6f30*/  ISETP.GT.AND P1, PT, R97.reuse, 0x39, !P1 ;  /* 0x000000396100780c */ /* 0x040fe40004f24270 */
[----:B------:R-:W-:Y:S02]  /*6f40*/  ISETP.GT.AND P5, PT, R97, 0x58, !P5 ;  /* 0x000000586100780c */ /* 0x000fe40006fa4270 */
[----:B------:R-:W-:-:S02]  /*6f50*/  ISETP.LT.OR P1, PT, R93, 0x3a, P1 ;  /* 0x0000003a5d00780c */ /* 0x000fc40000f21670 */
[----:B------:R-:W-:Y:S02]  /*6f60*/  FSEL R158, R158, -INF , !P4 ;  /* 0xff8000009e9e7808 */ /* 0x000fe40006000000 */
[----:B------:R-:W-:Y:S02]  /*6f70*/  FSEL R142, R101, -INF , !P1 ;  /* 0xff800000658e7808 */ /* 0x000fe40004800000 */
[----:B------:R-:W-:Y:S02]  /*6f80*/  ISETP.NE.AND P1, PT, R113, RZ, PT ;  /* 0x000000ff7100720c */ /* 0x000fe40003f25270 */
[----:B------:R-:W-:Y:S02]  /*6f90*/  ISETP.LT.OR P5, PT, R93, 0x59, P5 ;  /* 0x000000595d00780c */ /* 0x000fe40002fa1670 */
[----:B------:R-:W-:Y:S02]  /*6fa0*/  ISETP.GT.AND P1, PT, R97, 0x40, !P1 ;  /* 0x000000406100780c */ /* 0x000fe40004f24270 */
[----:B------:R-:W-:-:S02]  /*6fb0*/  FSEL R102, R102, -INF , !P5 ;  /* 0xff80000066667808 */ /* 0x000fc40006800000 */
[----:B------:R-:W-:Y:S02]  /*6fc0*/  ISETP.LT.OR P1, PT, R93, 0x41, P1 ;  /* 0x000000415d00780c */ /* 0x000fe40000f21670 */
[----:B-1----:R-:W-:Y:S02]  /*6fd0*/  FMNMX.FTZ R174, R21, R174, !PT ;  /* 0x000000ae15ae7209 */ /* 0x002fe40007810000 */
[----:B------:R-:W-:Y:S02]  /*6fe0*/  FSEL R144, R105, -INF , !P1 ;  /* 0xff80000069907808 */ /* 0x000fe40004800000 */
[----:B------:R-:W-:-:S04]  /*6ff0*/  ISETP.NE.AND P1, PT, R153, RZ, PT ;  /* 0x000000ff9900720c */ /* 0x000fc80003f25270 */
[----:B------:R-:W-:-:S04]  /*7000*/  ISETP.GT.AND P1, PT, R97, 0x41, !P1 ;  /* 0x000000416100780c */ /* 0x000fc80004f24270 */
[----:B------:R-:W-:-:S04]  /*7010*/  ISETP.LT.OR P1, PT, R93, 0x42, P1 ;  /* 0x000000425d00780c */ /* 0x000fc80000f21670 */
        /* <DEDUP_REMOVED lines=8> */
[----:B------:R-:W-:Y:S02]  /*70a0*/  ISETP.GT.AND P1, PT, R97, RZ, !P6 ;  /* 0x000000ff6100720c */ /* 0x000fe40007724270 */
[----:B------:R-:W-:Y:S02]  /*70b0*/  ISETP.NE.AND P6, PT, R125, RZ, PT ;  /* 0x000000ff7d00720c */ /* 0x000fe40003fc5270 */
[----:B------:R-:W-:Y:S02]  /*70c0*/  ISETP.LT.OR P1, PT, R93, 0x1, P1 ;  /* 0x000000015d00780c */ /* 0x000fe40000f21670 */
[----:B------:R-:W-:Y:S02]  /*70d0*/  ISETP.GT.AND P2, PT, R97, 0x59, !P6 ;  /* 0x000000596100780c */ /* 0x000fe40007744270 */
[----:B------:R-:W-:Y:S01]  /*70e0*/  FSEL R188, R0, -INF , !P1 ;  /* 0xff80000000bc7808 */ /* 0x000fe20004800000 */
[C---:B0-----:R-:W-:Y:S01]  /*70f0*/  FMUL.FTZ R0, R174.reuse, R11 ;  /* 0x0000000bae007220 */ /* 0x041fe20000410000 */
[----:B------:R-:W-:-:S02]  /*7100*/  FSETP.NEU.FTZ.AND P1, PT, R174, -INF , PT ;  /* 0xff800000ae00780b */ /* 0x000fc40003f3d000 */
[----:B------:R-:W-:Y:S02]  /*7110*/  FMNMX.FTZ R15, R188, R7, !PT ;  /* 0x00000007bc0f7209 */ /* 0x000fe40007810000 */
[----:B------:R-:W-:Y:S02]  /*7120*/  FSEL R111, R0, RZ, P1 ;  /* 0x000000ff006f7208 */ /* 0x000fe40000800000 */
[----:B------:R-:W-:Y:S02]  /*7130*/  FMNMX.FTZ R21, R140, R15, !PT ;  /* 0x0000000f8c157209 */ /* 0x000fe40007810000 */
[----:B------:R-:W-:Y:S01]  /*7140*/  ISETP.LT.OR P2, PT, R93, 0x5a, P2 ;  /* 0x0000005a5d00780c */ /* 0x000fe20001741670 */
[--C-:B------:R-:W-:Y:S01]  /*7150*/  FFMA.FTZ R0, R176, R11, -R111.reuse ;  /* 0x0000000bb0007223 */ /* 0x100fe2000001086f */
[----:B------:R-:W-:Y:S01]  /*7160*/  FMNMX.FTZ R21, R14, R21, !PT ;  /* 0x000000150e157209 */ /* 0x000fe20007810000 */
[-CC-:B------:R-:W-:Y:S01]  /*7170*/  FFMA.FTZ R93, R126, R11.reuse, -R111.reuse ;  /* 0x0000000b7e5d7223 */ /* 0x180fe2000001086f */
[----:B------:R-:W-:Y:S01]  /*7180*/  FSEL R126, R103, -INF , !P2 ;  /* 0xff800000677e7808 */ /* 0x000fe20005000000 */
[--C-:B------:R-:W-:Y:S01]  /*7190*/  FFMA.FTZ R107, R107, R11, -R111.reuse ;  /* 0x0000000b6b6b7223 */ /* 0x100fe2000001086f */
[----:B------:R-:W-:Y:S01]  /*71a0*/  FMNMX.FTZ R21, R138, R21, !PT ;  /* 0x000000158a157209 */ /* 0x000fe20007810000 */
[--C-:B------:R-:W-:Y:S01]  /*71b0*/  FFMA.FTZ R105, R106, R11, -R111.reuse ;  /* 0x0000000b6a697223 */ /* 0x100fe2000001086f */
[----:B------:R-:W-:Y:S01]  /*71c0*/  FSEL R109, R174, RZ, P1 ;  /* 0x000000ffae6d7208 */ /* 0x000fe20000800000 */
[----:B------:R-:W-:Y:S01]  /*71d0*/  MUFU.EX2 R15, R107 ;  /* 0x0000006b000f7308 */ /* 0x000fe20000000800 */
[----:B------:R-:W-:Y:S01]  /*71e0*/  FMNMX.FTZ R21, R20, R21, !PT ;  /* 0x0000001514157209 */ /* 0x000fe20007810000 */
[-CC-:B------:R-:W-:Y:S01]  /*71f0*/  FFMA.FTZ R106, R92, R11.reuse, -R111.reuse ;  /* 0x0000000b5c6a7223 */ /* 0x180fe2000001086f */
[-CC-:B------:R-:W-:Y:S01]  /*7200*/  FFMA.FTZ R184, R184, R11.reuse, -R111.reuse ;  /* 0x0000000bb8b87223 */ /* 0x180fe2000001086f */
[--C-:B------:R-:W-:Y:S01]  /*7210*/  FFMA.FTZ R186, R186, R11, -R111.reuse ;  /* 0x0000000bbaba7223 */ /* 0x100fe2000001086f */
[----:B------:R-:W-:Y:S01]  /*7220*/  FMNMX.FTZ R89, R136, R21, !PT ;  /* 0x0000001588597209 */ /* 0x000fe20007810000 */
[-CC-:B------:R-:W-:Y:S01]  /*7230*/  FFMA.FTZ R182, R182, R11.reuse, -R111.reuse ;  /* 0x0000000bb6b67223 */ /* 0x180fe2000001086f */
[--C-:B------:R-:W-:Y:S01]  /*7240*/  FFMA.FTZ R180, R180, R11, -R111.reuse ;  /* 0x0000000bb4b47223 */ /* 0x100fe2000001086f */
        /* <DEDUP_REMOVED lines=8> */
[----:B------:R-:W0:Y:S01]  /*72d0*/  MUFU.EX2 R184, R184 ;  /* 0x000000b800b87308 */ /* 0x000e220000000800 */
[----:B------:R-:W-:Y:S01]  /*72e0*/  FMNMX.FTZ R89, R90, R89, !PT ;  /* 0x000000595a597209 */ /* 0x000fe20007810000 */
[-CC-:B------:R-:W-:Y:S01]  /*72f0*/  FFMA.FTZ R97, R116, R11.reuse, -R111.reuse ;  /* 0x0000000b74617223 */ /* 0x180fe2000001086f */
[-CC-:B------:R-:W-:Y:S01]  /*7300*/  FFMA.FTZ R116, R124, R11.reuse, -R111.reuse ;  /* 0x0000000b7c747223 */ /* 0x180fe2000001086f */
[----:B------:R-:W-:Y:S01]  /*7310*/  LOP3.LUT P6, RZ, R175, 0x7f, RZ, 0xc0, !PT ;  /* 0x0000007fafff7812 */ /* 0x000fe200078cc0ff */
[--C-:B------:R-:W-:Y:S01]  /*7320*/  FFMA.FTZ R101, R114, R11, -R111.reuse ;  /* 0x0000000b72657223 */ /* 0x100fe2000001086f */
[----:B------:R-:W-:Y:S01]  /*7330*/  FMNMX.FTZ R91, R132, R89, !PT ;  /* 0x00000059845b7209 */ /* 0x000fe20007810000 */
[-CC-:B------:R-:W-:Y:S01]  /*7340*/  FFMA.FTZ R112, R112, R11.reuse, -R111.reuse ;  /* 0x0000000b70707223 */ /* 0x180fe2000001086f */
[----:B------:R-:W-:Y:S01]  /*7350*/  MUFU.EX2 R182, R182 ;  /* 0x000000b600b67308 */ /* 0x000fe20000000800 */
[--C-:B------:R-:W-:Y:S01]  /*7360*/  FFMA.FTZ R108, R108, R11, -R111.reuse ;  /* 0x0000000b6c6c7223 */ /* 0x100fe2000001086f */
[----:B------:R-:W-:Y:S01]  /*7370*/  FMNMX.FTZ R91, R2, R91, !PT ;  /* 0x0000005b025b7209 */ /* 0x000fe20007810000 */
[----:B------:R-:W-:-:S03]  /*7380*/  FFMA.FTZ R96, R96, R11, -R111 ;  /* 0x0000000b60607223 */ /* 0x000fc6000001086f */
[----:B------:R-:W-:Y:S02]  /*7390*/  FMNMX.FTZ R91, R130, R91, !PT ;  /* 0x0000005b825b7209 */ /* 0x000fe40007810000 */
[----:B------:R-:W-:Y:S01]  /*73a0*/  MUFU.EX2 R89, R180 ;  /* 0x000000b400597308 */ /* 0x000fe20000000800 */
[----:B0-----:R-:W-:Y:S02]  /*73b0*/  F2FP.F16.F32.PACK_AB R156, R184, R15 ;  /* 0x0000000fb89c723e */ /* 0x001fe400000000ff */
[----:B------:R-:W-:-:S04]  /*73c0*/  FMNMX.FTZ R91, R98, R91, !PT ;  /* 0x0000005b625b7209 */ /* 0x000fc80007810000 */
[----:B------:R-:W-:Y:S01]  /*73d0*/  FMNMX.FTZ R95, R94, R91, !PT ;  /* 0x0000005b5e5f7209 */ /* 0x000fe20007810000 */
[----:B------:R-:W-:Y:S03]  /*73e0*/  MUFU.EX2 R178, R178 ;  /* 0x000000b200b27308 */ /* 0x000fe60000000800 */
[----:B------:R-:W-:-:S04]  /*73f0*/  FMNMX.FTZ R95, R100, R95, !PT ;  /* 0x0000005f645f7209 */ /* 0x000fc80007810000 */
[----:B------:R-:W-:Y:S01]  /*7400*/  FMNMX.FTZ R95, R142, R95, !PT ;  /* 0x0000005f8e5f7209 */ /* 0x000fe20007810000 */
[----:B------:R0:W-:Y:S03]  /*7410*/  MUFU.EX2 R91, R0 ;  /* 0x00000000005b7308 */ /* 0x0001e60000000800 */
        /* <DEDUP_REMOVED lines=10> */
[----:B0-----:R-:W-:Y:S01]  /*74c0*/  FMNMX.FTZ R0, R126, R99, !PT ;  /* 0x000000637e007209 */ /* 0x001fe20007810000 */
[----:B------:R-:W-:Y:S01]  /*74d0*/  MUFU.EX2 R93, R93 ;  /* 0x0000005d005d7308 */ /* 0x000fe20000000800 */
[-CC-:B------:R-:W-:Y:S01]  /*74e0*/  FFMA.FTZ R99, R118, R11.reuse, -R111.reuse ;  /* 0x0000000b76637223 */ /* 0x180fe2000001086f */
[--C-:B------:R-:W-:Y:S02]  /*74f0*/  FFMA.FTZ R118, R122, R11, -R111.reuse ;  /* 0x0000000b7a767223 */ /* 0x100fe4000001086f */
[----:B------:R-:W0:Y:S04]  /*7500*/  SHFL.BFLY PT, R103, R0, 0x2, 0x1f ;  /* 0x0c401f0000677f89 */ /* 0x000e2800000e0000 */
[----:B------:R-:W-:Y:S08]  /*7510*/  MUFU.EX2 R120, R120 ;  /* 0x0000007800787308 */ /* 0x000ff00000000800 */
[----:B------:R-:W-:Y:S08]  /*7520*/  MUFU.EX2 R97, R97 ;  /* 0x0000006100617308 */ /* 0x000ff00000000800 */
[----:B------:R-:W-:Y:S01]  /*7530*/  MUFU.EX2 R116, R116 ;  /* 0x0000007400747308 */ /* 0x000fe20000000800 */
[----:B0-----:R-:W-:Y:S01]  /*7540*/  FMNMX.FTZ R107, R0, R103, !PT ;  /* 0x00000067006b7209 */ /* 0x001fe20007810000 */
[----:B------:R-:W-:-:S06]  /*7550*/  FFMA.FTZ R103, R110, R11, -R111 ;  /* 0x0000000b6e677223 */ /* 0x000fcc000001086f */
[----:B------:R-:W-:Y:S01]  /*7560*/  MUFU.EX2 R99, R99 ;  /* 0x0000006300637308 */ /* 0x000fe20000000800 */
[----:B------:R-:W0:Y:S07]  /*7570*/  SHFL.BFLY PT, R0, R107, 0x1, 0x1f ;  /* 0x0c201f006b007f89 */ /* 0x000e2e00000e0000 */
[----:B------:R-:W-:Y:S08]  /*7580*/  MUFU.EX2 R118, R118 ;  /* 0x0000007600767308 */ /* 0x000ff00000000800 */
[----:B------:R-:W-:Y:S08]  /*7590*/  MUFU.EX2 R101, R101 ;  /* 0x0000006500657308 */ /* 0x000ff00000000800 */
[----:B------:R-:W-:Y:S01]  /*75a0*/  MUFU.EX2 R112, R112 ;  /* 0x0000007000707308 */ /* 0x000fe20000000800 */
[----:B0-----:R-:W-:Y:S01]  /*75b0*/  FMNMX.FTZ R92, R107, R0, !PT ;  /* 0x000000006b5c7209 */ /* 0x001fe20007810000 */
[----:B------:R-:W-:Y:S01]  /*75c0*/  FADD.FTZ R0, -R109, R8 ;  /* 0x000000086d007221 */ /* 0x000fe20000010100 */
[----:B------:R-:W-:-:S02]  /*75d0*/  FFMA.FTZ R107, R104, R11, -R111 ;  /* 0x0000000b686b7223 */ /* 0x000fc4000001086f */
[C---:B------:R-:W-:Y:S01]  /*75e0*/  FSETP.NEU.FTZ.AND P1, PT, R92.reuse, -INF , PT ;  /* 0xff8000005c00780b */ /* 0x040fe20003f3d000 */
[-C--:B------:R-:W-:Y:S01]  /*75f0*/  FMUL.FTZ R8, R92, R11.reuse ;  /* 0x0000000b5c087220 */ /* 0x080fe20000410000 */
[----:B------:R-:W-:Y:S01]  /*7600*/  FMUL.FTZ R0, R0, R11 ;  /* 0x0000000b00007220 */ /* 0x000fe20000410000 */
[----:B------:R-:W-:Y:S03]  /*7610*/  MUFU.EX2 R103, R103 ;  /* 0x0000006700677308 */ /* 0x000fe60000000800 */
[----:B------:R-:W-:-:S05]  /*7620*/  FSEL R109, R8, RZ, P1 ;  /* 0x000000ff086d7208 */ /* 0x000fca0000800000 */
[-CC-:B------:R-:W-:Y:S01]  /*7630*/  FFMA.FTZ R151, R2, R11.reuse, -R109.reuse ;  /* 0x0000000b02977223 */ /* 0x180fe2000001086d */
[----:B------:R-:W-:Y:S01]  /*7640*/  FSEL R2, R92, RZ, P1 ;  /* 0x000000ff5c027208 */ /* 0x000fe20000800000 */
[----:B------:R-:W0:Y:S01]  /*7650*/  MUFU.EX2 R0, R0 ;  /* 0x0000000000007308 */ /* 0x000e220000000800 */
[-CC-:B------:R-:W-:Y:S01]  /*7660*/  FFMA.FTZ R157, R188, R11.reuse, -R109.reuse ;  /* 0x0000000bbc9d7223 */ /* 0x180fe2000001086d */
[-CC-:B------:R-:W-:Y:S01]  /*7670*/  FFMA.FTZ R8, R140, R11.reuse, -R109.reuse ;  /* 0x0000000b8c087223 */ /* 0x180fe2000001086d */
[-C--:B------:R-:W-:Y:S01]  /*7680*/  FFMA.FTZ R159, R14, R11.reuse, -R109 ;  /* 0x0000000b0e9f7223 */ /* 0x080fe2000001086d */
[----:B------:R-:W-:Y:S01]  /*7690*/  FADD.FTZ R2, -R2, R7 ;  /* 0x0000000702027221 */ /* 0x000fe20000010100 */
[-CC-:B------:R-:W-:Y:S01]  /*76a0*/  FFMA.FTZ R14, R138, R11.reuse, -R109.reuse ;  /* 0x0000000b8a0e7223 */ /* 0x180fe2000001086d */
[-CC-:B------:R-:W-:Y:S01]  /*76b0*/  FFMA.FTZ R153, R20, R11.reuse, -R109.reuse ;  /* 0x0000000b14997223 */ /* 0x180fe2000001086d */
[-CC-:B------:R-:W-:Y:S01]  /*76c0*/  FFMA.FTZ R20, R136, R11.reuse, -R109.reuse ;  /* 0x0000000b88147223 */ /* 0x180fe2000001086d */
        /* <DEDUP_REMOVED lines=8> */
[-C--:B------:R-:W-:Y:S01]  /*7750*/  FFMA.FTZ R104, R130, R11.reuse, -R109 ;  /* 0x0000000b82687223 */ /* 0x080fe2000001086d */
[----:B------:R-:W1:Y:S01]  /*7760*/  MUFU.EX2 R2, R2 ;  /* 0x0000000200027308 */ /* 0x000e620000000800 */
[----:B0-----:R-:W-:Y:S01]  /*7770*/  FFMA.FTZ R7, R0, R6, R15 ;  /* 0x0000000600077223 */ /* 0x001fe2000001000f */
[-CC-:B------:R-:W-:Y:S01]  /*7780*/  FFMA.FTZ R100, R100, R11.reuse, -R109.reuse ;  /* 0x0000000b64647223 */ /* 0x180fe2000001086d */
[-CC-:B------:R-:W-:Y:S01]  /*7790*/  FFMA.FTZ R142, R142, R11.reuse, -R109.reuse ;  /* 0x0000000b8e8e7223 */ /* 0x180fe2000001086d */
[-C--:B------:R-:W-:Y:S01]  /*77a0*/  FFMA.FTZ R144, R144, R11.reuse, -R109 ;  /* 0x0000000b90907223 */ /* 0x080fe2000001086d */
[----:B------:R-:W-:Y:S01]  /*77b0*/  FADD.FTZ R6, R184, R7 ;  /* 0x00000007b8067221 */ /* 0x000fe20000010000 */
[-CC-:B------:R-:W-:Y:S01]  /*77c0*/  FFMA.FTZ R146, R146, R11.reuse, -R109.reuse ;  /* 0x0000000b92927223 */ /* 0x180fe2000001086d */
[-CC-:B------:R-:W-:Y:S01]  /*77d0*/  FFMA.FTZ R150, R150, R11.reuse, -R109.reuse ;  /* 0x0000000b96967223 */ /* 0x180fe2000001086d */
[----:B------:R-:W0:Y:S01]  /*77e0*/  MUFU.EX2 R8, R8 ;  /* 0x0000000800087308 */ /* 0x000e220000000800 */
[----:B------:R-:W-:Y:S01]  /*77f0*/  FADD.FTZ R7, R21, R6 ;  /* 0x0000000615077221 */ /* 0x000fe20000010000 */
[----:B------:R-:W-:Y:S01]  /*7800*/  FFMA.FTZ R102, R102, R11, -R109 ;  /* 0x0000000b66667223 */ /* 0x000fe2000001086d */
[C---:B------:R-:W-:Y:S01]  /*7810*/  ISETP.GT.AND P1, PT, R9.reuse, R12, PT ;  /* 0x0000000c0900720c */ /* 0x040fe20003f24270 */
[----:B------:R-:W-:-:S02]  /*7820*/  VIADD R9, R9, 0xffffffff ;  /* 0xffffffff09097836 */ /* 0x000fc40000000000 */
[----:B------:R-:W-:Y:S01]  /*7830*/  FADD.FTZ R6, R182, R7 ;  /* 0x00000007b6067221 */ /* 0x000fe20000010000 */
[----:B------:R-:W-:Y:S01]  /*7840*/  F2FP.F16.F32.PACK_AB R140, R112, R101 ;  /* 0x00000065708c723e */ /* 0x000fe200000000ff */
[----:B------:R-:W2:Y:S01]  /*7850*/  MUFU.EX2 R159, R159 ;  /* 0x0000009f009f7308 */ /* 0x000ea20000000800 */
[----:B-1----:R-:W-:Y:S01]  /*7860*/  FFMA.FTZ R3, R2, R3, R157 ;  /* 0x0000000302037223 */ /* 0x002fe2000001009d */
[----:B------:R-:W-:-:S04]  /*7870*/  FADD.FTZ R7, R89, R6 ;  /* 0x0000000659077221 */ /* 0x000fc80000010000 */
[----:B------:R-:W-:Y:S02]  /*7880*/  FADD.FTZ R110, R178, R7 ;  /* 0x00000007b26e7221 */ /* 0x000fe40000010000 */
[----:B------:R-:W1:Y:S01]  /*7890*/  MUFU.EX2 R14, R14 ;  /* 0x0000000e000e7308 */ /* 0x000e620000000800 */
[C---:B0-----:R-:W-:Y:S01]  /*78a0*/  FADD.FTZ R6, R8.reuse, R3 ;  /* 0x0000000308067221 */ /* 0x041fe20000010000 */
[----:B------:R-:W-:Y:S01]  /*78b0*/  FADD.FTZ R7, R91, R110 ;  /* 0x0000006e5b077221 */ /* 0x000fe20000010000 */
[----:B------:R-:W-:Y:S01]  /*78c0*/  F2FP.F16.F32.PACK_AB R157, R8, R157 ;  /* 0x0000009d089d723e */ /* 0x000fe200000000ff */
[----:B------:R-:W-:Y:S02]  /*78d0*/  IMAD.MOV.U32 R8, RZ, RZ, R174 ;  /* 0x000000ffff087224 */ /* 0x000fe400078e00ae */
[----:B------:R-:W-:Y:S02]  /*78e0*/  FADD.FTZ R7, R176, R7 ;  /* 0x00000007b0077221 */ /* 0x000fe40000010000 */
        /* <DEDUP_REMOVED lines=11> */
[----:B-1----:R-:W-:-:S07]  /*79a0*/  FADD.FTZ R3, R155, R6 ;  /* 0x000000069b037221 */ /* 0x002fce0000010000 */
[----:B------:R1:W-:Y:S01]  /*79b0*/  MUFU.EX2 R145, R94 ;  /* 0x0000005e00917308 */ /* 0x0003e20000000800 */
[----:B0-----:R-:W-:Y:S01]  /*79c0*/  FADD.FTZ R6, R88, R3 ;  /* 0x0000000358067221 */ /* 0x001fe20000010000 */
[----:B------:R-:W-:Y:S01]  /*79d0*/  FFMA.FTZ R3, R152, R11, -R109 ;  /* 0x0000000b98037223 */ /* 0x000fe2000001086d */
[----:B------:R-:W-:Y:S02]  /*79e0*/  F2FP.F16.F32.PACK_AB R152, R178, R89 ;  /* 0x00000059b298723e */ /* 0x000fe400000000ff */
[----:B------:R-:W-:-:S03]  /*79f0*/  F2FP.F16.F32.PACK_AB R155, R88, R155 ;  /* 0x0000009b589b723e */ /* 0x000fc600000000ff */
[----:B------:R-:W0:Y:S01]  /*7a00*/  MUFU.EX2 R90, R90 ;  /* 0x0000005a005a7308 */ /* 0x000e220000000800 */
[----:B-1----:R-:W-:Y:S01]  /*7a10*/  FADD.FTZ R94, R148, R7 ;  /* 0x00000007945e7221 */ /* 0x002fe20000010000 */
[----:B------:R-:W-:-:S03]  /*7a20*/  F2FP.F16.F32.PACK_AB R148, R95, R148 ;  /* 0x000000945f94723e */ /* 0x000fc600000000ff */
[----:B------:R-:W-:-:S03]  /*7a30*/  FADD.FTZ R94, R95, R94 ;  /* 0x0000005e5f5e7221 */ /* 0x000fc60000010000 */
[----:B------:R-:W1:Y:S01]  /*7a40*/  MUFU.EX2 R151, R151 ;  /* 0x0000009700977308 */ /* 0x000e620000000800 */
[----:B------:R-:W-:-:S04]  /*7a50*/  FADD.FTZ R7, R93, R94 ;  /* 0x0000005e5d077221 */ /* 0x000fc80000010000 */
[----:B------:R-:W-:Y:S01]  /*7a60*/  FADD.FTZ R94, R120, R7 ;  /* 0x00000007785e7221 */ /* 0x000fe20000010000 */
[----:B--2---:R-:W-:Y:S01]  /*7a70*/  FADD.FTZ R7, R149, R6 ;  /* 0x0000000695077221 */ /* 0x004fe20000010000 */
[-C--:B------:R-:W-:Y:S01]  /*7a80*/  FFMA.FTZ R6, R154, R11.reuse, -R109 ;  /* 0x0000000b9a067223 */ /* 0x080fe2000001086d */
[----:B------:R2:W-:Y:S01]  /*7a90*/  MUFU.EX2 R114, R98 ;  /* 0x0000006200727308 */ /* 0x0005e20000000800 */
[----:B------:R-:W-:Y:S01]  /*7aa0*/  FADD.FTZ R111, R97, R94 ;  /* 0x0000005e616f7221 */ /* 0x000fe20000010000 */
[----:B0-----:R-:W-:Y:S01]  /*7ab0*/  FADD.FTZ R94, R90, R7 ;  /* 0x000000075a5e7221 */ /* 0x001fe20000010000 */
[-CC-:B------:R-:W-:Y:S01]  /*7ac0*/  FFMA.FTZ R7, R158, R11.reuse, -R109.reuse ;  /* 0x0000000b9e077223 */ /* 0x180fe2000001086d */
[----:B------:R-:W-:Y:S01]  /*7ad0*/  FFMA.FTZ R109, R126, R11, -R109 ;  /* 0x0000000b7e6d7223 */ /* 0x000fe2000001086d */
[----:B------:R-:W-:Y:S02]  /*7ae0*/  F2FP.F16.F32.PACK_AB R158, R182, R21 ;  /* 0x00000015b69e723e */ /* 0x000fe400000000ff */
[----:B------:R-:W-:Y:S01]  /*7af0*/  F2FP.F16.F32.PACK_AB R154, R176, R91 ;  /* 0x0000005bb09a723e */ /* 0x000fe200000000ff */
[----:B------:R-:W0:Y:S01]  /*7b00*/  MUFU.EX2 R104, R104 ;  /* 0x0000006800687308 */ /* 0x000e220000000800 */
[----:B--2---:R-:W-:Y:S01]  /*7b10*/  IMAD.U32 R98, RZ, RZ, UR14 ;  /* 0x0000000eff627e24 */ /* 0x004fe2000f8e00ff */
[----:B------:R-:W-:-:S03]  /*7b20*/  F2FP.F16.F32.PACK_AB R149, R90, R149 ;  /* 0x000000955a95723e */ /* 0x000fc600000000ff */
[----:B------:R-:W-:-:S03]  /*7b30*/  @!P6 VIADD R98, R98, 0x2a860 ;  /* 0x0002a8606262e836 */ /* 0x000fc60000000000 */
[----:B------:R-:W2:Y:S02]  /*7b40*/  MUFU.EX2 R100, R100 ;  /* 0x0000006400647308 */ /* 0x000ea40000000800 */
[----:B------:R-:W-:-:S04]  /*7b50*/  @!P6 PRMT R98, RZ, 0x654, R98 ;  /* 0x00000654ff62e816 */ /* 0x000fc80000000062 */
[----:B------:R3:W-:Y:S02]  /*7b60*/  @!P6 SYNCS.ARRIVE.TRANS64.RED.A1T0 RZ, [R98+URZ], RZ ;  /* 0x000000ff62ffe9a7 */ /* 0x0007e4000810043f */
[----:B------:R-:W4:Y:S01]  /*7b70*/  MUFU.EX2 R147, R142 ;  /* 0x0000008e00937308 */ /* 0x000f220000000800 */
[----:B---3--:R-:W-:Y:S01]  /*7b80*/  FADD.FTZ R98, R116, R111 ;  /* 0x0000006f74627221 */ /* 0x008fe20000010000 */
[----:B-1----:R-:W-:-:S06]  /*7b90*/  FADD.FTZ R111, R151, R94 ;  /* 0x0000005e976f7221 */ /* 0x002fcc0000010000 */
[----:B------:R1:W3:Y:S01]  /*7ba0*/  MUFU.EX2 R110, R144 ;  /* 0x00000090006e7308 */ /* 0x0002e20000000800 */
[C---:B0-----:R-:W-:Y:S01]  /*7bb0*/  F2FP.F16.F32.PACK_AB R151, R104.reuse, R151 ;  /* 0x000000976897723e */ /* 0x041fe200000000ff */
[----:B------:R-:W-:Y:S01]  /*7bc0*/  FADD.FTZ R113, R99, R98 ;  /* 0x0000006263717221 */ /* 0x000fe20000010000 */
[----:B------:R-:W-:-:S03]  /*7bd0*/  FADD.FTZ R111, R104, R111 ;  /* 0x0000006f686f7221 */ /* 0x000fc60000010000 */
[----:B------:R-:W-:Y:S01]  /*7be0*/  FADD.FTZ R94, R118, R113 ;  /* 0x00000071765e7221 */ /* 0x000fe20000010000 */
[----:B------:R-:W-:Y:S01]  /*7bf0*/  FADD.FTZ R111, R114, R111 ;  /* 0x0000006f726f7221 */ /* 0x000fe20000010000 */
[----:B------:R0:W5:Y:S01]  /*7c00*/  MUFU.EX2 R141, R146 ;  /* 0x00000092008d7308 */ /* 0x0001620000000800 */
[----:B-1----:R-:W-:Y:S01]  /*7c10*/  F2FP.F16.F32.PACK_AB R144, R116, R97 ;  /* 0x000000617490723e */ /* 0x002fe200000000ff */
[----:B------:R-:W-:Y:S01]  /*7c20*/  FADD.FTZ R113, R101, R94 ;  /* 0x0000005e65717221 */ /* 0x000fe20000010000 */
[C---:B------:R-:W-:Y:S01]  /*7c30*/  FADD.FTZ R111, R145.reuse, R111 ;  /* 0x0000006f916f7221 */ /* 0x040fe20000010000 */
[----:B------:R-:W-:Y:S02]  /*7c40*/  F2FP.F16.F32.PACK_AB R145, R145, R114 ;  /* 0x000000729191723e */ /* 0x000fe400000000ff */
[----:B------:R-:W-:Y:S01]  /*7c50*/  FADD.FTZ R94, R112, R113 ;  /* 0x00000071705e7221 */ /* 0x000fe20000010000 */
[----:B--2---:R-:W-:Y:S01]  /*7c60*/  FADD.FTZ R111, R100, R111 ;  /* 0x0000006f646f7221 */ /* 0x004fe20000010000 */
[----:B------:R1:W2:Y:S01]  /*7c70*/  MUFU.EX2 R122, R150 ;  /* 0x00000096007a7308 */ /* 0x0002a20000000800 */
[----:B0-----:R-:W-:Y:S01]  /*7c80*/  F2FP.F16.F32.PACK_AB R146, R118, R99 ;  /* 0x000000637692723e */ /* 0x001fe200000000ff */
[----:B------:R-:W-:Y:S01]  /*7c90*/  FADD.FTZ R15, R103, R94 ;  /* 0x0000005e670f7221 */ /* 0x000fe20000010000 */
[C---:B----4-:R-:W-:Y:S01]  /*7ca0*/  FADD.FTZ R111, R147.reuse, R111 ;  /* 0x0000006f936f7221 */ /* 0x050fe20000010000 */
[----:B------:R-:W-:-:S03]  /*7cb0*/  F2FP.F16.F32.PACK_AB R147, R147, R100 ;  /* 0x000000649393723e */ /* 0x000fc600000000ff */
[----:B---3--:R-:W-:Y:S01]  /*7cc0*/  FADD.FTZ R111, R110, R111 ;  /* 0x0000006f6e6f7221 */ /* 0x008fe20000010000 */
[----:B------:R-:W0:Y:S01]  /*7cd0*/  MUFU.EX2 R108, R108 ;  /* 0x0000006c006c7308 */ /* 0x000e220000000800 */
[----:B-1----:R-:W-:Y:S02]  /*7ce0*/  F2FP.F16.F32.PACK_AB R150, R120, R93 ;  /* 0x0000005d7896723e */ /* 0x002fe400000000ff */
[C---:B-----5:R-:W-:Y:S01]  /*7cf0*/  FADD.FTZ R111, R141.reuse, R111 ;  /* 0x0000006f8d6f7221 */ /* 0x060fe20000010000 */
[----:B------:R-:W-:-:S04]  /*7d00*/  F2FP.F16.F32.PACK_AB R141, R141, R110 ;  /* 0x0000006e8d8d723e */ /* 0x000fc800000000ff */
        /* <DEDUP_REMOVED lines=17> */
[----:B------:R-:W-:Y:S01]  /*7e20*/  F2FP.F16.F32.PACK_AB R137, R7, R98 ;  /* 0x000000620789723e */ /* 0x000fe200000000ff */
[----:B------:R-:W-:-:S05]  /*7e30*/  IMAD.MOV.U32 R7, RZ, RZ, R92 ;  /* 0x000000ffff077224 */ /* 0x000fca00078e005c */
[----:B------:R-:W2:Y:S01]  /*7e40*/  MUFU.EX2 R107, R107 ;  /* 0x0000006b006b7308 */ /* 0x000ea20000000800 */
[----:B0-----:R-:W-:-:S07]  /*7e50*/  FADD.FTZ R6, R106, R3 ;  /* 0x000000036a067221 */ /* 0x001fce0000010000 */
[----:B------:R-:W0:Y:S01]  /*7e60*/  MUFU.EX2 R109, R109 ;  /* 0x0000006d006d7308 */ /* 0x000e220000000800 */
[----:B-1----:R-:W-:Y:S01]  /*7e70*/  FADD.FTZ R111, R102, R111 ;  /* 0x0000006f666f7221 */ /* 0x002fe20000010000 */
[C---:B--2---:R-:W-:Y:S01]  /*7e80*/  FADD.FTZ R6, R107.reuse, R6 ;  /* 0x000000066b067221 */ /* 0x044fe20000010000 */
[----:B------:R-:W-:Y:S02]  /*7e90*/  F2FP.F16.F32.PACK_AB R138, R107, R106 ;  /* 0x0000006a6b8a723e */ /* 0x000fe400000000ff */
[C---:B0-----:R-:W-:Y:S01]  /*7ea0*/  FADD.FTZ R3, R109.reuse, R111 ;  /* 0x0000006f6d037221 */ /* 0x041fe20000010000 */
[----:B------:R-:W-:Y:S01]  /*7eb0*/  F2FP.F16.F32.PACK_AB R139, R109, R102 ;  /* 0x000000666d8b723e */ /* 0x000fe200000000ff */
[----:B------:R-:W-:Y:S06]  /*7ec0*/  @P1 BRA `(.L_x_1129) ;  /* 0xffffffcc002c1947 */ /* 0x000fec000383ffff */
[----:B------:R-:W-:Y:S01]  /*7ed0*/  IMAD.MOV.U32 R7, RZ, RZ, R92 ;  /* 0x000000ffff077224 */ /* 0x000fe200078e005c */
[----:B------:R-:W-:Y:S01]  /*7ee0*/  UMOV UR37, UR5 ;  /* 0x0000000500257c82 */ /* 0x000fe20008000000 */
[----:B------:R-:W-:Y:S01]  /*7ef0*/  IMAD.MOV.U32 R8, RZ, RZ, R174 ;  /* 0x000000ffff087224 */ /* 0x000fe200078e00ae */
[----:B------:R-:W-:-:S06]  /*7f00*/  UMOV UR36, UR39 ;  /* 0x0000002700247c82 */ /* 0x000fcc0008000000 */
.L_x_1112:
[----:B------:R-:W0:Y:S01]  /*7f10*/  LDC R21, c[0x0][0x448] ;  /* 0x00011200ff157b82 */ /* 0x000e220000000800 */
[----:B------:R-:W-:Y:S01]  /*7f20*/  VIADD R12, R17, 0x7f ;  /* 0x0000007f110c7836 */ /* 0x000fe20000000000 */
[----:B------:R-:W-:Y:S01]  /*7f30*/  IADD3 R13, R16, 0x1, -R13 ;  /* 0x00000001100d7810 */ /* 0x000fe20007ffe80d */
[----:B------:R-:W-:-:S05]  /*7f40*/  ULDC UR4, c[0x0][0x9dc] ;  /* 0x0002770000047ab9 */ /* 0x000fca0000000800 */
[----:B------:R-:W1:Y:S01]  /*7f50*/  LDC R10, c[0x0][0x9e4] ;  /* 0x00027900ff0a7b82 */ /* 0x000e620000000800 */
[----:B0-----:R-:W-:-:S13]  /*7f60*/  ISETP.NE.AND P1, PT, R21, 0x1, PT ;  /* 0x000000011500780c */ /* 0x001fda0003f25270 */
[----:B------:R-:W0:Y:S08]  /*7f70*/  @P1 LDC R15, c[0x0][0x44c] ;  /* 0x00011300ff0f1b82 */ /* 0x000e300000000800 */
[----:B------:R-:W2:Y:S01]  /*7f80*/  @P1 LDC R14, c[0x0][0x450] ;  /* 0x00011400ff0e1b82 */ /* 0x000ea20000000800 */
[----:B0-----:R-:W-:-:S05]  /*7f90*/  @P1 IMAD.HI.U32 R15, R12, R15, RZ ;  /* 0x0000000f0c0f1227 */ /* 0x001fca00078e00ff */
[----:B--2---:R-:W-:Y:S02]  /*7fa0*/  @P1 SHF.R.U32.HI R12, RZ, R14, R15 ;  /* 0x0000000eff0c1219 */ /* 0x004fe4000001160f */
[----:B-1----:R-:W-:-:S03]  /*7fb0*/  ISETP.GE.AND P1, PT, R10, 0x1, PT ;  /* 0x000000010a00780c */ /* 0x002fc60003f26270 */
[----:B------:R-:W-:-:S04]  /*7fc0*/  IMAD.IADD R12, R13, 0x1, R12 ;  /* 0x000000010d0c7824 */ /* 0x000fc800078e020c */
[----:B------:R-:W-:-:S06]  /*7fd0*/  VIADD R13, R12, -UR4 ;  /* 0x800000040c0d7c36 */ /* 0x000fcc0008000000 */
[----:B------:R-:W-:Y:S05]  /*7fe0*/  @!P1 BRA `(.L_x_1130) ;  /* 0x00000000003c9947 */ /* 0x000fea0003800000 */
        /* <DEDUP_REMOVED lines=9> */
.L_x_1131:
[----:B------:R-:W-:-:S13]  /*8080*/  ISETP.NE.AND P1, PT, R10, 0x1, PT ;  /* 0x000000010a00780c */ /* 0x000fda0003f25270 */
[----:B------:R-:W0:Y:S02]  /*8090*/  @P1 LDC.64 R14, c[0x0][0x9e8] ;  /* 0x00027a00ff0e1b82 */ /* 0x000e240000000a00 */
[----:B0-----:R-:W-:-:S05]  /*80a0*/  @P1 IMAD.HI.U32 R14, R12, R14, RZ ;  /* 0x0000000e0c0e1227 */ /* 0x001fca00078e00ff */
[----:B------:R-:W-:-:S07]  /*80b0*/  @P1 SHF.R.U32.HI R12, RZ, R15, R14 ;  /* 0x0000000fff0c1219 */ /* 0x000fce000001160e */
.L_x_1132:
[----:B------:R-:W-:-:S05]  /*80c0*/  IMAD R12, R12, R10, RZ ;  /* 0x0000000a0c0c7224 */ /* 0x000fca00078e02ff */
[----:B------:R-:W-:-:S07]  /*80d0*/  VIMNMX R13, R13, R12, !PT ;  /* 0x0000000c0d0d7248 */ /* 0x000fce0007fe0100 */
.L_x_1130:
[----:B------:R-:W-:-:S04]  /*80e0*/  VIADD R13, R13, 0x5f ;  /* 0x0000005f0d0d7836 */ /* 0x000fc80000000000 */
[----:B------:R-:W-:-:S05]  /*80f0*/  IMAD.HI R13, R13, 0x2aaaaaab, RZ ;  /* 0x2aaaaaab0d0d7827 */ /* 0x000fca00078e02ff */
[----:B------:R-:W-:-:S04]  /*8100*/  SHF.R.U32.HI R12, RZ, 0x1f, R13 ;  /* 0x0000001fff0c7819 */ /* 0x000fc8000001160d */
[----:B------:R-:W-:-:S04]  /*8110*/  LEA.HI.SX32 R13, R13, R12, 0x1c ;  /* 0x0000000c0d0d7211 */ /* 0x000fc800078fe2ff */
[----:B------:R-:W-:-:S04]  /*8120*/  VIMNMX R14, R22, R13, !PT ;  /* 0x0000000d160e7248 */ /* 0x000fc80007fe0100 */
[----:B------:R-:W-:-:S13]  /*8130*/  ISETP.GE.AND P1, PT, R9, R14, PT ;  /* 0x0000000e0900720c */ /* 0x000fda0003f26270 */
[----:B------:R-:W-:Y:S05]  /*8140*/  @!P1 BRA `(.L_x_1133) ;  /* 0x0000002000909947 */ /* 0x000fea0003800000 */
[----:B------:R-:W-:Y:S01]  /*8150*/  IMAD.MOV.U32 R12, RZ, RZ, R7 ;  /* 0x000000ffff0c7224 */ /* 0x000fe200078e0007 */
[----:B------:R-:W-:Y:S01]  /*8160*/  UMOV UR7, UR36 ;  /* 0x0000002400077c82 */ /* 0x000fe20008000000 */
[----:B------:R-:W-:Y:S01]  /*8170*/  IMAD.MOV.U32 R15, RZ, RZ, R8 ;  /* 0x000000ffff0f7224 */ /* 0x000fe200078e0008 */
[----:B------:R-:W-:Y:S01]  /*8180*/  UMOV UR4, UR37 ;  /* 0x0000002500047c82 */ /* 0x000fe20008000000 */
[----:B------:R-:W-:-:S05]  /*8190*/  ULDC UR5, c[0x0][0x9d8] ;  /* 0x0002760000057ab9 */ /* 0x000fca0000000800 */
.L_x_1142:
[----:B------:R-:W-:-:S04]  /*81a0*/  UIADD3 UR37, UR4, 0x1, URZ ;  /* 0x0000000104257890 */ /* 0x000fc8000fffe03f */
[----:B------:R-:W-:-:S04]  /*81b0*/  UISETP.NE.AND UP0, UPT, UR37, 0x2, UPT ;  /* 0x000000022500788c */ /* 0x000fc8000bf05270 */
[----:B------:R-:W-:Y:S02]  /*81c0*/  USEL UR36, URZ, 0x1, UP0 ;  /* 0x000000013f247887 */ /* 0x000fe40008000000 */
[----:B------:R-:W-:Y:S02]  /*81d0*/  USEL UR37, UR37, URZ, UP0 ;  /* 0x0000003f25257287 */ /* 0x000fe40008000000 */
[----:B------:R-:W-:Y:S01]  /*81e0*/  ULOP3.LUT UR36, UR7, UR36, URZ, 0x3c, !UPT ;  /* 0x0000002407247292 */ /* 0x000fe2000f8e3c3f */
[----:B------:R-:W-:Y:S11]  /*81f0*/  @!P0 BRA `(.L_x_1134) ;  /* 0x0000000000048947 */ /* 0x000ff60003800000 */
[----:B------:R-:W-:Y:S01]  /*8200*/  BPT.TRAP 0x1 ;  /* 0x000000040000795c */ /* 0x000fe20000300000 */
.L_x_1134:
[----:B------:R-:W-:Y:S01]  /*8210*/  ULEA UR6, UR37, UR38, 0x3 ;  /* 0x0000002625067291 */ /* 0x000fe2000f8e183f */
[----:B------:R-:W-:-:S05]  /*8220*/  IMAD.U32 R7, RZ, RZ, UR36 ;  /* 0x00000024ff077e24 */ /* 0x000fca000f8e00ff */
[----:B------:R-:W-:-:S04]  /*8230*/  SHF.L.U32 R7, R7, 0x1f, RZ ;  /* 0x0000001f07077819 */ /* 0x000fc800000006ff */
[----:B------:R0:W1:Y:S01]  /*8240*/  SYNCS.PHASECHK.TRANS64.TRYWAIT P1, [UR6+0x2a830], R7 ;  /* 0x02a83007ff0075a7 */ /* 0x0000620008020146 */
[----:B------:R-:W-:Y:S05]  /*8250*/  @!P0 BRA `(.L_x_1135) ;  /* 0x0000000000048947 */ /* 0x000fea0003800000 */
[----:B------:R-:W-:Y:S01]  /*8260*/  BPT.TRAP 0x1 ;  /* 0x000000040000795c */ /* 0x000fe20000300000 */
.L_x_1135:
[----:B-1----:R-:W-:Y:S05]  /*8270*/  @P1 BRA `(.L_x_1136) ;  /* 0x0000000000081947 */ /* 0x002fea0003800000 */
[----:B------:R-:W1:Y:S02]  /*8280*/  SYNCS.PHASECHK.TRANS64.TRYWAIT P1, [UR6+0x2a830], R7 ;  /* 0x02a83007ff0075a7 */ /* 0x000e640008020146 */
[----:B-1----:R-:W-:Y:S05]  /*8290*/  @!P1 BRA `(.L_x_1137) ;  /* 0x000000cc00ec9947 */ /* 0x002fea0003800000 */
.L_x_1136:
        /* <DEDUP_REMOVED lines=135> */
.L_x_1138:
[----:B------:R-:W-:Y:S01]  /*8b10*/  ULEA UR10, UR4, UR38, 0x3 ;  /* 0x00000026040a7291 */ /* 0x000fe2000f8e183f */
[----:B------:R-:W-:-:S05]  /*8b20*/  IMAD.U32 R0, RZ, RZ, UR7 ;  /* 0x00000007ff007e24 */ /* 0x000fca000f8e00ff */
[----:B------:R-:W-:-:S04]  /*8b30*/  SHF.L.U32 R0, R0, 0x1f, RZ ;  /* 0x0000001f00007819 */ /* 0x000fc800000006ff */
[----:B------:R2:W3:Y:S01]  /*8b40*/  SYNCS.PHASECHK.TRANS64.TRYWAIT P1, [UR10+0x2a850], R0 ;  /* 0x02a85000ff0075a7 */ /* 0x0004e2000802014a */
[----:B------:R-:W-:Y:S05]  /*8b50*/  @!P0 BRA `(.L_x_1139) ;  /* 0x0000000000048947 */ /* 0x000fea0003800000 */
[----:B------:R-:W-:Y:S01]  /*8b60*/  BPT.TRAP 0x1 ;  /* 0x000000040000795c */ /* 0x000fe20000300000 */
.L_x_1139:
[----:B---3--:R-:W-:Y:S05]  /*8b70*/  @P1 BRA `(.L_x_1140) ;  /* 0x0000000000081947 */ /* 0x008fea0003800000 */
[----:B------:R-:W3:Y:S02]  /*8b80*/  SYNCS.PHASECHK.TRANS64.TRYWAIT P1, [UR10+0x2a850], R0 ;  /* 0x02a85000ff0075a7 */ /* 0x000ee4000802014a */
[----:B---3--:R-:W-:Y:S05]  /*8b90*/  @!P1 BRA `(.L_x_1141) ;  /* 0x000000c400c49947 */ /* 0x008fea0003800000 */
.L_x_1140:
[----:B------:R-:W-:Y:S01]  /*8ba0*/  UIADD3 UR6, UR38, 0x400, URZ ;  /* 0x0000040026067890 */ /* 0x000fe2000fffe03f */
[----:B------:R-:W-:Y:S01]  /*8bb0*/  WARPGROUP.ARRIVE ;  /* 0x00000000000079c5 */ /* 0x000fe20000000000 */
[----:B------:R-:W-:Y:S01]  /*8bc0*/  UMOV UR7, 0x40000040 ;  /* 0x4000004000077882 */ /* 0x000fe20000000000 */
[----:B------:R-:W-:Y:S01]  /*8bd0*/  FMUL.FTZ R2, R88, UR5 ;  /* 0x0000000558027c20 */ /* 0x000fe20008410000 */
[----:B------:R-:W-:Y:S01]  /*8be0*/  USHF.R.U32.HI UR6, URZ, 0x4, UR6 ;  /* 0x000000043f067899 */ /* 0x000fe20008011606 */
[----:B------:R-:W-:Y:S01]  /*8bf0*/  FMUL.FTZ R174, R89, UR5 ;  /* 0x0000000559ae7c20 */ /* 0x000fe20008410000 */
[----:B------:R-:W-:Y:S01]  /*8c00*/  FMUL.FTZ R176, R92, UR5 ;  /* 0x000000055cb07c20 */ /* 0x000fe20008410000 */
[----:B------:R-:W-:Y:S01]  /*8c10*/  FMUL.FTZ R178, R93, UR5 ;  /* 0x000000055db27c20 */ /* 0x000fe20008410000 */
[----:B------:R-:W-:Y:S01]  /*8c20*/  ULOP3.LUT UR6, UR6, 0x3fff, URZ, 0xc0, !UPT ;  /* 0x00003fff06067892 */ /* 0x000fe2000f8ec03f */
[----:B------:R-:W0:Y:S01]  /*8c30*/  MUFU.TANH R2, R2 ;  /* 0x0000000200027308 */ /* 0x000e220000002400 */
[----:B------:R-:W-:Y:S01]  /*8c40*/  FMUL.FTZ R180, R96, UR5 ;  /* 0x0000000560b47c20 */ /* 0x000fe20008410000 */
[----:B------:R-:W-:Y:S01]  /*8c50*/  FMUL.FTZ R182, R101, UR5 ;  /* 0x0000000565b67c20 */ /* 0x000fe20008410000 */
[----:B------:R-:W-:Y:S01]  /*8c60*/  ULOP3.LUT UR6, UR6, 0x3000000, URZ, 0xfc, !UPT ;  /* 0x0300000006067892 */ /* 0x000fe2000f8efc3f */
[----:B------:R-:W-:Y:S01]  /*8c70*/  FMUL.FTZ R184, R104, UR5 ;  /* 0x0000000568b87c20 */ /* 0x000fe20008410000 */
[----:B------:R-:W-:Y:S01]  /*8c80*/  FMUL.FTZ R186, R105, UR5 ;  /* 0x0000000569ba7c20 */ /* 0x000fe20008410000 */
[----:B------:R-:W-:Y:S01]  /*8c90*/  FMUL.FTZ R104, R110, UR5 ;  /* 0x000000056e687c20 */ /* 0x000fe20008410000 */
[----:B------:R-:W-:Y:S01]  /*8ca0*/  UIMAD UR4, UR4, 0x600, UR6 ;  /* 0x00000600040478a4 */ /* 0x000fe2000f8e0206 */
[----:B------:R-:W3:Y:S01]  /*8cb0*/  MUFU.TANH R174, R174 ;  /* 0x000000ae00ae7308 */ /* 0x000ee20000002400 */
        /* <DEDUP_REMOVED lines=9> */
[----:B------:R-:W4:Y:S01]  /*8d50*/  MUFU.TANH R176, R176 ;  /* 0x000000b000b07308 */ /* 0x000f220000002400 */
[----:B------:R-:W-:Y:S01]  /*8d60*/  UMOV UR7, 0x40000040 ;  /* 0x4000004000077882 */ /* 0x000fe20000000000 */
[----:B01----:R-:W-:Y:S01]  /*8d70*/  FMNMX.FTZ R7, R2, R15, !PT ;  /* 0x0000000f02077209 */ /* 0x003fe20007810000 */
[----:B------:R-:W-:Y:S01]  /*8d80*/  FMUL.FTZ R128, R128, UR5 ;  /* 0x0000000580807c20 */ /* 0x000fe20008410000 */
[----:B------:R-:W-:Y:S01]  /*8d90*/  FMUL.FTZ R190, R129, UR5 ;  /* 0x0000000581be7c20 */ /* 0x000fe20008410000 */
[----:B------:R-:W-:Y:S01]  /*8da0*/  FMUL.FTZ R132, R132, UR5 ;  /* 0x0000000584847c20 */ /* 0x000fe20008410000 */
[----:B------:R-:W-:Y:S01]  /*8db0*/  FMUL.FTZ R192, R133, UR5 ;  /* 0x0000000585c07c20 */ /* 0x000fe20008410000 */
[----:B---3--:R-:W-:Y:S01]  /*8dc0*/  FMNMX.FTZ R7, R174, R7, !PT ;  /* 0x00000007ae077209 */ /* 0x008fe20007810000 */
        /* <DEDUP_REMOVED lines=25> */
[----:B-1----:R-:W-:Y:S01]  /*8f60*/  FMNMX.FTZ R7, R180, R7, !PT ;  /* 0x00000007b4077209 */ /* 0x002fe20007810000 */
[----:B------:R-:W0:Y:S01]  /*8f70*/  LDC R11, c[0x0][0x988] ;  /* 0x00026200ff0b7b82 */ /* 0x000e220000000800 */
[----:B------:R-:W-:Y:S01]  /*8f80*/  FMUL.FTZ R202, R135, UR5 ;  /* 0x0000000587ca7c20 */ /* 0x000fe20008410000 */
[----:B------:R-:W1:Y:S04]  /*8f90*/  S2R R173, SR_TID.X ;  /* 0x0000000000ad7919 */ /* 0x000e680000002100 */
[----:B------:R-:W-:Y:S08]  /*8fa0*/  MUFU.TANH R186, R186 ;  /* 0x000000ba00ba7308 */ /* 0x000ff00000002400 */
[----:B------:R-:W-:Y:S08]  /*8fb0*/  MUFU.TANH R110, R110 ;  /* 0x0000006e006e7308 */ /* 0x000ff00000002400 */
[----:B------:R-:W-:Y:S08]  /*8fc0*/  MUFU.TANH R112, R112 ;  /* 0x0000007000707308 */ /* 0x000ff00000002400 */
[----:B------:R-:W-:Y:S01]  /*8fd0*/  MUFU.TANH R116, R116 ;  /* 0x0000007400747308 */ /* 0x000fe20000002400 */
[----:B-1----:R-:W-:-:S07]  /*8fe0*/  LOP3.LUT P1, RZ, R173, 0x7f, RZ, 0xc0, !PT ;  /* 0x0000007fadff7812 */ /* 0x002fce000782c0ff */
        /* <DEDUP_REMOVED lines=15> */
[----:B------:R-:W-:Y:S01]  /*90e0*/  FMUL.FTZ R108, R109, UR5 ;  /* 0x000000056d6c7c20 */ /* 0x000fe20008410000 */
[----:B------:R-:W-:Y:S01]  /*90f0*/  HGMMA.64x128x16.F32 R24, R152, gdesc[UR4].tnspB, R24, gsb0 ;  /* 0x41e0000498187df0 */ /* 0x000fe20008000818 */
[----:B------:R-:W-:Y:S01]  /*9100*/  UIADD3 UR6, UR4, 0x100, URZ ;  /* 0x0000010004067890 */ /* 0x000fe2000fffe03f */
[----:B------:R-:W1:Y:S01]  /*9110*/  MUFU.TANH R156, R156 ;  /* 0x0000009c009c7308 */ /* 0x000e620000002400 */
[----:B------:R-:W-:-:S07]  /*9120*/  UMOV UR7, 0x40000040 ;  /* 0x4000004000077882 */ /* 0x000fce0000000000 */
[----:B------:R-:W3:Y:S08]  /*9130*/  MUFU.TANH R158, R158 ;  /* 0x0000009e009e7308 */ /* 0x000ef00000002400 */
[----:B------:R-:W4:Y:S01]  /*9140*/  MUFU.TANH R106, R106 ;  /* 0x0000006a006a7308 */ /* 0x000f220000002400 */
[----:B-1----:R-:W-:-:S07]  /*9150*/  FMNMX.FTZ R7, R156, R7, !PT ;  /* 0x000000079c077209 */ /* 0x002fce0007810000 */
[----:B------:R-:W1:Y:S01]  /*9160*/  MUFU.TANH R108, R108 ;  /* 0x0000006c006c7308 */ /* 0x000e620000002400 */
[----:B---3--:R-:W-:-:S04]  /*9170*/  FMNMX.FTZ R7, R158, R7, !PT ;  /* 0x000000079e077209 */ /* 0x008fc80007810000 */
[----:B------:R-:W-:-:S03]  /*9180*/  FMNMX.FTZ R7, R182, R7, !PT ;  /* 0x00000007b6077209 */ /* 0x000fc60007810000 */
[----:B------:R-:W-:Y:S01]  /*9190*/  MUFU.TANH R88, R88 ;  /* 0x0000005800587308 */ /* 0x000fe20000002400 */
[----:B------:R-:W-:-:S04]  /*91a0*/  FMNMX.FTZ R7, R184, R7, !PT ;  /* 0x00000007b8077209 */ /* 0x000fc80007810000 */
[----:B------:R-:W-:-:S03]  /*91b0*/  FMNMX.FTZ R7, R186, R7, !PT ;  /* 0x00000007ba077209 */ /* 0x000fc60007810000 */
[----:B------:R-:W-:Y:S01]  /*91c0*/  MUFU.TANH R90, R90 ;  /* 0x0000005a005a7308 */ /* 0x000fe20000002400 */
[----:B----4-:R-:W-:-:S04]  /*91d0*/  FMNMX.FTZ R7, R106, R7, !PT ;  /* 0x000000076a077209 */ /* 0x010fc80007810000 */
[----:B-1----:R-:W-:-:S03]  /*91e0*/  FMNMX.FTZ R7, R108, R7, !PT ;  /* 0x000000076c077209 */ /* 0x002fc60007810000 */
        /* <DEDUP_REMOVED lines=25> */
[----:B------:R-:W1:Y:S08]  /*9380*/  MUFU.TANH R152, R152 ;  /* 0x0000009800987308 */ /* 0x000e700000002400 */
[----:B------:R-:W3:Y:S08]  /*9390*/  MUFU.TANH R154, R154 ;  /* 0x0000009a009a7308 */ /* 0x000ef00000002400 */
[----:B------:R-:W-:Y:S01]  /*93a0*/  MUFU.TANH R126, R126 ;  /* 0x0000007e007e7308 */ /* 0x000fe20000002400 */
[----:B-1----:R-:W-:-:S04]  /*93b0*/  FMNMX.FTZ R7, R152, R7, !PT ;  /* 0x0000000798077209 */ /* 0x002fc80007810000 */
[----:B------:R-:W-:-:S03]  /*93c0*/  FMNMX.FTZ R7, R124, R7, !PT ;  /* 0x000000077c077209 */ /* 0x000fc60007810000 */
[----:B------:R-:W-:Y:S01]  /*93d0*/  MUFU.TANH R130, R130 ;  /* 0x0000008200827308 */ /* 0x000fe20000002400 */
[----:B---3--:R-:W-:-:S04]  /*93e0*/  FMNMX.FTZ R7, R154, R7, !PT ;  /* 0x000000079a077209 */ /* 0x008fc80007810000 */
[----:B------:R-:W-:-:S03]  /*93f0*/  FMNMX.FTZ R7, R128, R7, !PT ;  /* 0x0000000780077209 */ /* 0x000fc60007810000 */
[----:B------:R-:W-:Y:S01]  /*9400*/  MUFU.TANH R200, R200 ;  /* 0x000000c800c87308 */ /* 0x000fe20000002400 */
[----:B------:R-:W-:-:S04]  /*9410*/  FMNMX.FTZ R7, R190, R7, !PT ;  /* 0x00000007be077209 */ /* 0x000fc80007810000 */
[----:B------:R-:W-:-:S03]  /*9420*/  FMNMX.FTZ R7, R132, R7, !PT ;  /* 0x0000000784077209 */ /* 0x000fc60007810000 */
[----:B------:R-:W-:Y:S01]  /*9430*/  MUFU.TANH R134, R134 ;  /* 0x0000008600867308 */ /* 0x000fe20000002400 */
[----:B------:R-:W-:-:S05]  /*9440*/  FMNMX.FTZ R7, R192, R7, !PT ;  /* 0x00000007c0077209 */ /* 0x000fca0007810000 */
[----:B--2---:R-:W1:Y:S02]  /*9450*/  SHFL.BFLY PT, R0, R7, 0x2, 0x1f ;  /* 0x0c401f0007007f89 */ /* 0x004e6400000e0000 */
[----:B------:R-:W-:Y:S01]  /*9460*/  MUFU.TANH R202, R202 ;  /* 0x000000ca00ca7308 */ /* 0x000fe20000002400 */
[----:B-1----:R-:W-:-:S05]  /*9470*/  FMNMX.FTZ R0, R7, R0, !PT ;  /* 0x0000000007007209 */ /* 0x002fca0007810000 */
[----:B------:R-:W1:Y:S02]  /*9480*/  SHFL.BFLY PT, R7, R0, 0x1, 0x1f ;  /* 0x0c201f0000077f89 */ /* 0x000e6400000e0000 */
[----:B-1----:R-:W-:Y:S02]  /*9490*/  FMNMX.FTZ R8, R0, R7, !PT ;  /* 0x0000000700087209 */ /* 0x002fe40007810000 */
[----:B------:R-:W-:-:S03]  /*94a0*/  FMNMX.FTZ R7, R13, R12, !PT ;  /* 0x0000000c0d077209 */ /* 0x000fc60007810000 */
[----:B0-----:R-:W-:Y:S01]  /*94b0*/  FMUL.FTZ R111, R8, R11 ;  /* 0x0000000b086f7220 */ /* 0x001fe20000410000 */
[----:B------:R-:W-:Y:S01]  /*94c0*/  FMNMX.FTZ R7, R20, R7, !PT ;  /* 0x0000000714077209 */ /* 0x000fe20007810000 */
[----:B------:R-:W-:Y:S02]  /*94d0*/  FADD.FTZ R0, -R8, R15 ;  /* 0x0000000f08007221 */ /* 0x000fe40000010100 */
[--C-:B------:R-:W-:Y:S01]  /*94e0*/  FFMA.FTZ R15, R2, R11, -R111.reuse ;  /* 0x0000000b020f7223 */ /* 0x100fe2000001086f */
[----:B------:R-:W-:Y:S01]  /*94f0*/  FMNMX.FTZ R7, R88, R7, !PT ;  /* 0x0000000758077209 */ /* 0x000fe20007810000 */
[-C--:B------:R-:W-:Y:S01]  /*9500*/  FMUL.FTZ R0, R0, R11.reuse ;  /* 0x0000000b00007220 */ /* 0x080fe20000410000 */
[-CC-:B------:R-:W-:Y:S01]  /*9510*/  FFMA.FTZ R174, R174, R11.reuse, -R111.reuse ;  /* 0x0000000baeae7223 */ /* 0x180fe2000001086f */
        /* <DEDUP_REMOVED lines=24> */
[----:B------:R-:W-:Y:S01]  /*96a0*/  FFMA.FTZ R116, R154, R11, -R111 ;  /* 0x0000000b9a747223 */ /* 0x000fe2000001086f */
[----:B------:R-:W-:-:S02]  /*96b0*/  WARPGROUP.DEPBAR.LE gsb0, 0x0 ;  /* 0x00008000000079c5 */ /* 0x000fc40000010000 */
[----:B------:R-:W-:Y:S01]  /*96c0*/  WARPGROUP.ARRIVE ;  /* 0x00000000000079c5 */ /* 0x000fe20000000000 */
[----:B------:R-:W-:Y:S01]  /*96d0*/  FMNMX.FTZ R7, R102, R7, !PT ;  /* 0x0000000766077209 */ /* 0x000fe20007810000 */
[----:B------:R-:W-:Y:S01]  /*96e0*/  FMUL.FTZ R148, R123, UR5 ;  /* 0x000000057b947c20 */ /* 0x000fe20008410000 */
[----:B------:R-:W-:Y:S01]  /*96f0*/  FMUL.FTZ R150, R127, UR5 ;  /* 0x000000057f967c20 */ /* 0x000fe20008410000 */
[----:B------:R-:W-:Y:S01]  /*9700*/  MUFU.EX2 R89, R89 ;  /* 0x0000005900597308 */ /* 0x000fe20000000800 */
[----:B------:R-:W-:Y:S01]  /*9710*/  FMNMX.FTZ R7, R104, R7, !PT ;  /* 0x0000000768077209 */ /* 0x000fe20007810000 */
[----:B------:R-:W-:Y:S01]  /*9720*/  HGMMA.64x128x16.F32 R24, R144, gdesc[UR4].tnspB, R24, gsb0 ;  /* 0x41e0000490187df0 */ /* 0x000fe20008000818 */
[----:B------:R-:W-:Y:S01]  /*9730*/  UIADD3 UR6, UR4, 0x200, URZ ;  /* 0x0000020004067890 */ /* 0x000fe2000fffe03f */
[--C-:B------:R-:W-:Y:S01]  /*9740*/  FFMA.FTZ R107, R128, R11, -R111.reuse ;  /* 0x0000000b806b7223 */ /* 0x100fe2000001086f */
[----:B------:R-:W-:Y:S01]  /*9750*/  UMOV UR7, 0x40000040 ;  /* 0x4000004000077882 */ /* 0x000fe20000000000 */
[----:B------:R-:W-:Y:S01]  /*9760*/  FMNMX.FTZ R7, R194, R7, !PT ;  /* 0x00000007c2077209 */ /* 0x000fe20007810000 */
[----:B------:R-:W-:Y:S01]  /*9770*/  UIADD3 UR4, UR4, 0x280, URZ ;  /* 0x0000028004047890 */ /* 0x000fe2000fffe03f */
[----:B------:R-:W0:Y:S01]  /*9780*/  MUFU.TANH R148, R148 ;  /* 0x0000009400947308 */ /* 0x000e220000002400 */
[--C-:B------:R-:W-:Y:S01]  /*9790*/  FFMA.FTZ R120, R190, R11, -R111.reuse ;  /* 0x0000000bbe787223 */ /* 0x100fe2000001086f */
[----:B------:R-:W-:Y:S01]  /*97a0*/  FMNMX.FTZ R7, R114, R7, !PT ;  /* 0x0000000772077209 */ /* 0x000fe20007810000 */
[----:B------:R-:W-:-:S03]  /*97b0*/  FFMA.FTZ R109, R132, R11, -R111 ;  /* 0x0000000b846d7223 */ /* 0x000fc6000001086f */
[----:B------:R-:W-:Y:S02]  /*97c0*/  FMNMX.FTZ R7, R196, R7, !PT ;  /* 0x00000007c4077209 */ /* 0x000fe40007810000 */
[----:B------:R-:W1:Y:S02]  /*97d0*/  MUFU.TANH R150, R150 ;  /* 0x0000009600967308 */ /* 0x000e640000002400 */
[----:B------:R-:W-:-:S04]  /*97e0*/  FMNMX.FTZ R7, R118, R7, !PT ;  /* 0x0000000776077209 */ /* 0x000fc80007810000 */
[----:B------:R-:W-:Y:S02]  /*97f0*/  FMNMX.FTZ R7, R198, R7, !PT ;  /* 0x00000007c6077209 */ /* 0x000fe40007810000 */
[----:B------:R-:W2:Y:S02]  /*9800*/  MUFU.EX2 R176, R176 ;  /* 0x000000b000b07308 */ /* 0x000ea40000000800 */
[----:B------:R-:W-:-:S04]  /*9810*/  FMNMX.FTZ R7, R122, R7, !PT ;  /* 0x000000077a077209 */ /* 0x000fc80007810000 */
[----:B0-----:R-:W-:Y:S02]  /*9820*/  FMNMX.FTZ R7, R148, R7, !PT ;  /* 0x0000000794077209 */ /* 0x001fe40007810000 */
[----:B------:R-:W-:Y:S02]  /*9830*/  MUFU.EX2 R91, R91 ;  /* 0x0000005b005b7308 */ /* 0x000fe40000000800 */
[----:B------:R-:W-:-:S04]  /*9840*/  FMNMX.FTZ R7, R126, R7, !PT ;  /* 0x000000077e077209 */ /* 0x000fc80007810000 */
[----:B-1----:R-:W-:Y:S02]  /*9850*/  FMNMX.FTZ R7, R150, R7, !PT ;  /* 0x0000000796077209 */ /* 0x002fe40007810000 */
[----:B------:R-:W-:Y:S01]  /*9860*/  MUFU.EX2 R93, R93 ;  /* 0x0000005d005d7308 */ /* 0x000fe20000000800 */
[----:B--2---:R-:W-:Y:S02]  /*9870*/  F2FP.F16.F32.PACK_AB R158, R176, R89 ;  /* 0x00000059b09e723e */ /* 0x004fe400000000ff */
[----:B------:R-:W-:-:S04]  /*9880*/  FMNMX.FTZ R7, R130, R7, !PT ;  /* 0x0000000782077209 */ /* 0x000fc80007810000 */
[----:B------:R-:W-:Y:S01]  /*9890*/  FMNMX.FTZ R7, R200, R7, !PT ;  /* 0x00000007c8077209 */ /* 0x000fe20007810000 */
[----:B------:R-:W-:Y:S03]  /*98a0*/  MUFU.EX2 R95, R95 ;  /* 0x0000005f005f7308 */ /* 0x000fe60000000800 */
[----:B------:R-:W-:-:S04]  /*98b0*/  FMNMX.FTZ R7, R134, R7, !PT ;  /* 0x0000000786077209 */ /* 0x000fc80007810000 */
[----:B------:R-:W-:Y:S01]  /*98c0*/  FMNMX.FTZ R7, R202, R7, !PT ;  /* 0x00000007ca077209 */ /* 0x000fe20007810000 */
[----:B------:R-:W-:Y:S04]  /*98d0*/  MUFU.EX2 R178, R178 ;  /* 0x000000b200b27308 */ /* 0x000fe80000000800 */
[----:B------:R-:W0:Y:S04]  /*98e0*/  SHFL.BFLY PT, R2, R7, 0x2, 0x1f ;  /* 0x0c401f0007027f89 */ /* 0x000e2800000e0000 */
        /* <DEDUP_REMOVED lines=9> */
[----:B0-----:R-:W-:-:S05]  /*9980*/  FMNMX.FTZ R7, R2, R7, !PT ;  /* 0x0000000702077209 */ /* 0x001fca0007810000 */
[CC--:B------:R-:W-:Y:S01]  /*9990*/  FMUL.FTZ R113, R7.reuse, R11.reuse ;  /* 0x0000000b07717220 */ /* 0x0c0fe20000410000 */
[----:B------:R-:W-:Y:S01]  /*99a0*/  FADD.FTZ R2, -R7, R12 ;  /* 0x0000000c07027221 */ /* 0x000fe20000010100 */
[----:B------:R-:W-:Y:S02]  /*99b0*/  MUFU.EX2 R112, R112 ;  /* 0x0000007000707308 */ /* 0x000fe40000000800 */
[-CC-:B------:R-:W-:Y:S01]  /*99c0*/  FFMA.FTZ R13, R13, R11.reuse, -R113.reuse ;  /* 0x0000000b0d0d7223 */ /* 0x180fe20000010871 */
[-C--:B------:R-:W-:Y:S01]  /*99d0*/  FMUL.FTZ R2, R2, R11.reuse ;  /* 0x0000000b02027220 */ /* 0x080fe20000410000 */
        /* <DEDUP_REMOVED lines=13> */
[----:B0-----:R-:W-:-:S02]  /*9ab0*/  IMAD.U32 R13, RZ, RZ, UR37 ;  /* 0x00000025ff0d7e24 */ /* 0x001fc4000f8e00ff */
[-CC-:B------:R-:W-:Y:S01]  /*9ac0*/  FFMA.FTZ R114, R114, R11.reuse, -R113.reuse ;  /* 0x0000000b72727223 */ /* 0x180fe20000010871 */
[-CC-:B------:R-:W-:Y:S01]  /*9ad0*/  FFMA.FTZ R196, R196, R11.reuse, -R113.reuse ;  /* 0x0000000bc4c47223 */ /* 0x180fe20000010871 */
[-CC-:B------:R-:W-:Y:S01]  /*9ae0*/  FFMA.FTZ R118, R118, R11.reuse, -R113.reuse ;  /* 0x0000000b76767223 */ /* 0x180fe20000010871 */
[-CC-:B------:R-:W-:Y:S01]  /*9af0*/  FFMA.FTZ R198, R198, R11.reuse, -R113.reuse ;  /* 0x0000000bc6c67223 */ /* 0x180fe20000010871 */
[----:B------:R-:W-:Y:S01]  /*9b00*/  @!P1 LEA R13, R13, UR38, 0x3 ;  /* 0x000000260d0d9c11 */ /* 0x000fe2000f8e18ff */
[----:B------:R-:W-:Y:S01]  /*9b10*/  FFMA.FTZ R122, R122, R11, -R113 ;  /* 0x0000000b7a7a7223 */ /* 0x000fe20000010871 */
[----:B------:R-:W-:Y:S02]  /*9b20*/  WARPGROUP.DEPBAR.LE gsb0, 0x0 ;  /* 0x00008000000079c5 */ /* 0x000fe40000010000 */
[----:B------:R-:W-:Y:S01]  /*9b30*/  WARPGROUP.ARRIVE ;  /* 0x00000000000079c5 */ /* 0x000fe20000000000 */
[----:B------:R0:W2:Y:S01]  /*9b40*/  MUFU.EX2 R124, R20 ;  /* 0x00000014007c7308 */ /* 0x0000a20000000800 */
[----:B------:R-:W-:-:S02]  /*9b50*/  @!P1 VIADD R13, R13, 0x2a840 ;  /* 0x0002a8400d0d9836 */ /* 0x000fc40000000000 */
[-CC-:B------:R-:W-:Y:S01]  /*9b60*/  FFMA.FTZ R144, R156, R11.reuse, -R111.reuse ;  /* 0x0000000b9c907223 */ /* 0x180fe2000001086f */
[-C--:B------:R-:W-:Y:S01]  /*9b70*/  FFMA.FTZ R146, R182, R11.reuse, -R111 ;  /* 0x0000000bb6927223 */ /* 0x080fe2000001086f */
[----:B------:R-:W-:Y:S01]  /*9b80*/  FFMA.FTZ R148, R148, R11, -R113 ;  /* 0x0000000b94947223 */ /* 0x000fe20000010871 */
[----:B------:R-:W-:Y:S01]  /*9b90*/  HGMMA.64x128x16.F32 R24, R140, gdesc[UR4].tnspB, R24, gsb0 ;  /* 0x41e000048c187df0 */ /* 0x000fe20008000818 */
[----:B------:R-:W-:Y:S01]  /*9ba0*/  UMOV UR6, UR4 ;  /* 0x0000000400067c82 */ /* 0x000fe20008000000 */
[----:B------:R-:W-:Y:S01]  /*9bb0*/  UMOV UR7, 0x40000040 ;  /* 0x4000004000077882 */ /* 0x000fe20000000000 */
[----:B------:R-:W3:Y:S01]  /*9bc0*/  MUFU.EX2 R88, R88 ;  /* 0x0000005800587308 */ /* 0x000ee20000000800 */
[----:B------:R-:W-:Y:S01]  /*9bd0*/  @!P1 PRMT R13, RZ, 0x654, R13 ;  /* 0x00000654ff0d9816 */ /* 0x000fe2000000000d */
[----:B-1----:R-:W-:Y:S01]  /*9be0*/  FFMA.FTZ R3, R2, R3, R157 ;  /* 0x0000000302037223 */ /* 0x002fe2000001009d */
[-CC-:B------:R-:W-:Y:S01]  /*9bf0*/  FFMA.FTZ R126, R126, R11.reuse, -R113.reuse ;  /* 0x0000000b7e7e7223 */ /* 0x180fe20000010871 */
[-CC-:B------:R-:W-:Y:S01]  /*9c00*/  FFMA.FTZ R150, R150, R11.reuse, -R113.reuse ;  /* 0x0000000b96967223 */ /* 0x180fe20000010871 */
[----:B------:R-:W-:Y:S01]  /*9c10*/  FFMA.FTZ R130, R130, R11, -R113 ;  /* 0x0000000b82827223 */ /* 0x000fe20000010871 */
[----:B0-----:R-:W-:-:S02]  /*9c20*/  IMAD.U32 R20, RZ, RZ, UR10 ;  /* 0x0000000aff147e24 */ /* 0x001fc4000f8e00ff */
[-C--:B------:R-:W-:Y:S01]  /*9c30*/  FFMA.FTZ R200, R200, R11.reuse, -R113 ;  /* 0x0000000bc8c87223 */ /* 0x080fe20000010871 */
[----:B------:R-:W0:Y:S01]  /*9c40*/  MUFU.EX2 R90, R90 ;  /* 0x0000005a005a7308 */ /* 0x000e220000000800 */
[----:B--2---:R-:W-:Y:S01]  /*9c50*/  FADD.FTZ R3, R124, R3 ;  /* 0x000000037c037221 */ /* 0x004fe20000010000 */
[-CC-:B------:R-:W-:Y:S01]  /*9c60*/  FFMA.FTZ R134, R134, R11.reuse, -R113.reuse ;  /* 0x0000000b86867223 */ /* 0x180fe20000010871 */
[----:B------:R-:W-:Y:S02]  /*9c70*/  @!P1 VIADD R20, R20, 0x2a860 ;  /* 0x0002a86014149836 */ /* 0x000fe40000000000 */
[-C--:B------:R-:W-:Y:S01]  /*9c80*/  FFMA.FTZ R113, R202, R11.reuse, -R113 ;  /* 0x0000000bca717223 */ /* 0x080fe20000010871 */
[----:B------:R-:W-:Y:S01]  /*9c90*/  FFMA.FTZ R111, R192, R11, -R111 ;  /* 0x0000000bc06f7223 */ /* 0x000fe2000001086f */
[----:B------:R-:W-:Y:S01]  /*9ca0*/  UMOV UR4, UR37 ;  /* 0x0000002500047c82 */ /* 0x000fe20008000000 */
[----:B------:R-:W-:Y:S01]  /*9cb0*/  F2FP.F16.F32.PACK_AB R156, R174, R15 ;  /* 0x0000000fae9c723e */ /* 0x000fe200000000ff */
[----:B------:R-:W1:Y:S01]  /*9cc0*/  MUFU.EX2 R92, R92 ;  /* 0x0000005c005c7308 */ /* 0x000e620000000800 */
[----:B---3--:R-:W-:Y:S01]  /*9cd0*/  FADD.FTZ R3, R88, R3 ;  /* 0x0000000358037221 */ /* 0x008fe20000010000 */
[----:B------:R-:W-:-:S02]  /*9ce0*/  @!P1 PRMT R20, RZ, 0x654, R20 ;  /* 0x00000654ff149816 */ /* 0x000fc40000000014 */
[----:B------:R-:W-:-:S04]  /*9cf0*/  F2FP.F16.F32.PACK_AB R157, R124, R157 ;  /* 0x0000009d7c9d723e */ /* 0x000fc800000000ff */
[----:B------:R-:W2:Y:S01]  /*9d00*/  MUFU.EX2 R144, R144 ;  /* 0x0000009000907308 */ /* 0x000ea20000000800 */
[C---:B0-----:R-:W-:Y:S01]  /*9d10*/  FADD.FTZ R3, R90.reuse, R3 ;  /* 0x000000035a037221 */ /* 0x041fe20000010000 */
[----:B------:R-:W-:-:S06]  /*9d20*/  F2FP.F16.F32.PACK_AB R159, R90, R88 ;  /* 0x000000585a9f723e */ /* 0x000fcc00000000ff */
[----:B------:R-:W0:Y:S01]  /*9d30*/  MUFU.EX2 R94, R94 ;  /* 0x0000005e005e7308 */ /* 0x000e220000000800 */
[----:B-1----:R-:W-:-:S07]  /*9d40*/  FADD.FTZ R3, R92, R3 ;  /* 0x000000035c037221 */ /* 0x002fce0000010000 */
[----:B------:R-:W1:Y:S01]  /*9d50*/  MUFU.EX2 R96, R96 ;  /* 0x0000006000607308 */ /* 0x000e620000000800 */
[----:B--2---:R-:W-:-:S07]  /*9d60*/  F2FP.F16.F32.PACK_AB R152, R144, R91 ;  /* 0x0000005b9098723e */ /* 0x004fce00000000ff */
        /* <DEDUP_REMOVED lines=26> */
[----:B-1----:R-:W-:-:S07]  /*9f10*/  FADD.FTZ R3, R118, R3 ;  /* 0x0000000376037221 */ /* 0x002fce0000010000 */
[----:B------:R-:W-:Y:S01]  /*9f20*/  MUFU.EX2 R105, R105 ;  /* 0x0000006900697308 */ /* 0x000fe20000000800 */
[C---:B--2---:R-:W-:Y:S01]  /*9f30*/  FADD.FTZ R3, R147.reuse, R3 ;  /* 0x0000000393037221 */ /* 0x044fe20000010000 */
[----:B------:R-:W-:Y:S01]  /*9f40*/  F2FP.F16.F32.PACK_AB R147, R147, R118 ;  /* 0x000000769393723e */ /* 0x000fe200000000ff */
[----:B------:R-:W-:Y:S02]  /*9f50*/  WARPGROUP.DEPBAR.LE gsb0, 0x0 ;  /* 0x00008000000079c5 */ /* 0x000fe40000010000 */
[----:B------:R-:W-:Y:S01]  /*9f60*/  WARPGROUP.ARRIVE ;  /* 0x00000000000079c5 */ /* 0x000fe20000000000 */
[----:B------:R-:W-:Y:S02]  /*9f70*/  F2FP.F16.F32.PACK_AB R140, R112, R103 ;  /* 0x00000067708c723e */ /* 0x000fe400000000ff */
[----:B------:R1:W2:Y:S01]  /*9f80*/  MUFU.EX2 R141, R148 ;  /* 0x00000094008d7308 */ /* 0x0002a20000000800 */
[----:B0-----:R-:W-:Y:S02]  /*9f90*/  FADD.FTZ R3, R122, R3 ;  /* 0x000000037a037221 */ /* 0x001fe40000010000 */
[----:B------:R-:W-:Y:S01]  /*9fa0*/  HGMMA.64x128x16.F32 R24, R136, gdesc[UR4].tnspB, R24, gsb0 ;  /* 0x41e0000488187df0 */ /* 0x000fe20008000818 */
[----:B------:R-:W-:-:S04]  /*9fb0*/  UMOV UR7, UR36 ;  /* 0x0000002400077c82 */ /* 0x000fc80008000000 */
[----:B------:R-:W0:Y:S01]  /*9fc0*/  MUFU.EX2 R126, R126 ;  /* 0x0000007e007e7308 */ /* 0x000e220000000800 */
[----:B-1----:R-:W-:-:S07]  /*9fd0*/  F2FP.F16.F32.PACK_AB R148, R178, R95 ;  /* 0x0000005fb294723e */ /* 0x002fce00000000ff */
[----:B------:R-:W1:Y:S01]  /*9fe0*/  MUFU.EX2 R116, R116 ;  /* 0x0000007400747308 */ /* 0x000e620000000800 */
[C---:B--2---:R-:W-:Y:S01]  /*9ff0*/  FADD.FTZ R3, R141.reuse, R3 ;  /* 0x000000038d037221 */ /* 0x044fe20000010000 */
[----:B------:R-:W-:-:S06]  /*a000*/  F2FP.F16.F32.PACK_AB R141, R141, R122 ;  /* 0x0000007a8d8d723e */ /* 0x000fcc00000000ff */
[----:B------:R2:W3:Y:S01]  /*a010*/  MUFU.EX2 R143, R150 ;  /* 0x00000096008f7308 */ /* 0x0004e20000000800 */
[----:B0-----:R-:W-:-:S07]  /*a020*/  FADD.FTZ R3, R126, R3 ;  /* 0x000000037e037221 */ /* 0x001fce0000010000 */
[----:B------:R-:W-:Y:S01]  /*a030*/  MUFU.EX2 R107, R107 ;  /* 0x0000006b006b7308 */ /* 0x000fe20000000800 */
[----:B--2---:R-:W-:Y:S02]  /*a040*/  F2FP.F16.F32.PACK_AB R150, R106, R97 ;  /* 0x000000616a96723e */ /* 0x004fe400000000ff */
[----:B-1----:R-:W-:-:S05]  /*a050*/  F2FP.F16.F32.PACK_AB R142, R116, R105 ;  /* 0x00000069748e723e */ /* 0x002fca00000000ff */
[----:B------:R-:W0:Y:S01]  /*a060*/  MUFU.EX2 R130, R130 ;  /* 0x0000008200827308 */ /* 0x000e220000000800 */
[C---:B---3--:R-:W-:Y:S01]  /*a070*/  FADD.FTZ R3, R143.reuse, R3 ;  /* 0x000000038f037221 */ /* 0x048fe20000010000 */
[----:B------:R-:W-:-:S06]  /*a080*/  F2FP.F16.F32.PACK_AB R143, R143, R126 ;  /* 0x0000007e8f8f723e */ /* 0x000fcc00000000ff */
[----:B------:R-:W-:Y:S08]  /*a090*/  MUFU.EX2 R120, R120 ;  /* 0x0000007800787308 */ /* 0x000ff00000000800 */
[----:B------:R-:W-:Y:S01]  /*a0a0*/  MUFU.EX2 R109, R109 ;  /* 0x0000006d006d7308 */ /* 0x000fe20000000800 */
[----:B0-----:R-:W-:-:S07]  /*a0b0*/  FADD.FTZ R3, R130, R3 ;  /* 0x0000000382037221 */ /* 0x001fce0000010000 */
[----:B------:R-:W-:Y:S08]  /*a0c0*/  MUFU.EX2 R134, R134 ;  /* 0x0000008600867308 */ /* 0x000ff00000000800 */
[----:B------:R-:W0:Y:S08]  /*a0d0*/  MUFU.EX2 R12, R111 ;  /* 0x0000006f000c7308 */ /* 0x000e300000000800 */
[----:B------:R-:W1:Y:S01]  /*a0e0*/  MUFU.EX2 R113, R113 ;  /* 0x0000007100717308 */ /* 0x000e620000000800 */
[----:B------:R-:W-:-:S02]  /*a0f0*/  WARPGROUP.DEPBAR.LE gsb0, 0x0 ;  /* 0x00008000000079c5 */ /* 0x000fc40000010000 */
[----:B------:R2:W-:Y:S05]  /*a100*/  @!P1 SYNCS.ARRIVE.TRANS64.RED.A1T0 RZ, [R13+URZ], RZ ;  /* 0x000000ff0dff99a7 */ /* 0x0005ea000810043f */
[----:B------:R-:W3:Y:S01]  /*a110*/  MUFU.EX2 R137, R200 ;  /* 0x000000c800897308 */ /* 0x000ee20000000800 */
[----:B0-----:R-:W-:Y:S02]  /*a120*/  F2FP.F16.F32.PACK_AB R138, R12, R109 ;  /* 0x0000006d0c8a723e */ /* 0x001fe400000000ff */
[----:B------:R-:W-:Y:S02]  /*a130*/  F2FP.F16.F32.PACK_AB R136, R120, R107 ;  /* 0x0000006b7888723e */ /* 0x000fe400000000ff */
[----:B-1----:R-:W-:Y:S01]  /*a140*/  F2FP.F16.F32.PACK_AB R139, R113, R134 ;  /* 0x00000086718b723e */ /* 0x002fe200000000ff */
[----:B--2---:R-:W-:Y:S01]  /*a150*/  FFMA.FTZ R13, R0, R6, R15 ;  /* 0x00000006000d7223 */ /* 0x004fe2000001000f */
[----:B------:R0:W-:Y:S01]  /*a160*/  @!P1 SYNCS.ARRIVE.TRANS64.RED.A1T0 RZ, [R20+URZ], RZ ;  /* 0x000000ff14ff99a7 */ /* 0x0001e2000810043f */
[C---:B------:R-:W-:Y:S01]  /*a170*/  ISETP.GT.AND P1, PT, R9.reuse, R14, PT ;  /* 0x0000000e0900720c */ /* 0x040fe20003f24270 */
[----:B------:R-:W-:-:S02]  /*a180*/  VIADD R9, R9, 0xffffffff ;  /* 0xffffffff09097836 */ /* 0x000fc40000000000 */
[----:B------:R-:W-:Y:S01]  /*a190*/  FADD.FTZ R6, R174, R13 ;  /* 0x0000000dae067221 */ /* 0x000fe20000010000 */
[----:B------:R-:W-:-:S03]  /*a1a0*/  IMAD.MOV.U32 R15, RZ, RZ, R8 ;  /* 0x000000ffff0f7224 */ /* 0x000fc600078e0008 */
[----:B------:R-:W-:Y:S01]  /*a1b0*/  FADD.FTZ R13, R89, R6 ;  /* 0x00000006590d7221 */ /* 0x000fe20000010000 */
[C---:B---3--:R-:W-:Y:S01]  /*a1c0*/  FADD.FTZ R3, R137.reuse, R3 ;  /* 0x0000000389037221 */ /* 0x048fe20000010000 */
[----:B------:R-:W-:Y:S02]  /*a1d0*/  F2FP.F16.F32.PACK_AB R137, R137, R130 ;  /* 0x000000828989723e */ /* 0x000fe400000000ff */
[----:B------:R-:W-:Y:S01]  /*a1e0*/  FADD.FTZ R6, R176, R13 ;  /* 0x0000000db0067221 */ /* 0x000fe20000010000 */
[----:B------:R-:W-:-:S03]  /*a1f0*/  FADD.FTZ R3, R134, R3 ;  /* 0x0000000386037221 */ /* 0x000fc60000010000 */
[----:B------:R-:W-:Y:S01]  /*a200*/  FADD.FTZ R13, R91, R6 ;  /* 0x000000065b0d7221 */ /* 0x000fe20000010000 */
[----:B------:R-:W-:-:S03]  /*a210*/  FADD.FTZ R3, R113, R3 ;  /* 0x0000000371037221 */ /* 0x000fc60000010000 */
[----:B------:R-:W-:Y:S01]  /*a220*/  FADD.FTZ R6, R144, R13 ;  /* 0x0000000d90067221 */ /* 0x000fe20000010000 */
[----:B------:R-:W-:-:S03]  /*a230*/  F2FP.F16.F32.PACK_AB R144, R108, R99 ;  /* 0x000000636c90723e */ /* 0x000fc600000000ff */
[----:B------:R-:W-:-:S04]  /*a240*/  FADD.FTZ R13, R93, R6 ;  /* 0x000000065d0d7221 */ /* 0x000fc80000010000 */
[----:B------:R-:W-:Y:S01]  /*a250*/  FADD.FTZ R6, R146, R13 ;  /* 0x0000000d92067221 */ /* 0x000fe20000010000 */
[----:B------:R-:W-:-:S03]  /*a260*/  F2FP.F16.F32.PACK_AB R146, R110, R101 ;  /* 0x000000656e92723e */ /* 0x000fc600000000ff */
[----:B------:R-:W-:-:S04]  /*a270*/  FADD.FTZ R13, R95, R6 ;  /* 0x000000065f0d7221 */ /* 0x000fc80000010000 */
        /* <DEDUP_REMOVED lines=14> */
[----:B------:R-:W-:Y:S01]  /*a360*/  FADD.FTZ R6, R12, R13 ;  /* 0x0000000d0c067221 */ /* 0x000fe20000010000 */
[----:B------:R-:W-:Y:S01]  /*a370*/  IMAD.MOV.U32 R12, RZ, RZ, R7 ;  /* 0x000000ffff0c7224 */ /* 0x000fe200078e0007 */
[----:B0-----:R-:W-:Y:S06]  /*a380*/  @P1 BRA `(.L_x_1142) ;  /* 0xffffffdc00841947 */ /* 0x001fec000383ffff */
.L_x_1133:
[----:B------:R-:W-:-:S13]  /*a390*/  ISETP.GE.AND P1, PT, R9, R22, PT ;  /* 0x000000160900720c */ /* 0x000fda0003f26270 */
[----:B------:R-:W-:Y:S05]  /*a3a0*/  @!P1 BRA `(.L_x_1143) ;  /* 0x0000003000f09947 */ /* 0x000fea0003800000 */
[----:B------:R-:W-:Y:S01]  /*a3b0*/  IMAD.MOV.U32 R13, RZ, RZ, R7 ;  /* 0x000000ffff0d7224 */ /* 0x000fe200078e0007 */
[----:B------:R-:W-:Y:S01]  /*a3c0*/  UMOV UR7, UR36 ;  /* 0x0000002400077c82 */ /* 0x000fe20008000000 */
[----:B------:R-:W-:Y:S01]  /*a3d0*/  IMAD.MOV.U32 R12, RZ, RZ, R8 ;  /* 0x000000ffff0c7224 */ /* 0x000fe200078e0008 */
[----:B------:R-:W-:Y:S01]  /*a3e0*/  UMOV UR4, UR37 ;  /* 0x0000002500047c82 */ /* 0x000fe20008000000 */
[----:B------:R-:W-:Y:S01]  /*a3f0*/  ULDC UR39, c[0x0][0x9e4] ;  /* 0x0002790000277ab9 */ /* 0x000fe20000000800 */
[----:B------:R-:W-:Y:S01]  /*a400*/  ULDC UR50, c[0x0][0x288] ;  /* 0x0000a20000327ab9 */ /* 0x000fe20000000800 */
[----:B------:R-:W-:Y:S01]  /*a410*/  ULDC UR5, c[0x0][0x9d8] ;  /* 0x0002760000057ab9 */ /* 0x000fe20000000800 */
[----:B------:R-:W-:-:S05]  /*a420*/  ULDC UR54, c[0x0][0x9e0] ;  /* 0x0002780000367ab9 */ /* 0x000fca0000000800 */
.L_x_1160:
[----:B------:R-:W-:-:S04]  /*a430*/  UIADD3 UR37, UR4, 0x1, URZ ;  /* 0x0000000104257890 */ /* 0x000fc8000fffe03f */
[----:B------:R-:W-:-:S04]  /*a440*/  UISETP.NE.AND UP0, UPT, UR37, 0x2, UPT ;  /* 0x000000022500788c */ /* 0x000fc8000bf05270 */
[----:B------:R-:W-:Y:S02]  /*a450*/  USEL UR36, URZ, 0x1, UP0 ;  /* 0x000000013f247887 */ /* 0x000fe40008000000 */
[----:B------:R-:W-:Y:S02]  /*a460*/  USEL UR37, UR37, URZ, UP0 ;  /* 0x0000003f25257287 */ /* 0x000fe40008000000 */
[----:B------:R-:W-:Y:S01]  /*a470*/  ULOP3.LUT UR36, UR7, UR36, URZ, 0x3c, !UPT ;  /* 0x0000002407247292 */ /* 0x000fe2000f8e3c3f */
[----:B------:R-:W-:Y:S11]  /*a480*/  @!P0 BRA `(.L_x_1144) ;  /* 0x0000000000048947 */ /* 0x000ff60003800000 */
[----:B------:R-:W-:Y:S01]  /*a490*/  BPT.TRAP 0x1 ;  /* 0x000000040000795c */ /* 0x000fe20000300000 */
.L_x_1144:
[----:B------:R-:W-:Y:S01]  /*a4a0*/  ULEA UR6, UR37, UR38, 0x3 ;  /* 0x0000002625067291 */ /* 0x000fe2000f8e183f */
[----:B------:R-:W-:-:S05]  /*a4b0*/  IMAD.U32 R7, RZ, RZ, UR36 ;  /* 0x00000024ff077e24 */ /* 0x000fca000f8e00ff */
[----:B------:R-:W-:-:S04]  /*a4c0*/  SHF.L.U32 R7, R7, 0x1f, RZ ;  /* 0x0000001f07077819 */ /* 0x000fc800000006ff */
[----:B------:R0:W1:Y:S01]  /*a4d0*/  SYNCS.PHASECHK.TRANS64.TRYWAIT P1, [UR6+0x2a830], R7 ;  /* 0x02a83007ff0075a7 */ /* 0x0000620008020146 */
[----:B------:R-:W-:Y:S05]  /*a4e0*/  @!P0 BRA `(.L_x_1145) ;  /* 0x0000000000048947 */ /* 0x000fea0003800000 */
[----:B------:R-:W-:Y:S01]  /*a4f0*/  BPT.TRAP 0x1 ;  /* 0x000000040000795c */ /* 0x000fe20000300000 */
.L_x_1145:
[----:B-1----:R-:W-:Y:S05]  /*a500*/  @P1 BRA `(.L_x_1146) ;  /* 0x0000000000081947 */ /* 0x002fea0003800000 */
[----:B------:R-:W1:Y:S02]  /*a510*/  SYNCS.PHASECHK.TRANS64.TRYWAIT P1, [UR6+0x2a830], R7 ;  /* 0x02a83007ff0075a7 */ /* 0x000e640008020146 */
[----:B-1----:R-:W-:Y:S05]  /*a520*/  @!P1 BRA `(.L_x_1147) ;  /* 0x000000ac00789947 */ /* 0x002fea0003800000 */
.L_x_1146:
        /* <DEDUP_REMOVED lines=135> */
.L_x_1148:
[----:B------:R-:W-:Y:S01]  /*ada0*/  ULEA UR10, UR4, UR38, 0x3 ;  /* 0x00000026040a7291 */ /* 0x000fe2000f8e183f */
[----:B------:R-:W-:-:S05]  /*adb0*/  IMAD.U32 R0, RZ, RZ, UR7 ;  /* 0x00000007ff007e24 */ /* 0x000fca000f8e00ff */
[----:B------:R-:W-:-:S04]  /*adc0*/  SHF.L.U32 R0, R0, 0x1f, RZ ;  /* 0x0000001f00007819 */ /* 0x000fc800000006ff */
[----:B------:R2:W3:Y:S01]  /*add0*/  SYNCS.PHASECHK.TRANS64.TRYWAIT P1, [UR10+0x2a850], R0 ;  /* 0x02a85000ff0075a7 */ /* 0x0004e2000802014a */
[----:B------:R-:W-:Y:S05]  /*ade0*/  @!P0 BRA `(.L_x_1149) ;  /* 0x0000000000048947 */ /* 0x000fea0003800000 */
[----:B------:R-:W-:Y:S01]  /*adf0*/  BPT.TRAP 0x1 ;  /* 0x000000040000795c */ /* 0x000fe20000300000 */
.L_x_1149:
[----:B---3--:R-:W-:Y:S05]  /*ae00*/  @P1 BRA `(.L_x_1150) ;  /* 0x0000000000081947 */ /* 0x008fea0003800000 */
[----:B------:R-:W3:Y:S02]  /*ae10*/  SYNCS.PHASECHK.TRANS64.TRYWAIT P1, [UR10+0x2a850], R0 ;  /* 0x02a85000ff0075a7 */ /* 0x000ee4000802014a */
[----:B---3--:R-:W-:Y:S05]  /*ae20*/  @!P1 BRA `(.L_x_1151) ;  /* 0x000000a400509947 */ /* 0x008fea0003800000 */
.L_x_1150:
[----:B------:R-:W-:Y:S01]  /*ae30*/  UIADD3 UR6, UR38, 0x400, URZ ;  /* 0x0000040026067890 */ /* 0x000fe2000fffe03f */
[----:B------:R-:W-:Y:S01]  /*ae40*/  WARPGROUP.ARRIVE ;  /* 0x00000000000079c5 */ /* 0x000fe20000000000 */
[----:B------:R-:W-:-:S05]  /*ae50*/  UMOV UR7, 0x40000040 ;  /* 0x4000004000077882 */ /* 0x000fca0000000000 */
[----:B------:R-:W3:Y:S01]  /*ae60*/  S2R R173, SR_TID.X ;  /* 0x0000000000ad7919 */ /* 0x000ee20000002100 */
[----:B------:R-:W-:Y:S01]  /*ae70*/  USHF.R.U32.HI UR6, URZ, 0x4, UR6 ;  /* 0x000000043f067899 */ /* 0x000fe20008011606 */
[----:B------:R-:W-:Y:S01]  /*ae80*/  ISETP.NE.AND P2, PT, R21, 0x1, PT ;  /* 0x000000011500780c */ /* 0x000fe20003f45270 */
[----:B------:R-:W-:Y:S01]  /*ae90*/  FMUL.FTZ R20, R102, UR5 ;  /* 0x0000000566147c20 */ /* 0x000fe20008410000 */
[----:B------:R-:W-:Y:S01]  /*aea0*/  FMUL.FTZ R11, R95, UR5 ;  /* 0x000000055f0b7c20 */ /* 0x000fe20008410000 */
[----:B------:R-:W-:Y:S01]  /*aeb0*/  ULOP3.LUT UR6, UR6, 0x3fff, URZ, 0xc0, !UPT ;  /* 0x00003fff06067892 */ /* 0x000fe2000f8ec03f */
[----:B------:R-:W-:Y:S01]  /*aec0*/  FMUL.FTZ R95, R111, UR5 ;  /* 0x000000056f5f7c20 */ /* 0x000fe20008410000 */
[----:B------:R-:W-:Y:S02]  /*aed0*/  IMAD.IADD R111, R19, 0x1, R17 ;  /* 0x00000001136f7824 */ /* 0x000fe400078e0211 */
[----:B0-2---:R-:W-:Y:S01]  /*aee0*/  FMUL.FTZ R0, R90, UR5 ;  /* 0x000000055a007c20 */ /* 0x005fe20008410000 */
[----:B------:R-:W-:Y:S01]  /*aef0*/  ULOP3.LUT UR6, UR6, 0x3000000, URZ, 0xfc, !UPT ;  /* 0x0300000006067892 */ /* 0x000fe2000f8efc3f */
[----:B------:R-:W-:Y:S01]  /*af00*/  FMUL.FTZ R90, R106, UR5 ;  /* 0x000000056a5a7c20 */ /* 0x000fe20008410000 */
[----:B------:R-:W-:Y:S01]  /*af10*/  FMUL.FTZ R121, R121, UR5 ;  /* 0x0000000579797c20 */ /* 0x000fe20008410000 */
[----:B------:R-:W-:Y:S01]  /*af20*/  FMUL.FTZ R2, R91, UR5 ;  /* 0x000000055b027c20 */ /* 0x000fe20008410000 */
[----:B------:R-:W-:Y:S01]  /*af30*/  UIMAD UR4, UR4, 0x600, UR6 ;  /* 0x00000600040478a4 */ /* 0x000fe2000f8e0206 */
[----:B------:R-:W-:Y:S01]  /*af40*/  FMUL.FTZ R106, R109, UR5 ;  /* 0x000000056d6a7c20 */ /* 0x000fe20008410000 */
[----:B------:R-:W0:Y:S01]  /*af50*/  @P2 LDC R102, c[0x0][0x44c] ;  /* 0x00011300ff662b82 */ /* 0x000e220000000800 */
[----:B------:R-:W-:Y:S01]  /*af60*/  FMUL.FTZ R91, R107, UR5 ;  /* 0x000000056b5b7c20 */ /* 0x000fe20008410000 */
[----:B------:R-:W-:Y:S01]  /*af70*/  FMUL.FTZ R109, R116, UR5 ;  /* 0x00000005746d7c20 */ /* 0x000fe20008410000 */
[----:B------:R-:W-:Y:S01]  /*af80*/  FMUL.FTZ R107, R112, UR5 ;  /* 0x00000005706b7c20 */ /* 0x000fe20008410000 */
[----:B-1----:R-:W-:Y:S01]  /*af90*/  FMUL.FTZ R7, R88, UR5 ;  /* 0x0000000558077c20 */ /* 0x002fe20008410000 */
[----:B------:R-:W-:Y:S01]  /*afa0*/  UMOV UR6, UR4 ;  /* 0x0000000400067c82 */ /* 0x000fe20008000000 */
[----:B------:R1:W2:Y:S01]  /*afb0*/  MUFU.TANH R112, R121 ;  /* 0x0000007900707308 */ /* 0x0002a20000002400 */
        /* <DEDUP_REMOVED lines=8> */
[----:B-1----:R-:W-:-:S02]  /*b040*/  IMAD R121, R9, -0x60, RZ ;  /* 0xffffffa009797824 */ /* 0x002fc400078e02ff */
[----:B------:R-:W-:Y:S01]  /*b050*/  FMUL.FTZ R103, R108, UR5 ;  /* 0x000000056c677c20 */ /* 0x000fe20008410000 */
[----:B---3--:R-:W-:Y:S01]  /*b060*/  LOP3.LUT P1, RZ, R173, 0x7f, RZ, 0xc0, !PT ;  /* 0x0000007fadff7812 */ /* 0x008fe2000782c0ff */
[----:B------:R-:W-:Y:S01]  /*b070*/  FMUL.FTZ R94, R110, UR5 ;  /* 0x000000056e5e7c20 */ /* 0x000fe20008410000 */
[----:B------:R-:W-:Y:S01]  /*b080*/  FMUL.FTZ R89, R89, UR5 ;  /* 0x0000000559597c20 */ /* 0x000fe20008410000 */
[----:B------:R-:W-:Y:S01]  /*b090*/  FMUL.FTZ R92, R92, UR5 ;  /* 0x000000055c5c7c20 */ /* 0x000fe20008410000 */
[----:B------:R-:W-:Y:S01]  /*b0a0*/  FMUL.FTZ R93, R93, UR5 ;  /* 0x000000055d5d7c20 */ /* 0x000fe20008410000 */
[----:B------:R-:W-:Y:S01]  /*b0b0*/  FMUL.FTZ R96, R96, UR5 ;  /* 0x0000000560607c20 */ /* 0x000fe20008410000 */
[----:B------:R-:W-:Y:S01]  /*b0c0*/  FMUL.FTZ R97, R97, UR5 ;  /* 0x0000000561617c20 */ /* 0x000fe20008410000 */
[----:B0-----:R-:W-:-:S04]  /*b0d0*/  @P2 IMAD.HI.U32 R102, R111, R102, RZ ;  /* 0x000000666f662227 */ /* 0x001fc800078e00ff */
        /* <DEDUP_REMOVED lines=13> */
[----:B------:R-:W0:Y:S08]  /*b1b0*/  MUFU.TANH R7, R7 ;  /* 0x0000000700077308 */ /* 0x000e300000002400 */
[----:B------:R-:W1:Y:S08]  /*b1c0*/  MUFU.TANH R89, R89 ;  /* 0x0000005900597308 */ /* 0x000e700000002400 */
        /* <DEDUP_REMOVED lines=16> */
[----:B------:R-:W5:Y:S02]  /*b2d0*/  @P2 LDC R101, c[0x0][0x450] ;  /* 0x00011400ff652b82 */ /* 0x000f640000000800 */
[----:B------:R-:W0:Y:S01]  /*b2e0*/  MUFU.TANH R88, R88 ;  /* 0x0000005800587308 */ /* 0x000e220000002400 */
[----:B------:R-:W-:Y:S01]  /*b2f0*/  HGMMA.64x128x16.F32 R24, R152, gdesc[UR4].tnspB, R24, gsb0 ;  /* 0x41e0000498187df0 */ /* 0x000fe20008000818 */
[----:B------:R-:W-:Y:S01]  /*b300*/  UIADD3 UR6, UR4, 0x100, URZ ;  /* 0x0000010004067890 */ /* 0x000fe2000fffe03f */
[----:B------:R-:W-:-:S05]  /*b310*/  UMOV UR7, 0x40000040 ;  /* 0x4000004000077882 */ /* 0x000fca0000000000 */
[----:B------:R-:W0:Y:S08]  /*b320*/  MUFU.TANH R158, R158 ;  /* 0x0000009e009e7308 */ /* 0x000e300000002400 */
[----:B------:R-:W0:Y:S01]  /*b330*/  MUFU.TANH R90, R90 ;  /* 0x0000005a005a7308 */ /* 0x000e220000002400 */
[----:B-----5:R-:W-:-:S07]  /*b340*/  @P2 SHF.R.U32.HI R111, RZ, R101, R102 ;  /* 0x00000065ff6f2219 */ /* 0x020fce0000011666 */
[----:B------:R-:W0:Y:S01]  /*b350*/  MUFU.TANH R91, R91 ;  /* 0x0000005b005b7308 */ /* 0x000e220000002400 */
[----:B------:R-:W5:Y:S07]  /*b360*/  SHFL.IDX PT, R116, R111, RZ, 0x1c1f ;  /* 0x001c1fff6f747589 */ /* 0x000f6e00000e0000 */
        /* <DEDUP_REMOVED lines=13> */
[----:B------:R-:W0:Y:S01]  /*b440*/  MUFU.TANH R128, R128 ;  /* 0x0000008000807308 */ /* 0x000e220000002400 */
[----:B------:R-:W-:-:S02]  /*b450*/  WARPGROUP.DEPBAR.LE gsb0, 0x0 ;  /* 0x00008000000079c5 */ /* 0x000fc40000010000 */
[----:B------:R-:W-:Y:S01]  /*b460*/  WARPGROUP.ARRIVE ;  /* 0x00000000000079c5 */ /* 0x000fe20000000000 */
[----:B------:R-:W-:Y:S01]  /*b470*/  FMUL.FTZ R152, R104, UR5 ;  /* 0x0000000568987c20 */ /* 0x000fe20008410000 */
[----:B------:R-:W-:Y:S02]  /*b480*/  IMAD.U32 R104, RZ, RZ, UR37 ;  /* 0x00000025ff687e24 */ /* 0x000fe4000f8e00ff */
[----:B------:R-:W-:Y:S01]  /*b490*/  FMUL.FTZ R154, R130, UR5 ;  /* 0x00000005829a7c20 */ /* 0x000fe20008410000 */
[----:B------:R-:W0:Y:S01]  /*b4a0*/  MUFU.TANH R129, R129 ;  /* 0x0000008100817308 */ /* 0x000e220000002400 */
[----:B------:R-:W-:Y:S01]  /*b4b0*/  HGMMA.64x128x16.F32 R24, R148, gdesc[UR4].tnspB, R24, gsb0 ;  /* 0x41e0000494187df0 */ /* 0x000fe20008000818 */
[----:B------:R-:W-:Y:S01]  /*b4c0*/  UIADD3 UR6, UR4, 0x180, URZ ;  /* 0x0000018004067890 */ /* 0x000fe2000fffe03f */
[----:B------:R-:W-:Y:S01]  /*b4d0*/  @!P1 LEA R101, R104, UR38, 0x3 ;  /* 0x0000002668659c11 */ /* 0x000fe2000f8e18ff */
[----:B------:R-:W-:-:S04]  /*b4e0*/  UMOV UR7, 0x40000040 ;  /* 0x4000004000077882 */ /* 0x000fc80000000000 */
[----:B------:R-:W0:Y:S01]  /*b4f0*/  MUFU.TANH R152, R152 ;  /* 0x0000009800987308 */ /* 0x000e220000002400 */
[----:B------:R-:W-:-:S05]  /*b500*/  @!P1 VIADD R101, R101, 0x2a840 ;  /* 0x0002a84065659836 */ /* 0x000fca0000000000 */
[----:B------:R-:W-:Y:S02]  /*b510*/  @!P1 PRMT R102, RZ, 0x654, R101 ;  /* 0x00000654ff669816 */ /* 0x000fe40000000065 */
[----:B------:R-:W0:Y:S08]  /*b520*/  MUFU.TANH R154, R154 ;  /* 0x0000009a009a7308 */ /* 0x000e300000002400 */
[----:B------:R-:W0:Y:S08]  /*b530*/  MUFU.TANH R156, R156 ;  /* 0x0000009c009c7308 */ /* 0x000e300000002400 */
[----:B------:R-:W0:Y:S08]  /*b540*/  MUFU.TANH R132, R132 ;  /* 0x0000008400847308 */ /* 0x000e300000002400 */
[----:B------:R-:W0:Y:S08]  /*b550*/  MUFU.TANH R133, R133 ;  /* 0x0000008500857308 */ /* 0x000e300000002400 */
[----:B------:R0:W0:Y:S01]  /*b560*/  MUFU.TANH R101, R134 ;  /* 0x0000008600657308 */ /* 0x0000220000002400 */
[----:B------:R-:W-:-:S02]  /*b570*/  WARPGROUP.DEPBAR.LE gsb0, 0x0 ;  /* 0x00008000000079c5 */ /* 0x000fc40000010000 */
[----:B------:R-:W-:Y:S01]  /*b580*/  WARPGROUP.ARRIVE ;  /* 0x00000000000079c5 */ /* 0x000fe20000000000 */
[----:B------:R-:W-:Y:S01]  /*b590*/  FMUL.FTZ R148, R126, UR5 ;  /* 0x000000057e947c20 */ /* 0x000fe20008410000 */
[----:B------:R-:W-:-:S04]  /*b5a0*/  FMUL.FTZ R150, R127, UR5 ;  /* 0x000000057f967c20 */ /* 0x000fc80008410000 */
[----:B------:R-:W-:Y:S01]  /*b5b0*/  HGMMA.64x128x16.F32 R24, R144, gdesc[UR4].tnspB, R24, gsb0 ;  /* 0x41e0000490187df0 */ /* 0x000fe20008000818 */
[----:B------:R-:W-:Y:S01]  /*b5c0*/  UIADD3 UR6, UR4, 0x200, URZ ;  /* 0x0000020004067890 */ /* 0x000fe2000fffe03f */
[----:B------:R-:W0:Y:S01]  /*b5d0*/  MUFU.TANH R148, R148 ;  /* 0x0000009400947308 */ /* 0x000e220000002400 */
[----:B------:R-:W-:-:S07]  /*b5e0*/  UMOV UR7, 0x40000040 ;  /* 0x4000004000077882 */ /* 0x000fce0000000000 */
[----:B------:R-:W0:Y:S01]  /*b5f0*/  MUFU.TANH R150, R150 ;  /* 0x0000009600967308 */ /* 0x000e220000002400 */
[----:B------:R-:W-:Y:S02]  /*b600*/  WARPGROUP.DEPBAR.LE gsb0, 0x0 ;  /* 0x00008000000079c5 */ /* 0x000fe40000010000 */
        /* <DEDUP_REMOVED lines=11> */
[----:B------:R-:W-:Y:S01]  /*b6c0*/  FMUL.FTZ R142, R119, UR5 ;  /* 0x00000005778e7c20 */ /* 0x000fe20008410000 */
[----:B------:R-:W-:Y:S02]  /*b6d0*/  VIADD R105, R121, 0x1 ;  /* 0x0000000179697836 */ /* 0x000fe40000000000 */
[----:B------:R0:W0:Y:S01]  /*b6e0*/  MUFU.TANH R119, R124 ;  /* 0x0000007c00777308 */ /* 0x0000220000002400 */
[----:B------:R-:W-:Y:S01]  /*b6f0*/  HGMMA.64x128x16.F32 R24, R136, gdesc[UR4].tnspB, R24, gsb0 ;  /* 0x41e0000488187df0 */ /* 0x000fe20008000818 */
[----:B------:R-:W-:-:S04]  /*b700*/  IMAD R105, R18, -0x2, R105 ;  /* 0xfffffffe12697824 */ /* 0x000fc800078e0269 */
[C---:B------:R-:W-:Y:S02]  /*b710*/  VIADD R130, R105.reuse, 0xffffffff ;  /* 0xffffffff69827836 */ /* 0x040fe40000000000 */
[----:B------:R-:W0:Y:S01]  /*b720*/  MUFU.TANH R140, R140 ;  /* 0x0000008c008c7308 */ /* 0x000e220000002400 */
[----:B------:R-:W-:-:S05]  /*b730*/  IADD3 R104, R105, -UR50, R16 ;  /* 0x8000003269687c10 */ /* 0x000fca000fffe010 */
[C---:B------:R-:W-:Y:S02]  /*b740*/  VIADD R123, R104.reuse, UR54 ;  /* 0x00000036687b7c36 */ /* 0x040fe40008000000 */
[----:B------:R-:W0:Y:S01]  /*b750*/  MUFU.TANH R142, R142 ;  /* 0x0000008e008e7308 */ /* 0x000e220000002400 */
[----:B------:R-:W-:Y:S02]  /*b760*/  VIADD R127, R104, UR51 ;  /* 0x00000033687f7c36 */ /* 0x000fe40008000000 */
[--C-:B-----5:R-:W-:Y:S02]  /*b770*/  IMAD.IADD R113, R123, 0x1, R116.reuse ;  /* 0x000000017b717824 */ /* 0x120fe400078e0274 */
[----:B------:R-:W-:Y:S01]  /*b780*/  IMAD.IADD R115, R127, 0x1, R116 ;  /* 0x000000017f737824 */ /* 0x000fe200078e0274 */
[----:B------:R-:W-:Y:S02]  /*b790*/  WARPGROUP.DEPBAR.LE gsb0, 0x0 ;  /* 0x00008000000079c5 */ /* 0x000fe40000010000 */
[----:B------:R5:W-:Y:S01]  /*b7a0*/  @!P1 SYNCS.ARRIVE.TRANS64.RED.A1T0 RZ, [R102+URZ], RZ ;  /* 0x000000ff66ff99a7 */ /* 0x000be2000810043f */
[----:B------:R-:W-:Y:S01]  /*b7b0*/  ISETP.GE.AND P1, PT, R10, 0x1, PT ;  /* 0x000000010a00780c */ /* 0x000fe20003f26270 */
[----:B-----5:R-:W-:-:S06]  /*b7c0*/  FMUL.FTZ R102, R135, UR5 ;  /* 0x0000000587667c20 */ /* 0x020fcc0008410000 */
[----:B------:R-:W0:Y:S06]  /*b7d0*/  MUFU.TANH R102, R102 ;  /* 0x0000006600667308 */ /* 0x000e2c0000002400 */
[----:B-1234-:R-:W-:Y:S05]  /*b7e0*/  @!P1 BRA `(.L_x_1152) ;  /* 0x0000000000549947 */ /* 0x01efea0003800000 */
[----:B------:R-:W-:Y:S01]  /*b7f0*/  IADD3 R117, R16, -UR50, R116 ;  /* 0x8000003210757c10 */ /* 0x000fe2000fffe074 */
        /* <DEDUP_REMOVED lines=11> */
.L_x_1154:
[----:B------:R-:W-:-:S05]  /*b8b0*/  IMAD.U32 R116, RZ, RZ, UR39 ;  /* 0x00000027ff747e24 */ /* 0x000fca000f8e00ff */
[----:B------:R-:W-:-:S13]  /*b8c0*/  ISETP.NE.AND P1, PT, R116, 0x1, PT ;  /* 0x000000017400780c */ /* 0x000fda0003f25270 */
[----:B------:R-:W1:Y:S02]  /*b8d0*/  @P1 LDC.64 R104, c[0x0][0x9e8] ;  /* 0x00027a00ff681b82 */ /* 0x000e640000000a00 */
[----:B-1----:R-:W-:-:S05]  /*b8e0*/  @P1 IMAD.HI.U32 R104, R117, R104, RZ ;  /* 0x0000006875681227 */ /* 0x002fca00078e00ff */
[----:B------:R-:W-:-:S07]  /*b8f0*/  @P1 SHF.R.U32.HI R117, RZ, R105, R104 ;  /* 0x00000069ff751219 */ /* 0x000fce0000011668 */
.L_x_1155:
[----:B------:R-:W-:Y:S05]  /*b900*/  BSYNC B0 ;  /* 0x0000000000007941 */ /* 0x000fea0003800000 */
.L_x_1153:
[----:B------:R-:W-:-:S05]  /*b910*/  IMAD R104, R117, R116, R130 ;  /* 0x0000007475687224 */ /* 0x000fca00078e0282 */
[----:B------:R-:W-:Y:S02]  /*b920*/  VIADDMNMX R113, R104, R116, R113, PT ;  /* 0x0000007468717246 */ /* 0x000fe40003800171 */
[----:B------:R-:W-:-:S07]  /*b930*/  VIMNMX R115, R115, R104, !PT ;  /* 0x0000006873737248 */ /* 0x000fce0007fe0100 */
.L_x_1152:
[C---:B------:R-:W-:Y:S02]  /*b940*/  ISETP.GE.AND P1, PT, R121.reuse, 0x2, PT ;  /* 0x000000027900780c */ /* 0x040fe40003f26270 */
[----:B------:R-:W-:Y:S02]  /*b950*/  ISETP.GE.AND P4, PT, R121, 0xa, PT ;  /* 0x0000000a7900780c */ /* 0x000fe40003f86270 */
[----:B------:R-:W-:Y:S02]  /*b960*/  ISETP.GT.AND P2, PT, R115, 0x1, !P1 ;  /* 0x000000017300780c */ /* 0x000fe40004f44270 */
[----:B------:R-:W-:Y:S02]  /*b970*/  P2R R105, PR, RZ, 0x10 ;  /* 0x00000010ff697803 */ /* 0x000fe40000000000 */
[----:B------:R-:W-:Y:S02]  /*b980*/  ISETP.LT.OR P3, PT, R113, 0x2, P2 ;  /* 0x000000027100780c */ /* 0x000fe40001761670 */
[----:B------:R-:W-:-:S02]  /*b990*/  ISETP.GE.AND P2, PT, R121, 0x9, PT ;  /* 0x000000097900780c */ /* 0x000fc40003f46270 */
[----:B------:R-:W-:Y:S02]  /*b9a0*/  FSEL R180, R89, -INF , !P3 ;  /* 0xff80000059b47808 */ /* 0x000fe40005800000 */
[----:B------:R-:W-:-:S04]  /*b9b0*/  ISETP.GT.AND P3, PT, R115, 0x8, !P2 ;  /* 0x000000087300780c */ /* 0x000fc80005764270 */
[----:B------:R-:W-:-:S04]  /*b9c0*/  ISETP.LT.OR P3, PT, R113, 0x9, P3 ;  /* 0x000000097100780c */ /* 0x000fc80001f61670 */
[----:B0-----:R-:W-:Y:S02]  /*b9d0*/  FSEL R184, R92, -INF , !P3 ;  /* 0xff8000005cb87808 */ /* 0x001fe40005800000 */
        /* <DEDUP_REMOVED lines=81> */
[----:B------:R-:W-:-:S04]  /*bef0*/  ISETP.LT.OR P3, PT, R113, 0x4a, P3 ;  /* 0x0000004a7100780c */ /* 0x000fc80001f61670 */
[----:B------:R-:W-:Y:S02]  /*bf00*/  FSEL R108, R125, -INF , !P3 ;  /* 0xff8000007d6c7808 */ /* 0x000fe40005800000 */
[----:B------:R-:W-:-:S04]  /*bf10*/  ISETP.GE.AND P3, PT, R121, 0x51, PT ;  /* 0x000000517900780c */ /* 0x000fc80003f66270 */
[----:B------:R-:W-:-:S04]  /*bf20*/  ISETP.GT.AND P4, PT, R115, 0x50, !P3 ;  /* 0x000000507300780c */ /* 0x000fc80005f84270 */
[----:B------:R-:W-:-:S04]  /*bf30*/  ISETP.LT.OR P4, PT, R113, 0x51, P4 ;  /* 0x000000517100780c */ /* 0x000fc80002781670 */
[----:B------:R-:W-:Y:S02]  /*bf40*/  FSEL R106, R128, -INF , !P4 ;  /* 0xff800000806a7808 */ /* 0x000fe40006000000 */
[----:B------:R-:W-:Y:S01]  /*bf50*/  ISETP.GE.AND P4, PT, R121, 0x52, PT ;  /* 0x000000527900780c */ /* 0x000fe20003f86270 */
[----:B------:R-:W0:Y:S03]  /*bf60*/  SHFL.IDX PT, R128, R111, 0x1, 0x1c1f ;  /* 0x003c1f006f807f89 */ /* 0x000e2600000e0000 */
[----:B------:R-:W-:-:S04]  /*bf70*/  ISETP.GT.AND P5, PT, R115, 0x51, !P4 ;  /* 0x000000517300780c */ /* 0x000fc800067a4270 */
[----:B------:R-:W-:-:S04]  /*bf80*/  ISETP.LT.OR P5, PT, R113, 0x52, P5 ;  /* 0x000000527100780c */ /* 0x000fc80002fa1670 */
[----:B------:R-:W-:Y:S02]  /*bf90*/  FSEL R96, R129, -INF , !P5 ;  /* 0xff80000081607808 */ /* 0x000fe40006800000 */
[----:B------:R-:W-:-:S04]  /*bfa0*/  ISETP.GE.AND P5, PT, R121, 0x59, PT ;  /* 0x000000597900780c */ /* 0x000fc80003fa6270 */
[----:B------:R-:W-:-:S04]  /*bfb0*/  ISETP.GT.AND P6, PT, R115, 0x58, !P5 ;  /* 0x000000587300780c */ /* 0x000fc80006fc4270 */
[----:B------:R-:W-:Y:S01]  /*bfc0*/  ISETP.LT.OR P6, PT, R113, 0x59, P6 ;  /* 0x000000597100780c */ /* 0x000fe200037c1670 */
[----:B0-----:R-:W-:-:S03]  /*bfd0*/  IMAD.IADD R89, R127, 0x1, R128 ;  /* 0x000000017f597824 */ /* 0x001fc600078e0280 */
[----:B------:R-:W-:Y:S02]  /*bfe0*/  FSEL R92, R132, -INF , !P6 ;  /* 0xff800000845c7808 */ /* 0x000fe40007000000 */
[----:B------:R-:W-:-:S04]  /*bff0*/  ISETP.GE.AND P6, PT, R121, 0x1, PT ;  /* 0x000000017900780c */ /* 0x000fc80003fc6270 */
[----:B------:R-:W-:Y:S02]  /*c000*/  P2R R103, PR, RZ, 0x40 ;  /* 0x00000040ff677803 */ /* 0x000fe40000000000 */
[----:B------:R-:W-:-:S04]  /*c010*/  ISETP.GT.AND P6, PT, R115, RZ, !P6 ;  /* 0x000000ff7300720c */ /* 0x000fc800077c4270 */
[----:B------:R-:W-:-:S04]  /*c020*/  ISETP.LT.OR P6, PT, R113, 0x1, P6 ;  /* 0x000000017100780c */ /* 0x000fc800037c1670 */
[----:B------:R-:W-:Y:S01]  /*c030*/  FSEL R188, R7, -INF , !P6 ;  /* 0xff80000007bc7808 */ /* 0x000fe20007000000 */
[----:B------:R-:W-:Y:S01]  /*c040*/  IMAD.IADD R7, R123, 0x1, R128 ;  /* 0x000000017b077824 */ /* 0x000fe200078e0280 */
[----:B------:R-:W-:-:S04]  /*c050*/  ISETP.GE.AND P6, PT, R121, 0x5a, PT ;  /* 0x0000005a7900780c */ /* 0x000fc80003fc6270 */
[----:B------:R-:W-:Y:S02]  /*c060*/  P2R R121, PR, RZ, 0x40 ;  /* 0x00000040ff797803 */ /* 0x000fe40000000000 */
[----:B------:R-:W-:-:S04]  /*c070*/  ISETP.GT.AND P6, PT, R115, 0x59, !P6 ;  /* 0x000000597300780c */ /* 0x000fc800077c4270 */
[----:B------:R-:W-:-:S04]  /*c080*/  ISETP.LT.OR P6, PT, R113, 0x5a, P6 ;  /* 0x0000005a7100780c */ /* 0x000fc800037c1670 */
[----:B------:R-:W-:Y:S02]  /*c090*/  FSEL R104, R133, -INF , !P6 ;  /* 0xff80000085687808 */ /* 0x000fe40007000000 */
[----:B------:R-:W-:-:S13]  /*c0a0*/  ISETP.GE.AND P6, PT, R10, 0x1, PT ;  /* 0x000000010a00780c */ /* 0x000fda0003fc6270 */
[----:B------:R-:W-:Y:S05]  /*c0b0*/  @!P6 BRA `(.L_x_1156) ;  /* 0x000000000054e947 */ /* 0x000fea0003800000 */
[----:B------:R-:W-:Y:S01]  /*c0c0*/  IADD3 R93, R16, -UR50, R128 ;  /* 0x80000032105d7c10 */ /* 0x000fe2000fffe080 */
        /* <DEDUP_REMOVED lines=11> */
.L_x_1158:
[----:B------:R-:W-:-:S05]  /*c180*/  IMAD.U32 R97, RZ, RZ, UR39 ;  /* 0x00000027ff617e24 */ /* 0x000fca000f8e00ff */
[----:B------:R-:W-:-:S13]  /*c190*/  ISETP.NE.AND P6, PT, R97, 0x1, PT ;  /* 0x000000016100780c */ /* 0x000fda0003fc5270 */
[----:B------:R-:W0:Y:S02]  /*c1a0*/  @P6 LDC.64 R128, c[0x0][0x9e8] ;  /* 0x00027a00ff806b82 */ /* 0x000e240000000a00 */
[----:B0-----:R-:W-:-:S05]  /*c1b0*/  @P6 IMAD.HI.U32 R128, R93, R128, RZ ;  /* 0x000000805d806227 */ /* 0x001fca00078e00ff */
[----:B------:R-:W-:-:S07]  /*c1c0*/  @P6 SHF.R.U32.HI R93, RZ, R129, R128 ;  /* 0x00000081ff5d6219 */ /* 0x000fce0000011680 */
.L_x_1159:
[----:B------:R-:W-:Y:S05]  /*c1d0*/  BSYNC B0 ;  /* 0x0000000000007941 */ /* 0x000fea0003800000 */
.L_x_1157:
[----:B------:R-:W-:-:S05]  /*c1e0*/  IMAD R128, R93, R97, R130 ;  /* 0x000000615d807224 */ /* 0x000fca00078e0282 */
[----:B------:R-:W-:Y:S02]  /*c1f0*/  VIADDMNMX R7, R128, R97, R7, PT ;  /* 0x0000006180077246 */ /* 0x000fe40003800107 */
[----:B------:R-:W-:-:S07]  /*c200*/  VIMNMX R89, R89, R128, !PT ;  /* 0x0000008059597248 */ /* 0x000fce0007fe0100 */
.L_x_1156:
[----:B------:R-:W-:Y:S01]  /*c210*/  ISETP.GT.AND P1, PT, R89, 0x1, !P1 ;  /* 0x000000015900780c */ /* 0x000fe20004f24270 */
[----:B------:R-:W-:Y:S01]  /*c220*/  UMOV UR7, UR36 ;  /* 0x0000002400077c82 */ /* 0x000fe20008000000 */
[----:B------:R-:W-:Y:S01]  /*c230*/  ISETP.NE.AND P6, PT, R136, RZ, PT ;  /* 0x000000ff8800720c */ /* 0x000fe20003fc5270 */
[----:B------:R-:W-:Y:S01]  /*c240*/  UMOV UR4, UR37 ;  /* 0x0000002500047c82 */ /* 0x000fe20008000000 */
[----:B------:R-:W-:Y:S02]  /*c250*/  ISETP.LT.OR P1, PT, R7, 0x2, P1 ;  /* 0x000000020700780c */ /* 0x000fe40000f21670 */
[----:B------:R-:W-:Y:S02]  /*c260*/  ISETP.GT.AND P2, PT, R89, 0x8, !P2 ;  /* 0x000000085900780c */ /* 0x000fe40005744270 */
[----:B------:R-:W-:Y:S02]  /*c270*/  FSEL R136, R2, -INF , !P1 ;  /* 0xff80000002887808 */ /* 0x000fe40004800000 */
[----:B------:R-:W-:-:S02]  /*c280*/  ISETP.NE.AND P1, PT, R105, RZ, PT ;  /* 0x000000ff6900720c */ /* 0x000fc40003f25270 */
[----:B------:R-:W-:Y:S02]  /*c290*/  ISETP.LT.OR P2, PT, R7, 0x9, P2 ;  /* 0x000000090700780c */ /* 0x000fe40001741670 */
[----:B------:R-:W-:Y:S02]  /*c2a0*/  ISETP.GT.AND P1, PT, R89, 0x9, !P1 ;  /* 0x000000095900780c */ /* 0x000fe40004f24270 */
[----:B------:R-:W-:Y:S02]  /*c2b0*/  FSEL R2, R8, -INF , !P2 ;  /* 0xff80000008027808 */ /* 0x000fe40005000000 */
        /* <DEDUP_REMOVED lines=88> */
[----:B------:R-:W-:-:S04]  /*c840*/  ISETP.GT.AND P1, PT, R89, 0x40, !P1 ;  /* 0x000000405900780c */ /* 0x000fc80004f24270 */
        /* <DEDUP_REMOVED lines=27> */
[--C-:B------:R-:W-:Y:S01]  /*ca00*/  FFMA.FTZ R103, R152, R11, -R111.reuse ;  /* 0x0000000b98677223 */ /* 0x100fe2000001086f */
[----:B------:R-:W-:Y:S01]  /*ca10*/  FSEL R152, R101, -INF , !P5 ;  /* 0xff80000065987808 */ /* 0x000fe20006800000 */
[----:B------:R0:W-:Y:S01]  /*ca20*/  MUFU.EX2 R15, R0 ;  /* 0x00000000000f7308 */ /* 0x0001e20000000800 */
[----:B------:R-:W-:Y:S01]  /*ca30*/  FMNMX.FTZ R91, R134, R91, !PT ;  /* 0x0000005b865b7209 */ /* 0x000fe20007810000 */
[-CC-:B------:R-:W-:Y:S01]  /*ca40*/  FFMA.FTZ R89, R126, R11.reuse, -R111.reuse ;  /* 0x0000000b7e597223 */ /* 0x180fe2000001086f */
[----:B------:R-:W-:Y:S01]  /*ca50*/  FSEL R126, R102, -INF , !P2 ;  /* 0xff800000667e7808 */ /* 0x000fe20005000000 */
[--C-:B------:R-:W-:Y:S01]  /*ca60*/  FFMA.FTZ R101, R118, R11, -R111.reuse ;  /* 0x0000000b76657223 */ /* 0x100fe2000001086f */
[----:B------:R-:W-:Y:S01]  /*ca70*/  FMNMX.FTZ R91, R14, R91, !PT ;  /* 0x0000005b0e5b7209 */ /* 0x000fe20007810000 */
[-CC-:B------:R-:W-:Y:S01]  /*ca80*/  FFMA.FTZ R180, R180, R11.reuse, -R111.reuse ;  /* 0x0000000bb4b47223 */ /* 0x180fe2000001086f */
[----:B------:R-:W-:Y:S01]  /*ca90*/  FSEL R109, R8, RZ, P1 ;  /* 0x000000ff086d7208 */ /* 0x000fe20000800000 */
[--C-:B------:R-:W-:Y:S01]  /*caa0*/  FFMA.FTZ R184, R184, R11, -R111.reuse ;  /* 0x0000000bb8b87223 */ /* 0x100fe2000001086f */
[----:B------:R-:W-:Y:S01]  /*cab0*/  FMNMX.FTZ R93, R132, R91, !PT ;  /* 0x0000005b845d7209 */ /* 0x000fe20007810000 */
[-CC-:B0-----:R-:W-:Y:S01]  /*cac0*/  FFMA.FTZ R0, R174, R11.reuse, -R111.reuse ;  /* 0x0000000bae007223 */ /* 0x181fe2000001086f */
        /* <DEDUP_REMOVED lines=18> */
[----:B------:R-:W-:-:S02]  /*cbf0*/  FMNMX.FTZ R95, R94, R95, !PT ;  /* 0x0000005f5e5f7209 */ /* 0x000fc40007810000 */
[----:B------:R-:W-:Y:S02]  /*cc00*/  LOP3.LUT P6, RZ, R173, 0x7f, RZ, 0xc0, !PT ;  /* 0x0000007fadff7812 */ /* 0x000fe400078cc0ff */
[----:B------:R-:W-:-:S03]  /*cc10*/  FMNMX.FTZ R95, R88, R95, !PT ;  /* 0x0000005f585f7209 */ /* 0x000fc60007810000 */
[----:B------:R-:W-:Y:S01]  /*cc20*/  MUFU.EX2 R91, R184 ;  /* 0x000000b8005b7308 */ /* 0x000fe20000000800 */
[----:B------:R-:W-:-:S04]  /*cc30*/  FMNMX.FTZ R95, R98, R95, !PT ;  /* 0x0000005f625f7209 */ /* 0x000fc80007810000 */
[----:B------:R-:W-:-:S03]  /*cc40*/  FMNMX.FTZ R97, R138, R95, !PT ;  /* 0x0000005f8a617209 */ /* 0x000fc60007810000 */
[----:B------:R-:W-:Y:S01]  /*cc50*/  MUFU.EX2 R95, R0 ;  /* 0x00000000005f7308 */ /* 0x000fe20000000800 */
[----:B------:R-:W-:-:S04]  /*cc60*/  FMNMX.FTZ R97, R100, R97, !PT ;  /* 0x0000006164617209 */ /* 0x000fc80007810000 */
[----:B------:R-:W-:-:S03]  /*cc70*/  FMNMX.FTZ R97, R142, R97, !PT ;  /* 0x000000618e617209 */ /* 0x000fc60007810000 */
[----:B------:R-:W0:Y:S01]  /*cc80*/  MUFU.EX2 R182, R182 ;  /* 0x000000b600b67308 */ /* 0x000e220000000800 */
[----:B------:R-:W-:-:S04]  /*cc90*/  FMNMX.FTZ R97, R144, R97, !PT ;  /* 0x0000006190617209 */ /* 0x000fc80007810000 */
[----:B------:R-:W-:-:S03]  /*cca0*/  FMNMX.FTZ R99, R146, R97, !PT ;  /* 0x0000006192637209 */ /* 0x000fc60007810000 */
[----:B------:R1:W-:Y:S01]  /*ccb0*/  MUFU.EX2 R97, R103 ;  /* 0x0000006700617308 */ /* 0x0003e20000000800 */
[----:B------:R-:W-:-:S04]  /*ccc0*/  FMNMX.FTZ R99, R148, R99, !PT ;  /* 0x0000006394637209 */ /* 0x000fc80007810000 */
[----:B------:R-:W-:-:S03]  /*ccd0*/  FMNMX.FTZ R99, R150, R99, !PT ;  /* 0x0000006396637209 */ /* 0x000fc60007810000 */
[----:B------:R-:W-:Y:S01]  /*cce0*/  MUFU.EX2 R93, R178 ;  /* 0x000000b2005d7308 */ /* 0x000fe20000000800 */
[----:B------:R-:W-:Y:S01]  /*ccf0*/  FMNMX.FTZ R99, R154, R99, !PT ;  /* 0x000000639a637209 */ /* 0x000fe20007810000 */
[----:B-1----:R-:W-:Y:S01]  /*cd00*/  FFMA.FTZ R103, R114, R11, -R111 ;  /* 0x0000000b72677223 */ /* 0x002fe2000001086f */
[----:B0-----:R-:W-:Y:S02]  /*cd10*/  F2FP.F16.F32.PACK_AB R158, R182, R91 ;  /* 0x0000005bb69e723e */ /* 0x001fe400000000ff */
[----:B------:R-:W-:-:S03]  /*cd20*/  FMNMX.FTZ R99, R156, R99, !PT ;  /* 0x000000639c637209 */ /* 0x000fc60007810000 */
[----:B------:R-:W-:Y:S01]  /*cd30*/  MUFU.EX2 R176, R176 ;  /* 0x000000b000b07308 */ /* 0x000fe20000000800 */
[----:B------:R-:W-:-:S04]  /*cd40*/  FMNMX.FTZ R99, R152, R99, !PT ;  /* 0x0000006398637209 */ /* 0x000fc80007810000 */
[----:B------:R-:W-:Y:S01]  /*cd50*/  FMNMX.FTZ R0, R126, R99, !PT ;  /* 0x000000637e007209 */ /* 0x000fe20007810000 */
[-CC-:B------:R-:W-:Y:S01]  /*cd60*/  FFMA.FTZ R99, R116, R11.reuse, -R111.reuse ;  /* 0x0000000b74637223 */ /* 0x180fe2000001086f */
[----:B------:R-:W-:Y:S01]  /*cd70*/  FFMA.FTZ R116, R124, R11, -R111 ;  /* 0x0000000b7c747223 */ /* 0x000fe2000001086f */
[----:B------:R-:W-:Y:S02]  /*cd80*/  MUFU.EX2 R174, R174 ;  /* 0x000000ae00ae7308 */ /* 0x000fe40000000800 */
[----:B------:R-:W0:Y:S06]  /*cd90*/  SHFL.BFLY PT, R7, R0, 0x2, 0x1f ;  /* 0x0c401f0000077f89 */ /* 0x000e2c00000e0000 */
[----:B------:R-:W-:Y:S08]  /*cda0*/  MUFU.EX2 R140, R140 ;  /* 0x0000008c008c7308 */ /* 0x000ff00000000800 */
[----:B------:R-:W-:Y:S08]  /*cdb0*/  MUFU.EX2 R89, R89 ;  /* 0x0000005900597308 */ /* 0x000ff00000000800 */
[----:B------:R-:W-:Y:S01]  /*cdc0*/  MUFU.EX2 R102, R102 ;  /* 0x0000006600667308 */ /* 0x000fe20000000800 */
[----:B0-----:R-:W-:-:S05]  /*cdd0*/  FMNMX.FTZ R7, R0, R7, !PT ;  /* 0x0000000700077209 */ /* 0x001fca0007810000 */
[----:B------:R-:W0:Y:S02]  /*cde0*/  SHFL.BFLY PT, R0, R7, 0x1, 0x1f ;  /* 0x0c201f0007007f89 */ /* 0x000e2400000e0000 */
[----:B------:R-:W-:Y:S08]  /*cdf0*/  MUFU.EX2 R99, R99 ;  /* 0x0000006300637308 */ /* 0x000ff00000000800 */
[----:B------:R-:W-:Y:S08]  /*ce00*/  MUFU.EX2 R116, R116 ;  /* 0x0000007400747308 */ /* 0x000ff00000000800 */
[----:B------:R-:W-:Y:S01]  /*ce10*/  MUFU.EX2 R101, R101 ;  /* 0x0000006500657308 */ /* 0x000fe20000000800 */
[----:B0-----:R-:W-:Y:S01]  /*ce20*/  FMNMX.FTZ R7, R7, R0, !PT ;  /* 0x0000000007077209 */ /* 0x001fe20007810000 */
[----:B------:R-:W-:Y:S01]  /*ce30*/  FADD.FTZ R0, -R109, R12 ;  /* 0x0000000c6d007221 */ /* 0x000fe20000010100 */
[----:B------:R-:W-:-:S05]  /*ce40*/  FFMA.FTZ R109, R104, R11, -R111 ;  /* 0x0000000b686d7223 */ /* 0x000fca000001086f */
[----:B------:R-:W-:Y:S01]  /*ce50*/  MUFU.EX2 R118, R118 ;  /* 0x0000007600767308 */ /* 0x000fe20000000800 */
[C---:B------:R-:W-:Y:S01]  /*ce60*/  FSETP.NEU.FTZ.AND P1, PT, R7.reuse, -INF , PT ;  /* 0xff8000000700780b */ /* 0x040fe20003f3d000 */
[-C--:B------:R-:W-:Y:S01]  /*ce70*/  FMUL.FTZ R12, R7, R11.reuse ;  /* 0x0000000b070c7220 */ /* 0x080fe20000410000 */
[----:B------:R-:W-:-:S04]  /*ce80*/  FMUL.FTZ R0, R0, R11 ;  /* 0x0000000b00007220 */ /* 0x000fc80000410000 */
[----:B------:R-:W-:Y:S01]  /*ce90*/  FSEL R111, R12, RZ, P1 ;  /* 0x000000ff0c6f7208 */ /* 0x000fe20000800000 */
[----:B------:R-:W-:Y:S04]  /*cea0*/  MUFU.EX2 R103, R103 ;  /* 0x0000006700677308 */ /* 0x000fe80000000800 */
[-CC-:B------:R-:W-:Y:S01]  /*ceb0*/  FFMA.FTZ R159, R2, R11.reuse, -R111.reuse ;  /* 0x0000000b029f7223 */ /* 0x180fe2000001086f */
[----:B------:R-:W-:Y:S01]  /*cec0*/  FSEL R2, R7, RZ, P1 ;  /* 0x000000ff07027208 */ /* 0x000fe20000800000 */
[-CC-:B------:R-:W-:Y:S01]  /*ced0*/  FFMA.FTZ R157, R186, R11.reuse, -R111.reuse ;  /* 0x0000000bba9d7223 */ /* 0x180fe2000001086f */
[-CC-:B------:R-:W-:Y:S01]  /*cee0*/  FFMA.FTZ R12, R136, R11.reuse, -R111.reuse ;  /* 0x0000000b880c7223 */ /* 0x180fe2000001086f */
[----:B------:R-:W0:Y:S01]  /*cef0*/  MUFU.EX2 R0, R0 ;  /* 0x0000000000007308 */ /* 0x000e220000000800 */
[-C--:B------:R-:W-:Y:S01]  /*cf00*/  FFMA.FTZ R96, R134, R11.reuse, -R111 ;  /* 0x0000000b86607223 */ /* 0x080fe2000001086f */
[----:B------:R-:W-:Y:S01]  /*cf10*/  FADD.FTZ R2, -R2, R13 ;  /* 0x0000000d02027221 */ /* 0x000fe20000010100 */
[-CC-:B------:R-:W-:Y:S01]  /*cf20*/  FFMA.FTZ R153, R14, R11.reuse, -R111.reuse ;  /* 0x0000000b0e997223 */ /* 0x180fe2000001086f */
[-CC-:B------:R-:W-:Y:S01]  /*cf30*/  FFMA.FTZ R14, R132, R11.reuse, -R111.reuse ;  /* 0x0000000b840e7223 */ /* 0x180fe2000001086f */
[-CC-:B------:R-:W-:Y:S01]  /*cf40*/  FFMA.FTZ R155, R20, R11.reuse, -R111.reuse ;  /* 0x0000000b149b7223 */ /* 0x180fe2000001086f */
[-C--:B------:R-:W-:Y:S01]  /*cf50*/  FMUL.FTZ R2, R2, R11.reuse ;  /* 0x0000000b02027220 */ /* 0x080fe20000410000 */
        /* <DEDUP_REMOVED lines=12> */
[----:B------:R-:W-:Y:S01]  /*d020*/  FFMA.FTZ R144, R144, R11, -R111 ;  /* 0x0000000b90907223 */ /* 0x000fe2000001086f */
[----:B------:R-:W-:-:S02]  /*d030*/  IMAD.U32 R94, RZ, RZ, UR10 ;  /* 0x0000000aff5e7e24 */ /* 0x000fc4000f8e00ff */
[----:B------:R-:W-:Y:S01]  /*d040*/  FADD.FTZ R6, R180, R13 ;  /* 0x0000000db4067221 */ /* 0x000fe20000010000 */
[-CC-:B------:R-:W-:Y:S01]  /*d050*/  FFMA.FTZ R146, R146, R11.reuse, -R111.reuse ;  /* 0x0000000b92927223 */ /* 0x180fe2000001086f */
[-CC-:B------:R-:W-:Y:S01]  /*d060*/  FFMA.FTZ R148, R148, R11.reuse, -R111.reuse ;  /* 0x0000000b94947223 */ /* 0x180fe2000001086f */
[----:B------:R-:W0:Y:S01]  /*d070*/  MUFU.EX2 R12, R12 ;  /* 0x0000000c000c7308 */ /* 0x000e220000000800 */
[----:B------:R-:W-:Y:S01]  /*d080*/  FADD.FTZ R13, R91, R6 ;  /* 0x000000065b0d7221 */ /* 0x000fe20000010000 */
[----:B------:R-:W-:Y:S02]  /*d090*/  @!P6 VIADD R94, R94, 0x2a860 ;  /* 0x0002a8605e5ee836 */ /* 0x000fe40000000000 */
[----:B------:R-:W-:Y:S01]  /*d0a0*/  FFMA.FTZ R150, R150, R11, -R111 ;  /* 0x0000000b96967223 */ /* 0x000fe2000001086f */
[C---:B------:R-:W-:Y:S01]  /*d0b0*/  ISETP.GT.AND P1, PT, R9.reuse, R22, PT ;  /* 0x000000160900720c */ /* 0x040fe20003f24270 */
[----:B------:R-:W-:Y:S01]  /*d0c0*/  FADD.FTZ R6, R182, R13 ;  /* 0x0000000db6067221 */ /* 0x000fe20000010000 */
[----:B------:R-:W-:Y:S01]  /*d0d0*/  VIADD R9, R9, 0xffffffff ;  /* 0xffffffff09097836 */ /* 0x000fe20000000000 */
[----:B------:R-:W-:Y:S01]  /*d0e0*/  @!P6 PRMT R94, RZ, 0x654, R94 ;  /* 0x00000654ff5ee816 */ /* 0x000fe2000000005e */
[----:B------:R-:W2:Y:S01]  /*d0f0*/  MUFU.EX2 R159, R159 ;  /* 0x0000009f009f7308 */ /* 0x000ea20000000800 */
[----:B-1----:R-:W-:Y:S01]  /*d100*/  FFMA.FTZ R3, R2, R3, R157 ;  /* 0x0000000302037223 */ /* 0x002fe2000001009d */
[----:B------:R-:W-:Y:S01]  /*d110*/  FADD.FTZ R13, R93, R6 ;  /* 0x000000065d0d7221 */ /* 0x000fe20000010000 */
[----:B------:R1:W-:Y:S05]  /*d120*/  @!P6 SYNCS.ARRIVE.TRANS64.RED.A1T0 RZ, [R94+URZ], RZ ;  /* 0x000000ff5effe9a7 */ /* 0x0003ea000810043f */
[----:B------:R-:W3:Y:S01]  /*d130*/  MUFU.EX2 R96, R96 ;  /* 0x0000006000607308 */ /* 0x000ee20000000800 */
[C---:B0-----:R-:W-:Y:S01]  /*d140*/  FADD.FTZ R6, R12.reuse, R3 ;  /* 0x000000030c067221 */ /* 0x041fe20000010000 */
[----:B------:R-:W-:Y:S01]  /*d150*/  F2FP.F16.F32.PACK_AB R157, R12, R157 ;  /* 0x0000009d0c9d723e */ /* 0x000fe200000000ff */
[----:B------:R-:W-:-:S05]  /*d160*/  IMAD.MOV.U32 R12, RZ, RZ, R8 ;  /* 0x000000ffff0c7224 */ /* 0x000fca00078e0008 */
[----:B------:R-:W0:Y:S01]  /*d170*/  MUFU.EX2 R153, R153 ;  /* 0x0000009900997308 */ /* 0x000e220000000800 */
[----:B--2---:R-:W-:-:S07]  /*d180*/  FADD.FTZ R3, R159, R6 ;  /* 0x000000069f037221 */ /* 0x004fce0000010000 */
[----:B------:R-:W2:Y:S01]  /*d190*/  MUFU.EX2 R14, R14 ;  /* 0x0000000e000e7308 */ /* 0x000ea20000000800 */
[C---:B---3--:R-:W-:Y:S01]  /*d1a0*/  FADD.FTZ R6, R96.reuse, R3 ;  /* 0x0000000360067221 */ /* 0x048fe20000010000 */
[----:B------:R-:W-:-:S06]  /*d1b0*/  F2FP.F16.F32.PACK_AB R159, R96, R159 ;  /* 0x0000009f609f723e */ /* 0x000fcc00000000ff */
[----:B------:R3:W-:Y:S01]  /*d1c0*/  MUFU.EX2 R104, R88 ;  /* 0x0000005800687308 */ /* 0x0007e20000000800 */
[----:B0-----:R-:W-:-:S07]  /*d1d0*/  FADD.FTZ R3, R153, R6 ;  /* 0x0000000699037221 */ /* 0x001fce0000010000 */
[----:B------:R-:W0:Y:S01]  /*d1e0*/  MUFU.EX2 R155, R155 ;  /* 0x0000009b009b7308 */ /* 0x000e220000000800 */
[----:B---3--:R-:W-:Y:S01]  /*d1f0*/  FADD.FTZ R88, R176, R13 ;  /* 0x0000000db0587221 */ /* 0x008fe20000010000 */
[C---:B--2---:R-:W-:Y:S01]  /*d200*/  FADD.FTZ R6, R14.reuse, R3 ;  /* 0x000000030e067221 */ /* 0x044fe20000010000 */
[----:B------:R-:W-:Y:S02]  /*d210*/  F2FP.F16.F32.PACK_AB R153, R14, R153 ;  /* 0x000000990e99723e */ /* 0x000fe400000000ff */
[----:B------:R-:W-:-:S03]  /*d220*/  FADD.FTZ R13, R95, R88 ;  /* 0x000000585f0d7221 */ /* 0x000fc60000010000 */
[----:B------:R-:W2:Y:S01]  /*d230*/  MUFU.EX2 R20, R20 ;  /* 0x0000001400147308 */ /* 0x000ea20000000800 */
[----:B------:R-:W-:-:S04]  /*d240*/  FADD.FTZ R88, R174, R13 ;  /* 0x0000000dae587221 */ /* 0x000fc80000010000 */
[----:B------:R-:W-:-:S03]  /*d250*/  FADD.FTZ R13, R97, R88 ;  /* 0x00000058610d7221 */ /* 0x000fc60000010000 */
[----:B------:R-:W3:Y:S01]  /*d260*/  MUFU.EX2 R149, R149 ;  /* 0x0000009500957308 */ /* 0x000ee20000000800 */
[----:B------:R-:W-:Y:S01]  /*d270*/  FADD.FTZ R88, R140, R13 ;  /* 0x0000000d8c587221 */ /* 0x000fe20000010000 */
[----:B0-----:R-:W-:-:S03]  /*d280*/  FADD.FTZ R3, R155, R6 ;  /* 0x000000069b037221 */ /* 0x001fc60000010000 */
[----:B------:R-:W-:-:S03]  /*d290*/  FADD.FTZ R13, R89, R88 ;  /* 0x00000058590d7221 */ /* 0x000fc60000010000 */
[----:B------:R-:W0:Y:S01]  /*d2a0*/  MUFU.EX2 R90, R90 ;  /* 0x0000005a005a7308 */ /* 0x000e220000000800 */
[----:B--2---:R-:W-:Y:S01]  /*d2b0*/  FADD.FTZ R6, R20, R3 ;  /* 0x0000000314067221 */ /* 0x004fe20000010000 */
[----:B------:R-:W-:Y:S01]  /*d2c0*/  FADD.FTZ R88, R102, R13 ;  /* 0x0000000d66587221 */ /* 0x000fe20000010000 */
[----:B------:R-:W-:-:S03]  /*d2d0*/  F2FP.F16.F32.PACK_AB R155, R20, R155 ;  /* 0x0000009b149b723e */ /* 0x000fc600000000ff */
[----:B------:R-:W-:Y:S02]  /*d2e0*/  FADD.FTZ R3, R99, R88 ;  /* 0x0000005863037221 */ /* 0x000fe40000010000 */
[----:B------:R-:W2:Y:S01]  /*d2f0*/  MUFU.EX2 R151, R151 ;  /* 0x0000009700977308 */ /* 0x000ea20000000800 */
[----:B---3--:R-:W-:Y:S01]  /*d300*/  FADD.FTZ R13, R149, R6 ;  /* 0x00000006950d7221 */ /* 0x008fe20000010000 */
[----:B------:R-:W-:Y:S01]  /*d310*/  FADD.FTZ R6, R116, R3 ;  /* 0x0000000374067221 */ /* 0x000fe20000010000 */
[--C-:B------:R-:W-:Y:S01]  /*d320*/  FFMA.FTZ R3, R154, R11, -R111.reuse ;  /* 0x0000000b9a037223 */ /* 0x100fe2000001086f */
[----:B------:R-:W-:Y:S02]  /*d330*/  F2FP.F16.F32.PACK_AB R154, R174, R95 ;  /* 0x0000005fae9a723e */ /* 0x000fe400000000ff */
[----:B------:R-:W-:Y:S01]  /*d340*/  FADD.FTZ R113, R101, R6 ;  /* 0x0000000665717221 */ /* 0x000fe20000010000 */
[-C--:B------:R-:W-:Y:S01]  /*d350*/  FFMA.FTZ R6, R156, R11.reuse, -R111 ;  /* 0x0000000b9c067223 */ /* 0x080fe2000001086f */
[----:B------:R-:W3:Y:S01]  /*d360*/  MUFU.EX2 R145, R98 ;  /* 0x0000006200917308 */ /* 0x000ee20000000800 */
[----:B0-----:R-:W-:Y:S01]  /*d370*/  FADD.FTZ R88, R90, R13 ;  /* 0x0000000d5a587221 */ /* 0x001fe20000010000 */
[----:B-1----:R-:W-:Y:S01]  /*d380*/  FADD.FTZ R94, R118, R113 ;  /* 0x00000071765e7221 */ /* 0x002fe20000010000 */
[-CC-:B------:R-:W-:Y:S01]  /*d390*/  FFMA.FTZ R13, R152, R11.reuse, -R111.reuse ;  /* 0x0000000b980d7223 */ /* 0x180fe2000001086f */
[----:B------:R-:W-:Y:S01]  /*d3a0*/  FFMA.FTZ R111, R126, R11, -R111 ;  /* 0x0000000b7e6f7223 */ /* 0x000fe2000001086f */
[----:B------:R-:W-:Y:S01]  /*d3b0*/  F2FP.F16.F32.PACK_AB R156, R180, R15 ;  /* 0x0000000fb49c723e */ /* 0x000fe200000000ff */
[----:B------:R-:W-:Y:S01]  /*d3c0*/  FADD.FTZ R113, R103, R94 ;  /* 0x0000005e67717221 */ /* 0x000fe20000010000 */
[----:B------:R-:W-:Y:S01]  /*d3d0*/  F2FP.F16.F32.PACK_AB R152, R176, R93 ;  /* 0x0000005db098723e */ /* 0x000fe200000000ff */
[----:B------:R-:W0:Y:S01]  /*d3e0*/  MUFU.EX2 R110, R138 ;  /* 0x0000008a006e7308 */ /* 0x000e220000000800 */
[----:B--2---:R-:W-:Y:S01]  /*d3f0*/  FADD.FTZ R88, R151, R88 ;  /* 0x0000005897587221 */ /* 0x004fe20000010000 */
[----:B------:R-:W-:-:S02]  /*d400*/  F2FP.F16.F32.PACK_AB R149, R90, R149 ;  /* 0x000000955a95723e */ /* 0x000fc400000000ff */
[C---:B------:R-:W-:Y:S01]  /*d410*/  F2FP.F16.F32.PACK_AB R151, R104.reuse, R151 ;  /* 0x000000976897723e */ /* 0x040fe200000000ff */
[----:B------:R-:W-:-:S03]  /*d420*/  FADD.FTZ R88, R104, R88 ;  /* 0x0000005868587221 */ /* 0x000fc60000010000 */
[----:B------:R-:W1:Y:S01]  /*d430*/  MUFU.EX2 R147, R100 ;  /* 0x0000006400937308 */ /* 0x000e620000000800 */
[----:B---3--:R-:W-:-:S07]  /*d440*/  FADD.FTZ R88, R145, R88 ;  /* 0x0000005891587221 */ /* 0x008fce0000010000 */
[----:B------:R-:W2:Y:S01]  /*d450*/  MUFU.EX2 R98, R142 ;  /* 0x0000008e00627308 */ /* 0x000ea20000000800 */
[C---:B0-----:R-:W-:Y:S01]  /*d460*/  FADD.FTZ R88, R110.reuse, R88 ;  /* 0x000000586e587221 */ /* 0x041fe20000010000 */
[----:B------:R-:W-:-:S06]  /*d470*/  F2FP.F16.F32.PACK_AB R145, R110, R145 ;  /* 0x000000916e91723e */ /* 0x000fcc00000000ff */
[----:B------:R0:W3:Y:S01]  /*d480*/  MUFU.EX2 R141, R144 ;  /* 0x00000090008d7308 */ /* 0x0000e20000000800 */
[----:B-1----:R-:W-:-:S07]  /*d490*/  FADD.FTZ R88, R147, R88 ;  /* 0x0000005893587221 */ /* 0x002fce0000010000 */
[----:B------:R-:W1:Y:S01]  /*d4a0*/  MUFU.EX2 R112, R112 ;  /* 0x0000007000707308 */ /* 0x000e620000000800 */
[----:B--2---:R-:W-:Y:S01]  /*d4b0*/  FADD.FTZ R88, R98, R88 ;  /* 0x0000005862587221 */ /* 0x004fe20000010000 */
[----:B0-----:R-:W-:Y:S02]  /*d4c0*/  F2FP.F16.F32.PACK_AB R144, R116, R99 ;  /* 0x000000637490723e */ /* 0x001fe400000000ff */
[----:B------:R-:W-:-:S04]  /*d4d0*/  F2FP.F16.F32.PACK_AB R147, R98, R147 ;  /* 0x000000936293723e */ /* 0x000fc800000000ff */
[----:B------:R0:W2:Y:S01]  /*d4e0*/  MUFU.EX2 R100, R146 ;  /* 0x0000009200647308 */ /* 0x0000a20000000800 */
[----:B---3--:R-:W-:-:S07]  /*d4f0*/  FADD.FTZ R88, R141, R88 ;  /* 0x000000588d587221 */ /* 0x008fce0000010000 */
[----:B------:R-:W3:Y:S01]  /*d500*/  MUFU.EX2 R105, R105 ;  /* 0x0000006900697308 */ /* 0x000ee20000000800 */
[----:B-1----:R-:W-:Y:S01]  /*d510*/  FADD.FTZ R94, R112, R113 ;  /* 0x00000071705e7221 */ /* 0x002fe20000010000 */
[----:B0-----:R-:W-:-:S06]  /*d520*/  F2FP.F16.F32.PACK_AB R146, R118, R101 ;  /* 0x000000657692723e */ /* 0x001fcc00000000ff */
[----:B------:R0:W1:Y:S01]  /*d530*/  MUFU.EX2 R143, R148 ;  /* 0x00000094008f7308 */ /* 0x0000620000000800 */
[C---:B--2---:R-:W-:Y:S01]  /*d540*/  FADD.FTZ R88, R100.reuse, R88 ;  /* 0x0000005864587221 */ /* 0x044fe20000010000 */
[----:B------:R-:W-:-:S06]  /*d550*/  F2FP.F16.F32.PACK_AB R141, R100, R141 ;  /* 0x0000008d648d723e */ /* 0x000fcc00000000ff */
[----:B------:R-:W2:Y:S01]  /*d560*/  MUFU.EX2 R108, R108 ;  /* 0x0000006c006c7308 */ /* 0x000ea20000000800 */
[----:B---3--:R-:W-:Y:S01]  /*d570*/  FADD.FTZ R15, R105, R94 ;  /* 0x0000005e690f7221 */ /* 0x008fe20000010000 */
[----:B0-----:R-:W-:Y:S02]  /*d580*/  F2FP.F16.F32.PACK_AB R148, R140, R97 ;  /* 0x000000618c94723e */ /* 0x001fe400000000ff */
[----:B------:R-:W-:-:S04]  /*d590*/  F2FP.F16.F32.PACK_AB R140, R112, R103 ;  /* 0x00000067708c723e */ /* 0x000fc800000000ff */
[----:B------:R0:W3:Y:S01]  /*d5a0*/  MUFU.EX2 R114, R150 ;  /* 0x0000009600727308 */ /* 0x0000e20000000800 */
[----:B-1----:R-:W-:-:S07]  /*d5b0*/  FADD.FTZ R88, R143, R88 ;  /* 0x000000588f587221 */ /* 0x002fce0000010000 */
[----:B------:R-:W1:Y:S01]  /*d5c0*/  MUFU.EX2 R106, R106 ;  /* 0x0000006a006a7308 */ /* 0x000e620000000800 */
[----:B0-----:R-:W-:Y:S01]  /*d5d0*/  F2FP.F16.F32.PACK_AB R150, R102, R89 ;  /* 0x000000596696723e */ /* 0x001fe200000000ff */
[C---:B--2---:R-:W-:Y:S01]  /*d5e0*/  FADD.FTZ R15, R108.reuse, R15 ;  /* 0x0000000f6c0f7221 */ /* 0x044fe20000010000 */
[----:B------:R-:W-:-:S05]  /*d5f0*/  F2FP.F16.F32.PACK_AB R142, R108, R105 ;  /* 0x000000696c8e723e */ /* 0x000fca00000000ff */
        /* <DEDUP_REMOVED lines=11> */
[C---:B-1----:R-:W-:Y:S01]  /*d6b0*/  FADD.FTZ R88, R89.reuse, R88 ;  /* 0x0000005859587221 */ /* 0x042fe20000010000 */
[----:B------:R-:W-:-:S06]  /*d6c0*/  F2FP.F16.F32.PACK_AB R137, R89, R137 ;  /* 0x000000895989723e */ /* 0x000fcc00000000ff */
[----:B------:R-:W1:Y:S01]  /*d6d0*/  MUFU.EX2 R111, R111 ;  /* 0x0000006f006f7308 */ /* 0x000e620000000800 */
[----:B0-----:R-:W-:-:S07]  /*d6e0*/  FADD.FTZ R94, R92, R3 ;  /* 0x000000035c5e7221 */ /* 0x001fce0000010000 */
[----:B------:R-:W0:Y:S01]  /*d6f0*/  MUFU.EX2 R109, R109 ;  /* 0x0000006d006d7308 */ /* 0x000e220000000800 */
[----:B--2---:R-:W-:Y:S01]  /*d700*/  FADD.FTZ R88, R13, R88 ;  /* 0x000000580d587221 */ /* 0x004fe20000010000 */
[----:B-1----:R-:W-:-:S03]  /*d710*/  F2FP.F16.F32.PACK_AB R139, R111, R13 ;  /* 0x0000000d6f8b723e */ /* 0x002fc600000000ff */
[----:B------:R-:W-:Y:S01]  /*d720*/  FADD.FTZ R3, R111, R88 ;  /* 0x000000586f037221 */ /* 0x000fe20000010000 */
[----:B------:R-:W-:Y:S02]  /*d730*/  IMAD.MOV.U32 R13, RZ, RZ, R7 ;  /* 0x000000ffff0d7224 */ /* 0x000fe400078e0007 */
[C---:B0-----:R-:W-:Y:S01]  /*d740*/  FADD.FTZ R6, R109.reuse, R94 ;  /* 0x0000005e6d067221 */ /* 0x041fe20000010000 */
[----:B------:R-:W-:Y:S01]  /*d750*/  F2FP.F16.F32.PACK_AB R138, R109, R92 ;  /* 0x0000005c6d8a723e */ /* 0x000fe200000000ff */
[----:B------:R-:W-:Y:S06]  /*d760*/  @P1 BRA `(.L_x_1160) ;  /* 0xffffffcc00301947 */ /* 0x000fec000383ffff */
.L_x_1143:
        /* <DEDUP_REMOVED lines=67> */
.L_x_1161:
[----:B------:R-:W-:Y:S01]  /*dba0*/  ULEA UR5, UR37, UR38, 0x3 ;  /* 0x0000002625057291 */ /* 0x000fe2000f8e183f */
[----:B------:R-:W-:-:S05]  /*dbb0*/  IMAD.U32 R0, RZ, RZ, UR36 ;  /* 0x00000024ff007e24 */ /* 0x000fca000f8e00ff */
[----:B------:R-:W-:-:S04]  /*dbc0*/  SHF.L.U32 R0, R0, 0x1f, RZ ;  /* 0x0000001f00007819 */ /* 0x000fc800000006ff */
[----:B------:R0:W1:Y:S01]  /*dbd0*/  SYNCS.PHASECHK.TRANS64.TRYWAIT P1, [UR5+0x2a850], R0 ;  /* 0x02a85000ff0075a7 */ /* 0x0000620008020145 */
[----:B------:R-:W-:Y:S05]  /*dbe0*/  @!P0 BRA `(.L_x_1162) ;  /* 0x0000000000048947 */ /* 0x000fea0003800000 */
[----:B------:R-:W-:Y:S01]  /*dbf0*/  BPT.TRAP 0x1 ;  /* 0x000000040000795c */ /* 0x000fe20000300000 */
.L_x_1162:
[----:B-1----:R-:W-:Y:S05]  /*dc00*/  @P1 BRA `(.L_x_1163) ;  /* 0x0000000000081947 */ /* 0x002fea0003800000 */
[----:B------:R-:W1:Y:S02]  /*dc10*/  SYNCS.PHASECHK.TRANS64.TRYWAIT P0, [UR5+0x2a850], R0 ;  /* 0x02a85000ff0075a7 */ /* 0x000e640008000145 */
[----:B-1----:R-:W-:Y:S05]  /*dc20*/  @!P0 BRA `(.L_x_1164) ;  /* 0x0000007400e88947 */ /* 0x002fea0003800000 */
.L_x_1163:
[----:B------:R-:W-:Y:S01]  /*dc30*/  UIADD3 UR38, UR38, 0x400, URZ ;  /* 0x0000040026267890 */ /* 0x000fe2000fffe03f */
[----:B------:R-:W-:Y:S01]  /*dc40*/  WARPGROUP.ARRIVE ;  /* 0x00000000000079c5 */ /* 0x000fe20000000000 */
[----:B------:R-:W-:Y:S01]  /*dc50*/  UMOV UR7, 0x40000040 ;  /* 0x4000004000077882 */ /* 0x000fe20000000000 */
[----:B-1----:R-:W1:Y:S01]  /*dc60*/  SHFL.BFLY PT, R5, R6, 0x2, 0x1f ;  /* 0x0c401f0006057f89 */ /* 0x002e6200000e0000 */
[----:B------:R-:W-:Y:S01]  /*dc70*/  USHF.R.U32.HI UR38, URZ, 0x4, UR38 ;  /* 0x000000043f267899 */ /* 0x000fe20008011626 */
[----:B------:R-:W-:Y:S02]  /*dc80*/  IMAD.MOV.U32 R89, RZ, RZ, -0x800000 ;  /* 0xff800000ff597424 */ /* 0x000fe400078e00ff */
[----:B0-----:R-:W0:Y:S01]  /*dc90*/  SHFL.BFLY PT, R0, R3, 0x2, 0x1f ;  /* 0x0c401f0003007f89 */ /* 0x001e2200000e0000 */
[----:B------:R-:W-:Y:S01]  /*dca0*/  ULOP3.LUT UR38, UR38, 0x3fff, URZ, 0xc0, !UPT ;  /* 0x00003fff26267892 */ /* 0x000fe2000f8ec03f */
[----:B------:R-:W-:Y:S01]  /*dcb0*/  IMAD.MOV.U32 R88, RZ, RZ, -0x800000 ;  /* 0xff800000ff587424 */ /* 0x000fe200078e00ff */
[----:B------:R-:W2:Y:S02]  /*dcc0*/  S2R R13, SR_TID.X ;  /* 0x00000000000d7919 */ /* 0x000ea40000002100 */
[----:B------:R-:W-:Y:S01]  /*dcd0*/  ULOP3.LUT UR4, UR38, 0x3000000, URZ, 0xfc, !UPT ;  /* 0x0300000026047892 */ /* 0x000fe2000f8efc3f */
[----:B------:R-:W-:-:S03]  /*dce0*/  VIADD R165, R165, 0x1 ;  /* 0x00000001a5a57836 */ /* 0x000fc60000000000 */
[----:B------:R-:W-:Y:S02]  /*dcf0*/  UIMAD UR4, UR37, 0x600, UR4 ;  /* 0x00000600250478a4 */ /* 0x000fe4000f8e0204 */
[----:B------:R-:W-:-:S04]  /*dd00*/  UIADD3 UR37, UR37, 0x1, URZ ;  /* 0x0000000125257890 */ /* 0x000fc8000fffe03f */
[----:B------:R-:W-:Y:S01]  /*dd10*/  UISETP.NE.AND UP0, UPT, UR37, 0x2, UPT ;  /* 0x000000022500788c */ /* 0x000fe2000bf05270 */
[----:B------:R-:W-:Y:S02]  /*dd20*/  UMOV UR6, UR4 ;  /* 0x0000000400067c82 */ /* 0x000fe40008000000 */
[----:B------:R-:W-:Y:S01]  /*dd30*/  HGMMA.64x128x16.F32 R24, R156, gdesc[UR4].tnspB, R24, gsb0 ;  /* 0x41e000049c187df0 */ /* 0x000fe20008000818 */
[----:B------:R-:W-:Y:S01]  /*dd40*/  UIADD3 UR6, UR4, 0x80, URZ ;  /* 0x0000008004067890 */ /* 0x000fe2000fffe03f */
[----:B-1----:R-:W-:Y:S01]  /*dd50*/  FADD.FTZ R5, R5, R6 ;  /* 0x0000000605057221 */ /* 0x002fe20000010000 */
[----:B------:R-:W-:Y:S01]  /*dd60*/  UMOV UR7, 0x40000040 ;  /* 0x4000004000077882 */ /* 0x000fe20000000000 */
[----:B------:R-:W-:Y:S01]  /*dd70*/  USEL UR37, UR37, URZ, UP0 ;  /* 0x0000003f25257287 */ /* 0x000fe20008000000 */
[----:B0-----:R-:W-:Y:S02]  /*dd80*/  FADD.FTZ R2, R0, R3 ;  /* 0x0000000300027221 */ /* 0x001fe40000010000 */
[----:B------:R-:W0:Y:S04]  /*dd90*/  SHFL.BFLY PT, R0, R5, 0x1, 0x1f ;  /* 0x0c201f0005007f89 */ /* 0x000e2800000e0000 */
[----:B------:R-:W1:Y:S01]  /*dda0*/  SHFL.BFLY PT, R9, R2, 0x1, 0x1f ;  /* 0x0c201f0002097f89 */ /* 0x000e6200000e0000 */
[----:B--2---:R-:W-:Y:S01]  /*ddb0*/  LOP3.LUT P2, RZ, R13, 0x7f, RZ, 0xc0, !PT ;  /* 0x0000007f0dff7812 */ /* 0x004fe2000784c0ff */
[----:B0-----:R-:W-:Y:S01]  /*ddc0*/  FADD.FTZ R10, R5, R0 ;  /* 0x00000000050a7221 */ /* 0x001fe20000010000 */
[----:B------:R-:W-:-:S02]  /*ddd0*/  IMAD.MOV.U32 R0, RZ, RZ, RZ ;  /* 0x000000ffff007224 */ /* 0x000fc400078e00ff */
[----:B-1----:R-:W-:Y:S02]  /*dde0*/  FADD.FTZ R12, R2, R9 ;  /* 0x00000009020c7221 */ /* 0x002fe40000010000 */
[----:B------:R-:W-:Y:S01]  /*ddf0*/  FSETP.NE.FTZ.AND P0, PT, R10, RZ, PT ;  /* 0x000000ff0a00720b */ /* 0x000fe20003f15000 */
[----:B------:R-:W-:Y:S02]  /*de00*/  IMAD.U32 R2, RZ, RZ, UR5 ;  /* 0x00000005ff027e24 */ /* 0x000fe4000f8e00ff */
[----:B------:R-:W-:Y:S01]  /*de10*/  IMAD.MOV.U32 R9, RZ, RZ, RZ ;  /* 0x000000ffff097224 */ /* 0x000fe200078e00ff */
[----:B------:R-:W-:-:S03]  /*de20*/  FSETP.NE.FTZ.AND P1, PT, R12, RZ, PT ;  /* 0x000000ff0c00720b */ /* 0x000fc60003f35000 */
[----:B------:R-:W-:-:S05]  /*de30*/  @!P2 VIADD R2, R2, 0x2a860 ;  /* 0x0002a8600202a836 */ /* 0x000fca0000000000 */
[----:B------:R-:W-:Y:S01]  /*de40*/  @!P2 PRMT R2, RZ, 0x654, R2 ;  /* 0x00000654ff02a816 */ /* 0x000fe20000000002 */
[----:B------:R-:W0:Y:S01]  /*de50*/  @P0 MUFU.LG2 R4, R10 ;  /* 0x0000000a00040308 */ /* 0x000e220000000c00 */
[----:B------:R-:W-:-:S03]  /*de60*/  @P0 FMUL.FTZ R3, R11, 0.69314718246459960938 ;  /* 0x3f3172180b030820 */ /* 0x000fc60000410000 */
[----:B------:R-:W-:-:S04]  /*de70*/  @P1 FMUL.FTZ R11, R11, 0.69314718246459960938 ;  /* 0x3f3172180b0b1820 */ /* 0x000fc80000410000 */
[----:B------:R-:W1:Y:S08]  /*de80*/  @P1 MUFU.LG2 R6, R12 ;  /* 0x0000000c00061308 */ /* 0x000e700000000c00 */
[----:B------:R-:W2:Y:S01]  /*de90*/  @P0 MUFU.RCP R0, R10 ;  /* 0x0000000a00000308 */ /* 0x000ea20000001000 */
[----:B0-----:R-:W-:-:S04]  /*dea0*/  @P0 FMUL.FTZ R4, R4, 0.69314718246459960938 ;  /* 0x3f31721804040820 */ /* 0x001fc80000410000 */
[----:B------:R-:W-:Y:S01]  /*deb0*/  @P0 FFMA.FTZ R89, R3, R8, R4 ;  /* 0x0000000803590223 */ /* 0x000fe20000010004 */
[----:B------:R-:W-:Y:S02]  /*dec0*/  PLOP3.LUT P0, PT, PT, PT, PT, 0x8, 0x0 ;  /* 0x000000000000781c */ /* 0x000fe40003f0e170 */
[----:B------:R-:W0:Y:S01]  /*ded0*/  @P1 MUFU.RCP R9, R12 ;  /* 0x0000000c00091308 */ /* 0x000e220000001000 */
        /* <DEDUP_REMOVED lines=22> */
[----:B------:R-:W-:Y:S01]  /*e040*/  UMOV UR7, 0x40000040 ;  /* 0x4000004000077882 */ /* 0x000fe20000000000 */
[----:B------:R-:W-:-:S04]  /*e050*/  USEL UR4, URZ, 0x1, UP0 ;  /* 0x000000013f047887 */ /* 0x000fc80008000000 */
[----:B------:R-:W-:Y:S01]  /*e060*/  ULOP3.LUT UR36, UR36, UR4, URZ, 0x3c, !UPT ;  /* 0x0000000424247292 */ /* 0x000fe2000f8e3c3f */
[----:B------:R-:W-:Y:S02]  /*e070*/  WARPGROUP.DEPBAR.LE gsb0, 0x0 ;  /* 0x00008000000079c5 */ /* 0x000fe40000010000 */
[----:B------:R-:W-:-:S06]  /*e080*/  WARPGROUP.ARRIVE ;  /* 0x00000000000079c5 */ /* 0x000fcc0000000000 */
[----:B------:R-:W-:Y:S03]  /*e090*/  HGMMA.64x128x16.F32 R24, R136, gdesc[UR4].tnspB, R24, gsb0 ;  /* 0x41e0000488187df0 */ /* 0x000fe60008000818 */
[----:B------:R-:W-:Y:S02]  /*e0a0*/  WARPGROUP.DEPBAR.LE gsb0, 0x0 ;  /* 0x00008000000079c5 */ /* 0x000fe40000010000 */
[----:B------:R1:W-:Y:S01]  /*e0b0*/  @!P2 SYNCS.ARRIVE.TRANS64.RED.A1T0 RZ, [R2+URZ], RZ ;  /* 0x000000ff02ffa9a7 */ /* 0x0003e2000810043f */
[-C--:B--2---:R-:W-:Y:S01]  /*e0c0*/  FMUL.FTZ R90, R44, R0.reuse ;  /* 0x000000002c5a7220 */ /* 0x084fe20000410000 */
        /* <DEDUP_REMOVED lines=62> */
[----:B-1----:R-:W-:-:S07]  /*e4b0*/  FMUL.FTZ R87, R87, R9 ;  /* 0x0000000957577220 */ /* 0x002fce0000410000 */
.L_x_1094:
[----:B------:R-:W0:Y:S01]  /*e4c0*/  S2R R5, SR_CgaCtaId ;  /* 0x0000000000057919 */ /* 0x000e220000008800 */
[----:B------:R-:W-:Y:S01]  /*e4d0*/  MOV R16, 0x400 ;  /* 0x0000040000107802 */ /* 0x000fe20000000f00 */
[----:B------:R-:W-:Y:S01]  /*e4e0*/  BSSY B0, `(.L_x_1165) ;  /* 0x00001c7000007945 */ /* 0x000fe20003800000 */
[----:B------:R-:W-:Y:S02]  /*e4f0*/  BAR.SYNC.DEFER_BLOCKING 0x5, 0x180 ;  /* 0x0146000000007b1d */ /* 0x000fe40000010000 */
[----:B0-----:R-:W-:-:S05]  /*e500*/  LEA R16, R5, R16, 0x18 ;  /* 0x0000001005107211 */ /* 0x001fca00078ec0ff */
[----:B------:R0:W1:Y:S01]  /*e510*/  LDS R0, [R16+0x2a8d0] ;  /* 0x02a8d00010007984 */ /* 0x0000620000000800 */
[----:B------:R-:W-:Y:S06]  /*e520*/  BAR.ARV 0x4, 0x180 ;  /* 0x0106000000007b1d */ /* 0x000fec0000002000 */
[----:B------:R-:W-:Y:S05]  /*e530*/  @P0 BRA `(.L_x_1166) ;  /* 0x0000001000b00947 */ /* 0x000fea0003800000 */
[----:B------:R-:W2:Y:S01]  /*e540*/  S2R R5, SR_SWINHI ;  /* 0x0000000000057919 */ /* 0x000ea20000002f00 */
[----:B------:R-:W3:Y:S01]  /*e550*/  LDC R22, c[0x0][0xbe8] ;  /* 0x0002fa00ff167b82 */ /* 0x000ee20000000800 */
[----:B------:R-:W-:Y:S01]  /*e560*/  SHF.R.S32.HI R54, RZ, 0x1f, R163 ;  /* 0x0000001fff367819 */ /* 0x000fe200000114a3 */
[----:B------:R-:W-:Y:S01]  /*e570*/  IMAD R9, R164, 0x40, R23 ;  /* 0x00000040a4097824 */ /* 0x000fe200078e0217 */
[----:B------:R-:W-:Y:S01]  /*e580*/  ULDC.64 UR4, c[0x0][0xb90] ;  /* 0x0002e40000047ab9 */ /* 0x000fe20000000a00 */
[----:B------:R-:W-:Y:S01]  /*e590*/  F2FP.F16.F32.PACK_AB R6, R29, R6 ;  /* 0x000000061d06723e */ /* 0x000fe200000000ff */
[----:B------:R-:W-:Y:S01]  /*e5a0*/  IMAD.WIDE.U32 R10, R163, UR4, RZ ;  /* 0x00000004a30a7c25 */ /* 0x000fe2000f8e00ff */
[----:B------:R-:W-:Y:S01]  /*e5b0*/  F2FP.F16.F32.PACK_AB R7, R7, R30 ;  /* 0x0000001e0707723e */ /* 0x000fe200000000ff */
[----:B------:R-:W-:Y:S01]  /*e5c0*/  ULDC UR6, c[0x0][0xa88] ;  /* 0x0002a20000067ab9 */ /* 0x000fe20000000800 */
[----:B------:R-:W-:Y:S01]  /*e5d0*/  SHF.R.S32.HI R112, RZ, 0x1f, R161 ;  /* 0x0000001fff707819 */ /* 0x000fe200000114a1 */
[----:B------:R-:W-:Y:S01]  /*e5e0*/  IMAD R2, R54, UR4, RZ ;  /* 0x0000000436027c24 */ /* 0x000fe2000f8e02ff */
[----:B------:R-:W-:Y:S01]  /*e5f0*/  F2FP.F16.F32.PACK_AB R80, R81, R80 ;  /* 0x000000505150723e */ /* 0x000fe200000000ff */
[----:B------:R-:W-:Y:S01]  /*e600*/  ULDC.64 UR8, c[0x0][0x208] ;  /* 0x0000820000087ab9 */ /* 0x000fe20000000a00 */
[----:B------:R-:W-:Y:S01]  /*e610*/  F2FP.F16.F32.PACK_AB R81, R83, R82 ;  /* 0x000000525351723e */ /* 0x000fe200000000ff */
[----:B------:R-:W-:Y:S01]  /*e620*/  IMAD R13, R163, UR5, R2 ;  /* 0x00000005a30d7c24 */ /* 0x000fe2000f8e0202 */
[----:B------:R-:W-:Y:S01]  /*e630*/  ULDC.64 UR4, c[0x0][0xb98] ;  /* 0x0002e60000047ab9 */ /* 0x000fe20000000a00 */
[----:B------:R-:W-:-:S02]  /*e640*/  F2FP.F16.F32.PACK_AB R82, R85, R84 ;  /* 0x000000545552723e */ /* 0x000fc400000000ff */
[----:B------:R-:W-:Y:S01]  /*e650*/  IMAD.IADD R11, R11, 0x1, R13 ;  /* 0x000000010b0b7824 */ /* 0x000fe200078e020d */
[----:B------:R-:W-:Y:S01]  /*e660*/  F2FP.F16.F32.PACK_AB R83, R87, R86 ;  /* 0x000000565753723e */ /* 0x000fe200000000ff */
[----:B------:R-:W-:Y:S01]  /*e670*/  IMAD.WIDE.U32 R10, R161, UR4, R10 ;  /* 0x00000004a10a7c25 */ /* 0x000fe2000f8e000a */
[----:B------:R-:W-:Y:S02]  /*e680*/  MOV R34, R16 ;  /* 0x0000001000227202 */ /* 0x000fe40000000f00 */
[----:B--2---:R-:W-:-:S03]  /*e690*/  MOV R35, R5 ;  /* 0x0000000500237202 */ /* 0x004fc60000000f00 */
[----:B------:R-:W-:-:S04]  /*e6a0*/  IMAD.WIDE R4, R169, 0x2, R34 ;  /* 0x00000002a9047825 */ /* 0x000fc800078e0222 */
[----:B------:R-:W-:Y:S01]  /*e6b0*/  IMAD.WIDE R34, R9, 0x2, R34 ;  /* 0x0000000209227825 */ /* 0x000fe200078e0222 */
[C---:B------:R-:W-:Y:S02]  /*e6c0*/  IADD3 R73, P1, R4.reuse, 0x4040, RZ ;  /* 0x0000404004497810 */ /* 0x040fe40007f3e0ff */
[C---:B------:R-:W-:Y:S02]  /*e6d0*/  IADD3 R43, P0, R4.reuse, 0x4060, RZ ;  /* 0x00004060042b7810 */ /* 0x040fe40007f1e0ff */
[----:B------:R-:W-:Y:S01]  /*e6e0*/  IADD3 R47, P2, R4, 0x4020, RZ ;  /* 0x00004020042f7810 */ /* 0x000fe20007f5e0ff */
[--C-:B------:R-:W-:Y:S01]  /*e6f0*/  IMAD.X R41, RZ, RZ, R5.reuse, P1 ;  /* 0x000000ffff297224 */ /* 0x100fe200008e0605 */
[----:B---3--:R-:W-:Y:S02]  /*e700*/  ISETP.NE.AND P1, PT, R22, 0x1, PT ;  /* 0x000000011600780c */ /* 0x008fe40003f25270 */
[----:B------:R-:W-:Y:S01]  /*e710*/  LOP3.LUT R42, R43, 0x380, RZ, 0xc0, !PT ;  /* 0x000003802b2a7812 */ /* 0x000fe200078ec0ff */
[----:B------:R-:W-:Y:S01]  /*e720*/  IMAD.X R39, RZ, RZ, R5, P2 ;  /* 0x000000ffff277224 */ /* 0x000fe200010e0605 */
[----:B------:R-:W-:-:S02]  /*e730*/  LOP3.LUT R9, R4, 0x380, RZ, 0xc0, !PT ;  /* 0x0000038004097812 */ /* 0x000fc400078ec0ff */
[C---:B------:R-:W-:Y:S02]  /*e740*/  IADD3 R33, P3, R4.reuse, 0x4000, RZ ;  /* 0x0000400004217810 */ /* 0x040fe40007f7e0ff */
[----:B------:R-:W-:Y:S02]  /*e750*/  IADD3 R21, P6, R4, 0x20, RZ ;  /* 0x0000002004157810 */ /* 0x000fe40007fde0ff */
[----:B------:R-:W-:Y:S01]  /*e760*/  LOP3.LUT R12, R47, 0x380, RZ, 0xc0, !PT ;  /* 0x000003802f0c7812 */ /* 0x000fe200078ec0ff */
[--C-:B------:R-:W-:Y:S01]  /*e770*/  IMAD.X R37, RZ, RZ, R5.reuse, P3 ;  /* 0x000000ffff257224 */ /* 0x100fe200018e0605 */
[----:B------:R-:W-:Y:S01]  /*e780*/  SHF.R.U64 R42, R42, 0x3, RZ ;  /* 0x000000032a2a7819 */ /* 0x000fe200000012ff */
[----:B------:R-:W2:Y:S01]  /*e790*/  @P1 LDC R72, c[0x0][0xbec] ;  /* 0x0002fb00ff481b82 */ /* 0x000ea20000000800 */
[----:B------:R-:W-:Y:S01]  /*e7a0*/  SHF.R.U64 R9, R9, 0x3, RZ ;  /* 0x0000000309097819 */ /* 0x000fe200000012ff */
[----:B------:R-:W-:Y:S01]  /*e7b0*/  IMAD.X R15, RZ, RZ, R5, P6 ;  /* 0x000000ffff0f7224 */ /* 0x000fe200030e0605 */
[----:B------:R-:W-:-:S02]  /*e7c0*/  LOP3.LUT R14, R73, 0x380, RZ, 0xc0, !PT ;  /* 0x00000380490e7812 */ /* 0x000fc400078ec0ff */
[----:B------:R-:W-:Y:S02]  /*e7d0*/  LOP3.LUT R8, R33, 0x380, RZ, 0xc0, !PT ;  /* 0x0000038021087812 */ /* 0x000fe400078ec0ff */
[----:B------:R-:W-:Y:S01]  /*e7e0*/  LOP3.LUT R2, R21, 0x380, RZ, 0xc0, !PT ;  /* 0x0000038015027812 */ /* 0x000fe200078ec0ff */
[----:B------:R-:W3:Y:S01]  /*e7f0*/  @P1 LDC R111, c[0x0][0xbf0] ;  /* 0x0002fc00ff6f1b82 */ /* 0x000ee20000000800 */
[C---:B------:R-:W-:Y:S02]  /*e800*/  IADD3 R31, P4, R4.reuse, 0x60, RZ ;  /* 0x00000060041f7810 */ /* 0x040fe40007f9e0ff */
[----:B------:R-:W-:Y:S02]  /*e810*/  IADD3 R25, P5, R4, 0x40, RZ ;  /* 0x0000004004197810 */ /* 0x000fe40007fbe0ff */
[----:B------:R-:W-:Y:S01]  /*e820*/  SHF.R.U64 R12, R12, 0x3, RZ ;  /* 0x000000030c0c7819 */ /* 0x000fe200000012ff */
[--C-:B------:R-:W-:Y:S01]  /*e830*/  IMAD.X R13, RZ, RZ, R5.reuse, P4 ;  /* 0x000000ffff0d7224 */ /* 0x100fe200020e0605 */
[----:B------:R-:W-:Y:S01]  /*e840*/  LOP3.LUT R42, R42, R43, RZ, 0x3c, !PT ;  /* 0x0000002b2a2a7212 */ /* 0x000fe200078e3cff */
[--C-:B------:R-:W-:Y:S01]  /*e850*/  IMAD.X R43, RZ, RZ, R5.reuse, P0 ;  /* 0x000000ffff2b7224 */ /* 0x100fe200000e0605 */
[----:B------:R-:W-:Y:S01]  /*e860*/  LOP3.LUT R4, R9, R4, RZ, 0x3c, !PT ;  /* 0x0000000409047212 */ /* 0x000fe200078e3cff */
[----:B------:R-:W-:Y:S01]  /*e870*/  IMAD.X R9, RZ, RZ, R5, P5 ;  /* 0x000000ffff097224 */ /* 0x000fe200028e0605 */
[----:B------:R-:W-:-:S02]  /*e880*/  SHF.R.U64 R14, R14, 0x3, RZ ;  /* 0x000000030e0e7819 */ /* 0x000fc400000012ff */
[----:B------:R-:W-:Y:S02]  /*e890*/  SHF.R.U64 R8, R8, 0x3, RZ ;  /* 0x0000000308087819 */ /* 0x000fe400000012ff */
[----:B------:R-:W-:Y:S02]  /*e8a0*/  SHF.R.U64 R2, R2, 0x3, RZ ;  /* 0x0000000302027819 */ /* 0x000fe400000012ff */
[----:B------:R-:W-:Y:S02]  /*e8b0*/  LOP3.LUT R38, R12, R47, RZ, 0x3c, !PT ;  /* 0x0000002f0c267212 */ /* 0x000fe400078e3cff */
[----:B------:R-:W-:Y:S02]  /*e8c0*/  LOP3.LUT R40, R14, R73, RZ, 0x3c, !PT ;  /* 0x000000490e287212 */ /* 0x000fe400078e3cff */
[----:B------:R-:W-:Y:S02]  /*e8d0*/  LOP3.LUT R36, R8, R33, RZ, 0x3c, !PT ;  /* 0x0000002108247212 */ /* 0x000fe400078e3cff */
[----:B------:R-:W-:-:S02]  /*e8e0*/  MOV R47, R4 ;  /* 0x00000004002f7202 */ /* 0x000fc40000000f00 */
[----:B------:R-:W-:Y:S02]  /*e8f0*/  LOP3.LUT R14, R2, R21, RZ, 0x3c, !PT ;  /* 0x00000015020e7212 */ /* 0x000fe400078e3cff */
[----:B------:R-:W-:Y:S02]  /*e900*/  LOP3.LUT R8, R31, 0x380, RZ, 0xc0, !PT ;  /* 0x000003801f087812 */ /* 0x000fe400078ec0ff */
[----:B------:R-:W-:Y:S02]  /*e910*/  F2FP.F16.F32.PACK_AB R4, R98, R3 ;  /* 0x000000036204723e */ /* 0x000fe400000000ff */
[----:B------:R-:W-:Y:S02]  /*e920*/  LOP3.LUT R2, R25, 0x380, RZ, 0xc0, !PT ;  /* 0x0000038019027812 */ /* 0x000fe400078ec0ff */
[----:B------:R-:W-:Y:S01]  /*e930*/  MOV R98, R42 ;  /* 0x0000002a00627202 */ /* 0x000fe20000000f00 */
[----:B------:R-:W-:Y:S01]  /*e940*/  IMAD.IADD R43, R19, 0x1, R17 ;  /* 0x00000001132b7824 */ /* 0x000fe200078e0211 */
[----:B------:R-:W-:-:S02]  /*e950*/  SHF.R.U64 R8, R8, 0x3, RZ ;  /* 0x0000000308087819 */ /* 0x000fc400000012ff */
[----:B------:R-:W-:Y:S01]  /*e960*/  F2FP.F16.F32.PACK_AB R5, R27, R108 ;  /* 0x0000006c1b05723e */ /* 0x000fe200000000ff */
[----:B------:R-:W-:Y:S01]  /*e970*/  BAR.SYNC.DEFER_BLOCKING 0x1, 0x100 ;  /* 0x0044000000007b1d */ /* 0x000fe20000010000 */
[----:B------:R-:W-:Y:S02]  /*e980*/  SHF.R.U64 R2, R2, 0x3, RZ ;  /* 0x0000000302027819 */ /* 0x000fe400000012ff */
[----:B------:R-:W-:Y:S01]  /*e990*/  MOV R108, R38 ;  /* 0x00000026006c7202 */ /* 0x000fe20000000f00 */
[----:B--2---:R-:W-:Y:S01]  /*e9a0*/  @P1 IMAD.HI.U32 R38, R43, R72, RZ ;  /* 0x000000482b261227 */ /* 0x004fe200078e00ff */
[----:B------:R-:W-:Y:S02]  /*e9b0*/  IADD3 R21, P5, R34, 0x2000, RZ ;  /* 0x0000200022157810 */ /* 0x000fe40007fbe0ff */
[----:B------:R-:W-:Y:S01]  /*e9c0*/  LOP3.LUT R12, R8, R31, RZ, 0x3c, !PT ;  /* 0x0000001f080c7212 */ /* 0x000fe200078e3cff */
[----:B------:R-:W-:Y:S01]  /*e9d0*/  IMAD.MOV.U32 R39, RZ, RZ, R43 ;  /* 0x000000ffff277224 */ /* 0x000fe200078e002b */
[----:B------:R-:W-:Y:S01]  /*e9e0*/  LOP3.LUT R8, R2, R25, RZ, 0x3c, !PT ;  /* 0x0000001902087212 */ /* 0x000fe200078e3cff */
[----:B------:R-:W-:Y:S01]  /*e9f0*/  IMAD.X R29, RZ, RZ, R35, P5 ;  /* 0x000000ffff1d7224 */ /* 0x000fe200028e0623 */
[----:B------:R-:W-:-:S02]  /*ea00*/  LOP3.LUT R28, R21, 0x380, RZ, 0xc0, !PT ;  /* 0x00000380151c7812 */ /* 0x000fc400078ec0ff */
[C---:B------:R-:W-:Y:S02]  /*ea10*/  IADD3 R25, P0, R34.reuse, 0x6000, RZ ;  /* 0x0000600022197810 */ /* 0x040fe40007f1e0ff */
[----:B---3--:R-:W-:Y:S02]  /*ea20*/  @P1 SHF.R.U32.HI R39, RZ, R111, R38 ;  /* 0x0000006fff271219 */ /* 0x008fe40000011626 */
[----:B------:R-:W-:Y:S02]  /*ea30*/  IADD3 R33, P6, R34, 0x1000, RZ ;  /* 0x0000100022217810 */ /* 0x000fe40007fde0ff */
[----:B------:R-:W-:Y:S02]  /*ea40*/  SHF.R.U64 R28, R28, 0x3, RZ ;  /* 0x000000031c1c7819 */ /* 0x000fe400000012ff */
[----:B------:R-:W-:Y:S02]  /*ea50*/  LOP3.LUT R24, R25, 0x380, RZ, 0xc0, !PT ;  /* 0x0000038019187812 */ /* 0x000fe400078ec0ff */
[----:B------:R-:W-:Y:S01]  /*ea60*/  MOV R109, R36 ;  /* 0x00000024006d7202 */ /* 0x000fe20000000f00 */
[----:B------:R2:W-:Y:S01]  /*ea70*/  STSM.16.M88.4 [R47], R4 ;  /* 0x000000042f007844 */ /* 0x0005e20000000200 */
[----:B------:R-:W-:Y:S01]  /*ea80*/  MOV R36, R14 ;  /* 0x0000000e00247202 */ /* 0x000fe20000000f00 */
[----:B------:R-:W-:Y:S01]  /*ea90*/  IMAD.MOV R15, RZ, RZ, -R39 ;  /* 0x000000ffff0f7224 */ /* 0x000fe200078e0a27 */
[----:B------:R-:W-:Y:S01]  /*eaa0*/  LOP3.LUT R32, R33, 0x380, RZ, 0xc0, !PT ;  /* 0x0000038021207812 */ /* 0x000fe200078ec0ff */
[----:B------:R-:W-:Y:S01]  /*eab0*/  IMAD.IADD R37, R168, 0x1, R17 ;  /* 0x00000001a8257824 */ /* 0x000fe200078e0211 */
[----:B------:R-:W-:Y:S01]  /*eac0*/  LOP3.LUT R28, R28, R21, RZ, 0x3c, !PT ;  /* 0x000000151c1c7212 */ /* 0x000fe200078e3cff */
[----:B------:R-:W-:Y:S01]  /*ead0*/  IMAD R15, R22, R15, R43 ;  /* 0x0000000f160f7224 */ /* 0x000fe200078e022b */
[----:B------:R-:W-:-:S02]  /*eae0*/  SHF.R.U64 R24, R24, 0x3, RZ ;  /* 0x0000000318187819 */ /* 0x000fc400000012ff */
[----:B------:R-:W-:Y:S02]  /*eaf0*/  IADD3 R21, P2, R34, 0x5000, RZ ;  /* 0x0000500022157810 */ /* 0x000fe40007f5e0ff */
[----:B------:R-:W-:Y:S02]  /*eb00*/  SHF.R.U64 R32, R32, 0x3, RZ ;  /* 0x0000000320207819 */ /* 0x000fe400000012ff */
[----:B------:R-:W-:Y:S01]  /*eb10*/  LOP3.LUT R24, R24, R25, RZ, 0x3c, !PT ;  /* 0x0000001918187212 */ /* 0x000fe200078e3cff */
[----:B------:R-:W-:Y:S01]  /*eb20*/  IMAD.X R25, RZ, RZ, R35, P0 ;  /* 0x000000ffff197224 */ /* 0x000fe200000e0623 */
[----:B------:R-:W-:Y:S01]  /*eb30*/  LOP3.LUT R20, R21, 0x380, RZ, 0xc0, !PT ;  /* 0x0000038015147812 */ /* 0x000fe200078ec0ff */
[----:B--2---:R-:W-:Y:S01]  /*eb40*/  IMAD R4, R112, UR4, RZ ;  /* 0x0000000470047c24 */ /* 0x004fe2000f8e02ff */
[----:B------:R-:W-:Y:S02]  /*eb50*/  LOP3.LUT R32, R32, R33, RZ, 0x3c, !PT ;  /* 0x0000002120207212 */ /* 0x000fe400078e3cff */
[----:B------:R-:W-:Y:S01]  /*eb60*/  SHF.R.S32.HI R5, RZ, 0x1f, R39 ;  /* 0x0000001fff057819 */ /* 0x000fe20000011427 */
[----:B------:R-:W-:Y:S01]  /*eb70*/  IMAD R4, R161, UR5, R4 ;  /* 0x00000005a1047c24 */ /* 0x000fe2000f8e0204 */
[----:B------:R-:W-:Y:S01]  /*eb80*/  IADD3 R10, P0, R39, R10, RZ ;  /* 0x0000000a270a7210 */ /* 0x000fe20007f1e0ff */
[----:B------:R-:W-:Y:S01]  /*eb90*/  ULDC.64 UR4, c[0x0][0xb88] ;  /* 0x0002e20000047ab9 */ /* 0x000fe20000000a00 */
[----:B------:R-:W-:-:S02]  /*eba0*/  MOV R110, R12 ;  /* 0x0000000c006e7202 */ /* 0x000fc40000000f00 */
[----:B------:R-:W-:Y:S02]  /*ebb0*/  IADD3 R33, P4, R34, 0x3000, RZ ;  /* 0x0000300022217810 */ /* 0x000fe40007f9e0ff */
[----:B------:R-:W-:Y:S02]  /*ebc0*/  SHF.R.S32.HI R12, RZ, 0x1f, R15 ;  /* 0x0000001fff0c7819 */ /* 0x000fe4000001140f */
[----:B------:R-:W-:Y:S01]  /*ebd0*/  SHF.R.U64 R20, R20, 0x3, RZ ;  /* 0x0000000314147819 */ /* 0x000fe200000012ff */
[----:B------:R-:W-:Y:S01]  /*ebe0*/  IMAD.X R27, RZ, RZ, R35, P4 ;  /* 0x000000ffff1b7224 */ /* 0x000fe200020e0623 */
[----:B------:R-:W-:Y:S02]  /*ebf0*/  IADD3.X R11, R5, R11, R4, P0, !PT ;  /* 0x0000000b050b7210 */ /* 0x000fe400007fe404 */
[----:B------:R-:W-:Y:S02]  /*ec00*/  LOP3.LUT R26, R33, 0x380, RZ, 0xc0, !PT ;  /* 0x00000380211a7812 */ /* 0x000fe400078ec0ff */
[----:B------:R-:W-:Y:S01]  /*ec10*/  MOV R14, R8 ;  /* 0x00000008000e7202 */ /* 0x000fe20000000f00 */
[----:B------:R-:W-:Y:S01]  /*ec20*/  IMAD R8, R12, UR4, RZ ;  /* 0x000000040c087c24 */ /* 0x000fe2000f8e02ff */
[----:B------:R-:W-:Y:S01]  /*ec30*/  LOP3.LUT R20, R20, R21, RZ, 0x3c, !PT ;  /* 0x0000001514147212 */ /* 0x000fe200078e3cff */
[----:B------:R-:W-:Y:S01]  /*ec40*/  IMAD.WIDE.U32 R12, R15, UR4, R10 ;  /* 0x000000040f0c7c25 */ /* 0x000fe2000f8e000a */
[----:B------:R-:W-:-:S02]  /*ec50*/  LOP3.LUT R21, R34, 0x380, RZ, 0xc0, !PT ;  /* 0x0000038022157812 */ /* 0x000fc400078ec0ff */
[----:B------:R-:W-:Y:S01]  /*ec60*/  F2FP.F16.F32.PACK_AB R4, R95, R96 ;  /* 0x000000605f04723e */ /* 0x000fe200000000ff */
[----:B------:R-:W-:Y:S01]  /*ec70*/  IMAD R15, R15, UR5, R8 ;  /* 0x000000050f0f7c24 */ /* 0x000fe2000f8e0208 */
[----:B------:R-:W-:Y:S01]  /*ec80*/  F2FP.F16.F32.PACK_AB R5, R106, R105 ;  /* 0x000000696a05723e */ /* 0x000fe200000000ff */
[----:B------:R-:W-:Y:S01]  /*ec90*/  ULDC.64 UR4, c[0x0][0xb50] ;  /* 0x0002d40000047ab9 */ /* 0x000fe20000000a00 */
[----:B------:R-:W-:Y:S02]  /*eca0*/  F2FP.F16.F32.PACK_AB R6, R97, R94 ;  /* 0x0000005e6106723e */ /* 0x000fe400000000ff */
[----:B------:R-:W-:Y:S02]  /*ecb0*/  F2FP.F16.F32.PACK_AB R7, R104, R103 ;  /* 0x000000676807723e */ /* 0x000fe400000000ff */
[----:B------:R-:W-:Y:S02]  /*ecc0*/  IADD3 R31, P3, R34, 0x4000, RZ ;  /* 0x00004000221f7810 */ /* 0x000fe40007f7e0ff */
[----:B------:R-:W-:Y:S01]  /*ecd0*/  SHF.R.U64 R26, R26, 0x3, RZ ;  /* 0x000000031a1a7819 */ /* 0x000fe200000012ff */
[----:B------:R2:W-:Y:S01]  /*ece0*/  STSM.16.M88.4 [R36], R4 ;  /* 0x0000000424007844 */ /* 0x0005e20000000200 */
[----:B------:R-:W-:Y:S01]  /*ecf0*/  SHF.R.U64 R21, R21, 0x3, RZ ;  /* 0x0000000315157819 */ /* 0x000fe200000012ff */
[--C-:B------:R-:W-:Y:S01]  /*ed00*/  IMAD.X R3, RZ, RZ, R35.reuse, P3 ;  /* 0x000000ffff037224 */ /* 0x100fe200018e0623 */
[----:B------:R-:W-:Y:S01]  /*ed10*/  F2FP.F16.F32.PACK_AB R10, R93, R90 ;  /* 0x0000005a5d0a723e */ /* 0x000fe200000000ff */
[----:B------:R-:W-:Y:S01]  /*ed20*/  IMAD R90, R22, UR6, RZ ;  /* 0x00000006165a7c24 */ /* 0x000fe2000f8e02ff */
[----:B------:R-:W-:Y:S01]  /*ed30*/  LOP3.LUT R26, R26, R33, RZ, 0x3c, !PT ;  /* 0x000000211a1a7212 */ /* 0x000fe200078e3cff */
[----:B------:R-:W-:Y:S01]  /*ed40*/  IMAD.X R33, RZ, RZ, R35, P6 ;  /* 0x000000ffff217224 */ /* 0x000fe200030e0623 */
[----:B------:R-:W-:-:S02]  /*ed50*/  LOP3.LUT P0, RZ, R166, 0x3, RZ, 0xc0, !PT ;  /* 0x00000003a6ff7812 */ /* 0x000fc4000780c0ff */
[----:B------:R-:W-:Y:S02]  /*ed60*/  IADD3 R73, P6, R34, 0x7000, RZ ;  /* 0x0000700022497810 */ /* 0x000fe40007fde0ff */
[----:B------:R-:W-:Y:S02]  /*ed70*/  F2FP.F16.F32.PACK_AB R8, R92, R91 ;  /* 0x0000005b5c08723e */ /* 0x000fe400000000ff */
[----:B------:R-:W-:Y:S02]  /*ed80*/  F2FP.F16.F32.PACK_AB R9, R101, R100 ;  /* 0x000000646509723e */ /* 0x000fe400000000ff */
[----:B------:R-:W-:Y:S01]  /*ed90*/  F2FP.F16.F32.PACK_AB R11, R102, R99 ;  /* 0x00000063660b723e */ /* 0x000fe200000000ff */
[----:B--2---:R-:W-:Y:S01]  /*eda0*/  VIADD R5, R37, 0x8 ;  /* 0x0000000825057836 */ /* 0x004fe20000000000 */
[----:B------:R-:W-:Y:S01]  /*edb0*/  LEA R36, P3, R12, UR4, 0x2 ;  /* 0x000000040c247c11 */ /* 0x000fe2000f8610ff */
[----:B------:R-:W-:Y:S01]  /*edc0*/  IMAD.IADD R7, R13, 0x1, R15 ;  /* 0x000000010d077824 */ /* 0x000fe200078e020f */
[----:B------:R-:W-:Y:S01]  /*edd0*/  LOP3.LUT R34, R21, R34, RZ, 0x3c, !PT ;  /* 0x0000002215227212 */ /* 0x000fe200078e3cff */
[----:B------:R-:W-:Y:S01]  /*ede0*/  IMAD.X R21, RZ, RZ, R35, P2 ;  /* 0x000000ffff157224 */ /* 0x000fe200010e0623 */
[-C--:B------:R-:W-:Y:S01]  /*edf0*/  ISETP.GE.OR P2, PT, R37, R90.reuse, P0 ;  /* 0x0000005a2500720c */ /* 0x080fe20000746670 */
[----:B------:R2:W-:Y:S01]  /*ee00*/  STSM.16.M88.4 [R14], R8 ;  /* 0x000000080e007844 */ /* 0x0005e20000000200 */
[----:B------:R-:W-:-:S02]  /*ee10*/  ISETP.GE.OR P0, PT, R5, R90, P0 ;  /* 0x0000005a0500720c */ /* 0x000fc40000706670 */
[----:B------:R-:W-:Y:S01]  /*ee20*/  LEA.HI.X R37, R12, UR5, R7, 0x2, P3 ;  /* 0x000000050c257c11 */ /* 0x000fe200098f1407 */
[----:B------:R-:W-:Y:S01]  /*ee30*/  SHFL.IDX PT, R72, R36, 0x1, 0x1c1f ;  /* 0x003c1f0024487f89 */ /* 0x000fe200000e0000 */
[----:B------:R-:W-:Y:S01]  /*ee40*/  F2FP.F16.F32.PACK_AB R4, R49, R48 ;  /* 0x000000303104723e */ /* 0x000fe200000000ff */
[----:B------:R-:W-:Y:S01]  /*ee50*/  ULDC.64 UR4, c[0x0][0xae8] ;  /* 0x0002ba0000047ab9 */ /* 0x000fe20000000a00 */
[----:B------:R-:W-:Y:S02]  /*ee60*/  F2FP.F16.F32.PACK_AB R5, R51, R50 ;  /* 0x000000323305723e */ /* 0x000fe400000000ff */
[----:B------:R-:W-:Y:S02]  /*ee70*/  F2FP.F16.F32.PACK_AB R6, R53, R52 ;  /* 0x000000343506723e */ /* 0x000fe400000000ff */
[----:B------:R-:W-:Y:S01]  /*ee80*/  F2FP.F16.F32.PACK_AB R7, R55, R46 ;  /* 0x0000002e3707723e */ /* 0x000fe200000000ff */
[----:B------:R-:W-:Y:S01]  /*ee90*/  SHFL.IDX PT, R52, R36, RZ, 0x1c1f ;  /* 0x001c1fff24347589 */ /* 0x000fe200000e0000 */
[----:B------:R-:W-:-:S02]  /*eea0*/  F2FP.F16.F32.PACK_AB R12, R57, R56 ;  /* 0x00000038390c723e */ /* 0x000fc400000000ff */
[----:B------:R-:W-:Y:S01]  /*eeb0*/  F2FP.F16.F32.PACK_AB R13, R59, R58 ;  /* 0x0000003a3b0d723e */ /* 0x000fe200000000ff */
[----:B------:R-:W-:Y:S01]  /*eec0*/  STSM.16.M88.4 [R110], R4 ;  /* 0x000000046e007844 */ /* 0x000fe20000000200 */
[----:B--2---:R-:W-:Y:S02]  /*eed0*/  F2FP.F16.F32.PACK_AB R14, R61, R60 ;  /* 0x0000003c3d0e723e */ /* 0x004fe400000000ff */
[----:B------:R-:W-:Y:S01]  /*eee0*/  F2FP.F16.F32.PACK_AB R15, R63, R62 ;  /* 0x0000003e3f0f723e */ /* 0x000fe200000000ff */
[----:B------:R-:W2:Y:S01]  /*eef0*/  SHFL.IDX PT, R53, R37, RZ, 0x1c1f ;  /* 0x001c1fff25357589 */ /* 0x000ea200000e0000 */
[----:B------:R-:W-:Y:S02]  /*ef00*/  LOP3.LUT R30, R73, 0x380, RZ, 0xc0, !PT ;  /* 0x00000380491e7812 */ /* 0x000fe400078ec0ff */
[----:B------:R-:W-:Y:S01]  /*ef10*/  MOV R107, R40 ;  /* 0x00000028006b7202 */ /* 0x000fe20000000f00 */
        /* <DEDUP_REMOVED lines=8> */
[----:B------:R-:W-:-:S02]  /*efa0*/  F2FP.F16.F32.PACK_AB R42, R77, R76 ;  /* 0x0000004c4d2a723e */ /* 0x000fc400000000ff */
[----:B------:R-:W-:Y:S02]  /*efb0*/  F2FP.F16.F32.PACK_AB R43, R79, R78 ;  /* 0x0000004e4f2b723e */ /* 0x000fe400000000ff */
[----:B------:R-:W-:Y:S02]  /*efc0*/  SHF.R.U64 R30, R30, 0x3, RZ ;  /* 0x000000031e1e7819 */ /* 0x000fe400000012ff */
[----:B------:R-:W-:Y:S01]  /*efd0*/  LOP3.LUT R2, R31, 0x380, RZ, 0xc0, !PT ;  /* 0x000003801f027812 */ /* 0x000fe200078ec0ff */
[----:B------:R3:W-:Y:S01]  /*efe0*/  STSM.16.M88.4 [R107], R40 ;  /* 0x000000286b007844 */ /* 0x0007e20000000200 */
[----:B------:R-:W-:Y:S02]  /*eff0*/  LOP3.LUT R30, R30, R73, RZ, 0x3c, !PT ;  /* 0x000000491e1e7212 */ /* 0x000fe400078e3cff */
[----:B------:R-:W-:Y:S01]  /*f000*/  SHF.R.U64 R2, R2, 0x3, RZ ;  /* 0x0000000302027819 */ /* 0x000fe200000012ff */
[----:B------:R-:W-:Y:S01]  /*f010*/  STSM.16.M88.4 [R98], R80 ;  /* 0x0000005062007844 */ /* 0x000fe20000000200 */
[----:B------:R-:W-:-:S02]  /*f020*/  IMAD R54, R54, UR4, RZ ;  /* 0x0000000436367c24 */ /* 0x000fc4000f8e02ff */
[----:B------:R-:W-:Y:S01]  /*f030*/  LOP3.LUT R2, R2, R31, RZ, 0x3c, !PT ;  /* 0x0000001f02027212 */ /* 0x000fe200078e3cff */
[----:B------:R-:W-:Y:S01]  /*f040*/  BAR.SYNC.DEFER_BLOCKING 0x1, 0x100 ;  /* 0x0044000000007b1d */ /* 0x000fe20000010000 */
[----:B------:R-:W-:-:S05]  /*f050*/  IMAD.X R31, RZ, RZ, R35, P6 ;  /* 0x000000ffff1f7224 */ /* 0x000fca00030e0623 */
[----:B------:R-:W4:Y:S02]  /*f060*/  SHFL.IDX PT, R73, R37, 0x1, 0x1c1f ;  /* 0x003c1f0025497f89 */ /* 0x000f2400000e0000 */
[----:B---3--:R-:W3:Y:S08]  /*f070*/  @P1 LDC R41, c[0x0][0xbec] ;  /* 0x0002fb00ff291b82 */ /* 0x008ef00000000800 */
[----:B------:R-:W0:Y:S01]  /*f080*/  @P1 LDC R43, c[0x0][0xbf0] ;  /* 0x0002fc00ff2b1b82 */ /* 0x000e220000000800 */
[----:B--2---:R2:W-:Y:S04]  /*f090*/  @!P2 ST.E desc[UR8][R52.64], R89 ;  /* 0x000000593400a985 */ /* 0x0045e8000c101908 */
[----:B----4-:R2:W-:Y:S04]  /*f0a0*/  @!P0 ST.E desc[UR8][R72.64], R88 ;  /* 0x0000005848008985 */ /* 0x0105e8000c101908 */
[----:B------:R4:W5:Y:S04]  /*f0b0*/  LD.E.128 R44, desc[UR8][R32.64] ;  /* 0x00000008202c7980 */ /* 0x000968000c101d00 */
[----:B------:R3:W5:Y:S04]  /*f0c0*/  LD.E.128 R56, desc[UR8][R20.64] ;  /* 0x0000000814387980 */ /* 0x000768000c101d00 */
[----:B------:R1:W5:Y:S01]  /*f0d0*/  LD.E.128 R36, desc[UR8][R28.64] ;  /* 0x000000081c247980 */ /* 0x000362000c101d00 */
[----:B----4-:R-:W-:-:S03]  /*f0e0*/  IMAD R32, R162, 0x20, R164 ;  /* 0x00000020a2207824 */ /* 0x010fc600078e02a4 */
[----:B------:R4:W5:Y:S01]  /*f0f0*/  LD.E.128 R4, desc[UR8][R26.64] ;  /* 0x000000081a047980 */ /* 0x000962000c101d00 */
[----:B------:R-:W-:-:S03]  /*f100*/  IMAD.IADD R32, R17, 0x1, R32 ;  /* 0x0000000111207824 */ /* 0x000fc600078e0220 */
[----:B------:R2:W5:Y:S01]  /*f110*/  LD.E.128 R60, desc[UR8][R2.64] ;  /* 0x00000008023c7980 */ /* 0x000562000c101d00 */
[----:B---3--:R-:W-:-:S03]  /*f120*/  @P1 IMAD.HI.U32 R20, R32, R41, RZ ;  /* 0x0000002920141227 */ /* 0x008fc600078e00ff */
[----:B------:R3:W5:Y:S01]  /*f130*/  LD.E.128 R12, desc[UR8][R24.64] ;  /* 0x00000008180c7980 */ /* 0x000762000c101d00 */
[C---:B-1----:R-:W-:Y:S02]  /*f140*/  IMAD R29, R163.reuse, UR5, R54 ;  /* 0x00000005a31d7c24 */ /* 0x042fe4000f8e0236 */
[----:B----4-:R-:W-:Y:S01]  /*f150*/  IMAD.WIDE.U32 R26, R163, UR4, RZ ;  /* 0x00000004a31a7c25 */ /* 0x010fe2000f8e00ff */
[----:B------:R-:W-:Y:S01]  /*f160*/  ULDC.64 UR4, c[0x0][0xaf0] ;  /* 0x0002bc0000047ab9 */ /* 0x000fe20000000a00 */
[----:B------:R1:W5:Y:S02]  /*f170*/  LD.E.128 R48, desc[UR8][R34.64] ;  /* 0x0000000822307980 */ /* 0x000364000c101d00 */
[----:B------:R-:W-:Y:S01]  /*f180*/  IMAD.MOV.U32 R21, RZ, RZ, R32 ;  /* 0x000000ffff157224 */ /* 0x000fe200078e0020 */
[----:B0-----:R-:W-:Y:S01]  /*f190*/  @P1 SHF.R.U32.HI R21, RZ, R43, R20 ;  /* 0x0000002bff151219 */ /* 0x001fe20000011614 */
[----:B--2---:R-:W-:Y:S01]  /*f1a0*/  IMAD.IADD R3, R27, 0x1, R29 ;  /* 0x000000011b037824 */ /* 0x004fe200078e021d */
[----:B------:R1:W5:Y:S01]  /*f1b0*/  LD.E.128 R8, desc[UR8][R30.64] ;  /* 0x000000081e087980 */ /* 0x000362000c101d00 */
[----:B---3--:R-:W-:-:S02]  /*f1c0*/  IMAD R24, R112, UR4, RZ ;  /* 0x0000000470187c24 */ /* 0x008fc4000f8e02ff */
[----:B------:R-:W-:Y:S01]  /*f1d0*/  IMAD.MOV.U32 R2, RZ, RZ, R26 ;  /* 0x000000ffff027224 */ /* 0x000fe200078e001a */
[----:B------:R-:W-:Y:S01]  /*f1e0*/  SHF.R.S32.HI R20, RZ, 0x1f, R21 ;  /* 0x0000001fff147819 */ /* 0x000fe20000011415 */
[C---:B------:R-:W-:Y:S01]  /*f1f0*/  IMAD R25, R161.reuse, UR5, R24 ;  /* 0x00000005a1197c24 */ /* 0x040fe2000f8e0218 */
[----:B------:R-:W-:Y:S01]  /*f200*/  @!PT LDS RZ, [RZ] ;  /* 0x00000000fffff984 */ /* 0x000fe20000000800 */
[----:B------:R-:W-:Y:S01]  /*f210*/  @!PT LDS RZ, [RZ] ;  /* 0x00000000fffff984 */ /* 0x000fe20000000800 */
[----:B------:R-:W-:Y:S01]  /*f220*/  @!PT LDS RZ, [RZ] ;  /* 0x00000000fffff984 */ /* 0x000fe20000000800 */
[----:B------:R-:W-:Y:S01]  /*f230*/  @!PT LDS RZ, [RZ] ;  /* 0x00000000fffff984 */ /* 0x000fe20000000800 */
[----:B------:R0:W-:Y:S06]  /*f240*/  MEMBAR.ALL.CTA ;  /* 0x0000000000007992 */ /* 0x0001ec0000008000 */
[----:B0-----:R-:W0:Y:S01]  /*f250*/  FENCE.VIEW.ASYNC.S ;  /* 0x00000000000073c6 */ /* 0x001e220000000000 */
[----:B------:R-:W-:Y:S01]  /*f260*/  IMAD.WIDE.U32 R2, R161, UR4, R2 ;  /* 0x00000004a1027c25 */ /* 0x000fe2000f8e0002 */
[----:B------:R-:W-:-:S03]  /*f270*/  ULDC.64 UR4, c[0x0][0xae0] ;  /* 0x0002b80000047ab9 */ /* 0x000fc60000000a00 */
[----:B------:R-:W-:Y:S02]  /*f280*/  IMAD.MOV R27, RZ, RZ, -R21 ;  /* 0x000000ffff1b7224 */ /* 0x000fe400078e0a15 */
[----:B------:R-:W-:Y:S02]  /*f290*/  IMAD.IADD R3, R3, 0x1, R25 ;  /* 0x0000000103037824 */ /* 0x000fe400078e0219 */
        /* <DEDUP_REMOVED lines=8> */
[----:B------:R-:W-:Y:S02]  /*f320*/  IMAD.IADD R29, R164, 0x1, R17 ;  /* 0x00000001a41d7824 */ /* 0x000fe400078e0211 */
[C---:B------:R-:W-:Y:S02]  /*f330*/  IMAD R21, R25.reuse, UR5, R20 ;  /* 0x0000000519157c24 */ /* 0x040fe4000f8e0214 */
[----:B------:R-:W-:Y:S01]  /*f340*/  IMAD.WIDE.U32 R2, R25, UR4, R2 ;  /* 0x0000000419027c25 */ /* 0x000fe2000f8e0002 */
[----:B------:R-:W-:Y:S01]  /*f350*/  ISETP.GE.AND P2, PT, R29, R90, PT ;  /* 0x0000005a1d00720c */ /* 0x000fe20003f46270 */
[----:B------:R-:W-:-:S02]  /*f360*/  ULDC.64 UR4, c[0x0][0xa80] ;  /* 0x0002a00000047ab9 */ /* 0x000fc40000000a00 */
[----:B------:R-:W-:Y:S02]  /*f370*/  VIADD R17, R29, 0x20 ;  /* 0x000000201d117836 */ /* 0x000fe40000000000 */
[----:B------:R-:W-:Y:S01]  /*f380*/  VIADD R16, R16, 0x2a820 ;  /* 0x0002a82010107836 */ /* 0x000fe20000000000 */
[C---:B------:R-:W-:Y:S01]  /*f390*/  LEA R20, P3, R2.reuse, UR4, 0x1 ;  /* 0x0000000402147c11 */ /* 0x040fe2000f8608ff */
[----:B------:R-:W-:Y:S01]  /*f3a0*/  IMAD.IADD R3, R3, 0x1, R21 ;  /* 0x0000000103037824 */ /* 0x000fe200078e0215 */
[-C--:B------:R-:W-:Y:S01]  /*f3b0*/  ISETP.GE.AND P0, PT, R17, R90.reuse, PT ;  /* 0x0000005a1100720c */ /* 0x080fe20003f06270 */
[----:B------:R-:W-:Y:S01]  /*f3c0*/  VIADD R17, R29, 0x40 ;  /* 0x000000401d117836 */ /* 0x000fe20000000000 */
[----:B------:R-:W-:Y:S02]  /*f3d0*/  PRMT R16, RZ, 0x654, R16 ;  /* 0x00000654ff107816 */ /* 0x000fe40000000010 */
[----:B------:R-:W-:Y:S01]  /*f3e0*/  LEA.HI.X R21, R2, UR5, R3, 0x1, P3 ;  /* 0x0000000502157c11 */ /* 0x000fe200098f0c03 */
[----:B------:R-:W-:Y:S01]  /*f3f0*/  BSSY B1, `(.L_x_1167) ;  /* 0x0000010000017945 */ /* 0x000fe20003800000 */
[----:B------:R-:W-:Y:S01]  /*f400*/  ISETP.GE.AND P1, PT, R17, R90, PT ;  /* 0x0000005a1100720c */ /* 0x000fe20003f26270 */
[----:B0-----:R0:W-:Y:S02]  /*f410*/  SYNCS.ARRIVE.TRANS64.RED.A1T0 RZ, [R16+URZ], RZ ;  /* 0x000000ff10ff79a7 */ /* 0x0011e4000810043f */
[----:B------:R1:W2:Y:S04]  /*f420*/  SHFL.IDX PT, R17, R21, RZ, 0x181f ;  /* 0x00181fff15117589 */ /* 0x0002a800000e0000 */
[----:B0-----:R1:W0:Y:S01]  /*f430*/  SHFL.IDX PT, R16, R20, RZ, 0x181f ;  /* 0x00181fff14107589 */ /* 0x00122200000e0000 */
[----:B------:R-:W-:Y:S05]  /*f440*/  @P2 BRA `(.L_x_1168) ;  /* 0x0000000000282947 */ /* 0x000fea0003800000 */
[----:B------:R-:W-:Y:S01]  /*f450*/  ULDC UR4, c[0x0][0xac8] ;  /* 0x0002b20000047ab9 */ /* 0x000fe20000000800 */
[----:B------:R-:W-:Y:S01]  /*f460*/  ULDC.64 UR6, c[0x0][0x208] ;  /* 0x0000820000067ab9 */ /* 0x000fe20000000a00 */
[----:B------:R-:W-:Y:S02]  /*f470*/  ISETP.GE.AND P2, PT, R23, UR4, PT ;  /* 0x0000000417007c0c */ /* 0x000fe4000bf46270 */
[----:B------:R-:W-:-:S11]  /*f480*/  ISETP.GE.AND P3, PT, R160, UR4, PT ;  /* 0x00000004a0007c0c */ /* 0x000fd6000bf66270 */
[CC--:B0-----:R-:W-:Y:S02]  /*f490*/  @!P2 LEA R2, P4, R23.reuse, R16.reuse, 0x1 ;  /* 0x000000101702a211 */ /* 0x0c1fe400078808ff */
[C---:B------:R-:W-:Y:S02]  /*f4a0*/  @!P3 LEA R16, P5, R160.reuse, R16, 0x1 ;  /* 0x00000010a010b211 */ /* 0x040fe400078a08ff */
[-C--:B--2---:R-:W-:Y:S02]  /*f4b0*/  @!P2 LEA.HI.X R3, R23, R17.reuse, R171, 0x1, P4 ;  /* 0x000000111703a211 */ /* 0x084fe400020f0cab */
[----:B------:R-:W-:-:S03]  /*f4c0*/  @!P3 LEA.HI.X R17, R160, R17, R170, 0x1, P5 ;  /* 0x00000011a011b211 */ /* 0x000fc600028f0caa */
[----:B-----5:R3:W-:Y:S04]  /*f4d0*/  @!P2 ST.E.128 desc[UR6][R2.64], R48 ;  /* 0x000000300200a985 */ /* 0x0207e8000c101d06 */
[----:B------:R3:W-:Y:S02]  /*f4e0*/  @!P3 ST.E.128 desc[UR6][R16.64], R60 ;  /* 0x0000003c1000b985 */ /* 0x0007e4000c101d06 */
.L_x_1168:
[----:B------:R-:W-:Y:S05]  /*f4f0*/  BSYNC B1 ;  /* 0x0000000000017941 */ /* 0x000fea0003800000 */
.L_x_1167:
[----:B--23--:R2:W3:Y:S01]  /*f500*/  SHFL.IDX PT, R17, R21, 0x1, 0x181f ;  /* 0x00381f0015117f89 */ /* 0x00c4e200000e0000 */
[----:B------:R-:W-:Y:S03]  /*f510*/  BSSY B1, `(.L_x_1169) ;  /* 0x000000d000017945 */ /* 0x000fe60003800000 */
[----:B0-----:R2:W0:Y:S01]  /*f520*/  SHFL.IDX PT, R16, R20, 0x1, 0x181f ;  /* 0x00381f0014107f89 */ /* 0x00142200000e0000 */
[----:B------:R-:W-:Y:S05]  /*f530*/  @P0 BRA `(.L_x_1170) ;  /* 0x0000000000280947 */ /* 0x000fea0003800000 */
[----:B------:R-:W-:Y:S01]  /*f540*/  ULDC UR4, c[0x0][0xac8] ;  /* 0x0002b20000047ab9 */ /* 0x000fe20000000800 */
[----:B------:R-:W-:Y:S01]  /*f550*/  ULDC.64 UR6, c[0x0][0x208] ;  /* 0x0000820000067ab9 */ /* 0x000fe20000000a00 */
[----:B------:R-:W-:Y:S02]  /*f560*/  ISETP.GE.AND P3, PT, R23, UR4, PT ;  /* 0x0000000417007c0c */ /* 0x000fe4000bf66270 */
[----:B------:R-:W-:-:S11]  /*f570*/  ISETP.GE.AND P4, PT, R160, UR4, PT ;  /* 0x00000004a0007c0c */ /* 0x000fd6000bf86270 */
[CC--:B0-----:R-:W-:Y:S02]  /*f580*/  @!P3 LEA R2, P0, R23.reuse, R16.reuse, 0x1 ;  /* 0x000000101702b211 */ /* 0x0c1fe400078008ff */
[C---:B------:R-:W-:Y:S02]  /*f590*/  @!P4 LEA R16, P2, R160.reuse, R16, 0x1 ;  /* 0x00000010a010c211 */ /* 0x040fe400078408ff */
[-C--:B---3--:R-:W-:Y:S02]  /*f5a0*/  @!P3 LEA.HI.X R3, R23, R17.reuse, R171, 0x1, P0 ;  /* 0x000000111703b211 */ /* 0x088fe400000f0cab */
[----:B------:R-:W-:-:S03]  /*f5b0*/  @!P4 LEA.HI.X R17, R160, R17, R170, 0x1, P2 ;  /* 0x00000011a011c211 */ /* 0x000fc600010f0caa */
[----:B-----5:R4:W-:Y:S04]  /*f5c0*/  @!P3 ST.E.128 desc[UR6][R2.64], R44 ;  /* 0x0000002c0200b985 */ /* 0x0209e8000c101d06 */
[----:B------:R4:W-:Y:S02]  /*f5d0*/  @!P4 ST.E.128 desc[UR6][R16.64], R56 ;  /* 0x000000381000c985 */ /* 0x0009e4000c101d06 */
.L_x_1170:
[----:B------:R-:W-:Y:S05]  /*f5e0*/  BSYNC B1 ;  /* 0x0000000000017941 */ /* 0x000fea0003800000 */
.L_x_1169:
[----:B---34-:R3:W4:Y:S01]  /*f5f0*/  SHFL.IDX PT, R17, R21, 0x2, 0x181f ;  /* 0x00581f0015117f89 */ /* 0x01872200000e0000 */
        /* <DEDUP_REMOVED lines=9> */
[-C--:B----4-:R-:W-:Y:S02]  /*f690*/  @!P2 LEA.HI.X R3, R23, R17.reuse, R171, 0x1, P0 ;  /* 0x000000111703a211 */ /* 0x090fe400000f0cab */
[----:B------:R-:W-:-:S03]  /*f6a0*/  @!P3 LEA.HI.X R17, R160, R17, R170, 0x1, P1 ;  /* 0x00000011a011b211 */ /* 0x000fc600008f0caa */
[----:B-----5:R0:W-:Y:S04]  /*f6b0*/  @!P2 ST.E.128 desc[UR6][R2.64], R36 ;  /* 0x000000240200a985 */ /* 0x0201e8000c101d06 */
[----:B------:R0:W-:Y:S02]  /*f6c0*/  @!P3 ST.E.128 desc[UR6][R16.64], R12 ;  /* 0x0000000c1000b985 */ /* 0x0001e4000c101d06 */
.L_x_1172:
[----:B------:R-:W-:Y:S05]  /*f6d0*/  BSYNC B1 ;  /* 0x0000000000017941 */ /* 0x000fea0003800000 */
.L_x_1171:
[----:B0-----:R-:W-:Y:S01]  /*f6e0*/  VIADD R3, R29, 0x60 ;  /* 0x000000601d037836 */ /* 0x001fe20000000000 */
[----:B-123--:R-:W0:Y:S04]  /*f6f0*/  SHFL.IDX PT, R21, R21, 0x3, 0x181f ;  /* 0x00781f0015157f89 */ /* 0x00ee2800000e0000 */
[----:B------:R-:W-:Y:S01]  /*f700*/  ISETP.GE.AND P0, PT, R3, R90, PT ;  /* 0x0000005a0300720c */ /* 0x000fe20003f06270 */
[----:B------:R-:W1:-:S12]  /*f710*/  SHFL.IDX PT, R20, R20, 0x3, 0x181f ;  /* 0x00781f0014147f89 */ /* 0x000e5800000e0000 */
[----:B------:R-:W-:Y:S05]  /*f720*/  @P0 BRA `(.L_x_1173) ;  /* 0x0000000800880947 */ /* 0x000fea0003800000 */
[----:B------:R-:W-:Y:S01]  /*f730*/  ULDC UR4, c[0x0][0xac8] ;  /* 0x0002b20000047ab9 */ /* 0x000fe20000000800 */
[----:B------:R-:W-:Y:S01]  /*f740*/  ULDC.64 UR6, c[0x0][0x208] ;  /* 0x0000820000067ab9 */ /* 0x000fe20000000a00 */
[----:B------:R-:W-:-:S13]  /*f750*/  ISETP.GE.AND P1, PT, R23, UR4, PT ;  /* 0x0000000417007c0c */ /* 0x000fda000bf26270 */
[----:B-1----:R-:W-:-:S04]  /*f760*/  @!P1 LEA R2, P0, R23, R20, 0x1 ;  /* 0x0000001417029211 */ /* 0x002fc800078008ff */
[----:B0-----:R-:W-:Y:S02]  /*f770*/  @!P1 LEA.HI.X R3, R23, R21, R171, 0x1, P0 ;  /* 0x0000001517039211 */ /* 0x001fe400000f0cab */
[----:B------:R-:W-:-:S03]  /*f780*/  ISETP.GE.AND P0, PT, R160, UR4, PT ;  /* 0x00000004a0007c0c */ /* 0x000fc6000bf06270 */
[----:B-----5:R0:W-:Y:S10]  /*f790*/  @!P1 ST.E.128 desc[UR6][R2.64], R4 ;  /* 0x0000000402009985 */ /* 0x0201f4000c101d06 */
[----:B------:R-:W-:Y:S05]  /*f7a0*/  @P0 BRA `(.L_x_1173) ;  /* 0x0000000800680947 */ /* 0x000fea0003800000 */
[----:B0-----:R-:W-:Y:S01]  /*f7b0*/  LEA R2, P0, R160, R20, 0x1 ;  /* 0x00000014a0027211 */ /* 0x001fe200078008ff */
[----:B------:R-:W-:-:S03]  /*f7c0*/  ULDC.64 UR4, c[0x0][0x208] ;  /* 0x0000820000047ab9 */ /* 0x000fc60000000a00 */
[----:B------:R-:W-:-:S05]  /*f7d0*/  LEA.HI.X R3, R160, R21, R170, 0x1, P0 ;  /* 0x00000015a0037211 */ /* 0x000fca00000f0caa */
[----:B------:R0:W-:Y:S01]  /*f7e0*/  ST.E.128 desc[UR4][R2.64], R8 ;  /* 0x0000000802007985 */ /* 0x0001e2000c101d04 */
[----:B------:R-:W-:Y:S05]  /*f7f0*/  BRA `(.L_x_1173) ;  /* 0x0000000800547947 */ /* 0x000fea0003800000 */
.L_x_1166:
[----:B------:R-:W2:Y:S01]  /*f800*/  LDC R12, c[0x0][0xbe8] ;  /* 0x0002fa00ff0c7b82 */ /* 0x000ea20000000800 */
[----:B------:R-:W-:Y:S01]  /*f810*/  ISETP.GE.AND P0, PT, R172, 0x80, PT ;  /* 0x00000080ac00780c */ /* 0x000fe20003f06270 */
[----:B------:R-:W-:Y:S01]  /*f820*/  IMAD R2, R162, 0x20, R164 ;  /* 0x00000020a2027824 */ /* 0x000fe200078e02a4 */
[----:B------:R-:W-:Y:S01]  /*f830*/  BSSY B1, `(.L_x_1174) ;  /* 0x000002f000017945 */ /* 0x000fe20003800000 */
[----:B------:R-:W-:Y:S02]  /*f840*/  SHF.R.S32.HI R10, RZ, 0x1f, R163 ;  /* 0x0000001fff0a7819 */ /* 0x000fe400000114a3 */
[----:B------:R-:W-:Y:S01]  /*f850*/  IMAD.IADD R15, R17, 0x1, R2 ;  /* 0x00000001110f7824 */ /* 0x000fe200078e0202 */
[----:B------:R-:W-:Y:S02]  /*f860*/  SHF.R.S32.HI R11, RZ, 0x1f, R161 ;  /* 0x0000001fff0b7819 */ /* 0x000fe400000114a1 */
[----:B--2---:R-:W-:-:S13]  /*f870*/  ISETP.NE.AND P1, PT, R12, 0x1, PT ;  /* 0x000000010c00780c */ /* 0x004fda0003f25270 */
[----:B------:R-:W2:Y:S08]  /*f880*/  @P1 LDC R14, c[0x0][0xbec] ;  /* 0x0002fb00ff0e1b82 */ /* 0x000eb00000000800 */
[----:B------:R-:W3:Y:S01]  /*f890*/  @P1 LDC R21, c[0x0][0xbf0] ;  /* 0x0002fc00ff151b82 */ /* 0x000ee20000000800 */
[----:B------:R-:W-:Y:S05]  /*f8a0*/  @P0 BRA `(.L_x_1175) ;  /* 0x00000000009c0947 */ /* 0x000fea0003800000 */
[----:B------:R-:W4:Y:S01]  /*f8b0*/  S2R R4, SR_TID.X ;  /* 0x0000000000047919 */ /* 0x000f220000002100 */
[----:B------:R-:W5:Y:S01]  /*f8c0*/  LDC R9, c[0x0][0xbe8] ;  /* 0x0002fa00ff097b82 */ /* 0x000f620000000800 */
[----:B------:R-:W-:Y:S02]  /*f8d0*/  ULDC UR4, c[0x0][0xa88] ;  /* 0x0002a20000047ab9 */ /* 0x000fe40000000800 */
[----:B-----5:R-:W-:Y:S01]  /*f8e0*/  IMAD R3, R9, UR4, RZ ;  /* 0x0000000409037c24 */ /* 0x020fe2000f8e02ff */
[----:B----4-:R-:W-:-:S04]  /*f8f0*/  IADD3 R8, R17, -0x80, R4 ;  /* 0xffffff8011087810 */ /* 0x010fc80007ffe004 */
[----:B------:R-:W-:-:S13]  /*f900*/  ISETP.GE.AND P0, PT, R8, R3, PT ;  /* 0x000000030800720c */ /* 0x000fda0003f06270 */
[----:B------:R-:W-:Y:S05]  /*f910*/  @P0 BRA `(.L_x_1175) ;  /* 0x0000000000800947 */ /* 0x000fea0003800000 */
[----:B------:R-:W-:Y:S01]  /*f920*/  ISETP.NE.AND P0, PT, R9, 0x1, PT ;  /* 0x000000010900780c */ /* 0x000fe20003f05270 */
[----:B------:R-:W-:Y:S01]  /*f930*/  ULDC.64 UR4, c[0x0][0xb90] ;  /* 0x0002e40000047ab9 */ /* 0x000fe20000000a00 */
[----:B------:R-:W-:Y:S01]  /*f940*/  IMAD.MOV.U32 R5, RZ, RZ, R8 ;  /* 0x000000ffff057224 */ /* 0x000fe200078e0008 */
[----:B------:R-:W-:Y:S01]  /*f950*/  ULDC.64 UR6, c[0x0][0x208] ;  /* 0x0000820000067ab9 */ /* 0x000fe20000000a00 */
[----:B------:R-:W-:-:S04]  /*f960*/  IMAD R6, R10, UR4, RZ ;  /* 0x000000040a067c24 */ /* 0x000fc8000f8e02ff */
[----:B------:R-:W-:-:S05]  /*f970*/  IMAD R7, R163, UR5, R6 ;  /* 0x00000005a3077c24 */ /* 0x000fca000f8e0206 */
[----:B------:R-:W4:Y:S08]  /*f980*/  @P0 LDC R3, c[0x0][0xbec] ;  /* 0x0002fb00ff030b82 */ /* 0x000f300000000800 */
[----:B------:R-:W5:Y:S01]  /*f990*/  @P0 LDC R13, c[0x0][0xbf0] ;  /* 0x0002fc00ff0d0b82 */ /* 0x000f620000000800 */
[----:B----4-:R-:W-:-:S04]  /*f9a0*/  @P0 IMAD.HI.U32 R4, R8, R3, RZ ;  /* 0x0000000308040227 */ /* 0x010fc800078e00ff */
[----:B------:R-:W-:Y:S01]  /*f9b0*/  IMAD.WIDE.U32 R2, R163, UR4, RZ ;  /* 0x00000004a3027c25 */ /* 0x000fe2000f8e00ff */
[----:B------:R-:W-:Y:S01]  /*f9c0*/  ULDC.64 UR4, c[0x0][0xb98] ;  /* 0x0002e60000047ab9 */ /* 0x000fe20000000a00 */
[----:B-----5:R-:W-:Y:S02]  /*f9d0*/  @P0 SHF.R.U32.HI R5, RZ, R13, R4 ;  /* 0x0000000dff050219 */ /* 0x020fe40000011604 */
[----:B------:R-:W-:Y:S02]  /*f9e0*/  IMAD.IADD R3, R3, 0x1, R7 ;  /* 0x0000000103037824 */ /* 0x000fe400078e0207 */
[----:B------:R-:W-:Y:S02]  /*f9f0*/  IMAD R4, R11, UR4, RZ ;  /* 0x000000040b047c24 */ /* 0x000fe4000f8e02ff */
[----:B------:R-:W-:Y:S02]  /*fa00*/  IMAD.MOV R7, RZ, RZ, -R5 ;  /* 0x000000ffff077224 */ /* 0x000fe400078e0a05 */
[----:B------:R-:W-:-:S04]  /*fa10*/  IMAD.WIDE.U32 R2, R161, UR4, R2 ;  /* 0x00000004a1027c25 */ /* 0x000fc8000f8e0002 */
[----:B------:R-:W-:Y:S01]  /*fa20*/  IMAD R7, R9, R7, R8 ;  /* 0x0000000709077224 */ /* 0x000fe200078e0208 */
[----:B------:R-:W-:Y:S01]  /*fa30*/  SHF.R.S32.HI R9, RZ, 0x1f, R5 ;  /* 0x0000001fff097819 */ /* 0x000fe20000011405 */
[----:B------:R-:W-:Y:S01]  /*fa40*/  IMAD R6, R161, UR5, R4 ;  /* 0x00000005a1067c24 */ /* 0x000fe2000f8e0204 */
[----:B------:R-:W-:Y:S01]  /*fa50*/  IADD3 R2, P0, R5, R2, RZ ;  /* 0x0000000205027210 */ /* 0x000fe20007f1e0ff */
[----:B------:R-:W-:Y:S01]  /*fa60*/  ULDC.64 UR4, c[0x0][0xb88] ;  /* 0x0002e20000047ab9 */ /* 0x000fe20000000a00 */
        /* <DEDUP_REMOVED lines=11> */
.L_x_1175:
[----:B------:R-:W-:Y:S05]  /*fb20*/  BSYNC B1 ;  /* 0x0000000000017941 */ /* 0x000fea0003800000 */
.L_x_1174:
[----:B------:R-:W-:Y:S01]  /*fb30*/  ULDC.64 UR4, c[0x0][0xae8] ;  /* 0x0002ba0000047ab9 */ /* 0x000fe20000000a00 */
[----:B--2-4-:R-:W-:Y:S01]  /*fb40*/  @P1 IMAD.HI.U32 R4, R15, R14, RZ ;  /* 0x0000000e0f041227 */ /* 0x014fe200078e00ff */
[----:B------:R-:W-:Y:S01]  /*fb50*/  ULDC UR6, c[0x0][0xa88] ;  /* 0x0002a20000067ab9 */ /* 0x000fe20000000800 */
[----:B------:R-:W-:Y:S02]  /*fb60*/  BSSY B1, `(.L_x_1176) ;  /* 0x0000031000017945 */ /* 0x000fe40003800000 */
[----:B------:R-:W-:Y:S02]  /*fb70*/  IMAD R2, R10, UR4, RZ ;  /* 0x000000040a027c24 */ /* 0x000fe4000f8e02ff */
[----:B------:R-:W-:Y:S01]  /*fb80*/  IMAD.MOV.U32 R5, RZ, RZ, R15 ;  /* 0x000000ffff057224 */ /* 0x000fe200078e000f */
[----:B---3--:R-:W-:Y:S01]  /*fb90*/  @P1 SHF.R.U32.HI R5, RZ, R21, R4 ;  /* 0x00000015ff051219 */ /* 0x008fe20000011604 */
[C---:B------:R-:W-:Y:S02]  /*fba0*/  IMAD R7, R163.reuse, UR5, R2 ;  /* 0x00000005a3077c24 */ /* 0x040fe4000f8e0202 */
[----:B------:R-:W-:Y:S01]  /*fbb0*/  IMAD.WIDE.U32 R2, R163, UR4, RZ ;  /* 0x00000004a3027c25 */ /* 0x000fe2000f8e00ff */
[----:B------:R-:W-:Y:S01]  /*fbc0*/  ULDC.64 UR4, c[0x0][0xaf0] ;  /* 0x0002bc0000047ab9 */ /* 0x000fe20000000a00 */
[----:B------:R-:W-:-:S02]  /*fbd0*/  SHF.R.S32.HI R4, RZ, 0x1f, R5 ;  /* 0x0000001fff047819 */ /* 0x000fc40000011405 */
[----:B------:R-:W-:Y:S02]  /*fbe0*/  IMAD R6, R11, UR4, RZ ;  /* 0x000000040b067c24 */ /* 0x000fe4000f8e02ff */
[----:B------:R-:W-:Y:S02]  /*fbf0*/  IMAD.IADD R3, R3, 0x1, R7 ;  /* 0x0000000103037824 */ /* 0x000fe400078e0207 */
[C---:B------:R-:W-:Y:S02]  /*fc00*/  IMAD R7, R161.reuse, UR5, R6 ;  /* 0x00000005a1077c24 */ /* 0x040fe4000f8e0206 */
        /* <DEDUP_REMOVED lines=11> */
[----:B------:R-:W-:Y:S02]  /*fcc0*/  IMAD.IADD R3, R3, 0x1, R9 ;  /* 0x0000000103037824 */ /* 0x000fe400078e0209 */
[----:B------:R-:W-:Y:S02]  /*fcd0*/  IMAD R6, R4, UR4, RZ ;  /* 0x0000000404067c24 */ /* 0x000fe4000f8e02ff */
[----:B------:R-:W-:Y:S02]  /*fce0*/  IMAD R9, R12, UR6, RZ ;  /* 0x000000060c097c24 */ /* 0x000fe4000f8e02ff */
[C---:B------:R-:W-:Y:S02]  /*fcf0*/  VIADD R4, R8.reuse, 0x20 ;  /* 0x0000002008047836 */ /* 0x040fe40000000000 */
[C---:B------:R-:W-:Y:S01]  /*fd00*/  IMAD R5, R7.reuse, UR5, R6 ;  /* 0x0000000507057c24 */ /* 0x040fe2000f8e0206 */
[-C--:B------:R-:W-:Y:S01]  /*fd10*/  ISETP.GE.AND P2, PT, R8, R9.reuse, PT ;  /* 0x000000090800720c */ /* 0x080fe20003f46270 */
[----:B------:R-:W-:Y:S01]  /*fd20*/  IMAD.WIDE.U32 R2, R7, UR4, R2 ;  /* 0x0000000407027c25 */ /* 0x000fe2000f8e0002 */
[----:B------:R-:W-:Y:S01]  /*fd30*/  ISETP.GE.AND P1, PT, R4, R9, PT ;  /* 0x000000090400720c */ /* 0x000fe20003f26270 */
[----:B------:R-:W-:-:S02]  /*fd40*/  ULDC.64 UR4, c[0x0][0xa80] ;  /* 0x0002a00000047ab9 */ /* 0x000fc40000000a00 */
[----:B------:R-:W-:Y:S02]  /*fd50*/  VIADD R4, R8, 0x40 ;  /* 0x0000004008047836 */ /* 0x000fe40000000000 */
[----:B------:R-:W-:Y:S01]  /*fd60*/  IMAD.IADD R3, R3, 0x1, R5 ;  /* 0x0000000103037824 */ /* 0x000fe200078e0205 */
[----:B------:R-:W-:Y:S02]  /*fd70*/  LEA R5, P3, R2, UR4, 0x1 ;  /* 0x0000000402057c11 */ /* 0x000fe4000f8608ff */
[----:B------:R-:W-:Y:S02]  /*fd80*/  ISETP.GE.AND P0, PT, R4, R9, PT ;  /* 0x000000090400720c */ /* 0x000fe40003f06270 */
[----:B------:R-:W-:Y:S02]  /*fd90*/  LEA.HI.X R4, R2, UR5, R3, 0x1, P3 ;  /* 0x0000000502047c11 */ /* 0x000fe400098f0c03 */
[----:B------:R2:W3:Y:S04]  /*fda0*/  SHFL.IDX PT, R2, R5, RZ, 0x181f ;  /* 0x00181fff05027589 */ /* 0x0004e800000e0000 */
[----:B------:R2:W4:Y:S01]  /*fdb0*/  SHFL.IDX PT, R3, R4, RZ, 0x181f ;  /* 0x00181fff04037589 */ /* 0x00052200000e0000 */
        /* <DEDUP_REMOVED lines=9> */
[----:B------:R3:W-:Y:S04]  /*fe50*/  @!P4 ST.E.128 desc[UR6][R6.64], RZ ;  /* 0x000000ff0600c985 */ /* 0x0007e8000c101d06 */
[----:B------:R3:W-:Y:S02]  /*fe60*/  @!P5 ST.E.128 desc[UR6][R2.64], RZ ;  /* 0x000000ff0200d985 */ /* 0x0007e4000c101d06 */
.L_x_1177:
[----:B------:R-:W-:Y:S05]  /*fe70*/  BSYNC B1 ;  /* 0x0000000000017941 */ /* 0x000fea0003800000 */
.L_x_1176:
[----:B---34-:R3:W4:Y:S01]  /*fe80*/  SHFL.IDX PT, R3, R4, 0x1, 0x181f ;  /* 0x00381f0004037f89 */ /* 0x01872200000e0000 */
[----:B------:R-:W-:Y:S03]  /*fe90*/  BSSY B1, `(.L_x_1178) ;  /* 0x000000d000017945 */ /* 0x000fe60003800000 */
[----:B------:R3:W0:Y:S01]  /*fea0*/  SHFL.IDX PT, R2, R5, 0x1, 0x181f ;  /* 0x00381f0005027f89 */ /* 0x00062200000e0000 */
        /* <DEDUP_REMOVED lines=9> */
[----:B------:R0:W-:Y:S04]  /*ff40*/  @!P3 ST.E.128 desc[UR6][R6.64], RZ ;  /* 0x000000ff0600b985 */ /* 0x0001e8000c101d06 */
[----:B------:R0:W-:Y:S02]  /*ff50*/  @!P4 ST.E.128 desc[UR6][R2.64], RZ ;  /* 0x000000ff0200c985 */ /* 0x0001e4000c101d06 */
.L_x_1179:
[----:B------:R-:W-:Y:S05]  /*ff60*/  BSYNC B1 ;  /* 0x0000000000017941 */ /* 0x000fea0003800000 */
.L_x_1178:
[----:B0---4-:R0:W4:Y:S01]  /*ff70*/  SHFL.IDX PT, R3, R4, 0x2, 0x181f ;  /* 0x00581f0004037f89 */ /* 0x01112200000e0000 */
        /* <DEDUP_REMOVED lines=13> */
.L_x_1181:
[----:B------:R-:W-:Y:S05]  /*10050*/  BSYNC B1 ;  /* 0x0000000000017941 */ /* 0x000fea0003800000 */
.L_x_1180:
[----:B0-----:R-:W-:Y:S01]  /*10060*/  VIADD R2, R8, 0x60 ;  /* 0x0000006008027836 */ /* 0x001fe20000000000 */
[----:B--23--:R-:W0:Y:S04]  /*10070*/  SHFL.IDX PT, R4, R4, 0x3, 0x181f ;  /* 0x00781f0004047f89 */ /* 0x00ce2800000e0000 */
[----:B------:R-:W-:Y:S01]  /*10080*/  ISETP.GE.AND P0, PT, R2, R9, PT ;  /* 0x000000090200720c */ /* 0x000fe20003f06270 */
[----:B----4-:R2:W3:-:S12]  /*10090*/  SHFL.IDX PT, R3, R5, 0x3, 0x181f ;  /* 0x00781f0005037f89 */ /* 0x0104d800000e0000 */
[----:B--2---:R-:W-:Y:S05]  /*100a0*/  @P0 BRA `(.L_x_1173) ;  /* 0x0000000000280947 */ /* 0x004fea0003800000 */
        /* <DEDUP_REMOVED lines=8> */
[----:B------:R2:W-:Y:S04]  /*10130*/  @!P2 ST.E.128 desc[UR6][R6.64], RZ ;  /* 0x000000ff0600a985 */ /* 0x0005e8000c101d06 */
[----:B------:R2:W-:Y:S02]  /*10140*/  @!P3 ST.E.128 desc[UR6][R2.64], RZ ;  /* 0x000000ff0200b985 */ /* 0x0005e4000c101d06 */
.L_x_1173:
[----:B------:R-:W-:Y:S05]  /*10150*/  BSYNC B0 ;  /* 0x0000000000007941 */ /* 0x000fea0003800000 */
.L_x_1165:
[----:B------:R-:W-:Y:S02]  /*10160*/  ULDC UR4, c[0x0][0xc38] ;  /* 0x00030e0000047ab9 */ /* 0x000fe40000000800 */
[----:B-1----:R-:W-:-:S13]  /*10170*/  ISETP.GE.AND P0, PT, R0, UR4, PT ;  /* 0x0000000400007c0c */ /* 0x002fda000bf06270 */
[----:B------:R-:W-:Y:S05]  /*10180*/  @!P0 BRA `(.L_x_1182) ;  /* 0xffffff0c00088947 */ /* 0x000fea000383ffff */
[----:B------:R-:W-:Y:S05]  /*10190*/  EXIT ;  /* 0x000000000000794d */ /* 0x000fea0003800000 */
.L_x_1084:
[----:B------:R-:W-:-:S08]  /*101a0*/  NOP ;  /* 0x0000000000007918 */ /* 0x000fd00000000000 */
[----:B0-----:R-:W0:-:S00]  /*101b0*/  USETMAXREG.DEALLOC.CTAPOOL 0x18 ;  /* 0x00000018000079c8 */ /* 0x001e0000080e0500 */
[----:B0-----:R-:W2:Y:S01]  /*101c0*/  LDL.LU R2, [R1+0xc] ;  /* 0x00000c0001027983 */ /* 0x001ea20000300800 */
[----:B------:R-:W-:-:S05]  /*101d0*/  LOP3.LUT R0, R0, 0x3, RZ, 0xc0, !PT ;  /* 0x0000000300007812 */ /* 0x000fca00078ec0ff */
[----:B------:R-:W0:Y:S01]  /*101e0*/  S2UR UR6, SR_CTAID.X ;  /* 0x00000000000679c3 */ /* 0x000e220000002500 */
[----:B------:R-:W-:Y:S01]  /*101f0*/  IMAD.MOV.U32 R18, RZ, RZ, RZ ;  /* 0x000000ffff127224 */ /* 0x000fe200078e00ff */
[----:B------:R-:W1:Y:S02]  /*10200*/  SHFL.IDX PT, R0, R0, RZ, 0x1f ;  /* 0x00001fff00007589 */ /* 0x000e6400000e0000 */
[----:B-1----:R-:W-:-:S04]  /*10210*/  ISETP.NE.AND P0, PT, R0, RZ, PT ;  /* 0x000000ff0000720c */ /* 0x002fc80003f05270 */
[----:B------:R-:W0:Y:S09]  /*10220*/  LDC R0, c[0x0][0xc38] ;  /* 0x00030e00ff007b82 */ /* 0x000e320000000800 */
[----:B------:R-:W-:Y:S06]  /*10230*/  @P0 BAR.ARV 0x4, 0x180 ;  /* 0x0106000000000b1d */ /* 0x000fec0000002000 */
[----:B--2---:R-:W-:-:S04]  /*10240*/  LOP3.LUT R2, R2, 0xfffffffb, RZ, 0xc0, !PT ;  /* 0xfffffffb02027812 */ /* 0x004fc800078ec0ff */
[----:B------:R-:W-:Y:S02]  /*10250*/  @P0 LOP3.LUT R2, R2, 0x4, RZ, 0xfc, !PT ;  /* 0x0000000402020812 */ /* 0x000fe400078efcff */
[----:B0-----:R-:W-:Y:S01]  /*10260*/  ISETP.LE.AND P0, PT, R0, UR6, PT ;  /* 0x0000000600007c0c */ /* 0x001fe2000bf03270 */
[----:B------:R-:W-:Y:S02]  /*10270*/  IMAD.MOV.U32 R0, RZ, RZ, 0x1 ;  /* 0x00000001ff007424 */ /* 0x000fe400078e00ff */
[----:B------:R0:W-:Y:S04]  /*10280*/  STL [R1+0xc], R2 ;  /* 0x00000c0201007387 */ /* 0x0001e80000100800 */
[----:B------:R0:W-:Y:S04]  /*10290*/  STL [R1+0x18], RZ ;  /* 0x000018ff01007387 */ /* 0x0001e80000100800 */
[----:B------:R0:W-:Y:S02]  /*102a0*/  STL [R1+0x4], R0 ;  /* 0x0000040001007387 */ /* 0x0001e40000100800 */
[----:B------:R-:W-:Y:S05]  /*102b0*/  @P0 BRA `(.L_x_1183) ;  /* 0x0000004800940947 */ /* 0x000fea0003800000 */
[----:B------:R-:W1:Y:S01]  /*102c0*/  S2R R6, SR_TID.X ;  /* 0x0000000000067919 */ /* 0x000e620000002100 */
[----:B------:R-:W2:Y:S01]  /*102d0*/  S2UR UR5, SR_CgaCtaId ;  /* 0x00000000000579c3 */ /* 0x000ea20000008800 */
[----:B------:R-:W-:Y:S01]  /*102e0*/  UMOV UR4, 0x400 ;  /* 0x0000040000047882 */ /* 0x000fe20000000000 */
[----:B------:R-:W-:Y:S01]  /*102f0*/  IMAD.MOV.U32 R18, RZ, RZ, RZ ;  /* 0x000000ffff127224 */ /* 0x000fe200078e00ff */
[----:B------:R-:W-:Y:S01]  /*10300*/  ULDC UR44, c[0x0][0xc] ;  /* 0x00000300002c7ab9 */ /* 0x000fe20000000800 */
[----:B------:R-:W-:Y:S01]  /*10310*/  ULDC.64 UR38, c[0x0][0x198] ;  /* 0x0000660000267ab9 */ /* 0x000fe20000000a00 */
[----:B--2---:R-:W-:-:S06]  /*10320*/  ULEA UR4, UR5, UR4, 0x18 ;  /* 0x0000000405047291 */ /* 0x004fcc000f8ec03f */
[----:B------:R-:W-:Y:S01]  /*10330*/  IMAD.U32 R17, RZ, RZ, UR4 ;  /* 0x00000004ff117e24 */ /* 0x000fe2000f8e00ff */
[C---:B-1----:R-:W-:Y:S01]  /*10340*/  LOP3.LUT R5, R6.reuse, 0x7f, RZ, 0xc0, !PT ;  /* 0x0000007f06057812 */ /* 0x042fe200078ec0ff */
[----:B0-----:R-:W-:-:S05]  /*10350*/  IMAD.SHL.U32 R0, R6, 0x8, RZ ;  /* 0x0000000806007824 */ /* 0x001fca00078e00ff */
[C---:B------:R-:W-:Y:S02]  /*10360*/  LOP3.LUT R2, R0.reuse, 0x1f8, RZ, 0xc0, !PT ;  /* 0x000001f800027812 */ /* 0x040fe400078ec0ff */
[----:B------:R-:W-:Y:S02]  /*10370*/  LOP3.LUT R0, R0, 0x38, RZ, 0xc0, !PT ;  /* 0x0000003800007812 */ /* 0x000fe400078ec0ff */
[----:B------:R-:W-:Y:S01]  /*10380*/  LOP3.LUT R3, R2, 0x38, R6, 0x78, !PT ;  /* 0x0000003802037812 */ /* 0x000fe200078e7806 */
[----:B------:R-:W-:-:S05]  /*10390*/  IMAD.SHL.U32 R2, R5, 0x8, RZ ;  /* 0x0000000805027824 */ /* 0x000fca00078e00ff */
[----:B------:R-:W-:Y:S01]  /*103a0*/  LOP3.LUT R4, R3, 0x200, R2, 0xf8, !PT ;  /* 0x0000020003047812 */ /* 0x000fe200078ef802 */
[----:B------:R-:W-:Y:S01]  /*103b0*/  IMAD.SHL.U32 R2, R6, 0x10, RZ ;  /* 0x0000001006027824 */ /* 0x000fe200078e00ff */
[----:B------:R-:W-:-:S03]  /*103c0*/  SHF.R.U32.HI R3, RZ, 0x3, R5 ;  /* 0x00000003ff037819 */ /* 0x000fc60000011605 */
[----:B------:R-:W-:Y:S01]  /*103d0*/  IMAD R4, R4, 0x2, R17 ;  /* 0x0000000204047824 */ /* 0x000fe200078e0211 */
[----:B------:R-:W-:Y:S01]  /*103e0*/  LOP3.LUT R2, R3, 0x70, R2, 0xf8, !PT ;  /* 0x0000007003027812 */ /* 0x000fe200078ef802 */
[----:B------:R-:W-:Y:S02]  /*103f0*/  IMAD.U32 R3, RZ, RZ, UR6 ;  /* 0x00000006ff037e24 */ /* 0x000fe4000f8e00ff */
[----:B------:R-:W-:Y:S01]  /*10400*/  IMAD.MOV.U32 R2, RZ, RZ, 0x1 ;  /* 0x00000001ff027424 */ /* 0x000fe200078e00ff */
[----:B------:R-:W-:Y:S04]  /*10410*/  STL [R1+0x10], R4 ;  /* 0x0000100401007387 */ /* 0x000fe80000100800 */
[----:B------:R-:W-:Y:S04]  /*10420*/  STL [R1+0x14], R3 ;  /* 0x0000140301007387 */ /* 0x000fe80000100800 */
[----:B------:R-:W-:Y:S04]  /*10430*/  STL [R1+0x18], RZ ;  /* 0x000018ff01007387 */ /* 0x000fe80000100800 */
[----:B------:R0:W-:Y:S02]  /*10440*/  STL [R1+0x4], R2 ;  /* 0x0000040201007387 */ /* 0x0001e40000100800 */
[----:B0-----:R-:W-:-:S02]  /*10450*/  LOP3.LUT R2, R0, 0x40, RZ, 0xfc, !PT ;  /* 0x0000004000027812 */ /* 0x001fc400078efcff */
[----:B------:R-:W-:-:S07]  /*10460*/  LOP3.LUT R0, R0, 0x80, RZ, 0xfc, !PT ;  /* 0x0000008000007812 */ /* 0x000fce00078efcff */
.L_x_1279:
[----:B--2---:R-:W2:Y:S01]  /*10470*/  LDL R0, [R1+0x14] ;  /* 0x0000140001007983 */ /* 0x004ea20000100800 */
[----:B------:R-:W-:Y:S02]  /*10480*/  ULDC UR8, c[0x0][0xc60] ;  /* 0x0003180000087ab9 */ /* 0x000fe40000000800 */
[----:B------:R-:W-:-:S11]  /*10490*/  UISETP.NE.AND UP0, UPT, UR8, 0x1, UPT ;  /* 0x000000010800788c */ /* 0x000fd6000bf05270 */
[----:B------:R-:W-:Y:S01]  /*104a0*/  @UP0 ULDC UR4, c[0x0][0xc64] ;  /* 0x0003190000040ab9 */ /* 0x000fe20000000800 */
[----:B------:R-:W-:Y:S01]  /*104b0*/  @UP0 ULDC UR9, c[0x0][0xc68] ;  /* 0x00031a0000090ab9 */ /* 0x000fe20000000800 */
[C---:B--2---:R-:W-:Y:S02]  /*104c0*/  R2UR UR7, R0.reuse ;  /* 0x00000000000772ca */ /* 0x044fe400000e0000 */
[----:B------:R-:W-:-:S11]  /*104d0*/  R2UR UR6, R0 ;  /* 0x00000000000672ca */ /* 0x000fd600000e0000 */
[----:B------:R-:W-:-:S04]  /*104e0*/  UIMAD.WIDE.U32 UR4, UR7, UR4, URZ ;  /* 0x00000004070472a5 */ /* 0x000fc8000f8e003f */
[----:B------:R-:W-:-:S03]  /*104f0*/  @UP0 USHF.R.U32.HI UR7, URZ, UR9, UR5 ;  /* 0x000000093f070299 */ /* 0x000fc60008011605 */
[----:B------:R-:W-:Y:S02]  /*10500*/  ULDC UR4, c[0x0][0xc78] ;  /* 0x00031e0000047ab9 */ /* 0x000fe40000000800 */
[----:B------:R-:W-:Y:S02]  /*10510*/  UISETP.GE.AND UP0, UPT, UR7, UR4, UPT ;  /* 0x000000040700728c */ /* 0x000fe4000bf06270 */
[----:B------:R-:W-:-:S04]  /*10520*/  UIADD3 UR4, -UR7, URZ, URZ ;  /* 0x0000003f07047290 */ /* 0x000fc8000fffe13f */
[----:B------:R-:W-:Y:S01]  /*10530*/  PLOP3.LUT P0, PT, PT, PT, UP0, 0x80, 0x0 ;  /* 0x000000000000781c */ /* 0x000fe20003f0f008 */
[----:B------:R-:W-:-:S12]  /*10540*/  UIMAD UR8, UR8, UR4, UR6 ;  /* 0x00000004080872a4 */ /* 0x000fd8000f8e0206 */
[----:B01-3--:R-:W-:Y:S05]  /*10550*/  @!P0 BRA `(.L_x_1184) ;  /* 0x0000000000208947 */ /* 0x00bfea0003800000 */
[----:B------:R-:W-:Y:S01]  /*10560*/  ULDC UR9, c[0x0][0xc6c] ;  /* 0x00031b0000097ab9 */ /* 0x000fe20000000800 */
[----:B------:R-:W-:Y:S01]  /*10570*/  UMOV UR6, UR8 ;  /* 0x0000000800067c82 */ /* 0x000fe20008000000 */
[----:B------:R-:W-:-:S11]  /*10580*/  UISETP.NE.AND UP0, UPT, UR9, 0x1, UPT ;  /* 0x000000010900788c */ /* 0x000fd6000bf05270 */
[----:B------:R-:W-:Y:S02]  /*10590*/  @UP0 ULDC.64 UR10, c[0x0][0xc70] ;  /* 0x00031c00000a0ab9 */ /* 0x000fe40000000a00 */
[----:B------:R-:W-:-:S04]  /*105a0*/  UIMAD.WIDE.U32 UR4, UR8, UR10, URZ ;  /* 0x0000000a080472a5 */ /* 0x000fc8000f8e003f */
[----:B------:R-:W-:-:S04]  /*105b0*/  @UP0 USHF.R.U32.HI UR6, URZ, UR11, UR5 ;  /* 0x0000000b3f060299 */ /* 0x000fc80008011605 */
[----:B------:R-:W-:Y:S01]  /*105c0*/  UIMAD UR4, UR6, UR9, URZ ;  /* 0x00000009060472a4 */ /* 0x000fe2000f8e023f */
[----:B------:R-:W-:Y:S11]  /*105d0*/  BRA `(.L_x_1185) ;  /* 0x00000000001c7947 */ /* 0x000ff60003800000 */
.L_x_1184:
[----:B------:R-:W-:Y:S01]  /*105e0*/  ULDC UR9, c[0x0][0xc54] ;  /* 0x0003150000097ab9 */ /* 0x000fe20000000800 */
[----:B------:R-:W-:Y:S01]  /*105f0*/  UMOV UR6, UR8 ;  /* 0x0000000800067c82 */ /* 0x000fe20008000000 */
[----:B------:R-:W-:-:S11]  /*10600*/  UISETP.NE.AND UP0, UPT, UR9, 0x1, UPT ;  /* 0x000000010900788c */ /* 0x000fd6000bf05270 */
[----:B------:R-:W-:Y:S02]  /*10610*/  @UP0 ULDC.64 UR10, c[0x0][0xc58] ;  /* 0x00031600000a0ab9 */ /* 0x000fe40000000a00 */
[----:B------:R-:W-:-:S04]  /*10620*/  UIMAD.WIDE.U32 UR4, UR8, UR10, URZ ;  /* 0x0000000a080472a5 */ /* 0x000fc8000f8e003f */
[----:B------:R-:W-:-:S04]  /*10630*/  @UP0 USHF.R.U32.HI UR6, URZ, UR11, UR5 ;  /* 0x0000000b3f060299 */ /* 0x000fc80008011605 */
[----:B------:R-:W-:-:S12]  /*10640*/  UIMAD UR4, UR6, UR9, URZ ;  /* 0x00000009060472a4 */ /* 0x000fd8000f8e023f */
.L_x_1185:
[----:B------:R-:W-:Y:S02]  /*10650*/  UIADD3 UR4, UR8, -UR4, URZ ;  /* 0x8000000408047290 */ /* 0x000fe4000fffe03f */
[----:B------:R-:W-:Y:S01]  /*10660*/  ULOP3.LUT UR5, URZ, UR6, URZ, 0x33, !UPT ;  /* 0x000000063f057292 */ /* 0x000fe2000f8e333f */
[----:B------:R-:W-:Y:S01]  /*10670*/  ULDC UR14, c[0x0][0xc48] ;  /* 0x00031200000e7ab9 */ /* 0x000fe20000000800 */
[----:B------:R-:W-:Y:S01]  /*10680*/  ULDC UR8, c[0x0][0x448] ;  /* 0x0001120000087ab9 */ /* 0x000fe20000000800 */
[----:B------:R-:W-:Y:S01]  /*10690*/  ULDC UR43, c[0x0][0xc3c] ;  /* 0x00030f00002b7ab9 */ /* 0x000fe20000000800 */
[----:B------:R-:W-:Y:S02]  /*106a0*/  UISETP.NE.AND UP2, UPT, UR14, 0x1, UPT ;  /* 0x000000010e00788c */ /* 0x000fe4000bf45270 */
[----:B------:R-:W-:Y:S02]  /*106b0*/  UISETP.NE.AND UP1, UPT, UR8, 0x1, UPT ;  /* 0x000000010800788c */ /* 0x000fe4000bf25270 */
[----:B------:R-:W-:Y:S01]  /*106c0*/  UIADD3 UR43, UR5, UR43, URZ ;  /* 0x0000002b052b7290 */ /* 0x000fe2000fffe03f */
[----:B------:R-:W-:Y:S01]  /*106d0*/  ULDC.64 UR10, c[0x0][0x418] ;  /* 0x00010600000a7ab9 */ /* 0x000fe20000000a00 */
[----:B------:R-:W-:Y:S01]  /*106e0*/  ULDC UR13, c[0x0][0xc54] ;  /* 0x00031500000d7ab9 */ /* 0x000fe20000000800 */
[----:B------:R-:W-:-:S02]  /*106f0*/  UISETP.NE.U32.AND UP0, UPT, UR10, URZ, UPT ;  /* 0x0000003f0a00728c */ /* 0x000fc4000bf05070 */
[----:B------:R-:W-:Y:S02]  /*10700*/  UIMAD UR13, UR7, UR13, UR4 ;  /* 0x0000000d070d72a4 */ /* 0x000fe4000f8e0204 */
[----:B------:R-:W-:Y:S01]  /*10710*/  USHF.L.U32 UR43, UR43, 0x7, URZ ;  /* 0x000000072b2b7899 */ /* 0x000fe2000800063f */
[----:B------:R-:W-:Y:S01]  /*10720*/  ULDC.64 UR4, c[0x0][0x9e0] ;  /* 0x0002780000047ab9 */ /* 0x000fe20000000a00 */
[----:B------:R-:W-:Y:S02]  /*10730*/  UISETP.NE.AND.EX UP0, UPT, UR11, URZ, UPT, UP0 ;  /* 0x0000003f0b00728c */ /* 0x000fe4000bf05300 */
[----:B------:R-:W-:Y:S02]  /*10740*/  UISETP.GE.AND UP3, UPT, UR5, 0x1, UPT ;  /* 0x000000010500788c */ /* 0x000fe4000bf66270 */
[----:B------:R-:W-:Y:S01]  /*10750*/  UIADD3 UR12, UR43, 0x7f, URZ ;  /* 0x0000007f2b0c7890 */ /* 0x000fe2000fffe03f */
[----:B------:R-:W-:Y:S01]  /*10760*/  ULDC UR10, c[0x0][0x424] ;  /* 0x00010900000a7ab9 */ /* 0x000fe20000000800 */
[----:B------:R-:W-:Y:S01]  /*10770*/  ULDC UR6, c[0x0][0x288] ;  /* 0x0000a20000067ab9 */ /* 0x000fe20000000800 */
[----:B------:R-:W-:Y:S01]  /*10780*/  @UP2 ULDC UR8, c[0x0][0xc4c] ;  /* 0x0003130000082ab9 */ /* 0x000fe20000000800 */
[----:B------:R-:W-:Y:S01]  /*10790*/  @UP1 ULDC UR11, c[0x0][0x44c] ;  /* 0x00011300000b1ab9 */ /* 0x000fe20000000800 */
[----:B------:R-:W-:Y:S01]  /*107a0*/  USEL UR15, UR10, 0x1, UP0 ;  /* 0x000000010a0f7887 */ /* 0x000fe20008000000 */
[----:B------:R-:W-:Y:S01]  /*107b0*/  PLOP3.LUT P1, PT, PT, PT, UP3, 0x80, 0x0 ;  /* 0x000000000000781c */ /* 0x000fe20003f2f038 */
[----:B------:R-:W-:-:S02]  /*107c0*/  UIADD3 UR16, -UR6, 0x1, URZ ;  /* 0x0000000106107890 */ /* 0x000fc4000fffe13f */
[----:B------:R-:W-:Y:S02]  /*107d0*/  UIMAD.WIDE.U32 UR8, UR13, UR8, URZ ;  /* 0x000000080d0872a5 */ /* 0x000fe4000f8e003f */
[----:B------:R-:W-:Y:S01]  /*107e0*/  UIMAD.WIDE.U32 UR10, UR12, UR11, URZ ;  /* 0x0000000b0c0a72a5 */ /* 0x000fe2000f8e003f */
[----:B------:R-:W-:Y:S01]  /*107f0*/  ULDC UR7, c[0x0][0x2f0] ;  /* 0x0000bc0000077ab9 */ /* 0x000fe20000000800 */
[----:B------:R-:W-:Y:S01]  /*10800*/  @UP2 ULDC UR17, c[0x0][0xc50] ;  /* 0x0003140000112ab9 */ /* 0x000fe20000000800 */
[----:B------:R-:W-:Y:S01]  /*10810*/  @UP1 ULDC UR18, c[0x0][0x450] ;  /* 0x0001140000121ab9 */ /* 0x000fe20000000800 */
[----:B------:R-:W-:Y:S01]  /*10820*/  UMOV UR42, UR13 ;  /* 0x0000000d002a7c82 */ /* 0x000fe20008000000 */
[----:B------:R-:W-:Y:S02]  /*10830*/  UIMAD UR16, UR15, UR7, UR16 ;  /* 0x000000070f1072a4 */ /* 0x000fe4000f8e0210 */
[----:B------:R-:W-:Y:S02]  /*10840*/  @UP2 USHF.R.U32.HI UR42, URZ, UR17, UR9 ;  /* 0x000000113f2a2299 */ /* 0x000fe40008011609 */
[----:B------:R-:W-:-:S02]  /*10850*/  @UP1 USHF.R.U32.HI UR12, URZ, UR18, UR11 ;  /* 0x000000123f0c1299 */ /* 0x000fc4000801160b */
[----:B------:R-:W-:Y:S02]  /*10860*/  UIADD3 UR36, -UR42, URZ, URZ ;  /* 0x0000003f2a247290 */ /* 0x000fe4000fffe13f */
[----:B------:R-:W-:Y:S02]  /*10870*/  UIADD3 UR12, UR16, UR12, URZ ;  /* 0x0000000c100c7290 */ /* 0x000fe4000fffe03f */
[----:B------:R-:W-:Y:S02]  /*10880*/  UIMAD UR36, UR14, UR36, UR13 ;  /* 0x000000240e2472a4 */ /* 0x000fe4000f8e020d */
[----:B------:R-:W-:Y:S01]  /*10890*/  UIADD3 UR4, UR12, UR4, URZ ;  /* 0x000000040c047290 */ /* 0x000fe2000fffe03f */
[----:B------:R-:W-:Y:S11]  /*108a0*/  @!P1 BRA `(.L_x_1186) ;  /* 0x0000000000449947 */ /* 0x000ff60003800000 */
[----:B------:R-:W-:Y:S01]  /*108b0*/  ISETP.LT.AND P0, PT, RZ, UR12, PT ;  /* 0x0000000cff007c0c */ /* 0x000fe2000bf01270 */
[----:B------:R-:W-:-:S12]  /*108c0*/  UIADD3 UR10, UR12, -0x1, URZ ;  /* 0xffffffff0c0a7890 */ /* 0x000fd8000fffe03f */
[----:B------:R-:W-:Y:S05]  /*108d0*/  @P0 BRA `(.L_x_1187) ;  /* 0x00000000001c0947 */ /* 0x000fea0003800000 */
[----:B------:R-:W-:Y:S02]  /*108e0*/  UISETP.NE.AND UP0, UPT, UR5, 0x1, UPT ;  /* 0x000000010500788c */ /* 0x000fe4000bf05270 */
[----:B------:R-:W-:-:S09]  /*108f0*/  UIADD3 UR10, -UR12, URZ, URZ ;  /* 0x0000003f0c0a7290 */ /* 0x000fd2000fffe13f */
[----:B------:R-:W-:Y:S02]  /*10900*/  @UP0 ULDC.64 UR12, c[0x0][0x9e8] ;  /* 0x00027a00000c0ab9 */ /* 0x000fe40000000a00 */
[----:B------:R-:W-:-:S04]  /*10910*/  UIMAD.WIDE.U32 UR8, UR10, UR12, URZ ;  /* 0x0000000c0a0872a5 */ /* 0x000fc8000f8e003f */
[----:B------:R-:W-:-:S04]  /*10920*/  @UP0 USHF.R.U32.HI UR10, URZ, UR13, UR9 ;  /* 0x0000000d3f0a0299 */ /* 0x000fc80008011609 */
[----:B------:R-:W-:Y:S01]  /*10930*/  ULOP3.LUT UR10, URZ, UR10, URZ, 0x33, !UPT ;  /* 0x0000000a3f0a7292 */ /* 0x000fe2000f8e333f */
[----:B------:R-:W-:Y:S11]  /*10940*/  BRA `(.L_x_1188) ;  /* 0x0000000000107947 */ /* 0x000ff60003800000 */
.L_x_1187:
[----:B------:R-:W-:-:S11]  /*10950*/  UISETP.NE.AND UP0, UPT, UR5, 0x1, UPT ;  /* 0x000000010500788c */ /* 0x000fd6000bf05270 */
[----:B------:R-:W-:Y:S02]  /*10960*/  @UP0 ULDC.64 UR12, c[0x0][0x9e8] ;  /* 0x00027a00000c0ab9 */ /* 0x000fe40000000a00 */
[----:B------:R-:W-:-:S04]  /*10970*/  UIMAD.WIDE.U32 UR8, UR10, UR12, URZ ;  /* 0x0000000c0a0872a5 */ /* 0x000fc8000f8e003f */
[----:B------:R-:W-:-:S12]  /*10980*/  @UP0 USHF.R.U32.HI UR10, URZ, UR13, UR9 ;  /* 0x0000000d3f0a0299 */ /* 0x000fd80008011609 */
.L_x_1188:
[----:B------:R-:W-:-:S04]  /*10990*/  UIMAD UR10, UR10, UR5, UR5 ;  /* 0x000000050a0a72a4 */ /* 0x000fc8000f8e0205 */
[----:B------:R-:W-:-:S04]  /*109a0*/  UISETP.LT.AND UP0, UPT, UR4, UR10, UPT ;  /* 0x0000000a0400728c */ /* 0x000fc8000bf01270 */
[----:B------:R-:W-:-:S12]  /*109b0*/  USEL UR4, UR4, UR10, UP0 ;  /* 0x0000000a04047287 */ /* 0x000fd80008000000 */
.L_x_1186:
[----:B------:R-:W-:Y:S02]  /*109c0*/  UIMAD UR8, UR15, UR7, 0x5f ;  /* 0x0000005f0f0874a4 */ /* 0x000fe4000f8e0207 */
[----:B------:R-:W-:Y:S02]  /*109d0*/  UIADD3 UR10, UR4, 0x5f, URZ ;  /* 0x0000005f040a7890 */ /* 0x000fe4000fffe03f */
[----:B------:R-:W-:Y:S02]  /*109e0*/  UIMAD.WIDE UR8, UR8, 0x2aaaaaab, URZ ;  /* 0x2aaaaaab080878a5 */ /* 0x000fe4000f8e023f */
[----:B------:R-:W-:Y:S01]  /*109f0*/  UIMAD.WIDE UR10, UR10, 0x2aaaaaab, URZ ;  /* 0x2aaaaaab0a0a78a5 */ /* 0x000fe2000f8e023f */
[----:B------:R-:W-:Y:S01]  /*10a00*/  @UP1 ULDC UR12, c[0x0][0x44c] ;  /* 0x00011300000c1ab9 */ /* 0x000fe20000000800 */
[----:B------:R-:W-:Y:S02]  /*10a10*/  UIMAD UR7, UR15, UR7, -UR6 ;  /* 0x000000070f0772a4 */ /* 0x000fe4000f8e0a06 */
[----:B------:R-:W-:-:S02]  /*10a20*/  UIMAD.WIDE.U32 UR12, UR43, UR12, URZ ;  /* 0x0000000c2b0c72a5 */ /* 0x000fc4000f8e003f */
[----:B------:R-:W-:Y:S02]  /*10a30*/  USHF.R.U32.HI UR6, URZ, 0x1f, UR9 ;  /* 0x0000001f3f067899 */ /* 0x000fe40008011609 */
[----:B------:R-:W-:Y:S01]  /*10a40*/  USHF.R.U32.HI UR4, URZ, 0x1f, UR11 ;  /* 0x0000001f3f047899 */ /* 0x000fe2000801160b */
[----:B------:R-:W-:Y:S01]  /*10a50*/  @UP1 ULDC UR16, c[0x0][0x450] ;  /* 0x0001140000101ab9 */ /* 0x000fe20000000800 */
[----:B------:R-:W-:Y:S01]  /*10a60*/  UMOV UR14, UR43 ;  /* 0x0000002b000e7c82 */ /* 0x000fe20008000000 */
[----:B------:R-:W-:Y:S02]  /*10a70*/  @UP1 USHF.R.U32.HI UR14, URZ, UR16, UR13 ;  /* 0x000000103f0e1299 */ /* 0x000fe4000801160d */
[----:B------:R-:W-:Y:S02]  /*10a80*/  ULEA.HI.SX32 UR9, UR9, UR6, 0x1c ;  /* 0x0000000609097291 */ /* 0x000fe4000f8fe23f */
[----:B------:R-:W-:Y:S02]  /*10a90*/  ULEA.HI.SX32 UR4, UR11, UR4, 0x1c ;  /* 0x000000040b047291 */ /* 0x000fe4000f8fe23f */
[----:B------:R-:W-:-:S02]  /*10aa0*/  UIADD3 UR6, UR7, UR14, URZ ;  /* 0x0000000e07067290 */ /* 0x000fc4000fffe03f */
[----:B------:R-:W-:Y:S01]  /*10ab0*/  UISETP.LT.AND UP0, UPT, UR9, UR4, UPT ;  /* 0x000000040900728c */ /* 0x000fe2000bf01270 */
[----:B------:R-:W-:Y:S02]  /*10ac0*/  ULDC UR8, c[0x0][0x9dc] ;  /* 0x0002770000087ab9 */ /* 0x000fe40000000800 */
[----:B------:R-:W-:Y:S02]  /*10ad0*/  UIADD3 UR8, UR6, -UR8, URZ ;  /* 0x8000000806087290 */ /* 0x000fe4000fffe03f */
[----:B------:R-:W-:Y:S01]  /*10ae0*/  USEL UR41, UR9, UR4, UP0 ;  /* 0x0000000409297287 */ /* 0x000fe20008000000 */
[----:B------:R-:W-:Y:S11]  /*10af0*/  @!P1 BRA `(.L_x_1189) ;  /* 0x0000000000489947 */ /* 0x000ff60003800000 */
[----:B------:R-:W-:Y:S02]  /*10b00*/  UMOV UR4, UR6 ;  /* 0x0000000600047c82 */ /* 0x000fe40008000000 */
[----:B------:R-:W-:-:S06]  /*10b10*/  UISETP.GT.AND UP0, UPT, UR4, -0x1, UPT ;  /* 0xffffffff0400788c */ /* 0x000fcc000bf04270 */
[----:B------:R-:W-:-:S13]  /*10b20*/  PLOP3.LUT P0, PT, PT, PT, UP0, 0x80, 0x0 ;  /* 0x000000000000781c */ /* 0x000fda0003f0f008 */
[----:B------:R-:W-:Y:S05]  /*10b30*/  @P0 BRA `(.L_x_1190) ;  /* 0x00000000001c0947 */ /* 0x000fea0003800000 */
[----:B------:R-:W-:Y:S02]  /*10b40*/  UISETP.NE.AND UP0, UPT, UR5, 0x1, UPT ;  /* 0x000000010500788c */ /* 0x000fe4000bf05270 */
[----:B------:R-:W-:-:S09]  /*10b50*/  ULOP3.LUT UR4, URZ, UR4, URZ, 0x33, !UPT ;  /* 0x000000043f047292 */ /* 0x000fd2000f8e333f */
[----:B------:R-:W-:Y:S02]  /*10b60*/  @UP0 ULDC.64 UR10, c[0x0][0x9e8] ;  /* 0x00027a00000a0ab9 */ /* 0x000fe40000000a00 */
[----:B------:R-:W-:-:S04]  /*10b70*/  UIMAD.WIDE.U32 UR6, UR4, UR10, URZ ;  /* 0x0000000a040672a5 */ /* 0x000fc8000f8e003f */
[----:B------:R-:W-:-:S04]  /*10b80*/  @UP0 USHF.R.U32.HI UR4, URZ, UR11, UR7 ;  /* 0x0000000b3f040299 */ /* 0x000fc80008011607 */
[----:B------:R-:W-:Y:S01]  /*10b90*/  ULOP3.LUT UR4, URZ, UR4, URZ, 0x33, !UPT ;  /* 0x000000043f047292 */ /* 0x000fe2000f8e333f */
[----:B------:R-:W-:Y:S11]  /*10ba0*/  BRA `(.L_x_1191) ;  /* 0x0000000000107947 */ /* 0x000ff60003800000 */
.L_x_1190:
[----:B------:R-:W-:-:S11]  /*10bb0*/  UISETP.NE.AND UP0, UPT, UR5, 0x1, UPT ;  /* 0x000000010500788c */ /* 0x000fd6000bf05270 */
[----:B------:R-:W-:Y:S02]  /*10bc0*/  @UP0 ULDC.64 UR10, c[0x0][0x9e8] ;  /* 0x00027a00000a0ab9 */ /* 0x000fe40000000a00 */
[----:B------:R-:W-:-:S04]  /*10bd0*/  UIMAD.WIDE.U32 UR6, UR4, UR10, URZ ;  /* 0x0000000a040672a5 */ /* 0x000fc8000f8e003f */
[----:B------:R-:W-:-:S12]  /*10be0*/  @UP0 USHF.R.U32.HI UR4, URZ, UR11, UR7 ;  /* 0x0000000b3f040299 */ /* 0x000fd80008011607 */
.L_x_1191:
[----:B------:R-:W-:-:S04]  /*10bf0*/  UIMAD UR4, UR4, UR5, URZ ;  /* 0x00000005040472a4 */ /* 0x000fc8000f8e023f */
[----:B------:R-:W-:-:S04]  /*10c00*/  UISETP.LT.AND UP0, UPT, UR8, UR4, UPT ;  /* 0x000000040800728c */ /* 0x000fc8000bf01270 */
[----:B------:R-:W-:-:S12]  /*10c10*/  USEL UR8, UR8, UR4, !UP0 ;  /* 0x0000000408087287 */ /* 0x000fd8000c000000 */
.L_x_1189:
[----:B------:R-:W-:Y:S01]  /*10c20*/  UIMAD.WIDE UR4, UR8, 0x2aaaaaab, URZ ;  /* 0x2aaaaaab080478a5 */ /* 0x000fe2000f8e023f */
[----:B------:R-:W-:Y:S03]  /*10c30*/  BSSY B7, `(.L_x_1192) ;  /* 0x00003f0000077945 */ /* 0x000fe60003800000 */
[----:B------:R-:W-:-:S04]  /*10c40*/  USHF.R.U32.HI UR4, URZ, 0x1f, UR5 ;  /* 0x0000001f3f047899 */ /* 0x000fc80008011605 */
[----:B------:R-:W-:-:S04]  /*10c50*/  ULEA.HI.SX32 UR4, UR5, UR4, 0x1c ;  /* 0x0000000405047291 */ /* 0x000fc8000f8fe23f */
[----:B------:R-:W-:-:S04]  /*10c60*/  UISETP.LT.AND UP0, UPT, URZ, UR4, UPT ;  /* 0x000000043f00728c */ /* 0x000fc8000bf01270 */
[----:B------:R-:W-:-:S04]  /*10c70*/  USEL UR40, URZ, UR4, !UP0 ;  /* 0x000000043f287287 */ /* 0x000fc8000c000000 */
[----:B------:R-:W-:-:S06]  /*10c80*/  UISETP.GT.AND UP0, UPT, UR41, UR40, UPT ;  /* 0x000000282900728c */ /* 0x000fcc000bf04270 */
[----:B------:R-:W-:-:S13]  /*10c90*/  PLOP3.LUT P0, PT, PT, PT, UP0, 0x80, 0x0 ;  /* 0x000000000000781c */ /* 0x000fda0003f0f008 */
[----:B------:R-:W-:Y:S05]  /*10ca0*/  @P0 BRA `(.L_x_1193) ;  /* 0x00000000004c0947 */ /* 0x000fea0003800000 */
[----:B------:R-:W0:Y:S02]  /*10cb0*/  S2R R0, SR_TID.X ;  /* 0x0000000000007919 */ /* 0x000e240000002100 */
        /* <DEDUP_REMOVED lines=10> */
[----:B-1----:R-:W2:Y:S01]  /*10d60*/  @P0 ATOMG.E.ADD.STRONG.GPU PT, R3, desc[UR6][R2.64], R5 ;  /* 0x00000005020309a8 */ /* 0x002ea200081ee1c6 */
[----:B------:R-:W0:Y:S02]  /*10d70*/  S2R R4, SR_LTMASK ;  /* 0x0000000000047919 */ /* 0x000e240000003900 */
[----:B0-----:R-:W-:-:S04]  /*10d80*/  LOP3.LUT R4, R4, UR4, RZ, 0xc0, !PT ;  /* 0x0000000404047c12 */ /* 0x001fc8000f8ec0ff */
[----:B------:R-:W0:Y:S01]  /*10d90*/  POPC R7, R4 ;  /* 0x0000000400077309 */ /* 0x000e220000000000 */
[----:B--2---:R-:W0:Y:S02]  /*10da0*/  SHFL.IDX PT, R0, R3, R0, 0x1f ;  /* 0x00001f0003007589 */ /* 0x004e2400000e0000 */
[----:B0-----:R-:W-:-:S05]  /*10db0*/  IADD3 R0, R0, UR44, R7 ;  /* 0x0000002c00007c10 */ /* 0x001fca000fffe007 */
[----:B------:R1:W-:Y:S01]  /*10dc0*/  STL [R1+0x14], R0 ;  /* 0x0000140001007387 */ /* 0x0003e20000100800 */
[----:B------:R-:W-:Y:S05]  /*10dd0*/  BRA `(.L_x_1194) ;  /* 0x0000003c00547947 */ /* 0x000fea0003800000 */
.L_x_1193:
[----:B------:R-:W-:Y:S01]  /*10de0*/  VIADD R0, R17, 0x18400 ;  /* 0x0001840011007836 */ /* 0x000fe20000000000 */
[----:B------:R-:W-:Y:S04]  /*10df0*/  BSSY B6, `(.L_x_1195) ;  /* 0x0000013000067945 */ /* 0x000fe80003800000 */
[----:B------:R-:W-:-:S13]  /*10e00*/  LOP3.LUT P0, RZ, R0, 0x3ff, RZ, 0xc0, !PT ;  /* 0x000003ff00ff7812 */ /* 0x000fda000780c0ff */
[----:B------:R-:W-:Y:S05]  /*10e10*/  @!P0 BRA `(.L_x_1196) ;  /* 0x0000000000408947 */ /* 0x000fea0003800000 */
[----:B------:R-:W-:Y:S01]  /*10e20*/  MOV R2, 0x0 ;  /* 0x0000000000027802 */ /* 0x000fe20000000f00 */
[----:B------:R-:W-:Y:S01]  /*10e30*/  ULDC.64 UR6, c[0x4][0x118] ;  /* 0x0100460000067ab9 */ /* 0x000fe20000000a00 */
[----:B------:R-:W-:Y:S01]  /*10e40*/  ULDC.64 UR8, c[0x4][0x120] ;  /* 0x0100480000087ab9 */ /* 0x000fe20000000a00 */
[----:B------:R-:W-:Y:S01]  /*10e50*/  ULDC.64 UR4, c[0x4][0xa0] ;  /* 0x0100280000047ab9 */ /* 0x000fe20000000a00 */
[----:B------:R-:W-:Y:S02]  /*10e60*/  IMAD.U32 R4, RZ, RZ, UR6 ;  /* 0x00000006ff047e24 */ /* 0x000fe4000f8e00ff */
[----:B------:R-:W0:Y:S01]  /*10e70*/  LDC.64 R2, c[0x4][R2] ;  /* 0x0100000002027b82 */ /* 0x000e220000000a00 */
        /* <DEDUP_REMOVED lines=9> */
[----:B0-----:R-:W-:Y:S05]  /*10f10*/  CALL.ABS.NOINC R2 ;  /* 0x0000000002007343 */ /* 0x001fea0003c00000 */
.L_x_1196:
[----:B------:R-:W-:Y:S05]  /*10f20*/  BSYNC B6 ;  /* 0x0000000000067941 */ /* 0x000fea0003800000 */
.L_x_1195:
        /* <DEDUP_REMOVED lines=8> */
[----:B------:R0:W1:Y:S01]  /*10fb0*/  LDC.64 R2, c[0x4][R16] ;  /* 0x0100000010027b82 */ /* 0x0000620000000a00 */
        /* <DEDUP_REMOVED lines=11> */
.L_x_1199:
        /* <DEDUP_REMOVED lines=15> */
.L_x_1198:
[----:B------:R-:W-:Y:S05]  /*11160*/  BSYNC B6 ;  /* 0x0000000000067941 */ /* 0x000fea0003800000 */
.L_x_1197:
[----:B------:R-:W-:Y:S01]  /*11170*/  ULDC.64 UR4, c[0x0][0x9f8] ;  /* 0x00027e0000047ab9 */ /* 0x000fe20000000a00 */
[----:B------:R-:W2:Y:S01]  /*11180*/  LDL.LU R0, [R1+0xc] ;  /* 0x00000c0001007983 */ /* 0x000ea20000300800 */
[----:B------:R-:W-:Y:S01]  /*11190*/  UISETP.NE.U32.AND UP0, UPT, UR4, URZ, UPT ;  /* 0x0000003f0400728c */ /* 0x000fe2000bf05070 */
[----:B------:R-:W-:Y:S01]  /*111a0*/  IMAD.U32 R7, RZ, RZ, UR42 ;  /* 0x0000002aff077e24 */ /* 0x000fe2000f8e00ff */
[----:B------:R-:W-:Y:S02]  /*111b0*/  ULDC.64 UR6, c[0x0][0x208] ;  /* 0x0000820000067ab9 */ /* 0x000fe40000000a00 */
[----:B------:R-:W-:-:S06]  /*111c0*/  UISETP.NE.AND.EX UP0, UPT, UR5, URZ, UPT, UP0 ;  /* 0x0000003f0500728c */ /* 0x000fcc000bf05300 */
[----:B------:R-:W-:-:S05]  /*111d0*/  PLOP3.LUT P0, PT, PT, PT, UP0, 0x80, 0x0 ;  /* 0x000000000000781c */ /* 0x000fca0003f0f008 */
[----:B------:R-:W-:Y:S02]  /*111e0*/  @UP0 ULDC.64 UR4, c[0x0][0x9f8] ;  /* 0x00027e0000040ab9 */ /* 0x000fe40000000a00 */
[----:B------:R-:W-:-:S06]  /*111f0*/  @UP0 UIMAD.WIDE UR4, UR42, 0x4, UR4 ;  /* 0x000000042a0408a5 */ /* 0x000fcc000f8e0204 */
[----:B------:R-:W-:Y:S02]  /*11200*/  IMAD.U32 R2, RZ, RZ, UR4 ;  /* 0x00000004ff027e24 */ /* 0x000fe4000f8e00ff */
[----:B------:R-:W-:-:S05]  /*11210*/  IMAD.U32 R3, RZ, RZ, UR5 ;  /* 0x00000005ff037e24 */ /* 0x000fca000f8e00ff */
[----:B------:R0:W3:Y:S01]  /*11220*/  @P0 LDG.E R7, desc[UR6][R2.64] ;  /* 0x0000000602070981 */ /* 0x0000e2000c1e1900 */
[----:B------:R-:W-:Y:S01]  /*11230*/  UMOV UR4, 0xffffffff ;  /* 0xffffffff00047882 */ /* 0x000fe20000000000 */
[----:B------:R-:W-:Y:S01]  /*11240*/  IMAD.U32 R19, RZ, RZ, UR41 ;  /* 0x00000029ff137e24 */ /* 0x000fe2000f8e00ff */
[----:B------:R-:W1:Y:S03]  /*11250*/  S2R R4, SR_TID.X ;  /* 0x0000000000047919 */ /* 0x000e660000002100 */
[----:B------:R-:W-:Y:S01]  /*11260*/  VIADD R19, R19, 0xffffffff ;  /* 0xffffffff13137836 */ /* 0x000fe20000000000 */
[----:B0-----:R-:W0:Y:S02]  /*11270*/  LDC.64 R2, c[0x0][0x418] ;  /* 0x00010600ff027b82 */ /* 0x001e240000000a00 */
[----:B0-----:R-:W-:Y:S02]  /*11280*/  ISETP.NE.U32.AND P0, PT, R2, RZ, PT ;  /* 0x000000ff0200720c */ /* 0x001fe40003f05070 */
[----:B-1----:R-:W-:-:S02]  /*11290*/  SHF.R.U32.HI R4, RZ, 0x5, R4 ;  /* 0x00000005ff047819 */ /* 0x002fc40000011604 */
[----:B------:R-:W-:Y:S02]  /*112a0*/  ISETP.NE.AND.EX P1, PT, R3, RZ, PT, P0 ;  /* 0x000000ff0300720c */ /* 0x000fe40003f25300 */
[----:B------:R-:W-:Y:S02]  /*112b0*/  LOP3.LUT R4, R4, 0x3, RZ, 0xc0, !PT ;  /* 0x0000000304047812 */ /* 0x000fe400078ec0ff */
[----:B--2---:R-:W-:-:S09]  /*112c0*/  LOP3.LUT R0, R0, 0xfffffffe, RZ, 0xc0, !PT ;  /* 0xfffffffe00007812 */ /* 0x004fd200078ec0ff */
[----:B------:R-:W-:Y:S02]  /*112d0*/  @P1 LOP3.LUT R0, R0, 0x1, RZ, 0xfc, !PT ;  /* 0x0000000100001812 */ /* 0x000fe400078efcff */
[----:B---3--:R-:W-:Y:S01]  /*112e0*/  SHF.R.S32.HI R8, RZ, 0x1f, R7 ;  /* 0x0000001fff087819 */ /* 0x008fe20000011407 */
[----:B------:R0:W-:Y:S01]  /*112f0*/  STL [R1], R7 ;  /* 0x0000000701007387 */ /* 0x0001e20000100800 */
[----:B------:R-:W-:-:S03]  /*11300*/  SEL R16, R7, RZ, !P1 ;  /* 0x000000ff07107207 */ /* 0x000fc60004800000 */
[----:B------:R0:W-:Y:S04]  /*11310*/  STL [R1+0x8], R8 ;  /* 0x0000080801007387 */ /* 0x0001e80000100800 */
[----:B------:R0:W-:Y:S01]  /*11320*/  STL [R1+0xc], R0 ;  /* 0x00000c0001007387 */ /* 0x0001e20000100800 */
[----:B------:R-:W-:Y:S05]  /*11330*/  BRA.DIV UR4, `(.L_x_1200) ;  /* 0x00000042043c7947 */ /* 0x000fea000b800000 */
[----:B------:R1:W2:Y:S02]  /*11340*/  SHFL.IDX PT, R14, R4, RZ, 0x1f ;  /* 0x00001fff040e7589 */ /* 0x0002a400000e0000 */
.L_x_1294:
[----:B------:R-:W-:Y:S02]  /*11350*/  PLOP3.LUT P2, PT, PT, PT, PT, 0x8, 0x0 ;  /* 0x000000000000781c */ /* 0x000fe40003f4e170 */
[----:B0-----:R-:W-:Y:S02]  /*11360*/  LOP3.LUT R0, R0, 0xfffffffd, RZ, 0xc0, !PT ;  /* 0xfffffffd00007812 */ /* 0x001fe400078ec0ff */
[----:B--2---:R-:W-:-:S09]  /*11370*/  ISETP.NE.AND P0, PT, R14, RZ, PT ;  /* 0x000000ff0e00720c */ /* 0x004fd20003f05270 */
[----:B------:R-:W-:-:S05]  /*11380*/  @P2 LOP3.LUT R0, R0, 0x2, RZ, 0xfc, !PT ;  /* 0x0000000200002812 */ /* 0x000fca00078efcff */
[----:B------:R0:W-:Y:S01]  /*11390*/  STL [R1+0xc], R0 ;  /* 0x00000c0001007387 */ /* 0x0001e20000100800 */
[----:B------:R-:W-:Y:S05]  /*113a0*/  @P0 BRA `(.L_x_1201) ;  /* 0x0000000400280947 */ /* 0x000fea0003800000 */
[----:B------:R-:W-:-:S03]  /*113b0*/  UMOV UR4, 0xffffffff ;  /* 0xffffffff00047882 */ /* 0x000fc60000000000 */
[----:B------:R-:W-:Y:S05]  /*113c0*/  BRA.DIV UR4, `(.L_x_1202) ;  /* 0x0000004204387947 */ /* 0x000fea000b800000 */
[----:B------:R-:W-:-:S13]  /*113d0*/  ELECT P6, URZ, PT ;  /* 0x00000000003f782f */ /* 0x000fda00038c0000 */
.L_x_1297:
[----:B------:R-:W-:Y:S05]  /*113e0*/  @!P6 BRA `(.L_x_1201) ;  /* 0x000000040018e947 */ /* 0x000fea0003800000 */
[----:B------:R-:W-:Y:S01]  /*113f0*/  IMAD.MOV.U32 R16, RZ, RZ, R7 ;  /* 0x000000ffff107224 */ /* 0x000fe200078e0007 */
[----:B------:R-:W-:Y:S06]  /*11400*/  @!P1 BRA `(.L_x_1203) ;  /* 0x0000000000489947 */ /* 0x000fec0003800000 */
[----:B------:R-:W2:Y:S01]  /*11410*/  LDC R6, c[0x0][0x43c] ;  /* 0x00010f00ff067b82 */ /* 0x000ea20000000800 */
[----:B------:R-:W-:Y:S01]  /*11420*/  ULDC.64 UR4, c[0x0][0x428] ;  /* 0x00010a0000047ab9 */ /* 0x000fe20000000a00 */
[----:B------:R-:W-:Y:S01]  /*11430*/  ULDC.64 UR6, c[0x0][0x208] ;  /* 0x0000820000067ab9 */ /* 0x000fe20000000a00 */
[----:B--2---:R-:W-:-:S13]  /*11440*/  ISETP.NE.AND P0, PT, R6, 0x1, PT ;  /* 0x000000010600780c */ /* 0x004fda0003f05270 */
[----:B-1----:R-:W0:Y:S02]  /*11450*/  @P0 LDC.64 R4, c[0x0][0x440] ;  /* 0x00011000ff040b82 */ /* 0x002e240000000a00 */
[----:B0-----:R-:W-:-:S04]  /*11460*/  @P0 IMAD.HI.U32 R0, R19, R4, RZ ;  /* 0x0000000413000227 */ /* 0x001fc800078e00ff */
[----:B------:R-:W-:Y:S01]  /*11470*/  IMAD.MOV.U32 R4, RZ, RZ, R19 ;  /* 0x000000ffff047224 */ /* 0x000fe200078e0013 */
[----:B------:R-:W-:-:S04]  /*11480*/  @P0 SHF.R.U32.HI R4, RZ, R5, R0 ;  /* 0x00000005ff040219 */ /* 0x000fc80000011600 */
[--C-:B------:R-:W-:Y:S01]  /*11490*/  SHF.R.S32.HI R5, RZ, 0x1f, R4.reuse ;  /* 0x0000001fff057819 */ /* 0x100fe20000011404 */
[----:B------:R-:W-:-:S04]  /*114a0*/  IMAD.MOV R0, RZ, RZ, -R4 ;  /* 0x000000ffff007224 */ /* 0x000fc800078e0a04 */
[----:B------:R-:W-:Y:S02]  /*114b0*/  IMAD R19, R6, R0, R19 ;  /* 0x0000000006137224 */ /* 0x000fe400078e0213 */
[----:B------:R-:W-:Y:S02]  /*114c0*/  IMAD R0, R8, UR4, RZ ;  /* 0x0000000408007c24 */ /* 0x000fe4000f8e02ff */
[----:B------:R-:W-:-:S04]  /*114d0*/  IMAD.WIDE.U32 R4, R7, UR4, R4 ;  /* 0x0000000407047c25 */ /* 0x000fc8000f8e0004 */
[----:B------:R-:W-:Y:S01]  /*114e0*/  IMAD R0, R7, UR5, R0 ;  /* 0x0000000507007c24 */ /* 0x000fe2000f8e0200 */
[----:B------:R-:W-:-:S03]  /*114f0*/  LEA R2, P0, R4, R2, 0x2 ;  /* 0x0000000204027211 */ /* 0x000fc600078010ff */
[----:B------:R-:W-:-:S05]  /*11500*/  IMAD.IADD R0, R5, 0x1, R0 ;  /* 0x0000000105007824 */ /* 0x000fca00078e0200 */
[----:B------:R-:W-:-:S05]  /*11510*/  LEA.HI.X R3, R4, R3, R0, 0x2, P0 ;  /* 0x0000000304037211 */ /* 0x000fca00000f1400 */
[----:B------:R2:W5:Y:S02]  /*11520*/  LDG.E R16, desc[UR6][R2.64] ;  /* 0x0000000602107981 */ /* 0x000564000c1e1900 */
.L_x_1203:
[----:B--2---:R-:W2:Y:S01]  /*11530*/  LDL R2, [R1+0x4] ;  /* 0x0000040001027983 */ /* 0x004ea20000100800 */
[----:B0-----:R-:W-:Y:S01]  /*11540*/  IMAD R0, R18, 0x8, R17 ;  /* 0x0000000812007824 */ /* 0x001fe200078e0211 */
[----:B--2---:R-:W-:-:S04]  /*11550*/  SHF.L.U32 R2, R2, 0x1f, RZ ;  /* 0x0000001f02027819 */ /* 0x004fc800000006ff */
[----:B------:R-:W0:Y:S02]  /*11560*/  SYNCS.PHASECHK.TRANS64.TRYWAIT P0, [R0+URZ+0x2a840], R2 ;  /* 0x02a84002000075a7 */ /* 0x000e24000800017f */
[----:B0-----:R-:W-:Y:S05]  /*11570*/  @!P0 BRA `(.L_x_1204) ;  /* 0x0000003c00ec8947 */ /* 0x001fea0003800000 */
.L_x_1298:
[----:B------:R-:W2:Y:S02]  /*11580*/  S2R R3, SR_TID.X ;  /* 0x0000000000037919 */ /* 0x000ea40000002100 */
[----:B--2---:R-:W-:-:S04]  /*11590*/  LOP3.LUT R3, R3, 0x7f, RZ, 0xc0, !PT ;  /* 0x0000007f03037812 */ /* 0x004fc800078ec0ff */
[----:B------:R-:W-:-:S13]  /*115a0*/  ISETP.NE.AND P0, PT, R3, RZ, PT ;  /* 0x000000ff0300720c */ /* 0x000fda0003f05270 */
        /* <DEDUP_REMOVED lines=8> */
.L_x_1205:
[----:B0-----:R-:W2:Y:S01]  /*11630*/  LDL.LU R2, [R1+0xc] ;  /* 0x00000c0001027983 */ /* 0x001ea20000300800 */
[----:B------:R-:W-:Y:S01]  /*11640*/  R2UR UR33, R0 ;  /* 0x00000000002172ca */ /* 0x000fe200000e0000 */
[----:B------:R-:W-:Y:S01]  /*11650*/  IMAD R0, R18, 0x9000, R17 ;  /* 0x0000900012007824 */ /* 0x000fe200078e0211 */
[----:B------:R-:W-:Y:S01]  /*11660*/  R2UR UR35, R19 ;  /* 0x00000000132372ca */ /* 0x000fe200000e0000 */
[----:B------:R-:W-:Y:S01]  /*11670*/  UIADD3 UR4, UP0, UR38, 0x370, URZ ;  /* 0x0000037026047890 */ /* 0x000fe2000ff1e03f */
[----:B------:R-:W-:Y:S01]  /*11680*/  PLOP3.LUT P0, PT, PT, PT, PT, 0x80, 0x0 ;  /* 0x000000000000781c */ /* 0x000fe20003f0f070 */
[----:B------:R-:W-:Y:S01]  /*11690*/  UMOV UR6, 0x0 ;  /* 0x0000000000067882 */ /* 0x000fe20000000000 */
[----:B------:R-:W-:Y:S01]  /*116a0*/  R2UR UR8, R0 ;  /* 0x00000000000872ca */ /* 0x000fe200000e0000 */
[----:B------:R-:W-:Y:S01]  /*116b0*/  UIADD3.X UR5, URZ, UR39, URZ, UP0, !UPT ;  /* 0x000000273f057290 */ /* 0x000fe200087fe43f */
[----:B-----5:R-:W-:Y:S01]  /*116c0*/  R2UR UR37, R16 ;  /* 0x00000000102572ca */ /* 0x020fe200000e0000 */
[----:B------:R-:W-:Y:S01]  /*116d0*/  UMOV UR7, 0x14f00000 ;  /* 0x14f0000000077882 */ /* 0x000fe20000000000 */
[----:B------:R-:W-:Y:S01]  /*116e0*/  UMOV UR34, URZ ;  /* 0x0000003f00227c82 */ /* 0x000fe20008000000 */
[----:B------:R-:W-:Y:S01]  /*116f0*/  UMOV UR18, 0x40 ;  /* 0x0000004000127882 */ /* 0x000fe20000000000 */
[----:B------:R-:W-:Y:S01]  /*11700*/  UMOV UR20, UR36 ;  /* 0x0000002400147c82 */ /* 0x000fe20008000000 */
[----:B------:R-:W-:-:S02]  /*11710*/  UIADD3 UR33, UR33, 0x2a830, URZ ;  /* 0x0002a83021217890 */ /* 0x000fc4000fffe03f */
[----:B------:R-:W-:Y:S01]  /*11720*/  UIMAD UR35, UR35, 0x60, URZ ;  /* 0x00000060232378a4 */ /* 0x000fe2000f8e023f */
[----:B------:R-:W-:Y:S01]  /*11730*/  UMOV UR10, 0x80 ;  /* 0x00000080000a7882 */ /* 0x000fe20000000000 */
[----:B------:R-:W-:Y:S02]  /*11740*/  UMOV UR12, UR36 ;  /* 0x00000024000c7c82 */ /* 0x000fe40008000000 */
[----:B------:R-:W-:Y:S02]  /*11750*/  UIADD3 UR32, UR8, 0x18400, URZ ;  /* 0x0001840008207890 */ /* 0x000fe4000fffe03f */
[----:B------:R-:W-:Y:S02]  /*11760*/  UIADD3 UR16, UR8, 0x1b400, URZ ;  /* 0x0001b40008107890 */ /* 0x000fe4000fffe03f */
[----:B------:R-:W-:Y:S01]  /*11770*/  UIADD3 UR8, UR8, 0x1e400, URZ ;  /* 0x0001e40008087890 */ /* 0x000fe2000fffe03f */
[----:B------:R-:W-:Y:S01]  /*11780*/  UMOV UR21, UR37 ;  /* 0x0000002500157c82 */ /* 0x000fe20008000000 */
[----:B------:R-:W-:Y:S01]  /*11790*/  UMOV UR17, UR33 ;  /* 0x0000002100117c82 */ /* 0x000fe20008000000 */
[----:B------:R-:W-:Y:S01]  /*117a0*/  UMOV UR19, UR35 ;  /* 0x0000002300137c82 */ /* 0x000fe20008000000 */
[----:B------:R-:W-:Y:S01]  /*117b0*/  UMOV UR13, UR37 ;  /* 0x00000025000d7c82 */ /* 0x000fe20008000000 */
[----:B------:R-:W-:Y:S01]  /*117c0*/  UMOV UR9, UR33 ;  /* 0x0000002100097c82 */ /* 0x000fe20008000000 */
[----:B------:R-:W-:Y:S01]  /*117d0*/  UMOV UR11, UR35 ;  /* 0x00000023000b7c82 */ /* 0x000fe20008000000 */
[----:B------:R3:W-:Y:S01]  /*117e0*/  UTMALDG.4D [UR32], [UR4], desc[UR6] ;  /* 0x00000620040075b4 */ /* 0x0007e20008019000 */
[----:B------:R3:W-:Y:S01]  /*117f0*/  UTMALDG.4D [UR16], [UR4], desc[UR6] ;  /* 0x00000610040075b4 */ /* 0x0007e20008019000 */
[----:B------:R3:W-:Y:S01]  /*11800*/  UTMALDG.4D [UR8], [UR4], desc[UR6] ;  /* 0x00000608040075b4 */ /* 0x0007e20008019000 */
[----:B--2---:R-:W-:-:S04]  /*11810*/  LOP3.LUT R2, R2, 0xfffffffd, RZ, 0xc0, !PT ;  /* 0xfffffffd02027812 */ /* 0x004fc800078ec0ff */
[----:B------:R-:W-:-:S05]  /*11820*/  @P0 LOP3.LUT R2, R2, 0x2, RZ, 0xfc, !PT ;  /* 0x0000000202020812 */ /* 0x000fca00078efcff */
[----:B------:R3:W-:Y:S01]  /*11830*/  STL [R1+0xc], R2 ;  /* 0x00000c0201007387 */ /* 0x0007e20000100800 */
[----:B------:R-:W-:Y:S01]  /*11840*/  NOP ;  /* 0x0000000000007918 */ /* 0x000fe20000000000 */
.L_x_1201:
[----:B0-----:R-:W-:Y:S01]  /*11850*/  VIADD R0, R17, 0xc400 ;  /* 0x0000c40011007836 */ /* 0x001fe20000000000 */
[----:B------:R-:W-:Y:S05]  /*11860*/  WARPSYNC.ALL ;  /* 0x0000000000007948 */ /* 0x000fea0003800000 */
[----:B------:R-:W-:Y:S01]  /*11870*/  BAR.SYNC.DEFER_BLOCKING 0x8, 0x180 ;  /* 0x0206000000007b1d */ /* 0x000fe20000010000 */
[----:B------:R-:W-:-:S05]  /*11880*/  LOP3.LUT P0, RZ, R0, 0x3ff, RZ, 0xc0, !PT ;  /* 0x000003ff00ff7812 */ /* 0x000fca000780c0ff */
[----:B------:R-:W-:Y:S08]  /*11890*/  BSSY B6, `(.L_x_1206) ;  /* 0x0000012000067945 */ /* 0x000ff00003800000 */
[----:B------:R-:W-:Y:S05]  /*118a0*/  @!P0 BRA `(.L_x_1207) ;  /* 0x0000000000408947 */ /* 0x000fea0003800000 */
[----:B---3--:R-:W-:Y:S01]  /*118b0*/  MOV R2, 0x0 ;  /* 0x0000000000027802 */ /* 0x008fe20000000f00 */
[----:B------:R-:W-:Y:S01]  /*118c0*/  ULDC.64 UR6, c[0x4][0x118] ;  /* 0x0100460000067ab9 */ /* 0x000fe20000000a00 */
[----:B------:R-:W-:Y:S01]  /*118d0*/  ULDC.64 UR8, c[0x4][0x120] ;  /* 0x0100480000087ab9 */ /* 0x000fe20000000a00 */
[----:B------:R-:W-:Y:S01]  /*118e0*/  ULDC.64 UR4, c[0x4][0x88] ;  /* 0x0100220000047ab9 */ /* 0x000fe20000000a00 */
[----:B-1----:R-:W-:Y:S02]  /*118f0*/  IMAD.U32 R4, RZ, RZ, UR6 ;  /* 0x00000006ff047e24 */ /* 0x002fe4000f8e00ff */
        /* <DEDUP_REMOVED lines=11> */
.L_x_1207:
[----:B---3--:R-:W-:Y:S05]  /*119b0*/  BSYNC B6 ;  /* 0x0000000000067941 */ /* 0x008fea0003800000 */
.L_x_1206:
[----:B------:R-:W0:Y:S01]  /*119c0*/  S2R R2, SR_TID.X ;  /* 0x0000000000027919 */ /* 0x000e220000002100 */
[----:B------:R-:W2:Y:S01]  /*119d0*/  LDC R7, c[0x0][0x448] ;  /* 0x00011200ff077b82 */ /* 0x000ea20000000800 */
[----:B------:R-:W-:Y:S01]  /*119e0*/  USHF.R.S32.HI UR4, URZ, 0x1f, UR36 ;  /* 0x0000001f3f047899 */ /* 0x000fe20008011424 */
[----:B------:R-:W-:Y:S01]  /*119f0*/  ULDC.64 UR8, c[0x0][0x2d8] ;  /* 0x0000b60000087ab9 */ /* 0x000fe20000000a00 */
[----:B------:R-:W3:Y:S02]  /*11a00*/  S2R R9, SR_TID.X ;  /* 0x0000000000097919 */ /* 0x000ee40000002100 */
[----:B------:R-:W-:Y:S02]  /*11a10*/  UIMAD UR6, UR4, UR8, URZ ;  /* 0x00000008040672a4 */ /* 0x000fe4000f8e023f */
[----:B------:R-:W-:Y:S01]  /*11a20*/  UIMAD.WIDE.U32 UR4, UR36, UR8, URZ ;  /* 0x00000008240472a5 */ /* 0x000fe2000f8e003f */
[----:B------:R-:W4:Y:S01]  /*11a30*/  S2R R8, SR_TID.X ;  /* 0x0000000000087919 */ /* 0x000f220000002100 */
[----:B------:R-:W-:-:S02]  /*11a40*/  UIMAD UR6, UR36, UR9, UR6 ;  /* 0x00000009240672a4 */ /* 0x000fc4000f8e0206 */
[----:B------:R-:W-:Y:S02]  /*11a50*/  USHF.R.S32.HI UR7, URZ, 0x1f, UR42 ;  /* 0x0000001f3f077899 */ /* 0x000fe4000801142a */
[----:B------:R-:W-:Y:S01]  /*11a60*/  UIADD3 UR5, UR5, UR6, URZ ;  /* 0x0000000605057290 */ /* 0x000fe2000fffe03f */
[----:B------:R-:W-:-:S03]  /*11a70*/  ULDC.64 UR8, c[0x0][0x2e0] ;  /* 0x0000b80000087ab9 */ /* 0x000fc60000000a00 */
[----:B------:R-:W-:Y:S02]  /*11a80*/  UIMAD.WIDE.U32 UR4, UR42, UR8, UR4 ;  /* 0x000000082a0472a5 */ /* 0x000fe4000f8e0004 */
[----:B------:R-:W-:-:S04]  /*11a90*/  UIMAD UR6, UR7, UR8, URZ ;  /* 0x00000008070672a4 */ /* 0x000fc8000f8e023f */
[----:B------:R-:W-:Y:S01]  /*11aa0*/  UIMAD UR6, UR42, UR9, UR6 ;  /* 0x000000092a0672a4 */ /* 0x000fe2000f8e0206 */
[----:B--2---:R-:W-:Y:S01]  /*11ab0*/  ISETP.NE.AND P0, PT, R7, 0x1, PT ;  /* 0x000000010700780c */ /* 0x004fe20003f05270 */
[----:B-1----:R-:W-:Y:S02]  /*11ac0*/  IMAD.U32 R4, RZ, RZ, UR4 ;  /* 0x00000004ff047e24 */ /* 0x002fe4000f8e00ff */
[----:B------:R-:W-:Y:S02]  /*11ad0*/  UIADD3 UR6, UR5, UR6, URZ ;  /* 0x0000000605067290 */ /* 0x000fe4000fffe03f */
[----:B------:R-:W-:Y:S01]  /*11ae0*/  IMAD.U32 R5, RZ, RZ, UR5 ;  /* 0x00000005ff057e24 */ /* 0x000fe2000f8e00ff */
[----:B------:R-:W-:Y:S01]  /*11af0*/  ULDC.64 UR4, c[0x0][0x2d0] ;  /* 0x0000b40000047ab9 */ /* 0x000fe20000000a00 */
[C---:B0-----:R-:W-:Y:S01]  /*11b00*/  LOP3.LUT R0, R2.reuse, 0x7f, RZ, 0xc0, !PT ;  /* 0x0000007f02007812 */ /* 0x041fe200078ec0ff */
[----:B------:R-:W-:-:S03]  /*11b10*/  IMAD.SHL.U32 R2, R2, 0x10, RZ ;  /* 0x0000001002027824 */ /* 0x000fc600078e00ff */
[----:B------:R-:W-:Y:S01]  /*11b20*/  SHF.R.U32.HI R0, RZ, 0x3, R0 ;  /* 0x00000003ff007819 */ /* 0x000fe20000011600 */
[----:B---3--:R-:W-:Y:S01]  /*11b30*/  IMAD.SHL.U32 R9, R9, 0x8, RZ ;  /* 0x0000000809097824 */ /* 0x008fe200078e00ff */
[----:B------:R-:W0:Y:S02]  /*11b40*/  @P0 LDC R3, c[0x0][0x44c] ;  /* 0x00011300ff030b82 */ /* 0x000e240000000800 */
[----:B------:R-:W-:Y:S01]  /*11b50*/  LOP3.LUT R2, R0, 0x70, R2, 0xf8, !PT ;  /* 0x0000007000027812 */ /* 0x000fe200078ef802 */
[----:B----4-:R-:W-:Y:S01]  /*11b60*/  IMAD.SHL.U32 R10, R8, 0x8, RZ ;  /* 0x00000008080a7824 */ /* 0x010fe200078e00ff */
[----:B------:R-:W-:-:S03]  /*11b70*/  LOP3.LUT R9, R9, 0x38, RZ, 0xc0, !PT ;  /* 0x0000003809097812 */ /* 0x000fc600078ec0ff */
[----:B------:R-:W-:Y:S01]  /*11b80*/  VIADD R2, R2, UR43 ;  /* 0x0000002b02027c36 */ /* 0x000fe20008000000 */
[----:B------:R-:W1:Y:S01]  /*11b90*/  @P0 LDC R0, c[0x0][0x450] ;  /* 0x00011400ff000b82 */ /* 0x000e620000000800 */
[C---:B------:R-:W-:Y:S02]  /*11ba0*/  LOP3.LUT R11, R9.reuse, 0x40, RZ, 0xfc, !PT ;  /* 0x00000040090b7812 */ /* 0x040fe400078efcff */
[----:B------:R-:W-:Y:S01]  /*11bb0*/  IMAD.MOV.U32 R6, RZ, RZ, R2 ;  /* 0x000000ffff067224 */ /* 0x000fe200078e0002 */
[----:B------:R-:W-:Y:S02]  /*11bc0*/  LOP3.LUT R9, R9, 0x80, RZ, 0xfc, !PT ;  /* 0x0000008009097812 */ /* 0x000fe400078efcff */
[----:B------:R-:W-:Y:S01]  /*11bd0*/  LOP3.LUT R10, R10, 0x38, RZ, 0xc0, !PT ;  /* 0x000000380a0a7812 */ /* 0x000fe200078ec0ff */
[----:B0-----:R-:W-:-:S05]  /*11be0*/  @P0 IMAD.HI.U32 R3, R2, R3, RZ ;  /* 0x0000000302030227 */ /* 0x001fca00078e00ff */
[----:B-1----:R-:W-:Y:S01]  /*11bf0*/  @P0 SHF.R.U32.HI R6, RZ, R0, R3 ;  /* 0x00000000ff060219 */ /* 0x002fe20000011603 */
[----:B------:R-:W-:Y:S01]  /*11c00*/  IMAD.U32 R3, RZ, RZ, UR6 ;  /* 0x00000006ff037e24 */ /* 0x000fe2000f8e00ff */
[----:B------:R-:W-:-:S03]  /*11c10*/  ULDC.64 UR6, c[0x0][0x280] ;  /* 0x0000a00000067ab9 */ /* 0x000fc60000000a00 */
[----:B------:R-:W-:-:S04]  /*11c20*/  IMAD.MOV R0, RZ, RZ, -R6 ;  /* 0x000000ffff007224 */ /* 0x000fc800078e0a06 */
[----:B------:R-:W-:Y:S02]  /*11c30*/  IMAD R0, R7, R0, R2 ;  /* 0x0000000007007224 */ /* 0x000fe400078e0202 */
[----:B------:R-:W-:Y:S01]  /*11c40*/  IMAD.MOV.U32 R2, RZ, RZ, R4 ;  /* 0x000000ffff027224 */ /* 0x000fe200078e0004 */
[----:B------:R-:W-:-:S03]  /*11c50*/  SHF.R.S32.HI R4, RZ, 0x1f, R6 ;  /* 0x0000001fff047819 */ /* 0x000fc60000011406 */
[----:B------:R-:W-:-:S04]  /*11c60*/  IMAD.WIDE.U32 R2, R6, UR4, R2 ;  /* 0x0000000406027c25 */ /* 0x000fc8000f8e0002 */
        /* <DEDUP_REMOVED lines=18> */
[----:B------:R-:W0:Y:S01]  /*11d90*/  S2R R2, SR_TID.X ;  /* 0x0000000000027919 */ /* 0x000e220000002100 */
[----:B------:R-:W-:Y:S01]  /*11da0*/  ULDC UR4, c[0x0][0x288] ;  /* 0x0000a20000047ab9 */ /* 0x000fe20000000800 */
[----:B------:R-:W-:Y:S01]  /*11db0*/  ULDC.64 UR6, c[0x0][0x208] ;  /* 0x0000820000067ab9 */ /* 0x000fe20000000a00 */
[----:B------:R-:W-:Y:S01]  /*11dc0*/  IMAD R5, R7, UR4, RZ ;  /* 0x0000000407057c24 */ /* 0x000fe2000f8e02ff */
[----:B------:R-:W1:Y:S01]  /*11dd0*/  SHFL.IDX PT, R3, R0, RZ, 0x181f ;  /* 0x00181fff00037589 */ /* 0x000e6200000e0000 */
[----:B0-----:R-:W-:-:S04]  /*11de0*/  LOP3.LUT R2, R2, 0x7f, RZ, 0xc0, !PT ;  /* 0x0000007f02027812 */ /* 0x001fc800078ec0ff */
[----:B------:R-:W-:Y:S02]  /*11df0*/  SHF.R.U32.HI R8, RZ, 0x3, R2 ;  /* 0x00000003ff087819 */ /* 0x000fe40000011602 */
[----:B------:R-:W0:Y:S03]  /*11e00*/  SHFL.IDX PT, R2, R6, RZ, 0x181f ;  /* 0x00181fff06027589 */ /* 0x000e2600000e0000 */
[----:B------:R-:W-:-:S05]  /*11e10*/  VIADD R4, R8, UR43 ;  /* 0x0000002b08047c36 */ /* 0x000fca0008000000 */
        /* <DEDUP_REMOVED lines=9> */
[----:B------:R0:W-:Y:S02]  /*11eb0*/  @!P4 LDGSTS.E.BYPASS.LTC128B.128 [R9+0x14400], desc[UR6][R2.64+0x100], !P2 ;  /* 0x144001000209cfae */ /* 0x0001e4000d101d46 */
[----:B0-----:R-:W-:-:S02]  /*11ec0*/  VIADD R2, R4, 0x10 ;  /* 0x0000001004027836 */ /* 0x001fc40000000000 */
[----:B------:R-:W0:Y:S03]  /*11ed0*/  SHFL.IDX PT, R3, R0, 0x1, 0x181f ;  /* 0x00381f0000037f89 */ /* 0x000e2600000e0000 */
[----:B------:R-:W-:Y:S02]  /*11ee0*/  ISETP.GE.AND P4, PT, R2, R5, PT ;  /* 0x000000050200720c */ /* 0x000fe40003f86270 */
[----:B------:R-:W1:Y:S11]  /*11ef0*/  SHFL.IDX PT, R2, R6, 0x1, 0x181f ;  /* 0x00381f0006027f89 */ /* 0x000e7600000e0000 */
[----:B0-----:R-:W-:-:S05]  /*11f00*/  @!P4 LEA R3, P3, R10, R3, 0x1 ;  /* 0x000000030a03c211 */ /* 0x001fca00078608ff */
[----:B-1----:R-:W-:-:S05]  /*11f10*/  @!P4 IMAD.X R2, RZ, RZ, R2, P3 ;  /* 0x000000ffff02c224 */ /* 0x002fca00018e0602 */
[----:B------:R-:W-:-:S04]  /*11f20*/  @!P4 LOP3.LUT R3, R3, R2, RZ, 0x3c, !PT ;  /* 0x000000020303c212 */ /* 0x000fc800078e3cff */
[----:B------:R-:W-:-:S04]  /*11f30*/  @!P4 LOP3.LUT R2, R3, R2, RZ, 0x3c, !PT ;  /* 0x000000020302c212 */ /* 0x000fc800078e3cff */
[----:B------:R-:W-:-:S05]  /*11f40*/  @!P4 LOP3.LUT R3, R3, R2, RZ, 0x3c, !PT ;  /* 0x000000020303c212 */ /* 0x000fca00078e3cff */
[----:B------:R-:W-:Y:S04]  /*11f50*/  @!P4 LDGSTS.E.BYPASS.LTC128B.128 [R9+0xcc00], desc[UR6][R2.64], !P0 ;  /* 0x0cc000000209cfae */ /* 0x000fe8000c101d46 */
        /* <DEDUP_REMOVED lines=52> */
[----:B------:R-:W-:Y:S01]  /*122a0*/  ISETP.GE.AND P4, PT, R2, R5, PT ;  /* 0x000000050200720c */ /* 0x000fe20003f86270 */
[----:B------:R-:W-:Y:S04]  /*122b0*/  SHFL.IDX PT, R0, R0, 0x7, 0x181f ;  /* 0x00f81f0000007f89 */ /* 0x000fe800000e0000 */
[----:B------:R-:W1:Y:S04]  /*122c0*/  SHFL.IDX PT, R2, R6, 0x6, 0x181f ;  /* 0x00d81f0006027f89 */ /* 0x000e6800000e0000 */
[----:B------:R-:W2:Y:S04]  /*122d0*/  SHFL.IDX PT, R6, R6, 0x7, 0x181f ;  /* 0x00f81f0006067f89 */ /* 0x000ea800000e0000 */
        /* <DEDUP_REMOVED lines=8> */
.L_x_1315:
[----:B------:R-:W-:Y:S01]  /*12360*/  VIADD R4, R4, 0x70 ;  /* 0x0000007004047836 */ /* 0x000fe20000000000 */
[----:B------:R-:W-:Y:S04]  /*12370*/  BSSY B0, `(.L_x_1209) ;  /* 0x000000c000007945 */ /* 0x000fe80003800000 */
[----:B------:R-:W-:-:S13]  /*12380*/  ISETP.GE.AND P3, PT, R4, R5, PT ;  /* 0x000000050400720c */ /* 0x000fda0003f66270 */
[----:B------:R-:W-:Y:S05]  /*12390*/  @P3 BRA `(.L_x_1210) ;  /* 0x0000000000243947 */ /* 0x000fea0003800000 */
[----:B0-----:R-:W-:Y:S01]  /*123a0*/  LEA R2, P3, R10, R0, 0x1 ;  /* 0x000000000a027211 */ /* 0x001fe200078608ff */
[----:B------:R-:W-:-:S04]  /*123b0*/  ULDC.64 UR4, c[0x0][0x208] ;  /* 0x0000820000047ab9 */ /* 0x000fc80000000a00 */
[----:B------:R-:W-:-:S05]  /*123c0*/  IMAD.X R3, RZ, RZ, R6, P3 ;  /* 0x000000ffff037224 */ /* 0x000fca00018e0606 */
[----:B------:R-:W-:Y:S01]  /*123d0*/  @!PT LDS RZ, [RZ] ;  /* 0x00000000fffff984 */ /* 0x000fe20000000800 */
[----:B------:R-:W-:Y:S01]  /*123e0*/  @!PT LDS RZ, [RZ] ;  /* 0x00000000fffff984 */ /* 0x000fe20000000800 */
[----:B------:R-:W-:Y:S01]  /*123f0*/  @!PT LDS RZ, [RZ] ;  /* 0x00000000fffff984 */ /* 0x000fe20000000800 */
[----:B------:R1:W-:Y:S04]  /*12400*/  LDGSTS.E.BYPASS.LTC128B.128 [R9+0xfc00], desc[UR4][R2.64], !P0 ;  /* 0x0fc0000002097fae */ /* 0x0003e8000c101d44 */
[----:B------:R1:W-:Y:S04]  /*12410*/  LDGSTS.E.BYPASS.LTC128B.128 [R9+0x13c00], desc[UR4][R2.64+0x80], !P1 ;  /* 0x13c0008002097fae */ /* 0x0003e8000c901d44 */
[----:B------:R1:W-:Y:S02]  /*12420*/  LDGSTS.E.BYPASS.LTC128B.128 [R9+0x17c00], desc[UR4][R2.64+0x100], !P2 ;  /* 0x17c0010002097fae */ /* 0x0003e4000d101d44 */
.L_x_1210:
[----:B------:R-:W-:Y:S05]  /*12430*/  BSYNC B0 ;  /* 0x0000000000007941 */ /* 0x000fea0003800000 */
.L_x_1209:
[----:B------:R-:W-:Y:S01]  /*12440*/  NOP ;  /* 0x0000000000007918 */ /* 0x000fe20000000000 */
[----:B------:R-:W-:Y:S01]  /*12450*/  PLOP3.LUT P0, PT, PT, PT, PT, 0x80, 0x0 ;  /* 0x000000000000781c */ /* 0x000fe20003f0f070 */
[----:B------:R-:W-:-:S12]  /*12460*/  VIADD R6, R17, 0x2a800 ;  /* 0x0002a80011067836 */ /* 0x000fd80000000000 */
.L_x_1211:
[----:B------:R-:W-:Y:S02]  /*12470*/  PLOP3.LUT P1, PT, P1, P0, PT, 0xa2, 0x0 ;  /* 0x000000000000781c */ /* 0x000fe40000f21472 */
[----:B------:R-:W-:-:S08]  /*12480*/  @P0 R2UR P1, UR4, R17 ;  /* 0x00000000110402ca */ /* 0x000fd00000020000 */
[----:B------:R-:W-:-:S05]  /*12490*/  @P0 PLOP3.LUT P0, PT, P1, PT, PT, 0x80, 0x0 ;  /* 0x000000000000081c */ /* 0x000fca0000f0f070 */
[----:B------:R-:W-:Y:S01]  /*124a0*/  @!P1 SYNCS.ARRIVE.TRANS64.RED.A0T1 RZ, [UR4+0x2a800], RZ ;  /* 0x02a800ffffff99a7 */ /* 0x000fe20008200404 */
[----:B------:R-:W-:Y:S07]  /*124b0*/  @!P1 ARRIVES.LDGSTSBAR.64.TRANSCNT [UR4+0x2a800] ;  /* 0x02a80000ff0099b0 */ /* 0x000fee0008000a84 */
[----:B------:R-:W-:Y:S05]  /*124c0*/  @P0 BRA.U.ANY `(.L_x_1211) ;  /* 0xfffffffd00e80947 */ /* 0x000fea000393ffff */
[----:B01----:R-:W2:Y:S02]  /*124d0*/  LDL.LU R2, [R1+0x18] ;  /* 0x0000180001027983 */ /* 0x003ea40000300800 */
        /* <DEDUP_REMOVED lines=11> */
.L_x_1316:
[----:B------:R-:W-:Y:S05]  /*12590*/  BSYNC B0 ;  /* 0x0000000000007941 */ /* 0x000fea0003800000 */
.L_x_1212:
[----:B------:R-:W-:-:S04]  /*125a0*/  UIADD3 UR4, UR41, -0x2, URZ ;  /* 0xfffffffe29047890 */ /* 0x000fc8000fffe03f */
[----:B------:R-:W-:-:S06]  /*125b0*/  UISETP.GE.AND UP0, UPT, UR4, UR40, UPT ;  /* 0x000000280400728c */ /* 0x000fcc000bf06270 */
[----:B------:R-:W-:-:S13]  /*125c0*/  PLOP3.LUT P0, PT, PT, PT, UP0, 0x80, 0x0 ;  /* 0x000000000000781c */ /* 0x000fda0003f0f008 */
[----:B------:R-:W-:Y:S05]  /*125d0*/  @!P0 BRA `(.L_x_1214) ;  /* 0x0000002000008947 */ /* 0x000fea0003800000 */
[----:B0-----:R-:W-:Y:S01]  /*125e0*/  IMAD R0, RZ, RZ, -UR41 ;  /* 0x80000029ff007e24 */ /* 0x001fe2000f8e02ff */
[----:B------:R-:W-:-:S04]  /*125f0*/  LOP3.LUT R8, RZ, UR40, RZ, 0x33, !PT ;  /* 0x00000028ff087c12 */ /* 0x000fc8000f8e33ff */
[----:B------:R-:W-:-:S05]  /*12600*/  VIADDMNMX R8, R0, 0x1, R8, !PT ;  /* 0x0000000100087846 */ /* 0x000fca0007800108 */
[----:B------:R-:W-:-:S05]  /*12610*/  VIADD R0, R8, UR41 ;  /* 0x0000002908007c36 */ /* 0x000fca0008000000 */
[----:B------:R-:W-:-:S04]  /*12620*/  LOP3.LUT R0, R0, 0x1, RZ, 0xc0, !PT ;  /* 0x0000000100007812 */ /* 0x000fc800078ec0ff */
[----:B------:R-:W-:Y:S01]  /*12630*/  ISETP.NE.U32.AND P0, PT, R0, 0x1, PT ;  /* 0x000000010000780c */ /* 0x000fe20003f05070 */
[----:B------:R-:W-:-:S12]  /*12640*/  IMAD.U32 R0, RZ, RZ, UR4 ;  /* 0x00000004ff007e24 */ /* 0x000fd8000f8e00ff */
[----:B------:R-:W-:Y:S05]  /*12650*/  @P0 BRA `(.L_x_1215) ;  /* 0x0000000800a00947 */ /* 0x000fea0003800000 */
[----:B------:R-:W2:Y:S04]  /*12660*/  LDL R2, [R1+0xc] ;  /* 0x00000c0001027983 */ /* 0x000ea80000100800 */
[----:B------:R-:W3:Y:S01]  /*12670*/  LDL R3, [R1+0x4] ;  /* 0x0000040001037983 */ /* 0x000ee20000100800 */
[----:B------:R-:W-:-:S05]  /*12680*/  VIADD R7, R18, 0x1 ;  /* 0x0000000112077836 */ /* 0x000fca0000000000 */
[C---:B------:R-:W-:Y:S01]  /*12690*/  ISETP.NE.AND P0, PT, R7.reuse, 0x2, PT ;  /* 0x000000020700780c */ /* 0x040fe20003f05270 */
[----:B------:R-:W-:Y:S03]  /*126a0*/  BSSY B0, `(.L_x_1216) ;  /* 0x000009f000007945 */ /* 0x000fe60003800000 */
[----:B------:R-:W-:Y:S02]  /*126b0*/  SEL R10, RZ, 0x1, P0 ;  /* 0x00000001ff0a7807 */ /* 0x000fe40000000000 */
[----:B------:R-:W-:Y:S02]  /*126c0*/  SEL R7, R7, RZ, P0 ;  /* 0x000000ff07077207 */ /* 0x000fe40000000000 */
[----:B--2---:R-:W-:Y:S02]  /*126d0*/  LOP3.LUT P1, RZ, R2, 0x2, RZ, 0xc0, !PT ;  /* 0x0000000202ff7812 */ /* 0x004fe4000782c0ff */
[----:B---3--:R-:W-:-:S11]  /*126e0*/  LOP3.LUT R10, R3, R10, RZ, 0x3c, !PT ;  /* 0x0000000a030a7212 */ /* 0x008fd600078e3cff */
[----:B------:R-:W-:Y:S05]  /*126f0*/  @!P1 BRA `(.L_x_1217) ;  /* 0x0000000800649947 */ /* 0x000fea0003800000 */
[----:B------:R-:W-:Y:S01]  /*12700*/  LOP3.LUT P1, RZ, R2, 0x1, RZ, 0xc0, !PT ;  /* 0x0000000102ff7812 */ /* 0x000fe2000782c0ff */
[----:B------:R-:W-:-:S12]  /*12710*/  IMAD.MOV.U32 R5, RZ, RZ, R16 ;  /* 0x000000ffff057224 */ /* 0x000fd800078e0010 */
[----:B------:R-:W-:Y:S05]  /*12720*/  @!P1 BRA `(.L_x_1218) ;  /* 0x0000000000549947 */ /* 0x000fea0003800000 */
[----:B------:R-:W2:Y:S01]  /*12730*/  LDL R9, [R1+0x8] ;  /* 0x0000080001097983 */ /* 0x000ea20000100800 */
[----:B------:R-:W0:Y:S03]  /*12740*/  LDC R5, c[0x0][0x43c] ;  /* 0x00010f00ff057b82 */ /* 0x000e260000000800 */
[----:B------:R-:W3:Y:S01]  /*12750*/  LDL R11, [R1] ;  /* 0x00000000010b7983 */ /* 0x000ee20000100800 */
[----:B------:R-:W-:Y:S01]  /*12760*/  IMAD.MOV.U32 R4, RZ, RZ, R0 ;  /* 0x000000ffff047224 */ /* 0x000fe200078e0000 */
[----:B------:R-:W-:Y:S01]  /*12770*/  ULDC.64 UR4, c[0x0][0x428] ;  /* 0x00010a0000047ab9 */ /* 0x000fe20000000a00 */
[----:B------:R-:W-:Y:S01]  /*12780*/  ULDC.64 UR6, c[0x0][0x208] ;  /* 0x0000820000067ab9 */ /* 0x000fe20000000a00 */
[----:B0-----:R-:W-:-:S13]  /*12790*/  ISETP.NE.AND P0, PT, R5, 0x1, PT ;  /* 0x000000010500780c */ /* 0x001fda0003f05270 */
[----:B------:R-:W0:Y:S02]  /*127a0*/  @P0 LDC.64 R2, c[0x0][0x440] ;  /* 0x00011000ff020b82 */ /* 0x000e240000000a00 */
[----:B0-----:R-:W-:-:S05]  /*127b0*/  @P0 IMAD.HI.U32 R2, R0, R2, RZ ;  /* 0x0000000200020227 */ /* 0x001fca00078e00ff */
[----:B------:R-:W-:-:S05]  /*127c0*/  @P0 SHF.R.U32.HI R4, RZ, R3, R2 ;  /* 0x00000003ff040219 */ /* 0x000fca0000011602 */
[----:B------:R-:W-:-:S04]  /*127d0*/  IMAD.MOV R2, RZ, RZ, -R4 ;  /* 0x000000ffff027224 */ /* 0x000fc800078e0a04 */
[----:B------:R-:W-:Y:S01]  /*127e0*/  IMAD R0, R5, R2, R0 ;  /* 0x0000000205007224 */ /* 0x000fe200078e0200 */
[----:B------:R-:W-:Y:S01]  /*127f0*/  SHF.R.S32.HI R5, RZ, 0x1f, R4 ;  /* 0x0000001fff057819 */ /* 0x000fe20000011404 */
[----:B------:R-:W0:Y:S01]  /*12800*/  LDC.64 R2, c[0x0][0x418] ;  /* 0x00010600ff027b82 */ /* 0x000e220000000a00 */
[----:B--2---:R-:W-:-:S04]  /*12810*/  IMAD R9, R9, UR4, RZ ;  /* 0x0000000409097c24 */ /* 0x004fc8000f8e02ff */
[C---:B---3--:R-:W-:Y:S02]  /*12820*/  IMAD R9, R11.reuse, UR5, R9 ;  /* 0x000000050b097c24 */ /* 0x048fe4000f8e0209 */
[----:B------:R-:W-:-:S04]  /*12830*/  IMAD.WIDE.U32 R4, R11, UR4, R4 ;  /* 0x000000040b047c25 */ /* 0x000fc8000f8e0004 */
[----:B------:R-:W-:Y:S01]  /*12840*/  IMAD.IADD R5, R9, 0x1, R5 ;  /* 0x0000000109057824 */ /* 0x000fe200078e0205 */
[----:B0-----:R-:W-:-:S04]  /*12850*/  LEA R2, P0, R4, R2, 0x2 ;  /* 0x0000000204027211 */ /* 0x001fc800078010ff */
[----:B------:R-:W-:-:S05]  /*12860*/  LEA.HI.X R3, R4, R3, R5, 0x2, P0 ;  /* 0x0000000304037211 */ /* 0x000fca00000f1405 */
[----:B------:R0:W5:Y:S04]  /*12870*/  LDG.E R5, desc[UR6][R2.64] ;  /* 0x0000000602057981 */ /* 0x000168000c1e1900 */
.L_x_1218:
[----:B0-----:R-:W-:Y:S01]  /*12880*/  IMAD R3, R7, 0x8, R17 ;  /* 0x0000000807037824 */ /* 0x001fe200078e0211 */
[----:B------:R-:W-:Y:S01]  /*12890*/  SHF.L.U32 R2, R10, 0x1f, RZ ;  /* 0x0000001f0a027819 */ /* 0x000fe200000006ff */
[----:B------:R-:W-:Y:S03]  /*128a0*/  BSSY B1, `(.L_x_1219) ;  /* 0x0000003000017945 */ /* 0x000fe60003800000 */
[----:B------:R-:W0:Y:S02]  /*128b0*/  SYNCS.PHASECHK.TRANS64.TRYWAIT P0, [R3+URZ+0x2a840], R2 ;  /* 0x02a84002030075a7 */ /* 0x000e24000800017f */
[----:B0-----:R-:W-:Y:S05]  /*128c0*/  @!P0 BRA `(.L_x_1220) ;  /* 0x0000003800448947 */ /* 0x001fea0003800000 */
.L_x_1317:
[----:B------:R-:W-:Y:S05]  /*128d0*/  BSYNC B1 ;  /* 0x0000000000017941 */ /* 0x000fea0003800000 */
.L_x_1219:
[----:B------:R-:W1:Y:S01]  /*128e0*/  S2R R4, SR_TID.X ;  /* 0x0000000000047919 */ /* 0x000e620000002100 */
[----:B------:R-:W-:Y:S01]  /*128f0*/  BSSY B1, `(.L_x_1221) ;  /* 0x000000b000017945 */ /* 0x000fe20003800000 */
[----:B-1----:R-:W-:-:S04]  /*12900*/  LOP3.LUT R4, R4, 0x7f, RZ, 0xc0, !PT ;  /* 0x0000007f04047812 */ /* 0x002fc800078ec0ff */
[----:B------:R-:W-:-:S13]  /*12910*/  ISETP.NE.AND P1, PT, R4, RZ, PT ;  /* 0x000000ff0400720c */ /* 0x000fda0003f25270 */
[----:B------:R-:W-:Y:S05]  /*12920*/  @P1 BRA `(.L_x_1222) ;  /* 0x00000000001c1947 */ /* 0x000fea0003800000 */
[----:B------:R-:W1:Y:S01]  /*12930*/  S2R R4, SR_TID.X ;  /* 0x0000000000047919 */ /* 0x000e620000002100 */
[----:B0-----:R-:W-:-:S04]  /*12940*/  IMAD.MOV.U32 R2, RZ, RZ, 0x9000 ;  /* 0x00009000ff027424 */ /* 0x001fc800078e00ff */
[----:B------:R2:W-:Y:S01]  /*12950*/  SYNCS.ARRIVE.TRANS64 RZ, [R3+URZ+0x2a830], R2 ;  /* 0x02a8300203ff79a7 */ /* 0x0005e2000800003f */
[----:B-1----:R-:W-:-:S04]  /*12960*/  LOP3.LUT R4, R4, 0x1f, RZ, 0xc0, !PT ;  /* 0x0000001f04047812 */ /* 0x002fc800078ec0ff */
[----:B------:R-:W-:-:S13]  /*12970*/  ISETP.NE.AND P0, PT, R4, RZ, PT ;  /* 0x000000ff0400720c */ /* 0x000fda0003f05270 */
[----:B--2---:R-:W-:Y:S05]  /*12980*/  @!P0 BRA `(.L_x_1222) ;  /* 0x0000000000048947 */ /* 0x004fea0003800000 */
[----:B------:R-:W-:Y:S01]  /*12990*/  BPT.TRAP 0x1 ;  /* 0x000000040000795c */ /* 0x000fe20000300000 */
.L_x_1222:
[----:B------:R-:W-:Y:S05]  /*129a0*/  BSYNC B1 ;  /* 0x0000000000017941 */ /* 0x000fea0003800000 */
.L_x_1221:
[----:B------:R-:W-:Y:S01]  /*129b0*/  IMAD.MOV.U32 R11, RZ, RZ, RZ ;  /* 0x000000ffff0b7224 */ /* 0x000fe200078e00ff */
[----:B------:R-:W-:Y:S01]  /*129c0*/  UIADD3 UR4, UP0, UR38, 0x370, URZ ;  /* 0x0000037026047890 */ /* 0x000fe2000ff1e03f */
[----:B------:R-:W-:Y:S01]  /*129d0*/  IMAD R4, R7, 0x9000, R17 ;  /* 0x0000900007047824 */ /* 0x000fe200078e0211 */
[----:B------:R-:W-:Y:S01]  /*129e0*/  PLOP3.LUT P0, PT, PT, PT, PT, 0x80, 0x0 ;  /* 0x000000000000781c */ /* 0x000fe20003f0f070 */
[----:B0-----:R-:W-:Y:S01]  /*129f0*/  VIADD R3, R3, 0x2a830 ;  /* 0x0002a83003037836 */ /* 0x001fe20000000000 */
[----:B------:R-:W-:Y:S01]  /*12a00*/  R2UR UR10, R11 ;  /* 0x000000000b0a72ca */ /* 0x000fe200000e0000 */
[----:B------:R-:W-:Y:S01]  /*12a10*/  IMAD R2, R0, 0x60, RZ ;  /* 0x0000006000027824 */ /* 0x000fe200078e02ff */
[----:B------:R-:W-:Y:S01]  /*12a20*/  UIADD3.X UR5, URZ, UR39, URZ, UP0, !UPT ;  /* 0x000000273f057290 */ /* 0x000fe200087fe43f */
[----:B------:R-:W-:Y:S01]  /*12a30*/  VIADD R9, R4, 0x18400 ;  /* 0x0001840004097836 */ /* 0x000fe20000000000 */
[----:B------:R-:W-:Y:S01]  /*12a40*/  UMOV UR6, 0x0 ;  /* 0x0000000000067882 */ /* 0x000fe20000000000 */
[----:B------:R-:W-:-:S10]  /*12a50*/  UMOV UR7, 0x14f00000 ;  /* 0x14f0000000077882 */ /* 0x000fd40000000000 */
.L_x_1223:
[----:B------:R-:W-:-:S13]  /*12a60*/  @P0 ELECT P2, URZ, PT ;  /* 0x00000000003f082f */ /* 0x000fda0003840000 */
[----:B-----5:R-:W-:Y:S01]  /*12a70*/  @P2 R2UR UR13, R5 ;  /* 0x00000000050d22ca */ /* 0x020fe200000e0000 */
[----:B------:R-:W-:Y:S01]  /*12a80*/  UMOV UR12, UR36 ;  /* 0x00000024000c7c82 */ /* 0x000fe20008000000 */
[----:B------:R-:W-:Y:S02]  /*12a90*/  @P2 R2UR UR11, R2 ;  /* 0x00000000020b22ca */ /* 0x000fe400000e0000 */
[----:B------:R-:W-:Y:S02]  /*12aa0*/  @P2 R2UR UR9, R3 ;  /* 0x00000000030922ca */ /* 0x000fe400000e0000 */
[----:B------:R-:W-:Y:S02]  /*12ab0*/  @P2 R2UR UR8, R9 ;  /* 0x00000000090822ca */ /* 0x000fe400000e0000 */
[----:B------:R-:W-:Y:S02]  /*12ac0*/  @P2 PLOP3.LUT P0, PT, P2, PT, PT, 0x8, 0x0 ;  /* 0x000000000000281c */ /* 0x000fe4000170e170 */
        /* <DEDUP_REMOVED lines=9> */
.L_x_1224:
[----:B------:R-:W-:-:S13]  /*12b60*/  @P0 ELECT P2, URZ, PT ;  /* 0x00000000003f082f */ /* 0x000fda0003840000 */
[----:B------:R-:W-:Y:S01]  /*12b70*/  @P2 R2UR UR13, R5 ;  /* 0x00000000050d22ca */ /* 0x000fe200000e0000 */
        /* <DEDUP_REMOVED lines=13> */
.L_x_1225:
        /* <DEDUP_REMOVED lines=10> */
[----:B------:R-:W2:Y:S01]  /*12cf0*/  LDL.LU R9, [R1+0x4] ;  /* 0x0000040001097983 */ /* 0x000ea20000300800 */
[----:B------:R-:W-:Y:S01]  /*12d00*/  IMAD R3, R18, 0x8, R6 ;  /* 0x0000000812037824 */ /* 0x000fe200078e0206 */
[----:B------:R-:W-:Y:S01]  /*12d10*/  BSSY B1, `(.L_x_1226) ;  /* 0x0000004000017945 */ /* 0x000fe20003800000 */
[----:B--2---:R-:W-:-:S04]  /*12d20*/  SHF.L.U32 R2, R9, 0x1f, RZ ;  /* 0x0000001f09027819 */ /* 0x004fc800000006ff */
[----:B------:R-:W0:Y:S02]  /*12d30*/  SYNCS.PHASECHK.TRANS64.TRYWAIT P0, [R3+URZ+0x60], R2 ;  /* 0x00006002030075a7 */ /* 0x000e24000800017f */
[----:B0-----:R-:W-:Y:S05]  /*12d40*/  @!P0 BRA `(.L_x_1227) ;  /* 0x0000003400388947 */ /* 0x001fea0003800000 */
.L_x_1318:
[----:B------:R-:W-:Y:S05]  /*12d50*/  BSYNC B1 ;  /* 0x0000000000017941 */ /* 0x000fea0003800000 */
.L_x_1226:
[----:B------:R-:W-:Y:S01]  /*12d60*/  BSSY B1, `(.L_x_1228) ;  /* 0x000000c000017945 */ /* 0x000fe20003800000 */
[----:B------:R-:W-:Y:S02]  /*12d70*/  IMAD.MOV.U32 R12, RZ, RZ, 0x0 ;  /* 0x00000000ff0c7424 */ /* 0x000fe400078e00ff */
[----:B------:R-:W-:Y:S01]  /*12d80*/  IMAD.MOV.U32 R13, RZ, RZ, 0x14f00000 ;  /* 0x14f00000ff0d7424 */ /* 0x000fe200078e00ff */
[----:B------:R-:W-:Y:S06]  /*12d90*/  @P1 BRA `(.L_x_1229) ;  /* 0x0000000000201947 */ /* 0x000fec0003800000 */
[----:B------:R-:W1:Y:S01]  /*12da0*/  S2R R4, SR_TID.X ;  /* 0x0000000000047919 */ /* 0x000e620000002100 */
[----:B0-----:R-:W-:Y:S02]  /*12db0*/  IMAD R2, R18, 0x8, R17 ;  /* 0x0000000812027824 */ /* 0x001fe400078e0211 */
[----:B------:R-:W-:-:S04]  /*12dc0*/  IMAD.MOV.U32 R3, RZ, RZ, 0x6000 ;  /* 0x00006000ff037424 */ /* 0x000fc800078e00ff */
[----:B------:R2:W-:Y:S01]  /*12dd0*/  SYNCS.ARRIVE.TRANS64 RZ, [R2+URZ+0x2a850], R3 ;  /* 0x02a8500302ff79a7 */ /* 0x0005e2000800003f */
[----:B-1----:R-:W-:-:S04]  /*12de0*/  LOP3.LUT R4, R4, 0x1f, RZ, 0xc0, !PT ;  /* 0x0000001f04047812 */ /* 0x002fc800078ec0ff */
[----:B------:R-:W-:-:S13]  /*12df0*/  ISETP.NE.AND P0, PT, R4, RZ, PT ;  /* 0x000000ff0400720c */ /* 0x000fda0003f05270 */
[----:B--2---:R-:W-:Y:S05]  /*12e00*/  @!P0 BRA `(.L_x_1229) ;  /* 0x0000000000048947 */ /* 0x004fea0003800000 */
[----:B------:R-:W-:Y:S01]  /*12e10*/  BPT.TRAP 0x1 ;  /* 0x000000040000795c */ /* 0x000fe20000300000 */
.L_x_1229:
[----:B------:R-:W-:Y:S05]  /*12e20*/  BSYNC B1 ;  /* 0x0000000000017941 */ /* 0x000fea0003800000 */
.L_x_1228:
[----:B------:R-:W-:Y:S01]  /*12e30*/  R2UR UR10, R11 ;  /* 0x000000000b0a72ca */ /* 0x000fe200000e0000 */
[--C-:B0-----:R-:W-:Y:S01]  /*12e40*/  IMAD R2, R18, 0x8, R17.reuse ;  /* 0x0000000812027824 */ /* 0x101fe200078e0211 */
[----:B------:R-:W-:Y:S01]  /*12e50*/  R2UR UR6, R12 ;  /* 0x000000000c0672ca */ /* 0x000fe200000e0000 */
[----:B------:R-:W-:Y:S01]  /*12e60*/  IMAD R3, R18, 0x6000, R17 ;  /* 0x0000600012037824 */ /* 0x000fe200078e0211 */
[----:B------:R-:W-:Y:S01]  /*12e70*/  R2UR UR7, R13 ;  /* 0x000000000d0772ca */ /* 0x000fe200000e0000 */
[----:B------:R-:W-:Y:S01]  /*12e80*/  UIADD3 UR4, UP0, UR38, 0x470, URZ ;  /* 0x0000047026047890 */ /* 0x000fe2000ff1e03f */
[----:B------:R-:W-:Y:S01]  /*12e90*/  PLOP3.LUT P0, PT, PT, PT, PT, 0x80, 0x0 ;  /* 0x000000000000781c */ /* 0x000fe20003f0f070 */
[----:B------:R-:W-:Y:S02]  /*12ea0*/  IMAD R4, R19, 0x60, RZ ;  /* 0x0000006013047824 */ /* 0x000fe400078e02ff */
[----:B------:R-:W-:Y:S01]  /*12eb0*/  VIADD R2, R2, 0x2a850 ;  /* 0x0002a85002027836 */ /* 0x000fe20000000000 */
[----:B------:R-:W-:Y:S01]  /*12ec0*/  UIADD3.X UR5, URZ, UR39, URZ, UP0, !UPT ;  /* 0x000000273f057290 */ /* 0x000fe200087fe43f */
[----:B------:R-:W-:-:S11]  /*12ed0*/  VIADD R9, R3, 0x400 ;  /* 0x0000040003097836 */ /* 0x000fd60000000000 */
.L_x_1230:
        /* <DEDUP_REMOVED lines=15> */
.L_x_1231:
        /* <DEDUP_REMOVED lines=10> */
[----:B------:R-:W-:Y:S02]  /*13070*/  IMAD.MOV.U32 R16, RZ, RZ, R5 ;  /* 0x000000ffff107224 */ /* 0x000fe400078e0005 */
[----:B------:R-:W-:-:S07]  /*13080*/  IMAD.MOV.U32 R19, RZ, RZ, R0 ;  /* 0x000000ffff137224 */ /* 0x000fce00078e0000 */
.L_x_1217:
[----:B------:R-:W-:Y:S05]  /*13090*/  BSYNC B0 ;  /* 0x0000000000007941 */ /* 0x000fea0003800000 */
.L_x_1216:
[----:B------:R0:W-:Y:S01]  /*130a0*/  STL [R1+0x4], R10 ;  /* 0x0000040a01007387 */ /* 0x0001e20000100800 */
[----:B------:R-:W-:Y:S01]  /*130b0*/  UIADD3 UR4, UR41, -0x3, URZ ;  /* 0xfffffffd29047890 */ /* 0x000fe2000fffe03f */
[----:B------:R-:W-:-:S05]  /*130c0*/  IMAD.MOV.U32 R18, RZ, RZ, R7 ;  /* 0x000000ffff127224 */ /* 0x000fca00078e0007 */
[----:B------:R-:W-:-:S07]  /*130d0*/  IMAD.U32 R0, RZ, RZ, UR4 ;  /* 0x00000004ff007e24 */ /* 0x000fce000f8e00ff */
.L_x_1215:
[----:B------:R-:W-:Y:S01]  /*130e0*/  ULOP3.LUT UR4, URZ, UR41, URZ, 0x33, !UPT ;  /* 0x000000293f047292 */ /* 0x000fe2000f8e333f */
[----:B------:R-:W-:Y:S01]  /*130f0*/  VIADD R8, R8, 0xfffffffe ;  /* 0xfffffffe08087836 */ /* 0x000fe20000000000 */
[----:B------:R-:W-:Y:S04]  /*13100*/  BSSY B0, `(.L_x_1214) ;  /* 0x000014d000007945 */ /* 0x000fe80003800000 */
[----:B------:R-:W-:-:S13]  /*13110*/  ISETP.NE.AND P0, PT, R8, UR4, PT ;  /* 0x0000000408007c0c */ /* 0x000fda000bf05270 */
[----:B------:R-:W-:Y:S05]  /*13120*/  @!P0 BRA `(.L_x_1232) ;  /* 0x0000001400288947 */ /* 0x000fea0003800000 */
[----:B------:R-:W-:-:S07]  /*13130*/  IMAD.MOV.U32 R8, RZ, RZ, R16 ;  /* 0x000000ffff087224 */ /* 0x000fce00078e0010 */
.L_x_1265:
[----:B------:R-:W2:Y:S04]  /*13140*/  LDL R2, [R1+0xc] ;  /* 0x00000c0001027983 */ /* 0x000ea80000100800 */
[----:B------:R-:W3:Y:S01]  /*13150*/  LDL R3, [R1+0x4] ;  /* 0x0000040001037983 */ /* 0x000ee20000100800 */
[----:B------:R-:W-:Y:S01]  /*13160*/  VIADD R4, R18, 0x1 ;  /* 0x0000000112047836 */ /* 0x000fe20000000000 */
[----:B------:R-:W-:Y:S05]  /*13170*/  YIELD ;  /* 0x0000000000007946 */ /* 0x000fea0003800000 */
[----:B------:R-:W-:Y:S01]  /*13180*/  ISETP.NE.AND P0, PT, R4, 0x2, PT ;  /* 0x000000020400780c */ /* 0x000fe20003f05270 */
[----:B------:R-:W-:Y:S03]  /*13190*/  BSSY B1, `(.L_x_1233) ;  /* 0x000009d000017945 */ /* 0x000fe60003800000 */
[----:B------:R-:W-:-:S02]  /*131a0*/  SEL R5, RZ, 0x1, P0 ;  /* 0x00000001ff057807 */ /* 0x000fc40000000000 */
[----:B------:R-:W-:Y:S02]  /*131b0*/  SEL R4, R4, RZ, P0 ;  /* 0x000000ff04047207 */ /* 0x000fe40000000000 */
[----:B--2---:R-:W-:Y:S02]  /*131c0*/  LOP3.LUT P1, RZ, R2, 0x2, RZ, 0xc0, !PT ;  /* 0x0000000202ff7812 */ /* 0x004fe4000782c0ff */
[----:B---3--:R-:W-:-:S11]  /*131d0*/  LOP3.LUT R5, R3, R5, RZ, 0x3c, !PT ;  /* 0x0000000503057212 */ /* 0x008fd600078e3cff */
[----:B------:R-:W-:Y:S05]  /*131e0*/  @!P1 BRA `(.L_x_1234) ;  /* 0x00000008005c9947 */ /* 0x000fea0003800000 */
[----:B------:R-:W-:Y:S01]  /*131f0*/  LOP3.LUT P1, RZ, R2, 0x1, RZ, 0xc0, !PT ;  /* 0x0000000102ff7812 */ /* 0x000fe2000782c0ff */
[----:B------:R-:W-:-:S12]  /*13200*/  IMAD.MOV.U32 R7, RZ, RZ, R0 ;  /* 0x000000ffff077224 */ /* 0x000fd800078e0000 */
[----:B------:R-:W-:Y:S05]  /*13210*/  @!P1 BRA `(.L_x_1235) ;  /* 0x0000000000549947 */ /* 0x000fea0003800000 */
[----:B0-----:R-:W2:Y:S01]  /*13220*/  LDL R10, [R1+0x8] ;  /* 0x00000800010a7983 */ /* 0x001ea20000100800 */
[----:B------:R-:W0:Y:S01]  /*13230*/  LDC R8, c[0x0][0x43c] ;  /* 0x00010f00ff087b82 */ /* 0x000e220000000800 */
[----:B------:R-:W-:Y:S02]  /*13240*/  ULDC.64 UR4, c[0x0][0x428] ;  /* 0x00010a0000047ab9 */ /* 0x000fe40000000a00 */
[----:B------:R-:W3:Y:S01]  /*13250*/  LDL R9, [R1] ;  /* 0x0000000001097983 */ /* 0x000ee20000100800 */
[----:B------:R-:W-:Y:S01]  /*13260*/  ULDC.64 UR6, c[0x0][0x208] ;  /* 0x0000820000067ab9 */ /* 0x000fe20000000a00 */
[----:B0-----:R-:W-:-:S13]  /*13270*/  ISETP.NE.AND P0, PT, R8, 0x1, PT ;  /* 0x000000010800780c */ /* 0x001fda0003f05270 */
[----:B------:R-:W0:Y:S02]  /*13280*/  @P0 LDC.64 R2, c[0x0][0x440] ;  /* 0x00011000ff020b82 */ /* 0x000e240000000a00 */
[----:B0-----:R-:W-:-:S04]  /*13290*/  @P0 IMAD.HI.U32 R7, R0, R2, RZ ;  /* 0x0000000200070227 */ /* 0x001fc800078e00ff */
[----:B------:R-:W-:Y:S01]  /*132a0*/  IMAD.MOV.U32 R2, RZ, RZ, R0 ;  /* 0x000000ffff027224 */ /* 0x000fe200078e0000 */
[----:B------:R-:W-:-:S04]  /*132b0*/  @P0 SHF.R.U32.HI R2, RZ, R3, R7 ;  /* 0x00000003ff020219 */ /* 0x000fc80000011607 */
[--C-:B------:R-:W-:Y:S01]  /*132c0*/  SHF.R.S32.HI R3, RZ, 0x1f, R2.reuse ;  /* 0x0000001fff037819 */ /* 0x100fe20000011402 */
[----:B------:R-:W-:-:S04]  /*132d0*/  IMAD.MOV R7, RZ, RZ, -R2 ;  /* 0x000000ffff077224 */ /* 0x000fc800078e0a02 */
[----:B------:R-:W-:Y:S02]  /*132e0*/  IMAD R7, R8, R7, R0 ;  /* 0x0000000708077224 */ /* 0x000fe400078e0200 */
        /* <DEDUP_REMOVED lines=8> */
.L_x_1235:
[----:B------:R-:W-:Y:S01]  /*13370*/  IMAD R3, R4, 0x8, R17 ;  /* 0x0000000804037824 */ /* 0x000fe200078e0211 */
[----:B------:R-:W-:Y:S01]  /*13380*/  SHF.L.U32 R2, R5, 0x1f, RZ ;  /* 0x0000001f05027819 */ /* 0x000fe200000006ff */
[----:B------:R-:W-:Y:S03]  /*13390*/  BSSY B2, `(.L_x_1236) ;  /* 0x0000003000027945 */ /* 0x000fe60003800000 */
[----:B------:R-:W2:Y:S02]  /*133a0*/  SYNCS.PHASECHK.TRANS64.TRYWAIT P0, [R3+URZ+0x2a840], R2 ;  /* 0x02a84002030075a7 */ /* 0x000ea4000800017f */
[----:B--2---:R-:W-:Y:S05]  /*133b0*/  @!P0 BRA `(.L_x_1237) ;  /* 0x0000002c00b08947 */ /* 0x004fea0003800000 */
.L_x_1319:
[----:B------:R-:W-:Y:S05]  /*133c0*/  BSYNC B2 ;  /* 0x0000000000027941 */ /* 0x000fea0003800000 */
.L_x_1236:
[----:B-1----:R-:W1:Y:S01]  /*133d0*/  S2R R9, SR_TID.X ;  /* 0x0000000000097919 */ /* 0x002e620000002100 */
[----:B------:R-:W-:Y:S01]  /*133e0*/  BSSY B2, `(.L_x_1238) ;  /* 0x000000b000027945 */ /* 0x000fe20003800000 */
[----:B-1----:R-:W-:-:S04]  /*133f0*/  LOP3.LUT R9, R9, 0x7f, RZ, 0xc0, !PT ;  /* 0x0000007f09097812 */ /* 0x002fc800078ec0ff */
[----:B------:R-:W-:-:S13]  /*13400*/  ISETP.NE.AND P1, PT, R9, RZ, PT ;  /* 0x000000ff0900720c */ /* 0x000fda0003f25270 */
[----:B------:R-:W-:Y:S05]  /*13410*/  @P1 BRA `(.L_x_1239) ;  /* 0x00000000001c1947 */ /* 0x000fea0003800000 */
[----:B------:R-:W1:Y:S01]  /*13420*/  S2R R9, SR_TID.X ;  /* 0x0000000000097919 */ /* 0x000e620000002100 */
[----:B--2---:R-:W-:-:S04]  /*13430*/  IMAD.MOV.U32 R2, RZ, RZ, 0x9000 ;  /* 0x00009000ff027424 */ /* 0x004fc800078e00ff */
[----:B------:R3:W-:Y:S01]  /*13440*/  SYNCS.ARRIVE.TRANS64 RZ, [R3+URZ+0x2a830], R2 ;  /* 0x02a8300203ff79a7 */ /* 0x0007e2000800003f */
[----:B-1----:R-:W-:-:S04]  /*13450*/  LOP3.LUT R9, R9, 0x1f, RZ, 0xc0, !PT ;  /* 0x0000001f09097812 */ /* 0x002fc800078ec0ff */
[----:B------:R-:W-:-:S13]  /*13460*/  ISETP.NE.AND P0, PT, R9, RZ, PT ;  /* 0x000000ff0900720c */ /* 0x000fda0003f05270 */
[----:B---3--:R-:W-:Y:S05]  /*13470*/  @!P0 BRA `(.L_x_1239) ;  /* 0x0000000000048947 */ /* 0x008fea0003800000 */
[----:B------:R-:W-:Y:S01]  /*13480*/  BPT.TRAP 0x1 ;  /* 0x000000040000795c */ /* 0x000fe20000300000 */
.L_x_1239:
[----:B------:R-:W-:Y:S05]  /*13490*/  BSYNC B2 ;  /* 0x0000000000027941 */ /* 0x000fea0003800000 */
.L_x_1238:
[----:B------:R-:W-:Y:S01]  /*134a0*/  IMAD.MOV.U32 R12, RZ, RZ, RZ ;  /* 0x000000ffff0c7224 */ /* 0x000fe200078e00ff */
[----:B------:R-:W-:Y:S01]  /*134b0*/  UIADD3 UR4, UP0, UR38, 0x370, URZ ;  /* 0x0000037026047890 */ /* 0x000fe2000ff1e03f */
[----:B------:R-:W-:Y:S01]  /*134c0*/  IMAD R9, R4, 0x9000, R17 ;  /* 0x0000900004097824 */ /* 0x000fe200078e0211 */
[----:B------:R-:W-:Y:S01]  /*134d0*/  PLOP3.LUT P0, PT, PT, PT, PT, 0x80, 0x0 ;  /* 0x000000000000781c */ /* 0x000fe20003f0f070 */
[----:B--2---:R-:W-:Y:S01]  /*134e0*/  VIADD R3, R3, 0x2a830 ;  /* 0x0002a83003037836 */ /* 0x004fe20000000000 */
[----:B------:R-:W-:Y:S01]  /*134f0*/  R2UR UR10, R12 ;  /* 0x000000000c0a72ca */ /* 0x000fe200000e0000 */
[----:B------:R-:W-:Y:S01]  /*13500*/  IMAD R2, R7, 0x60, RZ ;  /* 0x0000006007027824 */ /* 0x000fe200078e02ff */
[----:B------:R-:W-:Y:S01]  /*13510*/  UIADD3.X UR5, URZ, UR39, URZ, UP0, !UPT ;  /* 0x000000273f057290 */ /* 0x000fe200087fe43f */
[----:B0-----:R-:W-:Y:S01]  /*13520*/  VIADD R10, R9, 0x18400 ;  /* 0x00018400090a7836 */ /* 0x001fe20000000000 */
[----:B------:R-:W-:Y:S01]  /*13530*/  UMOV UR6, 0x0 ;  /* 0x0000000000067882 */ /* 0x000fe20000000000 */
[----:B------:R-:W-:-:S10]  /*13540*/  UMOV UR7, 0x14f00000 ;  /* 0x14f0000000077882 */ /* 0x000fd40000000000 */
.L_x_1240:
        /* <DEDUP_REMOVED lines=16> */
.L_x_1241:
        /* <DEDUP_REMOVED lines=15> */
.L_x_1242:
        /* <DEDUP_REMOVED lines=16> */
.L_x_1320:
[----:B------:R-:W-:Y:S05]  /*13840*/  BSYNC B2 ;  /* 0x0000000000027941 */ /* 0x000fea0003800000 */
.L_x_1243:
        /* <DEDUP_REMOVED lines=11> */
.L_x_1246:
[----:B------:R-:W-:Y:S05]  /*13900*/  BSYNC B2 ;  /* 0x0000000000027941 */ /* 0x000fea0003800000 */
.L_x_1245:
[----:B------:R-:W-:Y:S01]  /*13910*/  R2UR UR10, R12 ;  /* 0x000000000c0a72ca */ /* 0x000fe200000e0000 */
[----:B------:R-:W-:Y:S01]  /*13920*/  IMAD R18, R18, 0x6000, R17 ;  /* 0x0000600012127824 */ /* 0x000fe200078e0211 */
[----:B------:R-:W-:Y:S01]  /*13930*/  R2UR UR6, R10 ;  /* 0x000000000a0672ca */ /* 0x000fe200000e0000 */
[----:B------:R-:W-:Y:S01]  /*13940*/  UIADD3 UR4, UP0, UR38, 0x470, URZ ;  /* 0x0000047026047890 */ /* 0x000fe2000ff1e03f */
[----:B------:R-:W-:Y:S01]  /*13950*/  R2UR UR7, R11 ;  /* 0x000000000b0772ca */ /* 0x000fe200000e0000 */
[----:B0-----:R-:W-:Y:S01]  /*13960*/  IMAD R3, R19, 0x60, RZ ;  /* 0x0000006013037824 */ /* 0x001fe200078e02ff */
[----:B------:R-:W-:Y:S01]  /*13970*/  PLOP3.LUT P0, PT, PT, PT, PT, 0x80, 0x0 ;  /* 0x000000000000781c */ /* 0x000fe20003f0f070 */
[----:B------:R-:W-:Y:S01]  /*13980*/  VIADD R2, R2, 0x50 ;  /* 0x0000005002027836 */ /* 0x000fe20000000000 */
[----:B------:R-:W-:Y:S01]  /*13990*/  UIADD3.X UR5, URZ, UR39, URZ, UP0, !UPT ;  /* 0x000000273f057290 */ /* 0x000fe200087fe43f */
[----:B------:R-:W-:-:S11]  /*139a0*/  VIADD R9, R18, 0x400 ;  /* 0x0000040012097836 */ /* 0x000fd60000000000 */
.L_x_1247:
        /* <DEDUP_REMOVED lines=15> */
.L_x_1248:
        /* <DEDUP_REMOVED lines=12> */
.L_x_1234:
[----:B------:R-:W-:Y:S05]  /*13b60*/  BSYNC B1 ;  /* 0x0000000000017941 */ /* 0x000fea0003800000 */
.L_x_1233:
[----:B------:R-:W2:Y:S01]  /*13b70*/  LDL R3, [R1+0xc] ;  /* 0x00000c0001037983 */ /* 0x000ea20000100800 */
[----:B------:R-:W-:Y:S01]  /*13b80*/  VIADD R18, R4, 0x1 ;  /* 0x0000000104127836 */ /* 0x000fe20000000000 */
[----:B------:R-:W-:Y:S01]  /*13b90*/  BSSY B1, `(.L_x_1249) ;  /* 0x00000a0000017945 */ /* 0x000fe20003800000 */
[----:B------:R-:W-:-:S03]  /*13ba0*/  VIADD R7, R0, 0xffffffff ;  /* 0xffffffff00077836 */ /* 0x000fc60000000000 */
[----:B------:R-:W-:-:S04]  /*13bb0*/  ISETP.NE.AND P0, PT, R18, 0x2, PT ;  /* 0x000000021200780c */ /* 0x000fc80003f05270 */
[----:B------:R-:W-:Y:S02]  /*13bc0*/  SEL R2, RZ, 0x1, P0 ;  /* 0x00000001ff027807 */ /* 0x000fe40000000000 */
[----:B------:R-:W-:Y:S02]  /*13bd0*/  SEL R18, R18, RZ, P0 ;  /* 0x000000ff12127207 */ /* 0x000fe40000000000 */
[----:B------:R-:W-:-:S05]  /*13be0*/  LOP3.LUT R11, R5, R2, RZ, 0x3c, !PT ;  /* 0x00000002050b7212 */ /* 0x000fca00078e3cff */
[----:B------:R1:W-:Y:S01]  /*13bf0*/  STL [R1+0x4], R11 ;  /* 0x0000040b01007387 */ /* 0x0003e20000100800 */
[----:B--2---:R-:W-:-:S13]  /*13c00*/  LOP3.LUT P1, RZ, R3, 0x2, RZ, 0xc0, !PT ;  /* 0x0000000203ff7812 */ /* 0x004fda000782c0ff */
[----:B-1----:R-:W-:Y:S05]  /*13c10*/  @!P1 BRA `(.L_x_1250) ;  /* 0x00000008005c9947 */ /* 0x002fea0003800000 */
[----:B------:R-:W-:Y:S01]  /*13c20*/  LOP3.LUT P1, RZ, R3, 0x1, RZ, 0xc0, !PT ;  /* 0x0000000103ff7812 */ /* 0x000fe2000782c0ff */
[----:B0-----:R-:W-:-:S12]  /*13c30*/  IMAD.MOV.U32 R10, RZ, RZ, R7 ;  /* 0x000000ffff0a7224 */ /* 0x001fd800078e0007 */
[----:B------:R-:W-:Y:S05]  /*13c40*/  @!P1 BRA `(.L_x_1251) ;  /* 0x0000000000549947 */ /* 0x000fea0003800000 */
[----:B------:R-:W2:Y:S01]  /*13c50*/  LDL R13, [R1+0x8] ;  /* 0x00000800010d7983 */ /* 0x000ea20000100800 */
        /* <DEDUP_REMOVED lines=20> */
.L_x_1251:
[----:B------:R-:W-:Y:S01]  /*13da0*/  IMAD R2, R18, 0x8, R17 ;  /* 0x0000000812027824 */ /* 0x000fe200078e0211 */
[----:B------:R-:W-:Y:S01]  /*13db0*/  SHF.L.U32 R3, R11, 0x1f, RZ ;  /* 0x0000001f0b037819 */ /* 0x000fe200000006ff */
[----:B------:R-:W-:Y:S03]  /*13dc0*/  BSSY B2, `(.L_x_1252) ;  /* 0x0000003000027945 */ /* 0x000fe60003800000 */
[----:B------:R-:W1:Y:S02]  /*13dd0*/  SYNCS.PHASECHK.TRANS64.TRYWAIT P0, [R2+URZ+0x2a840], R3 ;  /* 0x02a84003020075a7 */ /* 0x000e64000800017f */
[----:B-1----:R-:W-:Y:S05]  /*13de0*/  @!P0 BRA `(.L_x_1253) ;  /* 0x00000024004c8947 */ /* 0x002fea0003800000 */
.L_x_1321:
[----:B------:R-:W-:Y:S05]  /*13df0*/  BSYNC B2 ;  /* 0x0000000000027941 */ /* 0x000fea0003800000 */
.L_x_1252:
        /* <DEDUP_REMOVED lines=12> */
.L_x_1255:
[----:B------:R-:W-:Y:S05]  /*13ec0*/  BSYNC B2 ;  /* 0x0000000000027941 */ /* 0x000fea0003800000 */
.L_x_1254:
[----:B------:R-:W-:Y:S01]  /*13ed0*/  IMAD.MOV.U32 R14, RZ, RZ, RZ ;  /* 0x000000ffff0e7224 */ /* 0x000fe200078e00ff */
[----:B------:R-:W-:Y:S01]  /*13ee0*/  UIADD3 UR4, UP0, UR38, 0x370, URZ ;  /* 0x0000037026047890 */ /* 0x000fe2000ff1e03f */
[C---:B-1----:R-:W-:Y:S01]  /*13ef0*/  IMAD R3, R18.reuse, 0x8, R6 ;  /* 0x0000000812037824 */ /* 0x042fe200078e0206 */
[----:B------:R-:W-:Y:S01]  /*13f00*/  PLOP3.LUT P0, PT, PT, PT, PT, 0x80, 0x0 ;  /* 0x000000000000781c */ /* 0x000fe20003f0f070 */
[----:B------:R-:W-:Y:S01]  /*13f10*/  IMAD R9, R18, 0x9000, R17 ;  /* 0x0000900012097824 */ /* 0x000fe200078e0211 */
[----:B------:R-:W-:Y:S01]  /*13f20*/  R2UR UR10, R14 ;  /* 0x000000000e0a72ca */ /* 0x000fe200000e0000 */
[----:B------:R-:W-:Y:S01]  /*13f30*/  VIADD R3, R3, 0x30 ;  /* 0x0000003003037836 */ /* 0x000fe20000000000 */
[----:B------:R-:W-:Y:S01]  /*13f40*/  UIADD3.X UR5, URZ, UR39, URZ, UP0, !UPT ;  /* 0x000000273f057290 */ /* 0x000fe200087fe43f */
[----:B------:R-:W-:Y:S01]  /*13f50*/  IMAD R2, R10, 0x60, RZ ;  /* 0x000000600a027824 */ /* 0x000fe200078e02ff */
[----:B------:R-:W-:Y:S01]  /*13f60*/  UMOV UR6, 0x0 ;  /* 0x0000000000067882 */ /* 0x000fe20000000000 */
[----:B------:R-:W-:Y:S01]  /*13f70*/  VIADD R11, R9, 0x18400 ;  /* 0x00018400090b7836 */ /* 0x000fe20000000000 */
[----:B------:R-:W-:-:S09]  /*13f80*/  UMOV UR7, 0x14f00000 ;  /* 0x14f0000000077882 */ /* 0x000fd20000000000 */
.L_x_1256:
        /* <DEDUP_REMOVED lines=16> */
.L_x_1257:
        /* <DEDUP_REMOVED lines=15> */
.L_x_1258:
        /* <DEDUP_REMOVED lines=15> */
.L_x_1322:
[----:B------:R-:W-:Y:S05]  /*14270*/  BSYNC B2 ;  /* 0x0000000000027941 */ /* 0x000fea0003800000 */
.L_x_1259:
[----:B------:R-:W-:Y:S01]  /*14280*/  BSSY B2, `(.L_x_1261) ;  /* 0x000000b000027945 */ /* 0x000fe20003800000 */
[----:B------:R-:W-:Y:S02]  /*14290*/  IMAD.MOV.U32 R12, RZ, RZ, 0x0 ;  /* 0x00000000ff0c7424 */ /* 0x000fe400078e00ff */
[----:B------:R-:W-:Y:S01]  /*142a0*/  IMAD.MOV.U32 R13, RZ, RZ, 0x14f00000 ;  /* 0x14f00000ff0d7424 */ /* 0x000fe200078e00ff */
[----:B------:R-:W-:Y:S06]  /*142b0*/  @P1 BRA `(.L_x_1262) ;  /* 0x00000000001c1947 */ /* 0x000fec0003800000 */
[----:B------:R-:W1:Y:S02]  /*142c0*/  S2R R3, SR_TID.X ;  /* 0x0000000000037919 */ /* 0x000e640000002100 */
[----:B-1----:R-:W-:Y:S01]  /*142d0*/  LOP3.LUT R9, R3, 0x1f, RZ, 0xc0, !PT ;  /* 0x0000001f03097812 */ /* 0x002fe200078ec0ff */
[----:B------:R-:W-:-:S03]  /*142e0*/  IMAD.MOV.U32 R3, RZ, RZ, 0x6000 ;  /* 0x00006000ff037424 */ /* 0x000fc600078e00ff */
[----:B------:R-:W-:Y:S01]  /*142f0*/  ISETP.NE.AND P0, PT, R9, RZ, PT ;  /* 0x000000ff0900720c */ /* 0x000fe20003f05270 */
[----:B------:R1:W-:-:S12]  /*14300*/  SYNCS.ARRIVE.TRANS64 RZ, [R2+URZ+0x50], R3 ;  /* 0x0000500302ff79a7 */ /* 0x0003d8000800003f */
[----:B-1----:R-:W-:Y:S05]  /*14310*/  @!P0 BRA `(.L_x_1262) ;  /* 0x0000000000048947 */ /* 0x002fea0003800000 */
[----:B------:R-:W-:Y:S01]  /*14320*/  BPT.TRAP 0x1 ;  /* 0x000000040000795c */ /* 0x000fe20000300000 */
.L_x_1262:
[----:B------:R-:W-:Y:S05]  /*14330*/  BSYNC B2 ;  /* 0x0000000000027941 */ /* 0x000fea0003800000 */
.L_x_1261:
[----:B------:R-:W-:Y:S01]  /*14340*/  R2UR UR10, R14 ;  /* 0x000000000e0a72ca */ /* 0x000fe200000e0000 */
[----:B------:R-:W-:Y:S01]  /*14350*/  IMAD R4, R4, 0x6000, R17 ;  /* 0x0000600004047824 */ /* 0x000fe200078e0211 */
[----:B------:R-:W-:Y:S01]  /*14360*/  R2UR UR6, R12 ;  /* 0x000000000c0672ca */ /* 0x000fe200000e0000 */
[----:B------:R-:W-:Y:S01]  /*14370*/  UIADD3 UR4, UP0, UR38, 0x470, URZ ;  /* 0x0000047026047890 */ /* 0x000fe2000ff1e03f */
[----:B------:R-:W-:Y:S01]  /*14380*/  R2UR UR7, R13 ;  /* 0x000000000d0772ca */ /* 0x000fe200000e0000 */
[----:B------:R-:W-:Y:S01]  /*14390*/  IMAD R3, R19, 0x60, RZ ;  /* 0x0000006013037824 */ /* 0x000fe200078e02ff */
[----:B------:R-:W-:Y:S01]  /*143a0*/  PLOP3.LUT P0, PT, PT, PT, PT, 0x80, 0x0 ;  /* 0x000000000000781c */ /* 0x000fe20003f0f070 */
[----:B0-----:R-:W-:Y:S01]  /*143b0*/  VIADD R2, R2, 0x50 ;  /* 0x0000005002027836 */ /* 0x001fe20000000000 */
[----:B------:R-:W-:Y:S01]  /*143c0*/  UIADD3.X UR5, URZ, UR39, URZ, UP0, !UPT ;  /* 0x000000273f057290 */ /* 0x000fe200087fe43f */
[----:B------:R-:W-:-:S11]  /*143d0*/  VIADD R5, R4, 0x400 ;  /* 0x0000040004057836 */ /* 0x000fd60000000000 */
.L_x_1263:
        /* <DEDUP_REMOVED lines=15> */
.L_x_1264:
        /* <DEDUP_REMOVED lines=12> */
.L_x_1250:
[----:B------:R-:W-:Y:S05]  /*14590*/  BSYNC B1 ;  /* 0x0000000000017941 */ /* 0x000fea0003800000 */
.L_x_1249:
[----:B------:R-:W-:Y:S01]  /*145a0*/  ISETP.GT.AND P0, PT, R7, UR40, PT ;  /* 0x0000002807007c0c */ /* 0x000fe2000bf04270 */
[----:B------:R-:W-:-:S12]  /*145b0*/  VIADD R0, R0, 0xfffffffe ;  /* 0xfffffffe00007836 */ /* 0x000fd80000000000 */
[----:B------:R-:W-:Y:S05]  /*145c0*/  @P0 BRA `(.L_x_1265) ;  /* 0xffffffe800dc0947 */ /* 0x000fea000383ffff */
.L_x_1232:
[----:B------:R-:W-:Y:S05]  /*145d0*/  BSYNC B0 ;  /* 0x0000000000007941 */ /* 0x000fea0003800000 */
.L_x_1214:
[----:B0-----:R-:W0:Y:S01]  /*145e0*/  S2R R0, SR_TID.X ;  /* 0x0000000000007919 */ /* 0x001e220000002100 */
[----:B------:R-:W-:Y:S01]  /*145f0*/  BSSY B0, `(.L_x_1266) ;  /* 0x0000012000007945 */ /* 0x000fe20003800000 */
[----:B0-----:R-:W-:-:S04]  /*14600*/  LOP3.LUT R6, R0, 0x7f, RZ, 0xc0, !PT ;  /* 0x0000007f00067812 */ /* 0x001fc800078ec0ff */
[----:B------:R-:W-:-:S13]  /*14610*/  ISETP.NE.AND P1, PT, R6, RZ, PT ;  /* 0x000000ff0600720c */ /* 0x000fda0003f25270 */
[----:B------:R-:W-:Y:S05]  /*14620*/  @P1 BRA `(.L_x_1267) ;  /* 0x0000000000381947 */ /* 0x000fea0003800000 */
[----:B------:R-:W0:Y:S01]  /*14630*/  S2R R3, SR_LANEID ;  /* 0x0000000000037919 */ /* 0x000e220000000000 */
[----:B------:R-:W-:Y:S01]  /*14640*/  VOTEU.ANY UR4, UPT, PT ;  /* 0x0000000000047886 */ /* 0x000fe200038e0100 */
[----:B------:R-:W-:Y:S01]  /*14650*/  ULDC.64 UR6, c[0x0][0x208] ;  /* 0x0000820000067ab9 */ /* 0x000fe20000000a00 */
[----:B------:R-:W0:Y:S08]  /*14660*/  FLO.U32 R0, UR4 ;  /* 0x0000000400007d00 */ /* 0x000e3000080e0000 */
[----:B------:R-:W1:Y:S01]  /*14670*/  POPC R5, UR4 ;  /* 0x0000000400057d09 */ /* 0x000e620008000000 */
[----:B0-----:R-:W-:-:S02]  /*14680*/  ISETP.EQ.U32.AND P0, PT, R0, R3, PT ;  /* 0x000000030000720c */ /* 0x001fc40003f02070 */
[----:B------:R-:W1:Y:S11]  /*14690*/  LDC.64 R2, c[0x0][0xc80] ;  /* 0x00032000ff027b82 */ /* 0x000e760000000a00 */
[----:B-1----:R-:W2:Y:S01]  /*146a0*/  @P0 ATOMG.E.ADD.STRONG.GPU PT, R3, desc[UR6][R2.64], R5 ;  /* 0x00000005020309a8 */ /* 0x002ea200081ee1c6 */
[----:B------:R-:W0:Y:S02]  /*146b0*/  S2R R4, SR_LTMASK ;  /* 0x0000000000047919 */ /* 0x000e240000003900 */
[----:B0-----:R-:W-:-:S04]  /*146c0*/  LOP3.LUT R4, R4, UR4, RZ, 0xc0, !PT ;  /* 0x0000000404047c12 */ /* 0x001fc8000f8ec0ff */
[----:B------:R-:W0:Y:S01]  /*146d0*/  POPC R7, R4 ;  /* 0x0000000400077309 */ /* 0x000e220000000000 */
[----:B--2---:R-:W0:Y:S02]  /*146e0*/  SHFL.IDX PT, R0, R3, R0, 0x1f ;  /* 0x00001f0003007589 */ /* 0x004e2400000e0000 */
[----:B0-----:R-:W-:-:S05]  /*146f0*/  IADD3 R0, R0, UR44, R7 ;  /* 0x0000002c00007c10 */ /* 0x001fca000fffe007 */
[----:B------:R0:W-:Y:S02]  /*14700*/  STL [R1+0x14], R0 ;  /* 0x0000140001007387 */ /* 0x0001e40000100800 */
.L_x_1267:
[----:B------:R-:W-:Y:S05]  /*14710*/  BSYNC B0 ;  /* 0x0000000000007941 */ /* 0x000fea0003800000 */
.L_x_1266:
[----:B0-----:R-:W2:Y:S01]  /*14720*/  LDL R0, [R1+0xc] ;  /* 0x00000c0001007983 */ /* 0x001ea20000100800 */
[----:B------:R-:W-:Y:S01]  /*14730*/  BSSY B0, `(.L_x_1268) ;  /* 0x0000038000007945 */ /* 0x000fe20003800000 */
[----:B--2---:R-:W-:-:S13]  /*14740*/  LOP3.LUT P0, RZ, R0, 0x2, RZ, 0xc0, !PT ;  /* 0x0000000200ff7812 */ /* 0x004fda000780c0ff */
[----:B------:R-:W-:Y:S05]  /*14750*/  @!P0 BRA `(.L_x_1269) ;  /* 0x0000000000d48947 */ /* 0x000fea0003800000 */
[----:B------:R-:W2:Y:S01]  /*14760*/  LDL R0, [R1+0x4] ;  /* 0x0000040001007983 */ /* 0x000ea20000100800 */
[----:B------:R-:W-:Y:S01]  /*14770*/  IMAD R2, R18, 0x8, R17 ;  /* 0x0000000812027824 */ /* 0x000fe200078e0211 */
[----:B------:R-:W-:Y:S01]  /*14780*/  BSSY B1, `(.L_x_1270) ;  /* 0x0000005000017945 */ /* 0x000fe20003800000 */
[----:B------:R-:W-:Y:S02]  /*14790*/  ISETP.NE.AND P2, PT, R6, RZ, PT ;  /* 0x000000ff0600720c */ /* 0x000fe40003f45270 */
[----:B--2---:R-:W-:-:S04]  /*147a0*/  SHF.L.U32 R3, R0, 0x1f, RZ ;  /* 0x0000001f00037819 */ /* 0x004fc800000006ff */
[----:B------:R-:W0:Y:S02]  /*147b0*/  SYNCS.PHASECHK.TRANS64.TRYWAIT P0, [R2+URZ+0x2a860], R3 ;  /* 0x02a86003020075a7 */ /* 0x000e24000800017f */
[----:B0-----:R-:W-:Y:S05]  /*147c0*/  @!P0 BRA `(.L_x_1271) ;  /* 0x0000001800fc8947 */ /* 0x001fea0003800000 */
.L_x_1323:
[----:B------:R-:W-:Y:S05]  /*147d0*/  BSYNC B1 ;  /* 0x0000000000017941 */ /* 0x000fea0003800000 */
.L_x_1270:
[----:B------:R-:W-:Y:S04]  /*147e0*/  BSSY B1, `(.L_x_1272) ;  /* 0x0000009000017945 */ /* 0x000fe80003800000 */
        /* <DEDUP_REMOVED lines=8> */
.L_x_1273:
[----:B------:R-:W-:Y:S05]  /*14870*/  BSYNC B1 ;  /* 0x0000000000017941 */ /* 0x000fea0003800000 */
.L_x_1272:
[----:B------:R-:W-:Y:S01]  /*14880*/  IMAD R0, R18, 0x6000, R17 ;  /* 0x0000600012007824 */ /* 0x000fe200078e0211 */
[----:B------:R-:W-:Y:S01]  /*14890*/  UIADD3 UR4, UP0, UR38, 0x470, URZ ;  /* 0x0000047026047890 */ /* 0x000fe2000ff1e03f */
[----:B------:R-:W-:Y:S01]  /*148a0*/  PLOP3.LUT P0, PT, PT, PT, PT, 0x80, 0x0 ;  /* 0x000000000000781c */ /* 0x000fe20003f0f070 */
[----:B------:R-:W-:Y:S01]  /*148b0*/  IMAD R19, R19, 0x60, RZ ;  /* 0x0000006013137824 */ /* 0x000fe200078e02ff */
[----:B------:R-:W-:Y:S01]  /*148c0*/  UMOV UR6, 0x0 ;  /* 0x0000000000067882 */ /* 0x000fe20000000000 */
[----:B0-----:R-:W-:Y:S01]  /*148d0*/  VIADD R2, R2, 0x2a850 ;  /* 0x0002a85002027836 */ /* 0x001fe20000000000 */
[----:B------:R-:W-:Y:S01]  /*148e0*/  UIADD3.X UR5, URZ, UR39, URZ, UP0, !UPT ;  /* 0x000000273f057290 */ /* 0x000fe200087fe43f */
[----:B------:R-:W-:Y:S01]  /*148f0*/  VIADD R3, R0, 0x400 ;  /* 0x0000040000037836 */ /* 0x000fe20000000000 */
[----:B------:R-:W-:Y:S01]  /*14900*/  UMOV UR7, 0x14f00000 ;  /* 0x14f0000000077882 */ /* 0x000fe20000000000 */
[----:B------:R-:W-:-:S09]  /*14910*/  UMOV UR10, URZ ;  /* 0x0000003f000a7c82 */ /* 0x000fd20008000000 */
.L_x_1274:
        /* <DEDUP_REMOVED lines=15> */
.L_x_1275:
        /* <DEDUP_REMOVED lines=10> */
.L_x_1269:
[----:B------:R-:W-:Y:S05]  /*14ab0*/  BSYNC B0 ;  /* 0x0000000000007941 */ /* 0x000fea0003800000 */
.L_x_1268:
[----:B------:R-:W2:Y:S01]  /*14ac0*/  LDL.LU R3, [R1+0x4] ;  /* 0x0000040001037983 */ /* 0x000ea20000300800 */
[----:B------:R-:W-:-:S05]  /*14ad0*/  VIADD R18, R18, 0x1 ;  /* 0x0000000112127836 */ /* 0x000fca0000000000 */
[----:B------:R-:W-:-:S04]  /*14ae0*/  ISETP.NE.AND P0, PT, R18, 0x2, PT ;  /* 0x000000021200780c */ /* 0x000fc80003f05270 */
[----:B------:R-:W-:Y:S02]  /*14af0*/  SEL R0, RZ, 0x1, P0 ;  /* 0x00000001ff007807 */ /* 0x000fe40000000000 */
[----:B------:R-:W-:Y:S02]  /*14b00*/  SEL R18, R18, RZ, P0 ;  /* 0x000000ff12127207 */ /* 0x000fe40000000000 */
[----:B--2---:R-:W-:-:S05]  /*14b10*/  LOP3.LUT R3, R3, R0, RZ, 0x3c, !PT ;  /* 0x0000000003037212 */ /* 0x004fca00078e3cff */
[----:B------:R0:W-:Y:S02]  /*14b20*/  STL [R1+0x4], R3 ;  /* 0x0000040301007387 */ /* 0x0001e40000100800 */
.L_x_1194:
[----:B------:R-:W-:Y:S05]  /*14b30*/  BSYNC B7 ;  /* 0x0000000000077941 */ /* 0x000fea0003800000 */
.L_x_1192:
[----:B-1----:R-:W2:Y:S04]  /*14b40*/  LDL R0, [R1+0xc] ;  /* 0x00000c0001007983 */ /* 0x002ea80000100800 */
[----:B------:R1:W5:Y:S01]  /*14b50*/  LDL R2, [R1+0x14] ;  /* 0x0000140001027983 */ /* 0x0003620000100800 */
[----:B--2---:R-:W-:-:S13]  /*14b60*/  LOP3.LUT P0, RZ, R0, 0x4, RZ, 0xc0, !PT ;  /* 0x0000000400ff7812 */ /* 0x004fda000780c0ff */
[----:B-1----:R-:W-:Y:S05]  /*14b70*/  @!P0 BRA `(.L_x_1276) ;  /* 0x0000000000288947 */ /* 0x002fea0003800000 */
[----:B------:R-:W-:Y:S05]  /*14b80*/  WARPSYNC.ALL ;  /* 0x0000000000007948 */ /* 0x000fea0003800000 */
[----:B------:R-:W1:Y:S08]  /*14b90*/  S2UR UR5, SR_CgaCtaId ;  /* 0x00000000000579c3 */ /* 0x000e700000008800 */
[----:B------:R-:W-:Y:S06]  /*14ba0*/  BAR.SYNC.DEFER_BLOCKING 0x5, 0x180 ;  /* 0x0146000000007b1d */ /* 0x000fec0000010000 */
[----:B------:R-:W-:-:S02]  /*14bb0*/  UMOV UR4, 0x400 ;  /* 0x0000040000047882 */ /* 0x000fc40000000000 */
[----:B-1----:R-:W-:-:S06]  /*14bc0*/  ULEA UR4, UR5, UR4, 0x18 ;  /* 0x0000000405047291 */ /* 0x002fcc000f8ec03f */
[----:B------:R-:W-:-:S05]  /*14bd0*/  IMAD.U32 R17, RZ, RZ, UR4 ;  /* 0x00000004ff117e24 */ /* 0x000fca000f8e00ff */
[----:B-----5:R-:W1:Y:S04]  /*14be0*/  LDS R2, [R17+0x2a8d0] ;  /* 0x02a8d00011027984 */ /* 0x020e680000000800 */
[----:B-1----:R3:W-:Y:S01]  /*14bf0*/  STL [R1+0x14], R2 ;  /* 0x0000140201007387 */ /* 0x0027e20000100800 */
[----:B------:R-:W-:Y:S06]  /*14c00*/  BAR.ARV 0x4, 0x180 ;  /* 0x0106000000007b1d */ /* 0x000fec0000002000 */
[----:B------:R-:W-:Y:S05]  /*14c10*/  BRA `(.L_x_1277) ;  /* 0x00000000002c7947 */ /* 0x000fea0003800000 */
.L_x_1276:
[----:B------:R-:W-:-:S03]  /*14c20*/  UMOV UR4, 0xffffffff ;  /* 0xffffffff00047882 */ /* 0x000fc60000000000 */
[----:B------:R-:W-:Y:S05]  /*14c30*/  BRA.DIV UR4, `(.L_x_1278) ;  /* 0x0000001604f47947 */ /* 0x000fea000b800000 */
[----:B-----5:R1:W2:Y:S02]  /*14c40*/  SHFL.IDX PT, R14, R2, RZ, 0x1f ;  /* 0x00001fff020e7589 */ /* 0x0202a400000e0000 */
.L_x_1326:
[----:B0-----:R-:W0:Y:S01]  /*14c50*/  @!P1 S2R R3, SR_CgaCtaId ;  /* 0x0000000000039919 */ /* 0x001e220000008800 */
[----:B------:R-:W-:Y:S05]  /*14c60*/  WARPSYNC.ALL ;  /* 0x0000000000007948 */ /* 0x000fea0003800000 */
[----:B------:R-:W-:Y:S01]  /*14c70*/  BAR.SYNC.DEFER_BLOCKING 0x4, 0x180 ;  /* 0x0106000000007b1d */ /* 0x000fe20000010000 */
[----:B------:R-:W-:-:S05]  /*14c80*/  @!P1 MOV R0, 0x400 ;  /* 0x0000040000009802 */ /* 0x000fca0000000f00 */
[----:B--2---:R2:W-:Y:S01]  /*14c90*/  STL [R1+0x14], R14 ;  /* 0x0000140e01007387 */ /* 0x0045e20000100800 */
[----:B0-----:R-:W-:-:S05]  /*14ca0*/  @!P1 LEA R17, R3, R0, 0x18 ;  /* 0x0000000003119211 */ /* 0x001fca00078ec0ff */
[----:B------:R2:W-:Y:S01]  /*14cb0*/  @!P1 STS [R17+0x2a8d0], R2 ;  /* 0x02a8d00211009388 */ /* 0x0005e20000000800 */
[----:B------:R-:W-:Y:S06]  /*14cc0*/  BAR.ARV 0x5, 0x180 ;  /* 0x0146000000007b1d */ /* 0x000fec0000002000 */
.L_x_1277:
[----:B------:R-:W4:Y:S01]  /*14cd0*/  LDL R0, [R1+0x14] ;  /* 0x0000140001007983 */ /* 0x000f220000100800 */
[----:B------:R-:W-:Y:S02]  /*14ce0*/  ULDC UR4, c[0x0][0xc38] ;  /* 0x00030e0000047ab9 */ /* 0x000fe40000000800 */
[----:B----4-:R-:W-:-:S13]  /*14cf0*/  ISETP.GE.AND P0, PT, R0, UR4, PT ;  /* 0x0000000400007c0c */ /* 0x010fda000bf06270 */
[----:B------:R-:W-:Y:S05]  /*14d00*/  @!P0 BRA `(.L_x_1279) ;  /* 0xffffffb400d88947 */ /* 0x000fea000383ffff */
.L_x_1183:
[----:B0-----:R-:W4:Y:S01]  /*14d10*/  LDL.LU R0, [R1+0x18] ;  /* 0x0000180001007983 */ /* 0x001f220000300800 */
[----:B------:R-:W-:Y:S01]  /*14d20*/  BSSY B0, `(.L_x_1280) ;  /* 0x000000b000007945 */ /* 0x000fe20003800000 */
[----:B------:R-:W0:Y:S01]  /*14d30*/  S2R R5, SR_CgaCtaId ;  /* 0x0000000000057919 */ /* 0x000e220000008800 */
[----:B----4-:R-:W-:-:S05]  /*14d40*/  VIADD R0, R0, 0x1 ;  /* 0x0000000100007836 */ /* 0x010fca0000000000 */
[----:B-123--:R-:W-:-:S04]  /*14d50*/  LEA.HI R2, R0, R0, RZ, 0x1 ;  /* 0x0000000000027211 */ /* 0x00efc800078f08ff */
[----:B------:R-:W-:-:S05]  /*14d60*/  LOP3.LUT R3, R2, 0xfffffffe, RZ, 0xc0, !PT ;  /* 0xfffffffe02037812 */ /* 0x000fca00078ec0ff */
[----:B------:R-:W-:Y:S01]  /*14d70*/  IMAD.IADD R3, R0, 0x1, -R3 ;  /* 0x0000000100037824 */ /* 0x000fe200078e0a03 */
[----:B------:R-:W-:-:S04]  /*14d80*/  MOV R0, 0x400 ;  /* 0x0000040000007802 */ /* 0x000fc80000000f00 */
[----:B0-----:R-:W-:Y:S02]  /*14d90*/  LEA R0, R5, R0, 0x18 ;  /* 0x0000000005007211 */ /* 0x001fe400078ec0ff */
[----:B------:R-:W-:-:S04]  /*14da0*/  SHF.L.U32 R3, R3, 0x1f, RZ ;  /* 0x0000001f03037819 */ /* 0x000fc800000006ff */
[----:B------:R-:W0:Y:S02]  /*14db0*/  SYNCS.PHASECHK.TRANS64.TRYWAIT P0, [R0+URZ+0x2a820], R3 ;  /* 0x02a82003000075a7 */ /* 0x000e24000800017f */
[----:B0-----:R-:W-:Y:S05]  /*14dc0*/  @!P0 BRA `(.L_x_1281) ;  /* 0x0000001400b88947 */ /* 0x001fea0003800000 */
.L_x_1327:
[----:B------:R-:W-:Y:S05]  /*14dd0*/  BSYNC B0 ;  /* 0x0000000000007941 */ /* 0x000fea0003800000 */
.L_x_1280:
[----:B------:R-:W-:-:S03]  /*14de0*/  UMOV UR4, 0xffffffff ;  /* 0xffffffff00047882 */ /* 0x000fc60000000000 */
[----:B------:R-:W-:Y:S05]  /*14df0*/  BRA.DIV UR4, `(.L_x_1282) ;  /* 0x0000001604c07947 */ /* 0x000fea000b800000 */
[----:B------:R-:W1:Y:S02]  /*14e00*/  S2R R2, SR_TID.X ;  /* 0x0000000000027919 */ /* 0x000e640000002100 */
[----:B-1----:R-:W-:-:S04]  /*14e10*/  SHF.R.U32.HI R2, RZ, 0x5, R2 ;  /* 0x00000005ff027819 */ /* 0x002fc80000011602 */
[----:B------:R-:W-:-:S05]  /*14e20*/  LOP3.LUT R2, R2, 0x3, RZ, 0xc0, !PT ;  /* 0x0000000302027812 */ /* 0x000fca00078ec0ff */
[----:B------:R1:W2:Y:S02]  /*14e30*/  SHFL.IDX PT, R14, R2, RZ, 0x1f ;  /* 0x00001fff020e7589 */ /* 0x0002a400000e0000 */
.L_x_1330:
[----:B--2---:R-:W-:Y:S01]  /*14e40*/  ISETP.NE.AND P0, PT, R14, RZ, PT ;  /* 0x000000ff0e00720c */ /* 0x004fe20003f05270 */
[----:B------:R-:W-:-:S12]  /*14e50*/  BSSY B0, `(.L_x_1283) ;  /* 0x0000027000007945 */ /* 0x000fd80003800000 */
[----:B------:R-:W-:Y:S05]  /*14e60*/  @P0 BRA `(.L_x_1284) ;  /* 0x0000000000940947 */ /* 0x000fea0003800000 */
[----:B------:R-:W-:-:S03]  /*14e70*/  UMOV UR4, 0xffffffff ;  /* 0xffffffff00047882 */ /* 0x000fc60000000000 */
[----:B------:R-:W-:Y:S05]  /*14e80*/  BRA.DIV UR4, `(.L_x_1285) ;  /* 0x0000001604d07947 */ /* 0x000fea000b800000 */
[----:B------:R-:W-:-:S13]  /*14e90*/  ELECT P6, URZ, PT ;  /* 0x00000000003f782f */ /* 0x000fda00038c0000 */
.L_x_1333:
[----:B------:R-:W-:Y:S05]  /*14ea0*/  @!P6 BRA `(.L_x_1284) ;  /* 0x000000000084e947 */ /* 0x000fea0003800000 */
[----:B-1----:R-:W2:Y:S02]  /*14eb0*/  LDL R2, [R1+0x1c] ;  /* 0x00001c0001027983 */ /* 0x002ea40000100800 */
[----:B--2---:R-:W-:-:S13]  /*14ec0*/  R2UR UR4, R2 ;  /* 0x00000000020472ca */ /* 0x004fda00000e0000 */
[----:B------:R-:W-:-:S06]  /*14ed0*/  ULOP3.LUT UR4, UR4, 0x2, URZ, 0xfc, !UPT ;  /* 0x0000000204047892 */ /* 0x000fcc000f8efc3f */
[----:B------:R-:W-:-:S05]  /*14ee0*/  IMAD.U32 R2, RZ, RZ, UR4 ;  /* 0x00000004ff027e24 */ /* 0x000fca000f8e00ff */
[----:B------:R-:W-:-:S13]  /*14ef0*/  ISETP.NE.AND P2, PT, R2, 0x3, PT ;  /* 0x000000030200780c */ /* 0x000fda0003f45270 */
[----:B------:R-:W-:Y:S05]  /*14f00*/  @!P2 BRA `(.L_x_1286) ;  /* 0x000000000004a947 */ /* 0x000fea0003800000 */
[----:B------:R-:W-:Y:S01]  /*14f10*/  BPT.TRAP 0x1 ;  /* 0x000000040000795c */ /* 0x000fe20000300000 */
.L_x_1286:
[----:B------:R-:W2:Y:S01]  /*14f20*/  LDL.LU R7, [R1+0x4] ;  /* 0x0000040001077983 */ /* 0x000ea20000300800 */
[----:B0-----:R-:W-:Y:S02]  /*14f30*/  VIADD R3, R0, 0x2a840 ;  /* 0x0002a84000037836 */ /* 0x001fe40000000000 */
[C---:B------:R-:W-:Y:S02]  /*14f40*/  VIADD R2, R18.reuse, 0x1 ;  /* 0x0000000112027836 */ /* 0x040fe40000000000 */
[----:B------:R-:W-:-:S03]  /*14f50*/  IMAD R6, R18, 0x8, R3 ;  /* 0x0000000812067824 */ /* 0x000fc600078e0203 */
[----:B------:R-:W-:-:S04]  /*14f60*/  ISETP.NE.AND P1, PT, R2, 0x2, PT ;  /* 0x000000020200780c */ /* 0x000fc80003f25270 */
[----:B------:R-:W-:Y:S02]  /*14f70*/  SEL R4, RZ, 0x1, P1 ;  /* 0x00000001ff047807 */ /* 0x000fe40000800000 */
[C---:B--2---:R-:W-:Y:S02]  /*14f80*/  SHF.L.U32 R5, R7.reuse, 0x1f, RZ ;  /* 0x0000001f07057819 */ /* 0x044fe400000006ff */
[----:B------:R-:W-:Y:S02]  /*14f90*/  LOP3.LUT R7, R7, R4, RZ, 0x3c, !PT ;  /* 0x0000000407077212 */ /* 0x000fe400078e3cff */
[----:B------:R-:W0:Y:S01]  /*14fa0*/  SYNCS.PHASECHK.TRANS64.TRYWAIT P0, [R6+URZ], R5 ;  /* 0x00000005060075a7 */ /* 0x000e22000800017f */
[----:B------:R-:W-:Y:S02]  /*14fb0*/  SEL R4, R2, RZ, P1 ;  /* 0x000000ff02047207 */ /* 0x000fe40000800000 */
[----:B------:R-:W-:-:S03]  /*14fc0*/  SHF.L.U32 R2, R7, 0x1f, RZ ;  /* 0x0000001f07027819 */ /* 0x000fc600000006ff */
[----:B------:R-:W-:Y:S01]  /*14fd0*/  IMAD R3, R4, 0x8, R3 ;  /* 0x0000000804037824 */ /* 0x000fe200078e0203 */
[----:B0-----:R-:W-:Y:S06]  /*14fe0*/  @!P0 BRA `(.L_x_1287) ;  /* 0x0000001400988947 */ /* 0x001fec0003800000 */
.L_x_1334:
[----:B------:R-:W1:Y:S02]  /*14ff0*/  SYNCS.PHASECHK.TRANS64.TRYWAIT P0, [R3+URZ], R2 ;  /* 0x00000002030075a7 */ /* 0x000e64000800017f */
[----:B-1----:R-:W-:Y:S05]  /*15000*/  @!P0 BRA `(.L_x_1288) ;  /* 0x0000001400a48947 */ /* 0x002fea0003800000 */
.L_x_1335:
[----:B------:R-:W-:Y:S05]  /*15010*/  @!P2 BRA `(.L_x_1289) ;  /* 0x000000000004a947 */ /* 0x000fea0003800000 */
[----:B------:R-:W-:Y:S01]  /*15020*/  BPT.TRAP 0x1 ;  /* 0x000000040000795c */ /* 0x000fe20000300000 */
.L_x_1289:
[----:B-1----:R-:W-:-:S04]  /*15030*/  VIADD R3, R0, 0x2a860 ;  /* 0x0002a86000037836 */ /* 0x002fc80000000000 */
[----:B------:R-:W-:-:S04]  /*15040*/  IMAD R18, R18, 0x8, R3 ;  /* 0x0000000812127824 */ /* 0x000fc800078e0203 */
[----:B------:R-:W1:Y:S02]  /*15050*/  SYNCS.PHASECHK.TRANS64.TRYWAIT P0, [R18+URZ], R5 ;  /* 0x00000005120075a7 */ /* 0x000e64000800017f */
[----:B-1----:R-:W-:Y:S05]  /*15060*/  @!P0 BRA `(.L_x_1290) ;  /* 0x0000001400a08947 */ /* 0x002fea0003800000 */
.L_x_1336:
[----:B------:R-:W-:-:S07]  /*15070*/  IMAD R3, R4, 0x8, R3 ;  /* 0x0000000804037824 */ /* 0x000fce00078e0203 */
.L_x_1291:
[----:B--2---:R2:W3:Y:S02]  /*15080*/  SYNCS.PHASECHK.TRANS64.TRYWAIT P0, [R3+URZ], R2 ;  /* 0x00000002030075a7 */ /* 0x0044e4000800017f */
[----:B---3--:R-:W-:Y:S05]  /*15090*/  @!P0 NANOSLEEP.SYNCS 0x989680 ;  /* 0x009896800000895d */ /* 0x008fea0003900000 */
[----:B------:R-:W3:Y:S02]  /*150a0*/  @!P0 SYNCS.PHASECHK.TRANS64 P0, [R3+URZ], R2 ;  /* 0x00000002030085a7 */ /* 0x000ee4000800007f */
[----:B---3--:R-:W-:Y:S05]  /*150b0*/  @!P0 BRA `(.L_x_1291) ;  /* 0xfffffffc00f08947 */ /* 0x008fea000383ffff */
.L_x_1284:
[----:B------:R-:W-:Y:S05]  /*150c0*/  BSYNC B0 ;  /* 0x0000000000007941 */ /* 0x000fea0003800000 */
.L_x_1283:
[----:B------:R-:W-:Y:S05]  /*150d0*/  EXIT ;  /* 0x000000000000794d */ /* 0x000fea0003800000 */
.L_x_1096:
[----:B0-----:R-:W-:-:S04]  /*150e0*/  IMAD.U32 R3, RZ, RZ, UR38 ;  /* 0x00000026ff037e24 */ /* 0x001fc8000f8e00ff */
[----:B------:R0:W1:Y:S03]  /*150f0*/  SYNCS.PHASECHK.TRANS64.TRYWAIT P1, [R3+URZ+0x2a800], R0 ;  /* 0x02a80000030075a7 */ /* 0x000066000802017f */
[----:B-1----:R-:W-:Y:S05]  /*15100*/  @!P1 NANOSLEEP.SYNCS 0x989680 ;  /* 0x009896800000995d */ /* 0x002fea0003900000 */
[----:B------:R-:W1:Y:S02]  /*15110*/  @!P1 SYNCS.PHASECHK.TRANS64 P1, [R3+URZ+0x2a800], R0 ;  /* 0x02a80000030095a7 */ /* 0x000e64000802007f */
[----:B-1----:R-:W-:Y:S05]  /*15120*/  @!P1 BRA `(.L_x_1096) ;  /* 0xfffffffc00ec9947 */ /* 0x002fea000383ffff */
[----:B------:R-:W-:Y:S05]  /*15130*/  BRA `(.L_x_1292) ;  /* 0xfffffec800347947 */ /* 0x000fea000383ffff */
.L_x_1100:
[----:B-1----:R1:W3:Y:S02]  /*15140*/  SYNCS.PHASECHK.TRANS64.TRYWAIT P1, [R21+URZ+0x2a830], R0 ;  /* 0x02a83000150075a7 */ /* 0x0022e4000802017f */
[----:B---3--:R-:W-:Y:S05]  /*15150*/  @!P1 NANOSLEEP.SYNCS 0x989680 ;  /* 0x009896800000995d */ /* 0x008fea0003900000 */
[----:B------:R-:W3:Y:S02]  /*15160*/  @!P1 SYNCS.PHASECHK.TRANS64 P1, [R21+URZ+0x2a830], R0 ;  /* 0x02a83000150095a7 */ /* 0x000ee4000802007f */
[----:B---3--:R-:W-:Y:S05]  /*15170*/  @!P1 BRA `(.L_x_1100) ;  /* 0xfffffffc00f09947 */ /* 0x008fea000383ffff */
[----:B------:R-:W-:Y:S05]  /*15180*/  BRA `(.L_x_1099) ;  /* 0xfffffec800687947 */ /* 0x000fea000383ffff */
.L_x_1116:
[----:B-1----:R-:W-:-:S04]  /*15190*/  IMAD.U32 R14, RZ, RZ, UR7 ;  /* 0x00000007ff0e7e24 */ /* 0x002fc8000f8e00ff */
[----:B------:R1:W2:Y:S03]  /*151a0*/  SYNCS.PHASECHK.TRANS64.TRYWAIT P1, [R14+URZ+0x2a830], R11 ;  /* 0x02a8300b0e0075a7 */ /* 0x0002a6000802017f */
[----:B--2---:R-:W-:Y:S05]  /*151b0*/  @!P1 NANOSLEEP.SYNCS 0x989680 ;  /* 0x009896800000995d */ /* 0x004fea0003900000 */
[----:B------:R-:W2:Y:S02]  /*151c0*/  @!P1 SYNCS.PHASECHK.TRANS64 P1, [R14+URZ+0x2a830], R11 ;  /* 0x02a8300b0e0095a7 */ /* 0x000ea4000802007f */
[----:B--2---:R-:W-:Y:S05]  /*151d0*/  @!P1 BRA `(.L_x_1116) ;  /* 0xfffffffc00ec9947 */ /* 0x004fea000383ffff */
[----:B------:R-:W-:Y:S05]  /*151e0*/  BRA `(.L_x_1115) ;  /* 0xfffffef800a47947 */ /* 0x000fea000383ffff */
.L_x_1120:
[----:B01----:R-:W-:-:S04]  /*151f0*/  IMAD.U32 R11, RZ, RZ, UR14 ;  /* 0x0000000eff0b7e24 */ /* 0x003fc8000f8e00ff */
[----:B------:R0:W1:Y:S03]  /*15200*/  SYNCS.PHASECHK.TRANS64.TRYWAIT P1, [R11+URZ+0x2a850], R0 ;  /* 0x02a850000b0075a7 */ /* 0x000066000802017f */
[----:B-1----:R-:W-:Y:S05]  /*15210*/  @!P1 NANOSLEEP.SYNCS 0x989680 ;  /* 0x009896800000995d */ /* 0x002fea0003900000 */
[----:B------:R-:W1:Y:S02]  /*15220*/  @!P1 SYNCS.PHASECHK.TRANS64 P1, [R11+URZ+0x2a850], R0 ;  /* 0x02a850000b0095a7 */ /* 0x000e64000802007f */
[----:B-1----:R-:W-:Y:S05]  /*15230*/  @!P1 BRA `(.L_x_1120) ;  /* 0xfffffffc00ec9947 */ /* 0x002fea000383ffff */
[----:B------:R-:W-:Y:S05]  /*15240*/  BRA `(.L_x_1119) ;  /* 0xffffff0000cc7947 */ /* 0x000fea000383ffff */
.L_x_1137:
[----:B-1----:R-:W-:-:S04]  /*15250*/  IMAD.U32 R8, RZ, RZ, UR6 ;  /* 0x00000006ff087e24 */ /* 0x002fc8000f8e00ff */
[----:B------:R1:W2:Y:S03]  /*15260*/  SYNCS.PHASECHK.TRANS64.TRYWAIT P1, [R8+URZ+0x2a830], R7 ;  /* 0x02a83007080075a7 */ /* 0x0002a6000802017f */
[----:B--2---:R-:W-:Y:S05]  /*15270*/  @!P1 NANOSLEEP.SYNCS 0x989680 ;  /* 0x009896800000995d */ /* 0x004fea0003900000 */
[----:B------:R-:W2:Y:S02]  /*15280*/  @!P1 SYNCS.PHASECHK.TRANS64 P1, [R8+URZ+0x2a830], R7 ;  /* 0x02a83007080095a7 */ /* 0x000ea4000802007f */
[----:B--2---:R-:W-:Y:S05]  /*15290*/  @!P1 BRA `(.L_x_1137) ;  /* 0xfffffffc00ec9947 */ /* 0x004fea000383ffff */
[----:B------:R-:W-:Y:S05]  /*152a0*/  BRA `(.L_x_1136) ;  /* 0xffffff2c00fc7947 */ /* 0x000fea000383ffff */
.L_x_1141:
[----:B01----:R-:W-:-:S04]  /*152b0*/  IMAD.U32 R7, RZ, RZ, UR10 ;  /* 0x0000000aff077e24 */ /* 0x003fc8000f8e00ff */
[----:B------:R0:W1:Y:S03]  /*152c0*/  SYNCS.PHASECHK.TRANS64.TRYWAIT P1, [R7+URZ+0x2a850], R0 ;  /* 0x02a85000070075a7 */ /* 0x000066000802017f */
[----:B-1----:R-:W-:Y:S05]  /*152d0*/  @!P1 NANOSLEEP.SYNCS 0x989680 ;  /* 0x009896800000995d */ /* 0x002fea0003900000 */
[----:B------:R-:W1:Y:S02]  /*152e0*/  @!P1 SYNCS.PHASECHK.TRANS64 P1, [R7+URZ+0x2a850], R0 ;  /* 0x02a85000070095a7 */ /* 0x000e64000802007f */
[----:B-1----:R-:W-:Y:S05]  /*152f0*/  @!P1 BRA `(.L_x_1141) ;  /* 0xfffffffc00ec9947 */ /* 0x002fea000383ffff */
[----:B------:R-:W-:Y:S05]  /*15300*/  BRA `(.L_x_1140) ;  /* 0xffffff3800247947 */ /* 0x000fea000383ffff */
.L_x_1147:
[----:B-1----:R-:W-:-:S04]  /*15310*/  IMAD.U32 R8, RZ, RZ, UR6 ;  /* 0x00000006ff087e24 */ /* 0x002fc8000f8e00ff */
[----:B------:R1:W2:Y:S03]  /*15320*/  SYNCS.PHASECHK.TRANS64.TRYWAIT P1, [R8+URZ+0x2a830], R7 ;  /* 0x02a83007080075a7 */ /* 0x0002a6000802017f */
[----:B--2---:R-:W-:Y:S05]  /*15330*/  @!P1 NANOSLEEP.SYNCS 0x989680 ;  /* 0x009896800000995d */ /* 0x004fea0003900000 */
[----:B------:R-:W2:Y:S02]  /*15340*/  @!P1 SYNCS.PHASECHK.TRANS64 P1, [R8+URZ+0x2a830], R7 ;  /* 0x02a83007080095a7 */ /* 0x000ea4000802007f */
[----:B--2---:R-:W-:Y:S05]  /*15350*/  @!P1 BRA `(.L_x_1147) ;  /* 0xfffffffc00ec9947 */ /* 0x004fea000383ffff */
[----:B------:R-:W-:Y:S05]  /*15360*/  BRA `(.L_x_1146) ;  /* 0xffffff5000707947 */ /* 0x000fea000383ffff */
.L_x_1151:
[----:B01----:R-:W-:-:S04]  /*15370*/  IMAD.U32 R7, RZ, RZ, UR10 ;  /* 0x0000000aff077e24 */ /* 0x003fc8000f8e00ff */
[----:B------:R0:W1:Y:S03]  /*15380*/  SYNCS.PHASECHK.TRANS64.TRYWAIT P1, [R7+URZ+0x2a850], R0 ;  /* 0x02a85000070075a7 */ /* 0x000066000802017f */
[----:B-1----:R-:W-:Y:S05]  /*15390*/  @!P1 NANOSLEEP.SYNCS 0x989680 ;  /* 0x009896800000995d */ /* 0x002fea0003900000 */
[----:B------:R-:W1:Y:S02]  /*153a0*/  @!P1 SYNCS.PHASECHK.TRANS64 P1, [R7+URZ+0x2a850], R0 ;  /* 0x02a85000070095a7 */ /* 0x000e64000802007f */
[----:B-1----:R-:W-:Y:S05]  /*153b0*/  @!P1 BRA `(.L_x_1151) ;  /* 0xfffffffc00ec9947 */ /* 0x002fea000383ffff */
[----:B------:R-:W-:Y:S05]  /*153c0*/  BRA `(.L_x_1150) ;  /* 0xffffff5800987947 */ /* 0x000fea000383ffff */
.L_x_1164:
[----:B-1----:R-:W-:-:S04]  /*153d0*/  IMAD.U32 R5, RZ, RZ, UR5 ;  /* 0x00000005ff057e24 */ /* 0x002fc8000f8e00ff */
[----:B------:R1:W2:Y:S03]  /*153e0*/  SYNCS.PHASECHK.TRANS64.TRYWAIT P0, [R5+URZ+0x2a850], R0 ;  /* 0x02a85000050075a7 */ /* 0x0002a6000800017f */
[----:B--2---:R-:W-:Y:S05]  /*153f0*/  @!P0 NANOSLEEP.SYNCS 0x989680 ;  /* 0x009896800000895d */ /* 0x004fea0003900000 */
[----:B------:R-:W2:Y:S02]  /*15400*/  @!P0 SYNCS.PHASECHK.TRANS64 P0, [R5+URZ+0x2a850], R0 ;  /* 0x02a85000050085a7 */ /* 0x000ea4000800007f */
[----:B--2---:R-:W-:Y:S05]  /*15410*/  @!P0 BRA `(.L_x_1164) ;  /* 0xfffffffc00ec8947 */ /* 0x004fea000383ffff */
[----:B------:R-:W-:Y:S05]  /*15420*/  BRA `(.L_x_1163) ;  /* 0xffffff8800007947 */ /* 0x000fea000383ffff */
.L_x_1200:
[----:B------:R-:W-:Y:S02]  /*15430*/  IMAD.MOV.U32 R13, RZ, RZ, R4 ;  /* 0x000000ffff0d7224 */ /* 0x000fe400078e0004 */
[----:B------:R-:W-:Y:S02]  /*15440*/  IMAD.MOV.U32 R12, RZ, RZ, RZ ;  /* 0x000000ffff0c7224 */ /* 0x000fe400078e00ff */
[----:B------:R-:W-:Y:S02]  /*15450*/  IMAD.MOV.U32 R11, RZ, RZ, 0x1f ;  /* 0x0000001fff0b7424 */ /* 0x000fe400078e00ff */
[----:B------:R-:W-:-:S07]  /*15460*/  IMAD.MOV.U32 R15, RZ, RZ, -0x1 ;  /* 0xffffffffff0f7424 */ /* 0x000fce00078e00ff */
[----:B0-----:R-:W-:Y:S05]  /*15470*/  WARPSYNC.COLLECTIVE R15, `(.L_x_1293) ;  /* 0x000000000f087348 */ /* 0x001fea0003c00000 */
[----:B------:R1:W2:Y:S02]  /*15480*/  SHFL.IDX P6, R14, R13, R12, R11 ;  /* 0x0000000c0d0e7389 */ /* 0x0002a400000c000b */
[----:B012---:R-:W-:Y:S01]  /*15490*/  ENDCOLLECTIVE ;  /* 0x000000000000791b */ /* 0x007fe20003800000 */
.L_x_1293:
[----:B------:R-:W-:Y:S05]  /*154a0*/  BRA `(.L_x_1294) ;  /* 0xffffffbc00a87947 */ /* 0x000fea000383ffff */
.L_x_1202:
[----:B------:R-:W-:Y:S01]  /*154b0*/  BSSY B0, `(.L_x_1295) ;  /* 0x0000006000007945 */ /* 0x000fe20003800000 */
[----:B------:R-:W-:-:S07]  /*154c0*/  IMAD.MOV.U32 R15, RZ, RZ, -0x1 ;  /* 0xffffffffff0f7424 */ /* 0x000fce00078e00ff */
[----:B01----:R-:W-:Y:S05]  /*154d0*/  WARPSYNC.COLLECTIVE R15, `(.L_x_1296) ;  /* 0x000000000f0c7348 */ /* 0x003fea0003c00000 */
[----:B------:R-:W-:Y:S02]  /*154e0*/  ELECT P6, UR62, PT ;  /* 0x00000000003e782f */ /* 0x000fe400038c0000 */
[----:B------:R-:W-:Y:S01]  /*154f0*/  MOV R14, UR62 ;  /* 0x0000003e000e7c02 */ /* 0x000fe20008000f00 */
[----:B01----:R-:W-:Y:S10]  /*15500*/  ENDCOLLECTIVE ;  /* 0x000000000000791b */ /* 0x003ff40003800000 */
.L_x_1296:
[----:B------:R-:W-:Y:S05]  /*15510*/  BSYNC B0 ;  /* 0x0000000000007941 */ /* 0x000fea0003800000 */
.L_x_1295:
[----:B------:R-:W-:Y:S05]  /*15520*/  BRA `(.L_x_1297) ;  /* 0xffffffbc00ac7947 */ /* 0x000fea000383ffff */
.L_x_1204:
[----:B0-----:R0:W2:Y:S02]  /*15530*/  SYNCS.PHASECHK.TRANS64.TRYWAIT P0, [R0+URZ+0x2a840], R2 ;  /* 0x02a84002000075a7 */ /* 0x0010a4000800017f */
[----:B--2---:R-:W-:Y:S05]  /*15540*/  @!P0 NANOSLEEP.SYNCS 0x989680 ;  /* 0x009896800000895d */ /* 0x004fea0003900000 */
[----:B------:R-:W2:Y:S02]  /*15550*/  @!P0 SYNCS.PHASECHK.TRANS64 P0, [R0+URZ+0x2a840], R2 ;  /* 0x02a84002000085a7 */ /* 0x000ea4000800007f */
[----:B--2---:R-:W-:Y:S05]  /*15560*/  @!P0 BRA `(.L_x_1204) ;  /* 0xfffffffc00f08947 */ /* 0x004fea000383ffff */
[----:B------:R-:W-:Y:S05]  /*15570*/  BRA `(.L_x_1298) ;  /* 0xffffffc000007947 */ /* 0x000fea000383ffff */
.L_x_1208:
[----:B------:R-:W-:Y:S01]  /*15580*/  IMAD.MOV.U32 R13, RZ, RZ, R6 ;  /* 0x000000ffff0d7224 */ /* 0x000fe200078e0006 */
[----:B------:R-:W-:Y:S01]  /*15590*/  LOP3.LUT R8, R8, 0x7f, RZ, 0xc0, !PT ;  /* 0x0000007f08087812 */ /* 0x000fe200078ec0ff */
[----:B------:R-:W-:Y:S02]  /*155a0*/  IMAD.MOV.U32 R12, RZ, RZ, RZ ;  /* 0x000000ffff0c7224 */ /* 0x000fe400078e00ff */
[----:B------:R-:W-:Y:S01]  /*155b0*/  IMAD.MOV.U32 R11, RZ, RZ, 0x181f ;  /* 0x0000181fff0b7424 */ /* 0x000fe200078e00ff */
[----:B------:R-:W-:Y:S01]  /*155c0*/  SHF.R.U32.HI R8, RZ, 0x3, R8 ;  /* 0x00000003ff087819 */ /* 0x000fe20000011608 */
[----:B------:R-:W-:-:S04]  /*155d0*/  IMAD.MOV.U32 R15, RZ, RZ, -0x1 ;  /* 0xffffffffff0f7424 */ /* 0x000fc800078e00ff */
[----:B------:R-:W-:-:S07]  /*155e0*/  VIADD R4, R8, UR43 ;  /* 0x0000002b08047c36 */ /* 0x000fce0008000000 */
[----:B-----5:R-:W-:Y:S05]  /*155f0*/  WARPSYNC.COLLECTIVE R15, `(.L_x_1299) ;  /* 0x000000000f087348 */ /* 0x020fea0003c00000 */
[----:B------:R0:W1:Y:S02]  /*15600*/  SHFL.IDX P6, R14, R13, R12, R11 ;  /* 0x0000000c0d0e7389 */ /* 0x00006400000c000b */
[----:B01---5:R-:W-:Y:S01]  /*15610*/  ENDCOLLECTIVE ;  /* 0x000000000000791b */ /* 0x023fe20003800000 */
.L_x_1299:
[----:B------:R-:W-:Y:S02]  /*15620*/  VIADD R8, R4, 0x10 ;  /* 0x0000001004087836 */ /* 0x000fe40000000000 */
[----:B------:R-:W-:Y:S02]  /*15630*/  IMAD.MOV.U32 R13, RZ, RZ, R0 ;  /* 0x000000ffff0d7224 */ /* 0x000fe400078e0000 */
[----:B------:R-:W-:-:S07]  /*15640*/  IMAD.MOV.U32 R2, RZ, RZ, R14 ;  /* 0x000000ffff027224 */ /* 0x000fce00078e000e */
[----:B------:R-:W-:Y:S05]  /*15650*/  WARPSYNC.COLLECTIVE R15, `(.L_x_1300) ;  /* 0x000000000f087348 */ /* 0x000fea0003c00000 */
[----:B------:R0:W1:Y:S02]  /*15660*/  SHFL.IDX P6, R14, R13, R12, R11 ;  /* 0x0000000c0d0e7389 */ /* 0x00006400000c000b */
[----:B01----:R-:W-:Y:S01]  /*15670*/  ENDCOLLECTIVE ;  /* 0x000000000000791b */ /* 0x003fe20003800000 */
.L_x_1300:
[----:B------:R-:W-:Y:S01]  /*15680*/  ULDC UR4, c[0x0][0x288] ;  /* 0x0000a20000047ab9 */ /* 0x000fe20000000800 */
[----:B------:R-:W-:Y:S01]  /*15690*/  ULDC.64 UR6, c[0x0][0x208] ;  /* 0x0000820000067ab9 */ /* 0x000fe20000000a00 */
[----:B------:R-:W-:-:S05]  /*156a0*/  IMAD R5, R7, UR4, RZ ;  /* 0x0000000407057c24 */ /* 0x000fca000f8e02ff */
[----:B------:R-:W-:Y:S01]  /*156b0*/  ISETP.GE.AND P4, PT, R4, R5, PT ;  /* 0x000000050400720c */ /* 0x000fe20003f86270 */
[----:B------:R-:W-:Y:S02]  /*156c0*/  IMAD.MOV.U32 R13, RZ, RZ, R6 ;  /* 0x000000ffff0d7224 */ /* 0x000fe400078e0006 */
[----:B------:R-:W-:Y:S02]  /*156d0*/  IMAD.MOV.U32 R12, RZ, RZ, 0x1 ;  /* 0x00000001ff0c7424 */ /* 0x000fe400078e00ff */
[----:B------:R-:W-:-:S08]  /*156e0*/  IMAD.MOV.U32 R3, RZ, RZ, R14 ;  /* 0x000000ffff037224 */ /* 0x000fd000078e000e */
        /* <DEDUP_REMOVED lines=15> */
.L_x_1301:
[----:B------:R-:W-:Y:S02]  /*157e0*/  IMAD.MOV.U32 R13, RZ, RZ, R0 ;  /* 0x000000ffff0d7224 */ /* 0x000fe400078e0000 */
[----:B------:R-:W-:-:S07]  /*157f0*/  IMAD.MOV.U32 R2, RZ, RZ, R14 ;  /* 0x000000ffff027224 */ /* 0x000fce00078e000e */
[----:B------:R-:W-:Y:S05]  /*15800*/  WARPSYNC.COLLECTIVE R15, `(.L_x_1302) ;  /* 0x000000000f087348 */ /* 0x000fea0003c00000 */
[----:B------:R0:W1:Y:S02]  /*15810*/  SHFL.IDX P6, R14, R13, R12, R11 ;  /* 0x0000000c0d0e7389 */ /* 0x00006400000c000b */
[----:B01----:R-:W-:Y:S01]  /*15820*/  ENDCOLLECTIVE ;  /* 0x000000000000791b */ /* 0x003fe20003800000 */
.L_x_1302:
[----:B------:R-:W-:Y:S01]  /*15830*/  ULDC.64 UR4, c[0x0][0x208] ;  /* 0x0000820000047ab9 */ /* 0x000fe20000000a00 */
[----:B------:R-:W-:Y:S02]  /*15840*/  IMAD.MOV.U32 R13, RZ, RZ, R6 ;  /* 0x000000ffff0d7224 */ /* 0x000fe400078e0006 */
[----:B------:R-:W-:Y:S02]  /*15850*/  IMAD.MOV.U32 R12, RZ, RZ, 0x2 ;  /* 0x00000002ff0c7424 */ /* 0x000fe400078e00ff */
[----:B------:R-:W-:-:S05]  /*15860*/  IMAD.MOV.U32 R3, RZ, RZ, R14 ;  /* 0x000000ffff037224 */ /* 0x000fca00078e000e */
        /* <DEDUP_REMOVED lines=14> */
.L_x_1303:
[----:B------:R-:W-:-:S05]  /*15950*/  VIADD R2, R4, 0x20 ;  /* 0x0000002004027836 */ /* 0x000fca0000000000 */
[----:B------:R-:W-:Y:S01]  /*15960*/  ISETP.GE.AND P4, PT, R2, R5, PT ;  /* 0x000000050200720c */ /* 0x000fe20003f86270 */
[----:B------:R-:W-:Y:S02]  /*15970*/  IMAD.MOV.U32 R13, RZ, RZ, R0 ;  /* 0x000000ffff0d7224 */ /* 0x000fe400078e0000 */
[----:B------:R-:W-:-:S10]  /*15980*/  IMAD.MOV.U32 R2, RZ, RZ, R14 ;  /* 0x000000ffff027224 */ /* 0x000fd400078e000e */
[----:B------:R-:W-:Y:S05]  /*15990*/  WARPSYNC.COLLECTIVE R15, `(.L_x_1304) ;  /* 0x000000000f087348 */ /* 0x000fea0003c00000 */
[----:B------:R0:W1:Y:S02]  /*159a0*/  SHFL.IDX P6, R14, R13, R12, R11 ;  /* 0x0000000c0d0e7389 */ /* 0x00006400000c000b */
[----:B01----:R-:W-:Y:S01]  /*159b0*/  ENDCOLLECTIVE ;  /* 0x000000000000791b */ /* 0x003fe20003800000 */
.L_x_1304:
        /* <DEDUP_REMOVED lines=18> */
.L_x_1305:
[----:B------:R-:W-:-:S05]  /*15ae0*/  VIADD R2, R4, 0x30 ;  /* 0x0000003004027836 */ /* 0x000fca0000000000 */
[----:B------:R-:W-:Y:S01]  /*15af0*/  ISETP.GE.AND P4, PT, R2, R5, PT ;  /* 0x000000050200720c */ /* 0x000fe20003f86270 */
[----:B------:R-:W-:Y:S02]  /*15b00*/  IMAD.MOV.U32 R13, RZ, RZ, R0 ;  /* 0x000000ffff0d7224 */ /* 0x000fe400078e0000 */
[----:B------:R-:W-:-:S10]  /*15b10*/  IMAD.MOV.U32 R2, RZ, RZ, R14 ;  /* 0x000000ffff027224 */ /* 0x000fd400078e000e */
[----:B------:R-:W-:Y:S05]  /*15b20*/  WARPSYNC.COLLECTIVE R15, `(.L_x_1306) ;  /* 0x000000000f087348 */ /* 0x000fea0003c00000 */
[----:B------:R0:W1:Y:S02]  /*15b30*/  SHFL.IDX P6, R14, R13, R12, R11 ;  /* 0x0000000c0d0e7389 */ /* 0x00006400000c000b */
[----:B01----:R-:W-:Y:S01]  /*15b40*/  ENDCOLLECTIVE ;  /* 0x000000000000791b */ /* 0x003fe20003800000 */
.L_x_1306:
        /* <DEDUP_REMOVED lines=18> */
.L_x_1307:
[----:B------:R-:W-:-:S05]  /*15c70*/  VIADD R2, R4, 0x40 ;  /* 0x0000004004027836 */ /* 0x000fca0000000000 */
[----:B------:R-:W-:Y:S01]  /*15c80*/  ISETP.GE.AND P4, PT, R2, R5, PT ;  /* 0x000000050200720c */ /* 0x000fe20003f86270 */
[----:B------:R-:W-:Y:S02]  /*15c90*/  IMAD.MOV.U32 R13, RZ, RZ, R0 ;  /* 0x000000ffff0d7224 */ /* 0x000fe400078e0000 */
[----:B------:R-:W-:-:S10]  /*15ca0*/  IMAD.MOV.U32 R2, RZ, RZ, R14 ;  /* 0x000000ffff027224 */ /* 0x000fd400078e000e */
[----:B------:R-:W-:Y:S05]  /*15cb0*/  WARPSYNC.COLLECTIVE R15, `(.L_x_1308) ;  /* 0x000000000f087348 */ /* 0x000fea0003c00000 */
[----:B------:R0:W1:Y:S02]  /*15cc0*/  SHFL.IDX P6, R14, R13, R12, R11 ;  /* 0x0000000c0d0e7389 */ /* 0x00006400000c000b */
[----:B01----:R-:W-:Y:S01]  /*15cd0*/  ENDCOLLECTIVE ;  /* 0x000000000000791b */ /* 0x003fe20003800000 */
.L_x_1308:
        /* <DEDUP_REMOVED lines=18> */
.L_x_1309:
[----:B------:R-:W-:-:S05]  /*15e00*/  VIADD R2, R4, 0x50 ;  /* 0x0000005004027836 */ /* 0x000fca0000000000 */
[----:B------:R-:W-:Y:S01]  /*15e10*/  ISETP.GE.AND P4, PT, R2, R5, PT ;  /* 0x000000050200720c */ /* 0x000fe20003f86270 */
[----:B------:R-:W-:Y:S02]  /*15e20*/  IMAD.MOV.U32 R13, RZ, RZ, R0 ;  /* 0x000000ffff0d7224 */ /* 0x000fe400078e0000 */
[----:B------:R-:W-:-:S10]  /*15e30*/  IMAD.MOV.U32 R2, RZ, RZ, R14 ;  /* 0x000000ffff027224 */ /* 0x000fd400078e000e */
[----:B------:R-:W-:Y:S05]  /*15e40*/  WARPSYNC.COLLECTIVE R15, `(.L_x_1310) ;  /* 0x000000000f087348 */ /* 0x000fea0003c00000 */
[----:B------:R0:W1:Y:S02]  /*15e50*/  SHFL.IDX P6, R14, R13, R12, R11 ;  /* 0x0000000c0d0e7389 */ /* 0x00006400000c000b */
[----:B01----:R-:W-:Y:S01]  /*15e60*/  ENDCOLLECTIVE ;  /* 0x000000000000791b */ /* 0x003fe20003800000 */
.L_x_1310:
        /* <DEDUP_REMOVED lines=18> */
.L_x_1311:
[----:B------:R-:W-:-:S05]  /*15f90*/  VIADD R2, R4, 0x60 ;  /* 0x0000006004027836 */ /* 0x000fca0000000000 */
[----:B------:R-:W-:Y:S01]  /*15fa0*/  ISETP.GE.AND P4, PT, R2, R5, PT ;  /* 0x000000050200720c */ /* 0x000fe20003f86270 */
[----:B------:R-:W-:Y:S02]  /*15fb0*/  IMAD.MOV.U32 R13, RZ, RZ, R0 ;  /* 0x000000ffff0d7224 */ /* 0x000fe400078e0000 */
[----:B------:R-:W-:-:S10]  /*15fc0*/  IMAD.MOV.U32 R2, RZ, RZ, R14 ;  /* 0x000000ffff027224 */ /* 0x000fd400078e000e */
[----:B------:R-:W-:Y:S05]  /*15fd0*/  WARPSYNC.COLLECTIVE R15, `(.L_x_1312) ;  /* 0x000000000f087348 */ /* 0x000fea0003c00000 */
[----:B------:R0:W1:Y:S02]  /*15fe0*/  SHFL.IDX P6, R14, R13, R12, R11 ;  /* 0x0000000c0d0e7389 */ /* 0x00006400000c000b */
[----:B01----:R-:W-:Y:S01]  /*15ff0*/  ENDCOLLECTIVE ;  /* 0x000000000000791b */ /* 0x003fe20003800000 */
.L_x_1312:
        /* <DEDUP_REMOVED lines=18> */
.L_x_1313:
[----:B------:R-:W-:Y:S02]  /*16120*/  IMAD.MOV.U32 R13, RZ, RZ, R0 ;  /* 0x000000ffff0d7224 */ /* 0x000fe400078e0000 */
[----:B------:R-:W-:-:S07]  /*16130*/  IMAD.MOV.U32 R6, RZ, RZ, R14 ;  /* 0x000000ffff067224 */ /* 0x000fce00078e000e */
[----:B------:R-:W-:Y:S05]  /*16140*/  WARPSYNC.COLLECTIVE R15, `(.L_x_1314) ;  /* 0x000000000f087348 */ /* 0x000fea0003c00000 */
[----:B------:R0:W1:Y:S02]  /*16150*/  SHFL.IDX P6, R14, R13, R12, R11 ;  /* 0x0000000c0d0e7389 */ /* 0x00006400000c000b */
[----:B01----:R-:W-:Y:S01]  /*16160*/  ENDCOLLECTIVE ;  /* 0x000000000000791b */ /* 0x003fe20003800000 */
.L_x_1314:
[----:B------:R-:W-:Y:S01]  /*16170*/  IMAD.MOV.U32 R0, RZ, RZ, R14 ;  /* 0x000000ffff007224 */ /* 0x000fe200078e000e */
[----:B------:R-:W-:Y:S06]  /*16180*/  BRA `(.L_x_1315) ;  /* 0xffffffc000747947 */ /* 0x000fec000383ffff */
.L_x_1213:
[----:B0-----:R0:W1:Y:S02]  /*16190*/  SYNCS.PHASECHK.TRANS64.TRYWAIT P0, [R17+URZ+0x2a820], R0 ;  /* 0x02a82000110075a7 */ /* 0x001064000800017f */
[----:B-1----:R-:W-:Y:S05]  /*161a0*/  @!P0 NANOSLEEP.SYNCS 0x989680 ;  /* 0x009896800000895d */ /* 0x002fea0003900000 */
[----:B------:R-:W1:Y:S02]  /*161b0*/  @!P0 SYNCS.PHASECHK.TRANS64 P0, [R17+URZ+0x2a820], R0 ;  /* 0x02a82000110085a7 */ /* 0x000e64000800007f */
[----:B-1----:R-:W-:Y:S05]  /*161c0*/  @!P0 BRA `(.L_x_1213) ;  /* 0xfffffffc00f08947 */ /* 0x002fea000383ffff */
[----:B------:R-:W-:Y:S05]  /*161d0*/  BRA `(.L_x_1316) ;  /* 0xffffffc000ec7947 */ /* 0x000fea000383ffff */
.L_x_1220:
[----:B0-----:R0:W1:Y:S02]  /*161e0*/  SYNCS.PHASECHK.TRANS64.TRYWAIT P0, [R3+URZ+0x2a840], R2 ;  /* 0x02a84002030075a7 */ /* 0x001064000800017f */
[----:B-1----:R-:W-:Y:S05]  /*161f0*/  @!P0 NANOSLEEP.SYNCS 0x989680 ;  /* 0x009896800000895d */ /* 0x002fea0003900000 */
[----:B------:R-:W1:Y:S02]  /*16200*/  @!P0 SYNCS.PHASECHK.TRANS64 P0, [R3+URZ+0x2a840], R2 ;  /* 0x02a84002030085a7 */ /* 0x000e64000800007f */
[----:B-1----:R-:W-:Y:S05]  /*16210*/  @!P0 BRA `(.L_x_1220) ;  /* 0xfffffffc00f08947 */ /* 0x002fea000383ffff */
[----:B------:R-:W-:Y:S05]  /*16220*/  BRA `(.L_x_1317) ;  /* 0xffffffc400a87947 */ /* 0x000fea000383ffff */
.L_x_1227:
[----:B0-----:R0:W1:Y:S02]  /*16230*/  SYNCS.PHASECHK.TRANS64.TRYWAIT P0, [R3+URZ+0x60], R2 ;  /* 0x00006002030075a7 */ /* 0x001064000800017f */
[----:B-1----:R-:W-:Y:S05]  /*16240*/  @!P0 NANOSLEEP.SYNCS 0x989680 ;  /* 0x009896800000895d */ /* 0x002fea0003900000 */
[----:B------:R-:W1:Y:S02]  /*16250*/  @!P0 SYNCS.PHASECHK.TRANS64 P0, [R3+URZ+0x60], R2 ;  /* 0x00006002030085a7 */ /* 0x000e64000800007f */
[----:B-1----:R-:W-:Y:S05]  /*16260*/  @!P0 BRA `(.L_x_1227) ;  /* 0xfffffffc00f08947 */ /* 0x002fea000383ffff */
[----:B------:R-:W-:Y:S05]  /*16270*/  BRA `(.L_x_1318) ;  /* 0xffffffc800b47947 */ /* 0x000fea000383ffff */
.L_x_1237:
[----:B--2---:R2:W3:Y:S02]  /*16280*/  SYNCS.PHASECHK.TRANS64.TRYWAIT P0, [R3+URZ+0x2a840], R2 ;  /* 0x02a84002030075a7 */ /* 0x0044e4000800017f */
[----:B---3--:R-:W-:Y:S05]  /*16290*/  @!P0 NANOSLEEP.SYNCS 0x989680 ;  /* 0x009896800000895d */ /* 0x008fea0003900000 */
[----:B------:R-:W3:Y:S02]  /*162a0*/  @!P0 SYNCS.PHASECHK.TRANS64 P0, [R3+URZ+0x2a840], R2 ;  /* 0x02a84002030085a7 */ /* 0x000ee4000800007f */
[----:B---3--:R-:W-:Y:S05]  /*162b0*/  @!P0 BRA `(.L_x_1237) ;  /* 0xfffffffc00f08947 */ /* 0x008fea000383ffff */
[----:B------:R-:W-:Y:S05]  /*162c0*/  BRA `(.L_x_1319) ;  /* 0xffffffd0003c7947 */ /* 0x000fea000383ffff */
.L_x_1244:
[----:B0-----:R0:W1:Y:S02]  /*162d0*/  SYNCS.PHASECHK.TRANS64.TRYWAIT P0, [R2+URZ+0x60], R3 ;  /* 0x00006003020075a7 */ /* 0x001064000800017f */
[----:B-1----:R-:W-:Y:S05]  /*162e0*/  @!P0 NANOSLEEP.SYNCS 0x989680 ;  /* 0x009896800000895d */ /* 0x002fea0003900000 */
[----:B------:R-:W1:Y:S02]  /*162f0*/  @!P0 SYNCS.PHASECHK.TRANS64 P0, [R2+URZ+0x60], R3 ;  /* 0x00006003020085a7 */ /* 0x000e64000800007f */
[----:B-1----:R-:W-:Y:S05]  /*16300*/  @!P0 BRA `(.L_x_1244) ;  /* 0xfffffffc00f08947 */ /* 0x002fea000383ffff */
[----:B------:R-:W-:Y:S05]  /*16310*/  BRA `(.L_x_1320) ;  /* 0xffffffd400487947 */ /* 0x000fea000383ffff */
.L_x_1253:
[----:B-1----:R1:W2:Y:S02]  /*16320*/  SYNCS.PHASECHK.TRANS64.TRYWAIT P0, [R2+URZ+0x2a840], R3 ;  /* 0x02a84003020075a7 */ /* 0x0022a4000800017f */
[----:B--2---:R-:W-:Y:S05]  /*16330*/  @!P0 NANOSLEEP.SYNCS 0x989680 ;  /* 0x009896800000895d */ /* 0x004fea0003900000 */
[----:B------:R-:W2:Y:S02]  /*16340*/  @!P0 SYNCS.PHASECHK.TRANS64 P0, [R2+URZ+0x2a840], R3 ;  /* 0x02a84003020085a7 */ /* 0x000ea4000800007f */
[----:B--2---:R-:W-:Y:S05]  /*16350*/  @!P0 BRA `(.L_x_1253) ;  /* 0xfffffffc00f08947 */ /* 0x004fea000383ffff */
[----:B------:R-:W-:Y:S05]  /*16360*/  BRA `(.L_x_1321) ;  /* 0xffffffd800a07947 */ /* 0x000fea000383ffff */
.L_x_1260:
[----:B0-----:R0:W1:Y:S02]  /*16370*/  SYNCS.PHASECHK.TRANS64.TRYWAIT P0, [R2+URZ+0x60], R5 ;  /* 0x00006005020075a7 */ /* 0x001064000800017f */
[----:B-1----:R-:W-:Y:S05]  /*16380*/  @!P0 NANOSLEEP.SYNCS 0x989680 ;  /* 0x009896800000895d */ /* 0x002fea0003900000 */
[----:B------:R-:W1:Y:S02]  /*16390*/  @!P0 SYNCS.PHASECHK.TRANS64 P0, [R2+URZ+0x60], R5 ;  /* 0x00006005020085a7 */ /* 0x000e64000800007f */
[----:B-1----:R-:W-:Y:S05]  /*163a0*/  @!P0 BRA `(.L_x_1260) ;  /* 0xfffffffc00f08947 */ /* 0x002fea000383ffff */
[----:B------:R-:W-:Y:S05]  /*163b0*/  BRA `(.L_x_1322) ;  /* 0xffffffdc00ac7947 */ /* 0x000fea000383ffff */
.L_x_1271:
[----:B0-----:R0:W1:Y:S02]  /*163c0*/  SYNCS.PHASECHK.TRANS64.TRYWAIT P0, [R2+URZ+0x2a860], R3 ;  /* 0x02a86003020075a7 */ /* 0x001064000800017f */
[----:B-1----:R-:W-:Y:S05]  /*163d0*/  @!P0 NANOSLEEP.SYNCS 0x989680 ;  /* 0x009896800000895d */ /* 0x002fea0003900000 */
[----:B------:R-:W1:Y:S02]  /*163e0*/  @!P0 SYNCS.PHASECHK.TRANS64 P0, [R2+URZ+0x2a860], R3 ;  /* 0x02a86003020085a7 */ /* 0x000e64000800007f */
[----:B-1----:R-:W-:Y:S05]  /*163f0*/  @!P0 BRA `(.L_x_1271) ;  /* 0xfffffffc00f08947 */ /* 0x002fea000383ffff */
[----:B------:R-:W-:Y:S05]  /*16400*/  BRA `(.L_x_1323) ;  /* 0xffffffe000f07947 */ /* 0x000fea000383ffff */
.L_x_1278:
[----:B------:R-:W-:Y:S01]  /*16410*/  BSSY B0, `(.L_x_1324) ;  /* 0x0000008000007945 */ /* 0x000fe20003800000 */
[----:B-----5:R-:W-:Y:S02]  /*16420*/  IMAD.MOV.U32 R13, RZ, RZ, R2 ;  /* 0x000000ffff0d7224 */ /* 0x020fe400078e0002 */
[----:B------:R-:W-:Y:S02]  /*16430*/  IMAD.MOV.U32 R12, RZ, RZ, RZ ;  /* 0x000000ffff0c7224 */ /* 0x000fe400078e00ff */
[----:B------:R-:W-:Y:S02]  /*16440*/  IMAD.MOV.U32 R11, RZ, RZ, 0x1f ;  /* 0x0000001fff0b7424 */ /* 0x000fe400078e00ff */
[----:B------:R-:W-:-:S07]  /*16450*/  IMAD.MOV.U32 R15, RZ, RZ, -0x1 ;  /* 0xffffffffff0f7424 */ /* 0x000fce00078e00ff */
[----:B0-----:R-:W-:Y:S05]  /*16460*/  WARPSYNC.COLLECTIVE R15, `(.L_x_1325) ;  /* 0x000000000f087348 */ /* 0x001fea0003c00000 */
[----:B------:R1:W2:Y:S02]  /*16470*/  SHFL.IDX P6, R14, R13, R12, R11 ;  /* 0x0000000c0d0e7389 */ /* 0x0002a400000c000b */
[----:B012---:R-:W-:Y:S01]  /*16480*/  ENDCOLLECTIVE ;  /* 0x000000000000791b */ /* 0x007fe20003800000 */
.L_x_1325:
[----:B------:R-:W-:Y:S05]  /*16490*/  BSYNC B0 ;  /* 0x0000000000007941 */ /* 0x000fea0003800000 */
.L_x_1324:
[----:B------:R-:W-:Y:S05]  /*164a0*/  BRA `(.L_x_1326) ;  /* 0xffffffe400e87947 */ /* 0x000fea000383ffff */
.L_x_1281:
[----:B0-----:R0:W1:Y:S02]  /*164b0*/  SYNCS.PHASECHK.TRANS64.TRYWAIT P0, [R0+URZ+0x2a820], R3 ;  /* 0x02a82003000075a7 */ /* 0x001064000800017f */
[----:B-1----:R-:W-:Y:S05]  /*164c0*/  @!P0 NANOSLEEP.SYNCS 0x989680 ;  /* 0x009896800000895d */ /* 0x002fea0003900000 */
[----:B------:R-:W1:Y:S02]  /*164d0*/  @!P0 SYNCS.PHASECHK.TRANS64 P0, [R0+URZ+0x2a820], R3 ;  /* 0x02a82003000085a7 */ /* 0x000e64000800007f */
[----:B-1----:R-:W-:Y:S05]  /*164e0*/  @!P0 BRA `(.L_x_1281) ;  /* 0xfffffffc00f08947 */ /* 0x002fea000383ffff */
[----:B------:R-:W-:Y:S05]  /*164f0*/  BRA `(.L_x_1327) ;  /* 0xffffffe800347947 */ /* 0x000fea000383ffff */
.L_x_1282:
[----:B------:R-:W1:Y:S01]  /*16500*/  S2R R2, SR_TID.X ;  /* 0x0000000000027919 */ /* 0x000e620000002100 */
[----:B------:R-:W-:Y:S01]  /*16510*/  BSSY B0, `(.L_x_1328) ;  /* 0x000000a000007945 */ /* 0x000fe20003800000 */
[----:B------:R-:W-:Y:S02]  /*16520*/  IMAD.MOV.U32 R12, RZ, RZ, RZ ;  /* 0x000000ffff0c7224 */ /* 0x000fe400078e00ff */
[----:B------:R-:W-:Y:S02]  /*16530*/  IMAD.MOV.U32 R11, RZ, RZ, 0x1f ;  /* 0x0000001fff0b7424 */ /* 0x000fe400078e00ff */
[----:B------:R-:W-:Y:S01]  /*16540*/  IMAD.MOV.U32 R15, RZ, RZ, -0x1 ;  /* 0xffffffffff0f7424 */ /* 0x000fe200078e00ff */
[----:B-1----:R-:W-:-:S04]  /*16550*/  SHF.R.U32.HI R2, RZ, 0x5, R2 ;  /* 0x00000005ff027819 */ /* 0x002fc80000011602 */
[----:B------:R-:W-:-:S05]  /*16560*/  LOP3.LUT R2, R2, 0x3, RZ, 0xc0, !PT ;  /* 0x0000000302027812 */ /* 0x000fca00078ec0ff */
[----:B------:R-:W-:-:S07]  /*16570*/  IMAD.MOV.U32 R13, RZ, RZ, R2 ;  /* 0x000000ffff0d7224 */ /* 0x000fce00078e0002 */
[----:B0-----:R-:W-:Y:S05]  /*16580*/  WARPSYNC.COLLECTIVE R15, `(.L_x_1329) ;  /* 0x000000000f087348 */ /* 0x001fea0003c00000 */
[----:B------:R1:W2:Y:S02]  /*16590*/  SHFL.IDX P6, R14, R13, R12, R11 ;  /* 0x0000000c0d0e7389 */ /* 0x0002a400000c000b */
[----:B012---:R-:W-:Y:S01]  /*165a0*/  ENDCOLLECTIVE ;  /* 0x000000000000791b */ /* 0x007fe20003800000 */
.L_x_1329:
[----:B------:R-:W-:Y:S05]  /*165b0*/  BSYNC B0 ;  /* 0x0000000000007941 */ /* 0x000fea0003800000 */
.L_x_1328:
[----:B------:R-:W-:Y:S05]  /*165c0*/  BRA `(.L_x_1330) ;  /* 0xffffffe8001c7947 */ /* 0x000fea000383ffff */
.L_x_1285:
[----:B------:R-:W-:Y:S01]  /*165d0*/  BSSY B1, `(.L_x_1331) ;  /* 0x0000006000017945 */ /* 0x000fe20003800000 */
[----:B------:R-:W-:-:S07]  /*165e0*/  IMAD.MOV.U32 R15, RZ, RZ, -0x1 ;  /* 0xffffffffff0f7424 */ /* 0x000fce00078e00ff */
[----:B01----:R-:W-:Y:S05]  /*165f0*/  WARPSYNC.COLLECTIVE R15, `(.L_x_1332) ;  /* 0x000000000f0c7348 */ /* 0x003fea0003c00000 */
[----:B------:R-:W-:Y:S02]  /*16600*/  ELECT P6, UR62, PT ;  /* 0x00000000003e782f */ /* 0x000fe400038c0000 */
[----:B------:R-:W-:Y:S01]  /*16610*/  MOV R14, UR62 ;  /* 0x0000003e000e7c02 */ /* 0x000fe20008000f00 */
[----:B01----:R-:W-:Y:S10]  /*16620*/  ENDCOLLECTIVE ;  /* 0x000000000000791b */ /* 0x003ff40003800000 */
.L_x_1332:
[----:B------:R-:W-:Y:S05]  /*16630*/  BSYNC B1 ;  /* 0x0000000000017941 */ /* 0x000fea0003800000 */
.L_x_1331:
[----:B------:R-:W-:Y:S05]  /*16640*/  BRA `(.L_x_1333) ;  /* 0xffffffe800147947 */ /* 0x000fea000383ffff */
.L_x_1287:
[----:B0-----:R0:W1:Y:S02]  /*16650*/  SYNCS.PHASECHK.TRANS64.TRYWAIT P0, [R6+URZ], R5 ;  /* 0x00000005060075a7 */ /* 0x001064000800017f */
[----:B-1----:R-:W-:Y:S05]  /*16660*/  @!P0 NANOSLEEP.SYNCS 0x989680 ;  /* 0x009896800000895d */ /* 0x002fea0003900000 */
[----:B------:R-:W1:Y:S02]  /*16670*/  @!P0 SYNCS.PHASECHK.TRANS64 P0, [R6+URZ], R5 ;  /* 0x00000005060085a7 */ /* 0x000e64000800007f */
[----:B-1----:R-:W-:Y:S05]  /*16680*/  @!P0 BRA `(.L_x_1287) ;  /* 0xfffffffc00f08947 */ /* 0x002fea000383ffff */
[----:B------:R-:W-:Y:S05]  /*16690*/  BRA `(.L_x_1334) ;  /* 0xffffffe800547947 */ /* 0x000fea000383ffff */
.L_x_1288:
[----:B-1----:R1:W2:Y:S02]  /*166a0*/  SYNCS.PHASECHK.TRANS64.TRYWAIT P0, [R3+URZ], R2 ;  /* 0x00000002030075a7 */ /* 0x0022a4000800017f */
[----:B--2---:R-:W-:Y:S05]  /*166b0*/  @!P0 NANOSLEEP.SYNCS 0x989680 ;  /* 0x009896800000895d */ /* 0x004fea0003900000 */
[----:B------:R-:W2:Y:S02]  /*166c0*/  @!P0 SYNCS.PHASECHK.TRANS64 P0, [R3+URZ], R2 ;  /* 0x00000002030085a7 */ /* 0x000ea4000800007f */
[----:B--2---:R-:W-:Y:S05]  /*166d0*/  @!P0 BRA `(.L_x_1288) ;  /* 0xfffffffc00f08947 */ /* 0x004fea000383ffff */
[----:B------:R-:W-:Y:S05]  /*166e0*/  BRA `(.L_x_1335) ;  /* 0xffffffe800487947 */ /* 0x000fea000383ffff */
.L_x_1290:
[----:B-1----:R1:W2:Y:S02]  /*166f0*/  SYNCS.PHASECHK.TRANS64.TRYWAIT P0, [R18+URZ], R5 ;  /* 0x00000005120075a7 */ /* 0x0022a4000800017f */
[----:B--2---:R-:W-:Y:S05]  /*16700*/  @!P0 NANOSLEEP.SYNCS 0x989680 ;  /* 0x009896800000895d */ /* 0x004fea0003900000 */
[----:B------:R-:W2:Y:S02]  /*16710*/  @!P0 SYNCS.PHASECHK.TRANS64 P0, [R18+URZ], R5 ;  /* 0x00000005120085a7 */ /* 0x000ea4000800007f */
[----:B--2---:R-:W-:Y:S05]  /*16720*/  @!P0 BRA `(.L_x_1290) ;  /* 0xfffffffc00f08947 */ /* 0x004fea000383ffff */
[----:B------:R-:W-:Y:S05]  /*16730*/  BRA `(.L_x_1336) ;  /* 0xffffffe8004c7947 */ /* 0x000fea000383ffff */
.L_x_1337:
        /* <DEDUP_REMOVED lines=12> */
.L_x_15278:


//--------------------- .text._ZN7cutlass13device_kernelIN5flash11enable_sm90INS1_16FlashAttnFwdSm90INS1_25CollectiveMainloopFwdSm90ILi2EN4cute5tupleIJNS5_1CILi1EEES8_S8_EEENS6_IJNS7_ILi128EEENS7_ILi96EEENS7_ILi192EEEEEELi128ENS_6half_tEfNS_4arch4Sm90ELb0ELb1ELb1ELb1ELb0ELb0ELb0ELb1ELb1ELb1ELb0ELb0EEENS1_21CollectiveEpilogueFwdINS6_IJSA_SA_SB_EEES9_SE_SG_Li256ELb1ELb1ELb0ELb0EEENS1_36VarlenDynamicPersistentTileSchedulerILi128ELi96ELi256ELi128ELb0ELb1ELb1ELb1ELb0ELb1EEEEEEEEEvNT_6ParamsE --------------------------
	.section	.text._ZN7cutlass13device_kernelIN5flash11enable_sm90INS1_16FlashAttnFwdSm90INS1_25CollectiveMainloopFwdSm90ILi2EN4cute5tupleIJNS5_1CILi1EEES8_S8_EEENS6_IJNS7_ILi128EEENS7_ILi96EEENS7_ILi192EEEEEELi128ENS_6half_tEfNS_4arch4Sm90ELb0ELb1ELb1ELb1ELb0ELb0ELb0ELb1ELb1ELb1ELb0ELb0EEENS1_21CollectiveEpilogueFwdINS6_IJSA_SA_SB_EEES9_SE_SG_Li256ELb1ELb1ELb0ELb0EEENS1_36VarlenDynamicPersistentTileSchedulerILi128ELi96ELi256ELi128ELb0ELb1ELb1ELb1ELb0ELb1EEEEEEEEEvNT_6ParamsE,"ax",@progbits
	.align	128
.text._ZN7cutlass13device_kernelIN5flash11enable_sm90INS1_16FlashAttnFwdSm90INS1_25CollectiveMainloopFwdSm90ILi2EN4cute5tupleIJNS5_1CILi1EEES8_S8_EEENS6_IJNS7_ILi128EEENS7_ILi96EEENS7_ILi192EEEEEELi128ENS_6half_tEfNS_4arch4Sm90ELb0ELb1ELb1ELb1ELb0ELb0ELb0ELb1ELb1ELb1ELb0ELb0EEENS1_21CollectiveEpilogueFwdINS6_IJSA_SA_SB_EEES9_SE_SG_Li256ELb1ELb1ELb0ELb0EEENS1_36VarlenDynamicPersistentTileSchedulerILi128ELi96ELi256ELi128ELb0ELb1ELb1ELb1ELb0ELb1EEEEEEEEEvNT_6ParamsE:
        .type           _ZN7cutlass13device_kernelIN5flash11enable_sm90INS1_16FlashAttnFwdSm90INS1_25CollectiveMainloopFwdSm90ILi2EN4cute5tupleIJNS5_1CILi1EEES8_S8_EEENS6_IJNS7_ILi128EEENS7_ILi96EEENS7_ILi192EEEEEELi128ENS_6half_tEfNS_4arch4Sm90ELb0ELb1ELb1ELb1ELb0ELb0ELb0ELb1ELb1ELb1ELb0ELb0EEENS1_21CollectiveEpilogueFwdINS6_IJSA_SA_SB_EEES9_SE_SG_Li256ELb1ELb1ELb0ELb0EEENS1_36VarlenDynamicPersistentTileSchedulerILi128ELi96ELi256ELi128ELb0ELb1ELb1ELb1ELb0ELb1EEEEEEEEEvNT_6ParamsE,@function
        .size           _ZN7cutlass13device_kernelIN5flash11enable_sm90INS1_16FlashAttnFwdSm90INS1_25CollectiveMainloopFwdSm90ILi2EN4cute5tupleIJNS5_1CILi1EEES8_S8_EEENS6_IJNS7_ILi128EEENS7_ILi96EEENS7_ILi192EEEEEELi128ENS_6half_tEfNS_4arch4Sm90ELb0ELb1ELb1ELb1ELb0ELb0ELb0ELb1ELb1ELb1ELb0ELb0EEENS1_21CollectiveEpilogueFwdINS6_IJSA_SA_SB_EEES9_SE_SG_Li256ELb1ELb1ELb0ELb0EEENS1_36VarlenDynamicPersistentTileSchedulerILi128ELi96ELi256ELi128ELb0ELb1ELb1ELb1ELb0ELb1EEEEEEEEEvNT_6ParamsE,(.L_x_15279 - _ZN7cutlass13device_kernelIN5flash11enable_sm90INS1_16FlashAttnFwdSm90INS1_25CollectiveMainloopFwdSm90ILi2EN4cute5tupleIJNS5_1CILi1EEES8_S8_EEENS6_IJNS7_ILi128EEENS7_ILi96EEENS7_ILi192EEEEEELi128ENS_6half_tEfNS_4arch4Sm90ELb0ELb1ELb1ELb1ELb0ELb0ELb0ELb1ELb1ELb1ELb0ELb0EEENS1_21CollectiveEpilogueFwdINS6_IJSA_SA_SB_EEES9_SE_SG_Li256ELb1ELb1ELb0ELb0EEENS1_36VarlenDynamicPersistentTileSchedulerILi128ELi96ELi256ELi128ELb0ELb1ELb1ELb1ELb0ELb1EEEEEEEEEvNT_6ParamsE)
        .other          _ZN7cutlass13device_kernelIN5flash11enable_sm90INS1_16FlashAttnFwdSm90INS1_25CollectiveMainloopFwdSm90ILi2EN4cute5tupleIJNS5_1CILi1EEES8_S8_EEENS6_IJNS7_ILi128EEENS7_ILi96EEENS7_ILi192EEEEEELi128ENS_6half_tEfNS_4arch4Sm90ELb0ELb1ELb1ELb1ELb0ELb0ELb0ELb1ELb1ELb1ELb0ELb0EEENS1_21CollectiveEpilogueFwdINS6_IJSA_SA_SB_EEES9_SE_SG_Li256ELb1ELb1ELb0ELb0EEENS1_36VarlenDynamicPersistentTileSchedulerILi128ELi96ELi256ELi128ELb0ELb1ELb1ELb1ELb0ELb1EEEEEEEEEvNT_6ParamsE,@"STO_CUDA_ENTRY STV_DEFAULT"
_ZN7cutlass13device_kernelIN5flash11enable_sm90INS1_16FlashAttnFwdSm90INS1_25CollectiveMainloopFwdSm90ILi2EN4cute5tupleIJNS5_1CILi1EEES8_S8_EEENS6_IJNS7_ILi128EEENS7_ILi96EEENS7_ILi192EEEEEELi128ENS_6half_tEfNS_4arch4Sm90ELb0ELb1ELb1ELb1ELb0ELb0ELb0ELb1ELb1ELb1ELb0ELb0EEENS1_21CollectiveEpilogueFwdINS6_IJSA_SA_SB_EEES9_SE_SG_Li256ELb1ELb1ELb0ELb0EEENS1_36VarlenDynamicPersistentTileSchedulerILi128ELi96ELi256ELi128ELb0ELb1ELb1ELb1ELb0ELb1EEEEEEEEEvNT_6ParamsE:
        /* <DEDUP_REMOVED lines=18> */
.L_x_1339:
[----:B------:R-:W-:Y:S05]  /*0120*/  BSYNC B0 ;  /* 0x0000000000007941 */ /* 0x000fea0003800000 */
.L_x_1338:
        /* <DEDUP_REMOVED lines=41> */
.L_x_1340:
        /* <DEDUP_REMOVED lines=22> */
.L_x_1341:
        /* <DEDUP_REMOVED lines=18> */
.L_x_1342:
        /* <DEDUP_REMOVED lines=22> */
.L_x_1343:
        /* <DEDUP_REMOVED lines=22> */
.L_x_1344:
        /* <DEDUP_REMOVED lines=8> */
.L_x_1346:
        /* <DEDUP_REMOVED lines=15> */
[----:B------:R-:W-:Y:S01]  /*0a70*/  IMAD.MOV.U32 R166, RZ, RZ, RZ ;  /* 0x000000ffffa67224 */ /* 0x000fe200078e00ff */
[----:B------:R-:W-:Y:S01]  /*0a80*/  UMOV UR36, URZ ;  /* 0x0000003f00247c82 */ /* 0x000fe20008000000 */
[----:B------:R-:W-:Y:S01]  /*0a90*/  UMOV UR37, URZ ;  /* 0x0000003f00257c82 */ /* 0x000fe20008000000 */
[----:B------:R-:W0:Y:S02]  /*0aa0*/  S2R R0, SR_TID.X ;  /* 0x0000000000007919 */ /* 0x000e240000002100 */
[----:B0-----:R-:W-:-:S05]  /*0ab0*/  VIADD R173, R0, 0xffffff80 ;  /* 0xffffff8000ad7836 */ /* 0x001fca0000000000 */
[----:B------:R-:W-:-:S04]  /*0ac0*/  SHF.R.S32.HI R0, RZ, 0x1f, R173 ;  /* 0x0000001fff007819 */ /* 0x000fc800000114ad */
[CC--:B------:R-:W-:Y:S02]  /*0ad0*/  LEA.HI R3, R0.reuse, R173.reuse, RZ, 0x7 ;  /* 0x000000ad00037211 */ /* 0x0c0fe400078f38ff */
[CC--:B------:R-:W-:Y:S02]  /*0ae0*/  LEA.HI R4, R0.reuse, R173.reuse, RZ, 0x5 ;  /* 0x000000ad00047211 */ /* 0x0c0fe400078f28ff */
[----:B------:R-:W-:Y:S02]  /*0af0*/  LEA.HI R10, R0, R173, RZ, 0x2 ;  /* 0x000000ad000a7211 */ /* 0x000fe400078f10ff */
[----:B------:R-:W-:Y:S01]  /*0b00*/  SHF.R.S32.HI R168, RZ, 0x7, R3 ;  /* 0x00000007ffa87819 */ /* 0x000fe20000011403 */
[----:B------:R-:W-:Y:S01]  /*0b10*/  IMAD.SHL.U32 R6, R4, 0x20, RZ ;  /* 0x0000002004067824 */ /* 0x000fe200078e00ff */
[----:B------:R-:W-:-:S04]  /*0b20*/  LOP3.LUT R10, R10, 0xfffffffc, RZ, 0xc0, !PT ;  /* 0xfffffffc0a0a7812 */ /* 0x000fc800078ec0ff */
[----:B------:R-:W-:Y:S01]  /*0b30*/  LOP3.LUT R7, R6, 0xfffffc00, RZ, 0xc0, !PT ;  /* 0xfffffc0006077812 */ /* 0x000fe200078ec0ff */
[----:B------:R-:W-:Y:S01]  /*0b40*/  IMAD.IADD R10, R173, 0x1, -R10 ;  /* 0x00000001ad0a7824 */ /* 0x000fe200078e0a0a */
[----:B--2---:R-:W-:Y:S02]  /*0b50*/  R2UR UR4, R2 ;  /* 0x00000000020472ca */ /* 0x004fe400000e0000 */
[C---:B------:R-:W-:Y:S02]  /*0b60*/  LOP3.LUT R2, R3.reuse, 0xffffff80, RZ, 0xc0, !PT ;  /* 0xffffff8003027812 */ /* 0x040fe400078ec0ff */
[----:B------:R-:W-:-:S03]  /*0b70*/  LEA.HI R3, R3, R168, RZ, 0x1 ;  /* 0x000000a803037211 */ /* 0x000fc600078f08ff */
[----:B------:R-:W-:Y:S01]  /*0b80*/  IMAD.IADD R167, R173, 0x1, -R2 ;  /* 0x00000001ada77824 */ /* 0x000fe200078e0a02 */
[CC--:B------:R-:W-:Y:S02]  /*0b90*/  LEA.HI R2, R0.reuse, R173.reuse, RZ, 0x4 ;  /* 0x000000ad00027211 */ /* 0x0c0fe400078f20ff */
[----:B------:R-:W-:Y:S02]  /*0ba0*/  LEA.HI R0, R0, R173, RZ, 0x3 ;  /* 0x000000ad00007211 */ /* 0x000fe400078f18ff */
[----:B------:R-:W-:Y:S01]  /*0bb0*/  SHF.R.S32.HI R8, RZ, 0x1f, R167 ;  /* 0x0000001fff087819 */ /* 0x000fe200000114a7 */
[----:B------:R-:W-:Y:S01]  /*0bc0*/  ULOP3.LUT UR61, UR4, 0x1, URZ, 0xfc, !UPT ;  /* 0x00000001043d7892 */ /* 0x000fe2000f8efc3f */
[----:B------:R-:W-:Y:S02]  /*0bd0*/  SHF.R.S32.HI R5, RZ, 0x4, R2 ;  /* 0x00000004ff057819 */ /* 0x000fe40000011402 */
[----:B------:R-:W-:Y:S02]  /*0be0*/  LEA.HI R9, R8, R167, RZ, 0x2 ;  /* 0x000000a708097211 */ /* 0x000fe400078f10ff */
[----:B------:R-:W-:-:S02]  /*0bf0*/  LOP3.LUT R4, R2, 0x3fffff0, RZ, 0xc0, !PT ;  /* 0x03fffff002047812 */ /* 0x000fc400078ec0ff */
[--C-:B------:R-:W-:Y:S02]  /*0c00*/  SHF.R.S32.HI R6, RZ, 0x2, R9.reuse ;  /* 0x00000002ff067819 */ /* 0x100fe40000011409 */
[----:B------:R-:W-:Y:S01]  /*0c10*/  SHF.R.S32.HI R11, RZ, 0x1f, R9 ;  /* 0x0000001fff0b7819 */ /* 0x000fe20000011409 */
[----:B------:R-:W-:Y:S01]  /*0c20*/  IMAD.IADD R4, R173, 0x1, -R4 ;  /* 0x00000001ad047824 */ /* 0x000fe200078e0a04 */
[----:B------:R-:W-:Y:S02]  /*0c30*/  LEA.HI R2, R2, R5, RZ, 0x1 ;  /* 0x0000000502027211 */ /* 0x000fe400078f08ff */
[----:B------:R-:W-:Y:S01]  /*0c40*/  LEA.HI R11, R11, R6, RZ, 0x3 ;  /* 0x000000060b0b7211 */ /* 0x000fe200078f18ff */
[----:B------:R-:W-:Y:S01]  /*0c50*/  IMAD R7, R4, 0x40, R7 ;  /* 0x0000004004077824 */ /* 0x000fe200078e0207 */
[----:B------:R-:W-:Y:S02]  /*0c60*/  LOP3.LUT R162, R0, 0xfffffff8, RZ, 0xc0, !PT ;  /* 0xfffffff800a27812 */ /* 0x000fe400078ec0ff */
[----:B------:R-:W-:-:S02]  /*0c70*/  LOP3.LUT R11, R11, 0xfffffff8, RZ, 0xc0, !PT ;  /* 0xfffffff80b0b7812 */ /* 0x000fc400078ec0ff */
[----:B------:R-:W-:Y:S01]  /*0c80*/  LEA.HI R8, R8, R167, RZ, 0x5 ;  /* 0x000000a708087211 */ /* 0x000fe200078f28ff */
[----:B------:R-:W-:Y:S01]  /*0c90*/  IMAD.IADD R162, R173, 0x1, -R162 ;  /* 0x00000001ada27824 */ /* 0x000fe200078e0aa2 */
[----:B------:R-:W-:Y:S01]  /*0ca0*/  LOP3.LUT R2, R2, 0x1ffffffe, RZ, 0xc0, !PT ;  /* 0x1ffffffe02027812 */ /* 0x000fe200078ec0ff */
[----:B------:R-:W-:Y:S01]  /*0cb0*/  IMAD.IADD R11, R6, 0x1, -R11 ;  /* 0x00000001060b7824 */ /* 0x000fe200078e0a0b */
[----:B------:R-:W-:Y:S01]  /*0cc0*/  SHF.R.S32.HI R8, RZ, 0x5, R8 ;  /* 0x00000005ff087819 */ /* 0x000fe20000011408 */
[----:B------:R-:W-:Y:S01]  /*0cd0*/  IMAD.SHL.U32 R160, R162, 0x8, RZ ;  /* 0x00000008a2a07824 */ /* 0x000fe200078e00ff */
[----:B------:R-:W-:Y:S01]  /*0ce0*/  LEA.HI R4, R10, R10, RZ, 0x1 ;  /* 0x0000000a0a047211 */ /* 0x000fe200078f08ff */
[----:B------:R-:W-:Y:S01]  /*0cf0*/  IMAD.IADD R2, R5, 0x1, -R2 ;  /* 0x0000000105027824 */ /* 0x000fe200078e0a02 */
[----:B------:R-:W-:Y:S01]  /*0d00*/  LOP3.LUT R3, R3, 0x3fffffe, RZ, 0xc0, !PT ;  /* 0x03fffffe03037812 */ /* 0x000fe200078ec0ff */
[----:B------:R-:W-:Y:S01]  /*0d10*/  IMAD R8, R8, 0x10, R11 ;  /* 0x0000001008087824 */ /* 0x000fe200078e020b */
[----:B------:R-:W-:Y:S01]  /*0d20*/  LOP3.LUT R5, R4, 0x1ffffffe, RZ, 0xc0, !PT ;  /* 0x1ffffffe04057812 */ /* 0x000fe200078ec0ff */
[----:B------:R-:W-:Y:S01]  /*0d30*/  IMAD R170, R2, 0x8, R7 ;  /* 0x0000000802aa7824 */ /* 0x000fe200078e0207 */
[----:B------:R-:W-:Y:S01]  /*0d40*/  LOP3.LUT R2, R9, 0x7ffffffc, RZ, 0xc0, !PT ;  /* 0x7ffffffc09027812 */ /* 0x000fe200078ec0ff */
[----:B------:R-:W-:Y:S01]  /*0d50*/  IMAD.IADD R3, R168, 0x1, -R3 ;  /* 0x00000001a8037824 */ /* 0x000fe200078e0a03 */
[----:B------:R-:W-:Y:S01]  /*0d60*/  SHF.R.S32.HI R165, RZ, 0x3, R0 ;  /* 0x00000003ffa57819 */ /* 0x000fe20000011400 */
[----:B------:R-:W-:Y:S01]  /*0d70*/  VIADD R161, R160, 0x40 ;  /* 0x00000040a0a17836 */ /* 0x000fe20000000000 */
[----:B------:R-:W-:Y:S01]  /*0d80*/  SHF.R.S32.HI R172, RZ, 0x1f, R160 ;  /* 0x0000001fffac7819 */ /* 0x000fe200000114a0 */
[----:B------:R-:W-:-:S02]  /*0d90*/  IMAD.IADD R22, R10, 0x1, -R5 ;  /* 0x000000010a167824 */ /* 0x000fc400078e0a05 */
[----:B------:R-:W-:Y:S01]  /*0da0*/  IMAD R169, R3, 0x40, R8 ;  /* 0x0000004003a97824 */ /* 0x000fe200078e0208 */
[----:B------:R-:W-:Y:S01]  /*0db0*/  SHF.R.S32.HI R171, RZ, 0x1f, R161 ;  /* 0x0000001fffab7819 */ /* 0x000fe200000114a1 */
[----:B------:R-:W-:Y:S02]  /*0dc0*/  IMAD.IADD R19, R167, 0x1, -R2 ;  /* 0x00000001a7137824 */ /* 0x000fe400078e0a02 */
[----:B------:R-:W-:-:S07]  /*0dd0*/  IMAD R22, R22, 0x8, R169 ;  /* 0x0000000816167824 */ /* 0x000fce00078e02a9 */
.L_x_1446:
[----:B0---4-:R-:W0:Y:S01]  /*0de0*/  LDC.64 R2, c[0x0][0xa28] ;  /* 0x00028a00ff027b82 */ /* 0x011e220000000a00 */
[----:B------:R-:W-:Y:S01]  /*0df0*/  IMAD.MOV.U32 R7, RZ, RZ, RZ ;  /* 0x000000ffff077224 */ /* 0x000fe200078e00ff */
[----:B------:R-:W-:-:S06]  /*0e00*/  ULDC.64 UR6, c[0x0][0x208] ;  /* 0x0000820000067ab9 */ /* 0x000fcc0000000a00 */
[----:B--2---:R-:W1:Y:S01]  /*0e10*/  LDC.64 R4, c[0x0][0xa18] ;  /* 0x00028600ff047b82 */ /* 0x004e620000000a00 */
[----:B0-----:R-:W-:-:S04]  /*0e20*/  ISETP.NE.U32.AND P0, PT, R2, RZ, PT ;  /* 0x000000ff0200720c */ /* 0x001fc80003f05070 */
[----:B------:R-:W-:Y:S02]  /*0e30*/  ISETP.NE.AND.EX P0, PT, R3, RZ, PT, P0 ;  /* 0x000000ff0300720c */ /* 0x000fe40003f05300 */
[----:B-1----:R-:W-:-:S04]  /*0e40*/  ISETP.NE.U32.AND P1, PT, R4, RZ, PT ;  /* 0x000000ff0400720c */ /* 0x002fc80003f25070 */
[----:B------:R-:W-:-:S07]  /*0e50*/  ISETP.NE.AND.EX P1, PT, R5, RZ, PT, P1 ;  /* 0x000000ff0500720c */ /* 0x000fce0003f25310 */
[----:B------:R-:W0:Y:S08]  /*0e60*/  @P0 LDC.64 R2, c[0x0][0xa28] ;  /* 0x00028a00ff020b82 */ /* 0x000e300000000a00 */
[----:B------:R-:W1:Y:S01]  /*0e70*/  @P1 LDC.64 R4, c[0x0][0xa18] ;  /* 0x00028600ff041b82 */ /* 0x000e620000000a00 */
[----:B------:R-:W-:Y:S02]  /*0e80*/  ULDC UR4, c[0x0][0x288] ;  /* 0x0000a20000047ab9 */ /* 0x000fe40000000800 */
[----:B------:R-:W-:Y:S01]  /*0e90*/  IMAD.U32 R17, RZ, RZ, UR4 ;  /* 0x00000004ff117e24 */ /* 0x000fe2000f8e00ff */
[----:B------:R-:W-:-:S02]  /*0ea0*/  ULDC.64 UR4, c[0x0][0x418] ;  /* 0x0001060000047ab9 */ /* 0x000fc40000000a00 */
[----:B------:R-:W-:-:S03]  /*0eb0*/  UISETP.NE.U32.AND UP0, UPT, UR4, URZ, UPT ;  /* 0x0000003f0400728c */ /* 0x000fc6000bf05070 */
[----:B------:R-:W-:Y:S01]  /*0ec0*/  ULDC UR4, c[0x0][0x424] ;  /* 0x0001090000047ab9 */ /* 0x000fe20000000800 */
[----:B------:R-:W-:-:S03]  /*0ed0*/  UISETP.NE.AND.EX UP0, UPT, UR5, URZ, UPT, UP0 ;  /* 0x0000003f0500728c */ /* 0x000fc6000bf05300 */
[----:B------:R-:W-:Y:S01]  /*0ee0*/  ULDC UR5, c[0x0][0x2f0] ;  /* 0x0000bc0000057ab9 */ /* 0x000fe20000000800 */
[----:B0-----:R-:W-:-:S04]  /*0ef0*/  @P0 IMAD.WIDE R2, R47, 0x4, R2 ;  /* 0x000000042f020825 */ /* 0x001fc800078e0202 */
[----:B-1----:R-:W-:Y:S01]  /*0f00*/  @P1 IMAD.WIDE R4, R47, 0x4, R4 ;  /* 0x000000042f041825 */ /* 0x002fe200078e0204 */
[----:B------:R0:W5:Y:S01]  /*0f10*/  @P0 LDG.E R7, desc[UR6][R2.64] ;  /* 0x0000000602070981 */ /* 0x000162000c1e1900 */
[----:B------:R-:W-:-:S03]  /*0f20*/  USEL UR4, UR4, 0x1, UP0 ;  /* 0x0000000104047887 */ /* 0x000fc60008000000 */
[----:B------:R0:W5:Y:S01]  /*0f30*/  @P1 LDG.E R17, desc[UR6][R4.64] ;  /* 0x0000000604111981 */ /* 0x000162000c1e1900 */
[----:B------:R-:W-:Y:S01]  /*0f40*/  ULDC.64 UR6, c[0x0][0xa20] ;  /* 0x0002880000067ab9 */ /* 0x000fe20000000a00 */
[----:B------:R-:W-:Y:S01]  /*0f50*/  UIMAD UR4, UR4, UR5, URZ ;  /* 0x00000005040472a4 */ /* 0x000fe2000f8e023f */
[----:B------:R-:W-:Y:S01]  /*0f60*/  ISETP.NE.U32.AND P2, PT, RZ, UR6, PT ;  /* 0x00000006ff007c0c */ /* 0x000fe2000bf45070 */
[----:B------:R-:W-:-:S03]  /*0f70*/  IMAD.MOV.U32 R163, RZ, RZ, R46 ;  /* 0x000000ffffa37224 */ /* 0x000fc600078e002e */
[----:B------:R-:W-:Y:S01]  /*0f80*/  ISETP.NE.AND.EX P2, PT, RZ, UR7, PT, P2 ;  /* 0x00000007ff007c0c */ /* 0x000fe2000bf45320 */
[----:B---3--:R-:W-:-:S12]  /*0f90*/  @P1 BRA `(.L_x_1347) ;  /* 0x0000000000281947 */ /* 0x008fd80003800000 */
[----:B------:R-:W-:Y:S02]  /*0fa0*/  ULDC.64 UR6, c[0x0][0xa00] ;  /* 0x0002800000067ab9 */ /* 0x000fe40000000a00 */
[----:B------:R-:W-:-:S04]  /*0fb0*/  ISETP.NE.U32.AND P0, PT, RZ, UR6, PT ;  /* 0x00000006ff007c0c */ /* 0x000fc8000bf05070 */
[----:B------:R-:W-:-:S13]  /*0fc0*/  ISETP.NE.AND.EX P0, PT, RZ, UR7, PT, P0 ;  /* 0x00000007ff007c0c */ /* 0x000fda000bf05300 */
[----:B------:R-:W-:Y:S05]  /*0fd0*/  @!P0 BRA `(.L_x_1347) ;  /* 0x0000000000188947 */ /* 0x000fea0003800000 */
[----:B0-----:R-:W0:Y:S01]  /*0fe0*/  LDC.64 R2, c[0x0][0xa00] ;  /* 0x00028000ff027b82 */ /* 0x001e220000000a00 */
[----:B------:R-:W-:Y:S01]  /*0ff0*/  ULDC.64 UR6, c[0x0][0x208] ;  /* 0x0000820000067ab9 */ /* 0x000fe20000000a00 */
[----:B0-----:R-:W-:-:S05]  /*1000*/  IMAD.WIDE R2, R47, 0x4, R2 ;  /* 0x000000042f027825 */ /* 0x001fca00078e0202 */
[----:B-----5:R-:W2:Y:S04]  /*1010*/  LDG.E R17, desc[UR6][R2.64] ;  /* 0x0000000602117981 */ /* 0x020ea8000c1e1900 */
[----:B------:R-:W2:Y:S02]  /*1020*/  LDG.E R0, desc[UR6][R2.64+0x4] ;  /* 0x0000040602007981 */ /* 0x000ea4000c1e1900 */
[----:B--2---:R-:W-:-:S07]  /*1030*/  IMAD.IADD R17, R0, 0x1, -R17 ;  /* 0x0000000100117824 */ /* 0x004fce00078e0a11 */
.L_x_1347:
[----:B------:R-:W-:Y:S02]  /*1040*/  IMAD.U32 R16, RZ, RZ, UR4 ;  /* 0x00000004ff107e24 */ /* 0x000fe4000f8e00ff */
[----:B------:R-:W-:Y:S01]  /*1050*/  IMAD.MOV.U32 R164, RZ, RZ, R47 ;  /* 0x000000ffffa47224 */ /* 0x000fe200078e002f */
[----:B------:R-:W-:Y:S06]  /*1060*/  @!P2 BRA `(.L_x_1348) ;  /* 0x000000000014a947 */ /* 0x000fec0003800000 */
[----:B0-----:R-:W0:Y:S01]  /*1070*/  LDC.64 R2, c[0x0][0xa20] ;  /* 0x00028800ff027b82 */ /* 0x001e220000000a00 */
[----:B------:R-:W-:Y:S01]  /*1080*/  ULDC.64 UR4, c[0x0][0x208] ;  /* 0x0000820000047ab9 */ /* 0x000fe20000000a00 */
[----:B0-----:R-:W-:-:S05]  /*1090*/  IMAD.WIDE R2, R47, 0x4, R2 ;  /* 0x000000042f027825 */ /* 0x001fca00078e0202 */
[----:B------:R1:W5:Y:S01]  /*10a0*/  LDG.E R16, desc[UR4][R2.64] ;  /* 0x0000000402107981 */ /* 0x000362000c1e1900 */
[----:B------:R-:W-:Y:S05]  /*10b0*/  BRA `(.L_x_1349) ;  /* 0x0000000000287947 */ /* 0x000fea0003800000 */
.L_x_1348:
[----:B------:R-:W-:Y:S02]  /*10c0*/  ULDC.64 UR4, c[0x0][0xa08] ;  /* 0x0002820000047ab9 */ /* 0x000fe40000000a00 */
[----:B------:R-:W-:-:S04]  /*10d0*/  ISETP.NE.U32.AND P0, PT, RZ, UR4, PT ;  /* 0x00000004ff007c0c */ /* 0x000fc8000bf05070 */
[----:B------:R-:W-:-:S13]  /*10e0*/  ISETP.NE.AND.EX P0, PT, RZ, UR5, PT, P0 ;  /* 0x00000005ff007c0c */ /* 0x000fda000bf05300 */
[----:B------:R-:W-:Y:S05]  /*10f0*/  @!P0 BRA `(.L_x_1349) ;  /* 0x0000000000188947 */ /* 0x000fea0003800000 */
[----:B0-----:R-:W0:Y:S01]  /*1100*/  LDC.64 R2, c[0x0][0xa08] ;  /* 0x00028200ff027b82 */ /* 0x001e220000000a00 */
[----:B------:R-:W-:Y:S01]  /*1110*/  ULDC.64 UR4, c[0x0][0x208] ;  /* 0x0000820000047ab9 */ /* 0x000fe20000000a00 */
[----:B0-----:R-:W-:-:S05]  /*1120*/  IMAD.WIDE R2, R47, 0x4, R2 ;  /* 0x000000042f027825 */ /* 0x001fca00078e0202 */
[----:B------:R-:W2:Y:S04]  /*1130*/  LDG.E R16, desc[UR4][R2.64] ;  /* 0x0000000402107981 */ /* 0x000ea8000c1e1900 */
[----:B------:R-:W2:Y:S02]  /*1140*/  LDG.E R5, desc[UR4][R2.64+0x4] ;  /* 0x0000040402057981 */ /* 0x000ea4000c1e1900 */
[----:B--2---:R-:W-:-:S07]  /*1150*/  IMAD.IADD R16, R5, 0x1, -R16 ;  /* 0x0000000105107824 */ /* 0x004fce00078e0a10 */
.L_x_1349:
[----:B------:R-:W2:Y:S01]  /*1160*/  LDC R0, c[0x0][0x448] ;  /* 0x00011200ff007b82 */ /* 0x000ea20000000800 */
[----:B------:R-:W-:Y:S02]  /*1170*/  IMAD.SHL.U32 R18, R45, 0x80, RZ ;  /* 0x000000802d127824 */ /* 0x000fe400078e00ff */
[----:B-----5:R-:W-:-:S05]  /*1180*/  IMAD.IADD R16, R16, 0x1, -R7 ;  /* 0x0000000110107824 */ /* 0x020fca00078e0a07 */
[----:B------:R-:W3:Y:S01]  /*1190*/  LDC.64 R8, c[0x0][0x9e0] ;  /* 0x00027800ff087b82 */ /* 0x000ee20000000a00 */
[----:B--2---:R-:W-:Y:S01]  /*11a0*/  ISETP.NE.AND P1, PT, R0, 0x1, PT ;  /* 0x000000010000780c */ /* 0x004fe20003f25270 */
[----:B------:R-:W-:Y:S01]  /*11b0*/  VIADD R0, R18, 0x7f ;  /* 0x0000007f12007836 */ /* 0x000fe20000000000 */
[----:B---3--:R-:W-:-:S11]  /*11c0*/  ISETP.GE.AND P2, PT, R9, 0x1, PT ;  /* 0x000000010900780c */ /* 0x008fd60003f46270 */
[----:B01----:R-:W0:Y:S08]  /*11d0*/  @P1 LDC R3, c[0x0][0x44c] ;  /* 0x00011300ff031b82 */ /* 0x003e300000000800 */
[----:B------:R-:W1:Y:S01]  /*11e0*/  @P1 LDC R5, c[0x0][0x450] ;  /* 0x00011400ff051b82 */ /* 0x000e620000000800 */
[----:B0-----:R-:W-:Y:S01]  /*11f0*/  @P1 IMAD.HI.U32 R2, R0, R3, RZ ;  /* 0x0000000300021227 */ /* 0x001fe200078e00ff */
[----:B------:R-:W-:-:S04]  /*1200*/  IADD3 R3, R16, 0x1, -R17 ;  /* 0x0000000110037810 */ /* 0x000fc80007ffe811 */
[----:B-1----:R-:W-:-:S05]  /*1210*/  @P1 SHF.R.U32.HI R0, RZ, R5, R2 ;  /* 0x00000005ff001219 */ /* 0x002fca0000011602 */
        /* <DEDUP_REMOVED lines=13> */
.L_x_1351:
[----:B------:R-:W-:-:S13]  /*12f0*/  ISETP.NE.AND P0, PT, R9, 0x1, PT ;  /* 0x000000010900780c */ /* 0x000fda0003f05270 */
[----:B------:R-:W0:Y:S02]  /*1300*/  @P0 LDC.64 R4, c[0x0][0x9e8] ;  /* 0x00027a00ff040b82 */ /* 0x000e240000000a00 */
[----:B0-----:R-:W-:-:S05]  /*1310*/  @P0 IMAD.HI.U32 R4, R2, R4, RZ ;  /* 0x0000000402040227 */ /* 0x001fca00078e00ff */
[----:B------:R-:W-:-:S07]  /*1320*/  @P0 SHF.R.U32.HI R2, RZ, R5, R4 ;  /* 0x00000005ff020219 */ /* 0x000fce0000011604 */
.L_x_1352:
[----:B------:R-:W-:-:S05]  /*1330*/  IMAD R3, R2, R9, R9 ;  /* 0x0000000902037224 */ /* 0x000fca00078e0209 */
[----:B------:R-:W-:-:S07]  /*1340*/  VIMNMX R0, R0, R3, PT ;  /* 0x0000000300007248 */ /* 0x000fce0003fe0100 */
.L_x_1350:
[----:B------:R-:W0:Y:S01]  /*1350*/  @P1 LDC R3, c[0x0][0x44c] ;  /* 0x00011300ff031b82 */ /* 0x000e220000000800 */
[----:B------:R-:W-:Y:S01]  /*1360*/  VIADD R2, R0, 0x5f ;  /* 0x0000005f00027836 */ /* 0x000fe20000000000 */
[----:B------:R-:W-:Y:S01]  /*1370*/  ULDC UR4, c[0x0][0x9dc] ;  /* 0x0002770000047ab9 */ /* 0x000fe20000000800 */
[----:B------:R-:W-:Y:S02]  /*1380*/  VIADD R0, R16, 0x5f ;  /* 0x0000005f10007836 */ /* 0x000fe40000000000 */
[----:B------:R-:W-:Y:S02]  /*1390*/  IMAD.MOV.U32 R4, RZ, RZ, R18 ;  /* 0x000000ffff047224 */ /* 0x000fe400078e0012 */
[----:B------:R-:W-:Y:S01]  /*13a0*/  IMAD.HI R0, R0, 0x2aaaaaab, RZ ;  /* 0x2aaaaaab00007827 */ /* 0x000fe200078e02ff */
[----:B------:R-:W1:Y:S03]  /*13b0*/  @P1 LDC R6, c[0x0][0x450] ;  /* 0x00011400ff061b82 */ /* 0x000e660000000800 */
[----:B------:R-:W-:-:S04]  /*13c0*/  IMAD.HI R2, R2, 0x2aaaaaab, RZ ;  /* 0x2aaaaaab02027827 */ /* 0x000fc800078e02ff */
[----:B------:R-:W-:Y:S01]  /*13d0*/  IMAD.IADD R73, R16, 0x1, -R17 ;  /* 0x0000000110497824 */ /* 0x000fe200078e0a11 */
[----:B------:R-:W-:-:S04]  /*13e0*/  SHF.R.U32.HI R5, RZ, 0x1f, R2 ;  /* 0x0000001fff057819 */ /* 0x000fc80000011602 */
[----:B------:R-:W-:Y:S01]  /*13f0*/  LEA.HI.SX32 R72, R2, R5, 0x1c ;  /* 0x0000000502487211 */ /* 0x000fe200078fe2ff */
[----:B0-----:R-:W-:-:S05]  /*1400*/  @P1 IMAD.HI.U32 R3, R18, R3, RZ ;  /* 0x0000000312031227 */ /* 0x001fca00078e00ff */
[----:B-1----:R-:W-:Y:S02]  /*1410*/  @P1 SHF.R.U32.HI R4, RZ, R6, R3 ;  /* 0x00000006ff041219 */ /* 0x002fe40000011603 */
[----:B------:R-:W-:-:S04]  /*1420*/  SHF.R.U32.HI R3, RZ, 0x1f, R0 ;  /* 0x0000001fff037819 */ /* 0x000fc80000011600 */
[----:B------:R-:W-:Y:S01]  /*1430*/  LEA.HI.SX32 R3, R0, R3, 0x1c ;  /* 0x0000000300037211 */ /* 0x000fe200078fe2ff */
[----:B------:R-:W-:-:S03]  /*1440*/  IMAD.IADD R0, R73, 0x1, R4 ;  /* 0x0000000149007824 */ /* 0x000fc600078e0204 */
[----:B------:R-:W-:Y:S01]  /*1450*/  VIMNMX R72, R3, R72, PT ;  /* 0x0000004803487248 */ /* 0x000fe20003fe0100 */
        /* <DEDUP_REMOVED lines=11> */
.L_x_1354:
[----:B------:R-:W-:-:S13]  /*1510*/  ISETP.NE.AND P0, PT, R9, 0x1, PT ;  /* 0x000000010900780c */ /* 0x000fda0003f05270 */
[----:B------:R-:W0:Y:S02]  /*1520*/  @P0 LDC.64 R4, c[0x0][0x9e8] ;  /* 0x00027a00ff040b82 */ /* 0x000e240000000a00 */
[----:B0-----:R-:W-:-:S05]  /*1530*/  @P0 IMAD.HI.U32 R4, R0, R4, RZ ;  /* 0x0000000400040227 */ /* 0x001fca00078e00ff */
[----:B------:R-:W-:-:S07]  /*1540*/  @P0 SHF.R.U32.HI R0, RZ, R5, R4 ;  /* 0x00000005ff000219 */ /* 0x000fce0000011604 */
.L_x_1355:
[----:B------:R-:W-:-:S05]  /*1550*/  IMAD R3, R0, R9, RZ ;  /* 0x0000000900037224 */ /* 0x000fca00078e02ff */
[----:B------:R-:W-:-:S07]  /*1560*/  VIMNMX R2, R2, R3, !PT ;  /* 0x0000000302027248 */ /* 0x000fce0007fe0100 */
.L_x_1353:
[----:B------:R-:W-:Y:S01]  /*1570*/  IMAD.HI R2, R2, 0x2aaaaaab, RZ ;  /* 0x2aaaaaab02027827 */ /* 0x000fe200078e02ff */
[----:B------:R-:W-:Y:S02]  /*1580*/  PLOP3.LUT P0, PT, PT, PT, PT, 0x80, 0x0 ;  /* 0x000000000000781c */ /* 0x000fe40003f0f070 */
[----:B------:R-:W-:Y:S02]  /*1590*/  CS2R R86, SRZ ;  /* 0x0000000000567805 */ /* 0x000fe4000001ff00 */
[----:B------:R-:W-:Y:S01]  /*15a0*/  CS2R R84, SRZ ;  /* 0x0000000000547805 */ /* 0x000fe2000001ff00 */
[----:B------:R-:W-:Y:S01]  /*15b0*/  IMAD.MOV.U32 R0, RZ, RZ, RZ ;  /* 0x000000ffff007224 */ /* 0x000fe200078e00ff */
[----:B------:R-:W-:Y:S02]  /*15c0*/  SHF.R.U32.HI R3, RZ, 0x1f, R2 ;  /* 0x0000001fff037819 */ /* 0x000fe40000011602 */
[----:B------:R-:W-:Y:S02]  /*15d0*/  CS2R R82, SRZ ;  /* 0x0000000000527805 */ /* 0x000fe4000001ff00 */
[----:B------:R-:W-:-:S02]  /*15e0*/  CS2R R80, SRZ ;  /* 0x0000000000507805 */ /* 0x000fc4000001ff00 */
[----:B------:R-:W-:Y:S02]  /*15f0*/  CS2R R78, SRZ ;  /* 0x00000000004e7805 */ /* 0x000fe4000001ff00 */
[----:B------:R-:W-:Y:S01]  /*1600*/  LEA.HI.SX32 R3, R2, R3, 0x1c ;  /* 0x0000000302037211 */ /* 0x000fe200078fe2ff */
[----:B------:R-:W-:Y:S01]  /*1610*/  IMAD.MOV.U32 R2, RZ, RZ, RZ ;  /* 0x000000ffff027224 */ /* 0x000fe200078e00ff */
[----:B------:R-:W-:Y:S02]  /*1620*/  CS2R R76, SRZ ;  /* 0x00000000004c7805 */ /* 0x000fe4000001ff00 */
[----:B------:R-:W-:Y:S02]  /*1630*/  CS2R R74, SRZ ;  /* 0x00000000004a7805 */ /* 0x000fe4000001ff00 */
[----:B------:R-:W-:Y:S02]  /*1640*/  VIMNMX R23, RZ, R3, !PT ;  /* 0x00000003ff177248 */ /* 0x000fe40007fe0100 */
[----:B------:R-:W-:-:S02]  /*1650*/  CS2R R28, SRZ ;  /* 0x00000000001c7805 */ /* 0x000fc4000001ff00 */
[----:B------:R-:W-:Y:S02]  /*1660*/  CS2R R70, SRZ ;  /* 0x0000000000467805 */ /* 0x000fe4000001ff00 */
[----:B------:R-:W-:Y:S02]  /*1670*/  CS2R R68, SRZ ;  /* 0x0000000000447805 */ /* 0x000fe4000001ff00 */
[----:B------:R-:W-:Y:S02]  /*1680*/  ISETP.GT.AND P1, PT, R72, R23, PT ;  /* 0x000000174800720c */ /* 0x000fe40003f24270 */
        /* <DEDUP_REMOVED lines=18> */
[----:B------:R-:W-:Y:S01]  /*17b0*/  CS2R R6, SRZ ;  /* 0x0000000000067805 */ /* 0x000fe2000001ff00 */
[----:B------:R-:W-:Y:S02]  /*17c0*/  IMAD.MOV.U32 R8, RZ, RZ, RZ ;  /* 0x000000ffff087224 */ /* 0x000fe400078e00ff */
[----:B------:R-:W-:Y:S02]  /*17d0*/  IMAD.MOV.U32 R91, RZ, RZ, RZ ;  /* 0x000000ffff5b7224 */ /* 0x000fe400078e00ff */
[----:B------:R-:W-:-:S02]  /*17e0*/  IMAD.MOV.U32 R10, RZ, RZ, RZ ;  /* 0x000000ffff0a7224 */ /* 0x000fc400078e00ff */
[----:B------:R-:W-:Y:S02]  /*17f0*/  IMAD.MOV.U32 R93, RZ, RZ, RZ ;  /* 0x000000ffff5d7224 */ /* 0x000fe400078e00ff */
        /* <DEDUP_REMOVED lines=34> */
.L_x_1357:
        /* <DEDUP_REMOVED lines=8> */
.L_x_1579:
[----:B------:R-:W-:Y:S05]  /*1aa0*/  @!P0 BRA `(.L_x_1359) ;  /* 0x0000000000048947 */ /* 0x000fea0003800000 */
[----:B------:R-:W-:Y:S01]  /*1ab0*/  BPT.TRAP 0x1 ;  /* 0x000000040000795c */ /* 0x000fe20000300000 */
.L_x_1359:
[----:B------:R-:W-:Y:S02]  /*1ac0*/  IMAD.U32 R15, RZ, RZ, UR37 ;  /* 0x00000025ff0f7e24 */ /* 0x000fe4000f8e00ff */
[----:B0-----:R-:W-:-:S03]  /*1ad0*/  IMAD.U32 R0, RZ, RZ, UR36 ;  /* 0x00000024ff007e24 */ /* 0x001fc6000f8e00ff */
[----:B------:R-:W-:Y:S02]  /*1ae0*/  LEA R15, R15, UR38, 0x3 ;  /* 0x000000260f0f7c11 */ /* 0x000fe4000f8e18ff */
[----:B------:R-:W-:-:S04]  /*1af0*/  SHF.L.U32 R0, R0, 0x1f, RZ ;  /* 0x0000001f00007819 */ /* 0x000fc800000006ff */
[----:B------:R0:W1:Y:S01]  /*1b00*/  SYNCS.PHASECHK.TRANS64.TRYWAIT P1, [R15+URZ+0x2a830], R0 ;  /* 0x02a830000f0075a7 */ /* 0x000062000802017f */
[----:B------:R-:W-:Y:S05]  /*1b10*/  @!P0 BRA `(.L_x_1360) ;  /* 0x0000000000048947 */ /* 0x000fea0003800000 */
[----:B------:R-:W-:Y:S01]  /*1b20*/  BPT.TRAP 0x1 ;  /* 0x000000040000795c */ /* 0x000fe20000300000 */
.L_x_1360:
[----:B------:R-:W2:Y:S02]  /*1b30*/  S2R R2, SR_TID.X ;  /* 0x0000000000027919 */ /* 0x000ea40000002100 */
[----:B--2---:R-:W-:Y:S01]  /*1b40*/  LOP3.LUT P2, RZ, R2, 0x7f, RZ, 0xc0, !PT ;  /* 0x0000007f02ff7812 */ /* 0x004fe2000784c0ff */
[----:B-1----:R-:W-:-:S12]  /*1b50*/  @P1 BRA `(.L_x_1361) ;  /* 0x0000000000081947 */ /* 0x002fd80003800000 */
[----:B------:R-:W1:Y:S02]  /*1b60*/  SYNCS.PHASECHK.TRANS64.TRYWAIT P1, [R15+URZ+0x2a830], R0 ;  /* 0x02a830000f0075a7 */ /* 0x000e64000802017f */
[----:B-1----:R-:W-:Y:S05]  /*1b70*/  @!P1 BRA `(.L_x_1362) ;  /* 0x0000015000fc9947 */ /* 0x002fea0003800000 */
.L_x_1361:
        /* <DEDUP_REMOVED lines=10> */
[----:B------:R-:W2:Y:S01]  /*1c20*/  LDC R9, c[0x0][0x448] ;  /* 0x00011200ff097b82 */ /* 0x000ea20000000800 */
[----:B------:R-:W-:Y:S01]  /*1c30*/  UMOV UR53, 0x40000040 ;  /* 0x4000004000357882 */ /* 0x000fe20000000000 */
[----:B------:R-:W-:Y:S01]  /*1c40*/  UMOV UR55, 0x40000040 ;  /* 0x4000004000377882 */ /* 0x000fe20000000000 */
[----:B------:R-:W-:Y:S01]  /*1c50*/  ULOP3.LUT UR60, UR4, 0x10000, URZ, 0xfc, !UPT ;  /* 0x00010000043c7892 */ /* 0x000fe2000f8efc3f */
[----:B------:R-:W3:Y:S01]  /*1c60*/  S2R R20, SR_TID.X ;  /* 0x0000000000147919 */ /* 0x000ee20000002100 */
[----:B------:R-:W-:Y:S01]  /*1c70*/  ULOP3.LUT UR4, UR39, 0x10000, URZ, 0xfc, !UPT ;  /* 0x0001000027047892 */ /* 0x000fe2000f8efc3f */
[----:B------:R-:W-:Y:S01]  /*1c80*/  IMAD.IADD R12, R22, 0x1, R18 ;  /* 0x00000001160c7824 */ /* 0x000fe200078e0212 */
[----:B------:R-:W-:-:S02]  /*1c90*/  UIMAD UR5, UR37, 0x900, UR60 ;  /* 0x00000900250578a4 */ /* 0x000fc4000f8e023c */
[----:B------:R-:W-:Y:S01]  /*1ca0*/  UIADD3 UR56, UR4, 0x2, URZ ;  /* 0x0000000204387890 */ /* 0x000fe2000fffe03f */
[----:B------:R-:W-:Y:S01]  /*1cb0*/  IMAD.MOV.U32 R21, RZ, RZ, R12 ;  /* 0x000000ffff157224 */ /* 0x000fe200078e000c */
[----:B------:R-:W-:Y:S01]  /*1cc0*/  UIADD3 UR58, UR5, 0x2, URZ ;  /* 0x00000002053a7890 */ /* 0x000fe2000fffe03f */
[----:B------:R-:W-:Y:S02]  /*1cd0*/  UMOV UR8, UR4 ;  /* 0x0000000400087c82 */ /* 0x000fe40008000000 */
[----:B------:R-:W-:Y:S01]  /*1ce0*/  UMOV UR10, UR5 ;  /* 0x00000005000a7c82 */ /* 0x000fe20008000000 */
[----:B------:R-:W-:Y:S01]  /*1cf0*/  UIADD3 UR52, UR4, 0x4, URZ ;  /* 0x0000000404347890 */ /* 0x000fe2000fffe03f */
[----:B------:R-:W-:Y:S01]  /*1d00*/  HGMMA.64x96x16.F32 R24, gdesc[UR8], RZ, !UPT, gsb0 ;  /* 0x01600000081879f0 */ /* 0x000fe2000c0008ff */
[----:B------:R-:W-:Y:S01]  /*1d10*/  UIADD3 UR54, UR5, 0x4, URZ ;  /* 0x0000000405367890 */ /* 0x000fe2000fffe03f */
[----:B------:R-:W-:Y:S01]  /*1d20*/  IMAD.U32 R4, RZ, RZ, UR8 ;  /* 0x00000008ff047e24 */ /* 0x000fe2000f8e00ff */
[----:B------:R-:W-:-:S02]  /*1d30*/  UIADD3 UR8, UR4, 0x6, URZ ;  /* 0x0000000604087890 */ /* 0x000fc4000fffe03f */
[----:B------:R-:W-:Y:S01]  /*1d40*/  UIADD3 UR10, UR5, 0x6, URZ ;  /* 0x00000006050a7890 */ /* 0x000fe2000fffe03f */
[----:B------:R-:W-:Y:S01]  /*1d50*/  UMOV UR9, 0x40000040 ;  /* 0x4000004000097882 */ /* 0x000fe20000000000 */
[----:B------:R-:W-:Y:S01]  /*1d60*/  UMOV UR11, 0x40000040 ;  /* 0x40000040000b7882 */ /* 0x000fe20000000000 */
[----:B------:R-:W-:Y:S01]  /*1d70*/  UIADD3 UR12, UR4, 0x400, URZ ;  /* 0x00000400040c7890 */ /* 0x000fe2000fffe03f */
[----:B--2---:R-:W-:Y:S01]  /*1d80*/  ISETP.NE.AND P2, PT, R9, 0x1, PT ;  /* 0x000000010900780c */ /* 0x004fe20003f45270 */
[----:B------:R-:W-:Y:S01]  /*1d90*/  UIADD3 UR14, UR5, 0x300, URZ ;  /* 0x00000300050e7890 */ /* 0x000fe2000fffe03f */
[----:B------:R-:W-:Y:S01]  /*1da0*/  UMOV UR13, 0x40000040 ;  /* 0x40000040000d7882 */ /* 0x000fe20000000000 */
[----:B------:R-:W-:Y:S01]  /*1db0*/  UMOV UR15, 0x40000040 ;  /* 0x40000040000f7882 */ /* 0x000fe20000000000 */
[----:B------:R-:W-:Y:S02]  /*1dc0*/  UIADD3 UR16, UR4, 0x402, URZ ;  /* 0x0000040204107890 */ /* 0x000fe4000fffe03f */
[----:B------:R-:W-:Y:S01]  /*1dd0*/  UIADD3 UR18, UR5, 0x302, URZ ;  /* 0x0000030205127890 */ /* 0x000fe2000fffe03f */
[----:B------:R-:W-:Y:S01]  /*1de0*/  UMOV UR17, 0x40000040 ;  /* 0x4000004000117882 */ /* 0x000fe20000000000 */
[----:B------:R-:W-:Y:S01]  /*1df0*/  UMOV UR19, 0x40000040 ;  /* 0x4000004000137882 */ /* 0x000fe20000000000 */
[----:B------:R-:W-:Y:S01]  /*1e00*/  UIADD3 UR20, UR4, 0x404, URZ ;  /* 0x0000040404147890 */ /* 0x000fe2000fffe03f */
[----:B---3--:R-:W-:Y:S01]  /*1e10*/  LOP3.LUT P1, RZ, R20, 0x7f, RZ, 0xc0, !PT ;  /* 0x0000007f14ff7812 */ /* 0x008fe2000782c0ff */
[----:B------:R-:W-:-:S02]  /*1e20*/  UIADD3 UR22, UR5, 0x304, URZ ;  /* 0x0000030405167890 */ /* 0x000fc4000fffe03f */
[----:B------:R-:W2:Y:S01]  /*1e30*/  @P2 LDC R13, c[0x0][0x44c] ;  /* 0x00011300ff0d2b82 */ /* 0x000ea20000000800 */
[----:B------:R-:W-:Y:S01]  /*1e40*/  UMOV UR21, 0x40000040 ;  /* 0x4000004000157882 */ /* 0x000fe20000000000 */
[----:B------:R-:W-:Y:S01]  /*1e50*/  UMOV UR23, 0x40000040 ;  /* 0x4000004000177882 */ /* 0x000fe20000000000 */
[----:B------:R-:W-:Y:S01]  /*1e60*/  UIADD3 UR24, UR4, 0x406, URZ ;  /* 0x0000040604187890 */ /* 0x000fe2000fffe03f */
[----:B------:R-:W-:Y:S01]  /*1e70*/  IMAD R20, R72, -0x60, R16 ;  /* 0xffffffa048147824 */ /* 0x000fe200078e0210 */
[----:B------:R-:W-:Y:S01]  /*1e80*/  UIADD3 UR26, UR5, 0x306, URZ ;  /* 0x00000306051a7890 */ /* 0x000fe2000fffe03f */
[----:B------:R-:W-:Y:S01]  /*1e90*/  UMOV UR25, 0x40000040 ;  /* 0x4000004000197882 */ /* 0x000fe20000000000 */
[----:B------:R-:W-:Y:S01]  /*1ea0*/  UMOV UR27, 0x40000040 ;  /* 0x40000040001b7882 */ /* 0x000fe20000000000 */
[----:B------:R-:W-:Y:S01]  /*1eb0*/  UIADD3 UR28, UR4, 0x800, URZ ;  /* 0x00000800041c7890 */ /* 0x000fe2000fffe03f */
[----:B------:R-:W3:Y:S01]  /*1ec0*/  @P2 LDC R14, c[0x0][0x450] ;  /* 0x00011400ff0e2b82 */ /* 0x000ee20000000800 */
[----:B------:R-:W-:Y:S01]  /*1ed0*/  UIADD3 UR30, UR5, 0x600, URZ ;  /* 0x00000600051e7890 */ /* 0x000fe2000fffe03f */
[----:B------:R-:W-:Y:S01]  /*1ee0*/  VIADD R20, R20, 0x60 ;  /* 0x0000006014147836 */ /* 0x000fe20000000000 */
        /* <DEDUP_REMOVED lines=8> */
[----:B--2---:R-:W-:Y:S01]  /*1f70*/  @P2 IMAD.HI.U32 R13, R12, R13, RZ ;  /* 0x0000000d0c0d2227 */ /* 0x004fe200078e00ff */
[----:B------:R-:W-:Y:S01]  /*1f80*/  UMOV UR41, 0x40000040 ;  /* 0x4000004000297882 */ /* 0x000fe20000000000 */
[----:B------:R-:W-:Y:S01]  /*1f90*/  UMOV UR43, 0x40000040 ;  /* 0x40000040002b7882 */ /* 0x000fe20000000000 */
[----:B------:R-:W-:Y:S02]  /*1fa0*/  UIADD3 UR48, UR4, 0x806, URZ ;  /* 0x0000080604307890 */ /* 0x000fe4000fffe03f */
[----:B------:R-:W-:Y:S01]  /*1fb0*/  UIADD3 UR50, UR5, 0x606, URZ ;  /* 0x0000060605327890 */ /* 0x000fe2000fffe03f */
[----:B------:R-:W-:Y:S01]  /*1fc0*/  UMOV UR49, 0x40000040 ;  /* 0x4000004000317882 */ /* 0x000fe20000000000 */
[----:B------:R-:W-:Y:S01]  /*1fd0*/  UMOV UR51, 0x40000040 ;  /* 0x4000004000337882 */ /* 0x000fe20000000000 */
[----:B------:R-:W-:Y:S01]  /*1fe0*/  ULDC UR4, c[0x0][0x9d8] ;  /* 0x0002760000047ab9 */ /* 0x000fe20000000800 */
[----:B---3--:R-:W-:Y:S01]  /*1ff0*/  @P2 SHF.R.U32.HI R21, RZ, R14, R13 ;  /* 0x0000000eff152219 */ /* 0x008fe2000001160d */
[----:B------:R-:W-:Y:S01]  /*2000*/  @!P1 VIADD R14, R15, 0x2a840 ;  /* 0x0002a8400f0e9836 */ /* 0x000fe20000000000 */
[----:B------:R-:W2:Y:S04]  /*2010*/  LDC.64 R12, c[0x0][0x9e0] ;  /* 0x00027800ff0c7b82 */ /* 0x000ea80000000a00 */
[----:B------:R-:W-:Y:S01]  /*2020*/  @!P1 PRMT R14, RZ, 0x654, R14 ;  /* 0x00000654ff0e9816 */ /* 0x000fe2000000000e */
        /* <DEDUP_REMOVED lines=39> */
[----:B------:R-:W3:Y:S01]  /*22a0*/  SHFL.IDX PT, R67, R21, RZ, 0x1c1f ;  /* 0x001c1fff15437589 */ /* 0x000ee200000e0000 */
[----:B------:R4:W2:Y:S01]  /*22b0*/  MUFU.TANH R74, R25 ;  /* 0x00000019004a7308 */ /* 0x0008a20000002400 */
[----:B------:R5:W-:Y:S01]  /*22c0*/  @!P1 SYNCS.ARRIVE.TRANS64.RED.A1T0 RZ, [R14+URZ], RZ ;  /* 0x000000ff0eff99a7 */ /* 0x000be2000810043f */
[----:B------:R-:W-:Y:S01]  /*22d0*/  FMUL.FTZ R3, R26, UR4 ;  /* 0x000000041a037c20 */ /* 0x000fe20008410000 */
[----:B01----:R-:W-:Y:S01]  /*22e0*/  FMUL.FTZ R0, R27, UR4 ;  /* 0x000000041b007c20 */ /* 0x003fe20008410000 */
[----:B------:R-:W-:Y:S01]  /*22f0*/  FMUL.FTZ R28, R28, UR4 ;  /* 0x000000041c1c7c20 */ /* 0x000fe20008410000 */
[----:B------:R-:W-:Y:S01]  /*2300*/  FMUL.FTZ R29, R29, UR4 ;  /* 0x000000041d1d7c20 */ /* 0x000fe20008410000 */
[----:B------:R-:W-:Y:S01]  /*2310*/  FMUL.FTZ R2, R30, UR4 ;  /* 0x000000041e027c20 */ /* 0x000fe20008410000 */
[----:B------:R-:W-:Y:S01]  /*2320*/  FMUL.FTZ R6, R31, UR4 ;  /* 0x000000041f067c20 */ /* 0x000fe20008410000 */
[----:B------:R-:W-:Y:S01]  /*2330*/  FMUL.FTZ R32, R32, UR4 ;  /* 0x0000000420207c20 */ /* 0x000fe20008410000 */
[----:B----4-:R-:W-:-:S02]  /*2340*/  IMAD.MOV.U32 R25, RZ, RZ, -0x60 ;  /* 0xffffffa0ff197424 */ /* 0x010fc400078e00ff */
[----:B------:R-:W-:Y:S01]  /*2350*/  FMUL.FTZ R33, R33, UR4 ;  /* 0x0000000421217c20 */ /* 0x000fe20008410000 */
[----:B------:R-:W-:Y:S01]  /*2360*/  FMUL.FTZ R10, R34, UR4 ;  /* 0x00000004220a7c20 */ /* 0x000fe20008410000 */
[----:B------:R-:W-:Y:S01]  /*2370*/  FMUL.FTZ R11, R35, UR4 ;  /* 0x00000004230b7c20 */ /* 0x000fe20008410000 */
[----:B------:R-:W-:Y:S02]  /*2380*/  IMAD R24, R72, R25, 0x61 ;  /* 0x0000006148187424 */ /* 0x000fe400078e0219 */
        /* <DEDUP_REMOVED lines=26> */
[----:B-----5:R-:W-:Y:S01]  /*2530*/  FMUL.FTZ R14, R71, UR4 ;  /* 0x00000004470e7c20 */ /* 0x020fe20008410000 */
[----:B------:R-:W-:Y:S01]  /*2540*/  FMUL.FTZ R50, R50, UR4 ;  /* 0x0000000432327c20 */ /* 0x000fe20008410000 */
[----:B------:R-:W-:Y:S01]  /*2550*/  FMUL.FTZ R54, R54, UR4 ;  /* 0x0000000436367c20 */ /* 0x000fe20008410000 */
[----:B------:R-:W-:Y:S01]  /*2560*/  FMUL.FTZ R58, R58, UR4 ;  /* 0x000000043a3a7c20 */ /* 0x000fe20008410000 */
[----:B------:R-:W-:Y:S01]  /*2570*/  FMUL.FTZ R62, R62, UR4 ;  /* 0x000000043e3e7c20 */ /* 0x000fe20008410000 */
[----:B------:R-:W-:Y:S01]  /*2580*/  IMAD R25, R19, -0x2, R24 ;  /* 0xfffffffe13197824 */ /* 0x000fe200078e0218 */
[----:B--2---:R-:W-:Y:S01]  /*2590*/  ISETP.GE.AND P1, PT, R13, 0x1, PT ;  /* 0x000000010d00780c */ /* 0x004fe20003f26270 */
[----:B------:R-:W0:Y:S01]  /*25a0*/  MUFU.TANH R8, R8 ;  /* 0x0000000800087308 */ /* 0x000e220000002400 */
[----:B------:R-:W-:Y:S01]  /*25b0*/  FMUL.FTZ R61, R61, UR4 ;  /* 0x000000043d3d7c20 */ /* 0x000fe20008410000 */
[----:B------:R-:W-:Y:S01]  /*25c0*/  FMUL.FTZ R38, R38, UR4 ;  /* 0x0000000426267c20 */ /* 0x000fe20008410000 */
[----:B------:R-:W-:Y:S01]  /*25d0*/  IADD3 R27, -R17, R25, R16 ;  /* 0x00000019111b7210 */ /* 0x000fe20007ffe110 */
[----:B------:R-:W-:Y:S01]  /*25e0*/  FMUL.FTZ R42, R42, UR4 ;  /* 0x000000042a2a7c20 */ /* 0x000fe20008410000 */
[----:B------:R-:W-:Y:S01]  /*25f0*/  FMUL.FTZ R46, R46, UR4 ;  /* 0x000000042e2e7c20 */ /* 0x000fe20008410000 */
[----:B------:R-:W-:Y:S01]  /*2600*/  IMAD R34, R19, -0x2, R20 ;  /* 0xfffffffe13227824 */ /* 0x000fe200078e0214 */
[----:B------:R-:W-:Y:S01]  /*2610*/  P2R R175, PR, RZ, 0x2 ;  /* 0x00000002ffaf7803 */ /* 0x000fe20000000000 */
[----:B------:R-:W1:Y:S08]  /*2620*/  MUFU.TANH R3, R3 ;  /* 0x0000000300037308 */ /* 0x000e700000002400 */
[----:B------:R-:W2:Y:S08]  /*2630*/  MUFU.TANH R0, R0 ;  /* 0x0000000000007308 */ /* 0x000eb00000002400 */
        /* <DEDUP_REMOVED lines=42> */
[----:B-----5:R-:W-:-:S07]  /*28e0*/  IMAD.IADD R61, R27, 0x1, R12 ;  /* 0x000000011b3d7824 */ /* 0x020fce00078e020c */
[----:B------:R5:W0:Y:S01]  /*28f0*/  MUFU.TANH R35, R42 ;  /* 0x0000002a00237308 */ /* 0x000a220000002400 */
[----:B---3--:R-:W-:-:S07]  /*2900*/  VIADD R38, R27, UR51 ;  /* 0x000000331b267c36 */ /* 0x008fce0008000000 */
[----:B------:R3:W0:Y:S01]  /*2910*/  MUFU.TANH R75, R46 ;  /* 0x0000002e004b7308 */ /* 0x0006220000002400 */
[----:B-----5:R-:W-:Y:S01]  /*2920*/  VIADD R42, R24, 0xffffffff ;  /* 0xffffffff182a7836 */ /* 0x020fe20000000000 */
[----:B------:R-:W-:Y:S01]  /*2930*/  VIADDMNMX R24, R67, R61, R34, PT ;  /* 0x0000003d43187246 */ /* 0x000fe20003800122 */
[----:B---3--:R-:W-:Y:S02]  /*2940*/  VIADD R46, R25, 0xffffffff ;  /* 0xffffffff192e7836 */ /* 0x008fe40000000000 */
[----:B------:R-:W-:Y:S01]  /*2950*/  IMAD.IADD R25, R38, 0x1, R67 ;  /* 0x0000000126197824 */ /* 0x000fe200078e0243 */
[----:B-12-4-:R-:W-:Y:S06]  /*2960*/  @!P1 BRA `(.L_x_1363) ;  /* 0x00000000004c9947 */ /* 0x016fec0003800000 */
[----:B------:R-:W-:Y:S01]  /*2970*/  IADD3 R20, -R17, R16, R67 ;  /* 0x0000001011147210 */ /* 0x000fe20007ffe143 */
        /* <DEDUP_REMOVED lines=10> */
.L_x_1365:
[----:B------:R-:W-:-:S13]  /*2a20*/  ISETP.NE.AND P1, PT, R13, 0x1, PT ;  /* 0x000000010d00780c */ /* 0x000fda0003f25270 */
[----:B------:R-:W1:Y:S02]  /*2a30*/  @P1 LDC.64 R26, c[0x0][0x9e8] ;  /* 0x00027a00ff1a1b82 */ /* 0x000e640000000a00 */
[----:B-1----:R-:W-:-:S05]  /*2a40*/  @P1 IMAD.HI.U32 R26, R20, R26, RZ ;  /* 0x0000001a141a1227 */ /* 0x002fca00078e00ff */
[----:B------:R-:W-:-:S07]  /*2a50*/  @P1 SHF.R.U32.HI R20, RZ, R27, R26 ;  /* 0x0000001bff141219 */ /* 0x000fce000001161a */
.L_x_1366:
[----:B------:R-:W-:Y:S05]  /*2a60*/  BSYNC B0 ;  /* 0x0000000000007941 */ /* 0x000fea0003800000 */
.L_x_1364:
[----:B------:R-:W-:-:S05]  /*2a70*/  IMAD R20, R20, R13, R46 ;  /* 0x0000000d14147224 */ /* 0x000fca00078e022e */
[----:B------:R-:W-:Y:S02]  /*2a80*/  VIMNMX R25, R25, R20, !PT ;  /* 0x0000001419197248 */ /* 0x000fe40007fe0100 */
[----:B------:R-:W-:-:S07]  /*2a90*/  VIADDMNMX R24, R20, R13, R24, PT ;  /* 0x0000000d14187246 */ /* 0x000fce0003800118 */
.L_x_1363:
        /* <DEDUP_REMOVED lines=15> */
[----:B-1----:R-:W-:Y:S02]  /*2b90*/  VIADDMNMX R34, R21, R61, R34, PT ;  /* 0x0000003d15227246 */ /* 0x002fe40003800122 */
[----:B0-----:R-:W-:-:S02]  /*2ba0*/  FSEL R81, R29, -INF , !P2 ;  /* 0xff8000001d517808 */ /* 0x001fc40005000000 */
[C---:B------:R-:W-:Y:S02]  /*2bb0*/  ISETP.GT.AND P2, PT, R25.reuse, 0x10, !P3 ;  /* 0x000000101900780c */ /* 0x040fe40005f44270 */
        /* <DEDUP_REMOVED lines=81> */
[----:B------:R-:W-:-:S04]  /*30d0*/  ISETP.LT.OR P2, PT, R24, 0x51, P2 ;  /* 0x000000511800780c */ /* 0x000fc80001741670 */
[----:B------:R-:W-:Y:S02]  /*30e0*/  FSEL R28, R64, -INF , !P2 ;  /* 0xff800000401c7808 */ /* 0x000fe40005000000 */
        /* <DEDUP_REMOVED lines=19> */
[----:B------:R-:W-:Y:S01]  /*3220*/  IADD3 R8, -R17, R16, R21 ;  /* 0x0000001011087210 */ /* 0x000fe20007ffe115 */
        /* <DEDUP_REMOVED lines=10> */
.L_x_1369:
[----:B------:R-:W-:-:S13]  /*32d0*/  ISETP.NE.AND P4, PT, R13, 0x1, PT ;  /* 0x000000010d00780c */ /* 0x000fda0003f85270 */
[----:B------:R-:W0:Y:S02]  /*32e0*/  @P4 LDC.64 R36, c[0x0][0x9e8] ;  /* 0x00027a00ff244b82 */ /* 0x000e240000000a00 */
[----:B0-----:R-:W-:-:S05]  /*32f0*/  @P4 IMAD.HI.U32 R36, R8, R36, RZ ;  /* 0x0000002408244227 */ /* 0x001fca00078e00ff */
[----:B------:R-:W-:-:S07]  /*3300*/  @P4 SHF.R.U32.HI R8, RZ, R37, R36 ;  /* 0x00000025ff084219 */ /* 0x000fce0000011624 */
.L_x_1370:
[----:B------:R-:W-:Y:S05]  /*3310*/  BSYNC B0 ;  /* 0x0000000000007941 */ /* 0x000fea0003800000 */
.L_x_1368:
[----:B------:R-:W-:-:S05]  /*3320*/  IMAD R8, R8, R13, R46 ;  /* 0x0000000d08087224 */ /* 0x000fca00078e022e */
[----:B------:R-:W-:Y:S02]  /*3330*/  VIMNMX R25, R25, R8, !PT ;  /* 0x0000000819197248 */ /* 0x000fe40007fe0100 */
[----:B------:R-:W-:-:S07]  /*3340*/  VIADDMNMX R34, R8, R13, R34, PT ;  /* 0x0000000d08227246 */ /* 0x000fce0003800122 */
.L_x_1367:
[C---:B------:R-:W-:Y:S01]  /*3350*/  ISETP.GT.AND P1, PT, R25.reuse, 0x1, !P1 ;  /* 0x000000011900780c */ /* 0x040fe20004f24270 */
[----:B------:R-:W-:Y:S01]  /*3360*/  ULDC UR4, c[0x0][0x988] ;  /* 0x0002620000047ab9 */ /* 0x000fe20000000800 */
[----:B------:R-:W-:Y:S02]  /*3370*/  ISETP.GT.AND P3, PT, R25, RZ, !P3 ;  /* 0x000000ff1900720c */ /* 0x000fe40005f64270 */
[C---:B------:R-:W-:Y:S02]  /*3380*/  ISETP.LT.OR P1, PT, R34.reuse, 0x2, P1 ;  /* 0x000000022200780c */ /* 0x040fe40000f21670 */
[----:B------:R-:W-:Y:S02]  /*3390*/  ISETP.LT.OR P3, PT, R34, 0x1, P3 ;  /* 0x000000012200780c */ /* 0x000fe40001f61670 */
[----:B------:R-:W-:Y:S02]  /*33a0*/  FSEL R21, R0, -INF , !P1 ;  /* 0xff80000000157808 */ /* 0x000fe40004800000 */
[----:B------:R-:W-:-:S02]  /*33b0*/  ISETP.NE.AND P1, PT, R27, RZ, PT ;  /* 0x000000ff1b00720c */ /* 0x000fc40003f25270 */
[----:B------:R-:W-:Y:S02]  /*33c0*/  FSEL R36, R3, -INF , !P3 ;  /* 0xff80000003247808 */ /* 0x000fe40005800000 */
[----:B------:R-:W-:Y:S02]  /*33d0*/  ISETP.GT.AND P1, PT, R25, 0x9, !P1 ;  /* 0x000000091900780c */ /* 0x000fe40004f24270 */
[----:B------:R-:W-:Y:S02]  /*33e0*/  FMNMX.FTZ R3, R33, R67, !PT ;  /* 0x0000004321037209 */ /* 0x000fe40007810000 */
[----:B------:R-:W-:Y:S02]  /*33f0*/  ISETP.LT.OR P1, PT, R34, 0xa, P1 ;  /* 0x0000000a2200780c */ /* 0x000fe40000f21670 */
[----:B------:R-:W-:Y:S02]  /*3400*/  FMNMX.FTZ R3, R71, R3, !PT ;  /* 0x0000000347037209 */ /* 0x000fe40007810000 */
[----:B------:R-:W-:-:S02]  /*3410*/  FSEL R40, R6, -INF , !P1 ;  /* 0xff80000006287808 */ /* 0x000fc40004800000 */
[----:B------:R-:W-:Y:S02]  /*3420*/  ISETP.NE.AND P1, PT, R29, RZ, PT ;  /* 0x000000ff1d00720c */ /* 0x000fe40003f25270 */
[----:B------:R-:W-:Y:S02]  /*3430*/  FMNMX.FTZ R3, R81, R3, !PT ;  /* 0x0000000351037209 */ /* 0x000fe40007810000 */
[C---:B------:R-:W-:Y:S02]  /*3440*/  ISETP.GT.AND P1, PT, R25.reuse, 0x10, !P1 ;  /* 0x000000101900780c */ /* 0x040fe40004f24270 */
[----:B------:R-:W-:Y:S02]  /*3450*/  ISETP.GT.AND P5, PT, R25, 0x8, !P5 ;  /* 0x000000081900780c */ /* 0x000fe40006fa4270 */
[----:B------:R-:W-:Y:S02]  /*3460*/  ISETP.LT.OR P1, PT, R34, 0x11, P1 ;  /* 0x000000112200780c */ /* 0x000fe40000f21670 */
[----:B------:R-:W-:-:S02]  /*3470*/  FMNMX.FTZ R3, R83, R3, !PT ;  /* 0x0000000353037209 */ /* 0x000fc40007810000 */
[----:B------:R-:W-:Y:S02]  /*3480*/  FSEL R42, R10, -INF , !P1 ;  /* 0xff8000000a2a7808 */ /* 0x000fe40004800000 */
[----:B------:R-:W-:Y:S02]  /*3490*/  ISETP.NE.AND P1, PT, R50, RZ, PT ;  /* 0x000000ff3200720c */ /* 0x000fe40003f25270 */
[C---:B------:R-:W-:Y:S02]  /*34a0*/  ISETP.LT.OR P5, PT, R34.reuse, 0x9, P5 ;  /* 0x000000092200780c */ /* 0x040fe40002fa1670 */
[----:B------:R-:W-:Y:S02]  /*34b0*/  ISETP.GT.AND P1, PT, R25, 0x11, !P1 ;  /* 0x000000111900780c */ /* 0x000fe40004f24270 */
[----:B------:R-:W-:Y:S02]  /*34c0*/  FMNMX.FTZ R3, R85, R3, !PT ;  /* 0x0000000355037209 */ /* 0x000fe40007810000 */
[----:B------:R-:W-:-:S02]  /*34d0*/  ISETP.LT.OR P1, PT, R34, 0x12, P1 ;  /* 0x000000122200780c */ /* 0x000fc40000f21670 */
[----:B------:R-:W-:Y:S02]  /*34e0*/  FSEL R38, R2, -INF , !P5 ;  /* 0xff80000002267808 */ /* 0x000fe40006800000 */
[----:B------:R-:W-:Y:S01]  /*34f0*/  FSEL R44, R11, -INF , !P1 ;  /* 0xff8000000b2c7808 */ /* 0x000fe20004800000 */
[----:B------:R-:W-:Y:S01]  /*3500*/  IMAD.U32 R11, RZ, RZ, UR4 ;  /* 0x00000004ff0b7e24 */ /* 0x000fe2000f8e00ff */
[----:B------:R-:W-:Y:S02]  /*3510*/  ISETP.NE.AND P1, PT, R54, RZ, PT ;  /* 0x000000ff3600720c */ /* 0x000fe40003f25270 */
[----:B------:R-:W-:Y:S02]  /*3520*/  ISETP.NE.AND P5, PT, R58, RZ, PT ;  /* 0x000000ff3a00720c */ /* 0x000fe40003fa5270 */
[----:B------:R-:W-:Y:S02]  /*3530*/  ISETP.GT.AND P1, PT, R25, 0x18, !P1 ;  /* 0x000000181900780c */ /* 0x000fe40004f24270 */
[----:B------:R-:W-:-:S02]  /*3540*/  FMNMX.FTZ R3, R87, R3, !PT ;  /* 0x0000000357037209 */ /* 0x000fc40007810000 */
[C---:B------:R-:W-:Y:S02]  /*3550*/  ISETP.LT.OR P1, PT, R34.reuse, 0x19, P1 ;  /* 0x000000192200780c */ /* 0x040fe40000f21670 */
[----:B------:R-:W-:Y:S02]  /*3560*/  FMNMX.FTZ R3, R89, R3, !PT ;  /* 0x0000000359037209 */ /* 0x000fe40007810000 */
[----:B------:R-:W-:Y:S02]  /*3570*/  FSEL R46, R31, -INF , !P1 ;  /* 0xff8000001f2e7808 */ /* 0x000fe40004800000 */
[----:B------:R-:W-:Y:S02]  /*3580*/  ISETP.GT.AND P1, PT, R25, 0x19, !P5 ;  /* 0x000000191900780c */ /* 0x000fe40006f24270 */
[----:B------:R-:W-:Y:S02]  /*3590*/  FMNMX.FTZ R3, R91, R3, !PT ;  /* 0x000000035b037209 */ /* 0x000fe40007810000 */
[----:B------:R-:W-:-:S02]  /*35a0*/  ISETP.LT.OR P1, PT, R34, 0x1a, P1 ;  /* 0x0000001a2200780c */ /* 0x000fc40000f21670 */
[----:B------:R-:W-:Y:S02]  /*35b0*/  ISETP.NE.AND P4, PT, R62, RZ, PT ;  /* 0x000000ff3e00720c */ /* 0x000fe40003f85270 */
[----:B------:R-:W-:Y:S02]  /*35c0*/  FSEL R48, R39, -INF , !P1 ;  /* 0xff80000027307808 */ /* 0x000fe40004800000 */
        /* <DEDUP_REMOVED lines=12> */
[----:B------:R-:W-:Y:S02]  /*3690*/  ISETP.NE.AND P5, PT, R52, RZ, PT ;  /* 0x000000ff3400720c */ /* 0x000fe40003fa5270 */
[----:B------:R-:W-:Y:S02]  /*36a0*/  FSEL R52, R43, -INF , !P1 ;  /* 0xff8000002b347808 */ /* 0x000fe40004800000 */
[----:B------:R-:W-:Y:S02]  /*36b0*/  ISETP.NE.AND P1, PT, R74, RZ, PT ;  /* 0x000000ff4a00720c */ /* 0x000fe40003f25270 */
[----:B------:R-:W-:-:S02]  /*36c0*/  FMNMX.FTZ R3, R53, R3, !PT ;  /* 0x0000000335037209 */ /* 0x000fc40007810000 */
[----:B------:R-:W-:Y:S02]  /*36d0*/  ISETP.GT.AND P1, PT, R25, 0x28, !P1 ;  /* 0x000000281900780c */ /* 0x000fe40004f24270 */
[----:B------:R-:W-:Y:S02]  /*36e0*/  FMNMX.FTZ R3, R99, R3, !PT ;  /* 0x0000000363037209 */ /* 0x000fe40007810000 */
[----:B------:R-:W-:Y:S02]  /*36f0*/  ISETP.LT.OR P1, PT, R34, 0x29, P1 ;  /* 0x000000292200780c */ /* 0x000fe40000f21670 */
[----:B------:R-:W-:Y:S02]  /*3700*/  FMNMX.FTZ R3, R57, R3, !PT ;  /* 0x0000000339037209 */ /* 0x000fe40007810000 */
[----:B------:R-:W-:Y:S02]  /*3710*/  FSEL R54, R75, -INF , !P1 ;  /* 0xff8000004b367808 */ /* 0x000fe40004800000 */
[----:B------:R-:W-:-:S02]  /*3720*/  ISETP.NE.AND P1, PT, R80, RZ, PT ;  /* 0x000000ff5000720c */ /* 0x000fc40003f25270 */
[----:B------:R-:W-:Y:S02]  /*3730*/  FMNMX.FTZ R3, R32, R3, !PT ;  /* 0x0000000320037209 */ /* 0x000fe40007810000 */
[----:B------:R-:W-:Y:S02]  /*3740*/  ISETP.GT.AND P1, PT, R25, 0x29, !P1 ;  /* 0x000000291900780c */ /* 0x000fe40004f24270 */
[----:B------:R-:W-:Y:S02]  /*3750*/  FMNMX.FTZ R3, R30, R3, !PT ;  /* 0x000000031e037209 */ /* 0x000fe40007810000 */
[----:B------:R-:W-:Y:S02]  /*3760*/  ISETP.LT.OR P1, PT, R34, 0x2a, P1 ;  /* 0x0000002a2200780c */ /* 0x000fe40000f21670 */
[----:B------:R-:W-:Y:S02]  /*3770*/  FMNMX.FTZ R3, R28, R3, !PT ;  /* 0x000000031c037209 */ /* 0x000fe40007810000 */
[----:B------:R-:W-:-:S02]  /*3780*/  ISETP.NE.AND P4, PT, R56, RZ, PT ;  /* 0x000000ff3800720c */ /* 0x000fc40003f85270 */
[----:B------:R-:W-:Y:S02]  /*3790*/  FSEL R56, R47, -INF , !P1 ;  /* 0xff8000002f387808 */ /* 0x000fe40004800000 */
[----:B------:R-:W-:Y:S02]  /*37a0*/  FMNMX.FTZ R3, R26, R3, !PT ;  /* 0x000000031a037209 */ /* 0x000fe40007810000 */
[----:B------:R-:W-:Y:S02]  /*37b0*/  ISETP.NE.AND P1, PT, R82, RZ, PT ;  /* 0x000000ff5200720c */ /* 0x000fe40003f25270 */
[----:B------:R-:W-:Y:S02]  /*37c0*/  FMNMX.FTZ R3, R20, R3, !PT ;  /* 0x0000000314037209 */ /* 0x000fe40007810000 */
[----:B------:R-:W-:Y:S02]  /*37d0*/  ISETP.GT.AND P1, PT, R25, 0x30, !P1 ;  /* 0x000000301900780c */ /* 0x000fe40004f24270 */
[----:B------:R-:W-:-:S02]  /*37e0*/  FMNMX.FTZ R3, R24, R3, !PT ;  /* 0x0000000318037209 */ /* 0x000fc40007810000 */
[----:B------:R-:W-:Y:S02]  /*37f0*/  ISETP.LT.OR P1, PT, R34, 0x31, P1 ;  /* 0x000000312200780c */ /* 0x000fe40000f21670 */
[C---:B------:R-:W-:Y:S01]  /*3800*/  ISETP.GT.AND P6, PT, R25.reuse, 0x51, !P6 ;  /* 0x000000511900780c */ /* 0x040fe200077c4270 */
[----:B------:R-:W0:Y:S01]  /*3810*/  SHFL.BFLY PT, R8, R3, 0x2, 0x1f ;  /* 0x0c401f0003087f89 */ /* 0x000e2200000e0000 */
[----:B------:R-:W-:Y:S02]  /*3820*/  FSEL R58, R76, -INF , !P1 ;  /* 0xff8000004c3a7808 */ /* 0x000fe40004800000 */
[----:B------:R-:W-:Y:S02]  /*3830*/  ISETP.NE.AND P1, PT, R84, RZ, PT ;  /* 0x000000ff5400720c */ /* 0x000fe40003f25270 */
[C---:B------:R-:W-:Y:S02]  /*3840*/  ISETP.GT.AND P2, PT, R25.reuse, 0x58, !P2 ;  /* 0x000000581900780c */ /* 0x040fe40005744270 */
[----:B------:R-:W-:-:S02]  /*3850*/  ISETP.GT.AND P1, PT, R25, 0x31, !P1 ;  /* 0x000000311900780c */ /* 0x000fc40004f24270 */
[C---:B------:R-:W-:Y:S02]  /*3860*/  ISETP.LT.OR P6, PT, R34.reuse, 0x52, P6 ;  /* 0x000000522200780c */ /* 0x040fe400037c1670 */
[C---:B------:R-:W-:Y:S02]  /*3870*/  ISETP.LT.OR P1, PT, R34.reuse, 0x32, P1 ;  /* 0x000000322200780c */ /* 0x040fe40000f21670 */
[----:B------:R-:W-:Y:S02]  /*3880*/  ISETP.LT.OR P2, PT, R34, 0x59, P2 ;  /* 0x000000592200780c */ /* 0x000fe40001741670 */
[----:B------:R-:W-:Y:S02]  /*3890*/  FSEL R60, R51, -INF , !P1 ;  /* 0xff800000333c7808 */ /* 0x000fe40004800000 */
[----:B------:R-:W-:Y:S02]  /*38a0*/  ISETP.NE.AND P1, PT, R86, RZ, PT ;  /* 0x000000ff5600720c */ /* 0x000fe40003f25270 */
[----:B------:R-:W-:-:S02]  /*38b0*/  FSEL R68, R7, -INF , !P6 ;  /* 0xff80000007447808 */ /* 0x000fc40007000000 */
[----:B------:R-:W-:Y:S02]  /*38c0*/  ISETP.GT.AND P1, PT, R25, 0x38, !P1 ;  /* 0x000000381900780c */ /* 0x000fe40004f24270 */
[----:B0-----:R-:W-:Y:S02]  /*38d0*/  FMNMX.FTZ R27, R3, R8, !PT ;  /* 0x00000008031b7209 */ /* 0x001fe40007810000 */
[----:B------:R-:W-:Y:S02]  /*38e0*/  ISETP.LT.OR P1, PT, R34, 0x39, P1 ;  /* 0x000000392200780c */ /* 0x000fe40000f21670 */
[----:B------:R-:W-:Y:S01]  /*38f0*/  FMNMX.FTZ R3, R36, R21, !PT ;  /* 0x0000001524037209 */ /* 0x000fe20007810000 */
[----:B------:R-:W0:Y:S01]  /*3900*/  SHFL.BFLY PT, R8, R27, 0x1, 0x1f ;  /* 0x0c201f001b087f89 */ /* 0x000e2200000e0000 */
[----:B------:R-:W-:Y:S02]  /*3910*/  FSEL R62, R77, -INF , !P1 ;  /* 0xff8000004d3e7808 */ /* 0x000fe40004800000 */
[----:B------:R-:W-:-:S02]  /*3920*/  ISETP.NE.AND P1, PT, R88, RZ, PT ;  /* 0x000000ff5800720c */ /* 0x000fc40003f25270 */
[----:B------:R-:W-:Y:S02]  /*3930*/  FMNMX.FTZ R3, R38, R3, !PT ;  /* 0x0000000326037209 */ /* 0x000fe40007810000 */
[----:B------:R-:W-:Y:S02]  /*3940*/  ISETP.GT.AND P1, PT, R25, 0x39, !P1 ;  /* 0x000000391900780c */ /* 0x000fe40004f24270 */
[----:B------:R-:W-:Y:S02]  /*3950*/  FMNMX.FTZ R3, R40, R3, !PT ;  /* 0x0000000328037209 */ /* 0x000fe40007810000 */
[----:B------:R-:W-:Y:S02]  /*3960*/  ISETP.LT.OR P1, PT, R34, 0x3a, P1 ;  /* 0x0000003a2200780c */ /* 0x000fe40000f21670 */
[----:B------:R-:W-:Y:S02]  /*3970*/  FMNMX.FTZ R3, R42, R3, !PT ;  /* 0x000000032a037209 */ /* 0x000fe40007810000 */
        /* <DEDUP_REMOVED lines=21> */
[----:B------:R-:W-:Y:S02]  /*3ad0*/  ISETP.GT.AND P1, PT, R25, 0x49, !P4 ;  /* 0x000000491900780c */ /* 0x000fe40006724270 */
[----:B------:R-:W-:Y:S02]  /*3ae0*/  FMNMX.FTZ R3, R62, R3, !PT ;  /* 0x000000033e037209 */ /* 0x000fe40007810000 */
[----:B0-----:R-:W-:Y:S02]  /*3af0*/  FMNMX.FTZ R8, R27, R8, !PT ;  /* 0x000000081b087209 */ /* 0x001fe40007810000 */
[----:B------:R-:W-:-:S02]  /*3b00*/  ISETP.LT.OR P1, PT, R34, 0x4a, P1 ;  /* 0x0000004a2200780c */ /* 0x000fc40000f21670 */
[----:B------:R-:W-:Y:S01]  /*3b10*/  FMNMX.FTZ R3, R64, R3, !PT ;  /* 0x0000000340037209 */ /* 0x000fe20007810000 */
[C---:B------:R-:W-:Y:S01]  /*3b20*/  FMUL.FTZ R29, R8.reuse, R11 ;  /* 0x0000000b081d7220 */ /* 0x040fe20000410000 */
[----:B------:R-:W-:Y:S02]  /*3b30*/  FSEL R0, R63, -INF , !P1 ;  /* 0xff8000003f007808 */ /* 0x000fe40004800000 */
[----:B------:R-:W-:Y:S02]  /*3b40*/  FSETP.NEU.FTZ.AND P1, PT, R8, -INF , PT ;  /* 0xff8000000800780b */ /* 0x000fe40003f3d000 */
[----:B------:R-:W-:Y:S02]  /*3b50*/  ISETP.NE.AND P4, PT, R94, RZ, PT ;  /* 0x000000ff5e00720c */ /* 0x000fe40003f85270 */
[----:B------:R-:W-:Y:S02]  /*3b60*/  FMNMX.FTZ R3, R10, R3, !PT ;  /* 0x000000030a037209 */ /* 0x000fe40007810000 */
[----:B------:R-:W-:-:S02]  /*3b70*/  FSEL R74, R29, RZ, P1 ;  /* 0x000000ff1d4a7208 */ /* 0x000fc40000800000 */
        /* <DEDUP_REMOVED lines=18> */
[-CC-:B------:R-:W-:Y:S01]  /*3ca0*/  FFMA.FTZ R35, R83, R11.reuse, -R74.reuse ;  /* 0x0000000b53237223 */ /* 0x180fe2000001084a */
[----:B------:R-:W-:Y:S01]  /*3cb0*/  FSEL R34, R15, -INF , !P2 ;  /* 0xff8000000f227808 */ /* 0x000fe20005000000 */
[--C-:B------:R-:W-:Y:S01]  /*3cc0*/  FFMA.FTZ R24, R24, R11, -R74.reuse ;  /* 0x0000000b18187223 */ /* 0x100fe2000001084a */
[----:B------:R-:W-:Y:S01]  /*3cd0*/  FMNMX.FTZ R3, R68, R3, !PT ;  /* 0x0000000344037209 */ /* 0x000fe20007810000 */
[----:B------:R-:W-:Y:S01]  /*3ce0*/  MUFU.EX2 R27, R27 ;  /* 0x0000001b001b7308 */ /* 0x000fe20000000800 */
[----:B------:R-:W-:Y:S01]  /*3cf0*/  FSEL R14, R14, -INF , !P1 ;  /* 0xff8000000e0e7808 */ /* 0x000fe20004800000 */
[--C-:B------:R-:W-:Y:S01]  /*3d00*/  FFMA.FTZ R37, R87, R11, -R74.reuse ;  /* 0x0000000b57257223 */ /* 0x100fe2000001084a */
[----:B------:R-:W-:Y:S01]  /*3d10*/  FMNMX.FTZ R3, R34, R3, !PT ;  /* 0x0000000322037209 */ /* 0x000fe20007810000 */
[-CC-:B------:R-:W-:Y:S01]  /*3d20*/  FFMA.FTZ R39, R49, R11.reuse, -R74.reuse ;  /* 0x0000000b31277223 */ /* 0x180fe2000001084a */
[-CC-:B------:R-:W-:Y:S01]  /*3d30*/  FFMA.FTZ R26, R26, R11.reuse, -R74.reuse ;  /* 0x0000000b1a1a7223 */ /* 0x180fe2000001084a */
[--C-:B------:R-:W-:Y:S01]  /*3d40*/  FFMA.FTZ R15, R93, R11, -R74.reuse ;  /* 0x0000000b5d0f7223 */ /* 0x100fe2000001084a */
[----:B------:R-:W-:Y:S01]  /*3d50*/  FMNMX.FTZ R3, R14, R3, !PT ;  /* 0x000000030e037209 */ /* 0x000fe20007810000 */
[----:B------:R0:W1:Y:S01]  /*3d60*/  MUFU.EX2 R156, R29 ;  /* 0x0000001d009c7308 */ /* 0x0000620000000800 */
[-CC-:B------:R-:W-:Y:S01]  /*3d70*/  FFMA.FTZ R25, R45, R11.reuse, -R74.reuse ;  /* 0x0000000b2d197223 */ /* 0x180fe2000001084a */
[-CC-:B------:R-:W-:Y:S01]  /*3d80*/  FFMA.FTZ R41, R97, R11.reuse, -R74.reuse ;  /* 0x0000000b61297223 */ /* 0x180fe2000001084a */
[-CC-:B------:R-:W-:Y:S01]  /*3d90*/  FFMA.FTZ R45, R99, R11.reuse, -R74.reuse ;  /* 0x0000000b632d7223 */ /* 0x180fe2000001084a */
[----:B------:R-:W2:Y:S01]  /*3da0*/  SHFL.BFLY PT, R70, R3, 0x2, 0x1f ;  /* 0x0c401f0003467f89 */ /* 0x000ea200000e0000 */
[----:B------:R-:W-:Y:S01]  /*3db0*/  ISETP.NE.AND P4, PT, R9, 0x1, PT ;  /* 0x000000010900780c */ /* 0x000fe20003f85270 */
[-CC-:B------:R-:W-:Y:S01]  /*3dc0*/  FFMA.FTZ R32, R32, R11.reuse, -R74.reuse ;  /* 0x0000000b20207223 */ /* 0x180fe2000001084a */
[-CC-:B------:R-:W-:Y:S01]  /*3dd0*/  FFMA.FTZ R30, R30, R11.reuse, -R74.reuse ;  /* 0x0000000b1e1e7223 */ /* 0x180fe2000001084a */
[----:B------:R-:W3:Y:S01]  /*3de0*/  MUFU.EX2 R31, R31 ;  /* 0x0000001f001f7308 */ /* 0x000ee20000000800 */
[-CC-:B0-----:R-:W-:Y:S01]  /*3df0*/  FFMA.FTZ R29, R85, R11.reuse, -R74.reuse ;  /* 0x0000000b551d7223 */ /* 0x181fe2000001084a */
[-CC-:B------:R-:W-:Y:S01]  /*3e00*/  FFMA.FTZ R28, R28, R11.reuse, -R74.reuse ;  /* 0x0000000b1c1c7223 */ /* 0x180fe2000001084a */
[----:B------:R-:W-:-:S05]  /*3e10*/  FFMA.FTZ R20, R20, R11, -R74 ;  /* 0x0000000b14147223 */ /* 0x000fca000001084a */
[----:B------:R0:W4:Y:S02]  /*3e20*/  MUFU.EX2 R158, R33 ;  /* 0x00000021009e7308 */ /* 0x0001240000000800 */
[----:B------:R-:W5:Y:S06]  /*3e30*/  @P4 LDC R51, c[0x0][0x44c] ;  /* 0x00011300ff334b82 */ /* 0x000f6c0000000800 */
[----:B------:R-:W4:Y:S01]  /*3e40*/  MUFU.EX2 R35, R35 ;  /* 0x0000002300237308 */ /* 0x000f220000000800 */
[-CC-:B0-----:R-:W-:Y:S01]  /*3e50*/  FFMA.FTZ R33, R89, R11.reuse, -R74.reuse ;  /* 0x0000000b59217223 */ /* 0x181fe2000001084a */
[----:B--2---:R-:W-:Y:S01]  /*3e60*/  FMNMX.FTZ R70, R3, R70, !PT ;  /* 0x0000004603467209 */ /* 0x004fe20007810000 */
[----:B------:R-:W-:-:S05]  /*3e70*/  FFMA.FTZ R3, R57, R11, -R74 ;  /* 0x0000000b39037223 */ /* 0x000fca000001084a */
[----:B------:R0:W-:Y:S01]  /*3e80*/  MUFU.EX2 R152, R29 ;  /* 0x0000001d00987308 */ /* 0x0001e20000000800 */
[----:B------:R-:W2:Y:S07]  /*3e90*/  SHFL.BFLY PT, R7, R70, 0x1, 0x1f ;  /* 0x0c201f0046077f89 */ /* 0x000eae00000e0000 */
[----:B------:R1:W-:Y:S01]  /*3ea0*/  MUFU.EX2 R140, R3 ;  /* 0x00000003008c7308 */ /* 0x0003e20000000800 */
[----:B0-----:R-:W-:Y:S01]  /*3eb0*/  FFMA.FTZ R29, R91, R11, -R74 ;  /* 0x0000000b5b1d7223 */ /* 0x001fe2000001084a */
[----:B-----5:R-:W-:-:S06]  /*3ec0*/  @P4 IMAD.HI.U32 R51, R18, R51, RZ ;  /* 0x0000003312334227 */ /* 0x020fcc00078e00ff */
[----:B------:R-:W-:Y:S08]  /*3ed0*/  MUFU.EX2 R37, R37 ;  /* 0x0000002500257308 */ /* 0x000ff00000000800 */
[----:B------:R0:W-:Y:S01]  /*3ee0*/  MUFU.EX2 R154, R33 ;  /* 0x00000021009a7308 */ /* 0x0001e20000000800 */
[----:B--2---:R-:W-:-:S04]  /*3ef0*/  FMNMX.FTZ R7, R70, R7, !PT ;  /* 0x0000000746077209 */ /* 0x004fc80007810000 */
[C---:B------:R-:W-:Y:S01]  /*3f00*/  FSETP.NEU.FTZ.AND P1, PT, R7.reuse, -INF , PT ;  /* 0xff8000000700780b */ /* 0x040fe20003f3d000 */
[-C--:B-1----:R-:W-:Y:S02]  /*3f10*/  FMUL.FTZ R3, R7, R11.reuse ;  /* 0x0000000b07037220 */ /* 0x082fe40000410000 */
[----:B------:R-:W-:Y:S01]  /*3f20*/  MUFU.EX2 R29, R29 ;  /* 0x0000001d001d7308 */ /* 0x000fe20000000800 */
[----:B0-----:R-:W-:Y:S02]  /*3f30*/  FFMA.FTZ R33, R95, R11, -R74 ;  /* 0x0000000b5f217223 */ /* 0x001fe4000001084a */
[----:B------:R-:W-:-:S05]  /*3f40*/  FSEL R43, R3, RZ, P1 ;  /* 0x000000ff032b7208 */ /* 0x000fca0000800000 */
        /* <DEDUP_REMOVED lines=14> */
[----:B0-----:R-:W-:Y:S01]  /*4030*/  FADD.FTZ R24, R27, R156 ;  /* 0x0000009c1b187221 */ /* 0x001fe20000010000 */
[-CC-:B------:R-:W-:Y:S01]  /*4040*/  FFMA.FTZ R58, R58, R11.reuse, -R43.reuse ;  /* 0x0000000b3a3a7223 */ /* 0x180fe2000001082b */
[-CC-:B------:R-:W-:Y:S01]  /*4050*/  FFMA.FTZ R60, R60, R11.reuse, -R43.reuse ;  /* 0x0000000b3c3c7223 */ /* 0x180fe2000001082b */
[-CC-:B------:R-:W-:Y:S01]  /*4060*/  FFMA.FTZ R62, R62, R11.reuse, -R43.reuse ;  /* 0x0000000b3e3e7223 */ /* 0x180fe2000001082b */
[----:B---3--:R-:W-:Y:S01]  /*4070*/  FADD.FTZ R47, R31, R24 ;  /* 0x000000181f2f7221 */ /* 0x008fe20000010000 */
[-CC-:B------:R-:W-:Y:S01]  /*4080*/  FFMA.FTZ R6, R6, R11.reuse, -R43.reuse ;  /* 0x0000000b06067223 */ /* 0x180fe2000001082b */
[-C--:B------:R-:W-:Y:S01]  /*4090*/  FFMA.FTZ R64, R64, R11.reuse, -R43 ;  /* 0x0000000b40407223 */ /* 0x080fe2000001082b */
[----:B------:R-:W0:Y:S01]  /*40a0*/  MUFU.EX2 R21, R21 ;  /* 0x0000001500157308 */ /* 0x000e220000000800 */
[----:B----4-:R-:W-:Y:S01]  /*40b0*/  FADD.FTZ R24, R158, R47 ;  /* 0x0000002f9e187221 */ /* 0x010fe20000010000 */
[-CC-:B------:R-:W-:Y:S01]  /*40c0*/  FFMA.FTZ R10, R10, R11.reuse, -R43.reuse ;  /* 0x0000000b0a0a7223 */ /* 0x180fe2000001082b */
[-CC-:B------:R-:W-:Y:S01]  /*40d0*/  FFMA.FTZ R2, R2, R11.reuse, -R43.reuse ;  /* 0x0000000b02027223 */ /* 0x180fe2000001082b */
[-CC-:B------:R-:W-:Y:S01]  /*40e0*/  FFMA.FTZ R0, R0, R11.reuse, -R43.reuse ;  /* 0x0000000b00007223 */ /* 0x180fe2000001082b */
[----:B------:R-:W-:Y:S01]  /*40f0*/  FADD.FTZ R49, R35, R24 ;  /* 0x0000001823317221 */ /* 0x000fe20000010000 */
[-CC-:B------:R-:W-:Y:S01]  /*4100*/  FFMA.FTZ R66, R66, R11.reuse, -R43.reuse ;  /* 0x0000000b42427223 */ /* 0x180fe2000001082b */
[-CC-:B------:R-:W-:Y:S01]  /*4110*/  FFMA.FTZ R68, R68, R11.reuse, -R43.reuse ;  /* 0x0000000b44447223 */ /* 0x180fe2000001082b */
[----:B------:R-:W1:Y:S01]  /*4120*/  MUFU.EX2 R38, R38 ;  /* 0x0000002600267308 */ /* 0x000e620000000800 */
[-CC-:B------:R-:W-:Y:S01]  /*4130*/  FFMA.FTZ R34, R34, R11.reuse, -R43.reuse ;  /* 0x0000000b22227223 */ /* 0x180fe2000001082b */
[----:B------:R-:W-:Y:S01]  /*4140*/  FFMA.FTZ R14, R14, R11, -R43 ;  /* 0x0000000b0e0e7223 */ /* 0x000fe2000001082b */
[----:B------:R-:W-:-:S02]  /*4150*/  F2FP.F16.F32.PACK_AB R156, R156, R27 ;  /* 0x0000001b9c9c723e */ /* 0x000fc400000000ff */
[----:B------:R-:W-:-:S03]  /*4160*/  F2FP.F16.F32.PACK_AB R158, R158, R31 ;  /* 0x0000001f9e9e723e */ /* 0x000fc600000000ff */
[----:B------:R2:W3:Y:S01]  /*4170*/  MUFU.EX2 R159, R40 ;  /* 0x00000028009f7308 */ /* 0x0004e20000000800 */
[----:B0-----:R-:W-:Y:S01]  /*4180*/  FADD.FTZ R47, R36, R21 ;  /* 0x00000015242f7221 */ /* 0x001fe20000010000 */
[----:B------:R-:W-:-:S06]  /*4190*/  F2FP.F16.F32.PACK_AB R157, R21, R36 ;  /* 0x00000024159d723e */ /* 0x000fcc00000000ff */
[----:B------:R-:W0:Y:S01]  /*41a0*/  MUFU.EX2 R42, R42 ;  /* 0x0000002a002a7308 */ /* 0x000e220000000800 */
[----:B-1----:R-:W-:Y:S01]  /*41b0*/  FADD.FTZ R24, R38, R47 ;  /* 0x0000002f26187221 */ /* 0x002fe20000010000 */
[----:B--2---:R-:W1:Y:S06]  /*41c0*/  @P4 LDC R40, c[0x0][0x450] ;  /* 0x00011400ff284b82 */ /* 0x004e6c0000000800 */
[----:B------:R-:W2:Y:S01]  /*41d0*/  MUFU.EX2 R153, R44 ;  /* 0x0000002c00997308 */ /* 0x000ea20000000800 */
[C---:B---3--:R-:W-:Y:S01]  /*41e0*/  FADD.FTZ R47, R159.reuse, R24 ;  /* 0x000000189f2f7221 */ /* 0x048fe20000010000 */
[----:B------:R-:W-:-:S06]  /*41f0*/  F2FP.F16.F32.PACK_AB R159, R159, R38 ;  /* 0x000000269f9f723e */ /* 0x000fcc00000000ff */
[----:B------:R-:W3:Y:S01]  /*4200*/  MUFU.EX2 R46, R46 ;  /* 0x0000002e002e7308 */ /* 0x000ee20000000800 */
[----:B0-----:R-:W-:-:S07]  /*4210*/  FADD.FTZ R24, R42, R47 ;  /* 0x0000002f2a187221 */ /* 0x001fce0000010000 */
[----:B------:R-:W-:Y:S01]  /*4220*/  MUFU.EX2 R144, R39 ;  /* 0x0000002700907308 */ /* 0x000fe20000000800 */
[C---:B--2---:R-:W-:Y:S01]  /*4230*/  FADD.FTZ R47, R153.reuse, R24 ;  /* 0x00000018992f7221 */ /* 0x044fe20000010000 */
[----:B------:R-:W-:-:S06]  /*4240*/  F2FP.F16.F32.PACK_AB R153, R153, R42 ;  /* 0x0000002a9999723e */ /* 0x000fcc00000000ff */
[----:B------:R0:W-:Y:S01]  /*4250*/  MUFU.EX2 R39, R26 ;  /* 0x0000001a00277308 */ /* 0x0001e20000000800 */
[----:B---3--:R-:W-:-:S07]  /*4260*/  FADD.FTZ R24, R46, R47 ;  /* 0x0000002f2e187221 */ /* 0x008fce0000010000 */
        /* <DEDUP_REMOVED lines=8> */
[----:B------:R-:W3:Y:S01]  /*42f0*/  MUFU.EX2 R50, R50 ;  /* 0x0000003200327308 */ /* 0x000ee20000000800 */
[C---:B------:R-:W-:Y:S01]  /*4300*/  FADD.FTZ R26, R148.reuse, R49 ;  /* 0x00000031941a7221 */ /* 0x040fe20000010000 */
[C---:B--2---:R-:W-:Y:S01]  /*4310*/  FADD.FTZ R47, R155.reuse, R24 ;  /* 0x000000189b2f7221 */ /* 0x044fe20000010000 */
[----:B------:R-:W-:Y:S02]  /*4320*/  F2FP.F16.F32.PACK_AB R148, R148, R29 ;  /* 0x0000001d9494723e */ /* 0x000fe400000000ff */
[----:B------:R-:W-:-:S03]  /*4330*/  F2FP.F16.F32.PACK_AB R155, R155, R46 ;  /* 0x0000002e9b9b723e */ /* 0x000fc600000000ff */
[----:B------:R-:W2:Y:S01]  /*4340*/  MUFU.EX2 R150, R25 ;  /* 0x0000001900967308 */ /* 0x000ea20000000800 */
[----:B0-----:R-:W-:-:S07]  /*4350*/  FADD.FTZ R49, R15, R26 ;  /* 0x0000001a0f317221 */ /* 0x001fce0000010000 */
[----:B------:R-:W0:Y:S01]  /*4360*/  MUFU.EX2 R149, R52 ;  /* 0x0000003400957308 */ /* 0x000e220000000800 */
[----:B---3--:R-:W-:-:S07]  /*4370*/  FADD.FTZ R24, R50, R47 ;  /* 0x0000002f32187221 */ /* 0x008fce0000010000 */
[----:B------:R-:W3:Y:S01]  /*4380*/  MUFU.EX2 R33, R33 ;  /* 0x0000002100217308 */ /* 0x000ee20000000800 */
[C---:B--2---:R-:W-:Y:S01]  /*4390*/  FADD.FTZ R26, R150.reuse, R49 ;  /* 0x00000031961a7221 */ /* 0x044fe20000010000 */
[----:B------:R-:W-:-:S06]  /*43a0*/  F2FP.F16.F32.PACK_AB R150, R150, R15 ;  /* 0x0000000f9696723e */ /* 0x000fcc00000000ff */
[----:B------:R-:W2:Y:S01]  /*43b0*/  MUFU.EX2 R54, R54 ;  /* 0x0000003600367308 */ /* 0x000ea20000000800 */
[C---:B0-----:R-:W-:Y:S01]  /*43c0*/  FADD.FTZ R47, R149.reuse, R24 ;  /* 0x00000018952f7221 */ /* 0x041fe20000010000 */
[----:B------:R-:W-:-:S06]  /*43d0*/  F2FP.F16.F32.PACK_AB R149, R149, R50 ;  /* 0x000000329595723e */ /* 0x000fcc00000000ff */
[----:B------:R-:W-:Y:S01]  /*43e0*/  MUFU.EX2 R151, R56 ;  /* 0x0000003800977308 */ /* 0x000fe20000000800 */
[----:B---3--:R-:W-:-:S04]  /*43f0*/  FADD.FTZ R49, R33, R26 ;  /* 0x0000001a21317221 */ /* 0x008fc80000010000 */
[C---:B------:R-:W-:Y:S01]  /*4400*/  FADD.FTZ R24, R144.reuse, R49 ;  /* 0x0000003190187221 */ /* 0x040fe20000010000 */
[----:B------:R-:W-:Y:S02]  /*4410*/  F2FP.F16.F32.PACK_AB R144, R144, R33 ;  /* 0x000000219090723e */ /* 0x000fe400000000ff */
[----:B------:R-:W0:Y:S08]  /*4420*/  MUFU.EX2 R41, R41 ;  /* 0x0000002900297308 */ /* 0x000e300000000800 */
[----:B------:R-:W3:Y:S08]  /*4430*/  MUFU.EX2 R58, R58 ;  /* 0x0000003a003a7308 */ /* 0x000ef00000000800 */
[----:B------:R-:W-:Y:S08]  /*4440*/  MUFU.EX2 R145, R60 ;  /* 0x0000003c00917308 */ /* 0x000ff00000000800 */
[----:B------:R-:W4:Y:S08]  /*4450*/  MUFU.EX2 R45, R45 ;  /* 0x0000002d002d7308 */ /* 0x000f300000000800 */
[----:B------:R-:W-:Y:S08]  /*4460*/  MUFU.EX2 R62, R62 ;  /* 0x0000003e003e7308 */ /* 0x000ff00000000800 */
[----:B------:R2:W-:Y:S08]  /*4470*/  MUFU.EX2 R141, R6 ;  /* 0x00000006008d7308 */ /* 0x0005f00000000800 */
[----:B------:R-:W-:Y:S01]  /*4480*/  MUFU.EX2 R147, R64 ;  /* 0x0000004000937308 */ /* 0x000fe20000000800 */
[----:B--2---:R-:W-:Y:S01]  /*4490*/  FADD.FTZ R6, R54, R47 ;  /* 0x0000002f36067221 */ /* 0x004fe20000010000 */
[----:B0-----:R-:W-:-:S03]  /*44a0*/  FADD.FTZ R47, R41, R24 ;  /* 0x00000018292f7221 */ /* 0x001fc60000010000 */
[----:B------:R-:W-:Y:S01]  /*44b0*/  FADD.FTZ R43, R151, R6 ;  /* 0x00000006972b7221 */ /* 0x000fe20000010000 */
[C---:B------:R-:W-:Y:S01]  /*44c0*/  FADD.FTZ R24, R146.reuse, R47 ;  /* 0x0000002f92187221 */ /* 0x040fe20000010000 */
[----:B------:R-:W-:Y:S01]  /*44d0*/  F2FP.F16.F32.PACK_AB R146, R146, R41 ;  /* 0x000000299292723e */ /* 0x000fe200000000ff */
[----:B------:R-:W0:Y:S01]  /*44e0*/  MUFU.EX2 R32, R32 ;  /* 0x0000002000207308 */ /* 0x000e220000000800 */
[----:B---3--:R-:W-:Y:S01]  /*44f0*/  FADD.FTZ R6, R58, R43 ;  /* 0x0000002b3a067221 */ /* 0x008fe20000010000 */
[----:B----4-:R-:W-:Y:S01]  /*4500*/  FADD.FTZ R43, R45, R24 ;  /* 0x000000182d2b7221 */ /* 0x010fe20000010000 */
[----:B------:R-:W-:Y:S02]  /*4510*/  F2FP.F16.F32.PACK_AB R151, R151, R54 ;  /* 0x000000369797723e */ /* 0x000fe400000000ff */
[C---:B------:R-:W-:Y:S01]  /*4520*/  FADD.FTZ R27, R145.reuse, R6 ;  /* 0x00000006911b7221 */ /* 0x040fe20000010000 */
[C---:B------:R-:W-:Y:S01]  /*4530*/  FADD.FTZ R43, R140.reuse, R43 ;  /* 0x0000002b8c2b7221 */ /* 0x040fe20000010000 */
[----:B------:R-:W-:Y:S01]  /*4540*/  F2FP.F16.F32.PACK_AB R140, R140, R45 ;  /* 0x0000002d8c8c723e */ /* 0x000fe200000000ff */
[----:B------:R-:W-:Y:S01]  /*4550*/  MUFU.EX2 R10, R10 ;  /* 0x0000000a000a7308 */ /* 0x000fe20000000800 */
[----:B------:R-:W-:-:S07]  /*4560*/  F2FP.F16.F32.PACK_AB R145, R145, R58 ;  /* 0x0000003a9191723e */ /* 0x000fce00000000ff */
[----:B------:R2:W3:Y:S01]  /*4570*/  MUFU.EX2 R25, R30 ;  /* 0x0000001e00197308 */ /* 0x0004e20000000800 */
[----:B0-----:R-:W-:-:S07]  /*4580*/  FADD.FTZ R6, R32, R43 ;  /* 0x0000002b20067221 */ /* 0x001fce0000010000 */
[----:B------:R-:W0:Y:S01]  /*4590*/  MUFU.EX2 R28, R28 ;  /* 0x0000001c001c7308 */ /* 0x000e220000000800 */
[----:B--2---:R-:W-:Y:S01]  /*45a0*/  IMAD.MOV.U32 R30, RZ, RZ, R18 ;  /* 0x000000ffff1e7224 */ /* 0x004fe200078e0012 */
[----:B-1----:R-:W-:Y:S02]  /*45b0*/  @P4 SHF.R.U32.HI R30, RZ, R40, R51 ;  /* 0x00000028ff1e4219 */ /* 0x002fe40000011633 */
[----:B------:R-:W-:-:S03]  /*45c0*/  ISETP.GE.AND P4, PT, R13, 0x1, PT ;  /* 0x000000010d00780c */ /* 0x000fc60003f86270 */
[----:B------:R-:W-:Y:S01]  /*45d0*/  IMAD.IADD R73, R73, 0x1, R30 ;  /* 0x0000000149497824 */ /* 0x000fe200078e021e */
[----:B------:R-:W1:Y:S01]  /*45e0*/  MUFU.EX2 R2, R2 ;  /* 0x0000000200027308 */ /* 0x000e620000000800 */
[C---:B---3--:R-:W-:Y:S01]  /*45f0*/  FADD.FTZ R29, R25.reuse, R6 ;  /* 0x00000006191d7221 */ /* 0x048fe20000010000 */
[----:B------:R-:W-:Y:S01]  /*4600*/  F2FP.F16.F32.PACK_AB R142, R25, R32 ;  /* 0x00000020198e723e */ /* 0x000fe200000000ff */
[----:B------:R-:W-:-:S05]  /*4610*/  IMAD.IADD R12, R73, 0x1, R12 ;  /* 0x00000001490c7824 */ /* 0x000fca00078e020c */
[----:B------:R2:W-:Y:S01]  /*4620*/  MUFU.EX2 R143, R0 ;  /* 0x00000000008f7308 */ /* 0x0005e20000000800 */
[----:B0-----:R-:W-:Y:S01]  /*4630*/  FADD.FTZ R6, R28, R29 ;  /* 0x0000001d1c067221 */ /* 0x001fe20000010000 */
[----:B------:R-:W-:-:S06]  /*4640*/  F2FP.F16.F32.PACK_AB R136, R39, R28 ;  /* 0x0000001c2788723e */ /* 0x000fcc00000000ff */
[----:B------:R-:W0:Y:S01]  /*4650*/  MUFU.EX2 R20, R20 ;  /* 0x0000001400147308 */ /* 0x000e220000000800 */
[----:B--2---:R-:W-:-:S04]  /*4660*/  FADD.FTZ R0, R62, R27 ;  /* 0x0000001b3e007221 */ /* 0x004fc80000010000 */
[C---:B------:R-:W-:Y:S01]  /*4670*/  FADD.FTZ R27, R147.reuse, R0 ;  /* 0x00000000931b7221 */ /* 0x040fe20000010000 */
[----:B------:R-:W-:Y:S02]  /*4680*/  F2FP.F16.F32.PACK_AB R147, R147, R62 ;  /* 0x0000003e9393723e */ /* 0x000fe400000000ff */
[----:B------:R-:W2:Y:S01]  /*4690*/  MUFU.EX2 R66, R66 ;  /* 0x0000004200427308 */ /* 0x000ea20000000800 */
[----:B------:R-:W-:Y:S01]  /*46a0*/  FADD.FTZ R0, R10, R27 ;  /* 0x0000001b0a007221 */ /* 0x000fe20000010000 */
[----:B------:R-:W-:-:S03]  /*46b0*/  FADD.FTZ R27, R39, R6 ;  /* 0x00000006271b7221 */ /* 0x000fc60000010000 */
[C---:B------:R-:W-:Y:S01]  /*46c0*/  FADD.FTZ R15, R141.reuse, R0 ;  /* 0x000000008d0f7221 */ /* 0x040fe20000010000 */
[----:B------:R-:W-:Y:S01]  /*46d0*/  F2FP.F16.F32.PACK_AB R141, R141, R10 ;  /* 0x0000000a8d8d723e */ /* 0x000fe200000000ff */
[----:B------:R-:W-:Y:S01]  /*46e0*/  VIADD R10, R72, 0xfffffffe ;  /* 0xfffffffe480a7836 */ /* 0x000fe20000000000 */
[----:B------:R-:W3:Y:S01]  /*46f0*/  MUFU.EX2 R137, R68 ;  /* 0x0000004400897308 */ /* 0x000ee20000000800 */
[----:B-1----:R-:W-:Y:S01]  /*4700*/  FADD.FTZ R0, R2, R15 ;  /* 0x0000000f02007221 */ /* 0x002fe20000010000 */
[----:B0-----:R-:W-:Y:S01]  /*4710*/  FADD.FTZ R6, R20, R27 ;  /* 0x0000001b14067221 */ /* 0x001fe20000010000 */
[----:B------:R-:W-:Y:S02]  /*4720*/  F2FP.F16.F32.PACK_AB R138, R3, R20 ;  /* 0x00000014038a723e */ /* 0x000fe400000000ff */
[----:B------:R-:W-:Y:S01]  /*4730*/  FADD.FTZ R15, R143, R0 ;  /* 0x000000008f0f7221 */ /* 0x000fe20000010000 */
[----:B------:R-:W-:Y:S01]  /*4740*/  FADD.FTZ R6, R3, R6 ;  /* 0x0000000603067221 */ /* 0x000fe20000010000 */
[----:B------:R-:W-:Y:S01]  /*4750*/  F2FP.F16.F32.PACK_AB R143, R143, R2 ;  /* 0x000000028f8f723e */ /* 0x000fe200000000ff */
[----:B------:R-:W0:Y:S01]  /*4760*/  MUFU.EX2 R34, R34 ;  /* 0x0000002200227308 */ /* 0x000e220000000800 */
[----:B--2---:R-:W-:-:S07]  /*4770*/  FADD.FTZ R0, R66, R15 ;  /* 0x0000000f42007221 */ /* 0x004fce0000010000 */
[----:B------:R-:W1:Y:S01]  /*4780*/  MUFU.EX2 R139, R14 ;  /* 0x0000000e008b7308 */ /* 0x000e620000000800 */
[C---:B---3--:R-:W-:Y:S01]  /*4790*/  FADD.FTZ R3, R137.reuse, R0 ;  /* 0x0000000089037221 */ /* 0x048fe20000010000 */
[----:B------:R-:W-:-:S03]  /*47a0*/  F2FP.F16.F32.PACK_AB R137, R137, R66 ;  /* 0x000000428989723e */ /* 0x000fc600000000ff */
[----:B0-----:R-:W-:-:S04]  /*47b0*/  FADD.FTZ R0, R34, R3 ;  /* 0x0000000322007221 */ /* 0x001fc80000010000 */
[C---:B-1----:R-:W-:Y:S01]  /*47c0*/  FADD.FTZ R3, R139.reuse, R0 ;  /* 0x000000008b037221 */ /* 0x042fe20000010000 */
        /* <DEDUP_REMOVED lines=12> */
.L_x_1372:
[----:B------:R-:W-:-:S13]  /*4890*/  ISETP.NE.AND P1, PT, R13, 0x1, PT ;  /* 0x000000010d00780c */ /* 0x000fda0003f25270 */
[----:B------:R-:W0:Y:S02]  /*48a0*/  @P1 LDC.64 R14, c[0x0][0x9e8] ;  /* 0x00027a00ff0e1b82 */ /* 0x000e240000000a00 */
[----:B0-----:R-:W-:-:S05]  /*48b0*/  @P1 IMAD.HI.U32 R2, R0, R14, RZ ;  /* 0x0000000e00021227 */ /* 0x001fca00078e00ff */
[----:B------:R-:W-:-:S07]  /*48c0*/  @P1 SHF.R.U32.HI R0, RZ, R15, R2 ;  /* 0x0000000fff001219 */ /* 0x000fce0000011602 */
.L_x_1373:
[----:B------:R-:W-:-:S05]  /*48d0*/  IMAD R13, R0, R13, R13 ;  /* 0x0000000d000d7224 */ /* 0x000fca00078e020d */
[----:B------:R-:W-:-:S07]  /*48e0*/  VIMNMX R12, R12, R13, PT ;  /* 0x0000000d0c0c7248 */ /* 0x000fce0003fe0100 */
.L_x_1371:
        /* <DEDUP_REMOVED lines=45> */
.L_x_1391:
[----:B------:R-:W-:-:S04]  /*4bc0*/  UIADD3 UR5, UR37, 0x1, URZ ;  /* 0x0000000125057890 */ /* 0x000fc8000fffe03f */
[----:B------:R-:W-:-:S04]  /*4bd0*/  UISETP.NE.AND UP0, UPT, UR5, 0x2, UPT ;  /* 0x000000020500788c */ /* 0x000fc8000bf05270 */
[----:B------:R-:W-:Y:S02]  /*4be0*/  USEL UR39, URZ, 0x1, UP0 ;  /* 0x000000013f277887 */ /* 0x000fe40008000000 */
[----:B------:R-:W-:Y:S02]  /*4bf0*/  USEL UR5, UR5, URZ, UP0 ;  /* 0x0000003f05057287 */ /* 0x000fe40008000000 */
[----:B------:R-:W-:Y:S01]  /*4c00*/  ULOP3.LUT UR39, UR36, UR39, URZ, 0x3c, !UPT ;  /* 0x0000002724277292 */ /* 0x000fe2000f8e3c3f */
[----:B------:R-:W-:Y:S11]  /*4c10*/  @!P0 BRA `(.L_x_1375) ;  /* 0x0000000000048947 */ /* 0x000ff60003800000 */
[----:B------:R-:W-:Y:S01]  /*4c20*/  BPT.TRAP 0x1 ;  /* 0x000000040000795c */ /* 0x000fe20000300000 */
.L_x_1375:
[----:B------:R-:W-:Y:S01]  /*4c30*/  ULEA UR7, UR5, UR38, 0x3 ;  /* 0x0000002605077291 */ /* 0x000fe2000f8e183f */
[----:B------:R-:W-:-:S05]  /*4c40*/  IMAD.U32 R11, RZ, RZ, UR39 ;  /* 0x00000027ff0b7e24 */ /* 0x000fca000f8e00ff */
[----:B------:R-:W-:-:S04]  /*4c50*/  SHF.L.U32 R11, R11, 0x1f, RZ ;  /* 0x0000001f0b0b7819 */ /* 0x000fc800000006ff */
[----:B------:R0:W1:Y:S01]  /*4c60*/  SYNCS.PHASECHK.TRANS64.TRYWAIT P1, [UR7+0x2a830], R11 ;  /* 0x02a8300bff0075a7 */ /* 0x0000620008020147 */
[----:B------:R-:W-:Y:S05]  /*4c70*/  @!P0 BRA `(.L_x_1376) ;  /* 0x0000000000048947 */ /* 0x000fea0003800000 */
[----:B------:R-:W-:Y:S01]  /*4c80*/  BPT.TRAP 0x1 ;  /* 0x000000040000795c */ /* 0x000fe20000300000 */
.L_x_1376:
[----:B-1----:R-:W-:Y:S05]  /*4c90*/  @P1 BRA `(.L_x_1377) ;  /* 0x0000000000081947 */ /* 0x002fea0003800000 */
[----:B------:R-:W1:Y:S02]  /*4ca0*/  SYNCS.PHASECHK.TRANS64.TRYWAIT P1, [UR7+0x2a830], R11 ;  /* 0x02a8300bff0075a7 */ /* 0x000e640008020147 */
[----:B-1----:R-:W-:Y:S05]  /*4cb0*/  @!P1 BRA `(.L_x_1378) ;  /* 0x0000012000c09947 */ /* 0x002fea0003800000 */
.L_x_1377:
        /* <DEDUP_REMOVED lines=135> */
.L_x_1379:
[----:B------:R-:W-:Y:S01]  /*5530*/  ULEA UR14, UR37, UR38, 0x3 ;  /* 0x00000026250e7291 */ /* 0x000fe2000f8e183f */
[----:B------:R-:W-:-:S05]  /*5540*/  IMAD.U32 R0, RZ, RZ, UR36 ;  /* 0x00000024ff007e24 */ /* 0x000fca000f8e00ff */
[----:B------:R-:W-:-:S04]  /*5550*/  SHF.L.U32 R0, R0, 0x1f, RZ ;  /* 0x0000001f00007819 */ /* 0x000fc800000006ff */
[----:B------:R2:W3:Y:S01]  /*5560*/  SYNCS.PHASECHK.TRANS64.TRYWAIT P1, [UR14+0x2a850], R0 ;  /* 0x02a85000ff0075a7 */ /* 0x0004e2000802014e */
[----:B------:R-:W-:Y:S05]  /*5570*/  @!P0 BRA `(.L_x_1380) ;  /* 0x0000000000048947 */ /* 0x000fea0003800000 */
[----:B------:R-:W-:Y:S01]  /*5580*/  BPT.TRAP 0x1 ;  /* 0x000000040000795c */ /* 0x000fe20000300000 */
.L_x_1380:
[----:B---3--:R-:W-:Y:S05]  /*5590*/  @P1 BRA `(.L_x_1381) ;  /* 0x0000000000081947 */ /* 0x008fea0003800000 */
[----:B------:R-:W3:Y:S02]  /*55a0*/  SYNCS.PHASECHK.TRANS64.TRYWAIT P1, [UR14+0x2a850], R0 ;  /* 0x02a85000ff0075a7 */ /* 0x000ee4000802014e */
[----:B---3--:R-:W-:Y:S05]  /*55b0*/  @!P1 BRA `(.L_x_1382) ;  /* 0x0000011800989947 */ /* 0x008fea0003800000 */
.L_x_1381:
[----:B------:R-:W-:Y:S01]  /*55c0*/  UIADD3 UR6, UR38, 0x400, URZ ;  /* 0x0000040026067890 */ /* 0x000fe2000fffe03f */
[----:B------:R-:W-:Y:S01]  /*55d0*/  WARPGROUP.ARRIVE ;  /* 0x00000000000079c5 */ /* 0x000fe20000000000 */
[----:B------:R-:W-:Y:S01]  /*55e0*/  UMOV UR11, 0x40000040 ;  /* 0x40000040000b7882 */ /* 0x000fe20000000000 */
[----:B------:R-:W-:Y:S01]  /*55f0*/  ISETP.NE.AND P2, PT, R9, 0x1, PT ;  /* 0x000000010900780c */ /* 0x000fe20003f45270 */
[----:B------:R-:W-:-:S03]  /*5600*/  USHF.R.U32.HI UR6, URZ, 0x4, UR6 ;  /* 0x000000043f067899 */ /* 0x000fc60008011606 */
[----:B------:R-:W3:Y:S01]  /*5610*/  S2R R177, SR_TID.X ;  /* 0x0000000000b17919 */ /* 0x000ee20000002100 */
[----:B------:R-:W-:Y:S01]  /*5620*/  FMUL.FTZ R21, R102, UR4 ;  /* 0x0000000466157c20 */ /* 0x000fe20008410000 */
[----:B01----:R-:W-:Y:S01]  /*5630*/  FMUL.FTZ R11, R88, UR4 ;  /* 0x00000004580b7c20 */ /* 0x003fe20008410000 */
[----:B------:R-:W-:Y:S01]  /*5640*/  ULOP3.LUT UR6, UR6, 0x3fff, URZ, 0xc0, !UPT ;  /* 0x00003fff06067892 */ /* 0x000fe2000f8ec03f */
[----:B------:R-:W-:Y:S01]  /*5650*/  FMUL.FTZ R88, R103, UR4 ;  /* 0x0000000467587c20 */ /* 0x000fe20008410000 */
[----:B------:R-:W-:Y:S01]  /*5660*/  FMUL.FTZ R2, R91, UR4 ;  /* 0x000000045b027c20 */ /* 0x000fe20008410000 */
[----:B------:R-:W-:Y:S01]  /*5670*/  FMUL.FTZ R91, R107, UR4 ;  /* 0x000000046b5b7c20 */ /* 0x000fe20008410000 */
[----:B------:R-:W-:Y:S01]  /*5680*/  ULOP3.LUT UR6, UR6, 0x3000000, URZ, 0xfc, !UPT ;  /* 0x0300000006067892 */ /* 0x000fe2000f8efc3f */
[----:B------:R-:W-:Y:S01]  /*5690*/  FMUL.FTZ R107, R109, UR4 ;  /* 0x000000046d6b7c20 */ /* 0x000fe20008410000 */
[----:B------:R-:W-:Y:S01]  /*56a0*/  FMUL.FTZ R109, R113, UR4 ;  /* 0x00000004716d7c20 */ /* 0x000fe20008410000 */
[----:B------:R-:W-:Y:S01]  /*56b0*/  IMAD.IADD R113, R22, 0x1, R18 ;  /* 0x0000000116717824 */ /* 0x000fe200078e0212 */
[----:B------:R-:W-:Y:S01]  /*56c0*/  UIMAD UR6, UR37, 0x600, UR6 ;  /* 0x00000600250678a4 */ /* 0x000fe2000f8e0206 */
[----:B------:R-:W0:Y:S01]  /*56d0*/  @P2 LDC R102, c[0x0][0x44c] ;  /* 0x00011300ff662b82 */ /* 0x000e220000000800 */
[----:B--2---:R-:W-:Y:S01]  /*56e0*/  FMUL.FTZ R0, R90, UR4 ;  /* 0x000000045a007c20 */ /* 0x004fe20008410000 */
[----:B------:R-:W-:Y:S01]  /*56f0*/  FMUL.FTZ R121, R121, UR4 ;  /* 0x0000000479797c20 */ /* 0x000fe20008410000 */
[----:B------:R-:W-:Y:S01]  /*5700*/  FMUL.FTZ R90, R106, UR4 ;  /* 0x000000046a5a7c20 */ /* 0x000fe20008410000 */
[----:B------:R-:W-:Y:S01]  /*5710*/  FMUL.FTZ R106, R108, UR4 ;  /* 0x000000046c6a7c20 */ /* 0x000fe20008410000 */
[----:B------:R-:W-:Y:S01]  /*5720*/  FMUL.FTZ R108, R112, UR4 ;  /* 0x00000004706c7c20 */ /* 0x000fe20008410000 */
[----:B------:R-:W-:Y:S01]  /*5730*/  UMOV UR10, UR6 ;  /* 0x00000006000a7c82 */ /* 0x000fe20008000000 */
[----:B------:R1:W2:Y:S01]  /*5740*/  MUFU.TANH R112, R121 ;  /* 0x0000007900707308 */ /* 0x0002a20000002400 */
[----:B------:R-:W-:Y:S01]  /*5750*/  HGMMA.64x128x16.F32 R24, R156, gdesc[UR8].tnspB, R24, gsb0 ;  /* 0x41e000089c187df0 */ /* 0x000fe20008000818 */
[----:B------:R-:W-:Y:S01]  /*5760*/  UIADD3 UR10, UR6, 0x80, URZ ;  /* 0x00000080060a7890 */ /* 0x000fe2000fffe03f */
[----:B------:R-:W4:Y:S01]  /*5770*/  @P2 LDC R103, c[0x0][0x450] ;  /* 0x00011400ff672b82 */ /* 0x000f220000000800 */
[----:B------:R-:W-:Y:S01]  /*5780*/  UMOV UR11, 0x40000040 ;  /* 0x40000040000b7882 */ /* 0x000fe20000000000 */
[----:B------:R-:W-:Y:S01]  /*5790*/  FMUL.FTZ R12, R94, UR4 ;  /* 0x000000045e0c7c20 */ /* 0x000fe20008410000 */
[----:B------:R-:W-:Y:S01]  /*57a0*/  FMUL.FTZ R14, R95, UR4 ;  /* 0x000000045f0e7c20 */ /* 0x000fe20008410000 */
[----:B------:R-:W-:Y:S01]  /*57b0*/  FMUL.FTZ R15, R98, UR4 ;  /* 0x00000004620f7c20 */ /* 0x000fe20008410000 */
[----:B------:R-:W-:Y:S01]  /*57c0*/  FMUL.FTZ R20, R99, UR4 ;  /* 0x0000000463147c20 */ /* 0x000fe20008410000 */
[----:B-1----:R-:W-:-:S02]  /*57d0*/  IMAD R121, R10, -0x60, RZ ;  /* 0xffffffa00a797824 */ /* 0x002fc400078e02ff */
[----:B------:R-:W-:Y:S01]  /*57e0*/  FMUL.FTZ R94, R110, UR4 ;  /* 0x000000046e5e7c20 */ /* 0x000fe20008410000 */
        /* <DEDUP_REMOVED lines=16> */
[----:B----4-:R-:W-:Y:S01]  /*58f0*/  @P2 SHF.R.U32.HI R113, RZ, R103, R102 ;  /* 0x00000067ff712219 */ /* 0x010fe20000011666 */
[----:B------:R-:W-:Y:S01]  /*5900*/  IMAD.U32 R102, RZ, RZ, UR7 ;  /* 0x00000007ff667e24 */ /* 0x000fe2000f8e00ff */
[----:B---3--:R-:W-:Y:S01]  /*5910*/  LOP3.LUT P2, RZ, R177, 0x7f, RZ, 0xc0, !PT ;  /* 0x0000007fb1ff7812 */ /* 0x008fe2000784c0ff */
[----:B------:R-:W-:Y:S01]  /*5920*/  FMUL.FTZ R120, R120, UR4 ;  /* 0x0000000478787c20 */ /* 0x000fe20008410000 */
[----:B------:R-:W-:Y:S01]  /*5930*/  FMUL.FTZ R124, R124, UR4 ;  /* 0x000000047c7c7c20 */ /* 0x000fe20008410000 */
[----:B------:R-:W-:Y:S01]  /*5940*/  FMUL.FTZ R134, R134, UR4 ;  /* 0x0000000486867c20 */ /* 0x000fe20008410000 */
[----:B------:R-:W-:Y:S01]  /*5950*/  ISETP.NE.AND P1, PT, R175, RZ, PT ;  /* 0x000000ffaf00720c */ /* 0x000fe20003f25270 */
[----:B------:R-:W0:Y:S08]  /*5960*/  MUFU.TANH R11, R11 ;  /* 0x0000000b000b7308 */ /* 0x000e300000002400 */
[----:B------:R-:W-:Y:S01]  /*5970*/  @!P2 VIADD R102, R102, 0x2a840 ;  /* 0x0002a8406666a836 */ /* 0x000fe20000000000 */
[----:B------:R-:W1:Y:S04]  /*5980*/  MUFU.TANH R89, R89 ;  /* 0x0000005900597308 */ /* 0x000e680000002400 */
[----:B------:R-:W-:-:S04]  /*5990*/  @!P2 PRMT R103, RZ, 0x654, R102 ;  /* 0x00000654ff67a816 */ /* 0x000fc80000000066 */
        /* <DEDUP_REMOVED lines=17> */
[----:B------:R-:W5:Y:S01]  /*5ab0*/  SHFL.IDX PT, R119, R113, RZ, 0x1c1f ;  /* 0x001c1fff71777589 */ /* 0x000f6200000e0000 */
[----:B------:R-:W-:Y:S01]  /*5ac0*/  FMUL.FTZ R100, R118, UR4 ;  /* 0x0000000476647c20 */ /* 0x000fe20008410000 */
[----:B------:R-:W-:Y:S01]  /*5ad0*/  HGMMA.64x128x16.F32 R24, R152, gdesc[UR8].tnspB, R24, gsb0 ;  /* 0x41e0000898187df0 */ /* 0x000fe20008000818 */
[----:B------:R-:W-:Y:S01]  /*5ae0*/  UIADD3 UR10, UR6, 0x100, URZ ;  /* 0x00000100060a7890 */ /* 0x000fe2000fffe03f */
[----:B------:R-:W0:Y:S01]  /*5af0*/  MUFU.TANH R156, R156 ;  /* 0x0000009c009c7308 */ /* 0x000e220000002400 */
[----:B------:R-:W-:-:S07]  /*5b00*/  UMOV UR11, 0x40000040 ;  /* 0x40000040000b7882 */ /* 0x000fce0000000000 */
        /* <DEDUP_REMOVED lines=16> */
[----:B------:R-:W0:Y:S01]  /*5c10*/  MUFU.TANH R125, R125 ;  /* 0x0000007d007d7308 */ /* 0x000e220000002400 */
[----:B------:R-:W-:-:S02]  /*5c20*/  WARPGROUP.DEPBAR.LE gsb0, 0x0 ;  /* 0x00008000000079c5 */ /* 0x000fc40000010000 */
[----:B------:R-:W-:Y:S01]  /*5c30*/  WARPGROUP.ARRIVE ;  /* 0x00000000000079c5 */ /* 0x000fe20000000000 */
[----:B------:R-:W-:Y:S01]  /*5c40*/  FMUL.FTZ R152, R130, UR4 ;  /* 0x0000000482987c20 */ /* 0x000fe20008410000 */
[----:B------:R-:W-:-:S03]  /*5c50*/  FMUL.FTZ R154, R131, UR4 ;  /* 0x00000004839a7c20 */ /* 0x000fc60008410000 */
        /* <DEDUP_REMOVED lines=13> */
[----:B------:R-:W-:Y:S01]  /*5d30*/  FMUL.FTZ R150, R127, UR4 ;  /* 0x000000047f967c20 */ /* 0x000fe20008410000 */
[----:B------:R-:W-:-:S03]  /*5d40*/  VIADD R104, R121, 0x1 ;  /* 0x0000000179687836 */ /* 0x000fc60000000000 */
[----:B------:R-:W-:Y:S01]  /*5d50*/  HGMMA.64x128x16.F32 R24, R144, gdesc[UR8].tnspB, R24, gsb0 ;  /* 0x41e0000890187df0 */ /* 0x000fe20008000818 */
[----:B------:R-:W-:Y:S01]  /*5d60*/  UIADD3 UR10, UR6, 0x200, URZ ;  /* 0x00000200060a7890 */ /* 0x000fe2000fffe03f */
[----:B------:R-:W-:Y:S01]  /*5d70*/  IMAD R104, R19, -0x2, R104 ;  /* 0xfffffffe13687824 */ /* 0x000fe200078e0268 */
[----:B------:R-:W-:Y:S01]  /*5d80*/  UMOV UR11, 0x40000040 ;  /* 0x40000040000b7882 */ /* 0x000fe20000000000 */
[----:B------:R-:W-:Y:S01]  /*5d90*/  UIADD3 UR6, UR6, 0x280, URZ ;  /* 0x0000028006067890 */ /* 0x000fe2000fffe03f */
[----:B------:R-:W0:Y:S08]  /*5da0*/  MUFU.TANH R148, R148 ;  /* 0x0000009400947308 */ /* 0x000e300000002400 */
[----:B------:R-:W0:Y:S01]  /*5db0*/  MUFU.TANH R150, R150 ;  /* 0x0000009600967308 */ /* 0x000e220000002400 */
[----:B------:R-:W-:-:S02]  /*5dc0*/  WARPGROUP.DEPBAR.LE gsb0, 0x0 ;  /* 0x00008000000079c5 */ /* 0x000fc40000010000 */
[----:B------:R-:W-:Y:S01]  /*5dd0*/  WARPGROUP.ARRIVE ;  /* 0x00000000000079c5 */ /* 0x000fe20000000000 */
[----:B------:R-:W-:Y:S01]  /*5de0*/  FMUL.FTZ R144, R123, UR4 ;  /* 0x000000047b907c20 */ /* 0x000fe20008410000 */
[----:B------:R-:W-:-:S03]  /*5df0*/  FMUL.FTZ R146, R126, UR4 ;  /* 0x000000047e927c20 */ /* 0x000fc60008410000 */
[----:B------:R0:W0:Y:S01]  /*5e00*/  MUFU.TANH R123, R124 ;  /* 0x0000007c007b7308 */ /* 0x0000220000002400 */
[----:B------:R-:W-:Y:S01]  /*5e10*/  HGMMA.64x128x16.F32 R24, R140, gdesc[UR8].tnspB, R24, gsb0 ;  /* 0x41e000088c187df0 */ /* 0x000fe20008000818 */
[----:B------:R-:W-:Y:S01]  /*5e20*/  UMOV UR10, UR6 ;  /* 0x00000006000a7c82 */ /* 0x000fe20008000000 */
[----:B------:R-:W-:-:S05]  /*5e30*/  UMOV UR11, 0x40000040 ;  /* 0x40000040000b7882 */ /* 0x000fca0000000000 */
[----:B------:R-:W0:Y:S08]  /*5e40*/  MUFU.TANH R144, R144 ;  /* 0x0000009000907308 */ /* 0x000e300000002400 */
[----:B------:R-:W0:Y:S01]  /*5e50*/  MUFU.TANH R146, R146 ;  /* 0x0000009200927308 */ /* 0x000e220000002400 */
[----:B------:R-:W-:Y:S02]  /*5e60*/  WARPGROUP.DEPBAR.LE gsb0, 0x0 ;  /* 0x00008000000079c5 */ /* 0x000fe40000010000 */
[----:B------:R-:W-:Y:S01]  /*5e70*/  WARPGROUP.ARRIVE ;  /* 0x00000000000079c5 */ /* 0x000fe20000000000 */
[----:B------:R-:W-:Y:S01]  /*5e80*/  FMUL.FTZ R140, R105, UR4 ;  /* 0x00000004698c7c20 */ /* 0x000fe20008410000 */
[----:B------:R-:W-:Y:S01]  /*5e90*/  FMUL.FTZ R142, R122, UR4 ;  /* 0x000000047a8e7c20 */ /* 0x000fe20008410000 */
[----:B------:R-:W-:-:S03]  /*5ea0*/  IADD3 R105, -R17, R104, R16 ;  /* 0x0000006811697210 */ /* 0x000fc60007ffe110 */
[----:B------:R-:W-:Y:S01]  /*5eb0*/  HGMMA.64x128x16.F32 R24, R136, gdesc[UR8].tnspB, R24, gsb0 ;  /* 0x41e0000888187df0 */ /* 0x000fe20008000818 */
[----:B------:R-:W0:Y:S01]  /*5ec0*/  MUFU.TANH R140, R140 ;  /* 0x0000008c008c7308 */ /* 0x000e220000002400 */
[C---:B------:R-:W-:Y:S02]  /*5ed0*/  VIADD R127, R105.reuse, UR54 ;  /* 0x00000036697f7c36 */ /* 0x040fe40008000000 */
[----:B------:R-:W-:Y:S02]  /*5ee0*/  VIADD R130, R105, UR51 ;  /* 0x0000003369827c36 */ /* 0x000fe40008000000 */
[--C-:B-----5:R-:W-:Y:S02]  /*5ef0*/  IMAD.IADD R115, R127, 0x1, R119.reuse ;  /* 0x000000017f737824 */ /* 0x120fe400078e0277 */
[----:B------:R-:W-:Y:S01]  /*5f00*/  IMAD.IADD R117, R130, 0x1, R119 ;  /* 0x0000000182757824 */ /* 0x000fe200078e0277 */
[----:B------:R-:W0:Y:S01]  /*5f10*/  MUFU.TANH R142, R142 ;  /* 0x0000008e008e7308 */ /* 0x000e220000002400 */
[----:B------:R-:W-:-:S02]  /*5f20*/  WARPGROUP.DEPBAR.LE gsb0, 0x0 ;  /* 0x00008000000079c5 */ /* 0x000fc40000010000 */
[----:B------:R5:W-:Y:S01]  /*5f30*/  @!P2 SYNCS.ARRIVE.TRANS64.RED.A1T0 RZ, [R103+URZ], RZ ;  /* 0x000000ff67ffa9a7 */ /* 0x000be2000810043f */
[----:B------:R-:W-:Y:S02]  /*5f40*/  VIADD R136, R104, 0xffffffff ;  /* 0xffffffff68887836 */ /* 0x000fe40000000000 */
[----:B-----5:R-:W-:-:S06]  /*5f50*/  FMUL.FTZ R103, R135, UR4 ;  /* 0x0000000487677c20 */ /* 0x020fcc0008410000 */
[----:B------:R-:W0:Y:S01]  /*5f60*/  MUFU.TANH R103, R103 ;  /* 0x0000006700677308 */ /* 0x000e220000002400 */
[----:B-1234-:R-:W-:Y:S05]  /*5f70*/  @!P1 BRA `(.L_x_1383) ;  /* 0x0000000000549947 */ /* 0x01efea0003800000 */
[----:B------:R-:W-:Y:S01]  /*5f80*/  IADD3 R119, -R17, R16, R119 ;  /* 0x0000001011777210 */ /* 0x000fe20007ffe177 */
        /* <DEDUP_REMOVED lines=11> */
.L_x_1385:
[----:B------:R-:W-:-:S05]  /*6040*/  IMAD.U32 R116, RZ, RZ, UR50 ;  /* 0x00000032ff747e24 */ /* 0x000fca000f8e00ff */
[----:B------:R-:W-:-:S13]  /*6050*/  ISETP.NE.AND P1, PT, R116, 0x1, PT ;  /* 0x000000017400780c */ /* 0x000fda0003f25270 */
[----:B------:R-:W1:Y:S02]  /*6060*/  @P1 LDC.64 R104, c[0x0][0x9e8] ;  /* 0x00027a00ff681b82 */ /* 0x000e640000000a00 */
[----:B-1----:R-:W-:-:S05]  /*6070*/  @P1 IMAD.HI.U32 R104, R119, R104, RZ ;  /* 0x0000006877681227 */ /* 0x002fca00078e00ff */
[----:B------:R-:W-:-:S07]  /*6080*/  @P1 SHF.R.U32.HI R119, RZ, R105, R104 ;  /* 0x00000069ff771219 */ /* 0x000fce0000011668 */
.L_x_1386:
[----:B------:R-:W-:Y:S05]  /*6090*/  BSYNC B0 ;  /* 0x0000000000007941 */ /* 0x000fea0003800000 */
.L_x_1384:
[----:B------:R-:W-:-:S05]  /*60a0*/  IMAD R104, R119, R116, R136 ;  /* 0x0000007477687224 */ /* 0x000fca00078e0288 */
[----:B------:R-:W-:Y:S02]  /*60b0*/  VIADDMNMX R115, R104, R116, R115, PT ;  /* 0x0000007468737246 */ /* 0x000fe40003800173 */
[----:B------:R-:W-:-:S07]  /*60c0*/  VIMNMX R117, R117, R104, !PT ;  /* 0x0000006875757248 */ /* 0x000fce0007fe0100 */
.L_x_1383:
        /* <DEDUP_REMOVED lines=110> */
[----:B------:R-:W-:Y:S01]  /*67b0*/  ISETP.GE.AND P6, PT, R121, 0x5a, PT ;  /* 0x0000005a7900780c */ /* 0x000fe20003fc6270 */
[----:B------:R-:W0:Y:S03]  /*67c0*/  SHFL.IDX PT, R11, R113, 0x1, 0x1c1f ;  /* 0x003c1f00710b7f89 */ /* 0x000e2600000e0000 */
        /* <DEDUP_REMOVED lines=8> */
[----:B------:R-:W-:Y:S01]  /*6850*/  IADD3 R11, -R17, R16, R11 ;  /* 0x00000010110b7210 */ /* 0x000fe20007ffe10b */
        /* <DEDUP_REMOVED lines=11> */
.L_x_1389:
[----:B------:R-:W-:-:S05]  /*6910*/  IMAD.U32 R105, RZ, RZ, UR50 ;  /* 0x00000032ff697e24 */ /* 0x000fca000f8e00ff */
[----:B------:R-:W-:-:S13]  /*6920*/  ISETP.NE.AND P6, PT, R105, 0x1, PT ;  /* 0x000000016900780c */ /* 0x000fda0003fc5270 */
[----:B------:R-:W0:Y:S02]  /*6930*/  @P6 LDC.64 R128, c[0x0][0x9e8] ;  /* 0x00027a00ff806b82 */ /* 0x000e240000000a00 */
[----:B0-----:R-:W-:-:S05]  /*6940*/  @P6 IMAD.HI.U32 R128, R11, R128, RZ ;  /* 0x000000800b806227 */ /* 0x001fca00078e00ff */
[----:B------:R-:W-:-:S07]  /*6950*/  @P6 SHF.R.U32.HI R11, RZ, R129, R128 ;  /* 0x00000081ff0b6219 */ /* 0x000fce0000011680 */
.L_x_1390:
[----:B------:R-:W-:Y:S05]  /*6960*/  BSYNC B0 ;  /* 0x0000000000007941 */ /* 0x000fea0003800000 */
.L_x_1388:
[----:B------:R-:W-:-:S05]  /*6970*/  IMAD R128, R11, R105, R136 ;  /* 0x000000690b807224 */ /* 0x000fca00078e0288 */
[----:B------:R-:W-:Y:S02]  /*6980*/  VIADDMNMX R89, R128, R105, R89, PT ;  /* 0x0000006980597246 */ /* 0x000fe40003800159 */
[----:B------:R-:W-:-:S07]  /*6990*/  VIMNMX R93, R93, R128, !PT ;  /* 0x000000805d5d7248 */ /* 0x000fce0007fe0100 */
.L_x_1387:
        /* <DEDUP_REMOVED lines=133> */
[----:B------:R-:W-:Y:S01]  /*71f0*/  FSEL R109, R174, RZ, P1 ;  /* 0x000000ffae6d7208 */ /* 0x000fe20000800000 */
[--C-:B------:R-:W-:Y:S01]  /*7200*/  FFMA.FTZ R180, R180, R11, -R111.reuse ;  /* 0x0000000bb4b47223 */ /* 0x100fe2000001086f */
[----:B------:R-:W-:Y:S01]  /*7210*/  FMNMX.FTZ R21, R14, R21, !PT ;  /* 0x000000150e157209 */ /* 0x000fe20007810000 */
[-CC-:B------:R-:W-:Y:S01]  /*7220*/  FFMA.FTZ R184, R184, R11.reuse, -R111.reuse ;  /* 0x0000000bb8b87223 */ /* 0x180fe2000001086f */
[--C-:B------:R-:W-:Y:S01]  /*7230*/  FFMA.FTZ R182, R182, R11, -R111.reuse ;  /* 0x0000000bb6b67223 */ /* 0x100fe2000001086f */
[----:B------:R0:W-:Y:S01]  /*7240*/  MUFU.EX2 R93, R138 ;  /* 0x0000008a005d7308 */ /* 0x0001e20000000800 */
        /* <DEDUP_REMOVED lines=9> */
[-CC-:B0-----:R-:W-:Y:S01]  /*72e0*/  FFMA.FTZ R138, R92, R11.reuse, -R111.reuse ;  /* 0x0000000b5c8a7223 */ /* 0x181fe2000001086f */
        /* <DEDUP_REMOVED lines=8> */
[-CC-:B------:R-:W-:Y:S01]  /*7370*/  FFMA.FTZ R112, R112, R11.reuse, -R111.reuse ;  /* 0x0000000b70707223 */ /* 0x180fe2000001086f */
[-CC-:B------:R-:W-:Y:S01]  /*7380*/  FFMA.FTZ R105, R106, R11.reuse, -R111.reuse ;  /* 0x0000000b6a697223 */ /* 0x180fe2000001086f */
[--C-:B------:R-:W-:Y:S01]  /*7390*/  FFMA.FTZ R108, R108, R11, -R111.reuse ;  /* 0x0000000b6c6c7223 */ /* 0x100fe2000001086f */
[----:B------:R-:W-:Y:S01]  /*73a0*/  FMNMX.FTZ R95, R94, R95, !PT ;  /* 0x0000005f5e5f7209 */ /* 0x000fe20007810000 */
[----:B------:R-:W-:Y:S01]  /*73b0*/  FFMA.FTZ R96, R96, R11, -R111 ;  /* 0x0000000b60607223 */ /* 0x000fe2000001086f */
[----:B------:R-:W0:Y:S02]  /*73c0*/  MUFU.EX2 R182, R182 ;  /* 0x000000b600b67308 */ /* 0x000e240000000800 */
[----:B------:R-:W-:-:S04]  /*73d0*/  FMNMX.FTZ R95, R88, R95, !PT ;  /* 0x0000005f585f7209 */ /* 0x000fc80007810000 */
[----:B------:R-:W-:Y:S02]  /*73e0*/  FMNMX.FTZ R95, R98, R95, !PT ;  /* 0x0000005f625f7209 */ /* 0x000fe40007810000 */
[----:B------:R-:W-:Y:S02]  /*73f0*/  MUFU.EX2 R91, R178 ;  /* 0x000000b2005b7308 */ /* 0x000fe40000000800 */
[----:B------:R-:W-:-:S04]  /*7400*/  FMNMX.FTZ R97, R20, R95, !PT ;  /* 0x0000005f14617209 */ /* 0x000fc80007810000 */
[----:B------:R-:W-:Y:S02]  /*7410*/  FMNMX.FTZ R97, R100, R97, !PT ;  /* 0x0000006164617209 */ /* 0x000fe40007810000 */
[----:B------:R-:W-:Y:S02]  /*7420*/  MUFU.EX2 R176, R176 ;  /* 0x000000b000b07308 */ /* 0x000fe40000000800 */
[----:B------:R-:W-:-:S04]  /*7430*/  FMNMX.FTZ R97, R140, R97, !PT ;  /* 0x000000618c617209 */ /* 0x000fc80007810000 */
[----:B------:R-:W-:Y:S02]  /*7440*/  FMNMX.FTZ R97, R142, R97, !PT ;  /* 0x000000618e617209 */ /* 0x000fe40007810000 */
[----:B------:R0:W-:Y:S02]  /*7450*/  MUFU.EX2 R95, R158 ;  /* 0x0000009e005f7308 */ /* 0x0001e40000000800 */
[----:B------:R-:W-:-:S04]  /*7460*/  FMNMX.FTZ R97, R144, R97, !PT ;  /* 0x0000006190617209 */ /* 0x000fc80007810000 */
[----:B------:R-:W-:Y:S02]  /*7470*/  FMNMX.FTZ R97, R146, R97, !PT ;  /* 0x0000006192617209 */ /* 0x000fe40007810000 */
[----:B------:R1:W-:Y:S01]  /*7480*/  MUFU.EX2 R178, R156 ;  /* 0x0000009c00b27308 */ /* 0x0003e20000000800 */
[----:B0-----:R-:W-:Y:S02]  /*7490*/  F2FP.F16.F32.PACK_AB R158, R182, R21 ;  /* 0x00000015b69e723e */ /* 0x001fe400000000ff */
[----:B------:R-:W-:-:S04]  /*74a0*/  FMNMX.FTZ R97, R150, R97, !PT ;  /* 0x0000006196617209 */ /* 0x000fc80007810000 */
[----:B------:R-:W-:Y:S01]  /*74b0*/  FMNMX.FTZ R97, R152, R97, !PT ;  /* 0x0000006198617209 */ /* 0x000fe20007810000 */
[----:B------:R-:W-:Y:S01]  /*74c0*/  MUFU.EX2 R148, R148 ;  /* 0x0000009400947308 */ /* 0x000fe20000000800 */
[----:B-1----:R-:W-:Y:S02]  /*74d0*/  F2FP.F16.F32.PACK_AB R156, R180, R15 ;  /* 0x0000000fb49c723e */ /* 0x002fe400000000ff */
[----:B------:R-:W-:-:S04]  /*74e0*/  FMNMX.FTZ R97, R154, R97, !PT ;  /* 0x000000619a617209 */ /* 0x000fc80007810000 */
[----:B------:R-:W-:Y:S01]  /*74f0*/  FMNMX.FTZ R97, R102, R97, !PT ;  /* 0x0000006166617209 */ /* 0x000fe20007810000 */
[----:B------:R-:W-:Y:S03]  /*7500*/  MUFU.EX2 R89, R89 ;  /* 0x0000005900597308 */ /* 0x000fe60000000800 */
[----:B------:R-:W-:Y:S01]  /*7510*/  FMNMX.FTZ R0, R126, R97, !PT ;  /* 0x000000617e007209 */ /* 0x000fe20007810000 */
[-CC-:B------:R-:W-:Y:S01]  /*7520*/  FFMA.FTZ R97, R116, R11.reuse, -R111.reuse ;  /* 0x0000000b74617223 */ /* 0x180fe2000001086f */
[----:B------:R-:W-:-:S03]  /*7530*/  FFMA.FTZ R116, R124, R11, -R111 ;  /* 0x0000000b7c747223 */ /* 0x000fc6000001086f */
[----:B------:R-:W0:Y:S01]  /*7540*/  SHFL.BFLY PT, R103, R0, 0x2, 0x1f ;  /* 0x0c401f0000677f89 */ /* 0x000e2200000e0000 */
[----:B------:R-:W-:Y:S08]  /*7550*/  MUFU.EX2 R120, R120 ;  /* 0x0000007800787308 */ /* 0x000ff00000000800 */
[----:B------:R-:W-:Y:S08]  /*7560*/  MUFU.EX2 R97, R97 ;  /* 0x0000006100617308 */ /* 0x000ff00000000800 */
[----:B------:R-:W-:Y:S01]  /*7570*/  MUFU.EX2 R116, R116 ;  /* 0x0000007400747308 */ /* 0x000fe20000000800 */
[----:B0-----:R-:W-:-:S07]  /*7580*/  FMNMX.FTZ R107, R0, R103, !PT ;  /* 0x00000067006b7209 */ /* 0x001fce0007810000 */
[----:B------:R-:W-:Y:S01]  /*7590*/  MUFU.EX2 R99, R99 ;  /* 0x0000006300637308 */ /* 0x000fe20000000800 */
[-CC-:B------:R-:W-:Y:S01]  /*75a0*/  FFMA.FTZ R103, R110, R11.reuse, -R111.reuse ;  /* 0x0000000b6e677223 */ /* 0x180fe2000001086f */
[----:B------:R-:W0:Y:S06]  /*75b0*/  SHFL.BFLY PT, R0, R107, 0x1, 0x1f ;  /* 0x0c201f006b007f89 */ /* 0x000e2c00000e0000 */
        /* <DEDUP_REMOVED lines=40> */
[-CC-:B------:R-:W-:Y:S01]  /*7840*/  FFMA.FTZ R150, R150, R11.reuse, -R109.reuse ;  /* 0x0000000b96967223 */ /* 0x180fe2000001086d */
[----:B------:R-:W-:Y:S01]  /*7850*/  FFMA.FTZ R102, R102, R11, -R109 ;  /* 0x0000000b66667223 */ /* 0x000fe2000001086d */
[----:B------:R-:W-:Y:S01]  /*7860*/  ISETP.GT.AND P1, PT, R10, R13, PT ;  /* 0x0000000d0a00720c */ /* 0x000fe20003f24270 */
[----:B------:R-:W-:Y:S01]  /*7870*/  FADD.FTZ R6, R182, R7 ;  /* 0x00000007b6067221 */ /* 0x000fe20000010000 */
[----:B------:R-:W-:-:S02]  /*7880*/  VIADD R10, R10, 0xffffffff ;  /* 0xffffffff0a0a7836 */ /* 0x000fc40000000000 */
[----:B------:R-:W2:Y:S01]  /*7890*/  MUFU.EX2 R159, R159 ;  /* 0x0000009f009f7308 */ /* 0x000ea20000000800 */
[----:B-1----:R-:W-:Y:S01]  /*78a0*/  FFMA.FTZ R3, R2, R3, R157 ;  /* 0x0000000302037223 */ /* 0x002fe2000001009d */
[----:B------:R-:W-:-:S04]  /*78b0*/  FADD.FTZ R7, R91, R6 ;  /* 0x000000065b077221 */ /* 0x000fc80000010000 */
[----:B------:R-:W-:Y:S02]  /*78c0*/  FADD.FTZ R94, R176, R7 ;  /* 0x00000007b05e7221 */ /* 0x000fe40000010000 */
[----:B------:R-:W1:Y:S01]  /*78d0*/  MUFU.EX2 R12, R12 ;  /* 0x0000000c000c7308 */ /* 0x000e620000000800 */
[C---:B0-----:R-:W-:Y:S01]  /*78e0*/  FADD.FTZ R6, R8.reuse, R3 ;  /* 0x0000000308067221 */ /* 0x041fe20000010000 */
[----:B------:R-:W-:Y:S01]  /*78f0*/  FADD.FTZ R7, R95, R94 ;  /* 0x0000005e5f077221 */ /* 0x000fe20000010000 */
[----:B------:R-:W-:Y:S01]  /*7900*/  IMAD.U32 R94, RZ, RZ, UR14 ;  /* 0x0000000eff5e7e24 */ /* 0x000fe2000f8e00ff */
[----:B------:R-:W-:Y:S01]  /*7910*/  F2FP.F16.F32.PACK_AB R157, R8, R157 ;  /* 0x0000009d089d723e */ /* 0x000fe200000000ff */
[----:B------:R-:W-:Y:S02]  /*7920*/  IMAD.MOV.U32 R8, RZ, RZ, R174 ;  /* 0x000000ffff087224 */ /* 0x000fe400078e00ae */
[----:B------:R-:W-:Y:S01]  /*7930*/  FADD.FTZ R7, R178, R7 ;  /* 0x00000007b2077221 */ /* 0x000fe20000010000 */
[----:B------:R-:W-:Y:S01]  /*7940*/  @!P6 VIADD R94, R94, 0x2a860 ;  /* 0x0002a8605e5ee836 */ /* 0x000fe20000000000 */
[----:B------:R-:W0:Y:S01]  /*7950*/  MUFU.EX2 R153, R153 ;  /* 0x0000009900997308 */ /* 0x000e220000000800 */
[----:B--2---:R-:W-:-:S03]  /*7960*/  FADD.FTZ R3, R159, R6 ;  /* 0x000000069f037221 */ /* 0x004fc60000010000 */
[----:B------:R-:W-:-:S04]  /*7970*/  @!P6 PRMT R94, RZ, 0x654, R94 ;  /* 0x00000654ff5ee816 */ /* 0x000fc8000000005e */
[----:B------:R-:W2:Y:S01]  /*7980*/  MUFU.EX2 R14, R14 ;  /* 0x0000000e000e7308 */ /* 0x000ea20000000800 */
[C---:B-1----:R-:W-:Y:S01]  /*7990*/  FADD.FTZ R6, R12.reuse, R3 ;  /* 0x000000030c067221 */ /* 0x042fe20000010000 */
[----:B------:R1:W-:Y:S01]  /*79a0*/  @!P6 SYNCS.ARRIVE.TRANS64.RED.A1T0 RZ, [R94+URZ], RZ ;  /* 0x000000ff5effe9a7 */ /* 0x0003e2000810043f */
[----:B------:R-:W-:-:S05]  /*79b0*/  F2FP.F16.F32.PACK_AB R159, R12, R159 ;  /* 0x0000009f0c9f723e */ /* 0x000fca00000000ff */
[----:B------:R-:W3:Y:S01]  /*79c0*/  MUFU.EX2 R155, R155 ;  /* 0x0000009b009b7308 */ /* 0x000ee20000000800 */
[----:B0-----:R-:W-:-:S07]  /*79d0*/  FADD.FTZ R3, R153, R6 ;  /* 0x0000000699037221 */ /* 0x001fce0000010000 */
[----:B------:R-:W0:Y:S01]  /*79e0*/  MUFU.EX2 R104, R104 ;  /* 0x0000006800687308 */ /* 0x000e220000000800 */
[C---:B--2---:R-:W-:Y:S01]  /*79f0*/  FADD.FTZ R6, R14.reuse, R3 ;  /* 0x000000030e067221 */ /* 0x044fe20000010000 */
[----:B------:R-:W-:-:S06]  /*7a00*/  F2FP.F16.F32.PACK_AB R153, R14, R153 ;  /* 0x000000990e99723e */ /* 0x000fcc00000000ff */
[----:B------:R-:W2:Y:S01]  /*7a10*/  MUFU.EX2 R149, R149 ;  /* 0x0000009500957308 */ /* 0x000ea20000000800 */
[----:B---3--:R-:W-:-:S07]  /*7a20*/  FADD.FTZ R3, R155, R6 ;  /* 0x000000069b037221 */ /* 0x008fce0000010000 */
[----:B------:R3:W-:Y:S01]  /*7a30*/  MUFU.EX2 R145, R20 ;  /* 0x0000001400917308 */ /* 0x0007e20000000800 */
[C---:B0-----:R-:W-:Y:S01]  /*7a40*/  FADD.FTZ R6, R104.reuse, R3 ;  /* 0x0000000368067221 */ /* 0x041fe20000010000 */
[----:B------:R-:W-:-:S06]  /*7a50*/  F2FP.F16.F32.PACK_AB R155, R104, R155 ;  /* 0x0000009b689b723e */ /* 0x000fcc00000000ff */
[----:B------:R-:W0:Y:S01]  /*7a60*/  MUFU.EX2 R90, R90 ;  /* 0x0000005a005a7308 */ /* 0x000e220000000800 */
[----:B---3--:R-:W-:Y:S01]  /*7a70*/  FADD.FTZ R20, R148, R7 ;  /* 0x0000000794147221 */ /* 0x008fe20000010000 */
[----:B------:R-:W-:-:S03]  /*7a80*/  F2FP.F16.F32.PACK_AB R148, R93, R148 ;  /* 0x000000945d94723e */ /* 0x000fc600000000ff */
[----:B------:R-:W-:-:S03]  /*7a90*/  FADD.FTZ R20, R93, R20 ;  /* 0x000000145d147221 */ /* 0x000fc60000010000 */
[----:B------:R-:W3:Y:S01]  /*7aa0*/  MUFU.EX2 R151, R151 ;  /* 0x0000009700977308 */ /* 0x000ee20000000800 */
[----:B------:R-:W-:-:S04]  /*7ab0*/  FADD.FTZ R7, R89, R20 ;  /* 0x0000001459077221 */ /* 0x000fc80000010000 */
[----:B------:R-:W-:Y:S01]  /*7ac0*/  FADD.FTZ R20, R120, R7 ;  /* 0x0000000778147221 */ /* 0x000fe20000010000 */
[----:B--2---:R-:W-:Y:S02]  /*7ad0*/  FADD.FTZ R7, R149, R6 ;  /* 0x0000000695077221 */ /* 0x004fe40000010000 */
[----:B------:R-:W2:Y:S01]  /*7ae0*/  MUFU.EX2 R88, R88 ;  /* 0x0000005800587308 */ /* 0x000ea20000000800 */
[----:B------:R-:W-:Y:S01]  /*7af0*/  FADD.FTZ R3, R97, R20 ;  /* 0x0000001461037221 */ /* 0x000fe20000010000 */
[C---:B0-----:R-:W-:Y:S01]  /*7b00*/  FADD.FTZ R20, R90.reuse, R7 ;  /* 0x000000075a147221 */ /* 0x041fe20000010000 */
[----:B------:R-:W-:Y:S02]  /*7b10*/  F2FP.F16.F32.PACK_AB R149, R90, R149 ;  /* 0x000000955a95723e */ /* 0x000fe400000000ff */
[----:B------:R-:W-:Y:S01]  /*7b20*/  FADD.FTZ R6, R116, R3 ;  /* 0x0000000374067221 */ /* 0x000fe20000010000 */
[--C-:B------:R-:W-:Y:S01]  /*7b30*/  FFMA.FTZ R3, R152, R11, -R109.reuse ;  /* 0x0000000b98037223 */ /* 0x100fe2000001086d */
[----:B------:R-:W-:Y:S01]  /*7b40*/  F2FP.F16.F32.PACK_AB R152, R176, R91 ;  /* 0x0000005bb098723e */ /* 0x000fe200000000ff */
[----:B------:R-:W0:Y:S01]  /*7b50*/  MUFU.EX2 R98, R98 ;  /* 0x0000006200627308 */ /* 0x000e220000000800 */
[----:B---3--:R-:W-:Y:S01]  /*7b60*/  FADD.FTZ R7, R151, R20 ;  /* 0x0000001497077221 */ /* 0x008fe20000010000 */
[----:B------:R-:W-:Y:S01]  /*7b70*/  FADD.FTZ R111, R99, R6 ;  /* 0x00000006636f7221 */ /* 0x000fe20000010000 */
[-CC-:B------:R-:W-:Y:S01]  /*7b80*/  FFMA.FTZ R6, R154, R11.reuse, -R109.reuse ;  /* 0x0000000b9a067223 */ /* 0x180fe2000001086d */
[----:B------:R-:W-:Y:S01]  /*7b90*/  FFMA.FTZ R109, R126, R11, -R109 ;  /* 0x0000000b7e6d7223 */ /* 0x000fe2000001086d */
[----:B------:R-:W-:Y:S01]  /*7ba0*/  F2FP.F16.F32.PACK_AB R154, R178, R95 ;  /* 0x0000005fb29a723e */ /* 0x000fe200000000ff */
[----:B------:R-:W-:-:S02]  /*7bb0*/  FADD.FTZ R20, R118, R111 ;  /* 0x0000006f76147221 */ /* 0x000fc40000010000 */
[----:B------:R-:W3:Y:S01]  /*7bc0*/  MUFU.EX2 R100, R100 ;  /* 0x0000006400647308 */ /* 0x000ee20000000800 */
[C---:B--2---:R-:W-:Y:S01]  /*7bd0*/  FADD.FTZ R7, R88.reuse, R7 ;  /* 0x0000000758077221 */ /* 0x044fe20000010000 */
[----:B------:R-:W-:Y:S01]  /*7be0*/  FADD.FTZ R111, R101, R20 ;  /* 0x00000014656f7221 */ /* 0x000fe20000010000 */
[----:B------:R-:W-:-:S03]  /*7bf0*/  F2FP.F16.F32.PACK_AB R151, R88, R151 ;  /* 0x000000975897723e */ /* 0x000fc600000000ff */
[----:B------:R-:W-:Y:S02]  /*7c00*/  FADD.FTZ R20, R112, R111 ;  /* 0x0000006f70147221 */ /* 0x000fe40000010000 */
[----:B------:R2:W4:Y:S01]  /*7c10*/  MUFU.EX2 R147, R140 ;  /* 0x0000008c00937308 */ /* 0x0005220000000800 */
[----:B0-----:R-:W-:Y:S01]  /*7c20*/  FADD.FTZ R7, R98, R7 ;  /* 0x0000000762077221 */ /* 0x001fe20000010000 */
[----:B------:R-:W-:-:S03]  /*7c30*/  FADD.FTZ R15, R103, R20 ;  /* 0x00000014670f7221 */ /* 0x000fc60000010000 */
[C---:B------:R-:W-:Y:S01]  /*7c40*/  FADD.FTZ R7, R145.reuse, R7 ;  /* 0x0000000791077221 */ /* 0x040fe20000010000 */
[----:B------:R-:W-:Y:S02]  /*7c50*/  F2FP.F16.F32.PACK_AB R145, R145, R98 ;  /* 0x000000629191723e */ /* 0x000fe400000000ff */
[----:B------:R-:W0:Y:S01]  /*7c60*/  MUFU.EX2 R106, R142 ;  /* 0x0000008e006a7308 */ /* 0x000e220000000800 */
[----:B---3--:R-:W-:Y:S01]  /*7c70*/  FADD.FTZ R7, R100, R7 ;  /* 0x0000000764077221 */ /* 0x008fe20000010000 */
[----:B--2---:R-:W-:-:S06]  /*7c80*/  F2FP.F16.F32.PACK_AB R140, R112, R101 ;  /* 0x00000065708c723e */ /* 0x004fcc00000000ff */
[----:B------:R2:W3:Y:S01]  /*7c90*/  MUFU.EX2 R141, R144 ;  /* 0x00000090008d7308 */ /* 0x0004e20000000800 */
[C---:B----4-:R-:W-:Y:S01]  /*7ca0*/  FADD.FTZ R7, R147.reuse, R7 ;  /* 0x0000000793077221 */ /* 0x050fe20000010000 */
[----:B------:R-:W-:-:S06]  /*7cb0*/  F2FP.F16.F32.PACK_AB R147, R147, R100 ;  /* 0x000000649393723e */ /* 0x000fcc00000000ff */
[----:B-1----:R1:W4:Y:S01]  /*7cc0*/  MUFU.EX2 R94, R146 ;  /* 0x00000092005e7308 */ /* 0x0023220000000800 */
[----:B0-----:R-:W-:Y:S01]  /*7cd0*/  FADD.FTZ R7, R106, R7 ;  /* 0x000000076a077221 */ /* 0x001fe20000010000 */
[----:B--2---:R-:W-:-:S06]  /*7ce0*/  F2FP.F16.F32.PACK_AB R144, R116, R97 ;  /* 0x000000617490723e */ /* 0x004fcc00000000ff */
[----:B------:R0:W2:Y:S01]  /*7cf0*/  MUFU.EX2 R143, R150 ;  /* 0x00000096008f7308 */ /* 0x0000a20000000800 */
[C---:B---3--:R-:W-:Y:S01]  /*7d00*/  FADD.FTZ R7, R141.reuse, R7 ;  /* 0x000000078d077221 */ /* 0x048fe20000010000 */
[----:B-1----:R-:W-:Y:S02]  /*7d10*/  F2FP.F16.F32.PACK_AB R146, R118, R99 ;  /* 0x000000637692723e */ /* 0x002fe400000000ff */
[----:B------:R-:W-:-:S04]  /*7d20*/  F2FP.F16.F32.PACK_AB R141, R141, R106 ;  /* 0x0000006a8d8d723e */ /* 0x000fc800000000ff */
[----:B------:R-:W1:Y:S01]  /*7d30*/  MUFU.EX2 R108, R108 ;  /* 0x0000006c006c7308 */ /* 0x000e620000000800 */
[----:B----4-:R-:W-:Y:S01]  /*7d40*/  FADD.FTZ R7, R94, R7 ;  /* 0x000000075e077221 */ /* 0x010fe20000010000 */
[----:B0-----:R-:W-:-:S06]  /*7d50*/  F2FP.F16.F32.PACK_AB R150, R120, R89 ;  /* 0x000000597896723e */ /* 0x001fcc00000000ff */
        /* <DEDUP_REMOVED lines=19> */
[----:B-1----:R-:W-:Y:S01]  /*7e90*/  FADD.FTZ R20, R138, R15 ;  /* 0x0000000f8a147221 */ /* 0x002fe20000010000 */
[C---:B0-----:R-:W-:Y:S01]  /*7ea0*/  FADD.FTZ R3, R109.reuse, R7 ;  /* 0x000000076d037221 */ /* 0x041fe20000010000 */
[----:B------:R-:W-:Y:S01]  /*7eb0*/  F2FP.F16.F32.PACK_AB R139, R109, R102 ;  /* 0x000000666d8b723e */ /* 0x000fe200000000ff */
[----:B------:R-:W-:Y:S02]  /*7ec0*/  IMAD.MOV.U32 R7, RZ, RZ, R92 ;  /* 0x000000ffff077224 */ /* 0x000fe400078e005c */
[C---:B--2---:R-:W-:Y:S01]  /*7ed0*/  FADD.FTZ R6, R107.reuse, R20 ;  /* 0x000000146b067221 */ /* 0x044fe20000010000 */
[----:B------:R-:W-:Y:S01]  /*7ee0*/  F2FP.F16.F32.PACK_AB R138, R107, R138 ;  /* 0x0000008a6b8a723e */ /* 0x000fe200000000ff */
[----:B------:R-:W-:Y:S06]  /*7ef0*/  @P1 BRA `(.L_x_1391) ;  /* 0xffffffcc00301947 */ /* 0x000fec000383ffff */
[----:B------:R-:W-:Y:S01]  /*7f00*/  IMAD.MOV.U32 R7, RZ, RZ, R92 ;  /* 0x000000ffff077224 */ /* 0x000fe200078e005c */
[----:B------:R-:W-:Y:S01]  /*7f10*/  UMOV UR37, UR5 ;  /* 0x0000000500257c82 */ /* 0x000fe20008000000 */
[----:B------:R-:W-:Y:S01]  /*7f20*/  IMAD.MOV.U32 R8, RZ, RZ, R174 ;  /* 0x000000ffff087224 */ /* 0x000fe200078e00ae */
[----:B------:R-:W-:-:S06]  /*7f30*/  UMOV UR36, UR39 ;  /* 0x0000002700247c82 */ /* 0x000fcc0008000000 */
.L_x_1374:
        /* <DEDUP_REMOVED lines=23> */
.L_x_1393:
[----:B------:R-:W-:-:S13]  /*80b0*/  ISETP.NE.AND P1, PT, R9, 0x1, PT ;  /* 0x000000010900780c */ /* 0x000fda0003f25270 */
[----:B------:R-:W0:Y:S02]  /*80c0*/  @P1 LDC.64 R14, c[0x0][0x9e8] ;  /* 0x00027a00ff0e1b82 */ /* 0x000e240000000a00 */
[----:B0-----:R-:W-:-:S05]  /*80d0*/  @P1 IMAD.HI.U32 R14, R12, R14, RZ ;  /* 0x0000000e0c0e1227 */ /* 0x001fca00078e00ff */
[----:B------:R-:W-:-:S07]  /*80e0*/  @P1 SHF.R.U32.HI R12, RZ, R15, R14 ;  /* 0x0000000fff0c1219 */ /* 0x000fce000001160e */
.L_x_1394:
[----:B------:R-:W-:-:S05]  /*80f0*/  IMAD R12, R12, R9, RZ ;  /* 0x000000090c0c7224 */ /* 0x000fca00078e02ff */
[----:B------:R-:W-:-:S07]  /*8100*/  VIMNMX R13, R13, R12, !PT ;  /* 0x0000000c0d0d7248 */ /* 0x000fce0007fe0100 */
.L_x_1392:
        /* <DEDUP_REMOVED lines=12> */
.L_x_1404:
[----:B------:R-:W-:-:S04]  /*81d0*/  UIADD3 UR37, UR4, 0x1, URZ ;  /* 0x0000000104257890 */ /* 0x000fc8000fffe03f */
[----:B------:R-:W-:-:S04]  /*81e0*/  UISETP.NE.AND UP0, UPT, UR37, 0x2, UPT ;  /* 0x000000022500788c */ /* 0x000fc8000bf05270 */
[----:B------:R-:W-:Y:S02]  /*81f0*/  USEL UR36, URZ, 0x1, UP0 ;  /* 0x000000013f247887 */ /* 0x000fe40008000000 */
[----:B------:R-:W-:Y:S02]  /*8200*/  USEL UR37, UR37, URZ, UP0 ;  /* 0x0000003f25257287 */ /* 0x000fe40008000000 */
[----:B------:R-:W-:Y:S01]  /*8210*/  ULOP3.LUT UR36, UR7, UR36, URZ, 0x3c, !UPT ;  /* 0x0000002407247292 */ /* 0x000fe2000f8e3c3f */
[----:B------:R-:W-:Y:S11]  /*8220*/  @!P0 BRA `(.L_x_1396) ;  /* 0x0000000000048947 */ /* 0x000ff60003800000 */
[----:B------:R-:W-:Y:S01]  /*8230*/  BPT.TRAP 0x1 ;  /* 0x000000040000795c */ /* 0x000fe20000300000 */
.L_x_1396:
[----:B------:R-:W-:Y:S01]  /*8240*/  ULEA UR6, UR37, UR38, 0x3 ;  /* 0x0000002625067291 */ /* 0x000fe2000f8e183f */
[----:B------:R-:W-:-:S05]  /*8250*/  IMAD.U32 R7, RZ, RZ, UR36 ;  /* 0x00000024ff077e24 */ /* 0x000fca000f8e00ff */
[----:B------:R-:W-:-:S04]  /*8260*/  SHF.L.U32 R7, R7, 0x1f, RZ ;  /* 0x0000001f07077819 */ /* 0x000fc800000006ff */
[----:B------:R0:W1:Y:S01]  /*8270*/  SYNCS.PHASECHK.TRANS64.TRYWAIT P1, [UR6+0x2a830], R7 ;  /* 0x02a83007ff0075a7 */ /* 0x0000620008020146 */
[----:B------:R-:W-:Y:S05]  /*8280*/  @!P0 BRA `(.L_x_1397) ;  /* 0x0000000000048947 */ /* 0x000fea0003800000 */
[----:B------:R-:W-:Y:S01]  /*8290*/  BPT.TRAP 0x1 ;  /* 0x000000040000795c */ /* 0x000fe20000300000 */
.L_x_1397:
[----:B-1----:R-:W-:Y:S05]  /*82a0*/  @P1 BRA `(.L_x_1398) ;  /* 0x0000000000081947 */ /* 0x002fea0003800000 */
[----:B------:R-:W1:Y:S02]  /*82b0*/  SYNCS.PHASECHK.TRANS64.TRYWAIT P1, [UR6+0x2a830], R7 ;  /* 0x02a83007ff0075a7 */ /* 0x000e640008020146 */
[----:B-1----:R-:W-:Y:S05]  /*82c0*/  @!P1 BRA `(.L_x_1399) ;  /* 0x000000ec006c9947 */ /* 0x002fea0003800000 */
.L_x_1398:
        /* <DEDUP_REMOVED lines=135> */
.L_x_1400:
[----:B------:R-:W-:Y:S01]  /*8b40*/  ULEA UR10, UR4, UR38, 0x3 ;  /* 0x00000026040a7291 */ /* 0x000fe2000f8e183f */
[----:B------:R-:W-:-:S05]  /*8b50*/  IMAD.U32 R0, RZ, RZ, UR7 ;  /* 0x00000007ff007e24 */ /* 0x000fca000f8e00ff */
[----:B------:R-:W-:-:S04]  /*8b60*/  SHF.L.U32 R0, R0, 0x1f, RZ ;  /* 0x0000001f00007819 */ /* 0x000fc800000006ff */
[----:B------:R2:W3:Y:S01]  /*8b70*/  SYNCS.PHASECHK.TRANS64.TRYWAIT P1, [UR10+0x2a850], R0 ;  /* 0x02a85000ff0075a7 */ /* 0x0004e2000802014a */
[----:B------:R-:W-:Y:S05]  /*8b80*/  @!P0 BRA `(.L_x_1401) ;  /* 0x0000000000048947 */ /* 0x000fea0003800000 */
[----:B------:R-:W-:Y:S01]  /*8b90*/  BPT.TRAP 0x1 ;  /* 0x000000040000795c */ /* 0x000fe20000300000 */
.L_x_1401:
[----:B---3--:R-:W-:Y:S05]  /*8ba0*/  @P1 BRA `(.L_x_1402) ;  /* 0x0000000000081947 */ /* 0x008fea0003800000 */
[----:B------:R-:W3:Y:S02]  /*8bb0*/  SYNCS.PHASECHK.TRANS64.TRYWAIT P1, [UR10+0x2a850], R0 ;  /* 0x02a85000ff0075a7 */ /* 0x000ee4000802014a */
[----:B---3--:R-:W-:Y:S05]  /*8bc0*/  @!P1 BRA `(.L_x_1403) ;  /* 0x000000e400449947 */ /* 0x008fea0003800000 */
.L_x_1402:
        /* <DEDUP_REMOVED lines=182> */
[--C-:B------:R-:W-:Y:S01]  /*9730*/  FFMA.FTZ R107, R128, R11, -R111.reuse ;  /* 0x0000000b806b7223 */ /* 0x100fe2000001086f */
[----:B------:R-:W-:Y:S01]  /*9740*/  FMNMX.FTZ R7, R104, R7, !PT ;  /* 0x0000000768077209 */ /* 0x000fe20007810000 */
[----:B------:R-:W-:Y:S01]  /*9750*/  HGMMA.64x128x16.F32 R24, R144, gdesc[UR4].tnspB, R24, gsb0 ;  /* 0x41e0000490187df0 */ /* 0x000fe20008000818 */
[----:B------:R-:W-:Y:S01]  /*9760*/  UIADD3 UR6, UR4, 0x200, URZ ;  /* 0x0000020004067890 */ /* 0x000fe2000fffe03f */
[----:B------:R-:W0:Y:S01]  /*9770*/  MUFU.TANH R148, R148 ;  /* 0x0000009400947308 */ /* 0x000e220000002400 */
[----:B------:R-:W-:Y:S01]  /*9780*/  UMOV UR7, 0x40000040 ;  /* 0x4000004000077882 */ /* 0x000fe20000000000 */
[----:B------:R-:W-:Y:S01]  /*9790*/  FMNMX.FTZ R7, R194, R7, !PT ;  /* 0x00000007c2077209 */ /* 0x000fe20007810000 */
[----:B------:R-:W-:Y:S01]  /*97a0*/  UIADD3 UR4, UR4, 0x280, URZ ;  /* 0x0000028004047890 */ /* 0x000fe2000fffe03f */
[-CC-:B------:R-:W-:Y:S01]  /*97b0*/  FFMA.FTZ R120, R190, R11.reuse, -R111.reuse ;  /* 0x0000000bbe787223 */ /* 0x180fe2000001086f */
[----:B------:R-:W-:Y:S01]  /*97c0*/  FFMA.FTZ R109, R132, R11, -R111 ;  /* 0x0000000b846d7223 */ /* 0x000fe2000001086f */
[----:B------:R-:W-:-:S02]  /*97d0*/  FMNMX.FTZ R7, R114, R7, !PT ;  /* 0x0000000772077209 */ /* 0x000fc40007810000 */
[----:B------:R-:W1:Y:S02]  /*97e0*/  MUFU.TANH R150, R150 ;  /* 0x0000009600967308 */ /* 0x000e640000002400 */
[----:B------:R-:W-:-:S04]  /*97f0*/  FMNMX.FTZ R7, R196, R7, !PT ;  /* 0x00000007c4077209 */ /* 0x000fc80007810000 */
[----:B------:R-:W-:Y:S02]  /*9800*/  FMNMX.FTZ R7, R118, R7, !PT ;  /* 0x0000000776077209 */ /* 0x000fe40007810000 */
[----:B------:R-:W-:Y:S02]  /*9810*/  MUFU.EX2 R89, R89 ;  /* 0x0000005900597308 */ /* 0x000fe40000000800 */
[----:B------:R-:W-:-:S04]  /*9820*/  FMNMX.FTZ R7, R198, R7, !PT ;  /* 0x00000007c6077209 */ /* 0x000fc80007810000 */
[----:B------:R-:W-:Y:S02]  /*9830*/  FMNMX.FTZ R7, R122, R7, !PT ;  /* 0x000000077a077209 */ /* 0x000fe40007810000 */
[----:B------:R-:W2:Y:S02]  /*9840*/  MUFU.EX2 R176, R176 ;  /* 0x000000b000b07308 */ /* 0x000ea40000000800 */
[----:B0-----:R-:W-:-:S04]  /*9850*/  FMNMX.FTZ R7, R148, R7, !PT ;  /* 0x0000000794077209 */ /* 0x001fc80007810000 */
[----:B------:R-:W-:Y:S02]  /*9860*/  FMNMX.FTZ R7, R126, R7, !PT ;  /* 0x000000077e077209 */ /* 0x000fe40007810000 */
[----:B------:R-:W-:Y:S02]  /*9870*/  MUFU.EX2 R91, R91 ;  /* 0x0000005b005b7308 */ /* 0x000fe40000000800 */
[----:B-1----:R-:W-:-:S04]  /*9880*/  FMNMX.FTZ R7, R150, R7, !PT ;  /* 0x0000000796077209 */ /* 0x002fc80007810000 */
[----:B------:R-:W-:Y:S02]  /*9890*/  FMNMX.FTZ R7, R130, R7, !PT ;  /* 0x0000000782077209 */ /* 0x000fe40007810000 */
[----:B------:R-:W-:Y:S01]  /*98a0*/  MUFU.EX2 R93, R93 ;  /* 0x0000005d005d7308 */ /* 0x000fe20000000800 */
[----:B--2---:R-:W-:Y:S02]  /*98b0*/  F2FP.F16.F32.PACK_AB R158, R176, R89 ;  /* 0x00000059b09e723e */ /* 0x004fe400000000ff */
        /* <DEDUP_REMOVED lines=14> */
[----:B0-----:R-:W-:-:S07]  /*99a0*/  FMNMX.FTZ R7, R2, R7, !PT ;  /* 0x0000000702077209 */ /* 0x001fce0007810000 */
[----:B------:R-:W-:Y:S01]  /*99b0*/  MUFU.EX2 R103, R103 ;  /* 0x0000006700677308 */ /* 0x000fe20000000800 */
[C---:B------:R-:W-:Y:S01]  /*99c0*/  FMUL.FTZ R113, R7.reuse, R11 ;  /* 0x0000000b07717220 */ /* 0x040fe20000410000 */
[----:B------:R-:W-:-:S03]  /*99d0*/  FADD.FTZ R2, -R7, R12 ;  /* 0x0000000c07027221 */ /* 0x000fc60000010100 */
[-CC-:B------:R-:W-:Y:S01]  /*99e0*/  FFMA.FTZ R14, R14, R11.reuse, -R113.reuse ;  /* 0x0000000b0e0e7223 */ /* 0x180fe20000010871 */
[-C--:B------:R-:W-:Y:S01]  /*99f0*/  FMUL.FTZ R2, R2, R11.reuse ;  /* 0x0000000b02027220 */ /* 0x080fe20000410000 */
        /* <DEDUP_REMOVED lines=17> */
[-CC-:B------:R-:W-:Y:S01]  /*9b10*/  FFMA.FTZ R118, R118, R11.reuse, -R113.reuse ;  /* 0x0000000b76767223 */ /* 0x180fe20000010871 */
[----:B------:R-:W0:Y:S01]  /*9b20*/  MUFU.EX2 R20, R20 ;  /* 0x0000001400147308 */ /* 0x000e220000000800 */
[-C--:B------:R-:W-:Y:S01]  /*9b30*/  FFMA.FTZ R198, R198, R11.reuse, -R113 ;  /* 0x0000000bc6c67223 */ /* 0x080fe20000010871 */
[----:B------:R-:W-:Y:S02]  /*9b40*/  WARPGROUP.DEPBAR.LE gsb0, 0x0 ;  /* 0x00008000000079c5 */ /* 0x000fe40000010000 */
[----:B------:R-:W-:Y:S01]  /*9b50*/  WARPGROUP.ARRIVE ;  /* 0x00000000000079c5 */ /* 0x000fe20000000000 */
[-CC-:B------:R-:W-:Y:S01]  /*9b60*/  FFMA.FTZ R144, R156, R11.reuse, -R111.reuse ;  /* 0x0000000b9c907223 */ /* 0x180fe2000001086f */
[----:B------:R-:W-:Y:S01]  /*9b70*/  FFMA.FTZ R146, R182, R11, -R111 ;  /* 0x0000000bb6927223 */ /* 0x000fe2000001086f */
[----:B------:R-:W-:-:S02]  /*9b80*/  @!P1 VIADD R14, R14, 0x2a840 ;  /* 0x0002a8400e0e9836 */ /* 0x000fc40000000000 */
[----:B------:R-:W-:Y:S01]  /*9b90*/  FFMA.FTZ R111, R192, R11, -R111 ;  /* 0x0000000bc06f7223 */ /* 0x000fe2000001086f */
[----:B------:R-:W2:Y:S01]  /*9ba0*/  MUFU.EX2 R88, R88 ;  /* 0x0000005800587308 */ /* 0x000ea20000000800 */
[----:B------:R-:W-:Y:S01]  /*9bb0*/  HGMMA.64x128x16.F32 R24, R140, gdesc[UR4].tnspB, R24, gsb0 ;  /* 0x41e000048c187df0 */ /* 0x000fe20008000818 */
[----:B------:R-:W-:Y:S01]  /*9bc0*/  UMOV UR6, UR4 ;  /* 0x0000000400067c82 */ /* 0x000fe20008000000 */
[----:B------:R-:W-:Y:S01]  /*9bd0*/  UMOV UR7, 0x40000040 ;  /* 0x4000004000077882 */ /* 0x000fe20000000000 */
[----:B------:R-:W-:Y:S01]  /*9be0*/  @!P1 PRMT R14, RZ, 0x654, R14 ;  /* 0x00000654ff0e9816 */ /* 0x000fe2000000000e */
[----:B-1----:R-:W-:Y:S01]  /*9bf0*/  FFMA.FTZ R3, R2, R3, R157 ;  /* 0x0000000302037223 */ /* 0x002fe2000001009d */
[----:B------:R-:W-:Y:S01]  /*9c00*/  F2FP.F16.F32.PACK_AB R156, R174, R15 ;  /* 0x0000000fae9c723e */ /* 0x000fe200000000ff */
        /* <DEDUP_REMOVED lines=8> */
[----:B------:R-:W-:Y:S01]  /*9c90*/  FFMA.FTZ R134, R134, R11, -R113 ;  /* 0x0000000b86867223 */ /* 0x000fe20000010871 */
[----:B------:R-:W0:Y:S01]  /*9ca0*/  MUFU.EX2 R90, R90 ;  /* 0x0000005a005a7308 */ /* 0x000e220000000800 */
[----:B-1----:R-:W-:-:S02]  /*9cb0*/  IMAD.U32 R111, RZ, RZ, UR10 ;  /* 0x0000000aff6f7e24 */ /* 0x002fc4000f8e00ff */
[----:B--2---:R-:W-:Y:S01]  /*9cc0*/  FADD.FTZ R3, R88, R3 ;  /* 0x0000000358037221 */ /* 0x004fe20000010000 */
[----:B------:R-:W-:Y:S01]  /*9cd0*/  FFMA.FTZ R113, R202, R11, -R113 ;  /* 0x0000000bca717223 */ /* 0x000fe20000010871 */
[----:B------:R-:W-:Y:S01]  /*9ce0*/  UMOV UR4, UR37 ;  /* 0x0000002500047c82 */ /* 0x000fe20008000000 */
[----:B------:R-:W-:Y:S02]  /*9cf0*/  F2FP.F16.F32.PACK_AB R157, R20, R157 ;  /* 0x0000009d149d723e */ /* 0x000fe400000000ff */
[----:B------:R-:W1:Y:S08]  /*9d00*/  MUFU.EX2 R92, R92 ;  /* 0x0000005c005c7308 */ /* 0x000e700000000800 */
        /* <DEDUP_REMOVED lines=34> */
[----:B------:R-:W-:Y:S02]  /*9f30*/  WARPGROUP.DEPBAR.LE gsb0, 0x0 ;  /* 0x00008000000079c5 */ /* 0x000fe40000010000 */
[----:B------:R-:W-:-:S04]  /*9f40*/  WARPGROUP.ARRIVE ;  /* 0x00000000000079c5 */ /* 0x000fc80000000000 */
[----:B------:R-:W1:Y:S01]  /*9f50*/  MUFU.EX2 R112, R112 ;  /* 0x0000007000707308 */ /* 0x000e620000000800 */
[C---:B--2---:R-:W-:Y:S01]  /*9f60*/  FADD.FTZ R3, R147.reuse, R3 ;  /* 0x0000000393037221 */ /* 0x044fe20000010000 */
[----:B------:R-:W-:Y:S01]  /*9f70*/  F2FP.F16.F32.PACK_AB R147, R147, R118 ;  /* 0x000000769393723e */ /* 0x000fe200000000ff */
[----:B------:R-:W-:Y:S01]  /*9f80*/  HGMMA.64x128x16.F32 R24, R136, gdesc[UR4].tnspB, R24, gsb0 ;  /* 0x41e0000488187df0 */ /* 0x000fe20008000818 */
[----:B------:R-:W-:Y:S01]  /*9f90*/  UMOV UR7, UR36 ;  /* 0x0000002400077c82 */ /* 0x000fe20008000000 */
[----:B0-----:R-:W-:-:S03]  /*9fa0*/  FADD.FTZ R3, R122, R3 ;  /* 0x000000037a037221 */ /* 0x001fc60000010000 */
[----:B------:R0:W2:Y:S08]  /*9fb0*/  MUFU.EX2 R141, R148 ;  /* 0x00000094008d7308 */ /* 0x0000b00000000800 */
[----:B------:R-:W-:Y:S01]  /*9fc0*/  MUFU.EX2 R105, R105 ;  /* 0x0000006900697308 */ /* 0x000fe20000000800 */
[----:B0-----:R-:W-:Y:S02]  /*9fd0*/  F2FP.F16.F32.PACK_AB R148, R178, R95 ;  /* 0x0000005fb294723e */ /* 0x001fe400000000ff */
[----:B-1----:R-:W-:-:S05]  /*9fe0*/  F2FP.F16.F32.PACK_AB R140, R112, R103 ;  /* 0x00000067708c723e */ /* 0x002fca00000000ff */
[----:B------:R-:W0:Y:S01]  /*9ff0*/  MUFU.EX2 R126, R126 ;  /* 0x0000007e007e7308 */ /* 0x000e220000000800 */
[C---:B--2---:R-:W-:Y:S01]  /*a000*/  FADD.FTZ R3, R141.reuse, R3 ;  /* 0x000000038d037221 */ /* 0x044fe20000010000 */
[----:B------:R-:W-:-:S06]  /*a010*/  F2FP.F16.F32.PACK_AB R141, R141, R122 ;  /* 0x0000007a8d8d723e */ /* 0x000fcc00000000ff */
[----:B------:R-:W1:Y:S08]  /*a020*/  MUFU.EX2 R116, R116 ;  /* 0x0000007400747308 */ /* 0x000e700000000800 */
        /* <DEDUP_REMOVED lines=9> */
[----:B------:R-:W1:Y:S01]  /*a0c0*/  MUFU.EX2 R109, R109 ;  /* 0x0000006d006d7308 */ /* 0x000e620000000800 */
[----:B0-----:R-:W-:-:S07]  /*a0d0*/  FADD.FTZ R3, R130, R3 ;  /* 0x0000000382037221 */ /* 0x001fce0000010000 */
[----:B------:R-:W-:Y:S08]  /*a0e0*/  MUFU.EX2 R134, R134 ;  /* 0x0000008600867308 */ /* 0x000ff00000000800 */
[----:B------:R-:W0:Y:S01]  /*a0f0*/  MUFU.EX2 R113, R113 ;  /* 0x0000007100717308 */ /* 0x000e220000000800 */
[----:B------:R-:W-:Y:S02]  /*a100*/  WARPGROUP.DEPBAR.LE gsb0, 0x0 ;  /* 0x00008000000079c5 */ /* 0x000fe40000010000 */
[----:B------:R2:W-:Y:S05]  /*a110*/  @!P1 SYNCS.ARRIVE.TRANS64.RED.A1T0 RZ, [R14+URZ], RZ ;  /* 0x000000ff0eff99a7 */ /* 0x0005ea000810043f */
[----:B------:R-:W3:Y:S01]  /*a120*/  MUFU.EX2 R137, R200 ;  /* 0x000000c800897308 */ /* 0x000ee20000000800 */
[----:B-1----:R-:W-:-:S02]  /*a130*/  F2FP.F16.F32.PACK_AB R138, R12, R109 ;  /* 0x0000006d0c8a723e */ /* 0x002fc400000000ff */
[----:B------:R-:W-:Y:S02]  /*a140*/  F2FP.F16.F32.PACK_AB R136, R120, R107 ;  /* 0x0000006b7888723e */ /* 0x000fe400000000ff */
[----:B0-----:R-:W-:Y:S01]  /*a150*/  F2FP.F16.F32.PACK_AB R139, R113, R134 ;  /* 0x00000086718b723e */ /* 0x001fe200000000ff */
[----:B--2---:R-:W-:Y:S02]  /*a160*/  @!P1 VIADD R14, R111, 0x2a860 ;  /* 0x0002a8606f0e9836 */ /* 0x004fe40000000000 */
[----:B------:R-:W-:-:S04]  /*a170*/  FFMA.FTZ R111, R0, R6, R15 ;  /* 0x00000006006f7223 */ /* 0x000fc8000001000f */
[----:B------:R-:W-:Y:S01]  /*a180*/  FADD.FTZ R6, R174, R111 ;  /* 0x0000006fae067221 */ /* 0x000fe20000010000 */
[----:B------:R-:W-:-:S03]  /*a190*/  @!P1 PRMT R14, RZ, 0x654, R14 ;  /* 0x00000654ff0e9816 */ /* 0x000fc6000000000e */
[----:B------:R-:W-:Y:S01]  /*a1a0*/  FADD.FTZ R111, R89, R6 ;  /* 0x00000006596f7221 */ /* 0x000fe20000010000 */
[----:B------:R0:W-:Y:S01]  /*a1b0*/  @!P1 SYNCS.ARRIVE.TRANS64.RED.A1T0 RZ, [R14+URZ], RZ ;  /* 0x000000ff0eff99a7 */ /* 0x0001e2000810043f */
[----:B------:R-:W-:Y:S01]  /*a1c0*/  ISETP.GT.AND P1, PT, R10, R13, PT ;  /* 0x0000000d0a00720c */ /* 0x000fe20003f24270 */
[C---:B---3--:R-:W-:Y:S01]  /*a1d0*/  FADD.FTZ R3, R137.reuse, R3 ;  /* 0x0000000389037221 */ /* 0x048fe20000010000 */
[----:B------:R-:W-:Y:S01]  /*a1e0*/  FADD.FTZ R6, R176, R111 ;  /* 0x0000006fb0067221 */ /* 0x000fe20000010000 */
[----:B------:R-:W-:Y:S01]  /*a1f0*/  F2FP.F16.F32.PACK_AB R137, R137, R130 ;  /* 0x000000828989723e */ /* 0x000fe200000000ff */
[----:B------:R-:W-:Y:S02]  /*a200*/  VIADD R10, R10, 0xffffffff ;  /* 0xffffffff0a0a7836 */ /* 0x000fe40000000000 */
[----:B------:R-:W-:Y:S01]  /*a210*/  FADD.FTZ R3, R134, R3 ;  /* 0x0000000386037221 */ /* 0x000fe20000010000 */
[----:B------:R-:W-:-:S03]  /*a220*/  FADD.FTZ R111, R91, R6 ;  /* 0x000000065b6f7221 */ /* 0x000fc60000010000 */
[----:B------:R-:W-:Y:S01]  /*a230*/  FADD.FTZ R3, R113, R3 ;  /* 0x0000000371037221 */ /* 0x000fe20000010000 */
        /* <DEDUP_REMOVED lines=21> */
[----:B------:R-:W-:Y:S02]  /*a390*/  IMAD.MOV.U32 R12, RZ, RZ, R7 ;  /* 0x000000ffff0c7224 */ /* 0x000fe400078e0007 */
[----:B------:R-:W-:Y:S01]  /*a3a0*/  IMAD.MOV.U32 R15, RZ, RZ, R8 ;  /* 0x000000ffff0f7224 */ /* 0x000fe200078e0008 */
[----:B0-----:R-:W-:Y:S06]  /*a3b0*/  @P1 BRA `(.L_x_1404) ;  /* 0xffffffdc00841947 */ /* 0x001fec000383ffff */
.L_x_1395:
        /* <DEDUP_REMOVED lines=8> */
[----:B------:R-:W-:-:S05]  /*a440*/  ULDC UR50, c[0x0][0x9e0] ;  /* 0x0002780000327ab9 */ /* 0x000fca0000000800 */
.L_x_1422:
[----:B------:R-:W-:-:S04]  /*a450*/  UIADD3 UR37, UR4, 0x1, URZ ;  /* 0x0000000104257890 */ /* 0x000fc8000fffe03f */
[----:B------:R-:W-:-:S04]  /*a460*/  UISETP.NE.AND UP0, UPT, UR37, 0x2, UPT ;  /* 0x000000022500788c */ /* 0x000fc8000bf05270 */
[----:B------:R-:W-:Y:S02]  /*a470*/  USEL UR36, URZ, 0x1, UP0 ;  /* 0x000000013f247887 */ /* 0x000fe40008000000 */
[----:B------:R-:W-:Y:S02]  /*a480*/  USEL UR37, UR37, URZ, UP0 ;  /* 0x0000003f25257287 */ /* 0x000fe40008000000 */
[----:B------:R-:W-:Y:S01]  /*a490*/  ULOP3.LUT UR36, UR7, UR36, URZ, 0x3c, !UPT ;  /* 0x0000002407247292 */ /* 0x000fe2000f8e3c3f */
[----:B------:R-:W-:Y:S11]  /*a4a0*/  @!P0 BRA `(.L_x_1406) ;  /* 0x0000000000048947 */ /* 0x000ff60003800000 */
[----:B------:R-:W-:Y:S01]  /*a4b0*/  BPT.TRAP 0x1 ;  /* 0x000000040000795c */ /* 0x000fe20000300000 */
.L_x_1406:
[----:B------:R-:W-:Y:S01]  /*a4c0*/  ULEA UR6, UR37, UR38, 0x3 ;  /* 0x0000002625067291 */ /* 0x000fe2000f8e183f */
[----:B------:R-:W-:-:S05]  /*a4d0*/  IMAD.U32 R7, RZ, RZ, UR36 ;  /* 0x00000024ff077e24 */ /* 0x000fca000f8e00ff */
[----:B------:R-:W-:-:S04]  /*a4e0*/  SHF.L.U32 R7, R7, 0x1f, RZ ;  /* 0x0000001f07077819 */ /* 0x000fc800000006ff */
[----:B------:R0:W1:Y:S01]  /*a4f0*/  SYNCS.PHASECHK.TRANS64.TRYWAIT P1, [UR6+0x2a830], R7 ;  /* 0x02a83007ff0075a7 */ /* 0x0000620008020146 */
[----:B------:R-:W-:Y:S05]  /*a500*/  @!P0 BRA `(.L_x_1407) ;  /* 0x0000000000048947 */ /* 0x000fea0003800000 */
[----:B------:R-:W-:Y:S01]  /*a510*/  BPT.TRAP 0x1 ;  /* 0x000000040000795c */ /* 0x000fe20000300000 */
.L_x_1407:
[----:B-1----:R-:W-:Y:S05]  /*a520*/  @P1 BRA `(.L_x_1408) ;  /* 0x0000000000081947 */ /* 0x002fea0003800000 */
[----:B------:R-:W1:Y:S02]  /*a530*/  SYNCS.PHASECHK.TRANS64.TRYWAIT P1, [UR6+0x2a830], R7 ;  /* 0x02a83007ff0075a7 */ /* 0x000e640008020146 */
[----:B-1----:R-:W-:Y:S05]  /*a540*/  @!P1 BRA `(.L_x_1409) ;  /* 0x000000c800fc9947 */ /* 0x002fea0003800000 */
.L_x_1408:
        /* <DEDUP_REMOVED lines=135> */
.L_x_1410:
[----:B------:R-:W-:Y:S01]  /*adc0*/  ULEA UR10, UR4, UR38, 0x3 ;  /* 0x00000026040a7291 */ /* 0x000fe2000f8e183f */
[----:B------:R-:W-:-:S05]  /*add0*/  IMAD.U32 R0, RZ, RZ, UR7 ;  /* 0x00000007ff007e24 */ /* 0x000fca000f8e00ff */
[----:B------:R-:W-:-:S04]  /*ade0*/  SHF.L.U32 R0, R0, 0x1f, RZ ;  /* 0x0000001f00007819 */ /* 0x000fc800000006ff */
[----:B------:R2:W3:Y:S01]  /*adf0*/  SYNCS.PHASECHK.TRANS64.TRYWAIT P1, [UR10+0x2a850], R0 ;  /* 0x02a85000ff0075a7 */ /* 0x0004e2000802014a */
[----:B------:R-:W-:Y:S05]  /*ae00*/  @!P0 BRA `(.L_x_1411) ;  /* 0x0000000000048947 */ /* 0x000fea0003800000 */
[----:B------:R-:W-:Y:S01]  /*ae10*/  BPT.TRAP 0x1 ;  /* 0x000000040000795c */ /* 0x000fe20000300000 */
.L_x_1411:
[----:B---3--:R-:W-:Y:S05]  /*ae20*/  @P1 BRA `(.L_x_1412) ;  /* 0x0000000000081947 */ /* 0x008fea0003800000 */
[----:B------:R-:W3:Y:S02]  /*ae30*/  SYNCS.PHASECHK.TRANS64.TRYWAIT P1, [UR10+0x2a850], R0 ;  /* 0x02a85000ff0075a7 */ /* 0x000ee4000802014a */
[----:B---3--:R-:W-:Y:S05]  /*ae40*/  @!P1 BRA `(.L_x_1413) ;  /* 0x000000c000d49947 */ /* 0x008fea0003800000 */
.L_x_1412:
        /* <DEDUP_REMOVED lines=107> */
[----:B------:R-:W-:Y:S01]  /*b500*/  UMOV UR7, 0x40000040 ;  /* 0x4000004000077882 */ /* 0x000fe20000000000 */
[----:B------:R-:W-:-:S03]  /*b510*/  VIADD R104, R121, 0x1 ;  /* 0x0000000179687836 */ /* 0x000fc60000000000 */
[----:B------:R-:W0:Y:S01]  /*b520*/  MUFU.TANH R152, R152 ;  /* 0x0000009800987308 */ /* 0x000e220000002400 */
[----:B------:R-:W-:Y:S02]  /*b530*/  @!P1 VIADD R101, R101, 0x2a840 ;  /* 0x0002a84065659836 */ /* 0x000fe40000000000 */
[----:B------:R-:W-:-:S03]  /*b540*/  IMAD R104, R19, -0x2, R104 ;  /* 0xfffffffe13687824 */ /* 0x000fc600078e0268 */
[----:B------:R-:W-:Y:S01]  /*b550*/  @!P1 PRMT R102, RZ, 0x654, R101 ;  /* 0x00000654ff669816 */ /* 0x000fe20000000065 */
[----:B------:R-:W-:Y:S01]  /*b560*/  VIADD R130, R104, 0xffffffff ;  /* 0xffffffff68827836 */ /* 0x000fe20000000000 */
        /* <DEDUP_REMOVED lines=12> */
[----:B------:R-:W-:Y:S01]  /*b630*/  UMOV UR7, 0x40000040 ;  /* 0x4000004000077882 */ /* 0x000fe20000000000 */
[----:B------:R-:W-:-:S06]  /*b640*/  UIADD3 UR4, UR4, 0x280, URZ ;  /* 0x0000028004047890 */ /* 0x000fcc000fffe03f */
[----:B------:R-:W0:Y:S01]  /*b650*/  MUFU.TANH R150, R150 ;  /* 0x0000009600967308 */ /* 0x000e220000002400 */
[----:B------:R-:W-:Y:S02]  /*b660*/  WARPGROUP.DEPBAR.LE gsb0, 0x0 ;  /* 0x00008000000079c5 */ /* 0x000fe40000010000 */
[----:B------:R-:W-:Y:S01]  /*b670*/  WARPGROUP.ARRIVE ;  /* 0x00000000000079c5 */ /* 0x000fe20000000000 */
[----:B------:R-:W-:Y:S01]  /*b680*/  FMUL.FTZ R144, R122, UR5 ;  /* 0x000000057a907c20 */ /* 0x000fe20008410000 */
[----:B------:R-:W-:-:S04]  /*b690*/  FMUL.FTZ R146, R123, UR5 ;  /* 0x000000057b927c20 */ /* 0x000fc80008410000 */
[----:B------:R-:W-:Y:S01]  /*b6a0*/  HGMMA.64x128x16.F32 R24, R140, gdesc[UR4].tnspB, R24, gsb0 ;  /* 0x41e000048c187df0 */ /* 0x000fe20008000818 */
[----:B------:R-:W-:Y:S01]  /*b6b0*/  UMOV UR6, UR4 ;  /* 0x0000000400067c82 */ /* 0x000fe20008000000 */
[----:B------:R-:W-:Y:S01]  /*b6c0*/  UMOV UR7, 0x40000040 ;  /* 0x4000004000077882 */ /* 0x000fe20000000000 */
[----:B------:R-:W0:Y:S08]  /*b6d0*/  MUFU.TANH R144, R144 ;  /* 0x0000009000907308 */ /* 0x000e300000002400 */
[----:B------:R-:W0:Y:S01]  /*b6e0*/  MUFU.TANH R146, R146 ;  /* 0x0000009200927308 */ /* 0x000e220000002400 */
[----:B------:R-:W-:-:S02]  /*b6f0*/  WARPGROUP.DEPBAR.LE gsb0, 0x0 ;  /* 0x00008000000079c5 */ /* 0x000fc40000010000 */
[----:B------:R-:W-:Y:S01]  /*b700*/  WARPGROUP.ARRIVE ;  /* 0x00000000000079c5 */ /* 0x000fe20000000000 */
[----:B------:R-:W-:Y:S01]  /*b710*/  FMUL.FTZ R140, R105, UR5 ;  /* 0x00000005698c7c20 */ /* 0x000fe20008410000 */
[----:B------:R-:W-:Y:S01]  /*b720*/  FMUL.FTZ R142, R119, UR5 ;  /* 0x00000005778e7c20 */ /* 0x000fe20008410000 */
[----:B------:R-:W-:Y:S02]  /*b730*/  IADD3 R105, -R17, R104, R16 ;  /* 0x0000006811697210 */ /* 0x000fe40007ffe110 */
[----:B------:R0:W0:Y:S01]  /*b740*/  MUFU.TANH R119, R124 ;  /* 0x0000007c00777308 */ /* 0x0000220000002400 */
[----:B------:R-:W-:Y:S02]  /*b750*/  HGMMA.64x128x16.F32 R24, R136, gdesc[UR4].tnspB, R24, gsb0 ;  /* 0x41e0000488187df0 */ /* 0x000fe40008000818 */
[C---:B------:R-:W-:Y:S02]  /*b760*/  VIADD R123, R105.reuse, UR50 ;  /* 0x00000032697b7c36 */ /* 0x040fe40008000000 */
[----:B------:R-:W-:-:S03]  /*b770*/  VIADD R127, R105, UR51 ;  /* 0x00000033697f7c36 */ /* 0x000fc60008000000 */
[----:B------:R-:W0:Y:S01]  /*b780*/  MUFU.TANH R140, R140 ;  /* 0x0000008c008c7308 */ /* 0x000e220000002400 */
[--C-:B-----5:R-:W-:Y:S02]  /*b790*/  IMAD.IADD R113, R123, 0x1, R116.reuse ;  /* 0x000000017b717824 */ /* 0x120fe400078e0274 */
[----:B------:R-:W-:-:S05]  /*b7a0*/  IMAD.IADD R115, R127, 0x1, R116 ;  /* 0x000000017f737824 */ /* 0x000fca00078e0274 */
[----:B------:R-:W0:Y:S01]  /*b7b0*/  MUFU.TANH R142, R142 ;  /* 0x0000008e008e7308 */ /* 0x000e220000002400 */
[----:B------:R-:W-:Y:S02]  /*b7c0*/  WARPGROUP.DEPBAR.LE gsb0, 0x0 ;  /* 0x00008000000079c5 */ /* 0x000fe40000010000 */
[----:B------:R5:W-:Y:S01]  /*b7d0*/  @!P1 SYNCS.ARRIVE.TRANS64.RED.A1T0 RZ, [R102+URZ], RZ ;  /* 0x000000ff66ff99a7 */ /* 0x000be2000810043f */
[----:B------:R-:W-:Y:S01]  /*b7e0*/  ISETP.GE.AND P1, PT, R9, 0x1, PT ;  /* 0x000000010900780c */ /* 0x000fe20003f26270 */
[----:B-----5:R-:W-:-:S06]  /*b7f0*/  FMUL.FTZ R102, R135, UR5 ;  /* 0x0000000587667c20 */ /* 0x020fcc0008410000 */
[----:B------:R-:W0:Y:S06]  /*b800*/  MUFU.TANH R102, R102 ;  /* 0x0000006600667308 */ /* 0x000e2c0000002400 */
        /* <DEDUP_REMOVED lines=13> */
.L_x_1416:
[----:B------:R-:W-:-:S05]  /*b8e0*/  IMAD.U32 R116, RZ, RZ, UR39 ;  /* 0x00000027ff747e24 */ /* 0x000fca000f8e00ff */
[----:B------:R-:W-:-:S13]  /*b8f0*/  ISETP.NE.AND P1, PT, R116, 0x1, PT ;  /* 0x000000017400780c */ /* 0x000fda0003f25270 */
[----:B------:R-:W1:Y:S02]  /*b900*/  @P1 LDC.64 R104, c[0x0][0x9e8] ;  /* 0x00027a00ff681b82 */ /* 0x000e640000000a00 */
[----:B-1----:R-:W-:-:S05]  /*b910*/  @P1 IMAD.HI.U32 R104, R117, R104, RZ ;  /* 0x0000006875681227 */ /* 0x002fca00078e00ff */
[----:B------:R-:W-:-:S07]  /*b920*/  @P1 SHF.R.U32.HI R117, RZ, R105, R104 ;  /* 0x00000069ff751219 */ /* 0x000fce0000011668 */
.L_x_1417:
[----:B------:R-:W-:Y:S05]  /*b930*/  BSYNC B0 ;  /* 0x0000000000007941 */ /* 0x000fea0003800000 */
.L_x_1415:
[----:B------:R-:W-:-:S05]  /*b940*/  IMAD R104, R117, R116, R130 ;  /* 0x0000007475687224 */ /* 0x000fca00078e0282 */
[----:B------:R-:W-:Y:S02]  /*b950*/  VIADDMNMX R113, R104, R116, R113, PT ;  /* 0x0000007468717246 */ /* 0x000fe40003800171 */
[----:B------:R-:W-:-:S07]  /*b960*/  VIMNMX R115, R115, R104, !PT ;  /* 0x0000006873737248 */ /* 0x000fce0007fe0100 */
.L_x_1414:
        /* <DEDUP_REMOVED lines=132> */
.L_x_1420:
[----:B------:R-:W-:-:S05]  /*c1b0*/  IMAD.U32 R97, RZ, RZ, UR39 ;  /* 0x00000027ff617e24 */ /* 0x000fca000f8e00ff */
[----:B------:R-:W-:-:S13]  /*c1c0*/  ISETP.NE.AND P6, PT, R97, 0x1, PT ;  /* 0x000000016100780c */ /* 0x000fda0003fc5270 */
[----:B------:R-:W0:Y:S02]  /*c1d0*/  @P6 LDC.64 R128, c[0x0][0x9e8] ;  /* 0x00027a00ff806b82 */ /* 0x000e240000000a00 */
[----:B0-----:R-:W-:-:S05]  /*c1e0*/  @P6 IMAD.HI.U32 R128, R93, R128, RZ ;  /* 0x000000805d806227 */ /* 0x001fca00078e00ff */
[----:B------:R-:W-:-:S07]  /*c1f0*/  @P6 SHF.R.U32.HI R93, RZ, R129, R128 ;  /* 0x00000081ff5d6219 */ /* 0x000fce0000011680 */
.L_x_1421:
[----:B------:R-:W-:Y:S05]  /*c200*/  BSYNC B0 ;  /* 0x0000000000007941 */ /* 0x000fea0003800000 */
.L_x_1419:
[----:B------:R-:W-:-:S05]  /*c210*/  IMAD R128, R93, R97, R130 ;  /* 0x000000615d807224 */ /* 0x000fca00078e0282 */
[----:B------:R-:W-:Y:S02]  /*c220*/  VIADDMNMX R7, R128, R97, R7, PT ;  /* 0x0000006180077246 */ /* 0x000fe40003800107 */
[----:B------:R-:W-:-:S07]  /*c230*/  VIMNMX R89, R89, R128, !PT ;  /* 0x0000008059597248 */ /* 0x000fce0007fe0100 */
.L_x_1418:
        /* <DEDUP_REMOVED lines=234> */
[----:B------:R-:W-:Y:S01]  /*d0e0*/  ISETP.GT.AND P1, PT, R10, R23, PT ;  /* 0x000000170a00720c */ /* 0x000fe20003f24270 */
        /* <DEDUP_REMOVED lines=107> */
.L_x_1405:
        /* <DEDUP_REMOVED lines=67> */
.L_x_1423:
[----:B------:R-:W-:Y:S01]  /*dbd0*/  ULEA UR5, UR37, UR38, 0x3 ;  /* 0x0000002625057291 */ /* 0x000fe2000f8e183f */
[----:B------:R-:W-:-:S05]  /*dbe0*/  IMAD.U32 R0, RZ, RZ, UR36 ;  /* 0x00000024ff007e24 */ /* 0x000fca000f8e00ff */
[----:B------:R-:W-:-:S04]  /*dbf0*/  SHF.L.U32 R0, R0, 0x1f, RZ ;  /* 0x0000001f00007819 */ /* 0x000fc800000006ff */
[----:B------:R0:W1:Y:S01]  /*dc00*/  SYNCS.PHASECHK.TRANS64.TRYWAIT P1, [UR5+0x2a850], R0 ;  /* 0x02a85000ff0075a7 */ /* 0x0000620008020145 */
[----:B------:R-:W-:Y:S05]  /*dc10*/  @!P0 BRA `(.L_x_1424) ;  /* 0x0000000000048947 */ /* 0x000fea0003800000 */
[----:B------:R-:W-:Y:S01]  /*dc20*/  BPT.TRAP 0x1 ;  /* 0x000000040000795c */ /* 0x000fe20000300000 */
.L_x_1424:
[----:B-1----:R-:W-:Y:S05]  /*dc30*/  @P1 BRA `(.L_x_1425) ;  /* 0x0000000000081947 */ /* 0x002fea0003800000 */
[----:B------:R-:W1:Y:S02]  /*dc40*/  SYNCS.PHASECHK.TRANS64.TRYWAIT P0, [UR5+0x2a850], R0 ;  /* 0x02a85000ff0075a7 */ /* 0x000e640008000145 */
[----:B-1----:R-:W-:Y:S05]  /*dc50*/  @!P0 BRA `(.L_x_1426) ;  /* 0x0000009400688947 */ /* 0x002fea0003800000 */
.L_x_1425:
[----:B------:R-:W-:Y:S01]  /*dc60*/  UIADD3 UR38, UR38, 0x400, URZ ;  /* 0x0000040026267890 */ /* 0x000fe2000fffe03f */
[----:B------:R-:W-:Y:S01]  /*dc70*/  WARPGROUP.ARRIVE ;  /* 0x00000000000079c5 */ /* 0x000fe20000000000 */
[----:B------:R-:W-:Y:S01]  /*dc80*/  UMOV UR7, 0x40000040 ;  /* 0x4000004000077882 */ /* 0x000fe20000000000 */
[----:B-1----:R-:W1:Y:S01]  /*dc90*/  SHFL.BFLY PT, R5, R6, 0x2, 0x1f ;  /* 0x0c401f0006057f89 */ /* 0x002e6200000e0000 */
[----:B------:R-:W-:Y:S01]  /*dca0*/  USHF.R.U32.HI UR38, URZ, 0x4, UR38 ;  /* 0x000000043f267899 */ /* 0x000fe20008011626 */
[----:B------:R-:W-:Y:S02]  /*dcb0*/  IMAD.U32 R13, RZ, RZ, UR5 ;  /* 0x00000005ff0d7e24 */ /* 0x000fe4000f8e00ff */
[----:B0-----:R-:W0:Y:S01]  /*dcc0*/  SHFL.BFLY PT, R0, R3, 0x2, 0x1f ;  /* 0x0c401f0003007f89 */ /* 0x001e2200000e0000 */
[----:B------:R-:W-:Y:S01]  /*dcd0*/  ULOP3.LUT UR38, UR38, 0x3fff, URZ, 0xc0, !UPT ;  /* 0x00003fff26267892 */ /* 0x000fe2000f8ec03f */
[----:B------:R-:W-:Y:S01]  /*dce0*/  VIADD R166, R166, 0x1 ;  /* 0x00000001a6a67836 */ /* 0x000fe20000000000 */
[----:B------:R-:W2:Y:S02]  /*dcf0*/  S2R R14, SR_TID.X ;  /* 0x00000000000e7919 */ /* 0x000ea40000002100 */
[----:B------:R-:W-:-:S04]  /*dd00*/  ULOP3.LUT UR4, UR38, 0x3000000, URZ, 0xfc, !UPT ;  /* 0x0300000026047892 */ /* 0x000fc8000f8efc3f */
        /* <DEDUP_REMOVED lines=9> */
[----:B0-----:R-:W-:Y:S01]  /*dda0*/  FADD.FTZ R2, R0, R3 ;  /* 0x0000000300027221 */ /* 0x001fe20000010000 */
[----:B------:R-:W-:Y:S01]  /*ddb0*/  IMAD.MOV.U32 R3, RZ, RZ, RZ ;  /* 0x000000ffff037224 */ /* 0x000fe200078e00ff */
[----:B------:R-:W0:Y:S04]  /*ddc0*/  SHFL.BFLY PT, R0, R5, 0x1, 0x1f ;  /* 0x0c201f0005007f89 */ /* 0x000e2800000e0000 */
[----:B------:R-:W1:Y:S01]  /*ddd0*/  SHFL.BFLY PT, R9, R2, 0x1, 0x1f ;  /* 0x0c201f0002097f89 */ /* 0x000e6200000e0000 */
[----:B--2---:R-:W-:Y:S01]  /*dde0*/  LOP3.LUT P2, RZ, R14, 0x7f, RZ, 0xc0, !PT ;  /* 0x0000007f0eff7812 */ /* 0x004fe2000784c0ff */
[----:B0-----:R-:W-:Y:S01]  /*ddf0*/  FADD.FTZ R10, R5, R0 ;  /* 0x00000000050a7221 */ /* 0x001fe20000010000 */
[----:B------:R-:W-:-:S02]  /*de00*/  IMAD.MOV.U32 R0, RZ, RZ, -0x800000 ;  /* 0xff800000ff007424 */ /* 0x000fc400078e00ff */
[----:B-1----:R-:W-:Y:S02]  /*de10*/  FADD.FTZ R12, R2, R9 ;  /* 0x00000009020c7221 */ /* 0x002fe40000010000 */
[----:B------:R-:W-:Y:S01]  /*de20*/  FSETP.NE.FTZ.AND P0, PT, R10, RZ, PT ;  /* 0x000000ff0a00720b */ /* 0x000fe20003f15000 */
[----:B------:R-:W-:Y:S02]  /*de30*/  IMAD.MOV.U32 R9, RZ, RZ, RZ ;  /* 0x000000ffff097224 */ /* 0x000fe400078e00ff */
[----:B------:R-:W-:Y:S01]  /*de40*/  IMAD.MOV.U32 R2, RZ, RZ, -0x800000 ;  /* 0xff800000ff027424 */ /* 0x000fe200078e00ff */
[----:B------:R-:W-:-:S09]  /*de50*/  FSETP.NE.FTZ.AND P1, PT, R12, RZ, PT ;  /* 0x000000ff0c00720b */ /* 0x000fd20003f35000 */
[----:B------:R-:W0:Y:S01]  /*de60*/  @P0 MUFU.LG2 R4, R10 ;  /* 0x0000000a00040308 */ /* 0x000e220000000c00 */
[----:B------:R-:W-:-:S03]  /*de70*/  @P0 FMUL.FTZ R5, R11, 0.69314718246459960938 ;  /* 0x3f3172180b050820 */ /* 0x000fc60000410000 */
[----:B------:R-:W-:-:S04]  /*de80*/  @P1 FMUL.FTZ R11, R11, 0.69314718246459960938 ;  /* 0x3f3172180b0b1820 */ /* 0x000fc80000410000 */
[----:B------:R-:W1:Y:S08]  /*de90*/  @P1 MUFU.LG2 R6, R12 ;  /* 0x0000000c00061308 */ /* 0x000e700000000c00 */
[----:B------:R2:W3:Y:S01]  /*dea0*/  @P0 MUFU.RCP R3, R10 ;  /* 0x0000000a00030308 */ /* 0x0004e20000001000 */
[----:B0-----:R-:W-:-:S04]  /*deb0*/  @P0 FMUL.FTZ R4, R4, 0.69314718246459960938 ;  /* 0x3f31721804040820 */ /* 0x001fc80000410000 */
[----:B------:R-:W-:Y:S01]  /*dec0*/  @P0 FFMA.FTZ R2, R5, R8, R4 ;  /* 0x0000000805020223 */ /* 0x000fe20000010004 */
[----:B------:R-:W-:Y:S02]  /*ded0*/  PLOP3.LUT P0, PT, PT, PT, PT, 0x8, 0x0 ;  /* 0x000000000000781c */ /* 0x000fe40003f0e170 */
[----:B------:R-:W0:Y:S01]  /*dee0*/  @P1 MUFU.RCP R9, R12 ;  /* 0x0000000c00091308 */ /* 0x000e220000001000 */
[----:B--2---:R-:W-:Y:S02]  /*def0*/  @!P2 VIADD R10, R13, 0x2a860 ;  /* 0x0002a8600d0aa836 */ /* 0x004fe40000000000 */
[----:B-1----:R-:W-:-:S03]  /*df00*/  @P1 FMUL.FTZ R6, R6, 0.69314718246459960938 ;  /* 0x3f31721806061820 */ /* 0x002fc60000410000 */
[----:B------:R-:W-:Y:S01]  /*df10*/  @!P2 PRMT R10, RZ, 0x654, R10 ;  /* 0x00000654ff0aa816 */ /* 0x000fe2000000000a */
        /* <DEDUP_REMOVED lines=28> */
[-C--:B---3--:R-:W-:Y:S01]  /*e0e0*/  FMUL.FTZ R91, R28, R3.reuse ;  /* 0x000000031c5b7220 */ /* 0x088fe20000410000 */
[-C--:B------:R-:W-:Y:S01]  /*e0f0*/  FMUL.FTZ R6, R29, R3.reuse ;  /* 0x000000031d067220 */ /* 0x080fe20000410000 */
[-C--:B------:R-:W-:Y:S01]  /*e100*/  FMUL.FTZ R89, R32, R3.reuse ;  /* 0x0000000320597220 */ /* 0x080fe20000410000 */
[----:B------:R-:W-:Y:S01]  /*e110*/  FMUL.FTZ R88, R33, R3 ;  /* 0x0000000321587220 */ /* 0x000fe20000410000 */
[----:B------:R1:W-:Y:S01]  /*e120*/  @!P2 SYNCS.ARRIVE.TRANS64.RED.A1T0 RZ, [R10+URZ], RZ ;  /* 0x000000ff0affa9a7 */ /* 0x0003e2000810043f */
[-C--:B0-----:R-:W-:Y:S01]  /*e130*/  FMUL.FTZ R8, R30, R9.reuse ;  /* 0x000000091e087220 */ /* 0x081fe20000410000 */
        /* <DEDUP_REMOVED lines=30> */
[-C--:B-1----:R-:W-:Y:S01]  /*e320*/  FMUL.FTZ R10, R27, R9.reuse ;  /* 0x000000091b0a7220 */ /* 0x082fe20000410000 */
        /* <DEDUP_REMOVED lines=28> */
.L_x_1356:
[----:B------:R-:W0:Y:S01]  /*e4f0*/  S2R R4, SR_CgaCtaId ;  /* 0x0000000000047919 */ /* 0x000e220000008800 */
[----:B------:R-:W-:Y:S01]  /*e500*/  MOV R3, 0x400 ;  /* 0x0000040000037802 */ /* 0x000fe20000000f00 */
[----:B------:R-:W-:Y:S01]  /*e510*/  BSSY B0, `(.L_x_1427) ;  /* 0x0000202000007945 */ /* 0x000fe20003800000 */
[----:B------:R-:W-:Y:S02]  /*e520*/  BAR.SYNC.DEFER_BLOCKING 0x5, 0x180 ;  /* 0x0146000000007b1d */ /* 0x000fe40000010000 */
[----:B0-----:R-:W-:-:S05]  /*e530*/  LEA R3, R4, R3, 0x18 ;  /* 0x0000000304037211 */ /* 0x001fca00078ec0ff */
[----:B------:R0:W1:Y:S01]  /*e540*/  LDS.128 R44, [R3+0x2a8d0] ;  /* 0x02a8d000032c7984 */ /* 0x0000620000000c00 */
[----:B------:R-:W-:Y:S06]  /*e550*/  BAR.ARV 0x4, 0x180 ;  /* 0x0106000000007b1d */ /* 0x000fec0000002000 */
[----:B------:R-:W-:Y:S05]  /*e560*/  @P0 BRA `(.L_x_1428) ;  /* 0x0000001400240947 */ /* 0x000fea0003800000 */
[----:B------:R-:W2:Y:S01]  /*e570*/  S2R R4, SR_SWINHI ;  /* 0x0000000000047919 */ /* 0x000ea20000002f00 */
[----:B------:R-:W-:Y:S01]  /*e580*/  F2FP.F16.F32.PACK_AB R7, R7, R8 ;  /* 0x000000080707723e */ /* 0x000fe200000000ff */
[----:B------:R-:W-:Y:S01]  /*e590*/  ULDC.64 UR6, c[0x0][0x208] ;  /* 0x0000820000067ab9 */ /* 0x000fe20000000a00 */
[----:B------:R-:W-:Y:S01]  /*e5a0*/  F2FP.F16.F32.PACK_AB R6, R6, R91 ;  /* 0x0000005b0606723e */ /* 0x000fe200000000ff */
[----:B------:R-:W-:Y:S01]  /*e5b0*/  BAR.SYNC.DEFER_BLOCKING 0x1, 0x100 ;  /* 0x0044000000007b1d */ /* 0x000fe20000010000 */
        /* <DEDUP_REMOVED lines=10> */
[----:B------:R-:W-:Y:S02]  /*e660*/  MOV R16, R3 ;  /* 0x0000000300107202 */ /* 0x000fe40000000f00 */
[----:B--2---:R-:W-:-:S03]  /*e670*/  MOV R17, R4 ;  /* 0x0000000400117202 */ /* 0x004fc60000000f00 */
[----:B------:R-:W-:-:S03]  /*e680*/  IMAD.WIDE R4, R170, 0x2, R16 ;  /* 0x00000002aa047825 */ /* 0x000fc600078e0210 */
[C---:B------:R-:W-:Y:S02]  /*e690*/  LOP3.LUT R9, R4.reuse, 0x380, RZ, 0xc0, !PT ;  /* 0x0000038004097812 */ /* 0x040fe400078ec0ff */
[C---:B------:R-:W-:Y:S02]  /*e6a0*/  IADD3 R23, P6, R4.reuse, 0x20, RZ ;  /* 0x0000002004177810 */ /* 0x040fe40007fde0ff */
[----:B------:R-:W-:Y:S02]  /*e6b0*/  IADD3 R97, P4, R4, 0x60, RZ ;  /* 0x0000006004617810 */ /* 0x000fe40007f9e0ff */
[----:B------:R-:W-:Y:S01]  /*e6c0*/  SHF.R.U64 R9, R9, 0x3, RZ ;  /* 0x0000000309097819 */ /* 0x000fe200000012ff */
[--C-:B------:R-:W-:Y:S01]  /*e6d0*/  IMAD.X R27, RZ, RZ, R5.reuse, P6 ;  /* 0x000000ffff1b7224 */ /* 0x100fe200030e0605 */
[----:B------:R-:W-:Y:S01]  /*e6e0*/  LOP3.LUT R14, R23, 0x380, RZ, 0xc0, !PT ;  /* 0x00000380170e7812 */ /* 0x000fe200078ec0ff */
[----:B------:R-:W-:Y:S01]  /*e6f0*/  IMAD.X R15, RZ, RZ, R5, P4 ;  /* 0x000000ffff0f7224 */ /* 0x000fe200020e0605 */
[----:B-1----:R-:W-:-:S02]  /*e700*/  LOP3.LUT R44, R97, 0x380, RZ, 0xc0, !PT ;  /* 0x00000380612c7812 */ /* 0x002fc400078ec0ff */
[C---:B------:R-:W-:Y:S02]  /*e710*/  IADD3 R73, P5, R4.reuse, 0x40, RZ ;  /* 0x0000004004497810 */ /* 0x040fe40007fbe0ff */
[C---:B------:R-:W-:Y:S02]  /*e720*/  IADD3 R99, P3, R4.reuse, 0x4000, RZ ;  /* 0x0000400004637810 */ /* 0x040fe40007f7e0ff */
[C---:B------:R-:W-:Y:S01]  /*e730*/  IADD3 R101, P2, R4.reuse, 0x4020, RZ ;  /* 0x0000402004657810 */ /* 0x040fe20007f5e0ff */
[--C-:B------:R-:W-:Y:S01]  /*e740*/  IMAD.X R25, RZ, RZ, R5.reuse, P5 ;  /* 0x000000ffff197224 */ /* 0x100fe200028e0605 */
[C---:B------:R-:W-:Y:S01]  /*e750*/  IADD3 R90, P1, R4.reuse, 0x4040, RZ ;  /* 0x00004040045a7810 */ /* 0x040fe20007f3e0ff */
[--C-:B------:R-:W-:Y:S01]  /*e760*/  IMAD.X R21, RZ, RZ, R5.reuse, P3 ;  /* 0x000000ffff157224 */ /* 0x100fe200018e0605 */
[----:B------:R-:W-:Y:S01]  /*e770*/  IADD3 R103, P0, R4, 0x4060, RZ ;  /* 0x0000406004677810 */ /* 0x000fe20007f1e0ff */
[--C-:B------:R-:W-:Y:S01]  /*e780*/  IMAD.X R13, RZ, RZ, R5.reuse, P2 ;  /* 0x000000ffff0d7224 */ /* 0x100fe200010e0605 */
[----:B------:R-:W-:Y:S01]  /*e790*/  LOP3.LUT R4, R9, R4, RZ, 0x3c, !PT ;  /* 0x0000000409047212 */ /* 0x000fe200078e3cff */
[--C-:B------:R-:W-:Y:S01]  /*e7a0*/  IMAD.X R11, RZ, RZ, R5.reuse, P1 ;  /* 0x000000ffff0b7224 */ /* 0x100fe200008e0605 */
[----:B------:R-:W-:Y:S01]  /*e7b0*/  SHF.R.U64 R14, R14, 0x3, RZ ;  /* 0x000000030e0e7819 */ /* 0x000fe200000012ff */
[----:B------:R-:W-:Y:S01]  /*e7c0*/  IMAD.X R9, RZ, RZ, R5, P0 ;  /* 0x000000ffff097224 */ /* 0x000fe200000e0605 */
[----:B------:R-:W-:-:S02]  /*e7d0*/  SHF.R.U64 R44, R44, 0x3, RZ ;  /* 0x000000032c2c7819 */ /* 0x000fc400000012ff */
[----:B------:R-:W-:Y:S02]  /*e7e0*/  MOV R94, R4 ;  /* 0x00000004005e7202 */ /* 0x000fe40000000f00 */
[----:B------:R-:W-:Y:S02]  /*e7f0*/  LOP3.LUT R26, R14, R23, RZ, 0x3c, !PT ;  /* 0x000000170e1a7212 */ /* 0x000fe400078e3cff */
[----:B------:R-:W-:Y:S02]  /*e800*/  F2FP.F16.F32.PACK_AB R5, R10, R93 ;  /* 0x0000005d0a05723e */ /* 0x000fe400000000ff */
[----:B------:R-:W-:Y:S02]  /*e810*/  LOP3.LUT R14, R44, R97, RZ, 0x3c, !PT ;  /* 0x000000612c0e7212 */ /* 0x000fe400078e3cff */
[----:B------:R-:W-:Y:S01]  /*e820*/  LOP3.LUT R10, R101, 0x380, RZ, 0xc0, !PT ;  /* 0x00000380650a7812 */ /* 0x000fe200078ec0ff */
[----:B------:R-:W1:Y:S01]  /*e830*/  LDC.64 R96, c[0x0][0xc00] ;  /* 0x00030000ff607b82 */ /* 0x000e620000000a00 */
[----:B------:R-:W-:-:S02]  /*e840*/  LOP3.LUT R23, R90, 0x380, RZ, 0xc0, !PT ;  /* 0x000003805a177812 */ /* 0x000fc400078ec0ff */
[----:B------:R-:W-:Y:S02]  /*e850*/  LOP3.LUT R44, R103, 0x380, RZ, 0xc0, !PT ;  /* 0x00000380672c7812 */ /* 0x000fe400078ec0ff */
[----:B------:R-:W-:Y:S02]  /*e860*/  LOP3.LUT R20, R73, 0x380, RZ, 0xc0, !PT ;  /* 0x0000038049147812 */ /* 0x000fe400078ec0ff */
[----:B------:R-:W-:Y:S02]  /*e870*/  LOP3.LUT R72, R99, 0x380, RZ, 0xc0, !PT ;  /* 0x0000038063487812 */ /* 0x000fe400078ec0ff */
[----:B------:R-:W-:Y:S02]  /*e880*/  SHF.R.U64 R10, R10, 0x3, RZ ;  /* 0x000000030a0a7819 */ /* 0x000fe400000012ff */
[----:B------:R-:W-:Y:S02]  /*e890*/  SHF.R.U64 R23, R23, 0x3, RZ ;  /* 0x0000000317177819 */ /* 0x000fe400000012ff */
[----:B------:R-:W-:-:S02]  /*e8a0*/  SHF.R.U64 R44, R44, 0x3, RZ ;  /* 0x000000032c2c7819 */ /* 0x000fc400000012ff */
[----:B------:R-:W-:Y:S02]  /*e8b0*/  SHF.R.U64 R20, R20, 0x3, RZ ;  /* 0x0000000314147819 */ /* 0x000fe400000012ff */
[----:B------:R-:W-:Y:S02]  /*e8c0*/  F2FP.F16.F32.PACK_AB R4, R12, R95 ;  /* 0x0000005f0c04723e */ /* 0x000fe400000000ff */
[----:B------:R-:W-:Y:S02]  /*e8d0*/  SHF.R.U64 R72, R72, 0x3, RZ ;  /* 0x0000000348487819 */ /* 0x000fe400000012ff */
[----:B------:R-:W-:Y:S01]  /*e8e0*/  LOP3.LUT R12, R10, R101, RZ, 0x3c, !PT ;  /* 0x000000650a0c7212 */ /* 0x000fe200078e3cff */
[----:B------:R2:W-:Y:S01]  /*e8f0*/  STSM.16.M88.4 [R94], R4 ;  /* 0x000000045e007844 */ /* 0x0005e20000000200 */
[----:B------:R-:W-:Y:S02]  /*e900*/  LOP3.LUT R10, R23, R90, RZ, 0x3c, !PT ;  /* 0x0000005a170a7212 */ /* 0x000fe400078e3cff */
[----:B------:R-:W-:-:S02]  /*e910*/  LOP3.LUT R8, R44, R103, RZ, 0x3c, !PT ;  /* 0x000000672c087212 */ /* 0x000fc400078e3cff */
[----:B------:R-:W-:Y:S02]  /*e920*/  LOP3.LUT R24, R20, R73, RZ, 0x3c, !PT ;  /* 0x0000004914187212 */ /* 0x000fe400078e3cff */
[----:B------:R-:W-:Y:S02]  /*e930*/  LOP3.LUT R20, R72, R99, RZ, 0x3c, !PT ;  /* 0x0000006348147212 */ /* 0x000fe400078e3cff */
[----:B------:R-:W-:Y:S02]  /*e940*/  MOV R72, R10 ;  /* 0x0000000a00487202 */ /* 0x000fe40000000f00 */
[----:B------:R-:W-:Y:S02]  /*e950*/  MOV R44, R8 ;  /* 0x00000008002c7202 */ /* 0x000fe40000000f00 */
[----:B------:R-:W-:Y:S02]  /*e960*/  MOV R92, R26 ;  /* 0x0000001a005c7202 */ /* 0x000fe40000000f00 */
[----:B------:R-:W-:-:S02]  /*e970*/  F2FP.F16.F32.PACK_AB R8, R88, R89 ;  /* 0x000000595808723e */ /* 0x000fc400000000ff */
[----:B------:R-:W-:Y:S02]  /*e980*/  F2FP.F16.F32.PACK_AB R9, R35, R34 ;  /* 0x000000222309723e */ /* 0x000fe400000000ff */
[----:B------:R-:W-:Y:S02]  /*e990*/  F2FP.F16.F32.PACK_AB R10, R37, R36 ;  /* 0x00000024250a723e */ /* 0x000fe400000000ff */
[----:B------:R-:W-:Y:S02]  /*e9a0*/  F2FP.F16.F32.PACK_AB R11, R39, R38 ;  /* 0x00000026270b723e */ /* 0x000fe400000000ff */
[----:B------:R-:W-:Y:S02]  /*e9b0*/  MOV R91, R24 ;  /* 0x00000018005b7202 */ /* 0x000fe40000000f00 */
[----:B--2---:R-:W-:Y:S01]  /*e9c0*/  F2FP.F16.F32.PACK_AB R4, R41, R40 ;  /* 0x000000282904723e */ /* 0x004fe200000000ff */
[----:B------:R-:W-:Y:S01]  /*e9d0*/  STSM.16.M88.4 [R92], R8 ;  /* 0x000000085c007844 */ /* 0x000fe20000000200 */
[----:B------:R-:W-:-:S02]  /*e9e0*/  F2FP.F16.F32.PACK_AB R5, R43, R42 ;  /* 0x0000002a2b05723e */ /* 0x000fc400000000ff */
[----:B------:R-:W-:Y:S02]  /*e9f0*/  F2FP.F16.F32.PACK_AB R6, R32, R33 ;  /* 0x000000212006723e */ /* 0x000fe400000000ff */
[----:B------:R-:W-:Y:S02]  /*ea00*/  F2FP.F16.F32.PACK_AB R7, R30, R31 ;  /* 0x0000001f1e07723e */ /* 0x000fe400000000ff */
[----:B------:R-:W-:Y:S02]  /*ea10*/  MOV R90, R14 ;  /* 0x0000000e005a7202 */ /* 0x000fe40000000f00 */
[----:B------:R-:W-:Y:S01]  /*ea20*/  F2FP.F16.F32.PACK_AB R14, R53, R52 ;  /* 0x00000034350e723e */ /* 0x000fe200000000ff */
[----:B------:R2:W-:Y:S01]  /*ea30*/  STSM.16.M88.4 [R91], R4 ;  /* 0x000000045b007844 */ /* 0x0005e20000000200 */
[----:B------:R-:W3:Y:S01]  /*ea40*/  LDC R53, c[0x0][0xbe8] ;  /* 0x0002fa00ff357b82 */ /* 0x000ee20000000800 */
[----:B------:R-:W-:Y:S02]  /*ea50*/  MOV R73, R12 ;  /* 0x0000000c00497202 */ /* 0x000fe40000000f00 */
[----:B------:R-:W-:-:S02]  /*ea60*/  F2FP.F16.F32.PACK_AB R12, R49, R48 ;  /* 0x00000030310c723e */ /* 0x000fc400000000ff */
[----:B------:R-:W-:Y:S02]  /*ea70*/  F2FP.F16.F32.PACK_AB R13, R51, R50 ;  /* 0x00000032330d723e */ /* 0x000fe400000000ff */
[----:B------:R-:W-:Y:S02]  /*ea80*/  F2FP.F16.F32.PACK_AB R15, R55, R54 ;  /* 0x00000036370f723e */ /* 0x000fe400000000ff */
[----:B------:R-:W-:Y:S02]  /*ea90*/  MOV R23, R20 ;  /* 0x0000001400177202 */ /* 0x000fe40000000f00 */
[----:B------:R-:W-:Y:S01]  /*eaa0*/  F2FP.F16.F32.PACK_AB R24, R57, R56 ;  /* 0x000000383918723e */ /* 0x000fe200000000ff */
[----:B------:R-:W4:Y:S01]  /*eab0*/  LDC.64 R20, c[0x0][0xc00] ;  /* 0x00030000ff147b82 */ /* 0x000f220000000a00 */
[----:B------:R-:W-:Y:S01]  /*eac0*/  F2FP.F16.F32.PACK_AB R25, R59, R58 ;  /* 0x0000003a3b19723e */ /* 0x000fe200000000ff */
[----:B------:R-:W-:Y:S01]  /*ead0*/  STSM.16.M88.4 [R90], R12 ;  /* 0x0000000c5a007844 */ /* 0x000fe20000000200 */
[----:B------:R-:W-:-:S02]  /*eae0*/  F2FP.F16.F32.PACK_AB R26, R61, R60 ;  /* 0x0000003c3d1a723e */ /* 0x000fc400000000ff */
[----:B------:R-:W-:Y:S02]  /*eaf0*/  F2FP.F16.F32.PACK_AB R27, R63, R62 ;  /* 0x0000003e3f1b723e */ /* 0x000fe400000000ff */
[----:B------:R-:W-:Y:S01]  /*eb00*/  F2FP.F16.F32.PACK_AB R30, R77, R76 ;  /* 0x0000004c4d1e723e */ /* 0x000fe200000000ff */
[----:B--2---:R-:W2:Y:S01]  /*eb10*/  LDC.64 R4, c[0x0][0xc08] ;  /* 0x00030200ff047b82 */ /* 0x004ea20000000a00 */
[----:B------:R-:W-:Y:S01]  /*eb20*/  F2FP.F16.F32.PACK_AB R31, R79, R78 ;  /* 0x0000004e4f1f723e */ /* 0x000fe200000000ff */
[----:B------:R0:W-:Y:S01]  /*eb30*/  STSM.16.M88.4 [R23], R24 ;  /* 0x0000001817007844 */ /* 0x0001e20000000200 */
[----:B-1----:R-:W-:Y:S02]  /*eb40*/  ISETP.NE.U32.AND P0, PT, R96, RZ, PT ;  /* 0x000000ff6000720c */ /* 0x002fe40003f05070 */
[----:B---3--:R-:W-:Y:S01]  /*eb50*/  ISETP.NE.AND P1, PT, R53, 0x1, PT ;  /* 0x000000013500780c */ /* 0x008fe20003f25270 */
[----:B------:R1:W-:Y:S01]  /*eb60*/  STSM.16.M88.4 [R73], R64 ;  /* 0x0000004049007844 */ /* 0x0003e20000000200 */
[----:B------:R-:W-:-:S03]  /*eb70*/  ISETP.NE.AND.EX P0, PT, R97, RZ, PT, P0 ;  /* 0x000000ff6100720c */ /* 0x000fc60003f05300 */
[----:B------:R1:W-:Y:S04]  /*eb80*/  STSM.16.M88.4 [R72], R28 ;  /* 0x0000001c48007844 */ /* 0x0003e80000000200 */
[----:B------:R1:W-:Y:S01]  /*eb90*/  STSM.16.M88.4 [R44], R80 ;  /* 0x000000502c007844 */ /* 0x0003e20000000200 */
[----:B------:R-:W-:Y:S01]  /*eba0*/  ULDC UR4, c[0x0][0xa88] ;  /* 0x0002a20000047ab9 */ /* 0x000fe20000000800 */
[----:B----4-:R-:W-:Y:S02]  /*ebb0*/  IMAD.WIDE R20, R164, 0x4, R20 ;  /* 0x00000004a4147825 */ /* 0x010fe400078e0214 */
[----:B------:R-:W3:Y:S02]  /*ebc0*/  @P1 LDC R8, c[0x0][0xbec] ;  /* 0x0002fb00ff081b82 */ /* 0x000ee40000000800 */
[----:B0-----:R-:W-:-:S06]  /*ebd0*/  IMAD.MOV.U32 R23, RZ, RZ, RZ ;  /* 0x000000ffff177224 */ /* 0x001fcc00078e00ff */
[----:B------:R-:W-:Y:S01]  /*ebe0*/  BAR.SYNC.DEFER_BLOCKING 0x1, 0x100 ;  /* 0x0044000000007b1d */ /* 0x000fe20000010000 */
[----:B--2---:R-:W-:-:S07]  /*ebf0*/  ISETP.NE.U32.AND P2, PT, R4, RZ, PT ;  /* 0x000000ff0400720c */ /* 0x004fce0003f45070 */
[----:B------:R-:W0:Y:S01]  /*ec00*/  @P1 LDC R9, c[0x0][0xbf0] ;  /* 0x0002fc00ff091b82 */ /* 0x000e220000000800 */
[----:B------:R-:W-:-:S13]  /*ec10*/  ISETP.NE.AND.EX P2, PT, R5, RZ, PT, P2 ;  /* 0x000000ff0500720c */ /* 0x000fda0003f45320 */
[----:B------:R-:W2:Y:S01]  /*ec20*/  @P2 LDC.64 R4, c[0x0][0xc08] ;  /* 0x00030200ff042b82 */ /* 0x000ea20000000a00 */
[----:B------:R-:W-:Y:S01]  /*ec30*/  IMAD.U32 R6, RZ, RZ, UR4 ;  /* 0x00000004ff067e24 */ /* 0x000fe2000f8e00ff */
[----:B------:R1:W5:Y:S01]  /*ec40*/  @P0 LDG.E R23, desc[UR6][R20.64] ;  /* 0x0000000614170981 */ /* 0x000362000c1e1900 */
[----:B--2---:R-:W-:-:S05]  /*ec50*/  @P2 IMAD.WIDE R4, R164, 0x4, R4 ;  /* 0x00000004a4042825 */ /* 0x004fca00078e0204 */
[----:B------:R1:W5:Y:S01]  /*ec60*/  @P2 LDG.E R6, desc[UR6][R4.64] ;  /* 0x0000000604062981 */ /* 0x000362000c1e1900 */
[----:B0--3--:R-:W-:Y:S05]  /*ec70*/  @P2 BRA `(.L_x_1429) ;  /* 0x0000000000142947 */ /* 0x009fea0003800000 */
[----:B------:R-:W-:Y:S05]  /*ec80*/  @!P0 BRA `(.L_x_1429) ;  /* 0x0000000000108947 */ /* 0x000fea0003800000 */
[----:B------:R-:W-:Y:S02]  /*ec90*/  ULDC.64 UR4, c[0x0][0x208] ;  /* 0x0000820000047ab9 */ /* 0x000fe40000000a00 */
[----:B-1----:R-:W2:Y:S04]  /*eca0*/  LDG.E R5, desc[UR4][R20.64] ;  /* 0x0000000414057981 */ /* 0x002ea8000c1e1900 */
[----:B-----5:R-:W2:Y:S02]  /*ecb0*/  LDG.E R6, desc[UR4][R20.64+0x4] ;  /* 0x0000040414067981 */ /* 0x020ea4000c1e1900 */
[----:B--2---:R-:W-:-:S07]  /*ecc0*/  IMAD.IADD R6, R6, 0x1, -R5 ;  /* 0x0000000106067824 */ /* 0x004fce00078e0a05 */
.L_x_1429:
[----:B-1----:R-:W-:Y:S01]  /*ecd0*/  SHF.R.S32.HI R44, RZ, 0x1f, R163 ;  /* 0x0000001fff2c7819 */ /* 0x002fe200000114a3 */
[----:B------:R-:W-:Y:S01]  /*ece0*/  IMAD.IADD R13, R22, 0x1, R18 ;  /* 0x00000001160d7824 */ /* 0x000fe200078e0212 */
[----:B------:R-:W-:Y:S01]  /*ecf0*/  ULDC.64 UR4, c[0x0][0xb90] ;  /* 0x0002e40000047ab9 */ /* 0x000fe20000000a00 */
[--C-:B-----5:R-:W-:Y:S01]  /*ed00*/  SHF.R.S32.HI R21, RZ, 0x1f, R23.reuse ;  /* 0x0000001fff157819 */ /* 0x120fe20000011417 */
[----:B------:R-:W-:Y:S01]  /*ed10*/  IMAD.MOV.U32 R20, RZ, RZ, R23 ;  /* 0x000000ffff147224 */ /* 0x000fe200078e0017 */
[----:B------:R-:W-:Y:S01]  /*ed20*/  SHF.R.S32.HI R10, RZ, 0x1f, R164 ;  /* 0x0000001fff0a7819 */ /* 0x000fe200000114a4 */
[----:B------:R-:W-:Y:S01]  /*ed30*/  IMAD R4, R44, UR4, RZ ;  /* 0x000000042c047c24 */ /* 0x000fe2000f8e02ff */
[----:B------:R-:W-:Y:S01]  /*ed40*/  SEL R55, R164, RZ, !P0 ;  /* 0x000000ffa4377207 */ /* 0x000fe20004000000 */
[----:B------:R-:W-:Y:S01]  /*ed50*/  @P1 IMAD.HI.U32 R8, R13, R8, RZ ;  /* 0x000000080d081227 */ /* 0x000fe200078e00ff */
[----:B------:R-:W-:-:S03]  /*ed60*/  ULDC.64 UR6, c[0x0][0x208] ;  /* 0x0000820000067ab9 */ /* 0x000fc60000000a00 */
[----:B------:R-:W-:Y:S01]  /*ed70*/  IMAD.MOV.U32 R7, RZ, RZ, R13 ;  /* 0x000000ffff077224 */ /* 0x000fe200078e000d */
[----:B------:R-:W-:Y:S01]  /*ed80*/  @P1 SHF.R.U32.HI R7, RZ, R9, R8 ;  /* 0x00000009ff071219 */ /* 0x000fe20000011608 */
[C---:B------:R-:W-:Y:S02]  /*ed90*/  IMAD R11, R163.reuse, UR5, R4 ;  /* 0x00000005a30b7c24 */ /* 0x040fe4000f8e0204 */
[----:B------:R-:W-:Y:S01]  /*eda0*/  IMAD.WIDE.U32 R4, R163, UR4, R20 ;  /* 0x00000004a3047c25 */ /* 0x000fe2000f8e0014 */
[----:B------:R-:W-:Y:S01]  /*edb0*/  SEL R20, R10, RZ, !P0 ;  /* 0x000000ff0a147207 */ /* 0x000fe20004000000 */
[----:B------:R-:W-:Y:S02]  /*edc0*/  ULDC.64 UR4, c[0x0][0xb98] ;  /* 0x0002e60000047ab9 */ /* 0x000fe40000000a00 */
[----:B------:R-:W-:Y:S02]  /*edd0*/  IMAD R9, R165, 0x40, R160 ;  /* 0x00000040a5097824 */ /* 0x000fe400078e02a0 */
[----:B------:R-:W-:Y:S01]  /*ede0*/  IMAD.IADD R5, R5, 0x1, R11 ;  /* 0x0000000105057824 */ /* 0x000fe200078e020b */
[--C-:B------:R-:W-:Y:S01]  /*edf0*/  SHF.R.S32.HI R11, RZ, 0x1f, R7.reuse ;  /* 0x0000001fff0b7819 */ /* 0x100fe20000011407 */
[----:B------:R-:W-:-:S02]  /*ee00*/  IMAD.MOV R10, RZ, RZ, -R7 ;  /* 0x000000ffff0a7224 */ /* 0x000fc400078e0a07 */
[----:B------:R-:W-:-:S04]  /*ee10*/  IMAD.WIDE.U32 R4, R55, UR4, R4 ;  /* 0x0000000437047c25 */ /* 0x000fc8000f8e0004 */
[----:B------:R-:W-:Y:S01]  /*ee20*/  IMAD.WIDE R16, R9, 0x2, R16 ;  /* 0x0000000209107825 */ /* 0x000fe200078e0210 */
[----:B------:R-:W-:-:S03]  /*ee30*/  IADD3 R4, P2, R7, R4, RZ ;  /* 0x0000000407047210 */ /* 0x000fc60007f5e0ff */
[----:B------:R-:W-:Y:S01]  /*ee40*/  IMAD R8, R20, UR4, RZ ;  /* 0x0000000414087c24 */ /* 0x000fe2000f8e02ff */
[C---:B------:R-:W-:Y:S01]  /*ee50*/  IADD3 R15, P0, R16.reuse, 0x1000, RZ ;  /* 0x00001000100f7810 */ /* 0x040fe20007f1e0ff */
[----:B------:R-:W-:Y:S01]  /*ee60*/  IMAD R9, R53, R10, R13 ;  /* 0x0000000a35097224 */ /* 0x000fe200078e020d */
[----:B------:R-:W-:Y:S01]  /*ee70*/  IADD3 R13, P3, R16, 0x2000, RZ ;  /* 0x00002000100d7810 */ /* 0x000fe20007f7e0ff */
[----:B------:R-:W-:Y:S01]  /*ee80*/  IMAD R8, R55, UR5, R8 ;  /* 0x0000000537087c24 */ /* 0x000fe2000f8e0208 */
[----:B------:R-:W-:Y:S01]  /*ee90*/  ULDC.64 UR4, c[0x0][0xb88] ;  /* 0x0002e20000047ab9 */ /* 0x000fe20000000a00 */
[----:B------:R-:W-:Y:S01]  /*eea0*/  IMAD.IADD R24, R169, 0x1, R18 ;  /* 0x00000001a9187824 */ /* 0x000fe200078e0212 */
[----:B------:R-:W-:Y:S01]  /*eeb0*/  SHF.R.S32.HI R7, RZ, 0x1f, R9 ;  /* 0x0000001fff077819 */ /* 0x000fe20000011409 */
[----:B------:R-:W-:Y:S01]  /*eec0*/  IMAD R57, R6, R53, RZ ;  /* 0x0000003506397224 */ /* 0x000fe200078e02ff */
[----:B------:R-:W-:Y:S02]  /*eed0*/  IADD3.X R5, R11, R5, R8, P2, !PT ;  /* 0x000000050b057210 */ /* 0x000fe400017fe408 */
[----:B------:R-:W-:Y:S01]  /*eee0*/  LOP3.LUT R8, R13, 0x380, RZ, 0xc0, !PT ;  /* 0x000003800d087812 */ /* 0x000fe200078ec0ff */
[----:B------:R-:W-:Y:S01]  /*eef0*/  IMAD R10, R7, UR4, RZ ;  /* 0x00000004070a7c24 */ /* 0x000fe2000f8e02ff */
[----:B------:R-:W-:Y:S01]  /*ef00*/  IADD3 R7, P2, R16, 0x3000, RZ ;  /* 0x0000300010077810 */ /* 0x000fe20007f5e0ff */
[----:B------:R-:W-:Y:S01]  /*ef10*/  IMAD.WIDE.U32 R4, R9, UR4, R4 ;  /* 0x0000000409047c25 */ /* 0x000fe2000f8e0004 */
[----:B------:R-:W-:-:S02]  /*ef20*/  SHF.R.U64 R8, R8, 0x3, RZ ;  /* 0x0000000308087819 */ /* 0x000fc400000012ff */
[----:B------:R-:W-:Y:S01]  /*ef30*/  LOP3.LUT R12, R15, 0x380, RZ, 0xc0, !PT ;  /* 0x000003800f0c7812 */ /* 0x000fe200078ec0ff */
[----:B------:R-:W-:Y:S01]  /*ef40*/  IMAD R11, R9, UR5, R10 ;  /* 0x00000005090b7c24 */ /* 0x000fe2000f8e020a */
[----:B------:R-:W-:Y:S01]  /*ef50*/  ULDC.64 UR4, c[0x0][0xb50] ;  /* 0x0002d40000047ab9 */ /* 0x000fe20000000a00 */
[----:B------:R-:W-:Y:S01]  /*ef60*/  LOP3.LUT R8, R8, R13, RZ, 0x3c, !PT ;  /* 0x0000000d08087212 */ /* 0x000fe200078e3cff */
[----:B------:R-:W-:Y:S01]  /*ef70*/  IMAD.X R13, RZ, RZ, R17, P0 ;  /* 0x000000ffff0d7224 */ /* 0x000fe200000e0611 */
[C---:B------:R-:W-:Y:S01]  /*ef80*/  LEA R10, P4, R4.reuse, UR4, 0x2 ;  /* 0x00000004040a7c11 */ /* 0x040fe2000f8810ff */
[----:B------:R-:W-:Y:S01]  /*ef90*/  IMAD.IADD R9, R5, 0x1, R11 ;  /* 0x0000000105097824 */ /* 0x000fe200078e020b */
[----:B------:R-:W-:Y:S02]  /*efa0*/  LOP3.LUT R5, R7, 0x380, RZ, 0xc0, !PT ;  /* 0x0000038007057812 */ /* 0x000fe400078ec0ff */
[----:B------:R-:W-:Y:S01]  /*efb0*/  LOP3.LUT P0, RZ, R167, 0x3, RZ, 0xc0, !PT ;  /* 0x00000003a7ff7812 */ /* 0x000fe2000780c0ff */
[----:B------:R-:W-:Y:S01]  /*efc0*/  SHFL.IDX PT, R48, R10, RZ, 0x1c1f ;  /* 0x001c1fff0a307589 */ /* 0x000fe200000e0000 */
[----:B------:R-:W-:Y:S01]  /*efd0*/  LEA.HI.X R14, R4, UR5, R9, 0x2, P4 ;  /* 0x00000005040e7c11 */ /* 0x000fe2000a0f1409 */
[--C-:B------:R-:W-:Y:S01]  /*efe0*/  IMAD.X R9, RZ, RZ, R17.reuse, P3 ;  /* 0x000000ffff097224 */ /* 0x100fe200018e0611 */
[----:B------:R-:W-:Y:S01]  /*eff0*/  SHF.R.U64 R4, R5, 0x3, RZ ;  /* 0x0000000305047819 */ /* 0x000fe200000012ff */
[----:B------:R-:W-:Y:S01]  /*f000*/  SHFL.IDX PT, R50, R10, 0x1, 0x1c1f ;  /* 0x003c1f000a327f89 */ /* 0x000fe200000e0000 */
[----:B------:R-:W-:Y:S01]  /*f010*/  IMAD.X R5, RZ, RZ, R17, P2 ;  /* 0x000000ffff057224 */ /* 0x000fe200010e0611 */
[----:B------:R-:W-:Y:S01]  /*f020*/  SHF.R.U64 R12, R12, 0x3, RZ ;  /* 0x000000030c0c7819 */ /* 0x000fe200000012ff */
[----:B------:R-:W-:Y:S01]  /*f030*/  ULDC.64 UR4, c[0x0][0xaa0] ;  /* 0x0002a80000047ab9 */ /* 0x000fe20000000a00 */
[----:B------:R-:W0:Y:S01]  /*f040*/  SHFL.IDX PT, R49, R14, RZ, 0x1c1f ;  /* 0x001c1fff0e317589 */ /* 0x000e2200000e0000 */
[----:B------:R-:W-:Y:S01]  /*f050*/  LOP3.LUT R4, R4, R7, RZ, 0x3c, !PT ;  /* 0x0000000704047212 */ /* 0x000fe200078e3cff */
[C---:B------:R-:W-:Y:S01]  /*f060*/  VIADD R7, R24.reuse, 0x8 ;  /* 0x0000000818077836 */ /* 0x040fe20000000000 */
[----:B------:R-:W-:Y:S01]  /*f070*/  ISETP.GE.OR P2, PT, R24, R57, P0 ;  /* 0x000000391800720c */ /* 0x000fe20000746670 */
[----:B------:R-:W1:Y:S01]  /*f080*/  SHFL.IDX PT, R51, R14, 0x1, 0x1c1f ;  /* 0x003c1f000e337f89 */ /* 0x000e6200000e0000 */
[----:B------:R-:W-:-:S02]  /*f090*/  LOP3.LUT R12, R12, R15, RZ, 0x3c, !PT ;  /* 0x0000000f0c0c7212 */ /* 0x000fc400078e3cff */
[----:B------:R-:W-:Y:S02]  /*f0a0*/  ISETP.GE.OR P0, PT, R7, R57, P0 ;  /* 0x000000390700720c */ /* 0x000fe40000706670 */
[C---:B------:R-:W-:Y:S02]  /*f0b0*/  IADD3 R41, P6, R16.reuse, 0x4000, RZ ;  /* 0x0000400010297810 */ /* 0x040fe40007fde0ff */
[C---:B------:R-:W-:Y:S02]  /*f0c0*/  IADD3 R37, P5, R16.reuse, 0x5000, RZ ;  /* 0x0000500010257810 */ /* 0x040fe40007fbe0ff */
[C---:B------:R-:W-:Y:S02]  /*f0d0*/  IADD3 R33, P4, R16.reuse, 0x6000, RZ ;  /* 0x0000600010217810 */ /* 0x040fe40007f9e0ff */
[----:B------:R-:W-:Y:S02]  /*f0e0*/  LOP3.LUT R15, R16, 0x380, RZ, 0xc0, !PT ;  /* 0x00000380100f7812 */ /* 0x000fe400078ec0ff */
[----:B------:R-:W-:-:S02]  /*f0f0*/  LOP3.LUT R40, R41, 0x380, RZ, 0xc0, !PT ;  /* 0x0000038029287812 */ /* 0x000fc400078ec0ff */
[----:B------:R-:W-:Y:S02]  /*f100*/  LOP3.LUT R36, R37, 0x380, RZ, 0xc0, !PT ;  /* 0x0000038025247812 */ /* 0x000fe400078ec0ff */
[----:B------:R-:W-:Y:S02]  /*f110*/  LOP3.LUT R32, R33, 0x380, RZ, 0xc0, !PT ;  /* 0x0000038021207812 */ /* 0x000fe400078ec0ff */
[----:B------:R-:W-:Y:S01]  /*f120*/  SHF.R.U64 R15, R15, 0x3, RZ ;  /* 0x000000030f0f7819 */ /* 0x000fe200000012ff */
[----:B0-----:R0:W-:Y:S01]  /*f130*/  @!P2 ST.E desc[UR6][R48.64], R2 ;  /* 0x000000023000a985 */ /* 0x0011e2000c101906 */
[----:B------:R-:W-:Y:S02]  /*f140*/  IADD3 R11, P3, R16, 0x7000, RZ ;  /* 0x00007000100b7810 */ /* 0x000fe40007f7e0ff */
[----:B------:R-:W-:Y:S01]  /*f150*/  SHF.R.U64 R40, R40, 0x3, RZ ;  /* 0x0000000328287819 */ /* 0x000fe200000012ff */
[----:B-1----:R1:W-:Y:S01]  /*f160*/  @!P0 ST.E desc[UR6][R50.64], R0 ;  /* 0x0000000032008985 */ /* 0x0023e2000c101906 */
[----:B------:R-:W-:Y:S01]  /*f170*/  SHF.R.U64 R36, R36, 0x3, RZ ;  /* 0x0000000324247819 */ /* 0x000fe200000012ff */
[----:B------:R-:W-:Y:S01]  /*f180*/  IMAD.X R29, RZ, RZ, R17, P3 ;  /* 0x000000ffff1d7224 */ /* 0x000fe200018e0611 */
[----:B------:R-:W-:-:S02]  /*f190*/  SHF.R.U64 R32, R32, 0x3, RZ ;  /* 0x0000000320207819 */ /* 0x000fc400000012ff */
[----:B------:R-:W-:Y:S02]  /*f1a0*/  LOP3.LUT R16, R15, R16, RZ, 0x3c, !PT ;  /* 0x000000100f107212 */ /* 0x000fe400078e3cff */
[----:B------:R-:W-:Y:S01]  /*f1b0*/  LOP3.LUT R40, R40, R41, RZ, 0x3c, !PT ;  /* 0x0000002928287212 */ /* 0x000fe200078e3cff */
[----:B0-----:R-:W0:Y:S01]  /*f1c0*/  @P1 LDC R49, c[0x0][0xbec] ;  /* 0x0002fb00ff311b82 */ /* 0x001e220000000800 */
[----:B------:R-:W-:Y:S01]  /*f1d0*/  LOP3.LUT R36, R36, R37, RZ, 0x3c, !PT ;  /* 0x0000002524247212 */ /* 0x000fe200078e3cff */
[--C-:B------:R-:W-:Y:S01]  /*f1e0*/  IMAD.X R41, RZ, RZ, R17.reuse, P6 ;  /* 0x000000ffff297224 */ /* 0x100fe200030e0611 */
[----:B------:R-:W-:Y:S01]  /*f1f0*/  LOP3.LUT R32, R32, R33, RZ, 0x3c, !PT ;  /* 0x0000002120207212 */ /* 0x000fe200078e3cff */
[----:B-1----:R-:W-:Y:S01]  /*f200*/  IMAD R0, R21, UR4, RZ ;  /* 0x0000000415007c24 */ /* 0x002fe2000f8e02ff */
[----:B------:R1:W5:Y:S01]  /*f210*/  LD.E.128 R24, desc[UR6][R16.64] ;  /* 0x0000000610187980 */ /* 0x000362000c101d00 */
[--C-:B------:R-:W-:Y:S01]  /*f220*/  IMAD.X R37, RZ, RZ, R17.reuse, P5 ;  /* 0x000000ffff257224 */ /* 0x100fe200028e0611 */
[----:B------:R-:W-:Y:S01]  /*f230*/  LOP3.LUT R6, R11, 0x380, RZ, 0xc0, !PT ;  /* 0x000003800b067812 */ /* 0x000fe200078ec0ff */
[----:B------:R-:W-:Y:S01]  /*f240*/  IMAD.X R33, RZ, RZ, R17, P4 ;  /* 0x000000ffff217224 */ /* 0x000fe200020e0611 */
[----:B------:R-:W5:Y:S01]  /*f250*/  LD.E.128 R12, desc[UR6][R12.64] ;  /* 0x000000060c0c7980 */ /* 0x000f62000c101d00 */
[----:B------:R-:W-:Y:S01]  /*f260*/  IMAD R21, R23, UR5, R0 ;  /* 0x0000000517157c24 */ /* 0x000fe2000f8e0200 */
[----:B------:R-:W-:-:S02]  /*f270*/  SHF.R.U64 R6, R6, 0x3, RZ ;  /* 0x0000000306067819 */ /* 0x000fc400000012ff */
[----:B------:R-:W5:Y:S01]  /*f280*/  LD.E.128 R40, desc[UR6][R40.64] ;  /* 0x0000000628287980 */ /* 0x000f62000c101d00 */
[----:B-1----:R-:W-:Y:S01]  /*f290*/  IMAD.WIDE.U32 R16, R23, UR4, RZ ;  /* 0x0000000417107c25 */ /* 0x002fe2000f8e00ff */
[----:B------:R-:W-:Y:S01]  /*f2a0*/  ULDC.64 UR4, c[0x0][0xae8] ;  /* 0x0002ba0000047ab9 */ /* 0x000fe20000000a00 */
[----:B------:R-:W1:Y:S01]  /*f2b0*/  @P1 LDC R23, c[0x0][0xbf0] ;  /* 0x0002fc00ff171b82 */ /* 0x000e620000000800 */
[----:B------:R-:W-:Y:S01]  /*f2c0*/  LOP3.LUT R28, R6, R11, RZ, 0x3c, !PT ;  /* 0x0000000b061c7212 */ /* 0x000fe200078e3cff */
[----:B------:R-:W-:Y:S01]  /*f2d0*/  IMAD.IADD R17, R17, 0x1, R21 ;  /* 0x0000000111117824 */ /* 0x000fe200078e0215 */
[----:B------:R-:W5:Y:S01]  /*f2e0*/  LD.E.128 R8, desc[UR6][R8.64] ;  /* 0x0000000608087980 */ /* 0x000f62000c101d00 */
[----:B------:R-:W-:Y:S02]  /*f2f0*/  IMAD R21, R162, 0x20, R165 ;  /* 0x00000020a2157824 */ /* 0x000fe400078e02a5 */
[----:B------:R-:W-:Y:S01]  /*f300*/  IMAD R0, R44, UR4, RZ ;  /* 0x000000042c007c24 */ /* 0x000fe2000f8e02ff */
[----:B------:R-:W5:Y:S01]  /*f310*/  LD.E.128 R4, desc[UR6][R4.64] ;  /* 0x0000000604047980 */ /* 0x000f62000c101d00 */
[----:B------:R-:W-:-:S02]  /*f320*/  IMAD.IADD R44, R18, 0x1, R21 ;  /* 0x00000001122c7824 */ /* 0x000fc400078e0215 */
[C---:B------:R-:W-:Y:S01]  /*f330*/  IMAD R21, R163.reuse, UR5, R0 ;  /* 0x00000005a3157c24 */ /* 0x040fe2000f8e0200 */
[----:B------:R-:W5:Y:S01]  /*f340*/  LD.E.128 R36, desc[UR6][R36.64] ;  /* 0x0000000624247980 */ /* 0x000f62000c101d00 */
[----:B------:R-:W-:Y:S01]  /*f350*/  IMAD.WIDE.U32 R16, R163, UR4, R16 ;  /* 0x00000004a3107c25 */ /* 0x000fe2000f8e0010 */
[----:B------:R-:W-:Y:S02]  /*f360*/  ULDC.64 UR4, c[0x0][0xaf0] ;  /* 0x0002bc0000047ab9 */ /* 0x000fe40000000a00 */
[----:B------:R-:W5:Y:S01]  /*f370*/  LD.E.128 R32, desc[UR6][R32.64] ;  /* 0x0000000620207980 */ /* 0x000f62000c101d00 */
[----:B0-----:R-:W-:-:S03]  /*f380*/  @P1 IMAD.HI.U32 R0, R44, R49, RZ ;  /* 0x000000312c001227 */ /* 0x001fc600078e00ff */
[----:B------:R-:W5:Y:S01]  /*f390*/  LD.E.128 R28, desc[UR6][R28.64] ;  /* 0x000000061c1c7980 */ /* 0x000f62000c101d00 */
[----:B------:R-:W-:Y:S02]  /*f3a0*/  IMAD.IADD R17, R17, 0x1, R21 ;  /* 0x0000000111117824 */ /* 0x000fe400078e0215 */
[----:B------:R-:W-:Y:S01]  /*f3b0*/  IMAD.MOV.U32 R21, RZ, RZ, R44 ;  /* 0x000000ffff157224 */ /* 0x000fe200078e002c */
[----:B------:R-:W-:Y:S01]  /*f3c0*/  @!PT LDS RZ, [RZ] ;  /* 0x00000000fffff984 */ /* 0x000fe20000000800 */
[----:B------:R-:W-:Y:S01]  /*f3d0*/  @!PT LDS RZ, [RZ] ;  /* 0x00000000fffff984 */ /* 0x000fe20000000800 */
[----:B------:R-:W-:Y:S01]  /*f3e0*/  @!PT LDS RZ, [RZ] ;  /* 0x00000000fffff984 */ /* 0x000fe20000000800 */
[----:B------:R-:W-:Y:S01]  /*f3f0*/  @!PT LDS RZ, [RZ] ;  /* 0x00000000fffff984 */ /* 0x000fe20000000800 */
[----:B------:R0:W-:Y:S06]  /*f400*/  MEMBAR.ALL.CTA ;  /* 0x0000000000007992 */ /* 0x0001ec0000008000 */
[----:B0-----:R-:W0:Y:S01]  /*f410*/  FENCE.VIEW.ASYNC.S ;  /* 0x00000000000073c6 */ /* 0x001e220000000000 */
[----:B------:R-:W-:Y:S01]  /*f420*/  IMAD R2, R20, UR4, RZ ;  /* 0x0000000414027c24 */ /* 0x000fe2000f8e02ff */
[----:B-1----:R-:W-:Y:S01]  /*f430*/  @P1 SHF.R.U32.HI R21, RZ, R23, R0 ;  /* 0x00000017ff151219 */ /* 0x002fe20000011600 */
[----:B------:R-:W-:-:S03]  /*f440*/  IMAD.WIDE.U32 R16, R55, UR4, R16 ;  /* 0x0000000437107c25 */ /* 0x000fc6000f8e0010 */
[--C-:B------:R-:W-:Y:S01]  /*f450*/  SHF.R.S32.HI R0, RZ, 0x1f, R21.reuse ;  /* 0x0000001fff007819 */ /* 0x100fe20000011415 */
[----:B------:R-:W-:Y:S01]  /*f460*/  IMAD R23, R55, UR5, R2 ;  /* 0x0000000537177c24 */ /* 0x000fe2000f8e0202 */
[----:B------:R-:W-:Y:S01]  /*f470*/  ULDC.64 UR4, c[0x0][0xae0] ;  /* 0x0002b80000047ab9 */ /* 0x000fe20000000a00 */
[----:B------:R-:W-:Y:S02]  /*f480*/  IMAD.MOV R2, RZ, RZ, -R21 ;  /* 0x000000ffff027224 */ /* 0x000fe400078e0a15 */
[----:B------:R-:W-:Y:S02]  /*f490*/  IMAD.IADD R17, R17, 0x1, R23 ;  /* 0x0000000111117824 */ /* 0x000fe400078e0217 */
[----:B------:R-:W-:Y:S02]  /*f4a0*/  IMAD R0, R0, UR4, RZ ;  /* 0x0000000400007c24 */ /* 0x000fe4000f8e02ff */
[----:B------:R-:W-:Y:S02]  /*f4b0*/  IMAD R23, R53, R2, R44 ;  /* 0x0000000235177224 */ /* 0x000fe400078e022c */
[----:B------:R-:W-:-:S02]  /*f4c0*/  IMAD R49, R21, UR5, R0 ;  /* 0x0000000515317c24 */ /* 0x000fc4000f8e0200 */
[----:B------:R-:W-:Y:S01]  /*f4d0*/  IMAD.WIDE.U32 R16, R21, UR4, R16 ;  /* 0x0000000415107c25 */ /* 0x000fe2000f8e0010 */
[----:B------:R-:W-:Y:S01]  /*f4e0*/  SHF.R.S32.HI R0, RZ, 0x1f, R23 ;  /* 0x0000001fff007819 */ /* 0x000fe20000011417 */
[----:B------:R-:W-:Y:S02]  /*f4f0*/  ULDC.64 UR4, c[0x0][0xad8] ;  /* 0x0002b60000047ab9 */ /* 0x000fe40000000a00 */
[----:B------:R-:W-:Y:S02]  /*f500*/  IMAD.IADD R17, R17, 0x1, R49 ;  /* 0x0000000111117824 */ /* 0x000fe400078e0231 */
[----:B------:R-:W-:Y:S02]  /*f510*/  IMAD R2, R0, UR4, RZ ;  /* 0x0000000400027c24 */ /* 0x000fe4000f8e02ff */
[----:B------:R-:W-:Y:S02]  /*f520*/  IMAD.IADD R44, R165, 0x1, R18 ;  /* 0x00000001a52c7824 */ /* 0x000fe400078e0212 */
[----:B------:R-:W-:-:S02]  /*f530*/  IMAD R21, R23, UR5, R2 ;  /* 0x0000000517157c24 */ /* 0x000fc4000f8e0202 */
[----:B------:R-:W-:Y:S01]  /*f540*/  IMAD.WIDE.U32 R16, R23, UR4, R16 ;  /* 0x0000000417107c25 */ /* 0x000fe2000f8e0010 */
[CC--:B------:R-:W-:Y:S01]  /*f550*/  ISETP.GE.AND P2, PT, R44.reuse, R57.reuse, PT ;  /* 0x000000392c00720c */ /* 0x0c0fe20003f46270 */
[----:B------:R-:W-:Y:S02]  /*f560*/  ULDC.64 UR4, c[0x0][0xa80] ;  /* 0x0002a00000047ab9 */ /* 0x000fe40000000a00 */
[----:B------:R-:W-:Y:S01]  /*f570*/  VIADD R0, R44, 0x20 ;  /* 0x000000202c007836 */ /* 0x000fe20000000000 */
[----:B------:R-:W-:Y:S01]  /*f580*/  LEA R18, P3, R16, UR4, 0x1 ;  /* 0x0000000410127c11 */ /* 0x000fe2000f8608ff */
[----:B------:R-:W-:Y:S02]  /*f590*/  IMAD.IADD R17, R17, 0x1, R21 ;  /* 0x0000000111117824 */ /* 0x000fe400078e0215 */
[----:B------:R-:W-:Y:S01]  /*f5a0*/  VIADD R3, R3, 0x2a820 ;  /* 0x0002a82003037836 */ /* 0x000fe20000000000 */
[----:B------:R-:W-:Y:S01]  /*f5b0*/  ISETP.GE.AND P0, PT, R0, R57, PT ;  /* 0x000000390000720c */ /* 0x000fe20003f06270 */
[----:B------:R-:W-:Y:S01]  /*f5c0*/  VIADD R0, R44, 0x40 ;  /* 0x000000402c007836 */ /* 0x000fe20000000000 */
[----:B------:R-:W-:-:S02]  /*f5d0*/  LEA.HI.X R20, R16, UR5, R17, 0x1, P3 ;  /* 0x0000000510147c11 */ /* 0x000fc400098f0c11 */
        /* <DEDUP_REMOVED lines=11> */
[CC--:B-1----:R-:W-:Y:S02]  /*f690*/  @!P2 LEA R2, P4, R160.reuse, R16.reuse, 0x1 ;  /* 0x00000010a002a211 */ /* 0x0c2fe400078808ff */
[C---:B------:R-:W-:Y:S02]  /*f6a0*/  @!P3 LEA R16, P5, R161.reuse, R16, 0x1 ;  /* 0x00000010a110b211 */ /* 0x040fe400078a08ff */
[-C--:B0-2---:R-:W-:Y:S02]  /*f6b0*/  @!P2 LEA.HI.X R3, R160, R0.reuse, R172, 0x1, P4 ;  /* 0x00000000a003a211 */ /* 0x085fe400020f0cac */
[----:B------:R-:W-:-:S03]  /*f6c0*/  @!P3 LEA.HI.X R17, R161, R0, R171, 0x1, P5 ;  /* 0x00000000a111b211 */ /* 0x000fc600028f0cab */
[----:B-----5:R3:W-:Y:S04]  /*f6d0*/  @!P2 ST.E.128 desc[UR6][R2.64], R24 ;  /* 0x000000180200a985 */ /* 0x0207e8000c101d06 */
[----:B------:R3:W-:Y:S02]  /*f6e0*/  @!P3 ST.E.128 desc[UR6][R16.64], R40 ;  /* 0x000000281000b985 */ /* 0x0007e4000c101d06 */
.L_x_1431:
[----:B------:R-:W-:Y:S05]  /*f6f0*/  BSYNC B1 ;  /* 0x0000000000017941 */ /* 0x000fea0003800000 */
.L_x_1430:
        /* <DEDUP_REMOVED lines=10> */
[-C--:B0---4-:R-:W-:Y:S02]  /*f7a0*/  @!P3 LEA.HI.X R3, R160, R0.reuse, R172, 0x1, P0 ;  /* 0x00000000a003b211 */ /* 0x091fe400000f0cac */
[----:B------:R-:W-:-:S03]  /*f7b0*/  @!P4 LEA.HI.X R17, R161, R0, R171, 0x1, P2 ;  /* 0x00000000a111c211 */ /* 0x000fc600010f0cab */
[----:B-----5:R3:W-:Y:S04]  /*f7c0*/  @!P3 ST.E.128 desc[UR6][R2.64], R12 ;  /* 0x0000000c0200b985 */ /* 0x0207e8000c101d06 */
[----:B------:R3:W-:Y:S02]  /*f7d0*/  @!P4 ST.E.128 desc[UR6][R16.64], R36 ;  /* 0x000000241000c985 */ /* 0x0007e4000c101d06 */
.L_x_1433:
[----:B------:R-:W-:Y:S05]  /*f7e0*/  BSYNC B1 ;  /* 0x0000000000017941 */ /* 0x000fea0003800000 */
.L_x_1432:
[----:B----4-:R4:W0:Y:S01]  /*f7f0*/  SHFL.IDX PT, R0, R20, 0x2, 0x181f ;  /* 0x00581f0014007f89 */ /* 0x01082200000e0000 */
        /* <DEDUP_REMOVED lines=13> */
.L_x_1435:
[----:B------:R-:W-:Y:S05]  /*f8d0*/  BSYNC B1 ;  /* 0x0000000000017941 */ /* 0x000fea0003800000 */
.L_x_1434:
[----:B0-----:R-:W-:Y:S01]  /*f8e0*/  VIADD R0, R44, 0x60 ;  /* 0x000000602c007836 */ /* 0x001fe20000000000 */
[----:B--2-4-:R-:W0:Y:S04]  /*f8f0*/  SHFL.IDX PT, R20, R20, 0x3, 0x181f ;  /* 0x00781f0014147f89 */ /* 0x014e2800000e0000 */
        /* <DEDUP_REMOVED lines=16> */
.L_x_1428:
[----:B------:R-:W2:Y:S01]  /*fa00*/  LDC.64 R4, c[0x0][0xc00] ;  /* 0x00030000ff047b82 */ /* 0x000ea20000000a00 */
[----:B------:R-:W-:Y:S01]  /*fa10*/  IMAD.MOV.U32 R6, RZ, RZ, RZ ;  /* 0x000000ffff067224 */ /* 0x000fe200078e00ff */
[----:B------:R-:W-:-:S06]  /*fa20*/  ULDC.64 UR6, c[0x0][0x208] ;  /* 0x0000820000067ab9 */ /* 0x000fcc0000000a00 */
[----:B------:R-:W3:Y:S08]  /*fa30*/  LDC R17, c[0x0][0xbe8] ;  /* 0x0002fa00ff117b82 */ /* 0x000ef00000000800 */
[----:B0-----:R-:W0:Y:S01]  /*fa40*/  LDC.64 R2, c[0x0][0xc00] ;  /* 0x00030000ff027b82 */ /* 0x001e220000000a00 */
[----:B--2---:R-:W-:-:S04]  /*fa50*/  ISETP.NE.U32.AND P0, PT, R4, RZ, PT ;  /* 0x000000ff0400720c */ /* 0x004fc80003f05070 */
[----:B------:R-:W-:-:S03]  /*fa60*/  ISETP.NE.AND.EX P0, PT, R5, RZ, PT, P0 ;  /* 0x000000ff0500720c */ /* 0x000fc60003f05300 */
[----:B------:R-:W2:Y:S01]  /*fa70*/  LDC.64 R4, c[0x0][0xc08] ;  /* 0x00030200ff047b82 */ /* 0x000ea20000000a00 */
[----:B---3--:R-:W-:Y:S01]  /*fa80*/  ISETP.NE.AND P2, PT, R17, 0x1, PT ;  /* 0x000000011100780c */ /* 0x008fe20003f45270 */
[----:B------:R-:W-:Y:S01]  /*fa90*/  ULDC UR4, c[0x0][0xa88] ;  /* 0x0002a20000047ab9 */ /* 0x000fe20000000800 */
[----:B0-----:R-:W-:-:S11]  /*faa0*/  IMAD.WIDE R2, R164, 0x4, R2 ;  /* 0x00000004a4027825 */ /* 0x001fd600078e0202 */
[----:B------:R-:W0:Y:S08]  /*fab0*/  @P2 LDC R16, c[0x0][0xbec] ;  /* 0x0002fb00ff102b82 */ /* 0x000e300000000800 */
[----:B------:R-:W3:Y:S01]  /*fac0*/  @P2 LDC R21, c[0x0][0xbf0] ;  /* 0x0002fc00ff152b82 */ /* 0x000ee20000000800 */
[----:B--2---:R-:W-:Y:S01]  /*fad0*/  ISETP.NE.U32.AND P1, PT, R4, RZ, PT ;  /* 0x000000ff0400720c */ /* 0x004fe20003f25070 */
[----:B------:R-:W-:Y:S01]  /*fae0*/  IMAD.U32 R0, RZ, RZ, UR4 ;  /* 0x00000004ff007e24 */ /* 0x000fe2000f8e00ff */
[----:B------:R2:W5:Y:S02]  /*faf0*/  @P0 LDG.E R6, desc[UR6][R2.64] ;  /* 0x0000000602060981 */ /* 0x000564000c1e1900 */
[----:B------:R-:W-:-:S13]  /*fb00*/  ISETP.NE.AND.EX P1, PT, R5, RZ, PT, P1 ;  /* 0x000000ff0500720c */ /* 0x000fda0003f25310 */
[----:B------:R-:W4:Y:S01]  /*fb10*/  @P1 LDC.64 R4, c[0x0][0xc08] ;  /* 0x00030200ff041b82 */ /* 0x000f220000000a00 */
[----:B------:R-:W-:Y:S02]  /*fb20*/  ISETP.GE.AND P3, PT, R173, 0x80, PT ;  /* 0x00000080ad00780c */ /* 0x000fe40003f66270 */
[----:B------:R-:W-:Y:S01]  /*fb30*/  SHF.R.S32.HI R7, RZ, 0x1f, R164 ;  /* 0x0000001fff077819 */ /* 0x000fe200000114a4 */
[----:B----4-:R-:W-:-:S05]  /*fb40*/  @P1 IMAD.WIDE R4, R164, 0x4, R4 ;  /* 0x00000004a4041825 */ /* 0x010fca00078e0204 */
[----:B------:R2:W5:Y:S01]  /*fb50*/  @P1 LDG.E R0, desc[UR6][R4.64] ;  /* 0x0000000604001981 */ /* 0x000562000c1e1900 */
[----:B0--3--:R-:W-:Y:S05]  /*fb60*/  @P1 BRA `(.L_x_1437) ;  /* 0x0000000000141947 */ /* 0x009fea0003800000 */
[----:B------:R-:W-:Y:S05]  /*fb70*/  @!P0 BRA `(.L_x_1437) ;  /* 0x0000000000108947 */ /* 0x000fea0003800000 */
[----:B------:R-:W-:Y:S02]  /*fb80*/  ULDC.64 UR4, c[0x0][0x208] ;  /* 0x0000820000047ab9 */ /* 0x000fe40000000a00 */
[----:B--2---:R-:W2:Y:S04]  /*fb90*/  LDG.E R5, desc[UR4][R2.64] ;  /* 0x0000000402057981 */ /* 0x004ea8000c1e1900 */
[----:B-----5:R-:W2:Y:S02]  /*fba0*/  LDG.E R0, desc[UR4][R2.64+0x4] ;  /* 0x0000040402007981 */ /* 0x020ea4000c1e1900 */
[----:B--2---:R-:W-:-:S07]  /*fbb0*/  IMAD.IADD R0, R0, 0x1, -R5 ;  /* 0x0000000100007824 */ /* 0x004fce00078e0a05 */
.L_x_1437:
[----:B------:R-:W-:Y:S01]  /*fbc0*/  BSSY B1, `(.L_x_1438) ;  /* 0x000002e000017945 */ /* 0x000fe20003800000 */
[----:B------:R-:W-:Y:S02]  /*fbd0*/  SHF.R.S32.HI R10, RZ, 0x1f, R163 ;  /* 0x0000001fff0a7819 */ /* 0x000fe400000114a3 */
[----:B------:R-:W-:Y:S02]  /*fbe0*/  SEL R13, R164, RZ, !P0 ;  /* 0x000000ffa40d7207 */ /* 0x000fe40004000000 */
[----:B------:R-:W-:Y:S02]  /*fbf0*/  SEL R12, R7, RZ, !P0 ;  /* 0x000000ff070c7207 */ /* 0x000fe40004000000 */
[----:B-----5:R-:W-:Y:S01]  /*fc00*/  SHF.R.S32.HI R11, RZ, 0x1f, R6 ;  /* 0x0000001fff0b7819 */ /* 0x020fe20000011406 */
[----:B------:R-:W-:Y:S06]  /*fc10*/  @P3 BRA `(.L_x_1439) ;  /* 0x0000000000a03947 */ /* 0x000fec0003800000 */
[----:B--2---:R-:W0:Y:S01]  /*fc20*/  S2R R3, SR_TID.X ;  /* 0x0000000000037919 */ /* 0x004e220000002100 */
[----:B------:R-:W2:Y:S02]  /*fc30*/  LDC R14, c[0x0][0xbe8] ;  /* 0x0002fa00ff0e7b82 */ /* 0x000ea40000000800 */
[----:B--2---:R-:W-:Y:S01]  /*fc40*/  IMAD R2, R0, R14, RZ ;  /* 0x0000000e00027224 */ /* 0x004fe200078e02ff */
[----:B0-----:R-:W-:-:S04]  /*fc50*/  IADD3 R9, R18, -0x80, R3 ;  /* 0xffffff8012097810 */ /* 0x001fc80007ffe003 */
[----:B------:R-:W-:-:S13]  /*fc60*/  ISETP.GE.AND P0, PT, R9, R2, PT ;  /* 0x000000020900720c */ /* 0x000fda0003f06270 */
[----:B------:R-:W-:Y:S05]  /*fc70*/  @P0 BRA `(.L_x_1439) ;  /* 0x0000000000880947 */ /* 0x000fea0003800000 */
[----:B------:R-:W-:Y:S01]  /*fc80*/  ISETP.NE.AND P0, PT, R14, 0x1, PT ;  /* 0x000000010e00780c */ /* 0x000fe20003f05270 */
[----:B------:R-:W-:Y:S01]  /*fc90*/  ULDC.64 UR4, c[0x0][0xb90] ;  /* 0x0002e40000047ab9 */ /* 0x000fe20000000a00 */
[----:B------:R-:W-:Y:S01]  /*fca0*/  IMAD.MOV.U32 R2, RZ, RZ, R6 ;  /* 0x000000ffff027224 */ /* 0x000fe200078e0006 */
[----:B------:R-:W-:Y:S01]  /*fcb0*/  ULDC.64 UR6, c[0x0][0x208] ;  /* 0x0000820000067ab9 */ /* 0x000fe20000000a00 */
[----:B------:R-:W-:Y:S02]  /*fcc0*/  IMAD R8, R10, UR4, RZ ;  /* 0x000000040a087c24 */ /* 0x000fe4000f8e02ff */
[----:B------:R-:W-:Y:S02]  /*fcd0*/  IMAD.MOV.U32 R3, RZ, RZ, R11 ;  /* 0x000000ffff037224 */ /* 0x000fe400078e000b */
[----:B------:R-:W-:Y:S02]  /*fce0*/  IMAD.MOV.U32 R5, RZ, RZ, R9 ;  /* 0x000000ffff057224 */ /* 0x000fe400078e0009 */
[----:B------:R-:W-:-:S03]  /*fcf0*/  IMAD.WIDE.U32 R2, R163, UR4, R2 ;  /* 0x00000004a3027c25 */ /* 0x000fc6000f8e0002 */
[----:B------:R-:W0:Y:S01]  /*fd00*/  @P0 LDC R4, c[0x0][0xbec] ;  /* 0x0002fb00ff040b82 */ /* 0x000e220000000800 */
[----:B------:R-:W-:Y:S01]  /*fd10*/  IMAD R7, R163, UR5, R8 ;  /* 0x00000005a3077c24 */ /* 0x000fe2000f8e0208 */
[----:B------:R-:W-:-:S03]  /*fd20*/  ULDC.64 UR4, c[0x0][0xb98] ;  /* 0x0002e60000047ab9 */ /* 0x000fc60000000a00 */
[----:B------:R-:W-:-:S03]  /*fd30*/  IMAD.IADD R3, R3, 0x1, R7 ;  /* 0x0000000103037824 */ /* 0x000fc600078e0207 */
[----:B------:R-:W2:Y:S01]  /*fd40*/  @P0 LDC R15, c[0x0][0xbf0] ;  /* 0x0002fc00ff0f0b82 */ /* 0x000ea20000000800 */
[----:B------:R-:W-:-:S04]  /*fd50*/  IMAD.WIDE.U32 R2, R13, UR4, R2 ;  /* 0x000000040d027c25 */ /* 0x000fc8000f8e0002 */
[----:B0-----:R-:W-:-:S05]  /*fd60*/  @P0 IMAD.HI.U32 R4, R9, R4, RZ ;  /* 0x0000000409040227 */ /* 0x001fca00078e00ff */
[----:B--2---:R-:W-:Y:S01]  /*fd70*/  @P0 SHF.R.U32.HI R5, RZ, R15, R4 ;  /* 0x0000000fff050219 */ /* 0x004fe20000011604 */
[----:B------:R-:W-:-:S03]  /*fd80*/  IMAD R4, R12, UR4, RZ ;  /* 0x000000040c047c24 */ /* 0x000fc6000f8e02ff */
[----:B------:R-:W-:Y:S01]  /*fd90*/  IADD3 R2, P0, R5, R2, RZ ;  /* 0x0000000205027210 */ /* 0x000fe20007f1e0ff */
[----:B------:R-:W-:Y:S02]  /*fda0*/  IMAD.MOV R7, RZ, RZ, -R5 ;  /* 0x000000ffff077224 */ /* 0x000fe400078e0a05 */
[----:B------:R-:W-:Y:S01]  /*fdb0*/  IMAD R8, R13, UR5, R4 ;  /* 0x000000050d087c24 */ /* 0x000fe2000f8e0204 */
[----:B------:R-:W-:Y:S01]  /*fdc0*/  ULDC.64 UR4, c[0x0][0xb88] ;  /* 0x0002e20000047ab9 */ /* 0x000fe20000000a00 */
[----:B------:R-:W-:Y:S01]  /*fdd0*/  IMAD R7, R14, R7, R9 ;  /* 0x000000070e077224 */ /* 0x000fe200078e0209 */
[----:B------:R-:W-:-:S04]  /*fde0*/  SHF.R.S32.HI R9, RZ, 0x1f, R5 ;  /* 0x0000001fff097819 */ /* 0x000fc80000011405 */
        /* <DEDUP_REMOVED lines=11> */
.L_x_1439:
[----:B------:R-:W-:Y:S05]  /*fea0*/  BSYNC B1 ;  /* 0x0000000000017941 */ /* 0x000fea0003800000 */
.L_x_1438:
[----:B------:R-:W-:Y:S01]  /*feb0*/  ULDC.64 UR4, c[0x0][0xaa0] ;  /* 0x0002a80000047ab9 */ /* 0x000fe20000000a00 */
[----:B------:R-:W-:Y:S01]  /*fec0*/  IMAD R7, R162, 0x20, R165 ;  /* 0x00000020a2077824 */ /* 0x000fe200078e02a5 */
[----:B------:R-:W-:Y:S01]  /*fed0*/  BSSY B1, `(.L_x_1440) ;  /* 0x0000038000017945 */ /* 0x000fe20003800000 */
[----:B0-2---:R-:W-:Y:S02]  /*fee0*/  IMAD R3, R11, UR4, RZ ;  /* 0x000000040b037c24 */ /* 0x005fe4000f8e02ff */
[----:B------:R-:W-:Y:S02]  /*fef0*/  IMAD.IADD R9, R18, 0x1, R7 ;  /* 0x0000000112097824 */ /* 0x000fe400078e0207 */
[C---:B------:R-:W-:Y:S02]  /*ff00*/  IMAD R5, R6.reuse, UR5, R3 ;  /* 0x0000000506057c24 */ /* 0x040fe4000f8e0203 */
[----:B------:R-:W-:Y:S01]  /*ff10*/  IMAD.WIDE.U32 R2, R6, UR4, RZ ;  /* 0x0000000406027c25 */ /* 0x000fe2000f8e00ff */
[----:B------:R-:W-:-:S03]  /*ff20*/  ULDC.64 UR4, c[0x0][0xae8] ;  /* 0x0002ba0000047ab9 */ /* 0x000fc60000000a00 */
[----:B------:R-:W-:Y:S02]  /*ff30*/  IMAD.IADD R3, R3, 0x1, R5 ;  /* 0x0000000103037824 */ /* 0x000fe400078e0205 */
[----:B------:R-:W-:Y:S02]  /*ff40*/  IMAD R6, R10, UR4, RZ ;  /* 0x000000040a067c24 */ /* 0x000fe4000f8e02ff */
[----:B------:R-:W-:-:S04]  /*ff50*/  @P2 IMAD.HI.U32 R4, R9, R16, RZ ;  /* 0x0000001009042227 */ /* 0x000fc800078e00ff */
[C---:B------:R-:W-:Y:S02]  /*ff60*/  IMAD R7, R163.reuse, UR5, R6 ;  /* 0x00000005a3077c24 */ /* 0x040fe4000f8e0206 */
[----:B------:R-:W-:Y:S01]  /*ff70*/  IMAD.WIDE.U32 R2, R163, UR4, R2 ;  /* 0x00000004a3027c25 */ /* 0x000fe2000f8e0002 */
[----:B------:R-:W-:-:S03]  /*ff80*/  ULDC.64 UR4, c[0x0][0xaf0] ;  /* 0x0002bc0000047ab9 */ /* 0x000fc60000000a00 */
[----:B------:R-:W-:Y:S01]  /*ff90*/  IMAD.MOV.U32 R5, RZ, RZ, R9 ;  /* 0x000000ffff057224 */ /* 0x000fe200078e0009 */
[----:B------:R-:W-:Y:S01]  /*ffa0*/  @P2 SHF.R.U32.HI R5, RZ, R21, R4 ;  /* 0x00000015ff052219 */ /* 0x000fe20000011604 */
[----:B------:R-:W-:Y:S02]  /*ffb0*/  IMAD R6, R12, UR4, RZ ;  /* 0x000000040c067c24 */ /* 0x000fe4000f8e02ff */
[----:B------:R-:W-:Y:S01]  /*ffc0*/  IMAD.IADD R3, R3, 0x1, R7 ;  /* 0x0000000103037824 */ /* 0x000fe200078e0207 */
[----:B------:R-:W-:Y:S01]  /*ffd0*/  SHF.R.S32.HI R4, RZ, 0x1f, R5 ;  /* 0x0000001fff047819 */ /* 0x000fe20000011405 */
        /* <DEDUP_REMOVED lines=14> */
[----:B------:R-:W-:Y:S02]  /*100c0*/  IMAD R17, R0, R17, RZ ;  /* 0x0000001100117224 */ /* 0x000fe400078e02ff */
        /* <DEDUP_REMOVED lines=10> */
[----:B------:R0:W2:Y:S02]  /*10170*/  SHFL.IDX PT, R2, R4, RZ, 0x181f ;  /* 0x00181fff04027589 */ /* 0x0000a400000e0000 */
[----:B------:R-:W-:Y:S02]  /*10180*/  ISETP.GE.AND P0, PT, R0, R17, PT ;  /* 0x000000110000720c */ /* 0x000fe40003f06270 */
[----:B------:R0:W3:Y:S01]  /*10190*/  SHFL.IDX PT, R0, R5, RZ, 0x181f ;  /* 0x00181fff05007589 */ /* 0x0000e200000e0000 */
[----:B------:R-:W-:Y:S10]  /*101a0*/  @P2 BRA `(.L_x_1441) ;  /* 0x0000000000282947 */ /* 0x000ff40003800000 */
[----:B------:R-:W-:Y:S01]  /*101b0*/  ULDC UR4, c[0x0][0xac8] ;  /* 0x0002b20000047ab9 */ /* 0x000fe20000000800 */
[----:B------:R-:W-:Y:S01]  /*101c0*/  ULDC.64 UR6, c[0x0][0x208] ;  /* 0x0000820000067ab9 */ /* 0x000fe20000000a00 */
        /* <DEDUP_REMOVED lines=8> */
.L_x_1441:
[----:B------:R-:W-:Y:S05]  /*10250*/  BSYNC B1 ;  /* 0x0000000000017941 */ /* 0x000fea0003800000 */
.L_x_1440:
[----:B---3--:R3:W0:Y:S01]  /*10260*/  SHFL.IDX PT, R0, R5, 0x1, 0x181f ;  /* 0x00381f0005007f89 */ /* 0x00862200000e0000 */
[----:B------:R-:W-:Y:S03]  /*10270*/  BSSY B1, `(.L_x_1442) ;  /* 0x000000d000017945 */ /* 0x000fe60003800000 */
[----:B--2-4-:R3:W2:Y:S01]  /*10280*/  SHFL.IDX PT, R2, R4, 0x1, 0x181f ;  /* 0x00381f0004027f89 */ /* 0x0146a200000e0000 */
[----:B------:R-:W-:Y:S05]  /*10290*/  @P1 BRA `(.L_x_1443) ;  /* 0x0000000000281947 */ /* 0x000fea0003800000 */
        /* <DEDUP_REMOVED lines=10> */
.L_x_1443:
[----:B------:R-:W-:Y:S05]  /*10340*/  BSYNC B1 ;  /* 0x0000000000017941 */ /* 0x000fea0003800000 */
.L_x_1442:
[----:B0-----:R0:W0:Y:S01]  /*10350*/  SHFL.IDX PT, R0, R5, 0x2, 0x181f ;  /* 0x00581f0005007f89 */ /* 0x00102200000e0000 */
[----:B------:R-:W-:Y:S03]  /*10360*/  BSSY B1, `(.L_x_1444) ;  /* 0x000000d000017945 */ /* 0x000fe60003800000 */
[----:B--2-4-:R2:W4:Y:S01]  /*10370*/  SHFL.IDX PT, R2, R4, 0x2, 0x181f ;  /* 0x00581f0004027f89 */ /* 0x01452200000e0000 */
[----:B------:R-:W-:Y:S05]  /*10380*/  @P0 BRA `(.L_x_1445) ;  /* 0x0000000000280947 */ /* 0x000fea0003800000 */
[----:B------:R-:W-:Y:S01]  /*10390*/  ULDC UR4, c[0x0][0xac8] ;  /* 0x0002b20000047ab9 */ /* 0x000fe20000000800 */
[----:B------:R-:W-:Y:S01]  /*103a0*/  ULDC.64 UR6, c[0x0][0x208] ;  /* 0x0000820000067ab9 */ /* 0x000fe20000000a00 */
        /* <DEDUP_REMOVED lines=8> */
.L_x_1445:
[----:B------:R-:W-:Y:S05]  /*10430*/  BSYNC B1 ;  /* 0x0000000000017941 */ /* 0x000fea0003800000 */
.L_x_1444:
[----:B0-----:R-:W-:Y:S01]  /*10440*/  VIADD R0, R18, 0x60 ;  /* 0x0000006012007836 */ /* 0x001fe20000000000 */
[----:B---3--:R-:W0:Y:S04]  /*10450*/  SHFL.IDX PT, R5, R5, 0x3, 0x181f ;  /* 0x00781f0005057f89 */ /* 0x008e2800000e0000 */
[----:B------:R-:W-:Y:S01]  /*10460*/  ISETP.GE.AND P0, PT, R0, R17, PT ;  /* 0x000000110000720c */ /* 0x000fe20003f06270 */
[----:B----4-:R3:W4:-:S12]  /*10470*/  SHFL.IDX PT, R2, R4, 0x3, 0x181f ;  /* 0x00781f0004027f89 */ /* 0x01071800000e0000 */
[----:B---3--:R-:W-:Y:S05]  /*10480*/  @P0 BRA `(.L_x_1436) ;  /* 0x0000000000280947 */ /* 0x008fea0003800000 */
        /* <DEDUP_REMOVED lines=10> */
.L_x_1436:
[----:B------:R-:W-:Y:S05]  /*10530*/  BSYNC B0 ;  /* 0x0000000000007941 */ /* 0x000fea0003800000 */
.L_x_1427:
[----:B------:R-:W-:Y:S02]  /*10540*/  ULDC UR4, c[0x0][0xc3c] ;  /* 0x00030f0000047ab9 */ /* 0x000fe40000000800 */
[----:B-1----:R-:W-:-:S13]  /*10550*/  ISETP.GE.AND P0, PT, R47, UR4, PT ;  /* 0x000000042f007c0c */ /* 0x002fda000bf06270 */
[----:B------:R-:W-:Y:S05]  /*10560*/  @!P0 BRA `(.L_x_1446) ;  /* 0xffffff08001c8947 */ /* 0x000fea000383ffff */
[----:B------:R-:W-:Y:S05]  /*10570*/  EXIT ;  /* 0x000000000000794d */ /* 0x000fea0003800000 */
.L_x_1345:
        /* <DEDUP_REMOVED lines=15> */
[----:B------:R-:W2:Y:S01]  /*10670*/  LDS.128 R16, [UR4+0x2a8d0] ;  /* 0x02a8d004ff107984 */ /* 0x000ea20008000c00 */
[----:B------:R-:W-:Y:S06]  /*10680*/  BAR.ARV 0x4, 0x180 ;  /* 0x0106000000007b1d */ /* 0x000fec0000002000 */
[----:B------:R-:W-:Y:S05]  /*10690*/  BRA `(.L_x_1448) ;  /* 0x0000000800947947 */ /* 0x000fea0003800000 */
.L_x_1447:
[----:B------:R-:W1:Y:S01]  /*106a0*/  S2R R0, SR_TID.X ;  /* 0x0000000000007919 */ /* 0x000e620000002100 */
[----:B------:R-:W-:Y:S01]  /*106b0*/  ULDC UR4, c[0x0][0xc3c] ;  /* 0x00030f0000047ab9 */ /* 0x000fe20000000800 */
[----:B------:R-:W-:Y:S01]  /*106c0*/  ULDC.64 UR6, c[0x0][0x208] ;  /* 0x0000820000067ab9 */ /* 0x000fe20000000a00 */
[----:B------:R-:W-:Y:S01]  /*106d0*/  ULDC UR5, c[0x0][0xc38] ;  /* 0x00030e0000057ab9 */ /* 0x000fe20000000800 */
[----:B-1----:R-:W-:-:S04]  /*106e0*/  LOP3.LUT R0, R0, 0x1f, RZ, 0xc0, !PT ;  /* 0x0000001f00007812 */ /* 0x002fc800078ec0ff */
[----:B------:R-:W-:-:S04]  /*106f0*/  ISETP.NE.AND P0, PT, R0, 0x1f, PT ;  /* 0x0000001f0000780c */ /* 0x000fc80003f05270 */
[----:B------:R-:W-:-:S13]  /*10700*/  ISETP.GE.OR P1, PT, R0, UR4, !P0 ;  /* 0x0000000400007c0c */ /* 0x000fda000c726670 */
[----:B0-----:R-:W0:Y:S02]  /*10710*/  @!P1 LDC.64 R2, c[0x0][0xc80] ;  /* 0x00032000ff029b82 */ /* 0x001e240000000a00 */
        /* <DEDUP_REMOVED lines=35> */
.L_x_1453:
[----:B------:R-:W-:Y:S01]  /*10950*/  UIADD3 UR4, UR4, 0x1f, URZ ;  /* 0x0000001f04047890 */ /* 0x000fe2000fffe03f */
[----:B------:R-:W-:-:S05]  /*10960*/  IMAD.U32 R19, RZ, RZ, UR7 ;  /* 0x00000007ff137e24 */ /* 0x000fca000f8e00ff */
[----:B0-----:R-:W-:-:S13]  /*10970*/  ISETP.LE.AND P6, PT, R4, UR4, PT ;  /* 0x0000000404007c0c */ /* 0x001fda000bfc3270 */
[----:B------:R-:W-:Y:S05]  /*10980*/  @P6 BRA `(.L_x_1450) ;  /* 0x0000000400b46947 */ /* 0x000fea0003800000 */
[----:B------:R-:W-:Y:S01]  /*10990*/  VIADD R7, R0, UR4 ;  /* 0x0000000400077c36 */ /* 0x000fe20008000000 */
[----:B------:R-:W-:Y:S01]  /*109a0*/  BSSY B0, `(.L_x_1451) ;  /* 0x0000008000007945 */ /* 0x000fe20003800000 */
[----:B------:R-:W-:-:S03]  /*109b0*/  IMAD.MOV.U32 R5, RZ, RZ, RZ ;  /* 0x000000ffff057224 */ /* 0x000fc600078e00ff */
[----:B------:R-:W-:-:S13]  /*109c0*/  ISETP.GE.OR P6, PT, R7, R4, !P0 ;  /* 0x000000040700720c */ /* 0x000fda00047c6670 */
[----:B------:R-:W-:Y:S05]  /*109d0*/  @P6 BRA `(.L_x_1452) ;  /* 0x0000000000106947 */ /* 0x000fea0003800000 */
[----:B------:R-:W0:Y:S01]  /*109e0*/  LDC.64 R2, c[0x0][0xc80] ;  /* 0x00032000ff027b82 */ /* 0x000e220000000a00 */
[----:B------:R-:W-:Y:S01]  /*109f0*/  ULDC.64 UR8, c[0x0][0x208] ;  /* 0x0000820000087ab9 */ /* 0x000fe20000000a00 */
[----:B0-----:R-:W-:-:S05]  /*10a00*/  IMAD.WIDE R2, R7, 0x4, R2 ;  /* 0x0000000407027825 */ /* 0x001fca00078e0202 */
[----:B------:R0:W5:Y:S02]  /*10a10*/  LDG.E R5, desc[UR8][R2.64] ;  /* 0x0000000802057981 */ /* 0x000164000c1e1900 */
.L_x_1452:
[----:B------:R-:W-:Y:S05]  /*10a20*/  BSYNC B0 ;  /* 0x0000000000007941 */ /* 0x000fea0003800000 */
.L_x_1451:
        /* <DEDUP_REMOVED lines=20> */
[----:B------:R-:W-:-:S07]  /*10b70*/  IMAD.MOV.U32 R4, RZ, RZ, R10 ;  /* 0x000000ffff047224 */ /* 0x000fce00078e000a */
.L_x_1449:
[----:B------:R-:W-:Y:S01]  /*10b80*/  IMAD.IADD R7, R6, 0x1, -R7 ;  /* 0x0000000106077824 */ /* 0x000fe200078e0a07 */
[----:B------:R-:W-:-:S03]  /*10b90*/  ULDC.64 UR8, c[0x0][0x208] ;  /* 0x0000820000087ab9 */ /* 0x000fc60000000a00 */
[----:B------:R-:W-:-:S05]  /*10ba0*/  IMAD R2, R4, UR5, R7 ;  /* 0x0000000504027c24 */ /* 0x000fca000f8e0207 */
[----:B------:R-:W-:Y:S02]  /*10bb0*/  ISETP.GT.AND P0, PT, R2, UR6, PT ;  /* 0x0000000602007c0c */ /* 0x000fe4000bf04270 */
[----:B------:R-:W0:Y:S11]  /*10bc0*/  LDC.64 R2, c[0x0][0xc90] ;  /* 0x00032400ff027b82 */ /* 0x000e360000000a00 */
[----:B------:R-:W-:-:S04]  /*10bd0*/  VOTE.ANY R11, PT, !P0 ;  /* 0x00000000000b7806 */ /* 0x000fc800040e0100 */
[----:B------:R-:W1:Y:S02]  /*10be0*/  POPC R6, R11 ;  /* 0x0000000b00067309 */ /* 0x000e640000000000 */
[----:B-1----:R-:W-:-:S04]  /*10bf0*/  VIADD R19, R6, UR4 ;  /* 0x0000000406137c36 */ /* 0x002fc80008000000 */
[----:B0-----:R-:W-:-:S05]  /*10c00*/  IMAD.WIDE R2, R19, 0x4, R2 ;  /* 0x0000000413027825 */ /* 0x001fca00078e0202 */
[----:B------:R-:W2:Y:S01]  /*10c10*/  LDG.E R10, desc[UR8][R2.64] ;  /* 0x00000008020a7981 */ /* 0x000ea2000c1e1900 */
[----:B------:R-:W-:-:S03]  /*10c20*/  ISETP.NE.AND P0, PT, R11, RZ, PT ;  /* 0x000000ff0b00720c */ /* 0x000fc60003f05270 */
[----:B------:R-:W2:Y:S02]  /*10c30*/  SHFL.IDX PT, R5, R5, R6, 0x1f ;  /* 0x00001f0605057589 */ /* 0x000ea400000e0000 */
[----:B--2---:R-:W-:-:S05]  /*10c40*/  IMAD R8, R5, R10, RZ ;  /* 0x0000000a05087224 */ /* 0x004fca00078e02ff */
[----:B------:R-:W-:-:S04]  /*10c50*/  IABS R9, R8 ;  /* 0x0000000800097213 */ /* 0x000fc80000000000 */
[----:B------:R-:W0:Y:S08]  /*10c60*/  I2F.RP R12, R9 ;  /* 0x00000009000c7306 */ /* 0x000e300000209400 */
[----:B0-----:R-:W0:Y:S02]  /*10c70*/  MUFU.RCP R12, R12 ;  /* 0x0000000c000c7308 */ /* 0x001e240000001000 */
[----:B0-----:R-:W-:-:S06]  /*10c80*/  VIADD R13, R12, 0xffffffe ;  /* 0x0ffffffe0c0d7836 */ /* 0x001fcc0000000000 */
[----:B------:R0:W1:Y:S01]  /*10c90*/  F2I.FTZ.U32.TRUNC.NTZ R3, R13 ;  /* 0x0000000d00037305 */ /* 0x000062000021f000 */
[----:B------:R-:W-:Y:S05]  /*10ca0*/  @!P0 BRA `(.L_x_1454) ;  /* 0x0000000000088947 */ /* 0x000fea0003800000 */
[----:B------:R-:W-:-:S05]  /*10cb0*/  VIADD R11, R6, 0xffffffff ;  /* 0xffffffff060b7836 */ /* 0x000fca0000000000 */
[----:B------:R2:W3:Y:S02]  /*10cc0*/  SHFL.IDX PT, R16, R4, R11, 0x1f ;  /* 0x00001f0b04107589 */ /* 0x0004e400000e0000 */
.L_x_1454:
[----:B-1----:R-:W-:Y:S01]  /*10cd0*/  IMAD.MOV R2, RZ, RZ, -R3 ;  /* 0x000000ffff027224 */ /* 0x002fe200078e0a03 */
[----:B--2---:R-:W-:Y:S01]  /*10ce0*/  IABS R4, R8 ;  /* 0x0000000800047213 */ /* 0x004fe20000000000 */
[----:B---3--:R-:W-:Y:S02]  /*10cf0*/  IMAD R16, R16, UR5, R7 ;  /* 0x0000000510107c24 */ /* 0x008fe4000f8e0207 */
[----:B------:R-:W-:Y:S02]  /*10d00*/  IMAD R7, R2, R9, RZ ;  /* 0x0000000902077224 */ /* 0x000fe400078e02ff */
[----:B------:R-:W-:Y:S02]  /*10d10*/  IMAD.MOV.U32 R2, RZ, RZ, RZ ;  /* 0x000000ffff027224 */ /* 0x000fe400078e00ff */
[----:B------:R-:W-:Y:S02]  /*10d20*/  IMAD.MOV R4, RZ, RZ, -R4 ;  /* 0x000000ffff047224 */ /* 0x000fe400078e0a04 */
[----:B------:R-:W-:Y:S01]  /*10d30*/  IMAD.HI.U32 R2, R3, R7, R2 ;  /* 0x0000000703027227 */ /* 0x000fe200078e0002 */
[----:B------:R-:W-:-:S04]  /*10d40*/  IADD3 R7, -R16, UR6, RZ ;  /* 0x0000000610077c10 */ /* 0x000fc8000fffe1ff */
[----:B------:R-:W-:-:S05]  /*10d50*/  IABS R3, R7 ;  /* 0x0000000700037213 */ /* 0x000fca0000000000 */
[----:B------:R-:W-:-:S04]  /*10d60*/  IMAD.HI.U32 R2, R2, R3, RZ ;  /* 0x0000000302027227 */ /* 0x000fc800078e00ff */
[----:B------:R-:W-:Y:S01]  /*10d70*/  IMAD R4, R2, R4, R3 ;  /* 0x0000000402047224 */ /* 0x000fe200078e0203 */
[----:B------:R-:W-:-:S04]  /*10d80*/  LOP3.LUT R3, R7, R8, RZ, 0x3c, !PT ;  /* 0x0000000807037212 */ /* 0x000fc800078e3cff */
[----:B------:R-:W-:Y:S02]  /*10d90*/  ISETP.GT.U32.AND P1, PT, R9, R4, PT ;  /* 0x000000040900720c */ /* 0x000fe40003f24070 */
[----:B------:R-:W-:-:S11]  /*10da0*/  ISETP.GE.AND P2, PT, R3, RZ, PT ;  /* 0x000000ff0300720c */ /* 0x000fd60003f46270 */
[----:B------:R-:W-:Y:S02]  /*10db0*/  @!P1 IMAD.IADD R4, R4, 0x1, -R9 ;  /* 0x0000000104049824 */ /* 0x000fe400078e0a09 */
[----:B------:R-:W-:Y:S01]  /*10dc0*/  @!P1 VIADD R2, R2, 0x1 ;  /* 0x0000000102029836 */ /* 0x000fe20000000000 */
[----:B------:R-:W-:Y:S02]  /*10dd0*/  ISETP.NE.AND P1, PT, R8, RZ, PT ;  /* 0x000000ff0800720c */ /* 0x000fe40003f25270 */
[----:B------:R-:W-:-:S13]  /*10de0*/  ISETP.GE.U32.AND P0, PT, R4, R9, PT ;  /* 0x000000090400720c */ /* 0x000fda0003f06070 */
[----:B------:R-:W-:-:S04]  /*10df0*/  @P0 VIADD R2, R2, 0x1 ;  /* 0x0000000102020836 */ /* 0x000fc80000000000 */
[----:B------:R-:W-:-:S04]  /*10e00*/  IMAD.MOV.U32 R9, RZ, RZ, R2 ;  /* 0x000000ffff097224 */ /* 0x000fc800078e0002 */
[----:B------:R-:W-:Y:S01]  /*10e10*/  @!P2 IMAD.MOV R9, RZ, RZ, -R9 ;  /* 0x000000ffff09a224 */ /* 0x000fe200078e0a09 */
[----:B------:R-:W-:-:S05]  /*10e20*/  @!P1 LOP3.LUT R9, RZ, R8, RZ, 0x33, !PT ;  /* 0x00000008ff099212 */ /* 0x000fca00078e33ff */
[----:B------:R-:W-:Y:S02]  /*10e30*/  IMAD R4, R10, R9, RZ ;  /* 0x000000090a047224 */ /* 0x000fe400078e02ff */
[----:B------:R-:W-:Y:S02]  /*10e40*/  IMAD.MOV R9, RZ, RZ, -R9 ;  /* 0x000000ffff097224 */ /* 0x000fe400078e0a09 */
[----:B------:R-:W-:Y:S02]  /*10e50*/  IMAD.MOV R3, RZ, RZ, -R4 ;  /* 0x000000ffff037224 */ /* 0x000fe400078e0a04 */
[----:B------:R-:W-:-:S03]  /*10e60*/  IMAD R7, R8, R9, R7 ;  /* 0x0000000908077224 */ /* 0x000fc600078e0207 */
[----:B------:R-:W-:Y:S01]  /*10e70*/  VIADDMNMX R10, R3, UR5, R10, PT ;  /* 0x00000005030a7c46 */ /* 0x000fe2000b80010a */
[----:B------:R-:W-:Y:S01]  /*10e80*/  IMAD.IADD R4, R7, 0x1, R4 ;  /* 0x0000000107047824 */ /* 0x000fe200078e0204 */
[----:B------:R-:W-:Y:S02]  /*10e90*/  IABS R8, R7 ;  /* 0x0000000700087213 */ /* 0x000fe40000000000 */
[----:B------:R-:W-:-:S04]  /*10ea0*/  IABS R6, R10 ;  /* 0x0000000a00067213 */ /* 0x000fc80000000000 */
[----:B------:R-:W1:Y:S08]  /*10eb0*/  I2F.RP R11, R6 ;  /* 0x00000006000b7306 */ /* 0x000e700000209400 */
[----:B-1----:R-:W1:Y:S02]  /*10ec0*/  MUFU.RCP R11, R11 ;  /* 0x0000000b000b7308 */ /* 0x002e640000001000 */
[----:B-1----:R-:W-:-:S06]  /*10ed0*/  VIADD R2, R11, 0xffffffe ;  /* 0x0ffffffe0b027836 */ /* 0x002fcc0000000000 */
[----:B------:R1:W2:Y:S02]  /*10ee0*/  F2I.FTZ.U32.TRUNC.NTZ R3, R2 ;  /* 0x0000000200037305 */ /* 0x0002a4000021f000 */
[----:B-1----:R-:W-:Y:S02]  /*10ef0*/  IMAD.MOV.U32 R2, RZ, RZ, RZ ;  /* 0x000000ffff027224 */ /* 0x002fe400078e00ff */
[----:B--2---:R-:W-:-:S04]  /*10f00*/  IMAD.MOV R9, RZ, RZ, -R3 ;  /* 0x000000ffff097224 */ /* 0x004fc800078e0a03 */
[----:B------:R-:W-:-:S04]  /*10f10*/  IMAD R9, R9, R6, RZ ;  /* 0x0000000609097224 */ /* 0x000fc800078e02ff */
[----:B------:R-:W-:Y:S01]  /*10f20*/  IMAD.HI.U32 R3, R3, R9, R2 ;  /* 0x0000000903037227 */ /* 0x000fe200078e0002 */
[-C--:B------:R-:W-:Y:S02]  /*10f30*/  IABS R9, R10.reuse ;  /* 0x0000000a00097213 */ /* 0x080fe40000000000 */
[----:B------:R-:W-:-:S03]  /*10f40*/  LOP3.LUT R2, R7, R10, RZ, 0x3c, !PT ;  /* 0x0000000a07027212 */ /* 0x000fc600078e3cff */
[----:B------:R-:W-:Y:S01]  /*10f50*/  IMAD.MOV R9, RZ, RZ, -R9 ;  /* 0x000000ffff097224 */ /* 0x000fe200078e0a09 */
[----:B------:R-:W-:Y:S01]  /*10f60*/  ISETP.GE.AND P2, PT, R2, RZ, PT ;  /* 0x000000ff0200720c */ /* 0x000fe20003f46270 */
[----:B------:R-:W-:-:S04]  /*10f70*/  IMAD.HI.U32 R3, R3, R8, RZ ;  /* 0x0000000803037227 */ /* 0x000fc800078e00ff */
[----:B------:R-:W-:-:S05]  /*10f80*/  IMAD R9, R3, R9, R8 ;  /* 0x0000000903097224 */ /* 0x000fca00078e0208 */
[----:B------:R-:W-:-:S13]  /*10f90*/  ISETP.GT.U32.AND P1, PT, R6, R9, PT ;  /* 0x000000090600720c */ /* 0x000fda0003f24070 */
[----:B------:R-:W-:Y:S02]  /*10fa0*/  @!P1 IMAD.IADD R9, R9, 0x1, -R6 ;  /* 0x0000000109099824 */ /* 0x000fe400078e0a06 */
[----:B------:R-:W-:Y:S01]  /*10fb0*/  @!P1 VIADD R3, R3, 0x1 ;  /* 0x0000000103039836 */ /* 0x000fe20000000000 */
[----:B------:R-:W-:Y:S02]  /*10fc0*/  ISETP.NE.AND P1, PT, R10, RZ, PT ;  /* 0x000000ff0a00720c */ /* 0x000fe40003f25270 */
[----:B------:R-:W-:-:S13]  /*10fd0*/  ISETP.GE.U32.AND P0, PT, R9, R6, PT ;  /* 0x000000060900720c */ /* 0x000fda0003f06070 */
[----:B------:R-:W-:-:S04]  /*10fe0*/  @P0 VIADD R3, R3, 0x1 ;  /* 0x0000000103030836 */ /* 0x000fc80000000000 */
[----:B------:R-:W-:Y:S01]  /*10ff0*/  @!P2 IMAD.MOV R3, RZ, RZ, -R3 ;  /* 0x000000ffff03a224 */ /* 0x000fe200078e0a03 */
[----:B------:R-:W-:Y:S01]  /*11000*/  @!P1 LOP3.LUT R3, RZ, R10, RZ, 0x33, !PT ;  /* 0x0000000aff039212 */ /* 0x000fe200078e33ff */
[----:B------:R-:W-:-:S03]  /*11010*/  IMAD.MOV R10, RZ, RZ, -R10 ;  /* 0x000000ffff0a7224 */ /* 0x000fc600078e0a0a */
[----:B------:R-:W-:Y:S01]  /*11020*/  LOP3.LUT R2, RZ, R3, RZ, 0x33, !PT ;  /* 0x00000003ff027212 */ /* 0x000fe200078e33ff */
[----:B------:R-:W-:-:S04]  /*11030*/  IMAD R18, R3, R10, R4 ;  /* 0x0000000a03127224 */ /* 0x000fc800078e0204 */
[----:B------:R-:W-:Y:S01]  /*11040*/  IMAD.IADD R17, R5, 0x1, R2 ;  /* 0x0000000105117824 */ /* 0x000fe200078e0202 */
[----:B------:R-:W-:Y:S06]  /*11050*/  BRA `(.L_x_1455) ;  /* 0x00000000000c7947 */ /* 0x000fec0003800000 */
.L_x_1450:
[----:B------:R-:W-:Y:S02]  /*11060*/  IMAD.MOV.U32 R17, RZ, RZ, RZ ;  /* 0x000000ffff117224 */ /* 0x000fe400078e00ff */
[----:B------:R-:W-:Y:S02]  /*11070*/  IMAD.U32 R16, RZ, RZ, UR6 ;  /* 0x00000006ff107e24 */ /* 0x000fe4000f8e00ff */
[----:B------:R-:W-:-:S07]  /*11080*/  IMAD.MOV.U32 R18, RZ, RZ, RZ ;  /* 0x000000ffff127224 */ /* 0x000fce00078e00ff */
.L_x_1455:
[----:B------:R-:W-:-:S13]  /*11090*/  ISETP.NE.AND P0, PT, R0, RZ, PT ;  /* 0x000000ff0000720c */ /* 0x000fda0003f05270 */
[----:B------:R-:W1:Y:S01]  /*110a0*/  @!P0 S2R R3, SR_CgaCtaId ;  /* 0x0000000000038919 */ /* 0x000e620000008800 */
[----:B------:R-:W-:-:S04]  /*110b0*/  @!P0 MOV R0, 0x400 ;  /* 0x0000040000008802 */ /* 0x000fc80000000f00 */
[----:B-1----:R-:W-:-:S05]  /*110c0*/  @!P0 LEA R0, R3, R0, 0x18 ;  /* 0x0000000003008211 */ /* 0x002fca00078ec0ff */
[----:B------:R1:W-:Y:S01]  /*110d0*/  @!P0 STS.128 [R0+0x2a8d0], R16 ;  /* 0x02a8d01000008388 */ /* 0x0003e20000000c00 */
[----:B------:R-:W-:Y:S06]  /*110e0*/  BAR.ARV 0x5, 0x180 ;  /* 0x0146000000007b1d */ /* 0x000fec0000002000 */
.L_x_1448:
[----:B-1----:R-:W-:Y:S01]  /*110f0*/  IMAD.MOV.U32 R0, RZ, RZ, 0x1 ;  /* 0x00000001ff007424 */ /* 0x002fe200078e00ff */
[----:B------:R1:W-:Y:S01]  /*11100*/  STL [R1+0x4], RZ ;  /* 0x000004ff01007387 */ /* 0x0003e20000100800 */
[----:B------:R-:W-:Y:S02]  /*11110*/  ULDC UR4, c[0x0][0xc3c] ;  /* 0x00030f0000047ab9 */ /* 0x000fe40000000800 */
[----:B--2---:R-:W-:Y:S01]  /*11120*/  ISETP.GE.AND P0, PT, R19, UR4, PT ;  /* 0x0000000413007c0c */ /* 0x004fe2000bf06270 */
[----:B------:R1:W-:Y:S04]  /*11130*/  STL [R1+0x10], R0 ;  /* 0x0000100001007387 */ /* 0x0003e80000100800 */
[----:B------:R1:W-:Y:S08]  /*11140*/  STL [R1+0x38], RZ ;  /* 0x000038ff01007387 */ /* 0x0003f00000100800 */
[----:B-1----:R-:W-:Y:S05]  /*11150*/  @P0 BRA `(.L_x_1456) ;  /* 0x0000005800700947 */ /* 0x002fea0003800000 */
[----:B------:R-:W1:Y:S01]  /*11160*/  S2R R5, SR_TID.X ;  /* 0x0000000000057919 */ /* 0x000e620000002100 */
[----:B------:R-:W2:Y:S01]  /*11170*/  S2UR UR5, SR_CgaCtaId ;  /* 0x00000000000579c3 */ /* 0x000ea20000008800 */
[----:B------:R-:W-:Y:S01]  /*11180*/  UMOV UR4, 0x400 ;  /* 0x0000040000047882 */ /* 0x000fe20000000000 */
[----:B------:R-:W-:Y:S01]  /*11190*/  BSSY B8, `(.L_x_1456) ;  /* 0x0000598000087945 */ /* 0x000fe20003800000 */
[----:B------:R-:W-:Y:S01]  /*111a0*/  ULDC UR38, c[0x0][0xc] ;  /* 0x0000030000267ab9 */ /* 0x000fe20000000800 */
[----:B------:R-:W-:Y:S01]  /*111b0*/  ULDC.64 UR36, c[0x0][0x198] ;  /* 0x0000660000247ab9 */ /* 0x000fe20000000a00 */
[----:B--2---:R-:W-:Y:S01]  /*111c0*/  ULEA UR4, UR5, UR4, 0x18 ;  /* 0x0000000405047291 */ /* 0x004fe2000f8ec03f */
[C---:B-1----:R-:W-:Y:S01]  /*111d0*/  IMAD.SHL.U32 R0, R5.reuse, 0x8, RZ ;  /* 0x0000000805007824 */ /* 0x042fe200078e00ff */
[----:B------:R-:W-:-:S04]  /*111e0*/  LOP3.LUT R4, R5, 0x7f, RZ, 0xc0, !PT ;  /* 0x0000007f05047812 */ /* 0x000fc800078ec0ff */
[C---:B0-----:R-:W-:Y:S02]  /*111f0*/  LOP3.LUT R2, R0.reuse, 0x1f8, RZ, 0xc0, !PT ;  /* 0x000001f800027812 */ /* 0x041fe400078ec0ff */
[----:B------:R-:W-:Y:S02]  /*11200*/  LOP3.LUT R0, R0, 0x38, RZ, 0xc0, !PT ;  /* 0x0000003800007812 */ /* 0x000fe400078ec0ff */
[----:B------:R-:W-:Y:S01]  /*11210*/  LOP3.LUT R3, R2, 0x38, R5, 0x78, !PT ;  /* 0x0000003802037812 */ /* 0x000fe200078e7805 */
[----:B------:R-:W-:-:S05]  /*11220*/  IMAD.SHL.U32 R2, R4, 0x8, RZ ;  /* 0x0000000804027824 */ /* 0x000fca00078e00ff */
[----:B------:R-:W-:Y:S01]  /*11230*/  LOP3.LUT R3, R3, 0x200, R2, 0xf8, !PT ;  /* 0x0000020003037812 */ /* 0x000fe200078ef802 */
[----:B------:R-:W-:Y:S01]  /*11240*/  IMAD.SHL.U32 R2, R5, 0x10, RZ ;  /* 0x0000001005027824 */ /* 0x000fe200078e00ff */
[----:B------:R-:W-:Y:S01]  /*11250*/  SHF.R.U32.HI R5, RZ, 0x3, R4 ;  /* 0x00000003ff057819 */ /* 0x000fe20000011604 */
[----:B------:R-:W-:-:S03]  /*11260*/  IMAD.U32 R4, RZ, RZ, UR4 ;  /* 0x00000004ff047e24 */ /* 0x000fc6000f8e00ff */
[----:B------:R-:W-:Y:S01]  /*11270*/  LOP3.LUT R2, R5, 0x70, R2, 0xf8, !PT ;  /* 0x0000007005027812 */ /* 0x000fe200078ef802 */
[----:B------:R-:W-:Y:S01]  /*11280*/  IMAD R3, R3, 0x2, R4 ;  /* 0x0000000203037824 */ /* 0x000fe200078e0204 */
[----:B------:R-:W-:Y:S01]  /*11290*/  STL [R1], R4 ;  /* 0x0000000401007387 */ /* 0x000fe20000100800 */
[----:B------:R-:W-:-:S03]  /*112a0*/  IMAD.MOV.U32 R2, RZ, RZ, 0x1 ;  /* 0x00000001ff027424 */ /* 0x000fc600078e00ff */
[----:B------:R-:W-:Y:S04]  /*112b0*/  STL [R1+0x20], R3 ;  /* 0x0000200301007387 */ /* 0x000fe80000100800 */
[----:B------:R-:W-:Y:S04]  /*112c0*/  STL [R1+0x38], RZ ;  /* 0x000038ff01007387 */ /* 0x000fe80000100800 */
[----:B------:R0:W-:Y:S04]  /*112d0*/  STL [R1+0x10], R2 ;  /* 0x0000100201007387 */ /* 0x0001e80000100800 */
[----:B------:R1:W-:Y:S01]  /*112e0*/  STL [R1+0x4], RZ ;  /* 0x000004ff01007387 */ /* 0x0003e20000100800 */
[----:B0-----:R-:W-:-:S02]  /*112f0*/  LOP3.LUT R2, R0, 0x40, RZ, 0xfc, !PT ;  /* 0x0000004000027812 */ /* 0x001fc400078efcff */
[----:B-1----:R-:W-:-:S07]  /*11300*/  LOP3.LUT R0, R0, 0x80, RZ, 0xfc, !PT ;  /* 0x0000008000007812 */ /* 0x002fce00078efcff */
.L_x_1566:
[----:B------:R-:W-:Y:S05]  /*11310*/  YIELD ;  /* 0x0000000000007946 */ /* 0x000fea0003800000 */
[----:B------:R-:W-:Y:S01]  /*11320*/  ULDC.64 UR4, c[0x0][0xa28] ;  /* 0x00028a0000047ab9 */ /* 0x000fe20000000a00 */
[----:B----4-:R-:W-:Y:S01]  /*11330*/  IMAD.MOV.U32 R0, RZ, RZ, RZ ;  /* 0x000000ffff007224 */ /* 0x010fe200078e00ff */
[----:B------:R-:W-:Y:S01]  /*11340*/  ISETP.NE.U32.AND P0, PT, RZ, UR4, PT ;  /* 0x00000004ff007c0c */ /* 0x000fe2000bf05070 */
[----:B------:R-:W0:Y:S01]  /*11350*/  LDC.64 R4, c[0x0][0xa00] ;  /* 0x00028000ff047b82 */ /* 0x000e220000000a00 */
[----:B------:R-:W-:Y:S01]  /*11360*/  ULDC.64 UR8, c[0x0][0x208] ;  /* 0x0000820000087ab9 */ /* 0x000fe20000000a00 */
[----:B-1----:R-:W-:-:S02]  /*11370*/  CS2R R8, SRZ ;  /* 0x0000000000087805 */ /* 0x002fc4000001ff00 */
[----:B------:R-:W-:Y:S01]  /*11380*/  ISETP.NE.AND.EX P0, PT, RZ, UR5, PT, P0 ;  /* 0x00000005ff007c0c */ /* 0x000fe2000bf05300 */
[----:B------:R-:W-:Y:S01]  /*11390*/  ULDC.64 UR4, c[0x0][0xa18] ;  /* 0x0002860000047ab9 */ /* 0x000fe20000000a00 */
[----:B------:R-:W-:-:S11]  /*113a0*/  ULDC.64 UR6, c[0x0][0xa08] ;  /* 0x0002820000067ab9 */ /* 0x000fd60000000a00 */
[----:B------:R-:W1:Y:S02]  /*113b0*/  @P0 LDC.64 R2, c[0x0][0xa28] ;  /* 0x00028a00ff020b82 */ /* 0x000e640000000a00 */
[----:B-1----:R-:W-:-:S05]  /*113c0*/  @P0 IMAD.WIDE R2, R19, 0x4, R2 ;  /* 0x0000000413020825 */ /* 0x002fca00078e0202 */
[----:B------:R1:W5:Y:S01]  /*113d0*/  @P0 LDG.E R0, desc[UR8][R2.64] ;  /* 0x0000000802000981 */ /* 0x000362000c1e1900 */
[----:B------:R-:W-:Y:S01]  /*113e0*/  ISETP.NE.U32.AND P0, PT, RZ, UR4, PT ;  /* 0x00000004ff007c0c */ /* 0x000fe2000bf05070 */
[----:B0-----:R-:W-:Y:S01]  /*113f0*/  IMAD.WIDE R4, R19, 0x4, R4 ;  /* 0x0000000413047825 */ /* 0x001fe200078e0204 */
[----:B------:R-:W-:Y:S02]  /*11400*/  ISETP.NE.U32.AND P1, PT, RZ, UR6, PT ;  /* 0x00000006ff007c0c */ /* 0x000fe4000bf25070 */
[----:B------:R-:W-:Y:S01]  /*11410*/  ISETP.NE.AND.EX P2, PT, RZ, UR5, PT, P0 ;  /* 0x00000005ff007c0c */ /* 0x000fe2000bf45300 */
[----:B------:R-:W-:Y:S01]  /*11420*/  ULDC.64 UR4, c[0x0][0xa00] ;  /* 0x0002800000047ab9 */ /* 0x000fe20000000a00 */
[----:B------:R-:W-:Y:S02]  /*11430*/  ISETP.NE.AND.EX P1, PT, RZ, UR7, PT, P1 ;  /* 0x00000007ff007c0c */ /* 0x000fe4000bf25310 */
[----:B------:R-:W-:Y:S01]  /*11440*/  ISETP.NE.U32.AND P0, PT, RZ, UR4, PT ;  /* 0x00000004ff007c0c */ /* 0x000fe2000bf05070 */
[----:B-1----:R-:W0:Y:S03]  /*11450*/  LDC.64 R2, c[0x0][0xa08] ;  /* 0x00028200ff027b82 */ /* 0x002e260000000a00 */
[----:B------:R-:W-:-:S05]  /*11460*/  ISETP.NE.AND.EX P0, PT, RZ, UR5, PT, P0 ;  /* 0x00000005ff007c0c */ /* 0x000fca000bf05300 */
[----:B--23--:R-:W1:Y:S08]  /*11470*/  @P2 LDC.64 R6, c[0x0][0xa18] ;  /* 0x00028600ff062b82 */ /* 0x00ce700000000a00 */
[----:B------:R-:W2:Y:S01]  /*11480*/  @P0 LDG.E R9, desc[UR8][R4.64] ;  /* 0x0000000804090981 */ /* 0x000ea2000c1e1900 */
[----:B------:R-:W-:Y:S01]  /*11490*/  ULDC UR4, c[0x0][0x288] ;  /* 0x0000a20000047ab9 */ /* 0x000fe20000000800 */
[----:B0-----:R-:W-:-:S05]  /*114a0*/  IMAD.WIDE R2, R19, 0x4, R2 ;  /* 0x0000000413027825 */ /* 0x001fca00078e0202 */
[----:B------:R-:W5:Y:S01]  /*114b0*/  @P1 LDG.E R8, desc[UR8][R2.64] ;  /* 0x0000000802081981 */ /* 0x000f62000c1e1900 */
[----:B-1----:R-:W-:-:S03]  /*114c0*/  @P2 IMAD.WIDE R6, R19, 0x4, R6 ;  /* 0x0000000413062825 */ /* 0x002fc600078e0206 */
[----:B--2---:R0:W-:Y:S02]  /*114d0*/  STL [R1+0x34], R9 ;  /* 0x0000340901007387 */ /* 0x0041e40000100800 */
[----:B0-----:R-:W-:Y:S01]  /*114e0*/  IMAD.U32 R9, RZ, RZ, UR4 ;  /* 0x00000004ff097e24 */ /* 0x001fe2000f8e00ff */
[----:B------:R-:W-:-:S05]  /*114f0*/  ULDC.64 UR4, c[0x0][0x418] ;  /* 0x0001060000047ab9 */ /* 0x000fca0000000a00 */
        /* <DEDUP_REMOVED lines=12> */
[----:B------:R-:W0:Y:S04]  /*115c0*/  LDG.E R7, desc[UR4][R4.64] ;  /* 0x0000000404077981 */ /* 0x000e28000c1e1900 */
[----:B------:R-:W0:Y:S02]  /*115d0*/  LDG.E R4, desc[UR4][R4.64+0x4] ;  /* 0x0000040404047981 */ /* 0x000e24000c1e1900 */
[----:B0-----:R-:W-:-:S05]  /*115e0*/  IMAD.IADD R9, R4, 0x1, -R7 ;  /* 0x0000000104097824 */ /* 0x001fca00078e0a07 */
[----:B------:R1:W-:Y:S02]  /*115f0*/  STL [R1+0x30], R9 ;  /* 0x0000300901007387 */ /* 0x0003e40000100800 */
.L_x_1457:
[----:B-----5:R-:W-:Y:S01]  /*11600*/  IMAD.IADD R4, R8, 0x1, R0 ;  /* 0x0000000108047824 */ /* 0x020fe200078e0200 */
[----:B------:R-:W-:Y:S02]  /*11610*/  ULDC.64 UR4, c[0x0][0xa20] ;  /* 0x0002880000047ab9 */ /* 0x000fe40000000a00 */
[----:B------:R-:W-:Y:S02]  /*11620*/  ISETP.NE.U32.AND P0, PT, RZ, UR4, PT ;  /* 0x00000004ff007c0c */ /* 0x000fe4000bf05070 */
[----:B------:R2:W-:Y:S02]  /*11630*/  STL [R1+0x14], R4 ;  /* 0x0000140401007387 */ /* 0x0005e40000100800 */
[----:B------:R-:W-:-:S13]  /*11640*/  ISETP.NE.AND.EX P0, PT, RZ, UR5, PT, P0 ;  /* 0x00000005ff007c0c */ /* 0x000fda000bf05300 */
[----:B--2---:R-:W-:Y:S05]  /*11650*/  @!P0 BRA `(.L_x_1458) ;  /* 0x0000000000148947 */ /* 0x004fea0003800000 */
[----:B------:R-:W2:Y:S01]  /*11660*/  LDC.64 R2, c[0x0][0xa20] ;  /* 0x00028800ff027b82 */ /* 0x000ea20000000a00 */
[----:B------:R-:W-:Y:S01]  /*11670*/  ULDC.64 UR4, c[0x0][0x208] ;  /* 0x0000820000047ab9 */ /* 0x000fe20000000a00 */
[----:B--2---:R-:W-:-:S05]  /*11680*/  IMAD.WIDE R2, R19, 0x4, R2 ;  /* 0x0000000413027825 */ /* 0x004fca00078e0202 */
[----:B------:R2:W5:Y:S01]  /*11690*/  LDG.E R6, desc[UR4][R2.64] ;  /* 0x0000000402067981 */ /* 0x000562000c1e1900 */
[----:B------:R-:W-:Y:S05]  /*116a0*/  BRA `(.L_x_1459) ;  /* 0x0000000000147947 */ /* 0x000fea0003800000 */
.L_x_1458:
[----:B------:R-:W-:Y:S05]  /*116b0*/  @!P1 BRA `(.L_x_1459) ;  /* 0x0000000000109947 */ /* 0x000fea0003800000 */
[----:B------:R-:W-:Y:S02]  /*116c0*/  ULDC.64 UR4, c[0x0][0x208] ;  /* 0x0000820000047ab9 */ /* 0x000fe40000000a00 */
[----:B------:R-:W2:Y:S04]  /*116d0*/  LDG.E R6, desc[UR4][R2.64] ;  /* 0x0000000402067981 */ /* 0x000ea8000c1e1900 */
[----:B------:R-:W2:Y:S02]  /*116e0*/  LDG.E R2, desc[UR4][R2.64+0x4] ;  /* 0x0000040402027981 */ /* 0x000ea4000c1e1900 */
[----:B--2---:R-:W-:-:S07]  /*116f0*/  IMAD.IADD R6, R2, 0x1, -R6 ;  /* 0x0000000102067824 */ /* 0x004fce00078e0a06 */
.L_x_1459:
[----:B--2---:R-:W2:Y:S01]  /*11700*/  LDC R2, c[0x0][0x448] ;  /* 0x00011200ff027b82 */ /* 0x004ea20000000800 */
[----:B------:R-:W-:Y:S02]  /*11710*/  IMAD.SHL.U32 R8, R17, 0x80, RZ ;  /* 0x0000008011087824 */ /* 0x000fe400078e00ff */
[----:B-----5:R-:W-:Y:S02]  /*11720*/  IMAD.IADD R0, R6, 0x1, -R0 ;  /* 0x0000000106007824 */ /* 0x020fe400078e0a00 */
[----:B------:R-:W-:Y:S01]  /*11730*/  VIADD R4, R8, 0x7f ;  /* 0x0000007f08047836 */ /* 0x000fe20000000000 */
[----:B------:R3:W-:Y:S03]  /*11740*/  STL [R1+0x2c], R8 ;  /* 0x00002c0801007387 */ /* 0x0007e60000100800 */
[----:B------:R-:W-:Y:S01]  /*11750*/  IMAD.MOV.U32 R6, RZ, RZ, R4 ;  /* 0x000000ffff067224 */ /* 0x000fe200078e0004 */
[----:B--2---:R-:W-:-:S13]  /*11760*/  ISETP.NE.AND P1, PT, R2, 0x1, PT ;  /* 0x000000010200780c */ /* 0x004fda0003f25270 */
[----:B------:R-:W2:Y:S08]  /*11770*/  @P1 LDC R3, c[0x0][0x44c] ;  /* 0x00011300ff031b82 */ /* 0x000eb00000000800 */
[----:B------:R-:W4:Y:S01]  /*11780*/  @P1 LDC R2, c[0x0][0x450] ;  /* 0x00011400ff021b82 */ /* 0x000f220000000800 */
[----:B--2---:R-:W-:-:S05]  /*11790*/  @P1 IMAD.HI.U32 R3, R4, R3, RZ ;  /* 0x0000000304031227 */ /* 0x004fca00078e00ff */
[----:B----4-:R-:W-:Y:S02]  /*117a0*/  @P1 SHF.R.U32.HI R6, RZ, R2, R3 ;  /* 0x00000002ff061219 */ /* 0x010fe40000011603 */
[----:B------:R-:W-:-:S05]  /*117b0*/  IADD3 R2, R0, 0x1, -R9 ;  /* 0x0000000100027810 */ /* 0x000fca0007ffe809 */
[----:B------:R-:W-:Y:S02]  /*117c0*/  IMAD.IADD R6, R2, 0x1, R6 ;  /* 0x0000000102067824 */ /* 0x000fe400078e0206 */
[----:B------:R-:W2:Y:S02]  /*117d0*/  LDC.64 R2, c[0x0][0x9e0] ;  /* 0x00027800ff027b82 */ /* 0x000ea40000000a00 */
[----:B--2---:R-:W-:Y:S01]  /*117e0*/  ISETP.GE.AND P2, PT, R3, 0x1, PT ;  /* 0x000000010300780c */ /* 0x004fe20003f46270 */
[----:B------:R-:W-:-:S12]  /*117f0*/  IMAD.IADD R2, R6, 0x1, R2 ;  /* 0x0000000106027824 */ /* 0x000fd800078e0202 */
[----:B---3--:R-:W-:Y:S05]  /*11800*/  @!P2 BRA `(.L_x_1460) ;  /* 0x000000000048a947 */ /* 0x008fea0003800000 */
[C---:B------:R-:W-:Y:S01]  /*11810*/  ISETP.GT.AND P0, PT, R6.reuse, RZ, PT ;  /* 0x000000ff0600720c */ /* 0x040fe20003f04270 */
[----:B------:R-:W-:Y:S01]  /*11820*/  BSSY B0, `(.L_x_1461) ;  /* 0x000000e000007945 */ /* 0x000fe20003800000 */
[----:B------:R-:W-:-:S11]  /*11830*/  VIADD R7, R6, 0xffffffff ;  /* 0xffffffff06077836 */ /* 0x000fd60000000000 */
[----:B------:R-:W-:Y:S05]  /*11840*/  @P0 BRA `(.L_x_1462) ;  /* 0x00000000001c0947 */ /* 0x000fea0003800000 */
[----:B------:R-:W-:Y:S01]  /*11850*/  ISETP.NE.AND P0, PT, R3, 0x1, PT ;  /* 0x000000010300780c */ /* 0x000fe20003f05270 */
[----:B------:R-:W-:-:S12]  /*11860*/  IMAD.MOV R6, RZ, RZ, -R6 ;  /* 0x000000ffff067224 */ /* 0x000fd800078e0a06 */
[----:B------:R-:W2:Y:S02]  /*11870*/  @P0 LDC.64 R4, c[0x0][0x9e8] ;  /* 0x00027a00ff040b82 */ /* 0x000ea40000000a00 */
[----:B--2---:R-:W-:-:S05]  /*11880*/  @P0 IMAD.HI.U32 R4, R6, R4, RZ ;  /* 0x0000000406040227 */ /* 0x004fca00078e00ff */
[----:B------:R-:W-:-:S04]  /*11890*/  @P0 SHF.R.U32.HI R6, RZ, R5, R4 ;  /* 0x00000005ff060219 */ /* 0x000fc80000011604 */
[----:B------:R-:W-:Y:S01]  /*118a0*/  LOP3.LUT R7, RZ, R6, RZ, 0x33, !PT ;  /* 0x00000006ff077212 */ /* 0x000fe200078e33ff */
[----:B------:R-:W-:Y:S06]  /*118b0*/  BRA `(.L_x_1463) ;  /* 0x0000000000107947 */ /* 0x000fec0003800000 */
.L_x_1462:
[----:B------:R-:W-:-:S13]  /*118c0*/  ISETP.NE.AND P0, PT, R3, 0x1, PT ;  /* 0x000000010300780c */ /* 0x000fda0003f05270 */
[----:B------:R-:W2:Y:S02]  /*118d0*/  @P0 LDC.64 R4, c[0x0][0x9e8] ;  /* 0x00027a00ff040b82 */ /* 0x000ea40000000a00 */
[----:B--2---:R-:W-:-:S05]  /*118e0*/  @P0 IMAD.HI.U32 R4, R7, R4, RZ ;  /* 0x0000000407040227 */ /* 0x004fca00078e00ff */
[----:B------:R-:W-:-:S07]  /*118f0*/  @P0 SHF.R.U32.HI R7, RZ, R5, R4 ;  /* 0x00000005ff070219 */ /* 0x000fce0000011604 */
.L_x_1463:
[----:B------:R-:W-:Y:S05]  /*11900*/  BSYNC B0 ;  /* 0x0000000000007941 */ /* 0x000fea0003800000 */
.L_x_1461:
[----:B------:R-:W-:-:S05]  /*11910*/  IMAD R7, R7, R3, R3 ;  /* 0x0000000307077224 */ /* 0x000fca00078e0203 */
[----:B------:R-:W-:-:S07]  /*11920*/  VIMNMX R2, R2, R7, PT ;  /* 0x0000000702027248 */ /* 0x000fce0003fe0100 */
.L_x_1460:
[----:B------:R-:W2:Y:S01]  /*11930*/  @P1 LDC R6, c[0x0][0x44c] ;  /* 0x00011300ff061b82 */ /* 0x000ea20000000800 */
[----:B------:R-:W-:Y:S01]  /*11940*/  IMAD.MOV.U32 R4, RZ, RZ, R8 ;  /* 0x000000ffff047224 */ /* 0x000fe200078e0008 */
[----:B------:R-:W-:-:S06]  /*11950*/  ULDC UR4, c[0x0][0x9dc] ;  /* 0x0002770000047ab9 */ /* 0x000fcc0000000800 */
[----:B------:R-:W3:Y:S01]  /*11960*/  @P1 LDC R5, c[0x0][0x450] ;  /* 0x00011400ff051b82 */ /* 0x000ee20000000800 */
[----:B--2---:R-:W-:-:S05]  /*11970*/  @P1 IMAD.HI.U32 R6, R8, R6, RZ ;  /* 0x0000000608061227 */ /* 0x004fca00078e00ff */
[----:B---3--:R-:W-:Y:S01]  /*11980*/  @P1 SHF.R.U32.HI R4, RZ, R5, R6 ;  /* 0x00000005ff041219 */ /* 0x008fe20000011606 */
[----:B------:R-:W-:Y:S02]  /*11990*/  VIADD R5, R2, 0x5f ;  /* 0x0000005f02057836 */ /* 0x000fe40000000000 */
[----:B------:R-:W-:Y:S01]  /*119a0*/  VIADD R6, R0, 0x5f ;  /* 0x0000005f00067836 */ /* 0x000fe20000000000 */
[----:B------:R-:W-:Y:S01]  /*119b0*/  IADD3 R2, R4, R0, -R9 ;  /* 0x0000000004027210 */ /* 0x000fe20007ffe809 */
[----:B------:R-:W-:-:S04]  /*119c0*/  IMAD.HI R5, R5, 0x2aaaaaab, RZ ;  /* 0x2aaaaaab05057827 */ /* 0x000fc800078e02ff */
[----:B------:R-:W-:Y:S01]  /*119d0*/  IMAD.HI R6, R6, 0x2aaaaaab, RZ ;  /* 0x2aaaaaab06067827 */ /* 0x000fe200078e02ff */
[----:B------:R-:W-:-:S04]  /*119e0*/  SHF.R.U32.HI R0, RZ, 0x1f, R5 ;  /* 0x0000001fff007819 */ /* 0x000fc80000011605 */
[----:B------:R-:W-:Y:S02]  /*119f0*/  SHF.R.U32.HI R4, RZ, 0x1f, R6 ;  /* 0x0000001fff047819 */ /* 0x000fe40000011606 */
[----:B------:R-:W-:Y:S02]  /*11a00*/  LEA.HI.SX32 R0, R5, R0, 0x1c ;  /* 0x0000000005007211 */ /* 0x000fe400078fe2ff */
[----:B------:R-:W-:-:S04]  /*11a10*/  LEA.HI.SX32 R4, R6, R4, 0x1c ;  /* 0x0000000406047211 */ /* 0x000fc800078fe2ff */
[----:B------:R-:W-:Y:S01]  /*11a20*/  VIMNMX R7, R4, R0, PT ;  /* 0x0000000004077248 */ /* 0x000fe20003fe0100 */
[----:B------:R-:W-:-:S04]  /*11a30*/  VIADD R0, R2, -UR4 ;  /* 0x8000000402007c36 */ /* 0x000fc80008000000 */
[----:B------:R2:W-:Y:S01]  /*11a40*/  STL [R1+0x28], R7 ;  /* 0x0000280701007387 */ /* 0x0005e20000100800 */
[----:B------:R-:W-:Y:S05]  /*11a50*/  @!P2 BRA `(.L_x_1464) ;  /* 0x000000000044a947 */ /* 0x000fea0003800000 */
[----:B------:R-:W-:Y:S01]  /*11a60*/  ISETP.GT.AND P0, PT, R2, -0x1, PT ;  /* 0xffffffff0200780c */ /* 0x000fe20003f04270 */
[----:B------:R-:W-:-:S12]  /*11a70*/  BSSY B0, `(.L_x_1465) ;  /* 0x000000d000007945 */ /* 0x000fd80003800000 */
[----:B------:R-:W-:Y:S05]  /*11a80*/  @P0 BRA `(.L_x_1466) ;  /* 0x00000000001c0947 */ /* 0x000fea0003800000 */
[----:B------:R-:W-:Y:S02]  /*11a90*/  ISETP.NE.AND P0, PT, R3, 0x1, PT ;  /* 0x000000010300780c */ /* 0x000fe40003f05270 */
[----:B------:R-:W-:-:S11]  /*11aa0*/  LOP3.LUT R2, RZ, R2, RZ, 0x33, !PT ;  /* 0x00000002ff027212 */ /* 0x000fd600078e33ff */
[----:B------:R-:W3:Y:S02]  /*11ab0*/  @P0 LDC.64 R4, c[0x0][0x9e8] ;  /* 0x00027a00ff040b82 */ /* 0x000ee40000000a00 */
[----:B---3--:R-:W-:-:S05]  /*11ac0*/  @P0 IMAD.HI.U32 R4, R2, R4, RZ ;  /* 0x0000000402040227 */ /* 0x008fca00078e00ff */
[----:B------:R-:W-:-:S04]  /*11ad0*/  @P0 SHF.R.U32.HI R2, RZ, R5, R4 ;  /* 0x00000005ff020219 */ /* 0x000fc80000011604 */
[----:B------:R-:W-:Y:S01]  /*11ae0*/  LOP3.LUT R2, RZ, R2, RZ, 0x33, !PT ;  /* 0x00000002ff027212 */ /* 0x000fe200078e33ff */
[----:B------:R-:W-:Y:S06]  /*11af0*/  BRA `(.L_x_1467) ;  /* 0x0000000000107947 */ /* 0x000fec0003800000 */
.L_x_1466:
[----:B------:R-:W-:-:S13]  /*11b00*/  ISETP.NE.AND P0, PT, R3, 0x1, PT ;  /* 0x000000010300780c */ /* 0x000fda0003f05270 */
[----:B------:R-:W3:Y:S02]  /*11b10*/  @P0 LDC.64 R4, c[0x0][0x9e8] ;  /* 0x00027a00ff040b82 */ /* 0x000ee40000000a00 */
[----:B---3--:R-:W-:-:S05]  /*11b20*/  @P0 IMAD.HI.U32 R4, R2, R4, RZ ;  /* 0x0000000402040227 */ /* 0x008fca00078e00ff */
[----:B------:R-:W-:-:S07]  /*11b30*/  @P0 SHF.R.U32.HI R2, RZ, R5, R4 ;  /* 0x00000005ff020219 */ /* 0x000fce0000011604 */
.L_x_1467:
[----:B------:R-:W-:Y:S05]  /*11b40*/  BSYNC B0 ;  /* 0x0000000000007941 */ /* 0x000fea0003800000 */
.L_x_1465:
[----:B------:R-:W-:-:S05]  /*11b50*/  IMAD R2, R2, R3, RZ ;  /* 0x0000000302027224 */ /* 0x000fca00078e02ff */
[----:B------:R-:W-:-:S07]  /*11b60*/  VIMNMX R0, R0, R2, !PT ;  /* 0x0000000200007248 */ /* 0x000fce0007fe0100 */
.L_x_1464:
[----:B------:R-:W-:Y:S01]  /*11b70*/  IMAD.HI R0, R0, 0x2aaaaaab, RZ ;  /* 0x2aaaaaab00007827 */ /* 0x000fe200078e02ff */
[----:B------:R-:W-:Y:S04]  /*11b80*/  BSSY B7, `(.L_x_1468) ;  /* 0x000042f000077945 */ /* 0x000fe80003800000 */
[----:B------:R-:W-:-:S04]  /*11b90*/  SHF.R.U32.HI R2, RZ, 0x1f, R0 ;  /* 0x0000001fff027819 */ /* 0x000fc80000011600 */
[----:B------:R-:W-:-:S04]  /*11ba0*/  LEA.HI.SX32 R2, R0, R2, 0x1c ;  /* 0x0000000200027211 */ /* 0x000fc800078fe2ff */
[----:B------:R-:W-:-:S04]  /*11bb0*/  VIMNMX R3, RZ, R2, !PT ;  /* 0x00000002ff037248 */ /* 0x000fc80007fe0100 */
[----:B------:R-:W-:Y:S01]  /*11bc0*/  ISETP.GT.AND P0, PT, R7, R3, PT ;  /* 0x000000030700720c */ /* 0x000fe20003f04270 */
[----:B------:R3:W-:-:S12]  /*11bd0*/  STL [R1+0x24], R3 ;  /* 0x0000240301007387 */ /* 0x0007d80000100800 */
[----:B---3--:R-:W-:Y:S05]  /*11be0*/  @P0 BRA `(.L_x_1469) ;  /* 0x0000000000480947 */ /* 0x008fea0003800000 */
[----:B------:R-:W3:Y:S02]  /*11bf0*/  S2R R3, SR_TID.X ;  /* 0x0000000000037919 */ /* 0x000ee40000002100 */
[----:B---3--:R-:W-:-:S04]  /*11c00*/  LOP3.LUT R3, R3, 0x7f, RZ, 0xc0, !PT ;  /* 0x0000007f03037812 */ /* 0x008fc800078ec0ff */
[----:B------:R-:W-:-:S13]  /*11c10*/  ISETP.NE.AND P0, PT, R3, RZ, PT ;  /* 0x000000ff0300720c */ /* 0x000fda0003f05270 */
[----:B------:R-:W-:Y:S05]  /*11c20*/  @P0 BRA `(.L_x_1470) ;  /* 0x0000004000900947 */ /* 0x000fea0003800000 */
[----:B------:R-:W3:Y:S01]  /*11c30*/  S2R R5, SR_LANEID ;  /* 0x0000000000057919 */ /* 0x000ee20000000000 */
[----:B------:R-:W-:Y:S01]  /*11c40*/  VOTEU.ANY UR4, UPT, PT ;  /* 0x0000000000047886 */ /* 0x000fe200038e0100 */
[----:B------:R-:W4:Y:S01]  /*11c50*/  LDC.64 R2, c[0x0][0xc60] ;  /* 0x00031800ff027b82 */ /* 0x000f220000000a00 */
[----:B------:R-:W3:Y:S01]  /*11c60*/  FLO.U32 R0, UR4 ;  /* 0x0000000400007d00 */ /* 0x000ee200080e0000 */
[----:B------:R-:W-:Y:S01]  /*11c70*/  ULDC.64 UR6, c[0x0][0x208] ;  /* 0x0000820000067ab9 */ /* 0x000fe20000000a00 */
[----:B---3--:R-:W-:-:S06]  /*11c80*/  ISETP.EQ.U32.AND P0, PT, R0, R5, PT ;  /* 0x000000050000720c */ /* 0x008fcc0003f02070 */
[----:B------:R-:W4:Y:S07]  /*11c90*/  POPC R5, UR4 ;  /* 0x0000000400057d09 */ /* 0x000f2e0008000000 */
[----:B----4-:R-:W3:Y:S01]  /*11ca0*/  @P0 ATOMG.E.ADD.STRONG.GPU PT, R3, desc[UR6][R2.64], R5 ;  /* 0x00000005020309a8 */ /* 0x010ee200081ee1c6 */
[----:B------:R-:W4:Y:S02]  /*11cb0*/  S2R R4, SR_LTMASK ;  /* 0x0000000000047919 */ /* 0x000f240000003900 */
[----:B----4-:R-:W-:-:S04]  /*11cc0*/  LOP3.LUT R4, R4, UR4, RZ, 0xc0, !PT ;  /* 0x0000000404047c12 */ /* 0x010fc8000f8ec0ff */
[----:B--2---:R-:W2:Y:S01]  /*11cd0*/  POPC R7, R4 ;  /* 0x0000000400077309 */ /* 0x004ea20000000000 */
[----:B---3--:R-:W2:Y:S02]  /*11ce0*/  SHFL.IDX PT, R0, R3, R0, 0x1f ;  /* 0x00001f0003007589 */ /* 0x008ea400000e0000 */
[----:B--2---:R-:W-:Y:S01]  /*11cf0*/  IADD3 R16, R0, UR38, R7 ;  /* 0x0000002600107c10 */ /* 0x004fe2000fffe007 */
[----:B------:R-:W-:Y:S06]  /*11d00*/  BRA `(.L_x_1470) ;  /* 0x0000004000587947 */ /* 0x000fec0003800000 */
.L_x_1469:
[----:B------:R-:W3:Y:S01]  /*11d10*/  LDL R17, [R1] ;  /* 0x0000000001117983 */ /* 0x000ee20000100800 */
[----:B------:R-:W-:Y:S01]  /*11d20*/  BSSY B6, `(.L_x_1471) ;  /* 0x0000014000067945 */ /* 0x000fe20003800000 */
[----:B---3--:R-:W-:-:S05]  /*11d30*/  VIADD R0, R17, 0x18400 ;  /* 0x0001840011007836 */ /* 0x008fca0000000000 */
[----:B------:R-:W-:-:S13]  /*11d40*/  LOP3.LUT P0, RZ, R0, 0x3ff, RZ, 0xc0, !PT ;  /* 0x000003ff00ff7812 */ /* 0x000fda000780c0ff */
[----:B------:R-:W-:Y:S05]  /*11d50*/  @!P0 BRA `(.L_x_1472) ;  /* 0x0000000000408947 */ /* 0x000fea0003800000 */
[----:B------:R-:W-:Y:S01]  /*11d60*/  MOV R2, 0x0 ;  /* 0x0000000000027802 */ /* 0x000fe20000000f00 */
[----:B------:R-:W-:Y:S01]  /*11d70*/  ULDC.64 UR6, c[0x4][0x118] ;  /* 0x0100460000067ab9 */ /* 0x000fe20000000a00 */
[----:B------:R-:W-:Y:S01]  /*11d80*/  ULDC.64 UR8, c[0x4][0x120] ;  /* 0x0100480000087ab9 */ /* 0x000fe20000000a00 */
[----:B------:R-:W-:Y:S01]  /*11d90*/  ULDC.64 UR4, c[0x4][0xa0] ;  /* 0x0100280000047ab9 */ /* 0x000fe20000000a00 */
[----:B------:R-:W-:Y:S02]  /*11da0*/  IMAD.U32 R4, RZ, RZ, UR6 ;  /* 0x00000006ff047e24 */ /* 0x000fe4000f8e00ff */
[----:B------:R-:W3:Y:S01]  /*11db0*/  LDC.64 R2, c[0x4][R2] ;  /* 0x0100000002027b82 */ /* 0x000ee20000000a00 */
[----:B------:R-:W-:Y:S02]  /*11dc0*/  IMAD.U32 R5, RZ, RZ, UR7 ;  /* 0x00000007ff057e24 */ /* 0x000fe4000f8e00ff */
[----:B------:R-:W-:Y:S02]  /*11dd0*/  IMAD.U32 R6, RZ, RZ, UR8 ;  /* 0x00000008ff067e24 */ /* 0x000fe4000f8e00ff */
[----:B--2---:R-:W-:-:S02]  /*11de0*/  IMAD.U32 R7, RZ, RZ, UR9 ;  /* 0x00000009ff077e24 */ /* 0x004fc4000f8e00ff */
[----:B------:R-:W-:Y:S02]  /*11df0*/  IMAD.U32 R10, RZ, RZ, UR4 ;  /* 0x00000004ff0a7e24 */ /* 0x000fe4000f8e00ff */
[----:B------:R-:W-:Y:S02]  /*11e00*/  IMAD.U32 R11, RZ, RZ, UR5 ;  /* 0x00000005ff0b7e24 */ /* 0x000fe4000f8e00ff */
[----:B------:R-:W-:Y:S02]  /*11e10*/  IMAD.MOV.U32 R8, RZ, RZ, 0x70 ;  /* 0x00000070ff087424 */ /* 0x000fe400078e00ff */
[----:B------:R-:W-:Y:S02]  /*11e20*/  IMAD.MOV.U32 R12, RZ, RZ, 0x1 ;  /* 0x00000001ff0c7424 */ /* 0x000fe400078e00ff */
[----:B------:R-:W-:-:S07]  /*11e30*/  IMAD.MOV.U32 R13, RZ, RZ, RZ ;  /* 0x000000ffff0d7224 */ /* 0x000fce00078e00ff */
[----:B------:R-:W-:-:S07]  /*11e40*/  LEPC R20, `(.L_x_1472) ;  /* 0x000000001014794e */ /* 0x000fce0000000000 */
[----:B01-3--:R-:W-:Y:S05]  /*11e50*/  CALL.ABS.NOINC R2 ;  /* 0x0000000002007343 */ /* 0x00bfea0003c00000 */
.L_x_1472:
[----:B------:R-:W-:Y:S05]  /*11e60*/  BSYNC B6 ;  /* 0x0000000000067941 */ /* 0x000fea0003800000 */
.L_x_1471:
        /* <DEDUP_REMOVED lines=8> */
[----:B------:R3:W4:Y:S01]  /*11ef0*/  LDC.64 R2, c[0x4][R17] ;  /* 0x0100000011027b82 */ /* 0x0007220000000a00 */
[----:B------:R-:W-:Y:S02]  /*11f00*/  IMAD.U32 R4, RZ, RZ, UR6 ;  /* 0x00000006ff047e24 */ /* 0x000fe4000f8e00ff */
[----:B------:R-:W-:Y:S02]  /*11f10*/  IMAD.U32 R5, RZ, RZ, UR7 ;  /* 0x00000007ff057e24 */ /* 0x000fe4000f8e00ff */
[----:B------:R-:W-:Y:S02]  /*11f20*/  IMAD.U32 R6, RZ, RZ, UR8 ;  /* 0x00000008ff067e24 */ /* 0x000fe4000f8e00ff */
[----:B--2---:R-:W-:-:S02]  /*11f30*/  IMAD.U32 R7, RZ, RZ, UR9 ;  /* 0x00000009ff077e24 */ /* 0x004fc4000f8e00ff */
[----:B------:R-:W-:Y:S02]  /*11f40*/  IMAD.U32 R10, RZ, RZ, UR4 ;  /* 0x00000004ff0a7e24 */ /* 0x000fe4000f8e00ff */
[----:B------:R-:W-:Y:S02]  /*11f50*/  IMAD.U32 R11, RZ, RZ, UR5 ;  /* 0x00000005ff0b7e24 */ /* 0x000fe4000f8e00ff */
[----:B------:R-:W-:Y:S02]  /*11f60*/  IMAD.MOV.U32 R8, RZ, RZ, 0x70 ;  /* 0x00000070ff087424 */ /* 0x000fe400078e00ff */
[----:B------:R-:W-:Y:S02]  /*11f70*/  IMAD.MOV.U32 R12, RZ, RZ, 0x1 ;  /* 0x00000001ff0c7424 */ /* 0x000fe400078e00ff */
[----:B---3--:R-:W-:-:S07]  /*11f80*/  IMAD.MOV.U32 R13, RZ, RZ, RZ ;  /* 0x000000ffff0d7224 */ /* 0x008fce00078e00ff */
[----:B------:R-:W-:-:S07]  /*11f90*/  LEPC R20, `(.L_x_1475) ;  /* 0x000000001014794e */ /* 0x000fce0000000000 */
[----:B01--4-:R-:W-:Y:S05]  /*11fa0*/  CALL.ABS.NOINC R2 ;  /* 0x0000000002007343 */ /* 0x013fea0003c00000 */
.L_x_1475:
        /* <DEDUP_REMOVED lines=15> */
.L_x_1474:
[----:B------:R-:W-:Y:S05]  /*120a0*/  BSYNC B6 ;  /* 0x0000000000067941 */ /* 0x000fea0003800000 */
.L_x_1473:
[----:B------:R-:W-:Y:S01]  /*120b0*/  ULDC.64 UR4, c[0x0][0x9f8] ;  /* 0x00027e0000047ab9 */ /* 0x000fe20000000a00 */
[----:B------:R-:W3:Y:S01]  /*120c0*/  LDL R17, [R1+0x28] ;  /* 0x0000280001117983 */ /* 0x000ee20000100800 */
[----:B------:R-:W-:Y:S01]  /*120d0*/  ISETP.NE.U32.AND P0, PT, RZ, UR4, PT ;  /* 0x00000004ff007c0c */ /* 0x000fe2000bf05070 */
[----:B--2---:R-:W-:Y:S01]  /*120e0*/  IMAD.MOV.U32 R7, RZ, RZ, R19 ;  /* 0x000000ffff077224 */ /* 0x004fe200078e0013 */
[----:B------:R-:W-:Y:S02]  /*120f0*/  ULDC.64 UR6, c[0x0][0x208] ;  /* 0x0000820000067ab9 */ /* 0x000fe40000000a00 */
[----:B------:R-:W-:Y:S01]  /*12100*/  ISETP.NE.AND.EX P0, PT, RZ, UR5, PT, P0 ;  /* 0x00000005ff007c0c */ /* 0x000fe2000bf05300 */
[----:B------:R-:W-:-:S12]  /*12110*/  ULDC.64 UR4, c[0x0][0xa08] ;  /* 0x0002820000047ab9 */ /* 0x000fd80000000a00 */
[----:B------:R-:W2:Y:S02]  /*12120*/  @P0 LDC.64 R2, c[0x0][0x9f8] ;  /* 0x00027e00ff020b82 */ /* 0x000ea40000000a00 */
[----:B--2---:R-:W-:-:S05]  /*12130*/  @P0 IMAD.WIDE R2, R19, 0x4, R2 ;  /* 0x0000000413020825 */ /* 0x004fca00078e0202 */
[----:B------:R2:W4:Y:S02]  /*12140*/  @P0 LDG.E R7, desc[UR6][R2.64] ;  /* 0x0000000602070981 */ /* 0x000524000c1e1900 */
[----:B--2---:R-:W2:Y:S02]  /*12150*/  LDC.64 R2, c[0x0][0x418] ;  /* 0x00010600ff027b82 */ /* 0x004ea40000000a00 */
[----:B--2---:R-:W-:Y:S01]  /*12160*/  LOP3.LUT P0, RZ, R2, UR4, RZ, 0xfc, !PT ;  /* 0x0000000402ff7c12 */ /* 0x004fe2000f80fcff */
[----:B------:R-:W-:-:S03]  /*12170*/  UMOV UR4, 0xffffffff ;  /* 0xffffffff00047882 */ /* 0x000fc60000000000 */
[----:B------:R-:W-:Y:S01]  /*12180*/  LOP3.LUT P0, RZ, R3, UR5, RZ, 0xfc, P0 ;  /* 0x0000000503ff7c12 */ /* 0x000fe2000800fcff */
[----:B---3--:R-:W-:Y:S01]  /*12190*/  VIADD R0, R17, 0xffffffff ;  /* 0xffffffff11007836 */ /* 0x008fe20000000000 */
[----:B----4-:R-:W-:Y:S01]  /*121a0*/  SHF.R.S32.HI R8, RZ, 0x1f, R7 ;  /* 0x0000001fff087819 */ /* 0x010fe20000011407 */
[----:B------:R2:W-:Y:S01]  /*121b0*/  STL [R1+0xc], R7 ;  /* 0x00000c0701007387 */ /* 0x0005e20000100800 */
[----:B------:R-:W-:-:S03]  /*121c0*/  SEL R17, R7, RZ, !P0 ;  /* 0x000000ff07117207 */ /* 0x000fc60004000000 */
[----:B------:R2:W-:Y:S01]  /*121d0*/  STL [R1+0x1c], R8 ;  /* 0x00001c0801007387 */ /* 0x0005e20000100800 */
[----:B------:R-:W-:Y:S05]  /*121e0*/  BRA.DIV UR4, `(.L_x_1476) ;  /* 0x00000052041c7947 */ /* 0x000fea000b800000 */
[----:B------:R-:W3:Y:S02]  /*121f0*/  S2R R4, SR_TID.X ;  /* 0x0000000000047919 */ /* 0x000ee40000002100 */
[----:B---3--:R-:W-:-:S04]  /*12200*/  SHF.R.U32.HI R4, RZ, 0x5, R4 ;  /* 0x00000005ff047819 */ /* 0x008fc80000011604 */
[----:B------:R-:W-:-:S05]  /*12210*/  LOP3.LUT R4, R4, 0x3, RZ, 0xc0, !PT ;  /* 0x0000000304047812 */ /* 0x000fca00078ec0ff */
[----:B------:R3:W4:Y:S02]  /*12220*/  SHFL.IDX PT, R14, R4, RZ, 0x1f ;  /* 0x00001fff040e7589 */ /* 0x00072400000e0000 */
.L_x_1582:
[----:B---3--:R-:W3:Y:S01]  /*12230*/  LDL.LU R4, [R1+0x18] ;  /* 0x0000180001047983 */ /* 0x008ee20000300800 */
[----:B------:R-:W-:Y:S02]  /*12240*/  PLOP3.LUT P1, PT, PT, PT, PT, 0x8, 0x0 ;  /* 0x000000000000781c */ /* 0x000fe40003f2e170 */
[----:B----4-:R-:W-:Y:S01]  /*12250*/  ISETP.NE.AND P0, PT, R14, RZ, PT ;  /* 0x000000ff0e00720c */ /* 0x010fe20003f05270 */
[----:B------:R4:W-:Y:S01]  /*12260*/  STL [R1+0x8], R0 ;  /* 0x0000080001007387 */ /* 0x0009e20000100800 */
[----:B---3--:R-:W-:-:S09]  /*12270*/  LOP3.LUT R4, R4, 0xfffffffe, RZ, 0xc0, !PT ;  /* 0xfffffffe04047812 */ /* 0x008fd200078ec0ff */
[----:B------:R-:W-:-:S05]  /*12280*/  @P1 LOP3.LUT R4, R4, 0x1, RZ, 0xfc, !PT ;  /* 0x0000000104041812 */ /* 0x000fca00078efcff */
[----:B------:R4:W-:Y:S01]  /*12290*/  STL [R1+0x18], R4 ;  /* 0x0000180401007387 */ /* 0x0009e20000100800 */
[----:B------:R-:W-:Y:S05]  /*122a0*/  @P0 BRA `(.L_x_1477) ;  /* 0x00000004004c0947 */ /* 0x000fea0003800000 */
[----:B------:R-:W-:-:S03]  /*122b0*/  UMOV UR4, 0xffffffff ;  /* 0xffffffff00047882 */ /* 0x000fc60000000000 */
[----:B------:R-:W-:Y:S05]  /*122c0*/  BRA.DIV UR4, `(.L_x_1478) ;  /* 0x0000005204187947 */ /* 0x000fea000b800000 */
[----:B------:R-:W-:-:S13]  /*122d0*/  ELECT P6, URZ, PT ;  /* 0x00000000003f782f */ /* 0x000fda00038c0000 */
.L_x_1585:
[----:B------:R-:W-:Y:S05]  /*122e0*/  @!P6 BRA `(.L_x_1477) ;  /* 0x00000004003ce947 */ /* 0x000fea0003800000 */
[----:B------:R-:W-:-:S04]  /*122f0*/  ISETP.NE.U32.AND P0, PT, R2, RZ, PT ;  /* 0x000000ff0200720c */ /* 0x000fc80003f05070 */
[----:B------:R-:W-:-:S13]  /*12300*/  ISETP.NE.AND.EX P0, PT, R3, RZ, PT, P0 ;  /* 0x000000ff0300720c */ /* 0x000fda0003f05300 */
[----:B------:R-:W-:Y:S05]  /*12310*/  @!P0 BRA `(.L_x_1479) ;  /* 0x0000000000548947 */ /* 0x000fea0003800000 */
[----:B------:R-:W3:Y:S01]  /*12320*/  LDC R6, c[0x0][0x43c] ;  /* 0x00010f00ff067b82 */ /* 0x000ee20000000800 */
[----:B01----:R-:W-:Y:S01]  /*12330*/  IMAD.MOV.U32 R9, RZ, RZ, R0 ;  /* 0x000000ffff097224 */ /* 0x003fe200078e0000 */
[----:B------:R-:W-:Y:S01]  /*12340*/  ULDC.64 UR4, c[0x0][0x428] ;  /* 0x00010a0000047ab9 */ /* 0x000fe20000000a00 */
[----:B------:R-:W-:Y:S02]  /*12350*/  ULDC.64 UR6, c[0x0][0x208] ;  /* 0x0000820000067ab9 */ /* 0x000fe40000000a00 */
[----:B----4-:R-:W-:Y:S01]  /*12360*/  IMAD.MOV.U32 R0, RZ, RZ, R9 ;  /* 0x000000ffff007224 */ /* 0x010fe200078e0009 */
[----:B---3--:R-:W-:-:S13]  /*12370*/  ISETP.NE.AND P0, PT, R6, 0x1, PT ;  /* 0x000000010600780c */ /* 0x008fda0003f05270 */
[----:B------:R-:W0:Y:S02]  /*12380*/  @P0 LDC.64 R4, c[0x0][0x440] ;  /* 0x00011000ff040b82 */ /* 0x000e240000000a00 */
[----:B0-----:R-:W-:-:S05]  /*12390*/  @P0 IMAD.HI.U32 R4, R9, R4, RZ ;  /* 0x0000000409040227 */ /* 0x001fca00078e00ff */
[----:B------:R-:W-:-:S04]  /*123a0*/  @P0 SHF.R.U32.HI R0, RZ, R5, R4 ;  /* 0x00000005ff000219 */ /* 0x000fc80000011604 */
[--C-:B------:R-:W-:Y:S01]  /*123b0*/  SHF.R.S32.HI R5, RZ, 0x1f, R0.reuse ;  /* 0x0000001fff057819 */ /* 0x100fe20000011400 */
[----:B------:R-:W-:-:S04]  /*123c0*/  IMAD.MOV R4, RZ, RZ, -R0 ;  /* 0x000000ffff047224 */ /* 0x000fc800078e0a00 */
[----:B------:R-:W-:Y:S02]  /*123d0*/  IMAD R9, R6, R4, R9 ;  /* 0x0000000406097224 */ /* 0x000fe400078e0209 */
[----:B------:R-:W-:Y:S02]  /*123e0*/  IMAD R6, R8, UR4, RZ ;  /* 0x0000000408067c24 */ /* 0x000fe4000f8e02ff */
[----:B------:R-:W-:Y:S01]  /*123f0*/  IMAD.MOV.U32 R4, RZ, RZ, R0 ;  /* 0x000000ffff047224 */ /* 0x000fe200078e0000 */
[----:B------:R3:W-:Y:S01]  /*12400*/  STL [R1+0x8], R9 ;  /* 0x0000080901007387 */ /* 0x0007e20000100800 */
[C---:B------:R-:W-:Y:S02]  /*12410*/  IMAD R0, R7.reuse, UR5, R6 ;  /* 0x0000000507007c24 */ /* 0x040fe4000f8e0206 */
[----:B------:R-:W-:-:S04]  /*12420*/  IMAD.WIDE.U32 R4, R7, UR4, R4 ;  /* 0x0000000407047c25 */ /* 0x000fc8000f8e0004 */
[----:B------:R-:W-:Y:S01]  /*12430*/  IMAD.IADD R0, R5, 0x1, R0 ;  /* 0x0000000105007824 */ /* 0x000fe200078e0200 */
[----:B------:R-:W-:-:S04]  /*12440*/  LEA R2, P0, R4, R2, 0x2 ;  /* 0x0000000204027211 */ /* 0x000fc800078010ff */
[----:B------:R-:W-:-:S05]  /*12450*/  LEA.HI.X R3, R4, R3, R0, 0x2, P0 ;  /* 0x0000000304037211 */ /* 0x000fca00000f1400 */
[----:B------:R3:W5:Y:S04]  /*12460*/  LDG.E R17, desc[UR6][R2.64] ;  /* 0x0000000602117981 */ /* 0x000768000c1e1900 */
.L_x_1479:
[----:B--2---:R-:W2:Y:S04]  /*12470*/  LDL R7, [R1] ;  /* 0x0000000001077983 */ /* 0x004ea80000100800 */
[----:B----4-:R-:W2:Y:S04]  /*12480*/  LDL R0, [R1+0x4] ;  /* 0x0000040001007983 */ /* 0x010ea80000100800 */
[----:B---3--:R-:W3:Y:S01]  /*12490*/  LDL R2, [R1+0x10] ;  /* 0x0000100001027983 */ /* 0x008ee20000100800 */
[----:B--2---:R-:W-:Y:S01]  /*124a0*/  IMAD R0, R0, 0x8, R7 ;  /* 0x0000000800007824 */ /* 0x004fe200078e0207 */
[----:B---3--:R-:W-:-:S04]  /*124b0*/  SHF.L.U32 R2, R2, 0x1f, RZ ;  /* 0x0000001f02027819 */ /* 0x008fc800000006ff */
[----:B------:R-:W2:Y:S02]  /*124c0*/  SYNCS.PHASECHK.TRANS64.TRYWAIT P0, [R0+URZ+0x2a840], R2 ;  /* 0x02a84002000075a7 */ /* 0x000ea4000800017f */
[----:B--2---:R-:W-:Y:S05]  /*124d0*/  @!P0 BRA `(.L_x_1480) ;  /* 0x0000004c00b48947 */ /* 0x004fea0003800000 */
.L_x_1586:
[----:B------:R-:W3:Y:S02]  /*124e0*/  S2R R3, SR_TID.X ;  /* 0x0000000000037919 */ /* 0x000ee40000002100 */
[----:B---3--:R-:W-:-:S04]  /*124f0*/  LOP3.LUT R3, R3, 0x7f, RZ, 0xc0, !PT ;  /* 0x0000007f03037812 */ /* 0x008fc800078ec0ff */
[----:B------:R-:W-:-:S13]  /*12500*/  ISETP.NE.AND P0, PT, R3, RZ, PT ;  /* 0x000000ff0300720c */ /* 0x000fda0003f05270 */
[----:B------:R-:W-:Y:S05]  /*12510*/  @P0 BRA `(.L_x_1481) ;  /* 0x00000000001c0947 */ /* 0x000fea0003800000 */
[----:B------:R-:W3:Y:S01]  /*12520*/  S2R R3, SR_TID.X ;  /* 0x0000000000037919 */ /* 0x000ee20000002100 */
[----:B--2---:R-:W-:-:S04]  /*12530*/  IMAD.MOV.U32 R2, RZ, RZ, 0x9000 ;  /* 0x00009000ff027424 */ /* 0x004fc800078e00ff */
[----:B------:R4:W-:Y:S01]  /*12540*/  SYNCS.ARRIVE.TRANS64 RZ, [R0+URZ+0x2a830], R2 ;  /* 0x02a8300200ff79a7 */ /* 0x0009e2000800003f */
[----:B---3--:R-:W-:-:S04]  /*12550*/  LOP3.LUT R3, R3, 0x1f, RZ, 0xc0, !PT ;  /* 0x0000001f03037812 */ /* 0x008fc800078ec0ff */
[----:B------:R-:W-:-:S13]  /*12560*/  ISETP.NE.AND P0, PT, R3, RZ, PT ;  /* 0x000000ff0300720c */ /* 0x000fda0003f05270 */
[----:B----4-:R-:W-:Y:S05]  /*12570*/  @!P0 BRA `(.L_x_1481) ;  /* 0x0000000000048947 */ /* 0x010fea0003800000 */
[----:B------:R-:W-:Y:S01]  /*12580*/  BPT.TRAP 0x1 ;  /* 0x000000040000795c */ /* 0x000fe20000300000 */
.L_x_1481:
[----:B------:R-:W3:Y:S04]  /*12590*/  LDL R6, [R1] ;  /* 0x0000000001067983 */ /* 0x000ee80000100800 */
[----:B------:R-:W3:Y:S04]  /*125a0*/  LDL R5, [R1+0x4] ;  /* 0x0000040001057983 */ /* 0x000ee80000100800 */
[----:B------:R-:W4:Y:S04]  /*125b0*/  LDL R4, [R1+0x8] ;  /* 0x0000080001047983 */ /* 0x000f280000100800 */
[----:B------:R-:W4:Y:S04]  /*125c0*/  LDL R3, [R1+0x14] ;  /* 0x0000140001037983 */ /* 0x000f280000100800 */
[----:B--2---:R-:W2:Y:S01]  /*125d0*/  LDL.LU R2, [R1+0x18] ;  /* 0x0000180001027983 */ /* 0x004ea20000300800 */
[----:B------:R-:W-:Y:S01]  /*125e0*/  R2UR UR9, R0 ;  /* 0x00000000000972ca */ /* 0x000fe200000e0000 */
[----:B------:R-:W-:Y:S01]  /*125f0*/  UIADD3 UR4, UP0, UR36, 0x370, URZ ;  /* 0x0000037024047890 */ /* 0x000fe2000ff1e03f */
[----:B------:R-:W-:Y:S01]  /*12600*/  R2UR UR12, R18 ;  /* 0x00000000120c72ca */ /* 0x000fe200000e0000 */
[----:B------:R-:W-:Y:S01]  /*12610*/  UMOV UR10, URZ ;  /* 0x0000003f000a7c82 */ /* 0x000fe20008000000 */
[----:B-----5:R-:W-:Y:S01]  /*12620*/  R2UR UR13, R17 ;  /* 0x00000000110d72ca */ /* 0x020fe200000e0000 */
[----:B------:R-:W-:Y:S01]  /*12630*/  UMOV UR6, 0x0 ;  /* 0x0000000000067882 */ /* 0x000fe20000000000 */
[----:B------:R-:W-:Y:S01]  /*12640*/  PLOP3.LUT P0, PT, PT, PT, PT, 0x80, 0x0 ;  /* 0x000000000000781c */ /* 0x000fe20003f0f070 */
[----:B------:R-:W-:Y:S01]  /*12650*/  UMOV UR7, 0x14f00000 ;  /* 0x14f0000000077882 */ /* 0x000fe20000000000 */
[----:B------:R-:W-:-:S05]  /*12660*/  UMOV UR16, 0x40 ;  /* 0x0000004000107882 */ /* 0x000fca0000000000 */
[----:B------:R-:W-:Y:S01]  /*12670*/  UIADD3 UR9, UR9, 0x2a830, URZ ;  /* 0x0002a83009097890 */ /* 0x000fe2000fffe03f */
[----:B---3--:R-:W-:Y:S01]  /*12680*/  IMAD R0, R5, 0x9000, R6 ;  /* 0x0000900005007824 */ /* 0x008fe200078e0206 */
[----:B----4-:R-:W-:-:S04]  /*12690*/  R2UR UR11, R4 ;  /* 0x00000000040b72ca */ /* 0x010fc800000e0000 */
[----:B------:R-:W-:Y:S02]  /*126a0*/  R2UR UR8, R0 ;  /* 0x00000000000872ca */ /* 0x000fe400000e0000 */
[----:B------:R-:W-:Y:S02]  /*126b0*/  R2UR UR5, R3 ;  /* 0x00000000030572ca */ /* 0x000fe400000e0000 */
[----:B--2---:R-:W-:-:S04]  /*126c0*/  LOP3.LUT R2, R2, 0xfffffffe, RZ, 0xc0, !PT ;  /* 0xfffffffe02027812 */ /* 0x004fc800078ec0ff */
[----:B------:R-:W-:-:S05]  /*126d0*/  @P0 LOP3.LUT R2, R2, 0x1, RZ, 0xfc, !PT ;  /* 0x0000000102020812 */ /* 0x000fca00078efcff */
[----:B------:R-:W-:Y:S02]  /*126e0*/  UIADD3 UR14, UR8, 0x18400, URZ ;  /* 0x00018400080e7890 */ /* 0x000fe4000fffe03f */
[----:B------:R-:W-:Y:S01]  /*126f0*/  UIMAD UR11, UR11, 0x60, UR5 ;  /* 0x000000600b0b78a4 */ /* 0x000fe2000f8e0205 */
[----:B------:R3:W-:Y:S01]  /*12700*/  STL [R1+0x18], R2 ;  /* 0x0000180201007387 */ /* 0x0007e20000100800 */
[----:B------:R-:W-:Y:S02]  /*12710*/  UIADD3.X UR5, URZ, UR37, URZ, UP0, !UPT ;  /* 0x000000253f057290 */ /* 0x000fe400087fe43f */
[----:B------:R-:W-:Y:S02]  /*12720*/  UIADD3 UR15, UR8, 0x1b400, URZ ;  /* 0x0001b400080f7890 */ /* 0x000fe4000fffe03f */
[----:B------:R-:W-:-:S03]  /*12730*/  UIADD3 UR17, UR8, 0x1e400, URZ ;  /* 0x0001e40008117890 */ /* 0x000fc6000fffe03f */
[----:B------:R-:W-:Y:S01]  /*12740*/  UMOV UR8, UR14 ;  /* 0x0000000e00087c82 */ /* 0x000fe20008000000 */
[----:B------:R-:W-:Y:S01]  /*12750*/  UMOV UR14, 0x80 ;  /* 0x00000080000e7882 */ /* 0x000fe20000000000 */
[----:B------:R2:W-:Y:S02]  /*12760*/  UTMALDG.4D [UR8], [UR4], desc[UR6] ;  /* 0x00000608040075b4 */ /* 0x0005e40008019000 */
[----:B--2---:R-:W-:Y:S01]  /*12770*/  UMOV UR8, UR15 ;  /* 0x0000000f00087c82 */ /* 0x004fe20008000000 */
[----:B------:R-:W-:Y:S02]  /*12780*/  UMOV UR10, UR16 ;  /* 0x00000010000a7c82 */ /* 0x000fe40008000000 */
[----:B------:R2:W-:Y:S02]  /*12790*/  UTMALDG.4D [UR8], [UR4], desc[UR6] ;  /* 0x00000608040075b4 */ /* 0x0005e40008019000 */
[----:B--2---:R-:W-:Y:S01]  /*127a0*/  UMOV UR8, UR17 ;  /* 0x0000001100087c82 */ /* 0x004fe20008000000 */
[----:B------:R-:W-:-:S02]  /*127b0*/  UMOV UR10, UR14 ;  /* 0x0000000e000a7c82 */ /* 0x000fc40008000000 */
[----:B------:R3:W-:Y:S02]  /*127c0*/  UTMALDG.4D [UR8], [UR4], desc[UR6] ;  /* 0x00000608040075b4 */ /* 0x0007e40008019000 */
[----:B---3--:R-:W-:Y:S01]  /*127d0*/  NOP ;  /* 0x0000000000007918 */ /* 0x008fe20000000000 */
.L_x_1477:
[----:B----4-:R-:W3:Y:S04]  /*127e0*/  LDL R0, [R1] ;  /* 0x0000000001007983 */ /* 0x010ee80000100800 */
[----:B------:R-:W4:Y:S01]  /*127f0*/  LDL.LU R3, [R1+0x34] ;  /* 0x0000340001037983 */ /* 0x000f220000300800 */
[----:B------:R-:W-:Y:S05]  /*12800*/  WARPSYNC.ALL ;  /* 0x0000000000007948 */ /* 0x000fea0003800000 */
[----:B------:R-:W-:Y:S01]  /*12810*/  ULDC.64 UR4, c[0x0][0x298] ;  /* 0x0000a60000047ab9 */ /* 0x000fe20000000a00 */
[----:B------:R-:W-:Y:S01]  /*12820*/  BSSY B6, `(.L_x_1482) ;  /* 0x000001c000067945 */ /* 0x000fe20003800000 */
[----:B------:R-:W-:Y:S01]  /*12830*/  BAR.SYNC.DEFER_BLOCKING 0x8, 0x180 ;  /* 0x0206000000007b1d */ /* 0x000fe20000010000 */
[----:B---3--:R-:W-:Y:S01]  /*12840*/  VIADD R0, R0, 0xc400 ;  /* 0x0000c40000007836 */ /* 0x008fe20000000000 */
[----:B----4-:R-:W-:Y:S01]  /*12850*/  SHF.R.S32.HI R2, RZ, 0x1f, R3 ;  /* 0x0000001fff027819 */ /* 0x010fe20000011403 */
[----:B------:R-:W-:-:S03]  /*12860*/  IMAD.WIDE.U32 R4, R3, UR4, RZ ;  /* 0x0000000403047c25 */ /* 0x000fc6000f8e00ff */
[----:B------:R-:W-:Y:S01]  /*12870*/  LOP3.LUT P0, RZ, R0, 0x3ff, RZ, 0xc0, !PT ;  /* 0x000003ff00ff7812 */ /* 0x000fe2000780c0ff */
[----:B------:R-:W-:Y:S01]  /*12880*/  IMAD R2, R2, UR4, RZ ;  /* 0x0000000402027c24 */ /* 0x000fe2000f8e02ff */
[----:B------:R3:W-:Y:S03]  /*12890*/  STL.64 [R1+0x40], R4 ;  /* 0x0000400401007387 */ /* 0x0007e60000100a00 */
[----:B------:R-:W-:-:S04]  /*128a0*/  IMAD R2, R3, UR5, R2 ;  /* 0x0000000503027c24 */ /* 0x000fc8000f8e0202 */
[----:B------:R-:W-:-:S05]  /*128b0*/  IMAD.IADD R0, R5, 0x1, R2 ;  /* 0x0000000105007824 */ /* 0x000fca00078e0202 */
[----:B------:R3:W-:Y:S01]  /*128c0*/  STL [R1+0x34], R0 ;  /* 0x0000340001007387 */ /* 0x0007e20000100800 */
[----:B------:R-:W-:Y:S05]  /*128d0*/  @!P0 BRA `(.L_x_1483) ;  /* 0x0000000000408947 */ /* 0x000fea0003800000 */
[----:B------:R-:W-:Y:S01]  /*128e0*/  MOV R2, 0x0 ;  /* 0x0000000000027802 */ /* 0x000fe20000000f00 */
[----:B------:R-:W-:Y:S01]  /*128f0*/  ULDC.64 UR6, c[0x4][0x118] ;  /* 0x0100460000067ab9 */ /* 0x000fe20000000a00 */
[----:B------:R-:W-:Y:S01]  /*12900*/  ULDC.64 UR8, c[0x4][0x120] ;  /* 0x0100480000087ab9 */ /* 0x000fe20000000a00 */
[----:B------:R-:W-:Y:S01]  /*12910*/  ULDC.64 UR4, c[0x4][0x88] ;  /* 0x0100220000047ab9 */ /* 0x000fe20000000a00 */
[----:B---3--:R-:W-:Y:S02]  /*12920*/  IMAD.U32 R4, RZ, RZ, UR6 ;  /* 0x00000006ff047e24 */ /* 0x008fe4000f8e00ff */
        /* <DEDUP_REMOVED lines=11> */
.L_x_1483:
[----:B------:R-:W-:Y:S05]  /*129e0*/  BSYNC B6 ;  /* 0x0000000000067941 */ /* 0x000fea0003800000 */
.L_x_1482:
[----:B---3--:R-:W3:Y:S01]  /*129f0*/  LDL.LU R0, [R1+0x34] ;  /* 0x0000340001007983 */ /* 0x008ee20000300800 */
[----:B--2---:R-:W2:Y:S01]  /*12a00*/  LDC R7, c[0x0][0x448] ;  /* 0x00011200ff077b82 */ /* 0x004ea20000000800 */
[----:B------:R-:W-:Y:S01]  /*12a10*/  ULDC.64 UR4, c[0x0][0x2d8] ;  /* 0x0000b60000047ab9 */ /* 0x000fe20000000a00 */
[----:B------:R-:W-:Y:S01]  /*12a20*/  ULDC.64 UR6, c[0x0][0x280] ;  /* 0x0000a00000067ab9 */ /* 0x000fe20000000a00 */
[----:B------:R-:W3:Y:S04]  /*12a30*/  LDL.LU.64 R2, [R1+0x40] ;  /* 0x0000400001027983 */ /* 0x000ee80000300a00 */
[----:B01----:R-:W4:Y:S01]  /*12a40*/  LDL R9, [R1+0x2c] ;  /* 0x00002c0001097983 */ /* 0x003f220000100800 */
[----:B------:R-:W0:Y:S01]  /*12a50*/  S2R R5, SR_TID.X ;  /* 0x0000000000057919 */ /* 0x000e220000002100 */
[----:B------:R-:W1:Y:S01]  /*12a60*/  S2R R6, SR_TID.X ;  /* 0x0000000000067919 */ /* 0x000e620000002100 */
[----:B------:R-:W1:Y:S01]  /*12a70*/  S2R R10, SR_TID.X ;  /* 0x00000000000a7919 */ /* 0x000e620000002100 */
[----:B0-----:R-:W-:-:S04]  /*12a80*/  LOP3.LUT R5, R5, 0x7f, RZ, 0xc0, !PT ;  /* 0x0000007f05057812 */ /* 0x001fc800078ec0ff */
[----:B------:R-:W-:Y:S01]  /*12a90*/  SHF.R.U32.HI R5, RZ, 0x3, R5 ;  /* 0x00000003ff057819 */ /* 0x000fe20000011605 */
[----:B-1----:R-:W-:-:S05]  /*12aa0*/  IMAD.SHL.U32 R8, R6, 0x10, RZ ;  /* 0x0000001006087824 */ /* 0x002fca00078e00ff */
[----:B------:R-:W-:Y:S01]  /*12ab0*/  LOP3.LUT R8, R5, 0x70, R8, 0xf8, !PT ;  /* 0x0000007005087812 */ /* 0x000fe200078ef808 */
[----:B------:R-:W-:-:S05]  /*12ac0*/  IMAD.SHL.U32 R10, R10, 0x8, RZ ;  /* 0x000000080a0a7824 */ /* 0x000fca00078e00ff */
[----:B------:R-:W-:-:S04]  /*12ad0*/  LOP3.LUT R10, R10, 0x38, RZ, 0xc0, !PT ;  /* 0x000000380a0a7812 */ /* 0x000fc800078ec0ff */
[C---:B------:R-:W-:Y:S02]  /*12ae0*/  LOP3.LUT R11, R10.reuse, 0x40, RZ, 0xfc, !PT ;  /* 0x000000400a0b7812 */ /* 0x040fe400078efcff */
[----:B------:R-:W-:Y:S01]  /*12af0*/  LOP3.LUT R10, R10, 0x80, RZ, 0xfc, !PT ;  /* 0x000000800a0a7812 */ /* 0x000fe200078efcff */
[----:B---3--:R-:W-:Y:S01]  /*12b00*/  IMAD.MOV.U32 R3, RZ, RZ, R0 ;  /* 0x000000ffff037224 */ /* 0x008fe200078e0000 */
[----:B------:R-:W-:-:S05]  /*12b10*/  SHF.R.S32.HI R0, RZ, 0x1f, R18 ;  /* 0x0000001fff007819 */ /* 0x000fca0000011412 */
[----:B------:R-:W-:Y:S02]  /*12b20*/  IMAD R0, R0, UR4, RZ ;  /* 0x0000000400007c24 */ /* 0x000fe4000f8e02ff */
[----:B------:R-:W-:-:S04]  /*12b30*/  IMAD.WIDE.U32 R2, R18, UR4, R2 ;  /* 0x0000000412027c25 */ /* 0x000fc8000f8e0002 */
[----:B------:R-:W-:Y:S01]  /*12b40*/  IMAD R0, R18, UR5, R0 ;  /* 0x0000000512007c24 */ /* 0x000fe2000f8e0200 */
[----:B------:R-:W-:Y:S02]  /*12b50*/  ULDC.64 UR4, c[0x0][0xa00] ;  /* 0x0002800000047ab9 */ /* 0x000fe40000000a00 */
[----:B------:R-:W-:Y:S01]  /*12b60*/  ISETP.NE.U32.AND P0, PT, RZ, UR4, PT ;  /* 0x00000004ff007c0c */ /* 0x000fe2000bf05070 */
[----:B------:R-:W-:Y:S01]  /*12b70*/  IMAD.IADD R3, R3, 0x1, R0 ;  /* 0x0000000103037824 */ /* 0x000fe200078e0200 */
[----:B------:R-:W-:Y:S02]  /*12b80*/  SHF.R.S32.HI R0, RZ, 0x1f, R19 ;  /* 0x0000001fff007819 */ /* 0x000fe40000011413 */
[----:B------:R-:W-:Y:S01]  /*12b90*/  ISETP.NE.AND.EX P0, PT, RZ, UR5, PT, P0 ;  /* 0x00000005ff007c0c */ /* 0x000fe2000bf05300 */
[----:B------:R-:W-:-:S03]  /*12ba0*/  ULDC.64 UR4, c[0x0][0x2e0] ;  /* 0x0000b80000047ab9 */ /* 0x000fc60000000a00 */
[----:B------:R-:W-:Y:S02]  /*12bb0*/  SEL R4, R0, RZ, !P0 ;  /* 0x000000ff00047207 */ /* 0x000fe40004000000 */
[----:B------:R-:W-:Y:S02]  /*12bc0*/  SEL R0, R19, RZ, !P0 ;  /* 0x000000ff13007207 */ /* 0x000fe40004000000 */
[----:B--2---:R-:W-:Y:S01]  /*12bd0*/  ISETP.NE.AND P0, PT, R7, 0x1, PT ;  /* 0x000000010700780c */ /* 0x004fe20003f05270 */
[----:B------:R-:W-:-:S12]  /*12be0*/  IMAD R4, R4, UR4, RZ ;  /* 0x0000000404047c24 */ /* 0x000fd8000f8e02ff */
[----:B------:R-:W0:Y:S08]  /*12bf0*/  @P0 LDC R5, c[0x0][0x44c] ;  /* 0x00011300ff050b82 */ /* 0x000e300000000800 */
[----:B------:R-:W1:Y:S01]  /*12c00*/  @P0 LDC R6, c[0x0][0x450] ;  /* 0x00011400ff060b82 */ /* 0x000e620000000800 */
[----:B------:R-:W-:-:S04]  /*12c10*/  IMAD.WIDE.U32 R2, R0, UR4, R2 ;  /* 0x0000000400027c25 */ /* 0x000fc8000f8e0002 */
[----:B------:R-:W-:Y:S01]  /*12c20*/  IMAD R0, R0, UR5, R4 ;  /* 0x0000000500007c24 */ /* 0x000fe2000f8e0204 */
[----:B------:R-:W-:-:S03]  /*12c30*/  ULDC.64 UR4, c[0x0][0x2d0] ;  /* 0x0000b40000047ab9 */ /* 0x000fc60000000a00 */
[----:B------:R-:W-:Y:S02]  /*12c40*/  IMAD.IADD R3, R3, 0x1, R0 ;  /* 0x0000000103037824 */ /* 0x000fe400078e0200 */
[----:B----4-:R-:W-:-:S04]  /*12c50*/  IMAD.IADD R0, R8, 0x1, R9 ;  /* 0x0000000108007824 */ /* 0x010fc800078e0209 */
[----:B0-----:R-:W-:-:S04]  /*12c60*/  @P0 IMAD.HI.U32 R5, R0, R5, RZ ;  /* 0x0000000500050227 */ /* 0x001fc800078e00ff */
[----:B------:R-:W-:Y:S01]  /*12c70*/  IMAD.MOV.U32 R4, RZ, RZ, R0 ;  /* 0x000000ffff047224 */ /* 0x000fe200078e0000 */
[----:B-1----:R-:W-:-:S05]  /*12c80*/  @P0 SHF.R.U32.HI R4, RZ, R6, R5 ;  /* 0x00000006ff040219 */ /* 0x002fca0000011605 */
[----:B------:R-:W-:-:S04]  /*12c90*/  IMAD.MOV R5, RZ, RZ, -R4 ;  /* 0x000000ffff057224 */ /* 0x000fc800078e0a04 */
[----:B------:R-:W-:Y:S01]  /*12ca0*/  IMAD R0, R7, R5, R0 ;  /* 0x0000000507007224 */ /* 0x000fe200078e0200 */
[----:B------:R-:W-:Y:S01]  /*12cb0*/  SHF.R.S32.HI R5, RZ, 0x1f, R4 ;  /* 0x0000001fff057819 */ /* 0x000fe20000011404 */
        /* <DEDUP_REMOVED lines=9> */
[----:B------:R-:W-:Y:S02]  /*12d50*/  ISETP.GE.AND P0, PT, R10, UR4, PT ;  /* 0x000000040a007c0c */ /* 0x000fe4000bf06270 */
[----:B------:R0:W5:Y:S01]  /*12d60*/  LDL R10, [R1+0x20] ;  /* 0x00002000010a7983 */ /* 0x0001620000100800 */
[----:B------:R-:W1:Y:S01]  /*12d70*/  S2R R5, SR_TID.X ;  /* 0x0000000000057919 */ /* 0x000e620000002100 */
[----:B------:R-:W-:Y:S01]  /*12d80*/  IMAD R0, R0, UR5, R4 ;  /* 0x0000000500007c24 */ /* 0x000fe2000f8e0204 */
[----:B------:R-:W-:-:S03]  /*12d90*/  LEA R4, P3, R2, UR6, 0x1 ;  /* 0x0000000602047c11 */ /* 0x000fc6000f8608ff */
[----:B------:R-:W-:Y:S01]  /*12da0*/  IMAD.IADD R0, R3, 0x1, R0 ;  /* 0x0000000103007824 */ /* 0x000fe200078e0200 */
[----:B------:R-:W-:-:S04]  /*12db0*/  ISETP.GE.AND P1, PT, R11, UR4, PT ;  /* 0x000000040b007c0c */ /* 0x000fc8000bf26270 */
[----:B------:R-:W-:Y:S01]  /*12dc0*/  LEA.HI.X R3, R2, UR7, R0, 0x1, P3 ;  /* 0x0000000702037c11 */ /* 0x000fe200098f0c00 */
[----:B-1----:R-:W-:-:S05]  /*12dd0*/  IMAD.SHL.U32 R8, R5, 0x8, RZ ;  /* 0x0000000805087824 */ /* 0x002fca00078e00ff */
[----:B------:R-:W-:-:S04]  /*12de0*/  LOP3.LUT R8, R8, 0x38, RZ, 0xc0, !PT ;  /* 0x0000003808087812 */ /* 0x000fc800078ec0ff */
[----:B------:R-:W-:Y:S01]  /*12df0*/  ISETP.GE.AND P2, PT, R8, UR4, PT ;  /* 0x0000000408007c0c */ /* 0x000fe2000bf46270 */
[----:B------:R-:W-:-:S03]  /*12e00*/  UMOV UR4, 0xffffffff ;  /* 0xffffffff00047882 */ /* 0x000fc60000000000 */
[----:B0-----:R-:W-:Y:S09]  /*12e10*/  BRA.DIV UR4, `(.L_x_1484) ;  /* 0x0000004604787947 */ /* 0x001ff2000b800000 */
[----:B------:R-:W0:Y:S01]  /*12e20*/  S2R R5, SR_TID.X ;  /* 0x0000000000057919 */ /* 0x000e220000002100 */
[----:B------:R-:W2:Y:S01]  /*12e30*/  LDL.LU R8, [R1+0x2c] ;  /* 0x00002c0001087983 */ /* 0x000ea20000300800 */
[----:B0-----:R-:W-:-:S04]  /*12e40*/  LOP3.LUT R5, R5, 0x7f, RZ, 0xc0, !PT ;  /* 0x0000007f05057812 */ /* 0x001fc800078ec0ff */
[----:B------:R-:W-:Y:S02]  /*12e50*/  SHF.R.U32.HI R6, RZ, 0x3, R5 ;  /* 0x00000003ff067819 */ /* 0x000fe40000011605 */
[----:B------:R-:W3:Y:S04]  /*12e60*/  LDL.LU R5, [R1+0x30] ;  /* 0x0000300001057983 */ /* 0x000ee80000300800 */
[----:B------:R-:W-:Y:S01]  /*12e70*/  SHFL.IDX PT, R9, R3, 0x1, 0x181f ;  /* 0x00381f0003097f89 */ /* 0x000fe200000e0000 */
[----:B------:R-:W-:Y:S01]  /*12e80*/  ULDC.64 UR4, c[0x0][0x208] ;  /* 0x0000820000047ab9 */ /* 0x000fe20000000a00 */
[----:B--2---:R-:W-:Y:S02]  /*12e90*/  IMAD.IADD R0, R6, 0x1, R8 ;  /* 0x0000000106007824 */ /* 0x004fe400078e0208 */
[----:B------:R-:W0:Y:S01]  /*12ea0*/  S2R R6, SR_TID.X ;  /* 0x0000000000067919 */ /* 0x000e220000002100 */
[----:B---3--:R-:W-:-:S02]  /*12eb0*/  IMAD R2, R5, R7, RZ ;  /* 0x0000000705027224 */ /* 0x008fc400078e02ff */
[----:B------:R-:W1:Y:S01]  /*12ec0*/  SHFL.IDX PT, R7, R4, RZ, 0x181f ;  /* 0x00181fff04077589 */ /* 0x000e6200000e0000 */
[----:B0-----:R-:W-:-:S03]  /*12ed0*/  IMAD.SHL.U32 R11, R6, 0x8, RZ ;  /* 0x00000008060b7824 */ /* 0x001fc600078e00ff */
[----:B------:R-:W0:Y:S01]  /*12ee0*/  SHFL.IDX PT, R6, R3, RZ, 0x181f ;  /* 0x00181fff03067589 */ /* 0x000e2200000e0000 */
[C---:B------:R-:W-:Y:S01]  /*12ef0*/  VIADD R5, R0.reuse, 0x10 ;  /* 0x0000001000057836 */ /* 0x040fe20000000000 */
[----:B------:R-:W-:-:S04]  /*12f00*/  ISETP.GE.AND P4, PT, R0, R2, PT ;  /* 0x000000020000720c */ /* 0x000fc80003f86270 */
[----:B------:R-:W-:Y:S02]  /*12f10*/  ISETP.GE.AND P3, PT, R5, R2, PT ;  /* 0x000000020500720c */ /* 0x000fe40003f66270 */
[----:B------:R-:W2:Y:S01]  /*12f20*/  SHFL.IDX PT, R5, R4, 0x1, 0x181f ;  /* 0x00381f0004057f89 */ /* 0x000ea200000e0000 */
[----:B------:R-:W-:-:S06]  /*12f30*/  LOP3.LUT R11, R11, 0x38, RZ, 0xc0, !PT ;  /* 0x000000380b0b7812 */ /* 0x000fcc00078ec0ff */
[----:B-1----:R-:W-:-:S05]  /*12f40*/  @!P4 LEA R7, P5, R11, R7, 0x1 ;  /* 0x000000070b07c211 */ /* 0x002fca00078a08ff */
[----:B0-----:R-:W-:-:S05]  /*12f50*/  @!P4 IMAD.X R6, RZ, RZ, R6, P5 ;  /* 0x000000ffff06c224 */ /* 0x001fca00028e0606 */
[----:B------:R-:W-:-:S04]  /*12f60*/  @!P4 LOP3.LUT R7, R7, R6, RZ, 0x3c, !PT ;  /* 0x000000060707c212 */ /* 0x000fc800078e3cff */
[----:B------:R-:W-:Y:S02]  /*12f70*/  @!P4 LOP3.LUT R6, R7, R6, RZ, 0x3c, !PT ;  /* 0x000000060706c212 */ /* 0x000fe400078e3cff */
[----:B--2---:R-:W-:Y:S02]  /*12f80*/  @!P3 LEA R8, P5, R11, R5, 0x1 ;  /* 0x000000050b08b211 */ /* 0x004fe400078a08ff */
[----:B------:R-:W-:-:S03]  /*12f90*/  @!P4 LOP3.LUT R7, R7, R6, RZ, 0x3c, !PT ;  /* 0x000000060707c212 */ /* 0x000fc600078e3cff */
[----:B------:R-:W-:Y:S02]  /*12fa0*/  @!P3 IMAD.X R5, RZ, RZ, R9, P5 ;  /* 0x000000ffff05b224 */ /* 0x000fe400028e0609 */
[----:B-----5:R-:W-:Y:S04]  /*12fb0*/  @!P4 LDGSTS.E.BYPASS.LTC128B.128 [R10+0xc400], desc[UR4][R6.64], !P2 ;  /* 0x0c400000060acfae */ /* 0x020fe8000d101d44 */
[----:B------:R-:W-:Y:S04]  /*12fc0*/  @!P4 LDGSTS.E.BYPASS.LTC128B.128 [R10+0x10400], desc[UR4][R6.64+0x80], !P1 ;  /* 0x10400080060acfae */ /* 0x000fe8000c901d44 */
[----:B------:R0:W-:Y:S02]  /*12fd0*/  @!P4 LDGSTS.E.BYPASS.LTC128B.128 [R10+0x14400], desc[UR4][R6.64+0x100], !P0 ;  /* 0x14400100060acfae */ /* 0x0001e4000c101d44 */
[----:B0-----:R-:W-:-:S02]  /*12fe0*/  @!P3 IMAD.MOV.U32 R6, RZ, RZ, R8 ;  /* 0x000000ffff06b224 */ /* 0x001fc400078e0008 */
[----:B------:R-:W-:Y:S02]  /*12ff0*/  @!P3 IMAD.MOV.U32 R7, RZ, RZ, R5 ;  /* 0x000000ffff07b224 */ /* 0x000fe400078e0005 */
[----:B------:R-:W-:-:S03]  /*13000*/  VIADD R5, R0, 0x20 ;  /* 0x0000002000057836 */ /* 0x000fc60000000000 */
[----:B------:R-:W-:Y:S04]  /*13010*/  @!P3 LDGSTS.E.BYPASS.LTC128B.128 [R10+0xcc00], desc[UR4][R6.64], !P2 ;  /* 0x0cc00000060abfae */ /* 0x000fe8000d101d44 */
[----:B------:R-:W-:Y:S04]  /*13020*/  @!P3 LDGSTS.E.BYPASS.LTC128B.128 [R10+0x10c00], desc[UR4][R6.64+0x80], !P1 ;  /* 0x10c00080060abfae */ /* 0x000fe8000c901d44 */
[----:B------:R0:W-:Y:S01]  /*13030*/  @!P3 LDGSTS.E.BYPASS.LTC128B.128 [R10+0x14c00], desc[UR4][R6.64+0x100], !P0 ;  /* 0x14c00100060abfae */ /* 0x0001e2000c101d44 */
[----:B------:R-:W-:-:S03]  /*13040*/  ISETP.GE.AND P3, PT, R5, R2, PT ;  /* 0x000000020500720c */ /* 0x000fc60003f66270 */
[----:B------:R-:W1:Y:S04]  /*13050*/  SHFL.IDX PT, R5, R4, 0x2, 0x181f ;  /* 0x00581f0004057f89 */ /* 0x000e6800000e0000 */
[----:B------:R-:W0:Y:S06]  /*13060*/  SHFL.IDX PT, R8, R3, 0x2, 0x181f ;  /* 0x00581f0003087f89 */ /* 0x000e2c00000e0000 */
        /* <DEDUP_REMOVED lines=43> */
[----:B-1----:R-:W1:Y:S01]  /*13320*/  SHFL.IDX PT, R6, R3, 0x6, 0x181f ;  /* 0x00d81f0003067f89 */ /* 0x002e6200000e0000 */
[----:B0-----:R-:W-:-:S03]  /*13330*/  @!P4 LEA R5, P3, R11, R5, 0x1 ;  /* 0x000000050b05c211 */ /* 0x001fc600078608ff */
[----:B------:R-:W0:Y:S04]  /*13340*/  SHFL.IDX PT, R3, R3, 0x7, 0x181f ;  /* 0x00f81f0003037f89 */ /* 0x000e2800000e0000 */
[----:B------:R-:W2:Y:S01]  /*13350*/  SHFL.IDX PT, R4, R4, 0x7, 0x181f ;  /* 0x00f81f0004047f89 */ /* 0x000ea200000e0000 */
[----:B-1----:R-:W-:-:S04]  /*13360*/  @!P4 IMAD.X R6, RZ, RZ, R6, P3 ;  /* 0x000000ffff06c224 */ /* 0x002fc800018e0606 */
[----:B------:R-:W-:Y:S02]  /*13370*/  @!P4 IMAD.MOV.U32 R7, RZ, RZ, R6 ;  /* 0x000000ffff07c224 */ /* 0x000fe400078e0006 */
[----:B------:R-:W-:-:S05]  /*13380*/  @!P4 IMAD.MOV.U32 R6, RZ, RZ, R5 ;  /* 0x000000ffff06c224 */ /* 0x000fca00078e0005 */
[----:B------:R1:W-:Y:S04]  /*13390*/  @!P4 LDGSTS.E.BYPASS.LTC128B.128 [R10+0xf400], desc[UR4][R6.64], !P2 ;  /* 0x0f400000060acfae */ /* 0x0003e8000d101d44 */
[----:B------:R1:W-:Y:S04]  /*133a0*/  @!P4 LDGSTS.E.BYPASS.LTC128B.128 [R10+0x13400], desc[UR4][R6.64+0x80], !P1 ;  /* 0x13400080060acfae */ /* 0x0003e8000c901d44 */
[----:B0-2---:R1:W-:Y:S02]  /*133b0*/  @!P4 LDGSTS.E.BYPASS.LTC128B.128 [R10+0x17400], desc[UR4][R6.64+0x100], !P0 ;  /* 0x17400100060acfae */ /* 0x0053e4000c101d44 */
.L_x_1603:
[----:B------:R-:W-:Y:S01]  /*133c0*/  VIADD R0, R0, 0x70 ;  /* 0x0000007000007836 */ /* 0x000fe20000000000 */
[----:B------:R-:W-:Y:S04]  /*133d0*/  BSSY B0, `(.L_x_1485) ;  /* 0x000000f000007945 */ /* 0x000fe80003800000 */
[----:B------:R-:W-:-:S13]  /*133e0*/  ISETP.GE.AND P3, PT, R0, R2, PT ;  /* 0x000000020000720c */ /* 0x000fda0003f66270 */
[----:B------:R-:W-:Y:S05]  /*133f0*/  @P3 BRA `(.L_x_1486) ;  /* 0x0000000000303947 */ /* 0x000fea0003800000 */
[----:B------:R-:W0:Y:S01]  /*13400*/  S2R R5, SR_TID.X ;  /* 0x0000000000057919 */ /* 0x000e220000002100 */
[----:B------:R-:W-:Y:S01]  /*13410*/  ULDC.64 UR4, c[0x0][0x208] ;  /* 0x0000820000047ab9 */ /* 0x000fe20000000a00 */
[----:B0-----:R-:W-:-:S05]  /*13420*/  IMAD.SHL.U32 R5, R5, 0x8, RZ ;  /* 0x0000000805057824 */ /* 0x001fca00078e00ff */
        /* <DEDUP_REMOVED lines=9> */
.L_x_1486:
[----:B------:R-:W-:Y:S05]  /*134c0*/  BSYNC B0 ;  /* 0x0000000000007941 */ /* 0x000fea0003800000 */
.L_x_1485:
[----:B01----:R-:W2:Y:S01]  /*134d0*/  LDL R10, [R1] ;  /* 0x00000000010a7983 */ /* 0x003ea20000100800 */
[----:B------:R-:W-:Y:S01]  /*134e0*/  PLOP3.LUT P0, PT, PT, PT, PT, 0x80, 0x0 ;  /* 0x000000000000781c */ /* 0x000fe20003f0f070 */
[----:B------:R-:W-:Y:S01]  /*134f0*/  NOP ;  /* 0x0000000000007918 */ /* 0x000fe20000000000 */
[----:B--2---:R-:W-:-:S11]  /*13500*/  VIADD R10, R10, 0x2a800 ;  /* 0x0002a8000a0a7836 */ /* 0x004fd60000000000 */
.L_x_1487:
[----:B------:R-:W2:Y:S01]  /*13510*/  LDL R2, [R1] ;  /* 0x0000000001027983 */ /* 0x000ea20000100800 */
        /* <DEDUP_REMOVED lines=18> */
.L_x_1604:
[----:B------:R-:W-:Y:S05]  /*13640*/  BSYNC B0 ;  /* 0x0000000000007941 */ /* 0x000fea0003800000 */
.L_x_1488:
[----:B------:R-:W2:Y:S04]  /*13650*/  LDL R3, [R1+0x28] ;  /* 0x0000280001037983 */ /* 0x000ea80000100800 */
[----:B0-----:R-:W3:Y:S01]  /*13660*/  LDL R2, [R1+0x24] ;  /* 0x0000240001027983 */ /* 0x001ee20000100800 */
[----:B------:R-:W-:Y:S01]  /*13670*/  BSSY B0, `(.L_x_1490) ;  /* 0x0000223000007945 */ /* 0x000fe20003800000 */
[----:B--2---:R-:W-:-:S05]  /*13680*/  VIADD R0, R3, 0xfffffffe ;  /* 0xfffffffe03007836 */ /* 0x004fca0000000000 */
[----:B---3--:R-:W-:-:S13]  /*13690*/  ISETP.GE.AND P0, PT, R0, R2, PT ;  /* 0x000000020000720c */ /* 0x008fda0003f06270 */
[----:B------:R-:W-:Y:S05]  /*136a0*/  @!P0 BRA `(.L_x_1491) ;  /* 0x00000020007c8947 */ /* 0x000fea0003800000 */
[----:B------:R-:W-:Y:S01]  /*136b0*/  LOP3.LUT R8, RZ, R2, RZ, 0x33, !PT ;  /* 0x00000002ff087212 */ /* 0x000fe200078e33ff */
[----:B------:R-:W-:Y:S01]  /*136c0*/  IMAD.MOV R2, RZ, RZ, -R3 ;  /* 0x000000ffff027224 */ /* 0x000fe200078e0a03 */
[----:B------:R-:W-:Y:S04]  /*136d0*/  BSSY B2, `(.L_x_1492) ;  /* 0x00000b9000027945 */ /* 0x000fe80003800000 */
[----:B------:R-:W-:-:S05]  /*136e0*/  VIADDMNMX R8, R2, 0x1, R8, !PT ;  /* 0x0000000102087846 */ /* 0x000fca0007800108 */
[----:B------:R-:W-:-:S05]  /*136f0*/  IMAD.IADD R2, R3, 0x1, R8 ;  /* 0x0000000103027824 */ /* 0x000fca00078e0208 */
[----:B------:R-:W-:-:S04]  /*13700*/  LOP3.LUT R2, R2, 0x1, RZ, 0xc0, !PT ;  /* 0x0000000102027812 */ /* 0x000fc800078ec0ff */
[----:B------:R-:W-:-:S13]  /*13710*/  ISETP.NE.U32.AND P0, PT, R2, 0x1, PT ;  /* 0x000000010200780c */ /* 0x000fda0003f05070 */
[----:B------:R-:W-:Y:S05]  /*13720*/  @P0 BRA `(.L_x_1493) ;  /* 0x0000000800cc0947 */ /* 0x000fea0003800000 */
[----:B------:R-:W2:Y:S04]  /*13730*/  LDL R5, [R1+0x18] ;  /* 0x0000180001057983 */ /* 0x000ea80000100800 */
[----:B------:R-:W3:Y:S04]  /*13740*/  LDL R4, [R1+0x4] ;  /* 0x0000040001047983 */ /* 0x000ee80000100800 */
[----:B------:R-:W4:Y:S01]  /*13750*/  LDL R3, [R1+0x10] ;  /* 0x0000100001037983 */ /* 0x000f220000100800 */
[----:B------:R-:W-:Y:S01]  /*13760*/  BSSY B1, `(.L_x_1494) ;  /* 0x00000ab000017945 */ /* 0x000fe20003800000 */
[----:B--2---:R-:W-:Y:S01]  /*13770*/  LOP3.LUT P1, RZ, R5, 0x1, RZ, 0xc0, !PT ;  /* 0x0000000105ff7812 */ /* 0x004fe2000782c0ff */
[----:B---3--:R-:W-:-:S05]  /*13780*/  VIADD R7, R4, 0x1 ;  /* 0x0000000104077836 */ /* 0x008fca0000000000 */
[----:B------:R-:W-:-:S04]  /*13790*/  ISETP.NE.AND P0, PT, R7, 0x2, PT ;  /* 0x000000020700780c */ /* 0x000fc80003f05270 */
[----:B------:R-:W-:Y:S02]  /*137a0*/  SEL R9, RZ, 0x1, P0 ;  /* 0x00000001ff097807 */ /* 0x000fe40000000000 */
[----:B------:R-:W-:Y:S02]  /*137b0*/  SEL R7, R7, RZ, P0 ;  /* 0x000000ff07077207 */ /* 0x000fe40000000000 */
[----:B----4-:R-:W-:Y:S01]  /*137c0*/  LOP3.LUT R9, R3, R9, RZ, 0x3c, !PT ;  /* 0x0000000903097212 */ /* 0x010fe200078e3cff */
[----:B------:R-:W-:Y:S06]  /*137d0*/  @!P1 BRA `(.L_x_1495) ;  /* 0x00000008008c9947 */ /* 0x000fec0003800000 */
[----:B------:R-:W-:Y:S01]  /*137e0*/  ULDC.64 UR4, c[0x0][0x418] ;  /* 0x0001060000047ab9 */ /* 0x000fe20000000a00 */
[----:B------:R-:W-:Y:S01]  /*137f0*/  IMAD.MOV.U32 R4, RZ, RZ, R17 ;  /* 0x000000ffff047224 */ /* 0x000fe200078e0011 */
[----:B------:R-:W-:-:S04]  /*13800*/  ISETP.NE.U32.AND P0, PT, RZ, UR4, PT ;  /* 0x00000004ff007c0c */ /* 0x000fc8000bf05070 */
[----:B------:R-:W-:-:S13]  /*13810*/  ISETP.NE.AND.EX P0, PT, RZ, UR5, PT, P0 ;  /* 0x00000005ff007c0c */ /* 0x000fda000bf05300 */
[----:B------:R-:W-:Y:S05]  /*13820*/  @!P0 BRA `(.L_x_1496) ;  /* 0x0000000000508947 */ /* 0x000fea0003800000 */
[----:B------:R-:W2:Y:S01]  /*13830*/  LDL R11, [R1+0x1c] ;  /* 0x00001c00010b7983 */ /* 0x000ea20000100800 */
[----:B------:R-:W0:Y:S01]  /*13840*/  LDC R5, c[0x0][0x43c] ;  /* 0x00010f00ff057b82 */ /* 0x000e220000000800 */
[----:B------:R-:W-:Y:S02]  /*13850*/  ULDC.64 UR6, c[0x0][0x428] ;  /* 0x00010a0000067ab9 */ /* 0x000fe40000000a00 */
[----:B------:R-:W3:Y:S01]  /*13860*/  LDL R6, [R1+0xc] ;  /* 0x00000c0001067983 */ /* 0x000ee20000100800 */
        /* <DEDUP_REMOVED lines=16> */
.L_x_1496:
[----:B------:R-:W2:Y:S01]  /*13970*/  LDL R2, [R1] ;  /* 0x0000000001027983 */ /* 0x000ea20000100800 */
[----:B------:R-:W-:Y:S01]  /*13980*/  BSSY B3, `(.L_x_1497) ;  /* 0x0000005000037945 */ /* 0x000fe20003800000 */
[----:B--2---:R-:W-:Y:S01]  /*13990*/  IMAD R3, R7, 0x8, R2 ;  /* 0x0000000807037824 */ /* 0x004fe200078e0202 */
[----:B------:R-:W-:-:S04]  /*139a0*/  SHF.L.U32 R2, R9, 0x1f, RZ ;  /* 0x0000001f09027819 */ /* 0x000fc800000006ff */
[----:B------:R-:W1:Y:S02]  /*139b0*/  SYNCS.PHASECHK.TRANS64.TRYWAIT P0, [R3+URZ+0x2a840], R2 ;  /* 0x02a84002030075a7 */ /* 0x000e64000800017f */
[----:B-1----:R-:W-:Y:S05]  /*139c0*/  @!P0 BRA `(.L_x_1498) ;  /* 0x00000044009c8947 */ /* 0x002fea0003800000 */
.L_x_1605:
[----:B------:R-:W-:Y:S05]  /*139d0*/  BSYNC B3 ;  /* 0x0000000000037941 */ /* 0x000fea0003800000 */
.L_x_1497:
        /* <DEDUP_REMOVED lines=12> */
.L_x_1500:
[----:B------:R-:W-:Y:S05]  /*13aa0*/  BSYNC B3 ;  /* 0x0000000000037941 */ /* 0x000fea0003800000 */
.L_x_1499:
[----:B------:R-:W2:Y:S04]  /*13ab0*/  LDL R5, [R1] ;  /* 0x0000000001057983 */ /* 0x000ea80000100800 */
        /* <DEDUP_REMOVED lines=10> */
[----:B---3--:R-:W-:Y:S02]  /*13b60*/  IMAD R2, R0, 0x60, R2 ;  /* 0x0000006000027824 */ /* 0x008fe400078e0202 */
[----:B------:R-:W-:-:S08]  /*13b70*/  VIADD R5, R6, 0x18400 ;  /* 0x0001840006057836 */ /* 0x000fd00000000000 */
.L_x_1501:
        /* <DEDUP_REMOVED lines=16> */
.L_x_1502:
        /* <DEDUP_REMOVED lines=15> */
.L_x_1503:
        /* <DEDUP_REMOVED lines=17> */
.L_x_1606:
[----:B------:R-:W-:Y:S05]  /*13e80*/  BSYNC B3 ;  /* 0x0000000000037941 */ /* 0x000fea0003800000 */
.L_x_1504:
[----:B------:R1:W5:Y:S01]  /*13e90*/  LDL R15, [R1+0x4] ;  /* 0x00000400010f7983 */ /* 0x0003620000100800 */
[----:B------:R-:W-:Y:S01]  /*13ea0*/  BSSY B3, `(.L_x_1506) ;  /* 0x000000d000037945 */ /* 0x000fe20003800000 */
[----:B------:R-:W-:Y:S02]  /*13eb0*/  IMAD.MOV.U32 R12, RZ, RZ, 0x0 ;  /* 0x00000000ff0c7424 */ /* 0x000fe400078e00ff */
[----:B------:R-:W-:Y:S01]  /*13ec0*/  IMAD.MOV.U32 R13, RZ, RZ, 0x14f00000 ;  /* 0x14f00000ff0d7424 */ /* 0x000fe200078e00ff */
[----:B------:R-:W-:Y:S06]  /*13ed0*/  @P1 BRA `(.L_x_1507) ;  /* 0x0000000000241947 */ /* 0x000fec0003800000 */
[----:B------:R-:W2:Y:S01]  /*13ee0*/  LDL R6, [R1] ;  /* 0x0000000001067983 */ /* 0x000ea20000100800 */
[----:B------:R-:W3:Y:S01]  /*13ef0*/  S2R R5, SR_TID.X ;  /* 0x0000000000057919 */ /* 0x000ee20000002100 */
[----:B0-----:R-:W-:Y:S01]  /*13f00*/  IMAD.MOV.U32 R3, RZ, RZ, 0x6000 ;  /* 0x00006000ff037424 */ /* 0x001fe200078e00ff */
[----:B---3--:R-:W-:-:S04]  /*13f10*/  LOP3.LUT R5, R5, 0x1f, RZ, 0xc0, !PT ;  /* 0x0000001f05057812 */ /* 0x008fc800078ec0ff */
[----:B------:R-:W-:Y:S01]  /*13f20*/  ISETP.NE.AND P0, PT, R5, RZ, PT ;  /* 0x000000ff0500720c */ /* 0x000fe20003f05270 */
[----:B--2--5:R-:W-:-:S04]  /*13f30*/  IMAD R2, R15, 0x8, R6 ;  /* 0x000000080f027824 */ /* 0x024fc800078e0206 */
[----:B------:R2:W-:Y:S08]  /*13f40*/  SYNCS.ARRIVE.TRANS64 RZ, [R2+URZ+0x2a850], R3 ;  /* 0x02a8500302ff79a7 */ /* 0x0005f0000800003f */
[----:B------:R-:W-:Y:S05]  /*13f50*/  @!P0 BRA `(.L_x_1507) ;  /* 0x0000000000048947 */ /* 0x000fea0003800000 */
[----:B------:R-:W-:Y:S01]  /*13f60*/  BPT.TRAP 0x1 ;  /* 0x000000040000795c */ /* 0x000fe20000300000 */
.L_x_1507:
[----:B------:R-:W-:Y:S05]  /*13f70*/  BSYNC B3 ;  /* 0x0000000000037941 */ /* 0x000fea0003800000 */
.L_x_1506:
[----:B0-2---:R-:W2:Y:S04]  /*13f80*/  LDL R2, [R1] ;  /* 0x0000000001027983 */ /* 0x005ea80000100800 */
[----:B------:R-:W3:Y:S04]  /*13f90*/  LDL R6, [R1+0x14] ;  /* 0x0000140001067983 */ /* 0x000ee80000100800 */
[----:B------:R-:W3:Y:S01]  /*13fa0*/  LDL.LU R3, [R1+0x8] ;  /* 0x0000080001037983 */ /* 0x000ee20000300800 */
[----:B------:R-:W-:Y:S01]  /*13fb0*/  R2UR UR10, R11 ;  /* 0x000000000b0a72ca */ /* 0x000fe200000e0000 */
[----:B------:R-:W-:Y:S01]  /*13fc0*/  UIADD3 UR4, UP0, UR36, 0x470, URZ ;  /* 0x0000047024047890 */ /* 0x000fe2000ff1e03f */
[----:B------:R-:W-:-:S02]  /*13fd0*/  R2UR UR6, R12 ;  /* 0x000000000c0672ca */ /* 0x000fc400000e0000 */
[----:B------:R-:W-:Y:S01]  /*13fe0*/  R2UR UR7, R13 ;  /* 0x000000000d0772ca */ /* 0x000fe200000e0000 */
[----:B------:R-:W-:Y:S01]  /*13ff0*/  UIADD3.X UR5, URZ, UR37, URZ, UP0, !UPT ;  /* 0x000000253f057290 */ /* 0x000fe200087fe43f */
[----:B------:R-:W-:Y:S01]  /*14000*/  PLOP3.LUT P0, PT, PT, PT, PT, 0x80, 0x0 ;  /* 0x000000000000781c */ /* 0x000fe20003f0f070 */
[C-C-:B--2--5:R-:W-:Y:S02]  /*14010*/  IMAD R5, R15.reuse, 0x8, R2.reuse ;  /* 0x000000080f057824 */ /* 0x164fe400078e0202 */
[----:B------:R-:W-:Y:S02]  /*14020*/  IMAD R2, R15, 0x6000, R2 ;  /* 0x000060000f027824 */ /* 0x000fe400078e0202 */
[----:B------:R-:W-:Y:S02]  /*14030*/  VIADD R5, R5, 0x2a850 ;  /* 0x0002a85005057836 */ /* 0x000fe40000000000 */
[----:B---3--:R-:W-:Y:S02]  /*14040*/  IMAD R3, R3, 0x60, R6 ;  /* 0x0000006003037824 */ /* 0x008fe400078e0206 */
[----:B------:R-:W-:-:S07]  /*14050*/  VIADD R6, R2, 0x400 ;  /* 0x0000040002067836 */ /* 0x000fce0000000000 */
.L_x_1508:
        /* <DEDUP_REMOVED lines=15> */
.L_x_1509:
        /* <DEDUP_REMOVED lines=12> */
.L_x_1495:
[----:B------:R-:W-:Y:S05]  /*14210*/  BSYNC B1 ;  /* 0x0000000000017941 */ /* 0x000fea0003800000 */
.L_x_1494:
[----:B0-----:R-:W2:Y:S04]  /*14220*/  LDL R0, [R1+0x28] ;  /* 0x0000280001007983 */ /* 0x001ea80000100800 */
[----:B------:R0:W-:Y:S04]  /*14230*/  STL [R1+0x4], R7 ;  /* 0x0000040701007387 */ /* 0x0001e80000100800 */
[----:B------:R0:W-:Y:S02]  /*14240*/  STL [R1+0x10], R9 ;  /* 0x0000100901007387 */ /* 0x0001e40000100800 */
[----:B0-2---:R-:W-:-:S07]  /*14250*/  VIADD R0, R0, 0xfffffffd ;  /* 0xfffffffd00007836 */ /* 0x005fce0000000000 */
.L_x_1493:
[----:B------:R-:W-:Y:S05]  /*14260*/  BSYNC B2 ;  /* 0x0000000000027941 */ /* 0x000fea0003800000 */
.L_x_1492:
[----:B------:R-:W2:Y:S01]  /*14270*/  LDL.LU R2, [R1+0x28] ;  /* 0x0000280001027983 */ /* 0x000ea20000300800 */
[----:B------:R-:W-:Y:S01]  /*14280*/  VIADD R8, R8, 0xfffffffe ;  /* 0xfffffffe08087836 */ /* 0x000fe20000000000 */
[----:B--2---:R-:W-:-:S04]  /*14290*/  LOP3.LUT R2, RZ, R2, RZ, 0x33, !PT ;  /* 0x00000002ff027212 */ /* 0x004fc800078e33ff */
[----:B------:R-:W-:-:S13]  /*142a0*/  ISETP.NE.AND P0, PT, R8, R2, PT ;  /* 0x000000020800720c */ /* 0x000fda0003f05270 */
[----:B------:R-:W-:Y:S05]  /*142b0*/  @!P0 BRA `(.L_x_1491) ;  /* 0x0000001400788947 */ /* 0x000fea0003800000 */
[----:B------:R-:W-:-:S07]  /*142c0*/  IMAD.MOV.U32 R9, RZ, RZ, R17 ;  /* 0x000000ffff097224 */ /* 0x000fce00078e0011 */
.L_x_1542:
[----:B--2---:R-:W2:Y:S04]  /*142d0*/  LDL R4, [R1+0x18] ;  /* 0x0000180001047983 */ /* 0x004ea80000100800 */
[----:B---3--:R-:W3:Y:S04]  /*142e0*/  LDL R3, [R1+0x4] ;  /* 0x0000040001037983 */ /* 0x008ee80000100800 */
[----:B------:R-:W4:Y:S01]  /*142f0*/  LDL R2, [R1+0x10] ;  /* 0x0000100001027983 */ /* 0x000f220000100800 */
[----:B------:R-:W-:Y:S05]  /*14300*/  YIELD ;  /* 0x0000000000007946 */ /* 0x000fea0003800000 */
[----:B------:R-:W-:Y:S01]  /*14310*/  BSSY B1, `(.L_x_1510) ;  /* 0x00000a8000017945 */ /* 0x000fe20003800000 */
[----:B--2---:R-:W-:Y:S01]  /*14320*/  LOP3.LUT P1, RZ, R4, 0x1, RZ, 0xc0, !PT ;  /* 0x0000000104ff7812 */ /* 0x004fe2000782c0ff */
[----:B---3--:R-:W-:-:S05]  /*14330*/  VIADD R4, R3, 0x1 ;  /* 0x0000000103047836 */ /* 0x008fca0000000000 */
[----:B------:R-:W-:-:S04]  /*14340*/  ISETP.NE.AND P0, PT, R4, 0x2, PT ;  /* 0x000000020400780c */ /* 0x000fc80003f05270 */
[----:B------:R-:W-:Y:S02]  /*14350*/  SEL R5, RZ, 0x1, P0 ;  /* 0x00000001ff057807 */ /* 0x000fe40000000000 */
[----:B------:R-:W-:Y:S02]  /*14360*/  SEL R4, R4, RZ, P0 ;  /* 0x000000ff04047207 */ /* 0x000fe40000000000 */
[----:B----4-:R-:W-:Y:S01]  /*14370*/  LOP3.LUT R5, R2, R5, RZ, 0x3c, !PT ;  /* 0x0000000502057212 */ /* 0x010fe200078e3cff */
[----:B0-----:R-:W-:Y:S06]  /*14380*/  @!P1 BRA `(.L_x_1511) ;  /* 0x0000000800809947 */ /* 0x001fec0003800000 */
        /* <DEDUP_REMOVED lines=20> */
[----:B------:R-:W-:-:S04]  /*144d0*/  IMAD.WIDE.U32 R2, R11, UR6, R2 ;  /* 0x000000060b027c25 */ /* 0x000fc8000f8e0002 */
[----:B------:R-:W-:Y:S01]  /*144e0*/  IMAD.IADD R3, R6, 0x1, R3 ;  /* 0x0000000106037824 */ /* 0x000fe200078e0203 */
[----:B------:R-:W-:-:S04]  /*144f0*/  LEA R6, P0, R2, UR4, 0x2 ;  /* 0x0000000402067c11 */ /* 0x000fc8000f8010ff */
[----:B------:R-:W-:-:S05]  /*14500*/  LEA.HI.X R7, R2, UR5, R3, 0x2, P0 ;  /* 0x0000000502077c11 */ /* 0x000fca00080f1403 */
[----:B------:R0:W5:Y:S04]  /*14510*/  LDG.E R9, desc[UR8][R6.64] ;  /* 0x0000000806097981 */ /* 0x000168000c1e1900 */
.L_x_1512:
[----:B------:R-:W2:Y:S01]  /*14520*/  LDL R2, [R1] ;  /* 0x0000000001027983 */ /* 0x000ea20000100800 */
[----:B------:R-:W-:Y:S01]  /*14530*/  BSSY B2, `(.L_x_1513) ;  /* 0x0000005000027945 */ /* 0x000fe20003800000 */
[----:B--2---:R-:W-:Y:S01]  /*14540*/  IMAD R3, R4, 0x8, R2 ;  /* 0x0000000804037824 */ /* 0x004fe200078e0202 */
[----:B------:R-:W-:-:S04]  /*14550*/  SHF.L.U32 R2, R5, 0x1f, RZ ;  /* 0x0000001f05027819 */ /* 0x000fc800000006ff */
[----:B------:R-:W2:Y:S02]  /*14560*/  SYNCS.PHASECHK.TRANS64.TRYWAIT P0, [R3+URZ+0x2a840], R2 ;  /* 0x02a84002030075a7 */ /* 0x000ea4000800017f */
[----:B--2---:R-:W-:Y:S05]  /*14570*/  @!P0 BRA `(.L_x_1514) ;  /* 0x0000003800d88947 */ /* 0x004fea0003800000 */
.L_x_1607:
[----:B------:R-:W-:Y:S05]  /*14580*/  BSYNC B2 ;  /* 0x0000000000027941 */ /* 0x000fea0003800000 */
.L_x_1513:
[----:B0-----:R-:W0:Y:S01]  /*14590*/  S2R R6, SR_TID.X ;  /* 0x0000000000067919 */ /* 0x001e220000002100 */
        /* <DEDUP_REMOVED lines=11> */
.L_x_1516:
[----:B------:R-:W-:Y:S05]  /*14650*/  BSYNC B2 ;  /* 0x0000000000027941 */ /* 0x000fea0003800000 */
.L_x_1515:
[----:B------:R-:W3:Y:S04]  /*14660*/  LDL R6, [R1] ;  /* 0x0000000001067983 */ /* 0x000ee80000100800 */
[----:B--2---:R-:W2:Y:S01]  /*14670*/  LDL R2, [R1+0x14] ;  /* 0x0000140001027983 */ /* 0x004ea20000100800 */
        /* <DEDUP_REMOVED lines=8> */
[----:B---3--:R-:W-:-:S02]  /*14700*/  IMAD R6, R4, 0x9000, R6 ;  /* 0x0000900004067824 */ /* 0x008fc400078e0206 */
[----:B--2---:R-:W-:Y:S02]  /*14710*/  IMAD R2, R8, 0x60, R2 ;  /* 0x0000006008027824 */ /* 0x004fe400078e0202 */
[----:B------:R-:W-:-:S08]  /*14720*/  VIADD R7, R6, 0x18400 ;  /* 0x0001840006077836 */ /* 0x000fd00000000000 */
.L_x_1517:
        /* <DEDUP_REMOVED lines=16> */
.L_x_1518:
        /* <DEDUP_REMOVED lines=15> */
.L_x_1519:
        /* <DEDUP_REMOVED lines=17> */
.L_x_1608:
[----:B------:R-:W-:Y:S05]  /*14a30*/  BSYNC B2 ;  /* 0x0000000000027941 */ /* 0x000fea0003800000 */
.L_x_1520:
[----:B------:R-:W-:Y:S01]  /*14a40*/  BSSY B2, `(.L_x_1522) ;  /* 0x000000b000027945 */ /* 0x000fe20003800000 */
[----:B------:R-:W-:Y:S02]  /*14a50*/  IMAD.MOV.U32 R12, RZ, RZ, 0x0 ;  /* 0x00000000ff0c7424 */ /* 0x000fe400078e00ff */
[----:B------:R-:W-:Y:S01]  /*14a60*/  IMAD.MOV.U32 R13, RZ, RZ, 0x14f00000 ;  /* 0x14f00000ff0d7424 */ /* 0x000fe200078e00ff */
[----:B------:R-:W-:Y:S06]  /*14a70*/  @P1 BRA `(.L_x_1523) ;  /* 0x00000000001c1947 */ /* 0x000fec0003800000 */
[----:B------:R-:W2:Y:S01]  /*14a80*/  S2R R6, SR_TID.X ;  /* 0x0000000000067919 */ /* 0x000ea20000002100 */
[----:B0-----:R-:W-:-:S04]  /*14a90*/  IMAD.MOV.U32 R3, RZ, RZ, 0x6000 ;  /* 0x00006000ff037424 */ /* 0x001fc800078e00ff */
[----:B------:R3:W-:Y:S01]  /*14aa0*/  SYNCS.ARRIVE.TRANS64 RZ, [R2+URZ+0x50], R3 ;  /* 0x0000500302ff79a7 */ /* 0x0007e2000800003f */
[----:B--2---:R-:W-:-:S04]  /*14ab0*/  LOP3.LUT R6, R6, 0x1f, RZ, 0xc0, !PT ;  /* 0x0000001f06067812 */ /* 0x004fc800078ec0ff */
[----:B------:R-:W-:-:S13]  /*14ac0*/  ISETP.NE.AND P0, PT, R6, RZ, PT ;  /* 0x000000ff0600720c */ /* 0x000fda0003f05270 */
[----:B---3--:R-:W-:Y:S05]  /*14ad0*/  @!P0 BRA `(.L_x_1523) ;  /* 0x0000000000048947 */ /* 0x008fea0003800000 */
[----:B------:R-:W-:Y:S01]  /*14ae0*/  BPT.TRAP 0x1 ;  /* 0x000000040000795c */ /* 0x000fe20000300000 */
.L_x_1523:
[----:B------:R-:W-:Y:S05]  /*14af0*/  BSYNC B2 ;  /* 0x0000000000027941 */ /* 0x000fea0003800000 */
.L_x_1522:
[----:B------:R-:W2:Y:S04]  /*14b00*/  LDL R15, [R1] ;  /* 0x00000000010f7983 */ /* 0x000ea80000100800 */
[----:B0-----:R-:W2:Y:S04]  /*14b10*/  LDL.LU R3, [R1+0x4] ;  /* 0x0000040001037983 */ /* 0x001ea80000300800 */
[----:B------:R-:W3:Y:S04]  /*14b20*/  LDL R7, [R1+0x14] ;  /* 0x0000140001077983 */ /* 0x000ee80000100800 */
[----:B------:R-:W3:Y:S01]  /*14b30*/  LDL.LU R6, [R1+0x8] ;  /* 0x0000080001067983 */ /* 0x000ee20000300800 */
[----:B------:R-:W-:Y:S01]  /*14b40*/  R2UR UR10, R11 ;  /* 0x000000000b0a72ca */ /* 0x000fe200000e0000 */
[----:B------:R-:W-:Y:S01]  /*14b50*/  UIADD3 UR4, UP0, UR36, 0x470, URZ ;  /* 0x0000047024047890 */ /* 0x000fe2000ff1e03f */
[----:B------:R-:W-:Y:S01]  /*14b60*/  R2UR UR6, R12 ;  /* 0x000000000c0672ca */ /* 0x000fe200000e0000 */
[----:B------:R-:W-:Y:S01]  /*14b70*/  VIADD R2, R2, 0x50 ;  /* 0x0000005002027836 */ /* 0x000fe20000000000 */
[----:B------:R-:W-:Y:S01]  /*14b80*/  R2UR UR7, R13 ;  /* 0x000000000d0772ca */ /* 0x000fe200000e0000 */
[----:B------:R-:W-:Y:S01]  /*14b90*/  UIADD3.X UR5, URZ, UR37, URZ, UP0, !UPT ;  /* 0x000000253f057290 */ /* 0x000fe200087fe43f */
[----:B------:R-:W-:Y:S01]  /*14ba0*/  PLOP3.LUT P0, PT, PT, PT, PT, 0x80, 0x0 ;  /* 0x000000000000781c */ /* 0x000fe20003f0f070 */
[----:B--2---:R-:W-:-:S02]  /*14bb0*/  IMAD R3, R3, 0x6000, R15 ;  /* 0x0000600003037824 */ /* 0x004fc400078e020f */
[----:B---3--:R-:W-:Y:S02]  /*14bc0*/  IMAD R6, R6, 0x60, R7 ;  /* 0x0000006006067824 */ /* 0x008fe400078e0207 */
[----:B------:R-:W-:-:S08]  /*14bd0*/  VIADD R7, R3, 0x400 ;  /* 0x0000040003077836 */ /* 0x000fd00000000000 */
.L_x_1524:
        /* <DEDUP_REMOVED lines=15> */
.L_x_1525:
        /* <DEDUP_REMOVED lines=12> */
.L_x_1511:
[----:B------:R-:W-:Y:S05]  /*14d90*/  BSYNC B1 ;  /* 0x0000000000017941 */ /* 0x000fea0003800000 */
.L_x_1510:
[----:B------:R-:W2:Y:S01]  /*14da0*/  LDL R2, [R1+0x18] ;  /* 0x0000180001027983 */ /* 0x000ea20000100800 */
[----:B------:R-:W-:Y:S01]  /*14db0*/  VIADD R3, R4, 0x1 ;  /* 0x0000000104037836 */ /* 0x000fe20000000000 */
[----:B------:R-:W-:Y:S01]  /*14dc0*/  BSSY B1, `(.L_x_1526) ;  /* 0x00000a9000017945 */ /* 0x000fe20003800000 */
[----:B------:R-:W-:-:S03]  /*14dd0*/  VIADD R6, R0, 0xffffffff ;  /* 0xffffffff00067836 */ /* 0x000fc60000000000 */
[----:B------:R-:W-:-:S04]  /*14de0*/  ISETP.NE.AND P0, PT, R3, 0x2, PT ;  /* 0x000000020300780c */ /* 0x000fc80003f05270 */
[----:B------:R-:W-:Y:S02]  /*14df0*/  SEL R12, R3, RZ, P0 ;  /* 0x000000ff030c7207 */ /* 0x000fe40000000000 */
[----:B--2---:R-:W-:Y:S02]  /*14e00*/  LOP3.LUT P1, RZ, R2, 0x1, RZ, 0xc0, !PT ;  /* 0x0000000102ff7812 */ /* 0x004fe4000782c0ff */
[----:B------:R-:W-:-:S04]  /*14e10*/  SEL R2, RZ, 0x1, P0 ;  /* 0x00000001ff027807 */ /* 0x000fc80000000000 */
[----:B------:R-:W-:-:S05]  /*14e20*/  LOP3.LUT R11, R5, R2, RZ, 0x3c, !PT ;  /* 0x00000002050b7212 */ /* 0x000fca00078e3cff */
[----:B------:R2:W-:Y:S04]  /*14e30*/  STL [R1+0x10], R11 ;  /* 0x0000100b01007387 */ /* 0x0005e80000100800 */
[----:B------:R2:W-:Y:S01]  /*14e40*/  STL [R1+0x4], R12 ;  /* 0x0000040c01007387 */ /* 0x0005e20000100800 */
[----:B------:R-:W-:Y:S05]  /*14e50*/  @!P1 BRA `(.L_x_1527) ;  /* 0x00000008007c9947 */ /* 0x000fea0003800000 */
[----:B------:R-:W-:Y:S01]  /*14e60*/  ULDC.64 UR4, c[0x0][0x418] ;  /* 0x0001060000047ab9 */ /* 0x000fe20000000a00 */
[----:B------:R-:W-:Y:S01]  /*14e70*/  IMAD.MOV.U32 R7, RZ, RZ, R6 ;  /* 0x000000ffff077224 */ /* 0x000fe200078e0006 */
[----:B------:R-:W-:-:S04]  /*14e80*/  ISETP.NE.U32.AND P0, PT, RZ, UR4, PT ;  /* 0x00000004ff007c0c */ /* 0x000fc8000bf05070 */
[----:B------:R-:W-:-:S13]  /*14e90*/  ISETP.NE.AND.EX P0, PT, RZ, UR5, PT, P0 ;  /* 0x00000005ff007c0c */ /* 0x000fda000bf05300 */
[----:B------:R-:W-:Y:S05]  /*14ea0*/  @!P0 BRA `(.L_x_1528) ;  /* 0x0000000000508947 */ /* 0x000fea0003800000 */
[----:B------:R-:W3:Y:S01]  /*14eb0*/  LDL R14, [R1+0x1c] ;  /* 0x00001c00010e7983 */ /* 0x000ee20000100800 */
[----:B0-----:R-:W0:Y:S01]  /*14ec0*/  LDC R8, c[0x0][0x43c] ;  /* 0x00010f00ff087b82 */ /* 0x001e220000000800 */
[----:B------:R-:W-:Y:S02]  /*14ed0*/  ULDC.64 UR6, c[0x0][0x428] ;  /* 0x00010a0000067ab9 */ /* 0x000fe40000000a00 */
[----:B------:R-:W4:Y:S01]  /*14ee0*/  LDL R13, [R1+0xc] ;  /* 0x00000c00010d7983 */ /* 0x000f220000100800 */
        /* <DEDUP_REMOVED lines=9> */
[----:B---3--:R-:W-:-:S04]  /*14f80*/  IMAD R8, R14, UR6, RZ ;  /* 0x000000060e087c24 */ /* 0x008fc8000f8e02ff */
[C---:B----4-:R-:W-:Y:S02]  /*14f90*/  IMAD R8, R13.reuse, UR7, R8 ;  /* 0x000000070d087c24 */ /* 0x050fe4000f8e0208 */
[----:B------:R-:W-:-:S04]  /*14fa0*/  IMAD.WIDE.U32 R2, R13, UR6, R2 ;  /* 0x000000060d027c25 */ /* 0x000fc8000f8e0002 */
[----:B------:R-:W-:Y:S01]  /*14fb0*/  IMAD.IADD R3, R8, 0x1, R3 ;  /* 0x0000000108037824 */ /* 0x000fe200078e0203 */
[----:B------:R-:W-:-:S04]  /*14fc0*/  LEA R8, P0, R2, UR4, 0x2 ;  /* 0x0000000402087c11 */ /* 0x000fc8000f8010ff */
[----:B------:R-:W-:-:S06]  /*14fd0*/  LEA.HI.X R9, R2, UR5, R3, 0x2, P0 ;  /* 0x0000000502097c11 */ /* 0x000fcc00080f1403 */
[----:B------:R3:W5:Y:S03]  /*14fe0*/  LDG.E R9, desc[UR8][R8.64] ;  /* 0x0000000808097981 */ /* 0x000766000c1e1900 */
.L_x_1528:
[----:B------:R-:W4:Y:S01]  /*14ff0*/  LDL R2, [R1] ;  /* 0x0000000001027983 */ /* 0x000f220000100800 */
[----:B------:R-:W-:Y:S01]  /*15000*/  SHF.L.U32 R3, R11, 0x1f, RZ ;  /* 0x0000001f0b037819 */ /* 0x000fe200000006ff */
[----:B------:R-:W-:Y:S01]  /*15010*/  BSSY B2, `(.L_x_1529) ;  /* 0x0000004000027945 */ /* 0x000fe20003800000 */
[----:B----4-:R-:W-:-:S04]  /*15020*/  IMAD R2, R12, 0x8, R2 ;  /* 0x000000080c027824 */ /* 0x010fc800078e0202 */
[----:B------:R-:W4:Y:S02]  /*15030*/  SYNCS.PHASECHK.TRANS64.TRYWAIT P0, [R2+URZ+0x2a840], R3 ;  /* 0x02a84003020075a7 */ /* 0x000f24000800017f */
[----:B----4-:R-:W-:Y:S05]  /*15040*/  @!P0 BRA `(.L_x_1530) ;  /* 0x00000030004c8947 */ /* 0x010fea0003800000 */
.L_x_1609:
[----:B------:R-:W-:Y:S05]  /*15050*/  BSYNC B2 ;  /* 0x0000000000027941 */ /* 0x000fea0003800000 */
.L_x_1529:
[----:B0--3--:R-:W0:Y:S01]  /*15060*/  S2R R8, SR_TID.X ;  /* 0x0000000000087919 */ /* 0x009e220000002100 */
[----:B------:R-:W-:Y:S01]  /*15070*/  BSSY B2, `(.L_x_1531) ;  /* 0x000000b000027945 */ /* 0x000fe20003800000 */
[----:B0-----:R-:W-:-:S04]  /*15080*/  LOP3.LUT R8, R8, 0x7f, RZ, 0xc0, !PT ;  /* 0x0000007f08087812 */ /* 0x001fc800078ec0ff */
[----:B------:R-:W-:-:S13]  /*15090*/  ISETP.NE.AND P1, PT, R8, RZ, PT ;  /* 0x000000ff0800720c */ /* 0x000fda0003f25270 */
[----:B------:R-:W-:Y:S05]  /*150a0*/  @P1 BRA `(.L_x_1532) ;  /* 0x00000000001c1947 */ /* 0x000fea0003800000 */
[----:B------:R-:W0:Y:S01]  /*150b0*/  S2R R8, SR_TID.X ;  /* 0x0000000000087919 */ /* 0x000e220000002100 */
[----:B----4-:R-:W-:-:S04]  /*150c0*/  IMAD.MOV.U32 R3, RZ, RZ, 0x9000 ;  /* 0x00009000ff037424 */ /* 0x010fc800078e00ff */
[----:B------:R3:W-:Y:S01]  /*150d0*/  SYNCS.ARRIVE.TRANS64 RZ, [R2+URZ+0x2a830], R3 ;  /* 0x02a8300302ff79a7 */ /* 0x0007e2000800003f */
[----:B0-----:R-:W-:-:S04]  /*150e0*/  LOP3.LUT R8, R8, 0x1f, RZ, 0xc0, !PT ;  /* 0x0000001f08087812 */ /* 0x001fc800078ec0ff */
[----:B------:R-:W-:-:S13]  /*150f0*/  ISETP.NE.AND P0, PT, R8, RZ, PT ;  /* 0x000000ff0800720c */ /* 0x000fda0003f05270 */
[----:B---3--:R-:W-:Y:S05]  /*15100*/  @!P0 BRA `(.L_x_1532) ;  /* 0x0000000000048947 */ /* 0x008fea0003800000 */
[----:B------:R-:W-:Y:S01]  /*15110*/  BPT.TRAP 0x1 ;  /* 0x000000040000795c */ /* 0x000fe20000300000 */
.L_x_1532:
[----:B------:R-:W-:Y:S05]  /*15120*/  BSYNC B2 ;  /* 0x0000000000027941 */ /* 0x000fea0003800000 */
.L_x_1531:
[----:B------:R-:W3:Y:S04]  /*15130*/  LDL R8, [R1+0x4] ;  /* 0x0000040001087983 */ /* 0x000ee80000100800 */
[----:B--2---:R-:W2:Y:S04]  /*15140*/  LDL R11, [R1] ;  /* 0x00000000010b7983 */ /* 0x004ea80000100800 */
        /* <DEDUP_REMOVED lines=8> */
[C---:B---3--:R-:W-:Y:S02]  /*151d0*/  IMAD R3, R8.reuse, 0x8, R10 ;  /* 0x0000000808037824 */ /* 0x048fe400078e020a */
[----:B--2---:R-:W-:Y:S02]  /*151e0*/  IMAD R8, R8, 0x9000, R11 ;  /* 0x0000900008087824 */ /* 0x004fe400078e020b */
[----:B------:R-:W-:-:S02]  /*151f0*/  VIADD R3, R3, 0x30 ;  /* 0x0000003003037836 */ /* 0x000fc40000000000 */
[----:B----4-:R-:W-:Y:S02]  /*15200*/  IMAD R2, R7, 0x60, R2 ;  /* 0x0000006007027824 */ /* 0x010fe400078e0202 */
[----:B------:R-:W-:-:S07]  /*15210*/  VIADD R11, R8, 0x18400 ;  /* 0x00018400080b7836 */ /* 0x000fce0000000000 */
.L_x_1533:
        /* <DEDUP_REMOVED lines=16> */
.L_x_1534:
        /* <DEDUP_REMOVED lines=15> */
.L_x_1535:
        /* <DEDUP_REMOVED lines=15> */
.L_x_1610:
[----:B------:R-:W-:Y:S05]  /*15500*/  BSYNC B2 ;  /* 0x0000000000027941 */ /* 0x000fea0003800000 */
.L_x_1536:
[----:B------:R-:W-:Y:S01]  /*15510*/  BSSY B2, `(.L_x_1538) ;  /* 0x000000b000027945 */ /* 0x000fe20003800000 */
[----:B------:R-:W-:Y:S02]  /*15520*/  IMAD.MOV.U32 R12, RZ, RZ, 0x0 ;  /* 0x00000000ff0c7424 */ /* 0x000fe400078e00ff */
[----:B------:R-:W-:Y:S01]  /*15530*/  IMAD.MOV.U32 R13, RZ, RZ, 0x14f00000 ;  /* 0x14f00000ff0d7424 */ /* 0x000fe200078e00ff */
[----:B------:R-:W-:Y:S06]  /*15540*/  @P1 BRA `(.L_x_1539) ;  /* 0x00000000001c1947 */ /* 0x000fec0003800000 */
[----:B------:R-:W2:Y:S02]  /*15550*/  S2R R3, SR_TID.X ;  /* 0x0000000000037919 */ /* 0x000ea40000002100 */
[----:B--2---:R-:W-:Y:S01]  /*15560*/  LOP3.LUT R8, R3, 0x1f, RZ, 0xc0, !PT ;  /* 0x0000001f03087812 */ /* 0x004fe200078ec0ff */
[----:B------:R-:W-:-:S03]  /*15570*/  IMAD.MOV.U32 R3, RZ, RZ, 0x6000 ;  /* 0x00006000ff037424 */ /* 0x000fc600078e00ff */
[----:B------:R-:W-:Y:S01]  /*15580*/  ISETP.NE.AND P0, PT, R8, RZ, PT ;  /* 0x000000ff0800720c */ /* 0x000fe20003f05270 */
[----:B------:R2:W-:-:S12]  /*15590*/  SYNCS.ARRIVE.TRANS64 RZ, [R2+URZ+0x50], R3 ;  /* 0x0000500302ff79a7 */ /* 0x0005d8000800003f */
[----:B--2---:R-:W-:Y:S05]  /*155a0*/  @!P0 BRA `(.L_x_1539) ;  /* 0x0000000000048947 */ /* 0x004fea0003800000 */
[----:B------:R-:W-:Y:S01]  /*155b0*/  BPT.TRAP 0x1 ;  /* 0x000000040000795c */ /* 0x000fe20000300000 */
.L_x_1539:
[----:B------:R-:W-:Y:S05]  /*155c0*/  BSYNC B2 ;  /* 0x0000000000027941 */ /* 0x000fea0003800000 */
.L_x_1538:
[----:B------:R-:W2:Y:S04]  /*155d0*/  LDL R8, [R1] ;  /* 0x0000000001087983 */ /* 0x000ea80000100800 */
[----:B0-----:R-:W3:Y:S04]  /*155e0*/  LDL R5, [R1+0x14] ;  /* 0x0000140001057983 */ /* 0x001ee80000100800 */
        /* <DEDUP_REMOVED lines=11> */
.L_x_1540:
        /* <DEDUP_REMOVED lines=15> */
.L_x_1541:
        /* <DEDUP_REMOVED lines=12> */
.L_x_1527:
[----:B------:R-:W-:Y:S05]  /*15850*/  BSYNC B1 ;  /* 0x0000000000017941 */ /* 0x000fea0003800000 */
.L_x_1526:
[----:B------:R-:W4:Y:S01]  /*15860*/  LDL R2, [R1+0x24] ;  /* 0x0000240001027983 */ /* 0x000f220000100800 */
[----:B------:R-:W-:Y:S01]  /*15870*/  VIADD R0, R0, 0xfffffffe ;  /* 0xfffffffe00007836 */ /* 0x000fe20000000000 */
[----:B----4-:R-:W-:-:S13]  /*15880*/  ISETP.GT.AND P0, PT, R6, R2, PT ;  /* 0x000000020600720c */ /* 0x010fda0003f04270 */
[----:B------:R-:W-:Y:S05]  /*15890*/  @P0 BRA `(.L_x_1542) ;  /* 0xffffffe8008c0947 */ /* 0x000fea000383ffff */
.L_x_1491:
[----:B------:R-:W-:Y:S05]  /*158a0*/  BSYNC B0 ;  /* 0x0000000000007941 */ /* 0x000fea0003800000 */
.L_x_1490:
[----:B------:R-:W4:Y:S01]  /*158b0*/  S2R R2, SR_TID.X ;  /* 0x0000000000027919 */ /* 0x000f220000002100 */
[----:B------:R-:W-:Y:S01]  /*158c0*/  BSSY B0, `(.L_x_1543) ;  /* 0x0000011000007945 */ /* 0x000fe20003800000 */
[----:B----4-:R-:W-:-:S04]  /*158d0*/  LOP3.LUT R3, R2, 0x7f, RZ, 0xc0, !PT ;  /* 0x0000007f02037812 */ /* 0x010fc800078ec0ff */
[----:B------:R-:W-:-:S13]  /*158e0*/  ISETP.NE.AND P0, PT, R3, RZ, PT ;  /* 0x000000ff0300720c */ /* 0x000fda0003f05270 */
[----:B------:R-:W-:Y:S05]  /*158f0*/  @P0 BRA `(.L_x_1544) ;  /* 0x0000000000340947 */ /* 0x000fea0003800000 */
[----:B------:R-:W4:Y:S01]  /*15900*/  S2R R2, SR_LANEID ;  /* 0x0000000000027919 */ /* 0x000f220000000000 */
[----:B------:R-:W-:Y:S01]  /*15910*/  VOTEU.ANY UR4, UPT, PT ;  /* 0x0000000000047886 */ /* 0x000fe200038e0100 */
[----:B------:R-:W5:Y:S01]  /*15920*/  LDC.64 R4, c[0x0][0xc60] ;  /* 0x00031800ff047b82 */ /* 0x000f620000000a00 */
[----:B------:R-:W4:Y:S01]  /*15930*/  FLO.U32 R0, UR4 ;  /* 0x0000000400007d00 */ /* 0x000f2200080e0000 */
[----:B------:R-:W-:Y:S01]  /*15940*/  ULDC.64 UR6, c[0x0][0x208] ;  /* 0x0000820000067ab9 */ /* 0x000fe20000000a00 */
[----:B----4-:R-:W-:-:S06]  /*15950*/  ISETP.EQ.U32.AND P0, PT, R0, R2, PT ;  /* 0x000000020000720c */ /* 0x010fcc0003f02070 */
[----:B------:R-:W5:Y:S07]  /*15960*/  POPC R2, UR4 ;  /* 0x0000000400027d09 */ /* 0x000f6e0008000000 */
[----:B-----5:R-:W4:Y:S04]  /*15970*/  @P0 ATOMG.E.ADD.STRONG.GPU PT, R2, desc[UR6][R4.64], R2 ;  /* 0x00000002040209a8 */ /* 0x020f2800081ee1c6 */
[----:B----4-:R4:W5:Y:S02]  /*15980*/  SHFL.IDX PT, R2, R2, R0, 0x1f ;  /* 0x00001f0002027589 */ /* 0x01096400000e0000 */
[----:B----4-:R-:W4:Y:S02]  /*15990*/  S2R R0, SR_LTMASK ;  /* 0x0000000000007919 */ /* 0x010f240000003900 */
[----:B----4-:R-:W-:-:S06]  /*159a0*/  LOP3.LUT R0, R0, UR4, RZ, 0xc0, !PT ;  /* 0x0000000400007c12 */ /* 0x010fcc000f8ec0ff */
[----:B------:R-:W5:Y:S02]  /*159b0*/  POPC R0, R0 ;  /* 0x0000000000007309 */ /* 0x000f640000000000 */
[----:B-----5:R-:W-:-:S07]  /*159c0*/  IADD3 R16, R2, UR38, R0 ;  /* 0x0000002602107c10 */ /* 0x020fce000fffe000 */
.L_x_1544:
[----:B------:R-:W-:Y:S05]  /*159d0*/  BSYNC B0 ;  /* 0x0000000000007941 */ /* 0x000fea0003800000 */
.L_x_1543:
[----:B------:R-:W4:Y:S01]  /*159e0*/  LDL R0, [R1+0x18] ;  /* 0x0000180001007983 */ /* 0x000f220000100800 */
[----:B------:R-:W-:Y:S01]  /*159f0*/  BSSY B0, `(.L_x_1545) ;  /* 0x000003e000007945 */ /* 0x000fe20003800000 */
[----:B----4-:R-:W-:-:S13]  /*15a00*/  LOP3.LUT P0, RZ, R0, 0x1, RZ, 0xc0, !PT ;  /* 0x0000000100ff7812 */ /* 0x010fda000780c0ff */
[----:B------:R-:W-:Y:S05]  /*15a10*/  @!P0 BRA `(.L_x_1546) ;  /* 0x0000000000ec8947 */ /* 0x000fea0003800000 */
[----:B------:R-:W4:Y:S04]  /*15a20*/  LDL R4, [R1] ;  /* 0x0000000001047983 */ /* 0x000f280000100800 */
[----:B------:R-:W4:Y:S04]  /*15a30*/  LDL R0, [R1+0x4] ;  /* 0x0000040001007983 */ /* 0x000f280000100800 */
[----:B------:R-:W5:Y:S01]  /*15a40*/  LDL R2, [R1+0x10] ;  /* 0x0000100001027983 */ /* 0x000f620000100800 */
[----:B------:R-:W-:Y:S01]  /*15a50*/  BSSY B1, `(.L_x_1547) ;  /* 0x0000006000017945 */ /* 0x000fe20003800000 */
[----:B------:R-:W-:Y:S01]  /*15a60*/  ISETP.NE.AND P1, PT, R3, RZ, PT ;  /* 0x000000ff0300720c */ /* 0x000fe20003f25270 */
[----:B----4-:R-:W-:Y:S01]  /*15a70*/  IMAD R0, R0, 0x8, R4 ;  /* 0x0000000800007824 */ /* 0x010fe200078e0204 */
[----:B-----5:R-:W-:-:S04]  /*15a80*/  SHF.L.U32 R2, R2, 0x1f, RZ ;  /* 0x0000001f02027819 */ /* 0x020fc800000006ff */
[----:B------:R-:W4:Y:S02]  /*15a90*/  SYNCS.PHASECHK.TRANS64.TRYWAIT P0, [R0+URZ+0x2a860], R2 ;  /* 0x02a86002000075a7 */ /* 0x000f24000800017f */
[----:B----4-:R-:W-:Y:S05]  /*15aa0*/  @!P0 BRA `(.L_x_1548) ;  /* 0x0000002400dc8947 */ /* 0x010fea0003800000 */
.L_x_1611:
[----:B------:R-:W-:Y:S05]  /*15ab0*/  BSYNC B1 ;  /* 0x0000000000017941 */ /* 0x000fea0003800000 */
.L_x_1547:
[----:B------:R-:W-:Y:S04]  /*15ac0*/  BSSY B1, `(.L_x_1549) ;  /* 0x0000009000017945 */ /* 0x000fe80003800000 */
[----:B------:R-:W-:Y:S05]  /*15ad0*/  @P1 BRA `(.L_x_1550) ;  /* 0x00000000001c1947 */ /* 0x000fea0003800000 */
[----:B------:R-:W5:Y:S01]  /*15ae0*/  S2R R3, SR_TID.X ;  /* 0x0000000000037919 */ /* 0x000f620000002100 */
[----:B----4-:R-:W-:-:S04]  /*15af0*/  IMAD.MOV.U32 R2, RZ, RZ, 0x6000 ;  /* 0x00006000ff027424 */ /* 0x010fc800078e00ff */
[----:B------:R4:W-:Y:S01]  /*15b00*/  SYNCS.ARRIVE.TRANS64 RZ, [R0+URZ+0x2a850], R2 ;  /* 0x02a8500200ff79a7 */ /* 0x0009e2000800003f */
[----:B-----5:R-:W-:-:S04]  /*15b10*/  LOP3.LUT R3, R3, 0x1f, RZ, 0xc0, !PT ;  /* 0x0000001f03037812 */ /* 0x020fc800078ec0ff */
[----:B------:R-:W-:-:S13]  /*15b20*/  ISETP.NE.AND P0, PT, R3, RZ, PT ;  /* 0x000000ff0300720c */ /* 0x000fda0003f05270 */
[----:B----4-:R-:W-:Y:S05]  /*15b30*/  @!P0 BRA `(.L_x_1550) ;  /* 0x0000000000048947 */ /* 0x010fea0003800000 */
[----:B------:R-:W-:Y:S01]  /*15b40*/  BPT.TRAP 0x1 ;  /* 0x000000040000795c */ /* 0x000fe20000300000 */
.L_x_1550:
[----:B------:R-:W-:Y:S05]  /*15b50*/  BSYNC B1 ;  /* 0x0000000000017941 */ /* 0x000fea0003800000 */
.L_x_1549:
[----:B------:R-:W5:Y:S04]  /*15b60*/  LDL.LU R5, [R1+0x14] ;  /* 0x0000140001057983 */ /* 0x000f680000300800 */
[----:B------:R-:W5:Y:S04]  /*15b70*/  LDL.LU R3, [R1+0x8] ;  /* 0x0000080001037983 */ /* 0x000f680000300800 */
[----:B------:R-:W2:Y:S04]  /*15b80*/  LDL R4, [R1] ;  /* 0x0000000001047983 */ /* 0x000ea80000100800 */
[----:B----4-:R-:W2:Y:S01]  /*15b90*/  LDL R2, [R1+0x4] ;  /* 0x0000040001027983 */ /* 0x010ea20000100800 */
[----:B------:R-:W-:Y:S01]  /*15ba0*/  UIADD3 UR4, UP0, UR36, 0x470, URZ ;  /* 0x0000047024047890 */ /* 0x000fe2000ff1e03f */
[----:B------:R-:W-:Y:S01]  /*15bb0*/  PLOP3.LUT P0, PT, PT, PT, PT, 0x80, 0x0 ;  /* 0x000000000000781c */ /* 0x000fe20003f0f070 */
[----:B------:R-:W-:Y:S01]  /*15bc0*/  VIADD R0, R0, 0x2a850 ;  /* 0x0002a85000007836 */ /* 0x000fe20000000000 */
[----:B------:R-:W-:Y:S01]  /*15bd0*/  UMOV UR6, 0x0 ;  /* 0x0000000000067882 */ /* 0x000fe20000000000 */
[----:B------:R-:W-:Y:S01]  /*15be0*/  UIADD3.X UR5, URZ, UR37, URZ, UP0, !UPT ;  /* 0x000000253f057290 */ /* 0x000fe200087fe43f */
[----:B------:R-:W-:Y:S01]  /*15bf0*/  UMOV UR7, 0x14f00000 ;  /* 0x14f0000000077882 */ /* 0x000fe20000000000 */
[----:B------:R-:W-:Y:S01]  /*15c00*/  UMOV UR10, URZ ;  /* 0x0000003f000a7c82 */ /* 0x000fe20008000000 */
[----:B-----5:R-:W-:-:S02]  /*15c10*/  IMAD R3, R3, 0x60, R5 ;  /* 0x0000006003037824 */ /* 0x020fc400078e0205 */
[----:B--2---:R-:W-:-:S04]  /*15c20*/  IMAD R2, R2, 0x6000, R4 ;  /* 0x0000600002027824 */ /* 0x004fc800078e0204 */
[----:B------:R-:W-:-:S07]  /*15c30*/  VIADD R4, R2, 0x400 ;  /* 0x0000040002047836 */ /* 0x000fce0000000000 */
.L_x_1551:
        /* <DEDUP_REMOVED lines=15> */
.L_x_1552:
        /* <DEDUP_REMOVED lines=9> */
[----:B----4-:R-:W-:Y:S05]  /*15dc0*/  @P0 BRA.U.ANY `(.L_x_1552) ;  /* 0xfffffffd00d80947 */ /* 0x010fea000393ffff */
.L_x_1546:
[----:B------:R-:W-:Y:S05]  /*15dd0*/  BSYNC B0 ;  /* 0x0000000000007941 */ /* 0x000fea0003800000 */
.L_x_1545:
[----:B------:R-:W4:Y:S04]  /*15de0*/  LDL.LU R5, [R1+0x4] ;  /* 0x0000040001057983 */ /* 0x000f280000300800 */
[----:B------:R-:W5:Y:S01]  /*15df0*/  LDL.LU R4, [R1+0x10] ;  /* 0x0000100001047983 */ /* 0x000f620000300800 */
[----:B----4-:R-:W-:-:S05]  /*15e00*/  VIADD R0, R5, 0x1 ;  /* 0x0000000105007836 */ /* 0x010fca0000000000 */
[----:B------:R-:W-:-:S04]  /*15e10*/  ISETP.NE.AND P0, PT, R0, 0x2, PT ;  /* 0x000000020000780c */ /* 0x000fc80003f05270 */
[----:B------:R-:W-:Y:S02]  /*15e20*/  SEL R2, RZ, 0x1, P0 ;  /* 0x00000001ff027807 */ /* 0x000fe40000000000 */
[----:B------:R-:W-:Y:S02]  /*15e30*/  SEL R0, R0, RZ, P0 ;  /* 0x000000ff00007207 */ /* 0x000fe40000000000 */
[----:B-----5:R-:W-:-:S03]  /*15e40*/  LOP3.LUT R4, R4, R2, RZ, 0x3c, !PT ;  /* 0x0000000204047212 */ /* 0x020fc600078e3cff */
[----:B------:R4:W-:Y:S04]  /*15e50*/  STL [R1+0x4], R0 ;  /* 0x0000040001007387 */ /* 0x0009e80000100800 */
[----:B------:R4:W-:Y:S02]  /*15e60*/  STL [R1+0x10], R4 ;  /* 0x0000100401007387 */ /* 0x0009e40000100800 */
.L_x_1470:
[----:B------:R-:W-:Y:S05]  /*15e70*/  BSYNC B7 ;  /* 0x0000000000077941 */ /* 0x000fea0003800000 */
.L_x_1468:
[----:B----4-:R-:W4:Y:S02]  /*15e80*/  LDL R0, [R1+0x18] ;  /* 0x0000180001007983 */ /* 0x010f240000100800 */
[----:B----4-:R-:W-:-:S13]  /*15e90*/  LOP3.LUT P0, RZ, R0, 0x2, RZ, 0xc0, !PT ;  /* 0x0000000200ff7812 */ /* 0x010fda000780c0ff */
[----:B------:R-:W-:Y:S05]  /*15ea0*/  @!P0 BRA `(.L_x_1553) ;  /* 0x0000000000288947 */ /* 0x000fea0003800000 */
[----:B------:R-:W-:Y:S05]  /*15eb0*/  WARPSYNC.ALL ;  /* 0x0000000000007948 */ /* 0x000fea0003800000 */
[----:B------:R-:W4:Y:S08]  /*15ec0*/  S2UR UR5, SR_CgaCtaId ;  /* 0x00000000000579c3 */ /* 0x000f300000008800 */
[----:B------:R-:W-:Y:S06]  /*15ed0*/  BAR.SYNC.DEFER_BLOCKING 0x5, 0x180 ;  /* 0x0146000000007b1d */ /* 0x000fec0000010000 */
[----:B------:R-:W-:-:S02]  /*15ee0*/  UMOV UR4, 0x400 ;  /* 0x0000040000047882 */ /* 0x000fc40000000000 */
[----:B----4-:R-:W-:-:S06]  /*15ef0*/  ULEA UR4, UR5, UR4, 0x18 ;  /* 0x0000000405047291 */ /* 0x010fcc000f8ec03f */
[----:B------:R-:W-:-:S05]  /*15f00*/  IMAD.U32 R0, RZ, RZ, UR4 ;  /* 0x00000004ff007e24 */ /* 0x000fca000f8e00ff */
[----:B------:R4:W0:Y:S04]  /*15f10*/  LDS.128 R16, [R0+0x2a8d0] ;  /* 0x02a8d00000107984 */ /* 0x0008280000000c00 */
[----:B------:R4:W-:Y:S01]  /*15f20*/  STL [R1], R0 ;  /* 0x0000000001007387 */ /* 0x0009e20000100800 */
[----:B------:R-:W-:Y:S06]  /*15f30*/  BAR.ARV 0x4, 0x180 ;  /* 0x0106000000007b1d */ /* 0x000fec0000002000 */
[----:B------:R-:W-:Y:S05]  /*15f40*/  BRA `(.L_x_1554) ;  /* 0x0000000800e47947 */ /* 0x000fea0003800000 */
.L_x_1553:
[----:B------:R-:W4:Y:S01]  /*15f50*/  S2R R0, SR_TID.X ;  /* 0x0000000000007919 */ /* 0x000f220000002100 */
[----:B------:R-:W-:Y:S01]  /*15f60*/  UMOV UR4, 0xffffffff ;  /* 0xffffffff00047882 */ /* 0x000fe20000000000 */
[----:B----4-:R-:W-:-:S04]  /*15f70*/  LOP3.LUT R6, R0, 0x1f, RZ, 0xc0, !PT ;  /* 0x0000001f00067812 */ /* 0x010fc800078ec0ff */
[----:B------:R-:W-:Y:S01]  /*15f80*/  ISETP.NE.AND P0, PT, R6, 0x1f, PT ;  /* 0x0000001f0600780c */ /* 0x000fe20003f05270 */
[----:B------:R-:W-:-:S12]  /*15f90*/  BRA.DIV UR4, `(.L_x_1555) ;  /* 0x0000002204b47947 */ /* 0x000fd8000b800000 */
[----:B------:R-:W-:Y:S01]  /*15fa0*/  IMAD.IADD R5, R19, 0x1, R6 ;  /* 0x0000000113057824 */ /* 0x000fe200078e0206 */
[----:B------:R-:W-:Y:S01]  /*15fb0*/  ULDC UR4, c[0x0][0xc3c] ;  /* 0x00030f0000047ab9 */ /* 0x000fe20000000800 */
[----:B------:R-:W-:-:S03]  /*15fc0*/  ULDC.64 UR6, c[0x0][0x208] ;  /* 0x0000820000067ab9 */ /* 0x000fc60000000a00 */
[----:B------:R-:W-:-:S13]  /*15fd0*/  ISETP.GE.OR P1, PT, R5, UR4, !P0 ;  /* 0x0000000405007c0c */ /* 0x000fda000c726670 */
[----:B------:R-:W4:Y:S02]  /*15fe0*/  @!P1 LDC.64 R2, c[0x0][0xc80] ;  /* 0x00032000ff029b82 */ /* 0x000f240000000a00 */
[----:B----4-:R-:W-:-:S06]  /*15ff0*/  @!P1 IMAD.WIDE R2, R5, 0x4, R2 ;  /* 0x0000000405029825 */ /* 0x010fcc00078e0202 */
[----:B------:R4:W5:Y:S01]  /*16000*/  @!P1 LDG.E R3, desc[UR6][R2.64] ;  /* 0x0000000602039981 */ /* 0x000962000c1e1900 */
[C---:B------:R-:W-:Y:S02]  /*16010*/  ISETP.GE.U32.AND P2, PT, R6.reuse, 0x2, PT ;  /* 0x000000020600780c */ /* 0x040fe40003f46070 */
[C---:B------:R-:W-:Y:S01]  /*16020*/  ISETP.GE.U32.AND P3, PT, R6.reuse, 0x4, PT ;  /* 0x000000040600780c */ /* 0x040fe20003f66070 */
[----:B------:R-:W-:Y:S01]  /*16030*/  SHFL.IDX PT, R0, R16, RZ, 0x1f ;  /* 0x00001fff10007589 */ /* 0x000fe200000e0000 */
[C---:B------:R-:W-:Y:S02]  /*16040*/  ISETP.GE.U32.AND P4, PT, R6.reuse, 0x8, PT ;  /* 0x000000080600780c */ /* 0x040fe40003f86070 */
[C---:B------:R-:W-:Y:S01]  /*16050*/  ISETP.GE.U32.AND P5, PT, R6.reuse, 0x10, PT ;  /* 0x000000100600780c */ /* 0x040fe20003fa6070 */
[----:B----4-:R-:W-:Y:S02]  /*16060*/  IMAD.MOV.U32 R2, RZ, RZ, RZ ;  /* 0x000000ffff027224 */ /* 0x010fe400078e00ff */
[----:B-----5:R-:W-:Y:S01]  /*16070*/  @!P1 IMAD.MOV.U32 R2, RZ, RZ, R3 ;  /* 0x000000ffff029224 */ /* 0x020fe200078e0003 */
[----:B------:R-:W-:-:S04]  /*16080*/  ISETP.NE.AND P1, PT, R6, RZ, PT ;  /* 0x000000ff0600720c */ /* 0x000fc80003f25270 */
[----:B------:R-:W4:Y:S02]  /*16090*/  SHFL.UP PT, R14, R2, 0x1, RZ ;  /* 0x04200000020e7989 */ /* 0x000f2400000e00ff */
[----:B----4-:R-:W-:-:S05]  /*160a0*/  SEL R5, R14, RZ, P1 ;  /* 0x000000ff0e057207 */ /* 0x010fca0000800000 */
[----:B------:R-:W-:Y:S02]  /*160b0*/  IMAD.IADD R3, R2, 0x1, R5 ;  /* 0x0000000102037824 */ /* 0x000fe400078e0205 */
[----:B------:R-:W-:Y:S04]  /*160c0*/  SHFL.IDX PT, R5, R16, 0x1, 0x1f ;  /* 0x00201f0010057f89 */ /* 0x000fe800000e0000 */
[----:B------:R-:W4:Y:S02]  /*160d0*/  SHFL.UP PT, R4, R3, 0x2, RZ ;  /* 0x0440000003047989 */ /* 0x000f2400000e00ff */
[----:B----4-:R-:W-:-:S05]  /*160e0*/  SEL R4, R4, RZ, P2 ;  /* 0x000000ff04047207 */ /* 0x010fca0001000000 */
[----:B------:R-:W-:-:S05]  /*160f0*/  IMAD.IADD R3, R3, 0x1, R4 ;  /* 0x0000000103037824 */ /* 0x000fca00078e0204 */
        /* <DEDUP_REMOVED lines=9> */
[----:B------:R4:W0:Y:S02]  /*16190*/  SHFL.IDX PT, R16, R3, 0x1f, 0x1f ;  /* 0x03e01f0003107f89 */ /* 0x00082400000e0000 */
.L_x_1621:
[----:B------:R-:W-:Y:S02]  /*161a0*/  ULDC UR4, c[0x0][0xc38] ;  /* 0x00030e0000047ab9 */ /* 0x000fe40000000800 */
[----:B------:R-:W-:-:S04]  /*161b0*/  IMAD.U32 R4, RZ, RZ, UR4 ;  /* 0x00000004ff047e24 */ /* 0x000fc8000f8e00ff */
[----:B0-----:R-:W-:-:S04]  /*161c0*/  IMAD R16, R16, R4, RZ ;  /* 0x0000000410107224 */ /* 0x001fc800078e02ff */
[----:B------:R-:W-:-:S05]  /*161d0*/  IMAD.IADD R5, R5, 0x1, R16 ;  /* 0x0000000105057824 */ /* 0x000fca00078e0210 */
[----:B------:R-:W-:-:S13]  /*161e0*/  ISETP.GT.AND P6, PT, R5, R0, PT ;  /* 0x000000000500720c */ /* 0x000fda0003fc4270 */
[----:B------:R-:W-:Y:S05]  /*161f0*/  @P6 BRA `(.L_x_1556) ;  /* 0x0000000000a06947 */ /* 0x000fea0003800000 */
.L_x_1561:
[----:B0-----:R-:W0:Y:S01]  /*16200*/  LDC R2, c[0x0][0xc3c] ;  /* 0x00030f00ff027b82 */ /* 0x001e220000000800 */
[----:B------:R-:W-:-:S05]  /*16210*/  VIADD R19, R19, 0x1f ;  /* 0x0000001f13137836 */ /* 0x000fca0000000000 */
[----:B0-----:R-:W-:-:S13]  /*16220*/  ISETP.GE.AND P6, PT, R19, R2, PT ;  /* 0x000000021300720c */ /* 0x001fda0003fc6270 */
[----:B------:R-:W-:Y:S05]  /*16230*/  @P6 BRA `(.L_x_1557) ;  /* 0x0000000400dc6947 */ /* 0x000fea0003800000 */
[----:B----4-:R-:W0:Y:S01]  /*16240*/  S2R R3, SR_TID.X ;  /* 0x0000000000037919 */ /* 0x010e220000002100 */
        /* <DEDUP_REMOVED lines=10> */
.L_x_1559:
[----:B------:R-:W-:Y:S05]  /*162f0*/  BSYNC B0 ;  /* 0x0000000000007941 */ /* 0x000fea0003800000 */
.L_x_1558:
        /* <DEDUP_REMOVED lines=17> */
[----:B------:R0:W4:Y:S02]  /*16410*/  SHFL.IDX PT, R16, R3, 0x1f, 0x1f ;  /* 0x03e01f0003107f89 */ /* 0x00012400000e0000 */
.L_x_1629:
[----:B------:R-:W-:Y:S02]  /*16420*/  ULDC UR4, c[0x0][0xc38] ;  /* 0x00030e0000047ab9 */ /* 0x000fe40000000800 */
[----:B------:R-:W-:-:S04]  /*16430*/  IMAD.U32 R4, RZ, RZ, UR4 ;  /* 0x00000004ff047e24 */ /* 0x000fc8000f8e00ff */
[----:B----4-:R-:W-:-:S04]  /*16440*/  IMAD R16, R16, R4, RZ ;  /* 0x0000000410107224 */ /* 0x010fc800078e02ff */
[----:B------:R-:W-:-:S05]  /*16450*/  IMAD.IADD R5, R16, 0x1, R5 ;  /* 0x0000000110057824 */ /* 0x000fca00078e0205 */
[----:B------:R-:W-:-:S13]  /*16460*/  ISETP.GT.AND P6, PT, R5, R0, PT ;  /* 0x000000000500720c */ /* 0x000fda0003fc4270 */
[----:B------:R-:W-:Y:S05]  /*16470*/  @!P6 BRA `(.L_x_1561) ;  /* 0xfffffffc0060e947 */ /* 0x000fea000383ffff */
.L_x_1556:
[----:B------:R-:W-:Y:S01]  /*16480*/  IMAD.IADD R16, R5, 0x1, -R16 ;  /* 0x0000000105107824 */ /* 0x000fe200078e0a10 */
[----:B------:R-:W-:-:S03]  /*16490*/  UMOV UR4, 0xffffffff ;  /* 0xffffffff00047882 */ /* 0x000fc60000000000 */
[----:B------:R-:W-:-:S05]  /*164a0*/  IMAD R5, R3, R4, R16 ;  /* 0x0000000403057224 */ /* 0x000fca00078e0210 */
[----:B------:R-:W-:Y:S01]  /*164b0*/  ISETP.GT.AND P6, PT, R5, R0, PT ;  /* 0x000000000500720c */ /* 0x000fe20003fc4270 */
[----:B------:R-:W-:-:S12]  /*164c0*/  BRA.DIV UR4, `(.L_x_1562) ;  /* 0x0000002604687947 */ /* 0x000fd8000b800000 */
[----:B------:R-:W-:-:S04]  /*164d0*/  VOTE.ANY R5, PT, !P6 ;  /* 0x0000000000057806 */ /* 0x000fc800070e0100 */
[----:B------:R-:W5:Y:S02]  /*164e0*/  POPC R6, R5 ;  /* 0x0000000500067309 */ /* 0x000f640000000000 */
[----:B-----5:R0:W0:Y:S02]  /*164f0*/  SHFL.IDX PT, R17, R2, R6, 0x1f ;  /* 0x00001f0602117589 */ /* 0x02002400000e0000 */
.L_x_1633:
[----:B------:R-:W-:Y:S01]  /*16500*/  ISETP.NE.AND P0, PT, R5, RZ, PT ;  /* 0x000000ff0500720c */ /* 0x000fe20003f05270 */
[----:B------:R-:W-:-:S12]  /*16510*/  IMAD.MOV.U32 R5, RZ, RZ, RZ ;  /* 0x000000ffff057224 */ /* 0x000fd800078e00ff */
[----:B------:R-:W-:Y:S05]  /*16520*/  @!P0 BRA `(.L_x_1563) ;  /* 0x0000000000148947 */ /* 0x000fea0003800000 */
[----:B------:R-:W-:Y:S01]  /*16530*/  UMOV UR4, 0xffffffff ;  /* 0xffffffff00047882 */ /* 0x000fe20000000000 */
[----:B--2---:R-:W-:Y:S02]  /*16540*/  VIADD R12, R6, 0xffffffff ;  /* 0xffffffff060c7836 */ /* 0x004fe40000000000 */
[----:B------:R-:W-:Y:S05]  /*16550*/  BRA.DIV UR4, `(.L_x_1564) ;  /* 0x00000026048c7947 */ /* 0x000fea000b800000 */
[----:B0---4-:R0:W2:Y:S02]  /*16560*/  SHFL.IDX PT, R3, R3, R12, 0x1f ;  /* 0x00001f0c03037589 */ /* 0x0110a400000e0000 */
.L_x_1636:
[----:B--2---:R-:W-:-:S07]  /*16570*/  IMAD.MOV.U32 R5, RZ, RZ, R3 ;  /* 0x000000ffff057224 */ /* 0x004fce00078e0003 */
.L_x_1563:
[----:B0---4-:R-:W0:Y:S01]  /*16580*/  LDC.64 R2, c[0x0][0xc90] ;  /* 0x00032400ff027b82 */ /* 0x011e220000000a00 */
[----:B------:R-:W-:Y:S01]  /*16590*/  IMAD.IADD R19, R6, 0x1, R19 ;  /* 0x0000000106137824 */ /* 0x000fe200078e0213 */
[----:B------:R-:W-:-:S03]  /*165a0*/  ULDC.64 UR4, c[0x0][0x208] ;  /* 0x0000820000047ab9 */ /* 0x000fc60000000a00 */
[----:B0-----:R-:W-:-:S05]  /*165b0*/  IMAD.WIDE R2, R19, 0x4, R2 ;  /* 0x0000000413027825 */ /* 0x001fca00078e0202 */
[----:B--23--:R-:W2:Y:S01]  /*165c0*/  LDG.E R7, desc[UR4][R2.64] ;  /* 0x0000000402077981 */ /* 0x00cea2000c1e1900 */
[----:B------:R-:W-:-:S04]  /*165d0*/  IMAD R16, R5, R4, R16 ;  /* 0x0000000405107224 */ /* 0x000fc800078e0210 */
[----:B------:R-:W-:Y:S02]  /*165e0*/  IMAD.IADD R0, R0, 0x1, -R16 ;  /* 0x0000000100007824 */ /* 0x000fe400078e0a10 */
[----:B--2---:R-:W-:-:S05]  /*165f0*/  IMAD R6, R17, R7, RZ ;  /* 0x0000000711067224 */ /* 0x004fca00078e02ff */
[----:B------:R-:W-:-:S04]  /*16600*/  IABS R8, R6 ;  /* 0x0000000600087213 */ /* 0x000fc80000000000 */
[----:B------:R-:W0:Y:S08]  /*16610*/  I2F.RP R2, R8 ;  /* 0x0000000800027306 */ /* 0x000e300000209400 */
[----:B0-----:R-:W0:Y:S02]  /*16620*/  MUFU.RCP R2, R2 ;  /* 0x0000000200027308 */ /* 0x001e240000001000 */
[----:B0-----:R-:W-:-:S06]  /*16630*/  VIADD R2, R2, 0xffffffe ;  /* 0x0ffffffe02027836 */ /* 0x001fcc0000000000 */
[----:B------:R-:W0:Y:S02]  /*16640*/  F2I.FTZ.U32.TRUNC.NTZ R3, R2 ;  /* 0x0000000200037305 */ /* 0x000e24000021f000 */
[----:B0-----:R-:W-:-:S04]  /*16650*/  IMAD.MOV R2, RZ, RZ, -R3 ;  /* 0x000000ffff027224 */ /* 0x001fc800078e0a03 */
[----:B------:R-:W-:Y:S02]  /*16660*/  IMAD R5, R2, R8, RZ ;  /* 0x0000000802057224 */ /* 0x000fe400078e02ff */
[----:B------:R-:W-:-:S04]  /*16670*/  IMAD.MOV.U32 R2, RZ, RZ, RZ ;  /* 0x000000ffff027224 */ /* 0x000fc800078e00ff */
[----:B------:R-:W-:Y:S01]  /*16680*/  IMAD.HI.U32 R2, R3, R5, R2 ;  /* 0x0000000503027227 */ /* 0x000fe200078e0002 */
[----:B------:R-:W-:Y:S02]  /*16690*/  IABS R3, R0 ;  /* 0x0000000000037213 */ /* 0x000fe40000000000 */
[----:B------:R-:W-:-:S03]  /*166a0*/  IABS R5, R6 ;  /* 0x0000000600057213 */ /* 0x000fc60000000000 */
[----:B------:R-:W-:-:S04]  /*166b0*/  IMAD.HI.U32 R2, R2, R3, RZ ;  /* 0x0000000302027227 */ /* 0x000fc800078e00ff */
[----:B------:R-:W-:-:S04]  /*166c0*/  IMAD.MOV R5, RZ, RZ, -R5 ;  /* 0x000000ffff057224 */ /* 0x000fc800078e0a05 */
        /* <DEDUP_REMOVED lines=10> */
[----:B------:R-:W-:-:S05]  /*16770*/  @!P1 LOP3.LUT R2, RZ, R6, RZ, 0x33, !PT ;  /* 0x00000006ff029212 */ /* 0x000fca00078e33ff */
[----:B------:R-:W-:Y:S02]  /*16780*/  IMAD R5, R7, R2, RZ ;  /* 0x0000000207057224 */ /* 0x000fe400078e02ff */
[----:B------:R-:W-:Y:S02]  /*16790*/  IMAD.MOV R2, RZ, RZ, -R2 ;  /* 0x000000ffff027224 */ /* 0x000fe400078e0a02 */
[----:B------:R-:W-:Y:S02]  /*167a0*/  IMAD.MOV R3, RZ, RZ, -R5 ;  /* 0x000000ffff037224 */ /* 0x000fe400078e0a05 */
[----:B------:R-:W-:-:S03]  /*167b0*/  IMAD R0, R6, R2, R0 ;  /* 0x0000000206007224 */ /* 0x000fc600078e0200 */
[----:B------:R-:W-:Y:S01]  /*167c0*/  VIADDMNMX R4, R3, R4, R7, PT ;  /* 0x0000000403047246 */ /* 0x000fe20003800107 */
[----:B------:R-:W-:-:S03]  /*167d0*/  IMAD.IADD R5, R0, 0x1, R5 ;  /* 0x0000000100057824 */ /* 0x000fc600078e0205 */
        /* <DEDUP_REMOVED lines=23> */
[----:B------:R-:W-:Y:S01]  /*16950*/  @!P1 LOP3.LUT R2, RZ, R4, RZ, 0x33, !PT ;  /* 0x00000004ff029212 */ /* 0x000fe200078e33ff */
[----:B------:R-:W-:-:S04]  /*16960*/  IMAD.MOV R4, RZ, RZ, -R4 ;  /* 0x000000ffff047224 */ /* 0x000fc800078e0a04 */
[----:B------:R-:W-:Y:S01]  /*16970*/  IMAD R18, R2, R4, R5 ;  /* 0x0000000402127224 */ /* 0x000fe200078e0205 */
[----:B------:R-:W-:-:S05]  /*16980*/  LOP3.LUT R2, RZ, R2, RZ, 0x33, !PT ;  /* 0x00000002ff027212 */ /* 0x000fca00078e33ff */
[----:B------:R-:W-:Y:S01]  /*16990*/  IMAD.IADD R17, R17, 0x1, R2 ;  /* 0x0000000111117824 */ /* 0x000fe200078e0202 */
[----:B------:R-:W-:Y:S06]  /*169a0*/  BRA `(.L_x_1565) ;  /* 0x00000000001c7947 */ /* 0x000fec0003800000 */
.L_x_1557:
[----:B------:R-:W-:Y:S01]  /*169b0*/  UMOV UR4, URZ ;  /* 0x0000003f00047c82 */ /* 0x000fe20008000000 */
[----:B------:R-:W-:Y:S01]  /*169c0*/  UMOV UR5, URZ ;  /* 0x0000003f00057c82 */ /* 0x000fe20008000000 */
[----:B------:R-:W-:Y:S01]  /*169d0*/  ULDC UR6, c[0x0][0xc3c] ;  /* 0x00030f0000067ab9 */ /* 0x000fe20000000800 */
[----:B------:R-:W-:Y:S02]  /*169e0*/  IMAD.MOV.U32 R16, RZ, RZ, R0 ;  /* 0x000000ffff107224 */ /* 0x000fe400078e0000 */
[----:B------:R-:W-:Y:S02]  /*169f0*/  IMAD.U32 R17, RZ, RZ, UR4 ;  /* 0x00000004ff117e24 */ /* 0x000fe4000f8e00ff */
[----:B------:R-:W-:Y:S02]  /*16a00*/  IMAD.U32 R18, RZ, RZ, UR5 ;  /* 0x00000005ff127e24 */ /* 0x000fe4000f8e00ff */
[----:B------:R-:W-:-:S07]  /*16a10*/  IMAD.U32 R19, RZ, RZ, UR6 ;  /* 0x00000006ff137e24 */ /* 0x000fce000f8e00ff */
.L_x_1565:
[----:B------:R0:W5:Y:S01]  /*16a20*/  LDL R2, [R1] ;  /* 0x0000000001027983 */ /* 0x0001620000100800 */
[----:B------:R-:W1:Y:S01]  /*16a30*/  S2R R0, SR_TID.X ;  /* 0x0000000000007919 */ /* 0x000e620000002100 */
[----:B------:R-:W-:Y:S05]  /*16a40*/  WARPSYNC.ALL ;  /* 0x0000000000007948 */ /* 0x000fea0003800000 */
[----:B-1----:R-:W-:Y:S01]  /*16a50*/  LOP3.LUT R0, R0, 0x1f, RZ, 0xc0, !PT ;  /* 0x0000001f00007812 */ /* 0x002fe200078ec0ff */
[----:B------:R-:W-:Y:S03]  /*16a60*/  BAR.SYNC.DEFER_BLOCKING 0x4, 0x180 ;  /* 0x0106000000007b1d */ /* 0x000fe60000010000 */
[----:B------:R-:W-:-:S13]  /*16a70*/  ISETP.NE.AND P0, PT, R0, RZ, PT ;  /* 0x000000ff0000720c */ /* 0x000fda0003f05270 */
[----:B----4-:R-:W5:Y:S01]  /*16a80*/  @!P0 S2R R3, SR_CgaCtaId ;  /* 0x0000000000038919 */ /* 0x010f620000008800 */
[----:B------:R-:W-:-:S04]  /*16a90*/  @!P0 MOV R0, 0x400 ;  /* 0x0000040000008802 */ /* 0x000fc80000000f00 */
[----:B-----5:R-:W-:-:S05]  /*16aa0*/  @!P0 LEA R2, R3, R0, 0x18 ;  /* 0x0000000003028211 */ /* 0x020fca00078ec0ff */
[----:B------:R0:W-:Y:S04]  /*16ab0*/  @!P0 STS.128 [R2+0x2a8d0], R16 ;  /* 0x02a8d01002008388 */ /* 0x0001e80000000c00 */
[----:B------:R0:W-:Y:S01]  /*16ac0*/  @!P0 STL [R1], R2 ;  /* 0x0000000201008387 */ /* 0x0001e20000100800 */
[----:B------:R-:W-:Y:S06]  /*16ad0*/  BAR.ARV 0x5, 0x180 ;  /* 0x0146000000007b1d */ /* 0x000fec0000002000 */
.L_x_1554:
[----:B------:R-:W-:Y:S02]  /*16ae0*/  ULDC UR4, c[0x0][0xc3c] ;  /* 0x00030f0000047ab9 */ /* 0x000fe40000000800 */
[----:B0-----:R-:W-:-:S13]  /*16af0*/  ISETP.GE.AND P0, PT, R19, UR4, PT ;  /* 0x0000000413007c0c */ /* 0x001fda000bf06270 */
[----:B------:R-:W-:Y:S05]  /*16b00*/  @!P0 BRA `(.L_x_1566) ;  /* 0xffffffa800008947 */ /* 0x000fea000383ffff */
[----:B------:R-:W-:Y:S05]  /*16b10*/  BSYNC B8 ;  /* 0x0000000000087941 */ /* 0x000fea0003800000 */
.L_x_1456:
[----:B----4-:R-:W4:Y:S01]  /*16b20*/  LDL.LU R0, [R1+0x38] ;  /* 0x0000380001007983 */ /* 0x010f220000300800 */
[----:B------:R-:W-:Y:S01]  /*16b30*/  BSSY B0, `(.L_x_1567) ;  /* 0x000000b000007945 */ /* 0x000fe20003800000 */
[----:B------:R-:W5:Y:S01]  /*16b40*/  S2R R5, SR_CgaCtaId ;  /* 0x0000000000057919 */ /* 0x000f620000008800 */
[----:B----4-:R-:W-:-:S05]  /*16b50*/  VIADD R0, R0, 0x1 ;  /* 0x0000000100007836 */ /* 0x010fca0000000000 */
[----:B0-----:R-:W-:-:S04]  /*16b60*/  LEA.HI R2, R0, R0, RZ, 0x1 ;  /* 0x0000000000027211 */ /* 0x001fc800078f08ff */
[----:B------:R-:W-:-:S05]  /*16b70*/  LOP3.LUT R3, R2, 0xfffffffe, RZ, 0xc0, !PT ;  /* 0xfffffffe02037812 */ /* 0x000fca00078ec0ff */
[----:B------:R-:W-:Y:S01]  /*16b80*/  IMAD.IADD R3, R0, 0x1, -R3 ;  /* 0x0000000100037824 */ /* 0x000fe200078e0a03 */
[----:B------:R-:W-:-:S04]  /*16b90*/  MOV R0, 0x400 ;  /* 0x0000040000007802 */ /* 0x000fc80000000f00 */
[----:B-----5:R-:W-:Y:S02]  /*16ba0*/  LEA R0, R5, R0, 0x18 ;  /* 0x0000000005007211 */ /* 0x020fe400078ec0ff */
[----:B------:R-:W-:-:S04]  /*16bb0*/  SHF.L.U32 R3, R3, 0x1f, RZ ;  /* 0x0000001f03037819 */ /* 0x000fc800000006ff */
[----:B------:R-:W0:Y:S02]  /*16bc0*/  SYNCS.PHASECHK.TRANS64.TRYWAIT P0, [R0+URZ+0x2a820], R3 ;  /* 0x02a82003000075a7 */ /* 0x000e24000800017f */
[----:B0-----:R-:W-:Y:S05]  /*16bd0*/  @!P0 BRA `(.L_x_1568) ;  /* 0x0000002000148947 */ /* 0x001fea0003800000 */
.L_x_1637:
[----:B------:R-:W-:Y:S05]  /*16be0*/  BSYNC B0 ;  /* 0x0000000000007941 */ /* 0x000fea0003800000 */
.L_x_1567:
[----:B------:R-:W-:-:S03]  /*16bf0*/  UMOV UR4, 0xffffffff ;  /* 0xffffffff00047882 */ /* 0x000fc60000000000 */
[----:B------:R-:W-:Y:S05]  /*16c00*/  BRA.DIV UR4, `(.L_x_1569) ;  /* 0x00000022041c7947 */ /* 0x000fea000b800000 */
[----:B------:R-:W4:Y:S02]  /*16c10*/  S2R R2, SR_TID.X ;  /* 0x0000000000027919 */ /* 0x000f240000002100 */
[----:B----4-:R-:W-:-:S04]  /*16c20*/  SHF.R.U32.HI R2, RZ, 0x5, R2 ;  /* 0x00000005ff027819 */ /* 0x010fc80000011602 */
[----:B------:R-:W-:-:S05]  /*16c30*/  LOP3.LUT R2, R2, 0x3, RZ, 0xc0, !PT ;  /* 0x0000000302027812 */ /* 0x000fca00078ec0ff */
[----:B------:R4:W0:Y:S02]  /*16c40*/  SHFL.IDX PT, R14, R2, RZ, 0x1f ;  /* 0x00001fff020e7589 */ /* 0x00082400000e0000 */
.L_x_1640:
[----:B0-----:R-:W-:Y:S01]  /*16c50*/  ISETP.NE.AND P0, PT, R14, RZ, PT ;  /* 0x000000ff0e00720c */ /* 0x001fe20003f05270 */
[----:B------:R-:W-:-:S12]  /*16c60*/  BSSY B0, `(.L_x_1570) ;  /* 0x0000029000007945 */ /* 0x000fd80003800000 */
[----:B------:R-:W-:Y:S05]  /*16c70*/  @P0 BRA `(.L_x_1571) ;  /* 0x00000000009c0947 */ /* 0x000fea0003800000 */
[----:B------:R-:W-:-:S03]  /*16c80*/  UMOV UR4, 0xffffffff ;  /* 0xffffffff00047882 */ /* 0x000fc60000000000 */
[----:B------:R-:W-:Y:S05]  /*16c90*/  BRA.DIV UR4, `(.L_x_1572) ;  /* 0x00000022042c7947 */ /* 0x000fea000b800000 */
[----:B------:R-:W-:-:S13]  /*16ca0*/  ELECT P6, URZ, PT ;  /* 0x00000000003f782f */ /* 0x000fda00038c0000 */
.L_x_1643:
[----:B------:R-:W-:Y:S05]  /*16cb0*/  @!P6 BRA `(.L_x_1571) ;  /* 0x00000000008ce947 */ /* 0x000fea0003800000 */
[----:B----4-:R-:W4:Y:S02]  /*16cc0*/  LDL R2, [R1+0x48] ;  /* 0x0000480001027983 */ /* 0x010f240000100800 */
[----:B----4-:R-:W-:-:S13]  /*16cd0*/  R2UR UR4, R2 ;  /* 0x00000000020472ca */ /* 0x010fda00000e0000 */
[----:B------:R-:W-:-:S06]  /*16ce0*/  ULOP3.LUT UR4, UR4, 0x2, URZ, 0xfc, !UPT ;  /* 0x0000000204047892 */ /* 0x000fcc000f8efc3f */
[----:B------:R-:W-:-:S05]  /*16cf0*/  IMAD.U32 R2, RZ, RZ, UR4 ;  /* 0x00000004ff027e24 */ /* 0x000fca000f8e00ff */
[----:B------:R-:W-:-:S13]  /*16d00*/  ISETP.NE.AND P2, PT, R2, 0x3, PT ;  /* 0x000000030200780c */ /* 0x000fda0003f45270 */
[----:B------:R-:W-:Y:S05]  /*16d10*/  @!P2 BRA `(.L_x_1573) ;  /* 0x000000000004a947 */ /* 0x000fea0003800000 */
[----:B------:R-:W-:Y:S01]  /*16d20*/  BPT.TRAP 0x1 ;  /* 0x000000040000795c */ /* 0x000fe20000300000 */
.L_x_1573:
[----:B------:R-:W4:Y:S04]  /*16d30*/  LDL R3, [R1+0x4] ;  /* 0x0000040001037983 */ /* 0x000f280000100800 */
[----:B--23--:R-:W2:Y:S01]  /*16d40*/  LDL.LU R7, [R1+0x10] ;  /* 0x0000100001077983 */ /* 0x00cea20000300800 */
[----:B------:R-:W-:-:S04]  /*16d50*/  VIADD R2, R0, 0x2a840 ;  /* 0x0002a84000027836 */ /* 0x000fc80000000000 */
[C---:B----4-:R-:W-:Y:S02]  /*16d60*/  IMAD R6, R3.reuse, 0x8, R2 ;  /* 0x0000000803067824 */ /* 0x050fe400078e0202 */
[----:B------:R-:W-:Y:S01]  /*16d70*/  VIADD R3, R3, 0x1 ;  /* 0x0000000103037836 */ /* 0x000fe20000000000 */
[----:B--2---:R-:W-:-:S04]  /*16d80*/  SHF.L.U32 R5, R7, 0x1f, RZ ;  /* 0x0000001f07057819 */ /* 0x004fc800000006ff */
        /* <DEDUP_REMOVED lines=8> */
.L_x_1644:
[----:B------:R-:W2:Y:S02]  /*16e10*/  SYNCS.PHASECHK.TRANS64.TRYWAIT P0, [R7+URZ], R2 ;  /* 0x00000002070075a7 */ /* 0x000ea4000800017f */
[----:B--2---:R-:W-:Y:S05]  /*16e20*/  @!P0 BRA `(.L_x_1575) ;  /* 0x0000001c00fc8947 */ /* 0x004fea0003800000 */
.L_x_1645:
[----:B------:R-:W-:Y:S05]  /*16e30*/  @!P2 BRA `(.L_x_1576) ;  /* 0x000000000004a947 */ /* 0x000fea0003800000 */
[----:B------:R-:W-:Y:S01]  /*16e40*/  BPT.TRAP 0x1 ;  /* 0x000000040000795c */ /* 0x000fe20000300000 */
.L_x_1576:
[----:B------:R-:W3:Y:S01]  /*16e50*/  LDL.LU R4, [R1+0x4] ;  /* 0x0000040001047983 */ /* 0x000ee20000300800 */
[----:B------:R-:W-:-:S04]  /*16e60*/  VIADD R0, R0, 0x2a860 ;  /* 0x0002a86000007836 */ /* 0x000fc80000000000 */
[----:B---3--:R-:W-:-:S04]  /*16e70*/  IMAD R4, R4, 0x8, R0 ;  /* 0x0000000804047824 */ /* 0x008fc800078e0200 */
[----:B------:R-:W3:Y:S02]  /*16e80*/  SYNCS.PHASECHK.TRANS64.TRYWAIT P0, [R4+URZ], R5 ;  /* 0x00000005040075a7 */ /* 0x000ee4000800017f */
[----:B---3--:R-:W-:Y:S05]  /*16e90*/  @!P0 BRA `(.L_x_1577) ;  /* 0x0000001c00f48947 */ /* 0x008fea0003800000 */
.L_x_1646:
[----:B------:R-:W-:-:S07]  /*16ea0*/  IMAD R3, R3, 0x8, R0 ;  /* 0x0000000803037824 */ /* 0x000fce00078e0200 */
.L_x_1578:
[----:B----4-:R4:W0:Y:S02]  /*16eb0*/  SYNCS.PHASECHK.TRANS64.TRYWAIT P0, [R3+URZ], R2 ;  /* 0x00000002030075a7 */ /* 0x010824000800017f */
[----:B0-----:R-:W-:Y:S05]  /*16ec0*/  @!P0 NANOSLEEP.SYNCS 0x989680 ;  /* 0x009896800000895d */ /* 0x001fea0003900000 */
[----:B------:R-:W0:Y:S02]  /*16ed0*/  @!P0 SYNCS.PHASECHK.TRANS64 P0, [R3+URZ], R2 ;  /* 0x00000002030085a7 */ /* 0x000e24000800007f */
[----:B0-----:R-:W-:Y:S05]  /*16ee0*/  @!P0 BRA `(.L_x_1578) ;  /* 0xfffffffc00f08947 */ /* 0x001fea000383ffff */
.L_x_1571:
[----:B------:R-:W-:Y:S05]  /*16ef0*/  BSYNC B0 ;  /* 0x0000000000007941 */ /* 0x000fea0003800000 */
.L_x_1570:
[----:B------:R-:W-:Y:S05]  /*16f00*/  EXIT ;  /* 0x000000000000794d */ /* 0x000fea0003800000 */
.L_x_1358:
[----:B0-----:R-:W-:-:S04]  /*16f10*/  IMAD.U32 R3, RZ, RZ, UR38 ;  /* 0x00000026ff037e24 */ /* 0x001fc8000f8e00ff */
[----:B------:R0:W1:Y:S03]  /*16f20*/  SYNCS.PHASECHK.TRANS64.TRYWAIT P1, [R3+URZ+0x2a800], R0 ;  /* 0x02a80000030075a7 */ /* 0x000066000802017f */
[----:B-1----:R-:W-:Y:S05]  /*16f30*/  @!P1 NANOSLEEP.SYNCS 0x989680 ;  /* 0x009896800000995d */ /* 0x002fea0003900000 */
[----:B------:R-:W1:Y:S02]  /*16f40*/  @!P1 SYNCS.PHASECHK.TRANS64 P1, [R3+URZ+0x2a800], R0 ;  /* 0x02a80000030095a7 */ /* 0x000e64000802007f */
[----:B-1----:R-:W-:Y:S05]  /*16f50*/  @!P1 BRA `(.L_x_1358) ;  /* 0xfffffffc00ec9947 */ /* 0x002fea000383ffff */
[----:B------:R-:W-:Y:S05]  /*16f60*/  BRA `(.L_x_1579) ;  /* 0xfffffea800cc7947 */ /* 0x000fea000383ffff */
.L_x_1362:
[----:B-1----:R1:W2:Y:S02]  /*16f70*/  SYNCS.PHASECHK.TRANS64.TRYWAIT P1, [R15+URZ+0x2a830], R0 ;  /* 0x02a830000f0075a7 */ /* 0x0022a4000802017f */
[----:B--2---:R-:W-:Y:S05]  /*16f80*/  @!P1 NANOSLEEP.SYNCS 0x989680 ;  /* 0x009896800000995d */ /* 0x004fea0003900000 */
[----:B------:R-:W2:Y:S02]  /*16f90*/  @!P1 SYNCS.PHASECHK.TRANS64 P1, [R15+URZ+0x2a830], R0 ;  /* 0x02a830000f0095a7 */ /* 0x000ea4000802007f */
[----:B--2---:R-:W-:Y:S05]  /*16fa0*/  @!P1 BRA `(.L_x_1362) ;  /* 0xfffffffc00f09947 */ /* 0x004fea000383ffff */
[----:B------:R-:W-:Y:S05]  /*16fb0*/  BRA `(.L_x_1361) ;  /* 0xfffffea800f07947 */ /* 0x000fea000383ffff */
.L_x_1378:
[----:B-1----:R-:W-:-:S04]  /*16fc0*/  IMAD.U32 R12, RZ, RZ, UR7 ;  /* 0x00000007ff0c7e24 */ /* 0x002fc8000f8e00ff */
[----:B------:R1:W2:Y:S03]  /*16fd0*/  SYNCS.PHASECHK.TRANS64.TRYWAIT P1, [R12+URZ+0x2a830], R11 ;  /* 0x02a8300b0c0075a7 */ /* 0x0002a6000802017f */
[----:B--2---:R-:W-:Y:S05]  /*16fe0*/  @!P1 NANOSLEEP.SYNCS 0x989680 ;  /* 0x009896800000995d */ /* 0x004fea0003900000 */
[----:B------:R-:W2:Y:S02]  /*16ff0*/  @!P1 SYNCS.PHASECHK.TRANS64 P1, [R12+URZ+0x2a830], R11 ;  /* 0x02a8300b0c0095a7 */ /* 0x000ea4000802007f */
[----:B--2---:R-:W-:Y:S05]  /*17000*/  @!P1 BRA `(.L_x_1378) ;  /* 0xfffffffc00ec9947 */ /* 0x004fea000383ffff */
[----:B------:R-:W-:Y:S05]  /*17010*/  BRA `(.L_x_1377) ;  /* 0xfffffedc00287947 */ /* 0x000fea000383ffff */
.L_x_1382:
[----:B01----:R-:W-:-:S04]  /*17020*/  IMAD.U32 R11, RZ, RZ, UR14 ;  /* 0x0000000eff0b7e24 */ /* 0x003fc8000f8e00ff */
[----:B------:R0:W1:Y:S03]  /*17030*/  SYNCS.PHASECHK.TRANS64.TRYWAIT P1, [R11+URZ+0x2a850], R0 ;  /* 0x02a850000b0075a7 */ /* 0x000066000802017f */
[----:B-1----:R-:W-:Y:S05]  /*17040*/  @!P1 NANOSLEEP.SYNCS 0x989680 ;  /* 0x009896800000995d */ /* 0x002fea0003900000 */
[----:B------:R-:W1:Y:S02]  /*17050*/  @!P1 SYNCS.PHASECHK.TRANS64 P1, [R11+URZ+0x2a850], R0 ;  /* 0x02a850000b0095a7 */ /* 0x000e64000802007f */
[----:B-1----:R-:W-:Y:S05]  /*17060*/  @!P1 BRA `(.L_x_1382) ;  /* 0xfffffffc00ec9947 */ /* 0x002fea000383ffff */
[----:B------:R-:W-:Y:S05]  /*17070*/  BRA `(.L_x_1381) ;  /* 0xfffffee400507947 */ /* 0x000fea000383ffff */
.L_x_1399:
[----:B-1----:R-:W-:-:S04]  /*17080*/  IMAD.U32 R8, RZ, RZ, UR6 ;  /* 0x00000006ff087e24 */ /* 0x002fc8000f8e00ff */
[----:B------:R1:W2:Y:S03]  /*17090*/  SYNCS.PHASECHK.TRANS64.TRYWAIT P1, [R8+URZ+0x2a830], R7 ;  /* 0x02a83007080075a7 */ /* 0x0002a6000802017f */
[----:B--2---:R-:W-:Y:S05]  /*170a0*/  @!P1 NANOSLEEP.SYNCS 0x989680 ;  /* 0x009896800000995d */ /* 0x004fea0003900000 */
[----:B------:R-:W2:Y:S02]  /*170b0*/  @!P1 SYNCS.PHASECHK.TRANS64 P1, [R8+URZ+0x2a830], R7 ;  /* 0x02a83007080095a7 */ /* 0x000ea4000802007f */
[----:B--2---:R-:W-:Y:S05]  /*170c0*/  @!P1 BRA `(.L_x_1399) ;  /* 0xfffffffc00ec9947 */ /* 0x004fea000383ffff */
[----:B------:R-:W-:Y:S05]  /*170d0*/  BRA `(.L_x_1398) ;  /* 0xffffff10007c7947 */ /* 0x000fea000383ffff */
.L_x_1403:
[----:B01----:R-:W-:-:S04]  /*170e0*/  IMAD.U32 R7, RZ, RZ, UR10 ;  /* 0x0000000aff077e24 */ /* 0x003fc8000f8e00ff */
[----:B------:R0:W1:Y:S03]  /*170f0*/  SYNCS.PHASECHK.TRANS64.TRYWAIT P1, [R7+URZ+0x2a850], R0 ;  /* 0x02a85000070075a7 */ /* 0x000066000802017f */
[----:B-1----:R-:W-:Y:S05]  /*17100*/  @!P1 NANOSLEEP.SYNCS 0x989680 ;  /* 0x009896800000995d */ /* 0x002fea0003900000 */
[----:B------:R-:W1:Y:S02]  /*17110*/  @!P1 SYNCS.PHASECHK.TRANS64 P1, [R7+URZ+0x2a850], R0 ;  /* 0x02a85000070095a7 */ /* 0x000e64000802007f */
[----:B-1----:R-:W-:Y:S05]  /*17120*/  @!P1 BRA `(.L_x_1403) ;  /* 0xfffffffc00ec9947 */ /* 0x002fea000383ffff */
[----:B------:R-:W-:Y:S05]  /*17130*/  BRA `(.L_x_1402) ;  /* 0xffffff1800a47947 */ /* 0x000fea000383ffff */
.L_x_1409:
[----:B-1----:R-:W-:-:S04]  /*17140*/  IMAD.U32 R8, RZ, RZ, UR6 ;  /* 0x00000006ff087e24 */ /* 0x002fc8000f8e00ff */
[----:B------:R1:W2:Y:S03]  /*17150*/  SYNCS.PHASECHK.TRANS64.TRYWAIT P1, [R8+URZ+0x2a830], R7 ;  /* 0x02a83007080075a7 */ /* 0x0002a6000802017f */
[----:B--2---:R-:W-:Y:S05]  /*17160*/  @!P1 NANOSLEEP.SYNCS 0x989680 ;  /* 0x009896800000995d */ /* 0x004fea0003900000 */
[----:B------:R-:W2:Y:S02]  /*17170*/  @!P1 SYNCS.PHASECHK.TRANS64 P1, [R8+URZ+0x2a830], R7 ;  /* 0x02a83007080095a7 */ /* 0x000ea4000802007f */
[----:B--2---:R-:W-:Y:S05]  /*17180*/  @!P1 BRA `(.L_x_1409) ;  /* 0xfffffffc00ec9947 */ /* 0x004fea000383ffff */
[----:B------:R-:W-:Y:S05]  /*17190*/  BRA `(.L_x_1408) ;  /* 0xffffff3000ec7947 */ /* 0x000fea000383ffff */
.L_x_1413:
[----:B01----:R-:W-:-:S04]  /*171a0*/  IMAD.U32 R7, RZ, RZ, UR10 ;  /* 0x0000000aff077e24 */ /* 0x003fc8000f8e00ff */
[----:B------:R0:W1:Y:S03]  /*171b0*/  SYNCS.PHASECHK.TRANS64.TRYWAIT P1, [R7+URZ+0x2a850], R0 ;  /* 0x02a85000070075a7 */ /* 0x000066000802017f */
[----:B-1----:R-:W-:Y:S05]  /*171c0*/  @!P1 NANOSLEEP.SYNCS 0x989680 ;  /* 0x009896800000995d */ /* 0x002fea0003900000 */
[----:B------:R-:W1:Y:S02]  /*171d0*/  @!P1 SYNCS.PHASECHK.TRANS64 P1, [R7+URZ+0x2a850], R0 ;  /* 0x02a85000070095a7 */ /* 0x000e64000802007f */
[----:B-1----:R-:W-:Y:S05]  /*171e0*/  @!P1 BRA `(.L_x_1413) ;  /* 0xfffffffc00ec9947 */ /* 0x002fea000383ffff */
[----:B------:R-:W-:Y:S05]  /*171f0*/  BRA `(.L_x_1412) ;  /* 0xffffff3c00147947 */ /* 0x000fea000383ffff */
.L_x_1426:
[----:B-1----:R-:W-:-:S04]  /*17200*/  IMAD.U32 R5, RZ, RZ, UR5 ;  /* 0x00000005ff057e24 */ /* 0x002fc8000f8e00ff */
[----:B------:R1:W2:Y:S03]  /*17210*/  SYNCS.PHASECHK.TRANS64.TRYWAIT P0, [R5+URZ+0x2a850], R0 ;  /* 0x02a85000050075a7 */ /* 0x0002a6000800017f */
[----:B--2---:R-:W-:Y:S05]  /*17220*/  @!P0 NANOSLEEP.SYNCS 0x989680 ;  /* 0x009896800000895d */ /* 0x004fea0003900000 */
[----:B------:R-:W2:Y:S02]  /*17230*/  @!P0 SYNCS.PHASECHK.TRANS64 P0, [R5+URZ+0x2a850], R0 ;  /* 0x02a85000050085a7 */ /* 0x000ea4000800007f */
[----:B--2---:R-:W-:Y:S05]  /*17240*/  @!P0 BRA `(.L_x_1426) ;  /* 0xfffffffc00ec8947 */ /* 0x004fea000383ffff */
[----:B------:R-:W-:Y:S05]  /*17250*/  BRA `(.L_x_1425) ;  /* 0xffffff6800807947 */ /* 0x000fea000383ffff */
.L_x_1476:
[----:B------:R-:W3:Y:S01]  /*17260*/  S2R R4, SR_TID.X ;  /* 0x0000000000047919 */ /* 0x000ee20000002100 */
[----:B------:R-:W-:Y:S01]  /*17270*/  BSSY B0, `(.L_x_1580) ;  /* 0x000000a000007945 */ /* 0x000fe20003800000 */
[----:B------:R-:W-:Y:S02]  /*17280*/  IMAD.MOV.U32 R12, RZ, RZ, RZ ;  /* 0x000000ffff0c7224 */ /* 0x000fe400078e00ff */
[----:B------:R-:W-:Y:S02]  /*17290*/  IMAD.MOV.U32 R11, RZ, RZ, 0x1f ;  /* 0x0000001fff0b7424 */ /* 0x000fe400078e00ff */
[----:B------:R-:W-:Y:S01]  /*172a0*/  IMAD.MOV.U32 R15, RZ, RZ, -0x1 ;  /* 0xffffffffff0f7424 */ /* 0x000fe200078e00ff */
[----:B---3--:R-:W-:-:S04]  /*172b0*/  SHF.R.U32.HI R4, RZ, 0x5, R4 ;  /* 0x00000005ff047819 */ /* 0x008fc80000011604 */
[----:B------:R-:W-:-:S05]  /*172c0*/  LOP3.LUT R4, R4, 0x3, RZ, 0xc0, !PT ;  /* 0x0000000304047812 */ /* 0x000fca00078ec0ff */
[----:B------:R-:W-:-:S07]  /*172d0*/  IMAD.MOV.U32 R13, RZ, RZ, R4 ;  /* 0x000000ffff0d7224 */ /* 0x000fce00078e0004 */
[----:B012---:R-:W-:Y:S05]  /*172e0*/  WARPSYNC.COLLECTIVE R15, `(.L_x_1581) ;  /* 0x000000000f087348 */ /* 0x007fea0003c00000 */
[----:B------:R3:W4:Y:S02]  /*172f0*/  SHFL.IDX P6, R14, R13, R12, R11 ;  /* 0x0000000c0d0e7389 */ /* 0x00072400000c000b */
[----:B01234-:R-:W-:Y:S01]  /*17300*/  ENDCOLLECTIVE ;  /* 0x000000000000791b */ /* 0x01ffe20003800000 */
.L_x_1581:
[----:B------:R-:W-:Y:S05]  /*17310*/  BSYNC B0 ;  /* 0x0000000000007941 */ /* 0x000fea0003800000 */
.L_x_1580:
[----:B------:R-:W-:Y:S05]  /*17320*/  BRA `(.L_x_1582) ;  /* 0xffffffac00c07947 */ /* 0x000fea000383ffff */
.L_x_1478:
[----:B------:R-:W-:Y:S01]  /*17330*/  BSSY B0, `(.L_x_1583) ;  /* 0x0000006000007945 */ /* 0x000fe20003800000 */
[----:B------:R-:W-:-:S07]  /*17340*/  IMAD.MOV.U32 R15, RZ, RZ, -0x1 ;  /* 0xffffffffff0f7424 */ /* 0x000fce00078e00ff */
[----:B012-4-:R-:W-:Y:S05]  /*17350*/  WARPSYNC.COLLECTIVE R15, `(.L_x_1584) ;  /* 0x000000000f0c7348 */ /* 0x017fea0003c00000 */
[----:B------:R-:W-:Y:S02]  /*17360*/  ELECT P6, UR62, PT ;  /* 0x00000000003e782f */ /* 0x000fe400038c0000 */
[----:B------:R-:W-:Y:S01]  /*17370*/  MOV R14, UR62 ;  /* 0x0000003e000e7c02 */ /* 0x000fe20008000f00 */
[----:B012-4-:R-:W-:Y:S10]  /*17380*/  ENDCOLLECTIVE ;  /* 0x000000000000791b */ /* 0x017ff40003800000 */
.L_x_1584:
[----:B------:R-:W-:Y:S05]  /*17390*/  BSYNC B0 ;  /* 0x0000000000007941 */ /* 0x000fea0003800000 */
.L_x_1583:
[----:B------:R-:W-:Y:S05]  /*173a0*/  BRA `(.L_x_1585) ;  /* 0xffffffac00cc7947 */ /* 0x000fea000383ffff */
.L_x_1480:
[----:B--2---:R2:W3:Y:S02]  /*173b0*/  SYNCS.PHASECHK.TRANS64.TRYWAIT P0, [R0+URZ+0x2a840], R2 ;  /* 0x02a84002000075a7 */ /* 0x0044e4000800017f */
[----:B---3--:R-:W-:Y:S05]  /*173c0*/  @!P0 NANOSLEEP.SYNCS 0x989680 ;  /* 0x009896800000895d */ /* 0x008fea0003900000 */
[----:B------:R-:W3:Y:S02]  /*173d0*/  @!P0 SYNCS.PHASECHK.TRANS64 P0, [R0+URZ+0x2a840], R2 ;  /* 0x02a84002000085a7 */ /* 0x000ee4000800007f */
[----:B---3--:R-:W-:Y:S05]  /*173e0*/  @!P0 BRA `(.L_x_1480) ;  /* 0xfffffffc00f08947 */ /* 0x008fea000383ffff */
[----:B------:R-:W-:Y:S05]  /*173f0*/  BRA `(.L_x_1586) ;  /* 0xffffffb000387947 */ /* 0x000fea000383ffff */
.L_x_1484:
[----:B------:R-:W2:Y:S01]  /*17400*/  LDL.LU R11, [R1+0x30] ;  /* 0x00003000010b7983 */ /* 0x000ea20000300800 */
[----:B------:R-:W-:Y:S01]  /*17410*/  IMAD.MOV.U32 R13, RZ, RZ, R3 ;  /* 0x000000ffff0d7224 */ /* 0x000fe200078e0003 */
[----:B------:R-:W-:Y:S01]  /*17420*/  LOP3.LUT R5, R5, 0x7f, RZ, 0xc0, !PT ;  /* 0x0000007f05057812 */ /* 0x000fe200078ec0ff */
[----:B------:R-:W-:Y:S02]  /*17430*/  IMAD.MOV.U32 R12, RZ, RZ, RZ ;  /* 0x000000ffff0c7224 */ /* 0x000fe400078e00ff */
[----:B------:R-:W-:Y:S01]  /*17440*/  IMAD.MOV.U32 R15, RZ, RZ, -0x1 ;  /* 0xffffffffff0f7424 */ /* 0x000fe200078e00ff */
[----:B------:R-:W-:-:S05]  /*17450*/  SHF.R.U32.HI R5, RZ, 0x3, R5 ;  /* 0x00000003ff057819 */ /* 0x000fca0000011605 */
[----:B------:R-:W-:-:S04]  /*17460*/  IMAD.IADD R0, R5, 0x1, R9 ;  /* 0x0000000105007824 */ /* 0x000fc800078e0209 */
[----:B------:R-:W-:Y:S02]  /*17470*/  VIADD R5, R0, 0x10 ;  /* 0x0000001000057836 */ /* 0x000fe40000000000 */
[----:B--2---:R-:W-:Y:S02]  /*17480*/  IMAD R2, R11, R7, RZ ;  /* 0x000000070b027224 */ /* 0x004fe400078e02ff */
[----:B------:R-:W-:-:S03]  /*17490*/  IMAD.MOV.U32 R11, RZ, RZ, 0x181f ;  /* 0x0000181fff0b7424 */ /* 0x000fc600078e00ff */
[----:B------:R-:W-:-:S13]  /*174a0*/  ISETP.GE.AND P3, PT, R0, R2, PT ;  /* 0x000000020000720c */ /* 0x000fda0003f66270 */
[----:B-----5:R-:W-:Y:S05]  /*174b0*/  WARPSYNC.COLLECTIVE R15, `(.L_x_1587) ;  /* 0x000000000f087348 */ /* 0x020fea0003c00000 */
[----:B------:R0:W1:Y:S02]  /*174c0*/  SHFL.IDX P6, R14, R13, R12, R11 ;  /* 0x0000000c0d0e7389 */ /* 0x00006400000c000b */
[----:B01---5:R-:W-:Y:S01]  /*174d0*/  ENDCOLLECTIVE ;  /* 0x000000000000791b */ /* 0x023fe20003800000 */
.L_x_1587:
[----:B------:R-:W-:Y:S02]  /*174e0*/  IMAD.MOV.U32 R13, RZ, RZ, R4 ;  /* 0x000000ffff0d7224 */ /* 0x000fe400078e0004 */
[----:B------:R-:W-:-:S07]  /*174f0*/  IMAD.MOV.U32 R6, RZ, RZ, R14 ;  /* 0x000000ffff067224 */ /* 0x000fce00078e000e */
[----:B------:R-:W-:Y:S05]  /*17500*/  WARPSYNC.COLLECTIVE R15, `(.L_x_1588) ;  /* 0x000000000f087348 */ /* 0x000fea0003c00000 */
[----:B------:R0:W1:Y:S02]  /*17510*/  SHFL.IDX P6, R14, R13, R12, R11 ;  /* 0x0000000c0d0e7389 */ /* 0x00006400000c000b */
[----:B01----:R-:W-:Y:S01]  /*17520*/  ENDCOLLECTIVE ;  /* 0x000000000000791b */ /* 0x003fe20003800000 */
.L_x_1588:
        /* <DEDUP_REMOVED lines=19> */
.L_x_1589:
[----:B------:R-:W-:Y:S02]  /*17660*/  IMAD.MOV.U32 R13, RZ, RZ, R4 ;  /* 0x000000ffff0d7224 */ /* 0x000fe400078e0004 */
[----:B------:R-:W-:-:S07]  /*17670*/  IMAD.MOV.U32 R9, RZ, RZ, R14 ;  /* 0x000000ffff097224 */ /* 0x000fce00078e000e */
[----:B------:R-:W-:Y:S05]  /*17680*/  WARPSYNC.COLLECTIVE R15, `(.L_x_1590) ;  /* 0x000000000f087348 */ /* 0x000fea0003c00000 */
[----:B------:R0:W1:Y:S02]  /*17690*/  SHFL.IDX P6, R14, R13, R12, R11 ;  /* 0x0000000c0d0e7389 */ /* 0x00006400000c000b */
[----:B01----:R-:W-:Y:S01]  /*176a0*/  ENDCOLLECTIVE ;  /* 0x000000000000791b */ /* 0x003fe20003800000 */
.L_x_1590:
[----:B------:R-:W-:Y:S01]  /*176b0*/  ULDC.64 UR4, c[0x0][0x208] ;  /* 0x0000820000047ab9 */ /* 0x000fe20000000a00 */
[----:B------:R-:W-:Y:S02]  /*176c0*/  IMAD.MOV.U32 R13, RZ, RZ, R3 ;  /* 0x000000ffff0d7224 */ /* 0x000fe400078e0003 */
[----:B------:R-:W-:Y:S02]  /*176d0*/  IMAD.MOV.U32 R12, RZ, RZ, 0x2 ;  /* 0x00000002ff0c7424 */ /* 0x000fe400078e00ff */
[----:B------:R-:W-:-:S05]  /*176e0*/  IMAD.MOV.U32 R5, RZ, RZ, R14 ;  /* 0x000000ffff057224 */ /* 0x000fca00078e000e */
[----:B------:R-:W-:-:S05]  /*176f0*/  @!P3 LEA R8, P5, R8, R5, 0x1 ;  /* 0x000000050808b211 */ /* 0x000fca00078a08ff */
[----:B------:R-:W-:Y:S02]  /*17700*/  @!P3 IMAD.X R5, RZ, RZ, R9, P5 ;  /* 0x000000ffff05b224 */ /* 0x000fe400028e0609 */
[----:B------:R-:W-:Y:S01]  /*17710*/  @!P3 IMAD.MOV.U32 R6, RZ, RZ, R8 ;  /* 0x000000ffff06b224 */ /* 0x000fe200078e0008 */
[----:B------:R-:W0:Y:S01]  /*17720*/  S2R R9, SR_TID.X ;  /* 0x0000000000097919 */ /* 0x000e220000002100 */
        /* <DEDUP_REMOVED lines=9> */
[----:B01----:R-:W-:Y:S05]  /*177c0*/  WARPSYNC.COLLECTIVE R15, `(.L_x_1591) ;  /* 0x000000000f087348 */ /* 0x003fea0003c00000 */
[----:B------:R2:W3:Y:S02]  /*177d0*/  SHFL.IDX P6, R14, R13, R12, R11 ;  /* 0x0000000c0d0e7389 */ /* 0x0004e400000c000b */
[----:B0123--:R-:W-:Y:S01]  /*177e0*/  ENDCOLLECTIVE ;  /* 0x000000000000791b */ /* 0x00ffe20003800000 */
.L_x_1591:
[----:B------:R-:W-:Y:S02]  /*177f0*/  IMAD.MOV.U32 R13, RZ, RZ, R4 ;  /* 0x000000ffff0d7224 */ /* 0x000fe400078e0004 */
[----:B------:R-:W-:-:S05]  /*17800*/  IMAD.SHL.U32 R9, R9, 0x8, RZ ;  /* 0x0000000809097824 */ /* 0x000fca00078e00ff */
[----:B------:R-:W-:Y:S01]  /*17810*/  LOP3.LUT R9, R9, 0x38, RZ, 0xc0, !PT ;  /* 0x0000003809097812 */ /* 0x000fe200078ec0ff */
[----:B------:R-:W-:-:S07]  /*17820*/  IMAD.MOV.U32 R8, RZ, RZ, R14 ;  /* 0x000000ffff087224 */ /* 0x000fce00078e000e */
[----:B------:R-:W-:Y:S05]  /*17830*/  WARPSYNC.COLLECTIVE R15, `(.L_x_1592) ;  /* 0x000000000f087348 */ /* 0x000fea0003c00000 */
[----:B------:R0:W1:Y:S02]  /*17840*/  SHFL.IDX P6, R14, R13, R12, R11 ;  /* 0x0000000c0d0e7389 */ /* 0x00006400000c000b */
[----:B01----:R-:W-:Y:S01]  /*17850*/  ENDCOLLECTIVE ;  /* 0x000000000000791b */ /* 0x003fe20003800000 */
.L_x_1592:
[----:B------:R-:W-:Y:S01]  /*17860*/  ULDC.64 UR4, c[0x0][0x208] ;  /* 0x0000820000047ab9 */ /* 0x000fe20000000a00 */
[----:B------:R-:W-:Y:S02]  /*17870*/  IMAD.MOV.U32 R13, RZ, RZ, R3 ;  /* 0x000000ffff0d7224 */ /* 0x000fe400078e0003 */
[----:B------:R-:W-:Y:S02]  /*17880*/  IMAD.MOV.U32 R12, RZ, RZ, 0x3 ;  /* 0x00000003ff0c7424 */ /* 0x000fe400078e00ff */
[----:B------:R-:W-:-:S05]  /*17890*/  IMAD.MOV.U32 R5, RZ, RZ, R14 ;  /* 0x000000ffff057224 */ /* 0x000fca00078e000e */
        /* <DEDUP_REMOVED lines=15> */
.L_x_1593:
[----:B------:R-:W-:Y:S02]  /*17990*/  IMAD.MOV.U32 R13, RZ, RZ, R4 ;  /* 0x000000ffff0d7224 */ /* 0x000fe400078e0004 */
[----:B------:R-:W-:-:S07]  /*179a0*/  IMAD.MOV.U32 R6, RZ, RZ, R14 ;  /* 0x000000ffff067224 */ /* 0x000fce00078e000e */
[----:B------:R-:W-:Y:S05]  /*179b0*/  WARPSYNC.COLLECTIVE R15, `(.L_x_1594) ;  /* 0x000000000f087348 */ /* 0x000fea0003c00000 */
[----:B------:R0:W1:Y:S02]  /*179c0*/  SHFL.IDX P6, R14, R13, R12, R11 ;  /* 0x0000000c0d0e7389 */ /* 0x00006400000c000b */
[----:B01----:R-:W-:Y:S01]  /*179d0*/  ENDCOLLECTIVE ;  /* 0x000000000000791b */ /* 0x003fe20003800000 */
.L_x_1594:
        /* <DEDUP_REMOVED lines=19> */
.L_x_1595:
[----:B------:R-:W-:Y:S02]  /*17b10*/  IMAD.MOV.U32 R13, RZ, RZ, R4 ;  /* 0x000000ffff0d7224 */ /* 0x000fe400078e0004 */
[----:B------:R-:W-:-:S07]  /*17b20*/  IMAD.MOV.U32 R6, RZ, RZ, R14 ;  /* 0x000000ffff067224 */ /* 0x000fce00078e000e */
[----:B------:R-:W-:Y:S05]  /*17b30*/  WARPSYNC.COLLECTIVE R15, `(.L_x_1596) ;  /* 0x000000000f087348 */ /* 0x000fea0003c00000 */
[----:B------:R0:W1:Y:S02]  /*17b40*/  SHFL.IDX P6, R14, R13, R12, R11 ;  /* 0x0000000c0d0e7389 */ /* 0x00006400000c000b */
[----:B01----:R-:W-:Y:S01]  /*17b50*/  ENDCOLLECTIVE ;  /* 0x000000000000791b */ /* 0x003fe20003800000 */
.L_x_1596:
        /* <DEDUP_REMOVED lines=19> */
.L_x_1597:
[----:B------:R-:W-:Y:S02]  /*17c90*/  IMAD.MOV.U32 R13, RZ, RZ, R4 ;  /* 0x000000ffff0d7224 */ /* 0x000fe400078e0004 */
[----:B------:R-:W-:-:S07]  /*17ca0*/  IMAD.MOV.U32 R6, RZ, RZ, R14 ;  /* 0x000000ffff067224 */ /* 0x000fce00078e000e */
[----:B------:R-:W-:Y:S05]  /*17cb0*/  WARPSYNC.COLLECTIVE R15, `(.L_x_1598) ;  /* 0x000000000f087348 */ /* 0x000fea0003c00000 */
[----:B------:R0:W1:Y:S02]  /*17cc0*/  SHFL.IDX P6, R14, R13, R12, R11 ;  /* 0x0000000c0d0e7389 */ /* 0x00006400000c000b */
[----:B01----:R-:W-:Y:S01]  /*17cd0*/  ENDCOLLECTIVE ;  /* 0x000000000000791b */ /* 0x003fe20003800000 */
.L_x_1598:
        /* <DEDUP_REMOVED lines=17> */
.L_x_1599:
[----:B------:R-:W-:-:S05]  /*17df0*/  VIADD R7, R0, 0x60 ;  /* 0x0000006000077836 */ /* 0x000fca0000000000 */
[----:B------:R-:W-:Y:S01]  /*17e00*/  ISETP.GE.AND P4, PT, R7, R2, PT ;  /* 0x000000020700720c */ /* 0x000fe20003f86270 */
[----:B------:R-:W-:Y:S02]  /*17e10*/  IMAD.MOV.U32 R13, RZ, RZ, R4 ;  /* 0x000000ffff0d7224 */ /* 0x000fe400078e0004 */
[----:B------:R-:W-:-:S10]  /*17e20*/  IMAD.MOV.U32 R6, RZ, RZ, R14 ;  /* 0x000000ffff067224 */ /* 0x000fd400078e000e */
[----:B------:R-:W-:Y:S05]  /*17e30*/  WARPSYNC.COLLECTIVE R15, `(.L_x_1600) ;  /* 0x000000000f087348 */ /* 0x000fea0003c00000 */
[----:B------:R0:W1:Y:S02]  /*17e40*/  SHFL.IDX P6, R14, R13, R12, R11 ;  /* 0x0000000c0d0e7389 */ /* 0x00006400000c000b */
[----:B01----:R-:W-:Y:S01]  /*17e50*/  ENDCOLLECTIVE ;  /* 0x000000000000791b */ /* 0x003fe20003800000 */
.L_x_1600:
        /* <DEDUP_REMOVED lines=17> */
.L_x_1601:
[----:B------:R-:W-:Y:S02]  /*17f70*/  IMAD.MOV.U32 R13, RZ, RZ, R4 ;  /* 0x000000ffff0d7224 */ /* 0x000fe400078e0004 */
[----:B------:R-:W-:-:S07]  /*17f80*/  IMAD.MOV.U32 R3, RZ, RZ, R14 ;  /* 0x000000ffff037224 */ /* 0x000fce00078e000e */
[----:B------:R-:W-:Y:S05]  /*17f90*/  WARPSYNC.COLLECTIVE R15, `(.L_x_1602) ;  /* 0x000000000f087348 */ /* 0x000fea0003c00000 */
[----:B------:R0:W1:Y:S02]  /*17fa0*/  SHFL.IDX P6, R14, R13, R12, R11 ;  /* 0x0000000c0d0e7389 */ /* 0x00006400000c000b */
[----:B01----:R-:W-:Y:S01]  /*17fb0*/  ENDCOLLECTIVE ;  /* 0x000000000000791b */ /* 0x003fe20003800000 */
.L_x_1602:
[----:B------:R-:W-:Y:S01]  /*17fc0*/  IMAD.MOV.U32 R4, RZ, RZ, R14 ;  /* 0x000000ffff047224 */ /* 0x000fe200078e000e */
[----:B------:R-:W-:Y:S06]  /*17fd0*/  BRA `(.L_x_1603) ;  /* 0xffffffb000f87947 */ /* 0x000fec000383ffff */
.L_x_1489:
[----:B0-----:R-:W2:Y:S02]  /*17fe0*/  LDL R2, [R1] ;  /* 0x0000000001027983 */ /* 0x001ea40000100800 */
[----:B--2---:R0:W1:Y:S02]  /*17ff0*/  SYNCS.PHASECHK.TRANS64.TRYWAIT P0, [R2+URZ+0x2a820], R0 ;  /* 0x02a82000020075a7 */ /* 0x004064000800017f */
[----:B-1----:R-:W-:Y:S05]  /*18000*/  @!P0 NANOSLEEP.SYNCS 0x989680 ;  /* 0x009896800000895d */ /* 0x002fea0003900000 */
[----:B------:R-:W1:Y:S02]  /*18010*/  @!P0 SYNCS.PHASECHK.TRANS64 P0, [R2+URZ+0x2a820], R0 ;  /* 0x02a82000020085a7 */ /* 0x000e64000800007f */
[----:B-1----:R-:W-:Y:S05]  /*18020*/  @!P0 BRA `(.L_x_1489) ;  /* 0xfffffffc00ec8947 */ /* 0x002fea000383ffff */
[----:B------:R-:W-:Y:S05]  /*18030*/  BRA `(.L_x_1604) ;  /* 0xffffffb400807947 */ /* 0x000fea000383ffff */
.L_x_1498:
[----:B-1----:R1:W2:Y:S02]  /*18040*/  SYNCS.PHASECHK.TRANS64.TRYWAIT P0, [R3+URZ+0x2a840], R2 ;  /* 0x02a84002030075a7 */ /* 0x0022a4000800017f */
[----:B--2---:R-:W-:Y:S05]  /*18050*/  @!P0 NANOSLEEP.SYNCS 0x989680 ;  /* 0x009896800000895d */ /* 0x004fea0003900000 */
[----:B------:R-:W2:Y:S02]  /*18060*/  @!P0 SYNCS.PHASECHK.TRANS64 P0, [R3+URZ+0x2a840], R2 ;  /* 0x02a84002030085a7 */ /* 0x000ea4000800007f */
[----:B--2---:R-:W-:Y:S05]  /*18070*/  @!P0 BRA `(.L_x_1498) ;  /* 0xfffffffc00f08947 */ /* 0x004fea000383ffff */
[----:B------:R-:W-:Y:S05]  /*18080*/  BRA `(.L_x_1605) ;  /* 0xffffffb800507947 */ /* 0x000fea000383ffff */
.L_x_1505:
[----:B0-----:R0:W1:Y:S02]  /*18090*/  SYNCS.PHASECHK.TRANS64.TRYWAIT P0, [R3+URZ+0x60], R2 ;  /* 0x00006002030075a7 */ /* 0x001064000800017f */
[----:B-1----:R-:W-:Y:S05]  /*180a0*/  @!P0 NANOSLEEP.SYNCS 0x989680 ;  /* 0x009896800000895d */ /* 0x002fea0003900000 */
[----:B------:R-:W1:Y:S02]  /*180b0*/  @!P0 SYNCS.PHASECHK.TRANS64 P0, [R3+URZ+0x60], R2 ;  /* 0x00006002030085a7 */ /* 0x000e64000800007f */
[----:B-1----:R-:W-:Y:S05]  /*180c0*/  @!P0 BRA `(.L_x_1505) ;  /* 0xfffffffc00f08947 */ /* 0x002fea000383ffff */
[----:B------:R-:W-:Y:S05]  /*180d0*/  BRA `(.L_x_1606) ;  /* 0xffffffbc00687947 */ /* 0x000fea000383ffff */
.L_x_1514:
[----:B--2---:R2:W3:Y:S02]  /*180e0*/  SYNCS.PHASECHK.TRANS64.TRYWAIT P0, [R3+URZ+0x2a840], R2 ;  /* 0x02a84002030075a7 */ /* 0x0044e4000800017f */
[----:B---3--:R-:W-:Y:S05]  /*180f0*/  @!P0 NANOSLEEP.SYNCS 0x989680 ;  /* 0x009896800000895d */ /* 0x008fea0003900000 */
[----:B------:R-:W3:Y:S02]  /*18100*/  @!P0 SYNCS.PHASECHK.TRANS64 P0, [R3+URZ+0x2a840], R2 ;  /* 0x02a84002030085a7 */ /* 0x000ee4000800007f */
[----:B---3--:R-:W-:Y:S05]  /*18110*/  @!P0 BRA `(.L_x_1514) ;  /* 0xfffffffc00f08947 */ /* 0x008fea000383ffff */
[----:B------:R-:W-:Y:S05]  /*18120*/  BRA `(.L_x_1607) ;  /* 0xffffffc400147947 */ /* 0x000fea000383ffff */
.L_x_1521:
[----:B0-----:R0:W2:Y:S02]  /*18130*/  SYNCS.PHASECHK.TRANS64.TRYWAIT P0, [R2+URZ+0x60], R3 ;  /* 0x00006003020075a7 */ /* 0x0010a4000800017f */
[----:B--2---:R-:W-:Y:S05]  /*18140*/  @!P0 NANOSLEEP.SYNCS 0x989680 ;  /* 0x009896800000895d */ /* 0x004fea0003900000 */
[----:B------:R-:W2:Y:S02]  /*18150*/  @!P0 SYNCS.PHASECHK.TRANS64 P0, [R2+URZ+0x60], R3 ;  /* 0x00006003020085a7 */ /* 0x000ea4000800007f */
[----:B--2---:R-:W-:Y:S05]  /*18160*/  @!P0 BRA `(.L_x_1521) ;  /* 0xfffffffc00f08947 */ /* 0x004fea000383ffff */
[----:B------:R-:W-:Y:S05]  /*18170*/  BRA `(.L_x_1608) ;  /* 0xffffffc8002c7947 */ /* 0x000fea000383ffff */
.L_x_1530:
[----:B----4-:R4:W0:Y:S02]  /*18180*/  SYNCS.PHASECHK.TRANS64.TRYWAIT P0, [R2+URZ+0x2a840], R3 ;  /* 0x02a84003020075a7 */ /* 0x010824000800017f */
[----:B0-----:R-:W-:Y:S05]  /*18190*/  @!P0 NANOSLEEP.SYNCS 0x989680 ;  /* 0x009896800000895d */ /* 0x001fea0003900000 */
[----:B------:R-:W0:Y:S02]  /*181a0*/  @!P0 SYNCS.PHASECHK.TRANS64 P0, [R2+URZ+0x2a840], R3 ;  /* 0x02a84003020085a7 */ /* 0x000e24000800007f */
[----:B0-----:R-:W-:Y:S05]  /*181b0*/  @!P0 BRA `(.L_x_1530) ;  /* 0xfffffffc00f08947 */ /* 0x001fea000383ffff */
[----:B------:R-:W-:Y:S05]  /*181c0*/  BRA `(.L_x_1609) ;  /* 0xffffffcc00a07947 */ /* 0x000fea000383ffff */
.L_x_1537:
[----:B0-----:R0:W2:Y:S02]  /*181d0*/  SYNCS.PHASECHK.TRANS64.TRYWAIT P0, [R2+URZ+0x60], R5 ;  /* 0x00006005020075a7 */ /* 0x0010a4000800017f */
[----:B--2---:R-:W-:Y:S05]  /*181e0*/  @!P0 NANOSLEEP.SYNCS 0x989680 ;  /* 0x009896800000895d */ /* 0x004fea0003900000 */
[----:B------:R-:W2:Y:S02]  /*181f0*/  @!P0 SYNCS.PHASECHK.TRANS64 P0, [R2+URZ+0x60], R5 ;  /* 0x00006005020085a7 */ /* 0x000ea4000800007f */
[----:B--2---:R-:W-:Y:S05]  /*18200*/  @!P0 BRA `(.L_x_1537) ;  /* 0xfffffffc00f08947 */ /* 0x004fea000383ffff */
[----:B------:R-:W-:Y:S05]  /*18210*/  BRA `(.L_x_1610) ;  /* 0xffffffd000b87947 */ /* 0x000fea000383ffff */
.L_x_1548:
[----:B----4-:R4:W0:Y:S02]  /*18220*/  SYNCS.PHASECHK.TRANS64.TRYWAIT P0, [R0+URZ+0x2a860], R2 ;  /* 0x02a86002000075a7 */ /* 0x010824000800017f */
[----:B0-----:R-:W-:Y:S05]  /*18230*/  @!P0 NANOSLEEP.SYNCS 0x989680 ;  /* 0x009896800000895d */ /* 0x001fea0003900000 */
[----:B------:R-:W0:Y:S02]  /*18240*/  @!P0 SYNCS.PHASECHK.TRANS64 P0, [R0+URZ+0x2a860], R2 ;  /* 0x02a86002000085a7 */ /* 0x000e24000800007f */
[----:B0-----:R-:W-:Y:S05]  /*18250*/  @!P0 BRA `(.L_x_1548) ;  /* 0xfffffffc00f08947 */ /* 0x001fea000383ffff */
[----:B------:R-:W-:Y:S05]  /*18260*/  BRA `(.L_x_1611) ;  /* 0xffffffd800107947 */ /* 0x000fea000383ffff */
.L_x_1555:
[----:B------:R-:W-:Y:S01]  /*18270*/  BSSY B0, `(.L_x_1612) ;  /* 0x0000008000007945 */ /* 0x000fe20003800000 */
[----:B------:R-:W-:Y:S02]  /*18280*/  IMAD.MOV.U32 R13, RZ, RZ, R16 ;  /* 0x000000ffff0d7224 */ /* 0x000fe400078e0010 */
[----:B--2---:R-:W-:Y:S02]  /*18290*/  IMAD.MOV.U32 R12, RZ, RZ, RZ ;  /* 0x000000ffff0c7224 */ /* 0x004fe400078e00ff */
[----:B------:R-:W-:Y:S02]  /*182a0*/  IMAD.MOV.U32 R11, RZ, RZ, 0x1f ;  /* 0x0000001fff0b7424 */ /* 0x000fe400078e00ff */
[----:B------:R-:W-:-:S07]  /*182b0*/  IMAD.MOV.U32 R15, RZ, RZ, -0x1 ;  /* 0xffffffffff0f7424 */ /* 0x000fce00078e00ff */
[----:B01-3--:R-:W-:Y:S05]  /*182c0*/  WARPSYNC.COLLECTIVE R15, `(.L_x_1613) ;  /* 0x000000000f087348 */ /* 0x00bfea0003c00000 */
[----:B------:R2:W4:Y:S02]  /*182d0*/  SHFL.IDX P6, R14, R13, R12, R11 ;  /* 0x0000000c0d0e7389 */ /* 0x00052400000c000b */
[----:B01234-:R-:W-:Y:S01]  /*182e0*/  ENDCOLLECTIVE ;  /* 0x000000000000791b */ /* 0x01ffe20003800000 */
.L_x_1613:
[----:B------:R-:W-:Y:S05]  /*182f0*/  BSYNC B0 ;  /* 0x0000000000007941 */ /* 0x000fea0003800000 */
.L_x_1612:
        /* <DEDUP_REMOVED lines=9> */
.L_x_1614:
[----:B------:R-:W-:Y:S01]  /*18390*/  ULDC UR4, c[0x0][0xc3c] ;  /* 0x00030f0000047ab9 */ /* 0x000fe20000000800 */
[----:B------:R-:W-:Y:S01]  /*183a0*/  ULDC.64 UR6, c[0x0][0x208] ;  /* 0x0000820000067ab9 */ /* 0x000fe20000000a00 */
[----:B------:R-:W-:-:S13]  /*183b0*/  ISETP.GE.OR P1, PT, R7, UR4, !P0 ;  /* 0x0000000407007c0c */ /* 0x000fda000c726670 */
[----:B------:R-:W0:Y:S01]  /*183c0*/  @!P1 LDC.64 R2, c[0x0][0xc80] ;  /* 0x00032000ff029b82 */ /* 0x000e220000000a00 */
[----:B------:R-:W-:Y:S02]  /*183d0*/  IMAD.MOV.U32 R11, RZ, RZ, RZ ;  /* 0x000000ffff0b7224 */ /* 0x000fe400078e00ff */
[----:B------:R-:W-:Y:S02]  /*183e0*/  IMAD.MOV.U32 R5, RZ, RZ, R14 ;  /* 0x000000ffff057224 */ /* 0x000fe400078e000e */
        /* <DEDUP_REMOVED lines=13> */
.L_x_1615:
[----:B------:R-:W-:Y:S01]  /*184c0*/  IMAD.MOV.U32 R12, RZ, RZ, 0x2 ;  /* 0x00000002ff0c7424 */ /* 0x000fe200078e00ff */
[----:B------:R-:W-:-:S05]  /*184d0*/  SEL R7, R14, RZ, P1 ;  /* 0x000000ff0e077207 */ /* 0x000fca0000800000 */
[----:B------:R-:W-:-:S04]  /*184e0*/  IMAD.IADD R3, R2, 0x1, R7 ;  /* 0x0000000102037824 */ /* 0x000fc800078e0207 */
[----:B------:R-:W-:-:S07]  /*184f0*/  IMAD.MOV.U32 R13, RZ, RZ, R3 ;  /* 0x000000ffff0d7224 */ /* 0x000fce00078e0003 */
[----:B------:R-:W-:Y:S05]  /*18500*/  WARPSYNC.COLLECTIVE R15, `(.L_x_1616) ;  /* 0x000000000f087348 */ /* 0x000fea0003c00000 */
[----:B------:R0:W1:Y:S02]  /*18510*/  SHFL.UP P6, R14, R13, R12, R11 ;  /* 0x0400000c0d0e7389 */ /* 0x00006400000c000b */
[----:B01----:R-:W-:Y:S01]  /*18520*/  ENDCOLLECTIVE ;  /* 0x000000000000791b */ /* 0x003fe20003800000 */
.L_x_1616:
        /* <DEDUP_REMOVED lines=8> */
.L_x_1617:
        /* <DEDUP_REMOVED lines=8> */
.L_x_1618:
        /* <DEDUP_REMOVED lines=8> */
.L_x_1619:
        /* <DEDUP_REMOVED lines=9> */
.L_x_1620:
[----:B------:R-:W-:Y:S01]  /*18740*/  IMAD.MOV.U32 R16, RZ, RZ, R14 ;  /* 0x000000ffff107224 */ /* 0x000fe200078e000e */
[----:B------:R-:W-:Y:S06]  /*18750*/  BRA `(.L_x_1621) ;  /* 0xffffffd800907947 */ /* 0x000fec000383ffff */
.L_x_1560:
[----:B------:R-:W-:Y:S01]  /*18760*/  BSSY B0, `(.L_x_1622) ;  /* 0x0000008000007945 */ /* 0x000fe20003800000 */
[----:B-----5:R-:W-:Y:S02]  /*18770*/  IMAD.MOV.U32 R13, RZ, RZ, R2 ;  /* 0x000000ffff0d7224 */ /* 0x020fe400078e0002 */
[----:B--2---:R-:W-:Y:S02]  /*18780*/  IMAD.MOV.U32 R12, RZ, RZ, 0x1 ;  /* 0x00000001ff0c7424 */ /* 0x004fe400078e00ff */
[----:B------:R-:W-:Y:S02]  /*18790*/  IMAD.MOV.U32 R11, RZ, RZ, RZ ;  /* 0x000000ffff0b7224 */ /* 0x000fe400078e00ff */
[----:B------:R-:W-:-:S07]  /*187a0*/  IMAD.MOV.U32 R15, RZ, RZ, -0x1 ;  /* 0xffffffffff0f7424 */ /* 0x000fce00078e00ff */
[----:B01-3--:R-:W-:Y:S05]  /*187b0*/  WARPSYNC.COLLECTIVE R15, `(.L_x_1623) ;  /* 0x000000000f087348 */ /* 0x00bfea0003c00000 */
[----:B------:R2:W4:Y:S02]  /*187c0*/  SHFL.UP P6, R14, R13, R12, R11 ;  /* 0x0400000c0d0e7389 */ /* 0x00052400000c000b */
[----:B01234-:R-:W-:Y:S01]  /*187d0*/  ENDCOLLECTIVE ;  /* 0x000000000000791b */ /* 0x01ffe20003800000 */
.L_x_1623:
[----:B------:R-:W-:Y:S05]  /*187e0*/  BSYNC B0 ;  /* 0x0000000000007941 */ /* 0x000fea0003800000 */
.L_x_1622:
[----:B------:R-:W-:Y:S01]  /*187f0*/  SEL R3, R14, RZ, P1 ;  /* 0x000000ff0e037207 */ /* 0x000fe20000800000 */
[----:B------:R-:W-:Y:S02]  /*18800*/  IMAD.MOV.U32 R12, RZ, RZ, 0x2 ;  /* 0x00000002ff0c7424 */ /* 0x000fe400078e00ff */
[----:B------:R-:W-:Y:S02]  /*18810*/  IMAD.MOV.U32 R11, RZ, RZ, RZ ;  /* 0x000000ffff0b7224 */ /* 0x000fe400078e00ff */
[----:B------:R-:W-:Y:S02]  /*18820*/  IMAD.IADD R3, R2, 0x1, R3 ;  /* 0x0000000102037824 */ /* 0x000fe400078e0203 */
[----:B------:R-:W-:Y:S02]  /*18830*/  IMAD.MOV.U32 R15, RZ, RZ, -0x1 ;  /* 0xffffffffff0f7424 */ /* 0x000fe400078e00ff */
[----:B------:R-:W-:-:S07]  /*18840*/  IMAD.MOV.U32 R13, RZ, RZ, R3 ;  /* 0x000000ffff0d7224 */ /* 0x000fce00078e0003 */
[----:B------:R-:W-:Y:S05]  /*18850*/  WARPSYNC.COLLECTIVE R15, `(.L_x_1624) ;  /* 0x000000000f087348 */ /* 0x000fea0003c00000 */
[----:B------:R0:W1:Y:S02]  /*18860*/  SHFL.UP P6, R14, R13, R12, R11 ;  /* 0x0400000c0d0e7389 */ /* 0x00006400000c000b */
[----:B01----:R-:W-:Y:S01]  /*18870*/  ENDCOLLECTIVE ;  /* 0x000000000000791b */ /* 0x003fe20003800000 */
.L_x_1624:
[----:B------:R-:W-:Y:S01]  /*18880*/  IMAD.MOV.U32 R12, RZ, RZ, 0x4 ;  /* 0x00000004ff0c7424 */ /* 0x000fe200078e00ff */
[----:B------:R-:W-:-:S05]  /*18890*/  SEL R14, R14, RZ, P2 ;  /* 0x000000ff0e0e7207 */ /* 0x000fca0001000000 */
[----:B------:R-:W-:-:S04]  /*188a0*/  IMAD.IADD R3, R3, 0x1, R14 ;  /* 0x0000000103037824 */ /* 0x000fc800078e020e */
[----:B------:R-:W-:-:S07]  /*188b0*/  IMAD.MOV.U32 R13, RZ, RZ, R3 ;  /* 0x000000ffff0d7224 */ /* 0x000fce00078e0003 */
[----:B------:R-:W-:Y:S05]  /*188c0*/  WARPSYNC.COLLECTIVE R15, `(.L_x_1625) ;  /* 0x000000000f087348 */ /* 0x000fea0003c00000 */
[----:B------:R0:W1:Y:S02]  /*188d0*/  SHFL.UP P6, R14, R13, R12, R11 ;  /* 0x0400000c0d0e7389 */ /* 0x00006400000c000b */
[----:B01----:R-:W-:Y:S01]  /*188e0*/  ENDCOLLECTIVE ;  /* 0x000000000000791b */ /* 0x003fe20003800000 */
.L_x_1625:
[----:B------:R-:W-:Y:S01]  /*188f0*/  IMAD.MOV.U32 R12, RZ, RZ, 0x8 ;  /* 0x00000008ff0c7424 */ /* 0x000fe200078e00ff */
[----:B------:R-:W-:-:S05]  /*18900*/  SEL R14, R14, RZ, P3 ;  /* 0x000000ff0e0e7207 */ /* 0x000fca0001800000 */
[----:B------:R-:W-:-:S04]  /*18910*/  IMAD.IADD R3, R3, 0x1, R14 ;  /* 0x0000000103037824 */ /* 0x000fc800078e020e */
[----:B------:R-:W-:-:S07]  /*18920*/  IMAD.MOV.U32 R13, RZ, RZ, R3 ;  /* 0x000000ffff0d7224 */ /* 0x000fce00078e0003 */
[----:B------:R-:W-:Y:S05]  /*18930*/  WARPSYNC.COLLECTIVE R15, `(.L_x_1626) ;  /* 0x000000000f087348 */ /* 0x000fea0003c00000 */
[----:B------:R0:W1:Y:S02]  /*18940*/  SHFL.UP P6, R14, R13, R12, R11 ;  /* 0x0400000c0d0e7389 */ /* 0x00006400000c000b */
[----:B01----:R-:W-:Y:S01]  /*18950*/  ENDCOLLECTIVE ;  /* 0x000000000000791b */ /* 0x003fe20003800000 */
.L_x_1626:
[----:B------:R-:W-:Y:S01]  /*18960*/  IMAD.MOV.U32 R12, RZ, RZ, 0x10 ;  /* 0x00000010ff0c7424 */ /* 0x000fe200078e00ff */
[----:B------:R-:W-:-:S05]  /*18970*/  SEL R14, R14, RZ, P4 ;  /* 0x000000ff0e0e7207 */ /* 0x000fca0002000000 */
[----:B------:R-:W-:-:S04]  /*18980*/  IMAD.IADD R3, R3, 0x1, R14 ;  /* 0x0000000103037824 */ /* 0x000fc800078e020e */
[----:B------:R-:W-:-:S07]  /*18990*/  IMAD.MOV.U32 R13, RZ, RZ, R3 ;  /* 0x000000ffff0d7224 */ /* 0x000fce00078e0003 */
[----:B------:R-:W-:Y:S05]  /*189a0*/  WARPSYNC.COLLECTIVE R15, `(.L_x_1627) ;  /* 0x000000000f087348 */ /* 0x000fea0003c00000 */
[----:B------:R0:W1:Y:S02]  /*189b0*/  SHFL.UP P6, R14, R13, R12, R11 ;  /* 0x0400000c0d0e7389 */ /* 0x00006400000c000b */
[----:B01----:R-:W-:Y:S01]  /*189c0*/  ENDCOLLECTIVE ;  /* 0x000000000000791b */ /* 0x003fe20003800000 */
.L_x_1627:
[----:B------:R-:W-:Y:S02]  /*189d0*/  IMAD.MOV.U32 R12, RZ, RZ, 0x1f ;  /* 0x0000001fff0c7424 */ /* 0x000fe400078e00ff */
[----:B------:R-:W-:Y:S01]  /*189e0*/  IMAD.MOV.U32 R11, RZ, RZ, 0x1f ;  /* 0x0000001fff0b7424 */ /* 0x000fe200078e00ff */
[----:B------:R-:W-:-:S05]  /*189f0*/  SEL R14, R14, RZ, P5 ;  /* 0x000000ff0e0e7207 */ /* 0x000fca0002800000 */
[----:B------:R-:W-:-:S04]  /*18a00*/  IMAD.IADD R3, R3, 0x1, R14 ;  /* 0x0000000103037824 */ /* 0x000fc800078e020e */
[----:B------:R-:W-:-:S07]  /*18a10*/  IMAD.MOV.U32 R13, RZ, RZ, R3 ;  /* 0x000000ffff0d7224 */ /* 0x000fce00078e0003 */
[----:B------:R-:W-:Y:S05]  /*18a20*/  WARPSYNC.COLLECTIVE R15, `(.L_x_1628) ;  /* 0x000000000f087348 */ /* 0x000fea0003c00000 */
[----:B------:R0:W1:Y:S02]  /*18a30*/  SHFL.IDX P6, R14, R13, R12, R11 ;  /* 0x0000000c0d0e7389 */ /* 0x00006400000c000b */
[----:B01----:R-:W-:Y:S01]  /*18a40*/  ENDCOLLECTIVE ;  /* 0x000000000000791b */ /* 0x003fe20003800000 */
.L_x_1628:
[----:B------:R-:W-:Y:S01]  /*18a50*/  IMAD.MOV.U32 R16, RZ, RZ, R14 ;  /* 0x000000ffff107224 */ /* 0x000fe200078e000e */
[----:B------:R-:W-:Y:S06]  /*18a60*/  BRA `(.L_x_1629) ;  /* 0xffffffd8006c7947 */ /* 0x000fec000383ffff */
.L_x_1562:
[----:B------:R-:W-:Y:S01]  /*18a70*/  BSSY B0, `(.L_x_1630) ;  /* 0x0000006000007945 */ /* 0x000fe20003800000 */
[----:B------:R-:W-:Y:S01]  /*18a80*/  PLOP3.LUT P6, PT, P6, PT, PT, 0x8, 0x0 ;  /* 0x000000000000781c */ /* 0x000fe200037ce170 */
[----:B------:R-:W-:-:S12]  /*18a90*/  IMAD.MOV.U32 R15, RZ, RZ, -0x1 ;  /* 0xffffffffff0f7424 */ /* 0x000fd800078e00ff */
[----:B01234-:R-:W-:Y:S05]  /*18aa0*/  WARPSYNC.COLLECTIVE R15, `(.L_x_1631) ;  /* 0x000000000f087348 */ /* 0x01ffea0003c00000 */
[----:B------:R-:W-:Y:S01]  /*18ab0*/  VOTE.ANY R14, PT, P6 ;  /* 0x00000000000e7806 */ /* 0x000fe200030e0100 */
[----:B01234-:R-:W-:Y:S06]  /*18ac0*/  ENDCOLLECTIVE ;  /* 0x000000000000791b */ /* 0x01ffec0003800000 */
.L_x_1631:
[----:B------:R-:W-:Y:S05]  /*18ad0*/  BSYNC B0 ;  /* 0x0000000000007941 */ /* 0x000fea0003800000 */
.L_x_1630:
        /* <DEDUP_REMOVED lines=9> */
.L_x_1632:
[----:B------:R-:W-:Y:S01]  /*18b70*/  IMAD.MOV.U32 R17, RZ, RZ, R14 ;  /* 0x000000ffff117224 */ /* 0x000fe200078e000e */
[----:B------:R-:W-:Y:S06]  /*18b80*/  BRA `(.L_x_1633) ;  /* 0xffffffd8005c7947 */ /* 0x000fec000383ffff */
.L_x_1564:
[----:B------:R-:W-:Y:S01]  /*18b90*/  BSSY B0, `(.L_x_1634) ;  /* 0x0000007000007945 */ /* 0x000fe20003800000 */
[----:B------:R-:W-:Y:S02]  /*18ba0*/  IMAD.MOV.U32 R13, RZ, RZ, R3 ;  /* 0x000000ffff0d7224 */ /* 0x000fe400078e0003 */
[----:B------:R-:W-:Y:S02]  /*18bb0*/  IMAD.MOV.U32 R11, RZ, RZ, 0x1f ;  /* 0x0000001fff0b7424 */ /* 0x000fe400078e00ff */
[----:B------:R-:W-:-:S07]  /*18bc0*/  IMAD.MOV.U32 R15, RZ, RZ, -0x1 ;  /* 0xffffffffff0f7424 */ /* 0x000fce00078e00ff */
[----:B01-34-:R-:W-:Y:S05]  /*18bd0*/  WARPSYNC.COLLECTIVE R15, `(.L_x_1635) ;  /* 0x000000000f087348 */ /* 0x01bfea0003c00000 */
[----:B------:R2:W0:Y:S02]  /*18be0*/  SHFL.IDX P6, R14, R13, R12, R11 ;  /* 0x0000000c0d0e7389 */ /* 0x00042400000c000b */
[----:B01234-:R-:W-:Y:S01]  /*18bf0*/  ENDCOLLECTIVE ;  /* 0x000000000000791b */ /* 0x01ffe20003800000 */
.L_x_1635:
[----:B------:R-:W-:Y:S05]  /*18c00*/  BSYNC B0 ;  /* 0x0000000000007941 */ /* 0x000fea0003800000 */
.L_x_1634:
[----:B------:R-:W-:Y:S01]  /*18c10*/  IMAD.MOV.U32 R3, RZ, RZ, R14 ;  /* 0x000000ffff037224 */ /* 0x000fe200078e000e */
[----:B------:R-:W-:Y:S06]  /*18c20*/  BRA `(.L_x_1636) ;  /* 0xffffffd800507947 */ /* 0x000fec000383ffff */
.L_x_1568:
[----:B0-----:R0:W4:Y:S02]  /*18c30*/  SYNCS.PHASECHK.TRANS64.TRYWAIT P0, [R0+URZ+0x2a820], R3 ;  /* 0x02a82003000075a7 */ /* 0x001124000800017f */
[----:B----4-:R-:W-:Y:S05]  /*18c40*/  @!P0 NANOSLEEP.SYNCS 0x989680 ;  /* 0x009896800000895d */ /* 0x010fea0003900000 */
[----:B------:R-:W4:Y:S02]  /*18c50*/  @!P0 SYNCS.PHASECHK.TRANS64 P0, [R0+URZ+0x2a820], R3 ;  /* 0x02a82003000085a7 */ /* 0x000f24000800007f */
[----:B----4-:R-:W-:Y:S05]  /*18c60*/  @!P0 BRA `(.L_x_1568) ;  /* 0xfffffffc00f08947 */ /* 0x010fea000383ffff */
[----:B------:R-:W-:Y:S05]  /*18c70*/  BRA `(.L_x_1637) ;  /* 0xffffffdc00d87947 */ /* 0x000fea000383ffff */
.L_x_1569:
[----:B------:R-:W4:Y:S01]  /*18c80*/  S2R R2, SR_TID.X ;  /* 0x0000000000027919 */ /* 0x000f220000002100 */
[----:B------:R-:W-:Y:S01]  /*18c90*/  BSSY B0, `(.L_x_1638) ;  /* 0x000000a000007945 */ /* 0x000fe20003800000 */
[----:B--2---:R-:W-:Y:S02]  /*18ca0*/  IMAD.MOV.U32 R12, RZ, RZ, RZ ;  /* 0x000000ffff0c7224 */ /* 0x004fe400078e00ff */
[----:B------:R-:W-:Y:S02]  /*18cb0*/  IMAD.MOV.U32 R11, RZ, RZ, 0x1f ;  /* 0x0000001fff0b7424 */ /* 0x000fe400078e00ff */
[----:B------:R-:W-:Y:S01]  /*18cc0*/  IMAD.MOV.U32 R15, RZ, RZ, -0x1 ;  /* 0xffffffffff0f7424 */ /* 0x000fe200078e00ff */
[----:B----4-:R-:W-:-:S04]  /*18cd0*/  SHF.R.U32.HI R2, RZ, 0x5, R2 ;  /* 0x00000005ff027819 */ /* 0x010fc80000011602 */
[----:B------:R-:W-:-:S05]  /*18ce0*/  LOP3.LUT R2, R2, 0x3, RZ, 0xc0, !PT ;  /* 0x0000000302027812 */ /* 0x000fca00078ec0ff */
[----:B------:R-:W-:-:S07]  /*18cf0*/  IMAD.MOV.U32 R13, RZ, RZ, R2 ;  /* 0x000000ffff0d7224 */ /* 0x000fce00078e0002 */
[----:B01-3--:R-:W-:Y:S05]  /*18d00*/  WARPSYNC.COLLECTIVE R15, `(.L_x_1639) ;  /* 0x000000000f087348 */ /* 0x00bfea0003c00000 */
[----:B------:R2:W4:Y:S02]  /*18d10*/  SHFL.IDX P6, R14, R13, R12, R11 ;  /* 0x0000000c0d0e7389 */ /* 0x00052400000c000b */
[----:B01234-:R-:W-:Y:S01]  /*18d20*/  ENDCOLLECTIVE ;  /* 0x000000000000791b */ /* 0x01ffe20003800000 */
.L_x_1639:
[----:B------:R-:W-:Y:S05]  /*18d30*/  BSYNC B0 ;  /* 0x0000000000007941 */ /* 0x000fea0003800000 */
.L_x_1638:
[----:B------:R-:W-:Y:S05]  /*18d40*/  BRA `(.L_x_1640) ;  /* 0xffffffdc00c07947 */ /* 0x000fea000383ffff */
.L_x_1572:
[----:B------:R-:W-:Y:S01]  /*18d50*/  BSSY B1, `(.L_x_1641) ;  /* 0x0000006000017945 */ /* 0x000fe20003800000 */
[----:B------:R-:W-:-:S07]  /*18d60*/  IMAD.MOV.U32 R15, RZ, RZ, -0x1 ;  /* 0xffffffffff0f7424 */ /* 0x000fce00078e00ff */
[----:B-1234-:R-:W-:Y:S05]  /*18d70*/  WARPSYNC.COLLECTIVE R15, `(.L_x_1642) ;  /* 0x000000000f0c7348 */ /* 0x01efea0003c00000 */
[----:B------:R-:W-:Y:S02]  /*18d80*/  ELECT P6, UR62, PT ;  /* 0x00000000003e782f */ /* 0x000fe400038c0000 */
[----:B------:R-:W-:Y:S01]  /*18d90*/  MOV R14, UR62 ;  /* 0x0000003e000e7c02 */ /* 0x000fe20008000f00 */
[----:B-1234-:R-:W-:Y:S10]  /*18da0*/  ENDCOLLECTIVE ;  /* 0x000000000000791b */ /* 0x01eff40003800000 */
.L_x_1642:
[----:B------:R-:W-:Y:S05]  /*18db0*/  BSYNC B1 ;  /* 0x0000000000017941 */ /* 0x000fea0003800000 */
.L_x_1641:
[----:B------:R-:W-:Y:S05]  /*18dc0*/  BRA `(.L_x_1643) ;  /* 0xffffffdc00b87947 */ /* 0x000fea000383ffff */
.L_x_1574:
[----:B0-----:R0:W2:Y:S02]  /*18dd0*/  SYNCS.PHASECHK.TRANS64.TRYWAIT P0, [R6+URZ], R5 ;  /* 0x00000005060075a7 */ /* 0x0010a4000800017f */
[----:B--2---:R-:W-:Y:S05]  /*18de0*/  @!P0 NANOSLEEP.SYNCS 0x989680 ;  /* 0x009896800000895d */ /* 0x004fea0003900000 */
[----:B------:R-:W2:Y:S02]  /*18df0*/  @!P0 SYNCS.PHASECHK.TRANS64 P0, [R6+URZ], R5 ;  /* 0x00000005060085a7 */ /* 0x000ea4000800007f */
[----:B--2---:R-:W-:Y:S05]  /*18e00*/  @!P0 BRA `(.L_x_1574) ;  /* 0xfffffffc00f08947 */ /* 0x004fea000383ffff */
[----:B------:R-:W-:Y:S05]  /*18e10*/  BRA `(.L_x_1644) ;  /* 0xffffffdc00fc7947 */ /* 0x000fea000383ffff */
.L_x_1575:
[----:B--2---:R2:W3:Y:S02]  /*18e20*/  SYNCS.PHASECHK.TRANS64.TRYWAIT P0, [R7+URZ], R2 ;  /* 0x00000002070075a7 */ /* 0x0044e4000800017f */
[----:B---3--:R-:W-:Y:S05]  /*18e30*/  @!P0 NANOSLEEP.SYNCS 0x989680 ;  /* 0x009896800000895d */ /* 0x008fea0003900000 */
[----:B------:R-:W3:Y:S02]  /*18e40*/  @!P0 SYNCS.PHASECHK.TRANS64 P0, [R7+URZ], R2 ;  /* 0x00000002070085a7 */ /* 0x000ee4000800007f */
[----:B---3--:R-:W-:Y:S05]  /*18e50*/  @!P0 BRA `(.L_x_1575) ;  /* 0xfffffffc00f08947 */ /* 0x008fea000383ffff */
[----:B------:R-:W-:Y:S05]  /*18e60*/  BRA `(.L_x_1645) ;  /* 0xffffffdc00f07947 */ /* 0x000fea000383ffff */
.L_x_1577:
[----:B---3--:R3:W4:Y:S02]  /*18e70*/  SYNCS.PHASECHK.TRANS64.TRYWAIT P0, [R4+URZ], R5 ;  /* 0x00000005040075a7 */ /* 0x008724000800017f */
[----:B----4-:R-:W-:Y:S05]  /*18e80*/  @!P0 NANOSLEEP.SYNCS 0x989680 ;  /* 0x009896800000895d */ /* 0x010fea0003900000 */
[----:B------:R-:W4:Y:S02]  /*18e90*/  @!P0 SYNCS.PHASECHK.TRANS64 P0, [R4+URZ], R5 ;  /* 0x00000005040085a7 */ /* 0x000f24000800007f */
[----:B----4-:R-:W-:Y:S05]  /*18ea0*/  @!P0 BRA `(.L_x_1577) ;  /* 0xfffffffc00f08947 */ /* 0x010fea000383ffff */
[----:B------:R-:W-:Y:S05]  /*18eb0*/  BRA `(.L_x_1646) ;  /* 0xffffffdc00f87947 */ /* 0x000fea000383ffff */
.L_x_1647:
        /* <DEDUP_REMOVED lines=12> */
.L_x_15279:


//--------------------- .text._ZN7cutlass13device_kernelIN5flash11enable_sm90INS1_16FlashAttnFwdSm90INS1_25CollectiveMainloopFwdSm90ILi2EN4cute5tupleIJNS5_1CILi1EEES8_S8_EEENS6_IJNS7_ILi128EEENS7_ILi96EEENS7_ILi192EEEEEELi128ENS_6half_tEfNS_4arch4Sm90ELb0ELb1ELb1ELb1ELb0ELb1ELb0ELb1ELb1ELb1ELb0ELb0EEENS1_21CollectiveEpilogueFwdINS6_IJSA_SA_SB_EEES9_SE_SG_Li256ELb1ELb1ELb0ELb0EEENS1_36VarlenDynamicPersistentTileSchedulerILi128ELi96ELi256ELi128ELb0ELb1ELb1ELb1ELb0ELb1EEEEEEEEEvNT_6ParamsE --------------------------
	.section	.text._ZN7cutlass13device_kernelIN5flash11enable_sm90INS1_16FlashAttnFwdSm90INS1_25CollectiveMainloopFwdSm90ILi2EN4cute5tupleIJNS5_1CILi1EEES8_S8_EEENS6_IJNS7_ILi128EEENS7_ILi96EEENS7_ILi192EEEEEELi128ENS_6half_tEfNS_4arch4Sm90ELb0ELb1ELb1ELb1ELb0ELb1ELb0ELb1ELb1ELb1ELb0ELb0EEENS1_21CollectiveEpilogueFwdINS6_IJSA_SA_SB_EEES9_SE_SG_Li256ELb1ELb1ELb0ELb0EEENS1_36VarlenDynamicPersistentTileSchedulerILi128ELi96ELi256ELi128ELb0ELb1ELb1ELb1ELb0ELb1EEEEEEEEEvNT_6ParamsE,"ax",@progbits
	.align	128
.text._ZN7cutlass13device_kernelIN5flash11enable_sm90INS1_16FlashAttnFwdSm90INS1_25CollectiveMainloopFwdSm90ILi2EN4cute5tupleIJNS5_1CILi1EEES8_S8_EEENS6_IJNS7_ILi128EEENS7_ILi96EEENS7_ILi192EEEEEELi128ENS_6half_tEfNS_4arch4Sm90ELb0ELb1ELb1ELb1ELb0ELb1ELb0ELb1ELb1ELb1ELb0ELb0EEENS1_21CollectiveEpilogueFwdINS6_IJSA_SA_SB_EEES9_SE_SG_Li256ELb1ELb1ELb0ELb0EEENS1_36VarlenDynamicPersistentTileSchedulerILi128ELi96ELi256ELi128ELb0ELb1ELb1ELb1ELb0ELb1EEEEEEEEEvNT_6ParamsE:
        .type           _ZN7cutlass13device_kernelIN5flash11enable_sm90INS1_16FlashAttnFwdSm90INS1_25CollectiveMainloopFwdSm90ILi2EN4cute5tupleIJNS5_1CILi1EEES8_S8_EEENS6_IJNS7_ILi128EEENS7_ILi96EEENS7_ILi192EEEEEELi128ENS_6half_tEfNS_4arch4Sm90ELb0ELb1ELb1ELb1ELb0ELb1ELb0ELb1ELb1ELb1ELb0ELb0EEENS1_21CollectiveEpilogueFwdINS6_IJSA_SA_SB_EEES9_SE_SG_Li256ELb1ELb1ELb0ELb0EEENS1_36VarlenDynamicPersistentTileSchedulerILi128ELi96ELi256ELi128ELb0ELb1ELb1ELb1ELb0ELb1EEEEEEEEEvNT_6ParamsE,@function
        .size           _ZN7cutlass13device_kernelIN5flash11enable_sm90INS1_16FlashAttnFwdSm90INS1_25CollectiveMainloopFwdSm90ILi2EN4cute5tupleIJNS5_1CILi1EEES8_S8_EEENS6_IJNS7_ILi128EEENS7_ILi96EEENS7_ILi192EEEEEELi128ENS_6half_tEfNS_4arch4Sm90ELb0ELb1ELb1ELb1ELb0ELb1ELb0ELb1ELb1ELb1ELb0ELb0EEENS1_21CollectiveEpilogueFwdINS6_IJSA_SA_SB_EEES9_SE_SG_Li256ELb1ELb1ELb0ELb0EEENS1_36VarlenDynamicPersistentTileSchedulerILi128ELi96ELi256ELi128ELb0ELb1ELb1ELb1ELb0ELb1EEEEEEEEEvNT_6ParamsE,(.L_x_15280 - _ZN7cutlass13device_kernelIN5flash11enable_sm90INS1_16FlashAttnFwdSm90INS1_25CollectiveMainloopFwdSm90ILi2EN4cute5tupleIJNS5_1CILi1EEES8_S8_EEENS6_IJNS7_ILi128EEENS7_ILi96EEENS7_ILi192EEEEEELi128ENS_6half_tEfNS_4arch4Sm90ELb0ELb1ELb1ELb1ELb0ELb1ELb0ELb1ELb1ELb1ELb0ELb0EEENS1_21CollectiveEpilogueFwdINS6_IJSA_SA_SB_EEES9_SE_SG_Li256ELb1ELb1ELb0ELb0EEENS1_36VarlenDynamicPersistentTileSchedulerILi128ELi96ELi256ELi128ELb0ELb1ELb1ELb1ELb0ELb1EEEEEEEEEvNT_6ParamsE)
        .other          _ZN7cutlass13device_kernelIN5flash11enable_sm90INS1_16FlashAttnFwdSm90INS1_25CollectiveMainloopFwdSm90ILi2EN4cute5tupleIJNS5_1CILi1EEES8_S8_EEENS6_IJNS7_ILi128EEENS7_ILi96EEENS7_ILi192EEEEEELi128ENS_6half_tEfNS_4arch4Sm90ELb0ELb1ELb1ELb1ELb0ELb1ELb0ELb1ELb1ELb1ELb0ELb0EEENS1_21CollectiveEpilogueFwdINS6_IJSA_SA_SB_EEES9_SE_SG_Li256ELb1ELb1ELb0ELb0EEENS1_36VarlenDynamicPersistentTileSchedulerILi128ELi96ELi256ELi128ELb0ELb1ELb1ELb1ELb0ELb1EEEEEEEEEvNT_6ParamsE,@"STO_CUDA_ENTRY STV_DEFAULT"
_ZN7cutlass13device_kernelIN5flash11enable_sm90INS1_16FlashAttnFwdSm90INS1_25CollectiveMainloopFwdSm90ILi2EN4cute5tupleIJNS5_1CILi1EEES8_S8_EEENS6_IJNS7_ILi128EEENS7_ILi96EEENS7_ILi192EEEEEELi128ENS_6half_tEfNS_4arch4Sm90ELb0ELb1ELb1ELb1ELb0ELb1ELb0ELb1ELb1ELb1ELb0ELb0EEENS1_21CollectiveEpilogueFwdINS6_IJSA_SA_SB_EEES9_SE_SG_Li256ELb1ELb1ELb0ELb0EEENS1_36VarlenDynamicPersistentTileSchedulerILi128ELi96ELi256ELi128ELb0ELb1ELb1ELb1ELb0ELb1EEEEEEEEEvNT_6ParamsE:
        /* <DEDUP_REMOVED lines=24> */
.L_x_1649:
[----:B------:R-:W-:Y:S05]  /*0180*/  BSYNC B0 ;  /* 0x0000000000007941 */ /* 0x000fea0003800000 */
.L_x_1648:
        /* <DEDUP_REMOVED lines=41> */
.L_x_1650:
        /* <DEDUP_REMOVED lines=22> */
.L_x_1651:
        /* <DEDUP_REMOVED lines=18> */
.L_x_1652:
        /* <DEDUP_REMOVED lines=22> */
.L_x_1653:
        /* <DEDUP_REMOVED lines=22> */
.L_x_1654:
[----:B------:R-:W-:Y:S01]  /*0960*/  PLOP3.LUT P0, PT, PT, PT, UP0, 0x80, 0x0 ;  /* 0x000000000000781c */ /* 0x000fe20003f0f008 */
[----:B------:R-:W-:Y:S01]  /*0970*/  UMOV UR60, 0x1 ;  /* 0x00000001003c7882 */ /* 0x000fe20000000000 */
[----:B------:R-:W-:Y:S01]  /*0980*/  NOP ;  /* 0x0000000000007918 */ /* 0x000fe20000000000 */
[----:B------:R-:W-:Y:S01]  /*0990*/  USEL UR60, UR60, 0x2, !UP0 ;  /* 0x000000023c3c7887 */ /* 0x000fe2000c000000 */
[----:B------:R-:W-:Y:S01]  /*09a0*/  BSSY B9, `(.L_x_1655) ;  /* 0x0002937000097945 */ /* 0x000fe20003800000 */
[----:B012-4-:R-:W-:Y:S08]  /*09b0*/  BAR.SYNC.DEFER_BLOCKING 0x0 ;  /* 0x0000000000007b1d */ /* 0x017ff00000010000 */
[----:B------:R-:W-:Y:S05]  /*09c0*/  @!P0 BRA `(.L_x_1656) ;  /* 0x0000020c00cc8947 */ /* 0x000fea0003800000 */
.L_x_1657:
[----:B------:R-:W-:-:S08]  /*09d0*/  NOP ;  /* 0x0000000000007918 */ /* 0x000fd00000000000 */
[----:B------:R-:W0:Y:S02]  /*09e0*/  USETMAXREG.TRY_ALLOC.CTAPOOL UP0, 0xf0 ;  /* 0x000000f0000079c8 */ /* 0x000e240008000600 */
[----:B0-----:R-:W-:-:S13]  /*09f0*/  PLOP3.LUT P0, PT, PT, PT, UP0, 0x80, 0x0 ;  /* 0x000000000000781c */ /* 0x001fda0003f0f008 */
[----:B------:R-:W-:Y:S05]  /*0a00*/  @!P0 BRA `(.L_x_1657) ;  /* 0xfffffffc00f08947 */ /* 0x000fea000383ffff */
[----:B------:R-:W0:Y:S08]  /*0a10*/  S2UR UR5, SR_CgaCtaId ;  /* 0x00000000000579c3 */ /* 0x000e300000008800 */
[----:B------:R-:W-:Y:S06]  /*0a20*/  BAR.ARV 0x8, 0x180 ;  /* 0x0206000000007b1d */ /* 0x000fec0000002000 */
[----:B------:R-:W-:-:S02]  /*0a30*/  UMOV UR4, 0x400 ;  /* 0x0000040000047882 */ /* 0x000fc40000000000 */
[----:B------:R-:W-:Y:S01]  /*0a40*/  BAR.SYNC.DEFER_BLOCKING 0x5, 0x180 ;  /* 0x0146000000007b1d */ /* 0x000fe20000010000 */
[----:B0-----:R-:W-:-:S06]  /*0a50*/  ULEA UR4, UR5, UR4, 0x18 ;  /* 0x0000000405047291 */ /* 0x001fcc000f8ec03f */
[----:B------:R-:W-:Y:S01]  /*0a60*/  IMAD.U32 R16, RZ, RZ, UR4 ;  /* 0x00000004ff107e24 */ /* 0x000fe2000f8e00ff */
[----:B------:R-:W-:-:S04]  /*0a70*/  ULDC UR4, c[0x0][0xc3c] ;  /* 0x00030f0000047ab9 */ /* 0x000fc80000000800 */
[----:B------:R-:W0:Y:S01]  /*0a80*/  LDS.128 R24, [R16+0x2a8d0] ;  /* 0x02a8d00010187984 */ /* 0x000e220000000c00 */
[----:B------:R-:W-:Y:S06]  /*0a90*/  BAR.ARV 0x4, 0x180 ;  /* 0x0106000000007b1d */ /* 0x000fec0000002000 */
[----:B0-----:R-:W-:-:S13]  /*0aa0*/  ISETP.GE.AND P0, PT, R27, UR4, PT ;  /* 0x000000041b007c0c */ /* 0x001fda000bf06270 */
[----:B------:R-:W-:Y:S05]  /*0ab0*/  @P0 BRA `(.L_x_1658) ;  /* 0x0000029000940947 */ /* 0x000fea0003800000 */
[----:B------:R-:W-:Y:S01]  /*0ac0*/  VIADD R227, R4, 0xffffff80 ;  /* 0xffffff8004e37836 */ /* 0x000fe20000000000 */
[----:B------:R-:W-:Y:S01]  /*0ad0*/  R2UR UR4, R16 ;  /* 0x00000000100472ca */ /* 0x000fe200000e0000 */
[----:B------:R-:W-:Y:S01]  /*0ae0*/  ULOP3.LUT UR5, UR60, 0x1, URZ, 0xfc, !UPT ;  /* 0x000000013c057892 */ /* 0x000fe2000f8efc3f */
[----:B------:R-:W-:Y:S01]  /*0af0*/  IMAD.MOV.U32 R187, RZ, RZ, RZ ;  /* 0x000000ffffbb7224 */ /* 0x000fe200078e00ff */
[----:B------:R-:W-:Y:S01]  /*0b00*/  MOV R167, RZ ;  /* 0x000000ff00a77202 */ /* 0x000fe20000000f00 */
[----:B------:R-:W-:Y:S01]  /*0b10*/  IMAD.MOV.U32 R17, RZ, RZ, RZ ;  /* 0x000000ffff117224 */ /* 0x000fe200078e00ff */
[----:B------:R-:W-:Y:S02]  /*0b20*/  SHF.R.S32.HI R0, RZ, 0x1f, R227 ;  /* 0x0000001fff007819 */ /* 0x000fe400000114e3 */
[----:B------:R-:W-:Y:S02]  /*0b30*/  CS2R R22, SRZ ;  /* 0x0000000000167805 */ /* 0x000fe4000001ff00 */
[----:B------:R-:W-:-:S04]  /*0b40*/  LEA.HI R3, R0, R227, RZ, 0x7 ;  /* 0x000000e300037211 */ /* 0x000fc800078f38ff */
[----:B------:R-:W-:Y:S01]  /*0b50*/  LOP3.LUT R2, R3, 0xffffff80, RZ, 0xc0, !PT ;  /* 0xffffff8003027812 */ /* 0x000fe200078ec0ff */
[----:B------:R-:W-:Y:S01]  /*0b60*/  UIADD3 UR4, UR4, 0xc400, URZ ;  /* 0x0000c40004047890 */ /* 0x000fe2000fffe03f */
[----:B------:R-:W-:-:S03]  /*0b70*/  SHF.R.S32.HI R222, RZ, 0x7, R3 ;  /* 0x00000007ffde7819 */ /* 0x000fc60000011403 */
[----:B------:R-:W-:Y:S01]  /*0b80*/  IMAD.IADD R201, R227, 0x1, -R2 ;  /* 0x00000001e3c97824 */ /* 0x000fe200078e0a02 */
[----:B------:R-:W-:-:S04]  /*0b90*/  LEA.HI R2, R0, R227, RZ, 0x4 ;  /* 0x000000e300027211 */ /* 0x000fc800078f20ff */
[----:B------:R-:W-:Y:S02]  /*0ba0*/  SHF.R.S32.HI R8, RZ, 0x1f, R201 ;  /* 0x0000001fff087819 */ /* 0x000fe400000114c9 */
[----:B------:R-:W-:Y:S02]  /*0bb0*/  SHF.R.S32.HI R5, RZ, 0x4, R2 ;  /* 0x00000004ff057819 */ /* 0x000fe40000011402 */
[----:B------:R-:W-:Y:S02]  /*0bc0*/  LEA.HI R9, R8, R201, RZ, 0x2 ;  /* 0x000000c908097211 */ /* 0x000fe400078f10ff */
[----:B------:R-:W-:Y:S02]  /*0bd0*/  LEA.HI R4, R2, R5, RZ, 0x1 ;  /* 0x0000000502047211 */ /* 0x000fe400078f08ff */
[--C-:B------:R-:W-:Y:S02]  /*0be0*/  SHF.R.S32.HI R7, RZ, 0x2, R9.reuse ;  /* 0x00000002ff077819 */ /* 0x100fe40000011409 */
[----:B------:R-:W-:-:S02]  /*0bf0*/  SHF.R.S32.HI R6, RZ, 0x1f, R9 ;  /* 0x0000001fff067819 */ /* 0x000fc40000011409 */
[----:B------:R-:W-:Y:S02]  /*0c00*/  LEA.HI R8, R8, R201, RZ, 0x5 ;  /* 0x000000c908087211 */ /* 0x000fe400078f28ff */
[----:B------:R-:W-:Y:S02]  /*0c10*/  LEA.HI R10, R6, R7, RZ, 0x3 ;  /* 0x00000007060a7211 */ /* 0x000fe400078f18ff */
[----:B------:R-:W-:Y:S02]  /*0c20*/  LOP3.LUT R6, R4, 0x1ffffffe, RZ, 0xc0, !PT ;  /* 0x1ffffffe04067812 */ /* 0x000fe400078ec0ff */
[----:B------:R-:W-:Y:S02]  /*0c30*/  LOP3.LUT R10, R10, 0xfffffff8, RZ, 0xc0, !PT ;  /* 0xfffffff80a0a7812 */ /* 0x000fe400078ec0ff */
[----:B------:R-:W-:Y:S02]  /*0c40*/  LEA.HI R4, R0, R227, RZ, 0x5 ;  /* 0x000000e300047211 */ /* 0x000fe400078f28ff */
[----:B------:R-:W-:Y:S01]  /*0c50*/  LOP3.LUT R2, R2, 0x3fffff0, RZ, 0xc0, !PT ;  /* 0x03fffff002027812 */ /* 0x000fe200078ec0ff */
[----:B------:R-:W-:Y:S01]  /*0c60*/  IMAD.IADD R11, R7, 0x1, -R10 ;  /* 0x00000001070b7824 */ /* 0x000fe200078e0a0a */
[----:B------:R-:W-:-:S02]  /*0c70*/  IADD3 R6, R5, -R6, RZ ;  /* 0x8000000605067210 */ /* 0x000fc40007ffe0ff */
[----:B------:R-:W-:Y:S01]  /*0c80*/  SHF.R.S32.HI R8, RZ, 0x5, R8 ;  /* 0x00000005ff087819 */ /* 0x000fe20000011408 */
[----:B------:R-:W-:Y:S01]  /*0c90*/  IMAD.IADD R2, R227, 0x1, -R2 ;  /* 0x00000001e3027824 */ /* 0x000fe200078e0a02 */
[----:B------:R-:W-:Y:S02]  /*0ca0*/  SHF.R.S32.HI R5, RZ, 0x5, R4 ;  /* 0x00000005ff057819 */ /* 0x000fe40000011404 */
[----:B------:R-:W-:Y:S01]  /*0cb0*/  LEA.HI R4, R3, R222, RZ, 0x1 ;  /* 0x000000de03047211 */ /* 0x000fe200078f08ff */
[----:B------:R-:W-:Y:S01]  /*0cc0*/  IMAD R8, R8, 0x10, R11 ;  /* 0x0000001008087824 */ /* 0x000fe200078e020b */
[----:B------:R-:W-:Y:S01]  /*0cd0*/  LEA.HI R3, R0, R227, RZ, 0x2 ;  /* 0x000000e300037211 */ /* 0x000fe200078f10ff */
[----:B------:R-:W-:Y:S01]  /*0ce0*/  IMAD R11, R5, 0x10, R2 ;  /* 0x00000010050b7824 */ /* 0x000fe200078e0202 */
[----:B------:R-:W-:Y:S02]  /*0cf0*/  LOP3.LUT R7, R4, 0x3fffffe, RZ, 0xc0, !PT ;  /* 0x03fffffe04077812 */ /* 0x000fe400078ec0ff */
[----:B------:R-:W-:Y:S01]  /*0d00*/  LOP3.LUT R2, R3, 0xfffffffc, RZ, 0xc0, !PT ;  /* 0xfffffffc03027812 */ /* 0x000fe200078ec0ff */
[----:B------:R-:W-:Y:S01]  /*0d10*/  IMAD R224, R11, 0x8, R6 ;  /* 0x000000080be07824 */ /* 0x000fe200078e0206 */
[----:B------:R-:W-:-:S02]  /*0d20*/  SHF.R.S32.HI R162, RZ, 0x2, R3 ;  /* 0x00000002ffa27819 */ /* 0x000fc40000011403 */
[----:B------:R-:W-:Y:S01]  /*0d30*/  IADD3 R223, R222, -R7, RZ ;  /* 0x80000007dedf7210 */ /* 0x000fe20007ffe0ff */
[----:B------:R-:W-:Y:S01]  /*0d40*/  IMAD.IADD R189, R227, 0x1, -R2 ;  /* 0x00000001e3bd7824 */ /* 0x000fe200078e0a02 */
[----:B------:R-:W-:Y:S01]  /*0d50*/  SHF.R.S32.HI R7, RZ, 0x1f, R3 ;  /* 0x0000001fff077819 */ /* 0x000fe20000011403 */
[----:B------:R-:W-:Y:S01]  /*0d60*/  VIADD R188, R162, 0x40 ;  /* 0x00000040a2bc7836 */ /* 0x000fe20000000000 */
[----:B------:R-:W-:Y:S01]  /*0d70*/  LEA.HI R0, R0, R227, RZ, 0x3 ;  /* 0x000000e300007211 */ /* 0x000fe200078f18ff */
[----:B------:R-:W-:Y:S01]  /*0d80*/  IMAD.SHL.U32 R160, R189, 0x4, RZ ;  /* 0x00000004bda07824 */ /* 0x000fe200078e00ff */
[----:B------:R-:W-:Y:S01]  /*0d90*/  LEA.HI R7, R7, R162, RZ, 0x3 ;  /* 0x000000a207077211 */ /* 0x000fe200078f18ff */
[----:B------:R-:W-:Y:S01]  /*0da0*/  IMAD.SHL.U32 R173, R188, 0x40, RZ ;  /* 0x00000040bcad7824 */ /* 0x000fe200078e00ff */
[----:B------:R-:W-:Y:S01]  /*0db0*/  SHF.R.S32.HI R3, RZ, 0x1f, R188 ;  /* 0x0000001fff037819 */ /* 0x000fe200000114bc */
[C---:B------:R-:W-:Y:S01]  /*0dc0*/  VIADD R169, R160.reuse, 0x20 ;  /* 0x00000020a0a97836 */ /* 0x040fe20000000000 */
[----:B------:R-:W-:Y:S01]  /*0dd0*/  LOP3.LUT R7, R7, 0xfffffff8, RZ, 0xc0, !PT ;  /* 0xfffffff807077812 */ /* 0x000fe200078ec0ff */
[----:B------:R-:W-:Y:S01]  /*0de0*/  IMAD.SHL.U32 R18, R189, 0x8, RZ ;  /* 0x00000008bd127824 */ /* 0x000fe200078e00ff */
[----:B------:R-:W-:Y:S01]  /*0df0*/  LEA.HI R3, R3, R188, RZ, 0x3 ;  /* 0x000000bc03037211 */ /* 0x000fe200078f18ff */
[C---:B------:R-:W-:Y:S01]  /*0e00*/  IMAD.IADD R165, R160.reuse, 0x1, R169 ;  /* 0x00000001a0a57824 */ /* 0x040fe200078e02a9 */
[----:B------:R-:W-:Y:S01]  /*0e10*/  IADD3 R168, R160, 0x40, RZ ;  /* 0x00000040a0a87810 */ /* 0x000fe20007ffe0ff */
[----:B------:R-:W-:Y:S01]  /*0e20*/  IMAD.IADD R200, R162, 0x1, -R7 ;  /* 0x00000001a2c87824 */ /* 0x000fe200078e0a07 */
[----:B------:R-:W-:Y:S01]  /*0e30*/  SHF.L.U32 R176, R5, 0x9, RZ ;  /* 0x0000000905b07819 */ /* 0x000fe200000006ff */
[----:B------:R-:W-:Y:S01]  /*0e40*/  IMAD.SHL.U32 R3, R3, 0x40, RZ ;  /* 0x0000004003037824 */ /* 0x000fe200078e00ff */
[----:B------:R-:W-:Y:S01]  /*0e50*/  SHF.R.S32.HI R2, RZ, 0x1f, R165 ;  /* 0x0000001fff027819 */ /* 0x000fe200000114a5 */
[----:B------:R-:W-:Y:S01]  /*0e60*/  IMAD.IADD R166, R160, 0x1, R168 ;  /* 0x00000001a0a67824 */ /* 0x000fe200078e02a8 */
[----:B------:R-:W-:Y:S01]  /*0e70*/  LOP3.LUT R184, R0, 0xfffffff8, RZ, 0xc0, !PT ;  /* 0xfffffff800b87812 */ /* 0x000fe200078ec0ff */
[----:B------:R-:W-:Y:S01]  /*0e80*/  IMAD.SHL.U32 R174, R200, 0x40, RZ ;  /* 0x00000040c8ae7824 */ /* 0x000fe200078e00ff */
[----:B------:R-:W-:Y:S01]  /*0e90*/  LOP3.LUT R178, R3, 0xfffffe00, RZ, 0xc0, !PT ;  /* 0xfffffe0003b27812 */ /* 0x000fe200078ec0ff */
[----:B------:R-:W-:Y:S01]  /*0ea0*/  VIADD R170, R160, 0x30 ;  /* 0x00000030a0aa7836 */ /* 0x000fe20000000000 */
[----:B------:R-:W-:Y:S01]  /*0eb0*/  SHF.R.S32.HI R3, RZ, 0x1f, R166 ;  /* 0x0000001fff037819 */ /* 0x000fe200000114a6 */
[----:B------:R-:W-:Y:S01]  /*0ec0*/  IMAD.IADD R184, R227, 0x1, -R184 ;  /* 0x00000001e3b87824 */ /* 0x000fe200078e0ab8 */
[-C--:B------:R-:W-:Y:S01]  /*0ed0*/  LEA.HI R191, R2, R165.reuse, RZ, 0x3 ;  /* 0x000000a502bf7211 */ /* 0x080fe200078f18ff */
[----:B------:R-:W-:Y:S01]  /*0ee0*/  VIADD R172, R160, 0x50 ;  /* 0x00000050a0ac7836 */ /* 0x000fe20000000000 */
[----:B------:R-:W-:Y:S01]  /*0ef0*/  LEA.HI R2, R2, R165, RZ, 0x6 ;  /* 0x000000a502027211 */ /* 0x000fe200078f30ff */
[----:B------:R-:W-:Y:S01]  /*0f00*/  IMAD.SHL.U32 R182, R184, 0x8, RZ ;  /* 0x00000008b8b67824 */ /* 0x000fe200078e00ff */
[----:B------:R-:W-:Y:S01]  /*0f10*/  LOP3.LUT R174, R174, 0x1c0, RZ, 0xc0, !PT ;  /* 0x000001c0aeae7812 */ /* 0x000fe200078ec0ff */
[----:B------:R-:W-:Y:S01]  /*0f20*/  IMAD R223, R223, 0x40, R8 ;  /* 0x00000040dfdf7824 */ /* 0x000fe200078e0208 */
[----:B------:R-:W-:Y:S01]  /*0f30*/  SHF.R.S32.HI R190, RZ, 0x3, R0 ;  /* 0x00000003ffbe7819 */ /* 0x000fe20000011400 */
[----:B------:R-:W-:Y:S01]  /*0f40*/  IMAD.U32 R0, RZ, RZ, UR4 ;  /* 0x00000004ff007e24 */ /* 0x000fe2000f8e00ff */
[----:B------:R-:W-:Y:S01]  /*0f50*/  LEA.HI R5, R3, R166, RZ, 0x6 ;  /* 0x000000a603057211 */ /* 0x000fe200078f30ff */
[----:B------:R-:W-:Y:S01]  /*0f60*/  VIADD R183, R182, 0x40 ;  /* 0x00000040b6b77836 */ /* 0x000fe20000000000 */
[----:B------:R-:W-:Y:S01]  /*0f70*/  SHF.L.U32 R4, R2, 0x7, RZ ;  /* 0x0000000702047819 */ /* 0x000fe200000006ff */
[----:B------:R-:W-:Y:S01]  /*0f80*/  IMAD.SHL.U32 R224, R224, 0x8, RZ ;  /* 0x00000008e0e07824 */ /* 0x000fe200078e00ff */
[----:B------:R-:W-:Y:S01]  /*0f90*/  SHF.R.U32.HI R175, RZ, 0x3, R174 ;  /* 0x00000003ffaf7819 */ /* 0x000fe200000116ae */
[----:B------:R-:W-:Y:S01]  /*0fa0*/  IMAD.SHL.U32 R7, R5, 0x80, RZ ;  /* 0x0000008005077824 */ /* 0x000fe200078e00ff */
[----:B------:R-:W-:Y:S01]  /*0fb0*/  LOP3.LUT R2, R174, 0x38, R191, 0xf8, !PT ;  /* 0x00000038ae027812 */ /* 0x000fe200078ef8bf */
[----:B------:R0:W-:Y:S01]  /*0fc0*/  STL [R1+0x40], R0 ;  /* 0x0000400001007387 */ /* 0x0001e20000100800 */
[----:B------:R-:W-:-:S02]  /*0fd0*/  LOP3.LUT R173, R173, 0x1c0, RZ, 0xc0, !PT ;  /* 0x000001c0adad7812 */ /* 0x000fc400078ec0ff */
[----:B------:R-:W-:Y:S02]  /*0fe0*/  LOP3.LUT R5, R4, 0xffffe000, RZ, 0xc0, !PT ;  /* 0xffffe00004057812 */ /* 0x000fe400078ec0ff */
[----:B------:R-:W-:Y:S02]  /*0ff0*/  LOP3.LUT R2, R2, R175, RZ, 0x3c, !PT ;  /* 0x000000af02027212 */ /* 0x000fe400078e3cff */
[----:B------:R-:W-:Y:S02]  /*1000*/  SHF.R.U32.HI R208, RZ, 0x3, R173 ;  /* 0x00000003ffd07819 */ /* 0x000fe400000116ad */
[----:B------:R-:W-:Y:S02]  /*1010*/  LOP3.LUT R11, R173, 0x38, R191, 0xf8, !PT ;  /* 0x00000038ad0b7812 */ /* 0x000fe400078ef8bf */
[----:B------:R-:W-:Y:S02]  /*1020*/  LEA.HI R3, R3, R166, RZ, 0x3 ;  /* 0x000000a603037211 */ /* 0x000fe400078f18ff */
[----:B------:R-:W-:Y:S01]  /*1030*/  IADD3 R207, R2, R5, R176 ;  /* 0x0000000502cf7210 */ /* 0x000fe20007ffe0b0 */
[----:B------:R-:W-:Y:S01]  /*1040*/  IMAD.U32 R2, RZ, RZ, UR5 ;  /* 0x00000005ff027e24 */ /* 0x000fe2000f8e00ff */
[----:B------:R-:W-:-:S02]  /*1050*/  LOP3.LUT R11, R11, R208, RZ, 0x3c, !PT ;  /* 0x000000d00b0b7212 */ /* 0x000fc400078e3cff */
[----:B------:R-:W-:Y:S02]  /*1060*/  LEA.HI R2, R189, R189, RZ, 0x1 ;  /* 0x000000bdbd027211 */ /* 0x000fe400078f08ff */
[--C-:B------:R-:W-:Y:S02]  /*1070*/  LOP3.LUT R6, R174, 0x38, R3.reuse, 0xf8, !PT ;  /* 0x00000038ae067812 */ /* 0x100fe400078ef803 */
[----:B------:R-:W-:Y:S02]  /*1080*/  LOP3.LUT R13, R173, 0x38, R3, 0xf8, !PT ;  /* 0x00000038ad0d7812 */ /* 0x000fe400078ef803 */
[----:B------:R-:W-:Y:S02]  /*1090*/  IADD3 R11, R11, R5, R178 ;  /* 0x000000050b0b7210 */ /* 0x000fe40007ffe0b2 */
[----:B------:R-:W-:Y:S02]  /*10a0*/  LOP3.LUT R2, R2, 0x1ffffffe, RZ, 0xc0, !PT ;  /* 0x1ffffffe02027812 */ /* 0x000fe400078ec0ff */
[----:B------:R-:W-:-:S02]  /*10b0*/  LOP3.LUT R7, R7, 0xffffe000, RZ, 0xc0, !PT ;  /* 0xffffe00007077812 */ /* 0x000fc400078ec0ff */
[----:B------:R-:W-:Y:S01]  /*10c0*/  LOP3.LUT R6, R6, R175, RZ, 0x3c, !PT ;  /* 0x000000af06067212 */ /* 0x000fe200078e3cff */
[----:B------:R-:W-:Y:S01]  /*10d0*/  IMAD.IADD R2, R189, 0x1, -R2 ;  /* 0x00000001bd027824 */ /* 0x000fe200078e0a02 */
[----:B------:R-:W-:Y:S02]  /*10e0*/  LOP3.LUT R13, R13, R208, RZ, 0x3c, !PT ;  /* 0x000000d00d0d7212 */ /* 0x000fe400078e3cff */
[----:B------:R-:W-:Y:S01]  /*10f0*/  LOP3.LUT R5, R173, 0x38, R18, 0xf8, !PT ;  /* 0x00000038ad057812 */ /* 0x000fe200078ef812 */
[----:B------:R-:W-:Y:S01]  /*1100*/  IMAD R181, R2, 0x8, R223 ;  /* 0x0000000802b57824 */ /* 0x000fe200078e02df */
[-C--:B------:R-:W-:Y:S02]  /*1110*/  IADD3 R6, R6, R7.reuse, R176 ;  /* 0x0000000706067210 */ /* 0x080fe40007ffe0b0 */
[----:B------:R-:W-:Y:S02]  /*1120*/  IADD3 R13, R13, R7, R178 ;  /* 0x000000070d0d7210 */ /* 0x000fe40007ffe0b2 */
[----:B------:R-:W-:-:S02]  /*1130*/  IADD3 R171, R160, 0x10, RZ ;  /* 0x00000010a0ab7810 */ /* 0x000fc40007ffe0ff */
[----:B------:R-:W-:Y:S02]  /*1140*/  LOP3.LUT R180, R9, 0x7ffffffc, RZ, 0xc0, !PT ;  /* 0x7ffffffc09b47812 */ /* 0x000fe400078ec0ff */
[----:B------:R-:W-:Y:S02]  /*1150*/  LOP3.LUT R5, R178, R5, R208, 0xf6, !PT ;  /* 0x00000005b2057212 */ /* 0x000fe400078ef6d0 */
[----:B------:R-:W-:Y:S02]  /*1160*/  SHF.R.S32.HI R226, RZ, 0x1f, R182 ;  /* 0x0000001fffe27819 */ /* 0x000fe400000114b6 */
[----:B------:R-:W-:Y:S02]  /*1170*/  SHF.R.S32.HI R197, RZ, 0x1f, R171 ;  /* 0x0000001fffc57819 */ /* 0x000fe400000114ab */
[----:B------:R-:W-:Y:S02]  /*1180*/  SHF.R.S32.HI R225, RZ, 0x1f, R183 ;  /* 0x0000001fffe17819 */ /* 0x000fe400000114b7 */
[----:B------:R-:W-:-:S02]  /*1190*/  SHF.R.S32.HI R196, RZ, 0x1f, R169 ;  /* 0x0000001fffc47819 */ /* 0x000fc400000114a9 */
[----:B------:R-:W-:Y:S02]  /*11a0*/  SHF.R.S32.HI R195, RZ, 0x1f, R170 ;  /* 0x0000001fffc37819 */ /* 0x000fe400000114aa */
[----:B------:R-:W-:Y:S02]  /*11b0*/  SHF.R.S32.HI R194, RZ, 0x1f, R168 ;  /* 0x0000001fffc27819 */ /* 0x000fe400000114a8 */
[----:B------:R-:W-:Y:S02]  /*11c0*/  SHF.R.S32.HI R193, RZ, 0x1f, R172 ;  /* 0x0000001fffc17819 */ /* 0x000fe400000114ac */
[----:B------:R-:W-:Y:S02]  /*11d0*/  IADD3 R180, R201, -R180, RZ ;  /* 0x800000b4c9b47210 */ /* 0x000fe40007ffe0ff */
[----:B------:R-:W-:Y:S02]  /*11e0*/  SHF.R.S32.HI R191, RZ, 0x3, R191 ;  /* 0x00000003ffbf7819 */ /* 0x000fe400000114bf */
[----:B------:R-:W-:-:S02]  /*11f0*/  SHF.R.S32.HI R192, RZ, 0x3, R3 ;  /* 0x00000003ffc07819 */ /* 0x000fc40000011403 */
[----:B------:R-:W-:Y:S02]  /*1200*/  LEA R206, R5, UR4, 0x1 ;  /* 0x0000000405ce7c11 */ /* 0x000fe4000f8e08ff */
[----:B------:R-:W-:Y:S02]  /*1210*/  LEA R207, R207, UR4, 0x1 ;  /* 0x00000004cfcf7c11 */ /* 0x000fe4000f8e08ff */
[----:B------:R-:W-:Y:S02]  /*1220*/  LEA R204, R11, UR4, 0x1 ;  /* 0x000000040bcc7c11 */ /* 0x000fe4000f8e08ff */
[----:B------:R-:W-:Y:S02]  /*1230*/  LEA R205, R6, UR4, 0x1 ;  /* 0x0000000406cd7c11 */ /* 0x000fe4000f8e08ff */
[----:B0-----:R-:W-:-:S07]  /*1240*/  LEA R203, R13, UR4, 0x1 ;  /* 0x000000040dcb7c11 */ /* 0x001fce000f8e08ff */
.L_x_1944:
[----:B------:R-:W-:Y:S01]  /*1250*/  ULDC.64 UR4, c[0x0][0xa28] ;  /* 0x00028a0000047ab9 */ /* 0x000fe20000000a00 */
[----:B0-2---:R-:W0:Y:S01]  /*1260*/  LDC.64 R4, c[0x0][0xa08] ;  /* 0x00028200ff047b82 */ /* 0x005e220000000a00 */
[----:B------:R-:W-:Y:S01]  /*1270*/  ISETP.NE.U32.AND P0, PT, RZ, UR4, PT ;  /* 0x00000004ff007c0c */ /* 0x000fe2000bf05070 */
[----:B------:R-:W-:Y:S01]  /*1280*/  IMAD.MOV.U32 R11, RZ, RZ, RZ ;  /* 0x000000ffff0b7224 */ /* 0x000fe200078e00ff */
[----:B------:R-:W-:Y:S01]  /*1290*/  ULDC.64 UR6, c[0x0][0x208] ;  /* 0x0000820000067ab9 */ /* 0x000fe20000000a00 */
[----:B------:R-:W-:Y:S01]  /*12a0*/  IMAD.MOV.U32 R121, RZ, RZ, RZ ;  /* 0x000000ffff797224 */ /* 0x000fe200078e00ff */
[----:B------:R-:W-:Y:S01]  /*12b0*/  ISETP.NE.AND.EX P0, PT, RZ, UR5, PT, P0 ;  /* 0x00000005ff007c0c */ /* 0x000fe2000bf05300 */
[----:B------:R-:W-:Y:S02]  /*12c0*/  ULDC.64 UR4, c[0x0][0xa18] ;  /* 0x0002860000047ab9 */ /* 0x000fe40000000a00 */
[----:B------:R-:W-:-:S04]  /*12d0*/  ISETP.NE.U32.AND P1, PT, RZ, UR4, PT ;  /* 0x00000004ff007c0c */ /* 0x000fc8000bf25070 */
[----:B------:R-:W-:Y:S01]  /*12e0*/  ISETP.NE.AND.EX P1, PT, RZ, UR5, PT, P1 ;  /* 0x00000005ff007c0c */ /* 0x000fe2000bf25310 */
[----:B------:R-:W-:Y:S02]  /*12f0*/  ULDC.64 UR4, c[0x0][0xa08] ;  /* 0x0002820000047ab9 */ /* 0x000fe40000000a00 */
[----:B------:R-:W-:-:S03]  /*1300*/  ISETP.NE.U32.AND P3, PT, RZ, UR4, PT ;  /* 0x00000004ff007c0c */ /* 0x000fc6000bf65070 */
[----:B---34-:R-:W1:Y:S01]  /*1310*/  @P0 LDC.64 R2, c[0x0][0xa28] ;  /* 0x00028a00ff020b82 */ /* 0x018e620000000a00 */
[----:B------:R-:W-:Y:S01]  /*1320*/  ISETP.NE.AND.EX P3, PT, RZ, UR5, PT, P3 ;  /* 0x00000005ff007c0c */ /* 0x000fe2000bf65330 */
[----:B0-----:R-:W-:-:S06]  /*1330*/  IMAD.WIDE R8, R27, 0x4, R4 ;  /* 0x000000041b087825 */ /* 0x001fcc00078e0204 */
[----:B------:R-:W0:Y:S01]  /*1340*/  @P1 LDC.64 R6, c[0x0][0xa18] ;  /* 0x00028600ff061b82 */ /* 0x000e220000000a00 */
[----:B------:R-:W-:Y:S02]  /*1350*/  ULDC UR4, c[0x0][0x288] ;  /* 0x0000a20000047ab9 */ /* 0x000fe40000000800 */
[----:B------:R-:W-:Y:S01]  /*1360*/  MOV R163, UR4 ;  /* 0x0000000400a37c02 */ /* 0x000fe20008000f00 */
[----:B------:R-:W-:Y:S02]  /*1370*/  ULDC.64 UR4, c[0x0][0x418] ;  /* 0x0001060000047ab9 */ /* 0x000fe40000000a00 */
[----:B------:R-:W-:Y:S01]  /*1380*/  UISETP.NE.U32.AND UP0, UPT, UR4, URZ, UPT ;  /* 0x0000003f0400728c */ /* 0x000fe2000bf05070 */
[----:B------:R2:W5:Y:S03]  /*1390*/  @P3 LDG.E R121, desc[UR6][R8.64] ;  /* 0x0000000608793981 */ /* 0x000566000c1e1900 */
[----:B------:R-:W-:-:S03]  /*13a0*/  UISETP.NE.AND.EX UP0, UPT, UR5, URZ, UPT, UP0 ;  /* 0x0000003f0500728c */ /* 0x000fc6000bf05300 */
[----:B------:R-:W-:Y:S01]  /*13b0*/  ULDC.64 UR4, c[0x0][0xa20] ;  /* 0x0002880000047ab9 */ /* 0x000fe20000000a00 */
[----:B-1----:R-:W-:Y:S01]  /*13c0*/  @P0 IMAD.WIDE R2, R27, 0x4, R2 ;  /* 0x000000041b020825 */ /* 0x002fe200078e0202 */
[----:B------:R-:W-:-:S04]  /*13d0*/  ISETP.NE.U32.AND P2, PT, RZ, UR4, PT ;  /* 0x00000004ff007c0c */ /* 0x000fc8000bf45070 */
[----:B------:R2:W5:Y:S01]  /*13e0*/  @P0 LDG.E R11, desc[UR6][R2.64] ;  /* 0x00000006020b0981 */ /* 0x000562000c1e1900 */
[----:B0-----:R-:W-:-:S05]  /*13f0*/  @P1 IMAD.WIDE R4, R27, 0x4, R6 ;  /* 0x000000041b041825 */ /* 0x001fca00078e0206 */
[----:B------:R2:W5:Y:S01]  /*1400*/  @P1 LDG.E R163, desc[UR6][R4.64] ;  /* 0x0000000604a31981 */ /* 0x000562000c1e1900 */
[----:B------:R-:W-:Y:S02]  /*1410*/  ULDC UR6, c[0x0][0x424] ;  /* 0x0001090000067ab9 */ /* 0x000fe40000000800 */
[----:B------:R-:W-:Y:S01]  /*1420*/  USEL UR4, UR6, 0x1, UP0 ;  /* 0x0000000106047887 */ /* 0x000fe20008000000 */
[----:B------:R-:W-:Y:S02]  /*1430*/  ISETP.NE.AND.EX P2, PT, RZ, UR5, PT, P2 ;  /* 0x00000005ff007c0c */ /* 0x000fe4000bf45320 */
[----:B------:R-:W-:Y:S01]  /*1440*/  ULDC UR6, c[0x0][0x2f0] ;  /* 0x0000bc0000067ab9 */ /* 0x000fe20000000800 */
[----:B------:R-:W-:Y:S01]  /*1450*/  ULDC UR7, c[0x0][0x348] ;  /* 0x0000d20000077ab9 */ /* 0x000fe20000000800 */
[----:B------:R-:W-:Y:S01]  /*1460*/  UIMAD UR6, UR4, UR6, URZ ;  /* 0x00000006040672a4 */ /* 0x000fe2000f8e023f */
[----:B------:R-:W-:Y:S02]  /*1470*/  IMAD.MOV.U32 R185, RZ, RZ, R26 ;  /* 0x000000ffffb97224 */ /* 0x000fe400078e001a */
[----:B------:R-:W-:Y:S01]  /*1480*/  IMAD.MOV.U32 R186, RZ, RZ, R27 ;  /* 0x000000ffffba7224 */ /* 0x000fe200078e001b */
[----:B--2---:R-:W-:Y:S08]  /*1490*/  @P1 BRA `(.L_x_1659) ;  /* 0x0000000000281947 */ /* 0x004ff00003800000 */
[----:B------:R-:W-:Y:S02]  /*14a0*/  ULDC.64 UR4, c[0x0][0xa00] ;  /* 0x0002800000047ab9 */ /* 0x000fe40000000a00 */
[----:B------:R-:W-:-:S04]  /*14b0*/  ISETP.NE.U32.AND P0, PT, RZ, UR4, PT ;  /* 0x00000004ff007c0c */ /* 0x000fc8000bf05070 */
[----:B------:R-:W-:-:S13]  /*14c0*/  ISETP.NE.AND.EX P0, PT, RZ, UR5, PT, P0 ;  /* 0x00000005ff007c0c */ /* 0x000fda000bf05300 */
[----:B------:R-:W-:Y:S05]  /*14d0*/  @!P0 BRA `(.L_x_1659) ;  /* 0x0000000000188947 */ /* 0x000fea0003800000 */
[----:B------:R-:W0:Y:S01]  /*14e0*/  LDC.64 R2, c[0x0][0xa00] ;  /* 0x00028000ff027b82 */ /* 0x000e220000000a00 */
[----:B------:R-:W-:Y:S01]  /*14f0*/  ULDC.64 UR4, c[0x0][0x208] ;  /* 0x0000820000047ab9 */ /* 0x000fe20000000a00 */
[----:B0-----:R-:W-:-:S05]  /*1500*/  IMAD.WIDE R2, R27, 0x4, R2 ;  /* 0x000000041b027825 */ /* 0x001fca00078e0202 */
[----:B-----5:R-:W2:Y:S04]  /*1510*/  LDG.E R163, desc[UR4][R2.64] ;  /* 0x0000000402a37981 */ /* 0x020ea8000c1e1900 */
[----:B------:R-:W2:Y:S02]  /*1520*/  LDG.E R0, desc[UR4][R2.64+0x4] ;  /* 0x0000040402007981 */ /* 0x000ea4000c1e1900 */
[----:B--2---:R-:W-:-:S07]  /*1530*/  IMAD.IADD R163, R0, 0x1, -R163 ;  /* 0x0000000100a37824 */ /* 0x004fce00078e0aa3 */
.L_x_1659:
[----:B------:R-:W-:Y:S01]  /*1540*/  IMAD.U32 R24, RZ, RZ, UR7 ;  /* 0x00000007ff187e24 */ /* 0x000fe2000f8e00ff */
[----:B------:R-:W-:Y:S01]  /*1550*/  MOV R28, UR6 ;  /* 0x00000006001c7c02 */ /* 0x000fe20008000f00 */
[----:B------:R-:W-:Y:S06]  /*1560*/  @!P2 BRA `(.L_x_1660) ;  /* 0x000000000014a947 */ /* 0x000fec0003800000 */
[----:B------:R-:W0:Y:S01]  /*1570*/  LDC.64 R2, c[0x0][0xa20] ;  /* 0x00028800ff027b82 */ /* 0x000e220000000a00 */
[----:B------:R-:W-:Y:S01]  /*1580*/  ULDC.64 UR4, c[0x0][0x208] ;  /* 0x0000820000047ab9 */ /* 0x000fe20000000a00 */
[----:B0-----:R-:W-:-:S05]  /*1590*/  IMAD.WIDE R2, R27, 0x4, R2 ;  /* 0x000000041b027825 */ /* 0x001fca00078e0202 */
[----:B------:R0:W5:Y:S01]  /*15a0*/  LDG.E R28, desc[UR4][R2.64] ;  /* 0x00000004021c7981 */ /* 0x000162000c1e1900 */
[----:B------:R-:W-:Y:S05]  /*15b0*/  BRA `(.L_x_1661) ;  /* 0x0000000000147947 */ /* 0x000fea0003800000 */
.L_x_1660:
[----:B------:R-:W-:Y:S05]  /*15c0*/  @!P3 BRA `(.L_x_1661) ;  /* 0x000000000010b947 */ /* 0x000fea0003800000 */
[----:B------:R-:W-:Y:S02]  /*15d0*/  ULDC.64 UR4, c[0x0][0x208] ;  /* 0x0000820000047ab9 */ /* 0x000fe40000000a00 */
[----:B------:R-:W2:Y:S04]  /*15e0*/  LDG.E R3, desc[UR4][R8.64] ;  /* 0x0000000408037981 */ /* 0x000ea8000c1e1900 */
[----:B------:R-:W2:Y:S02]  /*15f0*/  LDG.E R28, desc[UR4][R8.64+0x4] ;  /* 0x00000404081c7981 */ /* 0x000ea4000c1e1900 */
[----:B--2---:R-:W-:-:S07]  /*1600*/  IMAD.IADD R28, R28, 0x1, -R3 ;  /* 0x000000011c1c7824 */ /* 0x004fce00078e0a03 */
.L_x_1661:
[----:B------:R-:W-:Y:S01]  /*1610*/  ULDC.64 UR4, c[0x0][0xa10] ;  /* 0x0002840000047ab9 */ /* 0x000fe20000000a00 */
[----:B------:R-:W-:Y:S01]  /*1620*/  ULDC.64 UR6, c[0x0][0x208] ;  /* 0x0000820000067ab9 */ /* 0x000fe20000000a00 */
[----:B------:R-:W-:Y:S01]  /*1630*/  ISETP.NE.U32.AND P0, PT, RZ, UR4, PT ;  /* 0x00000004ff007c0c */ /* 0x000fe2000bf05070 */
[----:B------:R-:W1:Y:S03]  /*1640*/  LDC R6, c[0x0][0x448] ;  /* 0x00011200ff067b82 */ /* 0x000e660000000800 */
[----:B------:R-:W-:Y:S01]  /*1650*/  ISETP.NE.AND.EX P0, PT, RZ, UR5, PT, P0 ;  /* 0x00000005ff007c0c */ /* 0x000fe2000bf05300 */
[----:B------:R-:W-:Y:S02]  /*1660*/  ULDC.64 UR4, c[0x0][0xa30] ;  /* 0x00028c0000047ab9 */ /* 0x000fe40000000a00 */
[----:B------:R-:W-:Y:S01]  /*1670*/  ISETP.NE.U32.AND P1, PT, RZ, UR4, PT ;  /* 0x00000004ff007c0c */ /* 0x000fe2000bf25070 */
[----:B-----5:R-:W-:Y:S01]  /*1680*/  IMAD.MOV.U32 R143, RZ, RZ, R28 ;  /* 0x000000ffff8f7224 */ /* 0x020fe200078e001c */
[----:B------:R-:W2:Y:S02]  /*1690*/  LDC.64 R12, c[0x0][0x9e0] ;  /* 0x00027800ff0c7b82 */ /* 0x000ea40000000a00 */
[----:B------:R-:W-:-:S06]  /*16a0*/  ISETP.NE.AND.EX P1, PT, RZ, UR5, PT, P1 ;  /* 0x00000005ff007c0c */ /* 0x000fcc000bf25310 */
[----:B0-----:R-:W0:Y:S08]  /*16b0*/  @P0 LDC.64 R2, c[0x0][0xa10] ;  /* 0x00028400ff020b82 */ /* 0x001e300000000a00 */
[----:B------:R-:W3:Y:S01]  /*16c0*/  @P1 LDC.64 R4, c[0x0][0xa30] ;  /* 0x00028c00ff041b82 */ /* 0x000ee20000000a00 */
[----:B0-----:R-:W-:-:S05]  /*16d0*/  @P0 IMAD.WIDE R2, R27, 0x4, R2 ;  /* 0x000000041b020825 */ /* 0x001fca00078e0202 */
[----:B------:R-:W4:Y:S04]  /*16e0*/  @P0 LDG.E R0, desc[UR6][R2.64] ;  /* 0x0000000602000981 */ /* 0x000f28000c1e1900 */
[----:B------:R0:W4:Y:S01]  /*16f0*/  @P0 LDG.E R7, desc[UR6][R2.64+0x4] ;  /* 0x0000040602070981 */ /* 0x000122000c1e1900 */
[----:B---3--:R-:W-:-:S05]  /*1700*/  @P1 IMAD.WIDE R4, R27, 0x4, R4 ;  /* 0x000000041b041825 */ /* 0x008fca00078e0204 */
[----:B------:R3:W5:Y:S01]  /*1710*/  @P1 LDG.E R143, desc[UR6][R4.64] ;  /* 0x00000006048f1981 */ /* 0x000762000c1e1900 */
[----:B-1----:R-:W-:Y:S01]  /*1720*/  ISETP.NE.AND P1, PT, R6, 0x1, PT ;  /* 0x000000010600780c */ /* 0x002fe20003f25270 */
[----:B------:R-:W-:Y:S01]  /*1730*/  IMAD.SHL.U32 R177, R25, 0x80, RZ ;  /* 0x0000008019b17824 */ /* 0x000fe200078e00ff */
[----:B------:R-:W-:Y:S02]  /*1740*/  IADD3 R11, -R11, R28, RZ ;  /* 0x0000001c0b0b7210 */ /* 0x000fe40007ffe1ff */
[----:B--2---:R-:W-:Y:S01]  /*1750*/  ISETP.GE.AND P2, PT, R13, 0x1, PT ;  /* 0x000000010d00780c */ /* 0x004fe20003f46270 */
[----:B0-----:R-:W-:-:S08]  /*1760*/  VIADD R2, R177, 0x7f ;  /* 0x0000007fb1027836 */ /* 0x001fd00000000000 */
[----:B------:R-:W0:Y:S08]  /*1770*/  @P1 LDC R9, c[0x0][0x44c] ;  /* 0x00011300ff091b82 */ /* 0x000e300000000800 */
[----:B------:R-:W1:Y:S01]  /*1780*/  @P1 LDC R6, c[0x0][0x450] ;  /* 0x00011400ff061b82 */ /* 0x000e620000000800 */
[----:B0-----:R-:W-:-:S05]  /*1790*/  @P1 IMAD.HI.U32 R3, R2, R9, RZ ;  /* 0x0000000902031227 */ /* 0x001fca00078e00ff */
[----:B-1----:R-:W-:Y:S01]  /*17a0*/  @P1 SHF.R.U32.HI R2, RZ, R6, R3 ;  /* 0x00000006ff021219 */ /* 0x002fe20000011603 */
[----:B----4-:R-:W-:-:S04]  /*17b0*/  @P0 IMAD.IADD R24, R7, 0x1, -R0 ;  /* 0x0000000107180824 */ /* 0x010fc800078e0a00 */
[----:B------:R-:W-:-:S04]  /*17c0*/  IMAD.IADD R164, R11, 0x1, R24 ;  /* 0x000000010ba47824 */ /* 0x000fc800078e0218 */
[C---:B------:R-:W-:Y:S01]  /*17d0*/  VIADD R0, R164.reuse, 0x5f ;  /* 0x0000005fa4007836 */ /* 0x040fe20000000000 */
[----:B------:R-:W-:-:S03]  /*17e0*/  IADD3 R3, R164, 0x1, -R163 ;  /* 0x00000001a4037810 */ /* 0x000fc60007ffe8a3 */
[----:B------:R-:W-:-:S04]  /*17f0*/  IMAD.HI R0, R0, 0x2aaaaaab, RZ ;  /* 0x2aaaaaab00007827 */ /* 0x000fc800078e02ff */
[----:B------:R-:W-:Y:S01]  /*1800*/  IMAD.IADD R3, R3, 0x1, R2 ;  /* 0x0000000103037824 */ /* 0x000fe200078e0202 */
[----:B------:R-:W-:-:S04]  /*1810*/  SHF.R.U32.HI R149, RZ, 0x1f, R0 ;  /* 0x0000001fff957819 */ /* 0x000fc80000011600 */
[----:B------:R-:W-:Y:S02]  /*1820*/  LEA.HI.SX32 R149, R0, R149, 0x1c ;  /* 0x0000009500957211 */ /* 0x000fe400078fe2ff */
[----:B------:R-:W-:Y:S01]  /*1830*/  IADD3 R0, R3, R12, RZ ;  /* 0x0000000c03007210 */ /* 0x000fe20007ffe0ff */
[----:B---3--:R-:W-:Y:S06]  /*1840*/  @!P2 BRA `(.L_x_1662) ;  /* 0x000000000048a947 */ /* 0x008fec0003800000 */
[C---:B------:R-:W-:Y:S01]  /*1850*/  ISETP.GT.AND P0, PT, R3.reuse, RZ, PT ;  /* 0x000000ff0300720c */ /* 0x040fe20003f04270 */
[----:B------:R-:W-:Y:S01]  /*1860*/  BSSY B0, `(.L_x_1663) ;  /* 0x000000e000007945 */ /* 0x000fe20003800000 */
[----:B------:R-:W-:-:S11]  /*1870*/  VIADD R2, R3, 0xffffffff ;  /* 0xffffffff03027836 */ /* 0x000fd60000000000 */
        /* <DEDUP_REMOVED lines=8> */
.L_x_1664:
[----:B------:R-:W-:-:S13]  /*1900*/  ISETP.NE.AND P0, PT, R13, 0x1, PT ;  /* 0x000000010d00780c */ /* 0x000fda0003f05270 */
[----:B------:R-:W0:Y:S02]  /*1910*/  @P0 LDC.64 R4, c[0x0][0x9e8] ;  /* 0x00027a00ff040b82 */ /* 0x000e240000000a00 */
[----:B0-----:R-:W-:-:S05]  /*1920*/  @P0 IMAD.HI.U32 R4, R2, R4, RZ ;  /* 0x0000000402040227 */ /* 0x001fca00078e00ff */
[----:B------:R-:W-:-:S07]  /*1930*/  @P0 SHF.R.U32.HI R2, RZ, R5, R4 ;  /* 0x00000005ff020219 */ /* 0x000fce0000011604 */
.L_x_1665:
[----:B------:R-:W-:Y:S05]  /*1940*/  BSYNC B0 ;  /* 0x0000000000007941 */ /* 0x000fea0003800000 */
.L_x_1663:
[----:B------:R-:W-:-:S05]  /*1950*/  IMAD R3, R2, R13, R13 ;  /* 0x0000000d02037224 */ /* 0x000fca00078e020d */
[----:B------:R-:W-:-:S07]  /*1960*/  VIMNMX R0, R0, R3, PT ;  /* 0x0000000300007248 */ /* 0x000fce0003fe0100 */
.L_x_1662:
[----:B------:R-:W0:Y:S01]  /*1970*/  @P1 LDC R2, c[0x0][0x44c] ;  /* 0x00011300ff021b82 */ /* 0x000e220000000800 */
[----:B------:R-:W-:Y:S01]  /*1980*/  IMAD.MOV.U32 R3, RZ, RZ, R177 ;  /* 0x000000ffff037224 */ /* 0x000fe200078e00b1 */
[----:B------:R-:W-:Y:S01]  /*1990*/  ULDC UR4, c[0x0][0x9dc] ;  /* 0x0002770000047ab9 */ /* 0x000fe20000000800 */
[----:B------:R-:W-:-:S05]  /*19a0*/  IMAD.IADD R148, R164, 0x1, -R163 ;  /* 0x00000001a4947824 */ /* 0x000fca00078e0aa3 */
[----:B------:R-:W1:Y:S01]  /*19b0*/  @P1 LDC R5, c[0x0][0x450] ;  /* 0x00011400ff051b82 */ /* 0x000e620000000800 */
[----:B0-----:R-:W-:-:S05]  /*19c0*/  @P1 IMAD.HI.U32 R2, R177, R2, RZ ;  /* 0x00000002b1021227 */ /* 0x001fca00078e00ff */
[----:B-1----:R-:W-:-:S04]  /*19d0*/  @P1 SHF.R.U32.HI R3, RZ, R5, R2 ;  /* 0x00000005ff031219 */ /* 0x002fc80000011602 */
[----:B------:R-:W-:-:S05]  /*19e0*/  IADD3 R2, R148, R3, RZ ;  /* 0x0000000394027210 */ /* 0x000fca0007ffe0ff */
[----:B------:R-:W-:Y:S01]  /*19f0*/  VIADD R3, R2, -UR4 ;  /* 0x8000000402037c36 */ /* 0x000fe20008000000 */
[----:B------:R-:W-:Y:S06]  /*1a00*/  @!P2 BRA `(.L_x_1666) ;  /* 0x000000000044a947 */ /* 0x000fec0003800000 */
[----:B------:R-:W-:Y:S01]  /*1a10*/  ISETP.GT.AND P0, PT, R2, -0x1, PT ;  /* 0xffffffff0200780c */ /* 0x000fe20003f04270 */
[----:B------:R-:W-:-:S12]  /*1a20*/  BSSY B0, `(.L_x_1667) ;  /* 0x000000d000007945 */ /* 0x000fd80003800000 */
        /* <DEDUP_REMOVED lines=8> */
.L_x_1668:
[----:B------:R-:W-:-:S13]  /*1ab0*/  ISETP.NE.AND P0, PT, R13, 0x1, PT ;  /* 0x000000010d00780c */ /* 0x000fda0003f05270 */
[----:B------:R-:W0:Y:S02]  /*1ac0*/  @P0 LDC.64 R4, c[0x0][0x9e8] ;  /* 0x00027a00ff040b82 */ /* 0x000e240000000a00 */
[----:B0-----:R-:W-:-:S05]  /*1ad0*/  @P0 IMAD.HI.U32 R4, R2, R4, RZ ;  /* 0x0000000402040227 */ /* 0x001fca00078e00ff */
[----:B------:R-:W-:-:S07]  /*1ae0*/  @P0 SHF.R.U32.HI R2, RZ, R5, R4 ;  /* 0x00000005ff020219 */ /* 0x000fce0000011604 */
.L_x_1669:
[----:B------:R-:W-:Y:S05]  /*1af0*/  BSYNC B0 ;  /* 0x0000000000007941 */ /* 0x000fea0003800000 */
.L_x_1667:
[----:B------:R-:W-:-:S05]  /*1b00*/  IMAD R2, R2, R13, RZ ;  /* 0x0000000d02027224 */ /* 0x000fca00078e02ff */
[----:B------:R-:W-:-:S07]  /*1b10*/  VIMNMX R3, R3, R2, !PT ;  /* 0x0000000203037248 */ /* 0x000fce0007fe0100 */
.L_x_1666:
[----:B------:R-:W-:Y:S02]  /*1b20*/  VIADD R0, R0, 0x5f ;  /* 0x0000005f00007836 */ /* 0x000fe40000000000 */
[----:B------:R-:W-:-:S04]  /*1b30*/  IMAD.HI R2, R3, 0x2aaaaaab, RZ ;  /* 0x2aaaaaab03027827 */ /* 0x000fc800078e02ff */
[----:B------:R-:W-:Y:S01]  /*1b40*/  IMAD.HI R0, R0, 0x2aaaaaab, RZ ;  /* 0x2aaaaaab00007827 */ /* 0x000fe200078e02ff */
[----:B------:R-:W-:-:S04]  /*1b50*/  SHF.R.U32.HI R5, RZ, 0x1f, R2 ;  /* 0x0000001fff057819 */ /* 0x000fc80000011602 */
[----:B------:R-:W-:Y:S02]  /*1b60*/  SHF.R.U32.HI R3, RZ, 0x1f, R0 ;  /* 0x0000001fff037819 */ /* 0x000fe40000011600 */
[----:B------:R-:W-:Y:S02]  /*1b70*/  LEA.HI.SX32 R5, R2, R5, 0x1c ;  /* 0x0000000502057211 */ /* 0x000fe400078fe2ff */
[----:B------:R-:W-:Y:S02]  /*1b80*/  LEA.HI.SX32 R0, R0, R3, 0x1c ;  /* 0x0000000300007211 */ /* 0x000fe400078fe2ff */
[----:B------:R-:W-:Y:S02]  /*1b90*/  VIMNMX R5, RZ, R5, !PT ;  /* 0x00000005ff057248 */ /* 0x000fe40007fe0100 */
[----:B------:R-:W-:-:S03]  /*1ba0*/  VIMNMX R0, R149, R0, PT ;  /* 0x0000000095007248 */ /* 0x000fc60003fe0100 */
[--C-:B------:R-:W-:Y:S02]  /*1bb0*/  IMAD R5, R5, 0x60, -R11.reuse ;  /* 0x0000006005057824 */ /* 0x100fe400078e0a0b */
[----:B------:R-:W-:-:S03]  /*1bc0*/  IMAD R3, R0, 0x60, -R11 ;  /* 0x0000006000037824 */ /* 0x000fc600078e0a0b */
[----:B------:R-:W-:Y:S02]  /*1bd0*/  VIMNMX R5, RZ, R5, !PT ;  /* 0x00000005ff057248 */ /* 0x000fe40007fe0100 */
[----:B------:R-:W-:-:S03]  /*1be0*/  VIMNMX R0, R3, R24, PT ;  /* 0x0000001803007248 */ /* 0x000fc60003fe0100 */
[----:B------:R-:W-:Y:S01]  /*1bf0*/  IMAD.WIDE.U32 R2, R5, -0x55555555, RZ ;  /* 0xaaaaaaab05027825 */ /* 0x000fe200078e00ff */
[----:B------:R-:W-:-:S04]  /*1c00*/  ISETP.GT.AND P0, PT, R0, R5, PT ;  /* 0x000000050000720c */ /* 0x000fc80003f04270 */
[----:B------:R-:W-:-:S05]  /*1c10*/  SHF.R.U32.HI R127, RZ, 0x6, R3 ;  /* 0x00000006ff7f7819 */ /* 0x000fca0000011603 */
[----:B------:R-:W-:-:S04]  /*1c20*/  IMAD.MOV.U32 R2, RZ, RZ, R127 ;  /* 0x000000ffff027224 */ /* 0x000fc800078e007f */
[----:B------:R-:W-:-:S04]  /*1c30*/  @P0 VIADD R0, R0, 0x5f ;  /* 0x0000005f00000836 */ /* 0x000fc80000000000 */
[----:B------:R-:W-:-:S05]  /*1c40*/  @P0 IMAD.HI R0, R0, 0x2aaaaaab, RZ ;  /* 0x2aaaaaab00000827 */ /* 0x000fca00078e02ff */
[----:B------:R-:W-:-:S04]  /*1c50*/  @P0 SHF.R.U32.HI R3, RZ, 0x1f, R0 ;  /* 0x0000001fff030819 */ /* 0x000fc80000011600 */
[----:B------:R-:W-:Y:S02]  /*1c60*/  @P0 LEA.HI.SX32 R2, R0, R3, 0x1c ;  /* 0x0000000300020211 */ /* 0x000fe400078fe2ff */
[----:B------:R-:W-:Y:S02]  /*1c70*/  PLOP3.LUT P0, PT, PT, PT, PT, 0x80, 0x0 ;  /* 0x000000000000781c */ /* 0x000fe40003f0f070 */
[----:B------:R-:W-:-:S13]  /*1c80*/  ISETP.GT.AND P1, PT, R2, R127, PT ;  /* 0x0000007f0200720c */ /* 0x000fda0003f24270 */
[----:B------:R-:W-:Y:S05]  /*1c90*/  @!P1 BRA `(.L_x_1670) ;  /* 0x0000008800d89947 */ /* 0x000fea0003800000 */
        /* <DEDUP_REMOVED lines=11> */
[----:B------:R-:W-:Y:S01]  /*1d50*/  MOV R10, UR6 ;  /* 0x00000006000a7c02 */ /* 0x000fe20008000f00 */
[----:B------:R-:W-:Y:S02]  /*1d60*/  IMAD.U32 R6, RZ, RZ, UR4 ;  /* 0x00000004ff067e24 */ /* 0x000fe4000f8e00ff */
[----:B------:R-:W-:-:S02]  /*1d70*/  IMAD.U32 R7, RZ, RZ, UR5 ;  /* 0x00000005ff077e24 */ /* 0x000fc4000f8e00ff */
[----:B------:R-:W-:Y:S02]  /*1d80*/  IMAD.U32 R11, RZ, RZ, UR7 ;  /* 0x00000007ff0b7e24 */ /* 0x000fe4000f8e00ff */
[----:B------:R-:W-:Y:S02]  /*1d90*/  IMAD.MOV.U32 R8, RZ, RZ, 0x70 ;  /* 0x00000070ff087424 */ /* 0x000fe400078e00ff */
[----:B------:R-:W-:Y:S02]  /*1da0*/  IMAD.MOV.U32 R12, RZ, RZ, 0x1 ;  /* 0x00000001ff0c7424 */ /* 0x000fe400078e00ff */
[----:B0-----:R-:W-:-:S07]  /*1db0*/  IMAD.MOV.U32 R13, RZ, RZ, RZ ;  /* 0x000000ffff0d7224 */ /* 0x001fce00078e00ff */
[----:B------:R-:W-:-:S07]  /*1dc0*/  LEPC R20, `(.L_x_1672) ;  /* 0x000000001014794e */ /* 0x000fce0000000000 */
[----:B-1---5:R-:W-:Y:S05]  /*1dd0*/  CALL.ABS.NOINC R14 ;  /* 0x000000000e007343 */ /* 0x022fea0003c00000 */
.L_x_1672:
[----:B------:R-:W-:Y:S05]  /*1de0*/  BSYNC B6 ;  /* 0x0000000000067941 */ /* 0x000fea0003800000 */
.L_x_1671:
        /* <DEDUP_REMOVED lines=20> */
.L_x_1674:
[----:B------:R-:W-:Y:S05]  /*1f30*/  BSYNC B6 ;  /* 0x0000000000067941 */ /* 0x000fea0003800000 */
.L_x_1673:
[----:B------:R-:W-:Y:S01]  /*1f40*/  ULDC.64 UR4, c[0x0][0x9f8] ;  /* 0x00027e0000047ab9 */ /* 0x000fe20000000a00 */
[----:B------:R-:W-:Y:S01]  /*1f50*/  ULDC.64 UR6, c[0x0][0x208] ;  /* 0x0000820000067ab9 */ /* 0x000fe20000000a00 */
[----:B------:R-:W-:Y:S01]  /*1f60*/  ISETP.NE.U32.AND P0, PT, RZ, UR4, PT ;  /* 0x00000004ff007c0c */ /* 0x000fe2000bf05070 */
[----:B------:R-:W2:Y:S01]  /*1f70*/  LDL.LU R20, [R1+0x4] ;  /* 0x0000040001147983 */ /* 0x000ea20000300800 */
[----:B------:R-:W0:Y:S02]  /*1f80*/  LDC.64 R90, c[0x0][0x300] ;  /* 0x0000c000ff5a7b82 */ /* 0x000e240000000a00 */
[----:B------:R-:W-:Y:S01]  /*1f90*/  ISETP.NE.AND.EX P0, PT, RZ, UR5, PT, P0 ;  /* 0x00000005ff007c0c */ /* 0x000fe2000bf05300 */
[----:B------:R-:W-:Y:S01]  /*1fa0*/  ULDC.64 UR4, c[0x0][0x330] ;  /* 0x0000cc0000047ab9 */ /* 0x000fe20000000a00 */
[----:B------:R-:W-:Y:S01]  /*1fb0*/  SHF.R.S32.HI R8, RZ, 0x1f, R26 ;  /* 0x0000001fff087819 */ /* 0x000fe2000001141a */
[C---:B------:R-:W-:Y:S01]  /*1fc0*/  VIADD R0, R18.reuse, 0x80 ;  /* 0x0000008012007836 */ /* 0x040fe20000000000 */
[----:B------:R-:W-:Y:S01]  /*1fd0*/  SHF.R.S32.HI R19, RZ, 0x1f, R18 ;  /* 0x0000001fff137819 */ /* 0x000fe20000011412 */
[C---:B------:R-:W-:Y:S01]  /*1fe0*/  VIADD R3, R18.reuse, 0xa0 ;  /* 0x000000a012037836 */ /* 0x040fe20000000000 */
[----:B------:R-:W-:Y:S01]  /*1ff0*/  IADD3 R121, R121, R28, RZ ;  /* 0x0000001c79797210 */ /* 0x000fe20007ffe0ff */
[----:B------:R-:W-:Y:S01]  /*2000*/  VIADD R85, R18, 0x60 ;  /* 0x0000006012557836 */ /* 0x000fe20000000000 */
[----:B------:R-:W1:Y:S08]  /*2010*/  LDC.64 R102, c[0x0][0x3f8] ;  /* 0x0000fe00ff667b82 */ /* 0x000e700000000a00 */
[----:B------:R-:W3:Y:S01]  /*2020*/  @P0 LDC.64 R4, c[0x0][0x9f8] ;  /* 0x00027e00ff040b82 */ /* 0x000ee20000000a00 */
[----:B------:R-:W-:-:S07]  /*2030*/  SHF.R.S32.HI R145, RZ, 0x1f, R162 ;  /* 0x0000001fff917819 */ /* 0x000fce00000114a2 */
[----:B------:R-:W4:Y:S08]  /*2040*/  LDC R21, c[0x0][0x3f4] ;  /* 0x0000fd00ff157b82 */ /* 0x000f300000000800 */
[----:B------:R-:W4:Y:S01]  /*2050*/  LDC.64 R96, c[0x0][0x408] ;  /* 0x00010200ff607b82 */ /* 0x000f220000000a00 */
[----:B---3--:R-:W-:-:S05]  /*2060*/  @P0 IMAD.WIDE R4, R27, 0x4, R4 ;  /* 0x000000041b040825 */ /* 0x008fca00078e0204 */
[----:B------:R3:W2:Y:S01]  /*2070*/  @P0 LDG.E R27, desc[UR6][R4.64] ;  /* 0x00000006041b0981 */ /* 0x0006a2000c1e1900 */
[----:B------:R-:W-:Y:S01]  /*2080*/  ULDC UR6, c[0x0][0x2f4] ;  /* 0x0000bd0000067ab9 */ /* 0x000fe20000000800 */
[----:B------:R-:W-:Y:S01]  /*2090*/  IMAD R7, R8, UR4, RZ ;  /* 0x0000000408077c24 */ /* 0x000fe2000f8e02ff */
[----:B------:R-:W-:Y:S01]  /*20a0*/  ISETP.GE.AND P2, PT, R165, UR6, PT ;  /* 0x00000006a5007c0c */ /* 0x000fe2000bf46270 */
[----:B------:R-:W-:Y:S01]  /*20b0*/  IMAD.WIDE.U32 R88, R26, UR4, R18 ;  /* 0x000000041a587c25 */ /* 0x000fe2000f8e0012 */
[----:B------:R-:W-:Y:S01]  /*20c0*/  ISETP.GE.AND P0, PT, R18, UR6, PT ;  /* 0x0000000612007c0c */ /* 0x000fe2000bf06270 */
[----:B------:R-:W4:Y:S01]  /*20d0*/  S2R R150, SR_TID.X ;  /* 0x0000000000967919 */ /* 0x000f220000002100 */
[----:B------:R-:W-:Y:S01]  /*20e0*/  ISETP.GE.AND P3, PT, R0, UR6, PT ;  /* 0x0000000600007c0c */ /* 0x000fe2000bf66270 */
[----:B------:R-:W-:Y:S01]  /*20f0*/  IMAD R7, R26, UR5, R7 ;  /* 0x000000051a077c24 */ /* 0x000fe2000f8e0207 */
[----:B------:R-:W-:Y:S01]  /*2100*/  ISETP.GE.AND P1, PT, R3, UR6, PT ;  /* 0x0000000603007c0c */ /* 0x000fe2000bf26270 */
[----:B------:R-:W-:Y:S01]  /*2110*/  ULDC.64 UR4, c[0x0][0xa08] ;  /* 0x0002820000047ab9 */ /* 0x000fe20000000a00 */
[----:B---3--:R-:W-:Y:S01]  /*2120*/  SEL R4, RZ, 0xffffffff, P2 ;  /* 0xffffffffff047807 */ /* 0x008fe20001000000 */
[----:B------:R-:W-:Y:S01]  /*2130*/  IMAD.IADD R89, R89, 0x1, R7 ;  /* 0x0000000159597824 */ /* 0x000fe200078e0207 */
[----:B------:R-:W-:Y:S01]  /*2140*/  SHF.R.S32.HI R0, RZ, 0x1f, R121 ;  /* 0x0000001fff007819 */ /* 0x000fe20000011479 */
[----:B-1----:R-:W-:Y:S01]  /*2150*/  IMAD.WIDE.U32 R100, R162, R102, R18 ;  /* 0x00000066a2647225 */ /* 0x002fe200078e0012 */
[----:B------:R-:W-:-:S02]  /*2160*/  SEL R3, RZ, 0x1, P0 ;  /* 0x00000001ff037807 */ /* 0x000fc40000000000 */
[----:B------:R-:W-:Y:S01]  /*2170*/  SHF.L.U32 R4, R4, 0x1, RZ ;  /* 0x0000000104047819 */ /* 0x000fe200000006ff */
[----:B0-----:R-:W-:Y:S01]  /*2180*/  IMAD R10, R0, R90, RZ ;  /* 0x0000005a000a7224 */ /* 0x001fe200078e02ff */
[----:B------:R-:W-:Y:S01]  /*2190*/  ISETP.GE.AND P0, PT, R166, UR6, PT ;  /* 0x00000006a6007c0c */ /* 0x000fe2000bf06270 */
[----:B----4-:R-:W-:Y:S01]  /*21a0*/  IMAD.WIDE.U32 R94, R162, R96, R18 ;  /* 0x00000060a25e7225 */ /* 0x010fe200078e0012 */
[----:B------:R-:W-:Y:S01]  /*21b0*/  ISETP.GE.AND P2, PT, R85, UR6, PT ;  /* 0x0000000655007c0c */ /* 0x000fe2000bf46270 */
[----:B------:R-:W-:Y:S01]  /*21c0*/  ULDC.64 UR6, c[0x0][0x308] ;  /* 0x0000c20000067ab9 */ /* 0x000fe20000000a00 */
[----:B------:R-:W-:Y:S01]  /*21d0*/  LOP3.LUT R3, R4, 0x2, R3, 0xe2, !PT ;  /* 0x0000000204037812 */ /* 0x000fe200078ee203 */
[C---:B------:R-:W-:Y:S01]  /*21e0*/  IMAD.WIDE.U32 R4, R121.reuse, R90, RZ ;  /* 0x0000005a79047225 */ /* 0x040fe200078e00ff */
[----:B------:R-:W-:Y:S02]  /*21f0*/  SEL R6, RZ, 0x4, P0 ;  /* 0x00000004ff067807 */ /* 0x000fe40000000000 */
[----:B------:R-:W-:Y:S01]  /*2200*/  SEL R7, RZ, 0x8, P2 ;  /* 0x00000008ff077807 */ /* 0x000fe20001000000 */
[----:B------:R-:W-:Y:S01]  /*2210*/  IMAD R9, R121, R91, R10 ;  /* 0x0000005b79097224 */ /* 0x000fe200078e020a */
[----:B------:R-:W-:Y:S01]  /*2220*/  ISETP.NE.U32.AND P0, PT, RZ, UR4, PT ;  /* 0x00000004ff007c0c */ /* 0x000fe2000bf05070 */
[----:B------:R-:W-:Y:S01]  /*2230*/  IMAD R133, R97, 0x60, RZ ;  /* 0x0000006061857824 */ /* 0x000fe200078e02ff */
[----:B------:R-:W-:Y:S01]  /*2240*/  LOP3.LUT R3, R7, R3, R6, 0xfe, !PT ;  /* 0x0000000307037212 */ /* 0x000fe200078efe06 */
[----:B------:R-:W-:Y:S01]  /*2250*/  IMAD.IADD R5, R5, 0x1, R9 ;  /* 0x0000000105057824 */ /* 0x000fe200078e0209 */
[----:B------:R-:W-:Y:S01]  /*2260*/  SEL R6, RZ, 0x10, P3 ;  /* 0x00000010ff067807 */ /* 0x000fe20001800000 */
[----:B------:R-:W-:Y:S01]  /*2270*/  IMAD R7, R8, UR6, RZ ;  /* 0x0000000608077c24 */ /* 0x000fe2000f8e02ff */
[----:B------:R-:W-:Y:S01]  /*2280*/  ISETP.NE.AND.EX P0, PT, RZ, UR5, PT, P0 ;  /* 0x00000005ff007c0c */ /* 0x000fe2000bf05300 */
[----:B------:R-:W-:Y:S01]  /*2290*/  IMAD.WIDE.U32 R4, R26, UR6, R4 ;  /* 0x000000061a047c25 */ /* 0x000fe2000f8e0004 */
[----:B------:R-:W-:Y:S01]  /*22a0*/  LOP3.LUT R11, R3, R6, RZ, 0xfc, !PT ;  /* 0x00000006030b7212 */ /* 0x000fe200078efcff */
[----:B------:R-:W-:Y:S01]  /*22b0*/  ULDC.64 UR4, c[0x0][0x310] ;  /* 0x0000c40000047ab9 */ /* 0x000fe20000000a00 */
[-C--:B------:R-:W-:Y:S01]  /*22c0*/  ISETP.GE.AND P3, PT, R18, R21.reuse, PT ;  /* 0x000000151200720c */ /* 0x080fe20003f66270 */
[----:B------:R-:W-:Y:S01]  /*22d0*/  IMAD R7, R26, UR7, R7 ;  /* 0x000000071a077c24 */ /* 0x000fe2000f8e0207 */
[--C-:B------:R-:W-:Y:S01]  /*22e0*/  SHF.R.S32.HI R161, RZ, 0x1f, R160.reuse ;  /* 0x0000001fffa17819 */ /* 0x100fe200000114a0 */
[----:B------:R-:W-:Y:S01]  /*22f0*/  IMAD.SHL.U32 R106, R96, 0x40, RZ ;  /* 0x00000040606a7824 */ /* 0x000fe200078e00ff */
[-C--:B------:R-:W-:Y:S01]  /*2300*/  ISETP.GE.AND P2, PT, R165, R21.reuse, PT ;  /* 0x00000015a500720c */ /* 0x080fe20003f46270 */
[----:B------:R-:W-:Y:S01]  /*2310*/  IMAD.IADD R5, R5, 0x1, R7 ;  /* 0x0000000105057824 */ /* 0x000fe200078e0207 */
[----:B------:R-:W-:Y:S01]  /*2320*/  ISETP.GE.AND P4, PT, R166, R21, PT ;  /* 0x00000015a600720c */ /* 0x000fe20003f86270 */
[----:B------:R-:W-:Y:S01]  /*2330*/  IMAD.WIDE.U32 R98, R162, R102, R160 ;  /* 0x00000066a2627225 */ /* 0x000fe200078e00a0 */
[----:B------:R-:W-:-:S02]  /*2340*/  MOV R128, 0x20 ;  /* 0x0000002000807802 */ /* 0x000fc40000000f00 */
[----:B------:R-:W-:Y:S01]  /*2350*/  SHF.L.U64.HI R105, R96, 0x6, R97 ;  /* 0x0000000660697819 */ /* 0x000fe20000010261 */
[-C--:B------:R-:W-:Y:S01]  /*2360*/  IMAD R7, R145, R96.reuse, RZ ;  /* 0x0000006091077224 */ /* 0x080fe200078e02ff */
[----:B------:R-:W-:Y:S01]  /*2370*/  SHF.L.U64.HI R134, R90, 0x6, R91 ;  /* 0x000000065a867819 */ /* 0x000fe2000001025b */
[-C--:B------:R-:W-:Y:S01]  /*2380*/  IMAD.WIDE.U32 R92, R162, R96.reuse, R160 ;  /* 0x00000060a25c7225 */ /* 0x080fe200078e00a0 */
[----:B------:R-:W-:Y:S02]  /*2390*/  SHF.L.U64.HI R107, R102, 0x6, R103 ;  /* 0x00000006666b7819 */ /* 0x000fe40000010267 */
[----:B------:R-:W-:Y:S01]  /*23a0*/  SHF.R.S32.HI R147, RZ, 0x1f, R188 ;  /* 0x0000001fff937819 */ /* 0x000fe200000114bc */
[----:B------:R-:W-:Y:S01]  /*23b0*/  IMAD R7, R162, R97, R7 ;  /* 0x00000061a2077224 */ /* 0x000fe200078e0207 */
[----:B------:R-:W-:Y:S01]  /*23c0*/  LEA.HI R150, R150, 0x8, RZ, 0x19 ;  /* 0x0000000896967811 */ /* 0x000fe200078fc8ff */
[----:B------:R-:W-:Y:S02]  /*23d0*/  IMAD R129, R91, 0x60, RZ ;  /* 0x000000605b817824 */ /* 0x000fe400078e02ff */
[----:B------:R-:W-:Y:S01]  /*23e0*/  IMAD.IADD R93, R93, 0x1, R7 ;  /* 0x000000015d5d7824 */ /* 0x000fe200078e0207 */
[----:B------:R-:W-:Y:S01]  /*23f0*/  IADD3 R95, R7, R95, RZ ;  /* 0x0000005f075f7210 */ /* 0x000fe20007ffe0ff */
[----:B------:R-:W-:Y:S01]  /*2400*/  IMAD.SHL.U32 R135, R90, 0x40, RZ ;  /* 0x000000405a877824 */ /* 0x000fe200078e00ff */
[----:B------:R-:W-:Y:S01]  /*2410*/  SEL R7, R21, RZ, P4 ;  /* 0x000000ff15077207 */ /* 0x000fe20002000000 */
[----:B-----5:R-:W-:-:S04]  /*2420*/  IMAD.WIDE.U32 R92, R143, R96, R92 ;  /* 0x000000608f5c7225 */ /* 0x020fc800078e005c */
[----:B------:R-:W-:-:S04]  /*2430*/  IMAD.WIDE.U32 R94, R143, R96, R94 ;  /* 0x000000608f5e7225 */ /* 0x000fc800078e005e */
[----:B------:R-:W-:Y:S02]  /*2440*/  IMAD.SHL.U32 R108, R102, 0x40, RZ ;  /* 0x00000040666c7824 */ /* 0x000fe400078e00ff */
[----:B------:R-:W-:Y:S01]  /*2450*/  IMAD.SHL.U32 R126, R21, 0x2, RZ ;  /* 0x00000002157e7824 */ /* 0x000fe200078e00ff */
[----:B--2---:R-:W-:-:S04]  /*2460*/  LOP3.LUT R20, R20, 0xfffffffe, RZ, 0xc0, !PT ;  /* 0xfffffffe14147812 */ /* 0x004fc800078ec0ff */
[----:B------:R-:W-:Y:S02]  /*2470*/  @P4 LOP3.LUT R20, R20, 0x1, RZ, 0xfc, !PT ;  /* 0x0000000114144812 */ /* 0x000fe400078efcff */
[----:B------:R-:W-:-:S03]  /*2480*/  IADD3 R120, P4, R162, R121, RZ ;  /* 0x00000079a2787210 */ /* 0x000fc60007f9e0ff */
[----:B------:R0:W-:Y:S02]  /*2490*/  STL [R1+0x4], R20 ;  /* 0x0000041401007387 */ /* 0x0001e40000100800 */
[----:B------:R-:W-:Y:S01]  /*24a0*/  IMAD.X R121, R0, 0x1, R145, P4 ;  /* 0x0000000100797824 */ /* 0x000fe200020e0691 */
[----:B------:R-:W-:-:S04]  /*24b0*/  SEL R0, RZ, 0x20, P1 ;  /* 0x00000020ff007807 */ /* 0x000fc80000800000 */
[C---:B------:R-:W-:Y:S02]  /*24c0*/  LOP3.LUT R0, R11.reuse, R0, RZ, 0xfc, !PT ;  /* 0x000000000b007212 */ /* 0x040fe400078efcff */
[----:B------:R-:W-:Y:S02]  /*24d0*/  LOP3.LUT R11, R11, 0x1, RZ, 0xc0, !PT ;  /* 0x000000010b0b7812 */ /* 0x000fe400078ec0ff */
[----:B------:R-:W-:Y:S02]  /*24e0*/  LOP3.LUT R10, R0, 0x2, RZ, 0xc0, !PT ;  /* 0x00000002000a7812 */ /* 0x000fe400078ec0ff */
[----:B------:R-:W-:-:S04]  /*24f0*/  SHF.R.S32.HI R3, RZ, 0x1f, R27 ;  /* 0x0000001fff037819 */ /* 0x000fc8000001141b */
[----:B------:R-:W-:Y:S02]  /*2500*/  SEL R6, R3, RZ, !P0 ;  /* 0x000000ff03067207 */ /* 0x000fe40004000000 */
[----:B------:R-:W-:-:S03]  /*2510*/  SEL R3, R27, RZ, !P0 ;  /* 0x000000ff1b037207 */ /* 0x000fc60004000000 */
[----:B------:R-:W-:Y:S02]  /*2520*/  IMAD R8, R6, UR4, RZ ;  /* 0x0000000406087c24 */ /* 0x000fe4000f8e02ff */
[----:B------:R-:W-:-:S04]  /*2530*/  IMAD.WIDE.U32 R86, R3, UR4, R4 ;  /* 0x0000000403567c25 */ /* 0x000fc8000f8e0004 */
[-C--:B------:R-:W-:Y:S02]  /*2540*/  IMAD R4, R145, R90.reuse, RZ ;  /* 0x0000005a91047224 */ /* 0x080fe400078e02ff */
[----:B------:R-:W-:Y:S01]  /*2550*/  IMAD R9, R3, UR5, R8 ;  /* 0x0000000503097c24 */ /* 0x000fe2000f8e0208 */
[----:B------:R-:W-:Y:S01]  /*2560*/  ULDC.64 UR4, c[0x0][0x338] ;  /* 0x0000ce0000047ab9 */ /* 0x000fe20000000a00 */
[----:B------:R-:W-:Y:S01]  /*2570*/  IMAD R13, R162, R91, R4 ;  /* 0x0000005ba20d7224 */ /* 0x000fe200078e0204 */
[----:B------:R-:W-:Y:S01]  /*2580*/  IADD3 R8, R166, R7, RZ ;  /* 0x00000007a6087210 */ /* 0x000fe20007ffe0ff */
[----:B------:R-:W-:-:S04]  /*2590*/  IMAD.WIDE.U32 R4, R162, R90, R18 ;  /* 0x0000005aa2047225 */ /* 0x000fc800078e0012 */
[----:B------:R-:W-:Y:S01]  /*25a0*/  IMAD R6, R6, UR4, RZ ;  /* 0x0000000406067c24 */ /* 0x000fe2000f8e02ff */
[----:B------:R-:W-:Y:S01]  /*25b0*/  IADD3 R27, P0, R86, R4, RZ ;  /* 0x00000004561b7210 */ /* 0x000fe20007f1e0ff */
[----:B------:R-:W-:Y:S01]  /*25c0*/  IMAD.IADD R84, R87, 0x1, R9 ;  /* 0x0000000157547824 */ /* 0x000fe200078e0209 */
[----:B------:R-:W-:Y:S01]  /*25d0*/  SEL R4, R21, RZ, P2 ;  /* 0x000000ff15047207 */ /* 0x000fe20001000000 */
[----:B------:R-:W-:-:S03]  /*25e0*/  IMAD.WIDE.U32 R88, R3, UR4, R88 ;  /* 0x0000000403587c25 */ /* 0x000fc6000f8e0058 */
[----:B------:R-:W-:Y:S01]  /*25f0*/  IADD3.X R26, R84, R5, R13, P0, !PT ;  /* 0x00000005541a7210 */ /* 0x000fe200007fe40d */
[----:B------:R-:W-:Y:S01]  /*2600*/  IMAD R29, R3, UR5, R6 ;  /* 0x00000005031d7c24 */ /* 0x000fe2000f8e0206 */
[----:B------:R-:W-:Y:S01]  /*2610*/  SHF.R.S32.HI R13, RZ, 0x1f, R8 ;  /* 0x0000001fff0d7819 */ /* 0x000fe20000011408 */
[----:B------:R-:W-:Y:S01]  /*2620*/  IMAD R3, R145, R102, RZ ;  /* 0x0000006691037224 */ /* 0x000fe200078e02ff */
[----:B------:R-:W-:Y:S01]  /*2630*/  LOP3.LUT P0, RZ, R200, 0x4, RZ, 0xc0, !PT ;  /* 0x00000004c8ff7812 */ /* 0x000fe2000780c0ff */
[----:B------:R-:W-:Y:S01]  /*2640*/  IMAD.WIDE.U32 R90, R90, 0x60, RZ ;  /* 0x000000605a5a7825 */ /* 0x000fe200078e00ff */
[CC--:B------:R-:W-:Y:S02]  /*2650*/  LEA.HI R12, R13.reuse, R8.reuse, RZ, 0x3 ;  /* 0x000000080d0c7211 */ /* 0x0c0fe400078f18ff */
[----:B------:R-:W-:Y:S01]  /*2660*/  LEA.HI R8, R13, R8, RZ, 0x6 ;  /* 0x000000080d087211 */ /* 0x000fe200078f30ff */
[----:B------:R-:W-:Y:S01]  /*2670*/  IMAD R5, R162, R103, R3 ;  /* 0x00000067a2057224 */ /* 0x000fe200078e0203 */
[----:B------:R-:W-:Y:S01]  /*2680*/  SEL R3, R21, RZ, P3 ;  /* 0x000000ff15037207 */ /* 0x000fe20001800000 */
[----:B------:R-:W-:Y:S01]  /*2690*/  IMAD.IADD R129, R91, 0x1, R129 ;  /* 0x000000015b817824 */ /* 0x000fe200078e0281 */
[--C-:B------:R-:W-:Y:S01]  /*26a0*/  LOP3.LUT R13, R173, 0x38, R12.reuse, 0xf8, !PT ;  /* 0x00000038ad0d7812 */ /* 0x100fe200078ef80c */
[----:B------:R-:W-:Y:S01]  /*26b0*/  IMAD.IADD R99, R99, 0x1, R5 ;  /* 0x0000000163637824 */ /* 0x000fe200078e0205 */
[----:B------:R-:W-:Y:S01]  /*26c0*/  SEL R128, R128, 0xffffffe0, !P0 ;  /* 0xffffffe080807807 */ /* 0x000fe20004000000 */
[----:B------:R-:W-:Y:S01]  /*26d0*/  IMAD.IADD R3, R18, 0x1, R3 ;  /* 0x0000000112037824 */ /* 0x000fe200078e0203 */
[----:B------:R-:W-:Y:S01]  /*26e0*/  SHF.R.S32.HI R112, RZ, 0x3, R12 ;  /* 0x00000003ff707819 */ /* 0x000fe2000001140c */
[----:B------:R-:W-:-:S02]  /*26f0*/  IMAD.IADD R101, R5, 0x1, R101 ;  /* 0x0000000105657824 */ /* 0x000fc400078e0265 */
[----:B------:R-:W-:Y:S01]  /*2700*/  IMAD.IADD R5, R165, 0x1, R4 ;  /* 0x00000001a5057824 */ /* 0x000fe200078e0204 */
[----:B------:R-:W-:Y:S01]  /*2710*/  SHF.R.S32.HI R4, RZ, 0x1f, R3 ;  /* 0x0000001fff047819 */ /* 0x000fe20000011403 */
[----:B------:R-:W-:-:S03]  /*2720*/  IMAD.WIDE.U32 R98, R143, R102, R98 ;  /* 0x000000668f627225 */ /* 0x000fc600078e0062 */
[----:B------:R-:W-:Y:S01]  /*2730*/  SHF.R.S32.HI R6, RZ, 0x1f, R5 ;  /* 0x0000001fff067819 */ /* 0x000fe20000011405 */
[----:B------:R-:W-:Y:S01]  /*2740*/  IMAD.WIDE.U32 R100, R143, R102, R100 ;  /* 0x000000668f647225 */ /* 0x000fe200078e0064 */
[CC--:B------:R-:W-:Y:S02]  /*2750*/  LEA.HI R14, R4.reuse, R3.reuse, RZ, 0x3 ;  /* 0x00000003040e7211 */ /* 0x0c0fe400078f18ff */
[----:B------:R-:W-:Y:S02]  /*2760*/  LEA.HI R3, R4, R3, RZ, 0x6 ;  /* 0x0000000304037211 */ /* 0x000fe400078f30ff */
[----:B------:R-:W-:Y:S02]  /*2770*/  LEA.HI R4, R6, R5, RZ, 0x6 ;  /* 0x0000000506047211 */ /* 0x000fe400078f30ff */
[----:B------:R-:W-:Y:S02]  /*2780*/  SHF.R.S32.HI R3, RZ, 0x6, R3 ;  /* 0x00000006ff037819 */ /* 0x000fe40000011403 */
[----:B------:R-:W-:-:S02]  /*2790*/  SHF.R.S32.HI R7, RZ, 0x6, R4 ;  /* 0x00000006ff077819 */ /* 0x000fc40000011404 */
[----:B------:R-:W-:Y:S01]  /*27a0*/  LOP3.LUT R4, R174, 0x38, R14, 0xf8, !PT ;  /* 0x00000038ae047812 */ /* 0x000fe200078ef80e */
[C---:B------:R-:W-:Y:S01]  /*27b0*/  IMAD R142, R3.reuse, 0x1800, R176 ;  /* 0x00001800038e7824 */ /* 0x040fe200078e02b0 */
[----:B------:R-:W-:Y:S01]  /*27c0*/  LEA.HI R5, R6, R5, RZ, 0x3 ;  /* 0x0000000506057211 */ /* 0x000fe200078f18ff */
[----:B------:R-:W-:Y:S01]  /*27d0*/  IMAD R140, R3, 0x1800, R178 ;  /* 0x00001800038c7824 */ /* 0x000fe200078e02b2 */
[----:B------:R-:W-:Y:S01]  /*27e0*/  LOP3.LUT R3, R4, R175, RZ, 0x3c, !PT ;  /* 0x000000af04037212 */ /* 0x000fe200078e3cff */
[C---:B------:R-:W-:Y:S01]  /*27f0*/  IMAD R141, R7.reuse, 0x1800, R176 ;  /* 0x00001800078d7824 */ /* 0x040fe200078e02b0 */
[----:B------:R-:W-:Y:S01]  /*2800*/  LOP3.LUT R4, R174, 0x38, R12, 0xf8, !PT ;  /* 0x00000038ae047812 */ /* 0x000fe200078ef80c */
[----:B------:R-:W-:Y:S01]  /*2810*/  IMAD R138, R7, 0x1800, R178 ;  /* 0x00001800078a7824 */ /* 0x000fe200078e02b2 */
[----:B------:R-:W-:Y:S01]  /*2820*/  LOP3.LUT R9, R173, 0x38, R14, 0xf8, !PT ;  /* 0x00000038ad097812 */ /* 0x000fe200078ef80e */
[----:B------:R-:W-:Y:S01]  /*2830*/  IMAD.IADD R142, R142, 0x1, R3 ;  /* 0x000000018e8e7824 */ /* 0x000fe200078e0203 */
[----:B------:R-:W-:-:S02]  /*2840*/  SHF.R.S32.HI R3, RZ, 0x6, R8 ;  /* 0x00000006ff037819 */ /* 0x000fc40000011408 */
[-C--:B------:R-:W-:Y:S02]  /*2850*/  LOP3.LUT R4, R4, R175.reuse, RZ, 0x3c, !PT ;  /* 0x000000af04047212 */ /* 0x080fe400078e3cff */
[----:B------:R-:W-:Y:S01]  /*2860*/  LOP3.LUT R6, R174, 0x38, R5, 0xf8, !PT ;  /* 0x00000038ae067812 */ /* 0x000fe200078ef805 */
[----:B------:R-:W-:Y:S01]  /*2870*/  IMAD R139, R3, 0x1800, R176 ;  /* 0x00001800038b7824 */ /* 0x000fe200078e02b0 */
[----:B------:R-:W-:Y:S01]  /*2880*/  LOP3.LUT R9, R9, R208, RZ, 0x3c, !PT ;  /* 0x000000d009097212 */ /* 0x000fe200078e3cff */
[----:B------:R-:W-:Y:S01]  /*2890*/  IMAD R137, R3, 0x1800, R178 ;  /* 0x0000180003897824 */ /* 0x000fe200078e02b2 */
[----:B------:R-:W-:Y:S02]  /*28a0*/  SHF.R.S32.HI R3, RZ, 0x1f, R143 ;  /* 0x0000001fff037819 */ /* 0x000fe4000001148f */
[----:B------:R-:W-:Y:S01]  /*28b0*/  IADD3 R139, R139, R4, RZ ;  /* 0x000000048b8b7210 */ /* 0x000fe20007ffe0ff */
[----:B------:R-:W-:Y:S01]  /*28c0*/  IMAD.IADD R140, R140, 0x1, R9 ;  /* 0x000000018c8c7824 */ /* 0x000fe200078e0209 */
[----:B------:R-:W-:Y:S01]  /*28d0*/  LOP3.LUT R6, R6, R175, RZ, 0x3c, !PT ;  /* 0x000000af06067212 */ /* 0x000fe200078e3cff */
[----:B------:R-:W-:Y:S01]  /*28e0*/  IMAD R4, R3, R96, RZ ;  /* 0x0000006003047224 */ /* 0x000fe200078e02ff */
[----:B------:R-:W-:-:S02]  /*28f0*/  LOP3.LUT R9, R173, 0x38, R5, 0xf8, !PT ;  /* 0x00000038ad097812 */ /* 0x000fc400078ef805 */
[----:B------:R-:W-:Y:S01]  /*2900*/  SHF.R.S32.HI R116, RZ, 0x3, R14 ;  /* 0x00000003ff747819 */ /* 0x000fe2000001140e */
[----:B------:R-:W-:Y:S01]  /*2910*/  IMAD R7, R143, R97, R4 ;  /* 0x000000618f077224 */ /* 0x000fe200078e0204 */
[----:B------:R-:W-:Y:S01]  /*2920*/  LOP3.LUT R9, R9, R208, RZ, 0x3c, !PT ;  /* 0x000000d009097212 */ /* 0x000fe200078e3cff */
[----:B------:R-:W-:Y:S01]  /*2930*/  IMAD R4, R3, R102, RZ ;  /* 0x0000006603047224 */ /* 0x000fe200078e02ff */
[----:B------:R-:W-:Y:S01]  /*2940*/  LOP3.LUT R14, R14, 0xfffffff8, RZ, 0xc0, !PT ;  /* 0xfffffff80e0e7812 */ /* 0x000fe200078ec0ff */
[----:B------:R-:W-:Y:S01]  /*2950*/  IMAD.IADD R141, R141, 0x1, R6 ;  /* 0x000000018d8d7824 */ /* 0x000fe200078e0206 */
[----:B------:R-:W-:Y:S01]  /*2960*/  LOP3.LUT R6, R13, R208, RZ, 0x3c, !PT ;  /* 0x000000d00d067212 */ /* 0x000fe200078e3cff */
[----:B------:R-:W-:Y:S01]  /*2970*/  IMAD R15, R143, R103, R4 ;  /* 0x000000678f0f7224 */ /* 0x000fe200078e0204 */
[----:B------:R-:W-:Y:S01]  /*2980*/  LOP3.LUT R4, R174, 0x18, R18, 0xf8, !PT ;  /* 0x00000018ae047812 */ /* 0x000fe200078ef812 */
[----:B------:R-:W-:Y:S01]  /*2990*/  IMAD.WIDE.U32 R96, R96, 0x60, RZ ;  /* 0x0000006060607825 */ /* 0x000fe200078e00ff */
[----:B------:R-:W-:-:S02]  /*29a0*/  LOP3.LUT R13, R5, 0xfffffff8, RZ, 0xc0, !PT ;  /* 0xfffffff8050d7812 */ /* 0x000fc400078ec0ff */
[----:B------:R-:W-:Y:S01]  /*29b0*/  LOP3.LUT R25, R4, R175, RZ, 0x3c, !PT ;  /* 0x000000af04197212 */ /* 0x000fe200078e3cff */
[----:B------:R-:W-:Y:S01]  /*29c0*/  IMAD R3, R103, 0x60, RZ ;  /* 0x0000006067037824 */ /* 0x000fe200078e02ff */
[----:B------:R-:W-:Y:S01]  /*29d0*/  LOP3.LUT R12, R12, 0xfffffff8, RZ, 0xc0, !PT ;  /* 0xfffffff80c0c7812 */ /* 0x000fe200078ec0ff */
[----:B------:R-:W-:Y:S01]  /*29e0*/  IMAD.WIDE.U32 R102, R102, 0x60, RZ ;  /* 0x0000006066667825 */ /* 0x000fe200078e00ff */
[----:B------:R-:W-:Y:S02]  /*29f0*/  IADD3 R104, R99, R15, RZ ;  /* 0x0000000f63687210 */ /* 0x000fe40007ffe0ff */
[----:B------:R-:W-:Y:S01]  /*2a00*/  SHF.R.S32.HI R113, RZ, 0x3, R5 ;  /* 0x00000003ff717819 */ /* 0x000fe20000011405 */
[----:B------:R-:W-:Y:S01]  /*2a10*/  IMAD.IADD R25, R176, 0x1, R25 ;  /* 0x00000001b0197824 */ /* 0x000fe200078e0219 */
[----:B------:R-:W-:Y:S01]  /*2a20*/  IADD3 R133, R97, R133, RZ ;  /* 0x0000008561857210 */ /* 0x000fe20007ffe0ff */
[----:B------:R-:W-:Y:S01]  /*2a30*/  IMAD.IADD R138, R138, 0x1, R9 ;  /* 0x000000018a8a7824 */ /* 0x000fe200078e0209 */
[----:B------:R-:W-:Y:S01]  /*2a40*/  SHF.R.S32.HI R111, RZ, 0x1f, R14 ;  /* 0x0000001fff6f7819 */ /* 0x000fe2000001140e */
[----:B------:R-:W-:Y:S01]  /*2a50*/  IMAD.IADD R137, R137, 0x1, R6 ;  /* 0x0000000189897824 */ /* 0x000fe200078e0206 */
[----:B------:R-:W-:Y:S01]  /*2a60*/  SHF.R.S32.HI R110, RZ, 0x1f, R13 ;  /* 0x0000001fff6e7819 */ /* 0x000fe2000001140d */
[----:B------:R-:W-:Y:S01]  /*2a70*/  IMAD.IADD R21, R93, 0x1, R7 ;  /* 0x000000015d157824 */ /* 0x000fe200078e0207 */
[----:B------:R-:W-:Y:S01]  /*2a80*/  SHF.R.S32.HI R109, RZ, 0x1f, R12 ;  /* 0x0000001fff6d7819 */ /* 0x000fe2000001140c */
[----:B0-----:R-:W-:Y:S01]  /*2a90*/  IMAD.IADD R20, R7, 0x1, R95 ;  /* 0x0000000107147824 */ /* 0x001fe200078e025f */
[C---:B------:R-:W-:Y:S01]  /*2aa0*/  LOP3.LUT R9, R0.reuse, 0x4, RZ, 0xc0, !PT ;  /* 0x0000000400097812 */ /* 0x040fe200078ec0ff */
[----:B------:R-:W-:Y:S01]  /*2ab0*/  IMAD.IADD R132, R103, 0x1, R3 ;  /* 0x0000000167847824 */ /* 0x000fe200078e0203 */
[----:B------:R-:W-:Y:S01]  /*2ac0*/  LOP3.LUT R8, R0, 0x8, RZ, 0xc0, !PT ;  /* 0x0000000800087812 */ /* 0x000fe200078ec0ff */
[----:B------:R-:W-:Y:S01]  /*2ad0*/  IMAD.IADD R136, R128, 0x1, R25 ;  /* 0x0000000180887824 */ /* 0x000fe200078e0219 */
[C---:B------:R-:W-:Y:S01]  /*2ae0*/  LOP3.LUT R7, R0.reuse, 0x10, RZ, 0xc0, !PT ;  /* 0x0000001000077812 */ /* 0x040fe200078ec0ff */
[----:B------:R-:W-:Y:S01]  /*2af0*/  IMAD.IADD R15, R15, 0x1, R101 ;  /* 0x000000010f0f7824 */ /* 0x000fe200078e0265 */
[----:B------:R-:W-:Y:S01]  /*2b00*/  LOP3.LUT R6, R0, 0x20, RZ, 0xc0, !PT ;  /* 0x0000002000067812 */ /* 0x000fe200078ec0ff */
[----:B------:R-:W-:-:S07]  /*2b10*/  IMAD.IADD R5, R89, 0x1, R29 ;  /* 0x0000000159057824 */ /* 0x000fce00078e021d */
.L_x_1774:
        /* <DEDUP_REMOVED lines=11> */
[-C--:B------:R-:W-:Y:S01]  /*2bd0*/  IADD3 R0, P1, P4, R27, R124.reuse, R135 ;  /* 0x0000007c1b007210 */ /* 0x080fe20007c3e087 */
[----:B------:R-:W-:Y:S01]  /*2be0*/  IMAD R39, R39, 0x2, R118 ;  /* 0x0000000227277824 */ /* 0x000fe200078e0276 */
[----:B------:R-:W-:Y:S01]  /*2bf0*/  IADD3 R3, P5, R27, R124, RZ ;  /* 0x0000007c1b037210 */ /* 0x000fe20007fbe0ff */
[----:B------:R-:W-:-:S05]  /*2c00*/  IMAD.IADD R80, R125, 0x1, R29 ;  /* 0x000000017d507824 */ /* 0x000fca00078e021d */
[----:B------:R-:W-:Y:S02]  /*2c10*/  IADD3.X R2, R26, R80, R134, P1, P4 ;  /* 0x000000501a027210 */ /* 0x000fe40000fe8486 */
[----:B------:R-:W-:Y:S02]  /*2c20*/  ISETP.GT.AND P1, PT, R31, R127, PT ;  /* 0x0000007f1f00720c */ /* 0x000fe40003f24270 */
[C---:B0-----:R-:W-:Y:S02]  /*2c30*/  LEA R40, P0, R3.reuse, R114, 0x1 ;  /* 0x0000007203287211 */ /* 0x041fe400078008ff */
[----:B------:R-:W-:Y:S02]  /*2c40*/  IADD3.X R4, R80, R26, RZ, P5, !PT ;  /* 0x0000001a50047210 */ /* 0x000fe40002ffe4ff */
[----:B------:R-:W-:Y:S02]  /*2c50*/  LEA R36, P5, R0, R114, 0x1 ;  /* 0x0000007200247211 */ /* 0x000fe400078a08ff */
[----:B------:R-:W-:Y:S01]  /*2c60*/  LEA.HI.X R41, R3, R115, R4, 0x1, P0 ;  /* 0x0000007303297211 */ /* 0x000fe200000f0c04 */
[----:B------:R-:W-:Y:S01]  /*2c70*/  IMAD R3, R17, 0x4800, R136 ;  /* 0x0000480011037824 */ /* 0x000fe200078e0288 */
[----:B-1----:R-:W-:-:S02]  /*2c80*/  ISETP.GE.AND P0, PT, R119, 0x1, PT ;  /* 0x000000017700780c */ /* 0x002fc40003f06270 */
[----:B------:R-:W-:Y:S01]  /*2c90*/  LEA.HI.X R37, R0, R115, R2, 0x1, P5 ;  /* 0x0000007300257211 */ /* 0x000fe200028f0c02 */
[----:B------:R-:W-:Y:S02]  /*2ca0*/  IMAD R38, R3, 0x2, R118 ;  /* 0x0000000203267824 */ /* 0x000fe400078e0276 */
[----:B------:R-:W-:Y:S01]  /*2cb0*/  IMAD.MOV.U32 R2, RZ, RZ, R31 ;  /* 0x000000ffff027224 */ /* 0x000fe200078e001f */
[----:B--2---:R-:W-:-:S04]  /*2cc0*/  LOP3.LUT R30, R30, 0xfffffffd, RZ, 0xc0, !PT ;  /* 0xfffffffd1e1e7812 */ /* 0x004fc800078ec0ff */
[----:B------:R-:W-:-:S05]  /*2cd0*/  @P1 LOP3.LUT R30, R30, 0x2, RZ, 0xfc, !PT ;  /* 0x000000021e1e1812 */ /* 0x000fca00078efcff */
[----:B------:R0:W-:Y:S01]  /*2ce0*/  STL [R1+0x4], R30 ;  /* 0x0000041e01007387 */ /* 0x0001e20000100800 */
[----:B------:R-:W-:Y:S05]  /*2cf0*/  @!P0 BRA `(.L_x_1676) ;  /* 0x0000007000488947 */ /* 0x000fea0003800000 */
[----:B------:R-:W-:Y:S01]  /*2d00*/  ULDC.U8 UR4, c[0x0][0x410] ;  /* 0x0001040000047ab9 */ /* 0x000fe20000000000 */
[-C--:B------:R-:W-:Y:S01]  /*2d10*/  IMAD R3, R132, R31.reuse, RZ ;  /* 0x0000001f84037224 */ /* 0x080fe200078e02ff */
[----:B------:R-:W-:Y:S01]  /*2d20*/  ISETP.NE.AND P0, PT, RZ, UR4, PT ;  /* 0x00000004ff007c0c */ /* 0x000fe2000bf05270 */
[-C--:B------:R-:W-:Y:S02]  /*2d30*/  IMAD R29, R133, R31.reuse, RZ ;  /* 0x0000001f851d7224 */ /* 0x080fe400078e02ff */
[C---:B------:R-:W-:Y:S02]  /*2d40*/  IMAD R3, R28.reuse, R102, R3 ;  /* 0x000000661c037224 */ /* 0x040fe400078e0203 */
[----:B------:R-:W-:Y:S02]  /*2d50*/  IMAD R29, R28, R96, R29 ;  /* 0x000000601c1d7224 */ /* 0x000fe400078e021d */
[----:B------:R-:W-:Y:S02]  /*2d60*/  IMAD R4, R2, -0x60, R24 ;  /* 0xffffffa002047824 */ /* 0x000fe400078e0218 */
[----:B------:R-:W-:-:S03]  /*2d70*/  IMAD.WIDE.U32 R78, R102, R31, RZ ;  /* 0x0000001f664e7225 */ /* 0x000fc600078e00ff */
[----:B------:R-:W-:Y:S01]  /*2d80*/  VIMNMX R4, R4, 0x60, PT ;  /* 0x0000006004047848 */ /* 0x000fe20003fe0100 */
[----:B------:R-:W-:-:S04]  /*2d90*/  IMAD.WIDE.U32 R76, R96, R31, RZ ;  /* 0x0000001f604c7225 */ /* 0x000fc800078e00ff */
[----:B------:R-:W-:Y:S01]  /*2da0*/  IMAD.IADD R0, R79, 0x1, R3 ;  /* 0x000000014f007824 */ /* 0x000fe200078e0203 */
[----:B------:R-:W-:Y:S01]  /*2db0*/  IADD3 R3, R77, R29, RZ ;  /* 0x0000001d4d037210 */ /* 0x000fe20007ffe0ff */
        /* <DEDUP_REMOVED lines=21> */
[----:B------:R-:W-:Y:S01]  /*2f10*/  CS2R R122, SRZ ;  /* 0x00000000007a7805 */ /* 0x000fe2000001ff00 */
[----:B0-----:R-:W-:Y:S01]  /*2f20*/  IMAD.X R30, R0, 0x1, R104, P4 ;  /* 0x00000001001e7824 */ /* 0x001fe200020e0668 */
[----:B------:R-:W-:Y:S01]  /*2f30*/  LEA R28, P4, R29, UR4, 0x1 ;  /* 0x000000041d1c7c11 */ /* 0x000fe2000f8808ff */
[----:B------:R-:W-:Y:S01]  /*2f40*/  IMAD.X R34, R3, 0x1, R21, P1 ;  /* 0x0000000103227824 */ /* 0x000fe200008e0615 */
[----:B------:R-:W-:Y:S02]  /*2f50*/  ISETP.GE.AND P1, PT, R160, R119, PT ;  /* 0x00000077a000720c */ /* 0x000fe40003f26270 */
[----:B------:R-:W-:-:S02]  /*2f60*/  CS2R R82, SRZ ;  /* 0x0000000000527805 */ /* 0x000fc4000001ff00 */
[----:B------:R-:W-:Y:S02]  /*2f70*/  LEA.HI.X R29, R29, UR5, R30, 0x1, P4 ;  /* 0x000000051d1d7c11 */ /* 0x000fe4000a0f0c1e */
[----:B------:R-:W-:Y:S02]  /*2f80*/  CS2R R124, SRZ ;  /* 0x00000000007c7805 */ /* 0x000fe4000001ff00 */
[C---:B------:R-:W-:Y:S02]  /*2f90*/  LEA R30, P4, R31.reuse, UR6, 0x1 ;  /* 0x000000061f1e7c11 */ /* 0x040fe4000f8808ff */
[----:B------:R-:W-:Y:S01]  /*2fa0*/  CS2R R114, SRZ ;  /* 0x0000000000727805 */ /* 0x000fe2000001ff00 */
[----:B------:R-:W-:Y:S01]  /*2fb0*/  ULDC.64 UR8, c[0x0][0x208] ;  /* 0x0000820000087ab9 */ /* 0x000fe20000000a00 */
[----:B------:R-:W-:Y:S02]  /*2fc0*/  LEA.HI.X R31, R31, UR7, R34, 0x1, P4 ;  /* 0x000000071f1f7c11 */ /* 0x000fe4000a0f0c22 */
        /* <DEDUP_REMOVED lines=25> */
.L_x_1679:
[----:B------:R-:W-:Y:S05]  /*3160*/  BSYNC B1 ;  /* 0x0000000000017941 */ /* 0x000fea0003800000 */
.L_x_1678:
        /* <DEDUP_REMOVED lines=20> */
[----:B-1----:R-:W-:Y:S02]  /*32b0*/  IADD3.X R29, R104, R0, R107, P1, P5 ;  /* 0x00000000681d7210 */ /* 0x002fe40000fea46b */
[----:B------:R-:W-:Y:S02]  /*32c0*/  CS2R R60, SRZ ;  /* 0x00000000003c7805 */ /* 0x000fe4000001ff00 */
[----:B------:R-:W-:Y:S01]  /*32d0*/  IADD3 R76, P1, P5, R92, R76, R106 ;  /* 0x0000004c5c4c7210 */ /* 0x000fe20007d3e06a */
[----:B------:R-:W-:-:S03]  /*32e0*/  ULDC.64 UR8, c[0x0][0x208] ;  /* 0x0000820000087ab9 */ /* 0x000fc60000000a00 */
        /* <DEDUP_REMOVED lines=33> */
.L_x_1681:
[----:B------:R-:W-:Y:S05]  /*3500*/  BSYNC B1 ;  /* 0x0000000000017941 */ /* 0x000fea0003800000 */
.L_x_1680:
[----:B------:R-:W-:Y:S01]  /*3510*/  IMAD.MOV.U32 R3, RZ, RZ, R67 ;  /* 0x000000ffff037224 */ /* 0x000fe200078e0043 */
[----:B------:R-:W-:Y:S01]  /*3520*/  MOV R0, R66 ;  /* 0x0000004200007202 */ /* 0x000fe20000000f00 */
[----:B-12---:R-:W-:Y:S01]  /*3530*/  IMAD.MOV.U32 R28, RZ, RZ, R70 ;  /* 0x000000ffff1c7224 */ /* 0x006fe200078e0046 */
[----:B------:R-:W-:Y:S01]  /*3540*/  PRMT R151, R130, 0x5410, R131 ;  /* 0x0000541082977816 */ /* 0x000fe20000000083 */
[----:B------:R-:W-:Y:S01]  /*3550*/  IMAD.MOV.U32 R29, RZ, RZ, R82 ;  /* 0x000000ffff1d7224 */ /* 0x000fe200078e0052 */
[----:B------:R-:W-:Y:S01]  /*3560*/  PRMT R179, R3, 0x7610, R179 ;  /* 0x0000761003b37816 */ /* 0x000fe200000000b3 */
[----:B------:R-:W-:Y:S01]  /*3570*/  IMAD.MOV.U32 R3, RZ, RZ, R74 ;  /* 0x000000ffff037224 */ /* 0x000fe200078e004a */
[----:B------:R-:W-:Y:S01]  /*3580*/  PRMT R209, R209, 0x5410, R28 ;  /* 0x00005410d1d17816 */ /* 0x000fe2000000001c */
[----:B------:R-:W-:Y:S01]  /*3590*/  ULOP3.LUT UR4, UR60, 0x1, URZ, 0xfc, !UPT ;  /* 0x000000013c047892 */ /* 0x000fe2000f8efc3f */
[----:B------:R-:W-:Y:S01]  /*35a0*/  PRMT R198, R198, 0x5410, R0 ;  /* 0x00005410c6c67816 */ /* 0x000fe20000000000 */
[----:B------:R-:W-:Y:S01]  /*35b0*/  IMAD.MOV.U32 R0, RZ, RZ, R71 ;  /* 0x000000ffff007224 */ /* 0x000fe200078e0047 */
[----:B------:R-:W-:Y:S01]  /*35c0*/  MOV R28, R75 ;  /* 0x0000004b001c7202 */ /* 0x000fe20000000f00 */
[----:B------:R-:W-:Y:S01]  /*35d0*/  UISETP.NE.AND UP0, UPT, UR4, 0x3, UPT ;  /* 0x000000030400788c */ /* 0x000fe2000bf05270 */
[----:B------:R-:W-:-:S02]  /*35e0*/  PRMT R211, R29, 0x7610, R211 ;  /* 0x000076101dd37816 */ /* 0x000fc400000000d3 */
[----:B------:R-:W-:Y:S01]  /*35f0*/  PRMT R210, R3, 0x5410, R28 ;  /* 0x0000541003d27816 */ /* 0x000fe2000000001c */
[----:B------:R-:W-:Y:S01]  /*3600*/  IMAD.MOV.U32 R3, RZ, RZ, R122 ;  /* 0x000000ffff037224 */ /* 0x000fe200078e007a */
[----:B------:R-:W-:Y:S01]  /*3610*/  PRMT R209, R0, 0x7610, R209 ;  /* 0x0000761000d17816 */ /* 0x000fe200000000d1 */
[----:B------:R-:W-:Y:S01]  /*3620*/  IMAD.MOV.U32 R28, RZ, RZ, R123 ;  /* 0x000000ffff1c7224 */ /* 0x000fe200078e007b */
[----:B------:R-:W-:Y:S01]  /*3630*/  MOV R29, R64 ;  /* 0x00000040001d7202 */ /* 0x000fe20000000f00 */
[----:B------:R-:W-:Y:S01]  /*3640*/  IMAD.MOV.U32 R0, RZ, RZ, R83 ;  /* 0x000000ffff007224 */ /* 0x000fe200078e0053 */
[----:B------:R-:W-:Y:S02]  /*3650*/  PLOP3.LUT P1, PT, PT, PT, UP0, 0x80, 0x0 ;  /* 0x000000000000781c */ /* 0x000fe40003f2f008 */
[----:B------:R-:W-:Y:S01]  /*3660*/  PRMT R212, R3, 0x5410, R28 ;  /* 0x0000541003d47816 */ /* 0x000fe2000000001c */
[----:B------:R-:W-:Y:S01]  /*3670*/  IMAD.MOV.U32 R3, RZ, RZ, R68 ;  /* 0x000000ffff037224 */ /* 0x000fe200078e0044 */
        /* <DEDUP_REMOVED lines=18> */
[----:B-----5:R-:W-:Y:S01]  /*37a0*/  IMAD.MOV.U32 R29, RZ, RZ, R32 ;  /* 0x000000ffff1d7224 */ /* 0x020fe200078e0020 */
        /* <DEDUP_REMOVED lines=26> */
[----:B------:R-:W-:-:S02]  /*3950*/  IMAD.MOV.U32 R0, RZ, RZ, R48 ;  /* 0x000000ffff007224 */ /* 0x000fc400078e0030 */
[----:B------:R-:W-:Y:S01]  /*3960*/  IMAD.MOV.U32 R29, RZ, RZ, R55 ;  /* 0x000000ffff1d7224 */ /* 0x000fe200078e0037 */
[----:B------:R-:W-:Y:S01]  /*3970*/  PRMT R79, R28, 0x5410, R3 ;  /* 0x000054101c4f7816 */ /* 0x000fe20000000003 */
[----:B------:R-:W-:Y:S01]  /*3980*/  IMAD.MOV.U32 R28, RZ, RZ, R49 ;  /* 0x000000ffff1c7224 */ /* 0x000fe200078e0031 */
[----:B------:R-:W-:Y:S01]  /*3990*/  PRMT R131, R0, 0x7610, R131 ;  /* 0x0000761000837816 */ /* 0x000fe20000000083 */
[----:B------:R-:W-:Y:S01]  /*39a0*/  IMAD.MOV.U32 R0, RZ, RZ, R53 ;  /* 0x000000ffff007224 */ /* 0x000fe200078e0035 */
[----:B------:R-:W-:Y:S02]  /*39b0*/  PRMT R146, R146, 0x5410, R29 ;  /* 0x0000541092927816 */ /* 0x000fe4000000001d */
        /* <DEDUP_REMOVED lines=8> */
[----:B------:R-:W-:-:S02]  /*3a40*/  PRMT R77, R77, 0x5410, R29 ;  /* 0x000054104d4d7816 */ /* 0x000fc4000000001d */
[----:B------:R-:W-:Y:S02]  /*3a50*/  MOV R29, R61 ;  /* 0x0000003d001d7202 */ /* 0x000fe40000000f00 */
[----:B------:R-:W-:Y:S02]  /*3a60*/  PRMT R199, R0, 0x5410, R3 ;  /* 0x0000541000c77816 */ /* 0x000fe40000000003 */
[----:B------:R-:W-:Y:S01]  /*3a70*/  PRMT R202, R28, 0x5410, R29 ;  /* 0x000054101cca7816 */ /* 0x000fe2000000001d */
[----:B------:R-:W-:Y:S06]  /*3a80*/  @!P1 BRA `(.L_x_1682) ;  /* 0x0000000000049947 */ /* 0x000fec0003800000 */
[----:B------:R-:W-:Y:S01]  /*3a90*/  BPT.TRAP 0x1 ;  /* 0x000000040000795c */ /* 0x000fe20000300000 */
.L_x_1682:
[----:B------:R-:W-:Y:S01]  /*3aa0*/  IMAD R3, R17, 0x8, R16 ;  /* 0x0000000811037824 */ /* 0x000fe200078e0210 */
[----:B------:R-:W-:Y:S01]  /*3ab0*/  SHF.L.U32 R0, R167, 0x1f, RZ ;  /* 0x0000001fa7007819 */ /* 0x000fe200000006ff */
[----:B------:R-:W-:Y:S03]  /*3ac0*/  BSSY B1, `(.L_x_1683) ;  /* 0x0000003000017945 */ /* 0x000fe60003800000 */
[----:B------:R-:W1:Y:S02]  /*3ad0*/  SYNCS.PHASECHK.TRANS64.TRYWAIT P5, [R3+URZ+0x2a890], R0 ;  /* 0x02a89000030075a7 */ /* 0x000e6400080a017f */
[----:B-1----:R-:W-:Y:S05]  /*3ae0*/  @!P5 BRA `(.L_x_1684) ;  /* 0x000002600090d947 */ /* 0x002fea0003800000 */
.L_x_2125:
[----:B------:R-:W-:Y:S05]  /*3af0*/  BSYNC B1 ;  /* 0x0000000000017941 */ /* 0x000fea0003800000 */
.L_x_1683:
        /* <DEDUP_REMOVED lines=26> */
[----:B------:R-:W-:Y:S02]  /*3ca0*/  HADD2.F32 R123, -RZ, R216.H0_H0 ;  /* 0x200000d8ff7b7230 */ /* 0x000fe40000004100 */
[----:B------:R-:W-:Y:S01]  /*3cb0*/  FMUL.FTZ R125, R156, R125 ;  /* 0x0000007d9c7d7220 */ /* 0x000fe20000410000 */
[----:B------:R-:W-:-:S02]  /*3cc0*/  HADD2.F32 R124, -RZ, R28.H1_H1 ;  /* 0x3000001cff7c7230 */ /* 0x000fc40000004100 */
[-C--:B------:R-:W-:Y:S01]  /*3cd0*/  FFMA.FTZ R31, R156, R157.reuse, -R31 ;  /* 0x0000009d9c1f7223 */ /* 0x080fe2000001081f */
[----:B------:R-:W-:Y:S02]  /*3ce0*/  HADD2.F32 R156, -RZ, R28.H0_H0 ;  /* 0x2000001cff9c7230 */ /* 0x000fe40000004100 */
[----:B------:R-:W-:Y:S01]  /*3cf0*/  FFMA.FTZ R154, R154, R157, R125 ;  /* 0x0000009d9a9a7223 */ /* 0x000fe2000001007d */
[----:B------:R-:W-:Y:S02]  /*3d00*/  HADD2.F32 R125, -RZ, R212.H0_H0 ;  /* 0x200000d4ff7d7230 */ /* 0x000fe40000004100 */
[-C--:B------:R-:W-:Y:S01]  /*3d10*/  FMUL.FTZ R155, R124, R123.reuse ;  /* 0x0000007b7c9b7220 */ /* 0x080fe20000410000 */
[----:B------:R-:W-:Y:S02]  /*3d20*/  HADD2.F32 R28, -RZ, R216.H1_H1 ;  /* 0x300000d8ff1c7230 */ /* 0x000fe40000004100 */
        /* <DEDUP_REMOVED lines=14> */
.L_x_1690:
[----:B------:R-:W-:Y:S05]  /*3e10*/  BSYNC B3 ;  /* 0x0000000000037941 */ /* 0x000fea0003800000 */
.L_x_1689:
[----:B------:R-:W-:Y:S02]  /*3e20*/  ULDC.64 UR4, c[0x0][0x208] ;  /* 0x0000820000047ab9 */ /* 0x000fe40000000a00 */
[----:B--2---:R2:W-:Y:S03]  /*3e30*/  STG.E.128 desc[UR4][R40.64], R28 ;  /* 0x0000001c28007986 */ /* 0x0045e6000c101d04 */
.L_x_1688:
[----:B------:R-:W-:Y:S05]  /*3e40*/  BSYNC B2 ;  /* 0x0000000000027941 */ /* 0x000fea0003800000 */
.L_x_1687:
        /* <DEDUP_REMOVED lines=26> */
[----:B------:R-:W-:-:S02]  /*3ff0*/  HADD2.F32 R115, -RZ, R215.H0_H0 ;  /* 0x200000d7ff737230 */ /* 0x000fc40000004100 */
[-C--:B------:R-:W-:Y:S01]  /*4000*/  FFMA.FTZ R29, R29, R122.reuse, -R82 ;  /* 0x0000007a1d1d7223 */ /* 0x080fe20000010852 */
[--C-:B------:R-:W-:Y:S02]  /*4010*/  HADD2.F32 R123, -RZ, R28.reuse.H1_H1 ;  /* 0x3000001cff7b7230 */ /* 0x100fe40000004100 */
[----:B------:R-:W-:Y:S01]  /*4020*/  FFMA.FTZ R82, R83, R122, R154 ;  /* 0x0000007a53527223 */ /* 0x000fe2000001009a */
[----:B------:R-:W-:Y:S01]  /*4030*/  HADD2.F32 R124, -RZ, R28.H0_H0 ;  /* 0x2000001cff7c7230 */ /* 0x000fe20000004100 */
[----:B------:R-:W-:Y:S01]  /*4040*/  F2FP.F16.F32.PACK_AB R31, R114, R31 ;  /* 0x0000001f721f723e */ /* 0x000fe200000000ff */
[----:B------:R-:W-:Y:S02]  /*4050*/  HADD2.F32 R83, -RZ, R215.H1_H1 ;  /* 0x300000d7ff537230 */ /* 0x000fe40000004100 */
        /* <DEDUP_REMOVED lines=15> */
.L_x_1694:
[----:B------:R-:W-:Y:S05]  /*4150*/  BSYNC B3 ;  /* 0x0000000000037941 */ /* 0x000fea0003800000 */
.L_x_1693:
[----:B------:R-:W-:Y:S02]  /*4160*/  ULDC.64 UR4, c[0x0][0x208] ;  /* 0x0000820000047ab9 */ /* 0x000fe40000000a00 */
[----:B--2---:R3:W-:Y:S03]  /*4170*/  STG.E.128 desc[UR4][R40.64+0x40], R28 ;  /* 0x0000401c28007986 */ /* 0x0047e6000c101d04 */
.L_x_1692:
[----:B------:R-:W-:Y:S05]  /*4180*/  BSYNC B2 ;  /* 0x0000000000027941 */ /* 0x000fea0003800000 */
.L_x_1691:
        /* <DEDUP_REMOVED lines=34> */
[----:B------:R-:W-:Y:S02]  /*43b0*/  HADD2.F32 R28, -RZ, R30.H1_H1 ;  /* 0x3000001eff1c7230 */ /* 0x000fe40000004100 */
        /* <DEDUP_REMOVED lines=13> */
.L_x_1698:
[----:B------:R-:W-:Y:S05]  /*4490*/  BSYNC B3 ;  /* 0x0000000000037941 */ /* 0x000fea0003800000 */
.L_x_1697:
[----:B------:R-:W-:Y:S02]  /*44a0*/  ULDC.64 UR4, c[0x0][0x208] ;  /* 0x0000820000047ab9 */ /* 0x000fe40000000a00 */
[----:B--2---:R4:W-:Y:S03]  /*44b0*/  STG.E.128 desc[UR4][R40.64+0x80], R28 ;  /* 0x0000801c28007986 */ /* 0x0049e6000c101d04 */
.L_x_1696:
[----:B------:R-:W-:Y:S05]  /*44c0*/  BSYNC B2 ;  /* 0x0000000000027941 */ /* 0x000fea0003800000 */
.L_x_1695:
        /* <DEDUP_REMOVED lines=48> */
.L_x_1702:
[----:B------:R-:W-:Y:S05]  /*47d0*/  BSYNC B3 ;  /* 0x0000000000037941 */ /* 0x000fea0003800000 */
.L_x_1701:
[----:B------:R-:W-:Y:S02]  /*47e0*/  ULDC.64 UR4, c[0x0][0x208] ;  /* 0x0000820000047ab9 */ /* 0x000fe40000000a00 */
[----:B--2---:R0:W-:Y:S03]  /*47f0*/  STG.E.128 desc[UR4][R40.64+0xc0], R28 ;  /* 0x0000c01c28007986 */ /* 0x0041e6000c101d04 */
.L_x_1700:
[----:B------:R-:W-:Y:S05]  /*4800*/  BSYNC B2 ;  /* 0x0000000000027941 */ /* 0x000fea0003800000 */
.L_x_1699:
[----:B------:R-:W-:Y:S01]  /*4810*/  ISETP.NE.AND P0, PT, R7, RZ, PT ;  /* 0x000000ff0700720c */ /* 0x000fe20003f05270 */
[----:B------:R-:W-:-:S12]  /*4820*/  BSSY B2, `(.L_x_1703) ;  /* 0x0000032000027945 */ /* 0x000fd80003800000 */
[----:B------:R-:W-:Y:S05]  /*4830*/  @!P0 BRA `(.L_x_1704) ;  /* 0x0000000000c08947 */ /* 0x000fea0003800000 */
[----:B0-234-:R0:W2:Y:S01]  /*4840*/  LDS.128 R28, [R39+0x6000] ;  /* 0x00600000271c7984 */ /* 0x01d0a20000000c00 */
[----:B------:R-:W-:Y:S01]  /*4850*/  ISETP.GE.AND P0, PT, R168, R119, PT ;  /* 0x00000077a800720c */ /* 0x000fe20003f06270 */
[----:B------:R-:W-:-:S12]  /*4860*/  BSSY B3, `(.L_x_1705) ;  /* 0x000002b000037945 */ /* 0x000fd80003800000 */
[----:B0-----:R-:W-:Y:S05]  /*4870*/  @P0 BRA `(.L_x_1706) ;  /* 0x0000000000a40947 */ /* 0x001fea0003800000 */
[--C-:B------:R-:W-:Y:S02]  /*4880*/  SHF.R.U64 R70, R66, 0x10, R67.reuse ;  /* 0x0000001042467819 */ /* 0x100fe40000001243 */
[----:B------:R-:W-:Y:S02]  /*4890*/  SHF.R.U32.HI R66, RZ, 0x10, R67 ;  /* 0x00000010ff427819 */ /* 0x000fe40000011643 */
[--C-:B------:R-:W-:Y:S01]  /*48a0*/  SHF.R.U64 R72, R68, 0x10, R69.reuse ;  /* 0x0000001044487819 */ /* 0x100fe20000001245 */
[----:B------:R-:W-:Y:S01]  /*48b0*/  HADD2.F32 R70, -RZ, R70.H0_H0 ;  /* 0x20000046ff467230 */ /* 0x000fe20000004100 */
[----:B------:R-:W-:Y:S01]  /*48c0*/  SHF.R.U32.HI R71, RZ, 0x10, R69 ;  /* 0x00000010ff477819 */ /* 0x000fe20000011645 */
[----:B------:R-:W-:Y:S01]  /*48d0*/  HADD2.F32 R69, -RZ, R66.H0_H0 ;  /* 0x20000042ff457230 */ /* 0x000fe20000004100 */
[----:B--2---:R-:W-:Y:S01]  /*48e0*/  MOV R67, R31 ;  /* 0x0000001f00437202 */ /* 0x004fe20000000f00 */
[----:B------:R-:W-:Y:S02]  /*48f0*/  HADD2.F32 R72, -RZ, R72.H0_H0 ;  /* 0x20000048ff487230 */ /* 0x000fe40000004100 */
[----:B------:R-:W-:-:S02]  /*4900*/  HADD2.F32 R31, -RZ, R29.H1_H1 ;  /* 0x3000001dff1f7230 */ /* 0x000fc40000004100 */
[----:B------:R-:W-:Y:S02]  /*4910*/  HADD2.F32 R71, -RZ, R71.H0_H0 ;  /* 0x20000047ff477230 */ /* 0x000fe40000004100 */
[----:B------:R-:W-:Y:S02]  /*4920*/  HADD2.F32 R29, -RZ, R29.H0_H0 ;  /* 0x2000001dff1d7230 */ /* 0x000fe40000004100 */
[-C--:B------:R-:W-:Y:S01]  /*4930*/  FMUL.FTZ R66, R31, R72.reuse ;  /* 0x000000481f427220 */ /* 0x080fe20000410000 */
[--C-:B------:R-:W-:Y:S02]  /*4940*/  HADD2.F32 R68, -RZ, R67.reuse.H1_H1 ;  /* 0x30000043ff447230 */ /* 0x100fe40000004100 */
[----:B------:R-:W-:Y:S02]  /*4950*/  HADD2.F32 R67, -RZ, R67.H0_H0 ;  /* 0x20000043ff437230 */ /* 0x000fe40000004100 */
[C---:B------:R-:W-:Y:S01]  /*4960*/  FMUL.FTZ R72, R29.reuse, R72 ;  /* 0x000000481d487220 */ /* 0x040fe20000410000 */
[-C--:B------:R-:W-:Y:S01]  /*4970*/  FFMA.FTZ R29, R29, R70.reuse, -R66 ;  /* 0x000000461d1d7223 */ /* 0x080fe20000010842 */
[-C--:B------:R-:W-:Y:S01]  /*4980*/  FMUL.FTZ R74, R68, R71.reuse ;  /* 0x00000047444a7220 */ /* 0x080fe20000410000 */
[----:B------:R-:W-:Y:S01]  /*4990*/  FMUL.FTZ R71, R67, R71 ;  /* 0x0000004743477220 */ /* 0x000fe20000410000 */
[----:B------:R-:W-:-:S02]  /*49a0*/  FFMA.FTZ R66, R31, R70, R72 ;  /* 0x000000461f427223 */ /* 0x000fc40000010048 */
[-C--:B------:R-:W-:Y:S01]  /*49b0*/  FFMA.FTZ R31, R67, R69.reuse, -R74 ;  /* 0x00000045431f7223 */ /* 0x080fe2000001084a */
[----:B------:R-:W-:Y:S02]  /*49c0*/  HADD2.F32 R72, -RZ, R179.H1_H1 ;  /* 0x300000b3ff487230 */ /* 0x000fe40000004100 */
[----:B------:R-:W-:Y:S01]  /*49d0*/  FFMA.FTZ R68, R68, R69, R71 ;  /* 0x0000004544447223 */ /* 0x000fe20000010047 */
[----:B------:R-:W-:Y:S01]  /*49e0*/  HADD2.F32 R71, -RZ, R198.H0_H0 ;  /* 0x200000c6ff477230 */ /* 0x000fe20000004100 */
[----:B------:R-:W-:Y:S01]  /*49f0*/  F2FP.F16.F32.PACK_AB R29, R66, R29 ;  /* 0x0000001d421d723e */ /* 0x000fe200000000ff */
[----:B------:R-:W-:Y:S02]  /*4a00*/  HADD2.F32 R70, -RZ, R28.H1_H1 ;  /* 0x3000001cff467230 */ /* 0x000fe40000004100 */
[----:B------:R-:W-:Y:S01]  /*4a10*/  HADD2.F32 R69, -RZ, R30.H1_H1 ;  /* 0x3000001eff457230 */ /* 0x000fe20000004100 */
[----:B------:R-:W-:Y:S01]  /*4a20*/  F2FP.F16.F32.PACK_AB R31, R68, R31 ;  /* 0x0000001f441f723e */ /* 0x000fe200000000ff */
[----:B------:R-:W-:-:S02]  /*4a30*/  HADD2.F32 R28, -RZ, R28.H0_H0 ;  /* 0x2000001cff1c7230 */ /* 0x000fc40000004100 */
[-C--:B------:R-:W-:Y:S01]  /*4a40*/  FMUL.FTZ R73, R70, R71.reuse ;  /* 0x0000004746497220 */ /* 0x080fe20000410000 */
[----:B------:R-:W-:Y:S02]  /*4a50*/  HADD2.F32 R30, -RZ, R30.H0_H0 ;  /* 0x2000001eff1e7230 */ /* 0x000fe40000004100 */
[CC--:B------:R-:W-:Y:S01]  /*4a60*/  FMUL.FTZ R75, R69.reuse, R72.reuse ;  /* 0x00000048454b7220 */ /* 0x0c0fe20000410000 */
[----:B------:R-:W-:Y:S02]  /*4a70*/  HADD2.F32 R67, -RZ, R198.H1_H1 ;  /* 0x300000c6ff437230 */ /* 0x000fe40000004100 */
[----:B------:R-:W-:Y:S01]  /*4a80*/  FMUL.FTZ R71, R28, R71 ;  /* 0x000000471c477220 */ /* 0x000fe20000410000 */
        /* <DEDUP_REMOVED lines=8> */
.L_x_1706:
[----:B------:R-:W-:Y:S05]  /*4b10*/  BSYNC B3 ;  /* 0x0000000000037941 */ /* 0x000fea0003800000 */
.L_x_1705:
[----:B------:R-:W-:Y:S02]  /*4b20*/  ULDC.64 UR4, c[0x0][0x208] ;  /* 0x0000820000047ab9 */ /* 0x000fe40000000a00 */
[----:B--2---:R0:W-:Y:S03]  /*4b30*/  STG.E.128 desc[UR4][R40.64+0x100], R28 ;  /* 0x0001001c28007986 */ /* 0x0041e6000c101d04 */
.L_x_1704:
[----:B------:R-:W-:Y:S05]  /*4b40*/  BSYNC B2 ;  /* 0x0000000000027941 */ /* 0x000fea0003800000 */
.L_x_1703:
        /* <DEDUP_REMOVED lines=15> */
[----:B------:R-:W-:-:S02]  /*4c40*/  HADD2.F32 R64, -RZ, R63.H1_H1 ;  /* 0x3000003fff407230 */ /* 0x000fc40000004100 */
[----:B------:R-:W-:Y:S02]  /*4c50*/  HADD2.F32 R68, -RZ, R68.H0_H0 ;  /* 0x20000044ff447230 */ /* 0x000fe40000004100 */
[-C--:B------:R-:W-:Y:S01]  /*4c60*/  FMUL.FTZ R29, R31, R67.reuse ;  /* 0x000000431f1d7220 */ /* 0x080fe20000410000 */
[----:B------:R-:W-:Y:S02]  /*4c70*/  HADD2.F32 R63, -RZ, R63.H0_H0 ;  /* 0x2000003fff3f7230 */ /* 0x000fe40000004100 */
[----:B------:R-:W-:Y:S01]  /*4c80*/  FMUL.FTZ R70, R28, R67 ;  /* 0x000000431c467220 */ /* 0x000fe20000410000 */
[----:B------:R-:W-:Y:S02]  /*4c90*/  HADD2.F32 R65, -RZ, R69.H0_H0 ;  /* 0x20000045ff417230 */ /* 0x000fe40000004100 */
[-C--:B------:R-:W-:Y:S01]  /*4ca0*/  FMUL.FTZ R72, R64, R68.reuse ;  /* 0x0000004440487220 */ /* 0x080fe20000410000 */
[----:B------:R-:W-:Y:S02]  /*4cb0*/  HADD2.F32 R66, -RZ, R66.H0_H0 ;  /* 0x20000042ff427230 */ /* 0x000fe40000004100 */
[----:B------:R-:W-:Y:S01]  /*4cc0*/  FMUL.FTZ R67, R63, R68 ;  /* 0x000000443f437220 */ /* 0x000fe20000410000 */
[-C--:B------:R-:W-:Y:S01]  /*4cd0*/  FFMA.FTZ R28, R28, R65.reuse, -R29 ;  /* 0x000000411c1c7223 */ /* 0x080fe2000001081d */
[----:B------:R-:W-:Y:S01]  /*4ce0*/  FFMA.FTZ R29, R31, R65, R70 ;  /* 0x000000411f1d7223 */ /* 0x000fe20000010046 */
[-C--:B------:R-:W-:Y:S01]  /*4cf0*/  FFMA.FTZ R31, R63, R66.reuse, -R72 ;  /* 0x000000423f1f7223 */ /* 0x080fe20000010848 */
[----:B------:R-:W-:Y:S01]  /*4d00*/  FFMA.FTZ R68, R64, R66, R67 ;  /* 0x0000004240447223 */ /* 0x000fe20000010043 */
[----:B------:R-:W-:-:S02]  /*4d10*/  HADD2.F32 R66, -RZ, R152.H0_H0 ;  /* 0x20000098ff427230 */ /* 0x000fc40000004100 */
[----:B------:R-:W-:Y:S01]  /*4d20*/  HADD2.F32 R67, -RZ, R152.H1_H1 ;  /* 0x30000098ff437230 */ /* 0x000fe20000004100 */
[----:B------:R-:W-:Y:S01]  /*4d30*/  F2FP.F16.F32.PACK_AB R29, R29, R28 ;  /* 0x0000001c1d1d723e */ /* 0x000fe200000000ff */
[----:B------:R-:W-:Y:S01]  /*4d40*/  HADD2.F32 R63, -RZ, R62.H1_H1 ;  /* 0x3000003eff3f7230 */ /* 0x000fe20000004100 */
[----:B------:R-:W-:Y:S01]  /*4d50*/  F2FP.F16.F32.PACK_AB R31, R68, R31 ;  /* 0x0000001f441f723e */ /* 0x000fe200000000ff */
[----:B------:R-:W-:Y:S02]  /*4d60*/  HADD2.F32 R64, -RZ, R30.H1_H1 ;  /* 0x3000001eff407230 */ /* 0x000fe40000004100 */
[----:B------:R-:W-:Y:S02]  /*4d70*/  HADD2.F32 R62, -RZ, R62.H0_H0 ;  /* 0x2000003eff3e7230 */ /* 0x000fe40000004100 */
[----:B------:R-:W-:Y:S01]  /*4d80*/  FMUL.FTZ R69, R63, R66 ;  /* 0x000000423f457220 */ /* 0x000fe20000410000 */
[----:B------:R-:W-:Y:S02]  /*4d90*/  HADD2.F32 R30, -RZ, R30.H0_H0 ;  /* 0x2000001eff1e7230 */ /* 0x000fe40000004100 */
[----:B------:R-:W-:Y:S01]  /*4da0*/  FMUL.FTZ R71, R64, R67 ;  /* 0x0000004340477220 */ /* 0x000fe20000410000 */
[----:B------:R-:W-:-:S02]  /*4db0*/  HADD2.F32 R65, -RZ, R151.H0_H0 ;  /* 0x20000097ff417230 */ /* 0x000fc40000004100 */
[----:B------:R-:W-:Y:S01]  /*4dc0*/  FMUL.FTZ R66, R62, R66 ;  /* 0x000000423e427220 */ /* 0x000fe20000410000 */
[----:B------:R-:W-:Y:S02]  /*4dd0*/  HADD2.F32 R151, -RZ, R151.H1_H1 ;  /* 0x30000097ff977230 */ /* 0x000fe40000004100 */
[----:B------:R-:W-:Y:S01]  /*4de0*/  FMUL.FTZ R67, R30, R67 ;  /* 0x000000431e437220 */ /* 0x000fe20000410000 */
[-C--:B------:R-:W-:Y:S01]  /*4df0*/  FFMA.FTZ R69, R62, R65.reuse, -R69 ;  /* 0x000000413e457223 */ /* 0x080fe20000010845 */
[----:B------:R-:W-:Y:S01]  /*4e00*/  FFMA.FTZ R66, R63, R65, R66 ;  /* 0x000000413f427223 */ /* 0x000fe20000010042 */
[-C--:B------:R-:W-:Y:S01]  /*4e10*/  FFMA.FTZ R71, R30, R151.reuse, -R71 ;  /* 0x000000971e477223 */ /* 0x080fe20000010847 */
[----:B------:R-:W-:-:S03]  /*4e20*/  FFMA.FTZ R64, R64, R151, R67 ;  /* 0x0000009740407223 */ /* 0x000fc60000010043 */
[----:B------:R-:W-:Y:S02]  /*4e30*/  F2FP.F16.F32.PACK_AB R28, R66, R69 ;  /* 0x00000045421c723e */ /* 0x000fe400000000ff */
[----:B------:R-:W-:-:S07]  /*4e40*/  F2FP.F16.F32.PACK_AB R30, R64, R71 ;  /* 0x00000047401e723e */ /* 0x000fce00000000ff */
.L_x_1708:
[----:B------:R-:W-:Y:S05]  /*4e50*/  BSYNC B2 ;  /* 0x0000000000027941 */ /* 0x000fea0003800000 */
.L_x_1707:
[----:B------:R-:W-:Y:S02]  /*4e60*/  ULDC.64 UR4, c[0x0][0x208] ;  /* 0x0000820000047ab9 */ /* 0x000fe40000000a00 */
[----:B--2---:R0:W-:Y:S03]  /*4e70*/  STG.E.128 desc[UR4][R40.64+0x140], R28 ;  /* 0x0001401c28007986 */ /* 0x0041e6000c101d04 */
.L_x_1686:
[----:B------:R-:W-:Y:S05]  /*4e80*/  BSYNC B1 ;  /* 0x0000000000017941 */ /* 0x000fea0003800000 */
.L_x_1685:
        /* <DEDUP_REMOVED lines=20> */
[----:B------:R-:W-:Y:S02]  /*4fd0*/  HADD2.F32 R31, -RZ, R31.H0_H0 ;  /* 0x2000001fff1f7230 */ /* 0x000fe40000004100 */
[----:B------:R-:W-:Y:S01]  /*4fe0*/  FMUL.FTZ R59, R29, R59 ;  /* 0x0000003b1d3b7220 */ /* 0x000fe20000410000 */
[----:B------:R-:W-:Y:S02]  /*4ff0*/  HADD2.F32 R60, -RZ, R63.H0_H0 ;  /* 0x2000003fff3c7230 */ /* 0x000fe40000004100 */
[----:B------:R-:W-:Y:S01]  /*5000*/  FMUL.FTZ R66, R41, R62 ;  /* 0x0000003e29427220 */ /* 0x000fe20000410000 */
[-C--:B------:R-:W-:Y:S01]  /*5010*/  FFMA.FTZ R64, R29, R58.reuse, -R64 ;  /* 0x0000003a1d407223 */ /* 0x080fe20000010840 */
        /* <DEDUP_REMOVED lines=12> */
[----:B------:R-:W-:Y:S02]  /*50e0*/  HADD2.F32 R31, -RZ, R158.H0_H0 ;  /* 0x2000009eff1f7230 */ /* 0x000fe40000004100 */
        /* <DEDUP_REMOVED lines=11> */
.L_x_1713:
[----:B------:R-:W-:Y:S05]  /*51a0*/  BSYNC B2 ;  /* 0x0000000000027941 */ /* 0x000fea0003800000 */
.L_x_1712:
[----:B------:R-:W-:Y:S02]  /*51b0*/  ULDC.64 UR4, c[0x0][0x208] ;  /* 0x0000820000047ab9 */ /* 0x000fe40000000a00 */
[----:B--2---:R0:W-:Y:S03]  /*51c0*/  STG.E.128 desc[UR4][R36.64], R28 ;  /* 0x0000001c24007986 */ /* 0x0041e6000c101d04 */
.L_x_1711:
[----:B------:R-:W-:Y:S05]  /*51d0*/  BSYNC B1 ;  /* 0x0000000000017941 */ /* 0x000fea0003800000 */
.L_x_1710:
        /* <DEDUP_REMOVED lines=48> */
.L_x_1717:
[----:B------:R-:W-:Y:S05]  /*54e0*/  BSYNC B2 ;  /* 0x0000000000027941 */ /* 0x000fea0003800000 */
.L_x_1716:
[----:B------:R-:W-:Y:S02]  /*54f0*/  ULDC.64 UR4, c[0x0][0x208] ;  /* 0x0000820000047ab9 */ /* 0x000fe40000000a00 */
[----:B--2---:R0:W-:Y:S03]  /*5500*/  STG.E.128 desc[UR4][R36.64+0x40], R28 ;  /* 0x0000401c24007986 */ /* 0x0041e6000c101d04 */
.L_x_1715:
[----:B------:R-:W-:Y:S05]  /*5510*/  BSYNC B1 ;  /* 0x0000000000017941 */ /* 0x000fea0003800000 */
.L_x_1714:
        /* <DEDUP_REMOVED lines=22> */
[----:B------:R-:W-:Y:S02]  /*5680*/  HADD2.F32 R158, -RZ, R158.H1_H1 ;  /* 0x3000009eff9e7230 */ /* 0x000fe40000004100 */
[----:B------:R-:W-:Y:S01]  /*5690*/  FMUL.FTZ R58, R41, R54 ;  /* 0x00000036293a7220 */ /* 0x000fe20000410000 */
[-C--:B------:R-:W-:Y:S01]  /*56a0*/  FFMA.FTZ R56, R29, R50.reuse, -R56 ;  /* 0x000000321d387223 */ /* 0x080fe20000010838 */
[----:B------:R-:W-:Y:S01]  /*56b0*/  FFMA.FTZ R53, R30, R50, R51 ;  /* 0x000000321e357223 */ /* 0x000fe20000010033 */
[----:B------:R-:W-:Y:S01]  /*56c0*/  FMUL.FTZ R54, R31, R54 ;  /* 0x000000361f367220 */ /* 0x000fe20000410000 */
[----:B------:R-:W-:-:S02]  /*56d0*/  HADD2.F32 R159, -RZ, R159.H1_H1 ;  /* 0x3000009fff9f7230 */ /* 0x000fc40000004100 */
[-C--:B------:R-:W-:Y:S01]  /*56e0*/  FFMA.FTZ R58, R31, R52.reuse, -R58 ;  /* 0x000000341f3a7223 */ /* 0x080fe2000001083a */
[----:B------:R-:W-:Y:S02]  /*56f0*/  HADD2.F32 R29, -RZ, R28.H1_H1 ;  /* 0x3000001cff1d7230 */ /* 0x000fe40000004100 */
[----:B------:R-:W-:Y:S01]  /*5700*/  FFMA.FTZ R57, R41, R52, R54 ;  /* 0x0000003429397223 */ /* 0x000fe20000010036 */
        /* <DEDUP_REMOVED lines=17> */
.L_x_1721:
[----:B------:R-:W-:Y:S05]  /*5820*/  BSYNC B2 ;  /* 0x0000000000027941 */ /* 0x000fea0003800000 */
.L_x_1720:
[----:B------:R-:W-:Y:S02]  /*5830*/  ULDC.64 UR4, c[0x0][0x208] ;  /* 0x0000820000047ab9 */ /* 0x000fe40000000a00 */
[----:B--2---:R0:W-:Y:S03]  /*5840*/  STG.E.128 desc[UR4][R36.64+0x80], R28 ;  /* 0x0000801c24007986 */ /* 0x0041e6000c101d04 */
.L_x_1719:
[----:B------:R-:W-:Y:S05]  /*5850*/  BSYNC B1 ;  /* 0x0000000000017941 */ /* 0x000fea0003800000 */
.L_x_1718:
        /* <DEDUP_REMOVED lines=48> */
.L_x_1725:
[----:B------:R-:W-:Y:S05]  /*5b60*/  BSYNC B2 ;  /* 0x0000000000027941 */ /* 0x000fea0003800000 */
.L_x_1724:
[----:B------:R-:W-:Y:S02]  /*5b70*/  ULDC.64 UR4, c[0x0][0x208] ;  /* 0x0000820000047ab9 */ /* 0x000fe40000000a00 */
[----:B--2---:R0:W-:Y:S03]  /*5b80*/  STG.E.128 desc[UR4][R36.64+0xc0], R28 ;  /* 0x0000c01c24007986 */ /* 0x0041e6000c101d04 */
.L_x_1723:
[----:B------:R-:W-:Y:S05]  /*5b90*/  BSYNC B1 ;  /* 0x0000000000017941 */ /* 0x000fea0003800000 */
.L_x_1722:
        /* <DEDUP_REMOVED lines=12> */
[----:B------:R-:W-:Y:S01]  /*5c60*/  HADD2.F32 R30, -RZ, R29.H1_H1 ;  /* 0x3000001dff1e7230 */ /* 0x000fe20000004100 */
        /* <DEDUP_REMOVED lines=11> */
[----:B------:R-:W-:Y:S01]  /*5d20*/  FFMA.FTZ R45, R40, R42, R45 ;  /* 0x0000002a282d7223 */ /* 0x000fe2000001002d */
[----:B------:R-:W-:-:S02]  /*5d30*/  HADD2.F32 R40, -RZ, R79.H0_H0 ;  /* 0x2000004fff287230 */ /* 0x000fc40000004100 */
[-C--:B------:R-:W-:Y:S01]  /*5d40*/  FFMA.FTZ R46, R29, R41.reuse, -R46 ;  /* 0x000000291d2e7223 */ /* 0x080fe2000001082e */
        /* <DEDUP_REMOVED lines=21> */
.L_x_1729:
[----:B------:R-:W-:Y:S05]  /*5ea0*/  BSYNC B2 ;  /* 0x0000000000027941 */ /* 0x000fea0003800000 */
.L_x_1728:
[----:B------:R-:W-:Y:S02]  /*5eb0*/  ULDC.64 UR4, c[0x0][0x208] ;  /* 0x0000820000047ab9 */ /* 0x000fe40000000a00 */
[----:B--2---:R0:W-:Y:S03]  /*5ec0*/  STG.E.128 desc[UR4][R36.64+0x100], R28 ;  /* 0x0001001c24007986 */ /* 0x0041e6000c101d04 */
.L_x_1727:
[----:B------:R-:W-:Y:S05]  /*5ed0*/  BSYNC B1 ;  /* 0x0000000000017941 */ /* 0x000fea0003800000 */
.L_x_1726:
        /* <DEDUP_REMOVED lines=47> */
.L_x_1731:
[----:B------:R-:W-:Y:S05]  /*61d0*/  BSYNC B1 ;  /* 0x0000000000017941 */ /* 0x000fea0003800000 */
.L_x_1730:
[----:B------:R-:W-:Y:S02]  /*61e0*/  ULDC.64 UR4, c[0x0][0x208] ;  /* 0x0000820000047ab9 */ /* 0x000fe40000000a00 */
[----:B--2---:R0:W-:Y:S01]  /*61f0*/  STG.E.128 desc[UR4][R36.64+0x140], R28 ;  /* 0x0001401c24007986 */ /* 0x0041e2000c101d04 */
[----:B------:R-:W-:Y:S05]  /*6200*/  BRA `(.L_x_1709) ;  /* 0x0000003c00e87947 */ /* 0x000fea0003800000 */
.L_x_1677:
        /* <DEDUP_REMOVED lines=24> */
[----:B------:R-:W-:Y:S01]  /*6390*/  CS2R R48, SRZ ;  /* 0x0000000000307805 */ /* 0x000fe2000001ff00 */
[----:B------:R-:W-:Y:S01]  /*63a0*/  ULDC.64 UR6, c[0x0][0x208] ;  /* 0x0000820000067ab9 */ /* 0x000fe20000000a00 */
        /* <DEDUP_REMOVED lines=22> */
.L_x_1733:
[----:B------:R-:W-:Y:S05]  /*6510*/  BSYNC B1 ;  /* 0x0000000000017941 */ /* 0x000fea0003800000 */
.L_x_1732:
        /* <DEDUP_REMOVED lines=24> */
[----:B------:R-:W-:Y:S01]  /*66a0*/  CS2R R72, SRZ ;  /* 0x0000000000487805 */ /* 0x000fe2000001ff00 */
[----:B------:R-:W-:Y:S01]  /*66b0*/  ULDC.64 UR8, c[0x0][0x208] ;  /* 0x0000820000087ab9 */ /* 0x000fe20000000a00 */
        /* <DEDUP_REMOVED lines=22> */
.L_x_1735:
[----:B------:R-:W-:Y:S05]  /*6820*/  BSYNC B1 ;  /* 0x0000000000017941 */ /* 0x000fea0003800000 */
.L_x_1734:
[----:B------:R-:W-:Y:S01]  /*6830*/  IMAD.MOV.U32 R0, RZ, RZ, R28 ;  /* 0x000000ffff007224 */ /* 0x000fe200078e001c */
[----:B0-----:R-:W-:Y:S01]  /*6840*/  MOV R76, R34 ;  /* 0x00000022004c7202 */ /* 0x001fe20000000f00 */
[----:B------:R-:W-:Y:S01]  /*6850*/  IMAD.MOV.U32 R3, RZ, RZ, R29 ;  /* 0x000000ffff037224 */ /* 0x000fe200078e001d */
[----:B------:R-:W-:Y:S01]  /*6860*/  ULOP3.LUT UR4, UR60, 0x1, URZ, 0xfc, !UPT ;  /* 0x000000013c047892 */ /* 0x000fe2000f8efc3f */
[----:B------:R-:W-:Y:S01]  /*6870*/  IMAD.MOV.U32 R77, RZ, RZ, R38 ;  /* 0x000000ffff4d7224 */ /* 0x000fe200078e0026 */
[----:B------:R-:W-:Y:S01]  /*6880*/  PRMT R228, R228, 0x5410, R76 ;  /* 0x00005410e4e47816 */ /* 0x000fe2000000004c */
[----:B------:R-:W-:Y:S01]  /*6890*/  IMAD.MOV.U32 R76, RZ, RZ, R33 ;  /* 0x000000ffff4c7224 */ /* 0x000fe200078e0021 */
[----:B------:R-:W-:Y:S01]  /*68a0*/  PRMT R219, R0, 0x5410, R3 ;  /* 0x0000541000db7816 */ /* 0x000fe20000000003 */
[----:B------:R-:W-:Y:S01]  /*68b0*/  IMAD.MOV.U32 R0, RZ, RZ, R35 ;  /* 0x000000ffff007224 */ /* 0x000fe200078e0023 */
[----:B------:R-:W-:Y:S01]  /*68c0*/  PRMT R231, R77, 0x7610, R231 ;  /* 0x000076104de77816 */ /* 0x000fe200000000e7 */
[----:B------:R-:W-:Y:S01]  /*68d0*/  IMAD.MOV.U32 R3, RZ, RZ, R32 ;  /* 0x000000ffff037224 */ /* 0x000fe200078e0020 */
[----:B------:R-:W-:Y:S01]  /*68e0*/  UISETP.NE.AND UP0, UPT, UR4, 0x3, UPT ;  /* 0x000000030400788c */ /* 0x000fe2000bf05270 */
        /* <DEDUP_REMOVED lines=27> */
[----:B-----5:R-:W-:Y:S02]  /*6aa0*/  MOV R77, R54 ;  /* 0x00000036004d7202 */ /* 0x020fe40000000f00 */
        /* <DEDUP_REMOVED lines=8> */
[----:B------:R-:W-:-:S02]  /*6b30*/  PLOP3.LUT P1, PT, PT, PT, UP0, 0x80, 0x0 ;  /* 0x000000000000781c */ /* 0x000fc40003f2f008 */
        /* <DEDUP_REMOVED lines=38> */
.L_x_1736:
[----:B------:R-:W-:Y:S01]  /*6da0*/  IMAD R3, R17, 0x8, R16 ;  /* 0x0000000811037824 */ /* 0x000fe200078e0210 */
[----:B------:R-:W-:Y:S01]  /*6db0*/  SHF.L.U32 R0, R167, 0x1f, RZ ;  /* 0x0000001fa7007819 */ /* 0x000fe200000006ff */
[----:B------:R-:W0:Y:S01]  /*6dc0*/  LDC R144, c[0x0][0x2f4] ;  /* 0x0000bd00ff907b82 */ /* 0x000e220000000800 */
[----:B------:R-:W-:Y:S02]  /*6dd0*/  BSSY B1, `(.L_x_1737) ;  /* 0x0000004000017945 */ /* 0x000fe40003800000 */
[----:B------:R-:W1:Y:S05]  /*6de0*/  SYNCS.PHASECHK.TRANS64.TRYWAIT P5, [R3+URZ+0x2a890], R0 ;  /* 0x02a89000030075a7 */ /* 0x000e6a00080a017f */
[----:B------:R-:W2:Y:S01]  /*6df0*/  LDC.64 R122, c[0x0][0x300] ;  /* 0x0000c000ff7a7b82 */ /* 0x000ea20000000a00 */
[----:B-1----:R-:W-:Y:S05]  /*6e00*/  @!P5 BRA `(.L_x_1738) ;  /* 0x0000022c00dcd947 */ /* 0x002fea0003800000 */
.L_x_2126:
[----:B------:R-:W-:Y:S05]  /*6e10*/  BSYNC B1 ;  /* 0x0000000000017941 */ /* 0x000fea0003800000 */
.L_x_1737:
[----:B------:R-:W-:Y:S01]  /*6e20*/  BSSY B1, `(.L_x_1739) ;  /* 0x0000182000017945 */ /* 0x000fe20003800000 */
[----:B0-----:R-:W-:Y:S01]  /*6e30*/  IADD3 R146, -R126, R144, RZ ;  /* 0x000000907e927210 */ /* 0x001fe20007ffe1ff */
[----:B------:R-:W-:Y:S02]  /*6e40*/  IMAD.MOV.U32 R125, RZ, RZ, R80 ;  /* 0x000000ffff7d7224 */ /* 0x000fe400078e0050 */
        /* <DEDUP_REMOVED lines=15> */
[----:B------:R-:W-:Y:S01]  /*6f40*/  LEA.HI R77, R77, R159, RZ, 0x3 ;  /* 0x0000009f4d4d7211 */ /* 0x000fe200078f18ff */
[----:B------:R-:W-:-:S03]  /*6f50*/  IMAD.SHL.U32 R159, R159, 0x8, RZ ;  /* 0x000000089f9f7824 */ /* 0x000fc600078e00ff */
[----:B------:R-:W-:Y:S02]  /*6f60*/  SHF.R.S32.HI R77, RZ, 0x3, R77 ;  /* 0x00000003ff4d7819 */ /* 0x000fe4000001144d */
[----:B------:R-:W-:-:S03]  /*6f70*/  LOP3.LUT R76, R174, 0x38, R159, 0xf8, !PT ;  /* 0x00000038ae4c7812 */ /* 0x000fc600078ef89f */
[----:B------:R-:W-:Y:S01]  /*6f80*/  IMAD R77, R77, 0x1800, R176 ;  /* 0x000018004d4d7824 */ /* 0x000fe200078e02b0 */
[----:B------:R-:W-:-:S05]  /*6f90*/  LOP3.LUT R76, R76, R175, RZ, 0x3c, !PT ;  /* 0x000000af4c4c7212 */ /* 0x000fca00078e3cff */
        /* <DEDUP_REMOVED lines=8> */
[----:B--2---:R-:W-:Y:S01]  /*7020*/  IMAD.MOV.U32 R199, RZ, RZ, R81 ;  /* 0x000000ffffc77224 */ /* 0x004fe200078e0051 */
[----:B------:R-:W-:Y:S01]  /*7030*/  SHF.R.U64 R36, R36, 0x10, R37 ;  /* 0x0000001024247819 */ /* 0x000fe20000001225 */
[----:B0-----:R-:W-:Y:S01]  /*7040*/  IMAD.MOV.U32 R81, RZ, RZ, R77 ;  /* 0x000000ffff517224 */ /* 0x001fe200078e004d */
[----:B------:R-:W-:Y:S01]  /*7050*/  SHF.R.U64 R50, R50, 0x10, R51 ;  /* 0x0000001032327819 */ /* 0x000fe20000001233 */
[----:B------:R-:W-:Y:S01]  /*7060*/  HADD2.F32 R202, -RZ, R202.H0_H0 ;  /* 0x200000caffca7230 */ /* 0x000fe20000004100 */
[----:B------:R-:W-:Y:S01]  /*7070*/  SHF.R.U64 R38, R38, 0x10, R39 ;  /* 0x0000001026267819 */ /* 0x000fe20000001227 */
[----:B------:R-:W-:Y:S02]  /*7080*/  HADD2.F32 R179, -RZ, R199.H0_H0 ;  /* 0x200000c7ffb37230 */ /* 0x000fe40000004100 */
[----:B------:R-:W-:Y:S02]  /*7090*/  HADD2.F32 R198, -RZ, R81.H0_H0 ;  /* 0x20000051ffc67230 */ /* 0x000fe40000004100 */
[----:B------:R-:W-:-:S02]  /*70a0*/  HADD2.F32 R77, -RZ, R209.H0_H0 ;  /* 0x200000d1ff4d7230 */ /* 0x000fc40000004100 */
[CC--:B------:R-:W-:Y:S01]  /*70b0*/  FMUL.FTZ R209, R179.reuse, R202.reuse ;  /* 0x000000cab3d17220 */ /* 0x0c0fe20000410000 */
[----:B------:R-:W-:Y:S02]  /*70c0*/  HADD2.F32 R81, -RZ, R81.H1_H1 ;  /* 0x30000051ff517230 */ /* 0x000fe40000004100 */
[C---:B------:R-:W-:Y:S01]  /*70d0*/  FMUL.FTZ R202, R198.reuse, R202 ;  /* 0x000000cac6ca7220 */ /* 0x040fe20000410000 */
[----:B------:R-:W-:Y:S02]  /*70e0*/  HADD2.F32 R212, -RZ, R212.H0_H0 ;  /* 0x200000d4ffd47230 */ /* 0x000fe40000004100 */
[-C--:B------:R-:W-:Y:S01]  /*70f0*/  FFMA.FTZ R198, R198, R77.reuse, -R209 ;  /* 0x0000004dc6c67223 */ /* 0x080fe200000108d1 */
[----:B------:R-:W-:Y:S02]  /*7100*/  HADD2.F32 R36, -RZ, R36.H0_H0 ;  /* 0x20000024ff247230 */ /* 0x000fe40000004100 */
[----:B------:R-:W-:Y:S01]  /*7110*/  FFMA.FTZ R179, R179, R77, R202 ;  /* 0x0000004db3b37223 */ /* 0x000fe200000100ca */
[----:B------:R-:W-:Y:S01]  /*7120*/  SHF.R.U32.HI R202, RZ, 0x10, R49 ;  /* 0x00000010ffca7819 */ /* 0x000fe20000011631 */
[----:B------:R-:W-:Y:S01]  /*7130*/  HADD2.F32 R77, -RZ, R199.H1_H1 ;  /* 0x300000c7ff4d7230 */ /* 0x000fe20000004100 */
[----:B------:R-:W-:Y:S01]  /*7140*/  SHF.R.U32.HI R199, RZ, 0x10, R37 ;  /* 0x00000010ffc77819 */ /* 0x000fe20000011625 */
[----:B------:R-:W-:-:S02]  /*7150*/  HADD2.F32 R50, -RZ, R50.H0_H0 ;  /* 0x20000032ff327230 */ /* 0x000fc40000004100 */
[----:B------:R-:W-:Y:S02]  /*7160*/  HADD2.F32 R202, -RZ, R202.H0_H0 ;  /* 0x200000caffca7230 */ /* 0x000fe40000004100 */
[----:B------:R-:W-:Y:S02]  /*7170*/  HADD2.F32 R199, -RZ, R199.H0_H0 ;  /* 0x200000c7ffc77230 */ /* 0x000fe40000004100 */
[----:B------:R-:W-:Y:S02]  /*7180*/  HADD2.F32 R38, -RZ, R38.H0_H0 ;  /* 0x20000026ff267230 */ /* 0x000fe40000004100 */
[-C--:B------:R-:W-:Y:S01]  /*7190*/  FMUL.FTZ R209, R77, R202.reuse ;  /* 0x000000ca4dd17220 */ /* 0x080fe20000410000 */
[----:B------:R-:W-:-:S03]  /*71a0*/  FMUL.FTZ R202, R81, R202 ;  /* 0x000000ca51ca7220 */ /* 0x000fc60000410000 */
[-C--:B------:R-:W-:Y:S01]  /*71b0*/  FFMA.FTZ R81, R81, R199.reuse, -R209 ;  /* 0x000000c751517223 */ /* 0x080fe200000108d1 */
[----:B------:R-:W-:Y:S01]  /*71c0*/  FFMA.FTZ R77, R77, R199, R202 ;  /* 0x000000c74d4d7223 */ /* 0x000fe200000100ca */
[----:B------:R-:W-:Y:S01]  /*71d0*/  SHF.R.U64 R199, R48, 0x10, R49 ;  /* 0x0000001030c77819 */ /* 0x000fe20000001231 */
[----:B------:R-:W-:Y:S01]  /*71e0*/  IMAD.MOV.U32 R48, RZ, RZ, R83 ;  /* 0x000000ffff307224 */ /* 0x000fe200078e0053 */
[----:B------:R-:W-:Y:S01]  /*71f0*/  MOV R49, R79 ;  /* 0x0000004f00317202 */ /* 0x000fe20000000f00 */
[--C-:B------:R-:W-:Y:S01]  /*7200*/  HADD2.F32 R209, -RZ, R210.reuse.H1_H1 ;  /* 0x300000d2ffd17230 */ /* 0x100fe20000004100 */
[----:B------:R-:W-:Y:S01]  /*7210*/  F2FP.F16.F32.PACK_AB R81, R81, R198 ;  /* 0x000000c65151723e */ /* 0x000fe200000000ff */
[----:B------:R-:W-:Y:S01]  /*7220*/  HADD2.F32 R202, -RZ, R210.H0_H0 ;  /* 0x200000d2ffca7230 */ /* 0x000fe20000004100 */
[----:B------:R-:W-:Y:S01]  /*7230*/  F2FP.F16.F32.PACK_AB R179, R77, R179 ;  /* 0x000000b34db3723e */ /* 0x000fe200000000ff */
[----:B------:R-:W-:Y:S02]  /*7240*/  HADD2.F32 R83, -RZ, R48.H0_H0 ;  /* 0x20000030ff537230 */ /* 0x000fe40000004100 */
[----:B------:R-:W-:-:S02]  /*7250*/  HADD2.F32 R79, -RZ, R49.H0_H0 ;  /* 0x20000031ff4f7230 */ /* 0x000fc40000004100 */
[----:B------:R-:W-:Y:S02]  /*7260*/  HADD2.F32 R48, -RZ, R48.H1_H1 ;  /* 0x30000030ff307230 */ /* 0x000fe40000004100 */
[-C--:B------:R-:W-:Y:S01]  /*7270*/  FMUL.FTZ R210, R83, R209.reuse ;  /* 0x000000d153d27220 */ /* 0x080fe20000410000 */
[----:B------:R-:W-:Y:S02]  /*7280*/  HADD2.F32 R49, -RZ, R49.H1_H1 ;  /* 0x30000031ff317230 */ /* 0x000fe40000004100 */
[C---:B------:R-:W-:Y:S01]  /*7290*/  FMUL.FTZ R209, R79.reuse, R209 ;  /* 0x000000d14fd17220 */ /* 0x040fe20000410000 */
[----:B------:R-:W-:Y:S02]  /*72a0*/  HADD2.F32 R199, -RZ, R199.H0_H0 ;  /* 0x200000c7ffc77230 */ /* 0x000fe40000004100 */
[-C--:B------:R-:W-:Y:S01]  /*72b0*/  FFMA.FTZ R79, R79, R202.reuse, -R210 ;  /* 0x000000ca4f4f7223 */ /* 0x080fe200000108d2 */
[----:B------:R-:W-:Y:S02]  /*72c0*/  IMAD.MOV.U32 R77, RZ, RZ, R81 ;  /* 0x000000ffff4d7224 */ /* 0x000fe400078e0051 */
[----:B------:R-:W-:Y:S01]  /*72d0*/  FFMA.FTZ R209, R83, R202, R209 ;  /* 0x000000ca53d17223 */ /* 0x000fe200000100d1 */
[----:B------:R-:W-:Y:S01]  /*72e0*/  SHF.R.U32.HI R202, RZ, 0x10, R51 ;  /* 0x00000010ffca7819 */ /* 0x000fe20000011633 */
[----:B------:R-:W-:Y:S01]  /*72f0*/  HADD2.F32 R51, -RZ, R231.H0_H0 ;  /* 0x200000e7ff337230 */ /* 0x000fe20000004100 */
[----:B------:R-:W-:Y:S01]  /*7300*/  SHF.R.U32.HI R83, RZ, 0x10, R39 ;  /* 0x00000010ff537819 */ /* 0x000fe20000011627 */
[----:B------:R-:W-:-:S02]  /*7310*/  IMAD.MOV.U32 R81, RZ, RZ, R179 ;  /* 0x000000ffff517224 */ /* 0x000fc400078e00b3 */
[----:B------:R-:W-:Y:S02]  /*7320*/  HADD2.F32 R202, -RZ, R202.H0_H0 ;  /* 0x200000caffca7230 */ /* 0x000fe40000004100 */
[----:B------:R-:W-:-:S03]  /*7330*/  HADD2.F32 R83, -RZ, R83.H0_H0 ;  /* 0x20000053ff537230 */ /* 0x000fc60000004100 */
[-C--:B------:R-:W-:Y:S01]  /*7340*/  FMUL.FTZ R210, R48, R202.reuse ;  /* 0x000000ca30d27220 */ /* 0x080fe20000410000 */
[----:B------:R-:W-:-:S03]  /*7350*/  FMUL.FTZ R202, R49, R202 ;  /* 0x000000ca31ca7220 */ /* 0x000fc60000410000 */
[-C--:B------:R-:W-:Y:S01]  /*7360*/  FFMA.FTZ R49, R49, R83.reuse, -R210 ;  /* 0x0000005331317223 */ /* 0x080fe200000108d2 */
[----:B------:R-:W-:Y:S01]  /*7370*/  FFMA.FTZ R48, R48, R83, R202 ;  /* 0x0000005330307223 */ /* 0x000fe200000100ca */
[----:B------:R-:W-:Y:S02]  /*7380*/  HADD2.F32 R83, -RZ, R80.H0_H0 ;  /* 0x20000050ff537230 */ /* 0x000fe40000004100 */
[----:B------:R-:W-:Y:S01]  /*7390*/  HADD2.F32 R210, -RZ, R76.H0_H0 ;  /* 0x2000004cffd27230 */ /* 0x000fe20000004100 */
[----:B------:R-:W-:Y:S01]  /*73a0*/  F2FP.F16.F32.PACK_AB R79, R49, R79 ;  /* 0x0000004f314f723e */ /* 0x000fe200000000ff */
[----:B------:R-:W-:Y:S01]  /*73b0*/  HADD2.F32 R80, -RZ, R80.H1_H1 ;  /* 0x30000050ff507230 */ /* 0x000fe20000004100 */
[----:B------:R-:W-:Y:S01]  /*73c0*/  F2FP.F16.F32.PACK_AB R48, R48, R209 ;  /* 0x000000d13030723e */ /* 0x000fe200000000ff */
[----:B------:R-:W-:Y:S02]  /*73d0*/  HADD2.F32 R76, -RZ, R76.H1_H1 ;  /* 0x3000004cff4c7230 */ /* 0x000fe40000004100 */
[----:B------:R-:W-:-:S02]  /*73e0*/  HADD2.F32 R202, -RZ, R211.H0_H0 ;  /* 0x200000d3ffca7230 */ /* 0x000fc40000004100 */
[CC--:B------:R-:W-:Y:S01]  /*73f0*/  FMUL.FTZ R211, R83.reuse, R212.reuse ;  /* 0x000000d453d37220 */ /* 0x0c0fe20000410000 */
[-C--:B------:R-:W-:Y:S01]  /*7400*/  FMUL.FTZ R37, R80, R199.reuse ;  /* 0x000000c750257220 */ /* 0x080fe20000410000 */
[----:B------:R-:W-:Y:S01]  /*7410*/  FMUL.FTZ R212, R210, R212 ;  /* 0x000000d4d2d47220 */ /* 0x000fe20000410000 */
[----:B------:R-:W-:Y:S01]  /*7420*/  FMUL.FTZ R199, R76, R199 ;  /* 0x000000c74cc77220 */ /* 0x000fe20000410000 */
[----:B------:R-:W-:Y:S01]  /*7430*/  FFMA.FTZ R211, R210, R202, -R211 ;  /* 0x000000cad2d37223 */ /* 0x000fe200000108d3 */
[----:B------:R-:W-:Y:S01]  /*7440*/  FFMA.FTZ R37, R76, R36, -R37 ;  /* 0x000000244c257223 */ /* 0x000fe20000010825 */
[----:B------:R-:W-:Y:S01]  /*7450*/  FFMA.FTZ R212, R83, R202, R212 ;  /* 0x000000ca53d47223 */ /* 0x000fe200000100d4 */
[----:B------:R-:W-:Y:S01]  /*7460*/  FFMA.FTZ R199, R80, R36, R199 ;  /* 0x0000002450c77223 */ /* 0x000fe200000100c7 */
[----:B------:R-:W-:Y:S02]  /*7470*/  HADD2.F32 R83, -RZ, R232.H1_H1 ;  /* 0x300000e8ff537230 */ /* 0x000fe40000004100 */
[----:B------:R-:W-:Y:S01]  /*7480*/  HADD2.F32 R36, -RZ, R82.H0_H0 ;  /* 0x20000052ff247230 */ /* 0x000fe20000004100 */
[----:B------:R-:W-:Y:S01]  /*7490*/  F2FP.F16.F32.PACK_AB R37, R37, R211 ;  /* 0x000000d32525723e */ /* 0x000fe200000000ff */
[----:B------:R-:W-:Y:S01]  /*74a0*/  HADD2.F32 R76, -RZ, R78.H0_H0 ;  /* 0x2000004eff4c7230 */ /* 0x000fe20000004100 */
[----:B------:R-:W-:Y:S01]  /*74b0*/  F2FP.F16.F32.PACK_AB R199, R199, R212 ;  /* 0x000000d4c7c7723e */ /* 0x000fe200000000ff */
[----:B------:R-:W-:-:S02]  /*74c0*/  HADD2.F32 R82, -RZ, R82.H1_H1 ;  /* 0x30000052ff527230 */ /* 0x000fc40000004100 */
[-C--:B------:R-:W-:Y:S01]  /*74d0*/  FMUL.FTZ R80, R36, R83.reuse ;  /* 0x0000005324507220 */ /* 0x080fe20000410000 */
[----:B------:R-:W-:Y:S02]  /*74e0*/  HADD2.F32 R78, -RZ, R78.H1_H1 ;  /* 0x3000004eff4e7230 */ /* 0x000fe40000004100 */
[C---:B------:R-:W-:Y:S01]  /*74f0*/  FMUL.FTZ R83, R76.reuse, R83 ;  /* 0x000000534c537220 */ /* 0x040fe20000410000 */
[-C--:B------:R-:W-:Y:S01]  /*7500*/  FFMA.FTZ R80, R76, R51.reuse, -R80 ;  /* 0x000000334c507223 */ /* 0x080fe20000010850 */
[----:B------:R-:W-:Y:S02]  /*7510*/  IMAD.MOV.U32 R76, RZ, RZ, R37 ;  /* 0x000000ffff4c7224 */ /* 0x000fe400078e0025 */
[----:B------:R-:W-:Y:S01]  /*7520*/  FFMA.FTZ R83, R36, R51, R83 ;  /* 0x0000003324537223 */ /* 0x000fe20000010053 */
[-C--:B------:R-:W-:Y:S01]  /*7530*/  FMUL.FTZ R36, R82, R50.reuse ;  /* 0x0000003252247220 */ /* 0x080fe20000410000 */
[----:B------:R-:W-:-:S03]  /*7540*/  FMUL.FTZ R50, R78, R50 ;  /* 0x000000324e327220 */ /* 0x000fc60000410000 */
[-C--:B------:R-:W-:Y:S01]  /*7550*/  FFMA.FTZ R36, R78, R38.reuse, -R36 ;  /* 0x000000264e247223 */ /* 0x080fe20000010824 */
[----:B------:R-:W-:-:S04]  /*7560*/  FFMA.FTZ R50, R82, R38, R50 ;  /* 0x0000002652327223 */ /* 0x000fc80000010032 */
[----:B------:R-:W-:Y:S01]  /*7570*/  F2FP.F16.F32.PACK_AB R36, R36, R80 ;  /* 0x000000502424723e */ /* 0x000fe200000000ff */
[----:B------:R-:W-:Y:S01]  /*7580*/  IMAD.MOV.U32 R80, RZ, RZ, R199 ;  /* 0x000000ffff507224 */ /* 0x000fe200078e00c7 */
[----:B------:R-:W-:Y:S02]  /*7590*/  F2FP.F16.F32.PACK_AB R83, R50, R83 ;  /* 0x000000533253723e */ /* 0x000fe400000000ff */
[----:B------:R-:W-:-:S03]  /*75a0*/  MOV R78, R36 ;  /* 0x00000024004e7202 */ /* 0x000fc60000000f00 */
[----:B------:R-:W-:Y:S02]  /*75b0*/  IMAD.MOV.U32 R82, RZ, RZ, R83 ;  /* 0x000000ffff527224 */ /* 0x000fe400078e0053 */
[----:B------:R-:W-:-:S07]  /*75c0*/  IMAD.MOV.U32 R83, RZ, RZ, R48 ;  /* 0x000000ffff537224 */ /* 0x000fce00078e0030 */
.L_x_1744:
[----:B------:R-:W-:Y:S05]  /*75d0*/  BSYNC B3 ;  /* 0x0000000000037941 */ /* 0x000fea0003800000 */
.L_x_1743:
[----:B------:R-:W-:Y:S01]  /*75e0*/  IADD3 R37, P4, P5, R86, R130, R14 ;  /* 0x0000008256257210 */ /* 0x000fe20007d9e00e */
[----:B------:R-:W-:-:S03]  /*75f0*/  ULDC.64 UR4, c[0x0][0x208] ;  /* 0x0000820000047ab9 */ /* 0x000fc60000000a00 */
[----:B------:R-:W-:Y:S02]  /*7600*/  IADD3.X R38, R84, R155, R111, P4, P5 ;  /* 0x0000009b54267210 */ /* 0x000fe400027ea46f */
[----:B------:R-:W-:-:S13]  /*7610*/  ISETP.GE.AND P4, PT, R159, R144, PT ;  /* 0x000000909f00720c */ /* 0x000fda0003f86270 */
[--C-:B------:R-:W-:Y:S02]  /*7620*/  @!P4 SHF.R.S32.HI R39, RZ, 0x1f, R159.reuse ;  /* 0x0000001fff27c819 */ /* 0x100fe4000001149f */
[----:B------:R-:W-:-:S04]  /*7630*/  @!P4 IADD3 R159, P5, P6, R86, R130, R159 ;  /* 0x00000082569fc210 */ /* 0x000fc80007ebe09f */
[----:B------:R-:W-:Y:S02]  /*7640*/  @!P4 IADD3.X R39, R84, R155, R39, P5, P6 ;  /* 0x0000009b5427c210 */ /* 0x000fe40002fec427 */
[----:B------:R-:W-:-:S04]  /*7650*/  LEA R36, P5, R37, R114, 0x1 ;  /* 0x0000007225247211 */ /* 0x000fc800078a08ff */
[----:B------:R-:W-:Y:S02]  /*7660*/  LEA.HI.X R37, R37, R115, R38, 0x1, P5 ;  /* 0x0000007325257211 */ /* 0x000fe400028f0c26 */
[----:B------:R-:W-:-:S03]  /*7670*/  @!P4 LEA R38, P5, R159, R114, 0x1 ;  /* 0x000000729f26c211 */ /* 0x000fc600078a08ff */
[----:B0-----:R0:W-:Y:S01]  /*7680*/  STG.E.128 desc[UR4][R36.64], R76 ;  /* 0x0000004c24007986 */ /* 0x0011e2000c101d04 */
[----:B------:R-:W-:-:S05]  /*7690*/  @!P4 LEA.HI.X R39, R159, R115, R39, 0x1, P5 ;  /* 0x000000739f27c211 */ /* 0x000fca00028f0c27 */
[----:B--2---:R0:W-:Y:S04]  /*76a0*/  @!P4 STG.E.128 desc[UR4][R38.64], R80 ;  /* 0x000000502600c986 */ /* 0x0041e8000c101d04 */
.L_x_1742:
[----:B------:R-:W-:Y:S05]  /*76b0*/  BSYNC B2 ;  /* 0x0000000000027941 */ /* 0x000fea0003800000 */
.L_x_1741:
[----:B------:R-:W-:Y:S01]  /*76c0*/  ISETP.NE.AND P4, PT, R10, RZ, PT ;  /* 0x000000ff0a00720c */ /* 0x000fe20003f85270 */
[----:B------:R-:W-:-:S12]  /*76d0*/  BSSY B2, `(.L_x_1745) ;  /* 0x000007e000027945 */ /* 0x000fd80003800000 */
[----:B------:R-:W-:Y:S05]  /*76e0*/  @!P4 BRA `(.L_x_1746) ;  /* 0x0000000400f0c947 */ /* 0x000fea0003800000 */
[----:B0-----:R-:W-:Y:S01]  /*76f0*/  SEL R36, R126, R146, !P2 ;  /* 0x000000927e247207 */ /* 0x001fe20005000000 */
[----:B------:R-:W-:Y:S01]  /*7700*/  BSSY B3, `(.L_x_1747) ;  /* 0x0000077000037945 */ /* 0x000fe20003800000 */
[----:B------:R-:W-:Y:S02]  /*7710*/  IADD3 R48, P4, P5, R86, R130, R13 ;  /* 0x0000008256307210 */ /* 0x000fe40007d9e00d */
[----:B------:R-:W-:Y:S02]  /*7720*/  SHF.R.S32.HI R37, RZ, 0x1f, R36 ;  /* 0x0000001fff257819 */ /* 0x000fe40000011424 */
[----:B------:R-:W-:Y:S02]  /*7730*/  IADD3.X R49, R84, R155, R110, P4, P5 ;  /* 0x0000009b54317210 */ /* 0x000fe400027ea46e */
[----:B------:R-:W-:-:S04]  /*7740*/  LEA.HI R36, R37, R36, RZ, 0x4 ;  /* 0x0000002425247211 */ /* 0x000fc800078f20ff */
[----:B------:R-:W-:-:S05]  /*7750*/  LEA.HI.SX32 R36, R36, R113, 0x1c ;  /* 0x0000007124247211 */ /* 0x000fca00078fe2ff */
[----:B------:R-:W-:-:S05]  /*7760*/  IMAD.SHL.U32 R37, R36, 0x8, RZ ;  /* 0x0000000824257824 */ /* 0x000fca00078e00ff */
        /* <DEDUP_REMOVED lines=12> */
[----:B------:R-:W-:-:S04]  /*7830*/  LEA.HI R36, R38, R36, RZ, 0x3 ;  /* 0x0000002426247211 */ /* 0x000fc800078f18ff */
[----:B------:R-:W-:-:S05]  /*7840*/  SHF.R.S32.HI R36, RZ, 0x3, R36 ;  /* 0x00000003ff247819 */ /* 0x000fca0000011424 */
        /* <DEDUP_REMOVED lines=9> */
[----:B------:R-:W-:Y:S01]  /*78e0*/  HADD2.F32 R83, -RZ, R232.H0_H0 ;  /* 0x200000e8ff537230 */ /* 0x000fe20000004100 */
[----:B------:R-:W-:Y:S01]  /*78f0*/  SHF.R.U64 R32, R32, 0x10, R33 ;  /* 0x0000001020207819 */ /* 0x000fe20000001221 */
[----:B--2---:R-:W-:Y:S01]  /*7900*/  HADD2.F32 R81, -RZ, R49.H0_H0 ;  /* 0x20000031ff517230 */ /* 0x004fe20000004100 */
[----:B------:R-:W-:Y:S01]  /*7910*/  SHF.R.U64 R44, R44, 0x10, R45 ;  /* 0x000000102c2c7819 */ /* 0x000fe2000000122d */
[----:B0-----:R-:W-:Y:S01]  /*7920*/  HADD2.F32 R82, -RZ, R37.H0_H0 ;  /* 0x20000025ff527230 */ /* 0x001fe20000004100 */
[----:B------:R-:W-:Y:S01]  /*7930*/  SHF.R.U64 R46, R46, 0x10, R47 ;  /* 0x000000102e2e7819 */ /* 0x000fe2000000122f */
[----:B------:R-:W-:Y:S02]  /*7940*/  HADD2.F32 R80, -RZ, R230.H1_H1 ;  /* 0x300000e6ff507230 */ /* 0x000fe40000004100 */
[-C--:B------:R-:W-:Y:S01]  /*7950*/  FMUL.FTZ R159, R81, R83.reuse ;  /* 0x00000053519f7220 */ /* 0x080fe20000410000 */
[----:B------:R-:W-:Y:S02]  /*7960*/  HADD2.F32 R49, -RZ, R49.H1_H1 ;  /* 0x30000031ff317230 */ /* 0x000fe40000004100 */
[----:B------:R-:W-:Y:S01]  /*7970*/  FMUL.FTZ R83, R82, R83 ;  /* 0x0000005352537220 */ /* 0x000fe20000410000 */
[----:B------:R-:W-:-:S02]  /*7980*/  HADD2.F32 R198, -RZ, R231.H1_H1 ;  /* 0x300000e7ffc67230 */ /* 0x000fc40000004100 */
[-C--:B------:R-:W-:Y:S01]  /*7990*/  FFMA.FTZ R82, R82, R80.reuse, -R159 ;  /* 0x0000005052527223 */ /* 0x080fe2000001089f */
[----:B------:R-:W-:Y:S01]  /*79a0*/  SHF.R.U32.HI R159, RZ, 0x10, R33 ;  /* 0x00000010ff9f7819 */ /* 0x000fe20000011621 */
[----:B------:R-:W-:Y:S01]  /*79b0*/  FFMA.FTZ R81, R81, R80, R83 ;  /* 0x0000005051517223 */ /* 0x000fe20000010053 */
[----:B------:R-:W-:Y:S01]  /*79c0*/  SHF.R.U32.HI R83, RZ, 0x10, R45 ;  /* 0x00000010ff537819 */ /* 0x000fe2000001162d */
[----:B------:R-:W-:Y:S01]  /*79d0*/  HADD2.F32 R80, -RZ, R37.H1_H1 ;  /* 0x30000025ff507230 */ /* 0x000fe20000004100 */
[--C-:B------:R-:W-:Y:S01]  /*79e0*/  SHF.R.U64 R33, R34, 0x10, R35.reuse ;  /* 0x0000001022217819 */ /* 0x100fe20000001223 */
[----:B------:R-:W-:Y:S01]  /*79f0*/  HADD2.F32 R37, -RZ, R159.H0_H0 ;  /* 0x2000009fff257230 */ /* 0x000fe20000004100 */
[----:B------:R-:W-:Y:S01]  /*7a00*/  SHF.R.U32.HI R34, RZ, 0x10, R35 ;  /* 0x00000010ff227819 */ /* 0x000fe20000011623 */
[----:B------:R-:W-:Y:S01]  /*7a10*/  HADD2.F32 R83, -RZ, R83.H0_H0 ;  /* 0x20000053ff537230 */ /* 0x000fe20000004100 */
[----:B------:R-:W-:Y:S01]  /*7a20*/  SHF.R.U32.HI R35, RZ, 0x10, R47 ;  /* 0x00000010ff237819 */ /* 0x000fe2000001162f */
[----:B------:R-:W-:-:S02]  /*7a30*/  HADD2.F32 R32, -RZ, R32.H0_H0 ;  /* 0x20000020ff207230 */ /* 0x000fc40000004100 */
[----:B------:R-:W-:Y:S02]  /*7a40*/  HADD2.F32 R47, -RZ, R34.H0_H0 ;  /* 0x20000022ff2f7230 */ /* 0x000fe40000004100 */
[CC--:B------:R-:W-:Y:S01]  /*7a50*/  FMUL.FTZ R159, R49.reuse, R83.reuse ;  /* 0x00000053319f7220 */ /* 0x0c0fe20000410000 */
[C---:B------:R-:W-:Y:S01]  /*7a60*/  FMUL.FTZ R83, R80.reuse, R83 ;  /* 0x0000005350537220 */ /* 0x040fe20000410000 */
[----:B------:R-:W-:Y:S02]  /*7a70*/  HADD2.F32 R45, -RZ, R35.H0_H0 ;  /* 0x20000023ff2d7230 */ /* 0x000fe40000004100 */
[-C--:B------:R-:W-:Y:S01]  /*7a80*/  FFMA.FTZ R80, R80, R37.reuse, -R159 ;  /* 0x0000002550507223 */ /* 0x080fe2000001089f */
[----:B------:R-:W-:Y:S01]  /*7a90*/  FFMA.FTZ R49, R49, R37, R83 ;  /* 0x0000002531317223 */ /* 0x000fe20000010053 */
[----:B------:R-:W-:Y:S02]  /*7aa0*/  IMAD.MOV.U32 R37, RZ, RZ, R51 ;  /* 0x000000ffff257224 */ /* 0x000fe400078e0033 */
[--C-:B------:R-:W-:Y:S01]  /*7ab0*/  HADD2.F32 R159, -RZ, R39.reuse.H0_H0 ;  /* 0x20000027ff9f7230 */ /* 0x100fe20000004100 */
[----:B------:R-:W-:Y:S01]  /*7ac0*/  F2FP.F16.F32.PACK_AB R80, R80, R82 ;  /* 0x000000525050723e */ /* 0x000fe200000000ff */
[----:B------:R-:W-:Y:S01]  /*7ad0*/  HADD2.F32 R39, -RZ, R39.H1_H1 ;  /* 0x30000027ff277230 */ /* 0x000fe20000004100 */
[----:B------:R-:W-:Y:S01]  /*7ae0*/  F2FP.F16.F32.PACK_AB R49, R49, R81 ;  /* 0x000000513131723e */ /* 0x000fe200000000ff */
[----:B------:R-:W-:-:S02]  /*7af0*/  HADD2.F32 R51, -RZ, R37.H0_H0 ;  /* 0x20000025ff337230 */ /* 0x000fc40000004100 */
[----:B------:R-:W-:Y:S02]  /*7b00*/  HADD2.F32 R37, -RZ, R37.H1_H1 ;  /* 0x30000025ff257230 */ /* 0x000fe40000004100 */
[----:B------:R-:W-:Y:S02]  /*7b10*/  HADD2.F32 R83, -RZ, R230.H0_H0 ;  /* 0x200000e6ff537230 */ /* 0x000fe40000004100 */
[-C--:B------:R-:W-:Y:S01]  /*7b20*/  FMUL.FTZ R179, R51, R198.reuse ;  /* 0x000000c633b37220 */ /* 0x080fe20000410000 */
[----:B------:R-:W-:Y:S01]  /*7b30*/  FMUL.FTZ R198, R159, R198 ;  /* 0x000000c69fc67220 */ /* 0x000fe20000410000 */
[-C--:B------:R-:W-:Y:S01]  /*7b40*/  FMUL.FTZ R34, R37, R45.reuse ;  /* 0x0000002d25227220 */ /* 0x080fe20000410000 */
[----:B------:R-:W-:Y:S02]  /*7b50*/  IMAD.MOV.U32 R35, RZ, RZ, R38 ;  /* 0x000000ffff237224 */ /* 0x000fe400078e0026 */
[----:B------:R-:W-:Y:S01]  /*7b60*/  FMUL.FTZ R45, R39, R45 ;  /* 0x0000002d272d7220 */ /* 0x000fe20000410000 */
[----:B------:R-:W-:-:S02]  /*7b70*/  HADD2.F32 R38, -RZ, R229.H1_H1 ;  /* 0x300000e5ff267230 */ /* 0x000fc40000004100 */
[----:B------:R-:W-:Y:S01]  /*7b80*/  FFMA.FTZ R34, R39, R47, -R34 ;  /* 0x0000002f27227223 */ /* 0x000fe20000010822 */
[----:B------:R-:W-:Y:S02]  /*7b90*/  HADD2.F32 R39, -RZ, R48.H0_H0 ;  /* 0x20000030ff277230 */ /* 0x000fe40000004100 */
[----:B------:R-:W-:Y:S01]  /*7ba0*/  FFMA.FTZ R198, R51, R83, R198 ;  /* 0x0000005333c67223 */ /* 0x000fe200000100c6 */
[----:B------:R-:W-:Y:S01]  /*7bb0*/  FFMA.FTZ R37, R37, R47, R45 ;  /* 0x0000002f25257223 */ /* 0x000fe2000001002d */
[----:B------:R-:W-:Y:S02]  /*7bc0*/  HADD2.F32 R45, -RZ, R229.H0_H0 ;  /* 0x200000e5ff2d7230 */ /* 0x000fe40000004100 */
[----:B------:R-:W-:Y:S01]  /*7bd0*/  FFMA.FTZ R179, R159, R83, -R179 ;  /* 0x000000539fb37223 */ /* 0x000fe200000108b3 */
[----:B------:R-:W-:Y:S02]  /*7be0*/  HADD2.F32 R47, -RZ, R36.H0_H0 ;  /* 0x20000024ff2f7230 */ /* 0x000fe40000004100 */
[----:B------:R-:W-:-:S02]  /*7bf0*/  HADD2.F32 R51, -RZ, R44.H0_H0 ;  /* 0x2000002cff337230 */ /* 0x000fc40000004100 */
[-C--:B------:R-:W-:Y:S01]  /*7c00*/  FMUL.FTZ R44, R39, R38.reuse ;  /* 0x00000026272c7220 */ /* 0x080fe20000410000 */
[----:B------:R-:W-:Y:S02]  /*7c10*/  HADD2.F32 R48, -RZ, R48.H1_H1 ;  /* 0x30000030ff307230 */ /* 0x000fe40000004100 */
[C---:B------:R-:W-:Y:S01]  /*7c20*/  FMUL.FTZ R38, R47.reuse, R38 ;  /* 0x000000262f267220 */ /* 0x040fe20000410000 */
[----:B------:R-:W-:Y:S02]  /*7c30*/  HADD2.F32 R36, -RZ, R36.H1_H1 ;  /* 0x30000024ff247230 */ /* 0x000fe40000004100 */
[----:B------:R-:W-:Y:S01]  /*7c40*/  FFMA.FTZ R44, R47, R45, -R44 ;  /* 0x0000002d2f2c7223 */ /* 0x000fe2000001082c */
[----:B------:R-:W-:Y:S02]  /*7c50*/  HADD2.F32 R46, -RZ, R46.H0_H0 ;  /* 0x2000002eff2e7230 */ /* 0x000fe40000004100 */
[----:B------:R-:W-:Y:S01]  /*7c60*/  FMUL.FTZ R47, R48, R51 ;  /* 0x00000033302f7220 */ /* 0x000fe20000410000 */
[----:B------:R-:W-:Y:S01]  /*7c70*/  FFMA.FTZ R38, R39, R45, R38 ;  /* 0x0000002d27267223 */ /* 0x000fe20000010026 */
[----:B------:R-:W-:Y:S01]  /*7c80*/  FMUL.FTZ R51, R36, R51 ;  /* 0x0000003324337220 */ /* 0x000fe20000410000 */
[----:B------:R-:W-:-:S02]  /*7c90*/  HADD2.F32 R45, -RZ, R50.H0_H0 ;  /* 0x20000032ff2d7230 */ /* 0x000fc40000004100 */
[-C--:B------:R-:W-:Y:S01]  /*7ca0*/  FFMA.FTZ R47, R36, R32.reuse, -R47 ;  /* 0x00000020242f7223 */ /* 0x080fe2000001082f */
[--C-:B------:R-:W-:Y:S02]  /*7cb0*/  HADD2.F32 R39, -RZ, R35.reuse.H0_H0 ;  /* 0x20000023ff277230 */ /* 0x100fe40000004100 */
[----:B------:R-:W-:Y:S01]  /*7cc0*/  FFMA.FTZ R51, R48, R32, R51 ;  /* 0x0000002030337223 */ /* 0x000fe20000010033 */
[----:B------:R-:W-:Y:S01]  /*7cd0*/  HADD2.F32 R32, -RZ, R228.H0_H0 ;  /* 0x200000e4ff207230 */ /* 0x000fe20000004100 */
[----:B------:R-:W-:Y:S01]  /*7ce0*/  F2FP.F16.F32.PACK_AB R34, R34, R179 ;  /* 0x000000b32222723e */ /* 0x000fe200000000ff */
[----:B------:R-:W-:Y:S01]  /*7cf0*/  HADD2.F32 R50, -RZ, R50.H1_H1 ;  /* 0x30000032ff327230 */ /* 0x000fe20000004100 */
[----:B------:R-:W-:Y:S01]  /*7d00*/  F2FP.F16.F32.PACK_AB R44, R47, R44 ;  /* 0x0000002c2f2c723e */ /* 0x000fe200000000ff */
[----:B------:R-:W-:Y:S02]  /*7d10*/  HADD2.F32 R35, -RZ, R35.H1_H1 ;  /* 0x30000023ff237230 */ /* 0x000fe40000004100 */
[----:B------:R-:W-:Y:S01]  /*7d20*/  FMUL.FTZ R83, R39, R32 ;  /* 0x0000002027537220 */ /* 0x000fe20000410000 */
[----:B------:R-:W-:-:S02]  /*7d30*/  HADD2.F32 R48, -RZ, R33.H0_H0 ;  /* 0x20000021ff307230 */ /* 0x000fc40000004100 */
[----:B------:R-:W-:Y:S01]  /*7d40*/  FMUL.FTZ R33, R45, R32 ;  /* 0x000000202d217220 */ /* 0x000fe20000410000 */
[----:B------:R-:W-:Y:S02]  /*7d50*/  HADD2.F32 R36, -RZ, R228.H1_H1 ;  /* 0x300000e4ff247230 */ /* 0x000fe40000004100 */
[CC--:B------:R-:W-:Y:S01]  /*7d60*/  FMUL.FTZ R32, R50.reuse, R46.reuse ;  /* 0x0000002e32207220 */ /* 0x0c0fe20000410000 */
        /* <DEDUP_REMOVED lines=8> */
[----:B------:R-:W-:Y:S01]  /*7df0*/  MOV R37, R80 ;  /* 0x0000005000257202 */ /* 0x000fe20000000f00 */
[----:B------:R-:W-:Y:S01]  /*7e00*/  IMAD.MOV.U32 R36, RZ, RZ, R44 ;  /* 0x000000ffff247224 */ /* 0x000fe200078e002c */
[----:B------:R-:W-:Y:S01]  /*7e10*/  F2FP.F16.F32.PACK_AB R32, R32, R33 ;  /* 0x000000212020723e */ /* 0x000fe200000000ff */
[----:B------:R-:W-:Y:S01]  /*7e20*/  IMAD.MOV.U32 R39, RZ, RZ, R34 ;  /* 0x000000ffff277224 */ /* 0x000fe200078e0022 */
[----:B------:R-:W-:-:S02]  /*7e30*/  F2FP.F16.F32.PACK_AB R46, R46, R83 ;  /* 0x000000532e2e723e */ /* 0x000fc400000000ff */
[----:B------:R-:W-:Y:S01]  /*7e40*/  MOV R51, R198 ;  /* 0x000000c600337202 */ /* 0x000fe20000000f00 */
[----:B------:R-:W-:Y:S02]  /*7e50*/  IMAD.MOV.U32 R38, RZ, RZ, R32 ;  /* 0x000000ffff267224 */ /* 0x000fe400078e0020 */
[----:B------:R-:W-:-:S07]  /*7e60*/  IMAD.MOV.U32 R50, RZ, RZ, R46 ;  /* 0x000000ffff327224 */ /* 0x000fce00078e002e */
.L_x_1748:
[----:B------:R-:W-:Y:S05]  /*7e70*/  BSYNC B3 ;  /* 0x0000000000037941 */ /* 0x000fea0003800000 */
.L_x_1747:
[----:B------:R-:W-:Y:S02]  /*7e80*/  ULDC.64 UR4, c[0x0][0x208] ;  /* 0x0000820000047ab9 */ /* 0x000fe40000000a00 */
[----:B0-----:R3:W-:Y:S04]  /*7e90*/  STG.E.128 desc[UR4][R76.64], R36 ;  /* 0x000000244c007986 */ /* 0x0017e8000c101d04 */
[----:B--2---:R3:W-:Y:S02]  /*7ea0*/  @!P4 STG.E.128 desc[UR4][R78.64], R48 ;  /* 0x000000304e00c986 */ /* 0x0047e4000c101d04 */
.L_x_1746:
[----:B------:R-:W-:Y:S05]  /*7eb0*/  BSYNC B2 ;  /* 0x0000000000027941 */ /* 0x000fea0003800000 */
.L_x_1745:
[----:B------:R-:W-:-:S13]  /*7ec0*/  ISETP.NE.AND P4, PT, R9, RZ, PT ;  /* 0x000000ff0900720c */ /* 0x000fda0003f85270 */
[----:B------:R-:W-:Y:S05]  /*7ed0*/  @!P4 BRA `(.L_x_1740) ;  /* 0x0000000400d8c947 */ /* 0x000fea0003800000 */
[----:B------:R-:W2:Y:S01]  /*7ee0*/  LDL R32, [R1+0x4] ;  /* 0x0000040001207983 */ /* 0x000ea20000100800 */
[----:B------:R-:W-:Y:S01]  /*7ef0*/  IADD3 R35, P4, P5, R86, R130, R12 ;  /* 0x0000008256237210 */ /* 0x000fe20007d9e00c */
[----:B------:R-:W-:Y:S03]  /*7f00*/  BSSY B2, `(.L_x_1749) ;  /* 0x0000070000027945 */ /* 0x000fe60003800000 */
[----:B------:R-:W-:Y:S02]  /*7f10*/  IADD3.X R34, R84, R155, R109, P4, P5 ;  /* 0x0000009b54227210 */ /* 0x000fe400027ea46d */
[----:B--2---:R-:W-:-:S04]  /*7f20*/  LOP3.LUT P6, RZ, R32, 0x1, RZ, 0xc0, !PT ;  /* 0x0000000120ff7812 */ /* 0x004fc800078cc0ff */
[----:B------:R-:W-:-:S04]  /*7f30*/  SEL R32, R126, R146, !P6 ;  /* 0x000000927e207207 */ /* 0x000fc80007000000 */
[----:B------:R-:W-:-:S04]  /*7f40*/  SHF.R.S32.HI R33, RZ, 0x1f, R32 ;  /* 0x0000001fff217819 */ /* 0x000fc80000011420 */
[----:B------:R-:W-:-:S04]  /*7f50*/  LEA.HI R33, R33, R32, RZ, 0x4 ;  /* 0x0000002021217211 */ /* 0x000fc800078f20ff */
[----:B------:R-:W-:-:S05]  /*7f60*/  LEA.HI.SX32 R32, R33, R112, 0x1c ;  /* 0x0000007021207211 */ /* 0x000fca00078fe2ff */
[----:B------:R-:W-:-:S05]  /*7f70*/  IMAD.SHL.U32 R33, R32, 0x8, RZ ;  /* 0x0000000820217824 */ /* 0x000fca00078e00ff */
[----:B------:R-:W-:-:S13]  /*7f80*/  ISETP.GE.AND P4, PT, R33, R144, PT ;  /* 0x000000902100720c */ /* 0x000fda0003f86270 */
[--C-:B0--3--:R-:W-:Y:S02]  /*7f90*/  @!P4 SHF.R.S32.HI R36, RZ, 0x1f, R33.reuse ;  /* 0x0000001fff24c819 */ /* 0x109fe40000011421 */
[----:B------:R-:W-:-:S04]  /*7fa0*/  @!P4 IADD3 R130, P5, P6, R86, R130, R33 ;  /* 0x000000825682c210 */ /* 0x000fc80007ebe021 */
[----:B------:R-:W-:Y:S02]  /*7fb0*/  @!P4 IADD3.X R36, R84, R155, R36, P5, P6 ;  /* 0x0000009b5424c210 */ /* 0x000fe40002fec424 */
[----:B------:R-:W-:-:S04]  /*7fc0*/  LEA R44, P5, R35, R114, 0x1 ;  /* 0x00000072232c7211 */ /* 0x000fc800078a08ff */
[----:B------:R-:W-:Y:S02]  /*7fd0*/  LEA.HI.X R45, R35, R115, R34, 0x1, P5 ;  /* 0x00000073232d7211 */ /* 0x000fe400028f0c22 */
[----:B------:R-:W-:Y:S02]  /*7fe0*/  SHF.R.S32.HI R35, RZ, 0x1f, R32 ;  /* 0x0000001fff237819 */ /* 0x000fe40000011420 */
[----:B------:R-:W-:Y:S02]  /*7ff0*/  @!P4 LEA R46, P5, R130, R114, 0x1 ;  /* 0x00000072822ec211 */ /* 0x000fe400078a08ff */
[----:B------:R-:W-:Y:S02]  /*8000*/  LEA.HI R35, R35, R32, RZ, 0x3 ;  /* 0x0000002023237211 */ /* 0x000fe400078f18ff */
[----:B------:R-:W-:Y:S01]  /*8010*/  LOP3.LUT R32, R174, 0x38, R33, 0xf8, !PT ;  /* 0x00000038ae207812 */ /* 0x000fe200078ef821 */
[----:B------:R-:W-:Y:S01]  /*8020*/  IMAD R33, R17, 0x4800, R139 ;  /* 0x0000480011217824 */ /* 0x000fe200078e028b */
[----:B------:R-:W-:-:S02]  /*8030*/  SHF.R.S32.HI R35, RZ, 0x3, R35 ;  /* 0x00000003ff237819 */ /* 0x000fc40000011423 */
[----:B------:R-:W-:Y:S01]  /*8040*/  LOP3.LUT R32, R32, R175, RZ, 0x3c, !PT ;  /* 0x000000af20207212 */ /* 0x000fe200078e3cff */
[----:B------:R-:W-:Y:S01]  /*8050*/  IMAD R33, R33, 0x2, R16 ;  /* 0x0000000221217824 */ /* 0x000fe200078e0210 */
[----:B------:R-:W-:Y:S01]  /*8060*/  @!P4 LEA.HI.X R47, R130, R115, R36, 0x1, P5 ;  /* 0x00000073822fc211 */ /* 0x000fe200028f0c24 */
[----:B------:R-:W-:Y:S01]  /*8070*/  IMAD R35, R35, 0x1800, R176 ;  /* 0x0000180023237824 */ /* 0x000fe200078e02b0 */
[----:B------:R-:W-:-:S03]  /*8080*/  ISETP.GE.AND P5, PT, R166, R119, PT ;  /* 0x00000077a600720c */ /* 0x000fc60003fa6270 */
[----:B------:R-:W-:-:S04]  /*8090*/  IMAD.IADD R32, R35, 0x1, R32 ;  /* 0x0000000123207824 */ /* 0x000fc800078e0220 */
[----:B------:R-:W-:-:S04]  /*80a0*/  IMAD R35, R17, 0x4800, R32 ;  /* 0x0000480011237824 */ /* 0x000fc800078e0220 */
[----:B------:R-:W-:Y:S02]  /*80b0*/  IMAD R36, R35, 0x2, R16 ;  /* 0x0000000223247824 */ /* 0x000fe400078e0210 */
        /* <DEDUP_REMOVED lines=36> */
[----:B------:R-:W-:Y:S02]  /*8300*/  HADD2.F32 R33, -RZ, R218.H1_H1 ;  /* 0x300000daff217230 */ /* 0x000fe40000004100 */
[-C--:B------:R-:W-:Y:S01]  /*8310*/  FMUL.FTZ R37, R50, R42.reuse ;  /* 0x0000002a32257220 */ /* 0x080fe20000410000 */
[----:B------:R-:W-:Y:S02]  /*8320*/  HADD2.F32 R221, -RZ, R221.H0_H0 ;  /* 0x200000ddffdd7230 */ /* 0x000fe40000004100 */
[----:B------:R-:W-:Y:S01]  /*8330*/  FMUL.FTZ R42, R35, R42 ;  /* 0x0000002a232a7220 */ /* 0x000fe20000410000 */
[----:B------:R-:W-:-:S02]  /*8340*/  HADD2.F32 R29, -RZ, R29.H0_H0 ;  /* 0x2000001dff1d7230 */ /* 0x000fc40000004100 */
[----:B------:R-:W-:Y:S01]  /*8350*/  FFMA.FTZ R37, R35, R51, -R37 ;  /* 0x0000003323257223 */ /* 0x000fe20000010825 */
[-C--:B------:R-:W-:Y:S01]  /*8360*/  FFMA.FTZ R31, R39, R33.reuse, -R31 ;  /* 0x00000021271f7223 */ /* 0x080fe2000001081f */
[----:B------:R-:W-:Y:S01]  /*8370*/  FFMA.FTZ R76, R43, R33, R76 ;  /* 0x000000212b4c7223 */ /* 0x000fe2000001004c */
[----:B------:R-:W-:Y:S02]  /*8380*/  HADD2.F32 R35, -RZ, R36.H0_H0 ;  /* 0x20000024ff237230 */ /* 0x000fe40000004100 */
[----:B------:R-:W-:Y:S01]  /*8390*/  FFMA.FTZ R42, R50, R51, R42 ;  /* 0x00000033322a7223 */ /* 0x000fe2000001002a */
[----:B------:R-:W-:Y:S02]  /*83a0*/  HADD2.F32 R33, -RZ, R32.H0_H0 ;  /* 0x20000020ff217230 */ /* 0x000fe40000004100 */
[----:B------:R-:W-:Y:S02]  /*83b0*/  HADD2.F32 R36, -RZ, R36.H1_H1 ;  /* 0x30000024ff247230 */ /* 0x000fe40000004100 */
[----:B------:R-:W-:Y:S01]  /*83c0*/  HADD2.F32 R32, -RZ, R32.H1_H1 ;  /* 0x30000020ff207230 */ /* 0x000fe20000004100 */
[----:B------:R-:W-:Y:S01]  /*83d0*/  F2FP.F16.F32.PACK_AB R42, R42, R76 ;  /* 0x0000004c2a2a723e */ /* 0x000fe200000000ff */
[----:B------:R-:W-:-:S02]  /*83e0*/  HADD2.F32 R219, -RZ, R219.H0_H0 ;  /* 0x200000dbffdb7230 */ /* 0x000fc40000004100 */
[----:B------:R-:W-:Y:S01]  /*83f0*/  FMUL.FTZ R43, R36, R29 ;  /* 0x0000001d242b7220 */ /* 0x000fe20000410000 */
[----:B------:R-:W-:Y:S02]  /*8400*/  HADD2.F32 R39, -RZ, R28.H0_H0 ;  /* 0x2000001cff277230 */ /* 0x000fe40000004100 */
[----:B------:R-:W-:Y:S01]  /*8410*/  FMUL.FTZ R28, R35, R221 ;  /* 0x000000dd231c7220 */ /* 0x000fe20000410000 */
[----:B------:R-:W-:Y:S01]  /*8420*/  FMUL.FTZ R29, R32, R29 ;  /* 0x0000001d201d7220 */ /* 0x000fe20000410000 */
[C---:B------:R-:W-:Y:S01]  /*8430*/  FMUL.FTZ R221, R33.reuse, R221 ;  /* 0x000000dd21dd7220 */ /* 0x040fe20000410000 */
[----:B------:R-:W-:Y:S02]  /*8440*/  HADD2.F32 R220, -RZ, R220.H0_H0 ;  /* 0x200000dcffdc7230 */ /* 0x000fe40000004100 */
[----:B------:R-:W-:Y:S01]  /*8450*/  FFMA.FTZ R28, R33, R219, -R28 ;  /* 0x000000db211c7223 */ /* 0x000fe2000001081c */
[----:B------:R-:W-:Y:S01]  /*8460*/  FFMA.FTZ R36, R36, R39, R29 ;  /* 0x0000002724247223 */ /* 0x000fe2000001001d */
[----:B------:R-:W-:-:S02]  /*8470*/  HADD2.F32 R33, -RZ, R38.H0_H0 ;  /* 0x20000026ff217230 */ /* 0x000fc40000004100 */
[----:B------:R-:W-:Y:S01]  /*8480*/  FFMA.FTZ R221, R35, R219, R221 ;  /* 0x000000db23dd7223 */ /* 0x000fe200000100dd */
[----:B------:R-:W-:Y:S02]  /*8490*/  HADD2.F32 R41, -RZ, R41.H0_H0 ;  /* 0x20000029ff297230 */ /* 0x000fe40000004100 */
[----:B------:R-:W-:Y:S01]  /*84a0*/  FFMA.FTZ R43, R32, R39, -R43 ;  /* 0x00000027202b7223 */ /* 0x000fe2000001082b */
[----:B------:R-:W-:Y:S02]  /*84b0*/  HADD2.F32 R29, -RZ, R34.H0_H0 ;  /* 0x20000022ff1d7230 */ /* 0x000fe40000004100 */
[----:B------:R-:W-:Y:S01]  /*84c0*/  HADD2.F32 R38, -RZ, R38.H1_H1 ;  /* 0x30000026ff267230 */ /* 0x000fe20000004100 */
[----:B------:R-:W-:Y:S01]  /*84d0*/  F2FP.F16.F32.PACK_AB R36, R36, R221 ;  /* 0x000000dd2424723e */ /* 0x000fe200000000ff */
[----:B------:R-:W-:Y:S01]  /*84e0*/  HADD2.F32 R34, -RZ, R34.H1_H1 ;  /* 0x30000022ff227230 */ /* 0x000fe20000004100 */
[----:B------:R-:W-:Y:S01]  /*84f0*/  F2FP.F16.F32.PACK_AB R32, R43, R28 ;  /* 0x0000001c2b20723e */ /* 0x000fe200000000ff */
[----:B------:R-:W-:-:S02]  /*8500*/  HADD2.F32 R218, -RZ, R218.H0_H0 ;  /* 0x200000daffda7230 */ /* 0x000fc40000004100 */
[-C--:B------:R-:W-:Y:S01]  /*8510*/  FMUL.FTZ R39, R38, R41.reuse ;  /* 0x0000002926277220 */ /* 0x080fe20000410000 */
[----:B------:R-:W-:Y:S02]  /*8520*/  HADD2.F32 R35, -RZ, R30.H0_H0 ;  /* 0x2000001eff237230 */ /* 0x000fe40000004100 */
[-C--:B------:R-:W-:Y:S01]  /*8530*/  FMUL.FTZ R30, R33, R220.reuse ;  /* 0x000000dc211e7220 */ /* 0x080fe20000410000 */
[C---:B------:R-:W-:Y:S01]  /*8540*/  FMUL.FTZ R220, R29.reuse, R220 ;  /* 0x000000dc1ddc7220 */ /* 0x040fe20000410000 */
[C---:B------:R-:W-:Y:S02]  /*8550*/  FMUL.FTZ R41, R34.reuse, R41 ;  /* 0x0000002922297220 */ /* 0x040fe40000410000 */
[-C--:B------:R-:W-:Y:S01]  /*8560*/  FFMA.FTZ R30, R29, R218.reuse, -R30 ;  /* 0x000000da1d1e7223 */ /* 0x080fe2000001081e */
[-C--:B------:R-:W-:Y:S01]  /*8570*/  FFMA.FTZ R39, R34, R35.reuse, -R39 ;  /* 0x0000002322277223 */ /* 0x080fe20000010827 */
[----:B------:R-:W-:Y:S01]  /*8580*/  FFMA.FTZ R220, R33, R218, R220 ;  /* 0x000000da21dc7223 */ /* 0x000fe200000100dc */
[----:B------:R-:W-:Y:S01]  /*8590*/  FFMA.FTZ R41, R38, R35, R41 ;  /* 0x0000002326297223 */ /* 0x000fe20000010029 */
[----:B------:R-:W-:-:S02]  /*85a0*/  F2FP.F16.F32.PACK_AB R35, R37, R31 ;  /* 0x0000001f2523723e */ /* 0x000fc400000000ff */
[----:B------:R-:W-:Y:S02]  /*85b0*/  F2FP.F16.F32.PACK_AB R34, R39, R30 ;  /* 0x0000001e2722723e */ /* 0x000fe400000000ff */
[----:B------:R-:W-:Y:S02]  /*85c0*/  F2FP.F16.F32.PACK_AB R33, R49, R48 ;  /* 0x000000303121723e */ /* 0x000fe400000000ff */
[----:B------:R-:W-:Y:S02]  /*85d0*/  F2FP.F16.F32.PACK_AB R37, R40, R77 ;  /* 0x0000004d2825723e */ /* 0x000fe400000000ff */
[----:B------:R-:W-:Y:S02]  /*85e0*/  F2FP.F16.F32.PACK_AB R38, R41, R220 ;  /* 0x000000dc2926723e */ /* 0x000fe400000000ff */
[----:B------:R-:W-:-:S07]  /*85f0*/  MOV R39, R42 ;  /* 0x0000002a00277202 */ /* 0x000fce0000000f00 */
.L_x_1750:
[----:B------:R-:W-:Y:S05]  /*8600*/  BSYNC B2 ;  /* 0x0000000000027941 */ /* 0x000fea0003800000 */
.L_x_1749:
[----:B------:R-:W-:Y:S02]  /*8610*/  ULDC.64 UR4, c[0x0][0x208] ;  /* 0x0000820000047ab9 */ /* 0x000fe40000000a00 */
[----:B0-----:R4:W-:Y:S04]  /*8620*/  STG.E.128 desc[UR4][R44.64], R32 ;  /* 0x000000202c007986 */ /* 0x0019e8000c101d04 */
[----:B--2---:R4:W-:Y:S02]  /*8630*/  @!P4 STG.E.128 desc[UR4][R46.64], R36 ;  /* 0x000000242e00c986 */ /* 0x0049e4000c101d04 */
.L_x_1740:
[----:B------:R-:W-:Y:S05]  /*8640*/  BSYNC B1 ;  /* 0x0000000000017941 */ /* 0x000fea0003800000 */
.L_x_1739:
[-C--:B--2---:R-:W-:Y:S02]  /*8650*/  IMAD R28, R147, R122.reuse, RZ ;  /* 0x0000007a931c7224 */ /* 0x084fe400078e02ff */
[----:B------:R-:W-:-:S04]  /*8660*/  IMAD.WIDE.U32 R124, R188, R122, R124 ;  /* 0x0000007abc7c7225 */ /* 0x000fc800078e007c */
[----:B------:R-:W-:Y:S01]  /*8670*/  IMAD R123, R188, R123, R28 ;  /* 0x0000007bbc7b7224 */ /* 0x000fe200078e021c */
[----:B------:R-:W-:Y:S06]  /*8680*/  @P0 BRA `(.L_x_1709) ;  /* 0x0000001800c80947 */ /* 0x000fec0003800000 */
[----:B------:R-:W-:Y:S01]  /*8690*/  ISETP.NE.AND P0, PT, R11, RZ, PT ;  /* 0x000000ff0b00720c */ /* 0x000fe20003f05270 */
[----:B------:R-:W-:Y:S01]  /*86a0*/  BSSY B1, `(.L_x_1751) ;  /* 0x0000079000017945 */ /* 0x000fe20003800000 */
[----:B------:R-:W-:-:S11]  /*86b0*/  IMAD.IADD R40, R125, 0x1, R123 ;  /* 0x000000017d287824 */ /* 0x000fd600078e027b */
[----:B------:R-:W-:Y:S05]  /*86c0*/  @!P0 BRA `(.L_x_1752) ;  /* 0x0000000400d88947 */ /* 0x000fea0003800000 */
[----:B------:R-:W-:Y:S01]  /*86d0*/  SEL R28, R126, R146, !P3 ;  /* 0x000000927e1c7207 */ /* 0x000fe20005800000 */
[----:B------:R-:W-:Y:S01]  /*86e0*/  BSSY B2, `(.L_x_1753) ;  /* 0x0000071000027945 */ /* 0x000fe20003800000 */
[----:B----4-:R-:W-:Y:S02]  /*86f0*/  IADD3 R32, P0, P4, R86, R124, R14 ;  /* 0x0000007c56207210 */ /* 0x010fe40007c1e00e */
[----:B------:R-:W-:Y:S02]  /*8700*/  SHF.R.S32.HI R29, RZ, 0x1f, R28 ;  /* 0x0000001fff1d7819 */ /* 0x000fe4000001141c */
[----:B------:R-:W-:Y:S02]  /*8710*/  IADD3.X R34, R84, R40, R111, P0, P4 ;  /* 0x0000002854227210 */ /* 0x000fe400007e846f */
[----:B------:R-:W-:-:S04]  /*8720*/  LEA.HI R29, R29, R28, RZ, 0x4 ;  /* 0x0000001c1d1d7211 */ /* 0x000fc800078f20ff */
[----:B------:R-:W-:-:S04]  /*8730*/  LEA.HI.SX32 R29, R29, R116, 0x1c ;  /* 0x000000741d1d7211 */ /* 0x000fc800078fe2ff */
[----:B------:R-:W-:Y:S01]  /*8740*/  SHF.R.S32.HI R28, RZ, 0x1f, R29 ;  /* 0x0000001fff1c7819 */ /* 0x000fe2000001141d */
[----:B------:R-:W-:-:S03]  /*8750*/  IMAD.SHL.U32 R31, R29, 0x8, RZ ;  /* 0x000000081d1f7824 */ /* 0x000fc600078e00ff */
[----:B------:R-:W-:Y:S02]  /*8760*/  LEA.HI R28, R28, R29, RZ, 0x3 ;  /* 0x0000001d1c1c7211 */ /* 0x000fe400078f18ff */
[----:B------:R-:W-:Y:S02]  /*8770*/  ISETP.GE.AND P0, PT, R31, R144, PT ;  /* 0x000000901f00720c */ /* 0x000fe40003f06270 */
[----:B------:R-:W-:Y:S02]  /*8780*/  SHF.R.S32.HI R35, RZ, 0x3, R28 ;  /* 0x00000003ff237819 */ /* 0x000fe4000001141c */
[----:B------:R-:W-:-:S03]  /*8790*/  LOP3.LUT R29, R173, 0x38, R31, 0xf8, !PT ;  /* 0x00000038ad1d7812 */ /* 0x000fc600078ef81f */
[----:B------:R-:W-:Y:S01]  /*87a0*/  IMAD R28, R35, 0x1800, R178 ;  /* 0x00001800231c7824 */ /* 0x000fe200078e02b2 */
[----:B------:R-:W-:-:S05]  /*87b0*/  LOP3.LUT R29, R29, R208, RZ, 0x3c, !PT ;  /* 0x000000d01d1d7212 */ /* 0x000fca00078e3cff */
[----:B------:R-:W-:Y:S01]  /*87c0*/  @!P0 SHF.R.S32.HI R33, RZ, 0x1f, R31 ;  /* 0x0000001fff218819 */ /* 0x000fe2000001141f */
[----:B------:R-:W-:Y:S01]  /*87d0*/  IMAD.IADD R28, R28, 0x1, R29 ;  /* 0x000000011c1c7824 */ /* 0x000fe200078e021d */
[----:B------:R-:W-:Y:S01]  /*87e0*/  @!P0 IADD3 R30, P4, P5, R86, R124, R31 ;  /* 0x0000007c561e8210 */ /* 0x000fe20007d9e01f */
[C---:B------:R-:W-:Y:S02]  /*87f0*/  IMAD R29, R17.reuse, 0x4800, R140 ;  /* 0x00004800111d7824 */ /* 0x040fe400078e028c */
[----:B------:R-:W-:Y:S01]  /*8800*/  IMAD R31, R17, 0x4800, R28 ;  /* 0x00004800111f7824 */ /* 0x000fe200078e021c */
[----:B------:R-:W-:Y:S01]  /*8810*/  @!P0 IADD3.X R33, R84, R40, R33, P4, P5 ;  /* 0x0000002854218210 */ /* 0x000fe200027ea421 */
[----:B------:R-:W-:Y:S01]  /*8820*/  IMAD R29, R29, 0x2, R16 ;  /* 0x000000021d1d7824 */ /* 0x000fe200078e0210 */
[----:B0--3--:R-:W-:-:S04]  /*8830*/  LEA R36, P4, R32, R114, 0x1 ;  /* 0x0000007220247211 */ /* 0x009fc800078808ff */
[----:B------:R-:W-:Y:S02]  /*8840*/  LEA.HI.X R37, R32, R115, R34, 0x1, P4 ;  /* 0x0000007320257211 */ /* 0x000fe400020f0c22 */
[----:B------:R-:W-:Y:S02]  /*8850*/  LEA R32, R31, R16, 0x1 ;  /* 0x000000101f207211 */ /* 0x000fe400078e08ff */
[----:B------:R-:W-:-:S04]  /*8860*/  @!P0 LEA R38, P4, R30, R114, 0x1 ;  /* 0x000000721e268211 */ /* 0x000fc800078808ff */
[----:B------:R-:W-:Y:S02]  /*8870*/  @!P0 LEA.HI.X R39, R30, R115, R33, 0x1, P4 ;  /* 0x000000731e278211 */ /* 0x000fe400020f0c21 */
[----:B------:R-:W0:Y:S01]  /*8880*/  LDS.128 R28, [R29+0x18400] ;  /* 0x018400001d1c7984 */ /* 0x000e220000000c00 */
[----:B------:R-:W-:-:S03]  /*8890*/  ISETP.GE.AND P4, PT, R18, R119, PT ;  /* 0x000000771200720c */ /* 0x000fc60003f86270 */
[----:B------:R-:W2:Y:S10]  /*88a0*/  LDS.128 R32, [R32+0x18400] ;  /* 0x0184000020207984 */ /* 0x000eb40000000c00 */
[----:B------:R-:W-:Y:S05]  /*88b0*/  @P4 BRA `(.L_x_1754) ;  /* 0x00000004004c4947 */ /* 0x000fea0003800000 */
[----:B------:R-:W-:Y:S01]  /*88c0*/  SHF.R.U64 R42, R72, 0x10, R73 ;  /* 0x00000010482a7819 */ /* 0x000fe20000001249 */
[----:B--2---:R-:W-:Y:S01]  /*88d0*/  IMAD.MOV.U32 R45, RZ, RZ, R33 ;  /* 0x000000ffff2d7224 */ /* 0x004fe200078e0021 */
[----:B------:R-:W-:Y:S01]  /*88e0*/  SHF.R.U32.HI R72, RZ, 0x10, R73 ;  /* 0x00000010ff487819 */ /* 0x000fe20000011649 */
[----:B0-----:R-:W-:Y:S01]  /*88f0*/  IMAD.MOV.U32 R33, RZ, RZ, R31 ;  /* 0x000000ffff217224 */ /* 0x001fe200078e001f */
[--C-:B------:R-:W-:Y:S01]  /*8900*/  SHF.R.U64 R41, R60, 0x10, R61.reuse ;  /* 0x000000103c297819 */ /* 0x100fe2000000123d */
[----:B------:R-:W-:Y:S01]  /*8910*/  HADD2.F32 R50, -RZ, R217.H1_H1 ;  /* 0x300000d9ff327230 */ /* 0x000fe20000004100 */
[----:B------:R-:W-:Y:S01]  /*8920*/  SHF.R.U32.HI R60, RZ, 0x10, R61 ;  /* 0x00000010ff3c7819 */ /* 0x000fe2000001163d */
[--C-:B------:R-:W-:Y:S01]  /*8930*/  HADD2.F32 R47, -RZ, R45.reuse.H0_H0 ;  /* 0x2000002dff2f7230 */ /* 0x100fe20000004100 */
[--C-:B------:R-:W-:Y:S01]  /*8940*/  SHF.R.U64 R44, R74, 0x10, R75.reuse ;  /* 0x000000104a2c7819 */ /* 0x100fe2000000124b */
[----:B------:R-:W-:Y:S01]  /*8950*/  HADD2.F32 R45, -RZ, R45.H1_H1 ;  /* 0x3000002dff2d7230 */ /* 0x000fe20000004100 */
[----:B------:R-:W-:Y:S01]  /*8960*/  SHF.R.U32.HI R74, RZ, 0x10, R75 ;  /* 0x00000010ff4a7819 */ /* 0x000fe2000001164b */
[----:B------:R-:W-:-:S02]  /*8970*/  HADD2.F32 R31, -RZ, R29.H0_H0 ;  /* 0x2000001dff1f7230 */ /* 0x000fc40000004100 */
[-C--:B------:R-:W-:Y:S01]  /*8980*/  FMUL.FTZ R76, R47, R50.reuse ;  /* 0x000000322f4c7220 */ /* 0x080fe20000410000 */
[----:B------:R-:W-:Y:S01]  /*8990*/  HADD2.F32 R72, -RZ, R72.H0_H0 ;  /* 0x20000048ff487230 */ /* 0x000fe20000004100 */
[--C-:B------:R-:W-:Y:S01]  /*89a0*/  SHF.R.U64 R43, R62, 0x10, R63.reuse ;  /* 0x000000103e2b7819 */ /* 0x100fe2000000123f */
[----:B------:R-:W-:Y:S02]  /*89b0*/  HADD2.F32 R46, -RZ, R29.H1_H1 ;  /* 0x3000001dff2e7230 */ /* 0x000fe40000004100 */
[----:B------:R-:W-:Y:S01]  /*89c0*/  FMUL.FTZ R50, R31, R50 ;  /* 0x000000321f327220 */ /* 0x000fe20000410000 */
[----:B------:R-:W-:Y:S02]  /*89d0*/  HADD2.F32 R48, -RZ, R215.H1_H1 ;  /* 0x300000d7ff307230 */ /* 0x000fe40000004100 */
[-C--:B------:R-:W-:Y:S01]  /*89e0*/  FMUL.FTZ R49, R45, R72.reuse ;  /* 0x000000482d317220 */ /* 0x080fe20000410000 */
[----:B------:R-:W-:Y:S02]  /*89f0*/  HADD2.F32 R60, -RZ, R60.H0_H0 ;  /* 0x2000003cff3c7230 */ /* 0x000fe40000004100 */
[C---:B------:R-:W-:Y:S01]  /*8a00*/  FMUL.FTZ R72, R46.reuse, R72 ;  /* 0x000000482e487220 */ /* 0x040fe20000410000 */
[----:B------:R-:W-:Y:S01]  /*8a10*/  SHF.R.U32.HI R62, RZ, 0x10, R63 ;  /* 0x00000010ff3e7819 */ /* 0x000fe2000001163f */
[-C--:B------:R-:W-:Y:S01]  /*8a20*/  FFMA.FTZ R29, R31, R48.reuse, -R76 ;  /* 0x000000301f1d7223 */ /* 0x080fe2000001084c */
[----:B------:R-:W-:Y:S01]  /*8a30*/  FFMA.FTZ R31, R47, R48, R50 ;  /* 0x000000302f1f7223 */ /* 0x000fe20000010032 */
[-C--:B------:R-:W-:Y:S01]  /*8a40*/  FFMA.FTZ R46, R46, R60.reuse, -R49 ;  /* 0x0000003c2e2e7223 */ /* 0x080fe20000010831 */
[----:B------:R-:W-:Y:S01]  /*8a50*/  FFMA.FTZ R48, R45, R60, R72 ;  /* 0x0000003c2d307223 */ /* 0x000fe20000010048 */
[----:B------:R-:W-:-:S02]  /*8a60*/  HADD2.F32 R76, -RZ, R216.H1_H1 ;  /* 0x300000d8ff4c7230 */ /* 0x000fc40000004100 */
[--C-:B------:R-:W-:Y:S01]  /*8a70*/  HADD2.F32 R45, -RZ, R35.reuse.H0_H0 ;  /* 0x20000023ff2d7230 */ /* 0x100fe20000004100 */
[----:B------:R-:W-:Y:S01]  /*8a80*/  F2FP.F16.F32.PACK_AB R29, R46, R29 ;  /* 0x0000001d2e1d723e */ /* 0x000fe200000000ff */
[----:B------:R-:W-:Y:S02]  /*8a90*/  HADD2.F32 R60, -RZ, R35.H1_H1 ;  /* 0x30000023ff3c7230 */ /* 0x000fe40000004100 */
[----:B------:R-:W-:Y:S02]  /*8aa0*/  HADD2.F32 R49, -RZ, R74.H0_H0 ;  /* 0x2000004aff317230 */ /* 0x000fe40000004100 */
[--C-:B------:R-:W-:Y:S02]  /*8ab0*/  HADD2.F32 R35, -RZ, R33.reuse.H0_H0 ;  /* 0x20000021ff237230 */ /* 0x100fe40000004100 */
[----:B------:R-:W-:Y:S02]  /*8ac0*/  HADD2.F32 R50, -RZ, R33.H1_H1 ;  /* 0x30000021ff327230 */ /* 0x000fe40000004100 */
[----:B------:R-:W-:Y:S01]  /*8ad0*/  FMUL.FTZ R51, R60, R49 ;  /* 0x000000313c337220 */ /* 0x000fe20000410000 */
[----:B------:R-:W-:-:S02]  /*8ae0*/  HADD2.F32 R72, -RZ, R214.H1_H1 ;  /* 0x300000d6ff487230 */ /* 0x000fc40000004100 */
[----:B------:R-:W-:Y:S02]  /*8af0*/  HADD2.F32 R47, -RZ, R62.H0_H0 ;  /* 0x2000003eff2f7230 */ /* 0x000fe40000004100 */
[-C--:B------:R-:W-:Y:S01]  /*8b00*/  FMUL.FTZ R62, R45, R76.reuse ;  /* 0x0000004c2d3e7220 */ /* 0x080fe20000410000 */
[C---:B------:R-:W-:Y:S01]  /*8b10*/  FMUL.FTZ R76, R35.reuse, R76 ;  /* 0x0000004c234c7220 */ /* 0x040fe20000410000 */
[----:B------:R-:W-:Y:S01]  /*8b20*/  FMUL.FTZ R49, R50, R49 ;  /* 0x0000003132317220 */ /* 0x000fe20000410000 */
[----:B------:R-:W-:Y:S02]  /*8b30*/  HADD2.F32 R217, -RZ, R217.H0_H0 ;  /* 0x200000d9ffd97230 */ /* 0x000fe40000004100 */
[-C--:B------:R-:W-:Y:S01]  /*8b40*/  FFMA.FTZ R33, R35, R72.reuse, -R62 ;  /* 0x0000004823217223 */ /* 0x080fe2000001083e */
[----:B------:R-:W-:Y:S01]  /*8b50*/  FFMA.FTZ R35, R45, R72, R76 ;  /* 0x000000482d237223 */ /* 0x000fe2000001004c */
[----:B------:R-:W-:Y:S01]  /*8b60*/  FFMA.FTZ R60, R60, R47, R49 ;  /* 0x0000002f3c3c7223 */ /* 0x000fe20000010031 */
[----:B------:R-:W-:-:S02]  /*8b70*/  HADD2.F32 R72, -RZ, R42.H0_H0 ;  /* 0x2000002aff487230 */ /* 0x000fc40000004100 */
[----:B------:R-:W-:Y:S01]  /*8b80*/  FFMA.FTZ R50, R50, R47, -R51 ;  /* 0x0000002f32327223 */ /* 0x000fe20000010833 */
[----:B------:R-:W-:Y:S02]  /*8b90*/  HADD2.F32 R49, -RZ, R32.H1_H1 ;  /* 0x30000020ff317230 */ /* 0x000fe40000004100 */
[----:B------:R-:W-:Y:S01]  /*8ba0*/  HADD2.F32 R45, -RZ, R28.H1_H1 ;  /* 0x3000001cff2d7230 */ /* 0x000fe20000004100 */
[----:B------:R-:W-:Y:S01]  /*8bb0*/  F2FP.F16.F32.PACK_AB R35, R60, R35 ;  /* 0x000000233c23723e */ /* 0x000fe200000000ff */
[----:B------:R-:W-:Y:S02]  /*8bc0*/  HADD2.F32 R47, -RZ, R32.H0_H0 ;  /* 0x20000020ff2f7230 */ /* 0x000fe40000004100 */
[-C--:B------:R-:W-:Y:S01]  /*8bd0*/  FMUL.FTZ R74, R49, R72.reuse ;  /* 0x00000048314a7220 */ /* 0x080fe20000410000 */
[----:B------:R-:W-:Y:S02]  /*8be0*/  HADD2.F32 R42, -RZ, R28.H0_H0 ;  /* 0x2000001cff2a7230 */ /* 0x000fe40000004100 */
[----:B------:R-:W-:Y:S01]  /*8bf0*/  FMUL.FTZ R72, R45, R72 ;  /* 0x000000482d487220 */ /* 0x000fe20000410000 */
[----:B------:R-:W-:-:S02]  /*8c00*/  HADD2.F32 R62, -RZ, R41.H0_H0 ;  /* 0x20000029ff3e7230 */ /* 0x000fc40000004100 */
[-C--:B------:R-:W-:Y:S01]  /*8c10*/  FMUL.FTZ R41, R47, R217.reuse ;  /* 0x000000d92f297220 */ /* 0x080fe20000410000 */
[----:B------:R-:W-:Y:S02]  /*8c20*/  HADD2.F32 R215, -RZ, R215.H0_H0 ;  /* 0x200000d7ffd77230 */ /* 0x000fe40000004100 */
[C---:B------:R-:W-:Y:S01]  /*8c30*/  FMUL.FTZ R32, R42.reuse, R217 ;  /* 0x000000d92a207220 */ /* 0x040fe20000410000 */
[----:B------:R-:W-:Y:S02]  /*8c40*/  HADD2.F32 R43, -RZ, R43.H0_H0 ;  /* 0x2000002bff2b7230 */ /* 0x000fe40000004100 */
[----:B------:R-:W-:Y:S01]  /*8c50*/  FFMA.FTZ R51, R49, R62, R72 ;  /* 0x0000003e31337223 */ /* 0x000fe20000010048 */
[----:B------:R-:W-:Y:S02]  /*8c60*/  HADD2.F32 R49, -RZ, R44.H0_H0 ;  /* 0x2000002cff317230 */ /* 0x000fe40000004100 */
[-C--:B------:R-:W-:Y:S01]  /*8c70*/  FFMA.FTZ R28, R42, R215.reuse, -R41 ;  /* 0x000000d72a1c7223 */ /* 0x080fe20000010829 */
[----:B------:R-:W-:Y:S01]  /*8c80*/  FFMA.FTZ R32, R47, R215, R32 ;  /* 0x000000d72f207223 */ /* 0x000fe20000010020 */
[----:B------:R-:W-:-:S02]  /*8c90*/  HADD2.F32 R44, -RZ, R34.H0_H0 ;  /* 0x20000022ff2c7230 */ /* 0x000fc40000004100 */
[----:B------:R-:W-:Y:S01]  /*8ca0*/  FFMA.FTZ R41, R45, R62, -R74 ;  /* 0x0000003e2d297223 */ /* 0x000fe2000001084a */
[----:B------:R-:W-:Y:S01]  /*8cb0*/  HADD2.F32 R47, -RZ, R216.H0_H0 ;  /* 0x200000d8ff2f7230 */ /* 0x000fe20000004100 */
[----:B------:R-:W-:Y:S01]  /*8cc0*/  F2FP.F16.F32.PACK_AB R50, R50, R33 ;  /* 0x000000213232723e */ /* 0x000fe200000000ff */
[----:B------:R-:W-:Y:S01]  /*8cd0*/  HADD2.F32 R42, -RZ, R30.H0_H0 ;  /* 0x2000001eff2a7230 */ /* 0x000fe20000004100 */
[----:B------:R-:W-:Y:S01]  /*8ce0*/  F2FP.F16.F32.PACK_AB R33, R48, R31 ;  /* 0x0000001f3021723e */ /* 0x000fe200000000ff */
[----:B------:R-:W-:Y:S02]  /*8cf0*/  HADD2.F32 R34, -RZ, R34.H1_H1 ;  /* 0x30000022ff227230 */ /* 0x000fe40000004100 */
[-C--:B------:R-:W-:Y:S01]  /*8d00*/  FMUL.FTZ R61, R44, R47.reuse ;  /* 0x0000002f2c3d7220 */ /* 0x080fe20000410000 */
[----:B------:R-:W-:Y:S02]  /*8d10*/  HADD2.F32 R30, -RZ, R30.H1_H1 ;  /* 0x3000001eff1e7230 */ /* 0x000fe40000004100 */
[----:B------:R-:W-:Y:S01]  /*8d20*/  FMUL.FTZ R47, R42, R47 ;  /* 0x0000002f2a2f7220 */ /* 0x000fe20000410000 */
[----:B------:R-:W-:-:S02]  /*8d30*/  HADD2.F32 R45, -RZ, R214.H0_H0 ;  /* 0x200000d6ff2d7230 */ /* 0x000fc40000004100 */
[-C--:B------:R-:W-:Y:S01]  /*8d40*/  FMUL.FTZ R63, R34, R49.reuse ;  /* 0x00000031223f7220 */ /* 0x080fe20000410000 */
[----:B------:R-:W-:Y:S01]  /*8d50*/  F2FP.F16.F32.PACK_AB R28, R41, R28 ;  /* 0x0000001c291c723e */ /* 0x000fe200000000ff */
[----:B------:R-:W-:Y:S01]  /*8d60*/  FMUL.FTZ R49, R30, R49 ;  /* 0x000000311e317220 */ /* 0x000fe20000410000 */
[----:B------:R-:W-:Y:S01]  /*8d70*/  F2FP.F16.F32.PACK_AB R32, R51, R32 ;  /* 0x000000203320723e */ /* 0x000fe200000000ff */
[-C--:B------:R-:W-:Y:S01]  /*8d80*/  FFMA.FTZ R61, R42, R45.reuse, -R61 ;  /* 0x0000002d2a3d7223 */ /* 0x080fe2000001083d */
[----:B------:R-:W-:Y:S01]  /*8d90*/  FFMA.FTZ R47, R44, R45, R47 ;  /* 0x0000002d2c2f7223 */ /* 0x000fe2000001002f */
[-C--:B------:R-:W-:Y:S01]  /*8da0*/  FFMA.FTZ R30, R30, R43.reuse, -R63 ;  /* 0x0000002b1e1e7223 */ /* 0x080fe2000001083f */
[----:B------:R-:W-:Y:S01]  /*8db0*/  FFMA.FTZ R34, R34, R43, R49 ;  /* 0x0000002b22227223 */ /* 0x000fe20000010031 */
[----:B------:R-:W-:-:S03]  /*8dc0*/  IMAD.MOV.U32 R31, RZ, RZ, R50 ;  /* 0x000000ffff1f7224 */ /* 0x000fc600078e0032 */
[----:B------:R-:W-:Y:S02]  /*8dd0*/  F2FP.F16.F32.PACK_AB R30, R30, R61 ;  /* 0x0000003d1e1e723e */ /* 0x000fe400000000ff */
[----:B------:R-:W-:-:S07]  /*8de0*/  F2FP.F16.F32.PACK_AB R34, R34, R47 ;  /* 0x0000002f2222723e */ /* 0x000fce00000000ff */
.L_x_1754:
[----:B------:R-:W-:Y:S05]  /*8df0*/  BSYNC B2 ;  /* 0x0000000000027941 */ /* 0x000fea0003800000 */
.L_x_1753:
[----:B------:R-:W-:Y:S02]  /*8e00*/  ULDC.64 UR4, c[0x0][0x208] ;  /* 0x0000820000047ab9 */ /* 0x000fe40000000a00 */
[----:B0-----:R0:W-:Y:S04]  /*8e10*/  STG.E.128 desc[UR4][R36.64], R28 ;  /* 0x0000001c24007986 */ /* 0x0011e8000c101d04 */
[----:B--2---:R0:W-:Y:S02]  /*8e20*/  @!P0 STG.E.128 desc[UR4][R38.64], R32 ;  /* 0x0000002026008986 */ /* 0x0041e4000c101d04 */
.L_x_1752:
[----:B------:R-:W-:Y:S05]  /*8e30*/  BSYNC B1 ;  /* 0x0000000000017941 */ /* 0x000fea0003800000 */
.L_x_1751:
[----:B------:R-:W-:Y:S01]  /*8e40*/  ISETP.NE.AND P0, PT, R10, RZ, PT ;  /* 0x000000ff0a00720c */ /* 0x000fe20003f05270 */
[----:B------:R-:W-:-:S12]  /*8e50*/  BSSY B1, `(.L_x_1755) ;  /* 0x000007c000017945 */ /* 0x000fd80003800000 */
[----:B------:R-:W-:Y:S05]  /*8e60*/  @!P0 BRA `(.L_x_1756) ;  /* 0x0000000400e88947 */ /* 0x000fea0003800000 */
[----:B0-----:R-:W-:Y:S01]  /*8e70*/  SEL R28, R126, R146, !P2 ;  /* 0x000000927e1c7207 */ /* 0x001fe20005000000 */
        /* <DEDUP_REMOVED lines=10> */
[----:B------:R-:W-:-:S05]  /*8f20*/  SHF.R.S32.HI R31, RZ, 0x3, R31 ;  /* 0x00000003ff1f7819 */ /* 0x000fca000001141f */
[----:B------:R-:W-:-:S06]  /*8f30*/  IMAD R28, R31, 0x1800, R178 ;  /* 0x000018001f1c7824 */ /* 0x000fcc00078e02b2 */
[--C-:B------:R-:W-:Y:S02]  /*8f40*/  @!P0 SHF.R.S32.HI R33, RZ, 0x1f, R29.reuse ;  /* 0x0000001fff218819 */ /* 0x100fe4000001141d */
[--C-:B------:R-:W-:Y:S02]  /*8f50*/  @!P0 IADD3 R30, P4, P5, R86, R124, R29.reuse ;  /* 0x0000007c561e8210 */ /* 0x100fe40007d9e01d */
[----:B------:R-:W-:Y:S02]  /*8f60*/  LOP3.LUT R29, R173, 0x38, R29, 0xf8, !PT ;  /* 0x00000038ad1d7812 */ /* 0x000fe400078ef81d */
[----:B------:R-:W-:Y:S02]  /*8f70*/  @!P0 IADD3.X R33, R84, R40, R33, P4, P5 ;  /* 0x0000002854218210 */ /* 0x000fe400027ea421 */
[----:B------:R-:W-:Y:S02]  /*8f80*/  LOP3.LUT R29, R29, R208, RZ, 0x3c, !PT ;  /* 0x000000d01d1d7212 */ /* 0x000fe400078e3cff */
[----:B---3--:R-:W-:-:S02]  /*8f90*/  LEA R36, P4, R32, R114, 0x1 ;  /* 0x0000007220247211 */ /* 0x008fc400078808ff */
[----:B------:R-:W-:Y:S01]  /*8fa0*/  IADD3 R28, R28, R29, RZ ;  /* 0x0000001d1c1c7210 */ /* 0x000fe20007ffe0ff */
[C---:B------:R-:W-:Y:S01]  /*8fb0*/  IMAD R29, R17.reuse, 0x4800, R138 ;  /* 0x00004800111d7824 */ /* 0x040fe200078e028a */
[-C--:B------:R-:W-:Y:S02]  /*8fc0*/  LEA.HI.X R37, R32, R115.reuse, R34, 0x1, P4 ;  /* 0x0000007320257211 */ /* 0x080fe400020f0c22 */
[C---:B------:R-:W-:Y:S01]  /*8fd0*/  @!P0 LEA R38, P4, R30.reuse, R114, 0x1 ;  /* 0x000000721e268211 */ /* 0x040fe200078808ff */
[----:B------:R-:W-:Y:S02]  /*8fe0*/  IMAD R31, R17, 0x4800, R28 ;  /* 0x00004800111f7824 */ /* 0x000fe400078e021c */
[--C-:B------:R-:W-:Y:S01]  /*8ff0*/  IMAD R29, R29, 0x2, R16.reuse ;  /* 0x000000021d1d7824 */ /* 0x100fe200078e0210 */
[----:B------:R-:W-:Y:S01]  /*9000*/  @!P0 LEA.HI.X R39, R30, R115, R33, 0x1, P4 ;  /* 0x000000731e278211 */ /* 0x000fe200020f0c21 */
[----:B------:R-:W-:Y:S01]  /*9010*/  IMAD R32, R31, 0x2, R16 ;  /* 0x000000021f207824 */ /* 0x000fe200078e0210 */
[----:B------:R-:W-:-:S03]  /*9020*/  ISETP.GE.AND P4, PT, R165, R119, PT ;  /* 0x00000077a500720c */ /* 0x000fc60003f86270 */
[----:B------:R-:W0:Y:S04]  /*9030*/  LDS.128 R28, [R29+0x18400] ;  /* 0x018400001d1c7984 */ /* 0x000e280000000c00 */
[----:B------:R-:W2:Y:S06]  /*9040*/  LDS.128 R32, [R32+0x18400] ;  /* 0x0184000020207984 */ /* 0x000eac0000000c00 */
[----:B------:R-:W-:Y:S05]  /*9050*/  @P4 BRA `(.L_x_1758) ;  /* 0x00000004005c4947 */ /* 0x000fea0003800000 */
[----:B0-----:R-:W-:Y:S01]  /*9060*/  IMAD.MOV.U32 R45, RZ, RZ, R28 ;  /* 0x000000ffff2d7224 */ /* 0x001fe200078e001c */
[----:B------:R-:W-:Y:S01]  /*9070*/  SHF.R.U32.HI R50, RZ, 0x10, R69 ;  /* 0x00000010ff327819 */ /* 0x000fe20000011645 */
[----:B--2---:R-:W-:Y:S01]  /*9080*/  IMAD.MOV.U32 R28, RZ, RZ, R33 ;  /* 0x000000ffff1c7224 */ /* 0x004fe200078e0021 */
[----:B------:R-:W-:Y:S01]  /*9090*/  MOV R46, R32 ;  /* 0x00000020002e7202 */ /* 0x000fe20000000f00 */
[----:B------:R-:W-:Y:S01]  /*90a0*/  IMAD.MOV.U32 R47, RZ, RZ, R35 ;  /* 0x000000ffff2f7224 */ /* 0x000fe200078e0023 */
[--C-:B------:R-:W-:Y:S01]  /*90b0*/  SHF.R.U32.HI R48, RZ, 0x10, R57.reuse ;  /* 0x00000010ff307819 */ /* 0x100fe20000011639 */
[----:B------:R-:W-:Y:S01]  /*90c0*/  HADD2.F32 R51, -RZ, R213.H1_H1 ;  /* 0x300000d5ff337230 */ /* 0x000fe20000004100 */
[----:B------:R-:W-:Y:S01]  /*90d0*/  SHF.R.U64 R42, R56, 0x10, R57 ;  /* 0x00000010382a7819 */ /* 0x000fe20000001239 */
[--C-:B------:R-:W-:Y:S01]  /*90e0*/  HADD2.F32 R32, -RZ, R28.reuse.H0_H0 ;  /* 0x2000001cff207230 */ /* 0x100fe20000004100 */
[--C-:B------:R-:W-:Y:S01]  /*90f0*/  SHF.R.U64 R43, R70, 0x10, R71.reuse ;  /* 0x00000010462b7819 */ /* 0x100fe20000001247 */
[----:B------:R-:W-:Y:S01]  /*9100*/  HADD2.F32 R35, -RZ, R28.H1_H1 ;  /* 0x3000001cff237230 */ /* 0x000fe20000004100 */
[----:B------:R-:W-:Y:S01]  /*9110*/  SHF.R.U32.HI R70, RZ, 0x10, R71 ;  /* 0x00000010ff467819 */ /* 0x000fe20000011647 */
[----:B------:R-:W-:Y:S01]  /*9120*/  IMAD.MOV.U32 R33, RZ, RZ, R31 ;  /* 0x000000ffff217224 */ /* 0x000fe200078e001f */
        /* <DEDUP_REMOVED lines=11> */
[C---:B------:R-:W-:Y:S01]  /*91e0*/  FMUL.FTZ R50, R31.reuse, R50 ;  /* 0x000000321f327220 */ /* 0x040fe20000410000 */
        /* <DEDUP_REMOVED lines=9> */
[----:B------:R-:W-:Y:S01]  /*9280*/  FMUL.FTZ R60, R48, R51 ;  /* 0x00000033303c7220 */ /* 0x000fe20000410000 */
[--C-:B------:R-:W-:Y:S02]  /*9290*/  HADD2.F32 R35, -RZ, R33.reuse.H0_H0 ;  /* 0x20000021ff237230 */ /* 0x100fe40000004100 */
[----:B------:R-:W-:Y:S02]  /*92a0*/  HADD2.F32 R50, -RZ, R156.H1_H1 ;  /* 0x3000009cff327230 */ /* 0x000fe40000004100 */
[----:B------:R-:W-:Y:S01]  /*92b0*/  FMUL.FTZ R62, R49, R56 ;  /* 0x00000038313e7220 */ /* 0x000fe20000410000 */
[----:B------:R-:W-:-:S02]  /*92c0*/  HADD2.F32 R47, -RZ, R33.H1_H1 ;  /* 0x30000021ff2f7230 */ /* 0x000fc40000004100 */
[C---:B------:R-:W-:Y:S01]  /*92d0*/  FMUL.FTZ R51, R35.reuse, R51 ;  /* 0x0000003323337220 */ /* 0x040fe20000410000 */
[----:B------:R-:W-:Y:S02]  /*92e0*/  HADD2.F32 R58, -RZ, R58.H0_H0 ;  /* 0x2000003aff3a7230 */ /* 0x000fe40000004100 */
[----:B------:R-:W-:Y:S01]  /*92f0*/  FFMA.FTZ R33, R35, R50, -R60 ;  /* 0x0000003223217223 */ /* 0x000fe2000001083c */
[----:B------:R-:W-:Y:S02]  /*9300*/  HADD2.F32 R42, -RZ, R42.H0_H0 ;  /* 0x2000002aff2a7230 */ /* 0x000fe40000004100 */
[C---:B------:R-:W-:Y:S01]  /*9310*/  FMUL.FTZ R56, R47.reuse, R56 ;  /* 0x000000382f387220 */ /* 0x040fe20000410000 */
[----:B------:R-:W-:Y:S01]  /*9320*/  FFMA.FTZ R35, R48, R50, R51 ;  /* 0x0000003230237223 */ /* 0x000fe20000010033 */
[-C--:B------:R-:W-:Y:S01]  /*9330*/  FFMA.FTZ R62, R47, R58.reuse, -R62 ;  /* 0x0000003a2f3e7223 */ /* 0x080fe2000001083e */
[----:B------:R-:W-:Y:S02]  /*9340*/  HADD2.F32 R47, -RZ, R46.H0_H0 ;  /* 0x2000002eff2f7230 */ /* 0x000fe40000004100 */
[----:B------:R-:W-:Y:S01]  /*9350*/  FFMA.FTZ R58, R49, R58, R56 ;  /* 0x0000003a313a7223 */ /* 0x000fe20000010038 */
[----:B------:R-:W-:-:S02]  /*9360*/  HADD2.F32 R48, -RZ, R44.H0_H0 ;  /* 0x2000002cff307230 */ /* 0x000fc40000004100 */
[----:B------:R-:W-:Y:S01]  /*9370*/  HADD2.F32 R46, -RZ, R46.H1_H1 ;  /* 0x3000002eff2e7230 */ /* 0x000fe20000004100 */
[----:B------:R-:W-:Y:S01]  /*9380*/  F2FP.F16.F32.PACK_AB R62, R62, R33 ;  /* 0x000000213e3e723e */ /* 0x000fe200000000ff */
[--C-:B------:R-:W-:Y:S01]  /*9390*/  HADD2.F32 R44, -RZ, R45.reuse.H0_H0 ;  /* 0x2000002dff2c7230 */ /* 0x100fe20000004100 */
[----:B------:R-:W-:Y:S01]  /*93a0*/  F2FP.F16.F32.PACK_AB R33, R32, R29 ;  /* 0x0000001d2021723e */ /* 0x000fe200000000ff */
[----:B------:R-:W-:Y:S02]  /*93b0*/  HADD2.F32 R45, -RZ, R45.H1_H1 ;  /* 0x3000002dff2d7230 */ /* 0x000fe40000004100 */
[-C--:B------:R-:W-:Y:S01]  /*93c0*/  FMUL.FTZ R56, R46, R48.reuse ;  /* 0x000000302e387220 */ /* 0x080fe20000410000 */
[----:B------:R-:W-:Y:S01]  /*93d0*/  HADD2.F32 R213, -RZ, R213.H0_H0 ;  /* 0x200000d5ffd57230 */ /* 0x000fe20000004100 */
[----:B------:R-:W-:Y:S01]  /*93e0*/  F2FP.F16.F32.PACK_AB R35, R58, R35 ;  /* 0x000000233a23723e */ /* 0x000fe200000000ff */
[----:B------:R-:W-:Y:S02]  /*93f0*/  HADD2.F32 R157, -RZ, R157.H0_H0 ;  /* 0x2000009dff9d7230 */ /* 0x000fe40000004100 */
[C---:B------:R-:W-:Y:S01]  /*9400*/  FMUL.FTZ R51, R45.reuse, R48 ;  /* 0x000000302d337220 */ /* 0x040fe20000410000 */
[----:B------:R-:W-:Y:S01]  /*9410*/  FFMA.FTZ R56, R45, R42, -R56 ;  /* 0x0000002a2d387223 */ /* 0x000fe20000010838 */
[----:B------:R-:W-:-:S02]  /*9420*/  HADD2.F32 R45, -RZ, R43.H0_H0 ;  /* 0x2000002bff2d7230 */ /* 0x000fc40000004100 */
[-C--:B------:R-:W-:Y:S01]  /*9430*/  FMUL.FTZ R50, R44, R213.reuse ;  /* 0x000000d52c327220 */ /* 0x080fe20000410000 */
[----:B------:R-:W-:Y:S01]  /*9440*/  FFMA.FTZ R51, R46, R42, R51 ;  /* 0x0000002a2e337223 */ /* 0x000fe20000010033 */
[----:B------:R-:W-:Y:S02]  /*9450*/  HADD2.F32 R43, -RZ, R34.H0_H0 ;  /* 0x20000022ff2b7230 */ /* 0x000fe40000004100 */
[C---:B------:R-:W-:Y:S01]  /*9460*/  FMUL.FTZ R49, R47.reuse, R213 ;  /* 0x000000d52f317220 */ /* 0x040fe20000410000 */
[----:B------:R-:W-:Y:S02]  /*9470*/  HADD2.F32 R158, -RZ, R158.H0_H0 ;  /* 0x2000009eff9e7230 */ /* 0x000fe40000004100 */
[-C--:B------:R-:W-:Y:S01]  /*9480*/  FFMA.FTZ R50, R47, R157.reuse, R50 ;  /* 0x0000009d2f327223 */ /* 0x080fe20000010032 */
[----:B------:R-:W-:Y:S02]  /*9490*/  HADD2.F32 R42, -RZ, R30.H0_H0 ;  /* 0x2000001eff2a7230 */ /* 0x000fe40000004100 */
[----:B------:R-:W-:Y:S01]  /*94a0*/  FFMA.FTZ R49, R44, R157, -R49 ;  /* 0x0000009d2c317223 */ /* 0x000fe20000010831 */
        /* <DEDUP_REMOVED lines=8> */
[----:B------:R-:W-:-:S02]  /*9530*/  IMAD.MOV.U32 R29, RZ, RZ, R31 ;  /* 0x000000ffff1d7224 */ /* 0x000fc400078e001f */
        /* <DEDUP_REMOVED lines=8> */
[----:B------:R-:W-:-:S07]  /*95c0*/  F2FP.F16.F32.PACK_AB R34, R45, R158 ;  /* 0x0000009e2d22723e */ /* 0x000fce00000000ff */
.L_x_1758:
[----:B------:R-:W-:Y:S05]  /*95d0*/  BSYNC B2 ;  /* 0x0000000000027941 */ /* 0x000fea0003800000 */
.L_x_1757:
[----:B------:R-:W-:Y:S02]  /*95e0*/  ULDC.64 UR4, c[0x0][0x208] ;  /* 0x0000820000047ab9 */ /* 0x000fe40000000a00 */
[----:B0-----:R0:W-:Y:S04]  /*95f0*/  STG.E.128 desc[UR4][R36.64], R28 ;  /* 0x0000001c24007986 */ /* 0x0011e8000c101d04 */
[----:B--2---:R0:W-:Y:S02]  /*9600*/  @!P0 STG.E.128 desc[UR4][R38.64], R32 ;  /* 0x0000002026008986 */ /* 0x0041e4000c101d04 */
.L_x_1756:
[----:B------:R-:W-:Y:S05]  /*9610*/  BSYNC B1 ;  /* 0x0000000000017941 */ /* 0x000fea0003800000 */
.L_x_1755:
[----:B------:R-:W-:-:S13]  /*9620*/  ISETP.NE.AND P0, PT, R9, RZ, PT ;  /* 0x000000ff0900720c */ /* 0x000fda0003f05270 */
[----:B------:R-:W-:Y:S05]  /*9630*/  @!P0 BRA `(.L_x_1709) ;  /* 0x0000000800dc8947 */ /* 0x000fea0003800000 */
[----:B0-----:R-:W2:Y:S01]  /*9640*/  LDL R28, [R1+0x4] ;  /* 0x00000400011c7983 */ /* 0x001ea20000100800 */
[----:B------:R-:W-:Y:S01]  /*9650*/  BSSY B1, `(.L_x_1759) ;  /* 0x0000070000017945 */ /* 0x000fe20003800000 */
[----:B--2---:R-:W-:-:S04]  /*9660*/  LOP3.LUT P4, RZ, R28, 0x1, RZ, 0xc0, !PT ;  /* 0x000000011cff7812 */ /* 0x004fc8000788c0ff */
[----:B------:R-:W-:Y:S02]  /*9670*/  SEL R146, R126, R146, !P4 ;  /* 0x000000927e927207 */ /* 0x000fe40006000000 */
[----:B---34-:R-:W-:Y:S02]  /*9680*/  IADD3 R37, P0, P4, R86, R124, R12 ;  /* 0x0000007c56257210 */ /* 0x018fe40007c1e00c */
[----:B------:R-:W-:Y:S02]  /*9690*/  SHF.R.S32.HI R29, RZ, 0x1f, R146 ;  /* 0x0000001fff1d7819 */ /* 0x000fe40000011492 */
[----:B------:R-:W-:Y:S02]  /*96a0*/  IADD3.X R38, R84, R40, R109, P0, P4 ;  /* 0x0000002854267210 */ /* 0x000fe400007e846d */
[----:B------:R-:W-:Y:S02]  /*96b0*/  LEA.HI R29, R29, R146, RZ, 0x4 ;  /* 0x000000921d1d7211 */ /* 0x000fe400078f20ff */
[----:B------:R-:W-:-:S02]  /*96c0*/  ISETP.GE.AND P4, PT, R166, R119, PT ;  /* 0x00000077a600720c */ /* 0x000fc40003f86270 */
[----:B------:R-:W-:Y:S02]  /*96d0*/  LEA.HI.SX32 R29, R29, R112, 0x1c ;  /* 0x000000701d1d7211 */ /* 0x000fe400078fe2ff */
[----:B------:R-:W-:Y:S02]  /*96e0*/  LEA R36, P0, R37, R114, 0x1 ;  /* 0x0000007225247211 */ /* 0x000fe400078008ff */
[----:B------:R-:W-:Y:S02]  /*96f0*/  SHF.R.S32.HI R28, RZ, 0x1f, R29 ;  /* 0x0000001fff1c7819 */ /* 0x000fe4000001141d */
[----:B------:R-:W-:Y:S02]  /*9700*/  SHF.L.U32 R39, R29, 0x3, RZ ;  /* 0x000000031d277819 */ /* 0x000fe400000006ff */
[----:B------:R-:W-:Y:S02]  /*9710*/  LEA.HI R28, R28, R29, RZ, 0x3 ;  /* 0x0000001d1c1c7211 */ /* 0x000fe400078f18ff */
[----:B------:R-:W-:-:S02]  /*9720*/  LOP3.LUT R29, R173, 0x38, R39, 0xf8, !PT ;  /* 0x00000038ad1d7812 */ /* 0x000fc400078ef827 */
[----:B------:R-:W-:Y:S02]  /*9730*/  SHF.R.S32.HI R31, RZ, 0x3, R28 ;  /* 0x00000003ff1f7819 */ /* 0x000fe4000001141c */
[----:B------:R-:W-:Y:S02]  /*9740*/  LOP3.LUT R29, R29, R208, RZ, 0x3c, !PT ;  /* 0x000000d01d1d7212 */ /* 0x000fe400078e3cff */
[----:B------:R-:W-:Y:S01]  /*9750*/  LEA.HI.X R37, R37, R115, R38, 0x1, P0 ;  /* 0x0000007325257211 */ /* 0x000fe200000f0c26 */
[----:B------:R-:W-:-:S04]  /*9760*/  IMAD R28, R31, 0x1800, R178 ;  /* 0x000018001f1c7824 */ /* 0x000fc800078e02b2 */
[----:B------:R-:W-:Y:S02]  /*9770*/  IMAD.IADD R28, R28, 0x1, R29 ;  /* 0x000000011c1c7824 */ /* 0x000fe400078e021d */
[C---:B------:R-:W-:Y:S02]  /*9780*/  IMAD R29, R17.reuse, 0x4800, R137 ;  /* 0x00004800111d7824 */ /* 0x040fe400078e0289 */
[----:B------:R-:W-:Y:S02]  /*9790*/  IMAD R31, R17, 0x4800, R28 ;  /* 0x00004800111f7824 */ /* 0x000fe400078e021c */
[--C-:B------:R-:W-:Y:S02]  /*97a0*/  IMAD R29, R29, 0x2, R16.reuse ;  /* 0x000000021d1d7824 */ /* 0x100fe400078e0210 */
[----:B------:R-:W-:-:S04]  /*97b0*/  IMAD R32, R31, 0x2, R16 ;  /* 0x000000021f207824 */ /* 0x000fc800078e0210 */
[----:B------:R-:W0:Y:S04]  /*97c0*/  LDS.128 R28, [R29+0x18400] ;  /* 0x018400001d1c7984 */ /* 0x000e280000000c00 */
[----:B------:R-:W2:Y:S01]  /*97d0*/  LDS.128 R32, [R32+0x18400] ;  /* 0x0184000020207984 */ /* 0x000ea20000000c00 */
[----:B------:R-:W-:Y:S05]  /*97e0*/  @P4 BRA `(.L_x_1760) ;  /* 0x0000000400584947 */ /* 0x000fea0003800000 */
[----:B------:R-:W-:Y:S01]  /*97f0*/  SHF.R.U32.HI R50, RZ, 0x10, R65 ;  /* 0x00000010ff327819 */ /* 0x000fe20000011641 */
[----:B--2---:R-:W-:Y:S01]  /*9800*/  IMAD.MOV.U32 R45, RZ, RZ, R35 ;  /* 0x000000ffff2d7224 */ /* 0x004fe200078e0023 */
[----:B------:R-:W-:Y:S01]  /*9810*/  MOV R44, R32 ;  /* 0x00000020002c7202 */ /* 0x000fe20000000f00 */
[--C-:B------:R-:W-:Y:S01]  /*9820*/  HADD2.F32 R35, -RZ, R33.reuse.H0_H0 ;  /* 0x20000021ff237230 */ /* 0x100fe20000004100 */
[----:B------:R-:W-:Y:S01]  /*9830*/  SHF.R.U32.HI R48, RZ, 0x10, R53 ;  /* 0x00000010ff307819 */ /* 0x000fe20000011635 */
[----:B0-----:R-:W-:Y:S01]  /*9840*/  IMAD.MOV.U32 R32, RZ, RZ, R31 ;  /* 0x000000ffff207224 */ /* 0x001fe200078e001f */
[----:B------:R-:W-:Y:S01]  /*9850*/  SHF.R.U64 R38, R54, 0x10, R55 ;  /* 0x0000001036267819 */ /* 0x000fe20000001237 */
[----:B------:R-:W-:Y:S01]  /*9860*/  HADD2.F32 R33, -RZ, R33.H1_H1 ;  /* 0x30000021ff217230 */ /* 0x000fe20000004100 */
[--C-:B------:R-:W-:Y:S01]  /*9870*/  SHF.R.U64 R41, R66, 0x10, R67.reuse ;  /* 0x0000001042297819 */ /* 0x100fe20000001243 */
[----:B------:R-:W-:Y:S01]  /*9880*/  HADD2.F32 R50, -RZ, R50.H0_H0 ;  /* 0x20000032ff327230 */ /* 0x000fe20000004100 */
[----:B------:R-:W-:Y:S01]  /*9890*/  SHF.R.U32.HI R66, RZ, 0x10, R67 ;  /* 0x00000010ff427819 */ /* 0x000fe20000011643 */
[----:B------:R-:W-:Y:S01]  /*98a0*/  HADD2.F32 R31, -RZ, R29.H1_H1 ;  /* 0x3000001dff1f7230 */ /* 0x000fe20000004100 */
[----:B------:R-:W-:Y:S01]  /*98b0*/  SHF.R.U64 R42, R52, 0x10, R53 ;  /* 0x00000010342a7819 */ /* 0x000fe20000001235 */
[----:B------:R-:W-:-:S02]  /*98c0*/  IMAD.MOV.U32 R43, RZ, RZ, R28 ;  /* 0x000000ffff2b7224 */ /* 0x000fc400078e001c */
[-C--:B------:R-:W-:Y:S01]  /*98d0*/  FMUL.FTZ R54, R33, R50.reuse ;  /* 0x0000003221367220 */ /* 0x080fe20000410000 */
[----:B------:R-:W-:Y:S02]  /*98e0*/  HADD2.F32 R47, -RZ, R154.H1_H1 ;  /* 0x3000009aff2f7230 */ /* 0x000fe40000004100 */
[----:B------:R-:W-:Y:S01]  /*98f0*/  FMUL.FTZ R50, R31, R50 ;  /* 0x000000321f327220 */ /* 0x000fe20000410000 */
[----:B------:R-:W-:Y:S01]  /*9900*/  HADD2.F32 R28, -RZ, R29.H0_H0 ;  /* 0x2000001dff1c7230 */ /* 0x000fe20000004100 */
[----:B------:R-:W-:Y:S01]  /*9910*/  SHF.R.U32.HI R55, RZ, 0x10, R55 ;  /* 0x00000010ff377819 */ /* 0x000fe20000011637 */
[----:B------:R-:W-:Y:S02]  /*9920*/  HADD2.F32 R48, -RZ, R48.H0_H0 ;  /* 0x20000030ff307230 */ /* 0x000fe40000004100 */
[-C--:B------:R-:W-:Y:S01]  /*9930*/  FMUL.FTZ R29, R35, R47.reuse ;  /* 0x0000002f231d7220 */ /* 0x080fe20000410000 */
[----:B------:R-:W-:Y:S02]  /*9940*/  HADD2.F32 R46, -RZ, R152.H1_H1 ;  /* 0x30000098ff2e7230 */ /* 0x000fe40000004100 */
[----:B------:R-:W-:Y:S01]  /*9950*/  FMUL.FTZ R52, R28, R47 ;  /* 0x0000002f1c347220 */ /* 0x000fe20000410000 */
[----:B------:R-:W-:-:S02]  /*9960*/  HADD2.F32 R47, -RZ, R66.H0_H0 ;  /* 0x20000042ff2f7230 */ /* 0x000fc40000004100 */
[-C--:B------:R-:W-:Y:S01]  /*9970*/  FFMA.FTZ R49, R31, R48.reuse, -R54 ;  /* 0x000000301f317223 */ /* 0x080fe20000010836 */
[----:B------:R-:W-:Y:S01]  /*9980*/  FFMA.FTZ R50, R33, R48, R50 ;  /* 0x0000003021327223 */ /* 0x000fe20000010032 */
[----:B------:R-:W-:Y:S02]  /*9990*/  HADD2.F32 R48, -RZ, R153.H1_H1 ;  /* 0x30000099ff307230 */ /* 0x000fe40000004100 */
[-C--:B------:R-:W-:Y:S01]  /*99a0*/  FFMA.FTZ R28, R28, R46.reuse, -R29 ;  /* 0x0000002e1c1c7223 */ /* 0x080fe2000001081d */
[--C-:B------:R-:W-:Y:S02]  /*99b0*/  HADD2.F32 R33, -RZ, R45.reuse.H0_H0 ;  /* 0x2000002dff217230 */ /* 0x100fe40000004100 */
[----:B------:R-:W-:Y:S01]  /*99c0*/  FFMA.FTZ R29, R35, R46, R52 ;  /* 0x0000002e231d7223 */ /* 0x000fe20000010034 */
[----:B------:R-:W-:Y:S01]  /*99d0*/  HADD2.F32 R45, -RZ, R45.H1_H1 ;  /* 0x3000002dff2d7230 */ /* 0x000fe20000004100 */
[----:B------:R-:W-:Y:S01]  /*99e0*/  SHF.R.U64 R53, R64, 0x10, R65 ;  /* 0x0000001040357819 */ /* 0x000fe20000001241 */
[----:B------:R-:W-:-:S02]  /*99f0*/  HADD2.F32 R46, -RZ, R151.H1_H1 ;  /* 0x30000097ff2e7230 */ /* 0x000fc40000004100 */
[----:B------:R-:W-:Y:S01]  /*9a00*/  FMUL.FTZ R52, R33, R48 ;  /* 0x0000003021347220 */ /* 0x000fe20000410000 */
[--C-:B------:R-:W-:Y:S02]  /*9a10*/  HADD2.F32 R31, -RZ, R32.reuse.H0_H0 ;  /* 0x20000020ff1f7230 */ /* 0x100fe40000004100 */
[-C--:B------:R-:W-:Y:S01]  /*9a20*/  FMUL.FTZ R51, R45, R47.reuse ;  /* 0x0000002f2d337220 */ /* 0x080fe20000410000 */
[----:B------:R-:W-:Y:S01]  /*9a30*/  HADD2.F32 R32, -RZ, R32.H1_H1 ;  /* 0x30000020ff207230 */ /* 0x000fe20000004100 */
[----:B------:R-:W-:Y:S01]  /*9a40*/  F2FP.F16.F32.PACK_AB R49, R49, R28 ;  /* 0x0000001c3131723e */ /* 0x000fe200000000ff */
[----:B------:R-:W-:Y:S02]  /*9a50*/  HADD2.F32 R35, -RZ, R55.H0_H0 ;  /* 0x20000037ff237230 */ /* 0x000fe40000004100 */
[C---:B------:R-:W-:Y:S01]  /*9a60*/  FMUL.FTZ R48, R31.reuse, R48 ;  /* 0x000000301f307220 */ /* 0x040fe20000410000 */
[----:B------:R-:W-:Y:S01]  /*9a70*/  FFMA.FTZ R52, R31, R46, -R52 ;  /* 0x0000002e1f347223 */ /* 0x000fe20000010834 */
[----:B------:R-:W-:Y:S01]  /*9a80*/  FMUL.FTZ R54, R32, R47 ;  /* 0x0000002f20367220 */ /* 0x000fe20000410000 */
[----:B------:R-:W-:-:S02]  /*9a90*/  HADD2.F32 R154, -RZ, R154.H0_H0 ;  /* 0x2000009aff9a7230 */ /* 0x000fc40000004100 */
[-C--:B------:R-:W-:Y:S01]  /*9aa0*/  FFMA.FTZ R51, R32, R35.reuse, -R51 ;  /* 0x0000002320337223 */ /* 0x080fe20000010833 */
[----:B------:R-:W-:Y:S02]  /*9ab0*/  HADD2.F32 R31, -RZ, R43.H0_H0 ;  /* 0x2000002bff1f7230 */ /* 0x000fe40000004100 */
[----:B------:R-:W-:Y:S01]  /*9ac0*/  FFMA.FTZ R47, R33, R46, R48 ;  /* 0x0000002e212f7223 */ /* 0x000fe20000010030 */
[----:B------:R-:W-:Y:S02]  /*9ad0*/  HADD2.F32 R32, -RZ, R44.H0_H0 ;  /* 0x2000002cff207230 */ /* 0x000fe40000004100 */
[----:B------:R-:W-:Y:S01]  /*9ae0*/  FFMA.FTZ R54, R45, R35, R54 ;  /* 0x000000232d367223 */ /* 0x000fe20000010036 */
[----:B------:R-:W-:Y:S02]  /*9af0*/  HADD2.F32 R152, -RZ, R152.H0_H0 ;  /* 0x20000098ff987230 */ /* 0x000fe40000004100 */
[----:B------:R-:W-:Y:S01]  /*9b00*/  FMUL.FTZ R35, R31, R154 ;  /* 0x0000009a1f237220 */ /* 0x000fe20000410000 */
[----:B------:R-:W-:-:S02]  /*9b10*/  HADD2.F32 R33, -RZ, R53.H0_H0 ;  /* 0x20000035ff217230 */ /* 0x000fc40000004100 */
[C---:B------:R-:W-:Y:S01]  /*9b20*/  FMUL.FTZ R46, R32.reuse, R154 ;  /* 0x0000009a202e7220 */ /* 0x040fe20000410000 */
[----:B------:R-:W-:Y:S02]  /*9b30*/  HADD2.F32 R44, -RZ, R44.H1_H1 ;  /* 0x3000002cff2c7230 */ /* 0x000fe40000004100 */
[-C--:B------:R-:W-:Y:S01]  /*9b40*/  FFMA.FTZ R35, R32, R152.reuse, R35 ;  /* 0x0000009820237223 */ /* 0x080fe20000010023 */
[----:B------:R-:W-:Y:S02]  /*9b50*/  HADD2.F32 R43, -RZ, R43.H1_H1 ;  /* 0x3000002bff2b7230 */ /* 0x000fe40000004100 */
[----:B------:R-:W-:Y:S01]  /*9b60*/  FFMA.FTZ R46, R31, R152, -R46 ;  /* 0x000000981f2e7223 */ /* 0x000fe2000001082e */
        /* <DEDUP_REMOVED lines=8> */
[----:B------:R-:W-:Y:S01]  /*9bf0*/  HADD2.F32 R31, -RZ, R30.H0_H0 ;  /* 0x2000001eff1f7230 */ /* 0x000fe20000004100 */
[----:B------:R-:W-:Y:S01]  /*9c00*/  F2FP.F16.F32.PACK_AB R47, R54, R47 ;  /* 0x0000002f362f723e */ /* 0x000fe200000000ff */
[----:B------:R-:W-:Y:S01]  /*9c10*/  HADD2.F32 R34, -RZ, R34.H1_H1 ;  /* 0x30000022ff227230 */ /* 0x000fe20000004100 */
[----:B------:R-:W-:Y:S01]  /*9c20*/  F2FP.F16.F32.PACK_AB R28, R43, R46 ;  /* 0x0000002e2b1c723e */ /* 0x000fe200000000ff */
[----:B------:R-:W-:-:S02]  /*9c30*/  HADD2.F32 R30, -RZ, R30.H1_H1 ;  /* 0x3000001eff1e7230 */ /* 0x000fc40000004100 */
[----:B------:R-:W-:Y:S02]  /*9c40*/  HADD2.F32 R33, -RZ, R38.H0_H0 ;  /* 0x20000026ff217230 */ /* 0x000fe40000004100 */
[----:B------:R-:W-:Y:S01]  /*9c50*/  FMUL.FTZ R38, R32, R153 ;  /* 0x0000009920267220 */ /* 0x000fe20000410000 */
[----:B------:R-:W-:Y:S02]  /*9c60*/  HADD2.F32 R151, -RZ, R151.H0_H0 ;  /* 0x20000097ff977230 */ /* 0x000fe40000004100 */
[----:B------:R-:W-:Y:S01]  /*9c70*/  FMUL.FTZ R45, R34, R41 ;  /* 0x00000029222d7220 */ /* 0x000fe20000410000 */
[C---:B------:R-:W-:Y:S01]  /*9c80*/  FMUL.FTZ R153, R31.reuse, R153 ;  /* 0x000000991f997220 */ /* 0x040fe20000410000 */
[----:B------:R-:W-:Y:S01]  /*9c90*/  FMUL.FTZ R41, R30, R41 ;  /* 0x000000291e297220 */ /* 0x000fe20000410000 */
[-C--:B------:R-:W-:Y:S02]  /*9ca0*/  FFMA.FTZ R38, R31, R151.reuse, -R38 ;  /* 0x000000971f267223 */ /* 0x080fe40000010826 */
[----:B------:R-:W-:Y:S01]  /*9cb0*/  FFMA.FTZ R153, R32, R151, R153 ;  /* 0x0000009720997223 */ /* 0x000fe20000010099 */
[-C--:B------:R-:W-:Y:S01]  /*9cc0*/  FFMA.FTZ R45, R30, R33.reuse, -R45 ;  /* 0x000000211e2d7223 */ /* 0x080fe2000001082d */
[----:B------:R-:W-:Y:S01]  /*9cd0*/  FFMA.FTZ R34, R34, R33, R41 ;  /* 0x0000002122227223 */ /* 0x000fe20000010029 */
[----:B------:R-:W-:Y:S01]  /*9ce0*/  F2FP.F16.F32.PACK_AB R33, R50, R29 ;  /* 0x0000001d3221723e */ /* 0x000fe200000000ff */
[----:B------:R-:W-:Y:S01]  /*9cf0*/  IMAD.MOV.U32 R29, RZ, RZ, R49 ;  /* 0x000000ffff1d7224 */ /* 0x000fe200078e0031 */
[----:B------:R-:W-:Y:S01]  /*9d00*/  F2FP.F16.F32.PACK_AB R32, R42, R35 ;  /* 0x000000232a20723e */ /* 0x000fe200000000ff */
[----:B------:R-:W-:Y:S01]  /*9d10*/  IMAD.MOV.U32 R35, RZ, RZ, R47 ;  /* 0x000000ffff237224 */ /* 0x000fe200078e002f */
[----:B------:R-:W-:-:S02]  /*9d20*/  F2FP.F16.F32.PACK_AB R31, R51, R52 ;  /* 0x00000034331f723e */ /* 0x000fc400000000ff */
[----:B------:R-:W-:Y:S02]  /*9d30*/  F2FP.F16.F32.PACK_AB R30, R45, R38 ;  /* 0x000000262d1e723e */ /* 0x000fe400000000ff */
[----:B------:R-:W-:-:S07]  /*9d40*/  F2FP.F16.F32.PACK_AB R34, R34, R153 ;  /* 0x000000992222723e */ /* 0x000fce00000000ff */
.L_x_1760:
[----:B------:R-:W-:Y:S05]  /*9d50*/  BSYNC B1 ;  /* 0x0000000000017941 */ /* 0x000fea0003800000 */
.L_x_1759:
[----:B------:R-:W-:Y:S01]  /*9d60*/  ISETP.GE.AND P0, PT, R39, R144, PT ;  /* 0x000000902700720c */ /* 0x000fe20003f06270 */
[----:B------:R-:W-:Y:S02]  /*9d70*/  ULDC.64 UR4, c[0x0][0x208] ;  /* 0x0000820000047ab9 */ /* 0x000fe40000000a00 */
[----:B0-----:R0:W-:Y:S10]  /*9d80*/  STG.E.128 desc[UR4][R36.64], R28 ;  /* 0x0000001c24007986 */ /* 0x0011f4000c101d04 */
[----:B------:R-:W-:Y:S05]  /*9d90*/  @P0 BRA `(.L_x_1709) ;  /* 0x0000000400040947 */ /* 0x000fea0003800000 */
[--C-:B------:R-:W-:Y:S01]  /*9da0*/  IADD3 R124, P0, P4, R86, R124, R39.reuse ;  /* 0x0000007c567c7210 */ /* 0x100fe20007c1e027 */
[----:B------:R-:W-:Y:S01]  /*9db0*/  ULDC.64 UR4, c[0x0][0x208] ;  /* 0x0000820000047ab9 */ /* 0x000fe20000000a00 */
[----:B------:R-:W-:-:S04]  /*9dc0*/  SHF.R.S32.HI R39, RZ, 0x1f, R39 ;  /* 0x0000001fff277819 */ /* 0x000fc80000011427 */
[----:B------:R-:W-:Y:S02]  /*9dd0*/  IADD3.X R40, R84, R40, R39, P0, P4 ;  /* 0x0000002854287210 */ /* 0x000fe400007e8427 */
[----:B------:R-:W-:-:S04]  /*9de0*/  LEA R114, P0, R124, R114, 0x1 ;  /* 0x000000727c727211 */ /* 0x000fc800078008ff */
[----:B------:R-:W-:-:S05]  /*9df0*/  LEA.HI.X R115, R124, R115, R40, 0x1, P0 ;  /* 0x000000737c737211 */ /* 0x000fca00000f0c28 */
[----:B--2---:R2:W-:Y:S01]  /*9e00*/  STG.E.128 desc[UR4][R114.64], R32 ;  /* 0x0000002072007986 */ /* 0x0045e2000c101d04 */
[----:B------:R-:W-:Y:S05]  /*9e10*/  BRA `(.L_x_1709) ;  /* 0x0000000000e47947 */ /* 0x000fea0003800000 */
.L_x_1676:
[----:B------:R-:W-:-:S04]  /*9e20*/  ULOP3.LUT UR4, UR60, 0x1, URZ, 0xfc, !UPT ;  /* 0x000000013c047892 */ /* 0x000fc8000f8efc3f */
[----:B------:R-:W-:-:S06]  /*9e30*/  UISETP.NE.AND UP0, UPT, UR4, 0x3, UPT ;  /* 0x000000030400788c */ /* 0x000fcc000bf05270 */
[----:B------:R-:W-:-:S13]  /*9e40*/  PLOP3.LUT P1, PT, PT, PT, UP0, 0x80, 0x0 ;  /* 0x000000000000781c */ /* 0x000fda0003f2f008 */
[----:B------:R-:W-:Y:S05]  /*9e50*/  @!P1 BRA `(.L_x_1761) ;  /* 0x0000000000049947 */ /* 0x000fea0003800000 */
[----:B------:R-:W-:Y:S01]  /*9e60*/  BPT.TRAP 0x1 ;  /* 0x000000040000795c */ /* 0x000fe20000300000 */
.L_x_1761:
[----:B------:R-:W-:Y:S01]  /*9e70*/  LEA R3, R17, R16, 0x3 ;  /* 0x0000001011037211 */ /* 0x000fe200078e18ff */
[----:B------:R-:W-:Y:S01]  /*9e80*/  IMAD R4, R2, -0x60, R24 ;  /* 0xffffffa002047824 */ /* 0x000fe200078e0218 */
[----:B------:R-:W-:Y:S01]  /*9e90*/  SHF.L.U32 R0, R167, 0x1f, RZ ;  /* 0x0000001fa7007819 */ /* 0x000fe200000006ff */
[----:B------:R-:W-:Y:S03]  /*9ea0*/  BSSY B1, `(.L_x_1762) ;  /* 0x0000005000017945 */ /* 0x000fe60003800000 */
[----:B------:R-:W1:Y:S01]  /*9eb0*/  SYNCS.PHASECHK.TRANS64.TRYWAIT P4, [R3+URZ+0x2a890], R0 ;  /* 0x02a89000030075a7 */ /* 0x000e62000808017f */
[----:B------:R-:W-:-:S04]  /*9ec0*/  VIMNMX R4, R4, 0x60, PT ;  /* 0x0000006004047848 */ /* 0x000fc80003fe0100 */
[----:B------:R-:W-:Y:S01]  /*9ed0*/  ISETP.GE.AND P0, PT, R162, R4, PT ;  /* 0x00000004a200720c */ /* 0x000fe20003f06270 */
[----:B-1----:R-:W-:-:S12]  /*9ee0*/  @!P4 BRA `(.L_x_1763) ;  /* 0x000001fc00b8c947 */ /* 0x002fd80003800000 */
.L_x_2127:
[----:B------:R-:W-:Y:S05]  /*9ef0*/  BSYNC B1 ;  /* 0x0000000000017941 */ /* 0x000fea0003800000 */
.L_x_1762:
[----:B------:R-:W-:Y:S04]  /*9f00*/  BSSY B1, `(.L_x_1764) ;  /* 0x0000015000017945 */ /* 0x000fe80003800000 */
[----:B------:R-:W-:Y:S05]  /*9f10*/  @P0 BRA `(.L_x_1765) ;  /* 0x00000000004c0947 */ /* 0x000fea0003800000 */
[----:B------:R-:W-:Y:S01]  /*9f20*/  ISETP.NE.AND P4, PT, R11, RZ, PT ;  /* 0x000000ff0b00720c */ /* 0x000fe20003f85270 */
[----:B------:R-:W-:Y:S01]  /*9f30*/  ULDC.64 UR4, c[0x0][0x208] ;  /* 0x0000820000047ab9 */ /* 0x000fe20000000a00 */
        /* <DEDUP_REMOVED lines=17> */
.L_x_1765:
[----:B------:R-:W-:Y:S05]  /*a050*/  BSYNC B1 ;  /* 0x0000000000017941 */ /* 0x000fea0003800000 */
.L_x_1764:
[----:B------:R-:W-:-:S13]  /*a060*/  ISETP.GE.AND P0, PT, R188, R4, PT ;  /* 0x00000004bc00720c */ /* 0x000fda0003f06270 */
[----:B------:R-:W-:Y:S05]  /*a070*/  @P0 BRA `(.L_x_1709) ;  /* 0x00000000004c0947 */ /* 0x000fea0003800000 */
[----:B------:R-:W-:Y:S01]  /*a080*/  ISETP.NE.AND P4, PT, R11, RZ, PT ;  /* 0x000000ff0b00720c */ /* 0x000fe20003f85270 */
[----:B------:R-:W-:Y:S01]  /*a090*/  ULDC.64 UR4, c[0x0][0x208] ;  /* 0x0000820000047ab9 */ /* 0x000fe20000000a00 */
        /* <DEDUP_REMOVED lines=17> */
.L_x_1709:
[----:B------:R-:W-:Y:S05]  /*a1b0*/  BSYNC B0 ;  /* 0x0000000000007941 */ /* 0x000fea0003800000 */
.L_x_1675:
        /* <DEDUP_REMOVED lines=17> */
.L_x_1767:
[----:B------:R-:W-:Y:S05]  /*a2d0*/  BSYNC B0 ;  /* 0x0000000000007941 */ /* 0x000fea0003800000 */
.L_x_1766:
[----:B------:R-:W2:Y:S01]  /*a2e0*/  SYNCS.PHASECHK.TRANS64.TRYWAIT P4, [R3+URZ+0x2a8b0], R0 ;  /* 0x02a8b000030075a7 */ /* 0x000ea2000808017f */
[----:B0-----:R-:W-:Y:S01]  /*a2f0*/  IMAD R28, R17, 0x3000, R25 ;  /* 0x00003000111c7824 */ /* 0x001fe200078e0219 */
[----:B------:R-:W-:Y:S01]  /*a300*/  ULDC UR61, c[0x0][0x320] ;  /* 0x0000c800003d7ab9 */ /* 0x000fe20000000800 */
[----:B------:R-:W-:Y:S01]  /*a310*/  ULDC.64 UR56, c[0x0][0x328] ;  /* 0x0000ca0000387ab9 */ /* 0x000fe20000000a00 */
[----:B------:R-:W-:Y:S01]  /*a320*/  ULDC.64 UR58, c[0x0][0x318] ;  /* 0x0000c600003a7ab9 */ /* 0x000fe20000000a00 */
[----:B------:R-:W-:Y:S01]  /*a330*/  BSSY B0, `(.L_x_1768) ;  /* 0x0000004000007945 */ /* 0x000fe20003800000 */
[----:B------:R-:W-:Y:S01]  /*a340*/  ISETP.GE.AND P1, PT, R162, R4, PT ;  /* 0x00000004a200720c */ /* 0x000fe20003f26270 */
[----:B------:R-:W-:Y:S02]  /*a350*/  IMAD.IADD R30, R128, 0x1, R28 ;  /* 0x00000001801e7824 */ /* 0x000fe400078e021c */
[----:B--2---:R-:W-:Y:S10]  /*a360*/  @!P4 BRA `(.L_x_1769) ;  /* 0x000001f800acc947 */ /* 0x004ff40003800000 */
.L_x_2128:
[----:B------:R-:W-:Y:S05]  /*a370*/  BSYNC B0 ;  /* 0x0000000000007941 */ /* 0x000fea0003800000 */
.L_x_1768:
[----:B------:R-:W-:Y:S01]  /*a380*/  BSSY B0, `(.L_x_1770) ;  /* 0x000001a000007945 */ /* 0x000fe20003800000 */
[----:B01----:R-:W-:Y:S02]  /*a390*/  IMAD R0, R28, 0x2, R117 ;  /* 0x000000021c007824 */ /* 0x003fe400078e0275 */
[----:B------:R-:W-:-:S04]  /*a3a0*/  IMAD.WIDE R36, R2, 0x60, R120 ;  /* 0x0000006002247825 */ /* 0x000fc800078e0278 */
[----:B------:R-:W-:Y:S01]  /*a3b0*/  IMAD R40, R30, 0x2, R117 ;  /* 0x000000021e287824 */ /* 0x000fe200078e0275 */
[----:B------:R-:W-:Y:S06]  /*a3c0*/  @P1 BRA `(.L_x_1771) ;  /* 0x0000000000541947 */ /* 0x000fec0003800000 */
[----:B------:R-:W-:Y:S01]  /*a3d0*/  MOV R28, R88 ;  /* 0x00000058001c7202 */ /* 0x000fe20000000f00 */
[----:B------:R-:W-:Y:S01]  /*a3e0*/  IMAD R31, R37, UR56, RZ ;  /* 0x00000038251f7c24 */ /* 0x000fe2000f8e02ff */
[----:B------:R-:W-:Y:S01]  /*a3f0*/  ISETP.GE.AND P4, PT, R18, UR61, PT ;  /* 0x0000003d12007c0c */ /* 0x000fe2000bf86270 */
[----:B------:R-:W-:Y:S01]  /*a400*/  IMAD.MOV.U32 R29, RZ, RZ, R5 ;  /* 0x000000ffff1d7224 */ /* 0x000fe200078e0005 */
[----:B------:R-:W-:Y:S01]  /*a410*/  ULDC.64 UR4, c[0x0][0x208] ;  /* 0x0000820000047ab9 */ /* 0x000fe20000000a00 */
[C---:B------:R-:W-:Y:S02]  /*a420*/  IMAD R31, R36.reuse, UR57, R31 ;  /* 0x00000039241f7c24 */ /* 0x040fe4000f8e021f */
[----:B------:R-:W-:-:S04]  /*a430*/  IMAD.WIDE.U32 R28, R36, UR56, R28 ;  /* 0x00000038241c7c25 */ /* 0x000fc8000f8e001c */
[----:B------:R-:W-:Y:S01]  /*a440*/  IMAD.IADD R29, R29, 0x1, R31 ;  /* 0x000000011d1d7824 */ /* 0x000fe200078e021f */
        /* <DEDUP_REMOVED lines=13> */
.L_x_1771:
[----:B------:R-:W-:Y:S05]  /*a520*/  BSYNC B0 ;  /* 0x0000000000007941 */ /* 0x000fea0003800000 */
.L_x_1770:
[----:B------:R-:W-:Y:S01]  /*a530*/  ISETP.GE.AND P1, PT, R188, R4, PT ;  /* 0x00000004bc00720c */ /* 0x000fe20003f26270 */
[----:B------:R-:W-:-:S12]  /*a540*/  BSSY B0, `(.L_x_1772) ;  /* 0x0000018000007945 */ /* 0x000fd80003800000 */
[----:B------:R-:W-:Y:S05]  /*a550*/  @P1 BRA `(.L_x_1773) ;  /* 0x0000000000581947 */ /* 0x000fea0003800000 */
[----:B0-----:R-:W-:Y:S01]  /*a560*/  IADD3 R31, P1, R36, 0x40, RZ ;  /* 0x00000040241f7810 */ /* 0x001fe20007f3e0ff */
[----:B------:R-:W-:Y:S01]  /*a570*/  IMAD.MOV.U32 R4, RZ, RZ, R88 ;  /* 0x000000ffff047224 */ /* 0x000fe200078e0058 */
[----:B------:R-:W-:Y:S01]  /*a580*/  ISETP.GE.AND P4, PT, R18, UR61, PT ;  /* 0x0000003d12007c0c */ /* 0x000fe2000bf86270 */
[----:B------:R-:W-:Y:S02]  /*a590*/  ULDC.64 UR4, c[0x0][0x208] ;  /* 0x0000820000047ab9 */ /* 0x000fe40000000a00 */
        /* <DEDUP_REMOVED lines=18> */
.L_x_1773:
[----:B------:R-:W-:Y:S05]  /*a6c0*/  BSYNC B0 ;  /* 0x0000000000007941 */ /* 0x000fea0003800000 */
.L_x_1772:
[----:B------:R-:W3:Y:S01]  /*a6d0*/  LDL R0, [R1+0x4] ;  /* 0x0000040001007983 */ /* 0x000ee20000100800 */
[----:B------:R-:W-:Y:S02]  /*a6e0*/  VIADD R17, R17, 0x1 ;  /* 0x0000000111117836 */ /* 0x000fe40000000000 */
[----:B------:R-:W-:Y:S01]  /*a6f0*/  @!P0 VIADD R3, R3, 0x2a8c0 ;  /* 0x0002a8c003038836 */ /* 0x000fe20000000000 */
[----:B------:R-:W-:Y:S01]  /*a700*/  @!PT LDS RZ, [RZ] ;  /* 0x00000000fffff984 */ /* 0x000fe20000000800 */
[----:B------:R-:W-:Y:S01]  /*a710*/  @!PT LDS RZ, [RZ] ;  /* 0x00000000fffff984 */ /* 0x000fe20000000800 */
[----:B------:R-:W-:Y:S01]  /*a720*/  @!PT LDS RZ, [RZ] ;  /* 0x00000000fffff984 */ /* 0x000fe20000000800 */
[----:B------:R-:W-:Y:S01]  /*a730*/  @!PT LDS RZ, [RZ] ;  /* 0x00000000fffff984 */ /* 0x000fe20000000800 */
[----:B------:R1:W-:Y:S06]  /*a740*/  MEMBAR.ALL.CTA ;  /* 0x0000000000007992 */ /* 0x0003ec0000008000 */
[----:B-1----:R-:W1:Y:S02]  /*a750*/  FENCE.VIEW.ASYNC.S ;  /* 0x00000000000073c6 */ /* 0x002e640000000000 */
[----:B-1----:R1:W-:Y:S01]  /*a760*/  BAR.SYNC.DEFER_BLOCKING R150, 0x80 ;  /* 0x000200960000751d */ /* 0x0023e20000010000 */
[----:B------:R-:W-:-:S02]  /*a770*/  ISETP.NE.AND P1, PT, R17, 0x2, PT ;  /* 0x000000021100780c */ /* 0x000fc40003f25270 */
[----:B------:R-:W-:Y:S02]  /*a780*/  @!P0 PRMT R3, RZ, 0x654, R3 ;  /* 0x00000654ff038816 */ /* 0x000fe40000000003 */
[----:B------:R-:W-:Y:S02]  /*a790*/  SEL R17, R17, RZ, P1 ;  /* 0x000000ff11117207 */ /* 0x000fe40000800000 */
[----:B------:R1:W-:Y:S01]  /*a7a0*/  @!P0 SYNCS.ARRIVE.TRANS64.RED.A1T0 RZ, [R3+URZ], RZ ;  /* 0x000000ff03ff89a7 */ /* 0x0003e2000810043f */
[----:B------:R-:W-:Y:S02]  /*a7b0*/  PLOP3.LUT P0, PT, PT, PT, PT, 0x8, 0x0 ;  /* 0x000000000000781c */ /* 0x000fe40003f0e170 */
[----:B---3--:R-:W-:Y:S02]  /*a7c0*/  LOP3.LUT P4, RZ, R0, 0x2, RZ, 0xc0, !PT ;  /* 0x0000000200ff7812 */ /* 0x008fe4000788c0ff */
[----:B------:R-:W-:-:S04]  /*a7d0*/  SEL R0, RZ, 0x1, P1 ;  /* 0x00000001ff007807 */ /* 0x000fc80000800000 */
[----:B------:R-:W-:-:S07]  /*a7e0*/  LOP3.LUT R167, R167, R0, RZ, 0x3c, !PT ;  /* 0x00000000a7a77212 */ /* 0x000fce00078e3cff */
[----:B-1----:R-:W-:Y:S05]  /*a7f0*/  @P4 BRA `(.L_x_1774) ;  /* 0xffffff8000c84947 */ /* 0x002fea000383ffff */
.L_x_1670:
[----:B------:R-:W1:Y:S01]  /*a800*/  LDC R0, c[0x0][0x448] ;  /* 0x00011200ff007b82 */ /* 0x000e620000000800 */
[----:B------:R-:W-:Y:S01]  /*a810*/  IADD3 R5, R164, 0x1, -R163 ;  /* 0x00000001a4057810 */ /* 0x000fe20007ffe8a3 */
[----:B------:R-:W-:Y:S06]  /*a820*/  BSSY B0, `(.L_x_1775) ;  /* 0x000000d000007945 */ /* 0x000fec0003800000 */
[----:B------:R-:W3:Y:S01]  /*a830*/  LDC.64 R6, c[0x0][0x9e0] ;  /* 0x00027800ff067b82 */ /* 0x000ee20000000a00 */
[----:B-1----:R-:W-:Y:S01]  /*a840*/  ISETP.NE.AND P1, PT, R0, 0x1, PT ;  /* 0x000000010000780c */ /* 0x002fe20003f25270 */
[----:B------:R-:W-:Y:S01]  /*a850*/  VIADD R0, R177, 0x7f ;  /* 0x0000007fb1007836 */ /* 0x000fe20000000000 */
[----:B---3--:R-:W-:-:S11]  /*a860*/  ISETP.GE.AND P2, PT, R7, 0x1, PT ;  /* 0x000000010700780c */ /* 0x008fd60003f46270 */
[----:B------:R-:W1:Y:S08]  /*a870*/  @P1 LDC R3, c[0x0][0x44c] ;  /* 0x00011300ff031b82 */ /* 0x000e700000000800 */
[----:B------:R-:W3:Y:S01]  /*a880*/  @P1 LDC R2, c[0x0][0x450] ;  /* 0x00011400ff021b82 */ /* 0x000ee20000000800 */
[----:B-1----:R-:W-:-:S05]  /*a890*/  @P1 IMAD.HI.U32 R3, R0, R3, RZ ;  /* 0x0000000300031227 */ /* 0x002fca00078e00ff */
[----:B---3--:R-:W-:-:S05]  /*a8a0*/  @P1 SHF.R.U32.HI R0, RZ, R2, R3 ;  /* 0x00000002ff001219 */ /* 0x008fca0000011603 */
[----:B------:R-:W-:Y:S01]  /*a8b0*/  IMAD.IADD R3, R5, 0x1, R0 ;  /* 0x0000000105037824 */ /* 0x000fe200078e0200 */
[----:B------:R-:W-:Y:S06]  /*a8c0*/  @P0 BRA `(.L_x_1776) ;  /* 0x0000000000080947 */ /* 0x000fec0003800000 */
[----:B------:R-:W1:Y:S02]  /*a8d0*/  FENCE.VIEW.ASYNC.G ;  /* 0x00000000000073c6 */ /* 0x000e640000000100 */
[----:B-1----:R-:W-:Y:S06]  /*a8e0*/  BAR.ARV 0xc, 0x180 ;  /* 0x0306000000007b1d */ /* 0x002fec0000002000 */
.L_x_1776:
[----:B------:R-:W-:Y:S05]  /*a8f0*/  BSYNC B0 ;  /* 0x0000000000007941 */ /* 0x000fea0003800000 */
.L_x_1775:
[----:B------:R-:W-:Y:S01]  /*a900*/  IADD3 R0, R3, R6, RZ ;  /* 0x0000000603007210 */ /* 0x000fe20007ffe0ff */
[----:B------:R-:W-:Y:S06]  /*a910*/  @!P2 BRA `(.L_x_1777) ;  /* 0x000000000048a947 */ /* 0x000fec0003800000 */
[C---:B------:R-:W-:Y:S01]  /*a920*/  ISETP.GT.AND P0, PT, R3.reuse, RZ, PT ;  /* 0x000000ff0300720c */ /* 0x040fe20003f04270 */
[----:B------:R-:W-:Y:S01]  /*a930*/  BSSY B0, `(.L_x_1778) ;  /* 0x000000e000007945 */ /* 0x000fe20003800000 */
[----:B------:R-:W-:-:S11]  /*a940*/  VIADD R2, R3, 0xffffffff ;  /* 0xffffffff03027836 */ /* 0x000fd60000000000 */
[----:B------:R-:W-:Y:S05]  /*a950*/  @P0 BRA `(.L_x_1779) ;  /* 0x00000000001c0947 */ /* 0x000fea0003800000 */
[----:B------:R-:W-:Y:S01]  /*a960*/  ISETP.NE.AND P0, PT, R7, 0x1, PT ;  /* 0x000000010700780c */ /* 0x000fe20003f05270 */
[----:B------:R-:W-:-:S12]  /*a970*/  IMAD.MOV R3, RZ, RZ, -R3 ;  /* 0x000000ffff037224 */ /* 0x000fd800078e0a03 */
[----:B------:R-:W1:Y:S02]  /*a980*/  @P0 LDC.64 R4, c[0x0][0x9e8] ;  /* 0x00027a00ff040b82 */ /* 0x000e640000000a00 */
[----:B-1----:R-:W-:-:S05]  /*a990*/  @P0 IMAD.HI.U32 R2, R3, R4, RZ ;  /* 0x0000000403020227 */ /* 0x002fca00078e00ff */
[----:B------:R-:W-:-:S04]  /*a9a0*/  @P0 SHF.R.U32.HI R3, RZ, R5, R2 ;  /* 0x00000005ff030219 */ /* 0x000fc80000011602 */
[----:B------:R-:W-:Y:S01]  /*a9b0*/  LOP3.LUT R2, RZ, R3, RZ, 0x33, !PT ;  /* 0x00000003ff027212 */ /* 0x000fe200078e33ff */
[----:B------:R-:W-:Y:S06]  /*a9c0*/  BRA `(.L_x_1780) ;  /* 0x0000000000107947 */ /* 0x000fec0003800000 */
.L_x_1779:
[----:B------:R-:W-:-:S13]  /*a9d0*/  ISETP.NE.AND P0, PT, R7, 0x1, PT ;  /* 0x000000010700780c */ /* 0x000fda0003f05270 */
[----:B------:R-:W1:Y:S02]  /*a9e0*/  @P0 LDC.64 R4, c[0x0][0x9e8] ;  /* 0x00027a00ff040b82 */ /* 0x000e640000000a00 */
[----:B-1----:R-:W-:-:S05]  /*a9f0*/  @P0 IMAD.HI.U32 R4, R2, R4, RZ ;  /* 0x0000000402040227 */ /* 0x002fca00078e00ff */
[----:B------:R-:W-:-:S07]  /*aa00*/  @P0 SHF.R.U32.HI R2, RZ, R5, R4 ;  /* 0x00000005ff020219 */ /* 0x000fce0000011604 */
.L_x_1780:
[----:B------:R-:W-:Y:S05]  /*aa10*/  BSYNC B0 ;  /* 0x0000000000007941 */ /* 0x000fea0003800000 */
.L_x_1778:
[----:B------:R-:W-:-:S05]  /*aa20*/  IMAD R3, R2, R7, R7 ;  /* 0x0000000702037224 */ /* 0x000fca00078e0207 */
[----:B------:R-:W-:-:S07]  /*aa30*/  VIMNMX R0, R0, R3, PT ;  /* 0x0000000300007248 */ /* 0x000fce0003fe0100 */
.L_x_1777:
[----:B------:R-:W1:Y:S01]  /*aa40*/  @P1 LDC R2, c[0x0][0x44c] ;  /* 0x00011300ff021b82 */ /* 0x000e620000000800 */
[----:B------:R-:W-:Y:S01]  /*aa50*/  VIADD R0, R0, 0x5f ;  /* 0x0000005f00007836 */ /* 0x000fe20000000000 */
[----:B------:R-:W-:Y:S01]  /*aa60*/  ULDC UR4, c[0x0][0x9dc] ;  /* 0x0002770000047ab9 */ /* 0x000fe20000000800 */
[----:B------:R-:W-:Y:S02]  /*aa70*/  IMAD.MOV.U32 R5, RZ, RZ, R177 ;  /* 0x000000ffff057224 */ /* 0x000fe400078e00b1 */
[----:B------:R-:W-:-:S03]  /*aa80*/  IMAD.HI R0, R0, 0x2aaaaaab, RZ ;  /* 0x2aaaaaab00007827 */ /* 0x000fc600078e02ff */
[----:B------:R-:W3:Y:S02]  /*aa90*/  @P1 LDC R9, c[0x0][0x450] ;  /* 0x00011400ff091b82 */ /* 0x000ee40000000800 */
[----:B------:R-:W-:Y:S01]  /*aaa0*/  SHF.R.U32.HI R3, RZ, 0x1f, R0 ;  /* 0x0000001fff037819 */ /* 0x000fe20000011600 */
[----:B-1----:R-:W-:-:S05]  /*aab0*/  @P1 IMAD.HI.U32 R2, R177, R2, RZ ;  /* 0x00000002b1021227 */ /* 0x002fca00078e00ff */
[----:B---3--:R-:W-:Y:S02]  /*aac0*/  @P1 SHF.R.U32.HI R5, RZ, R9, R2 ;  /* 0x00000009ff051219 */ /* 0x008fe40000011602 */
[----:B------:R-:W-:Y:S02]  /*aad0*/  LEA.HI.SX32 R2, R0, R3, 0x1c ;  /* 0x0000000300027211 */ /* 0x000fe400078fe2ff */
[----:B------:R-:W-:Y:S02]  /*aae0*/  IADD3 R0, R148, R5, RZ ;  /* 0x0000000594007210 */ /* 0x000fe40007ffe0ff */
[----:B------:R-:W-:-:S03]  /*aaf0*/  VIMNMX R2, R149, R2, PT ;  /* 0x0000000295027248 */ /* 0x000fc60003fe0100 */
[----:B------:R-:W-:Y:S01]  /*ab00*/  VIADD R3, R0, -UR4 ;  /* 0x8000000400037c36 */ /* 0x000fe20008000000 */
[----:B------:R-:W-:Y:S06]  /*ab10*/  @!P2 BRA `(.L_x_1781) ;  /* 0x000000000044a947 */ /* 0x000fec0003800000 */
[----:B------:R-:W-:Y:S01]  /*ab20*/  ISETP.GT.AND P0, PT, R0, -0x1, PT ;  /* 0xffffffff0000780c */ /* 0x000fe20003f04270 */
[----:B------:R-:W-:-:S12]  /*ab30*/  BSSY B0, `(.L_x_1782) ;  /* 0x000000d000007945 */ /* 0x000fd80003800000 */
        /* <DEDUP_REMOVED lines=8> */
.L_x_1783:
[----:B------:R-:W-:-:S13]  /*abc0*/  ISETP.NE.AND P0, PT, R7, 0x1, PT ;  /* 0x000000010700780c */ /* 0x000fda0003f05270 */
[----:B------:R-:W1:Y:S02]  /*abd0*/  @P0 LDC.64 R4, c[0x0][0x9e8] ;  /* 0x00027a00ff040b82 */ /* 0x000e640000000a00 */
[----:B-1----:R-:W-:-:S05]  /*abe0*/  @P0 IMAD.HI.U32 R4, R0, R4, RZ ;  /* 0x0000000400040227 */ /* 0x002fca00078e00ff */
[----:B------:R-:W-:-:S07]  /*abf0*/  @P0 SHF.R.U32.HI R0, RZ, R5, R4 ;  /* 0x00000005ff000219 */ /* 0x000fce0000011604 */
.L_x_1784:
[----:B------:R-:W-:Y:S05]  /*ac00*/  BSYNC B0 ;  /* 0x0000000000007941 */ /* 0x000fea0003800000 */
.L_x_1782:
[----:B------:R-:W-:-:S05]  /*ac10*/  IMAD R0, R0, R7, RZ ;  /* 0x0000000700007224 */ /* 0x000fca00078e02ff */
[----:B------:R-:W-:-:S07]  /*ac20*/  VIMNMX R3, R3, R0, !PT ;  /* 0x0000000003037248 */ /* 0x000fce0007fe0100 */
.L_x_1781:
        /* <DEDUP_REMOVED lines=9> */
[----:B------:R-:W-:Y:S01]  /*acc0*/  LEA.HI.SX32 R179, R3, R0, 0x1c ;  /* 0x0000000003b37211 */ /* 0x000fe200078fe2ff */
[----:B------:R-:W-:Y:S01]  /*acd0*/  IMAD.MOV.U32 R0, RZ, RZ, RZ ;  /* 0x000000ffff007224 */ /* 0x000fe200078e00ff */
[----:B0-----:R-:W-:Y:S02]  /*ace0*/  CS2R R38, SRZ ;  /* 0x0000000000267805 */ /* 0x001fe4000001ff00 */
[----:B------:R-:W-:Y:S02]  /*acf0*/  CS2R R76, SRZ ;  /* 0x00000000004c7805 */ /* 0x000fe4000001ff00 */
[----:B------:R-:W-:-:S02]  /*ad00*/  VIMNMX R179, RZ, R179, !PT ;  /* 0x000000b3ffb37248 */ /* 0x000fc40007fe0100 */
[----:B--2---:R-:W-:Y:S02]  /*ad10*/  CS2R R36, SRZ ;  /* 0x0000000000247805 */ /* 0x004fe4000001ff00 */
[----:B------:R-:W-:Y:S02]  /*ad20*/  CS2R R72, SRZ ;  /* 0x0000000000487805 */ /* 0x000fe4000001ff00 */
[----:B------:R-:W-:Y:S02]  /*ad30*/  CS2R R46, SRZ ;  /* 0x00000000002e7805 */ /* 0x000fe4000001ff00 */
[----:B------:R-:W-:Y:S02]  /*ad40*/  ISETP.GT.AND P1, PT, R2, R179, PT ;  /* 0x000000b30200720c */ /* 0x000fe40003f24270 */
        /* <DEDUP_REMOVED lines=19> */
[----:B------:R-:W-:Y:S01]  /*ae80*/  IMAD.MOV.U32 R28, RZ, RZ, RZ ;  /* 0x000000ffff1c7224 */ /* 0x000fe200078e00ff */
[----:B------:R-:W-:Y:S01]  /*ae90*/  CS2R R6, SRZ ;  /* 0x0000000000067805 */ /* 0x000fe2000001ff00 */
[----:B------:R-:W-:Y:S01]  /*aea0*/  IMAD.MOV.U32 R32, RZ, RZ, RZ ;  /* 0x000000ffff207224 */ /* 0x000fe200078e00ff */
[----:B------:R-:W-:Y:S01]  /*aeb0*/  MOV R99, RZ ;  /* 0x000000ff00637202 */ /* 0x000fe20000000f00 */
[----:B------:R-:W-:Y:S06]  /*aec0*/  @!P1 BRA `(.L_x_1785) ;  /* 0x0000014800689947 */ /* 0x000fec0003800000 */
[----:B------:R-:W2:Y:S04]  /*aed0*/  LDL R4, [R1+0x40] ;  /* 0x0000400001047983 */ /* 0x000ea80000100800 */
[----:B------:R-:W0:Y:S02]  /*aee0*/  SHFL.IDX PT, R0, R222, RZ, 0x1f ;  /* 0x00001fffde007589 */ /* 0x000e2400000e0000 */
[----:B0-----:R-:W-:-:S04]  /*aef0*/  LEA.HI R3, R0, R0, RZ, 0x1 ;  /* 0x0000000000037211 */ /* 0x001fc800078f08ff */
[----:B------:R-:W-:-:S05]  /*af00*/  LOP3.LUT R3, R3, 0x1e, RZ, 0xc0, !PT ;  /* 0x0000001e03037812 */ /* 0x000fca00078ec0ff */
[----:B------:R-:W-:Y:S01]  /*af10*/  IMAD.IADD R3, R0, 0x1, -R3 ;  /* 0x0000000100037824 */ /* 0x000fe200078e0a03 */
[----:B--2---:R-:W-:-:S13]  /*af20*/  R2UR UR4, R4 ;  /* 0x00000000040472ca */ /* 0x004fda00000e0000 */
[----:B------:R-:W-:Y:S02]  /*af30*/  ULOP3.LUT UP0, URZ, UR4, 0x1bf, URZ, 0xc0, !UPT ;  /* 0x000001bf043f7892 */ /* 0x000fe4000f80c03f */
[----:B------:R-:W-:-:S04]  /*af40*/  LEA R3, R3, UR4, 0xd ;  /* 0x0000000403037c11 */ /* 0x000fc8000f8e68ff */
[----:B------:R-:W-:Y:S02]  /*af50*/  SHF.R.U32.HI R3, RZ, 0x4, R3 ;  /* 0x00000004ff037819 */ /* 0x000fe40000011603 */
[----:B------:R-:W-:Y:S02]  /*af60*/  PLOP3.LUT P0, PT, PT, PT, UP0, 0x80, 0x0 ;  /* 0x000000000000781c */ /* 0x000fe40003f0f008 */
[----:B------:R-:W-:-:S11]  /*af70*/  LOP3.LUT R68, R3, 0x3fff, RZ, 0xc0, !PT ;  /* 0x00003fff03447812 */ /* 0x000fd600078ec0ff */
        /* <DEDUP_REMOVED lines=11> */
[----:B------:R-:W-:Y:S01]  /*b030*/  MOV R13, RZ ;  /* 0x000000ff000d7202 */ /* 0x000fe20000000f00 */
[----:B------:R-:W-:-:S02]  /*b040*/  IMAD.U32 R11, RZ, RZ, UR7 ;  /* 0x00000007ff0b7e24 */ /* 0x000fc4000f8e00ff */
[----:B------:R-:W-:Y:S02]  /*b050*/  IMAD.MOV.U32 R8, RZ, RZ, 0x70 ;  /* 0x00000070ff087424 */ /* 0x000fe400078e00ff */
[----:B0-----:R-:W-:-:S07]  /*b060*/  IMAD.MOV.U32 R12, RZ, RZ, 0x1 ;  /* 0x00000001ff0c7424 */ /* 0x001fce00078e00ff */
[----:B------:R-:W-:-:S07]  /*b070*/  LEPC R20, `(.L_x_1786) ;  /* 0x000000001014794e */ /* 0x000fce0000000000 */
[----:B-1---5:R-:W-:Y:S05]  /*b080*/  CALL.ABS.NOINC R14 ;  /* 0x000000000e007343 */ /* 0x022fea0003c00000 */
.L_x_1786:
[----:B------:R-:W-:Y:S02]  /*b090*/  ULDC UR4, c[0x0][0x3f4] ;  /* 0x0000fd0000047ab9 */ /* 0x000fe40000000800 */
[----:B------:R-:W-:-:S13]  /*b0a0*/  ISETP.LT.AND P0, PT, RZ, UR4, PT ;  /* 0x00000004ff007c0c */ /* 0x000fda000bf01270 */
[----:B------:R-:W-:Y:S05]  /*b0b0*/  @P0 BRA `(.L_x_1787) ;  /* 0x00000000003c0947 */ /* 0x000fea0003800000 */
[----:B------:R-:W-:-:S04]  /*b0c0*/  LEA.HI R0, R187, R187, RZ, 0x1 ;  /* 0x000000bbbb007211 */ /* 0x000fc800078f08ff */
[----:B------:R-:W-:-:S05]  /*b0d0*/  LOP3.LUT R0, R0, 0xfffffffe, RZ, 0xc0, !PT ;  /* 0xfffffffe00007812 */ /* 0x000fca00078ec0ff */
[----:B------:R-:W-:-:S05]  /*b0e0*/  IMAD.IADD R0, R187, 0x1, -R0 ;  /* 0x00000001bb007824 */ /* 0x000fca00078e0a00 */
[----:B------:R-:W-:-:S04]  /*b0f0*/  SHF.L.U32 R3, R0, 0x1f, RZ ;  /* 0x0000001f00037819 */ /* 0x000fc800000006ff */
[----:B------:R0:W1:Y:S03]  /*b100*/  SYNCS.PHASECHK.TRANS64.TRYWAIT P0, [R16+URZ+0x2a800], R3 ;  /* 0x02a80003100075a7 */ /* 0x000066000800017f */
[----:B-1----:R-:W-:Y:S05]  /*b110*/  @!P0 NANOSLEEP.SYNCS 0x989680 ;  /* 0x009896800000895d */ /* 0x002fea0003900000 */
[----:B------:R-:W1:Y:S01]  /*b120*/  @!P0 SYNCS.PHASECHK.TRANS64 P0, [R16+URZ+0x2a800], R3 ;  /* 0x02a80003100085a7 */ /* 0x000e62000800007f */
[----:B------:R-:W-:Y:S04]  /*b130*/  BSSY B0, `(.L_x_1788) ;  /* 0x0000006000007945 */ /* 0x000fe80003800000 */
[----:B-1----:R-:W-:Y:S05]  /*b140*/  @P0 BRA `(.L_x_1789) ;  /* 0x0000000000100947 */ /* 0x002fea0003800000 */
.L_x_1790:
[----:B-1----:R1:W2:Y:S02]  /*b150*/  SYNCS.PHASECHK.TRANS64.TRYWAIT P0, [R16+URZ+0x2a800], R3 ;  /* 0x02a80003100075a7 */ /* 0x0022a4000800017f */
[----:B--2---:R-:W-:Y:S05]  /*b160*/  @!P0 NANOSLEEP.SYNCS 0x989680 ;  /* 0x009896800000895d */ /* 0x004fea0003900000 */
[----:B------:R-:W2:Y:S02]  /*b170*/  @!P0 SYNCS.PHASECHK.TRANS64 P0, [R16+URZ+0x2a800], R3 ;  /* 0x02a80003100085a7 */ /* 0x000ea4000800007f */
[----:B--2---:R-:W-:Y:S05]  /*b180*/  @!P0 BRA `(.L_x_1790) ;  /* 0xfffffffc00f08947 */ /* 0x004fea000383ffff */
.L_x_1789:
[----:B------:R-:W-:Y:S05]  /*b190*/  BSYNC B0 ;  /* 0x0000000000007941 */ /* 0x000fea0003800000 */
.L_x_1788:
[----:B------:R-:W-:Y:S05]  /*b1a0*/  BRA `(.L_x_1791) ;  /* 0x0000006c00147947 */ /* 0x000fea0003800000 */
.L_x_1787:
[----:B------:R-:W2:Y:S01]  /*b1b0*/  LDL R0, [R1+0x40] ;  /* 0x0000400001007983 */ /* 0x000ea20000100800 */
[----:B------:R-:W-:Y:S02]  /*b1c0*/  ULDC.64 UR6, c[0x0][0x408] ;  /* 0x0001020000067ab9 */ /* 0x000fe40000000a00 */
[----:B-----5:R-:W-:Y:S01]  /*b1d0*/  IMAD.WIDE.U32 R26, R143, UR6, RZ ;  /* 0x000000068f1a7c25 */ /* 0x020fe2000f8e00ff */
[----:B--2---:R-:W-:Y:S02]  /*b1e0*/  R2UR UR4, R0 ;  /* 0x00000000000472ca */ /* 0x004fe400000e0000 */
[----:B------:R-:W-:-:S11]  /*b1f0*/  SHF.R.S32.HI R0, RZ, 0x1f, R143 ;  /* 0x0000001fff007819 */ /* 0x000fd6000001148f */
[----:B------:R-:W-:-:S03]  /*b200*/  ULOP3.LUT UP0, URZ, UR4, 0x3ff, URZ, 0xc0, !UPT ;  /* 0x000003ff043f7892 */ /* 0x000fc6000f80c03f */
[----:B------:R-:W-:Y:S02]  /*b210*/  ULDC.64 UR4, c[0x0][0x3f8] ;  /* 0x0000fe0000047ab9 */ /* 0x000fe40000000a00 */
[C---:B------:R-:W-:Y:S01]  /*b220*/  IMAD R4, R0.reuse, UR4, RZ ;  /* 0x0000000400047c24 */ /* 0x040fe2000f8e02ff */
[----:B------:R-:W-:Y:S01]  /*b230*/  PLOP3.LUT P0, PT, PT, PT, UP0, 0x80, 0x0 ;  /* 0x000000000000781c */ /* 0x000fe20003f0f008 */
[----:B------:R-:W-:Y:S02]  /*b240*/  IMAD R0, R0, UR6, RZ ;  /* 0x0000000600007c24 */ /* 0x000fe4000f8e02ff */
[----:B------:R-:W-:-:S04]  /*b250*/  IMAD.WIDE.U32 R24, R143, UR4, RZ ;  /* 0x000000048f187c25 */ /* 0x000fc8000f8e00ff */
[C---:B------:R-:W-:Y:S02]  /*b260*/  IMAD R29, R143.reuse, UR5, R4 ;  /* 0x000000058f1d7c24 */ /* 0x040fe4000f8e0204 */
[----:B------:R-:W-:Y:S02]  /*b270*/  IMAD R31, R143, UR7, R0 ;  /* 0x000000078f1f7c24 */ /* 0x000fe4000f8e0200 */
[----:B------:R-:W-:Y:S02]  /*b280*/  IMAD.IADD R29, R29, 0x1, R25 ;  /* 0x000000011d1d7824 */ /* 0x000fe400078e0219 */
[----:B------:R-:W-:Y:S01]  /*b290*/  IMAD.IADD R31, R31, 0x1, R27 ;  /* 0x000000011f1f7824 */ /* 0x000fe200078e021b */
[----:B------:R-:W-:Y:S06]  /*b2a0*/  @!P0 BRA `(.L_x_1792) ;  /* 0x0000000000408947 */ /* 0x000fec0003800000 */
        /* <DEDUP_REMOVED lines=16> */
.L_x_1792:
[----:B------:R-:W-:Y:S01]  /*b3b0*/  ULDC.U8 UR4, c[0x0][0x410] ;  /* 0x0001040000047ab9 */ /* 0x000fe20000000000 */
[----:B------:R-:W-:Y:S01]  /*b3c0*/  BSSY B0, `(.L_x_1793) ;  /* 0x000069b000007945 */ /* 0x000fe20003800000 */
[----:B------:R-:W-:Y:S01]  /*b3d0*/  ISETP.NE.AND P0, PT, RZ, UR4, PT ;  /* 0x00000004ff007c0c */ /* 0x000fe2000bf05270 */
[----:B------:R-:W-:-:S12]  /*b3e0*/  IMAD.IADD R10, R162, 0x1, R177 ;  /* 0x00000001a20a7824 */ /* 0x000fd800078e02b1 */
[----:B------:R-:W-:Y:S05]  /*b3f0*/  @!P0 BRA `(.L_x_1794) ;  /* 0x00000034006c8947 */ /* 0x000fea0003800000 */
[----:B------:R-:W0:Y:S01]  /*b400*/  LDC R20, c[0x0][0x448] ;  /* 0x00011200ff147b82 */ /* 0x000e220000000800 */
[----:B------:R-:W-:Y:S01]  /*b410*/  IMAD R3, R189, 0x40, R10 ;  /* 0x00000040bd037824 */ /* 0x000fe200078e020a */
[----:B------:R-:W-:Y:S01]  /*b420*/  ULDC.64 UR4, c[0x0][0x3f8] ;  /* 0x0000fe0000047ab9 */ /* 0x000fe20000000a00 */
[----:B------:R-:W-:Y:S01]  /*b430*/  MOV R8, R24 ;  /* 0x0000001800087202 */ /* 0x000fe20000000f00 */
[----:B------:R-:W-:Y:S01]  /*b440*/  ULDC.64 UR6, c[0x0][0x408] ;  /* 0x0001020000067ab9 */ /* 0x000fe20000000a00 */
[----:B------:R-:W-:Y:S02]  /*b450*/  IMAD.MOV.U32 R9, RZ, RZ, R29 ;  /* 0x000000ffff097224 */ /* 0x000fe400078e001d */
[----:B------:R-:W-:Y:S02]  /*b460*/  IMAD.MOV.U32 R12, RZ, RZ, R26 ;  /* 0x000000ffff0c7224 */ /* 0x000fe400078e001a */
[----:B------:R-:W-:Y:S01]  /*b470*/  IMAD.MOV.U32 R13, RZ, RZ, R31 ;  /* 0x000000ffff0d7224 */ /* 0x000fe200078e001f */
[----:B0-----:R-:W-:-:S13]  /*b480*/  ISETP.NE.AND P0, PT, R20, 0x1, PT ;  /* 0x000000011400780c */ /* 0x001fda0003f05270 */
[----:B------:R-:W0:Y:S08]  /*b490*/  @P0 LDC R0, c[0x0][0x44c] ;  /* 0x00011300ff000b82 */ /* 0x000e300000000800 */
[----:B------:R-:W1:Y:S01]  /*b4a0*/  @P0 LDC R5, c[0x0][0x450] ;  /* 0x00011400ff050b82 */ /* 0x000e620000000800 */
[----:B0-----:R-:W-:-:S05]  /*b4b0*/  @P0 IMAD.HI.U32 R0, R3, R0, RZ ;  /* 0x0000000003000227 */ /* 0x001fca00078e00ff */
[----:B-1----:R-:W-:-:S04]  /*b4c0*/  @P0 SHF.R.U32.HI R3, RZ, R5, R0 ;  /* 0x00000005ff030219 */ /* 0x002fc80000011600 */
[----:B------:R-:W-:Y:S01]  /*b4d0*/  SHF.R.S32.HI R0, RZ, 0x1f, R3 ;  /* 0x0000001fff007819 */ /* 0x000fe20000011403 */
[----:B------:R-:W-:-:S04]  /*b4e0*/  IMAD.WIDE.U32 R8, R3, UR4, R8 ;  /* 0x0000000403087c25 */ /* 0x000fc8000f8e0008 */
[C---:B------:R-:W-:Y:S02]  /*b4f0*/  IMAD R4, R0.reuse, UR4, RZ ;  /* 0x0000000400047c24 */ /* 0x040fe4000f8e02ff */
[----:B------:R-:W-:Y:S02]  /*b500*/  IMAD R0, R0, UR6, RZ ;  /* 0x0000000600007c24 */ /* 0x000fe4000f8e02ff */
[C---:B------:R-:W-:Y:S01]  /*b510*/  IMAD R7, R3.reuse, UR5, R4 ;  /* 0x0000000503077c24 */ /* 0x040fe2000f8e0204 */
[----:B------:R-:W-:Y:S01]  /*b520*/  ULDC.64 UR4, c[0x0][0x3e8] ;  /* 0x0000fa0000047ab9 */ /* 0x000fe20000000a00 */
[C---:B------:R-:W-:Y:S01]  /*b530*/  IMAD.WIDE.U32 R12, R3.reuse, UR6, R12 ;  /* 0x00000006030c7c25 */ /* 0x040fe2000f8e000c */
[----:B------:R-:W-:Y:S01]  /*b540*/  LEA R6, P0, R8, UR4, 0x1 ;  /* 0x0000000408067c11 */ /* 0x000fe2000f8008ff */
[----:B------:R-:W-:Y:S02]  /*b550*/  UMOV UR4, 0xffffffff ;  /* 0xffffffff00047882 */ /* 0x000fe40000000000 */
[----:B------:R-:W-:Y:S01]  /*b560*/  IMAD R3, R3, UR7, R0 ;  /* 0x0000000703037c24 */ /* 0x000fe2000f8e0200 */
[----:B------:R-:W-:Y:S01]  /*b570*/  ULDC.64 UR6, c[0x0][0x400] ;  /* 0x0001000000067ab9 */ /* 0x000fe20000000a00 */
[----:B------:R-:W-:Y:S01]  /*b580*/  IMAD.IADD R7, R9, 0x1, R7 ;  /* 0x0000000109077824 */ /* 0x000fe200078e0207 */
[----:B------:R-:W-:-:S02]  /*b590*/  LEA R4, P1, R12, UR6, 0x1 ;  /* 0x000000060c047c11 */ /* 0x000fc4000f8208ff */
[----:B------:R-:W-:Y:S02]  /*b5a0*/  IADD3 R3, R13, R3, RZ ;  /* 0x000000030d037210 */ /* 0x000fe40007ffe0ff */
[----:B------:R-:W-:Y:S02]  /*b5b0*/  LEA.HI.X R7, R8, UR5, R7, 0x1, P0 ;  /* 0x0000000508077c11 */ /* 0x000fe400080f0c07 */
[----:B------:R-:W-:Y:S01]  /*b5c0*/  LEA.HI.X R8, R12, UR7, R3, 0x1, P1 ;  /* 0x000000070c087c11 */ /* 0x000fe200088f0c03 */
[----:B------:R-:W-:Y:S06]  /*b5d0*/  BRA.DIV UR4, `(.L_x_1795) ;  /* 0x000001ea04247947 */ /* 0x000fec000b800000 */
[----:B------:R0:W1:Y:S04]  /*b5e0*/  SHFL.IDX PT, R3, R7, RZ, 0x1c1f ;  /* 0x001c1fff07037589 */ /* 0x00006800000e0000 */
[----:B------:R0:W2:Y:S04]  /*b5f0*/  SHFL.IDX PT, R0, R6, RZ, 0x1c1f ;  /* 0x001c1fff06007589 */ /* 0x0000a800000e0000 */
[----:B------:R0:W3:Y:S04]  /*b600*/  SHFL.IDX PT, R5, R8, RZ, 0x1c1f ;  /* 0x001c1fff08057589 */ /* 0x0000e800000e0000 */
[----:B------:R0:W4:Y:S02]  /*b610*/  SHFL.IDX PT, R14, R4, RZ, 0x1c1f ;  /* 0x001c1fff040e7589 */ /* 0x00012400000e0000 */
.L_x_2134:
[----:B------:R-:W-:Y:S01]  /*b620*/  IMAD R63, R163, R20, RZ ;  /* 0x00000014a33f7224 */ /* 0x000fe200078e02ff */
[----:B------:R-:W-:Y:S01]  /*b630*/  BSSY B1, `(.L_x_1796) ;  /* 0x0000052000017945 */ /* 0x000fe20003800000 */
[----:B------:R-:W-:Y:S02]  /*b640*/  CS2R R58, SRZ ;  /* 0x00000000003a7805 */ /* 0x000fe4000001ff00 */
[----:B------:R-:W-:Y:S02]  /*b650*/  CS2R R56, SRZ ;  /* 0x0000000000387805 */ /* 0x000fe4000001ff00 */
[----:B------:R-:W-:Y:S02]  /*b660*/  CS2R R50, SRZ ;  /* 0x0000000000327805 */ /* 0x000fe4000001ff00 */
[----:B------:R-:W-:Y:S02]  /*b670*/  ISETP.GE.AND P0, PT, R10, R63, PT ;  /* 0x0000003f0a00720c */ /* 0x000fe40003f06270 */
        /* <DEDUP_REMOVED lines=10> */
[----:B------:R-:W-:Y:S01]  /*b720*/  ULDC UR4, c[0x0][0x3f4] ;  /* 0x0000fd0000047ab9 */ /* 0x000fe20000000800 */
[----:B------:R-:W-:Y:S02]  /*b730*/  CS2R R60, SRZ ;  /* 0x00000000003c7805 */ /* 0x000fe4000001ff00 */
[----:B------:R-:W-:Y:S02]  /*b740*/  ISETP.GE.AND P3, PT, R171, UR4, PT ;  /* 0x00000004ab007c0c */ /* 0x000fe4000bf66270 */
[----:B------:R-:W-:Y:S02]  /*b750*/  CS2R R58, SRZ ;  /* 0x00000000003a7805 */ /* 0x000fe4000001ff00 */
[----:B------:R-:W-:Y:S01]  /*b760*/  ISETP.GE.AND P2, PT, R169, UR4, PT ;  /* 0x00000004a9007c0c */ /* 0x000fe2000bf46270 */
[----:B------:R-:W-:Y:S01]  /*b770*/  ULDC.64 UR6, c[0x0][0x208] ;  /* 0x0000820000067ab9 */ /* 0x000fe20000000a00 */
[----:B------:R-:W-:Y:S02]  /*b780*/  ISETP.GE.AND P1, PT, R170, UR4, PT ;  /* 0x00000004aa007c0c */ /* 0x000fe4000bf26270 */
[----:B------:R-:W-:-:S02]  /*b790*/  ISETP.GE.AND P0, PT, R168, UR4, PT ;  /* 0x00000004a8007c0c */ /* 0x000fc4000bf06270 */
[----:B------:R-:W-:-:S03]  /*b7a0*/  ISETP.GE.AND P4, PT, R160, UR4, PT ;  /* 0x00000004a0007c0c */ /* 0x000fc6000bf86270 */
[C---:B------:R-:W-:Y:S01]  /*b7b0*/  @!P3 IMAD.SHL.U32 R27, R171.reuse, 0x2, RZ ;  /* 0x00000002ab1bb824 */ /* 0x040fe200078e00ff */
[----:B------:R-:W-:-:S03]  /*b7c0*/  @!P3 SHF.L.U64.HI R20, R171, 0x1, R197 ;  /* 0x00000001ab14b819 */ /* 0x000fc600000102c5 */
[C---:B------:R-:W-:Y:S01]  /*b7d0*/  @!P2 IMAD.SHL.U32 R31, R169.reuse, 0x2, RZ ;  /* 0x00000002a91fa824 */ /* 0x040fe200078e00ff */
[----:B------:R-:W-:Y:S01]  /*b7e0*/  @!P2 SHF.L.U64.HI R12, R169, 0x1, R196 ;  /* 0x00000001a90ca819 */ /* 0x000fe200000102c4 */
[----:B------:R-:W-:Y:S01]  /*b7f0*/  @!P1 IMAD.SHL.U32 R39, R170, 0x2, RZ ;  /* 0x00000002aa279824 */ /* 0x000fe200078e00ff */
[-C--:B--2---:R-:W-:Y:S01]  /*b800*/  @!P3 IADD3 R24, P6, R0, R27.reuse, RZ ;  /* 0x0000001b0018b210 */ /* 0x084fe20007fde0ff */
[----:B------:R-:W-:Y:S01]  /*b810*/  @!P0 IMAD.SHL.U32 R65, R168, 0x2, RZ ;  /* 0x00000002a8418824 */ /* 0x000fe200078e00ff */
[----:B----4-:R-:W-:Y:S01]  /*b820*/  @!P3 IADD3 R26, P5, R14, R27, RZ ;  /* 0x0000001b0e1ab210 */ /* 0x010fe20007fbe0ff */
[----:B-1----:R-:W-:Y:S01]  /*b830*/  @!P4 IMAD.MOV.U32 R13, RZ, RZ, R3 ;  /* 0x000000ffff0dc224 */ /* 0x002fe200078e0003 */
[----:B------:R-:W-:Y:S01]  /*b840*/  @!P0 SHF.L.U64.HI R34, R168, 0x1, R194 ;  /* 0x00000001a8228819 */ /* 0x000fe200000102c2 */
[----:B------:R-:W-:Y:S01]  /*b850*/  @!P3 IMAD.X R25, R3, 0x1, R20, P6 ;  /* 0x000000010319b824 */ /* 0x000fe200030e0614 */
[----:B------:R-:W-:Y:S01]  /*b860*/  @!P2 IADD3 R28, P6, R0, R31, RZ ;  /* 0x0000001f001ca210 */ /* 0x000fe20007fde0ff */
[----:B---3--:R-:W-:Y:S01]  /*b870*/  @!P4 IMAD.MOV.U32 R15, RZ, RZ, R5 ;  /* 0x000000ffff0fc224 */ /* 0x008fe200078e0005 */
[----:B------:R-:W-:-:S02]  /*b880*/  @!P3 IADD3.X R27, R5, R20, RZ, P5, !PT ;  /* 0x00000014051bb210 */ /* 0x000fc40002ffe4ff */
[----:B------:R-:W-:Y:S01]  /*b890*/  @!P1 SHF.L.U64.HI R20, R170, 0x1, R195 ;  /* 0x00000001aa149819 */ /* 0x000fe200000102c3 */
[----:B------:R-:W-:Y:S01]  /*b8a0*/  @!P2 IMAD.X R29, R3, 0x1, R12, P6 ;  /* 0x00000001031da824 */ /* 0x000fe200030e060c */
[----:B------:R-:W-:Y:S02]  /*b8b0*/  @!P1 IADD3 R36, P6, R0, R39, RZ ;  /* 0x0000002700249210 */ /* 0x000fe40007fde0ff */
[----:B------:R-:W-:-:S03]  /*b8c0*/  @!P2 IADD3 R30, P5, R14, R31, RZ ;  /* 0x0000001f0e1ea210 */ /* 0x000fc60007fbe0ff */
[----:B------:R-:W-:Y:S01]  /*b8d0*/  @!P1 IMAD.X R37, R3, 0x1, R20, P6 ;  /* 0x0000000103259824 */ /* 0x000fe200030e0614 */
[----:B------:R-:W-:Y:S01]  /*b8e0*/  @!P1 IADD3 R38, P6, R14, R39, RZ ;  /* 0x000000270e269210 */ /* 0x000fe20007fde0ff */
[C---:B------:R-:W-:Y:S01]  /*b8f0*/  @!P2 IMAD.X R31, R5.reuse, 0x1, R12, P5 ;  /* 0x00000001051fa824 */ /* 0x040fe200028e060c */
[----:B------:R-:W-:Y:S02]  /*b900*/  ISETP.GE.AND P5, PT, R172, UR4, PT ;  /* 0x00000004ac007c0c */ /* 0x000fe4000bfa6270 */
[----:B------:R-:W-:Y:S01]  /*b910*/  @!P4 MOV R12, R0 ;  /* 0x00000000000cc202 */ /* 0x000fe20000000f00 */
[----:B------:R-:W-:Y:S01]  /*b920*/  @!P1 IMAD.X R39, R5, 0x1, R20, P6 ;  /* 0x0000000105279824 */ /* 0x000fe200030e0614 */
[----:B------:R-:W-:Y:S01]  /*b930*/  @!P0 IADD3 R44, P6, R0, R65, RZ ;  /* 0x00000041002c8210 */ /* 0x000fe20007fde0ff */
[----:B------:R-:W-:-:S04]  /*b940*/  @!P4 IMAD.WIDE R20, R160, 0x2, R14 ;  /* 0x00000002a014c825 */ /* 0x000fc800078e020e */
[----:B------:R-:W-:Y:S01]  /*b950*/  @!P0 IMAD.X R45, R3, 0x1, R34, P6 ;  /* 0x00000001032d8824 */ /* 0x000fe200030e0622 */
[----:B------:R-:W-:Y:S01]  /*b960*/  @!P0 IADD3 R64, P6, R14, R65, RZ ;  /* 0x000000410e408210 */ /* 0x000fe20007fde0ff */
[----:B------:R-:W-:Y:S01]  /*b970*/  @!P4 IMAD.WIDE R12, R160, 0x2, R12 ;  /* 0x00000002a00cc825 */ /* 0x000fe200078e020c */
[----:B------:R1:W5:Y:S01]  /*b980*/  @!P4 LD.E.64 R58, desc[UR6][R20.64] ;  /* 0x00000006143ac980 */ /* 0x000362000c101b00 */
[C---:B------:R-:W-:Y:S02]  /*b990*/  @!P5 SHF.L.U32 R15, R172.reuse, 0x1, RZ ;  /* 0x00000001ac0fd819 */ /* 0x040fe400000006ff */
[----:B------:R-:W-:Y:S01]  /*b9a0*/  @!P0 IMAD.X R65, R5, 0x1, R34, P6 ;  /* 0x0000000105418824 */ /* 0x000fe200030e0622 */
[----:B------:R1:W5:Y:S01]  /*b9b0*/  @!P4 LD.E.64 R60, desc[UR6][R12.64] ;  /* 0x000000060c3cc980 */ /* 0x000362000c101b00 */
[----:B------:R-:W-:Y:S02]  /*b9c0*/  @!P5 SHF.L.U64.HI R32, R172, 0x1, R193 ;  /* 0x00000001ac20d819 */ /* 0x000fe400000102c1 */
[----:B------:R-:W-:-:S02]  /*b9d0*/  @!P5 IADD3 R66, P4, R0, R15, RZ ;  /* 0x0000000f0042d210 */ /* 0x000fc40007f9e0ff */
[----:B------:R-:W-:Y:S02]  /*b9e0*/  @!P5 IADD3 R14, P6, R14, R15, RZ ;  /* 0x0000000f0e0ed210 */ /* 0x000fe40007fde0ff */
[----:B------:R-:W-:Y:S02]  /*b9f0*/  CS2R R54, SRZ ;  /* 0x0000000000367805 */ /* 0x000fe4000001ff00 */
[----:B------:R-:W-:Y:S01]  /*ba00*/  CS2R R56, SRZ ;  /* 0x0000000000387805 */ /* 0x000fe2000001ff00 */
[--C-:B------:R-:W-:Y:S01]  /*ba10*/  @!P5 IMAD.X R67, R3, 0x1, R32.reuse, P4 ;  /* 0x000000010343d824 */ /* 0x100fe200020e0620 */
[----:B------:R-:W-:Y:S01]  /*ba20*/  CS2R R52, SRZ ;  /* 0x0000000000347805 */ /* 0x000fe2000001ff00 */
[----:B------:R-:W-:Y:S01]  /*ba30*/  @!P5 IMAD.X R15, R5, 0x1, R32, P6 ;  /* 0x00000001050fd824 */ /* 0x000fe200030e0620 */
[----:B------:R-:W-:Y:S02]  /*ba40*/  CS2R R50, SRZ ;  /* 0x0000000000327805 */ /* 0x000fe4000001ff00 */
[----:B------:R-:W-:-:S02]  /*ba50*/  CS2R R48, SRZ ;  /* 0x0000000000307805 */ /* 0x000fc4000001ff00 */
[----:B------:R-:W-:Y:S02]  /*ba60*/  CS2R R46, SRZ ;  /* 0x00000000002e7805 */ /* 0x000fe4000001ff00 */
[----:B------:R-:W-:Y:S02]  /*ba70*/  CS2R R42, SRZ ;  /* 0x00000000002a7805 */ /* 0x000fe4000001ff00 */
[----:B------:R-:W-:Y:S02]  /*ba80*/  CS2R R40, SRZ ;  /* 0x0000000000287805 */ /* 0x000fe4000001ff00 */
[----:B------:R-:W-:Y:S02]  /*ba90*/  CS2R R32, SRZ ;  /* 0x0000000000207805 */ /* 0x000fe4000001ff00 */
[----:B------:R-:W-:Y:S01]  /*baa0*/  CS2R R34, SRZ ;  /* 0x0000000000227805 */ /* 0x000fe2000001ff00 */
[----:B------:R1:W5:Y:S04]  /*bab0*/  @!P3 LD.E.64 R54, desc[UR6][R24.64] ;  /* 0x000000061836b980 */ /* 0x000368000c101b00 */
        /* <DEDUP_REMOVED lines=8> */
[----:B------:R1:W5:Y:S02]  /*bb40*/  @!P5 LD.E.64 R34, desc[UR6][R14.64] ;  /* 0x000000060e22d980 */ /* 0x000364000c101b00 */
.L_x_1797:
[----:B------:R-:W-:Y:S05]  /*bb50*/  BSYNC B1 ;  /* 0x0000000000017941 */ /* 0x000fea0003800000 */
.L_x_1796:
[----:B--2--5:R-:W-:Y:S01]  /*bb60*/  IMAD.MOV.U32 R0, RZ, RZ, R58 ;  /* 0x000000ffff007224 */ /* 0x024fe200078e003a */
[----:B-1----:R-:W-:Y:S01]  /*bb70*/  MOV R3, R59 ;  /* 0x0000003b00037202 */ /* 0x002fe20000000f00 */
[----:B---3--:R-:W-:Y:S01]  /*bb80*/  IMAD.MOV.U32 R5, RZ, RZ, R56 ;  /* 0x000000ffff057224 */ /* 0x008fe200078e0038 */
[----:B------:R-:W-:Y:S01]  /*bb90*/  UMOV UR4, 0xffffffff ;  /* 0xffffffff00047882 */ /* 0x000fe20000000000 */
        /* <DEDUP_REMOVED lines=8> */
[----:B------:R-:W-:Y:S02]  /*bc20*/  CS2R R30, SRZ ;  /* 0x00000000001e7805 */ /* 0x000fe4000001ff00 */
[----:B------:R-:W-:Y:S01]  /*bc30*/  PRMT R83, R0, 0x5410, R3 ;  /* 0x0000541000537816 */ /* 0x000fe20000000003 */
[----:B------:R-:W-:Y:S01]  /*bc40*/  IMAD.MOV.U32 R0, RZ, RZ, R40 ;  /* 0x000000ffff007224 */ /* 0x000fe200078e0028 */
[----:B------:R-:W-:Y:S01]  /*bc50*/  PRMT R81, R5, 0x5410, R9 ;  /* 0x0000541005517816 */ /* 0x000fe20000000009 */
[----:B------:R-:W-:Y:S01]  /*bc60*/  IMAD.MOV.U32 R3, RZ, RZ, R41 ;  /* 0x000000ffff037224 */ /* 0x000fe200078e0029 */
[----:B------:R-:W-:Y:S01]  /*bc70*/  MOV R9, R35 ;  /* 0x0000002300097202 */ /* 0x000fe20000000f00 */
[----:B------:R-:W-:-:S03]  /*bc80*/  IMAD.MOV.U32 R5, RZ, RZ, R34 ;  /* 0x000000ffff057224 */ /* 0x000fc600078e0022 */
[----:B------:R-:W-:Y:S01]  /*bc90*/  PRMT R79, R0, 0x5410, R3 ;  /* 0x00005410004f7816 */ /* 0x000fe20000000003 */
[----:B------:R-:W-:Y:S01]  /*bca0*/  IMAD.MOV.U32 R3, RZ, RZ, R61 ;  /* 0x000000ffff037224 */ /* 0x000fe200078e003d */
[----:B------:R-:W-:Y:S01]  /*bcb0*/  PRMT R78, R9, 0x5410, R5 ;  /* 0x00005410094e7816 */ /* 0x000fe20000000005 */
[----:B------:R-:W-:Y:S02]  /*bcc0*/  IMAD.MOV.U32 R5, RZ, RZ, R54 ;  /* 0x000000ffff057224 */ /* 0x000fe400078e0036 */
[----:B------:R-:W-:Y:S01]  /*bcd0*/  IMAD.MOV.U32 R9, RZ, RZ, R55 ;  /* 0x000000ffff097224 */ /* 0x000fe200078e0037 */
[----:B------:R-:W-:Y:S01]  /*bce0*/  PRMT R87, R3, 0x7610, R87 ;  /* 0x0000761003577816 */ /* 0x000fe20000000057 */
[----:B------:R-:W-:Y:S02]  /*bcf0*/  IMAD.MOV.U32 R0, RZ, RZ, R60 ;  /* 0x000000ffff007224 */ /* 0x000fe400078e003c */
[----:B------:R-:W-:Y:S01]  /*bd00*/  IMAD.MOV.U32 R3, RZ, RZ, R53 ;  /* 0x000000ffff037224 */ /* 0x000fe200078e0035 */
[----:B------:R-:W-:Y:S01]  /*bd10*/  PRMT R86, R5, 0x5410, R9 ;  /* 0x0000541005567816 */ /* 0x000fe20000000009 */
[----:B------:R-:W-:Y:S01]  /*bd20*/  IMAD.MOV.U32 R5, RZ, RZ, R48 ;  /* 0x000000ffff057224 */ /* 0x000fe200078e0030 */
[----:B------:R-:W-:Y:S01]  /*bd30*/  PRMT R88, R88, 0x5410, R0 ;  /* 0x0000541058587816 */ /* 0x000fe20000000000 */
[----:B------:R-:W-:Y:S01]  /*bd40*/  IMAD.MOV.U32 R9, RZ, RZ, R49 ;  /* 0x000000ffff097224 */ /* 0x000fe200078e0031 */
[----:B------:R-:W-:-:S04]  /*bd50*/  MOV R0, R52 ;  /* 0x0000003400007202 */ /* 0x000fc80000000f00 */
[----:B------:R-:W-:Y:S01]  /*bd60*/  PRMT R84, R0, 0x5410, R3 ;  /* 0x0000541000547816 */ /* 0x000fe20000000003 */
[----:B------:R-:W-:Y:S01]  /*bd70*/  IMAD.MOV.U32 R0, RZ, RZ, R42 ;  /* 0x000000ffff007224 */ /* 0x000fe200078e002a */
[----:B------:R-:W-:Y:S01]  /*bd80*/  PRMT R82, R5, 0x5410, R9 ;  /* 0x0000541005527816 */ /* 0x000fe20000000009 */
[----:B------:R-:W-:Y:S01]  /*bd90*/  IMAD.MOV.U32 R5, RZ, RZ, R32 ;  /* 0x000000ffff057224 */ /* 0x000fe200078e0020 */
[----:B------:R-:W-:Y:S01]  /*bda0*/  MOV R3, R43 ;  /* 0x0000002b00037202 */ /* 0x000fe20000000f00 */
[----:B------:R-:W-:-:S03]  /*bdb0*/  IMAD.MOV.U32 R9, RZ, RZ, R33 ;  /* 0x000000ffff097224 */ /* 0x000fc600078e0021 */
[----:B------:R-:W-:Y:S02]  /*bdc0*/  PRMT R80, R0, 0x5410, R3 ;  /* 0x0000541000507816 */ /* 0x000fe40000000003 */
[----:B------:R-:W-:Y:S01]  /*bdd0*/  PRMT R69, R9, 0x5410, R5 ;  /* 0x0000541009457816 */ /* 0x000fe20000000005 */
[----:B------:R-:W-:Y:S06]  /*bde0*/  BRA.DIV UR4, `(.L_x_1798) ;  /* 0x000001e204907947 */ /* 0x000fec000b800000 */
[----:B------:R1:W2:Y:S04]  /*bdf0*/  SHFL.IDX PT, R3, R7, 0x1, 0x1c1f ;  /* 0x003c1f0007037f89 */ /* 0x0002a800000e0000 */
[----:B------:R1:W3:Y:S04]  /*be00*/  SHFL.IDX PT, R0, R6, 0x1, 0x1c1f ;  /* 0x003c1f0006007f89 */ /* 0x0002e800000e0000 */
[----:B------:R1:W1:Y:S04]  /*be10*/  SHFL.IDX PT, R5, R8, 0x1, 0x1c1f ;  /* 0x003c1f0008057f89 */ /* 0x00026800000e0000 */
[----:B0-----:R-:W0:Y:S02]  /*be20*/  SHFL.IDX PT, R4, R4, 0x1, 0x1c1f ;  /* 0x003c1f0004047f89 */ /* 0x001e2400000e0000 */
.L_x_2140:
[----:B------:R-:W-:Y:S01]  /*be30*/  VIADD R10, R10, 0x40 ;  /* 0x000000400a0a7836 */ /* 0x000fe20000000000 */
[----:B-1----:R-:W-:Y:S01]  /*be40*/  LOP3.LUT R6, R174, 0x18, R18, 0xf8, !PT ;  /* 0x00000018ae067812 */ /* 0x002fe200078ef812 */
[----:B------:R-:W-:Y:S01]  /*be50*/  BSSY B1, `(.L_x_1799) ;  /* 0x0000054000017945 */ /* 0x000fe20003800000 */
[----:B------:R-:W-:Y:S02]  /*be60*/  LOP3.LUT P0, RZ, R200, 0x4, RZ, 0xc0, !PT ;  /* 0x00000004c8ff7812 */ /* 0x000fe4000780c0ff */
[----:B------:R-:W-:Y:S02]  /*be70*/  CS2R R36, SRZ ;  /* 0x0000000000247805 */ /* 0x000fe4000001ff00 */
[----:B------:R-:W-:Y:S02]  /*be80*/  ISETP.GE.AND P1, PT, R10, R63, PT ;  /* 0x0000003f0a00720c */ /* 0x000fe40003f26270 */
[----:B------:R-:W-:Y:S02]  /*be90*/  CS2R R26, SRZ ;  /* 0x00000000001a7805 */ /* 0x000fe4000001ff00 */
[----:B------:R-:W-:-:S02]  /*bea0*/  LOP3.LUT R7, R6, R175, RZ, 0x3c, !PT ;  /* 0x000000af06077212 */ /* 0x000fc400078e3cff */
[----:B------:R-:W-:Y:S02]  /*beb0*/  CS2R R20, SRZ ;  /* 0x0000000000147805 */ /* 0x000fe4000001ff00 */
[----:B------:R-:W-:Y:S02]  /*bec0*/  CS2R R12, SRZ ;  /* 0x00000000000c7805 */ /* 0x000fe4000001ff00 */
[----:B------:R-:W-:Y:S02]  /*bed0*/  CS2R R8, SRZ ;  /* 0x0000000000087805 */ /* 0x000fe4000001ff00 */
[----:B------:R-:W-:Y:S01]  /*bee0*/  CS2R R44, SRZ ;  /* 0x00000000002c7805 */ /* 0x000fe2000001ff00 */
[----:B------:R-:W-:Y:S01]  /*bef0*/  IMAD.IADD R7, R176, 0x1, R7 ;  /* 0x00000001b0077824 */ /* 0x000fe200078e0207 */
[----:B------:R-:W-:Y:S02]  /*bf00*/  CS2R R38, SRZ ;  /* 0x0000000000267805 */ /* 0x000fe4000001ff00 */
[----:B------:R-:W-:-:S02]  /*bf10*/  CS2R R28, SRZ ;  /* 0x00000000001c7805 */ /* 0x000fc4000001ff00 */
[----:B------:R-:W-:Y:S02]  /*bf20*/  CS2R R24, SRZ ;  /* 0x0000000000187805 */ /* 0x000fe4000001ff00 */
[----:B----4-:R-:W-:Y:S02]  /*bf30*/  CS2R R14, SRZ ;  /* 0x00000000000e7805 */ /* 0x010fe4000001ff00 */
[----:B------:R-:W-:Y:S02]  /*bf40*/  LEA R62, R7, R16, 0x1 ;  /* 0x00000010073e7211 */ /* 0x000fe400078e08ff */
        /* <DEDUP_REMOVED lines=9> */
[----:B------:R-:W-:-:S05]  /*bfe0*/  ISETP.GE.AND P1, PT, R168, UR4, PT ;  /* 0x00000004a8007c0c */ /* 0x000fca000bf26270 */
[C---:B------:R-:W-:Y:S01]  /*bff0*/  @!P4 IMAD.SHL.U32 R9, R171.reuse, 0x2, RZ ;  /* 0x00000002ab09c824 */ /* 0x040fe200078e00ff */
[----:B------:R-:W-:-:S03]  /*c000*/  @!P4 SHF.L.U64.HI R6, R171, 0x1, R197 ;  /* 0x00000001ab06c819 */ /* 0x000fc600000102c5 */
[C---:B------:R-:W-:Y:S01]  /*c010*/  @!P3 IMAD.SHL.U32 R73, R169.reuse, 0x2, RZ ;  /* 0x00000002a949b824 */ /* 0x040fe200078e00ff */
[----:B------:R-:W-:Y:S01]  /*c020*/  @!P3 SHF.L.U64.HI R12, R169, 0x1, R196 ;  /* 0x00000001a90cb819 */ /* 0x000fe200000102c4 */
[----:B------:R-:W-:Y:S01]  /*c030*/  @!P2 IMAD.SHL.U32 R67, R170, 0x2, RZ ;  /* 0x00000002aa43a824 */ /* 0x000fe200078e00ff */
[-C--:B---3--:R-:W-:Y:S01]  /*c040*/  @!P4 IADD3 R10, P5, R0, R9.reuse, RZ ;  /* 0x00000009000ac210 */ /* 0x088fe20007fbe0ff */
[----:B------:R-:W-:Y:S01]  /*c050*/  @!P1 IMAD.SHL.U32 R7, R168, 0x2, RZ ;  /* 0x00000002a8079824 */ /* 0x000fe200078e00ff */
[----:B0-----:R-:W-:Y:S02]  /*c060*/  @!P4 IADD3 R8, P6, R4, R9, RZ ;  /* 0x000000090408c210 */ /* 0x001fe40007fde0ff */
[----:B------:R-:W-:Y:S01]  /*c070*/  @!P2 SHF.L.U64.HI R14, R170, 0x1, R195 ;  /* 0x00000001aa0ea819 */ /* 0x000fe200000102c3 */
[----:B--2---:R-:W-:Y:S01]  /*c080*/  @!P4 IMAD.X R11, R3, 0x1, R6, P5 ;  /* 0x00000001030bc824 */ /* 0x004fe200028e0606 */
[----:B------:R-:W-:Y:S02]  /*c090*/  @!P3 IADD3 R76, P5, R0, R73, RZ ;  /* 0x00000049004cb210 */ /* 0x000fe40007fbe0ff */
[----:B------:R-:W-:-:S02]  /*c0a0*/  @!P4 IADD3.X R9, R5, R6, RZ, P6, !PT ;  /* 0x000000060509c210 */ /* 0x000fc400037fe4ff */
[----:B------:R-:W-:Y:S01]  /*c0b0*/  @!P3 IADD3 R72, P6, R4, R73, RZ ;  /* 0x000000490448b210 */ /* 0x000fe20007fde0ff */
[----:B------:R-:W-:Y:S01]  /*c0c0*/  @!P3 IMAD.X R77, R3, 0x1, R12, P5 ;  /* 0x00000001034db824 */ /* 0x000fe200028e060c */
[-C--:B------:R-:W-:Y:S02]  /*c0d0*/  @!P2 IADD3 R70, P5, R0, R67.reuse, RZ ;  /* 0x000000430046a210 */ /* 0x080fe40007fbe0ff */
[----:B------:R-:W-:Y:S01]  /*c0e0*/  @!P1 SHF.L.U64.HI R20, R168, 0x1, R194 ;  /* 0x00000001a8149819 */ /* 0x000fe200000102c2 */
[----:B------:R-:W-:Y:S01]  /*c0f0*/  @!P3 IMAD.X R73, R5, 0x1, R12, P6 ;  /* 0x000000010549b824 */ /* 0x000fe200030e060c */
[----:B------:R-:W-:Y:S01]  /*c100*/  @!P2 IADD3 R66, P6, R4, R67, RZ ;  /* 0x000000430442a210 */ /* 0x000fe20007fde0ff */
[----:B------:R-:W-:Y:S01]  /*c110*/  @!P2 IMAD.X R71, R3, 0x1, R14, P5 ;  /* 0x000000010347a824 */ /* 0x000fe200028e060e */
[----:B------:R-:W-:Y:S02]  /*c120*/  @!P1 IADD3 R64, P5, R0, R7, RZ ;  /* 0x0000000700409210 */ /* 0x000fe40007fbe0ff */
[----:B------:R-:W-:-:S02]  /*c130*/  @!P2 IADD3.X R67, R5, R14, RZ, P6, !PT ;  /* 0x0000000e0543a210 */ /* 0x000fc400037fe4ff */
[----:B------:R-:W-:Y:S01]  /*c140*/  ISETP.GE.AND P6, PT, R160, UR4, PT ;  /* 0x00000004a0007c0c */ /* 0x000fe2000bfc6270 */
[----:B------:R-:W-:Y:S01]  /*c150*/  @!P1 IMAD.X R65, R3, 0x1, R20, P5 ;  /* 0x0000000103419824 */ /* 0x000fe200028e0614 */
[----:B------:R-:W-:-:S05]  /*c160*/  @!P1 IADD3 R6, P5, R4, R7, RZ ;  /* 0x0000000704069210 */ /* 0x000fca0007fbe0ff */
[----:B------:R-:W-:Y:S01]  /*c170*/  @!P1 IMAD.X R7, R5, 0x1, R20, P5 ;  /* 0x0000000105079824 */ /* 0x000fe200028e0614 */
[----:B------:R-:W-:-:S05]  /*c180*/  ISETP.GE.AND P5, PT, R172, UR4, PT ;  /* 0x00000004ac007c0c */ /* 0x000fca000bfa6270 */
[----:B------:R-:W-:Y:S02]  /*c190*/  @!P6 IMAD.MOV.U32 R12, RZ, RZ, R0 ;  /* 0x000000ffff0ce224 */ /* 0x000fe400078e0000 */
[----:B------:R-:W-:Y:S02]  /*c1a0*/  @!P6 IMAD.MOV.U32 R13, RZ, RZ, R3 ;  /* 0x000000ffff0de224 */ /* 0x000fe400078e0003 */
[----:B------:R-:W-:-:S04]  /*c1b0*/  @!P6 IMAD.WIDE R14, R160, 0x2, R4 ;  /* 0x00000002a00ee825 */ /* 0x000fc800078e0204 */
[----:B------:R-:W-:Y:S01]  /*c1c0*/  @!P6 IMAD.WIDE R12, R160, 0x2, R12 ;  /* 0x00000002a00ce825 */ /* 0x000fe200078e020c */
[C---:B------:R-:W-:Y:S01]  /*c1d0*/  @!P5 SHF.L.U32 R21, R172.reuse, 0x1, RZ ;  /* 0x00000001ac15d819 */ /* 0x040fe200000006ff */
[----:B------:R0:W5:Y:S01]  /*c1e0*/  @!P6 LD.E.64 R30, desc[UR6][R14.64] ;  /* 0x000000060e1ee980 */ /* 0x000162000c101b00 */
[----:B------:R-:W-:-:S03]  /*c1f0*/  @!P5 SHF.L.U64.HI R20, R172, 0x1, R193 ;  /* 0x00000001ac14d819 */ /* 0x000fc600000102c1 */
[----:B------:R1:W5:Y:S01]  /*c200*/  @!P6 LD.E.64 R44, desc[UR6][R12.64] ;  /* 0x000000060c2ce980 */ /* 0x000362000c101b00 */
[-C--:B------:R-:W-:Y:S02]  /*c210*/  @!P5 IADD3 R74, P6, R0, R21.reuse, RZ ;  /* 0x00000015004ad210 */ /* 0x080fe40007fde0ff */
[----:B------:R-:W-:Y:S02]  /*c220*/  CS2R R38, SRZ ;  /* 0x0000000000267805 */ /* 0x000fe4000001ff00 */
[----:B------:R-:W-:Y:S01]  /*c230*/  CS2R R36, SRZ ;  /* 0x0000000000247805 */ /* 0x000fe2000001ff00 */
[----:B------:R-:W-:Y:S01]  /*c240*/  @!P5 IMAD.X R75, R3, 0x1, R20, P6 ;  /* 0x00000001034bd824 */ /* 0x000fe200030e0614 */
[----:B------:R-:W-:Y:S02]  /*c250*/  @!P5 IADD3 R4, P6, R4, R21, RZ ;  /* 0x000000150404d210 */ /* 0x000fe40007fde0ff */
[----:B------:R2:W5:Y:S01]  /*c260*/  @!P4 LD.E.64 R38, desc[UR6][R10.64] ;  /* 0x000000060a26c980 */ /* 0x000562000c101b00 */
[----:B------:R-:W-:-:S02]  /*c270*/  CS2R R28, SRZ ;  /* 0x00000000001c7805 */ /* 0x000fc4000001ff00 */
[----:B------:R-:W-:Y:S02]  /*c280*/  CS2R R26, SRZ ;  /* 0x00000000001a7805 */ /* 0x000fe4000001ff00 */
[----:B------:R-:W-:Y:S01]  /*c290*/  CS2R R24, SRZ ;  /* 0x0000000000187805 */ /* 0x000fe2000001ff00 */
[----:B------:R-:W-:Y:S01]  /*c2a0*/  @!P5 IMAD.X R5, R5, 0x1, R20, P6 ;  /* 0x000000010505d824 */ /* 0x000fe200030e0614 */
[----:B------:R3:W5:Y:S01]  /*c2b0*/  @!P4 LD.E.64 R36, desc[UR6][R8.64] ;  /* 0x000000060824c980 */ /* 0x000762000c101b00 */
[----:B------:R-:W-:Y:S02]  /*c2c0*/  CS2R R20, SRZ ;  /* 0x0000000000147805 */ /* 0x000fe4000001ff00 */
[----:B0-----:R-:W-:Y:S02]  /*c2d0*/  CS2R R14, SRZ ;  /* 0x00000000000e7805 */ /* 0x001fe4000001ff00 */
[----:B-1----:R-:W-:Y:S01]  /*c2e0*/  CS2R R12, SRZ ;  /* 0x00000000000c7805 */ /* 0x002fe2000001ff00 */
[----:B------:R1:W5:Y:S01]  /*c2f0*/  @!P3 LD.E.64 R28, desc[UR6][R76.64] ;  /* 0x000000064c1cb980 */ /* 0x000362000c101b00 */
[----:B--2---:R-:W-:-:S03]  /*c300*/  CS2R R10, SRZ ;  /* 0x00000000000a7805 */ /* 0x004fc6000001ff00 */
[----:B------:R1:W5:Y:S01]  /*c310*/  @!P3 LD.E.64 R26, desc[UR6][R72.64] ;  /* 0x00000006481ab980 */ /* 0x000362000c101b00 */
[----:B---3--:R-:W-:-:S03]  /*c320*/  CS2R R8, SRZ ;  /* 0x0000000000087805 */ /* 0x008fc6000001ff00 */
[----:B------:R1:W5:Y:S04]  /*c330*/  @!P2 LD.E.64 R24, desc[UR6][R70.64] ;  /* 0x000000064618a980 */ /* 0x000368000c101b00 */
[----:B------:R1:W5:Y:S04]  /*c340*/  @!P2 LD.E.64 R20, desc[UR6][R66.64] ;  /* 0x000000064214a980 */ /* 0x000368000c101b00 */
[----:B------:R1:W5:Y:S04]  /*c350*/  @!P1 LD.E.64 R14, desc[UR6][R64.64] ;  /* 0x00000006400e9980 */ /* 0x000368000c101b00 */
[----:B------:R1:W5:Y:S04]  /*c360*/  @!P1 LD.E.64 R12, desc[UR6][R6.64] ;  /* 0x00000006060c9980 */ /* 0x000368000c101b00 */
[----:B------:R1:W5:Y:S04]  /*c370*/  @!P5 LD.E.64 R10, desc[UR6][R74.64] ;  /* 0x000000064a0ad980 */ /* 0x000368000c101b00 */
[----:B------:R1:W5:Y:S02]  /*c380*/  @!P5 LD.E.64 R8, desc[UR6][R4.64] ;  /* 0x000000060408d980 */ /* 0x000364000c101b00 */
.L_x_1800:
[----:B------:R-:W-:Y:S05]  /*c390*/  BSYNC B1 ;  /* 0x0000000000017941 */ /* 0x000fea0003800000 */
.L_x_1799:
[----:B01---5:R-:W-:Y:S01]  /*c3a0*/  MOV R4, R30 ;  /* 0x0000001e00047202 */ /* 0x023fe20000000f00 */
[C---:B------:R-:W-:Y:S01]  /*c3b0*/  VIADD R5, R62.reuse, 0xc400 ;  /* 0x0000c4003e057836 */ /* 0x040fe20000000000 */
[----:B--2---:R-:W-:Y:S01]  /*c3c0*/  LEA.HI R3, R187, R187, RZ, 0x1 ;  /* 0x000000bbbb037211 */ /* 0x004fe200078f08ff */
[----:B---3--:R-:W-:Y:S01]  /*c3d0*/  VIADD R0, R62, 0xc440 ;  /* 0x0000c4403e007836 */ /* 0x008fe20000000000 */
[----:B------:R-:W-:Y:S01]  /*c3e0*/  PRMT R75, R4, 0x7610, R75 ;  /* 0x00007610044b7816 */ /* 0x000fe2000000004b */
[----:B------:R-:W-:Y:S01]  /*c3f0*/  @P0 VIADD R0, R5, 0xffffffc0 ;  /* 0xffffffc005000836 */ /* 0x000fe20000000000 */
[----:B------:R-:W-:Y:S01]  /*c400*/  LOP3.LUT R4, R3, 0xfffffffe, RZ, 0xc0, !PT ;  /* 0xfffffffe03047812 */ /* 0x000fe200078ec0ff */
[----:B------:R-:W-:Y:S01]  /*c410*/  IMAD.MOV.U32 R5, RZ, RZ, R31 ;  /* 0x000000ffff057224 */ /* 0x000fe200078e001f */
[----:B------:R-:W-:Y:S01]  /*c420*/  VIADDMNMX R71, R63, -R177, 0x80, PT ;  /* 0x000000803f477446 */ /* 0x000fe200038009b1 */
[----:B------:R-:W-:Y:S01]  /*c430*/  IMAD.MOV.U32 R6, RZ, RZ, R36 ;  /* 0x000000ffff067224 */ /* 0x000fe200078e0024 */
[----:B------:R-:W-:Y:S01]  /*c440*/  IADD3 R4, R187, -R4, RZ ;  /* 0x80000004bb047210 */ /* 0x000fe20007ffe0ff */
[----:B------:R-:W-:Y:S01]  /*c450*/  IMAD.MOV.U32 R7, RZ, RZ, R37 ;  /* 0x000000ffff077224 */ /* 0x000fe200078e0025 */
[----:B------:R-:W-:Y:S01]  /*c460*/  PRMT R75, R75, 0x5410, R5 ;  /* 0x000054104b4b7816 */ /* 0x000fe20000000005 */
[----:B------:R-:W-:Y:S01]  /*c470*/  IMAD.MOV.U32 R3, RZ, RZ, R26 ;  /* 0x000000ffff037224 */ /* 0x000fe200078e001a */
[----:B------:R-:W-:Y:S01]  /*c480*/  SHF.L.U32 R5, R4, 0x1f, RZ ;  /* 0x0000001f04057819 */ /* 0x000fe200000006ff */
[----:B------:R-:W-:Y:S01]  /*c490*/  IMAD.MOV.U32 R65, RZ, RZ, R38 ;  /* 0x000000ffff417224 */ /* 0x000fe200078e0026 */
[----:B------:R-:W-:Y:S01]  /*c4a0*/  PRMT R73, R6, 0x5410, R7 ;  /* 0x0000541006497816 */ /* 0x000fe20000000007 */
[----:B------:R-:W-:Y:S01]  /*c4b0*/  IMAD.MOV.U32 R6, RZ, RZ, R27 ;  /* 0x000000ffff067224 */ /* 0x000fe200078e001b */
[----:B------:R-:W0:Y:S01]  /*c4c0*/  SYNCS.PHASECHK.TRANS64.TRYWAIT P0, [R16+URZ+0x2a800], R5 ;  /* 0x02a80005100075a7 */ /* 0x000e22000800017f */
        /* <DEDUP_REMOVED lines=9> */
[--C-:B------:R-:W-:Y:S01]  /*c560*/  PRMT R66, R66, 0x5410, R3.reuse ;  /* 0x0000541042427816 */ /* 0x100fe20000000003 */
[----:B------:R-:W-:Y:S01]  /*c570*/  BSSY B1, `(.L_x_1801) ;  /* 0x0000016000017945 */ /* 0x000fe20003800000 */
[----:B------:R-:W-:Y:S01]  /*c580*/  PRMT R64, R4, 0x5410, R6 ;  /* 0x0000541004407816 */ /* 0x000fe20000000006 */
[----:B------:R-:W-:Y:S01]  /*c590*/  IMAD.MOV.U32 R6, RZ, RZ, R44 ;  /* 0x000000ffff067224 */ /* 0x000fe200078e002c */
[----:B------:R-:W-:Y:S01]  /*c5a0*/  PRMT R3, R7, 0x7610, R3 ;  /* 0x0000761007037816 */ /* 0x000fe20000000003 */
[----:B------:R-:W-:Y:S01]  /*c5b0*/  IMAD.MOV.U32 R4, RZ, RZ, R9 ;  /* 0x000000ffff047224 */ /* 0x000fe200078e0009 */
[----:B------:R-:W-:-:S02]  /*c5c0*/  MOV R7, R45 ;  /* 0x0000002d00077202 */ /* 0x000fc40000000f00 */
[----:B------:R-:W-:Y:S02]  /*c5d0*/  ISETP.GE.AND P1, PT, R162, R71, PT ;  /* 0x00000047a200720c */ /* 0x000fe40003f26270 */
[----:B------:R-:W-:Y:S01]  /*c5e0*/  PRMT R76, R6, 0x5410, R7 ;  /* 0x00005410064c7816 */ /* 0x000fe20000000007 */
[----:B------:R-:W-:Y:S01]  /*c5f0*/  IMAD.MOV.U32 R6, RZ, RZ, R28 ;  /* 0x000000ffff067224 */ /* 0x000fe200078e001c */
[----:B------:R-:W-:Y:S01]  /*c600*/  PRMT R3, R3, 0x5410, R4 ;  /* 0x0000541003037816 */ /* 0x000fe20000000004 */
[----:B------:R-:W-:Y:S02]  /*c610*/  IMAD.MOV.U32 R7, RZ, RZ, R29 ;  /* 0x000000ffff077224 */ /* 0x000fe400078e001d */
[----:B------:R-:W-:-:S03]  /*c620*/  IMAD.MOV.U32 R4, RZ, RZ, R39 ;  /* 0x000000ffff047224 */ /* 0x000fc600078e0027 */
[----:B------:R-:W-:Y:S01]  /*c630*/  PRMT R72, R6, 0x5410, R7 ;  /* 0x0000541006487816 */ /* 0x000fe20000000007 */
[----:B------:R-:W-:Y:S01]  /*c640*/  IMAD.MOV.U32 R6, RZ, RZ, R25 ;  /* 0x000000ffff067224 */ /* 0x000fe200078e0019 */
[----:B------:R-:W-:Y:S01]  /*c650*/  PRMT R74, R74, 0x5410, R4 ;  /* 0x000054104a4a7816 */ /* 0x000fe20000000004 */
[----:B------:R-:W-:Y:S01]  /*c660*/  IMAD.MOV.U32 R7, RZ, RZ, R14 ;  /* 0x000000ffff077224 */ /* 0x000fe200078e000e */
[----:B------:R-:W-:-:S04]  /*c670*/  MOV R4, R24 ;  /* 0x0000001800047202 */ /* 0x000fc80000000f00 */
[----:B------:R-:W-:Y:S01]  /*c680*/  PRMT R67, R4, 0x5410, R6 ;  /* 0x0000541004437816 */ /* 0x000fe20000000006 */
[----:B------:R-:W-:Y:S01]  /*c690*/  IMAD.MOV.U32 R4, RZ, RZ, R10 ;  /* 0x000000ffff047224 */ /* 0x000fe200078e000a */
[----:B------:R-:W-:Y:S02]  /*c6a0*/  PRMT R65, R7, 0x5410, R63 ;  /* 0x0000541007417816 */ /* 0x000fe4000000003f */
[----:B------:R-:W-:Y:S01]  /*c6b0*/  MOV R6, R11 ;  /* 0x0000000b00067202 */ /* 0x000fe20000000f00 */
[----:B0-----:R-:W-:Y:S06]  /*c6c0*/  @!P0 BRA `(.L_x_1802) ;  /* 0x000001d800cc8947 */ /* 0x001fec0003800000 */
.L_x_2141:
[----:B------:R-:W-:Y:S05]  /*c6d0*/  BSYNC B1 ;  /* 0x0000000000017941 */ /* 0x000fea0003800000 */
.L_x_1801:
        /* <DEDUP_REMOVED lines=13> */
[----:B------:R-:W-:Y:S01]  /*c7b0*/  SHF.R.U32.HI R90, RZ, 0x10, R59 ;  /* 0x00000010ff5a7819 */ /* 0x000fe2000001163b */
[--C-:B------:R-:W-:Y:S01]  /*c7c0*/  HADD2.F32 R77, -RZ, R88.reuse.H1_H1 ;  /* 0x30000058ff4d7230 */ /* 0x100fe20000004100 */
[--C-:B------:R-:W-:Y:S01]  /*c7d0*/  SHF.R.U32.HI R91, RZ, 0x10, R61.reuse ;  /* 0x00000010ff5b7819 */ /* 0x100fe2000001163d */
[----:B------:R-:W-:Y:S01]  /*c7e0*/  HADD2.F32 R89, -RZ, R88.H0_H0 ;  /* 0x20000058ff597230 */ /* 0x000fe20000004100 */
[----:B------:R-:W-:Y:S01]  /*c7f0*/  SHF.R.U64 R94, R60, 0x10, R61 ;  /* 0x000000103c5e7819 */ /* 0x000fe2000000123d */
[----:B------:R-:W-:Y:S01]  /*c800*/  HADD2.F32 R90, -RZ, R90.H0_H0 ;  /* 0x2000005aff5a7230 */ /* 0x000fe20000004100 */
[----:B------:R-:W-:Y:S01]  /*c810*/  SHF.R.U64 R93, R58, 0x10, R59 ;  /* 0x000000103a5d7819 */ /* 0x000fe2000000123b */
[----:B------:R-:W-:Y:S02]  /*c820*/  HADD2.F32 R88, -RZ, R91.H0_H0 ;  /* 0x2000005bff587230 */ /* 0x000fe40000004100 */
[----:B0-----:R-:W-:-:S02]  /*c830*/  HADD2.F32 R61, -RZ, R7.H1_H1 ;  /* 0x30000007ff3d7230 */ /* 0x001fc40000004100 */
[----:B------:R-:W-:Y:S02]  /*c840*/  HADD2.F32 R60, -RZ, R7.H0_H0 ;  /* 0x20000007ff3c7230 */ /* 0x000fe40000004100 */
[--C-:B------:R-:W-:Y:S02]  /*c850*/  HADD2.F32 R7, -RZ, R4.reuse.H0_H0 ;  /* 0x20000004ff077230 */ /* 0x100fe40000004100 */
[C---:B------:R-:W-:Y:S01]  /*c860*/  FMUL.FTZ R91, R61.reuse, R90 ;  /* 0x0000005a3d5b7220 */ /* 0x040fe20000410000 */
[----:B------:R-:W-:Y:S01]  /*c870*/  FMUL.FTZ R61, R61, R88 ;  /* 0x000000583d3d7220 */ /* 0x000fe20000410000 */
[----:B------:R-:W-:Y:S02]  /*c880*/  HADD2.F32 R4, -RZ, R4.H1_H1 ;  /* 0x30000004ff047230 */ /* 0x000fe40000004100 */
[--C-:B------:R-:W-:Y:S02]  /*c890*/  HADD2.F32 R58, -RZ, R6.reuse.H0_H0 ;  /* 0x20000006ff3a7230 */ /* 0x100fe40000004100 */
[----:B------:R-:W-:Y:S01]  /*c8a0*/  FFMA.FTZ R90, R60, R90, R61 ;  /* 0x0000005a3c5a7223 */ /* 0x000fe2000001003d */
[----:B------:R-:W-:-:S02]  /*c8b0*/  HADD2.F32 R59, -RZ, R6.H1_H1 ;  /* 0x30000006ff3b7230 */ /* 0x000fc40000004100 */
[----:B------:R-:W-:Y:S01]  /*c8c0*/  FFMA.FTZ R91, R60, R88, -R91 ;  /* 0x000000583c5b7223 */ /* 0x000fe2000001085b */
[----:B------:R-:W-:Y:S02]  /*c8d0*/  HADD2.F32 R61, -RZ, R87.H1_H1 ;  /* 0x30000057ff3d7230 */ /* 0x000fe40000004100 */
[C---:B------:R-:W-:Y:S01]  /*c8e0*/  FMUL.FTZ R92, R4.reuse, R89 ;  /* 0x00000059045c7220 */ /* 0x040fe20000410000 */
[----:B------:R-:W-:Y:S02]  /*c8f0*/  HADD2.F32 R6, -RZ, R5.H0_H0 ;  /* 0x20000005ff067230 */ /* 0x000fe40000004100 */
[-C--:B------:R-:W-:Y:S01]  /*c900*/  FMUL.FTZ R88, R4, R77.reuse ;  /* 0x0000004d04587220 */ /* 0x080fe20000410000 */
[----:B------:R-:W-:Y:S02]  /*c910*/  HADD2.F32 R87, -RZ, R87.H0_H0 ;  /* 0x20000057ff577230 */ /* 0x000fe40000004100 */
[----:B------:R-:W-:Y:S01]  /*c920*/  FFMA.FTZ R92, R7, R77, -R92 ;  /* 0x0000004d075c7223 */ /* 0x000fe2000001085c */
[----:B------:R-:W-:-:S02]  /*c930*/  HADD2.F32 R5, -RZ, R5.H1_H1 ;  /* 0x30000005ff057230 */ /* 0x000fc40000004100 */
[----:B------:R-:W-:Y:S01]  /*c940*/  FFMA.FTZ R89, R7, R89, R88 ;  /* 0x0000005907597223 */ /* 0x000fe20000010058 */
[----:B------:R-:W-:Y:S02]  /*c950*/  HADD2.F32 R60, -RZ, R93.H0_H0 ;  /* 0x2000005dff3c7230 */ /* 0x000fe40000004100 */
[C---:B------:R-:W-:Y:S01]  /*c960*/  FMUL.FTZ R77, R59.reuse, R61 ;  /* 0x0000003d3b4d7220 */ /* 0x040fe20000410000 */
[----:B------:R-:W-:Y:S02]  /*c970*/  HADD2.F32 R4, -RZ, R94.H0_H0 ;  /* 0x2000005eff047230 */ /* 0x000fe40000004100 */
[-C--:B------:R-:W-:Y:S01]  /*c980*/  FMUL.FTZ R88, R59, R87.reuse ;  /* 0x000000573b587220 */ /* 0x080fe20000410000 */
[C---:B------:R-:W-:Y:S01]  /*c990*/  FMUL.FTZ R7, R5.reuse, R60 ;  /* 0x0000003c05077220 */ /* 0x040fe20000410000 */
[C---:B------:R-:W-:Y:S01]  /*c9a0*/  FFMA.FTZ R77, R58.reuse, R87, -R77 ;  /* 0x000000573a4d7223 */ /* 0x040fe2000001084d */
[-C--:B------:R-:W-:Y:S01]  /*c9b0*/  FMUL.FTZ R59, R5, R4.reuse ;  /* 0x00000004053b7220 */ /* 0x080fe20000410000 */
[----:B------:R-:W-:Y:S01]  /*c9c0*/  FFMA.FTZ R88, R58, R61, R88 ;  /* 0x0000003d3a587223 */ /* 0x000fe20000010058 */
[----:B------:R-:W-:Y:S01]  /*c9d0*/  FFMA.FTZ R5, R6, R4, -R7 ;  /* 0x0000000406057223 */ /* 0x000fe20000010807 */
[----:B------:R-:W-:Y:S01]  /*c9e0*/  F2FP.F16.F32.PACK_AB R7, R90, R91 ;  /* 0x0000005b5a07723e */ /* 0x000fe200000000ff */
[----:B------:R-:W-:Y:S01]  /*c9f0*/  FFMA.FTZ R60, R6, R60, R59 ;  /* 0x0000003c063c7223 */ /* 0x000fe2000001003b */
[----:B------:R-:W-:-:S02]  /*ca00*/  F2FP.F16.F32.PACK_AB R4, R89, R92 ;  /* 0x0000005c5904723e */ /* 0x000fc400000000ff */
[----:B------:R-:W-:Y:S02]  /*ca10*/  F2FP.F16.F32.PACK_AB R6, R88, R77 ;  /* 0x0000004d5806723e */ /* 0x000fe400000000ff */
[----:B------:R-:W-:-:S05]  /*ca20*/  F2FP.F16.F32.PACK_AB R5, R60, R5 ;  /* 0x000000053c05723e */ /* 0x000fca00000000ff */
[----:B------:R0:W-:Y:S02]  /*ca30*/  STS.128 [R62+0xc400], R4 ;  /* 0x00c400043e007388 */ /* 0x0001e40000000c00 */
.L_x_1806:
[----:B------:R-:W-:Y:S05]  /*ca40*/  BSYNC B2 ;  /* 0x0000000000027941 */ /* 0x000fea0003800000 */
.L_x_1805:
[----:B------:R-:W-:Y:S04]  /*ca50*/  BSSY B2, `(.L_x_1807) ;  /* 0x000002c000027945 */ /* 0x000fe80003800000 */
[----:B------:R-:W-:Y:S05]  /*ca60*/  @P1 BRA `(.L_x_1808) ;  /* 0x0000000000a81947 */ /* 0x000fea0003800000 */
[----:B0-----:R-:W0:Y:S01]  /*ca70*/  LDS.128 R4, [R0] ;  /* 0x0000000000047984 */ /* 0x001e220000000c00 */
[----:B------:R-:W-:Y:S01]  /*ca80*/  SHF.R.U32.HI R59, RZ, 0x10, R55 ;  /* 0x00000010ff3b7819 */ /* 0x000fe20000011637 */
[----:B------:R-:W-:Y:S01]  /*ca90*/  HADD2.F32 R58, -RZ, R86.H0_H0 ;  /* 0x20000056ff3a7230 */ /* 0x000fe20000004100 */
[--C-:B------:R-:W-:Y:S01]  /*caa0*/  SHF.R.U32.HI R61, RZ, 0x10, R57.reuse ;  /* 0x00000010ff3d7819 */ /* 0x100fe20000011639 */
[----:B------:R-:W-:Y:S01]  /*cab0*/  HADD2.F32 R60, -RZ, R85.H0_H0 ;  /* 0x20000055ff3c7230 */ /* 0x000fe20000004100 */
[----:B------:R-:W-:Y:S01]  /*cac0*/  SHF.R.U64 R87, R56, 0x10, R57 ;  /* 0x0000001038577819 */ /* 0x000fe20000001239 */
[----:B------:R-:W-:Y:S01]  /*cad0*/  HADD2.F32 R59, -RZ, R59.H0_H0 ;  /* 0x2000003bff3b7230 */ /* 0x000fe20000004100 */
[----:B------:R-:W-:Y:S01]  /*cae0*/  SHF.R.U64 R89, R54, 0x10, R55 ;  /* 0x0000001036597819 */ /* 0x000fe20000001237 */
[----:B------:R-:W-:Y:S02]  /*caf0*/  HADD2.F32 R61, -RZ, R61.H0_H0 ;  /* 0x2000003dff3d7230 */ /* 0x000fe40000004100 */
[----:B------:R-:W-:-:S02]  /*cb00*/  HADD2.F32 R85, -RZ, R85.H1_H1 ;  /* 0x30000055ff557230 */ /* 0x000fc40000004100 */
[----:B------:R-:W-:Y:S02]  /*cb10*/  HADD2.F32 R86, -RZ, R86.H1_H1 ;  /* 0x30000056ff567230 */ /* 0x000fe40000004100 */
[--C-:B0-----:R-:W-:Y:S02]  /*cb20*/  HADD2.F32 R57, -RZ, R7.reuse.H1_H1 ;  /* 0x30000007ff397230 */ /* 0x101fe40000004100 */
[----:B------:R-:W-:Y:S02]  /*cb30*/  HADD2.F32 R56, -RZ, R7.H0_H0 ;  /* 0x20000007ff387230 */ /* 0x000fe40000004100 */
[--C-:B------:R-:W-:Y:S02]  /*cb40*/  HADD2.F32 R7, -RZ, R4.reuse.H0_H0 ;  /* 0x20000004ff077230 */ /* 0x100fe40000004100 */
[C---:B------:R-:W-:Y:S01]  /*cb50*/  FMUL.FTZ R90, R57.reuse, R59 ;  /* 0x0000003b395a7220 */ /* 0x040fe20000410000 */
[----:B------:R-:W-:Y:S02]  /*cb60*/  HADD2.F32 R4, -RZ, R4.H1_H1 ;  /* 0x30000004ff047230 */ /* 0x000fe40000004100 */
[----:B------:R-:W-:Y:S01]  /*cb70*/  FMUL.FTZ R77, R57, R61 ;  /* 0x0000003d394d7220 */ /* 0x000fe20000410000 */
[----:B------:R-:W-:-:S02]  /*cb80*/  HADD2.F32 R54, -RZ, R6.H0_H0 ;  /* 0x20000006ff367230 */ /* 0x000fc40000004100 */
[----:B------:R-:W-:Y:S01]  /*cb90*/  FFMA.FTZ R92, R56, R61, R90 ;  /* 0x0000003d385c7223 */ /* 0x000fe2000001005a */
[----:B------:R-:W-:Y:S02]  /*cba0*/  HADD2.F32 R55, -RZ, R6.H1_H1 ;  /* 0x30000006ff377230 */ /* 0x000fe40000004100 */
[----:B------:R-:W-:Y:S01]  /*cbb0*/  FMUL.FTZ R88, R4, R60 ;  /* 0x0000003c04587220 */ /* 0x000fe20000410000 */
[--C-:B------:R-:W-:Y:S02]  /*cbc0*/  HADD2.F32 R6, -RZ, R5.reuse.H0_H0 ;  /* 0x20000005ff067230 */ /* 0x100fe40000004100 */
[----:B------:R-:W-:Y:S01]  /*cbd0*/  FFMA.FTZ R77, R56, R59, -R77 ;  /* 0x0000003b384d7223 */ /* 0x000fe2000001084d */
[-C--:B------:R-:W-:Y:S01]  /*cbe0*/  FMUL.FTZ R90, R4, R58.reuse ;  /* 0x0000003a045a7220 */ /* 0x080fe20000410000 */
[----:B------:R-:W-:Y:S02]  /*cbf0*/  HADD2.F32 R5, -RZ, R5.H1_H1 ;  /* 0x30000005ff057230 */ /* 0x000fe40000004100 */
[----:B------:R-:W-:Y:S01]  /*cc00*/  FFMA.FTZ R88, R7, R58, -R88 ;  /* 0x0000003a07587223 */ /* 0x000fe20000010858 */
[----:B------:R-:W-:-:S02]  /*cc10*/  HADD2.F32 R56, -RZ, R87.H0_H0 ;  /* 0x20000057ff387230 */ /* 0x000fc40000004100 */
[----:B------:R-:W-:Y:S01]  /*cc20*/  FFMA.FTZ R57, R7, R60, R90 ;  /* 0x0000003c07397223 */ /* 0x000fe2000001005a */
[----:B------:R-:W-:Y:S02]  /*cc30*/  HADD2.F32 R4, -RZ, R89.H0_H0 ;  /* 0x20000059ff047230 */ /* 0x000fe40000004100 */
[CC--:B------:R-:W-:Y:S01]  /*cc40*/  FMUL.FTZ R59, R55.reuse, R85.reuse ;  /* 0x00000055373b7220 */ /* 0x0c0fe20000410000 */
[----:B------:R-:W-:Y:S01]  /*cc50*/  FMUL.FTZ R58, R55, R86 ;  /* 0x00000056373a7220 */ /* 0x000fe20000410000 */
[C---:B------:R-:W-:Y:S01]  /*cc60*/  FMUL.FTZ R7, R5.reuse, R56 ;  /* 0x0000003805077220 */ /* 0x040fe20000410000 */
[----:B------:R-:W-:Y:S01]  /*cc70*/  FMUL.FTZ R55, R5, R4 ;  /* 0x0000000405377220 */ /* 0x000fe20000410000 */
[C---:B------:R-:W-:Y:S01]  /*cc80*/  FFMA.FTZ R59, R54.reuse, R86, -R59 ;  /* 0x00000056363b7223 */ /* 0x040fe2000001083b */
[----:B------:R-:W-:Y:S01]  /*cc90*/  FFMA.FTZ R58, R54, R85, R58 ;  /* 0x00000055363a7223 */ /* 0x000fe2000001003a */
[C---:B------:R-:W-:Y:S01]  /*cca0*/  FFMA.FTZ R5, R6.reuse, R4, -R7 ;  /* 0x0000000406057223 */ /* 0x040fe20000010807 */
[----:B------:R-:W-:Y:S01]  /*ccb0*/  FFMA.FTZ R56, R6, R56, R55 ;  /* 0x0000003806387223 */ /* 0x000fe20000010037 */
[----:B------:R-:W-:-:S02]  /*ccc0*/  F2FP.F16.F32.PACK_AB R7, R92, R77 ;  /* 0x0000004d5c07723e */ /* 0x000fc400000000ff */
[----:B------:R-:W-:Y:S02]  /*ccd0*/  F2FP.F16.F32.PACK_AB R6, R58, R59 ;  /* 0x0000003b3a06723e */ /* 0x000fe400000000ff */
[----:B------:R-:W-:Y:S02]  /*cce0*/  F2FP.F16.F32.PACK_AB R4, R57, R88 ;  /* 0x000000583904723e */ /* 0x000fe400000000ff */
[----:B------:R-:W-:-:S05]  /*ccf0*/  F2FP.F16.F32.PACK_AB R5, R56, R5 ;  /* 0x000000053805723e */ /* 0x000fca00000000ff */
[----:B------:R1:W-:Y:S02]  /*cd00*/  STS.128 [R0], R4 ;  /* 0x0000000400007388 */ /* 0x0003e40000000c00 */
.L_x_1808:
[----:B------:R-:W-:Y:S05]  /*cd10*/  BSYNC B2 ;  /* 0x0000000000027941 */ /* 0x000fea0003800000 */
.L_x_1807:
[----:B------:R-:W-:Y:S04]  /*cd20*/  BSSY B2, `(.L_x_1809) ;  /* 0x000002c000027945 */ /* 0x000fe80003800000 */
[----:B------:R-:W-:Y:S05]  /*cd30*/  @P2 BRA `(.L_x_1810) ;  /* 0x0000000000a82947 */ /* 0x000fea0003800000 */
[----:B01----:R-:W0:Y:S01]  /*cd40*/  LDS.128 R4, [R62+0x10400] ;  /* 0x010400003e047984 */ /* 0x003e220000000c00 */
[----:B------:R-:W-:Y:S01]  /*cd50*/  SHF.R.U32.HI R55, RZ, 0x10, R53 ;  /* 0x00000010ff377819 */ /* 0x000fe20000011635 */
[----:B------:R-:W-:Y:S01]  /*cd60*/  HADD2.F32 R54, -RZ, R84.H0_H0 ;  /* 0x20000054ff367230 */ /* 0x000fe20000004100 */
[----:B------:R-:W-:Y:S01]  /*cd70*/  SHF.R.U32.HI R57, RZ, 0x10, R51 ;  /* 0x00000010ff397819 */ /* 0x000fe20000011633 */
        /* <DEDUP_REMOVED lines=37> */
[----:B------:R2:W-:Y:S02]  /*cfd0*/  STS.128 [R62+0x10400], R4 ;  /* 0x010400043e007388 */ /* 0x0005e40000000c00 */
.L_x_1810:
[----:B------:R-:W-:Y:S05]  /*cfe0*/  BSYNC B2 ;  /* 0x0000000000027941 */ /* 0x000fea0003800000 */
.L_x_1809:
[----:B------:R-:W-:Y:S04]  /*cff0*/  BSSY B2, `(.L_x_1811) ;  /* 0x000002c000027945 */ /* 0x000fe80003800000 */
[----:B------:R-:W-:Y:S05]  /*d000*/  @P3 BRA `(.L_x_1812) ;  /* 0x0000000000a83947 */ /* 0x000fea0003800000 */
[----:B012---:R-:W0:Y:S01]  /*d010*/  LDS.128 R4, [R0+0x4000] ;  /* 0x0040000000047984 */ /* 0x007e220000000c00 */
        /* <DEDUP_REMOVED lines=41> */
.L_x_1812:
[----:B------:R-:W-:Y:S05]  /*d2b0*/  BSYNC B2 ;  /* 0x0000000000027941 */ /* 0x000fea0003800000 */
.L_x_1811:
[----:B------:R-:W-:Y:S04]  /*d2c0*/  BSSY B2, `(.L_x_1813) ;  /* 0x000002c000027945 */ /* 0x000fe80003800000 */
[----:B------:R-:W-:Y:S05]  /*d2d0*/  @P4 BRA `(.L_x_1814) ;  /* 0x0000000000a84947 */ /* 0x000fea0003800000 */
[----:B0123--:R-:W0:Y:S01]  /*d2e0*/  LDS.128 R4, [R62+0x14400] ;  /* 0x014400003e047984 */ /* 0x00fe220000000c00 */
        /* <DEDUP_REMOVED lines=41> */
.L_x_1814:
[----:B------:R-:W-:Y:S05]  /*d580*/  BSYNC B2 ;  /* 0x0000000000027941 */ /* 0x000fea0003800000 */
.L_x_1813:
[----:B------:R-:W-:Y:S05]  /*d590*/  @P5 BRA `(.L_x_1804) ;  /* 0x0000000000a85947 */ /* 0x000fea0003800000 */
[----:B01234-:R-:W0:Y:S01]  /*d5a0*/  LDS.128 R4, [R0+0x8000] ;  /* 0x0080000000047984 */ /* 0x01fe220000000c00 */
[----:B------:R-:W-:Y:S01]  /*d5b0*/  SHF.R.U32.HI R41, RZ, 0x10, R33 ;  /* 0x00000010ff297819 */ /* 0x000fe20000011621 */
[----:B------:R-:W-:Y:S01]  /*d5c0*/  HADD2.F32 R40, -RZ, R69.H1_H1 ;  /* 0x30000045ff287230 */ /* 0x000fe20000004100 */
[--C-:B------:R-:W-:Y:S01]  /*d5d0*/  SHF.R.U32.HI R43, RZ, 0x10, R35.reuse ;  /* 0x00000010ff2b7819 */ /* 0x100fe20000011623 */
[--C-:B------:R-:W-:Y:S01]  /*d5e0*/  HADD2.F32 R42, -RZ, R78.reuse.H1_H1 ;  /* 0x3000004eff2a7230 */ /* 0x100fe20000004100 */
[----:B------:R-:W-:Y:S01]  /*d5f0*/  SHF.R.U64 R49, R34, 0x10, R35 ;  /* 0x0000001022317819 */ /* 0x000fe20000001223 */
[----:B------:R-:W-:Y:S01]  /*d600*/  HADD2.F32 R41, -RZ, R41.H0_H0 ;  /* 0x20000029ff297230 */ /* 0x000fe20000004100 */
[----:B------:R-:W-:Y:S01]  /*d610*/  SHF.R.U64 R51, R32, 0x10, R33 ;  /* 0x0000001020337819 */ /* 0x000fe20000001221 */
[----:B------:R-:W-:Y:S02]  /*d620*/  HADD2.F32 R43, -RZ, R43.H0_H0 ;  /* 0x2000002bff2b7230 */ /* 0x000fe40000004100 */
[----:B------:R-:W-:-:S02]  /*d630*/  HADD2.F32 R78, -RZ, R78.H0_H0 ;  /* 0x2000004eff4e7230 */ /* 0x000fc40000004100 */
[----:B------:R-:W-:Y:S02]  /*d640*/  HADD2.F32 R69, -RZ, R69.H0_H0 ;  /* 0x20000045ff457230 */ /* 0x000fe40000004100 */
        /* <DEDUP_REMOVED lines=18> */
[C---:B------:R-:W-:Y:S01]  /*d770*/  FMUL.FTZ R41, R33.reuse, R78 ;  /* 0x0000004e21297220 */ /* 0x040fe20000410000 */
[-C--:B------:R-:W-:Y:S01]  /*d780*/  FMUL.FTZ R43, R33, R69.reuse ;  /* 0x00000045212b7220 */ /* 0x080fe20000410000 */
        /* <DEDUP_REMOVED lines=11> */
.L_x_1804:
[----:B------:R-:W-:Y:S05]  /*d840*/  BSYNC B1 ;  /* 0x0000000000017941 */ /* 0x000fea0003800000 */
.L_x_1803:
        /* <DEDUP_REMOVED lines=53> */
.L_x_1817:
[----:B------:R-:W-:Y:S05]  /*dba0*/  BSYNC B1 ;  /* 0x0000000000017941 */ /* 0x000fea0003800000 */
.L_x_1816:
[----:B------:R-:W-:Y:S04]  /*dbb0*/  BSSY B1, `(.L_x_1818) ;  /* 0x000002c000017945 */ /* 0x000fe80003800000 */
[----:B------:R-:W-:Y:S05]  /*dbc0*/  @P1 BRA `(.L_x_1819) ;  /* 0x0000000000a81947 */ /* 0x000fea0003800000 */
[----:B0-----:R-:W0:Y:S01]  /*dbd0*/  LDS.128 R4, [R0+0x2000] ;  /* 0x0020000000047984 */ /* 0x001e220000000c00 */
[----:B------:R-:W-:Y:S01]  /*dbe0*/  SHF.R.U32.HI R35, RZ, 0x10, R39 ;  /* 0x00000010ff237819 */ /* 0x000fe20000011627 */
[----:B------:R-:W-:Y:S01]  /*dbf0*/  HADD2.F32 R34, -RZ, R74.H0_H0 ;  /* 0x2000004aff227230 */ /* 0x000fe20000004100 */
[--C-:B------:R-:W-:Y:S01]  /*dc00*/  SHF.R.U64 R41, R36, 0x10, R37.reuse ;  /* 0x0000001024297819 */ /* 0x100fe20000001225 */
[----:B------:R-:W-:Y:S01]  /*dc10*/  HADD2.F32 R36, -RZ, R73.H0_H0 ;  /* 0x20000049ff247230 */ /* 0x000fe20000004100 */
[----:B------:R-:W-:Y:S01]  /*dc20*/  SHF.R.U32.HI R37, RZ, 0x10, R37 ;  /* 0x00000010ff257819 */ /* 0x000fe20000011625 */
[----:B------:R-:W-:Y:S01]  /*dc30*/  HADD2.F32 R35, -RZ, R35.H0_H0 ;  /* 0x20000023ff237230 */ /* 0x000fe20000004100 */
[----:B------:R-:W-:Y:S01]  /*dc40*/  SHF.R.U64 R43, R38, 0x10, R39 ;  /* 0x00000010262b7819 */ /* 0x000fe20000001227 */
[----:B------:R-:W-:Y:S02]  /*dc50*/  HADD2.F32 R73, -RZ, R73.H1_H1 ;  /* 0x30000049ff497230 */ /* 0x000fe40000004100 */
[----:B------:R-:W-:-:S02]  /*dc60*/  HADD2.F32 R37, -RZ, R37.H0_H0 ;  /* 0x20000025ff257230 */ /* 0x000fc40000004100 */
        /* <DEDUP_REMOVED lines=32> */
.L_x_1819:
[----:B------:R-:W-:Y:S05]  /*de70*/  BSYNC B1 ;  /* 0x0000000000017941 */ /* 0x000fea0003800000 */
.L_x_1818:
[----:B------:R-:W-:Y:S04]  /*de80*/  BSSY B1, `(.L_x_1820) ;  /* 0x000002c000017945 */ /* 0x000fe80003800000 */
[----:B------:R-:W-:Y:S05]  /*de90*/  @P2 BRA `(.L_x_1821) ;  /* 0x0000000000a82947 */ /* 0x000fea0003800000 */
[----:B01----:R-:W0:Y:S01]  /*dea0*/  LDS.128 R4, [R62+0x12400] ;  /* 0x012400003e047984 */ /* 0x003e220000000c00 */
[----:B------:R-:W-:Y:S01]  /*deb0*/  SHF.R.U32.HI R31, RZ, 0x10, R29 ;  /* 0x00000010ff1f7819 */ /* 0x000fe2000001161d */
[----:B------:R-:W-:Y:S01]  /*dec0*/  HADD2.F32 R30, -RZ, R72.H0_H0 ;  /* 0x20000048ff1e7230 */ /* 0x000fe20000004100 */
[----:B------:R-:W-:Y:S01]  /*ded0*/  SHF.R.U32.HI R33, RZ, 0x10, R27 ;  /* 0x00000010ff217819 */ /* 0x000fe2000001161b */
[--C-:B------:R-:W-:Y:S01]  /*dee0*/  HADD2.F32 R32, -RZ, R70.reuse.H0_H0 ;  /* 0x20000046ff207230 */ /* 0x100fe20000004100 */
        /* <DEDUP_REMOVED lines=37> */
.L_x_1821:
[----:B------:R-:W-:Y:S05]  /*e140*/  BSYNC B1 ;  /* 0x0000000000017941 */ /* 0x000fea0003800000 */
.L_x_1820:
[----:B------:R-:W-:Y:S04]  /*e150*/  BSSY B1, `(.L_x_1822) ;  /* 0x000002c000017945 */ /* 0x000fe80003800000 */
[----:B------:R-:W-:Y:S05]  /*e160*/  @P3 BRA `(.L_x_1823) ;  /* 0x0000000000a83947 */ /* 0x000fea0003800000 */
[----:B012---:R-:W0:Y:S01]  /*e170*/  LDS.128 R4, [R0+0x6000] ;  /* 0x0060000000047984 */ /* 0x007e220000000c00 */
        /* <DEDUP_REMOVED lines=41> */
.L_x_1823:
[----:B------:R-:W-:Y:S05]  /*e410*/  BSYNC B1 ;  /* 0x0000000000017941 */ /* 0x000fea0003800000 */
.L_x_1822:
[----:B------:R-:W-:Y:S04]  /*e420*/  BSSY B1, `(.L_x_1824) ;  /* 0x000002c000017945 */ /* 0x000fe80003800000 */
[----:B------:R-:W-:Y:S05]  /*e430*/  @P4 BRA `(.L_x_1825) ;  /* 0x0000000000a84947 */ /* 0x000fea0003800000 */
[----:B0123--:R-:W0:Y:S01]  /*e440*/  LDS.128 R4, [R62+0x16400] ;  /* 0x016400003e047984 */ /* 0x00fe220000000c00 */
        /* <DEDUP_REMOVED lines=41> */
.L_x_1825:
[----:B------:R-:W-:Y:S05]  /*e6e0*/  BSYNC B1 ;  /* 0x0000000000017941 */ /* 0x000fea0003800000 */
.L_x_1824:
[----:B------:R-:W-:Y:S05]  /*e6f0*/  @P5 BRA `(.L_x_1815) ;  /* 0x00000034009c5947 */ /* 0x000fea0003800000 */
[----:B01234-:R-:W0:Y:S01]  /*e700*/  LDS.128 R4, [R0+0xa000] ;  /* 0x00a0000000047984 */ /* 0x01fe220000000c00 */
        /* <DEDUP_REMOVED lines=9> */
[--C-:B0-----:R-:W-:Y:S02]  /*e7a0*/  HADD2.F32 R11, -RZ, R7.reuse.H1_H1 ;  /* 0x30000007ff0b7230 */ /* 0x101fe40000004100 */
[----:B------:R-:W-:Y:S02]  /*e7b0*/  HADD2.F32 R10, -RZ, R7.H0_H0 ;  /* 0x20000007ff0a7230 */ /* 0x000fe40000004100 */
[--C-:B------:R-:W-:Y:S02]  /*e7c0*/  HADD2.F32 R7, -RZ, R4.reuse.H0_H0 ;  /* 0x20000004ff077230 */ /* 0x100fe40000004100 */
[C---:B------:R-:W-:Y:S01]  /*e7d0*/  FMUL.FTZ R21, R11.reuse, R15 ;  /* 0x0000000f0b157220 */ /* 0x040fe20000410000 */
[----:B------:R-:W-:Y:S02]  /*e7e0*/  HADD2.F32 R4, -RZ, R4.H1_H1 ;  /* 0x30000004ff047230 */ /* 0x000fe40000004100 */
[----:B------:R-:W-:Y:S01]  /*e7f0*/  FMUL.FTZ R24, R11, R13 ;  /* 0x0000000d0b187220 */ /* 0x000fe20000410000 */
[----:B------:R-:W-:-:S02]  /*e800*/  HADD2.F32 R8, -RZ, R6.H0_H0 ;  /* 0x20000006ff087230 */ /* 0x000fc40000004100 */
[C---:B------:R-:W-:Y:S01]  /*e810*/  FFMA.FTZ R21, R10.reuse, R13, -R21 ;  /* 0x0000000d0a157223 */ /* 0x040fe20000010815 */
[----:B------:R-:W-:Y:S02]  /*e820*/  HADD2.F32 R9, -RZ, R6.H1_H1 ;  /* 0x30000006ff097230 */ /* 0x000fe40000004100 */
[----:B------:R-:W-:Y:S01]  /*e830*/  FFMA.FTZ R26, R10, R15, R24 ;  /* 0x0000000f0a1a7223 */ /* 0x000fe20000010018 */
[----:B------:R-:W-:Y:S02]  /*e840*/  HADD2.F32 R6, -RZ, R5.H0_H0 ;  /* 0x20000005ff067230 */ /* 0x000fe40000004100 */
[C---:B------:R-:W-:Y:S01]  /*e850*/  FMUL.FTZ R20, R4.reuse, R14 ;  /* 0x0000000e04147220 */ /* 0x040fe20000410000 */
[----:B------:R-:W-:Y:S01]  /*e860*/  FMUL.FTZ R24, R4, R12 ;  /* 0x0000000c04187220 */ /* 0x000fe20000410000 */
[----:B------:R-:W-:Y:S02]  /*e870*/  HADD2.F32 R10, -RZ, R3.H1_H1 ;  /* 0x30000003ff0a7230 */ /* 0x000fe40000004100 */
[----:B------:R-:W-:Y:S01]  /*e880*/  FMUL.FTZ R15, R9, R63 ;  /* 0x0000003f090f7220 */ /* 0x000fe20000410000 */
[----:B------:R-:W-:-:S02]  /*e890*/  HADD2.F32 R5, -RZ, R5.H1_H1 ;  /* 0x30000005ff057230 */ /* 0x000fc40000004100 */
[C---:B------:R-:W-:Y:S01]  /*e8a0*/  FFMA.FTZ R20, R7.reuse, R12, -R20 ;  /* 0x0000000c07147223 */ /* 0x040fe20000010814 */
[----:B------:R-:W-:Y:S02]  /*e8b0*/  HADD2.F32 R4, -RZ, R25.H0_H0 ;  /* 0x20000019ff047230 */ /* 0x000fe40000004100 */
[----:B------:R-:W-:Y:S01]  /*e8c0*/  FFMA.FTZ R11, R7, R14, R24 ;  /* 0x0000000e070b7223 */ /* 0x000fe20000010018 */
[----:B------:R-:W-:Y:S02]  /*e8d0*/  HADD2.F32 R3, -RZ, R27.H0_H0 ;  /* 0x2000001bff037230 */ /* 0x000fe40000004100 */
[-C--:B------:R-:W-:Y:S01]  /*e8e0*/  FMUL.FTZ R13, R9, R10.reuse ;  /* 0x0000000a090d7220 */ /* 0x080fe20000410000 */
[C---:B------:R-:W-:Y:S01]  /*e8f0*/  FFMA.FTZ R10, R8.reuse, R10, R15 ;  /* 0x0000000a080a7223 */ /* 0x040fe2000001000f */
[C---:B------:R-:W-:Y:S01]  /*e900*/  FMUL.FTZ R7, R5.reuse, R4 ;  /* 0x0000000405077220 */ /* 0x040fe20000410000 */
[----:B------:R-:W-:Y:S01]  /*e910*/  FMUL.FTZ R9, R5, R3 ;  /* 0x0000000305097220 */ /* 0x000fe20000410000 */
[----:B------:R-:W-:-:S02]  /*e920*/  FFMA.FTZ R13, R8, R63, -R13 ;  /* 0x0000003f080d7223 */ /* 0x000fc4000001080d */
[----:B------:R-:W-:Y:S01]  /*e930*/  FFMA.FTZ R5, R6, R3, -R7 ;  /* 0x0000000306057223 */ /* 0x000fe20000010807 */
[----:B------:R-:W-:Y:S01]  /*e940*/  F2FP.F16.F32.PACK_AB R7, R26, R21 ;  /* 0x000000151a07723e */ /* 0x000fe200000000ff */
[----:B------:R-:W-:Y:S01]  /*e950*/  FFMA.FTZ R8, R6, R4, R9 ;  /* 0x0000000406087223 */ /* 0x000fe20000010009 */
[----:B------:R-:W-:Y:S02]  /*e960*/  F2FP.F16.F32.PACK_AB R4, R11, R20 ;  /* 0x000000140b04723e */ /* 0x000fe400000000ff */
[----:B------:R-:W-:Y:S02]  /*e970*/  F2FP.F16.F32.PACK_AB R6, R10, R13 ;  /* 0x0000000d0a06723e */ /* 0x000fe400000000ff */
[----:B------:R-:W-:-:S05]  /*e980*/  F2FP.F16.F32.PACK_AB R5, R8, R5 ;  /* 0x000000050805723e */ /* 0x000fca00000000ff */
[----:B------:R0:W-:Y:S01]  /*e990*/  STS.128 [R0+0xa000], R4 ;  /* 0x00a0000400007388 */ /* 0x0001e20000000c00 */
[----:B------:R-:W-:Y:S05]  /*e9a0*/  BRA `(.L_x_1815) ;  /* 0x0000003000f07947 */ /* 0x000fea0003800000 */
.L_x_1794:
[----:B------:R-:W0:Y:S01]  /*e9b0*/  LDC R28, c[0x0][0x448] ;  /* 0x00011200ff1c7b82 */ /* 0x000e220000000800 */
[----:B------:R-:W-:Y:S01]  /*e9c0*/  IMAD R3, R189, 0x40, R10 ;  /* 0x00000040bd037824 */ /* 0x000fe200078e020a */
[----:B------:R-:W-:Y:S01]  /*e9d0*/  ULDC.64 UR4, c[0x0][0x3f8] ;  /* 0x0000fe0000047ab9 */ /* 0x000fe20000000a00 */
        /* <DEDUP_REMOVED lines=8> */
[----:B-1----:R-:W-:Y:S02]  /*ea60*/  @P0 SHF.R.U32.HI R3, RZ, R5, R0 ;  /* 0x00000005ff030219 */ /* 0x002fe40000011600 */
[----:B------:R-:W-:Y:S02]  /*ea70*/  MOV R5, R31 ;  /* 0x0000001f00057202 */ /* 0x000fe40000000f00 */
        /* <DEDUP_REMOVED lines=12> */
[----:B------:R-:W-:Y:S01]  /*eb40*/  LEA R9, P1, R4, UR6, 0x1 ;  /* 0x0000000604097c11 */ /* 0x000fe2000f8208ff */
[----:B------:R-:W-:-:S03]  /*eb50*/  IMAD.IADD R7, R5, 0x1, R11 ;  /* 0x0000000105077824 */ /* 0x000fc600078e020b */
[----:B------:R-:W-:Y:S02]  /*eb60*/  LEA.HI.X R8, R8, UR5, R3, 0x1, P0 ;  /* 0x0000000508087c11 */ /* 0x000fe400080f0c03 */
[----:B------:R-:W-:Y:S01]  /*eb70*/  LEA.HI.X R7, R4, UR7, R7, 0x1, P1 ;  /* 0x0000000704077c11 */ /* 0x000fe200088f0c07 */
[----:B------:R-:W-:Y:S06]  /*eb80*/  BRA.DIV UR4, `(.L_x_1826) ;  /* 0x000001b604b07947 */ /* 0x000fec000b800000 */
[----:B------:R-:W0:Y:S04]  /*eb90*/  SHFL.IDX PT, R3, R8, RZ, 0x1c1f ;  /* 0x001c1fff08037589 */ /* 0x000e2800000e0000 */
[----:B------:R-:W1:Y:S04]  /*eba0*/  SHFL.IDX PT, R0, R6, RZ, 0x1c1f ;  /* 0x001c1fff06007589 */ /* 0x000e6800000e0000 */
[----:B------:R2:W3:Y:S04]  /*ebb0*/  SHFL.IDX PT, R5, R7, RZ, 0x1c1f ;  /* 0x001c1fff07057589 */ /* 0x0004e800000e0000 */
[----:B------:R2:W4:Y:S01]  /*ebc0*/  SHFL.IDX PT, R14, R9, RZ, 0x1c1f ;  /* 0x001c1fff090e7589 */ /* 0x00052200000e0000 */
[----:B0-----:R-:W-:-:S02]  /*ebd0*/  IMAD.MOV.U32 R21, RZ, RZ, R3 ;  /* 0x000000ffff157224 */ /* 0x001fc400078e0003 */
[----:B-12---:R-:W-:-:S07]  /*ebe0*/  IMAD.MOV.U32 R20, RZ, RZ, R0 ;  /* 0x000000ffff147224 */ /* 0x006fce00078e0000 */
.L_x_2147:
[----:B------:R-:W-:Y:S01]  /*ebf0*/  IMAD R73, R163, R28, RZ ;  /* 0x0000001ca3497224 */ /* 0x000fe200078e02ff */
[----:B------:R-:W-:Y:S01]  /*ec00*/  BSSY B1, `(.L_x_1827) ;  /* 0x0000030000017945 */ /* 0x000fe20003800000 */
[----:B----4-:R-:W-:Y:S01]  /*ec10*/  MOV R50, R14 ;  /* 0x0000000e00327202 */ /* 0x010fe20000000f00 */
[----:B---3--:R-:W-:Y:S01]  /*ec20*/  IMAD.MOV.U32 R51, RZ, RZ, R5 ;  /* 0x000000ffff337224 */ /* 0x008fe200078e0005 */
[----:B------:R-:W-:Y:S02]  /*ec30*/  CS2R R44, SRZ ;  /* 0x00000000002c7805 */ /* 0x000fe4000001ff00 */
[----:B------:R-:W-:Y:S02]  /*ec40*/  ISETP.GE.AND P0, PT, R10, R73, PT ;  /* 0x000000490a00720c */ /* 0x000fe40003f06270 */
        /* <DEDUP_REMOVED lines=19> */
[----:B------:R-:W-:-:S02]  /*ed80*/  CS2R R44, SRZ ;  /* 0x00000000002c7805 */ /* 0x000fc4000001ff00 */
[----:B------:R-:W-:Y:S02]  /*ed90*/  CS2R R46, SRZ ;  /* 0x00000000002e7805 */ /* 0x000fe4000001ff00 */
[----:B------:R-:W-:Y:S02]  /*eda0*/  CS2R R28, SRZ ;  /* 0x00000000001c7805 */ /* 0x000fe4000001ff00 */
[----:B------:R-:W-:Y:S01]  /*edb0*/  CS2R R30, SRZ ;  /* 0x00000000001e7805 */ /* 0x000fe2000001ff00 */
[----:B------:R-:W-:-:S04]  /*edc0*/  @!P0 IMAD.WIDE R4, R18, 0x2, R20 ;  /* 0x0000000212048825 */ /* 0x000fc800078e0214 */
[----:B------:R-:W-:Y:S01]  /*edd0*/  @!P1 IMAD.SHL.U32 R15, R191, 0x8, RZ ;  /* 0x00000008bf0f9824 */ /* 0x000fe200078e00ff */
[----:B------:R0:W5:Y:S01]  /*ede0*/  @!P0 LD.E.128 R32, desc[UR6][R4.64] ;  /* 0x0000000604208980 */ /* 0x000162000c101d00 */
[----:B------:R-:W-:Y:S01]  /*edf0*/  @!P2 IMAD.SHL.U32 R49, R192, 0x8, RZ ;  /* 0x00000008c031a824 */ /* 0x000fe200078e00ff */
        /* <DEDUP_REMOVED lines=9> */
[----:B------:R-:W-:-:S03]  /*ee90*/  @!P1 IMAD.WIDE R14, R15, 0x2, R50 ;  /* 0x000000020f0e9825 */ /* 0x000fc600078e0232 */
[----:B------:R1:W5:Y:S01]  /*eea0*/  @!P2 LD.E.128 R24, desc[UR6][R20.64] ;  /* 0x000000061418a980 */ /* 0x000362000c101d00 */
[----:B------:R-:W-:-:S03]  /*eeb0*/  @!P2 IMAD.WIDE R48, R49, 0x2, R50 ;  /* 0x000000023130a825 */ /* 0x000fc600078e0232 */
[----:B------:R1:W5:Y:S01]  /*eec0*/  @!P1 LD.E.128 R40, desc[UR6][R14.64] ;  /* 0x000000060e289980 */ /* 0x000362000c101d00 */
[----:B0-----:R-:W-:-:S03]  /*eed0*/  @!P0 IMAD.WIDE R4, R18, 0x2, R50 ;  /* 0x0000000212048825 */ /* 0x001fc600078e0232 */
[----:B------:R1:W5:Y:S04]  /*eee0*/  @!P2 LD.E.128 R36, desc[UR6][R48.64] ;  /* 0x000000063024a980 */ /* 0x000368000c101d00 */
[----:B------:R1:W5:Y:S02]  /*eef0*/  @!P0 LD.E.128 R44, desc[UR6][R4.64] ;  /* 0x00000006042c8980 */ /* 0x000364000c101d00 */
.L_x_1828:
[----:B------:R-:W-:Y:S05]  /*ef00*/  BSYNC B1 ;  /* 0x0000000000017941 */ /* 0x000fea0003800000 */
.L_x_1827:
[----:B-1---5:R-:W-:Y:S01]  /*ef10*/  IMAD.MOV.U32 R5, RZ, RZ, R47 ;  /* 0x000000ffff057224 */ /* 0x022fe200078e002f */
[----:B------:R-:W-:Y:S01]  /*ef20*/  MOV R3, R45 ;  /* 0x0000002d00037202 */ /* 0x000fe20000000f00 */
[----:B------:R-:W-:Y:S01]  /*ef30*/  IMAD.MOV.U32 R0, RZ, RZ, R44 ;  /* 0x000000ffff007224 */ /* 0x000fe200078e002c */
        /* <DEDUP_REMOVED lines=34> */
[----:B------:R-:W-:Y:S01]  /*f160*/  MOV R3, R25 ;  /* 0x0000001900037202 */ /* 0x000fe20000000f00 */
[----:B------:R-:W-:-:S03]  /*f170*/  IMAD.MOV.U32 R0, RZ, RZ, R24 ;  /* 0x000000ffff007224 */ /* 0x000fc600078e0018 */
[----:B------:R-:W-:Y:S02]  /*f180*/  PRMT R77, R4, 0x5410, R5 ;  /* 0x00005410044d7816 */ /* 0x000fe40000000005 */
[----:B------:R-:W-:Y:S02]  /*f190*/  CS2R R4, SRZ ;  /* 0x0000000000047805 */ /* 0x000fe4000001ff00 */
[----:B------:R-:W-:Y:S01]  /*f1a0*/  PRMT R76, R0, 0x5410, R3 ;  /* 0x00005410004c7816 */ /* 0x000fe20000000003 */
[----:B------:R-:W-:Y:S06]  /*f1b0*/  BRA.DIV UR4, `(.L_x_1829) ;  /* 0x000001b2049c7947 */ /* 0x000fec000b800000 */
[----:B------:R-:W0:Y:S04]  /*f1c0*/  SHFL.IDX PT, R3, R8, 0x1, 0x1c1f ;  /* 0x003c1f0008037f89 */ /* 0x000e2800000e0000 */
[----:B------:R-:W1:Y:S04]  /*f1d0*/  SHFL.IDX PT, R0, R6, 0x1, 0x1c1f ;  /* 0x003c1f0006007f89 */ /* 0x000e6800000e0000 */
[----:B------:R-:W2:Y:S04]  /*f1e0*/  SHFL.IDX PT, R7, R7, 0x1, 0x1c1f ;  /* 0x003c1f0007077f89 */ /* 0x000ea800000e0000 */
[----:B------:R3:W4:Y:S01]  /*f1f0*/  SHFL.IDX PT, R14, R9, 0x1, 0x1c1f ;  /* 0x003c1f00090e7f89 */ /* 0x00072200000e0000 */
[----:B0-----:R-:W-:-:S02]  /*f200*/  IMAD.MOV.U32 R61, RZ, RZ, R3 ;  /* 0x000000ffff3d7224 */ /* 0x001fc400078e0003 */
[----:B-1-3--:R-:W-:-:S07]  /*f210*/  IMAD.MOV.U32 R60, RZ, RZ, R0 ;  /* 0x000000ffff3c7224 */ /* 0x00afce00078e0000 */
.L_x_2153:
[----:B------:R-:W-:Y:S01]  /*f220*/  IADD3 R10, R10, 0x40, RZ ;  /* 0x000000400a0a7810 */ /* 0x000fe20007ffe0ff */
[----:B------:R-:W-:Y:S01]  /*f230*/  BSSY B1, `(.L_x_1830) ;  /* 0x000002f000017945 */ /* 0x000fe20003800000 */
[----:B----4-:R-:W-:Y:S01]  /*f240*/  IMAD.MOV.U32 R62, RZ, RZ, R14 ;  /* 0x000000ffff3e7224 */ /* 0x010fe200078e000e */
[----:B------:R-:W-:Y:S02]  /*f250*/  CS2R R8, SRZ ;  /* 0x0000000000087805 */ /* 0x000fe4000001ff00 */
[----:B------:R-:W-:Y:S01]  /*f260*/  ISETP.GE.AND P0, PT, R10, R73, PT ;  /* 0x000000490a00720c */ /* 0x000fe20003f06270 */
[----:B--2---:R-:W-:Y:S01]  /*f270*/  IMAD.MOV.U32 R63, RZ, RZ, R7 ;  /* 0x000000ffff3f7224 */ /* 0x004fe200078e0007 */
        /* <DEDUP_REMOVED lines=32> */
[----:B------:R-:W-:Y:S02]  /*f480*/  CS2R R14, SRZ ;  /* 0x00000000000e7805 */ /* 0x000fe4000001ff00 */
[----:B0-----:R-:W-:Y:S01]  /*f490*/  CS2R R12, SRZ ;  /* 0x00000000000c7805 */ /* 0x001fe2000001ff00 */
[--C-:B------:R-:W-:Y:S01]  /*f4a0*/  @!P1 IMAD.WIDE R64, R65, 0x2, R62.reuse ;  /* 0x0000000241409825 */ /* 0x100fe200078e023e */
[----:B------:R0:W5:Y:S03]  /*f4b0*/  @!P1 LD.E.128 R52, desc[UR6][R20.64] ;  /* 0x0000000614349980 */ /* 0x000166000c101d00 */
[--C-:B------:R-:W-:Y:S01]  /*f4c0*/  @!P2 IMAD.WIDE R66, R67, 0x2, R62.reuse ;  /* 0x000000024342a825 */ /* 0x100fe200078e023e */
[----:B------:R0:W5:Y:S03]  /*f4d0*/  @!P1 LD.E.128 R8, desc[UR6][R64.64] ;  /* 0x0000000640089980 */ /* 0x000166000c101d00 */
[----:B------:R-:W-:Y:S01]  /*f4e0*/  @!P0 IMAD.WIDE R62, R18, 0x2, R62 ;  /* 0x00000002123e8825 */ /* 0x000fe200078e023e */
[----:B------:R0:W5:Y:S04]  /*f4f0*/  @!P2 LD.E.128 R56, desc[UR6][R60.64] ;  /* 0x000000063c38a980 */ /* 0x000168000c101d00 */
[----:B------:R0:W5:Y:S04]  /*f500*/  @!P0 LD.E.128 R4, desc[UR6][R62.64] ;  /* 0x000000063e048980 */ /* 0x000168000c101d00 */
[----:B------:R0:W5:Y:S02]  /*f510*/  @!P2 LD.E.128 R12, desc[UR6][R66.64] ;  /* 0x00000006420ca980 */ /* 0x000164000c101d00 */
.L_x_1831:
[----:B------:R-:W-:Y:S05]  /*f520*/  BSYNC B1 ;  /* 0x0000000000017941 */ /* 0x000fea0003800000 */
.L_x_1830:
[----:B------:R-:W-:Y:S01]  /*f530*/  LEA.HI R0, R187, R187, RZ, 0x1 ;  /* 0x000000bbbb007211 */ /* 0x000fe200078f08ff */
[----:B0----5:R-:W-:Y:S01]  /*f540*/  IMAD.MOV.U32 R20, RZ, RZ, R5 ;  /* 0x000000ffff147224 */ /* 0x021fe200078e0005 */
[----:B------:R-:W-:Y:S01]  /*f550*/  MOV R3, R4 ;  /* 0x0000000400037202 */ /* 0x000fe20000000f00 */
[----:B------:R-:W-:Y:S01]  /*f560*/  IMAD.MOV.U32 R21, RZ, RZ, R7 ;  /* 0x000000ffff157224 */ /* 0x000fe200078e0007 */
[----:B------:R-:W-:Y:S01]  /*f570*/  LOP3.LUT R0, R0, 0xfffffffe, RZ, 0xc0, !PT ;  /* 0xfffffffe00007812 */ /* 0x000fe200078ec0ff */
[----:B------:R-:W-:Y:S01]  /*f580*/  IMAD.MOV.U32 R60, RZ, RZ, R10 ;  /* 0x000000ffff3c7224 */ /* 0x000fe200078e000a */
[----:B------:R-:W-:Y:S01]  /*f590*/  PRMT R78, R3, 0x5410, R20 ;  /* 0x00005410034e7816 */ /* 0x000fe20000000014 */
[----:B------:R-:W-:Y:S01]  /*f5a0*/  IMAD.MOV.U32 R3, RZ, RZ, R6 ;  /* 0x000000ffff037224 */ /* 0x000fe200078e0006 */
[----:B------:R-:W-:Y:S01]  /*f5b0*/  MOV R62, R50 ;  /* 0x00000032003e7202 */ /* 0x000fe20000000f00 */
[----:B------:R-:W-:Y:S01]  /*f5c0*/  IMAD.IADD R0, R187, 0x1, -R0 ;  /* 0x00000001bb007824 */ /* 0x000fe200078e0a00 */
[----:B------:R-:W-:Y:S01]  /*f5d0*/  PRMT R70, R60, 0x7610, R70 ;  /* 0x000076103c467816 */ /* 0x000fe20000000046 */
[----:B------:R-:W-:Y:S01]  /*f5e0*/  IMAD.MOV.U32 R20, RZ, RZ, R9 ;  /* 0x000000ffff147224 */ /* 0x000fe200078e0009 */
[----:B------:R-:W-:Y:S01]  /*f5f0*/  PRMT R79, R3, 0x5410, R21 ;  /* 0x00005410034f7816 */ /* 0x000fe20000000015 */
[----:B------:R-:W-:Y:S01]  /*f600*/  IMAD.MOV.U32 R60, RZ, RZ, R14 ;  /* 0x000000ffff3c7224 */ /* 0x000fe200078e000e */
[----:B------:R-:W-:Y:S01]  /*f610*/  SHF.L.U32 R21, R0, 0x1f, RZ ;  /* 0x0000001f00157819 */ /* 0x000fe200000006ff */
[----:B------:R-:W-:Y:S01]  /*f620*/  IMAD.MOV.U32 R0, RZ, RZ, R11 ;  /* 0x000000ffff007224 */ /* 0x000fe200078e000b */
[----:B------:R-:W-:Y:S01]  /*f630*/  MOV R3, R8 ;  /* 0x0000000800037202 */ /* 0x000fe20000000f00 */
[----:B------:R-:W-:Y:S01]  /*f640*/  IMAD.MOV.U32 R61, RZ, RZ, R49 ;  /* 0x000000ffff3d7224 */ /* 0x000fe200078e0031 */
[----:B------:R-:W0:Y:S01]  /*f650*/  SYNCS.PHASECHK.TRANS64.TRYWAIT P0, [R16+URZ+0x2a800], R21 ;  /* 0x02a80015100075a7 */ /* 0x000e22000800017f */
[----:B------:R-:W-:Y:S01]  /*f660*/  PRMT R81, R62, 0x7610, R81 ;  /* 0x000076103e517816 */ /* 0x000fe20000000051 */
[----:B------:R-:W-:Y:S01]  /*f670*/  IMAD.MOV.U32 R62, RZ, RZ, R57 ;  /* 0x000000ffff3e7224 */ /* 0x000fe200078e0039 */
[----:B------:R-:W-:Y:S01]  /*f680*/  PRMT R69, R3, 0x5410, R20 ;  /* 0x0000541003457816 */ /* 0x000fe20000000014 */
[----:B------:R-:W-:Y:S01]  /*f690*/  IMAD.MOV.U32 R3, RZ, RZ, R12 ;  /* 0x000000ffff037224 */ /* 0x000fe200078e000c */
[----:B------:R-:W-:Y:S01]  /*f6a0*/  MOV R20, R13 ;  /* 0x0000000d00147202 */ /* 0x000fe20000000f00 */
[----:B------:R-:W-:Y:S01]  /*f6b0*/  BSSY B1, `(.L_x_1832) ;  /* 0x0000017000017945 */ /* 0x000fe20003800000 */
[----:B------:R-:W-:-:S02]  /*f6c0*/  PRMT R70, R70, 0x5410, R0 ;  /* 0x0000541046467816 */ /* 0x000fc40000000000 */
[----:B------:R-:W-:Y:S01]  /*f6d0*/  PRMT R0, R3, 0x5410, R20 ;  /* 0x0000541003007816 */ /* 0x000fe20000000014 */
[----:B------:R-:W-:Y:S01]  /*f6e0*/  IMAD.MOV.U32 R20, RZ, RZ, R15 ;  /* 0x000000ffff147224 */ /* 0x000fe200078e000f */
[----:B------:R-:W-:Y:S01]  /*f6f0*/  PRMT R3, R60, 0x7610, R3 ;  /* 0x000076103c037816 */ /* 0x000fe20000000003 */
[----:B------:R-:W-:Y:S01]  /*f700*/  IMAD.MOV.U32 R60, RZ, RZ, R48 ;  /* 0x000000ffff3c7224 */ /* 0x000fe200078e0030 */
[----:B------:R-:W-:Y:S02]  /*f710*/  VIADDMNMX R73, R73, -R177, 0x80, PT ;  /* 0x0000008049497446 */ /* 0x000fe400038009b1 */
[----:B------:R-:W-:Y:S01]  /*f720*/  PRMT R3, R3, 0x5410, R20 ;  /* 0x0000541003037816 */ /* 0x000fe20000000014 */
[----:B------:R-:W-:Y:S01]  /*f730*/  IMAD.MOV.U32 R20, RZ, RZ, R51 ;  /* 0x000000ffff147224 */ /* 0x000fe200078e0033 */
[----:B------:R-:W-:Y:S01]  /*f740*/  PRMT R80, R60, 0x5410, R61 ;  /* 0x000054103c507816 */ /* 0x000fe2000000003d */
[----:B------:R-:W-:Y:S01]  /*f750*/  IMAD.MOV.U32 R60, RZ, RZ, R52 ;  /* 0x000000ffff3c7224 */ /* 0x000fe200078e0034 */
[----:B------:R-:W-:Y:S01]  /*f760*/  ISETP.GE.AND P1, PT, R162, R73, PT ;  /* 0x00000049a200720c */ /* 0x000fe20003f26270 */
[----:B------:R-:W-:Y:S01]  /*f770*/  IMAD.MOV.U32 R61, RZ, RZ, R53 ;  /* 0x000000ffff3d7224 */ /* 0x000fe200078e0035 */
[----:B------:R-:W-:Y:S01]  /*f780*/  PRMT R81, R81, 0x5410, R20 ;  /* 0x0000541051517816 */ /* 0x000fe20000000014 */
[----:B------:R-:W-:-:S03]  /*f790*/  IMAD.MOV.U32 R20, RZ, RZ, R54 ;  /* 0x000000ffff147224 */ /* 0x000fc600078e0036 */
[----:B------:R-:W-:Y:S01]  /*f7a0*/  PRMT R71, R60, 0x5410, R61 ;  /* 0x000054103c477816 */ /* 0x000fe2000000003d */
[----:B------:R-:W-:Y:S01]  /*f7b0*/  IMAD.MOV.U32 R61, RZ, RZ, R56 ;  /* 0x000000ffff3d7224 */ /* 0x000fe200078e0038 */
[----:B------:R-:W-:-:S04]  /*f7c0*/  MOV R60, R55 ;  /* 0x00000037003c7202 */ /* 0x000fc80000000f00 */
[----:B------:R-:W-:Y:S01]  /*f7d0*/  PRMT R72, R20, 0x5410, R60 ;  /* 0x0000541014487816 */ /* 0x000fe2000000003c */
[----:B------:R-:W-:Y:S01]  /*f7e0*/  IMAD.MOV.U32 R60, RZ, RZ, R58 ;  /* 0x000000ffff3c7224 */ /* 0x000fe200078e003a */
[----:B------:R-:W-:Y:S01]  /*f7f0*/  PRMT R20, R61, 0x5410, R62 ;  /* 0x000054103d147816 */ /* 0x000fe2000000003e */
[----:B------:R-:W-:Y:S01]  /*f800*/  IMAD.MOV.U32 R61, RZ, RZ, R59 ;  /* 0x000000ffff3d7224 */ /* 0x000fe200078e003b */
[----:B0-----:R-:W-:Y:S06]  /*f810*/  @!P0 BRA `(.L_x_1833) ;  /* 0x000001ac007c8947 */ /* 0x001fec0003800000 */
.L_x_2154:
[----:B------:R-:W-:Y:S05]  /*f820*/  BSYNC B1 ;  /* 0x0000000000017941 */ /* 0x000fea0003800000 */
.L_x_1832:
[----:B------:R-:W-:Y:S01]  /*f830*/  BSSY B1, `(.L_x_1834) ;  /* 0x000012c000017945 */ /* 0x000fe20003800000 */
[----:B0-----:R-:W-:-:S03]  /*f840*/  PRMT R21, R60, 0x5410, R61 ;  /* 0x000054103c157816 */ /* 0x001fc6000000003d */
[----:B------:R-:W-:Y:S05]  /*f850*/  @P1 BRA `(.L_x_1835) ;  /* 0x0000001000a41947 */ /* 0x000fea0003800000 */
[----:B------:R-:W0:Y:S01]  /*f860*/  LDC R82, c[0x0][0x3f4] ;  /* 0x0000fd00ff527b82 */ /* 0x000e220000000800 */
[----:B------:R-:W-:Y:S01]  /*f870*/  BSSY B2, `(.L_x_1836) ;  /* 0x0000067000027945 */ /* 0x000fe20003800000 */
[-C--:B0-----:R-:W-:Y:S02]  /*f880*/  ISETP.GE.AND P0, PT, R18, R82.reuse, PT ;  /* 0x000000521200720c */ /* 0x081fe40003f06270 */
[-C--:B------:R-:W-:Y:S02]  /*f890*/  ISETP.GE.AND P1, PT, R165, R82.reuse, PT ;  /* 0x00000052a500720c */ /* 0x080fe40003f26270 */
[----:B------:R-:W-:-:S09]  /*f8a0*/  ISETP.GE.AND P2, PT, R166, R82, PT ;  /* 0x00000052a600720c */ /* 0x000fd20003f46270 */
[----:B------:R-:W-:Y:S05]  /*f8b0*/  @P0 BRA `(.L_x_1837) ;  /* 0x0000000400880947 */ /* 0x000fea0003800000 */
[----:B------:R-:W-:Y:S01]  /*f8c0*/  LEA.HI R62, R82, R189, RZ, 0x1d ;  /* 0x000000bd523e7211 */ /* 0x000fe200078fe8ff */
[--C-:B------:R-:W-:Y:S01]  /*f8d0*/  HADD2.F32 R97, -RZ, R92.reuse.H0_H0 ;  /* 0x2000005cff617230 */ /* 0x100fe20000004100 */
[----:B------:R-:W-:Y:S01]  /*f8e0*/  LOP3.LUT R60, R174, 0x38, R18, 0xf8, !PT ;  /* 0x00000038ae3c7812 */ /* 0x000fe200078ef812 */
[----:B------:R-:W-:Y:S01]  /*f8f0*/  HADD2.F32 R96, -RZ, R92.H1_H1 ;  /* 0x3000005cff607230 */ /* 0x000fe20000004100 */
[----:B------:R-:W-:Y:S02]  /*f900*/  SHF.R.S32.HI R65, RZ, 0x1f, R62 ;  /* 0x0000001fff417819 */ /* 0x000fe4000001143e */
[----:B------:R-:W-:Y:S02]  /*f910*/  SHF.L.U32 R63, R62, 0x3, RZ ;  /* 0x000000033e3f7819 */ /* 0x000fe400000006ff */
[----:B------:R-:W-:Y:S02]  /*f920*/  LEA.HI R65, R65, R62, RZ, 0x3 ;  /* 0x0000003e41417211 */ /* 0x000fe400078f18ff */
[----:B------:R-:W-:-:S02]  /*f930*/  LOP3.LUT R61, R60, R175, RZ, 0x3c, !PT ;  /* 0x000000af3c3d7212 */ /* 0x000fc400078e3cff */
[----:B------:R-:W-:Y:S01]  /*f940*/  LOP3.LUT R60, R174, 0x38, R63, 0xf8, !PT ;  /* 0x00000038ae3c7812 */ /* 0x000fe200078ef83f */
[----:B------:R-:W-:Y:S01]  /*f950*/  IMAD.SHL.U32 R65, R65, 0x400, RZ ;  /* 0x0000040041417824 */ /* 0x000fe200078e00ff */
[----:B------:R-:W-:Y:S01]  /*f960*/  SHF.R.U64 R44, R44, 0x10, R45 ;  /* 0x000000102c2c7819 */ /* 0x000fe2000000122d */
[----:B------:R-:W-:Y:S01]  /*f970*/  IMAD.IADD R61, R176, 0x1, R61 ;  /* 0x00000001b03d7824 */ /* 0x000fe200078e023d */
[----:B------:R-:W-:Y:S02]  /*f980*/  LOP3.LUT R64, R60, R175, RZ, 0x3c, !PT ;  /* 0x000000af3c407212 */ /* 0x000fe400078e3cff */
[----:B------:R-:W-:Y:S01]  /*f990*/  LOP3.LUT R65, R65, 0x7fffe000, RZ, 0xc0, !PT ;  /* 0x7fffe00041417812 */ /* 0x000fe200078ec0ff */
[----:B------:R-:W-:Y:S01]  /*f9a0*/  IMAD R87, R61, 0x2, R16 ;  /* 0x000000023d577824 */ /* 0x000fe200078e0210 */
[----:B------:R-:W-:Y:S02]  /*f9b0*/  SHF.R.U32.HI R99, RZ, 0x10, R45 ;  /* 0x00000010ff637819 */ /* 0x000fe4000001162d */
[----:B------:R-:W-:-:S02]  /*f9c0*/  IADD3 R65, R64, R65, R176 ;  /* 0x0000004140417210 */ /* 0x000fc40007ffe0b0 */
[----:B------:R-:W0:Y:S01]  /*f9d0*/  LDS.128 R60, [R87+0xc400] ;  /* 0x00c40000573c7984 */ /* 0x000e220000000c00 */
[--C-:B------:R-:W-:Y:S01]  /*f9e0*/  SHF.R.U64 R32, R32, 0x10, R33.reuse ;  /* 0x0000001020207819 */ /* 0x100fe20000001221 */
[----:B------:R-:W-:Y:S01]  /*f9f0*/  HADD2.F32 R99, -RZ, R99.H0_H0 ;  /* 0x20000063ff637230 */ /* 0x000fe20000004100 */
[----:B------:R-:W-:Y:S01]  /*fa00*/  SHF.R.U32.HI R98, RZ, 0x10, R33 ;  /* 0x00000010ff627819 */ /* 0x000fe20000011621 */
[----:B------:R-:W-:Y:S01]  /*fa10*/  IMAD R90, R65, 0x2, R16 ;  /* 0x00000002415a7824 */ /* 0x000fe200078e0210 */
[----:B------:R-:W-:Y:S02]  /*fa20*/  SHF.R.U64 R33, R34, 0x10, R35 ;  /* 0x0000001022217819 */ /* 0x000fe40000001223 */
[----:B------:R-:W-:Y:S02]  /*fa30*/  SHF.R.U64 R34, R46, 0x10, R47 ;  /* 0x000000102e227819 */ /* 0x000fe4000000122f */
[----:B------:R-:W1:Y:S01]  /*fa40*/  LDS.128 R64, [R90+0xc400] ;  /* 0x00c400005a407984 */ /* 0x000e620000000c00 */
[----:B------:R-:W-:Y:S01]  /*fa50*/  SHF.R.U32.HI R105, RZ, 0x10, R35 ;  /* 0x00000010ff697819 */ /* 0x000fe20000011623 */
[----:B------:R-:W-:Y:S01]  /*fa60*/  HADD2.F32 R33, -RZ, R33.H0_H0 ;  /* 0x20000021ff217230 */ /* 0x000fe20000004100 */
[----:B------:R-:W-:Y:S01]  /*fa70*/  SHF.R.U32.HI R104, RZ, 0x10, R47 ;  /* 0x00000010ff687819 */ /* 0x000fe2000001162f */
[----:B0-----:R-:W-:-:S02]  /*fa80*/  HADD2.F32 R46, -RZ, R61.H0_H0 ;  /* 0x2000003dff2e7230 */ /* 0x001fc40000004100 */
[----:B------:R-:W-:Y:S02]  /*fa90*/  HADD2.F32 R35, -RZ, R60.H0_H0 ;  /* 0x2000003cff237230 */ /* 0x000fe40000004100 */
[----:B------:R-:W-:Y:S02]  /*faa0*/  HADD2.F32 R61, -RZ, R61.H1_H1 ;  /* 0x3000003dff3d7230 */ /* 0x000fe40000004100 */
[----:B------:R-:W-:Y:S02]  /*fab0*/  HADD2.F32 R47, -RZ, R62.H0_H0 ;  /* 0x2000003eff2f7230 */ /* 0x000fe40000004100 */
[----:B------:R-:W-:Y:S02]  /*fac0*/  HADD2.F32 R93, -RZ, R63.H0_H0 ;  /* 0x2000003fff5d7230 */ /* 0x000fe40000004100 */
[--C-:B-1----:R-:W-:Y:S02]  /*fad0*/  HADD2.F32 R45, -RZ, R65.reuse.H0_H0 ;  /* 0x20000041ff2d7230 */ /* 0x102fe40000004100 */
[----:B------:R-:W-:-:S02]  /*fae0*/  HADD2.F32 R92, -RZ, R65.H1_H1 ;  /* 0x30000041ff5c7230 */ /* 0x000fc40000004100 */
[----:B------:R-:W-:Y:S02]  /*faf0*/  HADD2.F32 R65, -RZ, R64.H0_H0 ;  /* 0x20000040ff417230 */ /* 0x000fe40000004100 */
[C---:B------:R-:W-:Y:S01]  /*fb00*/  FMUL.FTZ R101, R45.reuse, R97 ;  /* 0x000000612d657220 */ /* 0x040fe20000410000 */
[-C--:B------:R-:W-:Y:S01]  /*fb10*/  FMUL.FTZ R103, R45, R96.reuse ;  /* 0x000000602d677220 */ /* 0x080fe20000410000 */
[----:B------:R-:W-:Y:S01]  /*fb20*/  FMUL.FTZ R100, R92, R99 ;  /* 0x000000635c647220 */ /* 0x000fe20000410000 */
[----:B------:R-:W-:Y:S02]  /*fb30*/  HADD2.F32 R94, -RZ, R66.H0_H0 ;  /* 0x20000042ff5e7230 */ /* 0x000fe40000004100 */
[C---:B------:R-:W-:Y:S01]  /*fb40*/  FFMA.FTZ R45, R46.reuse, R96, -R101 ;  /* 0x000000602e2d7223 */ /* 0x040fe20000010865 */
[----:B------:R-:W-:Y:S02]  /*fb50*/  HADD2.F32 R96, -RZ, R98.H0_H0 ;  /* 0x20000062ff607230 */ /* 0x000fe40000004100 */
[----:B------:R-:W-:Y:S01]  /*fb60*/  FFMA.FTZ R103, R46, R97, R103 ;  /* 0x000000612e677223 */ /* 0x000fe20000010067 */
[----:B------:R-:W-:-:S02]  /*fb70*/  HADD2.F32 R98, -RZ, R91.H1_H1 ;  /* 0x3000005bff627230 */ /* 0x000fc40000004100 */
[----:B------:R-:W-:Y:S02]  /*fb80*/  HADD2.F32 R46, -RZ, R91.H0_H0 ;  /* 0x2000005bff2e7230 */ /* 0x000fe40000004100 */
[----:B------:R-:W-:Y:S01]  /*fb90*/  FMUL.FTZ R102, R92, R96 ;  /* 0x000000605c667220 */ /* 0x000fe20000410000 */
[--C-:B------:R-:W-:Y:S02]  /*fba0*/  HADD2.F32 R91, -RZ, R89.reuse.H1_H1 ;  /* 0x30000059ff5b7230 */ /* 0x100fe40000004100 */
[C---:B------:R-:W-:Y:S01]  /*fbb0*/  FMUL.FTZ R92, R65.reuse, R98 ;  /* 0x00000062415c7220 */ /* 0x040fe20000410000 */
[----:B------:R-:W-:Y:S02]  /*fbc0*/  HADD2.F32 R89, -RZ, R89.H0_H0 ;  /* 0x20000059ff597230 */ /* 0x000fe40000004100 */
[-C--:B------:R-:W-:Y:S01]  /*fbd0*/  FMUL.FTZ R97, R65, R46.reuse ;  /* 0x0000002e41617220 */ /* 0x080fe20000410000 */
[----:B------:R-:W-:Y:S02]  /*fbe0*/  HADD2.F32 R95, -RZ, R67.H0_H0 ;  /* 0x20000043ff5f7230 */ /* 0x000fe40000004100 */
[----:B------:R-:W-:Y:S01]  /*fbf0*/  FFMA.FTZ R65, R35, R46, -R92 ;  /* 0x0000002e23417223 */ /* 0x000fe2000001085c */
[----:B------:R-:W-:-:S02]  /*fc00*/  HADD2.F32 R92, -RZ, R88.H0_H0 ;  /* 0x20000058ff5c7230 */ /* 0x000fc40000004100 */
[----:B------:R-:W-:Y:S01]  /*fc10*/  FFMA.FTZ R100, R61, R96, -R100 ;  /* 0x000000603d647223 */ /* 0x000fe20000010864 */
[----:B------:R-:W-:Y:S01]  /*fc20*/  FFMA.FTZ R97, R35, R98, R97 ;  /* 0x0000006223617223 */ /* 0x000fe20000010061 */
[C---:B------:R-:W-:Y:S01]  /*fc30*/  FMUL.FTZ R96, R94.reuse, R91 ;  /* 0x0000005b5e607220 */ /* 0x040fe20000410000 */
[----:B------:R-:W-:Y:S01]  /*fc40*/  FMUL.FTZ R98, R94, R89 ;  /* 0x000000595e627220 */ /* 0x000fe20000410000 */
[----:B------:R-:W-:Y:S02]  /*fc50*/  HADD2.F32 R46, -RZ, R88.H1_H1 ;  /* 0x30000058ff2e7230 */ /* 0x000fe40000004100 */
[----:B------:R-:W-:Y:S01]  /*fc60*/  FFMA.FTZ R102, R61, R99, R102 ;  /* 0x000000633d667223 */ /* 0x000fe20000010066 */
[----:B------:R-:W-:Y:S02]  /*fc70*/  HADD2.F32 R94, -RZ, R104.H0_H0 ;  /* 0x20000068ff5e7230 */ /* 0x000fe40000004100 */
[----:B------:R-:W-:Y:S01]  /*fc80*/  FMUL.FTZ R104, R95, R92 ;  /* 0x0000005c5f687220 */ /* 0x000fe20000410000 */
[----:B------:R-:W-:-:S02]  /*fc90*/  HADD2.F32 R67, -RZ, R67.H1_H1 ;  /* 0x30000043ff437230 */ /* 0x000fc40000004100 */
[----:B------:R-:W-:Y:S01]  /*fca0*/  FFMA.FTZ R96, R47, R89, -R96 ;  /* 0x000000592f607223 */ /* 0x000fe20000010860 */
[----:B------:R-:W-:Y:S02]  /*fcb0*/  HADD2.F32 R88, -RZ, R105.H0_H0 ;  /* 0x20000069ff587230 */ /* 0x000fe40000004100 */
[-C--:B------:R-:W-:Y:S01]  /*fcc0*/  FMUL.FTZ R95, R95, R46.reuse ;  /* 0x0000002e5f5f7220 */ /* 0x080fe20000410000 */
[----:B------:R-:W-:Y:S02]  /*fcd0*/  HADD2.F32 R63, -RZ, R63.H1_H1 ;  /* 0x3000003fff3f7230 */ /* 0x000fe40000004100 */
[----:B------:R-:W-:Y:S01]  /*fce0*/  FFMA.FTZ R98, R47, R91, R98 ;  /* 0x0000005b2f627223 */ /* 0x000fe20000010062 */
[----:B------:R-:W-:Y:S01]  /*fcf0*/  FFMA.FTZ R104, R93, R46, -R104 ;  /* 0x0000002e5d687223 */ /* 0x000fe20000010868 */
[----:B------:R-:W-:Y:S02]  /*fd00*/  HADD2.F32 R64, -RZ, R64.H1_H1 ;  /* 0x30000040ff407230 */ /* 0x000fe40000004100 */
[----:B------:R-:W-:Y:S01]  /*fd10*/  FMUL.FTZ R106, R67, R94 ;  /* 0x0000005e436a7220 */ /* 0x000fe20000410000 */
[----:B------:R-:W-:-:S02]  /*fd20*/  HADD2.F32 R66, -RZ, R66.H1_H1 ;  /* 0x30000042ff427230 */ /* 0x000fc40000004100 */
[-C--:B------:R-:W-:Y:S01]  /*fd30*/  FMUL.FTZ R46, R67, R88.reuse ;  /* 0x00000058432e7220 */ /* 0x080fe20000410000 */
[----:B------:R-:W-:Y:S02]  /*fd40*/  HADD2.F32 R47, -RZ, R44.H0_H0 ;  /* 0x2000002cff2f7230 */ /* 0x000fe40000004100 */
[C---:B------:R-:W-:Y:S01]  /*fd50*/  FFMA.FTZ R89, R63.reuse, R88, -R106 ;  /* 0x000000583f597223 */ /* 0x040fe2000001086a */
[----:B------:R-:W-:Y:S02]  /*fd60*/  HADD2.F32 R61, -RZ, R34.H0_H0 ;  /* 0x20000022ff3d7230 */ /* 0x000fe40000004100 */
[----:B------:R-:W-:Y:S01]  /*fd70*/  FFMA.FTZ R46, R63, R94, R46 ;  /* 0x0000005e3f2e7223 */ /* 0x000fe2000001002e */
[----:B------:R-:W-:Y:S02]  /*fd80*/  HADD2.F32 R35, -RZ, R32.H0_H0 ;  /* 0x20000020ff237230 */ /* 0x000fe40000004100 */
[----:B------:R-:W-:Y:S01]  /*fd90*/  FMUL.FTZ R63, R64, R47 ;  /* 0x0000002f403f7220 */ /* 0x000fe20000410000 */
[----:B------:R-:W-:-:S02]  /*fda0*/  HADD2.F32 R60, -RZ, R60.H1_H1 ;  /* 0x3000003cff3c7230 */ /* 0x000fc40000004100 */
[----:B------:R-:W-:Y:S01]  /*fdb0*/  FMUL.FTZ R67, R66, R61 ;  /* 0x0000003d42437220 */ /* 0x000fe20000410000 */
[----:B------:R-:W-:Y:S02]  /*fdc0*/  HADD2.F32 R62, -RZ, R62.H1_H1 ;  /* 0x3000003eff3e7230 */ /* 0x000fe40000004100 */
[----:B------:R-:W-:Y:S01]  /*fdd0*/  FMUL.FTZ R64, R64, R35 ;  /* 0x0000002340407220 */ /* 0x000fe20000410000 */
[----:B------:R-:W-:Y:S01]  /*fde0*/  FMUL.FTZ R66, R66, R33 ;  /* 0x0000002142427220 */ /* 0x000fe20000410000 */
[----:B------:R-:W-:Y:S01]  /*fdf0*/  FFMA.FTZ R95, R93, R92, R95 ;  /* 0x0000005c5d5f7223 */ /* 0x000fe2000001005f */
        /* <DEDUP_REMOVED lines=9> */
[----:B------:R-:W-:Y:S02]  /*fe90*/  F2FP.F16.F32.PACK_AB R45, R102, R103 ;  /* 0x00000067662d723e */ /* 0x000fe400000000ff */
[----:B------:R-:W-:Y:S01]  /*fea0*/  F2FP.F16.F32.PACK_AB R44, R44, R97 ;  /* 0x000000612c2c723e */ /* 0x000fe200000000ff */
[----:B------:R0:W-:Y:S01]  /*feb0*/  STS.128 [R87+0xc400], R32 ;  /* 0x00c4002057007388 */ /* 0x0001e20000000c00 */
[----:B------:R-:W-:-:S05]  /*fec0*/  F2FP.F16.F32.PACK_AB R46, R61, R98 ;  /* 0x000000623d2e723e */ /* 0x000fca00000000ff */
[----:B------:R0:W-:Y:S02]  /*fed0*/  STS.128 [R90+0xc400], R44 ;  /* 0x00c4002c5a007388 */ /* 0x0001e40000000c00 */
.L_x_1837:
[----:B------:R-:W-:Y:S05]  /*fee0*/  BSYNC B2 ;  /* 0x0000000000027941 */ /* 0x000fea0003800000 */
.L_x_1836:
[----:B------:R-:W-:Y:S04]  /*fef0*/  BSSY B2, `(.L_x_1838) ;  /* 0x0000060000027945 */ /* 0x000fe80003800000 */
[----:B------:R-:W-:Y:S05]  /*ff00*/  @P1 BRA `(.L_x_1839) ;  /* 0x0000000400781947 */ /* 0x000fea0003800000 */
[----:B0-----:R-:W-:Y:S01]  /*ff10*/  LEA.HI R32, R82, R191, RZ, 0x1d ;  /* 0x000000bf52207211 */ /* 0x001fe200078fe8ff */
[----:B------:R-:W-:Y:S01]  /*ff20*/  HADD2.F32 R62, -RZ, R85.H1_H1 ;  /* 0x30000055ff3e7230 */ /* 0x000fe20000004100 */
[----:B------:R-:W-:Y:S01]  /*ff30*/  SHF.R.U64 R87, R40, 0x10, R41 ;  /* 0x0000001028577819 */ /* 0x000fe20000001229 */
[--C-:B------:R-:W-:Y:S01]  /*ff40*/  HADD2.F32 R64, -RZ, R83.reuse.H1_H1 ;  /* 0x30000053ff407230 */ /* 0x100fe20000004100 */
[----:B------:R-:W-:Y:S01]  /*ff50*/  SHF.R.S32.HI R35, RZ, 0x1f, R32 ;  /* 0x0000001fff237819 */ /* 0x000fe20000011420 */
[----:B------:R-:W-:Y:S01]  /*ff60*/  HADD2.F32 R83, -RZ, R83.H0_H0 ;  /* 0x20000053ff537230 */ /* 0x000fe20000004100 */
[----:B------:R-:W-:Y:S01]  /*ff70*/  SHF.L.U32 R33, R32, 0x3, RZ ;  /* 0x0000000320217819 */ /* 0x000fe200000006ff */
[----:B------:R-:W-:Y:S01]  /*ff80*/  HADD2.F32 R85, -RZ, R85.H0_H0 ;  /* 0x20000055ff557230 */ /* 0x000fe20000004100 */
[----:B------:R-:W-:Y:S02]  /*ff90*/  LEA.HI R35, R35, R32, RZ, 0x3 ;  /* 0x0000002023237211 */ /* 0x000fe400078f18ff */
[----:B------:R-:W-:-:S02]  /*ffa0*/  LOP3.LUT R32, R174, 0x38, R33, 0xf8, !PT ;  /* 0x00000038ae207812 */ /* 0x000fc400078ef821 */
[----:B------:R-:W-:Y:S01]  /*ffb0*/  SHF.R.U32.HI R66, RZ, 0x10, R41 ;  /* 0x00000010ff427819 */ /* 0x000fe20000011629 */
[----:B------:R-:W-:Y:S01]  /*ffc0*/  IMAD.SHL.U32 R35, R35, 0x400, RZ ;  /* 0x0000040023237824 */ /* 0x000fe200078e00ff */
[----:B------:R-:W-:Y:S02]  /*ffd0*/  LOP3.LUT R44, R32, R175, RZ, 0x3c, !PT ;  /* 0x000000af202c7212 */ /* 0x000fe400078e3cff */
[--C-:B------:R-:W-:Y:S01]  /*ffe0*/  SHF.R.U64 R93, R28, 0x10, R29.reuse ;  /* 0x000000101c5d7819 */ /* 0x100fe2000000121d */
[----:B------:R-:W-:Y:S01]  /*fff0*/  HADD2.F32 R66, -RZ, R66.H0_H0 ;  /* 0x20000042ff427230 */ /* 0x000fe20000004100 */
[----:B------:R-:W-:Y:S02]  /*10000*/  LOP3.LUT R45, R35, 0x7fffe000, RZ, 0xc0, !PT ;  /* 0x7fffe000232d7812 */ /* 0x000fe400078ec0ff */
[----:B------:R-:W0:Y:S01]  /*10010*/  LDS.128 R32, [R207] ;  /* 0x00000000cf207984 */ /* 0x000e220000000c00 */
[----:B------:R-:W-:Y:S02]  /*10020*/  SHF.R.U32.HI R61, RZ, 0x10, R29 ;  /* 0x00000010ff3d7819 */ /* 0x000fe4000001161d */
[----:B------:R-:W-:-:S02]  /*10030*/  IADD3 R45, R44, R45, R176 ;  /* 0x0000002d2c2d7210 */ /* 0x000fc40007ffe0b0 */
[--C-:B------:R-:W-:Y:S02]  /*10040*/  SHF.R.U64 R67, R42, 0x10, R43.reuse ;  /* 0x000000102a437819 */ /* 0x100fe4000000122b */
[----:B------:R-:W-:Y:S01]  /*10050*/  SHF.R.U32.HI R65, RZ, 0x10, R43 ;  /* 0x00000010ff417819 */ /* 0x000fe2000001162b */
[----:B------:R-:W-:Y:S01]  /*10060*/  IMAD R60, R45, 0x2, R16 ;  /* 0x000000022d3c7824 */ /* 0x000fe200078e0210 */
[--C-:B------:R-:W-:Y:S02]  /*10070*/  SHF.R.U32.HI R89, RZ, 0x10, R31.reuse ;  /* 0x00000010ff597819 */ /* 0x100fe4000001161f */
[----:B------:R-:W-:Y:S02]  /*10080*/  SHF.R.U64 R91, R30, 0x10, R31 ;  /* 0x000000101e5b7819 */ /* 0x000fe4000000121f */
[----:B------:R-:W1:Y:S01]  /*10090*/  LDS.128 R44, [R60+0xc400] ;  /* 0x00c400003c2c7984 */ /* 0x000e620000000c00 */
[----:B0-----:R-:W-:Y:S02]  /*100a0*/  HADD2.F32 R29, -RZ, R33.H0_H0 ;  /* 0x20000021ff1d7230 */ /* 0x001fe40000004100 */
[----:B------:R-:W-:-:S02]  /*100b0*/  HADD2.F32 R28, -RZ, R32.H0_H0 ;  /* 0x20000020ff1c7230 */ /* 0x000fc40000004100 */
[----:B------:R-:W-:Y:S02]  /*100c0*/  HADD2.F32 R33, -RZ, R33.H1_H1 ;  /* 0x30000021ff217230 */ /* 0x000fe40000004100 */
[----:B------:R-:W-:Y:S02]  /*100d0*/  HADD2.F32 R30, -RZ, R34.H0_H0 ;  /* 0x20000022ff1e7230 */ /* 0x000fe40000004100 */
[--C-:B------:R-:W-:Y:S02]  /*100e0*/  HADD2.F32 R31, -RZ, R35.reuse.H0_H0 ;  /* 0x20000023ff1f7230 */ /* 0x100fe40000004100 */
[----:B------:R-:W-:Y:S02]  /*100f0*/  HADD2.F32 R35, -RZ, R35.H1_H1 ;  /* 0x30000023ff237230 */ /* 0x000fe40000004100 */
[----:B------:R-:W-:Y:S02]  /*10100*/  HADD2.F32 R32, -RZ, R32.H1_H1 ;  /* 0x30000020ff207230 */ /* 0x000fe40000004100 */
[----:B-1----:R-:W-:-:S02]  /*10110*/  HADD2.F32 R41, -RZ, R45.H0_H0 ;  /* 0x2000002dff297230 */ /* 0x002fc40000004100 */
[----:B------:R-:W-:Y:S02]  /*10120*/  HADD2.F32 R40, -RZ, R44.H0_H0 ;  /* 0x2000002cff287230 */ /* 0x000fe40000004100 */
[----:B------:R-:W-:Y:S02]  /*10130*/  HADD2.F32 R45, -RZ, R45.H1_H1 ;  /* 0x3000002dff2d7230 */ /* 0x000fe40000004100 */
[C---:B------:R-:W-:Y:S01]  /*10140*/  FMUL.FTZ R88, R41.reuse, R64 ;  /* 0x0000004029587220 */ /* 0x040fe20000410000 */
[-C--:B------:R-:W-:Y:S01]  /*10150*/  FMUL.FTZ R90, R41, R62.reuse ;  /* 0x0000003e295a7220 */ /* 0x080fe20000410000 */
[----:B------:R-:W-:Y:S02]  /*10160*/  HADD2.F32 R41, -RZ, R84.H0_H0 ;  /* 0x20000054ff297230 */ /* 0x000fe40000004100 */
[C---:B------:R-:W-:Y:S01]  /*10170*/  FFMA.FTZ R88, R29.reuse, R62, -R88 ;  /* 0x0000003e1d587223 */ /* 0x040fe20000010858 */
[----:B------:R-:W-:Y:S01]  /*10180*/  FFMA.FTZ R90, R29, R64, R90 ;  /* 0x000000401d5a7223 */ /* 0x000fe2000001005a */
[----:B------:R-:W-:-:S02]  /*10190*/  HADD2.F32 R62, -RZ, R61.H0_H0 ;  /* 0x2000003dff3e7230 */ /* 0x000fc40000004100 */
[C---:B------:R-:W-:Y:S01]  /*101a0*/  FMUL.FTZ R29, R40.reuse, R83 ;  /* 0x00000053281d7220 */ /* 0x040fe20000410000 */
[-C--:B------:R-:W-:Y:S01]  /*101b0*/  FMUL.FTZ R40, R40, R85.reuse ;  /* 0x0000005528287220 */ /* 0x080fe20000410000 */
[----:B------:R-:W-:Y:S02]  /*101c0*/  HADD2.F32 R42, -RZ, R46.H0_H0 ;  /* 0x2000002eff2a7230 */ /* 0x000fe40000004100 */
[C---:B------:R-:W-:Y:S01]  /*101d0*/  FMUL.FTZ R92, R45.reuse, R66 ;  /* 0x000000422d5c7220 */ /* 0x040fe20000410000 */
[----:B------:R-:W-:Y:S01]  /*101e0*/  FFMA.FTZ R85, R28, R85, -R29 ;  /* 0x000000551c557223 */ /* 0x000fe2000001081d */
[----:B------:R-:W-:Y:S02]  /*101f0*/  HADD2.F32 R43, -RZ, R47.H0_H0 ;  /* 0x2000002fff2b7230 */ /* 0x000fe40000004100 */
[-C--:B------:R-:W-:Y:S01]  /*10200*/  FMUL.FTZ R64, R45, R62.reuse ;  /* 0x0000003e2d407220 */ /* 0x080fe20000410000 */
[----:B------:R-:W-:Y:S02]  /*10210*/  HADD2.F32 R29, -RZ, R86.H0_H0 ;  /* 0x20000056ff1d7230 */ /* 0x000fe40000004100 */
[----:B------:R-:W-:Y:S01]  /*10220*/  FFMA.FTZ R45, R33, R62, -R92 ;  /* 0x0000003e212d7223 */ /* 0x000fe2000001085c */
[----:B------:R-:W-:-:S02]  /*10230*/  HADD2.F32 R84, -RZ, R84.H1_H1 ;  /* 0x30000054ff547230 */ /* 0x000fc40000004100 */
[----:B------:R-:W-:Y:S01]  /*10240*/  FFMA.FTZ R61, R33, R66, R64 ;  /* 0x00000042213d7223 */ /* 0x000fe20000010040 */
[----:B------:R-:W-:Y:S02]  /*10250*/  HADD2.F32 R86, -RZ, R86.H1_H1 ;  /* 0x30000056ff567230 */ /* 0x000fe40000004100 */
[----:B------:R-:W-:Y:S01]  /*10260*/  FFMA.FTZ R83, R28, R83, R40 ;  /* 0x000000531c537223 */ /* 0x000fe20000010028 */
[----:B------:R-:W-:Y:S02]  /*10270*/  HADD2.F32 R47, -RZ, R47.H1_H1 ;  /* 0x3000002fff2f7230 */ /* 0x000fe40000004100 */
[C---:B------:R-:W-:Y:S01]  /*10280*/  FMUL.FTZ R33, R42.reuse, R41 ;  /* 0x000000292a217220 */ /* 0x040fe20000410000 */
[----:B------:R-:W-:Y:S01]  /*10290*/  FMUL.FTZ R63, R42, R29 ;  /* 0x0000001d2a3f7220 */ /* 0x000fe20000410000 */
[----:B------:R-:W-:Y:S02]  /*102a0*/  HADD2.F32 R40, -RZ, R65.H0_H0 ;  /* 0x20000041ff287230 */ /* 0x000fe40000004100 */
[----:B------:R-:W-:Y:S01]  /*102b0*/  FMUL.FTZ R62, R43, R84 ;  /* 0x000000542b3e7220 */ /* 0x000fe20000410000 */
[----:B------:R-:W-:-:S02]  /*102c0*/  HADD2.F32 R28, -RZ, R89.H0_H0 ;  /* 0x20000059ff1c7230 */ /* 0x000fc40000004100 */
[----:B------:R-:W-:Y:S01]  /*102d0*/  FMUL.FTZ R43, R43, R86 ;  /* 0x000000562b2b7220 */ /* 0x000fe20000410000 */
[C---:B------:R-:W-:Y:S01]  /*102e0*/  FFMA.FTZ R42, R30.reuse, R29, -R33 ;  /* 0x0000001d1e2a7223 */ /* 0x040fe20000010821 */
[----:B------:R-:W-:Y:S01]  /*102f0*/  FFMA.FTZ R63, R30, R41, R63 ;  /* 0x000000291e3f7223 */ /* 0x000fe2000001003f */
[----:B------:R-:W-:Y:S02]  /*10300*/  HADD2.F32 R44, -RZ, R44.H1_H1 ;  /* 0x3000002cff2c7230 */ /* 0x000fe40000004100 */
[----:B------:R-:W-:Y:S01]  /*10310*/  FMUL.FTZ R30, R47, R40 ;  /* 0x000000282f1e7220 */ /* 0x000fe20000410000 */
[----:B------:R-:W-:Y:S02]  /*10320*/  HADD2.F32 R46, -RZ, R46.H1_H1 ;  /* 0x3000002eff2e7230 */ /* 0x000fe40000004100 */
[C---:B------:R-:W-:Y:S01]  /*10330*/  FFMA.FTZ R62, R31.reuse, R86, -R62 ;  /* 0x000000561f3e7223 */ /* 0x040fe2000001083e */
[----:B------:R-:W-:Y:S01]  /*10340*/  FFMA.FTZ R84, R31, R84, R43 ;  /* 0x000000541f547223 */ /* 0x000fe2000001002b */
[----:B------:R-:W-:Y:S01]  /*10350*/  FMUL.FTZ R64, R47, R28 ;  /* 0x0000001c2f407220 */ /* 0x000fe20000410000 */
[----:B------:R-:W-:-:S02]  /*10360*/  HADD2.F32 R33, -RZ, R87.H0_H0 ;  /* 0x20000057ff217230 */ /* 0x000fc40000004100 */
[C---:B------:R-:W-:Y:S01]  /*10370*/  FFMA.FTZ R47, R35.reuse, R28, -R30 ;  /* 0x0000001c232f7223 */ /* 0x040fe2000001081e */
[----:B------:R-:W-:Y:S02]  /*10380*/  HADD2.F32 R41, -RZ, R67.H0_H0 ;  /* 0x20000043ff297230 */ /* 0x000fe40000004100 */
[----:B------:R-:W-:Y:S01]  /*10390*/  FFMA.FTZ R65, R35, R40, R64 ;  /* 0x0000002823417223 */ /* 0x000fe20000010040 */
[----:B------:R-:W-:Y:S02]  /*103a0*/  HADD2.F32 R29, -RZ, R93.H0_H0 ;  /* 0x2000005dff1d7230 */ /* 0x000fe40000004100 */
[----:B------:R-:W-:Y:S01]  /*103b0*/  FMUL.FTZ R35, R44, R33 ;  /* 0x000000212c237220 */ /* 0x000fe20000410000 */
[----:B------:R-:W-:Y:S02]  /*103c0*/  HADD2.F32 R31, -RZ, R91.H0_H0 ;  /* 0x2000005bff1f7230 */ /* 0x000fe40000004100 */
[----:B------:R-:W-:Y:S01]  /*103d0*/  FMUL.FTZ R43, R46, R41 ;  /* 0x000000292e2b7220 */ /* 0x000fe20000410000 */
[----:B------:R-:W-:-:S02]  /*103e0*/  HADD2.F32 R34, -RZ, R34.H1_H1 ;  /* 0x30000022ff227230 */ /* 0x000fc40000004100 */
[-C--:B------:R-:W-:Y:S01]  /*103f0*/  FMUL.FTZ R44, R44, R29.reuse ;  /* 0x0000001d2c2c7220 */ /* 0x080fe20000410000 */
[----:B------:R-:W-:Y:S01]  /*10400*/  FFMA.FTZ R28, R32, R29, -R35 ;  /* 0x0000001d201c7223 */ /* 0x000fe20000010823 */
[-C--:B------:R-:W-:Y:S01]  /*10410*/  FMUL.FTZ R46, R46, R31.reuse ;  /* 0x0000001f2e2e7220 */ /* 0x080fe20000410000 */
[----:B------:R-:W-:Y:S01]  /*10420*/  F2FP.F16.F32.PACK_AB R29, R45, R88 ;  /* 0x000000582d1d723e */ /* 0x000fe200000000ff */
[----:B------:R-:W-:Y:S01]  /*10430*/  FFMA.FTZ R43, R34, R31, -R43 ;  /* 0x0000001f222b7223 */ /* 0x000fe2000001082b */
[----:B------:R-:W-:Y:S01]  /*10440*/  FFMA.FTZ R32, R32, R33, R44 ;  /* 0x0000002120207223 */ /* 0x000fe2000001002c */
[----:B------:R-:W-:Y:S01]  /*10450*/  FFMA.FTZ R34, R34, R41, R46 ;  /* 0x0000002922227223 */ /* 0x000fe2000001002e */
        /* <DEDUP_REMOVED lines=9> */
.L_x_1839:
[----:B------:R-:W-:Y:S05]  /*104f0*/  BSYNC B2 ;  /* 0x0000000000027941 */ /* 0x000fea0003800000 */
.L_x_1838:
[----:B------:R-:W-:Y:S05]  /*10500*/  @P2 BRA `(.L_x_1835) ;  /* 0x0000000400782947 */ /* 0x000fea0003800000 */
[----:B------:R-:W-:Y:S01]  /*10510*/  LEA.HI R82, R82, R192, RZ, 0x1d ;  /* 0x000000c052527211 */ /* 0x000fe200078fe8ff */
[----:B------:R-:W-:Y:S01]  /*10520*/  HADD2.F32 R41, -RZ, R76.H1_H1 ;  /* 0x3000004cff297230 */ /* 0x000fe20000004100 */
[----:B------:R-:W-:Y:S01]  /*10530*/  SHF.R.U64 R63, R36, 0x10, R37 ;  /* 0x00000010243f7819 */ /* 0x000fe20000001225 */
[--C-:B------:R-:W-:Y:S01]  /*10540*/  HADD2.F32 R42, -RZ, R74.reuse.H1_H1 ;  /* 0x3000004aff2a7230 */ /* 0x100fe20000004100 */
[----:B-1----:R-:W-:Y:S01]  /*10550*/  SHF.R.S32.HI R31, RZ, 0x1f, R82 ;  /* 0x0000001fff1f7819 */ /* 0x002fe20000011452 */
[----:B------:R-:W-:Y:S01]  /*10560*/  IMAD.SHL.U32 R29, R82, 0x8, RZ ;  /* 0x00000008521d7824 */ /* 0x000fe200078e00ff */
[----:B------:R-:W-:Y:S01]  /*10570*/  SHF.R.U32.HI R43, RZ, 0x10, R25 ;  /* 0x00000010ff2b7819 */ /* 0x000fe20000011619 */
[----:B------:R-:W-:Y:S01]  /*10580*/  HADD2.F32 R74, -RZ, R74.H0_H0 ;  /* 0x2000004aff4a7230 */ /* 0x000fe20000004100 */
[----:B------:R-:W-:Y:S01]  /*10590*/  LEA.HI R31, R31, R82, RZ, 0x3 ;  /* 0x000000521f1f7211 */ /* 0x000fe200078f18ff */
[----:B------:R-:W-:Y:S01]  /*105a0*/  HADD2.F32 R76, -RZ, R76.H0_H0 ;  /* 0x2000004cff4c7230 */ /* 0x000fe20000004100 */
[----:B------:R-:W-:-:S02]  /*105b0*/  LOP3.LUT R28, R174, 0x38, R29, 0xf8, !PT ;  /* 0x00000038ae1c7812 */ /* 0x000fc400078ef81d */
[----:B0-----:R-:W-:Y:S01]  /*105c0*/  SHF.R.U32.HI R44, RZ, 0x10, R37 ;  /* 0x00000010ff2c7819 */ /* 0x001fe20000011625 */
[----:B------:R-:W-:Y:S01]  /*105d0*/  IMAD.SHL.U32 R31, R31, 0x400, RZ ;  /* 0x000004001f1f7824 */ /* 0x000fe200078e00ff */
[----:B------:R-:W-:Y:S02]  /*105e0*/  LOP3.LUT R32, R28, R175, RZ, 0x3c, !PT ;  /* 0x000000af1c207212 */ /* 0x000fe400078e3cff */
[----:B------:R-:W-:Y:S01]  /*105f0*/  SHF.R.U64 R65, R24, 0x10, R25 ;  /* 0x0000001018417819 */ /* 0x000fe20000001219 */
[----:B------:R-:W-:Y:S01]  /*10600*/  HADD2.F32 R44, -RZ, R44.H0_H0 ;  /* 0x2000002cff2c7230 */ /* 0x000fe20000004100 */
[----:B------:R-:W-:Y:S02]  /*10610*/  LOP3.LUT R33, R31, 0x7fffe000, RZ, 0xc0, !PT ;  /* 0x7fffe0001f217812 */ /* 0x000fe400078ec0ff */
[----:B------:R-:W0:Y:S01]  /*10620*/  LDS.128 R28, [R205] ;  /* 0x00000000cd1c7984 */ /* 0x000e220000000c00 */
[----:B------:R-:W-:Y:S02]  /*10630*/  SHF.R.U64 R61, R38, 0x10, R39 ;  /* 0x00000010263d7819 */ /* 0x000fe40000001227 */
[----:B------:R-:W-:-:S02]  /*10640*/  IADD3 R33, R32, R33, R176 ;  /* 0x0000002120217210 */ /* 0x000fc40007ffe0b0 */
[----:B------:R-:W-:Y:S02]  /*10650*/  SHF.R.U64 R64, R26, 0x10, R27 ;  /* 0x000000101a407819 */ /* 0x000fe4000000121b */
[----:B------:R-:W-:Y:S02]  /*10660*/  LEA R40, R33, R16, 0x1 ;  /* 0x0000001021287211 */ /* 0x000fe400078e08ff */
[----:B------:R-:W-:Y:S02]  /*10670*/  SHF.R.U32.HI R45, RZ, 0x10, R39 ;  /* 0x00000010ff2d7819 */ /* 0x000fe40000011627 */
[----:B------:R-:W-:Y:S01]  /*10680*/  SHF.R.U32.HI R47, RZ, 0x10, R27 ;  /* 0x00000010ff2f7819 */ /* 0x000fe2000001161b */
[----:B------:R-:W1:Y:S01]  /*10690*/  LDS.128 R32, [R40+0xc400] ;  /* 0x00c4000028207984 */ /* 0x000e620000000c00 */
[----:B0-----:R-:W-:Y:S02]  /*106a0*/  HADD2.F32 R25, -RZ, R29.H0_H0 ;  /* 0x2000001dff197230 */ /* 0x001fe40000004100 */
[----:B------:R-:W-:-:S02]  /*106b0*/  HADD2.F32 R24, -RZ, R28.H0_H0 ;  /* 0x2000001cff187230 */ /* 0x000fc40000004100 */
[----:B------:R-:W-:Y:S02]  /*106c0*/  HADD2.F32 R29, -RZ, R29.H1_H1 ;  /* 0x3000001dff1d7230 */ /* 0x000fe40000004100 */
[----:B------:R-:W-:Y:S02]  /*106d0*/  HADD2.F32 R26, -RZ, R30.H0_H0 ;  /* 0x2000001eff1a7230 */ /* 0x000fe40000004100 */
[--C-:B------:R-:W-:Y:S02]  /*106e0*/  HADD2.F32 R27, -RZ, R31.reuse.H0_H0 ;  /* 0x2000001fff1b7230 */ /* 0x100fe40000004100 */
[----:B------:R-:W-:Y:S02]  /*106f0*/  HADD2.F32 R31, -RZ, R31.H1_H1 ;  /* 0x3000001fff1f7230 */ /* 0x000fe40000004100 */
[--C-:B-1----:R-:W-:Y:S02]  /*10700*/  HADD2.F32 R36, -RZ, R33.reuse.H0_H0 ;  /* 0x20000021ff247230 */ /* 0x102fe40000004100 */
[----:B------:R-:W-:-:S02]  /*10710*/  HADD2.F32 R37, -RZ, R33.H1_H1 ;  /* 0x30000021ff257230 */ /* 0x000fc40000004100 */
[----:B------:R-:W-:Y:S02]  /*10720*/  HADD2.F32 R33, -RZ, R32.H0_H0 ;  /* 0x20000020ff217230 */ /* 0x000fe40000004100 */
[C---:B------:R-:W-:Y:S01]  /*10730*/  FMUL.FTZ R46, R36.reuse, R42 ;  /* 0x0000002a242e7220 */ /* 0x040fe20000410000 */
[-C--:B------:R-:W-:Y:S01]  /*10740*/  FMUL.FTZ R60, R36, R41.reuse ;  /* 0x00000029243c7220 */ /* 0x080fe20000410000 */
[----:B------:R-:W-:Y:S02]  /*10750*/  HADD2.F32 R36, -RZ, R43.H0_H0 ;  /* 0x2000002bff247230 */ /* 0x000fe40000004100 */
[----:B------:R-:W-:Y:S01]  /*10760*/  FMUL.FTZ R62, R37, R44 ;  /* 0x0000002c253e7220 */ /* 0x000fe20000410000 */
[C---:B------:R-:W-:Y:S01]  /*10770*/  FFMA.FTZ R46, R25.reuse, R41, -R46 ;  /* 0x00000029192e7223 */ /* 0x040fe2000001082e */
[----:B------:R-:W-:Y:S01]  /*10780*/  FFMA.FTZ R60, R25, R42, R60 ;  /* 0x0000002a193c7223 */ /* 0x000fe2000001003c */
[----:B------:R-:W-:Y:S01]  /*10790*/  FMUL.FTZ R25, R33, R74 ;  /* 0x0000004a21197220 */ /* 0x000fe20000410000 */
[----:B------:R-:W-:Y:S01]  /*107a0*/  FMUL.FTZ R42, R37, R36 ;  /* 0x00000024252a7220 */ /* 0x000fe20000410000 */
[----:B------:R-:W-:-:S02]  /*107b0*/  HADD2.F32 R38, -RZ, R34.H0_H0 ;  /* 0x20000022ff267230 */ /* 0x000fc40000004100 */
[-C--:B------:R-:W-:Y:S01]  /*107c0*/  FMUL.FTZ R33, R33, R76.reuse ;  /* 0x0000004c21217220 */ /* 0x080fe20000410000 */
[----:B------:R-:W-:Y:S02]  /*107d0*/  HADD2.F32 R37, -RZ, R75.H0_H0 ;  /* 0x2000004bff257230 */ /* 0x000fe40000004100 */
[C---:B------:R-:W-:Y:S01]  /*107e0*/  FFMA.FTZ R76, R24.reuse, R76, -R25 ;  /* 0x0000004c184c7223 */ /* 0x040fe20000010819 */
[C---:B------:R-:W-:Y:S01]  /*107f0*/  FFMA.FTZ R43, R29.reuse, R44, R42 ;  /* 0x0000002c1d2b7223 */ /* 0x040fe2000001002a */
[----:B------:R-:W-:Y:S02]  /*10800*/  HADD2.F32 R25, -RZ, R77.H0_H0 ;  /* 0x2000004dff197230 */ /* 0x000fe40000004100 */
[----:B------:R-:W-:Y:S01]  /*10810*/  FFMA.FTZ R41, R29, R36, -R62 ;  /* 0x000000241d297223 */ /* 0x000fe2000001083e */
[----:B------:R-:W-:Y:S02]  /*10820*/  HADD2.F32 R39, -RZ, R35.H0_H0 ;  /* 0x20000023ff277230 */ /* 0x000fe40000004100 */
[----:B------:R-:W-:Y:S01]  /*10830*/  FFMA.FTZ R74, R24, R74, R33 ;  /* 0x0000004a184a7223 */ /* 0x000fe20000010021 */
[----:B------:R-:W-:-:S02]  /*10840*/  HADD2.F32 R42, -RZ, R75.H1_H1 ;  /* 0x3000004bff2a7230 */ /* 0x000fc40000004100 */
[C---:B------:R-:W-:Y:S01]  /*10850*/  FMUL.FTZ R29, R38.reuse, R37 ;  /* 0x00000025261d7220 */ /* 0x040fe20000410000 */
[----:B------:R-:W-:Y:S02]  /*10860*/  HADD2.F32 R24, -RZ, R77.H1_H1 ;  /* 0x3000004dff187230 */ /* 0x000fe40000004100 */
[-C--:B------:R-:W-:Y:S01]  /*10870*/  FMUL.FTZ R33, R38, R25.reuse ;  /* 0x0000001926217220 */ /* 0x080fe20000410000 */
[----:B------:R-:W-:Y:S02]  /*10880*/  HADD2.F32 R35, -RZ, R35.H1_H1 ;  /* 0x30000023ff237230 */ /* 0x000fe40000004100 */
[----:B------:R-:W-:Y:S01]  /*10890*/  FFMA.FTZ R44, R26, R25, -R29 ;  /* 0x000000191a2c7223 */ /* 0x000fe2000001081d */
[----:B------:R-:W-:Y:S02]  /*108a0*/  HADD2.F32 R38, -RZ, R45.H0_H0 ;  /* 0x2000002dff267230 */ /* 0x000fe40000004100 */
[----:B------:R-:W-:Y:S01]  /*108b0*/  FMUL.FTZ R62, R39, R42 ;  /* 0x0000002a273e7220 */ /* 0x000fe20000410000 */
[----:B------:R-:W-:-:S02]  /*108c0*/  HADD2.F32 R36, -RZ, R47.H0_H0 ;  /* 0x2000002fff247230 */ /* 0x000fc40000004100 */
[-C--:B------:R-:W-:Y:S01]  /*108d0*/  FMUL.FTZ R25, R39, R24.reuse ;  /* 0x0000001827197220 */ /* 0x080fe20000410000 */
[----:B------:R-:W-:Y:S01]  /*108e0*/  FFMA.FTZ R39, R26, R37, R33 ;  /* 0x000000251a277223 */ /* 0x000fe20000010021 */
[----:B------:R-:W-:Y:S01]  /*108f0*/  FFMA.FTZ R62, R27, R24, -R62 ;  /* 0x000000181b3e7223 */ /* 0x000fe2000001083e */
[----:B------:R-:W-:Y:S02]  /*10900*/  HADD2.F32 R32, -RZ, R32.H1_H1 ;  /* 0x30000020ff207230 */ /* 0x000fe40000004100 */
[----:B------:R-:W-:Y:S01]  /*10910*/  FMUL.FTZ R26, R35, R38 ;  /* 0x00000026231a7220 */ /* 0x000fe20000410000 */
[----:B------:R-:W-:Y:S02]  /*10920*/  HADD2.F32 R34, -RZ, R34.H1_H1 ;  /* 0x30000022ff227230 */ /* 0x000fe40000004100 */
        /* <DEDUP_REMOVED lines=11> */
[----:B------:R-:W-:Y:S01]  /*109e0*/  FMUL.FTZ R32, R32, R25 ;  /* 0x0000001920207220 */ /* 0x000fe20000410000 */
[----:B------:R-:W-:Y:S02]  /*109f0*/  HADD2.F32 R30, -RZ, R30.H1_H1 ;  /* 0x3000001eff1e7230 */ /* 0x000fe40000004100 */
[----:B------:R-:W-:Y:S01]  /*10a00*/  FMUL.FTZ R34, R34, R27 ;  /* 0x0000001b22227220 */ /* 0x000fe20000410000 */
        /* <DEDUP_REMOVED lines=14> */
.L_x_1835:
[----:B------:R-:W-:Y:S05]  /*10af0*/  BSYNC B1 ;  /* 0x0000000000017941 */ /* 0x000fea0003800000 */
.L_x_1834:
[----:B------:R-:W-:-:S13]  /*10b00*/  ISETP.GE.AND P0, PT, R188, R73, PT ;  /* 0x00000049bc00720c */ /* 0x000fda0003f06270 */
[----:B------:R-:W-:Y:S05]  /*10b10*/  @P0 BRA `(.L_x_1815) ;  /* 0x0000001000940947 */ /* 0x000fea0003800000 */
[----:B01----:R-:W0:Y:S01]  /*10b20*/  LDC R32, c[0x0][0x3f4] ;  /* 0x0000fd00ff207b82 */ /* 0x003e220000000800 */
[----:B------:R-:W-:Y:S01]  /*10b30*/  BSSY B1, `(.L_x_1840) ;  /* 0x0000063000017945 */ /* 0x000fe20003800000 */
[-C--:B0-----:R-:W-:Y:S02]  /*10b40*/  ISETP.GE.AND P0, PT, R18, R32.reuse, PT ;  /* 0x000000201200720c */ /* 0x081fe40003f06270 */
[-C--:B------:R-:W-:Y:S02]  /*10b50*/  ISETP.GE.AND P1, PT, R165, R32.reuse, PT ;  /* 0x00000020a500720c */ /* 0x080fe40003f26270 */
[----:B------:R-:W-:-:S09]  /*10b60*/  ISETP.GE.AND P2, PT, R166, R32, PT ;  /* 0x00000020a600720c */ /* 0x000fd20003f46270 */
[----:B------:R-:W-:Y:S05]  /*10b70*/  @P0 BRA `(.L_x_1841) ;  /* 0x0000000400780947 */ /* 0x000fea0003800000 */
[----:B--2---:R-:W-:Y:S01]  /*10b80*/  LEA.HI R24, R32, R189, RZ, 0x1d ;  /* 0x000000bd20187211 */ /* 0x004fe200078fe8ff */
[----:B------:R-:W-:Y:S01]  /*10b90*/  HADD2.F32 R38, -RZ, R80.H1_H1 ;  /* 0x30000050ff267230 */ /* 0x000fe20000004100 */
[----:B------:R-:W-:Y:S01]  /*10ba0*/  SHF.R.U32.HI R41, RZ, 0x10, R49 ;  /* 0x00000010ff297819 */ /* 0x000fe20000011631 */
[--C-:B------:R-:W-:Y:S01]  /*10bb0*/  HADD2.F32 R39, -RZ, R78.reuse.H1_H1 ;  /* 0x3000004eff277230 */ /* 0x100fe20000004100 */
[----:B------:R-:W-:Y:S01]  /*10bc0*/  SHF.R.S32.HI R25, RZ, 0x1f, R24 ;  /* 0x0000001fff197819 */ /* 0x000fe20000011418 */
[----:B------:R-:W-:Y:S01]  /*10bd0*/  IMAD.SHL.U32 R26, R24, 0x8, RZ ;  /* 0x00000008181a7824 */ /* 0x000fe200078e00ff */
[----:B------:R-:W-:Y:S01]  /*10be0*/  SHF.R.U32.HI R40, RZ, 0x10, R5 ;  /* 0x00000010ff287819 */ /* 0x000fe20000011605 */
[----:B------:R-:W-:Y:S01]  /*10bf0*/  HADD2.F32 R78, -RZ, R78.H0_H0 ;  /* 0x2000004eff4e7230 */ /* 0x000fe20000004100 */
[----:B------:R-:W-:Y:S01]  /*10c00*/  LEA.HI R24, R25, R24, RZ, 0x3 ;  /* 0x0000001819187211 */ /* 0x000fe200078f18ff */
[----:B------:R-:W-:Y:S01]  /*10c10*/  HADD2.F32 R80, -RZ, R80.H0_H0 ;  /* 0x20000050ff507230 */ /* 0x000fe20000004100 */
[----:B------:R-:W-:Y:S01]  /*10c20*/  LOP3.LUT R25, R173, 0x38, R26, 0xf8, !PT ;  /* 0x00000038ad197812 */ /* 0x000fe200078ef81a */
[----:B------:R-:W-:Y:S01]  /*10c30*/  HADD2.F32 R40, -RZ, R40.H0_H0 ;  /* 0x20000028ff287230 */ /* 0x000fe20000004100 */
[----:B------:R-:W-:Y:S01]  /*10c40*/  SHF.R.U64 R60, R48, 0x10, R49 ;  /* 0x00000010303c7819 */ /* 0x000fe20000001231 */
[----:B------:R-:W-:Y:S01]  /*10c50*/  IMAD.SHL.U32 R24, R24, 0x400, RZ ;  /* 0x0000040018187824 */ /* 0x000fe200078e00ff */
[----:B------:R-:W-:-:S02]  /*10c60*/  LOP3.LUT R29, R25, R208, RZ, 0x3c, !PT ;  /* 0x000000d0191d7212 */ /* 0x000fc400078e3cff */
[----:B------:R-:W-:Y:S02]  /*10c70*/  SHF.R.U64 R48, R4, 0x10, R5 ;  /* 0x0000001004307819 */ /* 0x000fe40000001205 */
[----:B------:R-:W-:Y:S02]  /*10c80*/  LOP3.LUT R28, R24, 0x7fffe000, RZ, 0xc0, !PT ;  /* 0x7fffe000181c7812 */ /* 0x000fe400078ec0ff */
[----:B------:R-:W0:Y:S01]  /*10c90*/  LDS.128 R24, [R206] ;  /* 0x00000000ce187984 */ /* 0x000e220000000c00 */
[----:B------:R-:W-:Y:S02]  /*10ca0*/  SHF.R.U64 R49, R50, 0x10, R51 ;  /* 0x0000001032317819 */ /* 0x000fe40000001233 */
[----:B------:R-:W-:Y:S02]  /*10cb0*/  IADD3 R29, R29, R28, R178 ;  /* 0x0000001c1d1d7210 */ /* 0x000fe40007ffe0b2 */
[----:B------:R-:W-:Y:S02]  /*10cc0*/  SHF.R.U64 R47, R6, 0x10, R7 ;  /* 0x00000010062f7819 */ /* 0x000fe40000001207 */
[----:B------:R-:W-:Y:S01]  /*10cd0*/  SHF.R.U32.HI R50, RZ, 0x10, R51 ;  /* 0x00000010ff327819 */ /* 0x000fe20000011633 */
[----:B------:R-:W-:Y:S01]  /*10ce0*/  IMAD R33, R29, 0x2, R16 ;  /* 0x000000021d217824 */ /* 0x000fe200078e0210 */
[----:B------:R-:W-:-:S04]  /*10cf0*/  SHF.R.U32.HI R43, RZ, 0x10, R7 ;  /* 0x00000010ff2b7819 */ /* 0x000fc80000011607 */
[----:B------:R-:W1:Y:S01]  /*10d00*/  LDS.128 R28, [R33+0xc400] ;  /* 0x00c40000211c7984 */ /* 0x000e620000000c00 */
[--C-:B0-----:R-:W-:Y:S02]  /*10d10*/  HADD2.F32 R5, -RZ, R25.reuse.H0_H0 ;  /* 0x20000019ff057230 */ /* 0x101fe40000004100 */
[----:B------:R-:W-:Y:S02]  /*10d20*/  HADD2.F32 R4, -RZ, R24.H0_H0 ;  /* 0x20000018ff047230 */ /* 0x000fe40000004100 */
[----:B------:R-:W-:Y:S02]  /*10d30*/  HADD2.F32 R25, -RZ, R25.H1_H1 ;  /* 0x30000019ff197230 */ /* 0x000fe40000004100 */
[----:B------:R-:W-:Y:S02]  /*10d40*/  HADD2.F32 R6, -RZ, R26.H0_H0 ;  /* 0x2000001aff067230 */ /* 0x000fe40000004100 */
[--C-:B------:R-:W-:Y:S02]  /*10d50*/  HADD2.F32 R7, -RZ, R27.reuse.H0_H0 ;  /* 0x2000001bff077230 */ /* 0x100fe40000004100 */
[----:B------:R-:W-:-:S02]  /*10d60*/  HADD2.F32 R27, -RZ, R27.H1_H1 ;  /* 0x3000001bff1b7230 */ /* 0x000fc40000004100 */
[----:B------:R-:W-:Y:S02]  /*10d70*/  HADD2.F32 R24, -RZ, R24.H1_H1 ;  /* 0x30000018ff187230 */ /* 0x000fe40000004100 */
[--C-:B-1----:R-:W-:Y:S02]  /*10d80*/  HADD2.F32 R34, -RZ, R29.reuse.H0_H0 ;  /* 0x2000001dff227230 */ /* 0x102fe40000004100 */
[----:B------:R-:W-:Y:S02]  /*10d90*/  HADD2.F32 R35, -RZ, R29.H1_H1 ;  /* 0x3000001dff237230 */ /* 0x000fe40000004100 */
[----:B------:R-:W-:Y:S02]  /*10da0*/  HADD2.F32 R29, -RZ, R28.H0_H0 ;  /* 0x2000001cff1d7230 */ /* 0x000fe40000004100 */
[C---:B------:R-:W-:Y:S01]  /*10db0*/  FMUL.FTZ R42, R34.reuse, R39 ;  /* 0x00000027222a7220 */ /* 0x040fe20000410000 */
[----:B------:R-:W-:Y:S01]  /*10dc0*/  FMUL.FTZ R44, R34, R38 ;  /* 0x00000026222c7220 */ /* 0x000fe20000410000 */
[----:B------:R-:W-:-:S02]  /*10dd0*/  HADD2.F32 R34, -RZ, R41.H0_H0 ;  /* 0x20000029ff227230 */ /* 0x000fc40000004100 */
[C---:B------:R-:W-:Y:S01]  /*10de0*/  FFMA.FTZ R42, R5.reuse, R38, -R42 ;  /* 0x00000026052a7223 */ /* 0x040fe2000001082a */
[----:B------:R-:W-:Y:S01]  /*10df0*/  FFMA.FTZ R44, R5, R39, R44 ;  /* 0x00000027052c7223 */ /* 0x000fe2000001002c */
[----:B------:R-:W-:Y:S01]  /*10e00*/  FMUL.FTZ R5, R29, R78 ;  /* 0x0000004e1d057220 */ /* 0x000fe20000410000 */
[C---:B------:R-:W-:Y:S01]  /*10e10*/  FMUL.FTZ R38, R35.reuse, R40 ;  /* 0x0000002823267220 */ /* 0x040fe20000410000 */
[----:B------:R-:W-:Y:S01]  /*10e20*/  FMUL.FTZ R46, R35, R34 ;  /* 0x00000022232e7220 */ /* 0x000fe20000410000 */
[----:B------:R-:W-:Y:S02]  /*10e30*/  HADD2.F32 R36, -RZ, R30.H0_H0 ;  /* 0x2000001eff247230 */ /* 0x000fe40000004100 */
[-C--:B------:R-:W-:Y:S01]  /*10e40*/  FMUL.FTZ R29, R29, R80.reuse ;  /* 0x000000501d1d7220 */ /* 0x080fe20000410000 */
[----:B------:R-:W-:Y:S02]  /*10e50*/  HADD2.F32 R35, -RZ, R79.H0_H0 ;  /* 0x2000004fff237230 */ /* 0x000fe40000004100 */
[----:B------:R-:W-:Y:S01]  /*10e60*/  FFMA.FTZ R80, R4, R80, -R5 ;  /* 0x0000005004507223 */ /* 0x000fe20000010805 */
[----:B------:R-:W-:Y:S01]  /*10e70*/  FFMA.FTZ R39, R25, R34, -R38 ;  /* 0x0000002219277223 */ /* 0x000fe20000010826 */
[----:B------:R-:W-:-:S02]  /*10e80*/  HADD2.F32 R5, -RZ, R81.H0_H0 ;  /* 0x20000051ff057230 */ /* 0x000fc40000004100 */
[----:B------:R-:W-:Y:S01]  /*10e90*/  FFMA.FTZ R41, R25, R40, R46 ;  /* 0x0000002819297223 */ /* 0x000fe2000001002e */
[----:B------:R-:W-:Y:S02]  /*10ea0*/  HADD2.F32 R37, -RZ, R31.H0_H0 ;  /* 0x2000001fff257230 */ /* 0x000fe40000004100 */
[----:B------:R-:W-:Y:S01]  /*10eb0*/  FFMA.FTZ R78, R4, R78, R29 ;  /* 0x0000004e044e7223 */ /* 0x000fe2000001001d */
[----:B------:R-:W-:Y:S02]  /*10ec0*/  HADD2.F32 R38, -RZ, R79.H1_H1 ;  /* 0x3000004fff267230 */ /* 0x000fe40000004100 */
[C---:B------:R-:W-:Y:S01]  /*10ed0*/  FMUL.FTZ R25, R36.reuse, R35 ;  /* 0x0000002324197220 */ /* 0x040fe20000410000 */
[----:B------:R-:W-:Y:S02]  /*10ee0*/  HADD2.F32 R4, -RZ, R81.H1_H1 ;  /* 0x30000051ff047230 */ /* 0x000fe40000004100 */
[----:B------:R-:W-:Y:S01]  /*10ef0*/  FMUL.FTZ R29, R36, R5 ;  /* 0x00000005241d7220 */ /* 0x000fe20000410000 */
[----:B------:R-:W-:-:S02]  /*10f00*/  HADD2.F32 R31, -RZ, R31.H1_H1 ;  /* 0x3000001fff1f7230 */ /* 0x000fc40000004100 */
[C---:B------:R-:W-:Y:S01]  /*10f10*/  FFMA.FTZ R40, R6.reuse, R5, -R25 ;  /* 0x0000000506287223 */ /* 0x040fe20000010819 */
[----:B------:R-:W-:Y:S02]  /*10f20*/  HADD2.F32 R36, -RZ, R43.H0_H0 ;  /* 0x2000002bff247230 */ /* 0x000fe40000004100 */
[C---:B------:R-:W-:Y:S01]  /*10f30*/  FMUL.FTZ R46, R37.reuse, R38 ;  /* 0x00000026252e7220 */ /* 0x040fe20000410000 */
[----:B------:R-:W-:Y:S02]  /*10f40*/  HADD2.F32 R34, -RZ, R50.H0_H0 ;  /* 0x20000032ff227230 */ /* 0x000fe40000004100 */
[-C--:B------:R-:W-:Y:S01]  /*10f50*/  FMUL.FTZ R5, R37, R4.reuse ;  /* 0x0000000425057220 */ /* 0x080fe20000410000 */
[----:B------:R-:W-:Y:S01]  /*10f60*/  FFMA.FTZ R37, R6, R35, R29 ;  /* 0x0000002306257223 */ /* 0x000fe2000001001d */
[----:B------:R-:W-:Y:S01]  /*10f70*/  FFMA.FTZ R46, R7, R4, -R46 ;  /* 0x00000004072e7223 */ /* 0x000fe2000001082e */
[----:B------:R-:W-:Y:S02]  /*10f80*/  HADD2.F32 R28, -RZ, R28.H1_H1 ;  /* 0x3000001cff1c7230 */ /* 0x000fe40000004100 */
[----:B------:R-:W-:Y:S01]  /*10f90*/  FMUL.FTZ R6, R31, R36 ;  /* 0x000000241f067220 */ /* 0x000fe20000410000 */
[----:B------:R-:W-:-:S02]  /*10fa0*/  HADD2.F32 R30, -RZ, R30.H1_H1 ;  /* 0x3000001eff1e7230 */ /* 0x000fc40000004100 */
[----:B------:R-:W-:Y:S01]  /*10fb0*/  FFMA.FTZ R38, R7, R38, R5 ;  /* 0x0000002607267223 */ /* 0x000fe20000010005 */
[-C--:B------:R-:W-:Y:S01]  /*10fc0*/  FMUL.FTZ R4, R31, R34.reuse ;  /* 0x000000221f047220 */ /* 0x080fe20000410000 */
[----:B------:R-:W-:Y:S02]  /*10fd0*/  HADD2.F32 R25, -RZ, R48.H0_H0 ;  /* 0x20000030ff197230 */ /* 0x000fe40000004100 */
[C---:B------:R-:W-:Y:S01]  /*10fe0*/  FFMA.FTZ R45, R27.reuse, R34, -R6 ;  /* 0x000000221b2d7223 */ /* 0x040fe20000010806 */
[----:B------:R-:W-:Y:S02]  /*10ff0*/  HADD2.F32 R29, -RZ, R47.H0_H0 ;  /* 0x2000002fff1d7230 */ /* 0x000fe40000004100 */
[----:B------:R-:W-:Y:S01]  /*11000*/  FFMA.FTZ R47, R27, R36, R4 ;  /* 0x000000241b2f7223 */ /* 0x000fe20000010004 */
[----:B------:R-:W-:Y:S02]  /*11010*/  HADD2.F32 R5, -RZ, R60.H0_H0 ;  /* 0x2000003cff057230 */ /* 0x000fe40000004100 */
[----:B------:R-:W-:Y:S01]  /*11020*/  FMUL.FTZ R27, R28, R25 ;  /* 0x000000191c1b7220 */ /* 0x000fe20000410000 */
[----:B------:R-:W-:-:S02]  /*11030*/  HADD2.F32 R7, -RZ, R49.H0_H0 ;  /* 0x20000031ff077230 */ /* 0x000fc40000004100 */
[----:B------:R-:W-:Y:S01]  /*11040*/  FMUL.FTZ R43, R30, R29 ;  /* 0x0000001d1e2b7220 */ /* 0x000fe20000410000 */
[----:B------:R-:W-:Y:S02]  /*11050*/  HADD2.F32 R26, -RZ, R26.H1_H1 ;  /* 0x3000001aff1a7230 */ /* 0x000fe40000004100 */
[-C--:B------:R-:W-:Y:S01]  /*11060*/  FMUL.FTZ R28, R28, R5.reuse ;  /* 0x000000051c1c7220 */ /* 0x080fe20000410000 */
[----:B------:R-:W-:Y:S01]  /*11070*/  FFMA.FTZ R31, R24, R5, -R27 ;  /* 0x00000005181f7223 */ /* 0x000fe2000001081b */
[-C--:B------:R-:W-:Y:S01]  /*11080*/  FMUL.FTZ R30, R30, R7.reuse ;  /* 0x000000071e1e7220 */ /* 0x080fe20000410000 */
[----:B------:R-:W-:Y:S01]  /*11090*/  F2FP.F16.F32.PACK_AB R5, R39, R42 ;  /* 0x0000002a2705723e */ /* 0x000fe200000000ff */
[----:B------:R-:W-:Y:S01]  /*110a0*/  FFMA.FTZ R43, R26, R7, -R43 ;  /* 0x000000071a2b7223 */ /* 0x000fe2000001082b */
        /* <DEDUP_REMOVED lines=11> */
.L_x_1841:
[----:B------:R-:W-:Y:S05]  /*11160*/  BSYNC B1 ;  /* 0x0000000000017941 */ /* 0x000fea0003800000 */
.L_x_1840:
[----:B------:R-:W-:Y:S04]  /*11170*/  BSSY B1, `(.L_x_1842) ;  /* 0x0000060000017945 */ /* 0x000fe80003800000 */
[----:B------:R-:W-:Y:S05]  /*11180*/  @P1 BRA `(.L_x_1843) ;  /* 0x0000000400781947 */ /* 0x000fea0003800000 */
[----:B0-----:R-:W-:Y:S01]  /*11190*/  LEA.HI R4, R32, R191, RZ, 0x1d ;  /* 0x000000bf20047211 */ /* 0x001fe200078fe8ff */
[----:B------:R-:W-:Y:S01]  /*111a0*/  HADD2.F32 R35, -RZ, R69.H1_H1 ;  /* 0x30000045ff237230 */ /* 0x000fe20000004100 */
[----:B------:R-:W-:Y:S01]  /*111b0*/  SHF.R.U32.HI R36, RZ, 0x10, R9 ;  /* 0x00000010ff247819 */ /* 0x000fe20000011609 */
[----:B------:R-:W-:Y:S01]  /*111c0*/  HADD2.F32 R34, -RZ, R71.H1_H1 ;  /* 0x30000047ff227230 */ /* 0x000fe20000004100 */
[----:B------:R-:W-:Y:S01]  /*111d0*/  SHF.R.S32.HI R5, RZ, 0x1f, R4 ;  /* 0x0000001fff057819 */ /* 0x000fe20000011404 */
[----:B------:R-:W-:Y:S01]  /*111e0*/  IMAD.SHL.U32 R6, R4, 0x8, RZ ;  /* 0x0000000804067824 */ /* 0x000fe200078e00ff */
[----:B------:R-:W-:Y:S01]  /*111f0*/  SHF.R.U64 R47, R52, 0x10, R53 ;  /* 0x00000010342f7819 */ /* 0x000fe20000001235 */
[----:B------:R-:W-:Y:S01]  /*11200*/  HADD2.F32 R36, -RZ, R36.H0_H0 ;  /* 0x20000024ff247230 */ /* 0x000fe20000004100 */
[----:B------:R-:W-:Y:S02]  /*11210*/  LEA.HI R4, R5, R4, RZ, 0x3 ;  /* 0x0000000405047211 */ /* 0x000fe400078f18ff */
[----:B------:R-:W-:-:S02]  /*11220*/  LOP3.LUT R5, R173, 0x38, R6, 0xf8, !PT ;  /* 0x00000038ad057812 */ /* 0x000fc400078ef806 */
[----:B------:R-:W-:Y:S02]  /*11230*/  SHF.L.U32 R4, R4, 0xa, RZ ;  /* 0x0000000a04047819 */ /* 0x000fe400000006ff */
[----:B--2---:R-:W-:Y:S02]  /*11240*/  LOP3.LUT R25, R5, R208, RZ, 0x3c, !PT ;  /* 0x000000d005197212 */ /* 0x004fe400078e3cff */
[----:B------:R-:W-:Y:S02]  /*11250*/  LOP3.LUT R24, R4, 0x7fffe000, RZ, 0xc0, !PT ;  /* 0x7fffe00004187812 */ /* 0x000fe400078ec0ff */
[----:B------:R-:W0:Y:S01]  /*11260*/  LDS.128 R4, [R204] ;  /* 0x00000000cc047984 */ /* 0x000e220000000c00 */
[----:B------:R-:W-:Y:S02]  /*11270*/  SHF.R.U64 R45, R8, 0x10, R9 ;  /* 0x00000010082d7819 */ /* 0x000fe40000001209 */
[----:B------:R-:W-:Y:S02]  /*11280*/  IADD3 R25, R25, R24, R178 ;  /* 0x0000001819197210 */ /* 0x000fe40007ffe0b2 */
[----:B------:R-:W-:-:S02]  /*11290*/  SHF.R.U32.HI R52, RZ, 0x10, R53 ;  /* 0x00000010ff347819 */ /* 0x000fc40000011635 */
[----:B------:R-:W-:Y:S01]  /*112a0*/  SHF.R.U64 R43, R10, 0x10, R11 ;  /* 0x000000100a2b7819 */ /* 0x000fe2000000120b */
[----:B------:R-:W-:Y:S01]  /*112b0*/  IMAD R28, R25, 0x2, R16 ;  /* 0x00000002191c7824 */ /* 0x000fe200078e0210 */
[--C-:B------:R-:W-:Y:S02]  /*112c0*/  SHF.R.U64 R46, R54, 0x10, R55.reuse ;  /* 0x00000010362e7819 */ /* 0x100fe40000001237 */
[----:B------:R-:W-:Y:S02]  /*112d0*/  SHF.R.U32.HI R54, RZ, 0x10, R55 ;  /* 0x00000010ff367819 */ /* 0x000fe40000011637 */
[----:B------:R-:W1:Y:S01]  /*112e0*/  LDS.128 R24, [R28+0xc400] ;  /* 0x00c400001c187984 */ /* 0x000e620000000c00 */
[----:B------:R-:W-:Y:S01]  /*112f0*/  SHF.R.U32.HI R41, RZ, 0x10, R11 ;  /* 0x00000010ff297819 */ /* 0x000fe2000001160b */
[--C-:B0-----:R-:W-:Y:S02]  /*11300*/  HADD2.F32 R8, -RZ, R5.reuse.H0_H0 ;  /* 0x20000005ff087230 */ /* 0x101fe40000004100 */
[----:B------:R-:W-:-:S02]  /*11310*/  HADD2.F32 R9, -RZ, R5.H1_H1 ;  /* 0x30000005ff097230 */ /* 0x000fc40000004100 */
[----:B------:R-:W-:Y:S02]  /*11320*/  HADD2.F32 R5, -RZ, R4.H0_H0 ;  /* 0x20000004ff057230 */ /* 0x000fe40000004100 */
[----:B------:R-:W-:Y:S02]  /*11330*/  HADD2.F32 R10, -RZ, R6.H0_H0 ;  /* 0x20000006ff0a7230 */ /* 0x000fe40000004100 */
[--C-:B------:R-:W-:Y:S02]  /*11340*/  HADD2.F32 R11, -RZ, R7.reuse.H0_H0 ;  /* 0x20000007ff0b7230 */ /* 0x100fe40000004100 */
[----:B------:R-:W-:Y:S02]  /*11350*/  HADD2.F32 R7, -RZ, R7.H1_H1 ;  /* 0x30000007ff077230 */ /* 0x000fe40000004100 */
[----:B------:R-:W-:Y:S02]  /*11360*/  HADD2.F32 R4, -RZ, R4.H1_H1 ;  /* 0x30000004ff047230 */ /* 0x000fe40000004100 */
[----:B-1----:R-:W-:-:S02]  /*11370*/  HADD2.F32 R29, -RZ, R25.H0_H0 ;  /* 0x20000019ff1d7230 */ /* 0x002fc40000004100 */
[----:B------:R-:W-:Y:S02]  /*11380*/  HADD2.F32 R30, -RZ, R25.H1_H1 ;  /* 0x30000019ff1e7230 */ /* 0x000fe40000004100 */
[----:B------:R-:W-:Y:S02]  /*11390*/  HADD2.F32 R25, -RZ, R24.H0_H0 ;  /* 0x20000018ff197230 */ /* 0x000fe40000004100 */
[C---:B------:R-:W-:Y:S01]  /*113a0*/  FMUL.FTZ R37, R29.reuse, R35 ;  /* 0x000000231d257220 */ /* 0x040fe20000410000 */
[----:B------:R-:W-:Y:S01]  /*113b0*/  FMUL.FTZ R39, R29, R34 ;  /* 0x000000221d277220 */ /* 0x000fe20000410000 */
[----:B------:R-:W-:Y:S02]  /*113c0*/  HADD2.F32 R29, -RZ, R52.H0_H0 ;  /* 0x20000034ff1d7230 */ /* 0x000fe40000004100 */
[----:B------:R-:W-:Y:S01]  /*113d0*/  FMUL.FTZ R38, R30, R36 ;  /* 0x000000241e267220 */ /* 0x000fe20000410000 */
[----:B------:R-:W-:Y:S01]  /*113e0*/  FFMA.FTZ R37, R8, R34, -R37 ;  /* 0x0000002208257223 */ /* 0x000fe20000010825 */
[----:B------:R-:W-:-:S02]  /*113f0*/  HADD2.F32 R34, -RZ, R69.H0_H0 ;  /* 0x20000045ff227230 */ /* 0x000fc40000004100 */
[----:B------:R-:W-:Y:S01]  /*11400*/  FFMA.FTZ R39, R8, R35, R39 ;  /* 0x0000002308277223 */ /* 0x000fe20000010027 */
[----:B------:R-:W-:Y:S02]  /*11410*/  HADD2.F32 R8, -RZ, R71.H0_H0 ;  /* 0x20000047ff087230 */ /* 0x000fe40000004100 */
[-C--:B------:R-:W-:Y:S01]  /*11420*/  FMUL.FTZ R40, R30, R29.reuse ;  /* 0x0000001d1e287220 */ /* 0x080fe20000410000 */
[----:B------:R-:W-:Y:S01]  /*11430*/  FFMA.FTZ R38, R9, R29, -R38 ;  /* 0x0000001d09267223 */ /* 0x000fe20000010826 */
[C---:B------:R-:W-:Y:S01]  /*11440*/  FMUL.FTZ R30, R25.reuse, R34 ;  /* 0x00000022191e7220 */ /* 0x040fe20000410000 */
[----:B------:R-:W-:Y:S02]  /*11450*/  HADD2.F32 R31, -RZ, R26.H0_H0 ;  /* 0x2000001aff1f7230 */ /* 0x000fe40000004100 */
[-C--:B------:R-:W-:Y:S01]  /*11460*/  FMUL.FTZ R25, R25, R8.reuse ;  /* 0x0000000819197220 */ /* 0x080fe20000410000 */
[----:B------:R-:W-:Y:S02]  /*11470*/  HADD2.F32 R29, -RZ, R70.H0_H0 ;  /* 0x20000046ff1d7230 */ /* 0x000fe40000004100 */
[----:B------:R-:W-:Y:S01]  /*11480*/  FFMA.FTZ R35, R5, R8, -R30 ;  /* 0x0000000805237223 */ /* 0x000fe2000001081e */
[----:B------:R-:W-:-:S02]  /*11490*/  HADD2.F32 R8, -RZ, R72.H0_H0 ;  /* 0x20000048ff087230 */ /* 0x000fc40000004100 */
[----:B------:R-:W-:Y:S01]  /*114a0*/  FFMA.FTZ R34, R5, R34, R25 ;  /* 0x0000002205227223 */ /* 0x000fe20000010019 */
[--C-:B------:R-:W-:Y:S02]  /*114b0*/  HADD2.F32 R33, -RZ, R27.reuse.H0_H0 ;  /* 0x2000001bff217230 */ /* 0x100fe40000004100 */
[----:B------:R-:W-:Y:S01]  /*114c0*/  FMUL.FTZ R5, R31, R29 ;  /* 0x0000001d1f057220 */ /* 0x000fe20000410000 */
[----:B------:R-:W-:Y:S02]  /*114d0*/  HADD2.F32 R70, -RZ, R70.H1_H1 ;  /* 0x30000046ff467230 */ /* 0x000fe40000004100 */
[----:B------:R-:W-:Y:S01]  /*114e0*/  FFMA.FTZ R40, R9, R36, R40 ;  /* 0x0000002409287223 */ /* 0x000fe20000010028 */
[----:B------:R-:W-:Y:S02]  /*114f0*/  HADD2.F32 R72, -RZ, R72.H1_H1 ;  /* 0x30000048ff487230 */ /* 0x000fe40000004100 */
[-C--:B------:R-:W-:Y:S01]  /*11500*/  FMUL.FTZ R9, R31, R8.reuse ;  /* 0x000000081f097220 */ /* 0x080fe20000410000 */
[----:B------:R-:W-:Y:S01]  /*11510*/  FFMA.FTZ R31, R10, R8, -R5 ;  /* 0x000000080a1f7223 */ /* 0x000fe20000010805 */
[----:B------:R-:W-:Y:S01]  /*11520*/  FMUL.FTZ R36, R33, R70 ;  /* 0x0000004621247220 */ /* 0x000fe20000410000 */
[----:B------:R-:W-:-:S02]  /*11530*/  HADD2.F32 R27, -RZ, R27.H1_H1 ;  /* 0x3000001bff1b7230 */ /* 0x000fc40000004100 */
[-C--:B------:R-:W-:Y:S01]  /*11540*/  FMUL.FTZ R33, R33, R72.reuse ;  /* 0x0000004821217220 */ /* 0x080fe20000410000 */
[----:B------:R-:W-:Y:S02]  /*11550*/  HADD2.F32 R30, -RZ, R41.H0_H0 ;  /* 0x20000029ff1e7230 */ /* 0x000fe40000004100 */
[C---:B------:R-:W-:Y:S01]  /*11560*/  FFMA.FTZ R36, R11.reuse, R72, -R36 ;  /* 0x000000480b247223 */ /* 0x040fe20000010824 */
[----:B------:R-:W-:Y:S02]  /*11570*/  HADD2.F32 R8, -RZ, R54.H0_H0 ;  /* 0x20000036ff087230 */ /* 0x000fe40000004100 */
[----:B------:R-:W-:Y:S01]  /*11580*/  FFMA.FTZ R33, R11, R70, R33 ;  /* 0x000000460b217223 */ /* 0x000fe20000010021 */
[----:B------:R-:W-:Y:S02]  /*11590*/  HADD2.F32 R24, -RZ, R24.H1_H1 ;  /* 0x30000018ff187230 */ /* 0x000fe40000004100 */
[----:B------:R-:W-:Y:S01]  /*115a0*/  FMUL.FTZ R42, R27, R30 ;  /* 0x0000001e1b2a7220 */ /* 0x000fe20000410000 */
[----:B------:R-:W-:-:S02]  /*115b0*/  HADD2.F32 R11, -RZ, R45.H0_H0 ;  /* 0x2000002dff0b7230 */ /* 0x000fc40000004100 */
[-C--:B------:R-:W-:Y:S01]  /*115c0*/  FMUL.FTZ R44, R27, R8.reuse ;  /* 0x000000081b2c7220 */ /* 0x080fe20000410000 */
[----:B------:R-:W-:Y:S02]  /*115d0*/  HADD2.F32 R5, -RZ, R47.H0_H0 ;  /* 0x2000002fff057230 */ /* 0x000fe40000004100 */
[----:B------:R-:W-:Y:S01]  /*115e0*/  FFMA.FTZ R10, R10, R29, R9 ;  /* 0x0000001d0a0a7223 */ /* 0x000fe20000010009 */
[----:B------:R-:W-:Y:S02]  /*115f0*/  HADD2.F32 R26, -RZ, R26.H1_H1 ;  /* 0x3000001aff1a7230 */ /* 0x000fe40000004100 */
[C---:B------:R-:W-:Y:S01]  /*11600*/  FFMA.FTZ R41, R7.reuse, R8, -R42 ;  /* 0x0000000807297223 */ /* 0x040fe2000001082a */
[----:B------:R-:W-:Y:S02]  /*11610*/  HADD2.F32 R25, -RZ, R43.H0_H0 ;  /* 0x2000002bff197230 */ /* 0x000fe40000004100 */
[----:B------:R-:W-:Y:S01]  /*11620*/  FFMA.FTZ R44, R7, R30, R44 ;  /* 0x0000001e072c7223 */ /* 0x000fe2000001002c */
[----:B------:R-:W-:-:S02]  /*11630*/  HADD2.F32 R9, -RZ, R46.H0_H0 ;  /* 0x2000002eff097230 */ /* 0x000fc40000004100 */
[C---:B------:R-:W-:Y:S01]  /*11640*/  FMUL.FTZ R7, R24.reuse, R11 ;  /* 0x0000000b18077220 */ /* 0x040fe20000410000 */
[----:B------:R-:W-:Y:S02]  /*11650*/  HADD2.F32 R6, -RZ, R6.H1_H1 ;  /* 0x30000006ff067230 */ /* 0x000fe40000004100 */
        /* <DEDUP_REMOVED lines=14> */
[----:B------:R-:W-:-:S02]  /*11740*/  F2FP.F16.F32.PACK_AB R8, R27, R34 ;  /* 0x000000221b08723e */ /* 0x000fc400000000ff */
[----:B------:R-:W-:-:S05]  /*11750*/  F2FP.F16.F32.PACK_AB R10, R25, R10 ;  /* 0x0000000a190a723e */ /* 0x000fca00000000ff */
[----:B------:R1:W-:Y:S02]  /*11760*/  STS.128 [R28+0xc400], R8 ;  /* 0x00c400081c007388 */ /* 0x0003e40000000c00 */
.L_x_1843:
[----:B------:R-:W-:Y:S05]  /*11770*/  BSYNC B1 ;  /* 0x0000000000017941 */ /* 0x000fea0003800000 */
.L_x_1842:
[----:B------:R-:W-:Y:S05]  /*11780*/  @P2 BRA `(.L_x_1815) ;  /* 0x0000000400782947 */ /* 0x000fea0003800000 */
[----:B------:R-:W-:Y:S01]  /*11790*/  LEA.HI R32, R32, R192, RZ, 0x1d ;  /* 0x000000c020207211 */ /* 0x000fe200078fe8ff */
[----:B--2---:R-:W-:Y:S01]  /*117a0*/  HADD2.F32 R29, -RZ, R20.H1_H1 ;  /* 0x30000014ff1d7230 */ /* 0x004fe20000004100 */
[--C-:B------:R-:W-:Y:S01]  /*117b0*/  SHF.R.U64 R40, R56, 0x10, R57.reuse ;  /* 0x0000001038287819 */ /* 0x100fe20000001239 */
[--C-:B------:R-:W-:Y:S01]  /*117c0*/  HADD2.F32 R31, -RZ, R0.reuse.H1_H1 ;  /* 0x30000000ff1f7230 */ /* 0x100fe20000004100 */
[----:B01----:R-:W-:Y:S01]  /*117d0*/  SHF.R.S32.HI R5, RZ, 0x1f, R32 ;  /* 0x0000001fff057819 */ /* 0x003fe20000011420 */
[----:B------:R-:W-:Y:S01]  /*117e0*/  IMAD.SHL.U32 R4, R32, 0x8, RZ ;  /* 0x0000000820047824 */ /* 0x000fe200078e00ff */
[----:B------:R-:W-:Y:S01]  /*117f0*/  SHF.R.U32.HI R56, RZ, 0x10, R57 ;  /* 0x00000010ff387819 */ /* 0x000fe20000011639 */
[----:B------:R-:W-:Y:S01]  /*11800*/  HADD2.F32 R30, -RZ, R0.H0_H0 ;  /* 0x20000000ff1e7230 */ /* 0x000fe20000004100 */
[----:B------:R-:W-:Y:S01]  /*11810*/  LEA.HI R32, R5, R32, RZ, 0x3 ;  /* 0x0000002005207211 */ /* 0x000fe200078f18ff */
[----:B------:R-:W-:Y:S01]  /*11820*/  HADD2.F32 R20, -RZ, R20.H0_H0 ;  /* 0x20000014ff147230 */ /* 0x000fe20000004100 */
[----:B------:R-:W-:-:S02]  /*11830*/  LOP3.LUT R5, R173, 0x38, R4, 0xf8, !PT ;  /* 0x00000038ad057812 */ /* 0x000fc400078ef804 */
[----:B------:R-:W-:Y:S01]  /*11840*/  SHF.R.U64 R38, R12, 0x10, R13 ;  /* 0x000000100c267819 */ /* 0x000fe2000000120d */
[----:B------:R-:W-:Y:S01]  /*11850*/  IMAD.SHL.U32 R32, R32, 0x400, RZ ;  /* 0x0000040020207824 */ /* 0x000fe200078e00ff */
[----:B------:R-:W-:Y:S02]  /*11860*/  LOP3.LUT R9, R5, R208, RZ, 0x3c, !PT ;  /* 0x000000d005097212 */ /* 0x000fe400078e3cff */
[----:B------:R-:W0:Y:S01]  /*11870*/  LDS.128 R4, [R203] ;  /* 0x00000000cb047984 */ /* 0x000e220000000c00 */
[----:B------:R-:W-:Y:S02]  /*11880*/  SHF.R.U64 R37, R14, 0x10, R15 ;  /* 0x000000100e257819 */ /* 0x000fe4000000120f */
[----:B------:R-:W-:Y:S02]  /*11890*/  LOP3.LUT R32, R32, 0x7fffe000, RZ, 0xc0, !PT ;  /* 0x7fffe00020207812 */ /* 0x000fe400078ec0ff */
[----:B------:R-:W-:Y:S02]  /*118a0*/  SHF.R.U64 R39, R58, 0x10, R59 ;  /* 0x000000103a277819 */ /* 0x000fe4000000123b */
[----:B------:R-:W-:-:S02]  /*118b0*/  IADD3 R9, R9, R32, R178 ;  /* 0x0000002009097210 */ /* 0x000fc40007ffe0b2 */
[----:B------:R-:W-:Y:S02]  /*118c0*/  SHF.R.U32.HI R32, RZ, 0x10, R13 ;  /* 0x00000010ff207819 */ /* 0x000fe4000001160d */
[----:B------:R-:W-:Y:S01]  /*118d0*/  SHF.R.U32.HI R58, RZ, 0x10, R59 ;  /* 0x00000010ff3a7819 */ /* 0x000fe2000001163b */
[----:B------:R-:W-:Y:S01]  /*118e0*/  IMAD R24, R9, 0x2, R16 ;  /* 0x0000000209187824 */ /* 0x000fe200078e0210 */
[----:B------:R-:W-:Y:S01]  /*118f0*/  SHF.R.U32.HI R36, RZ, 0x10, R15 ;  /* 0x00000010ff247819 */ /* 0x000fe2000001160f */
[----:B------:R-:W-:-:S03]  /*11900*/  HADD2.F32 R32, -RZ, R32.H0_H0 ;  /* 0x20000020ff207230 */ /* 0x000fc60000004100 */
[----:B------:R-:W1:Y:S01]  /*11910*/  LDS.128 R8, [R24+0xc400] ;  /* 0x00c4000018087984 */ /* 0x000e620000000c00 */
[--C-:B0-----:R-:W-:Y:S02]  /*11920*/  HADD2.F32 R13, -RZ, R5.reuse.H1_H1 ;  /* 0x30000005ff0d7230 */ /* 0x101fe40000004100 */
[----:B------:R-:W-:Y:S02]  /*11930*/  HADD2.F32 R12, -RZ, R5.H0_H0 ;  /* 0x20000005ff0c7230 */ /* 0x000fe40000004100 */
[----:B------:R-:W-:Y:S02]  /*11940*/  HADD2.F32 R5, -RZ, R4.H0_H0 ;  /* 0x20000004ff057230 */ /* 0x000fe40000004100 */
[----:B------:R-:W-:Y:S02]  /*11950*/  HADD2.F32 R14, -RZ, R6.H0_H0 ;  /* 0x20000006ff0e7230 */ /* 0x000fe40000004100 */
[--C-:B------:R-:W-:Y:S02]  /*11960*/  HADD2.F32 R15, -RZ, R7.reuse.H0_H0 ;  /* 0x20000007ff0f7230 */ /* 0x100fe40000004100 */
[----:B------:R-:W-:-:S02]  /*11970*/  HADD2.F32 R7, -RZ, R7.H1_H1 ;  /* 0x30000007ff077230 */ /* 0x000fc40000004100 */
[----:B------:R-:W-:Y:S02]  /*11980*/  HADD2.F32 R4, -RZ, R4.H1_H1 ;  /* 0x30000004ff047230 */ /* 0x000fe40000004100 */
[----:B------:R-:W-:Y:S02]  /*11990*/  HADD2.F32 R6, -RZ, R6.H1_H1 ;  /* 0x30000006ff067230 */ /* 0x000fe40000004100 */
[--C-:B-1----:R-:W-:Y:S02]  /*119a0*/  HADD2.F32 R25, -RZ, R9.reuse.H0_H0 ;  /* 0x20000009ff197230 */ /* 0x102fe40000004100 */
[----:B------:R-:W-:Y:S02]  /*119b0*/  HADD2.F32 R26, -RZ, R9.H1_H1 ;  /* 0x30000009ff1a7230 */ /* 0x000fe40000004100 */
[----:B------:R-:W-:Y:S02]  /*119c0*/  HADD2.F32 R9, -RZ, R8.H0_H0 ;  /* 0x20000008ff097230 */ /* 0x000fe40000004100 */
[C---:B------:R-:W-:Y:S01]  /*119d0*/  FMUL.FTZ R33, R25.reuse, R31 ;  /* 0x0000001f19217220 */ /* 0x040fe20000410000 */
[----:B------:R-:W-:Y:S01]  /*119e0*/  FMUL.FTZ R35, R25, R29 ;  /* 0x0000001d19237220 */ /* 0x000fe20000410000 */
[----:B------:R-:W-:-:S02]  /*119f0*/  HADD2.F32 R25, -RZ, R56.H0_H0 ;  /* 0x20000038ff197230 */ /* 0x000fc40000004100 */
[----:B------:R-:W-:Y:S01]  /*11a00*/  FMUL.FTZ R0, R26, R32 ;  /* 0x000000201a007220 */ /* 0x000fe20000410000 */
[C---:B------:R-:W-:Y:S01]  /*11a10*/  FFMA.FTZ R33, R12.reuse, R29, -R33 ;  /* 0x0000001d0c217223 */ /* 0x040fe20000010821 */
[----:B------:R-:W-:Y:S01]  /*11a20*/  FFMA.FTZ R35, R12, R31, R35 ;  /* 0x0000001f0c237223 */ /* 0x000fe20000010023 */
[----:B------:R-:W-:Y:S02]  /*11a30*/  HADD2.F32 R27, -RZ, R10.H0_H0 ;  /* 0x2000000aff1b7230 */ /* 0x000fe40000004100 */
[-C--:B------:R-:W-:Y:S01]  /*11a40*/  FMUL.FTZ R34, R26, R25.reuse ;  /* 0x000000191a227220 */ /* 0x080fe20000410000 */
[----:B------:R-:W-:Y:S01]  /*11a50*/  FFMA.FTZ R26, R13, R25, -R0 ;  /* 0x000000190d1a7223 */ /* 0x000fe20000010800 */
[C---:B------:R-:W-:Y:S01]  /*11a60*/  FMUL.FTZ R0, R9.reuse, R30 ;  /* 0x0000001e09007220 */ /* 0x040fe20000410000 */
[----:B------:R-:W-:Y:S02]  /*11a70*/  HADD2.F32 R12, -RZ, R3.H0_H0 ;  /* 0x20000003ff0c7230 */ /* 0x000fe40000004100 */
[----:B------:R-:W-:Y:S01]  /*11a80*/  FMUL.FTZ R9, R9, R20 ;  /* 0x0000001409097220 */ /* 0x000fe20000410000 */
[----:B------:R-:W-:Y:S01]  /*11a90*/  FFMA.FTZ R34, R13, R32, R34 ;  /* 0x000000200d227223 */ /* 0x000fe20000010022 */
[----:B------:R-:W-:Y:S01]  /*11aa0*/  FFMA.FTZ R13, R5, R20, -R0 ;  /* 0x00000014050d7223 */ /* 0x000fe20000010800 */
[----:B------:R-:W-:-:S02]  /*11ab0*/  HADD2.F32 R0, -RZ, R21.H0_H0 ;  /* 0x20000015ff007230 */ /* 0x000fc40000004100 */
[----:B------:R-:W-:Y:S01]  /*11ac0*/  FFMA.FTZ R30, R5, R30, R9 ;  /* 0x0000001e051e7223 */ /* 0x000fe20000010009 */
[C---:B------:R-:W-:Y:S01]  /*11ad0*/  FMUL.FTZ R5, R27.reuse, R12 ;  /* 0x0000000c1b057220 */ /* 0x040fe20000410000 */
[----:B------:R-:W-:Y:S02]  /*11ae0*/  HADD2.F32 R28, -RZ, R11.H0_H0 ;  /* 0x2000000bff1c7230 */ /* 0x000fe40000004100 */
[----:B------:R-:W-:Y:S02]  /*11af0*/  HADD2.F32 R3, -RZ, R3.H1_H1 ;  /* 0x30000003ff037230 */ /* 0x000fe40000004100 */
[-C--:B------:R-:W-:Y:S01]  /*11b00*/  FMUL.FTZ R27, R27, R0.reuse ;  /* 0x000000001b1b7220 */ /* 0x080fe20000410000 */
[----:B------:R-:W-:Y:S02]  /*11b10*/  HADD2.F32 R21, -RZ, R21.H1_H1 ;  /* 0x30000015ff157230 */ /* 0x000fe40000004100 */
[----:B------:R-:W-:Y:S01]  /*11b20*/  FFMA.FTZ R25, R14, R0, -R5 ;  /* 0x000000000e197223 */ /* 0x000fe20000010805 */
[----:B------:R-:W-:-:S02]  /*11b30*/  HADD2.F32 R11, -RZ, R11.H1_H1 ;  /* 0x3000000bff0b7230 */ /* 0x000fc40000004100 */
[C---:B------:R-:W-:Y:S01]  /*11b40*/  FMUL.FTZ R32, R28.reuse, R3 ;  /* 0x000000031c207220 */ /* 0x040fe20000410000 */
[----:B------:R-:W-:Y:S02]  /*11b50*/  HADD2.F32 R20, -RZ, R36.H0_H0 ;  /* 0x20000024ff147230 */ /* 0x000fe40000004100 */
[----:B------:R-:W-:Y:S01]  /*11b60*/  FMUL.FTZ R28, R28, R21 ;  /* 0x000000151c1c7220 */ /* 0x000fe20000410000 */
[----:B------:R-:W-:Y:S02]  /*11b70*/  HADD2.F32 R0, -RZ, R58.H0_H0 ;  /* 0x2000003aff007230 */ /* 0x000fe40000004100 */
[----:B------:R-:W-:Y:S01]  /*11b80*/  FFMA.FTZ R27, R14, R12, R27 ;  /* 0x0000000c0e1b7223 */ /* 0x000fe2000001001b */
[----:B------:R-:W-:Y:S02]  /*11b90*/  HADD2.F32 R8, -RZ, R8.H1_H1 ;  /* 0x30000008ff087230 */ /* 0x000fe40000004100 */
[----:B------:R-:W-:Y:S01]  /*11ba0*/  FMUL.FTZ R12, R11, R20 ;  /* 0x000000140b0c7220 */ /* 0x000fe20000410000 */
[----:B------:R-:W-:-:S02]  /*11bb0*/  HADD2.F32 R10, -RZ, R10.H1_H1 ;  /* 0x3000000aff0a7230 */ /* 0x000fc40000004100 */
[-C--:B------:R-:W-:Y:S01]  /*11bc0*/  FMUL.FTZ R14, R11, R0.reuse ;  /* 0x000000000b0e7220 */ /* 0x080fe20000410000 */
[C---:B------:R-:W-:Y:S01]  /*11bd0*/  FFMA.FTZ R28, R15.reuse, R3, R28 ;  /* 0x000000030f1c7223 */ /* 0x040fe2000001001c */
[----:B------:R-:W-:Y:S02]  /*11be0*/  HADD2.F32 R9, -RZ, R38.H0_H0 ;  /* 0x20000026ff097230 */ /* 0x000fe40000004100 */
[----:B------:R-:W-:Y:S01]  /*11bf0*/  FFMA.FTZ R32, R15, R21, -R32 ;  /* 0x000000150f207223 */ /* 0x000fe20000010820 */
[----:B------:R-:W-:Y:S02]  /*11c00*/  HADD2.F32 R11, -RZ, R37.H0_H0 ;  /* 0x20000025ff0b7230 */ /* 0x000fe40000004100 */
[C---:B------:R-:W-:Y:S01]  /*11c10*/  FFMA.FTZ R21, R7.reuse, R0, -R12 ;  /* 0x0000000007157223 */ /* 0x040fe2000001080c */
[----:B------:R-:W-:Y:S02]  /*11c20*/  HADD2.F32 R3, -RZ, R40.H0_H0 ;  /* 0x20000028ff037230 */ /* 0x000fe40000004100 */
[----:B------:R-:W-:Y:S01]  /*11c30*/  FFMA.FTZ R29, R7, R20, R14 ;  /* 0x00000014071d7223 */ /* 0x000fe2000001000e */
[----:B------:R-:W-:-:S02]  /*11c40*/  HADD2.F32 R5, -RZ, R39.H0_H0 ;  /* 0x20000027ff057230 */ /* 0x000fc40000004100 */
[----:B------:R-:W-:Y:S01]  /*11c50*/  FMUL.FTZ R7, R8, R9 ;  /* 0x0000000908077220 */ /* 0x000fe20000410000 */
[----:B------:R-:W-:Y:S01]  /*11c60*/  FMUL.FTZ R15, R10, R11 ;  /* 0x0000000b0a0f7220 */ /* 0x000fe20000410000 */
[----:B------:R-:W-:Y:S01]  /*11c70*/  FMUL.FTZ R8, R8, R3 ;  /* 0x0000000308087220 */ /* 0x000fe20000410000 */
[----:B------:R-:W-:Y:S01]  /*11c80*/  FMUL.FTZ R12, R10, R5 ;  /* 0x000000050a0c7220 */ /* 0x000fe20000410000 */
[----:B------:R-:W-:Y:S01]  /*11c90*/  FFMA.FTZ R0, R4, R3, -R7 ;  /* 0x0000000304007223 */ /* 0x000fe20000010807 */
[----:B------:R-:W-:Y:S01]  /*11ca0*/  FFMA.FTZ R10, R6, R5, -R15 ;  /* 0x00000005060a7223 */ /* 0x000fe2000001080f */
        /* <DEDUP_REMOVED lines=12> */
.L_x_1815:
[----:B------:R-:W-:Y:S05]  /*11d70*/  BSYNC B0 ;  /* 0x0000000000007941 */ /* 0x000fea0003800000 */
.L_x_1793:
        /* <DEDUP_REMOVED lines=8> */
.L_x_1791:
[----:B------:R-:W-:-:S06]  /*11e00*/  ULOP3.LUT UR4, UR60, 0x1, URZ, 0xfc, !UPT ;  /* 0x000000013c047892 */ /* 0x000fcc000f8efc3f */
[----:B01-3--:R-:W-:-:S04]  /*11e10*/  MOV R0, UR4 ;  /* 0x0000000400007c02 */ /* 0x00bfc80008000f00 */
[----:B------:R-:W-:-:S13]  /*11e20*/  ISETP.NE.AND P0, PT, R0, 0x3, PT ;  /* 0x000000030000780c */ /* 0x000fda0003f05270 */
[----:B------:R-:W-:Y:S05]  /*11e30*/  @!P0 BRA `(.L_x_1844) ;  /* 0x0000000000048947 */ /* 0x000fea0003800000 */
[----:B------:R-:W-:Y:S01]  /*11e40*/  BPT.TRAP 0x1 ;  /* 0x000000040000795c */ /* 0x000fe20000300000 */
.L_x_1844:
[----:B------:R-:W-:Y:S01]  /*11e50*/  IMAD R21, R22, 0x8, R16 ;  /* 0x0000000816157824 */ /* 0x000fe200078e0210 */
[----:B------:R-:W-:-:S04]  /*11e60*/  SHF.L.U32 R0, R23, 0x1f, RZ ;  /* 0x0000001f17007819 */ /* 0x000fc800000006ff */
[----:B------:R0:W1:Y:S01]  /*11e70*/  SYNCS.PHASECHK.TRANS64.TRYWAIT P2, [R21+URZ+0x2a830], R0 ;  /* 0x02a83000150075a7 */ /* 0x000062000804017f */
[----:B------:R-:W-:Y:S05]  /*11e80*/  @!P0 BRA `(.L_x_1845) ;  /* 0x0000000000048947 */ /* 0x000fea0003800000 */
[----:B------:R-:W-:Y:S01]  /*11e90*/  BPT.TRAP 0x1 ;  /* 0x000000040000795c */ /* 0x000fe20000300000 */
.L_x_1845:
[----:B------:R-:W3:Y:S02]  /*11ea0*/  S2R R3, SR_TID.X ;  /* 0x0000000000037919 */ /* 0x000ee40000002100 */
[----:B---3--:R-:W-:-:S04]  /*11eb0*/  LOP3.LUT R3, R3, 0x7f, RZ, 0xc0, !PT ;  /* 0x0000007f03037812 */ /* 0x008fc800078ec0ff */
[----:B------:R-:W-:Y:S01]  /*11ec0*/  ISETP.NE.AND P1, PT, R3, RZ, PT ;  /* 0x000000ff0300720c */ /* 0x000fe20003f25270 */
[----:B-1----:R-:W-:-:S12]  /*11ed0*/  @P2 BRA `(.L_x_1846) ;  /* 0x0000000000082947 */ /* 0x002fd80003800000 */
[----:B------:R-:W1:Y:S02]  /*11ee0*/  SYNCS.PHASECHK.TRANS64.TRYWAIT P2, [R21+URZ+0x2a830], R0 ;  /* 0x02a83000150075a7 */ /* 0x000e64000804017f */
[----:B-1----:R-:W-:Y:S05]  /*11ef0*/  @!P2 BRA `(.L_x_1847) ;  /* 0x0000018400d8a947 */ /* 0x002fea0003800000 */
.L_x_1846:
[----:B------:R-:W-:Y:S05]  /*11f00*/  WARPSYNC.ALL ;  /* 0x0000000000007948 */ /* 0x000fea0003800000 */
[----:B01----:R-:W-:Y:S01]  /*11f10*/  VIADD R0, R16, 0x18400 ;  /* 0x0001840010007836 */ /* 0x003fe20000000000 */
[----:B------:R-:W-:Y:S01]  /*11f20*/  R2UR UR4, R68 ;  /* 0x00000000440472ca */ /* 0x000fe200000e0000 */
[----:B--2-4-:R-:W-:Y:S01]  /*11f30*/  IMAD.MOV.U32 R5, RZ, RZ, 0x40000040 ;  /* 0x40000040ff057424 */ /* 0x014fe200078e00ff */
[----:B------:R-:W-:Y:S01]  /*11f40*/  WARPGROUP.ARRIVE ;  /* 0x00000000000079c5 */ /* 0x000fe20000000000 */
[----:B------:R-:W-:Y:S01]  /*11f50*/  UMOV UR9, 0x40000040 ;  /* 0x4000004000097882 */ /* 0x000fe20000000000 */
[----:B------:R-:W-:Y:S01]  /*11f60*/  SHF.R.U32.HI R0, RZ, 0x4, R0 ;  /* 0x00000004ff007819 */ /* 0x000fe20000011600 */
[----:B------:R-:W-:Y:S01]  /*11f70*/  IMAD.MOV.U32 R9, RZ, RZ, 0x40000040 ;  /* 0x40000040ff097424 */ /* 0x000fe200078e00ff */
[----:B------:R-:W-:-:S02]  /*11f80*/  R2UR UR11, R5 ;  /* 0x00000000050b72ca */ /* 0x000fc400000e0000 */
[----:B------:R-:W-:Y:S02]  /*11f90*/  LOP3.LUT R0, R0, 0x3fff, RZ, 0xc0, !PT ;  /* 0x00003fff00007812 */ /* 0x000fe400078ec0ff */
[----:B------:R-:W-:Y:S02]  /*11fa0*/  MOV R11, UR9 ;  /* 0x00000009000b7c02 */ /* 0x000fe40008000f00 */
[----:B------:R-:W-:Y:S01]  /*11fb0*/  LOP3.LUT R7, R0, 0x10000, RZ, 0xfc, !PT ;  /* 0x0001000000077812 */ /* 0x000fe200078efcff */
[----:B------:R-:W-:-:S04]  /*11fc0*/  ULOP3.LUT UR4, UR4, 0x10000, URZ, 0xfc, !UPT ;  /* 0x0001000004047892 */ /* 0x000fc8000f8efc3f */
[----:B------:R-:W-:Y:S01]  /*11fd0*/  IMAD R4, R22, 0x900, R7 ;  /* 0x0000090016047824 */ /* 0x000fe200078e0207 */
[----:B------:R-:W-:Y:S02]  /*11fe0*/  UIADD3 UR5, UR4, 0x2, URZ ;  /* 0x0000000204057890 */ /* 0x000fe4000fffe03f */
[----:B------:R-:W-:Y:S01]  /*11ff0*/  UMOV UR8, UR4 ;  /* 0x0000000400087c82 */ /* 0x000fe20008000000 */
[C---:B------:R-:W-:Y:S01]  /*12000*/  VIADD R8, R4.reuse, 0x2 ;  /* 0x0000000204087836 */ /* 0x040fe20000000000 */
[----:B------:R-:W-:Y:S01]  /*12010*/  R2UR UR10, R4 ;  /* 0x00000000040a72ca */ /* 0x000fe200000e0000 */
[----:B------:R-:W-:-:S05]  /*12020*/  IMAD.U32 R10, RZ, RZ, UR8 ;  /* 0x00000008ff0a7e24 */ /* 0x000fca000f8e00ff */
[----:B------:R0:W-:Y:S07]  /*12030*/  STL.64 [R1+0x38], R10 ;  /* 0x0000380a01007387 */ /* 0x0001ee0000100a00 */
[----:B------:R-:W-:Y:S01]  /*12040*/  HGMMA.64x96x16.F32 R24, gdesc[UR8], RZ, !UPT, gsb0 ;  /* 0x01600000081879f0 */ /* 0x000fe2000c0008ff */
[----:B------:R-:W-:Y:S01]  /*12050*/  R2UR UR10, R8 ;  /* 0x00000000080a72ca */ /* 0x000fe200000e0000 */
[----:B------:R-:W-:Y:S01]  /*12060*/  UMOV UR8, UR5 ;  /* 0x0000000500087c82 */ /* 0x000fe20008000000 */
[----:B------:R-:W-:Y:S01]  /*12070*/  R2UR UR11, R9 ;  /* 0x00000000090b72ca */ /* 0x000fe200000e0000 */
[----:B------:R-:W-:Y:S01]  /*12080*/  UMOV UR9, 0x40000040 ;  /* 0x4000004000097882 */ /* 0x000fe20000000000 */
[----:B------:R-:W-:Y:S01]  /*12090*/  IMAD.MOV.U32 R9, RZ, RZ, 0x40000040 ;  /* 0x40000040ff097424 */ /* 0x000fe200078e00ff */
[----:B------:R-:W-:Y:S01]  /*120a0*/  IADD3 R8, R4, 0x4, RZ ;  /* 0x0000000404087810 */ /* 0x000fe20007ffe0ff */
[----:B------:R-:W-:Y:S01]  /*120b0*/  UIADD3 UR5, UR4, 0x4, URZ ;  /* 0x0000000404057890 */ /* 0x000fe2000fffe03f */
[----:B0-----:R-:W-:-:S02]  /*120c0*/  IMAD.U32 R10, RZ, RZ, UR8 ;  /* 0x00000008ff0a7e24 */ /* 0x001fc4000f8e00ff */
[----:B------:R-:W-:-:S05]  /*120d0*/  IMAD.U32 R11, RZ, RZ, UR9 ;  /* 0x00000009ff0b7e24 */ /* 0x000fca000f8e00ff */
[----:B------:R0:W-:Y:S01]  /*120e0*/  STL.64 [R1+0x30], R10 ;  /* 0x0000300a01007387 */ /* 0x0001e20000100a00 */
[----:B------:R-:W-:Y:S02]  /*120f0*/  WARPGROUP.DEPBAR.LE gsb0, 0x0 ;  /* 0x00008000000079c5 */ /* 0x000fe40000010000 */
[----:B------:R-:W-:-:S06]  /*12100*/  WARPGROUP.ARRIVE ;  /* 0x00000000000079c5 */ /* 0x000fcc0000000000 */
[----:B------:R-:W-:Y:S01]  /*12110*/  HGMMA.64x96x16.F32 R24, gdesc[UR8], R24, gsb0 ;  /* 0x01600000081879f0 */ /* 0x000fe20008000818 */
[----:B------:R-:W-:Y:S01]  /*12120*/  R2UR UR10, R8 ;  /* 0x00000000080a72ca */ /* 0x000fe200000e0000 */
[----:B------:R-:W-:Y:S01]  /*12130*/  UMOV UR8, UR5 ;  /* 0x0000000500087c82 */ /* 0x000fe20008000000 */
[----:B------:R-:W-:Y:S01]  /*12140*/  R2UR UR11, R9 ;  /* 0x00000000090b72ca */ /* 0x000fe200000e0000 */
[----:B------:R-:W-:Y:S01]  /*12150*/  UMOV UR9, 0x40000040 ;  /* 0x4000004000097882 */ /* 0x000fe20000000000 */
[----:B------:R-:W-:Y:S01]  /*12160*/  VIADD R8, R4, 0x6 ;  /* 0x0000000604087836 */ /* 0x000fe20000000000 */
[----:B------:R-:W-:Y:S01]  /*12170*/  MOV R9, 0x40000040 ;  /* 0x4000004000097802 */ /* 0x000fe20000000f00 */
[----:B------:R-:W-:Y:S01]  /*12180*/  UIADD3 UR5, UR4, 0x6, URZ ;  /* 0x0000000604057890 */ /* 0x000fe2000fffe03f */
[----:B0-----:R-:W-:Y:S02]  /*12190*/  IMAD.U32 R10, RZ, RZ, UR8 ;  /* 0x00000008ff0a7e24 */ /* 0x001fe4000f8e00ff */
        /* <DEDUP_REMOVED lines=10> */
[----:B------:R-:W-:Y:S01]  /*12240*/  UIADD3 UR5, UR4, 0x400, URZ ;  /* 0x0000040004057890 */ /* 0x000fe2000fffe03f */
[----:B------:R-:W-:Y:S02]  /*12250*/  IMAD.MOV.U32 R9, RZ, RZ, 0x40000040 ;  /* 0x40000040ff097424 */ /* 0x000fe400078e00ff */
        /* <DEDUP_REMOVED lines=27> */
[----:B------:R-:W-:Y:S01]  /*12410*/  IMAD.U32 R10, RZ, RZ, UR8 ;  /* 0x00000008ff0a7e24 */ /* 0x000fe2000f8e00ff */
[----:B------:R-:W-:Y:S01]  /*12420*/  UIADD3 UR52, UR4, 0x406, URZ ;  /* 0x0000040604347890 */ /* 0x000fe2000fffe03f */
[----:B------:R-:W-:Y:S01]  /*12430*/  UMOV UR53, 0x40000040 ;  /* 0x4000004000357882 */ /* 0x000fe20000000000 */
[----:B------:R-:W-:-:S02]  /*12440*/  UIADD3 UR48, UR4, 0x800, URZ ;  /* 0x0000080004307890 */ /* 0x000fc4000fffe03f */
[----:B------:R0:W-:Y:S01]  /*12450*/  STL.64 [R1+0x10], R10 ;  /* 0x0000100a01007387 */ /* 0x0001e20000100a00 */
[----:B------:R-:W-:Y:S01]  /*12460*/  UMOV UR49, 0x40000040 ;  /* 0x4000004000317882 */ /* 0x000fe20000000000 */
[----:B------:R-:W-:Y:S01]  /*12470*/  UIADD3 UR44, UR4, 0x802, URZ ;  /* 0x00000802042c7890 */ /* 0x000fe2000fffe03f */
[----:B------:R-:W-:Y:S01]  /*12480*/  UMOV UR45, 0x40000040 ;  /* 0x40000040002d7882 */ /* 0x000fe20000000000 */
[----:B------:R-:W2:Y:S01]  /*12490*/  LDL.LU R72, [R1+0x4] ;  /* 0x0000040001487983 */ /* 0x000ea20000300800 */
[----:B------:R-:W-:Y:S02]  /*124a0*/  WARPGROUP.DEPBAR.LE gsb0, 0x0 ;  /* 0x00008000000079c5 */ /* 0x000fe40000010000 */
[----:B------:R-:W-:-:S06]  /*124b0*/  WARPGROUP.ARRIVE ;  /* 0x00000000000079c5 */ /* 0x000fcc0000000000 */
[----:B------:R-:W-:Y:S01]  /*124c0*/  HGMMA.64x96x16.F32 R24, gdesc[UR8], R24, gsb0 ;  /* 0x01600000081879f0 */ /* 0x000fe20008000818 */
[----:B------:R-:W-:Y:S01]  /*124d0*/  R2UR UR10, R8 ;  /* 0x00000000080a72ca */ /* 0x000fe200000e0000 */
[----:B------:R-:W-:Y:S01]  /*124e0*/  UMOV UR8, UR5 ;  /* 0x0000000500087c82 */ /* 0x000fe20008000000 */
[----:B------:R-:W-:Y:S01]  /*124f0*/  R2UR UR11, R9 ;  /* 0x00000000090b72ca */ /* 0x000fe200000e0000 */
[----:B------:R-:W-:Y:S01]  /*12500*/  UMOV UR9, 0x40000040 ;  /* 0x4000004000097882 */ /* 0x000fe20000000000 */
[----:B------:R-:W-:Y:S01]  /*12510*/  IMAD.MOV.U32 R9, RZ, RZ, 0x40000040 ;  /* 0x40000040ff097424 */ /* 0x000fe200078e00ff */
[----:B------:R-:W-:Y:S01]  /*12520*/  IADD3 R8, R4, 0x306, RZ ;  /* 0x0000030604087810 */ /* 0x000fe20007ffe0ff */
[----:B------:R-:W-:Y:S01]  /*12530*/  UIADD3 UR40, UR4, 0x804, URZ ;  /* 0x0000080404287890 */ /* 0x000fe2000fffe03f */
[----:B------:R-:W-:Y:S01]  /*12540*/  UMOV UR41, 0x40000040 ;  /* 0x4000004000297882 */ /* 0x000fe20000000000 */
[----:B------:R-:W-:Y:S02]  /*12550*/  WARPGROUP.DEPBAR.LE gsb0, 0x0 ;  /* 0x00008000000079c5 */ /* 0x000fe40000010000 */
[----:B------:R-:W-:Y:S01]  /*12560*/  WARPGROUP.ARRIVE ;  /* 0x00000000000079c5 */ /* 0x000fe20000000000 */
[----:B------:R-:W-:Y:S01]  /*12570*/  IMAD.MOV.U32 R5, RZ, RZ, 0x40000040 ;  /* 0x40000040ff057424 */ /* 0x000fe200078e00ff */
[----:B------:R-:W-:Y:S01]  /*12580*/  UIADD3 UR36, UR4, 0x806, URZ ;  /* 0x0000080604247890 */ /* 0x000fe2000fffe03f */
[----:B------:R-:W-:Y:S01]  /*12590*/  R2UR UR54, R8 ;  /* 0x00000000083672ca */ /* 0x000fe200000e0000 */
[----:B------:R-:W-:Y:S01]  /*125a0*/  UMOV UR37, 0x40000040 ;  /* 0x4000004000257882 */ /* 0x000fe20000000000 */
[----:B------:R-:W-:Y:S01]  /*125b0*/  IADD3 R12, R181, R177, RZ ;  /* 0x000000b1b50c7210 */ /* 0x000fe20007ffe0ff */
[----:B------:R-:W-:Y:S01]  /*125c0*/  HGMMA.64x96x16.F32 R24, gdesc[UR8], R24, gsb0 ;  /* 0x01600000081879f0 */ /* 0x000fe20008000818 */
[----:B------:R-:W-:Y:S01]  /*125d0*/  R2UR UR55, R9 ;  /* 0x00000000093772ca */ /* 0x000fe200000e0000 */
[----:B------:R-:W-:Y:S01]  /*125e0*/  VIADD R8, R4, 0x600 ;  /* 0x0000060004087836 */ /* 0x000fe20000000000 */
[----:B------:R-:W-:Y:S01]  /*125f0*/  R2UR UR39, R5 ;  /* 0x00000000052772ca */ /* 0x000fe200000e0000 */
[----:B------:R-:W-:Y:S01]  /*12600*/  IMAD.MOV.U32 R9, RZ, RZ, 0x40000040 ;  /* 0x40000040ff097424 */ /* 0x000fe200078e00ff */
[----:B------:R-:W-:Y:S01]  /*12610*/  ULDC UR4, c[0x0][0x9d8] ;  /* 0x0002760000047ab9 */ /* 0x000fe20000000800 */
[----:B0-----:R-:W-:Y:S01]  /*12620*/  IMAD.U32 R10, RZ, RZ, UR8 ;  /* 0x00000008ff0a7e24 */ /* 0x001fe2000f8e00ff */
[----:B------:R-:W-:Y:S01]  /*12630*/  R2UR UR50, R8 ;  /* 0x00000000083272ca */ /* 0x000fe200000e0000 */
[----:B------:R-:W-:Y:S01]  /*12640*/  IMAD.U32 R11, RZ, RZ, UR9 ;  /* 0x00000009ff0b7e24 */ /* 0x000fe2000f8e00ff */
[----:B------:R-:W-:Y:S01]  /*12650*/  R2UR UR51, R9 ;  /* 0x00000000093372ca */ /* 0x000fe200000e0000 */
[----:B------:R-:W-:-:S02]  /*12660*/  WARPGROUP.DEPBAR.LE gsb0, 0x0 ;  /* 0x00008000000079c5 */ /* 0x000fc40000010000 */
[----:B------:R-:W-:-:S06]  /*12670*/  WARPGROUP.ARRIVE ;  /* 0x00000000000079c5 */ /* 0x000fcc0000000000 */
[----:B------:R-:W-:Y:S01]  /*12680*/  HGMMA.64x96x16.F32 R24, gdesc[UR52], R24, gsb0 ;  /* 0x01600000341879f0 */ /* 0x000fe20008000818 */
[----:B------:R-:W-:Y:S01]  /*12690*/  VIADD R8, R4, 0x602 ;  /* 0x0000060204087836 */ /* 0x000fe20000000000 */
[----:B------:R-:W-:-:S04]  /*126a0*/  MOV R9, 0x40000040 ;  /* 0x4000004000097802 */ /* 0x000fc80000000f00 */
[----:B------:R-:W-:Y:S02]  /*126b0*/  R2UR UR46, R8 ;  /* 0x00000000082e72ca */ /* 0x000fe400000e0000 */
[----:B------:R-:W-:Y:S01]  /*126c0*/  R2UR UR47, R9 ;  /* 0x00000000092f72ca */ /* 0x000fe200000e0000 */
[----:B------:R-:W-:Y:S02]  /*126d0*/  WARPGROUP.DEPBAR.LE gsb0, 0x0 ;  /* 0x00008000000079c5 */ /* 0x000fe40000010000 */
[----:B------:R-:W-:-:S06]  /*126e0*/  WARPGROUP.ARRIVE ;  /* 0x00000000000079c5 */ /* 0x000fcc0000000000 */
[----:B------:R-:W-:Y:S01]  /*126f0*/  HGMMA.64x96x16.F32 R24, gdesc[UR48], R24, gsb0 ;  /* 0x01600000301879f0 */ /* 0x000fe20008000818 */
[----:B------:R-:W-:Y:S02]  /*12700*/  VIADD R8, R4, 0x604 ;  /* 0x0000060404087836 */ /* 0x000fe40000000000 */
[----:B------:R-:W-:-:S03]  /*12710*/  IMAD.MOV.U32 R9, RZ, RZ, 0x40000040 ;  /* 0x40000040ff097424 */ /* 0x000fc600078e00ff */
[----:B------:R-:W-:Y:S02]  /*12720*/  R2UR UR42, R8 ;  /* 0x00000000082a72ca */ /* 0x000fe400000e0000 */
[----:B------:R-:W-:Y:S01]  /*12730*/  R2UR UR43, R9 ;  /* 0x00000000092b72ca */ /* 0x000fe200000e0000 */
[----:B------:R-:W-:Y:S02]  /*12740*/  WARPGROUP.DEPBAR.LE gsb0, 0x0 ;  /* 0x00008000000079c5 */ /* 0x000fe40000010000 */
[----:B------:R-:W-:Y:S01]  /*12750*/  WARPGROUP.ARRIVE ;  /* 0x00000000000079c5 */ /* 0x000fe20000000000 */
[----:B------:R-:W-:Y:S01]  /*12760*/  VIADD R4, R4, 0x606 ;  /* 0x0000060604047836 */ /* 0x000fe20000000000 */
[----:B------:R-:W0:Y:S04]  /*12770*/  LDC R9, c[0x0][0x448] ;  /* 0x00011200ff097b82 */ /* 0x000e280000000800 */
[----:B------:R-:W-:Y:S01]  /*12780*/  HGMMA.64x96x16.F32 R24, gdesc[UR44], R24, gsb0 ;  /* 0x016000002c1879f0 */ /* 0x000fe20008000818 */
[----:B------:R-:W-:-:S02]  /*12790*/  R2UR UR38, R4 ;  /* 0x00000000042672ca */ /* 0x000fc400000e0000 */
[----:B------:R-:W-:Y:S02]  /*127a0*/  WARPGROUP.DEPBAR.LE gsb0, 0x0 ;  /* 0x00008000000079c5 */ /* 0x000fe40000010000 */
[----:B------:R-:W-:-:S06]  /*127b0*/  WARPGROUP.ARRIVE ;  /* 0x00000000000079c5 */ /* 0x000fcc0000000000 */
[----:B------:R-:W-:Y:S01]  /*127c0*/  HGMMA.64x96x16.F32 R24, gdesc[UR40], R24, gsb0 ;  /* 0x01600000281879f0 */ /* 0x000fe20008000818 */
[----:B0-----:R-:W-:-:S13]  /*127d0*/  ISETP.NE.AND P2, PT, R9, 0x1, PT ;  /* 0x000000010900780c */ /* 0x001fda0003f45270 */
[----:B------:R-:W0:Y:S01]  /*127e0*/  @P2 LDC R13, c[0x0][0x44c] ;  /* 0x00011300ff0d2b82 */ /* 0x000e220000000800 */
[----:B------:R-:W-:Y:S02]  /*127f0*/  WARPGROUP.DEPBAR.LE gsb0, 0x0 ;  /* 0x00008000000079c5 */ /* 0x000fe40000010000 */
[----:B------:R-:W-:-:S06]  /*12800*/  WARPGROUP.ARRIVE ;  /* 0x00000000000079c5 */ /* 0x000fcc0000000000 */
[----:B------:R-:W-:Y:S01]  /*12810*/  HGMMA.64x96x16.F32 R24, gdesc[UR36], R24, gsb0 ;  /* 0x01600000241879f0 */ /* 0x000fe20008000818 */
[----:B0-----:R-:W-:Y:S01]  /*12820*/  @P2 IMAD.HI.U32 R13, R12, R13, RZ ;  /* 0x0000000d0c0d2227 */ /* 0x001fe200078e00ff */
[----:B--2---:R-:W-:Y:S01]  /*12830*/  LOP3.LUT R72, R72, 0xffdfffff, RZ, 0xc0, !PT ;  /* 0xffdfffff48487812 */ /* 0x004fe200078ec0ff */
[----:B------:R0:W-:Y:S03]  /*12840*/  STL.64 [R1+0x8], R10 ;  /* 0x0000080a01007387 */ /* 0x0001e60000100a00 */
[----:B------:R-:W-:-:S04]  /*12850*/  @P2 LOP3.LUT R72, R72, 0x200000, RZ, 0xfc, !PT ;  /* 0x0020000048482812 */ /* 0x000fc800078efcff */
[----:B------:R-:W-:Y:S01]  /*12860*/  LOP3.LUT R72, R72, 0xffefffff, RZ, 0xc0, !PT ;  /* 0xffefffff48487812 */ /* 0x000fe200078ec0ff */
[----:B------:R-:W-:-:S05]  /*12870*/  @!P1 VIADD R21, R21, 0x2a840 ;  /* 0x0002a84015159836 */ /* 0x000fca0000000000 */
[----:B------:R-:W-:Y:S01]  /*12880*/  @!P1 PRMT R21, RZ, 0x654, R21 ;  /* 0x00000654ff159816 */ /* 0x000fe20000000015 */
[----:B------:R-:W-:Y:S02]  /*12890*/  WARPGROUP.DEPBAR.LE gsb0, 0x0 ;  /* 0x00008000000079c5 */ /* 0x000fe40000010000 */
[----:B------:R-:W-:Y:S01]  /*128a0*/  FMUL.FTZ R4, R24, UR4 ;  /* 0x0000000418047c20 */ /* 0x000fe20008410000 */
[----:B------:R1:W-:Y:S01]  /*128b0*/  @!P1 SYNCS.ARRIVE.TRANS64.RED.A1T0 RZ, [R21+URZ], RZ ;  /* 0x000000ff15ff99a7 */ /* 0x0003e2000810043f */
[----:B------:R-:W2:Y:S01]  /*128c0*/  @P2 LDC R24, c[0x0][0x450] ;  /* 0x00011400ff182b82 */ /* 0x000ea20000000800 */
[----:B------:R-:W-:Y:S01]  /*128d0*/  FMUL.FTZ R0, R26, UR4 ;  /* 0x000000041a007c20 */ /* 0x000fe20008410000 */
[----:B------:R-:W-:Y:S01]  /*128e0*/  FMUL.FTZ R26, R42, UR4 ;  /* 0x000000042a1a7c20 */ /* 0x000fe20008410000 */
[----:B------:R-:W-:Y:S01]  /*128f0*/  IMAD.MOV.U32 R42, RZ, RZ, R12 ;  /* 0x000000ffff2a7224 */ /* 0x000fe200078e000c */
[----:B--2---:R-:W-:-:S04]  /*12900*/  @P2 SHF.R.U32.HI R42, RZ, R24, R13 ;  /* 0x00000018ff2a2219 */ /* 0x004fc8000001160d */
[----:B------:R-:W2:Y:S01]  /*12910*/  LDC.64 R12, c[0x0][0x9e0] ;  /* 0x00027800ff0c7b82 */ /* 0x000ea20000000a00 */
[----:B------:R-:W-:Y:S01]  /*12920*/  FMUL.FTZ R5, R25, UR4 ;  /* 0x0000000419057c20 */ /* 0x000fe20008410000 */
[----:B------:R-:W-:Y:S01]  /*12930*/  FMUL.FTZ R3, R27, UR4 ;  /* 0x000000041b037c20 */ /* 0x000fe20008410000 */
[----:B------:R-:W-:Y:S01]  /*12940*/  FMUL.FTZ R25, R28, UR4 ;  /* 0x000000041c197c20 */ /* 0x000fe20008410000 */
[----:B------:R-:W-:Y:S01]  /*12950*/  FMUL.FTZ R27, R29, UR4 ;  /* 0x000000041d1b7c20 */ /* 0x000fe20008410000 */
[----:B------:R-:W-:Y:S01]  /*12960*/  FMUL.FTZ R6, R30, UR4 ;  /* 0x000000041e067c20 */ /* 0x000fe20008410000 */
[----:B0-----:R-:W-:Y:S01]  /*12970*/  FMUL.FTZ R10, R34, UR4 ;  /* 0x00000004220a7c20 */ /* 0x001fe20008410000 */
        /* <DEDUP_REMOVED lines=15> */
[----:B--2---:R-:W-:Y:S01]  /*12a70*/  ISETP.GE.AND P2, PT, R13, 0x1, PT ;  /* 0x000000010d00780c */ /* 0x004fe20003f46270 */
        /* <DEDUP_REMOVED lines=24> */
[----:B------:R-:W-:-:S02]  /*12c00*/  ULDC UR4, c[0x0][0x9dc] ;  /* 0x0002770000047ab9 */ /* 0x000fc40000000800 */
[----:B------:R-:W-:Y:S01]  /*12c10*/  ULOP3.LUT UR5, URZ, UR4, URZ, 0x33, !UPT ;  /* 0x000000043f057292 */ /* 0x000fe2000f8e333f */
[----:B------:R0:W2:Y:S01]  /*12c20*/  MUFU.TANH R95, R40 ;  /* 0x00000028005f7308 */ /* 0x0000a20000002400 */
[----:B------:R-:W-:Y:S01]  /*12c30*/  @P2 LOP3.LUT R72, R72, 0x100000, RZ, 0xfc, !PT ;  /* 0x0010000048482812 */ /* 0x000fe200078efcff */
[----:B------:R-:W-:-:S06]  /*12c40*/  IMAD.MOV.U32 R33, RZ, RZ, -0x60 ;  /* 0xffffffa0ff217424 */ /* 0x000fcc00078e00ff */
[----:B------:R3:W4:Y:S01]  /*12c50*/  MUFU.TANH R39, R53 ;  /* 0x0000003500277308 */ /* 0x0007220000002400 */
[----:B0-----:R-:W-:Y:S01]  /*12c60*/  MOV R40, UR5 ;  /* 0x0000000500287c02 */ /* 0x001fe20008000f00 */
[----:B------:R-:W-:-:S04]  /*12c70*/  IMAD R33, R2, R33, 0x61 ;  /* 0x0000006102217424 */ /* 0x000fc800078e0221 */
[----:B------:R-:W-:Y:S04]  /*12c80*/  STL [R1], R40 ;  /* 0x0000002801007387 */ /* 0x000fe80000100800 */
[----:B---3--:R-:W0:Y:S04]  /*12c90*/  SHFL.IDX PT, R53, R42, RZ, 0x1c1f ;  /* 0x001c1fff2a357589 */ /* 0x008e2800000e0000 */
[----:B------:R3:W-:Y:S01]  /*12ca0*/  STL [R1+0x4], R72 ;  /* 0x0000044801007387 */ /* 0x0007e20000100800 */
[----:B------:R-:W-:Y:S01]  /*12cb0*/  IMAD R32, R180, -0x2, R33 ;  /* 0xfffffffeb4207824 */ /* 0x000fe200078e0221 */
[----:B------:R-:W0:Y:S01]  /*12cc0*/  MUFU.TANH R4, R4 ;  /* 0x0000000400047308 */ /* 0x000e220000002400 */
[----:B------:R-:W-:-:S03]  /*12cd0*/  IMAD R31, R2, -0x60, R164 ;  /* 0xffffffa0021f7824 */ /* 0x000fc600078e02a4 */
[----:B------:R-:W-:Y:S01]  /*12ce0*/  IADD3 R35, -R163, R32, R164 ;  /* 0x00000020a3237210 */ /* 0x000fe20007ffe1a4 */
[----:B------:R-:W-:-:S03]  /*12cf0*/  VIADD R31, R31, 0x60 ;  /* 0x000000601f1f7836 */ /* 0x000fc60000000000 */
[----:B------:R-:W0:Y:S01]  /*12d00*/  MUFU.TANH R5, R5 ;  /* 0x0000000500057308 */ /* 0x000e220000002400 */
[----:B------:R-:W-:-:S07]  /*12d10*/  IMAD R50, R180, -0x2, R31 ;  /* 0xfffffffeb4327824 */ /* 0x000fce00078e021f */
[----:B------:R-:W0:Y:S01]  /*12d20*/  MUFU.TANH R0, R0 ;  /* 0x0000000000007308 */ /* 0x000e220000002400 */
[----:B------:R-:W-:-:S07]  /*12d30*/  IMAD.IADD R51, R35, 0x1, R12 ;  /* 0x0000000123337824 */ /* 0x000fce00078e020c */
        /* <DEDUP_REMOVED lines=39> */
[----:B-1----:R-:W1:Y:S08]  /*12fb0*/  MUFU.TANH R21, R70 ;  /* 0x0000004600157308 */ /* 0x002e700000002400 */
[----:B------:R-:W1:Y:S01]  /*12fc0*/  MUFU.TANH R24, R24 ;  /* 0x0000001800187308 */ /* 0x000e620000002400 */
[----:B------:R-:W-:Y:S01]  /*12fd0*/  VIADD R54, R33, 0xffffffff ;  /* 0xffffffff21367836 */ /* 0x000fe20000000000 */
[----:B0-----:R-:W-:-:S06]  /*12fe0*/  VIADDMNMX R40, R53, R51, R50, PT ;  /* 0x0000003335287246 */ /* 0x001fcc0003800132 */
[----:B------:R0:W1:Y:S01]  /*12ff0*/  MUFU.TANH R43, R52 ;  /* 0x00000034002b7308 */ /* 0x0000620000002400 */
[----:B------:R-:W-:Y:S02]  /*13000*/  VIADD R58, R32, 0xffffffff ;  /* 0xffffffff203a7836 */ /* 0x000fe40000000000 */
[----:B0-----:R-:W-:-:S05]  /*13010*/  VIADD R52, R35, UR5 ;  /* 0x0000000523347c36 */ /* 0x001fca0008000000 */
[----:B------:R0:W1:Y:S02]  /*13020*/  MUFU.TANH R37, R44 ;  /* 0x0000002c00257308 */ /* 0x0000640000002400 */
[----:B0-----:R-:W-:Y:S01]  /*13030*/  IADD3 R44, R52, R53, RZ ;  /* 0x00000035342c7210 */ /* 0x001fe20007ffe0ff */
[----:B--234-:R-:W-:Y:S06]  /*13040*/  @!P2 BRA `(.L_x_1848) ;  /* 0x00000000004ca947 */ /* 0x01cfec0003800000 */
        /* <DEDUP_REMOVED lines=11> */
.L_x_1850:
[----:B------:R-:W-:-:S13]  /*13100*/  ISETP.NE.AND P2, PT, R13, 0x1, PT ;  /* 0x000000010d00780c */ /* 0x000fda0003f45270 */
[----:B------:R-:W0:Y:S02]  /*13110*/  @P2 LDC.64 R32, c[0x0][0x9e8] ;  /* 0x00027a00ff202b82 */ /* 0x000e240000000a00 */
[----:B0-----:R-:W-:-:S05]  /*13120*/  @P2 IMAD.HI.U32 R32, R31, R32, RZ ;  /* 0x000000201f202227 */ /* 0x001fca00078e00ff */
[----:B------:R-:W-:-:S07]  /*13130*/  @P2 SHF.R.U32.HI R31, RZ, R33, R32 ;  /* 0x00000021ff1f2219 */ /* 0x000fce0000011620 */
.L_x_1851:
[----:B------:R-:W-:Y:S05]  /*13140*/  BSYNC B0 ;  /* 0x0000000000007941 */ /* 0x000fea0003800000 */
.L_x_1849:
[----:B------:R-:W-:-:S05]  /*13150*/  IMAD R31, R31, R13, R58 ;  /* 0x0000000d1f1f7224 */ /* 0x000fca00078e023a */
[----:B------:R-:W-:Y:S02]  /*13160*/  VIMNMX R44, R44, R31, !PT ;  /* 0x0000001f2c2c7248 */ /* 0x000fe40007fe0100 */
[----:B------:R-:W-:-:S07]  /*13170*/  VIADDMNMX R40, R31, R13, R40, PT ;  /* 0x0000000d1f287246 */ /* 0x000fce0003800128 */
.L_x_1848:
[C---:B------:R-:W-:Y:S02]  /*13180*/  ISETP.GE.AND P2, PT, R54.reuse, 0x2, PT ;  /* 0x000000023600780c */ /* 0x040fe40003f46270 */
[----:B------:R-:W-:Y:S02]  /*13190*/  ISETP.GE.AND P6, PT, R54, 0x9, PT ;  /* 0x000000093600780c */ /* 0x000fe40003fc6270 */
[----:B------:R-:W-:Y:S02]  /*131a0*/  ISETP.GT.AND P3, PT, R44, 0x1, !P2 ;  /* 0x000000012c00780c */ /* 0x000fe40005764270 */
[----:B------:R-:W-:Y:S02]  /*131b0*/  ISETP.GE.AND P4, PT, R54, 0xa, PT ;  /* 0x0000000a3600780c */ /* 0x000fe40003f86270 */
[----:B------:R-:W-:Y:S02]  /*131c0*/  ISETP.LT.OR P3, PT, R40, 0x2, P3 ;  /* 0x000000022800780c */ /* 0x000fe40001f61670 */
[----:B------:R-:W-:-:S02]  /*131d0*/  P2R R55, PR, RZ, 0x10 ;  /* 0x00000010ff377803 */ /* 0x000fc40000000000 */
[----:B------:R-:W-:Y:S02]  /*131e0*/  FSEL R87, R5, -INF , !P3 ;  /* 0xff80000005577808 */ /* 0x000fe40005800000 */
[----:B------:R-:W-:Y:S01]  /*131f0*/  ISETP.GT.AND P3, PT, R44, 0x8, !P6 ;  /* 0x000000082c00780c */ /* 0x000fe20007764270 */
[----:B------:R-:W0:Y:S03]  /*13200*/  SHFL.IDX PT, R5, R42, 0x1, 0x1c1f ;  /* 0x003c1f002a057f89 */ /* 0x000e2600000e0000 */
        /* <DEDUP_REMOVED lines=41> */
[----:B-1----:R-:W-:Y:S02]  /*134a0*/  FSEL R61, R37, -INF , !P3 ;  /* 0xff800000253d7808 */ /* 0x002fe40005800000 */
        /* <DEDUP_REMOVED lines=8> */
[----:B0-----:R-:W-:Y:S02]  /*13530*/  VIADDMNMX R32, R5, R51, R50, PT ;  /* 0x0000003305207246 */ /* 0x001fe40003800132 */
        /* <DEDUP_REMOVED lines=55> */
[----:B------:R-:W-:-:S04]  /*138b0*/  ISETP.GT.AND P5, PT, R44, 0x59, !P5 ;  /* 0x000000592c00780c */ /* 0x000fc80006fa4270 */
[----:B------:R-:W-:Y:S01]  /*138c0*/  ISETP.LT.OR P5, PT, R40, 0x5a, P5 ;  /* 0x0000005a2800780c */ /* 0x000fe20002fa1670 */
[----:B------:R-:W-:-:S03]  /*138d0*/  IMAD.IADD R40, R52, 0x1, R5 ;  /* 0x0000000134287824 */ /* 0x000fc600078e0205 */
        /* <DEDUP_REMOVED lines=14> */
.L_x_1854:
[----:B------:R-:W-:-:S13]  /*139c0*/  ISETP.NE.AND P5, PT, R13, 0x1, PT ;  /* 0x000000010d00780c */ /* 0x000fda0003fa5270 */
[----:B------:R-:W0:Y:S02]  /*139d0*/  @P5 LDC.64 R4, c[0x0][0x9e8] ;  /* 0x00027a00ff045b82 */ /* 0x000e240000000a00 */
[----:B0-----:R-:W-:-:S05]  /*139e0*/  @P5 IMAD.HI.U32 R4, R42, R4, RZ ;  /* 0x000000042a045227 */ /* 0x001fca00078e00ff */
[----:B------:R-:W-:-:S07]  /*139f0*/  @P5 SHF.R.U32.HI R42, RZ, R5, R4 ;  /* 0x00000005ff2a5219 */ /* 0x000fce0000011604 */
.L_x_1855:
[----:B------:R-:W-:Y:S05]  /*13a00*/  BSYNC B0 ;  /* 0x0000000000007941 */ /* 0x000fea0003800000 */
.L_x_1853:
[----:B------:R-:W-:-:S05]  /*13a10*/  IMAD R5, R42, R13, R58 ;  /* 0x0000000d2a057224 */ /* 0x000fca00078e023a */
[----:B------:R-:W-:Y:S02]  /*13a20*/  VIMNMX R40, R40, R5, !PT ;  /* 0x0000000528287248 */ /* 0x000fe40007fe0100 */
[----:B------:R-:W-:-:S07]  /*13a30*/  VIADDMNMX R32, R5, R13, R32, PT ;  /* 0x0000000d05207246 */ /* 0x000fce0003800120 */
.L_x_1852:
[----:B------:R-:W-:Y:S01]  /*13a40*/  ISETP.GT.AND P2, PT, R40, 0x1, !P2 ;  /* 0x000000012800780c */ /* 0x000fe20005744270 */
[----:B------:R-:W-:Y:S01]  /*13a50*/  ULDC UR4, c[0x0][0x988] ;  /* 0x0002620000047ab9 */ /* 0x000fe20000000800 */
[----:B------:R-:W-:Y:S02]  /*13a60*/  FMNMX.FTZ R4, R105, R87, !PT ;  /* 0x0000005769047209 */ /* 0x000fe40007810000 */
[----:B------:R-:W-:Y:S02]  /*13a70*/  ISETP.LT.OR P2, PT, R32, 0x2, P2 ;  /* 0x000000022000780c */ /* 0x000fe40001741670 */
[----:B------:R-:W-:Y:S02]  /*13a80*/  FMNMX.FTZ R4, R103, R4, !PT ;  /* 0x0000000467047209 */ /* 0x000fe40007810000 */
[----:B------:R-:W-:Y:S02]  /*13a90*/  FSEL R45, R3, -INF , !P2 ;  /* 0xff800000032d7808 */ /* 0x000fe40005000000 */
[----:B------:R-:W-:-:S02]  /*13aa0*/  ISETP.NE.AND P2, PT, R55, RZ, PT ;  /* 0x000000ff3700720c */ /* 0x000fc40003f45270 */
[C---:B------:R-:W-:Y:S02]  /*13ab0*/  ISETP.GT.AND P6, PT, R40.reuse, 0x8, !P6 ;  /* 0x000000082800780c */ /* 0x040fe400077c4270 */
[----:B------:R-:W-:Y:S02]  /*13ac0*/  ISETP.GT.AND P2, PT, R40, 0x9, !P2 ;  /* 0x000000092800780c */ /* 0x000fe40005744270 */
[----:B------:R-:W-:Y:S02]  /*13ad0*/  FMNMX.FTZ R4, R89, R4, !PT ;  /* 0x0000000459047209 */ /* 0x000fe40007810000 */
[C---:B------:R-:W-:Y:S02]  /*13ae0*/  ISETP.LT.OR P2, PT, R32.reuse, 0xa, P2 ;  /* 0x0000000a2000780c */ /* 0x040fe40001741670 */
[----:B------:R-:W-:Y:S02]  /*13af0*/  ISETP.LT.OR P6, PT, R32, 0x9, P6 ;  /* 0x000000092000780c */ /* 0x000fe400037c1670 */
[----:B------:R-:W-:-:S02]  /*13b00*/  FSEL R47, R8, -INF , !P2 ;  /* 0xff800000082f7808 */ /* 0x000fc40005000000 */
[----:B------:R-:W-:Y:S02]  /*13b10*/  ISETP.NE.AND P2, PT, R59, RZ, PT ;  /* 0x000000ff3b00720c */ /* 0x000fe40003f45270 */
[----:B------:R-:W-:Y:S02]  /*13b20*/  FMNMX.FTZ R4, R101, R4, !PT ;  /* 0x0000000465047209 */ /* 0x000fe40007810000 */
[----:B------:R-:W-:Y:S02]  /*13b30*/  ISETP.GT.AND P2, PT, R40, 0x10, !P2 ;  /* 0x000000102800780c */ /* 0x000fe40005744270 */
[----:B------:R-:W-:Y:S02]  /*13b40*/  FSEL R3, R6, -INF , !P6 ;  /* 0xff80000006037808 */ /* 0x000fe40007000000 */
[----:B------:R-:W-:Y:S02]  /*13b50*/  ISETP.LT.OR P2, PT, R32, 0x11, P2 ;  /* 0x000000112000780c */ /* 0x000fe40001741670 */
[----:B------:R-:W-:-:S02]  /*13b60*/  ISETP.NE.AND P6, PT, R66, RZ, PT ;  /* 0x000000ff4200720c */ /* 0x000fc40003fc5270 */
[----:B------:R-:W-:Y:S01]  /*13b70*/  FSEL R51, R10, -INF , !P2 ;  /* 0xff8000000a337808 */ /* 0x000fe20005000000 */
[----:B------:R-:W-:Y:S01]  /*13b80*/  IMAD.U32 R10, RZ, RZ, UR4 ;  /* 0x00000004ff0a7e24 */ /* 0x000fe2000f8e00ff */
[----:B------:R-:W-:Y:S02]  /*13b90*/  ISETP.NE.AND P2, PT, R62, RZ, PT ;  /* 0x000000ff3e00720c */ /* 0x000fe40003f45270 */
[----:B------:R-:W-:Y:S02]  /*13ba0*/  FMNMX.FTZ R4, R91, R4, !PT ;  /* 0x000000045b047209 */ /* 0x000fe40007810000 */
[----:B------:R-:W-:Y:S02]  /*13bb0*/  ISETP.GT.AND P2, PT, R40, 0x11, !P2 ;  /* 0x000000112800780c */ /* 0x000fe40005744270 */
[----:B------:R-:W-:Y:S02]  /*13bc0*/  FMNMX.FTZ R4, R99, R4, !PT ;  /* 0x0000000463047209 */ /* 0x000fe40007810000 */
[----:B------:R-:W-:-:S02]  /*13bd0*/  ISETP.LT.OR P2, PT, R32, 0x12, P2 ;  /* 0x000000122000780c */ /* 0x000fc40001741670 */
[----:B------:R-:W-:Y:S02]  /*13be0*/  ISETP.NE.AND P5, PT, R67, RZ, PT ;  /* 0x000000ff4300720c */ /* 0x000fe40003fa5270 */
        /* <DEDUP_REMOVED lines=41> */
[C---:B------:R-:W-:Y:S02]  /*13e80*/  ISETP.GT.AND P2, PT, R40.reuse, 0x30, !P2 ;  /* 0x000000302800780c */ /* 0x040fe40005744270 */
[----:B------:R-:W-:Y:S01]  /*13e90*/  ISETP.GT.AND P4, PT, R40, RZ, !P4 ;  /* 0x000000ff2800720c */ /* 0x000fe20006784270 */
[----:B------:R-:W0:Y:S01]  /*13ea0*/  SHFL.BFLY PT, R5, R4, 0x2, 0x1f ;  /* 0x0c401f0004057f89 */ /* 0x000e2200000e0000 */
        /* <DEDUP_REMOVED lines=11> */
[C---:B------:R-:W-:Y:S02]  /*13f60*/  ISETP.GT.AND P3, PT, R40.reuse, 0x58, !P3 ;  /* 0x000000582800780c */ /* 0x040fe40005f64270 */
[----:B------:R-:W-:Y:S02]  /*13f70*/  ISETP.GT.AND P2, PT, R40, 0x38, !P2 ;  /* 0x000000382800780c */ /* 0x000fe40005744270 */
[----:B0-----:R-:W-:Y:S02]  /*13f80*/  FMNMX.FTZ R6, R4, R5, !PT ;  /* 0x0000000504067209 */ /* 0x001fe40007810000 */
[----:B------:R-:W-:Y:S02]  /*13f90*/  ISETP.LT.OR P2, PT, R32, 0x39, P2 ;  /* 0x000000392000780c */ /* 0x000fe40001741670 */
[----:B------:R-:W-:Y:S01]  /*13fa0*/  FMNMX.FTZ R4, R0, R45, !PT ;  /* 0x0000002d00047209 */ /* 0x000fe20007810000 */
[----:B------:R-:W0:Y:S01]  /*13fb0*/  SHFL.BFLY PT, R5, R6, 0x1, 0x1f ;  /* 0x0c201f0006057f89 */ /* 0x000e2200000e0000 */
        /* <DEDUP_REMOVED lines=28> */
[----:B0-----:R-:W-:Y:S02]  /*14180*/  FMNMX.FTZ R5, R6, R5, !PT ;  /* 0x0000000506057209 */ /* 0x001fe40007810000 */
[----:B------:R-:W-:Y:S02]  /*14190*/  FMNMX.FTZ R4, R71, R4, !PT ;  /* 0x0000000447047209 */ /* 0x000fe40007810000 */
[----:B------:R-:W-:Y:S01]  /*141a0*/  ISETP.LT.OR P2, PT, R32, 0x4a, P2 ;  /* 0x0000004a2000780c */ /* 0x000fe20001741670 */
[----:B------:R-:W-:Y:S01]  /*141b0*/  FMUL.FTZ R8, R5, R10 ;  /* 0x0000000a05087220 */ /* 0x000fe20000410000 */
[----:B------:R-:W-:-:S02]  /*141c0*/  FMNMX.FTZ R4, R73, R4, !PT ;  /* 0x0000000449047209 */ /* 0x000fc40007810000 */
[----:B------:R-:W-:Y:S02]  /*141d0*/  FSEL R83, R83, -INF , !P2 ;  /* 0xff80000053537808 */ /* 0x000fe40005000000 */
[----:B------:R-:W-:Y:S02]  /*141e0*/  FSETP.NEU.FTZ.AND P2, PT, R5, -INF , PT ;  /* 0xff8000000500780b */ /* 0x000fe40003f5d000 */
[----:B------:R-:W-:Y:S02]  /*141f0*/  ISETP.NE.AND P5, PT, R82, RZ, PT ;  /* 0x000000ff5200720c */ /* 0x000fe40003fa5270 */
[----:B------:R-:W-:Y:S02]  /*14200*/  FMNMX.FTZ R4, R75, R4, !PT ;  /* 0x000000044b047209 */ /* 0x000fe40007810000 */
[----:B------:R-:W-:Y:S02]  /*14210*/  FSEL R8, R8, RZ, P2 ;  /* 0x000000ff08087208 */ /* 0x000fe40001000000 */
[----:B------:R-:W-:-:S02]  /*14220*/  ISETP.GT.AND P2, PT, R40, 0x50, !P5 ;  /* 0x000000502800780c */ /* 0x000fc40006f44270 */
[----:B------:R-:W-:Y:S01]  /*14230*/  FMNMX.FTZ R4, R77, R4, !PT ;  /* 0x000000044d047209 */ /* 0x000fe20007810000 */
[-CC-:B------:R-:W-:Y:S01]  /*14240*/  FFMA.FTZ R14, R95, R10.reuse, -R8.reuse ;  /* 0x0000000a5f0e7223 */ /* 0x180fe20000010808 */
[----:B------:R-:W-:Y:S01]  /*14250*/  ISETP.LT.OR P2, PT, R32, 0x51, P2 ;  /* 0x000000512000780c */ /* 0x000fe20001741670 */
[-CC-:B------:R-:W-:Y:S01]  /*14260*/  FFMA.FTZ R154, R99, R10.reuse, -R8.reuse ;  /* 0x0000000a639a7223 */ /* 0x180fe20000010808 */
[----:B------:R-:W-:Y:S01]  /*14270*/  ISETP.NE.AND P6, PT, R64, RZ, PT ;  /* 0x000000ff4000720c */ /* 0x000fe20003fc5270 */
[--C-:B------:R-:W-:Y:S01]  /*14280*/  FFMA.FTZ R150, R61, R10, -R8.reuse ;  /* 0x0000000a3d967223 */ /* 0x100fe20000010808 */
[----:B------:R-:W-:Y:S01]  /*14290*/  FMNMX.FTZ R4, R79, R4, !PT ;  /* 0x000000044f047209 */ /* 0x000fe20007810000 */
[-CC-:B------:R-:W-:Y:S01]  /*142a0*/  FFMA.FTZ R156, R105, R10.reuse, -R8.reuse ;  /* 0x0000000a699c7223 */ /* 0x180fe20000010808 */
[----:B------:R-:W-:Y:S01]  /*142b0*/  FSEL R85, R85, -INF , !P2 ;  /* 0xff80000055557808 */ /* 0x000fe20005000000 */
[-CC-:B------:R-:W-:Y:S01]  /*142c0*/  FFMA.FTZ R87, R87, R10.reuse, -R8.reuse ;  /* 0x0000000a57577223 */ /* 0x180fe20000010808 */
[----:B------:R-:W-:Y:S01]  /*142d0*/  ISETP.GT.AND P2, PT, R40, 0x51, !P6 ;  /* 0x000000512800780c */ /* 0x000fe20007744270 */
[--C-:B------:R-:W-:Y:S01]  /*142e0*/  FFMA.FTZ R158, R103, R10, -R8.reuse ;  /* 0x0000000a679e7223 */ /* 0x100fe20000010808 */
[----:B------:R-:W-:Y:S01]  /*142f0*/  FMNMX.FTZ R6, R81, R4, !PT ;  /* 0x0000000451067209 */ /* 0x000fe20007810000 */
[----:B------:R-:W-:Y:S01]  /*14300*/  MUFU.EX2 R156, R156 ;  /* 0x0000009c009c7308 */ /* 0x000fe20000000800 */
[----:B------:R-:W-:Y:S01]  /*14310*/  ISETP.NE.AND P5, PT, R54, RZ, PT ;  /* 0x000000ff3600720c */ /* 0x000fe20003fa5270 */
[-CC-:B------:R-:W-:Y:S01]  /*14320*/  FFMA.FTZ R89, R89, R10.reuse, -R8.reuse ;  /* 0x0000000a59597223 */ /* 0x180fe20000010808 */
[----:B------:R-:W-:Y:S01]  /*14330*/  ISETP.LT.OR P2, PT, R32, 0x52, P2 ;  /* 0x000000522000780c */ /* 0x000fe20001741670 */
[--C-:B------:R-:W-:Y:S01]  /*14340*/  FFMA.FTZ R152, R101, R10, -R8.reuse ;  /* 0x0000000a65987223 */ /* 0x100fe20000010808 */
[----:B------:R-:W-:Y:S01]  /*14350*/  FMNMX.FTZ R6, R83, R6, !PT ;  /* 0x0000000653067209 */ /* 0x000fe20007810000 */
[-CC-:B------:R-:W-:Y:S01]  /*14360*/  FFMA.FTZ R91, R91, R10.reuse, -R8.reuse ;  /* 0x0000000a5b5b7223 */ /* 0x180fe20000010808 */
[----:B------:R-:W-:Y:S01]  /*14370*/  ISETP.GT.AND P4, PT, R40, 0x59, !P5 ;  /* 0x000000592800780c */ /* 0x000fe20006f84270 */
[----:B------:R-:W-:Y:S01]  /*14380*/  MUFU.EX2 R4, R14 ;  /* 0x0000000e00047308 */ /* 0x000fe20000000800 */
[----:B------:R-:W-:Y:S01]  /*14390*/  ISETP.LT.OR P3, PT, R32, 0x59, P3 ;  /* 0x000000592000780c */ /* 0x000fe20001f61670 */
[-CC-:B------:R-:W-:Y:S01]  /*143a0*/  FFMA.FTZ R138, R25, R10.reuse, -R8.reuse ;  /* 0x0000000a198a7223 */ /* 0x180fe20000010808 */
[----:B------:R-:W-:Y:S01]  /*143b0*/  FSEL R95, R20, -INF , !P2 ;  /* 0xff800000145f7808 */ /* 0x000fe20005000000 */
[--C-:B------:R-:W-:Y:S01]  /*143c0*/  FFMA.FTZ R20, R97, R10, -R8.reuse ;  /* 0x0000000a61147223 */ /* 0x100fe20000010808 */
[----:B------:R-:W-:Y:S01]  /*143d0*/  FMNMX.FTZ R6, R85, R6, !PT ;  /* 0x0000000655067209 */ /* 0x000fe20007810000 */
[-CC-:B------:R-:W-:Y:S01]  /*143e0*/  FFMA.FTZ R93, R93, R10.reuse, -R8.reuse ;  /* 0x0000000a5d5d7223 */ /* 0x180fe20000010808 */
[----:B------:R-:W-:Y:S01]  /*143f0*/  ISETP.LT.OR P4, PT, R32, 0x5a, P4 ;  /* 0x0000005a2000780c */ /* 0x000fe20002781670 */
[----:B------:R-:W-:Y:S01]  /*14400*/  MUFU.EX2 R87, R87 ;  /* 0x0000005700577308 */ /* 0x000fe20000000800 */
[----:B------:R-:W-:Y:S01]  /*14410*/  FSEL R97, R21, -INF , !P3 ;  /* 0xff80000015617808 */ /* 0x000fe20005800000 */
[--C-:B------:R-:W-:Y:S01]  /*14420*/  FFMA.FTZ R57, R57, R10, -R8.reuse ;  /* 0x0000000a39397223 */ /* 0x100fe20000010808 */
[----:B------:R-:W-:Y:S01]  /*14430*/  FMNMX.FTZ R6, R95, R6, !PT ;  /* 0x000000065f067209 */ /* 0x000fe20007810000 */
[-CC-:B------:R-:W-:Y:S01]  /*14440*/  FFMA.FTZ R144, R53, R10.reuse, -R8.reuse ;  /* 0x0000000a35907223 */ /* 0x180fe20000010808 */
[----:B------:R-:W-:Y:S01]  /*14450*/  FSEL R99, R24, -INF , !P4 ;  /* 0xff80000018637808 */ /* 0x000fe20006000000 */
[--C-:B------:R-:W-:Y:S01]  /*14460*/  FFMA.FTZ R49, R49, R10, -R8.reuse ;  /* 0x0000000a31317223 */ /* 0x100fe20000010808 */
[----:B------:R-:W-:Y:S01]  /*14470*/  FMNMX.FTZ R6, R97, R6, !PT ;  /* 0x0000000661067209 */ /* 0x000fe20007810000 */
[----:B------:R-:W-:Y:S01]  /*14480*/  MUFU.EX2 R158, R158 ;  /* 0x0000009e009e7308 */ /* 0x000fe20000000800 */
[----:B------:R-:W-:Y:S01]  /*14490*/  ISETP.NE.AND P5, PT, R9, 0x1, PT ;  /* 0x000000010900780c */ /* 0x000fe20003fa5270 */
[--C-:B------:R-:W-:Y:S01]  /*144a0*/  FFMA.FTZ R146, R43, R10, -R8.reuse ;  /* 0x0000000a2b927223 */ /* 0x100fe20000010808 */
[----:B------:R-:W-:Y:S01]  /*144b0*/  FMNMX.FTZ R6, R99, R6, !PT ;  /* 0x0000000663067209 */ /* 0x000fe20007810000 */
[-CC-:B------:R-:W-:Y:S01]  /*144c0*/  FFMA.FTZ R41, R41, R10.reuse, -R8.reuse ;  /* 0x0000000a29297223 */ /* 0x180fe20000010808 */
[-CC-:B------:R-:W-:Y:S01]  /*144d0*/  FFMA.FTZ R140, R39, R10.reuse, -R8.reuse ;  /* 0x0000000a278c7223 */ /* 0x180fe20000010808 */
[-CC-:B------:R-:W-:Y:S01]  /*144e0*/  FFMA.FTZ R37, R37, R10.reuse, -R8.reuse ;  /* 0x0000000a25257223 */ /* 0x180fe20000010808 */
[-CC-:B------:R-:W-:Y:S01]  /*144f0*/  FFMA.FTZ R142, R35, R10.reuse, -R8.reuse ;  /* 0x0000000a238e7223 */ /* 0x180fe20000010808 */
[----:B------:R-:W0:Y:S01]  /*14500*/  SHFL.BFLY PT, R61, R6, 0x2, 0x1f ;  /* 0x0c401f00063d7f89 */ /* 0x000e2200000e0000 */
[----:B------:R-:W-:Y:S01]  /*14510*/  MUFU.EX2 R89, R89 ;  /* 0x0000005900597308 */ /* 0x000fe20000000800 */
[-CC-:B------:R-:W-:Y:S01]  /*14520*/  FFMA.FTZ R33, R33, R10.reuse, -R8.reuse ;  /* 0x0000000a21217223 */ /* 0x180fe20000010808 */
[-CC-:B------:R-:W-:Y:S01]  /*14530*/  FFMA.FTZ R136, R31, R10.reuse, -R8.reuse ;  /* 0x0000000a1f887223 */ /* 0x180fe20000010808 */
[-CC-:B------:R-:W-:Y:S01]  /*14540*/  FFMA.FTZ R29, R29, R10.reuse, -R8.reuse ;  /* 0x0000000a1d1d7223 */ /* 0x180fe20000010808 */
[----:B------:R-:W-:Y:S01]  /*14550*/  FFMA.FTZ R25, R27, R10, -R8 ;  /* 0x0000000a1b197223 */ /* 0x000fe20000010808 */
[----:B------:R-:W1:Y:S01]  /*14560*/  @P5 LDC R38, c[0x0][0x44c] ;  /* 0x00011300ff265b82 */ /* 0x000e620000000800 */
[----:B------:R-:W-:-:S02]  /*14570*/  IMAD.MOV.U32 R27, RZ, RZ, R177 ;  /* 0x000000ffff1b7224 */ /* 0x000fc400078e00b1 */
[----:B------:R-:W-:Y:S05]  /*14580*/  MUFU.EX2 R152, R152 ;  /* 0x0000009800987308 */ /* 0x000fea0000000800 */
[----:B------:R-:W2:Y:S03]  /*14590*/  @P5 LDC R40, c[0x0][0x450] ;  /* 0x00011400ff285b82 */ /* 0x000ea60000000800 */
[----:B------:R-:W3:Y:S01]  /*145a0*/  MUFU.EX2 R21, R20 ;  /* 0x0000001400157308 */ /* 0x000ee20000000800 */
[----:B0-----:R-:W-:-:S07]  /*145b0*/  FMNMX.FTZ R61, R6, R61, !PT ;  /* 0x0000003d063d7209 */ /* 0x001fce0007810000 */
[----:B------:R-:W-:Y:S01]  /*145c0*/  MUFU.EX2 R91, R91 ;  /* 0x0000005b005b7308 */ /* 0x000fe20000000800 */
[----:B------:R-:W0:Y:S01]  /*145d0*/  SHFL.BFLY PT, R6, R61, 0x1, 0x1f ;  /* 0x0c201f003d067f89 */ /* 0x000e2200000e0000 */
[----:B-1----:R-:W-:-:S06]  /*145e0*/  @P5 IMAD.HI.U32 R31, R177, R38, RZ ;  /* 0x00000026b11f5227 */ /* 0x002fcc00078e00ff */
[----:B------:R-:W-:Y:S01]  /*145f0*/  MUFU.EX2 R154, R154 ;  /* 0x0000009a009a7308 */ /* 0x000fe20000000800 */
[----:B--2---:R-:W-:Y:S02]  /*14600*/  @P5 SHF.R.U32.HI R27, RZ, R40, R31 ;  /* 0x00000028ff1b5219 */ /* 0x004fe4000001161f */
[----:B------:R-:W-:-:S05]  /*14610*/  ISETP.GE.AND P5, PT, R13, 0x1, PT ;  /* 0x000000010d00780c */ /* 0x000fca0003fa6270 */
[----:B------:R-:W-:Y:S01]  /*14620*/  MUFU.EX2 R93, R93 ;  /* 0x0000005d005d7308 */ /* 0x000fe20000000800 */
[----:B------:R-:W-:Y:S01]  /*14630*/  IMAD.IADD R27, R148, 0x1, R27 ;  /* 0x00000001941b7824 */ /* 0x000fe200078e021b */
[----:B---3--:R-:W-:-:S03]  /*14640*/  F2FP.F16.F32.PACK_AB R148, R21, R4 ;  /* 0x000000041594723e */ /* 0x008fc600000000ff */
[----:B------:R-:W-:-:S03]  /*14650*/  IMAD.IADD R12, R27, 0x1, R12 ;  /* 0x000000011b0c7824 */ /* 0x000fc600078e020c */
[----:B------:R-:W-:Y:S01]  /*14660*/  MUFU.EX2 R150, R150 ;  /* 0x0000009600967308 */ /* 0x000fe20000000800 */
[----:B0-----:R-:W-:-:S04]  /*14670*/  FMNMX.FTZ R6, R61, R6, !PT ;  /* 0x000000063d067209 */ /* 0x001fc80007810000 */
[C---:B------:R-:W-:Y:S01]  /*14680*/  FSETP.NEU.FTZ.AND P2, PT, R6.reuse, -INF , PT ;  /* 0xff8000000600780b */ /* 0x040fe20003f5d000 */
[----:B------:R-:W-:Y:S02]  /*14690*/  FMUL.FTZ R14, R6, R10 ;  /* 0x0000000a060e7220 */ /* 0x000fe40000410000 */
[----:B------:R-:W-:Y:S03]  /*146a0*/  MUFU.EX2 R57, R57 ;  /* 0x0000003900397308 */ /* 0x000fe60000000800 */
[----:B------:R-:W-:-:S05]  /*146b0*/  FSEL R14, R14, RZ, P2 ;  /* 0x000000ff0e0e7208 */ /* 0x000fca0001000000 */
        /* <DEDUP_REMOVED lines=24> */
[----:B------:R-:W1:Y:S01]  /*14840*/  MUFU.EX2 R3, R3 ;  /* 0x0000000300037308 */ /* 0x000e620000000800 */
[-CC-:B------:R-:W-:Y:S01]  /*14850*/  FFMA.FTZ R95, R95, R10.reuse, -R14.reuse ;  /* 0x0000000a5f5f7223 */ /* 0x180fe2000001080e */
[-CC-:B------:R-:W-:Y:S01]  /*14860*/  FFMA.FTZ R97, R97, R10.reuse, -R14.reuse ;  /* 0x0000000a61617223 */ /* 0x180fe2000001080e */
[----:B------:R-:W-:-:S05]  /*14870*/  FFMA.FTZ R99, R99, R10, -R14 ;  /* 0x0000000a63637223 */ /* 0x000fca000001080e */
[----:B------:R2:W-:Y:S08]  /*14880*/  MUFU.EX2 R20, R11 ;  /* 0x0000000b00147308 */ /* 0x0005f00000000800 */
[----:B------:R-:W3:Y:S01]  /*14890*/  MUFU.EX2 R8, R47 ;  /* 0x0000002f00087308 */ /* 0x000ee20000000800 */
[----:B--2---:R-:W-:Y:S01]  /*148a0*/  FADD.FTZ R11, R156, R87 ;  /* 0x000000579c0b7221 */ /* 0x004fe20000010000 */
[----:B------:R-:W-:-:S03]  /*148b0*/  F2FP.F16.F32.PACK_AB R156, R87, R156 ;  /* 0x0000009c579c723e */ /* 0x000fc600000000ff */
[----:B------:R-:W-:Y:S01]  /*148c0*/  FADD.FTZ R32, R158, R11 ;  /* 0x0000000b9e207221 */ /* 0x000fe20000010000 */
[C---:B------:R-:W-:Y:S02]  /*148d0*/  F2FP.F16.F32.PACK_AB R158, R89.reuse, R158 ;  /* 0x0000009e599e723e */ /* 0x040fe400000000ff */
[----:B------:R-:W2:Y:S01]  /*148e0*/  MUFU.EX2 R51, R51 ;  /* 0x0000003300337308 */ /* 0x000ea20000000800 */
[----:B------:R-:W-:Y:S01]  /*148f0*/  FADD.FTZ R11, R89, R32 ;  /* 0x00000020590b7221 */ /* 0x000fe20000010000 */
[----:B0-----:R-:W-:Y:S01]  /*14900*/  FADD.FTZ R32, R157, R0 ;  /* 0x000000009d207221 */ /* 0x001fe20000010000 */
[----:B------:R-:W-:Y:S02]  /*14910*/  F2FP.F16.F32.PACK_AB R157, R0, R157 ;  /* 0x0000009d009d723e */ /* 0x000fe400000000ff */
[----:B------:R-:W-:Y:S01]  /*14920*/  FADD.FTZ R34, R152, R11 ;  /* 0x0000000b98227221 */ /* 0x000fe20000010000 */
[----:B-1----:R-:W-:Y:S01]  /*14930*/  FADD.FTZ R11, R3, R32 ;  /* 0x00000020030b7221 */ /* 0x002fe20000010000 */
[----:B------:R-:W-:Y:S01]  /*14940*/  F2FP.F16.F32.PACK_AB R152, R91, R152 ;  /* 0x000000985b98723e */ /* 0x000fe200000000ff */
[----:B------:R-:W-:Y:S01]  /*14950*/  MUFU.EX2 R55, R55 ;  /* 0x0000003700377308 */ /* 0x000fe20000000800 */
[----:B---3--:R-:W-:-:S07]  /*14960*/  F2FP.F16.F32.PACK_AB R159, R8, R3 ;  /* 0x00000003089f723e */ /* 0x008fce00000000ff */
[----:B------:R0:W1:Y:S01]  /*14970*/  MUFU.EX2 R24, R15 ;  /* 0x0000000f00187308 */ /* 0x0000620000000800 */
[----:B--2---:R-:W-:-:S07]  /*14980*/  F2FP.F16.F32.PACK_AB R153, R20, R51 ;  /* 0x000000331499723e */ /* 0x004fce00000000ff */
[----:B------:R-:W2:Y:S01]  /*14990*/  MUFU.EX2 R59, R59 ;  /* 0x0000003b003b7308 */ /* 0x000ea20000000800 */
[----:B0-----:R-:W-:Y:S01]  /*149a0*/  FADD.FTZ R15, R91, R34 ;  /* 0x000000225b0f7221 */ /* 0x001fe20000010000 */
[----:B------:R-:W-:Y:S01]  /*149b0*/  FADD.FTZ R34, R8, R11 ;  /* 0x0000000b08227221 */ /* 0x000fe20000010000 */
[----:B------:R-:W-:Y:S02]  /*149c0*/  IADD3 R8, R2, -0x2, RZ ;  /* 0xfffffffe02087810 */ /* 0x000fe40007ffe0ff */
[----:B------:R-:W-:Y:S01]  /*149d0*/  FADD.FTZ R36, R154, R15 ;  /* 0x0000000f9a247221 */ /* 0x000fe20000010000 */
[----:B------:R-:W-:Y:S01]  /*149e0*/  FADD.FTZ R11, R51, R34 ;  /* 0x00000022330b7221 */ /* 0x000fe20000010000 */
[C---:B------:R-:W-:Y:S01]  /*149f0*/  F2FP.F16.F32.PACK_AB R154, R93.reuse, R154 ;  /* 0x0000009a5d9a723e */ /* 0x040fe200000000ff */
[----:B------:R-:W0:Y:S01]  /*14a00*/  MUFU.EX2 R26, R63 ;  /* 0x0000003f001a7308 */ /* 0x000e220000000800 */
[----:B------:R-:W-:Y:S01]  /*14a10*/  FADD.FTZ R15, R93, R36 ;  /* 0x000000245d0f7221 */ /* 0x000fe20000010000 */
[----:B------:R-:W-:Y:S01]  /*14a20*/  FADD.FTZ R34, R20, R11 ;  /* 0x0000000b14227221 */ /* 0x000fe20000010000 */
[----:B-1----:R-:W-:-:S02]  /*14a30*/  F2FP.F16.F32.PACK_AB R155, R24, R55 ;  /* 0x00000037189b723e */ /* 0x002fc400000000ff */
[----:B------:R-:W-:Y:S01]  /*14a40*/  FADD.FTZ R36, R4, R15 ;  /* 0x0000000f04247221 */ /* 0x000fe20000010000 */
[----:B------:R-:W-:Y:S02]  /*14a50*/  FADD.FTZ R11, R55, R34 ;  /* 0x00000022370b7221 */ /* 0x000fe40000010000 */
[----:B------:R-:W1:Y:S01]  /*14a60*/  MUFU.EX2 R65, R65 ;  /* 0x0000004100417308 */ /* 0x000e620000000800 */
[----:B------:R-:W-:Y:S01]  /*14a70*/  FADD.FTZ R15, R21, R36 ;  /* 0x00000024150f7221 */ /* 0x000fe20000010000 */
[----:B------:R-:W-:-:S03]  /*14a80*/  FADD.FTZ R36, R24, R11 ;  /* 0x0000000b18247221 */ /* 0x000fc60000010000 */
[----:B------:R-:W-:Y:S01]  /*14a90*/  FADD.FTZ R38, R150, R15 ;  /* 0x0000000f96267221 */ /* 0x000fe20000010000 */
[----:B--2---:R-:W-:Y:S01]  /*14aa0*/  FADD.FTZ R11, R59, R36 ;  /* 0x000000243b0b7221 */ /* 0x004fe20000010000 */
[C---:B------:R-:W-:Y:S01]  /*14ab0*/  F2FP.F16.F32.PACK_AB R150, R57.reuse, R150 ;  /* 0x000000963996723e */ /* 0x040fe200000000ff */
[----:B------:R-:W2:Y:S01]  /*14ac0*/  MUFU.EX2 R49, R49 ;  /* 0x0000003100317308 */ /* 0x000ea20000000800 */
[----:B------:R-:W-:Y:S01]  /*14ad0*/  FADD.FTZ R15, R57, R38 ;  /* 0x00000026390f7221 */ /* 0x000fe20000010000 */
[C---:B0-----:R-:W-:Y:S01]  /*14ae0*/  FADD.FTZ R36, R26.reuse, R11 ;  /* 0x0000000b1a247221 */ /* 0x041fe20000010000 */
[----:B------:R-:W-:Y:S02]  /*14af0*/  F2FP.F16.F32.PACK_AB R149, R26, R59 ;  /* 0x0000003b1a95723e */ /* 0x000fe400000000ff */
[----:B------:R-:W-:-:S03]  /*14b00*/  FADD.FTZ R38, R144, R15 ;  /* 0x0000000f90267221 */ /* 0x000fc60000010000 */
        /* <DEDUP_REMOVED lines=47> */
[----:B-----5:R-:W-:-:S06]  /*14e00*/  F2FP.F16.F32.PACK_AB R143, R14, R81 ;  /* 0x000000510e8f723e */ /* 0x020fcc00000000ff */
[----:B------:R-:W1:Y:S01]  /*14e10*/  MUFU.EX2 R138, R138 ;  /* 0x0000008a008a7308 */ /* 0x000e620000000800 */
[----:B--2---:R-:W-:-:S07]  /*14e20*/  FADD.FTZ R3, R85, R40 ;  /* 0x0000002855037221 */ /* 0x004fce0000010000 */
[----:B------:R-:W2:Y:S01]  /*14e30*/  MUFU.EX2 R97, R97 ;  /* 0x0000006100617308 */ /* 0x000ea20000000800 */
[C---:B0-----:R-:W-:Y:S01]  /*14e40*/  FADD.FTZ R0, R36.reuse, R3 ;  /* 0x0000000324007221 */ /* 0x041fe20000010000 */
[----:B------:R-:W-:-:S06]  /*14e50*/  F2FP.F16.F32.PACK_AB R137, R36, R85 ;  /* 0x000000552489723e */ /* 0x000fcc00000000ff */
[----:B------:R-:W0:Y:S01]  /*14e60*/  MUFU.EX2 R25, R25 ;  /* 0x0000001900197308 */ /* 0x000e220000000800 */
[----:B-1----:R-:W-:-:S07]  /*14e70*/  FADD.FTZ R4, R138, R15 ;  /* 0x0000000f8a047221 */ /* 0x002fce0000010000 */
[----:B------:R-:W1:Y:S01]  /*14e80*/  MUFU.EX2 R38, R99 ;  /* 0x0000006300267308 */ /* 0x000e620000000800 */
[----:B--2---:R-:W-:Y:S01]  /*14e90*/  FADD.FTZ R3, R97, R0 ;  /* 0x0000000061037221 */ /* 0x004fe20000010000 */
[C---:B0-----:R-:W-:Y:S01]  /*14ea0*/  FADD.FTZ R4, R25.reuse, R4 ;  /* 0x0000000419047221 */ /* 0x041fe20000010000 */
[----:B------:R-:W-:Y:S02]  /*14eb0*/  F2FP.F16.F32.PACK_AB R138, R25, R138 ;  /* 0x0000008a198a723e */ /* 0x000fe400000000ff */
[C---:B-1----:R-:W-:Y:S01]  /*14ec0*/  FADD.FTZ R3, R38.reuse, R3 ;  /* 0x0000000326037221 */ /* 0x042fe20000010000 */
[----:B------:R-:W-:Y:S01]  /*14ed0*/  F2FP.F16.F32.PACK_AB R139, R38, R97 ;  /* 0x00000061268b723e */ /* 0x000fe200000000ff */
[----:B------:R-:W-:Y:S06]  /*14ee0*/  @!P5 BRA `(.L_x_1856) ;  /* 0x000000000048d947 */ /* 0x000fec0003800000 */
        /* <DEDUP_REMOVED lines=11> */
.L_x_1858:
[----:B------:R-:W-:-:S13]  /*14fa0*/  ISETP.NE.AND P2, PT, R13, 0x1, PT ;  /* 0x000000010d00780c */ /* 0x000fda0003f45270 */
[----:B------:R-:W0:Y:S02]  /*14fb0*/  @P2 LDC.64 R14, c[0x0][0x9e8] ;  /* 0x00027a00ff0e2b82 */ /* 0x000e240000000a00 */
[----:B0-----:R-:W-:-:S05]  /*14fc0*/  @P2 IMAD.HI.U32 R2, R0, R14, RZ ;  /* 0x0000000e00022227 */ /* 0x001fca00078e00ff */
[----:B------:R-:W-:-:S07]  /*14fd0*/  @P2 SHF.R.U32.HI R0, RZ, R15, R2 ;  /* 0x0000000fff002219 */ /* 0x000fce0000011602 */
.L_x_1859:
[----:B------:R-:W-:Y:S05]  /*14fe0*/  BSYNC B0 ;  /* 0x0000000000007941 */ /* 0x000fea0003800000 */
.L_x_1857:
[----:B------:R-:W-:-:S05]  /*14ff0*/  IMAD R13, R0, R13, R13 ;  /* 0x0000000d000d7224 */ /* 0x000fca00078e020d */
[----:B------:R-:W-:-:S07]  /*15000*/  VIMNMX R12, R12, R13, PT ;  /* 0x0000000d0c0c7248 */ /* 0x000fce0003fe0100 */
.L_x_1856:
[----:B------:R-:W-:Y:S01]  /*15010*/  IMAD.HI R12, R12, 0x2aaaaaab, RZ ;  /* 0x2aaaaaab0c0c7827 */ /* 0x000fe200078e02ff */
[----:B------:R-:W-:Y:S01]  /*15020*/  ULDC UR46, c[0x0][0x9e4] ;  /* 0x00027900002e7ab9 */ /* 0x000fe20000000800 */
[----:B------:R-:W-:Y:S01]  /*15030*/  ULDC UR39, c[0x0][0x9e4] ;  /* 0x0002790000277ab9 */ /* 0x000fe20000000800 */
[----:B------:R-:W-:Y:S01]  /*15040*/  ULDC UR50, c[0x0][0x9d8] ;  /* 0x0002760000327ab9 */ /* 0x000fe20000000800 */
[----:B------:R-:W-:Y:S01]  /*15050*/  ULDC UR55, c[0x0][0x9d8] ;  /* 0x0002760000377ab9 */ /* 0x000fe20000000800 */
[----:B------:R-:W-:Y:S01]  /*15060*/  SHF.R.U32.HI R11, RZ, 0x1f, R12 ;  /* 0x0000001fff0b7819 */ /* 0x000fe2000001160c */
[----:B------:R-:W-:Y:S01]  /*15070*/  ULDC UR51, c[0x0][0x9d8] ;  /* 0x0002760000337ab9 */ /* 0x000fe20000000800 */
[----:B------:R-:W-:Y:S01]  /*15080*/  ULDC UR38, c[0x0][0x988] ;  /* 0x0002620000267ab9 */ /* 0x000fe20000000800 */
[----:B------:R-:W-:Y:S01]  /*15090*/  ULDC UR43, c[0x0][0x988] ;  /* 0x00026200002b7ab9 */ /* 0x000fe20000000800 */
[----:B------:R-:W-:Y:S01]  /*150a0*/  LEA.HI.SX32 R14, R12, R11, 0x1c ;  /* 0x0000000b0c0e7211 */ /* 0x000fe200078fe2ff */
[----:B------:R-:W-:Y:S01]  /*150b0*/  ULDC UR42, c[0x0][0x988] ;  /* 0x00026200002a7ab9 */ /* 0x000fe20000000800 */
[----:B------:R-:W-:Y:S01]  /*150c0*/  ULDC UR54, c[0x0][0x9e0] ;  /* 0x0002780000367ab9 */ /* 0x000fe20000000800 */
[----:B------:R-:W-:Y:S01]  /*150d0*/  ULDC UR47, c[0x0][0x9e0] ;  /* 0x00027800002f7ab9 */ /* 0x000fe20000000800 */
[----:B------:R-:W-:Y:S01]  /*150e0*/  VIMNMX R14, R179, R14, !PT ;  /* 0x0000000eb30e7248 */ /* 0x000fe20007fe0100 */
[----:B------:R-:W-:Y:S01]  /*150f0*/  BSSY B0, `(.L_x_1860) ;  /* 0x000039c000007945 */ /* 0x000fe20003800000 */
[----:B------:R-:W-:Y:S01]  /*15100*/  IMAD.MOV.U32 R2, RZ, RZ, 0x3f800000 ;  /* 0x3f800000ff027424 */ /* 0x000fe200078e00ff */
[----:B------:R-:W-:-:S02]  /*15110*/  MOV R0, 0x3f800000 ;  /* 0x3f80000000007802 */ /* 0x000fc40000000f00 */
[----:B------:R-:W-:Y:S02]  /*15120*/  CS2R R86, SRZ ;  /* 0x0000000000567805 */ /* 0x000fe4000001ff00 */
[----:B------:R-:W-:Y:S02]  /*15130*/  ISETP.GE.AND P2, PT, R8, R14, PT ;  /* 0x0000000e0800720c */ /* 0x000fe40003f46270 */
        /* <DEDUP_REMOVED lines=31> */
[----:B------:R-:W-:Y:S06]  /*15330*/  @!P2 BRA `(.L_x_1861) ;  /* 0x0000003400dca947 */ /* 0x000fec0003800000 */
[----:B------:R-:W-:Y:S01]  /*15340*/  BSSY B1, `(.L_x_1862) ;  /* 0x0000372000017945 */ /* 0x000fe20003800000 */
[----:B------:R-:W-:Y:S02]  /*15350*/  IMAD.MOV.U32 R2, RZ, RZ, 0x3f800000 ;  /* 0x3f800000ff027424 */ /* 0x000fe400078e00ff */
[----:B------:R-:W-:-:S07]  /*15360*/  IMAD.MOV.U32 R87, RZ, RZ, RZ ;  /* 0x000000ffff577224 */ /* 0x000fce00078e00ff */
.L_x_1881:
[----:B------:R-:W-:-:S05]  /*15370*/  VIADD R15, R22, 0x1 ;  /* 0x00000001160f7836 */ /* 0x000fca0000000000 */
[----:B------:R-:W-:-:S04]  /*15380*/  ISETP.NE.AND P2, PT, R15, 0x2, PT ;  /* 0x000000020f00780c */ /* 0x000fc80003f45270 */
[----:B------:R-:W-:Y:S02]  /*15390*/  SEL R20, RZ, 0x1, P2 ;  /* 0x00000001ff147807 */ /* 0x000fe40001000000 */
[----:B------:R-:W-:Y:S02]  /*153a0*/  SEL R15, R15, RZ, P2 ;  /* 0x000000ff0f0f7207 */ /* 0x000fe40001000000 */
[----:B------:R-:W-:Y:S01]  /*153b0*/  LOP3.LUT R20, R23, R20, RZ, 0x3c, !PT ;  /* 0x0000001417147212 */ /* 0x000fe200078e3cff */
[----:B------:R-:W-:Y:S06]  /*153c0*/  @!P0 BRA `(.L_x_1863) ;  /* 0x0000000000048947 */ /* 0x000fec0003800000 */
[----:B------:R-:W-:Y:S01]  /*153d0*/  BPT.TRAP 0x1 ;  /* 0x000000040000795c */ /* 0x000fe20000300000 */
.L_x_1863:
[----:B------:R-:W-:Y:S01]  /*153e0*/  IMAD R21, R15, 0x8, R16 ;  /* 0x000000080f157824 */ /* 0x000fe200078e0210 */
[----:B------:R-:W-:-:S04]  /*153f0*/  SHF.L.U32 R12, R20, 0x1f, RZ ;  /* 0x0000001f140c7819 */ /* 0x000fc800000006ff */
[----:B------:R0:W1:Y:S01]  /*15400*/  SYNCS.PHASECHK.TRANS64.TRYWAIT P2, [R21+URZ+0x2a830], R12 ;  /* 0x02a8300c150075a7 */ /* 0x000062000804017f */
[----:B------:R-:W-:Y:S05]  /*15410*/  @!P0 BRA `(.L_x_1864) ;  /* 0x0000000000048947 */ /* 0x000fea0003800000 */
[----:B------:R-:W-:Y:S01]  /*15420*/  BPT.TRAP 0x1 ;  /* 0x000000040000795c */ /* 0x000fe20000300000 */
.L_x_1864:
[----:B------:R-:W-:Y:S01]  /*15430*/  BSSY B2, `(.L_x_1865) ;  /* 0x0000006000027945 */ /* 0x000fe20003800000 */
[----:B------:R-:W-:Y:S01]  /*15440*/  IMAD R10, R15, 0x900, R7 ;  /* 0x000009000f0a7824 */ /* 0x000fe200078e0207 */
[----:B------:R-:W-:Y:S02]  /*15450*/  MOV R11, 0x40000040 ;  /* 0x40000040000b7802 */ /* 0x000fe40000000f00 */
[----:B-1----:R-:W-:Y:S05]  /*15460*/  @P2 BRA `(.L_x_1866) ;  /* 0x0000000000082947 */ /* 0x002fea0003800000 */
[----:B------:R-:W1:Y:S02]  /*15470*/  SYNCS.PHASECHK.TRANS64.TRYWAIT P2, [R21+URZ+0x2a830], R12 ;  /* 0x02a8300c150075a7 */ /* 0x000e64000804017f */
[----:B-1----:R-:W-:Y:S05]  /*15480*/  @!P2 BRA `(.L_x_1867) ;  /* 0x000001500088a947 */ /* 0x002fea0003800000 */
.L_x_1866:
[----:B------:R-:W-:Y:S05]  /*15490*/  BSYNC B2 ;  /* 0x0000000000027941 */ /* 0x000fea0003800000 */
.L_x_1865:
[----:B------:R-:W2:Y:S04]  /*154a0*/  LDL.64 R88, [R1+0x38] ;  /* 0x0000380001587983 */ /* 0x000ea80000100a00 */
[----:B------:R-:W3:Y:S04]  /*154b0*/  LDL.64 R218, [R1+0x30] ;  /* 0x0000300001da7983 */ /* 0x000ee80000100a00 */
[----:B------:R-:W4:Y:S01]  /*154c0*/  LDL.64 R216, [R1+0x28] ;  /* 0x0000280001d87983 */ /* 0x000f220000100a00 */
[----:B------:R-:W-:-:S03]  /*154d0*/  R2UR UR6, R10 ;  /* 0x000000000a0672ca */ /* 0x000fc600000e0000 */
[----:B------:R-:W5:Y:S01]  /*154e0*/  LDL.64 R214, [R1+0x20] ;  /* 0x0000200001d67983 */ /* 0x000f620000100a00 */
[----:B------:R-:W-:Y:S01]  /*154f0*/  R2UR UR7, R11 ;  /* 0x000000000b0772ca */ /* 0x000fe200000e0000 */
[----:B01----:R-:W-:Y:S02]  /*15500*/  VIADD R12, R10, 0x2 ;  /* 0x000000020a0c7836 */ /* 0x003fe40000000000 */
[----:B------:R-:W-:Y:S01]  /*15510*/  IMAD.MOV.U32 R13, RZ, RZ, 0x40000040 ;  /* 0x40000040ff0d7424 */ /* 0x000fe200078e00ff */
[----:B------:R-:W5:Y:S04]  /*15520*/  LDL.64 R212, [R1+0x18] ;  /* 0x0000180001d47983 */ /* 0x000f680000100a00 */
[----:B------:R-:W5:Y:S04]  /*15530*/  LDL.64 R210, [R1+0x10] ;  /* 0x0000100001d27983 */ /* 0x000f680000100a00 */
[----:B------:R-:W5:Y:S01]  /*15540*/  LDL.64 R198, [R1+0x8] ;  /* 0x0000080001c67983 */ /* 0x000f620000100a00 */
[----:B--2---:R-:W-:-:S02]  /*15550*/  R2UR UR4, R88 ;  /* 0x00000000580472ca */ /* 0x004fc400000e0000 */
[----:B------:R-:W-:Y:S02]  /*15560*/  R2UR UR5, R89 ;  /* 0x00000000590572ca */ /* 0x000fe400000e0000 */
[----:B------:R-:W-:-:S11]  /*15570*/  WARPGROUP.ARRIVE ;  /* 0x00000000000079c5 */ /* 0x000fd60000000000 */
[----:B------:R-:W-:Y:S01]  /*15580*/  HGMMA.64x96x16.F32 R88, gdesc[UR4], RZ, !UPT, gsb0 ;  /* 0x01600000045879f0 */ /* 0x000fe2000c0008ff */
[----:B------:R-:W-:Y:S02]  /*15590*/  R2UR UR6, R12 ;  /* 0x000000000c0672ca */ /* 0x000fe400000e0000 */
[----:B------:R-:W-:Y:S02]  /*155a0*/  R2UR UR7, R13 ;  /* 0x000000000d0772ca */ /* 0x000fe400000e0000 */
[----:B---3--:R-:W-:Y:S02]  /*155b0*/  R2UR UR4, R218 ;  /* 0x00000000da0472ca */ /* 0x008fe400000e0000 */
[----:B------:R-:W-:Y:S01]  /*155c0*/  R2UR UR5, R219 ;  /* 0x00000000db0572ca */ /* 0x000fe200000e0000 */
[----:B------:R-:W-:Y:S02]  /*155d0*/  VIADD R12, R10, 0x4 ;  /* 0x000000040a0c7836 */ /* 0x000fe40000000000 */
[----:B------:R-:W-:Y:S01]  /*155e0*/  IMAD.MOV.U32 R13, RZ, RZ, 0x40000040 ;  /* 0x40000040ff0d7424 */ /* 0x000fe200078e00ff */
[----:B------:R-:W-:-:S02]  /*155f0*/  WARPGROUP.DEPBAR.LE gsb0, 0x0 ;  /* 0x00008000000079c5 */ /* 0x000fc40000010000 */
[----:B------:R-:W-:-:S07]  /*15600*/  WARPGROUP.ARRIVE ;  /* 0x00000000000079c5 */ /* 0x000fce0000000000 */
[----:B------:R-:W-:Y:S01]  /*15610*/  HGMMA.64x96x16.F32 R88, gdesc[UR4], R88, gsb0 ;  /* 0x01600000045879f0 */ /* 0x000fe20008000858 */
[----:B------:R-:W-:Y:S02]  /*15620*/  R2UR UR6, R12 ;  /* 0x000000000c0672ca */ /* 0x000fe400000e0000 */
[----:B------:R-:W-:Y:S02]  /*15630*/  R2UR UR7, R13 ;  /* 0x000000000d0772ca */ /* 0x000fe400000e0000 */
[----:B----4-:R-:W-:Y:S02]  /*15640*/  R2UR UR4, R216 ;  /* 0x00000000d80472ca */ /* 0x010fe400000e0000 */
[----:B------:R-:W-:Y:S01]  /*15650*/  R2UR UR5, R217 ;  /* 0x00000000d90572ca */ /* 0x000fe200000e0000 */
[----:B------:R-:W-:Y:S01]  /*15660*/  IMAD.MOV.U32 R13, RZ, RZ, 0x40000040 ;  /* 0x40000040ff0d7424 */ /* 0x000fe200078e00ff */
[----:B------:R-:W-:Y:S01]  /*15670*/  IADD3 R12, R10, 0x6, RZ ;  /* 0x000000060a0c7810 */ /* 0x000fe20007ffe0ff */
[----:B------:R-:W-:-:S02]  /*15680*/  WARPGROUP.DEPBAR.LE gsb0, 0x0 ;  /* 0x00008000000079c5 */ /* 0x000fc40000010000 */
[----:B------:R-:W-:-:S08]  /*15690*/  WARPGROUP.ARRIVE ;  /* 0x00000000000079c5 */ /* 0x000fd00000000000 */
[----:B------:R-:W-:Y:S01]  /*156a0*/  HGMMA.64x96x16.F32 R88, gdesc[UR4], R88, gsb0 ;  /* 0x01600000045879f0 */ /* 0x000fe20008000858 */
[----:B------:R-:W-:Y:S02]  /*156b0*/  R2UR UR6, R12 ;  /* 0x000000000c0672ca */ /* 0x000fe400000e0000 */
[----:B------:R-:W-:Y:S02]  /*156c0*/  R2UR UR7, R13 ;  /* 0x000000000d0772ca */ /* 0x000fe400000e0000 */
[----:B-----5:R-:W-:Y:S02]  /*156d0*/  R2UR UR4, R214 ;  /* 0x00000000d60472ca */ /* 0x020fe400000e0000 */
        /* <DEDUP_REMOVED lines=8> */
[----:B------:R-:W-:Y:S02]  /*15760*/  R2UR UR4, R212 ;  /* 0x00000000d40472ca */ /* 0x000fe400000e0000 */
[----:B------:R-:W-:Y:S01]  /*15770*/  R2UR UR5, R213 ;  /* 0x00000000d50572ca */ /* 0x000fe200000e0000 */
[----:B------:R-:W-:Y:S01]  /*15780*/  VIADD R12, R10, 0x302 ;  /* 0x000003020a0c7836 */ /* 0x000fe20000000000 */
[----:B------:R-:W-:Y:S01]  /*15790*/  MOV R13, 0x40000040 ;  /* 0x40000040000d7802 */ /* 0x000fe20000000f00 */
[----:B------:R-:W-:-:S02]  /*157a0*/  WARPGROUP.DEPBAR.LE gsb0, 0x0 ;  /* 0x00008000000079c5 */ /* 0x000fc40000010000 */
[----:B------:R-:W-:-:S08]  /*157b0*/  WARPGROUP.ARRIVE ;  /* 0x00000000000079c5 */ /* 0x000fd00000000000 */
[----:B------:R-:W-:Y:S01]  /*157c0*/  HGMMA.64x96x16.F32 R88, gdesc[UR4], R88, gsb0 ;  /* 0x01600000045879f0 */ /* 0x000fe20008000858 */
[----:B------:R-:W-:Y:S02]  /*157d0*/  R2UR UR6, R12 ;  /* 0x000000000c0672ca */ /* 0x000fe400000e0000 */
[----:B------:R-:W-:Y:S02]  /*157e0*/  R2UR UR7, R13 ;  /* 0x000000000d0772ca */ /* 0x000fe400000e0000 */
[----:B------:R-:W-:Y:S02]  /*157f0*/  R2UR UR4, R210 ;  /* 0x00000000d20472ca */ /* 0x000fe400000e0000 */
        /* <DEDUP_REMOVED lines=16> */
[----:B------:R-:W-:Y:S01]  /*15900*/  R2UR UR7, R13 ;  /* 0x000000000d0772ca */ /* 0x000fe200000e0000 */
[----:B------:R-:W-:Y:S01]  /*15910*/  UMOV UR4, UR52 ;  /* 0x0000003400047c82 */ /* 0x000fe20008000000 */
[----:B------:R-:W-:Y:S01]  /*15920*/  UMOV UR5, UR53 ;  /* 0x0000003500057c82 */ /* 0x000fe20008000000 */
[----:B------:R-:W-:Y:S01]  /*15930*/  IMAD.MOV.U32 R13, RZ, RZ, 0x40000040 ;  /* 0x40000040ff0d7424 */ /* 0x000fe200078e00ff */
[----:B------:R-:W-:Y:S01]  /*15940*/  IADD3 R12, R10, 0x600, RZ ;  /* 0x000006000a0c7810 */ /* 0x000fe20007ffe0ff */
[----:B------:R-:W-:Y:S02]  /*15950*/  WARPGROUP.DEPBAR.LE gsb0, 0x0 ;  /* 0x00008000000079c5 */ /* 0x000fe40000010000 */
[----:B------:R-:W-:-:S06]  /*15960*/  WARPGROUP.ARRIVE ;  /* 0x00000000000079c5 */ /* 0x000fcc0000000000 */
[----:B------:R-:W-:Y:S01]  /*15970*/  HGMMA.64x96x16.F32 R88, gdesc[UR4], R88, gsb0 ;  /* 0x01600000045879f0 */ /* 0x000fe20008000858 */
[----:B------:R-:W-:Y:S02]  /*15980*/  R2UR UR6, R12 ;  /* 0x000000000c0672ca */ /* 0x000fe400000e0000 */
[----:B------:R-:W-:Y:S01]  /*15990*/  R2UR UR7, R13 ;  /* 0x000000000d0772ca */ /* 0x000fe200000e0000 */
[----:B------:R-:W-:Y:S01]  /*159a0*/  UMOV UR4, UR48 ;  /* 0x0000003000047c82 */ /* 0x000fe20008000000 */
[----:B------:R-:W-:Y:S01]  /*159b0*/  UMOV UR5, UR49 ;  /* 0x0000003100057c82 */ /* 0x000fe20008000000 */
[----:B------:R-:W-:Y:S02]  /*159c0*/  VIADD R12, R10, 0x602 ;  /* 0x000006020a0c7836 */ /* 0x000fe40000000000 */
[----:B------:R-:W-:Y:S01]  /*159d0*/  IMAD.MOV.U32 R13, RZ, RZ, 0x40000040 ;  /* 0x40000040ff0d7424 */ /* 0x000fe200078e00ff */
[----:B------:R-:W-:Y:S02]  /*159e0*/  WARPGROUP.DEPBAR.LE gsb0, 0x0 ;  /* 0x00008000000079c5 */ /* 0x000fe40000010000 */
[----:B------:R-:W-:-:S06]  /*159f0*/  WARPGROUP.ARRIVE ;  /* 0x00000000000079c5 */ /* 0x000fcc0000000000 */
[----:B------:R-:W-:Y:S01]  /*15a00*/  HGMMA.64x96x16.F32 R88, gdesc[UR4], R88, gsb0 ;  /* 0x01600000045879f0 */ /* 0x000fe20008000858 */
[----:B------:R-:W-:Y:S02]  /*15a10*/  R2UR UR6, R12 ;  /* 0x000000000c0672ca */ /* 0x000fe400000e0000 */
[----:B------:R-:W-:Y:S01]  /*15a20*/  R2UR UR7, R13 ;  /* 0x000000000d0772ca */ /* 0x000fe200000e0000 */
[----:B------:R-:W-:Y:S01]  /*15a30*/  UMOV UR4, UR44 ;  /* 0x0000002c00047c82 */ /* 0x000fe20008000000 */
[----:B------:R-:W-:Y:S01]  /*15a40*/  UMOV UR5, UR45 ;  /* 0x0000002d00057c82 */ /* 0x000fe20008000000 */
[----:B------:R-:W-:Y:S01]  /*15a50*/  VIADD R12, R10, 0x604 ;  /* 0x000006040a0c7836 */ /* 0x000fe20000000000 */
[----:B------:R-:W-:Y:S01]  /*15a60*/  MOV R13, 0x40000040 ;  /* 0x40000040000d7802 */ /* 0x000fe20000000f00 */
        /* <DEDUP_REMOVED lines=16> */
[----:B------:R-:W-:Y:S02]  /*15b70*/  WARPGROUP.DEPBAR.LE gsb0, 0x0 ;  /* 0x00008000000079c5 */ /* 0x000fe40000010000 */
[----:B------:R-:W-:-:S08]  /*15b80*/  WARPGROUP.ARRIVE ;  /* 0x00000000000079c5 */ /* 0x000fd00000000000 */
[----:B------:R-:W-:Y:S01]  /*15b90*/  HGMMA.64x96x16.F32 R88, gdesc[UR4], R88, gsb0 ;  /* 0x01600000045879f0 */ /* 0x000fe20008000858 */
        /* <DEDUP_REMOVED lines=65> */
[----:B------:R-:W-:Y:S05]  /*15fb0*/  @!P0 BRA `(.L_x_1868) ;  /* 0x0000000000048947 */ /* 0x000fea0003800000 */
[----:B------:R-:W-:Y:S01]  /*15fc0*/  BPT.TRAP 0x1 ;  /* 0x000000040000795c */ /* 0x000fe20000300000 */
.L_x_1868:
[----:B------:R-:W-:Y:S01]  /*15fd0*/  SHF.L.U32 R11, R23, 0x1f, RZ ;  /* 0x0000001f170b7819 */ /* 0x000fe200000006ff */
[----:B------:R-:W-:-:S04]  /*15fe0*/  IMAD R12, R22, 0x8, R16 ;  /* 0x00000008160c7824 */ /* 0x000fc800078e0210 */
[----:B------:R0:W1:Y:S01]  /*15ff0*/  SYNCS.PHASECHK.TRANS64.TRYWAIT P2, [R12+URZ+0x2a850], R11 ;  /* 0x02a8500b0c0075a7 */ /* 0x000062000804017f */
[----:B------:R-:W-:Y:S05]  /*16000*/  @!P0 BRA `(.L_x_1869) ;  /* 0x0000000000048947 */ /* 0x000fea0003800000 */
[----:B------:R-:W-:Y:S01]  /*16010*/  BPT.TRAP 0x1 ;  /* 0x000000040000795c */ /* 0x000fe20000300000 */
.L_x_1869:
[----:B------:R-:W-:Y:S01]  /*16020*/  VIADD R0, R16, 0x400 ;  /* 0x0000040010007836 */ /* 0x000fe20000000000 */
[----:B------:R-:W-:Y:S04]  /*16030*/  BSSY B2, `(.L_x_1870) ;  /* 0x0000008000027945 */ /* 0x000fe80003800000 */
[----:B------:R-:W-:-:S04]  /*16040*/  SHF.R.U32.HI R0, RZ, 0x4, R0 ;  /* 0x00000004ff007819 */ /* 0x000fc80000011600 */
[----:B------:R-:W-:-:S04]  /*16050*/  LOP3.LUT R0, R0, 0x3fff, RZ, 0xc0, !PT ;  /* 0x00003fff00007812 */ /* 0x000fc800078ec0ff */
[----:B------:R-:W-:-:S05]  /*16060*/  LOP3.LUT R13, R0, 0x3000000, RZ, 0xfc, !PT ;  /* 0x03000000000d7812 */ /* 0x000fca00078efcff */
[----:B------:R-:W-:Y:S01]  /*16070*/  IMAD R0, R22, 0x600, R13 ;  /* 0x0000060016007824 */ /* 0x000fe200078e020d */
[----:B-1----:R-:W-:Y:S06]  /*16080*/  @P2 BRA `(.L_x_1871) ;  /* 0x0000000000082947 */ /* 0x002fec0003800000 */
[----:B------:R-:W1:Y:S02]  /*16090*/  SYNCS.PHASECHK.TRANS64.TRYWAIT P2, [R12+URZ+0x2a850], R11 ;  /* 0x02a8500b0c0075a7 */ /* 0x000e64000804017f */
[----:B-1----:R-:W-:Y:S05]  /*160a0*/  @!P2 BRA `(.L_x_1872) ;  /* 0x000001440094a947 */ /* 0x002fea0003800000 */
.L_x_1871:
[----:B------:R-:W-:Y:S05]  /*160b0*/  BSYNC B2 ;  /* 0x0000000000027941 */ /* 0x000fea0003800000 */
.L_x_1870:
[----:B01----:R-:W-:Y:S01]  /*160c0*/  IMAD.MOV.U32 R11, RZ, RZ, 0x40000040 ;  /* 0x40000040ff0b7424 */ /* 0x003fe200078e00ff */
[----:B------:R-:W-:Y:S01]  /*160d0*/  MOV R10, R0 ;  /* 0x00000000000a7202 */ /* 0x000fe20000000f00 */
[----:B------:R-:W2:Y:S03]  /*160e0*/  LDL R2, [R1] ;  /* 0x0000000001027983 */ /* 0x000ea60000100800 */
[----:B------:R-:W-:Y:S01]  /*160f0*/  R2UR UR6, R10 ;  /* 0x000000000a0672ca */ /* 0x000fe200000e0000 */
[----:B------:R-:W3:Y:S01]  /*16100*/  LDL R198, [R1+0x4] ;  /* 0x0000040001c67983 */ /* 0x000ee20000100800 */
[----:B------:R-:W-:Y:S01]  /*16110*/  R2UR UR7, R11 ;  /* 0x000000000b0772ca */ /* 0x000fe200000e0000 */
[----:B------:R-:W-:Y:S01]  /*16120*/  WARPGROUP.ARRIVE ;  /* 0x00000000000079c5 */ /* 0x000fe20000000000 */
[----:B------:R-:W-:Y:S01]  /*16130*/  VIADD R10, R0, 0x80 ;  /* 0x00000080000a7836 */ /* 0x000fe20000000000 */
[----:B------:R-:W-:Y:S01]  /*16140*/  ISETP.NE.AND P3, PT, R9, 0x1, PT ;  /* 0x000000010900780c */ /* 0x000fe20003f65270 */
[----:B------:R-:W-:-:S02]  /*16150*/  IMAD.MOV.U32 R11, RZ, RZ, 0x40000040 ;  /* 0x40000040ff0b7424 */ /* 0x000fc400078e00ff */
        /* <DEDUP_REMOVED lines=8> */
[----:B------:R-:W-:Y:S01]  /*161e0*/  HGMMA.64x128x16.F32 R24, R156, gdesc[UR4].tnspB, R24, gsb0 ;  /* 0x41e000049c187df0 */ /* 0x000fe20008000818 */
[----:B------:R-:W-:Y:S01]  /*161f0*/  R2UR UR6, R10 ;  /* 0x000000000a0672ca */ /* 0x000fe200000e0000 */
[----:B------:R-:W-:Y:S01]  /*16200*/  VIADD R10, R0, 0x100 ;  /* 0x00000100000a7836 */ /* 0x000fe20000000000 */
[----:B------:R-:W-:Y:S01]  /*16210*/  R2UR UR7, R11 ;  /* 0x000000000b0772ca */ /* 0x000fe200000e0000 */
[----:B------:R-:W-:Y:S01]  /*16220*/  FMUL.FTZ R93, R99, UR55 ;  /* 0x00000037635d7c20 */ /* 0x000fe20008410000 */
[----:B------:R-:W-:Y:S01]  /*16230*/  MOV R11, 0x40000040 ;  /* 0x40000040000b7802 */ /* 0x000fe20000000f00 */
        /* <DEDUP_REMOVED lines=23> */
[----:B------:R-:W-:-:S02]  /*163b0*/  @!P1 VIADD R21, R21, 0x2a840 ;  /* 0x0002a84015159836 */ /* 0x000fc40000000000 */
[----:B------:R-:W-:Y:S01]  /*163c0*/  FMUL.FTZ R125, R135, UR55 ;  /* 0x00000037877d7c20 */ /* 0x000fe20008410000 */
[----:B------:R-:W0:Y:S08]  /*163d0*/  MUFU.TANH R22, R22 ;  /* 0x0000001600167308 */ /* 0x000e300000002400 */
[----:B------:R-:W1:Y:S08]  /*163e0*/  MUFU.TANH R23, R23 ;  /* 0x0000001700177308 */ /* 0x000e700000002400 */
        /* <DEDUP_REMOVED lines=13> */
[----:B------:R-:W-:-:S05]  /*164c0*/  WARPGROUP.ARRIVE ;  /* 0x00000000000079c5 */ /* 0x000fca0000000000 */
[----:B------:R-:W0:Y:S01]  /*164d0*/  MUFU.TANH R101, R101 ;  /* 0x0000006500657308 */ /* 0x000e220000002400 */
[----:B------:R-:W-:Y:S01]  /*164e0*/  HGMMA.64x128x16.F32 R24, R152, gdesc[UR4].tnspB, R24, gsb0 ;  /* 0x41e0000498187df0 */ /* 0x000fe20008000818 */
[----:B------:R-:W-:Y:S01]  /*164f0*/  R2UR UR6, R10 ;  /* 0x000000000a0672ca */ /* 0x000fe200000e0000 */
[----:B------:R-:W-:Y:S01]  /*16500*/  VIADD R10, R0, 0x180 ;  /* 0x00000180000a7836 */ /* 0x000fe20000000000 */
[----:B------:R-:W-:Y:S01]  /*16510*/  R2UR UR7, R11 ;  /* 0x000000000b0772ca */ /* 0x000fe200000e0000 */
[----:B------:R-:W-:-:S03]  /*16520*/  IMAD.MOV.U32 R11, RZ, RZ, 0x40000040 ;  /* 0x40000040ff0b7424 */ /* 0x000fc600078e00ff */
        /* <DEDUP_REMOVED lines=16> */
[----:B--2---:R-:W-:Y:S01]  /*16630*/  R2UR UR4, R2 ;  /* 0x00000000020472ca */ /* 0x004fe200000e0000 */
        /* <DEDUP_REMOVED lines=9> */
[----:B------:R-:W-:-:S02]  /*166d0*/  WARPGROUP.DEPBAR.LE gsb0, 0x0 ;  /* 0x00008000000079c5 */ /* 0x000fc40000010000 */
[----:B------:R-:W-:Y:S01]  /*166e0*/  WARPGROUP.ARRIVE ;  /* 0x00000000000079c5 */ /* 0x000fe20000000000 */
[----:B------:R-:W-:Y:S01]  /*166f0*/  FMUL.FTZ R121, R124, UR55 ;  /* 0x000000377c797c20 */ /* 0x000fe20008410000 */
[----:B------:R-:W-:Y:S01]  /*16700*/  FMUL.FTZ R124, R131, UR55 ;  /* 0x00000037837c7c20 */ /* 0x000fe20008410000 */
[----:B---3--:R-:W-:Y:S01]  /*16710*/  LOP3.LUT P2, RZ, R198, 0x100000, RZ, 0xc0, !PT ;  /* 0x00100000c6ff7812 */ /* 0x008fe2000784c0ff */
[----:B------:R-:W2:Y:S02]  /*16720*/  MUFU.TANH R2, R2 ;  /* 0x0000000200027308 */ /* 0x000ea40000002400 */
[----:B------:R-:W-:Y:S01]  /*16730*/  HGMMA.64x128x16.F32 R24, R148, gdesc[UR4].tnspB, R24, gsb0 ;  /* 0x41e0000494187df0 */ /* 0x000fe20008000818 */
[----:B------:R-:W-:Y:S01]  /*16740*/  R2UR UR6, R10 ;  /* 0x000000000a0672ca */ /* 0x000fe200000e0000 */
[----:B------:R-:W-:Y:S01]  /*16750*/  VIADD R10, R0, 0x200 ;  /* 0x00000200000a7836 */ /* 0x000fe20000000000 */
[----:B------:R-:W-:Y:S01]  /*16760*/  R2UR UR7, R11 ;  /* 0x000000000b0772ca */ /* 0x000fe200000e0000 */
[----:B------:R-:W-:-:S02]  /*16770*/  IMAD.MOV.U32 R11, RZ, RZ, 0x40000040 ;  /* 0x40000040ff0b7424 */ /* 0x000fc400078e00ff */
[----:B------:R-:W3:Y:S08]  /*16780*/  MUFU.TANH R90, R90 ;  /* 0x0000005a005a7308 */ /* 0x000ef00000002400 */
        /* <DEDUP_REMOVED lines=11> */
[----:B------:R-:W-:-:S06]  /*16840*/  WARPGROUP.ARRIVE ;  /* 0x00000000000079c5 */ /* 0x000fcc0000000000 */
[----:B------:R-:W-:Y:S01]  /*16850*/  HGMMA.64x128x16.F32 R24, R144, gdesc[UR4].tnspB, R24, gsb0 ;  /* 0x41e0000490187df0 */ /* 0x000fe20008000818 */
[----:B------:R-:W-:Y:S02]  /*16860*/  R2UR UR6, R10 ;  /* 0x000000000a0672ca */ /* 0x000fe400000e0000 */
[----:B------:R-:W-:Y:S01]  /*16870*/  R2UR UR7, R11 ;  /* 0x000000000b0772ca */ /* 0x000fe200000e0000 */
[----:B------:R-:W-:Y:S01]  /*16880*/  IMAD.MOV.U32 R11, RZ, RZ, 0x40000040 ;  /* 0x40000040ff0b7424 */ /* 0x000fe200078e00ff */
[----:B------:R-:W-:Y:S02]  /*16890*/  IADD3 R10, R0, 0x280, RZ ;  /* 0x00000280000a7810 */ /* 0x000fe40007ffe0ff */
[----:B------:R5:W0:Y:S02]  /*168a0*/  MUFU.TANH R0, R119 ;  /* 0x0000007700007308 */ /* 0x000a240000002400 */
[----:B-----5:R-:W-:-:S06]  /*168b0*/  FMUL.FTZ R119, R126, UR55 ;  /* 0x000000377e777c20 */ /* 0x020fcc0008410000 */
[----:B------:R-:W0:Y:S01]  /*168c0*/  MUFU.TANH R119, R119 ;  /* 0x0000007700777308 */ /* 0x000e220000002400 */
[----:B------:R-:W-:Y:S02]  /*168d0*/  WARPGROUP.DEPBAR.LE gsb0, 0x0 ;  /* 0x00008000000079c5 */ /* 0x000fe40000010000 */
[----:B------:R-:W-:-:S06]  /*168e0*/  WARPGROUP.ARRIVE ;  /* 0x00000000000079c5 */ /* 0x000fcc0000000000 */
[----:B------:R-:W-:Y:S01]  /*168f0*/  HGMMA.64x128x16.F32 R24, R140, gdesc[UR4].tnspB, R24, gsb0 ;  /* 0x41e000048c187df0 */ /* 0x000fe20008000818 */
[----:B------:R-:W-:Y:S02]  /*16900*/  R2UR UR6, R10 ;  /* 0x000000000a0672ca */ /* 0x000fe400000e0000 */
[----:B------:R-:W-:Y:S01]  /*16910*/  R2UR UR7, R11 ;  /* 0x000000000b0772ca */ /* 0x000fe200000e0000 */
[----:B------:R-:W5:Y:S08]  /*16920*/  @P3 LDC R10, c[0x0][0x450] ;  /* 0x00011400ff0a3b82 */ /* 0x000f700000000800 */
[----:B------:R-:W1:Y:S01]  /*16930*/  @P3 LDC R11, c[0x0][0x44c] ;  /* 0x00011300ff0b3b82 */ /* 0x000e620000000800 */
[----:B------:R-:W-:-:S02]  /*16940*/  WARPGROUP.DEPBAR.LE gsb0, 0x0 ;  /* 0x00008000000079c5 */ /* 0x000fc40000010000 */
[----:B------:R-:W-:-:S06]  /*16950*/  WARPGROUP.ARRIVE ;  /* 0x00000000000079c5 */ /* 0x000fcc0000000000 */
[----:B------:R-:W-:Y:S03]  /*16960*/  HGMMA.64x128x16.F32 R24, R136, gdesc[UR4].tnspB, R24, gsb0 ;  /* 0x41e0000488187df0 */ /* 0x000fe60008000818 */
[----:B------:R-:W-:Y:S02]  /*16970*/  WARPGROUP.DEPBAR.LE gsb0, 0x0 ;  /* 0x00008000000079c5 */ /* 0x000fe40000010000 */
[----:B------:R-:W-:Y:S01]  /*16980*/  FMUL.FTZ R136, R128, UR55 ;  /* 0x0000003780887c20 */ /* 0x000fe20008410000 */
[----:B------:R-:W-:Y:S02]  /*16990*/  IMAD.IADD R128, R181, 0x1, R177 ;  /* 0x00000001b5807824 */ /* 0x000fe400078e02b1 */
[----:B------:R-:W-:Y:S01]  /*169a0*/  FMUL.FTZ R137, R132, UR55 ;  /* 0x0000003784897c20 */ /* 0x000fe20008410000 */
[----:B------:R-:W-:Y:S02]  /*169b0*/  IMAD R132, R8, -0x60, RZ ;  /* 0xffffffa008847824 */ /* 0x000fe400078e02ff */
[----:B-1----:R-:W-:Y:S01]  /*169c0*/  @P3 IMAD.HI.U32 R11, R128, R11, RZ ;  /* 0x0000000b800b3227 */ /* 0x002fe200078e00ff */
[----:B------:R-:W1:Y:S03]  /*169d0*/  MUFU.TANH R136, R136 ;  /* 0x0000008800887308 */ /* 0x000e660000002400 */
[----:B------:R-:W-:Y:S01]  /*169e0*/  VIADD R127, R132, 0x1 ;  /* 0x00000001847f7836 */ /* 0x000fe20000000000 */
[----:B-----5:R-:W-:Y:S01]  /*169f0*/  @P3 SHF.R.U32.HI R128, RZ, R10, R11 ;  /* 0x0000000aff803219 */ /* 0x020fe2000001160b */
[----:B------:R-:W-:Y:S01]  /*16a00*/  FMUL.FTZ R11, R134, UR55 ;  /* 0x00000037860b7c20 */ /* 0x000fe20008410000 */
[----:B------:R-:W-:Y:S01]  /*16a10*/  @!P1 PRMT R10, RZ, 0x654, R21 ;  /* 0x00000654ff0a9816 */ /* 0x000fe20000000015 */
[----:B------:R-:W-:Y:S01]  /*16a20*/  IMAD R127, R180, -0x2, R127 ;  /* 0xfffffffeb47f7824 */ /* 0x000fe200078e027f */
[----:B------:R-:W0:Y:S01]  /*16a30*/  MUFU.TANH R137, R137 ;  /* 0x0000008900897308 */ /* 0x000e220000002400 */
[----:B------:R-:W5:Y:S01]  /*16a40*/  SHFL.IDX PT, R131, R128, RZ, 0x1c1f ;  /* 0x001c1fff80837589 */ /* 0x000f6200000e0000 */
[----:B------:R0:W-:Y:S01]  /*16a50*/  @!P1 SYNCS.ARRIVE.TRANS64.RED.A1T0 RZ, [R10+URZ], RZ ;  /* 0x000000ff0aff99a7 */ /* 0x0001e2000810043f */
[----:B------:R-:W-:Y:S01]  /*16a60*/  VIADD R126, R127, 0xffffffff ;  /* 0xffffffff7f7e7836 */ /* 0x000fe20000000000 */
[----:B------:R-:W-:-:S04]  /*16a70*/  IADD3 R130, -R163, R127, R164 ;  /* 0x0000007fa3827210 */ /* 0x000fc80007ffe1a4 */
[----:B------:R0:W0:Y:S01]  /*16a80*/  MUFU.TANH R21, R11 ;  /* 0x0000000b00157308 */ /* 0x0000220000002400 */
[C---:B------:R-:W-:Y:S01]  /*16a90*/  IADD3 R134, R130.reuse, UR54, RZ ;  /* 0x0000003682867c10 */ /* 0x040fe2000fffe0ff */
[----:B------:R-:W-:-:S04]  /*16aa0*/  VIADD R130, R130, UR4 ;  /* 0x0000000482827c36 */ /* 0x000fc80008000000 */
[--C-:B-----5:R-:W-:Y:S02]  /*16ab0*/  IMAD.IADD R138, R134, 0x1, R131.reuse ;  /* 0x00000001868a7824 */ /* 0x120fe400078e0283 */
[----:B------:R-:W-:Y:S01]  /*16ac0*/  IMAD.IADD R135, R130, 0x1, R131 ;  /* 0x0000000182877824 */ /* 0x000fe200078e0283 */
[----:B01234-:R-:W-:Y:S06]  /*16ad0*/  @!P2 BRA `(.L_x_1873) ;  /* 0x000000000054a947 */ /* 0x01ffec0003800000 */
[----:B------:R-:W-:Y:S01]  /*16ae0*/  IADD3 R127, -R163, R164, R131 ;  /* 0x000000a4a37f7210 */ /* 0x000fe20007ffe183 */
[----:B------:R-:W-:Y:S03]  /*16af0*/  BSSY B2, `(.L_x_1874) ;  /* 0x0000010000027945 */ /* 0x000fe60003800000 */
[----:B------:R-:W-:-:S13]  /*16b00*/  ISETP.GT.AND P2, PT, R127, -0x1, PT ;  /* 0xffffffff7f00780c */ /* 0x000fda0003f44270 */
[----:B------:R-:W-:Y:S05]  /*16b10*/  @P2 BRA `(.L_x_1875) ;  /* 0x0000000000202947 */ /* 0x000fea0003800000 */
[----:B------:R-:W-:Y:S02]  /*16b20*/  MOV R131, UR46 ;  /* 0x0000002e00837c02 */ /* 0x000fe40008000f00 */
[----:B------:R-:W-:Y:S02]  /*16b30*/  LOP3.LUT R127, RZ, R127, RZ, 0x33, !PT ;  /* 0x0000007fff7f7212 */ /* 0x000fe400078e33ff */
[----:B------:R-:W-:-:S13]  /*16b40*/  ISETP.NE.AND P2, PT, R131, 0x1, PT ;  /* 0x000000018300780c */ /* 0x000fda0003f45270 */
[----:B------:R-:W0:Y:S02]  /*16b50*/  @P2 LDC.64 R10, c[0x0][0x9e8] ;  /* 0x00027a00ff0a2b82 */ /* 0x000e240000000a00 */
[----:B0-----:R-:W-:-:S05]  /*16b60*/  @P2 IMAD.HI.U32 R10, R127, R10, RZ ;  /* 0x0000000a7f0a2227 */ /* 0x001fca00078e00ff */
[----:B------:R-:W-:-:S04]  /*16b70*/  @P2 SHF.R.U32.HI R127, RZ, R11, R10 ;  /* 0x0000000bff7f2219 */ /* 0x000fc8000001160a */
[----:B------:R-:W-:Y:S01]  /*16b80*/  LOP3.LUT R127, RZ, R127, RZ, 0x33, !PT ;  /* 0x0000007fff7f7212 */ /* 0x000fe200078e33ff */
[----:B------:R-:W-:Y:S06]  /*16b90*/  BRA `(.L_x_1876) ;  /* 0x0000000000147947 */ /* 0x000fec0003800000 */
.L_x_1875:
[----:B------:R-:W-:-:S05]  /*16ba0*/  IMAD.U32 R131, RZ, RZ, UR46 ;  /* 0x0000002eff837e24 */ /* 0x000fca000f8e00ff */
[----:B------:R-:W-:-:S13]  /*16bb0*/  ISETP.NE.AND P2, PT, R131, 0x1, PT ;  /* 0x000000018300780c */ /* 0x000fda0003f45270 */
[----:B------:R-:W0:Y:S02]  /*16bc0*/  @P2 LDC.64 R10, c[0x0][0x9e8] ;  /* 0x00027a00ff0a2b82 */ /* 0x000e240000000a00 */
[----:B0-----:R-:W-:-:S05]  /*16bd0*/  @P2 IMAD.HI.U32 R10, R127, R10, RZ ;  /* 0x0000000a7f0a2227 */ /* 0x001fca00078e00ff */
[----:B------:R-:W-:-:S07]  /*16be0*/  @P2 SHF.R.U32.HI R127, RZ, R11, R10 ;  /* 0x0000000bff7f2219 */ /* 0x000fce000001160a */
.L_x_1876:
[----:B------:R-:W-:Y:S05]  /*16bf0*/  BSYNC B2 ;  /* 0x0000000000027941 */ /* 0x000fea0003800000 */
.L_x_1874:
[----:B------:R-:W-:-:S05]  /*16c00*/  IMAD R127, R127, R131, R126 ;  /* 0x000000837f7f7224 */ /* 0x000fca00078e027e */
[----:B------:R-:W-:Y:S02]  /*16c10*/  VIADDMNMX R138, R127, R131, R138, PT ;  /* 0x000000837f8a7246 */ /* 0x000fe4000380018a */
[----:B------:R-:W-:-:S07]  /*16c20*/  VIMNMX R135, R135, R127, !PT ;  /* 0x0000007f87877248 */ /* 0x000fce0007fe0100 */
.L_x_1873:
        /* <DEDUP_REMOVED lines=111> */
[----:B------:R-:W-:-:S04]  /*17320*/  ISETP.GE.AND P6, PT, R132, 0x5a, PT ;  /* 0x0000005a8400780c */ /* 0x000fc80003fc6270 */
[----:B------:R-:W-:Y:S02]  /*17330*/  P2R R132, PR, RZ, 0x40 ;  /* 0x00000040ff847803 */ /* 0x000fe40000000000 */
[----:B------:R-:W-:Y:S02]  /*17340*/  ISETP.GT.AND P6, PT, R135, 0x59, !P6 ;  /* 0x000000598700780c */ /* 0x000fe400077c4270 */
[----:B------:R-:W0:Y:S02]  /*17350*/  SHFL.IDX PT, R135, R128, 0x1, 0x1c1f ;  /* 0x003c1f0080877f89 */ /* 0x000e2400000e0000 */
[----:B------:R-:W-:-:S04]  /*17360*/  ISETP.LT.OR P6, PT, R138, 0x5a, P6 ;  /* 0x0000005a8a00780c */ /* 0x000fc800037c1670 */
[----:B------:R-:W-:Y:S02]  /*17370*/  FSEL R133, R133, -INF , !P6 ;  /* 0xff80000085857808 */ /* 0x000fe40007000000 */
[----:B------:R-:W-:Y:S01]  /*17380*/  LOP3.LUT P6, RZ, R198, 0x100000, RZ, 0xc0, !PT ;  /* 0x00100000c6ff7812 */ /* 0x000fe200078cc0ff */
        /* <DEDUP_REMOVED lines=15> */
.L_x_1879:
[----:B------:R-:W-:-:S04]  /*17480*/  MOV R128, UR46 ;  /* 0x0000002e00807c02 */ /* 0x000fc80008000f00 */
[----:B------:R-:W-:-:S13]  /*17490*/  ISETP.NE.AND P6, PT, R128, 0x1, PT ;  /* 0x000000018000780c */ /* 0x000fda0003fc5270 */
[----:B------:R-:W0:Y:S02]  /*174a0*/  @P6 LDC.64 R10, c[0x0][0x9e8] ;  /* 0x00027a00ff0a6b82 */ /* 0x000e240000000a00 */
[----:B0-----:R-:W-:-:S05]  /*174b0*/  @P6 IMAD.HI.U32 R10, R135, R10, RZ ;  /* 0x0000000a870a6227 */ /* 0x001fca00078e00ff */
[----:B------:R-:W-:-:S07]  /*174c0*/  @P6 SHF.R.U32.HI R135, RZ, R11, R10 ;  /* 0x0000000bff876219 */ /* 0x000fce000001160a */
.L_x_1880:
[----:B------:R-:W-:Y:S05]  /*174d0*/  BSYNC B2 ;  /* 0x0000000000027941 */ /* 0x000fea0003800000 */
.L_x_1878:
[----:B------:R-:W-:-:S05]  /*174e0*/  IMAD R135, R135, R128, R126 ;  /* 0x0000008087877224 */ /* 0x000fca00078e027e */
[----:B------:R-:W-:Y:S02]  /*174f0*/  VIADDMNMX R134, R135, R128, R134, PT ;  /* 0x0000008087867246 */ /* 0x000fe40003800186 */
[----:B------:R-:W-:-:S07]  /*17500*/  VIMNMX R130, R130, R135, !PT ;  /* 0x0000008782827248 */ /* 0x000fce0007fe0100 */
.L_x_1877:
[C---:B------:R-:W-:Y:S01]  /*17510*/  ISETP.GT.AND P2, PT, R130.reuse, 0x1, !P2 ;  /* 0x000000018200780c */ /* 0x040fe20005744270 */
[----:B------:R-:W-:Y:S01]  /*17520*/  IMAD.U32 R10, RZ, RZ, UR43 ;  /* 0x0000002bff0a7e24 */ /* 0x000fe2000f8e00ff */
[----:B------:R-:W-:Y:S01]  /*17530*/  ISETP.GT.AND P3, PT, R130, 0x8, !P3 ;  /* 0x000000088200780c */ /* 0x000fe20005f64270 */
[----:B------:R-:W-:Y:S01]  /*17540*/  @!P1 VIADD R12, R12, 0x2a860 ;  /* 0x0002a8600c0c9836 */ /* 0x000fe20000000000 */
        /* <DEDUP_REMOVED lines=13> */
[C---:B------:R-:W-:Y:S02]  /*17620*/  ISETP.LT.OR P4, PT, R134.reuse, 0x52, P4 ;  /* 0x000000528600780c */ /* 0x040fe40002781670 */
[----:B------:R-:W-:Y:S02]  /*17630*/  ISETP.LT.OR P2, PT, R134, 0x11, P2 ;  /* 0x000000118600780c */ /* 0x000fe40001741670 */
[----:B------:R-:W-:-:S02]  /*17640*/  ISETP.GT.AND P5, PT, R130, 0x58, !P5 ;  /* 0x000000588200780c */ /* 0x000fc40006fa4270 */
[----:B------:R-:W-:Y:S02]  /*17650*/  FSEL R135, R92, -INF , !P2 ;  /* 0xff8000005c877808 */ /* 0x000fe40005000000 */
[----:B------:R-:W-:Y:S02]  /*17660*/  ISETP.NE.AND P2, PT, R94, RZ, PT ;  /* 0x000000ff5e00720c */ /* 0x000fe40003f45270 */
[----:B------:R-:W-:Y:S02]  /*17670*/  FSEL R219, R124, -INF , !P4 ;  /* 0xff8000007cdb7808 */ /* 0x000fe40006000000 */
[----:B------:R-:W-:Y:S02]  /*17680*/  ISETP.GT.AND P2, PT, R130, 0x11, !P2 ;  /* 0x000000118200780c */ /* 0x000fe40005744270 */
[C---:B------:R-:W-:Y:S02]  /*17690*/  ISETP.LT.OR P5, PT, R134.reuse, 0x59, P5 ;  /* 0x000000598600780c */ /* 0x040fe40002fa1670 */
[----:B------:R-:W-:-:S04]  /*176a0*/  ISETP.LT.OR P2, PT, R134, 0x12, P2 ;  /* 0x000000128600780c */ /* 0x000fc80001741670 */
[----:B------:R-:W-:Y:S02]  /*176b0*/  FSEL R93, R93, -INF , !P2 ;  /* 0xff8000005d5d7808 */ /* 0x000fe40005000000 */
[----:B------:R-:W-:-:S04]  /*176c0*/  ISETP.NE.AND P2, PT, R142, RZ, PT ;  /* 0x000000ff8e00720c */ /* 0x000fc80003f45270 */
[----:B------:R-:W-:-:S04]  /*176d0*/  ISETP.GT.AND P2, PT, R130, 0x18, !P2 ;  /* 0x000000188200780c */ /* 0x000fc80005744270 */
[----:B------:R-:W-:-:S04]  /*176e0*/  ISETP.LT.OR P2, PT, R134, 0x19, P2 ;  /* 0x000000198600780c */ /* 0x000fc80001741670 */
[----:B------:R-:W-:Y:S02]  /*176f0*/  FSEL R157, R96, -INF , !P2 ;  /* 0xff800000609d7808 */ /* 0x000fe40005000000 */
[----:B------:R-:W-:-:S04]  /*17700*/  ISETP.NE.AND P2, PT, R144, RZ, PT ;  /* 0x000000ff9000720c */ /* 0x000fc80003f45270 */
        /* <DEDUP_REMOVED lines=11> */
[----:B------:R-:W-:-:S04]  /*177c0*/  ISETP.NE.AND P2, PT, R102, RZ, PT ;  /* 0x000000ff6600720c */ /* 0x000fc80003f45270 */
[----:B------:R-:W-:-:S04]  /*177d0*/  ISETP.GT.AND P2, PT, R130, 0x28, !P2 ;  /* 0x000000288200780c */ /* 0x000fc80005744270 */
[----:B------:R-:W-:-:S04]  /*177e0*/  ISETP.LT.OR P2, PT, R134, 0x29, P2 ;  /* 0x000000298600780c */ /* 0x000fc80001741670 */
[----:B------:R-:W-:Y:S02]  /*177f0*/  FSEL R209, R104, -INF , !P2 ;  /* 0xff80000068d17808 */ /* 0x000fe40005000000 */
[----:B------:R-:W-:Y:S02]  /*17800*/  ISETP.NE.AND P2, PT, R106, RZ, PT ;  /* 0x000000ff6a00720c */ /* 0x000fe40003f45270 */
[----:B------:R-:W-:Y:S02]  /*17810*/  @!P1 PRMT R104, RZ, 0x654, R12 ;  /* 0x00000654ff689816 */ /* 0x000fe4000000000c */
[----:B------:R-:W-:Y:S02]  /*17820*/  ISETP.GT.AND P2, PT, R130, 0x29, !P2 ;  /* 0x000000298200780c */ /* 0x000fe40005744270 */
[----:B------:R0:W-:Y:S02]  /*17830*/  @!P1 SYNCS.ARRIVE.TRANS64.RED.A1T0 RZ, [R104+URZ], RZ ;  /* 0x000000ff68ff99a7 */ /* 0x0001e4000810043f */
        /* <DEDUP_REMOVED lines=18> */
[----:B------:R-:W-:Y:S02]  /*17960*/  FMNMX.FTZ R0, R22, R5, !PT ;  /* 0x0000000516007209 */ /* 0x000fe40007810000 */
[----:B------:R-:W-:Y:S02]  /*17970*/  ISETP.NE.AND P2, PT, R114, RZ, PT ;  /* 0x000000ff7200720c */ /* 0x000fe40003f45270 */
[----:B------:R-:W-:Y:S02]  /*17980*/  FMNMX.FTZ R0, R23, R0, !PT ;  /* 0x0000000017007209 */ /* 0x000fe40007810000 */
[----:B------:R-:W-:Y:S02]  /*17990*/  ISETP.GT.AND P2, PT, R130, 0x40, !P2 ;  /* 0x000000408200780c */ /* 0x000fe40005744270 */
[----:B------:R-:W-:-:S02]  /*179a0*/  FMNMX.FTZ R0, R127, R0, !PT ;  /* 0x000000007f007209 */ /* 0x000fc40007810000 */
[----:B------:R-:W-:Y:S02]  /*179b0*/  ISETP.LT.OR P2, PT, R134, 0x41, P2 ;  /* 0x000000418600780c */ /* 0x000fe40001741670 */
[----:B------:R-:W-:Y:S02]  /*179c0*/  FMNMX.FTZ R0, R91, R0, !PT ;  /* 0x000000005b007209 */ /* 0x000fe40007810000 */
[----:B------:R-:W-:Y:S02]  /*179d0*/  FSEL R117, R117, -INF , !P2 ;  /* 0xff80000075757808 */ /* 0x000fe40005000000 */
[----:B------:R-:W-:Y:S02]  /*179e0*/  FMNMX.FTZ R0, R131, R0, !PT ;  /* 0x0000000083007209 */ /* 0x000fe40007810000 */
[----:B------:R-:W-:Y:S02]  /*179f0*/  ISETP.NE.AND P2, PT, R154, RZ, PT ;  /* 0x000000ff9a00720c */ /* 0x000fe40003f45270 */
[----:B------:R-:W-:-:S02]  /*17a00*/  FMNMX.FTZ R0, R95, R0, !PT ;  /* 0x000000005f007209 */ /* 0x000fc40007810000 */
[----:B------:R-:W-:Y:S02]  /*17a10*/  ISETP.GT.AND P2, PT, R130, 0x41, !P2 ;  /* 0x000000418200780c */ /* 0x000fe40005744270 */
[----:B------:R-:W-:Y:S02]  /*17a20*/  FMNMX.FTZ R0, R97, R0, !PT ;  /* 0x0000000061007209 */ /* 0x000fe40007810000 */
[----:B------:R-:W-:Y:S02]  /*17a30*/  ISETP.LT.OR P2, PT, R134, 0x42, P2 ;  /* 0x000000428600780c */ /* 0x000fe40001741670 */
[----:B------:R-:W-:Y:S02]  /*17a40*/  FMNMX.FTZ R0, R99, R0, !PT ;  /* 0x0000000063007209 */ /* 0x000fe40007810000 */
[----:B------:R-:W-:Y:S02]  /*17a50*/  FSEL R215, R118, -INF , !P2 ;  /* 0xff80000076d77808 */ /* 0x000fe40005000000 */
[----:B------:R-:W-:-:S02]  /*17a60*/  FMNMX.FTZ R0, R139, R0, !PT ;  /* 0x000000008b007209 */ /* 0x000fc40007810000 */
[----:B------:R-:W-:Y:S02]  /*17a70*/  ISETP.NE.AND P2, PT, R116, RZ, PT ;  /* 0x000000ff7400720c */ /* 0x000fe40003f45270 */
[----:B------:R-:W-:Y:S02]  /*17a80*/  FMNMX.FTZ R0, R103, R0, !PT ;  /* 0x0000000067007209 */ /* 0x000fe40007810000 */
[----:B------:R-:W-:Y:S02]  /*17a90*/  ISETP.GT.AND P2, PT, R130, 0x48, !P2 ;  /* 0x000000488200780c */ /* 0x000fe40005744270 */
[----:B------:R-:W-:Y:S02]  /*17aa0*/  FMNMX.FTZ R0, R141, R0, !PT ;  /* 0x000000008d007209 */ /* 0x000fe40007810000 */
[----:B------:R-:W-:Y:S02]  /*17ab0*/  ISETP.LT.OR P2, PT, R134, 0x49, P2 ;  /* 0x000000498600780c */ /* 0x000fe40001741670 */
[----:B------:R-:W-:-:S02]  /*17ac0*/  FMNMX.FTZ R0, R107, R0, !PT ;  /* 0x000000006b007209 */ /* 0x000fc40007810000 */
[----:B------:R-:W-:Y:S02]  /*17ad0*/  FSEL R119, R119, -INF , !P2 ;  /* 0xff80000077777808 */ /* 0x000fe40005000000 */
        /* <DEDUP_REMOVED lines=10> */
[----:B------:R-:W-:-:S02]  /*17b80*/  ISETP.NE.AND P6, PT, R136, RZ, PT ;  /* 0x000000ff8800720c */ /* 0x000fc40003fc5270 */
[----:B------:R-:W-:Y:S02]  /*17b90*/  FMNMX.FTZ R0, R147, R0, !PT ;  /* 0x0000000093007209 */ /* 0x000fe40007810000 */
[----:B------:R-:W-:Y:S02]  /*17ba0*/  FSEL R123, R123, -INF , !P2 ;  /* 0xff8000007b7b7808 */ /* 0x000fe40005000000 */
[----:B------:R-:W-:Y:S02]  /*17bb0*/  ISETP.GT.AND P2, PT, R130, RZ, !P6 ;  /* 0x000000ff8200720c */ /* 0x000fe40007744270 */
[----:B------:R-:W-:Y:S02]  /*17bc0*/  FMNMX.FTZ R0, R121, R0, !PT ;  /* 0x0000000079007209 */ /* 0x000fe40007810000 */
[----:B------:R-:W-:Y:S02]  /*17bd0*/  ISETP.LT.OR P2, PT, R134, 0x1, P2 ;  /* 0x000000018600780c */ /* 0x000fe40001741670 */
[----:B------:R-:W-:-:S02]  /*17be0*/  FMNMX.FTZ R0, R149, R0, !PT ;  /* 0x0000000095007209 */ /* 0x000fc40007810000 */
[----:B------:R-:W-:Y:S02]  /*17bf0*/  FSEL R229, R2, -INF , !P2 ;  /* 0xff80000002e57808 */ /* 0x000fe40005000000 */
[----:B------:R-:W-:Y:S02]  /*17c00*/  FMNMX.FTZ R0, R151, R0, !PT ;  /* 0x0000000097007209 */ /* 0x000fe40007810000 */
[----:B------:R-:W-:Y:S02]  /*17c10*/  FMNMX.FTZ R2, R229, R6, !PT ;  /* 0x00000006e5027209 */ /* 0x000fe40007810000 */
[----:B------:R-:W-:Y:S02]  /*17c20*/  FMNMX.FTZ R0, R129, R0, !PT ;  /* 0x0000000081007209 */ /* 0x000fe40007810000 */
[----:B------:R-:W-:Y:S02]  /*17c30*/  FMNMX.FTZ R2, R13, R2, !PT ;  /* 0x000000020d027209 */ /* 0x000fe40007810000 */
[----:B------:R-:W-:-:S02]  /*17c40*/  FMNMX.FTZ R0, R137, R0, !PT ;  /* 0x0000000089007209 */ /* 0x000fc40007810000 */
[----:B------:R-:W-:Y:S02]  /*17c50*/  FMNMX.FTZ R2, R11, R2, !PT ;  /* 0x000000020b027209 */ /* 0x000fe40007810000 */
[----:B------:R-:W-:Y:S02]  /*17c60*/  FMNMX.FTZ R88, R133, R0, !PT ;  /* 0x0000000085587209 */ /* 0x000fe40007810000 */
[----:B------:R-:W-:Y:S02]  /*17c70*/  FMNMX.FTZ R2, R89, R2, !PT ;  /* 0x0000000259027209 */ /* 0x000fe40007810000 */
[----:B------:R-:W-:Y:S01]  /*17c80*/  ISETP.NE.AND P6, PT, R132, RZ, PT ;  /* 0x000000ff8400720c */ /* 0x000fe20003fc5270 */
[----:B------:R-:W1:Y:S01]  /*17c90*/  SHFL.BFLY PT, R101, R88, 0x2, 0x1f ;  /* 0x0c401f0058657f89 */ /* 0x000e6200000e0000 */
[----:B------:R-:W-:Y:S02]  /*17ca0*/  FMNMX.FTZ R2, R135, R2, !PT ;  /* 0x0000000287027209 */ /* 0x000fe40007810000 */
[----:B------:R-:W-:-:S02]  /*17cb0*/  ISETP.GT.AND P3, PT, R130, 0x59, !P6 ;  /* 0x000000598200780c */ /* 0x000fc40007764270 */
[----:B------:R-:W-:Y:S02]  /*17cc0*/  FMNMX.FTZ R2, R93, R2, !PT ;  /* 0x000000025d027209 */ /* 0x000fe40007810000 */
[----:B------:R-:W-:Y:S02]  /*17cd0*/  ISETP.LT.OR P3, PT, R134, 0x5a, P3 ;  /* 0x0000005a8600780c */ /* 0x000fe40001f61670 */
[----:B------:R-:W-:Y:S02]  /*17ce0*/  FMNMX.FTZ R2, R157, R2, !PT ;  /* 0x000000029d027209 */ /* 0x000fe40007810000 */
[----:B------:R-:W-:Y:S02]  /*17cf0*/  FSEL R125, R125, -INF , !P3 ;  /* 0xff8000007d7d7808 */ /* 0x000fe40005800000 */
[----:B------:R-:W-:-:S04]  /*17d00*/  FMNMX.FTZ R2, R159, R2, !PT ;  /* 0x000000029f027209 */ /* 0x000fc80007810000 */
[----:B------:R-:W-:-:S04]  /*17d10*/  FMNMX.FTZ R2, R199, R2, !PT ;  /* 0x00000002c7027209 */ /* 0x000fc80007810000 */
[----:B------:R-:W-:Y:S02]  /*17d20*/  FMNMX.FTZ R2, R155, R2, !PT ;  /* 0x000000029b027209 */ /* 0x000fe40007810000 */
[----:B-1----:R-:W-:Y:S02]  /*17d30*/  FMNMX.FTZ R90, R88, R101, !PT ;  /* 0x00000065585a7209 */ /* 0x002fe40007810000 */
[----:B------:R-:W-:-:S03]  /*17d40*/  FMNMX.FTZ R2, R209, R2, !PT ;  /* 0x00000002d1027209 */ /* 0x000fc60007810000 */
[----:B------:R-:W1:Y:S01]  /*17d50*/  SHFL.BFLY PT, R101, R90, 0x1, 0x1f ;  /* 0x0c201f005a657f89 */ /* 0x000e6200000e0000 */
[----:B------:R-:W-:-:S04]  /*17d60*/  FMNMX.FTZ R2, R105, R2, !PT ;  /* 0x0000000269027209 */ /* 0x000fc80007810000 */
[----:B------:R-:W-:-:S04]  /*17d70*/  FMNMX.FTZ R2, R211, R2, !PT ;  /* 0x00000002d3027209 */ /* 0x000fc80007810000 */
[----:B------:R-:W-:-:S04]  /*17d80*/  FMNMX.FTZ R2, R109, R2, !PT ;  /* 0x000000026d027209 */ /* 0x000fc80007810000 */
[----:B------:R-:W-:-:S04]  /*17d90*/  FMNMX.FTZ R2, R213, R2, !PT ;  /* 0x00000002d5027209 */ /* 0x000fc80007810000 */
[----:B------:R-:W-:-:S04]  /*17da0*/  FMNMX.FTZ R2, R153, R2, !PT ;  /* 0x0000000299027209 */ /* 0x000fc80007810000 */
[----:B------:R-:W-:Y:S02]  /*17db0*/  FMNMX.FTZ R2, R117, R2, !PT ;  /* 0x0000000275027209 */ /* 0x000fe40007810000 */
[----:B-1----:R-:W-:Y:S02]  /*17dc0*/  FMNMX.FTZ R101, R90, R101, !PT ;  /* 0x000000655a657209 */ /* 0x002fe40007810000 */
[----:B------:R-:W-:Y:S02]  /*17dd0*/  FMNMX.FTZ R2, R215, R2, !PT ;  /* 0x00000002d7027209 */ /* 0x000fe40007810000 */
[C---:B------:R-:W-:Y:S01]  /*17de0*/  FSETP.NEU.FTZ.AND P2, PT, R101.reuse, -INF , PT ;  /* 0xff8000006500780b */ /* 0x040fe20003f5d000 */
[----:B------:R-:W-:Y:S01]  /*17df0*/  FMUL.FTZ R0, R101, R10 ;  /* 0x0000000a65007220 */ /* 0x000fe20000410000 */
[----:B------:R-:W-:-:S04]  /*17e00*/  FMNMX.FTZ R2, R119, R2, !PT ;  /* 0x0000000277027209 */ /* 0x000fc80007810000 */
[----:B------:R-:W-:Y:S02]  /*17e10*/  FMNMX.FTZ R2, R217, R2, !PT ;  /* 0x00000002d9027209 */ /* 0x000fe40007810000 */
[----:B------:R-:W-:Y:S02]  /*17e20*/  FSEL R0, R0, RZ, P2 ;  /* 0x000000ff00007208 */ /* 0x000fe40001000000 */
[----:B------:R-:W-:-:S03]  /*17e30*/  FMNMX.FTZ R2, R123, R2, !PT ;  /* 0x000000027b027209 */ /* 0x000fc60007810000 */
        /* <DEDUP_REMOVED lines=8> */
[-CC-:B------:R-:W-:Y:S01]  /*17ec0*/  FFMA.FTZ R142, R121, R10.reuse, -R0.reuse ;  /* 0x0000000a798e7223 */ /* 0x180fe20000010800 */
[-CC-:B------:R-:W-:Y:S01]  /*17ed0*/  FFMA.FTZ R91, R95, R10.reuse, -R0.reuse ;  /* 0x0000000a5f5b7223 */ /* 0x180fe20000010800 */
[--C-:B------:R-:W-:Y:S01]  /*17ee0*/  FFMA.FTZ R154, R97, R10, -R0.reuse ;  /* 0x0000000a619a7223 */ /* 0x100fe20000010800 */
[----:B------:R-:W-:Y:S01]  /*17ef0*/  FMNMX.FTZ R2, R125, R2, !PT ;  /* 0x000000027d027209 */ /* 0x000fe20007810000 */
[----:B------:R-:W-:Y:S01]  /*17f00*/  FADD.FTZ R121, -R22, R5 ;  /* 0x0000000516797221 */ /* 0x000fe20000010100 */
[-CC-:B------:R-:W-:Y:S01]  /*17f10*/  FFMA.FTZ R95, R99, R10.reuse, -R0.reuse ;  /* 0x0000000a635f7223 */ /* 0x180fe20000010800 */
[-CC-:B------:R-:W-:Y:S01]  /*17f20*/  FFMA.FTZ R97, R103, R10.reuse, -R0.reuse ;  /* 0x0000000a67617223 */ /* 0x180fe20000010800 */
[-CC-:B------:R-:W-:Y:S01]  /*17f30*/  FFMA.FTZ R99, R107, R10.reuse, -R0.reuse ;  /* 0x0000000a6b637223 */ /* 0x180fe20000010800 */
[----:B------:R-:W1:Y:S01]  /*17f40*/  SHFL.BFLY PT, R21, R2, 0x2, 0x1f ;  /* 0x0c401f0002157f89 */ /* 0x000e6200000e0000 */
        /* <DEDUP_REMOVED lines=14> */
[----:B------:R-:W-:Y:S01]  /*18030*/  FMUL.FTZ R0, R121, R10 ;  /* 0x0000000a79007220 */ /* 0x000fe20000410000 */
[----:B------:R-:W-:Y:S01]  /*18040*/  MUFU.EX2 R221, R221 ;  /* 0x000000dd00dd7308 */ /* 0x000fe20000000800 */
[----:B-1----:R-:W-:-:S07]  /*18050*/  FMNMX.FTZ R21, R2, R21, !PT ;  /* 0x0000001502157209 */ /* 0x002fce0007810000 */
[----:B------:R-:W1:Y:S01]  /*18060*/  MUFU.EX2 R0, R0 ;  /* 0x0000000000007308 */ /* 0x000e620000000800 */
[----:B------:R-:W2:Y:S07]  /*18070*/  SHFL.BFLY PT, R2, R21, 0x1, 0x1f ;  /* 0x0c201f0015027f89 */ /* 0x000eae00000e0000 */
[----:B------:R-:W3:Y:S08]  /*18080*/  MUFU.EX2 R156, R156 ;  /* 0x0000009c009c7308 */ /* 0x000ef00000000800 */
[----:B------:R-:W4:Y:S01]  /*18090*/  MUFU.EX2 R158, R158 ;  /* 0x0000009e009e7308 */ /* 0x000f220000000800 */
[----:B-1----:R-:W-:-:S07]  /*180a0*/  FFMA.FTZ R129, R0, R4, R221 ;  /* 0x0000000400817223 */ /* 0x002fce00000100dd */
[----:B------:R-:W1:Y:S01]  /*180b0*/  MUFU.EX2 R23, R23 ;  /* 0x0000001700177308 */ /* 0x000e620000000800 */
[C---:B---3--:R-:W-:Y:S01]  /*180c0*/  FADD.FTZ R129, R156.reuse, R129 ;  /* 0x000000819c817221 */ /* 0x048fe20000010000 */
[----:B------:R-:W-:Y:S02]  /*180d0*/  F2FP.F16.F32.PACK_AB R156, R156, R221 ;  /* 0x000000dd9c9c723e */ /* 0x000fe400000000ff */
[----:B--2---:R-:W-:-:S04]  /*180e0*/  FMNMX.FTZ R21, R21, R2, !PT ;  /* 0x0000000215157209 */ /* 0x004fc80007810000 */
[C---:B------:R-:W-:Y:S01]  /*180f0*/  FSETP.NEU.FTZ.AND P2, PT, R21.reuse, -INF , PT ;  /* 0xff8000001500780b */ /* 0x040fe20003f5d000 */
[----:B------:R-:W-:Y:S01]  /*18100*/  FMUL.FTZ R92, R21, R10 ;  /* 0x0000000a155c7220 */ /* 0x000fe20000410000 */
[----:B------:R-:W2:Y:S01]  /*18110*/  MUFU.EX2 R152, R152 ;  /* 0x0000009800987308 */ /* 0x000ea20000000800 */
[----:B----4-:R-:W-:-:S03]  /*18120*/  FADD.FTZ R4, R158, R129 ;  /* 0x000000819e047221 */ /* 0x010fc60000010000 */
[----:B------:R-:W-:Y:S02]  /*18130*/  FSEL R92, R92, RZ, P2 ;  /* 0x000000ff5c5c7208 */ /* 0x000fe40001000000 */
[----:B-1----:R-:W-:Y:S02]  /*18140*/  F2FP.F16.F32.PACK_AB R158, R23, R158 ;  /* 0x0000009e179e723e */ /* 0x002fe400000000ff */
[----:B------:R-:W1:Y:S01]  /*18150*/  MUFU.EX2 R91, R91 ;  /* 0x0000005b005b7308 */ /* 0x000e620000000800 */
[-CC-:B------:R-:W-:Y:S01]  /*18160*/  FFMA.FTZ R90, R93, R10.reuse, -R92.reuse ;  /* 0x0000000a5d5a7223 */ /* 0x180fe2000001085c */
[----:B------:R-:W-:Y:S01]  /*18170*/  FSEL R93, R21, RZ, P2 ;  /* 0x000000ff155d7208 */ /* 0x000fe20001000000 */
[-CC-:B------:R-:W-:Y:S01]  /*18180*/  FFMA.FTZ R121, R229, R10.reuse, -R92.reuse ;  /* 0x0000000ae5797223 */ /* 0x180fe2000001085c */
[-CC-:B------:R-:W-:Y:S01]  /*18190*/  FFMA.FTZ R22, R13, R10.reuse, -R92.reuse ;  /* 0x0000000a0d167223 */ /* 0x180fe2000001085c */
[-CC-:B------:R-:W-:Y:S01]  /*181a0*/  FFMA.FTZ R11, R11, R10.reuse, -R92.reuse ;  /* 0x0000000a0b0b7223 */ /* 0x180fe2000001085c */
[-C--:B------:R-:W-:Y:S01]  /*181b0*/  FFMA.FTZ R88, R89, R10.reuse, -R92 ;  /* 0x0000000a59587223 */ /* 0x080fe2000001085c */
[----:B------:R-:W-:Y:S01]  /*181c0*/  FADD.FTZ R93, -R93, R6 ;  /* 0x000000065d5d7221 */ /* 0x000fe20000010100 */
[-CC-:B------:R-:W-:Y:S01]  /*181d0*/  FFMA.FTZ R13, R135, R10.reuse, -R92.reuse ;  /* 0x0000000a870d7223 */ /* 0x180fe2000001085c */
[----:B------:R-:W-:Y:S01]  /*181e0*/  MUFU.EX2 R121, R121 ;  /* 0x0000007900797308 */ /* 0x000fe20000000800 */
[-C--:B------:R-:W-:Y:S01]  /*181f0*/  FFMA.FTZ R98, R109, R10.reuse, -R92 ;  /* 0x0000000a6d627223 */ /* 0x080fe2000001085c */
[-C--:B------:R-:W-:Y:S01]  /*18200*/  FMUL.FTZ R93, R93, R10.reuse ;  /* 0x0000000a5d5d7220 */ /* 0x080fe20000410000 */
[----:B------:R-:W-:Y:S01]  /*18210*/  FADD.FTZ R109, R23, R4 ;  /* 0x00000004176d7221 */ /* 0x000fe20000010000 */
[-CC-:B------:R-:W-:Y:S01]  /*18220*/  FFMA.FTZ R89, R157, R10.reuse, -R92.reuse ;  /* 0x0000000a9d597223 */ /* 0x180fe2000001085c */
[-CC-:B------:R-:W-:Y:S01]  /*18230*/  FFMA.FTZ R94, R159, R10.reuse, -R92.reuse ;  /* 0x0000000a9f5e7223 */ /* 0x180fe2000001085c */
[-CC-:B------:R-:W-:Y:S01]  /*18240*/  FFMA.FTZ R149, R199, R10.reuse, -R92.reuse ;  /* 0x0000000ac7957223 */ /* 0x180fe2000001085c */
[----:B--2---:R-:W-:Y:S01]  /*18250*/  FADD.FTZ R4, R152, R109 ;  /* 0x0000006d98047221 */ /* 0x004fe20000010000 */
[----:B------:R1:W2:Y:S01]  /*18260*/  MUFU.EX2 R2, R93 ;  /* 0x0000005d00027308 */ /* 0x0002a20000000800 */
[-CC-:B------:R-:W-:Y:S01]  /*18270*/  FFMA.FTZ R96, R155, R10.reuse, -R92.reuse ;  /* 0x0000000a9b607223 */ /* 0x180fe2000001085c */
[-CC-:B------:R-:W-:Y:S01]  /*18280*/  FFMA.FTZ R151, R209, R10.reuse, -R92.reuse ;  /* 0x0000000ad1977223 */ /* 0x180fe2000001085c */
[-CC-:B------:R-:W-:Y:S01]  /*18290*/  FFMA.FTZ R105, R105, R10.reuse, -R92.reuse ;  /* 0x0000000a69697223 */ /* 0x180fe2000001085c */
[-CC-:B------:R-:W-:Y:S01]  /*182a0*/  FFMA.FTZ R145, R211, R10.reuse, -R92.reuse ;  /* 0x0000000ad3917223 */ /* 0x180fe2000001085c */
[-CC-:B------:R-:W-:Y:S01]  /*182b0*/  FFMA.FTZ R147, R213, R10.reuse, -R92.reuse ;  /* 0x0000000ad5937223 */ /* 0x180fe2000001085c */
[-CC-:B------:R-:W-:Y:S01]  /*182c0*/  FFMA.FTZ R100, R153, R10.reuse, -R92.reuse ;  /* 0x0000000a99647223 */ /* 0x180fe2000001085c */
[-C--:B------:R-:W-:Y:S01]  /*182d0*/  FFMA.FTZ R141, R117, R10.reuse, -R92 ;  /* 0x0000000a758d7223 */ /* 0x080fe2000001085c */
[----:B------:R-:W3:Y:S01]  /*182e0*/  MUFU.EX2 R22, R22 ;  /* 0x0000001600167308 */ /* 0x000ee20000000800 */
[----:B-1----:R-:W-:Y:S01]  /*182f0*/  FADD.FTZ R93, R91, R4 ;  /* 0x000000045b5d7221 */ /* 0x002fe20000010000 */
[-CC-:B------:R-:W-:Y:S01]  /*18300*/  FFMA.FTZ R12, R215, R10.reuse, -R92.reuse ;  /* 0x0000000ad70c7223 */ /* 0x180fe2000001085c */
[-CC-:B------:R-:W-:Y:S01]  /*18310*/  FFMA.FTZ R143, R119, R10.reuse, -R92.reuse ;  /* 0x0000000a778f7223 */ /* 0x180fe2000001085c */
[-CC-:B------:R-:W-:Y:S01]  /*18320*/  FFMA.FTZ R217, R217, R10.reuse, -R92.reuse ;  /* 0x0000000ad9d97223 */ /* 0x180fe2000001085c */
[-CC-:B------:R-:W-:Y:S01]  /*18330*/  FFMA.FTZ R123, R123, R10.reuse, -R92.reuse ;  /* 0x0000000a7b7b7223 */ /* 0x180fe2000001085c */
[-CC-:B------:R-:W-:Y:S01]  /*18340*/  FFMA.FTZ R219, R219, R10.reuse, -R92.reuse ;  /* 0x0000000adbdb7223 */ /* 0x180fe2000001085c */
[-CC-:B------:R-:W-:Y:S01]  /*18350*/  FFMA.FTZ R127, R127, R10.reuse, -R92.reuse ;  /* 0x0000000a7f7f7223 */ /* 0x180fe2000001085c */
[----:B------:R-:W1:Y:S01]  /*18360*/  MUFU.EX2 R11, R11 ;  /* 0x0000000b000b7308 */ /* 0x000e620000000800 */
[----:B--2---:R-:W-:Y:S01]  /*18370*/  FFMA.FTZ R3, R2, R3, R121 ;  /* 0x0000000302037223 */ /* 0x004fe20000010079 */
[----:B------:R-:W-:Y:S01]  /*18380*/  FFMA.FTZ R125, R125, R10, -R92 ;  /* 0x0000000a7d7d7223 */ /* 0x000fe2000001085c */
[C---:B------:R-:W-:Y:S01]  /*18390*/  ISETP.GT.AND P2, PT, R8.reuse, R14, PT ;  /* 0x0000000e0800720c */ /* 0x040fe20003f44270 */
[----:B------:R-:W-:Y:S01]  /*183a0*/  VIADD R8, R8, 0xffffffff ;  /* 0xffffffff08087836 */ /* 0x000fe20000000000 */
[----:B------:R-:W-:-:S03]  /*183b0*/  F2FP.F16.F32.PACK_AB R152, R91, R152 ;  /* 0x000000985b98723e */ /* 0x000fc600000000ff */
[----:B------:R-:W2:Y:S01]  /*183c0*/  MUFU.EX2 R88, R88 ;  /* 0x0000005800587308 */ /* 0x000ea20000000800 */
[C---:B---3--:R-:W-:Y:S01]  /*183d0*/  FADD.FTZ R4, R22.reuse, R3 ;  /* 0x0000000316047221 */ /* 0x048fe20000010000 */
[----:B------:R-:W-:Y:S02]  /*183e0*/  F2FP.F16.F32.PACK_AB R157, R22, R121 ;  /* 0x00000079169d723e */ /* 0x000fe400000000ff */
[----:B------:R-:W-:-:S04]  /*183f0*/  MOV R22, R15 ;  /* 0x0000000f00167202 */ /* 0x000fc80000000f00 */
[----:B------:R-:W3:Y:S01]  /*18400*/  MUFU.EX2 R13, R13 ;  /* 0x0000000d000d7308 */ /* 0x000ee20000000800 */
[----:B-1----:R-:W-:-:S07]  /*18410*/  FADD.FTZ R3, R11, R4 ;  /* 0x000000040b037221 */ /* 0x002fce0000010000 */
[----:B------:R-:W1:Y:S01]  /*18420*/  MUFU.EX2 R90, R90 ;  /* 0x0000005a005a7308 */ /* 0x000e620000000800 */
[C---:B--2---:R-:W-:Y:S01]  /*18430*/  FADD.FTZ R4, R88.reuse, R3 ;  /* 0x0000000358047221 */ /* 0x044fe20000010000 */
[----:B------:R-:W-:-:S06]  /*18440*/  F2FP.F16.F32.PACK_AB R159, R88, R11 ;  /* 0x0000000b589f723e */ /* 0x000fcc00000000ff */
[----:B------:R-:W2:Y:S01]  /*18450*/  MUFU.EX2 R154, R154 ;  /* 0x0000009a009a7308 */ /* 0x000ea20000000800 */
[----:B---3--:R-:W-:-:S07]  /*18460*/  FADD.FTZ R3, R13, R4 ;  /* 0x000000040d037221 */ /* 0x008fce0000010000 */
[----:B------:R-:W3:Y:S01]  /*18470*/  MUFU.EX2 R89, R89 ;  /* 0x0000005900597308 */ /* 0x000ee20000000800 */
[C---:B-1----:R-:W-:Y:S01]  /*18480*/  FADD.FTZ R4, R90.reuse, R3 ;  /* 0x000000035a047221 */ /* 0x042fe20000010000 */
[----:B------:R-:W-:-:S06]  /*18490*/  F2FP.F16.F32.PACK_AB R153, R90, R13 ;  /* 0x0000000d5a99723e */ /* 0x000fcc00000000ff */
[----:B------:R-:W1:Y:S01]  /*184a0*/  MUFU.EX2 R95, R95 ;  /* 0x0000005f005f7308 */ /* 0x000e620000000800 */
[----:B--2---:R-:W-:-:S07]  /*184b0*/  FADD.FTZ R102, R154, R93 ;  /* 0x0000005d9a667221 */ /* 0x004fce0000010000 */
[----:B------:R-:W2:Y:S01]  /*184c0*/  MUFU.EX2 R94, R94 ;  /* 0x0000005e005e7308 */ /* 0x000ea20000000800 */
[----:B---3--:R-:W-:-:S07]  /*184d0*/  FADD.FTZ R3, R89, R4 ;  /* 0x0000000459037221 */ /* 0x008fce0000010000 */
[----:B------:R-:W3:Y:S01]  /*184e0*/  MUFU.EX2 R148, R148 ;  /* 0x0000009400947308 */ /* 0x000ee20000000800 */
[C---:B-1----:R-:W-:Y:S01]  /*184f0*/  FADD.FTZ R93, R95.reuse, R102 ;  /* 0x000000665f5d7221 */ /* 0x042fe20000010000 */
[----:B------:R-:W-:-:S06]  /*18500*/  F2FP.F16.F32.PACK_AB R154, R95, R154 ;  /* 0x0000009a5f9a723e */ /* 0x000fcc00000000ff */
[----:B------:R-:W1:Y:S01]  /*18510*/  MUFU.EX2 R149, R149 ;  /* 0x0000009500957308 */ /* 0x000e620000000800 */
[C---:B--2---:R-:W-:Y:S01]  /*18520*/  FADD.FTZ R4, R94.reuse, R3 ;  /* 0x000000035e047221 */ /* 0x044fe20000010000 */
[----:B------:R-:W-:-:S06]  /*18530*/  F2FP.F16.F32.PACK_AB R155, R94, R89 ;  /* 0x000000595e9b723e */ /* 0x000fcc00000000ff */
[----:B------:R-:W2:Y:S01]  /*18540*/  MUFU.EX2 R97, R97 ;  /* 0x0000006100617308 */ /* 0x000ea20000000800 */
[----:B---3--:R-:W-:-:S07]  /*18550*/  FADD.FTZ R102, R148, R93 ;  /* 0x0000005d94667221 */ /* 0x008fce0000010000 */
[----:B------:R-:W3:Y:S01]  /*18560*/  MUFU.EX2 R96, R96 ;  /* 0x0000006000607308 */ /* 0x000ee20000000800 */
[----:B-1----:R-:W-:-:S07]  /*18570*/  FADD.FTZ R3, R149, R4 ;  /* 0x0000000495037221 */ /* 0x002fce0000010000 */
[----:B------:R-:W1:Y:S01]  /*18580*/  MUFU.EX2 R150, R150 ;  /* 0x0000009600967308 */ /* 0x000e620000000800 */
[C---:B--2---:R-:W-:Y:S01]  /*18590*/  FADD.FTZ R93, R97.reuse, R102 ;  /* 0x00000066615d7221 */ /* 0x044fe20000010000 */
[----:B------:R-:W-:-:S06]  /*185a0*/  F2FP.F16.F32.PACK_AB R148, R97, R148 ;  /* 0x000000946194723e */ /* 0x000fcc00000000ff */
[----:B------:R-:W2:Y:S01]  /*185b0*/  MUFU.EX2 R151, R151 ;  /* 0x0000009700977308 */ /* 0x000ea20000000800 */
[C---:B---3--:R-:W-:Y:S01]  /*185c0*/  FADD.FTZ R4, R96.reuse, R3 ;  /* 0x0000000360047221 */ /* 0x048fe20000010000 */
[----:B------:R-:W-:-:S06]  /*185d0*/  F2FP.F16.F32.PACK_AB R149, R96, R149 ;  /* 0x000000956095723e */ /* 0x000fcc00000000ff */
[----:B------:R-:W3:Y:S01]  /*185e0*/  MUFU.EX2 R99, R99 ;  /* 0x0000006300637308 */ /* 0x000ee20000000800 */
[----:B-1----:R-:W-:-:S07]  /*185f0*/  FADD.FTZ R102, R150, R93 ;  /* 0x0000005d96667221 */ /* 0x002fce0000010000 */
[----:B------:R-:W1:Y:S01]  /*18600*/  MUFU.EX2 R6, R105 ;  /* 0x0000006900067308 */ /* 0x000e620000000800 */
[----:B--2---:R-:W-:-:S07]  /*18610*/  FADD.FTZ R3, R151, R4 ;  /* 0x0000000497037221 */ /* 0x004fce0000010000 */
[----:B------:R-:W2:Y:S01]  /*18620*/  MUFU.EX2 R144, R144 ;  /* 0x0000009000907308 */ /* 0x000ea20000000800 */
[C---:B---3--:R-:W-:Y:S01]  /*18630*/  FADD.FTZ R93, R99.reuse, R102 ;  /* 0x00000066635d7221 */ /* 0x048fe20000010000 */
[----:B------:R-:W-:-:S06]  /*18640*/  F2FP.F16.F32.PACK_AB R150, R99, R150 ;  /* 0x000000966396723e */ /* 0x000fcc00000000ff */
[----:B------:R-:W3:Y:S01]  /*18650*/  MUFU.EX2 R145, R145 ;  /* 0x0000009100917308 */ /* 0x000ee20000000800 */
[C---:B-1----:R-:W-:Y:S01]  /*18660*/  FADD.FTZ R4, R6.reuse, R3 ;  /* 0x0000000306047221 */ /* 0x042fe20000010000 */
[----:B------:R-:W-:Y:S01]  /*18670*/  F2FP.F16.F32.PACK_AB R151, R6, R151 ;  /* 0x000000970697723e */ /* 0x000fe200000000ff */
[----:B------:R-:W-:-:S05]  /*18680*/  IMAD.MOV.U32 R6, RZ, RZ, R21 ;  /* 0x000000ffff067224 */ /* 0x000fca00078e0015 */
        /* <DEDUP_REMOVED lines=37> */
[----:B0-----:R-:W0:Y:S01]  /*188e0*/  MUFU.EX2 R104, R123 ;  /* 0x0000007b00687308 */ /* 0x001e220000000800 */
[C---:B--2---:R-:W-:Y:S01]  /*188f0*/  FADD.FTZ R3, R92.reuse, R3 ;  /* 0x000000035c037221 */ /* 0x044fe20000010000 */
[----:B------:R-:W-:-:S06]  /*18900*/  F2FP.F16.F32.PACK_AB R143, R92, R143 ;  /* 0x0000008f5c8f723e */ /* 0x000fcc00000000ff */
[----:B------:R-:W1:Y:S01]  /*18910*/  MUFU.EX2 R115, R115 ;  /* 0x0000007300737308 */ /* 0x000e620000000800 */
[----:B---3--:R-:W-:-:S07]  /*18920*/  FADD.FTZ R102, R136, R23 ;  /* 0x0000001788667221 */ /* 0x008fce0000010000 */
        /* <DEDUP_REMOVED lines=9> */
[----:B0-----:R-:W-:Y:S01]  /*189c0*/  FADD.FTZ R102, R138, R23 ;  /* 0x000000178a667221 */ /* 0x001fe20000010000 */
[----:B------:R-:W-:-:S06]  /*189d0*/  IMAD.MOV.U32 R23, RZ, RZ, R20 ;  /* 0x000000ffff177224 */ /* 0x000fcc00078e0014 */
[----:B------:R-:W0:Y:S01]  /*189e0*/  MUFU.EX2 R125, R125 ;  /* 0x0000007d007d7308 */ /* 0x000e220000000800 */
[----:B-1----:R-:W-:Y:S01]  /*189f0*/  FADD.FTZ R3, R106, R3 ;  /* 0x000000036a037221 */ /* 0x002fe20000010000 */
[C---:B--2---:R-:W-:Y:S01]  /*18a00*/  FADD.FTZ R4, R5.reuse, R102 ;  /* 0x0000006605047221 */ /* 0x044fe20000010000 */
[----:B------:R-:W-:Y:S01]  /*18a10*/  F2FP.F16.F32.PACK_AB R138, R5, R138 ;  /* 0x0000008a058a723e */ /* 0x000fe200000000ff */
[----:B------:R-:W-:Y:S02]  /*18a20*/  IMAD.MOV.U32 R5, RZ, RZ, R101 ;  /* 0x000000ffff057224 */ /* 0x000fe400078e0065 */
[C---:B0-----:R-:W-:Y:S01]  /*18a30*/  FADD.FTZ R3, R125.reuse, R3 ;  /* 0x000000037d037221 */ /* 0x041fe20000010000 */
[----:B------:R-:W-:Y:S01]  /*18a40*/  F2FP.F16.F32.PACK_AB R139, R125, R106 ;  /* 0x0000006a7d8b723e */ /* 0x000fe200000000ff */
[----:B------:R-:W-:Y:S06]  /*18a50*/  @P2 BRA `(.L_x_1881) ;  /* 0xffffffc800442947 */ /* 0x000fec000383ffff */
[----:B------:R-:W-:Y:S05]  /*18a60*/  BSYNC B1 ;  /* 0x0000000000017941 */ /* 0x000fea0003800000 */
.L_x_1862:
[----:B------:R-:W-:Y:S01]  /*18a70*/  IMAD.MOV.U32 R6, RZ, RZ, R21 ;  /* 0x000000ffff067224 */ /* 0x000fe200078e0015 */
[----:B------:R-:W-:Y:S01]  /*18a80*/  MOV R22, R15 ;  /* 0x0000000f00167202 */ /* 0x000fe20000000f00 */
[----:B------:R-:W-:Y:S02]  /*18a90*/  IMAD.MOV.U32 R5, RZ, RZ, R101 ;  /* 0x000000ffff057224 */ /* 0x000fe400078e0065 */
[----:B------:R-:W-:-:S07]  /*18aa0*/  IMAD.MOV.U32 R23, RZ, RZ, R20 ;  /* 0x000000ffff177224 */ /* 0x000fce00078e0014 */
.L_x_1861:
[----:B------:R-:W-:Y:S05]  /*18ab0*/  BSYNC B0 ;  /* 0x0000000000007941 */ /* 0x000fea0003800000 */
.L_x_1860:
        /* <DEDUP_REMOVED lines=24> */
.L_x_1884:
[----:B------:R-:W-:-:S13]  /*18c40*/  ISETP.NE.AND P2, PT, R14, 0x1, PT ;  /* 0x000000010e00780c */ /* 0x000fda0003f45270 */
[----:B------:R-:W0:Y:S02]  /*18c50*/  @P2 LDC.64 R12, c[0x0][0x9e8] ;  /* 0x00027a00ff0c2b82 */ /* 0x000e240000000a00 */
[----:B0-----:R-:W-:-:S05]  /*18c60*/  @P2 IMAD.HI.U32 R12, R9, R12, RZ ;  /* 0x0000000c090c2227 */ /* 0x001fca00078e00ff */
[----:B------:R-:W-:-:S07]  /*18c70*/  @P2 SHF.R.U32.HI R9, RZ, R13, R12 ;  /* 0x0000000dff092219 */ /* 0x000fce000001160c */
.L_x_1885:
[----:B------:R-:W-:Y:S05]  /*18c80*/  BSYNC B0 ;  /* 0x0000000000007941 */ /* 0x000fea0003800000 */
.L_x_1883:
[----:B------:R-:W-:-:S05]  /*18c90*/  IMAD R12, R9, R14, RZ ;  /* 0x0000000e090c7224 */ /* 0x000fca00078e02ff */
[----:B------:R-:W-:-:S07]  /*18ca0*/  VIMNMX R11, R11, R12, !PT ;  /* 0x0000000c0b0b7248 */ /* 0x000fce0007fe0100 */
.L_x_1882:
[----:B------:R-:W-:Y:S01]  /*18cb0*/  IADD3 R11, R11, 0x5f, RZ ;  /* 0x0000005f0b0b7810 */ /* 0x000fe20007ffe0ff */
[----:B------:R-:W-:Y:S04]  /*18cc0*/  BSSY B0, `(.L_x_1886) ;  /* 0x0000265000007945 */ /* 0x000fe80003800000 */
[----:B------:R-:W-:-:S05]  /*18cd0*/  IMAD.HI R11, R11, 0x2aaaaaab, RZ ;  /* 0x2aaaaaab0b0b7827 */ /* 0x000fca00078e02ff */
[----:B------:R-:W-:-:S04]  /*18ce0*/  SHF.R.U32.HI R12, RZ, 0x1f, R11 ;  /* 0x0000001fff0c7819 */ /* 0x000fc8000001160b */
[----:B------:R-:W-:-:S04]  /*18cf0*/  LEA.HI.SX32 R12, R11, R12, 0x1c ;  /* 0x0000000c0b0c7211 */ /* 0x000fc800078fe2ff */
[----:B------:R-:W-:-:S04]  /*18d00*/  VIMNMX R15, R179, R12, !PT ;  /* 0x0000000cb30f7248 */ /* 0x000fc80007fe0100 */
[----:B------:R-:W-:-:S13]  /*18d10*/  ISETP.GE.AND P2, PT, R8, R15, PT ;  /* 0x0000000f0800720c */ /* 0x000fda0003f46270 */
[----:B------:R-:W-:Y:S05]  /*18d20*/  @!P2 BRA `(.L_x_1887) ;  /* 0x000000240078a947 */ /* 0x000fea0003800000 */
[----:B------:R-:W-:Y:S01]  /*18d30*/  BSSY B1, `(.L_x_1887) ;  /* 0x000025d000017945 */ /* 0x000fe20003800000 */
[----:B------:R-:W-:Y:S01]  /*18d40*/  IMAD.MOV.U32 R13, RZ, RZ, R6 ;  /* 0x000000ffff0d7224 */ /* 0x000fe200078e0006 */
[----:B------:R-:W-:Y:S01]  /*18d50*/  MOV R199, R22 ;  /* 0x0000001600c77202 */ /* 0x000fe20000000f00 */
[----:B------:R-:W-:Y:S02]  /*18d60*/  IMAD.MOV.U32 R12, RZ, RZ, R5 ;  /* 0x000000ffff0c7224 */ /* 0x000fe400078e0005 */
[----:B------:R-:W-:Y:S02]  /*18d70*/  IMAD.MOV.U32 R20, RZ, RZ, R8 ;  /* 0x000000ffff147224 */ /* 0x000fe400078e0008 */
[----:B------:R-:W-:-:S07]  /*18d80*/  IMAD.MOV.U32 R198, RZ, RZ, R23 ;  /* 0x000000ffffc67224 */ /* 0x000fce00078e0017 */
.L_x_1898:
[----:B------:R-:W-:-:S05]  /*18d90*/  VIADD R21, R199, 0x1 ;  /* 0x00000001c7157836 */ /* 0x000fca0000000000 */
[----:B------:R-:W-:-:S04]  /*18da0*/  ISETP.NE.AND P2, PT, R21, 0x2, PT ;  /* 0x000000021500780c */ /* 0x000fc80003f45270 */
[----:B------:R-:W-:Y:S02]  /*18db0*/  SEL R21, R21, RZ, P2 ;  /* 0x000000ff15157207 */ /* 0x000fe40001000000 */
[----:B------:R-:W-:-:S03]  /*18dc0*/  SEL R23, RZ, 0x1, P2 ;  /* 0x00000001ff177807 */ /* 0x000fc60001000000 */
[----:B------:R-:W-:Y:S01]  /*18dd0*/  IMAD.MOV.U32 R22, RZ, RZ, R21 ;  /* 0x000000ffff167224 */ /* 0x000fe200078e0015 */
[----:B------:R-:W-:Y:S01]  /*18de0*/  LOP3.LUT R23, R198, R23, RZ, 0x3c, !PT ;  /* 0x00000017c6177212 */ /* 0x000fe200078e3cff */
[----:B------:R-:W-:Y:S06]  /*18df0*/  @!P0 BRA `(.L_x_1888) ;  /* 0x0000000000048947 */ /* 0x000fec0003800000 */
[----:B------:R-:W-:Y:S01]  /*18e00*/  BPT.TRAP 0x1 ;  /* 0x000000040000795c */ /* 0x000fe20000300000 */
.L_x_1888:
[----:B------:R-:W-:Y:S01]  /*18e10*/  IMAD R5, R22, 0x8, R16 ;  /* 0x0000000816057824 */ /* 0x000fe200078e0210 */
[----:B------:R-:W-:-:S04]  /*18e20*/  SHF.L.U32 R6, R23, 0x1f, RZ ;  /* 0x0000001f17067819 */ /* 0x000fc800000006ff */
[----:B------:R0:W1:Y:S01]  /*18e30*/  SYNCS.PHASECHK.TRANS64.TRYWAIT P2, [R5+URZ+0x2a830], R6 ;  /* 0x02a83006050075a7 */ /* 0x000062000804017f */
[----:B------:R-:W-:Y:S05]  /*18e40*/  @!P0 BRA `(.L_x_1889) ;  /* 0x0000000000048947 */ /* 0x000fea0003800000 */
[----:B------:R-:W-:Y:S01]  /*18e50*/  BPT.TRAP 0x1 ;  /* 0x000000040000795c */ /* 0x000fe20000300000 */
.L_x_1889:
[----:B------:R-:W-:Y:S01]  /*18e60*/  BSSY B2, `(.L_x_1890) ;  /* 0x0000006000027945 */ /* 0x000fe20003800000 */
[----:B------:R-:W-:Y:S02]  /*18e70*/  IMAD R8, R22, 0x900, R7 ;  /* 0x0000090016087824 */ /* 0x000fe400078e0207 */
[----:B------:R-:W-:Y:S01]  /*18e80*/  IMAD.MOV.U32 R9, RZ, RZ, 0x40000040 ;  /* 0x40000040ff097424 */ /* 0x000fe200078e00ff */
[----:B-1----:R-:W-:Y:S06]  /*18e90*/  @P2 BRA `(.L_x_1891) ;  /* 0x0000000000082947 */ /* 0x002fec0003800000 */
[----:B------:R-:W1:Y:S02]  /*18ea0*/  SYNCS.PHASECHK.TRANS64.TRYWAIT P2, [R5+URZ+0x2a830], R6 ;  /* 0x02a83006050075a7 */ /* 0x000e64000804017f */
[----:B-1----:R-:W-:Y:S05]  /*18eb0*/  @!P2 BRA `(.L_x_1892) ;  /* 0x000001180024a947 */ /* 0x002fea0003800000 */
.L_x_1891:
[----:B------:R-:W-:Y:S05]  /*18ec0*/  BSYNC B2 ;  /* 0x0000000000027941 */ /* 0x000fea0003800000 */
.L_x_1890:
[----:B------:R-:W2:Y:S04]  /*18ed0*/  LDL.64 R88, [R1+0x38] ;  /* 0x0000380001587983 */ /* 0x000ea80000100a00 */
[----:B------:R-:W3:Y:S04]  /*18ee0*/  LDL.64 R220, [R1+0x30] ;  /* 0x0000300001dc7983 */ /* 0x000ee80000100a00 */
[----:B------:R-:W4:Y:S01]  /*18ef0*/  LDL.64 R218, [R1+0x28] ;  /* 0x0000280001da7983 */ /* 0x000f220000100a00 */
[----:B------:R-:W-:-:S03]  /*18f00*/  R2UR UR6, R8 ;  /* 0x00000000080672ca */ /* 0x000fc600000e0000 */
[----:B------:R-:W5:Y:S01]  /*18f10*/  LDL.64 R216, [R1+0x20] ;  /* 0x0000200001d87983 */ /* 0x000f620000100a00 */
[----:B------:R-:W-:Y:S01]  /*18f20*/  R2UR UR7, R9 ;  /* 0x00000000090772ca */ /* 0x000fe200000e0000 */
[----:B------:R-:W-:Y:S01]  /*18f30*/  IMAD.MOV.U32 R11, RZ, RZ, 0x40000040 ;  /* 0x40000040ff0b7424 */ /* 0x000fe200078e00ff */
[----:B------:R-:W-:Y:S01]  /*18f40*/  IADD3 R10, R8, 0x2, RZ ;  /* 0x00000002080a7810 */ /* 0x000fe20007ffe0ff */
        /* <DEDUP_REMOVED lines=171> */
.L_x_1893:
[----:B01----:R-:W-:Y:S01]  /*19a00*/  SHF.L.U32 R5, R198, 0x1f, RZ ;  /* 0x0000001fc6057819 */ /* 0x003fe200000006ff */
[----:B------:R-:W-:-:S04]  /*19a10*/  IMAD R198, R199, 0x8, R16 ;  /* 0x00000008c7c67824 */ /* 0x000fc800078e0210 */
[----:B------:R0:W1:Y:S01]  /*19a20*/  SYNCS.PHASECHK.TRANS64.TRYWAIT P2, [R198+URZ+0x2a850], R5 ;  /* 0x02a85005c60075a7 */ /* 0x000062000804017f */
[----:B------:R-:W-:Y:S05]  /*19a30*/  @!P0 BRA `(.L_x_1894) ;  /* 0x0000000000048947 */ /* 0x000fea0003800000 */
[----:B------:R-:W-:Y:S01]  /*19a40*/  BPT.TRAP 0x1 ;  /* 0x000000040000795c */ /* 0x000fe20000300000 */
.L_x_1894:
[----:B------:R-:W-:Y:S04]  /*19a50*/  BSSY B2, `(.L_x_1895) ;  /* 0x0000004000027945 */ /* 0x000fe80003800000 */
[----:B-1----:R-:W-:Y:S05]  /*19a60*/  @P2 BRA `(.L_x_1896) ;  /* 0x0000000000082947 */ /* 0x002fea0003800000 */
[----:B------:R-:W1:Y:S02]  /*19a70*/  SYNCS.PHASECHK.TRANS64.TRYWAIT P2, [R198+URZ+0x2a850], R5 ;  /* 0x02a85005c60075a7 */ /* 0x000e64000804017f */
[----:B-1----:R-:W-:Y:S05]  /*19a80*/  @!P2 BRA `(.L_x_1897) ;  /* 0x0000010c0044a947 */ /* 0x002fea0003800000 */
.L_x_1896:
[----:B------:R-:W-:Y:S05]  /*19a90*/  BSYNC B2 ;  /* 0x0000000000027941 */ /* 0x000fea0003800000 */
.L_x_1895:
[----:B------:R-:W-:Y:S01]  /*19aa0*/  VIADD R0, R16, 0x400 ;  /* 0x0000040010007836 */ /* 0x000fe20000000000 */
[----:B------:R-:W-:Y:S01]  /*19ab0*/  WARPGROUP.ARRIVE ;  /* 0x00000000000079c5 */ /* 0x000fe20000000000 */
[----:B------:R-:W-:Y:S02]  /*19ac0*/  IMAD.MOV.U32 R9, RZ, RZ, 0x40000040 ;  /* 0x40000040ff097424 */ /* 0x000fe400078e00ff */
[----:B------:R-:W-:Y:S01]  /*19ad0*/  FMUL.FTZ R2, R88, UR51 ;  /* 0x0000003358027c20 */ /* 0x000fe20008410000 */
[----:B------:R-:W-:Y:S01]  /*19ae0*/  IMAD.MOV.U32 R11, RZ, RZ, 0x40000040 ;  /* 0x40000040ff0b7424 */ /* 0x000fe200078e00ff */
[----:B------:R-:W-:Y:S01]  /*19af0*/  SHF.R.U32.HI R0, RZ, 0x4, R0 ;  /* 0x00000004ff007819 */ /* 0x000fe20000011600 */
[----:B------:R-:W-:Y:S01]  /*19b00*/  FMUL.FTZ R6, R89, UR51 ;  /* 0x0000003359067c20 */ /* 0x000fe20008410000 */
[----:B------:R-:W-:Y:S01]  /*19b10*/  R2UR UR7, R9 ;  /* 0x00000000090772ca */ /* 0x000fe200000e0000 */
[----:B------:R-:W-:Y:S01]  /*19b20*/  FMUL.FTZ R89, R92, UR51 ;  /* 0x000000335c597c20 */ /* 0x000fe20008410000 */
[----:B------:R-:W-:Y:S01]  /*19b30*/  LOP3.LUT R0, R0, 0x3fff, RZ, 0xc0, !PT ;  /* 0x00003fff00007812 */ /* 0x000fe200078ec0ff */
[----:B------:R-:W0:Y:S01]  /*19b40*/  MUFU.TANH R2, R2 ;  /* 0x0000000200027308 */ /* 0x000e220000002400 */
[----:B------:R-:W-:Y:S01]  /*19b50*/  FMUL.FTZ R209, R93, UR51 ;  /* 0x000000335dd17c20 */ /* 0x000fe20008410000 */
[----:B------:R-:W-:Y:S01]  /*19b60*/  FMUL.FTZ R93, R95, UR51 ;  /* 0x000000335f5d7c20 */ /* 0x000fe20008410000 */
[----:B------:R-:W-:Y:S01]  /*19b70*/  LOP3.LUT R0, R0, 0x3000000, RZ, 0xfc, !PT ;  /* 0x0300000000007812 */ /* 0x000fe200078efcff */
[----:B------:R-:W-:Y:S01]  /*19b80*/  FMUL.FTZ R95, R96, UR51 ;  /* 0x00000033605f7c20 */ /* 0x000fe20008410000 */
[----:B------:R-:W-:Y:S01]  /*19b90*/  FMUL.FTZ R97, R97, UR51 ;  /* 0x0000003361617c20 */ /* 0x000fe20008410000 */
[----:B------:R-:W-:Y:S01]  /*19ba0*/  FMUL.FTZ R211, R105, UR51 ;  /* 0x0000003369d37c20 */ /* 0x000fe20008410000 */
[----:B------:R-:W-:Y:S01]  /*19bb0*/  FMUL.FTZ R213, R108, UR51 ;  /* 0x000000336cd57c20 */ /* 0x000fe20008410000 */
[----:B------:R-:W-:Y:S01]  /*19bc0*/  IMAD R8, R199, 0x600, R0 ;  /* 0x00000600c7087824 */ /* 0x000fe200078e0200 */
[----:B------:R-:W2:Y:S01]  /*19bd0*/  MUFU.TANH R6, R6 ;  /* 0x0000000600067308 */ /* 0x000ea20000002400 */
[----:B------:R-:W-:Y:S01]  /*19be0*/  FMUL.FTZ R199, R104, UR51 ;  /* 0x0000003368c77c20 */ /* 0x000fe20008410000 */
[----:B------:R-:W-:Y:S01]  /*19bf0*/  FMUL.FTZ R215, R109, UR51 ;  /* 0x000000336dd77c20 */ /* 0x000fe20008410000 */
[----:B------:R-:W-:Y:S01]  /*19c00*/  FMUL.FTZ R217, R112, UR51 ;  /* 0x0000003370d97c20 */ /* 0x000fe20008410000 */
[C---:B------:R-:W-:Y:S01]  /*19c10*/  R2UR UR6, R8.reuse ;  /* 0x00000000080672ca */ /* 0x040fe200000e0000 */
[----:B------:R-:W-:Y:S01]  /*19c20*/  FMUL.FTZ R113, R113, UR51 ;  /* 0x0000003371717c20 */ /* 0x000fe20008410000 */
[----:B------:R-:W-:Y:S01]  /*19c30*/  IADD3 R10, R8, 0x80, RZ ;  /* 0x00000080080a7810 */ /* 0x000fe20007ffe0ff */
[----:B------:R-:W-:Y:S01]  /*19c40*/  FMUL.FTZ R219, R116, UR51 ;  /* 0x0000003374db7c20 */ /* 0x000fe20008410000 */
[----:B------:R-:W3:Y:S01]  /*19c50*/  MUFU.TANH R89, R89 ;  /* 0x0000005900597308 */ /* 0x000ee20000002400 */
        /* <DEDUP_REMOVED lines=8> */
[----:B------:R-:W-:Y:S01]  /*19ce0*/  HGMMA.64x128x16.F32 R24, R156, gdesc[UR4].tnspB, R24, gsb0 ;  /* 0x41e000049c187df0 */ /* 0x000fe20008000818 */
[----:B------:R-:W-:Y:S01]  /*19cf0*/  R2UR UR6, R10 ;  /* 0x000000000a0672ca */ /* 0x000fe200000e0000 */
[----:B------:R-:W-:Y:S01]  /*19d00*/  FMUL.FTZ R133, R133, UR51 ;  /* 0x0000003385857c20 */ /* 0x000fe20008410000 */
[----:B------:R-:W-:Y:S01]  /*19d10*/  R2UR UR7, R11 ;  /* 0x000000000b0772ca */ /* 0x000fe200000e0000 */
[----:B------:R-:W-:Y:S01]  /*19d20*/  VIADD R10, R8, 0x100 ;  /* 0x00000100080a7836 */ /* 0x000fe20000000000 */
[----:B--2---:R-:W-:Y:S01]  /*19d30*/  FMNMX.FTZ R0, R6, R5, !PT ;  /* 0x0000000506007209 */ /* 0x004fe20007810000 */
[----:B------:R-:W-:Y:S01]  /*19d40*/  IMAD.MOV.U32 R11, RZ, RZ, 0x40000040 ;  /* 0x40000040ff0b7424 */ /* 0x000fe200078e00ff */
[----:B------:R-:W1:Y:S01]  /*19d50*/  MUFU.TANH R95, R95 ;  /* 0x0000005f005f7308 */ /* 0x000e620000002400 */
[----:B------:R-:W-:Y:S01]  /*19d60*/  FMUL.FTZ R90, R90, UR51 ;  /* 0x000000335a5a7c20 */ /* 0x000fe20008410000 */
[----:B---3--:R-:W-:Y:S01]  /*19d70*/  FMNMX.FTZ R0, R89, R0, !PT ;  /* 0x0000000059007209 */ /* 0x008fe20007810000 */
[----:B------:R-:W-:Y:S01]  /*19d80*/  FMUL.FTZ R91, R91, UR51 ;  /* 0x000000335b5b7c20 */ /* 0x000fe20008410000 */
[----:B------:R-:W-:Y:S01]  /*19d90*/  FMUL.FTZ R92, R94, UR51 ;  /* 0x000000335e5c7c20 */ /* 0x000fe20008410000 */
[----:B------:R-:W-:Y:S01]  /*19da0*/  FMUL.FTZ R9, R98, UR51 ;  /* 0x0000003362097c20 */ /* 0x000fe20008410000 */
[----:B------:R-:W-:Y:S01]  /*19db0*/  FMUL.FTZ R99, R99, UR51 ;  /* 0x0000003363637c20 */ /* 0x000fe20008410000 */
[----:B------:R-:W-:Y:S01]  /*19dc0*/  FMUL.FTZ R103, R103, UR51 ;  /* 0x0000003367677c20 */ /* 0x000fe20008410000 */
[----:B------:R-:W2:Y:S01]  /*19dd0*/  MUFU.TANH R97, R97 ;  /* 0x0000006100617308 */ /* 0x000ea20000002400 */
[----:B0-----:R-:W-:Y:S01]  /*19de0*/  FMNMX.FTZ R0, R209, R0, !PT ;  /* 0x00000000d1007209 */ /* 0x001fe20007810000 */
[----:B------:R-:W-:Y:S01]  /*19df0*/  FMUL.FTZ R105, R106, UR51 ;  /* 0x000000336a697c20 */ /* 0x000fe20008410000 */
[----:B------:R-:W-:Y:S01]  /*19e00*/  FMUL.FTZ R107, R107, UR51 ;  /* 0x000000336b6b7c20 */ /* 0x000fe20008410000 */
[----:B------:R-:W-:Y:S01]  /*19e10*/  FMUL.FTZ R109, R110, UR51 ;  /* 0x000000336e6d7c20 */ /* 0x000fe20008410000 */
[----:B------:R-:W-:Y:S01]  /*19e20*/  IADD3 R88, R8, 0x180, RZ ;  /* 0x0000018008587810 */ /* 0x000fe20007ffe0ff */
[----:B------:R-:W-:Y:S01]  /*19e30*/  FMUL.FTZ R111, R111, UR51 ;  /* 0x000000336f6f7c20 */ /* 0x000fe20008410000 */
[----:B------:R-:W-:Y:S01]  /*19e40*/  FMUL.FTZ R129, R114, UR51 ;  /* 0x0000003372817c20 */ /* 0x000fe20008410000 */
[----:B------:R-:W-:Y:S01]  /*19e50*/  MUFU.TANH R199, R199 ;  /* 0x000000c700c77308 */ /* 0x000fe20000002400 */
[----:B-1----:R-:W-:Y:S01]  /*19e60*/  FMNMX.FTZ R0, R95, R0, !PT ;  /* 0x000000005f007209 */ /* 0x002fe20007810000 */
        /* <DEDUP_REMOVED lines=9> */
[----:B------:R-:W-:Y:S01]  /*19f00*/  ISETP.GT.AND P2, PT, R20, R15, PT ;  /* 0x0000000f1400720c */ /* 0x000fe20003f44270 */
[----:B------:R-:W-:-:S04]  /*19f10*/  @!P1 VIADD R198, R198, 0x2a860 ;  /* 0x0002a860c6c69836 */ /* 0x000fc80000000000 */
[----:B------:R-:W-:Y:S01]  /*19f20*/  MUFU.TANH R213, R213 ;  /* 0x000000d500d57308 */ /* 0x000fe20000002400 */
[----:B------:R-:W-:-:S07]  /*19f30*/  @!P1 PRMT R198, RZ, 0x654, R198 ;  /* 0x00000654ffc69816 */ /* 0x000fce00000000c6 */
        /* <DEDUP_REMOVED lines=17> */
[----:B------:R-:W-:Y:S01]  /*1a050*/  FMUL.FTZ R101, R102, UR51 ;  /* 0x0000003366657c20 */ /* 0x000fe20008410000 */
[----:B------:R-:W-:Y:S01]  /*1a060*/  HGMMA.64x128x16.F32 R24, R152, gdesc[UR4].tnspB, R24, gsb0 ;  /* 0x41e0000498187df0 */ /* 0x000fe20008000818 */
[----:B------:R-:W-:Y:S01]  /*1a070*/  R2UR UR6, R10 ;  /* 0x000000000a0672ca */ /* 0x000fe200000e0000 */
[----:B------:R-:W-:Y:S01]  /*1a080*/  IMAD.U32 R10, RZ, RZ, UR42 ;  /* 0x0000002aff0a7e24 */ /* 0x000fe2000f8e00ff */
[----:B------:R-:W-:Y:S01]  /*1a090*/  R2UR UR7, R11 ;  /* 0x000000000b0772ca */ /* 0x000fe200000e0000 */
[----:B------:R-:W-:Y:S02]  /*1a0a0*/  FMUL.FTZ R11, R119, UR51 ;  /* 0x00000033770b7c20 */ /* 0x000fe40008410000 */
[----:B------:R-:W0:Y:S01]  /*1a0b0*/  MUFU.TANH R157, R157 ;  /* 0x0000009d009d7308 */ /* 0x000e220000002400 */
[----:B------:R-:W-:-:S07]  /*1a0c0*/  FMUL.FTZ R119, R122, UR51 ;  /* 0x000000337a777c20 */ /* 0x000fce0008410000 */
[----:B------:R-:W1:Y:S08]  /*1a0d0*/  MUFU.TANH R159, R159 ;  /* 0x0000009f009f7308 */ /* 0x000e700000002400 */
[----:B------:R-:W-:Y:S01]  /*1a0e0*/  MUFU.TANH R93, R93 ;  /* 0x0000005d005d7308 */ /* 0x000fe20000002400 */
[----:B0-----:R-:W-:-:S07]  /*1a0f0*/  FMNMX.FTZ R0, R157, R0, !PT ;  /* 0x000000009d007209 */ /* 0x001fce0007810000 */
        /* <DEDUP_REMOVED lines=25> */
[----:B------:R-:W-:Y:S01]  /*1a290*/  FMUL.FTZ R155, R121, UR51 ;  /* 0x00000033799b7c20 */ /* 0x000fe20008410000 */
[----:B------:R-:W-:Y:S01]  /*1a2a0*/  FMUL.FTZ R121, R124, UR51 ;  /* 0x000000337c797c20 */ /* 0x000fe20008410000 */
[----:B------:R-:W-:-:S03]  /*1a2b0*/  WARPGROUP.ARRIVE ;  /* 0x00000000000079c5 */ /* 0x000fc60000000000 */
[----:B------:R-:W0:Y:S03]  /*1a2c0*/  MUFU.TANH R153, R120 ;  /* 0x0000007800997308 */ /* 0x000e260000002400 */
[----:B------:R-:W-:Y:S01]  /*1a2d0*/  HGMMA.64x128x16.F32 R24, R148, gdesc[UR4].tnspB, R24, gsb0 ;  /* 0x41e0000494187df0 */ /* 0x000fe20008000818 */
[----:B------:R-:W-:Y:S01]  /*1a2e0*/  R2UR UR6, R88 ;  /* 0x00000000580672ca */ /* 0x000fe200000e0000 */
[C---:B------:R-:W-:Y:S02]  /*1a2f0*/  VIADD R88, R8.reuse, 0x200 ;  /* 0x0000020008587836 */ /* 0x040fe40000000000 */
[----:B------:R-:W-:Y:S01]  /*1a300*/  VIADD R8, R8, 0x280 ;  /* 0x0000028008087836 */ /* 0x000fe20000000000 */
[----:B------:R-:W1:Y:S08]  /*1a310*/  MUFU.TANH R155, R155 ;  /* 0x0000009b009b7308 */ /* 0x000e700000002400 */
[----:B------:R-:W2:Y:S01]  /*1a320*/  MUFU.TANH R121, R121 ;  /* 0x0000007900797308 */ /* 0x000ea20000002400 */
[----:B0-----:R-:W-:-:S07]  /*1a330*/  FMNMX.FTZ R0, R153, R0, !PT ;  /* 0x0000000099007209 */ /* 0x001fce0007810000 */
[----:B------:R-:W-:Y:S01]  /*1a340*/  MUFU.TANH R131, R131 ;  /* 0x0000008300837308 */ /* 0x000fe20000002400 */
[----:B-1----:R-:W-:-:S07]  /*1a350*/  FMNMX.FTZ R0, R155, R0, !PT ;  /* 0x000000009b007209 */ /* 0x002fce0007810000 */
[----:B------:R-:W-:Y:S01]  /*1a360*/  MUFU.TANH R235, R235 ;  /* 0x000000eb00eb7308 */ /* 0x000fe20000002400 */
[----:B--2---:R-:W-:-:S04]  /*1a370*/  FMNMX.FTZ R0, R121, R0, !PT ;  /* 0x0000000079007209 */ /* 0x004fc80007810000 */
[----:B------:R-:W-:-:S03]  /*1a380*/  FMNMX.FTZ R0, R125, R0, !PT ;  /* 0x000000007d007209 */ /* 0x000fc60007810000 */
[----:B------:R-:W-:Y:S01]  /*1a390*/  MUFU.TANH R135, R135 ;  /* 0x0000008700877308 */ /* 0x000fe20000002400 */
[----:B------:R-:W-:-:S04]  /*1a3a0*/  FMNMX.FTZ R0, R221, R0, !PT ;  /* 0x00000000dd007209 */ /* 0x000fc80007810000 */
[----:B------:R-:W-:-:S04]  /*1a3b0*/  FMNMX.FTZ R0, R229, R0, !PT ;  /* 0x00000000e5007209 */ /* 0x000fc80007810000 */
[----:B------:R-:W-:-:S04]  /*1a3c0*/  FMNMX.FTZ R0, R233, R0, !PT ;  /* 0x00000000e9007209 */ /* 0x000fc80007810000 */
[----:B------:R-:W-:-:S05]  /*1a3d0*/  FMNMX.FTZ R0, R133, R0, !PT ;  /* 0x0000000085007209 */ /* 0x000fca0007810000 */
[----:B------:R-:W0:Y:S02]  /*1a3e0*/  SHFL.BFLY PT, R5, R0, 0x2, 0x1f ;  /* 0x0c401f0000057f89 */ /* 0x000e2400000e0000 */
[----:B0-----:R-:W-:-:S05]  /*1a3f0*/  FMNMX.FTZ R0, R0, R5, !PT ;  /* 0x0000000500007209 */ /* 0x001fca0007810000 */
[----:B------:R-:W0:Y:S02]  /*1a400*/  SHFL.BFLY PT, R5, R0, 0x1, 0x1f ;  /* 0x0c201f0000057f89 */ /* 0x000e2400000e0000 */
[----:B0-----:R-:W-:-:S05]  /*1a410*/  FMNMX.FTZ R5, R0, R5, !PT ;  /* 0x0000000500057209 */ /* 0x001fca0007810000 */
[C---:B------:R-:W-:Y:S01]  /*1a420*/  FADD.FTZ R237, -R5.reuse, R12 ;  /* 0x0000000c05ed7221 */ /* 0x040fe20000010100 */
[----:B------:R-:W-:-:S03]  /*1a430*/  FMUL.FTZ R12, R5, R10 ;  /* 0x0000000a050c7220 */ /* 0x000fc60000410000 */
[-C--:B------:R-:W-:Y:S01]  /*1a440*/  FMUL.FTZ R0, R237, R10.reuse ;  /* 0x0000000aed007220 */ /* 0x080fe20000410000 */
[-CC-:B------:R-:W-:Y:S01]  /*1a450*/  FFMA.FTZ R237, R2, R10.reuse, -R12.reuse ;  /* 0x0000000a02ed7223 */ /* 0x180fe2000001080c */
[----:B------:R-:W-:Y:S01]  /*1a460*/  FMNMX.FTZ R2, R90, R13, !PT ;  /* 0x0000000d5a027209 */ /* 0x000fe20007810000 */
[-CC-:B------:R-:W-:Y:S01]  /*1a470*/  FFMA.FTZ R158, R89, R10.reuse, -R12.reuse ;  /* 0x0000000a599e7223 */ /* 0x180fe2000001080c */
[----:B------:R-:W-:Y:S02]  /*1a480*/  IMAD.MOV.U32 R89, RZ, RZ, 0x40000040 ;  /* 0x40000040ff597424 */ /* 0x000fe400078e00ff */
[--C-:B------:R-:W-:Y:S01]  /*1a490*/  FFMA.FTZ R156, R6, R10, -R12.reuse ;  /* 0x0000000a069c7223 */ /* 0x100fe2000001080c */
[----:B------:R-:W-:Y:S01]  /*1a4a0*/  FMNMX.FTZ R2, R91, R2, !PT ;  /* 0x000000025b027209 */ /* 0x000fe20007810000 */
[-CC-:B------:R-:W-:Y:S01]  /*1a4b0*/  FFMA.FTZ R94, R153, R10.reuse, -R12.reuse ;  /* 0x0000000a995e7223 */ /* 0x180fe2000001080c */
[-CC-:B------:R-:W-:Y:S01]  /*1a4c0*/  FFMA.FTZ R152, R95, R10.reuse, -R12.reuse ;  /* 0x0000000a5f987223 */ /* 0x180fe2000001080c */
[----:B------:R-:W-:Y:S01]  /*1a4d0*/  R2UR UR7, R89 ;  /* 0x00000000590772ca */ /* 0x000fe200000e0000 */
        /* <DEDUP_REMOVED lines=12> */
[----:B------:R-:W-:Y:S01]  /*1a5a0*/  FFMA.FTZ R133, R133, R10, -R12 ;  /* 0x0000000a85857223 */ /* 0x000fe2000001080c */
[----:B------:R-:W-:Y:S01]  /*1a5b0*/  FMNMX.FTZ R2, R99, R2, !PT ;  /* 0x0000000263027209 */ /* 0x000fe20007810000 */
[----:B------:R-:W-:Y:S01]  /*1a5c0*/  MUFU.EX2 R0, R0 ;  /* 0x0000000000007308 */ /* 0x000fe20000000800 */
[----:B------:R-:W-:-:S02]  /*1a5d0*/  WARPGROUP.DEPBAR.LE gsb0, 0x0 ;  /* 0x00008000000079c5 */ /* 0x000fc40000010000 */
[----:B------:R-:W-:Y:S01]  /*1a5e0*/  FMNMX.FTZ R2, R101, R2, !PT ;  /* 0x0000000265027209 */ /* 0x000fe20007810000 */
[----:B------:R-:W-:Y:S01]  /*1a5f0*/  WARPGROUP.ARRIVE ;  /* 0x00000000000079c5 */ /* 0x000fe20000000000 */
[----:B------:R-:W-:Y:S01]  /*1a600*/  FMUL.FTZ R149, R126, UR51 ;  /* 0x000000337e957c20 */ /* 0x000fe20008410000 */
[----:B------:R-:W-:Y:S01]  /*1a610*/  FMUL.FTZ R151, R130, UR51 ;  /* 0x0000003382977c20 */ /* 0x000fe20008410000 */
[----:B------:R-:W-:Y:S01]  /*1a620*/  FMNMX.FTZ R2, R103, R2, !PT ;  /* 0x0000000267027209 */ /* 0x000fe20007810000 */
[-CC-:B------:R-:W-:Y:S01]  /*1a630*/  FFMA.FTZ R148, R199, R10.reuse, -R12.reuse ;  /* 0x0000000ac7947223 */ /* 0x180fe2000001080c */
[--C-:B------:R-:W-:Y:S01]  /*1a640*/  FFMA.FTZ R150, R213, R10, -R12.reuse ;  /* 0x0000000ad5967223 */ /* 0x100fe2000001080c */
[----:B------:R-:W-:Y:S01]  /*1a650*/  HGMMA.64x128x16.F32 R24, R144, gdesc[UR4].tnspB, R24, gsb0 ;  /* 0x41e0000490187df0 */ /* 0x000fe20008000818 */
[----:B------:R-:W-:Y:S01]  /*1a660*/  FMNMX.FTZ R2, R105, R2, !PT ;  /* 0x0000000269027209 */ /* 0x000fe20007810000 */
[----:B------:R-:W0:Y:S01]  /*1a670*/  MUFU.TANH R149, R149 ;  /* 0x0000009500957308 */ /* 0x000e220000002400 */
[----:B------:R-:W-:Y:S01]  /*1a680*/  R2UR UR6, R88 ;  /* 0x00000000580672ca */ /* 0x000fe200000e0000 */
[--C-:B------:R-:W-:Y:S01]  /*1a690*/  FFMA.FTZ R199, R155, R10, -R12.reuse ;  /* 0x0000000a9bc77223 */ /* 0x100fe2000001080c */
[----:B------:R-:W-:Y:S01]  /*1a6a0*/  FMNMX.FTZ R2, R107, R2, !PT ;  /* 0x000000026b027209 */ /* 0x000fe20007810000 */
[----:B------:R-:W-:-:S03]  /*1a6b0*/  FFMA.FTZ R88, R221, R10, -R12 ;  /* 0x0000000add587223 */ /* 0x000fc6000001080c */
[----:B------:R-:W-:Y:S01]  /*1a6c0*/  FMNMX.FTZ R2, R109, R2, !PT ;  /* 0x000000026d027209 */ /* 0x000fe20007810000 */
[----:B------:R-:W1:Y:S03]  /*1a6d0*/  MUFU.TANH R151, R151 ;  /* 0x0000009700977308 */ /* 0x000e660000002400 */
[----:B------:R-:W-:-:S04]  /*1a6e0*/  FMNMX.FTZ R2, R111, R2, !PT ;  /* 0x000000026f027209 */ /* 0x000fc80007810000 */
[----:B------:R-:W-:Y:S01]  /*1a6f0*/  FMNMX.FTZ R2, R129, R2, !PT ;  /* 0x0000000281027209 */ /* 0x000fe20007810000 */
[----:B------:R-:W2:Y:S03]  /*1a700*/  MUFU.EX2 R237, R237 ;  /* 0x000000ed00ed7308 */ /* 0x000ea60000000800 */
[----:B------:R-:W-:-:S04]  /*1a710*/  FMNMX.FTZ R2, R115, R2, !PT ;  /* 0x0000000273027209 */ /* 0x000fc80007810000 */
[----:B------:R-:W-:Y:S01]  /*1a720*/  FMNMX.FTZ R2, R231, R2, !PT ;  /* 0x00000002e7027209 */ /* 0x000fe20007810000 */
[----:B------:R-:W3:Y:S03]  /*1a730*/  MUFU.EX2 R156, R156 ;  /* 0x0000009c009c7308 */ /* 0x000ee60000000800 */
[----:B------:R-:W-:-:S04]  /*1a740*/  FMNMX.FTZ R2, R11, R2, !PT ;  /* 0x000000020b027209 */ /* 0x000fc80007810000 */
[----:B------:R-:W-:Y:S01]  /*1a750*/  FMNMX.FTZ R2, R119, R2, !PT ;  /* 0x0000000277027209 */ /* 0x000fe20007810000 */
[----:B------:R-:W4:Y:S03]  /*1a760*/  MUFU.EX2 R158, R158 ;  /* 0x0000009e009e7308 */ /* 0x000f260000000800 */
[----:B------:R-:W-:-:S04]  /*1a770*/  FMNMX.FTZ R2, R123, R2, !PT ;  /* 0x000000027b027209 */ /* 0x000fc80007810000 */
[----:B0-----:R-:W-:Y:S01]  /*1a780*/  FMNMX.FTZ R2, R149, R2, !PT ;  /* 0x0000000295027209 */ /* 0x001fe20007810000 */
[----:B------:R-:W0:Y:S03]  /*1a790*/  MUFU.EX2 R209, R209 ;  /* 0x000000d100d17308 */ /* 0x000e260000000800 */
[----:B------:R-:W-:-:S04]  /*1a7a0*/  FMNMX.FTZ R2, R127, R2, !PT ;  /* 0x000000027f027209 */ /* 0x000fc80007810000 */
[----:B-1----:R-:W-:Y:S01]  /*1a7b0*/  FMNMX.FTZ R2, R151, R2, !PT ;  /* 0x0000000297027209 */ /* 0x002fe20007810000 */
[----:B------:R-:W-:Y:S03]  /*1a7c0*/  MUFU.EX2 R152, R152 ;  /* 0x0000009800987308 */ /* 0x000fe60000000800 */
[----:B------:R-:W-:-:S04]  /*1a7d0*/  FMNMX.FTZ R2, R131, R2, !PT ;  /* 0x0000000283027209 */ /* 0x000fc80007810000 */
[----:B------:R-:W-:Y:S01]  /*1a7e0*/  FMNMX.FTZ R2, R235, R2, !PT ;  /* 0x00000002eb027209 */ /* 0x000fe20007810000 */
[----:B------:R-:W-:Y:S03]  /*1a7f0*/  MUFU.EX2 R95, R95 ;  /* 0x0000005f005f7308 */ /* 0x000fe60000000800 */
[----:B------:R-:W-:-:S05]  /*1a800*/  FMNMX.FTZ R2, R135, R2, !PT ;  /* 0x0000000287027209 */ /* 0x000fca0007810000 */
[----:B------:R-:W1:Y:S01]  /*1a810*/  SHFL.BFLY PT, R89, R2, 0x2, 0x1f ;  /* 0x0c401f0002597f89 */ /* 0x000e6200000e0000 */
[----:B------:R-:W-:Y:S08]  /*1a820*/  MUFU.EX2 R154, R154 ;  /* 0x0000009a009a7308 */ /* 0x000ff00000000800 */
[----:B------:R-:W-:Y:S08]  /*1a830*/  MUFU.EX2 R97, R97 ;  /* 0x0000006100617308 */ /* 0x000ff00000000800 */
[----:B------:R-:W-:Y:S01]  /*1a840*/  MUFU.EX2 R148, R148 ;  /* 0x0000009400947308 */ /* 0x000fe20000000800 */
[----:B-1----:R-:W-:Y:S01]  /*1a850*/  FMNMX.FTZ R6, R2, R89, !PT ;  /* 0x0000005902067209 */ /* 0x002fe20007810000 */
[----:B------:R-:W-:-:S06]  /*1a860*/  IMAD.MOV.U32 R89, RZ, RZ, 0x40000040 ;  /* 0x40000040ff597424 */ /* 0x000fcc00078e00ff */
[----:B------:R-:W-:Y:S01]  /*1a870*/  MUFU.EX2 R150, R150 ;  /* 0x0000009600967308 */ /* 0x000fe20000000800 */
[----:B------:R-:W1:Y:S01]  /*1a880*/  SHFL.BFLY PT, R153, R6, 0x1, 0x1f ;  /* 0x0c201f0006997f89 */ /* 0x000e6200000e0000 */
[----:B------:R-:W-:Y:S01]  /*1a890*/  R2UR UR7, R89 ;  /* 0x00000000590772ca */ /* 0x000fe200000e0000 */
[----:B------:R-:W-:-:S05]  /*1a8a0*/  FFMA.FTZ R89, R125, R10, -R12 ;  /* 0x0000000a7d597223 */ /* 0x000fca000001080c */
[----:B------:R-:W-:Y:S08]  /*1a8b0*/  MUFU.EX2 R113, R113 ;  /* 0x0000007100717308 */ /* 0x000ff00000000800 */
[----:B------:R-:W-:Y:S08]  /*1a8c0*/  MUFU.EX2 R117, R117 ;  /* 0x0000007500757308 */ /* 0x000ff00000000800 */
[----:B------:R-:W-:Y:S01]  /*1a8d0*/  MUFU.EX2 R94, R94 ;  /* 0x0000005e005e7308 */ /* 0x000fe20000000800 */
[----:B-1----:R-:W-:-:S05]  /*1a8e0*/  FMNMX.FTZ R6, R6, R153, !PT ;  /* 0x0000009906067209 */ /* 0x002fca0007810000 */
[----:B------:R-:W-:Y:S02]  /*1a8f0*/  FADD.FTZ R125, -R6, R13 ;  /* 0x0000000d067d7221 */ /* 0x000fe40000010100 */
[----:B------:R-:W1:Y:S02]  /*1a900*/  MUFU.EX2 R199, R199 ;  /* 0x000000c700c77308 */ /* 0x000e640000000800 */
[----:B------:R-:W-:-:S06]  /*1a910*/  FMUL.FTZ R125, R125, R10 ;  /* 0x0000000a7d7d7220 */ /* 0x000fcc0000410000 */
[----:B------:R-:W-:Y:S08]  /*1a920*/  MUFU.EX2 R2, R125 ;  /* 0x0000007d00027308 */ /* 0x000ff00000000800 */
[----:B------:R-:W-:Y:S01]  /*1a930*/  MUFU.EX2 R96, R96 ;  /* 0x0000006000607308 */ /* 0x000fe20000000800 */
[----:B------:R-:W-:Y:S02]  /*1a940*/  WARPGROUP.DEPBAR.LE gsb0, 0x0 ;  /* 0x00008000000079c5 */ /* 0x000fe40000010000 */
[----:B------:R-:W-:Y:S01]  /*1a950*/  WARPGROUP.ARRIVE ;  /* 0x00000000000079c5 */ /* 0x000fe20000000000 */
[-CC-:B------:R-:W-:Y:S01]  /*1a960*/  FFMA.FTZ R145, R211, R10.reuse, -R12.reuse ;  /* 0x0000000ad3917223 */ /* 0x180fe2000001080c */
[-CC-:B------:R-:W-:Y:S01]  /*1a970*/  FFMA.FTZ R147, R215, R10.reuse, -R12.reuse ;  /* 0x0000000ad7937223 */ /* 0x180fe2000001080c */
[-CC-:B------:R-:W-:Y:S01]  /*1a980*/  FFMA.FTZ R144, R217, R10.reuse, -R12.reuse ;  /* 0x0000000ad9907223 */ /* 0x180fe2000001080c */
[-C--:B------:R-:W-:Y:S01]  /*1a990*/  FFMA.FTZ R146, R219, R10.reuse, -R12 ;  /* 0x0000000adb927223 */ /* 0x080fe2000001080c */
[-C--:B------:R-:W-:Y:S01]  /*1a9a0*/  FMUL.FTZ R12, R6, R10.reuse ;  /* 0x0000000a060c7220 */ /* 0x080fe20000410000 */
[----:B------:R-:W-:Y:S01]  /*1a9b0*/  HGMMA.64x128x16.F32 R24, R140, gdesc[UR4].tnspB, R24, gsb0 ;  /* 0x41e000048c187df0 */ /* 0x000fe20008000818 */
[----:B------:R-:W-:Y:S01]  /*1a9c0*/  R2UR UR6, R8 ;  /* 0x00000000080672ca */ /* 0x000fe200000e0000 */
[----:B------:R-:W-:Y:S01]  /*1a9d0*/  MUFU.EX2 R145, R145 ;  /* 0x0000009100917308 */ /* 0x000fe20000000800 */
[-CC-:B------:R-:W-:Y:S01]  /*1a9e0*/  FFMA.FTZ R153, R9, R10.reuse, -R12.reuse ;  /* 0x0000000a09997223 */ /* 0x180fe2000001080c */
[----:B------:R-:W-:Y:S01]  /*1a9f0*/  MOV R9, 0x40000040 ;  /* 0x4000004000097802 */ /* 0x000fe20000000f00 */
[-CC-:B------:R-:W-:Y:S01]  /*1aa00*/  FFMA.FTZ R157, R90, R10.reuse, -R12.reuse ;  /* 0x0000000a5a9d7223 */ /* 0x180fe2000001080c */
[-CC-:B------:R-:W-:Y:S01]  /*1aa10*/  FFMA.FTZ R90, R91, R10.reuse, -R12.reuse ;  /* 0x0000000a5b5a7223 */ /* 0x180fe2000001080c */
[----:B------:R-:W-:Y:S01]  /*1aa20*/  FFMA.FTZ R159, R92, R10, -R12 ;  /* 0x0000000a5c9f7223 */ /* 0x000fe2000001080c */
[----:B------:R-:W-:Y:S01]  /*1aa30*/  R2UR UR7, R9 ;  /* 0x00000000090772ca */ /* 0x000fe200000e0000 */
[----:B------:R-:W-:-:S02]  /*1aa40*/  @!P1 IMAD R9, R21, 0x8, R16 ;  /* 0x0000000815099824 */ /* 0x000fc400078e0210 */
[-CC-:B------:R-:W-:Y:S01]  /*1aa50*/  FFMA.FTZ R92, R93, R10.reuse, -R12.reuse ;  /* 0x0000000a5d5c7223 */ /* 0x180fe2000001080c */
[----:B------:R-:W-:Y:S01]  /*1aa60*/  MUFU.EX2 R157, R157 ;  /* 0x0000009d009d7308 */ /* 0x000fe20000000800 */
[--C-:B------:R-:W-:Y:S01]  /*1aa70*/  FFMA.FTZ R100, R99, R10, -R12.reuse ;  /* 0x0000000a63647223 */ /* 0x100fe2000001080c */
[----:B------:R-:W-:Y:S02]  /*1aa80*/  @!P1 VIADD R9, R9, 0x2a840 ;  /* 0x0002a84009099836 */ /* 0x000fe40000000000 */
[----:B--2---:R-:W-:Y:S01]  /*1aa90*/  FFMA.FTZ R99, R0, R4, R237 ;  /* 0x0000000400637223 */ /* 0x004fe200000100ed */
[-CC-:B------:R-:W-:Y:S01]  /*1aaa0*/  FFMA.FTZ R155, R101, R10.reuse, -R12.reuse ;  /* 0x0000000a659b7223 */ /* 0x180fe2000001080c */
[-CC-:B------:R-:W-:Y:S01]  /*1aab0*/  FFMA.FTZ R102, R103, R10.reuse, -R12.reuse ;  /* 0x0000000a67667223 */ /* 0x180fe2000001080c */
[-CC-:B------:R-:W-:Y:S01]  /*1aac0*/  FFMA.FTZ R4, R11, R10.reuse, -R12.reuse ;  /* 0x0000000a0b047223 */ /* 0x180fe2000001080c */
[----:B------:R-:W-:Y:S01]  /*1aad0*/  @!P1 PRMT R21, RZ, 0x654, R9 ;  /* 0x00000654ff159816 */ /* 0x000fe20000000009 */
[----:B------:R-:W-:Y:S01]  /*1aae0*/  MUFU.EX2 R90, R90 ;  /* 0x0000005a005a7308 */ /* 0x000fe20000000800 */
[----:B---3--:R-:W-:Y:S01]  /*1aaf0*/  FADD.FTZ R99, R156, R99 ;  /* 0x000000639c637221 */ /* 0x008fe20000010000 */
[-CC-:B------:R-:W-:Y:S01]  /*1ab00*/  FFMA.FTZ R91, R105, R10.reuse, -R12.reuse ;  /* 0x0000000a695b7223 */ /* 0x180fe2000001080c */
[-CC-:B------:R-:W-:Y:S01]  /*1ab10*/  FFMA.FTZ R104, R107, R10.reuse, -R12.reuse ;  /* 0x0000000a6b687223 */ /* 0x180fe2000001080c */
[-CC-:B------:R-:W-:Y:S01]  /*1ab20*/  FFMA.FTZ R93, R109, R10.reuse, -R12.reuse ;  /* 0x0000000a6d5d7223 */ /* 0x180fe2000001080c */
[----:B----4-:R-:W-:Y:S01]  /*1ab30*/  FADD.FTZ R110, R158, R99 ;  /* 0x000000639e6e7221 */ /* 0x010fe20000010000 */
        /* <DEDUP_REMOVED lines=8> */
[----:B------:R-:W-:Y:S01]  /*1abc0*/  FFMA.FTZ R235, R235, R10, -R12 ;  /* 0x0000000aebeb7223 */ /* 0x000fe2000001080c */
[----:B------:R-:W-:Y:S01]  /*1abd0*/  F2FP.F16.F32.PACK_AB R156, R156, R237 ;  /* 0x000000ed9c9c723e */ /* 0x000fe200000000ff */
[----:B------:R-:W-:Y:S01]  /*1abe0*/  MUFU.EX2 R92, R92 ;  /* 0x0000005c005c7308 */ /* 0x000fe20000000800 */
[----:B0-----:R-:W-:-:S07]  /*1abf0*/  F2FP.F16.F32.PACK_AB R158, R209, R158 ;  /* 0x0000009ed19e723e */ /* 0x001fce00000000ff */
[----:B------:R-:W-:Y:S08]  /*1ac00*/  MUFU.EX2 R153, R153 ;  /* 0x0000009900997308 */ /* 0x000ff00000000800 */
[----:B------:R-:W-:Y:S08]  /*1ac10*/  MUFU.EX2 R100, R100 ;  /* 0x0000006400647308 */ /* 0x000ff00000000800 */
[----:B------:R-:W-:Y:S08]  /*1ac20*/  MUFU.EX2 R155, R155 ;  /* 0x0000009b009b7308 */ /* 0x000ff00000000800 */
[----:B------:R-:W-:Y:S08]  /*1ac30*/  MUFU.EX2 R102, R102 ;  /* 0x0000006600667308 */ /* 0x000ff00000000800 */
[----:B------:R-:W-:Y:S08]  /*1ac40*/  MUFU.EX2 R91, R91 ;  /* 0x0000005b005b7308 */ /* 0x000ff00000000800 */
[----:B------:R-:W0:Y:S08]  /*1ac50*/  MUFU.EX2 R104, R104 ;  /* 0x0000006800687308 */ /* 0x000e300000000800 */
        /* <DEDUP_REMOVED lines=10> */
[----:B------:R-:W-:-:S03]  /*1ad00*/  FFMA.FTZ R143, R149, R10, -R12 ;  /* 0x0000000a958f7223 */ /* 0x000fc6000001080c */
[----:B------:R-:W-:Y:S01]  /*1ad10*/  MUFU.EX2 R4, R4 ;  /* 0x0000000400047308 */ /* 0x000fe20000000800 */
[----:B-1----:R-:W-:Y:S01]  /*1ad20*/  F2FP.F16.F32.PACK_AB R140, R199, R94 ;  /* 0x0000005ec78c723e */ /* 0x002fe200000000ff */
[----:B------:R-:W-:Y:S01]  /*1ad30*/  HGMMA.64x128x16.F32 R24, R136, gdesc[UR4].tnspB, R24, gsb0 ;  /* 0x41e0000488187df0 */ /* 0x000fe20008000818 */
[----:B0-----:R-:W-:-:S05]  /*1ad40*/  F2FP.F16.F32.PACK_AB R149, R104, R91 ;  /* 0x0000005b6895723e */ /* 0x001fca00000000ff */
[----:B------:R-:W-:Y:S08]  /*1ad50*/  MUFU.EX2 R141, R141 ;  /* 0x0000008d008d7308 */ /* 0x000ff00000000800 */
[----:B------:R-:W-:Y:S08]  /*1ad60*/  MUFU.EX2 R143, R143 ;  /* 0x0000008f008f7308 */ /* 0x000ff00000000800 */
[----:B------:R-:W0:Y:S08]  /*1ad70*/  MUFU.EX2 R89, R89 ;  /* 0x0000005900597308 */ /* 0x000e300000000800 */
[----:B------:R-:W-:Y:S08]  /*1ad80*/  MUFU.EX2 R127, R127 ;  /* 0x0000007f007f7308 */ /* 0x000ff00000000800 */
[----:B------:R-:W-:Y:S01]  /*1ad90*/  MUFU.EX2 R88, R88 ;  /* 0x0000005800587308 */ /* 0x000fe20000000800 */
[----:B0-----:R-:W-:-:S07]  /*1ada0*/  F2FP.F16.F32.PACK_AB R142, R89, R96 ;  /* 0x00000060598e723e */ /* 0x001fce00000000ff */
[----:B------:R-:W-:Y:S08]  /*1adb0*/  MUFU.EX2 R121, R121 ;  /* 0x0000007900797308 */ /* 0x000ff00000000800 */
[----:B------:R-:W-:Y:S08]  /*1adc0*/  MUFU.EX2 R131, R131 ;  /* 0x0000008300837308 */ /* 0x000ff00000000800 */
[----:B------:R-:W-:Y:S08]  /*1add0*/  MUFU.EX2 R98, R98 ;  /* 0x0000006200627308 */ /* 0x000ff00000000800 */
[----:B------:R-:W0:Y:S01]  /*1ade0*/  MUFU.EX2 R13, R133 ;  /* 0x00000085000d7308 */ /* 0x000e220000000800 */
[----:B------:R-:W-:-:S02]  /*1adf0*/  WARPGROUP.DEPBAR.LE gsb0, 0x0 ;  /* 0x00008000000079c5 */ /* 0x000fc40000010000 */
[----:B------:R1:W-:Y:S05]  /*1ae00*/  @!P1 SYNCS.ARRIVE.TRANS64.RED.A1T0 RZ, [R21+URZ], RZ ;  /* 0x000000ff15ff99a7 */ /* 0x0003ea000810043f */
[----:B------:R2:W-:Y:S01]  /*1ae10*/  MUFU.EX2 R137, R151 ;  /* 0x0000009700897308 */ /* 0x0005e20000000800 */
[----:B0-----:R-:W-:Y:S02]  /*1ae20*/  F2FP.F16.F32.PACK_AB R138, R13, R98 ;  /* 0x000000620d8a723e */ /* 0x001fe400000000ff */
[----:B------:R-:W-:Y:S01]  /*1ae30*/  F2FP.F16.F32.PACK_AB R136, R121, R88 ;  /* 0x000000587988723e */ /* 0x000fe200000000ff */
[----:B-1----:R-:W-:Y:S01]  /*1ae40*/  FFMA.FTZ R21, R2, R3, R157 ;  /* 0x0000000302157223 */ /* 0x002fe2000001009d */
[----:B------:R-:W-:-:S03]  /*1ae50*/  F2FP.F16.F32.PACK_AB R157, R90, R157 ;  /* 0x0000009d5a9d723e */ /* 0x000fc600000000ff */
[----:B------:R-:W0:Y:S01]  /*1ae60*/  MUFU.EX2 R3, R231 ;  /* 0x000000e700037308 */ /* 0x000e220000000800 */
[----:B------:R1:W-:Y:S01]  /*1ae70*/  @!P1 SYNCS.ARRIVE.TRANS64.RED.A1T0 RZ, [R198+URZ], RZ ;  /* 0x000000ffc6ff99a7 */ /* 0x0003e2000810043f */
[----:B------:R-:W-:Y:S01]  /*1ae80*/  FADD.FTZ R108, R90, R21 ;  /* 0x000000155a6c7221 */ /* 0x000fe20000010000 */
[----:B------:R-:W-:Y:S01]  /*1ae90*/  FADD.FTZ R21, R209, R110 ;  /* 0x0000006ed1157221 */ /* 0x000fe20000010000 */
[----:B--2---:R-:W-:Y:S02]  /*1aea0*/  F2FP.F16.F32.PACK_AB R151, R106, R93 ;  /* 0x0000005d6a97723e */ /* 0x004fe400000000ff */
[----:B------:R-:W-:Y:S01]  /*1aeb0*/  FADD.FTZ R11, R159, R108 ;  /* 0x0000006c9f0b7221 */ /* 0x000fe20000010000 */
[----:B------:R-:W-:Y:S01]  /*1aec0*/  FADD.FTZ R112, R152, R21 ;  /* 0x0000001598707221 */ /* 0x000fe20000010000 */
[-C--:B------:R-:W-:Y:S01]  /*1aed0*/  FFMA.FTZ R108, R123, R10.reuse, -R12 ;  /* 0x0000000a7b6c7223 */ /* 0x080fe2000001080c */
[C---:B------:R-:W-:Y:S01]  /*1aee0*/  F2FP.F16.F32.PACK_AB R159, R92.reuse, R159 ;  /* 0x0000009f5c9f723e */ /* 0x040fe200000000ff */
[----:B------:R-:W-:Y:S01]  /*1aef0*/  FADD.FTZ R110, R92, R11 ;  /* 0x0000000b5c6e7221 */ /* 0x000fe20000010000 */
[----:B------:R-:W-:Y:S01]  /*1af00*/  FADD.FTZ R21, R95, R112 ;  /* 0x000000705f157221 */ /* 0x000fe20000010000 */
[----:B------:R-:W-:Y:S01]  /*1af10*/  FFMA.FTZ R12, R135, R10, -R12 ;  /* 0x0000000a870c7223 */ /* 0x000fe2000001080c */
[----:B------:R-:W-:Y:S01]  /*1af20*/  MUFU.EX2 R139, R235 ;  /* 0x000000eb008b7308 */ /* 0x000fe20000000800 */
[----:B------:R-:W-:Y:S01]  /*1af30*/  FADD.FTZ R11, R153, R110 ;  /* 0x0000006e990b7221 */ /* 0x000fe20000010000 */
[----:B------:R-:W-:Y:S01]  /*1af40*/  FADD.FTZ R112, R154, R21 ;  /* 0x000000159a707221 */ /* 0x000fe20000010000 */
[----:B------:R-:W-:-:S02]  /*1af50*/  F2FP.F16.F32.PACK_AB R152, R95, R152 ;  /* 0x000000985f98723e */ /* 0x000fc400000000ff */
[C---:B------:R-:W-:Y:S01]  /*1af60*/  FADD.FTZ R110, R100.reuse, R11 ;  /* 0x0000000b646e7221 */ /* 0x040fe20000010000 */
[----:B------:R-:W-:Y:S01]  /*1af70*/  FADD.FTZ R21, R97, R112 ;  /* 0x0000007061157221 */ /* 0x000fe20000010000 */
[----:B------:R-:W-:Y:S01]  /*1af80*/  F2FP.F16.F32.PACK_AB R153, R100, R153 ;  /* 0x000000996499723e */ /* 0x000fe200000000ff */
[----:B------:R-:W2:Y:S01]  /*1af90*/  MUFU.EX2 R108, R108 ;  /* 0x0000006c006c7308 */ /* 0x000ea20000000800 */
[----:B------:R-:W-:Y:S01]  /*1afa0*/  FADD.FTZ R11, R155, R110 ;  /* 0x0000006e9b0b7221 */ /* 0x000fe20000010000 */
[----:B------:R-:W-:Y:S01]  /*1afb0*/  FADD.FTZ R112, R148, R21 ;  /* 0x0000001594707221 */ /* 0x000fe20000010000 */
[C---:B------:R-:W-:Y:S02]  /*1afc0*/  F2FP.F16.F32.PACK_AB R148, R145.reuse, R148 ;  /* 0x000000949194723e */ /* 0x040fe400000000ff */
[----:B------:R-:W-:Y:S01]  /*1afd0*/  FADD.FTZ R110, R102, R11 ;  /* 0x0000000b666e7221 */ /* 0x000fe20000010000 */
[----:B------:R-:W-:Y:S01]  /*1afe0*/  FADD.FTZ R21, R145, R112 ;  /* 0x0000007091157221 */ /* 0x000fe20000010000 */
[----:B------:R-:W-:Y:S01]  /*1aff0*/  F2FP.F16.F32.PACK_AB R145, R9, R8 ;  /* 0x000000080991723e */ /* 0x000fe200000000ff */
[----:B------:R-:W3:Y:S01]  /*1b000*/  MUFU.EX2 R12, R12 ;  /* 0x0000000c000c7308 */ /* 0x000ee20000000800 */
[----:B------:R-:W-:Y:S01]  /*1b010*/  FADD.FTZ R11, R91, R110 ;  /* 0x0000006e5b0b7221 */ /* 0x000fe20000010000 */
[----:B------:R-:W-:Y:S01]  /*1b020*/  FADD.FTZ R112, R150, R21 ;  /* 0x0000001596707221 */ /* 0x000fe20000010000 */
[----:B------:R-:W-:-:S02]  /*1b030*/  F2FP.F16.F32.PACK_AB R150, R147, R150 ;  /* 0x000000969396723e */ /* 0x000fc400000000ff */
[----:B------:R-:W-:Y:S01]  /*1b040*/  FADD.FTZ R110, R104, R11 ;  /* 0x0000000b686e7221 */ /* 0x000fe20000010000 */
[----:B------:R-:W-:Y:S01]  /*1b050*/  FADD.FTZ R21, R147, R112 ;  /* 0x0000007093157221 */ /* 0x000fe20000010000 */
[----:B0-----:R-:W-:Y:S02]  /*1b060*/  F2FP.F16.F32.PACK_AB R147, R4, R3 ;  /* 0x000000030493723e */ /* 0x001fe400000000ff */
[----:B------:R-:W-:Y:S01]  /*1b070*/  FADD.FTZ R11, R93, R110 ;  /* 0x0000006e5d0b7221 */ /* 0x000fe20000010000 */
[----:B------:R-:W-:Y:S01]  /*1b080*/  FADD.FTZ R90, R144, R21 ;  /* 0x00000015905a7221 */ /* 0x000fe20000010000 */
[----:B------:R-:W-:Y:S02]  /*1b090*/  F2FP.F16.F32.PACK_AB R154, R97, R154 ;  /* 0x0000009a619a723e */ /* 0x000fe400000000ff */
[----:B------:R-:W-:Y:S01]  /*1b0a0*/  FADD.FTZ R11, R106, R11 ;  /* 0x0000000b6a0b7221 */ /* 0x000fe20000010000 */
[----:B------:R-:W-:Y:S02]  /*1b0b0*/  F2FP.F16.F32.PACK_AB R155, R102, R155 ;  /* 0x0000009b669b723e */ /* 0x000fe400000000ff */
[C---:B------:R-:W-:Y:S01]  /*1b0c0*/  F2FP.F16.F32.PACK_AB R144, R113.reuse, R144 ;  /* 0x000000907190723e */ /* 0x040fe200000000ff */
[----:B------:R-:W-:Y:S01]  /*1b0d0*/  FADD.FTZ R92, R8, R11 ;  /* 0x0000000b085c7221 */ /* 0x000fe20000010000 */
[----:B------:R-:W-:Y:S01]  /*1b0e0*/  FADD.FTZ R11, R113, R90 ;  /* 0x0000005a710b7221 */ /* 0x000fe20000010000 */
[----:B------:R-:W-:Y:S01]  /*1b0f0*/  VIADD R8, R20, 0xffffffff ;  /* 0xffffffff14087836 */ /* 0x000fe20000000000 */
[----:B-1----:R-:W-:Y:S01]  /*1b100*/  MOV R198, R23 ;  /* 0x0000001700c67202 */ /* 0x002fe20000000f00 */
[----:B------:R-:W-:Y:S01]  /*1b110*/  FADD.FTZ R92, R9, R92 ;  /* 0x0000005c095c7221 */ /* 0x000fe20000010000 */
[----:B------:R-:W-:Y:S01]  /*1b120*/  FADD.FTZ R90, R146, R11 ;  /* 0x0000000b925a7221 */ /* 0x000fe20000010000 */
[----:B------:R-:W-:Y:S01]  /*1b130*/  F2FP.F16.F32.PACK_AB R146, R117, R146 ;  /* 0x000000927592723e */ /* 0x000fe200000000ff */
[----:B------:R-:W-:-:S02]  /*1b140*/  IMAD.MOV.U32 R20, RZ, RZ, R8 ;  /* 0x000000ffff147224 */ /* 0x000fc400078e0008 */
[----:B------:R-:W-:Y:S01]  /*1b150*/  FADD.FTZ R11, R3, R92 ;  /* 0x0000005c030b7221 */ /* 0x000fe20000010000 */
[----:B------:R-:W-:-:S03]  /*1b160*/  FADD.FTZ R21, R117, R90 ;  /* 0x0000005a75157221 */ /* 0x000fc60000010000 */
[----:B------:R-:W-:Y:S01]  /*1b170*/  FADD.FTZ R90, R4, R11 ;  /* 0x0000000b045a7221 */ /* 0x000fe20000010000 */
[----:B------:R-:W-:-:S03]  /*1b180*/  FADD.FTZ R92, R94, R21 ;  /* 0x000000155e5c7221 */ /* 0x000fc60000010000 */
[----:B------:R-:W-:Y:S01]  /*1b190*/  FADD.FTZ R11, R141, R90 ;  /* 0x0000005a8d0b7221 */ /* 0x000fe20000010000 */
[----:B------:R-:W-:Y:S01]  /*1b1a0*/  FADD.FTZ R21, R199, R92 ;  /* 0x0000005cc7157221 */ /* 0x000fe20000010000 */
[C---:B--2---:R-:W-:Y:S01]  /*1b1b0*/  F2FP.F16.F32.PACK_AB R141, R108.reuse, R141 ;  /* 0x0000008d6c8d723e */ /* 0x044fe200000000ff */
[----:B------:R-:W-:Y:S02]  /*1b1c0*/  IMAD.MOV.U32 R199, RZ, RZ, R22 ;  /* 0x000000ffffc77224 */ /* 0x000fe400078e0016 */
        /* <DEDUP_REMOVED lines=14> */
[C---:B---3--:R-:W-:Y:S01]  /*1b2b0*/  F2FP.F16.F32.PACK_AB R139, R12.reuse, R139 ;  /* 0x0000008b0c8b723e */ /* 0x048fe200000000ff */
[----:B------:R-:W-:Y:S02]  /*1b2c0*/  IMAD.MOV.U32 R13, RZ, RZ, R6 ;  /* 0x000000ffff0d7224 */ /* 0x000fe400078e0006 */
[----:B------:R-:W-:Y:S01]  /*1b2d0*/  FADD.FTZ R3, R12, R90 ;  /* 0x0000005a0c037221 */ /* 0x000fe20000010000 */
[----:B------:R-:W-:Y:S01]  /*1b2e0*/  IMAD.MOV.U32 R12, RZ, RZ, R5 ;  /* 0x000000ffff0c7224 */ /* 0x000fe200078e0005 */
[----:B------:R-:W-:Y:S06]  /*1b2f0*/  @P2 BRA `(.L_x_1898) ;  /* 0xffffffd800a42947 */ /* 0x000fec000383ffff */
[----:B------:R-:W-:Y:S05]  /*1b300*/  BSYNC B1 ;  /* 0x0000000000017941 */ /* 0x000fea0003800000 */
.L_x_1887:
[----:B------:R-:W-:Y:S05]  /*1b310*/  BSYNC B0 ;  /* 0x0000000000007941 */ /* 0x000fea0003800000 */
.L_x_1886:
[----:B------:R-:W-:Y:S01]  /*1b320*/  ISETP.GE.AND P2, PT, R8, R179, PT ;  /* 0x000000b30800720c */ /* 0x000fe20003f46270 */
[----:B------:R-:W-:-:S12]  /*1b330*/  BSSY B0, `(.L_x_1899) ;  /* 0x0000376000007945 */ /* 0x000fd80003800000 */
[----:B------:R-:W-:Y:S05]  /*1b340*/  @!P2 BRA `(.L_x_1900) ;  /* 0x0000003400d0a947 */ /* 0x000fea0003800000 */
[----:B------:R-:W-:Y:S01]  /*1b350*/  MOV R9, R6 ;  /* 0x0000000600097202 */ /* 0x000fe20000000f00 */
[----:B------:R-:W-:Y:S02]  /*1b360*/  IMAD.MOV.U32 R15, RZ, RZ, R5 ;  /* 0x000000ffff0f7224 */ /* 0x000fe400078e0005 */
[----:B------:R-:W-:Y:S02]  /*1b370*/  IMAD.MOV.U32 R20, RZ, RZ, R23 ;  /* 0x000000ffff147224 */ /* 0x000fe400078e0017 */
[----:B------:R-:W-:-:S07]  /*1b380*/  IMAD.MOV.U32 R21, RZ, RZ, R22 ;  /* 0x000000ffff157224 */ /* 0x000fce00078e0016 */
.L_x_1919:
[----:B------:R-:W-:-:S05]  /*1b390*/  VIADD R5, R21, 0x1 ;  /* 0x0000000115057836 */ /* 0x000fca0000000000 */
[----:B------:R-:W-:-:S04]  /*1b3a0*/  ISETP.NE.AND P2, PT, R5, 0x2, PT ;  /* 0x000000020500780c */ /* 0x000fc80003f45270 */
[----:B------:R-:W-:Y:S02]  /*1b3b0*/  SEL R23, RZ, 0x1, P2 ;  /* 0x00000001ff177807 */ /* 0x000fe40001000000 */
[----:B------:R-:W-:Y:S02]  /*1b3c0*/  SEL R5, R5, RZ, P2 ;  /* 0x000000ff05057207 */ /* 0x000fe40001000000 */
[----:B------:R-:W-:Y:S02]  /*1b3d0*/  LOP3.LUT R23, R20, R23, RZ, 0x3c, !PT ;  /* 0x0000001714177212 */ /* 0x000fe400078e3cff */
[----:B------:R-:W-:Y:S01]  /*1b3e0*/  MOV R22, R5 ;  /* 0x0000000500167202 */ /* 0x000fe20000000f00 */
[----:B------:R-:W-:Y:S06]  /*1b3f0*/  @!P0 BRA `(.L_x_1901) ;  /* 0x0000000000048947 */ /* 0x000fec0003800000 */
[----:B------:R-:W-:Y:S01]  /*1b400*/  BPT.TRAP 0x1 ;  /* 0x000000040000795c */ /* 0x000fe20000300000 */
.L_x_1901:
[----:B------:R-:W-:Y:S01]  /*1b410*/  IMAD R6, R22, 0x8, R16 ;  /* 0x0000000816067824 */ /* 0x000fe200078e0210 */
[----:B------:R-:W-:-:S04]  /*1b420*/  SHF.L.U32 R13, R23, 0x1f, RZ ;  /* 0x0000001f170d7819 */ /* 0x000fc800000006ff */
[----:B------:R0:W1:Y:S01]  /*1b430*/  SYNCS.PHASECHK.TRANS64.TRYWAIT P2, [R6+URZ+0x2a830], R13 ;  /* 0x02a8300d060075a7 */ /* 0x000062000804017f */
[----:B------:R-:W-:Y:S05]  /*1b440*/  @!P0 BRA `(.L_x_1902) ;  /* 0x0000000000048947 */ /* 0x000fea0003800000 */
[----:B------:R-:W-:Y:S01]  /*1b450*/  BPT.TRAP 0x1 ;  /* 0x000000040000795c */ /* 0x000fe20000300000 */
.L_x_1902:
[----:B------:R-:W-:Y:S01]  /*1b460*/  BSSY B1, `(.L_x_1903) ;  /* 0x0000006000017945 */ /* 0x000fe20003800000 */
[----:B------:R-:W-:Y:S02]  /*1b470*/  IMAD R10, R22, 0x900, R7 ;  /* 0x00000900160a7824 */ /* 0x000fe400078e0207 */
[----:B------:R-:W-:Y:S01]  /*1b480*/  IMAD.MOV.U32 R11, RZ, RZ, 0x40000040 ;  /* 0x40000040ff0b7424 */ /* 0x000fe200078e00ff */
[----:B-1----:R-:W-:Y:S06]  /*1b490*/  @P2 BRA `(.L_x_1904) ;  /* 0x0000000000082947 */ /* 0x002fec0003800000 */
[----:B------:R-:W1:Y:S02]  /*1b4a0*/  SYNCS.PHASECHK.TRANS64.TRYWAIT P2, [R6+URZ+0x2a830], R13 ;  /* 0x02a8300d060075a7 */ /* 0x000e64000804017f */
[----:B-1----:R-:W-:Y:S05]  /*1b4b0*/  @!P2 BRA `(.L_x_1905) ;  /* 0x000000f000cca947 */ /* 0x002fea0003800000 */
.L_x_1904:
[----:B------:R-:W-:Y:S05]  /*1b4c0*/  BSYNC B1 ;  /* 0x0000000000017941 */ /* 0x000fea0003800000 */
.L_x_1903:
[----:B------:R-:W2:Y:S04]  /*1b4d0*/  LDL.64 R88, [R1+0x38] ;  /* 0x0000380001587983 */ /* 0x000ea80000100a00 */
[----:B------:R-:W3:Y:S04]  /*1b4e0*/  LDL.64 R218, [R1+0x30] ;  /* 0x0000300001da7983 */ /* 0x000ee80000100a00 */
[----:B------:R-:W4:Y:S01]  /*1b4f0*/  LDL.64 R216, [R1+0x28] ;  /* 0x0000280001d87983 */ /* 0x000f220000100a00 */
[----:B------:R-:W-:-:S03]  /*1b500*/  R2UR UR6, R10 ;  /* 0x000000000a0672ca */ /* 0x000fc600000e0000 */
[----:B------:R-:W5:Y:S01]  /*1b510*/  LDL.64 R214, [R1+0x20] ;  /* 0x0000200001d67983 */ /* 0x000f620000100a00 */
[----:B------:R-:W-:Y:S01]  /*1b520*/  R2UR UR7, R11 ;  /* 0x000000000b0772ca */ /* 0x000fe200000e0000 */
[----:B------:R-:W-:Y:S02]  /*1b530*/  VIADD R12, R10, 0x2 ;  /* 0x000000020a0c7836 */ /* 0x000fe40000000000 */
[----:B01----:R-:W-:Y:S01]  /*1b540*/  IMAD.MOV.U32 R13, RZ, RZ, 0x40000040 ;  /* 0x40000040ff0d7424 */ /* 0x003fe200078e00ff */
        /* <DEDUP_REMOVED lines=18> */
[----:B----4-:R-:W-:Y:S02]  /*1b670*/  R2UR UR4, R216 ;  /* 0x00000000d80472ca */ /* 0x010fe400000e0000 */
        /* <DEDUP_REMOVED lines=8> */
[----:B-----5:R-:W-:Y:S02]  /*1b700*/  R2UR UR4, R214 ;  /* 0x00000000d60472ca */ /* 0x020fe400000e0000 */
        /* <DEDUP_REMOVED lines=143> */
.L_x_1906:
[----:B------:R-:W-:Y:S02]  /*1c000*/  SHF.L.U32 R11, R20, 0x1f, RZ ;  /* 0x0000001f140b7819 */ /* 0x000fe400000006ff */
[----:B------:R-:W-:-:S04]  /*1c010*/  LEA R12, R21, R16, 0x3 ;  /* 0x00000010150c7211 */ /* 0x000fc800078e18ff */
[----:B------:R0:W1:Y:S01]  /*1c020*/  SYNCS.PHASECHK.TRANS64.TRYWAIT P2, [R12+URZ+0x2a850], R11 ;  /* 0x02a8500b0c0075a7 */ /* 0x000062000804017f */
[----:B------:R-:W-:Y:S05]  /*1c030*/  @!P0 BRA `(.L_x_1907) ;  /* 0x0000000000048947 */ /* 0x000fea0003800000 */
[----:B------:R-:W-:Y:S01]  /*1c040*/  BPT.TRAP 0x1 ;  /* 0x000000040000795c */ /* 0x000fe20000300000 */
.L_x_1907:
        /* <DEDUP_REMOVED lines=9> */
.L_x_1909:
[----:B------:R-:W-:Y:S05]  /*1c0e0*/  BSYNC B1 ;  /* 0x0000000000017941 */ /* 0x000fea0003800000 */
.L_x_1908:
[----:B------:R-:W-:Y:S01]  /*1c0f0*/  IMAD.MOV.U32 R10, RZ, RZ, R0 ;  /* 0x000000ffff0a7224 */ /* 0x000fe200078e0000 */
[----:B------:R-:W2:Y:S01]  /*1c100*/  LDL R2, [R1] ;  /* 0x0000000001027983 */ /* 0x000ea20000100800 */
[----:B01----:R-:W-:Y:S01]  /*1c110*/  IMAD.MOV.U32 R11, RZ, RZ, 0x40000040 ;  /* 0x40000040ff0b7424 */ /* 0x003fe200078e00ff */
[----:B------:R-:W-:Y:S01]  /*1c120*/  WARPGROUP.ARRIVE ;  /* 0x00000000000079c5 */ /* 0x000fe20000000000 */
[----:B------:R-:W-:Y:S01]  /*1c130*/  ISETP.NE.AND P2, PT, R202, 0x1, PT ;  /* 0x00000001ca00780c */ /* 0x000fe20003f45270 */
[----:B------:R-:W-:Y:S01]  /*1c140*/  FMUL.FTZ R6, R91, UR50 ;  /* 0x000000325b067c20 */ /* 0x000fe20008410000 */
        /* <DEDUP_REMOVED lines=10> */
[----:B------:R-:W-:-:S02]  /*1c1f0*/  IMAD.IADD R126, R181, 0x1, R177 ;  /* 0x00000001b57e7824 */ /* 0x000fc400078e02b1 */
        /* <DEDUP_REMOVED lines=8> */
[----:B------:R-:W-:Y:S02]  /*1c280*/  IMAD.MOV.U32 R11, RZ, RZ, 0x40000040 ;  /* 0x40000040ff0b7424 */ /* 0x000fe400078e00ff */
        /* <DEDUP_REMOVED lines=23> */
[----:B------:R-:W-:Y:S01]  /*1c400*/  @!P1 LEA R5, R5, R16, 0x3 ;  /* 0x0000001005059211 */ /* 0x000fe200078e18ff */
[----:B------:R-:W0:Y:S04]  /*1c410*/  MUFU.TANH R13, R13 ;  /* 0x0000000d000d7308 */ /* 0x000e280000002400 */
[----:B------:R-:W-:-:S04]  /*1c420*/  @!P1 VIADD R5, R5, 0x2a840 ;  /* 0x0002a84005059836 */ /* 0x000fc80000000000 */
[----:B------:R-:W1:Y:S01]  /*1c430*/  MUFU.TANH R20, R20 ;  /* 0x0000001400147308 */ /* 0x000e620000002400 */
[----:B------:R-:W-:-:S07]  /*1c440*/  @!P1 PRMT R5, RZ, 0x654, R5 ;  /* 0x00000654ff059816 */ /* 0x000fce0000000005 */
        /* <DEDUP_REMOVED lines=48> */
[----:B------:R-:W-:-:S02]  /*1c750*/  WARPGROUP.DEPBAR.LE gsb0, 0x0 ;  /* 0x00008000000079c5 */ /* 0x000fc40000010000 */
[----:B------:R-:W-:-:S05]  /*1c760*/  WARPGROUP.ARRIVE ;  /* 0x00000000000079c5 */ /* 0x000fca0000000000 */
[----:B------:R-:W0:Y:S01]  /*1c770*/  MUFU.TANH R90, R90 ;  /* 0x0000005a005a7308 */ /* 0x000e220000002400 */
[----:B------:R-:W-:Y:S01]  /*1c780*/  HGMMA.64x128x16.F32 R24, R148, gdesc[UR4].tnspB, R24, gsb0 ;  /* 0x41e0000494187df0 */ /* 0x000fe20008000818 */
[----:B------:R-:W-:Y:S02]  /*1c790*/  R2UR UR6, R10 ;  /* 0x000000000a0672ca */ /* 0x000fe400000e0000 */
[----:B------:R-:W-:Y:S01]  /*1c7a0*/  R2UR UR7, R11 ;  /* 0x000000000b0772ca */ /* 0x000fe200000e0000 */
[----:B------:R-:W-:Y:S01]  /*1c7b0*/  IMAD.MOV.U32 R11, RZ, RZ, 0x40000040 ;  /* 0x40000040ff0b7424 */ /* 0x000fe200078e00ff */
[----:B------:R-:W-:Y:S02]  /*1c7c0*/  IADD3 R10, R0, 0x200, RZ ;  /* 0x00000200000a7810 */ /* 0x000fe40007ffe0ff */
        /* <DEDUP_REMOVED lines=11> */
[----:B------:R-:W-:Y:S01]  /*1c880*/  R2UR UR6, R10 ;  /* 0x000000000a0672ca */ /* 0x000fe200000e0000 */
[----:B------:R-:W-:Y:S01]  /*1c890*/  VIADD R10, R0, 0x280 ;  /* 0x00000280000a7836 */ /* 0x000fe20000000000 */
[----:B------:R-:W-:Y:S01]  /*1c8a0*/  R2UR UR7, R11 ;  /* 0x000000000b0772ca */ /* 0x000fe200000e0000 */
[----:B------:R-:W-:Y:S01]  /*1c8b0*/  IMAD.MOV.U32 R11, RZ, RZ, 0x40000040 ;  /* 0x40000040ff0b7424 */ /* 0x000fe200078e00ff */
        /* <DEDUP_REMOVED lines=9> */
[----:B------:R-:W1:Y:S02]  /*1c950*/  @P2 LDC R11, c[0x0][0x44c] ;  /* 0x00011300ff0b2b82 */ /* 0x000e640000000800 */
[----:B-1----:R-:W-:-:S05]  /*1c960*/  @P2 IMAD.HI.U32 R11, R126, R11, RZ ;  /* 0x0000000b7e0b2227 */ /* 0x002fca00078e00ff */
[----:B-----5:R-:W-:Y:S02]  /*1c970*/  @P2 SHF.R.U32.HI R126, RZ, R10, R11 ;  /* 0x0000000aff7e2219 */ /* 0x020fe4000001160b */
[----:B------:R-:W-:-:S03]  /*1c980*/  ISETP.GE.AND P2, PT, R14, 0x1, PT ;  /* 0x000000010e00780c */ /* 0x000fc60003f46270 */
[----:B------:R-:W1:Y:S01]  /*1c990*/  SHFL.IDX PT, R127, R126, RZ, 0x1c1f ;  /* 0x001c1fff7e7f7589 */ /* 0x000e6200000e0000 */
[----:B------:R-:W-:Y:S02]  /*1c9a0*/  WARPGROUP.DEPBAR.LE gsb0, 0x0 ;  /* 0x00008000000079c5 */ /* 0x000fe40000010000 */
[----:B------:R-:W-:-:S06]  /*1c9b0*/  WARPGROUP.ARRIVE ;  /* 0x00000000000079c5 */ /* 0x000fcc0000000000 */
[----:B------:R-:W-:Y:S03]  /*1c9c0*/  HGMMA.64x128x16.F32 R24, R136, gdesc[UR4].tnspB, R24, gsb0 ;  /* 0x41e0000488187df0 */ /* 0x000fe60008000818 */
[----:B------:R-:W-:Y:S02]  /*1c9d0*/  WARPGROUP.DEPBAR.LE gsb0, 0x0 ;  /* 0x00008000000079c5 */ /* 0x000fe40000010000 */
[----:B------:R-:W-:Y:S01]  /*1c9e0*/  FMUL.FTZ R138, R132, UR50 ;  /* 0x00000032848a7c20 */ /* 0x000fe20008410000 */
[----:B------:R-:W-:Y:S02]  /*1c9f0*/  IMAD R132, R8, -0x60, RZ ;  /* 0xffffffa008847824 */ /* 0x000fe400078e02ff */
[----:B------:R-:W-:Y:S01]  /*1ca00*/  FMUL.FTZ R136, R128, UR50 ;  /* 0x0000003280887c20 */ /* 0x000fe20008410000 */
[----:B------:R-:W-:Y:S01]  /*1ca10*/  FMUL.FTZ R128, R129, UR50 ;  /* 0x0000003281807c20 */ /* 0x000fe20008410000 */
[----:B------:R-:W-:Y:S01]  /*1ca20*/  FMUL.FTZ R137, R133, UR50 ;  /* 0x0000003285897c20 */ /* 0x000fe20008410000 */
[----:B------:R-:W-:Y:S01]  /*1ca30*/  VIADD R11, R132, 0x1 ;  /* 0x00000001840b7836 */ /* 0x000fe20000000000 */
[----:B------:R-:W0:Y:S01]  /*1ca40*/  MUFU.TANH R138, R138 ;  /* 0x0000008a008a7308 */ /* 0x000e220000002400 */
[----:B------:R5:W-:Y:S02]  /*1ca50*/  @!P1 SYNCS.ARRIVE.TRANS64.RED.A1T0 RZ, [R5+URZ], RZ ;  /* 0x000000ff05ff99a7 */ /* 0x000be4000810043f */
[----:B------:R-:W-:-:S05]  /*1ca60*/  IMAD R11, R180, -0x2, R11 ;  /* 0xfffffffeb40b7824 */ /* 0x000fca00078e020b */
[----:B------:R-:W0:Y:S01]  /*1ca70*/  MUFU.TANH R136, R136 ;  /* 0x0000008800887308 */ /* 0x000e220000002400 */
[----:B------:R-:W-:Y:S02]  /*1ca80*/  IADD3 R130, -R163, R11, R164 ;  /* 0x0000000ba3827210 */ /* 0x000fe40007ffe1a4 */
[----:B-----5:R-:W-:-:S03]  /*1ca90*/  IADD3 R5, R11, -0x1, RZ ;  /* 0xffffffff0b057810 */ /* 0x020fc60007ffe0ff */
[C---:B------:R-:W-:Y:S02]  /*1caa0*/  VIADD R134, R130.reuse, UR47 ;  /* 0x0000002f82867c36 */ /* 0x040fe40008000000 */
[----:B------:R-:W0:Y:S01]  /*1cab0*/  MUFU.TANH R128, R128 ;  /* 0x0000008000807308 */ /* 0x000e220000002400 */
[----:B------:R-:W-:Y:S02]  /*1cac0*/  VIADD R130, R130, UR4 ;  /* 0x0000000482827c36 */ /* 0x000fe40008000000 */
[--C-:B-1----:R-:W-:Y:S02]  /*1cad0*/  IMAD.IADD R140, R134, 0x1, R127.reuse ;  /* 0x00000001868c7824 */ /* 0x102fe400078e027f */
[----:B------:R-:W-:-:S03]  /*1cae0*/  IMAD.IADD R139, R130, 0x1, R127 ;  /* 0x00000001828b7824 */ /* 0x000fc600078e027f */
[----:B------:R-:W1:Y:S01]  /*1caf0*/  MUFU.TANH R137, R137 ;  /* 0x0000008900897308 */ /* 0x000e620000002400 */
[----:B--234-:R-:W-:Y:S05]  /*1cb00*/  @!P2 BRA `(.L_x_1911) ;  /* 0x000000000054a947 */ /* 0x01cfea0003800000 */
[----:B------:R-:W-:Y:S01]  /*1cb10*/  IADD3 R127, -R163, R164, R127 ;  /* 0x000000a4a37f7210 */ /* 0x000fe20007ffe17f */
[----:B------:R-:W-:Y:S03]  /*1cb20*/  BSSY B1, `(.L_x_1912) ;  /* 0x0000010000017945 */ /* 0x000fe60003800000 */
[----:B------:R-:W-:-:S13]  /*1cb30*/  ISETP.GT.AND P2, PT, R127, -0x1, PT ;  /* 0xffffffff7f00780c */ /* 0x000fda0003f44270 */
[----:B------:R-:W-:Y:S05]  /*1cb40*/  @P2 BRA `(.L_x_1913) ;  /* 0x0000000000202947 */ /* 0x000fea0003800000 */
[----:B------:R-:W-:Y:S01]  /*1cb50*/  IMAD.U32 R142, RZ, RZ, UR39 ;  /* 0x00000027ff8e7e24 */ /* 0x000fe2000f8e00ff */
[----:B------:R-:W-:-:S04]  /*1cb60*/  LOP3.LUT R127, RZ, R127, RZ, 0x33, !PT ;  /* 0x0000007fff7f7212 */ /* 0x000fc800078e33ff */
[----:B------:R-:W-:-:S13]  /*1cb70*/  ISETP.NE.AND P2, PT, R142, 0x1, PT ;  /* 0x000000018e00780c */ /* 0x000fda0003f45270 */
[----:B------:R-:W2:Y:S02]  /*1cb80*/  @P2 LDC.64 R10, c[0x0][0x9e8] ;  /* 0x00027a00ff0a2b82 */ /* 0x000ea40000000a00 */
[----:B--2---:R-:W-:-:S05]  /*1cb90*/  @P2 IMAD.HI.U32 R10, R127, R10, RZ ;  /* 0x0000000a7f0a2227 */ /* 0x004fca00078e00ff */
[----:B------:R-:W-:-:S04]  /*1cba0*/  @P2 SHF.R.U32.HI R127, RZ, R11, R10 ;  /* 0x0000000bff7f2219 */ /* 0x000fc8000001160a */
[----:B------:R-:W-:Y:S01]  /*1cbb0*/  LOP3.LUT R127, RZ, R127, RZ, 0x33, !PT ;  /* 0x0000007fff7f7212 */ /* 0x000fe200078e33ff */
[----:B------:R-:W-:Y:S06]  /*1cbc0*/  BRA `(.L_x_1914) ;  /* 0x0000000000147947 */ /* 0x000fec0003800000 */
.L_x_1913:
[----:B------:R-:W-:-:S05]  /*1cbd0*/  IMAD.U32 R142, RZ, RZ, UR39 ;  /* 0x00000027ff8e7e24 */ /* 0x000fca000f8e00ff */
[----:B------:R-:W-:-:S13]  /*1cbe0*/  ISETP.NE.AND P2, PT, R142, 0x1, PT ;  /* 0x000000018e00780c */ /* 0x000fda0003f45270 */
[----:B------:R-:W2:Y:S02]  /*1cbf0*/  @P2 LDC.64 R10, c[0x0][0x9e8] ;  /* 0x00027a00ff0a2b82 */ /* 0x000ea40000000a00 */
[----:B--2---:R-:W-:-:S05]  /*1cc00*/  @P2 IMAD.HI.U32 R10, R127, R10, RZ ;  /* 0x0000000a7f0a2227 */ /* 0x004fca00078e00ff */
[----:B------:R-:W-:-:S07]  /*1cc10*/  @P2 SHF.R.U32.HI R127, RZ, R11, R10 ;  /* 0x0000000bff7f2219 */ /* 0x000fce000001160a */
.L_x_1914:
[----:B------:R-:W-:Y:S05]  /*1cc20*/  BSYNC B1 ;  /* 0x0000000000017941 */ /* 0x000fea0003800000 */
.L_x_1912:
[----:B------:R-:W-:-:S05]  /*1cc30*/  IMAD R127, R127, R142, R5 ;  /* 0x0000008e7f7f7224 */ /* 0x000fca00078e0205 */
[----:B------:R-:W-:Y:S02]  /*1cc40*/  VIADDMNMX R140, R127, R142, R140, PT ;  /* 0x0000008e7f8c7246 */ /* 0x000fe4000380018c */
[----:B------:R-:W-:-:S07]  /*1cc50*/  VIMNMX R139, R139, R127, !PT ;  /* 0x0000007f8b8b7248 */ /* 0x000fce0007fe0100 */
.L_x_1911:
[C---:B------:R-:W-:Y:S01]  /*1cc60*/  ISETP.GE.AND P2, PT, R132.reuse, 0x2, PT ;  /* 0x000000028400780c */ /* 0x040fe20003f46270 */
[----:B------:R-:W2:Y:S01]  /*1cc70*/  SHFL.IDX PT, R11, R126, 0x1, 0x1c1f ;  /* 0x003c1f007e0b7f89 */ /* 0x000ea200000e0000 */
        /* <DEDUP_REMOVED lines=9> */
[----:B------:R-:W-:Y:S01]  /*1cd10*/  ISETP.GT.AND P4, PT, R139, 0x9, !P5 ;  /* 0x000000098b00780c */ /* 0x000fe20006f84270 */
[----:B--2---:R-:W-:Y:S01]  /*1cd20*/  IMAD.IADD R130, R130, 0x1, R11 ;  /* 0x0000000182827824 */ /* 0x004fe200078e020b */
[----:B------:R-:W-:Y:S02]  /*1cd30*/  ISETP.GE.AND P5, PT, R132, 0x11, PT ;  /* 0x000000118400780c */ /* 0x000fe40003fa6270 */
[----:B------:R-:W-:Y:S02]  /*1cd40*/  ISETP.LT.OR P4, PT, R140, 0xa, P4 ;  /* 0x0000000a8c00780c */ /* 0x000fe40002781670 */
[----:B------:R-:W-:Y:S02]  /*1cd50*/  P2R R20, PR, RZ, 0x20 ;  /* 0x00000020ff147803 */ /* 0x000fe40000000000 */
[----:B0-----:R-:W-:-:S02]  /*1cd60*/  FSEL R129, R90, -INF , !P4 ;  /* 0xff8000005a817808 */ /* 0x001fc40006000000 */
        /* <DEDUP_REMOVED lines=8> */
[----:B------:R-:W-:Y:S02]  /*1cdf0*/  IADD3 R134, R134, R11, RZ ;  /* 0x0000000b86867210 */ /* 0x000fe40007ffe0ff */
        /* <DEDUP_REMOVED lines=90> */
[----:B------:R-:W-:-:S04]  /*1d3a0*/  ISETP.GT.AND P6, PT, R139, 0x59, !P6 ;  /* 0x000000598b00780c */ /* 0x000fc800077c4270 */
[----:B------:R-:W-:-:S04]  /*1d3b0*/  ISETP.LT.OR P6, PT, R140, 0x5a, P6 ;  /* 0x0000005a8c00780c */ /* 0x000fc800037c1670 */
[----:B-1----:R-:W-:Y:S02]  /*1d3c0*/  FSEL R137, R137, -INF , !P6 ;  /* 0xff80000089897808 */ /* 0x002fe40007000000 */
        /* <DEDUP_REMOVED lines=14> */
.L_x_1917:
[----:B------:R-:W-:-:S05]  /*1d4b0*/  IMAD.U32 R136, RZ, RZ, UR39 ;  /* 0x00000027ff887e24 */ /* 0x000fca000f8e00ff */
[----:B------:R-:W-:-:S13]  /*1d4c0*/  ISETP.NE.AND P6, PT, R136, 0x1, PT ;  /* 0x000000018800780c */ /* 0x000fda0003fc5270 */
[----:B------:R-:W0:Y:S02]  /*1d4d0*/  @P6 LDC.64 R10, c[0x0][0x9e8] ;  /* 0x00027a00ff0a6b82 */ /* 0x000e240000000a00 */
[----:B0-----:R-:W-:-:S05]  /*1d4e0*/  @P6 IMAD.HI.U32 R10, R126, R10, RZ ;  /* 0x0000000a7e0a6227 */ /* 0x001fca00078e00ff */
[----:B------:R-:W-:-:S07]  /*1d4f0*/  @P6 SHF.R.U32.HI R126, RZ, R11, R10 ;  /* 0x0000000bff7e6219 */ /* 0x000fce000001160a */
.L_x_1918:
[----:B------:R-:W-:Y:S05]  /*1d500*/  BSYNC B1 ;  /* 0x0000000000017941 */ /* 0x000fea0003800000 */
.L_x_1916:
[----:B------:R-:W-:-:S05]  /*1d510*/  IMAD R5, R126, R136, R5 ;  /* 0x000000887e057224 */ /* 0x000fca00078e0205 */
[----:B------:R-:W-:Y:S02]  /*1d520*/  VIADDMNMX R134, R5, R136, R134, PT ;  /* 0x0000008805867246 */ /* 0x000fe40003800186 */
[----:B------:R-:W-:-:S07]  /*1d530*/  VIMNMX R130, R130, R5, !PT ;  /* 0x0000000582827248 */ /* 0x000fce0007fe0100 */
.L_x_1915:
[C---:B------:R-:W-:Y:S01]  /*1d540*/  ISETP.GT.AND P2, PT, R130.reuse, 0x1, !P2 ;  /* 0x000000018200780c */ /* 0x040fe20005744270 */
[----:B------:R-:W-:Y:S01]  /*1d550*/  IMAD.U32 R10, RZ, RZ, UR38 ;  /* 0x00000026ff0a7e24 */ /* 0x000fe2000f8e00ff */
        /* <DEDUP_REMOVED lines=22> */
[----:B------:R-:W-:-:S02]  /*1d6c0*/  ISETP.LT.OR P2, PT, R134, 0x12, P2 ;  /* 0x000000128600780c */ /* 0x000fc40001741670 */
[----:B------:R-:W-:Y:S02]  /*1d6d0*/  @!P1 IADD3 R12, R12, 0x2a860, RZ ;  /* 0x0002a8600c0c9810 */ /* 0x000fe40007ffe0ff */
        /* <DEDUP_REMOVED lines=76> */
[----:B------:R-:W-:Y:S02]  /*1dba0*/  ISETP.NE.AND P6, PT, R128, RZ, PT ;  /* 0x000000ff8000720c */ /* 0x000fe40003fc5270 */
[----:B------:R-:W-:Y:S02]  /*1dbb0*/  FMNMX.FTZ R0, R151, R0, !PT ;  /* 0x0000000097007209 */ /* 0x000fe40007810000 */
[----:B------:R-:W-:Y:S02]  /*1dbc0*/  FSEL R219, R122, -INF , !P2 ;  /* 0xff8000007adb7808 */ /* 0x000fe40005000000 */
[----:B------:R-:W-:Y:S02]  /*1dbd0*/  FMNMX.FTZ R0, R121, R0, !PT ;  /* 0x0000000079007209 */ /* 0x000fe40007810000 */
[----:B------:R-:W-:Y:S02]  /*1dbe0*/  ISETP.GT.AND P2, PT, R130, RZ, !P6 ;  /* 0x000000ff8200720c */ /* 0x000fe40007744270 */
[----:B------:R-:W-:-:S02]  /*1dbf0*/  FMNMX.FTZ R0, R153, R0, !PT ;  /* 0x0000000099007209 */ /* 0x000fc40007810000 */
[----:B------:R-:W-:Y:S02]  /*1dc00*/  ISETP.LT.OR P2, PT, R134, 0x1, P2 ;  /* 0x000000018600780c */ /* 0x000fe40001741670 */
[----:B------:R-:W-:Y:S02]  /*1dc10*/  FMNMX.FTZ R0, R155, R0, !PT ;  /* 0x000000009b007209 */ /* 0x000fe40007810000 */
[----:B------:R-:W-:Y:S02]  /*1dc20*/  FSEL R2, R2, -INF , !P2 ;  /* 0xff80000002027808 */ /* 0x000fe40005000000 */
[----:B------:R-:W-:Y:S02]  /*1dc30*/  FMNMX.FTZ R0, R157, R0, !PT ;  /* 0x000000009d007209 */ /* 0x000fe40007810000 */
[----:B------:R-:W-:Y:S02]  /*1dc40*/  ISETP.NE.AND P6, PT, R132, RZ, PT ;  /* 0x000000ff8400720c */ /* 0x000fe40003fc5270 */
[----:B------:R-:W-:-:S02]  /*1dc50*/  FMNMX.FTZ R6, R137, R0, !PT ;  /* 0x0000000089067209 */ /* 0x000fc40007810000 */
[----:B------:R-:W-:-:S03]  /*1dc60*/  ISETP.GT.AND P3, PT, R130, 0x59, !P6 ;  /* 0x000000598200780c */ /* 0x000fc60007764270 */
[----:B------:R-:W0:Y:S01]  /*1dc70*/  SHFL.BFLY PT, R5, R6, 0x2, 0x1f ;  /* 0x0c401f0006057f89 */ /* 0x000e2200000e0000 */
[----:B------:R-:W-:-:S04]  /*1dc80*/  ISETP.LT.OR P3, PT, R134, 0x5a, P3 ;  /* 0x0000005a8600780c */ /* 0x000fc80001f61670 */
[----:B------:R-:W-:Y:S02]  /*1dc90*/  FSEL R125, R125, -INF , !P3 ;  /* 0xff8000007d7d7808 */ /* 0x000fe40005800000 */
[----:B0-----:R-:W-:Y:S02]  /*1dca0*/  FMNMX.FTZ R20, R6, R5, !PT ;  /* 0x0000000506147209 */ /* 0x001fe40007810000 */
[----:B------:R-:W-:-:S03]  /*1dcb0*/  FMNMX.FTZ R6, R2, R9, !PT ;  /* 0x0000000902067209 */ /* 0x000fc60007810000 */
[----:B------:R-:W0:Y:S01]  /*1dcc0*/  SHFL.BFLY PT, R5, R20, 0x1, 0x1f ;  /* 0x0c201f0014057f89 */ /* 0x000e2200000e0000 */
[----:B------:R-:W-:-:S04]  /*1dcd0*/  FMNMX.FTZ R6, R11, R6, !PT ;  /* 0x000000060b067209 */ /* 0x000fc80007810000 */
[----:B------:R-:W-:-:S04]  /*1dce0*/  FMNMX.FTZ R6, R21, R6, !PT ;  /* 0x0000000615067209 */ /* 0x000fc80007810000 */
[----:B------:R-:W-:-:S04]  /*1dcf0*/  FMNMX.FTZ R6, R139, R6, !PT ;  /* 0x000000068b067209 */ /* 0x000fc80007810000 */
[----:B------:R-:W-:-:S04]  /*1dd00*/  FMNMX.FTZ R6, R91, R6, !PT ;  /* 0x000000065b067209 */ /* 0x000fc80007810000 */
[----:B------:R-:W-:-:S04]  /*1dd10*/  FMNMX.FTZ R6, R159, R6, !PT ;  /* 0x000000069f067209 */ /* 0x000fc80007810000 */
[----:B------:R-:W-:Y:S02]  /*1dd20*/  FMNMX.FTZ R6, R95, R6, !PT ;  /* 0x000000065f067209 */ /* 0x000fe40007810000 */
[----:B0-----:R-:W-:Y:S02]  /*1dd30*/  FMNMX.FTZ R5, R20, R5, !PT ;  /* 0x0000000514057209 */ /* 0x001fe40007810000 */
[----:B------:R-:W-:Y:S02]  /*1dd40*/  FMNMX.FTZ R6, R97, R6, !PT ;  /* 0x0000000661067209 */ /* 0x000fe40007810000 */
[C---:B------:R-:W-:Y:S01]  /*1dd50*/  FSETP.NEU.FTZ.AND P2, PT, R5.reuse, -INF , PT ;  /* 0xff8000000500780b */ /* 0x040fe20003f5d000 */
[----:B------:R-:W-:Y:S01]  /*1dd60*/  FMUL.FTZ R0, R5, R10 ;  /* 0x0000000a05007220 */ /* 0x000fe20000410000 */
[----:B------:R-:W-:Y:S02]  /*1dd70*/  FMNMX.FTZ R6, R99, R6, !PT ;  /* 0x0000000663067209 */ /* 0x000fe40007810000 */
[----:B------:R-:W-:-:S02]  /*1dd80*/  FSEL R88, R5, RZ, P2 ;  /* 0x000000ff05587208 */ /* 0x000fc40001000000 */
[----:B------:R-:W-:Y:S02]  /*1dd90*/  FMNMX.FTZ R6, R199, R6, !PT ;  /* 0x00000006c7067209 */ /* 0x000fe40007810000 */
[----:B------:R-:W-:Y:S02]  /*1dda0*/  FSEL R0, R0, RZ, P2 ;  /* 0x000000ff00007208 */ /* 0x000fe40001000000 */
[----:B------:R-:W-:-:S03]  /*1ddb0*/  FMNMX.FTZ R6, R103, R6, !PT ;  /* 0x0000000667067209 */ /* 0x000fc60007810000 */
[--C-:B------:R-:W-:Y:S01]  /*1ddc0*/  FFMA.FTZ R158, R89, R10, -R0.reuse ;  /* 0x0000000a599e7223 */ /* 0x100fe20000010800 */
[----:B------:R-:W-:Y:S01]  /*1ddd0*/  FMNMX.FTZ R6, R209, R6, !PT ;  /* 0x00000006d1067209 */ /* 0x000fe20007810000 */
[-CC-:B------:R-:W-:Y:S01]  /*1dde0*/  FFMA.FTZ R89, R129, R10.reuse, -R0.reuse ;  /* 0x0000000a81597223 */ /* 0x180fe20000010800 */
[----:B------:R-:W-:Y:S01]  /*1ddf0*/  FSEL R129, R124, -INF , !P5 ;  /* 0xff8000007c817808 */ /* 0x000fe20006800000 */
        /* <DEDUP_REMOVED lines=48> */
[----:B------:R-:W-:-:S03]  /*1e100*/  FADD.FTZ R133, -R88, R15 ;  /* 0x0000000f58857221 */ /* 0x000fc60000010100 */
[C---:B------:R-:W-:Y:S01]  /*1e110*/  FSETP.NEU.FTZ.AND P2, PT, R6.reuse, -INF , PT ;  /* 0xff8000000600780b */ /* 0x040fe20003f5d000 */
[-C--:B------:R-:W-:Y:S01]  /*1e120*/  FMUL.FTZ R92, R6, R10.reuse ;  /* 0x0000000a065c7220 */ /* 0x080fe20000410000 */
[----:B------:R-:W-:Y:S01]  /*1e130*/  FMUL.FTZ R133, R133, R10 ;  /* 0x0000000a85857220 */ /* 0x000fe20000410000 */
[----:B------:R-:W-:Y:S03]  /*1e140*/  MUFU.EX2 R150, R150 ;  /* 0x0000009600967308 */ /* 0x000fe60000000800 */
[----:B------:R-:W-:-:S05]  /*1e150*/  FSEL R92, R92, RZ, P2 ;  /* 0x000000ff5c5c7208 */ /* 0x000fca0001000000 */
[----:B------:R-:W0:Y:S01]  /*1e160*/  MUFU.EX2 R0, R133 ;  /* 0x0000008500007308 */ /* 0x000e220000000800 */
[-CC-:B------:R-:W-:Y:S01]  /*1e170*/  FFMA.FTZ R157, R2, R10.reuse, -R92.reuse ;  /* 0x0000000a029d7223 */ /* 0x180fe2000001085c */
[----:B------:R-:W-:Y:S01]  /*1e180*/  FSEL R2, R6, RZ, P2 ;  /* 0x000000ff06027208 */ /* 0x000fe20001000000 */
[-CC-:B------:R-:W-:Y:S01]  /*1e190*/  FFMA.FTZ R20, R11, R10.reuse, -R92.reuse ;  /* 0x0000000a0b147223 */ /* 0x180fe2000001085c */
[-CC-:B------:R-:W-:Y:S01]  /*1e1a0*/  FFMA.FTZ R11, R21, R10.reuse, -R92.reuse ;  /* 0x0000000a150b7223 */ /* 0x180fe2000001085c */
[-CC-:B------:R-:W-:Y:S01]  /*1e1b0*/  FFMA.FTZ R88, R139, R10.reuse, -R92.reuse ;  /* 0x0000000a8b587223 */ /* 0x180fe2000001085c */
[-CC-:B------:R-:W-:Y:S01]  /*1e1c0*/  FFMA.FTZ R153, R91, R10.reuse, -R92.reuse ;  /* 0x0000000a5b997223 */ /* 0x180fe2000001085c */
[----:B------:R-:W-:Y:S01]  /*1e1d0*/  FADD.FTZ R9, -R2, R9 ;  /* 0x0000000902097221 */ /* 0x000fe20000010100 */
[----:B------:R-:W-:Y:S01]  /*1e1e0*/  MUFU.EX2 R157, R157 ;  /* 0x0000009d009d7308 */ /* 0x000fe20000000800 */
[-CC-:B------:R-:W-:Y:S01]  /*1e1f0*/  FFMA.FTZ R90, R159, R10.reuse, -R92.reuse ;  /* 0x0000000a9f5a7223 */ /* 0x180fe2000001085c */
[-CC-:B------:R-:W-:Y:S01]  /*1e200*/  FFMA.FTZ R155, R95, R10.reuse, -R92.reuse ;  /* 0x0000000a5f9b7223 */ /* 0x180fe2000001085c */
[-C--:B------:R-:W-:Y:S01]  /*1e210*/  FMUL.FTZ R9, R9, R10.reuse ;  /* 0x0000000a09097220 */ /* 0x080fe20000410000 */
[-CC-:B------:R-:W-:Y:S01]  /*1e220*/  FFMA.FTZ R94, R97, R10.reuse, -R92.reuse ;  /* 0x0000000a615e7223 */ /* 0x180fe2000001085c */
[-CC-:B------:R-:W-:Y:S01]  /*1e230*/  FFMA.FTZ R149, R99, R10.reuse, -R92.reuse ;  /* 0x0000000a63957223 */ /* 0x180fe2000001085c */
[-CC-:B------:R-:W-:Y:S01]  /*1e240*/  FFMA.FTZ R96, R199, R10.reuse, -R92.reuse ;  /* 0x0000000ac7607223 */ /* 0x180fe2000001085c */
[--C-:B------:R-:W-:Y:S01]  /*1e250*/  FFMA.FTZ R151, R103, R10, -R92.reuse ;  /* 0x0000000a67977223 */ /* 0x100fe2000001085c */
[----:B------:R-:W1:Y:S01]  /*1e260*/  MUFU.EX2 R2, R9 ;  /* 0x0000000900027308 */ /* 0x000e620000000800 */
[----:B0-----:R-:W-:Y:S01]  /*1e270*/  FFMA.FTZ R21, R0, R4, R13 ;  /* 0x0000000400157223 */ /* 0x001fe2000001000d */
[-CC-:B------:R-:W-:Y:S01]  /*1e280*/  FFMA.FTZ R98, R209, R10.reuse, -R92.reuse ;  /* 0x0000000ad1627223 */ /* 0x180fe2000001085c */
[-CC-:B------:R-:W-:Y:S01]  /*1e290*/  FFMA.FTZ R145, R107, R10.reuse, -R92.reuse ;  /* 0x0000000a6b917223 */ /* 0x180fe2000001085c */
[-CC-:B------:R-:W-:Y:S01]  /*1e2a0*/  FFMA.FTZ R100, R211, R10.reuse, -R92.reuse ;  /* 0x0000000ad3647223 */ /* 0x180fe2000001085c */
[----:B------:R-:W-:Y:S01]  /*1e2b0*/  FADD.FTZ R21, R156, R21 ;  /* 0x000000159c157221 */ /* 0x000fe20000010000 */
[-CC-:B------:R-:W-:Y:S01]  /*1e2c0*/  FFMA.FTZ R147, R111, R10.reuse, -R92.reuse ;  /* 0x0000000a6f937223 */ /* 0x180fe2000001085c */
[-CC-:B------:R-:W-:Y:S01]  /*1e2d0*/  FFMA.FTZ R102, R213, R10.reuse, -R92.reuse ;  /* 0x0000000ad5667223 */ /* 0x180fe2000001085c */
[----:B------:R-:W0:Y:S01]  /*1e2e0*/  MUFU.EX2 R20, R20 ;  /* 0x0000001400147308 */ /* 0x000e220000000800 */
[----:B------:R-:W-:Y:S01]  /*1e2f0*/  FADD.FTZ R4, R158, R21 ;  /* 0x000000159e047221 */ /* 0x000fe20000010000 */
[-CC-:B------:R-:W-:Y:S01]  /*1e300*/  FFMA.FTZ R141, R215, R10.reuse, -R92.reuse ;  /* 0x0000000ad78d7223 */ /* 0x180fe2000001085c */
[-CC-:B------:R-:W-:Y:S01]  /*1e310*/  FFMA.FTZ R143, R217, R10.reuse, -R92.reuse ;  /* 0x0000000ad98f7223 */ /* 0x180fe2000001085c */
[-C--:B------:R-:W-:Y:S01]  /*1e320*/  FFMA.FTZ R119, R119, R10.reuse, -R92 ;  /* 0x0000000a77777223 */ /* 0x080fe2000001085c */
[----:B------:R-:W-:Y:S01]  /*1e330*/  FADD.FTZ R21, R89, R4 ;  /* 0x0000000459157221 */ /* 0x000fe20000010000 */
[-CC-:B------:R-:W-:Y:S01]  /*1e340*/  FFMA.FTZ R219, R219, R10.reuse, -R92.reuse ;  /* 0x0000000adbdb7223 */ /* 0x180fe2000001085c */
[-C--:B------:R-:W-:Y:S01]  /*1e350*/  FFMA.FTZ R123, R123, R10.reuse, -R92 ;  /* 0x0000000a7b7b7223 */ /* 0x080fe2000001085c */
[----:B------:R-:W2:Y:S01]  /*1e360*/  MUFU.EX2 R11, R11 ;  /* 0x0000000b000b7308 */ /* 0x000ea20000000800 */
[----:B------:R-:W-:Y:S01]  /*1e370*/  FADD.FTZ R4, R152, R21 ;  /* 0x0000001598047221 */ /* 0x000fe20000010000 */
[----:B-1----:R-:W-:Y:S01]  /*1e380*/  FFMA.FTZ R3, R2, R3, R157 ;  /* 0x0000000302037223 */ /* 0x002fe2000001009d */
[----:B------:R-:W-:Y:S01]  /*1e390*/  @!P1 PRMT R21, RZ, 0x654, R12 ;  /* 0x00000654ff159816 */ /* 0x000fe2000000000c */
[-C--:B------:R-:W-:Y:S01]  /*1e3a0*/  FFMA.FTZ R12, R117, R10.reuse, -R92 ;  /* 0x0000000a750c7223 */ /* 0x080fe2000001085c */
[----:B------:R-:W-:Y:S01]  /*1e3b0*/  FADD.FTZ R9, R93, R4 ;  /* 0x000000045d097221 */ /* 0x000fe20000010000 */
[-CC-:B------:R-:W-:Y:S01]  /*1e3c0*/  FFMA.FTZ R129, R129, R10.reuse, -R92.reuse ;  /* 0x0000000a81817223 */ /* 0x180fe2000001085c */
[----:B------:R-:W-:Y:S01]  /*1e3d0*/  FFMA.FTZ R125, R125, R10, -R92 ;  /* 0x0000000a7d7d7223 */ /* 0x000fe2000001085c */
[----:B------:R-:W1:Y:S01]  /*1e3e0*/  MUFU.EX2 R88, R88 ;  /* 0x0000005800587308 */ /* 0x000e620000000800 */
[----:B0-----:R-:W-:Y:S01]  /*1e3f0*/  FADD.FTZ R4, R20, R3 ;  /* 0x0000000314047221 */ /* 0x001fe20000010000 */
[----:B------:R-:W-:Y:S01]  /*1e400*/  FADD.FTZ R104, R154, R9 ;  /* 0x000000099a687221 */ /* 0x000fe20000010000 */
[----:B------:R-:W-:Y:S01]  /*1e410*/  ISETP.GT.AND P2, PT, R8, R179, PT ;  /* 0x000000b30800720c */ /* 0x000fe20003f44270 */
[----:B------:R0:W-:Y:S01]  /*1e420*/  @!P1 SYNCS.ARRIVE.TRANS64.RED.A1T0 RZ, [R21+URZ], RZ ;  /* 0x000000ff15ff99a7 */ /* 0x0001e2000810043f */
[----:B------:R-:W-:Y:S01]  /*1e430*/  F2FP.F16.F32.PACK_AB R157, R20, R157 ;  /* 0x0000009d149d723e */ /* 0x000fe200000000ff */
[----:B------:R-:W-:Y:S01]  /*1e440*/  FADD.FTZ R9, R127, R104 ;  /* 0x000000687f097221 */ /* 0x000fe20000010000 */
[----:B------:R-:W-:Y:S01]  /*1e450*/  F2FP.F16.F32.PACK_AB R156, R156, R13 ;  /* 0x0000000d9c9c723e */ /* 0x000fe200000000ff */
[----:B------:R-:W3:Y:S01]  /*1e460*/  MUFU.EX2 R153, R153 ;  /* 0x0000009900997308 */ /* 0x000ee20000000800 */
[----:B--2---:R-:W-:Y:S01]  /*1e470*/  FADD.FTZ R3, R11, R4 ;  /* 0x000000040b037221 */ /* 0x004fe20000010000 */
[----:B------:R-:W-:Y:S01]  /*1e480*/  FADD.FTZ R104, R148, R9 ;  /* 0x0000000994687221 */ /* 0x000fe20000010000 */
[----:B------:R-:W-:Y:S01]  /*1e490*/  F2FP.F16.F32.PACK_AB R158, R89, R158 ;  /* 0x0000009e599e723e */ /* 0x000fe200000000ff */
[----:B------:R-:W-:Y:S01]  /*1e4a0*/  VIADD R8, R8, 0xffffffff ;  /* 0xffffffff08087836 */ /* 0x000fe20000000000 */
[----:B------:R-:W-:Y:S01]  /*1e4b0*/  F2FP.F16.F32.PACK_AB R152, R93, R152 ;  /* 0x000000985d98723e */ /* 0x000fe200000000ff */
[----:B------:R-:W-:Y:S01]  /*1e4c0*/  FADD.FTZ R9, R101, R104 ;  /* 0x0000006865097221 */ /* 0x000fe20000010000 */
[----:B------:R-:W-:Y:S01]  /*1e4d0*/  F2FP.F16.F32.PACK_AB R154, R127, R154 ;  /* 0x0000009a7f9a723e */ /* 0x000fe200000000ff */
[----:B------:R-:W2:Y:S01]  /*1e4e0*/  MUFU.EX2 R90, R90 ;  /* 0x0000005a005a7308 */ /* 0x000ea20000000800 */
[----:B-1----:R-:W-:Y:S01]  /*1e4f0*/  FADD.FTZ R4, R88, R3 ;  /* 0x0000000358047221 */ /* 0x002fe20000010000 */
[----:B------:R-:W-:Y:S01]  /*1e500*/  FADD.FTZ R104, R150, R9 ;  /* 0x0000000996687221 */ /* 0x000fe20000010000 */
[----:B------:R-:W-:Y:S01]  /*1e510*/  F2FP.F16.F32.PACK_AB R148, R101, R148 ;  /* 0x000000946594723e */ /* 0x000fe200000000ff */
[----:B------:R-:W-:Y:S01]  /*1e520*/  IMAD.MOV.U32 R20, RZ, RZ, R23 ;  /* 0x000000ffff147224 */ /* 0x000fe200078e0017 */
[----:B------:R-:W-:Y:S01]  /*1e530*/  F2FP.F16.F32.PACK_AB R159, R88, R11 ;  /* 0x0000000b589f723e */ /* 0x000fe200000000ff */
[----:B0-----:R-:W-:-:S02]  /*1e540*/  IMAD.MOV.U32 R21, RZ, RZ, R22 ;  /* 0x000000ffff157224 */ /* 0x001fc400078e0016 */
[----:B------:R-:W0:Y:S01]  /*1e550*/  MUFU.EX2 R155, R155 ;  /* 0x0000009b009b7308 */ /* 0x000e220000000800 */
[----:B---3--:R-:W-:-:S07]  /*1e560*/  FADD.FTZ R3, R153, R4 ;  /* 0x0000000499037221 */ /* 0x008fce0000010000 */
        /* <DEDUP_REMOVED lines=69> */
[----:B--2---:R-:W-:-:S07]  /*1e9c0*/  FADD.FTZ R3, R123, R3 ;  /* 0x000000037b037221 */ /* 0x004fce0000010000 */
[----:B------:R2:W3:Y:S01]  /*1e9d0*/  MUFU.EX2 R15, R137 ;  /* 0x00000089000f7308 */ /* 0x0004e20000000800 */
[----:B0-----:R-:W-:Y:S01]  /*1e9e0*/  FADD.FTZ R104, R138, R9 ;  /* 0x000000098a687221 */ /* 0x001fe20000010000 */
[----:B------:R-:W-:-:S06]  /*1e9f0*/  MOV R9, R6 ;  /* 0x0000000600097202 */ /* 0x000fcc0000000f00 */
[----:B------:R-:W0:Y:S01]  /*1ea00*/  MUFU.EX2 R125, R125 ;  /* 0x0000007d007d7308 */ /* 0x000e220000000800 */
[----:B-1----:R-:W-:Y:S01]  /*1ea10*/  FADD.FTZ R3, R108, R3 ;  /* 0x000000036c037221 */ /* 0x002fe20000010000 */
[----:B--2---:R-:W-:Y:S01]  /*1ea20*/  F2FP.F16.F32.PACK_AB R137, R123, R106 ;  /* 0x0000006a7b89723e */ /* 0x004fe200000000ff */
[C---:B---3--:R-:W-:Y:S01]  /*1ea30*/  FADD.FTZ R4, R15.reuse, R104 ;  /* 0x000000680f047221 */ /* 0x048fe20000010000 */
[----:B------:R-:W-:Y:S01]  /*1ea40*/  F2FP.F16.F32.PACK_AB R138, R15, R138 ;  /* 0x0000008a0f8a723e */ /* 0x000fe200000000ff */
[----:B------:R-:W-:Y:S02]  /*1ea50*/  IMAD.MOV.U32 R15, RZ, RZ, R5 ;  /* 0x000000ffff0f7224 */ /* 0x000fe400078e0005 */
[C---:B0-----:R-:W-:Y:S01]  /*1ea60*/  FADD.FTZ R3, R125.reuse, R3 ;  /* 0x000000037d037221 */ /* 0x041fe20000010000 */
[----:B------:R-:W-:Y:S01]  /*1ea70*/  F2FP.F16.F32.PACK_AB R139, R125, R108 ;  /* 0x0000006c7d8b723e */ /* 0x000fe200000000ff */
[----:B------:R-:W-:Y:S06]  /*1ea80*/  @P2 BRA `(.L_x_1919) ;  /* 0xffffffc800402947 */ /* 0x000fec000383ffff */
.L_x_1900:
[----:B------:R-:W-:Y:S05]  /*1ea90*/  BSYNC B0 ;  /* 0x0000000000007941 */ /* 0x000fea0003800000 */
.L_x_1899:
        /* <DEDUP_REMOVED lines=67> */
.L_x_1920:
[----:B------:R-:W-:Y:S01]  /*1eed0*/  IMAD R11, R22, 0x8, R16 ;  /* 0x00000008160b7824 */ /* 0x000fe200078e0210 */
[----:B------:R-:W-:-:S04]  /*1eee0*/  SHF.L.U32 R0, R23, 0x1f, RZ ;  /* 0x0000001f17007819 */ /* 0x000fc800000006ff */
[----:B------:R0:W1:Y:S01]  /*1eef0*/  SYNCS.PHASECHK.TRANS64.TRYWAIT P2, [R11+URZ+0x2a850], R0 ;  /* 0x02a850000b0075a7 */ /* 0x000062000804017f */
[----:B------:R-:W-:Y:S05]  /*1ef00*/  @!P0 BRA `(.L_x_1921) ;  /* 0x0000000000048947 */ /* 0x000fea0003800000 */
[----:B------:R-:W-:Y:S01]  /*1ef10*/  BPT.TRAP 0x1 ;  /* 0x000000040000795c */ /* 0x000fe20000300000 */
.L_x_1921:
        /* <DEDUP_REMOVED lines=9> */
.L_x_1923:
[----:B------:R-:W-:Y:S05]  /*1efb0*/  BSYNC B0 ;  /* 0x0000000000007941 */ /* 0x000fea0003800000 */
.L_x_1922:
[----:B------:R-:W-:Y:S01]  /*1efc0*/  IMAD.MOV.U32 R9, RZ, RZ, 0x40000040 ;  /* 0x40000040ff097424 */ /* 0x000fe200078e00ff */
[C---:B------:R-:W-:Y:S01]  /*1efd0*/  R2UR UR6, R8.reuse ;  /* 0x00000000080672ca */ /* 0x040fe200000e0000 */
[----:B------:R-:W-:Y:S01]  /*1efe0*/  WARPGROUP.ARRIVE ;  /* 0x00000000000079c5 */ /* 0x000fe20000000000 */
[----:B------:R-:W-:Y:S01]  /*1eff0*/  VIADD R12, R8, 0x80 ;  /* 0x00000080080c7836 */ /* 0x000fe20000000000 */
[----:B------:R-:W-:Y:S01]  /*1f000*/  MOV R13, 0x40000040 ;  /* 0x40000040000d7802 */ /* 0x000fe20000000f00 */
[----:B01----:R-:W0:Y:S01]  /*1f010*/  SHFL.BFLY PT, R0, R3, 0x2, 0x1f ;  /* 0x0c401f0003007f89 */ /* 0x003e2200000e0000 */
[----:B------:R-:W-:Y:S01]  /*1f020*/  R2UR UR7, R9 ;  /* 0x00000000090772ca */ /* 0x000fe200000e0000 */
[----:B------:R-:W-:Y:S01]  /*1f030*/  IMAD.MOV.U32 R9, RZ, RZ, 0x40000040 ;  /* 0x40000040ff097424 */ /* 0x000fe200078e00ff */
[----:B------:R-:W-:Y:S01]  /*1f040*/  IADD3 R187, R187, 0x1, RZ ;  /* 0x00000001bbbb7810 */ /* 0x000fe20007ffe0ff */
[----:B------:R-:W1:Y:S01]  /*1f050*/  SHFL.BFLY PT, R7, R4, 0x2, 0x1f ;  /* 0x0c401f0004077f89 */ /* 0x000e6200000e0000 */
[----:B------:R-:W-:-:S02]  /*1f060*/  @!P1 VIADD R11, R11, 0x2a860 ;  /* 0x0002a8600b0b9836 */ /* 0x000fc40000000000 */
[----:B------:R-:W-:Y:S02]  /*1f070*/  VIADD R22, R22, 0x1 ;  /* 0x0000000116167836 */ /* 0x000fe40000000000 */
[----:B------:R-:W-:Y:S01]  /*1f080*/  IMAD.MOV.U32 R20, RZ, RZ, -0x800000 ;  /* 0xff800000ff147424 */ /* 0x000fe200078e00ff */
[----:B------:R-:W-:Y:S02]  /*1f090*/  @!P1 PRMT R11, RZ, 0x654, R11 ;  /* 0x00000654ff0b9816 */ /* 0x000fe4000000000b */
[----:B------:R-:W-:Y:S02]  /*1f0a0*/  ISETP.NE.AND P2, PT, R22, 0x2, PT ;  /* 0x000000021600780c */ /* 0x000fe40003f45270 */
[----:B------:R-:W-:Y:S01]  /*1f0b0*/  HGMMA.64x128x16.F32 R24, R156, gdesc[UR4].tnspB, R24, gsb0 ;  /* 0x41e000049c187df0 */ /* 0x000fe20008000818 */
[----:B------:R-:W-:Y:S01]  /*1f0c0*/  R2UR UR6, R12 ;  /* 0x000000000c0672ca */ /* 0x000fe200000e0000 */
[----:B------:R-:W-:Y:S01]  /*1f0d0*/  VIADD R12, R8, 0x100 ;  /* 0x00000100080c7836 */ /* 0x000fe20000000000 */
[----:B------:R-:W-:Y:S01]  /*1f0e0*/  R2UR UR7, R13 ;  /* 0x000000000d0772ca */ /* 0x000fe200000e0000 */
[----:B------:R-:W-:Y:S01]  /*1f0f0*/  IMAD.MOV.U32 R13, RZ, RZ, 0x40000040 ;  /* 0x40000040ff0d7424 */ /* 0x000fe200078e00ff */
[----:B------:R-:W-:Y:S01]  /*1f100*/  SEL R22, R22, RZ, P2 ;  /* 0x000000ff16167207 */ /* 0x000fe20001000000 */
[----:B0-----:R-:W-:Y:S01]  /*1f110*/  FADD.FTZ R2, R0, R3 ;  /* 0x0000000300027221 */ /* 0x001fe20000010000 */
[----:B------:R-:W-:Y:S01]  /*1f120*/  MOV R3, RZ ;  /* 0x000000ff00037202 */ /* 0x000fe20000000f00 */
[----:B-1----:R-:W-:-:S05]  /*1f130*/  FADD.FTZ R7, R7, R4 ;  /* 0x0000000407077221 */ /* 0x002fca0000010000 */
[----:B------:R-:W0:Y:S01]  /*1f140*/  SHFL.BFLY PT, R0, R7, 0x1, 0x1f ;  /* 0x0c201f0007007f89 */ /* 0x000e2200000e0000 */
        /* <DEDUP_REMOVED lines=13> */
[C---:B------:R-:W-:Y:S01]  /*1f220*/  IADD3 R12, R8.reuse, 0x200, RZ ;  /* 0x00000200080c7810 */ /* 0x040fe20007ffe0ff */
[----:B------:R-:W-:Y:S01]  /*1f230*/  VIADD R8, R8, 0x280 ;  /* 0x0000028008087836 */ /* 0x000fe20000000000 */
[----:B------:R-:W-:Y:S02]  /*1f240*/  WARPGROUP.DEPBAR.LE gsb0, 0x0 ;  /* 0x00008000000079c5 */ /* 0x000fe40000010000 */
[----:B------:R-:W-:-:S07]  /*1f250*/  WARPGROUP.ARRIVE ;  /* 0x00000000000079c5 */ /* 0x000fce0000000000 */
[----:B------:R-:W-:Y:S01]  /*1f260*/  HGMMA.64x128x16.F32 R24, R144, gdesc[UR4].tnspB, R24, gsb0 ;  /* 0x41e0000490187df0 */ /* 0x000fe20008000818 */
[----:B------:R-:W-:Y:S01]  /*1f270*/  R2UR UR6, R12 ;  /* 0x000000000c0672ca */ /* 0x000fe200000e0000 */
[----:B0-----:R-:W-:Y:S01]  /*1f280*/  FADD.FTZ R12, R7, R0 ;  /* 0x00000000070c7221 */ /* 0x001fe20000010000 */
[----:B------:R-:W-:Y:S02]  /*1f290*/  R2UR UR7, R13 ;  /* 0x000000000d0772ca */ /* 0x000fe400000e0000 */
[----:B------:R-:W-:Y:S02]  /*1f2a0*/  SEL R0, RZ, 0x1, P2 ;  /* 0x00000001ff007807 */ /* 0x000fe40001000000 */
[----:B------:R-:W-:Y:S02]  /*1f2b0*/  FSETP.NE.FTZ.AND P0, PT, R12, RZ, PT ;  /* 0x000000ff0c00720b */ /* 0x000fe40003f15000 */
[----:B------:R-:W-:Y:S01]  /*1f2c0*/  LOP3.LUT R23, R23, R0, RZ, 0x3c, !PT ;  /* 0x0000000017177212 */ /* 0x000fe200078e3cff */
[----:B------:R-:W-:-:S10]  /*1f2d0*/  IMAD.MOV.U32 R0, RZ, RZ, -0x800000 ;  /* 0xff800000ff007424 */ /* 0x000fd400078e00ff */
[----:B------:R-:W0:Y:S08]  /*1f2e0*/  @P0 MUFU.LG2 R4, R12 ;  /* 0x0000000c00040308 */ /* 0x000e300000000c00 */
[----:B------:R-:W-:Y:S01]  /*1f2f0*/  @P0 MUFU.RCP R3, R12 ;  /* 0x0000000c00030308 */ /* 0x000fe20000001000 */
[----:B0-----:R-:W-:Y:S01]  /*1f300*/  @P0 FMUL.FTZ R7, R4, 0.69314718246459960938 ;  /* 0x3f31721804070820 */ /* 0x001fe20000410000 */
[----:B------:R-:W-:-:S02]  /*1f310*/  WARPGROUP.DEPBAR.LE gsb0, 0x0 ;  /* 0x00008000000079c5 */ /* 0x000fc40000010000 */
[----:B------:R-:W-:-:S06]  /*1f320*/  WARPGROUP.ARRIVE ;  /* 0x00000000000079c5 */ /* 0x000fcc0000000000 */
[----:B------:R-:W-:Y:S01]  /*1f330*/  HGMMA.64x128x16.F32 R24, R140, gdesc[UR4].tnspB, R24, gsb0 ;  /* 0x41e000048c187df0 */ /* 0x000fe20008000818 */
[----:B------:R-:W-:Y:S01]  /*1f340*/  R2UR UR6, R8 ;  /* 0x00000000080672ca */ /* 0x000fe200000e0000 */
[----:B------:R-:W-:Y:S01]  /*1f350*/  IMAD.MOV.U32 R8, RZ, RZ, RZ ;  /* 0x000000ffff087224 */ /* 0x000fe200078e00ff */
[----:B------:R-:W-:Y:S02]  /*1f360*/  R2UR UR7, R9 ;  /* 0x00000000090772ca */ /* 0x000fe400000e0000 */
[----:B------:R-:W0:Y:S02]  /*1f370*/  SHFL.BFLY PT, R9, R2, 0x1, 0x1f ;  /* 0x0c201f0002097f89 */ /* 0x000e2400000e0000 */
[----:B0-----:R-:W-:Y:S01]  /*1f380*/  FADD.FTZ R13, R2, R9 ;  /* 0x00000009020d7221 */ /* 0x001fe20000010000 */
[----:B------:R-:W-:-:S04]  /*1f390*/  @P0 FMUL.FTZ R2, R10, 0.69314718246459960938 ;  /* 0x3f3172180a020820 */ /* 0x000fc80000410000 */
[----:B------:R-:W-:Y:S01]  /*1f3a0*/  FSETP.NE.FTZ.AND P3, PT, R13, RZ, PT ;  /* 0x000000ff0d00720b */ /* 0x000fe20003f75000 */
[----:B------:R-:W-:Y:S01]  /*1f3b0*/  @P0 FFMA.FTZ R0, R2, R5, R7 ;  /* 0x0000000502000223 */ /* 0x000fe20000010007 */
[----:B------:R-:W-:-:S11]  /*1f3c0*/  PLOP3.LUT P0, PT, PT, PT, PT, 0x8, 0x0 ;  /* 0x000000000000781c */ /* 0x000fd60003f0e170 */
        /* <DEDUP_REMOVED lines=9> */
[----:B------:R0:W-:Y:S01]  /*1f460*/  @!P1 SYNCS.ARRIVE.TRANS64.RED.A1T0 RZ, [R11+URZ], RZ ;  /* 0x000000ff0bff99a7 */ /* 0x0001e2000810043f */
[-C--:B------:R-:W-:Y:S01]  /*1f470*/  FMUL.FTZ R21, R36, R3.reuse ;  /* 0x0000000324157220 */ /* 0x080fe20000410000 */
        /* <DEDUP_REMOVED lines=62> */
[----:B0-----:R-:W-:-:S07]  /*1f860*/  FMUL.FTZ R87, R87, R8 ;  /* 0x0000000857577220 */ /* 0x001fce0000410000 */
.L_x_1785:
        /* <DEDUP_REMOVED lines=10> */
[----:B------:R-:W-:Y:S01]  /*1f910*/  ULDC.64 UR4, c[0x0][0xc00] ;  /* 0x0003000000047ab9 */ /* 0x000fe20000000a00 */
[----:B------:R-:W-:Y:S01]  /*1f920*/  F2FP.F16.F32.PACK_AB R6, R91, R6 ;  /* 0x000000065b06723e */ /* 0x000fe200000000ff */
[----:B------:R-:W-:Y:S01]  /*1f930*/  ULDC.64 UR6, c[0x0][0x208] ;  /* 0x0000820000067ab9 */ /* 0x000fe20000000a00 */
[----:B------:R-:W-:Y:S02]  /*1f940*/  F2FP.F16.F32.PACK_AB R35, R46, R35 ;  /* 0x000000232e23723e */ /* 0x000fe400000000ff */
[----:B------:R-:W-:Y:S02]  /*1f950*/  F2FP.F16.F32.PACK_AB R37, R38, R37 ;  /* 0x000000252625723e */ /* 0x000fe400000000ff */
[----:B------:R-:W-:Y:S02]  /*1f960*/  F2FP.F16.F32.PACK_AB R36, R73, R36 ;  /* 0x000000244924723e */ /* 0x000fe400000000ff */
[----:B------:R-:W-:-:S02]  /*1f970*/  F2FP.F16.F32.PACK_AB R38, R77, R76 ;  /* 0x0000004c4d26723e */ /* 0x000fc400000000ff */
[----:B------:R-:W-:Y:S02]  /*1f980*/  F2FP.F16.F32.PACK_AB R39, R42, R39 ;  /* 0x000000272a27723e */ /* 0x000fe400000000ff */
[----:B------:R-:W-:Y:S02]  /*1f990*/  MOV R2, R16 ;  /* 0x0000001000027202 */ /* 0x000fe40000000f00 */
[----:B--2---:R-:W-:-:S03]  /*1f9a0*/  MOV R3, R5 ;  /* 0x0000000500037202 */ /* 0x004fc60000000f00 */
[----:B------:R-:W-:-:S03]  /*1f9b0*/  IMAD.WIDE R4, R224, 0x2, R2 ;  /* 0x00000002e0047825 */ /* 0x000fc600078e0202 */
[C---:B------:R-:W-:Y:S02]  /*1f9c0*/  IADD3 R101, P3, R4.reuse, 0x4000, RZ ;  /* 0x0000400004657810 */ /* 0x040fe40007f7e0ff */
[----:B------:R-:W-:Y:S02]  /*1f9d0*/  LOP3.LUT R15, R4, 0x380, RZ, 0xc0, !PT ;  /* 0x00000380040f7812 */ /* 0x000fe400078ec0ff */
[----:B------:R-:W-:Y:S02]  /*1f9e0*/  LOP3.LUT R14, R101, 0x380, RZ, 0xc0, !PT ;  /* 0x00000380650e7812 */ /* 0x000fe400078ec0ff */
[----:B------:R-:W-:Y:S02]  /*1f9f0*/  SHF.R.U64 R15, R15, 0x3, RZ ;  /* 0x000000030f0f7819 */ /* 0x000fe400000012ff */
[----:B------:R-:W-:Y:S01]  /*1fa00*/  SHF.R.U64 R14, R14, 0x3, RZ ;  /* 0x000000030e0e7819 */ /* 0x000fe200000012ff */
[----:B------:R-:W-:Y:S01]  /*1fa10*/  BAR.SYNC.DEFER_BLOCKING 0x1, 0x100 ;  /* 0x0044000000007b1d */ /* 0x000fe20000010000 */
[----:B------:R-:W-:-:S02]  /*1fa20*/  IADD3 R71, P6, R4, 0x20, RZ ;  /* 0x0000002004477810 */ /* 0x000fc40007fde0ff */
[C---:B------:R-:W-:Y:S02]  /*1fa30*/  IADD3 R75, P5, R4.reuse, 0x40, RZ ;  /* 0x00000040044b7810 */ /* 0x040fe40007fbe0ff */
[C---:B------:R-:W-:Y:S01]  /*1fa40*/  IADD3 R79, P4, R4.reuse, 0x60, RZ ;  /* 0x00000060044f7810 */ /* 0x040fe20007f9e0ff */
[--C-:B------:R-:W-:Y:S01]  /*1fa50*/  IMAD.X R9, RZ, RZ, R5.reuse, P6 ;  /* 0x000000ffff097224 */ /* 0x100fe200030e0605 */
        /* <DEDUP_REMOVED lines=8> */
[----:B------:R-:W-:Y:S01]  /*1fae0*/  IADD3.X R15, RZ, R5, RZ, P3, !PT ;  /* 0x00000005ff0f7210 */ /* 0x000fe20001ffe4ff */
[----:B------:R-:W-:Y:S01]  /*1faf0*/  IMAD.X R33, RZ, RZ, R5, P0 ;  /* 0x000000ffff217224 */ /* 0x000fe200000e0605 */
[----:B------:R-:W-:-:S02]  /*1fb00*/  LOP3.LUT R14, R14, R101, RZ, 0x3c, !PT ;  /* 0x000000650e0e7212 */ /* 0x000fc400078e3cff */
[----:B------:R-:W-:Y:S02]  /*1fb10*/  ISETP.NE.U32.AND P0, PT, RZ, UR4, PT ;  /* 0x00000004ff007c0c */ /* 0x000fe4000bf05070 */
[----:B------:R-:W-:Y:S02]  /*1fb20*/  MOV R74, R14 ;  /* 0x0000000e004a7202 */ /* 0x000fe40000000f00 */
[----:B------:R-:W-:Y:S02]  /*1fb30*/  F2FP.F16.F32.PACK_AB R15, R55, R54 ;  /* 0x00000036370f723e */ /* 0x000fe400000000ff */
[----:B------:R-:W2:Y:S01]  /*1fb40*/  LDC R55, c[0x0][0xbe8] ;  /* 0x0002fa00ff377b82 */ /* 0x000ea20000000800 */
[----:B------:R-:W-:Y:S01]  /*1fb50*/  ISETP.NE.AND.EX P0, PT, RZ, UR5, PT, P0 ;  /* 0x00000005ff007c0c */ /* 0x000fe2000bf05300 */
[----:B------:R-:W-:Y:S01]  /*1fb60*/  ULDC.64 UR4, c[0x0][0xc08] ;  /* 0x0003020000047ab9 */ /* 0x000fe20000000a00 */
[----:B------:R-:W-:Y:S02]  /*1fb70*/  LOP3.LUT R8, R71, 0x380, RZ, 0xc0, !PT ;  /* 0x0000038047087812 */ /* 0x000fe400078ec0ff */
[----:B------:R-:W-:-:S02]  /*1fb80*/  LOP3.LUT R10, R75, 0x380, RZ, 0xc0, !PT ;  /* 0x000003804b0a7812 */ /* 0x000fc400078ec0ff */
[----:B------:R-:W-:Y:S02]  /*1fb90*/  LOP3.LUT R12, R79, 0x380, RZ, 0xc0, !PT ;  /* 0x000003804f0c7812 */ /* 0x000fe400078ec0ff */
[----:B------:R-:W-:Y:S02]  /*1fba0*/  MOV R98, R4 ;  /* 0x0000000400627202 */ /* 0x000fe40000000f00 */
[----:B------:R-:W-:Y:S02]  /*1fbb0*/  F2FP.F16.F32.PACK_AB R5, R32, R99 ;  /* 0x000000632005723e */ /* 0x000fe400000000ff */
[----:B-1----:R-:W-:Y:S02]  /*1fbc0*/  LOP3.LUT R24, R103, 0x380, RZ, 0xc0, !PT ;  /* 0x0000038067187812 */ /* 0x002fe400078ec0ff */
[----:B------:R-:W-:Y:S02]  /*1fbd0*/  LOP3.LUT R30, R105, 0x380, RZ, 0xc0, !PT ;  /* 0x00000380691e7812 */ /* 0x000fe400078ec0ff */
[----:B------:R-:W-:-:S02]  /*1fbe0*/  ISETP.NE.U32.AND P2, PT, RZ, UR4, PT ;  /* 0x00000004ff007c0c */ /* 0x000fc4000bf45070 */
[----:B------:R-:W-:Y:S02]  /*1fbf0*/  LOP3.LUT R32, R107, 0x380, RZ, 0xc0, !PT ;  /* 0x000003806b207812 */ /* 0x000fe400078ec0ff */
[----:B------:R-:W-:Y:S02]  /*1fc00*/  SHF.R.U64 R8, R8, 0x3, RZ ;  /* 0x0000000308087819 */ /* 0x000fe400000012ff */
[----:B------:R-:W-:Y:S02]  /*1fc10*/  SHF.R.U64 R10, R10, 0x3, RZ ;  /* 0x000000030a0a7819 */ /* 0x000fe400000012ff */
[----:B------:R-:W-:Y:S02]  /*1fc20*/  SHF.R.U64 R12, R12, 0x3, RZ ;  /* 0x000000030c0c7819 */ /* 0x000fe400000012ff */
[----:B------:R-:W-:Y:S02]  /*1fc30*/  F2FP.F16.F32.PACK_AB R4, R92, R7 ;  /* 0x000000075c04723e */ /* 0x000fe400000000ff */
[----:B------:R-:W-:-:S02]  /*1fc40*/  SHF.R.U64 R24, R24, 0x3, RZ ;  /* 0x0000000318187819 */ /* 0x000fc400000012ff */
[----:B------:R-:W-:Y:S02]  /*1fc50*/  SHF.R.U64 R30, R30, 0x3, RZ ;  /* 0x000000031e1e7819 */ /* 0x000fe400000012ff */
[----:B------:R-:W-:Y:S02]  /*1fc60*/  F2FP.F16.F32.PACK_AB R7, R28, R97 ;  /* 0x000000611c07723e */ /* 0x000fe400000000ff */
[----:B------:R-:W-:Y:S02]  /*1fc70*/  ISETP.NE.AND.EX P2, PT, RZ, UR5, PT, P2 ;  /* 0x00000005ff007c0c */ /* 0x000fe4000bf45320 */
[----:B------:R-:W-:Y:S01]  /*1fc80*/  SHF.R.U64 R32, R32, 0x3, RZ ;  /* 0x0000000320207819 */ /* 0x000fe200000012ff */
[----:B------:R1:W-:Y:S01]  /*1fc90*/  STSM.16.M88.4 [R98], R4 ;  /* 0x0000000462007844 */ /* 0x0003e20000000200 */
[----:B------:R-:W-:Y:S02]  /*1fca0*/  LOP3.LUT R8, R8, R71, RZ, 0x3c, !PT ;  /* 0x0000004708087212 */ /* 0x000fe400078e3cff */
[----:B------:R-:W-:-:S02]  /*1fcb0*/  LOP3.LUT R10, R10, R75, RZ, 0x3c, !PT ;  /* 0x0000004b0a0a7212 */ /* 0x000fc400078e3cff */
[----:B------:R-:W-:Y:S02]  /*1fcc0*/  LOP3.LUT R12, R12, R79, RZ, 0x3c, !PT ;  /* 0x0000004f0c0c7212 */ /* 0x000fe400078e3cff */
[----:B------:R-:W-:Y:S02]  /*1fcd0*/  LOP3.LUT R28, R24, R103, RZ, 0x3c, !PT ;  /* 0x00000067181c7212 */ /* 0x000fe400078e3cff */
[----:B------:R-:W-:Y:S02]  /*1fce0*/  LOP3.LUT R30, R30, R105, RZ, 0x3c, !PT ;  /* 0x000000691e1e7212 */ /* 0x000fe400078e3cff */
[----:B------:R-:W-:Y:S02]  /*1fcf0*/  LOP3.LUT R32, R32, R107, RZ, 0x3c, !PT ;  /* 0x0000006b20207212 */ /* 0x000fe400078e3cff */
[----:B------:R-:W-:Y:S02]  /*1fd00*/  MOV R79, R8 ;  /* 0x00000008004f7202 */ /* 0x000fe40000000f00 */
[----:B------:R-:W-:-:S02]  /*1fd10*/  MOV R78, R10 ;  /* 0x0000000a004e7202 */ /* 0x000fc40000000f00 */
[----:B-1----:R-:W-:Y:S02]  /*1fd20*/  F2FP.F16.F32.PACK_AB R4, R90, R89 ;  /* 0x000000595a04723e */ /* 0x002fe400000000ff */
[----:B------:R-:W-:Y:S02]  /*1fd30*/  F2FP.F16.F32.PACK_AB R5, R95, R96 ;  /* 0x000000605f05723e */ /* 0x000fe400000000ff */
[----:B------:R-:W-:Y:S02]  /*1fd40*/  F2FP.F16.F32.PACK_AB R6, R88, R21 ;  /* 0x000000155806723e */ /* 0x000fe400000000ff */
[----:B------:R-:W-:Y:S02]  /*1fd50*/  F2FP.F16.F32.PACK_AB R7, R93, R94 ;  /* 0x0000005e5d07723e */ /* 0x000fe400000000ff */
[----:B------:R-:W-:Y:S02]  /*1fd60*/  MOV R75, R12 ;  /* 0x0000000c004b7202 */ /* 0x000fe40000000f00 */
[----:B------:R-:W-:Y:S01]  /*1fd70*/  F2FP.F16.F32.PACK_AB R8, R41, R40 ;  /* 0x000000282908723e */ /* 0x000fe200000000ff */
[----:B------:R-:W-:Y:S01]  /*1fd80*/  STSM.16.M88.4 [R79], R4 ;  /* 0x000000044f007844 */ /* 0x000fe20000000200 */
[----:B------:R-:W-:Y:S01]  /*1fd90*/  F2FP.F16.F32.PACK_AB R9, R43, R72 ;  /* 0x000000482b09723e */ /* 0x000fe200000000ff */
[----:B------:R-:W1:Y:S01]  /*1fda0*/  LDC.64 R40, c[0x0][0xc00] ;  /* 0x00030000ff287b82 */ /* 0x000e620000000a00 */
[----:B------:R-:W-:-:S02]  /*1fdb0*/  F2FP.F16.F32.PACK_AB R10, R45, R44 ;  /* 0x0000002c2d0a723e */ /* 0x000fc400000000ff */
[----:B------:R-:W-:Y:S02]  /*1fdc0*/  F2FP.F16.F32.PACK_AB R11, R47, R34 ;  /* 0x000000222f0b723e */ /* 0x000fe400000000ff */
[----:B------:R-:W-:Y:S02]  /*1fdd0*/  MOV R71, R28 ;  /* 0x0000001c00477202 */ /* 0x000fe40000000f00 */
[----:B------:R-:W-:Y:S01]  /*1fde0*/  MOV R70, R30 ;  /* 0x0000001e00467202 */ /* 0x000fe20000000f00 */
[----:B------:R3:W-:Y:S01]  /*1fdf0*/  STSM.16.M88.4 [R78], R8 ;  /* 0x000000084e007844 */ /* 0x0007e20000000200 */
[----:B------:R-:W-:Y:S02]  /*1fe00*/  F2FP.F16.F32.PACK_AB R12, R49, R48 ;  /* 0x00000030310c723e */ /* 0x000fe400000000ff */
[----:B------:R-:W-:Y:S02]  /*1fe10*/  F2FP.F16.F32.PACK_AB R14, R53, R52 ;  /* 0x00000034350e723e */ /* 0x000fe400000000ff */
[----:B--2---:R-:W-:Y:S01]  /*1fe20*/  ISETP.NE.AND P1, PT, R55, 0x1, PT ;  /* 0x000000013700780c */ /* 0x004fe20003f25270 */
[----:B------:R-:W-:Y:S01]  /*1fe30*/  ULDC UR4, c[0x0][0xa88] ;  /* 0x0002a20000047ab9 */ /* 0x000fe20000000800 */
[----:B------:R-:W-:Y:S01]  /*1fe40*/  F2FP.F16.F32.PACK_AB R13, R51, R50 ;  /* 0x00000032330d723e */ /* 0x000fe200000000ff */
[----:B------:R-:W-:Y:S01]  /*1fe50*/  IMAD.MOV.U32 R48, RZ, RZ, RZ ;  /* 0x000000ffff307224 */ /* 0x000fe200078e00ff */
[----:B------:R-:W-:-:S02]  /*1fe60*/  MOV R24, R32 ;  /* 0x0000002000187202 */ /* 0x000fc40000000f00 */
[----:B------:R-:W-:Y:S01]  /*1fe70*/  F2FP.F16.F32.PACK_AB R28, R57, R56 ;  /* 0x00000038391c723e */ /* 0x000fe200000000ff */
[----:B------:R2:W-:Y:S01]  /*1fe80*/  STSM.16.M88.4 [R75], R12 ;  /* 0x0000000c4b007844 */ /* 0x0005e20000000200 */
[----:B------:R-:W-:Y:S02]  /*1fe90*/  F2FP.F16.F32.PACK_AB R29, R59, R58 ;  /* 0x0000003a3b1d723e */ /* 0x000fe400000000ff */
[----:B------:R-:W-:Y:S01]  /*1fea0*/  F2FP.F16.F32.PACK_AB R30, R61, R60 ;  /* 0x0000003c3d1e723e */ /* 0x000fe200000000ff */
[----:B---3--:R-:W3:Y:S01]  /*1feb0*/  @P2 LDC.64 R8, c[0x0][0xc08] ;  /* 0x00030200ff082b82 */ /* 0x008ee20000000a00 */
[----:B------:R-:W-:Y:S01]  /*1fec0*/  F2FP.F16.F32.PACK_AB R31, R63, R62 ;  /* 0x0000003e3f1f723e */ /* 0x000fe200000000ff */
[----:B-1----:R-:W-:Y:S01]  /*1fed0*/  IMAD.WIDE R40, R186, 0x4, R40 ;  /* 0x00000004ba287825 */ /* 0x002fe200078e0228 */
[----:B------:R-:W-:Y:S02]  /*1fee0*/  F2FP.F16.F32.PACK_AB R32, R65, R64 ;  /* 0x000000404120723e */ /* 0x000fe400000000ff */
[----:B------:R-:W-:Y:S01]  /*1fef0*/  F2FP.F16.F32.PACK_AB R33, R67, R66 ;  /* 0x000000424321723e */ /* 0x000fe200000000ff */
[----:B------:R-:W-:Y:S01]  /*1ff00*/  STSM.16.M88.4 [R74], R28 ;  /* 0x0000001c4a007844 */ /* 0x000fe20000000200 */
[----:B------:R-:W-:Y:S01]  /*1ff10*/  F2FP.F16.F32.PACK_AB R34, R69, R68 ;  /* 0x000000444522723e */ /* 0x000fe200000000ff */
[----:B------:R-:W1:Y:S01]  /*1ff20*/  @P1 LDC R10, c[0x0][0xbec] ;  /* 0x0002fb00ff0a1b82 */ /* 0x000e620000000800 */
[----:B------:R-:W-:-:S02]  /*1ff30*/  F2FP.F16.F32.PACK_AB R4, R81, R80 ;  /* 0x000000505104723e */ /* 0x000fc400000000ff */
[----:B------:R-:W-:Y:S01]  /*1ff40*/  F2FP.F16.F32.PACK_AB R5, R83, R82 ;  /* 0x000000525305723e */ /* 0x000fe200000000ff */
[----:B------:R-:W-:Y:S01]  /*1ff50*/  STSM.16.M88.4 [R71], R32 ;  /* 0x0000002047007844 */ /* 0x000fe20000000200 */
[----:B------:R-:W-:Y:S02]  /*1ff60*/  F2FP.F16.F32.PACK_AB R6, R85, R84 ;  /* 0x000000545506723e */ /* 0x000fe400000000ff */
[----:B------:R-:W-:Y:S01]  /*1ff70*/  F2FP.F16.F32.PACK_AB R7, R87, R86 ;  /* 0x000000565707723e */ /* 0x000fe200000000ff */
[----:B------:R-:W-:Y:S01]  /*1ff80*/  STSM.16.M88.4 [R70], R36 ;  /* 0x0000002446007844 */ /* 0x000fe20000000200 */
[----:B--2---:R-:W2:Y:S03]  /*1ff90*/  @P1 LDC R13, c[0x0][0xbf0] ;  /* 0x0002fc00ff0d1b82 */ /* 0x004ea60000000800 */
[----:B------:R4:W-:Y:S05]  /*1ffa0*/  STSM.16.M88.4 [R24], R4 ;  /* 0x0000000418007844 */ /* 0x0009ea0000000200 */
[----:B------:R-:W-:Y:S01]  /*1ffb0*/  BAR.SYNC.DEFER_BLOCKING 0x1, 0x100 ;  /* 0x0044000000007b1d */ /* 0x000fe20000010000 */
[----:B----4-:R-:W-:Y:S01]  /*1ffc0*/  MOV R6, UR4 ;  /* 0x0000000400067c02 */ /* 0x010fe20008000f00 */
[----:B---3--:R-:W-:-:S04]  /*1ffd0*/  @P2 IMAD.WIDE R4, R186, 0x4, R8 ;  /* 0x00000004ba042825 */ /* 0x008fc800078e0208 */
[----:B------:R3:W5:Y:S04]  /*1ffe0*/  @P0 LDG.E R48, desc[UR6][R40.64] ;  /* 0x0000000628300981 */ /* 0x000768000c1e1900 */
[----:B------:R3:W5:Y:S01]  /*1fff0*/  @P2 LDG.E R6, desc[UR6][R4.64] ;  /* 0x0000000604062981 */ /* 0x000762000c1e1900 */
[----:B------:R-:W-:Y:S05]  /*20000*/  @P2 BRA `(.L_x_1927) ;  /* 0x0000000000142947 */ /* 0x000fea0003800000 */
[----:B------:R-:W-:Y:S05]  /*20010*/  @!P0 BRA `(.L_x_1927) ;  /* 0x0000000000108947 */ /* 0x000fea0003800000 */
[----:B------:R-:W-:Y:S02]  /*20020*/  ULDC.64 UR4, c[0x0][0x208] ;  /* 0x0000820000047ab9 */ /* 0x000fe40000000a00 */
[----:B---3--:R-:W3:Y:S04]  /*20030*/  LDG.E R5, desc[UR4][R40.64] ;  /* 0x0000000428057981 */ /* 0x008ee8000c1e1900 */
[----:B-----5:R-:W3:Y:S02]  /*20040*/  LDG.E R6, desc[UR4][R40.64+0x4] ;  /* 0x0000040428067981 */ /* 0x020ee4000c1e1900 */
[----:B---3--:R-:W-:-:S07]  /*20050*/  IMAD.IADD R6, R6, 0x1, -R5 ;  /* 0x0000000106067824 */ /* 0x008fce00078e0a05 */
.L_x_1927:
[----:B------:R-:W-:Y:S01]  /*20060*/  SHF.R.S32.HI R54, RZ, 0x1f, R185 ;  /* 0x0000001fff367819 */ /* 0x000fe200000114b9 */
[----:B------:R-:W-:Y:S01]  /*20070*/  IMAD.IADD R15, R181, 0x1, R177 ;  /* 0x00000001b50f7824 */ /* 0x000fe200078e02b1 */
[----:B------:R-:W-:Y:S01]  /*20080*/  ULDC.64 UR4, c[0x0][0xb90] ;  /* 0x0002e40000047ab9 */ /* 0x000fe20000000a00 */
[----:B-----5:R-:W-:Y:S01]  /*20090*/  SHF.R.S32.HI R49, RZ, 0x1f, R48 ;  /* 0x0000001fff317819 */ /* 0x020fe20000011430 */
[----:B------:R-:W-:Y:S01]  /*200a0*/  IMAD R9, R190, 0x40, R182 ;  /* 0x00000040be097824 */ /* 0x000fe200078e02b6 */
[----:B------:R-:W-:Y:S01]  /*200b0*/  SEL R57, R186, RZ, !P0 ;  /* 0x000000ffba397207 */ /* 0x000fe20004000000 */
[----:B---3--:R-:W-:Y:S01]  /*200c0*/  IMAD R4, R54, UR4, RZ ;  /* 0x0000000436047c24 */ /* 0x008fe2000f8e02ff */
[----:B------:R-:W-:Y:S01]  /*200d0*/  ULDC.64 UR6, c[0x0][0x208] ;  /* 0x0000820000067ab9 */ /* 0x000fe20000000a00 */
[----:B-1----:R-:W-:Y:S01]  /*200e0*/  @P1 IMAD.HI.U32 R8, R15, R10, RZ ;  /* 0x0000000a0f081227 */ /* 0x002fe200078e00ff */
[----:B------:R-:W-:-:S03]  /*200f0*/  SHF.R.S32.HI R10, RZ, 0x1f, R186 ;  /* 0x0000001fff0a7819 */ /* 0x000fc600000114ba */
[C---:B------:R-:W-:Y:S01]  /*20100*/  IMAD R11, R185.reuse, UR5, R4 ;  /* 0x00000005b90b7c24 */ /* 0x040fe2000f8e0204 */
[----:B------:R-:W-:Y:S01]  /*20110*/  SEL R24, R10, RZ, !P0 ;  /* 0x000000ff0a187207 */ /* 0x000fe20004000000 */
[----:B------:R-:W-:Y:S01]  /*20120*/  IMAD.WIDE.U32 R4, R185, UR4, R48 ;  /* 0x00000004b9047c25 */ /* 0x000fe2000f8e0030 */
[----:B------:R-:W-:-:S03]  /*20130*/  ULDC.64 UR4, c[0x0][0xb98] ;  /* 0x0002e60000047ab9 */ /* 0x000fc60000000a00 */
[----:B------:R-:W-:Y:S01]  /*20140*/  IMAD.MOV.U32 R7, RZ, RZ, R15 ;  /* 0x000000ffff077224 */ /* 0x000fe200078e000f */
[----:B--2---:R-:W-:Y:S01]  /*20150*/  @P1 SHF.R.U32.HI R7, RZ, R13, R8 ;  /* 0x0000000dff071219 */ /* 0x004fe20000011608 */
[----:B------:R-:W-:Y:S01]  /*20160*/  IMAD.WIDE R2, R9, 0x2, R2 ;  /* 0x0000000209027825 */ /* 0x000fe200078e0202 */
[----:B------:R-:W-:Y:S02]  /*20170*/  IADD3 R5, R5, R11, RZ ;  /* 0x0000000b05057210 */ /* 0x000fe40007ffe0ff */
[--C-:B------:R-:W-:Y:S01]  /*20180*/  SHF.R.S32.HI R11, RZ, 0x1f, R7.reuse ;  /* 0x0000001fff0b7819 */ /* 0x100fe20000011407 */
[----:B------:R-:W-:Y:S01]  /*20190*/  IMAD.MOV R10, RZ, RZ, -R7 ;  /* 0x000000ffff0a7224 */ /* 0x000fe200078e0a07 */
[C---:B------:R-:W-:Y:S01]  /*201a0*/  IADD3 R13, P3, R2.reuse, 0x2000, RZ ;  /* 0x00002000020d7810 */ /* 0x040fe20007f7e0ff */
[----:B------:R-:W-:Y:S01]  /*201b0*/  IMAD.WIDE.U32 R4, R57, UR4, R4 ;  /* 0x0000000439047c25 */ /* 0x000fe2000f8e0004 */
[----:B------:R-:W-:Y:S02]  /*201c0*/  IADD3 R33, P6, R2, 0x4000, RZ ;  /* 0x0000400002217810 */ /* 0x000fe40007fde0ff */
[----:B------:R-:W-:Y:S01]  /*201d0*/  LOP3.LUT R12, R13, 0x380, RZ, 0xc0, !PT ;  /* 0x000003800d0c7812 */ /* 0x000fe200078ec0ff */
[----:B------:R-:W-:Y:S01]  /*201e0*/  IMAD R8, R24, UR4, RZ ;  /* 0x0000000418087c24 */ /* 0x000fe2000f8e02ff */
[----:B------:R-:W-:Y:S01]  /*201f0*/  IADD3 R4, P2, R7, R4, RZ ;  /* 0x0000000407047210 */ /* 0x000fe20007f5e0ff */
[----:B------:R-:W-:Y:S01]  /*20200*/  IMAD R9, R55, R10, R15 ;  /* 0x0000000a37097224 */ /* 0x000fe200078e020f */
[----:B------:R-:W-:Y:S01]  /*20210*/  IADD3 R15, P0, R2, 0x1000, RZ ;  /* 0x00001000020f7810 */ /* 0x000fe20007f1e0ff */
[----:B------:R-:W-:Y:S01]  /*20220*/  IMAD R8, R57, UR5, R8 ;  /* 0x0000000539087c24 */ /* 0x000fe2000f8e0208 */
[----:B------:R-:W-:Y:S01]  /*20230*/  ULDC.64 UR4, c[0x0][0xb88] ;  /* 0x0002e20000047ab9 */ /* 0x000fe20000000a00 */
[----:B------:R-:W-:Y:S01]  /*20240*/  IMAD.IADD R14, R223, 0x1, R177 ;  /* 0x00000001df0e7824 */ /* 0x000fe200078e02b1 */
[----:B------:R-:W-:Y:S01]  /*20250*/  SHF.R.S32.HI R7, RZ, 0x1f, R9 ;  /* 0x0000001fff077819 */ /* 0x000fe20000011409 */
[----:B------:R-:W-:Y:S01]  /*20260*/  IMAD R59, R6, R55, RZ ;  /* 0x00000037063b7224 */ /* 0x000fe200078e02ff */
[----:B------:R-:W-:-:S02]  /*20270*/  IADD3.X R5, R11, R5, R8, P2, !PT ;  /* 0x000000050b057210 */ /* 0x000fc400017fe408 */
[----:B------:R-:W-:Y:S01]  /*20280*/  IADD3 R29, P2, R2, 0x3000, RZ ;  /* 0x00003000021d7810 */ /* 0x000fe20007f5e0ff */
[----:B------:R-:W-:Y:S01]  /*20290*/  IMAD R10, R7, UR4, RZ ;  /* 0x00000004070a7c24 */ /* 0x000fe2000f8e02ff */
[----:B------:R-:W-:Y:S01]  /*202a0*/  SHF.R.U64 R12, R12, 0x3, RZ ;  /* 0x000000030c0c7819 */ /* 0x000fe200000012ff */
[----:B------:R-:W-:Y:S01]  /*202b0*/  IMAD.WIDE.U32 R4, R9, UR4, R4 ;  /* 0x0000000409047c25 */ /* 0x000fe2000f8e0004 */
[----:B------:R-:W-:Y:S02]  /*202c0*/  LOP3.LUT R28, R29, 0x380, RZ, 0xc0, !PT ;  /* 0x000003801d1c7812 */ /* 0x000fe400078ec0ff */
[----:B------:R-:W-:Y:S01]  /*202d0*/  LOP3.LUT R12, R12, R13, RZ, 0x3c, !PT ;  /* 0x0000000d0c0c7212 */ /* 0x000fe200078e3cff */
[----:B------:R-:W-:Y:S01]  /*202e0*/  IMAD R7, R9, UR5, R10 ;  /* 0x0000000509077c24 */ /* 0x000fe2000f8e020a */
[----:B------:R-:W-:Y:S01]  /*202f0*/  ULDC.64 UR4, c[0x0][0xb50] ;  /* 0x0002d40000047ab9 */ /* 0x000fe20000000a00 */
[----:B------:R-:W-:Y:S01]  /*20300*/  SHF.R.U64 R28, R28, 0x3, RZ ;  /* 0x000000031c1c7819 */ /* 0x000fe200000012ff */
[----:B------:R-:W-:Y:S01]  /*20310*/  IMAD.X R9, RZ, RZ, R3, P0 ;  /* 0x000000ffff097224 */ /* 0x000fe200000e0603 */
[----:B------:R-:W-:Y:S01]  /*20320*/  LEA R10, P4, R4, UR4, 0x2 ;  /* 0x00000004040a7c11 */ /* 0x000fe2000f8810ff */
[----:B------:R-:W-:Y:S01]  /*20330*/  IMAD.IADD R5, R5, 0x1, R7 ;  /* 0x0000000105057824 */ /* 0x000fe200078e0207 */
[----:B------:R-:W-:Y:S01]  /*20340*/  LOP3.LUT P0, RZ, R201, 0x3, RZ, 0xc0, !PT ;  /* 0x00000003c9ff7812 */ /* 0x000fe2000780c0ff */
[----:B------:R-:W-:Y:S01]  /*20350*/  IMAD.X R13, RZ, RZ, R3, P3 ;  /* 0x000000ffff0d7224 */ /* 0x000fe200018e0603 */
[----:B------:R-:W-:Y:S01]  /*20360*/  LOP3.LUT R28, R28, R29, RZ, 0x3c, !PT ;  /* 0x0000001d1c1c7212 */ /* 0x000fe200078e3cff */
[----:B------:R-:W-:Y:S01]  /*20370*/  SHFL.IDX PT, R50, R10, RZ, 0x1c1f ;  /* 0x001c1fff0a327589 */ /* 0x000fe200000e0000 */
[----:B------:R-:W-:Y:S01]  /*20380*/  LEA.HI.X R11, R4, UR5, R5, 0x2, P4 ;  /* 0x00000005040b7c11 */ /* 0x000fe2000a0f1405 */
[----:B------:R-:W-:Y:S01]  /*20390*/  IMAD.X R29, RZ, RZ, R3, P2 ;  /* 0x000000ffff1d7224 */ /* 0x000fe200010e0603 */
[CC--:B------:R-:W-:Y:S01]  /*203a0*/  ISETP.GE.OR P2, PT, R14.reuse, R59.reuse, P0 ;  /* 0x0000003b0e00720c */ /* 0x0c0fe20000746670 */
[----:B------:R-:W-:Y:S01]  /*203b0*/  SHFL.IDX PT, R52, R10, 0x1, 0x1c1f ;  /* 0x003c1f000a347f89 */ /* 0x000fe200000e0000 */
[----:B------:R-:W-:Y:S01]  /*203c0*/  IADD3 R4, R14, 0x8, RZ ;  /* 0x000000080e047810 */ /* 0x000fe20007ffe0ff */
[----:B------:R-:W-:Y:S01]  /*203d0*/  ULDC.64 UR4, c[0x0][0xaa0] ;  /* 0x0002a80000047ab9 */ /* 0x000fe20000000a00 */
[----:B------:R-:W-:Y:S01]  /*203e0*/  IADD3 R5, P3, R2, 0x7000, RZ ;  /* 0x0000700002057810 */ /* 0x000fe20007f7e0ff */
[----:B------:R-:W1:Y:S01]  /*203f0*/  SHFL.IDX PT, R51, R11, RZ, 0x1c1f ;  /* 0x001c1fff0b337589 */ /* 0x000e6200000e0000 */
[----:B------:R-:W-:-:S02]  /*20400*/  ISETP.GE.OR P0, PT, R4, R59, P0 ;  /* 0x0000003b0400720c */ /* 0x000fc40000706670 */
[C---:B------:R-:W-:Y:S01]  /*20410*/  IADD3 R37, P5, R2.reuse, 0x5000, RZ ;  /* 0x0000500002257810 */ /* 0x040fe20007fbe0ff */
[----:B------:R-:W2:Y:S01]  /*20420*/  SHFL.IDX PT, R53, R11, 0x1, 0x1c1f ;  /* 0x003c1f000b357f89 */ /* 0x000ea200000e0000 */
[C---:B------:R-:W-:Y:S02]  /*20430*/  IADD3 R41, P4, R2.reuse, 0x6000, RZ ;  /* 0x0000600002297810 */ /* 0x040fe40007f9e0ff */
[----:B------:R-:W-:Y:S01]  /*20440*/  LOP3.LUT R7, R2, 0x380, RZ, 0xc0, !PT ;  /* 0x0000038002077812 */ /* 0x000fe200078ec0ff */
[----:B------:R-:W-:Y:S01]  /*20450*/  IMAD R21, R49, UR4, RZ ;  /* 0x0000000431157c24 */ /* 0x000fe2000f8e02ff */
[----:B------:R-:W-:Y:S01]  /*20460*/  LOP3.LUT R4, R5, 0x380, RZ, 0xc0, !PT ;  /* 0x0000038005047812 */ /* 0x000fe200078ec0ff */
[----:B------:R-:W3:Y:S01]  /*20470*/  @P1 LDC R49, c[0x0][0xbf0] ;  /* 0x0002fc00ff311b82 */ /* 0x000ee20000000800 */
[----:B------:R-:W-:Y:S01]  /*20480*/  LOP3.LUT R32, R33, 0x380, RZ, 0xc0, !PT ;  /* 0x0000038021207812 */ /* 0x000fe200078ec0ff */
[----:B------:R-:W-:Y:S01]  /*20490*/  IMAD.X R45, RZ, RZ, R3, P3 ;  /* 0x000000ffff2d7224 */ /* 0x000fe200018e0603 */
[----:B------:R-:W-:-:S02]  /*204a0*/  LOP3.LUT R36, R37, 0x380, RZ, 0xc0, !PT ;  /* 0x0000038025247812 */ /* 0x000fc400078ec0ff */
[----:B------:R-:W-:Y:S02]  /*204b0*/  LOP3.LUT R40, R41, 0x380, RZ, 0xc0, !PT ;  /* 0x0000038029287812 */ /* 0x000fe400078ec0ff */
[----:B------:R-:W-:Y:S02]  /*204c0*/  SHF.R.U64 R7, R7, 0x3, RZ ;  /* 0x0000000307077819 */ /* 0x000fe400000012ff */
[----:B------:R-:W-:Y:S02]  /*204d0*/  SHF.R.U64 R4, R4, 0x3, RZ ;  /* 0x0000000304047819 */ /* 0x000fe400000012ff */
[----:B------:R-:W-:Y:S02]  /*204e0*/  SHF.R.U64 R32, R32, 0x3, RZ ;  /* 0x0000000320207819 */ /* 0x000fe400000012ff */
[----:B------:R-:W-:Y:S01]  /*204f0*/  SHF.R.U64 R36, R36, 0x3, RZ ;  /* 0x0000000324247819 */ /* 0x000fe200000012ff */
[----:B-1----:R1:W-:Y:S01]  /*20500*/  @!P2 ST.E desc[UR6][R50.64], R0 ;  /* 0x000000003200a985 */ /* 0x0023e2000c101906 */
[----:B------:R-:W-:-:S02]  /*20510*/  SHF.R.U64 R40, R40, 0x3, RZ ;  /* 0x0000000328287819 */ /* 0x000fc400000012ff */
[----:B------:R-:W-:Y:S01]  /*20520*/  LOP3.LUT R2, R7, R2, RZ, 0x3c, !PT ;  /* 0x0000000207027212 */ /* 0x000fe200078e3cff */
[----:B--2---:R2:W-:Y:S01]  /*20530*/  @!P0 ST.E desc[UR6][R52.64], R20 ;  /* 0x0000001434008985 */ /* 0x0045e2000c101906 */
[----:B------:R-:W-:Y:S01]  /*20540*/  LOP3.LUT R32, R32, R33, RZ, 0x3c, !PT ;  /* 0x0000002120207212 */ /* 0x000fe200078e3cff */
[--C-:B------:R-:W-:Y:S01]  /*20550*/  IMAD.X R33, RZ, RZ, R3.reuse, P6 ;  /* 0x000000ffff217224 */ /* 0x100fe200030e0603 */
[----:B------:R-:W-:Y:S01]  /*20560*/  LOP3.LUT R36, R36, R37, RZ, 0x3c, !PT ;  /* 0x0000002524247212 */ /* 0x000fe200078e3cff */
[----:B------:R-:W-:Y:S01]  /*20570*/  IMAD.X R37, RZ, RZ, R3, P5 ;  /* 0x000000ffff257224 */ /* 0x000fe200028e0603 */
[----:B------:R-:W-:Y:S01]  /*20580*/  LOP3.LUT R40, R40, R41, RZ, 0x3c, !PT ;  /* 0x0000002928287212 */ /* 0x000fe200078e3cff */
[----:B------:R-:W-:Y:S01]  /*20590*/  IMAD R21, R48, UR5, R21 ;  /* 0x0000000530157c24 */ /* 0x000fe2000f8e0215 */
[----:B------:R-:W-:Y:S01]  /*205a0*/  LOP3.LUT R44, R4, R5, RZ, 0x3c, !PT ;  /* 0x00000005042c7212 */ /* 0x000fe200078e3cff */
[----:B-1----:R-:W1:Y:S01]  /*205b0*/  @P1 LDC R51, c[0x0][0xbec] ;  /* 0x0002fb00ff331b82 */ /* 0x002e620000000800 */
[----:B------:R-:W-:Y:S01]  /*205c0*/  IADD3.X R41, RZ, R3, RZ, P4, !PT ;  /* 0x00000003ff297210 */ /* 0x000fe200027fe4ff */
[----:B------:R4:W5:Y:S01]  /*205d0*/  LD.E.128 R4, desc[UR6][R2.64] ;  /* 0x0000000602047980 */ /* 0x000962000c101d00 */
[----:B------:R-:W-:Y:S01]  /*205e0*/  IMAD R0, R184, 0x20, R190 ;  /* 0x00000020b8007824 */ /* 0x000fe200078e02be */
[----:B------:R-:W-:-:S02]  /*205f0*/  LOP3.LUT R8, R15, 0x380, RZ, 0xc0, !PT ;  /* 0x000003800f087812 */ /* 0x000fc400078ec0ff */
[----:B------:R-:W5:Y:S02]  /*20600*/  LD.E.128 R28, desc[UR6][R28.64] ;  /* 0x000000061c1c7980 */ /* 0x000f64000c101d00 */
[----:B------:R-:W-:Y:S02]  /*20610*/  SHF.R.U64 R8, R8, 0x3, RZ ;  /* 0x0000000308087819 */ /* 0x000fe400000012ff */
[----:B------:R-:W5:Y:S01]  /*20620*/  LD.E.128 R32, desc[UR6][R32.64] ;  /* 0x0000000620207980 */ /* 0x000f62000c101d00 */
[----:B----4-:R-:W-:Y:S01]  /*20630*/  IMAD.WIDE.U32 R2, R48, UR4, RZ ;  /* 0x0000000430027c25 */ /* 0x010fe2000f8e00ff */
[----:B------:R-:W-:Y:S01]  /*20640*/  ULDC.64 UR4, c[0x0][0xae8] ;  /* 0x0002ba0000047ab9 */ /* 0x000fe20000000a00 */
[----:B------:R-:W-:Y:S01]  /*20650*/  LOP3.LUT R8, R8, R15, RZ, 0x3c, !PT ;  /* 0x0000000f08087212 */ /* 0x000fe200078e3cff */
[----:B------:R-:W5:Y:S01]  /*20660*/  LD.E.128 R36, desc[UR6][R36.64] ;  /* 0x0000000624247980 */ /* 0x000f62000c101d00 */
[----:B------:R-:W-:Y:S02]  /*20670*/  IMAD.IADD R3, R3, 0x1, R21 ;  /* 0x0000000103037824 */ /* 0x000fe400078e0215 */
[----:B--2---:R-:W-:Y:S01]  /*20680*/  IMAD R20, R54, UR4, RZ ;  /* 0x0000000436147c24 */ /* 0x004fe2000f8e02ff */
[----:B------:R-:W5:Y:S01]  /*20690*/  LD.E.128 R12, desc[UR6][R12.64] ;  /* 0x000000060c0c7980 */ /* 0x000f62000c101d00 */
[----:B------:R-:W-:-:S02]  /*206a0*/  IMAD.IADD R48, R177, 0x1, R0 ;  /* 0x00000001b1307824 */ /* 0x000fc400078e0200 */
[C---:B------:R-:W-:Y:S01]  /*206b0*/  IMAD R21, R185.reuse, UR5, R20 ;  /* 0x00000005b9157c24 */ /* 0x040fe2000f8e0214 */
[----:B------:R-:W5:Y:S01]  /*206c0*/  LD.E.128 R8, desc[UR6][R8.64] ;  /* 0x0000000608087980 */ /* 0x000f62000c101d00 */
[----:B------:R-:W-:Y:S01]  /*206d0*/  IMAD.WIDE.U32 R2, R185, UR4, R2 ;  /* 0x00000004b9027c25 */ /* 0x000fe2000f8e0002 */
[----:B------:R-:W-:Y:S02]  /*206e0*/  ULDC.64 UR4, c[0x0][0xaf0] ;  /* 0x0002bc0000047ab9 */ /* 0x000fe40000000a00 */
[----:B------:R-:W5:Y:S01]  /*206f0*/  LD.E.128 R40, desc[UR6][R40.64] ;  /* 0x0000000628287980 */ /* 0x000f62000c101d00 */
[----:B-1----:R-:W-:Y:S01]  /*20700*/  @P1 IMAD.HI.U32 R0, R48, R51, RZ ;  /* 0x0000003330001227 */ /* 0x002fe200078e00ff */
[----:B------:R-:W-:Y:S02]  /*20710*/  IADD3 R3, R3, R21, RZ ;  /* 0x0000001503037210 */ /* 0x000fe40007ffe0ff */
[----:B------:R-:W5:Y:S01]  /*20720*/  LD.E.128 R44, desc[UR6][R44.64] ;  /* 0x000000062c2c7980 */ /* 0x000f62000c101d00 */
[----:B------:R-:W-:Y:S01]  /*20730*/  IMAD.MOV.U32 R21, RZ, RZ, R48 ;  /* 0x000000ffff157224 */ /* 0x000fe200078e0030 */
[----:B---3--:R-:W-:Y:S01]  /*20740*/  @P1 SHF.R.U32.HI R21, RZ, R49, R0 ;  /* 0x00000031ff151219 */ /* 0x008fe20000011600 */
[----:B------:R-:W-:Y:S01]  /*20750*/  IMAD R20, R24, UR4, RZ ;  /* 0x0000000418147c24 */ /* 0x000fe2000f8e02ff */
[----:B------:R-:W-:Y:S01]  /*20760*/  @!PT LDS RZ, [RZ] ;  /* 0x00000000fffff984 */ /* 0x000fe20000000800 */
[----:B------:R-:W-:Y:S01]  /*20770*/  @!PT LDS RZ, [RZ] ;  /* 0x00000000fffff984 */ /* 0x000fe20000000800 */
[----:B------:R-:W-:Y:S01]  /*20780*/  @!PT LDS RZ, [RZ] ;  /* 0x00000000fffff984 */ /* 0x000fe20000000800 */
[----:B------:R-:W-:Y:S01]  /*20790*/  @!PT LDS RZ, [RZ] ;  /* 0x00000000fffff984 */ /* 0x000fe20000000800 */
[----:B------:R1:W-:Y:S06]  /*207a0*/  MEMBAR.ALL.CTA ;  /* 0x0000000000007992 */ /* 0x0003ec0000008000 */
[----:B-1----:R-:W1:Y:S01]  /*207b0*/  FENCE.VIEW.ASYNC.S ;  /* 0x00000000000073c6 */ /* 0x002e620000000000 */
[----:B------:R-:W-:Y:S01]  /*207c0*/  IMAD.WIDE.U32 R2, R57, UR4, R2 ;  /* 0x0000000439027c25 */ /* 0x000fe2000f8e0002 */
[----:B------:R-:W-:-:S03]  /*207d0*/  SHF.R.S32.HI R0, RZ, 0x1f, R21 ;  /* 0x0000001fff007819 */ /* 0x000fc60000011415 */
        /* <DEDUP_REMOVED lines=10> */
[----:B------:R-:W-:Y:S01]  /*20880*/  IMAD.IADD R50, R190, 0x1, R177 ;  /* 0x00000001be327824 */ /* 0x000fe200078e02b1 */
[----:B------:R-:W-:Y:S01]  /*20890*/  IADD3 R3, R3, R51, RZ ;  /* 0x0000003303037210 */ /* 0x000fe20007ffe0ff */
[----:B------:R-:W-:Y:S02]  /*208a0*/  IMAD R20, R0, UR4, RZ ;  /* 0x0000000400147c24 */ /* 0x000fe4000f8e02ff */
[----:B------:R-:W-:Y:S02]  /*208b0*/  VIADD R0, R50, 0x20 ;  /* 0x0000002032007836 */ /* 0x000fe40000000000 */
[----:B------:R-:W-:-:S02]  /*208c0*/  IMAD R21, R49, UR5, R20 ;  /* 0x0000000531157c24 */ /* 0x000fc4000f8e0214 */
[----:B------:R-:W-:Y:S01]  /*208d0*/  IMAD.WIDE.U32 R2, R49, UR4, R2 ;  /* 0x0000000431027c25 */ /* 0x000fe2000f8e0002 */
[-C--:B------:R-:W-:Y:S01]  /*208e0*/  ISETP.GE.AND P0, PT, R0, R59.reuse, PT ;  /* 0x0000003b0000720c */ /* 0x080fe20003f06270 */
[----:B------:R-:W-:Y:S01]  /*208f0*/  ULDC.64 UR4, c[0x0][0xa80] ;  /* 0x0002a00000047ab9 */ /* 0x000fe20000000a00 */
[-C--:B------:R-:W-:Y:S01]  /*20900*/  ISETP.GE.AND P2, PT, R50, R59.reuse, PT ;  /* 0x0000003b3200720c */ /* 0x080fe20003f46270 */
[----:B------:R-:W-:Y:S01]  /*20910*/  VIADD R0, R16, 0x2a820 ;  /* 0x0002a82010007836 */ /* 0x000fe20000000000 */
[----:B------:R-:W-:Y:S01]  /*20920*/  LEA R24, P3, R2, UR4, 0x1 ;  /* 0x0000000402187c11 */ /* 0x000fe2000f8608ff */
[----:B------:R-:W-:Y:S02]  /*20930*/  IMAD.IADD R3, R3, 0x1, R21 ;  /* 0x0000000103037824 */ /* 0x000fe400078e0215 */
[----:B------:R-:W-:Y:S01]  /*20940*/  VIADD R20, R50, 0x40 ;  /* 0x0000004032147836 */ /* 0x000fe20000000000 */
[----:B------:R-:W-:Y:S02]  /*20950*/  PRMT R0, RZ, 0x654, R0 ;  /* 0x00000654ff007816 */ /* 0x000fe40000000000 */
[----:B------:R-:W-:Y:S01]  /*20960*/  LEA.HI.X R48, R2, UR5, R3, 0x1, P3 ;  /* 0x0000000502307c11 */ /* 0x000fe200098f0c03 */
[----:B------:R-:W-:Y:S01]  /*20970*/  BSSY B1, `(.L_x_1928) ;  /* 0x0000010000017945 */ /* 0x000fe20003800000 */
[----:B------:R-:W-:Y:S01]  /*20980*/  ISETP.GE.AND P1, PT, R20, R59, PT ;  /* 0x0000003b1400720c */ /* 0x000fe20003f26270 */
[----:B-1----:R1:W-:Y:S01]  /*20990*/  SYNCS.ARRIVE.TRANS64.RED.A1T0 RZ, [R0+URZ], RZ ;  /* 0x000000ff00ff79a7 */ /* 0x0023e2000810043f */
[----:B------:R2:W3:Y:S04]  /*209a0*/  SHFL.IDX PT, R20, R24, RZ, 0x181f ;  /* 0x00181fff18147589 */ /* 0x0004e800000e0000 */
[----:B-1----:R2:W1:Y:S01]  /*209b0*/  SHFL.IDX PT, R0, R48, RZ, 0x181f ;  /* 0x00181fff30007589 */ /* 0x00246200000e0000 */
[----:B------:R-:W-:Y:S06]  /*209c0*/  @P2 BRA `(.L_x_1929) ;  /* 0x0000000000282947 */ /* 0x000fec0003800000 */
[----:B------:R-:W-:Y:S01]  /*209d0*/  ULDC UR4, c[0x0][0xac8] ;  /* 0x0002b20000047ab9 */ /* 0x000fe20000000800 */
[----:B------:R-:W-:Y:S01]  /*209e0*/  ULDC.64 UR6, c[0x0][0x208] ;  /* 0x0000820000067ab9 */ /* 0x000fe20000000a00 */
[----:B------:R-:W-:Y:S02]  /*209f0*/  ISETP.GE.AND P2, PT, R182, UR4, PT ;  /* 0x00000004b6007c0c */ /* 0x000fe4000bf46270 */
[----:B------:R-:W-:-:S11]  /*20a00*/  ISETP.GE.AND P3, PT, R183, UR4, PT ;  /* 0x00000004b7007c0c */ /* 0x000fd6000bf66270 */
[CC--:B---3--:R-:W-:Y:S02]  /*20a10*/  @!P2 LEA R2, P4, R182.reuse, R20.reuse, 0x1 ;  /* 0x00000014b602a211 */ /* 0x0c8fe400078808ff */
[C---:B------:R-:W-:Y:S02]  /*20a20*/  @!P3 LEA R20, P5, R183.reuse, R20, 0x1 ;  /* 0x00000014b714b211 */ /* 0x040fe400078a08ff */
[-C--:B-1----:R-:W-:Y:S02]  /*20a30*/  @!P2 LEA.HI.X R3, R182, R0.reuse, R226, 0x1, P4 ;  /* 0x00000000b603a211 */ /* 0x082fe400020f0ce2 */
[----:B------:R-:W-:-:S03]  /*20a40*/  @!P3 LEA.HI.X R21, R183, R0, R225, 0x1, P5 ;  /* 0x00000000b715b211 */ /* 0x000fc600028f0ce1 */
[----:B-----5:R4:W-:Y:S04]  /*20a50*/  @!P2 ST.E.128 desc[UR6][R2.64], R4 ;  /* 0x000000040200a985 */ /* 0x0209e8000c101d06 */
[----:B------:R4:W-:Y:S02]  /*20a60*/  @!P3 ST.E.128 desc[UR6][R20.64], R32 ;  /* 0x000000201400b985 */ /* 0x0009e4000c101d06 */
.L_x_1929:
[----:B------:R-:W-:Y:S05]  /*20a70*/  BSYNC B1 ;  /* 0x0000000000017941 */ /* 0x000fea0003800000 */
.L_x_1928:
[----:B-1----:R1:W0:Y:S01]  /*20a80*/  SHFL.IDX PT, R0, R48, 0x1, 0x181f ;  /* 0x00381f0030007f89 */ /* 0x00222200000e0000 */
[----:B------:R-:W-:Y:S03]  /*20a90*/  BSSY B1, `(.L_x_1930) ;  /* 0x000000d000017945 */ /* 0x000fe60003800000 */
[----:B----45:R1:W4:Y:S01]  /*20aa0*/  SHFL.IDX PT, R4, R24, 0x1, 0x181f ;  /* 0x00381f0018047f89 */ /* 0x03032200000e0000 */
        /* <DEDUP_REMOVED lines=9> */
[----:B------:R0:W-:Y:S04]  /*20b40*/  @!P3 ST.E.128 desc[UR6][R2.64], R8 ;  /* 0x000000080200b985 */ /* 0x0001e8000c101d06 */
[----:B------:R0:W-:Y:S02]  /*20b50*/  @!P4 ST.E.128 desc[UR6][R4.64], R36 ;  /* 0x000000240400c985 */ /* 0x0001e4000c101d06 */
.L_x_1931:
[----:B------:R-:W-:Y:S05]  /*20b60*/  BSYNC B1 ;  /* 0x0000000000017941 */ /* 0x000fea0003800000 */
.L_x_1930:
[----:B0-----:R0:W0:Y:S01]  /*20b70*/  SHFL.IDX PT, R0, R48, 0x2, 0x181f ;  /* 0x00581f0030007f89 */ /* 0x00102200000e0000 */
[----:B------:R-:W-:Y:S03]  /*20b80*/  BSSY B1, `(.L_x_1932) ;  /* 0x000000d000017945 */ /* 0x000fe60003800000 */
[----:B----4-:R4:W0:Y:S01]  /*20b90*/  SHFL.IDX PT, R4, R24, 0x2, 0x181f ;  /* 0x00581f0018047f89 */ /* 0x01082200000e0000 */
[----:B------:R-:W-:Y:S05]  /*20ba0*/  @P1 BRA `(.L_x_1933) ;  /* 0x0000000000281947 */ /* 0x000fea0003800000 */
[----:B------:R-:W-:Y:S01]  /*20bb0*/  ULDC UR4, c[0x0][0xac8] ;  /* 0x0002b20000047ab9 */ /* 0x000fe20000000800 */
[----:B------:R-:W-:Y:S01]  /*20bc0*/  ULDC.64 UR6, c[0x0][0x208] ;  /* 0x0000820000067ab9 */ /* 0x000fe20000000a00 */
        /* <DEDUP_REMOVED lines=8> */
.L_x_1933:
[----:B------:R-:W-:Y:S05]  /*20c50*/  BSYNC B1 ;  /* 0x0000000000017941 */ /* 0x000fea0003800000 */
.L_x_1932:
[----:B0-----:R-:W-:Y:S01]  /*20c60*/  IADD3 R0, R50, 0x60, RZ ;  /* 0x0000006032007810 */ /* 0x001fe20007ffe0ff */
[----:B-12---:R-:W0:Y:S03]  /*20c70*/  SHFL.IDX PT, R48, R48, 0x3, 0x181f ;  /* 0x00781f0030307f89 */ /* 0x006e2600000e0000 */
[----:B------:R-:W-:Y:S01]  /*20c80*/  ISETP.GE.AND P0, PT, R0, R59, PT ;  /* 0x0000003b0000720c */ /* 0x000fe20003f06270 */
[----:B----4-:R-:W1:-:S12]  /*20c90*/  SHFL.IDX PT, R24, R24, 0x3, 0x181f ;  /* 0x00781f0018187f89 */ /* 0x010e5800000e0000 */
[----:B------:R-:W-:Y:S05]  /*20ca0*/  @P0 BRA `(.L_x_1934) ;  /* 0x0000000c00000947 */ /* 0x000fea0003800000 */
[----:B------:R-:W-:Y:S01]  /*20cb0*/  ULDC UR4, c[0x0][0xac8] ;  /* 0x0002b20000047ab9 */ /* 0x000fe20000000800 */
[----:B------:R-:W-:Y:S01]  /*20cc0*/  ULDC.64 UR6, c[0x0][0x208] ;  /* 0x0000820000067ab9 */ /* 0x000fe20000000a00 */
[----:B------:R-:W-:-:S13]  /*20cd0*/  ISETP.GE.AND P1, PT, R182, UR4, PT ;  /* 0x00000004b6007c0c */ /* 0x000fda000bf26270 */
[----:B-1----:R-:W-:-:S04]  /*20ce0*/  @!P1 LEA R2, P0, R182, R24, 0x1 ;  /* 0x00000018b6029211 */ /* 0x002fc800078008ff */
[----:B0-----:R-:W-:Y:S02]  /*20cf0*/  @!P1 LEA.HI.X R3, R182, R48, R226, 0x1, P0 ;  /* 0x00000030b6039211 */ /* 0x001fe400000f0ce2 */
[----:B------:R-:W-:-:S03]  /*20d00*/  ISETP.GE.AND P0, PT, R183, UR4, PT ;  /* 0x00000004b7007c0c */ /* 0x000fc6000bf06270 */
[----:B------:R0:W-:Y:S10]  /*20d10*/  @!P1 ST.E.128 desc[UR6][R2.64], R28 ;  /* 0x0000001c02009985 */ /* 0x0001f4000c101d06 */
[----:B------:R-:W-:Y:S05]  /*20d20*/  @P0 BRA `(.L_x_1934) ;  /* 0x0000000800e00947 */ /* 0x000fea0003800000 */
[----:B0-----:R-:W-:Y:S01]  /*20d30*/  LEA R2, P0, R183, R24, 0x1 ;  /* 0x00000018b7027211 */ /* 0x001fe200078008ff */
[----:B------:R-:W-:-:S03]  /*20d40*/  ULDC.64 UR4, c[0x0][0x208] ;  /* 0x0000820000047ab9 */ /* 0x000fc60000000a00 */
[----:B------:R-:W-:-:S05]  /*20d50*/  LEA.HI.X R3, R183, R48, R225, 0x1, P0 ;  /* 0x00000030b7037211 */ /* 0x000fca00000f0ce1 */
[----:B------:R0:W-:Y:S01]  /*20d60*/  ST.E.128 desc[UR4][R2.64], R44 ;  /* 0x0000002c02007985 */ /* 0x0001e2000c101d04 */
[----:B------:R-:W-:Y:S05]  /*20d70*/  BRA `(.L_x_1934) ;  /* 0x0000000800cc7947 */ /* 0x000fea0003800000 */
.L_x_1926:
[----:B------:R-:W-:Y:S01]  /*20d80*/  ULDC.64 UR4, c[0x0][0xc00] ;  /* 0x0003000000047ab9 */ /* 0x000fe20000000a00 */
[----:B------:R-:W2:Y:S01]  /*20d90*/  LDC R21, c[0x0][0xbe8] ;  /* 0x0002fa00ff157b82 */ /* 0x000ea20000000800 */
[----:B------:R-:W-:Y:S01]  /*20da0*/  ISETP.NE.U32.AND P0, PT, RZ, UR4, PT ;  /* 0x00000004ff007c0c */ /* 0x000fe2000bf05070 */
[----:B------:R-:W-:Y:S01]  /*20db0*/  IMAD.MOV.U32 R6, RZ, RZ, RZ ;  /* 0x000000ffff067224 */ /* 0x000fe200078e00ff */
[----:B------:R-:W-:Y:S02]  /*20dc0*/  ULDC.64 UR6, c[0x0][0x208] ;  /* 0x0000820000067ab9 */ /* 0x000fe40000000a00 */
[----:B------:R-:W-:Y:S01]  /*20dd0*/  ISETP.NE.AND.EX P0, PT, RZ, UR5, PT, P0 ;  /* 0x00000005ff007c0c */ /* 0x000fe2000bf05300 */
[----:B------:R-:W-:Y:S02]  /*20de0*/  ULDC.64 UR4, c[0x0][0xc08] ;  /* 0x0003020000047ab9 */ /* 0x000fe40000000a00 */
[----:B------:R-:W-:Y:S01]  /*20df0*/  ISETP.NE.U32.AND P1, PT, RZ, UR4, PT ;  /* 0x00000004ff007c0c */ /* 0x000fe2000bf25070 */
[----:B------:R-:W3:Y:S03]  /*20e00*/  LDC.64 R2, c[0x0][0xc00] ;  /* 0x00030000ff027b82 */ /* 0x000ee60000000a00 */
[----:B------:R-:W-:-:S02]  /*20e10*/  ISETP.NE.AND.EX P1, PT, RZ, UR5, PT, P1 ;  /* 0x00000005ff007c0c */ /* 0x000fc4000bf25310 */
[----:B--2---:R-:W-:-:S11]  /*20e20*/  ISETP.NE.AND P2, PT, R21, 0x1, PT ;  /* 0x000000011500780c */ /* 0x004fd60003f45270 */
[----:B------:R-:W2:Y:S01]  /*20e30*/  @P1 LDC.64 R4, c[0x0][0xc08] ;  /* 0x00030200ff041b82 */ /* 0x000ea20000000a00 */
[----:B------:R-:W-:Y:S01]  /*20e40*/  ULDC UR4, c[0x0][0xa88] ;  /* 0x0002a20000047ab9 */ /* 0x000fe20000000800 */
[----:B---3--:R-:W-:-:S06]  /*20e50*/  IMAD.WIDE R2, R186, 0x4, R2 ;  /* 0x00000004ba027825 */ /* 0x008fcc00078e0202 */
[----:B------:R-:W3:Y:S08]  /*20e60*/  @P2 LDC R20, c[0x0][0xbec] ;  /* 0x0002fb00ff142b82 */ /* 0x000ef00000000800 */
[----:B------:R-:W4:Y:S01]  /*20e70*/  @P2 LDC R29, c[0x0][0xbf0] ;  /* 0x0002fc00ff1d2b82 */ /* 0x000f220000000800 */
[----:B------:R-:W-:Y:S01]  /*20e80*/  IMAD.U32 R0, RZ, RZ, UR4 ;  /* 0x00000004ff007e24 */ /* 0x000fe2000f8e00ff */
[----:B------:R0:W5:Y:S01]  /*20e90*/  @P0 LDG.E R6, desc[UR6][R2.64] ;  /* 0x0000000602060981 */ /* 0x000162000c1e1900 */
[----:B--2---:R-:W-:Y:S01]  /*20ea0*/  @P1 IMAD.WIDE R4, R186, 0x4, R4 ;  /* 0x00000004ba041825 */ /* 0x004fe200078e0204 */
[----:B------:R-:W-:-:S04]  /*20eb0*/  ISETP.GE.AND P3, PT, R227, 0x80, PT ;  /* 0x00000080e300780c */ /* 0x000fc80003f66270 */
[----:B------:R0:W5:Y:S01]  /*20ec0*/  @P1 LDG.E R0, desc[UR6][R4.64] ;  /* 0x0000000604001981 */ /* 0x000162000c1e1900 */
[----:B------:R-:W-:Y:S01]  /*20ed0*/  SHF.R.S32.HI R7, RZ, 0x1f, R186 ;  /* 0x0000001fff077819 */ /* 0x000fe200000114ba */
[----:B------:R-:W-:Y:S07]  /*20ee0*/  @P1 BRA `(.L_x_1935) ;  /* 0x0000000000141947 */ /* 0x000fee0003800000 */
[----:B------:R-:W-:Y:S05]  /*20ef0*/  @!P0 BRA `(.L_x_1935) ;  /* 0x0000000000108947 */ /* 0x000fea0003800000 */
[----:B------:R-:W-:Y:S02]  /*20f00*/  ULDC.64 UR4, c[0x0][0x208] ;  /* 0x0000820000047ab9 */ /* 0x000fe40000000a00 */
[----:B0-----:R-:W2:Y:S04]  /*20f10*/  LDG.E R5, desc[UR4][R2.64] ;  /* 0x0000000402057981 */ /* 0x001ea8000c1e1900 */
[----:B-----5:R-:W2:Y:S02]  /*20f20*/  LDG.E R0, desc[UR4][R2.64+0x4] ;  /* 0x0000040402007981 */ /* 0x020ea4000c1e1900 */
[----:B--2---:R-:W-:-:S07]  /*20f30*/  IMAD.IADD R0, R0, 0x1, -R5 ;  /* 0x0000000100007824 */ /* 0x004fce00078e0a05 */
.L_x_1935:
[----:B------:R-:W-:Y:S01]  /*20f40*/  BSSY B1, `(.L_x_1936) ;  /* 0x000002e000017945 */ /* 0x000fe20003800000 */
[----:B------:R-:W-:Y:S02]  /*20f50*/  SHF.R.S32.HI R10, RZ, 0x1f, R185 ;  /* 0x0000001fff0a7819 */ /* 0x000fe400000114b9 */
[----:B------:R-:W-:Y:S02]  /*20f60*/  SEL R13, R186, RZ, !P0 ;  /* 0x000000ffba0d7207 */ /* 0x000fe40004000000 */
[----:B------:R-:W-:Y:S02]  /*20f70*/  SEL R12, R7, RZ, !P0 ;  /* 0x000000ff070c7207 */ /* 0x000fe40004000000 */
[----:B-----5:R-:W-:Y:S01]  /*20f80*/  SHF.R.S32.HI R11, RZ, 0x1f, R6 ;  /* 0x0000001fff0b7819 */ /* 0x020fe20000011406 */
[----:B------:R-:W-:Y:S06]  /*20f90*/  @P3 BRA `(.L_x_1937) ;  /* 0x0000000000a03947 */ /* 0x000fec0003800000 */
[----:B0-----:R-:W0:Y:S01]  /*20fa0*/  S2R R4, SR_TID.X ;  /* 0x0000000000047919 */ /* 0x001e220000002100 */
[----:B------:R-:W2:Y:S02]  /*20fb0*/  LDC R14, c[0x0][0xbe8] ;  /* 0x0002fa00ff0e7b82 */ /* 0x000ea40000000800 */
[----:B--2---:R-:W-:Y:S01]  /*20fc0*/  IMAD R2, R0, R14, RZ ;  /* 0x0000000e00027224 */ /* 0x004fe200078e02ff */
[----:B0-----:R-:W-:-:S04]  /*20fd0*/  IADD3 R9, R177, -0x80, R4 ;  /* 0xffffff80b1097810 */ /* 0x001fc80007ffe004 */
[----:B------:R-:W-:-:S13]  /*20fe0*/  ISETP.GE.AND P0, PT, R9, R2, PT ;  /* 0x000000020900720c */ /* 0x000fda0003f06270 */
[----:B------:R-:W-:Y:S05]  /*20ff0*/  @P0 BRA `(.L_x_1937) ;  /* 0x0000000000880947 */ /* 0x000fea0003800000 */
[----:B------:R-:W-:Y:S01]  /*21000*/  ISETP.NE.AND P0, PT, R14, 0x1, PT ;  /* 0x000000010e00780c */ /* 0x000fe20003f05270 */
[----:B------:R-:W-:Y:S01]  /*21010*/  ULDC.64 UR4, c[0x0][0xb90] ;  /* 0x0002e40000047ab9 */ /* 0x000fe20000000a00 */
[----:B------:R-:W-:Y:S01]  /*21020*/  MOV R2, R6 ;  /* 0x0000000600027202 */ /* 0x000fe20000000f00 */
[----:B------:R-:W-:Y:S01]  /*21030*/  IMAD R8, R10, UR4, RZ ;  /* 0x000000040a087c24 */ /* 0x000fe2000f8e02ff */
[----:B------:R-:W-:Y:S01]  /*21040*/  ULDC.64 UR6, c[0x0][0x208] ;  /* 0x0000820000067ab9 */ /* 0x000fe20000000a00 */
[----:B------:R-:W-:Y:S02]  /*21050*/  IMAD.MOV.U32 R3, RZ, RZ, R11 ;  /* 0x000000ffff037224 */ /* 0x000fe400078e000b */
[----:B------:R-:W-:Y:S02]  /*21060*/  IMAD.MOV.U32 R5, RZ, RZ, R9 ;  /* 0x000000ffff057224 */ /* 0x000fe400078e0009 */
[----:B------:R-:W-:-:S04]  /*21070*/  IMAD.WIDE.U32 R2, R185, UR4, R2 ;  /* 0x00000004b9027c25 */ /* 0x000fc8000f8e0002 */
        /* <DEDUP_REMOVED lines=23> */
[----:B------:R-:W-:Y:S02]  /*211f0*/  LEA.HI.X R5, R2, UR5, R3, 0x2, P0 ;  /* 0x0000000502057c11 */ /* 0x000fe400080f1403 */
[----:B------:R-:W-:-:S05]  /*21200*/  MOV R3, 0xff800000 ;  /* 0xff80000000037802 */ /* 0x000fca0000000f00 */
[----:B------:R2:W-:Y:S02]  /*21210*/  STG.E desc[UR6][R4.64], R3 ;  /* 0x0000000304007986 */ /* 0x0005e4000c101906 */
.L_x_1937:
[----:B------:R-:W-:Y:S05]  /*21220*/  BSYNC B1 ;  /* 0x0000000000017941 */ /* 0x000fea0003800000 */
.L_x_1936:
[----:B------:R-:W-:Y:S01]  /*21230*/  ULDC.64 UR4, c[0x0][0xaa0] ;  /* 0x0002a80000047ab9 */ /* 0x000fe20000000a00 */
[----:B0-2---:R-:W-:Y:S01]  /*21240*/  IMAD R4, R184, 0x20, R190 ;  /* 0x00000020b8047824 */ /* 0x005fe200078e02be */
[----:B------:R-:W-:Y:S01]  /*21250*/  BSSY B1, `(.L_x_1938) ;  /* 0x0000038000017945 */ /* 0x000fe20003800000 */
[----:B------:R-:W-:Y:S02]  /*21260*/  IMAD R3, R11, UR4, RZ ;  /* 0x000000040b037c24 */ /* 0x000fe4000f8e02ff */
[----:B------:R-:W-:Y:S02]  /*21270*/  IMAD.IADD R9, R177, 0x1, R4 ;  /* 0x00000001b1097824 */ /* 0x000fe400078e0204 */
[C---:B------:R-:W-:Y:S02]  /*21280*/  IMAD R5, R6.reuse, UR5, R3 ;  /* 0x0000000506057c24 */ /* 0x040fe4000f8e0203 */
[----:B------:R-:W-:Y:S01]  /*21290*/  IMAD.WIDE.U32 R2, R6, UR4, RZ ;  /* 0x0000000406027c25 */ /* 0x000fe2000f8e00ff */
[----:B------:R-:W-:-:S03]  /*212a0*/  ULDC.64 UR4, c[0x0][0xae8] ;  /* 0x0002ba0000047ab9 */ /* 0x000fc60000000a00 */
[----:B------:R-:W-:Y:S02]  /*212b0*/  IMAD.IADD R3, R3, 0x1, R5 ;  /* 0x0000000103037824 */ /* 0x000fe400078e0205 */
[----:B------:R-:W-:Y:S02]  /*212c0*/  IMAD R6, R10, UR4, RZ ;  /* 0x000000040a067c24 */ /* 0x000fe4000f8e02ff */
[----:B------:R-:W-:-:S04]  /*212d0*/  IMAD.WIDE.U32 R2, R185, UR4, R2 ;  /* 0x00000004b9027c25 */ /* 0x000fc8000f8e0002 */
[----:B------:R-:W-:Y:S01]  /*212e0*/  IMAD R7, R185, UR5, R6 ;  /* 0x00000005b9077c24 */ /* 0x000fe2000f8e0206 */
[----:B------:R-:W-:Y:S01]  /*212f0*/  ULDC.64 UR4, c[0x0][0xaf0] ;  /* 0x0002bc0000047ab9 */ /* 0x000fe20000000a00 */
[----:B---3--:R-:W-:-:S03]  /*21300*/  @P2 IMAD.HI.U32 R4, R9, R20, RZ ;  /* 0x0000001409042227 */ /* 0x008fc600078e00ff */
[----:B------:R-:W-:Y:S01]  /*21310*/  IADD3 R3, R3, R7, RZ ;  /* 0x0000000703037210 */ /* 0x000fe20007ffe0ff */
[----:B------:R-:W-:Y:S01]  /*21320*/  IMAD.MOV.U32 R5, RZ, RZ, R9 ;  /* 0x000000ffff057224 */ /* 0x000fe200078e0009 */
[----:B----4-:R-:W-:Y:S01]  /*21330*/  @P2 SHF.R.U32.HI R5, RZ, R29, R4 ;  /* 0x0000001dff052219 */ /* 0x010fe20000011604 */
[----:B------:R-:W-:Y:S02]  /*21340*/  IMAD R6, R12, UR4, RZ ;  /* 0x000000040c067c24 */ /* 0x000fe4000f8e02ff */
        /* <DEDUP_REMOVED lines=15> */
[----:B------:R-:W-:-:S02]  /*21440*/  IMAD R21, R0, R21, RZ ;  /* 0x0000001500157224 */ /* 0x000fc400078e02ff */
        /* <DEDUP_REMOVED lines=24> */
.L_x_1939:
[----:B------:R-:W-:Y:S05]  /*215d0*/  BSYNC B1 ;  /* 0x0000000000017941 */ /* 0x000fea0003800000 */
.L_x_1938:
        /* <DEDUP_REMOVED lines=14> */
.L_x_1941:
[----:B------:R-:W-:Y:S05]  /*216c0*/  BSYNC B1 ;  /* 0x0000000000017941 */ /* 0x000fea0003800000 */
.L_x_1940:
        /* <DEDUP_REMOVED lines=14> */
.L_x_1943:
[----:B------:R-:W-:Y:S05]  /*217b0*/  BSYNC B1 ;  /* 0x0000000000017941 */ /* 0x000fea0003800000 */
.L_x_1942:
        /* <DEDUP_REMOVED lines=15> */
.L_x_1934:
[----:B------:R-:W-:Y:S05]  /*218b0*/  BSYNC B0 ;  /* 0x0000000000007941 */ /* 0x000fea0003800000 */
.L_x_1925:
[----:B------:R-:W-:Y:S02]  /*218c0*/  ULDC UR4, c[0x0][0xc3c] ;  /* 0x00030f0000047ab9 */ /* 0x000fe40000000800 */
[----:B-1----:R-:W-:-:S13]  /*218d0*/  ISETP.GE.AND P0, PT, R27, UR4, PT ;  /* 0x000000041b007c0c */ /* 0x002fda000bf06270 */
[----:B------:R-:W-:Y:S05]  /*218e0*/  @!P0 BRA `(.L_x_1944) ;  /* 0xfffffdf800588947 */ /* 0x000fea000383ffff */
[----:B------:R-:W-:Y:S05]  /*218f0*/  BRA `(.L_x_1658) ;  /* 0x0000008400047947 */ /* 0x000fea0003800000 */
.L_x_1656:
[----:B------:R-:W-:-:S08]  /*21900*/  NOP ;  /* 0x0000000000007918 */ /* 0x000fd00000000000 */
[----:B------:R-:W0:-:S00]  /*21910*/  USETMAXREG.DEALLOC.CTAPOOL 0x18 ;  /* 0x00000018000079c8 */ /* 0x000e0000080e0500 */
        /* <DEDUP_REMOVED lines=16> */
.L_x_1945:
[----:B------:R-:W-:Y:S01]  /*21a20*/  LOP3.LUT R0, R4, 0x1f, RZ, 0xc0, !PT ;  /* 0x0000001f04007812 */ /* 0x000fe200078ec0ff */
[----:B------:R-:W-:Y:S01]  /*21a30*/  ULDC UR4, c[0x0][0xc3c] ;  /* 0x00030f0000047ab9 */ /* 0x000fe20000000800 */
[----:B------:R-:W-:Y:S01]  /*21a40*/  ULDC.64 UR6, c[0x0][0x208] ;  /* 0x0000820000067ab9 */ /* 0x000fe20000000a00 */
[----:B------:R-:W-:Y:S01]  /*21a50*/  ULDC UR5, c[0x0][0xc38] ;  /* 0x00030e0000057ab9 */ /* 0x000fe20000000800 */
        /* <DEDUP_REMOVED lines=9> */
[C---:B------:R-:W-:Y:S02]  /*21af0*/  ISETP.GE.U32.AND P3, PT, R0.reuse, 0x4, PT ;  /* 0x000000040000780c */ /* 0x040fe40003f66070 */
[C---:B------:R-:W-:Y:S02]  /*21b00*/  ISETP.GE.U32.AND P4, PT, R0.reuse, 0x8, PT ;  /* 0x000000080000780c */ /* 0x040fe40003f86070 */
[----:B------:R-:W-:Y:S02]  /*21b10*/  ISETP.GE.U32.AND P5, PT, R0, 0x10, PT ;  /* 0x000000100000780c */ /* 0x000fe40003fa6070 */
[----:B------:R-:W-:Y:S01]  /*21b20*/  MOV R16, RZ ;  /* 0x000000ff00107202 */ /* 0x000fe20000000f00 */
[----:B--2---:R-:W1:Y:S02]  /*21b30*/  SHFL.UP PT, R6, R5, 0x1, RZ ;  /* 0x0420000005067989 */ /* 0x004e6400000e00ff */
[----:B-1----:R-:W-:-:S04]  /*21b40*/  SEL R6, R6, RZ, P1 ;  /* 0x000000ff06067207 */ /* 0x002fc80000800000 */
[----:B------:R-:W-:-:S05]  /*21b50*/  IADD3 R6, R5, R6, RZ ;  /* 0x0000000605067210 */ /* 0x000fca0007ffe0ff */
        /* <DEDUP_REMOVED lines=22> */
.L_x_1951:
        /* <DEDUP_REMOVED lines=9> */
[----:B------:R-:W0:Y:S01]  /*21d50*/  LDC.64 R2, c[0x0][0xc80] ;  /* 0x00032000ff027b82 */ /* 0x000e220000000a00 */
[----:B------:R-:W-:Y:S01]  /*21d60*/  ULDC.64 UR8, c[0x0][0x208] ;  /* 0x0000820000087ab9 */ /* 0x000fe20000000a00 */
[----:B0-----:R-:W-:-:S05]  /*21d70*/  IMAD.WIDE R2, R9, 0x4, R2 ;  /* 0x0000000409027825 */ /* 0x001fca00078e0202 */
[----:B------:R0:W5:Y:S02]  /*21d80*/  LDG.E R5, desc[UR8][R2.64] ;  /* 0x0000000802057981 */ /* 0x000164000c1e1900 */
.L_x_1950:
[----:B------:R-:W-:Y:S05]  /*21d90*/  BSYNC B0 ;  /* 0x0000000000007941 */ /* 0x000fea0003800000 */
.L_x_1949:
        /* <DEDUP_REMOVED lines=17> */
[----:B------:R-:W-:-:S05]  /*21eb0*/  IMAD.IADD R7, R2, 0x1, R7 ;  /* 0x0000000102077824 */ /* 0x000fca00078e0207 */
[----:B------:R-:W-:-:S13]  /*21ec0*/  ISETP.GT.AND P6, PT, R7, UR6, PT ;  /* 0x0000000607007c0c */ /* 0x000fda000bfc4270 */
[----:B------:R-:W-:Y:S05]  /*21ed0*/  @!P6 BRA `(.L_x_1951) ;  /* 0xfffffffc0078e947 */ /* 0x000fea000383ffff */
[----:B------:R-:W-:-:S07]  /*21ee0*/  IMAD.MOV.U32 R6, RZ, RZ, R10 ;  /* 0x000000ffff067224 */ /* 0x000fce00078e000a */
.L_x_1947:
        /* <DEDUP_REMOVED lines=16> */
[----:B0-----:R-:W-:-:S06]  /*21ff0*/  IADD3 R14, R13, 0xffffffe, RZ ;  /* 0x0ffffffe0d0e7810 */ /* 0x001fcc0007ffe0ff */
[----:B------:R0:W1:Y:S01]  /*22000*/  F2I.FTZ.U32.TRUNC.NTZ R3, R14 ;  /* 0x0000000e00037305 */ /* 0x000062000021f000 */
[----:B------:R-:W-:Y:S05]  /*22010*/  @!P0 BRA `(.L_x_1952) ;  /* 0x0000000000088947 */ /* 0x000fea0003800000 */
[----:B------:R-:W-:-:S05]  /*22020*/  VIADD R13, R8, 0xffffffff ;  /* 0xffffffff080d7836 */ /* 0x000fca0000000000 */
[----:B------:R2:W3:Y:S02]  /*22030*/  SHFL.IDX PT, R16, R6, R13, 0x1f ;  /* 0x00001f0d06107589 */ /* 0x0004e400000e0000 */
.L_x_1952:
[----:B-1----:R-:W-:Y:S02]  /*22040*/  IMAD.MOV R2, RZ, RZ, -R3 ;  /* 0x000000ffff027224 */ /* 0x002fe400078e0a03 */
[----:B---3--:R-:W-:Y:S02]  /*22050*/  IMAD R16, R16, UR5, R7 ;  /* 0x0000000510107c24 */ /* 0x008fe4000f8e0207 */
[----:B------:R-:W-:Y:S02]  /*22060*/  IMAD R7, R2, R11, RZ ;  /* 0x0000000b02077224 */ /* 0x000fe400078e02ff */
[----:B------:R-:W-:-:S04]  /*22070*/  IMAD.MOV.U32 R2, RZ, RZ, RZ ;  /* 0x000000ffff027224 */ /* 0x000fc800078e00ff */
[----:B------:R-:W-:Y:S01]  /*22080*/  IMAD.HI.U32 R3, R3, R7, R2 ;  /* 0x0000000703037227 */ /* 0x000fe200078e0002 */
[----:B------:R-:W-:Y:S02]  /*22090*/  IADD3 R2, -R16, UR6, RZ ;  /* 0x0000000610027c10 */ /* 0x000fe4000fffe1ff */
[----:B------:R-:W-:Y:S02]  /*220a0*/  IABS R7, R9 ;  /* 0x0000000900077213 */ /* 0x000fe40000000000 */
[----:B--2---:R-:W-:-:S03]  /*220b0*/  IABS R6, R2 ;  /* 0x0000000200067213 */ /* 0x004fc60000000000 */
        /* <DEDUP_REMOVED lines=10> */
[----:B------:R-:W-:-:S04]  /*22160*/  @P0 VIADD R3, R3, 0x1 ;  /* 0x0000000103030836 */ /* 0x000fc80000000000 */
[----:B------:R-:W-:-:S04]  /*22170*/  IMAD.MOV.U32 R11, RZ, RZ, R3 ;  /* 0x000000ffff0b7224 */ /* 0x000fc800078e0003 */
[----:B------:R-:W-:Y:S01]  /*22180*/  @!P2 IMAD.MOV R11, RZ, RZ, -R11 ;  /* 0x000000ffff0ba224 */ /* 0x000fe200078e0a0b */
[----:B------:R-:W-:-:S05]  /*22190*/  @!P1 LOP3.LUT R11, RZ, R9, RZ, 0x33, !PT ;  /* 0x00000009ff0b9212 */ /* 0x000fca00078e33ff */
[----:B------:R-:W-:Y:S02]  /*221a0*/  IMAD R6, R10, R11, RZ ;  /* 0x0000000b0a067224 */ /* 0x000fe400078e02ff */
[----:B------:R-:W-:-:S03]  /*221b0*/  IMAD.MOV R11, RZ, RZ, -R11 ;  /* 0x000000ffff0b7224 */ /* 0x000fc600078e0a0b */
[----:B------:R-:W-:Y:S01]  /*221c0*/  IADD3 R3, -R6, RZ, RZ ;  /* 0x000000ff06037210 */ /* 0x000fe20007ffe1ff */
[----:B------:R-:W-:-:S03]  /*221d0*/  IMAD R9, R9, R11, R2 ;  /* 0x0000000b09097224 */ /* 0x000fc600078e0202 */
[----:B------:R-:W-:-:S04]  /*221e0*/  VIADDMNMX R10, R3, UR5, R10, PT ;  /* 0x00000005030a7c46 */ /* 0x000fc8000b80010a */
[----:B------:R-:W-:-:S04]  /*221f0*/  IABS R7, R10 ;  /* 0x0000000a00077213 */ /* 0x000fc80000000000 */
[----:B------:R-:W1:Y:S08]  /*22200*/  I2F.RP R8, R7 ;  /* 0x0000000700087306 */ /* 0x000e700000209400 */
[----:B-1----:R-:W1:Y:S02]  /*22210*/  MUFU.RCP R8, R8 ;  /* 0x0000000800087308 */ /* 0x002e640000001000 */
[----:B-1----:R-:W-:Y:S01]  /*22220*/  VIADD R3, R8, 0xffffffe ;  /* 0x0ffffffe08037836 */ /* 0x002fe20000000000 */
[----:B------:R-:W-:-:S04]  /*22230*/  IABS R8, R10 ;  /* 0x0000000a00087213 */ /* 0x000fc80000000000 */
[----:B------:R-:W-:Y:S01]  /*22240*/  IADD3 R8, RZ, -R8, RZ ;  /* 0x80000008ff087210 */ /* 0x000fe20007ffe0ff */
[----:B------:R-:W1:Y:S02]  /*22250*/  F2I.FTZ.U32.TRUNC.NTZ R3, R3 ;  /* 0x0000000300037305 */ /* 0x000e64000021f000 */
[----:B-1----:R-:W-:-:S04]  /*22260*/  IMAD.MOV R2, RZ, RZ, -R3 ;  /* 0x000000ffff027224 */ /* 0x002fc800078e0a03 */
[----:B------:R-:W-:Y:S02]  /*22270*/  IMAD R11, R2, R7, RZ ;  /* 0x00000007020b7224 */ /* 0x000fe400078e02ff */
[----:B------:R-:W-:-:S04]  /*22280*/  IMAD.MOV.U32 R2, RZ, RZ, RZ ;  /* 0x000000ffff027224 */ /* 0x000fc800078e00ff */
[----:B------:R-:W-:Y:S01]  /*22290*/  IMAD.HI.U32 R2, R3, R11, R2 ;  /* 0x0000000b03027227 */ /* 0x000fe200078e0002 */
[----:B------:R-:W-:Y:S02]  /*222a0*/  IABS R11, R9 ;  /* 0x00000009000b7213 */ /* 0x000fe40000000000 */
[C---:B------:R-:W-:Y:S02]  /*222b0*/  LOP3.LUT R3, R9.reuse, R10, RZ, 0x3c, !PT ;  /* 0x0000000a09037212 */ /* 0x040fe400078e3cff */
[----:B------:R-:W-:Y:S01]  /*222c0*/  IADD3 R9, R9, R6, RZ ;  /* 0x0000000609097210 */ /* 0x000fe20007ffe0ff */
[----:B------:R-:W-:Y:S01]  /*222d0*/  IMAD.HI.U32 R2, R2, R11, RZ ;  /* 0x0000000b02027227 */ /* 0x000fe200078e00ff */
[----:B------:R-:W-:-:S03]  /*222e0*/  ISETP.GE.AND P2, PT, R3, RZ, PT ;  /* 0x000000ff0300720c */ /* 0x000fc60003f46270 */
        /* <DEDUP_REMOVED lines=9> */
[----:B------:R-:W-:-:S04]  /*22380*/  IMAD.MOV R10, RZ, RZ, -R10 ;  /* 0x000000ffff0a7224 */ /* 0x000fc800078e0a0a */
[----:B------:R-:W-:Y:S01]  /*22390*/  IMAD R18, R2, R10, R9 ;  /* 0x0000000a02127224 */ /* 0x000fe200078e0209 */
[----:B------:R-:W-:-:S05]  /*223a0*/  LOP3.LUT R2, RZ, R2, RZ, 0x33, !PT ;  /* 0x00000002ff027212 */ /* 0x000fca00078e33ff */
[----:B------:R-:W-:Y:S01]  /*223b0*/  IMAD.IADD R17, R5, 0x1, R2 ;  /* 0x0000000105117824 */ /* 0x000fe200078e0202 */
[----:B------:R-:W-:Y:S06]  /*223c0*/  BRA `(.L_x_1953) ;  /* 0x00000000000c7947 */ /* 0x000fec0003800000 */
.L_x_1948:
[----:B------:R-:W-:Y:S01]  /*223d0*/  IMAD.MOV.U32 R17, RZ, RZ, RZ ;  /* 0x000000ffff117224 */ /* 0x000fe200078e00ff */
[----:B------:R-:W-:Y:S01]  /*223e0*/  MOV R18, RZ ;  /* 0x000000ff00127202 */ /* 0x000fe20000000f00 */
[----:B------:R-:W-:-:S07]  /*223f0*/  IMAD.U32 R16, RZ, RZ, UR6 ;  /* 0x00000006ff107e24 */ /* 0x000fce000f8e00ff */
.L_x_1953:
[----:B------:R-:W-:-:S13]  /*22400*/  ISETP.NE.AND P0, PT, R0, RZ, PT ;  /* 0x000000ff0000720c */ /* 0x000fda0003f05270 */
[----:B------:R-:W1:Y:S01]  /*22410*/  @!P0 S2R R3, SR_CgaCtaId ;  /* 0x0000000000038919 */ /* 0x000e620000008800 */
[----:B------:R-:W-:-:S04]  /*22420*/  @!P0 MOV R0, 0x400 ;  /* 0x0000040000008802 */ /* 0x000fc80000000f00 */
[----:B-1----:R-:W-:-:S05]  /*22430*/  @!P0 LEA R0, R3, R0, 0x18 ;  /* 0x0000000003008211 */ /* 0x002fca00078ec0ff */
[----:B------:R2:W-:Y:S01]  /*22440*/  @!P0 STS.128 [R0+0x2a8d0], R16 ;  /* 0x02a8d01000008388 */ /* 0x0005e20000000c00 */
[----:B------:R-:W-:Y:S06]  /*22450*/  BAR.ARV 0x5, 0x180 ;  /* 0x0146000000007b1d */ /* 0x000fec0000002000 */
.L_x_1946:
[----:B--2---:R-:W-:Y:S01]  /*22460*/  IMAD.MOV.U32 R0, RZ, RZ, 0x1 ;  /* 0x00000001ff007424 */ /* 0x004fe200078e00ff */
[----:B------:R2:W-:Y:S01]  /*22470*/  STL [R1+0x8], RZ ;  /* 0x000008ff01007387 */ /* 0x0005e20000100800 */
[----:B------:R-:W-:Y:S02]  /*22480*/  ULDC UR4, c[0x0][0xc3c] ;  /* 0x00030f0000047ab9 */ /* 0x000fe40000000800 */
[----:B-1----:R-:W-:Y:S01]  /*22490*/  ISETP.GE.AND P0, PT, R19, UR4, PT ;  /* 0x0000000413007c0c */ /* 0x002fe2000bf06270 */
[----:B------:R2:W-:Y:S04]  /*224a0*/  STL [R1+0x18], R0 ;  /* 0x0000180001007387 */ /* 0x0005e80000100800 */
[----:B------:R2:W-:Y:S08]  /*224b0*/  STL [R1+0x48], RZ ;  /* 0x000048ff01007387 */ /* 0x0005f00000100800 */
[----:B--2---:R-:W-:Y:S05]  /*224c0*/  @P0 BRA `(.L_x_1954) ;  /* 0x0000007400280947 */ /* 0x004fea0003800000 */
[----:B------:R-:W2:Y:S01]  /*224d0*/  LDL.LU R5, [R1+0x4] ;  /* 0x0000040001057983 */ /* 0x000ea20000300800 */
[C---:B------:R-:W-:Y:S01]  /*224e0*/  IMAD.SHL.U32 R0, R4.reuse, 0x8, RZ ;  /* 0x0000000804007824 */ /* 0x040fe200078e00ff */
[----:B------:R-:W1:Y:S01]  /*224f0*/  S2UR UR5, SR_CgaCtaId ;  /* 0x00000000000579c3 */ /* 0x000e620000008800 */
[----:B------:R-:W-:Y:S01]  /*22500*/  LOP3.LUT R7, R4, 0x7f, RZ, 0xc0, !PT ;  /* 0x0000007f04077812 */ /* 0x000fe200078ec0ff */
[----:B------:R-:W-:Y:S01]  /*22510*/  UMOV UR4, 0x400 ;  /* 0x0000040000047882 */ /* 0x000fe20000000000 */
[----:B------:R-:W-:Y:S01]  /*22520*/  BSSY B8, `(.L_x_1954) ;  /* 0x0000744000087945 */ /* 0x000fe20003800000 */
[C---:B------:R-:W-:Y:S01]  /*22530*/  LOP3.LUT R3, R0.reuse, 0x1f8, RZ, 0xc0, !PT ;  /* 0x000001f800037812 */ /* 0x040fe200078ec0ff */
[----:B------:R-:W-:Y:S01]  /*22540*/  ULDC.64 UR38, c[0x0][0x198] ;  /* 0x0000660000267ab9 */ /* 0x000fe20000000a00 */
[C---:B------:R-:W-:Y:S01]  /*22550*/  ISETP.NE.AND P1, PT, R7.reuse, RZ, PT ;  /* 0x000000ff0700720c */ /* 0x040fe20003f25270 */
[----:B0-----:R-:W-:Y:S01]  /*22560*/  IMAD.SHL.U32 R2, R7, 0x8, RZ ;  /* 0x0000000807027824 */ /* 0x001fe200078e00ff */
[----:B------:R-:W-:Y:S01]  /*22570*/  LOP3.LUT R3, R3, 0x38, R4, 0x78, !PT ;  /* 0x0000003803037812 */ /* 0x000fe200078e7804 */
[----:B------:R-:W-:Y:S01]  /*22580*/  ULOP3.LUT UR37, UR60, 0x2, URZ, 0xfc, !UPT ;  /* 0x000000023c257892 */ /* 0x000fe2000f8efc3f */
[----:B------:R-:W-:Y:S01]  /*22590*/  LOP3.LUT R0, R0, 0x38, RZ, 0xc0, !PT ;  /* 0x0000003800007812 */ /* 0x000fe200078ec0ff */
[----:B------:R-:W-:Y:S01]  /*225a0*/  ULDC UR36, c[0x0][0xc] ;  /* 0x0000030000247ab9 */ /* 0x000fe20000000800 */
[----:B------:R-:W-:-:S02]  /*225b0*/  LOP3.LUT R2, R3, 0x200, R2, 0xf8, !PT ;  /* 0x0000020003027812 */ /* 0x000fc400078ef802 */
[C---:B------:R-:W-:Y:S01]  /*225c0*/  LOP3.LUT P0, R3, R4.reuse, 0x1f, RZ, 0xc0, !PT ;  /* 0x0000001f04037812 */ /* 0x040fe2000780c0ff */
[----:B------:R-:W-:Y:S01]  /*225d0*/  IMAD.SHL.U32 R4, R4, 0x10, RZ ;  /* 0x0000001004047824 */ /* 0x000fe200078e00ff */
[----:B------:R-:W-:-:S03]  /*225e0*/  SHF.R.U32.HI R6, RZ, 0x3, R7 ;  /* 0x00000003ff067819 */ /* 0x000fc60000011607 */
[----:B------:R0:W-:Y:S01]  /*225f0*/  STL [R1+0x28], R3 ;  /* 0x0000280301007387 */ /* 0x0001e20000100800 */
[----:B------:R-:W-:Y:S01]  /*22600*/  LOP3.LUT R4, R6, 0x70, R4, 0xf8, !PT ;  /* 0x0000007006047812 */ /* 0x000fe200078ef804 */
[----:B-1----:R-:W-:-:S06]  /*22610*/  ULEA UR4, UR5, UR4, 0x18 ;  /* 0x0000000405047291 */ /* 0x002fcc000f8ec03f */
[----:B0-----:R-:W-:-:S05]  /*22620*/  MOV R3, UR4 ;  /* 0x0000000400037c02 */ /* 0x001fca0008000f00 */
[----:B------:R-:W-:Y:S01]  /*22630*/  IMAD R2, R2, 0x2, R3 ;  /* 0x0000000202027824 */ /* 0x000fe200078e0203 */
[----:B------:R0:W-:Y:S04]  /*22640*/  STL [R1], R3 ;  /* 0x0000000301007387 */ /* 0x0001e80000100800 */
[----:B------:R1:W-:Y:S04]  /*22650*/  STL [R1+0x2c], R2 ;  /* 0x00002c0201007387 */ /* 0x0003e80000100800 */
[----:B------:R-:W-:Y:S01]  /*22660*/  STL [R1+0x48], RZ ;  /* 0x000048ff01007387 */ /* 0x000fe20000100800 */
[----:B0-----:R-:W-:-:S02]  /*22670*/  IMAD.MOV.U32 R3, RZ, RZ, 0x1 ;  /* 0x00000001ff037424 */ /* 0x001fc400078e00ff */
[----:B-1----:R-:W-:Y:S01]  /*22680*/  IMAD.MOV.U32 R2, RZ, RZ, 0x1 ;  /* 0x00000001ff027424 */ /* 0x002fe200078e00ff */
[----:B--2---:R-:W-:-:S04]  /*22690*/  LOP3.LUT R5, R5, 0xfffffffd, RZ, 0xc0, !PT ;  /* 0xfffffffd05057812 */ /* 0x004fc800078ec0ff */
[----:B------:R-:W-:-:S04]  /*226a0*/  @P1 LOP3.LUT R5, R5, 0x2, RZ, 0xfc, !PT ;  /* 0x0000000205051812 */ /* 0x000fc800078efcff */
[----:B------:R-:W-:-:S04]  /*226b0*/  LOP3.LUT R5, R5, 0xfffffffe, RZ, 0xc0, !PT ;  /* 0xfffffffe05057812 */ /* 0x000fc800078ec0ff */
[----:B------:R-:W-:Y:S02]  /*226c0*/  @P0 LOP3.LUT R5, R5, 0x1, RZ, 0xfc, !PT ;  /* 0x0000000105050812 */ /* 0x000fe400078efcff */
[----:B------:R-:W-:Y:S02]  /*226d0*/  ISETP.NE.OR P0, PT, R7, RZ, !P0 ;  /* 0x000000ff0700720c */ /* 0x000fe40004705670 */
[----:B------:R-:W-:-:S11]  /*226e0*/  LOP3.LUT R5, R5, 0xfffffff7, RZ, 0xc0, !PT ;  /* 0xfffffff705057812 */ /* 0x000fd600078ec0ff */
[----:B------:R-:W-:-:S05]  /*226f0*/  @P0 LOP3.LUT R5, R5, 0x8, RZ, 0xfc, !PT ;  /* 0x0000000805050812 */ /* 0x000fca00078efcff */
[----:B------:R-:W-:Y:S04]  /*22700*/  STL [R1+0x4], R5 ;  /* 0x0000040501007387 */ /* 0x000fe80000100800 */
[----:B------:R0:W-:Y:S04]  /*22710*/  STL [R1+0x20], R2 ;  /* 0x0000200201007387 */ /* 0x0001e80000100800 */
[----:B------:R1:W-:Y:S04]  /*22720*/  STL [R1+0xc], RZ ;  /* 0x00000cff01007387 */ /* 0x0003e80000100800 */
[----:B------:R1:W-:Y:S01]  /*22730*/  STL [R1+0x8], RZ ;  /* 0x000008ff01007387 */ /* 0x0003e20000100800 */
[----:B0-----:R-:W-:-:S03]  /*22740*/  LOP3.LUT R2, R0, 0x40, RZ, 0xfc, !PT ;  /* 0x0000004000027812 */ /* 0x001fc600078efcff */
[----:B------:R1:W-:Y:S01]  /*22750*/  STL [R1+0x18], R3 ;  /* 0x0000180301007387 */ /* 0x0003e20000100800 */
[----:B------:R-:W-:-:S07]  /*22760*/  LOP3.LUT R0, R0, 0x80, RZ, 0xfc, !PT ;  /* 0x0000008000007812 */ /* 0x000fce00078efcff */
.L_x_2114:
[----:B0-----:R-:W0:Y:S01]  /*22770*/  LDC.64 R12, c[0x0][0xa00] ;  /* 0x00028000ff0c7b82 */ /* 0x001e220000000a00 */
[----:B------:R-:W-:Y:S05]  /*22780*/  YIELD ;  /* 0x0000000000007946 */ /* 0x000fea0003800000 */
[----:B------:R-:W-:Y:S01]  /*22790*/  ULDC.64 UR4, c[0x0][0xa28] ;  /* 0x00028a0000047ab9 */ /* 0x000fe20000000a00 */
[----:B------:R-:W-:Y:S02]  /*227a0*/  CS2R R6, SRZ ;  /* 0x0000000000067805 */ /* 0x000fe4000001ff00 */
[----:B------:R-:W-:Y:S01]  /*227b0*/  ISETP.NE.U32.AND P0, PT, RZ, UR4, PT ;  /* 0x00000004ff007c0c */ /* 0x000fe2000bf05070 */
[----:B------:R-:W-:Y:S01]  /*227c0*/  ULDC.64 UR10, c[0x0][0x208] ;  /* 0x00008200000a7ab9 */ /* 0x000fe20000000a00 */
[----:B------:R-:W-:Y:S01]  /*227d0*/  ULDC.64 UR8, c[0x0][0xa18] ;  /* 0x0002860000087ab9 */ /* 0x000fe20000000a00 */
[----:B--2---:R-:W2:Y:S01]  /*227e0*/  LDC.64 R4, c[0x0][0xa08] ;  /* 0x00028200ff047b82 */ /* 0x004ea20000000a00 */
[----:B------:R-:W-:Y:S01]  /*227f0*/  ISETP.NE.AND.EX P0, PT, RZ, UR5, PT, P0 ;  /* 0x00000005ff007c0c */ /* 0x000fe2000bf05300 */
[----:B------:R-:W-:Y:S01]  /*22800*/  ULDC.64 UR4, c[0x0][0xa00] ;  /* 0x0002800000047ab9 */ /* 0x000fe20000000a00 */
[----:B------:R-:W-:Y:S01]  /*22810*/  ULDC.64 UR6, c[0x0][0xa08] ;  /* 0x0002820000067ab9 */ /* 0x000fe20000000a00 */
[----:B------:R-:W-:-:S04]  /*22820*/  ISETP.NE.U32.AND P1, PT, RZ, UR4, PT ;  /* 0x00000004ff007c0c */ /* 0x000fc8000bf25070 */
[----:B------:R-:W-:Y:S01]  /*22830*/  ISETP.NE.AND.EX P1, PT, RZ, UR5, PT, P1 ;  /* 0x00000005ff007c0c */ /* 0x000fe2000bf25310 */
[----:B------:R-:W-:Y:S01]  /*22840*/  ULDC.64 UR4, c[0x0][0xa10] ;  /* 0x0002840000047ab9 */ /* 0x000fe20000000a00 */
[----:B0-----:R-:W-:Y:S01]  /*22850*/  IMAD.WIDE R12, R19, 0x4, R12 ;  /* 0x00000004130c7825 */ /* 0x001fe200078e020c */
[----:B------:R-:W-:-:S03]  /*22860*/  ISETP.NE.U32.AND P3, PT, RZ, UR8, PT ;  /* 0x00000008ff007c0c */ /* 0x000fc6000bf65070 */
[----:B-1----:R-:W0:Y:S07]  /*22870*/  @P0 LDC.64 R2, c[0x0][0xa28] ;  /* 0x00028a00ff020b82 */ /* 0x002e2e0000000a00 */
[----:B------:R-:W3:Y:S01]  /*22880*/  @P1 LDG.E R7, desc[UR10][R12.64] ;  /* 0x0000000a0c071981 */ /* 0x000ee2000c1e1900 */
[----:B------:R-:W-:-:S13]  /*22890*/  ISETP.NE.AND.EX P3, PT, RZ, UR9, PT, P3 ;  /* 0x00000009ff007c0c */ /* 0x000fda000bf65330 */
[----:B------:R-:W1:Y:S01]  /*228a0*/  @P3 LDC.64 R10, c[0x0][0xa18] ;  /* 0x00028600ff0a3b82 */ /* 0x000e620000000a00 */
[----:B0-----:R-:W-:-:S05]  /*228b0*/  @P0 IMAD.WIDE R2, R19, 0x4, R2 ;  /* 0x0000000413020825 */ /* 0x001fca00078e0202 */
[----:B-----5:R0:W5:Y:S01]  /*228c0*/  @P0 LDG.E R6, desc[UR10][R2.64] ;  /* 0x0000000a02060981 */ /* 0x020162000c1e1900 */
[----:B------:R-:W-:Y:S01]  /*228d0*/  ISETP.NE.U32.AND P0, PT, RZ, UR4, PT ;  /* 0x00000004ff007c0c */ /* 0x000fe2000bf05070 */
[----:B------:R-:W-:Y:S01]  /*228e0*/  ULDC UR4, c[0x0][0x288] ;  /* 0x0000a20000047ab9 */ /* 0x000fe20000000800 */
[----:B------:R-:W-:Y:S01]  /*228f0*/  ISETP.NE.U32.AND P2, PT, RZ, UR6, PT ;  /* 0x00000006ff007c0c */ /* 0x000fe2000bf45070 */
[----:B------:R-:W-:Y:S01]  /*22900*/  IMAD.MOV.U32 R8, RZ, RZ, RZ ;  /* 0x000000ffff087224 */ /* 0x000fe200078e00ff */
[----:B------:R-:W-:Y:S01]  /*22910*/  ISETP.NE.AND.EX P0, PT, RZ, UR5, PT, P0 ;  /* 0x00000005ff007c0c */ /* 0x000fe2000bf05300 */
[C---:B--2---:R-:W-:Y:S01]  /*22920*/  IMAD.WIDE R4, R19.reuse, 0x4, R4 ;  /* 0x0000000413047825 */ /* 0x044fe200078e0204 */
[----:B------:R-:W-:Y:S02]  /*22930*/  ISETP.NE.AND.EX P2, PT, RZ, UR7, PT, P2 ;  /* 0x00000007ff007c0c */ /* 0x000fe4000bf45320 */
[----:B------:R-:W-:Y:S01]  /*22940*/  MOV R0, RZ ;  /* 0x000000ff00007202 */ /* 0x000fe20000000f00 */
[----:B0-----:R-:W0:Y:S01]  /*22950*/  LDC.64 R2, c[0x0][0xa10] ;  /* 0x00028400ff027b82 */ /* 0x001e220000000a00 */
[----:B-1----:R-:W-:-:S09]  /*22960*/  @P3 IMAD.WIDE R10, R19, 0x4, R10 ;  /* 0x00000004130a3825 */ /* 0x002fd200078e020a */
[----:B------:R-:W5:Y:S01]  /*22970*/  @P2 LDG.E R8, desc[UR10][R4.64] ;  /* 0x0000000a04082981 */ /* 0x000f62000c1e1900 */
[----:B0-----:R-:W-:-:S05]  /*22980*/  IMAD.WIDE R2, R19, 0x4, R2 ;  /* 0x0000000413027825 */ /* 0x001fca00078e0202 */
[----:B------:R-:W5:Y:S04]  /*22990*/  @P0 LDG.E R0, desc[UR10][R2.64] ;  /* 0x0000000a02000981 */ /* 0x000f68000c1e1900 */
[----:B---3--:R0:W-:Y:S02]  /*229a0*/  STL [R1+0x40], R7 ;  /* 0x0000400701007387 */ /* 0x0081e40000100800 */
        /* <DEDUP_REMOVED lines=11> */
[----:B--2---:R0:W-:Y:S01]  /*22a60*/  STL [R1+0x3c], R7 ;  /* 0x00003c0701007387 */ /* 0x0041e20000100800 */
[----:B------:R-:W-:Y:S02]  /*22a70*/  IMAD.MOV.U32 R11, RZ, RZ, R7 ;  /* 0x000000ffff0b7224 */ /* 0x000fe400078e0007 */
[----:B0-----:R-:W-:Y:S01]  /*22a80*/  IMAD.U32 R7, RZ, RZ, UR4 ;  /* 0x00000004ff077e24 */ /* 0x001fe2000f8e00ff */
[----:B----4-:R-:W-:Y:S06]  /*22a90*/  @P3 BRA `(.L_x_1955) ;  /* 0x0000000000183947 */ /* 0x010fec0003800000 */
[----:B------:R-:W-:Y:S05]  /*22aa0*/  @!P1 BRA `(.L_x_1955) ;  /* 0x0000000000149947 */ /* 0x000fea0003800000 */
[----:B------:R-:W-:Y:S02]  /*22ab0*/  ULDC.64 UR4, c[0x0][0x208] ;  /* 0x0000820000047ab9 */ /* 0x000fe40000000a00 */
[----:B------:R-:W2:Y:S04]  /*22ac0*/  LDG.E R9, desc[UR4][R12.64] ;  /* 0x000000040c097981 */ /* 0x000ea8000c1e1900 */
[----:B------:R-:W2:Y:S02]  /*22ad0*/  LDG.E R12, desc[UR4][R12.64+0x4] ;  /* 0x000004040c0c7981 */ /* 0x000ea4000c1e1900 */
[----:B--2---:R-:W-:-:S05]  /*22ae0*/  IADD3 R11, -R9, R12, RZ ;  /* 0x0000000c090b7210 */ /* 0x004fca0007ffe1ff */
[----:B------:R0:W-:Y:S02]  /*22af0*/  STL [R1+0x3c], R11 ;  /* 0x00003c0b01007387 */ /* 0x0001e40000100800 */
.L_x_1955:
[----:B-----5:R-:W-:Y:S01]  /*22b00*/  IMAD.IADD R8, R8, 0x1, R6 ;  /* 0x0000000108087824 */ /* 0x020fe200078e0206 */
[----:B------:R-:W-:Y:S02]  /*22b10*/  ULDC.64 UR4, c[0x0][0xa20] ;  /* 0x0002880000047ab9 */ /* 0x000fe40000000a00 */
[----:B------:R-:W-:Y:S02]  /*22b20*/  ISETP.NE.U32.AND P1, PT, RZ, UR4, PT ;  /* 0x00000004ff007c0c */ /* 0x000fe4000bf25070 */
[----:B------:R1:W-:Y:S02]  /*22b30*/  STL [R1+0x1c], R8 ;  /* 0x00001c0801007387 */ /* 0x0003e40000100800 */
[----:B------:R-:W-:-:S13]  /*22b40*/  ISETP.NE.AND.EX P1, PT, RZ, UR5, PT, P1 ;  /* 0x00000005ff007c0c */ /* 0x000fda000bf25310 */
[----:B-1----:R-:W-:Y:S05]  /*22b50*/  @!P1 BRA `(.L_x_1956) ;  /* 0x0000000000149947 */ /* 0x002fea0003800000 */
[----:B------:R-:W1:Y:S01]  /*22b60*/  LDC.64 R4, c[0x0][0xa20] ;  /* 0x00028800ff047b82 */ /* 0x000e620000000a00 */
[----:B------:R-:W-:Y:S01]  /*22b70*/  ULDC.64 UR4, c[0x0][0x208] ;  /* 0x0000820000047ab9 */ /* 0x000fe20000000a00 */
[----:B-1----:R-:W-:-:S05]  /*22b80*/  IMAD.WIDE R4, R19, 0x4, R4 ;  /* 0x0000000413047825 */ /* 0x002fca00078e0204 */
[----:B------:R1:W5:Y:S01]  /*22b90*/  LDG.E R7, desc[UR4][R4.64] ;  /* 0x0000000404077981 */ /* 0x000362000c1e1900 */
[----:B------:R-:W-:Y:S05]  /*22ba0*/  BRA `(.L_x_1957) ;  /* 0x0000000000147947 */ /* 0x000fea0003800000 */
.L_x_1956:
[----:B------:R-:W-:Y:S05]  /*22bb0*/  @!P2 BRA `(.L_x_1957) ;  /* 0x000000000010a947 */ /* 0x000fea0003800000 */
[----:B------:R-:W-:Y:S02]  /*22bc0*/  ULDC.64 UR4, c[0x0][0x208] ;  /* 0x0000820000047ab9 */ /* 0x000fe40000000a00 */
[----:B------:R-:W2:Y:S04]  /*22bd0*/  LDG.E R7, desc[UR4][R4.64] ;  /* 0x0000000404077981 */ /* 0x000ea8000c1e1900 */
[----:B------:R-:W2:Y:S02]  /*22be0*/  LDG.E R4, desc[UR4][R4.64+0x4] ;  /* 0x0000040404047981 */ /* 0x000ea4000c1e1900 */
[----:B--2---:R-:W-:-:S07]  /*22bf0*/  IMAD.IADD R7, R4, 0x1, -R7 ;  /* 0x0000000104077824 */ /* 0x004fce00078e0a07 */
.L_x_1957:
[----:B------:R-:W-:Y:S02]  /*22c00*/  ULDC.64 UR4, c[0x0][0x208] ;  /* 0x0000820000047ab9 */ /* 0x000fe40000000a00 */
[----:B-1----:R-:W2:Y:S04]  /*22c10*/  @P0 LDG.E R4, desc[UR4][R2.64] ;  /* 0x0000000402040981 */ /* 0x002ea8000c1e1900 */
[----:B------:R1:W2:Y:S01]  /*22c20*/  @P0 LDG.E R2, desc[UR4][R2.64+0x4] ;  /* 0x0000040402020981 */ /* 0x0002a2000c1e1900 */
[----:B------:R-:W-:Y:S01]  /*22c30*/  IMAD.SHL.U32 R12, R17, 0x80, RZ ;  /* 0x00000080110c7824 */ /* 0x000fe200078e00ff */
[----:B-----5:R-:W-:-:S03]  /*22c40*/  IADD3 R9, -R6, R7, RZ ;  /* 0x0000000706097210 */ /* 0x020fc60007ffe1ff */
[----:B------:R-:W-:Y:S01]  /*22c50*/  VIADD R7, R12, 0x7f ;  /* 0x0000007f0c077836 */ /* 0x000fe20000000000 */
[----:B------:R3:W-:Y:S01]  /*22c60*/  STL [R1+0x34], R12 ;  /* 0x0000340c01007387 */ /* 0x0007e20000100800 */
[----:B-1----:R-:W1:Y:S02]  /*22c70*/  LDC R3, c[0x0][0x448] ;  /* 0x00011200ff037b82 */ /* 0x002e640000000800 */
[----:B-1----:R-:W-:-:S13]  /*22c80*/  ISETP.NE.AND P1, PT, R3, 0x1, PT ;  /* 0x000000010300780c */ /* 0x002fda0003f25270 */
[----:B------:R-:W1:Y:S08]  /*22c90*/  @P1 LDC R3, c[0x0][0x44c] ;  /* 0x00011300ff031b82 */ /* 0x000e700000000800 */
[----:B------:R-:W4:Y:S01]  /*22ca0*/  @P1 LDC R5, c[0x0][0x450] ;  /* 0x00011400ff051b82 */ /* 0x000f220000000800 */
[----:B--2---:R-:W-:Y:S02]  /*22cb0*/  @P0 IMAD.IADD R10, R2, 0x1, -R4 ;  /* 0x00000001020a0824 */ /* 0x004fe400078e0a04 */
[----:B-1----:R-:W-:-:S04]  /*22cc0*/  @P1 IMAD.HI.U32 R2, R7, R3, RZ ;  /* 0x0000000307021227 */ /* 0x002fc800078e00ff */
[----:B------:R-:W-:Y:S01]  /*22cd0*/  IMAD.IADD R6, R9, 0x1, R10 ;  /* 0x0000000109067824 */ /* 0x000fe200078e020a */
[----:B----4-:R-:W-:-:S03]  /*22ce0*/  @P1 SHF.R.U32.HI R7, RZ, R5, R2 ;  /* 0x00000005ff071219 */ /* 0x010fc60000011602 */
[C---:B------:R-:W-:Y:S01]  /*22cf0*/  VIADD R2, R6.reuse, 0x5f ;  /* 0x0000005f06027836 */ /* 0x040fe20000000000 */
[----:B------:R-:W-:-:S03]  /*22d00*/  IADD3 R17, R6, 0x1, -R11 ;  /* 0x0000000106117810 */ /* 0x000fc60007ffe80b */
[----:B------:R-:W-:-:S04]  /*22d10*/  IMAD.HI R2, R2, 0x2aaaaaab, RZ ;  /* 0x2aaaaaab02027827 */ /* 0x000fc800078e02ff */
[----:B------:R-:W-:Y:S01]  /*22d20*/  IMAD.IADD R7, R17, 0x1, R7 ;  /* 0x0000000111077824 */ /* 0x000fe200078e0207 */
[----:B------:R-:W-:-:S04]  /*22d30*/  SHF.R.U32.HI R21, RZ, 0x1f, R2 ;  /* 0x0000001fff157819 */ /* 0x000fc80000011602 */
[----:B------:R-:W-:Y:S02]  /*22d40*/  LEA.HI.SX32 R21, R2, R21, 0x1c ;  /* 0x0000001502157211 */ /* 0x000fe400078fe2ff */
[----:B------:R-:W1:Y:S02]  /*22d50*/  LDC.64 R2, c[0x0][0x9e0] ;  /* 0x00027800ff027b82 */ /* 0x000e640000000a00 */
[----:B-1----:R-:W-:Y:S02]  /*22d60*/  ISETP.GE.AND P2, PT, R3, 0x1, PT ;  /* 0x000000010300780c */ /* 0x002fe40003f46270 */
[----:B------:R-:W-:-:S11]  /*22d70*/  IADD3 R8, R7, R2, RZ ;  /* 0x0000000207087210 */ /* 0x000fd60007ffe0ff */
[----:B---3--:R-:W-:Y:S05]  /*22d80*/  @!P2 BRA `(.L_x_1958) ;  /* 0x000000000048a947 */ /* 0x008fea0003800000 */
        /* <DEDUP_REMOVED lines=11> */
.L_x_1960:
[----:B------:R-:W-:-:S13]  /*22e40*/  ISETP.NE.AND P3, PT, R3, 0x1, PT ;  /* 0x000000010300780c */ /* 0x000fda0003f65270 */
[----:B------:R-:W1:Y:S02]  /*22e50*/  @P3 LDC.64 R4, c[0x0][0x9e8] ;  /* 0x00027a00ff043b82 */ /* 0x000e640000000a00 */
[----:B-1----:R-:W-:-:S05]  /*22e60*/  @P3 IMAD.HI.U32 R4, R2, R4, RZ ;  /* 0x0000000402043227 */ /* 0x002fca00078e00ff */
[----:B------:R-:W-:-:S07]  /*22e70*/  @P3 SHF.R.U32.HI R2, RZ, R5, R4 ;  /* 0x00000005ff023219 */ /* 0x000fce0000011604 */
.L_x_1961:
[----:B------:R-:W-:Y:S05]  /*22e80*/  BSYNC B0 ;  /* 0x0000000000007941 */ /* 0x000fea0003800000 */
.L_x_1959:
[----:B------:R-:W-:-:S05]  /*22e90*/  IMAD R2, R2, R3, R3 ;  /* 0x0000000302027224 */ /* 0x000fca00078e0203 */
[----:B------:R-:W-:-:S07]  /*22ea0*/  VIMNMX R8, R8, R2, PT ;  /* 0x0000000208087248 */ /* 0x000fce0003fe0100 */
.L_x_1958:
[----:B------:R-:W1:Y:S01]  /*22eb0*/  @P1 LDC R4, c[0x0][0x44c] ;  /* 0x00011300ff041b82 */ /* 0x000e620000000800 */
[----:B------:R-:W-:Y:S01]  /*22ec0*/  IMAD.MOV.U32 R2, RZ, RZ, R12 ;  /* 0x000000ffff027224 */ /* 0x000fe200078e000c */
[----:B------:R-:W-:Y:S01]  /*22ed0*/  ULDC UR4, c[0x0][0x9dc] ;  /* 0x0002770000047ab9 */ /* 0x000fe20000000800 */
[----:B------:R-:W-:-:S05]  /*22ee0*/  IMAD.IADD R20, R6, 0x1, -R11 ;  /* 0x0000000106147824 */ /* 0x000fca00078e0a0b */
[----:B------:R-:W2:Y:S01]  /*22ef0*/  @P1 LDC R5, c[0x0][0x450] ;  /* 0x00011400ff051b82 */ /* 0x000ea20000000800 */
[----:B-1----:R-:W-:-:S05]  /*22f00*/  @P1 IMAD.HI.U32 R4, R12, R4, RZ ;  /* 0x000000040c041227 */ /* 0x002fca00078e00ff */
[----:B--2---:R-:W-:-:S04]  /*22f10*/  @P1 SHF.R.U32.HI R2, RZ, R5, R4 ;  /* 0x00000005ff021219 */ /* 0x004fc80000011604 */
        /* <DEDUP_REMOVED lines=13> */
.L_x_1964:
[----:B------:R-:W-:-:S13]  /*22ff0*/  ISETP.NE.AND P1, PT, R3, 0x1, PT ;  /* 0x000000010300780c */ /* 0x000fda0003f25270 */
[----:B------:R-:W1:Y:S02]  /*23000*/  @P1 LDC.64 R4, c[0x0][0x9e8] ;  /* 0x00027a00ff041b82 */ /* 0x000e640000000a00 */
[----:B-1----:R-:W-:-:S05]  /*23010*/  @P1 IMAD.HI.U32 R4, R2, R4, RZ ;  /* 0x0000000402041227 */ /* 0x002fca00078e00ff */
[----:B------:R-:W-:-:S07]  /*23020*/  @P1 SHF.R.U32.HI R2, RZ, R5, R4 ;  /* 0x00000005ff021219 */ /* 0x000fce0000011604 */
.L_x_1965:
[----:B------:R-:W-:Y:S05]  /*23030*/  BSYNC B0 ;  /* 0x0000000000007941 */ /* 0x000fea0003800000 */
.L_x_1963:
[----:B------:R-:W-:-:S05]  /*23040*/  IMAD R2, R2, R3, RZ ;  /* 0x0000000302027224 */ /* 0x000fca00078e02ff */
[----:B------:R-:W-:-:S07]  /*23050*/  VIMNMX R6, R6, R2, !PT ;  /* 0x0000000206067248 */ /* 0x000fce0007fe0100 */
.L_x_1962:
[----:B------:R-:W-:Y:S01]  /*23060*/  VIADD R8, R8, 0x5f ;  /* 0x0000005f08087836 */ /* 0x000fe20000000000 */
[----:B------:R-:W-:Y:S01]  /*23070*/  BSSY B0, `(.L_x_1966) ;  /* 0x000014d000007945 */ /* 0x000fe20003800000 */
[----:B------:R-:W-:Y:S01]  /*23080*/  IMAD.HI R6, R6, 0x2aaaaaab, RZ ;  /* 0x2aaaaaab06067827 */ /* 0x000fe200078e02ff */
[----:B------:R-:W-:-:S03]  /*23090*/  PLOP3.LUT P5, PT, PT, PT, PT, 0x80, 0x0 ;  /* 0x000000000000781c */ /* 0x000fc60003faf070 */
        /* <DEDUP_REMOVED lines=18> */
[----:B------:R-:W-:-:S04]  /*231c0*/  @P1 LEA.HI.SX32 R4, R2, R5, 0x1c ;  /* 0x0000000502041211 */ /* 0x000fc800078fe2ff */
[----:B------:R-:W-:-:S13]  /*231d0*/  ISETP.GT.AND P1, PT, R4, R3, PT ;  /* 0x000000030400720c */ /* 0x000fda0003f24270 */
[----:B------:R-:W-:Y:S05]  /*231e0*/  @!P1 BRA `(.L_x_1967) ;  /* 0x0000001000d49947 */ /* 0x000fea0003800000 */
[----:B------:R-:W-:Y:S01]  /*231f0*/  UMOV UR4, 0xffffffff ;  /* 0xffffffff00047882 */ /* 0x000fe20000000000 */
[----:B------:R-:W-:Y:S02]  /*23200*/  SEL R2, R19, RZ, !P0 ;  /* 0x000000ff13027207 */ /* 0x000fe40004000000 */
[----:B------:R-:W-:Y:S05]  /*23210*/  BRA.DIV UR4, `(.L_x_1968) ;  /* 0x0000007604b07947 */ /* 0x000fea000b800000 */
[----:B------:R-:W1:Y:S02]  /*23220*/  S2R R5, SR_TID.X ;  /* 0x0000000000057919 */ /* 0x000e640000002100 */
[----:B-1----:R-:W-:-:S04]  /*23230*/  SHF.R.U32.HI R5, RZ, 0x5, R5 ;  /* 0x00000005ff057819 */ /* 0x002fc80000011605 */
[----:B------:R-:W-:-:S05]  /*23240*/  LOP3.LUT R5, R5, 0x3, RZ, 0xc0, !PT ;  /* 0x0000000305057812 */ /* 0x000fca00078ec0ff */
[----:B------:R1:W2:Y:S02]  /*23250*/  SHFL.IDX PT, R14, R5, RZ, 0x1f ;  /* 0x00001fff050e7589 */ /* 0x0002a400000e0000 */
.L_x_2157:
[----:B--2---:R-:W-:Y:S02]  /*23260*/  ISETP.NE.AND P0, PT, R14, RZ, PT ;  /* 0x000000ff0e00720c */ /* 0x004fe40003f05270 */
[----:B------:R-:W-:-:S11]  /*23270*/  PLOP3.LUT P2, PT, PT, PT, PT, 0x8, 0x0 ;  /* 0x000000000000781c */ /* 0x000fd60003f4e170 */
[----:B------:R-:W-:Y:S05]  /*23280*/  @P0 BRA `(.L_x_1969) ;  /* 0x00000000000c0947 */ /* 0x000fea0003800000 */
[----:B------:R-:W-:-:S03]  /*23290*/  UMOV UR4, 0xffffffff ;  /* 0xffffffff00047882 */ /* 0x000fc60000000000 */
[----:B------:R-:W-:Y:S05]  /*232a0*/  BRA.DIV UR4, `(.L_x_1970) ;  /* 0x0000007604c07947 */ /* 0x000fea000b800000 */
[----:B------:R-:W-:-:S13]  /*232b0*/  ELECT P2, URZ, PT ;  /* 0x00000000003f782f */ /* 0x000fda0003840000 */
.L_x_1969:
[----:B-1----:R-:W2:Y:S04]  /*232c0*/  LDL R5, [R1+0x48] ;  /* 0x0000480001057983 */ /* 0x002ea80000100800 */
[----:B------:R-:W3:Y:S01]  /*232d0*/  LDL R7, [R1] ;  /* 0x0000000001077983 */ /* 0x000ee20000100800 */
[----:B------:R-:W-:Y:S01]  /*232e0*/  BSSY B1, `(.L_x_1971) ;  /* 0x0000008000017945 */ /* 0x000fe20003800000 */
[----:B--2---:R-:W-:-:S04]  /*232f0*/  IADD3 R5, R5, 0x1, RZ ;  /* 0x0000000105057810 */ /* 0x004fc80007ffe0ff */
[----:B------:R-:W-:-:S04]  /*23300*/  LEA.HI R6, R5, R5, RZ, 0x1 ;  /* 0x0000000505067211 */ /* 0x000fc800078f08ff */
[----:B------:R-:W-:-:S05]  /*23310*/  LOP3.LUT R6, R6, 0xfffffffe, RZ, 0xc0, !PT ;  /* 0xfffffffe06067812 */ /* 0x000fca00078ec0ff */
[----:B------:R-:W-:-:S05]  /*23320*/  IMAD.IADD R5, R5, 0x1, -R6 ;  /* 0x0000000105057824 */ /* 0x000fca00078e0a06 */
[----:B------:R-:W-:-:S04]  /*23330*/  SHF.L.U32 R5, R5, 0x1f, RZ ;  /* 0x0000001f05057819 */ /* 0x000fc800000006ff */
[----:B---3--:R-:W1:Y:S02]  /*23340*/  SYNCS.PHASECHK.TRANS64.TRYWAIT P0, [R7+URZ+0x2a820], R5 ;  /* 0x02a82005070075a7 */ /* 0x008e64000800017f */
[----:B-1----:R-:W-:Y:S05]  /*23350*/  @!P0 BRA `(.L_x_1972) ;  /* 0x0000007400b88947 */ /* 0x002fea0003800000 */
.L_x_2160:
[----:B------:R-:W-:Y:S05]  /*23360*/  BSYNC B1 ;  /* 0x0000000000017941 */ /* 0x000fea0003800000 */
.L_x_1971:
[----:B------:R-:W-:Y:S04]  /*23370*/  BSSY B1, `(.L_x_1973) ;  /* 0x0000081000017945 */ /* 0x000fe80003800000 */
[----:B------:R-:W-:Y:S05]  /*23380*/  @!P2 BRA `(.L_x_1974) ;  /* 0x0000000400fca947 */ /* 0x000fea0003800000 */
[----:B------:R-:W2:Y:S04]  /*23390*/  LDL R9, [R1] ;  /* 0x0000000001097983 */ /* 0x000ea80000100800 */
[----:B------:R-:W2:Y:S04]  /*233a0*/  LDL R7, [R1+0xc] ;  /* 0x00000c0001077983 */ /* 0x000ea80000100800 */
[----:B------:R-:W3:Y:S01]  /*233b0*/  LDL R8, [R1+0x20] ;  /* 0x0000200001087983 */ /* 0x000ee20000100800 */
[----:B------:R-:W-:Y:S01]  /*233c0*/  BSSY B2, `(.L_x_1975) ;  /* 0x0000008000027945 */ /* 0x000fe20003800000 */
[----:B-1----:R-:W1:Y:S02]  /*233d0*/  S2R R6, SR_TID.X ;  /* 0x0000000000067919 */ /* 0x002e640000002100 */
[----:B-1----:R-:W-:-:S04]  /*233e0*/  LOP3.LUT R6, R6, 0x7f, RZ, 0xc0, !PT ;  /* 0x0000007f06067812 */ /* 0x002fc800078ec0ff */
[----:B------:R-:W-:Y:S01]  /*233f0*/  ISETP.NE.AND P4, PT, R6, RZ, PT ;  /* 0x000000ff0600720c */ /* 0x000fe20003f85270 */
[----:B--2---:R-:W-:Y:S01]  /*23400*/  IMAD R7, R7, 0x8, R9 ;  /* 0x0000000807077824 */ /* 0x004fe200078e0209 */
[----:B---3--:R-:W-:-:S04]  /*23410*/  SHF.L.U32 R10, R8, 0x1f, RZ ;  /* 0x0000001f080a7819 */ /* 0x008fc800000006ff */
[----:B------:R-:W1:Y:S02]  /*23420*/  SYNCS.PHASECHK.TRANS64.TRYWAIT P0, [R7+URZ+0x2a8a0], R10 ;  /* 0x02a8a00a070075a7 */ /* 0x000e64000800017f */
[----:B-1----:R-:W-:Y:S05]  /*23430*/  @!P0 BRA `(.L_x_1976) ;  /* 0x0000007400988947 */ /* 0x002fea0003800000 */
.L_x_2161:
[----:B------:R-:W-:Y:S05]  /*23440*/  BSYNC B2 ;  /* 0x0000000000027941 */ /* 0x000fea0003800000 */
.L_x_1975:
        /* <DEDUP_REMOVED lines=8> */
.L_x_1978:
[----:B------:R-:W-:Y:S05]  /*234d0*/  BSYNC B2 ;  /* 0x0000000000027941 */ /* 0x000fea0003800000 */
.L_x_1977:
[----:B------:R-:W3:Y:S04]  /*234e0*/  LDL R8, [R1] ;  /* 0x0000000001087983 */ /* 0x000ee80000100800 */
[----:B--2---:R-:W3:Y:S01]  /*234f0*/  LDL R5, [R1+0xc] ;  /* 0x00000c0001057983 */ /* 0x004ee20000100800 */
[----:B------:R-:W-:Y:S01]  /*23500*/  IMAD.MOV.U32 R12, RZ, RZ, RZ ;  /* 0x000000ffff0c7224 */ /* 0x000fe200078e00ff */
[----:B------:R-:W-:Y:S01]  /*23510*/  UIADD3 UR4, UP0, UR38, 0x570, URZ ;  /* 0x0000057026047890 */ /* 0x000fe2000ff1e03f */
[----:B------:R-:W-:Y:S01]  /*23520*/  IMAD R6, R4, 0x60, R0 ;  /* 0x0000006004067824 */ /* 0x000fe200078e0200 */
[----:B------:R-:W-:Y:S01]  /*23530*/  PLOP3.LUT P0, PT, PT, PT, PT, 0x80, 0x0 ;  /* 0x000000000000781c */ /* 0x000fe20003f0f070 */
[----:B------:R-:W-:Y:S01]  /*23540*/  UMOV UR6, 0x0 ;  /* 0x0000000000067882 */ /* 0x000fe20000000000 */
[----:B------:R-:W-:Y:S01]  /*23550*/  R2UR UR10, R12 ;  /* 0x000000000c0a72ca */ /* 0x000fe200000e0000 */
[----:B------:R-:W-:Y:S01]  /*23560*/  UIADD3.X UR5, URZ, UR39, URZ, UP0, !UPT ;  /* 0x000000273f057290 */ /* 0x000fe200087fe43f */
[----:B------:R-:W-:Y:S01]  /*23570*/  IADD3 R6, R6, -0x60, RZ ;  /* 0xffffffa006067810 */ /* 0x000fe20007ffe0ff */
[----:B------:R-:W-:Y:S01]  /*23580*/  UMOV UR7, 0x12f00000 ;  /* 0x12f0000000077882 */ /* 0x000fe20000000000 */
[----:B---3--:R-:W-:-:S02]  /*23590*/  IMAD R9, R5, 0x9000, R8 ;  /* 0x0000900005097824 */ /* 0x008fc400078e0208 */
[----:B------:R-:W-:Y:S02]  /*235a0*/  VIADD R5, R7, 0x2a890 ;  /* 0x0002a89007057836 */ /* 0x000fe40000000000 */
[----:B------:R-:W-:-:S07]  /*235b0*/  VIADD R8, R9, 0x18400 ;  /* 0x0001840009087836 */ /* 0x000fce0000000000 */
.L_x_1979:
        /* <DEDUP_REMOVED lines=16> */
.L_x_1980:
        /* <DEDUP_REMOVED lines=15> */
.L_x_1981:
        /* <DEDUP_REMOVED lines=10> */
[----:B------:R-:W2:Y:S01]  /*23850*/  SYNCS.PHASECHK.TRANS64.TRYWAIT P0, [R7+URZ+0x2a8c0], R10 ;  /* 0x02a8c00a070075a7 */ /* 0x000ea2000800017f */
[----:B------:R-:W-:Y:S04]  /*23860*/  BSSY B2, `(.L_x_1982) ;  /* 0x0000002000027945 */ /* 0x000fe80003800000 */
[----:B--2---:R-:W-:Y:S05]  /*23870*/  @!P0 BRA `(.L_x_1983) ;  /* 0x00000070009c8947 */ /* 0x004fea0003800000 */
.L_x_2162:
[----:B------:R-:W-:Y:S05]  /*23880*/  BSYNC B2 ;  /* 0x0000000000027941 */ /* 0x000fea0003800000 */
.L_x_1982:
[----:B------:R-:W-:Y:S01]  /*23890*/  BSSY B2, `(.L_x_1984) ;  /* 0x000000a000027945 */ /* 0x000fe20003800000 */
[----:B-12---:R-:W-:Y:S02]  /*238a0*/  IMAD.MOV.U32 R10, RZ, RZ, 0x0 ;  /* 0x00000000ff0a7424 */ /* 0x006fe400078e00ff */
[----:B0-----:R-:W-:Y:S01]  /*238b0*/  IMAD.MOV.U32 R11, RZ, RZ, 0x12f00000 ;  /* 0x12f00000ff0b7424 */ /* 0x001fe200078e00ff */
[----:B------:R-:W-:Y:S06]  /*238c0*/  @P4 BRA `(.L_x_1985) ;  /* 0x0000000000184947 */ /* 0x000fec0003800000 */
[----:B------:R-:W2:Y:S02]  /*238d0*/  LDL R5, [R1+0x4] ;  /* 0x0000040001057983 */ /* 0x000ea40000100800 */
[----:B--2---:R-:W-:Y:S01]  /*238e0*/  LOP3.LUT P0, RZ, R5, 0x1, RZ, 0xc0, !PT ;  /* 0x0000000105ff7812 */ /* 0x004fe2000780c0ff */
[----:B------:R-:W-:-:S04]  /*238f0*/  IMAD.MOV.U32 R5, RZ, RZ, 0x6000 ;  /* 0x00006000ff057424 */ /* 0x000fc800078e00ff */
[----:B------:R0:W-:Y:S08]  /*23900*/  SYNCS.ARRIVE.TRANS64 RZ, [R7+URZ+0x2a8b0], R5 ;  /* 0x02a8b00507ff79a7 */ /* 0x0001f0000800003f */
[----:B------:R-:W-:Y:S05]  /*23910*/  @!P0 BRA `(.L_x_1985) ;  /* 0x0000000000048947 */ /* 0x000fea0003800000 */
[----:B------:R-:W-:Y:S01]  /*23920*/  BPT.TRAP 0x1 ;  /* 0x000000040000795c */ /* 0x000fe20000300000 */
.L_x_1985:
[----:B------:R-:W-:Y:S05]  /*23930*/  BSYNC B2 ;  /* 0x0000000000027941 */ /* 0x000fea0003800000 */
.L_x_1984:
[----:B------:R-:W2:Y:S04]  /*23940*/  LDL R8, [R1] ;  /* 0x0000000001087983 */ /* 0x000ea80000100800 */
[----:B0-----:R-:W2:Y:S01]  /*23950*/  LDL R5, [R1+0xc] ;  /* 0x00000c0001057983 */ /* 0x001ea20000100800 */
[----:B------:R-:W-:Y:S01]  /*23960*/  R2UR UR10, R12 ;  /* 0x000000000c0a72ca */ /* 0x000fe200000e0000 */
[----:B------:R-:W-:Y:S01]  /*23970*/  UIADD3 UR4, UP0, UR38, 0x670, URZ ;  /* 0x0000067026047890 */ /* 0x000fe2000ff1e03f */
[----:B------:R-:W-:Y:S01]  /*23980*/  R2UR UR6, R10 ;  /* 0x000000000a0672ca */ /* 0x000fe200000e0000 */
[----:B------:R-:W-:Y:S01]  /*23990*/  VIADD R7, R7, 0x2a8b0 ;  /* 0x0002a8b007077836 */ /* 0x000fe20000000000 */
[----:B------:R-:W-:Y:S01]  /*239a0*/  R2UR UR7, R11 ;  /* 0x000000000b0772ca */ /* 0x000fe200000e0000 */
[----:B------:R-:W-:Y:S01]  /*239b0*/  UIADD3.X UR5, URZ, UR39, URZ, UP0, !UPT ;  /* 0x000000273f057290 */ /* 0x000fe200087fe43f */
[----:B------:R-:W-:Y:S01]  /*239c0*/  PLOP3.LUT P0, PT, PT, PT, PT, 0x80, 0x0 ;  /* 0x000000000000781c */ /* 0x000fe20003f0f070 */
[----:B--2---:R-:W-:-:S05]  /*239d0*/  IMAD R8, R5, 0x6000, R8 ;  /* 0x0000600005087824 */ /* 0x004fca00078e0208 */
[----:B------:R-:W-:-:S07]  /*239e0*/  IADD3 R5, R8, 0x400, RZ ;  /* 0x0000040008057810 */ /* 0x000fce0007ffe0ff */
.L_x_1986:
        /* <DEDUP_REMOVED lines=15> */
.L_x_1987:
        /* <DEDUP_REMOVED lines=10> */
.L_x_1974:
[----:B------:R-:W-:Y:S05]  /*23b80*/  BSYNC B1 ;  /* 0x0000000000017941 */ /* 0x000fea0003800000 */
.L_x_1973:
[----:B------:R-:W1:Y:S04]  /*23b90*/  LDL.LU R9, [R1+0xc] ;  /* 0x00000c0001097983 */ /* 0x000e680000300800 */
[----:B------:R-:W2:Y:S01]  /*23ba0*/  LDL.LU R8, [R1+0x20] ;  /* 0x0000200001087983 */ /* 0x000ea20000300800 */
[----:B------:R-:W-:Y:S01]  /*23bb0*/  PLOP3.LUT P5, PT, PT, PT, PT, 0x8, 0x0 ;  /* 0x000000000000781c */ /* 0x000fe20003fae170 */
[----:B-1----:R-:W-:Y:S02]  /*23bc0*/  VIADD R5, R9, 0x1 ;  /* 0x0000000109057836 */ /* 0x002fe40000000000 */
[----:B------:R-:W-:-:S03]  /*23bd0*/  VIADD R9, R4, 0xfffffffe ;  /* 0xfffffffe04097836 */ /* 0x000fc60000000000 */
[----:B------:R-:W-:-:S04]  /*23be0*/  ISETP.NE.AND P0, PT, R5, 0x2, PT ;  /* 0x000000020500780c */ /* 0x000fc80003f05270 */
[----:B------:R-:W-:Y:S02]  /*23bf0*/  SEL R6, RZ, 0x1, P0 ;  /* 0x00000001ff067807 */ /* 0x000fe40000000000 */
[----:B------:R-:W-:Y:S02]  /*23c00*/  SEL R4, R5, RZ, P0 ;  /* 0x000000ff05047207 */ /* 0x000fe40000000000 */
[----:B--2---:R-:W-:Y:S02]  /*23c10*/  LOP3.LUT R8, R8, R6, RZ, 0x3c, !PT ;  /* 0x0000000608087212 */ /* 0x004fe400078e3cff */
[----:B------:R-:W-:-:S03]  /*23c20*/  ISETP.GE.AND P0, PT, R9, R3, PT ;  /* 0x000000030900720c */ /* 0x000fc60003f06270 */
[----:B------:R1:W-:Y:S04]  /*23c30*/  STL [R1+0x20], R8 ;  /* 0x0000200801007387 */ /* 0x0003e80000100800 */
[----:B------:R1:W-:Y:S06]  /*23c40*/  STL [R1+0xc], R4 ;  /* 0x00000c0401007387 */ /* 0x0003ec0000100800 */
[----:B------:R-:W-:Y:S05]  /*23c50*/  @!P0 BRA `(.L_x_1967) ;  /* 0x0000000800388947 */ /* 0x000fea0003800000 */
.L_x_2003:
[----:B------:R-:W-:Y:S05]  /*23c60*/  YIELD ;  /* 0x0000000000007946 */ /* 0x000fea0003800000 */
[----:B------:R-:W-:Y:S04]  /*23c70*/  BSSY B1, `(.L_x_1988) ;  /* 0x0000080000017945 */ /* 0x000fe80003800000 */
[----:B--2---:R-:W-:Y:S05]  /*23c80*/  @!P2 BRA `(.L_x_1989) ;  /* 0x0000000400f8a947 */ /* 0x004fea0003800000 */
        /* <DEDUP_REMOVED lines=11> */
.L_x_2163:
[----:B------:R-:W-:Y:S05]  /*23d40*/  BSYNC B2 ;  /* 0x0000000000027941 */ /* 0x000fea0003800000 */
.L_x_1990:
[----:B------:R-:W-:Y:S04]  /*23d50*/  BSSY B2, `(.L_x_1992) ;  /* 0x0000008000027945 */ /* 0x000fe80003800000 */
[----:B------:R-:W-:Y:S05]  /*23d60*/  @P1 BRA `(.L_x_1993) ;  /* 0x0000000000181947 */ /* 0x000fea0003800000 */
[----:B------:R-:W2:Y:S02]  /*23d70*/  LDL R4, [R1+0x4] ;  /* 0x0000040001047983 */ /* 0x000ea40000100800 */
[----:B--2---:R-:W-:Y:S02]  /*23d80*/  LOP3.LUT P0, RZ, R4, 0x1, RZ, 0xc0, !PT ;  /* 0x0000000104ff7812 */ /* 0x004fe4000780c0ff */
[----:B------:R-:W-:-:S04]  /*23d90*/  MOV R4, 0x9000 ;  /* 0x0000900000047802 */ /* 0x000fc80000000f00 */
[----:B------:R2:W-:Y:S07]  /*23da0*/  SYNCS.ARRIVE.TRANS64 RZ, [R8+URZ+0x2a890], R4 ;  /* 0x02a8900408ff79a7 */ /* 0x0005ee000800003f */
[----:B------:R-:W-:Y:S05]  /*23db0*/  @!P0 BRA `(.L_x_1993) ;  /* 0x0000000000048947 */ /* 0x000fea0003800000 */
[----:B------:R-:W-:Y:S01]  /*23dc0*/  BPT.TRAP 0x1 ;  /* 0x000000040000795c */ /* 0x000fe20000300000 */
.L_x_1993:
[----:B------:R-:W-:Y:S05]  /*23dd0*/  BSYNC B2 ;  /* 0x0000000000027941 */ /* 0x000fea0003800000 */
.L_x_1992:
[----:B------:R-:W3:Y:S04]  /*23de0*/  LDL R5, [R1] ;  /* 0x0000000001057983 */ /* 0x000ee80000100800 */
[----:B--2---:R-:W3:Y:S01]  /*23df0*/  LDL R4, [R1+0xc] ;  /* 0x00000c0001047983 */ /* 0x004ee20000100800 */
[----:B------:R-:W-:Y:S01]  /*23e00*/  IMAD.MOV.U32 R12, RZ, RZ, RZ ;  /* 0x000000ffff0c7224 */ /* 0x000fe200078e00ff */
[----:B------:R-:W-:Y:S01]  /*23e10*/  UIADD3 UR4, UP0, UR38, 0x570, URZ ;  /* 0x0000057026047890 */ /* 0x000fe2000ff1e03f */
[----:B------:R-:W-:Y:S01]  /*23e20*/  PLOP3.LUT P0, PT, PT, PT, PT, 0x80, 0x0 ;  /* 0x000000000000781c */ /* 0x000fe20003f0f070 */
[----:B------:R-:W-:Y:S01]  /*23e30*/  UMOV UR6, 0x0 ;  /* 0x0000000000067882 */ /* 0x000fe20000000000 */
[----:B------:R-:W-:Y:S01]  /*23e40*/  UMOV UR7, 0x12f00000 ;  /* 0x12f0000000077882 */ /* 0x000fe20000000000 */
[----:B------:R-:W-:Y:S01]  /*23e50*/  R2UR UR10, R12 ;  /* 0x000000000c0a72ca */ /* 0x000fe200000e0000 */
[----:B------:R-:W-:Y:S01]  /*23e60*/  UIADD3.X UR5, URZ, UR39, URZ, UP0, !UPT ;  /* 0x000000273f057290 */ /* 0x000fe200087fe43f */
[----:B---3--:R-:W-:-:S02]  /*23e70*/  IMAD R6, R4, 0x9000, R5 ;  /* 0x0000900004067824 */ /* 0x008fc400078e0205 */
[----:B------:R-:W-:Y:S02]  /*23e80*/  IMAD R5, R9, 0x60, R0 ;  /* 0x0000006009057824 */ /* 0x000fe400078e0200 */
[----:B------:R-:W-:Y:S02]  /*23e90*/  VIADD R4, R8, 0x2a890 ;  /* 0x0002a89008047836 */ /* 0x000fe40000000000 */
[----:B------:R-:W-:-:S07]  /*23ea0*/  VIADD R10, R6, 0x18400 ;  /* 0x00018400060a7836 */ /* 0x000fce0000000000 */
.L_x_1994:
        /* <DEDUP_REMOVED lines=11> */
[----:B------:R-:W-:Y:S01]  /*23f60*/  IADD3 R10, R6, 0x1b400, RZ ;  /* 0x0001b400060a7810 */ /* 0x000fe20007ffe0ff */
[----:B------:R-:W-:Y:S01]  /*23f70*/  UMOV UR6, 0x0 ;  /* 0x0000000000067882 */ /* 0x000fe20000000000 */
[----:B------:R-:W-:Y:S01]  /*23f80*/  PLOP3.LUT P0, PT, PT, PT, PT, 0x80, 0x0 ;  /* 0x000000000000781c */ /* 0x000fe20003f0f070 */
[----:B------:R-:W-:Y:S01]  /*23f90*/  UMOV UR7, 0x12f00000 ;  /* 0x12f0000000077882 */ /* 0x000fe20000000000 */
[----:B------:R-:W-:-:S15]  /*23fa0*/  R2UR UR10, R13 ;  /* 0x000000000d0a72ca */ /* 0x000fde00000e0000 */
.L_x_1995:
        /* <DEDUP_REMOVED lines=10> */
[----:B------:R-:W-:Y:S01]  /*24050*/  VIADD R6, R6, 0x1e400 ;  /* 0x0001e40006067836 */ /* 0x000fe20000000000 */
[----:B------:R-:W-:Y:S01]  /*24060*/  PLOP3.LUT P0, PT, PT, PT, PT, 0x80, 0x0 ;  /* 0x000000000000781c */ /* 0x000fe20003f0f070 */
[----:B------:R-:W-:Y:S01]  /*24070*/  UMOV UR6, 0x0 ;  /* 0x0000000000067882 */ /* 0x000fe20000000000 */
[----:B------:R-:W-:Y:S01]  /*24080*/  UMOV UR7, 0x12f00000 ;  /* 0x12f0000000077882 */ /* 0x000fe20000000000 */
[----:B------:R-:W-:-:S10]  /*24090*/  UMOV UR10, 0x80 ;  /* 0x00000080000a7882 */ /* 0x000fd40000000000 */
.L_x_1996:
        /* <DEDUP_REMOVED lines=13> */
.L_x_2164:
[----:B------:R-:W-:Y:S05]  /*24170*/  BSYNC B2 ;  /* 0x0000000000027941 */ /* 0x000fea0003800000 */
.L_x_1997:
[----:B------:R-:W-:Y:S01]  /*24180*/  BSSY B2, `(.L_x_1999) ;  /* 0x000000a000027945 */ /* 0x000fe20003800000 */
[----:B------:R-:W-:Y:S02]  /*24190*/  IMAD.MOV.U32 R10, RZ, RZ, 0x0 ;  /* 0x00000000ff0a7424 */ /* 0x000fe400078e00ff */
[----:B0-----:R-:W-:Y:S01]  /*241a0*/  IMAD.MOV.U32 R11, RZ, RZ, 0x12f00000 ;  /* 0x12f00000ff0b7424 */ /* 0x001fe200078e00ff */
[----:B------:R-:W-:Y:S06]  /*241b0*/  @P1 BRA `(.L_x_2000) ;  /* 0x0000000000181947 */ /* 0x000fec0003800000 */
[----:B------:R-:W3:Y:S02]  /*241c0*/  LDL R4, [R1+0x4] ;  /* 0x0000040001047983 */ /* 0x000ee40000100800 */
[----:B---3--:R-:W-:Y:S01]  /*241d0*/  LOP3.LUT P0, RZ, R4, 0x1, RZ, 0xc0, !PT ;  /* 0x0000000104ff7812 */ /* 0x008fe2000780c0ff */
[----:B------:R-:W-:-:S04]  /*241e0*/  IMAD.MOV.U32 R4, RZ, RZ, 0x6000 ;  /* 0x00006000ff047424 */ /* 0x000fc800078e00ff */
[----:B------:R0:W-:Y:S08]  /*241f0*/  SYNCS.ARRIVE.TRANS64 RZ, [R8+URZ+0x2a8b0], R4 ;  /* 0x02a8b00408ff79a7 */ /* 0x0001f0000800003f */
[----:B------:R-:W-:Y:S05]  /*24200*/  @!P0 BRA `(.L_x_2000) ;  /* 0x0000000000048947 */ /* 0x000fea0003800000 */
[----:B------:R-:W-:Y:S01]  /*24210*/  BPT.TRAP 0x1 ;  /* 0x000000040000795c */ /* 0x000fe20000300000 */
.L_x_2000:
[----:B------:R-:W-:Y:S05]  /*24220*/  BSYNC B2 ;  /* 0x0000000000027941 */ /* 0x000fea0003800000 */
.L_x_1999:
[----:B------:R-:W3:Y:S04]  /*24230*/  LDL R6, [R1] ;  /* 0x0000000001067983 */ /* 0x000ee80000100800 */
[----:B0-----:R-:W3:Y:S01]  /*24240*/  LDL R4, [R1+0xc] ;  /* 0x00000c0001047983 */ /* 0x001ee20000100800 */
[----:B------:R-:W-:Y:S01]  /*24250*/  R2UR UR10, R12 ;  /* 0x000000000c0a72ca */ /* 0x000fe200000e0000 */
[----:B------:R-:W-:Y:S01]  /*24260*/  UIADD3 UR4, UP0, UR38, 0x670, URZ ;  /* 0x0000067026047890 */ /* 0x000fe2000ff1e03f */
[----:B------:R-:W-:Y:S02]  /*24270*/  R2UR UR6, R10 ;  /* 0x000000000a0672ca */ /* 0x000fe400000e0000 */
[----:B------:R-:W-:Y:S01]  /*24280*/  R2UR UR7, R11 ;  /* 0x000000000b0772ca */ /* 0x000fe200000e0000 */
[----:B------:R-:W-:Y:S01]  /*24290*/  UIADD3.X UR5, URZ, UR39, URZ, UP0, !UPT ;  /* 0x000000273f057290 */ /* 0x000fe200087fe43f */
[----:B------:R-:W-:-:S02]  /*242a0*/  PLOP3.LUT P0, PT, PT, PT, PT, 0x80, 0x0 ;  /* 0x000000000000781c */ /* 0x000fc40003f0f070 */
[----:B-12---:R-:W-:Y:S01]  /*242b0*/  IADD3 R8, R8, 0x2a8b0, RZ ;  /* 0x0002a8b008087810 */ /* 0x006fe20007ffe0ff */
[----:B---3--:R-:W-:-:S04]  /*242c0*/  IMAD R4, R4, 0x6000, R6 ;  /* 0x0000600004047824 */ /* 0x008fc800078e0206 */
[----:B------:R-:W-:-:S07]  /*242d0*/  VIADD R6, R4, 0x400 ;  /* 0x0000040004067836 */ /* 0x000fce0000000000 */
.L_x_2001:
        /* <DEDUP_REMOVED lines=15> */
.L_x_2002:
        /* <DEDUP_REMOVED lines=10> */
.L_x_1989:
[----:B------:R-:W-:Y:S05]  /*24470*/  BSYNC B1 ;  /* 0x0000000000017941 */ /* 0x000fea0003800000 */
.L_x_1988:
[----:B------:R-:W1:Y:S04]  /*24480*/  LDL.LU R7, [R1+0xc] ;  /* 0x00000c0001077983 */ /* 0x000e680000300800 */
[----:B------:R-:W2:Y:S01]  /*24490*/  LDL.LU R6, [R1+0x20] ;  /* 0x0000200001067983 */ /* 0x000ea20000300800 */
[----:B-1----:R-:W-:-:S05]  /*244a0*/  VIADD R4, R7, 0x1 ;  /* 0x0000000107047836 */ /* 0x002fca0000000000 */
[----:B------:R-:W-:-:S04]  /*244b0*/  ISETP.NE.AND P0, PT, R4, 0x2, PT ;  /* 0x000000020400780c */ /* 0x000fc80003f05270 */
[----:B------:R-:W-:Y:S02]  /*244c0*/  SEL R5, RZ, 0x1, P0 ;  /* 0x00000001ff057807 */ /* 0x000fe40000000000 */
[----:B------:R-:W-:Y:S02]  /*244d0*/  SEL R4, R4, RZ, P0 ;  /* 0x000000ff04047207 */ /* 0x000fe40000000000 */
[----:B--2---:R-:W-:Y:S02]  /*244e0*/  LOP3.LUT R6, R6, R5, RZ, 0x3c, !PT ;  /* 0x0000000506067212 */ /* 0x004fe400078e3cff */
[C---:B------:R-:W-:Y:S01]  /*244f0*/  ISETP.GT.AND P0, PT, R9.reuse, R3, PT ;  /* 0x000000030900720c */ /* 0x040fe20003f04270 */
[----:B------:R-:W-:Y:S02]  /*24500*/  VIADD R9, R9, 0xffffffff ;  /* 0xffffffff09097836 */ /* 0x000fe40000000000 */
[----:B------:R2:W-:Y:S04]  /*24510*/  STL [R1+0x20], R6 ;  /* 0x0000200601007387 */ /* 0x0005e80000100800 */
[----:B------:R2:W-:Y:S06]  /*24520*/  STL [R1+0xc], R4 ;  /* 0x00000c0401007387 */ /* 0x0005ec0000100800 */
[----:B------:R-:W-:Y:S05]  /*24530*/  @P0 BRA `(.L_x_2003) ;  /* 0xfffffff400c80947 */ /* 0x000fea000383ffff */
.L_x_1967:
[----:B------:R-:W-:Y:S05]  /*24540*/  BSYNC B0 ;  /* 0x0000000000007941 */ /* 0x000fea0003800000 */
.L_x_1966:
[----:B------:R-:W3:Y:S01]  /*24550*/  LDL R7, [R1+0x34] ;  /* 0x0000340001077983 */ /* 0x000ee20000100800 */
[----:B------:R-:W4:Y:S01]  /*24560*/  LDC R0, c[0x0][0x448] ;  /* 0x00011200ff007b82 */ /* 0x000f220000000800 */
[----:B------:R-:W-:Y:S07]  /*24570*/  @!P5 WARPSYNC.ALL ;  /* 0x000000000000d948 */ /* 0x000fee0003800000 */
[----:B------:R-:W-:Y:S01]  /*24580*/  @!P5 BAR.SYNC.DEFER_BLOCKING 0xc, 0x180 ;  /* 0x030600000000db1d */ /* 0x000fe20000010000 */
[----:B----4-:R-:W-:-:S13]  /*24590*/  ISETP.NE.AND P0, PT, R0, 0x1, PT ;  /* 0x000000010000780c */ /* 0x010fda0003f05270 */
[----:B------:R-:W4:Y:S08]  /*245a0*/  @P0 LDC R2, c[0x0][0x44c] ;  /* 0x00011300ff020b82 */ /* 0x000f300000000800 */
[----:B------:R-:W5:Y:S01]  /*245b0*/  @P0 LDC R3, c[0x0][0x450] ;  /* 0x00011400ff030b82 */ /* 0x000f620000000800 */
[----:B---3--:R-:W-:-:S05]  /*245c0*/  IADD3 R0, R7, 0x7f, RZ ;  /* 0x0000007f07007810 */ /* 0x008fca0007ffe0ff */
[----:B----4-:R-:W-:-:S05]  /*245d0*/  @P0 IMAD.HI.U32 R2, R0, R2, RZ ;  /* 0x0000000200020227 */ /* 0x010fca00078e00ff */
[----:B-----5:R-:W-:Y:S02]  /*245e0*/  @P0 SHF.R.U32.HI R0, RZ, R3, R2 ;  /* 0x00000003ff000219 */ /* 0x020fe40000011602 */
[----:B------:R-:W3:Y:S03]  /*245f0*/  LDC.64 R2, c[0x0][0x9e0] ;  /* 0x00027800ff027b82 */ /* 0x000ee60000000a00 */
[----:B------:R-:W-:Y:S01]  /*24600*/  IMAD.IADD R0, R17, 0x1, R0 ;  /* 0x0000000111007824 */ /* 0x000fe200078e0200 */
[----:B---3--:R-:W-:-:S03]  /*24610*/  ISETP.GE.AND P1, PT, R3, 0x1, PT ;  /* 0x000000010300780c */ /* 0x008fc60003f26270 */
[----:B------:R-:W-:-:S10]  /*24620*/  IMAD.IADD R2, R0, 0x1, R2 ;  /* 0x0000000100027824 */ /* 0x000fd400078e0202 */
[----:B------:R-:W-:Y:S05]  /*24630*/  @!P1 BRA `(.L_x_2004) ;  /* 0x0000000000489947 */ /* 0x000fea0003800000 */
[C---:B------:R-:W-:Y:S01]  /*24640*/  ISETP.GT.AND P2, PT, R0.reuse, RZ, PT ;  /* 0x000000ff0000720c */ /* 0x040fe20003f44270 */
[----:B------:R-:W-:Y:S01]  /*24650*/  BSSY B0, `(.L_x_2005) ;  /* 0x000000e000007945 */ /* 0x000fe20003800000 */
[----:B--2---:R-:W-:-:S11]  /*24660*/  VIADD R6, R0, 0xffffffff ;  /* 0xffffffff00067836 */ /* 0x004fd60000000000 */
[----:B------:R-:W-:Y:S05]  /*24670*/  @P2 BRA `(.L_x_2006) ;  /* 0x00000000001c2947 */ /* 0x000fea0003800000 */
[----:B------:R-:W-:Y:S01]  /*24680*/  ISETP.NE.AND P2, PT, R3, 0x1, PT ;  /* 0x000000010300780c */ /* 0x000fe20003f45270 */
[----:B------:R-:W-:-:S12]  /*24690*/  IMAD.MOV R0, RZ, RZ, -R0 ;  /* 0x000000ffff007224 */ /* 0x000fd800078e0a00 */
[----:B-1----:R-:W1:Y:S02]  /*246a0*/  @P2 LDC.64 R4, c[0x0][0x9e8] ;  /* 0x00027a00ff042b82 */ /* 0x002e640000000a00 */
[----:B-1----:R-:W-:-:S05]  /*246b0*/  @P2 IMAD.HI.U32 R4, R0, R4, RZ ;  /* 0x0000000400042227 */ /* 0x002fca00078e00ff */
[----:B------:R-:W-:-:S04]  /*246c0*/  @P2 SHF.R.U32.HI R0, RZ, R5, R4 ;  /* 0x00000005ff002219 */ /* 0x000fc80000011604 */
[----:B------:R-:W-:Y:S01]  /*246d0*/  LOP3.LUT R6, RZ, R0, RZ, 0x33, !PT ;  /* 0x00000000ff067212 */ /* 0x000fe200078e33ff */
[----:B------:R-:W-:Y:S06]  /*246e0*/  BRA `(.L_x_2007) ;  /* 0x0000000000107947 */ /* 0x000fec0003800000 */
.L_x_2006:
[----:B------:R-:W-:-:S13]  /*246f0*/  ISETP.NE.AND P2, PT, R3, 0x1, PT ;  /* 0x000000010300780c */ /* 0x000fda0003f45270 */
[----:B-1----:R-:W1:Y:S02]  /*24700*/  @P2 LDC.64 R4, c[0x0][0x9e8] ;  /* 0x00027a00ff042b82 */ /* 0x002e640000000a00 */
[----:B-1----:R-:W-:-:S05]  /*24710*/  @P2 IMAD.HI.U32 R4, R6, R4, RZ ;  /* 0x0000000406042227 */ /* 0x002fca00078e00ff */
[----:B------:R-:W-:-:S07]  /*24720*/  @P2 SHF.R.U32.HI R6, RZ, R5, R4 ;  /* 0x00000005ff062219 */ /* 0x000fce0000011604 */
.L_x_2007:
[----:B------:R-:W-:Y:S05]  /*24730*/  BSYNC B0 ;  /* 0x0000000000007941 */ /* 0x000fea0003800000 */
.L_x_2005:
[----:B------:R-:W-:-:S05]  /*24740*/  IMAD R6, R6, R3, R3 ;  /* 0x0000000306067224 */ /* 0x000fca00078e0203 */
[----:B------:R-:W-:-:S07]  /*24750*/  VIMNMX R2, R2, R6, PT ;  /* 0x0000000602027248 */ /* 0x000fce0003fe0100 */
.L_x_2004:
[----:B------:R-:W-:Y:S01]  /*24760*/  IADD3 R0, R2, 0x5f, RZ ;  /* 0x0000005f02007810 */ /* 0x000fe20007ffe0ff */
[----:B-12---:R-:W1:Y:S01]  /*24770*/  @P0 LDC R4, c[0x0][0x450] ;  /* 0x00011400ff040b82 */ /* 0x006e620000000800 */
[----:B------:R-:W-:-:S03]  /*24780*/  ULDC UR4, c[0x0][0x9dc] ;  /* 0x0002770000047ab9 */ /* 0x000fc60000000800 */
[----:B------:R-:W-:-:S05]  /*24790*/  IMAD.HI R0, R0, 0x2aaaaaab, RZ ;  /* 0x2aaaaaab00007827 */ /* 0x000fca00078e02ff */
[----:B------:R-:W-:-:S04]  /*247a0*/  SHF.R.U32.HI R2, RZ, 0x1f, R0 ;  /* 0x0000001fff027819 */ /* 0x000fc80000011600 */
[----:B------:R-:W-:Y:S02]  /*247b0*/  LEA.HI.SX32 R2, R0, R2, 0x1c ;  /* 0x0000000200027211 */ /* 0x000fe400078fe2ff */
[----:B------:R-:W2:Y:S02]  /*247c0*/  @P0 LDC R0, c[0x0][0x44c] ;  /* 0x00011300ff000b82 */ /* 0x000ea40000000800 */
[----:B------:R-:W-:Y:S01]  /*247d0*/  VIMNMX R6, R21, R2, PT ;  /* 0x0000000215067248 */ /* 0x000fe20003fe0100 */
[----:B------:R-:W-:-:S04]  /*247e0*/  IMAD.MOV.U32 R2, RZ, RZ, R7 ;  /* 0x000000ffff027224 */ /* 0x000fc800078e0007 */
[----:B------:R3:W-:Y:S01]  /*247f0*/  STL [R1+0x38], R6 ;  /* 0x0000380601007387 */ /* 0x0007e20000100800 */
[----:B--2---:R-:W-:-:S05]  /*24800*/  @P0 IMAD.HI.U32 R0, R7, R0, RZ ;  /* 0x0000000007000227 */ /* 0x004fca00078e00ff */
[----:B-1----:R-:W-:-:S05]  /*24810*/  @P0 SHF.R.U32.HI R2, RZ, R4, R0 ;  /* 0x00000004ff020219 */ /* 0x002fca0000011600 */
[----:B------:R-:W-:-:S04]  /*24820*/  IMAD.IADD R0, R20, 0x1, R2 ;  /* 0x0000000114007824 */ /* 0x000fc800078e0202 */
[----:B------:R-:W-:Y:S01]  /*24830*/  VIADD R2, R0, -UR4 ;  /* 0x8000000400027c36 */ /* 0x000fe20008000000 */
[----:B---3--:R-:W-:Y:S06]  /*24840*/  @!P1 BRA `(.L_x_2008) ;  /* 0x0000000000449947 */ /* 0x008fec0003800000 */
        /* <DEDUP_REMOVED lines=10> */
.L_x_2010:
[----:B------:R-:W-:-:S13]  /*248f0*/  ISETP.NE.AND P0, PT, R3, 0x1, PT ;  /* 0x000000010300780c */ /* 0x000fda0003f05270 */
[----:B------:R-:W1:Y:S02]  /*24900*/  @P0 LDC.64 R4, c[0x0][0x9e8] ;  /* 0x00027a00ff040b82 */ /* 0x000e640000000a00 */
[----:B-1----:R-:W-:-:S05]  /*24910*/  @P0 IMAD.HI.U32 R4, R0, R4, RZ ;  /* 0x0000000400040227 */ /* 0x002fca00078e00ff */
[----:B------:R-:W-:-:S07]  /*24920*/  @P0 SHF.R.U32.HI R0, RZ, R5, R4 ;  /* 0x00000005ff000219 */ /* 0x000fce0000011604 */
.L_x_2011:
[----:B------:R-:W-:Y:S05]  /*24930*/  BSYNC B0 ;  /* 0x0000000000007941 */ /* 0x000fea0003800000 */
.L_x_2009:
[----:B------:R-:W-:-:S05]  /*24940*/  IMAD R0, R0, R3, RZ ;  /* 0x0000000300007224 */ /* 0x000fca00078e02ff */
[----:B------:R-:W-:-:S07]  /*24950*/  VIMNMX R2, R2, R0, !PT ;  /* 0x0000000002027248 */ /* 0x000fce0007fe0100 */
.L_x_2008:
[----:B------:R-:W-:Y:S01]  /*24960*/  IMAD.HI R2, R2, 0x2aaaaaab, RZ ;  /* 0x2aaaaaab02027827 */ /* 0x000fe200078e02ff */
[----:B------:R-:W-:Y:S04]  /*24970*/  BSSY B7, `(.L_x_2012) ;  /* 0x0000435000077945 */ /* 0x000fe80003800000 */
[----:B------:R-:W-:-:S04]  /*24980*/  SHF.R.U32.HI R0, RZ, 0x1f, R2 ;  /* 0x0000001fff007819 */ /* 0x000fc80000011602 */
[----:B------:R-:W-:-:S04]  /*24990*/  LEA.HI.SX32 R0, R2, R0, 0x1c ;  /* 0x0000000002007211 */ /* 0x000fc800078fe2ff */
[----:B------:R-:W-:-:S04]  /*249a0*/  VIMNMX R3, RZ, R0, !PT ;  /* 0x00000000ff037248 */ /* 0x000fc80007fe0100 */
[----:B------:R-:W-:Y:S01]  /*249b0*/  ISETP.GT.AND P0, PT, R6, R3, PT ;  /* 0x000000030600720c */ /* 0x000fe20003f04270 */
[----:B------:R1:W-:-:S12]  /*249c0*/  STL [R1+0x30], R3 ;  /* 0x0000300301007387 */ /* 0x0003d80000100800 */
[----:B-1----:R-:W-:Y:S05]  /*249d0*/  @P0 BRA `(.L_x_2013) ;  /* 0x0000000000480947 */ /* 0x002fea0003800000 */
[----:B------:R-:W1:Y:S02]  /*249e0*/  S2R R3, SR_TID.X ;  /* 0x0000000000037919 */ /* 0x000e640000002100 */
[----:B-1----:R-:W-:-:S04]  /*249f0*/  LOP3.LUT R3, R3, 0x7f, RZ, 0xc0, !PT ;  /* 0x0000007f03037812 */ /* 0x002fc800078ec0ff */
[----:B------:R-:W-:-:S13]  /*24a00*/  ISETP.NE.AND P1, PT, R3, RZ, PT ;  /* 0x000000ff0300720c */ /* 0x000fda0003f25270 */
[----:B------:R-:W-:Y:S05]  /*24a10*/  @P1 BRA `(.L_x_2014) ;  /* 0x0000004000a81947 */ /* 0x000fea0003800000 */
[----:B------:R-:W1:Y:S01]  /*24a20*/  S2R R3, SR_LANEID ;  /* 0x0000000000037919 */ /* 0x000e620000000000 */
[----:B------:R-:W-:Y:S01]  /*24a30*/  VOTEU.ANY UR4, UPT, PT ;  /* 0x0000000000047886 */ /* 0x000fe200038e0100 */
[----:B------:R-:W-:Y:S01]  /*24a40*/  ULDC.64 UR6, c[0x0][0x208] ;  /* 0x0000820000067ab9 */ /* 0x000fe20000000a00 */
[----:B------:R-:W1:Y:S08]  /*24a50*/  FLO.U32 R0, UR4 ;  /* 0x0000000400007d00 */ /* 0x000e7000080e0000 */
[----:B------:R-:W2:Y:S01]  /*24a60*/  POPC R5, UR4 ;  /* 0x0000000400057d09 */ /* 0x000ea20008000000 */
[----:B-1----:R-:W-:-:S02]  /*24a70*/  ISETP.EQ.U32.AND P0, PT, R0, R3, PT ;  /* 0x000000030000720c */ /* 0x002fc40003f02070 */
[----:B------:R-:W2:Y:S11]  /*24a80*/  LDC.64 R2, c[0x0][0xc60] ;  /* 0x00031800ff027b82 */ /* 0x000eb60000000a00 */
[----:B--2---:R-:W2:Y:S01]  /*24a90*/  @P0 ATOMG.E.ADD.STRONG.GPU PT, R3, desc[UR6][R2.64], R5 ;  /* 0x00000005020309a8 */ /* 0x004ea200081ee1c6 */
[----:B------:R-:W1:Y:S02]  /*24aa0*/  S2R R4, SR_LTMASK ;  /* 0x0000000000047919 */ /* 0x000e640000003900 */
[----:B-1----:R-:W-:-:S04]  /*24ab0*/  LOP3.LUT R4, R4, UR4, RZ, 0xc0, !PT ;  /* 0x0000000404047c12 */ /* 0x002fc8000f8ec0ff */
[----:B------:R-:W1:Y:S01]  /*24ac0*/  POPC R7, R4 ;  /* 0x0000000400077309 */ /* 0x000e620000000000 */
[----:B--2---:R-:W1:Y:S02]  /*24ad0*/  SHFL.IDX PT, R0, R3, R0, 0x1f ;  /* 0x00001f0003007589 */ /* 0x004e6400000e0000 */
[----:B-1----:R-:W-:Y:S01]  /*24ae0*/  IADD3 R16, R0, UR36, R7 ;  /* 0x0000002400107c10 */ /* 0x002fe2000fffe007 */
[----:B------:R-:W-:Y:S06]  /*24af0*/  BRA `(.L_x_2014) ;  /* 0x0000004000707947 */ /* 0x000fec0003800000 */
.L_x_2013:
[----:B------:R-:W2:Y:S01]  /*24b00*/  LDL R17, [R1] ;  /* 0x0000000001117983 */ /* 0x000ea20000100800 */
        /* <DEDUP_REMOVED lines=8> */
[----:B------:R-:W-:Y:S01]  /*24b90*/  MOV R4, UR6 ;  /* 0x0000000600047c02 */ /* 0x000fe20008000f00 */
[----:B------:R-:W-:Y:S01]  /*24ba0*/  IMAD.U32 R5, RZ, RZ, UR7 ;  /* 0x00000007ff057e24 */ /* 0x000fe2000f8e00ff */
[----:B------:R-:W1:Y:S01]  /*24bb0*/  LDC.64 R2, c[0x4][R2] ;  /* 0x0100000002027b82 */ /* 0x000e620000000a00 */
[----:B------:R-:W-:Y:S01]  /*24bc0*/  IMAD.U32 R6, RZ, RZ, UR8 ;  /* 0x00000008ff067e24 */ /* 0x000fe2000f8e00ff */
[----:B0-----:R-:W-:Y:S01]  /*24bd0*/  MOV R11, UR5 ;  /* 0x00000005000b7c02 */ /* 0x001fe20008000f00 */
[----:B------:R-:W-:Y:S02]  /*24be0*/  IMAD.U32 R7, RZ, RZ, UR9 ;  /* 0x00000009ff077e24 */ /* 0x000fe4000f8e00ff */
[----:B------:R-:W-:-:S02]  /*24bf0*/  IMAD.U32 R10, RZ, RZ, UR4 ;  /* 0x00000004ff0a7e24 */ /* 0x000fc4000f8e00ff */
[----:B------:R-:W-:Y:S02]  /*24c00*/  IMAD.MOV.U32 R8, RZ, RZ, 0x70 ;  /* 0x00000070ff087424 */ /* 0x000fe400078e00ff */
[----:B------:R-:W-:Y:S02]  /*24c10*/  IMAD.MOV.U32 R12, RZ, RZ, 0x1 ;  /* 0x00000001ff0c7424 */ /* 0x000fe400078e00ff */
[----:B------:R-:W-:-:S07]  /*24c20*/  IMAD.MOV.U32 R13, RZ, RZ, RZ ;  /* 0x000000ffff0d7224 */ /* 0x000fce00078e00ff */
[----:B------:R-:W-:-:S07]  /*24c30*/  LEPC R20, `(.L_x_2016) ;  /* 0x000000001014794e */ /* 0x000fce0000000000 */
[----:B-1----:R-:W-:Y:S05]  /*24c40*/  CALL.ABS.NOINC R2 ;  /* 0x0000000002007343 */ /* 0x002fea0003c00000 */
.L_x_2016:
[----:B------:R-:W-:Y:S05]  /*24c50*/  BSYNC B6 ;  /* 0x0000000000067941 */ /* 0x000fea0003800000 */
.L_x_2015:
        /* <DEDUP_REMOVED lines=8> */
[----:B------:R1:W2:Y:S01]  /*24ce0*/  LDC.64 R2, c[0x4][R17] ;  /* 0x0100000011027b82 */ /* 0x0002a20000000a00 */
[----:B------:R-:W-:Y:S01]  /*24cf0*/  MOV R4, UR6 ;  /* 0x0000000600047c02 */ /* 0x000fe20008000f00 */
[----:B------:R-:W-:Y:S01]  /*24d00*/  IMAD.U32 R5, RZ, RZ, UR7 ;  /* 0x00000007ff057e24 */ /* 0x000fe2000f8e00ff */
[----:B0-----:R-:W-:Y:S01]  /*24d10*/  MOV R11, UR5 ;  /* 0x00000005000b7c02 */ /* 0x001fe20008000f00 */
[----:B------:R-:W-:Y:S02]  /*24d20*/  IMAD.U32 R6, RZ, RZ, UR8 ;  /* 0x00000008ff067e24 */ /* 0x000fe4000f8e00ff */
[----:B------:R-:W-:-:S02]  /*24d30*/  IMAD.U32 R7, RZ, RZ, UR9 ;  /* 0x00000009ff077e24 */ /* 0x000fc4000f8e00ff */
[----:B------:R-:W-:Y:S02]  /*24d40*/  IMAD.U32 R10, RZ, RZ, UR4 ;  /* 0x00000004ff0a7e24 */ /* 0x000fe4000f8e00ff */
[----:B------:R-:W-:Y:S02]  /*24d50*/  IMAD.MOV.U32 R8, RZ, RZ, 0x70 ;  /* 0x00000070ff087424 */ /* 0x000fe400078e00ff */
[----:B------:R-:W-:Y:S02]  /*24d60*/  IMAD.MOV.U32 R12, RZ, RZ, 0x1 ;  /* 0x00000001ff0c7424 */ /* 0x000fe400078e00ff */
[----:B-1----:R-:W-:-:S07]  /*24d70*/  IMAD.MOV.U32 R13, RZ, RZ, RZ ;  /* 0x000000ffff0d7224 */ /* 0x002fce00078e00ff */
[----:B------:R-:W-:-:S07]  /*24d80*/  LEPC R20, `(.L_x_2019) ;  /* 0x000000001014794e */ /* 0x000fce0000000000 */
[----:B--2---:R-:W-:Y:S05]  /*24d90*/  CALL.ABS.NOINC R2 ;  /* 0x0000000002007343 */ /* 0x004fea0003c00000 */
.L_x_2019:
[----:B------:R0:W1:Y:S01]  /*24da0*/  LDC.64 R2, c[0x4][R17] ;  /* 0x0100000011027b82 */ /* 0x0000620000000a00 */
[----:B------:R-:W-:Y:S01]  /*24db0*/  ULDC.64 UR4, c[0x4][0x118] ;  /* 0x0100460000047ab9 */ /* 0x000fe20000000a00 */
[----:B------:R-:W-:Y:S01]  /*24dc0*/  ULDC.64 UR6, c[0x4][0x120] ;  /* 0x0100480000067ab9 */ /* 0x000fe20000000a00 */
[----:B------:R-:W-:Y:S01]  /*24dd0*/  ULDC.64 UR8, c[0x4][0xb0] ;  /* 0x01002c0000087ab9 */ /* 0x000fe20000000a00 */
[----:B------:R-:W-:Y:S01]  /*24de0*/  IMAD.U32 R4, RZ, RZ, UR4 ;  /* 0x00000004ff047e24 */ /* 0x000fe2000f8e00ff */
[----:B------:R-:W-:Y:S01]  /*24df0*/  MOV R5, UR5 ;  /* 0x0000000500057c02 */ /* 0x000fe20008000f00 */
        /* <DEDUP_REMOVED lines=9> */
.L_x_2018:
[----:B------:R-:W-:Y:S05]  /*24e90*/  BSYNC B6 ;  /* 0x0000000000067941 */ /* 0x000fea0003800000 */
.L_x_2017:
[----:B------:R-:W-:Y:S01]  /*24ea0*/  ULDC.64 UR4, c[0x0][0x9f8] ;  /* 0x00027e0000047ab9 */ /* 0x000fe20000000a00 */
[----:B------:R-:W2:Y:S01]  /*24eb0*/  LDL R17, [R1+0x38] ;  /* 0x0000380001117983 */ /* 0x000ea20000100800 */
[----:B------:R-:W-:Y:S01]  /*24ec0*/  ISETP.NE.U32.AND P0, PT, RZ, UR4, PT ;  /* 0x00000004ff007c0c */ /* 0x000fe2000bf05070 */
[----:B------:R-:W-:Y:S01]  /*24ed0*/  IMAD.MOV.U32 R7, RZ, RZ, R19 ;  /* 0x000000ffff077224 */ /* 0x000fe200078e0013 */
[----:B------:R-:W-:Y:S02]  /*24ee0*/  ULDC.64 UR6, c[0x0][0x208] ;  /* 0x0000820000067ab9 */ /* 0x000fe40000000a00 */
[----:B------:R-:W-:Y:S01]  /*24ef0*/  ISETP.NE.AND.EX P0, PT, RZ, UR5, PT, P0 ;  /* 0x00000005ff007c0c */ /* 0x000fe2000bf05300 */
[----:B------:R-:W-:-:S12]  /*24f00*/  ULDC.64 UR4, c[0x0][0xa08] ;  /* 0x0002820000047ab9 */ /* 0x000fd80000000a00 */
[----:B------:R-:W1:Y:S02]  /*24f10*/  @P0 LDC.64 R2, c[0x0][0x9f8] ;  /* 0x00027e00ff020b82 */ /* 0x000e640000000a00 */
[----:B-1----:R-:W-:-:S05]  /*24f20*/  @P0 IMAD.WIDE R2, R19, 0x4, R2 ;  /* 0x0000000413020825 */ /* 0x002fca00078e0202 */
[----:B------:R1:W3:Y:S02]  /*24f30*/  @P0 LDG.E R7, desc[UR6][R2.64] ;  /* 0x0000000602070981 */ /* 0x0002e4000c1e1900 */
[----:B-1----:R-:W1:Y:S02]  /*24f40*/  LDC.64 R2, c[0x0][0x418] ;  /* 0x00010600ff027b82 */ /* 0x002e640000000a00 */
[----:B-1----:R-:W-:Y:S01]  /*24f50*/  LOP3.LUT P0, RZ, R2, UR4, RZ, 0xfc, !PT ;  /* 0x0000000402ff7c12 */ /* 0x002fe2000f80fcff */
[----:B------:R-:W-:-:S03]  /*24f60*/  UMOV UR4, 0xffffffff ;  /* 0xffffffff00047882 */ /* 0x000fc60000000000 */
[----:B------:R-:W-:Y:S01]  /*24f70*/  LOP3.LUT P0, RZ, R3, UR5, RZ, 0xfc, P0 ;  /* 0x0000000503ff7c12 */ /* 0x000fe2000800fcff */
[----:B--2---:R-:W-:Y:S01]  /*24f80*/  VIADD R0, R17, 0xffffffff ;  /* 0xffffffff11007836 */ /* 0x004fe20000000000 */
[----:B---3--:R-:W-:Y:S01]  /*24f90*/  SHF.R.S32.HI R8, RZ, 0x1f, R7 ;  /* 0x0000001fff087819 */ /* 0x008fe20000011407 */
[----:B------:R1:W-:Y:S01]  /*24fa0*/  STL [R1+0x14], R7 ;  /* 0x0000140701007387 */ /* 0x0003e20000100800 */
[----:B------:R-:W-:-:S03]  /*24fb0*/  SEL R17, R7, RZ, !P0 ;  /* 0x000000ff07117207 */ /* 0x000fc60004000000 */
[----:B------:R1:W-:Y:S01]  /*24fc0*/  STL [R1+0x24], R8 ;  /* 0x0000240801007387 */ /* 0x0003e20000100800 */
[----:B------:R-:W-:Y:S05]  /*24fd0*/  BRA.DIV UR4, `(.L_x_2020) ;  /* 0x0000005e04007947 */ /* 0x000fea000b800000 */
[----:B------:R-:W2:Y:S02]  /*24fe0*/  S2R R4, SR_TID.X ;  /* 0x0000000000047919 */ /* 0x000ea40000002100 */
[----:B--2---:R-:W-:-:S04]  /*24ff0*/  SHF.R.U32.HI R4, RZ, 0x5, R4 ;  /* 0x00000005ff047819 */ /* 0x004fc80000011604 */
[----:B------:R-:W-:-:S05]  /*25000*/  LOP3.LUT R4, R4, 0x3, RZ, 0xc0, !PT ;  /* 0x0000000304047812 */ /* 0x000fca00078ec0ff */
[----:B------:R2:W3:Y:S02]  /*25010*/  SHFL.IDX PT, R14, R4, RZ, 0x1f ;  /* 0x00001fff040e7589 */ /* 0x0004e400000e0000 */
.L_x_2167:
[----:B--2---:R-:W2:Y:S01]  /*25020*/  LDL.LU R4, [R1+0x4] ;  /* 0x0000040001047983 */ /* 0x004ea20000300800 */
[----:B------:R-:W-:Y:S02]  /*25030*/  PLOP3.LUT P1, PT, PT, PT, PT, 0x8, 0x0 ;  /* 0x000000000000781c */ /* 0x000fe40003f2e170 */
[----:B---3--:R-:W-:Y:S01]  /*25040*/  ISETP.NE.AND P0, PT, R14, RZ, PT ;  /* 0x000000ff0e00720c */ /* 0x008fe20003f05270 */
[----:B------:R3:W-:Y:S01]  /*25050*/  STL [R1+0x10], R0 ;  /* 0x0000100001007387 */ /* 0x0007e20000100800 */
[----:B--2---:R-:W-:-:S09]  /*25060*/  LOP3.LUT R4, R4, 0xfffffffb, RZ, 0xc0, !PT ;  /* 0xfffffffb04047812 */ /* 0x004fd200078ec0ff */
[----:B------:R-:W-:-:S05]  /*25070*/  @P1 LOP3.LUT R4, R4, 0x4, RZ, 0xfc, !PT ;  /* 0x0000000404041812 */ /* 0x000fca00078efcff */
[----:B------:R3:W-:Y:S01]  /*25080*/  STL [R1+0x4], R4 ;  /* 0x0000040401007387 */ /* 0x0007e20000100800 */
[----:B------:R-:W-:Y:S05]  /*25090*/  @P0 BRA `(.L_x_2021) ;  /* 0x0000000400440947 */ /* 0x000fea0003800000 */
[----:B------:R-:W-:-:S03]  /*250a0*/  UMOV UR4, 0xffffffff ;  /* 0xffffffff00047882 */ /* 0x000fc60000000000 */
[----:B------:R-:W-:Y:S05]  /*250b0*/  BRA.DIV UR4, `(.L_x_2022) ;  /* 0x0000005a04fc7947 */ /* 0x000fea000b800000 */
[----:B------:R-:W-:-:S13]  /*250c0*/  ELECT P6, URZ, PT ;  /* 0x00000000003f782f */ /* 0x000fda00038c0000 */
.L_x_2170:
[----:B------:R-:W-:Y:S05]  /*250d0*/  @!P6 BRA `(.L_x_2021) ;  /* 0x000000040034e947 */ /* 0x000fea0003800000 */
[----:B------:R-:W-:-:S04]  /*250e0*/  ISETP.NE.U32.AND P0, PT, R2, RZ, PT ;  /* 0x000000ff0200720c */ /* 0x000fc80003f05070 */
[----:B------:R-:W-:-:S13]  /*250f0*/  ISETP.NE.AND.EX P0, PT, R3, RZ, PT, P0 ;  /* 0x000000ff0300720c */ /* 0x000fda0003f05300 */
[----:B------:R-:W-:Y:S05]  /*25100*/  @!P0 BRA `(.L_x_2023) ;  /* 0x0000000000548947 */ /* 0x000fea0003800000 */
[----:B------:R-:W2:Y:S01]  /*25110*/  LDC R6, c[0x0][0x43c] ;  /* 0x00010f00ff067b82 */ /* 0x000ea20000000800 */
[----:B------:R-:W-:Y:S01]  /*25120*/  MOV R9, R0 ;  /* 0x0000000000097202 */ /* 0x000fe20000000f00 */
[----:B------:R-:W-:Y:S01]  /*25130*/  ULDC.64 UR4, c[0x0][0x428] ;  /* 0x00010a0000047ab9 */ /* 0x000fe20000000a00 */
[----:B------:R-:W-:-:S03]  /*25140*/  ULDC.64 UR6, c[0x0][0x208] ;  /* 0x0000820000067ab9 */ /* 0x000fc60000000a00 */
[----:B---3--:R-:W-:Y:S01]  /*25150*/  IMAD.MOV.U32 R0, RZ, RZ, R9 ;  /* 0x000000ffff007224 */ /* 0x008fe200078e0009 */
[----:B--2---:R-:W-:-:S13]  /*25160*/  ISETP.NE.AND P0, PT, R6, 0x1, PT ;  /* 0x000000010600780c */ /* 0x004fda0003f05270 */
[----:B------:R-:W2:Y:S02]  /*25170*/  @P0 LDC.64 R4, c[0x0][0x440] ;  /* 0x00011000ff040b82 */ /* 0x000ea40000000a00 */
[----:B--2---:R-:W-:-:S05]  /*25180*/  @P0 IMAD.HI.U32 R4, R9, R4, RZ ;  /* 0x0000000409040227 */ /* 0x004fca00078e00ff */
        /* <DEDUP_REMOVED lines=13> */
.L_x_2023:
[----:B-1----:R-:W4:Y:S04]  /*25260*/  LDL R7, [R1] ;  /* 0x0000000001077983 */ /* 0x002f280000100800 */
[----:B---3--:R-:W4:Y:S04]  /*25270*/  LDL R0, [R1+0x8] ;  /* 0x0000080001007983 */ /* 0x008f280000100800 */
[----:B--2---:R-:W2:Y:S01]  /*25280*/  LDL R2, [R1+0x18] ;  /* 0x0000180001027983 */ /* 0x004ea20000100800 */
[----:B----4-:R-:W-:Y:S02]  /*25290*/  LEA R0, R0, R7, 0x3 ;  /* 0x0000000700007211 */ /* 0x010fe400078e18ff */
[----:B--2---:R-:W-:-:S04]  /*252a0*/  SHF.L.U32 R2, R2, 0x1f, RZ ;  /* 0x0000001f02027819 */ /* 0x004fc800000006ff */
[----:B------:R-:W1:Y:S02]  /*252b0*/  SYNCS.PHASECHK.TRANS64.TRYWAIT P0, [R0+URZ+0x2a840], R2 ;  /* 0x02a84002000075a7 */ /* 0x000e64000800017f */
[----:B-1----:R-:W-:Y:S05]  /*252c0*/  @!P0 BRA `(.L_x_2024) ;  /* 0x0000005800988947 */ /* 0x002fea0003800000 */
.L_x_2171:
[----:B------:R2:W5:Y:S01]  /*252d0*/  LDL R3, [R1+0x4] ;  /* 0x0000040001037983 */ /* 0x0005620000100800 */
[----:B------:R-:W3:Y:S02]  /*252e0*/  S2R R4, SR_TID.X ;  /* 0x0000000000047919 */ /* 0x000ee40000002100 */
[----:B---3--:R-:W-:-:S04]  /*252f0*/  LOP3.LUT R4, R4, 0x7f, RZ, 0xc0, !PT ;  /* 0x0000007f04047812 */ /* 0x008fc800078ec0ff */
[----:B------:R-:W-:-:S13]  /*25300*/  ISETP.NE.AND P0, PT, R4, RZ, PT ;  /* 0x000000ff0400720c */ /* 0x000fda0003f05270 */
[----:B--2---:R-:W-:Y:S05]  /*25310*/  @P0 BRA `(.L_x_2025) ;  /* 0x0000000000140947 */ /* 0x004fea0003800000 */
[----:B-----5:R-:W-:Y:S01]  /*25320*/  LOP3.LUT P1, RZ, R3, 0x1, RZ, 0xc0, !PT ;  /* 0x0000000103ff7812 */ /* 0x020fe2000782c0ff */
[----:B-1----:R-:W-:-:S04]  /*25330*/  IMAD.MOV.U32 R2, RZ, RZ, 0x9000 ;  /* 0x00009000ff027424 */ /* 0x002fc800078e00ff */
[----:B------:R2:W-:Y:S08]  /*25340*/  SYNCS.ARRIVE.TRANS64 RZ, [R0+URZ+0x2a830], R2 ;  /* 0x02a8300200ff79a7 */ /* 0x0005f0000800003f */
[----:B------:R-:W-:Y:S05]  /*25350*/  @!P1 BRA `(.L_x_2025) ;  /* 0x0000000000049947 */ /* 0x000fea0003800000 */
[----:B------:R-:W-:Y:S01]  /*25360*/  BPT.TRAP 0x1 ;  /* 0x000000040000795c */ /* 0x000fe20000300000 */
.L_x_2025:
[----:B------:R-:W3:Y:S04]  /*25370*/  LDL R6, [R1] ;  /* 0x0000000001067983 */ /* 0x000ee80000100800 */
[----:B------:R-:W3:Y:S04]  /*25380*/  LDL R5, [R1+0x8] ;  /* 0x0000080001057983 */ /* 0x000ee80000100800 */
[----:B------:R-:W4:Y:S04]  /*25390*/  LDL R4, [R1+0x10] ;  /* 0x0000100001047983 */ /* 0x000f280000100800 */
[----:B-12---:R-:W2:Y:S01]  /*253a0*/  LDL R2, [R1+0x1c] ;  /* 0x00001c0001027983 */ /* 0x006ea20000100800 */
        /* <DEDUP_REMOVED lines=8> */
[----:B------:R-:W-:Y:S01]  /*25430*/  LOP3.LUT R3, R3, 0xfffffffb, RZ, 0xc0, !PT ;  /* 0xfffffffb03037812 */ /* 0x000fe200078ec0ff */
[----:B------:R-:W-:-:S04]  /*25440*/  UMOV UR17, 0x40 ;  /* 0x0000004000117882 */ /* 0x000fc80000000000 */
[----:B------:R-:W-:-:S06]  /*25450*/  UIADD3 UR9, UR9, 0x2a830, URZ ;  /* 0x0002a83009097890 */ /* 0x000fcc000fffe03f */
[----:B------:R-:W-:-:S05]  /*25460*/  @P0 LOP3.LUT R3, R3, 0x4, RZ, 0xfc, !PT ;  /* 0x0000000403030812 */ /* 0x000fca00078efcff */
[----:B------:R1:W-:Y:S01]  /*25470*/  STL [R1+0x4], R3 ;  /* 0x0000040301007387 */ /* 0x0003e20000100800 */
[----:B---3--:R-:W-:Y:S01]  /*25480*/  IMAD R0, R5, 0x9000, R6 ;  /* 0x0000900005007824 */ /* 0x008fe200078e0206 */
[----:B----4-:R-:W-:-:S04]  /*25490*/  R2UR UR11, R4 ;  /* 0x00000000040b72ca */ /* 0x010fc800000e0000 */
[----:B------:R-:W-:Y:S02]  /*254a0*/  R2UR UR8, R0 ;  /* 0x00000000000872ca */ /* 0x000fe400000e0000 */
[----:B--2---:R-:W-:-:S11]  /*254b0*/  R2UR UR5, R2 ;  /* 0x00000000020572ca */ /* 0x004fd600000e0000 */
[----:B------:R-:W-:Y:S02]  /*254c0*/  UIADD3 UR14, UR8, 0x18400, URZ ;  /* 0x00018400080e7890 */ /* 0x000fe4000fffe03f */
[----:B------:R-:W-:Y:S02]  /*254d0*/  UIMAD UR11, UR11, 0x60, UR5 ;  /* 0x000000600b0b78a4 */ /* 0x000fe4000f8e0205 */
        /* <DEDUP_REMOVED lines=12> */
[----:B-1----:R-:W-:Y:S01]  /*255a0*/  NOP ;  /* 0x0000000000007918 */ /* 0x002fe20000000000 */
.L_x_2021:
[----:B---3--:R-:W2:Y:S04]  /*255b0*/  LDL R4, [R1] ;  /* 0x0000000001047983 */ /* 0x008ea80000100800 */
[----:B------:R-:W3:Y:S01]  /*255c0*/  LDL.LU R3, [R1+0x40] ;  /* 0x0000400001037983 */ /* 0x000ee20000300800 */
[----:B------:R-:W-:Y:S05]  /*255d0*/  WARPSYNC.ALL ;  /* 0x0000000000007948 */ /* 0x000fea0003800000 */
[----:B------:R-:W-:Y:S01]  /*255e0*/  ULDC.64 UR4, c[0x0][0x298] ;  /* 0x0000a60000047ab9 */ /* 0x000fe20000000a00 */
[----:B------:R-:W-:Y:S01]  /*255f0*/  BSSY B6, `(.L_x_2026) ;  /* 0x000001c000067945 */ /* 0x000fe20003800000 */
[----:B------:R-:W-:Y:S01]  /*25600*/  BAR.SYNC.DEFER_BLOCKING 0x8, 0x180 ;  /* 0x0206000000007b1d */ /* 0x000fe20000010000 */
[----:B---3--:R-:W-:-:S05]  /*25610*/  SHF.R.S32.HI R0, RZ, 0x1f, R3 ;  /* 0x0000001fff007819 */ /* 0x008fca0000011403 */
[----:B------:R-:W-:Y:S02]  /*25620*/  IMAD R2, R0, UR4, RZ ;  /* 0x0000000400027c24 */ /* 0x000fe4000f8e02ff */
[----:B--2---:R-:W-:Y:S02]  /*25630*/  VIADD R0, R4, 0xc400 ;  /* 0x0000c40004007836 */ /* 0x004fe40000000000 */
[C---:B------:R-:W-:Y:S02]  /*25640*/  IMAD R2, R3.reuse, UR5, R2 ;  /* 0x0000000503027c24 */ /* 0x040fe4000f8e0202 */
[----:B------:R-:W-:Y:S01]  /*25650*/  IMAD.WIDE.U32 R4, R3, UR4, RZ ;  /* 0x0000000403047c25 */ /* 0x000fe2000f8e00ff */
[----:B------:R-:W-:-:S03]  /*25660*/  LOP3.LUT P0, RZ, R0, 0x3ff, RZ, 0xc0, !PT ;  /* 0x000003ff00ff7812 */ /* 0x000fc6000780c0ff */
[----:B------:R-:W-:Y:S01]  /*25670*/  IMAD.IADD R0, R5, 0x1, R2 ;  /* 0x0000000105007824 */ /* 0x000fe200078e0202 */
[----:B------:R2:W-:Y:S04]  /*25680*/  STL.64 [R1+0x40], R4 ;  /* 0x0000400401007387 */ /* 0x0005e80000100a00 */
[----:B------:R2:W-:Y:S05]  /*25690*/  STL [R1+0x4c], R0 ;  /* 0x00004c0001007387 */ /* 0x0005ea0000100800 */
[----:B------:R-:W-:Y:S05]  /*256a0*/  @!P0 BRA `(.L_x_2027) ;  /* 0x0000000000408947 */ /* 0x000fea0003800000 */
[----:B------:R-:W-:Y:S01]  /*256b0*/  MOV R2, 0x0 ;  /* 0x0000000000027802 */ /* 0x000fe20000000f00 */
[----:B------:R-:W-:Y:S01]  /*256c0*/  ULDC.64 UR4, c[0x4][0x118] ;  /* 0x0100460000047ab9 */ /* 0x000fe20000000a00 */
[----:B------:R-:W-:Y:S01]  /*256d0*/  ULDC.64 UR6, c[0x4][0x120] ;  /* 0x0100480000067ab9 */ /* 0x000fe20000000a00 */
[----:B------:R-:W-:Y:S01]  /*256e0*/  ULDC.64 UR8, c[0x4][0x88] ;  /* 0x0100220000087ab9 */ /* 0x000fe20000000a00 */
[----:B--2---:R-:W-:Y:S01]  /*256f0*/  IMAD.U32 R4, RZ, RZ, UR4 ;  /* 0x00000004ff047e24 */ /* 0x004fe2000f8e00ff */
[----:B------:R-:W-:Y:S01]  /*25700*/  MOV R5, UR5 ;  /* 0x0000000500057c02 */ /* 0x000fe20008000f00 */
[----:B------:R-:W2:Y:S01]  /*25710*/  LDC.64 R2, c[0x4][R2] ;  /* 0x0100000002027b82 */ /* 0x000ea20000000a00 */
[----:B------:R-:W-:Y:S01]  /*25720*/  IMAD.U32 R6, RZ, RZ, UR6 ;  /* 0x00000006ff067e24 */ /* 0x000fe2000f8e00ff */
[----:B-1----:R-:W-:Y:S01]  /*25730*/  MOV R8, 0x70 ;  /* 0x0000007000087802 */ /* 0x002fe20000000f00 */
[----:B------:R-:W-:Y:S02]  /*25740*/  IMAD.U32 R7, RZ, RZ, UR7 ;  /* 0x00000007ff077e24 */ /* 0x000fe4000f8e00ff */
[----:B------:R-:W-:-:S02]  /*25750*/  IMAD.U32 R10, RZ, RZ, UR8 ;  /* 0x00000008ff0a7e24 */ /* 0x000fc4000f8e00ff */
[----:B0-----:R-:W-:Y:S02]  /*25760*/  IMAD.U32 R11, RZ, RZ, UR9 ;  /* 0x00000009ff0b7e24 */ /* 0x001fe4000f8e00ff */
[----:B------:R-:W-:Y:S02]  /*25770*/  IMAD.MOV.U32 R12, RZ, RZ, 0x1 ;  /* 0x00000001ff0c7424 */ /* 0x000fe400078e00ff */
[----:B------:R-:W-:-:S07]  /*25780*/  IMAD.MOV.U32 R13, RZ, RZ, RZ ;  /* 0x000000ffff0d7224 */ /* 0x000fce00078e00ff */
[----:B------:R-:W-:-:S07]  /*25790*/  LEPC R20, `(.L_x_2027) ;  /* 0x000000001014794e */ /* 0x000fce0000000000 */
[----:B--2---:R-:W-:Y:S05]  /*257a0*/  CALL.ABS.NOINC R2 ;  /* 0x0000000002007343 */ /* 0x004fea0003c00000 */
.L_x_2027:
[----:B------:R-:W-:Y:S05]  /*257b0*/  BSYNC B6 ;  /* 0x0000000000067941 */ /* 0x000fea0003800000 */
.L_x_2026:
[----:B--2---:R-:W2:Y:S01]  /*257c0*/  LDL.LU R0, [R1+0x4c] ;  /* 0x00004c0001007983 */ /* 0x004ea20000300800 */
[----:B-1----:R-:W1:Y:S01]  /*257d0*/  LDC R7, c[0x0][0x448] ;  /* 0x00011200ff077b82 */ /* 0x002e620000000800 */
[----:B------:R-:W-:Y:S02]  /*257e0*/  ULDC.64 UR4, c[0x0][0x2d8] ;  /* 0x0000b60000047ab9 */ /* 0x000fe40000000a00 */
[----:B------:R-:W2:Y:S04]  /*257f0*/  LDL.LU.64 R2, [R1+0x40] ;  /* 0x0000400001027983 */ /* 0x000ea80000300a00 */
[----:B0-----:R-:W3:Y:S01]  /*25800*/  LDL R11, [R1+0x34] ;  /* 0x00003400010b7983 */ /* 0x001ee20000100800 */
[----:B------:R-:W0:Y:S01]  /*25810*/  S2R R5, SR_TID.X ;  /* 0x0000000000057919 */ /* 0x000e220000002100 */
[----:B------:R-:W4:Y:S01]  /*25820*/  S2R R8, SR_TID.X ;  /* 0x0000000000087919 */ /* 0x000f220000002100 */
[----:B0-----:R-:W-:-:S04]  /*25830*/  LOP3.LUT R5, R5, 0x7f, RZ, 0xc0, !PT ;  /* 0x0000007f05057812 */ /* 0x001fc800078ec0ff */
[----:B------:R-:W-:Y:S01]  /*25840*/  SHF.R.U32.HI R5, RZ, 0x3, R5 ;  /* 0x00000003ff057819 */ /* 0x000fe20000011605 */
[----:B----4-:R-:W-:-:S05]  /*25850*/  IMAD.SHL.U32 R8, R8, 0x10, RZ ;  /* 0x0000001008087824 */ /* 0x010fca00078e00ff */
[----:B------:R-:W-:Y:S01]  /*25860*/  LOP3.LUT R8, R5, 0x70, R8, 0xf8, !PT ;  /* 0x0000007005087812 */ /* 0x000fe200078ef808 */
[----:B------:R-:W0:Y:S01]  /*25870*/  S2R R9, SR_TID.X ;  /* 0x0000000000097919 */ /* 0x000e220000002100 */
[----:B------:R-:W4:Y:S01]  /*25880*/  S2R R10, SR_TID.X ;  /* 0x00000000000a7919 */ /* 0x000f220000002100 */
[----:B0-----:R-:W-:-:S05]  /*25890*/  IMAD.SHL.U32 R9, R9, 0x8, RZ ;  /* 0x0000000809097824 */ /* 0x001fca00078e00ff */
[----:B------:R-:W-:-:S04]  /*258a0*/  LOP3.LUT R9, R9, 0x38, RZ, 0xc0, !PT ;  /* 0x0000003809097812 */ /* 0x000fc800078ec0ff */
[C---:B------:R-:W-:Y:S02]  /*258b0*/  LOP3.LUT R12, R9.reuse, 0x40, RZ, 0xfc, !PT ;  /* 0x00000040090c7812 */ /* 0x040fe400078efcff */
[----:B------:R-:W-:Y:S02]  /*258c0*/  LOP3.LUT R9, R9, 0x80, RZ, 0xfc, !PT ;  /* 0x0000008009097812 */ /* 0x000fe400078efcff */
[----:B----4-:R-:W-:-:S04]  /*258d0*/  LOP3.LUT R10, R10, 0x7f, RZ, 0xc0, !PT ;  /* 0x0000007f0a0a7812 */ /* 0x010fc800078ec0ff */
[----:B------:R-:W-:Y:S01]  /*258e0*/  SHF.R.U32.HI R10, RZ, 0x3, R10 ;  /* 0x00000003ff0a7819 */ /* 0x000fe2000001160a */
[----:B--2---:R-:W-:Y:S01]  /*258f0*/  IMAD.MOV.U32 R3, RZ, RZ, R0 ;  /* 0x000000ffff037224 */ /* 0x004fe200078e0000 */
        /* <DEDUP_REMOVED lines=12> */
[----:B-1----:R-:W-:-:S13]  /*259c0*/  ISETP.NE.AND P0, PT, R7, 0x1, PT ;  /* 0x000000010700780c */ /* 0x002fda0003f05270 */
[----:B------:R-:W0:Y:S08]  /*259d0*/  @P0 LDC R5, c[0x0][0x44c] ;  /* 0x00011300ff050b82 */ /* 0x000e300000000800 */
[----:B------:R-:W1:Y:S01]  /*259e0*/  @P0 LDC R6, c[0x0][0x450] ;  /* 0x00011400ff060b82 */ /* 0x000e620000000800 */
[----:B------:R-:W-:Y:S02]  /*259f0*/  IMAD R4, R4, UR4, RZ ;  /* 0x0000000404047c24 */ /* 0x000fe4000f8e02ff */
[----:B------:R-:W-:-:S04]  /*25a00*/  IMAD.WIDE.U32 R2, R0, UR4, R2 ;  /* 0x0000000400027c25 */ /* 0x000fc8000f8e0002 */
[----:B------:R-:W-:Y:S01]  /*25a10*/  IMAD R0, R0, UR5, R4 ;  /* 0x0000000500007c24 */ /* 0x000fe2000f8e0204 */
[----:B------:R-:W-:Y:S01]  /*25a20*/  ULDC.64 UR4, c[0x0][0x2d0] ;  /* 0x0000b40000047ab9 */ /* 0x000fe20000000a00 */
[----:B---3--:R-:W-:-:S03]  /*25a30*/  IMAD.IADD R4, R8, 0x1, R11 ;  /* 0x0000000108047824 */ /* 0x008fc600078e020b */
[----:B------:R-:W-:Y:S01]  /*25a40*/  IADD3 R3, R3, R0, RZ ;  /* 0x0000000003037210 */ /* 0x000fe20007ffe0ff */
[----:B0-----:R-:W-:-:S04]  /*25a50*/  @P0 IMAD.HI.U32 R5, R4, R5, RZ ;  /* 0x0000000504050227 */ /* 0x001fc800078e00ff */
[----:B------:R-:W-:Y:S01]  /*25a60*/  IMAD.MOV.U32 R0, RZ, RZ, R4 ;  /* 0x000000ffff007224 */ /* 0x000fe200078e0004 */
[----:B-1----:R-:W-:Y:S01]  /*25a70*/  @P0 SHF.R.U32.HI R0, RZ, R6, R5 ;  /* 0x00000006ff000219 */ /* 0x002fe20000011605 */
[----:B------:R-:W0:Y:S04]  /*25a80*/  S2R R8, SR_TID.X ;  /* 0x0000000000087919 */ /* 0x000e280000002100 */
[----:B------:R-:W-:-:S04]  /*25a90*/  IMAD.MOV R5, RZ, RZ, -R0 ;  /* 0x000000ffff057224 */ /* 0x000fc800078e0a00 */
[----:B------:R-:W-:Y:S01]  /*25aa0*/  IMAD R4, R7, R5, R4 ;  /* 0x0000000507047224 */ /* 0x000fe200078e0204 */
[----:B------:R-:W-:Y:S01]  /*25ab0*/  SHF.R.S32.HI R5, RZ, 0x1f, R0 ;  /* 0x0000001fff057819 */ /* 0x000fe20000011400 */
[----:B------:R-:W-:-:S04]  /*25ac0*/  IMAD.WIDE.U32 R2, R0, UR4, R2 ;  /* 0x0000000400027c25 */ /* 0x000fc8000f8e0002 */
[----:B------:R-:W-:-:S04]  /*25ad0*/  IMAD R5, R5, UR4, RZ ;  /* 0x0000000405057c24 */ /* 0x000fc8000f8e02ff */
[----:B------:R-:W-:Y:S01]  /*25ae0*/  IMAD R0, R0, UR5, R5 ;  /* 0x0000000500007c24 */ /* 0x000fe2000f8e0205 */
[----:B------:R-:W-:-:S04]  /*25af0*/  ULDC.64 UR4, c[0x0][0x2c8] ;  /* 0x0000b20000047ab9 */ /* 0x000fc80000000a00 */
[----:B------:R-:W-:Y:S02]  /*25b00*/  IADD3 R3, R3, R0, RZ ;  /* 0x0000000003037210 */ /* 0x000fe40007ffe0ff */
[----:B------:R-:W-:-:S05]  /*25b10*/  SHF.R.S32.HI R0, RZ, 0x1f, R4 ;  /* 0x0000001fff007819 */ /* 0x000fca0000011404 */
[----:B------:R-:W-:Y:S02]  /*25b20*/  IMAD R0, R0, UR4, RZ ;  /* 0x0000000400007c24 */ /* 0x000fe4000f8e02ff */
[----:B------:R-:W-:-:S04]  /*25b30*/  IMAD.WIDE.U32 R2, R4, UR4, R2 ;  /* 0x0000000404027c25 */ /* 0x000fc8000f8e0002 */
[----:B------:R-:W-:Y:S01]  /*25b40*/  IMAD R4, R4, UR5, R0 ;  /* 0x0000000504047c24 */ /* 0x000fe2000f8e0200 */
[----:B------:R-:W-:Y:S01]  /*25b50*/  ULDC.64 UR4, c[0x0][0x280] ;  /* 0x0000a00000047ab9 */ /* 0x000fe20000000a00 */
[----:B0-----:R-:W-:Y:S02]  /*25b60*/  IMAD.SHL.U32 R8, R8, 0x8, RZ ;  /* 0x0000000808087824 */ /* 0x001fe400078e00ff */
[----:B------:R-:W-:Y:S01]  /*25b70*/  IMAD.IADD R3, R3, 0x1, R4 ;  /* 0x0000000103037824 */ /* 0x000fe200078e0204 */
[----:B------:R-:W-:Y:S01]  /*25b80*/  LEA R4, P0, R2, UR4, 0x1 ;  /* 0x0000000402047c11 */ /* 0x000fe2000f8008ff */
[----:B------:R-:W-:Y:S01]  /*25b90*/  ULDC UR4, c[0x0][0x2b8] ;  /* 0x0000ae0000047ab9 */ /* 0x000fe20000000800 */
[----:B------:R-:W-:Y:S02]  /*25ba0*/  LOP3.LUT R8, R8, 0x38, RZ, 0xc0, !PT ;  /* 0x0000003808087812 */ /* 0x000fe400078ec0ff */
[----:B------:R-:W-:Y:S01]  /*25bb0*/  LEA.HI.X R3, R2, UR5, R3, 0x1, P0 ;  /* 0x0000000502037c11 */ /* 0x000fe200080f0c03 */
[----:B------:R-:W-:Y:S01]  /*25bc0*/  UMOV UR5, 0xffffffff ;  /* 0xffffffff00057882 */ /* 0x000fe20000000000 */
[----:B------:R-:W-:-:S02]  /*25bd0*/  ISETP.GE.AND P3, PT, R8, UR4, PT ;  /* 0x0000000408007c0c */ /* 0x000fc4000bf66270 */
[----:B------:R-:W-:Y:S02]  /*25be0*/  ISETP.GE.AND P0, PT, R12, UR4, PT ;  /* 0x000000040c007c0c */ /* 0x000fe4000bf06270 */
[----:B------:R-:W-:Y:S01]  /*25bf0*/  ISETP.GE.AND P1, PT, R9, UR4, PT ;  /* 0x0000000409007c0c */ /* 0x000fe2000bf26270 */
[----:B------:R-:W-:-:S12]  /*25c00*/  BRA.DIV UR5, `(.L_x_2028) ;  /* 0x00000052055c7947 */ /* 0x000fd8000b800000 */
[----:B------:R-:W2:Y:S04]  /*25c10*/  LDL.LU R6, [R1+0x3c] ;  /* 0x00003c0001067983 */ /* 0x000ea80000300800 */
[----:B------:R-:W3:Y:S04]  /*25c20*/  LDL.LU R11, [R1+0x34] ;  /* 0x00003400010b7983 */ /* 0x000ee80000300800 */
[----:B------:R-:W4:Y:S01]  /*25c30*/  LDL R9, [R1+0x2c] ;  /* 0x00002c0001097983 */ /* 0x000f220000100800 */
[----:B------:R-:W-:Y:S01]  /*25c40*/  ULDC.64 UR4, c[0x0][0x208] ;  /* 0x0000820000047ab9 */ /* 0x000fe20000000a00 */
[----:B--2---:R-:W-:-:S02]  /*25c50*/  IMAD R2, R6, R7, RZ ;  /* 0x0000000706027224 */ /* 0x004fc400078e02ff */
[----:B------:R-:W0:Y:S01]  /*25c60*/  SHFL.IDX PT, R7, R4, RZ, 0x181f ;  /* 0x00181fff04077589 */ /* 0x000e2200000e0000 */
[----:B---3--:R-:W-:-:S03]  /*25c70*/  IMAD.IADD R0, R10, 0x1, R11 ;  /* 0x000000010a007824 */ /* 0x008fc600078e020b */
[----:B------:R-:W1:Y:S01]  /*25c80*/  SHFL.IDX PT, R6, R3, RZ, 0x181f ;  /* 0x00181fff03067589 */ /* 0x000e6200000e0000 */
[C---:B------:R-:W-:Y:S01]  /*25c90*/  VIADD R5, R0.reuse, 0x10 ;  /* 0x0000001000057836 */ /* 0x040fe20000000000 */
[----:B------:R-:W-:-:S13]  /*25ca0*/  ISETP.GE.AND P2, PT, R0, R2, PT ;  /* 0x000000020000720c */ /* 0x000fda0003f46270 */
[----:B0-----:R-:W-:-:S04]  /*25cb0*/  @!P2 LEA R7, P4, R8, R7, 0x1 ;  /* 0x000000070807a211 */ /* 0x001fc800078808ff */
[----:B-1----:R-:W-:-:S04]  /*25cc0*/  @!P2 IADD3.X R6, RZ, R6, RZ, P4, !PT ;  /* 0x00000006ff06a210 */ /* 0x002fc800027fe4ff */
[----:B------:R-:W-:-:S04]  /*25cd0*/  @!P2 LOP3.LUT R7, R7, R6, RZ, 0x3c, !PT ;  /* 0x000000060707a212 */ /* 0x000fc800078e3cff */
[----:B------:R-:W-:-:S04]  /*25ce0*/  @!P2 LOP3.LUT R6, R7, R6, RZ, 0x3c, !PT ;  /* 0x000000060706a212 */ /* 0x000fc800078e3cff */
[----:B------:R-:W-:-:S05]  /*25cf0*/  @!P2 LOP3.LUT R7, R7, R6, RZ, 0x3c, !PT ;  /* 0x000000060707a212 */ /* 0x000fca00078e3cff */
[----:B------:R-:W-:Y:S01]  /*25d00*/  @!PT LDS RZ, [RZ] ;  /* 0x00000000fffff984 */ /* 0x000fe20000000800 */
[----:B----4-:R-:W-:Y:S04]  /*25d10*/  @!P2 LDGSTS.E.BYPASS.LTC128B.128 [R9+0xc400], desc[UR4][R6.64], !P3 ;  /* 0x0c4000000609afae */ /* 0x010fe8000d901d44 */
        /* <DEDUP_REMOVED lines=64> */
[----:B------:R0:W1:Y:S04]  /*26120*/  SHFL.IDX PT, R5, R3, 0x7, 0x181f ;  /* 0x00f81f0003057f89 */ /* 0x00006800000e0000 */
[----:B------:R0:W-:Y:S04]  /*26130*/  @!P2 LDGSTS.E.BYPASS.LTC128B.128 [R9+0xf400], desc[UR4][R6.64], !P3 ;  /* 0x0f4000000609afae */ /* 0x0001e8000d901d44 */
[----:B------:R0:W-:Y:S04]  /*26140*/  @!P2 LDGSTS.E.BYPASS.LTC128B.128 [R9+0x13400], desc[UR4][R6.64+0x80], !P0 ;  /* 0x134000800609afae */ /* 0x0001e8000c101d44 */
[----:B------:R0:W-:Y:S04]  /*26150*/  @!P2 LDGSTS.E.BYPASS.LTC128B.128 [R9+0x17400], desc[UR4][R6.64+0x100], !P1 ;  /* 0x174001000609afae */ /* 0x0001e8000c901d44 */
[----:B------:R0:W2:Y:S02]  /*26160*/  SHFL.IDX PT, R3, R4, 0x7, 0x181f ;  /* 0x00f81f0004037f89 */ /* 0x0000a400000e0000 */
.L_x_2188:
[----:B------:R-:W-:Y:S01]  /*26170*/  IADD3 R0, R0, 0x70, RZ ;  /* 0x0000007000007810 */ /* 0x000fe20007ffe0ff */
[----:B------:R-:W-:Y:S03]  /*26180*/  BSSY B0, `(.L_x_2029) ;  /* 0x000000d000007945 */ /* 0x000fe60003800000 */
[----:B------:R-:W-:-:S13]  /*26190*/  ISETP.GE.AND P2, PT, R0, R2, PT ;  /* 0x000000020000720c */ /* 0x000fda0003f46270 */
[----:B------:R-:W-:Y:S05]  /*261a0*/  @P2 BRA `(.L_x_2030) ;  /* 0x0000000000282947 */ /* 0x000fea0003800000 */
[----:B0-----:R-:W3:Y:S01]  /*261b0*/  LDL R4, [R1+0x2c] ;  /* 0x00002c0001047983 */ /* 0x001ee20000100800 */
[----:B--2---:R-:W-:Y:S01]  /*261c0*/  LEA R2, P2, R8, R3, 0x1 ;  /* 0x0000000308027211 */ /* 0x004fe200078408ff */
[----:B------:R-:W-:-:S04]  /*261d0*/  ULDC.64 UR4, c[0x0][0x208] ;  /* 0x0000820000047ab9 */ /* 0x000fc80000000a00 */
[----:B-1----:R-:W-:-:S05]  /*261e0*/  IMAD.X R3, RZ, RZ, R5, P2 ;  /* 0x000000ffff037224 */ /* 0x002fca00010e0605 */
[----:B------:R-:W-:Y:S01]  /*261f0*/  @!PT LDS RZ, [RZ] ;  /* 0x00000000fffff984 */ /* 0x000fe20000000800 */
[----:B------:R-:W-:Y:S01]  /*26200*/  @!PT LDS RZ, [RZ] ;  /* 0x00000000fffff984 */ /* 0x000fe20000000800 */
[----:B------:R-:W-:Y:S01]  /*26210*/  @!PT LDS RZ, [RZ] ;  /* 0x00000000fffff984 */ /* 0x000fe20000000800 */
[----:B---3--:R3:W-:Y:S04]  /*26220*/  LDGSTS.E.BYPASS.LTC128B.128 [R4+0xfc00], desc[UR4][R2.64], !P3 ;  /* 0x0fc0000002047fae */ /* 0x0087e8000d901d44 */
[----:B------:R3:W-:Y:S04]  /*26230*/  LDGSTS.E.BYPASS.LTC128B.128 [R4+0x13c00], desc[UR4][R2.64+0x80], !P0 ;  /* 0x13c0008002047fae */ /* 0x0007e8000c101d44 */
[----:B------:R3:W-:Y:S02]  /*26240*/  LDGSTS.E.BYPASS.LTC128B.128 [R4+0x17c00], desc[UR4][R2.64+0x100], !P1 ;  /* 0x17c0010002047fae */ /* 0x0007e4000c901d44 */
.L_x_2030:
[----:B------:R-:W-:Y:S05]  /*26250*/  BSYNC B0 ;  /* 0x0000000000007941 */ /* 0x000fea0003800000 */
.L_x_2029:
[----:B------:R4:W5:Y:S01]  /*26260*/  LDL R8, [R1] ;  /* 0x0000000001087983 */ /* 0x0009620000100800 */
[----:B------:R-:W-:Y:S01]  /*26270*/  PLOP3.LUT P0, PT, PT, PT, PT, 0x80, 0x0 ;  /* 0x000000000000781c */ /* 0x000fe20003f0f070 */
[----:B------:R-:W-:-:S12]  /*26280*/  NOP ;  /* 0x0000000000007918 */ /* 0x000fd80000000000 */
.L_x_2031:
[----:B---3--:R-:W3:Y:S01]  /*26290*/  LDL R2, [R1] ;  /* 0x0000000001027983 */ /* 0x008ee20000100800 */
[----:B------:R-:W-:Y:S02]  /*262a0*/  PLOP3.LUT P1, PT, P1, P0, PT, 0xa2, 0x0 ;  /* 0x000000000000781c */ /* 0x000fe40000f21472 */
[----:B---3--:R-:W-:-:S08]  /*262b0*/  @P0 R2UR P1, UR4, R2 ;  /* 0x00000000020402ca */ /* 0x008fd00000020000 */
[----:B------:R-:W-:-:S05]  /*262c0*/  @P0 PLOP3.LUT P0, PT, P1, PT, PT, 0x80, 0x0 ;  /* 0x000000000000081c */ /* 0x000fca0000f0f070 */
[----:B------:R-:W-:Y:S01]  /*262d0*/  @!P1 SYNCS.ARRIVE.TRANS64.RED.A0T1 RZ, [UR4+0x2a800], RZ ;  /* 0x02a800ffffff99a7 */ /* 0x000fe20008200404 */
[----:B------:R-:W-:Y:S07]  /*262e0*/  @!P1 ARRIVES.LDGSTSBAR.64.TRANSCNT [UR4+0x2a800] ;  /* 0x02a80000ff0099b0 */ /* 0x000fee0008000a84 */
[----:B------:R-:W-:Y:S05]  /*262f0*/  @P0 BRA.U.ANY `(.L_x_2031) ;  /* 0xfffffffd00e40947 */ /* 0x000fea000393ffff */
[----:B0-2---:R-:W2:Y:S02]  /*26300*/  LDL.LU R3, [R1+0x48] ;  /* 0x0000480001037983 */ /* 0x005ea40000300800 */
        /* <DEDUP_REMOVED lines=9> */
[----:B------:R-:W2:Y:S03]  /*263a0*/  SYNCS.PHASECHK.TRANS64.TRYWAIT P0, [R2+URZ+0x2a820], R0 ;  /* 0x02a82000020075a7 */ /* 0x000ea6000800017f */
[----:B0-2---:R-:W-:Y:S05]  /*263b0*/  @!P0 BRA `(.L_x_2033) ;  /* 0x00000054005c8947 */ /* 0x005fea0003800000 */
.L_x_2189:
[----:B------:R-:W-:Y:S05]  /*263c0*/  BSYNC B0 ;  /* 0x0000000000007941 */ /* 0x000fea0003800000 */
.L_x_2032:
[----:B------:R-:W2:Y:S04]  /*263d0*/  LDL R3, [R1+0x38] ;  /* 0x0000380001037983 */ /* 0x000ea80000100800 */
[----:B0-----:R-:W3:Y:S01]  /*263e0*/  LDL R2, [R1+0x30] ;  /* 0x0000300001027983 */ /* 0x001ee20000100800 */
[----:B------:R-:W-:Y:S01]  /*263f0*/  BSSY B0, `(.L_x_2034) ;  /* 0x000022b000007945 */ /* 0x000fe20003800000 */
[----:B--2---:R-:W-:-:S05]  /*26400*/  VIADD R0, R3, 0xfffffffe ;  /* 0xfffffffe03007836 */ /* 0x004fca0000000000 */
[----:B---3--:R-:W-:-:S13]  /*26410*/  ISETP.GE.AND P0, PT, R0, R2, PT ;  /* 0x000000020000720c */ /* 0x008fda0003f06270 */
[----:B------:R-:W-:Y:S05]  /*26420*/  @!P0 BRA `(.L_x_2035) ;  /* 0x00000020009c8947 */ /* 0x000fea0003800000 */
[----:B------:R-:W-:Y:S01]  /*26430*/  LOP3.LUT R2, RZ, R2, RZ, 0x33, !PT ;  /* 0x00000002ff027212 */ /* 0x000fe200078e33ff */
[----:B------:R-:W-:Y:S01]  /*26440*/  BSSY B2, `(.L_x_2036) ;  /* 0x00000bb000027945 */ /* 0x000fe20003800000 */
[----:B-----5:R-:W-:-:S04]  /*26450*/  IADD3 R8, -R3, RZ, RZ ;  /* 0x000000ff03087210 */ /* 0x020fc80007ffe1ff */
[----:B------:R-:W-:-:S05]  /*26460*/  VIADDMNMX R8, R8, 0x1, R2, !PT ;  /* 0x0000000108087846 */ /* 0x000fca0007800102 */
[----:B------:R-:W-:-:S05]  /*26470*/  IMAD.IADD R2, R3, 0x1, R8 ;  /* 0x0000000103027824 */ /* 0x000fca00078e0208 */
[----:B------:R-:W-:-:S04]  /*26480*/  LOP3.LUT R2, R2, 0x1, RZ, 0xc0, !PT ;  /* 0x0000000102027812 */ /* 0x000fc800078ec0ff */
[----:B------:R-:W-:-:S13]  /*26490*/  ISETP.NE.U32.AND P0, PT, R2, 0x1, PT ;  /* 0x000000010200780c */ /* 0x000fda0003f05070 */
[----:B------:R-:W-:Y:S05]  /*264a0*/  @P0 BRA `(.L_x_2037) ;  /* 0x0000000800d00947 */ /* 0x000fea0003800000 */
[----:B-1----:R-:W2:Y:S04]  /*264b0*/  LDL R5, [R1+0x4] ;  /* 0x0000040001057983 */ /* 0x002ea80000100800 */
[----:B------:R-:W3:Y:S04]  /*264c0*/  LDL R4, [R1+0x8] ;  /* 0x0000080001047983 */ /* 0x000ee80000100800 */
[----:B------:R-:W5:Y:S01]  /*264d0*/  LDL R3, [R1+0x18] ;  /* 0x0000180001037983 */ /* 0x000f620000100800 */
[----:B------:R-:W-:Y:S01]  /*264e0*/  BSSY B1, `(.L_x_2038) ;  /* 0x00000ac000017945 */ /* 0x000fe20003800000 */
[----:B--2---:R-:W-:Y:S01]  /*264f0*/  LOP3.LUT P1, RZ, R5, 0x4, RZ, 0xc0, !PT ;  /* 0x0000000405ff7812 */ /* 0x004fe2000782c0ff */
[----:B---3--:R-:W-:-:S05]  /*26500*/  VIADD R7, R4, 0x1 ;  /* 0x0000000104077836 */ /* 0x008fca0000000000 */
[----:B------:R-:W-:-:S04]  /*26510*/  ISETP.NE.AND P0, PT, R7, 0x2, PT ;  /* 0x000000020700780c */ /* 0x000fc80003f05270 */
[----:B------:R-:W-:Y:S02]  /*26520*/  SEL R9, RZ, 0x1, P0 ;  /* 0x00000001ff097807 */ /* 0x000fe40000000000 */
[----:B------:R-:W-:Y:S02]  /*26530*/  SEL R7, R7, RZ, P0 ;  /* 0x000000ff07077207 */ /* 0x000fe40000000000 */
[----:B-----5:R-:W-:Y:S01]  /*26540*/  LOP3.LUT R9, R3, R9, RZ, 0x3c, !PT ;  /* 0x0000000903097212 */ /* 0x020fe200078e3cff */
        /* <DEDUP_REMOVED lines=26> */
.L_x_2040:
[----:B------:R-:W2:Y:S01]  /*266f0*/  LDL R2, [R1] ;  /* 0x0000000001027983 */ /* 0x000ea20000100800 */
[----:B------:R-:W-:Y:S01]  /*26700*/  BSSY B3, `(.L_x_2041) ;  /* 0x0000005000037945 */ /* 0x000fe20003800000 */
[----:B--2---:R-:W-:Y:S01]  /*26710*/  IMAD R3, R7, 0x8, R2 ;  /* 0x0000000807037824 */ /* 0x004fe200078e0202 */
[----:B------:R-:W-:-:S04]  /*26720*/  SHF.L.U32 R2, R9, 0x1f, RZ ;  /* 0x0000001f09027819 */ /* 0x000fc800000006ff */
[----:B------:R-:W1:Y:S02]  /*26730*/  SYNCS.PHASECHK.TRANS64.TRYWAIT P0, [R3+URZ+0x2a840], R2 ;  /* 0x02a84002030075a7 */ /* 0x000e64000800017f */
[----:B-1----:R-:W-:Y:S05]  /*26740*/  @!P0 BRA `(.L_x_2042) ;  /* 0x0000005000908947 */ /* 0x002fea0003800000 */
.L_x_2190:
[----:B------:R-:W-:Y:S05]  /*26750*/  BSYNC B3 ;  /* 0x0000000000037941 */ /* 0x000fea0003800000 */
.L_x_2041:
[----:B0-----:R-:W0:Y:S01]  /*26760*/  S2R R5, SR_TID.X ;  /* 0x0000000000057919 */ /* 0x001e220000002100 */
        /* <DEDUP_REMOVED lines=10> */
.L_x_2044:
[----:B------:R-:W-:Y:S05]  /*26810*/  BSYNC B3 ;  /* 0x0000000000037941 */ /* 0x000fea0003800000 */
.L_x_2043:
[----:B------:R-:W2:Y:S04]  /*26820*/  LDL R5, [R1] ;  /* 0x0000000001057983 */ /* 0x000ea80000100800 */
[----:B-1----:R-:W3:Y:S01]  /*26830*/  LDL R2, [R1+0x1c] ;  /* 0x00001c0001027983 */ /* 0x002ee20000100800 */
        /* <DEDUP_REMOVED lines=8> */
[----:B--2---:R-:W-:-:S02]  /*268c0*/  IMAD R6, R7, 0x9000, R5 ;  /* 0x0000900007067824 */ /* 0x004fc400078e0205 */
[----:B---3--:R-:W-:Y:S02]  /*268d0*/  IMAD R2, R0, 0x60, R2 ;  /* 0x0000006000027824 */ /* 0x008fe400078e0202 */
[----:B------:R-:W-:-:S09]  /*268e0*/  VIADD R5, R6, 0x18400 ;  /* 0x0001840006057836 */ /* 0x000fd20000000000 */
.L_x_2045:
        /* <DEDUP_REMOVED lines=16> */
.L_x_2046:
        /* <DEDUP_REMOVED lines=15> */
.L_x_2047:
        /* <DEDUP_REMOVED lines=11> */
[----:B------:R-:W3:Y:S04]  /*26b90*/  LDL R12, [R1] ;  /* 0x00000000010c7983 */ /* 0x000ee80000100800 */
[----:B------:R-:W3:Y:S01]  /*26ba0*/  LDL R6, [R1+0x8] ;  /* 0x0000080001067983 */ /* 0x000ee20000100800 */
[----:B------:R-:W-:Y:S01]  /*26bb0*/  BSSY B3, `(.L_x_2048) ;  /* 0x0000005000037945 */ /* 0x000fe20003800000 */
[----:B--2---:R-:W-:-:S02]  /*26bc0*/  SHF.L.U32 R3, R13, 0x1f, RZ ;  /* 0x0000001f0d037819 */ /* 0x004fc400000006ff */
[----:B---3--:R-:W-:-:S04]  /*26bd0*/  LEA R2, R6, R12, 0x3 ;  /* 0x0000000c06027211 */ /* 0x008fc800078e18ff */
[----:B------:R-:W0:Y:S02]  /*26be0*/  SYNCS.PHASECHK.TRANS64.TRYWAIT P0, [R2+URZ+0x2a860], R3 ;  /* 0x02a86003020075a7 */ /* 0x000e24000800017f */
[----:B0-----:R-:W-:Y:S05]  /*26bf0*/  @!P0 BRA `(.L_x_2049) ;  /* 0x0000004c00788947 */ /* 0x001fea0003800000 */
.L_x_2191:
[----:B------:R-:W-:Y:S05]  /*26c00*/  BSYNC B3 ;  /* 0x0000000000037941 */ /* 0x000fea0003800000 */
.L_x_2048:
[----:B------:R-:W1:Y:S01]  /*26c10*/  S2R R5, SR_TID.X ;  /* 0x0000000000057919 */ /* 0x000e620000002100 */
[----:B------:R-:W-:-:S04]  /*26c20*/  UPRMT UR4, UR37, 0x9910, URZ ;  /* 0x0000991025047896 */ /* 0x000fc8000800003f */
[----:B------:R-:W-:Y:S01]  /*26c30*/  UISETP.NE.AND UP0, UPT, UR4, 0x2, UPT ;  /* 0x000000020400788c */ /* 0x000fe2000bf05270 */
[----:B-1----:R-:W-:-:S04]  /*26c40*/  LOP3.LUT R5, R5, 0x7f, RZ, 0xc0, !PT ;  /* 0x0000007f05057812 */ /* 0x002fc800078ec0ff */
[----:B------:R-:W-:-:S13]  /*26c50*/  ISETP.NE.AND P0, PT, R5, RZ, PT ;  /* 0x000000ff0500720c */ /* 0x000fda0003f05270 */
[----:B0-----:R-:W-:-:S04]  /*26c60*/  @!P0 IMAD.MOV.U32 R3, RZ, RZ, 0x6000 ;  /* 0x00006000ff038424 */ /* 0x001fc800078e00ff */
[----:B------:R0:W-:Y:S01]  /*26c70*/  @!P0 SYNCS.ARRIVE.TRANS64 RZ, [R2+URZ+0x2a850], R3 ;  /* 0x02a8500302ff89a7 */ /* 0x0001e2000800003f */
[----:B------:R-:W-:-:S13]  /*26c80*/  PLOP3.LUT P0, PT, PT, PT, UP0, 0x80, 0x0 ;  /* 0x000000000000781c */ /* 0x000fda0003f0f008 */
[----:B0-----:R-:W-:Y:S05]  /*26c90*/  @P0 BRA `(.L_x_2050) ;  /* 0x0000000000040947 */ /* 0x001fea0003800000 */
[----:B------:R-:W-:Y:S01]  /*26ca0*/  BPT.TRAP 0x1 ;  /* 0x000000040000795c */ /* 0x000fe20000300000 */
.L_x_2050:
[----:B------:R-:W2:Y:S01]  /*26cb0*/  LDL R3, [R1+0x4] ;  /* 0x0000040001037983 */ /* 0x000ea20000100800 */
[----:B------:R-:W-:Y:S01]  /*26cc0*/  BSSY B3, `(.L_x_2051) ;  /* 0x0000004000037945 */ /* 0x000fe20003800000 */
[----:B--2---:R-:W-:-:S13]  /*26cd0*/  LOP3.LUT P0, RZ, R3, 0x8, RZ, 0xc0, !PT ;  /* 0x0000000803ff7812 */ /* 0x004fda000780c0ff */
[----:B------:R-:W-:Y:S05]  /*26ce0*/  @P0 BRA `(.L_x_2052) ;  /* 0x0000000000040947 */ /* 0x000fea0003800000 */
[----:B------:R-:W-:Y:S01]  /*26cf0*/  BPT.TRAP 0x1 ;  /* 0x000000040000795c */ /* 0x000fe20000300000 */
.L_x_2052:
[----:B------:R-:W-:Y:S05]  /*26d00*/  BSYNC B3 ;  /* 0x0000000000037941 */ /* 0x000fea0003800000 */
.L_x_2051:
[----:B------:R-:W2:Y:S04]  /*26d10*/  LDL R12, [R1] ;  /* 0x00000000010c7983 */ /* 0x000ea80000100800 */
        /* <DEDUP_REMOVED lines=10> */
[----:B--2---:R-:W-:-:S02]  /*26dc0*/  IMAD R6, R6, 0x6000, R12 ;  /* 0x0000600006067824 */ /* 0x004fc400078e020c */
[----:B---3--:R-:W-:Y:S02]  /*26dd0*/  IMAD R3, R3, 0x60, R5 ;  /* 0x0000006003037824 */ /* 0x008fe400078e0205 */
[----:B------:R-:W-:-:S07]  /*26de0*/  VIADD R5, R6, 0x400 ;  /* 0x0000040006057836 */ /* 0x000fce0000000000 */
.L_x_2053:
        /* <DEDUP_REMOVED lines=12> */
[----:B------:R-:W-:Y:S01]  /*26eb0*/  PLOP3.LUT P0, PT, PT, PT, PT, 0x80, 0x0 ;  /* 0x000000000000781c */ /* 0x000fe20003f0f070 */
[----:B------:R-:W-:Y:S01]  /*26ec0*/  UMOV UR6, 0x0 ;  /* 0x0000000000067882 */ /* 0x000fe20000000000 */
[----:B------:R-:W-:-:S11]  /*26ed0*/  UMOV UR7, 0x14f00000 ;  /* 0x14f0000000077882 */ /* 0x000fd60000000000 */
.L_x_2054:
        /* <DEDUP_REMOVED lines=11> */
[----:B------:R-:W-:-:S07]  /*26f90*/  MOV R17, R4 ;  /* 0x0000000400117202 */ /* 0x000fce0000000f00 */
.L_x_2039:
[----:B------:R-:W-:Y:S05]  /*26fa0*/  BSYNC B1 ;  /* 0x0000000000017941 */ /* 0x000fea0003800000 */
.L_x_2038:
[----:B0-----:R-:W2:Y:S04]  /*26fb0*/  LDL R0, [R1+0x38] ;  /* 0x0000380001007983 */ /* 0x001ea80000100800 */
[----:B------:R0:W-:Y:S04]  /*26fc0*/  STL [R1+0x8], R7 ;  /* 0x0000080701007387 */ /* 0x0001e80000100800 */
[----:B------:R0:W-:Y:S02]  /*26fd0*/  STL [R1+0x18], R9 ;  /* 0x0000180901007387 */ /* 0x0001e40000100800 */
[----:B0-2---:R-:W-:-:S07]  /*26fe0*/  VIADD R0, R0, 0xfffffffd ;  /* 0xfffffffd00007836 */ /* 0x005fce0000000000 */
.L_x_2037:
[----:B------:R-:W-:Y:S05]  /*26ff0*/  BSYNC B2 ;  /* 0x0000000000027941 */ /* 0x000fea0003800000 */
.L_x_2036:
[----:B------:R-:W2:Y:S01]  /*27000*/  LDL.LU R2, [R1+0x38] ;  /* 0x0000380001027983 */ /* 0x000ea20000300800 */
[----:B------:R-:W-:Y:S01]  /*27010*/  VIADD R8, R8, 0xfffffffe ;  /* 0xfffffffe08087836 */ /* 0x000fe20000000000 */
[----:B--2---:R-:W-:-:S04]  /*27020*/  LOP3.LUT R2, RZ, R2, RZ, 0x33, !PT ;  /* 0x00000002ff027212 */ /* 0x004fc800078e33ff */
[----:B------:R-:W-:-:S13]  /*27030*/  ISETP.NE.AND P0, PT, R8, R2, PT ;  /* 0x000000020800720c */ /* 0x000fda0003f05270 */
[----:B------:R-:W-:Y:S05]  /*27040*/  @!P0 BRA `(.L_x_2035) ;  /* 0x0000001400948947 */ /* 0x000fea0003800000 */
[----:B------:R-:W-:-:S07]  /*27050*/  IMAD.MOV.U32 R9, RZ, RZ, R17 ;  /* 0x000000ffff097224 */ /* 0x000fce00078e0011 */
.L_x_2089:
[----:B------:R-:W2:Y:S04]  /*27060*/  LDL R4, [R1+0x4] ;  /* 0x0000040001047983 */ /* 0x000ea80000100800 */
[----:B------:R-:W3:Y:S04]  /*27070*/  LDL R3, [R1+0x8] ;  /* 0x0000080001037983 */ /* 0x000ee80000100800 */
[----:B------:R-:W5:Y:S01]  /*27080*/  LDL R2, [R1+0x18] ;  /* 0x0000180001027983 */ /* 0x000f620000100800 */
[----:B------:R-:W-:Y:S05]  /*27090*/  YIELD ;  /* 0x0000000000007946 */ /* 0x000fea0003800000 */
[----:B------:R-:W-:Y:S01]  /*270a0*/  BSSY B1, `(.L_x_2055) ;  /* 0x00000ac000017945 */ /* 0x000fe20003800000 */
[----:B--2---:R-:W-:Y:S01]  /*270b0*/  LOP3.LUT P1, RZ, R4, 0x4, RZ, 0xc0, !PT ;  /* 0x0000000404ff7812 */ /* 0x004fe2000782c0ff */
[----:B---3--:R-:W-:-:S05]  /*270c0*/  VIADD R4, R3, 0x1 ;  /* 0x0000000103047836 */ /* 0x008fca0000000000 */
[----:B------:R-:W-:-:S04]  /*270d0*/  ISETP.NE.AND P0, PT, R4, 0x2, PT ;  /* 0x000000020400780c */ /* 0x000fc80003f05270 */
[----:B-1----:R-:W-:Y:S02]  /*270e0*/  SEL R5, RZ, 0x1, P0 ;  /* 0x00000001ff057807 */ /* 0x002fe40000000000 */
[----:B------:R-:W-:Y:S02]  /*270f0*/  SEL R4, R4, RZ, P0 ;  /* 0x000000ff04047207 */ /* 0x000fe40000000000 */
[----:B-----5:R-:W-:Y:S01]  /*27100*/  LOP3.LUT R5, R2, R5, RZ, 0x3c, !PT ;  /* 0x0000000502057212 */ /* 0x020fe200078e3cff */
[----:B0-----:R-:W-:Y:S06]  /*27110*/  @!P1 BRA `(.L_x_2056) ;  /* 0x0000000800909947 */ /* 0x001fec0003800000 */
[----:B------:R-:W-:Y:S01]  /*27120*/  ULDC.64 UR4, c[0x0][0x418] ;  /* 0x0001060000047ab9 */ /* 0x000fe20000000a00 */
[----:B------:R-:W-:Y:S02]  /*27130*/  MOV R6, R0 ;  /* 0x0000000000067202 */ /* 0x000fe40000000f00 */
        /* <DEDUP_REMOVED lines=21> */
[----:B------:R-:W-:-:S06]  /*27290*/  LEA.HI.X R9, R2, UR5, R3, 0x2, P0 ;  /* 0x0000000502097c11 */ /* 0x000fcc00080f1403 */
[----:B------:R0:W5:Y:S03]  /*272a0*/  LDG.E R9, desc[UR8][R8.64] ;  /* 0x0000000808097981 */ /* 0x000166000c1e1900 */
.L_x_2057:
[----:B------:R-:W2:Y:S01]  /*272b0*/  LDL R2, [R1] ;  /* 0x0000000001027983 */ /* 0x000ea20000100800 */
[----:B------:R-:W-:Y:S01]  /*272c0*/  BSSY B2, `(.L_x_2058) ;  /* 0x0000005000027945 */ /* 0x000fe20003800000 */
[----:B--2---:R-:W-:Y:S01]  /*272d0*/  IMAD R3, R4, 0x8, R2 ;  /* 0x0000000804037824 */ /* 0x004fe200078e0202 */
[----:B------:R-:W-:-:S04]  /*272e0*/  SHF.L.U32 R2, R5, 0x1f, RZ ;  /* 0x0000001f05027819 */ /* 0x000fc800000006ff */
[----:B------:R-:W1:Y:S02]  /*272f0*/  SYNCS.PHASECHK.TRANS64.TRYWAIT P0, [R3+URZ+0x2a840], R2 ;  /* 0x02a84002030075a7 */ /* 0x000e64000800017f */
[----:B-1----:R-:W-:Y:S05]  /*27300*/  @!P0 BRA `(.L_x_2059) ;  /* 0x0000004400c88947 */ /* 0x002fea0003800000 */
.L_x_2192:
[----:B------:R-:W-:Y:S05]  /*27310*/  BSYNC B2 ;  /* 0x0000000000027941 */ /* 0x000fea0003800000 */
.L_x_2058:
[----:B------:R-:W2:Y:S01]  /*27320*/  S2R R7, SR_TID.X ;  /* 0x0000000000077919 */ /* 0x000ea20000002100 */
[----:B------:R-:W-:Y:S01]  /*27330*/  BSSY B2, `(.L_x_2060) ;  /* 0x000000a000027945 */ /* 0x000fe20003800000 */
[----:B--2---:R-:W-:-:S04]  /*27340*/  LOP3.LUT R7, R7, 0x7f, RZ, 0xc0, !PT ;  /* 0x0000007f07077812 */ /* 0x004fc800078ec0ff */
[----:B------:R-:W-:-:S13]  /*27350*/  ISETP.NE.AND P0, PT, R7, RZ, PT ;  /* 0x000000ff0700720c */ /* 0x000fda0003f05270 */
[----:B------:R-:W-:Y:S05]  /*27360*/  @P0 BRA `(.L_x_2061) ;  /* 0x0000000000180947 */ /* 0x000fea0003800000 */
[----:B------:R-:W2:Y:S01]  /*27370*/  LDL R7, [R1+0x4] ;  /* 0x0000040001077983 */ /* 0x000ea20000100800 */
[----:B-1----:R-:W-:-:S04]  /*27380*/  MOV R2, 0x9000 ;  /* 0x0000900000027802 */ /* 0x002fc80000000f00 */
[----:B------:R3:W-:Y:S01]  /*27390*/  SYNCS.ARRIVE.TRANS64 RZ, [R3+URZ+0x2a830], R2 ;  /* 0x02a8300203ff79a7 */ /* 0x0007e2000800003f */
[----:B--2---:R-:W-:-:S13]  /*273a0*/  LOP3.LUT P1, RZ, R7, 0x1, RZ, 0xc0, !PT ;  /* 0x0000000107ff7812 */ /* 0x004fda000782c0ff */
[----:B---3--:R-:W-:Y:S05]  /*273b0*/  @!P1 BRA `(.L_x_2061) ;  /* 0x0000000000049947 */ /* 0x008fea0003800000 */
[----:B------:R-:W-:Y:S01]  /*273c0*/  BPT.TRAP 0x1 ;  /* 0x000000040000795c */ /* 0x000fe20000300000 */
.L_x_2061:
[----:B------:R-:W-:Y:S05]  /*273d0*/  BSYNC B2 ;  /* 0x0000000000027941 */ /* 0x000fea0003800000 */
.L_x_2060:
        /* <DEDUP_REMOVED lines=12> */
[----:B0-----:R-:W-:-:S08]  /*274a0*/  VIADD R8, R7, 0x18400 ;  /* 0x0001840007087836 */ /* 0x001fd00000000000 */
.L_x_2062:
        /* <DEDUP_REMOVED lines=16> */
.L_x_2063:
        /* <DEDUP_REMOVED lines=15> */
.L_x_2064:
        /* <DEDUP_REMOVED lines=14> */
[----:B--2---:R-:W-:Y:S01]  /*27780*/  SHF.L.U32 R3, R13, 0x1f, RZ ;  /* 0x0000001f0d037819 */ /* 0x004fe200000006ff */
[----:B---3--:R-:W-:-:S04]  /*27790*/  IMAD R2, R8, 0x8, R12 ;  /* 0x0000000808027824 */ /* 0x008fc800078e020c */
[----:B------:R-:W0:Y:S02]  /*277a0*/  SYNCS.PHASECHK.TRANS64.TRYWAIT P0, [R2+URZ+0x2a860], R3 ;  /* 0x02a86003020075a7 */ /* 0x000e24000800017f */
[----:B0-----:R-:W-:Y:S05]  /*277b0*/  @!P0 BRA `(.L_x_2066) ;  /* 0x0000004000b08947 */ /* 0x001fea0003800000 */
.L_x_2193:
[----:B------:R-:W-:Y:S05]  /*277c0*/  BSYNC B2 ;  /* 0x0000000000027941 */ /* 0x000fea0003800000 */
.L_x_2065:
        /* <DEDUP_REMOVED lines=10> */
.L_x_2067:
[----:B------:R-:W2:Y:S01]  /*27870*/  LDL R3, [R1+0x4] ;  /* 0x0000040001037983 */ /* 0x000ea20000100800 */
[----:B------:R-:W-:Y:S01]  /*27880*/  BSSY B2, `(.L_x_2068) ;  /* 0x0000004000027945 */ /* 0x000fe20003800000 */
[----:B--2---:R-:W-:-:S13]  /*27890*/  LOP3.LUT P0, RZ, R3, 0x8, RZ, 0xc0, !PT ;  /* 0x0000000803ff7812 */ /* 0x004fda000780c0ff */
[----:B------:R-:W-:Y:S05]  /*278a0*/  @P0 BRA `(.L_x_2069) ;  /* 0x0000000000040947 */ /* 0x000fea0003800000 */
[----:B------:R-:W-:Y:S01]  /*278b0*/  BPT.TRAP 0x1 ;  /* 0x000000040000795c */ /* 0x000fe20000300000 */
.L_x_2069:
[----:B------:R-:W-:Y:S05]  /*278c0*/  BSYNC B2 ;  /* 0x0000000000027941 */ /* 0x000fea0003800000 */
.L_x_2068:
        /* <DEDUP_REMOVED lines=12> */
[----:B---3--:R-:W-:-:S03]  /*27990*/  IMAD R7, R7, 0x60, R8 ;  /* 0x0000006007077824 */ /* 0x008fc600078e0208 */
[----:B------:R-:W-:-:S07]  /*279a0*/  IADD3 R8, R3, 0x400, RZ ;  /* 0x0000040003087810 */ /* 0x000fce0007ffe0ff */
.L_x_2070:
        /* <DEDUP_REMOVED lines=15> */
.L_x_2071:
        /* <DEDUP_REMOVED lines=12> */
.L_x_2056:
[----:B------:R-:W-:Y:S05]  /*27b60*/  BSYNC B1 ;  /* 0x0000000000017941 */ /* 0x000fea0003800000 */
.L_x_2055:
[----:B------:R-:W2:Y:S01]  /*27b70*/  LDL R2, [R1+0x4] ;  /* 0x0000040001027983 */ /* 0x000ea20000100800 */
[----:B------:R-:W-:Y:S01]  /*27b80*/  VIADD R3, R4, 0x1 ;  /* 0x0000000104037836 */ /* 0x000fe20000000000 */
[----:B------:R-:W-:Y:S01]  /*27b90*/  BSSY B1, `(.L_x_2072) ;  /* 0x00000ac000017945 */ /* 0x000fe20003800000 */
[----:B0-----:R-:W-:-:S03]  /*27ba0*/  VIADD R6, R0, 0xffffffff ;  /* 0xffffffff00067836 */ /* 0x001fc60000000000 */
        /* <DEDUP_REMOVED lines=9> */
[----:B------:R-:W-:Y:S02]  /*27c40*/  MOV R7, R6 ;  /* 0x0000000600077202 */ /* 0x000fe40000000f00 */
[----:B------:R-:W-:-:S04]  /*27c50*/  ISETP.NE.U32.AND P0, PT, RZ, UR4, PT ;  /* 0x00000004ff007c0c */ /* 0x000fc8000bf05070 */
[----:B------:R-:W-:-:S13]  /*27c60*/  ISETP.NE.AND.EX P0, PT, RZ, UR5, PT, P0 ;  /* 0x00000005ff007c0c */ /* 0x000fda000bf05300 */
[----:B------:R-:W-:Y:S05]  /*27c70*/  @!P0 BRA `(.L_x_2074) ;  /* 0x0000000000508947 */ /* 0x000fea0003800000 */
[----:B------:R-:W2:Y:S01]  /*27c80*/  LDL R13, [R1+0x24] ;  /* 0x00002400010d7983 */ /* 0x000ea20000100800 */
[----:B------:R-:W1:Y:S01]  /*27c90*/  LDC R8, c[0x0][0x43c] ;  /* 0x00010f00ff087b82 */ /* 0x000e620000000800 */
[----:B------:R-:W-:Y:S02]  /*27ca0*/  ULDC.64 UR6, c[0x0][0x428] ;  /* 0x00010a0000067ab9 */ /* 0x000fe40000000a00 */
[----:B------:R-:W3:Y:S01]  /*27cb0*/  LDL R12, [R1+0x14] ;  /* 0x00001400010c7983 */ /* 0x000ee20000100800 */
[----:B------:R-:W-:Y:S01]  /*27cc0*/  ULDC.64 UR8, c[0x0][0x208] ;  /* 0x0000820000087ab9 */ /* 0x000fe20000000a00 */
[----:B-1----:R-:W-:-:S13]  /*27cd0*/  ISETP.NE.AND P0, PT, R8, 0x1, PT ;  /* 0x000000010800780c */ /* 0x002fda0003f05270 */
[----:B------:R-:W1:Y:S02]  /*27ce0*/  @P0 LDC.64 R2, c[0x0][0x440] ;  /* 0x00011000ff020b82 */ /* 0x000e640000000a00 */
[----:B-1----:R-:W-:-:S04]  /*27cf0*/  @P0 IMAD.HI.U32 R7, R6, R2, RZ ;  /* 0x0000000206070227 */ /* 0x002fc800078e00ff */
        /* <DEDUP_REMOVED lines=12> */
.L_x_2074:
[----:B------:R-:W2:Y:S01]  /*27dc0*/  LDL R2, [R1] ;  /* 0x0000000001027983 */ /* 0x000ea20000100800 */
[----:B------:R-:W-:Y:S01]  /*27dd0*/  BSSY B2, `(.L_x_2075) ;  /* 0x0000005000027945 */ /* 0x000fe20003800000 */
[----:B--2---:R-:W-:Y:S01]  /*27de0*/  IMAD R3, R11, 0x8, R2 ;  /* 0x000000080b037824 */ /* 0x004fe200078e0202 */
[----:B------:R-:W-:-:S04]  /*27df0*/  SHF.L.U32 R2, R10, 0x1f, RZ ;  /* 0x0000001f0a027819 */ /* 0x000fc800000006ff */
[----:B------:R-:W2:Y:S02]  /*27e00*/  SYNCS.PHASECHK.TRANS64.TRYWAIT P0, [R3+URZ+0x2a840], R2 ;  /* 0x02a84002030075a7 */ /* 0x000ea4000800017f */
[----:B--2---:R-:W-:Y:S05]  /*27e10*/  @!P0 BRA `(.L_x_2076) ;  /* 0x0000003c002c8947 */ /* 0x004fea0003800000 */
.L_x_2194:
[----:B------:R-:W-:Y:S05]  /*27e20*/  BSYNC B2 ;  /* 0x0000000000027941 */ /* 0x000fea0003800000 */
.L_x_2075:
[----:B-1----:R-:W1:Y:S01]  /*27e30*/  S2R R8, SR_TID.X ;  /* 0x0000000000087919 */ /* 0x002e620000002100 */
[----:B------:R-:W-:Y:S01]  /*27e40*/  BSSY B2, `(.L_x_2077) ;  /* 0x000000a000027945 */ /* 0x000fe20003800000 */
[----:B-1----:R-:W-:-:S04]  /*27e50*/  LOP3.LUT R8, R8, 0x7f, RZ, 0xc0, !PT ;  /* 0x0000007f08087812 */ /* 0x002fc800078ec0ff */
[----:B------:R-:W-:-:S13]  /*27e60*/  ISETP.NE.AND P0, PT, R8, RZ, PT ;  /* 0x000000ff0800720c */ /* 0x000fda0003f05270 */
[----:B------:R-:W-:Y:S05]  /*27e70*/  @P0 BRA `(.L_x_2078) ;  /* 0x0000000000180947 */ /* 0x000fea0003800000 */
[----:B------:R-:W3:Y:S01]  /*27e80*/  LDL R8, [R1+0x4] ;  /* 0x0000040001087983 */ /* 0x000ee20000100800 */
[----:B--2---:R-:W-:-:S04]  /*27e90*/  MOV R2, 0x9000 ;  /* 0x0000900000027802 */ /* 0x004fc80000000f00 */
[----:B------:R1:W-:Y:S01]  /*27ea0*/  SYNCS.ARRIVE.TRANS64 RZ, [R3+URZ+0x2a830], R2 ;  /* 0x02a8300203ff79a7 */ /* 0x0003e2000800003f */
[----:B---3--:R-:W-:-:S13]  /*27eb0*/  LOP3.LUT P1, RZ, R8, 0x1, RZ, 0xc0, !PT ;  /* 0x0000000108ff7812 */ /* 0x008fda000782c0ff */
[----:B-1----:R-:W-:Y:S05]  /*27ec0*/  @!P1 BRA `(.L_x_2078) ;  /* 0x0000000000049947 */ /* 0x002fea0003800000 */
[----:B------:R-:W-:Y:S01]  /*27ed0*/  BPT.TRAP 0x1 ;  /* 0x000000040000795c */ /* 0x000fe20000300000 */
.L_x_2078:
[----:B------:R-:W-:Y:S05]  /*27ee0*/  BSYNC B2 ;  /* 0x0000000000027941 */ /* 0x000fea0003800000 */
.L_x_2077:
[----:B0-----:R-:W3:Y:S04]  /*27ef0*/  LDL R10, [R1] ;  /* 0x00000000010a7983 */ /* 0x001ee80000100800 */
[----:B------:R-:W3:Y:S04]  /*27f00*/  LDL R8, [R1+0x8] ;  /* 0x0000080001087983 */ /* 0x000ee80000100800 */
        /* <DEDUP_REMOVED lines=12> */
.L_x_2079:
        /* <DEDUP_REMOVED lines=16> */
.L_x_2080:
        /* <DEDUP_REMOVED lines=15> */
.L_x_2081:
        /* <DEDUP_REMOVED lines=10> */
[----:B------:R-:W2:Y:S01]  /*28260*/  LDL R10, [R1] ;  /* 0x00000000010a7983 */ /* 0x000ea20000100800 */
[----:B------:R-:W-:Y:S01]  /*28270*/  SHF.L.U32 R5, R5, 0x1f, RZ ;  /* 0x0000001f05057819 */ /* 0x000fe200000006ff */
[----:B------:R-:W-:Y:S01]  /*28280*/  BSSY B2, `(.L_x_2082) ;  /* 0x0000004000027945 */ /* 0x000fe20003800000 */
[----:B--2---:R-:W-:-:S04]  /*28290*/  IMAD R2, R4, 0x8, R10 ;  /* 0x0000000804027824 */ /* 0x004fc800078e020a */
[----:B------:R-:W0:Y:S02]  /*282a0*/  SYNCS.PHASECHK.TRANS64.TRYWAIT P0, [R2+URZ+0x2a860], R5 ;  /* 0x02a86005020075a7 */ /* 0x000e24000800017f */
[----:B0-----:R-:W-:Y:S05]  /*282b0*/  @!P0 BRA `(.L_x_2083) ;  /* 0x0000003800188947 */ /* 0x001fea0003800000 */
.L_x_2195:
[----:B------:R-:W-:Y:S05]  /*282c0*/  BSYNC B2 ;  /* 0x0000000000027941 */ /* 0x000fea0003800000 */
.L_x_2082:
[----:B------:R-:W1:Y:S01]  /*282d0*/  S2R R3, SR_TID.X ;  /* 0x0000000000037919 */ /* 0x000e620000002100 */
[----:B------:R-:W-:-:S04]  /*282e0*/  UPRMT UR4, UR37, 0x9910, URZ ;  /* 0x0000991025047896 */ /* 0x000fc8000800003f */
[----:B------:R-:W-:Y:S01]  /*282f0*/  UISETP.NE.AND UP0, UPT, UR4, 0x2, UPT ;  /* 0x000000020400788c */ /* 0x000fe2000bf05270 */
[----:B-1----:R-:W-:-:S04]  /*28300*/  LOP3.LUT R3, R3, 0x7f, RZ, 0xc0, !PT ;  /* 0x0000007f03037812 */ /* 0x002fc800078ec0ff */
[----:B------:R-:W-:-:S13]  /*28310*/  ISETP.NE.AND P0, PT, R3, RZ, PT ;  /* 0x000000ff0300720c */ /* 0x000fda0003f05270 */
[----:B------:R-:W-:-:S04]  /*28320*/  @!P0 IMAD.MOV.U32 R3, RZ, RZ, 0x6000 ;  /* 0x00006000ff038424 */ /* 0x000fc800078e00ff */
[----:B------:R1:W-:Y:S01]  /*28330*/  @!P0 SYNCS.ARRIVE.TRANS64 RZ, [R2+URZ+0x2a850], R3 ;  /* 0x02a8500302ff89a7 */ /* 0x0003e2000800003f */
[----:B------:R-:W-:-:S13]  /*28340*/  PLOP3.LUT P0, PT, PT, PT, UP0, 0x80, 0x0 ;  /* 0x000000000000781c */ /* 0x000fda0003f0f008 */
[----:B-1----:R-:W-:Y:S05]  /*28350*/  @P0 BRA `(.L_x_2084) ;  /* 0x0000000000040947 */ /* 0x002fea0003800000 */
[----:B------:R-:W-:Y:S01]  /*28360*/  BPT.TRAP 0x1 ;  /* 0x000000040000795c */ /* 0x000fe20000300000 */
.L_x_2084:
[----:B------:R-:W2:Y:S01]  /*28370*/  LDL R3, [R1+0x4] ;  /* 0x0000040001037983 */ /* 0x000ea20000100800 */
[----:B------:R-:W-:Y:S01]  /*28380*/  BSSY B2, `(.L_x_2085) ;  /* 0x0000004000027945 */ /* 0x000fe20003800000 */
[----:B--2---:R-:W-:-:S13]  /*28390*/  LOP3.LUT P0, RZ, R3, 0x8, RZ, 0xc0, !PT ;  /* 0x0000000803ff7812 */ /* 0x004fda000780c0ff */
[----:B------:R-:W-:Y:S05]  /*283a0*/  @P0 BRA `(.L_x_2086) ;  /* 0x0000000000040947 */ /* 0x000fea0003800000 */
[----:B------:R-:W-:Y:S01]  /*283b0*/  BPT.TRAP 0x1 ;  /* 0x000000040000795c */ /* 0x000fe20000300000 */
.L_x_2086:
[----:B------:R-:W-:Y:S05]  /*283c0*/  BSYNC B2 ;  /* 0x0000000000027941 */ /* 0x000fea0003800000 */
.L_x_2085:
[----:B------:R-:W2:Y:S04]  /*283d0*/  LDL R8, [R1] ;  /* 0x0000000001087983 */ /* 0x000ea80000100800 */
        /* <DEDUP_REMOVED lines=12> */
.L_x_2087:
        /* <DEDUP_REMOVED lines=15> */
.L_x_2088:
        /* <DEDUP_REMOVED lines=12> */
.L_x_2073:
[----:B------:R-:W-:Y:S05]  /*28650*/  BSYNC B1 ;  /* 0x0000000000017941 */ /* 0x000fea0003800000 */
.L_x_2072:
[----:B------:R-:W2:Y:S01]  /*28660*/  LDL R2, [R1+0x30] ;  /* 0x0000300001027983 */ /* 0x000ea20000100800 */
[----:B------:R-:W-:Y:S01]  /*28670*/  VIADD R0, R0, 0xfffffffe ;  /* 0xfffffffe00007836 */ /* 0x000fe20000000000 */
[----:B--2---:R-:W-:-:S13]  /*28680*/  ISETP.GT.AND P0, PT, R6, R2, PT ;  /* 0x000000020600720c */ /* 0x004fda0003f04270 */
[----:B------:R-:W-:Y:S05]  /*28690*/  @P0 BRA `(.L_x_2089) ;  /* 0xffffffe800700947 */ /* 0x000fea000383ffff */
.L_x_2035:
[----:B------:R-:W-:Y:S05]  /*286a0*/  BSYNC B0 ;  /* 0x0000000000007941 */ /* 0x000fea0003800000 */
.L_x_2034:
[----:B------:R-:W2:Y:S01]  /*286b0*/  S2R R2, SR_TID.X ;  /* 0x0000000000027919 */ /* 0x000ea20000002100 */
[----:B------:R-:W-:Y:S01]  /*286c0*/  BSSY B0, `(.L_x_2090) ;  /* 0x0000011000007945 */ /* 0x000fe20003800000 */
[----:B--2---:R-:W-:-:S04]  /*286d0*/  LOP3.LUT R2, R2, 0x7f, RZ, 0xc0, !PT ;  /* 0x0000007f02027812 */ /* 0x004fc800078ec0ff */
[----:B------:R-:W-:-:S13]  /*286e0*/  ISETP.NE.AND P0, PT, R2, RZ, PT ;  /* 0x000000ff0200720c */ /* 0x000fda0003f05270 */
[----:B------:R-:W-:Y:S05]  /*286f0*/  @P0 BRA `(.L_x_2091) ;  /* 0x0000000000340947 */ /* 0x000fea0003800000 */
[----:B------:R-:W2:Y:S01]  /*28700*/  S2R R2, SR_LANEID ;  /* 0x0000000000027919 */ /* 0x000ea20000000000 */
[----:B------:R-:W-:Y:S01]  /*28710*/  VOTEU.ANY UR4, UPT, PT ;  /* 0x0000000000047886 */ /* 0x000fe200038e0100 */
[----:B-1----:R-:W1:Y:S01]  /*28720*/  LDC.64 R4, c[0x0][0xc60] ;  /* 0x00031800ff047b82 */ /* 0x002e620000000a00 */
[----:B------:R-:W2:Y:S01]  /*28730*/  FLO.U32 R0, UR4 ;  /* 0x0000000400007d00 */ /* 0x000ea200080e0000 */
[----:B------:R-:W-:Y:S01]  /*28740*/  ULDC.64 UR6, c[0x0][0x208] ;  /* 0x0000820000067ab9 */ /* 0x000fe20000000a00 */
[----:B--2---:R-:W-:-:S06]  /*28750*/  ISETP.EQ.U32.AND P0, PT, R0, R2, PT ;  /* 0x000000020000720c */ /* 0x004fcc0003f02070 */
[----:B------:R-:W1:Y:S07]  /*28760*/  POPC R2, UR4 ;  /* 0x0000000400027d09 */ /* 0x000e6e0008000000 */
[----:B-1----:R-:W2:Y:S04]  /*28770*/  @P0 ATOMG.E.ADD.STRONG.GPU PT, R2, desc[UR6][R4.64], R2 ;  /* 0x00000002040209a8 */ /* 0x002ea800081ee1c6 */
[----:B--2---:R1:W2:Y:S02]  /*28780*/  SHFL.IDX PT, R2, R2, R0, 0x1f ;  /* 0x00001f0002027589 */ /* 0x0042a400000e0000 */
[----:B-1----:R-:W1:Y:S02]  /*28790*/  S2R R0, SR_LTMASK ;  /* 0x0000000000007919 */ /* 0x002e640000003900 */
[----:B-1----:R-:W-:-:S06]  /*287a0*/  LOP3.LUT R0, R0, UR4, RZ, 0xc0, !PT ;  /* 0x0000000400007c12 */ /* 0x002fcc000f8ec0ff */
[----:B------:R-:W2:Y:S02]  /*287b0*/  POPC R0, R0 ;  /* 0x0000000000007309 */ /* 0x000ea40000000000 */
[----:B--2---:R-:W-:-:S07]  /*287c0*/  IADD3 R16, R2, UR36, R0 ;  /* 0x0000002402107c10 */ /* 0x004fce000fffe000 */
.L_x_2091:
[----:B------:R-:W-:Y:S05]  /*287d0*/  BSYNC B0 ;  /* 0x0000000000007941 */ /* 0x000fea0003800000 */
.L_x_2090:
[----:B------:R-:W2:Y:S01]  /*287e0*/  LDL R0, [R1+0x4] ;  /* 0x0000040001007983 */ /* 0x000ea20000100800 */
[----:B------:R-:W-:Y:S01]  /*287f0*/  BSSY B0, `(.L_x_2092) ;  /* 0x0000043000007945 */ /* 0x000fe20003800000 */
[----:B--2---:R-:W-:-:S13]  /*28800*/  LOP3.LUT P0, RZ, R0, 0x4, RZ, 0xc0, !PT ;  /* 0x0000000400ff7812 */ /* 0x004fda000780c0ff */
[----:B------:R-:W-:Y:S05]  /*28810*/  @!P0 BRA `(.L_x_2093) ;  /* 0x0000000400008947 */ /* 0x000fea0003800000 */
[----:B------:R-:W2:Y:S04]  /*28820*/  LDL R3, [R1] ;  /* 0x0000000001037983 */ /* 0x000ea80000100800 */
[----:B------:R-:W2:Y:S04]  /*28830*/  LDL R0, [R1+0x8] ;  /* 0x0000080001007983 */ /* 0x000ea80000100800 */
[----:B------:R-:W3:Y:S01]  /*28840*/  LDL R2, [R1+0x18] ;  /* 0x0000180001027983 */ /* 0x000ee20000100800 */
[----:B------:R-:W-:Y:S01]  /*28850*/  BSSY B1, `(.L_x_2094) ;  /* 0x0000005000017945 */ /* 0x000fe20003800000 */
[----:B--2---:R-:W-:Y:S01]  /*28860*/  IMAD R0, R0, 0x8, R3 ;  /* 0x0000000800007824 */ /* 0x004fe200078e0203 */
[----:B---3--:R-:W-:-:S04]  /*28870*/  SHF.L.U32 R2, R2, 0x1f, RZ ;  /* 0x0000001f02027819 */ /* 0x008fc800000006ff */
[----:B------:R-:W2:Y:S02]  /*28880*/  SYNCS.PHASECHK.TRANS64.TRYWAIT P0, [R0+URZ+0x2a860], R2 ;  /* 0x02a86002000075a7 */ /* 0x000ea4000800017f */
[----:B--2---:R-:W-:Y:S05]  /*28890*/  @!P0 BRA `(.L_x_2095) ;  /* 0x0000003000b48947 */ /* 0x004fea0003800000 */
.L_x_2196:
[----:B------:R-:W-:Y:S05]  /*288a0*/  BSYNC B1 ;  /* 0x0000000000017941 */ /* 0x000fea0003800000 */
.L_x_2094:
[----:B------:R-:W3:Y:S01]  /*288b0*/  S2R R3, SR_TID.X ;  /* 0x0000000000037919 */ /* 0x000ee20000002100 */
[----:B------:R-:W-:-:S04]  /*288c0*/  UPRMT UR4, UR37, 0x9910, URZ ;  /* 0x0000991025047896 */ /* 0x000fc8000800003f */
[----:B------:R-:W-:Y:S01]  /*288d0*/  UISETP.NE.AND UP0, UPT, UR4, 0x2, UPT ;  /* 0x000000020400788c */ /* 0x000fe2000bf05270 */
[----:B---3--:R-:W-:-:S04]  /*288e0*/  LOP3.LUT R3, R3, 0x7f, RZ, 0xc0, !PT ;  /* 0x0000007f03037812 */ /* 0x008fc800078ec0ff */
[----:B------:R-:W-:-:S13]  /*288f0*/  ISETP.NE.AND P0, PT, R3, RZ, PT ;  /* 0x000000ff0300720c */ /* 0x000fda0003f05270 */
[----:B--2---:R-:W-:-:S04]  /*28900*/  @!P0 MOV R2, 0x6000 ;  /* 0x0000600000028802 */ /* 0x004fc80000000f00 */
[----:B------:R2:W-:Y:S01]  /*28910*/  @!P0 SYNCS.ARRIVE.TRANS64 RZ, [R0+URZ+0x2a850], R2 ;  /* 0x02a8500200ff89a7 */ /* 0x0005e2000800003f */
[----:B------:R-:W-:-:S13]  /*28920*/  PLOP3.LUT P0, PT, PT, PT, UP0, 0x80, 0x0 ;  /* 0x000000000000781c */ /* 0x000fda0003f0f008 */
[----:B--2---:R-:W-:Y:S05]  /*28930*/  @P0 BRA `(.L_x_2096) ;  /* 0x0000000000040947 */ /* 0x004fea0003800000 */
[----:B------:R-:W-:Y:S01]  /*28940*/  BPT.TRAP 0x1 ;  /* 0x000000040000795c */ /* 0x000fe20000300000 */
.L_x_2096:
[----:B------:R-:W2:Y:S01]  /*28950*/  LDL R2, [R1+0x4] ;  /* 0x0000040001027983 */ /* 0x000ea20000100800 */
[----:B------:R-:W-:Y:S01]  /*28960*/  BSSY B1, `(.L_x_2097) ;  /* 0x0000004000017945 */ /* 0x000fe20003800000 */
[----:B--2---:R-:W-:-:S13]  /*28970*/  LOP3.LUT P0, RZ, R2, 0x8, RZ, 0xc0, !PT ;  /* 0x0000000802ff7812 */ /* 0x004fda000780c0ff */
[----:B------:R-:W-:Y:S05]  /*28980*/  @P0 BRA `(.L_x_2098) ;  /* 0x0000000000040947 */ /* 0x000fea0003800000 */
[----:B------:R-:W-:Y:S01]  /*28990*/  BPT.TRAP 0x1 ;  /* 0x000000040000795c */ /* 0x000fe20000300000 */
.L_x_2098:
[----:B------:R-:W-:Y:S05]  /*289a0*/  BSYNC B1 ;  /* 0x0000000000017941 */ /* 0x000fea0003800000 */
.L_x_2097:
[----:B-1----:R-:W2:Y:S04]  /*289b0*/  LDL.LU R5, [R1+0x1c] ;  /* 0x00001c0001057983 */ /* 0x002ea80000300800 */
[----:B------:R-:W2:Y:S04]  /*289c0*/  LDL.LU R3, [R1+0x10] ;  /* 0x0000100001037983 */ /* 0x000ea80000300800 */
[----:B------:R-:W3:Y:S04]  /*289d0*/  LDL R4, [R1] ;  /* 0x0000000001047983 */ /* 0x000ee80000100800 */
[----:B------:R-:W3:Y:S01]  /*289e0*/  LDL R2, [R1+0x8] ;  /* 0x0000080001027983 */ /* 0x000ee20000100800 */
[----:B------:R-:W-:Y:S01]  /*289f0*/  UIADD3 UR4, UP0, UR38, 0x470, URZ ;  /* 0x0000047026047890 */ /* 0x000fe2000ff1e03f */
[----:B------:R-:W-:Y:S01]  /*28a00*/  PLOP3.LUT P0, PT, PT, PT, PT, 0x80, 0x0 ;  /* 0x000000000000781c */ /* 0x000fe20003f0f070 */
[----:B------:R-:W-:Y:S01]  /*28a10*/  VIADD R0, R0, 0x2a850 ;  /* 0x0002a85000007836 */ /* 0x000fe20000000000 */
[----:B------:R-:W-:Y:S01]  /*28a20*/  UMOV UR6, 0x0 ;  /* 0x0000000000067882 */ /* 0x000fe20000000000 */
[----:B------:R-:W-:Y:S01]  /*28a30*/  UIADD3.X UR5, URZ, UR39, URZ, UP0, !UPT ;  /* 0x000000273f057290 */ /* 0x000fe200087fe43f */
[----:B------:R-:W-:Y:S01]  /*28a40*/  UMOV UR7, 0x14f00000 ;  /* 0x14f0000000077882 */ /* 0x000fe20000000000 */
[----:B------:R-:W-:Y:S01]  /*28a50*/  UMOV UR10, URZ ;  /* 0x0000003f000a7c82 */ /* 0x000fe20008000000 */
[----:B--2---:R-:W-:-:S02]  /*28a60*/  IMAD R3, R3, 0x60, R5 ;  /* 0x0000006003037824 */ /* 0x004fc400078e0205 */
[----:B---3--:R-:W-:-:S04]  /*28a70*/  IMAD R2, R2, 0x6000, R4 ;  /* 0x0000600002027824 */ /* 0x008fc800078e0204 */
[----:B------:R-:W-:-:S07]  /*28a80*/  VIADD R4, R2, 0x400 ;  /* 0x0000040002047836 */ /* 0x000fce0000000000 */
.L_x_2099:
        /* <DEDUP_REMOVED lines=15> */
.L_x_2100:
        /* <DEDUP_REMOVED lines=10> */
.L_x_2093:
[----:B------:R-:W-:Y:S05]  /*28c20*/  BSYNC B0 ;  /* 0x0000000000007941 */ /* 0x000fea0003800000 */
.L_x_2092:
[----:B-1----:R-:W2:Y:S04]  /*28c30*/  LDL.LU R5, [R1+0x8] ;  /* 0x0000080001057983 */ /* 0x002ea80000300800 */
[----:B------:R-:W3:Y:S01]  /*28c40*/  LDL.LU R4, [R1+0x18] ;  /* 0x0000180001047983 */ /* 0x000ee20000300800 */
[----:B--2---:R-:W-:-:S05]  /*28c50*/  VIADD R0, R5, 0x1 ;  /* 0x0000000105007836 */ /* 0x004fca0000000000 */
[----:B------:R-:W-:-:S04]  /*28c60*/  ISETP.NE.AND P0, PT, R0, 0x2, PT ;  /* 0x000000020000780c */ /* 0x000fc80003f05270 */
[----:B------:R-:W-:Y:S02]  /*28c70*/  SEL R2, RZ, 0x1, P0 ;  /* 0x00000001ff027807 */ /* 0x000fe40000000000 */
[----:B------:R-:W-:Y:S02]  /*28c80*/  SEL R0, R0, RZ, P0 ;  /* 0x000000ff00007207 */ /* 0x000fe40000000000 */
[----:B---3--:R-:W-:-:S03]  /*28c90*/  LOP3.LUT R4, R4, R2, RZ, 0x3c, !PT ;  /* 0x0000000204047212 */ /* 0x008fc600078e3cff */
[----:B------:R1:W-:Y:S04]  /*28ca0*/  STL [R1+0x8], R0 ;  /* 0x0000080001007387 */ /* 0x0003e80000100800 */
[----:B------:R1:W-:Y:S02]  /*28cb0*/  STL [R1+0x18], R4 ;  /* 0x0000180401007387 */ /* 0x0003e40000100800 */
.L_x_2014:
[----:B------:R-:W-:Y:S05]  /*28cc0*/  BSYNC B7 ;  /* 0x0000000000077941 */ /* 0x000fea0003800000 */
.L_x_2012:
[----:B------:R-:W2:Y:S02]  /*28cd0*/  LDL R7, [R1+0x4] ;  /* 0x0000040001077983 */ /* 0x000ea40000100800 */
[----:B--2---:R-:W-:-:S13]  /*28ce0*/  LOP3.LUT P0, RZ, R7, 0x10, RZ, 0xc0, !PT ;  /* 0x0000001007ff7812 */ /* 0x004fda000780c0ff */
[----:B------:R-:W-:Y:S05]  /*28cf0*/  @!P0 BRA `(.L_x_2101) ;  /* 0x0000000000288947 */ /* 0x000fea0003800000 */
[----:B------:R-:W-:Y:S05]  /*28d00*/  WARPSYNC.ALL ;  /* 0x0000000000007948 */ /* 0x000fea0003800000 */
[----:B------:R-:W2:Y:S08]  /*28d10*/  S2UR UR5, SR_CgaCtaId ;  /* 0x00000000000579c3 */ /* 0x000eb00000008800 */
[----:B------:R-:W-:Y:S06]  /*28d20*/  BAR.SYNC.DEFER_BLOCKING 0x5, 0x180 ;  /* 0x0146000000007b1d */ /* 0x000fec0000010000 */
[----:B------:R-:W-:-:S02]  /*28d30*/  UMOV UR4, 0x400 ;  /* 0x0000040000047882 */ /* 0x000fc40000000000 */
[----:B--2---:R-:W-:-:S06]  /*28d40*/  ULEA UR4, UR5, UR4, 0x18 ;  /* 0x0000000405047291 */ /* 0x004fcc000f8ec03f */
[----:B-1----:R-:W-:-:S05]  /*28d50*/  MOV R0, UR4 ;  /* 0x0000000400007c02 */ /* 0x002fca0008000f00 */
[----:B------:R2:W3:Y:S04]  /*28d60*/  LDS.128 R16, [R0+0x2a8d0] ;  /* 0x02a8d00000107984 */ /* 0x0004e80000000c00 */
[----:B------:R2:W-:Y:S01]  /*28d70*/  STL [R1], R0 ;  /* 0x0000000001007387 */ /* 0x0005e20000100800 */
[----:B------:R-:W-:Y:S06]  /*28d80*/  BAR.ARV 0x4, 0x180 ;  /* 0x0106000000007b1d */ /* 0x000fec0000002000 */
[----:B------:R-:W-:Y:S05]  /*28d90*/  BRA `(.L_x_2102) ;  /* 0x0000000800e47947 */ /* 0x000fea0003800000 */
.L_x_2101:
[----:B------:R-:W2:Y:S01]  /*28da0*/  LDL R6, [R1+0x28] ;  /* 0x0000280001067983 */ /* 0x000ea20000100800 */
[----:B------:R-:W-:Y:S01]  /*28db0*/  UMOV UR4, 0xffffffff ;  /* 0xffffffff00047882 */ /* 0x000fe20000000000 */
[----:B--2---:R-:W-:Y:S02]  /*28dc0*/  ISETP.NE.AND P5, PT, R6, 0x1f, PT ;  /* 0x0000001f0600780c */ /* 0x004fe40003fa5270 */
[----:B------:R-:W-:Y:S11]  /*28dd0*/  BRA.DIV UR4, `(.L_x_2103) ;  /* 0x0000002e04787947 */ /* 0x000ff6000b800000 */
[----:B------:R-:W-:Y:S01]  /*28de0*/  IMAD.IADD R5, R19, 0x1, R6 ;  /* 0x0000000113057824 */ /* 0x000fe200078e0206 */
[----:B------:R-:W-:Y:S01]  /*28df0*/  ULDC UR4, c[0x0][0xc3c] ;  /* 0x00030f0000047ab9 */ /* 0x000fe20000000800 */
[----:B------:R-:W-:Y:S01]  /*28e00*/  ULDC.64 UR6, c[0x0][0x208] ;  /* 0x0000820000067ab9 */ /* 0x000fe20000000a00 */
[----:B------:R-:W-:Y:S02]  /*28e10*/  LOP3.LUT P4, RZ, R7, 0x1, RZ, 0xc0, !PT ;  /* 0x0000000107ff7812 */ /* 0x000fe4000788c0ff */
[----:B------:R-:W-:-:S13]  /*28e20*/  ISETP.GE.OR P0, PT, R5, UR4, !P5 ;  /* 0x0000000405007c0c */ /* 0x000fda000ef06670 */
[----:B------:R-:W2:Y:S02]  /*28e30*/  @!P0 LDC.64 R2, c[0x0][0xc80] ;  /* 0x00032000ff028b82 */ /* 0x000ea40000000a00 */
[----:B--2---:R-:W-:-:S06]  /*28e40*/  @!P0 IMAD.WIDE R2, R5, 0x4, R2 ;  /* 0x0000000405028825 */ /* 0x004fcc00078e0202 */
[----:B------:R2:W3:Y:S01]  /*28e50*/  @!P0 LDG.E R2, desc[UR6][R2.64] ;  /* 0x0000000602028981 */ /* 0x0004e2000c1e1900 */
[C---:B------:R-:W-:Y:S02]  /*28e60*/  ISETP.GE.U32.AND P1, PT, R6.reuse, 0x4, PT ;  /* 0x000000040600780c */ /* 0x040fe40003f26070 */
[C---:B------:R-:W-:Y:S02]  /*28e70*/  ISETP.GE.U32.AND P2, PT, R6.reuse, 0x8, PT ;  /* 0x000000080600780c */ /* 0x040fe40003f46070 */
[C---:B------:R-:W-:Y:S01]  /*28e80*/  ISETP.GE.U32.AND P3, PT, R6.reuse, 0x10, PT ;  /* 0x000000100600780c */ /* 0x040fe20003f66070 */
[----:B--2---:R-:W-:Y:S02]  /*28e90*/  IMAD.MOV.U32 R3, RZ, RZ, RZ ;  /* 0x000000ffff037224 */ /* 0x004fe400078e00ff */
[----:B---3--:R-:W-:Y:S01]  /*28ea0*/  @!P0 IMAD.MOV.U32 R3, RZ, RZ, R2 ;  /* 0x000000ffff038224 */ /* 0x008fe200078e0002 */
[----:B------:R-:W-:-:S04]  /*28eb0*/  ISETP.GE.U32.AND P0, PT, R6, 0x2, PT ;  /* 0x000000020600780c */ /* 0x000fc80003f06070 */
[----:B------:R-:W1:Y:S02]  /*28ec0*/  SHFL.UP PT, R2, R3, 0x1, RZ ;  /* 0x0420000003027989 */ /* 0x000e6400000e00ff */
[----:B-1----:R-:W-:-:S05]  /*28ed0*/  SEL R0, R2, RZ, P4 ;  /* 0x000000ff02007207 */ /* 0x002fca0002000000 */
[----:B------:R-:W-:Y:S02]  /*28ee0*/  IMAD.IADD R2, R3, 0x1, R0 ;  /* 0x0000000103027824 */ /* 0x000fe400078e0200 */
[----:B------:R-:W-:Y:S04]  /*28ef0*/  SHFL.IDX PT, R0, R16, RZ, 0x1f ;  /* 0x00001fff10007589 */ /* 0x000fe800000e0000 */
[----:B------:R-:W1:Y:S02]  /*28f00*/  SHFL.UP PT, R4, R2, 0x2, RZ ;  /* 0x0440000002047989 */ /* 0x000e6400000e00ff */
        /* <DEDUP_REMOVED lines=10> */
[----:B------:R-:W-:Y:S02]  /*28fb0*/  IMAD.IADD R2, R2, 0x1, R5 ;  /* 0x0000000102027824 */ /* 0x000fe400078e0205 */
[----:B------:R1:W2:Y:S04]  /*28fc0*/  SHFL.IDX PT, R5, R16, 0x1, 0x1f ;  /* 0x00201f0010057f89 */ /* 0x0002a800000e0000 */
[----:B------:R1:W3:Y:S02]  /*28fd0*/  SHFL.IDX PT, R16, R2, 0x1f, 0x1f ;  /* 0x03e01f0002107f89 */ /* 0x0002e400000e0000 */
.L_x_2206:
[----:B------:R-:W-:Y:S02]  /*28fe0*/  ULDC UR4, c[0x0][0xc38] ;  /* 0x00030e0000047ab9 */ /* 0x000fe40000000800 */
[----:B------:R-:W-:-:S04]  /*28ff0*/  IMAD.U32 R4, RZ, RZ, UR4 ;  /* 0x00000004ff047e24 */ /* 0x000fc8000f8e00ff */
[----:B-1-3--:R-:W-:-:S05]  /*29000*/  IMAD R16, R16, R4, RZ ;  /* 0x0000000410107224 */ /* 0x00afca00078e02ff */
[----:B--2---:R-:W-:-:S04]  /*29010*/  IADD3 R5, R5, R16, RZ ;  /* 0x0000001005057210 */ /* 0x004fc80007ffe0ff */
[----:B------:R-:W-:-:S13]  /*29020*/  ISETP.GT.AND P4, PT, R5, R0, PT ;  /* 0x000000000500720c */ /* 0x000fda0003f84270 */
[----:B------:R-:W-:Y:S05]  /*29030*/  @P4 BRA `(.L_x_2104) ;  /* 0x0000000000a44947 */ /* 0x000fea0003800000 */
.L_x_2109:
[----:B-1----:R-:W1:Y:S01]  /*29040*/  LDC R3, c[0x0][0xc3c] ;  /* 0x00030f00ff037b82 */ /* 0x002e620000000800 */
[----:B------:R-:W-:-:S05]  /*29050*/  VIADD R19, R19, 0x1f ;  /* 0x0000001f13137836 */ /* 0x000fca0000000000 */
[----:B-1----:R-:W-:-:S13]  /*29060*/  ISETP.GE.AND P4, PT, R19, R3, PT ;  /* 0x000000031300720c */ /* 0x002fda0003f86270 */
[----:B------:R-:W-:Y:S05]  /*29070*/  @P4 BRA `(.L_x_2105) ;  /* 0x0000000400e44947 */ /* 0x000fea0003800000 */
[----:B------:R-:W2:Y:S01]  /*29080*/  LDL R2, [R1+0x28] ;  /* 0x0000280001027983 */ /* 0x000ea20000100800 */
[----:B------:R-:W-:Y:S01]  /*29090*/  BSSY B0, `(.L_x_2106) ;  /* 0x0000009000007945 */ /* 0x000fe20003800000 */
[----:B--2---:R-:W-:-:S05]  /*290a0*/  IMAD.IADD R4, R19, 0x1, R2 ;  /* 0x0000000113047824 */ /* 0x004fca00078e0202 */
[----:B------:R-:W-:Y:S01]  /*290b0*/  ISETP.GE.OR P4, PT, R4, R3, !P5 ;  /* 0x000000030400720c */ /* 0x000fe20006f86670 */
[----:B------:R-:W-:-:S12]  /*290c0*/  IMAD.MOV.U32 R3, RZ, RZ, RZ ;  /* 0x000000ffff037224 */ /* 0x000fd800078e00ff */
[----:B------:R-:W-:Y:S05]  /*290d0*/  @P4 BRA `(.L_x_2107) ;  /* 0x0000000000104947 */ /* 0x000fea0003800000 */
[----:B------:R-:W1:Y:S01]  /*290e0*/  LDC.64 R2, c[0x0][0xc80] ;  /* 0x00032000ff027b82 */ /* 0x000e620000000a00 */
[----:B------:R-:W-:Y:S01]  /*290f0*/  ULDC.64 UR4, c[0x0][0x208] ;  /* 0x0000820000047ab9 */ /* 0x000fe20000000a00 */
[----:B-1----:R-:W-:-:S06]  /*29100*/  IMAD.WIDE R2, R4, 0x4, R2 ;  /* 0x0000000404027825 */ /* 0x002fcc00078e0202 */
[----:B------:R1:W5:Y:S02]  /*29110*/  LDG.E R3, desc[UR4][R2.64] ;  /* 0x0000000402037981 */ /* 0x000364000c1e1900 */
.L_x_2107:
[----:B------:R-:W-:Y:S05]  /*29120*/  BSYNC B0 ;  /* 0x0000000000007941 */ /* 0x000fea0003800000 */
.L_x_2106:
[----:B------:R-:W-:-:S03]  /*29130*/  UMOV UR4, 0xffffffff ;  /* 0xffffffff00047882 */ /* 0x000fc60000000000 */
[----:B------:R-:W-:Y:S05]  /*29140*/  BRA.DIV UR4, `(.L_x_2108) ;  /* 0x0000002e04dc7947 */ /* 0x000fea000b800000 */
[----:B------:R-:W2:Y:S04]  /*29150*/  LDL R4, [R1+0x4] ;  /* 0x0000040001047983 */ /* 0x000ea80000100800 */
[----:B-----5:R-:W1:Y:S01]  /*29160*/  SHFL.UP PT, R14, R3, 0x1, RZ ;  /* 0x04200000030e7989 */ /* 0x020e6200000e00ff */
[----:B--2---:R-:W-:-:S04]  /*29170*/  LOP3.LUT P4, RZ, R4, 0x1, RZ, 0xc0, !PT ;  /* 0x0000000104ff7812 */ /* 0x004fc8000788c0ff */
[----:B-1----:R-:W-:-:S05]  /*29180*/  SEL R2, R14, RZ, P4 ;  /* 0x000000ff0e027207 */ /* 0x002fca0002000000 */
[----:B------:R-:W-:-:S05]  /*29190*/  IMAD.IADD R2, R3, 0x1, R2 ;  /* 0x0000000103027824 */ /* 0x000fca00078e0202 */
        /* <DEDUP_REMOVED lines=12> */
[----:B------:R1:W2:Y:S02]  /*29260*/  SHFL.IDX PT, R16, R2, 0x1f, 0x1f ;  /* 0x03e01f0002107f89 */ /* 0x0002a400000e0000 */
.L_x_2214:
[----:B------:R-:W-:Y:S02]  /*29270*/  ULDC UR4, c[0x0][0xc38] ;  /* 0x00030e0000047ab9 */ /* 0x000fe40000000800 */
[----:B------:R-:W-:-:S04]  /*29280*/  IMAD.U32 R4, RZ, RZ, UR4 ;  /* 0x00000004ff047e24 */ /* 0x000fc8000f8e00ff */
[----:B--2---:R-:W-:-:S05]  /*29290*/  IMAD R16, R16, R4, RZ ;  /* 0x0000000410107224 */ /* 0x004fca00078e02ff */
[----:B------:R-:W-:-:S04]  /*292a0*/  IADD3 R5, R16, R5, RZ ;  /* 0x0000000510057210 */ /* 0x000fc80007ffe0ff */
[----:B------:R-:W-:-:S13]  /*292b0*/  ISETP.GT.AND P4, PT, R5, R0, PT ;  /* 0x000000000500720c */ /* 0x000fda0003f84270 */
[----:B------:R-:W-:Y:S05]  /*292c0*/  @!P4 BRA `(.L_x_2109) ;  /* 0xfffffffc005cc947 */ /* 0x000fea000383ffff */
.L_x_2104:
[----:B------:R-:W-:Y:S01]  /*292d0*/  IMAD.IADD R16, R5, 0x1, -R16 ;  /* 0x0000000105107824 */ /* 0x000fe200078e0a10 */
[----:B------:R-:W-:-:S03]  /*292e0*/  UMOV UR4, 0xffffffff ;  /* 0xffffffff00047882 */ /* 0x000fc60000000000 */
[----:B------:R-:W-:-:S05]  /*292f0*/  IMAD R5, R2, R4, R16 ;  /* 0x0000000402057224 */ /* 0x000fca00078e0210 */
[----:B------:R-:W-:Y:S01]  /*29300*/  ISETP.GT.AND P6, PT, R5, R0, PT ;  /* 0x000000000500720c */ /* 0x000fe20003fc4270 */
[----:B------:R-:W-:-:S12]  /*29310*/  BRA.DIV UR4, `(.L_x_2110) ;  /* 0x0000003204447947 */ /* 0x000fd8000b800000 */
[----:B------:R-:W-:-:S04]  /*29320*/  VOTE.ANY R5, PT, !P6 ;  /* 0x0000000000057806 */ /* 0x000fc800070e0100 */
[----:B------:R-:W2:Y:S02]  /*29330*/  POPC R6, R5 ;  /* 0x0000000500067309 */ /* 0x000ea40000000000 */
[----:B--2---:R2:W3:Y:S02]  /*29340*/  SHFL.IDX PT, R17, R3, R6, 0x1f ;  /* 0x00001f0603117589 */ /* 0x0044e400000e0000 */
.L_x_2218:
[----:B------:R-:W-:Y:S01]  /*29350*/  ISETP.NE.AND P0, PT, R5, RZ, PT ;  /* 0x000000ff0500720c */ /* 0x000fe20003f05270 */
[----:B------:R-:W-:-:S12]  /*29360*/  IMAD.MOV.U32 R5, RZ, RZ, RZ ;  /* 0x000000ffff057224 */ /* 0x000fd800078e00ff */
[----:B------:R-:W-:Y:S05]  /*29370*/  @!P0 BRA `(.L_x_2111) ;  /* 0x0000000000148947 */ /* 0x000fea0003800000 */
[----:B------:R-:W-:Y:S01]  /*29380*/  UMOV UR4, 0xffffffff ;  /* 0xffffffff00047882 */ /* 0x000fe20000000000 */
[----:B------:R-:W-:Y:S02]  /*29390*/  VIADD R12, R6, 0xffffffff ;  /* 0xffffffff060c7836 */ /* 0x000fe40000000000 */
[----:B------:R-:W-:Y:S05]  /*293a0*/  BRA.DIV UR4, `(.L_x_2112) ;  /* 0x0000003204687947 */ /* 0x000fea000b800000 */
[----:B-1----:R1:W0:Y:S02]  /*293b0*/  SHFL.IDX PT, R2, R2, R12, 0x1f ;  /* 0x00001f0c02027589 */ /* 0x00222400000e0000 */
.L_x_2221:
[----:B0-----:R-:W-:-:S07]  /*293c0*/  IMAD.MOV.U32 R5, RZ, RZ, R2 ;  /* 0x000000ffff057224 */ /* 0x001fce00078e0002 */
.L_x_2111:
[----:B-12---:R-:W1:Y:S01]  /*293d0*/  LDC.64 R2, c[0x0][0xc90] ;  /* 0x00032400ff027b82 */ /* 0x006e620000000a00 */
[----:B------:R-:W-:Y:S01]  /*293e0*/  IADD3 R19, R6, R19, RZ ;  /* 0x0000001306137210 */ /* 0x000fe20007ffe0ff */
[----:B------:R-:W-:-:S04]  /*293f0*/  ULDC.64 UR4, c[0x0][0x208] ;  /* 0x0000820000047ab9 */ /* 0x000fc80000000a00 */
[----:B-1----:R-:W-:-:S05]  /*29400*/  IMAD.WIDE R2, R19, 0x4, R2 ;  /* 0x0000000413027825 */ /* 0x002fca00078e0202 */
[----:B------:R-:W3:Y:S01]  /*29410*/  LDG.E R7, desc[UR4][R2.64] ;  /* 0x0000000402077981 */ /* 0x000ee2000c1e1900 */
[----:B------:R-:W-:-:S04]  /*29420*/  IMAD R16, R5, R4, R16 ;  /* 0x0000000405107224 */ /* 0x000fc800078e0210 */
[----:B------:R-:W-:Y:S02]  /*29430*/  IMAD.IADD R0, R0, 0x1, -R16 ;  /* 0x0000000100007824 */ /* 0x000fe400078e0a10 */
[----:B---3--:R-:W-:-:S05]  /*29440*/  IMAD R6, R17, R7, RZ ;  /* 0x0000000711067224 */ /* 0x008fca00078e02ff */
[----:B-----5:R-:W-:-:S04]  /*29450*/  IABS R8, R6 ;  /* 0x0000000600087213 */ /* 0x020fc80000000000 */
[----:B------:R-:W1:Y:S08]  /*29460*/  I2F.RP R2, R8 ;  /* 0x0000000800027306 */ /* 0x000e700000209400 */
[----:B-1----:R-:W1:Y:S02]  /*29470*/  MUFU.RCP R2, R2 ;  /* 0x0000000200027308 */ /* 0x002e640000001000 */
[----:B-1----:R-:W-:-:S06]  /*29480*/  VIADD R2, R2, 0xffffffe ;  /* 0x0ffffffe02027836 */ /* 0x002fcc0000000000 */
[----:B------:R-:W1:Y:S02]  /*29490*/  F2I.FTZ.U32.TRUNC.NTZ R3, R2 ;  /* 0x0000000200037305 */ /* 0x000e64000021f000 */
[----:B-1----:R-:W-:-:S04]  /*294a0*/  IMAD.MOV R2, RZ, RZ, -R3 ;  /* 0x000000ffff027224 */ /* 0x002fc800078e0a03 */
[----:B------:R-:W-:Y:S02]  /*294b0*/  IMAD R9, R2, R8, RZ ;  /* 0x0000000802097224 */ /* 0x000fe400078e02ff */
[----:B------:R-:W-:-:S04]  /*294c0*/  IMAD.MOV.U32 R2, RZ, RZ, RZ ;  /* 0x000000ffff027224 */ /* 0x000fc800078e00ff */
[----:B------:R-:W-:Y:S01]  /*294d0*/  IMAD.HI.U32 R9, R3, R9, R2 ;  /* 0x0000000903097227 */ /* 0x000fe200078e0002 */
[----:B------:R-:W-:Y:S02]  /*294e0*/  IABS R2, R0 ;  /* 0x0000000000027213 */ /* 0x000fe40000000000 */
[----:B------:R-:W-:-:S03]  /*294f0*/  IABS R3, R6 ;  /* 0x0000000600037213 */ /* 0x000fc60000000000 */
[----:B------:R-:W-:Y:S01]  /*29500*/  IMAD.HI.U32 R9, R9, R2, RZ ;  /* 0x0000000209097227 */ /* 0x000fe200078e00ff */
[----:B------:R-:W-:-:S05]  /*29510*/  IADD3 R3, RZ, -R3, RZ ;  /* 0x80000003ff037210 */ /* 0x000fca0007ffe0ff */
        /* <DEDUP_REMOVED lines=8> */
[----:B------:R-:W-:-:S04]  /*295a0*/  @P0 VIADD R9, R9, 0x1 ;  /* 0x0000000109090836 */ /* 0x000fc80000000000 */
[----:B------:R-:W-:-:S05]  /*295b0*/  IMAD.MOV.U32 R2, RZ, RZ, R9 ;  /* 0x000000ffff027224 */ /* 0x000fca00078e0009 */
[----:B------:R-:W-:Y:S02]  /*295c0*/  @!P1 IADD3 R2, -R2, RZ, RZ ;  /* 0x000000ff02029210 */ /* 0x000fe40007ffe1ff */
[----:B------:R-:W-:-:S05]  /*295d0*/  @!P2 LOP3.LUT R2, RZ, R6, RZ, 0x33, !PT ;  /* 0x00000006ff02a212 */ /* 0x000fca00078e33ff */
[----:B------:R-:W-:Y:S02]  /*295e0*/  IMAD R5, R7, R2, RZ ;  /* 0x0000000207057224 */ /* 0x000fe400078e02ff */
[----:B------:R-:W-:Y:S02]  /*295f0*/  IMAD.MOV R2, RZ, RZ, -R2 ;  /* 0x000000ffff027224 */ /* 0x000fe400078e0a02 */
[----:B------:R-:W-:Y:S02]  /*29600*/  IMAD.MOV R3, RZ, RZ, -R5 ;  /* 0x000000ffff037224 */ /* 0x000fe400078e0a05 */
[----:B------:R-:W-:-:S03]  /*29610*/  IMAD R0, R6, R2, R0 ;  /* 0x0000000206007224 */ /* 0x000fc600078e0200 */
[----:B------:R-:W-:-:S04]  /*29620*/  VIADDMNMX R4, R3, R4, R7, PT ;  /* 0x0000000403047246 */ /* 0x000fc80003800107 */
[----:B------:R-:W-:-:S04]  /*29630*/  IABS R7, R4 ;  /* 0x0000000400077213 */ /* 0x000fc80000000000 */
[----:B------:R-:W1:Y:S08]  /*29640*/  I2F.RP R3, R7 ;  /* 0x0000000700037306 */ /* 0x000e700000209400 */
[----:B-1----:R-:W1:Y:S02]  /*29650*/  MUFU.RCP R3, R3 ;  /* 0x0000000300037308 */ /* 0x002e640000001000 */
[----:B-1----:R-:W-:-:S06]  /*29660*/  VIADD R3, R3, 0xffffffe ;  /* 0x0ffffffe03037836 */ /* 0x002fcc0000000000 */
[----:B------:R-:W1:Y:S02]  /*29670*/  F2I.FTZ.U32.TRUNC.NTZ R3, R3 ;  /* 0x0000000300037305 */ /* 0x000e64000021f000 */
[----:B-1----:R-:W-:-:S04]  /*29680*/  IMAD.MOV R2, RZ, RZ, -R3 ;  /* 0x000000ffff027224 */ /* 0x002fc800078e0a03 */
[----:B------:R-:W-:Y:S01]  /*29690*/  IMAD R6, R2, R7, RZ ;  /* 0x0000000702067224 */ /* 0x000fe200078e02ff */
[----:B------:R-:W-:-:S05]  /*296a0*/  MOV R2, RZ ;  /* 0x000000ff00027202 */ /* 0x000fca0000000f00 */
        /* <DEDUP_REMOVED lines=11> */
[C---:B------:R-:W-:Y:S01]  /*29760*/  LOP3.LUT R3, R0.reuse, R4, RZ, 0x3c, !PT ;  /* 0x0000000400037212 */ /* 0x040fe200078e3cff */
[----:B------:R-:W-:-:S03]  /*29770*/  IMAD.IADD R0, R0, 0x1, R5 ;  /* 0x0000000100007824 */ /* 0x000fc600078e0205 */
[----:B------:R-:W-:-:S07]  /*29780*/  ISETP.GE.AND P1, PT, R3, RZ, PT ;  /* 0x000000ff0300720c */ /* 0x000fce0003f26270 */
[----:B------:R-:W-:-:S06]  /*29790*/  @P0 VIADD R2, R2, 0x1 ;  /* 0x0000000102020836 */ /* 0x000fcc0000000000 */
[----:B------:R-:W-:Y:S02]  /*297a0*/  @!P1 IADD3 R2, -R2, RZ, RZ ;  /* 0x000000ff02029210 */ /* 0x000fe40007ffe1ff */
[----:B------:R-:W-:Y:S01]  /*297b0*/  @!P2 LOP3.LUT R2, RZ, R4, RZ, 0x33, !PT ;  /* 0x00000004ff02a212 */ /* 0x000fe200078e33ff */
[----:B------:R-:W-:-:S04]  /*297c0*/  IMAD.MOV R4, RZ, RZ, -R4 ;  /* 0x000000ffff047224 */ /* 0x000fc800078e0a04 */
[----:B------:R-:W-:Y:S01]  /*297d0*/  IMAD R18, R2, R4, R0 ;  /* 0x0000000402127224 */ /* 0x000fe200078e0200 */
[----:B------:R-:W-:-:S05]  /*297e0*/  LOP3.LUT R2, RZ, R2, RZ, 0x33, !PT ;  /* 0x00000002ff027212 */ /* 0x000fca00078e33ff */
[----:B------:R-:W-:Y:S01]  /*297f0*/  IMAD.IADD R17, R17, 0x1, R2 ;  /* 0x0000000111117824 */ /* 0x000fe200078e0202 */
[----:B------:R-:W-:Y:S06]  /*29800*/  BRA `(.L_x_2113) ;  /* 0x00000000001c7947 */ /* 0x000fec0003800000 */
.L_x_2105:
[----:B------:R-:W-:Y:S01]  /*29810*/  UMOV UR4, URZ ;  /* 0x0000003f00047c82 */ /* 0x000fe20008000000 */
[----:B------:R-:W-:Y:S01]  /*29820*/  UMOV UR5, URZ ;  /* 0x0000003f00057c82 */ /* 0x000fe20008000000 */
[----:B------:R-:W-:Y:S01]  /*29830*/  ULDC UR6, c[0x0][0xc3c] ;  /* 0x00030f0000067ab9 */ /* 0x000fe20000000800 */
[----:B------:R-:W-:Y:S01]  /*29840*/  IMAD.MOV.U32 R16, RZ, RZ, R0 ;  /* 0x000000ffff107224 */ /* 0x000fe200078e0000 */
[----:B------:R-:W-:Y:S01]  /*29850*/  MOV R17, UR4 ;  /* 0x0000000400117c02 */ /* 0x000fe20008000f00 */
[----:B------:R-:W-:Y:S02]  /*29860*/  IMAD.U32 R18, RZ, RZ, UR5 ;  /* 0x00000005ff127e24 */ /* 0x000fe4000f8e00ff */
[----:B------:R-:W-:-:S07]  /*29870*/  IMAD.U32 R19, RZ, RZ, UR6 ;  /* 0x00000006ff137e24 */ /* 0x000fce000f8e00ff */
.L_x_2113:
[----:B------:R-:W2:Y:S04]  /*29880*/  LDL R0, [R1+0x28] ;  /* 0x0000280001007983 */ /* 0x000ea80000100800 */
[----:B------:R1:W3:Y:S01]  /*29890*/  LDL R3, [R1] ;  /* 0x0000000001037983 */ /* 0x0002e20000100800 */
[----:B------:R-:W-:Y:S05]  /*298a0*/  WARPSYNC.ALL ;  /* 0x0000000000007948 */ /* 0x000fea0003800000 */
[----:B------:R-:W-:Y:S01]  /*298b0*/  BAR.SYNC.DEFER_BLOCKING 0x4, 0x180 ;  /* 0x0106000000007b1d */ /* 0x000fe20000010000 */
[----:B--2---:R-:W-:-:S13]  /*298c0*/  ISETP.NE.AND P0, PT, R0, RZ, PT ;  /* 0x000000ff0000720c */ /* 0x004fda0003f05270 */
[----:B------:R-:W3:Y:S01]  /*298d0*/  @!P0 S2R R0, SR_CgaCtaId ;  /* 0x0000000000008919 */ /* 0x000ee20000008800 */
[----:B------:R-:W-:-:S04]  /*298e0*/  @!P0 MOV R2, 0x400 ;  /* 0x0000040000028802 */ /* 0x000fc80000000f00 */
[----:B---3--:R-:W-:-:S05]  /*298f0*/  @!P0 LEA R3, R0, R2, 0x18 ;  /* 0x0000000200038211 */ /* 0x008fca00078ec0ff */
[----:B------:R1:W-:Y:S04]  /*29900*/  @!P0 STS.128 [R3+0x2a8d0], R16 ;  /* 0x02a8d01003008388 */ /* 0x0003e80000000c00 */
[----:B------:R1:W-:Y:S01]  /*29910*/  @!P0 STL [R1], R3 ;  /* 0x0000000301008387 */ /* 0x0003e20000100800 */
[----:B------:R-:W-:Y:S06]  /*29920*/  BAR.ARV 0x5, 0x180 ;  /* 0x0146000000007b1d */ /* 0x000fec0000002000 */
.L_x_2102:
[----:B------:R-:W-:Y:S02]  /*29930*/  ULDC UR4, c[0x0][0xc3c] ;  /* 0x00030f0000047ab9 */ /* 0x000fe40000000800 */
[----:B---3--:R-:W-:-:S13]  /*29940*/  ISETP.GE.AND P0, PT, R19, UR4, PT ;  /* 0x0000000413007c0c */ /* 0x008fda000bf06270 */
[----:B------:R-:W-:Y:S05]  /*29950*/  @!P0 BRA `(.L_x_2114) ;  /* 0xffffff8c00848947 */ /* 0x000fea000383ffff */
[----:B------:R-:W-:Y:S05]  /*29960*/  BSYNC B8 ;  /* 0x0000000000087941 */ /* 0x000fea0003800000 */
.L_x_1954:
[----:B--2---:R-:W2:Y:S01]  /*29970*/  LDL.LU R0, [R1+0x48] ;  /* 0x0000480001007983 */ /* 0x004ea20000300800 */
[----:B------:R-:W-:Y:S01]  /*29980*/  BSSY B0, `(.L_x_2115) ;  /* 0x000000b000007945 */ /* 0x000fe20003800000 */
[----:B------:R-:W3:Y:S01]  /*29990*/  S2R R5, SR_CgaCtaId ;  /* 0x0000000000057919 */ /* 0x000ee20000008800 */
[----:B--2---:R-:W-:-:S05]  /*299a0*/  VIADD R0, R0, 0x1 ;  /* 0x0000000100007836 */ /* 0x004fca0000000000 */
[----:B0-----:R-:W-:-:S04]  /*299b0*/  LEA.HI R2, R0, R0, RZ, 0x1 ;  /* 0x0000000000027211 */ /* 0x001fc800078f08ff */
[----:B-1----:R-:W-:-:S05]  /*299c0*/  LOP3.LUT R3, R2, 0xfffffffe, RZ, 0xc0, !PT ;  /* 0xfffffffe02037812 */ /* 0x002fca00078ec0ff */
[----:B------:R-:W-:Y:S01]  /*299d0*/  IMAD.IADD R3, R0, 0x1, -R3 ;  /* 0x0000000100037824 */ /* 0x000fe200078e0a03 */
[----:B------:R-:W-:-:S04]  /*299e0*/  MOV R0, 0x400 ;  /* 0x0000040000007802 */ /* 0x000fc80000000f00 */
[----:B---3--:R-:W-:Y:S02]  /*299f0*/  LEA R0, R5, R0, 0x18 ;  /* 0x0000000005007211 */ /* 0x008fe400078ec0ff */
[----:B------:R-:W-:-:S04]  /*29a00*/  SHF.L.U32 R3, R3, 0x1f, RZ ;  /* 0x0000001f03037819 */ /* 0x000fc800000006ff */
[----:B------:R-:W0:Y:S02]  /*29a10*/  SYNCS.PHASECHK.TRANS64.TRYWAIT P0, [R0+URZ+0x2a820], R3 ;  /* 0x02a82003000075a7 */ /* 0x000e24000800017f */
[----:B0-----:R-:W-:Y:S05]  /*29a20*/  @!P0 BRA `(.L_x_2116) ;  /* 0x0000002800f08947 */ /* 0x001fea0003800000 */
.L_x_2222:
[----:B------:R-:W-:Y:S05]  /*29a30*/  BSYNC B0 ;  /* 0x0000000000007941 */ /* 0x000fea0003800000 */
.L_x_2115:
[----:B------:R-:W-:-:S03]  /*29a40*/  UMOV UR4, 0xffffffff ;  /* 0xffffffff00047882 */ /* 0x000fc60000000000 */
[----:B------:R-:W-:Y:S05]  /*29a50*/  BRA.DIV UR4, `(.L_x_2117) ;  /* 0x0000002a04f87947 */ /* 0x000fea000b800000 */
[----:B------:R-:W1:Y:S02]  /*29a60*/  S2R R2, SR_TID.X ;  /* 0x0000000000027919 */ /* 0x000e640000002100 */
[----:B-1----:R-:W-:-:S04]  /*29a70*/  SHF.R.U32.HI R2, RZ, 0x5, R2 ;  /* 0x00000005ff027819 */ /* 0x002fc80000011602 */
[----:B------:R-:W-:-:S05]  /*29a80*/  LOP3.LUT R2, R2, 0x3, RZ, 0xc0, !PT ;  /* 0x0000000302027812 */ /* 0x000fca00078ec0ff */
[----:B------:R1:W2:Y:S02]  /*29a90*/  SHFL.IDX PT, R14, R2, RZ, 0x1f ;  /* 0x00001fff020e7589 */ /* 0x0002a400000e0000 */
.L_x_2225:
[----:B--2---:R-:W-:-:S13]  /*29aa0*/  ISETP.NE.AND P0, PT, R14, RZ, PT ;  /* 0x000000ff0e00720c */ /* 0x004fda0003f05270 */
[----:B------:R-:W-:Y:S05]  /*29ab0*/  @P0 BRA `(.L_x_1658) ;  /* 0x0000000000940947 */ /* 0x000fea0003800000 */
[----:B------:R-:W-:-:S03]  /*29ac0*/  UMOV UR4, 0xffffffff ;  /* 0xffffffff00047882 */ /* 0x000fc60000000000 */
[----:B------:R-:W-:Y:S05]  /*29ad0*/  BRA.DIV UR4, `(.L_x_2118) ;  /* 0x0000002e040c7947 */ /* 0x000fea000b800000 */
[----:B------:R-:W-:-:S13]  /*29ae0*/  ELECT P6, URZ, PT ;  /* 0x00000000003f782f */ /* 0x000fda00038c0000 */
.L_x_2228:
[----:B------:R-:W-:Y:S05]  /*29af0*/  @!P6 BRA `(.L_x_1658) ;  /* 0x000000000084e947 */ /* 0x000fea0003800000 */
[----:B------:R-:W-:-:S06]  /*29b00*/  ULOP3.LUT UR4, UR60, 0x2, URZ, 0xfc, !UPT ;  /* 0x000000023c047892 */ /* 0x000fcc000f8efc3f */
[----:B-1----:R-:W-:-:S04]  /*29b10*/  MOV R2, UR4 ;  /* 0x0000000400027c02 */ /* 0x002fc80008000f00 */
[----:B------:R-:W-:-:S13]  /*29b20*/  ISETP.NE.AND P2, PT, R2, 0x3, PT ;  /* 0x000000030200780c */ /* 0x000fda0003f45270 */
[----:B------:R-:W-:Y:S05]  /*29b30*/  @!P2 BRA `(.L_x_2119) ;  /* 0x000000000004a947 */ /* 0x000fea0003800000 */
[----:B------:R-:W-:Y:S01]  /*29b40*/  BPT.TRAP 0x1 ;  /* 0x000000040000795c */ /* 0x000fe20000300000 */
.L_x_2119:
[----:B0-----:R-:W2:Y:S04]  /*29b50*/  LDL R3, [R1+0x8] ;  /* 0x0000080001037983 */ /* 0x001ea80000100800 */
[----:B------:R-:W3:Y:S01]  /*29b60*/  LDL.LU R7, [R1+0x18] ;  /* 0x0000180001077983 */ /* 0x000ee20000300800 */
[----:B------:R-:W-:-:S04]  /*29b70*/  VIADD R2, R0, 0x2a840 ;  /* 0x0002a84000027836 */ /* 0x000fc80000000000 */
[C---:B--2---:R-:W-:Y:S02]  /*29b80*/  IMAD R6, R3.reuse, 0x8, R2 ;  /* 0x0000000803067824 */ /* 0x044fe400078e0202 */
        /* <DEDUP_REMOVED lines=10> */
.L_x_2229:
[----:B------:R-:W1:Y:S02]  /*29c30*/  SYNCS.PHASECHK.TRANS64.TRYWAIT P0, [R7+URZ], R2 ;  /* 0x00000002070075a7 */ /* 0x000e64000800017f */
[----:B-1----:R-:W-:Y:S05]  /*29c40*/  @!P0 BRA `(.L_x_2121) ;  /* 0x0000002800e48947 */ /* 0x002fea0003800000 */
.L_x_2230:
[----:B------:R-:W-:Y:S05]  /*29c50*/  @!P2 BRA `(.L_x_2122) ;  /* 0x000000000004a947 */ /* 0x000fea0003800000 */
[----:B------:R-:W-:Y:S01]  /*29c60*/  BPT.TRAP 0x1 ;  /* 0x000000040000795c */ /* 0x000fe20000300000 */
.L_x_2122:
[----:B------:R-:W2:Y:S01]  /*29c70*/  LDL.LU R4, [R1+0x8] ;  /* 0x0000080001047983 */ /* 0x000ea20000300800 */
[----:B------:R-:W-:-:S05]  /*29c80*/  IADD3 R0, R0, 0x2a860, RZ ;  /* 0x0002a86000007810 */ /* 0x000fca0007ffe0ff */
[----:B--2---:R-:W-:-:S04]  /*29c90*/  IMAD R4, R4, 0x8, R0 ;  /* 0x0000000804047824 */ /* 0x004fc800078e0200 */
[----:B------:R-:W2:Y:S02]  /*29ca0*/  SYNCS.PHASECHK.TRANS64.TRYWAIT P0, [R4+URZ], R5 ;  /* 0x00000005040075a7 */ /* 0x000ea4000800017f */
[----:B--2---:R-:W-:Y:S05]  /*29cb0*/  @!P0 BRA `(.L_x_2123) ;  /* 0x0000002800dc8947 */ /* 0x004fea0003800000 */
.L_x_2231:
[----:B------:R-:W-:-:S07]  /*29cc0*/  IMAD R3, R3, 0x8, R0 ;  /* 0x0000000803037824 */ /* 0x000fce00078e0200 */
.L_x_2124:
[----:B---3--:R3:W0:Y:S02]  /*29cd0*/  SYNCS.PHASECHK.TRANS64.TRYWAIT P0, [R3+URZ], R2 ;  /* 0x00000002030075a7 */ /* 0x008624000800017f */
[----:B0-----:R-:W-:Y:S05]  /*29ce0*/  @!P0 NANOSLEEP.SYNCS 0x989680 ;  /* 0x009896800000895d */ /* 0x001fea0003900000 */
[----:B------:R-:W0:Y:S02]  /*29cf0*/  @!P0 SYNCS.PHASECHK.TRANS64 P0, [R3+URZ], R2 ;  /* 0x00000002030085a7 */ /* 0x000e24000800007f */
[----:B0-----:R-:W-:Y:S05]  /*29d00*/  @!P0 BRA `(.L_x_2124) ;  /* 0xfffffffc00f08947 */ /* 0x001fea000383ffff */
.L_x_1658:
[----:B------:R-:W-:Y:S05]  /*29d10*/  BSYNC B9 ;  /* 0x0000000000097941 */ /* 0x000fea0003800000 */
.L_x_1655:
[----:B------:R-:W-:Y:S05]  /*29d20*/  EXIT ;  /* 0x000000000000794d */ /* 0x000fea0003800000 */
.L_x_1684:
[----:B-1----:R1:W2:Y:S02]  /*29d30*/  SYNCS.PHASECHK.TRANS64.TRYWAIT P5, [R3+URZ+0x2a890], R0 ;  /* 0x02a89000030075a7 */ /* 0x0022a400080a017f */
[----:B--2---:R-:W-:Y:S05]  /*29d40*/  @!P5 NANOSLEEP.SYNCS 0x989680 ;  /* 0x009896800000d95d */ /* 0x004fea0003900000 */
[----:B------:R-:W2:Y:S02]  /*29d50*/  @!P5 SYNCS.PHASECHK.TRANS64 P5, [R3+URZ+0x2a890], R0 ;  /* 0x02a890000300d5a7 */ /* 0x000ea400080a007f */
[----:B--2---:R-:W-:Y:S05]  /*29d60*/  @!P5 BRA `(.L_x_1684) ;  /* 0xfffffffc00f0d947 */ /* 0x004fea000383ffff */
[----:B------:R-:W-:Y:S05]  /*29d70*/  BRA `(.L_x_2125) ;  /* 0xfffffd9c005c7947 */ /* 0x000fea000383ffff */
.L_x_1738:
[----:B-1----:R1:W3:Y:S02]  /*29d80*/  SYNCS.PHASECHK.TRANS64.TRYWAIT P5, [R3+URZ+0x2a890], R0 ;  /* 0x02a89000030075a7 */ /* 0x0022e400080a017f */
[----:B---3--:R-:W-:Y:S05]  /*29d90*/  @!P5 NANOSLEEP.SYNCS 0x989680 ;  /* 0x009896800000d95d */ /* 0x008fea0003900000 */
[----:B------:R-:W3:Y:S02]  /*29da0*/  @!P5 SYNCS.PHASECHK.TRANS64 P5, [R3+URZ+0x2a890], R0 ;  /* 0x02a890000300d5a7 */ /* 0x000ee400080a007f */
[----:B---3--:R-:W-:Y:S05]  /*29db0*/  @!P5 BRA `(.L_x_1738) ;  /* 0xfffffffc00f0d947 */ /* 0x008fea000383ffff */
[----:B------:R-:W-:Y:S05]  /*29dc0*/  BRA `(.L_x_2126) ;  /* 0xfffffdd000107947 */ /* 0x000fea000383ffff */
.L_x_1763:
[----:B-1----:R1:W2:Y:S02]  /*29dd0*/  SYNCS.PHASECHK.TRANS64.TRYWAIT P4, [R3+URZ+0x2a890], R0 ;  /* 0x02a89000030075a7 */ /* 0x0022a4000808017f */
[----:B--2---:R-:W-:Y:S05]  /*29de0*/  @!P4 NANOSLEEP.SYNCS 0x989680 ;  /* 0x009896800000c95d */ /* 0x004fea0003900000 */
[----:B------:R-:W2:Y:S02]  /*29df0*/  @!P4 SYNCS.PHASECHK.TRANS64 P4, [R3+URZ+0x2a890], R0 ;  /* 0x02a890000300c5a7 */ /* 0x000ea4000808007f */
[----:B--2---:R-:W-:Y:S05]  /*29e00*/  @!P4 BRA `(.L_x_1763) ;  /* 0xfffffffc00f0c947 */ /* 0x004fea000383ffff */
[----:B------:R-:W-:Y:S05]  /*29e10*/  BRA `(.L_x_2127) ;  /* 0xfffffe0000347947 */ /* 0x000fea000383ffff */
.L_x_1769:
[----:B0-----:R0:W2:Y:S02]  /*29e20*/  SYNCS.PHASECHK.TRANS64.TRYWAIT P4, [R3+URZ+0x2a8b0], R0 ;  /* 0x02a8b000030075a7 */ /* 0x0010a4000808017f */
[----:B--2---:R-:W-:Y:S05]  /*29e30*/  @!P4 NANOSLEEP.SYNCS 0x989680 ;  /* 0x009896800000c95d */ /* 0x004fea0003900000 */
[----:B------:R-:W2:Y:S02]  /*29e40*/  @!P4 SYNCS.PHASECHK.TRANS64 P4, [R3+URZ+0x2a8b0], R0 ;  /* 0x02a8b0000300c5a7 */ /* 0x000ea4000808007f */
[----:B--2---:R-:W-:Y:S05]  /*29e50*/  @!P4 BRA `(.L_x_1769) ;  /* 0xfffffffc00f0c947 */ /* 0x004fea000383ffff */
[----:B------:R-:W-:Y:S05]  /*29e60*/  BRA `(.L_x_2128) ;  /* 0xfffffe0400407947 */ /* 0x000fea000383ffff */
.L_x_1795:
[----:B------:R-:W-:Y:S01]  /*29e70*/  BSSY B1, `(.L_x_2129) ;  /* 0x0000008000017945 */ /* 0x000fe20003800000 */
[----:B------:R-:W-:Y:S01]  /*29e80*/  IMAD.MOV.U32 R13, RZ, RZ, R7 ;  /* 0x000000ffff0d7224 */ /* 0x000fe200078e0007 */
[----:B------:R-:W-:Y:S01]  /*29e90*/  MOV R11, 0x1c1f ;  /* 0x00001c1f000b7802 */ /* 0x000fe20000000f00 */
[----:B------:R-:W-:Y:S02]  /*29ea0*/  IMAD.MOV.U32 R12, RZ, RZ, RZ ;  /* 0x000000ffff0c7224 */ /* 0x000fe400078e00ff */
[----:B------:R-:W-:-:S07]  /*29eb0*/  IMAD.MOV.U32 R15, RZ, RZ, -0x1 ;  /* 0xffffffffff0f7424 */ /* 0x000fce00078e00ff */
[----:B------:R-:W-:Y:S05]  /*29ec0*/  WARPSYNC.COLLECTIVE R15, `(.L_x_2130) ;  /* 0x000000000f087348 */ /* 0x000fea0003c00000 */
[----:B------:R0:W1:Y:S02]  /*29ed0*/  SHFL.IDX P6, R14, R13, R12, R11 ;  /* 0x0000000c0d0e7389 */ /* 0x00006400000c000b */
[----:B01----:R-:W-:Y:S01]  /*29ee0*/  ENDCOLLECTIVE ;  /* 0x000000000000791b */ /* 0x003fe20003800000 */
.L_x_2130:
[----:B------:R-:W-:Y:S05]  /*29ef0*/  BSYNC B1 ;  /* 0x0000000000017941 */ /* 0x000fea0003800000 */
.L_x_2129:
[----:B------:R-:W-:Y:S01]  /*29f00*/  IMAD.MOV.U32 R13, RZ, RZ, R6 ;  /* 0x000000ffff0d7224 */ /* 0x000fe200078e0006 */
[----:B------:R-:W-:Y:S01]  /*29f10*/  MOV R11, 0x1c1f ;  /* 0x00001c1f000b7802 */ /* 0x000fe20000000f00 */
[----:B------:R-:W-:Y:S02]  /*29f20*/  IMAD.MOV.U32 R12, RZ, RZ, RZ ;  /* 0x000000ffff0c7224 */ /* 0x000fe400078e00ff */
[----:B------:R-:W-:Y:S02]  /*29f30*/  IMAD.MOV.U32 R15, RZ, RZ, -0x1 ;  /* 0xffffffffff0f7424 */ /* 0x000fe400078e00ff */
[----:B------:R-:W-:-:S07]  /*29f40*/  IMAD.MOV.U32 R3, RZ, RZ, R14 ;  /* 0x000000ffff037224 */ /* 0x000fce00078e000e */
[----:B------:R-:W-:Y:S05]  /*29f50*/  WARPSYNC.COLLECTIVE R15, `(.L_x_2131) ;  /* 0x000000000f087348 */ /* 0x000fea0003c00000 */
[----:B------:R0:W1:Y:S02]  /*29f60*/  SHFL.IDX P6, R14, R13, R12, R11 ;  /* 0x0000000c0d0e7389 */ /* 0x00006400000c000b */
[----:B01----:R-:W-:Y:S01]  /*29f70*/  ENDCOLLECTIVE ;  /* 0x000000000000791b */ /* 0x003fe20003800000 */
.L_x_2131:
[----:B------:R-:W-:Y:S02]  /*29f80*/  IMAD.MOV.U32 R13, RZ, RZ, R8 ;  /* 0x000000ffff0d7224 */ /* 0x000fe400078e0008 */
[----:B------:R-:W-:-:S07]  /*29f90*/  IMAD.MOV.U32 R0, RZ, RZ, R14 ;  /* 0x000000ffff007224 */ /* 0x000fce00078e000e */
[----:B------:R-:W-:Y:S05]  /*29fa0*/  WARPSYNC.COLLECTIVE R15, `(.L_x_2132) ;  /* 0x000000000f087348 */ /* 0x000fea0003c00000 */
[----:B------:R0:W1:Y:S02]  /*29fb0*/  SHFL.IDX P6, R14, R13, R12, R11 ;  /* 0x0000000c0d0e7389 */ /* 0x00006400000c000b */
[----:B01----:R-:W-:Y:S01]  /*29fc0*/  ENDCOLLECTIVE ;  /* 0x000000000000791b */ /* 0x003fe20003800000 */
.L_x_2132:
[----:B------:R-:W-:Y:S01]  /*29fd0*/  MOV R13, R4 ;  /* 0x00000004000d7202 */ /* 0x000fe20000000f00 */
[----:B------:R-:W-:-:S07]  /*29fe0*/  IMAD.MOV.U32 R5, RZ, RZ, R14 ;  /* 0x000000ffff057224 */ /* 0x000fce00078e000e */
[----:B------:R-:W-:Y:S05]  /*29ff0*/  WARPSYNC.COLLECTIVE R15, `(.L_x_2133) ;  /* 0x000000000f087348 */ /* 0x000fea0003c00000 */
[----:B------:R0:W1:Y:S02]  /*2a000*/  SHFL.IDX P6, R14, R13, R12, R11 ;  /* 0x0000000c0d0e7389 */ /* 0x00006400000c000b */
[----:B01----:R-:W-:Y:S01]  /*2a010*/  ENDCOLLECTIVE ;  /* 0x000000000000791b */ /* 0x003fe20003800000 */
.L_x_2133:
[----:B------:R-:W-:Y:S05]  /*2a020*/  BRA `(.L_x_2134) ;  /* 0xfffffe14007c7947 */ /* 0x000fea000383ffff */
.L_x_1798:
[----:B------:R-:W-:Y:S01]  /*2a030*/  BSSY B1, `(.L_x_2135) ;  /* 0x0000008000017945 */ /* 0x000fe20003800000 */
[----:B------:R-:W-:Y:S02]  /*2a040*/  IMAD.MOV.U32 R13, RZ, RZ, R7 ;  /* 0x000000ffff0d7224 */ /* 0x000fe400078e0007 */
[----:B------:R-:W-:Y:S02]  /*2a050*/  IMAD.MOV.U32 R12, RZ, RZ, 0x1 ;  /* 0x00000001ff0c7424 */ /* 0x000fe400078e00ff */
[----:B------:R-:W-:Y:S02]  /*2a060*/  IMAD.MOV.U32 R11, RZ, RZ, 0x1c1f ;  /* 0x00001c1fff0b7424 */ /* 0x000fe400078e00ff */
[----:B------:R-:W-:-:S07]  /*2a070*/  IMAD.MOV.U32 R15, RZ, RZ, -0x1 ;  /* 0xffffffffff0f7424 */ /* 0x000fce00078e00ff */
[----:B0---4-:R-:W-:Y:S05]  /*2a080*/  WARPSYNC.COLLECTIVE R15, `(.L_x_2136) ;  /* 0x000000000f087348 */ /* 0x011fea0003c00000 */
[----:B----4-:R1:W2:Y:S02]  /*2a090*/  SHFL.IDX P6, R14, R13, R12, R11 ;  /* 0x0000000c0d0e7389 */ /* 0x0102a400000c000b */
[----:B012---:R-:W-:Y:S01]  /*2a0a0*/  ENDCOLLECTIVE ;  /* 0x000000000000791b */ /* 0x007fe20003800000 */
.L_x_2136:
[----:B------:R-:W-:Y:S05]  /*2a0b0*/  BSYNC B1 ;  /* 0x0000000000017941 */ /* 0x000fea0003800000 */
.L_x_2135:
[----:B------:R-:W-:Y:S01]  /*2a0c0*/  IMAD.MOV.U32 R13, RZ, RZ, R6 ;  /* 0x000000ffff0d7224 */ /* 0x000fe200078e0006 */
[----:B------:R-:W-:Y:S01]  /*2a0d0*/  MOV R3, R14 ;  /* 0x0000000e00037202 */ /* 0x000fe20000000f00 */
[----:B------:R-:W-:Y:S02]  /*2a0e0*/  IMAD.MOV.U32 R12, RZ, RZ, 0x1 ;  /* 0x00000001ff0c7424 */ /* 0x000fe400078e00ff */
[----:B------:R-:W-:Y:S02]  /*2a0f0*/  IMAD.MOV.U32 R11, RZ, RZ, 0x1c1f ;  /* 0x00001c1fff0b7424 */ /* 0x000fe400078e00ff */
[----:B------:R-:W-:-:S07]  /*2a100*/  IMAD.MOV.U32 R15, RZ, RZ, -0x1 ;  /* 0xffffffffff0f7424 */ /* 0x000fce00078e00ff */
[----:B------:R-:W-:Y:S05]  /*2a110*/  WARPSYNC.COLLECTIVE R15, `(.L_x_2137) ;  /* 0x000000000f087348 */ /* 0x000fea0003c00000 */
[----:B------:R0:W1:Y:S02]  /*2a120*/  SHFL.IDX P6, R14, R13, R12, R11 ;  /* 0x0000000c0d0e7389 */ /* 0x00006400000c000b */
[----:B01----:R-:W-:Y:S01]  /*2a130*/  ENDCOLLECTIVE ;  /* 0x000000000000791b */ /* 0x003fe20003800000 */
.L_x_2137:
[----:B------:R-:W-:Y:S01]  /*2a140*/  IMAD.MOV.U32 R13, RZ, RZ, R8 ;  /* 0x000000ffff0d7224 */ /* 0x000fe200078e0008 */
[----:B------:R-:W-:-:S07]  /*2a150*/  MOV R0, R14 ;  /* 0x0000000e00007202 */ /* 0x000fce0000000f00 */
[----:B------:R-:W-:Y:S05]  /*2a160*/  WARPSYNC.COLLECTIVE R15, `(.L_x_2138) ;  /* 0x000000000f087348 */ /* 0x000fea0003c00000 */
[----:B------:R0:W1:Y:S02]  /*2a170*/  SHFL.IDX P6, R14, R13, R12, R11 ;  /* 0x0000000c0d0e7389 */ /* 0x00006400000c000b */
[----:B01----:R-:W-:Y:S01]  /*2a180*/  ENDCOLLECTIVE ;  /* 0x000000000000791b */ /* 0x003fe20003800000 */
.L_x_2138:
[----:B------:R-:W-:Y:S02]  /*2a190*/  IMAD.MOV.U32 R13, RZ, RZ, R4 ;  /* 0x000000ffff0d7224 */ /* 0x000fe400078e0004 */
[----:B------:R-:W-:-:S07]  /*2a1a0*/  IMAD.MOV.U32 R5, RZ, RZ, R14 ;  /* 0x000000ffff057224 */ /* 0x000fce00078e000e */
[----:B------:R-:W-:Y:S05]  /*2a1b0*/  WARPSYNC.COLLECTIVE R15, `(.L_x_2139) ;  /* 0x000000000f087348 */ /* 0x000fea0003c00000 */
[----:B------:R0:W1:Y:S02]  /*2a1c0*/  SHFL.IDX P6, R14, R13, R12, R11 ;  /* 0x0000000c0d0e7389 */ /* 0x00006400000c000b */
[----:B01----:R-:W-:Y:S01]  /*2a1d0*/  ENDCOLLECTIVE ;  /* 0x000000000000791b */ /* 0x003fe20003800000 */
.L_x_2139:
[----:B------:R-:W-:Y:S01]  /*2a1e0*/  IMAD.MOV.U32 R4, RZ, RZ, R14 ;  /* 0x000000ffff047224 */ /* 0x000fe200078e000e */
[----:B------:R-:W-:Y:S06]  /*2a1f0*/  BRA `(.L_x_2140) ;  /* 0xfffffe1c000c7947 */ /* 0x000fec000383ffff */
.L_x_1802:
[----:B0-----:R0:W1:Y:S02]  /*2a200*/  SYNCS.PHASECHK.TRANS64.TRYWAIT P0, [R16+URZ+0x2a800], R5 ;  /* 0x02a80005100075a7 */ /* 0x001064000800017f */
[----:B-1----:R-:W-:Y:S05]  /*2a210*/  @!P0 NANOSLEEP.SYNCS 0x989680 ;  /* 0x009896800000895d */ /* 0x002fea0003900000 */
[----:B------:R-:W1:Y:S02]  /*2a220*/  @!P0 SYNCS.PHASECHK.TRANS64 P0, [R16+URZ+0x2a800], R5 ;  /* 0x02a80005100085a7 */ /* 0x000e64000800007f */
[----:B-1----:R-:W-:Y:S05]  /*2a230*/  @!P0 BRA `(.L_x_1802) ;  /* 0xfffffffc00f08947 */ /* 0x002fea000383ffff */
[----:B------:R-:W-:Y:S05]  /*2a240*/  BRA `(.L_x_2141) ;  /* 0xfffffe2400207947 */ /* 0x000fea000383ffff */
.L_x_1826:
[----:B------:R-:W-:Y:S01]  /*2a250*/  BSSY B1, `(.L_x_2142) ;  /* 0x0000008000017945 */ /* 0x000fe20003800000 */
[----:B------:R-:W-:Y:S01]  /*2a260*/  MOV R13, R8 ;  /* 0x00000008000d7202 */ /* 0x000fe20000000f00 */
[----:B------:R-:W-:Y:S02]  /*2a270*/  IMAD.MOV.U32 R12, RZ, RZ, RZ ;  /* 0x000000ffff0c7224 */ /* 0x000fe400078e00ff */
[----:B------:R-:W-:Y:S02]  /*2a280*/  IMAD.MOV.U32 R11, RZ, RZ, 0x1c1f ;  /* 0x00001c1fff0b7424 */ /* 0x000fe400078e00ff */
[----:B------:R-:W-:-:S07]  /*2a290*/  IMAD.MOV.U32 R15, RZ, RZ, -0x1 ;  /* 0xffffffffff0f7424 */ /* 0x000fce00078e00ff */
[----:B------:R-:W-:Y:S05]  /*2a2a0*/  WARPSYNC.COLLECTIVE R15, `(.L_x_2143) ;  /* 0x000000000f087348 */ /* 0x000fea0003c00000 */
[----:B------:R0:W1:Y:S02]  /*2a2b0*/  SHFL.IDX P6, R14, R13, R12, R11 ;  /* 0x0000000c0d0e7389 */ /* 0x00006400000c000b */
[----:B01----:R-:W-:Y:S01]  /*2a2c0*/  ENDCOLLECTIVE ;  /* 0x000000000000791b */ /* 0x003fe20003800000 */
.L_x_2143:
[----:B------:R-:W-:Y:S05]  /*2a2d0*/  BSYNC B1 ;  /* 0x0000000000017941 */ /* 0x000fea0003800000 */
.L_x_2142:
[----:B------:R-:W-:Y:S01]  /*2a2e0*/  MOV R13, R6 ;  /* 0x00000006000d7202 */ /* 0x000fe20000000f00 */
[----:B------:R-:W-:Y:S02]  /*2a2f0*/  IMAD.MOV.U32 R12, RZ, RZ, RZ ;  /* 0x000000ffff0c7224 */ /* 0x000fe400078e00ff */
[----:B------:R-:W-:Y:S02]  /*2a300*/  IMAD.MOV.U32 R11, RZ, RZ, 0x1c1f ;  /* 0x00001c1fff0b7424 */ /* 0x000fe400078e00ff */
[----:B------:R-:W-:Y:S02]  /*2a310*/  IMAD.MOV.U32 R15, RZ, RZ, -0x1 ;  /* 0xffffffffff0f7424 */ /* 0x000fe400078e00ff */
[----:B------:R-:W-:-:S07]  /*2a320*/  IMAD.MOV.U32 R3, RZ, RZ, R14 ;  /* 0x000000ffff037224 */ /* 0x000fce00078e000e */
[----:B------:R-:W-:Y:S05]  /*2a330*/  WARPSYNC.COLLECTIVE R15, `(.L_x_2144) ;  /* 0x000000000f087348 */ /* 0x000fea0003c00000 */
[----:B------:R0:W1:Y:S02]  /*2a340*/  SHFL.IDX P6, R14, R13, R12, R11 ;  /* 0x0000000c0d0e7389 */ /* 0x00006400000c000b */
[----:B01----:R-:W-:Y:S01]  /*2a350*/  ENDCOLLECTIVE ;  /* 0x000000000000791b */ /* 0x003fe20003800000 */
.L_x_2144:
[----:B------:R-:W-:Y:S01]  /*2a360*/  IMAD.MOV.U32 R21, RZ, RZ, R3 ;  /* 0x000000ffff157224 */ /* 0x000fe200078e0003 */
[----:B------:R-:W-:Y:S01]  /*2a370*/  MOV R13, R7 ;  /* 0x00000007000d7202 */ /* 0x000fe20000000f00 */
[----:B------:R-:W-:-:S07]  /*2a380*/  IMAD.MOV.U32 R0, RZ, RZ, R14 ;  /* 0x000000ffff007224 */ /* 0x000fce00078e000e */
[----:B------:R-:W-:Y:S05]  /*2a390*/  WARPSYNC.COLLECTIVE R15, `(.L_x_2145) ;  /* 0x000000000f087348 */ /* 0x000fea0003c00000 */
[----:B------:R0:W1:Y:S02]  /*2a3a0*/  SHFL.IDX P6, R14, R13, R12, R11 ;  /* 0x0000000c0d0e7389 */ /* 0x00006400000c000b */
[----:B01----:R-:W-:Y:S01]  /*2a3b0*/  ENDCOLLECTIVE ;  /* 0x000000000000791b */ /* 0x003fe20003800000 */
.L_x_2145:
[----:B------:R-:W-:Y:S02]  /*2a3c0*/  IMAD.MOV.U32 R20, RZ, RZ, R0 ;  /* 0x000000ffff147224 */ /* 0x000fe400078e0000 */
[----:B------:R-:W-:Y:S02]  /*2a3d0*/  IMAD.MOV.U32 R13, RZ, RZ, R9 ;  /* 0x000000ffff0d7224 */ /* 0x000fe400078e0009 */
[----:B------:R-:W-:-:S07]  /*2a3e0*/  IMAD.MOV.U32 R5, RZ, RZ, R14 ;  /* 0x000000ffff057224 */ /* 0x000fce00078e000e */
[----:B------:R-:W-:Y:S05]  /*2a3f0*/  WARPSYNC.COLLECTIVE R15, `(.L_x_2146) ;  /* 0x000000000f087348 */ /* 0x000fea0003c00000 */
[----:B------:R0:W1:Y:S02]  /*2a400*/  SHFL.IDX P6, R14, R13, R12, R11 ;  /* 0x0000000c0d0e7389 */ /* 0x00006400000c000b */
[----:B01----:R-:W-:Y:S01]  /*2a410*/  ENDCOLLECTIVE ;  /* 0x000000000000791b */ /* 0x003fe20003800000 */
.L_x_2146:
[----:B------:R-:W-:Y:S05]  /*2a420*/  BRA `(.L_x_2147) ;  /* 0xfffffe4400f07947 */ /* 0x000fea000383ffff */
.L_x_1829:
[----:B------:R-:W-:Y:S01]  /*2a430*/  BSSY B1, `(.L_x_2148) ;  /* 0x0000008000017945 */ /* 0x000fe20003800000 */
[----:B------:R-:W-:Y:S01]  /*2a440*/  MOV R13, R8 ;  /* 0x00000008000d7202 */ /* 0x000fe20000000f00 */
[----:B------:R-:W-:Y:S02]  /*2a450*/  IMAD.MOV.U32 R12, RZ, RZ, 0x1 ;  /* 0x00000001ff0c7424 */ /* 0x000fe400078e00ff */
[----:B------:R-:W-:Y:S02]  /*2a460*/  IMAD.MOV.U32 R11, RZ, RZ, 0x1c1f ;  /* 0x00001c1fff0b7424 */ /* 0x000fe400078e00ff */
[----:B------:R-:W-:-:S07]  /*2a470*/  IMAD.MOV.U32 R15, RZ, RZ, -0x1 ;  /* 0xffffffffff0f7424 */ /* 0x000fce00078e00ff */
[----:B------:R-:W-:Y:S05]  /*2a480*/  WARPSYNC.COLLECTIVE R15, `(.L_x_2149) ;  /* 0x000000000f087348 */ /* 0x000fea0003c00000 */
[----:B------:R0:W1:Y:S02]  /*2a490*/  SHFL.IDX P6, R14, R13, R12, R11 ;  /* 0x0000000c0d0e7389 */ /* 0x00006400000c000b */
[----:B01----:R-:W-:Y:S01]  /*2a4a0*/  ENDCOLLECTIVE ;  /* 0x000000000000791b */ /* 0x003fe20003800000 */
.L_x_2149:
[----:B------:R-:W-:Y:S05]  /*2a4b0*/  BSYNC B1 ;  /* 0x0000000000017941 */ /* 0x000fea0003800000 */
.L_x_2148:
[----:B------:R-:W-:Y:S01]  /*2a4c0*/  MOV R13, R6 ;  /* 0x00000006000d7202 */ /* 0x000fe20000000f00 */
[----:B------:R-:W-:Y:S02]  /*2a4d0*/  IMAD.MOV.U32 R12, RZ, RZ, 0x1 ;  /* 0x00000001ff0c7424 */ /* 0x000fe400078e00ff */
[----:B------:R-:W-:Y:S02]  /*2a4e0*/  IMAD.MOV.U32 R11, RZ, RZ, 0x1c1f ;  /* 0x00001c1fff0b7424 */ /* 0x000fe400078e00ff */
[----:B------:R-:W-:Y:S02]  /*2a4f0*/  IMAD.MOV.U32 R15, RZ, RZ, -0x1 ;  /* 0xffffffffff0f7424 */ /* 0x000fe400078e00ff */
[----:B------:R-:W-:-:S07]  /*2a500*/  IMAD.MOV.U32 R3, RZ, RZ, R14 ;  /* 0x000000ffff037224 */ /* 0x000fce00078e000e */
[----:B------:R-:W-:Y:S05]  /*2a510*/  WARPSYNC.COLLECTIVE R15, `(.L_x_2150) ;  /* 0x000000000f087348 */ /* 0x000fea0003c00000 */
[----:B------:R0:W1:Y:S02]  /*2a520*/  SHFL.IDX P6, R14, R13, R12, R11 ;  /* 0x0000000c0d0e7389 */ /* 0x00006400000c000b */
[----:B01----:R-:W-:Y:S01]  /*2a530*/  ENDCOLLECTIVE ;  /* 0x000000000000791b */ /* 0x003fe20003800000 */
.L_x_2150:
[----:B------:R-:W-:Y:S01]  /*2a540*/  IMAD.MOV.U32 R61, RZ, RZ, R3 ;  /* 0x000000ffff3d7224 */ /* 0x000fe200078e0003 */
[----:B------:R-:W-:Y:S01]  /*2a550*/  MOV R13, R7 ;  /* 0x00000007000d7202 */ /* 0x000fe20000000f00 */
[----:B------:R-:W-:-:S07]  /*2a560*/  IMAD.MOV.U32 R0, RZ, RZ, R14 ;  /* 0x000000ffff007224 */ /* 0x000fce00078e000e */
[----:B------:R-:W-:Y:S05]  /*2a570*/  WARPSYNC.COLLECTIVE R15, `(.L_x_2151) ;  /* 0x000000000f087348 */ /* 0x000fea0003c00000 */
[----:B------:R0:W1:Y:S02]  /*2a580*/  SHFL.IDX P6, R14, R13, R12, R11 ;  /* 0x0000000c0d0e7389 */ /* 0x00006400000c000b */
[----:B01----:R-:W-:Y:S01]  /*2a590*/  ENDCOLLECTIVE ;  /* 0x000000000000791b */ /* 0x003fe20003800000 */
.L_x_2151:
[----:B------:R-:W-:Y:S02]  /*2a5a0*/  IMAD.MOV.U32 R60, RZ, RZ, R0 ;  /* 0x000000ffff3c7224 */ /* 0x000fe400078e0000 */
[----:B------:R-:W-:Y:S02]  /*2a5b0*/  IMAD.MOV.U32 R13, RZ, RZ, R9 ;  /* 0x000000ffff0d7224 */ /* 0x000fe400078e0009 */
[----:B------:R-:W-:-:S07]  /*2a5c0*/  IMAD.MOV.U32 R7, RZ, RZ, R14 ;  /* 0x000000ffff077224 */ /* 0x000fce00078e000e */
[----:B------:R-:W-:Y:S05]  /*2a5d0*/  WARPSYNC.COLLECTIVE R15, `(.L_x_2152) ;  /* 0x000000000f087348 */ /* 0x000fea0003c00000 */
[----:B------:R0:W1:Y:S02]  /*2a5e0*/  SHFL.IDX P6, R14, R13, R12, R11 ;  /* 0x0000000c0d0e7389 */ /* 0x00006400000c000b */
[----:B01----:R-:W-:Y:S01]  /*2a5f0*/  ENDCOLLECTIVE ;  /* 0x000000000000791b */ /* 0x003fe20003800000 */
.L_x_2152:
[----:B------:R-:W-:Y:S05]  /*2a600*/  BRA `(.L_x_2153) ;  /* 0xfffffe4c00047947 */ /* 0x000fea000383ffff */
.L_x_1833:
[----:B0-----:R0:W1:Y:S02]  /*2a610*/  SYNCS.PHASECHK.TRANS64.TRYWAIT P0, [R16+URZ+0x2a800], R21 ;  /* 0x02a80015100075a7 */ /* 0x001064000800017f */
[----:B-1----:R-:W-:Y:S05]  /*2a620*/  @!P0 NANOSLEEP.SYNCS 0x989680 ;  /* 0x009896800000895d */ /* 0x002fea0003900000 */
[----:B------:R-:W1:Y:S02]  /*2a630*/  @!P0 SYNCS.PHASECHK.TRANS64 P0, [R16+URZ+0x2a800], R21 ;  /* 0x02a80015100085a7 */ /* 0x000e64000800007f */
[----:B-1----:R-:W-:Y:S05]  /*2a640*/  @!P0 BRA `(.L_x_1833) ;  /* 0xfffffffc00f08947 */ /* 0x002fea000383ffff */
[----:B------:R-:W-:Y:S05]  /*2a650*/  BRA `(.L_x_2154) ;  /* 0xfffffe5000707947 */ /* 0x000fea000383ffff */
.L_x_1847:
[----:B-1----:R1:W3:Y:S02]  /*2a660*/  SYNCS.PHASECHK.TRANS64.TRYWAIT P2, [R21+URZ+0x2a830], R0 ;  /* 0x02a83000150075a7 */ /* 0x0022e4000804017f */
[----:B---3--:R-:W-:Y:S05]  /*2a670*/  @!P2 NANOSLEEP.SYNCS 0x989680 ;  /* 0x009896800000a95d */ /* 0x008fea0003900000 */
[----:B------:R-:W3:Y:S02]  /*2a680*/  @!P2 SYNCS.PHASECHK.TRANS64 P2, [R21+URZ+0x2a830], R0 ;  /* 0x02a830001500a5a7 */ /* 0x000ee4000804007f */
[----:B---3--:R-:W-:Y:S05]  /*2a690*/  @!P2 BRA `(.L_x_1847) ;  /* 0xfffffffc00f0a947 */ /* 0x008fea000383ffff */
[----:B------:R-:W-:Y:S05]  /*2a6a0*/  BRA `(.L_x_1846) ;  /* 0xfffffe7800147947 */ /* 0x000fea000383ffff */
.L_x_1867:
[----:B-1----:R1:W2:Y:S02]  /*2a6b0*/  SYNCS.PHASECHK.TRANS64.TRYWAIT P2, [R21+URZ+0x2a830], R12 ;  /* 0x02a8300c150075a7 */ /* 0x0022a4000804017f */
[----:B--2---:R-:W-:Y:S05]  /*2a6c0*/  @!P2 NANOSLEEP.SYNCS 0x989680 ;  /* 0x009896800000a95d */ /* 0x004fea0003900000 */
[----:B------:R-:W2:Y:S02]  /*2a6d0*/  @!P2 SYNCS.PHASECHK.TRANS64 P2, [R21+URZ+0x2a830], R12 ;  /* 0x02a8300c1500a5a7 */ /* 0x000ea4000804007f */
[----:B--2---:R-:W-:Y:S05]  /*2a6e0*/  @!P2 BRA `(.L_x_1867) ;  /* 0xfffffffc00f0a947 */ /* 0x004fea000383ffff */
[----:B------:R-:W-:Y:S05]  /*2a6f0*/  BRA `(.L_x_1866) ;  /* 0xfffffeac00647947 */ /* 0x000fea000383ffff */
.L_x_1872:
[----:B-1----:R1:W2:Y:S02]  /*2a700*/  SYNCS.PHASECHK.TRANS64.TRYWAIT P2, [R12+URZ+0x2a850], R11 ;  /* 0x02a8500b0c0075a7 */ /* 0x0022a4000804017f */
[----:B--2---:R-:W-:Y:S05]  /*2a710*/  @!P2 NANOSLEEP.SYNCS 0x989680 ;  /* 0x009896800000a95d */ /* 0x004fea0003900000 */
[----:B------:R-:W2:Y:S02]  /*2a720*/  @!P2 SYNCS.PHASECHK.TRANS64 P2, [R12+URZ+0x2a850], R11 ;  /* 0x02a8500b0c00a5a7 */ /* 0x000ea4000804007f */
[----:B--2---:R-:W-:Y:S05]  /*2a730*/  @!P2 BRA `(.L_x_1872) ;  /* 0xfffffffc00f0a947 */ /* 0x004fea000383ffff */
[----:B------:R-:W-:Y:S05]  /*2a740*/  BRA `(.L_x_1871) ;  /* 0xfffffeb800587947 */ /* 0x000fea000383ffff */
.L_x_1892:
[----:B-1----:R1:W2:Y:S02]  /*2a750*/  SYNCS.PHASECHK.TRANS64.TRYWAIT P2, [R5+URZ+0x2a830], R6 ;  /* 0x02a83006050075a7 */ /* 0x0022a4000804017f */
[----:B--2---:R-:W-:Y:S05]  /*2a760*/  @!P2 NANOSLEEP.SYNCS 0x989680 ;  /* 0x009896800000a95d */ /* 0x004fea0003900000 */
[----:B------:R-:W2:Y:S02]  /*2a770*/  @!P2 SYNCS.PHASECHK.TRANS64 P2, [R5+URZ+0x2a830], R6 ;  /* 0x02a830060500a5a7 */ /* 0x000ea4000804007f */
[----:B--2---:R-:W-:Y:S05]  /*2a780*/  @!P2 BRA `(.L_x_1892) ;  /* 0xfffffffc00f0a947 */ /* 0x004fea000383ffff */
[----:B------:R-:W-:Y:S05]  /*2a790*/  BRA `(.L_x_1891) ;  /* 0xfffffee400c87947 */ /* 0x000fea000383ffff */
.L_x_1897:
[----:B-1----:R1:W2:Y:S02]  /*2a7a0*/  SYNCS.PHASECHK.TRANS64.TRYWAIT P2, [R198+URZ+0x2a850], R5 ;  /* 0x02a85005c60075a7 */ /* 0x0022a4000804017f */
[----:B--2---:R-:W-:Y:S05]  /*2a7b0*/  @!P2 NANOSLEEP.SYNCS 0x989680 ;  /* 0x009896800000a95d */ /* 0x004fea0003900000 */
[----:B------:R-:W2:Y:S02]  /*2a7c0*/  @!P2 SYNCS.PHASECHK.TRANS64 P2, [R198+URZ+0x2a850], R5 ;  /* 0x02a85005c600a5a7 */ /* 0x000ea4000804007f */
[----:B--2---:R-:W-:Y:S05]  /*2a7d0*/  @!P2 BRA `(.L_x_1897) ;  /* 0xfffffffc00f0a947 */ /* 0x004fea000383ffff */
[----:B------:R-:W-:Y:S05]  /*2a7e0*/  BRA `(.L_x_1896) ;  /* 0xfffffef000a87947 */ /* 0x000fea000383ffff */
.L_x_1905:
[----:B-1----:R1:W2:Y:S02]  /*2a7f0*/  SYNCS.PHASECHK.TRANS64.TRYWAIT P2, [R6+URZ+0x2a830], R13 ;  /* 0x02a8300d060075a7 */ /* 0x0022a4000804017f */
[----:B--2---:R-:W-:Y:S05]  /*2a800*/  @!P2 NANOSLEEP.SYNCS 0x989680 ;  /* 0x009896800000a95d */ /* 0x004fea0003900000 */
[----:B------:R-:W2:Y:S02]  /*2a810*/  @!P2 SYNCS.PHASECHK.TRANS64 P2, [R6+URZ+0x2a830], R13 ;  /* 0x02a8300d0600a5a7 */ /* 0x000ea4000804007f */
[----:B--2---:R-:W-:Y:S05]  /*2a820*/  @!P2 BRA `(.L_x_1905) ;  /* 0xfffffffc00f0a947 */ /* 0x004fea000383ffff */
[----:B------:R-:W-:Y:S05]  /*2a830*/  BRA `(.L_x_1904) ;  /* 0xffffff0c00207947 */ /* 0x000fea000383ffff */
.L_x_1910:
[----:B-1----:R1:W2:Y:S02]  /*2a840*/  SYNCS.PHASECHK.TRANS64.TRYWAIT P2, [R12+URZ+0x2a850], R11 ;  /* 0x02a8500b0c0075a7 */ /* 0x0022a4000804017f */
[----:B--2---:R-:W-:Y:S05]  /*2a850*/  @!P2 NANOSLEEP.SYNCS 0x989680 ;  /* 0x009896800000a95d */ /* 0x004fea0003900000 */
[----:B------:R-:W2:Y:S02]  /*2a860*/  @!P2 SYNCS.PHASECHK.TRANS64 P2, [R12+URZ+0x2a850], R11 ;  /* 0x02a8500b0c00a5a7 */ /* 0x000ea4000804007f */
[----:B--2---:R-:W-:Y:S05]  /*2a870*/  @!P2 BRA `(.L_x_1910) ;  /* 0xfffffffc00f0a947 */ /* 0x004fea000383ffff */
[----:B------:R-:W-:Y:S05]  /*2a880*/  BRA `(.L_x_1909) ;  /* 0xffffff1800147947 */ /* 0x000fea000383ffff */
.L_x_1924:
[----:B-1----:R1:W2:Y:S02]  /*2a890*/  SYNCS.PHASECHK.TRANS64.TRYWAIT P0, [R11+URZ+0x2a850], R0 ;  /* 0x02a850000b0075a7 */ /* 0x0022a4000800017f */
[----:B--2---:R-:W-:Y:S05]  /*2a8a0*/  @!P0 NANOSLEEP.SYNCS 0x989680 ;  /* 0x009896800000895d */ /* 0x004fea0003900000 */
[----:B------:R-:W2:Y:S02]  /*2a8b0*/  @!P0 SYNCS.PHASECHK.TRANS64 P0, [R11+URZ+0x2a850], R0 ;  /* 0x02a850000b0085a7 */ /* 0x000ea4000800007f */
[----:B--2---:R-:W-:Y:S05]  /*2a8c0*/  @!P0 BRA `(.L_x_1924) ;  /* 0xfffffffc00f08947 */ /* 0x004fea000383ffff */
[----:B------:R-:W-:Y:S05]  /*2a8d0*/  BRA `(.L_x_1923) ;  /* 0xffffff4400b47947 */ /* 0x000fea000383ffff */
.L_x_1968:
[----:B------:R-:W1:Y:S01]  /*2a8e0*/  S2R R7, SR_TID.X ;  /* 0x0000000000077919 */ /* 0x000e620000002100 */
[----:B------:R-:W-:Y:S01]  /*2a8f0*/  BSSY B1, `(.L_x_2155) ;  /* 0x000000a000017945 */ /* 0x000fe20003800000 */
[----:B------:R-:W-:Y:S02]  /*2a900*/  IMAD.MOV.U32 R12, RZ, RZ, RZ ;  /* 0x000000ffff0c7224 */ /* 0x000fe400078e00ff */
[----:B0-----:R-:W-:Y:S02]  /*2a910*/  IMAD.MOV.U32 R11, RZ, RZ, 0x1f ;  /* 0x0000001fff0b7424 */ /* 0x001fe400078e00ff */
[----:B------:R-:W-:Y:S01]  /*2a920*/  IMAD.MOV.U32 R15, RZ, RZ, -0x1 ;  /* 0xffffffffff0f7424 */ /* 0x000fe200078e00ff */
[----:B-1----:R-:W-:-:S04]  /*2a930*/  SHF.R.U32.HI R7, RZ, 0x5, R7 ;  /* 0x00000005ff077819 */ /* 0x002fc80000011607 */
[----:B------:R-:W-:-:S04]  /*2a940*/  LOP3.LUT R7, R7, 0x3, RZ, 0xc0, !PT ;  /* 0x0000000307077812 */ /* 0x000fc800078ec0ff */
[----:B------:R-:W-:-:S07]  /*2a950*/  MOV R13, R7 ;  /* 0x00000007000d7202 */ /* 0x000fce0000000f00 */
[----:B------:R-:W-:Y:S05]  /*2a960*/  WARPSYNC.COLLECTIVE R15, `(.L_x_2156) ;  /* 0x000000000f087348 */ /* 0x000fea0003c00000 */
[----:B------:R0:W1:Y:S02]  /*2a970*/  SHFL.IDX P6, R14, R13, R12, R11 ;  /* 0x0000000c0d0e7389 */ /* 0x00006400000c000b */
[----:B01----:R-:W-:Y:S01]  /*2a980*/  ENDCOLLECTIVE ;  /* 0x000000000000791b */ /* 0x003fe20003800000 */
.L_x_2156:
[----:B------:R-:W-:Y:S05]  /*2a990*/  BSYNC B1 ;  /* 0x0000000000017941 */ /* 0x000fea0003800000 */
.L_x_2155:
[----:B------:R-:W-:Y:S05]  /*2a9a0*/  BRA `(.L_x_2157) ;  /* 0xffffff88002c7947 */ /* 0x000fea000383ffff */
.L_x_1970:
[----:B------:R-:W-:Y:S01]  /*2a9b0*/  BSSY B1, `(.L_x_2158) ;  /* 0x0000006000017945 */ /* 0x000fe20003800000 */
[----:B------:R-:W-:-:S07]  /*2a9c0*/  MOV R15, 0xffffffff ;  /* 0xffffffff000f7802 */ /* 0x000fce0000000f00 */
[----:B01----:R-:W-:Y:S05]  /*2a9d0*/  WARPSYNC.COLLECTIVE R15, `(.L_x_2159) ;  /* 0x000000000f0c7348 */ /* 0x003fea0003c00000 */
[----:B------:R-:W-:Y:S02]  /*2a9e0*/  ELECT P6, UR62, PT ;  /* 0x00000000003e782f */ /* 0x000fe400038c0000 */
[----:B------:R-:W-:Y:S01]  /*2a9f0*/  MOV R14, UR62 ;  /* 0x0000003e000e7c02 */ /* 0x000fe20008000f00 */
[----:B01----:R-:W-:Y:S10]  /*2aa00*/  ENDCOLLECTIVE ;  /* 0x000000000000791b */ /* 0x003ff40003800000 */
.L_x_2159:
[----:B------:R-:W-:Y:S05]  /*2aa10*/  BSYNC B1 ;  /* 0x0000000000017941 */ /* 0x000fea0003800000 */
.L_x_2158:
[----:B------:R-:W-:Y:S01]  /*2aa20*/  PLOP3.LUT P2, PT, P6, PT, PT, 0x80, 0x0 ;  /* 0x000000000000781c */ /* 0x000fe2000374f070 */
[----:B------:R-:W-:-:S12]  /*2aa30*/  BRA `(.L_x_1969) ;  /* 0xffffff8800207947 */ /* 0x000fd8000383ffff */
.L_x_1972:
[----:B-1----:R-:W2:Y:S02]  /*2aa40*/  LDL R6, [R1] ;  /* 0x0000000001067983 */ /* 0x002ea40000100800 */
[----:B--2---:R1:W2:Y:S02]  /*2aa50*/  SYNCS.PHASECHK.TRANS64.TRYWAIT P0, [R6+URZ+0x2a820], R5 ;  /* 0x02a82005060075a7 */ /* 0x0042a4000800017f */
[----:B--2---:R-:W-:Y:S05]  /*2aa60*/  @!P0 NANOSLEEP.SYNCS 0x989680 ;  /* 0x009896800000895d */ /* 0x004fea0003900000 */
[----:B------:R-:W2:Y:S02]  /*2aa70*/  @!P0 SYNCS.PHASECHK.TRANS64 P0, [R6+URZ+0x2a820], R5 ;  /* 0x02a82005060085a7 */ /* 0x000ea4000800007f */
[----:B--2---:R-:W-:Y:S05]  /*2aa80*/  @!P0 BRA `(.L_x_1972) ;  /* 0xfffffffc00ec8947 */ /* 0x004fea000383ffff */
[----:B------:R-:W-:Y:S05]  /*2aa90*/  BRA `(.L_x_2160) ;  /* 0xffffff8800307947 */ /* 0x000fea000383ffff */
.L_x_1976:
[----:B-1----:R1:W2:Y:S02]  /*2aaa0*/  SYNCS.PHASECHK.TRANS64.TRYWAIT P0, [R7+URZ+0x2a8a0], R10 ;  /* 0x02a8a00a070075a7 */ /* 0x0022a4000800017f */
[----:B--2---:R-:W-:Y:S05]  /*2aab0*/  @!P0 NANOSLEEP.SYNCS 0x989680 ;  /* 0x009896800000895d */ /* 0x004fea0003900000 */
[----:B------:R-:W2:Y:S02]  /*2aac0*/  @!P0 SYNCS.PHASECHK.TRANS64 P0, [R7+URZ+0x2a8a0], R10 ;  /* 0x02a8a00a070085a7 */ /* 0x000ea4000800007f */
[----:B--2---:R-:W-:Y:S05]  /*2aad0*/  @!P0 BRA `(.L_x_1976) ;  /* 0xfffffffc00f08947 */ /* 0x004fea000383ffff */
[----:B------:R-:W-:Y:S05]  /*2aae0*/  BRA `(.L_x_2161) ;  /* 0xffffff8800547947 */ /* 0x000fea000383ffff */
.L_x_1983:
[----:B--2---:R2:W3:Y:S02]  /*2aaf0*/  SYNCS.PHASECHK.TRANS64.TRYWAIT P0, [R7+URZ+0x2a8c0], R10 ;  /* 0x02a8c00a070075a7 */ /* 0x0044e4000800017f */
[----:B---3--:R-:W-:Y:S05]  /*2ab00*/  @!P0 NANOSLEEP.SYNCS 0x989680 ;  /* 0x009896800000895d */ /* 0x008fea0003900000 */
[----:B------:R-:W3:Y:S02]  /*2ab10*/  @!P0 SYNCS.PHASECHK.TRANS64 P0, [R7+URZ+0x2a8c0], R10 ;  /* 0x02a8c00a070085a7 */ /* 0x000ee4000800007f */
[----:B---3--:R-:W-:Y:S05]  /*2ab20*/  @!P0 BRA `(.L_x_1983) ;  /* 0xfffffffc00f08947 */ /* 0x008fea000383ffff */
[----:B------:R-:W-:Y:S05]  /*2ab30*/  BRA `(.L_x_2162) ;  /* 0xffffff8c00507947 */ /* 0x000fea000383ffff */
.L_x_1991:
[----:B-1----:R1:W2:Y:S02]  /*2ab40*/  SYNCS.PHASECHK.TRANS64.TRYWAIT P0, [R8+URZ+0x2a8a0], R7 ;  /* 0x02a8a007080075a7 */ /* 0x0022a4000800017f */
[----:B--2---:R-:W-:Y:S05]  /*2ab50*/  @!P0 NANOSLEEP.SYNCS 0x989680 ;  /* 0x009896800000895d */ /* 0x004fea0003900000 */
[----:B------:R-:W2:Y:S02]  /*2ab60*/  @!P0 SYNCS.PHASECHK.TRANS64 P0, [R8+URZ+0x2a8a0], R7 ;  /* 0x02a8a007080085a7 */ /* 0x000ea4000800007f */
[----:B--2---:R-:W-:Y:S05]  /*2ab70*/  @!P0 BRA `(.L_x_1991) ;  /* 0xfffffffc00f08947 */ /* 0x004fea000383ffff */
[----:B------:R-:W-:Y:S05]  /*2ab80*/  BRA `(.L_x_2163) ;  /* 0xffffff90006c7947 */ /* 0x000fea000383ffff */
.L_x_1998:
[----:B--2---:R2:W3:Y:S02]  /*2ab90*/  SYNCS.PHASECHK.TRANS64.TRYWAIT P0, [R8+URZ+0x2a8c0], R7 ;  /* 0x02a8c007080075a7 */ /* 0x0044e4000800017f */
[----:B---3--:R-:W-:Y:S05]  /*2aba0*/  @!P0 NANOSLEEP.SYNCS 0x989680 ;  /* 0x009896800000895d */ /* 0x008fea0003900000 */
[----:B------:R-:W3:Y:S02]  /*2abb0*/  @!P0 SYNCS.PHASECHK.TRANS64 P0, [R8+URZ+0x2a8c0], R7 ;  /* 0x02a8c007080085a7 */ /* 0x000ee4000800007f */
[----:B---3--:R-:W-:Y:S05]  /*2abc0*/  @!P0 BRA `(.L_x_1998) ;  /* 0xfffffffc00f08947 */ /* 0x008fea000383ffff */
[----:B------:R-:W-:Y:S05]  /*2abd0*/  BRA `(.L_x_2164) ;  /* 0xffffff9400647947 */ /* 0x000fea000383ffff */
.L_x_2020:
[----:B------:R-:W2:Y:S01]  /*2abe0*/  S2R R4, SR_TID.X ;  /* 0x0000000000047919 */ /* 0x000ea20000002100 */
[----:B------:R-:W-:Y:S01]  /*2abf0*/  BSSY B0, `(.L_x_2165) ;  /* 0x000000a000007945 */ /* 0x000fe20003800000 */
[----:B------:R-:W-:Y:S01]  /*2ac00*/  IMAD.MOV.U32 R12, RZ, RZ, RZ ;  /* 0x000000ffff0c7224 */ /* 0x000fe200078e00ff */
[----:B------:R-:W-:Y:S01]  /*2ac10*/  MOV R15, 0xffffffff ;  /* 0xffffffff000f7802 */ /* 0x000fe20000000f00 */
[----:B0-----:R-:W-:Y:S01]  /*2ac20*/  IMAD.MOV.U32 R11, RZ, RZ, 0x1f ;  /* 0x0000001fff0b7424 */ /* 0x001fe200078e00ff */
[----:B--2---:R-:W-:-:S04]  /*2ac30*/  SHF.R.U32.HI R4, RZ, 0x5, R4 ;  /* 0x00000005ff047819 */ /* 0x004fc80000011604 */
[----:B------:R-:W-:-:S05]  /*2ac40*/  LOP3.LUT R4, R4, 0x3, RZ, 0xc0, !PT ;  /* 0x0000000304047812 */ /* 0x000fca00078ec0ff */
[----:B------:R-:W-:-:S07]  /*2ac50*/  IMAD.MOV.U32 R13, RZ, RZ, R4 ;  /* 0x000000ffff0d7224 */ /* 0x000fce00078e0004 */
[----:B-1----:R-:W-:Y:S05]  /*2ac60*/  WARPSYNC.COLLECTIVE R15, `(.L_x_2166) ;  /* 0x000000000f087348 */ /* 0x002fea0003c00000 */
[----:B------:R0:W2:Y:S02]  /*2ac70*/  SHFL.IDX P6, R14, R13, R12, R11 ;  /* 0x0000000c0d0e7389 */ /* 0x0000a400000c000b */
[----:B012---:R-:W-:Y:S01]  /*2ac80*/  ENDCOLLECTIVE ;  /* 0x000000000000791b */ /* 0x007fe20003800000 */
.L_x_2166:
[----:B------:R-:W-:Y:S05]  /*2ac90*/  BSYNC B0 ;  /* 0x0000000000007941 */ /* 0x000fea0003800000 */
.L_x_2165:
[----:B------:R-:W-:Y:S05]  /*2aca0*/  BRA `(.L_x_2167) ;  /* 0xffffffa000dc7947 */ /* 0x000fea000383ffff */
.L_x_2022:
[----:B------:R-:W-:Y:S01]  /*2acb0*/  BSSY B0, `(.L_x_2168) ;  /* 0x0000006000007945 */ /* 0x000fe20003800000 */
[----:B------:R-:W-:-:S07]  /*2acc0*/  IMAD.MOV.U32 R15, RZ, RZ, -0x1 ;  /* 0xffffffffff0f7424 */ /* 0x000fce00078e00ff */
[----:B01-3--:R-:W-:Y:S05]  /*2acd0*/  WARPSYNC.COLLECTIVE R15, `(.L_x_2169) ;  /* 0x000000000f0c7348 */ /* 0x00bfea0003c00000 */
[----:B------:R-:W-:Y:S02]  /*2ace0*/  ELECT P6, UR62, PT ;  /* 0x00000000003e782f */ /* 0x000fe400038c0000 */
[----:B------:R-:W-:Y:S01]  /*2acf0*/  MOV R14, UR62 ;  /* 0x0000003e000e7c02 */ /* 0x000fe20008000f00 */
[----:B01-3--:R-:W-:Y:S10]  /*2ad00*/  ENDCOLLECTIVE ;  /* 0x000000000000791b */ /* 0x00bff40003800000 */
.L_x_2169:
[----:B------:R-:W-:Y:S05]  /*2ad10*/  BSYNC B0 ;  /* 0x0000000000007941 */ /* 0x000fea0003800000 */
.L_x_2168:
[----:B------:R-:W-:Y:S05]  /*2ad20*/  BRA `(.L_x_2170) ;  /* 0xffffffa000e87947 */ /* 0x000fea000383ffff */
.L_x_2024:
[----:B-1----:R1:W2:Y:S02]  /*2ad30*/  SYNCS.PHASECHK.TRANS64.TRYWAIT P0, [R0+URZ+0x2a840], R2 ;  /* 0x02a84002000075a7 */ /* 0x0022a4000800017f */
[----:B--2---:R-:W-:Y:S05]  /*2ad40*/  @!P0 NANOSLEEP.SYNCS 0x989680 ;  /* 0x009896800000895d */ /* 0x004fea0003900000 */
[----:B------:R-:W2:Y:S02]  /*2ad50*/  @!P0 SYNCS.PHASECHK.TRANS64 P0, [R0+URZ+0x2a840], R2 ;  /* 0x02a84002000085a7 */ /* 0x000ea4000800007f */
[----:B--2---:R-:W-:Y:S05]  /*2ad60*/  @!P0 BRA `(.L_x_2024) ;  /* 0xfffffffc00f08947 */ /* 0x004fea000383ffff */
[----:B------:R-:W-:Y:S05]  /*2ad70*/  BRA `(.L_x_2171) ;  /* 0xffffffa400547947 */ /* 0x000fea000383ffff */
.L_x_2028:
[----:B------:R0:W5:Y:S01]  /*2ad80*/  LDL.LU R9, [R1+0x3c] ;  /* 0x00003c0001097983 */ /* 0x0001620000300800 */
[----:B------:R-:W-:Y:S01]  /*2ad90*/  IMAD.MOV.U32 R5, RZ, RZ, R11 ;  /* 0x000000ffff057224 */ /* 0x000fe200078e000b */
[----:B------:R-:W-:Y:S01]  /*2ada0*/  MOV R12, RZ ;  /* 0x000000ff000c7202 */ /* 0x000fe20000000f00 */
[----:B------:R-:W-:Y:S02]  /*2adb0*/  IMAD.MOV.U32 R13, RZ, RZ, R3 ;  /* 0x000000ffff0d7224 */ /* 0x000fe400078e0003 */
[----:B------:R-:W-:Y:S02]  /*2adc0*/  IMAD.MOV.U32 R11, RZ, RZ, 0x181f ;  /* 0x0000181fff0b7424 */ /* 0x000fe400078e00ff */
[----:B------:R-:W-:-:S07]  /*2add0*/  IMAD.MOV.U32 R15, RZ, RZ, -0x1 ;  /* 0xffffffffff0f7424 */ /* 0x000fce00078e00ff */
[----:B0----5:R-:W-:Y:S05]  /*2ade0*/  WARPSYNC.COLLECTIVE R15, `(.L_x_2172) ;  /* 0x000000000f087348 */ /* 0x021fea0003c00000 */
[----:B------:R1:W2:Y:S02]  /*2adf0*/  SHFL.IDX P6, R14, R13, R12, R11 ;  /* 0x0000000c0d0e7389 */ /* 0x0002a400000c000b */
[----:B012--5:R-:W-:Y:S01]  /*2ae00*/  ENDCOLLECTIVE ;  /* 0x000000000000791b */ /* 0x027fe20003800000 */
.L_x_2172:
[----:B------:R-:W-:Y:S01]  /*2ae10*/  MOV R13, R4 ;  /* 0x00000004000d7202 */ /* 0x000fe20000000f00 */
[----:B------:R-:W-:-:S07]  /*2ae20*/  IMAD.MOV.U32 R6, RZ, RZ, R14 ;  /* 0x000000ffff067224 */ /* 0x000fce00078e000e */
[----:B------:R-:W-:Y:S05]  /*2ae30*/  WARPSYNC.COLLECTIVE R15, `(.L_x_2173) ;  /* 0x000000000f087348 */ /* 0x000fea0003c00000 */
[----:B------:R0:W1:Y:S02]  /*2ae40*/  SHFL.IDX P6, R14, R13, R12, R11 ;  /* 0x0000000c0d0e7389 */ /* 0x00006400000c000b */
[----:B01----:R-:W-:Y:S01]  /*2ae50*/  ENDCOLLECTIVE ;  /* 0x000000000000791b */ /* 0x003fe20003800000 */
.L_x_2173:
[----:B------:R-:W-:Y:S02]  /*2ae60*/  IMAD.IADD R0, R10, 0x1, R5 ;  /* 0x000000010a007824 */ /* 0x000fe400078e0205 */
[----:B------:R-:W-:Y:S02]  /*2ae70*/  IMAD R2, R9, R7, RZ ;  /* 0x0000000709027224 */ /* 0x000fe400078e02ff */
[----:B------:R-:W2:Y:S01]  /*2ae80*/  LDL R9, [R1+0x2c] ;  /* 0x00002c0001097983 */ /* 0x000ea20000100800 */
[----:B------:R-:W-:Y:S01]  /*2ae90*/  IMAD.MOV.U32 R7, RZ, RZ, R14 ;  /* 0x000000ffff077224 */ /* 0x000fe200078e000e */
[----:B------:R-:W-:Y:S01]  /*2aea0*/  ULDC.64 UR4, c[0x0][0x208] ;  /* 0x0000820000047ab9 */ /* 0x000fe20000000a00 */
[C---:B------:R-:W-:Y:S01]  /*2aeb0*/  ISETP.GE.AND P2, PT, R0.reuse, R2, PT ;  /* 0x000000020000720c */ /* 0x040fe20003f46270 */
[----:B------:R-:W-:Y:S01]  /*2aec0*/  IMAD.MOV.U32 R13, RZ, RZ, R3 ;  /* 0x000000ffff0d7224 */ /* 0x000fe200078e0003 */
[----:B------:R-:W-:Y:S01]  /*2aed0*/  IADD3 R5, R0, 0x10, RZ ;  /* 0x0000001000057810 */ /* 0x000fe20007ffe0ff */
[----:B------:R-:W-:-:S10]  /*2aee0*/  IMAD.MOV.U32 R12, RZ, RZ, 0x1 ;  /* 0x00000001ff0c7424 */ /* 0x000fd400078e00ff */
        /* <DEDUP_REMOVED lines=8> */
[----:B--2---:R0:W-:Y:S04]  /*2af70*/  @!P2 LDGSTS.E.BYPASS.LTC128B.128 [R9+0xc400], desc[UR4][R6.64], !P3 ;  /* 0x0c4000000609afae */ /* 0x0041e8000d901d44 */
[----:B------:R0:W-:Y:S04]  /*2af80*/  @!P2 LDGSTS.E.BYPASS.LTC128B.128 [R9+0x10400], desc[UR4][R6.64+0x80], !P0 ;  /* 0x104000800609afae */ /* 0x0001e8000c101d44 */
[----:B------:R0:W-:Y:S01]  /*2af90*/  @!P2 LDGSTS.E.BYPASS.LTC128B.128 [R9+0x14400], desc[UR4][R6.64+0x100], !P1 ;  /* 0x144001000609afae */ /* 0x0001e2000c901d44 */
[----:B------:R-:W-:-:S13]  /*2afa0*/  ISETP.GE.AND P2, PT, R5, R2, PT ;  /* 0x000000020500720c */ /* 0x000fda0003f46270 */
[----:B0-----:R-:W-:Y:S05]  /*2afb0*/  WARPSYNC.COLLECTIVE R15, `(.L_x_2174) ;  /* 0x000000000f087348 */ /* 0x001fea0003c00000 */
[----:B------:R1:W2:Y:S02]  /*2afc0*/  SHFL.IDX P6, R14, R13, R12, R11 ;  /* 0x0000000c0d0e7389 */ /* 0x0002a400000c000b */
[----:B012---:R-:W-:Y:S01]  /*2afd0*/  ENDCOLLECTIVE ;  /* 0x000000000000791b */ /* 0x007fe20003800000 */
.L_x_2174:
[----:B------:R-:W-:Y:S01]  /*2afe0*/  MOV R13, R4 ;  /* 0x00000004000d7202 */ /* 0x000fe20000000f00 */
[----:B------:R-:W-:-:S07]  /*2aff0*/  IMAD.MOV.U32 R6, RZ, RZ, R14 ;  /* 0x000000ffff067224 */ /* 0x000fce00078e000e */
[----:B------:R-:W-:Y:S05]  /*2b000*/  WARPSYNC.COLLECTIVE R15, `(.L_x_2175) ;  /* 0x000000000f087348 */ /* 0x000fea0003c00000 */
[----:B------:R0:W1:Y:S02]  /*2b010*/  SHFL.IDX P6, R14, R13, R12, R11 ;  /* 0x0000000c0d0e7389 */ /* 0x00006400000c000b */
[----:B01----:R-:W-:Y:S01]  /*2b020*/  ENDCOLLECTIVE ;  /* 0x000000000000791b */ /* 0x003fe20003800000 */
.L_x_2175:
[----:B------:R-:W-:Y:S01]  /*2b030*/  ULDC.64 UR4, c[0x0][0x208] ;  /* 0x0000820000047ab9 */ /* 0x000fe20000000a00 */
[----:B------:R-:W-:Y:S02]  /*2b040*/  IMAD.MOV.U32 R13, RZ, RZ, R3 ;  /* 0x000000ffff0d7224 */ /* 0x000fe400078e0003 */
[----:B------:R-:W-:Y:S02]  /*2b050*/  IMAD.MOV.U32 R12, RZ, RZ, 0x2 ;  /* 0x00000002ff0c7424 */ /* 0x000fe400078e00ff */
[----:B------:R-:W-:-:S05]  /*2b060*/  IMAD.MOV.U32 R5, RZ, RZ, R14 ;  /* 0x000000ffff057224 */ /* 0x000fca00078e000e */
[----:B------:R-:W-:-:S05]  /*2b070*/  @!P2 LEA R5, P4, R8, R5, 0x1 ;  /* 0x000000050805a211 */ /* 0x000fca00078808ff */
[----:B------:R-:W-:-:S04]  /*2b080*/  @!P2 IMAD.X R6, RZ, RZ, R6, P4 ;  /* 0x000000ffff06a224 */ /* 0x000fc800020e0606 */
[----:B------:R-:W-:Y:S01]  /*2b090*/  @!P2 IMAD.MOV.U32 R7, RZ, RZ, R6 ;  /* 0x000000ffff07a224 */ /* 0x000fe200078e0006 */
[----:B------:R-:W-:Y:S01]  /*2b0a0*/  @!P2 MOV R6, R5 ;  /* 0x000000050006a202 */ /* 0x000fe20000000f00 */
[----:B------:R-:W-:-:S04]  /*2b0b0*/  VIADD R5, R0, 0x20 ;  /* 0x0000002000057836 */ /* 0x000fc80000000000 */
        /* <DEDUP_REMOVED lines=10> */
.L_x_2176:
[----:B------:R-:W-:Y:S01]  /*2b160*/  IMAD.MOV.U32 R13, RZ, RZ, R4 ;  /* 0x000000ffff0d7224 */ /* 0x000fe200078e0004 */
[----:B------:R-:W-:-:S07]  /*2b170*/  MOV R6, R14 ;  /* 0x0000000e00067202 */ /* 0x000fce0000000f00 */
[----:B------:R-:W-:Y:S05]  /*2b180*/  WARPSYNC.COLLECTIVE R15, `(.L_x_2177) ;  /* 0x000000000f087348 */ /* 0x000fea0003c00000 */
[----:B------:R0:W1:Y:S02]  /*2b190*/  SHFL.IDX P6, R14, R13, R12, R11 ;  /* 0x0000000c0d0e7389 */ /* 0x00006400000c000b */
[----:B01----:R-:W-:Y:S01]  /*2b1a0*/  ENDCOLLECTIVE ;  /* 0x000000000000791b */ /* 0x003fe20003800000 */
.L_x_2177:
[----:B------:R-:W-:Y:S01]  /*2b1b0*/  ULDC.64 UR4, c[0x0][0x208] ;  /* 0x0000820000047ab9 */ /* 0x000fe20000000a00 */
[----:B------:R-:W-:Y:S01]  /*2b1c0*/  IMAD.MOV.U32 R13, RZ, RZ, R3 ;  /* 0x000000ffff0d7224 */ /* 0x000fe200078e0003 */
[----:B------:R-:W-:Y:S01]  /*2b1d0*/  MOV R12, 0x3 ;  /* 0x00000003000c7802 */ /* 0x000fe20000000f00 */
[----:B------:R-:W-:-:S05]  /*2b1e0*/  IMAD.MOV.U32 R5, RZ, RZ, R14 ;  /* 0x000000ffff057224 */ /* 0x000fca00078e000e */
[----:B------:R-:W-:-:S05]  /*2b1f0*/  @!P2 LEA R5, P4, R8, R5, 0x1 ;  /* 0x000000050805a211 */ /* 0x000fca00078808ff */
[----:B------:R-:W-:-:S05]  /*2b200*/  @!P2 IMAD.X R6, RZ, RZ, R6, P4 ;  /* 0x000000ffff06a224 */ /* 0x000fca00020e0606 */
[----:B------:R-:W-:Y:S01]  /*2b210*/  @!P2 MOV R7, R6 ;  /* 0x000000060007a202 */ /* 0x000fe20000000f00 */
        /* <DEDUP_REMOVED lines=12> */
.L_x_2178:
[----:B------:R-:W-:Y:S02]  /*2b2e0*/  IMAD.MOV.U32 R13, RZ, RZ, R4 ;  /* 0x000000ffff0d7224 */ /* 0x000fe400078e0004 */
[----:B------:R-:W-:-:S07]  /*2b2f0*/  IMAD.MOV.U32 R6, RZ, RZ, R14 ;  /* 0x000000ffff067224 */ /* 0x000fce00078e000e */
[----:B------:R-:W-:Y:S05]  /*2b300*/  WARPSYNC.COLLECTIVE R15, `(.L_x_2179) ;  /* 0x000000000f087348 */ /* 0x000fea0003c00000 */
[----:B------:R0:W1:Y:S02]  /*2b310*/  SHFL.IDX P6, R14, R13, R12, R11 ;  /* 0x0000000c0d0e7389 */ /* 0x00006400000c000b */
[----:B01----:R-:W-:Y:S01]  /*2b320*/  ENDCOLLECTIVE ;  /* 0x000000000000791b */ /* 0x003fe20003800000 */
.L_x_2179:
[----:B------:R-:W-:Y:S01]  /*2b330*/  ULDC.64 UR4, c[0x0][0x208] ;  /* 0x0000820000047ab9 */ /* 0x000fe20000000a00 */
[----:B------:R-:W-:Y:S01]  /*2b340*/  MOV R13, R3 ;  /* 0x00000003000d7202 */ /* 0x000fe20000000f00 */
[----:B------:R-:W-:Y:S02]  /*2b350*/  IMAD.MOV.U32 R12, RZ, RZ, 0x4 ;  /* 0x00000004ff0c7424 */ /* 0x000fe400078e00ff */
[----:B------:R-:W-:-:S05]  /*2b360*/  IMAD.MOV.U32 R5, RZ, RZ, R14 ;  /* 0x000000ffff057224 */ /* 0x000fca00078e000e */
[----:B------:R-:W-:-:S04]  /*2b370*/  @!P2 LEA R5, P4, R8, R5, 0x1 ;  /* 0x000000050805a211 */ /* 0x000fc800078808ff */
[----:B------:R-:W-:-:S05]  /*2b380*/  @!P2 IADD3.X R6, RZ, R6, RZ, P4, !PT ;  /* 0x00000006ff06a210 */ /* 0x000fca00027fe4ff */
        /* <DEDUP_REMOVED lines=13> */
.L_x_2180:
[----:B------:R-:W-:Y:S02]  /*2b460*/  IMAD.MOV.U32 R13, RZ, RZ, R4 ;  /* 0x000000ffff0d7224 */ /* 0x000fe400078e0004 */
[----:B------:R-:W-:-:S07]  /*2b470*/  IMAD.MOV.U32 R6, RZ, RZ, R14 ;  /* 0x000000ffff067224 */ /* 0x000fce00078e000e */
[----:B------:R-:W-:Y:S05]  /*2b480*/  WARPSYNC.COLLECTIVE R15, `(.L_x_2181) ;  /* 0x000000000f087348 */ /* 0x000fea0003c00000 */
[----:B------:R0:W1:Y:S02]  /*2b490*/  SHFL.IDX P6, R14, R13, R12, R11 ;  /* 0x0000000c0d0e7389 */ /* 0x00006400000c000b */
[----:B01----:R-:W-:Y:S01]  /*2b4a0*/  ENDCOLLECTIVE ;  /* 0x000000000000791b */ /* 0x003fe20003800000 */
.L_x_2181:
[----:B------:R-:W-:Y:S01]  /*2b4b0*/  ULDC.64 UR4, c[0x0][0x208] ;  /* 0x0000820000047ab9 */ /* 0x000fe20000000a00 */
[----:B------:R-:W-:Y:S02]  /*2b4c0*/  IMAD.MOV.U32 R13, RZ, RZ, R3 ;  /* 0x000000ffff0d7224 */ /* 0x000fe400078e0003 */
[----:B------:R-:W-:Y:S01]  /*2b4d0*/  IMAD.MOV.U32 R12, RZ, RZ, 0x5 ;  /* 0x00000005ff0c7424 */ /* 0x000fe200078e00ff */
[----:B------:R-:W-:-:S04]  /*2b4e0*/  MOV R5, R14 ;  /* 0x0000000e00057202 */ /* 0x000fc80000000f00 */
[----:B------:R-:W-:-:S05]  /*2b4f0*/  @!P2 LEA R5, P4, R8, R5, 0x1 ;  /* 0x000000050805a211 */ /* 0x000fca00078808ff */
[----:B------:R-:W-:-:S04]  /*2b500*/  @!P2 IMAD.X R6, RZ, RZ, R6, P4 ;  /* 0x000000ffff06a224 */ /* 0x000fc800020e0606 */
        /* <DEDUP_REMOVED lines=13> */
.L_x_2182:
[----:B------:R-:W-:Y:S01]  /*2b5e0*/  MOV R13, R4 ;  /* 0x00000004000d7202 */ /* 0x000fe20000000f00 */
[----:B------:R-:W-:-:S07]  /*2b5f0*/  IMAD.MOV.U32 R6, RZ, RZ, R14 ;  /* 0x000000ffff067224 */ /* 0x000fce00078e000e */
[----:B------:R-:W-:Y:S05]  /*2b600*/  WARPSYNC.COLLECTIVE R15, `(.L_x_2183) ;  /* 0x000000000f087348 */ /* 0x000fea0003c00000 */
[----:B------:R0:W1:Y:S02]  /*2b610*/  SHFL.IDX P6, R14, R13, R12, R11 ;  /* 0x0000000c0d0e7389 */ /* 0x00006400000c000b */
[----:B01----:R-:W-:Y:S01]  /*2b620*/  ENDCOLLECTIVE ;  /* 0x000000000000791b */ /* 0x003fe20003800000 */
.L_x_2183:
        /* <DEDUP_REMOVED lines=19> */
.L_x_2184:
[----:B------:R-:W-:Y:S01]  /*2b760*/  IMAD.MOV.U32 R13, RZ, RZ, R4 ;  /* 0x000000ffff0d7224 */ /* 0x000fe200078e0004 */
[----:B------:R-:W-:-:S07]  /*2b770*/  MOV R6, R14 ;  /* 0x0000000e00067202 */ /* 0x000fce0000000f00 */
[----:B------:R-:W-:Y:S05]  /*2b780*/  WARPSYNC.COLLECTIVE R15, `(.L_x_2185) ;  /* 0x000000000f087348 */ /* 0x000fea0003c00000 */
[----:B------:R0:W1:Y:S02]  /*2b790*/  SHFL.IDX P6, R14, R13, R12, R11 ;  /* 0x0000000c0d0e7389 */ /* 0x00006400000c000b */
[----:B01----:R-:W-:Y:S01]  /*2b7a0*/  ENDCOLLECTIVE ;  /* 0x000000000000791b */ /* 0x003fe20003800000 */
.L_x_2185:
[----:B------:R-:W-:Y:S01]  /*2b7b0*/  ULDC.64 UR4, c[0x0][0x208] ;  /* 0x0000820000047ab9 */ /* 0x000fe20000000a00 */
[----:B------:R-:W-:Y:S02]  /*2b7c0*/  IMAD.MOV.U32 R13, RZ, RZ, R3 ;  /* 0x000000ffff0d7224 */ /* 0x000fe400078e0003 */
[----:B------:R-:W-:Y:S02]  /*2b7d0*/  IMAD.MOV.U32 R12, RZ, RZ, 0x7 ;  /* 0x00000007ff0c7424 */ /* 0x000fe400078e00ff */
[----:B------:R-:W-:-:S05]  /*2b7e0*/  IMAD.MOV.U32 R5, RZ, RZ, R14 ;  /* 0x000000ffff057224 */ /* 0x000fca00078e000e */
[----:B------:R-:W-:-:S05]  /*2b7f0*/  @!P2 LEA R5, P4, R8, R5, 0x1 ;  /* 0x000000050805a211 */ /* 0x000fca00078808ff */
[----:B------:R-:W-:-:S05]  /*2b800*/  @!P2 IMAD.X R6, RZ, RZ, R6, P4 ;  /* 0x000000ffff06a224 */ /* 0x000fca00020e0606 */
[----:B------:R-:W-:Y:S01]  /*2b810*/  @!P2 MOV R7, R6 ;  /* 0x000000060007a202 */ /* 0x000fe20000000f00 */
        /* <DEDUP_REMOVED lines=10> */
.L_x_2186:
[----:B------:R-:W-:Y:S01]  /*2b8c0*/  IMAD.MOV.U32 R13, RZ, RZ, R4 ;  /* 0x000000ffff0d7224 */ /* 0x000fe200078e0004 */
[----:B------:R-:W-:-:S07]  /*2b8d0*/  MOV R5, R14 ;  /* 0x0000000e00057202 */ /* 0x000fce0000000f00 */
[----:B------:R-:W-:Y:S05]  /*2b8e0*/  WARPSYNC.COLLECTIVE R15, `(.L_x_2187) ;  /* 0x000000000f087348 */ /* 0x000fea0003c00000 */
[----:B------:R0:W1:Y:S02]  /*2b8f0*/  SHFL.IDX P6, R14, R13, R12, R11 ;  /* 0x0000000c0d0e7389 */ /* 0x00006400000c000b */
[----:B01----:R-:W-:Y:S01]  /*2b900*/  ENDCOLLECTIVE ;  /* 0x000000000000791b */ /* 0x003fe20003800000 */
.L_x_2187:
[----:B------:R-:W-:Y:S01]  /*2b910*/  IMAD.MOV.U32 R3, RZ, RZ, R14 ;  /* 0x000000ffff037224 */ /* 0x000fe200078e000e */
[----:B------:R-:W-:Y:S06]  /*2b920*/  BRA `(.L_x_2188) ;  /* 0xffffffa800107947 */ /* 0x000fec000383ffff */
.L_x_2033:
[----:B0-----:R-:W2:Y:S02]  /*2b930*/  LDL R2, [R1] ;  /* 0x0000000001027983 */ /* 0x001ea40000100800 */
[----:B--2---:R0:W2:Y:S02]  /*2b940*/  SYNCS.PHASECHK.TRANS64.TRYWAIT P0, [R2+URZ+0x2a820], R0 ;  /* 0x02a82000020075a7 */ /* 0x0040a4000800017f */
[----:B--2---:R-:W-:Y:S05]  /*2b950*/  @!P0 NANOSLEEP.SYNCS 0x989680 ;  /* 0x009896800000895d */ /* 0x004fea0003900000 */
[----:B------:R-:W2:Y:S02]  /*2b960*/  @!P0 SYNCS.PHASECHK.TRANS64 P0, [R2+URZ+0x2a820], R0 ;  /* 0x02a82000020085a7 */ /* 0x000ea4000800007f */
[----:B--2---:R-:W-:Y:S05]  /*2b970*/  @!P0 BRA `(.L_x_2033) ;  /* 0xfffffffc00ec8947 */ /* 0x004fea000383ffff */
[----:B------:R-:W-:Y:S05]  /*2b980*/  BRA `(.L_x_2189) ;  /* 0xffffffa8008c7947 */ /* 0x000fea000383ffff */
.L_x_2042:
[----:B-1----:R1:W2:Y:S02]  /*2b990*/  SYNCS.PHASECHK.TRANS64.TRYWAIT P0, [R3+URZ+0x2a840], R2 ;  /* 0x02a84002030075a7 */ /* 0x0022a4000800017f */
[----:B--2---:R-:W-:Y:S05]  /*2b9a0*/  @!P0 NANOSLEEP.SYNCS 0x989680 ;  /* 0x009896800000895d */ /* 0x004fea0003900000 */
[----:B------:R-:W2:Y:S02]  /*2b9b0*/  @!P0 SYNCS.PHASECHK.TRANS64 P0, [R3+URZ+0x2a840], R2 ;  /* 0x02a84002030085a7 */ /* 0x000ea4000800007f */
[----:B--2---:R-:W-:Y:S05]  /*2b9c0*/  @!P0 BRA `(.L_x_2042) ;  /* 0xfffffffc00f08947 */ /* 0x004fea000383ffff */
[----:B------:R-:W-:Y:S05]  /*2b9d0*/  BRA `(.L_x_2190) ;  /* 0xffffffac005c7947 */ /* 0x000fea000383ffff */
.L_x_2049:
[----:B0-----:R0:W1:Y:S02]  /*2b9e0*/  SYNCS.PHASECHK.TRANS64.TRYWAIT P0, [R2+URZ+0x2a860], R3 ;  /* 0x02a86003020075a7 */ /* 0x001064000800017f */
[----:B-1----:R-:W-:Y:S05]  /*2b9f0*/  @!P0 NANOSLEEP.SYNCS 0x989680 ;  /* 0x009896800000895d */ /* 0x002fea0003900000 */
[----:B------:R-:W1:Y:S02]  /*2ba00*/  @!P0 SYNCS.PHASECHK.TRANS64 P0, [R2+URZ+0x2a860], R3 ;  /* 0x02a86003020085a7 */ /* 0x000e64000800007f */
[----:B-1----:R-:W-:Y:S05]  /*2ba10*/  @!P0 BRA `(.L_x_2049) ;  /* 0xfffffffc00f08947 */ /* 0x002fea000383ffff */
[----:B------:R-:W-:Y:S05]  /*2ba20*/  BRA `(.L_x_2191) ;  /* 0xffffffb000747947 */ /* 0x000fea000383ffff */
.L_x_2059:
[----:B-1----:R1:W2:Y:S02]  /*2ba30*/  SYNCS.PHASECHK.TRANS64.TRYWAIT P0, [R3+URZ+0x2a840], R2 ;  /* 0x02a84002030075a7 */ /* 0x0022a4000800017f */
[----:B--2---:R-:W-:Y:S05]  /*2ba40*/  @!P0 NANOSLEEP.SYNCS 0x989680 ;  /* 0x009896800000895d */ /* 0x004fea0003900000 */
[----:B------:R-:W2:Y:S02]  /*2ba50*/  @!P0 SYNCS.PHASECHK.TRANS64 P0, [R3+URZ+0x2a840], R2 ;  /* 0x02a84002030085a7 */ /* 0x000ea4000800007f */
[----:B--2---:R-:W-:Y:S05]  /*2ba60*/  @!P0 BRA `(.L_x_2059) ;  /* 0xfffffffc00f08947 */ /* 0x004fea000383ffff */
[----:B------:R-:W-:Y:S05]  /*2ba70*/  BRA `(.L_x_2192) ;  /* 0xffffffb800247947 */ /* 0x000fea000383ffff */
.L_x_2066:
[----:B0-----:R0:W1:Y:S02]  /*2ba80*/  SYNCS.PHASECHK.TRANS64.TRYWAIT P0, [R2+URZ+0x2a860], R3 ;  /* 0x02a86003020075a7 */ /* 0x001064000800017f */
[----:B-1----:R-:W-:Y:S05]  /*2ba90*/  @!P0 NANOSLEEP.SYNCS 0x989680 ;  /* 0x009896800000895d */ /* 0x002fea0003900000 */
[----:B------:R-:W1:Y:S02]  /*2baa0*/  @!P0 SYNCS.PHASECHK.TRANS64 P0, [R2+URZ+0x2a860], R3 ;  /* 0x02a86003020085a7 */ /* 0x000e64000800007f */
[----:B-1----:R-:W-:Y:S05]  /*2bab0*/  @!P0 BRA `(.L_x_2066) ;  /* 0xfffffffc00f08947 */ /* 0x002fea000383ffff */
[----:B------:R-:W-:Y:S05]  /*2bac0*/  BRA `(.L_x_2193) ;  /* 0xffffffbc003c7947 */ /* 0x000fea000383ffff */
.L_x_2076:
[----:B--2---:R2:W3:Y:S02]  /*2bad0*/  SYNCS.PHASECHK.TRANS64.TRYWAIT P0, [R3+URZ+0x2a840], R2 ;  /* 0x02a84002030075a7 */ /* 0x0044e4000800017f */
[----:B---3--:R-:W-:Y:S05]  /*2bae0*/  @!P0 NANOSLEEP.SYNCS 0x989680 ;  /* 0x009896800000895d */ /* 0x008fea0003900000 */
[----:B------:R-:W3:Y:S02]  /*2baf0*/  @!P0 SYNCS.PHASECHK.TRANS64 P0, [R3+URZ+0x2a840], R2 ;  /* 0x02a84002030085a7 */ /* 0x000ee4000800007f */
[----:B---3--:R-:W-:Y:S05]  /*2bb00*/  @!P0 BRA `(.L_x_2076) ;  /* 0xfffffffc00f08947 */ /* 0x008fea000383ffff */
[----:B------:R-:W-:Y:S05]  /*2bb10*/  BRA `(.L_x_2194) ;  /* 0xffffffc000c07947 */ /* 0x000fea000383ffff */
.L_x_2083:
[----:B0-----:R0:W1:Y:S02]  /*2bb20*/  SYNCS.PHASECHK.TRANS64.TRYWAIT P0, [R2+URZ+0x2a860], R5 ;  /* 0x02a86005020075a7 */ /* 0x001064000800017f */
[----:B-1----:R-:W-:Y:S05]  /*2bb30*/  @!P0 NANOSLEEP.SYNCS 0x989680 ;  /* 0x009896800000895d */ /* 0x002fea0003900000 */
[----:B------:R-:W1:Y:S02]  /*2bb40*/  @!P0 SYNCS.PHASECHK.TRANS64 P0, [R2+URZ+0x2a860], R5 ;  /* 0x02a86005020085a7 */ /* 0x000e64000800007f */
[----:B-1----:R-:W-:Y:S05]  /*2bb50*/  @!P0 BRA `(.L_x_2083) ;  /* 0xfffffffc00f08947 */ /* 0x002fea000383ffff */
[----:B------:R-:W-:Y:S05]  /*2bb60*/  BRA `(.L_x_2195) ;  /* 0xffffffc400d47947 */ /* 0x000fea000383ffff */
.L_x_2095:
[----:B--2---:R2:W3:Y:S02]  /*2bb70*/  SYNCS.PHASECHK.TRANS64.TRYWAIT P0, [R0+URZ+0x2a860], R2 ;  /* 0x02a86002000075a7 */ /* 0x0044e4000800017f */
[----:B---3--:R-:W-:Y:S05]  /*2bb80*/  @!P0 NANOSLEEP.SYNCS 0x989680 ;  /* 0x009896800000895d */ /* 0x008fea0003900000 */
[----:B------:R-:W3:Y:S02]  /*2bb90*/  @!P0 SYNCS.PHASECHK.TRANS64 P0, [R0+URZ+0x2a860], R2 ;  /* 0x02a86002000085a7 */ /* 0x000ee4000800007f */
[----:B---3--:R-:W-:Y:S05]  /*2bba0*/  @!P0 BRA `(.L_x_2095) ;  /* 0xfffffffc00f08947 */ /* 0x008fea000383ffff */
[----:B------:R-:W-:Y:S05]  /*2bbb0*/  BRA `(.L_x_2196) ;  /* 0xffffffcc00387947 */ /* 0x000fea000383ffff */
.L_x_2103:
[----:B------:R-:W-:Y:S01]  /*2bbc0*/  BSSY B0, `(.L_x_2197) ;  /* 0x0000008000007945 */ /* 0x000fe20003800000 */
[----:B------:R-:W-:Y:S01]  /*2bbd0*/  IMAD.MOV.U32 R13, RZ, RZ, R16 ;  /* 0x000000ffff0d7224 */ /* 0x000fe200078e0010 */
[----:B------:R-:W-:Y:S01]  /*2bbe0*/  MOV R12, RZ ;  /* 0x000000ff000c7202 */ /* 0x000fe20000000f00 */
[----:B0-----:R-:W-:Y:S02]  /*2bbf0*/  IMAD.MOV.U32 R11, RZ, RZ, 0x1f ;  /* 0x0000001fff0b7424 */ /* 0x001fe400078e00ff */
[----:B------:R-:W-:-:S07]  /*2bc00*/  IMAD.MOV.U32 R15, RZ, RZ, -0x1 ;  /* 0xffffffffff0f7424 */ /* 0x000fce00078e00ff */
[----:B-1--45:R-:W-:Y:S05]  /*2bc10*/  WARPSYNC.COLLECTIVE R15, `(.L_x_2198) ;  /* 0x000000000f087348 */ /* 0x032fea0003c00000 */
[----:B------:R0:W2:Y:S02]  /*2bc20*/  SHFL.IDX P6, R14, R13, R12, R11 ;  /* 0x0000000c0d0e7389 */ /* 0x0000a400000c000b */
[----:B012-45:R-:W-:Y:S01]  /*2bc30*/  ENDCOLLECTIVE ;  /* 0x000000000000791b */ /* 0x037fe20003800000 */
.L_x_2198:
[----:B------:R-:W-:Y:S05]  /*2bc40*/  BSYNC B0 ;  /* 0x0000000000007941 */ /* 0x000fea0003800000 */
.L_x_2197:
[----:B------:R-:W-:Y:S01]  /*2bc50*/  MOV R13, R16 ;  /* 0x00000010000d7202 */ /* 0x000fe20000000f00 */
[----:B------:R-:W-:Y:S01]  /*2bc60*/  IMAD.MOV.U32 R12, RZ, RZ, 0x1 ;  /* 0x00000001ff0c7424 */ /* 0x000fe200078e00ff */
[----:B------:R-:W-:Y:S01]  /*2bc70*/  LOP3.LUT P1, RZ, R7, 0x1, RZ, 0xc0, !PT ;  /* 0x0000000107ff7812 */ /* 0x000fe2000782c0ff */
[----:B------:R-:W-:Y:S02]  /*2bc80*/  IMAD.MOV.U32 R11, RZ, RZ, 0x1f ;  /* 0x0000001fff0b7424 */ /* 0x000fe400078e00ff */
[----:B------:R-:W-:Y:S02]  /*2bc90*/  IMAD.MOV.U32 R15, RZ, RZ, -0x1 ;  /* 0xffffffffff0f7424 */ /* 0x000fe400078e00ff */
[----:B------:R-:W-:Y:S02]  /*2bca0*/  IMAD.IADD R4, R19, 0x1, R6 ;  /* 0x0000000113047824 */ /* 0x000fe400078e0206 */
[----:B------:R-:W-:-:S07]  /*2bcb0*/  IMAD.MOV.U32 R0, RZ, RZ, R14 ;  /* 0x000000ffff007224 */ /* 0x000fce00078e000e */
[----:B------:R-:W-:Y:S05]  /*2bcc0*/  WARPSYNC.COLLECTIVE R15, `(.L_x_2199) ;  /* 0x000000000f087348 */ /* 0x000fea0003c00000 */
[----:B------:R0:W1:Y:S02]  /*2bcd0*/  SHFL.IDX P6, R14, R13, R12, R11 ;  /* 0x0000000c0d0e7389 */ /* 0x00006400000c000b */
[----:B01----:R-:W-:Y:S01]  /*2bce0*/  ENDCOLLECTIVE ;  /* 0x000000000000791b */ /* 0x003fe20003800000 */
.L_x_2199:
        /* <DEDUP_REMOVED lines=9> */
[C---:B------:R-:W-:Y:S01]  /*2bd80*/  ISETP.GE.U32.AND P3, PT, R6.reuse, 0x10, PT ;  /* 0x000000100600780c */ /* 0x040fe20003f66070 */
[----:B0-----:R-:W-:Y:S02]  /*2bd90*/  IMAD.MOV.U32 R3, RZ, RZ, RZ ;  /* 0x000000ffff037224 */ /* 0x001fe400078e00ff */
[----:B--2---:R-:W-:Y:S01]  /*2bda0*/  @!P0 IMAD.MOV.U32 R3, RZ, RZ, R2 ;  /* 0x000000ffff038224 */ /* 0x004fe200078e0002 */
[----:B------:R-:W-:-:S04]  /*2bdb0*/  ISETP.GE.U32.AND P0, PT, R6, 0x2, PT ;  /* 0x000000020600780c */ /* 0x000fc80003f06070 */
[----:B------:R-:W-:-:S09]  /*2bdc0*/  MOV R13, R3 ;  /* 0x00000003000d7202 */ /* 0x000fd20000000f00 */
[----:B------:R-:W-:Y:S05]  /*2bdd0*/  WARPSYNC.COLLECTIVE R15, `(.L_x_2200) ;  /* 0x000000000f087348 */ /* 0x000fea0003c00000 */
[----:B------:R0:W1:Y:S02]  /*2bde0*/  SHFL.UP P6, R14, R13, R12, R11 ;  /* 0x0400000c0d0e7389 */ /* 0x00006400000c000b */
[----:B01----:R-:W-:Y:S01]  /*2bdf0*/  ENDCOLLECTIVE ;  /* 0x000000000000791b */ /* 0x003fe20003800000 */
.L_x_2200:
[----:B------:R-:W-:Y:S02]  /*2be00*/  IMAD.MOV.U32 R12, RZ, RZ, 0x2 ;  /* 0x00000002ff0c7424 */ /* 0x000fe400078e00ff */
[----:B------:R-:W-:-:S05]  /*2be10*/  IMAD.MOV.U32 R2, RZ, RZ, R14 ;  /* 0x000000ffff027224 */ /* 0x000fca00078e000e */
[----:B------:R-:W-:Y:S02]  /*2be20*/  SEL R4, R2, RZ, P1 ;  /* 0x000000ff02047207 */ /* 0x000fe40000800000 */
[----:B------:R-:W-:-:S03]  /*2be30*/  ISETP.GE.U32.AND P1, PT, R6, 0x4, PT ;  /* 0x000000040600780c */ /* 0x000fc60003f26070 */
[----:B------:R-:W-:-:S05]  /*2be40*/  IMAD.IADD R2, R3, 0x1, R4 ;  /* 0x0000000103027824 */ /* 0x000fca00078e0204 */
[----:B------:R-:W-:-:S07]  /*2be50*/  MOV R13, R2 ;  /* 0x00000002000d7202 */ /* 0x000fce0000000f00 */
[----:B------:R-:W-:Y:S05]  /*2be60*/  WARPSYNC.COLLECTIVE R15, `(.L_x_2201) ;  /* 0x000000000f087348 */ /* 0x000fea0003c00000 */
[----:B------:R0:W1:Y:S02]  /*2be70*/  SHFL.UP P6, R14, R13, R12, R11 ;  /* 0x0400000c0d0e7389 */ /* 0x00006400000c000b */
[----:B01----:R-:W-:Y:S01]  /*2be80*/  ENDCOLLECTIVE ;  /* 0x000000000000791b */ /* 0x003fe20003800000 */
.L_x_2201:
[----:B------:R-:W-:Y:S02]  /*2be90*/  IMAD.MOV.U32 R12, RZ, RZ, 0x4 ;  /* 0x00000004ff0c7424 */ /* 0x000fe400078e00ff */
[----:B------:R-:W-:-:S05]  /*2bea0*/  IMAD.MOV.U32 R4, RZ, RZ, R14 ;  /* 0x000000ffff047224 */ /* 0x000fca00078e000e */
[----:B------:R-:W-:-:S05]  /*2beb0*/  SEL R4, R4, RZ, P0 ;  /* 0x000000ff04047207 */ /* 0x000fca0000000000 */
[----:B------:R-:W-:-:S05]  /*2bec0*/  IMAD.IADD R2, R2, 0x1, R4 ;  /* 0x0000000102027824 */ /* 0x000fca00078e0204 */
[----:B------:R-:W-:-:S07]  /*2bed0*/  MOV R13, R2 ;  /* 0x00000002000d7202 */ /* 0x000fce0000000f00 */
[----:B------:R-:W-:Y:S05]  /*2bee0*/  WARPSYNC.COLLECTIVE R15, `(.L_x_2202) ;  /* 0x000000000f087348 */ /* 0x000fea0003c00000 */
[----:B------:R0:W1:Y:S02]  /*2bef0*/  SHFL.UP P6, R14, R13, R12, R11 ;  /* 0x0400000c0d0e7389 */ /* 0x00006400000c000b */
[----:B01----:R-:W-:Y:S01]  /*2bf00*/  ENDCOLLECTIVE ;  /* 0x000000000000791b */ /* 0x003fe20003800000 */
.L_x_2202:
        /* <DEDUP_REMOVED lines=8> */
.L_x_2203:
        /* <DEDUP_REMOVED lines=8> */
.L_x_2204:
[----:B------:R-:W-:Y:S02]  /*2c010*/  IMAD.MOV.U32 R12, RZ, RZ, 0x1f ;  /* 0x0000001fff0c7424 */ /* 0x000fe400078e00ff */
[----:B------:R-:W-:Y:S02]  /*2c020*/  IMAD.MOV.U32 R11, RZ, RZ, 0x1f ;  /* 0x0000001fff0b7424 */ /* 0x000fe400078e00ff */
[----:B------:R-:W-:-:S05]  /*2c030*/  IMAD.MOV.U32 R4, RZ, RZ, R14 ;  /* 0x000000ffff047224 */ /* 0x000fca00078e000e */
[----:B------:R-:W-:-:S05]  /*2c040*/  SEL R4, R4, RZ, P3 ;  /* 0x000000ff04047207 */ /* 0x000fca0001800000 */
[----:B------:R-:W-:-:S05]  /*2c050*/  IMAD.IADD R2, R2, 0x1, R4 ;  /* 0x0000000102027824 */ /* 0x000fca00078e0204 */
[----:B------:R-:W-:-:S07]  /*2c060*/  MOV R13, R2 ;  /* 0x00000002000d7202 */ /* 0x000fce0000000f00 */
[----:B------:R-:W-:Y:S05]  /*2c070*/  WARPSYNC.COLLECTIVE R15, `(.L_x_2205) ;  /* 0x000000000f087348 */ /* 0x000fea0003c00000 */
[----:B------:R0:W1:Y:S02]  /*2c080*/  SHFL.IDX P6, R14, R13, R12, R11 ;  /* 0x0000000c0d0e7389 */ /* 0x00006400000c000b */
[----:B01----:R-:W-:Y:S01]  /*2c090*/  ENDCOLLECTIVE ;  /* 0x000000000000791b */ /* 0x003fe20003800000 */
.L_x_2205:
[----:B------:R-:W-:Y:S01]  /*2c0a0*/  IMAD.MOV.U32 R16, RZ, RZ, R14 ;  /* 0x000000ffff107224 */ /* 0x000fe200078e000e */
[----:B------:R-:W-:Y:S06]  /*2c0b0*/  BRA `(.L_x_2206) ;  /* 0xffffffcc00c87947 */ /* 0x000fec000383ffff */
.L_x_2108:
[----:B------:R-:W-:Y:S01]  /*2c0c0*/  BSSY B0, `(.L_x_2207) ;  /* 0x0000008000007945 */ /* 0x000fe20003800000 */
[----:B-----5:R-:W-:Y:S01]  /*2c0d0*/  MOV R13, R3 ;  /* 0x00000003000d7202 */ /* 0x020fe20000000f00 */
[----:B------:R-:W-:Y:S02]  /*2c0e0*/  IMAD.MOV.U32 R12, RZ, RZ, 0x1 ;  /* 0x00000001ff0c7424 */ /* 0x000fe400078e00ff */
[----:B0-----:R-:W-:Y:S02]  /*2c0f0*/  IMAD.MOV.U32 R11, RZ, RZ, RZ ;  /* 0x000000ffff0b7224 */ /* 0x001fe400078e00ff */
[----:B------:R-:W-:-:S07]  /*2c100*/  IMAD.MOV.U32 R15, RZ, RZ, -0x1 ;  /* 0xffffffffff0f7424 */ /* 0x000fce00078e00ff */
[----:B-1--4-:R-:W-:Y:S05]  /*2c110*/  WARPSYNC.COLLECTIVE R15, `(.L_x_2208) ;  /* 0x000000000f087348 */ /* 0x012fea0003c00000 */
[----:B------:R0:W2:Y:S02]  /*2c120*/  SHFL.UP P6, R14, R13, R12, R11 ;  /* 0x0400000c0d0e7389 */ /* 0x0000a400000c000b */
[----:B012-4-:R-:W-:Y:S01]  /*2c130*/  ENDCOLLECTIVE ;  /* 0x000000000000791b */ /* 0x017fe20003800000 */
.L_x_2208:
[----:B------:R-:W-:Y:S05]  /*2c140*/  BSYNC B0 ;  /* 0x0000000000007941 */ /* 0x000fea0003800000 */
.L_x_2207:
[----:B------:R-:W2:Y:S01]  /*2c150*/  LDL R2, [R1+0x4] ;  /* 0x0000040001027983 */ /* 0x000ea20000100800 */
[----:B------:R-:W-:Y:S01]  /*2c160*/  IMAD.MOV.U32 R12, RZ, RZ, 0x2 ;  /* 0x00000002ff0c7424 */ /* 0x000fe200078e00ff */
[----:B------:R-:W-:Y:S01]  /*2c170*/  MOV R15, 0xffffffff ;  /* 0xffffffff000f7802 */ /* 0x000fe20000000f00 */
[----:B------:R-:W-:Y:S01]  /*2c180*/  IMAD.MOV.U32 R11, RZ, RZ, RZ ;  /* 0x000000ffff0b7224 */ /* 0x000fe200078e00ff */
[----:B--2---:R-:W-:-:S04]  /*2c190*/  LOP3.LUT P4, RZ, R2, 0x1, RZ, 0xc0, !PT ;  /* 0x0000000102ff7812 */ /* 0x004fc8000788c0ff */
[----:B------:R-:W-:-:S04]  /*2c1a0*/  SEL R2, R14, RZ, P4 ;  /* 0x000000ff0e027207 */ /* 0x000fc80002000000 */
[----:B------:R-:W-:-:S05]  /*2c1b0*/  IADD3 R2, R3, R2, RZ ;  /* 0x0000000203027210 */ /* 0x000fca0007ffe0ff */
[----:B------:R-:W-:-:S07]  /*2c1c0*/  IMAD.MOV.U32 R13, RZ, RZ, R2 ;  /* 0x000000ffff0d7224 */ /* 0x000fce00078e0002 */
[----:B------:R-:W-:Y:S05]  /*2c1d0*/  WARPSYNC.COLLECTIVE R15, `(.L_x_2209) ;  /* 0x000000000f087348 */ /* 0x000fea0003c00000 */
[----:B------:R0:W1:Y:S02]  /*2c1e0*/  SHFL.UP P6, R14, R13, R12, R11 ;  /* 0x0400000c0d0e7389 */ /* 0x00006400000c000b */
[----:B01----:R-:W-:Y:S01]  /*2c1f0*/  ENDCOLLECTIVE ;  /* 0x000000000000791b */ /* 0x003fe20003800000 */
.L_x_2209:
        /* <DEDUP_REMOVED lines=8> */
.L_x_2210:
        /* <DEDUP_REMOVED lines=8> */
.L_x_2211:
        /* <DEDUP_REMOVED lines=8> */
.L_x_2212:
[----:B------:R-:W-:Y:S01]  /*2c380*/  MOV R12, 0x1f ;  /* 0x0000001f000c7802 */ /* 0x000fe20000000f00 */
        /* <DEDUP_REMOVED lines=8> */
.L_x_2213:
[----:B------:R-:W-:Y:S01]  /*2c410*/  IMAD.MOV.U32 R16, RZ, RZ, R14 ;  /* 0x000000ffff107224 */ /* 0x000fe200078e000e */
[----:B------:R-:W-:Y:S06]  /*2c420*/  BRA `(.L_x_2214) ;  /* 0xffffffcc00907947 */ /* 0x000fec000383ffff */
.L_x_2110:
[----:B------:R-:W-:Y:S01]  /*2c430*/  BSSY B0, `(.L_x_2215) ;  /* 0x0000006000007945 */ /* 0x000fe20003800000 */
[----:B------:R-:W-:Y:S01]  /*2c440*/  PLOP3.LUT P6, PT, P6, PT, PT, 0x8, 0x0 ;  /* 0x000000000000781c */ /* 0x000fe200037ce170 */
[----:B------:R-:W-:-:S12]  /*2c450*/  IMAD.MOV.U32 R15, RZ, RZ, -0x1 ;  /* 0xffffffffff0f7424 */ /* 0x000fd800078e00ff */
[----:B01--45:R-:W-:Y:S05]  /*2c460*/  WARPSYNC.COLLECTIVE R15, `(.L_x_2216) ;  /* 0x000000000f087348 */ /* 0x033fea0003c00000 */
[----:B------:R-:W-:Y:S01]  /*2c470*/  VOTE.ANY R14, PT, P6 ;  /* 0x00000000000e7806 */ /* 0x000fe200030e0100 */
[----:B01--45:R-:W-:Y:S06]  /*2c480*/  ENDCOLLECTIVE ;  /* 0x000000000000791b */ /* 0x033fec0003800000 */
.L_x_2216:
[----:B------:R-:W-:Y:S05]  /*2c490*/  BSYNC B0 ;  /* 0x0000000000007941 */ /* 0x000fea0003800000 */
.L_x_2215:
[----:B------:R-:W-:Y:S01]  /*2c4a0*/  MOV R5, R14 ;  /* 0x0000000e00057202 */ /* 0x000fe20000000f00 */
[----:B------:R-:W-:Y:S01]  /*2c4b0*/  IMAD.MOV.U32 R13, RZ, RZ, R3 ;  /* 0x000000ffff0d7224 */ /* 0x000fe200078e0003 */
[----:B------:R-:W-:Y:S01]  /*2c4c0*/  MOV R15, 0xffffffff ;  /* 0xffffffff000f7802 */ /* 0x000fe20000000f00 */
[----:B------:R-:W-:Y:S01]  /*2c4d0*/  IMAD.MOV.U32 R11, RZ, RZ, 0x1f ;  /* 0x0000001fff0b7424 */ /* 0x000fe200078e00ff */
[----:B------:R-:W0:Y:S02]  /*2c4e0*/  POPC R6, R5 ;  /* 0x0000000500067309 */ /* 0x000e240000000000 */
[----:B0-----:R-:W-:-:S07]  /*2c4f0*/  IMAD.MOV.U32 R12, RZ, RZ, R6 ;  /* 0x000000ffff0c7224 */ /* 0x001fce00078e0006 */
[----:B------:R-:W-:Y:S05]  /*2c500*/  WARPSYNC.COLLECTIVE R15, `(.L_x_2217) ;  /* 0x000000000f087348 */ /* 0x000fea0003c00000 */
[----:B------:R0:W1:Y:S02]  /*2c510*/  SHFL.IDX P6, R14, R13, R12, R11 ;  /* 0x0000000c0d0e7389 */ /* 0x00006400000c000b */
[----:B01----:R-:W-:Y:S01]  /*2c520*/  ENDCOLLECTIVE ;  /* 0x000000000000791b */ /* 0x003fe20003800000 */
.L_x_2217:
[----:B------:R-:W-:Y:S01]  /*2c530*/  IMAD.MOV.U32 R17, RZ, RZ, R14 ;  /* 0x000000ffff117224 */ /* 0x000fe200078e000e */
[----:B------:R-:W-:Y:S06]  /*2c540*/  BRA `(.L_x_2218) ;  /* 0xffffffcc00807947 */ /* 0x000fec000383ffff */
.L_x_2112:
[----:B------:R-:W-:Y:S01]  /*2c550*/  BSSY B0, `(.L_x_2219) ;  /* 0x0000007000007945 */ /* 0x000fe20003800000 */
[----:B------:R-:W-:Y:S01]  /*2c560*/  IMAD.MOV.U32 R13, RZ, RZ, R2 ;  /* 0x000000ffff0d7224 */ /* 0x000fe200078e0002 */
[----:B------:R-:W-:Y:S01]  /*2c570*/  MOV R15, 0xffffffff ;  /* 0xffffffff000f7802 */ /* 0x000fe20000000f00 */
[----:B0-----:R-:W-:-:S07]  /*2c580*/  IMAD.MOV.U32 R11, RZ, RZ, 0x1f ;  /* 0x0000001fff0b7424 */ /* 0x001fce00078e00ff */
[----:B-12345:R-:W-:Y:S05]  /*2c590*/  WARPSYNC.COLLECTIVE R15, `(.L_x_2220) ;  /* 0x000000000f087348 */ /* 0x03efea0003c00000 */
[----:B------:R0:W0:Y:S02]  /*2c5a0*/  SHFL.IDX P6, R14, R13, R12, R11 ;  /* 0x0000000c0d0e7389 */ /* 0x00002400000c000b */
[----:B012345:R-:W-:Y:S01]  /*2c5b0*/  ENDCOLLECTIVE ;  /* 0x000000000000791b */ /* 0x03ffe20003800000 */
.L_x_2220:
[----:B------:R-:W-:Y:S05]  /*2c5c0*/  BSYNC B0 ;  /* 0x0000000000007941 */ /* 0x000fea0003800000 */
.L_x_2219:
[----:B------:R-:W-:Y:S01]  /*2c5d0*/  IMAD.MOV.U32 R2, RZ, RZ, R14 ;  /* 0x000000ffff027224 */ /* 0x000fe200078e000e */
[----:B------:R-:W-:Y:S06]  /*2c5e0*/  BRA `(.L_x_2221) ;  /* 0xffffffcc00747947 */ /* 0x000fec000383ffff */
.L_x_2116:
[----:B0-----:R0:W1:Y:S02]  /*2c5f0*/  SYNCS.PHASECHK.TRANS64.TRYWAIT P0, [R0+URZ+0x2a820], R3 ;  /* 0x02a82003000075a7 */ /* 0x001064000800017f */
[----:B-1----:R-:W-:Y:S05]  /*2c600*/  @!P0 NANOSLEEP.SYNCS 0x989680 ;  /* 0x009896800000895d */ /* 0x002fea0003900000 */
[----:B------:R-:W1:Y:S02]  /*2c610*/  @!P0 SYNCS.PHASECHK.TRANS64 P0, [R0+URZ+0x2a820], R3 ;  /* 0x02a82003000085a7 */ /* 0x000e64000800007f */
[----:B-1----:R-:W-:Y:S05]  /*2c620*/  @!P0 BRA `(.L_x_2116) ;  /* 0xfffffffc00f08947 */ /* 0x002fea000383ffff */
[----:B------:R-:W-:Y:S05]  /*2c630*/  BRA `(.L_x_2222) ;  /* 0xffffffd000fc7947 */ /* 0x000fea000383ffff */
.L_x_2117:
[----:B------:R-:W1:Y:S01]  /*2c640*/  S2R R2, SR_TID.X ;  /* 0x0000000000027919 */ /* 0x000e620000002100 */
[----:B------:R-:W-:Y:S01]  /*2c650*/  BSSY B0, `(.L_x_2223) ;  /* 0x000000a000007945 */ /* 0x000fe20003800000 */
[----:B------:R-:W-:Y:S01]  /*2c660*/  IMAD.MOV.U32 R12, RZ, RZ, RZ ;  /* 0x000000ffff0c7224 */ /* 0x000fe200078e00ff */
[----:B------:R-:W-:Y:S01]  /*2c670*/  MOV R11, 0x1f ;  /* 0x0000001f000b7802 */ /* 0x000fe20000000f00 */
[----:B------:R-:W-:Y:S01]  /*2c680*/  IMAD.MOV.U32 R15, RZ, RZ, -0x1 ;  /* 0xffffffffff0f7424 */ /* 0x000fe200078e00ff */
[----:B-1----:R-:W-:-:S04]  /*2c690*/  SHF.R.U32.HI R2, RZ, 0x5, R2 ;  /* 0x00000005ff027819 */ /* 0x002fc80000011602 */
[----:B------:R-:W-:-:S05]  /*2c6a0*/  LOP3.LUT R2, R2, 0x3, RZ, 0xc0, !PT ;  /* 0x0000000302027812 */ /* 0x000fca00078ec0ff */
[----:B------:R-:W-:-:S07]  /*2c6b0*/  IMAD.MOV.U32 R13, RZ, RZ, R2 ;  /* 0x000000ffff0d7224 */ /* 0x000fce00078e0002 */
[----:B0---45:R-:W-:Y:S05]  /*2c6c0*/  WARPSYNC.COLLECTIVE R15, `(.L_x_2224) ;  /* 0x000000000f087348 */ /* 0x031fea0003c00000 */
[----:B------:R1:W2:Y:S02]  /*2c6d0*/  SHFL.IDX P6, R14, R13, R12, R11 ;  /* 0x0000000c0d0e7389 */ /* 0x0002a400000c000b */
[----:B012-45:R-:W-:Y:S01]  /*2c6e0*/  ENDCOLLECTIVE ;  /* 0x000000000000791b */ /* 0x037fe20003800000 */
.L_x_2224:
[----:B------:R-:W-:Y:S05]  /*2c6f0*/  BSYNC B0 ;  /* 0x0000000000007941 */ /* 0x000fea0003800000 */
.L_x_2223:
[----:B------:R-:W-:Y:S05]  /*2c700*/  BRA `(.L_x_2225) ;  /* 0xffffffd000e47947 */ /* 0x000fea000383ffff */
.L_x_2118:
[----:B------:R-:W-:Y:S01]  /*2c710*/  BSSY B0, `(.L_x_2226) ;  /* 0x0000006000007945 */ /* 0x000fe20003800000 */
[----:B------:R-:W-:-:S07]  /*2c720*/  IMAD.MOV.U32 R15, RZ, RZ, -0x1 ;  /* 0xffffffffff0f7424 */ /* 0x000fce00078e00ff */
[----:B01--45:R-:W-:Y:S05]  /*2c730*/  WARPSYNC.COLLECTIVE R15, `(.L_x_2227) ;  /* 0x000000000f0c7348 */ /* 0x033fea0003c00000 */
[----:B------:R-:W-:Y:S02]  /*2c740*/  ELECT P6, UR62, PT ;  /* 0x00000000003e782f */ /* 0x000fe400038c0000 */
[----:B------:R-:W-:Y:S01]  /*2c750*/  MOV R14, UR62 ;  /* 0x0000003e000e7c02 */ /* 0x000fe20008000f00 */
[----:B01--45:R-:W-:Y:S10]  /*2c760*/  ENDCOLLECTIVE ;  /* 0x000000000000791b */ /* 0x033ff40003800000 */
.L_x_2227:
[----:B------:R-:W-:Y:S05]  /*2c770*/  BSYNC B0 ;  /* 0x0000000000007941 */ /* 0x000fea0003800000 */
.L_x_2226:
[----:B------:R-:W-:Y:S05]  /*2c780*/  BRA `(.L_x_2228) ;  /* 0xffffffd000d87947 */ /* 0x000fea000383ffff */
.L_x_2120:
[----:B0-----:R0:W1:Y:S02]  /*2c790*/  SYNCS.PHASECHK.TRANS64.TRYWAIT P0, [R6+URZ], R5 ;  /* 0x00000005060075a7 */ /* 0x001064000800017f */
[----:B-1----:R-:W-:Y:S05]  /*2c7a0*/  @!P0 NANOSLEEP.SYNCS 0x989680 ;  /* 0x009896800000895d */ /* 0x002fea0003900000 */
[----:B------:R-:W1:Y:S02]  /*2c7b0*/  @!P0 SYNCS.PHASECHK.TRANS64 P0, [R6+URZ], R5 ;  /* 0x00000005060085a7 */ /* 0x000e64000800007f */
[----:B-1----:R-:W-:Y:S05]  /*2c7c0*/  @!P0 BRA `(.L_x_2120) ;  /* 0xfffffffc00f08947 */ /* 0x002fea000383ffff */
[----:B------:R-:W-:Y:S05]  /*2c7d0*/  BRA `(.L_x_2229) ;  /* 0xffffffd400147947 */ /* 0x000fea000383ffff */
.L_x_2121:
[----:B-1----:R1:W2:Y:S02]  /*2c7e0*/  SYNCS.PHASECHK.TRANS64.TRYWAIT P0, [R7+URZ], R2 ;  /* 0x00000002070075a7 */ /* 0x0022a4000800017f */
[----:B--2---:R-:W-:Y:S05]  /*2c7f0*/  @!P0 NANOSLEEP.SYNCS 0x989680 ;  /* 0x009896800000895d */ /* 0x004fea0003900000 */
[----:B------:R-:W2:Y:S02]  /*2c800*/  @!P0 SYNCS.PHASECHK.TRANS64 P0, [R7+URZ], R2 ;  /* 0x00000002070085a7 */ /* 0x000ea4000800007f */
[----:B--2---:R-:W-:Y:S05]  /*2c810*/  @!P0 BRA `(.L_x_2121) ;  /* 0xfffffffc00f08947 */ /* 0x004fea000383ffff */
[----:B------:R-:W-:Y:S05]  /*2c820*/  BRA `(.L_x_2230) ;  /* 0xffffffd400087947 */ /* 0x000fea000383ffff */
.L_x_2123:
[----:B--2---:R2:W3:Y:S02]  /*2c830*/  SYNCS.PHASECHK.TRANS64.TRYWAIT P0, [R4+URZ], R5 ;  /* 0x00000005040075a7 */ /* 0x0044e4000800017f */
[----:B---3--:R-:W-:Y:S05]  /*2c840*/  @!P0 NANOSLEEP.SYNCS 0x989680 ;  /* 0x009896800000895d */ /* 0x008fea0003900000 */
[----:B------:R-:W3:Y:S02]  /*2c850*/  @!P0 SYNCS.PHASECHK.TRANS64 P0, [R4+URZ], R5 ;  /* 0x00000005040085a7 */ /* 0x000ee4000800007f */
[----:B---3--:R-:W-:Y:S05]  /*2c860*/  @!P0 BRA `(.L_x_2123) ;  /* 0xfffffffc00f08947 */ /* 0x008fea000383ffff */
[----:B------:R-:W-:Y:S05]  /*2c870*/  BRA `(.L_x_2231) ;  /* 0xffffffd400107947 */ /* 0x000fea000383ffff */
.L_x_2232:
        /* <DEDUP_REMOVED lines=16> */
.L_x_15280:


//--------------------- .text._ZN7cutlass13device_kernelIN5flash11enable_sm90INS1_16FlashAttnFwdSm90INS1_25CollectiveMainloopFwdSm90ILi2EN4cute5tupleIJNS5_1CILi1EEES8_S8_EEENS6_IJNS7_ILi128EEESA_NS7_ILi192EEEEEELi128ENS_6half_tEfNS_4arch4Sm90ELb1ELb0ELb1ELb0ELb0ELb0ELb0ELb1ELb1ELb1ELb0ELb0EEENS1_21CollectiveEpilogueFwdINS6_IJSA_SA_SA_EEES9_SD_SF_Li256ELb0ELb1ELb0ELb0EEENS1_30DynamicPersistentTileSchedulerILi256ELi128ELb0ELb1ELb1EEEEEEEEEvNT_6ParamsE --------------------------
	.section	.text._ZN7cutlass13device_kernelIN5flash11enable_sm90INS1_16FlashAttnFwdSm90INS1_25CollectiveMainloopFwdSm90ILi2EN4cute5tupleIJNS5_1CILi1EEES8_S8_EEENS6_IJNS7_ILi128EEESA_NS7_ILi192EEEEEELi128ENS_6half_tEfNS_4arch4Sm90ELb1ELb0ELb1ELb0ELb0ELb0ELb0ELb1ELb1ELb1ELb0ELb0EEENS1_21CollectiveEpilogueFwdINS6_IJSA_SA_SA_EEES9_SD_SF_Li256ELb0ELb1ELb0ELb0EEENS1_30DynamicPersistentTileSchedulerILi256ELi128ELb0ELb1ELb1EEEEEEEEEvNT_6ParamsE,"ax",@progbits
	.align	128
.text._ZN7cutlass13device_kernelIN5flash11enable_sm90INS1_16FlashAttnFwdSm90INS1_25CollectiveMainloopFwdSm90ILi2EN4cute5tupleIJNS5_1CILi1EEES8_S8_EEENS6_IJNS7_ILi128EEESA_NS7_ILi192EEEEEELi128ENS_6half_tEfNS_4arch4Sm90ELb1ELb0ELb1ELb0ELb0ELb0ELb0ELb1ELb1ELb1ELb0ELb0EEENS1_21CollectiveEpilogueFwdINS6_IJSA_SA_SA_EEES9_SD_SF_Li256ELb0ELb1ELb0ELb0EEENS1_30DynamicPersistentTileSchedulerILi256ELi128ELb0ELb1ELb1EEEEEEEEEvNT_6ParamsE:
        .type           _ZN7cutlass13device_kernelIN5flash11enable_sm90INS1_16FlashAttnFwdSm90INS1_25CollectiveMainloopFwdSm90ILi2EN4cute5tupleIJNS5_1CILi1EEES8_S8_EEENS6_IJNS7_ILi128EEESA_NS7_ILi192EEEEEELi128ENS_6half_tEfNS_4arch4Sm90ELb1ELb0ELb1ELb0ELb0ELb0ELb0ELb1ELb1ELb1ELb0ELb0EEENS1_21CollectiveEpilogueFwdINS6_IJSA_SA_SA_EEES9_SD_SF_Li256ELb0ELb1ELb0ELb0EEENS1_30DynamicPersistentTileSchedulerILi256ELi128ELb0ELb1ELb1EEEEEEEEEvNT_6ParamsE,@function
        .size           _ZN7cutlass13device_kernelIN5flash11enable_sm90INS1_16FlashAttnFwdSm90INS1_25CollectiveMainloopFwdSm90ILi2EN4cute5tupleIJNS5_1CILi1EEES8_S8_EEENS6_IJNS7_ILi128EEESA_NS7_ILi192EEEEEELi128ENS_6half_tEfNS_4arch4Sm90ELb1ELb0ELb1ELb0ELb0ELb0ELb0ELb1ELb1ELb1ELb0ELb0EEENS1_21CollectiveEpilogueFwdINS6_IJSA_SA_SA_EEES9_SD_SF_Li256ELb0ELb1ELb0ELb0EEENS1_30DynamicPersistentTileSchedulerILi256ELi128ELb0ELb1ELb1EEEEEEEEEvNT_6ParamsE,(.L_x_15281 - _ZN7cutlass13device_kernelIN5flash11enable_sm90INS1_16FlashAttnFwdSm90INS1_25CollectiveMainloopFwdSm90ILi2EN4cute5tupleIJNS5_1CILi1EEES8_S8_EEENS6_IJNS7_ILi128EEESA_NS7_ILi192EEEEEELi128ENS_6half_tEfNS_4arch4Sm90ELb1ELb0ELb1ELb0ELb0ELb0ELb0ELb1ELb1ELb1ELb0ELb0EEENS1_21CollectiveEpilogueFwdINS6_IJSA_SA_SA_EEES9_SD_SF_Li256ELb0ELb1ELb0ELb0EEENS1_30DynamicPersistentTileSchedulerILi256ELi128ELb0ELb1ELb1EEEEEEEEEvNT_6ParamsE)
        .other          _ZN7cutlass13device_kernelIN5flash11enable_sm90INS1_16FlashAttnFwdSm90INS1_25CollectiveMainloopFwdSm90ILi2EN4cute5tupleIJNS5_1CILi1EEES8_S8_EEENS6_IJNS7_ILi128EEESA_NS7_ILi192EEEEEELi128ENS_6half_tEfNS_4arch4Sm90ELb1ELb0ELb1ELb0ELb0ELb0ELb0ELb1ELb1ELb1ELb0ELb0EEENS1_21CollectiveEpilogueFwdINS6_IJSA_SA_SA_EEES9_SD_SF_Li256ELb0ELb1ELb0ELb0EEENS1_30DynamicPersistentTileSchedulerILi256ELi128ELb0ELb1ELb1EEEEEEEEEvNT_6ParamsE,@"STO_CUDA_ENTRY STV_DEFAULT"
_ZN7cutlass13device_kernelIN5flash11enable_sm90INS1_16FlashAttnFwdSm90INS1_25CollectiveMainloopFwdSm90ILi2EN4cute5tupleIJNS5_1CILi1EEES8_S8_EEENS6_IJNS7_ILi128EEESA_NS7_ILi192EEEEEELi128ENS_6half_tEfNS_4arch4Sm90ELb1ELb0ELb1ELb0ELb0ELb0ELb0ELb1ELb1ELb1ELb0ELb0EEENS1_21CollectiveEpilogueFwdINS6_IJSA_SA_SA_EEES9_SD_SF_Li256ELb0ELb1ELb0ELb0EEENS1_30DynamicPersistentTileSchedulerILi256ELi128ELb0ELb1ELb1EEEEEEEEEvNT_6ParamsE:
        /* <DEDUP_REMOVED lines=18> */
.L_x_2234:
[----:B------:R-:W-:Y:S05]  /*0120*/  BSYNC B0 ;  /* 0x0000000000007941 */ /* 0x000fea0003800000 */
.L_x_2233:
        /* <DEDUP_REMOVED lines=41> */
.L_x_2235:
        /* <DEDUP_REMOVED lines=22> */
.L_x_2236:
        /* <DEDUP_REMOVED lines=18> */
.L_x_2237:
        /* <DEDUP_REMOVED lines=22> */
.L_x_2238:
        /* <DEDUP_REMOVED lines=22> */
.L_x_2239:
        /* <DEDUP_REMOVED lines=8> */
.L_x_2241:
        /* <DEDUP_REMOVED lines=11> */
[----:B------:R-:W-:Y:S01]  /*0a30*/  UMOV UR37, URZ ;  /* 0x0000003f00257c82 */ /* 0x000fe20008000000 */
[----:B------:R-:W-:Y:S01]  /*0a40*/  UMOV UR36, URZ ;  /* 0x0000003f00247c82 */ /* 0x000fe20008000000 */
[----:B0-----:R-:W0:Y:S02]  /*0a50*/  S2R R2, SR_TID.X ;  /* 0x0000000000027919 */ /* 0x001e240000002100 */
[----:B0-----:R-:W-:-:S05]  /*0a60*/  VIADD R193, R2, 0xffffff80 ;  /* 0xffffff8002c17836 */ /* 0x001fca0000000000 */
[----:B------:R-:W-:-:S04]  /*0a70*/  SHF.R.S32.HI R0, RZ, 0x1f, R193 ;  /* 0x0000001fff007819 */ /* 0x000fc800000114c1 */
[CC--:B------:R-:W-:Y:S02]  /*0a80*/  LEA.HI R2, R0.reuse, R193.reuse, RZ, 0x7 ;  /* 0x000000c100027211 */ /* 0x0c0fe400078f38ff */
[----:B------:R-:W-:Y:S02]  /*0a90*/  LEA.HI R4, R0, R193, RZ, 0x5 ;  /* 0x000000c100047211 */ /* 0x000fe400078f28ff */
[----:B------:R-:W-:Y:S02]  /*0aa0*/  LOP3.LUT R186, R2, 0xffffff80, RZ, 0xc0, !PT ;  /* 0xffffff8002ba7812 */ /* 0x000fe400078ec0ff */
[----:B------:R-:W-:Y:S01]  /*0ab0*/  SHF.R.S32.HI R187, RZ, 0x7, R2 ;  /* 0x00000007ffbb7819 */ /* 0x000fe20000011402 */
[----:B------:R-:W-:Y:S02]  /*0ac0*/  IMAD.SHL.U32 R5, R4, 0x20, RZ ;  /* 0x0000002004057824 */ /* 0x000fe400078e00ff */
[----:B------:R-:W-:Y:S01]  /*0ad0*/  IMAD.IADD R186, R193, 0x1, -R186 ;  /* 0x00000001c1ba7824 */ /* 0x000fe200078e0aba */
[----:B------:R-:W-:-:S02]  /*0ae0*/  LEA.HI R2, R2, R187, RZ, 0x1 ;  /* 0x000000bb02027211 */ /* 0x000fc400078f08ff */
[----:B------:R-:W-:Y:S02]  /*0af0*/  LOP3.LUT R5, R5, 0xfffffc00, RZ, 0xc0, !PT ;  /* 0xfffffc0005057812 */ /* 0x000fe400078ec0ff */
[----:B------:R-:W-:Y:S02]  /*0b00*/  SHF.R.S32.HI R7, RZ, 0x1f, R186 ;  /* 0x0000001fff077819 */ /* 0x000fe400000114ba */
[----:B------:R-:W-:Y:S02]  /*0b10*/  LOP3.LUT R2, R2, 0x3fffffe, RZ, 0xc0, !PT ;  /* 0x03fffffe02027812 */ /* 0x000fe400078ec0ff */
[CC--:B------:R-:W-:Y:S02]  /*0b20*/  LEA.HI R8, R7.reuse, R186.reuse, RZ, 0x2 ;  /* 0x000000ba07087211 */ /* 0x0c0fe400078f10ff */
[----:B------:R-:W-:Y:S01]  /*0b30*/  LEA.HI R7, R7, R186, RZ, 0x5 ;  /* 0x000000ba07077211 */ /* 0x000fe200078f28ff */
[----:B------:R-:W-:Y:S01]  /*0b40*/  IMAD.IADD R2, R187, 0x1, -R2 ;  /* 0x00000001bb027824 */ /* 0x000fe200078e0a02 */
[----:B------:R-:W-:-:S02]  /*0b50*/  SHF.R.S32.HI R9, RZ, 0x2, R8 ;  /* 0x00000002ff097819 */ /* 0x000fc40000011408 */
[----:B------:R-:W-:Y:S02]  /*0b60*/  SHF.R.S32.HI R10, RZ, 0x1f, R8 ;  /* 0x0000001fff0a7819 */ /* 0x000fe40000011408 */
[----:B------:R-:W-:Y:S02]  /*0b70*/  SHF.R.S32.HI R7, RZ, 0x5, R7 ;  /* 0x00000005ff077819 */ /* 0x000fe40000011407 */
[----:B------:R-:W-:Y:S02]  /*0b80*/  LEA.HI R10, R10, R9, RZ, 0x3 ;  /* 0x000000090a0a7211 */ /* 0x000fe400078f18ff */
[----:B------:R-:W-:Y:S02]  /*0b90*/  LOP3.LUT R17, R8, 0x7ffffffc, RZ, 0xc0, !PT ;  /* 0x7ffffffc08117812 */ /* 0x000fe400078ec0ff */
[----:B------:R-:W-:-:S03]  /*0ba0*/  LOP3.LUT R10, R10, 0xfffffff8, RZ, 0xc0, !PT ;  /* 0xfffffff80a0a7812 */ /* 0x000fc600078ec0ff */
[----:B------:R-:W-:Y:S02]  /*0bb0*/  IMAD.IADD R17, R186, 0x1, -R17 ;  /* 0x00000001ba117824 */ /* 0x000fe400078e0a11 */
[----:B------:R-:W-:-:S04]  /*0bc0*/  IMAD.IADD R10, R9, 0x1, -R10 ;  /* 0x00000001090a7824 */ /* 0x000fc800078e0a0a */
[----:B------:R-:W-:-:S04]  /*0bd0*/  IMAD R7, R7, 0x10, R10 ;  /* 0x0000001007077824 */ /* 0x000fc800078e020a */
[----:B------:R-:W-:Y:S01]  /*0be0*/  IMAD R188, R2, 0x40, R7 ;  /* 0x0000004002bc7824 */ /* 0x000fe200078e0207 */
[----:B--2---:R-:W-:Y:S02]  /*0bf0*/  R2UR UR5, R3 ;  /* 0x00000000030572ca */ /* 0x004fe400000e0000 */
[----:B------:R-:W-:-:S04]  /*0c00*/  LEA.HI R3, R0, R193, RZ, 0x4 ;  /* 0x000000c100037211 */ /* 0x000fc800078f20ff */
[----:B------:R-:W-:Y:S02]  /*0c10*/  SHF.R.S32.HI R6, RZ, 0x4, R3 ;  /* 0x00000004ff067819 */ /* 0x000fe40000011403 */
[C---:B------:R-:W-:Y:S02]  /*0c20*/  LOP3.LUT R4, R3.reuse, 0x3fffff0, RZ, 0xc0, !PT ;  /* 0x03fffff003047812 */ /* 0x040fe400078ec0ff */
[----:B------:R-:W-:-:S03]  /*0c30*/  LEA.HI R3, R3, R6, RZ, 0x1 ;  /* 0x0000000603037211 */ /* 0x000fc600078f08ff */
[----:B------:R-:W-:Y:S01]  /*0c40*/  IMAD.IADD R4, R193, 0x1, -R4 ;  /* 0x00000001c1047824 */ /* 0x000fe200078e0a04 */
[----:B------:R-:W-:Y:S01]  /*0c50*/  LOP3.LUT R3, R3, 0x1ffffffe, RZ, 0xc0, !PT ;  /* 0x1ffffffe03037812 */ /* 0x000fe200078ec0ff */
[----:B------:R-:W-:Y:S02]  /*0c60*/  ULOP3.LUT UR6, UR5, 0x1, URZ, 0xfc, !UPT ;  /* 0x0000000105067892 */ /* 0x000fe4000f8efc3f */
[----:B------:R-:W-:Y:S01]  /*0c70*/  IMAD R4, R4, 0x40, R5 ;  /* 0x0000004004047824 */ /* 0x000fe200078e0205 */
[-C--:B------:R-:W-:Y:S01]  /*0c80*/  LEA.HI R5, R0, R193.reuse, RZ, 0x2 ;  /* 0x000000c100057211 */ /* 0x080fe200078f10ff */
[----:B------:R-:W-:Y:S01]  /*0c90*/  IMAD.IADD R3, R6, 0x1, -R3 ;  /* 0x0000000106037824 */ /* 0x000fe200078e0a03 */
[----:B------:R-:W-:Y:S01]  /*0ca0*/  LEA.HI R0, R0, R193, RZ, 0x3 ;  /* 0x000000c100007211 */ /* 0x000fe200078f18ff */
[----:B------:R-:W-:Y:S01]  /*0cb0*/  UMOV UR5, URZ ;  /* 0x0000003f00057c82 */ /* 0x000fe20008000000 */
[----:B------:R-:W-:Y:S01]  /*0cc0*/  LOP3.LUT R6, R5, 0xfffffffc, RZ, 0xc0, !PT ;  /* 0xfffffffc05067812 */ /* 0x000fe200078ec0ff */
[----:B------:R-:W-:Y:S01]  /*0cd0*/  IMAD R189, R3, 0x8, R4 ;  /* 0x0000000803bd7824 */ /* 0x000fe200078e0204 */
[----:B------:R-:W-:Y:S01]  /*0ce0*/  LOP3.LUT R22, R0, 0xfffffff8, RZ, 0xc0, !PT ;  /* 0xfffffff800167812 */ /* 0x000fe200078ec0ff */
[----:B------:R-:W-:Y:S01]  /*0cf0*/  IMAD.U32 R190, RZ, RZ, UR6 ;  /* 0x00000006ffbe7e24 */ /* 0x000fe2000f8e00ff */
[----:B------:R-:W-:Y:S01]  /*0d00*/  SHF.R.S32.HI R184, RZ, 0x3, R0 ;  /* 0x00000003ffb87819 */ /* 0x000fe20000011400 */
[----:B------:R-:W-:-:S02]  /*0d10*/  IMAD.IADD R6, R193, 0x1, -R6 ;  /* 0x00000001c1067824 */ /* 0x000fc400078e0a06 */
[----:B------:R-:W-:Y:S02]  /*0d20*/  IMAD.IADD R22, R193, 0x1, -R22 ;  /* 0x00000001c1167824 */ /* 0x000fe400078e0a16 */
[----:B------:R-:W-:Y:S01]  /*0d30*/  IMAD.U32 R185, RZ, RZ, UR5 ;  /* 0x00000005ffb97e24 */ /* 0x000fe2000f8e00ff */
[----:B------:R-:W-:Y:S01]  /*0d40*/  LEA.HI R3, R6, R6, RZ, 0x1 ;  /* 0x0000000606037211 */ /* 0x000fe200078f08ff */
[----:B------:R-:W-:-:S03]  /*0d50*/  IMAD.SHL.U32 R16, R22, 0x8, RZ ;  /* 0x0000000816107824 */ /* 0x000fc600078e00ff */
[----:B------:R-:W-:Y:S01]  /*0d60*/  LOP3.LUT R3, R3, 0x1ffffffe, RZ, 0xc0, !PT ;  /* 0x1ffffffe03037812 */ /* 0x000fe200078ec0ff */
[----:B------:R-:W-:Y:S01]  /*0d70*/  VIADD R19, R16, 0x40 ;  /* 0x0000004010137836 */ /* 0x000fe20000000000 */
[----:B------:R-:W-:Y:S02]  /*0d80*/  SHF.R.S32.HI R192, RZ, 0x1f, R16 ;  /* 0x0000001fffc07819 */ /* 0x000fe40000011410 */
[----:B------:R-:W-:Y:S02]  /*0d90*/  IADD3 R3, R6, -R3, RZ ;  /* 0x8000000306037210 */ /* 0x000fe40007ffe0ff */
[----:B------:R-:W-:-:S03]  /*0da0*/  SHF.R.S32.HI R191, RZ, 0x1f, R19 ;  /* 0x0000001fffbf7819 */ /* 0x000fc60000011413 */
[----:B------:R-:W-:-:S07]  /*0db0*/  IMAD R18, R3, 0x8, R188 ;  /* 0x0000000803127824 */ /* 0x000fce00078e02bc */
.L_x_2292:
[----:B------:R-:W-:Y:S01]  /*0dc0*/  ULDC UR5, c[0x0][0xc60] ;  /* 0x0003180000057ab9 */ /* 0x000fe20000000800 */
[----:B------:R-:W-:Y:S01]  /*0dd0*/  UMOV UR8, UR4 ;  /* 0x0000000400087c82 */ /* 0x000fe20008000000 */
[----:B------:R-:W-:-:S11]  /*0de0*/  UISETP.NE.AND UP0, UPT, UR5, 0x1, UPT ;  /* 0x000000010500788c */ /* 0x000fd6000bf05270 */
[----:B------:R-:W-:Y:S01]  /*0df0*/  @UP0 ULDC UR6, c[0x0][0xc64] ;  /* 0x0003190000060ab9 */ /* 0x000fe20000000800 */
[----:B------:R-:W-:Y:S01]  /*0e00*/  @UP0 ULDC UR9, c[0x0][0xc68] ;  /* 0x00031a0000090ab9 */ /* 0x000fe20000000800 */
[----:B------:R-:W-:-:S04]  /*0e10*/  UIMAD.WIDE.U32 UR6, UR4, UR6, URZ ;  /* 0x00000006040672a5 */ /* 0x000fc8000f8e003f */
[----:B------:R-:W-:-:S03]  /*0e20*/  @UP0 USHF.R.U32.HI UR8, URZ, UR9, UR7 ;  /* 0x000000093f080299 */ /* 0x000fc60008011607 */
[----:B------:R-:W-:Y:S02]  /*0e30*/  ULDC UR6, c[0x0][0xc78] ;  /* 0x00031e0000067ab9 */ /* 0x000fe40000000800 */
[----:B------:R-:W-:Y:S02]  /*0e40*/  UISETP.GE.AND UP0, UPT, UR8, UR6, UPT ;  /* 0x000000060800728c */ /* 0x000fe4000bf06270 */
[----:B------:R-:W-:-:S04]  /*0e50*/  UIADD3 UR6, -UR8, URZ, URZ ;  /* 0x0000003f08067290 */ /* 0x000fc8000fffe13f */
[----:B------:R-:W-:Y:S01]  /*0e60*/  PLOP3.LUT P0, PT, PT, PT, UP0, 0x80, 0x0 ;  /* 0x000000000000781c */ /* 0x000fe20003f0f008 */
[----:B------:R-:W-:-:S12]  /*0e70*/  UIMAD UR9, UR5, UR6, UR4 ;  /* 0x00000006050972a4 */ /* 0x000fd8000f8e0204 */
[----:B012345:R-:W-:Y:S05]  /*0e80*/  @!P0 BRA `(.L_x_2242) ;  /* 0x0000000000208947 */ /* 0x03ffea0003800000 */
        /* <DEDUP_REMOVED lines=8> */
.L_x_2242:
[----:B------:R-:W-:Y:S01]  /*0f10*/  ULDC UR7, c[0x0][0xc54] ;  /* 0x0003150000077ab9 */ /* 0x000fe20000000800 */
[----:B------:R-:W-:Y:S01]  /*0f20*/  UMOV UR6, UR9 ;  /* 0x0000000900067c82 */ /* 0x000fe20008000000 */
[----:B------:R-:W-:-:S11]  /*0f30*/  UISETP.NE.AND UP0, UPT, UR7, 0x1, UPT ;  /* 0x000000010700788c */ /* 0x000fd6000bf05270 */
[----:B------:R-:W-:Y:S02]  /*0f40*/  @UP0 ULDC.64 UR10, c[0x0][0xc58] ;  /* 0x00031600000a0ab9 */ /* 0x000fe40000000a00 */
[----:B------:R-:W-:-:S04]  /*0f50*/  UIMAD.WIDE.U32 UR4, UR9, UR10, URZ ;  /* 0x0000000a090472a5 */ /* 0x000fc8000f8e003f */
[----:B------:R-:W-:-:S04]  /*0f60*/  @UP0 USHF.R.U32.HI UR6, URZ, UR11, UR5 ;  /* 0x0000000b3f060299 */ /* 0x000fc80008011605 */
[----:B------:R-:W-:-:S12]  /*0f70*/  UIMAD UR4, UR6, UR7, URZ ;  /* 0x00000007060472a4 */ /* 0x000fd8000f8e023f */
.L_x_2243:
[----:B------:R-:W-:Y:S01]  /*0f80*/  ULDC.64 UR12, c[0x0][0x418] ;  /* 0x00010600000c7ab9 */ /* 0x000fe20000000a00 */
[----:B------:R-:W-:Y:S01]  /*0f90*/  ULOP3.LUT UR6, URZ, UR6, URZ, 0x33, !UPT ;  /* 0x000000063f067292 */ /* 0x000fe2000f8e333f */
[----:B------:R-:W-:Y:S01]  /*0fa0*/  PLOP3.LUT P0, PT, PT, PT, PT, 0x80, 0x0 ;  /* 0x000000000000781c */ /* 0x000fe20003f0f070 */
[----:B------:R-:W-:Y:S01]  /*0fb0*/  UISETP.NE.U32.AND UP0, UPT, UR12, URZ, UPT ;  /* 0x0000003f0c00728c */ /* 0x000fe2000bf05070 */
[----:B------:R-:W-:Y:S01]  /*0fc0*/  IMAD.MOV.U32 R0, RZ, RZ, RZ ;  /* 0x000000ffff007224 */ /* 0x000fe200078e00ff */
[----:B------:R-:W-:Y:S01]  /*0fd0*/  ULDC UR5, c[0x0][0xc3c] ;  /* 0x00030f0000057ab9 */ /* 0x000fe20000000800 */
[----:B------:R-:W-:Y:S01]  /*0fe0*/  ULDC UR12, c[0x0][0x448] ;  /* 0x00011200000c7ab9 */ /* 0x000fe20000000800 */
[----:B------:R-:W-:Y:S01]  /*0ff0*/  UIADD3 UR6, UR6, UR5, URZ ;  /* 0x0000000506067290 */ /* 0x000fe2000fffe03f */
[----:B------:R-:W-:Y:S01]  /*1000*/  CS2R R88, SRZ ;  /* 0x0000000000587805 */ /* 0x000fe2000001ff00 */
[----:B------:R-:W-:Y:S01]  /*1010*/  UISETP.NE.AND UP2, UPT, UR12, 0x1, UPT ;  /* 0x000000010c00788c */ /* 0x000fe2000bf45270 */
[----:B------:R-:W-:Y:S01]  /*1020*/  CS2R R86, SRZ ;  /* 0x0000000000567805 */ /* 0x000fe2000001ff00 */
[----:B------:R-:W-:Y:S01]  /*1030*/  UIADD3 UR4, UR9, -UR4, URZ ;  /* 0x8000000409047290 */ /* 0x000fe2000fffe03f */
[----:B------:R-:W-:Y:S01]  /*1040*/  CS2R R84, SRZ ;  /* 0x0000000000547805 */ /* 0x000fe2000001ff00 */
[----:B------:R-:W-:Y:S01]  /*1050*/  USHF.L.U32 UR39, UR6, 0x7, URZ ;  /* 0x0000000706277899 */ /* 0x000fe2000800063f */
[----:B------:R-:W-:Y:S01]  /*1060*/  CS2R R82, SRZ ;  /* 0x0000000000527805 */ /* 0x000fe2000001ff00 */
[----:B------:R-:W-:Y:S01]  /*1070*/  ULDC UR11, c[0x0][0xc54] ;  /* 0x00031500000b7ab9 */ /* 0x000fe20000000800 */
[----:B------:R-:W-:Y:S01]  /*1080*/  UISETP.NE.AND.EX UP0, UPT, UR13, URZ, UPT, UP0 ;  /* 0x0000003f0d00728c */ /* 0x000fe2000bf05300 */
[----:B------:R-:W-:Y:S01]  /*1090*/  CS2R R80, SRZ ;  /* 0x0000000000507805 */ /* 0x000fe2000001ff00 */
[----:B------:R-:W-:Y:S01]  /*10a0*/  UIADD3 UR6, UR39, 0x7f, URZ ;  /* 0x0000007f27067890 */ /* 0x000fe2000fffe03f */
[----:B------:R-:W-:Y:S01]  /*10b0*/  CS2R R78, SRZ ;  /* 0x00000000004e7805 */ /* 0x000fe2000001ff00 */
[----:B------:R-:W-:Y:S01]  /*10c0*/  UIMAD UR11, UR8, UR11, UR4 ;  /* 0x0000000b080b72a4 */ /* 0x000fe2000f8e0204 */
[----:B------:R-:W-:Y:S01]  /*10d0*/  CS2R R76, SRZ ;  /* 0x00000000004c7805 */ /* 0x000fe2000001ff00 */
[----:B------:R-:W-:Y:S01]  /*10e0*/  ULDC UR60, c[0x0][0x424] ;  /* 0x00010900003c7ab9 */ /* 0x000fe20000000800 */
[----:B------:R-:W-:Y:S01]  /*10f0*/  ULDC UR7, c[0x0][0x288] ;  /* 0x0000a20000077ab9 */ /* 0x000fe20000000800 */
[----:B------:R-:W-:Y:S01]  /*1100*/  @UP2 ULDC UR4, c[0x0][0x44c] ;  /* 0x0001130000042ab9 */ /* 0x000fe20000000800 */
[----:B------:R-:W-:Y:S01]  /*1110*/  UIADD3 UR7, -UR7, 0x80, URZ ;  /* 0x0000008007077890 */ /* 0x000fe2000fffe13f */
[----:B------:R-:W-:Y:S01]  /*1120*/  CS2R R74, SRZ ;  /* 0x00000000004a7805 */ /* 0x000fe2000001ff00 */
[----:B------:R-:W-:Y:S01]  /*1130*/  UIMAD.WIDE.U32 UR4, UR6, UR4, URZ ;  /* 0x00000004060472a5 */ /* 0x000fe2000f8e003f */
[----:B------:R-:W-:Y:S01]  /*1140*/  CS2R R72, SRZ ;  /* 0x0000000000487805 */ /* 0x000fe2000001ff00 */
[----:B------:R-:W-:Y:S01]  /*1150*/  USEL UR60, UR60, 0x1, UP0 ;  /* 0x000000013c3c7887 */ /* 0x000fe20008000000 */
[----:B------:R-:W-:Y:S01]  /*1160*/  CS2R R70, SRZ ;  /* 0x0000000000467805 */ /* 0x000fe2000001ff00 */
[----:B------:R-:W-:Y:S01]  /*1170*/  ULDC UR10, c[0x0][0x2f0] ;  /* 0x0000bc00000a7ab9 */ /* 0x000fe20000000800 */
[----:B------:R-:W-:Y:S01]  /*1180*/  @UP2 ULDC UR12, c[0x0][0x450] ;  /* 0x00011400000c2ab9 */ /* 0x000fe20000000800 */
[----:B------:R-:W-:Y:S01]  /*1190*/  UIMAD UR7, UR60, UR10, UR7 ;  /* 0x0000000a3c0772a4 */ /* 0x000fe2000f8e0207 */
[----:B------:R-:W-:Y:S01]  /*11a0*/  CS2R R68, SRZ ;  /* 0x0000000000447805 */ /* 0x000fe2000001ff00 */
[----:B------:R-:W-:Y:S01]  /*11b0*/  @UP2 USHF.R.U32.HI UR6, URZ, UR12, UR5 ;  /* 0x0000000c3f062299 */ /* 0x000fe20008011605 */
[----:B------:R-:W-:Y:S01]  /*11c0*/  CS2R R66, SRZ ;  /* 0x0000000000427805 */ /* 0x000fe2000001ff00 */
[----:B------:R-:W-:Y:S01]  /*11d0*/  UIMAD UR4, UR60, UR10, 0x7f ;  /* 0x0000007f3c0474a4 */ /* 0x000fe2000f8e020a */
[----:B------:R-:W-:Y:S01]  /*11e0*/  CS2R R64, SRZ ;  /* 0x0000000000407805 */ /* 0x000fe2000001ff00 */
[----:B------:R-:W-:Y:S01]  /*11f0*/  UIADD3 UR6, UR7, UR6, URZ ;  /* 0x0000000607067290 */ /* 0x000fe2000fffe03f */
[----:B------:R-:W-:Y:S01]  /*1200*/  CS2R R62, SRZ ;  /* 0x00000000003e7805 */ /* 0x000fe2000001ff00 */
[----:B------:R-:W-:Y:S01]  /*1210*/  USHF.R.S32.HI UR5, URZ, 0x1f, UR4 ;  /* 0x0000001f3f057899 */ /* 0x000fe20008011404 */
[----:B------:R-:W-:Y:S01]  /*1220*/  CS2R R60, SRZ ;  /* 0x00000000003c7805 */ /* 0x000fe2000001ff00 */
[----:B------:R-:W-:Y:S01]  /*1230*/  USHF.R.S32.HI UR7, URZ, 0x1f, UR6 ;  /* 0x0000001f3f077899 */ /* 0x000fe20008011406 */
[----:B------:R-:W-:Y:S01]  /*1240*/  CS2R R58, SRZ ;  /* 0x00000000003a7805 */ /* 0x000fe2000001ff00 */
[----:B------:R-:W-:Y:S01]  /*1250*/  ULEA.HI UR5, UR5, UR4, URZ, 0x7 ;  /* 0x0000000405057291 */ /* 0x000fe2000f8f383f */
[----:B------:R-:W-:Y:S01]  /*1260*/  CS2R R56, SRZ ;  /* 0x0000000000387805 */ /* 0x000fe2000001ff00 */
[----:B------:R-:W-:Y:S01]  /*1270*/  ULEA.HI UR7, UR7, UR6, URZ, 0x7 ;  /* 0x0000000607077291 */ /* 0x000fe2000f8f383f */
[----:B------:R-:W-:Y:S01]  /*1280*/  CS2R R54, SRZ ;  /* 0x0000000000367805 */ /* 0x000fe2000001ff00 */
[----:B------:R-:W-:Y:S01]  /*1290*/  ULDC UR9, c[0x0][0xc48] ;  /* 0x0003120000097ab9 */ /* 0x000fe20000000800 */
[----:B------:R-:W-:Y:S01]  /*12a0*/  USHF.R.S32.HI UR6, URZ, 0x7, UR5 ;  /* 0x000000073f067899 */ /* 0x000fe20008011405 */
[----:B------:R-:W-:Y:S01]  /*12b0*/  CS2R R52, SRZ ;  /* 0x0000000000347805 */ /* 0x000fe2000001ff00 */
[----:B------:R-:W-:Y:S01]  /*12c0*/  UISETP.NE.AND UP1, UPT, UR9, 0x1, UPT ;  /* 0x000000010900788c */ /* 0x000fe2000bf25270 */
[----:B------:R-:W-:Y:S01]  /*12d0*/  CS2R R50, SRZ ;  /* 0x0000000000327805 */ /* 0x000fe2000001ff00 */
[----:B------:R-:W-:Y:S01]  /*12e0*/  USHF.R.S32.HI UR7, URZ, 0x7, UR7 ;  /* 0x000000073f077899 */ /* 0x000fe20008011407 */
[----:B------:R-:W-:Y:S01]  /*12f0*/  CS2R R48, SRZ ;  /* 0x0000000000307805 */ /* 0x000fe2000001ff00 */
[----:B------:R-:W-:Y:S01]  /*1300*/  UMOV UR61, UR11 ;  /* 0x0000000b003d7c82 */ /* 0x000fe20008000000 */
[----:B------:R-:W-:Y:S01]  /*1310*/  CS2R R46, SRZ ;  /* 0x00000000002e7805 */ /* 0x000fe2000001ff00 */
[----:B------:R-:W-:Y:S01]  /*1320*/  UISETP.LT.AND UP0, UPT, UR6, UR7, UPT ;  /* 0x000000070600728c */ /* 0x000fe2000bf01270 */
[----:B------:R-:W-:-:S02]  /*1330*/  CS2R R44, SRZ ;  /* 0x00000000002c7805 */ /* 0x000fc4000001ff00 */
[----:B------:R-:W-:Y:S02]  /*1340*/  CS2R R94, SRZ ;  /* 0x00000000005e7805 */ /* 0x000fe4000001ff00 */
[----:B------:R-:W-:Y:S01]  /*1350*/  CS2R R98, SRZ ;  /* 0x0000000000627805 */ /* 0x000fe2000001ff00 */
[----:B------:R-:W-:Y:S01]  /*1360*/  USEL UR14, UR6, UR7, UP0 ;  /* 0x00000007060e7287 */ /* 0x000fe20008000000 */
[----:B------:R-:W-:Y:S01]  /*1370*/  CS2R R90, SRZ ;  /* 0x00000000005a7805 */ /* 0x000fe2000001ff00 */
[----:B------:R-:W-:Y:S01]  /*1380*/  @UP1 ULDC UR8, c[0x0][0xc4c] ;  /* 0x0003130000081ab9 */ /* 0x000fe20000000800 */
[----:B------:R-:W-:Y:S01]  /*1390*/  IMAD.MOV.U32 R37, RZ, RZ, RZ ;  /* 0x000000ffff257224 */ /* 0x000fe200078e00ff */
[----:B------:R-:W-:Y:S01]  /*13a0*/  UIMAD.WIDE.U32 UR4, UR11, UR8, URZ ;  /* 0x000000080b0472a5 */ /* 0x000fe2000f8e003f */
[----:B------:R-:W-:Y:S01]  /*13b0*/  CS2R R96, SRZ ;  /* 0x0000000000607805 */ /* 0x000fe2000001ff00 */
[----:B------:R-:W-:Y:S02]  /*13c0*/  UISETP.GE.AND UP0, UPT, UR14, 0x1, UPT ;  /* 0x000000010e00788c */ /* 0x000fe4000bf06270 */
[----:B------:R-:W-:Y:S01]  /*13d0*/  IMAD.U32 R105, RZ, RZ, UR14 ;  /* 0x0000000eff697e24 */ /* 0x000fe2000f8e00ff */
[----:B------:R-:W-:Y:S01]  /*13e0*/  @UP1 ULDC UR8, c[0x0][0xc50] ;  /* 0x0003140000081ab9 */ /* 0x000fe20000000800 */
[----:B------:R-:W-:Y:S01]  /*13f0*/  CS2R R100, SRZ ;  /* 0x0000000000647805 */ /* 0x000fe2000001ff00 */
[----:B------:R-:W-:Y:S01]  /*1400*/  @UP1 USHF.R.U32.HI UR61, URZ, UR8, UR5 ;  /* 0x000000083f3d1299 */ /* 0x000fe20008011605 */
[----:B------:R-:W-:-:S02]  /*1410*/  CS2R R102, SRZ ;  /* 0x0000000000667805 */ /* 0x000fc4000001ff00 */
[----:B------:R-:W-:Y:S02]  /*1420*/  PLOP3.LUT P1, PT, PT, PT, UP0, 0x80, 0x0 ;  /* 0x000000000000781c */ /* 0x000fe40003f2f008 */
[----:B------:R-:W-:Y:S01]  /*1430*/  CS2R R92, SRZ ;  /* 0x00000000005c7805 */ /* 0x000fe2000001ff00 */
[----:B------:R-:W-:Y:S01]  /*1440*/  UIADD3 UR4, -UR61, URZ, URZ ;  /* 0x0000003f3d047290 */ /* 0x000fe2000fffe13f */
[----:B------:R-:W-:Y:S01]  /*1450*/  IMAD.MOV.U32 R104, RZ, RZ, RZ ;  /* 0x000000ffff687224 */ /* 0x000fe200078e00ff */
[----:B------:R-:W-:Y:S01]  /*1460*/  CS2R R6, SRZ ;  /* 0x0000000000067805 */ /* 0x000fe2000001ff00 */
[----:B------:R-:W-:Y:S01]  /*1470*/  IMAD.MOV.U32 R106, RZ, RZ, RZ ;  /* 0x000000ffff6a7224 */ /* 0x000fe200078e00ff */
[----:B------:R-:W-:-:S06]  /*1480*/  UIMAD UR4, UR9, UR4, UR11 ;  /* 0x00000004090472a4 */ /* 0x000fcc000f8e020b */
[----:B------:R-:W-:Y:S01]  /*1490*/  IMAD.U32 R23, RZ, RZ, UR4 ;  /* 0x00000004ff177e24 */ /* 0x000fe2000f8e00ff */
        /* <DEDUP_REMOVED lines=21> */
[----:B------:R-:W-:Y:S01]  /*15f0*/  MOV R5, UR5 ;  /* 0x0000000500057c02 */ /* 0x000fe20008000f00 */
        /* <DEDUP_REMOVED lines=10> */
.L_x_2245:
[----:B------:R-:W-:Y:S02]  /*16a0*/  R2UR UR6, R185 ;  /* 0x00000000b90672ca */ /* 0x000fe400000e0000 */
[----:B------:R-:W-:-:S11]  /*16b0*/  R2UR UR5, R190 ;  /* 0x00000000be0572ca */ /* 0x000fd600000e0000 */
[----:B------:R-:W-:Y:S02]  /*16c0*/  ULEA.HI UR4, UR6, UR6, URZ, 0x1 ;  /* 0x0000000606047291 */ /* 0x000fe4000f8f083f */
[----:B------:R-:W-:Y:S02]  /*16d0*/  IMAD.U32 R2, RZ, RZ, UR5 ;  /* 0x00000005ff027e24 */ /* 0x000fe4000f8e00ff */
[----:B------:R-:W-:-:S03]  /*16e0*/  ULOP3.LUT UR4, UR4, 0xfffffffe, URZ, 0xc0, !UPT ;  /* 0xfffffffe04047892 */ /* 0x000fc6000f8ec03f */
[----:B------:R-:W-:Y:S01]  /*16f0*/  ISETP.NE.AND P0, PT, R2, 0x3, PT ;  /* 0x000000030200780c */ /* 0x000fe20003f05270 */
[----:B------:R-:W-:-:S06]  /*1700*/  UIADD3 UR4, UR6, -UR4, URZ ;  /* 0x8000000406047290 */ /* 0x000fcc000fffe03f */
[----:B------:R-:W-:-:S05]  /*1710*/  IMAD.U32 R0, RZ, RZ, UR4 ;  /* 0x00000004ff007e24 */ /* 0x000fca000f8e00ff */
[----:B------:R-:W-:-:S04]  /*1720*/  SHF.L.U32 R0, R0, 0x1f, RZ ;  /* 0x0000001f00007819 */ /* 0x000fc800000006ff */
[----:B------:R-:W0:Y:S02]  /*1730*/  SYNCS.PHASECHK.TRANS64.TRYWAIT P1, [UR38+0x34800], R0 ;  /* 0x03480000ff0075a7 */ /* 0x000e240008020166 */
[----:B0-----:R-:W-:Y:S05]  /*1740*/  @!P1 BRA `(.L_x_2246) ;  /* 0x0000010000709947 */ /* 0x001fea0003800000 */
.L_x_2396:
[----:B------:R-:W-:Y:S05]  /*1750*/  @!P0 BRA `(.L_x_2247) ;  /* 0x0000000000048947 */ /* 0x000fea0003800000 */
[----:B------:R-:W-:Y:S01]  /*1760*/  BPT.TRAP 0x1 ;  /* 0x000000040000795c */ /* 0x000fe20000300000 */
.L_x_2247:
[----:B0-----:R-:W-:Y:S02]  /*1770*/  IMAD.U32 R0, RZ, RZ, UR36 ;  /* 0x00000024ff007e24 */ /* 0x001fe4000f8e00ff */
[----:B------:R-:W-:-:S03]  /*1780*/  IMAD.U32 R3, RZ, RZ, UR37 ;  /* 0x00000025ff037e24 */ /* 0x000fc6000f8e00ff */
[----:B------:R-:W-:Y:S02]  /*1790*/  LEA R0, R0, UR38, 0x3 ;  /* 0x0000002600007c11 */ /* 0x000fe4000f8e18ff */
[----:B------:R-:W-:-:S04]  /*17a0*/  SHF.L.U32 R3, R3, 0x1f, RZ ;  /* 0x0000001f03037819 */ /* 0x000fc800000006ff */
[----:B------:R0:W1:Y:S01]  /*17b0*/  SYNCS.PHASECHK.TRANS64.TRYWAIT P2, [R0+URZ+0x34830], R3 ;  /* 0x03483003000075a7 */ /* 0x000062000804017f */
[----:B------:R-:W-:Y:S05]  /*17c0*/  @!P0 BRA `(.L_x_2248) ;  /* 0x0000000000048947 */ /* 0x000fea0003800000 */
[----:B------:R-:W-:Y:S01]  /*17d0*/  BPT.TRAP 0x1 ;  /* 0x000000040000795c */ /* 0x000fe20000300000 */
.L_x_2248:
[----:B------:R-:W2:Y:S02]  /*17e0*/  S2R R2, SR_TID.X ;  /* 0x0000000000027919 */ /* 0x000ea40000002100 */
[----:B--2---:R-:W-:Y:S01]  /*17f0*/  LOP3.LUT P1, RZ, R2, 0x7f, RZ, 0xc0, !PT ;  /* 0x0000007f02ff7812 */ /* 0x004fe2000782c0ff */
[----:B-1----:R-:W-:-:S12]  /*1800*/  @P2 BRA `(.L_x_2249) ;  /* 0x0000000000082947 */ /* 0x002fd80003800000 */
[----:B------:R-:W1:Y:S02]  /*1810*/  SYNCS.PHASECHK.TRANS64.TRYWAIT P2, [R0+URZ+0x34830], R3 ;  /* 0x03483003000075a7 */ /* 0x000e64000804017f */
[----:B-1----:R-:W-:Y:S05]  /*1820*/  @!P2 BRA `(.L_x_2250) ;  /* 0x000001000050a947 */ /* 0x002fea0003800000 */
.L_x_2249:
        /* <DEDUP_REMOVED lines=10> */
[----:B------:R-:W-:Y:S01]  /*18d0*/  VIADD R5, R18, UR39 ;  /* 0x0000002712057c36 */ /* 0x000fe20008000000 */
[----:B------:R-:W-:Y:S01]  /*18e0*/  UMOV UR53, 0x40000040 ;  /* 0x4000004000357882 */ /* 0x000fe20000000000 */
[----:B------:R-:W-:Y:S01]  /*18f0*/  UMOV UR55, 0x40000040 ;  /* 0x4000004000377882 */ /* 0x000fe20000000000 */
[----:B------:R-:W-:Y:S01]  /*1900*/  ULOP3.LUT UR11, UR4, 0x10000, URZ, 0xfc, !UPT ;  /* 0x00010000040b7892 */ /* 0x000fe2000f8efc3f */
[----:B01----:R-:W-:Y:S01]  /*1910*/  @!P1 VIADD R0, R0, 0x34840 ;  /* 0x0003484000009836 */ /* 0x003fe20000000000 */
[----:B------:R-:W-:Y:S01]  /*1920*/  ULOP3.LUT UR4, UR40, 0x10000, URZ, 0xfc, !UPT ;  /* 0x0001000028047892 */ /* 0x000fe2000f8efc3f */
[----:B------:R-:W-:Y:S01]  /*1930*/  CS2R R150, SRZ ;  /* 0x0000000000967805 */ /* 0x000fe2000001ff00 */
[----:B------:R-:W-:Y:S01]  /*1940*/  UIMAD UR5, UR36, 0xc00, UR11 ;  /* 0x00000c00240578a4 */ /* 0x000fe2000f8e020b */
[----:B------:R-:W-:Y:S01]  /*1950*/  CS2R R148, SRZ ;  /* 0x0000000000947805 */ /* 0x000fe2000001ff00 */
[----:B------:R-:W-:Y:S01]  /*1960*/  UIADD3 UR6, UR4, 0x2, URZ ;  /* 0x0000000204067890 */ /* 0x000fe2000fffe03f */
[----:B------:R-:W-:Y:S01]  /*1970*/  @!P1 PRMT R0, RZ, 0x654, R0 ;  /* 0x00000654ff009816 */ /* 0x000fe20000000000 */
[----:B------:R-:W-:Y:S01]  /*1980*/  UIADD3 UR7, UR5, 0x2, URZ ;  /* 0x0000000205077890 */ /* 0x000fe2000fffe03f */
[----:B------:R-:W-:Y:S01]  /*1990*/  CS2R R146, SRZ ;  /* 0x0000000000927805 */ /* 0x000fe2000001ff00 */
[----:B------:R-:W-:Y:S01]  /*19a0*/  UMOV UR12, UR4 ;  /* 0x00000004000c7c82 */ /* 0x000fe20008000000 */
[----:B------:R-:W-:Y:S01]  /*19b0*/  UMOV UR14, UR5 ;  /* 0x00000005000e7c82 */ /* 0x000fe20008000000 */
[----:B------:R-:W-:Y:S01]  /*19c0*/  IMAD.U32 R8, RZ, RZ, UR12 ;  /* 0x0000000cff087e24 */ /* 0x000fe2000f8e00ff */
[----:B------:R-:W-:Y:S01]  /*19d0*/  HGMMA.64x128x16.F32 R24, gdesc[UR12], RZ, !UPT, gsb0 ;  /* 0x01e000000c1879f0 */ /* 0x000fe2000c0008ff */
[----:B------:R-:W-:Y:S01]  /*19e0*/  UMOV UR12, UR6 ;  /* 0x00000006000c7c82 */ /* 0x000fe20008000000 */
[----:B------:R-:W-:Y:S01]  /*19f0*/  UMOV UR13, 0x40000040 ;  /* 0x40000040000d7882 */ /* 0x000fe20000000000 */
[----:B------:R-:W-:Y:S01]  /*1a00*/  UMOV UR14, UR7 ;  /* 0x00000007000e7c82 */ /* 0x000fe20008000000 */
[----:B------:R-:W-:Y:S01]  /*1a10*/  UMOV UR15, 0x40000040 ;  /* 0x40000040000f7882 */ /* 0x000fe20000000000 */
[----:B------:R-:W-:Y:S01]  /*1a20*/  UIADD3 UR56, UR4, 0x4, URZ ;  /* 0x0000000404387890 */ /* 0x000fe2000fffe03f */
[----:B------:R-:W-:Y:S01]  /*1a30*/  IMAD.U32 R6, RZ, RZ, UR12 ;  /* 0x0000000cff067e24 */ /* 0x000fe2000f8e00ff */
[----:B------:R-:W-:Y:S01]  /*1a40*/  UIADD3 UR58, UR5, 0x4, URZ ;  /* 0x00000004053a7890 */ /* 0x000fe2000fffe03f */
[----:B------:R-:W-:Y:S01]  /*1a50*/  MOV R7, UR13 ;  /* 0x0000000d00077c02 */ /* 0x000fe20008000f00 */
[----:B------:R-:W-:Y:S01]  /*1a60*/  UIADD3 UR52, UR4, 0x6, URZ ;  /* 0x0000000604347890 */ /* 0x000fe2000fffe03f */
[----:B------:R-:W-:Y:S01]  /*1a70*/  R2UR UR7, R105 ;  /* 0x00000000690772ca */ /* 0x000fe200000e0000 */
[----:B------:R-:W-:Y:S01]  /*1a80*/  UIADD3 UR54, UR5, 0x6, URZ ;  /* 0x0000000605367890 */ /* 0x000fe2000fffe03f */
[----:B------:R-:W-:Y:S01]  /*1a90*/  CS2R R144, SRZ ;  /* 0x0000000000907805 */ /* 0x000fe2000001ff00 */
[----:B------:R-:W-:Y:S01]  /*1aa0*/  UIADD3 UR48, UR4, 0x400, URZ ;  /* 0x0000040004307890 */ /* 0x000fe2000fffe03f */
[----:B------:R-:W-:Y:S01]  /*1ab0*/  CS2R R142, SRZ ;  /* 0x00000000008e7805 */ /* 0x000fe2000001ff00 */
[----:B------:R-:W-:Y:S01]  /*1ac0*/  UIADD3 UR50, UR5, 0x400, URZ ;  /* 0x0000040005327890 */ /* 0x000fe2000fffe03f */
[----:B------:R-:W-:Y:S01]  /*1ad0*/  CS2R R140, SRZ ;  /* 0x00000000008c7805 */ /* 0x000fe2000001ff00 */
[----:B------:R-:W-:Y:S01]  /*1ae0*/  UMOV UR49, 0x40000040 ;  /* 0x4000004000317882 */ /* 0x000fe20000000000 */
[----:B------:R-:W-:Y:S01]  /*1af0*/  UMOV UR51, 0x40000040 ;  /* 0x4000004000337882 */ /* 0x000fe20000000000 */
        /* <DEDUP_REMOVED lines=32> */
[----:B------:R-:W-:Y:S01]  /*1d00*/  ULDC UR6, c[0x0][0x9d8] ;  /* 0x0002760000067ab9 */ /* 0x000fe20000000800 */
[----:B------:R-:W-:Y:S01]  /*1d10*/  ULDC UR8, c[0x0][0x2f0] ;  /* 0x0000bc0000087ab9 */ /* 0x000fe20000000800 */
[----:B------:R-:W-:Y:S01]  /*1d20*/  ULDC UR9, c[0x0][0x288] ;  /* 0x0000a20000097ab9 */ /* 0x000fe20000000800 */
[----:B------:R-:W-:-:S02]  /*1d30*/  WARPGROUP.DEPBAR.LE gsb0, 0x0 ;  /* 0x00008000000079c5 */ /* 0x000fc40000010000 */
[----:B------:R-:W-:-:S06]  /*1d40*/  WARPGROUP.ARRIVE ;  /* 0x00000000000079c5 */ /* 0x000fcc0000000000 */
[----:B------:R-:W-:Y:S01]  /*1d50*/  HGMMA.64x128x16.F32 R24, gdesc[UR12], R24, gsb0 ;  /* 0x01e000000c1879f0 */ /* 0x000fe20008000818 */
[----:B------:R-:W-:Y:S02]  /*1d60*/  UIADD3 UR12, UR4, 0x404, URZ ;  /* 0x00000404040c7890 */ /* 0x000fe4000fffe03f */
[----:B------:R-:W-:Y:S01]  /*1d70*/  UIADD3 UR14, UR5, 0x404, URZ ;  /* 0x00000404050e7890 */ /* 0x000fe2000fffe03f */
[----:B------:R-:W-:Y:S01]  /*1d80*/  UMOV UR13, 0x40000040 ;  /* 0x40000040000d7882 */ /* 0x000fe20000000000 */
[----:B------:R-:W-:Y:S01]  /*1d90*/  UMOV UR15, 0x40000040 ;  /* 0x40000040000f7882 */ /* 0x000fe20000000000 */
[----:B------:R-:W-:Y:S02]  /*1da0*/  ULDC UR4, c[0x0][0x448] ;  /* 0x0001120000047ab9 */ /* 0x000fe40000000800 */
[----:B------:R-:W-:-:S06]  /*1db0*/  UISETP.NE.AND UP0, UPT, UR4, 0x1, UPT ;  /* 0x000000010400788c */ /* 0x000fcc000bf05270 */
[----:B------:R-:W-:-:S05]  /*1dc0*/  PLOP3.LUT P2, PT, PT, PT, UP0, 0x80, 0x0 ;  /* 0x000000000000781c */ /* 0x000fca0003f4f008 */
[----:B------:R-:W-:-:S08]  /*1dd0*/  @UP0 ULDC UR4, c[0x0][0x44c] ;  /* 0x0001130000040ab9 */ /* 0x000fd00000000800 */
[----:B------:R-:W-:Y:S01]  /*1de0*/  @P2 IMAD.HI.U32 R10, R5, UR4, RZ ;  /* 0x00000004050a2c27 */ /* 0x000fe2000f8e00ff */
[----:B------:R-:W-:Y:S01]  /*1df0*/  @UP0 ULDC UR4, c[0x0][0x450] ;  /* 0x0001140000040ab9 */ /* 0x000fe20000000800 */
        /* <DEDUP_REMOVED lines=35> */
[----:B------:R0:W1:Y:S01]  /*2030*/  MUFU.TANH R32, R26 ;  /* 0x0000001a00207308 */ /* 0x0000620000002400 */
[----:B------:R-:W-:Y:S01]  /*2040*/  FMUL.FTZ R25, R36, UR6 ;  /* 0x0000000624197c20 */ /* 0x000fe20008410000 */
[----:B------:R-:W-:Y:S01]  /*2050*/  FMUL.FTZ R38, R38, UR6 ;  /* 0x0000000626267c20 */ /* 0x000fe20008410000 */
[----:B------:R-:W-:Y:S01]  /*2060*/  FMUL.FTZ R31, R31, UR6 ;  /* 0x000000061f1f7c20 */ /* 0x000fe20008410000 */
[----:B------:R-:W-:Y:S01]  /*2070*/  FMUL.FTZ R27, R27, UR6 ;  /* 0x000000061b1b7c20 */ /* 0x000fe20008410000 */
[----:B------:R-:W-:Y:S01]  /*2080*/  FMUL.FTZ R90, R29, UR6 ;  /* 0x000000061d5a7c20 */ /* 0x000fe20008410000 */
[----:B------:R-:W-:Y:S01]  /*2090*/  FMUL.FTZ R30, R30, UR6 ;  /* 0x000000061e1e7c20 */ /* 0x000fe20008410000 */
[----:B------:R-:W-:Y:S01]  /*20a0*/  FMUL.FTZ R29, R33, UR6 ;  /* 0x00000006211d7c20 */ /* 0x000fe20008410000 */
[----:B------:R2:W-:Y:S01]  /*20b0*/  MUFU.TANH R110, R38 ;  /* 0x00000026006e7308 */ /* 0x0005e20000002400 */
[----:B0-----:R-:W-:Y:S01]  /*20c0*/  IMAD.MOV.U32 R26, RZ, RZ, R5 ;  /* 0x000000ffff1a7224 */ /* 0x001fe200078e0005 */
[----:B------:R-:W-:Y:S01]  /*20d0*/  @P2 SHF.R.U32.HI R26, RZ, UR4, R10 ;  /* 0x00000004ff1a2c19 */ /* 0x000fe2000801160a */
[----:B------:R-:W-:Y:S01]  /*20e0*/  UMOV UR4, 0xffffff80 ;  /* 0xffffff8000047882 */ /* 0x000fe20000000000 */
[----:B------:R-:W-:Y:S01]  /*20f0*/  FMUL.FTZ R34, R34, UR6 ;  /* 0x0000000622227c20 */ /* 0x000fe20008410000 */
[----:B------:R-:W-:Y:S01]  /*2100*/  UIMAD UR4, UR7, UR4, 0x80 ;  /* 0x00000080070474a4 */ /* 0x000fe2000f8e0204 */
[----:B------:R-:W-:Y:S01]  /*2110*/  FMUL.FTZ R35, R35, UR6 ;  /* 0x0000000623237c20 */ /* 0x000fe20008410000 */
[----:B------:R-:W0:Y:S01]  /*2120*/  SHFL.IDX PT, R10, R26, 0x1, 0x1c1f ;  /* 0x003c1f001a0a7f89 */ /* 0x000e2200000e0000 */
[----:B------:R3:W-:Y:S01]  /*2130*/  MUFU.TANH R104, R31 ;  /* 0x0000001f00687308 */ /* 0x0007e20000002400 */
[----:B------:R-:W-:Y:S01]  /*2140*/  UIADD3 UR5, UR4, 0x1, URZ ;  /* 0x0000000104057890 */ /* 0x000fe2000fffe03f */
[----:B--2---:R-:W-:Y:S01]  /*2150*/  IMAD.U32 R38, RZ, RZ, UR8 ;  /* 0x00000008ff267e24 */ /* 0x004fe2000f8e00ff */
[----:B------:R-:W-:Y:S01]  /*2160*/  UIMAD UR4, UR60, UR8, UR4 ;  /* 0x000000083c0472a4 */ /* 0x000fe2000f8e0204 */
[----:B------:R-:W-:Y:S01]  /*2170*/  FMUL.FTZ R39, R39, UR6 ;  /* 0x0000000627277c20 */ /* 0x000fe20008410000 */
[----:B------:R-:W-:Y:S01]  /*2180*/  FMUL.FTZ R42, R42, UR6 ;  /* 0x000000062a2a7c20 */ /* 0x000fe20008410000 */
[----:B------:R-:W-:Y:S01]  /*2190*/  FMUL.FTZ R43, R43, UR6 ;  /* 0x000000062b2b7c20 */ /* 0x000fe20008410000 */
[----:B------:R-:W-:Y:S01]  /*21a0*/  IMAD.U32 R36, RZ, RZ, UR5 ;  /* 0x00000005ff247e24 */ /* 0x000fe2000f8e00ff */
[----:B------:R2:W4:Y:S01]  /*21b0*/  MUFU.TANH R33, R27 ;  /* 0x0000001b00217308 */ /* 0x0005220000002400 */
[----:B------:R-:W-:Y:S01]  /*21c0*/  FMUL.FTZ R46, R46, UR6 ;  /* 0x000000062e2e7c20 */ /* 0x000fe20008410000 */
[----:B------:R-:W-:Y:S01]  /*21d0*/  FMUL.FTZ R47, R47, UR6 ;  /* 0x000000062f2f7c20 */ /* 0x000fe20008410000 */
[----:B------:R-:W-:-:S02]  /*21e0*/  IMAD R5, R17, -0x2, R36 ;  /* 0xfffffffe11057824 */ /* 0x000fc400078e0224 */
[----:B------:R-:W-:Y:S01]  /*21f0*/  FMUL.FTZ R50, R50, UR6 ;  /* 0x0000000632327c20 */ /* 0x000fe20008410000 */
[----:B------:R-:W-:Y:S02]  /*2200*/  IMAD.U32 R36, RZ, RZ, UR4 ;  /* 0x00000004ff247e24 */ /* 0x000fe4000f8e00ff */
[----:B------:R-:W-:Y:S01]  /*2210*/  FMUL.FTZ R51, R51, UR6 ;  /* 0x0000000633337c20 */ /* 0x000fe20008410000 */
[----:B---3--:R-:W-:Y:S01]  /*2220*/  IMAD R31, R38, UR60, R5 ;  /* 0x0000003c261f7c24 */ /* 0x008fe2000f8e0205 */
[----:B------:R-:W3:Y:S01]  /*2230*/  MUFU.TANH R30, R30 ;  /* 0x0000001e001e7308 */ /* 0x000ee20000002400 */
[----:B--2---:R-:W-:Y:S02]  /*2240*/  IMAD R27, R17, -0x2, R36 ;  /* 0xfffffffe111b7824 */ /* 0x004fe400078e0224 */
[----:B------:R-:W-:Y:S01]  /*2250*/  FMUL.FTZ R54, R54, UR6 ;  /* 0x0000000636367c20 */ /* 0x000fe20008410000 */
[----:B------:R-:W-:Y:S01]  /*2260*/  FMUL.FTZ R55, R55, UR6 ;  /* 0x0000000637377c20 */ /* 0x000fe20008410000 */
[----:B------:R-:W-:Y:S01]  /*2270*/  FMUL.FTZ R58, R58, UR6 ;  /* 0x000000063a3a7c20 */ /* 0x000fe20008410000 */
[----:B------:R-:W-:Y:S01]  /*2280*/  FMUL.FTZ R59, R59, UR6 ;  /* 0x000000063b3b7c20 */ /* 0x000fe20008410000 */
[----:B------:R-:W-:Y:S01]  /*2290*/  FMUL.FTZ R62, R62, UR6 ;  /* 0x000000063e3e7c20 */ /* 0x000fe20008410000 */
[----:B0-----:R-:W-:Y:S01]  /*22a0*/  IADD3 R10, R10, -UR9, R31 ;  /* 0x800000090a0a7c10 */ /* 0x001fe2000fffe01f */
[----:B------:R-:W0:Y:S01]  /*22b0*/  MUFU.TANH R34, R34 ;  /* 0x0000002200227308 */ /* 0x000e220000002400 */
[----:B------:R-:W-:Y:S01]  /*22c0*/  FMUL.FTZ R63, R63, UR6 ;  /* 0x000000063f3f7c20 */ /* 0x000fe20008410000 */
[----:B------:R-:W-:Y:S01]  /*22d0*/  FMUL.FTZ R70, R70, UR6 ;  /* 0x0000000646467c20 */ /* 0x000fe20008410000 */
[----:B------:R-:W-:Y:S01]  /*22e0*/  VIMNMX R10, R27, R10, PT ;  /* 0x0000000a1b0a7248 */ /* 0x000fe20003fe0100 */
[----:B------:R-:W-:Y:S01]  /*22f0*/  FMUL.FTZ R20, R40, UR6 ;  /* 0x0000000628147c20 */ /* 0x000fe20008410000 */
[----:B------:R-:W-:Y:S01]  /*2300*/  FMUL.FTZ R66, R66, UR6 ;  /* 0x0000000642427c20 */ /* 0x000fe20008410000 */
[----:B------:R-:W-:Y:S01]  /*2310*/  FMUL.FTZ R67, R67, UR6 ;  /* 0x0000000643437c20 */ /* 0x000fe20008410000 */
[C---:B------:R-:W-:Y:S01]  /*2320*/  ISETP.GT.AND P3, PT, R10.reuse, RZ, PT ;  /* 0x000000ff0a00720c */ /* 0x040fe20003f64270 */
[----:B------:R-:W2:Y:S01]  /*2330*/  MUFU.TANH R35, R35 ;  /* 0x0000002300237308 */ /* 0x000ea20000002400 */
[C---:B------:R-:W-:Y:S01]  /*2340*/  ISETP.GT.AND P4, PT, R10.reuse, 0x1, PT ;  /* 0x000000010a00780c */ /* 0x040fe20003f84270 */
[----:B------:R-:W-:Y:S01]  /*2350*/  FMUL.FTZ R71, R71, UR6 ;  /* 0x0000000647477c20 */ /* 0x000fe20008410000 */
[----:B------:R-:W-:Y:S01]  /*2360*/  ISETP.GT.AND P5, PT, R10, 0x8, PT ;  /* 0x000000080a00780c */ /* 0x000fe20003fa4270 */
[----:B------:R-:W-:Y:S01]  /*2370*/  FMUL.FTZ R75, R75, UR6 ;  /* 0x000000064b4b7c20 */ /* 0x000fe20008410000 */
[----:B-1----:R-:W-:Y:S01]  /*2380*/  FSEL R38, R32, -INF , P3 ;  /* 0xff80000020267808 */ /* 0x002fe20001800000 */
[----:B------:R-:W-:Y:S01]  /*2390*/  FMUL.FTZ R78, R78, UR6 ;  /* 0x000000064e4e7c20 */ /* 0x000fe20008410000 */
[----:B----4-:R-:W-:Y:S01]  /*23a0*/  FSEL R33, R33, -INF , P4 ;  /* 0xff80000021217808 */ /* 0x010fe20002000000 */
[----:B------:R-:W1:Y:S01]  /*23b0*/  MUFU.TANH R39, R39 ;  /* 0x0000002700277308 */ /* 0x000e620000002400 */
[----:B------:R-:W-:Y:S01]  /*23c0*/  ISETP.GT.AND P3, PT, R10, 0x9, PT ;  /* 0x000000090a00780c */ /* 0x000fe20003f64270 */
[----:B------:R-:W-:Y:S01]  /*23d0*/  FMUL.FTZ R12, R48, UR6 ;  /* 0x00000006300c7c20 */ /* 0x000fe20008410000 */
[----:B---3--:R-:W-:Y:S01]  /*23e0*/  FSEL R102, R30, -INF , P5 ;  /* 0xff8000001e667808 */ /* 0x008fe20002800000 */
[----:B------:R-:W-:Y:S01]  /*23f0*/  FMUL.FTZ R79, R79, UR6 ;  /* 0x000000064f4f7c20 */ /* 0x000fe20008410000 */
[----:B------:R-:W-:Y:S01]  /*2400*/  FMNMX.FTZ R5, R38, R33, !PT ;  /* 0x0000002126057209 */ /* 0x000fe20007810000 */
[----:B------:R-:W-:Y:S01]  /*2410*/  FMUL.FTZ R82, R82, UR6 ;  /* 0x0000000652527c20 */ /* 0x000fe20008410000 */
[----:B------:R-:W-:Y:S01]  /*2420*/  ISETP.GT.AND P4, PT, R10, 0x10, PT ;  /* 0x000000100a00780c */ /* 0x000fe20003f84270 */
[----:B------:R-:W3:Y:S01]  /*2430*/  MUFU.TANH R42, R42 ;  /* 0x0000002a002a7308 */ /* 0x000ee20000002400 */
[----:B------:R-:W-:Y:S01]  /*2440*/  FSEL R104, R104, -INF , P3 ;  /* 0xff80000068687808 */ /* 0x000fe20001800000 */
[----:B------:R-:W-:Y:S01]  /*2450*/  FMUL.FTZ R11, R52, UR6 ;  /* 0x00000006340b7c20 */ /* 0x000fe20008410000 */
[----:B------:R-:W-:Y:S01]  /*2460*/  FMNMX.FTZ R5, R102, R5, !PT ;  /* 0x0000000566057209 */ /* 0x000fe20007810000 */
[----:B------:R-:W-:Y:S01]  /*2470*/  FMUL.FTZ R15, R44, UR6 ;  /* 0x000000062c0f7c20 */ /* 0x000fe20008410000 */
[----:B------:R-:W-:Y:S01]  /*2480*/  ISETP.GT.AND P3, PT, R10, 0x11, PT ;  /* 0x000000110a00780c */ /* 0x000fe20003f64270 */
[----:B------:R-:W-:Y:S01]  /*2490*/  FMUL.FTZ R83, R83, UR6 ;  /* 0x0000000653537c20 */ /* 0x000fe20008410000 */
[----:B0-----:R-:W-:Y:S01]  /*24a0*/  FSEL R106, R34, -INF , P4 ;  /* 0xff800000226a7808 */ /* 0x001fe20002000000 */
[----:B------:R-:W0:Y:S01]  /*24b0*/  MUFU.TANH R43, R43 ;  /* 0x0000002b002b7308 */ /* 0x000e220000002400 */
[----:B------:R-:W-:Y:S01]  /*24c0*/  FMNMX.FTZ R5, R104, R5, !PT ;  /* 0x0000000568057209 */ /* 0x000fe20007810000 */
[----:B------:R-:W-:Y:S01]  /*24d0*/  FMUL.FTZ R86, R86, UR6 ;  /* 0x0000000656567c20 */ /* 0x000fe20008410000 */
[----:B------:R-:W-:Y:S01]  /*24e0*/  ISETP.GT.AND P4, PT, R10, 0x18, PT ;  /* 0x000000180a00780c */ /* 0x000fe20003f84270 */
[----:B------:R-:W-:Y:S01]  /*24f0*/  FMUL.FTZ R2, R56, UR6 ;  /* 0x0000000638027c20 */ /* 0x000fe20008410000 */
[----:B--2---:R-:W-:Y:S01]  /*2500*/  FSEL R108, R35, -INF , P3 ;  /* 0xff800000236c7808 */ /* 0x004fe20001800000 */
[----:B------:R-:W-:Y:S01]  /*2510*/  FMUL.FTZ R87, R87, UR6 ;  /* 0x0000000657577c20 */ /* 0x000fe20008410000 */
[----:B------:R-:W-:Y:S01]  /*2520*/  FMNMX.FTZ R5, R106, R5, !PT ;  /* 0x000000056a057209 */ /* 0x000fe20007810000 */
[----:B------:R-:W2:Y:S01]  /*2530*/  MUFU.TANH R46, R46 ;  /* 0x0000002e002e7308 */ /* 0x000ea20000002400 */
[----:B------:R-:W-:Y:S01]  /*2540*/  ISETP.GT.AND P3, PT, R10, 0x19, PT ;  /* 0x000000190a00780c */ /* 0x000fe20003f64270 */
[----:B------:R-:W-:Y:S01]  /*2550*/  SHFL.IDX PT, R26, R26, RZ, 0x1c1f ;  /* 0x001c1fff1a1a7589 */ /* 0x000fe200000e0000 */
[----:B------:R-:W-:Y:S01]  /*2560*/  FSEL R110, R110, -INF , P4 ;  /* 0xff8000006e6e7808 */ /* 0x000fe20002000000 */
[----:B------:R-:W-:Y:S01]  /*2570*/  ULDC UR4, c[0x0][0x988] ;  /* 0x0002620000047ab9 */ /* 0x000fe20000000800 */
[----:B------:R-:W-:Y:S01]  /*2580*/  FMNMX.FTZ R5, R108, R5, !PT ;  /* 0x000000056c057209 */ /* 0x000fe20007810000 */
[----:B------:R-:W-:Y:S01]  /*2590*/  FMUL.FTZ R88, R24, UR6 ;  /* 0x0000000618587c20 */ /* 0x000fe20008410000 */
[----:B------:R-:W-:Y:S01]  /*25a0*/  ISETP.GT.AND P4, PT, R10, 0x20, PT ;  /* 0x000000200a00780c */ /* 0x000fe20003f84270 */
[----:B------:R-:W4:Y:S01]  /*25b0*/  MUFU.TANH R47, R47 ;  /* 0x0000002f002f7308 */ /* 0x000f220000002400 */
[----:B-1----:R-:W-:Y:S01]  /*25c0*/  FSEL R112, R39, -INF , P3 ;  /* 0xff80000027707808 */ /* 0x002fe20001800000 */
[----:B------:R-:W-:Y:S01]  /*25d0*/  FMUL.FTZ R64, R64, UR6 ;  /* 0x0000000640407c20 */ /* 0x000fe20008410000 */
[----:B------:R-:W-:Y:S01]  /*25e0*/  FMNMX.FTZ R5, R110, R5, !PT ;  /* 0x000000056e057209 */ /* 0x000fe20007810000 */
[----:B------:R-:W-:Y:S01]  /*25f0*/  FMUL.FTZ R24, R37, UR6 ;  /* 0x0000000625187c20 */ /* 0x000fe20008410000 */
[----:B------:R-:W-:Y:S01]  /*2600*/  ISETP.GT.AND P3, PT, R10, 0x21, PT ;  /* 0x000000210a00780c */ /* 0x000fe20003f64270 */
[----:B------:R-:W-:Y:S01]  /*2610*/  FMUL.FTZ R68, R68, UR6 ;  /* 0x0000000644447c20 */ /* 0x000fe20008410000 */
[----:B---3--:R-:W-:Y:S01]  /*2620*/  FSEL R114, R42, -INF , P4 ;  /* 0xff8000002a727808 */ /* 0x008fe20002000000 */
[----:B------:R-:W1:Y:S01]  /*2630*/  MUFU.TANH R50, R50 ;  /* 0x0000003200327308 */ /* 0x000e620000002400 */
[----:B------:R-:W-:Y:S01]  /*2640*/  FMNMX.FTZ R5, R112, R5, !PT ;  /* 0x0000000570057209 */ /* 0x000fe20007810000 */
[----:B------:R-:W-:Y:S01]  /*2650*/  FMUL.FTZ R21, R41, UR6 ;  /* 0x0000000629157c20 */ /* 0x000fe20008410000 */
[----:B------:R-:W-:Y:S01]  /*2660*/  ISETP.GT.AND P4, PT, R10, 0x28, PT ;  /* 0x000000280a00780c */ /* 0x000fe20003f84270 */
[----:B------:R-:W-:Y:S01]  /*2670*/  FMUL.FTZ R72, R72, UR6 ;  /* 0x0000000648487c20 */ /* 0x000fe20008410000 */
[----:B0-----:R-:W-:Y:S01]  /*2680*/  FSEL R100, R43, -INF , P3 ;  /* 0xff8000002b647808 */ /* 0x001fe20001800000 */
[----:B------:R-:W-:Y:S01]  /*2690*/  FMUL.FTZ R76, R76, UR6 ;  /* 0x000000064c4c7c20 */ /* 0x000fe20008410000 */
[----:B------:R-:W-:Y:S01]  /*26a0*/  FMNMX.FTZ R5, R114, R5, !PT ;  /* 0x0000000572057209 */ /* 0x000fe20007810000 */
[----:B------:R-:W0:Y:S01]  /*26b0*/  MUFU.TANH R51, R51 ;  /* 0x0000003300337308 */ /* 0x000e220000002400 */
[----:B------:R-:W-:Y:S01]  /*26c0*/  ISETP.GT.AND P3, PT, R10, 0x29, PT ;  /* 0x000000290a00780c */ /* 0x000fe20003f64270 */
[----:B------:R-:W-:Y:S01]  /*26d0*/  FMUL.FTZ R14, R45, UR6 ;  /* 0x000000062d0e7c20 */ /* 0x000fe20008410000 */
[----:B--2---:R-:W-:Y:S01]  /*26e0*/  FSEL R98, R46, -INF , P4 ;  /* 0xff8000002e627808 */ /* 0x004fe20002000000 */
[----:B------:R-:W-:Y:S01]  /*26f0*/  FMUL.FTZ R80, R80, UR6 ;  /* 0x0000000650507c20 */ /* 0x000fe20008410000 */
[----:B------:R-:W-:Y:S01]  /*2700*/  FMNMX.FTZ R5, R100, R5, !PT ;  /* 0x0000000564057209 */ /* 0x000fe20007810000 */
[----:B------:R-:W-:Y:S01]  /*2710*/  FMUL.FTZ R13, R49, UR6 ;  /* 0x00000006310d7c20 */ /* 0x000fe20008410000 */
[----:B------:R-:W-:Y:S01]  /*2720*/  ISETP.GT.AND P4, PT, R10, 0x30, PT ;  /* 0x000000300a00780c */ /* 0x000fe20003f84270 */
[----:B------:R-:W2:Y:S01]  /*2730*/  MUFU.TANH R54, R54 ;  /* 0x0000003600367308 */ /* 0x000ea20000002400 */
[----:B----4-:R-:W-:Y:S01]  /*2740*/  FSEL R96, R47, -INF , P3 ;  /* 0xff8000002f607808 */ /* 0x010fe20001800000 */
[----:B------:R-:W-:Y:S01]  /*2750*/  FMUL.FTZ R84, R84, UR6 ;  /* 0x0000000654547c20 */ /* 0x000fe20008410000 */
[----:B------:R-:W-:Y:S01]  /*2760*/  FMNMX.FTZ R35, R98, R5, !PT ;  /* 0x0000000562237209 */ /* 0x000fe20007810000 */
[----:B------:R-:W-:Y:S01]  /*2770*/  FMUL.FTZ R5, R74, UR6 ;  /* 0x000000064a057c20 */ /* 0x000fe20008410000 */
[----:B------:R-:W-:Y:S01]  /*2780*/  ISETP.GT.AND P3, PT, R10, 0x31, PT ;  /* 0x000000310a00780c */ /* 0x000fe20003f64270 */
[----:B------:R-:W-:Y:S01]  /*2790*/  FMUL.FTZ R4, R53, UR6 ;  /* 0x0000000635047c20 */ /* 0x000fe20008410000 */
[----:B-1----:R-:W-:Y:S01]  /*27a0*/  FSEL R94, R50, -INF , P4 ;  /* 0xff800000325e7808 */ /* 0x002fe20002000000 */
        /* <DEDUP_REMOVED lines=8> */
[----:B------:R-:W-:Y:S01]  /*2830*/  MUFU.TANH R58, R58 ;  /* 0x0000003a003a7308 */ /* 0x000fe20000002400 */
[----:B------:R-:W-:Y:S01]  /*2840*/  ISETP.GT.AND P3, PT, R10, 0x39, PT ;  /* 0x000000390a00780c */ /* 0x000fe20003f64270 */
[----:B------:R-:W-:Y:S01]  /*2850*/  FMUL.FTZ R65, R65, UR6 ;  /* 0x0000000641417c20 */ /* 0x000fe20008410000 */
[----:B--2---:R-:W-:Y:S01]  /*2860*/  FSEL R74, R54, -INF , P4 ;  /* 0xff800000364a7808 */ /* 0x004fe20002000000 */
[----:B------:R-:W-:Y:S01]  /*2870*/  FMUL.FTZ R69, R69, UR6 ;  /* 0x0000000645457c20 */ /* 0x000fe20008410000 */
[----:B------:R-:W-:Y:S01]  /*2880*/  FMNMX.FTZ R35, R92, R35, !PT ;  /* 0x000000235c237209 */ /* 0x000fe20007810000 */
[----:B------:R-:W-:Y:S01]  /*2890*/  FMUL.FTZ R73, R73, UR6 ;  /* 0x0000000649497c20 */ /* 0x000fe20008410000 */
[----:B------:R-:W-:Y:S01]  /*28a0*/  ISETP.GT.AND P4, PT, R10, 0x40, PT ;  /* 0x000000400a00780c */ /* 0x000fe20003f84270 */
[----:B------:R-:W0:Y:S01]  /*28b0*/  MUFU.TANH R59, R59 ;  /* 0x0000003b003b7308 */ /* 0x000e220000002400 */
[----:B------:R-:W-:Y:S01]  /*28c0*/  FMNMX.FTZ R35, R74, R35, !PT ;  /* 0x000000234a237209 */ /* 0x000fe20007810000 */
[----:B------:R-:W-:Y:S01]  /*28d0*/  FMUL.FTZ R77, R77, UR6 ;  /* 0x000000064d4d7c20 */ /* 0x000fe20008410000 */
[----:B------:R-:W-:Y:S01]  /*28e0*/  FMUL.FTZ R81, R81, UR6 ;  /* 0x0000000651517c20 */ /* 0x000fe20008410000 */
[----:B------:R-:W-:Y:S01]  /*28f0*/  FMUL.FTZ R85, R85, UR6 ;  /* 0x0000000655557c20 */ /* 0x000fe20008410000 */
[----:B------:R2:W-:Y:S01]  /*2900*/  @!P1 SYNCS.ARRIVE.TRANS64.RED.A1T0 RZ, [R0+URZ], RZ ;  /* 0x000000ff00ff99a7 */ /* 0x0005e2000810043f */
[----:B------:R-:W-:Y:S01]  /*2910*/  @UP0 ULDC UR6, c[0x0][0x44c] ;  /* 0x0001130000060ab9 */ /* 0x000fe20000000800 */
[----:B------:R-:W-:Y:S01]  /*2920*/  UIMAD UR8, UR60, UR8, -UR9 ;  /* 0x000000083c0872a4 */ /* 0x000fe2000f8e0a09 */
[----:B------:R-:W3:Y:S01]  /*2930*/  MUFU.TANH R36, R62 ;  /* 0x0000003e00247308 */ /* 0x000ee20000002400 */
[----:B------:R-:W-:-:S07]  /*2940*/  UMOV UR5, UR39 ;  /* 0x0000002700057c82 */ /* 0x000fce0008000000 */
[----:B------:R-:W4:Y:S08]  /*2950*/  MUFU.TANH R63, R63 ;  /* 0x0000003f003f7308 */ /* 0x000f300000002400 */
[----:B------:R1:W-:Y:S08]  /*2960*/  MUFU.TANH R40, R70 ;  /* 0x0000004600287308 */ /* 0x0003f00000002400 */
[----:B------:R5:W2:Y:S01]  /*2970*/  MUFU.TANH R32, R66 ;  /* 0x0000004200207308 */ /* 0x000aa20000002400 */
[----:B-1----:R-:W-:-:S02]  /*2980*/  FSEL R70, R55, -INF , P3 ;  /* 0xff80000037467808 */ /* 0x002fc40001800000 */
[----:B------:R-:W-:Y:S02]  /*2990*/  ISETP.GT.AND P3, PT, R10, 0x41, PT ;  /* 0x000000410a00780c */ /* 0x000fe40003f64270 */
[----:B------:R-:W-:Y:S02]  /*29a0*/  FMNMX.FTZ R35, R70, R35, !PT ;  /* 0x0000002346237209 */ /* 0x000fe40007810000 */
[----:B0-----:R-:W-:Y:S01]  /*29b0*/  FSEL R62, R59, -INF , P3 ;  /* 0xff8000003b3e7808 */ /* 0x001fe20001800000 */
[----:B------:R-:W0:Y:S01]  /*29c0*/  MUFU.TANH R67, R67 ;  /* 0x0000004300437308 */ /* 0x000e220000002400 */
[----:B-----5:R-:W-:Y:S02]  /*29d0*/  FSEL R66, R58, -INF , P4 ;  /* 0xff8000003a427808 */ /* 0x020fe40002000000 */
[----:B------:R-:W-:Y:S02]  /*29e0*/  ISETP.GT.AND P4, PT, R10, 0x48, PT ;  /* 0x000000480a00780c */ /* 0x000fe40003f84270 */
[----:B------:R-:W-:-:S02]  /*29f0*/  FMNMX.FTZ R35, R66, R35, !PT ;  /* 0x0000002342237209 */ /* 0x000fc40007810000 */
[----:B------:R-:W-:Y:S01]  /*2a00*/  ISETP.GT.AND P3, PT, R10, 0x49, PT ;  /* 0x000000490a00780c */ /* 0x000fe20003f64270 */
[----:B------:R-:W1:Y:S01]  /*2a10*/  MUFU.TANH R42, R71 ;  /* 0x00000047002a7308 */ /* 0x000e620000002400 */
[----:B---3--:R-:W-:Y:S02]  /*2a20*/  FSEL R30, R36, -INF , P4 ;  /* 0xff800000241e7808 */ /* 0x008fe40002000000 */
[----:B------:R-:W-:Y:S02]  /*2a30*/  FMNMX.FTZ R35, R62, R35, !PT ;  /* 0x000000233e237209 */ /* 0x000fe40007810000 */
[----:B------:R-:W-:Y:S02]  /*2a40*/  ISETP.GT.AND P4, PT, R10, 0x50, PT ;  /* 0x000000500a00780c */ /* 0x000fe40003f84270 */
[----:B----4-:R-:W-:Y:S01]  /*2a50*/  FSEL R34, R63, -INF , P3 ;  /* 0xff8000003f227808 */ /* 0x010fe20001800000 */
[----:B------:R-:W3:Y:S01]  /*2a60*/  MUFU.TANH R5, R5 ;  /* 0x0000000500057308 */ /* 0x000ee20000002400 */
[----:B------:R-:W-:-:S02]  /*2a70*/  FMNMX.FTZ R35, R30, R35, !PT ;  /* 0x000000231e237209 */ /* 0x000fc40007810000 */
[----:B------:R-:W-:Y:S02]  /*2a80*/  ISETP.GT.AND P3, PT, R10, 0x51, PT ;  /* 0x000000510a00780c */ /* 0x000fe40003f64270 */
[----:B--2---:R-:W-:Y:S02]  /*2a90*/  FSEL R32, R32, -INF , P4 ;  /* 0xff80000020207808 */ /* 0x004fe40002000000 */
[----:B------:R-:W-:Y:S01]  /*2aa0*/  FMNMX.FTZ R35, R34, R35, !PT ;  /* 0x0000002322237209 */ /* 0x000fe20007810000 */
[----:B------:R-:W2:Y:S01]  /*2ab0*/  MUFU.TANH R46, R75 ;  /* 0x0000004b002e7308 */ /* 0x000ea20000002400 */
[----:B------:R-:W-:Y:S02]  /*2ac0*/  ISETP.GT.AND P4, PT, R10, 0x58, PT ;  /* 0x000000580a00780c */ /* 0x000fe40003f84270 */
[----:B0-----:R-:W-:Y:S02]  /*2ad0*/  FSEL R36, R67, -INF , P3 ;  /* 0xff80000043247808 */ /* 0x001fe40001800000 */
[----:B------:R-:W-:-:S02]  /*2ae0*/  FMNMX.FTZ R35, R32, R35, !PT ;  /* 0x0000002320237209 */ /* 0x000fc40007810000 */
[----:B------:R-:W-:Y:S01]  /*2af0*/  ISETP.GT.AND P3, PT, R10, 0x59, PT ;  /* 0x000000590a00780c */ /* 0x000fe20003f64270 */
[----:B------:R-:W0:Y:S01]  /*2b00*/  MUFU.TANH R48, R78 ;  /* 0x0000004e00307308 */ /* 0x000e220000002400 */
[----:B------:R-:W-:Y:S02]  /*2b10*/  FSEL R40, R40, -INF , P4 ;  /* 0xff80000028287808 */ /* 0x000fe40002000000 */
[----:B------:R-:W-:Y:S02]  /*2b20*/  FMNMX.FTZ R35, R36, R35, !PT ;  /* 0x0000002324237209 */ /* 0x000fe40007810000 */
[----:B------:R-:W-:Y:S02]  /*2b30*/  ISETP.GT.AND P4, PT, R10, 0x60, PT ;  /* 0x000000600a00780c */ /* 0x000fe40003f84270 */
[----:B-1----:R-:W-:Y:S01]  /*2b40*/  FSEL R42, R42, -INF , P3 ;  /* 0xff8000002a2a7808 */ /* 0x002fe20001800000 */
[----:B------:R-:W1:Y:S01]  /*2b50*/  MUFU.TANH R50, R79 ;  /* 0x0000004f00327308 */ /* 0x000e620000002400 */
[----:B------:R-:W-:-:S02]  /*2b60*/  FMNMX.FTZ R35, R40, R35, !PT ;  /* 0x0000002328237209 */ /* 0x000fc40007810000 */
[----:B------:R-:W-:Y:S02]  /*2b70*/  ISETP.GT.AND P3, PT, R10, 0x61, PT ;  /* 0x000000610a00780c */ /* 0x000fe40003f64270 */
[----:B---3--:R-:W-:Y:S02]  /*2b80*/  FSEL R44, R5, -INF , P4 ;  /* 0xff800000052c7808 */ /* 0x008fe40002000000 */
[----:B------:R-:W-:Y:S01]  /*2b90*/  FMNMX.FTZ R35, R42, R35, !PT ;  /* 0x000000232a237209 */ /* 0x000fe20007810000 */
[----:B------:R-:W3:Y:S01]  /*2ba0*/  MUFU.TANH R52, R82 ;  /* 0x0000005200347308 */ /* 0x000ee20000002400 */
[----:B------:R-:W-:Y:S02]  /*2bb0*/  ISETP.GT.AND P4, PT, R10, 0x68, PT ;  /* 0x000000680a00780c */ /* 0x000fe40003f84270 */
[----:B--2---:R-:W-:Y:S02]  /*2bc0*/  FSEL R46, R46, -INF , P3 ;  /* 0xff8000002e2e7808 */ /* 0x004fe40001800000 */
[----:B------:R-:W-:-:S02]  /*2bd0*/  FMNMX.FTZ R35, R44, R35, !PT ;  /* 0x000000232c237209 */ /* 0x000fc40007810000 */
[----:B------:R-:W-:Y:S01]  /*2be0*/  ISETP.GT.AND P3, PT, R10, 0x69, PT ;  /* 0x000000690a00780c */ /* 0x000fe20003f64270 */
[----:B------:R-:W2:Y:S01]  /*2bf0*/  MUFU.TANH R54, R83 ;  /* 0x0000005300367308 */ /* 0x000ea20000002400 */
[----:B0-----:R-:W-:Y:S02]  /*2c00*/  FSEL R48, R48, -INF , P4 ;  /* 0xff80000030307808 */ /* 0x001fe40002000000 */
[----:B------:R-:W-:Y:S02]  /*2c10*/  FMNMX.FTZ R35, R46, R35, !PT ;  /* 0x000000232e237209 */ /* 0x000fe40007810000 */
[----:B------:R-:W-:Y:S02]  /*2c20*/  ISETP.GT.AND P4, PT, R10, 0x70, PT ;  /* 0x000000700a00780c */ /* 0x000fe40003f84270 */
[----:B-1----:R-:W-:Y:S01]  /*2c30*/  FSEL R50, R50, -INF , P3 ;  /* 0xff80000032327808 */ /* 0x002fe20001800000 */
[----:B------:R-:W0:Y:S01]  /*2c40*/  MUFU.TANH R56, R86 ;  /* 0x0000005600387308 */ /* 0x000e220000002400 */
[----:B------:R-:W-:-:S02]  /*2c50*/  FMNMX.FTZ R35, R48, R35, !PT ;  /* 0x0000002330237209 */ /* 0x000fc40007810000 */
[----:B------:R-:W-:Y:S02]  /*2c60*/  ISETP.GT.AND P3, PT, R10, 0x71, PT ;  /* 0x000000710a00780c */ /* 0x000fe40003f64270 */
[----:B---3--:R-:W-:Y:S02]  /*2c70*/  FSEL R52, R52, -INF , P4 ;  /* 0xff80000034347808 */ /* 0x008fe40002000000 */
[----:B------:R-:W-:Y:S01]  /*2c80*/  FMNMX.FTZ R35, R50, R35, !PT ;  /* 0x0000002332237209 */ /* 0x000fe20007810000 */
[----:B------:R-:W1:Y:S01]  /*2c90*/  MUFU.TANH R58, R87 ;  /* 0x00000057003a7308 */ /* 0x000e620000002400 */
[----:B------:R-:W-:Y:S02]  /*2ca0*/  ISETP.GT.AND P4, PT, R10, 0x78, PT ;  /* 0x000000780a00780c */ /* 0x000fe40003f84270 */
[----:B--2---:R-:W-:Y:S02]  /*2cb0*/  FSEL R54, R54, -INF , P3 ;  /* 0xff80000036367808 */ /* 0x004fe40001800000 */
[----:B------:R-:W-:-:S02]  /*2cc0*/  FMNMX.FTZ R35, R52, R35, !PT ;  /* 0x0000002334237209 */ /* 0x000fc40007810000 */
[----:B------:R-:W-:Y:S01]  /*2cd0*/  ISETP.GT.AND P3, PT, R10, 0x79, PT ;  /* 0x000000790a00780c */ /* 0x000fe20003f64270 */
[----:B------:R-:W2:Y:S01]  /*2ce0*/  MUFU.TANH R88, R88 ;  /* 0x0000005800587308 */ /* 0x000ea20000002400 */
[----:B0-----:R-:W-:Y:S02]  /*2cf0*/  FSEL R56, R56, -INF , P4 ;  /* 0xff80000038387808 */ /* 0x001fe40002000000 */
[----:B------:R-:W-:-:S04]  /*2d00*/  FMNMX.FTZ R35, R54, R35, !PT ;  /* 0x0000002336237209 */ /* 0x000fc80007810000 */
[----:B------:R-:W-:Y:S01]  /*2d10*/  FMNMX.FTZ R35, R56, R35, !PT ;  /* 0x0000002338237209 */ /* 0x000fe20007810000 */
[----:B------:R-:W0:Y:S01]  /*2d20*/  MUFU.TANH R89, R89 ;  /* 0x0000005900597308 */ /* 0x000e220000002400 */
[----:B-1----:R-:W-:-:S04]  /*2d30*/  FSEL R58, R58, -INF , P3 ;  /* 0xff8000003a3a7808 */ /* 0x002fc80001800000 */
[----:B------:R-:W-:-:S03]  /*2d40*/  FMNMX.FTZ R35, R58, R35, !PT ;  /* 0x000000233a237209 */ /* 0x000fc60007810000 */
[----:B------:R-:W1:Y:S02]  /*2d50*/  MUFU.TANH R91, R91 ;  /* 0x0000005b005b7308 */ /* 0x000e640000002400 */
[----:B------:R-:W3:Y:S06]  /*2d60*/  SHFL.BFLY PT, R10, R35, 0x2, 0x1f ;  /* 0x0c401f00230a7f89 */ /* 0x000eec00000e0000 */
[----:B------:R-:W4:Y:S08]  /*2d70*/  MUFU.TANH R90, R90 ;  /* 0x0000005a005a7308 */ /* 0x000f300000002400 */
[----:B------:R-:W5:Y:S08]  /*2d80*/  MUFU.TANH R28, R28 ;  /* 0x0000001c001c7308 */ /* 0x000f700000002400 */
[----:B------:R-:W5:Y:S01]  /*2d90*/  MUFU.TANH R29, R29 ;  /* 0x0000001d001d7308 */ /* 0x000f620000002400 */
[----:B---3--:R-:W-:-:S05]  /*2da0*/  FMNMX.FTZ R5, R35, R10, !PT ;  /* 0x0000000a23057209 */ /* 0x008fca0007810000 */
[----:B------:R-:W3:Y:S02]  /*2db0*/  SHFL.BFLY PT, R10, R5, 0x1, 0x1f ;  /* 0x0c201f00050a7f89 */ /* 0x000ee400000e0000 */
[----:B------:R-:W5:Y:S08]  /*2dc0*/  MUFU.TANH R25, R25 ;  /* 0x0000001900197308 */ /* 0x000f700000002400 */
[----:B------:R1:W-:Y:S08]  /*2dd0*/  MUFU.TANH R37, R64 ;  /* 0x0000004000257308 */ /* 0x0003f00000002400 */
[----:B------:R-:W5:Y:S01]  /*2de0*/  MUFU.TANH R24, R24 ;  /* 0x0000001800187308 */ /* 0x000f620000002400 */
[----:B---3--:R-:W-:Y:S01]  /*2df0*/  FMNMX.FTZ R10, R5, R10, !PT ;  /* 0x0000000a050a7209 */ /* 0x008fe20007810000 */
[----:B------:R-:W-:-:S06]  /*2e00*/  IMAD.U32 R5, RZ, RZ, UR4 ;  /* 0x00000004ff057e24 */ /* 0x000fcc000f8e00ff */
[----:B------:R-:W-:Y:S01]  /*2e10*/  MUFU.TANH R20, R20 ;  /* 0x0000001400147308 */ /* 0x000fe20000002400 */
[----:B------:R-:W-:Y:S01]  /*2e20*/  UIADD3 UR4, UR7, -0x2, URZ ;  /* 0xfffffffe07047890 */ /* 0x000fe2000fffe03f */
[C---:B------:R-:W-:Y:S01]  /*2e30*/  FSETP.NEU.FTZ.AND P3, PT, R10.reuse, -INF , PT ;  /* 0xff8000000a00780b */ /* 0x040fe20003f7d000 */
[----:B------:R-:W-:Y:S01]  /*2e40*/  FMUL.FTZ R35, R10, R5 ;  /* 0x000000050a237220 */ /* 0x000fe20000410000 */
[----:B------:R-:W-:-:S04]  /*2e50*/  UIMAD.WIDE.U32 UR6, UR39, UR6, URZ ;  /* 0x00000006270672a5 */ /* 0x000fc8000f8e003f */
[----:B------:R-:W-:Y:S01]  /*2e60*/  FSEL R35, R35, RZ, P3 ;  /* 0x000000ff23237208 */ /* 0x000fe20001800000 */
[----:B------:R5:W-:Y:S04]  /*2e70*/  MUFU.TANH R39, R68 ;  /* 0x0000004400277308 */ /* 0x000be80000002400 */
[-CC-:B------:R-:W-:Y:S01]  /*2e80*/  FFMA.FTZ R181, R38, R5.reuse, -R35.reuse ;  /* 0x0000000526b57223 */ /* 0x180fe20000010823 */
[----:B------:R-:W-:Y:S02]  /*2e90*/  VIADD R38, R31, -UR9 ;  /* 0x800000091f267c36 */ /* 0x000fe40008000000 */
[-CC-:B------:R-:W-:Y:S01]  /*2ea0*/  FFMA.FTZ R183, R102, R5.reuse, -R35.reuse ;  /* 0x0000000566b77223 */ /* 0x180fe20000010823 */
[-CC-:B------:R-:W-:Y:S01]  /*2eb0*/  FFMA.FTZ R177, R106, R5.reuse, -R35.reuse ;  /* 0x000000056ab17223 */ /* 0x180fe20000010823 */
[----:B------:R-:W3:Y:S01]  /*2ec0*/  MUFU.TANH R21, R21 ;  /* 0x0000001500157308 */ /* 0x000ee20000002400 */
[-C--:B------:R-:W-:Y:S01]  /*2ed0*/  FFMA.FTZ R108, R108, R5.reuse, -R35 ;  /* 0x000000056c6c7223 */ /* 0x080fe20000010823 */
[----:B------:R-:W-:Y:S01]  /*2ee0*/  VIADDMNMX R27, R26, R38, R27, PT ;  /* 0x000000261a1b7246 */ /* 0x000fe2000380011b */
[-CC-:B------:R-:W-:Y:S01]  /*2ef0*/  FFMA.FTZ R38, R104, R5.reuse, -R35.reuse ;  /* 0x0000000568267223 */ /* 0x180fe20000010823 */
[-CC-:B------:R-:W-:Y:S01]  /*2f00*/  FFMA.FTZ R175, R98, R5.reuse, -R35.reuse ;  /* 0x0000000562af7223 */ /* 0x180fe20000010823 */
[-CC-:B------:R-:W-:Y:S01]  /*2f10*/  FFMA.FTZ R179, R110, R5.reuse, -R35.reuse ;  /* 0x000000056eb37223 */ /* 0x180fe20000010823 */
[C---:B------:R-:W-:Y:S01]  /*2f20*/  ISETP.GT.AND P3, PT, R27.reuse, RZ, PT ;  /* 0x000000ff1b00720c */ /* 0x040fe20003f64270 */
[-CC-:B------:R-:W-:Y:S01]  /*2f30*/  FFMA.FTZ R112, R112, R5.reuse, -R35.reuse ;  /* 0x0000000570707223 */ /* 0x180fe20000010823 */
[C---:B------:R-:W-:Y:S01]  /*2f40*/  ISETP.GT.AND P4, PT, R27.reuse, 0x1, PT ;  /* 0x000000011b00780c */ /* 0x040fe20003f84270 */
[----:B------:R3:W-:Y:S01]  /*2f50*/  MUFU.TANH R116, R72 ;  /* 0x0000004800747308 */ /* 0x0007e20000002400 */
[----:B------:R-:W-:Y:S01]  /*2f60*/  ISETP.GT.AND P5, PT, R27, 0x8, PT ;  /* 0x000000081b00780c */ /* 0x000fe20003fa4270 */
[-CC-:B------:R-:W-:Y:S01]  /*2f70*/  FFMA.FTZ R169, R94, R5.reuse, -R35.reuse ;  /* 0x000000055ea97223 */ /* 0x180fe20000010823 */
[----:B--2---:R-:W-:Y:S01]  /*2f80*/  FSEL R88, R88, -INF , P3 ;  /* 0xff80000058587808 */ /* 0x004fe20001800000 */
[-CC-:B------:R-:W-:Y:S01]  /*2f90*/  FFMA.FTZ R173, R114, R5.reuse, -R35.reuse ;  /* 0x0000000572ad7223 */ /* 0x180fe20000010823 */
[----:B0-----:R-:W-:Y:S01]  /*2fa0*/  FSEL R89, R89, -INF , P4 ;  /* 0xff80000059597808 */ /* 0x001fe20002000000 */
[-CC-:B------:R-:W-:Y:S01]  /*2fb0*/  FFMA.FTZ R171, R74, R5.reuse, -R35.reuse ;  /* 0x000000054aab7223 */ /* 0x180fe20000010823 */
[----:B------:R-:W-:Y:S01]  /*2fc0*/  ISETP.GT.AND P3, PT, R27, 0x9, PT ;  /* 0x000000091b00780c */ /* 0x000fe20003f64270 */
[----:B------:R-:W-:Y:S01]  /*2fd0*/  MUFU.TANH R15, R15 ;  /* 0x0000000f000f7308 */ /* 0x000fe20000002400 */
[----:B-1----:R-:W-:Y:S01]  /*2fe0*/  FSEL R64, R91, -INF , P5 ;  /* 0xff8000005b407808 */ /* 0x002fe20002800000 */
[--C-:B------:R-:W-:Y:S01]  /*2ff0*/  FFMA.FTZ R165, R66, R5, -R35.reuse ;  /* 0x0000000542a57223 */ /* 0x100fe20000010823 */
[----:B------:R-:W-:Y:S01]  /*3000*/  FMNMX.FTZ R31, R88, R89, !PT ;  /* 0x00000059581f7209 */ /* 0x000fe20007810000 */
[-CC-:B------:R-:W-:Y:S01]  /*3010*/  FFMA.FTZ R33, R33, R5.reuse, -R35.reuse ;  /* 0x0000000521217223 */ /* 0x180fe20000010823 */
[C---:B------:R-:W-:Y:S01]  /*3020*/  ISETP.GT.AND P4, PT, R27.reuse, 0x10, PT ;  /* 0x000000101b00780c */ /* 0x040fe20003f84270 */
[--C-:B------:R-:W-:Y:S01]  /*3030*/  FFMA.FTZ R167, R30, R5, -R35.reuse ;  /* 0x000000051ea77223 */ /* 0x100fe20000010823 */
[----:B----4-:R-:W-:Y:S01]  /*3040*/  FSEL R90, R90, -INF , P3 ;  /* 0xff8000005a5a7808 */ /* 0x010fe20001800000 */
[----:B------:R0:W-:Y:S01]  /*3050*/  MUFU.TANH R118, R76 ;  /* 0x0000004c00767308 */ /* 0x0001e20000002400 */
[----:B------:R-:W-:Y:S01]  /*3060*/  FMNMX.FTZ R31, R64, R31, !PT ;  /* 0x0000001f401f7209 */ /* 0x000fe20007810000 */
[-CC-:B------:R-:W-:Y:S01]  /*3070*/  FFMA.FTZ R30, R34, R5.reuse, -R35.reuse ;  /* 0x00000005221e7223 */ /* 0x180fe20000010823 */
[C---:B------:R-:W-:Y:S01]  /*3080*/  ISETP.GT.AND P3, PT, R27.reuse, 0x11, PT ;  /* 0x000000111b00780c */ /* 0x040fe20003f64270 */
[-CC-:B------:R-:W-:Y:S01]  /*3090*/  FFMA.FTZ R161, R32, R5.reuse, -R35.reuse ;  /* 0x0000000520a17223 */ /* 0x180fe20000010823 */
[----:B-----5:R-:W-:Y:S01]  /*30a0*/  FSEL R68, R28, -INF , P4 ;  /* 0xff8000001c447808 */ /* 0x020fe20002000000 */
[--C-:B------:R-:W-:Y:S01]  /*30b0*/  FFMA.FTZ R28, R70, R5, -R35.reuse ;  /* 0x00000005461c7223 */ /* 0x100fe20000010823 */
[----:B------:R-:W-:Y:S01]  /*30c0*/  FMNMX.FTZ R31, R90, R31, !PT ;  /* 0x0000001f5a1f7209 */ /* 0x000fe20007810000 */
[----:B------:R-:W1:Y:S01]  /*30d0*/  MUFU.TANH R14, R14 ;  /* 0x0000000e000e7308 */ /* 0x000e620000002400 */
[----:B------:R-:W-:Y:S01]  /*30e0*/  ISETP.GT.AND P4, PT, R27, 0x18, PT ;  /* 0x000000181b00780c */ /* 0x000fe20003f84270 */
[-CC-:B------:R-:W-:Y:S01]  /*30f0*/  FFMA.FTZ R32, R36, R5.reuse, -R35.reuse ;  /* 0x0000000524207223 */ /* 0x180fe20000010823 */
[----:B---3--:R-:W-:Y:S01]  /*3100*/  FSEL R72, R29, -INF , P3 ;  /* 0xff8000001d487808 */ /* 0x008fe20001800000 */
[--C-:B------:R-:W-:Y:S01]  /*3110*/  FFMA.FTZ R163, R40, R5, -R35.reuse ;  /* 0x0000000528a37223 */ /* 0x100fe20000010823 */
[----:B------:R-:W-:Y:S01]  /*3120*/  FMNMX.FTZ R31, R68, R31, !PT ;  /* 0x0000001f441f7209 */ /* 0x000fe20007810000 */
[-CC-:B------:R-:W-:Y:S01]  /*3130*/  FFMA.FTZ R42, R42, R5.reuse, -R35.reuse ;  /* 0x000000052a2a7223 */ /* 0x180fe20000010823 */
[----:B------:R-:W-:Y:S01]  /*3140*/  ISETP.GT.AND P3, PT, R27, 0x19, PT ;  /* 0x000000191b00780c */ /* 0x000fe20003f64270 */
[----:B------:R-:W-:Y:S01]  /*3150*/  MUFU.TANH R12, R12 ;  /* 0x0000000c000c7308 */ /* 0x000fe20000002400 */
[----:B0-----:R-:W-:Y:S01]  /*3160*/  FSEL R76, R25, -INF , P4 ;  /* 0xff800000194c7808 */ /* 0x001fe20002000000 */
[--C-:B------:R-:W-:Y:S01]  /*3170*/  FFMA.FTZ R44, R44, R5, -R35.reuse ;  /* 0x000000052c2c7223 */ /* 0x100fe20000010823 */
[----:B------:R-:W-:Y:S01]  /*3180*/  FMNMX.FTZ R31, R72, R31, !PT ;  /* 0x0000001f481f7209 */ /* 0x000fe20007810000 */
[-CC-:B------:R-:W-:Y:S01]  /*3190*/  FFMA.FTZ R46, R46, R5.reuse, -R35.reuse ;  /* 0x000000052e2e7223 */ /* 0x180fe20000010823 */
[C---:B------:R-:W-:Y:S01]  /*31a0*/  ISETP.GT.AND P4, PT, R27.reuse, 0x20, PT ;  /* 0x000000201b00780c */ /* 0x040fe20003f84270 */
[--C-:B------:R-:W-:Y:S01]  /*31b0*/  FFMA.FTZ R48, R48, R5, -R35.reuse ;  /* 0x0000000530307223 */ /* 0x100fe20000010823 */
[----:B------:R-:W-:Y:S01]  /*31c0*/  FSEL R78, R24, -INF , P3 ;  /* 0xff800000184e7808 */ /* 0x000fe20001800000 */
[----:B------:R0:W-:Y:S01]  /*31d0*/  MUFU.TANH R120, R80 ;  /* 0x0000005000787308 */ /* 0x0001e20000002400 */
[----:B------:R-:W-:Y:S01]  /*31e0*/  FMNMX.FTZ R31, R76, R31, !PT ;  /* 0x0000001f4c1f7209 */ /* 0x000fe20007810000 */
[-CC-:B------:R-:W-:Y:S01]  /*31f0*/  FFMA.FTZ R50, R50, R5.reuse, -R35.reuse ;  /* 0x0000000532327223 */ /* 0x180fe20000010823 */
[----:B------:R-:W-:Y:S01]  /*3200*/  ISETP.GT.AND P3, PT, R27, 0x21, PT ;  /* 0x000000211b00780c */ /* 0x000fe20003f64270 */
[--C-:B------:R-:W-:Y:S01]  /*3210*/  FFMA.FTZ R52, R52, R5, -R35.reuse ;  /* 0x0000000534347223 */ /* 0x100fe20000010823 */
[----:B------:R-:W-:Y:S01]  /*3220*/  FMNMX.FTZ R31, R78, R31, !PT ;  /* 0x0000001f4e1f7209 */ /* 0x000fe20007810000 */
[-CC-:B------:R-:W-:Y:S01]  /*3230*/  FFMA.FTZ R54, R54, R5.reuse, -R35.reuse ;  /* 0x0000000536367223 */ /* 0x180fe20000010823 */
[----:B------:R-:W-:Y:S01]  /*3240*/  FSEL R82, R21, -INF , P3 ;  /* 0xff80000015527808 */ /* 0x000fe20001800000 */
[----:B------:R-:W2:Y:S01]  /*3250*/  MUFU.TANH R13, R13 ;  /* 0x0000000d000d7308 */ /* 0x000ea20000002400 */
[----:B0-----:R-:W-:Y:S01]  /*3260*/  FSEL R80, R20, -INF , P4 ;  /* 0xff80000014507808 */ /* 0x001fe20002000000 */
[-CC-:B------:R-:W-:Y:S01]  /*3270*/  FFMA.FTZ R20, R92, R5.reuse, -R35.reuse ;  /* 0x000000055c147223 */ /* 0x180fe20000010823 */
[C---:B------:R-:W-:Y:S01]  /*3280*/  ISETP.GT.AND P4, PT, R27.reuse, 0x28, PT ;  /* 0x000000281b00780c */ /* 0x040fe20003f84270 */
[----:B------:R-:W-:Y:S01]  /*3290*/  FFMA.FTZ R56, R56, R5, -R35 ;  /* 0x0000000538387223 */ /* 0x000fe20000010823 */
[----:B------:R-:W-:Y:S01]  /*32a0*/  FMNMX.FTZ R31, R80, R31, !PT ;  /* 0x0000001f501f7209 */ /* 0x000fe20007810000 */
[----:B------:R-:W-:Y:S01]  /*32b0*/  @UP0 ULDC UR9, c[0x0][0x450] ;  /* 0x0001140000090ab9 */ /* 0x000fe20000000800 */
[----:B------:R-:W-:Y:S01]  /*32c0*/  ISETP.GT.AND P3, PT, R27, 0x29, PT ;  /* 0x000000291b00780c */ /* 0x000fe20003f64270 */
[----:B------:R-:W0:Y:S01]  /*32d0*/  MUFU.TANH R11, R11 ;  /* 0x0000000b000b7308 */ /* 0x000e220000002400 */
[----:B------:R-:W-:Y:S01]  /*32e0*/  FMNMX.FTZ R31, R82, R31, !PT ;  /* 0x0000001f521f7209 */ /* 0x000fe20007810000 */
[----:B------:R-:W-:Y:S01]  /*32f0*/  @UP0 USHF.R.U32.HI UR5, URZ, UR9, UR7 ;  /* 0x000000093f050299 */ /* 0x000fe20008011607 */
[----:B-1----:R-:W-:-:S02]  /*3300*/  FSEL R86, R14, -INF , P3 ;  /* 0xff8000000e567808 */ /* 0x002fc40001800000 */
[----:B------:R-:W-:Y:S01]  /*3310*/  ISETP.GT.AND P3, PT, R27, 0x31, PT ;  /* 0x000000311b00780c */ /* 0x000fe20003f64270 */
[----:B------:R-:W-:Y:S02]  /*3320*/  UIADD3 UR8, UR8, UR5, URZ ;  /* 0x0000000508087290 */ /* 0x000fe4000fffe03f */
[----:B------:R1:W-:Y:S01]  /*3330*/  MUFU.TANH R122, R84 ;  /* 0x00000054007a7308 */ /* 0x0003e20000002400 */
[----:B--2---:R-:W-:Y:S01]  /*3340*/  FSEL R104, R13, -INF , P3 ;  /* 0xff8000000d687808 */ /* 0x004fe20001800000 */
[----:B------:R-:W-:Y:S01]  /*3350*/  USHF.R.S32.HI UR5, URZ, 0x1f, UR8 ;  /* 0x0000001f3f057899 */ /* 0x000fe20008011408 */
[----:B------:R-:W-:-:S03]  /*3360*/  ISETP.GT.AND P3, PT, R27, 0x39, PT ;  /* 0x000000391b00780c */ /* 0x000fc60003f64270 */
[----:B------:R-:W-:Y:S02]  /*3370*/  ULEA.HI UR5, UR5, UR8, URZ, 0x7 ;  /* 0x0000000805057291 */ /* 0x000fe4000f8f383f */
[----:B------:R-:W2:Y:S01]  /*3380*/  MUFU.TANH R4, R4 ;  /* 0x0000000400047308 */ /* 0x000ea20000002400 */
[----:B-1----:R-:W-:Y:S01]  /*3390*/  FSEL R84, R15, -INF , P4 ;  /* 0xff8000000f547808 */ /* 0x002fe20002000000 */
[----:B------:R-:W-:Y:S01]  /*33a0*/  USHF.R.S32.HI UR5, URZ, 0x7, UR5 ;  /* 0x000000073f057899 */ /* 0x000fe20008011405 */
[C---:B------:R-:W-:Y:S02]  /*33b0*/  ISETP.GT.AND P4, PT, R27.reuse, 0x30, PT ;  /* 0x000000301b00780c */ /* 0x040fe40003f84270 */
[----:B------:R-:W-:Y:S01]  /*33c0*/  FMNMX.FTZ R31, R84, R31, !PT ;  /* 0x0000001f541f7209 */ /* 0x000fe20007810000 */
[----:B------:R-:W-:Y:S01]  /*33d0*/  UISETP.LT.AND UP1, UPT, URZ, UR5, UPT ;  /* 0x000000053f00728c */ /* 0x000fe2000bf21270 */
[----:B------:R-:W-:Y:S01]  /*33e0*/  FSEL R102, R12, -INF , P4 ;  /* 0xff8000000c667808 */ /* 0x000fe20002000000 */
[----:B------:R-:W-:Y:S01]  /*33f0*/  MUFU.TANH R2, R2 ;  /* 0x0000000200027308 */ /* 0x000fe20000002400 */
[----:B------:R-:W-:Y:S01]  /*3400*/  FMNMX.FTZ R31, R86, R31, !PT ;  /* 0x0000001f561f7209 */ /* 0x000fe20007810000 */
[----:B------:R-:W-:Y:S01]  /*3410*/  USEL UR10, URZ, UR5, !UP1 ;  /* 0x000000053f0a7287 */ /* 0x000fe2000c800000 */
[----:B------:R-:W-:-:S02]  /*3420*/  ISETP.GT.AND P4, PT, R27, 0x38, PT ;  /* 0x000000381b00780c */ /* 0x000fc40003f84270 */
[----:B------:R-:W-:Y:S01]  /*3430*/  FMNMX.FTZ R31, R102, R31, !PT ;  /* 0x0000001f661f7209 */ /* 0x000fe20007810000 */
[----:B------:R-:W-:Y:S01]  /*3440*/  UISETP.GE.AND UP1, UPT, UR4, UR10, UPT ;  /* 0x0000000a0400728c */ /* 0x000fe2000bf26270 */
[----:B0-----:R-:W-:Y:S01]  /*3450*/  FSEL R106, R11, -INF , P4 ;  /* 0xff8000000b6a7808 */ /* 0x001fe20002000000 */
[----:B------:R-:W0:Y:S01]  /*3460*/  MUFU.TANH R3, R3 ;  /* 0x0000000300037308 */ /* 0x000e220000002400 */
[----:B------:R-:W-:Y:S01]  /*3470*/  FMNMX.FTZ R31, R104, R31, !PT ;  /* 0x0000001f681f7209 */ /* 0x000fe20007810000 */
[----:B------:R-:W-:Y:S01]  /*3480*/  FFMA.FTZ R11, R100, R5, -R35 ;  /* 0x00000005640b7223 */ /* 0x000fe20000010823 */
[C---:B------:R-:W-:Y:S02]  /*3490*/  ISETP.GT.AND P4, PT, R27.reuse, 0x40, PT ;  /* 0x000000401b00780c */ /* 0x040fe40003f84270 */
[----:B--2---:R-:W-:Y:S02]  /*34a0*/  FSEL R100, R4, -INF , P3 ;  /* 0xff80000004647808 */ /* 0x004fe40001800000 */
[----:B------:R-:W-:Y:S01]  /*34b0*/  FMNMX.FTZ R31, R106, R31, !PT ;  /* 0x0000001f6a1f7209 */ /* 0x000fe20007810000 */
[----:B------:R-:W1:Y:S01]  /*34c0*/  MUFU.TANH R60, R60 ;  /* 0x0000003c003c7308 */ /* 0x000e620000002400 */
[----:B------:R-:W-:-:S02]  /*34d0*/  ISETP.GT.AND P3, PT, R27, 0x41, PT ;  /* 0x000000411b00780c */ /* 0x000fc40003f64270 */
[----:B------:R-:W-:-:S05]  /*34e0*/  FMNMX.FTZ R31, R100, R31, !PT ;  /* 0x0000001f641f7209 */ /* 0x000fca0007810000 */
[----:B------:R-:W2:Y:S01]  /*34f0*/  MUFU.TANH R61, R61 ;  /* 0x0000003d003d7308 */ /* 0x000ea20000002400 */
[----:B0-----:R-:W-:Y:S02]  /*3500*/  FSEL R98, R3, -INF , P3 ;  /* 0xff80000003627808 */ /* 0x001fe40001800000 */
[----:B------:R-:W-:-:S05]  /*3510*/  ISETP.GT.AND P3, PT, R27, 0x49, PT ;  /* 0x000000491b00780c */ /* 0x000fca0003f64270 */
[----:B------:R0:W-:Y:S08]  /*3520*/  MUFU.EX2 R24, R108 ;  /* 0x0000006c00187308 */ /* 0x0001f00000000800 */
[----:B------:R-:W3:Y:S01]  /*3530*/  MUFU.TANH R65, R65 ;  /* 0x0000004100417308 */ /* 0x000ee20000002400 */
[----:B0-----:R-:W-:Y:S01]  /*3540*/  FSEL R108, R2, -INF , P4 ;  /* 0xff800000026c7808 */ /* 0x001fe20002000000 */
[----:B------:R-:W-:Y:S01]  /*3550*/  FFMA.FTZ R2, R96, R5, -R35 ;  /* 0x0000000560027223 */ /* 0x000fe20000010823 */
[----:B------:R-:W-:-:S02]  /*3560*/  ISETP.GT.AND P4, PT, R27, 0x48, PT ;  /* 0x000000481b00780c */ /* 0x000fc40003f84270 */
[----:B------:R-:W-:Y:S02]  /*3570*/  FMNMX.FTZ R31, R108, R31, !PT ;  /* 0x0000001f6c1f7209 */ /* 0x000fe40007810000 */
[----:B-1----:R-:W-:Y:S01]  /*3580*/  FSEL R110, R60, -INF , P4 ;  /* 0xff8000003c6e7808 */ /* 0x002fe20002000000 */
[----:B------:R-:W0:Y:S01]  /*3590*/  MUFU.TANH R69, R69 ;  /* 0x0000004500457308 */ /* 0x000e220000002400 */
[----:B------:R-:W-:Y:S01]  /*35a0*/  FMNMX.FTZ R31, R98, R31, !PT ;  /* 0x0000001f621f7209 */ /* 0x000fe20007810000 */
[-CC-:B------:R-:W-:Y:S01]  /*35b0*/  FFMA.FTZ R60, R62, R5.reuse, -R35.reuse ;  /* 0x000000053e3c7223 */ /* 0x180fe20000010823 */
[----:B------:R-:W-:Y:S01]  /*35c0*/  ISETP.GT.AND P4, PT, R27, 0x50, PT ;  /* 0x000000501b00780c */ /* 0x000fe20003f84270 */
[----:B------:R-:W-:Y:S01]  /*35d0*/  FFMA.FTZ R35, R58, R5, -R35 ;  /* 0x000000053a237223 */ /* 0x000fe20000010823 */
[----:B--2---:R-:W-:Y:S02]  /*35e0*/  FSEL R96, R61, -INF , P3 ;  /* 0xff8000003d607808 */ /* 0x004fe40001800000 */
[----:B------:R-:W-:Y:S01]  /*35f0*/  FMNMX.FTZ R31, R110, R31, !PT ;  /* 0x0000001f6e1f7209 */ /* 0x000fe20007810000 */
[----:B------:R1:W-:Y:S01]  /*3600*/  MUFU.EX2 R14, R112 ;  /* 0x00000070000e7308 */ /* 0x0003e20000000800 */
[----:B------:R-:W-:-:S02]  /*3610*/  ISETP.GT.AND P3, PT, R27, 0x51, PT ;  /* 0x000000511b00780c */ /* 0x000fc40003f64270 */
[----:B------:R-:W-:Y:S02]  /*3620*/  FMNMX.FTZ R31, R96, R31, !PT ;  /* 0x0000001f601f7209 */ /* 0x000fe40007810000 */
[----:B---3--:R-:W-:Y:S02]  /*3630*/  FSEL R94, R65, -INF , P3 ;  /* 0xff800000415e7808 */ /* 0x008fe40001800000 */
[----:B------:R-:W-:Y:S01]  /*3640*/  ISETP.GT.AND P3, PT, R27, 0x59, PT ;  /* 0x000000591b00780c */ /* 0x000fe20003f64270 */
[----:B------:R-:W2:Y:S01]  /*3650*/  MUFU.TANH R73, R73 ;  /* 0x0000004900497308 */ /* 0x000ea20000002400 */
[----:B-1----:R-:W-:Y:S02]  /*3660*/  FSEL R112, R37, -INF , P4 ;  /* 0xff80000025707808 */ /* 0x002fe40002000000 */
[----:B------:R-:W-:Y:S02]  /*3670*/  ISETP.GT.AND P4, PT, R27, 0x58, PT ;  /* 0x000000581b00780c */ /* 0x000fe40003f84270 */
[----:B------:R-:W-:-:S02]  /*3680*/  FMNMX.FTZ R31, R112, R31, !PT ;  /* 0x0000001f701f7209 */ /* 0x000fc40007810000 */
[----:B------:R-:W-:Y:S01]  /*3690*/  FSEL R114, R39, -INF , P4 ;  /* 0xff80000027727808 */ /* 0x000fe20002000000 */
[----:B------:R-:W1:Y:S01]  /*36a0*/  MUFU.TANH R77, R77 ;  /* 0x0000004d004d7308 */ /* 0x000e620000002400 */
[----:B------:R-:W-:Y:S02]  /*36b0*/  FMNMX.FTZ R31, R94, R31, !PT ;  /* 0x0000001f5e1f7209 */ /* 0x000fe40007810000 */
[----:B------:R-:W-:Y:S02]  /*36c0*/  ISETP.GT.AND P4, PT, R27, 0x60, PT ;  /* 0x000000601b00780c */ /* 0x000fe40003f84270 */
[----:B0-----:R-:W-:Y:S02]  /*36d0*/  FSEL R92, R69, -INF , P3 ;  /* 0xff800000455c7808 */ /* 0x001fe40001800000 */
[----:B------:R-:W-:Y:S01]  /*36e0*/  FMNMX.FTZ R31, R114, R31, !PT ;  /* 0x0000001f721f7209 */ /* 0x000fe20007810000 */
[----:B------:R-:W0:Y:S01]  /*36f0*/  MUFU.TANH R81, R81 ;  /* 0x0000005100517308 */ /* 0x000e220000002400 */
[----:B------:R-:W-:-:S02]  /*3700*/  ISETP.GT.AND P3, PT, R27, 0x61, PT ;  /* 0x000000611b00780c */ /* 0x000fc40003f64270 */
[----:B------:R-:W-:Y:S02]  /*3710*/  FSEL R116, R116, -INF , P4 ;  /* 0xff80000074747808 */ /* 0x000fe40002000000 */
[----:B------:R-:W-:Y:S02]  /*3720*/  FMNMX.FTZ R31, R92, R31, !PT ;  /* 0x0000001f5c1f7209 */ /* 0x000fe40007810000 */
[----:B------:R-:W-:Y:S01]  /*3730*/  ISETP.GT.AND P4, PT, R27, 0x68, PT ;  /* 0x000000681b00780c */ /* 0x000fe20003f84270 */
[----:B------:R-:W-:Y:S01]  /*3740*/  MUFU.TANH R85, R85 ;  /* 0x0000005500557308 */ /* 0x000fe20000002400 */
[----:B--2---:R-:W-:Y:S02]  /*3750*/  FSEL R74, R73, -INF , P3 ;  /* 0xff800000494a7808 */ /* 0x004fe40001800000 */
[----:B------:R-:W-:Y:S02]  /*3760*/  FMNMX.FTZ R31, R116, R31, !PT ;  /* 0x0000001f741f7209 */ /* 0x000fe40007810000 */
[----:B------:R-:W-:-:S02]  /*3770*/  ISETP.GT.AND P3, PT, R27, 0x69, PT ;  /* 0x000000691b00780c */ /* 0x000fc40003f64270 */
[----:B------:R-:W-:Y:S01]  /*3780*/  FSEL R118, R118, -INF , P4 ;  /* 0xff80000076767808 */ /* 0x000fe20002000000 */
[----:B------:R-:W-:Y:S01]  /*3790*/  MUFU.EX2 R181, R181 ;  /* 0x000000b500b57308 */ /* 0x000fe20000000800 */
[----:B------:R-:W-:Y:S02]  /*37a0*/  FMNMX.FTZ R31, R74, R31, !PT ;  /* 0x0000001f4a1f7209 */ /* 0x000fe40007810000 */
[----:B------:R-:W-:Y:S02]  /*37b0*/  ISETP.GT.AND P4, PT, R27, 0x70, PT ;  /* 0x000000701b00780c */ /* 0x000fe40003f84270 */
[----:B-1----:R-:W-:Y:S02]  /*37c0*/  FSEL R70, R77, -INF , P3 ;  /* 0xff8000004d467808 */ /* 0x002fe40001800000 */
[----:B------:R-:W-:Y:S01]  /*37d0*/  FMNMX.FTZ R31, R118, R31, !PT ;  /* 0x0000001f761f7209 */ /* 0x000fe20007810000 */
[----:B------:R-:W1:Y:S01]  /*37e0*/  MUFU.EX2 R26, R33 ;  /* 0x00000021001a7308 */ /* 0x000e620000000800 */
[----:B------:R-:W-:-:S02]  /*37f0*/  ISETP.GT.AND P3, PT, R27, 0x71, PT ;  /* 0x000000711b00780c */ /* 0x000fc40003f64270 */
[----:B------:R-:W-:Y:S02]  /*3800*/  FSEL R120, R120, -INF , P4 ;  /* 0xff80000078787808 */ /* 0x000fe40002000000 */
[----:B------:R-:W-:Y:S02]  /*3810*/  FMNMX.FTZ R31, R70, R31, !PT ;  /* 0x0000001f461f7209 */ /* 0x000fe40007810000 */
[----:B------:R-:W-:Y:S01]  /*3820*/  ISETP.GT.AND P4, PT, R27, 0x78, PT ;  /* 0x000000781b00780c */ /* 0x000fe20003f84270 */
[----:B------:R-:W2:Y:S01]  /*3830*/  MUFU.EX2 R183, R183 ;  /* 0x000000b700b77308 */ /* 0x000ea20000000800 */
[----:B0-----:R-:W-:Y:S02]  /*3840*/  FSEL R66, R81, -INF , P3 ;  /* 0xff80000051427808 */ /* 0x001fe40001800000 */
[----:B------:R-:W-:Y:S02]  /*3850*/  FMNMX.FTZ R31, R120, R31, !PT ;  /* 0x0000001f781f7209 */ /* 0x000fe40007810000 */
[----:B------:R-:W-:-:S02]  /*3860*/  ISETP.GT.AND P3, PT, R27, 0x79, PT ;  /* 0x000000791b00780c */ /* 0x000fc40003f64270 */
[----:B------:R-:W-:Y:S01]  /*3870*/  FSEL R122, R122, -INF , P4 ;  /* 0xff8000007a7a7808 */ /* 0x000fe20002000000 */
[----:B------:R-:W0:Y:S01]  /*3880*/  MUFU.EX2 R38, R38 ;  /* 0x0000002600267308 */ /* 0x000e220000000800 */
[----:B------:R-:W-:Y:S01]  /*3890*/  FMNMX.FTZ R31, R66, R31, !PT ;  /* 0x0000001f421f7209 */ /* 0x000fe20007810000 */
[----:B-1----:R-:W-:Y:S01]  /*38a0*/  FADD.FTZ R34, R181, R26 ;  /* 0x0000001ab5227221 */ /* 0x002fe20000010000 */
[----:B------:R-:W-:Y:S02]  /*38b0*/  FSEL R62, R85, -INF , P3 ;  /* 0xff800000553e7808 */ /* 0x000fe40001800000 */
[----:B------:R-:W-:Y:S02]  /*38c0*/  FMNMX.FTZ R31, R122, R31, !PT ;  /* 0x0000001f7a1f7209 */ /* 0x000fe40007810000 */
[----:B------:R-:W-:Y:S01]  /*38d0*/  F2FP.F16.F32.PACK_AB R181, R26, R181 ;  /* 0x000000b51ab5723e */ /* 0x000fe200000000ff */
[----:B------:R-:W1:Y:S01]  /*38e0*/  MUFU.EX2 R177, R177 ;  /* 0x000000b100b17308 */ /* 0x000e620000000800 */
[----:B------:R-:W-:-:S05]  /*38f0*/  FMNMX.FTZ R31, R62, R31, !PT ;  /* 0x0000001f3e1f7209 */ /* 0x000fca0007810000 */
[----:B------:R-:W3:Y:S02]  /*3900*/  SHFL.BFLY PT, R12, R31, 0x2, 0x1f ;  /* 0x0c401f001f0c7f89 */ /* 0x000ee400000e0000 */
[----:B------:R-:W4:Y:S08]  /*3910*/  MUFU.EX2 R179, R179 ;  /* 0x000000b300b37308 */ /* 0x000f300000000800 */
[----:B------:R-:W5:Y:S08]  /*3920*/  MUFU.EX2 R173, R173 ;  /* 0x000000ad00ad7308 */ /* 0x000f700000000800 */
[----:B------:R-:W5:Y:S01]  /*3930*/  MUFU.EX2 R4, R11 ;  /* 0x0000000b00047308 */ /* 0x000f620000000800 */
[----:B---3--:R-:W-:Y:S01]  /*3940*/  FMNMX.FTZ R3, R31, R12, !PT ;  /* 0x0000000c1f037209 */ /* 0x008fe20007810000 */
[----:B--2---:R-:W-:-:S06]  /*3950*/  FADD.FTZ R31, R183, R34 ;  /* 0x00000022b71f7221 */ /* 0x004fcc0000010000 */
[----:B------:R-:W2:Y:S01]  /*3960*/  MUFU.EX2 R175, R175 ;  /* 0x000000af00af7308 */ /* 0x000ea20000000800 */
[C---:B0-----:R-:W-:Y:S01]  /*3970*/  F2FP.F16.F32.PACK_AB R183, R38.reuse, R183 ;  /* 0x000000b726b7723e */ /* 0x041fe200000000ff */
[----:B------:R-:W0:Y:S01]  /*3980*/  SHFL.BFLY PT, R12, R3, 0x1, 0x1f ;  /* 0x0c201f00030c7f89 */ /* 0x000e2200000e0000 */
[----:B------:R-:W-:-:S04]  /*3990*/  FADD.FTZ R34, R38, R31 ;  /* 0x0000001f26227221 */ /* 0x000fc80000010000 */
[----:B-1----:R-:W-:Y:S01]  /*39a0*/  FADD.FTZ R33, R177, R34 ;  /* 0x00000022b1217221 */ /* 0x002fe20000010000 */
[----:B------:R4:W-:Y:S01]  /*39b0*/  MUFU.EX2 R155, R35 ;  /* 0x00000023009b7308 */ /* 0x0009e20000000800 */
[C---:B------:R-:W-:Y:S02]  /*39c0*/  F2FP.F16.F32.PACK_AB R177, R24.reuse, R177 ;  /* 0x000000b118b1723e */ /* 0x040fe400000000ff */
[----:B------:R-:W-:-:S05]  /*39d0*/  FADD.FTZ R34, R24, R33 ;  /* 0x0000002118227221 */ /* 0x000fca0000010000 */
[----:B------:R-:W1:Y:S01]  /*39e0*/  MUFU.EX2 R2, R2 ;  /* 0x0000000200027308 */ /* 0x000e620000000800 */
[----:B----4-:R-:W-:Y:S01]  /*39f0*/  FADD.FTZ R35, R179, R34 ;  /* 0x00000022b3237221 */ /* 0x010fe20000010000 */
[----:B------:R-:W-:-:S03]  /*3a00*/  F2FP.F16.F32.PACK_AB R179, R14, R179 ;  /* 0x000000b30eb3723e */ /* 0x000fc600000000ff */
[----:B------:R-:W-:-:S03]  /*3a10*/  FADD.FTZ R36, R14, R35 ;  /* 0x000000230e247221 */ /* 0x000fc60000010000 */
[----:B------:R-:W3:Y:S01]  /*3a20*/  MUFU.EX2 R169, R169 ;  /* 0x000000a900a97308 */ /* 0x000ee20000000800 */
[----:B-----5:R-:W-:Y:S01]  /*3a30*/  FADD.FTZ R37, R173, R36 ;  /* 0x00000024ad257221 */ /* 0x020fe20000010000 */
[----:B0-----:R-:W-:Y:S02]  /*3a40*/  FMNMX.FTZ R12, R3, R12, !PT ;  /* 0x0000000c030c7209 */ /* 0x001fe40007810000 */
[C---:B------:R-:W-:Y:S01]  /*3a50*/  F2FP.F16.F32.PACK_AB R173, R4.reuse, R173 ;  /* 0x000000ad04ad723e */ /* 0x040fe200000000ff */
[----:B------:R-:W-:Y:S01]  /*3a60*/  FADD.FTZ R36, R4, R37 ;  /* 0x0000002504247221 */ /* 0x000fe20000010000 */
[C---:B------:R-:W-:Y:S01]  /*3a70*/  FSETP.NEU.FTZ.AND P3, PT, R12.reuse, -INF , PT ;  /* 0xff8000000c00780b */ /* 0x040fe20003f7d000 */
[----:B------:R-:W-:Y:S01]  /*3a80*/  FMUL.FTZ R3, R12, R5 ;  /* 0x000000050c037220 */ /* 0x000fe20000410000 */
[----:B------:R-:W0:Y:S01]  /*3a90*/  MUFU.EX2 R20, R20 ;  /* 0x0000001400147308 */ /* 0x000e220000000800 */
[----:B--2---:R-:W-:Y:S01]  /*3aa0*/  FADD.FTZ R37, R175, R36 ;  /* 0x00000024af257221 */ /* 0x004fe20000010000 */
[----:B-1----:R-:W-:-:S02]  /*3ab0*/  F2FP.F16.F32.PACK_AB R175, R2, R175 ;  /* 0x000000af02af723e */ /* 0x002fc400000000ff */
[----:B------:R-:W-:Y:S01]  /*3ac0*/  FSEL R3, R3, RZ, P3 ;  /* 0x000000ff03037208 */ /* 0x000fe20001800000 */
[----:B------:R-:W-:Y:S01]  /*3ad0*/  FADD.FTZ R36, R2, R37 ;  /* 0x0000002502247221 */ /* 0x000fe20000010000 */
[----:B------:R-:W-:Y:S02]  /*3ae0*/  PLOP3.LUT P3, PT, PT, PT, UP1, 0x80, 0x0 ;  /* 0x000000000000781c */ /* 0x000fe40003f6f018 */
[----:B------:R-:W1:Y:S01]  /*3af0*/  MUFU.EX2 R171, R171 ;  /* 0x000000ab00ab7308 */ /* 0x000e620000000800 */
        /* <DEDUP_REMOVED lines=14> */
[----:B---3--:R-:W-:Y:S01]  /*3be0*/  FADD.FTZ R39, R169, R36 ;  /* 0x00000024a9277221 */ /* 0x008fe20000010000 */
[----:B------:R-:W2:Y:S01]  /*3bf0*/  MUFU.EX2 R89, R89 ;  /* 0x0000005900597308 */ /* 0x000ea20000000800 */
[-CC-:B------:R-:W-:Y:S01]  /*3c00*/  FFMA.FTZ R104, R104, R5.reuse, -R3.reuse ;  /* 0x0000000568687223 */ /* 0x180fe20000010803 */
[-C--:B------:R-:W-:Y:S01]  /*3c10*/  FFMA.FTZ R106, R106, R5.reuse, -R3 ;  /* 0x000000056a6a7223 */ /* 0x080fe20000010803 */
[----:B0-----:R-:W-:Y:S01]  /*3c20*/  FADD.FTZ R36, R20, R39 ;  /* 0x0000002714247221 */ /* 0x001fe20000010000 */
[-CC-:B------:R-:W-:Y:S01]  /*3c30*/  FFMA.FTZ R100, R100, R5.reuse, -R3.reuse ;  /* 0x0000000564647223 */ /* 0x180fe20000010803 */
[-CC-:B------:R-:W-:Y:S01]  /*3c40*/  FFMA.FTZ R108, R108, R5.reuse, -R3.reuse ;  /* 0x000000056c6c7223 */ /* 0x180fe20000010803 */
[-CC-:B------:R-:W-:Y:S01]  /*3c50*/  FFMA.FTZ R98, R98, R5.reuse, -R3.reuse ;  /* 0x0000000562627223 */ /* 0x180fe20000010803 */
[----:B-1----:R-:W-:Y:S01]  /*3c60*/  FADD.FTZ R39, R171, R36 ;  /* 0x00000024ab277221 */ /* 0x002fe20000010000 */
[----:B------:R-:W0:Y:S01]  /*3c70*/  MUFU.EX2 R64, R64 ;  /* 0x0000004000407308 */ /* 0x000e220000000800 */
[-CC-:B------:R-:W-:Y:S01]  /*3c80*/  FFMA.FTZ R110, R110, R5.reuse, -R3.reuse ;  /* 0x000000056e6e7223 */ /* 0x180fe20000010803 */
[-CC-:B------:R-:W-:Y:S01]  /*3c90*/  FFMA.FTZ R96, R96, R5.reuse, -R3.reuse ;  /* 0x0000000560607223 */ /* 0x180fe20000010803 */
[-CC-:B------:R-:W-:Y:S01]  /*3ca0*/  FFMA.FTZ R112, R112, R5.reuse, -R3.reuse ;  /* 0x0000000570707223 */ /* 0x180fe20000010803 */
[-CC-:B------:R-:W-:Y:S01]  /*3cb0*/  FFMA.FTZ R94, R94, R5.reuse, -R3.reuse ;  /* 0x000000055e5e7223 */ /* 0x180fe20000010803 */
[-CC-:B------:R-:W-:Y:S01]  /*3cc0*/  FFMA.FTZ R114, R114, R5.reuse, -R3.reuse ;  /* 0x0000000572727223 */ /* 0x180fe20000010803 */
[-CC-:B------:R-:W-:Y:S01]  /*3cd0*/  FFMA.FTZ R92, R92, R5.reuse, -R3.reuse ;  /* 0x000000055c5c7223 */ /* 0x180fe20000010803 */
[-C--:B------:R-:W-:Y:S01]  /*3ce0*/  FFMA.FTZ R116, R116, R5.reuse, -R3 ;  /* 0x0000000574747223 */ /* 0x080fe20000010803 */
[----:B------:R1:W3:Y:S01]  /*3cf0*/  MUFU.EX2 R11, R90 ;  /* 0x0000005a000b7308 */ /* 0x0002e20000000800 */
[----:B--2---:R-:W-:Y:S01]  /*3d00*/  FADD.FTZ R33, R88, R89 ;  /* 0x0000005958217221 */ /* 0x004fe20000010000 */
[-CC-:B------:R-:W-:Y:S01]  /*3d10*/  FFMA.FTZ R74, R74, R5.reuse, -R3.reuse ;  /* 0x000000054a4a7223 */ /* 0x180fe20000010803 */
[-CC-:B------:R-:W-:Y:S01]  /*3d20*/  FFMA.FTZ R118, R118, R5.reuse, -R3.reuse ;  /* 0x0000000576767223 */ /* 0x180fe20000010803 */
[-CC-:B------:R-:W-:Y:S01]  /*3d30*/  FFMA.FTZ R70, R70, R5.reuse, -R3.reuse ;  /* 0x0000000546467223 */ /* 0x180fe20000010803 */
[-CC-:B------:R-:W-:Y:S01]  /*3d40*/  FFMA.FTZ R120, R120, R5.reuse, -R3.reuse ;  /* 0x0000000578787223 */ /* 0x180fe20000010803 */
[-CC-:B------:R-:W-:Y:S01]  /*3d50*/  FFMA.FTZ R66, R66, R5.reuse, -R3.reuse ;  /* 0x0000000542427223 */ /* 0x180fe20000010803 */
[-C--:B------:R-:W-:Y:S01]  /*3d60*/  FFMA.FTZ R122, R122, R5.reuse, -R3 ;  /* 0x000000057a7a7223 */ /* 0x080fe20000010803 */
[----:B------:R-:W2:Y:S01]  /*3d70*/  MUFU.EX2 R68, R68 ;  /* 0x0000004400447308 */ /* 0x000ea20000000800 */
[----:B0-----:R-:W-:Y:S01]  /*3d80*/  FADD.FTZ R34, R64, R33 ;  /* 0x0000002140227221 */ /* 0x001fe20000010000 */
[----:B------:R-:W-:Y:S01]  /*3d90*/  FFMA.FTZ R62, R62, R5, -R3 ;  /* 0x000000053e3e7223 */ /* 0x000fe20000010803 */
[----:B------:R-:W-:-:S02]  /*3da0*/  F2FP.F16.F32.PACK_AB R180, R89, R88 ;  /* 0x0000005859b4723e */ /* 0x000fc400000000ff */
[----:B-1----:R-:W-:Y:S02]  /*3db0*/  CS2R R90, SRZ ;  /* 0x00000000005a7805 */ /* 0x002fe4000001ff00 */
[----:B------:R-:W-:Y:S02]  /*3dc0*/  F2FP.F16.F32.PACK_AB R169, R20, R169 ;  /* 0x000000a914a9723e */ /* 0x000fe400000000ff */
[----:B------:R-:W-:Y:S01]  /*3dd0*/  CS2R R88, SRZ ;  /* 0x0000000000587805 */ /* 0x000fe2000001ff00 */
[----:B------:R-:W0:Y:S01]  /*3de0*/  MUFU.EX2 R13, R72 ;  /* 0x00000048000d7308 */ /* 0x000e220000000800 */
[C---:B---3--:R-:W-:Y:S01]  /*3df0*/  FADD.FTZ R35, R11.reuse, R34 ;  /* 0x000000220b237221 */ /* 0x048fe20000010000 */
        /* <DEDUP_REMOVED lines=29> */
[----:B------:R0:W3:Y:S01]  /*3fd0*/  MUFU.EX2 R27, R104 ;  /* 0x00000068001b7308 */ /* 0x0000e20000000800 */
[----:B-1----:R-:W-:-:S07]  /*3fe0*/  FADD.FTZ R0, R102, R39 ;  /* 0x0000002766007221 */ /* 0x002fce0000010000 */
[----:B------:R-:W1:Y:S01]  /*3ff0*/  MUFU.EX2 R30, R30 ;  /* 0x0000001e001e7308 */ /* 0x000e620000000800 */
[----:B--2---:R-:W-:Y:S01]  /*4000*/  FADD.FTZ R41, R167, R34 ;  /* 0x00000022a7297221 */ /* 0x004fe20000010000 */
[----:B0-----:R-:W-:-:S06]  /*4010*/  CS2R R104, SRZ ;  /* 0x0000000000687805 */ /* 0x001fcc000001ff00 */
[----:B------:R-:W0:Y:S01]  /*4020*/  MUFU.EX2 R106, R106 ;  /* 0x0000006a006a7308 */ /* 0x000e220000000800 */
[C---:B---3--:R-:W-:Y:S01]  /*4030*/  FADD.FTZ R39, R27.reuse, R0 ;  /* 0x000000001b277221 */ /* 0x048fe20000010000 */
[----:B------:R-:W-:Y:S02]  /*4040*/  F2FP.F16.F32.PACK_AB R168, R27, R102 ;  /* 0x000000661ba8723e */ /* 0x000fe400000000ff */
[----:B------:R-:W-:-:S04]  /*4050*/  CS2R R102, SRZ ;  /* 0x0000000000667805 */ /* 0x000fc8000001ff00 */
[----:B------:R-:W2:Y:S01]  /*4060*/  MUFU.EX2 R161, R161 ;  /* 0x000000a100a17308 */ /* 0x000ea20000000800 */
[C---:B-1----:R-:W-:Y:S01]  /*4070*/  FADD.FTZ R34, R30.reuse, R41 ;  /* 0x000000291e227221 */ /* 0x042fe20000010000 */
[----:B------:R-:W-:-:S06]  /*4080*/  F2FP.F16.F32.PACK_AB R167, R30, R167 ;  /* 0x000000a71ea7723e */ /* 0x000fcc00000000ff */
[----:B------:R1:W3:Y:S01]  /*4090*/  MUFU.EX2 R29, R100 ;  /* 0x00000064001d7308 */ /* 0x0002e20000000800 */
[----:B0-----:R-:W-:-:S07]  /*40a0*/  FADD.FTZ R0, R106, R39 ;  /* 0x000000276a007221 */ /* 0x001fce0000010000 */
[----:B------:R-:W0:Y:S01]  /*40b0*/  MUFU.EX2 R32, R32 ;  /* 0x0000002000207308 */ /* 0x000e220000000800 */
[----:B--2---:R-:W-:Y:S01]  /*40c0*/  FADD.FTZ R41, R161, R34 ;  /* 0x00000022a1297221 */ /* 0x004fe20000010000 */
[----:B-1----:R-:W-:-:S06]  /*40d0*/  CS2R R100, SRZ ;  /* 0x0000000000647805 */ /* 0x002fcc000001ff00 */
[----:B------:R-:W1:Y:S01]  /*40e0*/  MUFU.EX2 R108, R108 ;  /* 0x0000006c006c7308 */ /* 0x000e620000000800 */
[C---:B---3--:R-:W-:Y:S01]  /*40f0*/  FADD.FTZ R3, R29.reuse, R0 ;  /* 0x000000001d037221 */ /* 0x048fe20000010000 */
[----:B------:R-:W-:Y:S02]  /*4100*/  F2FP.F16.F32.PACK_AB R170, R29, R106 ;  /* 0x0000006a1daa723e */ /* 0x000fe400000000ff */
[----:B------:R-:W-:-:S04]  /*4110*/  CS2R R106, SRZ ;  /* 0x00000000006a7805 */ /* 0x000fc8000001ff00 */
        /* <DEDUP_REMOVED lines=51> */
[----:B------:R-:W0:Y:S01]  /*4450*/  MUFU.EX2 R39, R74 ;  /* 0x0000004a00277308 */ /* 0x000e220000000800 */
[----:B-1----:R-:W-:-:S07]  /*4460*/  FADD.FTZ R0, R116, R3 ;  /* 0x0000000374007221 */ /* 0x002fce0000010000 */
[----:B------:R-:W1:Y:S01]  /*4470*/  MUFU.EX2 R118, R118 ;  /* 0x0000007600767308 */ /* 0x000e620000000800 */
[----:B--2---:R-:W-:-:S04]  /*4480*/  FADD.FTZ R2, R56, R45 ;  /* 0x0000002d38027221 */ /* 0x004fc80000010000 */
[C---:B------:R-:W-:Y:S01]  /*4490*/  FADD.FTZ R3, R155.reuse, R2 ;  /* 0x000000029b037221 */ /* 0x040fe20000010000 */
[----:B------:R-:W-:Y:S01]  /*44a0*/  F2FP.F16.F32.PACK_AB R155, R155, R56 ;  /* 0x000000389b9b723e */ /* 0x000fe200000000ff */
[----:B------:R-:W-:Y:S01]  /*44b0*/  IMAD.MOV.U32 R2, RZ, RZ, 0x3f800000 ;  /* 0x3f800000ff027424 */ /* 0x000fe200078e00ff */
[----:B------:R-:W2:Y:S01]  /*44c0*/  MUFU.EX2 R41, R70 ;  /* 0x0000004600297308 */ /* 0x000ea20000000800 */
[C---:B0-----:R-:W-:Y:S01]  /*44d0*/  FADD.FTZ R45, R39.reuse, R0 ;  /* 0x00000000272d7221 */ /* 0x041fe20000010000 */
[----:B------:R-:W-:Y:S02]  /*44e0*/  F2FP.F16.F32.PACK_AB R156, R39, R116 ;  /* 0x00000074279c723e */ /* 0x000fe400000000ff */
[----:B------:R-:W-:-:S04]  /*44f0*/  CS2R R116, SRZ ;  /* 0x0000000000747805 */ /* 0x000fc8000001ff00 */
[----:B------:R-:W0:Y:S01]  /*4500*/  MUFU.EX2 R120, R120 ;  /* 0x0000007800787308 */ /* 0x000e220000000800 */
[----:B-1----:R-:W-:-:S07]  /*4510*/  FADD.FTZ R0, R118, R45 ;  /* 0x0000002d76007221 */ /* 0x002fce0000010000 */
[----:B------:R-:W1:Y:S01]  /*4520*/  MUFU.EX2 R43, R66 ;  /* 0x00000042002b7308 */ /* 0x000e620000000800 */
[C---:B--2---:R-:W-:Y:S01]  /*4530*/  FADD.FTZ R13, R41.reuse, R0 ;  /* 0x00000000290d7221 */ /* 0x044fe20000010000 */
[----:B------:R-:W-:Y:S02]  /*4540*/  F2FP.F16.F32.PACK_AB R158, R41, R118 ;  /* 0x00000076299e723e */ /* 0x000fe400000000ff */
[----:B------:R-:W-:-:S04]  /*4550*/  CS2R R118, SRZ ;  /* 0x0000000000767805 */ /* 0x000fc8000001ff00 */
[----:B------:R-:W2:Y:S01]  /*4560*/  MUFU.EX2 R122, R122 ;  /* 0x0000007a007a7308 */ /* 0x000ea20000000800 */
[----:B0-----:R-:W-:-:S07]  /*4570*/  FADD.FTZ R0, R120, R13 ;  /* 0x0000000d78007221 */ /* 0x001fce0000010000 */
[----:B------:R-:W0:Y:S01]  /*4580*/  MUFU.EX2 R11, R62 ;  /* 0x0000003e000b7308 */ /* 0x000e220000000800 */
[C---:B-1----:R-:W-:Y:S01]  /*4590*/  FADD.FTZ R13, R43.reuse, R0 ;  /* 0x000000002b0d7221 */ /* 0x042fe20000010000 */
[----:B------:R-:W-:Y:S01]  /*45a0*/  F2FP.F16.F32.PACK_AB R152, R43, R120 ;  /* 0x000000782b98723e */ /* 0x000fe200000000ff */
[----:B------:R-:W-:Y:S01]  /*45b0*/  IMAD.MOV.U32 R0, RZ, RZ, 0x3f800000 ;  /* 0x3f800000ff007424 */ /* 0x000fe200078e00ff */
[----:B------:R-:W-:Y:S01]  /*45c0*/  CS2R R120, SRZ ;  /* 0x0000000000787805 */ /* 0x000fe2000001ff00 */
[----:B--2---:R-:W-:Y:S01]  /*45d0*/  FADD.FTZ R4, R122, R13 ;  /* 0x0000000d7a047221 */ /* 0x004fe20000010000 */
[----:B0-----:R-:W-:-:S03]  /*45e0*/  F2FP.F16.F32.PACK_AB R154, R11, R122 ;  /* 0x0000007a0b9a723e */ /* 0x001fc600000000ff */
[----:B------:R-:W-:Y:S01]  /*45f0*/  FADD.FTZ R4, R11, R4 ;  /* 0x000000040b047221 */ /* 0x000fe20000010000 */
[----:B------:R-:W-:Y:S01]  /*4600*/  CS2R R122, SRZ ;  /* 0x00000000007a7805 */ /* 0x000fe2000001ff00 */
[----:B------:R-:W-:Y:S06]  /*4610*/  @!P3 BRA `(.L_x_2251) ;  /* 0x0000003000c4b947 */ /* 0x000fec0003800000 */
[----:B------:R-:W-:Y:S01]  /*4620*/  IMAD.MOV.U32 R11, RZ, RZ, R10 ;  /* 0x000000ffff0b7224 */ /* 0x000fe200078e000a */
[----:B------:R-:W-:Y:S01]  /*4630*/  UMOV UR5, UR37 ;  /* 0x0000002500057c82 */ /* 0x000fe20008000000 */
[----:B------:R-:W-:Y:S01]  /*4640*/  IMAD.MOV.U32 R13, RZ, RZ, R12 ;  /* 0x000000ffff0d7224 */ /* 0x000fe200078e000c */
[----:B------:R-:W-:Y:S01]  /*4650*/  UMOV UR6, UR36 ;  /* 0x0000002400067c82 */ /* 0x000fe20008000000 */
[----:B------:R-:W-:Y:S01]  /*4660*/  IMAD.MOV.U32 R0, RZ, RZ, 0x3f800000 ;  /* 0x3f800000ff007424 */ /* 0x000fe200078e00ff */
[----:B------:R-:W-:Y:S01]  /*4670*/  ULDC UR42, c[0x0][0x288] ;  /* 0x0000a200002a7ab9 */ /* 0x000fe20000000800 */
[----:B------:R-:W-:Y:S01]  /*4680*/  IMAD.MOV.U32 R151, RZ, RZ, RZ ;  /* 0x000000ffff977224 */ /* 0x000fe200078e00ff */
[----:B------:R-:W-:-:S06]  /*4690*/  ULDC UR7, c[0x0][0x9d8] ;  /* 0x0002760000077ab9 */ /* 0x000fcc0000000800 */
.L_x_2260:
[----:B------:R-:W-:-:S04]  /*46a0*/  UIADD3 UR8, UR6, 0x1, URZ ;  /* 0x0000000106087890 */ /* 0x000fc8000fffe03f */
[----:B------:R-:W-:-:S04]  /*46b0*/  UISETP.NE.AND UP1, UPT, UR8, 0x2, UPT ;  /* 0x000000020800788c */ /* 0x000fc8000bf25270 */
[----:B------:R-:W-:Y:S02]  /*46c0*/  USEL UR37, URZ, 0x1, UP1 ;  /* 0x000000013f257887 */ /* 0x000fe40008800000 */
[----:B------:R-:W-:Y:S02]  /*46d0*/  USEL UR36, UR8, URZ, UP1 ;  /* 0x0000003f08247287 */ /* 0x000fe40008800000 */
[----:B------:R-:W-:Y:S01]  /*46e0*/  ULOP3.LUT UR37, UR5, UR37, URZ, 0x3c, !UPT ;  /* 0x0000002505257292 */ /* 0x000fe2000f8e3c3f */
[----:B------:R-:W-:Y:S11]  /*46f0*/  @!P0 BRA `(.L_x_2252) ;  /* 0x0000000000048947 */ /* 0x000ff60003800000 */
[----:B------:R-:W-:Y:S01]  /*4700*/  BPT.TRAP 0x1 ;  /* 0x000000040000795c */ /* 0x000fe20000300000 */
.L_x_2252:
[----:B------:R-:W-:Y:S01]  /*4710*/  ULEA UR8, UR36, UR38, 0x3 ;  /* 0x0000002624087291 */ /* 0x000fe2000f8e183f */
[----:B------:R-:W-:-:S04]  /*4720*/  MOV R5, UR37 ;  /* 0x0000002500057c02 */ /* 0x000fc80008000f00 */
[----:B------:R-:W-:-:S04]  /*4730*/  SHF.L.U32 R5, R5, 0x1f, RZ ;  /* 0x0000001f05057819 */ /* 0x000fc800000006ff */
[----:B------:R0:W1:Y:S01]  /*4740*/  SYNCS.PHASECHK.TRANS64.TRYWAIT P3, [UR8+0x34830], R5 ;  /* 0x03483005ff0075a7 */ /* 0x0000620008060148 */
[----:B------:R-:W-:Y:S05]  /*4750*/  @!P0 BRA `(.L_x_2253) ;  /* 0x0000000000048947 */ /* 0x000fea0003800000 */
[----:B------:R-:W-:Y:S01]  /*4760*/  BPT.TRAP 0x1 ;  /* 0x000000040000795c */ /* 0x000fe20000300000 */
.L_x_2253:
[----:B-1----:R-:W-:Y:S05]  /*4770*/  @P3 BRA `(.L_x_2254) ;  /* 0x0000000000083947 */ /* 0x002fea0003800000 */
[----:B------:R-:W1:Y:S02]  /*4780*/  SYNCS.PHASECHK.TRANS64.TRYWAIT P3, [UR8+0x34830], R5 ;  /* 0x03483005ff0075a7 */ /* 0x000e640008060148 */
[----:B-1----:R-:W-:Y:S05]  /*4790*/  @!P3 BRA `(.L_x_2255) ;  /* 0x000000d00088b947 */ /* 0x002fea0003800000 */
.L_x_2254:
        /* <DEDUP_REMOVED lines=141> */
.L_x_2256:
[----:B------:R-:W-:Y:S01]  /*5070*/  ULEA UR9, UR6, UR38, 0x3 ;  /* 0x0000002606097291 */ /* 0x000fe2000f8e183f */
[----:B------:R-:W-:-:S05]  /*5080*/  IMAD.U32 R0, RZ, RZ, UR5 ;  /* 0x00000005ff007e24 */ /* 0x000fca000f8e00ff */
[----:B------:R-:W-:-:S04]  /*5090*/  SHF.L.U32 R0, R0, 0x1f, RZ ;  /* 0x0000001f00007819 */ /* 0x000fc800000006ff */
[----:B------:R2:W3:Y:S01]  /*50a0*/  SYNCS.PHASECHK.TRANS64.TRYWAIT P3, [UR9+0x34850], R0 ;  /* 0x03485000ff0075a7 */ /* 0x0004e20008060149 */
[----:B------:R-:W-:Y:S05]  /*50b0*/  @!P0 BRA `(.L_x_2257) ;  /* 0x0000000000048947 */ /* 0x000fea0003800000 */
[----:B------:R-:W-:Y:S01]  /*50c0*/  BPT.TRAP 0x1 ;  /* 0x000000040000795c */ /* 0x000fe20000300000 */
.L_x_2257:
[----:B---3--:R-:W-:Y:S05]  /*50d0*/  @P3 BRA `(.L_x_2258) ;  /* 0x0000000000083947 */ /* 0x008fea0003800000 */
[----:B------:R-:W3:Y:S02]  /*50e0*/  SYNCS.PHASECHK.TRANS64.TRYWAIT P3, [UR9+0x34850], R0 ;  /* 0x03485000ff0075a7 */ /* 0x000ee40008060149 */
[----:B---3--:R-:W-:Y:S05]  /*50f0*/  @!P3 BRA `(.L_x_2259) ;  /* 0x000000c80048b947 */ /* 0x008fea0003800000 */
.L_x_2258:
[----:B------:R-:W-:Y:S01]  /*5100*/  UIADD3 UR5, UR38, 0x400, URZ ;  /* 0x0000040026057890 */ /* 0x000fe2000fffe03f */
[----:B------:R-:W-:Y:S01]  /*5110*/  WARPGROUP.ARRIVE ;  /* 0x00000000000079c5 */ /* 0x000fe20000000000 */
[----:B------:R-:W-:Y:S01]  /*5120*/  UMOV UR15, 0x40000040 ;  /* 0x40000040000f7882 */ /* 0x000fe20000000000 */
[----:B------:R-:W-:Y:S01]  /*5130*/  FMUL.FTZ R194, R27, UR7 ;  /* 0x000000071bc27c20 */ /* 0x000fe20008410000 */
[----:B------:R-:W-:Y:S01]  /*5140*/  USHF.R.U32.HI UR5, URZ, 0x4, UR5 ;  /* 0x000000043f057899 */ /* 0x000fe20008011605 */
[----:B------:R-:W-:Y:S02]  /*5150*/  VIADD R27, R18, UR39 ;  /* 0x00000027121b7c36 */ /* 0x000fe40008000000 */
[----:B0-2---:R-:W-:Y:S01]  /*5160*/  FMUL.FTZ R0, R24, UR7 ;  /* 0x0000000718007c20 */ /* 0x005fe20008410000 */
[----:B------:R-:W-:Y:S01]  /*5170*/  FMUL.FTZ R196, R26, UR7 ;  /* 0x000000071ac47c20 */ /* 0x000fe20008410000 */
[----:B------:R-:W-:Y:S01]  /*5180*/  ULOP3.LUT UR5, UR5, 0x3fff, URZ, 0xc0, !UPT ;  /* 0x00003fff05057892 */ /* 0x000fe2000f8ec03f */
[----:B------:R-:W-:Y:S01]  /*5190*/  FMUL.FTZ R24, R36, UR7 ;  /* 0x0000000724187c20 */ /* 0x000fe20008410000 */
[----:B------:R-:W-:Y:S01]  /*51a0*/  FMUL.FTZ R12, R29, UR7 ;  /* 0x000000071d0c7c20 */ /* 0x000fe20008410000 */
[----:B------:R-:W-:Y:S01]  /*51b0*/  FMUL.FTZ R29, R45, UR7 ;  /* 0x000000072d1d7c20 */ /* 0x000fe20008410000 */
[----:B------:R-:W-:Y:S01]  /*51c0*/  ULOP3.LUT UR5, UR5, 0x4000000, URZ, 0xfc, !UPT ;  /* 0x0400000005057892 */ /* 0x000fe2000f8efc3f */
[----:B------:R-:W0:Y:S01]  /*51d0*/  MUFU.TANH R196, R196 ;  /* 0x000000c400c47308 */ /* 0x000e220000002400 */
[----:B------:R-:W-:Y:S01]  /*51e0*/  FMUL.FTZ R47, R47, UR7 ;  /* 0x000000072f2f7c20 */ /* 0x000fe20008410000 */
[----:B------:R-:W-:Y:S01]  /*51f0*/  FMUL.FTZ R21, R32, UR7 ;  /* 0x0000000720157c20 */ /* 0x000fe20008410000 */
[----:B------:R-:W-:Y:S01]  /*5200*/  ULEA UR5, UR6, UR5, 0xb ;  /* 0x0000000506057291 */ /* 0x000fe2000f8e583f */
[----:B------:R-:W-:Y:S01]  /*5210*/  FMUL.FTZ R14, R28, UR7 ;  /* 0x000000071c0e7c20 */ /* 0x000fe20008410000 */
[----:B------:R-:W-:Y:S01]  /*5220*/  FMUL.FTZ R28, R42, UR7 ;  /* 0x000000072a1c7c20 */ /* 0x000fe20008410000 */
[----:B------:R-:W-:Y:S01]  /*5230*/  @UP0 ULDC UR6, c[0x0][0x44c] ;  /* 0x0001130000060ab9 */ /* 0x000fe20000000800 */
[----:B-1----:R-:W-:Y:S01]  /*5240*/  FMUL.FTZ R10, R43, UR7 ;  /* 0x000000072b0a7c20 */ /* 0x002fe20008410000 */
[----:B------:R-:W-:Y:S01]  /*5250*/  @P2 IMAD.HI.U32 R5, R27, UR6, RZ ;  /* 0x000000061b052c27 */ /* 0x000fe2000f8e00ff */
[----:B------:R-:W-:Y:S01]  /*5260*/  @UP0 ULDC UR6, c[0x0][0x450] ;  /* 0x0001140000060ab9 */ /* 0x000fe20000000800 */
[----:B------:R-:W-:Y:S01]  /*5270*/  UMOV UR14, UR5 ;  /* 0x00000005000e7c82 */ /* 0x000fe20008000000 */
[----:B------:R-:W1:Y:S01]  /*5280*/  MUFU.TANH R194, R194 ;  /* 0x000000c200c27308 */ /* 0x000e620000002400 */
[----:B------:R-:W-:Y:S01]  /*5290*/  HGMMA.64x128x16.F32 R88, R180, gdesc[UR12].tnspB, R88, gsb0 ;  /* 0x41e0000cb4587df0 */ /* 0x000fe20008000858 */
[----:B------:R-:W-:Y:S01]  /*52a0*/  UIADD3 UR14, UR5, 0x80, URZ ;  /* 0x00000080050e7890 */ /* 0x000fe2000fffe03f */
[----:B------:R-:W-:Y:S01]  /*52b0*/  @P2 SHF.R.U32.HI R27, RZ, UR6, R5 ;  /* 0x00000006ff1b2c19 */ /* 0x000fe20008011605 */
[----:B------:R-:W-:Y:S01]  /*52c0*/  UMOV UR15, 0x40000040 ;  /* 0x40000040000f7882 */ /* 0x000fe20000000000 */
[----:B------:R-:W-:Y:S01]  /*52d0*/  UMOV UR6, 0xffffff80 ;  /* 0xffffff8000067882 */ /* 0x000fe20000000000 */
[----:B------:R-:W-:Y:S01]  /*52e0*/  FMUL.FTZ R46, R46, UR7 ;  /* 0x000000072e2e7c20 */ /* 0x000fe20008410000 */
[----:B------:R-:W-:Y:S01]  /*52f0*/  UIMAD UR6, UR4, UR6, 0x1 ;  /* 0x00000001040674a4 */ /* 0x000fe2000f8e0206 */
[----:B------:R-:W-:Y:S01]  /*5300*/  MUFU.TANH R32, R47 ;  /* 0x0000002f00207308 */ /* 0x000fe20000002400 */
[----:B------:R-:W-:Y:S01]  /*5310*/  FMUL.FTZ R50, R50, UR7 ;  /* 0x0000000732327c20 */ /* 0x000fe20008410000 */
[----:B------:R-:W-:Y:S01]  /*5320*/  FMUL.FTZ R51, R51, UR7 ;  /* 0x0000000733337c20 */ /* 0x000fe20008410000 */
[----:B------:R-:W-:Y:S01]  /*5330*/  FMUL.FTZ R54, R54, UR7 ;  /* 0x0000000736367c20 */ /* 0x000fe20008410000 */
[----:B------:R-:W-:Y:S01]  /*5340*/  FMUL.FTZ R55, R55, UR7 ;  /* 0x0000000737377c20 */ /* 0x000fe20008410000 */
[----:B------:R-:W-:-:S02]  /*5350*/  IMAD.U32 R36, RZ, RZ, UR6 ;  /* 0x00000006ff247e24 */ /* 0x000fc4000f8e00ff */
[----:B------:R-:W-:Y:S01]  /*5360*/  FMUL.FTZ R58, R58, UR7 ;  /* 0x000000073a3a7c20 */ /* 0x000fe20008410000 */
[----:B------:R-:W-:Y:S01]  /*5370*/  FMUL.FTZ R59, R59, UR7 ;  /* 0x000000073b3b7c20 */ /* 0x000fe20008410000 */
[----:B------:R-:W-:Y:S01]  /*5380*/  MUFU.TANH R28, R28 ;  /* 0x0000001c001c7308 */ /* 0x000fe20000002400 */
[----:B------:R-:W-:Y:S02]  /*5390*/  IMAD R45, R17, -0x2, R36 ;  /* 0xfffffffe112d7824 */ /* 0x000fe400078e0224 */
        /* <DEDUP_REMOVED lines=28> */
[----:B------:R-:W-:-:S02]  /*5560*/  UISETP.GT.AND UP1, UPT, UR4, UR10, UPT ;  /* 0x0000000a0400728c */ /* 0x000fc4000bf24270 */
[----:B------:R-:W-:Y:S01]  /*5570*/  MUFU.TANH R51, R51 ;  /* 0x0000003300337308 */ /* 0x000fe20000002400 */
[----:B------:R-:W-:Y:S01]  /*5580*/  UIADD3 UR4, UR4, -0x1, URZ ;  /* 0xffffffff04047890 */ /* 0x000fe2000fffe03f */
[----:B------:R-:W-:-:S06]  /*5590*/  UMOV UR6, UR36 ;  /* 0x0000002400067c82 */ /* 0x000fcc0008000000 */
[----:B------:R-:W-:Y:S08]  /*55a0*/  MUFU.TANH R54, R54 ;  /* 0x0000003600367308 */ /* 0x000ff00000002400 */
[----:B------:R-:W-:Y:S08]  /*55b0*/  MUFU.TANH R55, R55 ;  /* 0x0000003700377308 */ /* 0x000ff00000002400 */
[----:B------:R-:W-:Y:S08]  /*55c0*/  MUFU.TANH R58, R58 ;  /* 0x0000003a003a7308 */ /* 0x000ff00000002400 */
[----:B------:R2:W-:Y:S08]  /*55d0*/  MUFU.TANH R56, R59 ;  /* 0x0000003b00387308 */ /* 0x0005f00000002400 */
[----:B------:R-:W-:Y:S01]  /*55e0*/  MUFU.TANH R63, R63 ;  /* 0x0000003f003f7308 */ /* 0x000fe20000002400 */
[----:B--2---:R-:W-:-:S07]  /*55f0*/  FMUL.FTZ R59, R73, UR7 ;  /* 0x00000007493b7c20 */ /* 0x004fce0008410000 */
        /* <DEDUP_REMOVED lines=10> */
[----:B------:R-:W2:Y:S01]  /*56a0*/  SHFL.IDX PT, R30, R27, 0x1, 0x1c1f ;  /* 0x003c1f001b1e7f89 */ /* 0x000ea200000e0000 */
[----:B------:R-:W-:Y:S01]  /*56b0*/  FMUL.FTZ R31, R44, UR7 ;  /* 0x000000072c1f7c20 */ /* 0x000fe20008410000 */
[----:B------:R-:W-:Y:S01]  /*56c0*/  MUFU.TANH R2, R2 ;  /* 0x0000000200027308 */ /* 0x000fe20000002400 */
[----:B------:R-:W-:Y:S01]  /*56d0*/  HGMMA.64x128x16.F32 R88, R176, gdesc[UR12].tnspB, R88, gsb0 ;  /* 0x41e0000cb0587df0 */ /* 0x000fe20008000858 */
[----:B------:R-:W-:Y:S01]  /*56e0*/  UIADD3 UR14, UR5, 0x100, URZ ;  /* 0x00000100050e7890 */ /* 0x000fe2000fffe03f */
[----:B------:R-:W-:-:S05]  /*56f0*/  UMOV UR15, 0x40000040 ;  /* 0x40000040000f7882 */ /* 0x000fca0000000000 */
[----:B------:R-:W3:Y:S08]  /*5700*/  MUFU.TANH R182, R182 ;  /* 0x000000b600b67308 */ /* 0x000ef00000002400 */
[----:B------:R-:W4:Y:S08]  /*5710*/  MUFU.TANH R180, R180 ;  /* 0x000000b400b47308 */ /* 0x000f300000002400 */
        /* <DEDUP_REMOVED lines=19> */
[----:B------:R-:W5:Y:S01]  /*5850*/  LDC R34, c[0x0][0x2f0] ;  /* 0x0000bc00ff227b82 */ /* 0x000f620000000800 */
[----:B------:R-:W-:Y:S01]  /*5860*/  FMUL.FTZ R35, R48, UR7 ;  /* 0x0000000730237c20 */ /* 0x000fe20008410000 */
[----:B------:R-:W-:Y:S01]  /*5870*/  MUFU.TANH R53, R53 ;  /* 0x0000003500357308 */ /* 0x000fe20000002400 */
[----:B------:R-:W-:Y:S01]  /*5880*/  HGMMA.64x128x16.F32 R88, R172, gdesc[UR12].tnspB, R88, gsb0 ;  /* 0x41e0000cac587df0 */ /* 0x000fe20008000858 */
[----:B------:R-:W-:Y:S01]  /*5890*/  UIADD3 UR14, UR5, 0x180, URZ ;  /* 0x00000180050e7890 */ /* 0x000fe2000fffe03f */
[----:B------:R-:W-:-:S05]  /*58a0*/  UMOV UR15, 0x40000040 ;  /* 0x40000040000f7882 */ /* 0x000fca0000000000 */
[----:B------:R-:W4:Y:S08]  /*58b0*/  MUFU.TANH R178, R178 ;  /* 0x000000b200b27308 */ /* 0x000f300000002400 */
[----:B------:R-:W4:Y:S01]  /*58c0*/  MUFU.TANH R176, R176 ;  /* 0x000000b000b07308 */ /* 0x000f220000002400 */
[----:B-----5:R-:W-:-:S07]  /*58d0*/  IMAD R45, R34, UR60, R45 ;  /* 0x0000003c222d7c24 */ /* 0x020fce000f8e022d */
[----:B------:R-:W-:Y:S01]  /*58e0*/  MUFU.TANH R48, R66 ;  /* 0x0000004200307308 */ /* 0x000fe20000002400 */
[----:B--2---:R-:W-:-:S04]  /*58f0*/  IADD3 R5, R30, -UR42, R45 ;  /* 0x8000002a1e057c10 */ /* 0x004fc8000fffe02d */
[----:B------:R-:W-:-:S03]  /*5900*/  ISETP.GT.AND P3, PT, R5, RZ, PT ;  /* 0x000000ff0500720c */ /* 0x000fc60003f64270 */
[----:B------:R-:W-:Y:S01]  /*5910*/  MUFU.TANH R30, R62 ;  /* 0x0000003e001e7308 */ /* 0x000fe20000002400 */
[C---:B------:R-:W-:Y:S02]  /*5920*/  ISETP.GT.AND P4, PT, R5.reuse, 0x1, PT ;  /* 0x000000010500780c */ /* 0x040fe40003f84270 */
[----:B0-----:R-:W-:Y:S02]  /*5930*/  FSEL R196, R196, -INF , P3 ;  /* 0xff800000c4c47808 */ /* 0x001fe40001800000 */
[C---:B------:R-:W-:Y:S02]  /*5940*/  ISETP.GT.AND P3, PT, R5.reuse, 0x8, PT ;  /* 0x000000080500780c */ /* 0x040fe40003f64270 */
[----:B-1----:R-:W-:Y:S01]  /*5950*/  FSEL R194, R194, -INF , P4 ;  /* 0xff800000c2c27808 */ /* 0x002fe20002000000 */
[----:B------:R-:W-:Y:S01]  /*5960*/  MUFU.TANH R35, R35 ;  /* 0x0000002300237308 */ /* 0x000fe20000002400 */
[----:B------:R-:W-:Y:S02]  /*5970*/  FMNMX.FTZ R47, R196, R11, !PT ;  /* 0x0000000bc42f7209 */ /* 0x000fe40007810000 */
[----:B------:R-:W-:-:S02]  /*5980*/  ISETP.GT.AND P4, PT, R5, 0x9, PT ;  /* 0x000000090500780c */ /* 0x000fc40003f84270 */
[----:B---3--:R-:W-:Y:S02]  /*5990*/  FSEL R182, R182, -INF , P3 ;  /* 0xff800000b6b67808 */ /* 0x008fe40001800000 */
[----:B------:R-:W-:Y:S01]  /*59a0*/  FMNMX.FTZ R47, R194, R47, !PT ;  /* 0x0000002fc22f7209 */ /* 0x000fe20007810000 */
[----:B------:R-:W-:Y:S01]  /*59b0*/  MUFU.TANH R57, R57 ;  /* 0x0000003900397308 */ /* 0x000fe20000002400 */
[C---:B------:R-:W-:Y:S02]  /*59c0*/  ISETP.GT.AND P3, PT, R5.reuse, 0x10, PT ;  /* 0x000000100500780c */ /* 0x040fe40003f64270 */
[----:B----4-:R-:W-:Y:S02]  /*59d0*/  FSEL R180, R180, -INF , P4 ;  /* 0xff800000b4b47808 */ /* 0x010fe40002000000 */
[----:B------:R-:W-:Y:S02]  /*59e0*/  FMNMX.FTZ R47, R182, R47, !PT ;  /* 0x0000002fb62f7209 */ /* 0x000fe40007810000 */
[----:B------:R-:W-:Y:S01]  /*59f0*/  ISETP.GT.AND P4, PT, R5, 0x11, PT ;  /* 0x000000110500780c */ /* 0x000fe20003f84270 */
[----:B------:R-:W-:Y:S01]  /*5a00*/  MUFU.TANH R59, R59 ;  /* 0x0000003b003b7308 */ /* 0x000fe20000002400 */
[----:B------:R-:W-:-:S02]  /*5a10*/  FSEL R178, R178, -INF , P3 ;  /* 0xff800000b2b27808 */ /* 0x000fc40001800000 */
[----:B------:R-:W-:Y:S02]  /*5a20*/  FMNMX.FTZ R47, R180, R47, !PT ;  /* 0x0000002fb42f7209 */ /* 0x000fe40007810000 */
[C---:B------:R-:W-:Y:S02]  /*5a30*/  ISETP.GT.AND P3, PT, R5.reuse, 0x18, PT ;  /* 0x000000180500780c */ /* 0x040fe40003f64270 */
[----:B------:R-:W-:Y:S02]  /*5a40*/  FSEL R176, R176, -INF , P4 ;  /* 0xff800000b0b07808 */ /* 0x000fe40002000000 */
[----:B------:R-:W-:Y:S02]  /*5a50*/  FMNMX.FTZ R47, R178, R47, !PT ;  /* 0x0000002fb22f7209 */ /* 0x000fe40007810000 */
[----:B------:R-:W-:Y:S02]  /*5a60*/  ISETP.GT.AND P4, PT, R5, 0x19, PT ;  /* 0x000000190500780c */ /* 0x000fe40003f84270 */
[----:B------:R-:W-:Y:S01]  /*5a70*/  FMNMX.FTZ R47, R176, R47, !PT ;  /* 0x0000002fb02f7209 */ /* 0x000fe20007810000 */
[----:B------:R-:W-:-:S02]  /*5a80*/  WARPGROUP.DEPBAR.LE gsb0, 0x0 ;  /* 0x00008000000079c5 */ /* 0x000fc40000010000 */
[----:B------:R-:W-:Y:S01]  /*5a90*/  WARPGROUP.ARRIVE ;  /* 0x00000000000079c5 */ /* 0x000fe20000000000 */
[----:B------:R-:W-:Y:S01]  /*5aa0*/  FMUL.FTZ R174, R38, UR7 ;  /* 0x0000000726ae7c20 */ /* 0x000fe20008410000 */
[----:B------:R-:W-:Y:S01]  /*5ab0*/  FMUL.FTZ R172, R39, UR7 ;  /* 0x0000000727ac7c20 */ /* 0x000fe20008410000 */
[----:B------:R-:W-:Y:S01]  /*5ac0*/  MUFU.TANH R38, R82 ;  /* 0x0000005200267308 */ /* 0x000fe20000002400 */
[----:B------:R-:W-:Y:S02]  /*5ad0*/  FMUL.FTZ R39, R52, UR7 ;  /* 0x0000000734277c20 */ /* 0x000fe40008410000 */
[----:B------:R-:W-:Y:S01]  /*5ae0*/  HGMMA.64x128x16.F32 R88, R168, gdesc[UR12].tnspB, R88, gsb0 ;  /* 0x41e0000ca8587df0 */ /* 0x000fe20008000858 */
[----:B------:R-:W-:Y:S01]  /*5af0*/  UIADD3 UR14, UR5, 0x200, URZ ;  /* 0x00000200050e7890 */ /* 0x000fe2000fffe03f */
[----:B------:R-:W-:-:S03]  /*5b00*/  UMOV UR15, 0x40000040 ;  /* 0x40000040000f7882 */ /* 0x000fc60000000000 */
[----:B------:R-:W0:Y:S08]  /*5b10*/  MUFU.TANH R174, R174 ;  /* 0x000000ae00ae7308 */ /* 0x000e300000002400 */
[----:B------:R-:W1:Y:S08]  /*5b20*/  MUFU.TANH R172, R172 ;  /* 0x000000ac00ac7308 */ /* 0x000e700000002400 */
[----:B------:R-:W-:Y:S01]  /*5b30*/  MUFU.TANH R52, R86 ;  /* 0x0000005600347308 */ /* 0x000fe20000002400 */
[----:B0-----:R-:W-:-:S02]  /*5b40*/  FSEL R174, R174, -INF , P3 ;  /* 0xff800000aeae7808 */ /* 0x001fc40001800000 */
[----:B------:R-:W-:Y:S02]  /*5b50*/  ISETP.GT.AND P3, PT, R5, 0x20, PT ;  /* 0x000000200500780c */ /* 0x000fe40003f64270 */
[----:B------:R-:W-:-:S03]  /*5b60*/  FMNMX.FTZ R47, R174, R47, !PT ;  /* 0x0000002fae2f7209 */ /* 0x000fc60007810000 */
[----:B------:R-:W-:Y:S01]  /*5b70*/  MUFU.TANH R39, R39 ;  /* 0x0000002700277308 */ /* 0x000fe20000002400 */
[----:B-1----:R-:W-:Y:S02]  /*5b80*/  FSEL R172, R172, -INF , P4 ;  /* 0xff800000acac7808 */ /* 0x002fe40002000000 */
[C---:B------:R-:W-:Y:S02]  /*5b90*/  ISETP.GT.AND P4, PT, R5.reuse, 0x21, PT ;  /* 0x000000210500780c */ /* 0x040fe40003f84270 */
[----:B------:R-:W-:Y:S01]  /*5ba0*/  FMNMX.FTZ R47, R172, R47, !PT ;  /* 0x0000002fac2f7209 */ /* 0x000fe20007810000 */
[----:B------:R-:W-:Y:S02]  /*5bb0*/  WARPGROUP.DEPBAR.LE gsb0, 0x0 ;  /* 0x00008000000079c5 */ /* 0x000fe40000010000 */
[----:B------:R-:W-:Y:S01]  /*5bc0*/  WARPGROUP.ARRIVE ;  /* 0x00000000000079c5 */ /* 0x000fe20000000000 */
[----:B------:R-:W-:Y:S02]  /*5bd0*/  FSEL R170, R28, -INF , P3 ;  /* 0xff8000001caa7808 */ /* 0x000fe40001800000 */
[C---:B------:R-:W-:Y:S01]  /*5be0*/  ISETP.GT.AND P3, PT, R5.reuse, 0x28, PT ;  /* 0x000000280500780c */ /* 0x040fe20003f64270 */
[----:B------:R0:W1:Y:S01]  /*5bf0*/  MUFU.TANH R28, R70 ;  /* 0x00000046001c7308 */ /* 0x0000620000002400 */
[----:B------:R-:W-:Y:S01]  /*5c00*/  FSEL R168, R10, -INF , P4 ;  /* 0xff8000000aa87808 */ /* 0x000fe20002000000 */
[----:B------:R-:W-:Y:S01]  /*5c10*/  HGMMA.64x128x16.F32 R88, R164, gdesc[UR12].tnspB, R88, gsb0 ;  /* 0x41e0000ca4587df0 */ /* 0x000fe20008000858 */
[----:B------:R-:W-:Y:S01]  /*5c20*/  FMNMX.FTZ R47, R170, R47, !PT ;  /* 0x0000002faa2f7209 */ /* 0x000fe20007810000 */
[----:B------:R-:W-:Y:S01]  /*5c30*/  FMUL.FTZ R10, R74, UR7 ;  /* 0x000000074a0a7c20 */ /* 0x000fe20008410000 */
[----:B------:R-:W-:Y:S01]  /*5c40*/  ISETP.GT.AND P4, PT, R5, 0x29, PT ;  /* 0x000000290500780c */ /* 0x000fe20003f84270 */
[----:B------:R-:W-:Y:S01]  /*5c50*/  UIADD3 UR14, UR5, 0x280, URZ ;  /* 0x00000280050e7890 */ /* 0x000fe2000fffe03f */
[----:B------:R-:W-:Y:S01]  /*5c60*/  FMNMX.FTZ R47, R168, R47, !PT ;  /* 0x0000002fa82f7209 */ /* 0x000fe20007810000 */
[----:B------:R-:W-:-:S02]  /*5c70*/  UMOV UR15, 0x40000040 ;  /* 0x40000040000f7882 */ /* 0x000fc40000000000 */
[----:B------:R-:W2:Y:S01]  /*5c80*/  MUFU.TANH R10, R10 ;  /* 0x0000000a000a7308 */ /* 0x000ea20000002400 */
[----:B------:R-:W-:Y:S02]  /*5c90*/  WARPGROUP.DEPBAR.LE gsb0, 0x0 ;  /* 0x00008000000079c5 */ /* 0x000fe40000010000 */
[----:B------:R-:W-:Y:S01]  /*5ca0*/  FSEL R166, R46, -INF , P3 ;  /* 0xff8000002ea67808 */ /* 0x000fe20001800000 */
[----:B------:R-:W-:Y:S01]  /*5cb0*/  WARPGROUP.ARRIVE ;  /* 0x00000000000079c5 */ /* 0x000fe20000000000 */
[----:B------:R-:W-:-:S03]  /*5cc0*/  ISETP.GT.AND P3, PT, R5, 0x30, PT ;  /* 0x000000300500780c */ /* 0x000fc60003f64270 */
[----:B------:R-:W3:Y:S01]  /*5cd0*/  MUFU.TANH R46, R79 ;  /* 0x0000004f002e7308 */ /* 0x000ee20000002400 */
[----:B------:R-:W-:Y:S02]  /*5ce0*/  FSEL R164, R32, -INF , P4 ;  /* 0xff80000020a47808 */ /* 0x000fe40002000000 */
[----:B------:R-:W-:Y:S01]  /*5cf0*/  FMNMX.FTZ R47, R166, R47, !PT ;  /* 0x0000002fa62f7209 */ /* 0x000fe20007810000 */
[----:B------:R-:W-:Y:S01]  /*5d00*/  HGMMA.64x128x16.F32 R88, R160, gdesc[UR12].tnspB, R88, gsb0 ;  /* 0x41e0000ca0587df0 */ /* 0x000fe20008000858 */
[C---:B------:R-:W-:Y:S01]  /*5d10*/  ISETP.GT.AND P4, PT, R5.reuse, 0x31, PT ;  /* 0x000000310500780c */ /* 0x040fe20003f84270 */
[----:B------:R-:W-:Y:S01]  /*5d20*/  UIADD3 UR14, UR5, 0x300, URZ ;  /* 0x00000300050e7890 */ /* 0x000fe2000fffe03f */
[----:B------:R-:W-:Y:S01]  /*5d30*/  FSEL R74, R50, -INF , P3 ;  /* 0xff800000324a7808 */ /* 0x000fe20001800000 */
[----:B------:R-:W-:Y:S01]  /*5d40*/  UMOV UR15, 0x40000040 ;  /* 0x40000040000f7882 */ /* 0x000fe20000000000 */
[----:B------:R-:W-:Y:S02]  /*5d50*/  FMNMX.FTZ R47, R164, R47, !PT ;  /* 0x0000002fa42f7209 */ /* 0x000fe40007810000 */
[----:B------:R-:W-:-:S02]  /*5d60*/  ISETP.GT.AND P3, PT, R5, 0x38, PT ;  /* 0x000000380500780c */ /* 0x000fc40003f64270 */
[----:B0-----:R-:W-:Y:S02]  /*5d70*/  FSEL R70, R51, -INF , P4 ;  /* 0xff80000033467808 */ /* 0x001fe40002000000 */
[----:B------:R-:W-:Y:S02]  /*5d80*/  FMNMX.FTZ R47, R74, R47, !PT ;  /* 0x0000002f4a2f7209 */ /* 0x000fe40007810000 */
[C---:B------:R-:W-:Y:S02]  /*5d90*/  ISETP.GT.AND P4, PT, R5.reuse, 0x39, PT ;  /* 0x000000390500780c */ /* 0x040fe40003f84270 */
[----:B------:R-:W-:Y:S02]  /*5da0*/  FSEL R66, R54, -INF , P3 ;  /* 0xff80000036427808 */ /* 0x000fe40001800000 */
[----:B------:R-:W-:Y:S02]  /*5db0*/  FMNMX.FTZ R47, R70, R47, !PT ;  /* 0x0000002f462f7209 */ /* 0x000fe40007810000 */
[----:B------:R-:W-:-:S02]  /*5dc0*/  ISETP.GT.AND P3, PT, R5, 0x40, PT ;  /* 0x000000400500780c */ /* 0x000fc40003f64270 */
[----:B------:R-:W-:Y:S01]  /*5dd0*/  FSEL R62, R55, -INF , P4 ;  /* 0xff800000373e7808 */ /* 0x000fe20002000000 */
[----:B------:R-:W-:Y:S01]  /*5de0*/  FMUL.FTZ R55, R69, UR7 ;  /* 0x0000000745377c20 */ /* 0x000fe20008410000 */
[----:B------:R-:W-:Y:S01]  /*5df0*/  FMNMX.FTZ R47, R66, R47, !PT ;  /* 0x0000002f422f7209 */ /* 0x000fe20007810000 */
[----:B------:R-:W-:Y:S01]  /*5e00*/  FMUL.FTZ R69, R80, UR7 ;  /* 0x0000000750457c20 */ /* 0x000fe20008410000 */
[C---:B------:R-:W-:Y:S02]  /*5e10*/  ISETP.GT.AND P4, PT, R5.reuse, 0x41, PT ;  /* 0x000000410500780c */ /* 0x040fe40003f84270 */
[----:B------:R-:W-:Y:S01]  /*5e20*/  FSEL R58, R58, -INF , P3 ;  /* 0xff8000003a3a7808 */ /* 0x000fe20001800000 */
[----:B------:R-:W-:Y:S01]  /*5e30*/  MUFU.TANH R55, R55 ;  /* 0x0000003700377308 */ /* 0x000fe20000002400 */
[----:B------:R-:W-:Y:S02]  /*5e40*/  FMNMX.FTZ R47, R62, R47, !PT ;  /* 0x0000002f3e2f7209 */ /* 0x000fe40007810000 */
[----:B------:R-:W-:-:S02]  /*5e50*/  ISETP.GT.AND P3, PT, R5, 0x48, PT ;  /* 0x000000480500780c */ /* 0x000fc40003f64270 */
[----:B------:R-:W-:Y:S02]  /*5e60*/  FSEL R56, R56, -INF , P4 ;  /* 0xff80000038387808 */ /* 0x000fe40002000000 */
[----:B------:R-:W-:Y:S01]  /*5e70*/  FMNMX.FTZ R47, R58, R47, !PT ;  /* 0x0000002f3a2f7209 */ /* 0x000fe20007810000 */
[----:B------:R-:W-:Y:S01]  /*5e80*/  MUFU.TANH R69, R69 ;  /* 0x0000004500457308 */ /* 0x000fe20000002400 */
[C---:B------:R-:W-:Y:S02]  /*5e90*/  ISETP.GT.AND P4, PT, R5.reuse, 0x49, PT ;  /* 0x000000490500780c */ /* 0x040fe40003f84270 */
[----:B------:R-:W-:Y:S02]  /*5ea0*/  FSEL R54, R30, -INF , P3 ;  /* 0xff8000001e367808 */ /* 0x000fe40001800000 */
[----:B------:R-:W-:Y:S02]  /*5eb0*/  FMNMX.FTZ R47, R56, R47, !PT ;  /* 0x0000002f382f7209 */ /* 0x000fe40007810000 */
[----:B------:R-:W-:-:S02]  /*5ec0*/  ISETP.GT.AND P3, PT, R5, 0x50, PT ;  /* 0x000000500500780c */ /* 0x000fc40003f64270 */
[----:B------:R-:W-:Y:S01]  /*5ed0*/  FSEL R50, R63, -INF , P4 ;  /* 0xff8000003f327808 */ /* 0x000fe20002000000 */
[----:B------:R-:W-:Y:S01]  /*5ee0*/  FMUL.FTZ R63, R76, UR7 ;  /* 0x000000074c3f7c20 */ /* 0x000fe20008410000 */
[----:B------:R-:W-:Y:S02]  /*5ef0*/  FMNMX.FTZ R47, R54, R47, !PT ;  /* 0x0000002f362f7209 */ /* 0x000fe40007810000 */
[C---:B------:R-:W-:Y:S02]  /*5f00*/  ISETP.GT.AND P4, PT, R5.reuse, 0x51, PT ;  /* 0x000000510500780c */ /* 0x040fe40003f84270 */
[----:B------:R-:W-:Y:S01]  /*5f10*/  FSEL R48, R48, -INF , P3 ;  /* 0xff80000030307808 */ /* 0x000fe20001800000 */
[----:B------:R-:W-:Y:S01]  /*5f20*/  MUFU.TANH R63, R63 ;  /* 0x0000003f003f7308 */ /* 0x000fe20000002400 */
[----:B------:R-:W-:Y:S02]  /*5f30*/  FMNMX.FTZ R47, R50, R47, !PT ;  /* 0x0000002f322f7209 */ /* 0x000fe40007810000 */
[----:B------:R-:W-:-:S02]  /*5f40*/  ISETP.GT.AND P3, PT, R5, 0x58, PT ;  /* 0x000000580500780c */ /* 0x000fc40003f64270 */
[----:B------:R-:W-:Y:S01]  /*5f50*/  FSEL R30, R67, -INF , P4 ;  /* 0xff800000431e7808 */ /* 0x000fe20002000000 */
[----:B------:R-:W-:Y:S01]  /*5f60*/  FMUL.FTZ R67, R81, UR7 ;  /* 0x0000000751437c20 */ /* 0x000fe20008410000 */
[----:B------:R-:W-:Y:S02]  /*5f70*/  FMNMX.FTZ R47, R48, R47, !PT ;  /* 0x0000002f302f7209 */ /* 0x000fe40007810000 */
[C---:B------:R-:W-:Y:S02]  /*5f80*/  ISETP.GT.AND P4, PT, R5.reuse, 0x59, PT ;  /* 0x000000590500780c */ /* 0x040fe40003f84270 */
[----:B-1----:R-:W-:Y:S01]  /*5f90*/  FSEL R28, R28, -INF , P3 ;  /* 0xff8000001c1c7808 */ /* 0x002fe20001800000 */
[----:B------:R-:W-:Y:S01]  /*5fa0*/  MUFU.TANH R67, R67 ;  /* 0x0000004300437308 */ /* 0x000fe20000002400 */
[----:B------:R-:W-:Y:S02]  /*5fb0*/  FMNMX.FTZ R47, R30, R47, !PT ;  /* 0x0000002f1e2f7209 */ /* 0x000fe40007810000 */
[----:B------:R-:W-:-:S02]  /*5fc0*/  ISETP.GT.AND P3, PT, R5, 0x60, PT ;  /* 0x000000600500780c */ /* 0x000fc40003f64270 */
[----:B------:R-:W-:Y:S02]  /*5fd0*/  FSEL R32, R71, -INF , P4 ;  /* 0xff80000047207808 */ /* 0x000fe40002000000 */
[----:B------:R-:W-:Y:S02]  /*5fe0*/  FMNMX.FTZ R47, R28, R47, !PT ;  /* 0x0000002f1c2f7209 */ /* 0x000fe40007810000 */
[C---:B------:R-:W-:Y:S02]  /*5ff0*/  ISETP.GT.AND P4, PT, R5.reuse, 0x61, PT ;  /* 0x000000610500780c */ /* 0x040fe40003f84270 */
[----:B--2---:R-:W-:Y:S02]  /*6000*/  FSEL R34, R10, -INF , P3 ;  /* 0xff8000000a227808 */ /* 0x004fe40001800000 */
[----:B------:R-:W-:Y:S02]  /*6010*/  FMNMX.FTZ R47, R32, R47, !PT ;  /* 0x0000002f202f7209 */ /* 0x000fe40007810000 */
[----:B------:R-:W-:-:S02]  /*6020*/  ISETP.GT.AND P3, PT, R5, 0x68, PT ;  /* 0x000000680500780c */ /* 0x000fc40003f64270 */
[----:B------:R-:W-:Y:S02]  /*6030*/  FSEL R36, R36, -INF , P4 ;  /* 0xff80000024247808 */ /* 0x000fe40002000000 */
[----:B------:R-:W-:Y:S02]  /*6040*/  FMNMX.FTZ R47, R34, R47, !PT ;  /* 0x0000002f222f7209 */ /* 0x000fe40007810000 */
[C---:B------:R-:W-:Y:S02]  /*6050*/  ISETP.GT.AND P4, PT, R5.reuse, 0x69, PT ;  /* 0x000000690500780c */ /* 0x040fe40003f84270 */
[----:B------:R-:W-:Y:S02]  /*6060*/  FSEL R40, R40, -INF , P3 ;  /* 0xff80000028287808 */ /* 0x000fe40001800000 */
[----:B------:R-:W-:Y:S02]  /*6070*/  FMNMX.FTZ R47, R36, R47, !PT ;  /* 0x0000002f242f7209 */ /* 0x000fe40007810000 */
[----:B------:R-:W-:-:S02]  /*6080*/  ISETP.GT.AND P3, PT, R5, 0x70, PT ;  /* 0x000000700500780c */ /* 0x000fc40003f64270 */
[----:B---3--:R-:W-:Y:S02]  /*6090*/  FSEL R46, R46, -INF , P4 ;  /* 0xff8000002e2e7808 */ /* 0x008fe40002000000 */
[----:B------:R-:W-:Y:S01]  /*60a0*/  FMNMX.FTZ R49, R40, R47, !PT ;  /* 0x0000002f28317209 */ /* 0x000fe20007810000 */
[----:B------:R-:W-:Y:S01]  /*60b0*/  FMUL.FTZ R47, R60, UR7 ;  /* 0x000000073c2f7c20 */ /* 0x000fe20008410000 */
[C---:B------:R-:W-:Y:S01]  /*60c0*/  ISETP.GT.AND P4, PT, R5.reuse, 0x71, PT ;  /* 0x000000710500780c */ /* 0x040fe20003f84270 */
[----:B------:R-:W0:Y:S01]  /*60d0*/  SHFL.IDX PT, R60, R27, RZ, 0x1c1f ;  /* 0x001c1fff1b3c7589 */ /* 0x000e2200000e0000 */
[----:B------:R-:W-:Y:S02]  /*60e0*/  FSEL R38, R38, -INF , P3 ;  /* 0xff80000026267808 */ /* 0x000fe40001800000 */
[----:B------:R-:W-:Y:S01]  /*60f0*/  FMNMX.FTZ R49, R46, R49, !PT ;  /* 0x000000312e317209 */ /* 0x000fe20007810000 */
[----:B------:R-:W1:Y:S01]  /*6100*/  MUFU.TANH R47, R47 ;  /* 0x0000002f002f7308 */ /* 0x000e620000002400 */
[----:B------:R-:W-:-:S02]  /*6110*/  ISETP.GT.AND P3, PT, R5, 0x78, PT ;  /* 0x000000780500780c */ /* 0x000fc40003f64270 */
[----:B------:R-:W-:Y:S02]  /*6120*/  FSEL R42, R42, -INF , P4 ;  /* 0xff8000002a2a7808 */ /* 0x000fe40002000000 */
[----:B------:R-:W-:Y:S01]  /*6130*/  FMNMX.FTZ R51, R38, R49, !PT ;  /* 0x0000003126337209 */ /* 0x000fe20007810000 */
[----:B------:R-:W-:Y:S01]  /*6140*/  FMUL.FTZ R49, R61, UR7 ;  /* 0x000000073d317c20 */ /* 0x000fe20008410000 */
[----:B------:R-:W-:Y:S01]  /*6150*/  ISETP.GT.AND P4, PT, R5, 0x79, PT ;  /* 0x000000790500780c */ /* 0x000fe20003f84270 */
[----:B------:R-:W-:Y:S01]  /*6160*/  FMUL.FTZ R61, R72, UR7 ;  /* 0x00000007483d7c20 */ /* 0x000fe20008410000 */
[----:B------:R-:W-:Y:S02]  /*6170*/  FSEL R52, R52, -INF , P3 ;  /* 0xff80000034347808 */ /* 0x000fe40001800000 */
[----:B------:R-:W-:Y:S01]  /*6180*/  FMNMX.FTZ R51, R42, R51, !PT ;  /* 0x000000332a337209 */ /* 0x000fe20007810000 */
[----:B------:R-:W2:Y:S01]  /*6190*/  MUFU.TANH R49, R49 ;  /* 0x0000003100317308 */ /* 0x000ea20000002400 */
[----:B------:R-:W-:-:S02]  /*61a0*/  FSEL R44, R44, -INF , P4 ;  /* 0xff8000002c2c7808 */ /* 0x000fc40002000000 */
[----:B------:R-:W-:-:S04]  /*61b0*/  FMNMX.FTZ R51, R52, R51, !PT ;  /* 0x0000003334337209 */ /* 0x000fc80007810000 */
[----:B------:R-:W-:Y:S01]  /*61c0*/  FMNMX.FTZ R5, R44, R51, !PT ;  /* 0x000000332c057209 */ /* 0x000fe20007810000 */
[----:B------:R-:W-:Y:S01]  /*61d0*/  FMUL.FTZ R51, R65, UR7 ;  /* 0x0000000741337c20 */ /* 0x000fe20008410000 */
[----:B0-----:R-:W-:Y:S01]  /*61e0*/  IADD3 R73, R60, -UR42, R45 ;  /* 0x8000002a3c497c10 */ /* 0x001fe2000fffe02d */
[----:B------:R-:W-:Y:S01]  /*61f0*/  MUFU.TANH R61, R61 ;  /* 0x0000003d003d7308 */ /* 0x000fe20000002400 */
[----:B------:R-:W-:Y:S01]  /*6200*/  FMUL.FTZ R65, R77, UR7 ;  /* 0x000000074d417c20 */ /* 0x000fe20008410000 */
[----:B------:R-:W0:Y:S01]  /*6210*/  SHFL.BFLY PT, R10, R5, 0x2, 0x1f ;  /* 0x0c401f00050a7f89 */ /* 0x000e2200000e0000 */
[C---:B------:R-:W-:Y:S02]  /*6220*/  ISETP.GT.AND P4, PT, R73.reuse, RZ, PT ;  /* 0x000000ff4900720c */ /* 0x040fe40003f84270 */
[C---:B------:R-:W-:Y:S02]  /*6230*/  ISETP.GT.AND P5, PT, R73.reuse, 0x1, PT ;  /* 0x000000014900780c */ /* 0x040fe40003fa4270 */
[----:B------:R-:W-:Y:S01]  /*6240*/  FSEL R0, R0, -INF , P4 ;  /* 0xff80000000007808 */ /* 0x000fe20002000000 */
[----:B------:R-:W3:Y:S01]  /*6250*/  MUFU.TANH R51, R51 ;  /* 0x0000003300337308 */ /* 0x000ee20000002400 */
[----:B------:R-:W-:-:S02]  /*6260*/  ISETP.GT.AND P4, PT, R73, 0x8, PT ;  /* 0x000000084900780c */ /* 0x000fc40003f84270 */
[----:B------:R-:W-:Y:S02]  /*6270*/  FSEL R2, R2, -INF , P5 ;  /* 0xff80000002027808 */ /* 0x000fe40002800000 */
[----:B------:R-:W-:Y:S02]  /*6280*/  FMNMX.FTZ R75, R0, R13, !PT ;  /* 0x0000000d004b7209 */ /* 0x000fe40007810000 */
[C---:B------:R-:W-:Y:S01]  /*6290*/  ISETP.GT.AND P5, PT, R73.reuse, 0x9, PT ;  /* 0x000000094900780c */ /* 0x040fe20003fa4270 */
[----:B------:R-:W4:Y:S01]  /*62a0*/  MUFU.TANH R65, R65 ;  /* 0x0000004100417308 */ /* 0x000f220000002400 */
[----:B------:R-:W-:Y:S01]  /*62b0*/  FSEL R60, R14, -INF , P4 ;  /* 0xff8000000e3c7808 */ /* 0x000fe20002000000 */
[----:B------:R-:W-:Y:S02]  /*62c0*/  WARPGROUP.DEPBAR.LE gsb0, 0x0 ;  /* 0x00008000000079c5 */ /* 0x000fe40000010000 */
[----:B------:R-:W-:Y:S01]  /*62d0*/  FMNMX.FTZ R75, R2, R75, !PT ;  /* 0x0000004b024b7209 */ /* 0x000fe20007810000 */
[----:B------:R-:W-:Y:S01]  /*62e0*/  WARPGROUP.ARRIVE ;  /* 0x00000000000079c5 */ /* 0x000fe20000000000 */
[----:B------:R-:W-:-:S02]  /*62f0*/  ISETP.GT.AND P4, PT, R73, 0x10, PT ;  /* 0x000000104900780c */ /* 0x000fc40003f84270 */
[----:B------:R-:W-:Y:S01]  /*6300*/  FMNMX.FTZ R75, R60, R75, !PT ;  /* 0x0000004b3c4b7209 */ /* 0x000fe20007810000 */
[----:B------:R-:W-:Y:S01]  /*6310*/  MUFU.TANH R45, R85 ;  /* 0x00000055002d7308 */ /* 0x000fe20000002400 */
[----:B0-----:R-:W-:Y:S01]  /*6320*/  FMNMX.FTZ R10, R5, R10, !PT ;  /* 0x0000000a050a7209 */ /* 0x001fe20007810000 */
[----:B------:R-:W-:Y:S01]  /*6330*/  HGMMA.64x128x16.F32 R88, R156, gdesc[UR12].tnspB, R88, gsb0 ;  /* 0x41e0000c9c587df0 */ /* 0x000fe20008000858 */
[----:B------:R-:W0:Y:S01]  /*6340*/  LDC R5, c[0x0][0x988] ;  /* 0x00026200ff057b82 */ /* 0x000e220000000800 */
[----:B------:R-:W-:Y:S01]  /*6350*/  FSEL R68, R21, -INF , P4 ;  /* 0xff80000015447808 */ /* 0x000fe20002000000 */
[----:B------:R-:W-:Y:S01]  /*6360*/  UIADD3 UR14, UR5, 0x380, URZ ;  /* 0x00000380050e7890 */ /* 0x000fe2000fffe03f */
[----:B------:R-:W5:Y:S01]  /*6370*/  SHFL.BFLY PT, R71, R10, 0x1, 0x1f ;  /* 0x0c201f000a477f89 */ /* 0x000f6200000e0000 */
[----:B------:R-:W-:Y:S01]  /*6380*/  ISETP.GT.AND P4, PT, R73, 0x18, PT ;  /* 0x000000184900780c */ /* 0x000fe20003f84270 */
[----:B------:R-:W-:Y:S01]  /*6390*/  UMOV UR15, 0x40000040 ;  /* 0x40000040000f7882 */ /* 0x000fe20000000000 */
[----:B------:R-:W-:-:S02]  /*63a0*/  UMOV UR5, UR37 ;  /* 0x0000002500057c82 */ /* 0x000fc40008000000 */
[----:B------:R-:W-:Y:S02]  /*63b0*/  FSEL R76, R24, -INF , P4 ;  /* 0xff800000184c7808 */ /* 0x000fe40002000000 */
[----:B------:R-:W-:-:S04]  /*63c0*/  ISETP.GT.AND P4, PT, R73, 0x20, PT ;  /* 0x000000204900780c */ /* 0x000fc80003f84270 */
[----:B------:R-:W-:Y:S02]  /*63d0*/  FSEL R82, R26, -INF , P4 ;  /* 0xff8000001a527808 */ /* 0x000fe40002000000 */
[----:B------:R-:W-:-:S04]  /*63e0*/  ISETP.GT.AND P4, PT, R73, 0x28, PT ;  /* 0x000000284900780c */ /* 0x000fc80003f84270 */
[----:B------:R-:W-:Y:S02]  /*63f0*/  FSEL R86, R31, -INF , P4 ;  /* 0xff8000001f567808 */ /* 0x000fe40002000000 */
[----:B------:R-:W-:-:S04]  /*6400*/  ISETP.GT.AND P4, PT, R73, 0x30, PT ;  /* 0x000000304900780c */ /* 0x000fc80003f84270 */
[----:B------:R-:W-:Y:S02]  /*6410*/  FSEL R162, R35, -INF , P4 ;  /* 0xff80000023a27808 */ /* 0x000fe40002000000 */
[----:B-----5:R-:W-:Y:S01]  /*6420*/  FMNMX.FTZ R10, R10, R71, !PT ;  /* 0x000000470a0a7209 */ /* 0x020fe20007810000 */
[----:B------:R-:W-:Y:S01]  /*6430*/  FMUL.FTZ R71, R84, UR7 ;  /* 0x0000000754477c20 */ /* 0x000fe20008410000 */
[----:B------:R-:W-:Y:S02]  /*6440*/  ISETP.GT.AND P4, PT, R73, 0x38, PT ;  /* 0x000000384900780c */ /* 0x000fe40003f84270 */
[C---:B------:R-:W-:Y:S01]  /*6450*/  FSETP.NEU.FTZ.AND P3, PT, R10.reuse, -INF , PT ;  /* 0xff8000000a00780b */ /* 0x040fe20003f7d000 */
[----:B0-----:R-:W-:Y:S02]  /*6460*/  FMUL.FTZ R64, R10, R5 ;  /* 0x000000050a407220 */ /* 0x001fe40000410000 */
[----:B------:R-:W0:Y:S03]  /*6470*/  MUFU.TANH R71, R71 ;  /* 0x0000004700477308 */ /* 0x000e260000002400 */
[----:B------:R-:W-:-:S02]  /*6480*/  FSEL R27, R64, RZ, P3 ;  /* 0x000000ff401b7208 */ /* 0x000fc40001800000 */
[----:B------:R-:W-:Y:S02]  /*6490*/  FSEL R64, R12, -INF , P5 ;  /* 0xff8000000c407808 */ /* 0x000fe40002800000 */
[----:B------:R-:W-:Y:S01]  /*64a0*/  ISETP.GT.AND P5, PT, R73, 0x11, PT ;  /* 0x000000114900780c */ /* 0x000fe20003fa4270 */
[--C-:B------:R-:W-:Y:S01]  /*64b0*/  FFMA.FTZ R179, R174, R5, -R27.reuse ;  /* 0x00000005aeb37223 */ /* 0x100fe2000001081b */
[----:B------:R-:W-:Y:S01]  /*64c0*/  FMNMX.FTZ R75, R64, R75, !PT ;  /* 0x0000004b404b7209 */ /* 0x000fe20007810000 */
[-CC-:B------:R-:W-:Y:S01]  /*64d0*/  FFMA.FTZ R26, R172, R5.reuse, -R27.reuse ;  /* 0x00000005ac1a7223 */ /* 0x180fe2000001081b */
[----:B------:R-:W-:Y:S01]  /*64e0*/  FSEL R72, R15, -INF , P5 ;  /* 0xff8000000f487808 */ /* 0x000fe20002800000 */
[--C-:B------:R-:W-:Y:S01]  /*64f0*/  FFMA.FTZ R180, R180, R5, -R27.reuse ;  /* 0x00000005b4b47223 */ /* 0x100fe2000001081b */
[----:B------:R-:W-:Y:S01]  /*6500*/  FMNMX.FTZ R75, R68, R75, !PT ;  /* 0x0000004b444b7209 */ /* 0x000fe20007810000 */
[--C-:B------:R-:W-:Y:S01]  /*6510*/  FFMA.FTZ R173, R170, R5, -R27.reuse ;  /* 0x00000005aaad7223 */ /* 0x100fe2000001081b */
[C---:B------:R-:W-:Y:S01]  /*6520*/  ISETP.GT.AND P5, PT, R73.reuse, 0x19, PT ;  /* 0x000000194900780c */ /* 0x040fe20003fa4270 */
[----:B------:R5:W-:Y:S01]  /*6530*/  MUFU.EX2 R24, R180 ;  /* 0x000000b400187308 */ /* 0x000be20000000800 */
[----:B------:R-:W-:Y:S01]  /*6540*/  FMNMX.FTZ R75, R72, R75, !PT ;  /* 0x0000004b484b7209 */ /* 0x000fe20007810000 */
[-CC-:B------:R-:W-:Y:S01]  /*6550*/  FFMA.FTZ R80, R168, R5.reuse, -R27.reuse ;  /* 0x00000005a8507223 */ /* 0x180fe2000001081b */
[----:B------:R-:W-:Y:S01]  /*6560*/  FSEL R78, R20, -INF , P5 ;  /* 0xff800000144e7808 */ /* 0x000fe20002800000 */
[--C-:B------:R-:W-:Y:S01]  /*6570*/  FFMA.FTZ R20, R176, R5, -R27.reuse ;  /* 0x00000005b0147223 */ /* 0x100fe2000001081b */
[----:B------:R-:W-:Y:S01]  /*6580*/  FMNMX.FTZ R75, R76, R75, !PT ;  /* 0x0000004b4c4b7209 */ /* 0x000fe20007810000 */
[-CC-:B------:R-:W-:Y:S01]  /*6590*/  FFMA.FTZ R177, R178, R5.reuse, -R27.reuse ;  /* 0x00000005b2b17223 */ /* 0x180fe2000001081b */
[----:B------:R-:W-:Y:S01]  /*65a0*/  ISETP.GT.AND P5, PT, R73, 0x21, PT ;  /* 0x000000214900780c */ /* 0x000fe20003fa4270 */
[--C-:B------:R-:W-:Y:S01]  /*65b0*/  FFMA.FTZ R175, R166, R5, -R27.reuse ;  /* 0x00000005a6af7223 */ /* 0x100fe2000001081b */
[----:B------:R-:W-:Y:S01]  /*65c0*/  FMNMX.FTZ R75, R78, R75, !PT ;  /* 0x0000004b4e4b7209 */ /* 0x000fe20007810000 */
[-CC-:B------:R-:W-:Y:S01]  /*65d0*/  FFMA.FTZ R194, R194, R5.reuse, -R27.reuse ;  /* 0x00000005c2c27223 */ /* 0x180fe2000001081b */
[----:B------:R-:W-:Y:S01]  /*65e0*/  FSEL R84, R25, -INF , P5 ;  /* 0xff80000019547808 */ /* 0x000fe20002800000 */
[--C-:B------:R-:W-:Y:S01]  /*65f0*/  FFMA.FTZ R183, R182, R5, -R27.reuse ;  /* 0x00000005b6b77223 */ /* 0x100fe2000001081b */
[----:B------:R-:W-:Y:S01]  /*6600*/  FMNMX.FTZ R75, R82, R75, !PT ;  /* 0x0000004b524b7209 */ /* 0x000fe20007810000 */
[----:B------:R4:W-:Y:S01]  /*6610*/  MUFU.EX2 R14, R194 ;  /* 0x000000c2000e7308 */ /* 0x0009e20000000800 */
[----:B------:R-:W-:Y:S01]  /*6620*/  ISETP.GT.AND P5, PT, R73, 0x29, PT ;  /* 0x000000294900780c */ /* 0x000fe20003fa4270 */
[--C-:B------:R-:W-:Y:S01]  /*6630*/  FFMA.FTZ R181, R196, R5, -R27.reuse ;  /* 0x00000005c4b57223 */ /* 0x100fe2000001081b */
[----:B------:R-:W-:Y:S01]  /*6640*/  FMNMX.FTZ R75, R84, R75, !PT ;  /* 0x0000004b544b7209 */ /* 0x000fe20007810000 */
[-CC-:B------:R-:W-:Y:S01]  /*6650*/  FFMA.FTZ R169, R74, R5.reuse, -R27.reuse ;  /* 0x000000054aa97223 */ /* 0x180fe2000001081b */
[----:B------:R-:W-:Y:S01]  /*6660*/  FSEL R160, R29, -INF , P5 ;  /* 0xff8000001da07808 */ /* 0x000fe20002800000 */
[--C-:B------:R-:W-:Y:S01]  /*6670*/  FFMA.FTZ R171, R66, R5, -R27.reuse ;  /* 0x0000000542ab7223 */ /* 0x100fe2000001081b */
[----:B------:R-:W-:Y:S01]  /*6680*/  FMNMX.FTZ R75, R86, R75, !PT ;  /* 0x0000004b564b7209 */ /* 0x000fe20007810000 */
[----:B------:R-:W-:Y:S01]  /*6690*/  MUFU.EX2 R181, R181 ;  /* 0x000000b500b57308 */ /* 0x000fe20000000800 */
        /* <DEDUP_REMOVED lines=9> */
[-CC-:B------:R-:W-:Y:S01]  /*6730*/  FFMA.FTZ R32, R36, R5.reuse, -R27.reuse ;  /* 0x0000000524207223 */ /* 0x180fe2000001081b */
[----:B------:R-:W-:Y:S01]  /*6740*/  FSEL R172, R39, -INF , P4 ;  /* 0xff80000027ac7808 */ /* 0x000fe20002000000 */
[--C-:B------:R-:W-:Y:S01]  /*6750*/  FFMA.FTZ R36, R42, R5, -R27.reuse ;  /* 0x000000052a247223 */ /* 0x100fe2000001081b */
[----:B------:R-:W-:Y:S01]  /*6760*/  FMNMX.FTZ R75, R174, R75, !PT ;  /* 0x0000004bae4b7209 */ /* 0x000fe20007810000 */
[-CC-:B------:R-:W-:Y:S01]  /*6770*/  FFMA.FTZ R15, R34, R5.reuse, -R27.reuse ;  /* 0x00000005220f7223 */ /* 0x180fe2000001081b */
[----:B------:R-:W-:Y:S01]  /*6780*/  ISETP.GT.AND P4, PT, R73, 0x40, PT ;  /* 0x000000404900780c */ /* 0x000fe20003f84270 */
[----:B------:R-:W-:Y:S01]  /*6790*/  MUFU.EX2 R177, R177 ;  /* 0x000000b100b17308 */ /* 0x000fe20000000800 */
[----:B------:R-:W-:Y:S01]  /*67a0*/  FSEL R176, R37, -INF , P5 ;  /* 0xff80000025b07808 */ /* 0x000fe20002800000 */
[--C-:B------:R-:W-:Y:S01]  /*67b0*/  FFMA.FTZ R34, R46, R5, -R27.reuse ;  /* 0x000000052e227223 */ /* 0x100fe2000001081b */
[----:B------:R-:W-:Y:S01]  /*67c0*/  FMNMX.FTZ R75, R172, R75, !PT ;  /* 0x0000004bac4b7209 */ /* 0x000fe20007810000 */
[-CC-:B------:R-:W-:Y:S01]  /*67d0*/  FFMA.FTZ R164, R164, R5.reuse, -R27.reuse ;  /* 0x00000005a4a47223 */ /* 0x180fe2000001081b */
[----:B------:R-:W-:Y:S01]  /*67e0*/  ISETP.GT.AND P5, PT, R73, 0x41, PT ;  /* 0x000000414900780c */ /* 0x000fe20003fa4270 */
[--C-:B------:R-:W-:Y:S01]  /*67f0*/  FFMA.FTZ R70, R70, R5, -R27.reuse ;  /* 0x0000000546467223 */ /* 0x100fe2000001081b */
[----:B-----5:R-:W-:Y:S01]  /*6800*/  FSEL R180, R43, -INF , P4 ;  /* 0xff8000002bb47808 */ /* 0x020fe20002000000 */
[----:B------:R-:W-:Y:S01]  /*6810*/  MUFU.EX2 R20, R20 ;  /* 0x0000001400147308 */ /* 0x000fe20000000800 */
[----:B------:R-:W-:Y:S01]  /*6820*/  FMNMX.FTZ R75, R176, R75, !PT ;  /* 0x0000004bb04b7209 */ /* 0x000fe20007810000 */
[-CC-:B------:R-:W-:Y:S01]  /*6830*/  FFMA.FTZ R62, R62, R5.reuse, -R27.reuse ;  /* 0x000000053e3e7223 */ /* 0x180fe2000001081b */
[----:B------:R-:W-:Y:S01]  /*6840*/  ISETP.GT.AND P4, PT, R73, 0x48, PT ;  /* 0x000000484900780c */ /* 0x000fe20003f84270 */
[-CC-:B------:R-:W-:Y:S01]  /*6850*/  FFMA.FTZ R165, R58, R5.reuse, -R27.reuse ;  /* 0x000000053aa57223 */ /* 0x180fe2000001081b */
[----:B------:R-:W-:Y:S01]  /*6860*/  FSEL R170, R41, -INF , P5 ;  /* 0xff80000029aa7808 */ /* 0x000fe20002800000 */
[--C-:B------:R-:W-:Y:S01]  /*6870*/  FFMA.FTZ R56, R56, R5, -R27.reuse ;  /* 0x0000000538387223 */ /* 0x100fe2000001081b */
[----:B------:R-:W-:Y:S01]  /*6880*/  FMNMX.FTZ R75, R180, R75, !PT ;  /* 0x0000004bb44b7209 */ /* 0x000fe20007810000 */
[----:B------:R-:W-:Y:S01]  /*6890*/  MUFU.EX2 R179, R179 ;  /* 0x000000b300b37308 */ /* 0x000fe20000000800 */
[----:B------:R-:W-:Y:S01]  /*68a0*/  ISETP.GT.AND P5, PT, R73, 0x49, PT ;  /* 0x000000494900780c */ /* 0x000fe20003fa4270 */
[-CC-:B------:R-:W-:Y:S01]  /*68b0*/  FFMA.FTZ R167, R54, R5.reuse, -R27.reuse ;  /* 0x0000000536a77223 */ /* 0x180fe2000001081b */
[----:B-1----:R-:W-:Y:S01]  /*68c0*/  FSEL R168, R47, -INF , P4 ;  /* 0xff8000002fa87808 */ /* 0x002fe20002000000 */
[--C-:B------:R-:W-:Y:S01]  /*68d0*/  FFMA.FTZ R50, R50, R5, -R27.reuse ;  /* 0x0000000532327223 */ /* 0x100fe2000001081b */
[----:B------:R-:W-:Y:S01]  /*68e0*/  FMNMX.FTZ R75, R170, R75, !PT ;  /* 0x0000004baa4b7209 */ /* 0x000fe20007810000 */
[-CC-:B------:R-:W-:Y:S01]  /*68f0*/  FFMA.FTZ R161, R48, R5.reuse, -R27.reuse ;  /* 0x0000000530a17223 */ /* 0x180fe2000001081b */
[----:B------:R-:W-:Y:S01]  /*6900*/  ISETP.GT.AND P4, PT, R73, 0x50, PT ;  /* 0x000000504900780c */ /* 0x000fe20003f84270 */
[-CC-:B------:R-:W-:Y:S01]  /*6910*/  FFMA.FTZ R30, R30, R5.reuse, -R27.reuse ;  /* 0x000000051e1e7223 */ /* 0x180fe2000001081b */
[----:B--2---:R-:W-:Y:S01]  /*6920*/  FSEL R178, R49, -INF , P5 ;  /* 0xff80000031b27808 */ /* 0x004fe20002800000 */
[----:B------:R-:W-:Y:S01]  /*6930*/  FFMA.FTZ R29, R52, R5, -R27 ;  /* 0x00000005341d7223 */ /* 0x000fe2000001081b */
[----:B------:R-:W-:Y:S01]  /*6940*/  FMNMX.FTZ R75, R168, R75, !PT ;  /* 0x0000004ba84b7209 */ /* 0x000fe20007810000 */
[----:B------:R-:W-:Y:S01]  /*6950*/  MUFU.EX2 R26, R26 ;  /* 0x0000001a001a7308 */ /* 0x000fe20000000800 */
[----:B------:R-:W-:-:S02]  /*6960*/  ISETP.GT.AND P5, PT, R73, 0x51, PT ;  /* 0x000000514900780c */ /* 0x000fc40003fa4270 */
[----:B------:R-:W-:Y:S01]  /*6970*/  FSEL R166, R53, -INF , P4 ;  /* 0xff80000035a67808 */ /* 0x000fe20002000000 */
[----:B------:R-:W-:Y:S01]  /*6980*/  IMAD.U32 R53, RZ, RZ, UR9 ;  /* 0x00000009ff357e24 */ /* 0x000fe2000f8e00ff */
[----:B------:R-:W-:Y:S02]  /*6990*/  FMNMX.FTZ R75, R178, R75, !PT ;  /* 0x0000004bb24b7209 */ /* 0x000fe40007810000 */
[----:B------:R-:W-:Y:S01]  /*69a0*/  ISETP.GT.AND P4, PT, R73, 0x58, PT ;  /* 0x000000584900780c */ /* 0x000fe20003f84270 */
[----:B------:R-:W-:Y:S01]  /*69b0*/  MUFU.EX2 R173, R173 ;  /* 0x000000ad00ad7308 */ /* 0x000fe20000000800 */
[----:B---3--:R-:W-:Y:S02]  /*69c0*/  FSEL R182, R51, -INF , P5 ;  /* 0xff80000033b67808 */ /* 0x008fe40002800000 */
[----:B------:R-:W-:Y:S02]  /*69d0*/  FMNMX.FTZ R75, R166, R75, !PT ;  /* 0x0000004ba64b7209 */ /* 0x000fe40007810000 */
[----:B------:R-:W-:-:S02]  /*69e0*/  ISETP.GT.AND P5, PT, R73, 0x59, PT ;  /* 0x000000594900780c */ /* 0x000fc40003fa4270 */
[----:B----4-:R-:W-:Y:S01]  /*69f0*/  FSEL R194, R57, -INF , P4 ;  /* 0xff80000039c27808 */ /* 0x010fe20002000000 */
[----:B------:R-:W-:Y:S01]  /*6a00*/  MUFU.EX2 R80, R80 ;  /* 0x0000005000507308 */ /* 0x000fe20000000800 */
[----:B------:R-:W-:Y:S02]  /*6a10*/  FMNMX.FTZ R75, R182, R75, !PT ;  /* 0x0000004bb64b7209 */ /* 0x000fe40007810000 */
[----:B------:R-:W-:Y:S02]  /*6a20*/  ISETP.GT.AND P4, PT, R73, 0x60, PT ;  /* 0x000000604900780c */ /* 0x000fe40003f84270 */
[----:B------:R-:W-:Y:S02]  /*6a30*/  FSEL R196, R55, -INF , P5 ;  /* 0xff80000037c47808 */ /* 0x000fe40002800000 */
[----:B------:R-:W-:Y:S01]  /*6a40*/  FMNMX.FTZ R75, R194, R75, !PT ;  /* 0x0000004bc24b7209 */ /* 0x000fe20007810000 */
[----:B------:R-:W-:Y:S02]  /*6a50*/  WARPGROUP.DEPBAR.LE gsb0, 0x0 ;  /* 0x00008000000079c5 */ /* 0x000fe40000010000 */
[----:B------:R-:W-:Y:S01]  /*6a60*/  ISETP.GT.AND P5, PT, R73, 0x61, PT ;  /* 0x000000614900780c */ /* 0x000fe20003fa4270 */
[----:B------:R-:W-:Y:S01]  /*6a70*/  WARPGROUP.ARRIVE ;  /* 0x00000000000079c5 */ /* 0x000fe20000000000 */
[----:B------:R-:W-:Y:S01]  /*6a80*/  FSEL R74, R61, -INF , P4 ;  /* 0xff8000003d4a7808 */ /* 0x000fe20002000000 */
[----:B------:R-:W-:Y:S01]  /*6a90*/  MUFU.EX2 R175, R175 ;  /* 0x000000af00af7308 */ /* 0x000fe20000000800 */
[----:B------:R-:W-:-:S02]  /*6aa0*/  FMNMX.FTZ R75, R196, R75, !PT ;  /* 0x0000004bc44b7209 */ /* 0x000fc40007810000 */
[----:B------:R-:W-:Y:S01]  /*6ab0*/  ISETP.GT.AND P4, PT, R73, 0x68, PT ;  /* 0x000000684900780c */ /* 0x000fe20003f84270 */
[----:B------:R-:W-:Y:S01]  /*6ac0*/  HGMMA.64x128x16.F32 R88, R152, gdesc[UR12].tnspB, R88, gsb0 ;  /* 0x41e0000c98587df0 */ /* 0x000fe20008000858 */
[----:B------:R-:W-:Y:S02]  /*6ad0*/  FSEL R198, R59, -INF , P5 ;  /* 0xff8000003bc67808 */ /* 0x000fe40002800000 */
[----:B------:R-:W-:Y:S01]  /*6ae0*/  FMNMX.FTZ R75, R74, R75, !PT ;  /* 0x0000004b4a4b7209 */ /* 0x000fe20007810000 */
[----:B------:R-:W-:Y:S01]  /*6af0*/  MUFU.EX2 R164, R164 ;  /* 0x000000a400a47308 */ /* 0x000fe20000000800 */
[----:B------:R-:W-:Y:S02]  /*6b00*/  ISETP.GT.AND P5, PT, R73, 0x69, PT ;  /* 0x000000694900780c */ /* 0x000fe40003fa4270 */
[----:B------:R-:W-:Y:S02]  /*6b10*/  FSEL R200, R63, -INF , P4 ;  /* 0xff8000003fc87808 */ /* 0x000fe40002000000 */
[----:B------:R-:W-:-:S02]  /*6b20*/  FMNMX.FTZ R75, R198, R75, !PT ;  /* 0x0000004bc64b7209 */ /* 0x000fc40007810000 */
[----:B------:R-:W-:Y:S01]  /*6b30*/  ISETP.GT.AND P4, PT, R73, 0x70, PT ;  /* 0x000000704900780c */ /* 0x000fe20003f84270 */
[----:B------:R-:W-:Y:S01]  /*6b40*/  MUFU.EX2 R169, R169 ;  /* 0x000000a900a97308 */ /* 0x000fe20000000800 */
[----:B------:R-:W-:Y:S02]  /*6b50*/  FSEL R202, R65, -INF , P5 ;  /* 0xff80000041ca7808 */ /* 0x000fe40002800000 */
[----:B------:R-:W-:Y:S02]  /*6b60*/  FMNMX.FTZ R75, R200, R75, !PT ;  /* 0x0000004bc84b7209 */ /* 0x000fe40007810000 */
[----:B------:R-:W-:Y:S02]  /*6b70*/  ISETP.GT.AND P5, PT, R73, 0x71, PT ;  /* 0x000000714900780c */ /* 0x000fe40003fa4270 */
[----:B------:R-:W-:Y:S01]  /*6b80*/  FSEL R66, R69, -INF , P4 ;  /* 0xff80000045427808 */ /* 0x000fe20002000000 */
[----:B------:R-:W-:Y:S01]  /*6b90*/  MUFU.EX2 R70, R70 ;  /* 0x0000004600467308 */ /* 0x000fe20000000800 */
[----:B------:R-:W-:-:S02]  /*6ba0*/  FMNMX.FTZ R75, R202, R75, !PT ;  /* 0x0000004bca4b7209 */ /* 0x000fc40007810000 */
[----:B------:R-:W-:Y:S02]  /*6bb0*/  ISETP.GT.AND P4, PT, R73, 0x78, PT ;  /* 0x000000784900780c */ /* 0x000fe40003f84270 */
[----:B------:R-:W-:Y:S02]  /*6bc0*/  FSEL R204, R67, -INF , P5 ;  /* 0xff80000043cc7808 */ /* 0x000fe40002800000 */
[----:B------:R-:W-:Y:S01]  /*6bd0*/  FMNMX.FTZ R75, R66, R75, !PT ;  /* 0x0000004b424b7209 */ /* 0x000fe20007810000 */
[----:B------:R-:W-:Y:S01]  /*6be0*/  MUFU.EX2 R171, R171 ;  /* 0x000000ab00ab7308 */ /* 0x000fe20000000800 */
[----:B------:R-:W-:Y:S02]  /*6bf0*/  ISETP.GT.AND P5, PT, R73, 0x79, PT ;  /* 0x000000794900780c */ /* 0x000fe40003fa4270 */
[----:B0-----:R-:W-:Y:S02]  /*6c00*/  FSEL R206, R71, -INF , P4 ;  /* 0xff80000047ce7808 */ /* 0x001fe40002000000 */
[----:B------:R-:W-:-:S02]  /*6c10*/  FMNMX.FTZ R75, R204, R75, !PT ;  /* 0x0000004bcc4b7209 */ /* 0x000fc40007810000 */
[----:B------:R-:W-:Y:S01]  /*6c20*/  FSEL R208, R45, -INF , P5 ;  /* 0xff8000002dd07808 */ /* 0x000fe20002800000 */
[----:B------:R-:W-:Y:S01]  /*6c30*/  MUFU.EX2 R62, R62 ;  /* 0x0000003e003e7308 */ /* 0x000fe20000000800 */
[----:B------:R-:W-:-:S04]  /*6c40*/  FMNMX.FTZ R75, R206, R75, !PT ;  /* 0x0000004bce4b7209 */ /* 0x000fc80007810000 */
[----:B------:R-:W-:-:S03]  /*6c50*/  FMNMX.FTZ R75, R208, R75, !PT ;  /* 0x0000004bd04b7209 */ /* 0x000fc60007810000 */
        /* <DEDUP_REMOVED lines=11> */
[-CC-:B------:R-:W-:Y:S01]  /*6d10*/  FFMA.FTZ R25, R38, R5.reuse, -R27.reuse ;  /* 0x0000000526197223 */ /* 0x180fe2000001081b */
[----:B------:R-:W-:-:S05]  /*6d20*/  FFMA.FTZ R27, R44, R5, -R27 ;  /* 0x000000052c1b7223 */ /* 0x000fca000001081b */
[----:B------:R-:W-:Y:S01]  /*6d30*/  MUFU.EX2 R28, R28 ;  /* 0x0000001c001c7308 */ /* 0x000fe20000000800 */
[C---:B------:R-:W-:Y:S01]  /*6d40*/  FSETP.NEU.FTZ.AND P4, PT, R12.reuse, -INF , PT ;  /* 0xff8000000c00780b */ /* 0x040fe20003f9d000 */
[----:B------:R-:W-:-:S05]  /*6d50*/  FMUL.FTZ R31, R12, R5 ;  /* 0x000000050c1f7220 */ /* 0x000fca0000410000 */
[----:B------:R-:W-:Y:S01]  /*6d60*/  FSEL R31, R31, RZ, P4 ;  /* 0x000000ff1f1f7208 */ /* 0x000fe20002000000 */
[----:B------:R-:W-:Y:S04]  /*6d70*/  MUFU.EX2 R15, R15 ;  /* 0x0000000f000f7308 */ /* 0x000fe80000000800 */
[-CC-:B------:R-:W-:Y:S01]  /*6d80*/  FFMA.FTZ R33, R0, R5.reuse, -R31.reuse ;  /* 0x0000000500217223 */ /* 0x180fe2000001081f */
[----:B------:R-:W-:Y:S01]  /*6d90*/  FSEL R0, R10, RZ, P3 ;  /* 0x000000ff0a007208 */ /* 0x000fe20001800000 */
[-CC-:B------:R-:W-:Y:S01]  /*6da0*/  FFMA.FTZ R38, R2, R5.reuse, -R31.reuse ;  /* 0x0000000502267223 */ /* 0x180fe2000001081f */
[-CC-:B------:R-:W-:Y:S01]  /*6db0*/  FFMA.FTZ R35, R60, R5.reuse, -R31.reuse ;  /* 0x000000053c237223 */ /* 0x180fe2000001081f */
[-CC-:B------:R-:W-:Y:S01]  /*6dc0*/  FFMA.FTZ R40, R64, R5.reuse, -R31.reuse ;  /* 0x0000000540287223 */ /* 0x180fe2000001081f */
[-C--:B------:R-:W-:Y:S01]  /*6dd0*/  FFMA.FTZ R37, R68, R5.reuse, -R31 ;  /* 0x0000000544257223 */ /* 0x080fe2000001081f */
[----:B------:R-:W-:Y:S01]  /*6de0*/  FADD.FTZ R2, -R0, R11 ;  /* 0x0000000b00027221 */ /* 0x000fe20000010100 */
[----:B------:R-:W-:Y:S01]  /*6df0*/  FSEL R0, R12, RZ, P4 ;  /* 0x000000ff0c007208 */ /* 0x000fe20002000000 */
[----:B------:R-:W-:Y:S01]  /*6e00*/  MUFU.EX2 R33, R33 ;  /* 0x0000002100217308 */ /* 0x000fe20000000800 */
[-CC-:B------:R-:W-:Y:S01]  /*6e10*/  FFMA.FTZ R42, R72, R5.reuse, -R31.reuse ;  /* 0x00000005482a7223 */ /* 0x180fe2000001081f */
[-C--:B------:R-:W-:Y:S01]  /*6e20*/  FMUL.FTZ R51, R2, R5.reuse ;  /* 0x0000000502337220 */ /* 0x080fe20000410000 */
[----:B------:R-:W-:Y:S01]  /*6e30*/  FFMA.FTZ R39, R76, R5, -R31 ;  /* 0x000000054c277223 */ /* 0x000fe2000001081f */
[----:B------:R-:W-:Y:S01]  /*6e40*/  FADD.FTZ R2, -R0, R13 ;  /* 0x0000000d00027221 */ /* 0x000fe20000010100 */
[----:B------:R-:W-:-:S02]  /*6e50*/  IMAD.U32 R13, RZ, RZ, UR8 ;  /* 0x00000008ff0d7e24 */ /* 0x000fc4000f8e00ff */
[-CC-:B------:R-:W-:Y:S01]  /*6e60*/  FFMA.FTZ R46, R78, R5.reuse, -R31.reuse ;  /* 0x000000054e2e7223 */ /* 0x180fe2000001081f */
[-CC-:B------:R-:W-:Y:S01]  /*6e70*/  FFMA.FTZ R41, R82, R5.reuse, -R31.reuse ;  /* 0x0000000552297223 */ /* 0x180fe2000001081f */
[-C--:B------:R-:W-:Y:S01]  /*6e80*/  FMUL.FTZ R2, R2, R5.reuse ;  /* 0x0000000502027220 */ /* 0x080fe20000410000 */
[----:B------:R-:W0:Y:S01]  /*6e90*/  MUFU.EX2 R0, R51 ;  /* 0x0000003300007308 */ /* 0x000e220000000800 */
[----:B------:R-:W-:Y:S02]  /*6ea0*/  @!P1 VIADD R13, R13, 0x34840 ;  /* 0x000348400d0d9836 */ /* 0x000fe40000000000 */
[-CC-:B------:R-:W-:Y:S01]  /*6eb0*/  FFMA.FTZ R48, R84, R5.reuse, -R31.reuse ;  /* 0x0000000554307223 */ /* 0x180fe2000001081f */
[-CC-:B------:R-:W-:Y:S01]  /*6ec0*/  FFMA.FTZ R43, R86, R5.reuse, -R31.reuse ;  /* 0x00000005562b7223 */ /* 0x180fe2000001081f */
[-CC-:B------:R-:W-:Y:S01]  /*6ed0*/  FFMA.FTZ R52, R160, R5.reuse, -R31.reuse ;  /* 0x00000005a0347223 */ /* 0x180fe2000001081f */
[-C--:B------:R-:W-:Y:S01]  /*6ee0*/  FFMA.FTZ R45, R162, R5.reuse, -R31 ;  /* 0x00000005a22d7223 */ /* 0x080fe2000001081f */
[----:B------:R-:W-:Y:S01]  /*6ef0*/  @!P1 PRMT R49, RZ, 0x654, R13 ;  /* 0x00000654ff319816 */ /* 0x000fe2000000000d */
[-CC-:B------:R-:W-:Y:S01]  /*6f00*/  FFMA.FTZ R54, R174, R5.reuse, -R31.reuse ;  /* 0x00000005ae367223 */ /* 0x180fe2000001081f */
[----:B------:R-:W1:Y:S01]  /*6f10*/  MUFU.EX2 R2, R2 ;  /* 0x0000000200027308 */ /* 0x000e620000000800 */
[-CC-:B------:R-:W-:Y:S01]  /*6f20*/  FFMA.FTZ R47, R172, R5.reuse, -R31.reuse ;  /* 0x00000005ac2f7223 */ /* 0x180fe2000001081f */
[----:B------:R-:W-:Y:S01]  /*6f30*/  FFMA.FTZ R58, R176, R5, -R31 ;  /* 0x00000005b03a7223 */ /* 0x000fe2000001081f */
[----:B------:R-:W-:-:S02]  /*6f40*/  WARPGROUP.DEPBAR.LE gsb0, 0x0 ;  /* 0x00008000000079c5 */ /* 0x000fc40000010000 */
[----:B------:R1:W-:Y:S01]  /*6f50*/  @!P1 SYNCS.ARRIVE.TRANS64.RED.A1T0 RZ, [R49+URZ], RZ ;  /* 0x000000ff31ff99a7 */ /* 0x0003e2000810043f */
[-CC-:B------:R-:W-:Y:S01]  /*6f60*/  FFMA.FTZ R11, R180, R5.reuse, -R31.reuse ;  /* 0x00000005b40b7223 */ /* 0x180fe2000001081f */
[----:B------:R-:W-:Y:S01]  /*6f70*/  FFMA.FTZ R60, R170, R5, -R31 ;  /* 0x00000005aa3c7223 */ /* 0x000fe2000001081f */
[----:B------:R-:W2:Y:S01]  /*6f80*/  MUFU.EX2 R38, R38 ;  /* 0x0000002600267308 */ /* 0x000ea20000000800 */
[----:B0-----:R-:W-:Y:S01]  /*6f90*/  FFMA.FTZ R3, R0, R3, R181 ;  /* 0x0000000300037223 */ /* 0x001fe200000100b5 */
[----:B------:R-:W-:Y:S01]  /*6fa0*/  F2FP.F16.F32.PACK_AB R181, R14, R181 ;  /* 0x000000b50eb5723e */ /* 0x000fe200000000ff */
[-C--:B------:R-:W-:Y:S01]  /*6fb0*/  FFMA.FTZ R13, R168, R5.reuse, -R31 ;  /* 0x00000005a80d7223 */ /* 0x080fe2000001081f */
[----:B------:R-:W-:Y:S02]  /*6fc0*/  @!P1 VIADD R51, R53, 0x34860 ;  /* 0x0003486035339836 */ /* 0x000fe40000000000 */
[----:B------:R-:W-:Y:S01]  /*6fd0*/  FADD.FTZ R68, R14, R3 ;  /* 0x000000030e447221 */ /* 0x000fe20000010000 */
[-CC-:B------:R-:W-:Y:S01]  /*6fe0*/  FFMA.FTZ R160, R166, R5.reuse, -R31.reuse ;  /* 0x00000005a6a07223 */ /* 0x180fe2000001081f */
[-C--:B------:R-:W-:Y:S01]  /*6ff0*/  FFMA.FTZ R182, R182, R5.reuse, -R31 ;  /* 0x00000005b6b67223 */ /* 0x080fe2000001081f */
[----:B------:R-:W0:Y:S01]  /*7000*/  MUFU.EX2 R35, R35 ;  /* 0x0000002300237308 */ /* 0x000e220000000800 */
[----:B-1----:R-:W-:Y:S01]  /*7010*/  FFMA.FTZ R49, R2, R4, R33 ;  /* 0x0000000402317223 */ /* 0x002fe20000010021 */
[-C--:B------:R-:W-:Y:S01]  /*7020*/  FFMA.FTZ R4, R178, R5.reuse, -R31 ;  /* 0x00000005b2047223 */ /* 0x080fe2000001081f */
[----:B------:R-:W-:Y:S01]  /*7030*/  @!P1 PRMT R51, RZ, 0x654, R51 ;  /* 0x00000654ff339816 */ /* 0x000fe20000000033 */
[-CC-:B------:R-:W-:Y:S01]  /*7040*/  FFMA.FTZ R194, R194, R5.reuse, -R31.reuse ;  /* 0x00000005c2c27223 */ /* 0x180fe2000001081f */
[-CC-:B------:R-:W-:Y:S01]  /*7050*/  FFMA.FTZ R196, R196, R5.reuse, -R31.reuse ;  /* 0x00000005c4c47223 */ /* 0x180fe2000001081f */
[----:B------:R-:W-:Y:S01]  /*7060*/  FFMA.FTZ R74, R74, R5, -R31 ;  /* 0x000000054a4a7223 */ /* 0x000fe2000001081f */
[----:B------:R1:W-:Y:S01]  /*7070*/  @!P1 SYNCS.ARRIVE.TRANS64.RED.A1T0 RZ, [R51+URZ], RZ ;  /* 0x000000ff33ff99a7 */ /* 0x0003e2000810043f */
[----:B------:R-:W3:Y:S01]  /*7080*/  MUFU.EX2 R40, R40 ;  /* 0x0000002800287308 */ /* 0x000ee20000000800 */
[----:B--2---:R-:W-:Y:S01]  /*7090*/  FADD.FTZ R64, R38, R49 ;  /* 0x0000003126407221 */ /* 0x004fe20000010000 */
[----:B------:R-:W-:Y:S01]  /*70a0*/  FADD.FTZ R49, R183, R68 ;  /* 0x00000044b7317221 */ /* 0x000fe20000010000 */
[----:B------:R-:W-:Y:S01]  /*70b0*/  F2FP.F16.F32.PACK_AB R183, R24, R183 ;  /* 0x000000b718b7723e */ /* 0x000fe200000000ff */
[--C-:B------:R-:W-:Y:S01]  /*70c0*/  FFMA.FTZ R198, R198, R5, -R31.reuse ;  /* 0x00000005c6c67223 */ /* 0x100fe2000001081f */
[----:B------:R-:W-:Y:S01]  /*70d0*/  F2FP.F16.F32.PACK_AB R180, R38, R33 ;  /* 0x0000002126b4723e */ /* 0x000fe200000000ff */
[-CC-:B------:R-:W-:Y:S01]  /*70e0*/  FFMA.FTZ R200, R200, R5.reuse, -R31.reuse ;  /* 0x00000005c8c87223 */ /* 0x180fe2000001081f */
[-C--:B------:R-:W-:Y:S01]  /*70f0*/  FFMA.FTZ R202, R202, R5.reuse, -R31 ;  /* 0x00000005caca7223 */ /* 0x080fe2000001081f */
[----:B------:R-:W2:Y:S01]  /*7100*/  MUFU.EX2 R37, R37 ;  /* 0x0000002500257308 */ /* 0x000ea20000000800 */
[----:B0-----:R-:W-:Y:S01]  /*7110*/  FADD.FTZ R3, R35, R64 ;  /* 0x0000004023037221 */ /* 0x001fe20000010000 */
[----:B------:R-:W-:Y:S01]  /*7120*/  FADD.FTZ R64, R24, R49 ;  /* 0x0000003118407221 */ /* 0x000fe20000010000 */
[-CC-:B------:R-:W-:Y:S01]  /*7130*/  FFMA.FTZ R66, R66, R5.reuse, -R31.reuse ;  /* 0x0000000542427223 */ /* 0x180fe2000001081f */
[-CC-:B------:R-:W-:Y:S01]  /*7140*/  FFMA.FTZ R204, R204, R5.reuse, -R31.reuse ;  /* 0x00000005cccc7223 */ /* 0x180fe2000001081f */
[----:B------:R-:W-:Y:S01]  /*7150*/  FFMA.FTZ R206, R206, R5, -R31 ;  /* 0x00000005cece7223 */ /* 0x000fe2000001081f */
[----:B------:R-:W-:Y:S01]  /*7160*/  FADD.FTZ R49, R177, R64 ;  /* 0x00000040b1317221 */ /* 0x000fe20000010000 */
[----:B------:R-:W-:Y:S01]  /*7170*/  F2FP.F16.F32.PACK_AB R177, R20, R177 ;  /* 0x000000b114b1723e */ /* 0x000fe200000000ff */
[----:B------:R-:W0:Y:S01]  /*7180*/  MUFU.EX2 R42, R42 ;  /* 0x0000002a002a7308 */ /* 0x000e220000000800 */
[----:B---3--:R-:W-:Y:S01]  /*7190*/  FADD.FTZ R44, R40, R3 ;  /* 0x00000003282c7221 */ /* 0x008fe20000010000 */
[----:B------:R-:W-:Y:S01]  /*71a0*/  FADD.FTZ R64, R20, R49 ;  /* 0x0000003114407221 */ /* 0x000fe20000010000 */
[----:B------:R-:W-:Y:S01]  /*71b0*/  FFMA.FTZ R31, R208, R5, -R31 ;  /* 0x00000005d01f7223 */ /* 0x000fe2000001081f */
[----:B------:R-:W-:-:S02]  /*71c0*/  PLOP3.LUT P3, PT, PT, PT, UP1, 0x80, 0x0 ;  /* 0x000000000000781c */ /* 0x000fc40003f6f018 */
[----:B------:R-:W-:Y:S01]  /*71d0*/  FADD.FTZ R49, R179, R64 ;  /* 0x00000040b3317221 */ /* 0x000fe20000010000 */
[C---:B------:R-:W-:Y:S01]  /*71e0*/  F2FP.F16.F32.PACK_AB R179, R26.reuse, R179 ;  /* 0x000000b31ab3723e */ /* 0x040fe200000000ff */
[----:B------:R-:W3:Y:S01]  /*71f0*/  MUFU.EX2 R39, R39 ;  /* 0x0000002700277308 */ /* 0x000ee20000000800 */
[----:B--2---:R-:W-:Y:S01]  /*7200*/  FADD.FTZ R3, R37, R44 ;  /* 0x0000002c25037221 */ /* 0x004fe20000010000 */
[----:B------:R-:W-:-:S04]  /*7210*/  FADD.FTZ R64, R26, R49 ;  /* 0x000000311a407221 */ /* 0x000fc80000010000 */
[----:B------:R-:W-:Y:S01]  /*7220*/  FADD.FTZ R49, R173, R64 ;  /* 0x00000040ad317221 */ /* 0x000fe20000010000 */
[----:B------:R-:W-:Y:S01]  /*7230*/  F2FP.F16.F32.PACK_AB R173, R80, R173 ;  /* 0x000000ad50ad723e */ /* 0x000fe200000000ff */
[----:B------:R-:W2:Y:S01]  /*7240*/  MUFU.EX2 R46, R46 ;  /* 0x0000002e002e7308 */ /* 0x000ea20000000800 */
[----:B0-----:R-:W-:Y:S01]  /*7250*/  FADD.FTZ R44, R42, R3 ;  /* 0x000000032a2c7221 */ /* 0x001fe20000010000 */
[----:B------:R-:W-:Y:S01]  /*7260*/  FADD.FTZ R64, R80, R49 ;  /* 0x0000003150407221 */ /* 0x000fe20000010000 */
[----:B------:R-:W-:-:S03]  /*7270*/  F2FP.F16.F32.PACK_AB R176, R42, R37 ;  /* 0x000000252ab0723e */ /* 0x000fc600000000ff */
[----:B------:R-:W-:Y:S01]  /*7280*/  FADD.FTZ R49, R175, R64 ;  /* 0x00000040af317221 */ /* 0x000fe20000010000 */
[C---:B------:R-:W-:Y:S01]  /*7290*/  F2FP.F16.F32.PACK_AB R175, R164.reuse, R175 ;  /* 0x000000afa4af723e */ /* 0x040fe200000000ff */
[----:B------:R-:W0:Y:S01]  /*72a0*/  MUFU.EX2 R41, R41 ;  /* 0x0000002900297308 */ /* 0x000e220000000800 */
[----:B---3--:R-:W-:Y:S01]  /*72b0*/  FADD.FTZ R3, R39, R44 ;  /* 0x0000002c27037221 */ /* 0x008fe20000010000 */
[----:B------:R-:W-:-:S04]  /*72c0*/  FADD.FTZ R24, R164, R49 ;  /* 0x00000031a4187221 */ /* 0x000fc80000010000 */
[----:B------:R-:W-:Y:S01]  /*72d0*/  FADD.FTZ R33, R169, R24 ;  /* 0x00000018a9217221 */ /* 0x000fe20000010000 */
[----:B------:R-:W-:Y:S01]  /*72e0*/  F2FP.F16.F32.PACK_AB R169, R70, R169 ;  /* 0x000000a946a9723e */ /* 0x000fe200000000ff */
[----:B------:R-:W3:Y:S01]  /*72f0*/  MUFU.EX2 R48, R48 ;  /* 0x0000003000307308 */ /* 0x000ee20000000800 */
[----:B--2---:R-:W-:Y:S01]  /*7300*/  FADD.FTZ R44, R46, R3 ;  /* 0x000000032e2c7221 */ /* 0x004fe20000010000 */
[----:B------:R-:W-:Y:S01]  /*7310*/  FADD.FTZ R20, R70, R33 ;  /* 0x0000002146147221 */ /* 0x000fe20000010000 */
[----:B------:R-:W-:-:S03]  /*7320*/  F2FP.F16.F32.PACK_AB R178, R46, R39 ;  /* 0x000000272eb2723e */ /* 0x000fc600000000ff */
[----:B------:R-:W-:Y:S01]  /*7330*/  FADD.FTZ R33, R171, R20 ;  /* 0x00000014ab217221 */ /* 0x000fe20000010000 */
[C---:B------:R-:W-:Y:S01]  /*7340*/  F2FP.F16.F32.PACK_AB R171, R62.reuse, R171 ;  /* 0x000000ab3eab723e */ /* 0x040fe200000000ff */
[----:B------:R-:W2:Y:S01]  /*7350*/  MUFU.EX2 R43, R43 ;  /* 0x0000002b002b7308 */ /* 0x000ea20000000800 */
[----:B0-----:R-:W-:Y:S01]  /*7360*/  FADD.FTZ R3, R41, R44 ;  /* 0x0000002c29037221 */ /* 0x001fe20000010000 */
[----:B------:R-:W-:-:S04]  /*7370*/  FADD.FTZ R20, R62, R33 ;  /* 0x000000213e147221 */ /* 0x000fc80000010000 */
[----:B------:R-:W-:Y:S01]  /*7380*/  FADD.FTZ R33, R165, R20 ;  /* 0x00000014a5217221 */ /* 0x000fe20000010000 */
[----:B------:R-:W-:Y:S01]  /*7390*/  F2FP.F16.F32.PACK_AB R165, R56, R165 ;  /* 0x000000a538a5723e */ /* 0x000fe200000000ff */
[----:B------:R-:W0:Y:S01]  /*73a0*/  MUFU.EX2 R52, R52 ;  /* 0x0000003400347308 */ /* 0x000e220000000800 */
[----:B---3--:R-:W-:Y:S01]  /*73b0*/  FADD.FTZ R44, R48, R3 ;  /* 0x00000003302c7221 */ /* 0x008fe20000010000 */
[----:B------:R-:W-:Y:S01]  /*73c0*/  FADD.FTZ R20, R56, R33 ;  /* 0x0000002138147221 */ /* 0x000fe20000010000 */
[----:B------:R-:W-:-:S03]  /*73d0*/  F2FP.F16.F32.PACK_AB R172, R48, R41 ;  /* 0x0000002930ac723e */ /* 0x000fc600000000ff */
[----:B------:R-:W-:Y:S01]  /*73e0*/  FADD.FTZ R33, R167, R20 ;  /* 0x00000014a7217221 */ /* 0x000fe20000010000 */
[----:B------:R-:W-:Y:S01]  /*73f0*/  F2FP.F16.F32.PACK_AB R167, R50, R167 ;  /* 0x000000a732a7723e */ /* 0x000fe200000000ff */
[----:B------:R-:W3:Y:S01]  /*7400*/  MUFU.EX2 R45, R45 ;  /* 0x0000002d002d7308 */ /* 0x000ee20000000800 */
[----:B--2---:R-:W-:-:S07]  /*7410*/  FADD.FTZ R3, R43, R44 ;  /* 0x0000002c2b037221 */ /* 0x004fce0000010000 */
[----:B------:R-:W2:Y:S01]  /*7420*/  MUFU.EX2 R54, R54 ;  /* 0x0000003600367308 */ /* 0x000ea20000000800 */
[C---:B0-----:R-:W-:Y:S01]  /*7430*/  FADD.FTZ R14, R52.reuse, R3 ;  /* 0x00000003340e7221 */ /* 0x041fe20000010000 */
[----:B------:R-:W-:-:S06]  /*7440*/  F2FP.F16.F32.PACK_AB R174, R52, R43 ;  /* 0x0000002b34ae723e */ /* 0x000fcc00000000ff */
[----:B------:R-:W0:Y:S01]  /*7450*/  MUFU.EX2 R47, R47 ;  /* 0x0000002f002f7308 */ /* 0x000e220000000800 */
[----:B---3--:R-:W-:-:S07]  /*7460*/  FADD.FTZ R3, R45, R14 ;  /* 0x0000000e2d037221 */ /* 0x008fce0000010000 */
[----:B------:R-:W3:Y:S01]  /*7470*/  MUFU.EX2 R58, R58 ;  /* 0x0000003a003a7308 */ /* 0x000ee20000000800 */
[C---:B--2---:R-:W-:Y:S01]  /*7480*/  FADD.FTZ R14, R54.reuse, R3 ;  /* 0x00000003360e7221 */ /* 0x044fe20000010000 */
[----:B------:R-:W-:-:S06]  /*7490*/  F2FP.F16.F32.PACK_AB R168, R54, R45 ;  /* 0x0000002d36a8723e */ /* 0x000fcc00000000ff */
[----:B------:R-:W2:Y:S01]  /*74a0*/  MUFU.EX2 R11, R11 ;  /* 0x0000000b000b7308 */ /* 0x000ea20000000800 */
[----:B0-----:R-:W-:-:S07]  /*74b0*/  FADD.FTZ R3, R47, R14 ;  /* 0x0000000e2f037221 */ /* 0x001fce0000010000 */
[----:B------:R-:W0:Y:S01]  /*74c0*/  MUFU.EX2 R60, R60 ;  /* 0x0000003c003c7308 */ /* 0x000e220000000800 */
[C---:B---3--:R-:W-:Y:S01]  /*74d0*/  FADD.FTZ R14, R58.reuse, R3 ;  /* 0x000000033a0e7221 */ /* 0x048fe20000010000 */
[----:B------:R-:W-:-:S06]  /*74e0*/  F2FP.F16.F32.PACK_AB R170, R58, R47 ;  /* 0x0000002f3aaa723e */ /* 0x000fcc00000000ff */
[----:B------:R-:W3:Y:S01]  /*74f0*/  MUFU.EX2 R13, R13 ;  /* 0x0000000d000d7308 */ /* 0x000ee20000000800 */
[----:B--2---:R-:W-:-:S07]  /*7500*/  FADD.FTZ R3, R11, R14 ;  /* 0x0000000e0b037221 */ /* 0x004fce0000010000 */
[----:B------:R-:W2:Y:S01]  /*7510*/  MUFU.EX2 R4, R4 ;  /* 0x0000000400047308 */ /* 0x000ea20000000800 */
[C---:B0-----:R-:W-:Y:S01]  /*7520*/  FADD.FTZ R14, R60.reuse, R3 ;  /* 0x000000033c0e7221 */ /* 0x041fe20000010000 */
[----:B------:R-:W-:-:S06]  /*7530*/  F2FP.F16.F32.PACK_AB R164, R60, R11 ;  /* 0x0000000b3ca4723e */ /* 0x000fcc00000000ff */
[----:B------:R-:W0:Y:S01]  /*7540*/  MUFU.EX2 R160, R160 ;  /* 0x000000a000a07308 */ /* 0x000e220000000800 */
[----:B---3--:R-:W-:Y:S01]  /*7550*/  FADD.FTZ R3, R13, R14 ;  /* 0x0000000e0d037221 */ /* 0x008fe20000010000 */
[----:B------:R-:W-:-:S04]  /*7560*/  FADD.FTZ R14, R50, R33 ;  /* 0x00000021320e7221 */ /* 0x000fc80000010000 */
[----:B------:R-:W-:Y:S01]  /*7570*/  FADD.FTZ R33, R161, R14 ;  /* 0x0000000ea1217221 */ /* 0x000fe20000010000 */
[----:B------:R-:W-:Y:S01]  /*7580*/  F2FP.F16.F32.PACK_AB R161, R30, R161 ;  /* 0x000000a11ea1723e */ /* 0x000fe200000000ff */
[----:B-1----:R1:W3:Y:S01]  /*7590*/  MUFU.EX2 R51, R182 ;  /* 0x000000b600337308 */ /* 0x0022e20000000800 */
[----:B--2---:R-:W-:Y:S01]  /*75a0*/  FADD.FTZ R3, R4, R3 ;  /* 0x0000000304037221 */ /* 0x004fe20000010000 */
[----:B------:R-:W-:Y:S01]  /*75b0*/  FADD.FTZ R14, R30, R33 ;  /* 0x000000211e0e7221 */ /* 0x000fe20000010000 */
[----:B------:R-:W-:Y:S01]  /*75c0*/  F2FP.F16.F32.PACK_AB R166, R4, R13 ;  /* 0x0000000d04a6723e */ /* 0x000fe200000000ff */
[----:B------:R-:W-:Y:S02]  /*75d0*/  IMAD.MOV.U32 R13, RZ, RZ, R12 ;  /* 0x000000ffff0d7224 */ /* 0x000fe400078e000c */
[----:B------:R-:W-:Y:S01]  /*75e0*/  FADD.FTZ R11, R163, R14 ;  /* 0x0000000ea30b7221 */ /* 0x000fe20000010000 */
[----:B------:R-:W-:Y:S01]  /*75f0*/  F2FP.F16.F32.PACK_AB R163, R28, R163 ;  /* 0x000000a31ca3723e */ /* 0x000fe200000000ff */
[----:B------:R-:W2:Y:S01]  /*7600*/  MUFU.EX2 R162, R194 ;  /* 0x000000c200a27308 */ /* 0x000ea20000000800 */
[----:B0-----:R-:W-:Y:S01]  /*7610*/  FADD.FTZ R3, R160, R3 ;  /* 0x00000003a0037221 */ /* 0x001fe20000010000 */
[----:B------:R-:W-:Y:S01]  /*7620*/  FADD.FTZ R4, R28, R11 ;  /* 0x0000000b1c047221 */ /* 0x000fe20000010000 */
[----:B-1----:R-:W-:-:S03]  /*7630*/  F2FP.F16.F32.PACK_AB R182, R40, R35 ;  /* 0x0000002328b6723e */ /* 0x002fc600000000ff */
[----:B------:R-:W-:Y:S02]  /*7640*/  FADD.FTZ R11, R15, R4 ;  /* 0x000000040f0b7221 */ /* 0x000fe40000010000 */
        /* <DEDUP_REMOVED lines=44> */
[----:B------:R-:W-:Y:S01]  /*7910*/  IMAD.MOV.U32 R11, RZ, RZ, R10 ;  /* 0x000000ffff0b7224 */ /* 0x000fe200078e000a */
[----:B------:R-:W-:Y:S06]  /*7920*/  @P3 BRA `(.L_x_2260) ;  /* 0xffffffcc005c3947 */ /* 0x000fec000383ffff */
.L_x_2251:
[----:B------:R-:W-:-:S13]  /*7930*/  ISETP.LE.AND P2, PT, RZ, UR4, PT ;  /* 0x00000004ff007c0c */ /* 0x000fda000bf43270 */
[----:B------:R-:W-:Y:S05]  /*7940*/  @!P2 BRA `(.L_x_2261) ;  /* 0x000000280070a947 */ /* 0x000fea0003800000 */
[----:B------:R-:W-:Y:S01]  /*7950*/  IMAD.MOV.U32 R11, RZ, RZ, R10 ;  /* 0x000000ffff0b7224 */ /* 0x000fe200078e000a */
[----:B------:R-:W-:Y:S01]  /*7960*/  UMOV UR5, UR37 ;  /* 0x0000002500057c82 */ /* 0x000fe20008000000 */
[----:B------:R-:W-:Y:S01]  /*7970*/  IMAD.MOV.U32 R13, RZ, RZ, R12 ;  /* 0x000000ffff0d7224 */ /* 0x000fe200078e000c */
[----:B------:R-:W-:Y:S01]  /*7980*/  UMOV UR6, UR36 ;  /* 0x0000002400067c82 */ /* 0x000fe20008000000 */
[----:B------:R-:W-:-:S05]  /*7990*/  ULDC UR7, c[0x0][0x9d8] ;  /* 0x0002760000077ab9 */ /* 0x000fca0000000800 */
.L_x_2270:
[----:B------:R-:W-:-:S04]  /*79a0*/  UIADD3 UR9, UR6, 0x1, URZ ;  /* 0x0000000106097890 */ /* 0x000fc8000fffe03f */
[----:B------:R-:W-:-:S04]  /*79b0*/  UISETP.NE.AND UP0, UPT, UR9, 0x2, UPT ;  /* 0x000000020900788c */ /* 0x000fc8000bf05270 */
[----:B------:R-:W-:Y:S02]  /*79c0*/  USEL UR9, UR9, URZ, UP0 ;  /* 0x0000003f09097287 */ /* 0x000fe40008000000 */
[----:B------:R-:W-:-:S04]  /*79d0*/  USEL UR37, URZ, 0x1, UP0 ;  /* 0x000000013f257887 */ /* 0x000fc80008000000 */
[----:B------:R-:W-:Y:S01]  /*79e0*/  ULOP3.LUT UR37, UR5, UR37, URZ, 0x3c, !UPT ;  /* 0x0000002505257292 */ /* 0x000fe2000f8e3c3f */
[----:B------:R-:W-:Y:S01]  /*79f0*/  UMOV UR36, UR9 ;  /* 0x0000000900247c82 */ /* 0x000fe20008000000 */
[----:B------:R-:W-:Y:S10]  /*7a00*/  @!P0 BRA `(.L_x_2262) ;  /* 0x0000000000048947 */ /* 0x000ff40003800000 */
[----:B------:R-:W-:Y:S01]  /*7a10*/  BPT.TRAP 0x1 ;  /* 0x000000040000795c */ /* 0x000fe20000300000 */
.L_x_2262:
[----:B------:R-:W-:Y:S01]  /*7a20*/  ULEA UR8, UR36, UR38, 0x3 ;  /* 0x0000002624087291 */ /* 0x000fe2000f8e183f */
[----:B------:R-:W-:-:S05]  /*7a30*/  IMAD.U32 R5, RZ, RZ, UR37 ;  /* 0x00000025ff057e24 */ /* 0x000fca000f8e00ff */
[----:B------:R-:W-:-:S04]  /*7a40*/  SHF.L.U32 R5, R5, 0x1f, RZ ;  /* 0x0000001f05057819 */ /* 0x000fc800000006ff */
[----:B------:R0:W1:Y:S01]  /*7a50*/  SYNCS.PHASECHK.TRANS64.TRYWAIT P2, [UR8+0x34830], R5 ;  /* 0x03483005ff0075a7 */ /* 0x0000620008040148 */
[----:B------:R-:W-:Y:S05]  /*7a60*/  @!P0 BRA `(.L_x_2263) ;  /* 0x0000000000048947 */ /* 0x000fea0003800000 */
[----:B------:R-:W-:Y:S01]  /*7a70*/  BPT.TRAP 0x1 ;  /* 0x000000040000795c */ /* 0x000fe20000300000 */
.L_x_2263:
[----:B-1----:R-:W-:Y:S05]  /*7a80*/  @P2 BRA `(.L_x_2264) ;  /* 0x0000000000082947 */ /* 0x002fea0003800000 */
[----:B------:R-:W1:Y:S02]  /*7a90*/  SYNCS.PHASECHK.TRANS64.TRYWAIT P2, [UR8+0x34830], R5 ;  /* 0x03483005ff0075a7 */ /* 0x000e640008040148 */
[----:B-1----:R-:W-:Y:S05]  /*7aa0*/  @!P2 BRA `(.L_x_2265) ;  /* 0x0000009c00f4a947 */ /* 0x002fea0003800000 */
.L_x_2264:
        /* <DEDUP_REMOVED lines=141> */
.L_x_2266:
[----:B------:R-:W-:Y:S01]  /*8380*/  ULEA UR8, UR6, UR38, 0x3 ;  /* 0x0000002606087291 */ /* 0x000fe2000f8e183f */
[----:B------:R-:W-:-:S05]  /*8390*/  IMAD.U32 R0, RZ, RZ, UR5 ;  /* 0x00000005ff007e24 */ /* 0x000fca000f8e00ff */
[----:B------:R-:W-:-:S04]  /*83a0*/  SHF.L.U32 R0, R0, 0x1f, RZ ;  /* 0x0000001f00007819 */ /* 0x000fc800000006ff */
[----:B------:R2:W3:Y:S01]  /*83b0*/  SYNCS.PHASECHK.TRANS64.TRYWAIT P2, [UR8+0x34850], R0 ;  /* 0x03485000ff0075a7 */ /* 0x0004e20008040148 */
[----:B------:R-:W-:Y:S05]  /*83c0*/  @!P0 BRA `(.L_x_2267) ;  /* 0x0000000000048947 */ /* 0x000fea0003800000 */
[----:B------:R-:W-:Y:S01]  /*83d0*/  BPT.TRAP 0x1 ;  /* 0x000000040000795c */ /* 0x000fe20000300000 */
.L_x_2267:
[----:B---3--:R-:W-:Y:S05]  /*83e0*/  @P2 BRA `(.L_x_2268) ;  /* 0x0000000000082947 */ /* 0x008fea0003800000 */
[----:B------:R-:W3:Y:S02]  /*83f0*/  SYNCS.PHASECHK.TRANS64.TRYWAIT P2, [UR8+0x34850], R0 ;  /* 0x03485000ff0075a7 */ /* 0x000ee40008040148 */
[----:B---3--:R-:W-:Y:S05]  /*8400*/  @!P2 BRA `(.L_x_2269) ;  /* 0x0000009400b4a947 */ /* 0x008fea0003800000 */
.L_x_2268:
[----:B------:R-:W-:Y:S01]  /*8410*/  UIADD3 UR5, UR38, 0x400, URZ ;  /* 0x0000040026057890 */ /* 0x000fe2000fffe03f */
[----:B------:R-:W-:Y:S01]  /*8420*/  WARPGROUP.ARRIVE ;  /* 0x00000000000079c5 */ /* 0x000fe20000000000 */
[----:B------:R-:W-:Y:S01]  /*8430*/  UMOV UR15, 0x40000040 ;  /* 0x40000040000f7882 */ /* 0x000fe20000000000 */
[----:B0-2---:R-:W-:Y:S01]  /*8440*/  FMUL.FTZ R0, R24, UR7 ;  /* 0x0000000718007c20 */ /* 0x005fe20008410000 */
[----:B------:R-:W-:Y:S01]  /*8450*/  USHF.R.U32.HI UR5, URZ, 0x4, UR5 ;  /* 0x000000043f057899 */ /* 0x000fe20008011605 */
[----:B-1----:R-:W-:Y:S01]  /*8460*/  FMUL.FTZ R10, R25, UR7 ;  /* 0x00000007190a7c20 */ /* 0x002fe20008410000 */
        /* <DEDUP_REMOVED lines=10> */
[----:B------:R-:W-:Y:S01]  /*8510*/  ULEA UR5, UR6, UR5, 0xb ;  /* 0x0000000506057291 */ /* 0x000fe2000f8e583f */
[----:B------:R-:W1:Y:S01]  /*8520*/  MUFU.TANH R10, R10 ;  /* 0x0000000a000a7308 */ /* 0x000e620000002400 */
        /* <DEDUP_REMOVED lines=11> */
[----:B0-----:R-:W-:Y:S01]  /*85e0*/  FMNMX.FTZ R5, R0, R13, !PT ;  /* 0x0000000d00057209 */ /* 0x001fe20007810000 */
[----:B------:R-:W-:Y:S01]  /*85f0*/  FMUL.FTZ R214, R60, UR7 ;  /* 0x000000073cd67c20 */ /* 0x000fe20008410000 */
[----:B------:R-:W-:Y:S01]  /*8600*/  FMUL.FTZ R14, R26, UR7 ;  /* 0x000000071a0e7c20 */ /* 0x000fe20008410000 */
[----:B------:R-:W-:Y:S01]  /*8610*/  FMUL.FTZ R216, R61, UR7 ;  /* 0x000000073dd87c20 */ /* 0x000fe20008410000 */
[----:B------:R-:W-:Y:S01]  /*8620*/  FMUL.FTZ R20, R27, UR7 ;  /* 0x000000071b147c20 */ /* 0x000fe20008410000 */
[----:B-1----:R-:W-:Y:S01]  /*8630*/  FMNMX.FTZ R5, R10, R5, !PT ;  /* 0x000000050a057209 */ /* 0x002fe20007810000 */
        /* <DEDUP_REMOVED lines=41> */
[----:B------:R-:W-:Y:S01]  /*88d0*/  UIADD3 UR6, UR5, 0x380, URZ ;  /* 0x0000038005067890 */ /* 0x000fe2000fffe03f */
[----:B------:R-:W-:-:S06]  /*88e0*/  ISETP.LT.AND P2, PT, RZ, UR4, PT ;  /* 0x00000004ff007c0c */ /* 0x000fcc000bf41270 */
[----:B------:R-:W-:Y:S08]  /*88f0*/  MUFU.TANH R202, R202 ;  /* 0x000000ca00ca7308 */ /* 0x000ff00000002400 */
[----:B------:R-:W-:Y:S08]  /*8900*/  MUFU.TANH R204, R204 ;  /* 0x000000cc00cc7308 */ /* 0x000ff00000002400 */
[----:B------:R-:W-:Y:S08]  /*8910*/  MUFU.TANH R206, R206 ;  /* 0x000000ce00ce7308 */ /* 0x000ff00000002400 */
        /* <DEDUP_REMOVED lines=8> */
[----:B------:R-:W-:Y:S01]  /*89a0*/  MUFU.TANH R218, R218 ;  /* 0x000000da00da7308 */ /* 0x000fe20000002400 */
[----:B------:R-:W-:Y:S02]  /*89b0*/  WARPGROUP.DEPBAR.LE gsb0, 0x0 ;  /* 0x00008000000079c5 */ /* 0x000fe40000010000 */
[----:B------:R-:W-:Y:S01]  /*89c0*/  WARPGROUP.ARRIVE ;  /* 0x00000000000079c5 */ /* 0x000fe20000000000 */
[----:B------:R-:W-:Y:S01]  /*89d0*/  FMUL.FTZ R180, R29, UR7 ;  /* 0x000000071db47c20 */ /* 0x000fe20008410000 */
[----:B------:R-:W-:-:S03]  /*89e0*/  FMUL.FTZ R182, R33, UR7 ;  /* 0x0000000721b67c20 */ /* 0x000fc60008410000 */
[----:B------:R-:W0:Y:S01]  /*89f0*/  MUFU.TANH R26, R26 ;  /* 0x0000001a001a7308 */ /* 0x000e220000002400 */
[----:B-1----:R-:W-:Y:S01]  /*8a00*/  FMNMX.FTZ R25, R20, R25, !PT ;  /* 0x0000001914197209 */ /* 0x002fe20007810000 */
[----:B------:R-:W-:Y:S01]  /*8a10*/  HGMMA.64x128x16.F32 R88, R176, gdesc[UR12].tnspB, R88, gsb0 ;  /* 0x41e0000cb0587df0 */ /* 0x000fe20008000858 */
[----:B------:R-:W-:Y:S01]  /*8a20*/  UIADD3 UR14, UR5, 0x100, URZ ;  /* 0x00000100050e7890 */ /* 0x000fe2000fffe03f */
[----:B------:R-:W-:-:S04]  /*8a30*/  UMOV UR15, 0x40000040 ;  /* 0x40000040000f7882 */ /* 0x000fc80000000000 */
[----:B------:R-:W1:Y:S08]  /*8a40*/  MUFU.TANH R180, R180 ;  /* 0x000000b400b47308 */ /* 0x000e700000002400 */
[----:B------:R-:W2:Y:S01]  /*8a50*/  MUFU.TANH R182, R182 ;  /* 0x000000b600b67308 */ /* 0x000ea20000002400 */
[----:B0-----:R-:W-:-:S07]  /*8a60*/  FMNMX.FTZ R25, R26, R25, !PT ;  /* 0x000000191a197209 */ /* 0x001fce0007810000 */
[----:B------:R-:W0:Y:S01]  /*8a70*/  MUFU.TANH R28, R28 ;  /* 0x0000001c001c7308 */ /* 0x000e220000002400 */
[----:B-1----:R-:W-:-:S04]  /*8a80*/  FMNMX.FTZ R5, R180, R5, !PT ;  /* 0x00000005b4057209 */ /* 0x002fc80007810000 */
[----:B------:R-:W-:-:S03]  /*8a90*/  FMNMX.FTZ R5, R32, R5, !PT ;  /* 0x0000000520057209 */ /* 0x000fc60007810000 */
[----:B------:R-:W1:Y:S01]  /*8aa0*/  MUFU.TANH R30, R30 ;  /* 0x0000001e001e7308 */ /* 0x000e620000002400 */
[----:B--2---:R-:W-:-:S04]  /*8ab0*/  FMNMX.FTZ R5, R182, R5, !PT ;  /* 0x00000005b6057209 */ /* 0x004fc80007810000 */
[----:B------:R-:W-:-:S03]  /*8ac0*/  FMNMX.FTZ R5, R194, R5, !PT ;  /* 0x00000005c2057209 */ /* 0x000fc60007810000 */
[----:B------:R-:W-:Y:S01]  /*8ad0*/  MUFU.TANH R220, R220 ;  /* 0x000000dc00dc7308 */ /* 0x000fe20000002400 */
[----:B------:R-:W-:Y:S02]  /*8ae0*/  FMNMX.FTZ R5, R196, R5, !PT ;  /* 0x00000005c4057209 */ /* 0x000fe40007810000 */
[----:B0-----:R-:W-:Y:S02]  /*8af0*/  FMNMX.FTZ R25, R28, R25, !PT ;  /* 0x000000191c197209 */ /* 0x001fe40007810000 */
[----:B------:R-:W-:-:S03]  /*8b00*/  FMNMX.FTZ R5, R198, R5, !PT ;  /* 0x00000005c6057209 */ /* 0x000fc60007810000 */
[----:B------:R-:W0:Y:S01]  /*8b10*/  MUFU.TANH R34, R34 ;  /* 0x0000002200227308 */ /* 0x000e220000002400 */
[----:B------:R-:W-:Y:S02]  /*8b20*/  FMNMX.FTZ R5, R200, R5, !PT ;  /* 0x00000005c8057209 */ /* 0x000fe40007810000 */
[----:B-1----:R-:W-:Y:S02]  /*8b30*/  FMNMX.FTZ R27, R30, R25, !PT ;  /* 0x000000191e1b7209 */ /* 0x002fe40007810000 */
[----:B------:R-:W-:-:S03]  /*8b40*/  FMNMX.FTZ R5, R44, R5, !PT ;  /* 0x000000052c057209 */ /* 0x000fc60007810000 */
[----:B------:R-:W-:Y:S01]  /*8b50*/  MUFU.TANH R222, R222 ;  /* 0x000000de00de7308 */ /* 0x000fe20000002400 */
[----:B------:R-:W-:-:S07]  /*8b60*/  FMNMX.FTZ R5, R202, R5, !PT ;  /* 0x00000005ca057209 */ /* 0x000fce0007810000 */
        /* <DEDUP_REMOVED lines=25> */
[----:B-1----:R-:W-:Y:S01]  /*8d00*/  FMNMX.FTZ R29, R46, R29, !PT ;  /* 0x0000001d2e1d7209 */ /* 0x002fe20007810000 */
[----:B------:R-:W-:-:S04]  /*8d10*/  UMOV UR15, 0x40000040 ;  /* 0x40000040000f7882 */ /* 0x000fc80000000000 */
[----:B------:R-:W0:Y:S08]  /*8d20*/  MUFU.TANH R178, R178 ;  /* 0x000000b200b27308 */ /* 0x000e300000002400 */
[----:B------:R-:W1:Y:S08]  /*8d30*/  MUFU.TANH R176, R176 ;  /* 0x000000b000b07308 */ /* 0x000e700000002400 */
[----:B------:R-:W2:Y:S01]  /*8d40*/  MUFU.TANH R48, R48 ;  /* 0x0000003000307308 */ /* 0x000ea20000002400 */
[----:B0-----:R-:W-:-:S04]  /*8d50*/  FMNMX.FTZ R5, R178, R5, !PT ;  /* 0x00000005b2057209 */ /* 0x001fc80007810000 */
[----:B------:R-:W-:-:S03]  /*8d60*/  FMNMX.FTZ R5, R204, R5, !PT ;  /* 0x00000005cc057209 */ /* 0x000fc60007810000 */
[----:B------:R-:W0:Y:S01]  /*8d70*/  MUFU.TANH R50, R50 ;  /* 0x0000003200327308 */ /* 0x000e220000002400 */
[----:B------:R-:W-:Y:S02]  /*8d80*/  FMNMX.FTZ R5, R206, R5, !PT ;  /* 0x00000005ce057209 */ /* 0x000fe40007810000 */
[----:B-1----:R-:W-:Y:S02]  /*8d90*/  FMNMX.FTZ R29, R176, R29, !PT ;  /* 0x0000001db01d7209 */ /* 0x002fe40007810000 */
[----:B------:R-:W-:-:S03]  /*8da0*/  FMNMX.FTZ R5, R208, R5, !PT ;  /* 0x00000005d0057209 */ /* 0x000fc60007810000 */
[----:B------:R-:W1:Y:S01]  /*8db0*/  MUFU.TANH R52, R52 ;  /* 0x0000003400347308 */ /* 0x000e620000002400 */
[----:B------:R-:W-:Y:S02]  /*8dc0*/  FMNMX.FTZ R5, R210, R5, !PT ;  /* 0x00000005d2057209 */ /* 0x000fe40007810000 */
[----:B--2---:R-:W-:Y:S02]  /*8dd0*/  FMNMX.FTZ R31, R48, R29, !PT ;  /* 0x0000001d301f7209 */ /* 0x004fe40007810000 */
[----:B------:R-:W-:-:S03]  /*8de0*/  FMNMX.FTZ R5, R212, R5, !PT ;  /* 0x00000005d4057209 */ /* 0x000fc60007810000 */
[----:B------:R-:W2:Y:S01]  /*8df0*/  MUFU.TANH R54, R54 ;  /* 0x0000003600367308 */ /* 0x000ea20000002400 */
[----:B------:R-:W-:Y:S02]  /*8e00*/  FMNMX.FTZ R5, R214, R5, !PT ;  /* 0x00000005d6057209 */ /* 0x000fe40007810000 */
[----:B0-----:R-:W-:Y:S02]  /*8e10*/  FMNMX.FTZ R31, R50, R31, !PT ;  /* 0x0000001f321f7209 */ /* 0x001fe40007810000 */
[----:B------:R-:W-:-:S03]  /*8e20*/  FMNMX.FTZ R5, R216, R5, !PT ;  /* 0x00000005d8057209 */ /* 0x000fc60007810000 */
[----:B------:R-:W0:Y:S01]  /*8e30*/  MUFU.TANH R56, R56 ;  /* 0x0000003800387308 */ /* 0x000e220000002400 */
[----:B------:R-:W-:Y:S02]  /*8e40*/  FMNMX.FTZ R5, R218, R5, !PT ;  /* 0x00000005da057209 */ /* 0x000fe40007810000 */
[----:B-1----:R-:W-:-:S05]  /*8e50*/  FMNMX.FTZ R31, R52, R31, !PT ;  /* 0x0000001f341f7209 */ /* 0x002fca0007810000 */
[----:B------:R-:W1:Y:S01]  /*8e60*/  MUFU.TANH R58, R58 ;  /* 0x0000003a003a7308 */ /* 0x000e620000002400 */
[----:B--2---:R-:W-:-:S07]  /*8e70*/  FMNMX.FTZ R31, R54, R31, !PT ;  /* 0x0000001f361f7209 */ /* 0x004fce0007810000 */
[----:B------:R-:W2:Y:S01]  /*8e80*/  MUFU.TANH R60, R60 ;  /* 0x0000003c003c7308 */ /* 0x000ea20000002400 */
[----:B0-----:R-:W-:-:S07]  /*8e90*/  FMNMX.FTZ R33, R56, R31, !PT ;  /* 0x0000001f38217209 */ /* 0x001fce0007810000 */
[----:B------:R-:W0:Y:S01]  /*8ea0*/  MUFU.TANH R62, R62 ;  /* 0x0000003e003e7308 */ /* 0x000e220000002400 */
[----:B-1----:R-:W-:-:S07]  /*8eb0*/  FMNMX.FTZ R33, R58, R33, !PT ;  /* 0x000000213a217209 */ /* 0x002fce0007810000 */
[----:B------:R-:W1:Y:S01]  /*8ec0*/  MUFU.TANH R64, R64 ;  /* 0x0000004000407308 */ /* 0x000e620000002400 */
[----:B--2---:R-:W-:-:S07]  /*8ed0*/  FMNMX.FTZ R33, R60, R33, !PT ;  /* 0x000000213c217209 */ /* 0x004fce0007810000 */
[----:B------:R-:W2:Y:S01]  /*8ee0*/  MUFU.TANH R66, R66 ;  /* 0x0000004200427308 */ /* 0x000ea20000002400 */
[----:B0-----:R-:W-:-:S07]  /*8ef0*/  FMNMX.FTZ R33, R62, R33, !PT ;  /* 0x000000213e217209 */ /* 0x001fce0007810000 */
[----:B------:R-:W-:Y:S01]  /*8f00*/  MUFU.TANH R72, R72 ;  /* 0x0000004800487308 */ /* 0x000fe20000002400 */
[----:B-1----:R-:W-:-:S07]  /*8f10*/  FMNMX.FTZ R37, R64, R33, !PT ;  /* 0x0000002140257209 */ /* 0x002fce0007810000 */
[----:B------:R-:W-:Y:S01]  /*8f20*/  MUFU.TANH R74, R74 ;  /* 0x0000004a004a7308 */ /* 0x000fe20000002400 */
[----:B--2---:R-:W-:-:S07]  /*8f30*/  FMNMX.FTZ R37, R66, R37, !PT ;  /* 0x0000002542257209 */ /* 0x004fce0007810000 */
        /* <DEDUP_REMOVED lines=20> */
[----:B------:R-:W1:Y:S01]  /*9080*/  MUFU.TANH R86, R86 ;  /* 0x0000005600567308 */ /* 0x000e620000002400 */
        /* <DEDUP_REMOVED lines=15> */
[----:B------:R-:W0:Y:S01]  /*9180*/  SHFL.BFLY PT, R2, R5, 0x2, 0x1f ;  /* 0x0c401f0005027f89 */ /* 0x000e2200000e0000 */
[----:B------:R-:W-:-:S04]  /*9190*/  FMNMX.FTZ R41, R82, R41, !PT ;  /* 0x0000002952297209 */ /* 0x000fc80007810000 */
[----:B-1----:R-:W-:Y:S02]  /*91a0*/  FMNMX.FTZ R41, R86, R41, !PT ;  /* 0x0000002956297209 */ /* 0x002fe40007810000 */
        /* <DEDUP_REMOVED lines=8> */
[-CC-:B------:R-:W-:Y:S01]  /*9230*/  FFMA.FTZ R194, R194, R5.reuse, -R35.reuse ;  /* 0x00000005c2c27223 */ /* 0x180fe20000010823 */
[-CC-:B------:R-:W-:Y:S01]  /*9240*/  FFMA.FTZ R198, R198, R5.reuse, -R35.reuse ;  /* 0x00000005c6c67223 */ /* 0x180fe20000010823 */
[-CC-:B------:R-:W-:Y:S01]  /*9250*/  FFMA.FTZ R206, R206, R5.reuse, -R35.reuse ;  /* 0x00000005cece7223 */ /* 0x180fe20000010823 */
[----:B------:R-:W-:Y:S01]  /*9260*/  MUFU.EX2 R29, R0 ;  /* 0x00000000001d7308 */ /* 0x000fe20000000800 */
[-C--:B------:R-:W-:Y:S01]  /*9270*/  FMUL.FTZ R2, R2, R5.reuse ;  /* 0x0000000502027220 */ /* 0x080fe20000410000 */
[----:B------:R-:W-:Y:S02]  /*9280*/  WARPGROUP.DEPBAR.LE gsb0, 0x0 ;  /* 0x00008000000079c5 */ /* 0x000fe40000010000 */
[----:B------:R-:W-:Y:S01]  /*9290*/  WARPGROUP.ARRIVE ;  /* 0x00000000000079c5 */ /* 0x000fe20000000000 */
[----:B------:R-:W-:Y:S01]  /*92a0*/  FMUL.FTZ R168, R87, UR7 ;  /* 0x0000000757a87c20 */ /* 0x000fe20008410000 */
[-CC-:B------:R-:W-:Y:S01]  /*92b0*/  FFMA.FTZ R170, R10, R5.reuse, -R35.reuse ;  /* 0x000000050aaa7223 */ /* 0x180fe20000010823 */
[-CC-:B------:R-:W-:Y:S01]  /*92c0*/  FFMA.FTZ R15, R24, R5.reuse, -R35.reuse ;  /* 0x00000005180f7223 */ /* 0x180fe20000010823 */
[----:B------:R0:W-:Y:S01]  /*92d0*/  MUFU.EX2 R25, R194 ;  /* 0x000000c200197308 */ /* 0x0001e20000000800 */
[-CC-:B------:R-:W-:Y:S01]  /*92e0*/  FFMA.FTZ R21, R32, R5.reuse, -R35.reuse ;  /* 0x0000000520157223 */ /* 0x180fe20000010823 */
[----:B------:R-:W-:Y:S01]  /*92f0*/  HGMMA.64x128x16.F32 R88, R164, gdesc[UR12].tnspB, R88, gsb0 ;  /* 0x41e0000ca4587df0 */ /* 0x000fe20008000858 */
[----:B------:R-:W-:Y:S01]  /*9300*/  UIADD3 UR14, UR5, 0x280, URZ ;  /* 0x00000280050e7890 */ /* 0x000fe2000fffe03f */
[-CC-:B------:R-:W-:Y:S01]  /*9310*/  FFMA.FTZ R44, R202, R5.reuse, -R35.reuse ;  /* 0x00000005ca2c7223 */ /* 0x180fe20000010823 */
[----:B------:R-:W-:Y:S01]  /*9320*/  UMOV UR15, 0x40000040 ;  /* 0x40000040000f7882 */ /* 0x000fe20000000000 */
[-CC-:B------:R-:W-:Y:S01]  /*9330*/  FFMA.FTZ R51, R84, R5.reuse, -R35.reuse ;  /* 0x0000000554337223 */ /* 0x180fe20000010823 */
        /* <DEDUP_REMOVED lines=13> */
[----:B------:R-:W-:-:S04]  /*9410*/  FFMA.FTZ R84, R234, R5, -R35 ;  /* 0x00000005ea547223 */ /* 0x000fc80000010823 */
[----:B------:R2:W-:Y:S01]  /*9420*/  MUFU.EX2 R33, R206 ;  /* 0x000000ce00217308 */ /* 0x0005e20000000800 */
[----:B-1----:R-:W-:Y:S01]  /*9430*/  FMNMX.FTZ R0, R168, R41, !PT ;  /* 0x00000029a8007209 */ /* 0x002fe20007810000 */
[-CC-:B------:R-:W-:Y:S01]  /*9440*/  FFMA.FTZ R41, R218, R5.reuse, -R35.reuse ;  /* 0x00000005da297223 */ /* 0x180fe20000010823 */
[----:B0-----:R-:W-:-:S03]  /*9450*/  FFMA.FTZ R198, R172, R5, -R35 ;  /* 0x00000005acc67223 */ /* 0x001fc60000010823 */
[----:B------:R-:W0:Y:S02]  /*9460*/  SHFL.BFLY PT, R47, R0, 0x2, 0x1f ;  /* 0x0c401f00002f7f89 */ /* 0x000e2400000e0000 */
[----:B------:R-:W-:Y:S01]  /*9470*/  MUFU.EX2 R2, R2 ;  /* 0x0000000200027308 */ /* 0x000fe20000000800 */
[----:B--2---:R-:W-:-:S07]  /*9480*/  FFMA.FTZ R206, R232, R5, -R35 ;  /* 0x00000005e8ce7223 */ /* 0x004fce0000010823 */
[----:B------:R-:W-:Y:S08]  /*9490*/  MUFU.EX2 R13, R13 ;  /* 0x0000000d000d7308 */ /* 0x000ff00000000800 */
[----:B------:R-:W1:Y:S01]  /*94a0*/  MUFU.EX2 R170, R170 ;  /* 0x000000aa00aa7308 */ /* 0x000e620000000800 */
[----:B0-----:R-:W-:Y:S01]  /*94b0*/  FMNMX.FTZ R53, R0, R47, !PT ;  /* 0x0000002f00357209 */ /* 0x001fe20007810000 */
[----:B------:R-:W-:-:S06]  /*94c0*/  FFMA.FTZ R47, R226, R5, -R35 ;  /* 0x00000005e22f7223 */ /* 0x000fcc0000010823 */
[----:B------:R-:W-:Y:S01]  /*94d0*/  MUFU.EX2 R15, R15 ;  /* 0x0000000f000f7308 */ /* 0x000fe20000000800 */
[----:B------:R-:W0:Y:S07]  /*94e0*/  SHFL.BFLY PT, R10, R53, 0x1, 0x1f ;  /* 0x0c201f00350a7f89 */ /* 0x000e2e00000e0000 */
[----:B------:R-:W2:Y:S01]  /*94f0*/  MUFU.EX2 R24, R24 ;  /* 0x0000001800187308 */ /* 0x000ea20000000800 */
[----:B-1----:R-:W-:-:S07]  /*9500*/  F2FP.F16.F32.PACK_AB R180, R170, R13 ;  /* 0x0000000daab4723e */ /* 0x002fce00000000ff */
[----:B------:R-:W-:Y:S08]  /*9510*/  MUFU.EX2 R21, R21 ;  /* 0x0000001500157308 */ /* 0x000ff00000000800 */
[----:B------:R-:W-:Y:S01]  /*9520*/  MUFU.EX2 R32, R32 ;  /* 0x0000002000207308 */ /* 0x000fe20000000800 */
[----:B--2---:R-:W-:Y:S02]  /*9530*/  F2FP.F16.F32.PACK_AB R182, R24, R15 ;  /* 0x0000000f18b6723e */ /* 0x004fe400000000ff */
[----:B0-----:R-:W-:-:S05]  /*9540*/  FMNMX.FTZ R10, R53, R10, !PT ;  /* 0x0000000a350a7209 */ /* 0x001fca0007810000 */
[C---:B------:R-:W-:Y:S01]  /*9550*/  FADD.FTZ R0, -R10.reuse, R11 ;  /* 0x0000000b0a007221 */ /* 0x040fe20000010100 */
[-C--:B------:R-:W-:Y:S01]  /*9560*/  FMUL.FTZ R11, R10, R5.reuse ;  /* 0x000000050a0b7220 */ /* 0x080fe20000410000 */
[----:B------:R-:W-:Y:S02]  /*9570*/  MUFU.EX2 R44, R44 ;  /* 0x0000002c002c7308 */ /* 0x000fe40000000800 */
[-C--:B------:R-:W-:Y:S01]  /*9580*/  FMUL.FTZ R0, R0, R5.reuse ;  /* 0x0000000500007220 */ /* 0x080fe20000410000 */
[-CC-:B------:R-:W-:Y:S01]  /*9590*/  FFMA.FTZ R181, R14, R5.reuse, -R11.reuse ;  /* 0x000000050eb57223 */ /* 0x180fe2000001080b */
[-CC-:B------:R-:W-:Y:S01]  /*95a0*/  FFMA.FTZ R14, R20, R5.reuse, -R11.reuse ;  /* 0x00000005140e7223 */ /* 0x180fe2000001080b */
[-CC-:B------:R-:W-:Y:S01]  /*95b0*/  FFMA.FTZ R183, R26, R5.reuse, -R11.reuse ;  /* 0x000000051ab77223 */ /* 0x180fe2000001080b */
[-CC-:B------:R-:W-:Y:S01]  /*95c0*/  FFMA.FTZ R20, R28, R5.reuse, -R11.reuse ;  /* 0x000000051c147223 */ /* 0x180fe2000001080b */
[-CC-:B------:R-:W-:Y:S01]  /*95d0*/  FFMA.FTZ R177, R30, R5.reuse, -R11.reuse ;  /* 0x000000051eb17223 */ /* 0x180fe2000001080b */
[----:B------:R-:W-:Y:S01]  /*95e0*/  MUFU.EX2 R0, R0 ;  /* 0x0000000000007308 */ /* 0x000fe20000000800 */
[----:B------:R-:W-:Y:S01]  /*95f0*/  FFMA.FTZ R30, R42, R5, -R11 ;  /* 0x000000052a1e7223 */ /* 0x000fe2000001080b */
[----:B------:R-:W-:-:S02]  /*9600*/  IMAD.U32 R42, RZ, RZ, UR8 ;  /* 0x00000008ff2a7e24 */ /* 0x000fc4000f8e00ff */
[-CC-:B------:R-:W-:Y:S01]  /*9610*/  FFMA.FTZ R26, R34, R5.reuse, -R11.reuse ;  /* 0x00000005221a7223 */ /* 0x180fe2000001080b */
[-CC-:B------:R-:W-:Y:S01]  /*9620*/  FFMA.FTZ R179, R36, R5.reuse, -R11.reuse ;  /* 0x0000000524b37223 */ /* 0x180fe2000001080b */
[-CC-:B------:R-:W-:Y:S01]  /*9630*/  FFMA.FTZ R175, R46, R5.reuse, -R11.reuse ;  /* 0x000000052eaf7223 */ /* 0x180fe2000001080b */
[----:B------:R-:W-:Y:S02]  /*9640*/  @!P1 VIADD R42, R42, 0x34860 ;  /* 0x000348602a2a9836 */ /* 0x000fe40000000000 */
[-CC-:B------:R-:W-:Y:S01]  /*9650*/  FFMA.FTZ R28, R38, R5.reuse, -R11.reuse ;  /* 0x00000005261c7223 */ /* 0x180fe2000001080b */
[----:B------:R-:W0:Y:S01]  /*9660*/  MUFU.EX2 R181, R181 ;  /* 0x000000b500b57308 */ /* 0x000e220000000800 */
[-CC-:B------:R-:W-:Y:S01]  /*9670*/  FFMA.FTZ R173, R40, R5.reuse, -R11.reuse ;  /* 0x0000000528ad7223 */ /* 0x180fe2000001080b */
[-CC-:B------:R-:W-:Y:S01]  /*9680*/  FFMA.FTZ R34, R176, R5.reuse, -R11.reuse ;  /* 0x00000005b0227223 */ /* 0x180fe2000001080b */
[----:B------:R-:W-:Y:S01]  /*9690*/  @!P1 PRMT R46, RZ, 0x654, R42 ;  /* 0x00000654ff2e9816 */ /* 0x000fe2000000002a */
[-CC-:B------:R-:W-:Y:S01]  /*96a0*/  FFMA.FTZ R169, R48, R5.reuse, -R11.reuse ;  /* 0x0000000530a97223 */ /* 0x180fe2000001080b */
[-CC-:B------:R-:W-:Y:S01]  /*96b0*/  FFMA.FTZ R36, R50, R5.reuse, -R11.reuse ;  /* 0x0000000532247223 */ /* 0x180fe2000001080b */
[-CC-:B------:R-:W-:Y:S01]  /*96c0*/  FFMA.FTZ R171, R52, R5.reuse, -R11.reuse ;  /* 0x0000000534ab7223 */ /* 0x180fe2000001080b */
[-CC-:B------:R-:W-:Y:S01]  /*96d0*/  FFMA.FTZ R38, R54, R5.reuse, -R11.reuse ;  /* 0x0000000536267223 */ /* 0x180fe2000001080b */
[----:B------:R-:W1:Y:S01]  /*96e0*/  MUFU.EX2 R14, R14 ;  /* 0x0000000e000e7308 */ /* 0x000e620000000800 */
[-CC-:B------:R-:W-:Y:S01]  /*96f0*/  FFMA.FTZ R40, R58, R5.reuse, -R11.reuse ;  /* 0x000000053a287223 */ /* 0x180fe2000001080b */
[-CC-:B------:R-:W-:Y:S01]  /*9700*/  FFMA.FTZ R64, R64, R5.reuse, -R11.reuse ;  /* 0x0000000540407223 */ /* 0x180fe2000001080b */
[-CC-:B------:R-:W-:Y:S01]  /*9710*/  FFMA.FTZ R66, R66, R5.reuse, -R11.reuse ;  /* 0x0000000542427223 */ /* 0x180fe2000001080b */
[-CC-:B------:R-:W-:Y:S01]  /*9720*/  FFMA.FTZ R68, R68, R5.reuse, -R11.reuse ;  /* 0x0000000544447223 */ /* 0x180fe2000001080b */
[-CC-:B------:R-:W-:Y:S01]  /*9730*/  FFMA.FTZ R70, R70, R5.reuse, -R11.reuse ;  /* 0x0000000546467223 */ /* 0x180fe2000001080b */
[-CC-:B------:R-:W-:Y:S01]  /*9740*/  FFMA.FTZ R72, R72, R5.reuse, -R11.reuse ;  /* 0x0000000548487223 */ /* 0x180fe2000001080b */
[----:B------:R-:W-:Y:S01]  /*9750*/  FFMA.FTZ R74, R74, R5, -R11 ;  /* 0x000000054a4a7223 */ /* 0x000fe2000001080b */
[----:B------:R-:W-:Y:S01]  /*9760*/  MUFU.EX2 R183, R183 ;  /* 0x000000b700b77308 */ /* 0x000fe20000000800 */
[----:B0-----:R-:W-:Y:S01]  /*9770*/  FFMA.FTZ R3, R0, R3, R181 ;  /* 0x0000000300037223 */ /* 0x001fe200000100b5 */
[-CC-:B------:R-:W-:Y:S01]  /*9780*/  FFMA.FTZ R76, R76, R5.reuse, -R11.reuse ;  /* 0x000000054c4c7223 */ /* 0x180fe2000001080b */
[-CC-:B------:R-:W-:Y:S01]  /*9790*/  FFMA.FTZ R78, R78, R5.reuse, -R11.reuse ;  /* 0x000000054e4e7223 */ /* 0x180fe2000001080b */
[-CC-:B------:R-:W-:Y:S01]  /*97a0*/  FFMA.FTZ R80, R80, R5.reuse, -R11.reuse ;  /* 0x0000000550507223 */ /* 0x180fe2000001080b */
[-CC-:B------:R-:W-:Y:S01]  /*97b0*/  FFMA.FTZ R82, R82, R5.reuse, -R11.reuse ;  /* 0x0000000552527223 */ /* 0x180fe2000001080b */
[----:B------:R-:W-:Y:S01]  /*97c0*/  FFMA.FTZ R86, R86, R5, -R11 ;  /* 0x0000000556567223 */ /* 0x000fe2000001080b */
[----:B------:R-:W-:Y:S01]  /*97d0*/  F2FP.F16.F32.PACK_AB R176, R32, R21 ;  /* 0x0000001520b0723e */ /* 0x000fe200000000ff */
[----:B------:R-:W-:Y:S01]  /*97e0*/  MUFU.EX2 R20, R20 ;  /* 0x0000001400147308 */ /* 0x000fe20000000800 */
[C---:B-1----:R-:W-:Y:S01]  /*97f0*/  FADD.FTZ R42, R14.reuse, R3 ;  /* 0x000000030e2a7221 */ /* 0x042fe20000010000 */
[----:B------:R-:W-:-:S02]  /*9800*/  F2FP.F16.F32.PACK_AB R181, R14, R181 ;  /* 0x000000b50eb5723e */ /* 0x000fc400000000ff */
[----:B------:R-:W-:-:S04]  /*9810*/  F2FP.F16.F32.PACK_AB R174, R44, R29 ;  /* 0x0000001d2cae723e */ /* 0x000fc800000000ff */
        /* <DEDUP_REMOVED lines=12> */
[----:B------:R-:W-:Y:S01]  /*98e0*/  FFMA.FTZ R167, R60, R5, -R11 ;  /* 0x000000053ca77223 */ /* 0x000fe2000001080b */
[----:B------:R-:W-:-:S02]  /*98f0*/  UMOV UR5, UR37 ;  /* 0x0000002500057c82 */ /* 0x000fc40008000000 */
[----:B------:R-:W-:Y:S08]  /*9900*/  MUFU.EX2 R179, R179 ;  /* 0x000000b300b37308 */ /* 0x000ff00000000800 */
[----:B------:R-:W-:Y:S08]  /*9910*/  MUFU.EX2 R164, R164 ;  /* 0x000000a400a47308 */ /* 0x000ff00000000800 */
[----:B------:R-:W-:Y:S08]  /*9920*/  MUFU.EX2 R28, R28 ;  /* 0x0000001c001c7308 */ /* 0x000ff00000000800 */
[----:B------:R-:W-:Y:S08]  /*9930*/  MUFU.EX2 R173, R173 ;  /* 0x000000ad00ad7308 */ /* 0x000ff00000000800 */
[----:B------:R-:W0:Y:S08]  /*9940*/  MUFU.EX2 R166, R166 ;  /* 0x000000a600a67308 */ /* 0x000e300000000800 */
[----:B------:R-:W-:Y:S08]  /*9950*/  MUFU.EX2 R30, R30 ;  /* 0x0000001e001e7308 */ /* 0x000ff00000000800 */
[----:B------:R-:W-:Y:S01]  /*9960*/  MUFU.EX2 R175, R175 ;  /* 0x000000af00af7308 */ /* 0x000fe20000000800 */
[----:B0-----:R-:W-:-:S07]  /*9970*/  F2FP.F16.F32.PACK_AB R172, R166, R27 ;  /* 0x0000001ba6ac723e */ /* 0x001fce00000000ff */
[----:B------:R-:W-:Y:S08]  /*9980*/  MUFU.EX2 R34, R34 ;  /* 0x0000002200227308 */ /* 0x000ff00000000800 */
[----:B------:R0:W-:Y:S08]  /*9990*/  MUFU.EX2 R31, R178 ;  /* 0x000000b2001f7308 */ /* 0x0001f00000000800 */
        /* <DEDUP_REMOVED lines=13> */
[----:B------:R-:W-:Y:S02]  /*9a70*/  IMAD.U32 R35, RZ, RZ, UR9 ;  /* 0x00000009ff237e24 */ /* 0x000fe4000f8e00ff */
[----:B------:R-:W-:Y:S01]  /*9a80*/  MUFU.EX2 R40, R40 ;  /* 0x0000002800287308 */ /* 0x000fe20000000800 */
[----:B------:R-:W-:Y:S01]  /*9a90*/  HGMMA.64x128x16.F32 R88, R156, gdesc[UR12].tnspB, R88, gsb0 ;  /* 0x41e0000c9c587df0 */ /* 0x000fe20008000858 */
[----:B------:R-:W-:Y:S01]  /*9aa0*/  UMOV UR14, UR6 ;  /* 0x00000006000e7c82 */ /* 0x000fe20008000000 */
[----:B------:R-:W-:Y:S01]  /*9ab0*/  UMOV UR15, 0x40000040 ;  /* 0x40000040000f7882 */ /* 0x000fe20000000000 */
[----:B------:R-:W-:Y:S01]  /*9ac0*/  @!P1 LEA R35, R35, UR38, 0x3 ;  /* 0x0000002623239c11 */ /* 0x000fe2000f8e18ff */
[----:B------:R-:W-:-:S03]  /*9ad0*/  UIADD3 UR6, UR4, -0x1, URZ ;  /* 0xffffffff04067890 */ /* 0x000fc6000fffe03f */
[----:B------:R-:W-:Y:S01]  /*9ae0*/  MUFU.EX2 R160, R160 ;  /* 0x000000a000a07308 */ /* 0x000fe20000000800 */
[----:B------:R-:W-:-:S04]  /*9af0*/  @!P1 IADD3 R35, R35, 0x34840, RZ ;  /* 0x0003484023239810 */ /* 0x000fc80007ffe0ff */
[----:B------:R-:W-:Y:S01]  /*9b00*/  @!P1 PRMT R35, RZ, 0x654, R35 ;  /* 0x00000654ff239816 */ /* 0x000fe20000000023 */
[----:B------:R-:W-:Y:S01]  /*9b10*/  UMOV UR4, UR6 ;  /* 0x0000000600047c82 */ /* 0x000fe20008000000 */
[----:B------:R-:W-:Y:S01]  /*9b20*/  UMOV UR6, UR36 ;  /* 0x0000002400067c82 */ /* 0x000fe20008000000 */
        /* <DEDUP_REMOVED lines=11> */
[----:B------:R-:W0:Y:S08]  /*9be0*/  MUFU.EX2 R70, R70 ;  /* 0x0000004600467308 */ /* 0x000e300000000800 */
[----:B------:R-:W-:Y:S08]  /*9bf0*/  MUFU.EX2 R45, R45 ;  /* 0x0000002d002d7308 */ /* 0x000ff00000000800 */
[----:B------:R-:W-:Y:S01]  /*9c00*/  MUFU.EX2 R72, R72 ;  /* 0x0000004800487308 */ /* 0x000fe20000000800 */
[----:B0-----:R-:W-:-:S07]  /*9c10*/  F2FP.F16.F32.PACK_AB R163, R70, R68 ;  /* 0x0000004446a3723e */ /* 0x001fce00000000ff */
[----:B------:R-:W0:Y:S08]  /*9c20*/  MUFU.EX2 R202, R202 ;  /* 0x000000ca00ca7308 */ /* 0x000e300000000800 */
[----:B------:R-:W1:Y:S08]  /*9c30*/  MUFU.EX2 R74, R74 ;  /* 0x0000004a004a7308 */ /* 0x000e700000000800 */
[----:B------:R-:W-:Y:S01]  /*9c40*/  MUFU.EX2 R47, R47 ;  /* 0x0000002f002f7308 */ /* 0x000fe20000000800 */
[----:B------:R-:W-:-:S02]  /*9c50*/  WARPGROUP.DEPBAR.LE gsb0, 0x0 ;  /* 0x00008000000079c5 */ /* 0x000fc40000010000 */
[----:B------:R-:W-:-:S05]  /*9c60*/  WARPGROUP.ARRIVE ;  /* 0x00000000000079c5 */ /* 0x000fca0000000000 */
[----:B------:R-:W-:Y:S01]  /*9c70*/  MUFU.EX2 R76, R76 ;  /* 0x0000004c004c7308 */ /* 0x000fe20000000800 */
[----:B0-----:R-:W-:Y:S02]  /*9c80*/  F2FP.F16.F32.PACK_AB R156, R202, R45 ;  /* 0x0000002dca9c723e */ /* 0x001fe400000000ff */
[----:B-1----:R-:W-:Y:S01]  /*9c90*/  F2FP.F16.F32.PACK_AB R157, R74, R72 ;  /* 0x000000484a9d723e */ /* 0x002fe200000000ff */
[----:B------:R-:W-:Y:S04]  /*9ca0*/  HGMMA.64x128x16.F32 R88, R152, gdesc[UR12].tnspB, R88, gsb0 ;  /* 0x41e0000c98587df0 */ /* 0x000fe80008000858 */
[----:B------:R-:W0:Y:S08]  /*9cb0*/  MUFU.EX2 R204, R204 ;  /* 0x000000cc00cc7308 */ /* 0x000e300000000800 */
[----:B------:R-:W1:Y:S08]  /*9cc0*/  MUFU.EX2 R78, R78 ;  /* 0x0000004e004e7308 */ /* 0x000e700000000800 */
[----:B------:R-:W-:Y:S01]  /*9cd0*/  MUFU.EX2 R49, R49 ;  /* 0x0000003100317308 */ /* 0x000fe20000000800 */
[----:B0-----:R-:W-:-:S07]  /*9ce0*/  F2FP.F16.F32.PACK_AB R158, R204, R47 ;  /* 0x0000002fcc9e723e */ /* 0x001fce00000000ff */
[----:B------:R-:W-:Y:S01]  /*9cf0*/  MUFU.EX2 R80, R80 ;  /* 0x0000005000507308 */ /* 0x000fe20000000800 */
[----:B-1----:R-:W-:-:S07]  /*9d00*/  F2FP.F16.F32.PACK_AB R159, R78, R76 ;  /* 0x0000004c4e9f723e */ /* 0x002fce00000000ff */
[----:B------:R-:W0:Y:S08]  /*9d10*/  MUFU.EX2 R206, R206 ;  /* 0x000000ce00ce7308 */ /* 0x000e300000000800 */
[----:B------:R-:W1:Y:S08]  /*9d20*/  MUFU.EX2 R82, R82 ;  /* 0x0000005200527308 */ /* 0x000e700000000800 */
[----:B------:R-:W-:Y:S08]  /*9d30*/  MUFU.EX2 R51, R51 ;  /* 0x0000003300337308 */ /* 0x000ff00000000800 */
[----:B------:R-:W-:Y:S08]  /*9d40*/  MUFU.EX2 R86, R86 ;  /* 0x0000005600567308 */ /* 0x000ff00000000800 */
[----:B------:R-:W2:Y:S01]  /*9d50*/  MUFU.EX2 R84, R84 ;  /* 0x0000005400547308 */ /* 0x000ea20000000800 */
[----:B------:R-:W-:-:S02]  /*9d60*/  WARPGROUP.DEPBAR.LE gsb0, 0x0 ;  /* 0x00008000000079c5 */ /* 0x000fc40000010000 */
[----:B------:R3:W-:Y:S01]  /*9d70*/  @!P1 SYNCS.ARRIVE.TRANS64.RED.A1T0 RZ, [R35+URZ], RZ ;  /* 0x000000ff23ff99a7 */ /* 0x0007e2000810043f */
[----:B0-----:R-:W-:Y:S02]  /*9d80*/  F2FP.F16.F32.PACK_AB R152, R206, R49 ;  /* 0x00000031ce98723e */ /* 0x001fe400000000ff */
[----:B-1----:R-:W-:Y:S02]  /*9d90*/  F2FP.F16.F32.PACK_AB R153, R82, R80 ;  /* 0x000000505299723e */ /* 0x002fe400000000ff */
[----:B--2---:R-:W-:Y:S01]  /*9da0*/  F2FP.F16.F32.PACK_AB R154, R84, R51 ;  /* 0x00000033549a723e */ /* 0x004fe200000000ff */
[----:B---3--:R-:W-:Y:S01]  /*9db0*/  FFMA.FTZ R35, R2, R4, R13 ;  /* 0x0000000402237223 */ /* 0x008fe2000001000d */
[----:B------:R0:W-:Y:S03]  /*9dc0*/  @!P1 SYNCS.ARRIVE.TRANS64.RED.A1T0 RZ, [R46+URZ], RZ ;  /* 0x000000ff2eff99a7 */ /* 0x0001e6000810043f */
[----:B------:R-:W-:Y:S01]  /*9dd0*/  FADD.FTZ R4, R170, R35 ;  /* 0x00000023aa047221 */ /* 0x000fe20000010000 */
[----:B------:R-:W-:Y:S01]  /*9de0*/  FADD.FTZ R35, R183, R42 ;  /* 0x0000002ab7237221 */ /* 0x000fe20000010000 */
[----:B------:R-:W-:-:S02]  /*9df0*/  F2FP.F16.F32.PACK_AB R183, R20, R183 ;  /* 0x000000b714b7723e */ /* 0x000fc400000000ff */
[----:B------:R-:W-:Y:S01]  /*9e00*/  FADD.FTZ R3, R15, R4 ;  /* 0x000000040f037221 */ /* 0x000fe20000010000 */
[----:B0-----:R-:W-:Y:S01]  /*9e10*/  FADD.FTZ R46, R20, R35 ;  /* 0x00000023142e7221 */ /* 0x001fe20000010000 */
[-CC-:B------:R-:W-:Y:S01]  /*9e20*/  FFMA.FTZ R4, R62, R5.reuse, -R11.reuse ;  /* 0x000000053e047223 */ /* 0x180fe2000001080b */
[----:B------:R-:W-:Y:S01]  /*9e30*/  FFMA.FTZ R11, R168, R5, -R11 ;  /* 0x00000005a80b7223 */ /* 0x000fe2000001080b */
[----:B------:R-:W-:Y:S01]  /*9e40*/  FADD.FTZ R42, R24, R3 ;  /* 0x00000003182a7221 */ /* 0x000fe20000010000 */
[----:B------:R-:W-:Y:S01]  /*9e50*/  FADD.FTZ R35, R177, R46 ;  /* 0x0000002eb1237221 */ /* 0x000fe20000010000 */
[C---:B------:R-:W-:Y:S02]  /*9e60*/  F2FP.F16.F32.PACK_AB R177, R26.reuse, R177 ;  /* 0x000000b11ab1723e */ /* 0x040fe400000000ff */
[----:B------:R-:W-:Y:S01]  /*9e70*/  FADD.FTZ R3, R21, R42 ;  /* 0x0000002a15037221 */ /* 0x000fe20000010000 */
[----:B------:R-:W-:Y:S01]  /*9e80*/  FADD.FTZ R46, R26, R35 ;  /* 0x000000231a2e7221 */ /* 0x000fe20000010000 */
[----:B------:R-:W-:Y:S01]  /*9e90*/  MUFU.EX2 R4, R4 ;  /* 0x0000000400047308 */ /* 0x000fe20000000800 */
[----:B------:R-:W-:Y:S01]  /*9ea0*/  F2FP.F16.F32.PACK_AB R168, R194, R31 ;  /* 0x0000001fc2a8723e */ /* 0x000fe200000000ff */
[----:B------:R-:W-:Y:S01]  /*9eb0*/  FADD.FTZ R42, R32, R3 ;  /* 0x00000003202a7221 */ /* 0x000fe20000010000 */
[----:B------:R-:W-:Y:S01]  /*9ec0*/  FADD.FTZ R35, R179, R46 ;  /* 0x0000002eb3237221 */ /* 0x000fe20000010000 */
[----:B------:R-:W-:-:S02]  /*9ed0*/  F2FP.F16.F32.PACK_AB R179, R28, R179 ;  /* 0x000000b31cb3723e */ /* 0x000fc400000000ff */
[----:B------:R-:W-:Y:S01]  /*9ee0*/  FADD.FTZ R3, R25, R42 ;  /* 0x0000002a19037221 */ /* 0x000fe20000010000 */
[----:B------:R-:W-:Y:S01]  /*9ef0*/  FADD.FTZ R46, R28, R35 ;  /* 0x000000231c2e7221 */ /* 0x000fe20000010000 */
[----:B------:R-:W0:Y:S01]  /*9f00*/  MUFU.EX2 R11, R11 ;  /* 0x0000000b000b7308 */ /* 0x000e220000000800 */
[----:B------:R-:W-:Y:S01]  /*9f10*/  F2FP.F16.F32.PACK_AB R170, R196, R33 ;  /* 0x00000021c4aa723e */ /* 0x000fe200000000ff */
[----:B------:R-:W-:Y:S01]  /*9f20*/  FADD.FTZ R42, R164, R3 ;  /* 0x00000003a42a7221 */ /* 0x000fe20000010000 */
[----:B------:R-:W-:Y:S01]  /*9f30*/  FADD.FTZ R35, R173, R46 ;  /* 0x0000002ead237221 */ /* 0x000fe20000010000 */
[----:B------:R-:W-:Y:S02]  /*9f40*/  F2FP.F16.F32.PACK_AB R164, R160, R37 ;  /* 0x00000025a0a4723e */ /* 0x000fe400000000ff */
[----:B------:R-:W-:Y:S01]  /*9f50*/  FADD.FTZ R3, R27, R42 ;  /* 0x0000002a1b037221 */ /* 0x000fe20000010000 */
[C---:B------:R-:W-:Y:S01]  /*9f60*/  FADD.FTZ R46, R30.reuse, R35 ;  /* 0x000000231e2e7221 */ /* 0x040fe20000010000 */
[----:B------:R-:W-:-:S02]  /*9f70*/  F2FP.F16.F32.PACK_AB R173, R30, R173 ;  /* 0x000000ad1ead723e */ /* 0x000fc400000000ff */
[----:B------:R-:W-:Y:S01]  /*9f80*/  FADD.FTZ R42, R166, R3 ;  /* 0x00000003a62a7221 */ /* 0x000fe20000010000 */
[----:B------:R-:W-:Y:S01]  /*9f90*/  FADD.FTZ R35, R175, R46 ;  /* 0x0000002eaf237221 */ /* 0x000fe20000010000 */
[----:B------:R-:W-:Y:S02]  /*9fa0*/  F2FP.F16.F32.PACK_AB R166, R162, R39 ;  /* 0x00000027a2a6723e */ /* 0x000fe400000000ff */
[----:B------:R-:W-:Y:S01]  /*9fb0*/  FADD.FTZ R3, R29, R42 ;  /* 0x0000002a1d037221 */ /* 0x000fe20000010000 */
[C---:B------:R-:W-:Y:S01]  /*9fc0*/  FADD.FTZ R46, R34.reuse, R35 ;  /* 0x00000023222e7221 */ /* 0x040fe20000010000 */
[----:B------:R-:W-:Y:S02]  /*9fd0*/  F2FP.F16.F32.PACK_AB R175, R34, R175 ;  /* 0x000000af22af723e */ /* 0x000fe400000000ff */
[----:B------:R-:W-:Y:S01]  /*9fe0*/  FADD.FTZ R42, R44, R3 ;  /* 0x000000032c2a7221 */ /* 0x000fe20000010000 */
[----:B------:R-:W-:Y:S01]  /*9ff0*/  FADD.FTZ R13, R169, R46 ;  /* 0x0000002ea90d7221 */ /* 0x000fe20000010000 */
[----:B0-----:R-:W-:-:S02]  /*a000*/  F2FP.F16.F32.PACK_AB R155, R11, R86 ;  /* 0x000000560b9b723e */ /* 0x001fc400000000ff */
[----:B------:R-:W-:Y:S01]  /*a010*/  FADD.FTZ R3, R31, R42 ;  /* 0x0000002a1f037221 */ /* 0x000fe20000010000 */
[C---:B------:R-:W-:Y:S01]  /*a020*/  FADD.FTZ R24, R36.reuse, R13 ;  /* 0x0000000d24187221 */ /* 0x040fe20000010000 */
        /* <DEDUP_REMOVED lines=15> */
[----:B------:R-:W-:Y:S01]  /*a120*/  FADD.FTZ R13, R4, R13 ;  /* 0x0000000d040d7221 */ /* 0x000fe20000010000 */
[----:B------:R-:W-:Y:S02]  /*a130*/  F2FP.F16.F32.PACK_AB R160, R198, R41 ;  /* 0x00000029c6a0723e */ /* 0x000fe400000000ff */
[----:B------:R-:W-:Y:S01]  /*a140*/  FADD.FTZ R14, R162, R3 ;  /* 0x00000003a20e7221 */ /* 0x000fe20000010000 */
[----:B------:R-:W-:Y:S01]  /*a150*/  FADD.FTZ R13, R64, R13 ;  /* 0x0000000d400d7221 */ /* 0x000fe20000010000 */
[----:B------:R-:W-:-:S02]  /*a160*/  F2FP.F16.F32.PACK_AB R162, R200, R43 ;  /* 0x0000002bc8a2723e */ /* 0x000fc400000000ff */
[----:B------:R-:W-:Y:S01]  /*a170*/  FADD.FTZ R3, R41, R14 ;  /* 0x0000000e29037221 */ /* 0x000fe20000010000 */
[----:B------:R-:W-:-:S03]  /*a180*/  FADD.FTZ R13, R66, R13 ;  /* 0x0000000d420d7221 */ /* 0x000fc60000010000 */
        /* <DEDUP_REMOVED lines=18> */
[----:B------:R-:W-:-:S04]  /*a2b0*/  FADD.FTZ R3, R51, R4 ;  /* 0x0000000433037221 */ /* 0x000fc80000010000 */
[----:B------:R-:W-:Y:S01]  /*a2c0*/  FADD.FTZ R4, R84, R3 ;  /* 0x0000000354047221 */ /* 0x000fe20000010000 */
[----:B------:R-:W-:Y:S01]  /*a2d0*/  FADD.FTZ R3, R11, R13 ;  /* 0x0000000d0b037221 */ /* 0x000fe20000010000 */
[----:B------:R-:W-:Y:S02]  /*a2e0*/  IMAD.MOV.U32 R11, RZ, RZ, R10 ;  /* 0x000000ffff0b7224 */ /* 0x000fe400078e000a */
[----:B------:R-:W-:Y:S01]  /*a2f0*/  IMAD.MOV.U32 R13, RZ, RZ, R12 ;  /* 0x000000ffff0d7224 */ /* 0x000fe200078e000c */
[----:B------:R-:W-:Y:S06]  /*a300*/  @P2 BRA `(.L_x_2270) ;  /* 0xffffffd400a42947 */ /* 0x000fec000383ffff */
.L_x_2261:
        /* <DEDUP_REMOVED lines=67> */
.L_x_2271:
[----:B------:R-:W-:Y:S01]  /*a740*/  ULEA UR5, UR36, UR38, 0x3 ;  /* 0x0000002624057291 */ /* 0x000fe2000f8e183f */
[----:B------:R-:W-:-:S05]  /*a750*/  IMAD.U32 R0, RZ, RZ, UR37 ;  /* 0x00000025ff007e24 */ /* 0x000fca000f8e00ff */
[----:B------:R-:W-:-:S04]  /*a760*/  SHF.L.U32 R0, R0, 0x1f, RZ ;  /* 0x0000001f00007819 */ /* 0x000fc800000006ff */
[----:B------:R0:W1:Y:S01]  /*a770*/  SYNCS.PHASECHK.TRANS64.TRYWAIT P2, [UR5+0x34850], R0 ;  /* 0x03485000ff0075a7 */ /* 0x0000620008040145 */
[----:B------:R-:W-:Y:S05]  /*a780*/  @!P0 BRA `(.L_x_2272) ;  /* 0x0000000000048947 */ /* 0x000fea0003800000 */
[----:B------:R-:W-:Y:S01]  /*a790*/  BPT.TRAP 0x1 ;  /* 0x000000040000795c */ /* 0x000fe20000300000 */
.L_x_2272:
[----:B-1----:R-:W-:Y:S05]  /*a7a0*/  @P2 BRA `(.L_x_2273) ;  /* 0x0000000000082947 */ /* 0x002fea0003800000 */
[----:B------:R-:W1:Y:S02]  /*a7b0*/  SYNCS.PHASECHK.TRANS64.TRYWAIT P0, [UR5+0x34850], R0 ;  /* 0x03485000ff0075a7 */ /* 0x000e640008000145 */
[----:B-1----:R-:W-:Y:S05]  /*a7c0*/  @!P0 BRA `(.L_x_2274) ;  /* 0x0000007000dc8947 */ /* 0x002fea0003800000 */
.L_x_2273:
[----:B------:R-:W-:Y:S01]  /*a7d0*/  UIADD3 UR38, UR38, 0x400, URZ ;  /* 0x0000040026267890 */ /* 0x000fe2000fffe03f */
[----:B------:R-:W-:Y:S01]  /*a7e0*/  WARPGROUP.ARRIVE ;  /* 0x00000000000079c5 */ /* 0x000fe20000000000 */
[----:B------:R-:W-:Y:S01]  /*a7f0*/  UMOV UR7, 0x40000040 ;  /* 0x4000004000077882 */ /* 0x000fe20000000000 */
[----:B-1----:R-:W1:Y:S01]  /*a800*/  SHFL.BFLY PT, R7, R4, 0x2, 0x1f ;  /* 0x0c401f0004077f89 */ /* 0x002e6200000e0000 */
[----:B------:R-:W-:Y:S01]  /*a810*/  USHF.R.U32.HI UR38, URZ, 0x4, UR38 ;  /* 0x000000043f267899 */ /* 0x000fe20008011626 */
[----:B------:R-:W-:Y:S01]  /*a820*/  R2UR UR8, R185 ;  /* 0x00000000b90872ca */ /* 0x000fe200000e0000 */
[----:B------:R-:W-:Y:S01]  /*a830*/  IMAD.MOV.U32 R88, RZ, RZ, -0x800000 ;  /* 0xff800000ff587424 */ /* 0x000fe200078e00ff */
[----:B0-----:R-:W0:Y:S01]  /*a840*/  SHFL.BFLY PT, R0, R3, 0x2, 0x1f ;  /* 0x0c401f0003007f89 */ /* 0x001e2200000e0000 */
[----:B------:R-:W-:-:S04]  /*a850*/  ULOP3.LUT UR38, UR38, 0x3fff, URZ, 0xc0, !UPT ;  /* 0x00003fff26267892 */ /* 0x000fc8000f8ec03f */
[----:B------:R-:W-:-:S04]  /*a860*/  ULOP3.LUT UR4, UR38, 0x4000000, URZ, 0xfc, !UPT ;  /* 0x0400000026047892 */ /* 0x000fc8000f8efc3f */
[----:B------:R-:W-:Y:S02]  /*a870*/  ULEA UR4, UR36, UR4, 0xb ;  /* 0x0000000424047291 */ /* 0x000fe4000f8e583f */
[----:B------:R-:W-:Y:S02]  /*a880*/  UIADD3 UR36, UR36, 0x1, URZ ;  /* 0x0000000124247890 */ /* 0x000fe4000fffe03f */
[----:B------:R-:W-:Y:S02]  /*a890*/  UIADD3 UR8, UR8, 0x1, URZ ;  /* 0x0000000108087890 */ /* 0x000fe4000fffe03f */
[----:B------:R-:W-:Y:S01]  /*a8a0*/  UISETP.NE.AND UP0, UPT, UR36, 0x2, UPT ;  /* 0x000000022400788c */ /* 0x000fe2000bf05270 */
[----:B------:R-:W-:Y:S02]  /*a8b0*/  UMOV UR6, UR4 ;  /* 0x0000000400067c82 */ /* 0x000fe40008000000 */
[----:B------:R-:W-:Y:S01]  /*a8c0*/  HGMMA.64x128x16.F32 R24, R180, gdesc[UR4].tnspB, R24, gsb0 ;  /* 0x41e00004b4187df0 */ /* 0x000fe20008000818 */
[----:B------:R-:W-:Y:S01]  /*a8d0*/  UIADD3 UR6, UR4, 0x80, URZ ;  /* 0x0000008004067890 */ /* 0x000fe2000fffe03f */
[----:B-1----:R-:W-:Y:S01]  /*a8e0*/  FADD.FTZ R7, R7, R4 ;  /* 0x0000000407077221 */ /* 0x002fe20000010000 */
[----:B------:R-:W-:Y:S01]  /*a8f0*/  UMOV UR7, 0x40000040 ;  /* 0x4000004000077882 */ /* 0x000fe20000000000 */
[----:B------:R-:W-:-:S02]  /*a900*/  IMAD.MOV.U32 R4, RZ, RZ, RZ ;  /* 0x000000ffff047224 */ /* 0x000fc400078e00ff */
[----:B0-----:R-:W-:Y:S01]  /*a910*/  FADD.FTZ R2, R0, R3 ;  /* 0x0000000300027221 */ /* 0x001fe20000010000 */
[----:B------:R-:W-:Y:S01]  /*a920*/  IMAD.MOV.U32 R3, RZ, RZ, RZ ;  /* 0x000000ffff037224 */ /* 0x000fe200078e00ff */
[----:B------:R-:W0:Y:S01]  /*a930*/  SHFL.BFLY PT, R0, R7, 0x1, 0x1f ;  /* 0x0c201f0007007f89 */ /* 0x000e2200000e0000 */
[----:B------:R-:W-:Y:S01]  /*a940*/  IMAD.U32 R185, RZ, RZ, UR8 ;  /* 0x00000008ffb97e24 */ /* 0x000fe2000f8e00ff */
[----:B------:R-:W-:Y:S02]  /*a950*/  USEL UR36, UR36, URZ, UP0 ;  /* 0x0000003f24247287 */ /* 0x000fe40008000000 */
[----:B------:R-:W1:Y:S01]  /*a960*/  SHFL.BFLY PT, R9, R2, 0x1, 0x1f ;  /* 0x0c201f0002097f89 */ /* 0x000e6200000e0000 */
[----:B0-----:R-:W-:Y:S01]  /*a970*/  FADD.FTZ R11, R7, R0 ;  /* 0x00000000070b7221 */ /* 0x001fe20000010000 */
[----:B------:R-:W-:Y:S02]  /*a980*/  IMAD.MOV.U32 R0, RZ, RZ, -0x800000 ;  /* 0xff800000ff007424 */ /* 0x000fe400078e00ff */
[----:B-1----:R-:W-:-:S02]  /*a990*/  FADD.FTZ R9, R2, R9 ;  /* 0x0000000902097221 */ /* 0x002fc40000010000 */
[----:B------:R-:W-:Y:S01]  /*a9a0*/  FSETP.NE.FTZ.AND P0, PT, R11, RZ, PT ;  /* 0x000000ff0b00720b */ /* 0x000fe20003f15000 */
[----:B------:R-:W-:Y:S02]  /*a9b0*/  IMAD.U32 R2, RZ, RZ, UR5 ;  /* 0x00000005ff027e24 */ /* 0x000fe4000f8e00ff */
[----:B------:R-:W-:Y:S02]  /*a9c0*/  FSETP.NE.FTZ.AND P2, PT, R9, RZ, PT ;  /* 0x000000ff0900720b */ /* 0x000fe40003f55000 */
[----:B------:R-:W-:-:S05]  /*a9d0*/  @!P1 VIADD R2, R2, 0x34860 ;  /* 0x0003486002029836 */ /* 0x000fca0000000000 */
[----:B------:R-:W-:-:S03]  /*a9e0*/  @!P1 PRMT R2, RZ, 0x654, R2 ;  /* 0x00000654ff029816 */ /* 0x000fc60000000002 */
[----:B------:R-:W0:Y:S01]  /*a9f0*/  @P0 MUFU.LG2 R6, R11 ;  /* 0x0000000b00060308 */ /* 0x000e220000000c00 */
[C---:B------:R-:W-:Y:S02]  /*aa00*/  @P0 FMUL.FTZ R7, R5.reuse, 0.69314718246459960938 ;  /* 0x3f31721805070820 */ /* 0x040fe40000410000 */
[----:B------:R-:W-:-:S05]  /*aa10*/  @P2 FMUL.FTZ R14, R5, 0.69314718246459960938 ;  /* 0x3f317218050e2820 */ /* 0x000fca0000410000 */
        /* <DEDUP_REMOVED lines=110> */
.L_x_2244:
[----:B------:R-:W0:Y:S01]  /*b100*/  S2R R3, SR_CgaCtaId ;  /* 0x0000000000037919 */ /* 0x000e220000008800 */
[----:B------:R-:W-:Y:S01]  /*b110*/  MOV R36, 0x400 ;  /* 0x0000040000247802 */ /* 0x000fe20000000f00 */
[----:B------:R-:W-:Y:S01]  /*b120*/  BSSY B0, `(.L_x_2275) ;  /* 0x00001d4000007945 */ /* 0x000fe20003800000 */
[----:B------:R-:W-:Y:S02]  /*b130*/  BAR.SYNC.DEFER_BLOCKING 0x5, 0x180 ;  /* 0x0146000000007b1d */ /* 0x000fe40000010000 */
[----:B0-----:R-:W-:-:S05]  /*b140*/  LEA R36, R3, R36, 0x18 ;  /* 0x0000002403247211 */ /* 0x001fca00078ec0ff */
[----:B------:R-:W0:Y:S02]  /*b150*/  LDS R2, [R36+0x348d0] ;  /* 0x0348d00024027984 */ /* 0x000e240000000800 */
[----:B0-----:R-:W-:Y:S01]  /*b160*/  R2UR UR4, R2 ;  /* 0x00000000020472ca */ /* 0x001fe200000e0000 */
[----:B------:R-:W-:Y:S06]  /*b170*/  BAR.ARV 0x4, 0x180 ;  /* 0x0106000000007b1d */ /* 0x000fec0000002000 */
[----:B------:R-:W-:Y:S08]  /*b180*/  @P0 BRA `(.L_x_2276) ;  /* 0x0000001000c00947 */ /* 0x000ff00003800000 */
[----:B------:R-:W0:Y:S01]  /*b190*/  S2R R3, SR_SWINHI ;  /* 0x0000000000037919 */ /* 0x000e220000002f00 */
[----:B------:R-:W-:Y:S01]  /*b1a0*/  R2UR UR14, R23 ;  /* 0x00000000170e72ca */ /* 0x000fe200000e0000 */
[----:B------:R-:W-:Y:S01]  /*b1b0*/  ULDC.64 UR8, c[0x0][0xb90] ;  /* 0x0002e40000087ab9 */ /* 0x000fe20000000a00 */
[----:B------:R-:W-:Y:S01]  /*b1c0*/  F2FP.F16.F32.PACK_AB R6, R93, R6 ;  /* 0x000000065d06723e */ /* 0x000fe200000000ff */
[----:B------:R-:W-:Y:S01]  /*b1d0*/  USHF.R.S32.HI UR13, URZ, 0x1f, UR61 ;  /* 0x0000001f3f0d7899 */ /* 0x000fe2000801143d */
[----:B------:R-:W-:Y:S01]  /*b1e0*/  F2FP.F16.F32.PACK_AB R72, R73, R72 ;  /* 0x000000484948723e */ /* 0x000fe200000000ff */
[----:B------:R-:W-:Y:S01]  /*b1f0*/  ULDC.64 UR10, c[0x0][0xb98] ;  /* 0x0002e600000a7ab9 */ /* 0x000fe20000000a00 */
[----:B------:R-:W-:Y:S01]  /*b200*/  F2FP.F16.F32.PACK_AB R73, R75, R74 ;  /* 0x0000004a4b49723e */ /* 0x000fe200000000ff */
[----:B------:R-:W-:Y:S01]  /*b210*/  ULDC.64 UR16, c[0x0][0x208] ;  /* 0x0000820000107ab9 */ /* 0x000fe20000000a00 */
[----:B------:R-:W-:Y:S02]  /*b220*/  F2FP.F16.F32.PACK_AB R80, R81, R80 ;  /* 0x000000505150723e */ /* 0x000fe400000000ff */
[----:B------:R-:W-:-:S02]  /*b230*/  F2FP.F16.F32.PACK_AB R74, R77, R76 ;  /* 0x0000004c4d4a723e */ /* 0x000fc400000000ff */
[----:B------:R-:W-:Y:S01]  /*b240*/  F2FP.F16.F32.PACK_AB R75, R79, R78 ;  /* 0x0000004e4f4b723e */ /* 0x000fe200000000ff */
[----:B------:R-:W-:Y:S01]  /*b250*/  USHF.R.S32.HI UR12, URZ, 0x1f, UR14 ;  /* 0x0000001f3f0c7899 */ /* 0x000fe2000801140e */
[----:B------:R-:W-:Y:S01]  /*b260*/  F2FP.F16.F32.PACK_AB R81, R83, R82 ;  /* 0x000000525351723e */ /* 0x000fe200000000ff */
[----:B------:R-:W-:Y:S01]  /*b270*/  UIMAD.WIDE.U32 UR6, UR14, UR8, URZ ;  /* 0x000000080e0672a5 */ /* 0x000fe2000f8e003f */
[----:B------:R-:W-:Y:S01]  /*b280*/  F2FP.F16.F32.PACK_AB R82, R85, R84 ;  /* 0x000000545552723e */ /* 0x000fe200000000ff */
[----:B------:R-:W-:Y:S01]  /*b290*/  UIMAD UR5, UR12, UR8, URZ ;  /* 0x000000080c0572a4 */ /* 0x000fe2000f8e023f */
[----:B------:R-:W-:Y:S01]  /*b2a0*/  F2FP.F16.F32.PACK_AB R83, R87, R86 ;  /* 0x000000565753723e */ /* 0x000fe200000000ff */
[----:B------:R-:W-:Y:S02]  /*b2b0*/  UIMAD UR8, UR13, UR10, URZ ;  /* 0x0000000a0d0872a4 */ /* 0x000fe4000f8e023f */
[----:B------:R-:W-:Y:S02]  /*b2c0*/  UIMAD UR5, UR14, UR9, UR5 ;  /* 0x000000090e0572a4 */ /* 0x000fe4000f8e0205 */
[----:B------:R-:W-:-:S02]  /*b2d0*/  UIMAD UR8, UR61, UR11, UR8 ;  /* 0x0000000b3d0872a4 */ /* 0x000fc4000f8e0208 */
[----:B------:R-:W-:-:S03]  /*b2e0*/  UIADD3 UR7, UR7, UR5, URZ ;  /* 0x0000000507077290 */ /* 0x000fc6000fffe03f */
[----:B------:R-:W-:Y:S01]  /*b2f0*/  ULDC UR5, c[0x0][0xa88] ;  /* 0x0002a20000057ab9 */ /* 0x000fe20000000800 */
[----:B------:R-:W-:Y:S01]  /*b300*/  UIMAD.WIDE.U32 UR6, UR61, UR10, UR6 ;  /* 0x0000000a3d0672a5 */ /* 0x000fe2000f8e0006 */
[----:B------:R-:W-:Y:S02]  /*b310*/  MOV R34, R36 ;  /* 0x0000002400227202 */ /* 0x000fe40000000f00 */
[----:B0-----:R-:W-:Y:S01]  /*b320*/  MOV R35, R3 ;  /* 0x0000000300237202 */ /* 0x001fe20000000f00 */
[----:B------:R-:W-:Y:S01]  /*b330*/  IMAD R3, R184, 0x40, R16 ;  /* 0x00000040b8037824 */ /* 0x000fe200078e0210 */
[----:B------:R-:W-:Y:S01]  /*b340*/  ULDC.64 UR10, c[0x0][0xaf0] ;  /* 0x0002bc00000a7ab9 */ /* 0x000fe20000000a00 */
[----:B------:R-:W-:-:S04]  /*b350*/  IMAD.WIDE R4, R189, 0x2, R34 ;  /* 0x00000002bd047825 */ /* 0x000fc800078e0222 */
[----:B------:R-:W-:Y:S01]  /*b360*/  IMAD.WIDE R34, R3, 0x2, R34 ;  /* 0x0000000203227825 */ /* 0x000fe200078e0222 */
[C---:B------:R-:W-:Y:S02]  /*b370*/  IADD3 R23, P2, R4.reuse, 0x4020, RZ ;  /* 0x0000402004177810 */ /* 0x040fe40007f5e0ff */
[C---:B------:R-:W-:Y:S02]  /*b380*/  LOP3.LUT R3, R4.reuse, 0x380, RZ, 0xc0, !PT ;  /* 0x0000038004037812 */ /* 0x040fe400078ec0ff */
[----:B------:R-:W-:Y:S01]  /*b390*/  LOP3.LUT R12, R23, 0x380, RZ, 0xc0, !PT ;  /* 0x00000380170c7812 */ /* 0x000fe200078ec0ff */
[----:B------:R-:W-:Y:S01]  /*b3a0*/  IMAD.X R39, RZ, RZ, R5, P2 ;  /* 0x000000ffff277224 */ /* 0x000fe200010e0605 */
[----:B------:R-:W-:Y:S02]  /*b3b0*/  IADD3 R27, P1, R4, 0x4040, RZ ;  /* 0x00004040041b7810 */ /* 0x000fe40007f3e0ff */
[----:B------:R-:W-:Y:S02]  /*b3c0*/  SHF.R.U64 R12, R12, 0x3, RZ ;  /* 0x000000030c0c7819 */ /* 0x000fe400000012ff */
[----:B------:R-:W-:-:S02]  /*b3d0*/  IADD3 R21, P6, R4, 0x20, RZ ;  /* 0x0000002004157810 */ /* 0x000fc40007fde0ff */
[----:B------:R-:W-:Y:S02]  /*b3e0*/  LOP3.LUT R38, R12, R23, RZ, 0x3c, !PT ;  /* 0x000000170c267212 */ /* 0x000fe400078e3cff */
[----:B------:R-:W0:Y:S01]  /*b3f0*/  LDC R23, c[0x0][0xbe8] ;  /* 0x0002fa00ff177b82 */ /* 0x000e220000000800 */
[----:B------:R-:W-:Y:S01]  /*b400*/  SHF.R.U64 R3, R3, 0x3, RZ ;  /* 0x0000000303037819 */ /* 0x000fe200000012ff */
[--C-:B------:R-:W-:Y:S01]  /*b410*/  IMAD.X R13, RZ, RZ, R5.reuse, P6 ;  /* 0x000000ffff0d7224 */ /* 0x100fe200030e0605 */
[C---:B------:R-:W-:Y:S02]  /*b420*/  IADD3 R10, P3, R4.reuse, 0x4000, RZ ;  /* 0x00004000040a7810 */ /* 0x040fe40007f7e0ff */
[C---:B------:R-:W-:Y:S02]  /*b430*/  IADD3 R43, P0, R4.reuse, 0x4060, RZ ;  /* 0x00004060042b7810 */ /* 0x040fe40007f1e0ff */
[C---:B------:R-:W-:Y:S01]  /*b440*/  IADD3 R8, P4, R4.reuse, 0x60, RZ ;  /* 0x0000006004087810 */ /* 0x040fe20007f9e0ff */
[----:B------:R-:W-:Y:S01]  /*b450*/  IMAD.X R15, RZ, RZ, R5, P3 ;  /* 0x000000ffff0f7224 */ /* 0x000fe200018e0605 */
[----:B------:R-:W-:-:S02]  /*b460*/  IADD3 R25, P5, R4, 0x40, RZ ;  /* 0x0000004004197810 */ /* 0x000fc40007fbe0ff */
[----:B------:R-:W-:Y:S01]  /*b470*/  LOP3.LUT R4, R3, R4, RZ, 0x3c, !PT ;  /* 0x0000000403047212 */ /* 0x000fe200078e3cff */
[--C-:B------:R-:W-:Y:S01]  /*b480*/  IMAD.X R11, RZ, RZ, R5.reuse, P4 ;  /* 0x000000ffff0b7224 */ /* 0x100fe200020e0605 */
[----:B------:R-:W-:Y:S01]  /*b490*/  LOP3.LUT R14, R27, 0x380, RZ, 0xc0, !PT ;  /* 0x000003801b0e7812 */ /* 0x000fe200078ec0ff */
[----:B------:R-:W-:Y:S01]  /*b4a0*/  IMAD.X R9, RZ, RZ, R5, P5 ;  /* 0x000000ffff097224 */ /* 0x000fe200028e0605 */
[----:B------:R-:W-:Y:S02]  /*b4b0*/  LOP3.LUT R3, R10, 0x380, RZ, 0xc0, !PT ;  /* 0x000003800a037812 */ /* 0x000fe400078ec0ff */
[----:B------:R-:W-:Y:S02]  /*b4c0*/  LOP3.LUT R2, R21, 0x380, RZ, 0xc0, !PT ;  /* 0x0000038015027812 */ /* 0x000fe400078ec0ff */
[----:B------:R-:W-:Y:S02]  /*b4d0*/  IADD3 R33, P6, R34, 0x1000, RZ ;  /* 0x0000100022217810 */ /* 0x000fe40007fde0ff */
[----:B------:R-:W-:-:S02]  /*b4e0*/  SHF.R.U64 R14, R14, 0x3, RZ ;  /* 0x000000030e0e7819 */ /* 0x000fc400000012ff */
[----:B------:R-:W-:Y:S02]  /*b4f0*/  SHF.R.U64 R3, R3, 0x3, RZ ;  /* 0x0000000303037819 */ /* 0x000fe400000012ff */
[----:B------:R-:W-:Y:S02]  /*b500*/  SHF.R.U64 R2, R2, 0x3, RZ ;  /* 0x0000000302027819 */ /* 0x000fe400000012ff */
[----:B------:R-:W-:Y:S02]  /*b510*/  LOP3.LUT R32, R33, 0x380, RZ, 0xc0, !PT ;  /* 0x0000038021207812 */ /* 0x000fe400078ec0ff */
[----:B------:R-:W-:Y:S02]  /*b520*/  LOP3.LUT R40, R14, R27, RZ, 0x3c, !PT ;  /* 0x0000001b0e287212 */ /* 0x000fe400078e3cff */
[----:B------:R-:W-:Y:S02]  /*b530*/  LOP3.LUT R14, R3, R10, RZ, 0x3c, !PT ;  /* 0x0000000a030e7212 */ /* 0x000fe400078e3cff */
[----:B------:R-:W-:-:S02]  /*b540*/  LOP3.LUT R12, R2, R21, RZ, 0x3c, !PT ;  /* 0x00000015020c7212 */ /* 0x000fc400078e3cff */
[----:B------:R-:W-:Y:S02]  /*b550*/  LOP3.LUT R3, R8, 0x380, RZ, 0xc0, !PT ;  /* 0x0000038008037812 */ /* 0x000fe400078ec0ff */
[----:B------:R-:W-:Y:S02]  /*b560*/  SHF.R.U64 R32, R32, 0x3, RZ ;  /* 0x0000000320207819 */ /* 0x000fe400000012ff */
[----:B------:R-:W-:Y:S02]  /*b570*/  LOP3.LUT R2, R25, 0x380, RZ, 0xc0, !PT ;  /* 0x0000038019027812 */ /* 0x000fe400078ec0ff */
[----:B------:R-:W-:Y:S02]  /*b580*/  IADD3.X R41, RZ, R5, RZ, P1, !PT ;  /* 0x00000005ff297210 */ /* 0x000fe40000ffe4ff */
[----:B------:R-:W-:Y:S02]  /*b590*/  SHF.R.U64 R3, R3, 0x3, RZ ;  /* 0x0000000303037819 */ /* 0x000fe400000012ff */
[----:B------:R-:W-:Y:S01]  /*b5a0*/  LOP3.LUT R32, R32, R33, RZ, 0x3c, !PT ;  /* 0x0000002120207212 */ /* 0x000fe200078e3cff */
[----:B------:R-:W-:Y:S01]  /*b5b0*/  IMAD.X R33, RZ, RZ, R35, P6 ;  /* 0x000000ffff217224 */ /* 0x000fe200030e0623 */
[----:B0-----:R-:W-:-:S02]  /*b5c0*/  ISETP.NE.AND P1, PT, R23, 0x1, PT ;  /* 0x000000011700780c */ /* 0x001fc40003f25270 */
[----:B------:R-:W-:Y:S02]  /*b5d0*/  SHF.R.U64 R2, R2, 0x3, RZ ;  /* 0x0000000302027819 */ /* 0x000fe400000012ff */
[----:B------:R-:W-:Y:S02]  /*b5e0*/  IADD3 R105, P6, R34, 0x7000, RZ ;  /* 0x0000700022697810 */ /* 0x000fe40007fde0ff */
[----:B------:R-:W-:Y:S02]  /*b5f0*/  LOP3.LUT R10, R3, R8, RZ, 0x3c, !PT ;  /* 0x00000008030a7212 */ /* 0x000fe400078e3cff */
[----:B------:R-:W-:Y:S02]  /*b600*/  LOP3.LUT R8, R2, R25, RZ, 0x3c, !PT ;  /* 0x0000001902087212 */ /* 0x000fe400078e3cff */
[----:B------:R-:W-:Y:S02]  /*b610*/  LOP3.LUT R2, R105, 0x380, RZ, 0xc0, !PT ;  /* 0x0000038069027812 */ /* 0x000fe400078ec0ff */
[----:B------:R-:W-:Y:S01]  /*b620*/  LOP3.LUT R42, R43, 0x380, RZ, 0xc0, !PT ;  /* 0x000003802b2a7812 */ /* 0x000fe200078ec0ff */
[----:B------:R-:W0:Y:S01]  /*b630*/  @P1 LDC R107, c[0x0][0xbec] ;  /* 0x0002fb00ff6b1b82 */ /* 0x000e220000000800 */
[----:B------:R-:W-:-:S02]  /*b640*/  SHF.R.U64 R2, R2, 0x3, RZ ;  /* 0x0000000302027819 */ /* 0x000fc400000012ff */
[----:B------:R-:W-:Y:S02]  /*b650*/  SHF.R.U64 R42, R42, 0x3, RZ ;  /* 0x000000032a2a7819 */ /* 0x000fe400000012ff */
[----:B------:R-:W-:Y:S02]  /*b660*/  LOP3.LUT R2, R2, R105, RZ, 0x3c, !PT ;  /* 0x0000006902027212 */ /* 0x000fe400078e3cff */
[----:B------:R-:W-:Y:S02]  /*b670*/  MOV R105, R4 ;  /* 0x0000000400697202 */ /* 0x000fe40000000f00 */
[----:B------:R-:W-:Y:S02]  /*b680*/  F2FP.F16.F32.PACK_AB R4, R96, R7 ;  /* 0x000000076004723e */ /* 0x000fe400000000ff */
[----:B------:R-:W-:Y:S02]  /*b690*/  F2FP.F16.F32.PACK_AB R7, R101, R104 ;  /* 0x000000686507723e */ /* 0x000fe400000000ff */
[----:B------:R-:W1:Y:S01]  /*b6a0*/  @P1 LDC R104, c[0x0][0xbf0] ;  /* 0x0002fc00ff681b82 */ /* 0x000e620000000800 */
[----:B------:R-:W-:Y:S01]  /*b6b0*/  LOP3.LUT R42, R42, R43, RZ, 0x3c, !PT ;  /* 0x0000002b2a2a7212 */ /* 0x000fe200078e3cff */
[----:B------:R-:W-:Y:S01]  /*b6c0*/  IMAD.X R43, RZ, RZ, R5, P0 ;  /* 0x000000ffff2b7224 */ /* 0x000fe200000e0605 */
[----:B------:R-:W-:-:S05]  /*b6d0*/  F2FP.F16.F32.PACK_AB R5, R103, R106 ;  /* 0x0000006a6705723e */ /* 0x000fca00000000ff */
[----:B------:R-:W-:Y:S01]  /*b6e0*/  BAR.SYNC.DEFER_BLOCKING 0x1, 0x100 ;  /* 0x0044000000007b1d */ /* 0x000fe20000010000 */
[----:B------:R-:W-:Y:S01]  /*b6f0*/  MOV R96, R40 ;  /* 0x0000002800607202 */ /* 0x000fe20000000f00 */
[----:B------:R-:W-:Y:S01]  /*b700*/  VIADD R40, R18, UR39 ;  /* 0x0000002712287c36 */ /* 0x000fe20008000000 */
[----:B------:R-:W-:Y:S02]  /*b710*/  IADD3 R21, P0, R34, 0x6000, RZ ;  /* 0x0000600022157810 */ /* 0x000fe40007f1e0ff */
[----:B------:R-:W-:Y:S02]  /*b720*/  MOV R103, R14 ;  /* 0x0000000e00677202 */ /* 0x000fe40000000f00 */
[----:B------:R-:W-:Y:S02]  /*b730*/  LOP3.LUT R20, R21, 0x380, RZ, 0xc0, !PT ;  /* 0x0000038015147812 */ /* 0x000fe400078ec0ff */
[----:B------:R-:W-:Y:S02]  /*b740*/  MOV R15, R12 ;  /* 0x0000000c000f7202 */ /* 0x000fe40000000f00 */
[----:B------:R-:W-:-:S02]  /*b750*/  SHF.R.U64 R20, R20, 0x3, RZ ;  /* 0x0000000314147819 */ /* 0x000fc400000012ff */
[----:B------:R-:W-:Y:S01]  /*b760*/  MOV R14, UR8 ;  /* 0x00000008000e7c02 */ /* 0x000fe20008000f00 */
[----:B------:R-:W-:Y:S01]  /*b770*/  ULDC.64 UR8, c[0x0][0xae8] ;  /* 0x0002ba0000087ab9 */ /* 0x000fe20000000a00 */
[----:B------:R-:W-:Y:S01]  /*b780*/  LOP3.LUT R20, R20, R21, RZ, 0x3c, !PT ;  /* 0x0000001514147212 */ /* 0x000fe200078e3cff */
[----:B------:R-:W-:Y:S01]  /*b790*/  IMAD.X R21, RZ, RZ, R35, P0 ;  /* 0x000000ffff157224 */ /* 0x000fe200000e0623 */
[C---:B------:R-:W-:Y:S02]  /*b7a0*/  IADD3 R27, P3, R34.reuse, 0x4000, RZ ;  /* 0x00004000221b7810 */ /* 0x040fe40007f7e0ff */
[----:B------:R-:W-:Y:S02]  /*b7b0*/  IADD3 R25, P2, R34, 0x5000, RZ ;  /* 0x0000500022197810 */ /* 0x000fe40007f5e0ff */
[----:B------:R-:W-:Y:S02]  /*b7c0*/  LOP3.LUT R26, R27, 0x380, RZ, 0xc0, !PT ;  /* 0x000003801b1a7812 */ /* 0x000fe400078ec0ff */
[----:B------:R-:W-:Y:S01]  /*b7d0*/  LOP3.LUT R24, R25, 0x380, RZ, 0xc0, !PT ;  /* 0x0000038019187812 */ /* 0x000fe200078ec0ff */
[----:B------:R0:W-:Y:S01]  /*b7e0*/  STSM.16.M88.4 [R105], R4 ;  /* 0x0000000469007844 */ /* 0x0001e20000000200 */
[----:B------:R-:W-:-:S02]  /*b7f0*/  SHF.R.U64 R26, R26, 0x3, RZ ;  /* 0x000000031a1a7819 */ /* 0x000fc400000012ff */
[----:B------:R-:W-:Y:S01]  /*b800*/  MOV R101, R38 ;  /* 0x0000002600657202 */ /* 0x000fe20000000f00 */
[----:B------:R-:W-:Y:S01]  /*b810*/  VIADD R38, R188, UR39 ;  /* 0x00000027bc267c36 */ /* 0x000fe20008000000 */
[----:B------:R-:W-:Y:S02]  /*b820*/  SHF.R.U64 R24, R24, 0x3, RZ ;  /* 0x0000000318187819 */ /* 0x000fe400000012ff */
[----:B------:R-:W-:Y:S01]  /*b830*/  LOP3.LUT R26, R26, R27, RZ, 0x3c, !PT ;  /* 0x0000001b1a1a7212 */ /* 0x000fe200078e3cff */
[--C-:B------:R-:W-:Y:S01]  /*b840*/  IMAD.X R27, RZ, RZ, R35.reuse, P3 ;  /* 0x000000ffff1b7224 */ /* 0x100fe200018e0623 */
[----:B------:R-:W-:Y:S01]  /*b850*/  LOP3.LUT R24, R24, R25, RZ, 0x3c, !PT ;  /* 0x0000001918187212 */ /* 0x000fe200078e3cff */
[----:B------:R-:W-:Y:S01]  /*b860*/  IMAD.X R25, RZ, RZ, R35, P2 ;  /* 0x000000ffff197224 */ /* 0x000fe200010e0623 */
[----:B------:R-:W-:Y:S02]  /*b870*/  MOV R93, R42 ;  /* 0x0000002a005d7202 */ /* 0x000fe40000000f00 */
[----:B------:R-:W-:-:S02]  /*b880*/  IADD3 R31, P5, R34, 0x2000, RZ ;  /* 0x00002000221f7810 */ /* 0x000fc40007fbe0ff */
[----:B------:R-:W-:Y:S01]  /*b890*/  IADD3 R29, P4, R34, 0x3000, RZ ;  /* 0x00003000221d7810 */ /* 0x000fe20007f9e0ff */
[----:B0-----:R-:W-:Y:S01]  /*b8a0*/  @P1 IMAD.HI.U32 R5, R40, R107, RZ ;  /* 0x0000006b28051227 */ /* 0x001fe200078e00ff */
[----:B------:R-:W-:Y:S02]  /*b8b0*/  F2FP.F16.F32.PACK_AB R7, R97, R100 ;  /* 0x000000646107723e */ /* 0x000fe400000000ff */
[----:B------:R-:W-:Y:S01]  /*b8c0*/  LOP3.LUT R3, R34, 0x380, RZ, 0xc0, !PT ;  /* 0x0000038022037812 */ /* 0x000fe200078ec0ff */
[----:B------:R-:W-:Y:S01]  /*b8d0*/  IMAD.MOV.U32 R4, RZ, RZ, R40 ;  /* 0x000000ffff047224 */ /* 0x000fe200078e0028 */
[----:B-1----:R-:W-:Y:S02]  /*b8e0*/  @P1 SHF.R.U32.HI R4, RZ, R104, R5 ;  /* 0x00000068ff041219 */ /* 0x002fe40000011605 */
[----:B------:R-:W-:Y:S02]  /*b8f0*/  MOV R104, R10 ;  /* 0x0000000a00687202 */ /* 0x000fe40000000f00 */
[--C-:B------:R-:W-:Y:S01]  /*b900*/  SHF.R.S32.HI R5, RZ, 0x1f, R4.reuse ;  /* 0x0000001fff057819 */ /* 0x100fe20000011404 */
[----:B------:R-:W-:Y:S01]  /*b910*/  IMAD.MOV R6, RZ, RZ, -R4 ;  /* 0x000000ffff067224 */ /* 0x000fe200078e0a04 */
[----:B------:R-:W-:-:S02]  /*b920*/  IADD3 R12, P0, R4, UR6, RZ ;  /* 0x00000006040c7c10 */ /* 0x000fc4000ff1e0ff */
[----:B------:R-:W-:Y:S01]  /*b930*/  F2FP.F16.F32.PACK_AB R4, R92, R91 ;  /* 0x0000005b5c04723e */ /* 0x000fe200000000ff */
[----:B------:R-:W-:Y:S01]  /*b940*/  IMAD R11, R23, R6, R40 ;  /* 0x00000006170b7224 */ /* 0x000fe200078e0228 */
[----:B------:R-:W-:Y:S01]  /*b950*/  IADD3.X R13, R5, UR7, R14, P0, !PT ;  /* 0x00000007050d7c10 */ /* 0x000fe200087fe40e */
[----:B------:R-:W-:Y:S01]  /*b960*/  ULDC.64 UR6, c[0x0][0xb88] ;  /* 0x0002e20000067ab9 */ /* 0x000fe20000000a00 */
[----:B------:R-:W-:Y:S02]  /*b970*/  F2FP.F16.F32.PACK_AB R5, R99, R102 ;  /* 0x000000666305723e */ /* 0x000fe400000000ff */
[----:B------:R-:W-:Y:S01]  /*b980*/  SHF.R.S32.HI R10, RZ, 0x1f, R11 ;  /* 0x0000001fff0a7819 */ /* 0x000fe2000001140b */
[----:B------:R-:W-:Y:S01]  /*b990*/  IMAD.WIDE.U32 R12, R11, UR6, R12 ;  /* 0x000000060b0c7c25 */ /* 0x000fe2000f8e000c */
[----:B------:R-:W-:Y:S02]  /*b9a0*/  F2FP.F16.F32.PACK_AB R6, R94, R89 ;  /* 0x000000595e06723e */ /* 0x000fe400000000ff */
[----:B------:R-:W-:Y:S01]  /*b9b0*/  MOV R14, R8 ;  /* 0x00000008000e7202 */ /* 0x000fe20000000f00 */
[----:B------:R-:W-:Y:S01]  /*b9c0*/  IMAD R10, R10, UR6, RZ ;  /* 0x000000060a0a7c24 */ /* 0x000fe2000f8e02ff */
[----:B------:R-:W-:Y:S01]  /*b9d0*/  F2FP.F16.F32.PACK_AB R8, R90, R37 ;  /* 0x000000255a08723e */ /* 0x000fe200000000ff */
[----:B------:R0:W-:Y:S01]  /*b9e0*/  STSM.16.M88.4 [R15], R4 ;  /* 0x000000040f007844 */ /* 0x0001e20000000200 */
[----:B------:R-:W-:Y:S01]  /*b9f0*/  IMAD R37, R23, UR5, RZ ;  /* 0x0000000517257c24 */ /* 0x000fe2000f8e02ff */
[----:B------:R-:W-:Y:S01]  /*ba00*/  LOP3.LUT P0, RZ, R186, 0x3, RZ, 0xc0, !PT ;  /* 0x00000003baff7812 */ /* 0x000fe2000780c0ff */
[----:B------:R-:W-:Y:S01]  /*ba10*/  IMAD R39, R11, UR7, R10 ;  /* 0x000000070b277c24 */ /* 0x000fe2000f8e020a */
[----:B------:R-:W-:Y:S01]  /*ba20*/  ULDC.64 UR6, c[0x0][0xb50] ;  /* 0x0002d40000067ab9 */ /* 0x000fe20000000a00 */
[----:B------:R-:W-:-:S02]  /*ba30*/  F2FP.F16.F32.PACK_AB R9, R95, R98 ;  /* 0x000000625f09723e */ /* 0x000fc400000000ff */
[----:B------:R-:W-:Y:S02]  /*ba40*/  F2FP.F16.F32.PACK_AB R10, R45, R44 ;  /* 0x0000002c2d0a723e */ /* 0x000fe400000000ff */
[----:B------:R-:W-:Y:S02]  /*ba50*/  F2FP.F16.F32.PACK_AB R11, R47, R46 ;  /* 0x0000002e2f0b723e */ /* 0x000fe400000000ff */
[----:B------:R-:W-:Y:S02]  /*ba60*/  LEA R40, P3, R12, UR6, 0x2 ;  /* 0x000000060c287c11 */ /* 0x000fe4000f8610ff */
[CC--:B------:R-:W-:Y:S01]  /*ba70*/  ISETP.GE.OR P2, PT, R38.reuse, R37.reuse, P0 ;  /* 0x000000252600720c */ /* 0x0c0fe20000746670 */
[----:B------:R1:W-:Y:S01]  /*ba80*/  STSM.16.M88.4 [R14], R8 ;  /* 0x000000080e007844 */ /* 0x0003e20000000200 */
[----:B------:R-:W-:Y:S01]  /*ba90*/  LOP3.LUT R30, R31, 0x380, RZ, 0xc0, !PT ;  /* 0x000003801f1e7812 */ /* 0x000fe200078ec0ff */
[----:B0-----:R-:W-:Y:S01]  /*baa0*/  VIADD R4, R38, 0x8 ;  /* 0x0000000826047836 */ /* 0x001fe20000000000 */
[----:B------:R-:W-:Y:S01]  /*bab0*/  F2FP.F16.F32.PACK_AB R6, R53, R52 ;  /* 0x000000343506723e */ /* 0x000fe200000000ff */
[----:B------:R-:W-:Y:S01]  /*bac0*/  IMAD.IADD R5, R13, 0x1, R39 ;  /* 0x000000010d057824 */ /* 0x000fe200078e0227 */
[----:B------:R-:W-:Y:S01]  /*bad0*/  F2FP.F16.F32.PACK_AB R7, R55, R54 ;  /* 0x000000363707723e */ /* 0x000fe200000000ff */
[----:B------:R-:W-:Y:S01]  /*bae0*/  SHFL.IDX PT, R38, R40, RZ, 0x1c1f ;  /* 0x001c1fff28267589 */ /* 0x000fe200000e0000 */
[----:B------:R-:W-:-:S02]  /*baf0*/  ISETP.GE.OR P0, PT, R4, R37, P0 ;  /* 0x000000250400720c */ /* 0x000fc40000706670 */
[----:B------:R-:W-:Y:S01]  /*bb00*/  LEA.HI.X R41, R12, UR7, R5, 0x2, P3 ;  /* 0x000000070c297c11 */ /* 0x000fe200098f1405 */
[----:B------:R-:W-:Y:S01]  /*bb10*/  SHFL.IDX PT, R90, R40, 0x1, 0x1c1f ;  /* 0x003c1f00285a7f89 */ /* 0x000fe200000e0000 */
[----:B------:R-:W-:Y:S02]  /*bb20*/  F2FP.F16.F32.PACK_AB R4, R49, R48 ;  /* 0x000000303104723e */ /* 0x000fe400000000ff */
[----:B------:R-:W-:Y:S01]  /*bb30*/  F2FP.F16.F32.PACK_AB R5, R51, R50 ;  /* 0x000000323305723e */ /* 0x000fe200000000ff */
[----:B------:R-:W0:Y:S01]  /*bb40*/  SHFL.IDX PT, R39, R41, RZ, 0x1c1f ;  /* 0x001c1fff29277589 */ /* 0x000e2200000e0000 */
[----:B------:R-:W-:Y:S02]  /*bb50*/  F2FP.F16.F32.PACK_AB R12, R57, R56 ;  /* 0x00000038390c723e */ /* 0x000fe400000000ff */
[----:B------:R-:W-:Y:S01]  /*bb60*/  F2FP.F16.F32.PACK_AB R13, R59, R58 ;  /* 0x0000003a3b0d723e */ /* 0x000fe200000000ff */
[----:B------:R-:W-:Y:S01]  /*bb70*/  STSM.16.M88.4 [R104], R4 ;  /* 0x0000000468007844 */ /* 0x000fe20000000200 */
[----:B-1----:R-:W-:-:S02]  /*bb80*/  F2FP.F16.F32.PACK_AB R14, R61, R60 ;  /* 0x0000003c3d0e723e */ /* 0x002fc400000000ff */
[----:B------:R-:W-:Y:S01]  /*bb90*/  F2FP.F16.F32.PACK_AB R15, R63, R62 ;  /* 0x0000003e3f0f723e */ /* 0x000fe200000000ff */
[----:B------:R-:W1:Y:S01]  /*bba0*/  SHFL.IDX PT, R91, R41, 0x1, 0x1c1f ;  /* 0x003c1f00295b7f89 */ /* 0x000e6200000e0000 */
[----:B------:R-:W-:Y:S01]  /*bbb0*/  F2FP.F16.F32.PACK_AB R8, R65, R64 ;  /* 0x000000404108723e */ /* 0x000fe200000000ff */
[----:B------:R-:W2:Y:S01]  /*bbc0*/  @P1 LDC R61, c[0x0][0xbec] ;  /* 0x0002fb00ff3d1b82 */ /* 0x000ea20000000800 */
[----:B------:R-:W-:Y:S01]  /*bbd0*/  F2FP.F16.F32.PACK_AB R9, R67, R66 ;  /* 0x000000424309723e */ /* 0x000fe200000000ff */
[----:B------:R-:W-:Y:S01]  /*bbe0*/  STSM.16.M88.4 [R103], R12 ;  /* 0x0000000c67007844 */ /* 0x000fe20000000200 */
[----:B------:R-:W-:Y:S02]  /*bbf0*/  F2FP.F16.F32.PACK_AB R10, R69, R68 ;  /* 0x00000044450a723e */ /* 0x000fe400000000ff */
[----:B------:R-:W-:Y:S01]  /*bc00*/  F2FP.F16.F32.PACK_AB R11, R71, R70 ;  /* 0x00000046470b723e */ /* 0x000fe200000000ff */
[----:B------:R-:W-:Y:S01]  /*bc10*/  UIMAD UR5, UR12, UR8, URZ ;  /* 0x000000080c0572a4 */ /* 0x000fe2000f8e023f */
[----:B------:R-:W-:-:S02]  /*bc20*/  LOP3.LUT R28, R29, 0x380, RZ, 0xc0, !PT ;  /* 0x000003801d1c7812 */ /* 0x000fc400078ec0ff */
[----:B------:R-:W-:Y:S01]  /*bc30*/  SHF.R.U64 R3, R3, 0x3, RZ ;  /* 0x0000000303037819 */ /* 0x000fe200000012ff */
[----:B------:R-:W-:Y:S01]  /*bc40*/  STSM.16.M88.4 [R101], R8 ;  /* 0x0000000865007844 */ /* 0x000fe20000000200 */
[----:B------:R-:W-:Y:S01]  /*bc50*/  UIMAD.WIDE.U32 UR6, UR14, UR8, URZ ;  /* 0x000000080e0672a5 */ /* 0x000fe2000f8e003f */
[----:B------:R-:W-:Y:S02]  /*bc60*/  SHF.R.U64 R30, R30, 0x3, RZ ;  /* 0x000000031e1e7819 */ /* 0x000fe400000012ff */
[----:B------:R-:W-:Y:S01]  /*bc70*/  STSM.16.M88.4 [R96], R72 ;  /* 0x0000004860007844 */ /* 0x000fe20000000200 */
[----:B------:R-:W-:Y:S01]  /*bc80*/  UIMAD UR5, UR14, UR9, UR5 ;  /* 0x000000090e0572a4 */ /* 0x000fe2000f8e0205 */
[----:B------:R-:W-:Y:S02]  /*bc90*/  SHF.R.U64 R28, R28, 0x3, RZ ;  /* 0x000000031c1c7819 */ /* 0x000fe400000012ff */
[----:B------:R-:W-:Y:S01]  /*bca0*/  STSM.16.M88.4 [R93], R80 ;  /* 0x000000505d007844 */ /* 0x000fe20000000200 */
[----:B------:R-:W-:Y:S01]  /*bcb0*/  UIMAD UR8, UR13, UR10, URZ ;  /* 0x0000000a0d0872a4 */ /* 0x000fe2000f8e023f */
[----:B------:R-:W-:Y:S01]  /*bcc0*/  LOP3.LUT R34, R3, R34, RZ, 0x3c, !PT ;  /* 0x0000002203227212 */ /* 0x000fe200078e3cff */
[----:B------:R-:W-:Y:S01]  /*bcd0*/  UIADD3 UR7, UR7, UR5, URZ ;  /* 0x0000000507077290 */ /* 0x000fe2000fffe03f */
[----:B------:R-:W-:Y:S01]  /*bce0*/  BAR.SYNC.DEFER_BLOCKING 0x1, 0x100 ;  /* 0x0044000000007b1d */ /* 0x000fe20000010000 */
[--C-:B------:R-:W-:Y:S01]  /*bcf0*/  IMAD.X R3, RZ, RZ, R35.reuse, P6 ;  /* 0x000000ffff037224 */ /* 0x100fe200030e0623 */
[----:B------:R-:W-:Y:S01]  /*bd00*/  LOP3.LUT R30, R30, R31, RZ, 0x3c, !PT ;  /* 0x0000001f1e1e7212 */ /* 0x000fe200078e3cff */
[----:B------:R-:W-:Y:S01]  /*bd10*/  UIMAD UR5, UR61, UR11, UR8 ;  /* 0x0000000b3d0572a4 */ /* 0x000fe2000f8e0208 */
[----:B------:R-:W-:Y:S01]  /*bd20*/  LOP3.LUT R28, R28, R29, RZ, 0x3c, !PT ;  /* 0x0000001d1c1c7212 */ /* 0x000fe200078e3cff */
[----:B------:R-:W-:Y:S01]  /*bd30*/  UIMAD.WIDE.U32 UR6, UR61, UR10, UR6 ;  /* 0x0000000a3d0672a5 */ /* 0x000fe2000f8e0006 */
[--C-:B------:R-:W-:Y:S01]  /*bd40*/  IMAD.X R31, RZ, RZ, R35.reuse, P5 ;  /* 0x000000ffff1f7224 */ /* 0x100fe200028e0623 */
[----:B------:R-:W-:Y:S01]  /*bd50*/  ULDC.64 UR8, c[0x0][0xae0] ;  /* 0x0002b80000087ab9 */ /* 0x000fe20000000a00 */
[----:B------:R-:W-:Y:S01]  /*bd60*/  IMAD.X R29, RZ, RZ, R35, P4 ;  /* 0x000000ffff1d7224 */ /* 0x000fe200020e0623 */
[----:B0-----:R0:W-:Y:S04]  /*bd70*/  @!P2 ST.E desc[UR16][R38.64], R88 ;  /* 0x000000582600a985 */ /* 0x0011e8000c101910 */
[----:B-1----:R1:W-:Y:S04]  /*bd80*/  @!P0 ST.E desc[UR16][R90.64], R0 ;  /* 0x000000005a008985 */ /* 0x0023e8000c101910 */
[----:B------:R3:W5:Y:S01]  /*bd90*/  LD.E.128 R52, desc[UR16][R24.64] ;  /* 0x0000001018347980 */ /* 0x000762000c101d00 */
[----:B0-----:R-:W0:Y:S03]  /*bda0*/  @P1 LDC R39, c[0x0][0xbf0] ;  /* 0x0002fc00ff271b82 */ /* 0x001e260000000800 */
[----:B------:R4:W5:Y:S01]  /*bdb0*/  LD.E.128 R12, desc[UR16][R20.64] ;  /* 0x00000010140c7980 */ /* 0x000962000c101d00 */
[----:B-1----:R-:W-:Y:S01]  /*bdc0*/  IMAD R0, R22, 0x20, R184 ;  /* 0x0000002016007824 */ /* 0x002fe200078e02b8 */
[----:B------:R-:W-:-:S02]  /*bdd0*/  UIADD3 UR5, UR7, UR5, URZ ;  /* 0x0000000507057290 */ /* 0x000fc4000fffe03f */
[----:B------:R1:W5:Y:S01]  /*bde0*/  LD.E.128 R8, desc[UR16][R2.64] ;  /* 0x0000001002087980 */ /* 0x000362000c101d00 */
[----:B---3--:R-:W-:-:S03]  /*bdf0*/  VIADD R24, R0, UR39 ;  /* 0x0000002700187c36 */ /* 0x008fc60008000000 */
[----:B------:R-:W5:Y:S01]  /*be00*/  LD.E.128 R48, desc[UR16][R34.64] ;  /* 0x0000001022307980 */ /* 0x000f62000c101d00 */
[----:B--2---:R-:W-:-:S03]  /*be10*/  @P1 IMAD.HI.U32 R0, R24, R61, RZ ;  /* 0x0000003d18001227 */ /* 0x004fc600078e00ff */
[----:B------:R-:W5:Y:S01]  /*be20*/  LD.E.128 R44, desc[UR16][R32.64] ;  /* 0x00000010202c7980 */ /* 0x000f62000c101d00 */
[----:B----4-:R-:W-:-:S03]  /*be30*/  IMAD.MOV.U32 R21, RZ, RZ, R24 ;  /* 0x000000ffff157224 */ /* 0x010fc600078e0018 */
[----:B------:R-:W5:Y:S04]  /*be40*/  LD.E.128 R40, desc[UR16][R30.64] ;  /* 0x000000101e287980 */ /* 0x000f68000c101d00 */
[----:B------:R-:W5:Y:S01]  /*be50*/  LD.E.128 R4, desc[UR16][R28.64] ;  /* 0x000000101c047980 */ /* 0x000f62000c101d00 */
[----:B0-----:R-:W-:-:S03]  /*be60*/  @P1 SHF.R.U32.HI R21, RZ, R39, R0 ;  /* 0x00000027ff151219 */ /* 0x001fc60000011600 */
        /* <DEDUP_REMOVED lines=8> */
[----:B--2---:R-:W2:Y:S01]  /*bef0*/  FENCE.VIEW.ASYNC.S ;  /* 0x00000000000073c6 */ /* 0x004ea20000000000 */
[----:B-1----:R-:W-:-:S02]  /*bf00*/  IMAD.U32 R3, RZ, RZ, UR7 ;  /* 0x00000007ff037e24 */ /* 0x002fc4000f8e00ff */
[----:B------:R-:W-:Y:S02]  /*bf10*/  IMAD R0, R0, UR8, RZ ;  /* 0x0000000800007c24 */ /* 0x000fe4000f8e02ff */
[----:B------:R-:W-:Y:S02]  /*bf20*/  IMAD R23, R23, R20, R24 ;  /* 0x0000001417177224 */ /* 0x000fe400078e0218 */
[----:B------:R-:W-:Y:S01]  /*bf30*/  IMAD.U32 R2, RZ, RZ, UR6 ;  /* 0x00000006ff027e24 */ /* 0x000fe2000f8e00ff */
[----:B------:R-:W-:Y:S01]  /*bf40*/  ULDC.64 UR6, c[0x0][0xad8] ;  /* 0x0002b60000067ab9 */ /* 0x000fe20000000a00 */
[----:B------:R-:W-:Y:S02]  /*bf50*/  IMAD.U32 R3, RZ, RZ, UR5 ;  /* 0x00000005ff037e24 */ /* 0x000fe4000f8e00ff */
[C---:B------:R-:W-:Y:S01]  /*bf60*/  IMAD R25, R21.reuse, UR9, R0 ;  /* 0x0000000915197c24 */ /* 0x040fe2000f8e0200 */
[----:B------:R-:W-:Y:S01]  /*bf70*/  SHF.R.S32.HI R0, RZ, 0x1f, R23 ;  /* 0x0000001fff007819 */ /* 0x000fe20000011417 */
[----:B------:R-:W-:-:S04]  /*bf80*/  IMAD.WIDE.U32 R2, R21, UR8, R2 ;  /* 0x0000000815027c25 */ /* 0x000fc8000f8e0002 */
[----:B------:R-:W-:Y:S02]  /*bf90*/  IMAD.IADD R3, R3, 0x1, R25 ;  /* 0x0000000103037824 */ /* 0x000fe400078e0219 */
[----:B------:R-:W-:Y:S02]  /*bfa0*/  IMAD R20, R0, UR6, RZ ;  /* 0x0000000600147c24 */ /* 0x000fe4000f8e02ff */
[----:B0-----:R-:W-:Y:S02]  /*bfb0*/  VIADD R26, R184, UR39 ;  /* 0x00000027b81a7c36 */ /* 0x001fe40008000000 */
[C---:B------:R-:W-:Y:S02]  /*bfc0*/  IMAD R21, R23.reuse, UR7, R20 ;  /* 0x0000000717157c24 */ /* 0x040fe4000f8e0214 */
[----:B------:R-:W-:Y:S01]  /*bfd0*/  IMAD.WIDE.U32 R2, R23, UR6, R2 ;  /* 0x0000000617027c25 */ /* 0x000fe2000f8e0002 */
[----:B------:R-:W-:Y:S01]  /*bfe0*/  ISETP.GE.AND P2, PT, R26, R37, PT ;  /* 0x000000251a00720c */ /* 0x000fe20003f46270 */
[----:B------:R-:W-:-:S02]  /*bff0*/  ULDC.64 UR6, c[0x0][0xa80] ;  /* 0x0002a00000067ab9 */ /* 0x000fc40000000a00 */
[----:B------:R-:W-:Y:S01]  /*c000*/  VIADD R0, R26, 0x20 ;  /* 0x000000201a007836 */ /* 0x000fe20000000000 */
[----:B------:R-:W-:Y:S01]  /*c010*/  LEA R23, P3, R2, UR6, 0x1 ;  /* 0x0000000602177c11 */ /* 0x000fe2000f8608ff */
[----:B------:R-:W-:Y:S01]  /*c020*/  IMAD.IADD R3, R3, 0x1, R21 ;  /* 0x0000000103037824 */ /* 0x000fe200078e0215 */
[----:B------:R-:W-:Y:S02]  /*c030*/  IADD3 R36, R36, 0x34820, RZ ;  /* 0x0003482024247810 */ /* 0x000fe40007ffe0ff */
[-C--:B------:R-:W-:Y:S01]  /*c040*/  ISETP.GE.AND P0, PT, R0, R37.reuse, PT ;  /* 0x000000250000720c */ /* 0x080fe20003f06270 */
[----:B------:R-:W-:Y:S01]  /*c050*/  VIADD R0, R26, 0x40 ;  /* 0x000000401a007836 */ /* 0x000fe20000000000 */
[----:B------:R-:W-:Y:S02]  /*c060*/  LEA.HI.X R24, R2, UR7, R3, 0x1, P3 ;  /* 0x0000000702187c11 */ /* 0x000fe400098f0c03 */
[----:B------:R-:W-:Y:S01]  /*c070*/  PRMT R36, RZ, 0x654, R36 ;  /* 0x00000654ff247816 */ /* 0x000fe20000000024 */
[----:B--2---:R0:W1:Y:S01]  /*c080*/  SHFL.IDX PT, R20, R23, RZ, 0x181f ;  /* 0x00181fff17147589 */ /* 0x00406200000e0000 */
        /* <DEDUP_REMOVED lines=13> */
[----:B-----5:R3:W-:Y:S04]  /*c160*/  @!P2 ST.E.128 desc[UR6][R2.64], R48 ;  /* 0x000000300200a985 */ /* 0x0207e8000c101d06 */
[----:B------:R3:W-:Y:S02]  /*c170*/  @!P3 ST.E.128 desc[UR6][R20.64], R56 ;  /* 0x000000381400b985 */ /* 0x0007e4000c101d06 */
.L_x_2278:
[----:B------:R-:W-:Y:S05]  /*c180*/  BSYNC B1 ;  /* 0x0000000000017941 */ /* 0x000fea0003800000 */
.L_x_2277:
        /* <DEDUP_REMOVED lines=12> */
[----:B-----5:R3:W-:Y:S04]  /*c250*/  @!P3 ST.E.128 desc[UR6][R2.64], R44 ;  /* 0x0000002c0200b985 */ /* 0x0207e8000c101d06 */
[----:B------:R3:W-:Y:S02]  /*c260*/  @!P4 ST.E.128 desc[UR6][R20.64], R52 ;  /* 0x000000341400c985 */ /* 0x0007e4000c101d06 */
.L_x_2280:
[----:B------:R-:W-:Y:S05]  /*c270*/  BSYNC B1 ;  /* 0x0000000000017941 */ /* 0x000fea0003800000 */
.L_x_2279:
        /* <DEDUP_REMOVED lines=12> */
[----:B-----5:R3:W-:Y:S04]  /*c340*/  @!P2 ST.E.128 desc[UR6][R2.64], R40 ;  /* 0x000000280200a985 */ /* 0x0207e8000c101d06 */
[----:B------:R3:W-:Y:S02]  /*c350*/  @!P3 ST.E.128 desc[UR6][R20.64], R12 ;  /* 0x0000000c1400b985 */ /* 0x0007e4000c101d06 */
.L_x_2282:
[----:B------:R-:W-:Y:S05]  /*c360*/  BSYNC B1 ;  /* 0x0000000000017941 */ /* 0x000fea0003800000 */
.L_x_2281:
[----:B0-----:R-:W-:Y:S01]  /*c370*/  VIADD R0, R26, 0x60 ;  /* 0x000000601a007836 */ /* 0x001fe20000000000 */
[----:B--2-4-:R-:W4:Y:S04]  /*c380*/  SHFL.IDX PT, R24, R24, 0x3, 0x181f ;  /* 0x00781f0018187f89 */ /* 0x014f2800000e0000 */
[----:B------:R-:W-:Y:S01]  /*c390*/  ISETP.GE.AND P0, PT, R0, R37, PT ;  /* 0x000000250000720c */ /* 0x000fe20003f06270 */
[----:B------:R-:W0:-:S12]  /*c3a0*/  SHFL.IDX PT, R23, R23, 0x3, 0x181f ;  /* 0x00781f0017177f89 */ /* 0x000e1800000e0000 */
[----:B------:R-:W-:Y:S05]  /*c3b0*/  @P0 BRA `(.L_x_2283) ;  /* 0x0000000800a80947 */ /* 0x000fea0003800000 */
[----:B------:R-:W-:Y:S01]  /*c3c0*/  ULDC UR5, c[0x0][0xac8] ;  /* 0x0002b20000057ab9 */ /* 0x000fe20000000800 */
[----:B------:R-:W-:Y:S01]  /*c3d0*/  ULDC.64 UR6, c[0x0][0x208] ;  /* 0x0000820000067ab9 */ /* 0x000fe20000000a00 */
[----:B------:R-:W-:-:S13]  /*c3e0*/  ISETP.GE.AND P1, PT, R16, UR5, PT ;  /* 0x0000000510007c0c */ /* 0x000fda000bf26270 */
[----:B0--3--:R-:W-:-:S04]  /*c3f0*/  @!P1 LEA R2, P0, R16, R23, 0x1 ;  /* 0x0000001710029211 */ /* 0x009fc800078008ff */
[----:B----4-:R-:W-:Y:S02]  /*c400*/  @!P1 LEA.HI.X R3, R16, R24, R192, 0x1, P0 ;  /* 0x0000001810039211 */ /* 0x010fe400000f0cc0 */
        /* <DEDUP_REMOVED lines=8> */
.L_x_2276:
[----:B------:R-:W0:Y:S01]  /*c490*/  LDC R8, c[0x0][0xbe8] ;  /* 0x0002fa00ff087b82 */ /* 0x000e220000000800 */
[----:B------:R-:W-:Y:S01]  /*c4a0*/  R2UR UR5, R23 ;  /* 0x00000000170572ca */ /* 0x000fe200000e0000 */
[----:B------:R-:W-:Y:S01]  /*c4b0*/  USHF.R.S32.HI UR9, URZ, 0x1f, UR61 ;  /* 0x0000001f3f097899 */ /* 0x000fe2000801143d */
[----:B------:R-:W-:Y:S01]  /*c4c0*/  ISETP.GE.AND P0, PT, R193, 0x80, PT ;  /* 0x00000080c100780c */ /* 0x000fe20003f06270 */
[----:B------:R-:W-:Y:S01]  /*c4d0*/  BSSY B1, `(.L_x_2284) ;  /* 0x0000031000017945 */ /* 0x000fe20003800000 */
[----:B------:R-:W-:-:S09]  /*c4e0*/  IMAD R6, R22, 0x20, R184 ;  /* 0x0000002016067824 */ /* 0x000fd200078e02b8 */
[----:B------:R-:W-:Y:S01]  /*c4f0*/  USHF.R.S32.HI UR8, URZ, 0x1f, UR5 ;  /* 0x0000001f3f087899 */ /* 0x000fe20008011405 */
[----:B0-----:R-:W-:-:S13]  /*c500*/  ISETP.NE.AND P1, PT, R8, 0x1, PT ;  /* 0x000000010800780c */ /* 0x001fda0003f25270 */
[----:B------:R-:W0:Y:S08]  /*c510*/  @P1 LDC R9, c[0x0][0xbec] ;  /* 0x0002fb00ff091b82 */ /* 0x000e300000000800 */
[----:B------:R-:W1:Y:S01]  /*c520*/  @P1 LDC R11, c[0x0][0xbf0] ;  /* 0x0002fc00ff0b1b82 */ /* 0x000e620000000800 */
[----:B------:R-:W-:Y:S05]  /*c530*/  @P0 BRA `(.L_x_2285) ;  /* 0x0000000000a80947 */ /* 0x000fea0003800000 */
[----:B------:R-:W2:Y:S01]  /*c540*/  S2R R0, SR_TID.X ;  /* 0x0000000000007919 */ /* 0x000ea20000002100 */
[----:B------:R-:W3:Y:S01]  /*c550*/  LDC R3, c[0x0][0xbe8] ;  /* 0x0002fa00ff037b82 */ /* 0x000ee20000000800 */
[----:B------:R-:W-:Y:S01]  /*c560*/  IMAD.U32 R4, RZ, RZ, UR39 ;  /* 0x00000027ff047e24 */ /* 0x000fe2000f8e00ff */
[----:B------:R-:W-:Y:S02]  /*c570*/  ULDC UR5, c[0x0][0xa88] ;  /* 0x0002a20000057ab9 */ /* 0x000fe40000000800 */
[----:B---3--:R-:W-:Y:S02]  /*c580*/  IMAD R5, R3, UR5, RZ ;  /* 0x0000000503057c24 */ /* 0x008fe4000f8e02ff */
[----:B--2---:R-:W-:-:S04]  /*c590*/  IADD3 R4, R4, -0x80, R0 ;  /* 0xffffff8004047810 */ /* 0x004fc80007ffe000 */
[----:B------:R-:W-:-:S13]  /*c5a0*/  ISETP.GE.AND P0, PT, R4, R5, PT ;  /* 0x000000050400720c */ /* 0x000fda0003f06270 */
[----:B------:R-:W-:Y:S05]  /*c5b0*/  @P0 BRA `(.L_x_2285) ;  /* 0x0000000000880947 */ /* 0x000fea0003800000 */
[----:B------:R-:W-:Y:S01]  /*c5c0*/  ISETP.NE.AND P0, PT, R3, 0x1, PT ;  /* 0x000000010300780c */ /* 0x000fe20003f05270 */
[----:B------:R-:W-:Y:S01]  /*c5d0*/  ULDC.64 UR10, c[0x0][0xb90] ;  /* 0x0002e400000a7ab9 */ /* 0x000fe20000000a00 */
[----:B------:R-:W-:Y:S01]  /*c5e0*/  R2UR UR12, R23 ;  /* 0x00000000170c72ca */ /* 0x000fe200000e0000 */
[----:B------:R-:W-:Y:S01]  /*c5f0*/  UIMAD UR5, UR8, UR10, URZ ;  /* 0x0000000a080572a4 */ /* 0x000fe2000f8e023f */
[----:B------:R-:W-:-:S09]  /*c600*/  IMAD.MOV.U32 R2, RZ, RZ, R4 ;  /* 0x000000ffff027224 */ /* 0x000fd200078e0004 */
[----:B------:R-:W2:Y:S02]  /*c610*/  @P0 LDC R5, c[0x0][0xbec] ;  /* 0x0002fb00ff050b82 */ /* 0x000ea40000000800 */
[----:B------:R-:W-:Y:S02]  /*c620*/  UIMAD.WIDE.U32 UR6, UR12, UR10, URZ ;  /* 0x0000000a0c0672a5 */ /* 0x000fe4000f8e003f */
[----:B------:R-:W-:-:S03]  /*c630*/  UIMAD UR5, UR12, UR11, UR5 ;  /* 0x0000000b0c0572a4 */ /* 0x000fc6000f8e0205 */
[----:B------:R-:W-:Y:S01]  /*c640*/  ULDC.64 UR10, c[0x0][0xb98] ;  /* 0x0002e600000a7ab9 */ /* 0x000fe20000000a00 */
[----:B------:R-:W3:Y:S01]  /*c650*/  @P0 LDC R7, c[0x0][0xbf0] ;  /* 0x0002fc00ff070b82 */ /* 0x000ee20000000800 */
[----:B------:R-:W-:Y:S02]  /*c660*/  UIADD3 UR7, UR7, UR5, URZ ;  /* 0x0000000507077290 */ /* 0x000fe4000fffe03f */
[----:B------:R-:W-:Y:S02]  /*c670*/  UIMAD UR5, UR9, UR10, URZ ;  /* 0x0000000a090572a4 */ /* 0x000fe4000f8e023f */
[----:B------:R-:W-:Y:S02]  /*c680*/  UIMAD.WIDE.U32 UR6, UR61, UR10, UR6 ;  /* 0x0000000a3d0672a5 */ /* 0x000fe4000f8e0006 */
[----:B------:R-:W-:Y:S01]  /*c690*/  UIMAD UR5, UR61, UR11, UR5 ;  /* 0x0000000b3d0572a4 */ /* 0x000fe2000f8e0205 */
[----:B------:R-:W-:Y:S02]  /*c6a0*/  ULDC.64 UR12, c[0x0][0x208] ;  /* 0x00008200000c7ab9 */ /* 0x000fe40000000a00 */
[----:B------:R-:W-:Y:S01]  /*c6b0*/  ULDC.64 UR10, c[0x0][0xb88] ;  /* 0x0002e200000a7ab9 */ /* 0x000fe20000000a00 */
[----:B--2---:R-:W-:-:S05]  /*c6c0*/  @P0 IMAD.HI.U32 R0, R4, R5, RZ ;  /* 0x0000000504000227 */ /* 0x004fca00078e00ff */
[----:B---3--:R-:W-:-:S05]  /*c6d0*/  @P0 SHF.R.U32.HI R2, RZ, R7, R0 ;  /* 0x00000007ff020219 */ /* 0x008fca0000011600 */
[----:B------:R-:W-:-:S04]  /*c6e0*/  IMAD.MOV R5, RZ, RZ, -R2 ;  /* 0x000000ffff057224 */ /* 0x000fc800078e0a02 */
[----:B------:R-:W-:Y:S01]  /*c6f0*/  IMAD R5, R3, R5, R4 ;  /* 0x0000000503057224 */ /* 0x000fe200078e0204 */
[----:B------:R-:W-:Y:S01]  /*c700*/  SHF.R.S32.HI R3, RZ, 0x1f, R2 ;  /* 0x0000001fff037819 */ /* 0x000fe20000011402 */
[----:B------:R-:W-:Y:S01]  /*c710*/  IMAD.U32 R4, RZ, RZ, UR5 ;  /* 0x00000005ff047e24 */ /* 0x000fe2000f8e00ff */
        /* <DEDUP_REMOVED lines=12> */
.L_x_2285:
[----:B------:R-:W-:Y:S05]  /*c7e0*/  BSYNC B1 ;  /* 0x0000000000017941 */ /* 0x000fea0003800000 */
.L_x_2284:
[----:B------:R-:W-:Y:S01]  /*c7f0*/  R2UR UR12, R23 ;  /* 0x00000000170c72ca */ /* 0x000fe200000e0000 */
[----:B------:R-:W-:Y:S01]  /*c800*/  ULDC.64 UR10, c[0x0][0xae8] ;  /* 0x0002ba00000a7ab9 */ /* 0x000fe20000000a00 */
[----:B------:R-:W-:Y:S01]  /*c810*/  VIADD R6, R6, UR39 ;  /* 0x0000002706067c36 */ /* 0x000fe20008000000 */
[----:B------:R-:W-:Y:S01]  /*c820*/  UIMAD UR5, UR8, UR10, URZ ;  /* 0x0000000a080572a4 */ /* 0x000fe2000f8e023f */
[----:B------:R-:W-:Y:S02]  /*c830*/  BSSY B1, `(.L_x_2286) ;  /* 0x0000035000017945 */ /* 0x000fe40003800000 */
[----:B0-----:R-:W-:-:S04]  /*c840*/  @P1 IMAD.HI.U32 R0, R6, R9, RZ ;  /* 0x0000000906001227 */ /* 0x001fc800078e00ff */
[----:B--2---:R-:W-:Y:S01]  /*c850*/  IMAD.MOV.U32 R5, RZ, RZ, R6 ;  /* 0x000000ffff057224 */ /* 0x004fe200078e0006 */
[----:B-1----:R-:W-:Y:S02]  /*c860*/  @P1 SHF.R.U32.HI R5, RZ, R11, R0 ;  /* 0x0000000bff051219 */ /* 0x002fe40000011600 */
[----:B------:R-:W-:Y:S02]  /*c870*/  UIMAD.WIDE.U32 UR6, UR12, UR10, URZ ;  /* 0x0000000a0c0672a5 */ /* 0x000fe4000f8e003f */
[----:B------:R-:W-:Y:S01]  /*c880*/  UIMAD UR5, UR12, UR11, UR5 ;  /* 0x0000000b0c0572a4 */ /* 0x000fe2000f8e0205 */
[--C-:B------:R-:W-:Y:S01]  /*c890*/  SHF.R.S32.HI R0, RZ, 0x1f, R5.reuse ;  /* 0x0000001fff007819 */ /* 0x100fe20000011405 */
[----:B------:R-:W-:Y:S01]  /*c8a0*/  IMAD.MOV R7, RZ, RZ, -R5 ;  /* 0x000000ffff077224 */ /* 0x000fe200078e0a05 */
[----:B------:R-:W-:Y:S01]  /*c8b0*/  ULDC.64 UR10, c[0x0][0xaf0] ;  /* 0x0002bc00000a7ab9 */ /* 0x000fe20000000a00 */
[----:B------:R-:W-:Y:S02]  /*c8c0*/  UIADD3 UR7, UR7, UR5, URZ ;  /* 0x0000000507077290 */ /* 0x000fe4000fffe03f */
[----:B------:R-:W-:Y:S01]  /*c8d0*/  UIMAD UR5, UR9, UR10, URZ ;  /* 0x0000000a090572a4 */ /* 0x000fe2000f8e023f */
[----:B------:R-:W-:Y:S01]  /*c8e0*/  IMAD R7, R8, R7, R6 ;  /* 0x0000000708077224 */ /* 0x000fe200078e0206 */
[----:B------:R-:W-:Y:S01]  /*c8f0*/  UIMAD.WIDE.U32 UR6, UR61, UR10, UR6 ;  /* 0x0000000a3d0672a5 */ /* 0x000fe2000f8e0006 */
[----:B------:R-:W-:Y:S01]  /*c900*/  VIADD R6, R184, UR39 ;  /* 0x00000027b8067c36 */ /* 0x000fe20008000000 */
[----:B------:R-:W-:Y:S01]  /*c910*/  UIMAD UR5, UR61, UR11, UR5 ;  /* 0x0000000b3d0572a4 */ /* 0x000fe2000f8e0205 */
[----:B------:R-:W-:-:S03]  /*c920*/  ULDC.64 UR8, c[0x0][0xae0] ;  /* 0x0002b80000087ab9 */ /* 0x000fc60000000a00 */
[----:B------:R-:W-:Y:S01]  /*c930*/  UIADD3 UR5, UR7, UR5, URZ ;  /* 0x0000000507057290 */ /* 0x000fe2000fffe03f */
[----:B------:R-:W-:Y:S01]  /*c940*/  IMAD R0, R0, UR8, RZ ;  /* 0x0000000800007c24 */ /* 0x000fe2000f8e02ff */
[----:B------:R-:W-:Y:S01]  /*c950*/  MOV R3, UR7 ;  /* 0x0000000700037c02 */ /* 0x000fe20008000f00 */
[----:B------:R-:W-:Y:S01]  /*c960*/  IMAD.U32 R2, RZ, RZ, UR6 ;  /* 0x00000006ff027e24 */ /* 0x000fe2000f8e00ff */
[----:B------:R-:W-:Y:S01]  /*c970*/  ULDC.64 UR6, c[0x0][0xad8] ;  /* 0x0002b60000067ab9 */ /* 0x000fe20000000a00 */
[C---:B------:R-:W-:Y:S01]  /*c980*/  IMAD R9, R5.reuse, UR9, R0 ;  /* 0x0000000905097c24 */ /* 0x040fe2000f8e0200 */
[----:B------:R-:W-:Y:S01]  /*c990*/  SHF.R.S32.HI R0, RZ, 0x1f, R7 ;  /* 0x0000001fff007819 */ /* 0x000fe20000011407 */
[----:B------:R-:W-:Y:S01]  /*c9a0*/  IMAD.U32 R3, RZ, RZ, UR5 ;  /* 0x00000005ff037e24 */ /* 0x000fe2000f8e00ff */
[----:B------:R-:W-:Y:S01]  /*c9b0*/  ULDC UR5, c[0x0][0xa88] ;  /* 0x0002a20000057ab9 */ /* 0x000fe20000000800 */
[----:B------:R-:W-:-:S04]  /*c9c0*/  IMAD.WIDE.U32 R2, R5, UR8, R2 ;  /* 0x0000000805027c25 */ /* 0x000fc8000f8e0002 */
[----:B------:R-:W-:Y:S02]  /*c9d0*/  IMAD.IADD R3, R3, 0x1, R9 ;  /* 0x0000000103037824 */ /* 0x000fe400078e0209 */
[----:B------:R-:W-:Y:S02]  /*c9e0*/  IMAD R4, R0, UR6, RZ ;  /* 0x0000000600047c24 */ /* 0x000fe4000f8e02ff */
[----:B------:R-:W-:Y:S02]  /*c9f0*/  IMAD R9, R8, UR5, RZ ;  /* 0x0000000508097c24 */ /* 0x000fe4000f8e02ff */
        /* <DEDUP_REMOVED lines=24> */
.L_x_2287:
[----:B------:R-:W-:Y:S05]  /*cb80*/  BSYNC B1 ;  /* 0x0000000000017941 */ /* 0x000fea0003800000 */
.L_x_2286:
        /* <DEDUP_REMOVED lines=14> */
.L_x_2289:
[----:B------:R-:W-:Y:S05]  /*cc70*/  BSYNC B1 ;  /* 0x0000000000017941 */ /* 0x000fea0003800000 */
.L_x_2288:
        /* <DEDUP_REMOVED lines=14> */
.L_x_2291:
[----:B------:R-:W-:Y:S05]  /*cd60*/  BSYNC B1 ;  /* 0x0000000000017941 */ /* 0x000fea0003800000 */
.L_x_2290:
        /* <DEDUP_REMOVED lines=15> */
.L_x_2283:
[----:B------:R-:W-:Y:S05]  /*ce60*/  BSYNC B0 ;  /* 0x0000000000007941 */ /* 0x000fea0003800000 */
.L_x_2275:
[----:B------:R-:W-:Y:S02]  /*ce70*/  ULDC UR5, c[0x0][0xc38] ;  /* 0x00030e0000057ab9 */ /* 0x000fe40000000800 */
[----:B------:R-:W-:-:S06]  /*ce80*/  UISETP.GE.AND UP0, UPT, UR4, UR5, UPT ;  /* 0x000000050400728c */ /* 0x000fcc000bf06270 */
[----:B------:R-:W-:-:S13]  /*ce90*/  PLOP3.LUT P0, PT, PT, PT, UP0, 0x80, 0x0 ;  /* 0x000000000000781c */ /* 0x000fda0003f0f008 */
[----:B------:R-:W-:Y:S05]  /*cea0*/  @!P0 BRA `(.L_x_2292) ;  /* 0xffffff3c00c48947 */ /* 0x000fea000383ffff */
[----:B------:R-:W-:Y:S05]  /*ceb0*/  EXIT ;  /* 0x000000000000794d */ /* 0x000fea0003800000 */
.L_x_2240:
[----:B------:R-:W-:-:S08]  /*cec0*/  NOP ;  /* 0x0000000000007918 */ /* 0x000fd00000000000 */
[----:B0-----:R-:W0:-:S00]  /*ced0*/  USETMAXREG.DEALLOC.CTAPOOL 0x18 ;  /* 0x00000018000079c8 */ /* 0x001e0000080e0500 */
[----:B0-----:R-:W-:-:S06]  /*cee0*/  LOP3.LUT R0, R0, 0x3, RZ, 0xc0, !PT ;  /* 0x0000000300007812 */ /* 0x001fcc00078ec0ff */
[----:B------:R-:W0:Y:S01]  /*cef0*/  S2UR UR6, SR_CTAID.X ;  /* 0x00000000000679c3 */ /* 0x000e220000002500 */
[----:B------:R-:W-:Y:S01]  /*cf00*/  IMAD.MOV.U32 R18, RZ, RZ, RZ ;  /* 0x000000ffff127224 */ /* 0x000fe200078e00ff */
[----:B------:R-:W1:Y:S02]  /*cf10*/  SHFL.IDX PT, R0, R0, RZ, 0x1f ;  /* 0x00001fff00007589 */ /* 0x000e6400000e0000 */
[----:B-1----:R-:W-:-:S04]  /*cf20*/  ISETP.NE.AND P0, PT, R0, RZ, PT ;  /* 0x000000ff0000720c */ /* 0x002fc80003f05270 */
[----:B------:R-:W0:Y:S01]  /*cf30*/  LDC R0, c[0x0][0xc38] ;  /* 0x00030e00ff007b82 */ /* 0x000e220000000800 */
[----:B------:R-:W-:-:S05]  /*cf40*/  P2R R2, PR, RZ, 0x1 ;  /* 0x00000001ff027803 */ /* 0x000fca0000000000 */
[----:B------:R1:W-:Y:S03]  /*cf50*/  STL [R1+0x20], R2 ;  /* 0x0000200201007387 */ /* 0x0003e60000100800 */
[----:B------:R-:W-:Y:S06]  /*cf60*/  @P0 BAR.ARV 0x4, 0x180 ;  /* 0x0106000000000b1d */ /* 0x000fec0000002000 */
[----:B------:R1:W-:Y:S01]  /*cf70*/  STL [R1+0x1c], RZ ;  /* 0x00001cff01007387 */ /* 0x0003e20000100800 */
[----:B0-----:R-:W-:Y:S01]  /*cf80*/  ISETP.LE.AND P0, PT, R0, UR6, PT ;  /* 0x0000000600007c0c */ /* 0x001fe2000bf03270 */
[----:B------:R-:W-:-:S05]  /*cf90*/  IMAD.MOV.U32 R0, RZ, RZ, 0x1 ;  /* 0x00000001ff007424 */ /* 0x000fca00078e00ff */
[----:B------:R1:W-:Y:S07]  /*cfa0*/  STL [R1+0x4], R0 ;  /* 0x0000040001007387 */ /* 0x0003ee0000100800 */
[----:B------:R-:W-:Y:S05]  /*cfb0*/  @P0 BRA `(.L_x_2293) ;  /* 0x0000004400600947 */ /* 0x000fea0003800000 */
[----:B------:R-:W0:Y:S01]  /*cfc0*/  S2R R6, SR_TID.X ;  /* 0x0000000000067919 */ /* 0x000e220000002100 */
[----:B------:R-:W2:Y:S01]  /*cfd0*/  S2UR UR5, SR_CgaCtaId ;  /* 0x00000000000579c3 */ /* 0x000ea20000008800 */
[----:B------:R-:W-:Y:S01]  /*cfe0*/  UMOV UR4, 0x400 ;  /* 0x0000040000047882 */ /* 0x000fe20000000000 */
[----:B------:R-:W-:Y:S01]  /*cff0*/  IMAD.MOV.U32 R18, RZ, RZ, RZ ;  /* 0x000000ffff127224 */ /* 0x000fe200078e00ff */
[----:B------:R-:W-:Y:S01]  /*d000*/  ULDC UR43, c[0x0][0xc] ;  /* 0x00000300002b7ab9 */ /* 0x000fe20000000800 */
[----:B------:R-:W-:Y:S01]  /*d010*/  ULDC.64 UR38, c[0x0][0x198] ;  /* 0x0000660000267ab9 */ /* 0x000fe20000000a00 */
[----:B--2---:R-:W-:-:S06]  /*d020*/  ULEA UR4, UR5, UR4, 0x18 ;  /* 0x0000000405047291 */ /* 0x004fcc000f8ec03f */
[----:B------:R-:W-:Y:S01]  /*d030*/  IMAD.U32 R17, RZ, RZ, UR4 ;  /* 0x00000004ff117e24 */ /* 0x000fe2000f8e00ff */
[C---:B0-----:R-:W-:Y:S01]  /*d040*/  LOP3.LUT R5, R6.reuse, 0x7f, RZ, 0xc0, !PT ;  /* 0x0000007f06057812 */ /* 0x041fe200078ec0ff */
[----:B-1----:R-:W-:-:S05]  /*d050*/  IMAD.SHL.U32 R0, R6, 0x8, RZ ;  /* 0x0000000806007824 */ /* 0x002fca00078e00ff */
        /* <DEDUP_REMOVED lines=9> */
[----:B------:R-:W-:Y:S01]  /*d0f0*/  IMAD.MOV.U32 R2, RZ, RZ, 0x1 ;  /* 0x00000001ff027424 */ /* 0x000fe200078e00ff */
[----:B------:R-:W-:Y:S02]  /*d100*/  MOV R3, UR6 ;  /* 0x0000000600037c02 */ /* 0x000fe40008000f00 */
[----:B------:R-:W-:Y:S04]  /*d110*/  STL [R1+0x14], R4 ;  /* 0x0000140401007387 */ /* 0x000fe80000100800 */
[----:B------:R-:W-:Y:S04]  /*d120*/  STL [R1+0x18], R3 ;  /* 0x0000180301007387 */ /* 0x000fe80000100800 */
[----:B------:R0:W-:Y:S04]  /*d130*/  STL [R1+0x4], R2 ;  /* 0x0000040201007387 */ /* 0x0001e80000100800 */
[----:B------:R1:W-:Y:S01]  /*d140*/  STL [R1+0x1c], RZ ;  /* 0x00001cff01007387 */ /* 0x0003e20000100800 */
[----:B0-----:R-:W-:-:S02]  /*d150*/  LOP3.LUT R2, R0, 0x40, RZ, 0xfc, !PT ;  /* 0x0000004000027812 */ /* 0x001fc400078efcff */
[----:B-1----:R-:W-:-:S07]  /*d160*/  LOP3.LUT R0, R0, 0x80, RZ, 0xfc, !PT ;  /* 0x0000008000007812 */ /* 0x002fce00078efcff */
.L_x_2383:
        /* <DEDUP_REMOVED lines=23> */
.L_x_2294:
[----:B------:R-:W-:Y:S01]  /*d2e0*/  ULDC UR8, c[0x0][0xc54] ;  /* 0x0003150000087ab9 */ /* 0x000fe20000000800 */
[----:B------:R-:W-:Y:S01]  /*d2f0*/  UMOV UR7, UR9 ;  /* 0x0000000900077c82 */ /* 0x000fe20008000000 */
[----:B------:R-:W-:-:S11]  /*d300*/  UISETP.NE.AND UP0, UPT, UR8, 0x1, UPT ;  /* 0x000000010800788c */ /* 0x000fd6000bf05270 */
[----:B------:R-:W-:Y:S02]  /*d310*/  @UP0 ULDC.64 UR10, c[0x0][0xc58] ;  /* 0x00031600000a0ab9 */ /* 0x000fe40000000a00 */
[----:B------:R-:W-:-:S04]  /*d320*/  UIMAD.WIDE.U32 UR4, UR9, UR10, URZ ;  /* 0x0000000a090472a5 */ /* 0x000fc8000f8e003f */
[----:B------:R-:W-:-:S04]  /*d330*/  @UP0 USHF.R.U32.HI UR7, URZ, UR11, UR5 ;  /* 0x0000000b3f070299 */ /* 0x000fc80008011605 */
[----:B------:R-:W-:-:S12]  /*d340*/  UIMAD UR8, UR7, UR8, URZ ;  /* 0x00000008070872a4 */ /* 0x000fd8000f8e023f */
.L_x_2295:
[----:B------:R-:W-:Y:S01]  /*d350*/  ULOP3.LUT UR42, URZ, UR7, URZ, 0x33, !UPT ;  /* 0x000000073f2a7292 */ /* 0x000fe2000f8e333f */
[----:B------:R-:W-:Y:S01]  /*d360*/  BSSY B7, `(.L_x_2296) ;  /* 0x0000400000077945 */ /* 0x000fe20003800000 */
[----:B------:R-:W-:Y:S01]  /*d370*/  ULDC UR5, c[0x0][0x448] ;  /* 0x0001120000057ab9 */ /* 0x000fe20000000800 */
[----:B------:R-:W-:Y:S01]  /*d380*/  ULDC UR4, c[0x0][0xc3c] ;  /* 0x00030f0000047ab9 */ /* 0x000fe20000000800 */
[----:B------:R-:W-:Y:S02]  /*d390*/  UISETP.NE.AND UP1, UPT, UR5, 0x1, UPT ;  /* 0x000000010500788c */ /* 0x000fe4000bf25270 */
[----:B------:R-:W-:Y:S01]  /*d3a0*/  UIADD3 UR42, UR42, UR4, URZ ;  /* 0x000000042a2a7290 */ /* 0x000fe2000fffe03f */
[----:B------:R-:W-:Y:S01]  /*d3b0*/  ULDC.64 UR10, c[0x0][0x418] ;  /* 0x00010600000a7ab9 */ /* 0x000fe20000000a00 */
[----:B------:R-:W-:Y:S01]  /*d3c0*/  ULDC UR5, c[0x0][0x288] ;  /* 0x0000a20000057ab9 */ /* 0x000fe20000000800 */
[----:B------:R-:W-:Y:S02]  /*d3d0*/  UISETP.NE.U32.AND UP0, UPT, UR10, URZ, UPT ;  /* 0x0000003f0a00728c */ /* 0x000fe4000bf05070 */
[----:B------:R-:W-:-:S02]  /*d3e0*/  USHF.L.U32 UR7, UR42, 0x7, URZ ;  /* 0x000000072a077899 */ /* 0x000fc4000800063f */
[----:B------:R-:W-:Y:S02]  /*d3f0*/  UISETP.NE.AND.EX UP0, UPT, UR11, URZ, UPT, UP0 ;  /* 0x0000003f0b00728c */ /* 0x000fe4000bf05300 */
[----:B------:R-:W-:Y:S01]  /*d400*/  UIADD3 UR7, UR7, 0x7f, URZ ;  /* 0x0000007f07077890 */ /* 0x000fe2000fffe03f */
[----:B------:R-:W-:Y:S01]  /*d410*/  ULDC UR4, c[0x0][0x424] ;  /* 0x0001090000047ab9 */ /* 0x000fe20000000800 */
[----:B------:R-:W-:Y:S02]  /*d420*/  UIADD3 UR13, -UR5, 0x80, URZ ;  /* 0x00000080050d7890 */ /* 0x000fe4000fffe13f */
[----:B------:R-:W-:Y:S01]  /*d430*/  USEL UR11, UR4, 0x1, UP0 ;  /* 0x00000001040b7887 */ /* 0x000fe20008000000 */
[----:B------:R-:W-:Y:S01]  /*d440*/  @UP1 ULDC UR5, c[0x0][0x44c] ;  /* 0x0001130000051ab9 */ /* 0x000fe20000000800 */
[----:B------:R-:W-:Y:S01]  /*d450*/  ULDC UR12, c[0x0][0x2f0] ;  /* 0x0000bc00000c7ab9 */ /* 0x000fe20000000800 */
[----:B------:R-:W-:Y:S01]  /*d460*/  UIMAD.WIDE.U32 UR4, UR7, UR5, URZ ;  /* 0x00000005070472a5 */ /* 0x000fe2000f8e003f */
[----:B------:R-:W-:Y:S01]  /*d470*/  @UP1 ULDC UR14, c[0x0][0x450] ;  /* 0x00011400000e1ab9 */ /* 0x000fe20000000800 */
[----:B------:R-:W-:-:S02]  /*d480*/  UIMAD UR13, UR11, UR12, UR13 ;  /* 0x0000000c0b0d72a4 */ /* 0x000fc4000f8e020d */
[----:B------:R-:W-:Y:S02]  /*d490*/  @UP1 USHF.R.U32.HI UR7, URZ, UR14, UR5 ;  /* 0x0000000e3f071299 */ /* 0x000fe40008011605 */
[----:B------:R-:W-:Y:S02]  /*d4a0*/  UIMAD UR11, UR11, UR12, 0x7f ;  /* 0x0000007f0b0b74a4 */ /* 0x000fe4000f8e020c */
[----:B------:R-:W-:Y:S02]  /*d4b0*/  UIADD3 UR7, UR13, UR7, URZ ;  /* 0x000000070d077290 */ /* 0x000fe4000fffe03f */
[----:B------:R-:W-:Y:S02]  /*d4c0*/  UIADD3 UR8, UR9, -UR8, URZ ;  /* 0x8000000809087290 */ /* 0x000fe4000fffe03f */
[----:B------:R-:W-:Y:S02]  /*d4d0*/  USHF.R.S32.HI UR9, URZ, 0x1f, UR11 ;  /* 0x0000001f3f097899 */ /* 0x000fe4000801140b */
[----:B------:R-:W-:-:S02]  /*d4e0*/  USHF.R.S32.HI UR4, URZ, 0x1f, UR7 ;  /* 0x0000001f3f047899 */ /* 0x000fc40008011407 */
[----:B------:R-:W-:Y:S02]  /*d4f0*/  ULEA.HI UR9, UR9, UR11, URZ, 0x7 ;  /* 0x0000000b09097291 */ /* 0x000fe4000f8f383f */
[----:B------:R-:W-:Y:S01]  /*d500*/  ULEA.HI UR7, UR4, UR7, URZ, 0x7 ;  /* 0x0000000704077291 */ /* 0x000fe2000f8f383f */
[----:B------:R-:W-:Y:S01]  /*d510*/  ULDC UR10, c[0x0][0xc48] ;  /* 0x00031200000a7ab9 */ /* 0x000fe20000000800 */
[----:B------:R-:W-:Y:S02]  /*d520*/  USHF.R.S32.HI UR9, URZ, 0x7, UR9 ;  /* 0x000000073f097899 */ /* 0x000fe40008011409 */
[----:B------:R-:W-:Y:S02]  /*d530*/  USHF.R.S32.HI UR7, URZ, 0x7, UR7 ;  /* 0x000000073f077899 */ /* 0x000fe40008011407 */
[----:B------:R-:W-:Y:S02]  /*d540*/  UISETP.NE.AND UP0, UPT, UR10, 0x1, UPT ;  /* 0x000000010a00788c */ /* 0x000fe4000bf05270 */
[----:B------:R-:W-:Y:S01]  /*d550*/  UISETP.LT.AND UP1, UPT, UR9, UR7, UPT ;  /* 0x000000070900728c */ /* 0x000fe2000bf21270 */
[----:B------:R-:W-:-:S03]  /*d560*/  ULDC UR5, c[0x0][0xc54] ;  /* 0x0003150000057ab9 */ /* 0x000fc60000000800 */
[----:B------:R-:W-:Y:S02]  /*d570*/  USEL UR41, UR9, UR7, UP1 ;  /* 0x0000000709297287 */ /* 0x000fe40008800000 */
[----:B------:R-:W-:-:S03]  /*d580*/  UIMAD UR8, UR6, UR5, UR8 ;  /* 0x00000005060872a4 */ /* 0x000fc6000f8e0208 */
[----:B------:R-:W-:Y:S01]  /*d590*/  @UP0 ULDC UR5, c[0x0][0xc4c] ;  /* 0x0003130000050ab9 */ /* 0x000fe20000000800 */
[----:B------:R-:W-:Y:S01]  /*d5a0*/  ISETP.LT.AND P0, PT, RZ, UR41, PT ;  /* 0x00000029ff007c0c */ /* 0x000fe2000bf01270 */
[----:B------:R-:W-:Y:S01]  /*d5b0*/  UIMAD.WIDE.U32 UR4, UR8, UR5, URZ ;  /* 0x00000005080472a5 */ /* 0x000fe2000f8e003f */
[----:B------:R-:W-:Y:S01]  /*d5c0*/  @UP0 ULDC UR6, c[0x0][0xc50] ;  /* 0x0003140000060ab9 */ /* 0x000fe20000000800 */
[----:B------:R-:W-:Y:S02]  /*d5d0*/  UMOV UR40, UR8 ;  /* 0x0000000800287c82 */ /* 0x000fe40008000000 */
[----:B------:R-:W-:-:S04]  /*d5e0*/  @UP0 USHF.R.U32.HI UR40, URZ, UR6, UR5 ;  /* 0x000000063f280299 */ /* 0x000fc80008011605 */
[----:B------:R-:W-:-:S04]  /*d5f0*/  UIADD3 UR36, -UR40, URZ, URZ ;  /* 0x0000003f28247290 */ /* 0x000fc8000fffe13f */
[----:B------:R-:W-:Y:S01]  /*d600*/  UIMAD UR36, UR10, UR36, UR8 ;  /* 0x000000240a2472a4 */ /* 0x000fe2000f8e0208 */
[----:B------:R-:W-:Y:S11]  /*d610*/  @P0 BRA `(.L_x_2297) ;  /* 0x00000000004c0947 */ /* 0x000ff60003800000 */
        /* <DEDUP_REMOVED lines=19> */
.L_x_2297:
        /* <DEDUP_REMOVED lines=20> */
.L_x_2300:
[----:B------:R-:W-:Y:S05]  /*d890*/  BSYNC B6 ;  /* 0x0000000000067941 */ /* 0x000fea0003800000 */
.L_x_2299:
        /* <DEDUP_REMOVED lines=20> */
.L_x_2303:
[----:B------:R0:W1:Y:S01]  /*d9e0*/  LDC.64 R2, c[0x4][R16] ;  /* 0x0100000010027b82 */ /* 0x0000620000000a00 */
[----:B------:R-:W-:Y:S01]  /*d9f0*/  ULDC.64 UR6, c[0x4][0x118] ;  /* 0x0100460000067ab9 */ /* 0x000fe20000000a00 */
[----:B------:R-:W-:Y:S01]  /*da00*/  ULDC.64 UR8, c[0x4][0x120] ;  /* 0x0100480000087ab9 */ /* 0x000fe20000000a00 */
[----:B------:R-:W-:Y:S01]  /*da10*/  ULDC.64 UR4, c[0x4][0x80] ;  /* 0x0100200000047ab9 */ /* 0x000fe20000000a00 */
[----:B------:R-:W-:Y:S01]  /*da20*/  IMAD.U32 R4, RZ, RZ, UR6 ;  /* 0x00000006ff047e24 */ /* 0x000fe2000f8e00ff */
[----:B------:R-:W-:Y:S01]  /*da30*/  MOV R12, 0x1 ;  /* 0x00000001000c7802 */ /* 0x000fe20000000f00 */
[----:B------:R-:W-:Y:S02]  /*da40*/  IMAD.U32 R5, RZ, RZ, UR7 ;  /* 0x00000007ff057e24 */ /* 0x000fe4000f8e00ff */
[----:B------:R-:W-:Y:S02]  /*da50*/  IMAD.U32 R6, RZ, RZ, UR8 ;  /* 0x00000008ff067e24 */ /* 0x000fe4000f8e00ff */
[----:B------:R-:W-:-:S02]  /*da60*/  IMAD.U32 R7, RZ, RZ, UR9 ;  /* 0x00000009ff077e24 */ /* 0x000fc4000f8e00ff */
[----:B------:R-:W-:Y:S02]  /*da70*/  IMAD.U32 R10, RZ, RZ, UR4 ;  /* 0x00000004ff0a7e24 */ /* 0x000fe4000f8e00ff */
[----:B------:R-:W-:Y:S02]  /*da80*/  IMAD.U32 R11, RZ, RZ, UR5 ;  /* 0x00000005ff0b7e24 */ /* 0x000fe4000f8e00ff */
[----:B------:R-:W-:Y:S02]  /*da90*/  IMAD.MOV.U32 R8, RZ, RZ, 0x70 ;  /* 0x00000070ff087424 */ /* 0x000fe400078e00ff */
[----:B0-----:R-:W-:-:S07]  /*daa0*/  IMAD.MOV.U32 R13, RZ, RZ, RZ ;  /* 0x000000ffff0d7224 */ /* 0x001fce00078e00ff */
[----:B------:R-:W-:-:S07]  /*dab0*/  LEPC R20, `(.L_x_2302) ;  /* 0x000000001014794e */ /* 0x000fce0000000000 */
[----:B-1----:R-:W-:Y:S05]  /*dac0*/  CALL.ABS.NOINC R2 ;  /* 0x0000000002007343 */ /* 0x002fea0003c00000 */
.L_x_2302:
[----:B------:R-:W-:Y:S05]  /*dad0*/  BSYNC B6 ;  /* 0x0000000000067941 */ /* 0x000fea0003800000 */
.L_x_2301:
[----:B------:R-:W-:Y:S01]  /*dae0*/  ULDC.64 UR4, c[0x0][0x9f8] ;  /* 0x00027e0000047ab9 */ /* 0x000fe20000000a00 */
[----:B------:R-:W-:Y:S01]  /*daf0*/  IMAD.U32 R7, RZ, RZ, UR40 ;  /* 0x00000028ff077e24 */ /* 0x000fe2000f8e00ff */
[----:B------:R-:W-:Y:S01]  /*db00*/  UISETP.NE.U32.AND UP0, UPT, UR4, URZ, UPT ;  /* 0x0000003f0400728c */ /* 0x000fe2000bf05070 */
[----:B------:R-:W-:-:S03]  /*db10*/  ULDC.64 UR6, c[0x0][0x208] ;  /* 0x0000820000067ab9 */ /* 0x000fc60000000a00 */
[----:B------:R-:W-:-:S06]  /*db20*/  UISETP.NE.AND.EX UP0, UPT, UR5, URZ, UPT, UP0 ;  /* 0x0000003f0500728c */ /* 0x000fcc000bf05300 */
[----:B------:R-:W-:-:S05]  /*db30*/  PLOP3.LUT P0, PT, PT, PT, UP0, 0x80, 0x0 ;  /* 0x000000000000781c */ /* 0x000fca0003f0f008 */
[----:B------:R-:W-:Y:S02]  /*db40*/  @UP0 ULDC.64 UR4, c[0x0][0x9f8] ;  /* 0x00027e0000040ab9 */ /* 0x000fe40000000a00 */
[----:B------:R-:W-:-:S06]  /*db50*/  @UP0 UIMAD.WIDE UR4, UR40, 0x4, UR4 ;  /* 0x00000004280408a5 */ /* 0x000fcc000f8e0204 */
[----:B------:R-:W-:Y:S02]  /*db60*/  IMAD.U32 R2, RZ, RZ, UR4 ;  /* 0x00000004ff027e24 */ /* 0x000fe4000f8e00ff */
[----:B------:R-:W-:-:S05]  /*db70*/  IMAD.U32 R3, RZ, RZ, UR5 ;  /* 0x00000005ff037e24 */ /* 0x000fca000f8e00ff */
[----:B------:R0:W2:Y:S01]  /*db80*/  @P0 LDG.E R7, desc[UR6][R2.64] ;  /* 0x0000000602070981 */ /* 0x0000a2000c1e1900 */
        /* <DEDUP_REMOVED lines=9> */
[----:B------:R-:W-:Y:S02]  /*dc20*/  P2R R4, PR, RZ, 0x2 ;  /* 0x00000002ff047803 */ /* 0x000fe40000000000 */
[----:B--2---:R-:W-:Y:S01]  /*dc30*/  SHF.R.S32.HI R8, RZ, 0x1f, R7 ;  /* 0x0000001fff087819 */ /* 0x004fe20000011407 */
[----:B------:R0:W-:Y:S01]  /*dc40*/  STL [R1], R7 ;  /* 0x0000000701007387 */ /* 0x0001e20000100800 */
[----:B------:R-:W-:-:S03]  /*dc50*/  SEL R16, R7, RZ, !P1 ;  /* 0x000000ff07107207 */ /* 0x000fc60004800000 */
[----:B------:R0:W-:Y:S04]  /*dc60*/  STL [R1+0x10], R4 ;  /* 0x0000100401007387 */ /* 0x0001e80000100800 */
[----:B------:R0:W-:Y:S01]  /*dc70*/  STL [R1+0x8], R8 ;  /* 0x0000080801007387 */ /* 0x0001e20000100800 */
[----:B------:R-:W-:Y:S05]  /*dc80*/  BRA.DIV UR4, `(.L_x_2304) ;  /* 0x0000003e04c47947 */ /* 0x000fea000b800000 */
[----:B------:R1:W2:Y:S02]  /*dc90*/  SHFL.IDX PT, R14, R0, RZ, 0x1f ;  /* 0x00001fff000e7589 */ /* 0x0002a400000e0000 */
.L_x_2398:
[----:B------:R-:W-:Y:S02]  /*dca0*/  PLOP3.LUT P2, PT, PT, PT, PT, 0x8, 0x0 ;  /* 0x000000000000781c */ /* 0x000fe40003f4e170 */
[----:B--2---:R-:W-:Y:S02]  /*dcb0*/  ISETP.NE.AND P0, PT, R14, RZ, PT ;  /* 0x000000ff0e00720c */ /* 0x004fe40003f05270 */
[----:B-1----:R-:W-:-:S05]  /*dcc0*/  P2R R0, PR, RZ, 0x4 ;  /* 0x00000004ff007803 */ /* 0x002fca0000000000 */
[----:B------:R1:W-:Y:S06]  /*dcd0*/  STL [R1+0xc], R0 ;  /* 0x00000c0001007387 */ /* 0x0003ec0000100800 */
[----:B------:R-:W-:Y:S05]  /*dce0*/  @P0 BRA `(.L_x_2305) ;  /* 0x0000000400200947 */ /* 0x000fea0003800000 */
[----:B------:R-:W-:-:S03]  /*dcf0*/  UMOV UR4, 0xffffffff ;  /* 0xffffffff00047882 */ /* 0x000fc60000000000 */
[----:B------:R-:W-:Y:S05]  /*dd00*/  BRA.DIV UR4, `(.L_x_2306) ;  /* 0x0000003e04c47947 */ /* 0x000fea000b800000 */
[----:B------:R-:W-:-:S13]  /*dd10*/  ELECT P6, URZ, PT ;  /* 0x00000000003f782f */ /* 0x000fda00038c0000 */
.L_x_2401:
[----:B------:R-:W-:Y:S05]  /*dd20*/  @!P6 BRA `(.L_x_2305) ;  /* 0x000000040010e947 */ /* 0x000fea0003800000 */
[----:B------:R-:W-:Y:S01]  /*dd30*/  IMAD.MOV.U32 R16, RZ, RZ, R7 ;  /* 0x000000ffff107224 */ /* 0x000fe200078e0007 */
[----:B------:R-:W-:Y:S06]  /*dd40*/  @!P1 BRA `(.L_x_2307) ;  /* 0x0000000000489947 */ /* 0x000fec0003800000 */
[----:B------:R-:W2:Y:S01]  /*dd50*/  LDC R6, c[0x0][0x43c] ;  /* 0x00010f00ff067b82 */ /* 0x000ea20000000800 */
[----:B------:R-:W-:Y:S01]  /*dd60*/  ULDC.64 UR4, c[0x0][0x428] ;  /* 0x00010a0000047ab9 */ /* 0x000fe20000000a00 */
[----:B------:R-:W-:Y:S01]  /*dd70*/  ULDC.64 UR6, c[0x0][0x208] ;  /* 0x0000820000067ab9 */ /* 0x000fe20000000a00 */
[----:B--2---:R-:W-:-:S13]  /*dd80*/  ISETP.NE.AND P0, PT, R6, 0x1, PT ;  /* 0x000000010600780c */ /* 0x004fda0003f05270 */
[----:B0-----:R-:W1:Y:S02]  /*dd90*/  @P0 LDC.64 R4, c[0x0][0x440] ;  /* 0x00011000ff040b82 */ /* 0x001e640000000a00 */
[----:B-1----:R-:W-:-:S04]  /*dda0*/  @P0 IMAD.HI.U32 R0, R19, R4, RZ ;  /* 0x0000000413000227 */ /* 0x002fc800078e00ff */
        /* <DEDUP_REMOVED lines=12> */
.L_x_2307:
[----:B--2---:R-:W2:Y:S01]  /*de70*/  LDL R2, [R1+0x4] ;  /* 0x0000040001027983 */ /* 0x004ea20000100800 */
[----:B-1----:R-:W-:Y:S01]  /*de80*/  IMAD R0, R18, 0x8, R17 ;  /* 0x0000000812007824 */ /* 0x002fe200078e0211 */
[----:B--2---:R-:W-:-:S04]  /*de90*/  SHF.L.U32 R2, R2, 0x1f, RZ ;  /* 0x0000001f02027819 */ /* 0x004fc800000006ff */
[----:B------:R-:W1:Y:S02]  /*dea0*/  SYNCS.PHASECHK.TRANS64.TRYWAIT P0, [R0+URZ+0x34840], R2 ;  /* 0x03484002000075a7 */ /* 0x000e64000800017f */
[----:B-1----:R-:W-:Y:S05]  /*deb0*/  @!P0 BRA `(.L_x_2308) ;  /* 0x0000003c00788947 */ /* 0x002fea0003800000 */
.L_x_2402:
[----:B------:R-:W2:Y:S02]  /*dec0*/  S2R R3, SR_TID.X ;  /* 0x0000000000037919 */ /* 0x000ea40000002100 */
        /* <DEDUP_REMOVED lines=10> */
.L_x_2309:
[----:B------:R-:W-:Y:S01]  /*df70*/  R2UR UR33, R0 ;  /* 0x00000000002172ca */ /* 0x000fe200000e0000 */
[----:B-1----:R-:W-:Y:S01]  /*df80*/  IMAD R0, R18, 0xc000, R17 ;  /* 0x0000c00012007824 */ /* 0x002fe200078e0211 */
[----:B------:R-:W-:Y:S01]  /*df90*/  R2UR UR35, R19 ;  /* 0x00000000132372ca */ /* 0x000fe200000e0000 */
[----:B------:R-:W-:Y:S01]  /*dfa0*/  UIADD3 UR4, UP0, UR38, 0x370, URZ ;  /* 0x0000037026047890 */ /* 0x000fe2000ff1e03f */
[----:B-----5:R-:W-:Y:S01]  /*dfb0*/  R2UR UR37, R16 ;  /* 0x00000000102572ca */ /* 0x020fe200000e0000 */
[----:B------:R-:W-:Y:S01]  /*dfc0*/  UMOV UR6, 0x0 ;  /* 0x0000000000067882 */ /* 0x000fe20000000000 */
[----:B------:R-:W-:Y:S01]  /*dfd0*/  R2UR UR8, R0 ;  /* 0x00000000000872ca */ /* 0x000fe200000e0000 */
[----:B------:R-:W-:Y:S01]  /*dfe0*/  UIADD3.X UR5, URZ, UR39, URZ, UP0, !UPT ;  /* 0x000000273f057290 */ /* 0x000fe200087fe43f */
[----:B------:R-:W-:Y:S01]  /*dff0*/  PLOP3.LUT P0, PT, PT, PT, PT, 0x80, 0x0 ;  /* 0x000000000000781c */ /* 0x000fe20003f0f070 */
[----:B------:R-:W-:Y:S01]  /*e000*/  UMOV UR7, 0x14f00000 ;  /* 0x14f0000000077882 */ /* 0x000fe20000000000 */
[----:B------:R-:W-:Y:S01]  /*e010*/  UMOV UR34, URZ ;  /* 0x0000003f00227c82 */ /* 0x000fe20008000000 */
[----:B------:R-:W-:Y:S01]  /*e020*/  UMOV UR18, 0x40 ;  /* 0x0000004000127882 */ /* 0x000fe20000000000 */
[----:B------:R-:W-:Y:S01]  /*e030*/  P2R R0, PR, RZ, 0x1 ;  /* 0x00000001ff007803 */ /* 0x000fe20000000000 */
[----:B------:R-:W-:-:S02]  /*e040*/  UIADD3 UR33, UR33, 0x34830, URZ ;  /* 0x0003483021217890 */ /* 0x000fc4000fffe03f */
[----:B------:R-:W-:Y:S01]  /*e050*/  USHF.L.U32 UR35, UR35, 0x7, URZ ;  /* 0x0000000723237899 */ /* 0x000fe2000800063f */
[----:B------:R-:W-:Y:S01]  /*e060*/  UMOV UR20, UR36 ;  /* 0x0000002400147c82 */ /* 0x000fe20008000000 */
[----:B------:R-:W-:Y:S02]  /*e070*/  UMOV UR21, UR37 ;  /* 0x0000002500157c82 */ /* 0x000fe40008000000 */
[----:B------:R-:W-:Y:S01]  /*e080*/  UIADD3 UR32, UR8, 0x1c400, URZ ;  /* 0x0001c40008207890 */ /* 0x000fe2000fffe03f */
[----:B------:R2:W-:Y:S01]  /*e090*/  STL [R1+0xc], R0 ;  /* 0x00000c0001007387 */ /* 0x0005e20000100800 */
[----:B------:R-:W-:Y:S02]  /*e0a0*/  UIADD3 UR16, UR8, 0x20400, URZ ;  /* 0x0002040008107890 */ /* 0x000fe4000fffe03f */
[----:B------:R-:W-:Y:S01]  /*e0b0*/  UIADD3 UR8, UR8, 0x24400, URZ ;  /* 0x0002440008087890 */ /* 0x000fe2000fffe03f */
[----:B------:R-:W-:Y:S01]  /*e0c0*/  UMOV UR17, UR33 ;  /* 0x0000002100117c82 */ /* 0x000fe20008000000 */
[----:B------:R-:W-:Y:S01]  /*e0d0*/  UMOV UR19, UR35 ;  /* 0x0000002300137c82 */ /* 0x000fe20008000000 */
[----:B------:R-:W-:Y:S01]  /*e0e0*/  UMOV UR10, 0x80 ;  /* 0x00000080000a7882 */ /* 0x000fe20000000000 */
[----:B------:R-:W-:Y:S01]  /*e0f0*/  UMOV UR12, UR36 ;  /* 0x00000024000c7c82 */ /* 0x000fe20008000000 */
[----:B------:R-:W-:Y:S01]  /*e100*/  UMOV UR13, UR37 ;  /* 0x00000025000d7c82 */ /* 0x000fe20008000000 */
[----:B------:R-:W-:Y:S01]  /*e110*/  UMOV UR9, UR33 ;  /* 0x0000002100097c82 */ /* 0x000fe20008000000 */
[----:B------:R-:W-:Y:S01]  /*e120*/  UMOV UR11, UR35 ;  /* 0x00000023000b7c82 */ /* 0x000fe20008000000 */
[----:B------:R2:W-:Y:S01]  /*e130*/  UTMALDG.4D [UR32], [UR4], desc[UR6] ;  /* 0x00000620040075b4 */ /* 0x0005e20008019000 */
[----:B------:R2:W-:Y:S01]  /*e140*/  UTMALDG.4D [UR16], [UR4], desc[UR6] ;  /* 0x00000610040075b4 */ /* 0x0005e20008019000 */
[----:B------:R2:W-:Y:S02]  /*e150*/  UTMALDG.4D [UR8], [UR4], desc[UR6] ;  /* 0x00000608040075b4 */ /* 0x0005e40008019000 */
[----:B--2---:R-:W-:Y:S01]  /*e160*/  NOP ;  /* 0x0000000000007918 */ /* 0x004fe20000000000 */
.L_x_2305:
[----:B-1----:R-:W-:Y:S01]  /*e170*/  VIADD R0, R17, 0x10400 ;  /* 0x0001040011007836 */ /* 0x002fe20000000000 */
[----:B------:R-:W-:Y:S05]  /*e180*/  WARPSYNC.ALL ;  /* 0x0000000000007948 */ /* 0x000fea0003800000 */
[----:B------:R-:W-:Y:S01]  /*e190*/  BAR.SYNC.DEFER_BLOCKING 0x8, 0x180 ;  /* 0x0206000000007b1d */ /* 0x000fe20000010000 */
[----:B------:R-:W-:-:S05]  /*e1a0*/  LOP3.LUT P0, RZ, R0, 0x3ff, RZ, 0xc0, !PT ;  /* 0x000003ff00ff7812 */ /* 0x000fca000780c0ff */
[----:B------:R-:W-:Y:S08]  /*e1b0*/  BSSY B6, `(.L_x_2310) ;  /* 0x0000012000067945 */ /* 0x000ff00003800000 */
[----:B------:R-:W-:Y:S05]  /*e1c0*/  @!P0 BRA `(.L_x_2311) ;  /* 0x0000000000408947 */ /* 0x000fea0003800000 */
[----:B------:R-:W-:Y:S01]  /*e1d0*/  MOV R2, 0x0 ;  /* 0x0000000000027802 */ /* 0x000fe20000000f00 */
[----:B------:R-:W-:Y:S01]  /*e1e0*/  ULDC.64 UR6, c[0x4][0x118] ;  /* 0x0100460000067ab9 */ /* 0x000fe20000000a00 */
[----:B------:R-:W-:Y:S01]  /*e1f0*/  ULDC.64 UR8, c[0x4][0x120] ;  /* 0x0100480000087ab9 */ /* 0x000fe20000000a00 */
[----:B------:R-:W-:Y:S01]  /*e200*/  ULDC.64 UR4, c[0x4][0x88] ;  /* 0x0100220000047ab9 */ /* 0x000fe20000000a00 */
[----:B0-----:R-:W-:Y:S01]  /*e210*/  MOV R4, UR6 ;  /* 0x0000000600047c02 */ /* 0x001fe20008000f00 */
[----:B------:R-:W-:Y:S01]  /*e220*/  IMAD.U32 R5, RZ, RZ, UR7 ;  /* 0x00000007ff057e24 */ /* 0x000fe2000f8e00ff */
        /* <DEDUP_REMOVED lines=10> */
.L_x_2311:
[----:B------:R-:W-:Y:S05]  /*e2d0*/  BSYNC B6 ;  /* 0x0000000000067941 */ /* 0x000fea0003800000 */
.L_x_2310:
[----:B0-----:R-:W0:Y:S01]  /*e2e0*/  LDC R7, c[0x0][0x448] ;  /* 0x00011200ff077b82 */ /* 0x001e220000000800 */
[----:B------:R-:W1:Y:S01]  /*e2f0*/  S2R R0, SR_TID.X ;  /* 0x0000000000007919 */ /* 0x000e620000002100 */
[----:B------:R-:W-:Y:S01]  /*e300*/  USHF.R.S32.HI UR4, URZ, 0x1f, UR36 ;  /* 0x0000001f3f047899 */ /* 0x000fe20008011424 */
[----:B------:R-:W-:Y:S01]  /*e310*/  ULDC.64 UR8, c[0x0][0x2d8] ;  /* 0x0000b60000087ab9 */ /* 0x000fe20000000a00 */
[----:B------:R-:W2:Y:S02]  /*e320*/  S2R R2, SR_TID.X ;  /* 0x0000000000027919 */ /* 0x000ea40000002100 */
[----:B------:R-:W-:Y:S02]  /*e330*/  UIMAD UR6, UR4, UR8, URZ ;  /* 0x00000008040672a4 */ /* 0x000fe4000f8e023f */
[----:B------:R-:W-:Y:S01]  /*e340*/  UIMAD.WIDE.U32 UR4, UR36, UR8, URZ ;  /* 0x00000008240472a5 */ /* 0x000fe2000f8e003f */
[----:B------:R-:W3:Y:S01]  /*e350*/  S2R R8, SR_TID.X ;  /* 0x0000000000087919 */ /* 0x000ee20000002100 */
[----:B------:R-:W-:-:S02]  /*e360*/  UIMAD UR6, UR36, UR9, UR6 ;  /* 0x00000009240672a4 */ /* 0x000fc4000f8e0206 */
[----:B------:R-:W-:Y:S01]  /*e370*/  USHF.R.S32.HI UR7, URZ, 0x1f, UR40 ;  /* 0x0000001f3f077899 */ /* 0x000fe20008011428 */
[----:B------:R-:W4:Y:S01]  /*e380*/  S2R R10, SR_TID.X ;  /* 0x00000000000a7919 */ /* 0x000f220000002100 */
[----:B------:R-:W-:Y:S01]  /*e390*/  UIADD3 UR5, UR5, UR6, URZ ;  /* 0x0000000605057290 */ /* 0x000fe2000fffe03f */
[----:B------:R-:W-:-:S03]  /*e3a0*/  ULDC.64 UR8, c[0x0][0x2e0] ;  /* 0x0000b80000087ab9 */ /* 0x000fc60000000a00 */
[----:B------:R-:W-:Y:S02]  /*e3b0*/  UIMAD.WIDE.U32 UR4, UR40, UR8, UR4 ;  /* 0x00000008280472a5 */ /* 0x000fe4000f8e0004 */
[----:B------:R-:W-:Y:S01]  /*e3c0*/  UIMAD UR6, UR7, UR8, URZ ;  /* 0x00000008070672a4 */ /* 0x000fe2000f8e023f */
[----:B0-----:R-:W-:-:S03]  /*e3d0*/  ISETP.NE.AND P0, PT, R7, 0x1, PT ;  /* 0x000000010700780c */ /* 0x001fc60003f05270 */
[----:B------:R-:W-:Y:S01]  /*e3e0*/  UIMAD UR6, UR40, UR9, UR6 ;  /* 0x00000009280672a4 */ /* 0x000fe2000f8e0206 */
[----:B------:R-:W-:-:S03]  /*e3f0*/  IMAD.U32 R5, RZ, RZ, UR5 ;  /* 0x00000005ff057e24 */ /* 0x000fc6000f8e00ff */
[----:B------:R-:W-:Y:S01]  /*e400*/  UIADD3 UR6, UR5, UR6, URZ ;  /* 0x0000000605067290 */ /* 0x000fe2000fffe03f */
[----:B-1----:R-:W-:-:S05]  /*e410*/  IMAD.SHL.U32 R4, R0, 0x10, RZ ;  /* 0x0000001000047824 */ /* 0x002fca00078e00ff */
[----:B------:R-:W0:Y:S01]  /*e420*/  @P0 LDC R3, c[0x0][0x44c] ;  /* 0x00011300ff030b82 */ /* 0x000e220000000800 */
[----:B--2---:R-:W-:Y:S01]  /*e430*/  LOP3.LUT R2, R2, 0x7f, RZ, 0xc0, !PT ;  /* 0x0000007f02027812 */ /* 0x004fe200078ec0ff */
[----:B---3--:R-:W-:-:S03]  /*e440*/  IMAD.SHL.U32 R8, R8, 0x8, RZ ;  /* 0x0000000808087824 */ /* 0x008fc600078e00ff */
[----:B------:R-:W-:-:S03]  /*e450*/  SHF.R.U32.HI R2, RZ, 0x3, R2 ;  /* 0x00000003ff027819 */ /* 0x000fc60000011602 */
[----:B------:R-:W1:Y:S01]  /*e460*/  @P0 LDC R0, c[0x0][0x450] ;  /* 0x00011400ff000b82 */ /* 0x000e620000000800 */
[----:B------:R-:W-:Y:S01]  /*e470*/  LOP3.LUT R4, R2, 0x70, R4, 0xf8, !PT ;  /* 0x0000007002047812 */ /* 0x000fe200078ef804 */
[----:B------:R-:W-:Y:S01]  /*e480*/  IMAD.U32 R2, RZ, RZ, UR42 ;  /* 0x0000002aff027e24 */ /* 0x000fe2000f8e00ff */
[----:B------:R-:W-:Y:S01]  /*e490*/  LOP3.LUT R8, R8, 0x38, RZ, 0xc0, !PT ;  /* 0x0000003808087812 */ /* 0x000fe200078ec0ff */
[----:B----4-:R-:W-:Y:S02]  /*e4a0*/  IMAD.SHL.U32 R9, R10, 0x8, RZ ;  /* 0x000000080a097824 */ /* 0x010fe400078e00ff */
[----:B------:R-:W-:Y:S01]  /*e4b0*/  IMAD R2, R2, 0x80, R4 ;  /* 0x0000008002027824 */ /* 0x000fe200078e0204 */
[C---:B------:R-:W-:Y:S01]  /*e4c0*/  LOP3.LUT R11, R8.reuse, 0x40, RZ, 0xfc, !PT ;  /* 0x00000040080b7812 */ /* 0x040fe200078efcff */
[----:B------:R-:W-:Y:S01]  /*e4d0*/  IMAD.U32 R4, RZ, RZ, UR4 ;  /* 0x00000004ff047e24 */ /* 0x000fe2000f8e00ff */
[----:B------:R-:W-:Y:S01]  /*e4e0*/  ULDC.64 UR4, c[0x0][0x2d0] ;  /* 0x0000b40000047ab9 */ /* 0x000fe20000000a00 */
[----:B------:R-:W-:Y:S01]  /*e4f0*/  IMAD.MOV.U32 R6, RZ, RZ, R2 ;  /* 0x000000ffff067224 */ /* 0x000fe200078e0002 */
[----:B------:R-:W-:-:S02]  /*e500*/  LOP3.LUT R8, R8, 0x80, RZ, 0xfc, !PT ;  /* 0x0000008008087812 */ /* 0x000fc400078efcff */
[----:B------:R-:W-:Y:S01]  /*e510*/  LOP3.LUT R9, R9, 0x38, RZ, 0xc0, !PT ;  /* 0x0000003809097812 */ /* 0x000fe200078ec0ff */
[----:B0-----:R-:W-:-:S05]  /*e520*/  @P0 IMAD.HI.U32 R3, R2, R3, RZ ;  /* 0x0000000302030227 */ /* 0x001fca00078e00ff */
[----:B-1----:R-:W-:Y:S02]  /*e530*/  @P0 SHF.R.U32.HI R6, RZ, R0, R3 ;  /* 0x00000000ff060219 */ /* 0x002fe40000011603 */
[----:B------:R-:W-:Y:S01]  /*e540*/  MOV R3, UR6 ;  /* 0x0000000600037c02 */ /* 0x000fe20008000f00 */
[----:B------:R-:W-:Y:S02]  /*e550*/  ULDC.64 UR6, c[0x0][0x280] ;  /* 0x0000a00000067ab9 */ /* 0x000fe40000000a00 */
        /* <DEDUP_REMOVED lines=21> */
[----:B------:R-:W-:-:S02]  /*e6b0*/  LOP3.LUT R10, R10, 0x7f, RZ, 0xc0, !PT ;  /* 0x0000007f0a0a7812 */ /* 0x000fc400078ec0ff */
[----:B------:R-:W-:Y:S02]  /*e6c0*/  LEA.HI.X R4, R2, UR7, R4, 0x1, P3 ;  /* 0x0000000702047c11 */ /* 0x000fe400098f0c04 */
[----:B------:R-:W-:Y:S01]  /*e6d0*/  SHF.R.U32.HI R10, RZ, 0x3, R10 ;  /* 0x00000003ff0a7819 */ /* 0x000fe2000001160a */
[----:B0-----:R-:W-:Y:S06]  /*e6e0*/  BRA.DIV UR4, `(.L_x_2312) ;  /* 0x0000003604807947 */ /* 0x001fec000b800000 */
[----:B------:R-:W0:Y:S01]  /*e6f0*/  SHFL.IDX PT, R6, R0, RZ, 0x181f ;  /* 0x00181fff00067589 */ /* 0x000e2200000e0000 */
[----:B------:R-:W-:Y:S01]  /*e700*/  IMAD.U32 R2, RZ, RZ, UR42 ;  /* 0x0000002aff027e24 */ /* 0x000fe2000f8e00ff */
[----:B------:R-:W-:Y:S01]  /*e710*/  ULDC UR4, c[0x0][0x288] ;  /* 0x0000a20000047ab9 */ /* 0x000fe20000000800 */
[----:B------:R-:W-:Y:S01]  /*e720*/  ULDC.64 UR6, c[0x0][0x208] ;  /* 0x0000820000067ab9 */ /* 0x000fe20000000a00 */
[----:B------:R-:W1:Y:S01]  /*e730*/  SHFL.IDX PT, R5, R4, RZ, 0x181f ;  /* 0x00181fff04057589 */ /* 0x000e6200000e0000 */
[----:B------:R-:W-:Y:S02]  /*e740*/  IMAD R3, R7, UR4, RZ ;  /* 0x0000000407037c24 */ /* 0x000fe4000f8e02ff */
[----:B------:R-:W-:-:S05]  /*e750*/  IMAD R2, R2, 0x80, R10 ;  /* 0x0000008002027824 */ /* 0x000fca00078e020a */
[----:B------:R-:W-:-:S13]  /*e760*/  ISETP.GE.AND P4, PT, R2, R3, PT ;  /* 0x000000030200720c */ /* 0x000fda0003f86270 */
[----:B0-----:R-:W-:-:S05]  /*e770*/  @!P4 LEA R6, P3, R9, R6, 0x1 ;  /* 0x000000060906c211 */ /* 0x001fca00078608ff */
[----:B-1----:R-:W-:-:S04]  /*e780*/  @!P4 IMAD.X R5, RZ, RZ, R5, P3 ;  /* 0x000000ffff05c224 */ /* 0x002fc800018e0605 */
[----:B------:R-:W-:Y:S02]  /*e790*/  @!P4 IMAD.MOV.U32 R7, RZ, RZ, R5 ;  /* 0x000000ffff07c224 */ /* 0x000fe400078e0005 */
[----:B------:R-:W-:-:S03]  /*e7a0*/  VIADD R5, R2, 0x10 ;  /* 0x0000001002057836 */ /* 0x000fc60000000000 */
[----:B------:R-:W-:Y:S01]  /*e7b0*/  @!PT LDS RZ, [RZ] ;  /* 0x00000000fffff984 */ /* 0x000fe20000000800 */
[----:B-----5:R-:W-:Y:S04]  /*e7c0*/  @!P4 LDGSTS.E.BYPASS.LTC128B.128 [R8+0x10400], desc[UR6][R6.64], !P0 ;  /* 0x104000000608cfae */ /* 0x020fe8000c101d46 */
[----:B------:R-:W-:Y:S04]  /*e7d0*/  @!P4 LDGSTS.E.BYPASS.LTC128B.128 [R8+0x14400], desc[UR6][R6.64+0x80], !P1 ;  /* 0x144000800608cfae */ /* 0x000fe8000c901d46 */
[----:B------:R0:W-:Y:S01]  /*e7e0*/  @!P4 LDGSTS.E.BYPASS.LTC128B.128 [R8+0x18400], desc[UR6][R6.64+0x100], !P2 ;  /* 0x184001000608cfae */ /* 0x0001e2000d101d46 */
[----:B------:R-:W-:-:S03]  /*e7f0*/  ISETP.GE.AND P4, PT, R5, R3, PT ;  /* 0x000000030500720c */ /* 0x000fc60003f86270 */
[----:B------:R-:W-:Y:S04]  /*e800*/  SHFL.IDX PT, R5, R4, 0x1, 0x181f ;  /* 0x00381f0004057f89 */ /* 0x000fe800000e0000 */
[----:B0-----:R-:W0:Y:S06]  /*e810*/  SHFL.IDX PT, R6, R0, 0x1, 0x181f ;  /* 0x00381f0000067f89 */ /* 0x001e2c00000e0000 */
[----:B0-----:R-:W-:-:S05]  /*e820*/  @!P4 LEA R6, P3, R9, R6, 0x1 ;  /* 0x000000060906c211 */ /* 0x001fca00078608ff */
[----:B------:R-:W-:-:S05]  /*e830*/  @!P4 IMAD.X R5, RZ, RZ, R5, P3 ;  /* 0x000000ffff05c224 */ /* 0x000fca00018e0605 */
[----:B------:R-:W-:Y:S01]  /*e840*/  @!P4 MOV R7, R5 ;  /* 0x000000050007c202 */ /* 0x000fe20000000f00 */
[----:B------:R-:W-:-:S04]  /*e850*/  VIADD R5, R2, 0x20 ;  /* 0x0000002002057836 */ /* 0x000fc80000000000 */
        /* <DEDUP_REMOVED lines=45> */
[----:B------:R-:W-:Y:S04]  /*eb30*/  SHFL.IDX PT, R4, R4, 0x7, 0x181f ;  /* 0x00f81f0004047f89 */ /* 0x000fe800000e0000 */
[----:B0-----:R-:W0:Y:S04]  /*eb40*/  SHFL.IDX PT, R6, R0, 0x6, 0x181f ;  /* 0x00d81f0000067f89 */ /* 0x001e2800000e0000 */
[----:B------:R-:W1:Y:S01]  /*eb50*/  SHFL.IDX PT, R0, R0, 0x7, 0x181f ;  /* 0x00f81f0000007f89 */ /* 0x000e6200000e0000 */
[----:B0-----:R-:W-:-:S04]  /*eb60*/  @!P4 LEA R6, P3, R9, R6, 0x1 ;  /* 0x000000060906c211 */ /* 0x001fc800078608ff */
[----:B------:R-:W-:-:S05]  /*eb70*/  @!P4 IADD3.X R5, RZ, R5, RZ, P3, !PT ;  /* 0x00000005ff05c210 */ /* 0x000fca0001ffe4ff */
[----:B------:R-:W-:-:S05]  /*eb80*/  @!P4 IMAD.MOV.U32 R7, RZ, RZ, R5 ;  /* 0x000000ffff07c224 */ /* 0x000fca00078e0005 */
[----:B------:R0:W-:Y:S04]  /*eb90*/  @!P4 LDGSTS.E.BYPASS.LTC128B.128 [R8+0x13400], desc[UR6][R6.64], !P0 ;  /* 0x134000000608cfae */ /* 0x0001e8000c101d46 */
[----:B------:R0:W-:Y:S04]  /*eba0*/  @!P4 LDGSTS.E.BYPASS.LTC128B.128 [R8+0x17400], desc[UR6][R6.64+0x80], !P1 ;  /* 0x174000800608cfae */ /* 0x0001e8000c901d46 */
[----:B-1----:R0:W-:Y:S02]  /*ebb0*/  @!P4 LDGSTS.E.BYPASS.LTC128B.128 [R8+0x1b400], desc[UR6][R6.64+0x100], !P2 ;  /* 0x1b4001000608cfae */ /* 0x0021e4000d101d46 */
.L_x_2419:
[----:B------:R-:W-:Y:S01]  /*ebc0*/  VIADD R2, R2, 0x70 ;  /* 0x0000007002027836 */ /* 0x000fe20000000000 */
[----:B------:R-:W-:Y:S04]  /*ebd0*/  BSSY B0, `(.L_x_2313) ;  /* 0x000000c000007945 */ /* 0x000fe80003800000 */
[----:B------:R-:W-:-:S13]  /*ebe0*/  ISETP.GE.AND P3, PT, R2, R3, PT ;  /* 0x000000030200720c */ /* 0x000fda0003f66270 */
[----:B------:R-:W-:Y:S05]  /*ebf0*/  @P3 BRA `(.L_x_2314) ;  /* 0x0000000000243947 */ /* 0x000fea0003800000 */
[----:B------:R-:W-:Y:S01]  /*ec00*/  LEA R2, P3, R9, R0, 0x1 ;  /* 0x0000000009027211 */ /* 0x000fe200078608ff */
        /* <DEDUP_REMOVED lines=8> */
.L_x_2314:
[----:B------:R-:W-:Y:S05]  /*ec90*/  BSYNC B0 ;  /* 0x0000000000007941 */ /* 0x000fea0003800000 */
.L_x_2313:
[----:B------:R-:W-:Y:S01]  /*eca0*/  NOP ;  /* 0x0000000000007918 */ /* 0x000fe20000000000 */
[----:B------:R-:W-:Y:S01]  /*ecb0*/  PLOP3.LUT P0, PT, PT, PT, PT, 0x80, 0x0 ;  /* 0x000000000000781c */ /* 0x000fe20003f0f070 */
[----:B0-----:R-:W-:-:S12]  /*ecc0*/  VIADD R6, R17, 0x34800 ;  /* 0x0003480011067836 */ /* 0x001fd80000000000 */
.L_x_2315:
[----:B------:R-:W-:Y:S02]  /*ecd0*/  PLOP3.LUT P1, PT, P1, P0, PT, 0xa2, 0x0 ;  /* 0x000000000000781c */ /* 0x000fe40000f21472 */
[----:B------:R-:W-:-:S08]  /*ece0*/  @P0 R2UR P1, UR4, R17 ;  /* 0x00000000110402ca */ /* 0x000fd00000020000 */
[----:B------:R-:W-:-:S05]  /*ecf0*/  @P0 PLOP3.LUT P0, PT, P1, PT, PT, 0x80, 0x0 ;  /* 0x000000000000081c */ /* 0x000fca0000f0f070 */
[----:B------:R-:W-:Y:S01]  /*ed00*/  @!P1 SYNCS.ARRIVE.TRANS64.RED.A0T1 RZ, [UR4+0x34800], RZ ;  /* 0x034800ffffff99a7 */ /* 0x000fe20008200404 */
[----:B------:R-:W-:Y:S07]  /*ed10*/  @!P1 ARRIVES.LDGSTSBAR.64.TRANSCNT [UR4+0x34800] ;  /* 0x03480000ff0099b0 */ /* 0x000fee0008000a84 */
[----:B------:R-:W-:Y:S05]  /*ed20*/  @P0 BRA.U.ANY `(.L_x_2315) ;  /* 0xfffffffd00e80947 */ /* 0x000fea000393ffff */
[----:B-1----:R-:W2:Y:S02]  /*ed30*/  LDL.LU R2, [R1+0x1c] ;  /* 0x00001c0001027983 */ /* 0x002ea40000300800 */
        /* <DEDUP_REMOVED lines=11> */
.L_x_2420:
[----:B------:R-:W-:Y:S05]  /*edf0*/  BSYNC B0 ;  /* 0x0000000000007941 */ /* 0x000fea0003800000 */
.L_x_2316:
[----:B------:R-:W-:-:S06]  /*ee00*/  UISETP.GE.AND UP0, UPT, UR41, 0x2, UPT ;  /* 0x000000022900788c */ /* 0x000fcc000bf06270 */
[----:B------:R-:W-:-:S13]  /*ee10*/  PLOP3.LUT P0, PT, PT, PT, UP0, 0x80, 0x0 ;  /* 0x000000000000781c */ /* 0x000fda0003f0f008 */
[----:B------:R-:W-:Y:S05]  /*ee20*/  @!P0 BRA `(.L_x_2318) ;  /* 0x0000001c00f88947 */ /* 0x000fea0003800000 */
[----:B------:R-:W-:Y:S02]  /*ee30*/  ULOP3.LUT UR4, UR41, 0x1, URZ, 0xc0, !UPT ;  /* 0x0000000129047892 */ /* 0x000fe4000f8ec03f */
[----:B------:R-:W-:Y:S02]  /*ee40*/  IMAD.U32 R7, RZ, RZ, UR41 ;  /* 0x00000029ff077e24 */ /* 0x000fe4000f8e00ff */
[----:B------:R-:W-:Y:S02]  /*ee50*/  UISETP.NE.U32.AND UP0, UPT, UR4, 0x1, UPT ;  /* 0x000000010400788c */ /* 0x000fe4000bf05070 */
[----:B------:R-:W-:-:S04]  /*ee60*/  VIADD R7, R7, 0xfffffffe ;  /* 0xfffffffe07077836 */ /* 0x000fc80000000000 */
[----:B0-----:R-:W-:Y:S01]  /*ee70*/  IMAD.MOV.U32 R0, RZ, RZ, R7 ;  /* 0x000000ffff007224 */ /* 0x001fe200078e0007 */
[----:B------:R-:W-:-:S13]  /*ee80*/  PLOP3.LUT P0, PT, PT, PT, UP0, 0x80, 0x0 ;  /* 0x000000000000781c */ /* 0x000fda0003f0f008 */
[----:B------:R-:W-:Y:S05]  /*ee90*/  @!P0 BRA `(.L_x_2319) ;  /* 0x0000000800a08947 */ /* 0x000fea0003800000 */
[----:B------:R-:W2:Y:S04]  /*eea0*/  LDL R3, [R1+0xc] ;  /* 0x00000c0001037983 */ /* 0x000ea80000100800 */
[----:B------:R-:W3:Y:S01]  /*eeb0*/  LDL R2, [R1+0x4] ;  /* 0x0000040001027983 */ /* 0x000ee20000100800 */
[----:B------:R-:W-:Y:S01]  /*eec0*/  VIADD R0, R18, 0x1 ;  /* 0x0000000112007836 */ /* 0x000fe20000000000 */
[----:B------:R-:W-:Y:S04]  /*eed0*/  BSSY B0, `(.L_x_2320) ;  /* 0x00000a0000007945 */ /* 0x000fe80003800000 */
[----:B------:R-:W-:-:S04]  /*eee0*/  ISETP.NE.AND P0, PT, R0, 0x2, PT ;  /* 0x000000020000780c */ /* 0x000fc80003f05270 */
[----:B------:R-:W-:Y:S02]  /*eef0*/  SEL R9, RZ, 0x1, P0 ;  /* 0x00000001ff097807 */ /* 0x000fe40000000000 */
[----:B------:R-:W-:Y:S02]  /*ef00*/  SEL R0, R0, RZ, P0 ;  /* 0x000000ff00007207 */ /* 0x000fe40000000000 */
[----:B--2---:R-:W-:Y:S02]  /*ef10*/  ISETP.NE.AND P1, PT, R3, RZ, PT ;  /* 0x000000ff0300720c */ /* 0x004fe40003f25270 */
[----:B---3--:R-:W-:-:S11]  /*ef20*/  LOP3.LUT R9, R2, R9, RZ, 0x3c, !PT ;  /* 0x0000000902097212 */ /* 0x008fd600078e3cff */
[----:B------:R-:W-:Y:S05]  /*ef30*/  @!P1 BRA `(.L_x_2321) ;  /* 0x0000000800649947 */ /* 0x000fea0003800000 */
[----:B------:R-:W2:Y:S01]  /*ef40*/  LDL R2, [R1+0x10] ;  /* 0x0000100001027983 */ /* 0x000ea20000100800 */
[----:B------:R-:W-:Y:S02]  /*ef50*/  IMAD.MOV.U32 R4, RZ, RZ, R16 ;  /* 0x000000ffff047224 */ /* 0x000fe400078e0010 */
[----:B------:R-:W-:Y:S01]  /*ef60*/  IMAD.MOV.U32 R8, RZ, RZ, R7 ;  /* 0x000000ffff087224 */ /* 0x000fe200078e0007 */
[----:B--2---:R-:W-:-:S13]  /*ef70*/  ISETP.NE.AND P1, PT, R2, RZ, PT ;  /* 0x000000ff0200720c */ /* 0x004fda0003f25270 */
        /* <DEDUP_REMOVED lines=10> */
[----:B------:R-:W-:Y:S02]  /*f020*/  @P0 SHF.R.U32.HI R4, RZ, R3, R2 ;  /* 0x00000003ff040219 */ /* 0x000fe40000011602 */
[----:B------:R-:W0:Y:S02]  /*f030*/  LDC.64 R2, c[0x0][0x418] ;  /* 0x00010600ff027b82 */ /* 0x000e240000000a00 */
[----:B------:R-:W-:-:S05]  /*f040*/  IADD3 R8, -R4, RZ, RZ ;  /* 0x000000ff04087210 */ /* 0x000fca0007ffe1ff */
[----:B------:R-:W-:Y:S01]  /*f050*/  IMAD R8, R5, R8, R7 ;  /* 0x0000000805087224 */ /* 0x000fe200078e0207 */
[----:B------:R-:W-:Y:S01]  /*f060*/  SHF.R.S32.HI R5, RZ, 0x1f, R4 ;  /* 0x0000001fff057819 */ /* 0x000fe20000011404 */
[----:B--2---:R-:W-:-:S04]  /*f070*/  IMAD R10, R10, UR4, RZ ;  /* 0x000000040a0a7c24 */ /* 0x004fc8000f8e02ff */
[C---:B---3--:R-:W-:Y:S02]  /*f080*/  IMAD R10, R11.reuse, UR5, R10 ;  /* 0x000000050b0a7c24 */ /* 0x048fe4000f8e020a */
[----:B------:R-:W-:-:S04]  /*f090*/  IMAD.WIDE.U32 R4, R11, UR4, R4 ;  /* 0x000000040b047c25 */ /* 0x000fc8000f8e0004 */
[----:B------:R-:W-:Y:S01]  /*f0a0*/  IMAD.IADD R5, R10, 0x1, R5 ;  /* 0x000000010a057824 */ /* 0x000fe200078e0205 */
[----:B0-----:R-:W-:-:S04]  /*f0b0*/  LEA R2, P0, R4, R2, 0x2 ;  /* 0x0000000204027211 */ /* 0x001fc800078010ff */
[----:B------:R-:W-:-:S05]  /*f0c0*/  LEA.HI.X R3, R4, R3, R5, 0x2, P0 ;  /* 0x0000000304037211 */ /* 0x000fca00000f1405 */
[----:B------:R0:W5:Y:S04]  /*f0d0*/  LDG.E R4, desc[UR6][R2.64] ;  /* 0x0000000602047981 */ /* 0x000168000c1e1900 */
.L_x_2322:
[----:B0-----:R-:W-:Y:S01]  /*f0e0*/  IMAD R2, R0, 0x8, R17 ;  /* 0x0000000800027824 */ /* 0x001fe200078e0211 */
[----:B------:R-:W-:Y:S01]  /*f0f0*/  SHF.L.U32 R3, R9, 0x1f, RZ ;  /* 0x0000001f09037819 */ /* 0x000fe200000006ff */
[----:B------:R-:W-:Y:S03]  /*f100*/  BSSY B1, `(.L_x_2323) ;  /* 0x0000003000017945 */ /* 0x000fe60003800000 */
[----:B------:R-:W0:Y:S02]  /*f110*/  SYNCS.PHASECHK.TRANS64.TRYWAIT P0, [R2+URZ+0x34840], R3 ;  /* 0x03484003020075a7 */ /* 0x000e24000800017f */
[----:B0-----:R-:W-:Y:S05]  /*f120*/  @!P0 BRA `(.L_x_2324) ;  /* 0x0000003400cc8947 */ /* 0x001fea0003800000 */
.L_x_2421:
[----:B------:R-:W-:Y:S05]  /*f130*/  BSYNC B1 ;  /* 0x0000000000017941 */ /* 0x000fea0003800000 */
.L_x_2323:
        /* <DEDUP_REMOVED lines=12> */
.L_x_2326:
[----:B------:R-:W-:Y:S05]  /*f200*/  BSYNC B1 ;  /* 0x0000000000017941 */ /* 0x000fea0003800000 */
.L_x_2325:
[----:B------:R-:W-:Y:S01]  /*f210*/  IMAD.MOV.U32 R10, RZ, RZ, RZ ;  /* 0x000000ffff0a7224 */ /* 0x000fe200078e00ff */
[----:B------:R-:W-:Y:S01]  /*f220*/  R2UR UR11, R8 ;  /* 0x00000000080b72ca */ /* 0x000fe200000e0000 */
[----:B0-----:R-:W-:Y:S01]  /*f230*/  IMAD R3, R0, 0xc000, R17 ;  /* 0x0000c00000037824 */ /* 0x001fe200078e0211 */
[----:B------:R-:W-:Y:S01]  /*f240*/  UIADD3 UR4, UP0, UR38, 0x370, URZ ;  /* 0x0000037026047890 */ /* 0x000fe2000ff1e03f */
[----:B------:R-:W-:Y:S01]  /*f250*/  PLOP3.LUT P0, PT, PT, PT, PT, 0x80, 0x0 ;  /* 0x000000000000781c */ /* 0x000fe20003f0f070 */
[----:B------:R-:W-:Y:S01]  /*f260*/  VIADD R2, R2, 0x34830 ;  /* 0x0003483002027836 */ /* 0x000fe20000000000 */
[----:B------:R-:W-:Y:S01]  /*f270*/  R2UR UR10, R10 ;  /* 0x000000000a0a72ca */ /* 0x000fe200000e0000 */
[----:B------:R-:W-:Y:S01]  /*f280*/  VIADD R5, R3, 0x1c400 ;  /* 0x0001c40003057836 */ /* 0x000fe20000000000 */
[----:B------:R-:W-:Y:S01]  /*f290*/  UIADD3.X UR5, URZ, UR39, URZ, UP0, !UPT ;  /* 0x000000273f057290 */ /* 0x000fe200087fe43f */
[----:B------:R-:W-:Y:S01]  /*f2a0*/  UMOV UR6, 0x0 ;  /* 0x0000000000067882 */ /* 0x000fe20000000000 */
[----:B------:R-:W-:-:S04]  /*f2b0*/  UMOV UR7, 0x14f00000 ;  /* 0x14f0000000077882 */ /* 0x000fc80000000000 */
[----:B------:R-:W-:-:S12]  /*f2c0*/  USHF.L.U32 UR11, UR11, 0x7, URZ ;  /* 0x000000070b0b7899 */ /* 0x000fd8000800063f */
.L_x_2327:
[----:B------:R-:W-:-:S13]  /*f2d0*/  @P0 ELECT P2, URZ, PT ;  /* 0x00000000003f082f */ /* 0x000fda0003840000 */
[----:B-----5:R-:W-:Y:S01]  /*f2e0*/  @P2 R2UR UR13, R4 ;  /* 0x00000000040d22ca */ /* 0x020fe200000e0000 */
[----:B------:R-:W-:Y:S01]  /*f2f0*/  UMOV UR12, UR36 ;  /* 0x00000024000c7c82 */ /* 0x000fe20008000000 */
        /* <DEDUP_REMOVED lines=12> */
.L_x_2328:
[----:B------:R-:W-:-:S13]  /*f3c0*/  @P0 ELECT P2, URZ, PT ;  /* 0x00000000003f082f */ /* 0x000fda0003840000 */
[----:B------:R-:W-:Y:S01]  /*f3d0*/  @P2 R2UR UR13, R4 ;  /* 0x00000000040d22ca */ /* 0x000fe200000e0000 */
[----:B------:R-:W-:Y:S01]  /*f3e0*/  UMOV UR12, UR36 ;  /* 0x00000024000c7c82 */ /* 0x000fe20008000000 */
        /* <DEDUP_REMOVED lines=11> */
.L_x_2329:
        /* <DEDUP_REMOVED lines=15> */
.L_x_2422:
[----:B------:R-:W-:Y:S05]  /*f590*/  BSYNC B1 ;  /* 0x0000000000017941 */ /* 0x000fea0003800000 */
.L_x_2330:
[----:B------:R-:W-:Y:S01]  /*f5a0*/  BSSY B1, `(.L_x_2332) ;  /* 0x000000c000017945 */ /* 0x000fe20003800000 */
[----:B------:R-:W-:Y:S02]  /*f5b0*/  IMAD.MOV.U32 R12, RZ, RZ, 0x0 ;  /* 0x00000000ff0c7424 */ /* 0x000fe400078e00ff */
[----:B------:R-:W-:Y:S01]  /*f5c0*/  IMAD.MOV.U32 R13, RZ, RZ, 0x14f00000 ;  /* 0x14f00000ff0d7424 */ /* 0x000fe200078e00ff */
[----:B------:R-:W-:Y:S06]  /*f5d0*/  @P1 BRA `(.L_x_2333) ;  /* 0x0000000000201947 */ /* 0x000fec0003800000 */
[----:B------:R-:W1:Y:S01]  /*f5e0*/  S2R R5, SR_TID.X ;  /* 0x0000000000057919 */ /* 0x000e620000002100 */
[----:B0-----:R-:W-:Y:S01]  /*f5f0*/  IMAD R2, R18, 0x8, R17 ;  /* 0x0000000812027824 */ /* 0x001fe200078e0211 */
[----:B------:R-:W-:-:S04]  /*f600*/  MOV R3, 0x8000 ;  /* 0x0000800000037802 */ /* 0x000fc80000000f00 */
[----:B------:R2:W-:Y:S01]  /*f610*/  SYNCS.ARRIVE.TRANS64 RZ, [R2+URZ+0x34850], R3 ;  /* 0x0348500302ff79a7 */ /* 0x0005e2000800003f */
[----:B-1----:R-:W-:-:S04]  /*f620*/  LOP3.LUT R5, R5, 0x1f, RZ, 0xc0, !PT ;  /* 0x0000001f05057812 */ /* 0x002fc800078ec0ff */
[----:B------:R-:W-:-:S13]  /*f630*/  ISETP.NE.AND P0, PT, R5, RZ, PT ;  /* 0x000000ff0500720c */ /* 0x000fda0003f05270 */
[----:B--2---:R-:W-:Y:S05]  /*f640*/  @!P0 BRA `(.L_x_2333) ;  /* 0x0000000000048947 */ /* 0x004fea0003800000 */
[----:B------:R-:W-:Y:S01]  /*f650*/  BPT.TRAP 0x1 ;  /* 0x000000040000795c */ /* 0x000fe20000300000 */
.L_x_2333:
[----:B------:R-:W-:Y:S05]  /*f660*/  BSYNC B1 ;  /* 0x0000000000017941 */ /* 0x000fea0003800000 */
.L_x_2332:
[----:B------:R-:W-:Y:S01]  /*f670*/  R2UR UR6, R12 ;  /* 0x000000000c0672ca */ /* 0x000fe200000e0000 */
[C-C-:B0-----:R-:W-:Y:S01]  /*f680*/  IMAD R2, R18.reuse, 0x8, R17.reuse ;  /* 0x0000000812027824 */ /* 0x141fe200078e0211 */
[----:B------:R-:W-:Y:S01]  /*f690*/  R2UR UR7, R13 ;  /* 0x000000000d0772ca */ /* 0x000fe200000e0000 */
[----:B------:R-:W-:Y:S01]  /*f6a0*/  IMAD R3, R18, 0x8000, R17 ;  /* 0x0000800012037824 */ /* 0x000fe200078e0211 */
[----:B------:R-:W-:Y:S01]  /*f6b0*/  R2UR UR10, R10 ;  /* 0x000000000a0a72ca */ /* 0x000fe200000e0000 */
[----:B------:R-:W-:Y:S01]  /*f6c0*/  UIADD3 UR4, UP0, UR38, 0x470, URZ ;  /* 0x0000047026047890 */ /* 0x000fe2000ff1e03f */
[----:B------:R-:W-:Y:S01]  /*f6d0*/  PLOP3.LUT P0, PT, PT, PT, PT, 0x80, 0x0 ;  /* 0x000000000000781c */ /* 0x000fe20003f0f070 */
[----:B------:R-:W-:Y:S02]  /*f6e0*/  IMAD.SHL.U32 R5, R19, 0x80, RZ ;  /* 0x0000008013057824 */ /* 0x000fe400078e00ff */
[----:B------:R-:W-:Y:S01]  /*f6f0*/  VIADD R2, R2, 0x34850 ;  /* 0x0003485002027836 */ /* 0x000fe20000000000 */
[----:B------:R-:W-:Y:S01]  /*f700*/  UIADD3.X UR5, URZ, UR39, URZ, UP0, !UPT ;  /* 0x000000273f057290 */ /* 0x000fe200087fe43f */
[----:B------:R-:W-:-:S11]  /*f710*/  VIADD R10, R3, 0x400 ;  /* 0x00000400030a7836 */ /* 0x000fd60000000000 */
.L_x_2334:
        /* <DEDUP_REMOVED lines=15> */
.L_x_2335:
        /* <DEDUP_REMOVED lines=12> */
.L_x_2321:
[----:B------:R-:W-:Y:S05]  /*f8d0*/  BSYNC B0 ;  /* 0x0000000000007941 */ /* 0x000fea0003800000 */
.L_x_2320:
[----:B------:R0:W-:Y:S01]  /*f8e0*/  STL [R1+0x4], R9 ;  /* 0x0000040901007387 */ /* 0x0001e20000100800 */
[----:B------:R-:W-:Y:S01]  /*f8f0*/  UIADD3 UR4, UR41, -0x3, URZ ;  /* 0xfffffffd29047890 */ /* 0x000fe2000fffe03f */
[----:B------:R-:W-:-:S05]  /*f900*/  IMAD.MOV.U32 R18, RZ, RZ, R0 ;  /* 0x000000ffff127224 */ /* 0x000fca00078e0000 */
[----:B------:R-:W-:-:S07]  /*f910*/  IMAD.U32 R0, RZ, RZ, UR4 ;  /* 0x00000004ff007e24 */ /* 0x000fce000f8e00ff */
.L_x_2319:
[----:B------:R-:W-:Y:S01]  /*f920*/  ISETP.NE.AND P0, PT, R7, RZ, PT ;  /* 0x000000ff0700720c */ /* 0x000fe20003f05270 */
[----:B------:R-:W-:-:S12]  /*f930*/  BSSY B0, `(.L_x_2318) ;  /* 0x000014d000007945 */ /* 0x000fd80003800000 */
[----:B------:R-:W-:Y:S05]  /*f940*/  @!P0 BRA `(.L_x_2336) ;  /* 0x00000014002c8947 */ /* 0x000fea0003800000 */
[----:B------:R-:W-:-:S07]  /*f950*/  IMAD.MOV.U32 R8, RZ, RZ, R16 ;  /* 0x000000ffff087224 */ /* 0x000fce00078e0010 */
.L_x_2369:
        /* <DEDUP_REMOVED lines=8> */
[----:B--2---:R-:W-:Y:S02]  /*f9e0*/  ISETP.NE.AND P1, PT, R3, RZ, PT ;  /* 0x000000ff0300720c */ /* 0x004fe40003f25270 */
[----:B---3--:R-:W-:-:S11]  /*f9f0*/  LOP3.LUT R5, R2, R5, RZ, 0x3c, !PT ;  /* 0x0000000502057212 */ /* 0x008fd600078e3cff */
[----:B-1----:R-:W-:Y:S05]  /*fa00*/  @!P1 BRA `(.L_x_2338) ;  /* 0x0000000800609947 */ /* 0x002fea0003800000 */
[----:B------:R-:W2:Y:S01]  /*fa10*/  LDL R2, [R1+0x10] ;  /* 0x0000100001027983 */ /* 0x000ea20000100800 */
[----:B------:R-:W-:Y:S01]  /*fa20*/  IMAD.MOV.U32 R7, RZ, RZ, R0 ;  /* 0x000000ffff077224 */ /* 0x000fe200078e0000 */
[----:B--2---:R-:W-:-:S13]  /*fa30*/  ISETP.NE.AND P1, PT, R2, RZ, PT ;  /* 0x000000ff0200720c */ /* 0x004fda0003f25270 */
[----:B------:R-:W-:Y:S05]  /*fa40*/  @!P1 BRA `(.L_x_2339) ;  /* 0x0000000000549947 */ /* 0x000fea0003800000 */
[----:B------:R-:W2:Y:S01]  /*fa50*/  LDL R10, [R1+0x8] ;  /* 0x00000800010a7983 */ /* 0x000ea20000100800 */
[----:B------:R-:W1:Y:S01]  /*fa60*/  LDC R8, c[0x0][0x43c] ;  /* 0x00010f00ff087b82 */ /* 0x000e620000000800 */
[----:B------:R-:W-:Y:S02]  /*fa70*/  ULDC.64 UR4, c[0x0][0x428] ;  /* 0x00010a0000047ab9 */ /* 0x000fe40000000a00 */
[----:B0-----:R-:W3:Y:S01]  /*fa80*/  LDL R9, [R1] ;  /* 0x0000000001097983 */ /* 0x001ee20000100800 */
[----:B------:R-:W-:Y:S01]  /*fa90*/  ULDC.64 UR6, c[0x0][0x208] ;  /* 0x0000820000067ab9 */ /* 0x000fe20000000a00 */
[----:B-1----:R-:W-:-:S13]  /*faa0*/  ISETP.NE.AND P0, PT, R8, 0x1, PT ;  /* 0x000000010800780c */ /* 0x002fda0003f05270 */
        /* <DEDUP_REMOVED lines=15> */
.L_x_2339:
[----:B------:R-:W-:Y:S01]  /*fba0*/  IMAD R3, R4, 0x8, R17 ;  /* 0x0000000804037824 */ /* 0x000fe200078e0211 */
[----:B------:R-:W-:Y:S01]  /*fbb0*/  SHF.L.U32 R2, R5, 0x1f, RZ ;  /* 0x0000001f05027819 */ /* 0x000fe200000006ff */
[----:B------:R-:W-:Y:S03]  /*fbc0*/  BSSY B2, `(.L_x_2340) ;  /* 0x0000003000027945 */ /* 0x000fe60003800000 */
[----:B------:R-:W2:Y:S02]  /*fbd0*/  SYNCS.PHASECHK.TRANS64.TRYWAIT P0, [R3+URZ+0x34840], R2 ;  /* 0x03484002030075a7 */ /* 0x000ea4000800017f */
[----:B--2---:R-:W-:Y:S05]  /*fbe0*/  @!P0 BRA `(.L_x_2341) ;  /* 0x0000002c00448947 */ /* 0x004fea0003800000 */
.L_x_2423:
[----:B------:R-:W-:Y:S05]  /*fbf0*/  BSYNC B2 ;  /* 0x0000000000027941 */ /* 0x000fea0003800000 */
.L_x_2340:
[----:B01----:R-:W0:Y:S01]  /*fc00*/  S2R R9, SR_TID.X ;  /* 0x0000000000097919 */ /* 0x003e220000002100 */
        /* <DEDUP_REMOVED lines=9> */
[----:B-1----:R-:W-:Y:S05]  /*fca0*/  @!P0 BRA `(.L_x_2343) ;  /* 0x0000000000048947 */ /* 0x002fea0003800000 */
[----:B------:R-:W-:Y:S01]  /*fcb0*/  BPT.TRAP 0x1 ;  /* 0x000000040000795c */ /* 0x000fe20000300000 */
.L_x_2343:
[----:B------:R-:W-:Y:S05]  /*fcc0*/  BSYNC B2 ;  /* 0x0000000000027941 */ /* 0x000fea0003800000 */
.L_x_2342:
[----:B------:R-:W-:Y:S01]  /*fcd0*/  IMAD.MOV.U32 R12, RZ, RZ, RZ ;  /* 0x000000ffff0c7224 */ /* 0x000fe200078e00ff */
[----:B------:R-:W-:Y:S01]  /*fce0*/  UIADD3 UR4, UP0, UR38, 0x370, URZ ;  /* 0x0000037026047890 */ /* 0x000fe2000ff1e03f */
[----:B------:R-:W-:Y:S01]  /*fcf0*/  IMAD R9, R4, 0xc000, R17 ;  /* 0x0000c00004097824 */ /* 0x000fe200078e0211 */
[----:B------:R-:W-:Y:S01]  /*fd00*/  PLOP3.LUT P0, PT, PT, PT, PT, 0x80, 0x0 ;  /* 0x000000000000781c */ /* 0x000fe20003f0f070 */
[----:B--2---:R-:W-:Y:S01]  /*fd10*/  VIADD R3, R3, 0x34830 ;  /* 0x0003483003037836 */ /* 0x004fe20000000000 */
[----:B------:R-:W-:Y:S01]  /*fd20*/  R2UR UR10, R12 ;  /* 0x000000000c0a72ca */ /* 0x000fe200000e0000 */
[----:B------:R-:W-:Y:S01]  /*fd30*/  IMAD.SHL.U32 R2, R7, 0x80, RZ ;  /* 0x0000008007027824 */ /* 0x000fe200078e00ff */
[----:B------:R-:W-:Y:S01]  /*fd40*/  UIADD3.X UR5, URZ, UR39, URZ, UP0, !UPT ;  /* 0x000000273f057290 */ /* 0x000fe200087fe43f */
[----:B------:R-:W-:Y:S01]  /*fd50*/  VIADD R10, R9, 0x1c400 ;  /* 0x0001c400090a7836 */ /* 0x000fe20000000000 */
[----:B------:R-:W-:Y:S01]  /*fd60*/  UMOV UR6, 0x0 ;  /* 0x0000000000067882 */ /* 0x000fe20000000000 */
[----:B------:R-:W-:-:S10]  /*fd70*/  UMOV UR7, 0x14f00000 ;  /* 0x14f0000000077882 */ /* 0x000fd40000000000 */
.L_x_2344:
        /* <DEDUP_REMOVED lines=16> */
.L_x_2345:
        /* <DEDUP_REMOVED lines=15> */
.L_x_2346:
        /* <DEDUP_REMOVED lines=16> */
.L_x_2424:
[----:B------:R-:W-:Y:S05]  /*10070*/  BSYNC B2 ;  /* 0x0000000000027941 */ /* 0x000fea0003800000 */
.L_x_2347:
[----:B------:R-:W-:Y:S01]  /*10080*/  BSSY B2, `(.L_x_2349) ;  /* 0x000000b000027945 */ /* 0x000fe20003800000 */
[----:B------:R-:W-:Y:S01]  /*10090*/  IMAD.MOV.U32 R10, RZ, RZ, 0x0 ;  /* 0x00000000ff0a7424 */ /* 0x000fe200078e00ff */
[----:B------:R-:W-:Y:S02]  /*100a0*/  MOV R11, 0x14f00000 ;  /* 0x14f00000000b7802 */ /* 0x000fe40000000f00 */
        /* <DEDUP_REMOVED lines=8> */
.L_x_2350:
[----:B------:R-:W-:Y:S05]  /*10130*/  BSYNC B2 ;  /* 0x0000000000027941 */ /* 0x000fea0003800000 */
.L_x_2349:
[----:B------:R-:W-:Y:S01]  /*10140*/  R2UR UR10, R12 ;  /* 0x000000000c0a72ca */ /* 0x000fe200000e0000 */
[----:B------:R-:W-:Y:S01]  /*10150*/  IMAD R18, R18, 0x8000, R17 ;  /* 0x0000800012127824 */ /* 0x000fe200078e0211 */
[----:B------:R-:W-:Y:S01]  /*10160*/  R2UR UR6, R10 ;  /* 0x000000000a0672ca */ /* 0x000fe200000e0000 */
[----:B------:R-:W-:Y:S01]  /*10170*/  UIADD3 UR4, UP0, UR38, 0x470, URZ ;  /* 0x0000047026047890 */ /* 0x000fe2000ff1e03f */
[----:B------:R-:W-:Y:S01]  /*10180*/  R2UR UR7, R11 ;  /* 0x000000000b0772ca */ /* 0x000fe200000e0000 */
[----:B0-----:R-:W-:Y:S01]  /*10190*/  IMAD.SHL.U32 R3, R19, 0x80, RZ ;  /* 0x0000008013037824 */ /* 0x001fe200078e00ff */
[----:B------:R-:W-:Y:S01]  /*101a0*/  PLOP3.LUT P0, PT, PT, PT, PT, 0x80, 0x0 ;  /* 0x000000000000781c */ /* 0x000fe20003f0f070 */
[----:B------:R-:W-:Y:S01]  /*101b0*/  VIADD R2, R2, 0x50 ;  /* 0x0000005002027836 */ /* 0x000fe20000000000 */
[----:B------:R-:W-:Y:S01]  /*101c0*/  UIADD3.X UR5, URZ, UR39, URZ, UP0, !UPT ;  /* 0x000000273f057290 */ /* 0x000fe200087fe43f */
[----:B------:R-:W-:-:S11]  /*101d0*/  VIADD R9, R18, 0x400 ;  /* 0x0000040012097836 */ /* 0x000fd60000000000 */
.L_x_2351:
        /* <DEDUP_REMOVED lines=15> */
.L_x_2352:
        /* <DEDUP_REMOVED lines=12> */
.L_x_2338:
[----:B------:R-:W-:Y:S05]  /*10390*/  BSYNC B1 ;  /* 0x0000000000017941 */ /* 0x000fea0003800000 */
.L_x_2337:
        /* <DEDUP_REMOVED lines=8> */
[----:B------:R1:W-:Y:S02]  /*10420*/  STL [R1+0x4], R10 ;  /* 0x0000040a01007387 */ /* 0x0003e40000100800 */
[----:B------:R-:W-:Y:S05]  /*10430*/  @!P1 BRA `(.L_x_2354) ;  /* 0x0000000800609947 */ /* 0x000fea0003800000 */
[----:B------:R-:W2:Y:S01]  /*10440*/  LDL R3, [R1+0x10] ;  /* 0x0000100001037983 */ /* 0x000ea20000100800 */
[----:B------:R-:W-:Y:S01]  /*10450*/  VIADD R7, R0, 0xffffffff ;  /* 0xffffffff00077836 */ /* 0x000fe20000000000 */
[----:B--2---:R-:W-:-:S13]  /*10460*/  ISETP.NE.AND P1, PT, R3, RZ, PT ;  /* 0x000000ff0300720c */ /* 0x004fda0003f25270 */
[----:B------:R-:W-:Y:S05]  /*10470*/  @!P1 BRA `(.L_x_2355) ;  /* 0x0000000000549947 */ /* 0x000fea0003800000 */
[----:B------:R-:W2:Y:S01]  /*10480*/  LDL R12, [R1+0x8] ;  /* 0x00000800010c7983 */ /* 0x000ea20000100800 */
[----:B0-----:R-:W0:Y:S01]  /*10490*/  LDC R9, c[0x0][0x43c] ;  /* 0x00010f00ff097b82 */ /* 0x001e220000000800 */
[----:B------:R-:W-:Y:S02]  /*104a0*/  ULDC.64 UR4, c[0x0][0x428] ;  /* 0x00010a0000047ab9 */ /* 0x000fe40000000a00 */
[----:B------:R-:W3:Y:S01]  /*104b0*/  LDL R11, [R1] ;  /* 0x00000000010b7983 */ /* 0x000ee20000100800 */
        /* <DEDUP_REMOVED lines=17> */
.L_x_2355:
[----:B------:R-:W-:Y:S01]  /*105d0*/  LEA R2, R18, R17, 0x3 ;  /* 0x0000001112027211 */ /* 0x000fe200078e18ff */
[----:B------:R-:W-:Y:S01]  /*105e0*/  BSSY B2, `(.L_x_2356) ;  /* 0x0000004000027945 */ /* 0x000fe20003800000 */
[----:B------:R-:W-:-:S04]  /*105f0*/  SHF.L.U32 R3, R10, 0x1f, RZ ;  /* 0x0000001f0a037819 */ /* 0x000fc800000006ff */
[----:B------:R-:W3:Y:S02]  /*10600*/  SYNCS.PHASECHK.TRANS64.TRYWAIT P0, [R2+URZ+0x34840], R3 ;  /* 0x03484003020075a7 */ /* 0x000ee4000800017f */
[----:B---3--:R-:W-:Y:S05]  /*10610*/  @!P0 BRA `(.L_x_2357) ;  /* 0x0000002000e08947 */ /* 0x008fea0003800000 */
.L_x_2425:
[----:B------:R-:W-:Y:S05]  /*10620*/  BSYNC B2 ;  /* 0x0000000000027941 */ /* 0x000fea0003800000 */
.L_x_2356:
[----:B0-2---:R-:W0:Y:S01]  /*10630*/  S2R R9, SR_TID.X ;  /* 0x0000000000097919 */ /* 0x005e220000002100 */
[----:B------:R-:W-:Y:S01]  /*10640*/  BSSY B2, `(.L_x_2358) ;  /* 0x000000b000027945 */ /* 0x000fe20003800000 */
[----:B0-----:R-:W-:-:S04]  /*10650*/  LOP3.LUT R9, R9, 0x7f, RZ, 0xc0, !PT ;  /* 0x0000007f09097812 */ /* 0x001fc800078ec0ff */
[----:B------:R-:W-:-:S13]  /*10660*/  ISETP.NE.AND P1, PT, R9, RZ, PT ;  /* 0x000000ff0900720c */ /* 0x000fda0003f25270 */
[----:B------:R-:W-:Y:S05]  /*10670*/  @P1 BRA `(.L_x_2359) ;  /* 0x00000000001c1947 */ /* 0x000fea0003800000 */
[----:B------:R-:W0:Y:S01]  /*10680*/  S2R R9, SR_TID.X ;  /* 0x0000000000097919 */ /* 0x000e220000002100 */
[----:B---3--:R-:W-:-:S04]  /*10690*/  IMAD.MOV.U32 R3, RZ, RZ, 0xc000 ;  /* 0x0000c000ff037424 */ /* 0x008fc800078e00ff */
[----:B------:R2:W-:Y:S01]  /*106a0*/  SYNCS.ARRIVE.TRANS64 RZ, [R2+URZ+0x34830], R3 ;  /* 0x0348300302ff79a7 */ /* 0x0005e2000800003f */
[----:B0-----:R-:W-:-:S04]  /*106b0*/  LOP3.LUT R9, R9, 0x1f, RZ, 0xc0, !PT ;  /* 0x0000001f09097812 */ /* 0x001fc800078ec0ff */
[----:B------:R-:W-:-:S13]  /*106c0*/  ISETP.NE.AND P0, PT, R9, RZ, PT ;  /* 0x000000ff0900720c */ /* 0x000fda0003f05270 */
[----:B--2---:R-:W-:Y:S05]  /*106d0*/  @!P0 BRA `(.L_x_2359) ;  /* 0x0000000000048947 */ /* 0x004fea0003800000 */
[----:B------:R-:W-:Y:S01]  /*106e0*/  BPT.TRAP 0x1 ;  /* 0x000000040000795c */ /* 0x000fe20000300000 */
.L_x_2359:
[----:B------:R-:W-:Y:S05]  /*106f0*/  BSYNC B2 ;  /* 0x0000000000027941 */ /* 0x000fea0003800000 */
.L_x_2358:
[----:B------:R-:W-:Y:S01]  /*10700*/  IMAD.MOV.U32 R12, RZ, RZ, RZ ;  /* 0x000000ffff0c7224 */ /* 0x000fe200078e00ff */
[----:B------:R-:W-:Y:S01]  /*10710*/  UIADD3 UR4, UP0, UR38, 0x370, URZ ;  /* 0x0000037026047890 */ /* 0x000fe2000ff1e03f */
[C---:B---3--:R-:W-:Y:S01]  /*10720*/  IMAD R3, R18.reuse, 0x8, R6 ;  /* 0x0000000812037824 */ /* 0x048fe200078e0206 */
[----:B------:R-:W-:Y:S01]  /*10730*/  PLOP3.LUT P0, PT, PT, PT, PT, 0x80, 0x0 ;  /* 0x000000000000781c */ /* 0x000fe20003f0f070 */
[----:B------:R-:W-:Y:S01]  /*10740*/  IMAD R9, R18, 0xc000, R17 ;  /* 0x0000c00012097824 */ /* 0x000fe200078e0211 */
[----:B------:R-:W-:Y:S01]  /*10750*/  R2UR UR10, R12 ;  /* 0x000000000c0a72ca */ /* 0x000fe200000e0000 */
[----:B------:R-:W-:Y:S01]  /*10760*/  VIADD R3, R3, 0x30 ;  /* 0x0000003003037836 */ /* 0x000fe20000000000 */
[----:B------:R-:W-:Y:S01]  /*10770*/  UIADD3.X UR5, URZ, UR39, URZ, UP0, !UPT ;  /* 0x000000273f057290 */ /* 0x000fe200087fe43f */
[----:B------:R-:W-:Y:S01]  /*10780*/  IMAD.SHL.U32 R2, R7, 0x80, RZ ;  /* 0x0000008007027824 */ /* 0x000fe200078e00ff */
[----:B------:R-:W-:Y:S01]  /*10790*/  UMOV UR6, 0x0 ;  /* 0x0000000000067882 */ /* 0x000fe20000000000 */
[----:B-1----:R-:W-:Y:S01]  /*107a0*/  VIADD R10, R9, 0x1c400 ;  /* 0x0001c400090a7836 */ /* 0x002fe20000000000 */
[----:B------:R-:W-:-:S09]  /*107b0*/  UMOV UR7, 0x14f00000 ;  /* 0x14f0000000077882 */ /* 0x000fd20000000000 */
.L_x_2360:
        /* <DEDUP_REMOVED lines=16> */
.L_x_2361:
        /* <DEDUP_REMOVED lines=15> */
.L_x_2362:
        /* <DEDUP_REMOVED lines=15> */
.L_x_2426:
[----:B------:R-:W-:Y:S05]  /*10aa0*/  BSYNC B2 ;  /* 0x0000000000027941 */ /* 0x000fea0003800000 */
.L_x_2363:
        /* <DEDUP_REMOVED lines=11> */
.L_x_2366:
[----:B------:R-:W-:Y:S05]  /*10b60*/  BSYNC B2 ;  /* 0x0000000000027941 */ /* 0x000fea0003800000 */
.L_x_2365:
[----:B------:R-:W-:Y:S01]  /*10b70*/  R2UR UR10, R12 ;  /* 0x000000000c0a72ca */ /* 0x000fe200000e0000 */
[----:B------:R-:W-:Y:S01]  /*10b80*/  UIADD3 UR4, UP0, UR38, 0x470, URZ ;  /* 0x0000047026047890 */ /* 0x000fe2000ff1e03f */
[----:B------:R-:W-:Y:S01]  /*10b90*/  R2UR UR6, R10 ;  /* 0x000000000a0672ca */ /* 0x000fe200000e0000 */
[----:B------:R-:W-:Y:S01]  /*10ba0*/  IMAD.SHL.U32 R3, R19, 0x80, RZ ;  /* 0x0000008013037824 */ /* 0x000fe200078e00ff */
[----:B------:R-:W-:Y:S01]  /*10bb0*/  R2UR UR7, R11 ;  /* 0x000000000b0772ca */ /* 0x000fe200000e0000 */
[----:B0-----:R-:W-:Y:S01]  /*10bc0*/  VIADD R2, R2, 0x50 ;  /* 0x0000005002027836 */ /* 0x001fe20000000000 */
[----:B------:R-:W-:Y:S01]  /*10bd0*/  LEA R4, R4, R17, 0xf ;  /* 0x0000001104047211 */ /* 0x000fe200078e78ff */
[----:B------:R-:W-:Y:S01]  /*10be0*/  UIADD3.X UR5, URZ, UR39, URZ, UP0, !UPT ;  /* 0x000000273f057290 */ /* 0x000fe200087fe43f */
[----:B------:R-:W-:-:S03]  /*10bf0*/  PLOP3.LUT P0, PT, PT, PT, PT, 0x80, 0x0 ;  /* 0x000000000000781c */ /* 0x000fc60003f0f070 */
[----:B------:R-:W-:-:S10]  /*10c00*/  VIADD R5, R4, 0x400 ;  /* 0x0000040004057836 */ /* 0x000fd40000000000 */
.L_x_2367:
        /* <DEDUP_REMOVED lines=15> */
.L_x_2368:
        /* <DEDUP_REMOVED lines=12> */
.L_x_2354:
[----:B------:R-:W-:Y:S05]  /*10dc0*/  BSYNC B1 ;  /* 0x0000000000017941 */ /* 0x000fea0003800000 */
.L_x_2353:
[C---:B------:R-:W-:Y:S01]  /*10dd0*/  ISETP.GT.AND P0, PT, R0.reuse, 0x1, PT ;  /* 0x000000010000780c */ /* 0x040fe20003f04270 */
[----:B------:R-:W-:-:S12]  /*10de0*/  VIADD R0, R0, 0xfffffffe ;  /* 0xfffffffe00007836 */ /* 0x000fd80000000000 */
[----:B------:R-:W-:Y:S05]  /*10df0*/  @P0 BRA `(.L_x_2369) ;  /* 0xffffffe800d80947 */ /* 0x000fea000383ffff */
.L_x_2336:
[----:B------:R-:W-:Y:S05]  /*10e00*/  BSYNC B0 ;  /* 0x0000000000007941 */ /* 0x000fea0003800000 */
.L_x_2318:
[----:B0-----:R-:W0:Y:S01]  /*10e10*/  S2R R0, SR_TID.X ;  /* 0x0000000000007919 */ /* 0x001e220000002100 */
[----:B------:R-:W-:Y:S01]  /*10e20*/  BSSY B0, `(.L_x_2370) ;  /* 0x0000012000007945 */ /* 0x000fe20003800000 */
[----:B0-----:R-:W-:-:S04]  /*10e30*/  LOP3.LUT R6, R0, 0x7f, RZ, 0xc0, !PT ;  /* 0x0000007f00067812 */ /* 0x001fc800078ec0ff */
[----:B------:R-:W-:-:S13]  /*10e40*/  ISETP.NE.AND P1, PT, R6, RZ, PT ;  /* 0x000000ff0600720c */ /* 0x000fda0003f25270 */
[----:B------:R-:W-:Y:S05]  /*10e50*/  @P1 BRA `(.L_x_2371) ;  /* 0x0000000000381947 */ /* 0x000fea0003800000 */
[----:B------:R-:W0:Y:S01]  /*10e60*/  S2R R3, SR_LANEID ;  /* 0x0000000000037919 */ /* 0x000e220000000000 */
[----:B------:R-:W-:Y:S01]  /*10e70*/  VOTEU.ANY UR4, UPT, PT ;  /* 0x0000000000047886 */ /* 0x000fe200038e0100 */
[----:B------:R-:W2:Y:S01]  /*10e80*/  LDC.64 R4, c[0x0][0xc80] ;  /* 0x00032000ff047b82 */ /* 0x000ea20000000a00 */
[----:B------:R-:W0:Y:S01]  /*10e90*/  FLO.U32 R0, UR4 ;  /* 0x0000000400007d00 */ /* 0x000e2200080e0000 */
[----:B------:R-:W-:-:S07]  /*10ea0*/  ULDC.64 UR6, c[0x0][0x208] ;  /* 0x0000820000067ab9 */ /* 0x000fce0000000a00 */
[----:B------:R-:W2:Y:S01]  /*10eb0*/  POPC R2, UR4 ;  /* 0x0000000400027d09 */ /* 0x000ea20008000000 */
[----:B0-----:R-:W-:-:S13]  /*10ec0*/  ISETP.EQ.U32.AND P0, PT, R0, R3, PT ;  /* 0x000000030000720c */ /* 0x001fda0003f02070 */
[----:B--2---:R-:W2:Y:S01]  /*10ed0*/  @P0 ATOMG.E.ADD.STRONG.GPU PT, R5, desc[UR6][R4.64], R2 ;  /* 0x00000002040509a8 */ /* 0x004ea200081ee1c6 */
[----:B------:R-:W0:Y:S02]  /*10ee0*/  S2R R3, SR_LTMASK ;  /* 0x0000000000037919 */ /* 0x000e240000003900 */
[----:B0-----:R-:W-:-:S06]  /*10ef0*/  LOP3.LUT R3, R3, UR4, RZ, 0xc0, !PT ;  /* 0x0000000403037c12 */ /* 0x001fcc000f8ec0ff */
[----:B------:R-:W0:Y:S01]  /*10f00*/  POPC R3, R3 ;  /* 0x0000000300037309 */ /* 0x000e220000000000 */
[----:B--2---:R-:W0:Y:S02]  /*10f10*/  SHFL.IDX PT, R0, R5, R0, 0x1f ;  /* 0x00001f0005007589 */ /* 0x004e2400000e0000 */
[----:B0-----:R-:W-:-:S05]  /*10f20*/  IADD3 R0, R0, UR43, R3 ;  /* 0x0000002b00007c10 */ /* 0x001fca000fffe003 */
[----:B------:R0:W-:Y:S02]  /*10f30*/  STL [R1+0x18], R0 ;  /* 0x0000180001007387 */ /* 0x0001e40000100800 */
.L_x_2371:
[----:B------:R-:W-:Y:S05]  /*10f40*/  BSYNC B0 ;  /* 0x0000000000007941 */ /* 0x000fea0003800000 */
.L_x_2370:
[----:B0-----:R-:W2:Y:S01]  /*10f50*/  LDL.LU R0, [R1+0xc] ;  /* 0x00000c0001007983 */ /* 0x001ea20000300800 */
[----:B------:R-:W-:Y:S01]  /*10f60*/  BSSY B0, `(.L_x_2372) ;  /* 0x0000038000007945 */ /* 0x000fe20003800000 */
[----:B--2---:R-:W-:-:S13]  /*10f70*/  ISETP.NE.AND P0, PT, R0, RZ, PT ;  /* 0x000000ff0000720c */ /* 0x004fda0003f05270 */
        /* <DEDUP_REMOVED lines=8> */
.L_x_2427:
[----:B------:R-:W-:Y:S05]  /*11000*/  BSYNC B1 ;  /* 0x0000000000017941 */ /* 0x000fea0003800000 */
.L_x_2374:
        /* <DEDUP_REMOVED lines=9> */
.L_x_2377:
[----:B------:R-:W-:Y:S05]  /*110a0*/  BSYNC B1 ;  /* 0x0000000000017941 */ /* 0x000fea0003800000 */
.L_x_2376:
[----:B------:R-:W-:Y:S01]  /*110b0*/  IMAD R2, R18, 0x8000, R17 ;  /* 0x0000800012027824 */ /* 0x000fe200078e0211 */
[----:B------:R-:W-:Y:S01]  /*110c0*/  UIADD3 UR4, UP0, UR38, 0x470, URZ ;  /* 0x0000047026047890 */ /* 0x000fe2000ff1e03f */
[----:B------:R-:W-:Y:S01]  /*110d0*/  IMAD.SHL.U32 R19, R19, 0x80, RZ ;  /* 0x0000008013137824 */ /* 0x000fe200078e00ff */
[----:B------:R-:W-:Y:S01]  /*110e0*/  PLOP3.LUT P0, PT, PT, PT, PT, 0x80, 0x0 ;  /* 0x000000000000781c */ /* 0x000fe20003f0f070 */
[----:B0-----:R-:W-:Y:S01]  /*110f0*/  VIADD R0, R0, 0x34850 ;  /* 0x0003485000007836 */ /* 0x001fe20000000000 */
[----:B------:R-:W-:Y:S01]  /*11100*/  UIADD3.X UR5, URZ, UR39, URZ, UP0, !UPT ;  /* 0x000000273f057290 */ /* 0x000fe200087fe43f */
[----:B------:R-:W-:Y:S01]  /*11110*/  VIADD R3, R2, 0x400 ;  /* 0x0000040002037836 */ /* 0x000fe20000000000 */
[----:B------:R-:W-:Y:S01]  /*11120*/  UMOV UR6, 0x0 ;  /* 0x0000000000067882 */ /* 0x000fe20000000000 */
[----:B------:R-:W-:Y:S01]  /*11130*/  UMOV UR7, 0x14f00000 ;  /* 0x14f0000000077882 */ /* 0x000fe20000000000 */
[----:B------:R-:W-:-:S08]  /*11140*/  UMOV UR10, URZ ;  /* 0x0000003f000a7c82 */ /* 0x000fd00008000000 */
.L_x_2378:
        /* <DEDUP_REMOVED lines=15> */
.L_x_2379:
        /* <DEDUP_REMOVED lines=10> */
.L_x_2373:
[----:B------:R-:W-:Y:S05]  /*112e0*/  BSYNC B0 ;  /* 0x0000000000007941 */ /* 0x000fea0003800000 */
.L_x_2372:
[----:B------:R-:W2:Y:S01]  /*112f0*/  LDL.LU R3, [R1+0x4] ;  /* 0x0000040001037983 */ /* 0x000ea20000300800 */
[----:B------:R-:W-:-:S05]  /*11300*/  VIADD R18, R18, 0x1 ;  /* 0x0000000112127836 */ /* 0x000fca0000000000 */
[----:B------:R-:W-:-:S04]  /*11310*/  ISETP.NE.AND P0, PT, R18, 0x2, PT ;  /* 0x000000021200780c */ /* 0x000fc80003f05270 */
[----:B------:R-:W-:Y:S02]  /*11320*/  SEL R0, RZ, 0x1, P0 ;  /* 0x00000001ff007807 */ /* 0x000fe40000000000 */
[----:B------:R-:W-:Y:S02]  /*11330*/  SEL R18, R18, RZ, P0 ;  /* 0x000000ff12127207 */ /* 0x000fe40000000000 */
[----:B--2---:R-:W-:-:S05]  /*11340*/  LOP3.LUT R3, R3, R0, RZ, 0x3c, !PT ;  /* 0x0000000003037212 */ /* 0x004fca00078e3cff */
[----:B------:R2:W-:Y:S02]  /*11350*/  STL [R1+0x4], R3 ;  /* 0x0000040301007387 */ /* 0x0005e40000100800 */
.L_x_2298:
[----:B------:R-:W-:Y:S05]  /*11360*/  BSYNC B7 ;  /* 0x0000000000077941 */ /* 0x000fea0003800000 */
.L_x_2296:
[----:B0-----:R-:W3:Y:S04]  /*11370*/  LDL R0, [R1+0x20] ;  /* 0x0000200001007983 */ /* 0x001ee80000100800 */
[----:B------:R0:W5:Y:S01]  /*11380*/  LDL R2, [R1+0x18] ;  /* 0x0000180001027983 */ /* 0x0001620000100800 */
[----:B---3--:R-:W-:-:S13]  /*11390*/  ISETP.NE.AND P0, PT, R0, RZ, PT ;  /* 0x000000ff0000720c */ /* 0x008fda0003f05270 */
[----:B0-----:R-:W-:Y:S05]  /*113a0*/  @!P0 BRA `(.L_x_2380) ;  /* 0x0000000000288947 */ /* 0x001fea0003800000 */
[----:B------:R-:W-:Y:S05]  /*113b0*/  WARPSYNC.ALL ;  /* 0x0000000000007948 */ /* 0x000fea0003800000 */
[----:B------:R-:W0:Y:S08]  /*113c0*/  S2UR UR5, SR_CgaCtaId ;  /* 0x00000000000579c3 */ /* 0x000e300000008800 */
[----:B------:R-:W-:Y:S06]  /*113d0*/  BAR.SYNC.DEFER_BLOCKING 0x5, 0x180 ;  /* 0x0146000000007b1d */ /* 0x000fec0000010000 */
[----:B------:R-:W-:-:S02]  /*113e0*/  UMOV UR4, 0x400 ;  /* 0x0000040000047882 */ /* 0x000fc40000000000 */
[----:B0-----:R-:W-:-:S06]  /*113f0*/  ULEA UR4, UR5, UR4, 0x18 ;  /* 0x0000000405047291 */ /* 0x001fcc000f8ec03f */
[----:B------:R-:W-:-:S05]  /*11400*/  IMAD.U32 R17, RZ, RZ, UR4 ;  /* 0x00000004ff117e24 */ /* 0x000fca000f8e00ff */
[----:B-----5:R-:W0:Y:S04]  /*11410*/  LDS R2, [R17+0x348d0] ;  /* 0x0348d00011027984 */ /* 0x020e280000000800 */
[----:B0-----:R0:W-:Y:S01]  /*11420*/  STL [R1+0x18], R2 ;  /* 0x0000180201007387 */ /* 0x0011e20000100800 */
[----:B------:R-:W-:Y:S06]  /*11430*/  BAR.ARV 0x4, 0x180 ;  /* 0x0106000000007b1d */ /* 0x000fec0000002000 */
[----:B------:R-:W-:Y:S05]  /*11440*/  BRA `(.L_x_2381) ;  /* 0x00000000002c7947 */ /* 0x000fea0003800000 */
.L_x_2380:
[----:B------:R-:W-:-:S03]  /*11450*/  UMOV UR4, 0xffffffff ;  /* 0xffffffff00047882 */ /* 0x000fc60000000000 */
[----:B------:R-:W-:Y:S05]  /*11460*/  BRA.DIV UR4, `(.L_x_2382) ;  /* 0x0000001604887947 */ /* 0x000fea000b800000 */
[----:B-----5:R0:W3:Y:S02]  /*11470*/  SHFL.IDX PT, R14, R2, RZ, 0x1f ;  /* 0x00001fff020e7589 */ /* 0x0200e400000e0000 */
.L_x_2430:
[----:B--2---:R-:W2:Y:S01]  /*11480*/  @!P1 S2R R3, SR_CgaCtaId ;  /* 0x0000000000039919 */ /* 0x004ea20000008800 */
[----:B------:R-:W-:Y:S05]  /*11490*/  WARPSYNC.ALL ;  /* 0x0000000000007948 */ /* 0x000fea0003800000 */
[----:B------:R-:W-:Y:S01]  /*114a0*/  BAR.SYNC.DEFER_BLOCKING 0x4, 0x180 ;  /* 0x0106000000007b1d */ /* 0x000fe20000010000 */
[----:B------:R-:W-:-:S05]  /*114b0*/  @!P1 MOV R0, 0x400 ;  /* 0x0000040000009802 */ /* 0x000fca0000000f00 */
[----:B---3--:R3:W-:Y:S01]  /*114c0*/  STL [R1+0x18], R14 ;  /* 0x0000180e01007387 */ /* 0x0087e20000100800 */
[----:B--2---:R-:W-:-:S05]  /*114d0*/  @!P1 LEA R17, R3, R0, 0x18 ;  /* 0x0000000003119211 */ /* 0x004fca00078ec0ff */
[----:B------:R3:W-:Y:S01]  /*114e0*/  @!P1 STS [R17+0x348d0], R2 ;  /* 0x0348d00211009388 */ /* 0x0007e20000000800 */
[----:B------:R-:W-:Y:S06]  /*114f0*/  BAR.ARV 0x5, 0x180 ;  /* 0x0146000000007b1d */ /* 0x000fec0000002000 */
.L_x_2381:
[----:B------:R-:W4:Y:S01]  /*11500*/  LDL R0, [R1+0x18] ;  /* 0x0000180001007983 */ /* 0x000f220000100800 */
[----:B------:R-:W-:Y:S02]  /*11510*/  ULDC UR4, c[0x0][0xc38] ;  /* 0x00030e0000047ab9 */ /* 0x000fe40000000800 */
[----:B----4-:R-:W-:-:S13]  /*11520*/  ISETP.GE.AND P0, PT, R0, UR4, PT ;  /* 0x0000000400007c0c */ /* 0x010fda000bf06270 */
[----:B------:R-:W-:Y:S05]  /*11530*/  @!P0 BRA `(.L_x_2383) ;  /* 0xffffffbc000c8947 */ /* 0x000fea000383ffff */
.L_x_2293:
[----:B-1----:R-:W4:Y:S01]  /*11540*/  LDL.LU R0, [R1+0x1c] ;  /* 0x00001c0001007983 */ /* 0x002f220000300800 */
[----:B------:R-:W-:Y:S01]  /*11550*/  BSSY B0, `(.L_x_2384) ;  /* 0x000000b000007945 */ /* 0x000fe20003800000 */
[----:B------:R-:W1:Y:S01]  /*11560*/  S2R R5, SR_CgaCtaId ;  /* 0x0000000000057919 */ /* 0x000e620000008800 */
[----:B----4-:R-:W-:-:S05]  /*11570*/  VIADD R0, R0, 0x1 ;  /* 0x0000000100007836 */ /* 0x010fca0000000000 */
[----:B0--3--:R-:W-:-:S04]  /*11580*/  LEA.HI R2, R0, R0, RZ, 0x1 ;  /* 0x0000000000027211 */ /* 0x009fc800078f08ff */
[----:B--2---:R-:W-:-:S05]  /*11590*/  LOP3.LUT R3, R2, 0xfffffffe, RZ, 0xc0, !PT ;  /* 0xfffffffe02037812 */ /* 0x004fca00078ec0ff */
[----:B------:R-:W-:Y:S01]  /*115a0*/  IMAD.IADD R3, R0, 0x1, -R3 ;  /* 0x0000000100037824 */ /* 0x000fe200078e0a03 */
[----:B------:R-:W-:-:S04]  /*115b0*/  MOV R0, 0x400 ;  /* 0x0000040000007802 */ /* 0x000fc80000000f00 */
[----:B-1----:R-:W-:Y:S02]  /*115c0*/  LEA R0, R5, R0, 0x18 ;  /* 0x0000000005007211 */ /* 0x002fe400078ec0ff */
[----:B------:R-:W-:-:S04]  /*115d0*/  SHF.L.U32 R3, R3, 0x1f, RZ ;  /* 0x0000001f03037819 */ /* 0x000fc800000006ff */
[----:B------:R-:W0:Y:S02]  /*115e0*/  SYNCS.PHASECHK.TRANS64.TRYWAIT P0, [R0+URZ+0x34820], R3 ;  /* 0x03482003000075a7 */ /* 0x000e24000800017f */
[----:B0-----:R-:W-:Y:S05]  /*115f0*/  @!P0 BRA `(.L_x_2385) ;  /* 0x00000014004c8947 */ /* 0x001fea0003800000 */
.L_x_2431:
[----:B------:R-:W-:Y:S05]  /*11600*/  BSYNC B0 ;  /* 0x0000000000007941 */ /* 0x000fea0003800000 */
.L_x_2384:
[----:B------:R-:W-:-:S03]  /*11610*/  UMOV UR4, 0xffffffff ;  /* 0xffffffff00047882 */ /* 0x000fc60000000000 */
[----:B------:R-:W-:Y:S05]  /*11620*/  BRA.DIV UR4, `(.L_x_2386) ;  /* 0x0000001604547947 */ /* 0x000fea000b800000 */
[----:B------:R-:W1:Y:S02]  /*11630*/  S2R R2, SR_TID.X ;  /* 0x0000000000027919 */ /* 0x000e640000002100 */
[----:B-1----:R-:W-:-:S04]  /*11640*/  SHF.R.U32.HI R2, RZ, 0x5, R2 ;  /* 0x00000005ff027819 */ /* 0x002fc80000011602 */
[----:B------:R-:W-:-:S05]  /*11650*/  LOP3.LUT R2, R2, 0x3, RZ, 0xc0, !PT ;  /* 0x0000000302027812 */ /* 0x000fca00078ec0ff */
[----:B------:R1:W2:Y:S02]  /*11660*/  SHFL.IDX PT, R14, R2, RZ, 0x1f ;  /* 0x00001fff020e7589 */ /* 0x0002a400000e0000 */
.L_x_2434:
[----:B--2---:R-:W-:Y:S01]  /*11670*/  ISETP.NE.AND P0, PT, R14, RZ, PT ;  /* 0x000000ff0e00720c */ /* 0x004fe20003f05270 */
[----:B------:R-:W-:-:S12]  /*11680*/  BSSY B0, `(.L_x_2387) ;  /* 0x0000027000007945 */ /* 0x000fd80003800000 */
[----:B------:R-:W-:Y:S05]  /*11690*/  @P0 BRA `(.L_x_2388) ;  /* 0x0000000000940947 */ /* 0x000fea0003800000 */
[----:B------:R-:W-:-:S03]  /*116a0*/  UMOV UR4, 0xffffffff ;  /* 0xffffffff00047882 */ /* 0x000fc60000000000 */
[----:B------:R-:W-:Y:S05]  /*116b0*/  BRA.DIV UR4, `(.L_x_2389) ;  /* 0x0000001604647947 */ /* 0x000fea000b800000 */
[----:B------:R-:W-:-:S13]  /*116c0*/  ELECT P6, URZ, PT ;  /* 0x00000000003f782f */ /* 0x000fda00038c0000 */
.L_x_2437:
        /* <DEDUP_REMOVED lines=8> */
.L_x_2390:
        /* <DEDUP_REMOVED lines=13> */
.L_x_2438:
[----:B------:R-:W1:Y:S02]  /*11820*/  SYNCS.PHASECHK.TRANS64.TRYWAIT P0, [R3+URZ], R2 ;  /* 0x00000002030075a7 */ /* 0x000e64000800017f */
[----:B-1----:R-:W-:Y:S05]  /*11830*/  @!P0 BRA `(.L_x_2392) ;  /* 0x0000001400388947 */ /* 0x002fea0003800000 */
.L_x_2439:
[----:B------:R-:W-:Y:S05]  /*11840*/  @!P2 BRA `(.L_x_2393) ;  /* 0x000000000004a947 */ /* 0x000fea0003800000 */
[----:B------:R-:W-:Y:S01]  /*11850*/  BPT.TRAP 0x1 ;  /* 0x000000040000795c */ /* 0x000fe20000300000 */
.L_x_2393:
[----:B-1----:R-:W-:-:S04]  /*11860*/  VIADD R3, R0, 0x34860 ;  /* 0x0003486000037836 */ /* 0x002fc80000000000 */
[----:B------:R-:W-:-:S04]  /*11870*/  IMAD R18, R18, 0x8, R3 ;  /* 0x0000000812127824 */ /* 0x000fc800078e0203 */
[----:B------:R-:W1:Y:S02]  /*11880*/  SYNCS.PHASECHK.TRANS64.TRYWAIT P0, [R18+URZ], R5 ;  /* 0x00000005120075a7 */ /* 0x000e64000800017f */
[----:B-1----:R-:W-:Y:S05]  /*11890*/  @!P0 BRA `(.L_x_2394) ;  /* 0x0000001400348947 */ /* 0x002fea0003800000 */
.L_x_2440:
[----:B------:R-:W-:-:S07]  /*118a0*/  IMAD R3, R4, 0x8, R3 ;  /* 0x0000000804037824 */ /* 0x000fce00078e0203 */
.L_x_2395:
[----:B--2---:R2:W3:Y:S02]  /*118b0*/  SYNCS.PHASECHK.TRANS64.TRYWAIT P0, [R3+URZ], R2 ;  /* 0x00000002030075a7 */ /* 0x0044e4000800017f */
[----:B---3--:R-:W-:Y:S05]  /*118c0*/  @!P0 NANOSLEEP.SYNCS 0x989680 ;  /* 0x009896800000895d */ /* 0x008fea0003900000 */
[----:B------:R-:W3:Y:S02]  /*118d0*/  @!P0 SYNCS.PHASECHK.TRANS64 P0, [R3+URZ], R2 ;  /* 0x00000002030085a7 */ /* 0x000ee4000800007f */
[----:B---3--:R-:W-:Y:S05]  /*118e0*/  @!P0 BRA `(.L_x_2395) ;  /* 0xfffffffc00f08947 */ /* 0x008fea000383ffff */
.L_x_2388:
[----:B------:R-:W-:Y:S05]  /*118f0*/  BSYNC B0 ;  /* 0x0000000000007941 */ /* 0x000fea0003800000 */
.L_x_2387:
[----:B------:R-:W-:Y:S05]  /*11900*/  EXIT ;  /* 0x000000000000794d */ /* 0x000fea0003800000 */
.L_x_2246:
[----:B0-----:R-:W-:-:S04]  /*11910*/  IMAD.U32 R3, RZ, RZ, UR38 ;  /* 0x00000026ff037e24 */ /* 0x001fc8000f8e00ff */
[----:B------:R0:W1:Y:S03]  /*11920*/  SYNCS.PHASECHK.TRANS64.TRYWAIT P1, [R3+URZ+0x34800], R0 ;  /* 0x03480000030075a7 */ /* 0x000066000802017f */
[----:B-1----:R-:W-:Y:S05]  /*11930*/  @!P1 NANOSLEEP.SYNCS 0x989680 ;  /* 0x009896800000995d */ /* 0x002fea0003900000 */
[----:B------:R-:W1:Y:S02]  /*11940*/  @!P1 SYNCS.PHASECHK.TRANS64 P1, [R3+URZ+0x34800], R0 ;  /* 0x03480000030095a7 */ /* 0x000e64000802007f */
[----:B-1----:R-:W-:Y:S05]  /*11950*/  @!P1 BRA `(.L_x_2246) ;  /* 0xfffffffc00ec9947 */ /* 0x002fea000383ffff */
[----:B------:R-:W-:Y:S05]  /*11960*/  BRA `(.L_x_2396) ;  /* 0xfffffefc00787947 */ /* 0x000fea000383ffff */
.L_x_2250:
[----:B-1----:R1:W2:Y:S02]  /*11970*/  SYNCS.PHASECHK.TRANS64.TRYWAIT P2, [R0+URZ+0x34830], R3 ;  /* 0x03483003000075a7 */ /* 0x0022a4000804017f */
[----:B--2---:R-:W-:Y:S05]  /*11980*/  @!P2 NANOSLEEP.SYNCS 0x989680 ;  /* 0x009896800000a95d */ /* 0x004fea0003900000 */
[----:B------:R-:W2:Y:S02]  /*11990*/  @!P2 SYNCS.PHASECHK.TRANS64 P2, [R0+URZ+0x34830], R3 ;  /* 0x034830030000a5a7 */ /* 0x000ea4000804007f */
[----:B--2---:R-:W-:Y:S05]  /*119a0*/  @!P2 BRA `(.L_x_2250) ;  /* 0xfffffffc00f0a947 */ /* 0x004fea000383ffff */
[----:B------:R-:W-:Y:S05]  /*119b0*/  BRA `(.L_x_2249) ;  /* 0xfffffefc009c7947 */ /* 0x000fea000383ffff */
.L_x_2255:
[----:B-1----:R-:W-:-:S04]  /*119c0*/  MOV R10, UR8 ;  /* 0x00000008000a7c02 */ /* 0x002fc80008000f00 */
[----:B------:R1:W2:Y:S03]  /*119d0*/  SYNCS.PHASECHK.TRANS64.TRYWAIT P3, [R10+URZ+0x34830], R5 ;  /* 0x034830050a0075a7 */ /* 0x0002a6000806017f */
[----:B--2---:R-:W-:Y:S05]  /*119e0*/  @!P3 NANOSLEEP.SYNCS 0x989680 ;  /* 0x009896800000b95d */ /* 0x004fea0003900000 */
[----:B------:R-:W2:Y:S02]  /*119f0*/  @!P3 SYNCS.PHASECHK.TRANS64 P3, [R10+URZ+0x34830], R5 ;  /* 0x034830050a00b5a7 */ /* 0x000ea4000806007f */
[----:B--2---:R-:W-:Y:S05]  /*11a00*/  @!P3 BRA `(.L_x_2255) ;  /* 0xfffffffc00ecb947 */ /* 0x004fea000383ffff */
[----:B------:R-:W-:Y:S05]  /*11a10*/  BRA `(.L_x_2254) ;  /* 0xffffff2c00607947 */ /* 0x000fea000383ffff */
.L_x_2259:
[----:B01----:R-:W-:-:S04]  /*11a20*/  IMAD.U32 R5, RZ, RZ, UR9 ;  /* 0x00000009ff057e24 */ /* 0x003fc8000f8e00ff */
[----:B------:R0:W1:Y:S03]  /*11a30*/  SYNCS.PHASECHK.TRANS64.TRYWAIT P3, [R5+URZ+0x34850], R0 ;  /* 0x03485000050075a7 */ /* 0x000066000806017f */
[----:B-1----:R-:W-:Y:S05]  /*11a40*/  @!P3 NANOSLEEP.SYNCS 0x989680 ;  /* 0x009896800000b95d */ /* 0x002fea0003900000 */
[----:B------:R-:W1:Y:S02]  /*11a50*/  @!P3 SYNCS.PHASECHK.TRANS64 P3, [R5+URZ+0x34850], R0 ;  /* 0x034850000500b5a7 */ /* 0x000e64000806007f */
[----:B-1----:R-:W-:Y:S05]  /*11a60*/  @!P3 BRA `(.L_x_2259) ;  /* 0xfffffffc00ecb947 */ /* 0x002fea000383ffff */
[----:B------:R-:W-:Y:S05]  /*11a70*/  BRA `(.L_x_2258) ;  /* 0xffffff3400a07947 */ /* 0x000fea000383ffff */
.L_x_2265:
[----:B-1----:R-:W-:-:S04]  /*11a80*/  IMAD.U32 R10, RZ, RZ, UR8 ;  /* 0x00000008ff0a7e24 */ /* 0x002fc8000f8e00ff */
[----:B------:R1:W2:Y:S03]  /*11a90*/  SYNCS.PHASECHK.TRANS64.TRYWAIT P2, [R10+URZ+0x34830], R5 ;  /* 0x034830050a0075a7 */ /* 0x0002a6000804017f */
[----:B--2---:R-:W-:Y:S05]  /*11aa0*/  @!P2 NANOSLEEP.SYNCS 0x989680 ;  /* 0x009896800000a95d */ /* 0x004fea0003900000 */
[----:B------:R-:W2:Y:S02]  /*11ab0*/  @!P2 SYNCS.PHASECHK.TRANS64 P2, [R10+URZ+0x34830], R5 ;  /* 0x034830050a00a5a7 */ /* 0x000ea4000804007f */
[----:B--2---:R-:W-:Y:S05]  /*11ac0*/  @!P2 BRA `(.L_x_2265) ;  /* 0xfffffffc00eca947 */ /* 0x004fea000383ffff */
[----:B------:R-:W-:Y:S05]  /*11ad0*/  BRA `(.L_x_2264) ;  /* 0xffffff5c00f47947 */ /* 0x000fea000383ffff */
.L_x_2269:
[----:B01----:R-:W-:-:S04]  /*11ae0*/  IMAD.U32 R5, RZ, RZ, UR8 ;  /* 0x00000008ff057e24 */ /* 0x003fc8000f8e00ff */
[----:B------:R0:W1:Y:S03]  /*11af0*/  SYNCS.PHASECHK.TRANS64.TRYWAIT P2, [R5+URZ+0x34850], R0 ;  /* 0x03485000050075a7 */ /* 0x000066000804017f */
[----:B-1----:R-:W-:Y:S05]  /*11b00*/  @!P2 NANOSLEEP.SYNCS 0x989680 ;  /* 0x009896800000a95d */ /* 0x002fea0003900000 */
[----:B------:R-:W1:Y:S02]  /*11b10*/  @!P2 SYNCS.PHASECHK.TRANS64 P2, [R5+URZ+0x34850], R0 ;  /* 0x034850000500a5a7 */ /* 0x000e64000804007f */
[----:B-1----:R-:W-:Y:S05]  /*11b20*/  @!P2 BRA `(.L_x_2269) ;  /* 0xfffffffc00eca947 */ /* 0x002fea000383ffff */
[----:B------:R-:W-:Y:S05]  /*11b30*/  BRA `(.L_x_2268) ;  /* 0xffffff6800347947 */ /* 0x000fea000383ffff */
.L_x_2274:
[----:B-1----:R-:W-:-:S04]  /*11b40*/  IMAD.U32 R7, RZ, RZ, UR5 ;  /* 0x00000005ff077e24 */ /* 0x002fc8000f8e00ff */
[----:B------:R1:W2:Y:S03]  /*11b50*/  SYNCS.PHASECHK.TRANS64.TRYWAIT P0, [R7+URZ+0x34850], R0 ;  /* 0x03485000070075a7 */ /* 0x0002a6000800017f */
[----:B--2---:R-:W-:Y:S05]  /*11b60*/  @!P0 NANOSLEEP.SYNCS 0x989680 ;  /* 0x009896800000895d */ /* 0x004fea0003900000 */
[----:B------:R-:W2:Y:S02]  /*11b70*/  @!P0 SYNCS.PHASECHK.TRANS64 P0, [R7+URZ+0x34850], R0 ;  /* 0x03485000070085a7 */ /* 0x000ea4000800007f */
[----:B--2---:R-:W-:Y:S05]  /*11b80*/  @!P0 BRA `(.L_x_2274) ;  /* 0xfffffffc00ec8947 */ /* 0x004fea000383ffff */
[----:B------:R-:W-:Y:S05]  /*11b90*/  BRA `(.L_x_2273) ;  /* 0xffffff8c000c7947 */ /* 0x000fea000383ffff */
.L_x_2304:
[----:B------:R-:W-:Y:S02]  /*11ba0*/  IMAD.MOV.U32 R13, RZ, RZ, R0 ;  /* 0x000000ffff0d7224 */ /* 0x000fe400078e0000 */
[----:B------:R-:W-:Y:S02]  /*11bb0*/  IMAD.MOV.U32 R12, RZ, RZ, RZ ;  /* 0x000000ffff0c7224 */ /* 0x000fe400078e00ff */
[----:B------:R-:W-:Y:S02]  /*11bc0*/  IMAD.MOV.U32 R11, RZ, RZ, 0x1f ;  /* 0x0000001fff0b7424 */ /* 0x000fe400078e00ff */
[----:B------:R-:W-:-:S07]  /*11bd0*/  IMAD.MOV.U32 R15, RZ, RZ, -0x1 ;  /* 0xffffffffff0f7424 */ /* 0x000fce00078e00ff */
[----:B0-----:R-:W-:Y:S05]  /*11be0*/  WARPSYNC.COLLECTIVE R15, `(.L_x_2397) ;  /* 0x000000000f087348 */ /* 0x001fea0003c00000 */
[----:B------:R1:W2:Y:S02]  /*11bf0*/  SHFL.IDX P6, R14, R13, R12, R11 ;  /* 0x0000000c0d0e7389 */ /* 0x0002a400000c000b */
[----:B012---:R-:W-:Y:S01]  /*11c00*/  ENDCOLLECTIVE ;  /* 0x000000000000791b */ /* 0x007fe20003800000 */
.L_x_2397:
[----:B------:R-:W-:Y:S05]  /*11c10*/  BRA `(.L_x_2398) ;  /* 0xffffffc000207947 */ /* 0x000fea000383ffff */
.L_x_2306:
[----:B------:R-:W-:Y:S01]  /*11c20*/  BSSY B0, `(.L_x_2399) ;  /* 0x0000006000007945 */ /* 0x000fe20003800000 */
[----:B------:R-:W-:-:S07]  /*11c30*/  IMAD.MOV.U32 R15, RZ, RZ, -0x1 ;  /* 0xffffffffff0f7424 */ /* 0x000fce00078e00ff */
[----:B01----:R-:W-:Y:S05]  /*11c40*/  WARPSYNC.COLLECTIVE R15, `(.L_x_2400) ;  /* 0x000000000f0c7348 */ /* 0x003fea0003c00000 */
[----:B------:R-:W-:Y:S02]  /*11c50*/  ELECT P6, UR62, PT ;  /* 0x00000000003e782f */ /* 0x000fe400038c0000 */
[----:B------:R-:W-:Y:S01]  /*11c60*/  MOV R14, UR62 ;  /* 0x0000003e000e7c02 */ /* 0x000fe20008000f00 */
[----:B01----:R-:W-:Y:S10]  /*11c70*/  ENDCOLLECTIVE ;  /* 0x000000000000791b */ /* 0x003ff40003800000 */
.L_x_2400:
[----:B------:R-:W-:Y:S05]  /*11c80*/  BSYNC B0 ;  /* 0x0000000000007941 */ /* 0x000fea0003800000 */
.L_x_2399:
[----:B------:R-:W-:Y:S05]  /*11c90*/  BRA `(.L_x_2401) ;  /* 0xffffffc000207947 */ /* 0x000fea000383ffff */
.L_x_2308:
[----:B-1----:R1:W2:Y:S02]  /*11ca0*/  SYNCS.PHASECHK.TRANS64.TRYWAIT P0, [R0+URZ+0x34840], R2 ;  /* 0x03484002000075a7 */ /* 0x0022a4000800017f */
[----:B--2---:R-:W-:Y:S05]  /*11cb0*/  @!P0 NANOSLEEP.SYNCS 0x989680 ;  /* 0x009896800000895d */ /* 0x004fea0003900000 */
[----:B------:R-:W2:Y:S02]  /*11cc0*/  @!P0 SYNCS.PHASECHK.TRANS64 P0, [R0+URZ+0x34840], R2 ;  /* 0x03484002000085a7 */ /* 0x000ea4000800007f */
[----:B--2---:R-:W-:Y:S05]  /*11cd0*/  @!P0 BRA `(.L_x_2308) ;  /* 0xfffffffc00f08947 */ /* 0x004fea000383ffff */
[----:B------:R-:W-:Y:S05]  /*11ce0*/  BRA `(.L_x_2402) ;  /* 0xffffffc000747947 */ /* 0x000fea000383ffff */
.L_x_2312:
[----:B------:R-:W-:Y:S02]  /*11cf0*/  IMAD.MOV.U32 R13, RZ, RZ, R4 ;  /* 0x000000ffff0d7224 */ /* 0x000fe400078e0004 */
[----:B------:R-:W-:Y:S02]  /*11d00*/  IMAD.MOV.U32 R12, RZ, RZ, RZ ;  /* 0x000000ffff0c7224 */ /* 0x000fe400078e00ff */
[----:B------:R-:W-:Y:S02]  /*11d10*/  IMAD.MOV.U32 R11, RZ, RZ, 0x181f ;  /* 0x0000181fff0b7424 */ /* 0x000fe400078e00ff */
[----:B------:R-:W-:Y:S02]  /*11d20*/  IMAD.MOV.U32 R15, RZ, RZ, -0x1 ;  /* 0xffffffffff0f7424 */ /* 0x000fe400078e00ff */
[----:B------:R-:W-:-:S07]  /*11d30*/  IMAD.U32 R2, RZ, RZ, UR42 ;  /* 0x0000002aff027e24 */ /* 0x000fce000f8e00ff */
[----:B-----5:R-:W-:Y:S05]  /*11d40*/  WARPSYNC.COLLECTIVE R15, `(.L_x_2403) ;  /* 0x000000000f087348 */ /* 0x020fea0003c00000 */
[----:B------:R0:W1:Y:S02]  /*11d50*/  SHFL.IDX P6, R14, R13, R12, R11 ;  /* 0x0000000c0d0e7389 */ /* 0x00006400000c000b */
[----:B01---5:R-:W-:Y:S01]  /*11d60*/  ENDCOLLECTIVE ;  /* 0x000000000000791b */ /* 0x023fe20003800000 */
.L_x_2403:
[----:B------:R-:W-:Y:S02]  /*11d70*/  IMAD R2, R2, 0x80, R10 ;  /* 0x0000008002027824 */ /* 0x000fe400078e020a */
[----:B------:R-:W-:Y:S01]  /*11d80*/  IMAD.MOV.U32 R13, RZ, RZ, R0 ;  /* 0x000000ffff0d7224 */ /* 0x000fe200078e0000 */
[----:B------:R-:W-:-:S07]  /*11d90*/  MOV R5, R14 ;  /* 0x0000000e00057202 */ /* 0x000fce0000000f00 */
[----:B------:R-:W-:Y:S05]  /*11da0*/  WARPSYNC.COLLECTIVE R15, `(.L_x_2404) ;  /* 0x000000000f087348 */ /* 0x000fea0003c00000 */
[----:B------:R0:W1:Y:S02]  /*11db0*/  SHFL.IDX P6, R14, R13, R12, R11 ;  /* 0x0000000c0d0e7389 */ /* 0x00006400000c000b */
[----:B01----:R-:W-:Y:S01]  /*11dc0*/  ENDCOLLECTIVE ;  /* 0x000000000000791b */ /* 0x003fe20003800000 */
.L_x_2404:
        /* <DEDUP_REMOVED lines=8> */
[----:B------:R-:W-:-:S04]  /*11e50*/  @!P4 IMAD.X R5, RZ, RZ, R5, P3 ;  /* 0x000000ffff05c224 */ /* 0x000fc800018e0605 */
        /* <DEDUP_REMOVED lines=12> */
.L_x_2405:
[----:B------:R-:W-:Y:S02]  /*11f20*/  IMAD.MOV.U32 R13, RZ, RZ, R0 ;  /* 0x000000ffff0d7224 */ /* 0x000fe400078e0000 */
[----:B------:R-:W-:-:S07]  /*11f30*/  IMAD.MOV.U32 R5, RZ, RZ, R14 ;  /* 0x000000ffff057224 */ /* 0x000fce00078e000e */
[----:B------:R-:W-:Y:S05]  /*11f40*/  WARPSYNC.COLLECTIVE R15, `(.L_x_2406) ;  /* 0x000000000f087348 */ /* 0x000fea0003c00000 */
[----:B------:R0:W1:Y:S02]  /*11f50*/  SHFL.IDX P6, R14, R13, R12, R11 ;  /* 0x0000000c0d0e7389 */ /* 0x00006400000c000b */
[----:B01----:R-:W-:Y:S01]  /*11f60*/  ENDCOLLECTIVE ;  /* 0x000000000000791b */ /* 0x003fe20003800000 */
.L_x_2406:
[----:B------:R-:W-:Y:S01]  /*11f70*/  ULDC.64 UR4, c[0x0][0x208] ;  /* 0x0000820000047ab9 */ /* 0x000fe20000000a00 */
[----:B------:R-:W-:Y:S02]  /*11f80*/  IMAD.MOV.U32 R13, RZ, RZ, R4 ;  /* 0x000000ffff0d7224 */ /* 0x000fe400078e0004 */
[----:B------:R-:W-:Y:S02]  /*11f90*/  IMAD.MOV.U32 R12, RZ, RZ, 0x2 ;  /* 0x00000002ff0c7424 */ /* 0x000fe400078e00ff */
[----:B------:R-:W-:-:S05]  /*11fa0*/  IMAD.MOV.U32 R6, RZ, RZ, R14 ;  /* 0x000000ffff067224 */ /* 0x000fca00078e000e */
[----:B------:R-:W-:-:S05]  /*11fb0*/  @!P4 LEA R6, P3, R9, R6, 0x1 ;  /* 0x000000060906c211 */ /* 0x000fca00078608ff */
[----:B------:R-:W-:-:S05]  /*11fc0*/  @!P4 IMAD.X R5, RZ, RZ, R5, P3 ;  /* 0x000000ffff05c224 */ /* 0x000fca00018e0605 */
        /* <DEDUP_REMOVED lines=12> */
.L_x_2407:
[----:B------:R-:W-:Y:S02]  /*12090*/  IMAD.MOV.U32 R13, RZ, RZ, R0 ;  /* 0x000000ffff0d7224 */ /* 0x000fe400078e0000 */
[----:B------:R-:W-:-:S07]  /*120a0*/  IMAD.MOV.U32 R5, RZ, RZ, R14 ;  /* 0x000000ffff057224 */ /* 0x000fce00078e000e */
[----:B------:R-:W-:Y:S05]  /*120b0*/  WARPSYNC.COLLECTIVE R15, `(.L_x_2408) ;  /* 0x000000000f087348 */ /* 0x000fea0003c00000 */
[----:B------:R0:W1:Y:S02]  /*120c0*/  SHFL.IDX P6, R14, R13, R12, R11 ;  /* 0x0000000c0d0e7389 */ /* 0x00006400000c000b */
[----:B01----:R-:W-:Y:S01]  /*120d0*/  ENDCOLLECTIVE ;  /* 0x000000000000791b */ /* 0x003fe20003800000 */
.L_x_2408:
[----:B------:R-:W-:Y:S01]  /*120e0*/  ULDC.64 UR4, c[0x0][0x208] ;  /* 0x0000820000047ab9 */ /* 0x000fe20000000a00 */
[----:B------:R-:W-:Y:S02]  /*120f0*/  IMAD.MOV.U32 R13, RZ, RZ, R4 ;  /* 0x000000ffff0d7224 */ /* 0x000fe400078e0004 */
[----:B------:R-:W-:Y:S02]  /*12100*/  IMAD.MOV.U32 R12, RZ, RZ, 0x3 ;  /* 0x00000003ff0c7424 */ /* 0x000fe400078e00ff */
[----:B------:R-:W-:-:S05]  /*12110*/  IMAD.MOV.U32 R6, RZ, RZ, R14 ;  /* 0x000000ffff067224 */ /* 0x000fca00078e000e */
        /* <DEDUP_REMOVED lines=14> */
.L_x_2409:
[----:B------:R-:W-:Y:S02]  /*12200*/  IMAD.MOV.U32 R13, RZ, RZ, R0 ;  /* 0x000000ffff0d7224 */ /* 0x000fe400078e0000 */
[----:B------:R-:W-:-:S07]  /*12210*/  IMAD.MOV.U32 R5, RZ, RZ, R14 ;  /* 0x000000ffff057224 */ /* 0x000fce00078e000e */
[----:B------:R-:W-:Y:S05]  /*12220*/  WARPSYNC.COLLECTIVE R15, `(.L_x_2410) ;  /* 0x000000000f087348 */ /* 0x000fea0003c00000 */
[----:B------:R0:W1:Y:S02]  /*12230*/  SHFL.IDX P6, R14, R13, R12, R11 ;  /* 0x0000000c0d0e7389 */ /* 0x00006400000c000b */
[----:B01----:R-:W-:Y:S01]  /*12240*/  ENDCOLLECTIVE ;  /* 0x000000000000791b */ /* 0x003fe20003800000 */
.L_x_2410:
[----:B------:R-:W-:Y:S01]  /*12250*/  ULDC.64 UR4, c[0x0][0x208] ;  /* 0x0000820000047ab9 */ /* 0x000fe20000000a00 */
[----:B------:R-:W-:Y:S02]  /*12260*/  IMAD.MOV.U32 R13, RZ, RZ, R4 ;  /* 0x000000ffff0d7224 */ /* 0x000fe400078e0004 */
[----:B------:R-:W-:Y:S01]  /*12270*/  IMAD.MOV.U32 R12, RZ, RZ, 0x4 ;  /* 0x00000004ff0c7424 */ /* 0x000fe200078e00ff */
[----:B------:R-:W-:-:S04]  /*12280*/  MOV R6, R14 ;  /* 0x0000000e00067202 */ /* 0x000fc80000000f00 */
        /* <DEDUP_REMOVED lines=14> */
.L_x_2411:
[----:B------:R-:W-:Y:S02]  /*12370*/  IMAD.MOV.U32 R13, RZ, RZ, R0 ;  /* 0x000000ffff0d7224 */ /* 0x000fe400078e0000 */
[----:B------:R-:W-:-:S07]  /*12380*/  IMAD.MOV.U32 R5, RZ, RZ, R14 ;  /* 0x000000ffff057224 */ /* 0x000fce00078e000e */
[----:B------:R-:W-:Y:S05]  /*12390*/  WARPSYNC.COLLECTIVE R15, `(.L_x_2412) ;  /* 0x000000000f087348 */ /* 0x000fea0003c00000 */
[----:B------:R0:W1:Y:S02]  /*123a0*/  SHFL.IDX P6, R14, R13, R12, R11 ;  /* 0x0000000c0d0e7389 */ /* 0x00006400000c000b */
[----:B01----:R-:W-:Y:S01]  /*123b0*/  ENDCOLLECTIVE ;  /* 0x000000000000791b */ /* 0x003fe20003800000 */
.L_x_2412:
        /* <DEDUP_REMOVED lines=18> */
.L_x_2413:
[----:B------:R-:W-:Y:S01]  /*124e0*/  IMAD.MOV.U32 R13, RZ, RZ, R0 ;  /* 0x000000ffff0d7224 */ /* 0x000fe200078e0000 */
[----:B------:R-:W-:-:S07]  /*124f0*/  MOV R5, R14 ;  /* 0x0000000e00057202 */ /* 0x000fce0000000f00 */
[----:B------:R-:W-:Y:S05]  /*12500*/  WARPSYNC.COLLECTIVE R15, `(.L_x_2414) ;  /* 0x000000000f087348 */ /* 0x000fea0003c00000 */
[----:B------:R0:W1:Y:S02]  /*12510*/  SHFL.IDX P6, R14, R13, R12, R11 ;  /* 0x0000000c0d0e7389 */ /* 0x00006400000c000b */
[----:B01----:R-:W-:Y:S01]  /*12520*/  ENDCOLLECTIVE ;  /* 0x000000000000791b */ /* 0x003fe20003800000 */
.L_x_2414:
        /* <DEDUP_REMOVED lines=18> */
.L_x_2415:
[----:B------:R-:W-:Y:S02]  /*12650*/  IMAD.MOV.U32 R13, RZ, RZ, R0 ;  /* 0x000000ffff0d7224 */ /* 0x000fe400078e0000 */
[----:B------:R-:W-:-:S07]  /*12660*/  IMAD.MOV.U32 R5, RZ, RZ, R14 ;  /* 0x000000ffff057224 */ /* 0x000fce00078e000e */
[----:B------:R-:W-:Y:S05]  /*12670*/  WARPSYNC.COLLECTIVE R15, `(.L_x_2416) ;  /* 0x000000000f087348 */ /* 0x000fea0003c00000 */
[----:B------:R0:W1:Y:S02]  /*12680*/  SHFL.IDX P6, R14, R13, R12, R11 ;  /* 0x0000000c0d0e7389 */ /* 0x00006400000c000b */
[----:B01----:R-:W-:Y:S01]  /*12690*/  ENDCOLLECTIVE ;  /* 0x000000000000791b */ /* 0x003fe20003800000 */
.L_x_2416:
[----:B------:R-:W-:Y:S01]  /*126a0*/  ULDC.64 UR4, c[0x0][0x208] ;  /* 0x0000820000047ab9 */ /* 0x000fe20000000a00 */
[----:B------:R-:W-:Y:S01]  /*126b0*/  IMAD.MOV.U32 R13, RZ, RZ, R4 ;  /* 0x000000ffff0d7224 */ /* 0x000fe200078e0004 */
[----:B------:R-:W-:Y:S01]  /*126c0*/  MOV R12, 0x7 ;  /* 0x00000007000c7802 */ /* 0x000fe20000000f00 */
[----:B------:R-:W-:-:S05]  /*126d0*/  IMAD.MOV.U32 R6, RZ, RZ, R14 ;  /* 0x000000ffff067224 */ /* 0x000fca00078e000e */
[----:B------:R-:W-:-:S05]  /*126e0*/  @!P4 LEA R6, P3, R9, R6, 0x1 ;  /* 0x000000060906c211 */ /* 0x000fca00078608ff */
[----:B------:R-:W-:-:S04]  /*126f0*/  @!P4 IMAD.X R5, RZ, RZ, R5, P3 ;  /* 0x000000ffff05c224 */ /* 0x000fc800018e0605 */
        /* <DEDUP_REMOVED lines=10> */
.L_x_2417:
[----:B------:R-:W-:Y:S02]  /*127a0*/  IMAD.MOV.U32 R13, RZ, RZ, R0 ;  /* 0x000000ffff0d7224 */ /* 0x000fe400078e0000 */
[----:B------:R-:W-:-:S07]  /*127b0*/  IMAD.MOV.U32 R4, RZ, RZ, R14 ;  /* 0x000000ffff047224 */ /* 0x000fce00078e000e */
[----:B------:R-:W-:Y:S05]  /*127c0*/  WARPSYNC.COLLECTIVE R15, `(.L_x_2418) ;  /* 0x000000000f087348 */ /* 0x000fea0003c00000 */
[----:B------:R0:W1:Y:S02]  /*127d0*/  SHFL.IDX P6, R14, R13, R12, R11 ;  /* 0x0000000c0d0e7389 */ /* 0x00006400000c000b */
[----:B01----:R-:W-:Y:S01]  /*127e0*/  ENDCOLLECTIVE ;  /* 0x000000000000791b */ /* 0x003fe20003800000 */
.L_x_2418:
[----:B------:R-:W-:Y:S01]  /*127f0*/  IMAD.MOV.U32 R0, RZ, RZ, R14 ;  /* 0x000000ffff007224 */ /* 0x000fe200078e000e */
[----:B------:R-:W-:Y:S06]  /*12800*/  BRA `(.L_x_2419) ;  /* 0xffffffc000ec7947 */ /* 0x000fec000383ffff */
.L_x_2317:
[----:B0-----:R0:W1:Y:S02]  /*12810*/  SYNCS.PHASECHK.TRANS64.TRYWAIT P0, [R17+URZ+0x34820], R0 ;  /* 0x03482000110075a7 */ /* 0x001064000800017f */
[----:B-1----:R-:W-:Y:S05]  /*12820*/  @!P0 NANOSLEEP.SYNCS 0x989680 ;  /* 0x009896800000895d */ /* 0x002fea0003900000 */
[----:B------:R-:W1:Y:S02]  /*12830*/  @!P0 SYNCS.PHASECHK.TRANS64 P0, [R17+URZ+0x34820], R0 ;  /* 0x03482000110085a7 */ /* 0x000e64000800007f */
[----:B-1----:R-:W-:Y:S05]  /*12840*/  @!P0 BRA `(.L_x_2317) ;  /* 0xfffffffc00f08947 */ /* 0x002fea000383ffff */
[----:B------:R-:W-:Y:S05]  /*12850*/  BRA `(.L_x_2420) ;  /* 0xffffffc400647947 */ /* 0x000fea000383ffff */
.L_x_2324:
[----:B0-----:R0:W1:Y:S02]  /*12860*/  SYNCS.PHASECHK.TRANS64.TRYWAIT P0, [R2+URZ+0x34840], R3 ;  /* 0x03484003020075a7 */ /* 0x001064000800017f */
[----:B-1----:R-:W-:Y:S05]  /*12870*/  @!P0 NANOSLEEP.SYNCS 0x989680 ;  /* 0x009896800000895d */ /* 0x002fea0003900000 */
[----:B------:R-:W1:Y:S02]  /*12880*/  @!P0 SYNCS.PHASECHK.TRANS64 P0, [R2+URZ+0x34840], R3 ;  /* 0x03484003020085a7 */ /* 0x000e64000800007f */
[----:B-1----:R-:W-:Y:S05]  /*12890*/  @!P0 BRA `(.L_x_2324) ;  /* 0xfffffffc00f08947 */ /* 0x002fea000383ffff */
[----:B------:R-:W-:Y:S05]  /*128a0*/  BRA `(.L_x_2421) ;  /* 0xffffffc800207947 */ /* 0x000fea000383ffff */
.L_x_2331:
[----:B0-----:R0:W1:Y:S02]  /*128b0*/  SYNCS.PHASECHK.TRANS64.TRYWAIT P0, [R3+URZ+0x60], R2 ;  /* 0x00006002030075a7 */ /* 0x001064000800017f */
[----:B-1----:R-:W-:Y:S05]  /*128c0*/  @!P0 NANOSLEEP.SYNCS 0x989680 ;  /* 0x009896800000895d */ /* 0x002fea0003900000 */
[----:B------:R-:W1:Y:S02]  /*128d0*/  @!P0 SYNCS.PHASECHK.TRANS64 P0, [R3+URZ+0x60], R2 ;  /* 0x00006002030085a7 */ /* 0x000e64000800007f */
[----:B-1----:R-:W-:Y:S05]  /*128e0*/  @!P0 BRA `(.L_x_2331) ;  /* 0xfffffffc00f08947 */ /* 0x002fea000383ffff */
[----:B------:R-:W-:Y:S05]  /*128f0*/  BRA `(.L_x_2422) ;  /* 0xffffffcc00247947 */ /* 0x000fea000383ffff */
.L_x_2341:
[----:B--2---:R2:W3:Y:S02]  /*12900*/  SYNCS.PHASECHK.TRANS64.TRYWAIT P0, [R3+URZ+0x34840], R2 ;  /* 0x03484002030075a7 */ /* 0x0044e4000800017f */
[----:B---3--:R-:W-:Y:S05]  /*12910*/  @!P0 NANOSLEEP.SYNCS 0x989680 ;  /* 0x009896800000895d */ /* 0x008fea0003900000 */
[----:B------:R-:W3:Y:S02]  /*12920*/  @!P0 SYNCS.PHASECHK.TRANS64 P0, [R3+URZ+0x34840], R2 ;  /* 0x03484002030085a7 */ /* 0x000ee4000800007f */
[----:B---3--:R-:W-:Y:S05]  /*12930*/  @!P0 BRA `(.L_x_2341) ;  /* 0xfffffffc00f08947 */ /* 0x008fea000383ffff */
[----:B------:R-:W-:Y:S05]  /*12940*/  BRA `(.L_x_2423) ;  /* 0xffffffd000a87947 */ /* 0x000fea000383ffff */
.L_x_2348:
[----:B0-----:R0:W1:Y:S02]  /*12950*/  SYNCS.PHASECHK.TRANS64.TRYWAIT P0, [R2+URZ+0x60], R3 ;  /* 0x00006003020075a7 */ /* 0x001064000800017f */
[----:B-1----:R-:W-:Y:S05]  /*12960*/  @!P0 NANOSLEEP.SYNCS 0x989680 ;  /* 0x009896800000895d */ /* 0x002fea0003900000 */
[----:B------:R-:W1:Y:S02]  /*12970*/  @!P0 SYNCS.PHASECHK.TRANS64 P0, [R2+URZ+0x60], R3 ;  /* 0x00006003020085a7 */ /* 0x000e64000800007f */
[----:B-1----:R-:W-:Y:S05]  /*12980*/  @!P0 BRA `(.L_x_2348) ;  /* 0xfffffffc00f08947 */ /* 0x002fea000383ffff */
[----:B------:R-:W-:Y:S05]  /*12990*/  BRA `(.L_x_2424) ;  /* 0xffffffd400b47947 */ /* 0x000fea000383ffff */
.L_x_2357:
[----:B---3--:R3:W4:Y:S02]  /*129a0*/  SYNCS.PHASECHK.TRANS64.TRYWAIT P0, [R2+URZ+0x34840], R3 ;  /* 0x03484003020075a7 */ /* 0x008724000800017f */
[----:B----4-:R-:W-:Y:S05]  /*129b0*/  @!P0 NANOSLEEP.SYNCS 0x989680 ;  /* 0x009896800000895d */ /* 0x010fea0003900000 */
[----:B------:R-:W4:Y:S02]  /*129c0*/  @!P0 SYNCS.PHASECHK.TRANS64 P0, [R2+URZ+0x34840], R3 ;  /* 0x03484003020085a7 */ /* 0x000f24000800007f */
[----:B----4-:R-:W-:Y:S05]  /*129d0*/  @!P0 BRA `(.L_x_2357) ;  /* 0xfffffffc00f08947 */ /* 0x010fea000383ffff */
[----:B------:R-:W-:Y:S05]  /*129e0*/  BRA `(.L_x_2425) ;  /* 0xffffffdc000c7947 */ /* 0x000fea000383ffff */
.L_x_2364:
[----:B0-----:R0:W1:Y:S02]  /*129f0*/  SYNCS.PHASECHK.TRANS64.TRYWAIT P0, [R2+URZ+0x60], R5 ;  /* 0x00006005020075a7 */ /* 0x001064000800017f */
[----:B-1----:R-:W-:Y:S05]  /*12a00*/  @!P0 NANOSLEEP.SYNCS 0x989680 ;  /* 0x009896800000895d */ /* 0x002fea0003900000 */
[----:B------:R-:W1:Y:S02]  /*12a10*/  @!P0 SYNCS.PHASECHK.TRANS64 P0, [R2+URZ+0x60], R5 ;  /* 0x00006005020085a7 */ /* 0x000e64000800007f */
[----:B-1----:R-:W-:Y:S05]  /*12a20*/  @!P0 BRA `(.L_x_2364) ;  /* 0xfffffffc00f08947 */ /* 0x002fea000383ffff */
[----:B------:R-:W-:Y:S05]  /*12a30*/  BRA `(.L_x_2426) ;  /* 0xffffffe000187947 */ /* 0x000fea000383ffff */
.L_x_2375:
[----:B0-----:R0:W2:Y:S02]  /*12a40*/  SYNCS.PHASECHK.TRANS64.TRYWAIT P0, [R0+URZ+0x34860], R3 ;  /* 0x03486003000075a7 */ /* 0x0010a4000800017f */
[----:B--2---:R-:W-:Y:S05]  /*12a50*/  @!P0 NANOSLEEP.SYNCS 0x989680 ;  /* 0x009896800000895d */ /* 0x004fea0003900000 */
[----:B------:R-:W2:Y:S02]  /*12a60*/  @!P0 SYNCS.PHASECHK.TRANS64 P0, [R0+URZ+0x34860], R3 ;  /* 0x03486003000085a7 */ /* 0x000ea4000800007f */
[----:B--2---:R-:W-:Y:S05]  /*12a70*/  @!P0 BRA `(.L_x_2375) ;  /* 0xfffffffc00f08947 */ /* 0x004fea000383ffff */
[----:B------:R-:W-:Y:S05]  /*12a80*/  BRA `(.L_x_2427) ;  /* 0xffffffe4005c7947 */ /* 0x000fea000383ffff */
.L_x_2382:
[----:B------:R-:W-:Y:S01]  /*12a90*/  BSSY B0, `(.L_x_2428) ;  /* 0x0000008000007945 */ /* 0x000fe20003800000 */
[----:B-----5:R-:W-:Y:S02]  /*12aa0*/  IMAD.MOV.U32 R13, RZ, RZ, R2 ;  /* 0x000000ffff0d7224 */ /* 0x020fe400078e0002 */
[----:B------:R-:W-:Y:S02]  /*12ab0*/  IMAD.MOV.U32 R12, RZ, RZ, RZ ;  /* 0x000000ffff0c7224 */ /* 0x000fe400078e00ff */
[----:B------:R-:W-:Y:S02]  /*12ac0*/  IMAD.MOV.U32 R11, RZ, RZ, 0x1f ;  /* 0x0000001fff0b7424 */ /* 0x000fe400078e00ff */
[----:B------:R-:W-:-:S07]  /*12ad0*/  IMAD.MOV.U32 R15, RZ, RZ, -0x1 ;  /* 0xffffffffff0f7424 */ /* 0x000fce00078e00ff */
[----:B-12---:R-:W-:Y:S05]  /*12ae0*/  WARPSYNC.COLLECTIVE R15, `(.L_x_2429) ;  /* 0x000000000f087348 */ /* 0x006fea0003c00000 */
[----:B------:R0:W3:Y:S02]  /*12af0*/  SHFL.IDX P6, R14, R13, R12, R11 ;  /* 0x0000000c0d0e7389 */ /* 0x0000e400000c000b */
[----:B0123--:R-:W-:Y:S01]  /*12b00*/  ENDCOLLECTIVE ;  /* 0x000000000000791b */ /* 0x00ffe20003800000 */
.L_x_2429:
[----:B------:R-:W-:Y:S05]  /*12b10*/  BSYNC B0 ;  /* 0x0000000000007941 */ /* 0x000fea0003800000 */
.L_x_2428:
[----:B------:R-:W-:Y:S05]  /*12b20*/  BRA `(.L_x_2430) ;  /* 0xffffffe800547947 */ /* 0x000fea000383ffff */
.L_x_2385:
[----:B0-----:R0:W1:Y:S02]  /*12b30*/  SYNCS.PHASECHK.TRANS64.TRYWAIT P0, [R0+URZ+0x34820], R3 ;  /* 0x03482003000075a7 */ /* 0x001064000800017f */
[----:B-1----:R-:W-:Y:S05]  /*12b40*/  @!P0 NANOSLEEP.SYNCS 0x989680 ;  /* 0x009896800000895d */ /* 0x002fea0003900000 */
[----:B------:R-:W1:Y:S02]  /*12b50*/  @!P0 SYNCS.PHASECHK.TRANS64 P0, [R0+URZ+0x34820], R3 ;  /* 0x03482003000085a7 */ /* 0x000e64000800007f */
[----:B-1----:R-:W-:Y:S05]  /*12b60*/  @!P0 BRA `(.L_x_2385) ;  /* 0xfffffffc00f08947 */ /* 0x002fea000383ffff */
[----:B------:R-:W-:Y:S05]  /*12b70*/  BRA `(.L_x_2431) ;  /* 0xffffffe800a07947 */ /* 0x000fea000383ffff */
.L_x_2386:
        /* <DEDUP_REMOVED lines=11> */
.L_x_2433:
[----:B------:R-:W-:Y:S05]  /*12c30*/  BSYNC B0 ;  /* 0x0000000000007941 */ /* 0x000fea0003800000 */
.L_x_2432:
[----:B------:R-:W-:Y:S05]  /*12c40*/  BRA `(.L_x_2434) ;  /* 0xffffffe800887947 */ /* 0x000fea000383ffff */
.L_x_2389:
[----:B------:R-:W-:Y:S01]  /*12c50*/  BSSY B1, `(.L_x_2435) ;  /* 0x0000006000017945 */ /* 0x000fe20003800000 */
[----:B------:R-:W-:-:S07]  /*12c60*/  IMAD.MOV.U32 R15, RZ, RZ, -0x1 ;  /* 0xffffffffff0f7424 */ /* 0x000fce00078e00ff */
[----:B01----:R-:W-:Y:S05]  /*12c70*/  WARPSYNC.COLLECTIVE R15, `(.L_x_2436) ;  /* 0x000000000f0c7348 */ /* 0x003fea0003c00000 */
[----:B------:R-:W-:Y:S02]  /*12c80*/  ELECT P6, UR62, PT ;  /* 0x00000000003e782f */ /* 0x000fe400038c0000 */
[----:B------:R-:W-:Y:S01]  /*12c90*/  MOV R14, UR62 ;  /* 0x0000003e000e7c02 */ /* 0x000fe20008000f00 */
[----:B01----:R-:W-:Y:S10]  /*12ca0*/  ENDCOLLECTIVE ;  /* 0x000000000000791b */ /* 0x003ff40003800000 */
.L_x_2436:
[----:B------:R-:W-:Y:S05]  /*12cb0*/  BSYNC B1 ;  /* 0x0000000000017941 */ /* 0x000fea0003800000 */
.L_x_2435:
[----:B------:R-:W-:Y:S05]  /*12cc0*/  BRA `(.L_x_2437) ;  /* 0xffffffe800807947 */ /* 0x000fea000383ffff */
.L_x_2391:
[----:B0-----:R0:W1:Y:S02]  /*12cd0*/  SYNCS.PHASECHK.TRANS64.TRYWAIT P0, [R6+URZ], R5 ;  /* 0x00000005060075a7 */ /* 0x001064000800017f */
[----:B-1----:R-:W-:Y:S05]  /*12ce0*/  @!P0 NANOSLEEP.SYNCS 0x989680 ;  /* 0x009896800000895d */ /* 0x002fea0003900000 */
[----:B------:R-:W1:Y:S02]  /*12cf0*/  @!P0 SYNCS.PHASECHK.TRANS64 P0, [R6+URZ], R5 ;  /* 0x00000005060085a7 */ /* 0x000e64000800007f */
[----:B-1----:R-:W-:Y:S05]  /*12d00*/  @!P0 BRA `(.L_x_2391) ;  /* 0xfffffffc00f08947 */ /* 0x002fea000383ffff */
[----:B------:R-:W-:Y:S05]  /*12d10*/  BRA `(.L_x_2438) ;  /* 0xffffffe800c07947 */ /* 0x000fea000383ffff */
.L_x_2392:
[----:B-1----:R1:W2:Y:S02]  /*12d20*/  SYNCS.PHASECHK.TRANS64.TRYWAIT P0, [R3+URZ], R2 ;  /* 0x00000002030075a7 */ /* 0x0022a4000800017f */
[----:B--2---:R-:W-:Y:S05]  /*12d30*/  @!P0 NANOSLEEP.SYNCS 0x989680 ;  /* 0x009896800000895d */ /* 0x004fea0003900000 */
[----:B------:R-:W2:Y:S02]  /*12d40*/  @!P0 SYNCS.PHASECHK.TRANS64 P0, [R3+URZ], R2 ;  /* 0x00000002030085a7 */ /* 0x000ea4000800007f */
[----:B--2---:R-:W-:Y:S05]  /*12d50*/  @!P0 BRA `(.L_x_2392) ;  /* 0xfffffffc00f08947 */ /* 0x004fea000383ffff */
[----:B------:R-:W-:Y:S05]  /*12d60*/  BRA `(.L_x_2439) ;  /* 0xffffffe800b47947 */ /* 0x000fea000383ffff */
.L_x_2394:
[----:B-1----:R1:W2:Y:S02]  /*12d70*/  SYNCS.PHASECHK.TRANS64.TRYWAIT P0, [R18+URZ], R5 ;  /* 0x00000005120075a7 */ /* 0x0022a4000800017f */
[----:B--2---:R-:W-:Y:S05]  /*12d80*/  @!P0 NANOSLEEP.SYNCS 0x989680 ;  /* 0x009896800000895d */ /* 0x004fea0003900000 */
[----:B------:R-:W2:Y:S02]  /*12d90*/  @!P0 SYNCS.PHASECHK.TRANS64 P0, [R18+URZ], R5 ;  /* 0x00000005120085a7 */ /* 0x000ea4000800007f */
[----:B--2---:R-:W-:Y:S05]  /*12da0*/  @!P0 BRA `(.L_x_2394) ;  /* 0xfffffffc00f08947 */ /* 0x004fea000383ffff */
[----:B------:R-:W-:Y:S05]  /*12db0*/  BRA `(.L_x_2440) ;  /* 0xffffffe800b87947 */ /* 0x000fea000383ffff */
.L_x_2441:
        /* <DEDUP_REMOVED lines=12> */
.L_x_15281:


//--------------------- .text._ZN7cutlass13device_kernelIN5flash11enable_sm90INS1_16FlashAttnFwdSm90INS1_25CollectiveMainloopFwdSm90ILi2EN4cute5tupleIJNS5_1CILi1EEES8_S8_EEENS6_IJNS7_ILi128EEESA_NS7_ILi192EEEEEELi128ENS_6half_tEfNS_4arch4Sm90ELb1ELb0ELb1ELb1ELb0ELb0ELb0ELb1ELb1ELb1ELb0ELb0EEENS1_21CollectiveEpilogueFwdINS6_IJSA_SA_SA_EEES9_SD_SF_Li256ELb1ELb1ELb0ELb0EEENS1_36VarlenDynamicPersistentTileSchedulerILi128ELi128ELi256ELi128ELb0ELb1ELb1ELb1ELb1ELb1EEEEEEEEEvNT_6ParamsE --------------------------
	.section	.text._ZN7cutlass13device_kernelIN5flash11enable_sm90INS1_16FlashAttnFwdSm90INS1_25CollectiveMainloopFwdSm90ILi2EN4cute5tupleIJNS5_1CILi1EEES8_S8_EEENS6_IJNS7_ILi128EEESA_NS7_ILi192EEEEEELi128ENS_6half_tEfNS_4arch4Sm90ELb1ELb0ELb1ELb1ELb0ELb0ELb0ELb1ELb1ELb1ELb0ELb0EEENS1_21CollectiveEpilogueFwdINS6_IJSA_SA_SA_EEES9_SD_SF_Li256ELb1ELb1ELb0ELb0EEENS1_36VarlenDynamicPersistentTileSchedulerILi128ELi128ELi256ELi128ELb0ELb1ELb1ELb1ELb1ELb1EEEEEEEEEvNT_6ParamsE,"ax",@progbits
	.align	128
.text._ZN7cutlass13device_kernelIN5flash11enable_sm90INS1_16FlashAttnFwdSm90INS1_25CollectiveMainloopFwdSm90ILi2EN4cute5tupleIJNS5_1CILi1EEES8_S8_EEENS6_IJNS7_ILi128EEESA_NS7_ILi192EEEEEELi128ENS_6half_tEfNS_4arch4Sm90ELb1ELb0ELb1ELb1ELb0ELb0ELb0ELb1ELb1ELb1ELb0ELb0EEENS1_21CollectiveEpilogueFwdINS6_IJSA_SA_SA_EEES9_SD_SF_Li256ELb1ELb1ELb0ELb0EEENS1_36VarlenDynamicPersistentTileSchedulerILi128ELi128ELi256ELi128ELb0ELb1ELb1ELb1ELb1ELb1EEEEEEEEEvNT_6ParamsE:
        .type           _ZN7cutlass13device_kernelIN5flash11enable_sm90INS1_16FlashAttnFwdSm90INS1_25CollectiveMainloopFwdSm90ILi2EN4cute5tupleIJNS5_1CILi1EEES8_S8_EEENS6_IJNS7_ILi128EEESA_NS7_ILi192EEEEEELi128ENS_6half_tEfNS_4arch4Sm90ELb1ELb0ELb1ELb1ELb0ELb0ELb0ELb1ELb1ELb1ELb0ELb0EEENS1_21CollectiveEpilogueFwdINS6_IJSA_SA_SA_EEES9_SD_SF_Li256ELb1ELb1ELb0ELb0EEENS1_36VarlenDynamicPersistentTileSchedulerILi128ELi128ELi256ELi128ELb0ELb1ELb1ELb1ELb1ELb1EEEEEEEEEvNT_6ParamsE,@function
        .size           _ZN7cutlass13device_kernelIN5flash11enable_sm90INS1_16FlashAttnFwdSm90INS1_25CollectiveMainloopFwdSm90ILi2EN4cute5tupleIJNS5_1CILi1EEES8_S8_EEENS6_IJNS7_ILi128EEESA_NS7_ILi192EEEEEELi128ENS_6half_tEfNS_4arch4Sm90ELb1ELb0ELb1ELb1ELb0ELb0ELb0ELb1ELb1ELb1ELb0ELb0EEENS1_21CollectiveEpilogueFwdINS6_IJSA_SA_SA_EEES9_SD_SF_Li256ELb1ELb1ELb0ELb0EEENS1_36VarlenDynamicPersistentTileSchedulerILi128ELi128ELi256ELi128ELb0ELb1ELb1ELb1ELb1ELb1EEEEEEEEEvNT_6ParamsE,(.L_x_15282 - _ZN7cutlass13device_kernelIN5flash11enable_sm90INS1_16FlashAttnFwdSm90INS1_25CollectiveMainloopFwdSm90ILi2EN4cute5tupleIJNS5_1CILi1EEES8_S8_EEENS6_IJNS7_ILi128EEESA_NS7_ILi192EEEEEELi128ENS_6half_tEfNS_4arch4Sm90ELb1ELb0ELb1ELb1ELb0ELb0ELb0ELb1ELb1ELb1ELb0ELb0EEENS1_21CollectiveEpilogueFwdINS6_IJSA_SA_SA_EEES9_SD_SF_Li256ELb1ELb1ELb0ELb0EEENS1_36VarlenDynamicPersistentTileSchedulerILi128ELi128ELi256ELi128ELb0ELb1ELb1ELb1ELb1ELb1EEEEEEEEEvNT_6ParamsE)
        .other          _ZN7cutlass13device_kernelIN5flash11enable_sm90INS1_16FlashAttnFwdSm90INS1_25CollectiveMainloopFwdSm90ILi2EN4cute5tupleIJNS5_1CILi1EEES8_S8_EEENS6_IJNS7_ILi128EEESA_NS7_ILi192EEEEEELi128ENS_6half_tEfNS_4arch4Sm90ELb1ELb0ELb1ELb1ELb0ELb0ELb0ELb1ELb1ELb1ELb0ELb0EEENS1_21CollectiveEpilogueFwdINS6_IJSA_SA_SA_EEES9_SD_SF_Li256ELb1ELb1ELb0ELb0EEENS1_36VarlenDynamicPersistentTileSchedulerILi128ELi128ELi256ELi128ELb0ELb1ELb1ELb1ELb1ELb1EEEEEEEEEvNT_6ParamsE,@"STO_CUDA_ENTRY STV_DEFAULT"
_ZN7cutlass13device_kernelIN5flash11enable_sm90INS1_16FlashAttnFwdSm90INS1_25CollectiveMainloopFwdSm90ILi2EN4cute5tupleIJNS5_1CILi1EEES8_S8_EEENS6_IJNS7_ILi128EEESA_NS7_ILi192EEEEEELi128ENS_6half_tEfNS_4arch4Sm90ELb1ELb0ELb1ELb1ELb0ELb0ELb0ELb1ELb1ELb1ELb0ELb0EEENS1_21CollectiveEpilogueFwdINS6_IJSA_SA_SA_EEES9_SD_SF_Li256ELb1ELb1ELb0ELb0EEENS1_36VarlenDynamicPersistentTileSchedulerILi128ELi128ELi256ELi128ELb0ELb1ELb1ELb1ELb1ELb1EEEEEEEEEvNT_6ParamsE:
        /* <DEDUP_REMOVED lines=17> */
.L_x_2443:
[----:B------:R-:W-:Y:S05]  /*0110*/  BSYNC B0 ;  /* 0x0000000000007941 */ /* 0x000fea0003800000 */
.L_x_2442:
        /* <DEDUP_REMOVED lines=40> */
.L_x_2444:
        /* <DEDUP_REMOVED lines=22> */
.L_x_2445:
        /* <DEDUP_REMOVED lines=18> */
.L_x_2446:
        /* <DEDUP_REMOVED lines=22> */
.L_x_2447:
        /* <DEDUP_REMOVED lines=22> */
.L_x_2448:
        /* <DEDUP_REMOVED lines=8> */
.L_x_2450:
        /* <DEDUP_REMOVED lines=14> */
[----:B------:R-:W2:Y:S01]  /*0a40*/  LDL.LU R12, [R1+0x54] ;  /* 0x00005400010c7983 */ /* 0x000ea20000300800 */
[----:B------:R-:W1:Y:S02]  /*0a50*/  S2R R0, SR_TID.X ;  /* 0x0000000000007919 */ /* 0x000e640000002100 */
[----:B-1----:R-:W-:-:S05]  /*0a60*/  VIADD R198, R0, 0xffffff80 ;  /* 0xffffff8000c67836 */ /* 0x002fca0000000000 */
[----:B------:R-:W-:-:S04]  /*0a70*/  SHF.R.S32.HI R3, RZ, 0x1f, R198 ;  /* 0x0000001fff037819 */ /* 0x000fc800000114c6 */
[CC--:B------:R-:W-:Y:S02]  /*0a80*/  LEA.HI R0, R3.reuse, R198.reuse, RZ, 0x7 ;  /* 0x000000c603007211 */ /* 0x0c0fe400078f38ff */
[----:B0-----:R-:W-:Y:S02]  /*0a90*/  LEA.HI R2, R3, R198, RZ, 0x4 ;  /* 0x000000c603027211 */ /* 0x001fe400078f20ff */
[----:B------:R-:W-:Y:S02]  /*0aa0*/  LOP3.LUT R5, R0, 0xffffff80, RZ, 0xc0, !PT ;  /* 0xffffff8000057812 */ /* 0x000fe400078ec0ff */
[----:B------:R-:W-:-:S03]  /*0ab0*/  SHF.R.S32.HI R7, RZ, 0x4, R2 ;  /* 0x00000004ff077819 */ /* 0x000fc60000011402 */
[----:B------:R-:W-:Y:S01]  /*0ac0*/  IMAD.IADD R192, R198, 0x1, -R5 ;  /* 0x00000001c6c07824 */ /* 0x000fe200078e0a05 */
[C---:B------:R-:W-:Y:S02]  /*0ad0*/  LOP3.LUT R5, R2.reuse, 0x3fffff0, RZ, 0xc0, !PT ;  /* 0x03fffff002057812 */ /* 0x040fe400078ec0ff */
[----:B------:R-:W-:Y:S02]  /*0ae0*/  LEA.HI R2, R2, R7, RZ, 0x1 ;  /* 0x0000000702027211 */ /* 0x000fe400078f08ff */
[----:B------:R-:W-:Y:S02]  /*0af0*/  SHF.R.S32.HI R9, RZ, 0x1f, R192 ;  /* 0x0000001fff097819 */ /* 0x000fe400000114c0 */
[----:B------:R-:W-:Y:S02]  /*0b00*/  LEA.HI R4, R3, R198, RZ, 0x5 ;  /* 0x000000c603047211 */ /* 0x000fe400078f28ff */
[----:B------:R-:W-:Y:S02]  /*0b10*/  LEA.HI R6, R9, R192, RZ, 0x2 ;  /* 0x000000c009067211 */ /* 0x000fe400078f10ff */
[----:B------:R-:W-:-:S02]  /*0b20*/  LOP3.LUT R2, R2, 0x1ffffffe, RZ, 0xc0, !PT ;  /* 0x1ffffffe02027812 */ /* 0x000fc400078ec0ff */
[-C--:B------:R-:W-:Y:S01]  /*0b30*/  LEA.HI R10, R3, R198.reuse, RZ, 0x2 ;  /* 0x000000c6030a7211 */ /* 0x080fe200078f10ff */
[----:B------:R-:W-:Y:S01]  /*0b40*/  IMAD.SHL.U32 R4, R4, 0x20, RZ ;  /* 0x0000002004047824 */ /* 0x000fe200078e00ff */
[----:B------:R-:W-:Y:S01]  /*0b50*/  SHF.R.S32.HI R8, RZ, 0x2, R6 ;  /* 0x00000002ff087819 */ /* 0x000fe20000011406 */
[----:B------:R-:W-:Y:S01]  /*0b60*/  IMAD.IADD R2, R7, 0x1, -R2 ;  /* 0x0000000107027824 */ /* 0x000fe200078e0a02 */
[----:B------:R-:W-:Y:S02]  /*0b70*/  SHF.R.S32.HI R11, RZ, 0x1f, R6 ;  /* 0x0000001fff0b7819 */ /* 0x000fe40000011406 */
[----:B------:R-:W-:Y:S02]  /*0b80*/  LOP3.LUT R7, R10, 0xfffffffc, RZ, 0xc0, !PT ;  /* 0xfffffffc0a077812 */ /* 0x000fe400078ec0ff */
[----:B------:R-:W-:Y:S02]  /*0b90*/  LEA.HI R3, R3, R198, RZ, 0x3 ;  /* 0x000000c603037211 */ /* 0x000fe400078f18ff */
[----:B------:R-:W-:-:S02]  /*0ba0*/  LEA.HI R11, R11, R8, RZ, 0x3 ;  /* 0x000000080b0b7211 */ /* 0x000fc400078f18ff */
[----:B------:R-:W-:Y:S01]  /*0bb0*/  SHF.R.S32.HI R193, RZ, 0x7, R0 ;  /* 0x00000007ffc17819 */ /* 0x000fe20000011400 */
[----:B------:R-:W-:Y:S01]  /*0bc0*/  IMAD.IADD R5, R198, 0x1, -R5 ;  /* 0x00000001c6057824 */ /* 0x000fe200078e0a05 */
[----:B------:R-:W-:Y:S01]  /*0bd0*/  LOP3.LUT R4, R4, 0xfffffc00, RZ, 0xc0, !PT ;  /* 0xfffffc0004047812 */ /* 0x000fe200078ec0ff */
[----:B------:R-:W-:Y:S01]  /*0be0*/  IMAD.IADD R7, R198, 0x1, -R7 ;  /* 0x00000001c6077824 */ /* 0x000fe200078e0a07 */
[----:B------:R-:W-:Y:S02]  /*0bf0*/  LOP3.LUT R187, R3, 0xfffffff8, RZ, 0xc0, !PT ;  /* 0xfffffff803bb7812 */ /* 0x000fe400078ec0ff */
[----:B------:R-:W-:Y:S02]  /*0c00*/  LOP3.LUT R11, R11, 0xfffffff8, RZ, 0xc0, !PT ;  /* 0xfffffff80b0b7812 */ /* 0x000fe400078ec0ff */
[----:B------:R-:W-:Y:S02]  /*0c10*/  LEA.HI R9, R9, R192, RZ, 0x5 ;  /* 0x000000c009097211 */ /* 0x000fe400078f28ff */
[----:B------:R-:W-:Y:S01]  /*0c20*/  LEA.HI R0, R0, R193, RZ, 0x1 ;  /* 0x000000c100007211 */ /* 0x000fe200078f08ff */
[----:B------:R-:W-:Y:S01]  /*0c30*/  IMAD R5, R5, 0x40, R4 ;  /* 0x0000004005057824 */ /* 0x000fe200078e0204 */
[----:B------:R-:W-:Y:S01]  /*0c40*/  SHF.R.S32.HI R9, RZ, 0x5, R9 ;  /* 0x00000005ff097819 */ /* 0x000fe20000011409 */
[----:B------:R-:W-:Y:S01]  /*0c50*/  IMAD.IADD R187, R198, 0x1, -R187 ;  /* 0x00000001c6bb7824 */ /* 0x000fe200078e0abb */
[----:B------:R-:W-:Y:S01]  /*0c60*/  LEA.HI R4, R7, R7, RZ, 0x1 ;  /* 0x0000000707047211 */ /* 0x000fe200078f08ff */
[----:B------:R-:W-:Y:S01]  /*0c70*/  IMAD.IADD R8, R8, 0x1, -R11 ;  /* 0x0000000108087824 */ /* 0x000fe200078e0a0b */
[----:B------:R-:W-:Y:S01]  /*0c80*/  LOP3.LUT R0, R0, 0x3fffffe, RZ, 0xc0, !PT ;  /* 0x03fffffe00007812 */ /* 0x000fe200078ec0ff */
[----:B------:R-:W-:Y:S01]  /*0c90*/  IMAD.SHL.U32 R22, R187, 0x8, RZ ;  /* 0x00000008bb167824 */ /* 0x000fe200078e00ff */
[----:B------:R-:W-:Y:S01]  /*0ca0*/  LOP3.LUT R4, R4, 0x1ffffffe, RZ, 0xc0, !PT ;  /* 0x1ffffffe04047812 */ /* 0x000fe200078ec0ff */
[----:B------:R-:W-:-:S02]  /*0cb0*/  IMAD R9, R9, 0x10, R8 ;  /* 0x0000001009097824 */ /* 0x000fc400078e0208 */
[----:B------:R-:W-:Y:S01]  /*0cc0*/  IMAD.IADD R0, R193, 0x1, -R0 ;  /* 0x00000001c1007824 */ /* 0x000fe200078e0a00 */
[----:B------:R-:W-:Y:S01]  /*0cd0*/  LOP3.LUT R23, R6, 0x7ffffffc, RZ, 0xc0, !PT ;  /* 0x7ffffffc06177812 */ /* 0x000fe200078ec0ff */
[----:B------:R-:W-:Y:S02]  /*0ce0*/  VIADD R186, R22, 0x40 ;  /* 0x0000004016ba7836 */ /* 0x000fe40000000000 */
[----:B------:R-:W-:Y:S02]  /*0cf0*/  IMAD.IADD R7, R7, 0x1, -R4 ;  /* 0x0000000107077824 */ /* 0x000fe400078e0a04 */
[----:B------:R-:W-:Y:S01]  /*0d00*/  IMAD R194, R0, 0x40, R9 ;  /* 0x0000004000c27824 */ /* 0x000fe200078e0209 */
[----:B------:R-:W-:Y:S01]  /*0d10*/  MOV R191, RZ ;  /* 0x000000ff00bf7202 */ /* 0x000fe20000000f00 */
[----:B------:R-:W-:Y:S01]  /*0d20*/  IMAD R195, R2, 0x8, R5 ;  /* 0x0000000802c37824 */ /* 0x000fe200078e0205 */
[----:B------:R-:W-:Y:S01]  /*0d30*/  SHF.R.S32.HI R190, RZ, 0x3, R3 ;  /* 0x00000003ffbe7819 */ /* 0x000fe20000011403 */
[----:B------:R-:W-:Y:S01]  /*0d40*/  IMAD.IADD R23, R192, 0x1, -R23 ;  /* 0x00000001c0177824 */ /* 0x000fe200078e0a17 */
[----:B------:R-:W-:Y:S01]  /*0d50*/  SHF.R.S32.HI R197, RZ, 0x1f, R22 ;  /* 0x0000001fffc57819 */ /* 0x000fe20000011416 */
[----:B------:R-:W-:Y:S01]  /*0d60*/  IMAD R184, R7, 0x8, R194 ;  /* 0x0000000807b87824 */ /* 0x000fe200078e02c2 */
[----:B------:R-:W-:Y:S01]  /*0d70*/  SHF.R.S32.HI R196, RZ, 0x1f, R186 ;  /* 0x0000001fffc47819 */ /* 0x000fe200000114ba */
[----:B------:R-:W-:Y:S01]  /*0d80*/  UMOV UR38, URZ ;  /* 0x0000003f00267c82 */ /* 0x000fe20008000000 */
[----:B------:R-:W-:Y:S01]  /*0d90*/  UMOV UR36, URZ ;  /* 0x0000003f00247c82 */ /* 0x000fe20008000000 */
[----:B--2---:R-:W-:-:S07]  /*0da0*/  LOP3.LUT R19, R12, 0x1, RZ, 0xfc, !PT ;  /* 0x000000010c137812 */ /* 0x004fce00078efcff */
.L_x_2504:
[----:B0--3--:R-:W0:Y:S01]  /*0db0*/  LDC.64 R2, c[0x0][0xc88] ;  /* 0x00032200ff027b82 */ /* 0x009e220000000a00 */
[----:B------:R-:W-:Y:S01]  /*0dc0*/  ULDC.64 UR4, c[0x0][0xa28] ;  /* 0x00028a0000047ab9 */ /* 0x000fe20000000a00 */
[----:B------:R-:W-:Y:S01]  /*0dd0*/  ULDC.64 UR6, c[0x0][0xa18] ;  /* 0x0002860000067ab9 */ /* 0x000fe20000000a00 */
[----:B------:R-:W-:Y:S01]  /*0de0*/  IMAD.MOV.U32 R7, RZ, RZ, RZ ;  /* 0x000000ffff077224 */ /* 0x000fe200078e00ff */
[----:B------:R-:W-:Y:S01]  /*0df0*/  ULDC.64 UR8, c[0x0][0xa20] ;  /* 0x0002880000087ab9 */ /* 0x000fe20000000a00 */
[----:B0-----:R-:W-:-:S05]  /*0e00*/  IMAD.WIDE R2, R47, 0x4, R2 ;  /* 0x000000042f027825 */ /* 0x001fca00078e0202 */
[----:B--2---:R-:W2:Y:S01]  /*0e10*/  LDG.E R185, desc[UR56][R2.64] ;  /* 0x0000003802b97981 */ /* 0x004ea2000c1e1900 */
[----:B------:R-:W-:Y:S02]  /*0e20*/  ISETP.NE.U32.AND P0, PT, RZ, UR4, PT ;  /* 0x00000004ff007c0c */ /* 0x000fe4000bf05070 */
[----:B------:R-:W-:Y:S02]  /*0e30*/  ISETP.NE.U32.AND P1, PT, RZ, UR6, PT ;  /* 0x00000006ff007c0c */ /* 0x000fe4000bf25070 */
[----:B------:R-:W-:Y:S02]  /*0e40*/  ISETP.NE.AND.EX P0, PT, RZ, UR5, PT, P0 ;  /* 0x00000005ff007c0c */ /* 0x000fe4000bf05300 */
[----:B------:R-:W-:Y:S02]  /*0e50*/  ISETP.NE.AND.EX P1, PT, RZ, UR7, PT, P1 ;  /* 0x00000007ff007c0c */ /* 0x000fe4000bf25310 */
[----:B--2---:R-:W-:-:S09]  /*0e60*/  SHF.R.S32.HI R189, RZ, 0x1f, R185 ;  /* 0x0000001fffbd7819 */ /* 0x004fd200000114b9 */
[----:B------:R-:W-:Y:S01]  /*0e70*/  @P0 LEA R4, P2, R185, UR4, 0x2 ;  /* 0x00000004b9040c11 */ /* 0x000fe2000f8410ff */
[----:B------:R-:W-:-:S03]  /*0e80*/  ULDC UR4, c[0x0][0x288] ;  /* 0x0000a20000047ab9 */ /* 0x000fc60000000800 */
[C-C-:B------:R-:W-:Y:S02]  /*0e90*/  @P0 LEA.HI.X R5, R185.reuse, UR5, R189.reuse, 0x2, P2 ;  /* 0x00000005b9050c11 */ /* 0x140fe400090f14bd */
[C---:B------:R-:W-:Y:S01]  /*0ea0*/  @P1 LEA R2, P2, R185.reuse, UR6, 0x2 ;  /* 0x00000006b9021c11 */ /* 0x040fe2000f8410ff */
[----:B------:R-:W-:Y:S01]  /*0eb0*/  IMAD.U32 R17, RZ, RZ, UR4 ;  /* 0x00000004ff117e24 */ /* 0x000fe2000f8e00ff */
[----:B------:R-:W-:Y:S01]  /*0ec0*/  ULDC.64 UR4, c[0x0][0x418] ;  /* 0x0001060000047ab9 */ /* 0x000fe20000000a00 */
[----:B------:R0:W5:Y:S01]  /*0ed0*/  @P0 LDG.E R7, desc[UR56][R4.64] ;  /* 0x0000003804070981 */ /* 0x000162000c1e1900 */
[----:B------:R-:W-:-:S05]  /*0ee0*/  @P1 LEA.HI.X R3, R185, UR7, R189, 0x2, P2 ;  /* 0x00000007b9031c11 */ /* 0x000fca00090f14bd */
[----:B------:R0:W5:Y:S01]  /*0ef0*/  @P1 LDG.E R17, desc[UR56][R2.64] ;  /* 0x0000003802111981 */ /* 0x000162000c1e1900 */
[----:B------:R-:W-:Y:S01]  /*0f00*/  UISETP.NE.U32.AND UP0, UPT, UR4, URZ, UPT ;  /* 0x0000003f0400728c */ /* 0x000fe2000bf05070 */
[----:B------:R-:W-:Y:S02]  /*0f10*/  ISETP.NE.U32.AND P2, PT, RZ, UR8, PT ;  /* 0x00000008ff007c0c */ /* 0x000fe4000bf45070 */
[----:B------:R-:W-:Y:S01]  /*0f20*/  ULDC UR4, c[0x0][0x424] ;  /* 0x0001090000047ab9 */ /* 0x000fe20000000800 */
[----:B------:R-:W-:Y:S01]  /*0f30*/  UISETP.NE.AND.EX UP0, UPT, UR5, URZ, UPT, UP0 ;  /* 0x0000003f0500728c */ /* 0x000fe2000bf05300 */
[----:B------:R-:W-:Y:S02]  /*0f40*/  ISETP.NE.AND.EX P2, PT, RZ, UR9, PT, P2 ;  /* 0x00000009ff007c0c */ /* 0x000fe4000bf45320 */
[----:B------:R-:W-:Y:S01]  /*0f50*/  ULDC UR5, c[0x0][0x2f0] ;  /* 0x0000bc0000057ab9 */ /* 0x000fe20000000800 */
[----:B------:R-:W-:-:S04]  /*0f60*/  USEL UR4, UR4, 0x1, UP0 ;  /* 0x0000000104047887 */ /* 0x000fc80008000000 */
[----:B------:R-:W-:Y:S01]  /*0f70*/  UIMAD UR4, UR4, UR5, URZ ;  /* 0x00000005040472a4 */ /* 0x000fe2000f8e023f */
[----:B0---4-:R-:W-:Y:S11]  /*0f80*/  @P1 BRA `(.L_x_2451) ;  /* 0x0000000000241947 */ /* 0x011ff60003800000 */
        /* <DEDUP_REMOVED lines=8> */
[----:B--2---:R-:W-:-:S07]  /*1010*/  IMAD.IADD R17, R0, 0x1, -R17 ;  /* 0x0000000100117824 */ /* 0x004fce00078e0a11 */
.L_x_2451:
[----:B------:R-:W-:Y:S02]  /*1020*/  IMAD.U32 R16, RZ, RZ, UR4 ;  /* 0x00000004ff107e24 */ /* 0x000fe4000f8e00ff */
[----:B------:R-:W-:Y:S01]  /*1030*/  IMAD.MOV.U32 R188, RZ, RZ, R46 ;  /* 0x000000ffffbc7224 */ /* 0x000fe200078e002e */
[----:B------:R-:W-:Y:S06]  /*1040*/  @!P2 BRA `(.L_x_2452) ;  /* 0x000000000010a947 */ /* 0x000fec0003800000 */
[----:B------:R-:W-:-:S04]  /*1050*/  LEA R2, P0, R185, UR8, 0x2 ;  /* 0x00000008b9027c11 */ /* 0x000fc8000f8010ff */
[----:B------:R-:W-:-:S05]  /*1060*/  LEA.HI.X R3, R185, UR9, R189, 0x2, P0 ;  /* 0x00000009b9037c11 */ /* 0x000fca00080f14bd */
[----:B------:R0:W5:Y:S01]  /*1070*/  LDG.E R16, desc[UR56][R2.64] ;  /* 0x0000003802107981 */ /* 0x000162000c1e1900 */
[----:B------:R-:W-:Y:S05]  /*1080*/  BRA `(.L_x_2453) ;  /* 0x0000000000247947 */ /* 0x000fea0003800000 */
.L_x_2452:
[----:B------:R-:W-:Y:S02]  /*1090*/  ULDC.64 UR4, c[0x0][0xa08] ;  /* 0x0002820000047ab9 */ /* 0x000fe40000000a00 */
[----:B------:R-:W-:-:S04]  /*10a0*/  ISETP.NE.U32.AND P0, PT, RZ, UR4, PT ;  /* 0x00000004ff007c0c */ /* 0x000fc8000bf05070 */
[----:B------:R-:W-:-:S13]  /*10b0*/  ISETP.NE.AND.EX P0, PT, RZ, UR5, PT, P0 ;  /* 0x00000005ff007c0c */ /* 0x000fda000bf05300 */
[----:B------:R-:W-:Y:S05]  /*10c0*/  @!P0 BRA `(.L_x_2453) ;  /* 0x0000000000148947 */ /* 0x000fea0003800000 */
[----:B------:R-:W0:Y:S02]  /*10d0*/  LDC.64 R2, c[0x0][0xa08] ;  /* 0x00028200ff027b82 */ /* 0x000e240000000a00 */
[----:B0-----:R-:W-:-:S05]  /*10e0*/  IMAD.WIDE R2, R185, 0x4, R2 ;  /* 0x00000004b9027825 */ /* 0x001fca00078e0202 */
[----:B------:R-:W2:Y:S04]  /*10f0*/  LDG.E R16, desc[UR56][R2.64] ;  /* 0x0000003802107981 */ /* 0x000ea8000c1e1900 */
[----:B------:R-:W2:Y:S02]  /*1100*/  LDG.E R5, desc[UR56][R2.64+0x4] ;  /* 0x0000043802057981 */ /* 0x000ea4000c1e1900 */
[----:B--2---:R-:W-:-:S07]  /*1110*/  IMAD.IADD R16, R5, 0x1, -R16 ;  /* 0x0000000105107824 */ /* 0x004fce00078e0a10 */
.L_x_2453:
[----:B------:R-:W1:Y:S01]  /*1120*/  LDC R0, c[0x0][0x448] ;  /* 0x00011200ff007b82 */ /* 0x000e620000000800 */
[----:B------:R-:W-:Y:S01]  /*1130*/  IMAD.SHL.U32 R18, R45, 0x80, RZ ;  /* 0x000000802d127824 */ /* 0x000fe200078e00ff */
[----:B------:R-:W-:Y:S01]  /*1140*/  CS2R R86, SRZ ;  /* 0x0000000000567805 */ /* 0x000fe2000001ff00 */
[----:B-----5:R-:W-:Y:S01]  /*1150*/  IMAD.IADD R16, R16, 0x1, -R7 ;  /* 0x0000000110107824 */ /* 0x020fe200078e0a07 */
        /* <DEDUP_REMOVED lines=20> */
[----:B-1----:R-:W-:Y:S01]  /*12a0*/  ISETP.NE.AND P0, PT, R0, 0x1, PT ;  /* 0x000000010000780c */ /* 0x002fe20003f05270 */
[----:B------:R-:W-:Y:S01]  /*12b0*/  VIADD R0, R18, 0x7f ;  /* 0x0000007f12007836 */ /* 0x000fe20000000000 */
[----:B------:R-:W-:-:S02]  /*12c0*/  CS2R R32, SRZ ;  /* 0x0000000000207805 */ /* 0x000fc4000001ff00 */
[----:B------:R-:W-:Y:S02]  /*12d0*/  CS2R R42, SRZ ;  /* 0x00000000002a7805 */ /* 0x000fe4000001ff00 */
[----:B------:R-:W-:Y:S02]  /*12e0*/  CS2R R40, SRZ ;  /* 0x0000000000287805 */ /* 0x000fe4000001ff00 */
[----:B------:R-:W-:Y:S02]  /*12f0*/  CS2R R38, SRZ ;  /* 0x0000000000267805 */ /* 0x000fe4000001ff00 */
[----:B------:R-:W-:Y:S02]  /*1300*/  CS2R R36, SRZ ;  /* 0x0000000000247805 */ /* 0x000fe4000001ff00 */
[----:B------:R-:W-:Y:S02]  /*1310*/  CS2R R34, SRZ ;  /* 0x0000000000227805 */ /* 0x000fe4000001ff00 */
[----:B------:R-:W-:-:S02]  /*1320*/  MOV R89, RZ ;  /* 0x000000ff00597202 */ /* 0x000fc40000000f00 */
[----:B------:R-:W-:Y:S02]  /*1330*/  CS2R R90, SRZ ;  /* 0x00000000005a7805 */ /* 0x000fe4000001ff00 */
[----:B------:R-:W-:Y:S01]  /*1340*/  CS2R R6, SRZ ;  /* 0x0000000000067805 */ /* 0x000fe2000001ff00 */
[----:B------:R-:W-:Y:S01]  /*1350*/  IMAD.MOV.U32 R30, RZ, RZ, RZ ;  /* 0x000000ffff1e7224 */ /* 0x000fe200078e00ff */
[----:B0-----:R-:W0:Y:S01]  /*1360*/  @P0 LDC R3, c[0x0][0x44c] ;  /* 0x00011300ff030b82 */ /* 0x001e220000000800 */
[----:B------:R-:W-:Y:S02]  /*1370*/  IMAD.MOV.U32 R8, RZ, RZ, RZ ;  /* 0x000000ffff087224 */ /* 0x000fe400078e00ff */
[----:B------:R-:W-:Y:S02]  /*1380*/  IMAD.MOV.U32 R93, RZ, RZ, RZ ;  /* 0x000000ffff5d7224 */ /* 0x000fe400078e00ff */
[----:B------:R-:W-:Y:S02]  /*1390*/  IMAD.MOV.U32 R10, RZ, RZ, RZ ;  /* 0x000000ffff0a7224 */ /* 0x000fe400078e00ff */
[----:B------:R-:W-:Y:S01]  /*13a0*/  IMAD.MOV.U32 R95, RZ, RZ, RZ ;  /* 0x000000ffff5f7224 */ /* 0x000fe200078e00ff */
[----:B------:R-:W1:Y:S01]  /*13b0*/  @P0 LDC R5, c[0x0][0x450] ;  /* 0x00011400ff050b82 */ /* 0x000e620000000800 */
[----:B0-----:R-:W-:Y:S01]  /*13c0*/  @P0 IMAD.HI.U32 R2, R0, R3, RZ ;  /* 0x0000000300020227 */ /* 0x001fe200078e00ff */
[----:B------:R-:W-:-:S04]  /*13d0*/  IADD3 R3, R16, 0x80, -R17 ;  /* 0x0000008010037810 */ /* 0x000fc80007ffe811 */
[----:B-1----:R-:W-:Y:S01]  /*13e0*/  @P0 SHF.R.U32.HI R0, RZ, R5, R2 ;  /* 0x00000005ff000219 */ /* 0x002fe20000011602 */
[----:B------:R-:W-:Y:S01]  /*13f0*/  VIADD R2, R16, 0x7f ;  /* 0x0000007f10027836 */ /* 0x000fe20000000000 */
[----:B------:R-:W-:-:S03]  /*1400*/  PLOP3.LUT P0, PT, PT, PT, PT, 0x80, 0x0 ;  /* 0x000000000000781c */ /* 0x000fc60003f0f070 */
[----:B------:R-:W-:Y:S01]  /*1410*/  IMAD.IADD R0, R3, 0x1, R0 ;  /* 0x0000000103007824 */ /* 0x000fe200078e0200 */
[----:B------:R-:W-:-:S04]  /*1420*/  SHF.R.S32.HI R3, RZ, 0x1f, R2 ;  /* 0x0000001fff037819 */ /* 0x000fc80000011402 */
[----:B------:R-:W-:Y:S02]  /*1430*/  SHF.R.S32.HI R5, RZ, 0x1f, R0 ;  /* 0x0000001fff057819 */ /* 0x000fe40000011400 */
[----:B------:R-:W-:Y:S01]  /*1440*/  LEA.HI R3, R3, R2, RZ, 0x7 ;  /* 0x0000000203037211 */ /* 0x000fe200078f38ff */
[----:B------:R-:W-:Y:S01]  /*1450*/  IMAD.MOV.U32 R2, RZ, RZ, RZ ;  /* 0x000000ffff027224 */ /* 0x000fe200078e00ff */
[----:B------:R-:W-:Y:S01]  /*1460*/  LEA.HI R5, R5, R0, RZ, 0x7 ;  /* 0x0000000005057211 */ /* 0x000fe200078f38ff */
[----:B------:R-:W-:Y:S01]  /*1470*/  IMAD.MOV.U32 R0, RZ, RZ, RZ ;  /* 0x000000ffff007224 */ /* 0x000fe200078e00ff */
[----:B------:R-:W-:Y:S02]  /*1480*/  SHF.R.S32.HI R3, RZ, 0x7, R3 ;  /* 0x00000007ff037819 */ /* 0x000fe40000011403 */
[----:B------:R-:W-:-:S04]  /*1490*/  SHF.R.S32.HI R88, RZ, 0x7, R5 ;  /* 0x00000007ff587819 */ /* 0x000fc80000011405 */
[----:B------:R-:W-:-:S04]  /*14a0*/  VIMNMX R88, R3, R88, PT ;  /* 0x0000005803587248 */ /* 0x000fc80003fe0100 */
[----:B------:R-:W-:-:S13]  /*14b0*/  ISETP.GE.AND P1, PT, R88, 0x1, PT ;  /* 0x000000015800780c */ /* 0x000fda0003f26270 */
[----:B------:R-:W-:Y:S05]  /*14c0*/  @!P1 BRA `(.L_x_2454) ;  /* 0x0000009800189947 */ /* 0x000fea0003800000 */
        /* <DEDUP_REMOVED lines=31> */
.L_x_2455:
[----:B------:R-:W-:Y:S02]  /*16c0*/  LEA.HI R0, R191, R191, RZ, 0x1 ;  /* 0x000000bfbf007211 */ /* 0x000fe400078f08ff */
[----:B------:R-:W-:Y:S02]  /*16d0*/  ISETP.NE.AND P0, PT, R19, 0x3, PT ;  /* 0x000000031300780c */ /* 0x000fe40003f05270 */
[----:B------:R-:W-:-:S05]  /*16e0*/  LOP3.LUT R0, R0, 0xfffffffe, RZ, 0xc0, !PT ;  /* 0xfffffffe00007812 */ /* 0x000fca00078ec0ff */
[----:B------:R-:W-:-:S05]  /*16f0*/  IMAD.IADD R0, R191, 0x1, -R0 ;  /* 0x00000001bf007824 */ /* 0x000fca00078e0a00 */
[----:B------:R-:W-:-:S04]  /*1700*/  SHF.L.U32 R0, R0, 0x1f, RZ ;  /* 0x0000001f00007819 */ /* 0x000fc800000006ff */
[----:B------:R-:W0:Y:S02]  /*1710*/  SYNCS.PHASECHK.TRANS64.TRYWAIT P1, [UR37+0x34800], R0 ;  /* 0x03480000ff0075a7 */ /* 0x000e240008020165 */
[----:B0-----:R-:W-:Y:S05]  /*1720*/  @!P1 BRA `(.L_x_2456) ;  /* 0x0000011800dc9947 */ /* 0x001fea0003800000 */
.L_x_2629:
[----:B------:R-:W-:Y:S05]  /*1730*/  @!P0 BRA `(.L_x_2457) ;  /* 0x0000000000048947 */ /* 0x000fea0003800000 */
[----:B------:R-:W-:Y:S01]  /*1740*/  BPT.TRAP 0x1 ;  /* 0x000000040000795c */ /* 0x000fe20000300000 */
.L_x_2457:
[----:B0-----:R-:W-:Y:S01]  /*1750*/  IMAD.U32 R0, RZ, RZ, UR36 ;  /* 0x00000024ff007e24 */ /* 0x001fe2000f8e00ff */
[----:B------:R-:W-:-:S04]  /*1760*/  MOV R3, UR38 ;  /* 0x0000002600037c02 */ /* 0x000fc80008000f00 */
[----:B------:R-:W-:Y:S02]  /*1770*/  LEA R0, R0, UR37, 0x3 ;  /* 0x0000002500007c11 */ /* 0x000fe4000f8e18ff */
[----:B------:R-:W-:-:S04]  /*1780*/  SHF.L.U32 R3, R3, 0x1f, RZ ;  /* 0x0000001f03037819 */ /* 0x000fc800000006ff */
[----:B------:R0:W1:Y:S01]  /*1790*/  SYNCS.PHASECHK.TRANS64.TRYWAIT P2, [R0+URZ+0x34830], R3 ;  /* 0x03483003000075a7 */ /* 0x000062000804017f */
[----:B------:R-:W-:Y:S05]  /*17a0*/  @!P0 BRA `(.L_x_2458) ;  /* 0x0000000000048947 */ /* 0x000fea0003800000 */
[----:B------:R-:W-:Y:S01]  /*17b0*/  BPT.TRAP 0x1 ;  /* 0x000000040000795c */ /* 0x000fe20000300000 */
.L_x_2458:
[----:B------:R-:W2:Y:S02]  /*17c0*/  S2R R2, SR_TID.X ;  /* 0x0000000000027919 */ /* 0x000ea40000002100 */
[----:B--2---:R-:W-:Y:S01]  /*17d0*/  LOP3.LUT P1, RZ, R2, 0x7f, RZ, 0xc0, !PT ;  /* 0x0000007f02ff7812 */ /* 0x004fe2000782c0ff */
[----:B-1----:R-:W-:-:S12]  /*17e0*/  @P2 BRA `(.L_x_2459) ;  /* 0x0000000000082947 */ /* 0x002fd80003800000 */
[----:B------:R-:W1:Y:S02]  /*17f0*/  SYNCS.PHASECHK.TRANS64.TRYWAIT P2, [R0+URZ+0x34830], R3 ;  /* 0x03483003000075a7 */ /* 0x000e64000804017f */
[----:B-1----:R-:W-:Y:S05]  /*1800*/  @!P2 BRA `(.L_x_2460) ;  /* 0x0000011800bca947 */ /* 0x002fea0003800000 */
.L_x_2459:
[----:B------:R-:W-:Y:S05]  /*1810*/  WARPSYNC.ALL ;  /* 0x0000000000007948 */ /* 0x000fea0003800000 */
[----:B------:R-:W-:Y:S01]  /*1820*/  UIADD3 UR4, UR37, 0x1c400, URZ ;  /* 0x0001c40025047890 */ /* 0x000fe2000fffe03f */
[----:B------:R-:W-:Y:S01]  /*1830*/  WARPGROUP.ARRIVE ;  /* 0x00000000000079c5 */ /* 0x000fe20000000000 */
[----:B------:R-:W-:Y:S01]  /*1840*/  ULOP3.LUT UR52, UR52, 0x10000, URZ, 0xfc, !UPT ;  /* 0x0001000034347892 */ /* 0x000fe2000f8efc3f */
[----:B------:R-:W2:Y:S01]  /*1850*/  LDC R5, c[0x0][0x448] ;  /* 0x00011200ff057b82 */ /* 0x000ea20000000800 */
[----:B------:R-:W-:Y:S01]  /*1860*/  USHF.R.U32.HI UR4, URZ, 0x4, UR4 ;  /* 0x000000043f047899 */ /* 0x000fe20008011604 */
[----:B01----:R-:W-:Y:S01]  /*1870*/  @!P1 VIADD R0, R0, 0x34840 ;  /* 0x0003484000009836 */ /* 0x003fe20000000000 */
[----:B------:R-:W-:Y:S01]  /*1880*/  UMOV UR53, 0x40000040 ;  /* 0x4000004000357882 */ /* 0x000fe20000000000 */
[----:B------:R-:W-:Y:S01]  /*1890*/  UMOV UR55, 0x40000040 ;  /* 0x4000004000377882 */ /* 0x000fe20000000000 */
[----:B------:R-:W-:Y:S01]  /*18a0*/  ULOP3.LUT UR4, UR4, 0x3fff, URZ, 0xc0, !UPT ;  /* 0x00003fff04047892 */ /* 0x000fe2000f8ec03f */
[----:B------:R-:W-:Y:S01]  /*18b0*/  CS2R R150, SRZ ;  /* 0x0000000000967805 */ /* 0x000fe2000001ff00 */
[----:B------:R-:W-:Y:S01]  /*18c0*/  UMOV UR5, 0x40000040 ;  /* 0x4000004000057882 */ /* 0x000fe20000000000 */
[----:B------:R-:W-:Y:S01]  /*18d0*/  UMOV UR7, 0x40000040 ;  /* 0x4000004000077882 */ /* 0x000fe20000000000 */
[----:B------:R-:W-:Y:S01]  /*18e0*/  ULOP3.LUT UR39, UR4, 0x10000, URZ, 0xfc, !UPT ;  /* 0x0001000004277892 */ /* 0x000fe2000f8efc3f */
[----:B------:R-:W-:Y:S01]  /*18f0*/  @!P1 PRMT R0, RZ, 0x654, R0 ;  /* 0x00000654ff009816 */ /* 0x000fe20000000000 */
[----:B------:R-:W-:Y:S01]  /*1900*/  UIADD3 UR4, UR52, 0x2, URZ ;  /* 0x0000000234047890 */ /* 0x000fe2000fffe03f */
[----:B------:R-:W-:Y:S01]  /*1910*/  CS2R R148, SRZ ;  /* 0x0000000000947805 */ /* 0x000fe2000001ff00 */
[----:B------:R-:W-:Y:S01]  /*1920*/  UIMAD UR54, UR36, 0xc00, UR39 ;  /* 0x00000c00243678a4 */ /* 0x000fe2000f8e0227 */
[----:B------:R-:W-:Y:S01]  /*1930*/  CS2R R146, SRZ ;  /* 0x0000000000927805 */ /* 0x000fe2000001ff00 */
[----:B------:R-:W-:Y:S01]  /*1940*/  UIADD3 UR8, UR52, 0x4, URZ ;  /* 0x0000000434087890 */ /* 0x000fe2000fffe03f */
[----:B------:R-:W-:Y:S01]  /*1950*/  CS2R R144, SRZ ;  /* 0x0000000000907805 */ /* 0x000fe2000001ff00 */
[----:B------:R-:W-:Y:S01]  /*1960*/  UIADD3 UR6, UR54, 0x2, URZ ;  /* 0x0000000236067890 */ /* 0x000fe2000fffe03f */
[----:B------:R-:W-:Y:S01]  /*1970*/  CS2R R142, SRZ ;  /* 0x00000000008e7805 */ /* 0x000fe2000001ff00 */
[----:B------:R-:W-:Y:S01]  /*1980*/  UIADD3 UR10, UR54, 0x4, URZ ;  /* 0x00000004360a7890 */ /* 0x000fe2000fffe03f */
[----:B------:R-:W-:Y:S01]  /*1990*/  CS2R R140, SRZ ;  /* 0x00000000008c7805 */ /* 0x000fe2000001ff00 */
[----:B------:R-:W-:Y:S01]  /*19a0*/  UMOV UR9, 0x40000040 ;  /* 0x4000004000097882 */ /* 0x000fe20000000000 */
[----:B------:R-:W-:Y:S01]  /*19b0*/  HGMMA.64x128x16.F32 R24, gdesc[UR52], RZ, !UPT, gsb0 ;  /* 0x01e00000341879f0 */ /* 0x000fe2000c0008ff */
[----:B------:R-:W-:Y:S01]  /*19c0*/  UMOV UR11, 0x40000040 ;  /* 0x40000040000b7882 */ /* 0x000fe20000000000 */
[----:B------:R-:W-:Y:S01]  /*19d0*/  UIADD3 UR12, UR52, 0x6, URZ ;  /* 0x00000006340c7890 */ /* 0x000fe2000fffe03f */
[----:B--2---:R-:W-:Y:S01]  /*19e0*/  ISETP.NE.AND P2, PT, R5, 0x1, PT ;  /* 0x000000010500780c */ /* 0x004fe20003f45270 */
[----:B------:R-:W-:Y:S01]  /*19f0*/  UIADD3 UR14, UR54, 0x6, URZ ;  /* 0x00000006360e7890 */ /* 0x000fe2000fffe03f */
[----:B------:R-:W-:Y:S01]  /*1a00*/  IMAD.IADD R5, R184, 0x1, R18 ;  /* 0x00000001b8057824 */ /* 0x000fe200078e0212 */
        /* <DEDUP_REMOVED lines=11> */
[----:B------:R-:W0:Y:S01]  /*1ac0*/  @P2 LDC R6, c[0x0][0x44c] ;  /* 0x00011300ff062b82 */ /* 0x000e220000000800 */
        /* <DEDUP_REMOVED lines=22> */
[----:B0-----:R-:W-:Y:S01]  /*1c30*/  @P2 IMAD.HI.U32 R6, R5, R6, RZ ;  /* 0x0000000605062227 */ /* 0x001fe200078e00ff */
        /* <DEDUP_REMOVED lines=10> */
[----:B------:R-:W-:-:S02]  /*1ce0*/  WARPGROUP.DEPBAR.LE gsb0, 0x0 ;  /* 0x00008000000079c5 */ /* 0x000fc40000010000 */
[----:B------:R-:W-:-:S06]  /*1cf0*/  WARPGROUP.ARRIVE ;  /* 0x00000000000079c5 */ /* 0x000fcc0000000000 */
[----:B------:R-:W-:Y:S01]  /*1d00*/  HGMMA.64x128x16.F32 R24, gdesc[UR4], R24, gsb0 ;  /* 0x01e00000041879f0 */ /* 0x000fe20008000818 */
[----:B------:R-:W-:Y:S01]  /*1d10*/  ULDC UR6, c[0x0][0x9d8] ;  /* 0x0002760000067ab9 */ /* 0x000fe20000000800 */
[----:B------:R-:W-:Y:S01]  /*1d20*/  ULDC UR7, c[0x0][0x988] ;  /* 0x0002620000077ab9 */ /* 0x000fe20000000800 */
        /* <DEDUP_REMOVED lines=35> */
[----:B------:R0:W-:Y:S01]  /*1f60*/  MUFU.TANH R32, R27 ;  /* 0x0000001b00207308 */ /* 0x0001e20000002400 */
[----:B------:R-:W-:Y:S01]  /*1f70*/  FMUL.FTZ R28, R29, UR6 ;  /* 0x000000061d1c7c20 */ /* 0x000fe20008410000 */
[----:B------:R-:W-:Y:S01]  /*1f80*/  FMUL.FTZ R30, R30, UR6 ;  /* 0x000000061e1e7c20 */ /* 0x000fe20008410000 */
[----:B------:R-:W-:Y:S01]  /*1f90*/  FMUL.FTZ R31, R31, UR6 ;  /* 0x000000061f1f7c20 */ /* 0x000fe20008410000 */
[----:B------:R-:W-:Y:S01]  /*1fa0*/  FMUL.FTZ R34, R34, UR6 ;  /* 0x0000000622227c20 */ /* 0x000fe20008410000 */
[----:B------:R-:W-:Y:S01]  /*1fb0*/  FMUL.FTZ R35, R35, UR6 ;  /* 0x0000000623237c20 */ /* 0x000fe20008410000 */
[----:B------:R-:W-:Y:S01]  /*1fc0*/  FMUL.FTZ R38, R38, UR6 ;  /* 0x0000000626267c20 */ /* 0x000fe20008410000 */
[----:B------:R-:W-:Y:S01]  /*1fd0*/  FMUL.FTZ R39, R39, UR6 ;  /* 0x0000000627277c20 */ /* 0x000fe20008410000 */
[----:B------:R1:W2:Y:S01]  /*1fe0*/  MUFU.TANH R100, R26 ;  /* 0x0000001a00647308 */ /* 0x0002a20000002400 */
[----:B0-----:R-:W0:Y:S01]  /*1ff0*/  @P2 LDC R27, c[0x0][0x450] ;  /* 0x00011400ff1b2b82 */ /* 0x001e220000000800 */
[----:B------:R-:W-:Y:S01]  /*2000*/  FMUL.FTZ R42, R42, UR6 ;  /* 0x000000062a2a7c20 */ /* 0x000fe20008410000 */
[----:B------:R-:W-:Y:S01]  /*2010*/  FMUL.FTZ R43, R43, UR6 ;  /* 0x000000062b2b7c20 */ /* 0x000fe20008410000 */
[----:B------:R-:W-:Y:S01]  /*2020*/  FMUL.FTZ R46, R46, UR6 ;  /* 0x000000062e2e7c20 */ /* 0x000fe20008410000 */
[----:B------:R-:W-:Y:S01]  /*2030*/  FMUL.FTZ R47, R47, UR6 ;  /* 0x000000062f2f7c20 */ /* 0x000fe20008410000 */
[----:B------:R-:W-:Y:S01]  /*2040*/  FMUL.FTZ R50, R50, UR6 ;  /* 0x0000000632327c20 */ /* 0x000fe20008410000 */
[----:B------:R-:W-:Y:S01]  /*2050*/  FMUL.FTZ R51, R51, UR6 ;  /* 0x0000000633337c20 */ /* 0x000fe20008410000 */
[----:B------:R3:W4:Y:S01]  /*2060*/  MUFU.TANH R102, R30 ;  /* 0x0000001e00667308 */ /* 0x0007220000002400 */
[----:B-1----:R-:W-:-:S02]  /*2070*/  IMAD.MOV.U32 R26, RZ, RZ, R5 ;  /* 0x000000ffff1a7224 */ /* 0x002fc400078e0005 */
[----:B------:R-:W-:Y:S01]  /*2080*/  FMUL.FTZ R54, R54, UR6 ;  /* 0x0000000636367c20 */ /* 0x000fe20008410000 */
[----:B------:R-:W-:Y:S02]  /*2090*/  IMAD.MOV.U32 R5, RZ, RZ, -0x80 ;  /* 0xffffff80ff057424 */ /* 0x000fe400078e00ff */
[----:B------:R-:W-:Y:S01]  /*20a0*/  FMUL.FTZ R55, R55, UR6 ;  /* 0x0000000637377c20 */ /* 0x000fe20008410000 */
[----:B------:R-:W-:Y:S01]  /*20b0*/  FMUL.FTZ R58, R58, UR6 ;  /* 0x000000063a3a7c20 */ /* 0x000fe20008410000 */
[----:B------:R-:W-:Y:S01]  /*20c0*/  FMUL.FTZ R20, R24, UR6 ;  /* 0x0000000618147c20 */ /* 0x000fe20008410000 */
[----:B------:R-:W-:Y:S01]  /*20d0*/  IMAD R5, R88, R5, 0x80 ;  /* 0x0000008058057424 */ /* 0x000fe200078e0205 */
[----:B------:R1:W5:Y:S01]  /*20e0*/  MUFU.TANH R104, R31 ;  /* 0x0000001f00687308 */ /* 0x0003620000002400 */
[----:B------:R-:W-:Y:S01]  /*20f0*/  FMUL.FTZ R24, R33, UR6 ;  /* 0x0000000621187c20 */ /* 0x000fe20008410000 */
[----:B------:R-:W-:Y:S01]  /*2100*/  FMUL.FTZ R59, R59, UR6 ;  /* 0x000000063b3b7c20 */ /* 0x000fe20008410000 */
[----:B---3--:R-:W-:-:S02]  /*2110*/  VIADD R30, R5, 0x1 ;  /* 0x00000001051e7836 */ /* 0x008fc40000000000 */
[----:B------:R-:W-:Y:S01]  /*2120*/  FMUL.FTZ R62, R62, UR6 ;  /* 0x000000063e3e7c20 */ /* 0x000fe20008410000 */
[----:B------:R-:W-:Y:S01]  /*2130*/  FMUL.FTZ R70, R70, UR6 ;  /* 0x0000000646467c20 */ /* 0x000fe20008410000 */
[----:B------:R-:W-:Y:S01]  /*2140*/  FMUL.FTZ R63, R63, UR6 ;  /* 0x000000063f3f7c20 */ /* 0x000fe20008410000 */
[----:B------:R-:W-:Y:S01]  /*2150*/  IMAD R30, R23, -0x2, R30 ;  /* 0xfffffffe171e7824 */ /* 0x000fe200078e021e */
[----:B------:R-:W3:Y:S01]  /*2160*/  MUFU.TANH R34, R34 ;  /* 0x0000002200227308 */ /* 0x000ee20000002400 */
[----:B0-----:R-:W-:Y:S01]  /*2170*/  @P2 SHF.R.U32.HI R26, RZ, R27, R6 ;  /* 0x0000001bff1a2219 */ /* 0x001fe20000011606 */
[----:B------:R-:W-:Y:S02]  /*2180*/  IMAD.IADD R6, R16, 0x1, R5 ;  /* 0x0000000110067824 */ /* 0x000fe400078e0205 */
[----:B------:R-:W-:Y:S01]  /*2190*/  FMUL.FTZ R66, R66, UR6 ;  /* 0x0000000642427c20 */ /* 0x000fe20008410000 */
[----:B------:R-:W-:Y:S01]  /*21a0*/  IADD3 R98, -R17, R30, R16 ;  /* 0x0000001e11627210 */ /* 0x000fe20007ffe110 */
[----:B------:R-:W-:Y:S01]  /*21b0*/  FMUL.FTZ R67, R67, UR6 ;  /* 0x0000000643437c20 */ /* 0x000fe20008410000 */
[----:B------:R-:W0:Y:S01]  /*21c0*/  SHFL.IDX PT, R29, R26, 0x1, 0x1c1f ;  /* 0x003c1f001a1d7f89 */ /* 0x000e2200000e0000 */
[----:B------:R-:W-:Y:S01]  /*21d0*/  IMAD R27, R23, -0x2, R6 ;  /* 0xfffffffe171b7824 */ /* 0x000fe200078e0206 */
        /* <DEDUP_REMOVED lines=17> */
[----:B------:R-:W3:Y:S01]  /*22f0*/  SHFL.IDX PT, R26, R26, RZ, 0x1c1f ;  /* 0x001c1fff1a1a7589 */ /* 0x000ee200000e0000 */
[----:B------:R-:W-:Y:S01]  /*2300*/  FMUL.FTZ R25, R25, UR6 ;  /* 0x0000000619197c20 */ /* 0x000fe20008410000 */
[----:B------:R-:W-:Y:S01]  /*2310*/  FMUL.FTZ R60, R60, UR6 ;  /* 0x000000063c3c7c20 */ /* 0x000fe20008410000 */
[----:B------:R-:W-:Y:S01]  /*2320*/  FMUL.FTZ R64, R64, UR6 ;  /* 0x0000000640407c20 */ /* 0x000fe20008410000 */
[----:B------:R-:W-:Y:S01]  /*2330*/  FMUL.FTZ R14, R37, UR6 ;  /* 0x00000006250e7c20 */ /* 0x000fe20008410000 */
[----:B0-----:R-:W-:Y:S01]  /*2340*/  VIADDMNMX R29, R29, R98, R27, PT ;  /* 0x000000621d1d7246 */ /* 0x001fe2000380011b */
[----:B------:R-:W-:Y:S01]  /*2350*/  FMUL.FTZ R68, R68, UR6 ;  /* 0x0000000644447c20 */ /* 0x000fe20008410000 */
[----:B------:R-:W0:Y:S01]  /*2360*/  MUFU.TANH R42, R42 ;  /* 0x0000002a002a7308 */ /* 0x000e220000002400 */
[----:B------:R-:W-:Y:S01]  /*2370*/  FMUL.FTZ R72, R72, UR6 ;  /* 0x0000000648487c20 */ /* 0x000fe20008410000 */
[----:B------:R-:W-:Y:S01]  /*2380*/  ISETP.GT.AND P3, PT, R29, RZ, PT ;  /* 0x000000ff1d00720c */ /* 0x000fe20003f64270 */
[----:B------:R-:W-:Y:S01]  /*2390*/  FMUL.FTZ R13, R41, UR6 ;  /* 0x00000006290d7c20 */ /* 0x000fe20008410000 */
[C---:B------:R-:W-:Y:S01]  /*23a0*/  ISETP.GT.AND P4, PT, R29.reuse, 0x1, PT ;  /* 0x000000011d00780c */ /* 0x040fe20003f84270 */
[----:B------:R-:W-:Y:S01]  /*23b0*/  FMUL.FTZ R76, R76, UR6 ;  /* 0x000000064c4c7c20 */ /* 0x000fe20008410000 */
[----:B------:R-:W-:Y:S01]  /*23c0*/  ISETP.GT.AND P5, PT, R29, 0x8, PT ;  /* 0x000000081d00780c */ /* 0x000fe20003fa4270 */
[----:B------:R-:W-:Y:S01]  /*23d0*/  FMUL.FTZ R10, R45, UR6 ;  /* 0x000000062d0a7c20 */ /* 0x000fe20008410000 */
[----:B--2---:R-:W-:Y:S01]  /*23e0*/  FSEL R100, R100, -INF , P3 ;  /* 0xff80000064647808 */ /* 0x004fe20001800000 */
[----:B------:R-:W2:Y:S01]  /*23f0*/  MUFU.TANH R43, R43 ;  /* 0x0000002b002b7308 */ /* 0x000ea20000002400 */
[----:B-1----:R-:W-:Y:S01]  /*2400*/  FSEL R31, R32, -INF , P4 ;  /* 0xff800000201f7808 */ /* 0x002fe20002000000 */
[----:B------:R-:W-:Y:S01]  /*2410*/  FMUL.FTZ R80, R80, UR6 ;  /* 0x0000000650507c20 */ /* 0x000fe20008410000 */
[----:B------:R-:W-:Y:S01]  /*2420*/  ISETP.GT.AND P3, PT, R29, 0x9, PT ;  /* 0x000000091d00780c */ /* 0x000fe20003f64270 */
[----:B------:R-:W-:Y:S01]  /*2430*/  FMUL.FTZ R9, R49, UR6 ;  /* 0x0000000631097c20 */ /* 0x000fe20008410000 */
[----:B----4-:R-:W-:Y:S01]  /*2440*/  FSEL R102, R102, -INF , P5 ;  /* 0xff80000066667808 */ /* 0x010fe20002800000 */
[----:B------:R-:W-:Y:S01]  /*2450*/  FMUL.FTZ R84, R84, UR6 ;  /* 0x0000000654547c20 */ /* 0x000fe20008410000 */
[----:B------:R-:W-:Y:S01]  /*2460*/  FMNMX.FTZ R5, R100, R31, !PT ;  /* 0x0000001f64057209 */ /* 0x000fe20007810000 */
[----:B------:R-:W1:Y:S01]  /*2470*/  MUFU.TANH R46, R46 ;  /* 0x0000002e002e7308 */ /* 0x000e620000002400 */
[----:B------:R-:W-:Y:S01]  /*2480*/  ISETP.GT.AND P4, PT, R29, 0x10, PT ;  /* 0x000000101d00780c */ /* 0x000fe20003f84270 */
[----:B------:R-:W-:Y:S01]  /*2490*/  FMUL.FTZ R4, R53, UR6 ;  /* 0x0000000635047c20 */ /* 0x000fe20008410000 */
[----:B-----5:R-:W-:Y:S01]  /*24a0*/  FSEL R104, R104, -INF , P3 ;  /* 0xff80000068687808 */ /* 0x020fe20001800000 */
[----:B------:R-:W-:Y:S01]  /*24b0*/  FMUL.FTZ R3, R57, UR6 ;  /* 0x0000000639037c20 */ /* 0x000fe20008410000 */
[----:B------:R-:W-:Y:S01]  /*24c0*/  FMNMX.FTZ R5, R102, R5, !PT ;  /* 0x0000000566057209 */ /* 0x000fe20007810000 */
[----:B------:R-:W-:Y:S01]  /*24d0*/  FMUL.FTZ R61, R61, UR6 ;  /* 0x000000063d3d7c20 */ /* 0x000fe20008410000 */
[----:B------:R-:W-:Y:S01]  /*24e0*/  ISETP.GT.AND P3, PT, R29, 0x11, PT ;  /* 0x000000111d00780c */ /* 0x000fe20003f64270 */
[----:B------:R-:W4:Y:S01]  /*24f0*/  MUFU.TANH R47, R47 ;  /* 0x0000002f002f7308 */ /* 0x000f220000002400 */
[----:B---3--:R-:W-:Y:S01]  /*2500*/  FSEL R106, R34, -INF , P4 ;  /* 0xff800000226a7808 */ /* 0x008fe20002000000 */
[----:B------:R-:W-:Y:S01]  /*2510*/  FMUL.FTZ R65, R65, UR6 ;  /* 0x0000000641417c20 */ /* 0x000fe20008410000 */
[----:B------:R-:W-:Y:S01]  /*2520*/  FMNMX.FTZ R5, R104, R5, !PT ;  /* 0x0000000568057209 */ /* 0x000fe20007810000 */
[----:B------:R-:W-:Y:S01]  /*2530*/  FMUL.FTZ R69, R69, UR6 ;  /* 0x0000000645457c20 */ /* 0x000fe20008410000 */
[----:B------:R-:W-:Y:S01]  /*2540*/  ISETP.GT.AND P4, PT, R29, 0x18, PT ;  /* 0x000000181d00780c */ /* 0x000fe20003f84270 */
[----:B------:R-:W-:Y:S01]  /*2550*/  FMUL.FTZ R73, R73, UR6 ;  /* 0x0000000649497c20 */ /* 0x000fe20008410000 */
[----:B------:R-:W-:Y:S01]  /*2560*/  FSEL R108, R35, -INF , P3 ;  /* 0xff800000236c7808 */ /* 0x000fe20001800000 */
[----:B------:R-:W3:Y:S01]  /*2570*/  MUFU.TANH R50, R50 ;  /* 0x0000003200327308 */ /* 0x000ee20000002400 */
[----:B------:R-:W-:Y:S01]  /*2580*/  FMNMX.FTZ R5, R106, R5, !PT ;  /* 0x000000056a057209 */ /* 0x000fe20007810000 */
[----:B------:R-:W-:Y:S01]  /*2590*/  FMUL.FTZ R77, R77, UR6 ;  /* 0x000000064d4d7c20 */ /* 0x000fe20008410000 */
[----:B------:R-:W-:Y:S01]  /*25a0*/  ISETP.GT.AND P3, PT, R29, 0x19, PT ;  /* 0x000000191d00780c */ /* 0x000fe20003f64270 */
[----:B------:R-:W-:Y:S01]  /*25b0*/  FMUL.FTZ R81, R81, UR6 ;  /* 0x0000000651517c20 */ /* 0x000fe20008410000 */
[----:B------:R-:W-:Y:S01]  /*25c0*/  FSEL R110, R38, -INF , P4 ;  /* 0xff800000266e7808 */ /* 0x000fe20002000000 */
[----:B------:R-:W-:Y:S01]  /*25d0*/  FMUL.FTZ R85, R85, UR6 ;  /* 0x0000000655557c20 */ /* 0x000fe20008410000 */
[----:B------:R-:W-:Y:S01]  /*25e0*/  FMNMX.FTZ R5, R108, R5, !PT ;  /* 0x000000056c057209 */ /* 0x000fe20007810000 */
[----:B------:R-:W5:Y:S01]  /*25f0*/  MUFU.TANH R51, R51 ;  /* 0x0000003300337308 */ /* 0x000f620000002400 */
[----:B------:R-:W-:Y:S01]  /*2600*/  ISETP.GT.AND P4, PT, R29, 0x20, PT ;  /* 0x000000201d00780c */ /* 0x000fe20003f84270 */
[----:B------:R5:W-:Y:S01]  /*2610*/  @!P1 SYNCS.ARRIVE.TRANS64.RED.A1T0 RZ, [R0+URZ], RZ ;  /* 0x000000ff00ff99a7 */ /* 0x000be2000810043f */
[----:B------:R-:W-:-:S02]  /*2620*/  FSEL R112, R39, -INF , P3 ;  /* 0xff80000027707808 */ /* 0x000fc40001800000 */
[----:B------:R-:W-:Y:S02]  /*2630*/  FMNMX.FTZ R5, R110, R5, !PT ;  /* 0x000000056e057209 */ /* 0x000fe40007810000 */
[C---:B------:R-:W-:Y:S01]  /*2640*/  ISETP.GT.AND P3, PT, R29.reuse, 0x21, PT ;  /* 0x000000211d00780c */ /* 0x040fe20003f64270 */
[----:B------:R-:W5:Y:S01]  /*2650*/  MUFU.TANH R54, R54 ;  /* 0x0000003600367308 */ /* 0x000f620000002400 */
[----:B0-----:R-:W-:Y:S02]  /*2660*/  FSEL R114, R42, -INF , P4 ;  /* 0xff8000002a727808 */ /* 0x001fe40002000000 */
[----:B------:R-:W-:Y:S02]  /*2670*/  FMNMX.FTZ R5, R112, R5, !PT ;  /* 0x0000000570057209 */ /* 0x000fe40007810000 */
[----:B------:R-:W-:Y:S02]  /*2680*/  ISETP.GT.AND P4, PT, R29, 0x28, PT ;  /* 0x000000281d00780c */ /* 0x000fe40003f84270 */
[----:B--2---:R-:W-:Y:S01]  /*2690*/  FSEL R96, R43, -INF , P3 ;  /* 0xff8000002b607808 */ /* 0x004fe20001800000 */
[----:B------:R-:W-:Y:S01]  /*26a0*/  MUFU.TANH R55, R55 ;  /* 0x0000003700377308 */ /* 0x000fe20000002400 */
[----:B------:R-:W-:-:S02]  /*26b0*/  FMNMX.FTZ R5, R114, R5, !PT ;  /* 0x0000000572057209 */ /* 0x000fc40007810000 */
[C---:B------:R-:W-:Y:S02]  /*26c0*/  ISETP.GT.AND P3, PT, R29.reuse, 0x29, PT ;  /* 0x000000291d00780c */ /* 0x040fe40003f64270 */
[----:B-1----:R-:W-:Y:S02]  /*26d0*/  FSEL R94, R46, -INF , P4 ;  /* 0xff8000002e5e7808 */ /* 0x002fe40002000000 */
[----:B------:R-:W-:Y:S01]  /*26e0*/  FMNMX.FTZ R5, R96, R5, !PT ;  /* 0x0000000560057209 */ /* 0x000fe20007810000 */
[----:B------:R-:W0:Y:S01]  /*26f0*/  MUFU.TANH R58, R58 ;  /* 0x0000003a003a7308 */ /* 0x000e220000002400 */
[----:B------:R-:W-:Y:S02]  /*2700*/  ISETP.GT.AND P4, PT, R29, 0x30, PT ;  /* 0x000000301d00780c */ /* 0x000fe40003f84270 */
[----:B----4-:R-:W-:Y:S02]  /*2710*/  FSEL R92, R47, -INF , P3 ;  /* 0xff8000002f5c7808 */ /* 0x010fe40001800000 */
[----:B------:R-:W-:Y:S01]  /*2720*/  FMNMX.FTZ R33, R94, R5, !PT ;  /* 0x000000055e217209 */ /* 0x000fe20007810000 */
[----:B------:R-:W-:Y:S01]  /*2730*/  FMUL.FTZ R5, R74, UR6 ;  /* 0x000000064a057c20 */ /* 0x000fe20008410000 */
[----:B------:R-:W-:Y:S01]  /*2740*/  ISETP.GT.AND P3, PT, R29, 0x31, PT ;  /* 0x000000311d00780c */ /* 0x000fe20003f64270 */
[----:B------:R-:W-:Y:S01]  /*2750*/  MUFU.TANH R59, R59 ;  /* 0x0000003b003b7308 */ /* 0x000fe20000002400 */
[----:B---3--:R-:W-:-:S02]  /*2760*/  FSEL R90, R50, -INF , P4 ;  /* 0xff800000325a7808 */ /* 0x008fc40002000000 */
[----:B------:R-:W-:Y:S02]  /*2770*/  FMNMX.FTZ R33, R92, R33, !PT ;  /* 0x000000215c217209 */ /* 0x000fe40007810000 */
[----:B------:R-:W-:Y:S02]  /*2780*/  ISETP.GT.AND P4, PT, R29, 0x38, PT ;  /* 0x000000381d00780c */ /* 0x000fe40003f84270 */
[----:B-----5:R-:W-:Y:S01]  /*2790*/  FSEL R74, R51, -INF , P3 ;  /* 0xff800000334a7808 */ /* 0x020fe20001800000 */
[----:B------:R-:W1:Y:S01]  /*27a0*/  MUFU.TANH R30, R62 ;  /* 0x0000003e001e7308 */ /* 0x000e620000002400 */
[----:B------:R-:W-:Y:S02]  /*27b0*/  FMNMX.FTZ R33, R90, R33, !PT ;  /* 0x000000215a217209 */ /* 0x000fe40007810000 */
[----:B------:R-:W-:Y:S02]  /*27c0*/  ISETP.GT.AND P3, PT, R29, 0x39, PT ;  /* 0x000000391d00780c */ /* 0x000fe40003f64270 */
[----:B------:R-:W-:-:S02]  /*27d0*/  FMNMX.FTZ R33, R74, R33, !PT ;  /* 0x000000214a217209 */ /* 0x000fc40007810000 */
[----:B------:R-:W-:Y:S01]  /*27e0*/  VIADDMNMX R27, R26, R98, R27, PT ;  /* 0x000000621a1b7246 */ /* 0x000fe2000380011b */
[----:B------:R2:W-:Y:S03]  /*27f0*/  MUFU.TANH R38, R70 ;  /* 0x0000004600267308 */ /* 0x0005e60000002400 */
[----:B------:R-:W-:-:S05]  /*2800*/  ISETP.GT.AND P5, PT, R27, 0x8, PT ;  /* 0x000000081b00780c */ /* 0x000fca0003fa4270 */
[----:B------:R-:W3:Y:S01]  /*2810*/  MUFU.TANH R63, R63 ;  /* 0x0000003f003f7308 */ /* 0x000ee20000002400 */
[----:B--2---:R-:W-:Y:S02]  /*2820*/  FSEL R70, R54, -INF , P4 ;  /* 0xff80000036467808 */ /* 0x004fe40002000000 */
[C---:B------:R-:W-:Y:S02]  /*2830*/  ISETP.GT.AND P4, PT, R29.reuse, 0x40, PT ;  /* 0x000000401d00780c */ /* 0x040fe40003f84270 */
[----:B------:R-:W-:Y:S02]  /*2840*/  FMNMX.FTZ R33, R70, R33, !PT ;  /* 0x0000002146217209 */ /* 0x000fe40007810000 */
[----:B0-----:R-:W-:Y:S01]  /*2850*/  FSEL R62, R58, -INF , P4 ;  /* 0xff8000003a3e7808 */ /* 0x001fe20002000000 */
[----:B------:R0:W2:Y:S01]  /*2860*/  MUFU.TANH R32, R66 ;  /* 0x0000004200207308 */ /* 0x0000a20000002400 */
[----:B------:R-:W-:-:S04]  /*2870*/  ISETP.GT.AND P4, PT, R29, 0x48, PT ;  /* 0x000000481d00780c */ /* 0x000fc80003f84270 */
[----:B-1----:R-:W-:Y:S02]  /*2880*/  FSEL R30, R30, -INF , P4 ;  /* 0xff8000001e1e7808 */ /* 0x002fe40002000000 */
[----:B------:R-:W-:Y:S01]  /*2890*/  ISETP.GT.AND P4, PT, R29, 0x50, PT ;  /* 0x000000501d00780c */ /* 0x000fe20003f84270 */
[----:B------:R-:W1:Y:S01]  /*28a0*/  MUFU.TANH R36, R67 ;  /* 0x0000004300247308 */ /* 0x000e620000002400 */
[----:B0-----:R-:W-:Y:S02]  /*28b0*/  FSEL R66, R55, -INF , P3 ;  /* 0xff80000037427808 */ /* 0x001fe40001800000 */
[----:B------:R-:W-:Y:S02]  /*28c0*/  ISETP.GT.AND P3, PT, R29, 0x41, PT ;  /* 0x000000411d00780c */ /* 0x000fe40003f64270 */
[----:B------:R-:W-:Y:S02]  /*28d0*/  FMNMX.FTZ R33, R66, R33, !PT ;  /* 0x0000002142217209 */ /* 0x000fe40007810000 */
[----:B------:R-:W-:Y:S01]  /*28e0*/  FSEL R58, R59, -INF , P3 ;  /* 0xff8000003b3a7808 */ /* 0x000fe20001800000 */
[----:B------:R-:W0:Y:S01]  /*28f0*/  MUFU.TANH R44, R71 ;  /* 0x00000047002c7308 */ /* 0x000e220000002400 */
[----:B------:R-:W-:-:S02]  /*2900*/  FMNMX.FTZ R33, R62, R33, !PT ;  /* 0x000000213e217209 */ /* 0x000fc40007810000 */
[----:B------:R-:W-:Y:S02]  /*2910*/  ISETP.GT.AND P3, PT, R29, 0x49, PT ;  /* 0x000000491d00780c */ /* 0x000fe40003f64270 */
[----:B------:R-:W-:Y:S02]  /*2920*/  FMNMX.FTZ R33, R58, R33, !PT ;  /* 0x000000213a217209 */ /* 0x000fe40007810000 */
[----:B---3--:R-:W-:Y:S01]  /*2930*/  FSEL R34, R63, -INF , P3 ;  /* 0xff8000003f227808 */ /* 0x008fe20001800000 */
[----:B------:R-:W3:Y:S01]  /*2940*/  MUFU.TANH R5, R5 ;  /* 0x0000000500057308 */ /* 0x000ee20000002400 */
[----:B------:R-:W-:Y:S02]  /*2950*/  FMNMX.FTZ R33, R30, R33, !PT ;  /* 0x000000211e217209 */ /* 0x000fe40007810000 */
[----:B------:R-:W-:Y:S02]  /*2960*/  ISETP.GT.AND P3, PT, R29, 0x51, PT ;  /* 0x000000511d00780c */ /* 0x000fe40003f64270 */
[----:B--2---:R-:W-:-:S02]  /*2970*/  FSEL R32, R32, -INF , P4 ;  /* 0xff80000020207808 */ /* 0x004fc40002000000 */
[----:B------:R-:W-:Y:S01]  /*2980*/  FMNMX.FTZ R33, R34, R33, !PT ;  /* 0x0000002122217209 */ /* 0x000fe20007810000 */
[----:B------:R-:W2:Y:S01]  /*2990*/  MUFU.TANH R40, R75 ;  /* 0x0000004b00287308 */ /* 0x000ea20000002400 */
[C---:B------:R-:W-:Y:S02]  /*29a0*/  ISETP.GT.AND P4, PT, R29.reuse, 0x58, PT ;  /* 0x000000581d00780c */ /* 0x040fe40003f84270 */
[----:B-1----:R-:W-:Y:S02]  /*29b0*/  FSEL R36, R36, -INF , P3 ;  /* 0xff80000024247808 */ /* 0x002fe40001800000 */
[----:B------:R-:W-:Y:S02]  /*29c0*/  FMNMX.FTZ R33, R32, R33, !PT ;  /* 0x0000002120217209 */ /* 0x000fe40007810000 */
[----:B------:R-:W-:Y:S01]  /*29d0*/  ISETP.GT.AND P3, PT, R29, 0x59, PT ;  /* 0x000000591d00780c */ /* 0x000fe20003f64270 */
[----:B------:R-:W1:Y:S01]  /*29e0*/  MUFU.TANH R46, R78 ;  /* 0x0000004e002e7308 */ /* 0x000e620000002400 */
[----:B------:R-:W-:-:S02]  /*29f0*/  FSEL R38, R38, -INF , P4 ;  /* 0xff80000026267808 */ /* 0x000fc40002000000 */
[----:B------:R-:W-:Y:S02]  /*2a00*/  FMNMX.FTZ R33, R36, R33, !PT ;  /* 0x0000002124217209 */ /* 0x000fe40007810000 */
[C---:B------:R-:W-:Y:S02]  /*2a10*/  ISETP.GT.AND P4, PT, R29.reuse, 0x60, PT ;  /* 0x000000601d00780c */ /* 0x040fe40003f84270 */
[----:B0-----:R-:W-:Y:S01]  /*2a20*/  FSEL R44, R44, -INF , P3 ;  /* 0xff8000002c2c7808 */ /* 0x001fe20001800000 */
[----:B------:R-:W0:Y:S01]  /*2a30*/  MUFU.TANH R48, R79 ;  /* 0x0000004f00307308 */ /* 0x000e220000002400 */
[----:B------:R-:W-:Y:S02]  /*2a40*/  FMNMX.FTZ R33, R38, R33, !PT ;  /* 0x0000002126217209 */ /* 0x000fe40007810000 */
[----:B------:R-:W-:Y:S02]  /*2a50*/  ISETP.GT.AND P3, PT, R29, 0x61, PT ;  /* 0x000000611d00780c */ /* 0x000fe40003f64270 */
[----:B---3--:R-:W-:-:S02]  /*2a60*/  FSEL R42, R5, -INF , P4 ;  /* 0xff800000052a7808 */ /* 0x008fc40002000000 */
[----:B------:R-:W-:Y:S01]  /*2a70*/  FMNMX.FTZ R33, R44, R33, !PT ;  /* 0x000000212c217209 */ /* 0x000fe20007810000 */
[----:B------:R-:W3:Y:S01]  /*2a80*/  MUFU.TANH R50, R82 ;  /* 0x0000005200327308 */ /* 0x000ee20000002400 */
[C---:B------:R-:W-:Y:S02]  /*2a90*/  ISETP.GT.AND P4, PT, R29.reuse, 0x68, PT ;  /* 0x000000681d00780c */ /* 0x040fe40003f84270 */
[----:B--2---:R-:W-:Y:S02]  /*2aa0*/  FSEL R40, R40, -INF , P3 ;  /* 0xff80000028287808 */ /* 0x004fe40001800000 */
[----:B------:R-:W-:Y:S02]  /*2ab0*/  FMNMX.FTZ R33, R42, R33, !PT ;  /* 0x000000212a217209 */ /* 0x000fe40007810000 */
[----:B------:R-:W-:Y:S01]  /*2ac0*/  ISETP.GT.AND P3, PT, R29, 0x69, PT ;  /* 0x000000691d00780c */ /* 0x000fe20003f64270 */
[----:B------:R-:W2:Y:S01]  /*2ad0*/  MUFU.TANH R52, R83 ;  /* 0x0000005300347308 */ /* 0x000ea20000002400 */
[----:B-1----:R-:W-:-:S02]  /*2ae0*/  FSEL R46, R46, -INF , P4 ;  /* 0xff8000002e2e7808 */ /* 0x002fc40002000000 */
        /* <DEDUP_REMOVED lines=8> */
[----:B------:R-:W1:Y:S01]  /*2b70*/  MUFU.TANH R54, R87 ;  /* 0x0000005700367308 */ /* 0x000e620000002400 */
[C---:B------:R-:W-:Y:S02]  /*2b80*/  ISETP.GT.AND P4, PT, R29.reuse, 0x78, PT ;  /* 0x000000781d00780c */ /* 0x040fe40003f84270 */
[----:B--2---:R-:W-:Y:S02]  /*2b90*/  FSEL R52, R52, -INF , P3 ;  /* 0xff80000034347808 */ /* 0x004fe40001800000 */
[----:B------:R-:W-:Y:S02]  /*2ba0*/  FMNMX.FTZ R33, R50, R33, !PT ;  /* 0x0000002132217209 */ /* 0x000fe40007810000 */
[----:B------:R-:W-:Y:S01]  /*2bb0*/  ISETP.GT.AND P3, PT, R29, 0x79, PT ;  /* 0x000000791d00780c */ /* 0x000fe20003f64270 */
[----:B------:R-:W-:Y:S01]  /*2bc0*/  MUFU.TANH R20, R20 ;  /* 0x0000001400147308 */ /* 0x000fe20000002400 */
[----:B0-----:R-:W-:-:S02]  /*2bd0*/  FSEL R56, R56, -INF , P4 ;  /* 0xff80000038387808 */ /* 0x001fc40002000000 */
[----:B------:R-:W-:Y:S02]  /*2be0*/  FMNMX.FTZ R33, R52, R33, !PT ;  /* 0x0000002134217209 */ /* 0x000fe40007810000 */
[----:B------:R-:W-:Y:S02]  /*2bf0*/  ISETP.GT.AND P4, PT, R27, 0x1, PT ;  /* 0x000000011b00780c */ /* 0x000fe40003f84270 */
[----:B------:R-:W-:Y:S01]  /*2c00*/  FMNMX.FTZ R33, R56, R33, !PT ;  /* 0x0000002138217209 */ /* 0x000fe20007810000 */
[----:B------:R-:W0:Y:S01]  /*2c10*/  MUFU.TANH R25, R25 ;  /* 0x0000001900197308 */ /* 0x000e220000002400 */
[----:B-1----:R-:W-:-:S04]  /*2c20*/  FSEL R54, R54, -INF , P3 ;  /* 0xff80000036367808 */ /* 0x002fc80001800000 */
[----:B------:R-:W-:-:S03]  /*2c30*/  FMNMX.FTZ R33, R54, R33, !PT ;  /* 0x0000002136217209 */ /* 0x000fc60007810000 */
[----:B------:R-:W1:Y:S02]  /*2c40*/  MUFU.TANH R89, R89 ;  /* 0x0000005900597308 */ /* 0x000e640000002400 */
[----:B------:R-:W2:Y:S06]  /*2c50*/  SHFL.BFLY PT, R6, R33, 0x2, 0x1f ;  /* 0x0c401f0021067f89 */ /* 0x000eac00000e0000 */
[----:B------:R-:W3:Y:S01]  /*2c60*/  MUFU.TANH R28, R28 ;  /* 0x0000001c001c7308 */ /* 0x000ee20000002400 */
[----:B0-----:R-:W-:Y:S02]  /*2c70*/  FSEL R25, R25, -INF , P4 ;  /* 0xff80000019197808 */ /* 0x001fe40002000000 */
[----:B------:R-:W-:-:S05]  /*2c80*/  ISETP.GT.AND P4, PT, R27, 0x10, PT ;  /* 0x000000101b00780c */ /* 0x000fca0003f84270 */
[----:B------:R-:W0:Y:S08]  /*2c90*/  MUFU.TANH R21, R21 ;  /* 0x0000001500157308 */ /* 0x000e300000002400 */
[----:B------:R-:W-:Y:S01]  /*2ca0*/  MUFU.TANH R24, R24 ;  /* 0x0000001800187308 */ /* 0x000fe20000002400 */
[----:B--2---:R-:W-:-:S05]  /*2cb0*/  FMNMX.FTZ R6, R33, R6, !PT ;  /* 0x0000000621067209 */ /* 0x004fca0007810000 */
[----:B------:R-:W2:Y:S02]  /*2cc0*/  SHFL.BFLY PT, R5, R6, 0x1, 0x1f ;  /* 0x0c201f0006057f89 */ /* 0x000ea400000e0000 */
[----:B------:R-:W-:Y:S08]  /*2cd0*/  MUFU.TANH R35, R60 ;  /* 0x0000003c00237308 */ /* 0x000ff00000002400 */
[----:B------:R-:W4:Y:S08]  /*2ce0*/  MUFU.TANH R15, R15 ;  /* 0x0000000f000f7308 */ /* 0x000f300000002400 */
[----:B------:R1:W-:Y:S01]  /*2cf0*/  MUFU.TANH R37, R64 ;  /* 0x0000004000257308 */ /* 0x0003e20000002400 */
[----:B--2---:R-:W-:Y:S01]  /*2d00*/  FMNMX.FTZ R6, R6, R5, !PT ;  /* 0x0000000506067209 */ /* 0x004fe20007810000 */
[----:B------:R-:W-:Y:S01]  /*2d10*/  IMAD.U32 R5, RZ, RZ, UR7 ;  /* 0x00000007ff057e24 */ /* 0x000fe2000f8e00ff */
[----:B-1----:R-:W-:-:S05]  /*2d20*/  FSEL R64, R89, -INF , P5 ;  /* 0xff80000059407808 */ /* 0x002fca0002800000 */
[----:B------:R-:W-:Y:S01]  /*2d30*/  MUFU.TANH R14, R14 ;  /* 0x0000000e000e7308 */ /* 0x000fe20000002400 */
[C---:B------:R-:W-:Y:S01]  /*2d40*/  FSETP.NEU.FTZ.AND P3, PT, R6.reuse, -INF , PT ;  /* 0xff8000000600780b */ /* 0x040fe20003f7d000 */
[----:B------:R-:W-:-:S05]  /*2d50*/  FMUL.FTZ R29, R6, R5 ;  /* 0x00000005061d7220 */ /* 0x000fca0000410000 */
[----:B------:R-:W-:Y:S01]  /*2d60*/  FSEL R33, R29, RZ, P3 ;  /* 0x000000ff1d217208 */ /* 0x000fe20001800000 */
[----:B------:R3:W-:Y:S01]  /*2d70*/  MUFU.TANH R39, R68 ;  /* 0x0000004400277308 */ /* 0x0007e20000002400 */
[----:B------:R-:W-:-:S03]  /*2d80*/  ISETP.GT.AND P3, PT, R27, RZ, PT ;  /* 0x000000ff1b00720c */ /* 0x000fc60003f64270 */
[-CC-:B------:R-:W-:Y:S01]  /*2d90*/  FFMA.FTZ R181, R100, R5.reuse, -R33.reuse ;  /* 0x0000000564b57223 */ /* 0x180fe20000010821 */
[----:B------:R-:W-:Y:S01]  /*2da0*/  FSEL R60, R20, -INF , P3 ;  /* 0xff800000143c7808 */ /* 0x000fe20001800000 */
[--C-:B------:R-:W-:Y:S01]  /*2db0*/  FFMA.FTZ R183, R102, R5, -R33.reuse ;  /* 0x0000000566b77223 */ /* 0x100fe20000010821 */
[C---:B------:R-:W-:Y:S01]  /*2dc0*/  ISETP.GT.AND P3, PT, R27.reuse, 0x9, PT ;  /* 0x000000091b00780c */ /* 0x040fe20003f64270 */
[----:B------:R-:W1:Y:S01]  /*2dd0*/  MUFU.TANH R12, R12 ;  /* 0x0000000c000c7308 */ /* 0x000e620000002400 */
[----:B------:R-:W-:Y:S01]  /*2de0*/  FMNMX.FTZ R29, R60, R25, !PT ;  /* 0x000000193c1d7209 */ /* 0x000fe20007810000 */
[-CC-:B------:R-:W-:Y:S01]  /*2df0*/  FFMA.FTZ R20, R104, R5.reuse, -R33.reuse ;  /* 0x0000000568147223 */ /* 0x180fe20000010821 */
[----:B---3--:R-:W-:Y:S01]  /*2e00*/  FSEL R68, R28, -INF , P3 ;  /* 0xff8000001c447808 */ /* 0x008fe20001800000 */
[--C-:B------:R-:W-:Y:S01]  /*2e10*/  FFMA.FTZ R177, R106, R5, -R33.reuse ;  /* 0x000000056ab17223 */ /* 0x100fe20000010821 */
[----:B------:R-:W-:Y:S01]  /*2e20*/  FMNMX.FTZ R29, R64, R29, !PT ;  /* 0x0000001d401d7209 */ /* 0x000fe20007810000 */
[--C-:B------:R-:W-:Y:S01]  /*2e30*/  FFMA.FTZ R108, R108, R5, -R33.reuse ;  /* 0x000000056c6c7223 */ /* 0x100fe20000010821 */
[----:B------:R-:W-:Y:S01]  /*2e40*/  ISETP.GT.AND P3, PT, R27, 0x11, PT ;  /* 0x000000111b00780c */ /* 0x000fe20003f64270 */
[----:B------:R0:W-:Y:S01]  /*2e50*/  MUFU.TANH R41, R72 ;  /* 0x0000004800297308 */ /* 0x0001e20000002400 */
[----:B------:R-:W-:Y:S01]  /*2e60*/  FMNMX.FTZ R29, R68, R29, !PT ;  /* 0x0000001d441d7209 */ /* 0x000fe20007810000 */
[-CC-:B------:R-:W-:Y:S01]  /*2e70*/  FFMA.FTZ R175, R94, R5.reuse, -R33.reuse ;  /* 0x000000055eaf7223 */ /* 0x180fe20000010821 */
[-CC-:B------:R-:W-:Y:S01]  /*2e80*/  FFMA.FTZ R179, R110, R5.reuse, -R33.reuse ;  /* 0x000000056eb37223 */ /* 0x180fe20000010821 */
[-CC-:B------:R-:W-:Y:S01]  /*2e90*/  FFMA.FTZ R169, R90, R5.reuse, -R33.reuse ;  /* 0x000000055aa97223 */ /* 0x180fe20000010821 */
[-CC-:B------:R-:W-:Y:S01]  /*2ea0*/  FFMA.FTZ R173, R114, R5.reuse, -R33.reuse ;  /* 0x0000000572ad7223 */ /* 0x180fe20000010821 */
[-CC-:B------:R-:W-:Y:S01]  /*2eb0*/  FFMA.FTZ R171, R70, R5.reuse, -R33.reuse ;  /* 0x0000000546ab7223 */ /* 0x180fe20000010821 */
[-CC-:B------:R-:W-:Y:S01]  /*2ec0*/  FFMA.FTZ R165, R62, R5.reuse, -R33.reuse ;  /* 0x000000053ea57223 */ /* 0x180fe20000010821 */
[----:B------:R-:W-:Y:S01]  /*2ed0*/  MUFU.TANH R13, R13 ;  /* 0x0000000d000d7308 */ /* 0x000fe20000002400 */
[----:B0-----:R-:W-:Y:S01]  /*2ee0*/  FSEL R72, R21, -INF , P4 ;  /* 0xff80000015487808 */ /* 0x001fe20002000000 */
[-CC-:B------:R-:W-:Y:S01]  /*2ef0*/  FFMA.FTZ R28, R58, R5.reuse, -R33.reuse ;  /* 0x000000053a1c7223 */ /* 0x180fe20000010821 */
[----:B------:R-:W-:Y:S01]  /*2f00*/  ISETP.GT.AND P4, PT, R27, 0x18, PT ;  /* 0x000000181b00780c */ /* 0x000fe20003f84270 */
[--C-:B------:R-:W-:Y:S01]  /*2f10*/  FFMA.FTZ R31, R31, R5, -R33.reuse ;  /* 0x000000051f1f7223 */ /* 0x100fe20000010821 */
[----:B------:R-:W-:Y:S01]  /*2f20*/  FMNMX.FTZ R29, R72, R29, !PT ;  /* 0x0000001d481d7209 */ /* 0x000fe20007810000 */
[-CC-:B------:R-:W-:Y:S01]  /*2f30*/  FFMA.FTZ R157, R42, R5.reuse, -R33.reuse ;  /* 0x000000052a9d7223 */ /* 0x180fe20000010821 */
[----:B----4-:R-:W-:Y:S01]  /*2f40*/  FSEL R78, R15, -INF , P4 ;  /* 0xff8000000f4e7808 */ /* 0x010fe20002000000 */
[----:B------:R0:W-:Y:S01]  /*2f50*/  MUFU.TANH R116, R76 ;  /* 0x0000004c00747308 */ /* 0x0001e20000002400 */
[C---:B------:R-:W-:Y:S01]  /*2f60*/  ISETP.GT.AND P4, PT, R27.reuse, 0x20, PT ;  /* 0x000000201b00780c */ /* 0x040fe20003f84270 */
[-CC-:B------:R-:W-:Y:S01]  /*2f70*/  FFMA.FTZ R167, R30, R5.reuse, -R33.reuse ;  /* 0x000000051ea77223 */ /* 0x180fe20000010821 */
[-CC-:B------:R-:W-:Y:S01]  /*2f80*/  FFMA.FTZ R161, R32, R5.reuse, -R33.reuse ;  /* 0x0000000520a17223 */ /* 0x180fe20000010821 */
[-CC-:B------:R-:W-:Y:S01]  /*2f90*/  FFMA.FTZ R30, R34, R5.reuse, -R33.reuse ;  /* 0x00000005221e7223 */ /* 0x180fe20000010821 */
[----:B-1----:R-:W-:Y:S01]  /*2fa0*/  FSEL R82, R12, -INF , P4 ;  /* 0xff8000000c527808 */ /* 0x002fe20002000000 */
[-CC-:B------:R-:W-:Y:S01]  /*2fb0*/  FFMA.FTZ R12, R112, R5.reuse, -R33.reuse ;  /* 0x00000005700c7223 */ /* 0x180fe20000010821 */
[C---:B------:R-:W-:Y:S01]  /*2fc0*/  ISETP.GT.AND P4, PT, R27.reuse, 0x28, PT ;  /* 0x000000281b00780c */ /* 0x040fe20003f84270 */
[----:B------:R-:W1:Y:S01]  /*2fd0*/  MUFU.TANH R11, R11 ;  /* 0x0000000b000b7308 */ /* 0x000e620000002400 */
[----:B0-----:R-:W-:Y:S01]  /*2fe0*/  FSEL R76, R24, -INF , P3 ;  /* 0xff800000184c7808 */ /* 0x001fe20001800000 */
[-CC-:B------:R-:W-:Y:S01]  /*2ff0*/  FFMA.FTZ R24, R66, R5.reuse, -R33.reuse ;  /* 0x0000000542187223 */ /* 0x180fe20000010821 */
[----:B------:R-:W-:Y:S01]  /*3000*/  ISETP.GT.AND P3, PT, R27, 0x19, PT ;  /* 0x000000191b00780c */ /* 0x000fe20003f64270 */
[--C-:B------:R-:W-:Y:S01]  /*3010*/  FFMA.FTZ R32, R36, R5, -R33.reuse ;  /* 0x0000000524207223 */ /* 0x100fe20000010821 */
[----:B------:R-:W-:Y:S01]  /*3020*/  FMNMX.FTZ R29, R76, R29, !PT ;  /* 0x0000001d4c1d7209 */ /* 0x000fe20007810000 */
[-CC-:B------:R-:W-:Y:S01]  /*3030*/  FFMA.FTZ R163, R38, R5.reuse, -R33.reuse ;  /* 0x0000000526a37223 */ /* 0x180fe20000010821 */
[--C-:B------:R-:W-:Y:S01]  /*3040*/  FFMA.FTZ R34, R44, R5, -R33.reuse ;  /* 0x000000052c227223 */ /* 0x100fe20000010821 */
[----:B------:R-:W-:Y:S01]  /*3050*/  MUFU.TANH R10, R10 ;  /* 0x0000000a000a7308 */ /* 0x000fe20000002400 */
[----:B------:R-:W-:Y:S01]  /*3060*/  FMNMX.FTZ R29, R78, R29, !PT ;  /* 0x0000001d4e1d7209 */ /* 0x000fe20007810000 */
[-CC-:B------:R-:W-:Y:S01]  /*3070*/  FFMA.FTZ R36, R40, R5.reuse, -R33.reuse ;  /* 0x0000000528247223 */ /* 0x180fe20000010821 */
[-CC-:B------:R-:W-:Y:S01]  /*3080*/  FFMA.FTZ R159, R46, R5.reuse, -R33.reuse ;  /* 0x000000052e9f7223 */ /* 0x180fe20000010821 */
[-CC-:B------:R-:W-:Y:S01]  /*3090*/  FFMA.FTZ R38, R48, R5.reuse, -R33.reuse ;  /* 0x0000000530267223 */ /* 0x180fe20000010821 */
[-CC-:B------:R-:W-:Y:S01]  /*30a0*/  FFMA.FTZ R153, R50, R5.reuse, -R33.reuse ;  /* 0x0000000532997223 */ /* 0x180fe20000010821 */
[-CC-:B------:R-:W-:Y:S01]  /*30b0*/  FFMA.FTZ R52, R52, R5.reuse, -R33.reuse ;  /* 0x0000000534347223 */ /* 0x180fe20000010821 */
[----:B------:R-:W-:Y:S01]  /*30c0*/  FFMA.FTZ R155, R56, R5, -R33 ;  /* 0x00000005389b7223 */ /* 0x000fe20000010821 */
[----:B------:R0:W-:Y:S01]  /*30d0*/  MUFU.TANH R118, R80 ;  /* 0x0000005000767308 */ /* 0x0001e20000002400 */
[----:B-1----:R-:W-:Y:S01]  /*30e0*/  FSEL R86, R11, -INF , P4 ;  /* 0xff8000000b567808 */ /* 0x002fe20002000000 */
[----:B------:R-:W1:Y:S01]  /*30f0*/  @P2 LDC R46, c[0x0][0x450] ;  /* 0x00011400ff2e2b82 */ /* 0x000e620000000800 */
[----:B------:R-:W-:-:S05]  /*3100*/  ISETP.GT.AND P4, PT, R27, 0x30, PT ;  /* 0x000000301b00780c */ /* 0x000fca0003f84270 */
[----:B------:R-:W2:Y:S01]  /*3110*/  MUFU.TANH R8, R8 ;  /* 0x0000000800087308 */ /* 0x000ea20000002400 */
[----:B0-----:R-:W-:Y:S02]  /*3120*/  FSEL R80, R14, -INF , P3 ;  /* 0xff8000000e507808 */ /* 0x001fe40001800000 */
[----:B------:R-:W-:Y:S02]  /*3130*/  ISETP.GT.AND P3, PT, R27, 0x21, PT ;  /* 0x000000211b00780c */ /* 0x000fe40003f64270 */
[----:B------:R-:W-:-:S03]  /*3140*/  FMNMX.FTZ R29, R80, R29, !PT ;  /* 0x0000001d501d7209 */ /* 0x000fc60007810000 */
[----:B------:R-:W0:Y:S01]  /*3150*/  MUFU.TANH R9, R9 ;  /* 0x0000000900097308 */ /* 0x000e220000002400 */
[----:B------:R-:W-:-:S07]  /*3160*/  FMNMX.FTZ R29, R82, R29, !PT ;  /* 0x0000001d521d7209 */ /* 0x000fce0007810000 */
[----:B------:R3:W-:Y:S01]  /*3170*/  MUFU.TANH R120, R84 ;  /* 0x0000005400787308 */ /* 0x0007e20000002400 */
[----:B--2---:R-:W-:Y:S01]  /*3180*/  FSEL R100, R8, -INF , P4 ;  /* 0xff80000008647808 */ /* 0x004fe20002000000 */
[----:B------:R-:W-:Y:S01]  /*3190*/  FFMA.FTZ R8, R74, R5, -R33 ;  /* 0x000000054a087223 */ /* 0x000fe20000010821 */
[----:B------:R-:W-:-:S05]  /*31a0*/  ISETP.GT.AND P4, PT, R27, 0x38, PT ;  /* 0x000000381b00780c */ /* 0x000fca0003f84270 */
[----:B------:R-:W2:Y:S01]  /*31b0*/  MUFU.TANH R7, R7 ;  /* 0x0000000700077308 */ /* 0x000ea20000002400 */
[----:B---3--:R-:W-:Y:S02]  /*31c0*/  FSEL R84, R13, -INF , P3 ;  /* 0xff8000000d547808 */ /* 0x008fe40001800000 */
[C---:B------:R-:W-:Y:S02]  /*31d0*/  ISETP.GT.AND P3, PT, R27.reuse, 0x29, PT ;  /* 0x000000291b00780c */ /* 0x040fe40003f64270 */
[----:B------:R-:W-:Y:S02]  /*31e0*/  FMNMX.FTZ R29, R84, R29, !PT ;  /* 0x0000001d541d7209 */ /* 0x000fe40007810000 */
[----:B------:R-:W-:Y:S01]  /*31f0*/  FSEL R98, R10, -INF , P3 ;  /* 0xff8000000a627808 */ /* 0x000fe20001800000 */
[----:B------:R-:W3:Y:S01]  /*3200*/  MUFU.TANH R4, R4 ;  /* 0x0000000400047308 */ /* 0x000ee20000002400 */
[----:B------:R-:W-:Y:S02]  /*3210*/  FMNMX.FTZ R29, R86, R29, !PT ;  /* 0x0000001d561d7209 */ /* 0x000fe40007810000 */
[----:B------:R-:W-:-:S02]  /*3220*/  ISETP.GT.AND P3, PT, R27, 0x31, PT ;  /* 0x000000311b00780c */ /* 0x000fc40003f64270 */
[----:B------:R-:W-:Y:S02]  /*3230*/  FMNMX.FTZ R29, R98, R29, !PT ;  /* 0x0000001d621d7209 */ /* 0x000fe40007810000 */
[----:B0-----:R-:W-:Y:S01]  /*3240*/  FSEL R102, R9, -INF , P3 ;  /* 0xff80000009667808 */ /* 0x001fe20001800000 */
[----:B------:R-:W0:Y:S01]  /*3250*/  MUFU.TANH R2, R2 ;  /* 0x0000000200027308 */ /* 0x000e220000002400 */
[----:B------:R-:W-:Y:S02]  /*3260*/  FMNMX.FTZ R29, R100, R29, !PT ;  /* 0x0000001d641d7209 */ /* 0x000fe40007810000 */
[----:B------:R-:W-:Y:S02]  /*3270*/  ISETP.GT.AND P3, PT, R27, 0x39, PT ;  /* 0x000000391b00780c */ /* 0x000fe40003f64270 */
[----:B--2---:R-:W-:Y:S01]  /*3280*/  FSEL R104, R7, -INF , P4 ;  /* 0xff80000007687808 */ /* 0x004fe20002000000 */
[----:B------:R-:W-:Y:S01]  /*3290*/  FFMA.FTZ R7, R96, R5, -R33 ;  /* 0x0000000560077223 */ /* 0x000fe20000010821 */
[----:B------:R-:W-:Y:S01]  /*32a0*/  FMNMX.FTZ R29, R102, R29, !PT ;  /* 0x0000001d661d7209 */ /* 0x000fe20007810000 */
[----:B------:R-:W2:Y:S01]  /*32b0*/  MUFU.TANH R3, R3 ;  /* 0x0000000300037308 */ /* 0x000ea20000002400 */
[----:B------:R-:W-:-:S02]  /*32c0*/  ISETP.GT.AND P4, PT, R27, 0x40, PT ;  /* 0x000000401b00780c */ /* 0x000fc40003f84270 */
[----:B---3--:R-:W-:Y:S02]  /*32d0*/  FSEL R96, R4, -INF , P3 ;  /* 0xff80000004607808 */ /* 0x008fe40001800000 */
[----:B------:R-:W-:Y:S02]  /*32e0*/  FMNMX.FTZ R29, R104, R29, !PT ;  /* 0x0000001d681d7209 */ /* 0x000fe40007810000 */
[C---:B------:R-:W-:Y:S01]  /*32f0*/  ISETP.GT.AND P3, PT, R27.reuse, 0x41, PT ;  /* 0x000000411b00780c */ /* 0x040fe20003f64270 */
[----:B------:R-:W3:Y:S01]  /*3300*/  MUFU.TANH R61, R61 ;  /* 0x0000003d003d7308 */ /* 0x000ee20000002400 */
[----:B0-----:R-:W-:Y:S01]  /*3310*/  FSEL R106, R2, -INF , P4 ;  /* 0xff800000026a7808 */ /* 0x001fe20002000000 */
[--C-:B------:R-:W-:Y:S01]  /*3320*/  FFMA.FTZ R2, R92, R5, -R33.reuse ;  /* 0x000000055c027223 */ /* 0x100fe20000010821 */
[----:B------:R-:W-:Y:S01]  /*3330*/  FMNMX.FTZ R29, R96, R29, !PT ;  /* 0x0000001d601d7209 */ /* 0x000fe20007810000 */
[----:B------:R-:W-:Y:S01]  /*3340*/  FFMA.FTZ R33, R54, R5, -R33 ;  /* 0x0000000536217223 */ /* 0x000fe20000010821 */
[----:B------:R-:W-:-:S02]  /*3350*/  ISETP.GT.AND P4, PT, R27, 0x48, PT ;  /* 0x000000481b00780c */ /* 0x000fc40003f84270 */
[----:B------:R-:W-:Y:S01]  /*3360*/  FMNMX.FTZ R29, R106, R29, !PT ;  /* 0x0000001d6a1d7209 */ /* 0x000fe20007810000 */
[----:B------:R-:W0:Y:S01]  /*3370*/  MUFU.TANH R65, R65 ;  /* 0x0000004100417308 */ /* 0x000e220000002400 */
[----:B--2---:R-:W-:Y:S02]  /*3380*/  FSEL R94, R3, -INF , P3 ;  /* 0xff800000035e7808 */ /* 0x004fe40001800000 */
[----:B------:R-:W-:Y:S02]  /*3390*/  ISETP.GT.AND P3, PT, R27, 0x49, PT ;  /* 0x000000491b00780c */ /* 0x000fe40003f64270 */
[----:B------:R-:W-:-:S03]  /*33a0*/  FMNMX.FTZ R29, R94, R29, !PT ;  /* 0x0000001d5e1d7209 */ /* 0x000fc60007810000 */
[----:B------:R2:W-:Y:S01]  /*33b0*/  MUFU.EX2 R14, R108 ;  /* 0x0000006c000e7308 */ /* 0x0005e20000000800 */
[----:B---3--:R-:W-:Y:S02]  /*33c0*/  FSEL R92, R61, -INF , P3 ;  /* 0xff8000003d5c7808 */ /* 0x008fe40001800000 */
[----:B------:R-:W-:-:S05]  /*33d0*/  ISETP.GT.AND P3, PT, R27, 0x51, PT ;  /* 0x000000511b00780c */ /* 0x000fca0003f64270 */
[----:B------:R-:W3:Y:S01]  /*33e0*/  MUFU.TANH R69, R69 ;  /* 0x0000004500457308 */ /* 0x000ee20000002400 */
[----:B--2---:R-:W-:Y:S02]  /*33f0*/  FSEL R108, R35, -INF , P4 ;  /* 0xff800000236c7808 */ /* 0x004fe40002000000 */
[----:B------:R-:W-:Y:S02]  /*3400*/  ISETP.GT.AND P4, PT, R27, 0x50, PT ;  /* 0x000000501b00780c */ /* 0x000fe40003f84270 */
[----:B------:R-:W-:Y:S02]  /*3410*/  FMNMX.FTZ R29, R108, R29, !PT ;  /* 0x0000001d6c1d7209 */ /* 0x000fe40007810000 */
[----:B------:R-:W-:Y:S01]  /*3420*/  FSEL R110, R37, -INF , P4 ;  /* 0xff800000256e7808 */ /* 0x000fe20002000000 */
[----:B------:R-:W2:Y:S01]  /*3430*/  MUFU.TANH R73, R73 ;  /* 0x0000004900497308 */ /* 0x000ea20000002400 */
[----:B------:R-:W-:Y:S01]  /*3440*/  FMNMX.FTZ R29, R92, R29, !PT ;  /* 0x0000001d5c1d7209 */ /* 0x000fe20007810000 */
[----:B------:R-:W4:Y:S01]  /*3450*/  @P2 LDC R37, c[0x0][0x44c] ;  /* 0x00011300ff252b82 */ /* 0x000f220000000800 */
[----:B------:R-:W-:-:S02]  /*3460*/  ISETP.GT.AND P4, PT, R27, 0x58, PT ;  /* 0x000000581b00780c */ /* 0x000fc40003f84270 */
[----:B0-----:R-:W-:Y:S02]  /*3470*/  FSEL R90, R65, -INF , P3 ;  /* 0xff800000415a7808 */ /* 0x001fe40001800000 */
[----:B------:R-:W-:Y:S01]  /*3480*/  FMNMX.FTZ R29, R110, R29, !PT ;  /* 0x0000001d6e1d7209 */ /* 0x000fe20007810000 */
[----:B------:R-:W0:Y:S01]  /*3490*/  MUFU.TANH R77, R77 ;  /* 0x0000004d004d7308 */ /* 0x000e220000002400 */
[----:B------:R-:W-:Y:S02]  /*34a0*/  ISETP.GT.AND P3, PT, R27, 0x59, PT ;  /* 0x000000591b00780c */ /* 0x000fe40003f64270 */
[----:B------:R-:W-:Y:S01]  /*34b0*/  FSEL R112, R39, -INF , P4 ;  /* 0xff80000027707808 */ /* 0x000fe20002000000 */
[----:B------:R-:W-:Y:S01]  /*34c0*/  IMAD.MOV.U32 R39, RZ, RZ, R18 ;  /* 0x000000ffff277224 */ /* 0x000fe200078e0012 */
[----:B------:R-:W-:Y:S02]  /*34d0*/  FMNMX.FTZ R29, R90, R29, !PT ;  /* 0x0000001d5a1d7209 */ /* 0x000fe40007810000 */
[----:B------:R-:W-:Y:S01]  /*34e0*/  ISETP.GT.AND P4, PT, R27, 0x60, PT ;  /* 0x000000601b00780c */ /* 0x000fe20003f84270 */
[----:B------:R-:W5:Y:S01]  /*34f0*/  MUFU.TANH R81, R81 ;  /* 0x0000005100517308 */ /* 0x000f620000002400 */
[----:B---3--:R-:W-:-:S02]  /*3500*/  FSEL R74, R69, -INF , P3 ;  /* 0xff800000454a7808 */ /* 0x008fc40001800000 */
[----:B------:R-:W-:Y:S02]  /*3510*/  FMNMX.FTZ R29, R112, R29, !PT ;  /* 0x0000001d701d7209 */ /* 0x000fe40007810000 */
[----:B------:R-:W-:Y:S02]  /*3520*/  ISETP.GT.AND P3, PT, R27, 0x61, PT ;  /* 0x000000611b00780c */ /* 0x000fe40003f64270 */
[----:B------:R-:W-:Y:S01]  /*3530*/  FSEL R114, R41, -INF , P4 ;  /* 0xff80000029727808 */ /* 0x000fe20002000000 */
[----:B------:R-:W-:Y:S01]  /*3540*/  MUFU.TANH R85, R85 ;  /* 0x0000005500557308 */ /* 0x000fe20000002400 */
[----:B------:R-:W-:Y:S01]  /*3550*/  FMNMX.FTZ R29, R74, R29, !PT ;  /* 0x0000001d4a1d7209 */ /* 0x000fe20007810000 */
[----:B----4-:R-:W-:Y:S01]  /*3560*/  @P2 IMAD.HI.U32 R37, R18, R37, RZ ;  /* 0x0000002512252227 */ /* 0x010fe200078e00ff */
[----:B------:R-:W-:Y:S02]  /*3570*/  ISETP.GT.AND P4, PT, R27, 0x68, PT ;  /* 0x000000681b00780c */ /* 0x000fe40003f84270 */
[----:B--2---:R-:W-:-:S02]  /*3580*/  FSEL R70, R73, -INF , P3 ;  /* 0xff80000049467808 */ /* 0x004fc40001800000 */
[----:B------:R-:W-:Y:S01]  /*3590*/  FMNMX.FTZ R29, R114, R29, !PT ;  /* 0x0000001d721d7209 */ /* 0x000fe20007810000 */
[----:B------:R-:W-:Y:S01]  /*35a0*/  MUFU.EX2 R181, R181 ;  /* 0x000000b500b57308 */ /* 0x000fe20000000800 */
[C---:B------:R-:W-:Y:S02]  /*35b0*/  ISETP.GT.AND P3, PT, R27.reuse, 0x69, PT ;  /* 0x000000691b00780c */ /* 0x040fe40003f64270 */
[----:B------:R-:W-:Y:S02]  /*35c0*/  FSEL R116, R116, -INF , P4 ;  /* 0xff80000074747808 */ /* 0x000fe40002000000 */
[----:B------:R-:W-:Y:S02]  /*35d0*/  FMNMX.FTZ R29, R70, R29, !PT ;  /* 0x0000001d461d7209 */ /* 0x000fe40007810000 */
[----:B------:R-:W-:Y:S01]  /*35e0*/  ISETP.GT.AND P4, PT, R27, 0x70, PT ;  /* 0x000000701b00780c */ /* 0x000fe20003f84270 */
[----:B------:R-:W2:Y:S01]  /*35f0*/  MUFU.EX2 R26, R31 ;  /* 0x0000001f001a7308 */ /* 0x000ea20000000800 */
[----:B0-----:R-:W-:-:S02]  /*3600*/  FSEL R66, R77, -INF , P3 ;  /* 0xff8000004d427808 */ /* 0x001fc40001800000 */
[----:B------:R-:W-:Y:S02]  /*3610*/  FMNMX.FTZ R29, R116, R29, !PT ;  /* 0x0000001d741d7209 */ /* 0x000fe40007810000 */
[C---:B------:R-:W-:Y:S02]  /*3620*/  ISETP.GT.AND P3, PT, R27.reuse, 0x71, PT ;  /* 0x000000711b00780c */ /* 0x040fe40003f64270 */
[----:B------:R-:W-:Y:S01]  /*3630*/  FSEL R118, R118, -INF , P4 ;  /* 0xff80000076767808 */ /* 0x000fe20002000000 */
[----:B------:R-:W0:Y:S01]  /*3640*/  MUFU.EX2 R183, R183 ;  /* 0x000000b700b77308 */ /* 0x000e220000000800 */
[----:B------:R-:W-:Y:S02]  /*3650*/  FMNMX.FTZ R29, R66, R29, !PT ;  /* 0x0000001d421d7209 */ /* 0x000fe40007810000 */
[----:B------:R-:W-:Y:S02]  /*3660*/  ISETP.GT.AND P4, PT, R27, 0x78, PT ;  /* 0x000000781b00780c */ /* 0x000fe40003f84270 */
[----:B-----5:R-:W-:-:S02]  /*3670*/  FSEL R62, R81, -INF , P3 ;  /* 0xff800000513e7808 */ /* 0x020fc40001800000 */
[----:B------:R-:W-:Y:S01]  /*3680*/  FMNMX.FTZ R29, R118, R29, !PT ;  /* 0x0000001d761d7209 */ /* 0x000fe20007810000 */
[----:B------:R-:W3:Y:S01]  /*3690*/  MUFU.EX2 R20, R20 ;  /* 0x0000001400147308 */ /* 0x000ee20000000800 */
[----:B------:R-:W-:Y:S01]  /*36a0*/  ISETP.GT.AND P3, PT, R27, 0x79, PT ;  /* 0x000000791b00780c */ /* 0x000fe20003f64270 */
[----:B--2---:R-:W-:Y:S01]  /*36b0*/  FADD.FTZ R42, R181, R26 ;  /* 0x0000001ab52a7221 */ /* 0x004fe20000010000 */
[----:B------:R-:W-:Y:S02]  /*36c0*/  FSEL R120, R120, -INF , P4 ;  /* 0xff80000078787808 */ /* 0x000fe40002000000 */
[----:B------:R-:W-:Y:S02]  /*36d0*/  FMNMX.FTZ R29, R62, R29, !PT ;  /* 0x0000001d3e1d7209 */ /* 0x000fe40007810000 */
[----:B------:R-:W-:Y:S01]  /*36e0*/  FSEL R58, R85, -INF , P3 ;  /* 0xff800000553a7808 */ /* 0x000fe20001800000 */
[----:B------:R-:W2:Y:S01]  /*36f0*/  MUFU.EX2 R177, R177 ;  /* 0x000000b100b17308 */ /* 0x000ea20000000800 */
[----:B------:R-:W-:-:S02]  /*3700*/  FMNMX.FTZ R29, R120, R29, !PT ;  /* 0x0000001d781d7209 */ /* 0x000fc40007810000 */
[----:B-1----:R-:W-:Y:S02]  /*3710*/  @P2 SHF.R.U32.HI R39, RZ, R46, R37 ;  /* 0x0000002eff272219 */ /* 0x002fe40000011625 */
[----:B------:R-:W-:Y:S02]  /*3720*/  FMNMX.FTZ R29, R58, R29, !PT ;  /* 0x0000001d3a1d7209 */ /* 0x000fe40007810000 */
[----:B------:R-:W-:Y:S01]  /*3730*/  IADD3 R41, R39, R16, -R17 ;  /* 0x0000001027297210 */ /* 0x000fe20007ffe811 */
[----:B------:R-:W1:Y:S01]  /*3740*/  MUFU.EX2 R179, R179 ;  /* 0x000000b300b37308 */ /* 0x000e620000000800 */
[----:B------:R-:W-:Y:S01]  /*3750*/  F2FP.F16.F32.PACK_AB R181, R26, R181 ;  /* 0x000000b51ab5723e */ /* 0x000fe200000000ff */
[----:B------:R-:W4:Y:S06]  /*3760*/  SHFL.BFLY PT, R10, R29, 0x2, 0x1f ;  /* 0x0c401f001d0a7f89 */ /* 0x000f2c00000e0000 */
[----:B------:R-:W5:Y:S08]  /*3770*/  MUFU.EX2 R12, R12 ;  /* 0x0000000c000c7308 */ /* 0x000f700000000800 */
[----:B------:R-:W-:Y:S08]  /*3780*/  MUFU.EX2 R4, R7 ;  /* 0x0000000700047308 */ /* 0x000ff00000000800 */
[----:B------:R-:W5:Y:S01]  /*3790*/  MUFU.EX2 R173, R173 ;  /* 0x000000ad00ad7308 */ /* 0x000f620000000800 */
[----:B----4-:R-:W-:Y:S01]  /*37a0*/  FMNMX.FTZ R3, R29, R10, !PT ;  /* 0x0000000a1d037209 */ /* 0x010fe20007810000 */
[----:B0-----:R-:W-:Y:S01]  /*37b0*/  FADD.FTZ R29, R183, R42 ;  /* 0x0000002ab71d7221 */ /* 0x001fe20000010000 */
[----:B---3--:R-:W-:-:S03]  /*37c0*/  F2FP.F16.F32.PACK_AB R183, R20, R183 ;  /* 0x000000b714b7723e */ /* 0x008fc600000000ff */
[----:B------:R-:W0:Y:S01]  /*37d0*/  SHFL.BFLY PT, R10, R3, 0x1, 0x1f ;  /* 0x0c201f00030a7f89 */ /* 0x000e2200000e0000 */
[----:B------:R-:W-:Y:S01]  /*37e0*/  FADD.FTZ R42, R20, R29 ;  /* 0x0000001d142a7221 */ /* 0x000fe20000010000 */
[----:B------:R-:W-:Y:S03]  /*37f0*/  MUFU.EX2 R175, R175 ;  /* 0x000000af00af7308 */ /* 0x000fe60000000800 */
[----:B--2---:R-:W-:Y:S01]  /*3800*/  FADD.FTZ R31, R177, R42 ;  /* 0x0000002ab11f7221 */ /* 0x004fe20000010000 */
[----:B------:R-:W-:-:S03]  /*3810*/  F2FP.F16.F32.PACK_AB R177, R14, R177 ;  /* 0x000000b10eb1723e */ /* 0x000fc600000000ff */
[----:B------:R-:W-:Y:S01]  /*3820*/  FADD.FTZ R42, R14, R31 ;  /* 0x0000001f0e2a7221 */ /* 0x000fe20000010000 */
[----:B------:R1:W-:Y:S08]  /*3830*/  MUFU.EX2 R40, R33 ;  /* 0x0000002100287308 */ /* 0x0003f00000000800 */
[----:B------:R-:W-:Y:S01]  /*3840*/  MUFU.EX2 R2, R2 ;  /* 0x0000000200027308 */ /* 0x000fe20000000800 */
[----:B-1----:R-:W-:Y:S01]  /*3850*/  FADD.FTZ R33, R179, R42 ;  /* 0x0000002ab3217221 */ /* 0x002fe20000010000 */
[----:B-----5:R-:W-:-:S03]  /*3860*/  F2FP.F16.F32.PACK_AB R179, R12, R179 ;  /* 0x000000b30cb3723e */ /* 0x020fc600000000ff */
[----:B------:R-:W-:Y:S01]  /*3870*/  FADD.FTZ R44, R12, R33 ;  /* 0x000000210c2c7221 */ /* 0x000fe20000010000 */
[----:B0-----:R-:W-:Y:S02]  /*3880*/  FMNMX.FTZ R10, R3, R10, !PT ;  /* 0x0000000a030a7209 */ /* 0x001fe40007810000 */
[----:B------:R-:W-:Y:S01]  /*3890*/  MUFU.EX2 R169, R169 ;  /* 0x000000a900a97308 */ /* 0x000fe20000000800 */
[----:B------:R-:W-:Y:S01]  /*38a0*/  FADD.FTZ R35, R173, R44 ;  /* 0x0000002cad237221 */ /* 0x000fe20000010000 */
[C---:B------:R-:W-:Y:S01]  /*38b0*/  FSETP.NEU.FTZ.AND P3, PT, R10.reuse, -INF , PT ;  /* 0xff8000000a00780b */ /* 0x040fe20003f7d000 */
[----:B------:R-:W-:Y:S01]  /*38c0*/  FMUL.FTZ R3, R10, R5 ;  /* 0x000000050a037220 */ /* 0x000fe20000410000 */
[----:B------:R-:W-:Y:S02]  /*38d0*/  SHF.R.S32.HI R44, RZ, 0x1f, R41 ;  /* 0x0000001fff2c7819 */ /* 0x000fe40000011429 */
[----:B------:R-:W-:Y:S02]  /*38e0*/  F2FP.F16.F32.PACK_AB R173, R4, R173 ;  /* 0x000000ad04ad723e */ /* 0x000fe400000000ff */
[----:B------:R-:W-:Y:S01]  /*38f0*/  FSEL R3, R3, RZ, P3 ;  /* 0x000000ff03037208 */ /* 0x000fe20001800000 */
[----:B------:R-:W-:Y:S01]  /*3900*/  MUFU.EX2 R8, R8 ;  /* 0x0000000800087308 */ /* 0x000fe20000000800 */
[----:B------:R-:W-:-:S03]  /*3910*/  LEA.HI R44, R44, R41, RZ, 0x7 ;  /* 0x000000292c2c7211 */ /* 0x000fc600078f38ff */
        /* <DEDUP_REMOVED lines=32> */
[-CC-:B------:R-:W-:Y:S01]  /*3b20*/  FFMA.FTZ R66, R66, R5.reuse, -R3.reuse ;  /* 0x0000000542427223 */ /* 0x180fe20000010803 */
[-CC-:B------:R-:W-:Y:S01]  /*3b30*/  FFMA.FTZ R118, R118, R5.reuse, -R3.reuse ;  /* 0x0000000576767223 */ /* 0x180fe20000010803 */
[-CC-:B------:R-:W-:Y:S01]  /*3b40*/  FFMA.FTZ R62, R62, R5.reuse, -R3.reuse ;  /* 0x000000053e3e7223 */ /* 0x180fe20000010803 */
[-CC-:B------:R-:W-:Y:S01]  /*3b50*/  FFMA.FTZ R120, R120, R5.reuse, -R3.reuse ;  /* 0x0000000578787223 */ /* 0x180fe20000010803 */
[----:B------:R-:W-:Y:S01]  /*3b60*/  FFMA.FTZ R58, R58, R5, -R3 ;  /* 0x000000053a3a7223 */ /* 0x000fe20000010803 */
[----:B------:R-:W-:Y:S01]  /*3b70*/  F2FP.F16.F32.PACK_AB R180, R25, R60 ;  /* 0x0000003c19b4723e */ /* 0x000fe200000000ff */
[----:B------:R-:W0:Y:S01]  /*3b80*/  MUFU.EX2 R72, R72 ;  /* 0x0000004800487308 */ /* 0x000e220000000800 */
[----:B-1----:R-:W-:-:S07]  /*3b90*/  FADD.FTZ R42, R64, R31 ;  /* 0x0000001f402a7221 */ /* 0x002fce0000010000 */
[----:B------:R-:W1:Y:S01]  /*3ba0*/  MUFU.EX2 R9, R76 ;  /* 0x0000004c00097308 */ /* 0x000e620000000800 */
[C---:B--2---:R-:W-:Y:S01]  /*3bb0*/  FADD.FTZ R33, R7.reuse, R42 ;  /* 0x0000002a07217221 */ /* 0x044fe20000010000 */
[----:B------:R-:W-:Y:S01]  /*3bc0*/  FADD.FTZ R42, R4, R35 ;  /* 0x00000023042a7221 */ /* 0x000fe20000010000 */
[----:B------:R-:W-:-:S03]  /*3bd0*/  F2FP.F16.F32.PACK_AB R182, R7, R64 ;  /* 0x0000004007b6723e */ /* 0x000fc600000000ff */
[----:B------:R-:W-:Y:S01]  /*3be0*/  FADD.FTZ R35, R175, R42 ;  /* 0x0000002aaf237221 */ /* 0x000fe20000010000 */
[----:B------:R-:W-:Y:S01]  /*3bf0*/  F2FP.F16.F32.PACK_AB R175, R2, R175 ;  /* 0x000000af02af723e */ /* 0x000fe200000000ff */
[----:B------:R-:W2:Y:S01]  /*3c00*/  MUFU.EX2 R78, R78 ;  /* 0x0000004e004e7308 */ /* 0x000ea20000000800 */
[----:B0-----:R-:W-:Y:S01]  /*3c10*/  FADD.FTZ R0, R72, R33 ;  /* 0x0000002148007221 */ /* 0x001fe20000010000 */
[----:B------:R-:W-:-:S04]  /*3c20*/  FADD.FTZ R42, R2, R35 ;  /* 0x00000023022a7221 */ /* 0x000fc80000010000 */
[----:B------:R-:W-:Y:S01]  /*3c30*/  FADD.FTZ R37, R169, R42 ;  /* 0x0000002aa9257221 */ /* 0x000fe20000010000 */
[C---:B------:R-:W-:Y:S01]  /*3c40*/  F2FP.F16.F32.PACK_AB R169, R8.reuse, R169 ;  /* 0x000000a908a9723e */ /* 0x040fe200000000ff */
[----:B------:R-:W0:Y:S01]  /*3c50*/  MUFU.EX2 R11, R80 ;  /* 0x00000050000b7308 */ /* 0x000e220000000800 */
[C---:B-1----:R-:W-:Y:S01]  /*3c60*/  FADD.FTZ R33, R9.reuse, R0 ;  /* 0x0000000009217221 */ /* 0x042fe20000010000 */
[----:B------:R-:W-:Y:S01]  /*3c70*/  FADD.FTZ R42, R8, R37 ;  /* 0x00000025082a7221 */ /* 0x000fe20000010000 */
[----:B------:R-:W-:Y:S01]  /*3c80*/  VIADD R8, R88, 0xfffffffe ;  /* 0xfffffffe58087836 */ /* 0x000fe20000000000 */
[----:B------:R-:W-:Y:S02]  /*3c90*/  F2FP.F16.F32.PACK_AB R176, R9, R72 ;  /* 0x0000004809b0723e */ /* 0x000fe400000000ff */
[----:B------:R-:W-:Y:S02]  /*3ca0*/  CS2R R88, SRZ ;  /* 0x0000000000587805 */ /* 0x000fe4000001ff00 */
[----:B------:R-:W1:Y:S01]  /*3cb0*/  MUFU.EX2 R82, R82 ;  /* 0x0000005200527308 */ /* 0x000e620000000800 */
[----:B--2---:R-:W-:-:S07]  /*3cc0*/  FADD.FTZ R0, R78, R33 ;  /* 0x000000214e007221 */ /* 0x004fce0000010000 */
[----:B------:R-:W2:Y:S01]  /*3cd0*/  MUFU.EX2 R13, R84 ;  /* 0x00000054000d7308 */ /* 0x000ea20000000800 */
[C---:B0-----:R-:W-:Y:S01]  /*3ce0*/  FADD.FTZ R35, R11.reuse, R0 ;  /* 0x000000000b237221 */ /* 0x041fe20000010000 */
[----:B------:R-:W-:Y:S02]  /*3cf0*/  F2FP.F16.F32.PACK_AB R178, R11, R78 ;  /* 0x0000004e0bb2723e */ /* 0x000fe400000000ff */
[----:B------:R-:W-:-:S04]  /*3d00*/  SHF.R.S32.HI R11, RZ, 0x7, R44 ;  /* 0x00000007ff0b7819 */ /* 0x000fc8000001142c */
[----:B------:R-:W0:Y:S01]  /*3d10*/  MUFU.EX2 R171, R171 ;  /* 0x000000ab00ab7308 */ /* 0x000e220000000800 */
[----:B-1----:R-:W-:Y:S01]  /*3d20*/  FADD.FTZ R0, R82, R35 ;  /* 0x0000002352007221 */ /* 0x002fe20000010000 */
[----:B------:R-:W-:-:S04]  /*3d30*/  VIMNMX R11, RZ, R11, !PT ;  /* 0x0000000bff0b7248 */ /* 0x000fc80007fe0100 */
[----:B------:R-:W-:Y:S02]  /*3d40*/  ISETP.GE.AND P3, PT, R8, R11, PT ;  /* 0x0000000b0800720c */ /* 0x000fe40003f66270 */
        /* <DEDUP_REMOVED lines=24> */
[----:B------:R-:W-:Y:S02]  /*3ed0*/  F2FP.F16.F32.PACK_AB R168, R21, R100 ;  /* 0x0000006415a8723e */ /* 0x000fe400000000ff */
[----:B------:R-:W-:-:S04]  /*3ee0*/  CS2R R100, SRZ ;  /* 0x0000000000647805 */ /* 0x000fc8000001ff00 */
        /* <DEDUP_REMOVED lines=10> */
[----:B------:R-:W-:Y:S02]  /*3f90*/  F2FP.F16.F32.PACK_AB R170, R27, R104 ;  /* 0x000000681baa723e */ /* 0x000fe400000000ff */
[----:B------:R-:W-:-:S04]  /*3fa0*/  CS2R R104, SRZ ;  /* 0x0000000000687805 */ /* 0x000fc8000001ff00 */
        /* <DEDUP_REMOVED lines=45> */
[----:B------:R-:W-:Y:S02]  /*4280*/  F2FP.F16.F32.PACK_AB R162, R35, R112 ;  /* 0x0000007023a2723e */ /* 0x000fe400000000ff */
[----:B------:R-:W-:-:S04]  /*4290*/  CS2R R112, SRZ ;  /* 0x0000000000707805 */ /* 0x000fc8000001ff00 */
        /* <DEDUP_REMOVED lines=9> */
[----:B------:R-:W-:Y:S02]  /*4330*/  F2FP.F16.F32.PACK_AB R156, R37, R114 ;  /* 0x00000072259c723e */ /* 0x000fe400000000ff */
[----:B------:R-:W-:-:S04]  /*4340*/  CS2R R114, SRZ ;  /* 0x0000000000727805 */ /* 0x000fc8000001ff00 */
[----:B------:R-:W1:Y:S01]  /*4350*/  MUFU.EX2 R118, R118 ;  /* 0x0000007600767308 */ /* 0x000e620000000800 */
[----:B--2---:R-:W-:-:S07]  /*4360*/  FADD.FTZ R0, R116, R43 ;  /* 0x0000002b74007221 */ /* 0x004fce0000010000 */
        /* <DEDUP_REMOVED lines=8> */
[----:B------:R-:W-:Y:S01]  /*43f0*/  F2FP.F16.F32.PACK_AB R152, R41, R118 ;  /* 0x000000762998723e */ /* 0x000fe200000000ff */
[----:B------:R-:W-:Y:S01]  /*4400*/  IMAD.MOV.U32 R0, RZ, RZ, 0x3f800000 ;  /* 0x3f800000ff007424 */ /* 0x000fe200078e00ff */
[----:B------:R-:W-:-:S04]  /*4410*/  CS2R R118, SRZ ;  /* 0x0000000000767805 */ /* 0x000fc8000001ff00 */
[----:B------:R-:W2:Y:S01]  /*4420*/  MUFU.EX2 R7, R58 ;  /* 0x0000003a00077308 */ /* 0x000ea20000000800 */
[----:B0-----:R-:W-:Y:S01]  /*4430*/  FADD.FTZ R3, R155, R2 ;  /* 0x000000029b037221 */ /* 0x001fe20000010000 */
[C---:B------:R-:W-:Y:S01]  /*4440*/  F2FP.F16.F32.PACK_AB R155, R40.reuse, R155 ;  /* 0x0000009b289b723e */ /* 0x040fe200000000ff */
[----:B------:R-:W-:Y:S02]  /*4450*/  IMAD.MOV.U32 R2, RZ, RZ, 0x3f800000 ;  /* 0x3f800000ff027424 */ /* 0x000fe400078e00ff */
[----:B------:R-:W-:Y:S01]  /*4460*/  FADD.FTZ R3, R40, R3 ;  /* 0x0000000328037221 */ /* 0x000fe20000010000 */
[----:B-1----:R-:W-:Y:S01]  /*4470*/  FADD.FTZ R4, R120, R9 ;  /* 0x0000000978047221 */ /* 0x002fe20000010000 */
[----:B--2---:R-:W-:-:S03]  /*4480*/  F2FP.F16.F32.PACK_AB R154, R7, R120 ;  /* 0x00000078079a723e */ /* 0x004fc600000000ff */
        /* <DEDUP_REMOVED lines=9> */
[----:B------:R-:W-:-:S07]  /*4520*/  IMAD.MOV.U32 R151, RZ, RZ, RZ ;  /* 0x000000ffff977224 */ /* 0x000fce00078e00ff */
.L_x_2470:
[----:B------:R-:W-:-:S04]  /*4530*/  UIADD3 UR6, UR60, 0x1, URZ ;  /* 0x000000013c067890 */ /* 0x000fc8000fffe03f */
[----:B------:R-:W-:-:S04]  /*4540*/  UISETP.NE.AND UP0, UPT, UR6, 0x2, UPT ;  /* 0x000000020600788c */ /* 0x000fc8000bf05270 */
[----:B------:R-:W-:Y:S02]  /*4550*/  USEL UR38, URZ, 0x1, UP0 ;  /* 0x000000013f267887 */ /* 0x000fe40008000000 */
[----:B------:R-:W-:Y:S02]  /*4560*/  USEL UR36, UR6, URZ, UP0 ;  /* 0x0000003f06247287 */ /* 0x000fe40008000000 */
[----:B------:R-:W-:Y:S01]  /*4570*/  ULOP3.LUT UR38, UR61, UR38, URZ, 0x3c, !UPT ;  /* 0x000000263d267292 */ /* 0x000fe2000f8e3c3f */
[----:B------:R-:W-:Y:S11]  /*4580*/  @!P0 BRA `(.L_x_2462) ;  /* 0x0000000000048947 */ /* 0x000ff60003800000 */
[----:B------:R-:W-:Y:S01]  /*4590*/  BPT.TRAP 0x1 ;  /* 0x000000040000795c */ /* 0x000fe20000300000 */
.L_x_2462:
[----:B------:R-:W-:Y:S01]  /*45a0*/  ULEA UR59, UR36, UR37, 0x3 ;  /* 0x00000025243b7291 */ /* 0x000fe2000f8e183f */
[----:B------:R-:W-:-:S05]  /*45b0*/  IMAD.U32 R5, RZ, RZ, UR38 ;  /* 0x00000026ff057e24 */ /* 0x000fca000f8e00ff */
[----:B------:R-:W-:-:S04]  /*45c0*/  SHF.L.U32 R5, R5, 0x1f, RZ ;  /* 0x0000001f05057819 */ /* 0x000fc800000006ff */
[----:B------:R0:W1:Y:S01]  /*45d0*/  SYNCS.PHASECHK.TRANS64.TRYWAIT P3, [UR59+0x34830], R5 ;  /* 0x03483005ff0075a7 */ /* 0x000062000806017b */
[----:B------:R-:W-:Y:S05]  /*45e0*/  @!P0 BRA `(.L_x_2463) ;  /* 0x0000000000048947 */ /* 0x000fea0003800000 */
[----:B------:R-:W-:Y:S01]  /*45f0*/  BPT.TRAP 0x1 ;  /* 0x000000040000795c */ /* 0x000fe20000300000 */
.L_x_2463:
[----:B-1----:R-:W-:Y:S05]  /*4600*/  @P3 BRA `(.L_x_2464) ;  /* 0x0000000000083947 */ /* 0x002fea0003800000 */
[----:B------:R-:W1:Y:S02]  /*4610*/  SYNCS.PHASECHK.TRANS64.TRYWAIT P3, [UR59+0x34830], R5 ;  /* 0x03483005ff0075a7 */ /* 0x000e64000806017b */
[----:B-1----:R-:W-:Y:S05]  /*4620*/  @!P3 BRA `(.L_x_2465) ;  /* 0x000000ec0048b947 */ /* 0x002fea0003800000 */
.L_x_2464:
[----:B------:R-:W-:Y:S01]  /*4630*/  UIMAD UR54, UR36, 0xc00, UR39 ;  /* 0x00000c00243678a4 */ /* 0x000fe2000f8e0227 */
[----:B------:R-:W-:Y:S01]  /*4640*/  WARPGROUP.ARRIVE ;  /* 0x00000000000079c5 */ /* 0x000fe20000000000 */
[----:B------:R-:W-:Y:S01]  /*4650*/  UMOV UR55, 0x40000040 ;  /* 0x4000004000377882 */ /* 0x000fe20000000000 */
[----:B------:R-:W-:Y:S01]  /*4660*/  UMOV UR7, 0x40000040 ;  /* 0x4000004000077882 */ /* 0x000fe20000000000 */
[----:B------:R-:W-:Y:S01]  /*4670*/  UIADD3 UR6, UR54, 0x2, URZ ;  /* 0x0000000236067890 */ /* 0x000fe2000fffe03f */
[-C--:B------:R-:W-:Y:S01]  /*4680*/  FMUL.FTZ R88, R88, R2.reuse ;  /* 0x0000000258587220 */ /* 0x080fe20000410000 */
[----:B------:R-:W-:Y:S01]  /*4690*/  UIADD3 UR10, UR54, 0x4, URZ ;  /* 0x00000004360a7890 */ /* 0x000fe2000fffe03f */
[-C--:B------:R-:W-:Y:S01]  /*46a0*/  FMUL.FTZ R89, R89, R2.reuse ;  /* 0x0000000259597220 */ /* 0x080fe20000410000 */
[----:B------:R-:W-:Y:S01]  /*46b0*/  UMOV UR11, 0x40000040 ;  /* 0x40000040000b7882 */ /* 0x000fe20000000000 */
[----:B------:R-:W-:Y:S01]  /*46c0*/  HGMMA.64x128x16.F32 R24, gdesc[UR52], RZ, !UPT, gsb0 ;  /* 0x01e00000341879f0 */ /* 0x000fe2000c0008ff */
        /* <DEDUP_REMOVED lines=116> */
.L_x_2466:
[----:B------:R-:W-:Y:S01]  /*4e10*/  ULEA UR7, UR60, UR37, 0x3 ;  /* 0x000000253c077291 */ /* 0x000fe2000f8e183f */
[----:B------:R-:W-:-:S04]  /*4e20*/  MOV R0, UR61 ;  /* 0x0000003d00007c02 */ /* 0x000fc80008000f00 */
[----:B------:R-:W-:-:S04]  /*4e30*/  SHF.L.U32 R0, R0, 0x1f, RZ ;  /* 0x0000001f00007819 */ /* 0x000fc800000006ff */
[----:B------:R2:W3:Y:S01]  /*4e40*/  SYNCS.PHASECHK.TRANS64.TRYWAIT P3, [UR7+0x34850], R0 ;  /* 0x03485000ff0075a7 */ /* 0x0004e20008060147 */
[----:B------:R-:W-:Y:S05]  /*4e50*/  @!P0 BRA `(.L_x_2467) ;  /* 0x0000000000048947 */ /* 0x000fea0003800000 */
[----:B------:R-:W-:Y:S01]  /*4e60*/  BPT.TRAP 0x1 ;  /* 0x000000040000795c */ /* 0x000fe20000300000 */
.L_x_2467:
[----:B---3--:R-:W-:Y:S05]  /*4e70*/  @P3 BRA `(.L_x_2468) ;  /* 0x0000000000083947 */ /* 0x008fea0003800000 */
[----:B------:R-:W3:Y:S02]  /*4e80*/  SYNCS.PHASECHK.TRANS64.TRYWAIT P3, [UR7+0x34850], R0 ;  /* 0x03485000ff0075a7 */ /* 0x000ee40008060147 */
[----:B---3--:R-:W-:Y:S05]  /*4e90*/  @!P3 BRA `(.L_x_2469) ;  /* 0x000000e40044b947 */ /* 0x008fea0003800000 */
.L_x_2468:
[----:B------:R-:W-:Y:S01]  /*4ea0*/  UIADD3 UR6, UR37, 0x400, URZ ;  /* 0x0000040025067890 */ /* 0x000fe2000fffe03f */
[----:B------:R-:W-:Y:S01]  /*4eb0*/  WARPGROUP.ARRIVE ;  /* 0x00000000000079c5 */ /* 0x000fe20000000000 */
[----:B------:R-:W-:Y:S01]  /*4ec0*/  UMOV UR11, 0x40000040 ;  /* 0x40000040000b7882 */ /* 0x000fe20000000000 */
[----:B------:R-:W-:Y:S01]  /*4ed0*/  FMUL.FTZ R14, R32, UR58 ;  /* 0x0000003a200e7c20 */ /* 0x000fe20008410000 */
[----:B------:R-:W-:Y:S01]  /*4ee0*/  USHF.R.U32.HI UR6, URZ, 0x4, UR6 ;  /* 0x000000043f067899 */ /* 0x000fe20008011606 */
[----:B------:R-:W3:Y:S01]  /*4ef0*/  @P2 LDC R32, c[0x0][0x44c] ;  /* 0x00011300ff202b82 */ /* 0x000ee20000000800 */
[----:B------:R-:W-:Y:S01]  /*4f00*/  FMUL.FTZ R200, R31, UR58 ;  /* 0x0000003a1fc87c20 */ /* 0x000fe20008410000 */
[----:B------:R-:W-:Y:S01]  /*4f10*/  FMUL.FTZ R12, R33, UR58 ;  /* 0x0000003a210c7c20 */ /* 0x000fe20008410000 */
[----:B------:R-:W-:Y:S01]  /*4f20*/  ULOP3.LUT UR6, UR6, 0x3fff, URZ, 0xc0, !UPT ;  /* 0x00003fff06067892 */ /* 0x000fe2000f8ec03f */
[----:B------:R-:W-:Y:S02]  /*4f30*/  IMAD.IADD R33, R184, 0x1, R18 ;  /* 0x00000001b8217824 */ /* 0x000fe400078e0212 */
[----:B------:R-:W-:Y:S01]  /*4f40*/  FMUL.FTZ R15, R36, UR58 ;  /* 0x0000003a240f7c20 */ /* 0x000fe20008410000 */
[----:B01----:R-:W-:Y:S01]  /*4f50*/  FMUL.FTZ R5, R26, UR58 ;  /* 0x0000003a1a057c20 */ /* 0x003fe20008410000 */
[----:B------:R-:W-:Y:S01]  /*4f60*/  ULOP3.LUT UR6, UR6, 0x4000000, URZ, 0xfc, !UPT ;  /* 0x0400000006067892 */ /* 0x000fe2000f8efc3f */
[----:B------:R-:W0:Y:S01]  /*4f70*/  @P2 LDC R31, c[0x0][0x450] ;  /* 0x00011400ff1f2b82 */ /* 0x000e220000000800 */
        /* <DEDUP_REMOVED lines=15> */
[----:B---3--:R-:W-:-:S04]  /*5070*/  @P2 IMAD.HI.U32 R32, R33, R32, RZ ;  /* 0x0000002021202227 */ /* 0x008fc800078e00ff */
[----:B------:R-:W-:Y:S01]  /*5080*/  FMUL.FTZ R10, R29, UR58 ;  /* 0x0000003a1d0a7c20 */ /* 0x000fe20008410000 */
[----:B------:R-:W-:Y:S01]  /*5090*/  FMUL.FTZ R29, R52, UR58 ;  /* 0x0000003a341d7c20 */ /* 0x000fe20008410000 */
[----:B------:R-:W-:Y:S01]  /*50a0*/  FMUL.FTZ R62, R62, UR58 ;  /* 0x0000003a3e3e7c20 */ /* 0x000fe20008410000 */
[----:B------:R-:W-:Y:S01]  /*50b0*/  FMUL.FTZ R63, R63, UR58 ;  /* 0x0000003a3f3f7c20 */ /* 0x000fe20008410000 */
[----:B------:R-:W-:Y:S01]  /*50c0*/  FMUL.FTZ R66, R66, UR58 ;  /* 0x0000003a42427c20 */ /* 0x000fe20008410000 */
[----:B------:R-:W3:Y:S01]  /*50d0*/  MUFU.TANH R202, R202 ;  /* 0x000000ca00ca7308 */ /* 0x000ee20000002400 */
[----:B------:R-:W-:Y:S01]  /*50e0*/  FMUL.FTZ R70, R70, UR58 ;  /* 0x0000003a46467c20 */ /* 0x000fe20008410000 */
[----:B0-----:R-:W-:Y:S01]  /*50f0*/  @P2 SHF.R.U32.HI R33, RZ, R31, R32 ;  /* 0x0000001fff212219 */ /* 0x001fe20000011620 */
[----:B------:R-:W-:Y:S01]  /*5100*/  FMUL.FTZ R31, R56, UR58 ;  /* 0x0000003a381f7c20 */ /* 0x000fe20008410000 */
[----:B------:R-:W-:Y:S01]  /*5110*/  FMUL.FTZ R67, R67, UR58 ;  /* 0x0000003a43437c20 */ /* 0x000fe20008410000 */
[----:B------:R-:W-:Y:S01]  /*5120*/  FMUL.FTZ R71, R71, UR58 ;  /* 0x0000003a47477c20 */ /* 0x000fe20008410000 */
[----:B--2---:R-:W-:Y:S01]  /*5130*/  FMUL.FTZ R0, R24, UR58 ;  /* 0x0000003a18007c20 */ /* 0x004fe20008410000 */
        /* <DEDUP_REMOVED lines=27> */
[----:B------:R-:W-:Y:S01]  /*52f0*/  UMOV UR61, UR38 ;  /* 0x00000026003d7c82 */ /* 0x000fe20008000000 */
[----:B------:R-:W-:-:S05]  /*5300*/  UMOV UR60, UR36 ;  /* 0x00000024003c7c82 */ /* 0x000fca0008000000 */
        /* <DEDUP_REMOVED lines=16> */
[----:B------:R-:W-:Y:S02]  /*5410*/  IMAD.MOV.U32 R35, RZ, RZ, -0x80 ;  /* 0xffffff80ff237424 */ /* 0x000fe400078e00ff */
[----:B------:R-:W-:Y:S01]  /*5420*/  FMUL.FTZ R182, R34, UR58 ;  /* 0x0000003a22b67c20 */ /* 0x000fe20008410000 */
[----:B------:R-:W-:Y:S01]  /*5430*/  FMUL.FTZ R34, R51, UR58 ;  /* 0x0000003a33227c20 */ /* 0x000fe20008410000 */
[----:B------:R-:W-:Y:S01]  /*5440*/  MUFU.TANH R14, R14 ;  /* 0x0000000e000e7308 */ /* 0x000fe20000002400 */
[----:B------:R-:W-:Y:S01]  /*5450*/  HGMMA.64x128x16.F32 R88, R176, gdesc[UR8].tnspB, R88, gsb0 ;  /* 0x41e00008b0587df0 */ /* 0x000fe20008000858 */
[----:B------:R-:W-:Y:S01]  /*5460*/  UIADD3 UR10, UR6, 0x100, URZ ;  /* 0x00000100060a7890 */ /* 0x000fe2000fffe03f */
[----:B------:R-:W-:Y:S01]  /*5470*/  IMAD R36, R8, R35, 0x1 ;  /* 0x0000000108247424 */ /* 0x000fe200078e0223 */
[----:B------:R-:W-:Y:S01]  /*5480*/  UMOV UR11, 0x40000040 ;  /* 0x40000040000b7882 */ /* 0x000fe20000000000 */
[----:B------:R-:W-:-:S02]  /*5490*/  FMUL.FTZ R51, R73, UR58 ;  /* 0x0000003a49337c20 */ /* 0x000fc40008410000 */
[----:B------:R-:W-:Y:S01]  /*54a0*/  IMAD R35, R23, -0x2, R36 ;  /* 0xfffffffe17237824 */ /* 0x000fe200078e0224 */
[----:B------:R-:W2:Y:S04]  /*54b0*/  MUFU.TANH R182, R182 ;  /* 0x000000b600b67308 */ /* 0x000ea80000002400 */
[----:B------:R-:W-:-:S04]  /*54c0*/  IADD3 R35, -R17, R35, R16 ;  /* 0x0000002311237210 */ /* 0x000fc80007ffe110 */
[----:B------:R-:W5:Y:S08]  /*54d0*/  MUFU.TANH R180, R180 ;  /* 0x000000b400b47308 */ /* 0x000f700000002400 */
        /* <DEDUP_REMOVED lines=19> */
[----:B------:R-:W1:Y:S02]  /*5610*/  SHFL.IDX PT, R38, R33, 0x1, 0x1c1f ;  /* 0x003c1f0021267f89 */ /* 0x000e6400000e0000 */
[----:B------:R-:W-:Y:S01]  /*5620*/  MUFU.TANH R41, R41 ;  /* 0x0000002900297308 */ /* 0x000fe20000002400 */
[----:B------:R-:W-:Y:S01]  /*5630*/  HGMMA.64x128x16.F32 R88, R172, gdesc[UR8].tnspB, R88, gsb0 ;  /* 0x41e00008ac587df0 */ /* 0x000fe20008000858 */
[----:B------:R-:W-:Y:S01]  /*5640*/  UIADD3 UR10, UR6, 0x180, URZ ;  /* 0x00000180060a7890 */ /* 0x000fe2000fffe03f */
[----:B------:R-:W-:-:S05]  /*5650*/  UMOV UR11, 0x40000040 ;  /* 0x40000040000b7882 */ /* 0x000fca0000000000 */
[----:B------:R-:W5:Y:S08]  /*5660*/  MUFU.TANH R178, R178 ;  /* 0x000000b200b27308 */ /* 0x000f700000002400 */
[----:B------:R-:W5:Y:S01]  /*5670*/  MUFU.TANH R176, R176 ;  /* 0x000000b000b07308 */ /* 0x000f620000002400 */
[----:B-1----:R-:W-:-:S07]  /*5680*/  IMAD.IADD R39, R35, 0x1, R38 ;  /* 0x0000000123277824 */ /* 0x002fce00078e0226 */
[----:B------:R-:W-:Y:S01]  /*5690*/  MUFU.TANH R45, R45 ;  /* 0x0000002d002d7308 */ /* 0x000fe20000002400 */
[C---:B------:R-:W-:Y:S02]  /*56a0*/  ISETP.GT.AND P3, PT, R39.reuse, RZ, PT ;  /* 0x000000ff2700720c */ /* 0x040fe40003f64270 */
[----:B------:R-:W-:Y:S02]  /*56b0*/  ISETP.GT.AND P4, PT, R39, 0x1, PT ;  /* 0x000000012700780c */ /* 0x000fe40003f84270 */
[----:B------:R-:W-:-:S03]  /*56c0*/  FSEL R206, R5, -INF , P3 ;  /* 0xff80000005ce7808 */ /* 0x000fc60001800000 */
[----:B------:R-:W-:Y:S01]  /*56d0*/  MUFU.TANH R38, R70 ;  /* 0x0000004600267308 */ /* 0x000fe20000002400 */
[C---:B------:R-:W-:Y:S02]  /*56e0*/  ISETP.GT.AND P3, PT, R39.reuse, 0x8, PT ;  /* 0x000000082700780c */ /* 0x040fe40003f64270 */
[----:B----4-:R-:W-:Y:S02]  /*56f0*/  FSEL R204, R6, -INF , P4 ;  /* 0xff80000006cc7808 */ /* 0x010fe40002000000 */
[----:B------:R-:W-:Y:S02]  /*5700*/  FMNMX.FTZ R5, R206, R7, !PT ;  /* 0x00000007ce057209 */ /* 0x000fe40007810000 */
[----:B------:R-:W-:Y:S01]  /*5710*/  ISETP.GT.AND P4, PT, R39, 0x9, PT ;  /* 0x000000092700780c */ /* 0x000fe20003f84270 */
[----:B------:R-:W-:Y:S01]  /*5720*/  MUFU.TANH R49, R49 ;  /* 0x0000003100317308 */ /* 0x000fe20000002400 */
[----:B---3--:R-:W-:Y:S02]  /*5730*/  FSEL R202, R202, -INF , P3 ;  /* 0xff800000caca7808 */ /* 0x008fe40001800000 */
[----:B------:R-:W-:-:S02]  /*5740*/  FMNMX.FTZ R5, R204, R5, !PT ;  /* 0x00000005cc057209 */ /* 0x000fc40007810000 */
[C---:B------:R-:W-:Y:S02]  /*5750*/  ISETP.GT.AND P3, PT, R39.reuse, 0x10, PT ;  /* 0x000000102700780c */ /* 0x040fe40003f64270 */
[----:B0-----:R-:W-:Y:S01]  /*5760*/  FSEL R200, R200, -INF , P4 ;  /* 0xff800000c8c87808 */ /* 0x001fe20002000000 */
[----:B------:R-:W-:Y:S01]  /*5770*/  MUFU.TANH R51, R51 ;  /* 0x0000003300337308 */ /* 0x000fe20000002400 */
[----:B------:R-:W-:Y:S02]  /*5780*/  FMNMX.FTZ R5, R202, R5, !PT ;  /* 0x00000005ca057209 */ /* 0x000fe40007810000 */
[C---:B------:R-:W-:Y:S02]  /*5790*/  ISETP.GT.AND P4, PT, R39.reuse, 0x11, PT ;  /* 0x000000112700780c */ /* 0x040fe40003f84270 */
[----:B--2---:R-:W-:Y:S02]  /*57a0*/  FSEL R182, R182, -INF , P3 ;  /* 0xff800000b6b67808 */ /* 0x004fe40001800000 */
[----:B------:R-:W-:Y:S01]  /*57b0*/  FMNMX.FTZ R5, R200, R5, !PT ;  /* 0x00000005c8057209 */ /* 0x000fe20007810000 */
[----:B------:R-:W-:Y:S01]  /*57c0*/  MUFU.TANH R53, R53 ;  /* 0x0000003500357308 */ /* 0x000fe20000002400 */
[----:B------:R-:W-:-:S02]  /*57d0*/  ISETP.GT.AND P3, PT, R39, 0x18, PT ;  /* 0x000000182700780c */ /* 0x000fc40003f64270 */
[----:B-----5:R-:W-:Y:S02]  /*57e0*/  FSEL R180, R180, -INF , P4 ;  /* 0xff800000b4b47808 */ /* 0x020fe40002000000 */
[----:B------:R-:W-:Y:S02]  /*57f0*/  FMNMX.FTZ R5, R182, R5, !PT ;  /* 0x00000005b6057209 */ /* 0x000fe40007810000 */
[C---:B------:R-:W-:Y:S01]  /*5800*/  ISETP.GT.AND P4, PT, R39.reuse, 0x19, PT ;  /* 0x000000192700780c */ /* 0x040fe20003f84270 */
[----:B------:R-:W-:Y:S01]  /*5810*/  MUFU.TANH R59, R59 ;  /* 0x0000003b003b7308 */ /* 0x000fe20000002400 */
[----:B------:R-:W-:Y:S02]  /*5820*/  FSEL R178, R178, -INF , P3 ;  /* 0xff800000b2b27808 */ /* 0x000fe40001800000 */
[----:B------:R-:W-:Y:S02]  /*5830*/  FMNMX.FTZ R5, R180, R5, !PT ;  /* 0x00000005b4057209 */ /* 0x000fe40007810000 */
[----:B------:R-:W-:-:S02]  /*5840*/  ISETP.GT.AND P3, PT, R39, 0x20, PT ;  /* 0x000000202700780c */ /* 0x000fc40003f64270 */
[----:B------:R-:W-:Y:S01]  /*5850*/  FSEL R176, R176, -INF , P4 ;  /* 0xff800000b0b07808 */ /* 0x000fe20002000000 */
[----:B------:R-:W-:Y:S01]  /*5860*/  MUFU.TANH R57, R57 ;  /* 0x0000003900397308 */ /* 0x000fe20000002400 */
[----:B------:R-:W-:Y:S02]  /*5870*/  FMNMX.FTZ R5, R178, R5, !PT ;  /* 0x00000005b2057209 */ /* 0x000fe40007810000 */
[----:B------:R-:W-:Y:S02]  /*5880*/  ISETP.GT.AND P4, PT, R39, 0x21, PT ;  /* 0x000000212700780c */ /* 0x000fe40003f84270 */
[----:B------:R-:W-:Y:S01]  /*5890*/  FMNMX.FTZ R5, R176, R5, !PT ;  /* 0x00000005b0057209 */ /* 0x000fe20007810000 */
[----:B------:R-:W-:Y:S02]  /*58a0*/  WARPGROUP.DEPBAR.LE gsb0, 0x0 ;  /* 0x00008000000079c5 */ /* 0x000fe40000010000 */
[----:B------:R-:W-:Y:S01]  /*58b0*/  WARPGROUP.ARRIVE ;  /* 0x00000000000079c5 */ /* 0x000fe20000000000 */
[----:B------:R-:W-:Y:S01]  /*58c0*/  FMUL.FTZ R174, R42, UR58 ;  /* 0x0000003a2aae7c20 */ /* 0x000fe20008410000 */
[----:B------:R-:W-:Y:S01]  /*58d0*/  FMUL.FTZ R172, R43, UR58 ;  /* 0x0000003a2bac7c20 */ /* 0x000fe20008410000 */
[----:B------:R-:W-:Y:S01]  /*58e0*/  MUFU.TANH R42, R66 ;  /* 0x00000042002a7308 */ /* 0x000fe20000002400 */
[----:B------:R-:W-:-:S02]  /*58f0*/  FMUL.FTZ R43, R64, UR58 ;  /* 0x0000003a402b7c20 */ /* 0x000fc40008410000 */
[----:B------:R-:W-:Y:S01]  /*5900*/  HGMMA.64x128x16.F32 R88, R168, gdesc[UR8].tnspB, R88, gsb0 ;  /* 0x41e00008a8587df0 */ /* 0x000fe20008000858 */
[----:B------:R-:W-:Y:S01]  /*5910*/  UIADD3 UR10, UR6, 0x200, URZ ;  /* 0x00000200060a7890 */ /* 0x000fe2000fffe03f */
[----:B------:R-:W0:Y:S01]  /*5920*/  SHFL.IDX PT, R64, R33, RZ, 0x1c1f ;  /* 0x001c1fff21407589 */ /* 0x000e2200000e0000 */
[----:B------:R-:W-:Y:S02]  /*5930*/  UMOV UR11, 0x40000040 ;  /* 0x40000040000b7882 */ /* 0x000fe40000000000 */
[----:B------:R-:W1:Y:S08]  /*5940*/  MUFU.TANH R174, R174 ;  /* 0x000000ae00ae7308 */ /* 0x000e700000002400 */
[----:B------:R-:W2:Y:S08]  /*5950*/  MUFU.TANH R172, R172 ;  /* 0x000000ac00ac7308 */ /* 0x000eb00000002400 */
[----:B------:R-:W-:Y:S01]  /*5960*/  MUFU.TANH R43, R43 ;  /* 0x0000002b002b7308 */ /* 0x000fe20000002400 */
[----:B-1----:R-:W-:-:S02]  /*5970*/  FSEL R174, R174, -INF , P3 ;  /* 0xff800000aeae7808 */ /* 0x002fc40001800000 */
[C---:B------:R-:W-:Y:S02]  /*5980*/  ISETP.GT.AND P3, PT, R39.reuse, 0x28, PT ;  /* 0x000000282700780c */ /* 0x040fe40003f64270 */
[----:B------:R-:W-:Y:S02]  /*5990*/  FMNMX.FTZ R5, R174, R5, !PT ;  /* 0x00000005ae057209 */ /* 0x000fe40007810000 */
[----:B--2---:R-:W-:Y:S02]  /*59a0*/  FSEL R172, R172, -INF , P4 ;  /* 0xff800000acac7808 */ /* 0x004fe40002000000 */
        /* <DEDUP_REMOVED lines=10> */
[----:B------:R-:W-:-:S03]  /*5a50*/  UMOV UR11, 0x40000040 ;  /* 0x40000040000b7882 */ /* 0x000fc60000000000 */
[----:B------:R-:W1:Y:S08]  /*5a60*/  MUFU.TANH R170, R170 ;  /* 0x000000aa00aa7308 */ /* 0x000e700000002400 */
[----:B------:R-:W2:Y:S08]  /*5a70*/  MUFU.TANH R168, R168 ;  /* 0x000000a800a87308 */ /* 0x000eb00000002400 */
[----:B------:R-:W-:Y:S01]  /*5a80*/  MUFU.TANH R47, R47 ;  /* 0x0000002f002f7308 */ /* 0x000fe20000002400 */
[----:B-1----:R-:W-:-:S02]  /*5a90*/  FSEL R170, R170, -INF , P3 ;  /* 0xff800000aaaa7808 */ /* 0x002fc40001800000 */
[C---:B------:R-:W-:Y:S02]  /*5aa0*/  ISETP.GT.AND P3, PT, R39.reuse, 0x30, PT ;  /* 0x000000302700780c */ /* 0x040fe40003f64270 */
[----:B------:R-:W-:Y:S01]  /*5ab0*/  FMNMX.FTZ R37, R170, R5, !PT ;  /* 0x00000005aa257209 */ /* 0x000fe20007810000 */
[----:B------:R-:W-:Y:S01]  /*5ac0*/  FMUL.FTZ R5, R74, UR58 ;  /* 0x0000003a4a057c20 */ /* 0x000fe20008410000 */
[----:B--2---:R-:W-:Y:S02]  /*5ad0*/  FSEL R168, R168, -INF , P4 ;  /* 0xff800000a8a87808 */ /* 0x004fe40002000000 */
[----:B------:R-:W-:-:S03]  /*5ae0*/  ISETP.GT.AND P4, PT, R39, 0x31, PT ;  /* 0x000000312700780c */ /* 0x000fc60003f84270 */
[----:B------:R-:W1:Y:S01]  /*5af0*/  MUFU.TANH R5, R5 ;  /* 0x0000000500057308 */ /* 0x000e620000002400 */
[----:B------:R-:W-:Y:S01]  /*5b00*/  FMNMX.FTZ R37, R168, R37, !PT ;  /* 0x00000025a8257209 */ /* 0x000fe20007810000 */
[----:B------:R-:W-:Y:S02]  /*5b10*/  WARPGROUP.DEPBAR.LE gsb0, 0x0 ;  /* 0x00008000000079c5 */ /* 0x000fe40000010000 */
[----:B------:R-:W-:Y:S01]  /*5b20*/  FSEL R166, R50, -INF , P3 ;  /* 0xff80000032a67808 */ /* 0x000fe20001800000 */
[----:B------:R-:W-:Y:S01]  /*5b30*/  WARPGROUP.ARRIVE ;  /* 0x00000000000079c5 */ /* 0x000fe20000000000 */
[C---:B------:R-:W-:Y:S02]  /*5b40*/  ISETP.GT.AND P3, PT, R39.reuse, 0x38, PT ;  /* 0x000000382700780c */ /* 0x040fe40003f64270 */
[----:B------:R-:W-:Y:S01]  /*5b50*/  MUFU.TANH R50, R83 ;  /* 0x0000005300327308 */ /* 0x000fe20000002400 */
[----:B------:R-:W-:Y:S02]  /*5b60*/  FSEL R164, R34, -INF , P4 ;  /* 0xff80000022a47808 */ /* 0x000fe40002000000 */
[----:B------:R-:W-:Y:S01]  /*5b70*/  FMNMX.FTZ R37, R166, R37, !PT ;  /* 0x00000025a6257209 */ /* 0x000fe20007810000 */
[----:B------:R-:W-:Y:S01]  /*5b80*/  HGMMA.64x128x16.F32 R88, R160, gdesc[UR8].tnspB, R88, gsb0 ;  /* 0x41e00008a0587df0 */ /* 0x000fe20008000858 */
[C---:B------:R-:W-:Y:S01]  /*5b90*/  ISETP.GT.AND P4, PT, R39.reuse, 0x39, PT ;  /* 0x000000392700780c */ /* 0x040fe20003f84270 */
[----:B------:R-:W-:Y:S01]  /*5ba0*/  UIADD3 UR10, UR6, 0x300, URZ ;  /* 0x00000300060a7890 */ /* 0x000fe2000fffe03f */
[----:B------:R-:W-:Y:S01]  /*5bb0*/  FSEL R74, R54, -INF , P3 ;  /* 0xff800000364a7808 */ /* 0x000fe20001800000 */
[----:B------:R-:W-:Y:S01]  /*5bc0*/  UMOV UR11, 0x40000040 ;  /* 0x40000040000b7882 */ /* 0x000fe20000000000 */
[----:B------:R-:W-:Y:S01]  /*5bd0*/  FMNMX.FTZ R37, R164, R37, !PT ;  /* 0x00000025a4257209 */ /* 0x000fe20007810000 */
[----:B------:R-:W2:Y:S01]  /*5be0*/  MUFU.TANH R54, R78 ;  /* 0x0000004e00367308 */ /* 0x000ea20000002400 */
[----:B------:R-:W-:Y:S01]  /*5bf0*/  ISETP.GT.AND P3, PT, R39, 0x40, PT ;  /* 0x000000402700780c */ /* 0x000fe20003f64270 */
[----:B------:R-:W-:Y:S01]  /*5c00*/  UIADD3 UR6, UR6, 0x380, URZ ;  /* 0x0000038006067890 */ /* 0x000fe2000fffe03f */
[----:B------:R-:W-:Y:S01]  /*5c10*/  FSEL R66, R55, -INF , P4 ;  /* 0xff80000037427808 */ /* 0x000fe20002000000 */
[----:B------:R-:W-:Y:S01]  /*5c20*/  FMUL.FTZ R55, R77, UR58 ;  /* 0x0000003a4d377c20 */ /* 0x000fe20008410000 */
[----:B------:R-:W-:-:S02]  /*5c30*/  FMNMX.FTZ R37, R74, R37, !PT ;  /* 0x000000254a257209 */ /* 0x000fc40007810000 */
[C---:B------:R-:W-:Y:S02]  /*5c40*/  ISETP.GT.AND P4, PT, R39.reuse, 0x41, PT ;  /* 0x000000412700780c */ /* 0x040fe40003f84270 */
[----:B------:R-:W-:Y:S01]  /*5c50*/  FSEL R70, R58, -INF , P3 ;  /* 0xff8000003a467808 */ /* 0x000fe20001800000 */
[----:B------:R-:W-:Y:S01]  /*5c60*/  MUFU.TANH R55, R55 ;  /* 0x0000003700377308 */ /* 0x000fe20000002400 */
[----:B------:R-:W-:Y:S02]  /*5c70*/  FMNMX.FTZ R37, R66, R37, !PT ;  /* 0x0000002542257209 */ /* 0x000fe40007810000 */
[C---:B------:R-:W-:Y:S02]  /*5c80*/  ISETP.GT.AND P3, PT, R39.reuse, 0x48, PT ;  /* 0x000000482700780c */ /* 0x040fe40003f64270 */
[----:B------:R-:W-:Y:S02]  /*5c90*/  FSEL R52, R52, -INF , P4 ;  /* 0xff80000034347808 */ /* 0x000fe40002000000 */
[----:B------:R-:W-:Y:S01]  /*5ca0*/  FMNMX.FTZ R37, R70, R37, !PT ;  /* 0x0000002546257209 */ /* 0x000fe20007810000 */
[----:B------:R-:W3:Y:S01]  /*5cb0*/  MUFU.TANH R58, R87 ;  /* 0x00000057003a7308 */ /* 0x000ee20000002400 */
[----:B------:R-:W-:-:S02]  /*5cc0*/  ISETP.GT.AND P4, PT, R39, 0x49, PT ;  /* 0x000000492700780c */ /* 0x000fc40003f84270 */
[----:B------:R-:W-:Y:S02]  /*5cd0*/  FSEL R56, R56, -INF , P3 ;  /* 0xff80000038387808 */ /* 0x000fe40001800000 */
[----:B------:R-:W-:Y:S02]  /*5ce0*/  FMNMX.FTZ R37, R52, R37, !PT ;  /* 0x0000002534257209 */ /* 0x000fe40007810000 */
[----:B------:R-:W-:Y:S02]  /*5cf0*/  ISETP.GT.AND P3, PT, R39, 0x50, PT ;  /* 0x000000502700780c */ /* 0x000fe40003f64270 */
[----:B------:R-:W-:Y:S01]  /*5d00*/  FSEL R34, R63, -INF , P4 ;  /* 0xff8000003f227808 */ /* 0x000fe20002000000 */
[----:B0-----:R-:W-:Y:S01]  /*5d10*/  IMAD.IADD R63, R35, 0x1, R64 ;  /* 0x00000001233f7824 */ /* 0x001fe200078e0240 */
[----:B------:R-:W-:Y:S01]  /*5d20*/  FMNMX.FTZ R37, R56, R37, !PT ;  /* 0x0000002538257209 */ /* 0x000fe20007810000 */
[----:B------:R-:W-:Y:S01]  /*5d30*/  MUFU.TANH R35, R85 ;  /* 0x0000005500237308 */ /* 0x000fe20000002400 */
[----:B------:R-:W-:-:S02]  /*5d40*/  ISETP.GT.AND P4, PT, R39, 0x51, PT ;  /* 0x000000512700780c */ /* 0x000fc40003f84270 */
[----:B------:R-:W-:Y:S02]  /*5d50*/  FSEL R42, R42, -INF , P3 ;  /* 0xff8000002a2a7808 */ /* 0x000fe40001800000 */
[----:B------:R-:W-:Y:S02]  /*5d60*/  FMNMX.FTZ R37, R34, R37, !PT ;  /* 0x0000002522257209 */ /* 0x000fe40007810000 */
[C---:B------:R-:W-:Y:S02]  /*5d70*/  ISETP.GT.AND P3, PT, R39.reuse, 0x58, PT ;  /* 0x000000582700780c */ /* 0x040fe40003f64270 */
[----:B------:R-:W-:Y:S02]  /*5d80*/  FSEL R36, R36, -INF , P4 ;  /* 0xff80000024247808 */ /* 0x000fe40002000000 */
        /* <DEDUP_REMOVED lines=8> */
[----:B-1----:R-:W-:Y:S02]  /*5e10*/  FSEL R44, R5, -INF , P3 ;  /* 0xff800000052c7808 */ /* 0x002fe40001800000 */
[----:B------:R-:W-:Y:S02]  /*5e20*/  FMNMX.FTZ R37, R40, R37, !PT ;  /* 0x0000002528257209 */ /* 0x000fe40007810000 */
[C---:B------:R-:W-:Y:S02]  /*5e30*/  ISETP.GT.AND P3, PT, R39.reuse, 0x68, PT ;  /* 0x000000682700780c */ /* 0x040fe40003f64270 */
[----:B------:R-:W-:Y:S02]  /*5e40*/  FSEL R46, R46, -INF , P4 ;  /* 0xff8000002e2e7808 */ /* 0x000fe40002000000 */
[----:B------:R-:W-:Y:S02]  /*5e50*/  FMNMX.FTZ R37, R44, R37, !PT ;  /* 0x000000252c257209 */ /* 0x000fe40007810000 */
[----:B------:R-:W-:-:S02]  /*5e60*/  ISETP.GT.AND P4, PT, R39, 0x69, PT ;  /* 0x000000692700780c */ /* 0x000fc40003f84270 */
[----:B--2---:R-:W-:Y:S02]  /*5e70*/  FSEL R54, R54, -INF , P3 ;  /* 0xff80000036367808 */ /* 0x004fe40001800000 */
[----:B------:R-:W-:Y:S02]  /*5e80*/  FMNMX.FTZ R37, R46, R37, !PT ;  /* 0x000000252e257209 */ /* 0x000fe40007810000 */
[C---:B------:R-:W-:Y:S02]  /*5e90*/  ISETP.GT.AND P3, PT, R39.reuse, 0x70, PT ;  /* 0x000000702700780c */ /* 0x040fe40003f64270 */
[----:B------:R-:W-:Y:S02]  /*5ea0*/  FSEL R62, R62, -INF , P4 ;  /* 0xff8000003e3e7808 */ /* 0x000fe40002000000 */
[----:B------:R-:W-:Y:S01]  /*5eb0*/  FMNMX.FTZ R5, R54, R37, !PT ;  /* 0x0000002536057209 */ /* 0x000fe20007810000 */
[----:B------:R-:W-:Y:S01]  /*5ec0*/  FMUL.FTZ R37, R60, UR58 ;  /* 0x0000003a3c257c20 */ /* 0x000fe20008410000 */
[----:B------:R-:W-:-:S02]  /*5ed0*/  ISETP.GT.AND P4, PT, R39, 0x71, PT ;  /* 0x000000712700780c */ /* 0x000fc40003f84270 */
[----:B------:R-:W-:Y:S02]  /*5ee0*/  FSEL R48, R48, -INF , P3 ;  /* 0xff80000030307808 */ /* 0x000fe40001800000 */
[----:B------:R-:W-:Y:S01]  /*5ef0*/  FMNMX.FTZ R5, R62, R5, !PT ;  /* 0x000000053e057209 */ /* 0x000fe20007810000 */
[----:B------:R-:W0:Y:S01]  /*5f00*/  MUFU.TANH R37, R37 ;  /* 0x0000002500257308 */ /* 0x000e220000002400 */
[C---:B------:R-:W-:Y:S02]  /*5f10*/  ISETP.GT.AND P3, PT, R39.reuse, 0x78, PT ;  /* 0x000000782700780c */ /* 0x040fe40003f64270 */
[----:B------:R-:W-:Y:S02]  /*5f20*/  FSEL R50, R50, -INF , P4 ;  /* 0xff80000032327808 */ /* 0x000fe40002000000 */
[----:B------:R-:W-:Y:S02]  /*5f30*/  FMNMX.FTZ R5, R48, R5, !PT ;  /* 0x0000000530057209 */ /* 0x000fe40007810000 */
[----:B------:R-:W-:Y:S01]  /*5f40*/  ISETP.GT.AND P4, PT, R39, 0x79, PT ;  /* 0x000000792700780c */ /* 0x000fe20003f84270 */
[----:B------:R-:W-:Y:S01]  /*5f50*/  FMUL.FTZ R39, R61, UR58 ;  /* 0x0000003a3d277c20 */ /* 0x000fe20008410000 */
[----:B------:R-:W-:-:S02]  /*5f60*/  FSEL R60, R86, -INF , P3 ;  /* 0xff800000563c7808 */ /* 0x000fc40001800000 */
[----:B------:R-:W-:Y:S02]  /*5f70*/  FMNMX.FTZ R5, R50, R5, !PT ;  /* 0x0000000532057209 */ /* 0x000fe40007810000 */
[----:B---3--:R-:W-:Y:S01]  /*5f80*/  FSEL R58, R58, -INF , P4 ;  /* 0xff8000003a3a7808 */ /* 0x008fe20002000000 */
[----:B------:R-:W1:Y:S01]  /*5f90*/  MUFU.TANH R39, R39 ;  /* 0x0000002700277308 */ /* 0x000e620000002400 */
[----:B------:R-:W-:Y:S02]  /*5fa0*/  FMNMX.FTZ R5, R60, R5, !PT ;  /* 0x000000053c057209 */ /* 0x000fe40007810000 */
[C---:B------:R-:W-:Y:S02]  /*5fb0*/  ISETP.GT.AND P4, PT, R63.reuse, RZ, PT ;  /* 0x000000ff3f00720c */ /* 0x040fe40003f84270 */
[----:B------:R-:W-:Y:S02]  /*5fc0*/  FMNMX.FTZ R5, R58, R5, !PT ;  /* 0x000000053a057209 */ /* 0x000fe40007810000 */
[----:B------:R-:W-:-:S02]  /*5fd0*/  ISETP.GT.AND P5, PT, R63, 0x1, PT ;  /* 0x000000013f00780c */ /* 0x000fc40003fa4270 */
[----:B------:R-:W-:Y:S01]  /*5fe0*/  FSEL R0, R0, -INF , P4 ;  /* 0xff80000000007808 */ /* 0x000fe20002000000 */
[----:B------:R-:W2:Y:S01]  /*5ff0*/  SHFL.BFLY PT, R6, R5, 0x2, 0x1f ;  /* 0x0c401f0005067f89 */ /* 0x000ea200000e0000 */
[C---:B------:R-:W-:Y:S02]  /*6000*/  ISETP.GT.AND P4, PT, R63.reuse, 0x8, PT ;  /* 0x000000083f00780c */ /* 0x040fe40003f84270 */
[----:B------:R-:W-:Y:S02]  /*6010*/  FSEL R2, R2, -INF , P5 ;  /* 0xff80000002027808 */ /* 0x000fe40002800000 */
[----:B------:R-:W-:Y:S02]  /*6020*/  ISETP.GT.AND P5, PT, R63, 0x9, PT ;  /* 0x000000093f00780c */ /* 0x000fe40003fa4270 */
[----:B------:R-:W-:Y:S02]  /*6030*/  FSEL R68, R13, -INF , P4 ;  /* 0xff8000000d447808 */ /* 0x000fe40002000000 */
[----:B------:R-:W-:-:S02]  /*6040*/  ISETP.GT.AND P4, PT, R63, 0x10, PT ;  /* 0x000000103f00780c */ /* 0x000fc40003f84270 */
[----:B------:R-:W-:Y:S02]  /*6050*/  FSEL R72, R10, -INF , P5 ;  /* 0xff8000000a487808 */ /* 0x000fe40002800000 */
[C---:B------:R-:W-:Y:S02]  /*6060*/  ISETP.GT.AND P5, PT, R63.reuse, 0x11, PT ;  /* 0x000000113f00780c */ /* 0x040fe40003fa4270 */
[----:B------:R-:W-:Y:S02]  /*6070*/  FSEL R76, R14, -INF , P4 ;  /* 0xff8000000e4c7808 */ /* 0x000fe40002000000 */
[C---:B------:R-:W-:Y:S02]  /*6080*/  ISETP.GT.AND P4, PT, R63.reuse, 0x18, PT ;  /* 0x000000183f00780c */ /* 0x040fe40003f84270 */
[----:B------:R-:W-:Y:S02]  /*6090*/  FSEL R78, R12, -INF , P5 ;  /* 0xff8000000c4e7808 */ /* 0x000fe40002800000 */
[----:B------:R-:W-:-:S02]  /*60a0*/  ISETP.GT.AND P5, PT, R63, 0x19, PT ;  /* 0x000000193f00780c */ /* 0x000fc40003fa4270 */
[----:B------:R-:W-:Y:S02]  /*60b0*/  FSEL R80, R15, -INF , P4 ;  /* 0xff8000000f507808 */ /* 0x000fe40002000000 */
[----:B--2---:R-:W-:Y:S02]  /*60c0*/  FMNMX.FTZ R6, R5, R6, !PT ;  /* 0x0000000605067209 */ /* 0x004fe40007810000 */
[----:B------:R-:W2:Y:S01]  /*60d0*/  LDC R5, c[0x0][0x988] ;  /* 0x00026200ff057b82 */ /* 0x000ea20000000800 */
[----:B------:R-:W-:Y:S02]  /*60e0*/  WARPGROUP.DEPBAR.LE gsb0, 0x0 ;  /* 0x00008000000079c5 */ /* 0x000fe40000010000 */
[----:B------:R-:W3:Y:S01]  /*60f0*/  SHFL.BFLY PT, R61, R6, 0x1, 0x1f ;  /* 0x0c201f00063d7f89 */ /* 0x000ee200000e0000 */
[----:B------:R-:W-:Y:S01]  /*6100*/  ISETP.GT.AND P4, PT, R63, 0x20, PT ;  /* 0x000000203f00780c */ /* 0x000fe20003f84270 */
[----:B------:R-:W-:Y:S01]  /*6110*/  WARPGROUP.ARRIVE ;  /* 0x00000000000079c5 */ /* 0x000fe20000000000 */
[----:B------:R-:W-:-:S02]  /*6120*/  FSEL R82, R20, -INF , P5 ;  /* 0xff80000014527808 */ /* 0x000fc40002800000 */
[----:B------:R-:W-:-:S03]  /*6130*/  ISETP.GT.AND P5, PT, R63, 0x21, PT ;  /* 0x000000213f00780c */ /* 0x000fc60003fa4270 */
[----:B------:R-:W-:Y:S01]  /*6140*/  HGMMA.64x128x16.F32 R88, R156, gdesc[UR8].tnspB, R88, gsb0 ;  /* 0x41e000089c587df0 */ /* 0x000fe20008000858 */
[----:B------:R-:W-:Y:S02]  /*6150*/  FSEL R86, R21, -INF , P5 ;  /* 0xff80000015567808 */ /* 0x000fe40002800000 */
[----:B------:R-:W-:-:S04]  /*6160*/  ISETP.GT.AND P5, PT, R63, 0x29, PT ;  /* 0x000000293f00780c */ /* 0x000fc80003fa4270 */
[----:B------:R-:W-:Y:S02]  /*6170*/  FSEL R26, R26, -INF , P5 ;  /* 0xff8000001a1a7808 */ /* 0x000fe40002800000 */
[C---:B------:R-:W-:Y:S02]  /*6180*/  ISETP.GT.AND P5, PT, R63.reuse, 0x31, PT ;  /* 0x000000313f00780c */ /* 0x040fe40003fa4270 */
[----:B---3--:R-:W-:Y:S01]  /*6190*/  FMNMX.FTZ R6, R6, R61, !PT ;  /* 0x0000003d06067209 */ /* 0x008fe20007810000 */
[----:B------:R-:W-:Y:S01]  /*61a0*/  FMUL.FTZ R61, R84, UR58 ;  /* 0x0000003a543d7c20 */ /* 0x000fe20008410000 */
[----:B------:R-:W-:Y:S02]  /*61b0*/  FSEL R84, R24, -INF , P4 ;  /* 0xff80000018547808 */ /* 0x000fe40002000000 */
[C---:B------:R-:W-:Y:S01]  /*61c0*/  FSETP.NEU.FTZ.AND P3, PT, R6.reuse, -INF , PT ;  /* 0xff8000000600780b */ /* 0x040fe20003f7d000 */
[----:B--2---:R-:W-:Y:S01]  /*61d0*/  FMUL.FTZ R65, R6, R5 ;  /* 0x0000000506417220 */ /* 0x004fe20000410000 */
[----:B------:R-:W-:Y:S01]  /*61e0*/  ISETP.GT.AND P4, PT, R63, 0x28, PT ;  /* 0x000000283f00780c */ /* 0x000fe20003f84270 */
[----:B------:R-:W2:Y:S03]  /*61f0*/  MUFU.TANH R61, R61 ;  /* 0x0000003d003d7308 */ /* 0x000ea60000002400 */
[----:B------:R-:W-:-:S02]  /*6200*/  FSEL R33, R65, RZ, P3 ;  /* 0x000000ff41217208 */ /* 0x000fc40001800000 */
[----:B------:R-:W-:Y:S02]  /*6210*/  FMNMX.FTZ R65, R0, R9, !PT ;  /* 0x0000000900417209 */ /* 0x000fe40007810000 */
        /* <DEDUP_REMOVED lines=11> */
[-CC-:B------:R-:W-:Y:S01]  /*62d0*/  FFMA.FTZ R175, R170, R5.reuse, -R33.reuse ;  /* 0x00000005aaaf7223 */ /* 0x180fe20000010821 */
[C---:B------:R-:W-:Y:S01]  /*62e0*/  ISETP.GT.AND P4, PT, R63.reuse, 0x38, PT ;  /* 0x000000383f00780c */ /* 0x040fe20003f84270 */
[--C-:B------:R-:W-:Y:S01]  /*62f0*/  FFMA.FTZ R177, R182, R5, -R33.reuse ;  /* 0x00000005b6b17223 */ /* 0x100fe20000010821 */
        /* <DEDUP_REMOVED lines=42> */
[----:B0-----:R-:W-:Y:S01]  /*65a0*/  FSEL R180, R37, -INF , P4 ;  /* 0xff80000025b47808 */ /* 0x001fe20002000000 */
[--C-:B------:R-:W-:Y:S01]  /*65b0*/  FFMA.FTZ R52, R52, R5, -R33.reuse ;  /* 0x0000000534347223 */ /* 0x100fe20000010821 */
[----:B------:R-:W-:Y:S01]  /*65c0*/  FMNMX.FTZ R65, R30, R65, !PT ;  /* 0x000000411e417209 */ /* 0x000fe20007810000 */
[----:B------:R-:W-:Y:S01]  /*65d0*/  MUFU.EX2 R12, R12 ;  /* 0x0000000c000c7308 */ /* 0x000fe20000000800 */
[----:B------:R-:W-:Y:S01]  /*65e0*/  ISETP.GT.AND P4, PT, R63, 0x50, PT ;  /* 0x000000503f00780c */ /* 0x000fe20003f84270 */
[--C-:B------:R-:W-:Y:S01]  /*65f0*/  FFMA.FTZ R167, R56, R5, -R33.reuse ;  /* 0x0000000538a77223 */ /* 0x100fe20000010821 */
[----:B------:R-:W-:Y:S01]  /*6600*/  FMNMX.FTZ R65, R174, R65, !PT ;  /* 0x00000041ae417209 */ /* 0x000fe20007810000 */
[-CC-:B------:R-:W-:Y:S01]  /*6610*/  FFMA.FTZ R34, R34, R5.reuse, -R33.reuse ;  /* 0x0000000522227223 */ /* 0x180fe20000010821 */
[----:B-1----:R-:W-:Y:S01]  /*6620*/  FSEL R172, R39, -INF , P5 ;  /* 0xff80000027ac7808 */ /* 0x002fe20002800000 */
[--C-:B------:R-:W-:Y:S01]  /*6630*/  FFMA.FTZ R36, R36, R5, -R33.reuse ;  /* 0x0000000524247223 */ /* 0x100fe20000010821 */
[----:B------:R-:W-:Y:S01]  /*6640*/  FMNMX.FTZ R65, R32, R65, !PT ;  /* 0x0000004120417209 */ /* 0x000fe20007810000 */
[----:B------:R-:W-:Y:S01]  /*6650*/  MUFU.EX2 R177, R177 ;  /* 0x000000b100b17308 */ /* 0x000fe20000000800 */
[----:B------:R-:W-:Y:S01]  /*6660*/  ISETP.GT.AND P5, PT, R63, 0x51, PT ;  /* 0x000000513f00780c */ /* 0x000fe20003fa4270 */
[----:B------:R-:W-:Y:S01]  /*6670*/  FFMA.FTZ R25, R60, R5, -R33 ;  /* 0x000000053c197223 */ /* 0x000fe20000010821 */
[----:B------:R-:W-:-:S02]  /*6680*/  FMNMX.FTZ R65, R180, R65, !PT ;  /* 0x00000041b4417209 */ /* 0x000fc40007810000 */
[----:B------:R-:W-:Y:S02]  /*6690*/  FSEL R170, R43, -INF , P4 ;  /* 0xff8000002baa7808 */ /* 0x000fe40002000000 */
[----:B------:R-:W-:Y:S01]  /*66a0*/  FMNMX.FTZ R65, R172, R65, !PT ;  /* 0x00000041ac417209 */ /* 0x000fe20007810000 */
[----:B------:R-:W-:Y:S01]  /*66b0*/  MUFU.EX2 R14, R14 ;  /* 0x0000000e000e7308 */ /* 0x000fe20000000800 */
[----:B------:R-:W-:Y:S02]  /*66c0*/  ISETP.GT.AND P4, PT, R63, 0x58, PT ;  /* 0x000000583f00780c */ /* 0x000fe40003f84270 */
[----:B------:R-:W-:Y:S02]  /*66d0*/  FSEL R182, R41, -INF , P5 ;  /* 0xff80000029b67808 */ /* 0x000fe40002800000 */
[----:B------:R-:W-:Y:S02]  /*66e0*/  FMNMX.FTZ R65, R170, R65, !PT ;  /* 0x00000041aa417209 */ /* 0x000fe40007810000 */
[----:B------:R-:W-:Y:S01]  /*66f0*/  ISETP.GT.AND P5, PT, R63, 0x59, PT ;  /* 0x000000593f00780c */ /* 0x000fe20003fa4270 */
[----:B------:R-:W-:Y:S01]  /*6700*/  MUFU.EX2 R179, R179 ;  /* 0x000000b300b37308 */ /* 0x000fe20000000800 */
[----:B------:R-:W-:-:S02]  /*6710*/  FSEL R168, R47, -INF , P4 ;  /* 0xff8000002fa87808 */ /* 0x000fc40002000000 */
[----:B------:R-:W-:Y:S02]  /*6720*/  FMNMX.FTZ R65, R182, R65, !PT ;  /* 0x00000041b6417209 */ /* 0x000fe40007810000 */
[----:B------:R-:W-:Y:S02]  /*6730*/  ISETP.GT.AND P4, PT, R63, 0x60, PT ;  /* 0x000000603f00780c */ /* 0x000fe40003f84270 */
[----:B------:R-:W-:Y:S01]  /*6740*/  FSEL R200, R45, -INF , P5 ;  /* 0xff8000002dc87808 */ /* 0x000fe20002800000 */
[----:B------:R-:W-:Y:S01]  /*6750*/  MUFU.EX2 R20, R20 ;  /* 0x0000001400147308 */ /* 0x000fe20000000800 */
[----:B------:R-:W-:Y:S02]  /*6760*/  FMNMX.FTZ R65, R168, R65, !PT ;  /* 0x00000041a8417209 */ /* 0x000fe40007810000 */
[----:B------:R-:W-:Y:S02]  /*6770*/  ISETP.GT.AND P5, PT, R63, 0x61, PT ;  /* 0x000000613f00780c */ /* 0x000fe40003fa4270 */
[----:B------:R-:W-:-:S02]  /*6780*/  FSEL R166, R49, -INF , P4 ;  /* 0xff80000031a67808 */ /* 0x000fc40002000000 */
[----:B------:R-:W-:Y:S01]  /*6790*/  FMNMX.FTZ R65, R200, R65, !PT ;  /* 0x00000041c8417209 */ /* 0x000fe20007810000 */
[----:B------:R-:W-:Y:S01]  /*67a0*/  MUFU.EX2 R173, R173 ;  /* 0x000000ad00ad7308 */ /* 0x000fe20000000800 */
[----:B------:R-:W-:Y:S02]  /*67b0*/  ISETP.GT.AND P4, PT, R63, 0x68, PT ;  /* 0x000000683f00780c */ /* 0x000fe40003f84270 */
[----:B------:R-:W-:Y:S01]  /*67c0*/  FSEL R202, R51, -INF , P5 ;  /* 0xff80000033ca7808 */ /* 0x000fe20002800000 */
[----:B------:R-:W-:Y:S01]  /*67d0*/  IMAD.U32 R51, RZ, RZ, UR7 ;  /* 0x00000007ff337e24 */ /* 0x000fe2000f8e00ff */
[----:B------:R-:W-:Y:S01]  /*67e0*/  FMNMX.FTZ R65, R166, R65, !PT ;  /* 0x00000041a6417209 */ /* 0x000fe20007810000 */
[----:B------:R-:W-:Y:S01]  /*67f0*/  UMOV UR7, 0x40000040 ;  /* 0x4000004000077882 */ /* 0x000fe20000000000 */
[----:B------:R-:W-:Y:S01]  /*6800*/  ISETP.GT.AND P5, PT, R63, 0x69, PT ;  /* 0x000000693f00780c */ /* 0x000fe20003fa4270 */
[----:B------:R-:W-:Y:S01]  /*6810*/  MUFU.EX2 R24, R24 ;  /* 0x0000001800187308 */ /* 0x000fe20000000800 */
[----:B------:R-:W-:-:S02]  /*6820*/  FSEL R204, R53, -INF , P4 ;  /* 0xff80000035cc7808 */ /* 0x000fc40002000000 */
[----:B------:R-:W-:Y:S02]  /*6830*/  FMNMX.FTZ R65, R202, R65, !PT ;  /* 0x00000041ca417209 */ /* 0x000fe40007810000 */
[----:B------:R-:W-:Y:S01]  /*6840*/  ISETP.GT.AND P4, PT, R63, 0x70, PT ;  /* 0x000000703f00780c */ /* 0x000fe20003f84270 */
[----:B------:R-:W-:Y:S02]  /*6850*/  WARPGROUP.DEPBAR.LE gsb0, 0x0 ;  /* 0x00008000000079c5 */ /* 0x000fe40000010000 */
[----:B------:R-:W-:Y:S01]  /*6860*/  FSEL R206, R55, -INF , P5 ;  /* 0xff80000037ce7808 */ /* 0x000fe20002800000 */
[----:B------:R-:W-:Y:S01]  /*6870*/  WARPGROUP.ARRIVE ;  /* 0x00000000000079c5 */ /* 0x000fe20000000000 */
[----:B------:R-:W-:Y:S01]  /*6880*/  FMNMX.FTZ R65, R204, R65, !PT ;  /* 0x00000041cc417209 */ /* 0x000fe20007810000 */
[----:B------:R-:W-:Y:S01]  /*6890*/  MUFU.EX2 R175, R175 ;  /* 0x000000af00af7308 */ /* 0x000fe20000000800 */
[----:B------:R-:W-:Y:S02]  /*68a0*/  ISETP.GT.AND P5, PT, R63, 0x71, PT ;  /* 0x000000713f00780c */ /* 0x000fe40003fa4270 */
[----:B------:R-:W-:Y:S01]  /*68b0*/  FSEL R74, R59, -INF , P4 ;  /* 0xff8000003b4a7808 */ /* 0x000fe20002000000 */
[----:B------:R-:W-:Y:S01]  /*68c0*/  HGMMA.64x128x16.F32 R88, R152, gdesc[UR4].tnspB, R88, gsb0 ;  /* 0x41e0000498587df0 */ /* 0x000fe20008000858 */
[----:B------:R-:W-:-:S02]  /*68d0*/  FMNMX.FTZ R65, R206, R65, !PT ;  /* 0x00000041ce417209 */ /* 0x000fc40007810000 */
[----:B------:R-:W-:Y:S01]  /*68e0*/  ISETP.GT.AND P4, PT, R63, 0x78, PT ;  /* 0x000000783f00780c */ /* 0x000fe20003f84270 */
[----:B------:R-:W-:Y:S01]  /*68f0*/  MUFU.EX2 R28, R28 ;  /* 0x0000001c001c7308 */ /* 0x000fe20000000800 */
[----:B------:R-:W-:Y:S02]  /*6900*/  FSEL R208, R57, -INF , P5 ;  /* 0xff80000039d07808 */ /* 0x000fe40002800000 */
[----:B------:R-:W-:Y:S02]  /*6910*/  FMNMX.FTZ R65, R74, R65, !PT ;  /* 0x000000414a417209 */ /* 0x000fe40007810000 */
[----:B------:R-:W-:Y:S02]  /*6920*/  ISETP.GT.AND P5, PT, R63, 0x79, PT ;  /* 0x000000793f00780c */ /* 0x000fe40003fa4270 */
[----:B--2---:R-:W-:Y:S01]  /*6930*/  FSEL R210, R61, -INF , P4 ;  /* 0xff8000003dd27808 */ /* 0x004fe20002000000 */
[----:B------:R-:W-:Y:S01]  /*6940*/  MUFU.EX2 R169, R169 ;  /* 0x000000a900a97308 */ /* 0x000fe20000000800 */
[----:B------:R-:W-:-:S02]  /*6950*/  FMNMX.FTZ R65, R208, R65, !PT ;  /* 0x00000041d0417209 */ /* 0x000fc40007810000 */
[----:B------:R-:W-:Y:S02]  /*6960*/  FSEL R212, R35, -INF , P5 ;  /* 0xff80000023d47808 */ /* 0x000fe40002800000 */
[----:B------:R-:W-:-:S03]  /*6970*/  FMNMX.FTZ R65, R210, R65, !PT ;  /* 0x00000041d2417209 */ /* 0x000fc60007810000 */
[----:B------:R-:W-:Y:S01]  /*6980*/  MUFU.EX2 R164, R164 ;  /* 0x000000a400a47308 */ /* 0x000fe20000000800 */
[----:B------:R-:W-:-:S05]  /*6990*/  FMNMX.FTZ R65, R212, R65, !PT ;  /* 0x00000041d4417209 */ /* 0x000fca0007810000 */
[----:B------:R-:W0:Y:S02]  /*69a0*/  SHFL.BFLY PT, R10, R65, 0x2, 0x1f ;  /* 0x0c401f00410a7f89 */ /* 0x000e2400000e0000 */
        /* <DEDUP_REMOVED lines=9> */
[----:B0-----:R-:W-:Y:S01]  /*6a40*/  FMNMX.FTZ R10, R21, R10, !PT ;  /* 0x0000000a150a7209 */ /* 0x001fe20007810000 */
[-CC-:B------:R-:W-:Y:S01]  /*6a50*/  FFMA.FTZ R21, R48, R5.reuse, -R33.reuse ;  /* 0x0000000530157223 */ /* 0x180fe20000010821 */
[----:B------:R-:W-:-:S02]  /*6a60*/  FFMA.FTZ R33, R58, R5, -R33 ;  /* 0x000000053a217223 */ /* 0x000fc40000010821 */
[C---:B------:R-:W-:Y:S01]  /*6a70*/  FSETP.NEU.FTZ.AND P4, PT, R10.reuse, -INF , PT ;  /* 0xff8000000a00780b */ /* 0x040fe20003f9d000 */
[----:B------:R-:W-:Y:S02]  /*6a80*/  FMUL.FTZ R27, R10, R5 ;  /* 0x000000050a1b7220 */ /* 0x000fe40000410000 */
[----:B------:R-:W-:Y:S03]  /*6a90*/  MUFU.EX2 R36, R36 ;  /* 0x0000002400247308 */ /* 0x000fe60000000800 */
[----:B------:R-:W-:-:S05]  /*6aa0*/  FSEL R27, R27, RZ, P4 ;  /* 0x000000ff1b1b7208 */ /* 0x000fca0002000000 */
[----:B------:R-:W-:Y:S01]  /*6ab0*/  MUFU.EX2 R163, R163 ;  /* 0x000000a300a37308 */ /* 0x000fe20000000800 */
        /* <DEDUP_REMOVED lines=17> */
[----:B------:R0:W1:Y:S01]  /*6bd0*/  MUFU.EX2 R0, R49 ;  /* 0x0000003100007308 */ /* 0x0000620000000800 */
[----:B------:R-:W-:Y:S02]  /*6be0*/  @!P1 VIADD R9, R9, 0x34840 ;  /* 0x0003484009099836 */ /* 0x000fe40000000000 */
[-CC-:B------:R-:W-:Y:S01]  /*6bf0*/  FFMA.FTZ R56, R86, R5.reuse, -R27.reuse ;  /* 0x0000000556387223 */ /* 0x180fe2000001081b */
[-CC-:B------:R-:W-:Y:S01]  /*6c00*/  FFMA.FTZ R41, R160, R5.reuse, -R27.reuse ;  /* 0x00000005a0297223 */ /* 0x180fe2000001081b */
[-CC-:B------:R-:W-:Y:S01]  /*6c10*/  FFMA.FTZ R26, R26, R5.reuse, -R27.reuse ;  /* 0x000000051a1a7223 */ /* 0x180fe2000001081b */
[-C--:B------:R-:W-:Y:S01]  /*6c20*/  FFMA.FTZ R43, R162, R5.reuse, -R27 ;  /* 0x00000005a22b7223 */ /* 0x080fe2000001081b */
[----:B------:R-:W-:Y:S01]  /*6c30*/  @!P1 PRMT R47, RZ, 0x654, R9 ;  /* 0x00000654ff2f9816 */ /* 0x000fe20000000009 */
[-CC-:B------:R-:W-:Y:S01]  /*6c40*/  FFMA.FTZ R60, R178, R5.reuse, -R27.reuse ;  /* 0x00000005b23c7223 */ /* 0x180fe2000001081b */
[----:B------:R-:W2:Y:S01]  /*6c50*/  MUFU.EX2 R2, R2 ;  /* 0x0000000200027308 */ /* 0x000ea20000000800 */
[-CC-:B------:R-:W-:Y:S01]  /*6c60*/  FFMA.FTZ R45, R176, R5.reuse, -R27.reuse ;  /* 0x00000005b02d7223 */ /* 0x180fe2000001081b */
[-CC-:B------:R-:W-:Y:S01]  /*6c70*/  FFMA.FTZ R30, R30, R5.reuse, -R27.reuse ;  /* 0x000000051e1e7223 */ /* 0x180fe2000001081b */
[-CC-:B------:R-:W-:Y:S01]  /*6c80*/  FFMA.FTZ R7, R174, R5.reuse, -R27.reuse ;  /* 0x00000005ae077223 */ /* 0x180fe2000001081b */
[-CC-:B------:R-:W-:Y:S01]  /*6c90*/  FFMA.FTZ R32, R32, R5.reuse, -R27.reuse ;  /* 0x0000000520207223 */ /* 0x180fe2000001081b */
[----:B------:R-:W-:Y:S01]  /*6ca0*/  FFMA.FTZ R180, R180, R5, -R27 ;  /* 0x00000005b4b47223 */ /* 0x000fe2000001081b */
[----:B0-----:R-:W-:-:S02]  /*6cb0*/  @!P1 VIADD R49, R51, 0x34860 ;  /* 0x0003486033319836 */ /* 0x001fc40000000000 */
[----:B------:R-:W-:Y:S01]  /*6cc0*/  FFMA.FTZ R160, R170, R5, -R27 ;  /* 0x00000005aaa07223 */ /* 0x000fe2000001081b */
[----:B------:R-:W0:Y:S01]  /*6cd0*/  MUFU.EX2 R46, R46 ;  /* 0x0000002e002e7308 */ /* 0x000e220000000800 */
[----:B-1----:R-:W-:Y:S01]  /*6ce0*/  FFMA.FTZ R3, R0, R3, R181 ;  /* 0x0000000300037223 */ /* 0x002fe200000100b5 */
[-C--:B------:R-:W-:Y:S01]  /*6cf0*/  FFMA.FTZ R182, R182, R5.reuse, -R27 ;  /* 0x00000005b6b67223 */ /* 0x080fe2000001081b */
[----:B------:R-:W-:Y:S01]  /*6d00*/  @!P1 PRMT R49, RZ, 0x654, R49 ;  /* 0x00000654ff319816 */ /* 0x000fe20000000031 */
[-C--:B------:R-:W-:Y:S01]  /*6d10*/  FFMA.FTZ R168, R168, R5.reuse, -R27 ;  /* 0x00000005a8a87223 */ /* 0x080fe2000001081b */
[----:B------:R-:W-:Y:S01]  /*6d20*/  FADD.FTZ R68, R64, R3 ;  /* 0x0000000340447221 */ /* 0x000fe20000010000 */
        /* <DEDUP_REMOVED lines=8> */
[----:B------:R-:W-:Y:S01]  /*6db0*/  FFMA.FTZ R210, R210, R5, -R27 ;  /* 0x00000005d2d27223 */ /* 0x000fe2000001081b */
[----:B------:R-:W-:-:S02]  /*6dc0*/  WARPGROUP.DEPBAR.LE gsb0, 0x0 ;  /* 0x00008000000079c5 */ /* 0x000fc40000010000 */
[----:B------:R-:W3:Y:S01]  /*6dd0*/  MUFU.EX2 R48, R48 ;  /* 0x0000003000307308 */ /* 0x000ee20000000800 */
[----:B------:R2:W-:Y:S01]  /*6de0*/  @!P1 SYNCS.ARRIVE.TRANS64.RED.A1T0 RZ, [R47+URZ], RZ ;  /* 0x000000ff2fff99a7 */ /* 0x0005e2000810043f */
[C---:B------:R-:W-:Y:S01]  /*6df0*/  ISETP.GT.AND P3, PT, R8.reuse, R11, PT ;  /* 0x0000000b0800720c */ /* 0x040fe20003f64270 */
[----:B------:R-:W-:Y:S01]  /*6e00*/  VIADD R8, R8, 0xffffffff ;  /* 0xffffffff08087836 */ /* 0x000fe20000000000 */
[----:B------:R-:W-:-:S04]  /*6e10*/  F2FP.F16.F32.PACK_AB R181, R64, R181 ;  /* 0x000000b540b5723e */ /* 0x000fc800000000ff */
[----:B------:R-:W4:Y:S01]  /*6e20*/  MUFU.EX2 R35, R35 ;  /* 0x0000002300237308 */ /* 0x000f220000000800 */
[----:B--2---:R-:W-:Y:S01]  /*6e30*/  FFMA.FTZ R47, R2, R4, R29 ;  /* 0x00000004022f7223 */ /* 0x004fe2000001001d */
[-CC-:B------:R-:W-:Y:S01]  /*6e40*/  FFMA.FTZ R4, R172, R5.reuse, -R27.reuse ;  /* 0x00000005ac047223 */ /* 0x180fe2000001081b */
[----:B------:R2:W-:Y:S01]  /*6e50*/  @!P1 SYNCS.ARRIVE.TRANS64.RED.A1T0 RZ, [R49+URZ], RZ ;  /* 0x000000ff31ff99a7 */ /* 0x0005e2000810043f */
[----:B------:R-:W-:Y:S01]  /*6e60*/  FFMA.FTZ R27, R212, R5, -R27 ;  /* 0x00000005d41b7223 */ /* 0x000fe2000001081b */
[----:B0-----:R-:W-:Y:S01]  /*6e70*/  FADD.FTZ R62, R46, R47 ;  /* 0x0000002f2e3e7221 */ /* 0x001fe20000010000 */
[----:B------:R-:W-:Y:S01]  /*6e80*/  FADD.FTZ R47, R183, R68 ;  /* 0x00000044b72f7221 */ /* 0x000fe20000010000 */
[C---:B------:R-:W-:Y:S01]  /*6e90*/  F2FP.F16.F32.PACK_AB R183, R12.reuse, R183 ;  /* 0x000000b70cb7723e */ /* 0x040fe200000000ff */
[----:B------:R-:W0:Y:S01]  /*6ea0*/  MUFU.EX2 R50, R50 ;  /* 0x0000003200327308 */ /* 0x000e220000000800 */
[----:B-1----:R-:W-:Y:S01]  /*6eb0*/  FADD.FTZ R3, R31, R62 ;  /* 0x0000003e1f037221 */ /* 0x002fe20000010000 */
[----:B------:R-:W-:-:S03]  /*6ec0*/  FADD.FTZ R62, R12, R47 ;  /* 0x0000002f0c3e7221 */ /* 0x000fc60000010000 */
[----:B---3--:R-:W-:Y:S01]  /*6ed0*/  FADD.FTZ R58, R48, R3 ;  /* 0x00000003303a7221 */ /* 0x008fe20000010000 */
[----:B------:R-:W-:Y:S01]  /*6ee0*/  FADD.FTZ R47, R177, R62 ;  /* 0x0000003eb12f7221 */ /* 0x000fe20000010000 */
[C---:B------:R-:W-:Y:S01]  /*6ef0*/  F2FP.F16.F32.PACK_AB R177, R14.reuse, R177 ;  /* 0x000000b10eb1723e */ /* 0x040fe200000000ff */
[----:B------:R-:W1:Y:S01]  /*6f00*/  MUFU.EX2 R37, R37 ;  /* 0x0000002500257308 */ /* 0x000e620000000800 */
[----:B----4-:R-:W-:Y:S01]  /*6f10*/  FADD.FTZ R3, R35, R58 ;  /* 0x0000003a23037221 */ /* 0x010fe20000010000 */
[----:B------:R-:W-:-:S04]  /*6f20*/  FADD.FTZ R62, R14, R47 ;  /* 0x0000002f0e3e7221 */ /* 0x000fc80000010000 */
[----:B------:R-:W-:Y:S01]  /*6f30*/  FADD.FTZ R47, R179, R62 ;  /* 0x0000003eb32f7221 */ /* 0x000fe20000010000 */
[----:B------:R-:W-:Y:S01]  /*6f40*/  F2FP.F16.F32.PACK_AB R179, R20, R179 ;  /* 0x000000b314b3723e */ /* 0x000fe200000000ff */
[----:B------:R-:W3:Y:S01]  /*6f50*/  MUFU.EX2 R54, R54 ;  /* 0x0000003600367308 */ /* 0x000ee20000000800 */
[----:B0-----:R-:W-:Y:S01]  /*6f60*/  FADD.FTZ R58, R50, R3 ;  /* 0x00000003323a7221 */ /* 0x001fe20000010000 */
[----:B------:R-:W-:Y:S01]  /*6f70*/  FADD.FTZ R62, R20, R47 ;  /* 0x0000002f143e7221 */ /* 0x000fe20000010000 */
[----:B------:R-:W-:-:S03]  /*6f80*/  F2FP.F16.F32.PACK_AB R176, R50, R35 ;  /* 0x0000002332b0723e */ /* 0x000fc600000000ff */
[----:B------:R-:W-:Y:S01]  /*6f90*/  FADD.FTZ R47, R173, R62 ;  /* 0x0000003ead2f7221 */ /* 0x000fe20000010000 */
[C---:B------:R-:W-:Y:S01]  /*6fa0*/  F2FP.F16.F32.PACK_AB R173, R24.reuse, R173 ;  /* 0x000000ad18ad723e */ /* 0x040fe200000000ff */
[----:B------:R-:W0:Y:S01]  /*6fb0*/  MUFU.EX2 R39, R39 ;  /* 0x0000002700277308 */ /* 0x000e220000000800 */
[----:B-1----:R-:W-:Y:S01]  /*6fc0*/  FADD.FTZ R3, R37, R58 ;  /* 0x0000003a25037221 */ /* 0x002fe20000010000 */
[----:B------:R-:W-:-:S04]  /*6fd0*/  FADD.FTZ R62, R24, R47 ;  /* 0x0000002f183e7221 */ /* 0x000fc80000010000 */
[----:B------:R-:W-:Y:S01]  /*6fe0*/  FADD.FTZ R47, R175, R62 ;  /* 0x0000003eaf2f7221 */ /* 0x000fe20000010000 */
[----:B------:R-:W-:Y:S01]  /*6ff0*/  F2FP.F16.F32.PACK_AB R175, R28, R175 ;  /* 0x000000af1caf723e */ /* 0x000fe200000000ff */
[----:B------:R-:W1:Y:S01]  /*7000*/  MUFU.EX2 R56, R56 ;  /* 0x0000003800387308 */ /* 0x000e620000000800 */
[----:B---3--:R-:W-:Y:S01]  /*7010*/  FADD.FTZ R58, R54, R3 ;  /* 0x00000003363a7221 */ /* 0x008fe20000010000 */
[----:B------:R-:W-:Y:S01]  /*7020*/  FADD.FTZ R62, R28, R47 ;  /* 0x0000002f1c3e7221 */ /* 0x000fe20000010000 */
[----:B------:R-:W-:-:S03]  /*7030*/  F2FP.F16.F32.PACK_AB R178, R54, R37 ;  /* 0x0000002536b2723e */ /* 0x000fc600000000ff */
[----:B------:R-:W-:Y:S01]  /*7040*/  FADD.FTZ R47, R169, R62 ;  /* 0x0000003ea92f7221 */ /* 0x000fe20000010000 */
[C---:B------:R-:W-:Y:S01]  /*7050*/  F2FP.F16.F32.PACK_AB R169, R164.reuse, R169 ;  /* 0x000000a9a4a9723e */ /* 0x040fe200000000ff */
[----:B------:R-:W3:Y:S01]  /*7060*/  MUFU.EX2 R41, R41 ;  /* 0x0000002900297308 */ /* 0x000ee20000000800 */
[----:B0-----:R-:W-:Y:S01]  /*7070*/  FADD.FTZ R3, R39, R58 ;  /* 0x0000003a27037221 */ /* 0x001fe20000010000 */
[----:B------:R-:W-:-:S06]  /*7080*/  FADD.FTZ R14, R164, R47 ;  /* 0x0000002fa40e7221 */ /* 0x000fcc0000010000 */
[----:B------:R-:W0:Y:S01]  /*7090*/  MUFU.EX2 R26, R26 ;  /* 0x0000001a001a7308 */ /* 0x000e220000000800 */
[C---:B-1----:R-:W-:Y:S01]  /*70a0*/  FADD.FTZ R58, R56.reuse, R3 ;  /* 0x00000003383a7221 */ /* 0x042fe20000010000 */
[----:B------:R-:W-:-:S06]  /*70b0*/  F2FP.F16.F32.PACK_AB R172, R56, R39 ;  /* 0x0000002738ac723e */ /* 0x000fcc00000000ff */
[----:B------:R-:W1:Y:S01]  /*70c0*/  MUFU.EX2 R43, R43 ;  /* 0x0000002b002b7308 */ /* 0x000e620000000800 */
[----:B---3--:R-:W-:-:S07]  /*70d0*/  FADD.FTZ R3, R41, R58 ;  /* 0x0000003a29037221 */ /* 0x008fce0000010000 */
[----:B------:R-:W3:Y:S01]  /*70e0*/  MUFU.EX2 R60, R60 ;  /* 0x0000003c003c7308 */ /* 0x000ee20000000800 */
[C---:B0-----:R-:W-:Y:S01]  /*70f0*/  FADD.FTZ R58, R26.reuse, R3 ;  /* 0x000000031a3a7221 */ /* 0x041fe20000010000 */
[----:B------:R-:W-:-:S06]  /*7100*/  F2FP.F16.F32.PACK_AB R174, R26, R41 ;  /* 0x000000291aae723e */ /* 0x000fcc00000000ff */
[----:B------:R-:W0:Y:S01]  /*7110*/  MUFU.EX2 R45, R45 ;  /* 0x0000002d002d7308 */ /* 0x000e220000000800 */
[----:B-1----:R-:W-:-:S07]  /*7120*/  FADD.FTZ R3, R43, R58 ;  /* 0x0000003a2b037221 */ /* 0x002fce0000010000 */
[----:B------:R-:W1:Y:S01]  /*7130*/  MUFU.EX2 R30, R30 ;  /* 0x0000001e001e7308 */ /* 0x000e620000000800 */
[----:B---3--:R-:W-:-:S07]  /*7140*/  FADD.FTZ R12, R60, R3 ;  /* 0x000000033c0c7221 */ /* 0x008fce0000010000 */
[----:B------:R-:W3:Y:S01]  /*7150*/  MUFU.EX2 R7, R7 ;  /* 0x0000000700077308 */ /* 0x000ee20000000800 */
[----:B0-----:R-:W-:-:S07]  /*7160*/  FADD.FTZ R3, R45, R12 ;  /* 0x0000000c2d037221 */ /* 0x001fce0000010000 */
[----:B------:R-:W0:Y:S01]  /*7170*/  MUFU.EX2 R32, R32 ;  /* 0x0000002000207308 */ /* 0x000e220000000800 */
[C---:B-1----:R-:W-:Y:S01]  /*7180*/  FADD.FTZ R12, R30.reuse, R3 ;  /* 0x000000031e0c7221 */ /* 0x042fe20000010000 */
[----:B------:R-:W-:-:S06]  /*7190*/  F2FP.F16.F32.PACK_AB R170, R30, R45 ;  /* 0x0000002d1eaa723e */ /* 0x000fcc00000000ff */
[----:B------:R1:W4:Y:S01]  /*71a0*/  MUFU.EX2 R9, R180 ;  /* 0x000000b400097308 */ /* 0x0003220000000800 */
[----:B---3--:R-:W-:-:S07]  /*71b0*/  FADD.FTZ R3, R7, R12 ;  /* 0x0000000c07037221 */ /* 0x008fce0000010000 */
[----:B------:R-:W3:Y:S01]  /*71c0*/  MUFU.EX2 R4, R4 ;  /* 0x0000000400047308 */ /* 0x000ee20000000800 */
[----:B-1----:R-:W-:Y:S01]  /*71d0*/  F2FP.F16.F32.PACK_AB R180, R46, R29 ;  /* 0x0000001d2eb4723e */ /* 0x002fe200000000ff */
[----:B------:R-:W-:Y:S01]  /*71e0*/  FADD.FTZ R29, R171, R14 ;  /* 0x0000000eab1d7221 */ /* 0x000fe20000010000 */
[C---:B0-----:R-:W-:Y:S01]  /*71f0*/  FADD.FTZ R12, R32.reuse, R3 ;  /* 0x00000003200c7221 */ /* 0x041fe20000010000 */
[----:B------:R-:W-:Y:S02]  /*7200*/  F2FP.F16.F32.PACK_AB R164, R32, R7 ;  /* 0x0000000720a4723e */ /* 0x000fe400000000ff */
[C---:B------:R-:W-:Y:S01]  /*7210*/  FADD.FTZ R14, R66.reuse, R29 ;  /* 0x0000001d420e7221 */ /* 0x040fe20000010000 */
[----:B------:R-:W-:Y:S01]  /*7220*/  F2FP.F16.F32.PACK_AB R171, R66, R171 ;  /* 0x000000ab42ab723e */ /* 0x000fe200000000ff */
[----:B------:R-:W0:Y:S01]  /*7230*/  MUFU.EX2 R160, R160 ;  /* 0x000000a000a07308 */ /* 0x000e220000000800 */
[----:B----4-:R-:W-:Y:S01]  /*7240*/  FADD.FTZ R3, R9, R12 ;  /* 0x0000000c09037221 */ /* 0x010fe20000010000 */
[----:B------:R-:W-:Y:S01]  /*7250*/  FADD.FTZ R29, R165, R14 ;  /* 0x0000000ea51d7221 */ /* 0x000fe20000010000 */
[----:B------:R-:W-:-:S03]  /*7260*/  F2FP.F16.F32.PACK_AB R165, R52, R165 ;  /* 0x000000a534a5723e */ /* 0x000fc600000000ff */
[----:B------:R-:W-:Y:S02]  /*7270*/  FADD.FTZ R14, R52, R29 ;  /* 0x0000001d340e7221 */ /* 0x000fe40000010000 */
[----:B--2---:R1:W2:Y:S01]  /*7280*/  MUFU.EX2 R49, R182 ;  /* 0x000000b600317308 */ /* 0x0042a20000000800 */
[----:B---3--:R-:W-:Y:S01]  /*7290*/  FADD.FTZ R3, R4, R3 ;  /* 0x0000000304037221 */ /* 0x008fe20000010000 */
[----:B------:R-:W-:Y:S01]  /*72a0*/  FADD.FTZ R29, R167, R14 ;  /* 0x0000000ea71d7221 */ /* 0x000fe20000010000 */
[----:B------:R-:W-:-:S03]  /*72b0*/  F2FP.F16.F32.PACK_AB R167, R34, R167 ;  /* 0x000000a722a7723e */ /* 0x000fc600000000ff */
[----:B------:R-:W-:Y:S02]  /*72c0*/  FADD.FTZ R12, R34, R29 ;  /* 0x0000001d220c7221 */ /* 0x000fe40000010000 */
[----:B------:R3:W4:Y:S01]  /*72d0*/  MUFU.EX2 R162, R168 ;  /* 0x000000a800a27308 */ /* 0x0007220000000800 */
[----:B0-----:R-:W-:Y:S01]  /*72e0*/  FADD.FTZ R3, R160, R3 ;  /* 0x00000003a0037221 */ /* 0x001fe20000010000 */
[----:B------:R-:W-:Y:S01]  /*72f0*/  FADD.FTZ R29, R161, R12 ;  /* 0x0000000ca11d7221 */ /* 0x000fe20000010000 */
[----:B-1----:R-:W-:Y:S02]  /*7300*/  F2FP.F16.F32.PACK_AB R182, R48, R31 ;  /* 0x0000001f30b6723e */ /* 0x002fe400000000ff */
[C---:B------:R-:W-:Y:S01]  /*7310*/  F2FP.F16.F32.PACK_AB R161, R36.reuse, R161 ;  /* 0x000000a124a1723e */ /* 0x040fe200000000ff */
[----:B------:R-:W-:Y:S02]  /*7320*/  FADD.FTZ R12, R36, R29 ;  /* 0x0000001d240c7221 */ /* 0x000fe40000010000 */
[----:B------:R-:W0:Y:S01]  /*7330*/  MUFU.EX2 R200, R200 ;  /* 0x000000c800c87308 */ /* 0x000e220000000800 */
[----:B--2---:R-:W-:Y:S01]  /*7340*/  FADD.FTZ R3, R49, R3 ;  /* 0x0000000331037221 */ /* 0x004fe20000010000 */
[----:B------:R-:W-:Y:S01]  /*7350*/  FADD.FTZ R7, R163, R12 ;  /* 0x0000000ca3077221 */ /* 0x000fe20000010000 */
[----:B---3--:R-:W-:-:S02]  /*7360*/  F2FP.F16.F32.PACK_AB R168, R60, R43 ;  /* 0x0000002b3ca8723e */ /* 0x008fc400000000ff */
[----:B------:R-:W-:-:S03]  /*7370*/  F2FP.F16.F32.PACK_AB R160, R49, R160 ;  /* 0x000000a031a0723e */ /* 0x000fc600000000ff */
[----:B------:R-:W1:Y:S01]  /*7380*/  MUFU.EX2 R38, R38 ;  /* 0x0000002600267308 */ /* 0x000e620000000800 */
[----:B----4-:R-:W-:-:S07]  /*7390*/  FADD.FTZ R3, R162, R3 ;  /* 0x00000003a2037221 */ /* 0x010fce0000010000 */
[----:B------:R2:W3:Y:S01]  /*73a0*/  MUFU.EX2 R156, R166 ;  /* 0x000000a6009c7308 */ /* 0x0004e20000000800 */
[C---:B0-----:R-:W-:Y:S01]  /*73b0*/  FADD.FTZ R3, R200.reuse, R3 ;  /* 0x00000003c8037221 */ /* 0x041fe20000010000 */
[----:B------:R-:W-:-:S06]  /*73c0*/  F2FP.F16.F32.PACK_AB R162, R200, R162 ;  /* 0x000000a2c8a2723e */ /* 0x000fcc00000000ff */
[----:B------:R-:W0:Y:S01]  /*73d0*/  MUFU.EX2 R13, R13 ;  /* 0x0000000d000d7308 */ /* 0x000e220000000800 */
[----:B--2---:R-:W-:Y:S01]  /*73e0*/  F2FP.F16.F32.PACK_AB R166, R4, R9 ;  /* 0x0000000904a6723e */ /* 0x004fe200000000ff */
[C---:B-1----:R-:W-:Y:S01]  /*73f0*/  FADD.FTZ R4, R38.reuse, R7 ;  /* 0x0000000726047221 */ /* 0x042fe20000010000 */
[----:B------:R-:W-:Y:S01]  /*7400*/  F2FP.F16.F32.PACK_AB R163, R38, R163 ;  /* 0x000000a326a3723e */ /* 0x000fe200000000ff */
[----:B------:R-:W-:-:S04]  /*7410*/  IMAD.MOV.U32 R9, RZ, RZ, R10 ;  /* 0x000000ffff097224 */ /* 0x000fc800078e000a */
        /* <DEDUP_REMOVED lines=33> */
[----:B0-----:R-:W-:Y:S01]  /*7630*/  FADD.FTZ R7, R25, R4 ;  /* 0x0000000419077221 */ /* 0x001fe20000010000 */
[C---:B-1----:R-:W-:Y:S01]  /*7640*/  FADD.FTZ R4, R27.reuse, R3 ;  /* 0x000000031b047221 */ /* 0x042fe20000010000 */
[----:B------:R-:W-:Y:S02]  /*7650*/  F2FP.F16.F32.PACK_AB R154, R27, R154 ;  /* 0x0000009a1b9a723e */ /* 0x000fe400000000ff */
[C---:B--2---:R-:W-:Y:S01]  /*7660*/  FADD.FTZ R3, R12.reuse, R7 ;  /* 0x000000070c037221 */ /* 0x044fe20000010000 */
[----:B------:R-:W-:Y:S01]  /*7670*/  F2FP.F16.F32.PACK_AB R155, R12, R25 ;  /* 0x000000190c9b723e */ /* 0x000fe200000000ff */
[----:B------:R-:W-:Y:S01]  /*7680*/  IMAD.MOV.U32 R7, RZ, RZ, R6 ;  /* 0x000000ffff077224 */ /* 0x000fe200078e0006 */
[----:B------:R-:W-:Y:S06]  /*7690*/  @P3 BRA `(.L_x_2470) ;  /* 0xffffffcc00a43947 */ /* 0x000fec000383ffff */
.L_x_2461:
[----:B------:R-:W-:-:S13]  /*76a0*/  ISETP.GE.AND P2, PT, R8, RZ, PT ;  /* 0x000000ff0800720c */ /* 0x000fda0003f46270 */
[----:B------:R-:W-:Y:S05]  /*76b0*/  @!P2 BRA `(.L_x_2471) ;  /* 0x000000280028a947 */ /* 0x000fea0003800000 */
[----:B------:R-:W-:Y:S01]  /*76c0*/  IMAD.MOV.U32 R7, RZ, RZ, R6 ;  /* 0x000000ffff077224 */ /* 0x000fe200078e0006 */
[----:B------:R-:W-:Y:S01]  /*76d0*/  UMOV UR60, UR38 ;  /* 0x00000026003c7c82 */ /* 0x000fe20008000000 */
[----:B------:R-:W-:Y:S01]  /*76e0*/  IMAD.MOV.U32 R9, RZ, RZ, R10 ;  /* 0x000000ffff097224 */ /* 0x000fe200078e000a */
[----:B------:R-:W-:Y:S01]  /*76f0*/  UMOV UR59, UR36 ;  /* 0x00000024003b7c82 */ /* 0x000fe20008000000 */
[----:B------:R-:W-:-:S05]  /*7700*/  ULDC UR58, c[0x0][0x9d8] ;  /* 0x00027600003a7ab9 */ /* 0x000fca0000000800 */
.L_x_2480:
[----:B------:R-:W-:-:S04]  /*7710*/  UIADD3 UR36, UR59, 0x1, URZ ;  /* 0x000000013b247890 */ /* 0x000fc8000fffe03f */
[----:B------:R-:W-:-:S04]  /*7720*/  UISETP.NE.AND UP0, UPT, UR36, 0x2, UPT ;  /* 0x000000022400788c */ /* 0x000fc8000bf05270 */
[----:B------:R-:W-:Y:S02]  /*7730*/  USEL UR38, URZ, 0x1, UP0 ;  /* 0x000000013f267887 */ /* 0x000fe40008000000 */
[----:B------:R-:W-:Y:S02]  /*7740*/  USEL UR36, UR36, URZ, UP0 ;  /* 0x0000003f24247287 */ /* 0x000fe40008000000 */
[----:B------:R-:W-:Y:S01]  /*7750*/  ULOP3.LUT UR38, UR60, UR38, URZ, 0x3c, !UPT ;  /* 0x000000263c267292 */ /* 0x000fe2000f8e3c3f */
[----:B------:R-:W-:Y:S11]  /*7760*/  @!P0 BRA `(.L_x_2472) ;  /* 0x0000000000048947 */ /* 0x000ff60003800000 */
[----:B------:R-:W-:Y:S01]  /*7770*/  BPT.TRAP 0x1 ;  /* 0x000000040000795c */ /* 0x000fe20000300000 */
.L_x_2472:
[----:B------:R-:W-:Y:S01]  /*7780*/  ULEA UR6, UR36, UR37, 0x3 ;  /* 0x0000002524067291 */ /* 0x000fe2000f8e183f */
[----:B------:R-:W-:-:S05]  /*7790*/  IMAD.U32 R5, RZ, RZ, UR38 ;  /* 0x00000026ff057e24 */ /* 0x000fca000f8e00ff */
[----:B------:R-:W-:-:S04]  /*77a0*/  SHF.L.U32 R5, R5, 0x1f, RZ ;  /* 0x0000001f05057819 */ /* 0x000fc800000006ff */
[----:B------:R0:W1:Y:S01]  /*77b0*/  SYNCS.PHASECHK.TRANS64.TRYWAIT P2, [UR6+0x34830], R5 ;  /* 0x03483005ff0075a7 */ /* 0x0000620008040146 */
[----:B------:R-:W-:Y:S05]  /*77c0*/  @!P0 BRA `(.L_x_2473) ;  /* 0x0000000000048947 */ /* 0x000fea0003800000 */
[----:B------:R-:W-:Y:S01]  /*77d0*/  BPT.TRAP 0x1 ;  /* 0x000000040000795c */ /* 0x000fe20000300000 */
.L_x_2473:
[----:B-1----:R-:W-:Y:S05]  /*77e0*/  @P2 BRA `(.L_x_2474) ;  /* 0x0000000000082947 */ /* 0x002fea0003800000 */
[----:B------:R-:W1:Y:S02]  /*77f0*/  SYNCS.PHASECHK.TRANS64.TRYWAIT P2, [UR6+0x34830], R5 ;  /* 0x03483005ff0075a7 */ /* 0x000e640008040146 */
[----:B-1----:R-:W-:Y:S05]  /*7800*/  @!P2 BRA `(.L_x_2475) ;  /* 0x000000bc0000a947 */ /* 0x002fea0003800000 */
.L_x_2474:
        /* <DEDUP_REMOVED lines=126> */
.L_x_2476:
[----:B------:R-:W-:Y:S01]  /*7ff0*/  ULEA UR7, UR59, UR37, 0x3 ;  /* 0x000000253b077291 */ /* 0x000fe2000f8e183f */
[----:B------:R-:W-:-:S05]  /*8000*/  IMAD.U32 R0, RZ, RZ, UR60 ;  /* 0x0000003cff007e24 */ /* 0x000fca000f8e00ff */
[----:B------:R-:W-:-:S04]  /*8010*/  SHF.L.U32 R0, R0, 0x1f, RZ ;  /* 0x0000001f00007819 */ /* 0x000fc800000006ff */
[----:B------:R2:W3:Y:S01]  /*8020*/  SYNCS.PHASECHK.TRANS64.TRYWAIT P2, [UR7+0x34850], R0 ;  /* 0x03485000ff0075a7 */ /* 0x0004e20008040147 */
[----:B------:R-:W-:Y:S05]  /*8030*/  @!P0 BRA `(.L_x_2477) ;  /* 0x0000000000048947 */ /* 0x000fea0003800000 */
[----:B------:R-:W-:Y:S01]  /*8040*/  BPT.TRAP 0x1 ;  /* 0x000000040000795c */ /* 0x000fe20000300000 */
.L_x_2477:
[----:B---3--:R-:W-:Y:S05]  /*8050*/  @P2 BRA `(.L_x_2478) ;  /* 0x0000000000082947 */ /* 0x008fea0003800000 */
[----:B------:R-:W3:Y:S02]  /*8060*/  SYNCS.PHASECHK.TRANS64.TRYWAIT P2, [UR7+0x34850], R0 ;  /* 0x03485000ff0075a7 */ /* 0x000ee40008040147 */
[----:B---3--:R-:W-:Y:S05]  /*8070*/  @!P2 BRA `(.L_x_2479) ;  /* 0x000000b000fca947 */ /* 0x008fea0003800000 */
.L_x_2478:
        /* <DEDUP_REMOVED lines=44> */
[----:B--2---:R-:W-:Y:S01]  /*8340*/  FMNMX.FTZ R5, R16, R5, !PT ;  /* 0x0000000510057209 */ /* 0x004fe20007810000 */
[----:B------:R-:W-:Y:S01]  /*8350*/  FMUL.FTZ R226, R73, UR58 ;  /* 0x0000003a49e27c20 */ /* 0x000fe20008410000 */
        /* <DEDUP_REMOVED lines=31> */
[C---:B------:R-:W-:Y:S01]  /*8550*/  ISETP.GT.AND P2, PT, R8.reuse, RZ, PT ;  /* 0x000000ff0800720c */ /* 0x040fe20003f44270 */
[----:B------:R-:W-:Y:S01]  /*8560*/  UMOV UR60, UR38 ;  /* 0x00000026003c7c82 */ /* 0x000fe20008000000 */
[----:B------:R-:W-:Y:S01]  /*8570*/  UMOV UR59, UR36 ;  /* 0x00000024003b7c82 */ /* 0x000fe20008000000 */
[----:B------:R-:W-:-:S03]  /*8580*/  VIADD R8, R8, 0xffffffff ;  /* 0xffffffff08087836 */ /* 0x000fc60000000000 */
        /* <DEDUP_REMOVED lines=18> */
[----:B------:R-:W-:Y:S01]  /*86b0*/  MUFU.TANH R220, R220 ;  /* 0x000000dc00dc7308 */ /* 0x000fe20000002400 */
[----:B------:R-:W-:Y:S01]  /*86c0*/  FMUL.FTZ R36, R38, UR58 ;  /* 0x0000003a26247c20 */ /* 0x000fe20008410000 */
[----:B------:R-:W-:Y:S01]  /*86d0*/  FMUL.FTZ R38, R39, UR58 ;  /* 0x0000003a27267c20 */ /* 0x000fe20008410000 */
[----:B------:R-:W-:Y:S01]  /*86e0*/  HGMMA.64x128x16.F32 R88, R176, gdesc[UR8].tnspB, R88, gsb0 ;  /* 0x41e00008b0587df0 */ /* 0x000fe20008000858 */
[----:B------:R-:W-:Y:S01]  /*86f0*/  UIADD3 UR10, UR6, 0x100, URZ ;  /* 0x00000100060a7890 */ /* 0x000fe2000fffe03f */
[----:B------:R-:W-:-:S03]  /*8700*/  UMOV UR11, 0x40000040 ;  /* 0x40000040000b7882 */ /* 0x000fc60000000000 */
[----:B------:R-:W0:Y:S01]  /*8710*/  MUFU.TANH R180, R180 ;  /* 0x000000b400b47308 */ /* 0x000e220000002400 */
[----:B-1----:R-:W-:-:S07]  /*8720*/  FMNMX.FTZ R15, R24, R15, !PT ;  /* 0x0000000f180f7209 */ /* 0x002fce0007810000 */
        /* <DEDUP_REMOVED lines=12> */
[----:B0-----:R-:W-:-:S05]  /*87f0*/  FMNMX.FTZ R17, R34, R17, !PT ;  /* 0x0000001122117209 */ /* 0x001fca0007810000 */
        /* <DEDUP_REMOVED lines=110> */
[-C--:B------:R-:W-:Y:S01]  /*8ee0*/  FMUL.FTZ R2, R2, R5.reuse ;  /* 0x0000000502027220 */ /* 0x080fe20000410000 */
[-CC-:B------:R-:W-:Y:S01]  /*8ef0*/  FFMA.FTZ R11, R16, R5.reuse, -R29.reuse ;  /* 0x00000005100b7223 */ /* 0x180fe2000001081d */
[-CC-:B------:R-:W-:Y:S01]  /*8f00*/  FFMA.FTZ R16, R26, R5.reuse, -R29.reuse ;  /* 0x000000051a107223 */ /* 0x180fe2000001081d */
        /* <DEDUP_REMOVED lines=34> */
[----:B------:R-:W-:Y:S01]  /*9130*/  MUFU.EX2 R170, R170 ;  /* 0x000000aa00aa7308 */ /* 0x000fe20000000800 */
[----:B0-----:R-:W-:Y:S01]  /*9140*/  FMNMX.FTZ R47, R0, R41, !PT ;  /* 0x00000029002f7209 */ /* 0x001fe20007810000 */
[----:B------:R-:W-:-:S06]  /*9150*/  FFMA.FTZ R41, R228, R5, -R29 ;  /* 0x00000005e4297223 */ /* 0x000fcc000001081d */
[----:B------:R-:W-:Y:S01]  /*9160*/  MUFU.EX2 R11, R11 ;  /* 0x0000000b000b7308 */ /* 0x000fe20000000800 */
[----:B------:R-:W0:Y:S07]  /*9170*/  SHFL.BFLY PT, R6, R47, 0x1, 0x1f ;  /* 0x0c201f002f067f89 */ /* 0x000e2e00000e0000 */
[----:B------:R-:W1:Y:S08]  /*9180*/  MUFU.EX2 R16, R16 ;  /* 0x0000001000107308 */ /* 0x000e700000000800 */
[----:B------:R-:W-:Y:S08]  /*9190*/  MUFU.EX2 R13, R13 ;  /* 0x0000000d000d7308 */ /* 0x000ff00000000800 */
[----:B------:R-:W-:Y:S01]  /*91a0*/  MUFU.EX2 R26, R26 ;  /* 0x0000001a001a7308 */ /* 0x000fe20000000800 */
[----:B-1----:R-:W-:-:S02]  /*91b0*/  F2FP.F16.F32.PACK_AB R182, R16, R11 ;  /* 0x0000000b10b6723e */ /* 0x002fc400000000ff */
[----:B0-----:R-:W-:-:S05]  /*91c0*/  FMNMX.FTZ R6, R47, R6, !PT ;  /* 0x000000062f067209 */ /* 0x001fca0007810000 */
[C---:B------:R-:W-:Y:S01]  /*91d0*/  FADD.FTZ R0, -R6.reuse, R7 ;  /* 0x0000000706007221 */ /* 0x040fe20000010100 */
[-C--:B------:R-:W-:Y:S01]  /*91e0*/  FMUL.FTZ R7, R6, R5.reuse ;  /* 0x0000000506077220 */ /* 0x080fe20000410000 */
[----:B------:R0:W-:Y:S02]  /*91f0*/  MUFU.EX2 R15, R180 ;  /* 0x000000b4000f7308 */ /* 0x0001e40000000800 */
[-C--:B------:R-:W-:Y:S01]  /*9200*/  FMUL.FTZ R0, R0, R5.reuse ;  /* 0x0000000500007220 */ /* 0x080fe20000410000 */
[-CC-:B------:R-:W-:Y:S01]  /*9210*/  FFMA.FTZ R177, R28, R5.reuse, -R7.reuse ;  /* 0x000000051cb17223 */ /* 0x180fe20000010807 */
[-CC-:B------:R-:W-:Y:S01]  /*9220*/  FFMA.FTZ R28, R42, R5.reuse, -R7.reuse ;  /* 0x000000052a1c7223 */ /* 0x180fe20000010807 */
[----:B------:R-:W-:Y:S01]  /*9230*/  IMAD.U32 R42, RZ, RZ, UR7 ;  /* 0x00000007ff2a7e24 */ /* 0x000fe2000f8e00ff */
[----:B------:R-:W-:Y:S01]  /*9240*/  UMOV UR7, 0x40000040 ;  /* 0x4000004000077882 */ /* 0x000fe20000000000 */
[-CC-:B------:R-:W-:Y:S01]  /*9250*/  FFMA.FTZ R181, R12, R5.reuse, -R7.reuse ;  /* 0x000000050cb57223 */ /* 0x180fe20000010807 */
[-CC-:B------:R-:W-:Y:S01]  /*9260*/  FFMA.FTZ R12, R14, R5.reuse, -R7.reuse ;  /* 0x000000050e0c7223 */ /* 0x180fe20000010807 */
[----:B------:R-:W-:Y:S01]  /*9270*/  MUFU.EX2 R0, R0 ;  /* 0x0000000000007308 */ /* 0x000fe20000000800 */
[-CC-:B------:R-:W-:Y:S01]  /*9280*/  FFMA.FTZ R183, R20, R5.reuse, -R7.reuse ;  /* 0x0000000514b77223 */ /* 0x180fe20000010807 */
[-CC-:B------:R-:W-:Y:S01]  /*9290*/  FFMA.FTZ R14, R24, R5.reuse, -R7.reuse ;  /* 0x00000005180e7223 */ /* 0x180fe20000010807 */
[----:B------:R-:W-:Y:S01]  /*92a0*/  FFMA.FTZ R20, R34, R5, -R7 ;  /* 0x0000000522147223 */ /* 0x000fe20000010807 */
[----:B------:R-:W-:-:S02]  /*92b0*/  @!P1 VIADD R42, R42, 0x34860 ;  /* 0x000348602a2a9836 */ /* 0x000fc40000000000 */
[-CC-:B------:R-:W-:Y:S01]  /*92c0*/  FFMA.FTZ R179, R36, R5.reuse, -R7.reuse ;  /* 0x0000000524b37223 */ /* 0x180fe20000010807 */
[-CC-:B------:R-:W-:Y:S01]  /*92d0*/  FFMA.FTZ R175, R44, R5.reuse, -R7.reuse ;  /* 0x000000052caf7223 */ /* 0x180fe20000010807 */
[-CC-:B------:R-:W-:Y:S01]  /*92e0*/  FFMA.FTZ R24, R38, R5.reuse, -R7.reuse ;  /* 0x0000000526187223 */ /* 0x180fe20000010807 */
[----:B------:R-:W1:Y:S01]  /*92f0*/  MUFU.EX2 R181, R181 ;  /* 0x000000b500b57308 */ /* 0x000e620000000800 */
[----:B------:R-:W-:Y:S01]  /*9300*/  @!P1 PRMT R44, RZ, 0x654, R42 ;  /* 0x00000654ff2c9816 */ /* 0x000fe2000000002a */
[-CC-:B------:R-:W-:Y:S01]  /*9310*/  FFMA.FTZ R173, R40, R5.reuse, -R7.reuse ;  /* 0x0000000528ad7223 */ /* 0x180fe20000010807 */
[-CC-:B------:R-:W-:Y:S01]  /*9320*/  FFMA.FTZ R34, R46, R5.reuse, -R7.reuse ;  /* 0x000000052e227223 */ /* 0x180fe20000010807 */
[-CC-:B------:R-:W-:Y:S01]  /*9330*/  FFMA.FTZ R169, R48, R5.reuse, -R7.reuse ;  /* 0x0000000530a97223 */ /* 0x180fe20000010807 */
[-CC-:B------:R-:W-:Y:S01]  /*9340*/  FFMA.FTZ R36, R50, R5.reuse, -R7.reuse ;  /* 0x0000000532247223 */ /* 0x180fe20000010807 */
[-CC-:B------:R-:W-:Y:S01]  /*9350*/  FFMA.FTZ R171, R52, R5.reuse, -R7.reuse ;  /* 0x0000000534ab7223 */ /* 0x180fe20000010807 */
[-CC-:B------:R-:W-:Y:S01]  /*9360*/  FFMA.FTZ R38, R54, R5.reuse, -R7.reuse ;  /* 0x0000000536267223 */ /* 0x180fe20000010807 */
[----:B------:R-:W2:Y:S01]  /*9370*/  MUFU.EX2 R12, R12 ;  /* 0x0000000c000c7308 */ /* 0x000ea20000000800 */
[--C-:B------:R-:W-:Y:S01]  /*9380*/  FFMA.FTZ R40, R58, R5, -R7.reuse ;  /* 0x000000053a287223 */ /* 0x100fe20000010807 */
[----:B0-----:R-:W-:Y:S01]  /*9390*/  F2FP.F16.F32.PACK_AB R180, R170, R9 ;  /* 0x00000009aab4723e */ /* 0x001fe200000000ff */
[-CC-:B------:R-:W-:Y:S01]  /*93a0*/  FFMA.FTZ R64, R64, R5.reuse, -R7.reuse ;  /* 0x0000000540407223 */ /* 0x180fe20000010807 */
[-CC-:B------:R-:W-:Y:S01]  /*93b0*/  FFMA.FTZ R66, R66, R5.reuse, -R7.reuse ;  /* 0x0000000542427223 */ /* 0x180fe20000010807 */
[-CC-:B------:R-:W-:Y:S01]  /*93c0*/  FFMA.FTZ R68, R68, R5.reuse, -R7.reuse ;  /* 0x0000000544447223 */ /* 0x180fe20000010807 */
[-CC-:B------:R-:W-:Y:S01]  /*93d0*/  FFMA.FTZ R70, R70, R5.reuse, -R7.reuse ;  /* 0x0000000546467223 */ /* 0x180fe20000010807 */
[----:B------:R-:W-:Y:S01]  /*93e0*/  FFMA.FTZ R72, R72, R5, -R7 ;  /* 0x0000000548487223 */ /* 0x000fe20000010807 */
[----:B------:R-:W-:Y:S01]  /*93f0*/  MUFU.EX2 R183, R183 ;  /* 0x000000b700b77308 */ /* 0x000fe20000000800 */
[----:B-1----:R-:W-:Y:S01]  /*9400*/  FFMA.FTZ R3, R0, R3, R181 ;  /* 0x0000000300037223 */ /* 0x002fe200000100b5 */
[-CC-:B------:R-:W-:Y:S01]  /*9410*/  FFMA.FTZ R74, R74, R5.reuse, -R7.reuse ;  /* 0x000000054a4a7223 */ /* 0x180fe20000010807 */
[-CC-:B------:R-:W-:Y:S01]  /*9420*/  FFMA.FTZ R76, R76, R5.reuse, -R7.reuse ;  /* 0x000000054c4c7223 */ /* 0x180fe20000010807 */
[-CC-:B------:R-:W-:Y:S01]  /*9430*/  FFMA.FTZ R78, R78, R5.reuse, -R7.reuse ;  /* 0x000000054e4e7223 */ /* 0x180fe20000010807 */
[-CC-:B------:R-:W-:Y:S01]  /*9440*/  FFMA.FTZ R80, R80, R5.reuse, -R7.reuse ;  /* 0x0000000550507223 */ /* 0x180fe20000010807 */
[-CC-:B------:R-:W-:Y:S01]  /*9450*/  FFMA.FTZ R82, R82, R5.reuse, -R7.reuse ;  /* 0x0000000552527223 */ /* 0x180fe20000010807 */
[----:B------:R-:W-:Y:S01]  /*9460*/  FFMA.FTZ R86, R86, R5, -R7 ;  /* 0x0000000556567223 */ /* 0x000fe20000010807 */
[----:B------:R-:W-:Y:S01]  /*9470*/  MUFU.EX2 R14, R14 ;  /* 0x0000000e000e7308 */ /* 0x000fe20000000800 */
[C---:B--2---:R-:W-:Y:S01]  /*9480*/  FADD.FTZ R42, R12.reuse, R3 ;  /* 0x000000030c2a7221 */ /* 0x044fe20000010000 */
[----:B------:R-:W-:-:S06]  /*9490*/  F2FP.F16.F32.PACK_AB R181, R12, R181 ;  /* 0x000000b50cb5723e */ /* 0x000fcc00000000ff */
[----:B------:R-:W-:Y:S01]  /*94a0*/  MUFU.EX2 R177, R177 ;  /* 0x000000b100b17308 */ /* 0x000fe20000000800 */
[----:B------:R-:W-:Y:S02]  /*94b0*/  WARPGROUP.DEPBAR.LE gsb0, 0x0 ;  /* 0x00008000000079c5 */ /* 0x000fe40000010000 */
[----:B------:R-:W-:Y:S01]  /*94c0*/  WARPGROUP.ARRIVE ;  /* 0x00000000000079c5 */ /* 0x000fe20000000000 */
[-CC-:B------:R-:W-:Y:S01]  /*94d0*/  FFMA.FTZ R164, R204, R5.reuse, -R29.reuse ;  /* 0x00000005cca47223 */ /* 0x180fe2000001081d */
[-CC-:B------:R-:W-:Y:S01]  /*94e0*/  FFMA.FTZ R166, R178, R5.reuse, -R29.reuse ;  /* 0x00000005b2a67223 */ /* 0x180fe2000001081d */
[-C--:B------:R-:W-:Y:S02]  /*94f0*/  FFMA.FTZ R204, R222, R5.reuse, -R29 ;  /* 0x00000005decc7223 */ /* 0x080fe4000001081d */
[----:B------:R-:W-:Y:S01]  /*9500*/  MUFU.EX2 R20, R20 ;  /* 0x0000001400147308 */ /* 0x000fe20000000800 */
[-CC-:B------:R-:W-:Y:S01]  /*9510*/  FFMA.FTZ R165, R56, R5.reuse, -R7.reuse ;  /* 0x0000000538a57223 */ /* 0x180fe20000010807 */
[----:B------:R-:W-:Y:S01]  /*9520*/  HGMMA.64x128x16.F32 R88, R160, gdesc[UR8].tnspB, R88, gsb0 ;  /* 0x41e00008a0587df0 */ /* 0x000fe20008000858 */
[----:B------:R-:W-:Y:S01]  /*9530*/  UIADD3 UR10, UR6, 0x300, URZ ;  /* 0x00000300060a7890 */ /* 0x000fe2000fffe03f */
[----:B------:R-:W-:Y:S01]  /*9540*/  FFMA.FTZ R167, R60, R5, -R7 ;  /* 0x000000053ca77223 */ /* 0x000fe20000010807 */
[----:B------:R-:W-:Y:S01]  /*9550*/  UMOV UR11, 0x40000040 ;  /* 0x40000040000b7882 */ /* 0x000fe20000000000 */
[----:B------:R-:W-:-:S02]  /*9560*/  UIADD3 UR6, UR6, 0x380, URZ ;  /* 0x0000038006067890 */ /* 0x000fc4000fffe03f */
[----:B------:R-:W-:Y:S08]  /*9570*/  MUFU.EX2 R179, R179 ;  /* 0x000000b300b37308 */ /* 0x000ff00000000800 */
[----:B------:R-:W0:Y:S08]  /*9580*/  MUFU.EX2 R30, R30 ;  /* 0x0000001e001e7308 */ /* 0x000e300000000800 */
[----:B------:R-:W-:Y:S08]  /*9590*/  MUFU.EX2 R24, R24 ;  /* 0x0000001800187308 */ /* 0x000ff00000000800 */
[----:B------:R-:W-:Y:S01]  /*95a0*/  MUFU.EX2 R173, R173 ;  /* 0x000000ad00ad7308 */ /* 0x000fe20000000800 */
[----:B0-----:R-:W-:-:S07]  /*95b0*/  F2FP.F16.F32.PACK_AB R178, R30, R15 ;  /* 0x0000000f1eb2723e */ /* 0x001fce00000000ff */
[----:B------:R-:W0:Y:S08]  /*95c0*/  MUFU.EX2 R32, R32 ;  /* 0x0000002000207308 */ /* 0x000e300000000800 */
[----:B------:R-:W-:Y:S08]  /*95d0*/  MUFU.EX2 R28, R28 ;  /* 0x0000001c001c7308 */ /* 0x000ff00000000800 */
[----:B------:R-:W-:Y:S01]  /*95e0*/  MUFU.EX2 R175, R175 ;  /* 0x000000af00af7308 */ /* 0x000fe20000000800 */
[----:B0-----:R-:W-:-:S07]  /*95f0*/  F2FP.F16.F32.PACK_AB R172, R32, R17 ;  /* 0x0000001120ac723e */ /* 0x001fce00000000ff */
[----:B------:R-:W0:Y:S08]  /*9600*/  MUFU.EX2 R164, R164 ;  /* 0x000000a400a47308 */ /* 0x000e300000000800 */
[----:B------:R-:W-:Y:S08]  /*9610*/  MUFU.EX2 R34, R34 ;  /* 0x0000002200227308 */ /* 0x000ff00000000800 */
[----:B------:R1:W-:Y:S01]  /*9620*/  MUFU.EX2 R25, R176 ;  /* 0x000000b000197308 */ /* 0x0003e20000000800 */
[----:B0-----:R-:W-:-:S07]  /*9630*/  F2FP.F16.F32.PACK_AB R174, R164, R21 ;  /* 0x00000015a4ae723e */ /* 0x001fce00000000ff */
[----:B------:R-:W-:Y:S01]  /*9640*/  MUFU.EX2 R169, R169 ;  /* 0x000000a900a97308 */ /* 0x000fe20000000800 */
[----:B-1----:R-:W-:-:S07]  /*9650*/  F2FP.F16.F32.PACK_AB R176, R26, R13 ;  /* 0x0000000d1ab0723e */ /* 0x002fce00000000ff */
        /* <DEDUP_REMOVED lines=12> */
[----:B------:R-:W-:Y:S02]  /*9720*/  HGMMA.64x128x16.F32 R88, R156, gdesc[UR8].tnspB, R88, gsb0 ;  /* 0x41e000089c587df0 */ /* 0x000fe40008000858 */
[----:B------:R-:W-:-:S04]  /*9730*/  @!P1 LEA R29, R29, UR37, 0x3 ;  /* 0x000000251d1d9c11 */ /* 0x000fc8000f8e18ff */
[----:B------:R-:W-:Y:S01]  /*9740*/  @!P1 IADD3 R29, R29, 0x34840, RZ ;  /* 0x000348401d1d9810 */ /* 0x000fe20007ffe0ff */
[----:B------:R-:W-:Y:S03]  /*9750*/  MUFU.EX2 R160, R160 ;  /* 0x000000a000a07308 */ /* 0x000fe60000000800 */
[----:B------:R-:W-:-:S05]  /*9760*/  @!P1 PRMT R29, RZ, 0x654, R29 ;  /* 0x00000654ff1d9816 */ /* 0x000fca000000001d */
        /* <DEDUP_REMOVED lines=17> */
[----:B------:R-:W1:Y:S01]  /*9880*/  MUFU.EX2 R74, R74 ;  /* 0x0000004a004a7308 */ /* 0x000e620000000800 */
[----:B------:R-:W-:Y:S02]  /*9890*/  WARPGROUP.DEPBAR.LE gsb0, 0x0 ;  /* 0x00008000000079c5 */ /* 0x000fe40000010000 */
[----:B------:R-:W-:-:S05]  /*98a0*/  WARPGROUP.ARRIVE ;  /* 0x00000000000079c5 */ /* 0x000fca0000000000 */
[----:B------:R-:W-:Y:S01]  /*98b0*/  MUFU.EX2 R41, R41 ;  /* 0x0000002900297308 */ /* 0x000fe20000000800 */
[----:B0-----:R-:W-:Y:S01]  /*98c0*/  F2FP.F16.F32.PACK_AB R156, R206, R39 ;  /* 0x00000027ce9c723e */ /* 0x001fe200000000ff */
[----:B------:R-:W-:Y:S01]  /*98d0*/  HGMMA.64x128x16.F32 R88, R152, gdesc[UR4].tnspB, R88, gsb0 ;  /* 0x41e0000498587df0 */ /* 0x000fe20008000858 */
[----:B-1----:R-:W-:-:S05]  /*98e0*/  F2FP.F16.F32.PACK_AB R157, R74, R72 ;  /* 0x000000484a9d723e */ /* 0x002fca00000000ff */
[----:B------:R-:W-:Y:S08]  /*98f0*/  MUFU.EX2 R76, R76 ;  /* 0x0000004c004c7308 */ /* 0x000ff00000000800 */
        /* <DEDUP_REMOVED lines=27> */
[----:B------:R-:W-:Y:S02]  /*9ab0*/  F2FP.F16.F32.PACK_AB R168, R166, R25 ;  /* 0x00000019a6a8723e */ /* 0x000fe400000000ff */
[----:B------:R-:W-:Y:S01]  /*9ac0*/  FADD.FTZ R3, R13, R42 ;  /* 0x0000002a0d037221 */ /* 0x000fe20000010000 */
[C---:B------:R-:W-:Y:S01]  /*9ad0*/  FADD.FTZ R44, R20.reuse, R29 ;  /* 0x0000001d142c7221 */ /* 0x040fe20000010000 */
        /* <DEDUP_REMOVED lines=19> */
[----:B0-----:R-:W-:Y:S02]  /*9c10*/  F2FP.F16.F32.PACK_AB R155, R7, R86 ;  /* 0x00000056079b723e */ /* 0x001fe400000000ff */
[----:B------:R-:W-:Y:S01]  /*9c20*/  FADD.FTZ R42, R164, R3 ;  /* 0x00000003a42a7221 */ /* 0x000fe20000010000 */
[----:B------:R-:W-:Y:S01]  /*9c30*/  FADD.FTZ R9, R169, R44 ;  /* 0x0000002ca9097221 */ /* 0x000fe20000010000 */
[----:B------:R-:W-:-:S02]  /*9c40*/  F2FP.F16.F32.PACK_AB R164, R160, R31 ;  /* 0x0000001fa0a4723e */ /* 0x000fc400000000ff */
[----:B------:R-:W-:Y:S01]  /*9c50*/  FADD.FTZ R3, R25, R42 ;  /* 0x0000002a19037221 */ /* 0x000fe20000010000 */
[C---:B------:R-:W-:Y:S01]  /*9c60*/  FADD.FTZ R16, R36.reuse, R9 ;  /* 0x0000000924107221 */ /* 0x040fe20000010000 */
[----:B------:R-:W-:Y:S02]  /*9c70*/  F2FP.F16.F32.PACK_AB R169, R36, R169 ;  /* 0x000000a924a9723e */ /* 0x000fe400000000ff */
        /* <DEDUP_REMOVED lines=46> */
.L_x_2471:
        /* <DEDUP_REMOVED lines=67> */
.L_x_2481:
[----:B------:R-:W-:Y:S01]  /*a390*/  ULEA UR5, UR36, UR37, 0x3 ;  /* 0x0000002524057291 */ /* 0x000fe2000f8e183f */
[----:B------:R-:W-:-:S05]  /*a3a0*/  IMAD.U32 R0, RZ, RZ, UR38 ;  /* 0x00000026ff007e24 */ /* 0x000fca000f8e00ff */
[----:B------:R-:W-:-:S04]  /*a3b0*/  SHF.L.U32 R0, R0, 0x1f, RZ ;  /* 0x0000001f00007819 */ /* 0x000fc800000006ff */
[----:B------:R0:W1:Y:S01]  /*a3c0*/  SYNCS.PHASECHK.TRANS64.TRYWAIT P2, [UR5+0x34850], R0 ;  /* 0x03485000ff0075a7 */ /* 0x0000620008040145 */
[----:B------:R-:W-:Y:S05]  /*a3d0*/  @!P0 BRA `(.L_x_2482) ;  /* 0x0000000000048947 */ /* 0x000fea0003800000 */
[----:B------:R-:W-:Y:S01]  /*a3e0*/  BPT.TRAP 0x1 ;  /* 0x000000040000795c */ /* 0x000fe20000300000 */
.L_x_2482:
[----:B-1----:R-:W-:Y:S05]  /*a3f0*/  @P2 BRA `(.L_x_2483) ;  /* 0x0000000000082947 */ /* 0x002fea0003800000 */
[----:B------:R-:W1:Y:S02]  /*a400*/  SYNCS.PHASECHK.TRANS64.TRYWAIT P0, [UR5+0x34850], R0 ;  /* 0x03485000ff0075a7 */ /* 0x000e640008000145 */
[----:B-1----:R-:W-:Y:S05]  /*a410*/  @!P0 BRA `(.L_x_2484) ;  /* 0x00000090002c8947 */ /* 0x002fea0003800000 */
.L_x_2483:
        /* <DEDUP_REMOVED lines=8> */
[----:B------:R-:W-:-:S03]  /*a4a0*/  VIADD R191, R191, 0x1 ;  /* 0x00000001bfbf7836 */ /* 0x000fc60000000000 */
[----:B------:R-:W-:-:S04]  /*a4b0*/  ULOP3.LUT UR4, UR37, 0x4000000, URZ, 0xfc, !UPT ;  /* 0x0400000025047892 */ /* 0x000fc8000f8efc3f */
[----:B------:R-:W-:Y:S02]  /*a4c0*/  ULEA UR4, UR36, UR4, 0xb ;  /* 0x0000000424047291 */ /* 0x000fe4000f8e583f */
[----:B------:R-:W-:-:S04]  /*a4d0*/  UIADD3 UR36, UR36, 0x1, URZ ;  /* 0x0000000124247890 */ /* 0x000fc8000fffe03f */
[----:B------:R-:W-:Y:S01]  /*a4e0*/  UISETP.NE.AND UP0, UPT, UR36, 0x2, UPT ;  /* 0x000000022400788c */ /* 0x000fe2000bf05270 */
[----:B------:R-:W-:Y:S02]  /*a4f0*/  UMOV UR6, UR4 ;  /* 0x0000000400067c82 */ /* 0x000fe40008000000 */
[----:B------:R-:W-:Y:S01]  /*a500*/  HGMMA.64x128x16.F32 R24, R180, gdesc[UR4].tnspB, R24, gsb0 ;  /* 0x41e00004b4187df0 */ /* 0x000fe20008000818 */
[----:B------:R-:W-:Y:S01]  /*a510*/  UIADD3 UR6, UR4, 0x80, URZ ;  /* 0x0000008004067890 */ /* 0x000fe2000fffe03f */
[----:B-1----:R-:W-:Y:S01]  /*a520*/  FADD.FTZ R7, R7, R4 ;  /* 0x0000000407077221 */ /* 0x002fe20000010000 */
[----:B------:R-:W-:Y:S01]  /*a530*/  UMOV UR7, 0x40000040 ;  /* 0x4000004000077882 */ /* 0x000fe20000000000 */
[----:B------:R-:W-:Y:S02]  /*a540*/  IMAD.MOV.U32 R4, RZ, RZ, RZ ;  /* 0x000000ffff047224 */ /* 0x000fe400078e00ff */
[----:B0-----:R-:W-:Y:S01]  /*a550*/  FADD.FTZ R2, R0, R3 ;  /* 0x0000000300027221 */ /* 0x001fe20000010000 */
[----:B------:R-:W-:Y:S01]  /*a560*/  IMAD.MOV.U32 R3, RZ, RZ, RZ ;  /* 0x000000ffff037224 */ /* 0x000fe200078e00ff */
[----:B------:R-:W0:Y:S01]  /*a570*/  SHFL.BFLY PT, R0, R7, 0x1, 0x1f ;  /* 0x0c201f0007007f89 */ /* 0x000e2200000e0000 */
[----:B------:R-:W-:-:S03]  /*a580*/  USEL UR36, UR36, URZ, UP0 ;  /* 0x0000003f24247287 */ /* 0x000fc60008000000 */
[----:B------:R-:W1:Y:S01]  /*a590*/  SHFL.BFLY PT, R9, R2, 0x1, 0x1f ;  /* 0x0c201f0002097f89 */ /* 0x000e6200000e0000 */
[----:B0-----:R-:W-:Y:S01]  /*a5a0*/  FADD.FTZ R11, R7, R0 ;  /* 0x00000000070b7221 */ /* 0x001fe20000010000 */
[----:B------:R-:W-:Y:S02]  /*a5b0*/  IMAD.MOV.U32 R0, RZ, RZ, -0x800000 ;  /* 0xff800000ff007424 */ /* 0x000fe400078e00ff */
[----:B-1----:R-:W-:Y:S02]  /*a5c0*/  FADD.FTZ R12, R2, R9 ;  /* 0x00000009020c7221 */ /* 0x002fe40000010000 */
[----:B------:R-:W-:Y:S01]  /*a5d0*/  FSETP.NE.FTZ.AND P0, PT, R11, RZ, PT ;  /* 0x000000ff0b00720b */ /* 0x000fe20003f15000 */
[----:B------:R-:W-:Y:S02]  /*a5e0*/  IMAD.MOV.U32 R2, RZ, RZ, -0x800000 ;  /* 0xff800000ff027424 */ /* 0x000fe400078e00ff */
[----:B------:R-:W-:-:S10]  /*a5f0*/  FSETP.NE.FTZ.AND P2, PT, R12, RZ, PT ;  /* 0x000000ff0c00720b */ /* 0x000fd40003f55000 */
[C---:B------:R-:W-:Y:S01]  /*a600*/  @P0 FMUL.FTZ R7, R5.reuse, 0.69314718246459960938 ;  /* 0x3f31721805070820 */ /* 0x040fe20000410000 */
[----:B------:R-:W0:Y:S02]  /*a610*/  @P0 MUFU.LG2 R8, R11 ;  /* 0x0000000b00080308 */ /* 0x000e240000000c00 */
[----:B------:R-:W-:Y:S01]  /*a620*/  @P2 FMUL.FTZ R14, R5, 0.69314718246459960938 ;  /* 0x3f317218050e2820 */ /* 0x000fe20000410000 */
[----:B------:R-:W-:-:S05]  /*a630*/  @!P1 VIADD R5, R13, 0x34860 ;  /* 0x000348600d059836 */ /* 0x000fca0000000000 */
[----:B------:R-:W1:Y:S01]  /*a640*/  @P2 MUFU.LG2 R9, R12 ;  /* 0x0000000c00092308 */ /* 0x000e620000000c00 */
[----:B------:R-:W-:-:S07]  /*a650*/  @!P1 PRMT R5, RZ, 0x654, R5 ;  /* 0x00000654ff059816 */ /* 0x000fce0000000005 */
        /* <DEDUP_REMOVED lines=109> */
.L_x_2454:
        /* <DEDUP_REMOVED lines=24> */
[----:B------:R-:W-:Y:S02]  /*aeb0*/  MOV R16, R3 ;  /* 0x0000000300107202 */ /* 0x000fe40000000f00 */
[----:B--2---:R-:W-:-:S03]  /*aec0*/  MOV R17, R4 ;  /* 0x0000000400117202 */ /* 0x004fc60000000f00 */
[----:B------:R-:W-:-:S03]  /*aed0*/  IMAD.WIDE R4, R195, 0x2, R16 ;  /* 0x00000002c3047825 */ /* 0x000fc600078e0210 */
[C---:B------:R-:W-:Y:S02]  /*aee0*/  LOP3.LUT R9, R4.reuse, 0x380, RZ, 0xc0, !PT ;  /* 0x0000038004097812 */ /* 0x040fe400078ec0ff */
[C---:B------:R-:W-:Y:S02]  /*aef0*/  IADD3 R31, P6, R4.reuse, 0x20, RZ ;  /* 0x00000020041f7810 */ /* 0x040fe40007fde0ff */
[----:B------:R-:W-:Y:S02]  /*af00*/  SHF.R.U64 R9, R9, 0x3, RZ ;  /* 0x0000000309097819 */ /* 0x000fe400000012ff */
[----:B------:R-:W-:Y:S01]  /*af10*/  LOP3.LUT R12, R31, 0x380, RZ, 0xc0, !PT ;  /* 0x000003801f0c7812 */ /* 0x000fe200078ec0ff */
[----:B------:R-:W-:Y:S01]  /*af20*/  IMAD.X R27, RZ, RZ, R5, P6 ;  /* 0x000000ffff1b7224 */ /* 0x000fe200030e0605 */
[----:B------:R-:W-:Y:S01]  /*af30*/  BAR.SYNC.DEFER_BLOCKING 0x1, 0x100 ;  /* 0x0044000000007b1d */ /* 0x000fe20000010000 */
[C---:B------:R-:W-:Y:S02]  /*af40*/  IADD3 R97, P5, R4.reuse, 0x40, RZ ;  /* 0x0000004004617810 */ /* 0x040fe40007fbe0ff */
[----:B------:R-:W-:-:S02]  /*af50*/  IADD3 R99, P4, R4, 0x60, RZ ;  /* 0x0000006004637810 */ /* 0x000fc40007f9e0ff */
[C---:B------:R-:W-:Y:S01]  /*af60*/  IADD3 R101, P3, R4.reuse, 0x4000, RZ ;  /* 0x0000400004657810 */ /* 0x040fe20007f7e0ff */
[--C-:B------:R-:W-:Y:S01]  /*af70*/  IMAD.X R25, RZ, RZ, R5.reuse, P5 ;  /* 0x000000ffff197224 */ /* 0x100fe200028e0605 */
[C---:B------:R-:W-:Y:S01]  /*af80*/  IADD3 R103, P2, R4.reuse, 0x4020, RZ ;  /* 0x0000402004677810 */ /* 0x040fe20007f5e0ff */
[--C-:B------:R-:W-:Y:S01]  /*af90*/  IMAD.X R21, RZ, RZ, R5.reuse, P4 ;  /* 0x000000ffff157224 */ /* 0x100fe200020e0605 */
[C---:B------:R-:W-:Y:S02]  /*afa0*/  IADD3 R105, P1, R4.reuse, 0x4040, RZ ;  /* 0x0000404004697810 */ /* 0x040fe40007f3e0ff */
[----:B------:R-:W-:Y:S01]  /*afb0*/  IADD3 R88, P0, R4, 0x4060, RZ ;  /* 0x0000406004587810 */ /* 0x000fe20007f1e0ff */
[--C-:B------:R-:W-:Y:S01]  /*afc0*/  IMAD.X R13, RZ, RZ, R5.reuse, P2 ;  /* 0x000000ffff0d7224 */ /* 0x100fe200010e0605 */
[----:B------:R-:W-:Y:S01]  /*afd0*/  LOP3.LUT R4, R9, R4, RZ, 0x3c, !PT ;  /* 0x0000000409047212 */ /* 0x000fe200078e3cff */
[--C-:B------:R-:W-:Y:S01]  /*afe0*/  IMAD.X R11, RZ, RZ, R5.reuse, P1 ;  /* 0x000000ffff0b7224 */ /* 0x100fe200008e0605 */
[----:B------:R-:W-:Y:S01]  /*aff0*/  SHF.R.U64 R12, R12, 0x3, RZ ;  /* 0x000000030c0c7819 */ /* 0x000fe200000012ff */
[----:B------:R-:W-:Y:S01]  /*b000*/  IMAD.X R9, RZ, RZ, R5, P0 ;  /* 0x000000ffff097224 */ /* 0x000fe200000e0605 */
[----:B------:R-:W-:-:S02]  /*b010*/  IADD3.X R15, RZ, R5, RZ, P3, !PT ;  /* 0x00000005ff0f7210 */ /* 0x000fc40001ffe4ff */
[----:B------:R-:W-:Y:S02]  /*b020*/  MOV R94, R4 ;  /* 0x00000004005e7202 */ /* 0x000fe40000000f00 */
[----:B------:R-:W-:Y:S02]  /*b030*/  F2FP.F16.F32.PACK_AB R5, R8, R93 ;  /* 0x0000005d0805723e */ /* 0x000fe400000000ff */
[----:B------:R-:W-:Y:S02]  /*b040*/  LOP3.LUT R14, R97, 0x380, RZ, 0xc0, !PT ;  /* 0x00000380610e7812 */ /* 0x000fe400078ec0ff */
[----:B------:R-:W-:Y:S02]  /*b050*/  LOP3.LUT R26, R12, R31, RZ, 0x3c, !PT ;  /* 0x0000001f0c1a7212 */ /* 0x000fe400078e3cff */
[----:B------:R-:W-:Y:S02]  /*b060*/  F2FP.F16.F32.PACK_AB R4, R10, R95 ;  /* 0x0000005f0a04723e */ /* 0x000fe400000000ff */
[----:B------:R-:W-:-:S02]  /*b070*/  LOP3.LUT R8, R103, 0x380, RZ, 0xc0, !PT ;  /* 0x0000038067087812 */ /* 0x000fc400078ec0ff */
[----:B------:R-:W-:Y:S01]  /*b080*/  LOP3.LUT R10, R105, 0x380, RZ, 0xc0, !PT ;  /* 0x00000380690a7812 */ /* 0x000fe200078ec0ff */
[----:B------:R2:W-:Y:S01]  /*b090*/  STSM.16.M88.4 [R94], R4 ;  /* 0x000000045e007844 */ /* 0x0005e20000000200 */
[----:B------:R-:W-:Y:S02]  /*b0a0*/  LOP3.LUT R31, R88, 0x380, RZ, 0xc0, !PT ;  /* 0x00000380581f7812 */ /* 0x000fe400078ec0ff */
[----:B-1----:R-:W-:Y:S02]  /*b0b0*/  LOP3.LUT R44, R101, 0x380, RZ, 0xc0, !PT ;  /* 0x00000380652c7812 */ /* 0x002fe400078ec0ff */
[----:B------:R-:W-:Y:S02]  /*b0c0*/  LOP3.LUT R20, R99, 0x380, RZ, 0xc0, !PT ;  /* 0x0000038063147812 */ /* 0x000fe400078ec0ff */
[----:B------:R-:W-:Y:S02]  /*b0d0*/  SHF.R.U64 R14, R14, 0x3, RZ ;  /* 0x000000030e0e7819 */ /* 0x000fe400000012ff */
[----:B------:R-:W-:-:S02]  /*b0e0*/  SHF.R.U64 R8, R8, 0x3, RZ ;  /* 0x0000000308087819 */ /* 0x000fc400000012ff */
[----:B------:R-:W-:Y:S02]  /*b0f0*/  SHF.R.U64 R10, R10, 0x3, RZ ;  /* 0x000000030a0a7819 */ /* 0x000fe400000012ff */
[----:B------:R-:W-:Y:S02]  /*b100*/  SHF.R.U64 R31, R31, 0x3, RZ ;  /* 0x000000031f1f7819 */ /* 0x000fe400000012ff */
[----:B------:R-:W-:Y:S02]  /*b110*/  SHF.R.U64 R44, R44, 0x3, RZ ;  /* 0x000000032c2c7819 */ /* 0x000fe400000012ff */
[----:B------:R-:W-:Y:S02]  /*b120*/  SHF.R.U64 R20, R20, 0x3, RZ ;  /* 0x0000000314147819 */ /* 0x000fe400000012ff */
[----:B------:R-:W-:Y:S02]  /*b130*/  LOP3.LUT R24, R14, R97, RZ, 0x3c, !PT ;  /* 0x000000610e187212 */ /* 0x000fe400078e3cff */
[----:B------:R-:W-:Y:S01]  /*b140*/  LOP3.LUT R12, R8, R103, RZ, 0x3c, !PT ;  /* 0x00000067080c7212 */ /* 0x000fe200078e3cff */
[----:B------:R-:W1:Y:S01]  /*b150*/  LDC.64 R96, c[0x0][0xc00] ;  /* 0x00030000ff607b82 */ /* 0x000e620000000a00 */
[----:B------:R-:W-:-:S02]  /*b160*/  LOP3.LUT R10, R10, R105, RZ, 0x3c, !PT ;  /* 0x000000690a0a7212 */ /* 0x000fc400078e3cff */
[----:B------:R-:W-:Y:S02]  /*b170*/  LOP3.LUT R8, R31, R88, RZ, 0x3c, !PT ;  /* 0x000000581f087212 */ /* 0x000fe400078e3cff */
[----:B------:R-:W-:Y:S02]  /*b180*/  LOP3.LUT R14, R44, R101, RZ, 0x3c, !PT ;  /* 0x000000652c0e7212 */ /* 0x000fe400078e3cff */
[----:B------:R-:W-:Y:S02]  /*b190*/  LOP3.LUT R20, R20, R99, RZ, 0x3c, !PT ;  /* 0x0000006314147212 */ /* 0x000fe400078e3cff */
[----:B------:R-:W-:Y:S02]  /*b1a0*/  MOV R31, R10 ;  /* 0x0000000a001f7202 */ /* 0x000fe40000000f00 */
[----:B------:R-:W-:Y:S02]  /*b1b0*/  MOV R30, R8 ;  /* 0x00000008001e7202 */ /* 0x000fe40000000f00 */
[----:B------:R-:W-:-:S02]  /*b1c0*/  MOV R93, R26 ;  /* 0x0000001a005d7202 */ /* 0x000fc40000000f00 */
[----:B------:R-:W-:Y:S02]  /*b1d0*/  F2FP.F16.F32.PACK_AB R8, R89, R90 ;  /* 0x0000005a5908723e */ /* 0x000fe400000000ff */
[----:B------:R-:W-:Y:S02]  /*b1e0*/  F2FP.F16.F32.PACK_AB R9, R35, R34 ;  /* 0x000000222309723e */ /* 0x000fe400000000ff */
[----:B------:R-:W-:Y:S02]  /*b1f0*/  F2FP.F16.F32.PACK_AB R10, R37, R36 ;  /* 0x00000024250a723e */ /* 0x000fe400000000ff */
[----:B------:R-:W-:Y:S02]  /*b200*/  F2FP.F16.F32.PACK_AB R11, R39, R38 ;  /* 0x00000026270b723e */ /* 0x000fe400000000ff */
[----:B------:R-:W-:Y:S02]  /*b210*/  MOV R92, R24 ;  /* 0x00000018005c7202 */ /* 0x000fe40000000f00 */
[----:B------:R-:W-:Y:S01]  /*b220*/  MOV R88, R14 ;  /* 0x0000000e00587202 */ /* 0x000fe20000000f00 */
[----:B------:R-:W-:Y:S01]  /*b230*/  STSM.16.M88.4 [R93], R8 ;  /* 0x000000085d007844 */ /* 0x000fe20000000200 */
[----:B------:R-:W-:-:S02]  /*b240*/  MOV R44, R12 ;  /* 0x0000000c002c7202 */ /* 0x000fc40000000f00 */
[----:B--2---:R-:W-:Y:S02]  /*b250*/  F2FP.F16.F32.PACK_AB R4, R41, R40 ;  /* 0x000000282904723e */ /* 0x004fe400000000ff */
[----:B------:R-:W-:Y:S02]  /*b260*/  F2FP.F16.F32.PACK_AB R5, R43, R42 ;  /* 0x0000002a2b05723e */ /* 0x000fe400000000ff */
[----:B------:R-:W-:Y:S02]  /*b270*/  F2FP.F16.F32.PACK_AB R6, R32, R33 ;  /* 0x000000212006723e */ /* 0x000fe400000000ff */
[----:B------:R-:W-:Y:S02]  /*b280*/  F2FP.F16.F32.PACK_AB R7, R28, R29 ;  /* 0x0000001d1c07723e */ /* 0x000fe400000000ff */
[----:B------:R-:W-:Y:S02]  /*b290*/  MOV R91, R20 ;  /* 0x00000014005b7202 */ /* 0x000fe40000000f00 */
[----:B------:R-:W-:Y:S01]  /*b2a0*/  F2FP.F16.F32.PACK_AB R12, R49, R48 ;  /* 0x00000030310c723e */ /* 0x000fe200000000ff */
[----:B------:R2:W-:Y:S01]  /*b2b0*/  STSM.16.M88.4 [R92], R4 ;  /* 0x000000045c007844 */ /* 0x0005e20000000200 */
[----:B------:R-:W-:Y:S01]  /*b2c0*/  F2FP.F16.F32.PACK_AB R13, R51, R50 ;  /* 0x00000032330d723e */ /* 0x000fe200000000ff */
[----:B------:R-:W3:Y:S01]  /*b2d0*/  LDC.64 R20, c[0x0][0xc00] ;  /* 0x00030000ff147b82 */ /* 0x000ee20000000a00 */
[----:B------:R-:W-:Y:S01]  /*b2e0*/  F2FP.F16.F32.PACK_AB R14, R53, R52 ;  /* 0x00000034350e723e */ /* 0x000fe200000000ff */
[----:B------:R-:W-:Y:S01]  /*b2f0*/  IMAD.MOV.U32 R53, RZ, RZ, RZ ;  /* 0x000000ffff357224 */ /* 0x000fe200078e00ff */
[----:B------:R-:W-:-:S02]  /*b300*/  F2FP.F16.F32.PACK_AB R15, R55, R54 ;  /* 0x00000036370f723e */ /* 0x000fc400000000ff */
[----:B------:R-:W-:Y:S02]  /*b310*/  F2FP.F16.F32.PACK_AB R24, R57, R56 ;  /* 0x000000383918723e */ /* 0x000fe400000000ff */
[----:B------:R-:W-:Y:S01]  /*b320*/  F2FP.F16.F32.PACK_AB R25, R59, R58 ;  /* 0x0000003a3b19723e */ /* 0x000fe200000000ff */
[----:B------:R4:W-:Y:S01]  /*b330*/  STSM.16.M88.4 [R91], R12 ;  /* 0x0000000c5b007844 */ /* 0x0009e20000000200 */
[----:B------:R-:W-:Y:S01]  /*b340*/  F2FP.F16.F32.PACK_AB R26, R61, R60 ;  /* 0x0000003c3d1a723e */ /* 0x000fe200000000ff */
[----:B------:R-:W0:Y:S01]  /*b350*/  LDC R55, c[0x0][0xbe8] ;  /* 0x0002fa00ff377b82 */ /* 0x000e220000000800 */
[----:B------:R-:W-:Y:S02]  /*b360*/  F2FP.F16.F32.PACK_AB R27, R63, R62 ;  /* 0x0000003e3f1b723e */ /* 0x000fe400000000ff */
[----:B------:R-:W-:Y:S02]  /*b370*/  ISETP.NE.U32.AND P2, PT, RZ, UR4, PT ;  /* 0x00000004ff007c0c */ /* 0x000fe4000bf45070 */
[----:B-1----:R-:W-:Y:S01]  /*b380*/  ISETP.NE.U32.AND P0, PT, R96, RZ, PT ;  /* 0x000000ff6000720c */ /* 0x002fe20003f05070 */
[----:B------:R4:W-:Y:S01]  /*b390*/  STSM.16.M88.4 [R88], R24 ;  /* 0x0000001858007844 */ /* 0x0009e20000000200 */
[----:B------:R-:W-:-:S02]  /*b3a0*/  ISETP.NE.AND.EX P2, PT, RZ, UR5, PT, P2 ;  /* 0x00000005ff007c0c */ /* 0x000fc4000bf45320 */
[----:B------:R-:W-:Y:S01]  /*b3b0*/  ISETP.NE.AND.EX P0, PT, R97, RZ, PT, P0 ;  /* 0x000000ff6100720c */ /* 0x000fe20003f05300 */
[----:B------:R4:W-:Y:S04]  /*b3c0*/  STSM.16.M88.4 [R44], R64 ;  /* 0x000000402c007844 */ /* 0x0009e80000000200 */
[----:B------:R4:W-:Y:S01]  /*b3d0*/  STSM.16.M88.4 [R31], R72 ;  /* 0x000000481f007844 */ /* 0x0009e20000000200 */
[----:B---3--:R-:W-:-:S03]  /*b3e0*/  IMAD.WIDE R20, R185, 0x4, R20 ;  /* 0x00000004b9147825 */ /* 0x008fc600078e0214 */
[----:B------:R4:W-:Y:S01]  /*b3f0*/  STSM.16.M88.4 [R30], R80 ;  /* 0x000000501e007844 */ /* 0x0009e20000000200 */
[----:B------:R-:W-:Y:S01]  /*b400*/  BAR.SYNC.DEFER_BLOCKING 0x1, 0x100 ;  /* 0x0044000000007b1d */ /* 0x000fe20000010000 */
[----:B--2---:R-:W-:-:S05]  /*b410*/  @P2 LEA R4, P3, R185, UR4, 0x2 ;  /* 0x00000004b9042c11 */ /* 0x004fca000f8610ff */
[----:B------:R-:W-:Y:S01]  /*b420*/  ULDC UR4, c[0x0][0xa88] ;  /* 0x0002a20000047ab9 */ /* 0x000fe20000000800 */
[----:B------:R-:W-:Y:S01]  /*b430*/  @P2 LEA.HI.X R5, R185, UR5, R189, 0x2, P3 ;  /* 0x00000005b9052c11 */ /* 0x000fe200098f14bd */
[----:B------:R-:W-:Y:S01]  /*b440*/  IMAD.U32 R6, RZ, RZ, UR4 ;  /* 0x00000004ff067e24 */ /* 0x000fe2000f8e00ff */
[----:B------:R4:W5:Y:S01]  /*b450*/  @P0 LDG.E R53, desc[UR56][R20.64] ;  /* 0x0000003814350981 */ /* 0x000962000c1e1900 */
[----:B0-----:R-:W-:-:S04]  /*b460*/  ISETP.NE.AND P1, PT, R55, 0x1, PT ;  /* 0x000000013700780c */ /* 0x001fc80003f25270 */
[----:B------:R4:W5:Y:S09]  /*b470*/  @P2 LDG.E R6, desc[UR56][R4.64] ;  /* 0x0000003804062981 */ /* 0x000972000c1e1900 */
[----:B------:R-:W0:Y:S08]  /*b480*/  @P1 LDC R8, c[0x0][0xbec] ;  /* 0x0002fb00ff081b82 */ /* 0x000e300000000800 */
[----:B------:R-:W1:Y:S01]  /*b490*/  @P1 LDC R9, c[0x0][0xbf0] ;  /* 0x0002fc00ff091b82 */ /* 0x000e620000000800 */
[----:B----4-:R-:W-:Y:S05]  /*b4a0*/  @P2 BRA `(.L_x_2487) ;  /* 0x0000000000102947 */ /* 0x010fea0003800000 */
[----:B------:R-:W-:Y:S05]  /*b4b0*/  @!P0 BRA `(.L_x_2487) ;  /* 0x00000000000c8947 */ /* 0x000fea0003800000 */
[----:B------:R-:W2:Y:S04]  /*b4c0*/  LDG.E R5, desc[UR56][R20.64] ;  /* 0x0000003814057981 */ /* 0x000ea8000c1e1900 */
[----:B-----5:R-:W2:Y:S02]  /*b4d0*/  LDG.E R6, desc[UR56][R20.64+0x4] ;  /* 0x0000043814067981 */ /* 0x020ea4000c1e1900 */
[----:B--2---:R-:W-:-:S07]  /*b4e0*/  IMAD.IADD R6, R6, 0x1, -R5 ;  /* 0x0000000106067824 */ /* 0x004fce00078e0a05 */
.L_x_2487:
[----:B------:R-:W-:Y:S01]  /*b4f0*/  SHF.R.S32.HI R44, RZ, 0x1f, R188 ;  /* 0x0000001fff2c7819 */ /* 0x000fe200000114bc */
[----:B------:R-:W-:Y:S01]  /*b500*/  IMAD.IADD R13, R184, 0x1, R18 ;  /* 0x00000001b80d7824 */ /* 0x000fe200078e0212 */
[----:B------:R-:W-:Y:S01]  /*b510*/  ULDC.64 UR4, c[0x0][0xb90] ;  /* 0x0002e40000047ab9 */ /* 0x000fe20000000a00 */
[--C-:B-----5:R-:W-:Y:S01]  /*b520*/  SHF.R.S32.HI R21, RZ, 0x1f, R53.reuse ;  /* 0x0000001fff157819 */ /* 0x120fe20000011435 */
[----:B------:R-:W-:Y:S01]  /*b530*/  IMAD.MOV.U32 R20, RZ, RZ, R53 ;  /* 0x000000ffff147224 */ /* 0x000fe200078e0035 */
[----:B------:R-:W-:Y:S01]  /*b540*/  SEL R185, R185, RZ, !P0 ;  /* 0x000000ffb9b97207 */ /* 0x000fe20004000000 */
[----:B------:R-:W-:Y:S01]  /*b550*/  IMAD R5, R44, UR4, RZ ;  /* 0x000000042c057c24 */ /* 0x000fe2000f8e02ff */
[----:B------:R-:W-:Y:S01]  /*b560*/  SEL R189, R189, RZ, !P0 ;  /* 0x000000ffbdbd7207 */ /* 0x000fe20004000000 */
[----:B0-----:R-:W-:Y:S01]  /*b570*/  @P1 IMAD.HI.U32 R8, R13, R8, RZ ;  /* 0x000000080d081227 */ /* 0x001fe200078e00ff */
[----:B------:R-:W0:Y:S03]  /*b580*/  @P1 LDC R59, c[0x0][0xbec] ;  /* 0x0002fb00ff3b1b82 */ /* 0x000e260000000800 */
[----:B------:R-:W-:Y:S01]  /*b590*/  IMAD.MOV.U32 R7, RZ, RZ, R13 ;  /* 0x000000ffff077224 */ /* 0x000fe200078e000d */
[----:B-1----:R-:W-:Y:S01]  /*b5a0*/  @P1 SHF.R.U32.HI R7, RZ, R9, R8 ;  /* 0x00000009ff071219 */ /* 0x002fe20000011608 */
[----:B------:R-:W-:-:S02]  /*b5b0*/  IMAD R11, R188, UR5, R5 ;  /* 0x00000005bc0b7c24 */ /* 0x000fc4000f8e0205 */
[----:B------:R-:W-:Y:S01]  /*b5c0*/  IMAD.WIDE.U32 R4, R188, UR4, R20 ;  /* 0x00000004bc047c25 */ /* 0x000fe2000f8e0014 */
[----:B------:R-:W-:-:S03]  /*b5d0*/  ULDC.64 UR4, c[0x0][0xb98] ;  /* 0x0002e60000047ab9 */ /* 0x000fc60000000a00 */
[----:B------:R-:W-:Y:S02]  /*b5e0*/  IMAD R9, R190, 0x40, R22 ;  /* 0x00000040be097824 */ /* 0x000fe400078e0216 */
[----:B------:R-:W-:Y:S01]  /*b5f0*/  IMAD.IADD R5, R5, 0x1, R11 ;  /* 0x0000000105057824 */ /* 0x000fe200078e020b */
[--C-:B------:R-:W-:Y:S01]  /*b600*/  SHF.R.S32.HI R11, RZ, 0x1f, R7.reuse ;  /* 0x0000001fff0b7819 */ /* 0x100fe20000011407 */
[----:B------:R-:W-:Y:S02]  /*b610*/  IMAD.MOV R10, RZ, RZ, -R7 ;  /* 0x000000ffff0a7224 */ /* 0x000fe400078e0a07 */
        /* <DEDUP_REMOVED lines=23> */
[----:B------:R-:W-:Y:S01]  /*b790*/  LEA R10, P4, R4, UR4, 0x2 ;  /* 0x00000004040a7c11 */ /* 0x000fe2000f8810ff */
[----:B------:R-:W-:Y:S01]  /*b7a0*/  IMAD.IADD R9, R5, 0x1, R11 ;  /* 0x0000000105097824 */ /* 0x000fe200078e020b */
[----:B------:R-:W-:Y:S02]  /*b7b0*/  LOP3.LUT R5, R7, 0x380, RZ, 0xc0, !PT ;  /* 0x0000038007057812 */ /* 0x000fe400078ec0ff */
[----:B------:R-:W-:Y:S01]  /*b7c0*/  LOP3.LUT P0, RZ, R192, 0x3, RZ, 0xc0, !PT ;  /* 0x00000003c0ff7812 */ /* 0x000fe2000780c0ff */
[----:B------:R-:W-:Y:S01]  /*b7d0*/  SHFL.IDX PT, R48, R10, RZ, 0x1c1f ;  /* 0x001c1fff0a307589 */ /* 0x000fe200000e0000 */
[----:B------:R-:W-:Y:S01]  /*b7e0*/  LEA.HI.X R14, R4, UR5, R9, 0x2, P4 ;  /* 0x00000005040e7c11 */ /* 0x000fe2000a0f1409 */
[----:B------:R-:W-:Y:S01]  /*b7f0*/  ULDC.64 UR4, c[0x0][0xaa0] ;  /* 0x0002a80000047ab9 */ /* 0x000fe20000000a00 */
[----:B------:R-:W-:Y:S01]  /*b800*/  SHF.R.U64 R4, R5, 0x3, RZ ;  /* 0x0000000305047819 */ /* 0x000fe200000012ff */
[----:B------:R-:W-:Y:S01]  /*b810*/  SHFL.IDX PT, R50, R10, 0x1, 0x1c1f ;  /* 0x003c1f000a327f89 */ /* 0x000fe200000e0000 */
[----:B------:R-:W-:Y:S01]  /*b820*/  IMAD.X R5, RZ, RZ, R17, P2 ;  /* 0x000000ffff057224 */ /* 0x000fe200010e0611 */
[----:B------:R-:W-:-:S02]  /*b830*/  ISETP.GE.OR P2, PT, R20, R57, P0 ;  /* 0x000000391400720c */ /* 0x000fc40000746670 */
[----:B------:R-:W1:Y:S01]  /*b840*/  SHFL.IDX PT, R49, R14, RZ, 0x1c1f ;  /* 0x001c1fff0e317589 */ /* 0x000e6200000e0000 */
[----:B------:R-:W-:Y:S01]  /*b850*/  LOP3.LUT R4, R4, R7, RZ, 0x3c, !PT ;  /* 0x0000000704047212 */ /* 0x000fe200078e3cff */
[----:B------:R-:W-:Y:S01]  /*b860*/  VIADD R7, R20, 0x8 ;  /* 0x0000000814077836 */ /* 0x000fe20000000000 */
[----:B------:R-:W-:Y:S01]  /*b870*/  SHF.R.U64 R12, R12, 0x3, RZ ;  /* 0x000000030c0c7819 */ /* 0x000fe200000012ff */
[----:B------:R-:W2:Y:S01]  /*b880*/  SHFL.IDX PT, R51, R14, 0x1, 0x1c1f ;  /* 0x003c1f000e337f89 */ /* 0x000ea200000e0000 */
[----:B------:R-:W-:Y:S02]  /*b890*/  IADD3 R41, P6, R16, 0x4000, RZ ;  /* 0x0000400010297810 */ /* 0x000fe40007fde0ff */
[----:B------:R-:W-:Y:S02]  /*b8a0*/  ISETP.GE.OR P0, PT, R7, R57, P0 ;  /* 0x000000390700720c */ /* 0x000fe40000706670 */
[----:B------:R-:W-:Y:S02]  /*b8b0*/  LOP3.LUT R12, R12, R15, RZ, 0x3c, !PT ;  /* 0x0000000f0c0c7212 */ /* 0x000fe400078e3cff */
[----:B------:R-:W-:-:S02]  /*b8c0*/  IADD3 R37, P5, R16, 0x5000, RZ ;  /* 0x0000500010257810 */ /* 0x000fc40007fbe0ff */
[C---:B------:R-:W-:Y:S02]  /*b8d0*/  IADD3 R33, P4, R16.reuse, 0x6000, RZ ;  /* 0x0000600010217810 */ /* 0x040fe40007f9e0ff */
[----:B------:R-:W-:Y:S02]  /*b8e0*/  LOP3.LUT R15, R16, 0x380, RZ, 0xc0, !PT ;  /* 0x00000380100f7812 */ /* 0x000fe400078ec0ff */
[----:B------:R-:W-:Y:S02]  /*b8f0*/  LOP3.LUT R40, R41, 0x380, RZ, 0xc0, !PT ;  /* 0x0000038029287812 */ /* 0x000fe400078ec0ff */
[----:B------:R-:W-:Y:S02]  /*b900*/  LOP3.LUT R36, R37, 0x380, RZ, 0xc0, !PT ;  /* 0x0000038025247812 */ /* 0x000fe400078ec0ff */
[----:B------:R-:W-:Y:S02]  /*b910*/  LOP3.LUT R32, R33, 0x380, RZ, 0xc0, !PT ;  /* 0x0000038021207812 */ /* 0x000fe400078ec0ff */
[----:B------:R-:W-:Y:S01]  /*b920*/  SHF.R.U64 R15, R15, 0x3, RZ ;  /* 0x000000030f0f7819 */ /* 0x000fe200000012ff */
[----:B-1----:R-:W-:Y:S01]  /*b930*/  @!P2 ST.E desc[UR56][R48.64], R2 ;  /* 0x000000023000a985 */ /* 0x002fe2000c101938 */
[----:B------:R-:W-:-:S02]  /*b940*/  IADD3.X R9, RZ, R17, RZ, P3, !PT ;  /* 0x00000011ff097210 */ /* 0x000fc40001ffe4ff */
[----:B------:R-:W-:Y:S01]  /*b950*/  IADD3 R11, P3, R16, 0x7000, RZ ;  /* 0x00007000100b7810 */ /* 0x000fe20007f7e0ff */
[----:B--2---:R1:W-:Y:S01]  /*b960*/  @!P0 ST.E desc[UR56][R50.64], R0 ;  /* 0x0000000032008985 */ /* 0x0043e2000c101938 */
[----:B------:R-:W-:Y:S02]  /*b970*/  SHF.R.U64 R40, R40, 0x3, RZ ;  /* 0x0000000328287819 */ /* 0x000fe400000012ff */
[----:B------:R-:W-:Y:S01]  /*b980*/  SHF.R.U64 R36, R36, 0x3, RZ ;  /* 0x0000000324247819 */ /* 0x000fe200000012ff */
[--C-:B------:R-:W-:Y:S01]  /*b990*/  IMAD.X R29, RZ, RZ, R17.reuse, P3 ;  /* 0x000000ffff1d7224 */ /* 0x100fe200018e0611 */
[----:B------:R-:W-:Y:S02]  /*b9a0*/  SHF.R.U64 R32, R32, 0x3, RZ ;  /* 0x0000000320207819 */ /* 0x000fe400000012ff */
[----:B------:R-:W-:Y:S02]  /*b9b0*/  LOP3.LUT R16, R15, R16, RZ, 0x3c, !PT ;  /* 0x000000100f107212 */ /* 0x000fe400078e3cff */
[----:B------:R-:W-:Y:S01]  /*b9c0*/  LOP3.LUT R40, R40, R41, RZ, 0x3c, !PT ;  /* 0x0000002928287212 */ /* 0x000fe200078e3cff */
[--C-:B------:R-:W-:Y:S01]  /*b9d0*/  IMAD.X R41, RZ, RZ, R17.reuse, P6 ;  /* 0x000000ffff297224 */ /* 0x100fe200030e0611 */
[----:B------:R-:W-:Y:S01]  /*b9e0*/  LOP3.LUT R36, R36, R37, RZ, 0x3c, !PT ;  /* 0x0000002524247212 */ /* 0x000fe200078e3cff */
[----:B-1----:R-:W1:Y:S01]  /*b9f0*/  @P1 LDC R51, c[0x0][0xbf0] ;  /* 0x0002fc00ff331b82 */ /* 0x002e620000000800 */
[----:B------:R-:W-:Y:S01]  /*ba00*/  IMAD R0, R21, UR4, RZ ;  /* 0x0000000415007c24 */ /* 0x000fe2000f8e02ff */
[----:B------:R-:W-:Y:S01]  /*ba10*/  LOP3.LUT R32, R32, R33, RZ, 0x3c, !PT ;  /* 0x0000002120207212 */ /* 0x000fe200078e3cff */
[--C-:B------:R-:W-:Y:S01]  /*ba20*/  IMAD.X R37, RZ, RZ, R17.reuse, P5 ;  /* 0x000000ffff257224 */ /* 0x100fe200028e0611 */
[----:B------:R2:W5:Y:S01]  /*ba30*/  LD.E.128 R24, desc[UR56][R16.64] ;  /* 0x0000003810187980 */ /* 0x000562000c101d00 */
[----:B------:R-:W-:Y:S01]  /*ba40*/  IMAD.X R33, RZ, RZ, R17, P4 ;  /* 0x000000ffff217224 */ /* 0x000fe200020e0611 */
[----:B------:R-:W-:Y:S01]  /*ba50*/  LOP3.LUT R6, R11, 0x380, RZ, 0xc0, !PT ;  /* 0x000003800b067812 */ /* 0x000fe200078ec0ff */
[----:B------:R-:W-:Y:S01]  /*ba60*/  IMAD R21, R53, UR5, R0 ;  /* 0x0000000535157c24 */ /* 0x000fe2000f8e0200 */
[----:B------:R-:W5:Y:S02]  /*ba70*/  LD.E.128 R12, desc[UR56][R12.64] ;  /* 0x000000380c0c7980 */ /* 0x000f64000c101d00 */
[----:B------:R-:W-:-:S02]  /*ba80*/  SHF.R.U64 R6, R6, 0x3, RZ ;  /* 0x0000000306067819 */ /* 0x000fc400000012ff */
[----:B------:R-:W5:Y:S01]  /*ba90*/  LD.E.128 R40, desc[UR56][R40.64] ;  /* 0x0000003828287980 */ /* 0x000f62000c101d00 */
[----:B--2---:R-:W-:Y:S01]  /*baa0*/  IMAD.WIDE.U32 R16, R53, UR4, RZ ;  /* 0x0000000435107c25 */ /* 0x004fe2000f8e00ff */
[----:B------:R-:W-:Y:S01]  /*bab0*/  ULDC.64 UR4, c[0x0][0xae8] ;  /* 0x0002ba0000047ab9 */ /* 0x000fe20000000a00 */
[----:B------:R-:W-:Y:S01]  /*bac0*/  LOP3.LUT R28, R6, R11, RZ, 0x3c, !PT ;  /* 0x0000000b061c7212 */ /* 0x000fe200078e3cff */
[----:B------:R-:W5:Y:S01]  /*bad0*/  LD.E.128 R36, desc[UR56][R36.64] ;  /* 0x0000003824247980 */ /* 0x000f62000c101d00 */
[----:B------:R-:W-:Y:S02]  /*bae0*/  IMAD.IADD R17, R17, 0x1, R21 ;  /* 0x0000000111117824 */ /* 0x000fe400078e0215 */
[----:B------:R-:W-:Y:S01]  /*baf0*/  IMAD R21, R187, 0x20, R190 ;  /* 0x00000020bb157824 */ /* 0x000fe200078e02be */
[----:B------:R-:W5:Y:S01]  /*bb00*/  LD.E.128 R8, desc[UR56][R8.64] ;  /* 0x0000003808087980 */ /* 0x000f62000c101d00 */
[----:B------:R-:W-:Y:S02]  /*bb10*/  IMAD R49, R44, UR4, RZ ;  /* 0x000000042c317c24 */ /* 0x000fe4000f8e02ff */
[----:B------:R-:W-:Y:S01]  /*bb20*/  IMAD.IADD R20, R18, 0x1, R21 ;  /* 0x0000000112147824 */ /* 0x000fe200078e0215 */
[----:B------:R-:W5:Y:S01]  /*bb30*/  LD.E.128 R4, desc[UR56][R4.64] ;  /* 0x0000003804047980 */ /* 0x000f62000c101d00 */
[----:B------:R-:W-:-:S02]  /*bb40*/  IMAD R49, R188, UR5, R49 ;  /* 0x00000005bc317c24 */ /* 0x000fc4000f8e0231 */
[----:B0-----:R-:W-:Y:S01]  /*bb50*/  @P1 IMAD.HI.U32 R0, R20, R59, RZ ;  /* 0x0000003b14001227 */ /* 0x001fe200078e00ff */
[----:B------:R-:W5:Y:S03]  /*bb60*/  LD.E.128 R32, desc[UR56][R32.64] ;  /* 0x0000003820207980 */ /* 0x000f66000c101d00 */
[----:B------:R-:W-:Y:S01]  /*bb70*/  IMAD.WIDE.U32 R16, R188, UR4, R16 ;  /* 0x00000004bc107c25 */ /* 0x000fe2000f8e0010 */
[----:B------:R-:W-:Y:S01]  /*bb80*/  ULDC.64 UR4, c[0x0][0xaf0] ;  /* 0x0002bc0000047ab9 */ /* 0x000fe20000000a00 */
[----:B------:R-:W5:Y:S02]  /*bb90*/  LD.E.128 R28, desc[UR56][R28.64] ;  /* 0x000000381c1c7980 */ /* 0x000f64000c101d00 */
[----:B------:R-:W-:Y:S01]  /*bba0*/  IMAD.MOV.U32 R21, RZ, RZ, R20 ;  /* 0x000000ffff157224 */ /* 0x000fe200078e0014 */
[----:B-1----:R-:W-:Y:S01]  /*bbb0*/  @P1 SHF.R.U32.HI R21, RZ, R51, R0 ;  /* 0x00000033ff151219 */ /* 0x002fe20000011600 */
[----:B------:R-:W-:Y:S01]  /*bbc0*/  IMAD.IADD R17, R17, 0x1, R49 ;  /* 0x0000000111117824 */ /* 0x000fe200078e0231 */
[----:B------:R-:W-:Y:S01]  /*bbd0*/  @!PT LDS RZ, [RZ] ;  /* 0x00000000fffff984 */ /* 0x000fe20000000800 */
[----:B------:R-:W-:Y:S01]  /*bbe0*/  @!PT LDS RZ, [RZ] ;  /* 0x00000000fffff984 */ /* 0x000fe20000000800 */
[----:B------:R-:W-:Y:S01]  /*bbf0*/  @!PT LDS RZ, [RZ] ;  /* 0x00000000fffff984 */ /* 0x000fe20000000800 */
[----:B------:R-:W-:Y:S01]  /*bc00*/  @!PT LDS RZ, [RZ] ;  /* 0x00000000fffff984 */ /* 0x000fe20000000800 */
[----:B------:R0:W-:Y:S06]  /*bc10*/  MEMBAR.ALL.CTA ;  /* 0x0000000000007992 */ /* 0x0001ec0000008000 */
[----:B0-----:R-:W0:Y:S01]  /*bc20*/  FENCE.VIEW.ASYNC.S ;  /* 0x00000000000073c6 */ /* 0x001e220000000000 */
[----:B------:R-:W-:Y:S01]  /*bc30*/  IMAD R2, R189, UR4, RZ ;  /* 0x00000004bd027c24 */ /* 0x000fe2000f8e02ff */
[----:B------:R-:W-:Y:S01]  /*bc40*/  SHF.R.S32.HI R0, RZ, 0x1f, R21 ;  /* 0x0000001fff007819 */ /* 0x000fe20000011415 */
[----:B------:R-:W-:-:S04]  /*bc50*/  IMAD.WIDE.U32 R16, R185, UR4, R16 ;  /* 0x00000004b9107c25 */ /* 0x000fc8000f8e0010 */
        /* <DEDUP_REMOVED lines=15> */
[----:B------:R-:W-:Y:S01]  /*bd50*/  ISETP.GE.AND P2, PT, R44, R57, PT ;  /* 0x000000392c00720c */ /* 0x000fe20003f46270 */
[----:B------:R-:W-:Y:S02]  /*bd60*/  ULDC.64 UR4, c[0x0][0xa80] ;  /* 0x0002a00000047ab9 */ /* 0x000fe40000000a00 */
[----:B------:R-:W-:Y:S01]  /*bd70*/  VIADD R3, R3, 0x34820 ;  /* 0x0003482003037836 */ /* 0x000fe20000000000 */
[----:B------:R-:W-:Y:S01]  /*bd80*/  LEA R18, P3, R16, UR4, 0x1 ;  /* 0x0000000410127c11 */ /* 0x000fe2000f8608ff */
[----:B------:R-:W-:Y:S02]  /*bd90*/  IMAD.IADD R17, R17, 0x1, R21 ;  /* 0x0000000111117824 */ /* 0x000fe400078e0215 */
[----:B------:R-:W-:Y:S01]  /*bda0*/  VIADD R0, R44, 0x20 ;  /* 0x000000202c007836 */ /* 0x000fe20000000000 */
[----:B------:R-:W-:Y:S02]  /*bdb0*/  PRMT R3, RZ, 0x654, R3 ;  /* 0x00000654ff037816 */ /* 0x000fe40000000003 */
[----:B------:R-:W-:-:S02]  /*bdc0*/  LEA.HI.X R20, R16, UR5, R17, 0x1, P3 ;  /* 0x0000000510147c11 */ /* 0x000fc400098f0c11 */
[-C--:B------:R-:W-:Y:S01]  /*bdd0*/  ISETP.GE.AND P0, PT, R0, R57.reuse, PT ;  /* 0x000000390000720c */ /* 0x080fe20003f06270 */
[----:B0-----:R0:W-:Y:S01]  /*bde0*/  SYNCS.ARRIVE.TRANS64.RED.A1T0 RZ, [R3+URZ], RZ ;  /* 0x000000ff03ff79a7 */ /* 0x0011e2000810043f */
[----:B------:R-:W-:Y:S01]  /*bdf0*/  IADD3 R0, R44, 0x40, RZ ;  /* 0x000000402c007810 */ /* 0x000fe20007ffe0ff */
[----:B------:R1:W2:Y:S01]  /*be00*/  SHFL.IDX PT, R17, R20, RZ, 0x181f ;  /* 0x00181fff14117589 */ /* 0x0002a200000e0000 */
[----:B------:R-:W-:Y:S02]  /*be10*/  BSSY B1, `(.L_x_2488) ;  /* 0x000000d000017945 */ /* 0x000fe40003800000 */
[----:B------:R-:W-:Y:S01]  /*be20*/  ISETP.GE.AND P1, PT, R0, R57, PT ;  /* 0x000000390000720c */ /* 0x000fe20003f26270 */
[----:B0-----:R1:W0:Y:S01]  /*be30*/  SHFL.IDX PT, R3, R18, RZ, 0x181f ;  /* 0x00181fff12037589 */ /* 0x00122200000e0000 */
[----:B------:R-:W-:Y:S11]  /*be40*/  @P2 BRA `(.L_x_2489) ;  /* 0x0000000000242947 */ /* 0x000ff60003800000 */
[----:B------:R-:W-:Y:S02]  /*be50*/  ULDC UR4, c[0x0][0xac8] ;  /* 0x0002b20000047ab9 */ /* 0x000fe40000000800 */
[----:B------:R-:W-:Y:S02]  /*be60*/  ISETP.GE.AND P2, PT, R22, UR4, PT ;  /* 0x0000000416007c0c */ /* 0x000fe4000bf46270 */
[----:B------:R-:W-:-:S11]  /*be70*/  ISETP.GE.AND P3, PT, R186, UR4, PT ;  /* 0x00000004ba007c0c */ /* 0x000fd6000bf66270 */
[-C--:B0-----:R-:W-:Y:S02]  /*be80*/  @!P2 LEA R2, P4, R22, R3.reuse, 0x1 ;  /* 0x000000031602a211 */ /* 0x081fe400078808ff */
[----:B------:R-:W-:Y:S02]  /*be90*/  @!P3 LEA R16, P5, R186, R3, 0x1 ;  /* 0x00000003ba10b211 */ /* 0x000fe400078a08ff */
[-C--:B--2---:R-:W-:Y:S02]  /*bea0*/  @!P2 LEA.HI.X R3, R22, R17.reuse, R197, 0x1, P4 ;  /* 0x000000111603a211 */ /* 0x084fe400020f0cc5 */
[----:B------:R-:W-:-:S03]  /*beb0*/  @!P3 LEA.HI.X R17, R186, R17, R196, 0x1, P5 ;  /* 0x00000011ba11b211 */ /* 0x000fc600028f0cc4 */
[----:B-----5:R3:W-:Y:S04]  /*bec0*/  @!P2 ST.E.128 desc[UR56][R2.64], R24 ;  /* 0x000000180200a985 */ /* 0x0207e8000c101d38 */
[----:B------:R3:W-:Y:S02]  /*bed0*/  @!P3 ST.E.128 desc[UR56][R16.64], R40 ;  /* 0x000000281000b985 */ /* 0x0007e4000c101d38 */
.L_x_2489:
[----:B------:R-:W-:Y:S05]  /*bee0*/  BSYNC B1 ;  /* 0x0000000000017941 */ /* 0x000fea0003800000 */
.L_x_2488:
[----:B--23--:R2:W3:Y:S01]  /*bef0*/  SHFL.IDX PT, R17, R20, 0x1, 0x181f ;  /* 0x00381f0014117f89 */ /* 0x00c4e200000e0000 */
[----:B------:R-:W-:Y:S03]  /*bf00*/  BSSY B1, `(.L_x_2490) ;  /* 0x000000c000017945 */ /* 0x000fe60003800000 */
[----:B0-----:R2:W0:Y:S01]  /*bf10*/  SHFL.IDX PT, R3, R18, 0x1, 0x181f ;  /* 0x00381f0012037f89 */ /* 0x00142200000e0000 */
[----:B------:R-:W-:Y:S05]  /*bf20*/  @P0 BRA `(.L_x_2491) ;  /* 0x0000000000240947 */ /* 0x000fea0003800000 */
[----:B------:R-:W-:Y:S02]  /*bf30*/  ULDC UR4, c[0x0][0xac8] ;  /* 0x0002b20000047ab9 */ /* 0x000fe40000000800 */
[----:B------:R-:W-:Y:S02]  /*bf40*/  ISETP.GE.AND P3, PT, R22, UR4, PT ;  /* 0x0000000416007c0c */ /* 0x000fe4000bf66270 */
[----:B------:R-:W-:-:S11]  /*bf50*/  ISETP.GE.AND P4, PT, R186, UR4, PT ;  /* 0x00000004ba007c0c */ /* 0x000fd6000bf86270 */
[-C--:B0-----:R-:W-:Y:S02]  /*bf60*/  @!P3 LEA R2, P0, R22, R3.reuse, 0x1 ;  /* 0x000000031602b211 */ /* 0x081fe400078008ff */
[----:B------:R-:W-:Y:S02]  /*bf70*/  @!P4 LEA R16, P2, R186, R3, 0x1 ;  /* 0x00000003ba10c211 */ /* 0x000fe400078408ff */
[-C--:B---3--:R-:W-:Y:S02]  /*bf80*/  @!P3 LEA.HI.X R3, R22, R17.reuse, R197, 0x1, P0 ;  /* 0x000000111603b211 */ /* 0x088fe400000f0cc5 */
[----:B------:R-:W-:-:S03]  /*bf90*/  @!P4 LEA.HI.X R17, R186, R17, R196, 0x1, P2 ;  /* 0x00000011ba11c211 */ /* 0x000fc600010f0cc4 */
[----:B-----5:R4:W-:Y:S04]  /*bfa0*/  @!P3 ST.E.128 desc[UR56][R2.64], R12 ;  /* 0x0000000c0200b985 */ /* 0x0209e8000c101d38 */
[----:B------:R4:W-:Y:S02]  /*bfb0*/  @!P4 ST.E.128 desc[UR56][R16.64], R36 ;  /* 0x000000241000c985 */ /* 0x0009e4000c101d38 */
.L_x_2491:
[----:B------:R-:W-:Y:S05]  /*bfc0*/  BSYNC B1 ;  /* 0x0000000000017941 */ /* 0x000fea0003800000 */
.L_x_2490:
[----:B----45:R4:W1:Y:S01]  /*bfd0*/  SHFL.IDX PT, R13, R20, 0x2, 0x181f ;  /* 0x00581f00140d7f89 */ /* 0x03086200000e0000 */
        /* <DEDUP_REMOVED lines=8> */
[-C--:B-1----:R-:W-:Y:S02]  /*c060*/  @!P2 LEA.HI.X R3, R22, R13.reuse, R197, 0x1, P0 ;  /* 0x0000000d1603a211 */ /* 0x082fe400000f0cc5 */
[----:B------:R-:W-:-:S03]  /*c070*/  @!P3 LEA.HI.X R13, R186, R13, R196, 0x1, P1 ;  /* 0x0000000dba0db211 */ /* 0x000fc600008f0cc4 */
[----:B------:R0:W-:Y:S04]  /*c080*/  @!P2 ST.E.128 desc[UR56][R2.64], R8 ;  /* 0x000000080200a985 */ /* 0x0001e8000c101d38 */
[----:B------:R0:W-:Y:S02]  /*c090*/  @!P3 ST.E.128 desc[UR56][R12.64], R32 ;  /* 0x000000200c00b985 */ /* 0x0001e4000c101d38 */
.L_x_2493:
[----:B------:R-:W-:Y:S05]  /*c0a0*/  BSYNC B1 ;  /* 0x0000000000017941 */ /* 0x000fea0003800000 */
.L_x_2492:
[----:B------:R-:W-:Y:S01]  /*c0b0*/  VIADD R0, R44, 0x60 ;  /* 0x000000602c007836 */ /* 0x000fe20000000000 */
[----:B0-----:R0:W0:Y:S04]  /*c0c0*/  SHFL.IDX PT, R9, R20, 0x3, 0x181f ;  /* 0x00781f0014097f89 */ /* 0x00102800000e0000 */
[----:B------:R-:W-:Y:S01]  /*c0d0*/  ISETP.GE.AND P0, PT, R0, R57, PT ;  /* 0x000000390000720c */ /* 0x000fe20003f06270 */
[----:B------:R0:W0:-:S12]  /*c0e0*/  SHFL.IDX PT, R11, R18, 0x3, 0x181f ;  /* 0x00781f00120b7f89 */ /* 0x00001800000e0000 */
[----:B------:R-:W-:Y:S05]  /*c0f0*/  @P0 BRA `(.L_x_2494) ;  /* 0x0000000800e00947 */ /* 0x000fea0003800000 */
[----:B------:R-:W-:Y:S02]  /*c100*/  ULDC UR4, c[0x0][0xac8] ;  /* 0x0002b20000047ab9 */ /* 0x000fe40000000800 */
[----:B------:R-:W-:-:S13]  /*c110*/  ISETP.GE.AND P1, PT, R22, UR4, PT ;  /* 0x0000000416007c0c */ /* 0x000fda000bf26270 */
[----:B0-----:R-:W-:-:S04]  /*c120*/  @!P1 LEA R2, P0, R22, R11, 0x1 ;  /* 0x0000000b16029211 */ /* 0x001fc800078008ff */
[----:B------:R-:W-:Y:S02]  /*c130*/  @!P1 LEA.HI.X R3, R22, R9, R197, 0x1, P0 ;  /* 0x0000000916039211 */ /* 0x000fe400000f0cc5 */
[----:B------:R-:W-:-:S03]  /*c140*/  ISETP.GE.AND P0, PT, R186, UR4, PT ;  /* 0x00000004ba007c0c */ /* 0x000fc6000bf06270 */
[----:B------:R0:W-:Y:S10]  /*c150*/  @!P1 ST.E.128 desc[UR56][R2.64], R4 ;  /* 0x0000000402009985 */ /* 0x0001f4000c101d38 */
[----:B------:R-:W-:Y:S05]  /*c160*/  @P0 BRA `(.L_x_2494) ;  /* 0x0000000800c40947 */ /* 0x000fea0003800000 */
[----:B0-----:R-:W-:-:S04]  /*c170*/  LEA R2, P0, R186, R11, 0x1 ;  /* 0x0000000bba027211 */ /* 0x001fc800078008ff */
[----:B------:R-:W-:-:S05]  /*c180*/  LEA.HI.X R3, R186, R9, R196, 0x1, P0 ;  /* 0x00000009ba037211 */ /* 0x000fca00000f0cc4 */
[----:B------:R0:W-:Y:S01]  /*c190*/  ST.E.128 desc[UR56][R2.64], R28 ;  /* 0x0000001c02007985 */ /* 0x0001e2000c101d38 */
[----:B------:R-:W-:Y:S05]  /*c1a0*/  BRA `(.L_x_2494) ;  /* 0x0000000800b47947 */ /* 0x000fea0003800000 */
.L_x_2486:
[----:B------:R-:W2:Y:S01]  /*c1b0*/  LDC.64 R4, c[0x0][0xc00] ;  /* 0x00030000ff047b82 */ /* 0x000ea20000000a00 */
[C---:B0-----:R-:W-:Y:S01]  /*c1c0*/  IMAD.SHL.U32 R3, R185.reuse, 0x4, RZ ;  /* 0x00000004b9037824 */ /* 0x041fe200078e00ff */
[----:B------:R-:W-:Y:S01]  /*c1d0*/  SHF.L.U64.HI R0, R185, 0x2, R189 ;  /* 0x00000002b9007819 */ /* 0x000fe200000102bd */
[----:B------:R-:W-:Y:S01]  /*c1e0*/  ULDC.64 UR4, c[0x0][0xc08] ;  /* 0x0003020000047ab9 */ /* 0x000fe20000000a00 */
[----:B------:R-:W-:-:S04]  /*c1f0*/  IMAD.MOV.U32 R6, RZ, RZ, RZ ;  /* 0x000000ffff067224 */ /* 0x000fc800078e00ff */
[----:B------:R-:W0:Y:S01]  /*c200*/  LDC R17, c[0x0][0xbe8] ;  /* 0x0002fa00ff117b82 */ /* 0x000e220000000800 */
[----:B--2---:R-:W-:Y:S02]  /*c210*/  ISETP.NE.U32.AND P0, PT, R4, RZ, PT ;  /* 0x000000ff0400720c */ /* 0x004fe40003f05070 */
[----:B------:R-:W-:Y:S02]  /*c220*/  IADD3 R4, P1, R3, R4, RZ ;  /* 0x0000000403047210 */ /* 0x000fe40007f3e0ff */
[----:B------:R-:W-:-:S03]  /*c230*/  ISETP.NE.AND.EX P0, PT, R5, RZ, PT, P0 ;  /* 0x000000ff0500720c */ /* 0x000fc60003f05300 */
[----:B------:R-:W-:Y:S01]  /*c240*/  IMAD.X R5, R0, 0x1, R5, P1 ;  /* 0x0000000100057824 */ /* 0x000fe200008e0605 */
[----:B------:R-:W-:-:S04]  /*c250*/  ISETP.NE.U32.AND P1, PT, RZ, UR4, PT ;  /* 0x00000004ff007c0c */ /* 0x000fc8000bf25070 */
[----:B------:R-:W-:-:S05]  /*c260*/  ISETP.NE.AND.EX P1, PT, RZ, UR5, PT, P1 ;  /* 0x00000005ff007c0c */ /* 0x000fca000bf25310 */
[----:B------:R2:W5:Y:S08]  /*c270*/  @P0 LDG.E R6, desc[UR56][R4.64] ;  /* 0x0000003804060981 */ /* 0x000570000c1e1900 */
[----:B------:R-:W-:Y:S01]  /*c280*/  @P1 IADD3 R2, P2, R3, UR4, RZ ;  /* 0x0000000403021c10 */ /* 0x000fe2000ff5e0ff */
[----:B------:R-:W-:-:S03]  /*c290*/  ULDC UR4, c[0x0][0xa88] ;  /* 0x0002a20000047ab9 */ /* 0x000fc60000000800 */
[----:B------:R-:W-:Y:S01]  /*c2a0*/  @P1 IADD3.X R3, R0, UR5, RZ, P2, !PT ;  /* 0x0000000500031c10 */ /* 0x000fe200097fe4ff */
[----:B------:R-:W-:-:S06]  /*c2b0*/  IMAD.U32 R0, RZ, RZ, UR4 ;  /* 0x00000004ff007e24 */ /* 0x000fcc000f8e00ff */
[----:B------:R2:W5:Y:S01]  /*c2c0*/  @P1 LDG.E R0, desc[UR56][R2.64] ;  /* 0x0000003802001981 */ /* 0x000562000c1e1900 */
[----:B0-----:R-:W-:Y:S02]  /*c2d0*/  ISETP.NE.AND P2, PT, R17, 0x1, PT ;  /* 0x000000011100780c */ /* 0x001fe40003f45270 */
[----:B------:R-:W-:-:S11]  /*c2e0*/  ISETP.GE.AND P3, PT, R198, 0x80, PT ;  /* 0x00000080c600780c */ /* 0x000fd60003f66270 */
[----:B------:R-:W0:Y:S08]  /*c2f0*/  @P2 LDC R12, c[0x0][0xbec] ;  /* 0x0002fb00ff0c2b82 */ /* 0x000e300000000800 */
[----:B------:R-:W3:Y:S01]  /*c300*/  @P2 LDC R21, c[0x0][0xbf0] ;  /* 0x0002fc00ff152b82 */ /* 0x000ee20000000800 */
[----:B--2---:R-:W-:Y:S05]  /*c310*/  @P1 BRA `(.L_x_2495) ;  /* 0x0000000000101947 */ /* 0x004fea0003800000 */
[----:B------:R-:W-:Y:S05]  /*c320*/  @!P0 BRA `(.L_x_2495) ;  /* 0x00000000000c8947 */ /* 0x000fea0003800000 */
[----:B------:R-:W2:Y:S04]  /*c330*/  LDG.E R3, desc[UR56][R4.64] ;  /* 0x0000003804037981 */ /* 0x000ea8000c1e1900 */
[----:B-----5:R-:W2:Y:S02]  /*c340*/  LDG.E R0, desc[UR56][R4.64+0x4] ;  /* 0x0000043804007981 */ /* 0x020ea4000c1e1900 */
[----:B--2---:R-:W-:-:S07]  /*c350*/  IMAD.IADD R0, R0, 0x1, -R3 ;  /* 0x0000000100007824 */ /* 0x004fce00078e0a03 */
.L_x_2495:
[----:B------:R-:W-:Y:S01]  /*c360*/  BSSY B1, `(.L_x_2496) ;  /* 0x000002d000017945 */ /* 0x000fe20003800000 */
[----:B------:R-:W-:Y:S02]  /*c370*/  SHF.R.S32.HI R10, RZ, 0x1f, R188 ;  /* 0x0000001fff0a7819 */ /* 0x000fe400000114bc */
[----:B------:R-:W-:Y:S02]  /*c380*/  SEL R185, R185, RZ, !P0 ;  /* 0x000000ffb9b97207 */ /* 0x000fe40004000000 */
[----:B------:R-:W-:Y:S02]  /*c390*/  SEL R189, R189, RZ, !P0 ;  /* 0x000000ffbdbd7207 */ /* 0x000fe40004000000 */
[----:B-----5:R-:W-:Y:S01]  /*c3a0*/  SHF.R.S32.HI R11, RZ, 0x1f, R6 ;  /* 0x0000001fff0b7819 */ /* 0x020fe20000011406 */
[----:B------:R-:W-:Y:S06]  /*c3b0*/  @P3 BRA `(.L_x_2497) ;  /* 0x00000000009c3947 */ /* 0x000fec0003800000 */
[----:B------:R-:W2:Y:S01]  /*c3c0*/  S2R R3, SR_TID.X ;  /* 0x0000000000037919 */ /* 0x000ea20000002100 */
[----:B------:R-:W4:Y:S02]  /*c3d0*/  LDC R9, c[0x0][0xbe8] ;  /* 0x0002fa00ff097b82 */ /* 0x000f240000000800 */
[----:B----4-:R-:W-:Y:S01]  /*c3e0*/  IMAD R2, R0, R9, RZ ;  /* 0x0000000900027224 */ /* 0x010fe200078e02ff */
[----:B--2---:R-:W-:-:S04]  /*c3f0*/  IADD3 R8, R18, -0x80, R3 ;  /* 0xffffff8012087810 */ /* 0x004fc80007ffe003 */
[----:B------:R-:W-:-:S13]  /*c400*/  ISETP.GE.AND P0, PT, R8, R2, PT ;  /* 0x000000020800720c */ /* 0x000fda0003f06270 */
[----:B------:R-:W-:Y:S05]  /*c410*/  @P0 BRA `(.L_x_2497) ;  /* 0x0000000000840947 */ /* 0x000fea0003800000 */
[----:B------:R-:W-:Y:S01]  /*c420*/  ISETP.NE.AND P0, PT, R9, 0x1, PT ;  /* 0x000000010900780c */ /* 0x000fe20003f05270 */
[----:B------:R-:W-:Y:S01]  /*c430*/  ULDC.64 UR4, c[0x0][0xb90] ;  /* 0x0002e40000047ab9 */ /* 0x000fe20000000a00 */
[----:B------:R-:W-:Y:S02]  /*c440*/  IMAD.MOV.U32 R2, RZ, RZ, R6 ;  /* 0x000000ffff027224 */ /* 0x000fe400078e0006 */
[----:B------:R-:W-:Y:S02]  /*c450*/  IMAD R7, R10, UR4, RZ ;  /* 0x000000040a077c24 */ /* 0x000fe4000f8e02ff */
[----:B------:R-:W-:Y:S02]  /*c460*/  IMAD.MOV.U32 R3, RZ, RZ, R11 ;  /* 0x000000ffff037224 */ /* 0x000fe400078e000b */
[----:B------:R-:W-:Y:S02]  /*c470*/  IMAD.MOV.U32 R5, RZ, RZ, R8 ;  /* 0x000000ffff057224 */ /* 0x000fe400078e0008 */
[----:B------:R-:W-:-:S03]  /*c480*/  IMAD.WIDE.U32 R2, R188, UR4, R2 ;  /* 0x00000004bc027c25 */ /* 0x000fc6000f8e0002 */
[----:B------:R-:W2:Y:S01]  /*c490*/  @P0 LDC R13, c[0x0][0xbec] ;  /* 0x0002fb00ff0d0b82 */ /* 0x000ea20000000800 */
[----:B------:R-:W-:Y:S01]  /*c4a0*/  IMAD R7, R188, UR5, R7 ;  /* 0x00000005bc077c24 */ /* 0x000fe2000f8e0207 */
[----:B------:R-:W-:-:S03]  /*c4b0*/  ULDC.64 UR4, c[0x0][0xb98] ;  /* 0x0002e60000047ab9 */ /* 0x000fc60000000a00 */
[----:B------:R-:W-:-:S03]  /*c4c0*/  IMAD.IADD R3, R3, 0x1, R7 ;  /* 0x0000000103037824 */ /* 0x000fc600078e0207 */
[----:B------:R-:W4:Y:S01]  /*c4d0*/  @P0 LDC R15, c[0x0][0xbf0] ;  /* 0x0002fc00ff0f0b82 */ /* 0x000f220000000800 */
[----:B------:R-:W-:-:S04]  /*c4e0*/  IMAD.WIDE.U32 R2, R185, UR4, R2 ;  /* 0x00000004b9027c25 */ /* 0x000fc8000f8e0002 */
[----:B--2---:R-:W-:-:S05]  /*c4f0*/  @P0 IMAD.HI.U32 R4, R8, R13, RZ ;  /* 0x0000000d08040227 */ /* 0x004fca00078e00ff */
[----:B----4-:R-:W-:Y:S01]  /*c500*/  @P0 SHF.R.U32.HI R5, RZ, R15, R4 ;  /* 0x0000000fff050219 */ /* 0x010fe20000011604 */
[----:B------:R-:W-:-:S03]  /*c510*/  IMAD R4, R189, UR4, RZ ;  /* 0x00000004bd047c24 */ /* 0x000fc6000f8e02ff */
[----:B------:R-:W-:Y:S01]  /*c520*/  IADD3 R2, P0, R5, R2, RZ ;  /* 0x0000000205027210 */ /* 0x000fe20007f1e0ff */
[----:B------:R-:W-:-:S04]  /*c530*/  IMAD.MOV R7, RZ, RZ, -R5 ;  /* 0x000000ffff077224 */ /* 0x000fc800078e0a05 */
        /* <DEDUP_REMOVED lines=15> */
.L_x_2497:
[----:B------:R-:W-:Y:S05]  /*c630*/  BSYNC B1 ;  /* 0x0000000000017941 */ /* 0x000fea0003800000 */
.L_x_2496:
[----:B------:R-:W-:Y:S01]  /*c640*/  ULDC.64 UR4, c[0x0][0xaa0] ;  /* 0x0002a80000047ab9 */ /* 0x000fe20000000a00 */
[----:B------:R-:W-:Y:S01]  /*c650*/  IMAD R7, R187, 0x20, R190 ;  /* 0x00000020bb077824 */ /* 0x000fe200078e02be */
[----:B------:R-:W-:Y:S01]  /*c660*/  BSSY B1, `(.L_x_2498) ;  /* 0x0000037000017945 */ /* 0x000fe20003800000 */
[----:B--2---:R-:W-:-:S03]  /*c670*/  IMAD R3, R11, UR4, RZ ;  /* 0x000000040b037c24 */ /* 0x004fc6000f8e02ff */
[----:B------:R-:W-:Y:S01]  /*c680*/  IADD3 R9, R18, R7, RZ ;  /* 0x0000000712097210 */ /* 0x000fe20007ffe0ff */
[C---:B------:R-:W-:Y:S02]  /*c690*/  IMAD R5, R6.reuse, UR5, R3 ;  /* 0x0000000506057c24 */ /* 0x040fe4000f8e0203 */
[----:B------:R-:W-:Y:S01]  /*c6a0*/  IMAD.WIDE.U32 R2, R6, UR4, RZ ;  /* 0x0000000406027c25 */ /* 0x000fe2000f8e00ff */
[----:B------:R-:W-:-:S03]  /*c6b0*/  ULDC.64 UR4, c[0x0][0xae8] ;  /* 0x0002ba0000047ab9 */ /* 0x000fc60000000a00 */
[----:B------:R-:W-:Y:S02]  /*c6c0*/  IMAD.IADD R3, R3, 0x1, R5 ;  /* 0x0000000103037824 */ /* 0x000fe400078e0205 */
[----:B------:R-:W-:Y:S02]  /*c6d0*/  IMAD R7, R10, UR4, RZ ;  /* 0x000000040a077c24 */ /* 0x000fe4000f8e02ff */
[----:B0-----:R-:W-:-:S04]  /*c6e0*/  @P2 IMAD.HI.U32 R4, R9, R12, RZ ;  /* 0x0000000c09042227 */ /* 0x001fc800078e00ff */
[C---:B------:R-:W-:Y:S02]  /*c6f0*/  IMAD R7, R188.reuse, UR5, R7 ;  /* 0x00000005bc077c24 */ /* 0x040fe4000f8e0207 */
[----:B------:R-:W-:Y:S01]  /*c700*/  IMAD.WIDE.U32 R2, R188, UR4, R2 ;  /* 0x00000004bc027c25 */ /* 0x000fe2000f8e0002 */
[----:B------:R-:W-:-:S03]  /*c710*/  ULDC.64 UR4, c[0x0][0xaf0] ;  /* 0x0002bc0000047ab9 */ /* 0x000fc60000000a00 */
[----:B------:R-:W-:Y:S01]  /*c720*/  IMAD.MOV.U32 R5, RZ, RZ, R9 ;  /* 0x000000ffff057224 */ /* 0x000fe200078e0009 */
[----:B---3--:R-:W-:Y:S01]  /*c730*/  @P2 SHF.R.U32.HI R5, RZ, R21, R4 ;  /* 0x00000015ff052219 */ /* 0x008fe20000011604 */
        /* <DEDUP_REMOVED lines=22> */
[----:B------:R-:W-:Y:S01]  /*c8a0*/  IMAD.IADD R3, R3, 0x1, R5 ;  /* 0x0000000103037824 */ /* 0x000fe200078e0205 */
[----:B------:R-:W-:Y:S01]  /*c8b0*/  LEA R4, P3, R2, UR4, 0x1 ;  /* 0x0000000402047c11 */ /* 0x000fe2000f8608ff */
[----:B------:R-:W-:-:S03]  /*c8c0*/  VIADD R0, R18, 0x20 ;  /* 0x0000002012007836 */ /* 0x000fc60000000000 */
[----:B------:R-:W-:Y:S01]  /*c8d0*/  LEA.HI.X R5, R2, UR5, R3, 0x1, P3 ;  /* 0x0000000502057c11 */ /* 0x000fe200098f0c03 */
[----:B------:R0:W2:Y:S01]  /*c8e0*/  SHFL.IDX PT, R7, R4, RZ, 0x181f ;  /* 0x00181fff04077589 */ /* 0x0000a200000e0000 */
[-C--:B------:R-:W-:Y:S01]  /*c8f0*/  ISETP.GE.AND P1, PT, R0, R17.reuse, PT ;  /* 0x000000110000720c */ /* 0x080fe20003f26270 */
[----:B------:R-:W-:Y:S02]  /*c900*/  VIADD R0, R18, 0x40 ;  /* 0x0000004012007836 */ /* 0x000fe40000000000 */
[----:B------:R0:W3:Y:S03]  /*c910*/  SHFL.IDX PT, R3, R5, RZ, 0x181f ;  /* 0x00181fff05037589 */ /* 0x0000e600000e0000 */
[----:B------:R-:W-:Y:S01]  /*c920*/  ISETP.GE.AND P0, PT, R0, R17, PT ;  /* 0x000000110000720c */ /* 0x000fe20003f06270 */
[----:B------:R-:W-:-:S12]  /*c930*/  @P2 BRA `(.L_x_2499) ;  /* 0x0000000000242947 */ /* 0x000fd80003800000 */
[----:B------:R-:W-:Y:S02]  /*c940*/  ULDC UR4, c[0x0][0xac8] ;  /* 0x0002b20000047ab9 */ /* 0x000fe40000000800 */
[----:B------:R-:W-:Y:S02]  /*c950*/  ISETP.GE.AND P4, PT, R22, UR4, PT ;  /* 0x0000000416007c0c */ /* 0x000fe4000bf86270 */
[----:B------:R-:W-:-:S11]  /*c960*/  ISETP.GE.AND P5, PT, R186, UR4, PT ;  /* 0x00000004ba007c0c */ /* 0x000fd6000bfa6270 */
[-C--:B--2---:R-:W-:Y:S02]  /*c970*/  @!P4 LEA R6, P2, R22, R7.reuse, 0x1 ;  /* 0x000000071606c211 */ /* 0x084fe400078408ff */
[----:B------:R-:W-:Y:S02]  /*c980*/  @!P5 LEA R2, P3, R186, R7, 0x1 ;  /* 0x00000007ba02d211 */ /* 0x000fe400078608ff */
[-C--:B---3--:R-:W-:Y:S02]  /*c990*/  @!P4 LEA.HI.X R7, R22, R3.reuse, R197, 0x1, P2 ;  /* 0x000000031607c211 */ /* 0x088fe400010f0cc5 */
[----:B------:R-:W-:-:S03]  /*c9a0*/  @!P5 LEA.HI.X R3, R186, R3, R196, 0x1, P3 ;  /* 0x00000003ba03d211 */ /* 0x000fc600018f0cc4 */
[----:B------:R4:W-:Y:S04]  /*c9b0*/  @!P4 ST.E.128 desc[UR56][R6.64], RZ ;  /* 0x000000ff0600c985 */ /* 0x0009e8000c101d38 */
[----:B------:R4:W-:Y:S02]  /*c9c0*/  @!P5 ST.E.128 desc[UR56][R2.64], RZ ;  /* 0x000000ff0200d985 */ /* 0x0009e4000c101d38 */
.L_x_2499:
[----:B------:R-:W-:Y:S05]  /*c9d0*/  BSYNC B1 ;  /* 0x0000000000017941 */ /* 0x000fea0003800000 */
.L_x_2498:
[----:B---34-:R3:W4:Y:S01]  /*c9e0*/  SHFL.IDX PT, R3, R5, 0x1, 0x181f ;  /* 0x00381f0005037f89 */ /* 0x01872200000e0000 */
[----:B------:R-:W-:Y:S03]  /*c9f0*/  BSSY B1, `(.L_x_2500) ;  /* 0x000000c000017945 */ /* 0x000fe60003800000 */
[----:B--2---:R3:W2:Y:S01]  /*ca00*/  SHFL.IDX PT, R7, R4, 0x1, 0x181f ;  /* 0x00381f0004077f89 */ /* 0x0046a200000e0000 */
[----:B------:R-:W-:Y:S05]  /*ca10*/  @P1 BRA `(.L_x_2501) ;  /* 0x0000000000241947 */ /* 0x000fea0003800000 */
[----:B------:R-:W-:Y:S02]  /*ca20*/  ULDC UR4, c[0x0][0xac8] ;  /* 0x0002b20000047ab9 */ /* 0x000fe40000000800 */
[----:B------:R-:W-:Y:S02]  /*ca30*/  ISETP.GE.AND P3, PT, R22, UR4, PT ;  /* 0x0000000416007c0c */ /* 0x000fe4000bf66270 */
[----:B------:R-:W-:-:S11]  /*ca40*/  ISETP.GE.AND P4, PT, R186, UR4, PT ;  /* 0x00000004ba007c0c */ /* 0x000fd6000bf86270 */
[-C--:B--2---:R-:W-:Y:S02]  /*ca50*/  @!P3 LEA R6, P1, R22, R7.reuse, 0x1 ;  /* 0x000000071606b211 */ /* 0x084fe400078208ff */
[----:B------:R-:W-:Y:S02]  /*ca60*/  @!P4 LEA R2, P2, R186, R7, 0x1 ;  /* 0x00000007ba02c211 */ /* 0x000fe400078408ff */
[-C--:B----4-:R-:W-:Y:S02]  /*ca70*/  @!P3 LEA.HI.X R7, R22, R3.reuse, R197, 0x1, P1 ;  /* 0x000000031607b211 */ /* 0x090fe400008f0cc5 */
[----:B------:R-:W-:-:S03]  /*ca80*/  @!P4 LEA.HI.X R3, R186, R3, R196, 0x1, P2 ;  /* 0x00000003ba03c211 */ /* 0x000fc600010f0cc4 */
[----:B------:R2:W-:Y:S04]  /*ca90*/  @!P3 ST.E.128 desc[UR56][R6.64], RZ ;  /* 0x000000ff0600b985 */ /* 0x0005e8000c101d38 */
[----:B------:R2:W-:Y:S02]  /*caa0*/  @!P4 ST.E.128 desc[UR56][R2.64], RZ ;  /* 0x000000ff0200c985 */ /* 0x0005e4000c101d38 */
.L_x_2501:
[----:B------:R-:W-:Y:S05]  /*cab0*/  BSYNC B1 ;  /* 0x0000000000017941 */ /* 0x000fea0003800000 */
.L_x_2500:
[----:B--2-4-:R2:W4:Y:S01]  /*cac0*/  SHFL.IDX PT, R3, R5, 0x2, 0x181f ;  /* 0x00581f0005037f89 */ /* 0x01452200000e0000 */
[----:B------:R-:W-:Y:S03]  /*cad0*/  BSSY B1, `(.L_x_2502) ;  /* 0x000000c000017945 */ /* 0x000fe60003800000 */
[----:B------:R2:W0:Y:S01]  /*cae0*/  SHFL.IDX PT, R7, R4, 0x2, 0x181f ;  /* 0x00581f0004077f89 */ /* 0x00042200000e0000 */
[----:B------:R-:W-:Y:S05]  /*caf0*/  @P0 BRA `(.L_x_2503) ;  /* 0x0000000000240947 */ /* 0x000fea0003800000 */
[----:B------:R-:W-:Y:S02]  /*cb00*/  ULDC UR4, c[0x0][0xac8] ;  /* 0x0002b20000047ab9 */ /* 0x000fe40000000800 */
[----:B------:R-:W-:Y:S02]  /*cb10*/  ISETP.GE.AND P2, PT, R22, UR4, PT ;  /* 0x0000000416007c0c */ /* 0x000fe4000bf46270 */
[----:B------:R-:W-:-:S11]  /*cb20*/  ISETP.GE.AND P3, PT, R186, UR4, PT ;  /* 0x00000004ba007c0c */ /* 0x000fd6000bf66270 */
[-C--:B0-----:R-:W-:Y:S02]  /*cb30*/  @!P2 LEA R6, P0, R22, R7.reuse, 0x1 ;  /* 0x000000071606a211 */ /* 0x081fe400078008ff */
[----:B------:R-:W-:Y:S02]  /*cb40*/  @!P3 LEA R2, P1, R186, R7, 0x1 ;  /* 0x00000007ba02b211 */ /* 0x000fe400078208ff */
[-C--:B----4-:R-:W-:Y:S02]  /*cb50*/  @!P2 LEA.HI.X R7, R22, R3.reuse, R197, 0x1, P0 ;  /* 0x000000031607a211 */ /* 0x090fe400000f0cc5 */
[----:B------:R-:W-:-:S03]  /*cb60*/  @!P3 LEA.HI.X R3, R186, R3, R196, 0x1, P1 ;  /* 0x00000003ba03b211 */ /* 0x000fc600008f0cc4 */
[----:B------:R0:W-:Y:S04]  /*cb70*/  @!P2 ST.E.128 desc[UR56][R6.64], RZ ;  /* 0x000000ff0600a985 */ /* 0x0001e8000c101d38 */
[----:B------:R0:W-:Y:S02]  /*cb80*/  @!P3 ST.E.128 desc[UR56][R2.64], RZ ;  /* 0x000000ff0200b985 */ /* 0x0001e4000c101d38 */
.L_x_2503:
[----:B------:R-:W-:Y:S05]  /*cb90*/  BSYNC B1 ;  /* 0x0000000000017941 */ /* 0x000fea0003800000 */
.L_x_2502:
[----:B------:R-:W-:Y:S01]  /*cba0*/  VIADD R0, R18, 0x60 ;  /* 0x0000006012007836 */ /* 0x000fe20000000000 */
[----:B0-23--:R-:W0:Y:S04]  /*cbb0*/  SHFL.IDX PT, R5, R5, 0x3, 0x181f ;  /* 0x00781f0005057f89 */ /* 0x00de2800000e0000 */
[----:B------:R-:W-:Y:S01]  /*cbc0*/  ISETP.GE.AND P0, PT, R0, R17, PT ;  /* 0x000000110000720c */ /* 0x000fe20003f06270 */
[----:B----4-:R2:W3:-:S12]  /*cbd0*/  SHFL.IDX PT, R3, R4, 0x3, 0x181f ;  /* 0x00781f0004037f89 */ /* 0x0104d800000e0000 */
[----:B--2---:R-:W-:Y:S05]  /*cbe0*/  @P0 BRA `(.L_x_2494) ;  /* 0x0000000000240947 */ /* 0x004fea0003800000 */
[----:B------:R-:W-:Y:S02]  /*cbf0*/  ULDC UR4, c[0x0][0xac8] ;  /* 0x0002b20000047ab9 */ /* 0x000fe40000000800 */
[----:B------:R-:W-:Y:S02]  /*cc00*/  ISETP.GE.AND P2, PT, R22, UR4, PT ;  /* 0x0000000416007c0c */ /* 0x000fe4000bf46270 */
[----:B------:R-:W-:-:S11]  /*cc10*/  ISETP.GE.AND P3, PT, R186, UR4, PT ;  /* 0x00000004ba007c0c */ /* 0x000fd6000bf66270 */
[-C--:B---3--:R-:W-:Y:S02]  /*cc20*/  @!P2 LEA R6, P0, R22, R3.reuse, 0x1 ;  /* 0x000000031606a211 */ /* 0x088fe400078008ff */
[----:B------:R-:W-:Y:S02]  /*cc30*/  @!P3 LEA R2, P1, R186, R3, 0x1 ;  /* 0x00000003ba02b211 */ /* 0x000fe400078208ff */
[-C--:B0-----:R-:W-:Y:S02]  /*cc40*/  @!P2 LEA.HI.X R7, R22, R5.reuse, R197, 0x1, P0 ;  /* 0x000000051607a211 */ /* 0x081fe400000f0cc5 */
[----:B------:R-:W-:-:S03]  /*cc50*/  @!P3 LEA.HI.X R3, R186, R5, R196, 0x1, P1 ;  /* 0x00000005ba03b211 */ /* 0x000fc600008f0cc4 */
[----:B------:R0:W-:Y:S04]  /*cc60*/  @!P2 ST.E.128 desc[UR56][R6.64], RZ ;  /* 0x000000ff0600a985 */ /* 0x0001e8000c101d38 */
[----:B------:R0:W-:Y:S02]  /*cc70*/  @!P3 ST.E.128 desc[UR56][R2.64], RZ ;  /* 0x000000ff0200b985 */ /* 0x0001e4000c101d38 */
.L_x_2494:
[----:B------:R-:W-:Y:S05]  /*cc80*/  BSYNC B0 ;  /* 0x0000000000007941 */ /* 0x000fea0003800000 */
.L_x_2485:
[----:B------:R-:W-:Y:S02]  /*cc90*/  ULDC UR4, c[0x0][0xc3c] ;  /* 0x00030f0000047ab9 */ /* 0x000fe40000000800 */
[----:B-1----:R-:W-:-:S13]  /*cca0*/  ISETP.GE.AND P0, PT, R47, UR4, PT ;  /* 0x000000042f007c0c */ /* 0x002fda000bf06270 */
[----:B------:R-:W-:Y:S05]  /*ccb0*/  @!P0 BRA `(.L_x_2504) ;  /* 0xffffff40003c8947 */ /* 0x000fea000383ffff */
[----:B------:R-:W-:Y:S05]  /*ccc0*/  EXIT ;  /* 0x000000000000794d */ /* 0x000fea0003800000 */
.L_x_2449:
[----:B------:R-:W-:-:S08]  /*ccd0*/  NOP ;  /* 0x0000000000007918 */ /* 0x000fd00000000000 */
[----:B0-----:R-:W0:-:S00]  /*cce0*/  USETMAXREG.DEALLOC.CTAPOOL 0x18 ;  /* 0x00000018000079c8 */ /* 0x001e0000080e0500 */
[----:B0-----:R-:W-:Y:S01]  /*ccf0*/  LOP3.LUT R0, R0, 0x3, RZ, 0xc0, !PT ;  /* 0x0000000300007812 */ /* 0x001fe200078ec0ff */
[----:B------:R-:W-:-:S05]  /*cd00*/  IMAD.MOV.U32 R5, RZ, RZ, RZ ;  /* 0x000000ffff057224 */ /* 0x000fca00078e00ff */
[----:B------:R-:W0:Y:S02]  /*cd10*/  SHFL.IDX PT, R0, R0, RZ, 0x1f ;  /* 0x00001fff00007589 */ /* 0x000e2400000e0000 */
[----:B0-----:R-:W-:-:S04]  /*cd20*/  ISETP.NE.AND P0, PT, R0, RZ, PT ;  /* 0x000000ff0000720c */ /* 0x001fc80003f05270 */
[----:B------:R-:W-:-:S05]  /*cd30*/  P2R R0, PR, RZ, 0x1 ;  /* 0x00000001ff007803 */ /* 0x000fca0000000000 */
[----:B------:R0:W-:Y:S04]  /*cd40*/  STL [R1+0x50], R0 ;  /* 0x0000500001007387 */ /* 0x0001e80000100800 */
        /* <DEDUP_REMOVED lines=8> */
.L_x_2505:
[----:B0-----:R-:W0:Y:S01]  /*cdd0*/  S2R R0, SR_TID.X ;  /* 0x0000000000007919 */ /* 0x001e220000002100 */
[----:B------:R-:W-:Y:S01]  /*cde0*/  ULDC UR4, c[0x0][0xc3c] ;  /* 0x00030f0000047ab9 */ /* 0x000fe20000000800 */
[----:B------:R-:W1:Y:S01]  /*cdf0*/  S2UR UR6, SR_CTAID.X ;  /* 0x00000000000679c3 */ /* 0x000e620000002500 */
        /* <DEDUP_REMOVED lines=8> */
[----:B------:R-:W-:Y:S01]  /*ce80*/  UMOV UR4, URZ ;  /* 0x0000003f00047c82 */ /* 0x000fe20008000000 */
[C---:B------:R-:W-:Y:S02]  /*ce90*/  ISETP.GE.U32.AND P2, PT, R0.reuse, 0x2, PT ;  /* 0x000000020000780c */ /* 0x040fe40003f46070 */
[C---:B------:R-:W-:Y:S02]  /*cea0*/  ISETP.GE.U32.AND P3, PT, R0.reuse, 0x4, PT ;  /* 0x000000040000780c */ /* 0x040fe40003f66070 */
[C---:B------:R-:W-:Y:S02]  /*ceb0*/  ISETP.GE.U32.AND P4, PT, R0.reuse, 0x8, PT ;  /* 0x000000080000780c */ /* 0x040fe40003f86070 */
[----:B------:R-:W-:Y:S02]  /*cec0*/  ISETP.GE.U32.AND P5, PT, R0, 0x10, PT ;  /* 0x000000100000780c */ /* 0x000fe40003fa6070 */
[----:B------:R-:W-:Y:S01]  /*ced0*/  MOV R16, RZ ;  /* 0x000000ff00107202 */ /* 0x000fe20000000f00 */
[----:B--2---:R-:W0:Y:S02]  /*cee0*/  SHFL.UP PT, R4, R5, 0x1, RZ ;  /* 0x0420000005047989 */ /* 0x004e2400000e00ff */
        /* <DEDUP_REMOVED lines=16> */
[----:B------:R-:W-:Y:S01]  /*cff0*/  IMAD.MOV.U32 R7, RZ, RZ, R6 ;  /* 0x000000ffff077224 */ /* 0x000fe200078e0006 */
[----:B-1----:R-:W-:-:S13]  /*d000*/  ISETP.GT.AND P6, PT, R6, UR6, PT ;  /* 0x0000000606007c0c */ /* 0x002fda000bfc4270 */
[----:B------:R-:W-:Y:S05]  /*d010*/  @P6 BRA `(.L_x_2507) ;  /* 0x00000000009c6947 */ /* 0x000fea0003800000 */
[----:B------:R-:W0:Y:S01]  /*d020*/  LDC R4, c[0x0][0xc3c] ;  /* 0x00030f00ff047b82 */ /* 0x000e220000000800 */
[----:B------:R-:W-:Y:S01]  /*d030*/  IMAD.MOV.U32 R6, RZ, RZ, R7 ;  /* 0x000000ffff067224 */ /* 0x000fe200078e0007 */
[----:B------:R-:W-:Y:S01]  /*d040*/  UMOV UR4, URZ ;  /* 0x0000003f00047c82 */ /* 0x000fe20008000000 */
[----:B------:R-:W-:Y:S01]  /*d050*/  ULDC UR7, c[0x0][0xc3c] ;  /* 0x00030f0000077ab9 */ /* 0x000fe20000000800 */
[----:B------:R-:W-:-:S05]  /*d060*/  ULDC UR5, c[0x0][0xc38] ;  /* 0x00030e0000057ab9 */ /* 0x000fca0000000800 */
.L_x_2511:
        /* <DEDUP_REMOVED lines=9> */
[----:B------:R-:W0:Y:S02]  /*d100*/  LDC.64 R2, c[0x0][0xc80] ;  /* 0x00032000ff027b82 */ /* 0x000e240000000a00 */
[----:B0-----:R-:W-:-:S05]  /*d110*/  IMAD.WIDE R2, R7, 0x4, R2 ;  /* 0x0000000407027825 */ /* 0x001fca00078e0202 */
[----:B------:R0:W5:Y:S02]  /*d120*/  LDG.E R5, desc[UR56][R2.64] ;  /* 0x0000003802057981 */ /* 0x000164000c1e1900 */
.L_x_2510:
[----:B------:R-:W-:Y:S05]  /*d130*/  BSYNC B0 ;  /* 0x0000000000007941 */ /* 0x000fea0003800000 */
.L_x_2509:
        /* <DEDUP_REMOVED lines=21> */
.L_x_2507:
[----:B------:R-:W-:-:S04]  /*d290*/  IMAD.IADD R7, R6, 0x1, -R7 ;  /* 0x0000000106077824 */ /* 0x000fc800078e0a07 */
        /* <DEDUP_REMOVED lines=19> */
.L_x_2512:
[----:B-1----:R-:W-:Y:S01]  /*d3d0*/  IADD3 R2, RZ, -R3, RZ ;  /* 0x80000003ff027210 */ /* 0x002fe20007ffe0ff */
[----:B---3--:R-:W-:Y:S01]  /*d3e0*/  IMAD R16, R16, UR5, R7 ;  /* 0x0000000510107c24 */ /* 0x008fe2000f8e0207 */
[----:B--2---:R-:W-:-:S03]  /*d3f0*/  IABS R4, R8 ;  /* 0x0000000800047213 */ /* 0x004fc60000000000 */
        /* <DEDUP_REMOVED lines=46> */
[----:B------:R-:W-:-:S05]  /*d6e0*/  @P0 VIADD R3, R3, 0x1 ;  /* 0x0000000103030836 */ /* 0x000fca0000000000 */
[----:B------:R-:W-:Y:S02]  /*d6f0*/  @!P2 IADD3 R3, -R3, RZ, RZ ;  /* 0x000000ff0303a210 */ /* 0x000fe40007ffe1ff */
[----:B------:R-:W-:Y:S01]  /*d700*/  @!P1 LOP3.LUT R3, RZ, R10, RZ, 0x33, !PT ;  /* 0x0000000aff039212 */ /* 0x000fe200078e33ff */
[----:B------:R-:W-:-:S03]  /*d710*/  IMAD.MOV R10, RZ, RZ, -R10 ;  /* 0x000000ffff0a7224 */ /* 0x000fc600078e0a0a */
[----:B------:R-:W-:Y:S01]  /*d720*/  LOP3.LUT R2, RZ, R3, RZ, 0x33, !PT ;  /* 0x00000003ff027212 */ /* 0x000fe200078e33ff */
[----:B------:R-:W-:-:S04]  /*d730*/  IMAD R18, R3, R10, R4 ;  /* 0x0000000a03127224 */ /* 0x000fc800078e0204 */
[----:B------:R-:W-:Y:S01]  /*d740*/  IMAD.IADD R17, R5, 0x1, R2 ;  /* 0x0000000105117824 */ /* 0x000fe200078e0202 */
[----:B------:R-:W-:Y:S06]  /*d750*/  BRA `(.L_x_2513) ;  /* 0x00000000000c7947 */ /* 0x000fec0003800000 */
.L_x_2508:
[----:B------:R-:W-:Y:S02]  /*d760*/  IMAD.MOV.U32 R17, RZ, RZ, RZ ;  /* 0x000000ffff117224 */ /* 0x000fe400078e00ff */
[----:B------:R-:W-:Y:S02]  /*d770*/  IMAD.U32 R16, RZ, RZ, UR6 ;  /* 0x00000006ff107e24 */ /* 0x000fe4000f8e00ff */
[----:B------:R-:W-:-:S07]  /*d780*/  IMAD.MOV.U32 R18, RZ, RZ, RZ ;  /* 0x000000ffff127224 */ /* 0x000fce00078e00ff */
.L_x_2513:
[----:B------:R-:W-:-:S13]  /*d790*/  ISETP.NE.AND P0, PT, R0, RZ, PT ;  /* 0x000000ff0000720c */ /* 0x000fda0003f05270 */
[----:B------:R-:W1:Y:S01]  /*d7a0*/  @!P0 S2R R3, SR_CgaCtaId ;  /* 0x0000000000038919 */ /* 0x000e620000008800 */
[----:B------:R-:W-:-:S04]  /*d7b0*/  @!P0 MOV R0, 0x400 ;  /* 0x0000040000008802 */ /* 0x000fc80000000f00 */
[----:B-1----:R-:W-:-:S05]  /*d7c0*/  @!P0 LEA R0, R3, R0, 0x18 ;  /* 0x0000000003008211 */ /* 0x002fca00078ec0ff */
[----:B------:R1:W-:Y:S01]  /*d7d0*/  @!P0 STS.128 [R0+0x348d0], R16 ;  /* 0x0348d01000008388 */ /* 0x0003e20000000c00 */
[----:B------:R-:W-:Y:S06]  /*d7e0*/  BAR.ARV 0x5, 0x180 ;  /* 0x0146000000007b1d */ /* 0x000fec0000002000 */
.L_x_2506:
[----:B01----:R-:W-:Y:S01]  /*d7f0*/  IMAD.MOV.U32 R0, RZ, RZ, 0x1 ;  /* 0x00000001ff007424 */ /* 0x003fe200078e00ff */
[----:B------:R0:W-:Y:S01]  /*d800*/  STL [R1+0x48], RZ ;  /* 0x000048ff01007387 */ /* 0x0001e20000100800 */
[----:B------:R-:W-:Y:S02]  /*d810*/  ULDC UR4, c[0x0][0xc3c] ;  /* 0x00030f0000047ab9 */ /* 0x000fe40000000800 */
[----:B--2---:R-:W-:Y:S01]  /*d820*/  ISETP.GE.AND P0, PT, R19, UR4, PT ;  /* 0x0000000413007c0c */ /* 0x004fe2000bf06270 */
        /* <DEDUP_REMOVED lines=22> */
[----:B------:R-:W-:Y:S01]  /*d990*/  STL [R1+0x4], R4 ;  /* 0x0000040401007387 */ /* 0x000fe20000100800 */
[----:B------:R-:W-:-:S03]  /*d9a0*/  IMAD.MOV.U32 R2, RZ, RZ, 0x1 ;  /* 0x00000001ff027424 */ /* 0x000fc600078e00ff */
[----:B------:R-:W-:Y:S04]  /*d9b0*/  STL [R1+0x24], R3 ;  /* 0x0000240301007387 */ /* 0x000fe80000100800 */
[----:B------:R-:W-:Y:S04]  /*d9c0*/  STL [R1+0x8], RZ ;  /* 0x000008ff01007387 */ /* 0x000fe80000100800 */
[----:B------:R0:W-:Y:S04]  /*d9d0*/  STL [R1+0x14], R2 ;  /* 0x0000140201007387 */ /* 0x0001e80000100800 */
[----:B------:R1:W-:Y:S01]  /*d9e0*/  STL [R1+0x48], RZ ;  /* 0x000048ff01007387 */ /* 0x0003e20000100800 */
[----:B0-----:R-:W-:-:S02]  /*d9f0*/  LOP3.LUT R2, R0, 0x40, RZ, 0xfc, !PT ;  /* 0x0000004000027812 */ /* 0x001fc400078efcff */
[----:B-1----:R-:W-:-:S07]  /*da00*/  LOP3.LUT R0, R0, 0x80, RZ, 0xfc, !PT ;  /* 0x0000008000007812 */ /* 0x002fce00078efcff */
.L_x_2616:
[----:B0-----:R-:W0:Y:S02]  /*da10*/  LDC.64 R2, c[0x0][0xc88] ;  /* 0x00032200ff027b82 */ /* 0x001e240000000a00 */
[----:B0-----:R-:W-:-:S05]  /*da20*/  IMAD.WIDE R2, R19, 0x4, R2 ;  /* 0x0000000413027825 */ /* 0x001fca00078e0202 */
[----:B--2---:R-:W2:Y:S01]  /*da30*/  LDG.E R12, desc[UR56][R2.64] ;  /* 0x00000038020c7981 */ /* 0x004ea2000c1e1900 */
[----:B------:R-:W-:Y:S05]  /*da40*/  YIELD ;  /* 0x0000000000007946 */ /* 0x000fea0003800000 */
[----:B------:R-:W-:Y:S01]  /*da50*/  ULDC.64 UR4, c[0x0][0xa28] ;  /* 0x00028a0000047ab9 */ /* 0x000fe20000000a00 */
[----:B------:R-:W-:Y:S01]  /*da60*/  IMAD.MOV.U32 R0, RZ, RZ, RZ ;  /* 0x000000ffff007224 */ /* 0x000fe200078e00ff */
[----:B------:R-:W-:Y:S01]  /*da70*/  ISETP.NE.U32.AND P0, PT, RZ, UR4, PT ;  /* 0x00000004ff007c0c */ /* 0x000fe2000bf05070 */
[----:B------:R-:W-:Y:S01]  /*da80*/  IMAD.MOV.U32 R6, RZ, RZ, RZ ;  /* 0x000000ffff067224 */ /* 0x000fe200078e00ff */
[----:B------:R-:W-:Y:S01]  /*da90*/  ULDC.64 UR8, c[0x0][0xa18] ;  /* 0x0002860000087ab9 */ /* 0x000fe20000000a00 */
[----:B------:R-:W-:Y:S01]  /*daa0*/  ULDC.64 UR6, c[0x0][0xa08] ;  /* 0x0002820000067ab9 */ /* 0x000fe20000000a00 */
[----:B------:R-:W-:-:S02]  /*dab0*/  ISETP.NE.AND.EX P0, PT, RZ, UR5, PT, P0 ;  /* 0x00000005ff007c0c */ /* 0x000fc4000bf05300 */
        /* <DEDUP_REMOVED lines=10> */
[----:B------:R-:W-:Y:S02]  /*db60*/  ISETP.NE.AND.EX P1, PT, RZ, UR5, PT, P1 ;  /* 0x00000005ff007c0c */ /* 0x000fe4000bf25310 */
[----:B------:R-:W-:Y:S01]  /*db70*/  ISETP.NE.U32.AND P2, PT, RZ, UR8, PT ;  /* 0x00000008ff007c0c */ /* 0x000fe2000bf45070 */
[----:B------:R-:W-:Y:S01]  /*db80*/  STL [R1], R11 ;  /* 0x0000000b01007387 */ /* 0x000fe20000100800 */
[----:B------:R-:W-:Y:S02]  /*db90*/  ISETP.NE.U32.AND P0, PT, RZ, UR6, PT ;  /* 0x00000006ff007c0c */ /* 0x000fe4000bf05070 */
[----:B------:R-:W-:Y:S01]  /*dba0*/  ISETP.NE.AND.EX P2, PT, RZ, UR9, PT, P2 ;  /* 0x00000009ff007c0c */ /* 0x000fe2000bf45320 */
[----:B------:R-:W-:Y:S01]  /*dbb0*/  STL [R1+0xc], R10 ;  /* 0x00000c0a01007387 */ /* 0x000fe20000100800 */
[----:B------:R-:W-:Y:S02]  /*dbc0*/  ISETP.NE.AND.EX P0, PT, RZ, UR7, PT, P0 ;  /* 0x00000007ff007c0c */ /* 0x000fe4000bf05300 */
[----:B-1----:R-:W-:-:S02]  /*dbd0*/  IADD3 R2, P3, R11, UR4, RZ ;  /* 0x000000040b027c10 */ /* 0x002fc4000ff7e0ff */
[C---:B0-----:R-:W-:Y:S02]  /*dbe0*/  IADD3 R4, P4, R11.reuse, UR6, RZ ;  /* 0x000000060b047c10 */ /* 0x041fe4000ff9e0ff */
[C---:B------:R-:W-:Y:S01]  /*dbf0*/  IADD3.X R3, R10.reuse, UR5, RZ, P3, !PT ;  /* 0x000000050a037c10 */ /* 0x040fe20009ffe4ff */
[----:B------:R-:W-:Y:S01]  /*dc00*/  ULDC UR4, c[0x0][0x288] ;  /* 0x0000a20000047ab9 */ /* 0x000fe20000000800 */
[----:B----4-:R-:W-:Y:S02]  /*dc10*/  MOV R8, RZ ;  /* 0x000000ff00087202 */ /* 0x010fe40000000f00 */
[----:B------:R-:W-:Y:S01]  /*dc20*/  IADD3.X R5, R10, UR7, RZ, P4, !PT ;  /* 0x000000070a057c10 */ /* 0x000fe2000a7fe4ff */
        /* <DEDUP_REMOVED lines=18> */
[----:B------:R-:W0:Y:S04]  /*dd50*/  LDG.E R7, desc[UR56][R2.64] ;  /* 0x0000003802077981 */ /* 0x000e28000c1e1900 */
[----:B------:R-:W0:Y:S02]  /*dd60*/  LDG.E R2, desc[UR56][R2.64+0x4] ;  /* 0x0000043802027981 */ /* 0x000e24000c1e1900 */
[----:B0-----:R-:W-:-:S05]  /*dd70*/  IMAD.IADD R9, R2, 0x1, -R7 ;  /* 0x0000000102097824 */ /* 0x001fca00078e0a07 */
[----:B------:R1:W-:Y:S02]  /*dd80*/  STL [R1+0x34], R9 ;  /* 0x0000340901007387 */ /* 0x0003e40000100800 */
.L_x_2515:
[----:B------:R-:W-:Y:S01]  /*dd90*/  IMAD.MOV.U32 R2, RZ, RZ, R12 ;  /* 0x000000ffff027224 */ /* 0x000fe200078e000c */
[----:B------:R-:W-:Y:S01]  /*dda0*/  ULDC.64 UR4, c[0x0][0xa20] ;  /* 0x0002880000047ab9 */ /* 0x000fe20000000a00 */
[----:B-----5:R-:W-:Y:S01]  /*ddb0*/  IMAD.IADD R3, R8, 0x1, R0 ;  /* 0x0000000108037824 */ /* 0x020fe200078e0200 */
[----:B------:R-:W-:Y:S02]  /*ddc0*/  ISETP.NE.U32.AND P1, PT, RZ, UR4, PT ;  /* 0x00000004ff007c0c */ /* 0x000fe4000bf25070 */
[----:B------:R2:W-:Y:S02]  /*ddd0*/  STL [R1+0x10], R2 ;  /* 0x0000100201007387 */ /* 0x0005e40000100800 */
[----:B------:R-:W-:Y:S02]  /*dde0*/  ISETP.NE.AND.EX P1, PT, RZ, UR5, PT, P1 ;  /* 0x00000005ff007c0c */ /* 0x000fe4000bf25310 */
[----:B------:R2:W-:Y:S11]  /*ddf0*/  STL [R1+0x18], R3 ;  /* 0x0000180301007387 */ /* 0x0005f60000100800 */
[----:B--2---:R-:W-:Y:S05]  /*de00*/  @!P1 BRA `(.L_x_2516) ;  /* 0x0000000000109947 */ /* 0x004fea0003800000 */
[----:B------:R-:W-:-:S04]  /*de10*/  IADD3 R6, P0, R11, UR4, RZ ;  /* 0x000000040b067c10 */ /* 0x000fc8000ff1e0ff */
[----:B------:R-:W-:-:S05]  /*de20*/  IADD3.X R7, R10, UR5, RZ, P0, !PT ;  /* 0x000000050a077c10 */ /* 0x000fca00087fe4ff */
[----:B------:R2:W5:Y:S01]  /*de30*/  LDG.E R6, desc[UR56][R6.64] ;  /* 0x0000003806067981 */ /* 0x000562000c1e1900 */
[----:B------:R-:W-:Y:S05]  /*de40*/  BRA `(.L_x_2517) ;  /* 0x0000000000107947 */ /* 0x000fea0003800000 */
.L_x_2516:
[----:B------:R-:W-:Y:S05]  /*de50*/  @!P0 BRA `(.L_x_2517) ;  /* 0x00000000000c8947 */ /* 0x000fea0003800000 */
[----:B------:R-:W2:Y:S04]  /*de60*/  LDG.E R6, desc[UR56][R4.64] ;  /* 0x0000003804067981 */ /* 0x000ea8000c1e1900 */
[----:B------:R-:W2:Y:S02]  /*de70*/  LDG.E R4, desc[UR56][R4.64+0x4] ;  /* 0x0000043804047981 */ /* 0x000ea4000c1e1900 */
[----:B--2---:R-:W-:-:S07]  /*de80*/  IMAD.IADD R6, R4, 0x1, -R6 ;  /* 0x0000000104067824 */ /* 0x004fce00078e0a06 */
.L_x_2517:
[----:B-----5:R-:W-:Y:S01]  /*de90*/  IMAD.IADD R6, R6, 0x1, -R0 ;  /* 0x0000000106067824 */ /* 0x020fe200078e0a00 */
[----:B------:R-:W-:Y:S01]  /*dea0*/  BSSY B7, `(.L_x_2518) ;  /* 0x000043b000077945 */ /* 0x000fe20003800000 */
[----:B------:R-:W3:Y:S02]  /*deb0*/  LDC R0, c[0x0][0x448] ;  /* 0x00011200ff007b82 */ /* 0x000ee40000000800 */
[----:B---3--:R-:W-:Y:S01]  /*dec0*/  ISETP.NE.AND P0, PT, R0, 0x1, PT ;  /* 0x000000010000780c */ /* 0x008fe20003f05270 */
[----:B------:R-:W-:-:S04]  /*ded0*/  IMAD.SHL.U32 R0, R17, 0x80, RZ ;  /* 0x0000008011007824 */ /* 0x000fc800078e00ff */
[----:B------:R-:W-:-:S08]  /*dee0*/  VIADD R0, R0, 0x7f ;  /* 0x0000007f00007836 */ /* 0x000fd00000000000 */
[----:B------:R-:W3:Y:S08]  /*def0*/  @P0 LDC R2, c[0x0][0x44c] ;  /* 0x00011300ff020b82 */ /* 0x000ef00000000800 */
[----:B------:R-:W4:Y:S01]  /*df00*/  @P0 LDC R3, c[0x0][0x450] ;  /* 0x00011400ff030b82 */ /* 0x000f220000000800 */
[----:B---3--:R-:W-:-:S05]  /*df10*/  @P0 IMAD.HI.U32 R2, R0, R2, RZ ;  /* 0x0000000200020227 */ /* 0x008fca00078e00ff */
[----:B----4-:R-:W-:Y:S02]  /*df20*/  @P0 SHF.R.U32.HI R0, RZ, R3, R2 ;  /* 0x00000003ff000219 */ /* 0x010fe40000011602 */
[C---:B------:R-:W-:Y:S01]  /*df30*/  IADD3 R2, R6.reuse, 0x80, -R9 ;  /* 0x0000008006027810 */ /* 0x040fe20007ffe809 */
[----:B------:R-:W-:-:S04]  /*df40*/  VIADD R6, R6, 0x7f ;  /* 0x0000007f06067836 */ /* 0x000fc80000000000 */
[----:B------:R-:W-:Y:S01]  /*df50*/  IMAD.IADD R0, R2, 0x1, R0 ;  /* 0x0000000102007824 */ /* 0x000fe200078e0200 */
[----:B------:R-:W-:-:S04]  /*df60*/  SHF.R.S32.HI R2, RZ, 0x1f, R6 ;  /* 0x0000001fff027819 */ /* 0x000fc80000011406 */
[----:B------:R-:W-:Y:S02]  /*df70*/  SHF.R.S32.HI R3, RZ, 0x1f, R0 ;  /* 0x0000001fff037819 */ /* 0x000fe40000011400 */
[----:B------:R-:W-:Y:S02]  /*df80*/  LEA.HI R2, R2, R6, RZ, 0x7 ;  /* 0x0000000602027211 */ /* 0x000fe400078f38ff */
[----:B------:R-:W-:Y:S02]  /*df90*/  LEA.HI R3, R3, R0, RZ, 0x7 ;  /* 0x0000000003037211 */ /* 0x000fe400078f38ff */
[----:B------:R-:W-:Y:S02]  /*dfa0*/  SHF.R.S32.HI R2, RZ, 0x7, R2 ;  /* 0x00000007ff027819 */ /* 0x000fe40000011402 */
[----:B------:R-:W-:-:S04]  /*dfb0*/  SHF.R.S32.HI R3, RZ, 0x7, R3 ;  /* 0x00000007ff037819 */ /* 0x000fc80000011403 */
[----:B------:R-:W-:-:S04]  /*dfc0*/  VIMNMX R4, R2, R3, PT ;  /* 0x0000000302047248 */ /* 0x000fc80003fe0100 */
[----:B------:R-:W-:Y:S01]  /*dfd0*/  ISETP.GT.AND P0, PT, R4, RZ, PT ;  /* 0x000000ff0400720c */ /* 0x000fe20003f04270 */
[----:B------:R3:W-:-:S12]  /*dfe0*/  STL [R1+0x2c], R4 ;  /* 0x00002c0401007387 */ /* 0x0007d80000100800 */
[----:B---3--:R-:W-:Y:S05]  /*dff0*/  @P0 BRA `(.L_x_2519) ;  /* 0x0000000000440947 */ /* 0x008fea0003800000 */
[----:B------:R-:W3:Y:S02]  /*e000*/  S2R R4, SR_TID.X ;  /* 0x0000000000047919 */ /* 0x000ee40000002100 */
[----:B---3--:R-:W-:-:S04]  /*e010*/  LOP3.LUT R4, R4, 0x7f, RZ, 0xc0, !PT ;  /* 0x0000007f04047812 */ /* 0x008fc800078ec0ff */
[----:B------:R-:W-:-:S13]  /*e020*/  ISETP.NE.AND P0, PT, R4, RZ, PT ;  /* 0x000000ff0400720c */ /* 0x000fda0003f05270 */
[----:B------:R-:W-:Y:S05]  /*e030*/  @P0 BRA `(.L_x_2520) ;  /* 0x0000004000840947 */ /* 0x000fea0003800000 */
[----:B------:R-:W3:Y:S01]  /*e040*/  S2R R3, SR_LANEID ;  /* 0x0000000000037919 */ /* 0x000ee20000000000 */
[----:B------:R-:W-:Y:S02]  /*e050*/  VOTEU.ANY UR4, UPT, PT ;  /* 0x0000000000047886 */ /* 0x000fe400038e0100 */
[----:B------:R-:W3:Y:S08]  /*e060*/  FLO.U32 R0, UR4 ;  /* 0x0000000400007d00 */ /* 0x000ef000080e0000 */
[----:B------:R-:W4:Y:S01]  /*e070*/  POPC R5, UR4 ;  /* 0x0000000400057d09 */ /* 0x000f220008000000 */
[----:B---3--:R-:W-:-:S02]  /*e080*/  ISETP.EQ.U32.AND P0, PT, R0, R3, PT ;  /* 0x000000030000720c */ /* 0x008fc40003f02070 */
[----:B------:R-:W4:Y:S11]  /*e090*/  LDC.64 R2, c[0x0][0xc60] ;  /* 0x00031800ff027b82 */ /* 0x000f360000000a00 */
[----:B----4-:R-:W3:Y:S01]  /*e0a0*/  @P0 ATOMG.E.ADD.STRONG.GPU PT, R3, desc[UR56][R2.64], R5 ;  /* 0x00000005020309a8 */ /* 0x010ee200081ee1f8 */
[----:B------:R-:W4:Y:S02]  /*e0b0*/  S2R R4, SR_LTMASK ;  /* 0x0000000000047919 */ /* 0x000f240000003900 */
[----:B----4-:R-:W-:-:S04]  /*e0c0*/  LOP3.LUT R4, R4, UR4, RZ, 0xc0, !PT ;  /* 0x0000000404047c12 */ /* 0x010fc8000f8ec0ff */
[----:B--2---:R-:W2:Y:S01]  /*e0d0*/  POPC R7, R4 ;  /* 0x0000000400077309 */ /* 0x004ea20000000000 */
[----:B---3--:R-:W2:Y:S02]  /*e0e0*/  SHFL.IDX PT, R0, R3, R0, 0x1f ;  /* 0x00001f0003007589 */ /* 0x008ea400000e0000 */
[----:B--2---:R-:W-:Y:S01]  /*e0f0*/  IADD3 R16, R0, UR36, R7 ;  /* 0x0000002400107c10 */ /* 0x004fe2000fffe007 */
[----:B------:R-:W-:Y:S06]  /*e100*/  BRA `(.L_x_2520) ;  /* 0x0000004000507947 */ /* 0x000fec0003800000 */
.L_x_2519:
[----:B------:R-:W3:Y:S01]  /*e110*/  LDL R0, [R1+0x4] ;  /* 0x0000040001007983 */ /* 0x000ee20000100800 */
        /* <DEDUP_REMOVED lines=13> */
[----:B--2---:R-:W-:-:S02]  /*e1f0*/  IMAD.U32 R7, RZ, RZ, UR9 ;  /* 0x00000009ff077e24 */ /* 0x004fc4000f8e00ff */
[----:B------:R-:W-:Y:S02]  /*e200*/  IMAD.U32 R11, RZ, RZ, UR5 ;  /* 0x00000005ff0b7e24 */ /* 0x000fe4000f8e00ff */
[----:B------:R-:W-:Y:S02]  /*e210*/  IMAD.MOV.U32 R8, RZ, RZ, 0x70 ;  /* 0x00000070ff087424 */ /* 0x000fe400078e00ff */
[----:B------:R-:W-:Y:S02]  /*e220*/  IMAD.MOV.U32 R12, RZ, RZ, 0x1 ;  /* 0x00000001ff0c7424 */ /* 0x000fe400078e00ff */
[----:B------:R-:W-:-:S07]  /*e230*/  IMAD.MOV.U32 R13, RZ, RZ, RZ ;  /* 0x000000ffff0d7224 */ /* 0x000fce00078e00ff */
[----:B------:R-:W-:-:S07]  /*e240*/  LEPC R20, `(.L_x_2522) ;  /* 0x000000001014794e */ /* 0x000fce0000000000 */
[----:B01-3--:R-:W-:Y:S05]  /*e250*/  CALL.ABS.NOINC R2 ;  /* 0x0000000002007343 */ /* 0x00bfea0003c00000 */
.L_x_2522:
[----:B------:R-:W-:Y:S05]  /*e260*/  BSYNC B6 ;  /* 0x0000000000067941 */ /* 0x000fea0003800000 */
.L_x_2521:
        /* <DEDUP_REMOVED lines=21> */
.L_x_2525:
        /* <DEDUP_REMOVED lines=16> */
.L_x_2524:
[----:B------:R-:W-:Y:S05]  /*e4c0*/  BSYNC B6 ;  /* 0x0000000000067941 */ /* 0x000fea0003800000 */
.L_x_2523:
[----:B------:R-:W3:Y:S01]  /*e4d0*/  LDL.LU R2, [R1] ;  /* 0x0000000001027983 */ /* 0x000ee20000300800 */
[----:B------:R-:W-:-:S03]  /*e4e0*/  ULDC.64 UR4, c[0x0][0x9f8] ;  /* 0x00027e0000047ab9 */ /* 0x000fc60000000a00 */
[----:B------:R-:W4:Y:S04]  /*e4f0*/  LDL.LU R4, [R1+0xc] ;  /* 0x00000c0001047983 */ /* 0x000f280000300800 */
[----:B--2---:R-:W2:Y:S01]  /*e500*/  LDL R7, [R1+0x10] ;  /* 0x0000100001077983 */ /* 0x004ea20000100800 */
[----:B------:R-:W-:-:S03]  /*e510*/  ISETP.NE.U32.AND P0, PT, RZ, UR4, PT ;  /* 0x00000004ff007c0c */ /* 0x000fc6000bf05070 */
[----:B------:R-:W5:Y:S01]  /*e520*/  LDL R0, [R1+0x2c] ;  /* 0x00002c0001007983 */ /* 0x000f620000100800 */
[----:B------:R-:W-:-:S13]  /*e530*/  ISETP.NE.AND.EX P0, PT, RZ, UR5, PT, P0 ;  /* 0x00000005ff007c0c */ /* 0x000fda000bf05300 */
[----:B---3--:R-:W-:-:S04]  /*e540*/  @P0 IADD3 R2, P1, R2, UR4, RZ ;  /* 0x0000000402020c10 */ /* 0x008fc8000ff3e0ff */
[----:B----4-:R-:W-:Y:S01]  /*e550*/  @P0 IADD3.X R3, R4, UR5, RZ, P1, !PT ;  /* 0x0000000504030c10 */ /* 0x010fe20008ffe4ff */
[----:B------:R-:W-:-:S04]  /*e560*/  ULDC.64 UR4, c[0x0][0xa08] ;  /* 0x0002820000047ab9 */ /* 0x000fc80000000a00 */
[----:B--2---:R2:W3:Y:S02]  /*e570*/  @P0 LDG.E R7, desc[UR56][R2.64] ;  /* 0x0000003802070981 */ /* 0x0044e4000c1e1900 */
[----:B--2---:R-:W2:Y:S01]  /*e580*/  LDC.64 R2, c[0x0][0x418] ;  /* 0x00010600ff027b82 */ /* 0x004ea20000000a00 */
[----:B-----5:R-:W-:Y:S01]  /*e590*/  VIADD R4, R0, 0xffffffff ;  /* 0xffffffff00047836 */ /* 0x020fe20000000000 */
[----:B---3--:R-:W-:Y:S01]  /*e5a0*/  SHF.R.S32.HI R8, RZ, 0x1f, R7 ;  /* 0x0000001fff087819 */ /* 0x008fe20000011407 */
[----:B------:R3:W-:Y:S04]  /*e5b0*/  @P0 STL [R1+0x10], R7 ;  /* 0x0000100701000387 */ /* 0x0007e80000100800 */
[----:B------:R3:W-:Y:S01]  /*e5c0*/  STL [R1+0x1c], R8 ;  /* 0x00001c0801007387 */ /* 0x0007e20000100800 */
[----:B--2---:R-:W-:Y:S01]  /*e5d0*/  LOP3.LUT P0, RZ, R2, UR4, RZ, 0xfc, !PT ;  /* 0x0000000402ff7c12 */ /* 0x004fe2000f80fcff */
[----:B------:R-:W-:-:S03]  /*e5e0*/  UMOV UR4, 0xffffffff ;  /* 0xffffffff00047882 */ /* 0x000fc60000000000 */
[----:B------:R-:W-:-:S04]  /*e5f0*/  LOP3.LUT P0, RZ, R3, UR5, RZ, 0xfc, P0 ;  /* 0x0000000503ff7c12 */ /* 0x000fc8000800fcff */
[----:B------:R-:W-:Y:S01]  /*e600*/  SEL R0, R7, RZ, !P0 ;  /* 0x000000ff07007207 */ /* 0x000fe20004000000 */
[----:B---3--:R-:W-:Y:S08]  /*e610*/  BRA.DIV UR4, `(.L_x_2526) ;  /* 0x0000004e04c47947 */ /* 0x008ff0000b800000 */
[----:B------:R-:W2:Y:S02]  /*e620*/  S2R R5, SR_TID.X ;  /* 0x0000000000057919 */ /* 0x000ea40000002100 */
[----:B--2---:R-:W-:-:S04]  /*e630*/  SHF.R.U32.HI R5, RZ, 0x5, R5 ;  /* 0x00000005ff057819 */ /* 0x004fc80000011605 */
[----:B------:R-:W-:-:S05]  /*e640*/  LOP3.LUT R5, R5, 0x3, RZ, 0xc0, !PT ;  /* 0x0000000305057812 */ /* 0x000fca00078ec0ff */
[----:B------:R2:W3:Y:S02]  /*e650*/  SHFL.IDX PT, R14, R5, RZ, 0x1f ;  /* 0x00001fff050e7589 */ /* 0x0004e400000e0000 */
.L_x_2632:
[----:B------:R-:W-:Y:S01]  /*e660*/  PLOP3.LUT P1, PT, PT, PT, PT, 0x8, 0x0 ;  /* 0x000000000000781c */ /* 0x000fe20003f2e170 */
[----:B------:R4:W-:Y:S01]  /*e670*/  STL [R1], R0 ;  /* 0x0000000001007387 */ /* 0x0009e20000100800 */
[----:B---3--:R-:W-:-:S03]  /*e680*/  ISETP.NE.AND P0, PT, R14, RZ, PT ;  /* 0x000000ff0e00720c */ /* 0x008fc60003f05270 */
[----:B------:R3:W-:Y:S01]  /*e690*/  STL [R1+0xc], R4 ;  /* 0x00000c0401007387 */ /* 0x0007e20000100800 */
[----:B----4-:R-:W-:-:S05]  /*e6a0*/  P2R R0, PR, RZ, 0x2 ;  /* 0x00000002ff007803 */ /* 0x010fca0000000000 */
[----:B------:R3:W-:Y:S04]  /*e6b0*/  STL [R1+0x20], R0 ;  /* 0x0000200001007387 */ /* 0x0007e80000100800 */
[----:B------:R-:W-:Y:S05]  /*e6c0*/  @P0 BRA `(.L_x_2527) ;  /* 0x0000000400480947 */ /* 0x000fea0003800000 */
[----:B------:R-:W-:-:S03]  /*e6d0*/  UMOV UR4, 0xffffffff ;  /* 0xffffffff00047882 */ /* 0x000fc60000000000 */
[----:B------:R-:W-:Y:S05]  /*e6e0*/  BRA.DIV UR4, `(.L_x_2528) ;  /* 0x0000004e04c47947 */ /* 0x000fea000b800000 */
[----:B------:R-:W-:-:S13]  /*e6f0*/  ELECT P6, URZ, PT ;  /* 0x00000000003f782f */ /* 0x000fda00038c0000 */
.L_x_2635:
[----:B------:R-:W-:Y:S05]  /*e700*/  @!P6 BRA `(.L_x_2527) ;  /* 0x000000040038e947 */ /* 0x000fea0003800000 */
[----:B------:R-:W-:-:S04]  /*e710*/  ISETP.NE.U32.AND P0, PT, R2, RZ, PT ;  /* 0x000000ff0200720c */ /* 0x000fc80003f05070 */
[----:B------:R-:W-:-:S13]  /*e720*/  ISETP.NE.AND.EX P0, PT, R3, RZ, PT, P0 ;  /* 0x000000ff0300720c */ /* 0x000fda0003f05300 */
[----:B------:R-:W-:Y:S05]  /*e730*/  @!P0 BRA `(.L_x_2529) ;  /* 0x0000000000548947 */ /* 0x000fea0003800000 */
[----:B------:R-:W4:Y:S01]  /*e740*/  LDC R6, c[0x0][0x43c] ;  /* 0x00010f00ff067b82 */ /* 0x000f220000000800 */
[----:B01----:R-:W-:Y:S01]  /*e750*/  IMAD.MOV.U32 R9, RZ, RZ, R4 ;  /* 0x000000ffff097224 */ /* 0x003fe200078e0004 */
[----:B------:R-:W-:-:S03]  /*e760*/  ULDC.64 UR4, c[0x0][0x428] ;  /* 0x00010a0000047ab9 */ /* 0x000fc60000000a00 */
[----:B---3--:R-:W-:Y:S01]  /*e770*/  IMAD.MOV.U32 R0, RZ, RZ, R9 ;  /* 0x000000ffff007224 */ /* 0x008fe200078e0009 */
[----:B----4-:R-:W-:-:S13]  /*e780*/  ISETP.NE.AND P0, PT, R6, 0x1, PT ;  /* 0x000000010600780c */ /* 0x010fda0003f05270 */
[----:B--2---:R-:W0:Y:S02]  /*e790*/  @P0 LDC.64 R4, c[0x0][0x440] ;  /* 0x00011000ff040b82 */ /* 0x004e240000000a00 */
        /* <DEDUP_REMOVED lines=13> */
[----:B------:R-:W2:Y:S04]  /*e870*/  LDG.E R0, desc[UR56][R2.64] ;  /* 0x0000003802007981 */ /* 0x000ea8000c1e1900 */
[----:B--2---:R4:W-:Y:S02]  /*e880*/  STL [R1], R0 ;  /* 0x0000000001007387 */ /* 0x0049e40000100800 */
.L_x_2529:
[----:B------:R-:W5:Y:S04]  /*e890*/  LDL R7, [R1+0x4] ;  /* 0x0000040001077983 */ /* 0x000f680000100800 */
[----:B---34-:R-:W5:Y:S04]  /*e8a0*/  LDL R0, [R1+0x8] ;  /* 0x0000080001007983 */ /* 0x018f680000100800 */
[----:B------:R-:W3:Y:S01]  /*e8b0*/  LDL R2, [R1+0x14] ;  /* 0x0000140001027983 */ /* 0x000ee20000100800 */
[----:B-----5:R-:W-:Y:S01]  /*e8c0*/  IMAD R0, R0, 0x8, R7 ;  /* 0x0000000800007824 */ /* 0x020fe200078e0207 */
[----:B---3--:R-:W-:-:S04]  /*e8d0*/  SHF.L.U32 R2, R2, 0x1f, RZ ;  /* 0x0000001f02027819 */ /* 0x008fc800000006ff */
[----:B------:R-:W3:Y:S02]  /*e8e0*/  SYNCS.PHASECHK.TRANS64.TRYWAIT P0, [R0+URZ+0x34840], R2 ;  /* 0x03484002000075a7 */ /* 0x000ee4000800017f */
[----:B---3--:R-:W-:Y:S05]  /*e8f0*/  @!P0 BRA `(.L_x_2530) ;  /* 0x0000004c00608947 */ /* 0x008fea0003800000 */
.L_x_2636:
[----:B------:R-:W4:Y:S02]  /*e900*/  S2R R3, SR_TID.X ;  /* 0x0000000000037919 */ /* 0x000f240000002100 */
[----:B----4-:R-:W-:-:S04]  /*e910*/  LOP3.LUT R3, R3, 0x7f, RZ, 0xc0, !PT ;  /* 0x0000007f03037812 */ /* 0x010fc800078ec0ff */
[----:B------:R-:W-:-:S13]  /*e920*/  ISETP.NE.AND P0, PT, R3, RZ, PT ;  /* 0x000000ff0300720c */ /* 0x000fda0003f05270 */
[----:B------:R-:W-:Y:S05]  /*e930*/  @P0 BRA `(.L_x_2531) ;  /* 0x00000000001c0947 */ /* 0x000fea0003800000 */
[----:B------:R-:W4:Y:S01]  /*e940*/  S2R R3, SR_TID.X ;  /* 0x0000000000037919 */ /* 0x000f220000002100 */
[----:B---3--:R-:W-:-:S04]  /*e950*/  IMAD.MOV.U32 R2, RZ, RZ, 0xc000 ;  /* 0x0000c000ff027424 */ /* 0x008fc800078e00ff */
[----:B------:R3:W-:Y:S01]  /*e960*/  SYNCS.ARRIVE.TRANS64 RZ, [R0+URZ+0x34830], R2 ;  /* 0x0348300200ff79a7 */ /* 0x0007e2000800003f */
[----:B----4-:R-:W-:-:S04]  /*e970*/  LOP3.LUT R3, R3, 0x1f, RZ, 0xc0, !PT ;  /* 0x0000001f03037812 */ /* 0x010fc800078ec0ff */
[----:B------:R-:W-:-:S13]  /*e980*/  ISETP.NE.AND P0, PT, R3, RZ, PT ;  /* 0x000000ff0300720c */ /* 0x000fda0003f05270 */
[----:B---3--:R-:W-:Y:S05]  /*e990*/  @!P0 BRA `(.L_x_2531) ;  /* 0x0000000000048947 */ /* 0x008fea0003800000 */
[----:B------:R-:W-:Y:S01]  /*e9a0*/  BPT.TRAP 0x1 ;  /* 0x000000040000795c */ /* 0x000fe20000300000 */
.L_x_2531:
[----:B------:R-:W4:Y:S04]  /*e9b0*/  LDL R6, [R1+0x4] ;  /* 0x0000040001067983 */ /* 0x000f280000100800 */
[----:B--2---:R-:W4:Y:S04]  /*e9c0*/  LDL R5, [R1+0x8] ;  /* 0x0000080001057983 */ /* 0x004f280000100800 */
[----:B------:R-:W2:Y:S04]  /*e9d0*/  LDL R4, [R1+0xc] ;  /* 0x00000c0001047983 */ /* 0x000ea80000100800 */
[----:B------:R-:W5:Y:S04]  /*e9e0*/  LDL R3, [R1+0x18] ;  /* 0x0000180001037983 */ /* 0x000f680000100800 */
[----:B---3--:R-:W3:Y:S01]  /*e9f0*/  LDL R2, [R1] ;  /* 0x0000000001027983 */ /* 0x008ee20000100800 */
        /* <DEDUP_REMOVED lines=9> */
[----:B----4-:R-:W-:Y:S01]  /*ea90*/  IMAD R0, R5, 0xc000, R6 ;  /* 0x0000c00005007824 */ /* 0x010fe200078e0206 */
[----:B--2---:R-:W-:-:S04]  /*eaa0*/  R2UR UR11, R4 ;  /* 0x00000000040b72ca */ /* 0x004fc800000e0000 */
[----:B------:R-:W-:Y:S02]  /*eab0*/  R2UR UR8, R0 ;  /* 0x00000000000872ca */ /* 0x000fe400000e0000 */
[----:B-----5:R-:W-:Y:S02]  /*eac0*/  R2UR UR5, R3 ;  /* 0x00000000030572ca */ /* 0x020fe400000e0000 */
[----:B------:R-:W-:Y:S02]  /*ead0*/  P2R R0, PR, RZ, 0x1 ;  /* 0x00000001ff007803 */ /* 0x000fe40000000000 */
[----:B---3--:R-:W-:-:S03]  /*eae0*/  R2UR UR13, R2 ;  /* 0x00000000020d72ca */ /* 0x008fc600000e0000 */
        /* <DEDUP_REMOVED lines=15> */
[----:B----4-:R-:W-:Y:S01]  /*ebe0*/  NOP ;  /* 0x0000000000007918 */ /* 0x010fe20000000000 */
.L_x_2527:
[----:B------:R-:W4:Y:S04]  /*ebf0*/  LDL R2, [R1+0x4] ;  /* 0x0000040001027983 */ /* 0x000f280000100800 */
[----:B------:R-:W5:Y:S04]  /*ec00*/  LDL.LU R3, [R1+0x30] ;  /* 0x0000300001037983 */ /* 0x000f680000300800 */
[----:B--2---:R-:W2:Y:S04]  /*ec10*/  LDL.LU R5, [R1+0x28] ;  /* 0x0000280001057983 */ /* 0x004ea80000300800 */
[----:B---3--:R-:W3:Y:S01]  /*ec20*/  LDL.LU R4, [R1+0x38] ;  /* 0x0000380001047983 */ /* 0x008ee20000300800 */
[----:B------:R-:W-:Y:S05]  /*ec30*/  WARPSYNC.ALL ;  /* 0x0000000000007948 */ /* 0x000fea0003800000 */
[----:B------:R-:W-:Y:S01]  /*ec40*/  ULDC.64 UR4, c[0x0][0x298] ;  /* 0x0000a60000047ab9 */ /* 0x000fe20000000a00 */
[----:B------:R-:W-:Y:S01]  /*ec50*/  ULDC.64 UR6, c[0x0][0xa00] ;  /* 0x0002800000067ab9 */ /* 0x000fe20000000a00 */
[----:B------:R-:W-:Y:S01]  /*ec60*/  BSSY B6, `(.L_x_2532) ;  /* 0x0000024000067945 */ /* 0x000fe20003800000 */
[----:B------:R-:W-:Y:S01]  /*ec70*/  BAR.SYNC.DEFER_BLOCKING 0x8, 0x180 ;  /* 0x0206000000007b1d */ /* 0x000fe20000010000 */
[----:B------:R-:W-:-:S04]  /*ec80*/  ISETP.NE.U32.AND P0, PT, RZ, UR6, PT ;  /* 0x00000006ff007c0c */ /* 0x000fc8000bf05070 */
[----:B------:R-:W-:Y:S01]  /*ec90*/  ISETP.NE.AND.EX P0, PT, RZ, UR7, PT, P0 ;  /* 0x00000007ff007c0c */ /* 0x000fe2000bf05300 */
[----:B----4-:R-:W-:Y:S01]  /*eca0*/  VIADD R2, R2, 0x10400 ;  /* 0x0001040002027836 */ /* 0x010fe20000000000 */
[----:B-----5:R-:W-:-:S04]  /*ecb0*/  SHF.R.S32.HI R0, RZ, 0x1f, R3 ;  /* 0x0000001fff007819 */ /* 0x020fc80000011403 */
[----:B------:R-:W-:Y:S02]  /*ecc0*/  LOP3.LUT P1, RZ, R2, 0x3ff, RZ, 0xc0, !PT ;  /* 0x000003ff02ff7812 */ /* 0x000fe4000782c0ff */
[----:B--2---:R-:W-:Y:S01]  /*ecd0*/  SEL R5, R5, RZ, !P0 ;  /* 0x000000ff05057207 */ /* 0x004fe20004000000 */
[----:B------:R-:W-:Y:S01]  /*ece0*/  IMAD R0, R0, UR4, RZ ;  /* 0x0000000400007c24 */ /* 0x000fe2000f8e02ff */
[----:B---3--:R-:W-:-:S03]  /*ecf0*/  SEL R4, R4, RZ, !P0 ;  /* 0x000000ff04047207 */ /* 0x008fc60004000000 */
[C---:B------:R-:W-:Y:S02]  /*ed00*/  IMAD R0, R3.reuse, UR5, R0 ;  /* 0x0000000503007c24 */ /* 0x040fe4000f8e0200 */
[----:B------:R-:W-:-:S05]  /*ed10*/  IMAD.WIDE.U32 R2, R3, UR4, RZ ;  /* 0x0000000403027c25 */ /* 0x000fca000f8e00ff */
[----:B------:R2:W-:Y:S04]  /*ed20*/  STL.64 [R1+0x40], R2 ;  /* 0x0000400201007387 */ /* 0x0005e80000100a00 */
[----:B------:R3:W-:Y:S04]  /*ed30*/  STL [R1+0x28], R5 ;  /* 0x0000280501007387 */ /* 0x0007e80000100800 */
[----:B------:R3:W-:Y:S01]  /*ed40*/  STL [R1+0x4c], R4 ;  /* 0x00004c0401007387 */ /* 0x0007e20000100800 */
[----:B--2---:R-:W-:Y:S01]  /*ed50*/  IMAD.IADD R2, R3, 0x1, R0 ;  /* 0x0000000103027824 */ /* 0x004fe200078e0200 */
[----:B------:R-:W-:-:S05]  /*ed60*/  SHF.R.S32.HI R0, RZ, 0x1f, R18 ;  /* 0x0000001fff007819 */ /* 0x000fca0000011412 */
[----:B------:R3:W-:Y:S04]  /*ed70*/  STL [R1+0x38], R0 ;  /* 0x0000380001007387 */ /* 0x0007e80000100800 */
[----:B------:R3:W-:Y:S01]  /*ed80*/  STL [R1+0x30], R2 ;  /* 0x0000300201007387 */ /* 0x0007e20000100800 */
[----:B------:R-:W-:Y:S05]  /*ed90*/  @!P1 BRA `(.L_x_2533) ;  /* 0x0000000000409947 */ /* 0x000fea0003800000 */
[----:B---3--:R-:W-:Y:S01]  /*eda0*/  MOV R2, 0x0 ;  /* 0x0000000000027802 */ /* 0x008fe20000000f00 */
[----:B------:R-:W-:Y:S01]  /*edb0*/  ULDC.64 UR6, c[0x4][0x118] ;  /* 0x0100460000067ab9 */ /* 0x000fe20000000a00 */
[----:B------:R-:W-:Y:S01]  /*edc0*/  ULDC.64 UR8, c[0x4][0x120] ;  /* 0x0100480000087ab9 */ /* 0x000fe20000000a00 */
[----:B------:R-:W-:Y:S01]  /*edd0*/  ULDC.64 UR4, c[0x4][0x88] ;  /* 0x0100220000047ab9 */ /* 0x000fe20000000a00 */
[----:B------:R-:W-:Y:S01]  /*ede0*/  MOV R4, UR6 ;  /* 0x0000000600047c02 */ /* 0x000fe20008000f00 */
[----:B------:R-:W-:Y:S01]  /*edf0*/  IMAD.U32 R5, RZ, RZ, UR7 ;  /* 0x00000007ff057e24 */ /* 0x000fe2000f8e00ff */
[----:B------:R-:W2:Y:S01]  /*ee00*/  LDC.64 R2, c[0x4][R2] ;  /* 0x0100000002027b82 */ /* 0x000ea20000000a00 */
        /* <DEDUP_REMOVED lines=8> */
[----:B012---:R-:W-:Y:S05]  /*ee90*/  CALL.ABS.NOINC R2 ;  /* 0x0000000002007343 */ /* 0x007fea0003c00000 */
.L_x_2533:
[----:B------:R-:W-:Y:S05]  /*eea0*/  BSYNC B6 ;  /* 0x0000000000067941 */ /* 0x000fea0003800000 */
.L_x_2532:
[----:B---3--:R-:W2:Y:S01]  /*eeb0*/  LDL.LU R5, [R1+0x30] ;  /* 0x0000300001057983 */ /* 0x008ea20000300800 */
[----:B------:R-:W-:Y:S01]  /*eec0*/  ULDC.64 UR4, c[0x0][0x2d8] ;  /* 0x0000b60000047ab9 */ /* 0x000fe20000000a00 */
[----:B------:R-:W3:Y:S01]  /*eed0*/  LDC R7, c[0x0][0x448] ;  /* 0x00011200ff077b82 */ /* 0x000ee20000000800 */
[----:B------:R-:W-:Y:S01]  /*eee0*/  ULDC.64 UR6, c[0x0][0x280] ;  /* 0x0000a00000067ab9 */ /* 0x000fe20000000a00 */
[----:B------:R-:W2:Y:S04]  /*eef0*/  LDL.LU.64 R2, [R1+0x40] ;  /* 0x0000400001027983 */ /* 0x000ea80000300a00 */
[----:B------:R-:W4:Y:S04]  /*ef00*/  LDL.LU R0, [R1+0x38] ;  /* 0x0000380001007983 */ /* 0x000f280000300800 */
[----:B------:R-:W4:Y:S04]  /*ef10*/  LDL.LU R6, [R1+0x4c] ;  /* 0x00004c0001067983 */ /* 0x000f280000300800 */
[----:B------:R-:W4:Y:S01]  /*ef20*/  LDL.LU R4, [R1+0x28] ;  /* 0x0000280001047983 */ /* 0x000f220000300800 */
[----:B01----:R-:W0:Y:S01]  /*ef30*/  S2R R9, SR_TID.X ;  /* 0x0000000000097919 */ /* 0x003e220000002100 */
[----:B------:R-:W1:Y:S01]  /*ef40*/  S2R R8, SR_TID.X ;  /* 0x0000000000087919 */ /* 0x000e620000002100 */
[----:B---3--:R-:W-:Y:S01]  /*ef50*/  ISETP.NE.AND P0, PT, R7, 0x1, PT ;  /* 0x000000010700780c */ /* 0x008fe20003f05270 */
[----:B0-----:R-:W-:Y:S01]  /*ef60*/  IMAD.SHL.U32 R9, R9, 0x8, RZ ;  /* 0x0000000809097824 */ /* 0x001fe200078e00ff */
[----:B-1----:R-:W-:-:S04]  /*ef70*/  SHF.L.U32 R10, R8, 0x3, RZ ;  /* 0x00000003080a7819 */ /* 0x002fc800000006ff */
[----:B------:R-:W-:Y:S02]  /*ef80*/  LOP3.LUT R9, R9, 0x38, RZ, 0xc0, !PT ;  /* 0x0000003809097812 */ /* 0x000fe400078ec0ff */
[----:B------:R-:W-:Y:S02]  /*ef90*/  LOP3.LUT R10, R10, 0x38, RZ, 0xc0, !PT ;  /* 0x000000380a0a7812 */ /* 0x000fe400078ec0ff */
[C---:B------:R-:W-:Y:S02]  /*efa0*/  LOP3.LUT R11, R9.reuse, 0x40, RZ, 0xfc, !PT ;  /* 0x00000040090b7812 */ /* 0x040fe400078efcff */
[----:B------:R-:W-:Y:S01]  /*efb0*/  LOP3.LUT R9, R9, 0x80, RZ, 0xfc, !PT ;  /* 0x0000008009097812 */ /* 0x000fe200078efcff */
[----:B--2---:R-:W-:Y:S02]  /*efc0*/  IMAD.MOV.U32 R3, RZ, RZ, R5 ;  /* 0x000000ffff037224 */ /* 0x004fe400078e0005 */
[----:B------:R-:W0:Y:S01]  /*efd0*/  S2R R5, SR_TID.X ;  /* 0x0000000000057919 */ /* 0x000e220000002100 */
[----:B----4-:R-:W-:-:S02]  /*efe0*/  IMAD R0, R0, UR4, RZ ;  /* 0x0000000400007c24 */ /* 0x010fc4000f8e02ff */
[----:B------:R-:W-:-:S04]  /*eff0*/  IMAD.WIDE.U32 R2, R18, UR4, R2 ;  /* 0x0000000412027c25 */ /* 0x000fc8000f8e0002 */
[----:B------:R-:W-:Y:S01]  /*f000*/  IMAD R0, R18, UR5, R0 ;  /* 0x0000000512007c24 */ /* 0x000fe2000f8e0200 */
[----:B------:R-:W-:-:S03]  /*f010*/  ULDC.64 UR4, c[0x0][0x2e0] ;  /* 0x0000b80000047ab9 */ /* 0x000fc60000000a00 */
[----:B------:R-:W-:Y:S02]  /*f020*/  IMAD.IADD R3, R3, 0x1, R0 ;  /* 0x0000000103037824 */ /* 0x000fe400078e0200 */
[----:B------:R-:W-:Y:S02]  /*f030*/  IMAD R0, R6, UR4, RZ ;  /* 0x0000000406007c24 */ /* 0x000fe4000f8e02ff */
[C---:B------:R-:W-:Y:S01]  /*f040*/  IMAD.WIDE.U32 R2, R4.reuse, UR4, R2 ;  /* 0x0000000404027c25 */ /* 0x040fe2000f8e0002 */
[----:B------:R-:W1:Y:S03]  /*f050*/  @P0 LDC R6, c[0x0][0x450] ;  /* 0x00011400ff060b82 */ /* 0x000e660000000800 */
[----:B------:R-:W-:Y:S01]  /*f060*/  IMAD R0, R4, UR5, R0 ;  /* 0x0000000504007c24 */ /* 0x000fe2000f8e0200 */
[----:B------:R-:W-:Y:S01]  /*f070*/  ULDC.64 UR4, c[0x0][0x2d0] ;  /* 0x0000b40000047ab9 */ /* 0x000fe20000000a00 */
[----:B------:R-:W2:Y:S02]  /*f080*/  S2R R4, SR_TID.X ;  /* 0x0000000000047919 */ /* 0x000ea40000002100 */
[----:B------:R-:W-:Y:S01]  /*f090*/  IMAD.IADD R3, R3, 0x1, R0 ;  /* 0x0000000103037824 */ /* 0x000fe200078e0200 */
[----:B0-----:R-:W-:-:S04]  /*f0a0*/  LOP3.LUT R5, R5, 0x7f, RZ, 0xc0, !PT ;  /* 0x0000007f05057812 */ /* 0x001fc800078ec0ff */
[----:B------:R-:W-:Y:S01]  /*f0b0*/  SHF.R.U32.HI R5, RZ, 0x3, R5 ;  /* 0x00000003ff057819 */ /* 0x000fe20000011605 */
[----:B--2---:R-:W-:-:S05]  /*f0c0*/  IMAD.SHL.U32 R4, R4, 0x10, RZ ;  /* 0x0000001004047824 */ /* 0x004fca00078e00ff */
[----:B------:R-:W-:Y:S02]  /*f0d0*/  LOP3.LUT R4, R5, 0x70, R4, 0xf8, !PT ;  /* 0x0000007005047812 */ /* 0x000fe400078ef804 */
[----:B------:R-:W0:Y:S03]  /*f0e0*/  @P0 LDC R5, c[0x0][0x44c] ;  /* 0x00011300ff050b82 */ /* 0x000e260000000800 */
[----:B------:R-:W-:-:S04]  /*f0f0*/  IMAD R0, R17, 0x80, R4 ;  /* 0x0000008011007824 */ /* 0x000fc800078e0204 */
        /* <DEDUP_REMOVED lines=11> */
[----:B------:R-:W-:-:S05]  /*f1b0*/  SHF.R.S32.HI R4, RZ, 0x1f, R0 ;  /* 0x0000001fff047819 */ /* 0x000fca0000011400 */
[----:B------:R-:W-:Y:S02]  /*f1c0*/  IMAD R6, R4, UR4, RZ ;  /* 0x0000000404067c24 */ /* 0x000fe4000f8e02ff */
[C---:B------:R-:W-:Y:S01]  /*f1d0*/  IMAD.WIDE.U32 R4, R0.reuse, UR4, R2 ;  /* 0x0000000400047c25 */ /* 0x040fe2000f8e0002 */
        /* <DEDUP_REMOVED lines=11> */
[----:B------:R-:W0:Y:S02]  /*f290*/  S2R R4, SR_TID.X ;  /* 0x0000000000047919 */ /* 0x000e240000002100 */
[----:B0-----:R-:W-:-:S04]  /*f2a0*/  LOP3.LUT R4, R4, 0x7f, RZ, 0xc0, !PT ;  /* 0x0000007f04047812 */ /* 0x001fc800078ec0ff */
[----:B------:R-:W-:Y:S02]  /*f2b0*/  SHF.R.U32.HI R5, RZ, 0x3, R4 ;  /* 0x00000003ff057819 */ /* 0x000fe40000011604 */
[----:B------:R-:W2:Y:S03]  /*f2c0*/  LDL.LU R4, [R1+0x34] ;  /* 0x0000340001047983 */ /* 0x000ea60000300800 */
[----:B------:R-:W-:Y:S01]  /*f2d0*/  IMAD R17, R17, 0x80, R5 ;  /* 0x0000008011117824 */ /* 0x000fe200078e0205 */
[----:B------:R-:W-:Y:S04]  /*f2e0*/  SHFL.IDX PT, R6, R3, 0x1, 0x181f ;  /* 0x00381f0003067f89 */ /* 0x000fe800000e0000 */
[----:B------:R-:W0:Y:S04]  /*f2f0*/  SHFL.IDX PT, R5, R3, RZ, 0x181f ;  /* 0x00181fff03057589 */ /* 0x000e2800000e0000 */
[----:B------:R-:W-:Y:S01]  /*f300*/  SHFL.IDX PT, R8, R0, 0x1, 0x181f ;  /* 0x00381f0000087f89 */ /* 0x000fe200000e0000 */
[----:B--2---:R-:W-:-:S02]  /*f310*/  IMAD R2, R4, R7, RZ ;  /* 0x0000000704027224 */ /* 0x004fc400078e02ff */
[----:B------:R-:W-:-:S03]  /*f320*/  VIADD R4, R17, 0x10 ;  /* 0x0000001011047836 */ /* 0x000fc60000000000 */
[-C--:B------:R-:W-:Y:S02]  /*f330*/  ISETP.GE.AND P4, PT, R17, R2.reuse, PT ;  /* 0x000000021100720c */ /* 0x080fe40003f86270 */
[----:B------:R-:W-:Y:S02]  /*f340*/  ISETP.GE.AND P3, PT, R4, R2, PT ;  /* 0x000000020400720c */ /* 0x000fe40003f66270 */
[----:B------:R-:W1:Y:S09]  /*f350*/  SHFL.IDX PT, R4, R0, RZ, 0x181f ;  /* 0x00181fff00047589 */ /* 0x000e7200000e0000 */
[----:B0-----:R-:W-:-:S05]  /*f360*/  @!P4 LEA R5, P5, R10, R5, 0x1 ;  /* 0x000000050a05c211 */ /* 0x001fca00078a08ff */
[----:B-1----:R-:W-:Y:S01]  /*f370*/  @!P4 IMAD.X R4, RZ, RZ, R4, P5 ;  /* 0x000000ffff04c224 */ /* 0x002fe200028e0604 */
[----:B------:R-:W-:-:S04]  /*f380*/  @!P3 LEA R7, P5, R10, R6, 0x1 ;  /* 0x000000060a07b211 */ /* 0x000fc800078a08ff */
        /* <DEDUP_REMOVED lines=9> */
[----:B------:R-:W0:Y:S04]  /*f420*/  SHFL.IDX PT, R7, R3, 0x2, 0x181f ;  /* 0x00581f0003077f89 */ /* 0x000e2800000e0000 */
[----:B------:R-:W-:Y:S04]  /*f430*/  @!P3 LDGSTS.E.BYPASS.LTC128B.128 [R9+0x10c00], desc[UR56][R4.64], !P2 ;  /* 0x10c000000409bfae */ /* 0x000fe8000d101d78 */
[----:B------:R-:W-:Y:S04]  /*f440*/  @!P3 LDGSTS.E.BYPASS.LTC128B.128 [R9+0x14c00], desc[UR56][R4.64+0x80], !P1 ;  /* 0x14c000800409bfae */ /* 0x000fe8000c901d78 */
[----:B------:R1:W-:Y:S04]  /*f450*/  @!P3 LDGSTS.E.BYPASS.LTC128B.128 [R9+0x18c00], desc[UR56][R4.64+0x100], !P0 ;  /* 0x18c001000409bfae */ /* 0x0003e8000c101d78 */
[----:B------:R-:W2:Y:S01]  /*f460*/  SHFL.IDX PT, R6, R0, 0x2, 0x181f ;  /* 0x00581f0000067f89 */ /* 0x000ea200000e0000 */
[----:B-1----:R-:W-:-:S05]  /*f470*/  VIADD R4, R17, 0x20 ;  /* 0x0000002011047836 */ /* 0x002fca0000000000 */
[----:B------:R-:W-:-:S13]  /*f480*/  ISETP.GE.AND P3, PT, R4, R2, PT ;  /* 0x000000020400720c */ /* 0x000fda0003f66270 */
[----:B0-----:R-:W-:-:S05]  /*f490*/  @!P3 LEA R7, P4, R10, R7, 0x1 ;  /* 0x000000070a07b211 */ /* 0x001fca00078808ff */
[----:B--2---:R-:W-:-:S04]  /*f4a0*/  @!P3 IMAD.X R4, RZ, RZ, R6, P4 ;  /* 0x000000ffff04b224 */ /* 0x004fc800020e0606 */
[----:B------:R-:W-:Y:S02]  /*f4b0*/  @!P3 IMAD.MOV.U32 R5, RZ, RZ, R4 ;  /* 0x000000ffff05b224 */ /* 0x000fe400078e0004 */
[----:B------:R-:W-:-:S05]  /*f4c0*/  @!P3 IMAD.MOV.U32 R4, RZ, RZ, R7 ;  /* 0x000000ffff04b224 */ /* 0x000fca00078e0007 */
        /* <DEDUP_REMOVED lines=27> */
[----:B0-----:R-:W-:-:S02]  /*f680*/  IADD3 R4, R17, 0x50, RZ ;  /* 0x0000005011047810 */ /* 0x001fc40007ffe0ff */
[----:B------:R-:W0:Y:S02]  /*f690*/  SHFL.IDX PT, R5, R3, 0x5, 0x181f ;  /* 0x00b81f0003057f89 */ /* 0x000e2400000e0000 */
        /* <DEDUP_REMOVED lines=24> */
.L_x_2653:
        /* <DEDUP_REMOVED lines=12> */
.L_x_2536:
[----:B------:R-:W-:Y:S05]  /*f8e0*/  BSYNC B0 ;  /* 0x0000000000007941 */ /* 0x000fea0003800000 */
.L_x_2535:
[----:B012---:R-:W2:Y:S01]  /*f8f0*/  LDL R9, [R1+0x4] ;  /* 0x0000040001097983 */ /* 0x007ea20000100800 */
[----:B------:R-:W-:Y:S01]  /*f900*/  PLOP3.LUT P0, PT, PT, PT, PT, 0x80, 0x0 ;  /* 0x000000000000781c */ /* 0x000fe20003f0f070 */
[----:B------:R-:W-:Y:S01]  /*f910*/  NOP ;  /* 0x0000000000007918 */ /* 0x000fe20000000000 */
[----:B--2---:R-:W-:-:S11]  /*f920*/  VIADD R6, R9, 0x34800 ;  /* 0x0003480009067836 */ /* 0x004fd60000000000 */
.L_x_2537:
        /* <DEDUP_REMOVED lines=19> */
.L_x_2654:
[----:B------:R-:W-:Y:S05]  /*fa60*/  BSYNC B0 ;  /* 0x0000000000007941 */ /* 0x000fea0003800000 */
.L_x_2538:
[----:B0-----:R-:W2:Y:S01]  /*fa70*/  LDL R2, [R1+0x2c] ;  /* 0x00002c0001027983 */ /* 0x001ea20000100800 */
[----:B------:R-:W-:Y:S01]  /*fa80*/  BSSY B0, `(.L_x_2540) ;  /* 0x000021f000007945 */ /* 0x000fe20003800000 */
[----:B--2---:R-:W-:-:S13]  /*fa90*/  ISETP.GE.AND P0, PT, R2, 0x2, PT ;  /* 0x000000020200780c */ /* 0x004fda0003f06270 */
[----:B------:R-:W-:Y:S05]  /*faa0*/  @!P0 BRA `(.L_x_2541) ;  /* 0x0000002000708947 */ /* 0x000fea0003800000 */
[C---:B------:R-:W-:Y:S01]  /*fab0*/  LOP3.LUT R0, R2.reuse, 0x1, RZ, 0xc0, !PT ;  /* 0x0000000102007812 */ /* 0x040fe200078ec0ff */
[----:B------:R-:W-:Y:S01]  /*fac0*/  VIADD R4, R2, 0xfffffffe ;  /* 0xfffffffe02047836 */ /* 0x000fe20000000000 */
[----:B------:R-:W-:Y:S02]  /*fad0*/  BSSY B2, `(.L_x_2542) ;  /* 0x00000b9000027945 */ /* 0x000fe40003800000 */
[----:B------:R-:W-:Y:S01]  /*fae0*/  ISETP.NE.U32.AND P0, PT, R0, 0x1, PT ;  /* 0x000000010000780c */ /* 0x000fe20003f05070 */
[----:B------:R-:W-:-:S12]  /*faf0*/  IMAD.MOV.U32 R0, RZ, RZ, R4 ;  /* 0x000000ffff007224 */ /* 0x000fd800078e0004 */
[----:B------:R-:W-:Y:S05]  /*fb00*/  @!P0 BRA `(.L_x_2543) ;  /* 0x0000000800d48947 */ /* 0x000fea0003800000 */
[----:B------:R-:W2:Y:S04]  /*fb10*/  LDL R5, [R1+0x20] ;  /* 0x0000200001057983 */ /* 0x000ea80000100800 */
[----:B------:R-:W3:Y:S04]  /*fb20*/  LDL R3, [R1+0x8] ;  /* 0x0000080001037983 */ /* 0x000ee80000100800 */
[----:B------:R-:W4:Y:S01]  /*fb30*/  LDL R2, [R1+0x14] ;  /* 0x0000140001027983 */ /* 0x000f220000100800 */
        /* <DEDUP_REMOVED lines=11> */
[----:B------:R-:W-:Y:S01]  /*fbf0*/  ISETP.NE.AND.EX P0, PT, RZ, UR5, PT, P0 ;  /* 0x00000005ff007c0c */ /* 0x000fe2000bf05300 */
[----:B------:R-:W-:-:S12]  /*fc00*/  IMAD.MOV.U32 R8, RZ, RZ, R4 ;  /* 0x000000ffff087224 */ /* 0x000fd800078e0004 */
[----:B0-----:R-:W-:Y:S05]  /*fc10*/  @!P0 BRA `(.L_x_2546) ;  /* 0x0000000000508947 */ /* 0x001fea0003800000 */
[----:B------:R-:W2:Y:S01]  /*fc20*/  LDL R10, [R1+0x1c] ;  /* 0x00001c00010a7983 */ /* 0x000ea20000100800 */
[----:B------:R-:W0:Y:S03]  /*fc30*/  LDC R5, c[0x0][0x43c] ;  /* 0x00010f00ff057b82 */ /* 0x000e260000000800 */
[----:B------:R-:W3:Y:S01]  /*fc40*/  LDL R7, [R1+0x10] ;  /* 0x0000100001077983 */ /* 0x000ee20000100800 */
[----:B------:R-:W-:Y:S01]  /*fc50*/  IMAD.MOV.U32 R0, RZ, RZ, R4 ;  /* 0x000000ffff007224 */ /* 0x000fe200078e0004 */
[----:B------:R-:W-:Y:S01]  /*fc60*/  ULDC.64 UR6, c[0x0][0x428] ;  /* 0x00010a0000067ab9 */ /* 0x000fe20000000a00 */
[----:B0-----:R-:W-:-:S13]  /*fc70*/  ISETP.NE.AND P0, PT, R5, 0x1, PT ;  /* 0x000000010500780c */ /* 0x001fda0003f05270 */
[----:B-----5:R-:W0:Y:S02]  /*fc80*/  @P0 LDC.64 R2, c[0x0][0x440] ;  /* 0x00011000ff020b82 */ /* 0x020e240000000a00 */
[----:B0-----:R-:W-:-:S05]  /*fc90*/  @P0 IMAD.HI.U32 R2, R4, R2, RZ ;  /* 0x0000000204020227 */ /* 0x001fca00078e00ff */
[----:B------:R-:W-:-:S04]  /*fca0*/  @P0 SHF.R.U32.HI R0, RZ, R3, R2 ;  /* 0x00000003ff000219 */ /* 0x000fc80000011602 */
[--C-:B------:R-:W-:Y:S01]  /*fcb0*/  SHF.R.S32.HI R3, RZ, 0x1f, R0.reuse ;  /* 0x0000001fff037819 */ /* 0x100fe20000011400 */
[----:B------:R-:W-:-:S04]  /*fcc0*/  IMAD.MOV R8, RZ, RZ, -R0 ;  /* 0x000000ffff087224 */ /* 0x000fc800078e0a00 */
[----:B------:R-:W-:Y:S02]  /*fcd0*/  IMAD R8, R5, R8, R4 ;  /* 0x0000000805087224 */ /* 0x000fe400078e0204 */
[----:B--2---:R-:W-:-:S04]  /*fce0*/  IMAD R2, R10, UR6, RZ ;  /* 0x000000060a027c24 */ /* 0x004fc8000f8e02ff */
[----:B---3--:R-:W-:Y:S02]  /*fcf0*/  IMAD R5, R7, UR7, R2 ;  /* 0x0000000707057c24 */ /* 0x008fe4000f8e0202 */
[----:B------:R-:W-:-:S04]  /*fd00*/  IMAD.MOV.U32 R2, RZ, RZ, R0 ;  /* 0x000000ffff027224 */ /* 0x000fc800078e0000 */
[----:B------:R-:W-:-:S04]  /*fd10*/  IMAD.WIDE.U32 R2, R7, UR6, R2 ;  /* 0x0000000607027c25 */ /* 0x000fc8000f8e0002 */
[----:B------:R-:W-:Y:S01]  /*fd20*/  IMAD.IADD R0, R5, 0x1, R3 ;  /* 0x0000000105007824 */ /* 0x000fe200078e0203 */
[----:B------:R-:W-:-:S04]  /*fd30*/  LEA R10, P0, R2, UR4, 0x2 ;  /* 0x00000004020a7c11 */ /* 0x000fc8000f8010ff */
[----:B------:R-:W-:-:S05]  /*fd40*/  LEA.HI.X R11, R2, UR5, R0, 0x2, P0 ;  /* 0x00000005020b7c11 */ /* 0x000fca00080f1400 */
[----:B------:R0:W5:Y:S04]  /*fd50*/  LDG.E R3, desc[UR56][R10.64] ;  /* 0x000000380a037981 */ /* 0x000168000c1e1900 */
.L_x_2546:
[----:B------:R-:W2:Y:S01]  /*fd60*/  LDL R0, [R1+0x4] ;  /* 0x0000040001007983 */ /* 0x000ea20000100800 */
[----:B------:R-:W-:Y:S01]  /*fd70*/  BSSY B3, `(.L_x_2547) ;  /* 0x0000005000037945 */ /* 0x000fe20003800000 */
[----:B--2---:R-:W-:Y:S02]  /*fd80*/  LEA R2, R9, R0, 0x3 ;  /* 0x0000000009027211 */ /* 0x004fe400078e18ff */
[----:B------:R-:W-:-:S04]  /*fd90*/  SHF.L.U32 R0, R12, 0x1f, RZ ;  /* 0x0000001f0c007819 */ /* 0x000fc800000006ff */
[----:B------:R-:W1:Y:S02]  /*fda0*/  SYNCS.PHASECHK.TRANS64.TRYWAIT P0, [R2+URZ+0x34840], R0 ;  /* 0x03484000020075a7 */ /* 0x000e64000800017f */
[----:B-1----:R-:W-:Y:S05]  /*fdb0*/  @!P0 BRA `(.L_x_2548) ;  /* 0x00000044003c8947 */ /* 0x002fea0003800000 */
.L_x_2655:
[----:B------:R-:W-:Y:S05]  /*fdc0*/  BSYNC B3 ;  /* 0x0000000000037941 */ /* 0x000fea0003800000 */
.L_x_2547:
[----:B------:R-:W2:Y:S01]  /*fdd0*/  S2R R5, SR_TID.X ;  /* 0x0000000000057919 */ /* 0x000ea20000002100 */
        /* <DEDUP_REMOVED lines=11> */
.L_x_2550:
[----:B------:R-:W-:Y:S05]  /*fe90*/  BSYNC B3 ;  /* 0x0000000000037941 */ /* 0x000fea0003800000 */
.L_x_2549:
        /* <DEDUP_REMOVED lines=13> */
.L_x_2551:
        /* <DEDUP_REMOVED lines=12> */
[----:B------:R-:W-:Y:S01]  /*10030*/  VIADD R5, R7, 0x20400 ;  /* 0x0002040007057836 */ /* 0x000fe20000000000 */
[----:B------:R-:W-:Y:S01]  /*10040*/  UMOV UR6, 0x0 ;  /* 0x0000000000067882 */ /* 0x000fe20000000000 */
[----:B------:R-:W-:Y:S01]  /*10050*/  UMOV UR7, 0x14f00000 ;  /* 0x14f0000000077882 */ /* 0x000fe20000000000 */
[----:B------:R-:W-:-:S15]  /*10060*/  R2UR UR10, R14 ;  /* 0x000000000e0a72ca */ /* 0x000fde00000e0000 */
.L_x_2552:
        /* <DEDUP_REMOVED lines=15> */
.L_x_2553:
        /* <DEDUP_REMOVED lines=10> */
[----:B0-----:R-:W2:Y:S04]  /*10200*/  LDL.LU R10, [R1+0x14] ;  /* 0x00001400010a7983 */ /* 0x001ea80000300800 */
[----:B------:R-:W3:Y:S01]  /*10210*/  LDL R5, [R1+0x8] ;  /* 0x0000080001057983 */ /* 0x000ee20000100800 */
[----:B------:R-:W-:Y:S01]  /*10220*/  BSSY B3, `(.L_x_2554) ;  /* 0x0000005000037945 */ /* 0x000fe20003800000 */
[----:B--2---:R-:W-:Y:S01]  /*10230*/  SHF.L.U32 R0, R10, 0x1f, RZ ;  /* 0x0000001f0a007819 */ /* 0x004fe200000006ff */
[----:B---3--:R-:W-:-:S04]  /*10240*/  IMAD R2, R5, 0x8, R6 ;  /* 0x0000000805027824 */ /* 0x008fc800078e0206 */
[----:B------:R-:W0:Y:S02]  /*10250*/  SYNCS.PHASECHK.TRANS64.TRYWAIT P0, [R2+URZ+0x60], R0 ;  /* 0x00006000020075a7 */ /* 0x000e24000800017f */
[----:B0-----:R-:W-:Y:S05]  /*10260*/  @!P0 BRA `(.L_x_2555) ;  /* 0x0000004000248947 */ /* 0x001fea0003800000 */
.L_x_2656:
[----:B------:R-:W-:Y:S05]  /*10270*/  BSYNC B3 ;  /* 0x0000000000037941 */ /* 0x000fea0003800000 */
.L_x_2554:
        /* <DEDUP_REMOVED lines=14> */
.L_x_2557:
[----:B------:R-:W-:Y:S05]  /*10360*/  BSYNC B3 ;  /* 0x0000000000037941 */ /* 0x000fea0003800000 */
.L_x_2556:
[----:B------:R-:W2:Y:S04]  /*10370*/  LDL R7, [R1+0x18] ;  /* 0x0000180001077983 */ /* 0x000ea80000100800 */
[----:B0-----:R-:W2:Y:S01]  /*10380*/  LDL.LU R2, [R1+0xc] ;  /* 0x00000c0001027983 */ /* 0x001ea20000300800 */
[----:B------:R-:W-:Y:S01]  /*10390*/  R2UR UR10, R13 ;  /* 0x000000000d0a72ca */ /* 0x000fe200000e0000 */
[C-C-:B-----5:R-:W-:Y:S01]  /*103a0*/  IMAD R5, R15.reuse, 0x8, R17.reuse ;  /* 0x000000080f057824 */ /* 0x160fe200078e0211 */
[----:B------:R-:W-:Y:S01]  /*103b0*/  R2UR UR6, R10 ;  /* 0x000000000a0672ca */ /* 0x000fe200000e0000 */
[----:B------:R-:W-:Y:S01]  /*103c0*/  IMAD R0, R15, 0x8000, R17 ;  /* 0x000080000f007824 */ /* 0x000fe200078e0211 */
[----:B------:R-:W-:Y:S01]  /*103d0*/  R2UR UR7, R11 ;  /* 0x000000000b0772ca */ /* 0x000fe200000e0000 */
[----:B------:R-:W-:Y:S01]  /*103e0*/  UIADD3 UR4, UP0, UR38, 0x470, URZ ;  /* 0x0000047026047890 */ /* 0x000fe2000ff1e03f */
[----:B------:R-:W-:-:S02]  /*103f0*/  PLOP3.LUT P0, PT, PT, PT, PT, 0x80, 0x0 ;  /* 0x000000000000781c */ /* 0x000fc40003f0f070 */
[----:B------:R-:W-:Y:S01]  /*10400*/  IADD3 R5, R5, 0x34850, RZ ;  /* 0x0003485005057810 */ /* 0x000fe20007ffe0ff */
[----:B------:R-:W-:Y:S01]  /*10410*/  UIADD3.X UR5, URZ, UR39, URZ, UP0, !UPT ;  /* 0x000000273f057290 */ /* 0x000fe200087fe43f */
[----:B--2---:R-:W-:Y:S02]  /*10420*/  IMAD R2, R2, 0x80, R7 ;  /* 0x0000008002027824 */ /* 0x004fe400078e0207 */
[----:B------:R-:W-:-:S09]  /*10430*/  VIADD R7, R0, 0x400 ;  /* 0x0000040000077836 */ /* 0x000fd20000000000 */
.L_x_2558:
        /* <DEDUP_REMOVED lines=16> */
.L_x_2559:
        /* <DEDUP_REMOVED lines=13> */
.L_x_2545:
[----:B------:R-:W-:Y:S05]  /*10610*/  BSYNC B1 ;  /* 0x0000000000017941 */ /* 0x000fea0003800000 */
.L_x_2544:
[----:B------:R-:W2:Y:S04]  /*10620*/  LDL.LU R0, [R1+0x2c] ;  /* 0x00002c0001007983 */ /* 0x000ea80000300800 */
[----:B------:R3:W-:Y:S04]  /*10630*/  STL [R1+0x8], R9 ;  /* 0x0000080901007387 */ /* 0x0007e80000100800 */
[----:B------:R3:W-:Y:S02]  /*10640*/  STL [R1+0x14], R12 ;  /* 0x0000140c01007387 */ /* 0x0007e40000100800 */
[----:B--23--:R-:W-:-:S07]  /*10650*/  VIADD R0, R0, 0xfffffffd ;  /* 0xfffffffd00007836 */ /* 0x00cfce0000000000 */
.L_x_2543:
[----:B------:R-:W-:Y:S05]  /*10660*/  BSYNC B2 ;  /* 0x0000000000027941 */ /* 0x000fea0003800000 */
.L_x_2542:
[----:B------:R-:W-:-:S13]  /*10670*/  ISETP.NE.AND P0, PT, R4, RZ, PT ;  /* 0x000000ff0400720c */ /* 0x000fda0003f05270 */
[----:B------:R-:W-:Y:S05]  /*10680*/  @!P0 BRA `(.L_x_2541) ;  /* 0x0000001400788947 */ /* 0x000fea0003800000 */
[----:B0-----:R0:W5:Y:S02]  /*10690*/  LDL R8, [R1] ;  /* 0x0000000001087983 */ /* 0x0011640000100800 */
.L_x_2592:
        /* <DEDUP_REMOVED lines=18> */
[----:B-----5:R-:W3:Y:S01]  /*107c0*/  LDC R8, c[0x0][0x43c] ;  /* 0x00010f00ff087b82 */ /* 0x020ee20000000800 */
[----:B------:R-:W-:Y:S02]  /*107d0*/  ULDC.64 UR6, c[0x0][0x428] ;  /* 0x00010a0000067ab9 */ /* 0x000fe40000000a00 */
[----:B------:R-:W4:Y:S01]  /*107e0*/  LDL R9, [R1+0x10] ;  /* 0x0000100001097983 */ /* 0x000f220000100800 */
        /* <DEDUP_REMOVED lines=15> */
.L_x_2562:
[----:B------:R-:W3:Y:S01]  /*108e0*/  LDL R2, [R1+0x4] ;  /* 0x0000040001027983 */ /* 0x000ee20000100800 */
[----:B------:R-:W-:Y:S01]  /*108f0*/  BSSY B2, `(.L_x_2563) ;  /* 0x0000005000027945 */ /* 0x000fe20003800000 */
[----:B---3--:R-:W-:Y:S01]  /*10900*/  IMAD R3, R4, 0x8, R2 ;  /* 0x0000000804037824 */ /* 0x008fe200078e0202 */
[----:B------:R-:W-:-:S04]  /*10910*/  SHF.L.U32 R2, R5, 0x1f, RZ ;  /* 0x0000001f05027819 */ /* 0x000fc800000006ff */
[----:B------:R-:W3:Y:S02]  /*10920*/  SYNCS.PHASECHK.TRANS64.TRYWAIT P0, [R3+URZ+0x34840], R2 ;  /* 0x03484002030075a7 */ /* 0x000ee4000800017f */
[----:B---3--:R-:W-:Y:S05]  /*10930*/  @!P0 BRA `(.L_x_2564) ;  /* 0x0000003800848947 */ /* 0x008fea0003800000 */
.L_x_2657:
[----:B------:R-:W-:Y:S05]  /*10940*/  BSYNC B2 ;  /* 0x0000000000027941 */ /* 0x000fea0003800000 */
.L_x_2563:
        /* <DEDUP_REMOVED lines=12> */
.L_x_2566:
[----:B------:R-:W-:Y:S05]  /*10a10*/  BSYNC B2 ;  /* 0x0000000000027941 */ /* 0x000fea0003800000 */
.L_x_2565:
        /* <DEDUP_REMOVED lines=13> */
.L_x_2567:
        /* <DEDUP_REMOVED lines=16> */
.L_x_2568:
        /* <DEDUP_REMOVED lines=15> */
.L_x_2569:
        /* <DEDUP_REMOVED lines=17> */
.L_x_2658:
[----:B------:R-:W-:Y:S05]  /*10df0*/  BSYNC B2 ;  /* 0x0000000000027941 */ /* 0x000fea0003800000 */
.L_x_2570:
        /* <DEDUP_REMOVED lines=11> */
.L_x_2573:
[----:B------:R-:W-:Y:S05]  /*10eb0*/  BSYNC B2 ;  /* 0x0000000000027941 */ /* 0x000fea0003800000 */
.L_x_2572:
        /* <DEDUP_REMOVED lines=14> */
.L_x_2574:
        /* <DEDUP_REMOVED lines=16> */
.L_x_2575:
        /* <DEDUP_REMOVED lines=13> */
.L_x_2561:
[----:B------:R-:W-:Y:S05]  /*11170*/  BSYNC B1 ;  /* 0x0000000000017941 */ /* 0x000fea0003800000 */
.L_x_2560:
        /* <DEDUP_REMOVED lines=35> */
.L_x_2578:
[----:B------:R-:W4:Y:S01]  /*113b0*/  LDL R2, [R1+0x4] ;  /* 0x0000040001027983 */ /* 0x000f220000100800 */
[----:B------:R-:W-:Y:S01]  /*113c0*/  SHF.L.U32 R3, R10, 0x1f, RZ ;  /* 0x0000001f0a037819 */ /* 0x000fe200000006ff */
[----:B------:R-:W-:Y:S01]  /*113d0*/  BSSY B2, `(.L_x_2579) ;  /* 0x0000004000027945 */ /* 0x000fe20003800000 */
[----:B----4-:R-:W-:-:S04]  /*113e0*/  IMAD R2, R11, 0x8, R2 ;  /* 0x000000080b027824 */ /* 0x010fc800078e0202 */
[----:B------:R-:W4:Y:S02]  /*113f0*/  SYNCS.PHASECHK.TRANS64.TRYWAIT P0, [R2+URZ+0x34840], R3 ;  /* 0x03484003020075a7 */ /* 0x000f24000800017f */
[----:B----4-:R-:W-:Y:S05]  /*11400*/  @!P0 BRA `(.L_x_2580) ;  /* 0x0000002c00f88947 */ /* 0x010fea0003800000 */
.L_x_2659:
[----:B------:R-:W-:Y:S05]  /*11410*/  BSYNC B2 ;  /* 0x0000000000027941 */ /* 0x000fea0003800000 */
.L_x_2579:
        /* <DEDUP_REMOVED lines=12> */
.L_x_2582:
[----:B------:R-:W-:Y:S05]  /*114e0*/  BSYNC B2 ;  /* 0x0000000000027941 */ /* 0x000fea0003800000 */
.L_x_2581:
[----:B------:R-:W2:Y:S04]  /*114f0*/  LDL R9, [R1+0x8] ;  /* 0x0000080001097983 */ /* 0x000ea80000100800 */
[----:B---3--:R-:W3:Y:S04]  /*11500*/  LDL R10, [R1+0x4] ;  /* 0x00000400010a7983 */ /* 0x008ee80000100800 */
[----:B----4-:R-:W4:Y:S01]  /*11510*/  LDL R2, [R1+0x18] ;  /* 0x0000180001027983 */ /* 0x010f220000100800 */
[----:B------:R-:W-:-:S04]  /*11520*/  MOV R12, RZ ;  /* 0x000000ff000c7202 */ /* 0x000fc80000000f00 */
        /* <DEDUP_REMOVED lines=11> */
.L_x_2583:
        /* <DEDUP_REMOVED lines=16> */
.L_x_2584:
        /* <DEDUP_REMOVED lines=15> */
.L_x_2585:
        /* <DEDUP_REMOVED lines=15> */
.L_x_2660:
[----:B------:R-:W-:Y:S05]  /*118c0*/  BSYNC B2 ;  /* 0x0000000000027941 */ /* 0x000fea0003800000 */
.L_x_2586:
        /* <DEDUP_REMOVED lines=11> */
.L_x_2589:
[----:B------:R-:W-:Y:S05]  /*11980*/  BSYNC B2 ;  /* 0x0000000000027941 */ /* 0x000fea0003800000 */
.L_x_2588:
        /* <DEDUP_REMOVED lines=13> */
.L_x_2590:
        /* <DEDUP_REMOVED lines=16> */
.L_x_2591:
        /* <DEDUP_REMOVED lines=13> */
.L_x_2577:
[----:B------:R-:W-:Y:S05]  /*11c30*/  BSYNC B1 ;  /* 0x0000000000017941 */ /* 0x000fea0003800000 */
.L_x_2576:
[C---:B------:R-:W-:Y:S02]  /*11c40*/  ISETP.GT.AND P0, PT, R0.reuse, 0x1, PT ;  /* 0x000000010000780c */ /* 0x040fe40003f04270 */
[----:B------:R-:W-:-:S11]  /*11c50*/  IADD3 R0, R0, -0x2, RZ ;  /* 0xfffffffe00007810 */ /* 0x000fd60007ffe0ff */
[----:B------:R-:W-:Y:S05]  /*11c60*/  @P0 BRA `(.L_x_2592) ;  /* 0xffffffe8008c0947 */ /* 0x000fea000383ffff */
.L_x_2541:
[----:B------:R-:W-:Y:S05]  /*11c70*/  BSYNC B0 ;  /* 0x0000000000007941 */ /* 0x000fea0003800000 */
.L_x_2540:
        /* <DEDUP_REMOVED lines=8> */
[----:B------:R-:W0:Y:S02]  /*11d00*/  FLO.U32 R0, UR4 ;  /* 0x0000000400007d00 */ /* 0x000e2400080e0000 */
        /* <DEDUP_REMOVED lines=8> */
.L_x_2594:
[----:B------:R-:W-:Y:S05]  /*11d90*/  BSYNC B0 ;  /* 0x0000000000007941 */ /* 0x000fea0003800000 */
.L_x_2593:
        /* <DEDUP_REMOVED lines=13> */
.L_x_2661:
[----:B------:R-:W-:Y:S05]  /*11e70*/  BSYNC B1 ;  /* 0x0000000000017941 */ /* 0x000fea0003800000 */
.L_x_2597:
        /* <DEDUP_REMOVED lines=9> */
.L_x_2600:
[----:B------:R-:W-:Y:S05]  /*11f10*/  BSYNC B1 ;  /* 0x0000000000017941 */ /* 0x000fea0003800000 */
.L_x_2599:
[----:B------:R-:W2:Y:S04]  /*11f20*/  LDL.LU R5, [R1+0x18] ;  /* 0x0000180001057983 */ /* 0x000ea80000300800 */
[----:B------:R-:W2:Y:S04]  /*11f30*/  LDL.LU R3, [R1+0xc] ;  /* 0x00000c0001037983 */ /* 0x000ea80000300800 */
[----:B------:R-:W3:Y:S04]  /*11f40*/  LDL R4, [R1+0x4] ;  /* 0x0000040001047983 */ /* 0x000ee80000100800 */
[----:B0-----:R-:W3:Y:S01]  /*11f50*/  LDL R2, [R1+0x8] ;  /* 0x0000080001027983 */ /* 0x001ee20000100800 */
        /* <DEDUP_REMOVED lines=10> */
.L_x_2601:
        /* <DEDUP_REMOVED lines=16> */
.L_x_2602:
        /* <DEDUP_REMOVED lines=11> */
.L_x_2596:
[----:B------:R-:W-:Y:S05]  /*121b0*/  BSYNC B0 ;  /* 0x0000000000007941 */ /* 0x000fea0003800000 */
.L_x_2595:
[----:B------:R-:W2:Y:S04]  /*121c0*/  LDL.LU R5, [R1+0x8] ;  /* 0x0000080001057983 */ /* 0x000ea80000300800 */
        /* <DEDUP_REMOVED lines=8> */
.L_x_2520:
[----:B------:R-:W-:Y:S05]  /*12250*/  BSYNC B7 ;  /* 0x0000000000077941 */ /* 0x000fea0003800000 */
.L_x_2518:
[----:B0-----:R-:W3:Y:S02]  /*12260*/  LDL R0, [R1+0x50] ;  /* 0x0000500001007983 */ /* 0x001ee40000100800 */
[----:B---3--:R-:W-:-:S13]  /*12270*/  ISETP.NE.AND P0, PT, R0, RZ, PT ;  /* 0x000000ff0000720c */ /* 0x008fda0003f05270 */
[----:B------:R-:W-:Y:S05]  /*12280*/  @!P0 BRA `(.L_x_2603) ;  /* 0x0000000000288947 */ /* 0x000fea0003800000 */
[----:B------:R-:W-:Y:S05]  /*12290*/  WARPSYNC.ALL ;  /* 0x0000000000007948 */ /* 0x000fea0003800000 */
[----:B------:R-:W0:Y:S08]  /*122a0*/  S2UR UR5, SR_CgaCtaId ;  /* 0x00000000000579c3 */ /* 0x000e300000008800 */
[----:B------:R-:W-:Y:S06]  /*122b0*/  BAR.SYNC.DEFER_BLOCKING 0x5, 0x180 ;  /* 0x0146000000007b1d */ /* 0x000fec0000010000 */
[----:B------:R-:W-:-:S02]  /*122c0*/  UMOV UR4, 0x400 ;  /* 0x0000040000047882 */ /* 0x000fc40000000000 */
[----:B0-----:R-:W-:-:S06]  /*122d0*/  ULEA UR4, UR5, UR4, 0x18 ;  /* 0x0000000405047291 */ /* 0x001fcc000f8ec03f */
[----:B------:R-:W-:-:S05]  /*122e0*/  IMAD.U32 R0, RZ, RZ, UR4 ;  /* 0x00000004ff007e24 */ /* 0x000fca000f8e00ff */
[----:B------:R0:W3:Y:S04]  /*122f0*/  LDS.128 R16, [R0+0x348d0] ;  /* 0x0348d00000107984 */ /* 0x0000e80000000c00 */
[----:B------:R0:W-:Y:S01]  /*12300*/  STL [R1+0x4], R0 ;  /* 0x0000040001007387 */ /* 0x0001e20000100800 */
[----:B------:R-:W-:Y:S06]  /*12310*/  BAR.ARV 0x4, 0x180 ;  /* 0x0106000000007b1d */ /* 0x000fec0000002000 */
[----:B------:R-:W-:Y:S05]  /*12320*/  BRA `(.L_x_2604) ;  /* 0x0000000800d87947 */ /* 0x000fea0003800000 */
.L_x_2603:
[----:B------:R-:W0:Y:S01]  /*12330*/  S2R R0, SR_TID.X ;  /* 0x0000000000007919 */ /* 0x000e220000002100 */
[----:B------:R-:W-:Y:S01]  /*12340*/  UMOV UR4, 0xffffffff ;  /* 0xffffffff00047882 */ /* 0x000fe20000000000 */
[----:B0-----:R-:W-:-:S04]  /*12350*/  LOP3.LUT R6, R0, 0x1f, RZ, 0xc0, !PT ;  /* 0x0000001f00067812 */ /* 0x001fc800078ec0ff */
[----:B------:R-:W-:Y:S01]  /*12360*/  ISETP.NE.AND P0, PT, R6, 0x1f, PT ;  /* 0x0000001f0600780c */ /* 0x000fe20003f05270 */
[----:B------:R-:W-:-:S12]  /*12370*/  BRA.DIV UR4, `(.L_x_2605) ;  /* 0x0000002204587947 */ /* 0x000fd8000b800000 */
[----:B------:R-:W-:Y:S01]  /*12380*/  IMAD.IADD R5, R19, 0x1, R6 ;  /* 0x0000000113057824 */ /* 0x000fe200078e0206 */
[----:B------:R-:W-:-:S04]  /*12390*/  ULDC UR4, c[0x0][0xc3c] ;  /* 0x00030f0000047ab9 */ /* 0x000fc80000000800 */
[----:B------:R-:W-:-:S13]  /*123a0*/  ISETP.GE.OR P1, PT, R5, UR4, !P0 ;  /* 0x0000000405007c0c */ /* 0x000fda000c726670 */
[----:B------:R-:W0:Y:S02]  /*123b0*/  @!P1 LDC.64 R2, c[0x0][0xc80] ;  /* 0x00032000ff029b82 */ /* 0x000e240000000a00 */
[----:B0-----:R-:W-:-:S06]  /*123c0*/  @!P1 IMAD.WIDE R2, R5, 0x4, R2 ;  /* 0x0000000405029825 */ /* 0x001fcc00078e0202 */
[----:B------:R0:W3:Y:S01]  /*123d0*/  @!P1 LDG.E R3, desc[UR56][R2.64] ;  /* 0x0000003802039981 */ /* 0x0000e2000c1e1900 */
[C---:B------:R-:W-:Y:S02]  /*123e0*/  ISETP.GE.U32.AND P2, PT, R6.reuse, 0x2, PT ;  /* 0x000000020600780c */ /* 0x040fe40003f46070 */
[C---:B------:R-:W-:Y:S01]  /*123f0*/  ISETP.GE.U32.AND P3, PT, R6.reuse, 0x4, PT ;  /* 0x000000040600780c */ /* 0x040fe20003f66070 */
[----:B------:R-:W-:Y:S01]  /*12400*/  SHFL.IDX PT, R0, R16, RZ, 0x1f ;  /* 0x00001fff10007589 */ /* 0x000fe200000e0000 */
[C---:B------:R-:W-:Y:S02]  /*12410*/  ISETP.GE.U32.AND P4, PT, R6.reuse, 0x8, PT ;  /* 0x000000080600780c */ /* 0x040fe40003f86070 */
[C---:B------:R-:W-:Y:S01]  /*12420*/  ISETP.GE.U32.AND P5, PT, R6.reuse, 0x10, PT ;  /* 0x000000100600780c */ /* 0x040fe20003fa6070 */
[----:B0-----:R-:W-:Y:S02]  /*12430*/  IMAD.MOV.U32 R2, RZ, RZ, RZ ;  /* 0x000000ffff027224 */ /* 0x001fe400078e00ff */
[----:B---3--:R-:W-:Y:S01]  /*12440*/  @!P1 IMAD.MOV.U32 R2, RZ, RZ, R3 ;  /* 0x000000ffff029224 */ /* 0x008fe200078e0003 */
[----:B------:R-:W-:-:S04]  /*12450*/  ISETP.NE.AND P1, PT, R6, RZ, PT ;  /* 0x000000ff0600720c */ /* 0x000fc80003f25270 */
[----:B------:R-:W0:Y:S02]  /*12460*/  SHFL.UP PT, R14, R2, 0x1, RZ ;  /* 0x04200000020e7989 */ /* 0x000e2400000e00ff */
[----:B0-----:R-:W-:-:S05]  /*12470*/  SEL R5, R14, RZ, P1 ;  /* 0x000000ff0e057207 */ /* 0x001fca0000800000 */
[----:B------:R-:W-:Y:S02]  /*12480*/  IMAD.IADD R3, R2, 0x1, R5 ;  /* 0x0000000102037824 */ /* 0x000fe400078e0205 */
[----:B------:R-:W-:Y:S04]  /*12490*/  SHFL.IDX PT, R5, R16, 0x1, 0x1f ;  /* 0x00201f0010057f89 */ /* 0x000fe800000e0000 */
        /* <DEDUP_REMOVED lines=12> */
[----:B------:R0:W3:Y:S02]  /*12560*/  SHFL.IDX PT, R16, R3, 0x1f, 0x1f ;  /* 0x03e01f0003107f89 */ /* 0x0000e400000e0000 */
.L_x_2671:
[----:B------:R-:W-:Y:S02]  /*12570*/  ULDC UR4, c[0x0][0xc38] ;  /* 0x00030e0000047ab9 */ /* 0x000fe40000000800 */
[----:B------:R-:W-:-:S04]  /*12580*/  IMAD.U32 R4, RZ, RZ, UR4 ;  /* 0x00000004ff047e24 */ /* 0x000fc8000f8e00ff */
[----:B---3--:R-:W-:-:S04]  /*12590*/  IMAD R16, R16, R4, RZ ;  /* 0x0000000410107224 */ /* 0x008fc800078e02ff */
[----:B------:R-:W-:-:S05]  /*125a0*/  IMAD.IADD R5, R5, 0x1, R16 ;  /* 0x0000000105057824 */ /* 0x000fca00078e0210 */
[----:B------:R-:W-:-:S13]  /*125b0*/  ISETP.GT.AND P6, PT, R5, R0, PT ;  /* 0x000000000500720c */ /* 0x000fda0003fc4270 */
[----:B------:R-:W-:Y:S05]  /*125c0*/  @P6 BRA `(.L_x_2606) ;  /* 0x00000000009c6947 */ /* 0x000fea0003800000 */
.L_x_2611:
[----:B------:R-:W3:Y:S01]  /*125d0*/  LDC R2, c[0x0][0xc3c] ;  /* 0x00030f00ff027b82 */ /* 0x000ee20000000800 */
[----:B------:R-:W-:-:S05]  /*125e0*/  VIADD R19, R19, 0x1f ;  /* 0x0000001f13137836 */ /* 0x000fca0000000000 */
[----:B---3--:R-:W-:-:S13]  /*125f0*/  ISETP.GE.AND P6, PT, R19, R2, PT ;  /* 0x000000021300720c */ /* 0x008fda0003fc6270 */
[----:B------:R-:W-:Y:S05]  /*12600*/  @P6 BRA `(.L_x_2607) ;  /* 0x0000000400d46947 */ /* 0x000fea0003800000 */
[----:B0-----:R-:W0:Y:S01]  /*12610*/  S2R R3, SR_TID.X ;  /* 0x0000000000037919 */ /* 0x001e220000002100 */
[----:B------:R-:W-:Y:S01]  /*12620*/  BSSY B0, `(.L_x_2608) ;  /* 0x0000009000007945 */ /* 0x000fe20003800000 */
[----:B0-----:R-:W-:-:S05]  /*12630*/  LOP3.LUT R3, R3, 0x1f, RZ, 0xc0, !PT ;  /* 0x0000001f03037812 */ /* 0x001fca00078ec0ff */
[----:B------:R-:W-:-:S05]  /*12640*/  IMAD.IADD R4, R19, 0x1, R3 ;  /* 0x0000000113047824 */ /* 0x000fca00078e0203 */
[----:B------:R-:W-:Y:S01]  /*12650*/  ISETP.GE.OR P6, PT, R4, R2, !P0 ;  /* 0x000000020400720c */ /* 0x000fe200047c6670 */
[----:B------:R-:W-:-:S12]  /*12660*/  IMAD.MOV.U32 R2, RZ, RZ, RZ ;  /* 0x000000ffff027224 */ /* 0x000fd800078e00ff */
[----:B------:R-:W-:Y:S05]  /*12670*/  @P6 BRA `(.L_x_2609) ;  /* 0x00000000000c6947 */ /* 0x000fea0003800000 */
[----:B------:R-:W0:Y:S02]  /*12680*/  LDC.64 R2, c[0x0][0xc80] ;  /* 0x00032000ff027b82 */ /* 0x000e240000000a00 */
[----:B0-----:R-:W-:-:S06]  /*12690*/  IMAD.WIDE R2, R4, 0x4, R2 ;  /* 0x0000000404027825 */ /* 0x001fcc00078e0202 */
[----:B------:R0:W5:Y:S02]  /*126a0*/  LDG.E R2, desc[UR56][R2.64] ;  /* 0x0000003802027981 */ /* 0x000164000c1e1900 */
.L_x_2609:
[----:B------:R-:W-:Y:S05]  /*126b0*/  BSYNC B0 ;  /* 0x0000000000007941 */ /* 0x000fea0003800000 */
.L_x_2608:
        /* <DEDUP_REMOVED lines=17> */
[----:B------:R0:W3:Y:S02]  /*127d0*/  SHFL.IDX PT, R16, R3, 0x1f, 0x1f ;  /* 0x03e01f0003107f89 */ /* 0x0000e400000e0000 */
.L_x_2679:
[----:B------:R-:W-:Y:S02]  /*127e0*/  ULDC UR4, c[0x0][0xc38] ;  /* 0x00030e0000047ab9 */ /* 0x000fe40000000800 */
[----:B------:R-:W-:-:S04]  /*127f0*/  IMAD.U32 R4, RZ, RZ, UR4 ;  /* 0x00000004ff047e24 */ /* 0x000fc8000f8e00ff */
[----:B---3--:R-:W-:-:S04]  /*12800*/  IMAD R16, R16, R4, RZ ;  /* 0x0000000410107224 */ /* 0x008fc800078e02ff */
[----:B------:R-:W-:-:S05]  /*12810*/  IMAD.IADD R5, R16, 0x1, R5 ;  /* 0x0000000110057824 */ /* 0x000fca00078e0205 */
[----:B------:R-:W-:-:S13]  /*12820*/  ISETP.GT.AND P6, PT, R5, R0, PT ;  /* 0x000000000500720c */ /* 0x000fda0003fc4270 */
[----:B------:R-:W-:Y:S05]  /*12830*/  @!P6 BRA `(.L_x_2611) ;  /* 0xfffffffc0064e947 */ /* 0x000fea000383ffff */
.L_x_2606:
[----:B------:R-:W-:Y:S01]  /*12840*/  IMAD.IADD R16, R5, 0x1, -R16 ;  /* 0x0000000105107824 */ /* 0x000fe200078e0a10 */
[----:B------:R-:W-:-:S03]  /*12850*/  UMOV UR4, 0xffffffff ;  /* 0xffffffff00047882 */ /* 0x000fc60000000000 */
[----:B------:R-:W-:-:S05]  /*12860*/  IMAD R5, R3, R4, R16 ;  /* 0x0000000403057224 */ /* 0x000fca00078e0210 */
[----:B------:R-:W-:Y:S01]  /*12870*/  ISETP.GT.AND P6, PT, R5, R0, PT ;  /* 0x000000000500720c */ /* 0x000fe20003fc4270 */
[----:B------:R-:W-:-:S12]  /*12880*/  BRA.DIV UR4, `(.L_x_2612) ;  /* 0x0000002604107947 */ /* 0x000fd8000b800000 */
[----:B------:R-:W-:-:S04]  /*12890*/  VOTE.ANY R5, PT, !P6 ;  /* 0x0000000000057806 */ /* 0x000fc800070e0100 */
[----:B------:R-:W3:Y:S02]  /*128a0*/  POPC R6, R5 ;  /* 0x0000000500067309 */ /* 0x000ee40000000000 */
[----:B---3--:R3:W0:Y:S02]  /*128b0*/  SHFL.IDX PT, R17, R2, R6, 0x1f ;  /* 0x00001f0602117589 */ /* 0x00862400000e0000 */
.L_x_2683:
[----:B------:R-:W-:Y:S01]  /*128c0*/  ISETP.NE.AND P0, PT, R5, RZ, PT ;  /* 0x000000ff0500720c */ /* 0x000fe20003f05270 */
[----:B------:R-:W-:-:S12]  /*128d0*/  IMAD.MOV.U32 R5, RZ, RZ, RZ ;  /* 0x000000ffff057224 */ /* 0x000fd800078e00ff */
[----:B------:R-:W-:Y:S05]  /*128e0*/  @!P0 BRA `(.L_x_2613) ;  /* 0x0000000000148947 */ /* 0x000fea0003800000 */
[----:B------:R-:W-:Y:S01]  /*128f0*/  UMOV UR4, 0xffffffff ;  /* 0xffffffff00047882 */ /* 0x000fe20000000000 */
[----:B------:R-:W-:Y:S02]  /*12900*/  VIADD R12, R6, 0xffffffff ;  /* 0xffffffff060c7836 */ /* 0x000fe40000000000 */
[----:B------:R-:W-:Y:S05]  /*12910*/  BRA.DIV UR4, `(.L_x_2614) ;  /* 0x0000002604347947 */ /* 0x000fea000b800000 */
[----:B0-----:R0:W0:Y:S02]  /*12920*/  SHFL.IDX PT, R3, R3, R12, 0x1f ;  /* 0x00001f0c03037589 */ /* 0x00102400000e0000 */
.L_x_2686:
[----:B0-----:R-:W-:-:S07]  /*12930*/  IMAD.MOV.U32 R5, RZ, RZ, R3 ;  /* 0x000000ffff057224 */ /* 0x001fce00078e0003 */
.L_x_2613:
[----:B0--3--:R-:W0:Y:S01]  /*12940*/  LDC.64 R2, c[0x0][0xc90] ;  /* 0x00032400ff027b82 */ /* 0x009e220000000a00 */
[----:B------:R-:W-:-:S05]  /*12950*/  IADD3 R19, R6, R19, RZ ;  /* 0x0000001306137210 */ /* 0x000fca0007ffe0ff */
[----:B0-----:R-:W-:-:S05]  /*12960*/  IMAD.WIDE R2, R19, 0x4, R2 ;  /* 0x0000000413027825 */ /* 0x001fca00078e0202 */
[----:B--2-4-:R-:W2:Y:S01]  /*12970*/  LDG.E R7, desc[UR56][R2.64] ;  /* 0x0000003802077981 */ /* 0x014ea2000c1e1900 */
[----:B------:R-:W-:-:S04]  /*12980*/  IMAD R16, R5, R4, R16 ;  /* 0x0000000405107224 */ /* 0x000fc800078e0210 */
[----:B------:R-:W-:Y:S02]  /*12990*/  IMAD.IADD R0, R0, 0x1, -R16 ;  /* 0x0000000100007824 */ /* 0x000fe400078e0a10 */
[----:B--2---:R-:W-:-:S05]  /*129a0*/  IMAD R6, R17, R7, RZ ;  /* 0x0000000711067224 */ /* 0x004fca00078e02ff */
[----:B-----5:R-:W-:-:S04]  /*129b0*/  IABS R8, R6 ;  /* 0x0000000600087213 */ /* 0x020fc80000000000 */
        /* <DEDUP_REMOVED lines=58> */
.L_x_2607:
[----:B------:R-:W-:Y:S01]  /*12d60*/  UMOV UR4, URZ ;  /* 0x0000003f00047c82 */ /* 0x000fe20008000000 */
[----:B------:R-:W-:Y:S01]  /*12d70*/  UMOV UR5, URZ ;  /* 0x0000003f00057c82 */ /* 0x000fe20008000000 */
[----:B------:R-:W-:Y:S01]  /*12d80*/  ULDC UR6, c[0x0][0xc3c] ;  /* 0x00030f0000067ab9 */ /* 0x000fe20000000800 */
[----:B------:R-:W-:Y:S02]  /*12d90*/  IMAD.MOV.U32 R16, RZ, RZ, R0 ;  /* 0x000000ffff107224 */ /* 0x000fe400078e0000 */
[----:B------:R-:W-:Y:S02]  /*12da0*/  IMAD.U32 R17, RZ, RZ, UR4 ;  /* 0x00000004ff117e24 */ /* 0x000fe4000f8e00ff */
[----:B------:R-:W-:Y:S02]  /*12db0*/  IMAD.U32 R18, RZ, RZ, UR5 ;  /* 0x00000005ff127e24 */ /* 0x000fe4000f8e00ff */
[----:B------:R-:W-:-:S07]  /*12dc0*/  IMAD.U32 R19, RZ, RZ, UR6 ;  /* 0x00000006ff137e24 */ /* 0x000fce000f8e00ff */
.L_x_2615:
        /* <DEDUP_REMOVED lines=12> */
.L_x_2604:
[----:B------:R-:W-:Y:S02]  /*12e90*/  ULDC UR4, c[0x0][0xc3c] ;  /* 0x00030f0000047ab9 */ /* 0x000fe40000000800 */
[----:B---3--:R-:W-:-:S13]  /*12ea0*/  ISETP.GE.AND P0, PT, R19, UR4, PT ;  /* 0x0000000413007c0c */ /* 0x008fda000bf06270 */
[----:B------:R-:W-:Y:S05]  /*12eb0*/  @!P0 BRA `(.L_x_2616) ;  /* 0xffffffa800d48947 */ /* 0x000fea000383ffff */
[----:B------:R-:W-:Y:S05]  /*12ec0*/  BSYNC B8 ;  /* 0x0000000000087941 */ /* 0x000fea0003800000 */
.L_x_2514:
[----:B0-----:R-:W3:Y:S01]  /*12ed0*/  LDL.LU R0, [R1+0x48] ;  /* 0x0000480001007983 */ /* 0x001ee20000300800 */
[----:B------:R-:W-:Y:S01]  /*12ee0*/  BSSY B0, `(.L_x_2617) ;  /* 0x000000b000007945 */ /* 0x000fe20003800000 */
[----:B------:R-:W0:Y:S01]  /*12ef0*/  S2R R5, SR_CgaCtaId ;  /* 0x0000000000057919 */ /* 0x000e220000008800 */
[----:B---3--:R-:W-:-:S05]  /*12f00*/  VIADD R0, R0, 0x1 ;  /* 0x0000000100007836 */ /* 0x008fca0000000000 */
[----:B------:R-:W-:-:S04]  /*12f10*/  LEA.HI R2, R0, R0, RZ, 0x1 ;  /* 0x0000000000027211 */ /* 0x000fc800078f08ff */
[----:B------:R-:W-:-:S05]  /*12f20*/  LOP3.LUT R3, R2, 0xfffffffe, RZ, 0xc0, !PT ;  /* 0xfffffffe02037812 */ /* 0x000fca00078ec0ff */
[----:B------:R-:W-:Y:S01]  /*12f30*/  IMAD.IADD R3, R0, 0x1, -R3 ;  /* 0x0000000100037824 */ /* 0x000fe200078e0a03 */
[----:B------:R-:W-:-:S04]  /*12f40*/  MOV R0, 0x400 ;  /* 0x0000040000007802 */ /* 0x000fc80000000f00 */
[----:B0-----:R-:W-:Y:S02]  /*12f50*/  LEA R0, R5, R0, 0x18 ;  /* 0x0000000005007211 */ /* 0x001fe400078ec0ff */
[----:B------:R-:W-:-:S04]  /*12f60*/  SHF.L.U32 R3, R3, 0x1f, RZ ;  /* 0x0000001f03037819 */ /* 0x000fc800000006ff */
[----:B------:R-:W0:Y:S02]  /*12f70*/  SYNCS.PHASECHK.TRANS64.TRYWAIT P0, [R0+URZ+0x34820], R3 ;  /* 0x03482003000075a7 */ /* 0x000e24000800017f */
[----:B0-----:R-:W-:Y:S05]  /*12f80*/  @!P0 BRA `(.L_x_2618) ;  /* 0x0000001c00c08947 */ /* 0x001fea0003800000 */
.L_x_2687:
[----:B------:R-:W-:Y:S05]  /*12f90*/  BSYNC B0 ;  /* 0x0000000000007941 */ /* 0x000fea0003800000 */
.L_x_2617:
[----:B------:R-:W-:-:S03]  /*12fa0*/  UMOV UR4, 0xffffffff ;  /* 0xffffffff00047882 */ /* 0x000fc60000000000 */
[----:B------:R-:W-:Y:S05]  /*12fb0*/  BRA.DIV UR4, `(.L_x_2619) ;  /* 0x0000001e04c87947 */ /* 0x000fea000b800000 */
[----:B------:R-:W3:Y:S02]  /*12fc0*/  S2R R2, SR_TID.X ;  /* 0x0000000000027919 */ /* 0x000ee40000002100 */
[----:B---3--:R-:W-:-:S04]  /*12fd0*/  SHF.R.U32.HI R2, RZ, 0x5, R2 ;  /* 0x00000005ff027819 */ /* 0x008fc80000011602 */
[----:B------:R-:W-:-:S05]  /*12fe0*/  LOP3.LUT R2, R2, 0x3, RZ, 0xc0, !PT ;  /* 0x0000000302027812 */ /* 0x000fca00078ec0ff */
[----:B------:R3:W0:Y:S02]  /*12ff0*/  SHFL.IDX PT, R14, R2, RZ, 0x1f ;  /* 0x00001fff020e7589 */ /* 0x00062400000e0000 */
.L_x_2690:
[----:B0-----:R-:W-:Y:S01]  /*13000*/  ISETP.NE.AND P0, PT, R14, RZ, PT ;  /* 0x000000ff0e00720c */ /* 0x001fe20003f05270 */
[----:B------:R-:W-:-:S12]  /*13010*/  BSSY B0, `(.L_x_2620) ;  /* 0x0000027000007945 */ /* 0x000fd80003800000 */
[----:B------:R-:W-:Y:S05]  /*13020*/  @P0 BRA `(.L_x_2621) ;  /* 0x0000000000940947 */ /* 0x000fea0003800000 */
[----:B------:R-:W-:-:S03]  /*13030*/  UMOV UR4, 0xffffffff ;  /* 0xffffffff00047882 */ /* 0x000fc60000000000 */
[----:B------:R-:W-:Y:S05]  /*13040*/  BRA.DIV UR4, `(.L_x_2622) ;  /* 0x0000001e04d87947 */ /* 0x000fea000b800000 */
[----:B------:R-:W-:-:S13]  /*13050*/  ELECT P6, URZ, PT ;  /* 0x00000000003f782f */ /* 0x000fda00038c0000 */
.L_x_2693:
[----:B------:R-:W-:Y:S05]  /*13060*/  @!P6 BRA `(.L_x_2621) ;  /* 0x000000000084e947 */ /* 0x000fea0003800000 */
[----:B---3--:R-:W3:Y:S02]  /*13070*/  LDL.LU R2, [R1+0x54] ;  /* 0x0000540001027983 */ /* 0x008ee40000300800 */
[----:B---3--:R-:W-:-:S04]  /*13080*/  LOP3.LUT R2, R2, 0x2, RZ, 0xfc, !PT ;  /* 0x0000000202027812 */ /* 0x008fc800078efcff */
[----:B------:R-:W-:-:S13]  /*13090*/  ISETP.NE.AND P2, PT, R2, 0x3, PT ;  /* 0x000000030200780c */ /* 0x000fda0003f45270 */
[----:B------:R-:W-:Y:S05]  /*130a0*/  @!P2 BRA `(.L_x_2623) ;  /* 0x000000000004a947 */ /* 0x000fea0003800000 */
[----:B------:R-:W-:Y:S01]  /*130b0*/  BPT.TRAP 0x1 ;  /* 0x000000040000795c */ /* 0x000fe20000300000 */
.L_x_2623:
[----:B------:R-:W3:Y:S04]  /*130c0*/  LDL R3, [R1+0x8] ;  /* 0x0000080001037983 */ /* 0x000ee80000100800 */
[----:B--2-4-:R-:W2:Y:S01]  /*130d0*/  LDL.LU R7, [R1+0x14] ;  /* 0x0000140001077983 */ /* 0x014ea20000300800 */
[----:B------:R-:W-:-:S04]  /*130e0*/  VIADD R2, R0, 0x34840 ;  /* 0x0003484000027836 */ /* 0x000fc80000000000 */
[C---:B---3--:R-:W-:Y:S02]  /*130f0*/  IMAD R6, R3.reuse, 0x8, R2 ;  /* 0x0000000803067824 */ /* 0x048fe400078e0202 */
        /* <DEDUP_REMOVED lines=10> */
.L_x_2694:
[----:B------:R-:W2:Y:S02]  /*131a0*/  SYNCS.PHASECHK.TRANS64.TRYWAIT P0, [R7+URZ], R2 ;  /* 0x00000002070075a7 */ /* 0x000ea4000800017f */
[----:B--2---:R-:W-:Y:S05]  /*131b0*/  @!P0 BRA `(.L_x_2625) ;  /* 0x0000001c00b08947 */ /* 0x004fea0003800000 */
.L_x_2695:
[----:B------:R-:W-:Y:S05]  /*131c0*/  @!P2 BRA `(.L_x_2626) ;  /* 0x000000000004a947 */ /* 0x000fea0003800000 */
[----:B------:R-:W-:Y:S01]  /*131d0*/  BPT.TRAP 0x1 ;  /* 0x000000040000795c */ /* 0x000fe20000300000 */
.L_x_2626:
[----:B------:R-:W3:Y:S01]  /*131e0*/  LDL.LU R4, [R1+0x8] ;  /* 0x0000080001047983 */ /* 0x000ee20000300800 */
[----:B------:R-:W-:-:S05]  /*131f0*/  VIADD R0, R0, 0x34860 ;  /* 0x0003486000007836 */ /* 0x000fca0000000000 */
[----:B---3--:R-:W-:-:S04]  /*13200*/  LEA R4, R4, R0, 0x3 ;  /* 0x0000000004047211 */ /* 0x008fc800078e18ff */
[----:B------:R-:W3:Y:S02]  /*13210*/  SYNCS.PHASECHK.TRANS64.TRYWAIT P0, [R4+URZ], R5 ;  /* 0x00000005040075a7 */ /* 0x000ee4000800017f */
[----:B---3--:R-:W-:Y:S05]  /*13220*/  @!P0 BRA `(.L_x_2627) ;  /* 0x0000001c00a88947 */ /* 0x008fea0003800000 */
.L_x_2696:
[----:B------:R-:W-:-:S07]  /*13230*/  IMAD R3, R3, 0x8, R0 ;  /* 0x0000000803037824 */ /* 0x000fce00078e0200 */
.L_x_2628:
[----:B----4-:R4:W0:Y:S02]  /*13240*/  SYNCS.PHASECHK.TRANS64.TRYWAIT P0, [R3+URZ], R2 ;  /* 0x00000002030075a7 */ /* 0x010824000800017f */
[----:B0-----:R-:W-:Y:S05]  /*13250*/  @!P0 NANOSLEEP.SYNCS 0x989680 ;  /* 0x009896800000895d */ /* 0x001fea0003900000 */
[----:B------:R-:W0:Y:S02]  /*13260*/  @!P0 SYNCS.PHASECHK.TRANS64 P0, [R3+URZ], R2 ;  /* 0x00000002030085a7 */ /* 0x000e24000800007f */
[----:B0-----:R-:W-:Y:S05]  /*13270*/  @!P0 BRA `(.L_x_2628) ;  /* 0xfffffffc00f08947 */ /* 0x001fea000383ffff */
.L_x_2621:
[----:B------:R-:W-:Y:S05]  /*13280*/  BSYNC B0 ;  /* 0x0000000000007941 */ /* 0x000fea0003800000 */
.L_x_2620:
[----:B------:R-:W-:Y:S05]  /*13290*/  EXIT ;  /* 0x000000000000794d */ /* 0x000fea0003800000 */
.L_x_2456:
[----:B0-----:R-:W-:-:S04]  /*132a0*/  IMAD.U32 R3, RZ, RZ, UR37 ;  /* 0x00000025ff037e24 */ /* 0x001fc8000f8e00ff */
[----:B------:R0:W1:Y:S03]  /*132b0*/  SYNCS.PHASECHK.TRANS64.TRYWAIT P1, [R3+URZ+0x34800], R0 ;  /* 0x03480000030075a7 */ /* 0x000066000802017f */
[----:B-1----:R-:W-:Y:S05]  /*132c0*/  @!P1 NANOSLEEP.SYNCS 0x989680 ;  /* 0x009896800000995d */ /* 0x002fea0003900000 */
[----:B------:R-:W1:Y:S02]  /*132d0*/  @!P1 SYNCS.PHASECHK.TRANS64 P1, [R3+URZ+0x34800], R0 ;  /* 0x03480000030095a7 */ /* 0x000e64000802007f */
[----:B-1----:R-:W-:Y:S05]  /*132e0*/  @!P1 BRA `(.L_x_2456) ;  /* 0xfffffffc00ec9947 */ /* 0x002fea000383ffff */
[----:B------:R-:W-:Y:S05]  /*132f0*/  BRA `(.L_x_2629) ;  /* 0xfffffee4000c7947 */ /* 0x000fea000383ffff */
.L_x_2460:
[----:B-1----:R1:W2:Y:S02]  /*13300*/  SYNCS.PHASECHK.TRANS64.TRYWAIT P2, [R0+URZ+0x34830], R3 ;  /* 0x03483003000075a7 */ /* 0x0022a4000804017f */
[----:B--2---:R-:W-:Y:S05]  /*13310*/  @!P2 NANOSLEEP.SYNCS 0x989680 ;  /* 0x009896800000a95d */ /* 0x004fea0003900000 */
[----:B------:R-:W2:Y:S02]  /*13320*/  @!P2 SYNCS.PHASECHK.TRANS64 P2, [R0+URZ+0x34830], R3 ;  /* 0x034830030000a5a7 */ /* 0x000ea4000804007f */
[----:B--2---:R-:W-:Y:S05]  /*13330*/  @!P2 BRA `(.L_x_2460) ;  /* 0xfffffffc00f0a947 */ /* 0x004fea000383ffff */
[----:B------:R-:W-:Y:S05]  /*13340*/  BRA `(.L_x_2459) ;  /* 0xfffffee400307947 */ /* 0x000fea000383ffff */
.L_x_2465:
[----:B-1----:R-:W-:-:S04]  /*13350*/  IMAD.U32 R6, RZ, RZ, UR59 ;  /* 0x0000003bff067e24 */ /* 0x002fc8000f8e00ff */
[----:B------:R1:W2:Y:S03]  /*13360*/  SYNCS.PHASECHK.TRANS64.TRYWAIT P3, [R6+URZ+0x34830], R5 ;  /* 0x03483005060075a7 */ /* 0x0002a6000806017f */
[----:B--2---:R-:W-:Y:S05]  /*13370*/  @!P3 NANOSLEEP.SYNCS 0x989680 ;  /* 0x009896800000b95d */ /* 0x004fea0003900000 */
[----:B------:R-:W2:Y:S02]  /*13380*/  @!P3 SYNCS.PHASECHK.TRANS64 P3, [R6+URZ+0x34830], R5 ;  /* 0x034830050600b5a7 */ /* 0x000ea4000806007f */
[----:B--2---:R-:W-:Y:S05]  /*13390*/  @!P3 BRA `(.L_x_2465) ;  /* 0xfffffffc00ecb947 */ /* 0x004fea000383ffff */
[----:B------:R-:W-:Y:S05]  /*133a0*/  BRA `(.L_x_2464) ;  /* 0xffffff1000a07947 */ /* 0x000fea000383ffff */
.L_x_2469:
[----:B01----:R-:W-:-:S04]  /*133b0*/  IMAD.U32 R5, RZ, RZ, UR7 ;  /* 0x00000007ff057e24 */ /* 0x003fc8000f8e00ff */
[----:B------:R0:W1:Y:S03]  /*133c0*/  SYNCS.PHASECHK.TRANS64.TRYWAIT P3, [R5+URZ+0x34850], R0 ;  /* 0x03485000050075a7 */ /* 0x000066000806017f */
[----:B-1----:R-:W-:Y:S05]  /*133d0*/  @!P3 NANOSLEEP.SYNCS 0x989680 ;  /* 0x009896800000b95d */ /* 0x002fea0003900000 */
[----:B------:R-:W1:Y:S02]  /*133e0*/  @!P3 SYNCS.PHASECHK.TRANS64 P3, [R5+URZ+0x34850], R0 ;  /* 0x034850000500b5a7 */ /* 0x000e64000806007f */
[----:B-1----:R-:W-:Y:S05]  /*133f0*/  @!P3 BRA `(.L_x_2469) ;  /* 0xfffffffc00ecb947 */ /* 0x002fea000383ffff */
[----:B------:R-:W-:Y:S05]  /*13400*/  BRA `(.L_x_2468) ;  /* 0xffffff1800a47947 */ /* 0x000fea000383ffff */
.L_x_2475:
[----:B-1----:R-:W-:-:S04]  /*13410*/  IMAD.U32 R6, RZ, RZ, UR6 ;  /* 0x00000006ff067e24 */ /* 0x002fc8000f8e00ff */
[----:B------:R1:W2:Y:S03]  /*13420*/  SYNCS.PHASECHK.TRANS64.TRYWAIT P2, [R6+URZ+0x34830], R5 ;  /* 0x03483005060075a7 */ /* 0x0002a6000804017f */
[----:B--2---:R-:W-:Y:S05]  /*13430*/  @!P2 NANOSLEEP.SYNCS 0x989680 ;  /* 0x009896800000a95d */ /* 0x004fea0003900000 */
[----:B------:R-:W2:Y:S02]  /*13440*/  @!P2 SYNCS.PHASECHK.TRANS64 P2, [R6+URZ+0x34830], R5 ;  /* 0x034830050600a5a7 */ /* 0x000ea4000804007f */
[----:B--2---:R-:W-:Y:S05]  /*13450*/  @!P2 BRA `(.L_x_2475) ;  /* 0xfffffffc00eca947 */ /* 0x004fea000383ffff */
[----:B------:R-:W-:Y:S05]  /*13460*/  BRA `(.L_x_2474) ;  /* 0xffffff4000e87947 */ /* 0x000fea000383ffff */
.L_x_2479:
[----:B01----:R-:W-:-:S04]  /*13470*/  IMAD.U32 R5, RZ, RZ, UR7 ;  /* 0x00000007ff057e24 */ /* 0x003fc8000f8e00ff */
[----:B------:R0:W1:Y:S03]  /*13480*/  SYNCS.PHASECHK.TRANS64.TRYWAIT P2, [R5+URZ+0x34850], R0 ;  /* 0x03485000050075a7 */ /* 0x000066000804017f */
[----:B-1----:R-:W-:Y:S05]  /*13490*/  @!P2 NANOSLEEP.SYNCS 0x989680 ;  /* 0x009896800000a95d */ /* 0x002fea0003900000 */
[----:B------:R-:W1:Y:S02]  /*134a0*/  @!P2 SYNCS.PHASECHK.TRANS64 P2, [R5+URZ+0x34850], R0 ;  /* 0x034850000500a5a7 */ /* 0x000e64000804007f */
[----:B-1----:R-:W-:Y:S05]  /*134b0*/  @!P2 BRA `(.L_x_2479) ;  /* 0xfffffffc00eca947 */ /* 0x002fea000383ffff */
[----:B------:R-:W-:Y:S05]  /*134c0*/  BRA `(.L_x_2478) ;  /* 0xffffff4800ec7947 */ /* 0x000fea000383ffff */
.L_x_2484:
[----:B-1----:R-:W-:-:S04]  /*134d0*/  IMAD.U32 R7, RZ, RZ, UR5 ;  /* 0x00000005ff077e24 */ /* 0x002fc8000f8e00ff */
[----:B------:R1:W2:Y:S03]  /*134e0*/  SYNCS.PHASECHK.TRANS64.TRYWAIT P0, [R7+URZ+0x34850], R0 ;  /* 0x03485000070075a7 */ /* 0x0002a6000800017f */
[----:B--2---:R-:W-:Y:S05]  /*134f0*/  @!P0 NANOSLEEP.SYNCS 0x989680 ;  /* 0x009896800000895d */ /* 0x004fea0003900000 */
[----:B------:R-:W2:Y:S02]  /*13500*/  @!P0 SYNCS.PHASECHK.TRANS64 P0, [R7+URZ+0x34850], R0 ;  /* 0x03485000070085a7 */ /* 0x000ea4000800007f */
[----:B--2---:R-:W-:Y:S05]  /*13510*/  @!P0 BRA `(.L_x_2484) ;  /* 0xfffffffc00ec8947 */ /* 0x004fea000383ffff */
[----:B------:R-:W-:Y:S05]  /*13520*/  BRA `(.L_x_2483) ;  /* 0xffffff6c00bc7947 */ /* 0x000fea000383ffff */
.L_x_2526:
        /* <DEDUP_REMOVED lines=11> */
.L_x_2631:
[----:B------:R-:W-:Y:S05]  /*135e0*/  BSYNC B0 ;  /* 0x0000000000007941 */ /* 0x000fea0003800000 */
.L_x_2630:
[----:B------:R-:W-:Y:S05]  /*135f0*/  BRA `(.L_x_2632) ;  /* 0xffffffb000187947 */ /* 0x000fea000383ffff */
.L_x_2528:
[----:B------:R-:W-:Y:S01]  /*13600*/  BSSY B0, `(.L_x_2633) ;  /* 0x0000006000007945 */ /* 0x000fe20003800000 */
[----:B------:R-:W-:-:S07]  /*13610*/  IMAD.MOV.U32 R15, RZ, RZ, -0x1 ;  /* 0xffffffffff0f7424 */ /* 0x000fce00078e00ff */
[----:B0123--:R-:W-:Y:S05]  /*13620*/  WARPSYNC.COLLECTIVE R15, `(.L_x_2634) ;  /* 0x000000000f0c7348 */ /* 0x00ffea0003c00000 */
[----:B------:R-:W-:Y:S02]  /*13630*/  ELECT P6, UR62, PT ;  /* 0x00000000003e782f */ /* 0x000fe400038c0000 */
[----:B------:R-:W-:Y:S01]  /*13640*/  MOV R14, UR62 ;  /* 0x0000003e000e7c02 */ /* 0x000fe20008000f00 */
[----:B0123--:R-:W-:Y:S10]  /*13650*/  ENDCOLLECTIVE ;  /* 0x000000000000791b */ /* 0x00fff40003800000 */
.L_x_2634:
[----:B------:R-:W-:Y:S05]  /*13660*/  BSYNC B0 ;  /* 0x0000000000007941 */ /* 0x000fea0003800000 */
.L_x_2633:
[----:B------:R-:W-:Y:S05]  /*13670*/  BRA `(.L_x_2635) ;  /* 0xffffffb000207947 */ /* 0x000fea000383ffff */
.L_x_2530:
[----:B---3--:R3:W4:Y:S02]  /*13680*/  SYNCS.PHASECHK.TRANS64.TRYWAIT P0, [R0+URZ+0x34840], R2 ;  /* 0x03484002000075a7 */ /* 0x008724000800017f */
[----:B----4-:R-:W-:Y:S05]  /*13690*/  @!P0 NANOSLEEP.SYNCS 0x989680 ;  /* 0x009896800000895d */ /* 0x010fea0003900000 */
[----:B------:R-:W4:Y:S02]  /*136a0*/  @!P0 SYNCS.PHASECHK.TRANS64 P0, [R0+URZ+0x34840], R2 ;  /* 0x03484002000085a7 */ /* 0x000f24000800007f */
[----:B----4-:R-:W-:Y:S05]  /*136b0*/  @!P0 BRA `(.L_x_2530) ;  /* 0xfffffffc00f08947 */ /* 0x010fea000383ffff */
[----:B------:R-:W-:Y:S05]  /*136c0*/  BRA `(.L_x_2636) ;  /* 0xffffffb0008c7947 */ /* 0x000fea000383ffff */
.L_x_2534:
[----:B------:R-:W2:Y:S01]  /*136d0*/  LDL.LU R11, [R1+0x34] ;  /* 0x00003400010b7983 */ /* 0x000ea20000300800 */
[----:B------:R-:W-:Y:S01]  /*136e0*/  IMAD.MOV.U32 R13, RZ, RZ, R0 ;  /* 0x000000ffff0d7224 */ /* 0x000fe200078e0000 */
[----:B------:R-:W-:Y:S01]  /*136f0*/  LOP3.LUT R8, R8, 0x7f, RZ, 0xc0, !PT ;  /* 0x0000007f08087812 */ /* 0x000fe200078ec0ff */
[----:B------:R-:W-:Y:S02]  /*13700*/  IMAD.MOV.U32 R12, RZ, RZ, RZ ;  /* 0x000000ffff0c7224 */ /* 0x000fe400078e00ff */
[----:B------:R-:W-:Y:S01]  /*13710*/  IMAD.MOV.U32 R15, RZ, RZ, -0x1 ;  /* 0xffffffffff0f7424 */ /* 0x000fe200078e00ff */
[----:B------:R-:W-:-:S05]  /*13720*/  SHF.R.U32.HI R6, RZ, 0x3, R8 ;  /* 0x00000003ff067819 */ /* 0x000fca0000011608 */
[----:B------:R-:W-:Y:S02]  /*13730*/  IMAD R17, R17, 0x80, R6 ;  /* 0x0000008011117824 */ /* 0x000fe400078e0206 */
[----:B--2---:R-:W-:Y:S02]  /*13740*/  IMAD R2, R11, R7, RZ ;  /* 0x000000070b027224 */ /* 0x004fe400078e02ff */
[----:B------:R-:W-:-:S03]  /*13750*/  IMAD.MOV.U32 R11, RZ, RZ, 0x181f ;  /* 0x0000181fff0b7424 */ /* 0x000fc600078e00ff */
[----:B------:R-:W-:-:S13]  /*13760*/  ISETP.GE.AND P3, PT, R17, R2, PT ;  /* 0x000000021100720c */ /* 0x000fda0003f66270 */
[----:B-----5:R-:W-:Y:S05]  /*13770*/  WARPSYNC.COLLECTIVE R15, `(.L_x_2637) ;  /* 0x000000000f087348 */ /* 0x020fea0003c00000 */
[----:B------:R0:W1:Y:S02]  /*13780*/  SHFL.IDX P6, R14, R13, R12, R11 ;  /* 0x0000000c0d0e7389 */ /* 0x00006400000c000b */
[----:B01---5:R-:W-:Y:S01]  /*13790*/  ENDCOLLECTIVE ;  /* 0x000000000000791b */ /* 0x023fe20003800000 */
.L_x_2637:
[----:B------:R-:W-:Y:S01]  /*137a0*/  IMAD.MOV.U32 R13, RZ, RZ, R3 ;  /* 0x000000ffff0d7224 */ /* 0x000fe200078e0003 */
[----:B------:R-:W-:-:S07]  /*137b0*/  MOV R4, R14 ;  /* 0x0000000e00047202 */ /* 0x000fce0000000f00 */
[----:B------:R-:W-:Y:S05]  /*137c0*/  WARPSYNC.COLLECTIVE R15, `(.L_x_2638) ;  /* 0x000000000f087348 */ /* 0x000fea0003c00000 */
[----:B------:R0:W1:Y:S02]  /*137d0*/  SHFL.IDX P6, R14, R13, R12, R11 ;  /* 0x0000000c0d0e7389 */ /* 0x00006400000c000b */
[----:B01----:R-:W-:Y:S01]  /*137e0*/  ENDCOLLECTIVE ;  /* 0x000000000000791b */ /* 0x003fe20003800000 */
.L_x_2638:
[----:B------:R-:W-:Y:S02]  /*137f0*/  IMAD.MOV.U32 R13, RZ, RZ, R0 ;  /* 0x000000ffff0d7224 */ /* 0x000fe400078e0000 */
[----:B------:R-:W-:Y:S02]  /*13800*/  IMAD.MOV.U32 R12, RZ, RZ, 0x1 ;  /* 0x00000001ff0c7424 */ /* 0x000fe400078e00ff */
[----:B------:R-:W-:-:S07]  /*13810*/  IMAD.MOV.U32 R5, RZ, RZ, R14 ;  /* 0x000000ffff057224 */ /* 0x000fce00078e000e */
[----:B------:R-:W-:Y:S05]  /*13820*/  WARPSYNC.COLLECTIVE R15, `(.L_x_2639) ;  /* 0x000000000f087348 */ /* 0x000fea0003c00000 */
[----:B------:R0:W1:Y:S02]  /*13830*/  SHFL.IDX P6, R14, R13, R12, R11 ;  /* 0x0000000c0d0e7389 */ /* 0x00006400000c000b */
[----:B01----:R-:W-:Y:S01]  /*13840*/  ENDCOLLECTIVE ;  /* 0x000000000000791b */ /* 0x003fe20003800000 */
.L_x_2639:
        /* <DEDUP_REMOVED lines=10> */
.L_x_2640:
[----:B------:R-:W-:Y:S01]  /*138f0*/  @!PT LDS RZ, [RZ] ;  /* 0x00000000fffff984 */ /* 0x000fe20000000800 */
[----:B------:R-:W-:Y:S01]  /*13900*/  @!PT LDS RZ, [RZ] ;  /* 0x00000000fffff984 */ /* 0x000fe20000000800 */
[----:B------:R-:W-:Y:S01]  /*13910*/  @!PT LDS RZ, [RZ] ;  /* 0x00000000fffff984 */ /* 0x000fe20000000800 */
[----:B------:R-:W-:Y:S04]  /*13920*/  @!P3 LDGSTS.E.BYPASS.LTC128B.128 [R9+0x10400], desc[UR56][R4.64], !P2 ;  /* 0x104000000409bfae */ /* 0x000fe8000d101d78 */
[----:B------:R-:W-:Y:S04]  /*13930*/  @!P3 LDGSTS.E.BYPASS.LTC128B.128 [R9+0x14400], desc[UR56][R4.64+0x80], !P1 ;  /* 0x144000800409bfae */ /* 0x000fe8000c901d78 */
[----:B------:R0:W-:Y:S01]  /*13940*/  @!P3 LDGSTS.E.BYPASS.LTC128B.128 [R9+0x18400], desc[UR56][R4.64+0x100], !P0 ;  /* 0x184001000409bfae */ /* 0x0001e2000c101d78 */
[----:B------:R-:W-:Y:S02]  /*13950*/  IMAD.MOV.U32 R13, RZ, RZ, R0 ;  /* 0x000000ffff0d7224 */ /* 0x000fe400078e0000 */
[----:B------:R-:W-:-:S02]  /*13960*/  IMAD.MOV.U32 R12, RZ, RZ, 0x2 ;  /* 0x00000002ff0c7424 */ /* 0x000fc400078e00ff */
[----:B0-----:R-:W-:Y:S02]  /*13970*/  VIADD R4, R17, 0x10 ;  /* 0x0000001011047836 */ /* 0x001fe40000000000 */
[----:B------:R-:W-:-:S07]  /*13980*/  IMAD.MOV.U32 R6, RZ, RZ, R14 ;  /* 0x000000ffff067224 */ /* 0x000fce00078e000e */
[----:B------:R-:W-:Y:S05]  /*13990*/  WARPSYNC.COLLECTIVE R15, `(.L_x_2641) ;  /* 0x000000000f087348 */ /* 0x000fea0003c00000 */
[----:B------:R0:W1:Y:S02]  /*139a0*/  SHFL.IDX P6, R14, R13, R12, R11 ;  /* 0x0000000c0d0e7389 */ /* 0x00006400000c000b */
[----:B01----:R-:W-:Y:S01]  /*139b0*/  ENDCOLLECTIVE ;  /* 0x000000000000791b */ /* 0x003fe20003800000 */
.L_x_2641:
[----:B------:R-:W-:-:S13]  /*139c0*/  ISETP.GE.AND P3, PT, R4, R2, PT ;  /* 0x000000020400720c */ /* 0x000fda0003f66270 */
[----:B------:R-:W-:Y:S01]  /*139d0*/  @!P3 LEA R7, P5, R10, R6, 0x1 ;  /* 0x000000060a07b211 */ /* 0x000fe200078a08ff */
[----:B------:R-:W-:-:S04]  /*139e0*/  IMAD.MOV.U32 R13, RZ, RZ, R3 ;  /* 0x000000ffff0d7224 */ /* 0x000fc800078e0003 */
[----:B------:R-:W-:Y:S02]  /*139f0*/  @!P3 IMAD.X R6, RZ, RZ, R8, P5 ;  /* 0x000000ffff06b224 */ /* 0x000fe400028e0608 */
[----:B------:R-:W-:Y:S02]  /*13a00*/  @!P3 IMAD.MOV.U32 R4, RZ, RZ, R7 ;  /* 0x000000ffff04b224 */ /* 0x000fe400078e0007 */
[----:B------:R-:W-:Y:S01]  /*13a10*/  @!P3 IMAD.MOV.U32 R5, RZ, RZ, R6 ;  /* 0x000000ffff05b224 */ /* 0x000fe200078e0006 */
[----:B------:R-:W-:-:S07]  /*13a20*/  MOV R6, R14 ;  /* 0x0000000e00067202 */ /* 0x000fce0000000f00 */
[----:B------:R-:W-:Y:S05]  /*13a30*/  WARPSYNC.COLLECTIVE R15, `(.L_x_2642) ;  /* 0x000000000f087348 */ /* 0x000fea0003c00000 */
[----:B------:R0:W1:Y:S02]  /*13a40*/  SHFL.IDX P6, R14, R13, R12, R11 ;  /* 0x0000000c0d0e7389 */ /* 0x00006400000c000b */
[----:B01----:R-:W-:Y:S01]  /*13a50*/  ENDCOLLECTIVE ;  /* 0x000000000000791b */ /* 0x003fe20003800000 */
.L_x_2642:
        /* <DEDUP_REMOVED lines=13> */
.L_x_2643:
[----:B------:R-:W-:-:S13]  /*13b30*/  ISETP.GE.AND P3, PT, R4, R2, PT ;  /* 0x000000020400720c */ /* 0x000fda0003f66270 */
[----:B------:R-:W-:Y:S01]  /*13b40*/  @!P3 LEA R7, P4, R10, R7, 0x1 ;  /* 0x000000070a07b211 */ /* 0x000fe200078808ff */
[----:B------:R-:W-:-:S04]  /*13b50*/  IMAD.MOV.U32 R13, RZ, RZ, R3 ;  /* 0x000000ffff0d7224 */ /* 0x000fc800078e0003 */
[----:B------:R-:W-:-:S04]  /*13b60*/  @!P3 IMAD.X R4, RZ, RZ, R6, P4 ;  /* 0x000000ffff04b224 */ /* 0x000fc800020e0606 */
[----:B------:R-:W-:Y:S02]  /*13b70*/  @!P3 IMAD.MOV.U32 R5, RZ, RZ, R4 ;  /* 0x000000ffff05b224 */ /* 0x000fe400078e0004 */
[----:B------:R-:W-:Y:S02]  /*13b80*/  @!P3 IMAD.MOV.U32 R4, RZ, RZ, R7 ;  /* 0x000000ffff04b224 */ /* 0x000fe400078e0007 */
[----:B------:R-:W-:-:S03]  /*13b90*/  VIADD R7, R17, 0x60 ;  /* 0x0000006011077836 */ /* 0x000fc60000000000 */
[----:B------:R-:W-:Y:S01]  /*13ba0*/  @!PT LDS RZ, [RZ] ;  /* 0x00000000fffff984 */ /* 0x000fe20000000800 */
[----:B------:R-:W-:Y:S01]  /*13bb0*/  @!PT LDS RZ, [RZ] ;  /* 0x00000000fffff984 */ /* 0x000fe20000000800 */
[----:B------:R-:W-:Y:S01]  /*13bc0*/  @!PT LDS RZ, [RZ] ;  /* 0x00000000fffff984 */ /* 0x000fe20000000800 */
[----:B------:R-:W-:Y:S04]  /*13bd0*/  @!P3 LDGSTS.E.BYPASS.LTC128B.128 [R9+0x11400], desc[UR56][R4.64], !P2 ;  /* 0x114000000409bfae */ /* 0x000fe8000d101d78 */
[----:B------:R-:W-:Y:S04]  /*13be0*/  @!P3 LDGSTS.E.BYPASS.LTC128B.128 [R9+0x15400], desc[UR56][R4.64+0x80], !P1 ;  /* 0x154000800409bfae */ /* 0x000fe8000c901d78 */
[----:B------:R0:W-:Y:S02]  /*13bf0*/  @!P3 LDGSTS.E.BYPASS.LTC128B.128 [R9+0x19400], desc[UR56][R4.64+0x100], !P0 ;  /* 0x194001000409bfae */ /* 0x0001e4000c101d78 */
[----:B0-----:R-:W-:-:S05]  /*13c00*/  VIADD R4, R17, 0x30 ;  /* 0x0000003011047836 */ /* 0x001fca0000000000 */
[----:B------:R-:W-:Y:S01]  /*13c10*/  ISETP.GE.AND P3, PT, R4, R2, PT ;  /* 0x000000020400720c */ /* 0x000fe20003f66270 */
[----:B------:R-:W-:-:S12]  /*13c20*/  IMAD.MOV.U32 R4, RZ, RZ, R14 ;  /* 0x000000ffff047224 */ /* 0x000fd800078e000e */
[----:B------:R-:W-:Y:S05]  /*13c30*/  WARPSYNC.COLLECTIVE R15, `(.L_x_2644) ;  /* 0x000000000f087348 */ /* 0x000fea0003c00000 */
[----:B------:R0:W1:Y:S02]  /*13c40*/  SHFL.IDX P6, R14, R13, R12, R11 ;  /* 0x0000000c0d0e7389 */ /* 0x00006400000c000b */
[----:B01----:R-:W-:Y:S01]  /*13c50*/  ENDCOLLECTIVE ;  /* 0x000000000000791b */ /* 0x003fe20003800000 */
.L_x_2644:
[----:B------:R-:W-:Y:S02]  /*13c60*/  IMAD.MOV.U32 R13, RZ, RZ, R0 ;  /* 0x000000ffff0d7224 */ /* 0x000fe400078e0000 */
[----:B------:R-:W-:Y:S02]  /*13c70*/  IMAD.MOV.U32 R12, RZ, RZ, 0x4 ;  /* 0x00000004ff0c7424 */ /* 0x000fe400078e00ff */
[----:B------:R-:W-:-:S07]  /*13c80*/  IMAD.MOV.U32 R5, RZ, RZ, R14 ;  /* 0x000000ffff057224 */ /* 0x000fce00078e000e */
[----:B------:R-:W-:Y:S05]  /*13c90*/  WARPSYNC.COLLECTIVE R15, `(.L_x_2645) ;  /* 0x000000000f087348 */ /* 0x000fea0003c00000 */
[----:B------:R0:W1:Y:S02]  /*13ca0*/  SHFL.IDX P6, R14, R13, R12, R11 ;  /* 0x0000000c0d0e7389 */ /* 0x00006400000c000b */
[----:B01----:R-:W-:Y:S01]  /*13cb0*/  ENDCOLLECTIVE ;  /* 0x000000000000791b */ /* 0x003fe20003800000 */
.L_x_2645:
[----:B------:R-:W-:-:S05]  /*13cc0*/  @!P3 LEA R5, P4, R10, R5, 0x1 ;  /* 0x000000050a05b211 */ /* 0x000fca00078808ff */
[----:B------:R-:W-:-:S05]  /*13cd0*/  @!P3 IMAD.X R4, RZ, RZ, R4, P4 ;  /* 0x000000ffff04b224 */ /* 0x000fca00020e0604 */
[-C--:B------:R-:W-:Y:S02]  /*13ce0*/  @!P3 LOP3.LUT R5, R5, R4.reuse, RZ, 0x3c, !PT ;  /* 0x000000040505b212 */ /* 0x080fe400078e3cff */
[----:B------:R-:W-:Y:S02]  /*13cf0*/  MOV R13, R3 ;  /* 0x00000003000d7202 */ /* 0x000fe40000000f00 */
[----:B------:R-:W-:-:S04]  /*13d00*/  @!P3 LOP3.LUT R4, R5, R4, RZ, 0x3c, !PT ;  /* 0x000000040504b212 */ /* 0x000fc800078e3cff */
[----:B------:R-:W-:-:S05]  /*13d10*/  @!P3 LOP3.LUT R5, R5, R4, RZ, 0x3c, !PT ;  /* 0x000000040505b212 */ /* 0x000fca00078e3cff */
        /* <DEDUP_REMOVED lines=12> */
.L_x_2646:
[----:B------:R-:W-:Y:S02]  /*13de0*/  IMAD.MOV.U32 R13, RZ, RZ, R0 ;  /* 0x000000ffff0d7224 */ /* 0x000fe400078e0000 */
[----:B------:R-:W-:Y:S02]  /*13df0*/  IMAD.MOV.U32 R12, RZ, RZ, 0x5 ;  /* 0x00000005ff0c7424 */ /* 0x000fe400078e00ff */
[----:B------:R-:W-:-:S07]  /*13e00*/  IMAD.MOV.U32 R5, RZ, RZ, R14 ;  /* 0x000000ffff057224 */ /* 0x000fce00078e000e */
[----:B------:R-:W-:Y:S05]  /*13e10*/  WARPSYNC.COLLECTIVE R15, `(.L_x_2647) ;  /* 0x000000000f087348 */ /* 0x000fea0003c00000 */
[----:B------:R0:W1:Y:S02]  /*13e20*/  SHFL.IDX P6, R14, R13, R12, R11 ;  /* 0x0000000c0d0e7389 */ /* 0x00006400000c000b */
[----:B01----:R-:W-:Y:S01]  /*13e30*/  ENDCOLLECTIVE ;  /* 0x000000000000791b */ /* 0x003fe20003800000 */
.L_x_2647:
        /* <DEDUP_REMOVED lines=18> */
.L_x_2648:
[----:B------:R-:W-:Y:S02]  /*13f60*/  IMAD.MOV.U32 R13, RZ, RZ, R0 ;  /* 0x000000ffff0d7224 */ /* 0x000fe400078e0000 */
[----:B------:R-:W-:Y:S02]  /*13f70*/  IMAD.MOV.U32 R12, RZ, RZ, 0x6 ;  /* 0x00000006ff0c7424 */ /* 0x000fe400078e00ff */
[----:B------:R-:W-:-:S07]  /*13f80*/  IMAD.MOV.U32 R5, RZ, RZ, R14 ;  /* 0x000000ffff057224 */ /* 0x000fce00078e000e */
[----:B------:R-:W-:Y:S05]  /*13f90*/  WARPSYNC.COLLECTIVE R15, `(.L_x_2649) ;  /* 0x000000000f087348 */ /* 0x000fea0003c00000 */
[----:B------:R0:W1:Y:S02]  /*13fa0*/  SHFL.IDX P6, R14, R13, R12, R11 ;  /* 0x0000000c0d0e7389 */ /* 0x00006400000c000b */
[----:B01----:R-:W-:Y:S01]  /*13fb0*/  ENDCOLLECTIVE ;  /* 0x000000000000791b */ /* 0x003fe20003800000 */
.L_x_2649:
[----:B------:R-:W-:-:S05]  /*13fc0*/  @!P3 LEA R5, P4, R10, R5, 0x1 ;  /* 0x000000050a05b211 */ /* 0x000fca00078808ff */
[----:B------:R-:W-:Y:S01]  /*13fd0*/  @!P3 IMAD.X R4, RZ, RZ, R4, P4 ;  /* 0x000000ffff04b224 */ /* 0x000fe200020e0604 */
[----:B------:R-:W-:-:S04]  /*13fe0*/  ISETP.GE.AND P4, PT, R7, R2, PT ;  /* 0x000000020700720c */ /* 0x000fc80003f86270 */
        /* <DEDUP_REMOVED lines=10> */
[----:B0-----:R-:W-:-:S07]  /*14090*/  IMAD.MOV.U32 R4, RZ, RZ, R14 ;  /* 0x000000ffff047224 */ /* 0x001fce00078e000e */
[----:B------:R-:W-:Y:S05]  /*140a0*/  WARPSYNC.COLLECTIVE R15, `(.L_x_2650) ;  /* 0x000000000f087348 */ /* 0x000fea0003c00000 */
[----:B------:R0:W1:Y:S02]  /*140b0*/  SHFL.IDX P6, R14, R13, R12, R11 ;  /* 0x0000000c0d0e7389 */ /* 0x00006400000c000b */
[----:B01----:R-:W-:Y:S01]  /*140c0*/  ENDCOLLECTIVE ;  /* 0x000000000000791b */ /* 0x003fe20003800000 */
.L_x_2650:
[----:B------:R-:W-:Y:S01]  /*140d0*/  MOV R13, R0 ;  /* 0x00000000000d7202 */ /* 0x000fe20000000f00 */
[----:B------:R-:W-:Y:S02]  /*140e0*/  IMAD.MOV.U32 R12, RZ, RZ, 0x7 ;  /* 0x00000007ff0c7424 */ /* 0x000fe400078e00ff */
[----:B------:R-:W-:-:S07]  /*140f0*/  IMAD.MOV.U32 R5, RZ, RZ, R14 ;  /* 0x000000ffff057224 */ /* 0x000fce00078e000e */
[----:B------:R-:W-:Y:S05]  /*14100*/  WARPSYNC.COLLECTIVE R15, `(.L_x_2651) ;  /* 0x000000000f087348 */ /* 0x000fea0003c00000 */
[----:B------:R0:W1:Y:S02]  /*14110*/  SHFL.IDX P6, R14, R13, R12, R11 ;  /* 0x0000000c0d0e7389 */ /* 0x00006400000c000b */
[----:B01----:R-:W-:Y:S01]  /*14120*/  ENDCOLLECTIVE ;  /* 0x000000000000791b */ /* 0x003fe20003800000 */
.L_x_2651:
        /* <DEDUP_REMOVED lines=10> */
.L_x_2652:
        /* <DEDUP_REMOVED lines=8> */
.L_x_2539:
[----:B0-----:R-:W2:Y:S02]  /*14250*/  LDL R2, [R1+0x4] ;  /* 0x0000040001027983 */ /* 0x001ea40000100800 */
[----:B--2---:R0:W1:Y:S02]  /*14260*/  SYNCS.PHASECHK.TRANS64.TRYWAIT P0, [R2+URZ+0x34820], R0 ;  /* 0x03482000020075a7 */ /* 0x004064000800017f */
[----:B-1----:R-:W-:Y:S05]  /*14270*/  @!P0 NANOSLEEP.SYNCS 0x989680 ;  /* 0x009896800000895d */ /* 0x002fea0003900000 */
[----:B------:R-:W1:Y:S02]  /*14280*/  @!P0 SYNCS.PHASECHK.TRANS64 P0, [R2+URZ+0x34820], R0 ;  /* 0x03482000020085a7 */ /* 0x000e64000800007f */
[----:B-1----:R-:W-:Y:S05]  /*14290*/  @!P0 BRA `(.L_x_2539) ;  /* 0xfffffffc00ec8947 */ /* 0x002fea000383ffff */
[----:B------:R-:W-:Y:S05]  /*142a0*/  BRA `(.L_x_2654) ;  /* 0xffffffb400ec7947 */ /* 0x000fea000383ffff */
.L_x_2548:
[----:B-1----:R1:W2:Y:S02]  /*142b0*/  SYNCS.PHASECHK.TRANS64.TRYWAIT P0, [R2+URZ+0x34840], R0 ;  /* 0x03484000020075a7 */ /* 0x0022a4000800017f */
[----:B--2---:R-:W-:Y:S05]  /*142c0*/  @!P0 NANOSLEEP.SYNCS 0x989680 ;  /* 0x009896800000895d */ /* 0x004fea0003900000 */
[----:B------:R-:W2:Y:S02]  /*142d0*/  @!P0 SYNCS.PHASECHK.TRANS64 P0, [R2+URZ+0x34840], R0 ;  /* 0x03484000020085a7 */ /* 0x000ea4000800007f */
[----:B--2---:R-:W-:Y:S05]  /*142e0*/  @!P0 BRA `(.L_x_2548) ;  /* 0xfffffffc00f08947 */ /* 0x004fea000383ffff */
[----:B------:R-:W-:Y:S05]  /*142f0*/  BRA `(.L_x_2655) ;  /* 0xffffffb800b07947 */ /* 0x000fea000383ffff */
.L_x_2555:
[----:B0-----:R0:W1:Y:S02]  /*14300*/  SYNCS.PHASECHK.TRANS64.TRYWAIT P0, [R2+URZ+0x60], R0 ;  /* 0x00006000020075a7 */ /* 0x001064000800017f */
[----:B-1----:R-:W-:Y:S05]  /*14310*/  @!P0 NANOSLEEP.SYNCS 0x989680 ;  /* 0x009896800000895d */ /* 0x002fea0003900000 */
[----:B------:R-:W1:Y:S02]  /*14320*/  @!P0 SYNCS.PHASECHK.TRANS64 P0, [R2+URZ+0x60], R0 ;  /* 0x00006000020085a7 */ /* 0x000e64000800007f */
[----:B-1----:R-:W-:Y:S05]  /*14330*/  @!P0 BRA `(.L_x_2555) ;  /* 0xfffffffc00f08947 */ /* 0x002fea000383ffff */
[----:B------:R-:W-:Y:S05]  /*14340*/  BRA `(.L_x_2656) ;  /* 0xffffffbc00c87947 */ /* 0x000fea000383ffff */
.L_x_2564:
[----:B---3--:R3:W4:Y:S02]  /*14350*/  SYNCS.PHASECHK.TRANS64.TRYWAIT P0, [R3+URZ+0x34840], R2 ;  /* 0x03484002030075a7 */ /* 0x008724000800017f */
[----:B----4-:R-:W-:Y:S05]  /*14360*/  @!P0 NANOSLEEP.SYNCS 0x989680 ;  /* 0x009896800000895d */ /* 0x010fea0003900000 */
[----:B------:R-:W4:Y:S02]  /*14370*/  @!P0 SYNCS.PHASECHK.TRANS64 P0, [R3+URZ+0x34840], R2 ;  /* 0x03484002030085a7 */ /* 0x000f24000800007f */
[----:B----4-:R-:W-:Y:S05]  /*14380*/  @!P0 BRA `(.L_x_2564) ;  /* 0xfffffffc00f08947 */ /* 0x010fea000383ffff */
[----:B------:R-:W-:Y:S05]  /*14390*/  BRA `(.L_x_2657) ;  /* 0xffffffc400687947 */ /* 0x000fea000383ffff */
.L_x_2571:
[----:B--2---:R2:W3:Y:S02]  /*143a0*/  SYNCS.PHASECHK.TRANS64.TRYWAIT P0, [R2+URZ+0x60], R3 ;  /* 0x00006003020075a7 */ /* 0x0044e4000800017f */
[----:B---3--:R-:W-:Y:S05]  /*143b0*/  @!P0 NANOSLEEP.SYNCS 0x989680 ;  /* 0x009896800000895d */ /* 0x008fea0003900000 */
[----:B------:R-:W3:Y:S02]  /*143c0*/  @!P0 SYNCS.PHASECHK.TRANS64 P0, [R2+URZ+0x60], R3 ;  /* 0x00006003020085a7 */ /* 0x000ee4000800007f */
[----:B---3--:R-:W-:Y:S05]  /*143d0*/  @!P0 BRA `(.L_x_2571) ;  /* 0xfffffffc00f08947 */ /* 0x008fea000383ffff */
[----:B------:R-:W-:Y:S05]  /*143e0*/  BRA `(.L_x_2658) ;  /* 0xffffffc800807947 */ /* 0x000fea000383ffff */
.L_x_2580:
[----:B----4-:R4:W0:Y:S02]  /*143f0*/  SYNCS.PHASECHK.TRANS64.TRYWAIT P0, [R2+URZ+0x34840], R3 ;  /* 0x03484003020075a7 */ /* 0x010824000800017f */
[----:B0-----:R-:W-:Y:S05]  /*14400*/  @!P0 NANOSLEEP.SYNCS 0x989680 ;  /* 0x009896800000895d */ /* 0x001fea0003900000 */
[----:B------:R-:W0:Y:S02]  /*14410*/  @!P0 SYNCS.PHASECHK.TRANS64 P0, [R2+URZ+0x34840], R3 ;  /* 0x03484003020085a7 */ /* 0x000e24000800007f */
[----:B0-----:R-:W-:Y:S05]  /*14420*/  @!P0 BRA `(.L_x_2580) ;  /* 0xfffffffc00f08947 */ /* 0x001fea000383ffff */
[----:B------:R-:W-:Y:S05]  /*14430*/  BRA `(.L_x_2659) ;  /* 0xffffffcc00f47947 */ /* 0x000fea000383ffff */
.L_x_2587:
[----:B--2---:R2:W3:Y:S02]  /*14440*/  SYNCS.PHASECHK.TRANS64.TRYWAIT P0, [R2+URZ+0x60], R5 ;  /* 0x00006005020075a7 */ /* 0x0044e4000800017f */
[----:B---3--:R-:W-:Y:S05]  /*14450*/  @!P0 NANOSLEEP.SYNCS 0x989680 ;  /* 0x009896800000895d */ /* 0x008fea0003900000 */
[----:B------:R-:W3:Y:S02]  /*14460*/  @!P0 SYNCS.PHASECHK.TRANS64 P0, [R2+URZ+0x60], R5 ;  /* 0x00006005020085a7 */ /* 0x000ee4000800007f */
[----:B---3--:R-:W-:Y:S05]  /*14470*/  @!P0 BRA `(.L_x_2587) ;  /* 0xfffffffc00f08947 */ /* 0x008fea000383ffff */
[----:B------:R-:W-:Y:S05]  /*14480*/  BRA `(.L_x_2660) ;  /* 0xffffffd4000c7947 */ /* 0x000fea000383ffff */
.L_x_2598:
[----:B0-----:R0:W2:Y:S02]  /*14490*/  SYNCS.PHASECHK.TRANS64.TRYWAIT P0, [R0+URZ+0x34860], R2 ;  /* 0x03486002000075a7 */ /* 0x0010a4000800017f */
[----:B--2---:R-:W-:Y:S05]  /*144a0*/  @!P0 NANOSLEEP.SYNCS 0x989680 ;  /* 0x009896800000895d */ /* 0x004fea0003900000 */
[----:B------:R-:W2:Y:S02]  /*144b0*/  @!P0 SYNCS.PHASECHK.TRANS64 P0, [R0+URZ+0x34860], R2 ;  /* 0x03486002000085a7 */ /* 0x000ea4000800007f */
[----:B--2---:R-:W-:Y:S05]  /*144c0*/  @!P0 BRA `(.L_x_2598) ;  /* 0xfffffffc00f08947 */ /* 0x004fea000383ffff */
[----:B------:R-:W-:Y:S05]  /*144d0*/  BRA `(.L_x_2661) ;  /* 0xffffffd800647947 */ /* 0x000fea000383ffff */
.L_x_2605:
[----:B------:R-:W-:Y:S01]  /*144e0*/  BSSY B0, `(.L_x_2662) ;  /* 0x0000008000007945 */ /* 0x000fe20003800000 */
[----:B------:R-:W-:Y:S02]  /*144f0*/  IMAD.MOV.U32 R13, RZ, RZ, R16 ;  /* 0x000000ffff0d7224 */ /* 0x000fe400078e0010 */
[----:B------:R-:W-:Y:S02]  /*14500*/  IMAD.MOV.U32 R12, RZ, RZ, RZ ;  /* 0x000000ffff0c7224 */ /* 0x000fe400078e00ff */
[----:B------:R-:W-:Y:S02]  /*14510*/  IMAD.MOV.U32 R11, RZ, RZ, 0x1f ;  /* 0x0000001fff0b7424 */ /* 0x000fe400078e00ff */
[----:B------:R-:W-:-:S07]  /*14520*/  IMAD.MOV.U32 R15, RZ, RZ, -0x1 ;  /* 0xffffffffff0f7424 */ /* 0x000fce00078e00ff */
[----:B-12-45:R-:W-:Y:S05]  /*14530*/  WARPSYNC.COLLECTIVE R15, `(.L_x_2663) ;  /* 0x000000000f087348 */ /* 0x036fea0003c00000 */
[----:B------:R0:W3:Y:S02]  /*14540*/  SHFL.IDX P6, R14, R13, R12, R11 ;  /* 0x0000000c0d0e7389 */ /* 0x0000e400000c000b */
[----:B012345:R-:W-:Y:S01]  /*14550*/  ENDCOLLECTIVE ;  /* 0x000000000000791b */ /* 0x03ffe20003800000 */
.L_x_2663:
[----:B------:R-:W-:Y:S05]  /*14560*/  BSYNC B0 ;  /* 0x0000000000007941 */ /* 0x000fea0003800000 */
.L_x_2662:
        /* <DEDUP_REMOVED lines=9> */
.L_x_2664:
[----:B------:R-:W-:Y:S02]  /*14600*/  ULDC UR4, c[0x0][0xc3c] ;  /* 0x00030f0000047ab9 */ /* 0x000fe40000000800 */
        /* <DEDUP_REMOVED lines=10> */
[----:B0-----:R-:W-:Y:S01]  /*146b0*/  IMAD.MOV.U32 R2, RZ, RZ, RZ ;  /* 0x000000ffff027224 */ /* 0x001fe200078e00ff */
[----:B--2---:R-:W-:Y:S02]  /*146c0*/  @!P1 MOV R2, R3 ;  /* 0x0000000300029202 */ /* 0x004fe40000000f00 */
[----:B------:R-:W-:-:S03]  /*146d0*/  ISETP.NE.AND P1, PT, R6, RZ, PT ;  /* 0x000000ff0600720c */ /* 0x000fc60003f25270 */
[----:B------:R-:W-:-:S10]  /*146e0*/  IMAD.MOV.U32 R13, RZ, RZ, R2 ;  /* 0x000000ffff0d7224 */ /* 0x000fd400078e0002 */
[----:B------:R-:W-:Y:S05]  /*146f0*/  WARPSYNC.COLLECTIVE R15, `(.L_x_2665) ;  /* 0x000000000f087348 */ /* 0x000fea0003c00000 */
[----:B------:R0:W1:Y:S02]  /*14700*/  SHFL.UP P6, R14, R13, R12, R11 ;  /* 0x0400000c0d0e7389 */ /* 0x00006400000c000b */
[----:B01----:R-:W-:Y:S01]  /*14710*/  ENDCOLLECTIVE ;  /* 0x000000000000791b */ /* 0x003fe20003800000 */
.L_x_2665:
[----:B------:R-:W-:Y:S01]  /*14720*/  IMAD.MOV.U32 R12, RZ, RZ, 0x2 ;  /* 0x00000002ff0c7424 */ /* 0x000fe200078e00ff */
[----:B------:R-:W-:-:S05]  /*14730*/  SEL R7, R14, RZ, P1 ;  /* 0x000000ff0e077207 */ /* 0x000fca0000800000 */
[----:B------:R-:W-:-:S04]  /*14740*/  IMAD.IADD R3, R2, 0x1, R7 ;  /* 0x0000000102037824 */ /* 0x000fc800078e0207 */
[----:B------:R-:W-:-:S07]  /*14750*/  IMAD.MOV.U32 R13, RZ, RZ, R3 ;  /* 0x000000ffff0d7224 */ /* 0x000fce00078e0003 */
[----:B------:R-:W-:Y:S05]  /*14760*/  WARPSYNC.COLLECTIVE R15, `(.L_x_2666) ;  /* 0x000000000f087348 */ /* 0x000fea0003c00000 */
[----:B------:R0:W1:Y:S02]  /*14770*/  SHFL.UP P6, R14, R13, R12, R11 ;  /* 0x0400000c0d0e7389 */ /* 0x00006400000c000b */
[----:B01----:R-:W-:Y:S01]  /*14780*/  ENDCOLLECTIVE ;  /* 0x000000000000791b */ /* 0x003fe20003800000 */
.L_x_2666:
        /* <DEDUP_REMOVED lines=8> */
.L_x_2667:
        /* <DEDUP_REMOVED lines=8> */
.L_x_2668:
        /* <DEDUP_REMOVED lines=8> */
.L_x_2669:
        /* <DEDUP_REMOVED lines=9> */
.L_x_2670:
[----:B------:R-:W-:Y:S01]  /*149a0*/  IMAD.MOV.U32 R16, RZ, RZ, R14 ;  /* 0x000000ffff107224 */ /* 0x000fe200078e000e */
[----:B------:R-:W-:Y:S06]  /*149b0*/  BRA `(.L_x_2671) ;  /* 0xffffffd800ec7947 */ /* 0x000fec000383ffff */
.L_x_2610:
[----:B------:R-:W-:Y:S01]  /*149c0*/  BSSY B0, `(.L_x_2672) ;  /* 0x0000008000007945 */ /* 0x000fe20003800000 */
[----:B-----5:R-:W-:Y:S02]  /*149d0*/  IMAD.MOV.U32 R13, RZ, RZ, R2 ;  /* 0x000000ffff0d7224 */ /* 0x020fe400078e0002 */
[----:B------:R-:W-:Y:S02]  /*149e0*/  IMAD.MOV.U32 R12, RZ, RZ, 0x1 ;  /* 0x00000001ff0c7424 */ /* 0x000fe400078e00ff */
[----:B------:R-:W-:Y:S02]  /*149f0*/  IMAD.MOV.U32 R11, RZ, RZ, RZ ;  /* 0x000000ffff0b7224 */ /* 0x000fe400078e00ff */
[----:B------:R-:W-:-:S07]  /*14a00*/  IMAD.MOV.U32 R15, RZ, RZ, -0x1 ;  /* 0xffffffffff0f7424 */ /* 0x000fce00078e00ff */
[----:B012-4-:R-:W-:Y:S05]  /*14a10*/  WARPSYNC.COLLECTIVE R15, `(.L_x_2673) ;  /* 0x000000000f087348 */ /* 0x017fea0003c00000 */
[----:B------:R3:W0:Y:S02]  /*14a20*/  SHFL.UP P6, R14, R13, R12, R11 ;  /* 0x0400000c0d0e7389 */ /* 0x00062400000c000b */
[----:B01234-:R-:W-:Y:S01]  /*14a30*/  ENDCOLLECTIVE ;  /* 0x000000000000791b */ /* 0x01ffe20003800000 */
.L_x_2673:
[----:B------:R-:W-:Y:S05]  /*14a40*/  BSYNC B0 ;  /* 0x0000000000007941 */ /* 0x000fea0003800000 */
.L_x_2672:
        /* <DEDUP_REMOVED lines=9> */
.L_x_2674:
[----:B------:R-:W-:Y:S01]  /*14ae0*/  IMAD.MOV.U32 R12, RZ, RZ, 0x4 ;  /* 0x00000004ff0c7424 */ /* 0x000fe200078e00ff */
[----:B------:R-:W-:-:S05]  /*14af0*/  SEL R14, R14, RZ, P2 ;  /* 0x000000ff0e0e7207 */ /* 0x000fca0001000000 */
[----:B------:R-:W-:-:S04]  /*14b00*/  IMAD.IADD R3, R3, 0x1, R14 ;  /* 0x0000000103037824 */ /* 0x000fc800078e020e */
[----:B------:R-:W-:-:S07]  /*14b10*/  IMAD.MOV.U32 R13, RZ, RZ, R3 ;  /* 0x000000ffff0d7224 */ /* 0x000fce00078e0003 */
[----:B------:R-:W-:Y:S05]  /*14b20*/  WARPSYNC.COLLECTIVE R15, `(.L_x_2675) ;  /* 0x000000000f087348 */ /* 0x000fea0003c00000 */
[----:B------:R0:W1:Y:S02]  /*14b30*/  SHFL.UP P6, R14, R13, R12, R11 ;  /* 0x0400000c0d0e7389 */ /* 0x00006400000c000b */
[----:B01----:R-:W-:Y:S01]  /*14b40*/  ENDCOLLECTIVE ;  /* 0x000000000000791b */ /* 0x003fe20003800000 */
.L_x_2675:
[----:B------:R-:W-:Y:S01]  /*14b50*/  IMAD.MOV.U32 R12, RZ, RZ, 0x8 ;  /* 0x00000008ff0c7424 */ /* 0x000fe200078e00ff */
[----:B------:R-:W-:-:S05]  /*14b60*/  SEL R14, R14, RZ, P3 ;  /* 0x000000ff0e0e7207 */ /* 0x000fca0001800000 */
[----:B------:R-:W-:-:S04]  /*14b70*/  IMAD.IADD R3, R3, 0x1, R14 ;  /* 0x0000000103037824 */ /* 0x000fc800078e020e */
[----:B------:R-:W-:-:S07]  /*14b80*/  IMAD.MOV.U32 R13, RZ, RZ, R3 ;  /* 0x000000ffff0d7224 */ /* 0x000fce00078e0003 */
[----:B------:R-:W-:Y:S05]  /*14b90*/  WARPSYNC.COLLECTIVE R15, `(.L_x_2676) ;  /* 0x000000000f087348 */ /* 0x000fea0003c00000 */
[----:B------:R0:W1:Y:S02]  /*14ba0*/  SHFL.UP P6, R14, R13, R12, R11 ;  /* 0x0400000c0d0e7389 */ /* 0x00006400000c000b */
[----:B01----:R-:W-:Y:S01]  /*14bb0*/  ENDCOLLECTIVE ;  /* 0x000000000000791b */ /* 0x003fe20003800000 */
.L_x_2676:
[----:B------:R-:W-:Y:S01]  /*14bc0*/  IMAD.MOV.U32 R12, RZ, RZ, 0x10 ;  /* 0x00000010ff0c7424 */ /* 0x000fe200078e00ff */
[----:B------:R-:W-:-:S05]  /*14bd0*/  SEL R14, R14, RZ, P4 ;  /* 0x000000ff0e0e7207 */ /* 0x000fca0002000000 */
[----:B------:R-:W-:-:S04]  /*14be0*/  IMAD.IADD R3, R3, 0x1, R14 ;  /* 0x0000000103037824 */ /* 0x000fc800078e020e */
[----:B------:R-:W-:-:S07]  /*14bf0*/  IMAD.MOV.U32 R13, RZ, RZ, R3 ;  /* 0x000000ffff0d7224 */ /* 0x000fce00078e0003 */
[----:B------:R-:W-:Y:S05]  /*14c00*/  WARPSYNC.COLLECTIVE R15, `(.L_x_2677) ;  /* 0x000000000f087348 */ /* 0x000fea0003c00000 */
[----:B------:R0:W1:Y:S02]  /*14c10*/  SHFL.UP P6, R14, R13, R12, R11 ;  /* 0x0400000c0d0e7389 */ /* 0x00006400000c000b */
[----:B01----:R-:W-:Y:S01]  /*14c20*/  ENDCOLLECTIVE ;  /* 0x000000000000791b */ /* 0x003fe20003800000 */
.L_x_2677:
        /* <DEDUP_REMOVED lines=8> */
.L_x_2678:
[----:B------:R-:W-:Y:S01]  /*14cb0*/  IMAD.MOV.U32 R16, RZ, RZ, R14 ;  /* 0x000000ffff107224 */ /* 0x000fe200078e000e */
[----:B------:R-:W-:Y:S06]  /*14cc0*/  BRA `(.L_x_2679) ;  /* 0xffffffd800c47947 */ /* 0x000fec000383ffff */
.L_x_2612:
[----:B------:R-:W-:Y:S01]  /*14cd0*/  BSSY B0, `(.L_x_2680) ;  /* 0x0000006000007945 */ /* 0x000fe20003800000 */
[----:B------:R-:W-:Y:S01]  /*14ce0*/  PLOP3.LUT P6, PT, P6, PT, PT, 0x8, 0x0 ;  /* 0x000000000000781c */ /* 0x000fe200037ce170 */
[----:B------:R-:W-:-:S12]  /*14cf0*/  IMAD.MOV.U32 R15, RZ, RZ, -0x1 ;  /* 0xffffffffff0f7424 */ /* 0x000fd800078e00ff */
[----:B012-45:R-:W-:Y:S05]  /*14d00*/  WARPSYNC.COLLECTIVE R15, `(.L_x_2681) ;  /* 0x000000000f087348 */ /* 0x037fea0003c00000 */
[----:B------:R-:W-:Y:S01]  /*14d10*/  VOTE.ANY R14, PT, P6 ;  /* 0x00000000000e7806 */ /* 0x000fe200030e0100 */
[----:B012-45:R-:W-:Y:S06]  /*14d20*/  ENDCOLLECTIVE ;  /* 0x000000000000791b */ /* 0x037fec0003800000 */
.L_x_2681:
[----:B------:R-:W-:Y:S05]  /*14d30*/  BSYNC B0 ;  /* 0x0000000000007941 */ /* 0x000fea0003800000 */
.L_x_2680:
[----:B------:R-:W-:Y:S01]  /*14d40*/  MOV R5, R14 ;  /* 0x0000000e00057202 */ /* 0x000fe20000000f00 */
[----:B------:R-:W-:Y:S02]  /*14d50*/  IMAD.MOV.U32 R13, RZ, RZ, R2 ;  /* 0x000000ffff0d7224 */ /* 0x000fe400078e0002 */
[----:B------:R-:W-:Y:S01]  /*14d60*/  IMAD.MOV.U32 R11, RZ, RZ, 0x1f ;  /* 0x0000001fff0b7424 */ /* 0x000fe200078e00ff */
[----:B------:R-:W0:Y:S01]  /*14d70*/  POPC R6, R5 ;  /* 0x0000000500067309 */ /* 0x000e220000000000 */
[----:B------:R-:W-:Y:S02]  /*14d80*/  IMAD.MOV.U32 R15, RZ, RZ, -0x1 ;  /* 0xffffffffff0f7424 */ /* 0x000fe400078e00ff */
[----:B0-----:R-:W-:-:S07]  /*14d90*/  IMAD.MOV.U32 R12, RZ, RZ, R6 ;  /* 0x000000ffff0c7224 */ /* 0x001fce00078e0006 */
[----:B------:R-:W-:Y:S05]  /*14da0*/  WARPSYNC.COLLECTIVE R15, `(.L_x_2682) ;  /* 0x000000000f087348 */ /* 0x000fea0003c00000 */
[----:B------:R0:W1:Y:S02]  /*14db0*/  SHFL.IDX P6, R14, R13, R12, R11 ;  /* 0x0000000c0d0e7389 */ /* 0x00006400000c000b */
[----:B01----:R-:W-:Y:S01]  /*14dc0*/  ENDCOLLECTIVE ;  /* 0x000000000000791b */ /* 0x003fe20003800000 */
.L_x_2682:
[----:B------:R-:W-:Y:S01]  /*14dd0*/  IMAD.MOV.U32 R17, RZ, RZ, R14 ;  /* 0x000000ffff117224 */ /* 0x000fe200078e000e */
[----:B------:R-:W-:Y:S06]  /*14de0*/  BRA `(.L_x_2683) ;  /* 0xffffffd800b47947 */ /* 0x000fec000383ffff */
.L_x_2614:
[----:B------:R-:W-:Y:S01]  /*14df0*/  BSSY B0, `(.L_x_2684) ;  /* 0x0000007000007945 */ /* 0x000fe20003800000 */
[----:B------:R-:W-:Y:S02]  /*14e00*/  IMAD.MOV.U32 R13, RZ, RZ, R3 ;  /* 0x000000ffff0d7224 */ /* 0x000fe400078e0003 */
[----:B------:R-:W-:Y:S02]  /*14e10*/  IMAD.MOV.U32 R11, RZ, RZ, 0x1f ;  /* 0x0000001fff0b7424 */ /* 0x000fe400078e00ff */
[----:B------:R-:W-:-:S07]  /*14e20*/  IMAD.MOV.U32 R15, RZ, RZ, -0x1 ;  /* 0xffffffffff0f7424 */ /* 0x000fce00078e00ff */
[----:B012345:R-:W-:Y:S05]  /*14e30*/  WARPSYNC.COLLECTIVE R15, `(.L_x_2685) ;  /* 0x000000000f087348 */ /* 0x03ffea0003c00000 */
[----:B------:R0:W0:Y:S02]  /*14e40*/  SHFL.IDX P6, R14, R13, R12, R11 ;  /* 0x0000000c0d0e7389 */ /* 0x00002400000c000b */
[----:B012345:R-:W-:Y:S01]  /*14e50*/  ENDCOLLECTIVE ;  /* 0x000000000000791b */ /* 0x03ffe20003800000 */
.L_x_2685:
[----:B------:R-:W-:Y:S05]  /*14e60*/  BSYNC B0 ;  /* 0x0000000000007941 */ /* 0x000fea0003800000 */
.L_x_2684:
[----:B------:R-:W-:Y:S01]  /*14e70*/  IMAD.MOV.U32 R3, RZ, RZ, R14 ;  /* 0x000000ffff037224 */ /* 0x000fe200078e000e */
[----:B------:R-:W-:Y:S06]  /*14e80*/  BRA `(.L_x_2686) ;  /* 0xffffffd800a87947 */ /* 0x000fec000383ffff */
.L_x_2618:
[----:B0-----:R0:W3:Y:S02]  /*14e90*/  SYNCS.PHASECHK.TRANS64.TRYWAIT P0, [R0+URZ+0x34820], R3 ;  /* 0x03482003000075a7 */ /* 0x0010e4000800017f */
[----:B---3--:R-:W-:Y:S05]  /*14ea0*/  @!P0 NANOSLEEP.SYNCS 0x989680 ;  /* 0x009896800000895d */ /* 0x008fea0003900000 */
[----:B------:R-:W3:Y:S02]  /*14eb0*/  @!P0 SYNCS.PHASECHK.TRANS64 P0, [R0+URZ+0x34820], R3 ;  /* 0x03482003000085a7 */ /* 0x000ee4000800007f */
[----:B---3--:R-:W-:Y:S05]  /*14ec0*/  @!P0 BRA `(.L_x_2618) ;  /* 0xfffffffc00f08947 */ /* 0x008fea000383ffff */
[----:B------:R-:W-:Y:S05]  /*14ed0*/  BRA `(.L_x_2687) ;  /* 0xffffffe0002c7947 */ /* 0x000fea000383ffff */
.L_x_2619:
        /* <DEDUP_REMOVED lines=8> */
[----:B012-45:R-:W-:Y:S05]  /*14f60*/  WARPSYNC.COLLECTIVE R15, `(.L_x_2689) ;  /* 0x000000000f087348 */ /* 0x037fea0003c00000 */
[----:B------:R3:W0:Y:S02]  /*14f70*/  SHFL.IDX P6, R14, R13, R12, R11 ;  /* 0x0000000c0d0e7389 */ /* 0x00062400000c000b */
[----:B012345:R-:W-:Y:S01]  /*14f80*/  ENDCOLLECTIVE ;  /* 0x000000000000791b */ /* 0x03ffe20003800000 */
.L_x_2689:
[----:B------:R-:W-:Y:S05]  /*14f90*/  BSYNC B0 ;  /* 0x0000000000007941 */ /* 0x000fea0003800000 */
.L_x_2688:
[----:B------:R-:W-:Y:S05]  /*14fa0*/  BRA `(.L_x_2690) ;  /* 0xffffffe000147947 */ /* 0x000fea000383ffff */
.L_x_2622:
[----:B------:R-:W-:Y:S01]  /*14fb0*/  BSSY B1, `(.L_x_2691) ;  /* 0x0000006000017945 */ /* 0x000fe20003800000 */
[----:B------:R-:W-:-:S07]  /*14fc0*/  IMAD.MOV.U32 R15, RZ, RZ, -0x1 ;  /* 0xffffffffff0f7424 */ /* 0x000fce00078e00ff */
[----:B-12345:R-:W-:Y:S05]  /*14fd0*/  WARPSYNC.COLLECTIVE R15, `(.L_x_2692) ;  /* 0x000000000f0c7348 */ /* 0x03efea0003c00000 */
[----:B------:R-:W-:Y:S02]  /*14fe0*/  ELECT P6, UR62, PT ;  /* 0x00000000003e782f */ /* 0x000fe400038c0000 */
[----:B------:R-:W-:Y:S01]  /*14ff0*/  MOV R14, UR62 ;  /* 0x0000003e000e7c02 */ /* 0x000fe20008000f00 */
[----:B-12345:R-:W-:Y:S10]  /*15000*/  ENDCOLLECTIVE ;  /* 0x000000000000791b */ /* 0x03eff40003800000 */
.L_x_2692:
[----:B------:R-:W-:Y:S05]  /*15010*/  BSYNC B1 ;  /* 0x0000000000017941 */ /* 0x000fea0003800000 */
.L_x_2691:
[----:B------:R-:W-:Y:S05]  /*15020*/  BRA `(.L_x_2693) ;  /* 0xffffffe0000c7947 */ /* 0x000fea000383ffff */
.L_x_2624:
[----:B0-----:R0:W2:Y:S02]  /*15030*/  SYNCS.PHASECHK.TRANS64.TRYWAIT P0, [R6+URZ], R5 ;  /* 0x00000005060075a7 */ /* 0x0010a4000800017f */
[----:B--2---:R-:W-:Y:S05]  /*15040*/  @!P0 NANOSLEEP.SYNCS 0x989680 ;  /* 0x009896800000895d */ /* 0x004fea0003900000 */
[----:B------:R-:W2:Y:S02]  /*15050*/  @!P0 SYNCS.PHASECHK.TRANS64 P0, [R6+URZ], R5 ;  /* 0x00000005060085a7 */ /* 0x000ea4000800007f */
[----:B--2---:R-:W-:Y:S05]  /*15060*/  @!P0 BRA `(.L_x_2624) ;  /* 0xfffffffc00f08947 */ /* 0x004fea000383ffff */
[----:B------:R-:W-:Y:S05]  /*15070*/  BRA `(.L_x_2694) ;  /* 0xffffffe000487947 */ /* 0x000fea000383ffff */
.L_x_2625:
[----:B--2---:R2:W3:Y:S02]  /*15080*/  SYNCS.PHASECHK.TRANS64.TRYWAIT P0, [R7+URZ], R2 ;  /* 0x00000002070075a7 */ /* 0x0044e4000800017f */
[----:B---3--:R-:W-:Y:S05]  /*15090*/  @!P0 NANOSLEEP.SYNCS 0x989680 ;  /* 0x009896800000895d */ /* 0x008fea0003900000 */
[----:B------:R-:W3:Y:S02]  /*150a0*/  @!P0 SYNCS.PHASECHK.TRANS64 P0, [R7+URZ], R2 ;  /* 0x00000002070085a7 */ /* 0x000ee4000800007f */
[----:B---3--:R-:W-:Y:S05]  /*150b0*/  @!P0 BRA `(.L_x_2625) ;  /* 0xfffffffc00f08947 */ /* 0x008fea000383ffff */
[----:B------:R-:W-:Y:S05]  /*150c0*/  BRA `(.L_x_2695) ;  /* 0xffffffe0003c7947 */ /* 0x000fea000383ffff */
.L_x_2627:
[----:B---3--:R3:W4:Y:S02]  /*150d0*/  SYNCS.PHASECHK.TRANS64.TRYWAIT P0, [R4+URZ], R5 ;  /* 0x00000005040075a7 */ /* 0x008724000800017f */
[----:B----4-:R-:W-:Y:S05]  /*150e0*/  @!P0 NANOSLEEP.SYNCS 0x989680 ;  /* 0x009896800000895d */ /* 0x010fea0003900000 */
[----:B------:R-:W4:Y:S02]  /*150f0*/  @!P0 SYNCS.PHASECHK.TRANS64 P0, [R4+URZ], R5 ;  /* 0x00000005040085a7 */ /* 0x000f24000800007f */
[----:B----4-:R-:W-:Y:S05]  /*15100*/  @!P0 BRA `(.L_x_2627) ;  /* 0xfffffffc00f08947 */ /* 0x010fea000383ffff */
[----:B------:R-:W-:Y:S05]  /*15110*/  BRA `(.L_x_2696) ;  /* 0xffffffe000447947 */ /* 0x000fea000383ffff */
.L_x_2697:
        /* <DEDUP_REMOVED lines=14> */
.L_x_15282:


//--------------------- .text._ZN7cutlass13device_kernelIN5flash11enable_sm90INS1_16FlashAttnFwdSm90INS1_25CollectiveMainloopFwdSm90ILi2EN4cute5tupleIJNS5_1CILi1EEES8_S8_EEENS6_IJNS7_ILi128EEESA_NS7_ILi192EEEEEELi128ENS_6half_tEfNS_4arch4Sm90ELb1ELb0ELb1ELb1ELb0ELb1ELb0ELb1ELb1ELb1ELb0ELb0EEENS1_21CollectiveEpilogueFwdINS6_IJSA_SA_SA_EEES9_SD_SF_Li256ELb1ELb1ELb0ELb0EEENS1_36VarlenDynamicPersistentTileSchedulerILi128ELi128ELi256ELi128ELb0ELb1ELb1ELb1ELb1ELb1EEEEEEEEEvNT_6ParamsE --------------------------
	.section	.text._ZN7cutlass13device_kernelIN5flash11enable_sm90INS1_16FlashAttnFwdSm90INS1_25CollectiveMainloopFwdSm90ILi2EN4cute5tupleIJNS5_1CILi1EEES8_S8_EEENS6_IJNS7_ILi128EEESA_NS7_ILi192EEEEEELi128ENS_6half_tEfNS_4arch4Sm90ELb1ELb0ELb1ELb1ELb0ELb1ELb0ELb1ELb1ELb1ELb0ELb0EEENS1_21CollectiveEpilogueFwdINS6_IJSA_SA_SA_EEES9_SD_SF_Li256ELb1ELb1ELb0ELb0EEENS1_36VarlenDynamicPersistentTileSchedulerILi128ELi128ELi256ELi128ELb0ELb1ELb1ELb1ELb1ELb1EEEEEEEEEvNT_6ParamsE,"ax",@progbits
	.align	128
.text._ZN7cutlass13device_kernelIN5flash11enable_sm90INS1_16FlashAttnFwdSm90INS1_25CollectiveMainloopFwdSm90ILi2EN4cute5tupleIJNS5_1CILi1EEES8_S8_EEENS6_IJNS7_ILi128EEESA_NS7_ILi192EEEEEELi128ENS_6half_tEfNS_4arch4Sm90ELb1ELb0ELb1ELb1ELb0ELb1ELb0ELb1ELb1ELb1ELb0ELb0EEENS1_21CollectiveEpilogueFwdINS6_IJSA_SA_SA_EEES9_SD_SF_Li256ELb1ELb1ELb0ELb0EEENS1_36VarlenDynamicPersistentTileSchedulerILi128ELi128ELi256ELi128ELb0ELb1ELb1ELb1ELb1ELb1EEEEEEEEEvNT_6ParamsE:
        .type           _ZN7cutlass13device_kernelIN5flash11enable_sm90INS1_16FlashAttnFwdSm90INS1_25CollectiveMainloopFwdSm90ILi2EN4cute5tupleIJNS5_1CILi1EEES8_S8_EEENS6_IJNS7_ILi128EEESA_NS7_ILi192EEEEEELi128ENS_6half_tEfNS_4arch4Sm90ELb1ELb0ELb1ELb1ELb0ELb1ELb0ELb1ELb1ELb1ELb0ELb0EEENS1_21CollectiveEpilogueFwdINS6_IJSA_SA_SA_EEES9_SD_SF_Li256ELb1ELb1ELb0ELb0EEENS1_36VarlenDynamicPersistentTileSchedulerILi128ELi128ELi256ELi128ELb0ELb1ELb1ELb1ELb1ELb1EEEEEEEEEvNT_6ParamsE,@function
        .size           _ZN7cutlass13device_kernelIN5flash11enable_sm90INS1_16FlashAttnFwdSm90INS1_25CollectiveMainloopFwdSm90ILi2EN4cute5tupleIJNS5_1CILi1EEES8_S8_EEENS6_IJNS7_ILi128EEESA_NS7_ILi192EEEEEELi128ENS_6half_tEfNS_4arch4Sm90ELb1ELb0ELb1ELb1ELb0ELb1ELb0ELb1ELb1ELb1ELb0ELb0EEENS1_21CollectiveEpilogueFwdINS6_IJSA_SA_SA_EEES9_SD_SF_Li256ELb1ELb1ELb0ELb0EEENS1_36VarlenDynamicPersistentTileSchedulerILi128ELi128ELi256ELi128ELb0ELb1ELb1ELb1ELb1ELb1EEEEEEEEEvNT_6ParamsE,(.L_x_15283 - _ZN7cutlass13device_kernelIN5flash11enable_sm90INS1_16FlashAttnFwdSm90INS1_25CollectiveMainloopFwdSm90ILi2EN4cute5tupleIJNS5_1CILi1EEES8_S8_EEENS6_IJNS7_ILi128EEESA_NS7_ILi192EEEEEELi128ENS_6half_tEfNS_4arch4Sm90ELb1ELb0ELb1ELb1ELb0ELb1ELb0ELb1ELb1ELb1ELb0ELb0EEENS1_21CollectiveEpilogueFwdINS6_IJSA_SA_SA_EEES9_SD_SF_Li256ELb1ELb1ELb0ELb0EEENS1_36VarlenDynamicPersistentTileSchedulerILi128ELi128ELi256ELi128ELb0ELb1ELb1ELb1ELb1ELb1EEEEEEEEEvNT_6ParamsE)
        .other          _ZN7cutlass13device_kernelIN5flash11enable_sm90INS1_16FlashAttnFwdSm90INS1_25CollectiveMainloopFwdSm90ILi2EN4cute5tupleIJNS5_1CILi1EEES8_S8_EEENS6_IJNS7_ILi128EEESA_NS7_ILi192EEEEEELi128ENS_6half_tEfNS_4arch4Sm90ELb1ELb0ELb1ELb1ELb0ELb1ELb0ELb1ELb1ELb1ELb0ELb0EEENS1_21CollectiveEpilogueFwdINS6_IJSA_SA_SA_EEES9_SD_SF_Li256ELb1ELb1ELb0ELb0EEENS1_36VarlenDynamicPersistentTileSchedulerILi128ELi128ELi256ELi128ELb0ELb1ELb1ELb1ELb1ELb1EEEEEEEEEvNT_6ParamsE,@"STO_CUDA_ENTRY STV_DEFAULT"
_ZN7cutlass13device_kernelIN5flash11enable_sm90INS1_16FlashAttnFwdSm90INS1_25CollectiveMainloopFwdSm90ILi2EN4cute5tupleIJNS5_1CILi1EEES8_S8_EEENS6_IJNS7_ILi128EEESA_NS7_ILi192EEEEEELi128ENS_6half_tEfNS_4arch4Sm90ELb1ELb0ELb1ELb1ELb0ELb1ELb0ELb1ELb1ELb1ELb0ELb0EEENS1_21CollectiveEpilogueFwdINS6_IJSA_SA_SA_EEES9_SD_SF_Li256ELb1ELb1ELb0ELb0EEENS1_36VarlenDynamicPersistentTileSchedulerILi128ELi128ELi256ELi128ELb0ELb1ELb1ELb1ELb1ELb1EEEEEEEEEvNT_6ParamsE:
        /* <DEDUP_REMOVED lines=24> */
.L_x_2699:
[----:B------:R-:W-:Y:S05]  /*0180*/  BSYNC B0 ;  /* 0x0000000000007941 */ /* 0x000fea0003800000 */
.L_x_2698:
        /* <DEDUP_REMOVED lines=41> */
.L_x_2700:
        /* <DEDUP_REMOVED lines=22> */
.L_x_2701:
        /* <DEDUP_REMOVED lines=18> */
.L_x_2702:
        /* <DEDUP_REMOVED lines=22> */
.L_x_2703:
        /* <DEDUP_REMOVED lines=22> */
.L_x_2704:
        /* <DEDUP_REMOVED lines=10> */
.L_x_2707:
        /* <DEDUP_REMOVED lines=9> */
[----:B------:R-:W-:Y:S01]  /*0a90*/  IMAD.U32 R16, RZ, RZ, UR4 ;  /* 0x00000004ff107e24 */ /* 0x000fe2000f8e00ff */
[----:B------:R-:W-:-:S04]  /*0aa0*/  ULDC UR4, c[0x0][0xc3c] ;  /* 0x00030f0000047ab9 */ /* 0x000fc80000000800 */
[----:B------:R-:W1:Y:S01]  /*0ab0*/  LDS.128 R24, [R16+0x348d0] ;  /* 0x0348d00010187984 */ /* 0x000e620000000c00 */
[----:B------:R-:W-:Y:S06]  /*0ac0*/  BAR.ARV 0x4, 0x180 ;  /* 0x0106000000007b1d */ /* 0x000fec0000002000 */
[----:B-1----:R-:W-:-:S13]  /*0ad0*/  ISETP.GE.AND P0, PT, R27, UR4, PT ;  /* 0x000000041b007c0c */ /* 0x002fda000bf06270 */
[----:B------:R-:W-:Y:S05]  /*0ae0*/  @P0 BRA `(.L_x_2708) ;  /* 0x0000024c00640947 */ /* 0x000fea0003800000 */
[----:B------:R-:W2:Y:S01]  /*0af0*/  LDL R0, [R1+0x58] ;  /* 0x0000580001007983 */ /* 0x000ea20000100800 */
[----:B------:R-:W-:Y:S01]  /*0b00*/  IADD3 R10, R4, -0x80, RZ ;  /* 0xffffff80040a7810 */ /* 0x000fe20007ffe0ff */
[----:B------:R-:W-:Y:S01]  /*0b10*/  IMAD.MOV.U32 R212, RZ, RZ, RZ ;  /* 0x000000ffffd47224 */ /* 0x000fe200078e00ff */
[----:B------:R-:W-:Y:S01]  /*0b20*/  R2UR UR4, R16 ;  /* 0x00000000100472ca */ /* 0x000fe200000e0000 */
[----:B------:R-:W-:Y:S01]  /*0b30*/  IMAD.MOV.U32 R17, RZ, RZ, RZ ;  /* 0x000000ffff117224 */ /* 0x000fe200078e00ff */
[----:B------:R-:W-:Y:S01]  /*0b40*/  CS2R R188, SRZ ;  /* 0x0000000000bc7805 */ /* 0x000fe2000001ff00 */
[----:B------:R-:W-:-:S10]  /*0b50*/  IMAD.MOV.U32 R185, RZ, RZ, RZ ;  /* 0x000000ffffb97224 */ /* 0x000fd400078e00ff */
[----:B------:R-:W-:Y:S01]  /*0b60*/  UIADD3 UR4, UR4, 0x10400, URZ ;  /* 0x0001040004047890 */ /* 0x000fe2000fffe03f */
[----:B--2---:R-:W-:Y:S02]  /*0b70*/  R2UR UR5, R0 ;  /* 0x00000000000572ca */ /* 0x004fe400000e0000 */
[----:B------:R-:W-:-:S04]  /*0b80*/  SHF.R.S32.HI R0, RZ, 0x1f, R10 ;  /* 0x0000001fff007819 */ /* 0x000fc8000001140a */
[CC--:B------:R-:W-:Y:S02]  /*0b90*/  LEA.HI R3, R0.reuse, R10.reuse, RZ, 0x4 ;  /* 0x0000000a00037211 */ /* 0x0c0fe400078f20ff */
[-C--:B0-----:R-:W-:Y:S02]  /*0ba0*/  LEA.HI R2, R0, R10.reuse, RZ, 0x7 ;  /* 0x0000000a00027211 */ /* 0x081fe400078f38ff */
[----:B------:R-:W-:Y:S02]  /*0bb0*/  SHF.R.S32.HI R6, RZ, 0x4, R3 ;  /* 0x00000004ff067819 */ /* 0x000fe40000011403 */
[C---:B------:R-:W-:Y:S01]  /*0bc0*/  LOP3.LUT R4, R3.reuse, 0x3fffff0, RZ, 0xc0, !PT ;  /* 0x03fffff003047812 */ /* 0x040fe200078ec0ff */
[----:B------:R-:W-:Y:S01]  /*0bd0*/  ULOP3.LUT UR5, UR5, 0x1, URZ, 0xfc, !UPT ;  /* 0x0000000105057892 */ /* 0x000fe2000f8efc3f */
[----:B------:R-:W-:Y:S02]  /*0be0*/  LOP3.LUT R226, R2, 0xffffff80, RZ, 0xc0, !PT ;  /* 0xffffff8002e27812 */ /* 0x000fe400078ec0ff */
[----:B------:R-:W-:Y:S01]  /*0bf0*/  LEA.HI R197, R0, R10, RZ, 0x5 ;  /* 0x0000000a00c57211 */ /* 0x000fe200078f28ff */
[C---:B------:R-:W-:Y:S01]  /*0c00*/  IMAD.IADD R4, R10.reuse, 0x1, -R4 ;  /* 0x000000010a047824 */ /* 0x040fe200078e0a04 */
[----:B------:R-:W-:Y:S01]  /*0c10*/  LEA.HI R3, R3, R6, RZ, 0x1 ;  /* 0x0000000603037211 */ /* 0x000fe200078f08ff */
[----:B------:R-:W-:Y:S01]  /*0c20*/  IMAD.IADD R226, R10, 0x1, -R226 ;  /* 0x000000010ae27824 */ /* 0x000fe200078e0ae2 */
[----:B------:R-:W-:-:S02]  /*0c30*/  SHF.R.S32.HI R197, RZ, 0x5, R197 ;  /* 0x00000005ffc57819 */ /* 0x000fc400000114c5 */
[----:B------:R-:W-:Y:S02]  /*0c40*/  LOP3.LUT R3, R3, 0x1ffffffe, RZ, 0xc0, !PT ;  /* 0x1ffffffe03037812 */ /* 0x000fe400078ec0ff */
[----:B------:R-:W-:Y:S02]  /*0c50*/  LEA R4, R197, R4, 0x4 ;  /* 0x00000004c5047211 */ /* 0x000fe400078e20ff */
[----:B------:R-:W-:Y:S01]  /*0c60*/  SHF.R.S32.HI R5, RZ, 0x1f, R226 ;  /* 0x0000001fff057819 */ /* 0x000fe200000114e2 */
[----:B------:R-:W-:Y:S01]  /*0c70*/  IMAD.IADD R3, R6, 0x1, -R3 ;  /* 0x0000000106037824 */ /* 0x000fe200078e0a03 */
[----:B------:R-:W-:Y:S02]  /*0c80*/  SHF.R.S32.HI R233, RZ, 0x7, R2 ;  /* 0x00000007ffe97819 */ /* 0x000fe40000011402 */
[----:B------:R-:W-:Y:S01]  /*0c90*/  LEA.HI R7, R5, R226, RZ, 0x2 ;  /* 0x000000e205077211 */ /* 0x000fe200078f10ff */
[----:B------:R-:W-:Y:S01]  /*0ca0*/  IMAD R235, R4, 0x8, R3 ;  /* 0x0000000804eb7824 */ /* 0x000fe200078e0203 */
[----:B------:R-:W-:-:S02]  /*0cb0*/  LEA.HI R3, R0, R10, RZ, 0x2 ;  /* 0x0000000a00037211 */ /* 0x000fc400078f10ff */
[--C-:B------:R-:W-:Y:S01]  /*0cc0*/  SHF.R.S32.HI R8, RZ, 0x2, R7.reuse ;  /* 0x00000002ff087819 */ /* 0x100fe20000011407 */
[----:B------:R-:W-:Y:S01]  /*0cd0*/  IMAD.SHL.U32 R235, R235, 0x8, RZ ;  /* 0x00000008ebeb7824 */ /* 0x000fe200078e00ff */
[----:B------:R-:W-:Y:S02]  /*0ce0*/  SHF.R.S32.HI R9, RZ, 0x1f, R7 ;  /* 0x0000001fff097819 */ /* 0x000fe40000011407 */
[----:B------:R-:W-:Y:S02]  /*0cf0*/  LOP3.LUT R215, R3, 0xfffffffc, RZ, 0xc0, !PT ;  /* 0xfffffffc03d77812 */ /* 0x000fe400078ec0ff */
[----:B------:R-:W-:Y:S02]  /*0d00*/  LEA.HI R9, R9, R8, RZ, 0x3 ;  /* 0x0000000809097211 */ /* 0x000fe400078f18ff */
[----:B------:R-:W-:Y:S01]  /*0d10*/  SHF.R.S32.HI R184, RZ, 0x2, R3 ;  /* 0x00000002ffb87819 */ /* 0x000fe20000011403 */
[----:B------:R-:W-:Y:S01]  /*0d20*/  IMAD.IADD R215, R10, 0x1, -R215 ;  /* 0x000000010ad77824 */ /* 0x000fe200078e0ad7 */
[----:B------:R-:W-:-:S02]  /*0d30*/  LOP3.LUT R9, R9, 0xfffffff8, RZ, 0xc0, !PT ;  /* 0xfffffff809097812 */ /* 0x000fc400078ec0ff */
[----:B------:R-:W-:Y:S01]  /*0d40*/  LEA.HI R5, R5, R226, RZ, 0x5 ;  /* 0x000000e205057211 */ /* 0x000fe200078f28ff */
[----:B------:R-:W-:Y:S01]  /*0d50*/  VIADD R214, R184, 0x40 ;  /* 0x00000040b8d67836 */ /* 0x000fe20000000000 */
[----:B------:R-:W-:Y:S01]  /*0d60*/  LEA.HI R2, R2, R233, RZ, 0x1 ;  /* 0x000000e902027211 */ /* 0x000fe200078f08ff */
[----:B------:R-:W-:Y:S01]  /*0d70*/  IMAD.IADD R8, R8, 0x1, -R9 ;  /* 0x0000000108087824 */ /* 0x000fe200078e0a09 */
[C---:B------:R-:W-:Y:S01]  /*0d80*/  SHF.L.U32 R22, R215.reuse, 0x2, RZ ;  /* 0x00000002d7167819 */ /* 0x040fe200000006ff */
[----:B------:R-:W-:Y:S01]  /*0d90*/  IMAD.SHL.U32 R195, R214, 0x40, RZ ;  /* 0x00000040d6c37824 */ /* 0x000fe200078e00ff */
[----:B------:R-:W-:Y:S01]  /*0da0*/  SHF.R.S32.HI R9, RZ, 0x1f, R3 ;  /* 0x0000001fff097819 */ /* 0x000fe20000011403 */
[----:B------:R-:W-:Y:S01]  /*0db0*/  IMAD.SHL.U32 R18, R215, 0x8, RZ ;  /* 0x00000008d7127824 */ /* 0x000fe200078e00ff */
[----:B------:R-:W-:Y:S01]  /*0dc0*/  SHF.R.S32.HI R5, RZ, 0x5, R5 ;  /* 0x00000005ff057819 */ /* 0x000fe20000011405 */
[----:B------:R-:W-:Y:S01]  /*0dd0*/  VIADD R191, R22, 0x20 ;  /* 0x0000002016bf7836 */ /* 0x000fe20000000000 */
[----:B------:R-:W-:Y:S01]  /*0de0*/  LOP3.LUT R2, R2, 0x3fffffe, RZ, 0xc0, !PT ;  /* 0x03fffffe02027812 */ /* 0x000fe200078ec0ff */
[C---:B------:R-:W-:Y:S01]  /*0df0*/  VIADD R193, R22.reuse, 0x10 ;  /* 0x0000001016c17836 */ /* 0x040fe20000000000 */
[----:B------:R-:W-:Y:S01]  /*0e00*/  LEA.HI R9, R9, R184, RZ, 0x3 ;  /* 0x000000b809097211 */ /* 0x000fe200078f18ff */
[----:B------:R-:W-:Y:S01]  /*0e10*/  IMAD R5, R5, 0x10, R8 ;  /* 0x0000001005057824 */ /* 0x000fe200078e0208 */
[----:B------:R-:W-:Y:S01]  /*0e20*/  IADD3 R2, R233, -R2, RZ ;  /* 0x80000002e9027210 */ /* 0x000fe20007ffe0ff */
[C---:B------:R-:W-:Y:S01]  /*0e30*/  IMAD.IADD R186, R22.reuse, 0x1, R191 ;  /* 0x0000000116ba7824 */ /* 0x040fe200078e02bf */
[----:B------:R-:W-:Y:S01]  /*0e40*/  SHF.R.S32.HI R3, RZ, 0x1f, R214 ;  /* 0x0000001fff037819 */ /* 0x000fe200000114d6 */
[----:B------:R-:W-:Y:S01]  /*0e50*/  VIADD R192, R22, 0x30 ;  /* 0x0000003016c07836 */ /* 0x000fe20000000000 */
[----:B------:R-:W-:Y:S01]  /*0e60*/  LOP3.LUT R9, R9, 0xfffffff8, RZ, 0xc0, !PT ;  /* 0xfffffff809097812 */ /* 0x000fe200078ec0ff */
[----:B------:R-:W-:Y:S01]  /*0e70*/  IMAD R234, R2, 0x40, R5 ;  /* 0x0000004002ea7824 */ /* 0x000fe200078e0205 */
[C---:B------:R-:W-:Y:S01]  /*0e80*/  IADD3 R190, R22.reuse, 0x40, RZ ;  /* 0x0000004016be7810 */ /* 0x040fe20007ffe0ff */
[----:B------:R-:W-:Y:S01]  /*0e90*/  VIADD R194, R22, 0x50 ;  /* 0x0000005016c27836 */ /* 0x000fe20000000000 */
[----:B------:R-:W-:Y:S01]  /*0ea0*/  LEA.HI R3, R3, R214, RZ, 0x3 ;  /* 0x000000d603037211 */ /* 0x000fe200078f18ff */
[----:B------:R-:W-:Y:S01]  /*0eb0*/  IMAD.IADD R225, R184, 0x1, -R9 ;  /* 0x00000001b8e17824 */ /* 0x000fe200078e0a09 */
[----:B------:R-:W-:-:S02]  /*0ec0*/  SHF.R.S32.HI R5, RZ, 0x1f, R186 ;  /* 0x0000001fff057819 */ /* 0x000fc400000114ba */
[----:B------:R-:W-:Y:S01]  /*0ed0*/  IADD3 R187, R22, R190, RZ ;  /* 0x000000be16bb7210 */ /* 0x000fe20007ffe0ff */
[----:B------:R-:W-:Y:S01]  /*0ee0*/  IMAD.SHL.U32 R3, R3, 0x40, RZ ;  /* 0x0000004003037824 */ /* 0x000fe200078e00ff */
[-C--:B------:R-:W-:Y:S01]  /*0ef0*/  LEA.HI R218, R5, R186.reuse, RZ, 0x3 ;  /* 0x000000ba05da7211 */ /* 0x080fe200078f18ff */
[----:B------:R-:W-:Y:S01]  /*0f00*/  IMAD.SHL.U32 R196, R225, 0x40, RZ ;  /* 0x00000040e1c47824 */ /* 0x000fe200078e00ff */
[----:B------:R-:W-:Y:S02]  /*0f10*/  SHF.R.S32.HI R2, RZ, 0x1f, R187 ;  /* 0x0000001fff027819 */ /* 0x000fe400000114bb */
[----:B------:R-:W-:Y:S02]  /*0f20*/  LEA.HI R5, R5, R186, RZ, 0x6 ;  /* 0x000000ba05057211 */ /* 0x000fe400078f30ff */
[----:B------:R-:W-:Y:S02]  /*0f30*/  LOP3.LUT R195, R195, 0x1c0, RZ, 0xc0, !PT ;  /* 0x000001c0c3c37812 */ /* 0x000fe400078ec0ff */
[----:B------:R-:W-:Y:S01]  /*0f40*/  LOP3.LUT R199, R3, 0xfffffe00, RZ, 0xc0, !PT ;  /* 0xfffffe0003c77812 */ /* 0x000fe200078ec0ff */
[----:B------:R-:W-:Y:S01]  /*0f50*/  IMAD.SHL.U32 R5, R5, 0x80, RZ ;  /* 0x0000008005057824 */ /* 0x000fe200078e00ff */
[----:B------:R-:W-:-:S02]  /*0f60*/  LEA.HI R3, R2, R187, RZ, 0x6 ;  /* 0x000000bb02037211 */ /* 0x000fc400078f30ff */
[----:B------:R-:W-:Y:S02]  /*0f70*/  LOP3.LUT R196, R196, 0x1c0, RZ, 0xc0, !PT ;  /* 0x000001c0c4c47812 */ /* 0x000fe400078ec0ff */
[----:B------:R-:W-:Y:S01]  /*0f80*/  SHF.R.U32.HI R232, RZ, 0x3, R195 ;  /* 0x00000003ffe87819 */ /* 0x000fe200000116c3 */
[----:B------:R-:W-:Y:S01]  /*0f90*/  IMAD.SHL.U32 R6, R3, 0x80, RZ ;  /* 0x0000008003067824 */ /* 0x000fe200078e00ff */
[----:B------:R-:W-:Y:S02]  /*0fa0*/  LOP3.LUT R11, R195, 0x38, R218, 0xf8, !PT ;  /* 0x00000038c30b7812 */ /* 0x000fe400078ef8da */
[----:B------:R-:W-:Y:S02]  /*0fb0*/  LEA.HI R219, R2, R187, RZ, 0x3 ;  /* 0x000000bb02db7211 */ /* 0x000fe400078f18ff */
[----:B------:R-:W-:Y:S02]  /*0fc0*/  SHF.R.U32.HI R198, RZ, 0x3, R196 ;  /* 0x00000003ffc67819 */ /* 0x000fe400000116c4 */
[----:B------:R-:W-:-:S02]  /*0fd0*/  LOP3.LUT R3, R196, 0x38, R218, 0xf8, !PT ;  /* 0x00000038c4037812 */ /* 0x000fc400078ef8da */
[----:B------:R-:W-:Y:S02]  /*0fe0*/  LOP3.LUT R2, R5, 0xffffe000, RZ, 0xc0, !PT ;  /* 0xffffe00005027812 */ /* 0x000fe400078ec0ff */
[----:B------:R-:W-:Y:S02]  /*0ff0*/  LOP3.LUT R11, R11, R232, RZ, 0x3c, !PT ;  /* 0x000000e80b0b7212 */ /* 0x000fe400078e3cff */
[----:B------:R-:W-:Y:S02]  /*1000*/  LEA.HI R0, R0, R10, RZ, 0x3 ;  /* 0x0000000a00007211 */ /* 0x000fe400078f18ff */
[----:B------:R-:W-:Y:S01]  /*1010*/  LOP3.LUT R4, R3, R198, RZ, 0x3c, !PT ;  /* 0x000000c603047212 */ /* 0x000fe200078e3cff */
[----:B------:R-:W-:Y:S01]  /*1020*/  IMAD R3, R197, 0x200, R2 ;  /* 0x00000200c5037824 */ /* 0x000fe200078e0202 */
[----:B------:R-:W-:Y:S02]  /*1030*/  IADD3 R11, R11, R2, R199 ;  /* 0x000000020b0b7210 */ /* 0x000fe40007ffe0c7 */
[----:B------:R-:W-:Y:S01]  /*1040*/  MOV R2, UR5 ;  /* 0x0000000500027c02 */ /* 0x000fe20008000f00 */
[----:B------:R-:W-:Y:S01]  /*1050*/  IMAD.IADD R3, R3, 0x1, R4 ;  /* 0x0000000103037824 */ /* 0x000fe200078e0204 */
[----:B------:R-:W-:-:S02]  /*1060*/  LOP3.LUT R207, R0, 0xfffffff8, RZ, 0xc0, !PT ;  /* 0xfffffff800cf7812 */ /* 0x000fc400078ec0ff */
[----:B------:R-:W-:Y:S01]  /*1070*/  SHF.R.S32.HI R216, RZ, 0x3, R0 ;  /* 0x00000003ffd87819 */ /* 0x000fe20000011400 */
[----:B------:R0:W-:Y:S01]  /*1080*/  STL [R1+0xc], R2 ;  /* 0x00000c0201007387 */ /* 0x0001e20000100800 */
[----:B------:R-:W-:Y:S01]  /*1090*/  LOP3.LUT R9, R196, 0x38, R219, 0xf8, !PT ;  /* 0x00000038c4097812 */ /* 0x000fe200078ef8db */
[----:B------:R-:W-:Y:S01]  /*10a0*/  IMAD.U32 R0, RZ, RZ, UR4 ;  /* 0x00000004ff007e24 */ /* 0x000fe2000f8e00ff */
[----:B------:R-:W-:Y:S01]  /*10b0*/  LOP3.LUT R6, R6, 0xffffe000, RZ, 0xc0, !PT ;  /* 0xffffe00006067812 */ /* 0x000fe200078ec0ff */
[----:B------:R-:W-:Y:S01]  /*10c0*/  IMAD.IADD R207, R10, 0x1, -R207 ;  /* 0x000000010acf7824 */ /* 0x000fe200078e0acf */
[----:B------:R-:W-:Y:S02]  /*10d0*/  LOP3.LUT R13, R195, 0x38, R219, 0xf8, !PT ;  /* 0x00000038c30d7812 */ /* 0x000fe400078ef8db */
[----:B------:R-:W-:Y:S01]  /*10e0*/  LOP3.LUT R8, R9, R198, RZ, 0x3c, !PT ;  /* 0x000000c609087212 */ /* 0x000fe200078e3cff */
[----:B------:R1:W-:Y:S01]  /*10f0*/  STL [R1+0x40], R0 ;  /* 0x0000400001007387 */ /* 0x0003e20000100800 */
[----:B------:R-:W-:-:S02]  /*1100*/  LEA R5, R197, R6, 0x9 ;  /* 0x00000006c5057211 */ /* 0x000fc400078e48ff */
[----:B0-----:R-:W-:Y:S02]  /*1110*/  LEA.HI R2, R215, R215, RZ, 0x1 ;  /* 0x000000d7d7027211 */ /* 0x001fe400078f08ff */
[----:B------:R-:W-:Y:S01]  /*1120*/  LOP3.LUT R13, R13, R232, RZ, 0x3c, !PT ;  /* 0x000000e80d0d7212 */ /* 0x000fe200078e3cff */
[----:B------:R-:W-:Y:S01]  /*1130*/  IMAD.IADD R5, R5, 0x1, R8 ;  /* 0x0000000105057824 */ /* 0x000fe200078e0208 */
[----:B------:R-:W-:Y:S02]  /*1140*/  LOP3.LUT R2, R2, 0x1ffffffe, RZ, 0xc0, !PT ;  /* 0x1ffffffe02027812 */ /* 0x000fe400078ec0ff */
[----:B------:R-:W-:Y:S02]  /*1150*/  SHF.L.U32 R203, R207, 0x3, RZ ;  /* 0x00000003cfcb7819 */ /* 0x000fe400000006ff */
[----:B-1----:R-:W-:Y:S01]  /*1160*/  LOP3.LUT R0, R195, 0x38, R18, 0xf8, !PT ;  /* 0x00000038c3007812 */ /* 0x002fe200078ef812 */
[----:B------:R-:W-:Y:S01]  /*1170*/  IMAD.IADD R205, R215, 0x1, -R2 ;  /* 0x00000001d7cd7824 */ /* 0x000fe200078e0a02 */
[----:B------:R-:W-:-:S02]  /*1180*/  IADD3 R13, R13, R6, R199 ;  /* 0x000000060d0d7210 */ /* 0x000fc40007ffe0c7 */
[----:B------:R-:W-:Y:S01]  /*1190*/  IADD3 R206, R203, 0x40, RZ ;  /* 0x00000040cbce7810 */ /* 0x000fe20007ffe0ff */
[----:B------:R-:W-:Y:S01]  /*11a0*/  IMAD R205, R205, 0x8, R234 ;  /* 0x00000008cdcd7824 */ /* 0x000fe200078e02ea */
[----:B------:R-:W-:Y:S02]  /*11b0*/  LOP3.LUT R7, R7, 0x7ffffffc, RZ, 0xc0, !PT ;  /* 0x7ffffffc07077812 */ /* 0x000fe400078ec0ff */
[----:B------:R-:W-:Y:S02]  /*11c0*/  LOP3.LUT R0, R199, R0, R232, 0xf6, !PT ;  /* 0x00000000c7007212 */ /* 0x000fe400078ef6e8 */
[----:B------:R-:W-:Y:S02]  /*11d0*/  SHF.R.S32.HI R237, RZ, 0x1f, R203 ;  /* 0x0000001fffed7819 */ /* 0x000fe400000114cb */
[----:B------:R-:W-:Y:S02]  /*11e0*/  SHF.R.S32.HI R224, RZ, 0x1f, R193 ;  /* 0x0000001fffe07819 */ /* 0x000fe400000114c1 */
[----:B------:R-:W-:-:S02]  /*11f0*/  SHF.R.S32.HI R236, RZ, 0x1f, R206 ;  /* 0x0000001fffec7819 */ /* 0x000fc400000114ce */
[----:B------:R-:W-:Y:S02]  /*1200*/  SHF.R.S32.HI R223, RZ, 0x1f, R191 ;  /* 0x0000001fffdf7819 */ /* 0x000fe400000114bf */
[----:B------:R-:W-:Y:S02]  /*1210*/  SHF.R.S32.HI R222, RZ, 0x1f, R192 ;  /* 0x0000001fffde7819 */ /* 0x000fe400000114c0 */
[----:B------:R-:W-:Y:S02]  /*1220*/  SHF.R.S32.HI R221, RZ, 0x1f, R190 ;  /* 0x0000001fffdd7819 */ /* 0x000fe400000114be */
[----:B------:R-:W-:Y:S02]  /*1230*/  SHF.R.S32.HI R220, RZ, 0x1f, R194 ;  /* 0x0000001fffdc7819 */ /* 0x000fe400000114c2 */
[----:B------:R-:W-:Y:S02]  /*1240*/  IADD3 R204, R226, -R7, RZ ;  /* 0x80000007e2cc7210 */ /* 0x000fe40007ffe0ff */
[----:B------:R-:W-:-:S02]  /*1250*/  SHF.R.S32.HI R218, RZ, 0x3, R218 ;  /* 0x00000003ffda7819 */ /* 0x000fc400000114da */
[----:B------:R-:W-:Y:S02]  /*1260*/  SHF.R.S32.HI R219, RZ, 0x3, R219 ;  /* 0x00000003ffdb7819 */ /* 0x000fe400000114db */
[----:B------:R-:W-:Y:S02]  /*1270*/  LEA R230, R0, UR4, 0x1 ;  /* 0x0000000400e67c11 */ /* 0x000fe4000f8e08ff */
[----:B------:R-:W-:Y:S02]  /*1280*/  LEA R228, R11, UR4, 0x1 ;  /* 0x000000040be47c11 */ /* 0x000fe4000f8e08ff */
[----:B------:R-:W-:Y:S02]  /*1290*/  LEA R227, R13, UR4, 0x1 ;  /* 0x000000040de37c11 */ /* 0x000fe4000f8e08ff */
[----:B------:R-:W-:Y:S02]  /*12a0*/  LEA R231, R3, UR4, 0x1 ;  /* 0x0000000403e77c11 */ /* 0x000fe4000f8e08ff */
[----:B------:R-:W-:-:S07]  /*12b0*/  LEA R229, R5, UR4, 0x1 ;  /* 0x0000000405e57c11 */ /* 0x000fce000f8e08ff */
.L_x_2932:
[----:B0-2-4-:R-:W0:Y:S01]  /*12c0*/  LDC.64 R2, c[0x0][0xc88] ;  /* 0x00032200ff027b82 */ /* 0x015e220000000a00 */
[----:B------:R-:W-:Y:S01]  /*12d0*/  ULDC.64 UR4, c[0x0][0xa28] ;  /* 0x00028a0000047ab9 */ /* 0x000fe20000000a00 */
[----:B------:R-:W-:Y:S01]  /*12e0*/  ULDC.64 UR8, c[0x0][0xa18] ;  /* 0x0002860000087ab9 */ /* 0x000fe20000000a00 */
[----:B------:R-:W-:Y:S01]  /*12f0*/  ULDC.64 UR6, c[0x0][0xa08] ;  /* 0x0002820000067ab9 */ /* 0x000fe20000000a00 */
[----:B0-----:R-:W-:-:S05]  /*1300*/  IMAD.WIDE R2, R27, 0x4, R2 ;  /* 0x000000041b027825 */ /* 0x001fca00078e0202 */
[----:B------:R-:W2:Y:S01]  /*1310*/  LDG.E R211, desc[UR60][R2.64] ;  /* 0x0000003c02d37981 */ /* 0x000ea2000c1e1900 */
        /* <DEDUP_REMOVED lines=20> */
[----:B------:R-:W-:Y:S01]  /*1460*/  @P1 IADD3.X R5, R210, UR9, RZ, P2, !PT ;  /* 0x00000009d2051c10 */ /* 0x000fe200097fe4ff */
[----:B------:R-:W-:Y:S02]  /*1470*/  ULDC.64 UR6, c[0x0][0xa20] ;  /* 0x0002880000067ab9 */ /* 0x000fe40000000a00 */
[----:B------:R0:W5:Y:S04]  /*1480*/  @P0 LDG.E R117, desc[UR60][R6.64] ;  /* 0x0000003c06750981 */ /* 0x000168000c1e1900 */
[----:B------:R0:W5:Y:S01]  /*1490*/  @P1 LDG.E R201, desc[UR60][R4.64] ;  /* 0x0000003c04c91981 */ /* 0x000162000c1e1900 */
[----:B------:R-:W-:-:S03]  /*14a0*/  UISETP.NE.U32.AND UP0, UPT, UR4, URZ, UPT ;  /* 0x0000003f0400728c */ /* 0x000fc6000bf05070 */
[----:B------:R-:W-:Y:S01]  /*14b0*/  ULDC UR4, c[0x0][0x424] ;  /* 0x0001090000047ab9 */ /* 0x000fe20000000800 */
[----:B------:R-:W-:Y:S01]  /*14c0*/  UISETP.NE.AND.EX UP0, UPT, UR5, URZ, UPT, UP0 ;  /* 0x0000003f0500728c */ /* 0x000fe2000bf05300 */
[----:B------:R-:W-:Y:S02]  /*14d0*/  ISETP.NE.U32.AND P2, PT, RZ, UR6, PT ;  /* 0x00000006ff007c0c */ /* 0x000fe4000bf45070 */
[----:B------:R-:W-:Y:S01]  /*14e0*/  ULDC UR5, c[0x0][0x2f0] ;  /* 0x0000bc0000057ab9 */ /* 0x000fe20000000800 */
[----:B------:R-:W-:Y:S01]  /*14f0*/  USEL UR4, UR4, 0x1, UP0 ;  /* 0x0000000104047887 */ /* 0x000fe20008000000 */
[----:B------:R-:W-:-:S03]  /*1500*/  ISETP.NE.AND.EX P2, PT, RZ, UR7, PT, P2 ;  /* 0x00000007ff007c0c */ /* 0x000fc6000bf45320 */
[----:B------:R-:W-:-:S03]  /*1510*/  UIMAD UR4, UR4, UR5, URZ ;  /* 0x00000005040472a4 */ /* 0x000fc6000f8e023f */
[----:B------:R-:W-:Y:S01]  /*1520*/  ULDC UR5, c[0x0][0x348] ;  /* 0x0000d20000057ab9 */ /* 0x000fe20000000800 */
[----:B------:R-:W-:Y:S01]  /*1530*/  IMAD.MOV.U32 R208, RZ, RZ, R26 ;  /* 0x000000ffffd07224 */ /* 0x000fe200078e001a */
[----:B------:R-:W-:Y:S01]  /*1540*/  MOV R27, R211 ;  /* 0x000000d3001b7202 */ /* 0x000fe20000000f00 */
[----:B0--3--:R-:W-:Y:S06]  /*1550*/  @P1 BRA `(.L_x_2709) ;  /* 0x0000000000241947 */ /* 0x009fec0003800000 */
        /* <DEDUP_REMOVED lines=9> */
.L_x_2709:
[----:B------:R-:W-:Y:S02]  /*15f0*/  IMAD.U32 R24, RZ, RZ, UR5 ;  /* 0x00000005ff187e24 */ /* 0x000fe4000f8e00ff */
[----:B------:R-:W-:Y:S01]  /*1600*/  IMAD.U32 R28, RZ, RZ, UR4 ;  /* 0x00000004ff1c7e24 */ /* 0x000fe2000f8e00ff */
[----:B------:R-:W-:Y:S06]  /*1610*/  @!P2 BRA `(.L_x_2710) ;  /* 0x000000000010a947 */ /* 0x000fec0003800000 */
[----:B------:R-:W-:-:S04]  /*1620*/  IADD3 R2, P0, R209, UR6, RZ ;  /* 0x00000006d1027c10 */ /* 0x000fc8000ff1e0ff */
[----:B------:R-:W-:-:S05]  /*1630*/  IADD3.X R3, R210, UR7, RZ, P0, !PT ;  /* 0x00000007d2037c10 */ /* 0x000fca00087fe4ff */
[----:B------:R0:W5:Y:S01]  /*1640*/  LDG.E R28, desc[UR60][R2.64] ;  /* 0x0000003c021c7981 */ /* 0x000162000c1e1900 */
[----:B------:R-:W-:Y:S05]  /*1650*/  BRA `(.L_x_2711) ;  /* 0x0000000000107947 */ /* 0x000fea0003800000 */
.L_x_2710:
[----:B------:R-:W-:Y:S05]  /*1660*/  @!P0 BRA `(.L_x_2711) ;  /* 0x00000000000c8947 */ /* 0x000fea0003800000 */
[----:B------:R-:W2:Y:S04]  /*1670*/  LDG.E R3, desc[UR60][R6.64] ;  /* 0x0000003c06037981 */ /* 0x000ea8000c1e1900 */
[----:B------:R-:W2:Y:S02]  /*1680*/  LDG.E R28, desc[UR60][R6.64+0x4] ;  /* 0x0000043c061c7981 */ /* 0x000ea4000c1e1900 */
[----:B--2---:R-:W-:-:S07]  /*1690*/  IADD3 R28, -R3, R28, RZ ;  /* 0x0000001c031c7210 */ /* 0x004fce0007ffe1ff */
.L_x_2711:
[----:B------:R-:W-:Y:S01]  /*16a0*/  ULDC.64 UR4, c[0x0][0xa10] ;  /* 0x0002840000047ab9 */ /* 0x000fe20000000a00 */
[----:B------:R-:W1:Y:S01]  /*16b0*/  LDC R6, c[0x0][0x448] ;  /* 0x00011200ff067b82 */ /* 0x000e620000000800 */
[----:B------:R-:W-:-:S04]  /*16c0*/  ISETP.NE.U32.AND P0, PT, RZ, UR4, PT ;  /* 0x00000004ff007c0c */ /* 0x000fc8000bf05070 */
[----:B------:R-:W-:Y:S01]  /*16d0*/  ISETP.NE.AND.EX P0, PT, RZ, UR5, PT, P0 ;  /* 0x00000005ff007c0c */ /* 0x000fe2000bf05300 */
[----:B------:R-:W-:-:S12]  /*16e0*/  ULDC.64 UR4, c[0x0][0xa30] ;  /* 0x00028c0000047ab9 */ /* 0x000fd80000000a00 */
[----:B0-----:R-:W0:Y:S02]  /*16f0*/  @P0 LDC.64 R2, c[0x0][0xa10] ;  /* 0x00028400ff020b82 */ /* 0x001e240000000a00 */
[----:B0-----:R-:W-:-:S05]  /*1700*/  @P0 IMAD.WIDE R2, R27, 0x4, R2 ;  /* 0x000000041b020825 */ /* 0x001fca00078e0202 */
[----:B------:R-:W2:Y:S04]  /*1710*/  @P0 LDG.E R0, desc[UR60][R2.64] ;  /* 0x0000003c02000981 */ /* 0x000ea8000c1e1900 */
[----:B------:R0:W2:Y:S01]  /*1720*/  @P0 LDG.E R7, desc[UR60][R2.64+0x4] ;  /* 0x0000043c02070981 */ /* 0x0000a2000c1e1900 */
[----:B------:R-:W-:Y:S01]  /*1730*/  ISETP.NE.U32.AND P1, PT, RZ, UR4, PT ;  /* 0x00000004ff007c0c */ /* 0x000fe2000bf25070 */
[----:B-----5:R-:W-:-:S03]  /*1740*/  IMAD.MOV.U32 R140, RZ, RZ, R28 ;  /* 0x000000ffff8c7224 */ /* 0x020fc600078e001c */
[----:B------:R-:W-:-:S13]  /*1750*/  ISETP.NE.AND.EX P1, PT, RZ, UR5, PT, P1 ;  /* 0x00000005ff007c0c */ /* 0x000fda000bf25310 */
[----:B------:R-:W-:-:S04]  /*1760*/  @P1 IADD3 R4, P2, R209, UR4, RZ ;  /* 0x00000004d1041c10 */ /* 0x000fc8000ff5e0ff */
[----:B------:R-:W-:-:S05]  /*1770*/  @P1 IADD3.X R5, R210, UR5, RZ, P2, !PT ;  /* 0x00000005d2051c10 */ /* 0x000fca00097fe4ff */
[----:B------:R3:W5:Y:S01]  /*1780*/  @P1 LDG.E R140, desc[UR60][R4.64] ;  /* 0x0000003c048c1981 */ /* 0x000762000c1e1900 */
[----:B-1----:R-:W-:Y:S01]  /*1790*/  ISETP.NE.AND P1, PT, R6, 0x1, PT ;  /* 0x000000010600780c */ /* 0x002fe20003f25270 */
[----:B------:R-:W-:Y:S02]  /*17a0*/  IMAD.SHL.U32 R200, R25, 0x80, RZ ;  /* 0x0000008019c87824 */ /* 0x000fe400078e00ff */
[----:B------:R-:W-:Y:S02]  /*17b0*/  IMAD.IADD R9, R28, 0x1, -R9 ;  /* 0x000000011c097824 */ /* 0x000fe400078e0a09 */
[----:B0-----:R-:W-:Y:S02]  /*17c0*/  VIADD R2, R200, 0x7f ;  /* 0x0000007fc8027836 */ /* 0x001fe40000000000 */
[----:B------:R-:W-:-:S05]  /*17d0*/  IMAD.MOV R120, RZ, RZ, -R9 ;  /* 0x000000ffff787224 */ /* 0x000fca00078e0a09 */
[----:B------:R-:W-:Y:S01]  /*17e0*/  VIMNMX R120, RZ, R120, !PT ;  /* 0x00000078ff787248 */ /* 0x000fe20007fe0100 */
[----:B------:R-:W0:Y:S08]  /*17f0*/  @P1 LDC R11, c[0x0][0x44c] ;  /* 0x00011300ff0b1b82 */ /* 0x000e300000000800 */
[----:B------:R-:W1:Y:S01]  /*1800*/  @P1 LDC R3, c[0x0][0x450] ;  /* 0x00011400ff031b82 */ /* 0x000e620000000800 */
[----:B--2---:R-:W-:Y:S01]  /*1810*/  @P0 IADD3 R24, -R0, R7, RZ ;  /* 0x0000000700180210 */ /* 0x004fe20007ffe1ff */
[----:B0-----:R-:W-:-:S04]  /*1820*/  @P1 IMAD.HI.U32 R0, R2, R11, RZ ;  /* 0x0000000b02001227 */ /* 0x001fc800078e00ff */
[----:B------:R-:W-:Y:S01]  /*1830*/  IMAD.IADD R202, R9, 0x1, R24 ;  /* 0x0000000109ca7824 */ /* 0x000fe200078e0218 */
[----:B-1----:R-:W-:-:S03]  /*1840*/  @P1 SHF.R.U32.HI R2, RZ, R3, R0 ;  /* 0x00000003ff021219 */ /* 0x002fc60000011600 */
[C---:B------:R-:W-:Y:S01]  /*1850*/  VIADD R0, R202.reuse, 0x7f ;  /* 0x0000007fca007836 */ /* 0x040fe20000000000 */
[----:B------:R-:W-:-:S04]  /*1860*/  IADD3 R145, R202, 0x80, -R201 ;  /* 0x00000080ca917810 */ /* 0x000fc80007ffe8c9 */
[----:B------:R-:W-:Y:S02]  /*1870*/  IADD3 R2, R145, R2, RZ ;  /* 0x0000000291027210 */ /* 0x000fe40007ffe0ff */
[----:B------:R-:W-:Y:S02]  /*1880*/  SHF.R.S32.HI R3, RZ, 0x1f, R0 ;  /* 0x0000001fff037819 */ /* 0x000fe40000011400 */
[----:B---3--:R-:W-:Y:S02]  /*1890*/  SHF.R.S32.HI R5, RZ, 0x1f, R2 ;  /* 0x0000001fff057819 */ /* 0x008fe40000011402 */
[----:B------:R-:W-:Y:S02]  /*18a0*/  LEA.HI R3, R3, R0, RZ, 0x7 ;  /* 0x0000000003037211 */ /* 0x000fe400078f38ff */
[----:B------:R-:W-:Y:S02]  /*18b0*/  LEA.HI R5, R5, R2, RZ, 0x7 ;  /* 0x0000000205057211 */ /* 0x000fe400078f38ff */
[----:B------:R-:W-:-:S02]  /*18c0*/  SHF.R.S32.HI R146, RZ, 0x7, R3 ;  /* 0x00000007ff927819 */ /* 0x000fc40000011403 */
[----:B------:R-:W-:-:S04]  /*18d0*/  SHF.R.S32.HI R5, RZ, 0x7, R5 ;  /* 0x00000007ff057819 */ /* 0x000fc80000011405 */
[----:B------:R-:W-:-:S05]  /*18e0*/  VIMNMX R5, R146, R5, PT ;  /* 0x0000000592057248 */ /* 0x000fca0003fe0100 */
[----:B------:R-:W-:-:S05]  /*18f0*/  IMAD R5, R5, 0x80, -R9 ;  /* 0x0000008005057824 */ /* 0x000fca00078e0a09 */
[----:B------:R-:W-:-:S04]  /*1900*/  VIMNMX R5, R5, R24, PT ;  /* 0x0000001805057248 */ /* 0x000fc80003fe0100 */
[----:B------:R-:W-:Y:S02]  /*1910*/  ISETP.GT.AND P0, PT, R5, R120, PT ;  /* 0x000000780500720c */ /* 0x000fe40003f04270 */
[----:B------:R-:W-:-:S04]  /*1920*/  SHF.R.U32.HI R120, RZ, 0x7, R120 ;  /* 0x00000007ff787819 */ /* 0x000fc80000011678 */
[----:B------:R-:W-:-:S07]  /*1930*/  MOV R2, R120 ;  /* 0x0000007800027202 */ /* 0x000fce0000000f00 */
[----:B------:R-:W-:-:S05]  /*1940*/  @P0 VIADD R0, R5, 0x7f ;  /* 0x0000007f05000836 */ /* 0x000fca0000000000 */
[----:B------:R-:W-:-:S04]  /*1950*/  @P0 SHF.R.S32.HI R3, RZ, 0x1f, R0 ;  /* 0x0000001fff030819 */ /* 0x000fc80000011400 */
[----:B------:R-:W-:-:S04]  /*1960*/  @P0 LEA.HI R3, R3, R0, RZ, 0x7 ;  /* 0x0000000003030211 */ /* 0x000fc800078f38ff */
[----:B------:R-:W-:Y:S02]  /*1970*/  @P0 SHF.R.S32.HI R2, RZ, 0x7, R3 ;  /* 0x00000007ff020819 */ /* 0x000fe40000011403 */
[----:B------:R-:W-:Y:S02]  /*1980*/  PLOP3.LUT P0, PT, PT, PT, PT, 0x80, 0x0 ;  /* 0x000000000000781c */ /* 0x000fe40003f0f070 */
[----:B------:R-:W-:-:S13]  /*1990*/  ISETP.GT.AND P1, PT, R2, R120, PT ;  /* 0x000000780200720c */ /* 0x000fda0003f24270 */
[----:B------:R-:W-:Y:S05]  /*19a0*/  @!P1 BRA `(.L_x_2712) ;  /* 0x00000088007c9947 */ /* 0x000fea0003800000 */
        /* <DEDUP_REMOVED lines=20> */
.L_x_2714:
[----:B------:R-:W-:Y:S05]  /*1af0*/  BSYNC B6 ;  /* 0x0000000000067941 */ /* 0x000fea0003800000 */
.L_x_2713:
[----:B------:R-:W-:Y:S01]  /*1b00*/  VIADD R112, R16, 0x400 ;  /* 0x0000040010707836 */ /* 0x000fe20000000000 */
[----:B------:R-:W-:Y:S04]  /*1b10*/  BSSY B6, `(.L_x_2715) ;  /* 0x0000013000067945 */ /* 0x000fe80003800000 */
[----:B------:R-:W-:-:S13]  /*1b20*/  LOP3.LUT P0, RZ, R112, 0x3ff, RZ, 0xc0, !PT ;  /* 0x000003ff70ff7812 */ /* 0x000fda000780c0ff */
        /* <DEDUP_REMOVED lines=17> */
.L_x_2716:
[----:B------:R-:W-:Y:S05]  /*1c40*/  BSYNC B6 ;  /* 0x0000000000067941 */ /* 0x000fea0003800000 */
.L_x_2715:
[----:B------:R-:W-:Y:S01]  /*1c50*/  ULDC.64 UR4, c[0x0][0x9f8] ;  /* 0x00027e0000047ab9 */ /* 0x000fe20000000a00 */
[----:B------:R-:W2:Y:S01]  /*1c60*/  LDL.LU R20, [R1+0x8] ;  /* 0x0000080001147983 */ /* 0x000ea20000300800 */
[----:B------:R-:W-:Y:S01]  /*1c70*/  ISETP.NE.U32.AND P0, PT, RZ, UR4, PT ;  /* 0x00000004ff007c0c */ /* 0x000fe2000bf05070 */
[----:B------:R-:W0:Y:S01]  /*1c80*/  LDC.64 R128, c[0x0][0x300] ;  /* 0x0000c000ff807b82 */ /* 0x000e220000000a00 */
[----:B------:R-:W-:Y:S01]  /*1c90*/  SHF.R.S32.HI R8, RZ, 0x1f, R26 ;  /* 0x0000001fff087819 */ /* 0x000fe2000001141a */
[----:B------:R-:W-:Y:S01]  /*1ca0*/  IMAD.IADD R117, R117, 0x1, R28 ;  /* 0x0000000175757824 */ /* 0x000fe200078e021c */
[----:B------:R-:W-:Y:S01]  /*1cb0*/  ISETP.NE.AND.EX P0, PT, RZ, UR5, PT, P0 ;  /* 0x00000005ff007c0c */ /* 0x000fe2000bf05300 */
[C---:B------:R-:W-:Y:S01]  /*1cc0*/  VIADD R3, R18.reuse, 0xa0 ;  /* 0x000000a012037836 */ /* 0x040fe20000000000 */
[----:B------:R-:W-:Y:S01]  /*1cd0*/  ULDC.64 UR6, c[0x0][0x330] ;  /* 0x0000cc0000067ab9 */ /* 0x000fe20000000a00 */
[----:B------:R-:W-:Y:S01]  /*1ce0*/  SHF.R.S32.HI R19, RZ, 0x1f, R18 ;  /* 0x0000001fff137819 */ /* 0x000fe20000011412 */
[C---:B------:R-:W-:Y:S01]  /*1cf0*/  VIADD R0, R18.reuse, 0x80 ;  /* 0x0000008012007836 */ /* 0x040fe20000000000 */
[----:B------:R-:W1:Y:S08]  /*1d00*/  LDC.64 R28, c[0x0][0x408] ;  /* 0x00010200ff1c7b82 */ /* 0x000e700000000a00 */
[----:B------:R-:W-:Y:S01]  /*1d10*/  @P0 IADD3 R4, P1, R209, UR4, RZ ;  /* 0x00000004d1040c10 */ /* 0x000fe2000ff3e0ff */
[----:B------:R-:W-:Y:S01]  /*1d20*/  ULDC UR4, c[0x0][0x2f4] ;  /* 0x0000bd0000047ab9 */ /* 0x000fe20000000800 */
[----:B------:R-:W-:Y:S01]  /*1d30*/  VIADD R91, R18, 0x60 ;  /* 0x00000060125b7836 */ /* 0x000fe20000000000 */
[----:B------:R-:W3:Y:S01]  /*1d40*/  LDC R119, c[0x0][0x3f4] ;  /* 0x0000fd00ff777b82 */ /* 0x000ee20000000800 */
[----:B------:R-:W-:-:S05]  /*1d50*/  @P0 IADD3.X R5, R210, UR5, RZ, P1, !PT ;  /* 0x00000005d2050c10 */ /* 0x000fca0008ffe4ff */
[----:B------:R4:W2:Y:S01]  /*1d60*/  @P0 LDG.E R27, desc[UR60][R4.64] ;  /* 0x0000003c041b0981 */ /* 0x0008a2000c1e1900 */
[----:B------:R-:W-:Y:S01]  /*1d70*/  ISETP.GE.AND P2, PT, R186, UR4, PT ;  /* 0x00000004ba007c0c */ /* 0x000fe2000bf46270 */
[----:B------:R-:W-:Y:S01]  /*1d80*/  IMAD R7, R8, UR6, RZ ;  /* 0x0000000608077c24 */ /* 0x000fe2000f8e02ff */
[----:B------:R-:W-:Y:S01]  /*1d90*/  ISETP.GE.AND P1, PT, R3, UR4, PT ;  /* 0x0000000403007c0c */ /* 0x000fe2000bf26270 */
[----:B------:R-:W-:Y:S01]  /*1da0*/  IMAD.WIDE.U32 R94, R26, UR6, R18 ;  /* 0x000000061a5e7c25 */ /* 0x000fe2000f8e0012 */
[----:B------:R-:W-:Y:S01]  /*1db0*/  ISETP.GE.AND P0, PT, R18, UR4, PT ;  /* 0x0000000412007c0c */ /* 0x000fe2000bf06270 */
[----:B------:R-:W3:Y:S01]  /*1dc0*/  S2R R147, SR_TID.X ;  /* 0x0000000000937919 */ /* 0x000ee20000002100 */
[----:B------:R-:W-:Y:S01]  /*1dd0*/  SHF.R.S32.HI R3, RZ, 0x1f, R117 ;  /* 0x0000001fff037819 */ /* 0x000fe20000011475 */
[----:B------:R-:W-:Y:S01]  /*1de0*/  IMAD R7, R26, UR7, R7 ;  /* 0x000000071a077c24 */ /* 0x000fe2000f8e0207 */
[----:B------:R-:W-:Y:S01]  /*1df0*/  ISETP.GE.AND P3, PT, R0, UR4, PT ;  /* 0x0000000400007c0c */ /* 0x000fe2000bf66270 */
[----:B------:R-:W-:Y:S01]  /*1e00*/  ULDC.64 UR6, c[0x0][0xa08] ;  /* 0x0002820000067ab9 */ /* 0x000fe20000000a00 */
[----:B----4-:R-:W-:Y:S01]  /*1e10*/  SEL R4, RZ, 0xffffffff, P2 ;  /* 0xffffffffff047807 */ /* 0x010fe20001000000 */
[----:B0-----:R-:W-:Y:S01]  /*1e20*/  IMAD R10, R3, R128, RZ ;  /* 0x00000080030a7224 */ /* 0x001fe200078e02ff */
[----:B------:R-:W-:Y:S01]  /*1e30*/  SEL R0, RZ, 0x1, P0 ;  /* 0x00000001ff007807 */ /* 0x000fe20000000000 */
[----:B-1----:R-:W-:Y:S01]  /*1e40*/  IMAD.WIDE.U32 R98, R184, R28, R18 ;  /* 0x0000001cb8627225 */ /* 0x002fe200078e0012 */
[----:B------:R-:W-:-:S02]  /*1e50*/  ISETP.GE.AND P0, PT, R187, UR4, PT ;  /* 0x00000004bb007c0c */ /* 0x000fc4000bf06270 */
[----:B------:R-:W-:Y:S01]  /*1e60*/  ISETP.GE.AND P2, PT, R91, UR4, PT ;  /* 0x000000045b007c0c */ /* 0x000fe2000bf46270 */
[----:B------:R-:W-:Y:S01]  /*1e70*/  IMAD.SHL.U32 R5, R4, 0x2, RZ ;  /* 0x0000000204057824 */ /* 0x000fe200078e00ff */
[----:B------:R-:W-:Y:S01]  /*1e80*/  IADD3 R95, R95, R7, RZ ;  /* 0x000000075f5f7210 */ /* 0x000fe20007ffe0ff */
[----:B------:R-:W-:Y:S01]  /*1e90*/  IMAD R9, R117, R129, R10 ;  /* 0x0000008175097224 */ /* 0x000fe200078e020a */
[----:B------:R-:W-:Y:S01]  /*1ea0*/  SEL R7, RZ, 0x4, P0 ;  /* 0x00000004ff077807 */ /* 0x000fe20000000000 */
[----:B------:R-:W-:Y:S01]  /*1eb0*/  ULDC.64 UR4, c[0x0][0x308] ;  /* 0x0000c20000047ab9 */ /* 0x000fe20000000a00 */
[----:B------:R-:W-:Y:S01]  /*1ec0*/  LOP3.LUT R0, R5, 0x2, R0, 0xe2, !PT ;  /* 0x0000000205007812 */ /* 0x000fe200078ee200 */
[----:B------:R-:W-:Y:S01]  /*1ed0*/  IMAD.WIDE.U32 R4, R117, R128, RZ ;  /* 0x0000008075047225 */ /* 0x000fe200078e00ff */
[----:B------:R-:W-:Y:S02]  /*1ee0*/  SEL R6, RZ, 0x8, P2 ;  /* 0x00000008ff067807 */ /* 0x000fe40001000000 */
[----:B------:R-:W-:Y:S01]  /*1ef0*/  SEL R11, RZ, 0x10, P3 ;  /* 0x00000010ff0b7807 */ /* 0x000fe20001800000 */
[----:B------:R-:W-:Y:S01]  /*1f00*/  IMAD.IADD R5, R5, 0x1, R9 ;  /* 0x0000000105057824 */ /* 0x000fe200078e0209 */
[----:B------:R-:W-:Y:S01]  /*1f10*/  LOP3.LUT R0, R6, R0, R7, 0xfe, !PT ;  /* 0x0000000006007212 */ /* 0x000fe200078efe07 */
[----:B------:R-:W-:Y:S01]  /*1f20*/  IMAD R7, R8, UR4, RZ ;  /* 0x0000000408077c24 */ /* 0x000fe2000f8e02ff */
[----:B------:R-:W-:Y:S01]  /*1f30*/  ISETP.NE.U32.AND P0, PT, RZ, UR6, PT ;  /* 0x00000006ff007c0c */ /* 0x000fe2000bf05070 */
[----:B------:R-:W-:Y:S01]  /*1f40*/  IMAD.SHL.U32 R31, R128, 0x80, RZ ;  /* 0x00000080801f7824 */ /* 0x000fe200078e00ff */
[----:B------:R-:W-:Y:S01]  /*1f50*/  LOP3.LUT R11, R0, R11, RZ, 0xfc, !PT ;  /* 0x0000000b000b7212 */ /* 0x000fe200078efcff */
[C---:B------:R-:W-:Y:S01]  /*1f60*/  IMAD R9, R26.reuse, UR5, R7 ;  /* 0x000000051a097c24 */ /* 0x040fe2000f8e0207 */
[----:B------:R-:W-:Y:S01]  /*1f70*/  ISETP.NE.AND.EX P0, PT, RZ, UR7, PT, P0 ;  /* 0x00000007ff007c0c */ /* 0x000fe2000bf05300 */
[----:B------:R-:W-:Y:S01]  /*1f80*/  IMAD.WIDE.U32 R6, R26, UR4, R4 ;  /* 0x000000041a067c25 */ /* 0x000fe2000f8e0004 */
[----:B------:R-:W-:Y:S01]  /*1f90*/  ULDC.64 UR4, c[0x0][0x310] ;  /* 0x0000c40000047ab9 */ /* 0x000fe20000000a00 */
[----:B------:R-:W0:Y:S01]  /*1fa0*/  LDC.64 R4, c[0x0][0x3f8] ;  /* 0x0000fe00ff047b82 */ /* 0x000e220000000a00 */
[----:B------:R-:W-:Y:S01]  /*1fb0*/  SHF.R.S32.HI R142, RZ, 0x1f, R184 ;  /* 0x0000001fff8e7819 */ /* 0x000fe200000114b8 */
[----:B------:R-:W-:Y:S01]  /*1fc0*/  IMAD.SHL.U32 R132, R128, 0x40, RZ ;  /* 0x0000004080847824 */ /* 0x000fe200078e00ff */
[----:B------:R-:W-:-:S02]  /*1fd0*/  IADD3 R7, R7, R9, RZ ;  /* 0x0000000907077210 */ /* 0x000fc40007ffe0ff */
[----:B------:R-:W-:Y:S01]  /*1fe0*/  SHF.R.S32.HI R23, RZ, 0x1f, R22 ;  /* 0x0000001fff177819 */ /* 0x000fe20000011416 */
[-C--:B------:R-:W-:Y:S01]  /*1ff0*/  IMAD R8, R142, R28.reuse, RZ ;  /* 0x0000001c8e087224 */ /* 0x080fe200078e02ff */
[-C--:B---3--:R-:W-:Y:S02]  /*2000*/  ISETP.GE.AND P3, PT, R18, R119.reuse, PT ;  /* 0x000000771200720c */ /* 0x088fe40003f66270 */
[----:B------:R-:W-:Y:S01]  /*2010*/  ISETP.GE.AND P4, PT, R187, R119, PT ;  /* 0x00000077bb00720c */ /* 0x000fe20003f86270 */
[----:B------:R-:W-:Y:S01]  /*2020*/  IMAD R13, R184, R29, R8 ;  /* 0x0000001db80d7224 */ /* 0x000fe200078e0208 */
[----:B------:R-:W-:Y:S01]  /*2030*/  ISETP.GE.AND P2, PT, R186, R119, PT ;  /* 0x00000077ba00720c */ /* 0x000fe20003f46270 */
[-C--:B------:R-:W-:Y:S01]  /*2040*/  IMAD.WIDE.U32 R96, R184, R28.reuse, R22 ;  /* 0x0000001cb8607225 */ /* 0x080fe200078e0016 */
[----:B------:R-:W-:Y:S02]  /*2050*/  MOV R121, 0x20 ;  /* 0x0000002000797802 */ /* 0x000fe40000000f00 */
[----:B------:R-:W-:Y:S01]  /*2060*/  SHF.L.U64.HI R126, R128, 0x7, R129 ;  /* 0x00000007807e7819 */ /* 0x000fe20000010281 */
[----:B------:R-:W-:Y:S01]  /*2070*/  IMAD.IADD R97, R97, 0x1, R13 ;  /* 0x0000000161617824 */ /* 0x000fe200078e020d */
[----:B------:R-:W-:Y:S01]  /*2080*/  SHF.L.U64.HI R30, R28, 0x6, R29 ;  /* 0x000000061c1e7819 */ /* 0x000fe2000001021d */
[----:B------:R-:W-:Y:S01]  /*2090*/  IMAD.IADD R99, R13, 0x1, R99 ;  /* 0x000000010d637824 */ /* 0x000fe200078e0263 */
[----:B------:R-:W-:Y:S01]  /*20a0*/  SHF.R.S32.HI R143, RZ, 0x1f, R214 ;  /* 0x0000001fff8f7819 */ /* 0x000fe200000114d6 */
[----:B-----5:R-:W-:Y:S01]  /*20b0*/  IMAD.WIDE.U32 R96, R140, R28, R96 ;  /* 0x0000001c8c607225 */ /* 0x020fe200078e0060 */
[----:B------:R-:W-:-:S03]  /*20c0*/  LEA.HI R147, R147, 0x8, RZ, 0x19 ;  /* 0x0000000893937811 */ /* 0x000fc600078fc8ff */
[-C--:B0-----:R-:W-:Y:S01]  /*20d0*/  IMAD.WIDE.U32 R100, R184, R4.reuse, R22 ;  /* 0x00000004b8647225 */ /* 0x081fe200078e0016 */
[C-C-:B------:R-:W-:Y:S02]  /*20e0*/  SHF.L.U64.HI R127, R4.reuse, 0x7, R5.reuse ;  /* 0x00000007047f7819 */ /* 0x140fe40000010205 */
[----:B------:R-:W-:Y:S01]  /*20f0*/  SHF.L.U64.HI R104, R4, 0x6, R5 ;  /* 0x0000000604687819 */ /* 0x000fe20000010205 */
[----:B------:R-:W-:-:S04]  /*2100*/  IMAD.WIDE.U32 R102, R184, R4, R18 ;  /* 0x00000004b8667225 */ /* 0x000fc800078e0012 */
[----:B------:R-:W-:-:S04]  /*2110*/  IMAD.WIDE.U32 R98, R140, R28, R98 ;  /* 0x0000001c8c627225 */ /* 0x000fc800078e0062 */
[----:B------:R-:W-:Y:S01]  /*2120*/  IMAD.SHL.U32 R105, R4, 0x40, RZ ;  /* 0x0000004004697824 */ /* 0x000fe200078e00ff */
[----:B--2---:R-:W-:-:S04]  /*2130*/  LOP3.LUT R20, R20, 0xfffffffe, RZ, 0xc0, !PT ;  /* 0xfffffffe14147812 */ /* 0x004fc800078ec0ff */
[----:B------:R-:W-:-:S05]  /*2140*/  @P4 LOP3.LUT R20, R20, 0x1, RZ, 0xfc, !PT ;  /* 0x0000000114144812 */ /* 0x000fca00078efcff */
[----:B------:R0:W-:Y:S01]  /*2150*/  STL [R1+0x8], R20 ;  /* 0x0000081401007387 */ /* 0x0001e20000100800 */
[----:B------:R-:W-:Y:S02]  /*2160*/  SHF.R.S32.HI R0, RZ, 0x1f, R27 ;  /* 0x0000001fff007819 */ /* 0x000fe4000001141b */
[----:B------:R-:W-:Y:S02]  /*2170*/  SEL R9, R27, RZ, !P0 ;  /* 0x000000ff1b097207 */ /* 0x000fe40004000000 */
[----:B------:R-:W-:-:S03]  /*2180*/  SEL R0, R0, RZ, !P0 ;  /* 0x000000ff00007207 */ /* 0x000fc60004000000 */
[----:B------:R-:W-:-:S04]  /*2190*/  IMAD.WIDE.U32 R92, R9, UR4, R6 ;  /* 0x00000004095c7c25 */ /* 0x000fc8000f8e0006 */
[----:B------:R-:W-:Y:S02]  /*21a0*/  IMAD R10, R0, UR4, RZ ;  /* 0x00000004000a7c24 */ /* 0x000fe4000f8e02ff */
[----:B------:R-:W-:-:S04]  /*21b0*/  IMAD.WIDE.U32 R6, R184, R128, R18 ;  /* 0x00000080b8067225 */ /* 0x000fc800078e0012 */
[----:B------:R-:W-:Y:S01]  /*21c0*/  IMAD R89, R9, UR5, R10 ;  /* 0x0000000509597c24 */ /* 0x000fe2000f8e020a */
[----:B------:R-:W-:Y:S01]  /*21d0*/  ULDC.64 UR4, c[0x0][0x338] ;  /* 0x0000ce0000047ab9 */ /* 0x000fe20000000a00 */
[----:B------:R-:W-:Y:S01]  /*21e0*/  IMAD R10, R142, R128, RZ ;  /* 0x000000808e0a7224 */ /* 0x000fe200078e02ff */
[----:B------:R-:W-:Y:S01]  /*21f0*/  IADD3 R90, P0, R92, R6, RZ ;  /* 0x000000065c5a7210 */ /* 0x000fe20007f1e0ff */
[----:B------:R-:W-:Y:S02]  /*2200*/  IMAD R0, R0, UR4, RZ ;  /* 0x0000000400007c24 */ /* 0x000fe4000f8e02ff */
[----:B------:R-:W-:Y:S01]  /*2210*/  IMAD R10, R184, R129, R10 ;  /* 0x00000081b80a7224 */ /* 0x000fe200078e020a */
[----:B------:R-:W-:Y:S01]  /*2220*/  SHF.L.U64.HI R129, R128, 0x6, R129 ;  /* 0x0000000680817819 */ /* 0x000fe20000010281 */
[----:B------:R-:W-:Y:S01]  /*2230*/  IMAD.IADD R89, R93, 0x1, R89 ;  /* 0x000000015d597824 */ /* 0x000fe200078e0259 */
[----:B------:R-:W-:Y:S01]  /*2240*/  SHF.L.U64.HI R128, R28, 0x7, R29 ;  /* 0x000000071c807819 */ /* 0x000fe2000001021d */
[----:B------:R-:W-:-:S02]  /*2250*/  IMAD R33, R9, UR5, R0 ;  /* 0x0000000509217c24 */ /* 0x000fc4000f8e0200 */
[----:B------:R-:W-:Y:S01]  /*2260*/  IMAD R0, R142, R4, RZ ;  /* 0x000000048e007224 */ /* 0x000fe200078e02ff */
[----:B------:R-:W-:Y:S01]  /*2270*/  IADD3.X R88, R89, R7, R10, P0, !PT ;  /* 0x0000000759587210 */ /* 0x000fe200007fe40a */
[----:B------:R-:W-:Y:S01]  /*2280*/  IMAD.WIDE.U32 R94, R9, UR4, R94 ;  /* 0x00000004095e7c25 */ /* 0x000fe2000f8e005e */
[C---:B------:R-:W-:Y:S02]  /*2290*/  SEL R7, R119.reuse, RZ, P3 ;  /* 0x000000ff77077207 */ /* 0x040fe40001800000 */
[C---:B------:R-:W-:Y:S01]  /*22a0*/  SEL R9, R119.reuse, RZ, P2 ;  /* 0x000000ff77097207 */ /* 0x040fe20001000000 */
[----:B------:R-:W-:Y:S01]  /*22b0*/  IMAD R13, R184, R5, R0 ;  /* 0x00000005b80d7224 */ /* 0x000fe200078e0200 */
[----:B------:R-:W-:Y:S01]  /*22c0*/  SEL R0, R119, RZ, P4 ;  /* 0x000000ff77007207 */ /* 0x000fe20002000000 */
[----:B------:R-:W-:Y:S01]  /*22d0*/  IMAD.IADD R7, R18, 0x1, R7 ;  /* 0x0000000112077824 */ /* 0x000fe200078e0207 */
[----:B------:R-:W-:Y:S01]  /*22e0*/  LOP3.LUT P0, RZ, R225, 0x4, RZ, 0xc0, !PT ;  /* 0x00000004e1ff7812 */ /* 0x000fe2000780c0ff */
[----:B------:R-:W-:Y:S01]  /*22f0*/  IMAD.IADD R9, R186, 0x1, R9 ;  /* 0x00000001ba097824 */ /* 0x000fe200078e0209 */
[----:B------:R-:W-:Y:S01]  /*2300*/  IADD3 R8, R187, R0, RZ ;  /* 0x00000000bb087210 */ /* 0x000fe20007ffe0ff */
[----:B------:R-:W-:Y:S01]  /*2310*/  IMAD.IADD R103, R13, 0x1, R103 ;  /* 0x000000010d677824 */ /* 0x000fe200078e0267 */
[----:B------:R-:W-:Y:S01]  /*2320*/  SHF.R.S32.HI R0, RZ, 0x1f, R7 ;  /* 0x0000001fff007819 */ /* 0x000fe20000011407 */
[----:B------:R-:W-:Y:S01]  /*2330*/  IMAD.SHL.U32 R119, R119, 0x2, RZ ;  /* 0x0000000277777824 */ /* 0x000fe200078e00ff */
[----:B------:R-:W-:Y:S01]  /*2340*/  SHF.R.S32.HI R15, RZ, 0x1f, R8 ;  /* 0x0000001fff0f7819 */ /* 0x000fe20000011408 */
[----:B------:R-:W-:Y:S01]  /*2350*/  IMAD.WIDE.U32 R102, R140, R4, R102 ;  /* 0x000000048c667225 */ /* 0x000fe200078e0066 */
[----:B------:R-:W-:-:S02]  /*2360*/  SHF.R.S32.HI R6, RZ, 0x1f, R9 ;  /* 0x0000001fff067819 */ /* 0x000fc40000011409 */
[CC--:B------:R-:W-:Y:S02]  /*2370*/  LEA.HI R14, R0.reuse, R7.reuse, RZ, 0x3 ;  /* 0x00000007000e7211 */ /* 0x0c0fe400078f18ff */
[CC--:B------:R-:W-:Y:S02]  /*2380*/  LEA.HI R12, R15.reuse, R8.reuse, RZ, 0x3 ;  /* 0x000000080f0c7211 */ /* 0x0c0fe400078f18ff */
[----:B------:R-:W-:Y:S02]  /*2390*/  LEA.HI R0, R0, R7, RZ, 0x6 ;  /* 0x0000000700007211 */ /* 0x000fe400078f30ff */
[----:B------:R-:W-:Y:S02]  /*23a0*/  LEA.HI R15, R15, R8, RZ, 0x6 ;  /* 0x000000080f0f7211 */ /* 0x000fe400078f30ff */
[----:B------:R-:W-:Y:S01]  /*23b0*/  IADD3 R101, R101, R13, RZ ;  /* 0x0000000d65657210 */ /* 0x000fe20007ffe0ff */
[----:B------:R-:W-:Y:S01]  /*23c0*/  IMAD.SHL.U32 R0, R0, 0x80, RZ ;  /* 0x0000008000007824 */ /* 0x000fe200078e00ff */
[CC--:B------:R-:W-:Y:S01]  /*23d0*/  LEA.HI R13, R6.reuse, R9.reuse, RZ, 0x3 ;  /* 0x00000009060d7211 */ /* 0x0c0fe200078f18ff */
[----:B------:R-:W-:Y:S01]  /*23e0*/  IMAD.SHL.U32 R10, R15, 0x80, RZ ;  /* 0x000000800f0a7824 */ /* 0x000fe200078e00ff */
[----:B------:R-:W-:Y:S01]  /*23f0*/  LEA.HI R6, R6, R9, RZ, 0x6 ;  /* 0x0000000906067211 */ /* 0x000fe200078f30ff */
[----:B------:R-:W-:Y:S01]  /*2400*/  IMAD.WIDE.U32 R100, R140, R4, R100 ;  /* 0x000000048c647225 */ /* 0x000fe200078e0064 */
[----:B------:R-:W-:-:S02]  /*2410*/  LOP3.LUT R7, R196, 0x38, R14, 0xf8, !PT ;  /* 0x00000038c4077812 */ /* 0x000fc400078ef80e */
[----:B------:R-:W-:Y:S01]  /*2420*/  LOP3.LUT R15, R195, 0x38, R14, 0xf8, !PT ;  /* 0x00000038c30f7812 */ /* 0x000fe200078ef80e */
[----:B------:R-:W-:Y:S01]  /*2430*/  IMAD.SHL.U32 R8, R6, 0x80, RZ ;  /* 0x0000008006087824 */ /* 0x000fe200078e00ff */
[----:B------:R-:W-:Y:S02]  /*2440*/  LOP3.LUT R6, R7, R198, RZ, 0x3c, !PT ;  /* 0x000000c607067212 */ /* 0x000fe400078e3cff */
[----:B------:R-:W-:Y:S02]  /*2450*/  LOP3.LUT R0, R0, 0xffffe000, RZ, 0xc0, !PT ;  /* 0xffffe00000007812 */ /* 0x000fe400078ec0ff */
[----:B------:R-:W-:Y:S02]  /*2460*/  LOP3.LUT R15, R15, R232, RZ, 0x3c, !PT ;  /* 0x000000e80f0f7212 */ /* 0x000fe400078e3cff */
[----:B------:R-:W-:Y:S02]  /*2470*/  SHF.R.S32.HI R7, RZ, 0x1f, R140 ;  /* 0x0000001fff077819 */ /* 0x000fe4000001148c */
[----:B------:R-:W-:-:S02]  /*2480*/  IADD3 R137, R15, R0, R199 ;  /* 0x000000000f897210 */ /* 0x000fc40007ffe0c7 */
[----:B------:R-:W-:Y:S01]  /*2490*/  LEA R139, R197, R0, 0x9 ;  /* 0x00000000c58b7211 */ /* 0x000fe200078e48ff */
[C---:B------:R-:W-:Y:S01]  /*24a0*/  IMAD R0, R7.reuse, R28, RZ ;  /* 0x0000001c07007224 */ /* 0x040fe200078e02ff */
[----:B------:R-:W-:Y:S01]  /*24b0*/  LOP3.LUT R21, R196, 0x38, R12, 0xf8, !PT ;  /* 0x00000038c4157812 */ /* 0x000fe200078ef80c */
[----:B------:R-:W-:Y:S01]  /*24c0*/  IMAD R7, R7, R4, RZ ;  /* 0x0000000407077224 */ /* 0x000fe200078e02ff */
[----:B------:R-:W-:Y:S01]  /*24d0*/  LOP3.LUT R10, R10, 0xffffe000, RZ, 0xc0, !PT ;  /* 0xffffe0000a0a7812 */ /* 0x000fe200078ec0ff */
[----:B------:R-:W-:Y:S01]  /*24e0*/  IMAD.IADD R139, R139, 0x1, R6 ;  /* 0x000000018b8b7824 */ /* 0x000fe200078e0206 */
[-C--:B------:R-:W-:Y:S01]  /*24f0*/  LOP3.LUT R21, R21, R198.reuse, RZ, 0x3c, !PT ;  /* 0x000000c615157212 */ /* 0x080fe200078e3cff */
[----:B------:R-:W-:Y:S01]  /*2500*/  IMAD R7, R140, R5, R7 ;  /* 0x000000058c077224 */ /* 0x000fe200078e0207 */
[----:B------:R-:W-:Y:S01]  /*2510*/  LOP3.LUT R5, R196, 0x18, R18, 0xf8, !PT ;  /* 0x00000018c4057812 */ /* 0x000fe200078ef812 */
[----:B------:R-:W-:Y:S01]  /*2520*/  IMAD R136, R197, 0x200, R10 ;  /* 0x00000200c5887824 */ /* 0x000fe200078e020a */
[----:B------:R-:W-:Y:S01]  /*2530*/  LOP3.LUT R8, R8, 0xffffe000, RZ, 0xc0, !PT ;  /* 0xffffe00008087812 */ /* 0x000fe200078ec0ff */
[----:B0-----:R-:W-:Y:S01]  /*2540*/  IMAD.IADD R20, R101, 0x1, R7 ;  /* 0x0000000165147824 */ /* 0x001fe200078e0207 */
[----:B------:R-:W-:Y:S01]  /*2550*/  LOP3.LUT R25, R195, 0x38, R13, 0xf8, !PT ;  /* 0x00000038c3197812 */ /* 0x000fe200078ef80d */
[----:B------:R-:W-:Y:S01]  /*2560*/  IMAD.IADD R136, R136, 0x1, R21 ;  /* 0x0000000188887824 */ /* 0x000fe200078e0215 */
[----:B------:R-:W-:Y:S01]  /*2570*/  LOP3.LUT R26, R5, R198, RZ, 0x3c, !PT ;  /* 0x000000c6051a7212 */ /* 0x000fe200078e3cff */
[----:B------:R-:W-:Y:S01]  /*2580*/  IMAD R21, R140, R29, R0 ;  /* 0x0000001d8c157224 */ /* 0x000fe200078e0200 */
[----:B------:R-:W-:Y:S01]  /*2590*/  LOP3.LUT R9, R196, 0x38, R13, 0xf8, !PT ;  /* 0x00000038c4097812 */ /* 0x000fe200078ef80d */
[----:B------:R-:W-:Y:S01]  /*25a0*/  IMAD R138, R197, 0x200, R8 ;  /* 0x00000200c58a7824 */ /* 0x000fe200078e0208 */
[----:B------:R-:W-:Y:S01]  /*25b0*/  LOP3.LUT R27, R195, 0x38, R12, 0xf8, !PT ;  /* 0x00000038c31b7812 */ /* 0x000fe200078ef80c */
[----:B------:R-:W-:Y:S01]  /*25c0*/  IMAD R26, R197, 0x200, R26 ;  /* 0x00000200c51a7824 */ /* 0x000fe200078e021a */
[----:B------:R-:W-:Y:S01]  /*25d0*/  SEL R0, RZ, 0x20, P1 ;  /* 0x00000020ff007807 */ /* 0x000fe20000800000 */
[----:B------:R-:W-:Y:S01]  /*25e0*/  IMAD.IADD R5, R95, 0x1, R33 ;  /* 0x000000015f057824 */ /* 0x000fe200078e0221 */
[----:B------:R-:W-:-:S02]  /*25f0*/  LOP3.LUT R25, R25, R232, RZ, 0x3c, !PT ;  /* 0x000000e819197212 */ /* 0x000fc400078e3cff */
[----:B------:R-:W-:Y:S02]  /*2600*/  LOP3.LUT R9, R9, R198, RZ, 0x3c, !PT ;  /* 0x000000c609097212 */ /* 0x000fe400078e3cff */
[----:B------:R-:W-:Y:S02]  /*2610*/  LOP3.LUT R27, R27, R232, RZ, 0x3c, !PT ;  /* 0x000000e81b1b7212 */ /* 0x000fe400078e3cff */
[----:B------:R-:W-:Y:S02]  /*2620*/  IADD3 R116, P4, R184, R117, RZ ;  /* 0x00000075b8747210 */ /* 0x000fe40007f9e0ff */
[----:B------:R-:W-:Y:S02]  /*2630*/  SHF.R.S32.HI R111, RZ, 0x3, R14 ;  /* 0x00000003ff6f7819 */ /* 0x000fe4000001140e */
[----:B------:R-:W-:Y:S01]  /*2640*/  SHF.R.S32.HI R110, RZ, 0x3, R13 ;  /* 0x00000003ff6e7819 */ /* 0x000fe2000001140d */
[----:B------:R-:W-:Y:S01]  /*2650*/  IMAD.X R117, R3, 0x1, R142, P4 ;  /* 0x0000000103757824 */ /* 0x000fe200020e068e */
[----:B------:R-:W-:-:S02]  /*2660*/  SHF.R.S32.HI R109, RZ, 0x3, R12 ;  /* 0x00000003ff6d7819 */ /* 0x000fc4000001140c */
[----:B------:R-:W-:Y:S02]  /*2670*/  SEL R121, R121, 0xffffffe0, !P0 ;  /* 0xffffffe079797807 */ /* 0x000fe40004000000 */
[----:B------:R-:W-:Y:S02]  /*2680*/  LOP3.LUT R14, R14, 0xfffffff8, RZ, 0xc0, !PT ;  /* 0xfffffff80e0e7812 */ /* 0x000fe400078ec0ff */
[----:B------:R-:W-:Y:S02]  /*2690*/  LOP3.LUT R13, R13, 0xfffffff8, RZ, 0xc0, !PT ;  /* 0xfffffff80d0d7812 */ /* 0x000fe400078ec0ff */
[----:B------:R-:W-:Y:S02]  /*26a0*/  LOP3.LUT R12, R12, 0xfffffff8, RZ, 0xc0, !PT ;  /* 0xfffffff80c0c7812 */ /* 0x000fe400078ec0ff */
[----:B------:R-:W-:Y:S02]  /*26b0*/  LOP3.LUT R0, R11, R0, RZ, 0xfc, !PT ;  /* 0x000000000b007212 */ /* 0x000fe400078efcff */
[----:B------:R-:W-:Y:S01]  /*26c0*/  IADD3 R135, R25, R8, R199 ;  /* 0x0000000819877210 */ /* 0x000fe20007ffe0c7 */
[----:B------:R-:W-:Y:S01]  /*26d0*/  IMAD.IADD R25, R97, 0x1, R21 ;  /* 0x0000000161197824 */ /* 0x000fe200078e0215 */
[----:B------:R-:W-:Y:S01]  /*26e0*/  IADD3 R134, R27, R10, R199 ;  /* 0x0000000a1b867210 */ /* 0x000fe20007ffe0c7 */
[----:B------:R-:W-:Y:S01]  /*26f0*/  IMAD.SHL.U32 R27, R4, 0x80, RZ ;  /* 0x00000080041b7824 */ /* 0x000fe200078e00ff */
[----:B------:R-:W-:Y:S01]  /*2700*/  IADD3 R138, R138, R9, RZ ;  /* 0x000000098a8a7210 */ /* 0x000fe20007ffe0ff */
[----:B------:R-:W-:Y:S01]  /*2710*/  IMAD.IADD R21, R21, 0x1, R99 ;  /* 0x0000000115157824 */ /* 0x000fe200078e0263 */
[C---:B------:R-:W-:Y:S01]  /*2720*/  SHF.L.U32 R29, R28.reuse, 0x7, RZ ;  /* 0x000000071c1d7819 */ /* 0x040fe200000006ff */
[----:B------:R-:W-:Y:S01]  /*2730*/  IMAD.SHL.U32 R28, R28, 0x40, RZ ;  /* 0x000000401c1c7824 */ /* 0x000fe200078e00ff */
[----:B------:R-:W-:-:S02]  /*2740*/  IADD3 R15, R7, R103, RZ ;  /* 0x00000067070f7210 */ /* 0x000fc40007ffe0ff */
[----:B------:R-:W-:Y:S02]  /*2750*/  IADD3 R133, R121, R26, RZ ;  /* 0x0000001a79857210 */ /* 0x000fe40007ffe0ff */
[----:B------:R-:W-:Y:S02]  /*2760*/  LOP3.LUT R11, R11, 0x1, RZ, 0xc0, !PT ;  /* 0x000000010b0b7812 */ /* 0x000fe400078ec0ff */
[----:B------:R-:W-:Y:S02]  /*2770*/  SHF.R.S32.HI R108, RZ, 0x1f, R14 ;  /* 0x0000001fff6c7819 */ /* 0x000fe4000001140e */
[----:B------:R-:W-:Y:S02]  /*2780*/  SHF.R.S32.HI R107, RZ, 0x1f, R13 ;  /* 0x0000001fff6b7819 */ /* 0x000fe4000001140d */
[----:B------:R-:W-:Y:S02]  /*2790*/  SHF.R.S32.HI R106, RZ, 0x1f, R12 ;  /* 0x0000001fff6a7819 */ /* 0x000fe4000001140c */
[----:B------:R-:W-:-:S02]  /*27a0*/  LOP3.LUT R10, R0, 0x2, RZ, 0xc0, !PT ;  /* 0x00000002000a7812 */ /* 0x000fc400078ec0ff */
[C---:B------:R-:W-:Y:S02]  /*27b0*/  LOP3.LUT R9, R0.reuse, 0x4, RZ, 0xc0, !PT ;  /* 0x0000000400097812 */ /* 0x040fe400078ec0ff */
[C---:B------:R-:W-:Y:S02]  /*27c0*/  LOP3.LUT R8, R0.reuse, 0x8, RZ, 0xc0, !PT ;  /* 0x0000000800087812 */ /* 0x040fe400078ec0ff */
[C---:B------:R-:W-:Y:S02]  /*27d0*/  LOP3.LUT R7, R0.reuse, 0x10, RZ, 0xc0, !PT ;  /* 0x0000001000077812 */ /* 0x040fe400078ec0ff */
[----:B------:R-:W-:-:S07]  /*27e0*/  LOP3.LUT R6, R0, 0x20, RZ, 0xc0, !PT ;  /* 0x0000002000067812 */ /* 0x000fce00078ec0ff */
.L_x_2816:
        /* <DEDUP_REMOVED lines=20> */
[----:B------:R-:W-:-:S02]  /*2930*/  LEA.HI.X R45, R3, R115, R4, 0x1, P0 ;  /* 0x00000073032d7211 */ /* 0x000fc400000f0c04 */
[----:B-1----:R-:W-:Y:S02]  /*2940*/  ISETP.GE.AND P0, PT, R118, 0x1, PT ;  /* 0x000000017600780c */ /* 0x002fe40003f06270 */
[----:B------:R-:W-:Y:S01]  /*2950*/  LEA.HI.X R41, R0, R115, R2, 0x1, P5 ;  /* 0x0000007300297211 */ /* 0x000fe200028f0c02 */
[----:B------:R-:W-:Y:S02]  /*2960*/  IMAD R0, R17, 0x6000, R26 ;  /* 0x0000600011007824 */ /* 0x000fe400078e021a */
[----:B------:R-:W-:Y:S02]  /*2970*/  IMAD.MOV.U32 R2, RZ, RZ, R32 ;  /* 0x000000ffff027224 */ /* 0x000fe400078e0020 */
        /* <DEDUP_REMOVED lines=11> */
[----:B------:R-:W-:-:S04]  /*2a30*/  IMAD.WIDE.U32 R82, R27, R32, RZ ;  /* 0x000000201b527225 */ /* 0x000fc800078e00ff */
[----:B------:R-:W-:Y:S01]  /*2a40*/  IMAD R4, R2, -0x80, R24 ;  /* 0xffffff8002047824 */ /* 0x000fe200078e0218 */
[----:B------:R-:W-:Y:S01]  /*2a50*/  IADD3 R0, R83, R3, RZ ;  /* 0x0000000353007210 */ /* 0x000fe20007ffe0ff */
[----:B------:R-:W-:-:S03]  /*2a60*/  IMAD.WIDE.U32 R80, R29, R32, RZ ;  /* 0x000000201d507225 */ /* 0x000fc600078e00ff */
[----:B------:R-:W-:Y:S01]  /*2a70*/  VIMNMX R4, R4, 0x80, PT ;  /* 0x0000008004047848 */ /* 0x000fe20003fe0100 */
        /* <DEDUP_REMOVED lines=20> */
[----:B0-----:R-:W-:Y:S01]  /*2bc0*/  IADD3 R35, P1, R96, R80, RZ ;  /* 0x0000005060237210 */ /* 0x001fe20007f3e0ff */
[----:B------:R-:W-:Y:S01]  /*2bd0*/  ULDC.64 UR6, c[0x0][0x400] ;  /* 0x0001000000067ab9 */ /* 0x000fe20000000a00 */
[----:B------:R-:W-:Y:S01]  /*2be0*/  CS2R R122, SRZ ;  /* 0x00000000007a7805 */ /* 0x000fe2000001ff00 */
[----:B------:R-:W-:Y:S01]  /*2bf0*/  IMAD.X R34, R0, 0x1, R20, P4 ;  /* 0x0000000100227824 */ /* 0x000fe200020e0614 */
[----:B------:R-:W-:Y:S01]  /*2c00*/  LEA R32, P4, R33, UR4, 0x1 ;  /* 0x0000000421207c11 */ /* 0x000fe2000f8808ff */
[----:B------:R-:W-:Y:S01]  /*2c10*/  IMAD.X R38, R3, 0x1, R25, P1 ;  /* 0x0000000103267824 */ /* 0x000fe200008e0619 */
[----:B------:R-:W-:Y:S02]  /*2c20*/  ISETP.GE.AND P1, PT, R22, R118, PT ;  /* 0x000000761600720c */ /* 0x000fe40003f26270 */
[----:B------:R-:W-:-:S02]  /*2c30*/  CS2R R86, SRZ ;  /* 0x0000000000567805 */ /* 0x000fc4000001ff00 */
[----:B------:R-:W-:Y:S02]  /*2c40*/  LEA.HI.X R33, R33, UR5, R34, 0x1, P4 ;  /* 0x0000000521217c11 */ /* 0x000fe4000a0f0c22 */
[----:B------:R-:W-:Y:S02]  /*2c50*/  CS2R R124, SRZ ;  /* 0x00000000007c7805 */ /* 0x000fe4000001ff00 */
[C---:B------:R-:W-:Y:S02]  /*2c60*/  LEA R34, P4, R35.reuse, UR6, 0x1 ;  /* 0x0000000623227c11 */ /* 0x040fe4000f8808ff */
[----:B------:R-:W-:Y:S02]  /*2c70*/  CS2R R114, SRZ ;  /* 0x0000000000727805 */ /* 0x000fe4000001ff00 */
        /* <DEDUP_REMOVED lines=26> */
.L_x_2721:
[----:B------:R-:W-:Y:S05]  /*2e20*/  BSYNC B1 ;  /* 0x0000000000017941 */ /* 0x000fea0003800000 */
.L_x_2720:
        /* <DEDUP_REMOVED lines=12> */
[----:B-----5:R-:W-:Y:S01]  /*2ef0*/  MOV R130, R66 ;  /* 0x0000004200827202 */ /* 0x020fe20000000f00 */
[----:B------:R-:W-:Y:S01]  /*2f00*/  IMAD.MOV.U32 R131, RZ, RZ, R67 ;  /* 0x000000ffff837224 */ /* 0x000fe200078e0043 */
        /* <DEDUP_REMOVED lines=12> */
[----:B------:R-:W-:-:S04]  /*2fd0*/  LEA R34, P1, R80, UR6, 0x1 ;  /* 0x0000000650227c11 */ /* 0x000fc8000f8208ff */
[----:B0-----:R-:W-:Y:S02]  /*2fe0*/  LEA.HI.X R35, R80, UR7, R3, 0x1, P1 ;  /* 0x0000000750237c11 */ /* 0x001fe400088f0c03 */
        /* <DEDUP_REMOVED lines=28> */
.L_x_2723:
[----:B------:R-:W-:Y:S05]  /*31b0*/  BSYNC B1 ;  /* 0x0000000000017941 */ /* 0x000fea0003800000 */
.L_x_2722:
[----:B------:R-:W3:Y:S01]  /*31c0*/  LDL R0, [R1+0xc] ;  /* 0x00000c0001007983 */ /* 0x000ee20000100800 */
[----:B------:R-:W-:Y:S01]  /*31d0*/  IMAD.MOV.U32 R3, RZ, RZ, R71 ;  /* 0x000000ffff037224 */ /* 0x000fe200078e0047 */
[----:B-12---:R-:W-:Y:S02]  /*31e0*/  MOV R32, R74 ;  /* 0x0000004a00207202 */ /* 0x006fe40000000f00 */
[----:B------:R-:W-:Y:S02]  /*31f0*/  MOV R33, R86 ;  /* 0x0000005600217202 */ /* 0x000fe40000000f00 */
        /* <DEDUP_REMOVED lines=20> */
[----:B-----5:R-:W-:-:S04]  /*3340*/  MOV R33, R36 ;  /* 0x0000002400217202 */ /* 0x020fc80000000f00 */
[----:B------:R-:W-:Y:S01]  /*3350*/  PRMT R80, R80, 0x5410, R33 ;  /* 0x0000541050507816 */ /* 0x000fe20000000021 */
[----:B------:R-:W-:Y:S01]  /*3360*/  IMAD.MOV.U32 R33, RZ, RZ, R47 ;  /* 0x000000ffff217224 */ /* 0x000fe200078e002f */
[----:B---3--:R-:W-:Y:S01]  /*3370*/  R2UR UR4, R0 ;  /* 0x00000000000472ca */ /* 0x008fe200000e0000 */
[----:B------:R-:W-:-:S05]  /*3380*/  IMAD.MOV.U32 R0, RZ, RZ, R70 ;  /* 0x000000ffff007224 */ /* 0x000fca00078e0046 */
[----:B------:R-:W-:Y:S01]  /*3390*/  PRMT R158, R158, 0x5410, R0 ;  /* 0x000054109e9e7816 */ /* 0x000fe20000000000 */
[----:B------:R-:W-:-:S03]  /*33a0*/  IMAD.MOV.U32 R0, RZ, RZ, R75 ;  /* 0x000000ffff007224 */ /* 0x000fc600078e004b */
[----:B------:R-:W-:Y:S01]  /*33b0*/  PRMT R158, R3, 0x7610, R158 ;  /* 0x00007610039e7816 */ /* 0x000fe2000000009e */
[----:B------:R-:W-:Y:S01]  /*33c0*/  IMAD.MOV.U32 R3, RZ, RZ, R84 ;  /* 0x000000ffff037224 */ /* 0x000fe200078e0054 */
[----:B------:R-:W-:Y:S01]  /*33d0*/  PRMT R161, R0, 0x7610, R161 ;  /* 0x0000761000a17816 */ /* 0x000fe200000000a1 */
[----:B------:R-:W-:Y:S01]  /*33e0*/  IMAD.MOV.U32 R0, RZ, RZ, R87 ;  /* 0x000000ffff007224 */ /* 0x000fe200078e0057 */
[----:B------:R-:W-:Y:S02]  /*33f0*/  UISETP.NE.AND UP0, UPT, UR4, 0x3, UPT ;  /* 0x000000030400788c */ /* 0x000fe4000bf05270 */
[----:B------:R-:W-:Y:S01]  /*3400*/  PRMT R166, R3, 0x5410, R32 ;  /* 0x0000541003a67816 */ /* 0x000fe20000000020 */
[----:B------:R-:W-:Y:S01]  /*3410*/  IMAD.MOV.U32 R3, RZ, RZ, R124 ;  /* 0x000000ffff037224 */ /* 0x000fe200078e007c */
[----:B------:R-:W-:Y:S01]  /*3420*/  PRMT R163, R163, 0x5410, R0 ;  /* 0x00005410a3a37816 */ /* 0x000fe20000000000 */
[----:B------:R-:W-:Y:S01]  /*3430*/  IMAD.MOV.U32 R0, RZ, RZ, R69 ;  /* 0x000000ffff007224 */ /* 0x000fe200078e0045 */
[----:B------:R-:W-:Y:S01]  /*3440*/  PLOP3.LUT P1, PT, PT, PT, UP0, 0x80, 0x0 ;  /* 0x000000000000781c */ /* 0x000fe20003f2f008 */
        /* <DEDUP_REMOVED lines=19> */
[----:B------:R-:W-:Y:S02]  /*3580*/  MOV R0, R58 ;  /* 0x0000003a00007202 */ /* 0x000fe40000000f00 */
[----:B------:R-:W-:Y:S01]  /*3590*/  PRMT R130, R130, 0x5410, R33 ;  /* 0x0000541082827816 */ /* 0x000fe20000000021 */
[----:B------:R-:W-:Y:S01]  /*35a0*/  IMAD.MOV.U32 R33, RZ, RZ, R59 ;  /* 0x000000ffff217224 */ /* 0x000fe200078e003b */
[----:B------:R-:W-:Y:S02]  /*35b0*/  PRMT R144, R0, 0x7610, R144 ;  /* 0x0000761000907816 */ /* 0x000fe40000000090 */
[----:B------:R-:W-:-:S02]  /*35c0*/  MOV R0, R38 ;  /* 0x0000002600007202 */ /* 0x000fc40000000f00 */
        /* <DEDUP_REMOVED lines=25> */
.L_x_2724:
[----:B------:R-:W-:Y:S01]  /*3760*/  LEA R3, R17, R16, 0x3 ;  /* 0x0000001011037211 */ /* 0x000fe200078e18ff */
[----:B------:R-:W-:Y:S01]  /*3770*/  BSSY B1, `(.L_x_2725) ;  /* 0x0000004000017945 */ /* 0x000fe20003800000 */
[----:B------:R-:W-:-:S04]  /*3780*/  SHF.L.U32 R0, R189, 0x1f, RZ ;  /* 0x0000001fbd007819 */ /* 0x000fc800000006ff */
[----:B------:R-:W1:Y:S02]  /*3790*/  SYNCS.PHASECHK.TRANS64.TRYWAIT P5, [R3+URZ+0x34890], R0 ;  /* 0x03489000030075a7 */ /* 0x000e6400080a017f */
[----:B-1----:R-:W-:Y:S05]  /*37a0*/  @!P5 BRA `(.L_x_2726) ;  /* 0x00000220003cd947 */ /* 0x002fea0003800000 */
.L_x_3097:
[----:B------:R-:W-:Y:S05]  /*37b0*/  BSYNC B1 ;  /* 0x0000000000017941 */ /* 0x000fea0003800000 */
.L_x_2725:
        /* <DEDUP_REMOVED lines=49> */
.L_x_2732:
[----:B------:R-:W-:Y:S05]  /*3ad0*/  BSYNC B3 ;  /* 0x0000000000037941 */ /* 0x000fea0003800000 */
.L_x_2731:
[----:B--2---:R2:W-:Y:S02]  /*3ae0*/  STG.E.128 desc[UR60][R44.64], R32 ;  /* 0x000000202c007986 */ /* 0x0045e4000c101d3c */
.L_x_2730:
[----:B------:R-:W-:Y:S05]  /*3af0*/  BSYNC B2 ;  /* 0x0000000000027941 */ /* 0x000fea0003800000 */
.L_x_2729:
        /* <DEDUP_REMOVED lines=48> */
.L_x_2736:
[----:B------:R-:W-:Y:S05]  /*3e00*/  BSYNC B3 ;  /* 0x0000000000037941 */ /* 0x000fea0003800000 */
.L_x_2735:
[----:B--2---:R3:W-:Y:S02]  /*3e10*/  STG.E.128 desc[UR60][R44.64+0x40], R32 ;  /* 0x000040202c007986 */ /* 0x0047e4000c101d3c */
.L_x_2734:
[----:B------:R-:W-:Y:S05]  /*3e20*/  BSYNC B2 ;  /* 0x0000000000027941 */ /* 0x000fea0003800000 */
.L_x_2733:
        /* <DEDUP_REMOVED lines=48> */
.L_x_2740:
[----:B------:R-:W-:Y:S05]  /*4130*/  BSYNC B3 ;  /* 0x0000000000037941 */ /* 0x000fea0003800000 */
.L_x_2739:
[----:B--2---:R4:W-:Y:S02]  /*4140*/  STG.E.128 desc[UR60][R44.64+0x80], R32 ;  /* 0x000080202c007986 */ /* 0x0049e4000c101d3c */
.L_x_2738:
[----:B------:R-:W-:Y:S05]  /*4150*/  BSYNC B2 ;  /* 0x0000000000027941 */ /* 0x000fea0003800000 */
.L_x_2737:
        /* <DEDUP_REMOVED lines=48> */
.L_x_2744:
[----:B------:R-:W-:Y:S05]  /*4460*/  BSYNC B3 ;  /* 0x0000000000037941 */ /* 0x000fea0003800000 */
.L_x_2743:
[----:B--2---:R0:W-:Y:S02]  /*4470*/  STG.E.128 desc[UR60][R44.64+0xc0], R32 ;  /* 0x0000c0202c007986 */ /* 0x0041e4000c101d3c */
.L_x_2742:
[----:B------:R-:W-:Y:S05]  /*4480*/  BSYNC B2 ;  /* 0x0000000000027941 */ /* 0x000fea0003800000 */
.L_x_2741:
        /* <DEDUP_REMOVED lines=48> */
.L_x_2748:
[----:B------:R-:W-:Y:S05]  /*4790*/  BSYNC B3 ;  /* 0x0000000000037941 */ /* 0x000fea0003800000 */
.L_x_2747:
[----:B--2---:R0:W-:Y:S02]  /*47a0*/  STG.E.128 desc[UR60][R44.64+0x100], R32 ;  /* 0x000100202c007986 */ /* 0x0041e4000c101d3c */
.L_x_2746:
[----:B------:R-:W-:Y:S05]  /*47b0*/  BSYNC B2 ;  /* 0x0000000000027941 */ /* 0x000fea0003800000 */
.L_x_2745:
        /* <DEDUP_REMOVED lines=48> */
.L_x_2750:
[----:B------:R-:W-:Y:S05]  /*4ac0*/  BSYNC B2 ;  /* 0x0000000000027941 */ /* 0x000fea0003800000 */
.L_x_2749:
[----:B--2---:R0:W-:Y:S02]  /*4ad0*/  STG.E.128 desc[UR60][R44.64+0x140], R32 ;  /* 0x000140202c007986 */ /* 0x0041e4000c101d3c */
.L_x_2728:
[----:B------:R-:W-:Y:S05]  /*4ae0*/  BSYNC B1 ;  /* 0x0000000000017941 */ /* 0x000fea0003800000 */
.L_x_2727:
        /* <DEDUP_REMOVED lines=49> */
.L_x_2755:
[----:B------:R-:W-:Y:S05]  /*4e00*/  BSYNC B2 ;  /* 0x0000000000027941 */ /* 0x000fea0003800000 */
.L_x_2754:
[----:B--2---:R0:W-:Y:S02]  /*4e10*/  STG.E.128 desc[UR60][R40.64], R32 ;  /* 0x0000002028007986 */ /* 0x0041e4000c101d3c */
.L_x_2753:
[----:B------:R-:W-:Y:S05]  /*4e20*/  BSYNC B1 ;  /* 0x0000000000017941 */ /* 0x000fea0003800000 */
.L_x_2752:
        /* <DEDUP_REMOVED lines=21> */
[C---:B------:R-:W-:Y:S01]  /*4f80*/  FMUL.FTZ R59, R33.reuse, R59 ;  /* 0x0000003b213b7220 */ /* 0x040fe20000410000 */
[----:B------:R-:W-:Y:S01]  /*4f90*/  FFMA.FTZ R64, R33, R58, -R64 ;  /* 0x0000003a21407223 */ /* 0x000fe20000010840 */
[----:B------:R-:W-:Y:S02]  /*4fa0*/  FMUL.FTZ R66, R45, R62 ;  /* 0x0000003e2d427220 */ /* 0x000fe40000410000 */
[----:B------:R-:W-:Y:S01]  /*4fb0*/  FFMA.FTZ R61, R34, R58, R59 ;  /* 0x0000003a223d7223 */ /* 0x000fe2000001003b */
        /* <DEDUP_REMOVED lines=23> */
.L_x_2759:
[----:B------:R-:W-:Y:S05]  /*5130*/  BSYNC B2 ;  /* 0x0000000000027941 */ /* 0x000fea0003800000 */
.L_x_2758:
[----:B--2---:R0:W-:Y:S02]  /*5140*/  STG.E.128 desc[UR60][R40.64+0x40], R32 ;  /* 0x0000402028007986 */ /* 0x0041e4000c101d3c */
.L_x_2757:
[----:B------:R-:W-:Y:S05]  /*5150*/  BSYNC B1 ;  /* 0x0000000000017941 */ /* 0x000fea0003800000 */
.L_x_2756:
        /* <DEDUP_REMOVED lines=23> */
[----:B------:R-:W-:Y:S01]  /*52d0*/  FMUL.FTZ R58, R35, R58 ;  /* 0x0000003a233a7220 */ /* 0x000fe20000410000 */
[----:B------:R-:W-:Y:S01]  /*52e0*/  FFMA.FTZ R60, R33, R54, -R60 ;  /* 0x00000036213c7223 */ /* 0x000fe2000001083c */
[----:B------:R-:W-:-:S02]  /*52f0*/  HADD2.F32 R154, -RZ, R154.H1_H1 ;  /* 0x3000009aff9a7230 */ /* 0x000fc40000004100 */
[----:B------:R-:W-:Y:S01]  /*5300*/  FFMA.FTZ R57, R34, R54, R55 ;  /* 0x0000003622397223 */ /* 0x000fe20000010037 */
[-C--:B------:R-:W-:Y:S01]  /*5310*/  FFMA.FTZ R61, R45, R56.reuse, R58 ;  /* 0x000000382d3d7223 */ /* 0x080fe2000001003a */
[----:B------:R-:W-:Y:S02]  /*5320*/  HADD2.F32 R45, -RZ, R156.H1_H1 ;  /* 0x3000009cff2d7230 */ /* 0x000fe40000004100 */
[----:B------:R-:W-:Y:S01]  /*5330*/  FFMA.FTZ R62, R35, R56, -R62 ;  /* 0x00000038233e7223 */ /* 0x000fe2000001083e */
        /* <DEDUP_REMOVED lines=18> */
.L_x_2763:
[----:B------:R-:W-:Y:S05]  /*5460*/  BSYNC B2 ;  /* 0x0000000000027941 */ /* 0x000fea0003800000 */
.L_x_2762:
[----:B--2---:R0:W-:Y:S02]  /*5470*/  STG.E.128 desc[UR60][R40.64+0x80], R32 ;  /* 0x0000802028007986 */ /* 0x0041e4000c101d3c */
.L_x_2761:
[----:B------:R-:W-:Y:S05]  /*5480*/  BSYNC B1 ;  /* 0x0000000000017941 */ /* 0x000fea0003800000 */
.L_x_2760:
        /* <DEDUP_REMOVED lines=48> */
.L_x_2767:
[----:B------:R-:W-:Y:S05]  /*5790*/  BSYNC B2 ;  /* 0x0000000000027941 */ /* 0x000fea0003800000 */
.L_x_2766:
[----:B--2---:R0:W-:Y:S02]  /*57a0*/  STG.E.128 desc[UR60][R40.64+0xc0], R32 ;  /* 0x0000c02028007986 */ /* 0x0041e4000c101d3c */
.L_x_2765:
[----:B------:R-:W-:Y:S05]  /*57b0*/  BSYNC B1 ;  /* 0x0000000000017941 */ /* 0x000fea0003800000 */
.L_x_2764:
        /* <DEDUP_REMOVED lines=48> */
.L_x_2771:
[----:B------:R-:W-:Y:S05]  /*5ac0*/  BSYNC B2 ;  /* 0x0000000000027941 */ /* 0x000fea0003800000 */
.L_x_2770:
[----:B--2---:R0:W-:Y:S02]  /*5ad0*/  STG.E.128 desc[UR60][R40.64+0x100], R32 ;  /* 0x0001002028007986 */ /* 0x0041e4000c101d3c */
.L_x_2769:
[----:B------:R-:W-:Y:S05]  /*5ae0*/  BSYNC B1 ;  /* 0x0000000000017941 */ /* 0x000fea0003800000 */
.L_x_2768:
[----:B------:R-:W-:-:S13]  /*5af0*/  ISETP.NE.AND P0, PT, R6, RZ, PT ;  /* 0x000000ff0600720c */ /* 0x000fda0003f05270 */
        /* <DEDUP_REMOVED lines=18> */
[C---:B------:R-:W-:Y:S01]  /*5c20*/  FMUL.FTZ R39, R33.reuse, R39 ;  /* 0x0000002721277220 */ /* 0x040fe20000410000 */
[----:B------:R-:W-:Y:S02]  /*5c30*/  HADD2.F32 R35, -RZ, R35.H0_H0 ;  /* 0x20000023ff237230 */ /* 0x000fe40000004100 */
[----:B------:R-:W-:Y:S01]  /*5c40*/  FFMA.FTZ R46, R33, R38, -R46 ;  /* 0x00000026212e7223 */ /* 0x000fe2000001082e */
[----:B------:R-:W-:-:S02]  /*5c50*/  HADD2.F32 R33, -RZ, R32.H1_H1 ;  /* 0x30000020ff217230 */ /* 0x000fc40000004100 */
[----:B------:R-:W-:Y:S01]  /*5c60*/  FFMA.FTZ R43, R34, R38, R39 ;  /* 0x00000026222b7223 */ /* 0x000fe20000010027 */
[-C--:B------:R-:W-:Y:S01]  /*5c70*/  FMUL.FTZ R48, R37, R44.reuse ;  /* 0x0000002c25307220 */ /* 0x080fe20000410000 */
[--C-:B------:R-:W-:Y:S02]  /*5c80*/  HADD2.F32 R38, -RZ, R81.reuse.H0_H0 ;  /* 0x20000051ff267230 */ /* 0x100fe40000004100 */
[C---:B------:R-:W-:Y:S01]  /*5c90*/  FMUL.FTZ R44, R35.reuse, R44 ;  /* 0x0000002c232c7220 */ /* 0x040fe20000410000 */
[----:B------:R-:W-:Y:S02]  /*5ca0*/  HADD2.F32 R81, -RZ, R81.H1_H1 ;  /* 0x30000051ff517230 */ /* 0x000fe40000004100 */
[-C--:B------:R-:W-:Y:S01]  /*5cb0*/  FFMA.FTZ R48, R35, R42.reuse, -R48 ;  /* 0x0000002a23307223 */ /* 0x080fe20000010830 */
[----:B------:R-:W-:Y:S02]  /*5cc0*/  HADD2.F32 R34, -RZ, R36.H1_H1 ;  /* 0x30000024ff227230 */ /* 0x000fe40000004100 */
[----:B------:R-:W-:Y:S01]  /*5cd0*/  FFMA.FTZ R47, R37, R42, R44 ;  /* 0x0000002a252f7223 */ /* 0x000fe2000001002c */
[----:B------:R-:W-:-:S02]  /*5ce0*/  HADD2.F32 R32, -RZ, R32.H0_H0 ;  /* 0x20000020ff207230 */ /* 0x000fc40000004100 */
[CC--:B------:R-:W-:Y:S01]  /*5cf0*/  FMUL.FTZ R39, R33.reuse, R38.reuse ;  /* 0x0000002621277220 */ /* 0x0c0fe20000410000 */
[----:B------:R-:W-:Y:S02]  /*5d00*/  HADD2.F32 R36, -RZ, R36.H0_H0 ;  /* 0x20000024ff247230 */ /* 0x000fe40000004100 */
        /* <DEDUP_REMOVED lines=13> */
.L_x_2773:
[----:B------:R-:W-:Y:S05]  /*5de0*/  BSYNC B1 ;  /* 0x0000000000017941 */ /* 0x000fea0003800000 */
.L_x_2772:
[----:B--2---:R0:W-:Y:S01]  /*5df0*/  STG.E.128 desc[UR60][R40.64+0x140], R32 ;  /* 0x0001402028007986 */ /* 0x0041e2000c101d3c */
[----:B------:R-:W-:Y:S05]  /*5e00*/  BRA `(.L_x_2751) ;  /* 0x0000003c00d47947 */ /* 0x000fea0003800000 */
.L_x_2719:
        /* <DEDUP_REMOVED lines=27> */
[----:B------:R-:W-:Y:S01]  /*5fc0*/  ISETP.GE.AND P0, PT, R18, R118, PT ;  /* 0x000000761200720c */ /* 0x000fe20003f06270 */
[----:B------:R-:W-:Y:S01]  /*5fd0*/  IMAD.X R33, R3, 0x1, R21, P1 ;  /* 0x0000000103217824 */ /* 0x000fe200008e0615 */
[----:B------:R-:W-:-:S04]  /*5fe0*/  LEA R60, P1, R32, UR4, 0x1 ;  /* 0x00000004203c7c11 */ /* 0x000fc8000f8208ff */
[----:B------:R-:W-:Y:S02]  /*5ff0*/  LEA.HI.X R61, R32, UR5, R33, 0x1, P1 ;  /* 0x00000005203d7c11 */ /* 0x000fe400088f0c21 */
[----:B------:R-:W-:-:S05]  /*6000*/  ISETP.GE.AND P1, PT, R186, R118, PT ;  /* 0x00000076ba00720c */ /* 0x000fca0003f26270 */
        /* <DEDUP_REMOVED lines=15> */
.L_x_2775:
[----:B------:R-:W-:Y:S05]  /*6100*/  BSYNC B1 ;  /* 0x0000000000017941 */ /* 0x000fea0003800000 */
.L_x_2774:
        /* <DEDUP_REMOVED lines=47> */
.L_x_2777:
[----:B------:R-:W-:Y:S05]  /*6400*/  BSYNC B1 ;  /* 0x0000000000017941 */ /* 0x000fea0003800000 */
.L_x_2776:
[----:B------:R-:W2:Y:S01]  /*6410*/  LDL R0, [R1+0xc] ;  /* 0x00000c0001007983 */ /* 0x000ea20000100800 */
[----:B------:R-:W-:Y:S01]  /*6420*/  IMAD.MOV.U32 R3, RZ, RZ, R33 ;  /* 0x000000ffff037224 */ /* 0x000fe200078e0021 */
[----:B------:R-:W-:Y:S01]  /*6430*/  PRMT R170, R85, 0x5410, R86 ;  /* 0x0000541055aa7816 */ /* 0x000fe20000000056 */
[----:B0-----:R-:W-:Y:S02]  /*6440*/  IMAD.MOV.U32 R80, RZ, RZ, R38 ;  /* 0x000000ffff507224 */ /* 0x001fe400078e0026 */
[----:B------:R-:W-:-:S03]  /*6450*/  IMAD.MOV.U32 R81, RZ, RZ, R42 ;  /* 0x000000ffff517224 */ /* 0x000fc600078e002a */
[----:B------:R-:W-:Y:S01]  /*6460*/  PRMT R174, R174, 0x5410, R80 ;  /* 0x00005410aeae7816 */ /* 0x000fe20000000050 */
[----:B------:R-:W-:Y:S01]  /*6470*/  IMAD.MOV.U32 R80, RZ, RZ, R37 ;  /* 0x000000ffff507224 */ /* 0x000fe200078e0025 */
[----:B------:R-:W-:Y:S01]  /*6480*/  PRMT R177, R81, 0x7610, R177 ;  /* 0x0000761051b17816 */ /* 0x000fe200000000b1 */
[----:B------:R-:W-:-:S05]  /*6490*/  IMAD.MOV.U32 R81, RZ, RZ, R46 ;  /* 0x000000ffff517224 */ /* 0x000fca00078e002e */
[----:B------:R-:W-:Y:S01]  /*64a0*/  PRMT R172, R81, 0x7610, R172 ;  /* 0x0000761051ac7816 */ /* 0x000fe200000000ac */
[----:B------:R-:W-:-:S05]  /*64b0*/  IMAD.MOV.U32 R81, RZ, RZ, R50 ;  /* 0x000000ffff517224 */ /* 0x000fca00078e0032 */
[----:B------:R-:W-:Y:S01]  /*64c0*/  PRMT R174, R81, 0x7610, R174 ;  /* 0x0000761051ae7816 */ /* 0x000fe200000000ae */
[----:B------:R-:W-:Y:S01]  /*64d0*/  IMAD.MOV.U32 R81, RZ, RZ, R54 ;  /* 0x000000ffff517224 */ /* 0x000fe200078e0036 */
[----:B--2---:R-:W-:Y:S01]  /*64e0*/  R2UR UR4, R0 ;  /* 0x00000000000472ca */ /* 0x004fe200000e0000 */
[----:B------:R-:W-:-:S05]  /*64f0*/  IMAD.MOV.U32 R0, RZ, RZ, R32 ;  /* 0x000000ffff007224 */ /* 0x000fca00078e0020 */
        /* <DEDUP_REMOVED lines=8> */
[----:B------:R-:W-:Y:S01]  /*6580*/  UISETP.NE.AND UP0, UPT, UR4, 0x3, UPT ;  /* 0x000000030400788c */ /* 0x000fe2000bf05270 */
        /* <DEDUP_REMOVED lines=16> */
[----:B-----5:R-:W-:Y:S01]  /*6690*/  IMAD.MOV.U32 R81, RZ, RZ, R58 ;  /* 0x000000ffff517224 */ /* 0x020fe200078e003a */
[----:B------:R-:W-:-:S02]  /*66a0*/  MOV R0, R55 ;  /* 0x0000003700007202 */ /* 0x000fc40000000f00 */
[----:B------:R-:W-:Y:S01]  /*66b0*/  PRMT R164, R3, 0x7610, R164 ;  /* 0x0000761003a47816 */ /* 0x000fe200000000a4 */
[----:B------:R-:W-:Y:S01]  /*66c0*/  IMAD.MOV.U32 R3, RZ, RZ, R56 ;  /* 0x000000ffff037224 */ /* 0x000fe200078e0038 */
[----:B------:R-:W-:Y:S01]  /*66d0*/  PRMT R160, R80, 0x7610, R160 ;  /* 0x0000761050a07816 */ /* 0x000fe200000000a0 */
[----:B------:R-:W-:Y:S01]  /*66e0*/  IMAD.MOV.U32 R80, RZ, RZ, R57 ;  /* 0x000000ffff507224 */ /* 0x000fe200078e0039 */
[----:B------:R-:W-:Y:S02]  /*66f0*/  PRMT R162, R162, 0x5410, R0 ;  /* 0x00005410a2a27816 */ /* 0x000fe40000000000 */
        /* <DEDUP_REMOVED lines=21> */
[----:B------:R-:W-:Y:S01]  /*6850*/  PLOP3.LUT P1, PT, PT, PT, UP0, 0x80, 0x0 ;  /* 0x000000000000781c */ /* 0x000fe20003f2f008 */
[----:B------:R-:W-:Y:S01]  /*6860*/  IMAD.MOV.U32 R0, RZ, RZ, R74 ;  /* 0x000000ffff007224 */ /* 0x000fe200078e004a */
[----:B------:R-:W-:-:S02]  /*6870*/  PRMT R166, R166, 0x5410, R81 ;  /* 0x00005410a6a67816 */ /* 0x000fc40000000051 */
        /* <DEDUP_REMOVED lines=17> */
.L_x_2778:
[----:B------:R-:W-:Y:S01]  /*6990*/  IMAD R3, R17, 0x8, R16 ;  /* 0x0000000811037824 */ /* 0x000fe200078e0210 */
[----:B------:R-:W-:Y:S01]  /*69a0*/  SHF.L.U32 R0, R189, 0x1f, RZ ;  /* 0x0000001fbd007819 */ /* 0x000fe200000006ff */
[----:B------:R-:W0:Y:S01]  /*69b0*/  LDC R141, c[0x0][0x2f4] ;  /* 0x0000bd00ff8d7b82 */ /* 0x000e220000000800 */
[----:B------:R-:W-:Y:S02]  /*69c0*/  BSSY B1, `(.L_x_2779) ;  /* 0x0000004000017945 */ /* 0x000fe40003800000 */
[----:B------:R-:W1:Y:S05]  /*69d0*/  SYNCS.PHASECHK.TRANS64.TRYWAIT P5, [R3+URZ+0x34890], R0 ;  /* 0x03489000030075a7 */ /* 0x000e6a00080a017f */
[----:B------:R-:W2:Y:S01]  /*69e0*/  LDC.64 R122, c[0x0][0x300] ;  /* 0x0000c000ff7a7b82 */ /* 0x000ea20000000a00 */
[----:B-1----:R-:W-:Y:S05]  /*69f0*/  @!P5 BRA `(.L_x_2780) ;  /* 0x000001ec00bcd947 */ /* 0x002fea0003800000 */
.L_x_3098:
[----:B------:R-:W-:Y:S05]  /*6a00*/  BSYNC B1 ;  /* 0x0000000000017941 */ /* 0x000fea0003800000 */
.L_x_2779:
        /* <DEDUP_REMOVED lines=20> */
[----:B------:R-:W-:Y:S02]  /*6b50*/  SHF.L.U32 R80, R80, 0xa, RZ ;  /* 0x0000000a50507819 */ /* 0x000fe400000006ff */
[----:B------:R-:W-:Y:S02]  /*6b60*/  LOP3.LUT R81, R196, 0x38, R156, 0xf8, !PT ;  /* 0x00000038c4517812 */ /* 0x000fe400078ef89c */
[----:B------:R-:W-:Y:S02]  /*6b70*/  LOP3.LUT R80, R80, 0x7fffe000, RZ, 0xc0, !PT ;  /* 0x7fffe00050507812 */ /* 0x000fe400078ec0ff */
[----:B------:R-:W-:-:S03]  /*6b80*/  LOP3.LUT R81, R81, R198, RZ, 0x3c, !PT ;  /* 0x000000c651517212 */ /* 0x000fc600078e3cff */
[----:B------:R-:W-:-:S04]  /*6b90*/  IMAD R80, R197, 0x200, R80 ;  /* 0x00000200c5507824 */ /* 0x000fc800078e0250 */
[----:B------:R-:W-:Y:S02]  /*6ba0*/  IMAD.IADD R81, R80, 0x1, R81 ;  /* 0x0000000150517824 */ /* 0x000fe400078e0251 */
[C---:B------:R-:W-:Y:S02]  /*6bb0*/  IMAD R80, R17.reuse, 0x6000, R139 ;  /* 0x0000600011507824 */ /* 0x040fe400078e028b */
[----:B------:R-:W-:Y:S02]  /*6bc0*/  IMAD R84, R17, 0x6000, R81 ;  /* 0x0000600011547824 */ /* 0x000fe400078e0251 */
[----:B------:R-:W-:-:S03]  /*6bd0*/  IMAD R80, R80, 0x2, R16 ;  /* 0x0000000250507824 */ /* 0x000fc600078e0210 */
[----:B------:R-:W-:-:S03]  /*6be0*/  LEA R84, R84, R16, 0x1 ;  /* 0x0000001054547211 */ /* 0x000fc600078e08ff */
        /* <DEDUP_REMOVED lines=49> */
[----:B------:R-:W-:-:S02]  /*6f00*/  SHF.R.U32.HI R87, RZ, 0x10, R43 ;  /* 0x00000010ff577819 */ /* 0x000fc4000001162b */
[----:B------:R-:W-:Y:S01]  /*6f10*/  MOV R85, R157 ;  /* 0x0000009d00557202 */ /* 0x000fe20000000f00 */
        /* <DEDUP_REMOVED lines=39> */
[----:B------:R-:W-:-:S03]  /*7190*/  F2FP.F16.F32.PACK_AB R87, R54, R87 ;  /* 0x000000573657723e */ /* 0x000fc600000000ff */
[----:B------:R-:W-:Y:S02]  /*71a0*/  IMAD.MOV.U32 R82, RZ, RZ, R40 ;  /* 0x000000ffff527224 */ /* 0x000fe400078e0028 */
[----:B------:R-:W-:Y:S02]  /*71b0*/  IMAD.MOV.U32 R86, RZ, RZ, R87 ;  /* 0x000000ffff567224 */ /* 0x000fe400078e0057 */
[----:B------:R-:W-:-:S07]  /*71c0*/  IMAD.MOV.U32 R87, RZ, RZ, R52 ;  /* 0x000000ffff577224 */ /* 0x000fce00078e0034 */
.L_x_2786:
[----:B------:R-:W-:Y:S05]  /*71d0*/  BSYNC B3 ;  /* 0x0000000000037941 */ /* 0x000fea0003800000 */
.L_x_2785:
[----:B------:R-:W-:-:S04]  /*71e0*/  IADD3 R41, P4, P5, R92, R130, R14 ;  /* 0x000000825c297210 */ /* 0x000fc80007d9e00e */
        /* <DEDUP_REMOVED lines=11> */
.L_x_2784:
[----:B------:R-:W-:Y:S05]  /*72a0*/  BSYNC B2 ;  /* 0x0000000000027941 */ /* 0x000fea0003800000 */
.L_x_2783:
        /* <DEDUP_REMOVED lines=110> */
[----:B------:R-:W-:Y:S02]  /*7990*/  IMAD.MOV.U32 R41, RZ, RZ, R84 ;  /* 0x000000ffff297224 */ /* 0x000fe400078e0054 */
        /* <DEDUP_REMOVED lines=8> */
[----:B------:R-:W-:-:S02]  /*7a20*/  F2FP.F16.F32.PACK_AB R36, R36, R37 ;  /* 0x000000252424723e */ /* 0x000fc400000000ff */
[----:B------:R-:W-:Y:S02]  /*7a30*/  F2FP.F16.F32.PACK_AB R50, R50, R87 ;  /* 0x000000573232723e */ /* 0x000fe400000000ff */
[----:B------:R-:W-:Y:S01]  /*7a40*/  MOV R40, R48 ;  /* 0x0000003000287202 */ /* 0x000fe20000000f00 */
[----:B------:R-:W-:Y:S02]  /*7a50*/  IMAD.MOV.U32 R42, RZ, RZ, R36 ;  /* 0x000000ffff2a7224 */ /* 0x000fe400078e0024 */
[----:B------:R-:W-:-:S07]  /*7a60*/  IMAD.MOV.U32 R54, RZ, RZ, R50 ;  /* 0x000000ffff367224 */ /* 0x000fce00078e0032 */
.L_x_2790:
[----:B------:R-:W-:Y:S05]  /*7a70*/  BSYNC B3 ;  /* 0x0000000000037941 */ /* 0x000fea0003800000 */
.L_x_2789:
[----:B0-----:R3:W-:Y:S04]  /*7a80*/  STG.E.128 desc[UR60][R80.64], R40 ;  /* 0x0000002850007986 */ /* 0x0017e8000c101d3c */
[----:B--2---:R3:W-:Y:S02]  /*7a90*/  @!P4 STG.E.128 desc[UR60][R82.64], R52 ;  /* 0x000000345200c986 */ /* 0x0047e4000c101d3c */
.L_x_2788:
[----:B------:R-:W-:Y:S05]  /*7aa0*/  BSYNC B2 ;  /* 0x0000000000027941 */ /* 0x000fea0003800000 */
.L_x_2787:
        /* <DEDUP_REMOVED lines=14> */
[--C-:B------:R-:W-:Y:S02]  /*7b90*/  @!P4 IADD3 R130, P5, P6, R92, R130, R37.reuse ;  /* 0x000000825c82c210 */ /* 0x100fe40007ebe025 */
[----:B------:R-:W-:Y:S02]  /*7ba0*/  LOP3.LUT R37, R196, 0x38, R37, 0xf8, !PT ;  /* 0x00000038c4257812 */ /* 0x000fe400078ef825 */
[----:B------:R-:W-:Y:S02]  /*7bb0*/  @!P4 IADD3.X R40, R89, R152, R40, P5, P6 ;  /* 0x000000985928c210 */ /* 0x000fe40002fec428 */
[----:B------:R-:W-:Y:S02]  /*7bc0*/  LEA R48, P5, R39, R114, 0x1 ;  /* 0x0000007227307211 */ /* 0x000fe400078a08ff */
[----:B------:R-:W-:-:S02]  /*7bd0*/  LOP3.LUT R37, R37, R198, RZ, 0x3c, !PT ;  /* 0x000000c625257212 */ /* 0x000fc400078e3cff */
[-C--:B------:R-:W-:Y:S02]  /*7be0*/  LEA.HI.X R49, R39, R115.reuse, R38, 0x1, P5 ;  /* 0x0000007327317211 */ /* 0x080fe400028f0c26 */
[----:B------:R-:W-:Y:S02]  /*7bf0*/  SHF.R.S32.HI R39, RZ, 0x1f, R36 ;  /* 0x0000001fff277819 */ /* 0x000fe40000011424 */
[C---:B------:R-:W-:Y:S02]  /*7c00*/  @!P4 LEA R50, P5, R130.reuse, R114, 0x1 ;  /* 0x000000728232c211 */ /* 0x040fe400078a08ff */
        /* <DEDUP_REMOVED lines=90> */
[----:B------:R-:W-:Y:S01]  /*81b0*/  F2FP.F16.F32.PACK_AB R38, R43, R34 ;  /* 0x000000222b26723e */ /* 0x000fe200000000ff */
[----:B------:R-:W-:Y:S01]  /*81c0*/  IMAD.MOV.U32 R43, RZ, RZ, R46 ;  /* 0x000000ffff2b7224 */ /* 0x000fe200078e002e */
[----:B------:R-:W-:Y:S02]  /*81d0*/  F2FP.F16.F32.PACK_AB R37, R53, R52 ;  /* 0x000000343525723e */ /* 0x000fe400000000ff */
[----:B------:R-:W-:Y:S02]  /*81e0*/  F2FP.F16.F32.PACK_AB R41, R44, R81 ;  /* 0x000000512c29723e */ /* 0x000fe400000000ff */
[----:B------:R-:W-:-:S07]  /*81f0*/  F2FP.F16.F32.PACK_AB R42, R45, R172 ;  /* 0x000000ac2d2a723e */ /* 0x000fce00000000ff */
.L_x_2792:
[----:B------:R-:W-:Y:S05]  /*8200*/  BSYNC B2 ;  /* 0x0000000000027941 */ /* 0x000fea0003800000 */
.L_x_2791:
[----:B0-----:R4:W-:Y:S04]  /*8210*/  STG.E.128 desc[UR60][R48.64], R36 ;  /* 0x0000002430007986 */ /* 0x0019e8000c101d3c */
[----:B--2---:R4:W-:Y:S02]  /*8220*/  @!P4 STG.E.128 desc[UR60][R50.64], R40 ;  /* 0x000000283200c986 */ /* 0x0049e4000c101d3c */
.L_x_2782:
[----:B------:R-:W-:Y:S05]  /*8230*/  BSYNC B1 ;  /* 0x0000000000017941 */ /* 0x000fea0003800000 */
.L_x_2781:
        /* <DEDUP_REMOVED lines=19> */
[----:B------:R-:W-:-:S04]  /*8370*/  SHF.L.U32 R35, R35, 0xa, RZ ;  /* 0x0000000a23237819 */ /* 0x000fc800000006ff */
[----:B------:R-:W-:-:S07]  /*8380*/  LOP3.LUT R35, R35, 0x7fffe000, RZ, 0xc0, !PT ;  /* 0x7fffe00023237812 */ /* 0x000fce00078ec0ff */
[--C-:B------:R-:W-:Y:S02]  /*8390*/  @!P0 SHF.R.S32.HI R37, RZ, 0x1f, R33.reuse ;  /* 0x0000001fff258819 */ /* 0x100fe40000011421 */
[--C-:B------:R-:W-:Y:S02]  /*83a0*/  @!P0 IADD3 R34, P4, P5, R92, R124, R33.reuse ;  /* 0x0000007c5c228210 */ /* 0x100fe40007d9e021 */
[----:B------:R-:W-:Y:S02]  /*83b0*/  LOP3.LUT R33, R195, 0x38, R33, 0xf8, !PT ;  /* 0x00000038c3217812 */ /* 0x000fe400078ef821 */
[----:B------:R-:W-:Y:S02]  /*83c0*/  @!P0 IADD3.X R37, R89, R44, R37, P4, P5 ;  /* 0x0000002c59258210 */ /* 0x000fe400027ea425 */
[----:B------:R-:W-:Y:S01]  /*83d0*/  LOP3.LUT R32, R33, R232, RZ, 0x3c, !PT ;  /* 0x000000e821207212 */ /* 0x000fe200078e3cff */
[----:B------:R-:W-:Y:S01]  /*83e0*/  IMAD R33, R17, 0x6000, R137 ;  /* 0x0000600011217824 */ /* 0x000fe200078e0289 */
[----:B0--3--:R-:W-:-:S02]  /*83f0*/  LEA R40, P4, R36, R114, 0x1 ;  /* 0x0000007224287211 */ /* 0x009fc400078808ff */
[----:B------:R-:W-:Y:S01]  /*8400*/  IADD3 R32, R32, R35, R199 ;  /* 0x0000002320207210 */ /* 0x000fe20007ffe0c7 */
[----:B------:R-:W-:Y:S01]  /*8410*/  IMAD R33, R33, 0x2, R16 ;  /* 0x0000000221217824 */ /* 0x000fe200078e0210 */
[----:B------:R-:W-:Y:S02]  /*8420*/  LEA.HI.X R41, R36, R115, R38, 0x1, P4 ;  /* 0x0000007324297211 */ /* 0x000fe400020f0c26 */
[----:B------:R-:W-:Y:S01]  /*8430*/  @!P0 LEA R42, P4, R34, R114, 0x1 ;  /* 0x00000072222a8211 */ /* 0x000fe200078808ff */
[----:B------:R-:W-:-:S03]  /*8440*/  IMAD R35, R17, 0x6000, R32 ;  /* 0x0000600011237824 */ /* 0x000fc600078e0220 */
[----:B------:R-:W-:Y:S01]  /*8450*/  @!P0 LEA.HI.X R43, R34, R115, R37, 0x1, P4 ;  /* 0x00000073222b8211 */ /* 0x000fe200020f0c25 */
[----:B------:R-:W-:Y:S01]  /*8460*/  IMAD R36, R35, 0x2, R16 ;  /* 0x0000000223247824 */ /* 0x000fe200078e0210 */
[----:B------:R-:W-:Y:S01]  /*8470*/  ISETP.GE.AND P4, PT, R18, R118, PT ;  /* 0x000000761200720c */ /* 0x000fe20003f86270 */
[----:B------:R-:W0:Y:S04]  /*8480*/  LDS.128 R32, [R33+0x1c400] ;  /* 0x01c4000021207984 */ /* 0x000e280000000c00 */
[----:B------:R-:W2:Y:S08]  /*8490*/  LDS.128 R36, [R36+0x1c400] ;  /* 0x01c4000024247984 */ /* 0x000eb00000000c00 */
[----:B------:R-:W-:Y:S05]  /*84a0*/  @P4 BRA `(.L_x_2796) ;  /* 0x00000004004c4947 */ /* 0x000fea0003800000 */
[----:B------:R-:W-:Y:S01]  /*84b0*/  SHF.R.U64 R46, R76, 0x10, R77 ;  /* 0x000000104c2e7819 */ /* 0x000fe2000000124d */
[----:B--2---:R-:W-:Y:S01]  /*84c0*/  IMAD.MOV.U32 R49, RZ, RZ, R37 ;  /* 0x000000ffff317224 */ /* 0x004fe200078e0025 */
[----:B------:R-:W-:Y:S01]  /*84d0*/  SHF.R.U32.HI R76, RZ, 0x10, R77 ;  /* 0x00000010ff4c7819 */ /* 0x000fe2000001164d */
[----:B------:R-:W-:Y:S01]  /*84e0*/  HADD2.F32 R54, -RZ, R169.H1_H1 ;  /* 0x300000a9ff367230 */ /* 0x000fe20000004100 */
[--C-:B------:R-:W-:Y:S01]  /*84f0*/  SHF.R.U64 R45, R64, 0x10, R65.reuse ;  /* 0x00000010402d7819 */ /* 0x100fe20000001241 */
[----:B0-----:R-:W-:Y:S01]  /*8500*/  HADD2.F32 R50, -RZ, R33.H1_H1 ;  /* 0x30000021ff327230 */ /* 0x001fe20000004100 */
[----:B------:R-:W-:Y:S01]  /*8510*/  MOV R37, R35 ;  /* 0x0000002300257202 */ /* 0x000fe20000000f00 */
[--C-:B------:R-:W-:Y:S01]  /*8520*/  HADD2.F32 R51, -RZ, R49.reuse.H0_H0 ;  /* 0x20000031ff337230 */ /* 0x100fe20000004100 */
[----:B------:R-:W-:Y:S01]  /*8530*/  SHF.R.U32.HI R64, RZ, 0x10, R65 ;  /* 0x00000010ff407819 */ /* 0x000fe20000011641 */
[----:B------:R-:W-:Y:S01]  /*8540*/  HADD2.F32 R49, -RZ, R49.H1_H1 ;  /* 0x30000031ff317230 */ /* 0x000fe20000004100 */
[----:B------:R-:W-:Y:S01]  /*8550*/  SHF.R.U64 R48, R78, 0x10, R79 ;  /* 0x000000104e307819 */ /* 0x000fe2000000124f */
[----:B------:R-:W-:-:S02]  /*8560*/  HADD2.F32 R35, -RZ, R33.H0_H0 ;  /* 0x20000021ff237230 */ /* 0x000fc40000004100 */
[-C--:B------:R-:W-:Y:S01]  /*8570*/  FMUL.FTZ R80, R51, R54.reuse ;  /* 0x0000003633507220 */ /* 0x080fe20000410000 */
[----:B------:R-:W-:Y:S01]  /*8580*/  HADD2.F32 R76, -RZ, R76.H0_H0 ;  /* 0x2000004cff4c7230 */ /* 0x000fe20000004100 */
[----:B------:R-:W-:Y:S01]  /*8590*/  SHF.R.U32.HI R78, RZ, 0x10, R79 ;  /* 0x00000010ff4e7819 */ /* 0x000fe2000001164f */
[----:B------:R-:W-:Y:S02]  /*85a0*/  HADD2.F32 R52, -RZ, R167.H1_H1 ;  /* 0x300000a7ff347230 */ /* 0x000fe40000004100 */
[----:B------:R-:W-:Y:S01]  /*85b0*/  FMUL.FTZ R54, R35, R54 ;  /* 0x0000003623367220 */ /* 0x000fe20000410000 */
[----:B------:R-:W-:Y:S02]  /*85c0*/  HADD2.F32 R64, -RZ, R64.H0_H0 ;  /* 0x20000040ff407230 */ /* 0x000fe40000004100 */
[-C--:B------:R-:W-:Y:S01]  /*85d0*/  FMUL.FTZ R53, R49, R76.reuse ;  /* 0x0000004c31357220 */ /* 0x080fe20000410000 */
[----:B------:R-:W-:Y:S01]  /*85e0*/  FMUL.FTZ R76, R50, R76 ;  /* 0x0000004c324c7220 */ /* 0x000fe20000410000 */
[-C--:B------:R-:W-:Y:S01]  /*85f0*/  FFMA.FTZ R33, R35, R52.reuse, -R80 ;  /* 0x0000003423217223 */ /* 0x080fe20000010850 */
[--C-:B------:R-:W-:Y:S01]  /*8600*/  SHF.R.U64 R47, R66, 0x10, R67.reuse ;  /* 0x00000010422f7819 */ /* 0x100fe20000001243 */
[----:B------:R-:W-:Y:S01]  /*8610*/  FFMA.FTZ R35, R51, R52, R54 ;  /* 0x0000003433237223 */ /* 0x000fe20000010036 */
[----:B------:R-:W-:Y:S01]  /*8620*/  SHF.R.U32.HI R66, RZ, 0x10, R67 ;  /* 0x00000010ff427819 */ /* 0x000fe20000011643 */
        /* <DEDUP_REMOVED lines=59> */
.L_x_2796:
[----:B------:R-:W-:Y:S05]  /*89e0*/  BSYNC B2 ;  /* 0x0000000000027941 */ /* 0x000fea0003800000 */
.L_x_2795:
[----:B0-----:R0:W-:Y:S04]  /*89f0*/  STG.E.128 desc[UR60][R40.64], R32 ;  /* 0x0000002028007986 */ /* 0x0011e8000c101d3c */
[----:B--2---:R0:W-:Y:S02]  /*8a00*/  @!P0 STG.E.128 desc[UR60][R42.64], R36 ;  /* 0x000000242a008986 */ /* 0x0041e4000c101d3c */
.L_x_2794:
[----:B------:R-:W-:Y:S05]  /*8a10*/  BSYNC B1 ;  /* 0x0000000000017941 */ /* 0x000fea0003800000 */
.L_x_2793:
        /* <DEDUP_REMOVED lines=10> */
[----:B---3--:R-:W-:Y:S01]  /*8ac0*/  SHF.R.S32.HI R40, RZ, 0x1f, R33 ;  /* 0x0000001fff287819 */ /* 0x008fe20000011421 */
        /* <DEDUP_REMOVED lines=58> */
[----:B------:R-:W-:Y:S02]  /*8e70*/  HADD2.F32 R39, -RZ, R37.H0_H0 ;  /* 0x20000025ff277230 */ /* 0x000fe40000004100 */
        /* <DEDUP_REMOVED lines=25> */
[CC--:B------:R-:W-:Y:S01]  /*9010*/  FMUL.FTZ R53, R51.reuse, R165.reuse ;  /* 0x000000a533357220 */ /* 0x0c0fe20000410000 */
[----:B------:R-:W-:Y:S01]  /*9020*/  FFMA.FTZ R55, R50, R46, R55 ;  /* 0x0000002e32377223 */ /* 0x000fe20000010037 */
[----:B------:R-:W-:Y:S02]  /*9030*/  HADD2.F32 R47, -RZ, R38.H0_H0 ;  /* 0x20000026ff2f7230 */ /* 0x000fe40000004100 */
[C---:B------:R-:W-:Y:S01]  /*9040*/  FMUL.FTZ R54, R48.reuse, R165 ;  /* 0x000000a530367220 */ /* 0x040fe20000410000 */
[----:B------:R-:W-:Y:S02]  /*9050*/  HADD2.F32 R46, -RZ, R34.H0_H0 ;  /* 0x20000022ff2e7230 */ /* 0x000fe40000004100 */
[-C--:B------:R-:W-:Y:S01]  /*9060*/  FFMA.FTZ R53, R48, R154.reuse, -R53 ;  /* 0x0000009a30357223 */ /* 0x080fe20000010835 */
[----:B------:R-:W-:Y:S02]  /*9070*/  HADD2.F32 R38, -RZ, R38.H1_H1 ;  /* 0x30000026ff267230 */ /* 0x000fe40000004100 */
[----:B------:R-:W-:Y:S01]  /*9080*/  FFMA.FTZ R54, R51, R154, R54 ;  /* 0x0000009a33367223 */ /* 0x000fe20000010036 */
[----:B------:R-:W-:-:S02]  /*9090*/  HADD2.F32 R155, -RZ, R155.H0_H0 ;  /* 0x2000009bff9b7230 */ /* 0x000fc40000004100 */
[----:B------:R-:W-:Y:S02]  /*90a0*/  HADD2.F32 R34, -RZ, R34.H1_H1 ;  /* 0x30000022ff227230 */ /* 0x000fe40000004100 */
[----:B------:R-:W-:Y:S01]  /*90b0*/  FMUL.FTZ R61, R38, R49 ;  /* 0x00000031263d7220 */ /* 0x000fe20000410000 */
[----:B------:R-:W-:Y:S02]  /*90c0*/  HADD2.F32 R153, -RZ, R153.H0_H0 ;  /* 0x20000099ff997230 */ /* 0x000fe40000004100 */
[-C--:B------:R-:W-:Y:S01]  /*90d0*/  FMUL.FTZ R51, R47, R155.reuse ;  /* 0x0000009b2f337220 */ /* 0x080fe20000410000 */
[----:B------:R-:W-:Y:S02]  /*90e0*/  HADD2.F32 R45, -RZ, R45.H0_H0 ;  /* 0x2000002dff2d7230 */ /* 0x000fe40000004100 */
[----:B------:R-:W-:Y:S01]  /*90f0*/  FMUL.FTZ R48, R46, R155 ;  /* 0x0000009b2e307220 */ /* 0x000fe20000410000 */
[----:B------:R-:W-:Y:S01]  /*9100*/  FMUL.FTZ R49, R34, R49 ;  /* 0x0000003122317220 */ /* 0x000fe20000410000 */
[----:B------:R-:W-:Y:S01]  /*9110*/  FFMA.FTZ R51, R46, R153, -R51 ;  /* 0x000000992e337223 */ /* 0x000fe20000010833 */
[----:B------:R-:W-:-:S02]  /*9120*/  IMAD.MOV.U32 R33, RZ, RZ, R35 ;  /* 0x000000ffff217224 */ /* 0x000fc400078e0023 */
[----:B------:R-:W-:Y:S01]  /*9130*/  FFMA.FTZ R48, R47, R153, R48 ;  /* 0x000000992f307223 */ /* 0x000fe20000010030 */
[-C--:B------:R-:W-:Y:S01]  /*9140*/  FFMA.FTZ R34, R34, R45.reuse, -R61 ;  /* 0x0000002d22227223 */ /* 0x080fe2000001083d */
[----:B------:R-:W-:Y:S01]  /*9150*/  FFMA.FTZ R49, R38, R45, R49 ;  /* 0x0000002d26317223 */ /* 0x000fe20000010031 */
[----:B------:R-:W-:Y:S02]  /*9160*/  F2FP.F16.F32.PACK_AB R32, R60, R53 ;  /* 0x000000353c20723e */ /* 0x000fe400000000ff */
[----:B------:R-:W-:Y:S02]  /*9170*/  F2FP.F16.F32.PACK_AB R36, R55, R54 ;  /* 0x000000363724723e */ /* 0x000fe400000000ff */
[----:B------:R-:W-:Y:S02]  /*9180*/  F2FP.F16.F32.PACK_AB R34, R34, R51 ;  /* 0x000000332222723e */ /* 0x000fe400000000ff */
[----:B------:R-:W-:Y:S02]  /*9190*/  F2FP.F16.F32.PACK_AB R38, R49, R48 ;  /* 0x000000303126723e */ /* 0x000fe400000000ff */
[----:B------:R-:W-:-:S07]  /*91a0*/  MOV R35, R66 ;  /* 0x0000004200237202 */ /* 0x000fce0000000f00 */
.L_x_2800:
[----:B------:R-:W-:Y:S05]  /*91b0*/  BSYNC B2 ;  /* 0x0000000000027941 */ /* 0x000fea0003800000 */
.L_x_2799:
[----:B0-----:R0:W-:Y:S04]  /*91c0*/  STG.E.128 desc[UR60][R40.64], R32 ;  /* 0x0000002028007986 */ /* 0x0011e8000c101d3c */
[----:B--2---:R0:W-:Y:S02]  /*91d0*/  @!P0 STG.E.128 desc[UR60][R42.64], R36 ;  /* 0x000000242a008986 */ /* 0x0041e4000c101d3c */
.L_x_2798:
[----:B------:R-:W-:Y:S05]  /*91e0*/  BSYNC B1 ;  /* 0x0000000000017941 */ /* 0x000fea0003800000 */
.L_x_2797:
        /* <DEDUP_REMOVED lines=12> */
[C---:B------:R-:W-:Y:S02]  /*92b0*/  LEA R40, P0, R41.reuse, R114, 0x1 ;  /* 0x0000007229287211 */ /* 0x040fe400078008ff */
[----:B------:R-:W-:Y:S01]  /*92c0*/  SHF.R.S32.HI R33, RZ, 0x1f, R144 ;  /* 0x0000001fff217819 */ /* 0x000fe20000011490 */
[----:B------:R-:W-:Y:S01]  /*92d0*/  IMAD.SHL.U32 R42, R144, 0x8, RZ ;  /* 0x00000008902a7824 */ /* 0x000fe200078e00ff */
[----:B------:R-:W-:Y:S02]  /*92e0*/  LEA.HI.X R41, R41, R115, R46, 0x1, P0 ;  /* 0x0000007329297211 */ /* 0x000fe400000f0c2e */
[----:B------:R-:W-:Y:S02]  /*92f0*/  LEA.HI R144, R33, R144, RZ, 0x3 ;  /* 0x0000009021907211 */ /* 0x000fe400078f18ff */
[----:B------:R-:W-:-:S03]  /*9300*/  LOP3.LUT R33, R195, 0x38, R42, 0xf8, !PT ;  /* 0x00000038c3217812 */ /* 0x000fc600078ef82a */
[----:B------:R-:W-:Y:S01]  /*9310*/  IMAD.SHL.U32 R144, R144, 0x400, RZ ;  /* 0x0000040090907824 */ /* 0x000fe200078e00ff */
[----:B------:R-:W-:Y:S01]  /*9320*/  LOP3.LUT R32, R33, R232, RZ, 0x3c, !PT ;  /* 0x000000e821207212 */ /* 0x000fe200078e3cff */
[----:B------:R-:W-:-:S03]  /*9330*/  IMAD R33, R17, 0x6000, R134 ;  /* 0x0000600011217824 */ /* 0x000fc600078e0286 */
[----:B------:R-:W-:Y:S01]  /*9340*/  LOP3.LUT R144, R144, 0x7fffe000, RZ, 0xc0, !PT ;  /* 0x7fffe00090907812 */ /* 0x000fe200078ec0ff */
[----:B------:R-:W-:-:S03]  /*9350*/  IMAD R33, R33, 0x2, R16 ;  /* 0x0000000221217824 */ /* 0x000fc600078e0210 */
[----:B------:R-:W-:-:S05]  /*9360*/  IADD3 R32, R32, R144, R199 ;  /* 0x0000009020207210 */ /* 0x000fca0007ffe0c7 */
[----:B------:R-:W-:-:S05]  /*9370*/  IMAD R35, R17, 0x6000, R32 ;  /* 0x0000600011237824 */ /* 0x000fca00078e0220 */
[----:B------:R-:W-:Y:S02]  /*9380*/  LEA R36, R35, R16, 0x1 ;  /* 0x0000001023247211 */ /* 0x000fe400078e08ff */
        /* <DEDUP_REMOVED lines=23> */
[----:B------:R-:W-:Y:S01]  /*9500*/  FMUL.FTZ R33, R39, R51 ;  /* 0x0000003327217220 */ /* 0x000fe20000410000 */
[----:B------:R-:W-:Y:S02]  /*9510*/  HADD2.F32 R50, -RZ, R149.H1_H1 ;  /* 0x30000095ff327230 */ /* 0x000fe40000004100 */
[----:B------:R-:W-:Y:S01]  /*9520*/  FFMA.FTZ R54, R37, R52, R54 ;  /* 0x0000003425367223 */ /* 0x000fe20000010036 */
[----:B------:R-:W-:-:S02]  /*9530*/  HADD2.F32 R37, -RZ, R49.H0_H0 ;  /* 0x20000031ff257230 */ /* 0x000fc40000004100 */
[C---:B------:R-:W-:Y:S01]  /*9540*/  FMUL.FTZ R56, R32.reuse, R51 ;  /* 0x0000003320387220 */ /* 0x040fe20000410000 */
[----:B------:R-:W-:Y:S01]  /*9550*/  FFMA.FTZ R53, R35, R52, -R58 ;  /* 0x0000003423357223 */ /* 0x000fe2000001083a */
[----:B------:R-:W-:Y:S02]  /*9560*/  HADD2.F32 R49, -RZ, R49.H1_H1 ;  /* 0x30000031ff317230 */ /* 0x000fe40000004100 */
[-C--:B------:R-:W-:Y:S01]  /*9570*/  FFMA.FTZ R32, R32, R50.reuse, -R33 ;  /* 0x0000003220207223 */ /* 0x080fe20000010821 */
[----:B------:R-:W-:Y:S02]  /*9580*/  HADD2.F32 R51, -RZ, R70.H0_H0 ;  /* 0x20000046ff337230 */ /* 0x000fe40000004100 */
[----:B------:R-:W-:Y:S01]  /*9590*/  FFMA.FTZ R33, R39, R50, R56 ;  /* 0x0000003227217223 */ /* 0x000fe20000010038 */
[----:B------:R-:W-:Y:S01]  /*95a0*/  HADD2.F32 R52, -RZ, R150.H1_H1 ;  /* 0x30000096ff347230 */ /* 0x000fe20000004100 */
[----:B------:R-:W-:Y:S01]  /*95b0*/  SHF.R.U64 R57, R68, 0x10, R69 ;  /* 0x0000001044397819 */ /* 0x000fe20000001245 */
[----:B------:R-:W-:-:S02]  /*95c0*/  HADD2.F32 R35, -RZ, R36.H0_H0 ;  /* 0x20000024ff237230 */ /* 0x000fc40000004100 */
[-C--:B------:R-:W-:Y:S01]  /*95d0*/  FMUL.FTZ R55, R49, R51.reuse ;  /* 0x0000003331377220 */ /* 0x080fe20000410000 */
[----:B------:R-:W-:Y:S02]  /*95e0*/  HADD2.F32 R36, -RZ, R36.H1_H1 ;  /* 0x30000024ff247230 */ /* 0x000fe40000004100 */
[-C--:B------:R-:W-:Y:S01]  /*95f0*/  FMUL.FTZ R56, R37, R52.reuse ;  /* 0x0000003425387220 */ /* 0x080fe20000410000 */
[----:B------:R-:W-:Y:S02]  /*9600*/  HADD2.F32 R39, -RZ, R59.H0_H0 ;  /* 0x2000003bff277230 */ /* 0x000fe40000004100 */
[----:B------:R-:W-:Y:S01]  /*9610*/  FMUL.FTZ R52, R35, R52 ;  /* 0x0000003423347220 */ /* 0x000fe20000410000 */
[----:B------:R-:W-:Y:S02]  /*9620*/  HADD2.F32 R50, -RZ, R148.H1_H1 ;  /* 0x30000094ff327230 */ /* 0x000fe40000004100 */
[----:B------:R-:W-:Y:S01]  /*9630*/  FMUL.FTZ R58, R36, R51 ;  /* 0x00000033243a7220 */ /* 0x000fe20000410000 */
[----:B------:R-:W-:-:S02]  /*9640*/  HADD2.F32 R151, -RZ, R151.H0_H0 ;  /* 0x20000097ff977230 */ /* 0x000fc40000004100 */
[----:B------:R-:W-:Y:S01]  /*9650*/  FFMA.FTZ R55, R36, R39, -R55 ;  /* 0x0000002724377223 */ /* 0x000fe20000010837 */
[----:B------:R-:W-:Y:S02]  /*9660*/  HADD2.F32 R36, -RZ, R48.H0_H0 ;  /* 0x20000030ff247230 */ /* 0x000fe40000004100 */
[-C--:B------:R-:W-:Y:S01]  /*9670*/  FFMA.FTZ R56, R35, R50.reuse, -R56 ;  /* 0x0000003223387223 */ /* 0x080fe20000010838 */
[----:B------:R-:W-:Y:S02]  /*9680*/  HADD2.F32 R35, -RZ, R47.H0_H0 ;  /* 0x2000002fff237230 */ /* 0x000fe40000004100 */
        /* <DEDUP_REMOVED lines=9> */
[----:B------:R-:W-:Y:S02]  /*9720*/  HADD2.F32 R46, -RZ, R46.H0_H0 ;  /* 0x2000002eff2e7230 */ /* 0x000fe40000004100 */
[----:B------:R-:W-:Y:S01]  /*9730*/  FMUL.FTZ R52, R48, R37 ;  /* 0x0000002530347220 */ /* 0x000fe20000410000 */
[----:B------:R-:W-:-:S02]  /*9740*/  HADD2.F32 R36, -RZ, R38.H0_H0 ;  /* 0x20000026ff247230 */ /* 0x000fc40000004100 */
[----:B------:R-:W-:Y:S01]  /*9750*/  FMUL.FTZ R37, R47, R37 ;  /* 0x000000252f257220 */ /* 0x000fe20000410000 */
[----:B------:R-:W-:Y:S02]  /*9760*/  HADD2.F32 R45, -RZ, R45.H0_H0 ;  /* 0x2000002dff2d7230 */ /* 0x000fe40000004100 */
[----:B------:R-:W-:Y:S01]  /*9770*/  FFMA.FTZ R58, R49, R39, R58 ;  /* 0x00000027313a7223 */ /* 0x000fe2000001003a */
[----:B------:R-:W-:Y:S02]  /*9780*/  HADD2.F32 R35, -RZ, R34.H0_H0 ;  /* 0x20000022ff237230 */ /* 0x000fe40000004100 */
[-C--:B------:R-:W-:Y:S01]  /*9790*/  FFMA.FTZ R47, R47, R46.reuse, -R52 ;  /* 0x0000002e2f2f7223 */ /* 0x080fe20000010834 */
[----:B------:R-:W-:Y:S02]  /*97a0*/  HADD2.F32 R38, -RZ, R38.H1_H1 ;  /* 0x30000026ff267230 */ /* 0x000fe40000004100 */
[----:B------:R-:W-:Y:S01]  /*97b0*/  FFMA.FTZ R46, R48, R46, R37 ;  /* 0x0000002e302e7223 */ /* 0x000fe20000010025 */
[----:B------:R-:W-:Y:S01]  /*97c0*/  HADD2.F32 R150, -RZ, R150.H0_H0 ;  /* 0x20000096ff967230 */ /* 0x000fe20000004100 */
[----:B------:R-:W-:Y:S01]  /*97d0*/  F2FP.F16.F32.PACK_AB R53, R53, R32 ;  /* 0x000000203535723e */ /* 0x000fe200000000ff */
[----:B------:R-:W-:-:S02]  /*97e0*/  HADD2.F32 R34, -RZ, R34.H1_H1 ;  /* 0x30000022ff227230 */ /* 0x000fc40000004100 */
[-C--:B------:R-:W-:Y:S01]  /*97f0*/  FMUL.FTZ R39, R38, R45.reuse ;  /* 0x0000002d26277220 */ /* 0x080fe20000410000 */
[----:B------:R-:W-:Y:S02]  /*9800*/  HADD2.F32 R148, -RZ, R148.H0_H0 ;  /* 0x20000094ff947230 */ /* 0x000fe40000004100 */
[-C--:B------:R-:W-:Y:S01]  /*9810*/  FMUL.FTZ R48, R36, R150.reuse ;  /* 0x0000009624307220 */ /* 0x080fe20000410000 */
[----:B------:R-:W-:Y:S02]  /*9820*/  HADD2.F32 R43, -RZ, R43.H0_H0 ;  /* 0x2000002bff2b7230 */ /* 0x000fe40000004100 */
[C---:B------:R-:W-:Y:S01]  /*9830*/  FMUL.FTZ R37, R35.reuse, R150 ;  /* 0x0000009623257220 */ /* 0x040fe20000410000 */
[----:B------:R-:W-:Y:S01]  /*9840*/  FMUL.FTZ R45, R34, R45 ;  /* 0x0000002d222d7220 */ /* 0x000fe20000410000 */
[-C--:B------:R-:W-:Y:S01]  /*9850*/  FFMA.FTZ R48, R35, R148.reuse, -R48 ;  /* 0x0000009423307223 */ /* 0x080fe20000010830 */
[----:B------:R-:W-:Y:S01]  /*9860*/  F2FP.F16.F32.PACK_AB R54, R54, R33 ;  /* 0x000000213636723e */ /* 0x000fe200000000ff */
[----:B------:R-:W-:Y:S01]  /*9870*/  FFMA.FTZ R37, R36, R148, R37 ;  /* 0x0000009424257223 */ /* 0x000fe20000010025 */
[-C--:B------:R-:W-:Y:S01]  /*9880*/  FFMA.FTZ R39, R34, R43.reuse, -R39 ;  /* 0x0000002b22277223 */ /* 0x080fe20000010827 */
[----:B------:R-:W-:Y:S01]  /*9890*/  FFMA.FTZ R38, R38, R43, R45 ;  /* 0x0000002b26267223 */ /* 0x000fe2000001002d */
[----:B------:R-:W-:Y:S01]  /*98a0*/  F2FP.F16.F32.PACK_AB R51, R58, R51 ;  /* 0x000000333a33723e */ /* 0x000fe200000000ff */
[----:B------:R-:W-:Y:S01]  /*98b0*/  IMAD.MOV.U32 R33, RZ, RZ, R53 ;  /* 0x000000ffff217224 */ /* 0x000fe200078e0035 */
[----:B------:R-:W-:-:S02]  /*98c0*/  F2FP.F16.F32.PACK_AB R35, R55, R56 ;  /* 0x000000383723723e */ /* 0x000fc400000000ff */
[----:B------:R-:W-:Y:S01]  /*98d0*/  F2FP.F16.F32.PACK_AB R34, R39, R48 ;  /* 0x000000302722723e */ /* 0x000fe200000000ff */
[----:B------:R-:W-:Y:S01]  /*98e0*/  IMAD.MOV.U32 R39, RZ, RZ, R51 ;  /* 0x000000ffff277224 */ /* 0x000fe200078e0033 */
[----:B------:R-:W-:Y:S01]  /*98f0*/  F2FP.F16.F32.PACK_AB R38, R38, R37 ;  /* 0x000000252626723e */ /* 0x000fe200000000ff */
[----:B------:R-:W-:Y:S01]  /*9900*/  IMAD.MOV.U32 R37, RZ, RZ, R54 ;  /* 0x000000ffff257224 */ /* 0x000fe200078e0036 */
[----:B------:R-:W-:Y:S02]  /*9910*/  F2FP.F16.F32.PACK_AB R32, R47, R50 ;  /* 0x000000322f20723e */ /* 0x000fe400000000ff */
[----:B------:R-:W-:-:S07]  /*9920*/  F2FP.F16.F32.PACK_AB R36, R46, R151 ;  /* 0x000000972e24723e */ /* 0x000fce00000000ff */
.L_x_2802:
[----:B------:R-:W-:Y:S05]  /*9930*/  BSYNC B1 ;  /* 0x0000000000017941 */ /* 0x000fea0003800000 */
.L_x_2801:
        /* <DEDUP_REMOVED lines=10> */
.L_x_2718:
[----:B------:R-:W2:Y:S02]  /*99e0*/  LDL R32, [R1+0xc] ;  /* 0x00000c0001207983 */ /* 0x000ea40000100800 */
[----:B--2---:R-:W-:-:S13]  /*99f0*/  R2UR UR4, R32 ;  /* 0x00000000200472ca */ /* 0x004fda00000e0000 */
[----:B------:R-:W-:-:S06]  /*9a00*/  UISETP.NE.AND UP0, UPT, UR4, 0x3, UPT ;  /* 0x000000030400788c */ /* 0x000fcc000bf05270 */
[----:B------:R-:W-:-:S13]  /*9a10*/  PLOP3.LUT P1, PT, PT, PT, UP0, 0x80, 0x0 ;  /* 0x000000000000781c */ /* 0x000fda0003f2f008 */
[----:B------:R-:W-:Y:S05]  /*9a20*/  @!P1 BRA `(.L_x_2803) ;  /* 0x0000000000049947 */ /* 0x000fea0003800000 */
[----:B------:R-:W-:Y:S01]  /*9a30*/  BPT.TRAP 0x1 ;  /* 0x000000040000795c */ /* 0x000fe20000300000 */
.L_x_2803:
        /* <DEDUP_REMOVED lines=8> */
.L_x_3099:
[----:B------:R-:W-:Y:S05]  /*9ac0*/  BSYNC B1 ;  /* 0x0000000000017941 */ /* 0x000fea0003800000 */
.L_x_2804:
        /* <DEDUP_REMOVED lines=20> */
.L_x_2807:
[----:B------:R-:W-:Y:S05]  /*9c10*/  BSYNC B1 ;  /* 0x0000000000017941 */ /* 0x000fea0003800000 */
.L_x_2806:
        /* <DEDUP_REMOVED lines=20> */
.L_x_2751:
[----:B------:R-:W-:Y:S05]  /*9d60*/  BSYNC B0 ;  /* 0x0000000000007941 */ /* 0x000fea0003800000 */
.L_x_2717:
        /* <DEDUP_REMOVED lines=17> */
.L_x_2809:
[----:B------:R-:W-:Y:S05]  /*9e80*/  BSYNC B0 ;  /* 0x0000000000007941 */ /* 0x000fea0003800000 */
.L_x_2808:
[----:B------:R-:W2:Y:S01]  /*9e90*/  SYNCS.PHASECHK.TRANS64.TRYWAIT P4, [R3+URZ+0x348b0], R0 ;  /* 0x0348b000030075a7 */ /* 0x000ea2000808017f */
[----:B0-----:R-:W-:Y:S01]  /*9ea0*/  IMAD R32, R17, 0x4000, R26 ;  /* 0x0000400011207824 */ /* 0x001fe200078e021a */
[----:B------:R-:W-:Y:S01]  /*9eb0*/  ULDC.64 UR56, c[0x0][0x328] ;  /* 0x0000ca0000387ab9 */ /* 0x000fe20000000a00 */
[----:B------:R-:W-:Y:S01]  /*9ec0*/  ULDC.64 UR58, c[0x0][0x318] ;  /* 0x0000c600003a7ab9 */ /* 0x000fe20000000a00 */
[----:B------:R-:W-:Y:S01]  /*9ed0*/  BSSY B0, `(.L_x_2810) ;  /* 0x0000004000007945 */ /* 0x000fe20003800000 */
[----:B------:R-:W-:Y:S01]  /*9ee0*/  ISETP.GE.AND P1, PT, R184, R4, PT ;  /* 0x00000004b800720c */ /* 0x000fe20003f26270 */
[----:B------:R-:W-:Y:S02]  /*9ef0*/  IMAD.IADD R33, R121, 0x1, R32 ;  /* 0x0000000179217824 */ /* 0x000fe400078e0220 */
[----:B--2---:R-:W-:Y:S10]  /*9f00*/  @!P4 BRA `(.L_x_2811) ;  /* 0x000001b800a0c947 */ /* 0x004ff40003800000 */
.L_x_3100:
[----:B------:R-:W-:Y:S05]  /*9f10*/  BSYNC B0 ;  /* 0x0000000000007941 */ /* 0x000fea0003800000 */
.L_x_2810:
[----:B------:R-:W-:Y:S01]  /*9f20*/  BSSY B0, `(.L_x_2812) ;  /* 0x000001a000007945 */ /* 0x000fe20003800000 */
[----:B01----:R-:W-:Y:S01]  /*9f30*/  LEA R0, R32, R112, 0x1 ;  /* 0x0000007020007211 */ /* 0x003fe200078e08ff */
[----:B------:R-:W-:-:S04]  /*9f40*/  IMAD.WIDE R40, R2, 0x80, R116 ;  /* 0x0000008002287825 */ /* 0x000fc800078e0274 */
[----:B------:R-:W-:Y:S01]  /*9f50*/  IMAD R44, R33, 0x2, R112 ;  /* 0x00000002212c7824 */ /* 0x000fe200078e0270 */
[----:B------:R-:W-:Y:S06]  /*9f60*/  @P1 BRA `(.L_x_2813) ;  /* 0x0000000000541947 */ /* 0x000fec0003800000 */
[----:B------:R-:W-:Y:S01]  /*9f70*/  IMAD R35, R41, UR56, RZ ;  /* 0x0000003829237c24 */ /* 0x000fe2000f8e02ff */
[----:B------:R-:W-:Y:S01]  /*9f80*/  ULDC UR4, c[0x0][0x320] ;  /* 0x0000c80000047ab9 */ /* 0x000fe20000000800 */
[----:B------:R-:W-:Y:S01]  /*9f90*/  IMAD.MOV.U32 R32, RZ, RZ, R94 ;  /* 0x000000ffff207224 */ /* 0x000fe200078e005e */
[----:B------:R-:W-:Y:S01]  /*9fa0*/  ISETP.GE.AND P4, PT, R18, UR4, PT ;  /* 0x0000000412007c0c */ /* 0x000fe2000bf86270 */
        /* <DEDUP_REMOVED lines=17> */
.L_x_2813:
[----:B------:R-:W-:Y:S05]  /*a0c0*/  BSYNC B0 ;  /* 0x0000000000007941 */ /* 0x000fea0003800000 */
.L_x_2812:
[----:B------:R-:W-:Y:S01]  /*a0d0*/  ISETP.GE.AND P1, PT, R214, R4, PT ;  /* 0x00000004d600720c */ /* 0x000fe20003f26270 */
[----:B------:R-:W-:-:S12]  /*a0e0*/  BSSY B0, `(.L_x_2814) ;  /* 0x0000018000007945 */ /* 0x000fd80003800000 */
[----:B------:R-:W-:Y:S05]  /*a0f0*/  @P1 BRA `(.L_x_2815) ;  /* 0x0000000000581947 */ /* 0x000fea0003800000 */
[----:B0-----:R-:W-:Y:S01]  /*a100*/  IADD3 R35, P1, R40, 0x40, RZ ;  /* 0x0000004028237810 */ /* 0x001fe20007f3e0ff */
[----:B------:R-:W-:Y:S01]  /*a110*/  IMAD.MOV.U32 R4, RZ, RZ, R94 ;  /* 0x000000ffff047224 */ /* 0x000fe200078e005e */
[----:B------:R-:W-:Y:S02]  /*a120*/  ULDC UR4, c[0x0][0x320] ;  /* 0x0000c80000047ab9 */ /* 0x000fe40000000800 */
[----:B------:R-:W-:Y:S01]  /*a130*/  ISETP.GE.AND P4, PT, R18, UR4, PT ;  /* 0x0000000412007c0c */ /* 0x000fe2000bf86270 */
[----:B------:R-:W-:Y:S02]  /*a140*/  IMAD.X R40, RZ, RZ, R41, P1 ;  /* 0x000000ffff287224 */ /* 0x000fe400008e0629 */
[----:B------:R-:W-:-:S04]  /*a150*/  IMAD.WIDE.U32 R32, R35, UR56, R4 ;  /* 0x0000003823207c25 */ /* 0x000fc8000f8e0004 */
[----:B------:R-:W-:-:S04]  /*a160*/  IMAD R40, R40, UR56, RZ ;  /* 0x0000003828287c24 */ /* 0x000fc8000f8e02ff */
[----:B------:R-:W-:Y:S01]  /*a170*/  IMAD R35, R35, UR57, R40 ;  /* 0x0000003923237c24 */ /* 0x000fe2000f8e0228 */
[----:B------:R-:W-:-:S03]  /*a180*/  LEA R40, P1, R32, UR58, 0x1 ;  /* 0x0000003a20287c11 */ /* 0x000fc6000f8208ff */
[----:B------:R-:W-:-:S05]  /*a190*/  IMAD.IADD R33, R33, 0x1, R35 ;  /* 0x0000000121217824 */ /* 0x000fca00078e0223 */
        /* <DEDUP_REMOVED lines=12> */
.L_x_2815:
[----:B------:R-:W-:Y:S05]  /*a260*/  BSYNC B0 ;  /* 0x0000000000007941 */ /* 0x000fea0003800000 */
.L_x_2814:
[----:B------:R-:W3:Y:S01]  /*a270*/  LDL R0, [R1+0x8] ;  /* 0x0000080001007983 */ /* 0x000ee20000100800 */
[----:B------:R-:W-:Y:S01]  /*a280*/  VIADD R17, R17, 0x1 ;  /* 0x0000000111117836 */ /* 0x000fe20000000000 */
[----:B------:R-:W-:Y:S01]  /*a290*/  @!P0 IADD3 R3, R3, 0x348c0, RZ ;  /* 0x000348c003038810 */ /* 0x000fe20007ffe0ff */
        /* <DEDUP_REMOVED lines=16> */
.L_x_2712:
[----:B------:R-:W1:Y:S01]  /*a3a0*/  LDC R0, c[0x0][0x448] ;  /* 0x00011200ff007b82 */ /* 0x000e620000000800 */
[----:B------:R-:W-:Y:S01]  /*a3b0*/  BSSY B0, `(.L_x_2817) ;  /* 0x0000036000007945 */ /* 0x000fe20003800000 */
[----:B------:R-:W-:Y:S02]  /*a3c0*/  CS2R R88, SRZ ;  /* 0x0000000000587805 */ /* 0x000fe4000001ff00 */
[----:B------:R-:W-:Y:S02]  /*a3d0*/  CS2R R86, SRZ ;  /* 0x0000000000567805 */ /* 0x000fe4000001ff00 */
[----:B------:R-:W-:Y:S02]  /*a3e0*/  CS2R R84, SRZ ;  /* 0x0000000000547805 */ /* 0x000fe4000001ff00 */
[----:B------:R-:W-:Y:S02]  /*a3f0*/  CS2R R82, SRZ ;  /* 0x0000000000527805 */ /* 0x000fe4000001ff00 */
[----:B------:R-:W-:Y:S01]  /*a400*/  CS2R R80, SRZ ;  /* 0x0000000000507805 */ /* 0x000fe2000001ff00 */
[----:B0-2---:R-:W-:Y:S01]  /*a410*/  IMAD.MOV.U32 R39, RZ, RZ, RZ ;  /* 0x000000ffff277224 */ /* 0x005fe200078e00ff */
[----:B------:R-:W-:Y:S01]  /*a420*/  CS2R R76, SRZ ;  /* 0x00000000004c7805 */ /* 0x000fe2000001ff00 */
[----:B------:R-:W-:Y:S01]  /*a430*/  IMAD.MOV.U32 R78, RZ, RZ, RZ ;  /* 0x000000ffff4e7224 */ /* 0x000fe200078e00ff */
[----:B------:R-:W-:Y:S01]  /*a440*/  CS2R R36, SRZ ;  /* 0x0000000000247805 */ /* 0x000fe2000001ff00 */
[----:B------:R-:W-:Y:S01]  /*a450*/  IMAD.MOV.U32 R74, RZ, RZ, RZ ;  /* 0x000000ffff4a7224 */ /* 0x000fe200078e00ff */
[----:B------:R-:W-:-:S02]  /*a460*/  CS2R R72, SRZ ;  /* 0x0000000000487805 */ /* 0x000fc4000001ff00 */
[----:B------:R-:W-:Y:S02]  /*a470*/  CS2R R34, SRZ ;  /* 0x0000000000227805 */ /* 0x000fe4000001ff00 */
[----:B------:R-:W-:Y:S02]  /*a480*/  MOV R70, RZ ;  /* 0x000000ff00467202 */ /* 0x000fe40000000f00 */
        /* <DEDUP_REMOVED lines=20> */
[----:B------:R-:W-:Y:S01]  /*a5d0*/  IMAD.MOV.U32 R95, RZ, RZ, RZ ;  /* 0x000000ffff5f7224 */ /* 0x000fe200078e00ff */
[----:B------:R-:W-:Y:S01]  /*a5e0*/  MOV R10, RZ ;  /* 0x000000ff000a7202 */ /* 0x000fe20000000f00 */
[----:B------:R-:W0:Y:S01]  /*a5f0*/  @P1 LDC R3, c[0x0][0x44c] ;  /* 0x00011300ff031b82 */ /* 0x000e220000000800 */
[----:B------:R-:W-:Y:S02]  /*a600*/  IMAD.MOV.U32 R28, RZ, RZ, RZ ;  /* 0x000000ffff1c7224 */ /* 0x000fe400078e00ff */
[----:B------:R-:W-:Y:S02]  /*a610*/  IMAD.MOV.U32 R97, RZ, RZ, RZ ;  /* 0x000000ffff617224 */ /* 0x000fe400078e00ff */
[----:B------:R-:W-:-:S03]  /*a620*/  IMAD.MOV.U32 R99, RZ, RZ, RZ ;  /* 0x000000ffff637224 */ /* 0x000fc600078e00ff */
[----:B------:R-:W1:Y:S01]  /*a630*/  @P1 LDC R2, c[0x0][0x450] ;  /* 0x00011400ff021b82 */ /* 0x000e620000000800 */
[----:B0-----:R-:W-:-:S05]  /*a640*/  @P1 IMAD.HI.U32 R3, R0, R3, RZ ;  /* 0x0000000300031227 */ /* 0x001fca00078e00ff */
[----:B-1----:R-:W-:Y:S02]  /*a650*/  @P1 SHF.R.U32.HI R0, RZ, R2, R3 ;  /* 0x00000002ff001219 */ /* 0x002fe40000011603 */
[----:B------:R-:W-:-:S03]  /*a660*/  PLOP3.LUT P1, PT, PT, PT, PT, 0x80, 0x0 ;  /* 0x000000000000781c */ /* 0x000fc60003f2f070 */
[----:B------:R-:W-:-:S05]  /*a670*/  IMAD.IADD R0, R145, 0x1, R0 ;  /* 0x0000000191007824 */ /* 0x000fca00078e0200 */
[----:B------:R-:W-:-:S04]  /*a680*/  SHF.R.S32.HI R3, RZ, 0x1f, R0 ;  /* 0x0000001fff037819 */ /* 0x000fc80000011400 */
[----:B------:R-:W-:Y:S02]  /*a690*/  LEA.HI R3, R3, R0, RZ, 0x7 ;  /* 0x0000000003037211 */ /* 0x000fe400078f38ff */
[----:B------:R-:W-:Y:S02]  /*a6a0*/  MOV R0, RZ ;  /* 0x000000ff00007202 */ /* 0x000fe40000000f00 */
[----:B------:R-:W-:-:S04]  /*a6b0*/  SHF.R.S32.HI R3, RZ, 0x7, R3 ;  /* 0x00000007ff037819 */ /* 0x000fc80000011403 */
[----:B------:R-:W-:-:S04]  /*a6c0*/  VIMNMX R146, R146, R3, PT ;  /* 0x0000000392927248 */ /* 0x000fc80003fe0100 */
[----:B------:R-:W-:Y:S01]  /*a6d0*/  ISETP.GE.AND P2, PT, R146, 0x1, PT ;  /* 0x000000019200780c */ /* 0x000fe20003f46270 */
[----:B------:R-:W-:-:S12]  /*a6e0*/  @P0 BRA `(.L_x_2818) ;  /* 0x0000000000080947 */ /* 0x000fd80003800000 */
[----:B------:R-:W0:Y:S02]  /*a6f0*/  FENCE.VIEW.ASYNC.G ;  /* 0x00000000000073c6 */ /* 0x000e240000000100 */
[----:B0-----:R-:W-:Y:S06]  /*a700*/  BAR.ARV 0xc, 0x180 ;  /* 0x0306000000007b1d */ /* 0x001fec0000002000 */
.L_x_2818:
[----:B------:R-:W-:Y:S05]  /*a710*/  BSYNC B0 ;  /* 0x0000000000007941 */ /* 0x000fea0003800000 */
.L_x_2817:
[----:B------:R-:W-:Y:S02]  /*a720*/  IMAD.MOV.U32 R20, RZ, RZ, RZ ;  /* 0x000000ffff147224 */ /* 0x000fe400078e00ff */
[----:B------:R-:W-:Y:S01]  /*a730*/  IMAD.MOV.U32 R11, RZ, RZ, RZ ;  /* 0x000000ffff0b7224 */ /* 0x000fe200078e00ff */
[----:B------:R-:W-:Y:S06]  /*a740*/  @!P2 BRA `(.L_x_2819) ;  /* 0x0000011000d4a947 */ /* 0x000fec0003800000 */
[----:B------:R-:W2:Y:S04]  /*a750*/  LDL R2, [R1+0x40] ;  /* 0x0000400001027983 */ /* 0x000ea80000100800 */
[----:B------:R-:W0:Y:S01]  /*a760*/  SHFL.IDX PT, R0, R233, RZ, 0x1f ;  /* 0x00001fffe9007589 */ /* 0x000e2200000e0000 */
[----:B--2---:R-:W-:Y:S02]  /*a770*/  R2UR UR4, R2 ;  /* 0x00000000020472ca */ /* 0x004fe400000e0000 */
[----:B0-----:R-:W-:-:S04]  /*a780*/  LEA.HI R2, R0, R0, RZ, 0x1 ;  /* 0x0000000000027211 */ /* 0x001fc800078f08ff */
[----:B------:R-:W-:-:S04]  /*a790*/  LOP3.LUT R3, R2, 0x1e, RZ, 0xc0, !PT ;  /* 0x0000001e02037812 */ /* 0x000fc800078ec0ff */
[----:B------:R-:W-:-:S03]  /*a7a0*/  IADD3 R3, R0, -R3, RZ ;  /* 0x8000000300037210 */ /* 0x000fc60007ffe0ff */
[----:B------:R-:W-:Y:S01]  /*a7b0*/  IMAD.U32 R0, RZ, RZ, UR4 ;  /* 0x00000004ff007e24 */ /* 0x000fe2000f8e00ff */
[----:B------:R-:W-:-:S04]  /*a7c0*/  LEA R3, R3, UR4, 0xd ;  /* 0x0000000403037c11 */ /* 0x000fc8000f8e68ff */
        /* <DEDUP_REMOVED lines=13> */
[----:B------:R-:W-:Y:S01]  /*a8a0*/  IMAD.U32 R7, RZ, RZ, UR7 ;  /* 0x00000007ff077e24 */ /* 0x000fe2000f8e00ff */
[----:B------:R-:W-:Y:S01]  /*a8b0*/  MOV R8, 0x70 ;  /* 0x0000007000087802 */ /* 0x000fe20000000f00 */
[----:B------:R-:W-:-:S02]  /*a8c0*/  IMAD.U32 R10, RZ, RZ, UR4 ;  /* 0x00000004ff0a7e24 */ /* 0x000fc4000f8e00ff */
[----:B------:R-:W-:Y:S02]  /*a8d0*/  IMAD.U32 R11, RZ, RZ, UR5 ;  /* 0x00000005ff0b7e24 */ /* 0x000fe4000f8e00ff */
[----:B------:R-:W-:Y:S02]  /*a8e0*/  IMAD.MOV.U32 R12, RZ, RZ, 0x1 ;  /* 0x00000001ff0c7424 */ /* 0x000fe400078e00ff */
[----:B0-----:R-:W-:-:S07]  /*a8f0*/  IMAD.MOV.U32 R13, RZ, RZ, RZ ;  /* 0x000000ffff0d7224 */ /* 0x001fce00078e00ff */
[----:B------:R-:W-:-:S07]  /*a900*/  LEPC R20, `(.L_x_2820) ;  /* 0x000000001014794e */ /* 0x000fce0000000000 */
[----:B-1---5:R-:W-:Y:S05]  /*a910*/  CALL.ABS.NOINC R14 ;  /* 0x000000000e007343 */ /* 0x022fea0003c00000 */
.L_x_2820:
        /* <DEDUP_REMOVED lines=12> */
.L_x_2824:
[----:B-1----:R1:W2:Y:S02]  /*a9e0*/  SYNCS.PHASECHK.TRANS64.TRYWAIT P0, [R16+URZ+0x34800], R3 ;  /* 0x03480003100075a7 */ /* 0x0022a4000800017f */
[----:B--2---:R-:W-:Y:S05]  /*a9f0*/  @!P0 NANOSLEEP.SYNCS 0x989680 ;  /* 0x009896800000895d */ /* 0x004fea0003900000 */
[----:B------:R-:W2:Y:S02]  /*aa00*/  @!P0 SYNCS.PHASECHK.TRANS64 P0, [R16+URZ+0x34800], R3 ;  /* 0x03480003100085a7 */ /* 0x000ea4000800007f */
[----:B--2---:R-:W-:Y:S05]  /*aa10*/  @!P0 BRA `(.L_x_2824) ;  /* 0xfffffffc00f08947 */ /* 0x004fea000383ffff */
.L_x_2823:
[----:B------:R-:W-:Y:S05]  /*aa20*/  BSYNC B0 ;  /* 0x0000000000007941 */ /* 0x000fea0003800000 */
.L_x_2822:
[----:B------:R-:W-:Y:S05]  /*aa30*/  BRA `(.L_x_2825) ;  /* 0x0000006c00047947 */ /* 0x000fea0003800000 */
.L_x_2821:
[----:B------:R-:W-:Y:S01]  /*aa40*/  ISETP.NE.AND P0, PT, R24, RZ, PT ;  /* 0x000000ff1800720c */ /* 0x000fe20003f05270 */
[----:B------:R-:W-:Y:S01]  /*aa50*/  ULDC.64 UR4, c[0x0][0x3f8] ;  /* 0x0000fe0000047ab9 */ /* 0x000fe20000000a00 */
[----:B-----5:R-:W-:Y:S01]  /*aa60*/  SHF.R.S32.HI R0, RZ, 0x1f, R140 ;  /* 0x0000001fff007819 */ /* 0x020fe2000001148c */
[----:B------:R-:W-:Y:S01]  /*aa70*/  ULDC.64 UR6, c[0x0][0x408] ;  /* 0x0001020000067ab9 */ /* 0x000fe20000000a00 */
[----:B------:R-:W-:-:S04]  /*aa80*/  IMAD.WIDE.U32 R24, R140, UR4, RZ ;  /* 0x000000048c187c25 */ /* 0x000fc8000f8e00ff */
[C---:B------:R-:W-:Y:S02]  /*aa90*/  IMAD R3, R0.reuse, UR4, RZ ;  /* 0x0000000400037c24 */ /* 0x040fe4000f8e02ff */
[----:B------:R-:W-:Y:S02]  /*aaa0*/  IMAD R5, R0, UR6, RZ ;  /* 0x0000000600057c24 */ /* 0x000fe4000f8e02ff */
[C---:B------:R-:W-:Y:S02]  /*aab0*/  IMAD R3, R140.reuse, UR5, R3 ;  /* 0x000000058c037c24 */ /* 0x040fe4000f8e0203 */
[C---:B------:R-:W-:Y:S02]  /*aac0*/  IMAD R5, R140.reuse, UR7, R5 ;  /* 0x000000078c057c24 */ /* 0x040fe4000f8e0205 */
[----:B------:R-:W-:Y:S01]  /*aad0*/  IMAD.WIDE.U32 R140, R140, UR6, RZ ;  /* 0x000000068c8c7c25 */ /* 0x000fe2000f8e00ff */
[----:B------:R-:W-:-:S03]  /*aae0*/  IADD3 R27, R3, R25, RZ ;  /* 0x00000019031b7210 */ /* 0x000fc60007ffe0ff */
[----:B------:R-:W-:Y:S01]  /*aaf0*/  IMAD.IADD R29, R5, 0x1, R141 ;  /* 0x00000001051d7824 */ /* 0x000fe200078e028d */
[----:B------:R-:W-:Y:S06]  /*ab00*/  @!P0 BRA `(.L_x_2826) ;  /* 0x0000000000408947 */ /* 0x000fec0003800000 */
        /* <DEDUP_REMOVED lines=15> */
[----:B-1----:R-:W-:Y:S05]  /*ac00*/  CALL.ABS.NOINC R14 ;  /* 0x000000000e007343 */ /* 0x002fea0003c00000 */
.L_x_2826:
[----:B------:R-:W-:Y:S01]  /*ac10*/  ULDC.U8 UR4, c[0x0][0x410] ;  /* 0x0001040000047ab9 */ /* 0x000fe20000000000 */
[----:B------:R-:W-:Y:S01]  /*ac20*/  BSSY B0, `(.L_x_2827) ;  /* 0x000069a000007945 */ /* 0x000fe20003800000 */
[----:B------:R-:W-:Y:S01]  /*ac30*/  ISETP.NE.AND P0, PT, RZ, UR4, PT ;  /* 0x00000004ff007c0c */ /* 0x000fe2000bf05270 */
[----:B------:R-:W-:-:S12]  /*ac40*/  IMAD.IADD R10, R184, 0x1, R200 ;  /* 0x00000001b80a7824 */ /* 0x000fd800078e02c8 */
[----:B------:R-:W-:Y:S05]  /*ac50*/  @!P0 BRA `(.L_x_2828) ;  /* 0x0000003400648947 */ /* 0x000fea0003800000 */
[----:B------:R-:W0:Y:S01]  /*ac60*/  LDC R20, c[0x0][0x448] ;  /* 0x00011200ff147b82 */ /* 0x000e220000000800 */
[----:B------:R-:W-:Y:S01]  /*ac70*/  LEA R3, R215, R10, 0x6 ;  /* 0x0000000ad7037211 */ /* 0x000fe200078e30ff */
[----:B------:R-:W-:Y:S01]  /*ac80*/  ULDC.64 UR4, c[0x0][0x3f8] ;  /* 0x0000fe0000047ab9 */ /* 0x000fe20000000a00 */
[----:B------:R-:W-:Y:S01]  /*ac90*/  ULDC.64 UR6, c[0x0][0x408] ;  /* 0x0001020000067ab9 */ /* 0x000fe20000000a00 */
[----:B------:R-:W-:Y:S01]  /*aca0*/  MOV R13, R29 ;  /* 0x0000001d000d7202 */ /* 0x000fe20000000f00 */
        /* <DEDUP_REMOVED lines=25> */
[----:B------:R0:W1:Y:S04]  /*ae40*/  SHFL.IDX PT, R3, R7, RZ, 0x1c1f ;  /* 0x001c1fff07037589 */ /* 0x00006800000e0000 */
[----:B------:R0:W2:Y:S04]  /*ae50*/  SHFL.IDX PT, R0, R6, RZ, 0x1c1f ;  /* 0x001c1fff06007589 */ /* 0x0000a800000e0000 */
[----:B------:R0:W3:Y:S04]  /*ae60*/  SHFL.IDX PT, R5, R8, RZ, 0x1c1f ;  /* 0x001c1fff08057589 */ /* 0x0000e800000e0000 */
[----:B------:R0:W4:Y:S02]  /*ae70*/  SHFL.IDX PT, R14, R4, RZ, 0x1c1f ;  /* 0x001c1fff040e7589 */ /* 0x00012400000e0000 */
.L_x_3106:
        /* <DEDUP_REMOVED lines=20> */
[----:B------:R-:W-:Y:S02]  /*afc0*/  ISETP.GE.AND P2, PT, R191, UR4, PT ;  /* 0x00000004bf007c0c */ /* 0x000fe4000bf46270 */
[----:B------:R-:W-:Y:S02]  /*afd0*/  ISETP.GE.AND P1, PT, R192, UR4, PT ;  /* 0x00000004c0007c0c */ /* 0x000fe4000bf26270 */
[----:B------:R-:W-:-:S02]  /*afe0*/  ISETP.GE.AND P0, PT, R190, UR4, PT ;  /* 0x00000004be007c0c */ /* 0x000fc4000bf06270 */
[----:B------:R-:W-:-:S03]  /*aff0*/  ISETP.GE.AND P4, PT, R22, UR4, PT ;  /* 0x0000000416007c0c */ /* 0x000fc6000bf86270 */
[C---:B------:R-:W-:Y:S01]  /*b000*/  @!P3 IMAD.SHL.U32 R27, R193.reuse, 0x2, RZ ;  /* 0x00000002c11bb824 */ /* 0x040fe200078e00ff */
[----:B------:R-:W-:-:S03]  /*b010*/  @!P3 SHF.L.U64.HI R20, R193, 0x1, R224 ;  /* 0x00000001c114b819 */ /* 0x000fc600000102e0 */
[C---:B------:R-:W-:Y:S02]  /*b020*/  @!P2 SHF.L.U32 R31, R191.reuse, 0x1, RZ ;  /* 0x00000001bf1fa819 */ /* 0x040fe400000006ff */
[----:B------:R-:W-:Y:S01]  /*b030*/  @!P1 IMAD.SHL.U32 R39, R192, 0x2, RZ ;  /* 0x00000002c0279824 */ /* 0x000fe200078e00ff */
[-C--:B--2---:R-:W-:Y:S01]  /*b040*/  @!P3 IADD3 R24, P6, R0, R27.reuse, RZ ;  /* 0x0000001b0018b210 */ /* 0x084fe20007fde0ff */
[----:B------:R-:W-:Y:S01]  /*b050*/  @!P0 IMAD.SHL.U32 R65, R190, 0x2, RZ ;  /* 0x00000002be418824 */ /* 0x000fe200078e00ff */
[----:B----4-:R-:W-:Y:S01]  /*b060*/  @!P3 IADD3 R26, P5, R14, R27, RZ ;  /* 0x0000001b0e1ab210 */ /* 0x010fe20007fbe0ff */
[----:B-1----:R-:W-:Y:S01]  /*b070*/  @!P4 IMAD.MOV.U32 R13, RZ, RZ, R3 ;  /* 0x000000ffff0dc224 */ /* 0x002fe200078e0003 */
[----:B------:R-:W-:Y:S01]  /*b080*/  @!P2 SHF.L.U64.HI R12, R191, 0x1, R223 ;  /* 0x00000001bf0ca819 */ /* 0x000fe200000102df */
[--C-:B------:R-:W-:Y:S01]  /*b090*/  @!P3 IMAD.X R25, R3, 0x1, R20.reuse, P6 ;  /* 0x000000010319b824 */ /* 0x100fe200030e0614 */
[-C--:B------:R-:W-:Y:S01]  /*b0a0*/  @!P2 IADD3 R28, P6, R0, R31.reuse, RZ ;  /* 0x0000001f001ca210 */ /* 0x080fe20007fde0ff */
[----:B---3--:R-:W-:Y:S01]  /*b0b0*/  @!P3 IMAD.X R27, R5, 0x1, R20, P5 ;  /* 0x00000001051bb824 */ /* 0x008fe200028e0614 */
[----:B------:R-:W-:Y:S01]  /*b0c0*/  @!P2 IADD3 R30, P5, R14, R31, RZ ;  /* 0x0000001f0e1ea210 */ /* 0x000fe20007fbe0ff */
[----:B------:R-:W-:Y:S01]  /*b0d0*/  @!P4 IMAD.MOV.U32 R15, RZ, RZ, R5 ;  /* 0x000000ffff0fc224 */ /* 0x000fe200078e0005 */
[----:B------:R-:W-:-:S02]  /*b0e0*/  @!P2 IADD3.X R29, R3, R12, RZ, P6, !PT ;  /* 0x0000000c031da210 */ /* 0x000fc400037fe4ff */
[----:B------:R-:W-:Y:S01]  /*b0f0*/  @!P1 SHF.L.U64.HI R20, R192, 0x1, R222 ;  /* 0x00000001c0149819 */ /* 0x000fe200000102de */
[----:B------:R-:W-:Y:S01]  /*b100*/  @!P2 IMAD.X R31, R5, 0x1, R12, P5 ;  /* 0x00000001051fa824 */ /* 0x000fe200028e060c */
[-C--:B------:R-:W-:Y:S02]  /*b110*/  @!P1 IADD3 R36, P6, R0, R39.reuse, RZ ;  /* 0x0000002700249210 */ /* 0x080fe40007fde0ff */
[----:B------:R-:W-:Y:S02]  /*b120*/  ISETP.GE.AND P5, PT, R194, UR4, PT ;  /* 0x00000004c2007c0c */ /* 0x000fe4000bfa6270 */
[----:B------:R-:W-:Y:S01]  /*b130*/  @!P4 MOV R12, R0 ;  /* 0x00000000000cc202 */ /* 0x000fe20000000f00 */
[----:B------:R-:W-:Y:S01]  /*b140*/  @!P1 IMAD.X R37, R3, 0x1, R20, P6 ;  /* 0x0000000103259824 */ /* 0x000fe200030e0614 */
[----:B------:R-:W-:Y:S02]  /*b150*/  @!P1 IADD3 R38, P6, R14, R39, RZ ;  /* 0x000000270e269210 */ /* 0x000fe40007fde0ff */
[----:B------:R-:W-:Y:S01]  /*b160*/  @!P0 SHF.L.U64.HI R34, R190, 0x1, R221 ;  /* 0x00000001be228819 */ /* 0x000fe200000102dd */
[----:B------:R-:W-:-:S04]  /*b170*/  @!P4 IMAD.WIDE R12, R22, 0x2, R12 ;  /* 0x00000002160cc825 */ /* 0x000fc800078e020c */
[----:B------:R-:W-:Y:S01]  /*b180*/  @!P1 IMAD.X R39, R5, 0x1, R20, P6 ;  /* 0x0000000105279824 */ /* 0x000fe200030e0614 */
[-C--:B------:R-:W-:Y:S01]  /*b190*/  @!P0 IADD3 R44, P6, R0, R65.reuse, RZ ;  /* 0x00000041002c8210 */ /* 0x080fe20007fde0ff */
[----:B------:R-:W-:Y:S01]  /*b1a0*/  @!P4 IMAD.WIDE R20, R22, 0x2, R14 ;  /* 0x000000021614c825 */ /* 0x000fe200078e020e */
[----:B------:R1:W5:Y:S02]  /*b1b0*/  @!P4 LD.E.64 R60, desc[UR60][R12.64] ;  /* 0x0000003c0c3cc980 */ /* 0x000364000c101b00 */
[----:B------:R-:W-:Y:S01]  /*b1c0*/  @!P0 IADD3.X R45, R3, R34, RZ, P6, !PT ;  /* 0x00000022032d8210 */ /* 0x000fe200037fe4ff */
[----:B------:R-:W-:Y:S01]  /*b1d0*/  @!P5 IMAD.SHL.U32 R15, R194, 0x2, RZ ;  /* 0x00000002c20fd824 */ /* 0x000fe200078e00ff */
[----:B------:R-:W-:Y:S01]  /*b1e0*/  @!P0 IADD3 R64, P6, R14, R65, RZ ;  /* 0x000000410e408210 */ /* 0x000fe20007fde0ff */
[----:B------:R1:W5:Y:S01]  /*b1f0*/  @!P4 LD.E.64 R58, desc[UR60][R20.64] ;  /* 0x0000003c143ac980 */ /* 0x000362000c101b00 */
[----:B------:R-:W-:Y:S02]  /*b200*/  @!P5 SHF.L.U64.HI R32, R194, 0x1, R220 ;  /* 0x00000001c220d819 */ /* 0x000fe400000102dc */
[----:B------:R-:W-:-:S02]  /*b210*/  CS2R R56, SRZ ;  /* 0x0000000000387805 */ /* 0x000fc4000001ff00 */
[-C--:B------:R-:W-:Y:S01]  /*b220*/  @!P5 IADD3 R66, P4, R0, R15.reuse, RZ ;  /* 0x0000000f0042d210 */ /* 0x080fe20007f9e0ff */
[----:B------:R-:W-:Y:S01]  /*b230*/  @!P0 IMAD.X R65, R5, 0x1, R34, P6 ;  /* 0x0000000105418824 */ /* 0x000fe200030e0622 */
[----:B------:R-:W-:Y:S02]  /*b240*/  @!P5 IADD3 R14, P6, R14, R15, RZ ;  /* 0x0000000f0e0ed210 */ /* 0x000fe40007fde0ff */
[----:B------:R-:W-:Y:S02]  /*b250*/  CS2R R54, SRZ ;  /* 0x0000000000367805 */ /* 0x000fe4000001ff00 */
[----:B------:R-:W-:Y:S01]  /*b260*/  CS2R R52, SRZ ;  /* 0x0000000000347805 */ /* 0x000fe2000001ff00 */
[----:B------:R-:W-:Y:S01]  /*b270*/  @!P5 IMAD.X R67, R3, 0x1, R32, P4 ;  /* 0x000000010343d824 */ /* 0x000fe200020e0620 */
[----:B------:R-:W-:Y:S02]  /*b280*/  @!P5 IADD3.X R15, R5, R32, RZ, P6, !PT ;  /* 0x00000020050fd210 */ /* 0x000fe400037fe4ff */
[----:B------:R-:W-:-:S02]  /*b290*/  CS2R R50, SRZ ;  /* 0x0000000000327805 */ /* 0x000fc4000001ff00 */
[----:B------:R-:W-:Y:S02]  /*b2a0*/  CS2R R48, SRZ ;  /* 0x0000000000307805 */ /* 0x000fe4000001ff00 */
        /* <DEDUP_REMOVED lines=15> */
.L_x_2831:
[----:B------:R-:W-:Y:S05]  /*b3a0*/  BSYNC B1 ;  /* 0x0000000000017941 */ /* 0x000fea0003800000 */
.L_x_2830:
[----:B--2--5:R-:W-:Y:S01]  /*b3b0*/  IMAD.MOV.U32 R0, RZ, RZ, R58 ;  /* 0x000000ffff007224 */ /* 0x024fe200078e003a */
[----:B------:R-:W-:Y:S01]  /*b3c0*/  MOV R9, R55 ;  /* 0x0000003700097202 */ /* 0x000fe20000000f00 */
[----:B-1----:R-:W-:Y:S01]  /*b3d0*/  IMAD.MOV.U32 R3, RZ, RZ, R59 ;  /* 0x000000ffff037224 */ /* 0x002fe200078e003b */
[----:B------:R-:W-:Y:S01]  /*b3e0*/  UMOV UR4, 0xffffffff ;  /* 0xffffffff00047882 */ /* 0x000fe20000000000 */
[----:B---3--:R-:W-:Y:S01]  /*b3f0*/  IMAD.MOV.U32 R5, RZ, RZ, R54 ;  /* 0x000000ffff057224 */ /* 0x008fe200078e0036 */
        /* <DEDUP_REMOVED lines=40> */
.L_x_3112:
        /* <DEDUP_REMOVED lines=12> */
[----:B------:R-:W-:Y:S01]  /*b740*/  IMAD R7, R197, 0x200, R6 ;  /* 0x00000200c5077824 */ /* 0x000fe200078e0206 */
[----:B------:R-:W-:Y:S02]  /*b750*/  CS2R R38, SRZ ;  /* 0x0000000000267805 */ /* 0x000fe4000001ff00 */
[----:B------:R-:W-:-:S02]  /*b760*/  CS2R R28, SRZ ;  /* 0x00000000001c7805 */ /* 0x000fc4000001ff00 */
[----:B------:R-:W-:Y:S02]  /*b770*/  CS2R R24, SRZ ;  /* 0x0000000000187805 */ /* 0x000fe4000001ff00 */
[----:B----4-:R-:W-:Y:S01]  /*b780*/  CS2R R14, SRZ ;  /* 0x00000000000e7805 */ /* 0x010fe2000001ff00 */
[----:B------:R-:W-:Y:S01]  /*b790*/  IMAD R62, R7, 0x2, R16 ;  /* 0x00000002073e7824 */ /* 0x000fe200078e0210 */
        /* <DEDUP_REMOVED lines=8> */
[----:B------:R-:W-:-:S05]  /*b820*/  ISETP.GE.AND P1, PT, R190, UR4, PT ;  /* 0x00000004be007c0c */ /* 0x000fca000bf26270 */
[C---:B------:R-:W-:Y:S02]  /*b830*/  @!P4 SHF.L.U32 R9, R193.reuse, 0x1, RZ ;  /* 0x00000001c109c819 */ /* 0x040fe400000006ff */
[----:B------:R-:W-:Y:S02]  /*b840*/  @!P4 SHF.L.U64.HI R6, R193, 0x1, R224 ;  /* 0x00000001c106c819 */ /* 0x000fe400000102e0 */
[C---:B------:R-:W-:Y:S01]  /*b850*/  @!P3 IMAD.SHL.U32 R71, R191.reuse, 0x2, RZ ;  /* 0x00000002bf47b824 */ /* 0x040fe200078e00ff */
[-C--:B---3--:R-:W-:Y:S01]  /*b860*/  @!P4 IADD3 R10, P5, R0, R9.reuse, RZ ;  /* 0x00000009000ac210 */ /* 0x088fe20007fbe0ff */
[----:B------:R-:W-:Y:S01]  /*b870*/  @!P2 IMAD.SHL.U32 R67, R192, 0x2, RZ ;  /* 0x00000002c043a824 */ /* 0x000fe200078e00ff */
[----:B------:R-:W-:Y:S01]  /*b880*/  @!P3 SHF.L.U64.HI R12, R191, 0x1, R223 ;  /* 0x00000001bf0cb819 */ /* 0x000fe200000102df */
[----:B------:R-:W-:Y:S01]  /*b890*/  @!P1 IMAD.SHL.U32 R7, R190, 0x2, RZ ;  /* 0x00000002be079824 */ /* 0x000fe200078e00ff */
[----:B0-----:R-:W-:Y:S01]  /*b8a0*/  @!P4 IADD3 R8, P6, R4, R9, RZ ;  /* 0x000000090408c210 */ /* 0x001fe20007fde0ff */
[----:B--2---:R-:W-:Y:S01]  /*b8b0*/  @!P4 IMAD.X R11, R3, 0x1, R6, P5 ;  /* 0x00000001030bc824 */ /* 0x004fe200028e0606 */
[----:B------:R-:W-:-:S02]  /*b8c0*/  @!P3 IADD3 R74, P5, R0, R71, RZ ;  /* 0x00000047004ab210 */ /* 0x000fc40007fbe0ff */
[----:B------:R-:W-:Y:S02]  /*b8d0*/  @!P4 IADD3.X R9, R5, R6, RZ, P6, !PT ;  /* 0x000000060509c210 */ /* 0x000fe400037fe4ff */
[----:B------:R-:W-:Y:S01]  /*b8e0*/  @!P3 IADD3 R70, P6, R4, R71, RZ ;  /* 0x000000470446b210 */ /* 0x000fe20007fde0ff */
[----:B------:R-:W-:Y:S01]  /*b8f0*/  @!P3 IMAD.X R75, R3, 0x1, R12, P5 ;  /* 0x00000001034bb824 */ /* 0x000fe200028e060c */
[----:B------:R-:W-:Y:S02]  /*b900*/  @!P2 SHF.L.U64.HI R14, R192, 0x1, R222 ;  /* 0x00000001c00ea819 */ /* 0x000fe400000102de */
[----:B------:R-:W-:Y:S01]  /*b910*/  @!P2 IADD3 R68, P5, R0, R67, RZ ;  /* 0x000000430044a210 */ /* 0x000fe20007fbe0ff */
[----:B------:R-:W-:Y:S01]  /*b920*/  @!P3 IMAD.X R71, R5, 0x1, R12, P6 ;  /* 0x000000010547b824 */ /* 0x000fe200030e060c */
[----:B------:R-:W-:Y:S02]  /*b930*/  @!P1 SHF.L.U64.HI R20, R190, 0x1, R221 ;  /* 0x00000001be149819 */ /* 0x000fe400000102dd */
[----:B------:R-:W-:-:S02]  /*b940*/  @!P2 IADD3.X R69, R3, R14, RZ, P5, !PT ;  /* 0x0000000e0345a210 */ /* 0x000fc40002ffe4ff */
[----:B------:R-:W-:Y:S02]  /*b950*/  @!P2 IADD3 R66, P6, R4, R67, RZ ;  /* 0x000000430442a210 */ /* 0x000fe40007fde0ff */
[----:B------:R-:W-:-:S03]  /*b960*/  @!P1 IADD3 R64, P5, R0, R7, RZ ;  /* 0x0000000700409210 */ /* 0x000fc60007fbe0ff */
[----:B------:R-:W-:Y:S01]  /*b970*/  @!P2 IMAD.X R67, R5, 0x1, R14, P6 ;  /* 0x000000010543a824 */ /* 0x000fe200030e060e */
[----:B------:R-:W-:Y:S01]  /*b980*/  ISETP.GE.AND P6, PT, R22, UR4, PT ;  /* 0x0000000416007c0c */ /* 0x000fe2000bfc6270 */
[----:B------:R-:W-:Y:S01]  /*b990*/  @!P1 IMAD.X R65, R3, 0x1, R20, P5 ;  /* 0x0000000103419824 */ /* 0x000fe200028e0614 */
[----:B------:R-:W-:-:S05]  /*b9a0*/  @!P1 IADD3 R6, P5, R4, R7, RZ ;  /* 0x0000000704069210 */ /* 0x000fca0007fbe0ff */
[----:B------:R-:W-:Y:S01]  /*b9b0*/  @!P1 IMAD.X R7, R5, 0x1, R20, P5 ;  /* 0x0000000105079824 */ /* 0x000fe200028e0614 */
[----:B------:R-:W-:-:S05]  /*b9c0*/  ISETP.GE.AND P5, PT, R194, UR4, PT ;  /* 0x00000004c2007c0c */ /* 0x000fca000bfa6270 */
[----:B------:R-:W-:Y:S01]  /*b9d0*/  @!P6 MOV R12, R0 ;  /* 0x00000000000ce202 */ /* 0x000fe20000000f00 */
[----:B------:R-:W-:Y:S02]  /*b9e0*/  @!P6 IMAD.MOV.U32 R13, RZ, RZ, R3 ;  /* 0x000000ffff0de224 */ /* 0x000fe400078e0003 */
[----:B------:R-:W-:-:S04]  /*b9f0*/  @!P6 IMAD.WIDE R14, R22, 0x2, R4 ;  /* 0x00000002160ee825 */ /* 0x000fc800078e0204 */
[----:B------:R-:W-:Y:S01]  /*ba00*/  @!P6 IMAD.WIDE R12, R22, 0x2, R12 ;  /* 0x00000002160ce825 */ /* 0x000fe200078e020c */
[----:B------:R0:W5:Y:S03]  /*ba10*/  @!P6 LD.E.64 R30, desc[UR60][R14.64] ;  /* 0x0000003c0e1ee980 */ /* 0x000166000c101b00 */
[C---:B------:R-:W-:Y:S01]  /*ba20*/  @!P5 IMAD.SHL.U32 R21, R194.reuse, 0x2, RZ ;  /* 0x00000002c215d824 */ /* 0x040fe200078e00ff */
[----:B------:R1:W5:Y:S01]  /*ba30*/  @!P6 LD.E.64 R44, desc[UR60][R12.64] ;  /* 0x0000003c0c2ce980 */ /* 0x000362000c101b00 */
[----:B------:R-:W-:-:S03]  /*ba40*/  @!P5 SHF.L.U64.HI R20, R194, 0x1, R220 ;  /* 0x00000001c214d819 */ /* 0x000fc600000102dc */
[-C--:B------:R-:W-:Y:S02]  /*ba50*/  @!P5 IADD3 R72, P6, R0, R21.reuse, RZ ;  /* 0x000000150048d210 */ /* 0x080fe40007fde0ff */
[----:B------:R-:W-:Y:S02]  /*ba60*/  CS2R R38, SRZ ;  /* 0x0000000000267805 */ /* 0x000fe4000001ff00 */
[----:B------:R-:W-:Y:S01]  /*ba70*/  CS2R R36, SRZ ;  /* 0x0000000000247805 */ /* 0x000fe2000001ff00 */
[----:B------:R-:W-:Y:S01]  /*ba80*/  @!P5 IMAD.X R73, R3, 0x1, R20, P6 ;  /* 0x000000010349d824 */ /* 0x000fe200030e0614 */
[----:B------:R-:W-:Y:S02]  /*ba90*/  @!P5 IADD3 R4, P6, R4, R21, RZ ;  /* 0x000000150404d210 */ /* 0x000fe40007fde0ff */
[----:B------:R2:W5:Y:S01]  /*baa0*/  @!P4 LD.E.64 R38, desc[UR60][R10.64] ;  /* 0x0000003c0a26c980 */ /* 0x000562000c101b00 */
[----:B------:R-:W-:Y:S02]  /*bab0*/  CS2R R28, SRZ ;  /* 0x00000000001c7805 */ /* 0x000fe4000001ff00 */
[----:B------:R-:W-:-:S02]  /*bac0*/  CS2R R26, SRZ ;  /* 0x00000000001a7805 */ /* 0x000fc4000001ff00 */
[----:B------:R-:W-:Y:S01]  /*bad0*/  @!P5 IADD3.X R5, R5, R20, RZ, P6, !PT ;  /* 0x000000140505d210 */ /* 0x000fe200037fe4ff */
[----:B------:R3:W5:Y:S01]  /*bae0*/  @!P4 LD.E.64 R36, desc[UR60][R8.64] ;  /* 0x0000003c0824c980 */ /* 0x000762000c101b00 */
[----:B------:R-:W-:Y:S02]  /*baf0*/  CS2R R24, SRZ ;  /* 0x0000000000187805 */ /* 0x000fe4000001ff00 */
        /* <DEDUP_REMOVED lines=13> */
.L_x_2834:
[----:B------:R-:W-:Y:S05]  /*bbd0*/  BSYNC B1 ;  /* 0x0000000000017941 */ /* 0x000fea0003800000 */
.L_x_2833:
[----:B--2---:R-:W-:Y:S01]  /*bbe0*/  LEA.HI R3, R212, R212, RZ, 0x1 ;  /* 0x000000d4d4037211 */ /* 0x004fe200078f08ff */
[C---:B-1----:R-:W-:Y:S01]  /*bbf0*/  VIADD R5, R62.reuse, 0x10400 ;  /* 0x000104003e057836 */ /* 0x042fe20000000000 */
[----:B-----5:R-:W-:Y:S01]  /*bc00*/  MOV R6, R37 ;  /* 0x0000002500067202 */ /* 0x020fe20000000f00 */
[----:B---3--:R-:W-:Y:S01]  /*bc10*/  VIADD R0, R62, 0x10440 ;  /* 0x000104403e007836 */ /* 0x008fe20000000000 */
[----:B------:R-:W-:Y:S01]  /*bc20*/  LOP3.LUT R3, R3, 0xfffffffe, RZ, 0xc0, !PT ;  /* 0xfffffffe03037812 */ /* 0x000fe200078ec0ff */
[----:B0-----:R-:W-:Y:S01]  /*bc30*/  IMAD.MOV.U32 R4, RZ, RZ, R30 ;  /* 0x000000ffff047224 */ /* 0x001fe200078e001e */
[----:B------:R-:W-:Y:S01]  /*bc40*/  @P0 IADD3 R0, R5, -0x40, RZ ;  /* 0xffffffc005000810 */ /* 0x000fe20007ffe0ff */
        /* <DEDUP_REMOVED lines=12> */
[----:B------:R-:W-:Y:S01]  /*bd10*/  MOV R6, R27 ;  /* 0x0000001b00067202 */ /* 0x000fe20000000f00 */
[----:B------:R-:W-:Y:S01]  /*bd20*/  BSSY B1, `(.L_x_2835) ;  /* 0x000001f000017945 */ /* 0x000fe20003800000 */
[----:B------:R-:W-:Y:S01]  /*bd30*/  PRMT R66, R7, 0x7610, R66 ;  /* 0x0000761007427816 */ /* 0x000fe20000000042 */
[----:B------:R-:W-:Y:S01]  /*bd40*/  IMAD.MOV.U32 R7, RZ, RZ, R8 ;  /* 0x000000ffff077224 */ /* 0x000fe200078e0008 */
[----:B------:R-:W-:Y:S01]  /*bd50*/  PRMT R68, R4, 0x5410, R6 ;  /* 0x0000541004447816 */ /* 0x000fe20000000006 */
[----:B------:R-:W-:Y:S01]  /*bd60*/  IMAD.MOV.U32 R6, RZ, RZ, R13 ;  /* 0x000000ffff067224 */ /* 0x000fe200078e000d */
[----:B------:R-:W-:-:S02]  /*bd70*/  MOV R4, R12 ;  /* 0x0000000c00047202 */ /* 0x000fc40000000f00 */
[--C-:B------:R-:W-:Y:S02]  /*bd80*/  PRMT R66, R66, 0x5410, R3.reuse ;  /* 0x0000541042427816 */ /* 0x100fe40000000003 */
        /* <DEDUP_REMOVED lines=15> */
[----:B------:R-:W-:Y:S01]  /*be80*/  VIADDMNMX R69, R63, -R200, 0x80, PT ;  /* 0x000000803f457446 */ /* 0x000fe200038009c8 */
[----:B------:R-:W-:Y:S01]  /*be90*/  IMAD.MOV.U32 R63, RZ, RZ, R15 ;  /* 0x000000ffff3f7224 */ /* 0x000fe200078e000f */
[----:B------:R-:W-:Y:S02]  /*bea0*/  MOV R7, R14 ;  /* 0x0000000e00077202 */ /* 0x000fe40000000f00 */
[----:B------:R-:W-:Y:S01]  /*beb0*/  PRMT R67, R4, 0x5410, R6 ;  /* 0x0000541004437816 */ /* 0x000fe20000000006 */
[----:B------:R-:W-:Y:S01]  /*bec0*/  IMAD.MOV.U32 R4, RZ, RZ, R10 ;  /* 0x000000ffff047224 */ /* 0x000fe200078e000a */
[----:B------:R-:W-:-:S02]  /*bed0*/  ISETP.GE.AND P1, PT, R184, R69, PT ;  /* 0x00000045b800720c */ /* 0x000fc40003f26270 */
[----:B------:R-:W-:Y:S02]  /*bee0*/  PRMT R65, R7, 0x5410, R63 ;  /* 0x0000541007417816 */ /* 0x000fe4000000003f */
[----:B------:R-:W-:Y:S01]  /*bef0*/  MOV R6, R11 ;  /* 0x0000000b00067202 */ /* 0x000fe20000000f00 */
[----:B0-----:R-:W-:Y:S08]  /*bf00*/  @!P0 BRA `(.L_x_2836) ;  /* 0x0000019c00988947 */ /* 0x001ff00003800000 */
.L_x_3113:
[----:B------:R-:W-:Y:S05]  /*bf10*/  BSYNC B1 ;  /* 0x0000000000017941 */ /* 0x000fea0003800000 */
.L_x_2835:
        /* <DEDUP_REMOVED lines=15> */
[----:B------:R-:W-:Y:S01]  /*c010*/  SHF.R.U32.HI R89, RZ, 0x10, R59 ;  /* 0x00000010ff597819 */ /* 0x000fe2000001163b */
        /* <DEDUP_REMOVED lines=9> */
[----:B------:R-:W-:Y:S02]  /*c0b0*/  HADD2.F32 R4, -RZ, R4.H1_H1 ;  /* 0x30000004ff047230 */ /* 0x000fe40000004100 */
[-C--:B------:R-:W-:Y:S01]  /*c0c0*/  FMUL.FTZ R91, R61, R89.reuse ;  /* 0x000000593d5b7220 */ /* 0x080fe20000410000 */
[--C-:B------:R-:W-:Y:S02]  /*c0d0*/  HADD2.F32 R58, -RZ, R6.reuse.H0_H0 ;  /* 0x20000006ff3a7230 */ /* 0x100fe40000004100 */
[----:B------:R-:W-:Y:S01]  /*c0e0*/  FFMA.FTZ R94, R60, R89, R92 ;  /* 0x000000593c5e7223 */ /* 0x000fe2000001005c */
[----:B------:R-:W-:-:S02]  /*c0f0*/  HADD2.F32 R59, -RZ, R6.H1_H1 ;  /* 0x30000006ff3b7230 */ /* 0x000fc40000004100 */
[----:B------:R-:W-:Y:S01]  /*c100*/  FMUL.FTZ R90, R4, R88 ;  /* 0x00000058045a7220 */ /* 0x000fe20000410000 */
[--C-:B------:R-:W-:Y:S02]  /*c110*/  HADD2.F32 R61, -RZ, R86.reuse.H1_H1 ;  /* 0x30000056ff3d7230 */ /* 0x100fe40000004100 */
[----:B------:R-:W-:Y:S01]  /*c120*/  FFMA.FTZ R91, R60, R87, -R91 ;  /* 0x000000573c5b7223 */ /* 0x000fe2000001085b */
[--C-:B------:R-:W-:Y:S02]  /*c130*/  HADD2.F32 R6, -RZ, R5.reuse.H0_H0 ;  /* 0x20000005ff067230 */ /* 0x100fe40000004100 */
[-C--:B------:R-:W-:Y:S01]  /*c140*/  FMUL.FTZ R92, R4, R75.reuse ;  /* 0x0000004b045c7220 */ /* 0x080fe20000410000 */
[----:B------:R-:W-:Y:S02]  /*c150*/  HADD2.F32 R86, -RZ, R86.H0_H0 ;  /* 0x20000056ff567230 */ /* 0x000fe40000004100 */
[----:B------:R-:W-:Y:S01]  /*c160*/  FFMA.FTZ R90, R7, R75, -R90 ;  /* 0x0000004b075a7223 */ /* 0x000fe2000001085a */
[----:B------:R-:W-:-:S02]  /*c170*/  HADD2.F32 R5, -RZ, R5.H1_H1 ;  /* 0x30000005ff057230 */ /* 0x000fc40000004100 */
[----:B------:R-:W-:Y:S01]  /*c180*/  FFMA.FTZ R75, R7, R88, R92 ;  /* 0x00000058074b7223 */ /* 0x000fe2000001005c */
[----:B------:R-:W-:Y:S02]  /*c190*/  HADD2.F32 R60, -RZ, R93.H0_H0 ;  /* 0x2000005dff3c7230 */ /* 0x000fe40000004100 */
[CC--:B------:R-:W-:Y:S01]  /*c1a0*/  FMUL.FTZ R87, R59.reuse, R61.reuse ;  /* 0x0000003d3b577220 */ /* 0x0c0fe20000410000 */
[----:B------:R-:W-:Y:S02]  /*c1b0*/  HADD2.F32 R4, -RZ, R95.H0_H0 ;  /* 0x2000005fff047230 */ /* 0x000fe40000004100 */
[----:B------:R-:W-:Y:S01]  /*c1c0*/  FMUL.FTZ R88, R59, R86 ;  /* 0x000000563b587220 */ /* 0x000fe20000410000 */
        /* <DEDUP_REMOVED lines=11> */
.L_x_2840:
[----:B------:R-:W-:Y:S05]  /*c280*/  BSYNC B2 ;  /* 0x0000000000027941 */ /* 0x000fea0003800000 */
.L_x_2839:
[----:B------:R-:W-:Y:S04]  /*c290*/  BSSY B2, `(.L_x_2841) ;  /* 0x000002c000027945 */ /* 0x000fe80003800000 */
[----:B------:R-:W-:Y:S05]  /*c2a0*/  @P1 BRA `(.L_x_2842) ;  /* 0x0000000000a81947 */ /* 0x000fea0003800000 */
[----:B0-----:R-:W0:Y:S01]  /*c2b0*/  LDS.128 R4, [R0] ;  /* 0x0000000000047984 */ /* 0x001e220000000c00 */
        /* <DEDUP_REMOVED lines=41> */
.L_x_2842:
[----:B------:R-:W-:Y:S05]  /*c550*/  BSYNC B2 ;  /* 0x0000000000027941 */ /* 0x000fea0003800000 */
.L_x_2841:
        /* <DEDUP_REMOVED lines=44> */
.L_x_2844:
[----:B------:R-:W-:Y:S05]  /*c820*/  BSYNC B2 ;  /* 0x0000000000027941 */ /* 0x000fea0003800000 */
.L_x_2843:
        /* <DEDUP_REMOVED lines=44> */
.L_x_2846:
[----:B------:R-:W-:Y:S05]  /*caf0*/  BSYNC B2 ;  /* 0x0000000000027941 */ /* 0x000fea0003800000 */
.L_x_2845:
        /* <DEDUP_REMOVED lines=44> */
.L_x_2848:
[----:B------:R-:W-:Y:S05]  /*cdc0*/  BSYNC B2 ;  /* 0x0000000000027941 */ /* 0x000fea0003800000 */
.L_x_2847:
[----:B------:R-:W-:Y:S05]  /*cdd0*/  @P5 BRA `(.L_x_2838) ;  /* 0x0000000000a85947 */ /* 0x000fea0003800000 */
[----:B01234-:R-:W0:Y:S01]  /*cde0*/  LDS.128 R4, [R0+0x8000] ;  /* 0x0080000000047984 */ /* 0x01fe220000000c00 */
[----:B------:R-:W-:Y:S01]  /*cdf0*/  SHF.R.U32.HI R41, RZ, 0x10, R33 ;  /* 0x00000010ff297819 */ /* 0x000fe20000011621 */
[----:B------:R-:W-:Y:S01]  /*ce00*/  HADD2.F32 R40, -RZ, R77.H0_H0 ;  /* 0x2000004dff287230 */ /* 0x000fe20000004100 */
[--C-:B------:R-:W-:Y:S01]  /*ce10*/  SHF.R.U32.HI R43, RZ, 0x10, R35.reuse ;  /* 0x00000010ff2b7819 */ /* 0x100fe20000011623 */
        /* <DEDUP_REMOVED lines=38> */
.L_x_2838:
[----:B------:R-:W-:Y:S05]  /*d080*/  BSYNC B1 ;  /* 0x0000000000017941 */ /* 0x000fea0003800000 */
.L_x_2837:
        /* <DEDUP_REMOVED lines=53> */
.L_x_2851:
[----:B------:R-:W-:Y:S05]  /*d3e0*/  BSYNC B1 ;  /* 0x0000000000017941 */ /* 0x000fea0003800000 */
.L_x_2850:
        /* <DEDUP_REMOVED lines=44> */
.L_x_2853:
[----:B------:R-:W-:Y:S05]  /*d6b0*/  BSYNC B1 ;  /* 0x0000000000017941 */ /* 0x000fea0003800000 */
.L_x_2852:
        /* <DEDUP_REMOVED lines=44> */
.L_x_2855:
[----:B------:R-:W-:Y:S05]  /*d980*/  BSYNC B1 ;  /* 0x0000000000017941 */ /* 0x000fea0003800000 */
.L_x_2854:
        /* <DEDUP_REMOVED lines=44> */
.L_x_2857:
[----:B------:R-:W-:Y:S05]  /*dc50*/  BSYNC B1 ;  /* 0x0000000000017941 */ /* 0x000fea0003800000 */
.L_x_2856:
        /* <DEDUP_REMOVED lines=44> */
.L_x_2859:
[----:B------:R-:W-:Y:S05]  /*df20*/  BSYNC B1 ;  /* 0x0000000000017941 */ /* 0x000fea0003800000 */
.L_x_2858:
        /* <DEDUP_REMOVED lines=44> */
.L_x_2828:
[----:B------:R-:W0:Y:S01]  /*e1f0*/  LDC R26, c[0x0][0x448] ;  /* 0x00011200ff1a7b82 */ /* 0x000e220000000800 */
[----:B------:R-:W-:Y:S01]  /*e200*/  IMAD R3, R215, 0x40, R10 ;  /* 0x00000040d7037824 */ /* 0x000fe200078e020a */
[----:B------:R-:W-:Y:S01]  /*e210*/  ULDC.64 UR4, c[0x0][0x3f8] ;  /* 0x0000fe0000047ab9 */ /* 0x000fe20000000a00 */
[----:B------:R-:W-:Y:S01]  /*e220*/  MOV R9, R27 ;  /* 0x0000001b00097202 */ /* 0x000fe20000000f00 */
[----:B------:R-:W-:Y:S01]  /*e230*/  IMAD.MOV.U32 R8, RZ, RZ, R24 ;  /* 0x000000ffff087224 */ /* 0x000fe200078e0018 */
[----:B------:R-:W-:Y:S01]  /*e240*/  ULDC.64 UR6, c[0x0][0x408] ;  /* 0x0001020000067ab9 */ /* 0x000fe20000000a00 */
[----:B------:R-:W-:Y:S01]  /*e250*/  IMAD.MOV.U32 R4, RZ, RZ, R140 ;  /* 0x000000ffff047224 */ /* 0x000fe200078e008c */
[----:B0-----:R-:W-:-:S13]  /*e260*/  ISETP.NE.AND P0, PT, R26, 0x1, PT ;  /* 0x000000011a00780c */ /* 0x001fda0003f05270 */
[----:B------:R-:W0:Y:S08]  /*e270*/  @P0 LDC R0, c[0x0][0x44c] ;  /* 0x00011300ff000b82 */ /* 0x000e300000000800 */
[----:B------:R-:W1:Y:S01]  /*e280*/  @P0 LDC R5, c[0x0][0x450] ;  /* 0x00011400ff050b82 */ /* 0x000e620000000800 */
[----:B0-----:R-:W-:-:S05]  /*e290*/  @P0 IMAD.HI.U32 R0, R3, R0, RZ ;  /* 0x0000000003000227 */ /* 0x001fca00078e00ff */
[----:B-1----:R-:W-:Y:S01]  /*e2a0*/  @P0 SHF.R.U32.HI R3, RZ, R5, R0 ;  /* 0x00000005ff030219 */ /* 0x002fe20000011600 */
[----:B------:R-:W-:-:S03]  /*e2b0*/  IMAD.MOV.U32 R5, RZ, RZ, R29 ;  /* 0x000000ffff057224 */ /* 0x000fc600078e001d */
        /* <DEDUP_REMOVED lines=11> */
[----:B------:R-:W-:-:S02]  /*e370*/  IADD3 R3, R9, R7, RZ ;  /* 0x0000000709037210 */ /* 0x000fc40007ffe0ff */
[----:B------:R-:W-:Y:S01]  /*e380*/  IMAD.IADD R7, R5, 0x1, R11 ;  /* 0x0000000105077824 */ /* 0x000fe200078e020b */
[----:B------:R-:W-:Y:S02]  /*e390*/  LEA R9, P1, R4, UR6, 0x1 ;  /* 0x0000000604097c11 */ /* 0x000fe4000f8208ff */
[----:B------:R-:W-:Y:S02]  /*e3a0*/  LEA.HI.X R8, R8, UR5, R3, 0x1, P0 ;  /* 0x0000000508087c11 */ /* 0x000fe400080f0c03 */
[----:B------:R-:W-:Y:S01]  /*e3b0*/  LEA.HI.X R7, R4, UR7, R7, 0x1, P1 ;  /* 0x0000000704077c11 */ /* 0x000fe200088f0c07 */
[----:B------:R-:W-:Y:S08]  /*e3c0*/  BRA.DIV UR4, `(.L_x_2860) ;  /* 0x0000017a047c7947 */ /* 0x000ff0000b800000 */
[----:B------:R-:W0:Y:S04]  /*e3d0*/  SHFL.IDX PT, R3, R8, RZ, 0x1c1f ;  /* 0x001c1fff08037589 */ /* 0x000e2800000e0000 */
[----:B------:R-:W1:Y:S04]  /*e3e0*/  SHFL.IDX PT, R0, R6, RZ, 0x1c1f ;  /* 0x001c1fff06007589 */ /* 0x000e6800000e0000 */
[----:B------:R2:W3:Y:S04]  /*e3f0*/  SHFL.IDX PT, R5, R7, RZ, 0x1c1f ;  /* 0x001c1fff07057589 */ /* 0x0004e800000e0000 */
[----:B------:R2:W4:Y:S01]  /*e400*/  SHFL.IDX PT, R14, R9, RZ, 0x1c1f ;  /* 0x001c1fff090e7589 */ /* 0x00052200000e0000 */
[----:B0-----:R-:W-:Y:S01]  /*e410*/  MOV R21, R3 ;  /* 0x0000000300157202 */ /* 0x001fe20000000f00 */
[----:B-12---:R-:W-:-:S07]  /*e420*/  IMAD.MOV.U32 R20, RZ, RZ, R0 ;  /* 0x000000ffff147224 */ /* 0x006fce00078e0000 */
.L_x_3119:
[----:B------:R-:W-:Y:S01]  /*e430*/  IMAD R69, R201, R26, RZ ;  /* 0x0000001ac9457224 */ /* 0x000fe200078e02ff */
[----:B------:R-:W-:Y:S01]  /*e440*/  BSSY B1, `(.L_x_2861) ;  /* 0x000002f000017945 */ /* 0x000fe20003800000 */
[----:B----4-:R-:W-:Y:S01]  /*e450*/  IMAD.MOV.U32 R50, RZ, RZ, R14 ;  /* 0x000000ffff327224 */ /* 0x010fe200078e000e */
[----:B------:R-:W-:Y:S01]  /*e460*/  CS2R R44, SRZ ;  /* 0x00000000002c7805 */ /* 0x000fe2000001ff00 */
[----:B---3--:R-:W-:Y:S01]  /*e470*/  IMAD.MOV.U32 R51, RZ, RZ, R5 ;  /* 0x000000ffff337224 */ /* 0x008fe200078e0005 */
        /* <DEDUP_REMOVED lines=19> */
[----:B------:R-:W-:-:S02]  /*e5b0*/  CS2R R44, SRZ ;  /* 0x00000000002c7805 */ /* 0x000fc4000001ff00 */
[----:B------:R-:W-:Y:S02]  /*e5c0*/  CS2R R46, SRZ ;  /* 0x00000000002e7805 */ /* 0x000fe4000001ff00 */
[----:B------:R-:W-:Y:S02]  /*e5d0*/  CS2R R28, SRZ ;  /* 0x00000000001c7805 */ /* 0x000fe4000001ff00 */
[----:B------:R-:W-:-:S03]  /*e5e0*/  @!P1 SHF.L.U32 R15, R218, 0x3, RZ ;  /* 0x00000003da0f9819 */ /* 0x000fc600000006ff */
[----:B------:R-:W-:-:S04]  /*e5f0*/  @!P0 IMAD.WIDE R4, R18, 0x2, R20 ;  /* 0x0000000212048825 */ /* 0x000fc800078e0214 */
[----:B------:R-:W-:Y:S01]  /*e600*/  @!P2 IMAD.SHL.U32 R49, R219, 0x8, RZ ;  /* 0x00000008db31a824 */ /* 0x000fe200078e00ff */
[----:B------:R0:W5:Y:S01]  /*e610*/  @!P0 LD.E.128 R32, desc[UR60][R4.64] ;  /* 0x0000003c04208980 */ /* 0x000162000c101d00 */
[--C-:B------:R-:W-:Y:S01]  /*e620*/  @!P1 IMAD.WIDE R12, R15, 0x2, R20.reuse ;  /* 0x000000020f0c9825 */ /* 0x100fe200078e0214 */
[----:B------:R-:W-:Y:S02]  /*e630*/  CS2R R30, SRZ ;  /* 0x00000000001e7805 */ /* 0x000fe4000001ff00 */
[----:B------:R-:W-:Y:S02]  /*e640*/  CS2R R40, SRZ ;  /* 0x0000000000287805 */ /* 0x000fe4000001ff00 */
[----:B------:R-:W-:Y:S01]  /*e650*/  CS2R R42, SRZ ;  /* 0x00000000002a7805 */ /* 0x000fe2000001ff00 */
[----:B------:R-:W-:Y:S01]  /*e660*/  @!P2 IMAD.WIDE R20, R49, 0x2, R20 ;  /* 0x000000023114a825 */ /* 0x000fe200078e0214 */
[----:B------:R-:W-:Y:S02]  /*e670*/  CS2R R24, SRZ ;  /* 0x0000000000187805 */ /* 0x000fe4000001ff00 */
[----:B------:R-:W-:-:S02]  /*e680*/  CS2R R26, SRZ ;  /* 0x00000000001a7805 */ /* 0x000fc4000001ff00 */
[----:B------:R-:W-:Y:S02]  /*e690*/  CS2R R36, SRZ ;  /* 0x0000000000247805 */ /* 0x000fe4000001ff00 */
[----:B------:R-:W-:Y:S01]  /*e6a0*/  CS2R R38, SRZ ;  /* 0x0000000000267805 */ /* 0x000fe2000001ff00 */
[--C-:B------:R-:W-:Y:S01]  /*e6b0*/  @!P1 IMAD.WIDE R14, R15, 0x2, R50.reuse ;  /* 0x000000020f0e9825 */ /* 0x100fe200078e0232 */
[----:B------:R1:W5:Y:S03]  /*e6c0*/  @!P1 LD.E.128 R28, desc[UR60][R12.64] ;  /* 0x0000003c0c1c9980 */ /* 0x000366000c101d00 */
[--C-:B------:R-:W-:Y:S01]  /*e6d0*/  @!P2 IMAD.WIDE R48, R49, 0x2, R50.reuse ;  /* 0x000000023130a825 */ /* 0x100fe200078e0232 */
[----:B------:R1:W5:Y:S03]  /*e6e0*/  @!P1 LD.E.128 R40, desc[UR60][R14.64] ;  /* 0x0000003c0e289980 */ /* 0x000366000c101d00 */
[----:B0-----:R-:W-:Y:S01]  /*e6f0*/  @!P0 IMAD.WIDE R4, R18, 0x2, R50 ;  /* 0x0000000212048825 */ /* 0x001fe200078e0232 */
[----:B------:R1:W5:Y:S04]  /*e700*/  @!P2 LD.E.128 R24, desc[UR60][R20.64] ;  /* 0x0000003c1418a980 */ /* 0x000368000c101d00 */
[----:B------:R1:W5:Y:S04]  /*e710*/  @!P0 LD.E.128 R44, desc[UR60][R4.64] ;  /* 0x0000003c042c8980 */ /* 0x000368000c101d00 */
[----:B------:R1:W5:Y:S02]  /*e720*/  @!P2 LD.E.128 R36, desc[UR60][R48.64] ;  /* 0x0000003c3024a980 */ /* 0x000364000c101d00 */
.L_x_2862:
[----:B------:R-:W-:Y:S05]  /*e730*/  BSYNC B1 ;  /* 0x0000000000017941 */ /* 0x000fea0003800000 */
.L_x_2861:
[----:B-1---5:R-:W-:Y:S01]  /*e740*/  IMAD.MOV.U32 R4, RZ, RZ, R46 ;  /* 0x000000ffff047224 */ /* 0x022fe200078e002e */
[----:B------:R-:W-:Y:S01]  /*e750*/  MOV R3, R45 ;  /* 0x0000002d00037202 */ /* 0x000fe20000000f00 */
[----:B------:R-:W-:Y:S01]  /*e760*/  IMAD.MOV.U32 R5, RZ, RZ, R47 ;  /* 0x000000ffff057224 */ /* 0x000fe200078e002f */
[----:B------:R-:W-:Y:S01]  /*e770*/  UMOV UR4, 0xffffffff ;  /* 0xffffffff00047882 */ /* 0x000fe20000000000 */
[----:B------:R-:W-:Y:S01]  /*e780*/  IMAD.MOV.U32 R0, RZ, RZ, R44 ;  /* 0x000000ffff007224 */ /* 0x000fe200078e002c */
[----:B------:R-:W-:Y:S01]  /*e790*/  PRMT R89, R89, 0x5410, R4 ;  /* 0x0000541059597816 */ /* 0x000fe20000000004 */
[----:B------:R-:W-:Y:S01]  /*e7a0*/  IMAD.MOV.U32 R4, RZ, RZ, R42 ;  /* 0x000000ffff047224 */ /* 0x000fe200078e002a */
[----:B------:R-:W-:Y:S02]  /*e7b0*/  PRMT R87, R5, 0x7610, R87 ;  /* 0x0000761005577816 */ /* 0x000fe40000000057 */
[----:B------:R-:W-:Y:S01]  /*e7c0*/  PRMT R91, R3, 0x7610, R91 ;  /* 0x00007610035b7816 */ /* 0x000fe2000000005b */
[----:B------:R-:W-:Y:S01]  /*e7d0*/  IMAD.MOV.U32 R3, RZ, RZ, R41 ;  /* 0x000000ffff037224 */ /* 0x000fe200078e0029 */
[----:B------:R-:W-:-:S02]  /*e7e0*/  MOV R5, R43 ;  /* 0x0000002b00057202 */ /* 0x000fc40000000f00 */
[----:B------:R-:W-:Y:S02]  /*e7f0*/  PRMT R90, R90, 0x5410, R0 ;  /* 0x000054105a5a7816 */ /* 0x000fe40000000000 */
        /* <DEDUP_REMOVED lines=17> */
[----:B------:R-:W-:-:S02]  /*e910*/  PRMT R87, R87, 0x5410, R5 ;  /* 0x0000541057577816 */ /* 0x000fc40000000005 */
[----:B------:R-:W-:Y:S02]  /*e920*/  PRMT R90, R0, 0x7610, R90 ;  /* 0x00007610005a7816 */ /* 0x000fe4000000005a */
[----:B------:R-:W-:Y:S02]  /*e930*/  MOV R5, R31 ;  /* 0x0000001f00057202 */ /* 0x000fe40000000f00 */
[----:B------:R-:W-:Y:S02]  /*e940*/  MOV R0, R28 ;  /* 0x0000001c00007202 */ /* 0x000fe40000000f00 */
        /* <DEDUP_REMOVED lines=14> */
[----:B0-----:R-:W-:Y:S01]  /*ea30*/  MOV R61, R3 ;  /* 0x00000003003d7202 */ /* 0x001fe20000000f00 */
[----:B-1-3--:R-:W-:-:S07]  /*ea40*/  IMAD.MOV.U32 R60, RZ, RZ, R0 ;  /* 0x000000ffff3c7224 */ /* 0x00afce00078e0000 */
.L_x_3125:
[----:B------:R-:W-:Y:S01]  /*ea50*/  VIADD R10, R10, 0x40 ;  /* 0x000000400a0a7836 */ /* 0x000fe20000000000 */
[----:B------:R-:W-:Y:S01]  /*ea60*/  BSSY B1, `(.L_x_2864) ;  /* 0x000002e000017945 */ /* 0x000fe20003800000 */
[----:B----4-:R-:W-:Y:S01]  /*ea70*/  IMAD.MOV.U32 R62, RZ, RZ, R14 ;  /* 0x000000ffff3e7224 */ /* 0x010fe200078e000e */
[----:B--2---:R-:W-:Y:S02]  /*ea80*/  MOV R63, R7 ;  /* 0x00000007003f7202 */ /* 0x004fe40000000f00 */
        /* <DEDUP_REMOVED lines=43> */
.L_x_2865:
[----:B------:R-:W-:Y:S05]  /*ed40*/  BSYNC B1 ;  /* 0x0000000000017941 */ /* 0x000fea0003800000 */
.L_x_2864:
[----:B0----5:R-:W-:Y:S01]  /*ed50*/  IMAD.MOV.U32 R20, RZ, RZ, R5 ;  /* 0x000000ffff147224 */ /* 0x021fe200078e0005 */
[----:B------:R-:W-:Y:S01]  /*ed60*/  MOV R3, R4 ;  /* 0x0000000400037202 */ /* 0x000fe20000000f00 */
[----:B------:R-:W-:Y:S01]  /*ed70*/  IMAD.MOV.U32 R21, RZ, RZ, R6 ;  /* 0x000000ffff157224 */ /* 0x000fe200078e0006 */
[----:B------:R-:W-:Y:S01]  /*ed80*/  LEA.HI R0, R212, R212, RZ, 0x1 ;  /* 0x000000d4d4007211 */ /* 0x000fe200078f08ff */
[----:B------:R-:W-:Y:S01]  /*ed90*/  IMAD.MOV.U32 R61, RZ, RZ, R49 ;  /* 0x000000ffff3d7224 */ /* 0x000fe200078e0031 */
[----:B------:R-:W-:Y:S01]  /*eda0*/  PRMT R78, R3, 0x5410, R20 ;  /* 0x00005410034e7816 */ /* 0x000fe20000000014 */
[----:B------:R-:W-:Y:S01]  /*edb0*/  BSSY B1, `(.L_x_2866) ;  /* 0x0000029000017945 */ /* 0x000fe20003800000 */
[----:B------:R-:W-:Y:S01]  /*edc0*/  LOP3.LUT R3, R0, 0xfffffffe, RZ, 0xc0, !PT ;  /* 0xfffffffe00037812 */ /* 0x000fe200078ec0ff */
[----:B------:R-:W-:Y:S01]  /*edd0*/  IMAD.MOV.U32 R0, RZ, RZ, R8 ;  /* 0x000000ffff007224 */ /* 0x000fe200078e0008 */
[----:B------:R-:W-:Y:S02]  /*ede0*/  MOV R60, R7 ;  /* 0x00000007003c7202 */ /* 0x000fe40000000f00 */
        /* <DEDUP_REMOVED lines=11> */
[----:B------:R-:W-:-:S02]  /*eea0*/  MOV R3, R12 ;  /* 0x0000000c00037202 */ /* 0x000fc40000000f00 */
[----:B------:R-:W-:Y:S02]  /*eeb0*/  PRMT R70, R70, 0x5410, R0 ;  /* 0x0000541046467816 */ /* 0x000fe40000000000 */
[----:B------:R-:W-:Y:S02]  /*eec0*/  PRMT R0, R3, 0x5410, R20 ;  /* 0x0000541003007816 */ /* 0x000fe40000000014 */
        /* <DEDUP_REMOVED lines=16> */
[----:B------:R-:W-:Y:S02]  /*efd0*/  VIADDMNMX R69, R69, -R200, 0x80, PT ;  /* 0x0000008045457446 */ /* 0x000fe400038009c8 */
[----:B------:R-:W-:Y:S01]  /*efe0*/  PRMT R72, R20, 0x5410, R60 ;  /* 0x0000541014487816 */ /* 0x000fe2000000003c */
[----:B------:R-:W-:Y:S01]  /*eff0*/  IMAD.MOV.U32 R60, RZ, RZ, R58 ;  /* 0x000000ffff3c7224 */ /* 0x000fe200078e003a */
[----:B------:R-:W-:-:S02]  /*f000*/  PRMT R20, R61, 0x5410, R62 ;  /* 0x000054103d147816 */ /* 0x000fc4000000003e */
[----:B------:R-:W-:Y:S02]  /*f010*/  ISETP.GE.AND P1, PT, R184, R69, PT ;  /* 0x00000045b800720c */ /* 0x000fe40003f26270 */
[----:B------:R-:W-:Y:S01]  /*f020*/  MOV R61, R59 ;  /* 0x0000003b003d7202 */ /* 0x000fe20000000f00 */
[----:B0-----:R-:W-:Y:S10]  /*f030*/  @!P0 BRA `(.L_x_2867) ;  /* 0x0000017000508947 */ /* 0x001ff40003800000 */
.L_x_3126:
[----:B------:R-:W-:Y:S05]  /*f040*/  BSYNC B1 ;  /* 0x0000000000017941 */ /* 0x000fea0003800000 */
.L_x_2866:
        /* <DEDUP_REMOVED lines=10> */
[--C-:B------:R-:W-:Y:S01]  /*f0f0*/  HADD2.F32 R95, -RZ, R91.reuse.H1_H1 ;  /* 0x3000005bff5f7230 */ /* 0x100fe20000004100 */
[----:B------:R-:W-:Y:S01]  /*f100*/  LOP3.LUT R61, R196, 0x38, R18, 0xf8, !PT ;  /* 0x00000038c43d7812 */ /* 0x000fe200078ef812 */
[----:B------:R-:W-:Y:S01]  /*f110*/  HADD2.F32 R97, -RZ, R91.H0_H0 ;  /* 0x2000005bff617230 */ /* 0x000fe20000004100 */
[----:B------:R-:W-:Y:S01]  /*f120*/  SHF.R.S32.HI R63, RZ, 0x1f, R62 ;  /* 0x0000001fff3f7819 */ /* 0x000fe2000001143e */
[--C-:B------:R-:W-:Y:S01]  /*f130*/  HADD2.F32 R98, -RZ, R90.reuse.H1_H1 ;  /* 0x3000005aff627230 */ /* 0x100fe20000004100 */
[----:B------:R-:W-:Y:S01]  /*f140*/  LOP3.LUT R60, R61, R198, RZ, 0x3c, !PT ;  /* 0x000000c63d3c7212 */ /* 0x000fe200078e3cff */
[----:B------:R-:W-:Y:S01]  /*f150*/  HADD2.F32 R90, -RZ, R90.H0_H0 ;  /* 0x2000005aff5a7230 */ /* 0x000fe20000004100 */
[----:B------:R-:W-:Y:S01]  /*f160*/  LEA.HI R64, R63, R62, RZ, 0x3 ;  /* 0x0000003e3f407211 */ /* 0x000fe200078f18ff */
[----:B------:R-:W-:Y:S01]  /*f170*/  IMAD.SHL.U32 R63, R62, 0x8, RZ ;  /* 0x000000083e3f7824 */ /* 0x000fe200078e00ff */
[----:B------:R-:W-:-:S02]  /*f180*/  LEA R61, R197, R60, 0x9 ;  /* 0x0000003cc53d7211 */ /* 0x000fc400078e48ff */
[----:B------:R-:W-:Y:S01]  /*f190*/  SHF.R.U32.HI R100, RZ, 0x10, R45 ;  /* 0x00000010ff647819 */ /* 0x000fe2000001162d */
[----:B------:R-:W-:Y:S01]  /*f1a0*/  IMAD.SHL.U32 R64, R64, 0x400, RZ ;  /* 0x0000040040407824 */ /* 0x000fe200078e00ff */
[----:B------:R-:W-:Y:S01]  /*f1b0*/  LOP3.LUT R63, R196, 0x38, R63, 0xf8, !PT ;  /* 0x00000038c43f7812 */ /* 0x000fe200078ef83f */
[----:B------:R-:W-:Y:S01]  /*f1c0*/  IMAD R86, R61, 0x2, R16 ;  /* 0x000000023d567824 */ /* 0x000fe200078e0210 */
[----:B------:R-:W-:Y:S01]  /*f1d0*/  SHF.R.U32.HI R96, RZ, 0x10, R33 ;  /* 0x00000010ff607819 */ /* 0x000fe20000011621 */
[----:B------:R-:W-:Y:S01]  /*f1e0*/  HADD2.F32 R100, -RZ, R100.H0_H0 ;  /* 0x20000064ff647230 */ /* 0x000fe20000004100 */
[----:B------:R-:W-:Y:S02]  /*f1f0*/  LOP3.LUT R64, R64, 0x7fffe000, RZ, 0xc0, !PT ;  /* 0x7fffe00040407812 */ /* 0x000fe400078ec0ff */
[----:B------:R-:W-:Y:S01]  /*f200*/  LOP3.LUT R65, R63, R198, RZ, 0x3c, !PT ;  /* 0x000000c63f417212 */ /* 0x000fe200078e3cff */
[----:B------:R-:W-:Y:S01]  /*f210*/  HADD2.F32 R96, -RZ, R96.H0_H0 ;  /* 0x20000060ff607230 */ /* 0x000fe20000004100 */
[----:B------:R-:W0:Y:S01]  /*f220*/  LDS.128 R60, [R86+0x10400] ;  /* 0x01040000563c7984 */ /* 0x000e220000000c00 */
[----:B------:R-:W-:Y:S01]  /*f230*/  IMAD R64, R197, 0x200, R64 ;  /* 0x00000200c5407824 */ /* 0x000fe200078e0240 */
[----:B------:R-:W-:-:S02]  /*f240*/  SHF.R.U64 R44, R44, 0x10, R45 ;  /* 0x000000102c2c7819 */ /* 0x000fc4000000122d */
[----:B------:R-:W-:Y:S02]  /*f250*/  SHF.R.U64 R32, R32, 0x10, R33 ;  /* 0x0000001020207819 */ /* 0x000fe40000001221 */
[----:B------:R-:W-:Y:S02]  /*f260*/  IADD3 R65, R64, R65, RZ ;  /* 0x0000004140417210 */ /* 0x000fe40007ffe0ff */
[----:B------:R-:W-:Y:S02]  /*f270*/  SHF.R.U64 R33, R34, 0x10, R35 ;  /* 0x0000001022217819 */ /* 0x000fe40000001223 */
[----:B------:R-:W-:Y:S01]  /*f280*/  SHF.R.U64 R34, R46, 0x10, R47 ;  /* 0x000000102e227819 */ /* 0x000fe2000000122f */
[----:B------:R-:W-:Y:S01]  /*f290*/  IMAD R88, R65, 0x2, R16 ;  /* 0x0000000241587824 */ /* 0x000fe200078e0210 */
[----:B------:R-:W-:Y:S01]  /*f2a0*/  SHF.R.U32.HI R105, RZ, 0x10, R35 ;  /* 0x00000010ff697819 */ /* 0x000fe20000011623 */
[----:B------:R-:W-:Y:S01]  /*f2b0*/  HADD2.F32 R33, -RZ, R33.H0_H0 ;  /* 0x20000021ff217230 */ /* 0x000fe20000004100 */
[----:B------:R-:W-:-:S02]  /*f2c0*/  SHF.R.U32.HI R103, RZ, 0x10, R47 ;  /* 0x00000010ff677819 */ /* 0x000fc4000001162f */
[----:B------:R-:W1:Y:S01]  /*f2d0*/  LDS.128 R64, [R88+0x10400] ;  /* 0x0104000058407984 */ /* 0x000e620000000c00 */
[--C-:B0-----:R-:W-:Y:S02]  /*f2e0*/  HADD2.F32 R46, -RZ, R61.reuse.H0_H0 ;  /* 0x2000003dff2e7230 */ /* 0x101fe40000004100 */
[----:B------:R-:W-:Y:S02]  /*f2f0*/  HADD2.F32 R61, -RZ, R61.H1_H1 ;  /* 0x3000003dff3d7230 */ /* 0x000fe40000004100 */
        /* <DEDUP_REMOVED lines=10> */
[-C--:B------:R-:W-:Y:S01]  /*f3a0*/  FMUL.FTZ R101, R45, R95.reuse ;  /* 0x0000005f2d657220 */ /* 0x080fe20000410000 */
[C---:B------:R-:W-:Y:S01]  /*f3b0*/  FMUL.FTZ R102, R91.reuse, R100 ;  /* 0x000000645b667220 */ /* 0x040fe20000410000 */
[----:B------:R-:W-:Y:S01]  /*f3c0*/  FMUL.FTZ R104, R91, R96 ;  /* 0x000000605b687220 */ /* 0x000fe20000410000 */
[C---:B------:R-:W-:Y:S01]  /*f3d0*/  FFMA.FTZ R45, R46.reuse, R95, -R99 ;  /* 0x0000005f2e2d7223 */ /* 0x040fe20000010863 */
[----:B------:R-:W-:Y:S01]  /*f3e0*/  FFMA.FTZ R101, R46, R97, R101 ;  /* 0x000000612e657223 */ /* 0x000fe20000010065 */
[C---:B------:R-:W-:Y:S01]  /*f3f0*/  FMUL.FTZ R46, R65.reuse, R98 ;  /* 0x00000062412e7220 */ /* 0x040fe20000410000 */
[----:B------:R-:W-:Y:S01]  /*f400*/  FMUL.FTZ R91, R65, R90 ;  /* 0x0000005a415b7220 */ /* 0x000fe20000410000 */
[----:B------:R-:W-:Y:S01]  /*f410*/  FFMA.FTZ R102, R61, R96, -R102 ;  /* 0x000000603d667223 */ /* 0x000fe20000010866 */
[----:B------:R-:W-:-:S02]  /*f420*/  HADD2.F32 R93, -RZ, R66.H0_H0 ;  /* 0x20000042ff5d7230 */ /* 0x000fc40000004100 */
[C---:B------:R-:W-:Y:S01]  /*f430*/  FFMA.FTZ R65, R35.reuse, R90, -R46 ;  /* 0x0000005a23417223 */ /* 0x040fe2000001082e */
[----:B------:R-:W-:Y:S02]  /*f440*/  HADD2.F32 R96, -RZ, R89.H1_H1 ;  /* 0x30000059ff607230 */ /* 0x000fe40000004100 */
[----:B------:R-:W-:Y:S01]  /*f450*/  FFMA.FTZ R91, R35, R98, R91 ;  /* 0x00000062235b7223 */ /* 0x000fe2000001005b */
[----:B------:R-:W-:Y:S02]  /*f460*/  HADD2.F32 R35, -RZ, R87.H1_H1 ;  /* 0x30000057ff237230 */ /* 0x000fe40000004100 */
[----:B------:R-:W-:Y:S01]  /*f470*/  FFMA.FTZ R104, R61, R100, R104 ;  /* 0x000000643d687223 */ /* 0x000fe20000010068 */
[----:B------:R-:W-:Y:S02]  /*f480*/  HADD2.F32 R94, -RZ, R67.H0_H0 ;  /* 0x20000043ff5e7230 */ /* 0x000fe40000004100 */
[----:B------:R-:W-:Y:S01]  /*f490*/  FMUL.FTZ R90, R93, R96 ;  /* 0x000000605d5a7220 */ /* 0x000fe20000410000 */
[----:B------:R-:W-:-:S02]  /*f4a0*/  HADD2.F32 R46, -RZ, R89.H0_H0 ;  /* 0x20000059ff2e7230 */ /* 0x000fc40000004100 */
[----:B------:R-:W-:Y:S02]  /*f4b0*/  HADD2.F32 R87, -RZ, R87.H0_H0 ;  /* 0x20000057ff577230 */ /* 0x000fe40000004100 */
[----:B------:R-:W-:Y:S02]  /*f4c0*/  HADD2.F32 R67, -RZ, R67.H1_H1 ;  /* 0x30000043ff437230 */ /* 0x000fe40000004100 */
[-C--:B------:R-:W-:Y:S01]  /*f4d0*/  FMUL.FTZ R98, R93, R46.reuse ;  /* 0x0000002e5d627220 */ /* 0x080fe20000410000 */
[----:B------:R-:W-:Y:S01]  /*f4e0*/  FFMA.FTZ R89, R47, R46, -R90 ;  /* 0x0000002e2f597223 */ /* 0x000fe2000001085a */
[C---:B------:R-:W-:Y:S01]  /*f4f0*/  FMUL.FTZ R61, R94.reuse, R87 ;  /* 0x000000575e3d7220 */ /* 0x040fe20000410000 */
[----:B------:R-:W-:Y:S02]  /*f500*/  HADD2.F32 R90, -RZ, R103.H0_H0 ;  /* 0x20000067ff5a7230 */ /* 0x000fe40000004100 */
[----:B------:R-:W-:Y:S01]  /*f510*/  FMUL.FTZ R94, R94, R35 ;  /* 0x000000235e5e7220 */ /* 0x000fe20000410000 */
[----:B------:R-:W-:-:S02]  /*f520*/  HADD2.F32 R46, -RZ, R105.H0_H0 ;  /* 0x20000069ff2e7230 */ /* 0x000fc40000004100 */
[----:B------:R-:W-:Y:S01]  /*f530*/  FFMA.FTZ R98, R47, R96, R98 ;  /* 0x000000602f627223 */ /* 0x000fe20000010062 */
[C---:B------:R-:W-:Y:S01]  /*f540*/  FFMA.FTZ R93, R92.reuse, R35, -R61 ;  /* 0x000000235c5d7223 */ /* 0x040fe2000001083d */
[----:B------:R-:W-:Y:S01]  /*f550*/  FFMA.FTZ R94, R92, R87, R94 ;  /* 0x000000575c5e7223 */ /* 0x000fe2000001005e */
[----:B------:R-:W-:Y:S02]  /*f560*/  HADD2.F32 R64, -RZ, R64.H1_H1 ;  /* 0x30000040ff407230 */ /* 0x000fe40000004100 */
[C---:B------:R-:W-:Y:S01]  /*f570*/  FMUL.FTZ R96, R67.reuse, R90 ;  /* 0x0000005a43607220 */ /* 0x040fe20000410000 */
[----:B------:R-:W-:Y:S02]  /*f580*/  HADD2.F32 R66, -RZ, R66.H1_H1 ;  /* 0x30000042ff427230 */ /* 0x000fe40000004100 */
[-C--:B------:R-:W-:Y:S01]  /*f590*/  FMUL.FTZ R92, R67, R46.reuse ;  /* 0x0000002e435c7220 */ /* 0x080fe20000410000 */
[----:B------:R-:W-:Y:S02]  /*f5a0*/  HADD2.F32 R47, -RZ, R44.H0_H0 ;  /* 0x2000002cff2f7230 */ /* 0x000fe40000004100 */
[----:B------:R-:W-:Y:S01]  /*f5b0*/  FFMA.FTZ R96, R63, R46, -R96 ;  /* 0x0000002e3f607223 */ /* 0x000fe20000010860 */
[----:B------:R-:W-:-:S02]  /*f5c0*/  HADD2.F32 R61, -RZ, R34.H0_H0 ;  /* 0x20000022ff3d7230 */ /* 0x000fc40000004100 */
[----:B------:R-:W-:Y:S01]  /*f5d0*/  FFMA.FTZ R87, R63, R90, R92 ;  /* 0x0000005a3f577223 */ /* 0x000fe2000001005c */
[----:B------:R-:W-:Y:S02]  /*f5e0*/  HADD2.F32 R35, -RZ, R32.H0_H0 ;  /* 0x20000020ff237230 */ /* 0x000fe40000004100 */
[----:B------:R-:W-:Y:S01]  /*f5f0*/  FMUL.FTZ R63, R64, R47 ;  /* 0x0000002f403f7220 */ /* 0x000fe20000410000 */
[C---:B------:R-:W-:Y:S01]  /*f600*/  FMUL.FTZ R67, R66.reuse, R61 ;  /* 0x0000003d42437220 */ /* 0x040fe20000410000 */
[----:B------:R-:W-:Y:S01]  /*f610*/  FMUL.FTZ R66, R66, R33 ;  /* 0x0000002142427220 */ /* 0x000fe20000410000 */
[-C--:B------:R-:W-:Y:S01]  /*f620*/  FMUL.FTZ R64, R64, R35.reuse ;  /* 0x0000002340407220 */ /* 0x080fe20000410000 */
[----:B------:R-:W-:Y:S01]  /*f630*/  FFMA.FTZ R32, R60, R35, -R63 ;  /* 0x000000233c207223 */ /* 0x000fe2000001083f */
[C---:B------:R-:W-:Y:S01]  /*f640*/  FFMA.FTZ R34, R62.reuse, R33, -R67 ;  /* 0x000000213e227223 */ /* 0x040fe20000010843 */
        /* <DEDUP_REMOVED lines=12> */
.L_x_2871:
[----:B------:R-:W-:Y:S05]  /*f710*/  BSYNC B2 ;  /* 0x0000000000027941 */ /* 0x000fea0003800000 */
.L_x_2870:
[----:B------:R-:W-:Y:S04]  /*f720*/  BSSY B2, `(.L_x_2872) ;  /* 0x0000061000027945 */ /* 0x000fe80003800000 */
[----:B------:R-:W-:Y:S05]  /*f730*/  @P1 BRA `(.L_x_2873) ;  /* 0x00000004007c1947 */ /* 0x000fea0003800000 */
[----:B0-----:R-:W-:Y:S01]  /*f740*/  LEA.HI R32, R77, R218, RZ, 0x1d ;  /* 0x000000da4d207211 */ /* 0x001fe200078fe8ff */
[----:B------:R-:W-:Y:S01]  /*f750*/  HADD2.F32 R62, -RZ, R84.H1_H1 ;  /* 0x30000054ff3e7230 */ /* 0x000fe20000004100 */
[--C-:B------:R-:W-:Y:S01]  /*f760*/  SHF.R.U64 R90, R40, 0x10, R41.reuse ;  /* 0x00000010285a7819 */ /* 0x100fe20000001229 */
[----:B------:R-:W-:Y:S01]  /*f770*/  HADD2.F32 R64, -RZ, R82.H1_H1 ;  /* 0x30000052ff407230 */ /* 0x000fe20000004100 */
[----:B------:R-:W-:Y:S02]  /*f780*/  SHF.R.S32.HI R33, RZ, 0x1f, R32 ;  /* 0x0000001fff217819 */ /* 0x000fe40000011420 */
[----:B------:R-:W-:Y:S02]  /*f790*/  SHF.R.U32.HI R66, RZ, 0x10, R41 ;  /* 0x00000010ff427819 */ /* 0x000fe40000011629 */
[----:B------:R-:W-:Y:S01]  /*f7a0*/  LEA.HI R34, R33, R32, RZ, 0x3 ;  /* 0x0000002021227211 */ /* 0x000fe200078f18ff */
[----:B------:R-:W-:Y:S01]  /*f7b0*/  IMAD.SHL.U32 R33, R32, 0x8, RZ ;  /* 0x0000000820217824 */ /* 0x000fe200078e00ff */
[----:B------:R-:W-:Y:S01]  /*f7c0*/  SHF.R.U64 R93, R28, 0x10, R29 ;  /* 0x000000101c5d7819 */ /* 0x000fe2000000121d */
[----:B------:R-:W-:Y:S01]  /*f7d0*/  HADD2.F32 R66, -RZ, R66.H0_H0 ;  /* 0x20000042ff427230 */ /* 0x000fe20000004100 */
[----:B------:R-:W-:-:S02]  /*f7e0*/  SHF.L.U32 R34, R34, 0xa, RZ ;  /* 0x0000000a22227819 */ /* 0x000fc400000006ff */
[----:B------:R-:W-:Y:S02]  /*f7f0*/  LOP3.LUT R33, R196, 0x38, R33, 0xf8, !PT ;  /* 0x00000038c4217812 */ /* 0x000fe400078ef821 */
[----:B------:R-:W-:Y:S02]  /*f800*/  LOP3.LUT R34, R34, 0x7fffe000, RZ, 0xc0, !PT ;  /* 0x7fffe00022227812 */ /* 0x000fe400078ec0ff */
[----:B------:R-:W-:Y:S02]  /*f810*/  LOP3.LUT R45, R33, R198, RZ, 0x3c, !PT ;  /* 0x000000c6212d7212 */ /* 0x000fe400078e3cff */
[----:B------:R-:W-:Y:S01]  /*f820*/  SHF.R.U32.HI R61, RZ, 0x10, R29 ;  /* 0x00000010ff3d7819 */ /* 0x000fe2000001161d */
[----:B------:R-:W-:Y:S01]  /*f830*/  IMAD R44, R197, 0x200, R34 ;  /* 0x00000200c52c7824 */ /* 0x000fe200078e0222 */
[--C-:B------:R-:W-:Y:S01]  /*f840*/  SHF.R.U64 R89, R42, 0x10, R43.reuse ;  /* 0x000000102a597819 */ /* 0x100fe2000000122b */
[----:B------:R-:W0:Y:S01]  /*f850*/  LDS.128 R32, [R231] ;  /* 0x00000000e7207984 */ /* 0x000e220000000c00 */
[----:B------:R-:W-:Y:S01]  /*f860*/  SHF.R.U32.HI R87, RZ, 0x10, R43 ;  /* 0x00000010ff577819 */ /* 0x000fe2000001162b */
[----:B------:R-:W-:Y:S01]  /*f870*/  IMAD.IADD R45, R44, 0x1, R45 ;  /* 0x000000012c2d7824 */ /* 0x000fe200078e022d */
[----:B------:R-:W-:-:S02]  /*f880*/  SHF.R.U32.HI R91, RZ, 0x10, R31 ;  /* 0x00000010ff5b7819 */ /* 0x000fc4000001161f */
[----:B------:R-:W-:Y:S02]  /*f890*/  SHF.R.U64 R92, R30, 0x10, R31 ;  /* 0x000000101e5c7819 */ /* 0x000fe4000000121f */
[----:B------:R-:W-:-:S05]  /*f8a0*/  LEA R60, R45, R16, 0x1 ;  /* 0x000000102d3c7211 */ /* 0x000fca00078e08ff */
[----:B------:R-:W1:Y:S01]  /*f8b0*/  LDS.128 R44, [R60+0x10400] ;  /* 0x010400003c2c7984 */ /* 0x000e620000000c00 */
[--C-:B0-----:R-:W-:Y:S02]  /*f8c0*/  HADD2.F32 R29, -RZ, R33.reuse.H0_H0 ;  /* 0x20000021ff1d7230 */ /* 0x101fe40000004100 */
[----:B------:R-:W-:Y:S02]  /*f8d0*/  HADD2.F32 R28, -RZ, R32.H0_H0 ;  /* 0x20000020ff1c7230 */ /* 0x000fe40000004100 */
[----:B------:R-:W-:Y:S02]  /*f8e0*/  HADD2.F32 R33, -RZ, R33.H1_H1 ;  /* 0x30000021ff217230 */ /* 0x000fe40000004100 */
[----:B------:R-:W-:Y:S02]  /*f8f0*/  HADD2.F32 R30, -RZ, R34.H0_H0 ;  /* 0x20000022ff1e7230 */ /* 0x000fe40000004100 */
[--C-:B------:R-:W-:Y:S02]  /*f900*/  HADD2.F32 R31, -RZ, R35.reuse.H0_H0 ;  /* 0x20000023ff1f7230 */ /* 0x100fe40000004100 */
[----:B------:R-:W-:-:S02]  /*f910*/  HADD2.F32 R35, -RZ, R35.H1_H1 ;  /* 0x30000023ff237230 */ /* 0x000fc40000004100 */
[--C-:B-1----:R-:W-:Y:S02]  /*f920*/  HADD2.F32 R41, -RZ, R45.reuse.H0_H0 ;  /* 0x2000002dff297230 */ /* 0x102fe40000004100 */
        /* <DEDUP_REMOVED lines=9> */
[----:B------:R-:W-:Y:S02]  /*f9c0*/  HADD2.F32 R62, -RZ, R61.H0_H0 ;  /* 0x2000003dff3e7230 */ /* 0x000fe40000004100 */
[C---:B------:R-:W-:Y:S01]  /*f9d0*/  FMUL.FTZ R61, R40.reuse, R41 ;  /* 0x00000029283d7220 */ /* 0x040fe20000410000 */
[----:B------:R-:W-:Y:S02]  /*f9e0*/  HADD2.F32 R42, -RZ, R46.H0_H0 ;  /* 0x2000002eff2a7230 */ /* 0x000fe40000004100 */
[-C--:B------:R-:W-:Y:S01]  /*f9f0*/  FMUL.FTZ R40, R40, R29.reuse ;  /* 0x0000001d28287220 */ /* 0x080fe20000410000 */
[----:B------:R-:W-:Y:S02]  /*fa00*/  HADD2.F32 R43, -RZ, R47.H0_H0 ;  /* 0x2000002fff2b7230 */ /* 0x000fe40000004100 */
[-C--:B------:R-:W-:Y:S01]  /*fa10*/  FMUL.FTZ R64, R45, R62.reuse ;  /* 0x0000003e2d407220 */ /* 0x080fe20000410000 */
        /* <DEDUP_REMOVED lines=11> */
[C---:B------:R-:W-:Y:S01]  /*fad0*/  FMUL.FTZ R66, R43.reuse, R62 ;  /* 0x0000003e2b427220 */ /* 0x040fe20000410000 */
[----:B------:R-:W-:Y:S02]  /*fae0*/  HADD2.F32 R42, -RZ, R87.H0_H0 ;  /* 0x20000057ff2a7230 */ /* 0x000fe40000004100 */
[-C--:B------:R-:W-:Y:S01]  /*faf0*/  FMUL.FTZ R43, R43, R28.reuse ;  /* 0x0000001c2b2b7220 */ /* 0x080fe20000410000 */
[----:B------:R-:W-:Y:S02]  /*fb00*/  HADD2.F32 R40, -RZ, R91.H0_H0 ;  /* 0x2000005bff287230 */ /* 0x000fe40000004100 */
[C---:B------:R-:W-:Y:S01]  /*fb10*/  FFMA.FTZ R64, R30.reuse, R29, -R33 ;  /* 0x0000001d1e407223 */ /* 0x040fe20000010821 */
        /* <DEDUP_REMOVED lines=16> */
[----:B------:R-:W-:Y:S01]  /*fc20*/  FMUL.FTZ R44, R44, R29 ;  /* 0x0000001d2c2c7220 */ /* 0x000fe20000410000 */
[----:B------:R-:W-:Y:S02]  /*fc30*/  HADD2.F32 R34, -RZ, R34.H1_H1 ;  /* 0x30000022ff227230 */ /* 0x000fe40000004100 */
        /* <DEDUP_REMOVED lines=15> */
.L_x_2873:
[----:B------:R-:W-:Y:S05]  /*fd30*/  BSYNC B2 ;  /* 0x0000000000027941 */ /* 0x000fea0003800000 */
.L_x_2872:
[----:B------:R-:W-:Y:S05]  /*fd40*/  @P2 BRA `(.L_x_2869) ;  /* 0x00000004007c2947 */ /* 0x000fea0003800000 */
[----:B------:R-:W-:Y:S01]  /*fd50*/  LEA.HI R77, R77, R219, RZ, 0x1d ;  /* 0x000000db4d4d7211 */ /* 0x000fe200078fe8ff */
[----:B------:R-:W-:Y:S01]  /*fd60*/  HADD2.F32 R41, -RZ, R73.H1_H1 ;  /* 0x30000049ff297230 */ /* 0x000fe20000004100 */
[----:B------:R-:W-:Y:S01]  /*fd70*/  SHF.R.U64 R61, R36, 0x10, R37 ;  /* 0x00000010243d7819 */ /* 0x000fe20000001225 */
[----:B------:R-:W-:Y:S01]  /*fd80*/  HADD2.F32 R40, -RZ, R75.H1_H1 ;  /* 0x3000004bff287230 */ /* 0x000fe20000004100 */
[----:B-1----:R-:W-:Y:S01]  /*fd90*/  SHF.R.S32.HI R28, RZ, 0x1f, R77 ;  /* 0x0000001fff1c7819 */ /* 0x002fe2000001144d */
[----:B------:R-:W-:Y:S01]  /*fda0*/  HADD2.F32 R73, -RZ, R73.H0_H0 ;  /* 0x20000049ff497230 */ /* 0x000fe20000004100 */
[----:B------:R-:W-:Y:S01]  /*fdb0*/  SHF.R.U32.HI R42, RZ, 0x10, R37 ;  /* 0x00000010ff2a7819 */ /* 0x000fe20000011625 */
[----:B------:R-:W-:Y:S01]  /*fdc0*/  HADD2.F32 R75, -RZ, R75.H0_H0 ;  /* 0x2000004bff4b7230 */ /* 0x000fe20000004100 */
[----:B------:R-:W-:Y:S01]  /*fdd0*/  LEA.HI R28, R28, R77, RZ, 0x3 ;  /* 0x0000004d1c1c7211 */ /* 0x000fe200078f18ff */
[----:B------:R-:W-:Y:S01]  /*fde0*/  IMAD.SHL.U32 R77, R77, 0x8, RZ ;  /* 0x000000084d4d7824 */ /* 0x000fe200078e00ff */
[--C-:B------:R-:W-:Y:S01]  /*fdf0*/  SHF.R.U64 R64, R24, 0x10, R25.reuse ;  /* 0x0000001018407819 */ /* 0x100fe20000001219 */
[----:B------:R-:W-:Y:S01]  /*fe00*/  HADD2.F32 R42, -RZ, R42.H0_H0 ;  /* 0x2000002aff2a7230 */ /* 0x000fe20000004100 */
[----:B------:R-:W-:Y:S01]  /*fe10*/  SHF.R.U32.HI R43, RZ, 0x10, R25 ;  /* 0x00000010ff2b7819 */ /* 0x000fe20000011619 */
[----:B------:R-:W-:Y:S01]  /*fe20*/  IMAD.SHL.U32 R28, R28, 0x400, RZ ;  /* 0x000004001c1c7824 */ /* 0x000fe200078e00ff */
[----:B------:R-:W-:-:S02]  /*fe30*/  LOP3.LUT R77, R196, 0x38, R77, 0xf8, !PT ;  /* 0x00000038c44d7812 */ /* 0x000fc400078ef84d */
[--C-:B0-----:R-:W-:Y:S02]  /*fe40*/  SHF.R.U64 R47, R38, 0x10, R39.reuse ;  /* 0x00000010262f7819 */ /* 0x101fe40000001227 */
[----:B------:R-:W-:Y:S02]  /*fe50*/  LOP3.LUT R28, R28, 0x7fffe000, RZ, 0xc0, !PT ;  /* 0x7fffe0001c1c7812 */ /* 0x000fe400078ec0ff */
[----:B------:R-:W-:Y:S02]  /*fe60*/  LOP3.LUT R77, R77, R198, RZ, 0x3c, !PT ;  /* 0x000000c64d4d7212 */ /* 0x000fe400078e3cff */
[----:B------:R-:W-:Y:S02]  /*fe70*/  LEA R32, R197, R28, 0x9 ;  /* 0x0000001cc5207211 */ /* 0x000fe400078e48ff */
[----:B------:R-:W0:Y:S01]  /*fe80*/  LDS.128 R28, [R229] ;  /* 0x00000000e51c7984 */ /* 0x000e220000000c00 */
[----:B------:R-:W-:Y:S02]  /*fe90*/  SHF.R.U32.HI R45, RZ, 0x10, R39 ;  /* 0x00000010ff2d7819 */ /* 0x000fe40000011627 */
[----:B------:R-:W-:Y:S01]  /*fea0*/  IMAD.IADD R77, R32, 0x1, R77 ;  /* 0x00000001204d7824 */ /* 0x000fe200078e024d */
[----:B------:R-:W-:-:S02]  /*feb0*/  SHF.R.U32.HI R62, RZ, 0x10, R27 ;  /* 0x00000010ff3e7819 */ /* 0x000fc4000001161b */
[----:B------:R-:W-:Y:S01]  /*fec0*/  SHF.R.U64 R63, R26, 0x10, R27 ;  /* 0x000000101a3f7819 */ /* 0x000fe2000000121b */
[----:B------:R-:W-:-:S05]  /*fed0*/  IMAD R77, R77, 0x2, R16 ;  /* 0x000000024d4d7824 */ /* 0x000fca00078e0210 */
[----:B------:R-:W1:Y:S01]  /*fee0*/  LDS.128 R32, [R77+0x10400] ;  /* 0x010400004d207984 */ /* 0x000e620000000c00 */
[--C-:B0-----:R-:W-:Y:S02]  /*fef0*/  HADD2.F32 R25, -RZ, R29.reuse.H0_H0 ;  /* 0x2000001dff197230 */ /* 0x101fe40000004100 */
[----:B------:R-:W-:Y:S02]  /*ff00*/  HADD2.F32 R29, -RZ, R29.H1_H1 ;  /* 0x3000001dff1d7230 */ /* 0x000fe40000004100 */
[----:B------:R-:W-:Y:S02]  /*ff10*/  HADD2.F32 R24, -RZ, R28.H0_H0 ;  /* 0x2000001cff187230 */ /* 0x000fe40000004100 */
[----:B------:R-:W-:Y:S02]  /*ff20*/  HADD2.F32 R26, -RZ, R30.H0_H0 ;  /* 0x2000001eff1a7230 */ /* 0x000fe40000004100 */
[--C-:B------:R-:W-:Y:S02]  /*ff30*/  HADD2.F32 R27, -RZ, R31.reuse.H0_H0 ;  /* 0x2000001fff1b7230 */ /* 0x100fe40000004100 */
[----:B------:R-:W-:-:S02]  /*ff40*/  HADD2.F32 R31, -RZ, R31.H1_H1 ;  /* 0x3000001fff1f7230 */ /* 0x000fc40000004100 */
[--C-:B-1----:R-:W-:Y:S02]  /*ff50*/  HADD2.F32 R36, -RZ, R33.reuse.H0_H0 ;  /* 0x20000021ff247230 */ /* 0x102fe40000004100 */
[----:B------:R-:W-:Y:S02]  /*ff60*/  HADD2.F32 R37, -RZ, R33.H1_H1 ;  /* 0x30000021ff257230 */ /* 0x000fe40000004100 */
[----:B------:R-:W-:Y:S02]  /*ff70*/  HADD2.F32 R33, -RZ, R32.H0_H0 ;  /* 0x20000020ff217230 */ /* 0x000fe40000004100 */
[CC--:B------:R-:W-:Y:S01]  /*ff80*/  FMUL.FTZ R44, R36.reuse, R41.reuse ;  /* 0x00000029242c7220 */ /* 0x0c0fe20000410000 */
[-C--:B------:R-:W-:Y:S01]  /*ff90*/  FMUL.FTZ R46, R36, R40.reuse ;  /* 0x00000028242e7220 */ /* 0x080fe20000410000 */
[----:B------:R-:W-:Y:S02]  /*ffa0*/  HADD2.F32 R36, -RZ, R43.H0_H0 ;  /* 0x2000002bff247230 */ /* 0x000fe40000004100 */
[----:B------:R-:W-:Y:S01]  /*ffb0*/  FFMA.FTZ R44, R25, R40, -R44 ;  /* 0x00000028192c7223 */ /* 0x000fe2000001082c */
[----:B------:R-:W-:Y:S01]  /*ffc0*/  FMUL.FTZ R40, R37, R42 ;  /* 0x0000002a25287220 */ /* 0x000fe20000410000 */
[----:B------:R-:W-:Y:S01]  /*ffd0*/  FFMA.FTZ R46, R25, R41, R46 ;  /* 0x00000029192e7223 */ /* 0x000fe2000001002e */
[----:B------:R-:W-:Y:S01]  /*ffe0*/  FMUL.FTZ R25, R33, R73 ;  /* 0x0000004921197220 */ /* 0x000fe20000410000 */
[-C--:B------:R-:W-:Y:S01]  /*fff0*/  FMUL.FTZ R60, R37, R36.reuse ;  /* 0x00000024253c7220 */ /* 0x080fe20000410000 */
[----:B------:R-:W-:Y:S01]  /*10000*/  FFMA.FTZ R41, R29, R36, -R40 ;  /* 0x000000241d297223 */ /* 0x000fe20000010828 */
[----:B------:R-:W-:Y:S01]  /*10010*/  FMUL.FTZ R36, R33, R75 ;  /* 0x0000004b21247220 */ /* 0x000fe20000410000 */
[----:B------:R-:W-:-:S02]  /*10020*/  HADD2.F32 R37, -RZ, R74.H0_H0 ;  /* 0x2000004aff257230 */ /* 0x000fc40000004100 */
[C---:B------:R-:W-:Y:S01]  /*10030*/  FFMA.FTZ R75, R24.reuse, R75, -R25 ;  /* 0x0000004b184b7223 */ /* 0x040fe20000010819 */
[----:B------:R-:W-:Y:S02]  /*10040*/  HADD2.F32 R38, -RZ, R34.H0_H0 ;  /* 0x20000022ff267230 */ /* 0x000fe40000004100 */
[----:B------:R-:W-:Y:S01]  /*10050*/  FFMA.FTZ R43, R29, R42, R60 ;  /* 0x0000002a1d2b7223 */ /* 0x000fe2000001003c */
[----:B------:R-:W-:Y:S02]  /*10060*/  HADD2.F32 R39, -RZ, R35.H0_H0 ;  /* 0x20000023ff277230 */ /* 0x000fe40000004100 */
[----:B------:R-:W-:Y:S01]  /*10070*/  FFMA.FTZ R73, R24, R73, R36 ;  /* 0x0000004918497223 */ /* 0x000fe20000010024 */
[----:B------:R-:W-:Y:S02]  /*10080*/  HADD2.F32 R25, -RZ, R76.H0_H0 ;  /* 0x2000004cff197230 */ /* 0x000fe40000004100 */
[----:B------:R-:W-:Y:S01]  /*10090*/  FMUL.FTZ R29, R38, R37 ;  /* 0x00000025261d7220 */ /* 0x000fe20000410000 */
[----:B------:R-:W-:-:S02]  /*100a0*/  HADD2.F32 R74, -RZ, R74.H1_H1 ;  /* 0x3000004aff4a7230 */ /* 0x000fc40000004100 */
[----:B------:R-:W-:Y:S02]  /*100b0*/  HADD2.F32 R76, -RZ, R76.H1_H1 ;  /* 0x3000004cff4c7230 */ /* 0x000fe40000004100 */
[-C--:B------:R-:W-:Y:S01]  /*100c0*/  FMUL.FTZ R33, R38, R25.reuse ;  /* 0x0000001926217220 */ /* 0x080fe20000410000 */
[----:B------:R-:W-:Y:S02]  /*100d0*/  HADD2.F32 R35, -RZ, R35.H1_H1 ;  /* 0x30000023ff237230 */ /* 0x000fe40000004100 */
[C---:B------:R-:W-:Y:S01]  /*100e0*/  FMUL.FTZ R40, R39.reuse, R74 ;  /* 0x0000004a27287220 */ /* 0x040fe20000410000 */
[----:B------:R-:W-:Y:S02]  /*100f0*/  HADD2.F32 R36, -RZ, R45.H0_H0 ;  /* 0x2000002dff247230 */ /* 0x000fe40000004100 */
[----:B------:R-:W-:Y:S01]  /*10100*/  FMUL.FTZ R39, R39, R76 ;  /* 0x0000004c27277220 */ /* 0x000fe20000410000 */
[----:B------:R-:W-:Y:S02]  /*10110*/  HADD2.F32 R24, -RZ, R62.H0_H0 ;  /* 0x2000003eff187230 */ /* 0x000fe40000004100 */
[C---:B------:R-:W-:Y:S01]  /*10120*/  FFMA.FTZ R38, R26.reuse, R25, -R29 ;  /* 0x000000191a267223 */ /* 0x040fe2000001081d */
[----:B------:R-:W-:Y:S01]  /*10130*/  FFMA.FTZ R37, R26, R37, R33 ;  /* 0x000000251a257223 */ /* 0x000fe20000010021 */
[----:B------:R-:W-:-:S02]  /*10140*/  HADD2.F32 R32, -RZ, R32.H1_H1 ;  /* 0x30000020ff207230 */ /* 0x000fc40000004100 */
[----:B------:R-:W-:Y:S01]  /*10150*/  FMUL.FTZ R26, R35, R36 ;  /* 0x00000024231a7220 */ /* 0x000fe20000410000 */
[----:B------:R-:W-:Y:S02]  /*10160*/  HADD2.F32 R34, -RZ, R34.H1_H1 ;  /* 0x30000022ff227230 */ /* 0x000fe40000004100 */
[C---:B------:R-:W-:Y:S01]  /*10170*/  FFMA.FTZ R40, R27.reuse, R76, -R40 ;  /* 0x0000004c1b287223 */ /* 0x040fe20000010828 */
[----:B------:R-:W-:Y:S01]  /*10180*/  FFMA.FTZ R39, R27, R74, R39 ;  /* 0x0000004a1b277223 */ /* 0x000fe20000010027 */
[-C--:B------:R-:W-:Y:S01]  /*10190*/  FMUL.FTZ R42, R35, R24.reuse ;  /* 0x00000018232a7220 */ /* 0x080fe20000410000 */
[----:B------:R-:W-:Y:S02]  /*101a0*/  HADD2.F32 R29, -RZ, R61.H0_H0 ;  /* 0x2000003dff1d7230 */ /* 0x000fe40000004100 */
[C---:B------:R-:W-:Y:S01]  /*101b0*/  FFMA.FTZ R45, R31.reuse, R24, -R26 ;  /* 0x000000181f2d7223 */ /* 0x040fe2000001081a */
[----:B------:R-:W-:Y:S02]  /*101c0*/  HADD2.F32 R33, -RZ, R47.H0_H0 ;  /* 0x2000002fff217230 */ /* 0x000fe40000004100 */
[----:B------:R-:W-:Y:S01]  /*101d0*/  FFMA.FTZ R42, R31, R36, R42 ;  /* 0x000000241f2a7223 */ /* 0x000fe2000001002a */
[----:B------:R-:W-:-:S02]  /*101e0*/  HADD2.F32 R25, -RZ, R64.H0_H0 ;  /* 0x20000040ff197230 */ /* 0x000fc40000004100 */
[----:B------:R-:W-:Y:S01]  /*101f0*/  FMUL.FTZ R31, R32, R29 ;  /* 0x0000001d201f7220 */ /* 0x000fe20000410000 */
[----:B------:R-:W-:Y:S02]  /*10200*/  HADD2.F32 R27, -RZ, R63.H0_H0 ;  /* 0x2000003fff1b7230 */ /* 0x000fe40000004100 */
        /* <DEDUP_REMOVED lines=19> */
.L_x_2869:
[----:B------:R-:W-:Y:S05]  /*10340*/  BSYNC B1 ;  /* 0x0000000000017941 */ /* 0x000fea0003800000 */
.L_x_2868:
        /* <DEDUP_REMOVED lines=28> */
[----:B------:R-:W-:Y:S01]  /*10510*/  SHF.R.U64 R47, R6, 0x10, R7 ;  /* 0x00000010062f7819 */ /* 0x000fe20000001207 */
[----:B------:R-:W-:Y:S01]  /*10520*/  IMAD R33, R29, 0x2, R16 ;  /* 0x000000021d217824 */ /* 0x000fe200078e0210 */
[----:B------:R-:W-:Y:S02]  /*10530*/  SHF.R.U32.HI R50, RZ, 0x10, R51 ;  /* 0x00000010ff327819 */ /* 0x000fe40000011633 */
[----:B------:R-:W-:Y:S02]  /*10540*/  SHF.R.U32.HI R43, RZ, 0x10, R7 ;  /* 0x00000010ff2b7819 */ /* 0x000fe40000011607 */
        /* <DEDUP_REMOVED lines=9> */
[----:B------:R-:W-:Y:S02]  /*105e0*/  HADD2.F32 R35, -RZ, R29.H1_H1 ;  /* 0x3000001dff237230 */ /* 0x000fe40000004100 */
[----:B------:R-:W-:Y:S02]  /*105f0*/  HADD2.F32 R29, -RZ, R28.H0_H0 ;  /* 0x2000001cff1d7230 */ /* 0x000fe40000004100 */
[CC--:B------:R-:W-:Y:S01]  /*10600*/  FMUL.FTZ R42, R34.reuse, R39.reuse ;  /* 0x00000027222a7220 */ /* 0x0c0fe20000410000 */
[-C--:B------:R-:W-:Y:S01]  /*10610*/  FMUL.FTZ R44, R34, R38.reuse ;  /* 0x00000026222c7220 */ /* 0x080fe20000410000 */
[----:B------:R-:W-:Y:S02]  /*10620*/  HADD2.F32 R34, -RZ, R41.H0_H0 ;  /* 0x20000029ff227230 */ /* 0x000fe40000004100 */
[C---:B------:R-:W-:Y:S01]  /*10630*/  FFMA.FTZ R42, R5.reuse, R38, -R42 ;  /* 0x00000026052a7223 */ /* 0x040fe2000001082a */
[----:B------:R-:W-:Y:S01]  /*10640*/  FFMA.FTZ R44, R5, R39, R44 ;  /* 0x00000027052c7223 */ /* 0x000fe2000001002c */
[----:B------:R-:W-:Y:S01]  /*10650*/  FMUL.FTZ R5, R29, R78 ;  /* 0x0000004e1d057220 */ /* 0x000fe20000410000 */
[C---:B------:R-:W-:Y:S01]  /*10660*/  FMUL.FTZ R38, R35.reuse, R40 ;  /* 0x0000002823267220 */ /* 0x040fe20000410000 */
[----:B------:R-:W-:Y:S01]  /*10670*/  FMUL.FTZ R46, R35, R34 ;  /* 0x00000022232e7220 */ /* 0x000fe20000410000 */
[----:B------:R-:W-:-:S02]  /*10680*/  HADD2.F32 R36, -RZ, R30.H0_H0 ;  /* 0x2000001eff247230 */ /* 0x000fc40000004100 */
[-C--:B------:R-:W-:Y:S01]  /*10690*/  FMUL.FTZ R29, R29, R80.reuse ;  /* 0x000000501d1d7220 */ /* 0x080fe20000410000 */
[----:B------:R-:W-:Y:S02]  /*106a0*/  HADD2.F32 R35, -RZ, R79.H0_H0 ;  /* 0x2000004fff237230 */ /* 0x000fe40000004100 */
[C---:B------:R-:W-:Y:S01]  /*106b0*/  FFMA.FTZ R80, R4.reuse, R80, -R5 ;  /* 0x0000005004507223 */ /* 0x040fe20000010805 */
[C---:B------:R-:W-:Y:S01]  /*106c0*/  FFMA.FTZ R39, R25.reuse, R34, -R38 ;  /* 0x0000002219277223 */ /* 0x040fe20000010826 */
[----:B------:R-:W-:Y:S02]  /*106d0*/  HADD2.F32 R5, -RZ, R81.H0_H0 ;  /* 0x20000051ff057230 */ /* 0x000fe40000004100 */
[----:B------:R-:W-:Y:S01]  /*106e0*/  FFMA.FTZ R41, R25, R40, R46 ;  /* 0x0000002819297223 */ /* 0x000fe2000001002e */
        /* <DEDUP_REMOVED lines=44> */
.L_x_2875:
[----:B------:R-:W-:Y:S05]  /*109b0*/  BSYNC B1 ;  /* 0x0000000000017941 */ /* 0x000fea0003800000 */
.L_x_2874:
[----:B------:R-:W-:Y:S04]  /*109c0*/  BSSY B1, `(.L_x_2876) ;  /* 0x0000060000017945 */ /* 0x000fe80003800000 */
[----:B------:R-:W-:Y:S05]  /*109d0*/  @P1 BRA `(.L_x_2877) ;  /* 0x0000000400781947 */ /* 0x000fea0003800000 */
[----:B0-----:R-:W-:Y:S01]  /*109e0*/  LEA.HI R4, R32, R218, RZ, 0x1d ;  /* 0x000000da20047211 */ /* 0x001fe200078fe8ff */
        /* <DEDUP_REMOVED lines=9> */
[--C-:B------:R-:W-:Y:S01]  /*10a80*/  SHF.R.U64 R47, R52, 0x10, R53.reuse ;  /* 0x00000010342f7819 */ /* 0x100fe20000001235 */
[----:B------:R-:W-:Y:S01]  /*10a90*/  IMAD.SHL.U32 R4, R4, 0x400, RZ ;  /* 0x0000040004047824 */ /* 0x000fe200078e00ff */
[----:B--2---:R-:W-:Y:S02]  /*10aa0*/  LOP3.LUT R24, R5, R232, RZ, 0x3c, !PT ;  /* 0x000000e805187212 */ /* 0x004fe400078e3cff */
[----:B------:R-:W-:Y:S02]  /*10ab0*/  SHF.R.U32.HI R52, RZ, 0x10, R53 ;  /* 0x00000010ff347819 */ /* 0x000fe40000011635 */
[----:B------:R-:W-:Y:S02]  /*10ac0*/  LOP3.LUT R25, R4, 0x7fffe000, RZ, 0xc0, !PT ;  /* 0x7fffe00004197812 */ /* 0x000fe400078ec0ff */
[----:B------:R-:W0:Y:S01]  /*10ad0*/  LDS.128 R4, [R228] ;  /* 0x00000000e4047984 */ /* 0x000e220000000c00 */
[----:B------:R-:W-:Y:S02]  /*10ae0*/  SHF.R.U64 R45, R8, 0x10, R9 ;  /* 0x00000010082d7819 */ /* 0x000fe40000001209 */
[----:B------:R-:W-:-:S02]  /*10af0*/  IADD3 R25, R24, R25, R199 ;  /* 0x0000001918197210 */ /* 0x000fc40007ffe0c7 */
[----:B------:R-:W-:Y:S02]  /*10b00*/  SHF.R.U64 R43, R10, 0x10, R11 ;  /* 0x000000100a2b7819 */ /* 0x000fe4000000120b */
[--C-:B------:R-:W-:Y:S01]  /*10b10*/  SHF.R.U64 R46, R54, 0x10, R55.reuse ;  /* 0x00000010362e7819 */ /* 0x100fe20000001237 */
[----:B------:R-:W-:Y:S01]  /*10b20*/  IMAD R28, R25, 0x2, R16 ;  /* 0x00000002191c7824 */ /* 0x000fe200078e0210 */
[----:B------:R-:W-:Y:S02]  /*10b30*/  SHF.R.U32.HI R54, RZ, 0x10, R55 ;  /* 0x00000010ff367819 */ /* 0x000fe40000011637 */
[----:B------:R-:W-:Y:S02]  /*10b40*/  SHF.R.U32.HI R41, RZ, 0x10, R11 ;  /* 0x00000010ff297819 */ /* 0x000fe4000001160b */
[----:B------:R-:W1:Y:S01]  /*10b50*/  LDS.128 R24, [R28+0x10400] ;  /* 0x010400001c187984 */ /* 0x000e620000000c00 */
        /* <DEDUP_REMOVED lines=16> */
[----:B------:R-:W-:-:S02]  /*10c60*/  HADD2.F32 R8, -RZ, R71.H0_H0 ;  /* 0x20000047ff087230 */ /* 0x000fc40000004100 */
[-C--:B------:R-:W-:Y:S01]  /*10c70*/  FMUL.FTZ R40, R30, R29.reuse ;  /* 0x0000001d1e287220 */ /* 0x080fe20000410000 */
[----:B------:R-:W-:Y:S01]  /*10c80*/  FMUL.FTZ R30, R25, R68 ;  /* 0x00000044191e7220 */ /* 0x000fe20000410000 */
[----:B------:R-:W-:Y:S01]  /*10c90*/  FFMA.FTZ R38, R9, R29, -R34 ;  /* 0x0000001d09267223 */ /* 0x000fe20000010822 */
[----:B------:R-:W-:Y:S02]  /*10ca0*/  HADD2.F32 R31, -RZ, R26.H0_H0 ;  /* 0x2000001aff1f7230 */ /* 0x000fe40000004100 */
[-C--:B------:R-:W-:Y:S01]  /*10cb0*/  FMUL.FTZ R25, R25, R8.reuse ;  /* 0x0000000819197220 */ /* 0x080fe20000410000 */
[----:B------:R-:W-:Y:S02]  /*10cc0*/  HADD2.F32 R29, -RZ, R70.H0_H0 ;  /* 0x20000046ff1d7230 */ /* 0x000fe40000004100 */
[C---:B------:R-:W-:Y:S01]  /*10cd0*/  FFMA.FTZ R34, R5.reuse, R8, -R30 ;  /* 0x0000000805227223 */ /* 0x040fe2000001081e */
[----:B------:R-:W-:Y:S02]  /*10ce0*/  HADD2.F32 R8, -RZ, R72.H0_H0 ;  /* 0x20000048ff087230 */ /* 0x000fe40000004100 */
[----:B------:R-:W-:Y:S01]  /*10cf0*/  FFMA.FTZ R68, R5, R68, R25 ;  /* 0x0000004405447223 */ /* 0x000fe20000010019 */
[----:B------:R-:W-:-:S02]  /*10d00*/  HADD2.F32 R33, -RZ, R27.H0_H0 ;  /* 0x2000001bff217230 */ /* 0x000fc40000004100 */
[----:B------:R-:W-:Y:S01]  /*10d10*/  FMUL.FTZ R5, R31, R29 ;  /* 0x0000001d1f057220 */ /* 0x000fe20000410000 */
[----:B------:R-:W-:Y:S02]  /*10d20*/  HADD2.F32 R70, -RZ, R70.H1_H1 ;  /* 0x30000046ff467230 */ /* 0x000fe40000004100 */
[----:B------:R-:W-:Y:S01]  /*10d30*/  FFMA.FTZ R40, R9, R36, R40 ;  /* 0x0000002409287223 */ /* 0x000fe20000010028 */
[----:B------:R-:W-:Y:S02]  /*10d40*/  HADD2.F32 R72, -RZ, R72.H1_H1 ;  /* 0x30000048ff487230 */ /* 0x000fe40000004100 */
[-C--:B------:R-:W-:Y:S01]  /*10d50*/  FMUL.FTZ R9, R31, R8.reuse ;  /* 0x000000081f097220 */ /* 0x080fe20000410000 */
[----:B------:R-:W-:Y:S01]  /*10d60*/  FFMA.FTZ R31, R10, R8, -R5 ;  /* 0x000000080a1f7223 */ /* 0x000fe20000010805 */
[C---:B------:R-:W-:Y:S01]  /*10d70*/  FMUL.FTZ R36, R33.reuse, R70 ;  /* 0x0000004621247220 */ /* 0x040fe20000410000 */
[----:B------:R-:W-:Y:S02]  /*10d80*/  HADD2.F32 R27, -RZ, R27.H1_H1 ;  /* 0x3000001bff1b7230 */ /* 0x000fe40000004100 */
[----:B------:R-:W-:Y:S01]  /*10d90*/  FMUL.FTZ R33, R33, R72 ;  /* 0x0000004821217220 */ /* 0x000fe20000410000 */
[----:B------:R-:W-:-:S02]  /*10da0*/  HADD2.F32 R30, -RZ, R41.H0_H0 ;  /* 0x20000029ff1e7230 */ /* 0x000fc40000004100 */
[C---:B------:R-:W-:Y:S01]  /*10db0*/  FFMA.FTZ R36, R11.reuse, R72, -R36 ;  /* 0x000000480b247223 */ /* 0x040fe20000010824 */
[----:B------:R-:W-:Y:S02]  /*10dc0*/  HADD2.F32 R8, -RZ, R54.H0_H0 ;  /* 0x20000036ff087230 */ /* 0x000fe40000004100 */
[----:B------:R-:W-:Y:S01]  /*10dd0*/  FFMA.FTZ R70, R11, R70, R33 ;  /* 0x000000460b467223 */ /* 0x000fe20000010021 */
[----:B------:R-:W-:Y:S02]  /*10de0*/  HADD2.F32 R24, -RZ, R24.H1_H1 ;  /* 0x30000018ff187230 */ /* 0x000fe40000004100 */
[C---:B------:R-:W-:Y:S01]  /*10df0*/  FMUL.FTZ R42, R27.reuse, R30 ;  /* 0x0000001e1b2a7220 */ /* 0x040fe20000410000 */
[----:B------:R-:W-:Y:S02]  /*10e00*/  HADD2.F32 R11, -RZ, R45.H0_H0 ;  /* 0x2000002dff0b7230 */ /* 0x000fe40000004100 */
[----:B------:R-:W-:Y:S01]  /*10e10*/  FMUL.FTZ R44, R27, R8 ;  /* 0x000000081b2c7220 */ /* 0x000fe20000410000 */
[----:B------:R-:W-:-:S02]  /*10e20*/  HADD2.F32 R5, -RZ, R47.H0_H0 ;  /* 0x2000002fff057230 */ /* 0x000fc40000004100 */
[----:B------:R-:W-:Y:S01]  /*10e30*/  FFMA.FTZ R10, R10, R29, R9 ;  /* 0x0000001d0a0a7223 */ /* 0x000fe20000010009 */
[----:B------:R-:W-:Y:S02]  /*10e40*/  HADD2.F32 R26, -RZ, R26.H1_H1 ;  /* 0x3000001aff1a7230 */ /* 0x000fe40000004100 */
[C---:B------:R-:W-:Y:S01]  /*10e50*/  FFMA.FTZ R35, R7.reuse, R8, -R42 ;  /* 0x0000000807237223 */ /* 0x040fe2000001082a */
[----:B------:R-:W-:Y:S02]  /*10e60*/  HADD2.F32 R25, -RZ, R43.H0_H0 ;  /* 0x2000002bff197230 */ /* 0x000fe40000004100 */
[----:B------:R-:W-:Y:S01]  /*10e70*/  FFMA.FTZ R41, R7, R30, R44 ;  /* 0x0000001e07297223 */ /* 0x000fe2000001002c */
[----:B------:R-:W-:Y:S02]  /*10e80*/  HADD2.F32 R9, -RZ, R46.H0_H0 ;  /* 0x2000002eff097230 */ /* 0x000fe40000004100 */
[----:B------:R-:W-:Y:S01]  /*10e90*/  FMUL.FTZ R7, R24, R11 ;  /* 0x0000000b18077220 */ /* 0x000fe20000410000 */
[----:B------:R-:W-:-:S02]  /*10ea0*/  HADD2.F32 R6, -RZ, R6.H1_H1 ;  /* 0x30000006ff067230 */ /* 0x000fc40000004100 */
[----:B------:R-:W-:Y:S01]  /*10eb0*/  FMUL.FTZ R24, R24, R5 ;  /* 0x0000000518187220 */ /* 0x000fe20000410000 */
[C---:B------:R-:W-:Y:S01]  /*10ec0*/  FMUL.FTZ R33, R26.reuse, R25 ;  /* 0x000000191a217220 */ /* 0x040fe20000410000 */
[----:B------:R-:W-:Y:S01]  /*10ed0*/  FMUL.FTZ R26, R26, R9 ;  /* 0x000000091a1a7220 */ /* 0x000fe20000410000 */
[C---:B------:R-:W-:Y:S01]  /*10ee0*/  FFMA.FTZ R27, R4.reuse, R5, -R7 ;  /* 0x00000005041b7223 */ /* 0x040fe20000010807 */
[----:B------:R-:W-:Y:S01]  /*10ef0*/  FFMA.FTZ R29, R4, R11, R24 ;  /* 0x0000000b041d7223 */ /* 0x000fe20000010018 */
[C---:B------:R-:W-:Y:S01]  /*10f00*/  FFMA.FTZ R24, R6.reuse, R9, -R33 ;  /* 0x0000000906187223 */ /* 0x040fe20000010821 */
[----:B------:R-:W-:Y:S01]  /*10f10*/  FFMA.FTZ R25, R6, R25, R26 ;  /* 0x0000001906197223 */ /* 0x000fe2000001001a */
[----:B------:R-:W-:Y:S02]  /*10f20*/  F2FP.F16.F32.PACK_AB R7, R35, R36 ;  /* 0x000000242307723e */ /* 0x000fe400000000ff */
[----:B------:R-:W-:Y:S02]  /*10f30*/  F2FP.F16.F32.PACK_AB R5, R38, R37 ;  /* 0x000000252605723e */ /* 0x000fe400000000ff */
[----:B------:R-:W-:-:S02]  /*10f40*/  F2FP.F16.F32.PACK_AB R4, R27, R34 ;  /* 0x000000221b04723e */ /* 0x000fc400000000ff */
[----:B------:R-:W-:Y:S02]  /*10f50*/  F2FP.F16.F32.PACK_AB R6, R24, R31 ;  /* 0x0000001f1806723e */ /* 0x000fe400000000ff */
[----:B------:R-:W-:Y:S02]  /*10f60*/  F2FP.F16.F32.PACK_AB R11, R41, R70 ;  /* 0x00000046290b723e */ /* 0x000fe400000000ff */
[----:B------:R-:W-:Y:S01]  /*10f70*/  F2FP.F16.F32.PACK_AB R9, R40, R39 ;  /* 0x000000272809723e */ /* 0x000fe200000000ff */
[----:B------:R1:W-:Y:S01]  /*10f80*/  STS.128 [R228], R4 ;  /* 0x00000004e4007388 */ /* 0x0003e20000000c00 */
[----:B------:R-:W-:Y:S02]  /*10f90*/  F2FP.F16.F32.PACK_AB R8, R29, R68 ;  /* 0x000000441d08723e */ /* 0x000fe400000000ff */
[----:B------:R-:W-:-:S05]  /*10fa0*/  F2FP.F16.F32.PACK_AB R10, R25, R10 ;  /* 0x0000000a190a723e */ /* 0x000fca00000000ff */
[----:B------:R1:W-:Y:S02]  /*10fb0*/  STS.128 [R28+0x10400], R8 ;  /* 0x010400081c007388 */ /* 0x0003e40000000c00 */
.L_x_2877:
[----:B------:R-:W-:Y:S05]  /*10fc0*/  BSYNC B1 ;  /* 0x0000000000017941 */ /* 0x000fea0003800000 */
.L_x_2876:
[----:B------:R-:W-:Y:S05]  /*10fd0*/  @P2 BRA `(.L_x_2849) ;  /* 0x0000000400782947 */ /* 0x000fea0003800000 */
[----:B------:R-:W-:Y:S01]  /*10fe0*/  LEA.HI R32, R32, R219, RZ, 0x1d ;  /* 0x000000db20207211 */ /* 0x000fe200078fe8ff */
[----:B--2---:R-:W-:Y:S01]  /*10ff0*/  HADD2.F32 R29, -RZ, R20.H1_H1 ;  /* 0x30000014ff1d7230 */ /* 0x004fe20000004100 */
[----:B------:R-:W-:Y:S01]  /*11000*/  SHF.R.U64 R40, R56, 0x10, R57 ;  /* 0x0000001038287819 */ /* 0x000fe20000001239 */
[--C-:B------:R-:W-:Y:S01]  /*11010*/  HADD2.F32 R31, -RZ, R0.reuse.H1_H1 ;  /* 0x30000000ff1f7230 */ /* 0x100fe20000004100 */
[----:B01----:R-:W-:Y:S01]  /*11020*/  SHF.R.S32.HI R5, RZ, 0x1f, R32 ;  /* 0x0000001fff057819 */ /* 0x003fe20000011420 */
        /* <DEDUP_REMOVED lines=8> */
[----:B------:R-:W0:Y:S01]  /*110b0*/  LDS.128 R4, [R227] ;  /* 0x00000000e3047984 */ /* 0x000e220000000c00 */
[--C-:B------:R-:W-:Y:S02]  /*110c0*/  SHF.R.U64 R38, R12, 0x10, R13.reuse ;  /* 0x000000100c267819 */ /* 0x100fe4000000120d */
[----:B------:R-:W-:Y:S02]  /*110d0*/  LOP3.LUT R9, R32, 0x7fffe000, RZ, 0xc0, !PT ;  /* 0x7fffe00020097812 */ /* 0x000fe400078ec0ff */
[----:B------:R-:W-:Y:S02]  /*110e0*/  SHF.R.U32.HI R32, RZ, 0x10, R13 ;  /* 0x00000010ff207819 */ /* 0x000fe4000001160d */
[----:B------:R-:W-:-:S02]  /*110f0*/  IADD3 R9, R8, R9, R199 ;  /* 0x0000000908097210 */ /* 0x000fc40007ffe0c7 */
[----:B------:R-:W-:Y:S01]  /*11100*/  SHF.R.U64 R37, R14, 0x10, R15 ;  /* 0x000000100e257819 */ /* 0x000fe2000000120f */
[----:B------:R-:W-:Y:S01]  /*11110*/  HADD2.F32 R32, -RZ, R32.H0_H0 ;  /* 0x20000020ff207230 */ /* 0x000fe20000004100 */
[--C-:B------:R-:W-:Y:S01]  /*11120*/  SHF.R.U64 R39, R58, 0x10, R59.reuse ;  /* 0x000000103a277819 */ /* 0x100fe2000000123b */
[----:B------:R-:W-:Y:S01]  /*11130*/  IMAD R24, R9, 0x2, R16 ;  /* 0x0000000209187824 */ /* 0x000fe200078e0210 */
[----:B------:R-:W-:Y:S02]  /*11140*/  SHF.R.U32.HI R58, RZ, 0x10, R59 ;  /* 0x00000010ff3a7819 */ /* 0x000fe4000001163b */
[----:B------:R-:W-:Y:S02]  /*11150*/  SHF.R.U32.HI R36, RZ, 0x10, R15 ;  /* 0x00000010ff247819 */ /* 0x000fe4000001160f */
[----:B------:R-:W1:Y:S01]  /*11160*/  LDS.128 R8, [R24+0x10400] ;  /* 0x0104000018087984 */ /* 0x000e620000000c00 */
[--C-:B0-----:R-:W-:Y:S02]  /*11170*/  HADD2.F32 R13, -RZ, R5.reuse.H1_H1 ;  /* 0x30000005ff0d7230 */ /* 0x101fe40000004100 */
[----:B------:R-:W-:-:S02]  /*11180*/  HADD2.F32 R12, -RZ, R5.H0_H0 ;  /* 0x20000005ff0c7230 */ /* 0x000fc40000004100 */
[----:B------:R-:W-:Y:S02]  /*11190*/  HADD2.F32 R5, -RZ, R4.H0_H0 ;  /* 0x20000004ff057230 */ /* 0x000fe40000004100 */
[----:B------:R-:W-:Y:S02]  /*111a0*/  HADD2.F32 R14, -RZ, R6.H0_H0 ;  /* 0x20000006ff0e7230 */ /* 0x000fe40000004100 */
[--C-:B------:R-:W-:Y:S02]  /*111b0*/  HADD2.F32 R15, -RZ, R7.reuse.H0_H0 ;  /* 0x20000007ff0f7230 */ /* 0x100fe40000004100 */
[----:B------:R-:W-:Y:S02]  /*111c0*/  HADD2.F32 R7, -RZ, R7.H1_H1 ;  /* 0x30000007ff077230 */ /* 0x000fe40000004100 */
[----:B------:R-:W-:Y:S02]  /*111d0*/  HADD2.F32 R4, -RZ, R4.H1_H1 ;  /* 0x30000004ff047230 */ /* 0x000fe40000004100 */
        /* <DEDUP_REMOVED lines=10> */
[----:B------:R-:W-:-:S02]  /*11280*/  HADD2.F32 R27, -RZ, R10.H0_H0 ;  /* 0x2000000aff1b7230 */ /* 0x000fc40000004100 */
[-C--:B------:R-:W-:Y:S01]  /*11290*/  FMUL.FTZ R34, R26, R25.reuse ;  /* 0x000000191a227220 */ /* 0x080fe20000410000 */
[----:B------:R-:W-:Y:S01]  /*112a0*/  FFMA.FTZ R26, R13, R25, -R0 ;  /* 0x000000190d1a7223 */ /* 0x000fe20000010800 */
[C---:B------:R-:W-:Y:S01]  /*112b0*/  FMUL.FTZ R0, R9.reuse, R30 ;  /* 0x0000001e09007220 */ /* 0x040fe20000410000 */
[----:B------:R-:W-:Y:S02]  /*112c0*/  HADD2.F32 R12, -RZ, R3.H0_H0 ;  /* 0x20000003ff0c7230 */ /* 0x000fe40000004100 */
[----:B------:R-:W-:Y:S01]  /*112d0*/  FMUL.FTZ R9, R9, R20 ;  /* 0x0000001409097220 */ /* 0x000fe20000410000 */
[----:B------:R-:W-:Y:S01]  /*112e0*/  FFMA.FTZ R34, R13, R32, R34 ;  /* 0x000000200d227223 */ /* 0x000fe20000010022 */
[C---:B------:R-:W-:Y:S01]  /*112f0*/  FFMA.FTZ R13, R5.reuse, R20, -R0 ;  /* 0x00000014050d7223 */ /* 0x040fe20000010800 */
[----:B------:R-:W-:Y:S02]  /*11300*/  HADD2.F32 R0, -RZ, R21.H0_H0 ;  /* 0x20000015ff007230 */ /* 0x000fe40000004100 */
[----:B------:R-:W-:Y:S01]  /*11310*/  FFMA.FTZ R30, R5, R30, R9 ;  /* 0x0000001e051e7223 */ /* 0x000fe20000010009 */
[----:B------:R-:W-:Y:S01]  /*11320*/  FMUL.FTZ R5, R27, R12 ;  /* 0x0000000c1b057220 */ /* 0x000fe20000410000 */
[----:B------:R-:W-:-:S02]  /*11330*/  HADD2.F32 R28, -RZ, R11.H0_H0 ;  /* 0x2000000bff1c7230 */ /* 0x000fc40000004100 */
[----:B------:R-:W-:Y:S02]  /*11340*/  HADD2.F32 R3, -RZ, R3.H1_H1 ;  /* 0x30000003ff037230 */ /* 0x000fe40000004100 */
[-C--:B------:R-:W-:Y:S01]  /*11350*/  FMUL.FTZ R27, R27, R0.reuse ;  /* 0x000000001b1b7220 */ /* 0x080fe20000410000 */
[----:B------:R-:W-:Y:S02]  /*11360*/  HADD2.F32 R21, -RZ, R21.H1_H1 ;  /* 0x30000015ff157230 */ /* 0x000fe40000004100 */
[----:B------:R-:W-:Y:S01]  /*11370*/  FFMA.FTZ R25, R14, R0, -R5 ;  /* 0x000000000e197223 */ /* 0x000fe20000010805 */
[----:B------:R-:W-:Y:S02]  /*11380*/  HADD2.F32 R11, -RZ, R11.H1_H1 ;  /* 0x3000000bff0b7230 */ /* 0x000fe40000004100 */
[C---:B------:R-:W-:Y:S01]  /*11390*/  FMUL.FTZ R32, R28.reuse, R3 ;  /* 0x000000031c207220 */ /* 0x040fe20000410000 */
[----:B------:R-:W-:Y:S02]  /*113a0*/  HADD2.F32 R20, -RZ, R36.H0_H0 ;  /* 0x20000024ff147230 */ /* 0x000fe40000004100 */
[----:B------:R-:W-:Y:S01]  /*113b0*/  FMUL.FTZ R28, R28, R21 ;  /* 0x000000151c1c7220 */ /* 0x000fe20000410000 */
[----:B------:R-:W-:-:S02]  /*113c0*/  HADD2.F32 R0, -RZ, R58.H0_H0 ;  /* 0x2000003aff007230 */ /* 0x000fc40000004100 */
[----:B------:R-:W-:Y:S01]  /*113d0*/  FFMA.FTZ R27, R14, R12, R27 ;  /* 0x0000000c0e1b7223 */ /* 0x000fe2000001001b */
[----:B------:R-:W-:Y:S02]  /*113e0*/  HADD2.F32 R8, -RZ, R8.H1_H1 ;  /* 0x30000008ff087230 */ /* 0x000fe40000004100 */
[C---:B------:R-:W-:Y:S01]  /*113f0*/  FMUL.FTZ R12, R11.reuse, R20 ;  /* 0x000000140b0c7220 */ /* 0x040fe20000410000 */
[----:B------:R-:W-:Y:S02]  /*11400*/  HADD2.F32 R10, -RZ, R10.H1_H1 ;  /* 0x3000000aff0a7230 */ /* 0x000fe40000004100 */
[----:B------:R-:W-:Y:S01]  /*11410*/  FMUL.FTZ R14, R11, R0 ;  /* 0x000000000b0e7220 */ /* 0x000fe20000410000 */
[C---:B------:R-:W-:Y:S01]  /*11420*/  FFMA.FTZ R28, R15.reuse, R3, R28 ;  /* 0x000000030f1c7223 */ /* 0x040fe2000001001c */
[----:B------:R-:W-:Y:S02]  /*11430*/  HADD2.F32 R9, -RZ, R38.H0_H0 ;  /* 0x20000026ff097230 */ /* 0x000fe40000004100 */
[----:B------:R-:W-:Y:S01]  /*11440*/  FFMA.FTZ R32, R15, R21, -R32 ;  /* 0x000000150f207223 */ /* 0x000fe20000010820 */
[----:B------:R-:W-:-:S02]  /*11450*/  HADD2.F32 R11, -RZ, R37.H0_H0 ;  /* 0x20000025ff0b7230 */ /* 0x000fc40000004100 */
[C---:B------:R-:W-:Y:S01]  /*11460*/  FFMA.FTZ R21, R7.reuse, R0, -R12 ;  /* 0x0000000007157223 */ /* 0x040fe2000001080c */
[----:B------:R-:W-:Y:S02]  /*11470*/  HADD2.F32 R3, -RZ, R40.H0_H0 ;  /* 0x20000028ff037230 */ /* 0x000fe40000004100 */
[----:B------:R-:W-:Y:S01]  /*11480*/  FFMA.FTZ R29, R7, R20, R14 ;  /* 0x00000014071d7223 */ /* 0x000fe2000001000e */
[----:B------:R-:W-:Y:S02]  /*11490*/  HADD2.F32 R5, -RZ, R39.H0_H0 ;  /* 0x20000027ff057230 */ /* 0x000fe40000004100 */
        /* <DEDUP_REMOVED lines=18> */
.L_x_2849:
[----:B------:R-:W-:Y:S05]  /*115c0*/  BSYNC B0 ;  /* 0x0000000000007941 */ /* 0x000fea0003800000 */
.L_x_2827:
        /* <DEDUP_REMOVED lines=8> */
.L_x_2825:
[----:B01-3--:R-:W3:Y:S02]  /*11650*/  LDL R0, [R1+0xc] ;  /* 0x00000c0001007983 */ /* 0x00bee40000100800 */
[----:B---3--:R-:W-:-:S13]  /*11660*/  R2UR UR4, R0 ;  /* 0x00000000000472ca */ /* 0x008fda00000e0000 */
[----:B------:R-:W-:-:S04]  /*11670*/  MOV R0, UR4 ;  /* 0x0000000400007c02 */ /* 0x000fc80008000f00 */
[----:B------:R-:W-:-:S13]  /*11680*/  ISETP.NE.AND P0, PT, R0, 0x3, PT ;  /* 0x000000030000780c */ /* 0x000fda0003f05270 */
[----:B------:R-:W-:Y:S05]  /*11690*/  @!P0 BRA `(.L_x_2878) ;  /* 0x0000000000048947 */ /* 0x000fea0003800000 */
[----:B------:R-:W-:Y:S01]  /*116a0*/  BPT.TRAP 0x1 ;  /* 0x000000040000795c */ /* 0x000fe20000300000 */
.L_x_2878:
[----:B------:R-:W-:Y:S01]  /*116b0*/  IMAD R0, R185, 0x8, R16 ;  /* 0x00000008b9007824 */ /* 0x000fe200078e0210 */
[----:B------:R-:W-:-:S04]  /*116c0*/  SHF.L.U32 R3, R188, 0x1f, RZ ;  /* 0x0000001fbc037819 */ /* 0x000fc800000006ff */
[----:B------:R0:W1:Y:S01]  /*116d0*/  SYNCS.PHASECHK.TRANS64.TRYWAIT P2, [R0+URZ+0x34830], R3 ;  /* 0x03483003000075a7 */ /* 0x000062000804017f */
[----:B------:R-:W-:Y:S05]  /*116e0*/  @!P0 BRA `(.L_x_2879) ;  /* 0x0000000000048947 */ /* 0x000fea0003800000 */
[----:B------:R-:W-:Y:S01]  /*116f0*/  BPT.TRAP 0x1 ;  /* 0x000000040000795c */ /* 0x000fe20000300000 */
.L_x_2879:
[----:B--2-4-:R-:W2:Y:S02]  /*11700*/  S2R R4, SR_TID.X ;  /* 0x0000000000047919 */ /* 0x014ea40000002100 */
[----:B--2---:R-:W-:-:S04]  /*11710*/  LOP3.LUT R4, R4, 0x7f, RZ, 0xc0, !PT ;  /* 0x0000007f04047812 */ /* 0x004fc800078ec0ff */
[----:B------:R-:W-:Y:S01]  /*11720*/  ISETP.NE.AND P1, PT, R4, RZ, PT ;  /* 0x000000ff0400720c */ /* 0x000fe20003f25270 */
[----:B-1----:R-:W-:-:S12]  /*11730*/  @P2 BRA `(.L_x_2880) ;  /* 0x0000000000082947 */ /* 0x002fd80003800000 */
[----:B------:R-:W1:Y:S02]  /*11740*/  SYNCS.PHASECHK.TRANS64.TRYWAIT P2, [R0+URZ+0x34830], R3 ;  /* 0x03483003000075a7 */ /* 0x000e64000804017f */
[----:B-1----:R-:W-:Y:S05]  /*11750*/  @!P2 BRA `(.L_x_2881) ;  /* 0x00000148009ca947 */ /* 0x002fea0003800000 */
.L_x_2880:
[----:B------:R-:W-:Y:S05]  /*11760*/  WARPSYNC.ALL ;  /* 0x0000000000007948 */ /* 0x000fea0003800000 */
[----:B01----:R-:W-:Y:S01]  /*11770*/  VIADD R3, R16, 0x1c400 ;  /* 0x0001c40010037836 */ /* 0x003fe20000000000 */
[----:B------:R-:W-:Y:S01]  /*11780*/  R2UR UR4, R2 ;  /* 0x00000000020472ca */ /* 0x000fe200000e0000 */
[----:B------:R-:W-:Y:S01]  /*11790*/  WARPGROUP.ARRIVE ;  /* 0x00000000000079c5 */ /* 0x000fe20000000000 */
[----:B------:R-:W-:Y:S01]  /*117a0*/  UMOV UR9, 0x40000040 ;  /* 0x4000004000097882 */ /* 0x000fe20000000000 */
[----:B------:R-:W-:Y:S01]  /*117b0*/  IMAD.MOV.U32 R7, RZ, RZ, 0x40000040 ;  /* 0x40000040ff077424 */ /* 0x000fe200078e00ff */
[----:B------:R-:W-:Y:S01]  /*117c0*/  SHF.R.U32.HI R3, RZ, 0x4, R3 ;  /* 0x00000004ff037819 */ /* 0x000fe20000011603 */
[----:B------:R-:W-:Y:S01]  /*117d0*/  IMAD.U32 R9, RZ, RZ, UR9 ;  /* 0x00000009ff097e24 */ /* 0x000fe2000f8e00ff */
[----:B------:R-:W-:Y:S01]  /*117e0*/  UMOV UR53, 0x40000040 ;  /* 0x4000004000357882 */ /* 0x000fe20000000000 */
[----:B------:R-:W-:Y:S01]  /*117f0*/  UMOV UR49, 0x40000040 ;  /* 0x4000004000317882 */ /* 0x000fe20000000000 */
[----:B------:R-:W-:Y:S01]  /*11800*/  LOP3.LUT R3, R3, 0x3fff, RZ, 0xc0, !PT ;  /* 0x00003fff03037812 */ /* 0x000fe200078ec0ff */
[----:B------:R-:W-:Y:S01]  /*11810*/  UMOV UR45, 0x40000040 ;  /* 0x40000040002d7882 */ /* 0x000fe20000000000 */
[----:B------:R-:W-:Y:S01]  /*11820*/  UMOV UR41, 0x40000040 ;  /* 0x4000004000297882 */ /* 0x000fe20000000000 */
[----:B------:R-:W-:Y:S01]  /*11830*/  UMOV UR37, 0x40000040 ;  /* 0x4000004000257882 */ /* 0x000fe20000000000 */
[----:B------:R-:W-:Y:S01]  /*11840*/  LOP3.LUT R5, R3, 0x10000, RZ, 0xfc, !PT ;  /* 0x0001000003057812 */ /* 0x000fe200078efcff */
[----:B------:R-:W-:Y:S01]  /*11850*/  ULOP3.LUT UR4, UR4, 0x10000, URZ, 0xfc, !UPT ;  /* 0x0001000004047892 */ /* 0x000fe2000f8efc3f */
[----:B------:R-:W-:Y:S01]  /*11860*/  MOV R3, 0x40000040 ;  /* 0x4000004000037802 */ /* 0x000fe20000000f00 */
[----:B------:R-:W-:Y:S01]  /*11870*/  BSSY B0, `(.L_x_2882) ;  /* 0x000065e000007945 */ /* 0x000fe20003800000 */
[----:B------:R-:W-:Y:S01]  /*11880*/  @!P1 IADD3 R0, R0, 0x34840, RZ ;  /* 0x0003484000009810 */ /* 0x000fe20007ffe0ff */
[----:B------:R-:W-:Y:S01]  /*11890*/  IMAD R2, R185, 0xc00, R5 ;  /* 0x00000c00b9027824 */ /* 0x000fe200078e0205 */
[----:B------:R-:W-:Y:S01]  /*118a0*/  R2UR UR11, R3 ;  /* 0x00000000030b72ca */ /* 0x000fe200000e0000 */
[----:B------:R-:W-:Y:S01]  /*118b0*/  UIADD3 UR5, UR4, 0x2, URZ ;  /* 0x0000000204057890 */ /* 0x000fe2000fffe03f */
[----:B------:R-:W-:Y:S01]  /*118c0*/  MOV R3, 0x40000040 ;  /* 0x4000004000037802 */ /* 0x000fe20000000f00 */
[----:B------:R-:W-:Y:S01]  /*118d0*/  UMOV UR8, UR4 ;  /* 0x0000000400087c82 */ /* 0x000fe20008000000 */
[C---:B------:R-:W-:Y:S01]  /*118e0*/  R2UR UR10, R2.reuse ;  /* 0x00000000020a72ca */ /* 0x040fe200000e0000 */
[----:B------:R-:W-:Y:S01]  /*118f0*/  IMAD.U32 R8, RZ, RZ, UR8 ;  /* 0x00000008ff087e24 */ /* 0x000fe2000f8e00ff */
[----:B------:R-:W-:Y:S01]  /*11900*/  IADD3 R6, R2, 0x2, RZ ;  /* 0x0000000202067810 */ /* 0x000fe20007ffe0ff */
[----:B------:R-:W-:Y:S01]  /*11910*/  UIADD3 UR52, UR4, 0x406, URZ ;  /* 0x0000040604347890 */ /* 0x000fe2000fffe03f */
[----:B------:R-:W-:Y:S01]  /*11920*/  R2UR UR39, R3 ;  /* 0x00000000032772ca */ /* 0x000fe200000e0000 */
[----:B------:R-:W-:Y:S01]  /*11930*/  UIADD3 UR48, UR4, 0x800, URZ ;  /* 0x0000080004307890 */ /* 0x000fe2000fffe03f */
[----:B------:R0:W-:Y:S01]  /*11940*/  STL.64 [R1+0x38], R8 ;  /* 0x0000380801007387 */ /* 0x0001e20000100a00 */
[----:B------:R-:W-:Y:S01]  /*11950*/  UIADD3 UR44, UR4, 0x802, URZ ;  /* 0x00000802042c7890 */ /* 0x000fe2000fffe03f */
[----:B------:R-:W-:Y:S01]  /*11960*/  @!P1 PRMT R0, RZ, 0x654, R0 ;  /* 0x00000654ff009816 */ /* 0x000fe20000000000 */
[----:B------:R-:W-:Y:S01]  /*11970*/  UIADD3 UR40, UR4, 0x804, URZ ;  /* 0x0000080404287890 */ /* 0x000fe2000fffe03f */
[----:B------:R-:W-:Y:S01]  /*11980*/  CS2R R150, SRZ ;  /* 0x0000000000967805 */ /* 0x000fe2000001ff00 */
[----:B------:R-:W-:Y:S01]  /*11990*/  UIADD3 UR36, UR4, 0x806, URZ ;  /* 0x0000080604247890 */ /* 0x000fe2000fffe03f */
[----:B------:R-:W-:Y:S01]  /*119a0*/  CS2R R148, SRZ ;  /* 0x0000000000947805 */ /* 0x000fe2000001ff00 */
[----:B------:R-:W-:Y:S01]  /*119b0*/  HGMMA.64x128x16.F32 R24, gdesc[UR8], RZ, !UPT, gsb0 ;  /* 0x01e00000081879f0 */ /* 0x000fe2000c0008ff */
        /* <DEDUP_REMOVED lines=9> */
[----:B------:R-:W-:-:S02]  /*11a50*/  CS2R R144, SRZ ;  /* 0x0000000000907805 */ /* 0x000fc4000001ff00 */
[----:B------:R-:W-:Y:S02]  /*11a60*/  CS2R R142, SRZ ;  /* 0x00000000008e7805 */ /* 0x000fe4000001ff00 */
[----:B-----5:R-:W-:Y:S02]  /*11a70*/  CS2R R140, SRZ ;  /* 0x00000000008c7805 */ /* 0x020fe4000001ff00 */
[----:B------:R-:W-:Y:S01]  /*11a80*/  CS2R R138, SRZ ;  /* 0x00000000008a7805 */ /* 0x000fe2000001ff00 */
[----:B------:R0:W-:Y:S01]  /*11a90*/  STL.64 [R1+0x30], R8 ;  /* 0x0000300801007387 */ /* 0x0001e20000100a00 */
        /* <DEDUP_REMOVED lines=62> */
[----:B------:R-:W-:-:S04]  /*11e80*/  ULDC UR4, c[0x0][0x9d8] ;  /* 0x0002760000047ab9 */ /* 0x000fc80000000800 */
        /* <DEDUP_REMOVED lines=10> */
[----:B0-----:R-:W-:Y:S01]  /*11f30*/  IMAD.U32 R8, RZ, RZ, UR8 ;  /* 0x00000008ff087e24 */ /* 0x001fe2000f8e00ff */
[----:B------:R-:W-:Y:S01]  /*11f40*/  ULDC UR5, c[0x0][0x988] ;  /* 0x0002620000057ab9 */ /* 0x000fe20000000800 */
[----:B------:R-:W-:Y:S01]  /*11f50*/  IMAD.U32 R9, RZ, RZ, UR9 ;  /* 0x00000009ff097e24 */ /* 0x000fe2000f8e00ff */
[----:B------:R-:W-:Y:S01]  /*11f60*/  R2UR UR54, R6 ;  /* 0x00000000063672ca */ /* 0x000fe200000e0000 */
[----:B------:R-:W-:Y:S01]  /*11f70*/  VIADD R6, R2, 0x800 ;  /* 0x0000080002067836 */ /* 0x000fe20000000000 */
[----:B------:R-:W-:-:S02]  /*11f80*/  R2UR UR55, R7 ;  /* 0x00000000073772ca */ /* 0x000fc400000e0000 */
[----:B------:R-:W-:Y:S01]  /*11f90*/  MOV R7, 0x40000040 ;  /* 0x4000004000077802 */ /* 0x000fe20000000f00 */
[----:B------:R0:W-:Y:S01]  /*11fa0*/  STL.64 [R1], R8 ;  /* 0x0000000801007387 */ /* 0x0001e20000100a00 */
[----:B------:R-:W-:Y:S01]  /*11fb0*/  R2UR UR50, R6 ;  /* 0x00000000063272ca */ /* 0x000fe200000e0000 */
[----:B------:R-:W-:Y:S01]  /*11fc0*/  VIADD R6, R2, 0x802 ;  /* 0x0000080202067836 */ /* 0x000fe20000000000 */
[----:B------:R-:W-:Y:S01]  /*11fd0*/  R2UR UR51, R7 ;  /* 0x00000000073372ca */ /* 0x000fe200000e0000 */
[----:B------:R-:W-:-:S03]  /*11fe0*/  IMAD.MOV.U32 R7, RZ, RZ, 0x40000040 ;  /* 0x40000040ff077424 */ /* 0x000fc600078e00ff */
[----:B------:R-:W-:Y:S02]  /*11ff0*/  R2UR UR46, R6 ;  /* 0x00000000062e72ca */ /* 0x000fe400000e0000 */
[----:B------:R-:W-:Y:S01]  /*12000*/  R2UR UR47, R7 ;  /* 0x00000000072f72ca */ /* 0x000fe200000e0000 */
[----:B------:R-:W-:Y:S01]  /*12010*/  IMAD.MOV.U32 R7, RZ, RZ, 0x40000040 ;  /* 0x40000040ff077424 */ /* 0x000fe200078e00ff */
[C---:B------:R-:W-:Y:S01]  /*12020*/  IADD3 R6, R2.reuse, 0x804, RZ ;  /* 0x0000080402067810 */ /* 0x040fe20007ffe0ff */
[----:B------:R-:W-:-:S03]  /*12030*/  VIADD R2, R2, 0x806 ;  /* 0x0000080602027836 */ /* 0x000fc60000000000 */
[----:B------:R-:W-:Y:S02]  /*12040*/  R2UR UR42, R6 ;  /* 0x00000000062a72ca */ /* 0x000fe400000e0000 */
[----:B------:R-:W-:Y:S02]  /*12050*/  R2UR UR43, R7 ;  /* 0x00000000072b72ca */ /* 0x000fe400000e0000 */
[----:B------:R-:W-:Y:S02]  /*12060*/  R2UR UR38, R2 ;  /* 0x00000000022672ca */ /* 0x000fe400000e0000 */
[----:B------:R-:W1:Y:S02]  /*12070*/  LDC R2, c[0x0][0x448] ;  /* 0x00011200ff027b82 */ /* 0x000e640000000800 */
[----:B-1----:R-:W-:Y:S01]  /*12080*/  ISETP.NE.AND P2, PT, R2, 0x1, PT ;  /* 0x000000010200780c */ /* 0x002fe20003f45270 */
[----:B------:R-:W-:-:S12]  /*12090*/  IMAD.IADD R2, R205, 0x1, R200 ;  /* 0x00000001cd027824 */ /* 0x000fd800078e02c8 */
[----:B0-----:R-:W0:Y:S02]  /*120a0*/  @P2 LDC R9, c[0x0][0x44c] ;  /* 0x00011300ff092b82 */ /* 0x001e240000000800 */
[----:B0-----:R-:W-:Y:S01]  /*120b0*/  @P2 IMAD.HI.U32 R9, R2, R9, RZ ;  /* 0x0000000902092227 */ /* 0x001fe200078e00ff */
        /* <DEDUP_REMOVED lines=15> */
[----:B------:R-:W-:Y:S01]  /*121b0*/  ULDC UR42, c[0x0][0x988] ;  /* 0x00026200002a7ab9 */ /* 0x000fe20000000800 */
[----:B------:R-:W-:Y:S01]  /*121c0*/  ULDC UR43, c[0x0][0x988] ;  /* 0x00026200002b7ab9 */ /* 0x000fe20000000800 */
[----:B------:R-:W-:Y:S02]  /*121d0*/  WARPGROUP.DEPBAR.LE gsb0, 0x0 ;  /* 0x00008000000079c5 */ /* 0x000fe40000010000 */
[----:B------:R-:W-:-:S07]  /*121e0*/  WARPGROUP.ARRIVE ;  /* 0x00000000000079c5 */ /* 0x000fce0000000000 */
[----:B------:R-:W-:Y:S01]  /*121f0*/  HGMMA.64x128x16.F32 R24, gdesc[UR36], R24, gsb0 ;  /* 0x01e00000241879f0 */ /* 0x000fe20008000818 */
[----:B------:R-:W-:Y:S01]  /*12200*/  ULDC UR38, c[0x0][0x9d8] ;  /* 0x0002760000267ab9 */ /* 0x000fe20000000800 */
[----:B------:R-:W-:Y:S01]  /*12210*/  ULDC UR39, c[0x0][0x9d8] ;  /* 0x0002760000277ab9 */ /* 0x000fe20000000800 */
        /* <DEDUP_REMOVED lines=14> */
[----:B0-----:R-:W0:Y:S01]  /*12300*/  @P2 LDC R26, c[0x0][0x450] ;  /* 0x00011400ff1a2b82 */ /* 0x001e220000000800 */
        /* <DEDUP_REMOVED lines=23> */
[----:B0-----:R-:W-:Y:S01]  /*12480*/  @P2 SHF.R.U32.HI R2, RZ, R26, R9 ;  /* 0x0000001aff022219 */ /* 0x001fe20000011609 */
[----:B------:R-:W-:-:S02]  /*12490*/  IMAD.MOV.U32 R9, RZ, RZ, -0x80 ;  /* 0xffffff80ff097424 */ /* 0x000fc400078e00ff */
[----:B------:R-:W-:Y:S01]  /*124a0*/  FMUL.FTZ R4, R24, UR4 ;  /* 0x0000000418047c20 */ /* 0x000fe20008410000 */
[----:B------:R-:W-:Y:S01]  /*124b0*/  FMUL.FTZ R24, R40, UR4 ;  /* 0x0000000428187c20 */ /* 0x000fe20008410000 */
[----:B------:R-:W-:Y:S01]  /*124c0*/  FMUL.FTZ R78, R78, UR4 ;  /* 0x000000044e4e7c20 */ /* 0x000fe20008410000 */
[----:B------:R-:W0:Y:S01]  /*124d0*/  SHFL.IDX PT, R26, R2, 0x1, 0x1c1f ;  /* 0x003c1f00021a7f89 */ /* 0x000e2200000e0000 */
[----:B------:R-:W-:Y:S01]  /*124e0*/  IMAD R9, R146, R9, 0x80 ;  /* 0x0000008092097424 */ /* 0x000fe200078e0209 */
[----:B------:R-:W4:Y:S01]  /*124f0*/  MUFU.TANH R35, R35 ;  /* 0x0000002300237308 */ /* 0x000f220000002400 */
[----:B------:R-:W-:Y:S01]  /*12500*/  FMUL.FTZ R79, R79, UR4 ;  /* 0x000000044f4f7c20 */ /* 0x000fe20008410000 */
[----:B------:R-:W-:Y:S01]  /*12510*/  FMUL.FTZ R82, R82, UR4 ;  /* 0x0000000452527c20 */ /* 0x000fe20008410000 */
[----:B--2---:R-:W-:Y:S01]  /*12520*/  IMAD.IADD R31, R202, 0x1, R9 ;  /* 0x00000001ca1f7824 */ /* 0x004fe200078e0209 */
[----:B------:R-:W-:Y:S01]  /*12530*/  IADD3 R21, R9, 0x1, RZ ;  /* 0x0000000109157810 */ /* 0x000fe20007ffe0ff */
[----:B------:R-:W-:Y:S01]  /*12540*/  FMUL.FTZ R83, R83, UR4 ;  /* 0x0000000453537c20 */ /* 0x000fe20008410000 */
[----:B------:R-:W-:Y:S01]  /*12550*/  FMUL.FTZ R11, R36, UR4 ;  /* 0x00000004240b7c20 */ /* 0x000fe20008410000 */
[C---:B------:R-:W-:Y:S01]  /*12560*/  IMAD R31, R204.reuse, -0x2, R31 ;  /* 0xfffffffecc1f7824 */ /* 0x040fe200078e021f */
[----:B------:R-:W2:Y:S01]  /*12570*/  MUFU.TANH R38, R38 ;  /* 0x0000002600267308 */ /* 0x000ea20000002400 */
[----:B------:R-:W-:-:S02]  /*12580*/  IMAD R21, R204, -0x2, R21 ;  /* 0xfffffffecc157824 */ /* 0x000fc400078e0215 */
[----:B------:R-:W-:Y:S01]  /*12590*/  FMUL.FTZ R86, R86, UR4 ;  /* 0x0000000456567c20 */ /* 0x000fe20008410000 */
[----:B------:R-:W-:Y:S01]  /*125a0*/  FMUL.FTZ R87, R87, UR4 ;  /* 0x0000000457577c20 */ /* 0x000fe20008410000 */
[----:B------:R-:W2:Y:S01]  /*125b0*/  SHFL.IDX PT, R2, R2, RZ, 0x1c1f ;  /* 0x001c1fff02027589 */ /* 0x000ea200000e0000 */
[----:B------:R-:W-:Y:S01]  /*125c0*/  FMUL.FTZ R3, R25, UR4 ;  /* 0x0000000419037c20 */ /* 0x000fe20008410000 */
[----:B------:R-:W-:Y:S01]  /*125d0*/  IADD3 R108, -R201, R21, R202 ;  /* 0x00000015c96c7210 */ /* 0x000fe20007ffe1ca */
[----:B------:R-:W-:Y:S01]  /*125e0*/  FMUL.FTZ R7, R29, UR4 ;  /* 0x000000041d077c20 */ /* 0x000fe20008410000 */
[----:B------:R-:W2:Y:S01]  /*125f0*/  MUFU.TANH R39, R39 ;  /* 0x0000002700277308 */ /* 0x000ea20000002400 */
[----:B------:R-:W-:Y:S01]  /*12600*/  FMUL.FTZ R12, R33, UR4 ;  /* 0x00000004210c7c20 */ /* 0x000fe20008410000 */
        /* <DEDUP_REMOVED lines=10> */
[----:B------:R-:W-:Y:S01]  /*126b0*/  ISETP.GT.AND P4, PT, R9, 0x1, PT ;  /* 0x000000010900780c */ /* 0x000fe20003f84270 */
[----:B------:R-:W-:Y:S01]  /*126c0*/  FMUL.FTZ R13, R57, UR4 ;  /* 0x00000004390d7c20 */ /* 0x000fe20008410000 */
[----:B------:R-:W-:Y:S01]  /*126d0*/  ISETP.GT.AND P5, PT, R9, 0x8, PT ;  /* 0x000000080900780c */ /* 0x000fe20003fa4270 */
[----:B------:R-:W-:Y:S01]  /*126e0*/  FMUL.FTZ R45, R61, UR4 ;  /* 0x000000043d2d7c20 */ /* 0x000fe20008410000 */
[----:B-1----:R-:W-:Y:S01]  /*126f0*/  FSEL R114, R114, -INF , P3 ;  /* 0xff80000072727808 */ /* 0x002fe20001800000 */
[----:B------:R-:W1:Y:S01]  /*12700*/  MUFU.TANH R43, R43 ;  /* 0x0000002b002b7308 */ /* 0x000e620000002400 */
[----:B---3--:R-:W-:Y:S01]  /*12710*/  FSEL R112, R27, -INF , P4 ;  /* 0xff8000001b707808 */ /* 0x008fe20002000000 */
[----:B------:R-:W-:Y:S01]  /*12720*/  FMUL.FTZ R57, R65, UR4 ;  /* 0x0000000441397c20 */ /* 0x000fe20008410000 */
[----:B------:R-:W-:Y:S01]  /*12730*/  ISETP.GT.AND P3, PT, R9, 0x9, PT ;  /* 0x000000090900780c */ /* 0x000fe20003f64270 */
[----:B------:R-:W-:Y:S01]  /*12740*/  FMUL.FTZ R49, R69, UR4 ;  /* 0x0000000445317c20 */ /* 0x000fe20008410000 */
[----:B----4-:R-:W-:Y:S01]  /*12750*/  FSEL R110, R30, -INF , P5 ;  /* 0xff8000001e6e7808 */ /* 0x010fe20002800000 */
[----:B------:R-:W-:Y:S01]  /*12760*/  FMUL.FTZ R41, R81, UR4 ;  /* 0x0000000451297c20 */ /* 0x000fe20008410000 */
[----:B------:R-:W-:Y:S01]  /*12770*/  FMNMX.FTZ R21, R114, R112, !PT ;  /* 0x0000007072157209 */ /* 0x000fe20007810000 */
[----:B------:R-:W3:Y:S01]  /*12780*/  MUFU.TANH R46, R46 ;  /* 0x0000002e002e7308 */ /* 0x000ee20000002400 */
[----:B------:R-:W-:Y:S01]  /*12790*/  ISETP.GT.AND P4, PT, R9, 0x10, PT ;  /* 0x000000100900780c */ /* 0x000fe20003f84270 */
[----:B------:R-:W-:Y:S01]  /*127a0*/  FMUL.FTZ R61, R85, UR4 ;  /* 0x00000004553d7c20 */ /* 0x000fe20008410000 */
[----:B------:R-:W-:Y:S01]  /*127b0*/  FSEL R106, R106, -INF , P3 ;  /* 0xff8000006a6a7808 */ /* 0x000fe20001800000 */
[----:B------:R4:W-:Y:S01]  /*127c0*/  @!P1 SYNCS.ARRIVE.TRANS64.RED.A1T0 RZ, [R0+URZ], RZ ;  /* 0x000000ff00ff99a7 */ /* 0x0009e2000810043f */
[----:B------:R-:W-:-:S02]  /*127d0*/  FMNMX.FTZ R21, R110, R21, !PT ;  /* 0x000000156e157209 */ /* 0x000fc40007810000 */
[C---:B------:R-:W-:Y:S01]  /*127e0*/  ISETP.GT.AND P3, PT, R9.reuse, 0x11, PT ;  /* 0x000000110900780c */ /* 0x040fe20003f64270 */
[----:B------:R-:W4:Y:S01]  /*127f0*/  MUFU.TANH R47, R47 ;  /* 0x0000002f002f7308 */ /* 0x000f220000002400 */
[----:B------:R-:W-:Y:S02]  /*12800*/  FSEL R104, R34, -INF , P4 ;  /* 0xff80000022687808 */ /* 0x000fe40002000000 */
[----:B------:R-:W-:Y:S02]  /*12810*/  FMNMX.FTZ R21, R106, R21, !PT ;  /* 0x000000156a157209 */ /* 0x000fe40007810000 */
[----:B------:R-:W-:Y:S02]  /*12820*/  ISETP.GT.AND P4, PT, R9, 0x18, PT ;  /* 0x000000180900780c */ /* 0x000fe40003f84270 */
[----:B------:R-:W-:Y:S01]  /*12830*/  FSEL R102, R35, -INF , P3 ;  /* 0xff80000023667808 */ /* 0x000fe20001800000 */
[----:B------:R-:W4:Y:S01]  /*12840*/  MUFU.TANH R50, R50 ;  /* 0x0000003200327308 */ /* 0x000f220000002400 */
[----:B------:R-:W-:Y:S01]  /*12850*/  FMNMX.FTZ R21, R104, R21, !PT ;  /* 0x0000001568157209 */ /* 0x000fe20007810000 */
[----:B------:R-:W-:Y:S01]  /*12860*/  FMUL.FTZ R35, R60, UR4 ;  /* 0x000000043c237c20 */ /* 0x000fe20008410000 */
[----:B------:R-:W-:-:S02]  /*12870*/  ISETP.GT.AND P3, PT, R9, 0x19, PT ;  /* 0x000000190900780c */ /* 0x000fc40003f64270 */
[----:B--2---:R-:W-:Y:S02]  /*12880*/  FSEL R100, R38, -INF , P4 ;  /* 0xff80000026647808 */ /* 0x004fe40002000000 */
[----:B------:R-:W-:Y:S01]  /*12890*/  FMNMX.FTZ R21, R102, R21, !PT ;  /* 0x0000001566157209 */ /* 0x000fe20007810000 */
[----:B------:R-:W2:Y:S01]  /*128a0*/  MUFU.TANH R51, R51 ;  /* 0x0000003300337308 */ /* 0x000ea20000002400 */
[----:B------:R-:W-:Y:S02]  /*128b0*/  ISETP.GT.AND P4, PT, R9, 0x20, PT ;  /* 0x000000200900780c */ /* 0x000fe40003f84270 */
[----:B------:R-:W-:Y:S01]  /*128c0*/  FSEL R98, R39, -INF , P3 ;  /* 0xff80000027627808 */ /* 0x000fe20001800000 */
[----:B------:R-:W-:Y:S01]  /*128d0*/  FMUL.FTZ R39, R80, UR4 ;  /* 0x0000000450277c20 */ /* 0x000fe20008410000 */
[----:B------:R-:W-:Y:S02]  /*128e0*/  FMNMX.FTZ R21, R100, R21, !PT ;  /* 0x0000001564157209 */ /* 0x000fe40007810000 */
[----:B------:R-:W-:Y:S01]  /*128f0*/  ISETP.GT.AND P3, PT, R9, 0x21, PT ;  /* 0x000000210900780c */ /* 0x000fe20003f64270 */
[----:B------:R-:W2:Y:S01]  /*12900*/  MUFU.TANH R54, R54 ;  /* 0x0000003600367308 */ /* 0x000ea20000002400 */
[----:B0-----:R-:W-:-:S02]  /*12910*/  FSEL R96, R42, -INF , P4 ;  /* 0xff8000002a607808 */ /* 0x001fc40002000000 */
[----:B------:R-:W-:Y:S02]  /*12920*/  FMNMX.FTZ R21, R98, R21, !PT ;  /* 0x0000001562157209 */ /* 0x000fe40007810000 */
[----:B------:R-:W-:Y:S02]  /*12930*/  ISETP.GT.AND P4, PT, R9, 0x28, PT ;  /* 0x000000280900780c */ /* 0x000fe40003f84270 */
[----:B-1----:R-:W-:Y:S01]  /*12940*/  FSEL R94, R43, -INF , P3 ;  /* 0xff8000002b5e7808 */ /* 0x002fe20001800000 */
[----:B------:R-:W-:Y:S01]  /*12950*/  MUFU.TANH R55, R55 ;  /* 0x0000003700377308 */ /* 0x000fe20000002400 */
[----:B------:R-:W-:Y:S01]  /*12960*/  FMNMX.FTZ R21, R96, R21, !PT ;  /* 0x0000001560157209 */ /* 0x000fe20007810000 */
[----:B------:R-:W-:Y:S01]  /*12970*/  FMUL.FTZ R43, R77, UR4 ;  /* 0x000000044d2b7c20 */ /* 0x000fe20008410000 */
[----:B------:R-:W-:Y:S02]  /*12980*/  ISETP.GT.AND P3, PT, R9, 0x29, PT ;  /* 0x000000290900780c */ /* 0x000fe40003f64270 */
[----:B---3--:R-:W-:-:S02]  /*12990*/  FSEL R92, R46, -INF , P4 ;  /* 0xff8000002e5c7808 */ /* 0x008fc40002000000 */
[----:B------:R-:W-:Y:S01]  /*129a0*/  FMNMX.FTZ R21, R94, R21, !PT ;  /* 0x000000155e157209 */ /* 0x000fe20007810000 */
[----:B------:R-:W0:Y:S01]  /*129b0*/  MUFU.TANH R58, R58 ;  /* 0x0000003a003a7308 */ /* 0x000e220000002400 */
[----:B------:R-:W-:Y:S02]  /*129c0*/  ISETP.GT.AND P4, PT, R9, 0x30, PT ;  /* 0x000000300900780c */ /* 0x000fe40003f84270 */
[----:B----4-:R-:W-:Y:S01]  /*129d0*/  FSEL R90, R47, -INF , P3 ;  /* 0xff8000002f5a7808 */ /* 0x010fe20001800000 */
[----:B------:R-:W-:Y:S01]  /*129e0*/  FMUL.FTZ R47, R68, UR4 ;  /* 0x00000004442f7c20 */ /* 0x000fe20008410000 */
[----:B------:R-:W-:Y:S01]  /*129f0*/  FMNMX.FTZ R27, R92, R21, !PT ;  /* 0x000000155c1b7209 */ /* 0x000fe20007810000 */
[----:B------:R-:W-:Y:S01]  /*12a00*/  FMUL.FTZ R21, R74, UR4 ;  /* 0x000000044a157c20 */ /* 0x000fe20008410000 */
[----:B------:R-:W-:Y:S01]  /*12a10*/  ISETP.GT.AND P3, PT, R9, 0x31, PT ;  /* 0x000000310900780c */ /* 0x000fe20003f64270 */
[----:B------:R-:W-:Y:S01]  /*12a20*/  MUFU.TANH R59, R59 ;  /* 0x0000003b003b7308 */ /* 0x000fe20000002400 */
[----:B------:R-:W-:-:S02]  /*12a30*/  FSEL R88, R50, -INF , P4 ;  /* 0xff80000032587808 */ /* 0x000fc40002000000 */
[----:B------:R-:W-:Y:S02]  /*12a40*/  FMNMX.FTZ R27, R90, R27, !PT ;  /* 0x0000001b5a1b7209 */ /* 0x000fe40007810000 */
[----:B------:R-:W-:Y:S02]  /*12a50*/  ISETP.GT.AND P4, PT, R9, 0x38, PT ;  /* 0x000000380900780c */ /* 0x000fe40003f84270 */
[----:B--2---:R-:W-:Y:S01]  /*12a60*/  FSEL R74, R51, -INF , P3 ;  /* 0xff800000334a7808 */ /* 0x004fe20001800000 */
[----:B------:R-:W1:Y:S01]  /*12a70*/  MUFU.TANH R26, R62 ;  /* 0x0000003e001a7308 */ /* 0x000e620000002400 */
[----:B------:R-:W-:Y:S01]  /*12a80*/  FMNMX.FTZ R27, R88, R27, !PT ;  /* 0x0000001b581b7209 */ /* 0x000fe20007810000 */
[----:B------:R-:W-:Y:S01]  /*12a90*/  FMUL.FTZ R51, R76, UR4 ;  /* 0x000000044c337c20 */ /* 0x000fe20008410000 */
        /* <DEDUP_REMOVED lines=15> */
[----:B0-----:R-:W-:Y:S01]  /*12b90*/  FSEL R66, R55, -INF , P3 ;  /* 0xff80000037427808 */ /* 0x001fe20001800000 */
[----:B------:R-:W-:Y:S01]  /*12ba0*/  FMUL.FTZ R55, R73, UR4 ;  /* 0x0000000449377c20 */ /* 0x000fe20008410000 */
[----:B------:R-:W-:Y:S02]  /*12bb0*/  ISETP.GT.AND P3, PT, R9, 0x41, PT ;  /* 0x000000410900780c */ /* 0x000fe40003f64270 */
[----:B------:R-:W-:Y:S02]  /*12bc0*/  FMNMX.FTZ R27, R66, R27, !PT ;  /* 0x0000001b421b7209 */ /* 0x000fe40007810000 */
[----:B------:R-:W-:Y:S01]  /*12bd0*/  FSEL R58, R59, -INF , P3 ;  /* 0xff8000003b3a7808 */ /* 0x000fe20001800000 */
[----:B------:R-:W0:Y:S01]  /*12be0*/  MUFU.TANH R52, R71 ;  /* 0x0000004700347308 */ /* 0x000e220000002400 */
[----:B------:R-:W-:Y:S01]  /*12bf0*/  FMNMX.FTZ R27, R62, R27, !PT ;  /* 0x0000001b3e1b7209 */ /* 0x000fe20007810000 */
[----:B------:R-:W-:Y:S01]  /*12c00*/  FMUL.FTZ R59, R84, UR4 ;  /* 0x00000004543b7c20 */ /* 0x000fe20008410000 */
[----:B------:R-:W-:-:S02]  /*12c10*/  ISETP.GT.AND P3, PT, R9, 0x49, PT ;  /* 0x000000490900780c */ /* 0x000fc40003f64270 */
[----:B------:R-:W-:Y:S02]  /*12c20*/  FMNMX.FTZ R27, R58, R27, !PT ;  /* 0x0000001b3a1b7209 */ /* 0x000fe40007810000 */
[----:B---3--:R-:W-:Y:S01]  /*12c30*/  FSEL R56, R56, -INF , P3 ;  /* 0xff80000038387808 */ /* 0x008fe20001800000 */
[----:B------:R-:W3:Y:S01]  /*12c40*/  MUFU.TANH R21, R21 ;  /* 0x0000001500157308 */ /* 0x000ee20000002400 */
[----:B------:R-:W-:Y:S02]  /*12c50*/  FMNMX.FTZ R27, R46, R27, !PT ;  /* 0x0000001b2e1b7209 */ /* 0x000fe40007810000 */
[C---:B------:R-:W-:Y:S02]  /*12c60*/  ISETP.GT.AND P3, PT, R9.reuse, 0x51, PT ;  /* 0x000000510900780c */ /* 0x040fe40003f64270 */
[----:B--2---:R-:W-:Y:S02]  /*12c70*/  FSEL R48, R48, -INF , P4 ;  /* 0xff80000030307808 */ /* 0x004fe40002000000 */
[----:B------:R-:W-:Y:S01]  /*12c80*/  FMNMX.FTZ R27, R56, R27, !PT ;  /* 0x0000001b381b7209 */ /* 0x000fe20007810000 */
[----:B------:R-:W2:Y:S01]  /*12c90*/  MUFU.TANH R40, R75 ;  /* 0x0000004b00287308 */ /* 0x000ea20000002400 */
[----:B------:R-:W-:-:S02]  /*12ca0*/  ISETP.GT.AND P4, PT, R9, 0x58, PT ;  /* 0x000000580900780c */ /* 0x000fc40003f84270 */
[----:B-1----:R-:W-:Y:S02]  /*12cb0*/  FSEL R54, R67, -INF , P3 ;  /* 0xff80000043367808 */ /* 0x002fe40001800000 */
[----:B------:R-:W-:Y:S02]  /*12cc0*/  FMNMX.FTZ R27, R48, R27, !PT ;  /* 0x0000001b301b7209 */ /* 0x000fe40007810000 */
[C---:B------:R-:W-:Y:S01]  /*12cd0*/  ISETP.GT.AND P3, PT, R9.reuse, 0x59, PT ;  /* 0x000000590900780c */ /* 0x040fe20003f64270 */
[----:B------:R-:W1:Y:S01]  /*12ce0*/  MUFU.TANH R42, R78 ;  /* 0x0000004e002a7308 */ /* 0x000e620000002400 */
[----:B------:R-:W-:Y:S02]  /*12cf0*/  FSEL R44, R44, -INF , P4 ;  /* 0xff8000002c2c7808 */ /* 0x000fe40002000000 */
[----:B------:R-:W-:Y:S02]  /*12d00*/  FMNMX.FTZ R27, R54, R27, !PT ;  /* 0x0000001b361b7209 */ /* 0x000fe40007810000 */
[----:B------:R-:W-:-:S02]  /*12d10*/  ISETP.GT.AND P4, PT, R9, 0x60, PT ;  /* 0x000000600900780c */ /* 0x000fc40003f84270 */
[----:B0-----:R-:W-:Y:S01]  /*12d20*/  FSEL R52, R52, -INF , P3 ;  /* 0xff80000034347808 */ /* 0x001fe20001800000 */
[----:B------:R-:W0:Y:S01]  /*12d30*/  MUFU.TANH R38, R79 ;  /* 0x0000004f00267308 */ /* 0x000e220000002400 */
[----:B------:R-:W-:Y:S02]  /*12d40*/  FMNMX.FTZ R27, R44, R27, !PT ;  /* 0x0000001b2c1b7209 */ /* 0x000fe40007810000 */
[----:B------:R-:W-:Y:S02]  /*12d50*/  ISETP.GT.AND P3, PT, R9, 0x61, PT ;  /* 0x000000610900780c */ /* 0x000fe40003f64270 */
[----:B---3--:R-:W-:Y:S02]  /*12d60*/  FSEL R50, R21, -INF , P4 ;  /* 0xff80000015327808 */ /* 0x008fe40002000000 */
[----:B------:R-:W-:Y:S01]  /*12d70*/  FMNMX.FTZ R27, R52, R27, !PT ;  /* 0x0000001b341b7209 */ /* 0x000fe20007810000 */
[----:B------:R-:W3:Y:S01]  /*12d80*/  MUFU.TANH R26, R82 ;  /* 0x00000052001a7308 */ /* 0x000ee20000002400 */
[----:B------:R-:W-:-:S02]  /*12d90*/  ISETP.GT.AND P4, PT, R9, 0x68, PT ;  /* 0x000000680900780c */ /* 0x000fc40003f84270 */
[----:B--2---:R-:W-:Y:S02]  /*12da0*/  FSEL R40, R40, -INF , P3 ;  /* 0xff80000028287808 */ /* 0x004fe40001800000 */
[----:B------:R-:W-:Y:S02]  /*12db0*/  FMNMX.FTZ R27, R50, R27, !PT ;  /* 0x0000001b321b7209 */ /* 0x000fe40007810000 */
[C---:B------:R-:W-:Y:S01]  /*12dc0*/  ISETP.GT.AND P3, PT, R9.reuse, 0x69, PT ;  /* 0x000000690900780c */ /* 0x040fe20003f64270 */
[----:B------:R-:W2:Y:S01]  /*12dd0*/  MUFU.TANH R36, R83 ;  /* 0x0000005300247308 */ /* 0x000ea20000002400 */
[----:B-1----:R-:W-:Y:S02]  /*12de0*/  FSEL R42, R42, -INF , P4 ;  /* 0xff8000002a2a7808 */ /* 0x002fe40002000000 */
[----:B------:R-:W-:Y:S02]  /*12df0*/  FMNMX.FTZ R27, R40, R27, !PT ;  /* 0x0000001b281b7209 */ /* 0x000fe40007810000 */
[----:B------:R-:W-:-:S02]  /*12e00*/  ISETP.GT.AND P4, PT, R9, 0x70, PT ;  /* 0x000000700900780c */ /* 0x000fc40003f84270 */
[----:B0-----:R-:W-:Y:S01]  /*12e10*/  FSEL R38, R38, -INF , P3 ;  /* 0xff80000026267808 */ /* 0x001fe20001800000 */
[----:B------:R-:W0:Y:S01]  /*12e20*/  MUFU.TANH R34, R86 ;  /* 0x0000005600227308 */ /* 0x000e220000002400 */
[----:B------:R-:W-:Y:S02]  /*12e30*/  FMNMX.FTZ R27, R42, R27, !PT ;  /* 0x0000001b2a1b7209 */ /* 0x000fe40007810000 */
[C---:B------:R-:W-:Y:S02]  /*12e40*/  ISETP.GT.AND P3, PT, R9.reuse, 0x71, PT ;  /* 0x000000710900780c */ /* 0x040fe40003f64270 */
[----:B---3--:R-:W-:Y:S02]  /*12e50*/  FSEL R26, R26, -INF , P4 ;  /* 0xff8000001a1a7808 */ /* 0x008fe40002000000 */
[----:B------:R-:W-:Y:S01]  /*12e60*/  FMNMX.FTZ R27, R38, R27, !PT ;  /* 0x0000001b261b7209 */ /* 0x000fe20007810000 */
[----:B------:R-:W1:Y:S01]  /*12e70*/  MUFU.TANH R30, R87 ;  /* 0x00000057001e7308 */ /* 0x000e620000002400 */
[----:B------:R-:W-:-:S02]  /*12e80*/  ISETP.GT.AND P4, PT, R9, 0x78, PT ;  /* 0x000000780900780c */ /* 0x000fc40003f84270 */
[----:B--2---:R-:W-:Y:S02]  /*12e90*/  FSEL R36, R36, -INF , P3 ;  /* 0xff80000024247808 */ /* 0x004fe40001800000 */
[----:B------:R-:W-:Y:S02]  /*12ea0*/  FMNMX.FTZ R27, R26, R27, !PT ;  /* 0x0000001b1a1b7209 */ /* 0x000fe40007810000 */
[----:B------:R-:W-:Y:S01]  /*12eb0*/  ISETP.GT.AND P3, PT, R9, 0x79, PT ;  /* 0x000000790900780c */ /* 0x000fe20003f64270 */
[----:B------:R-:W-:Y:S01]  /*12ec0*/  MUFU.TANH R4, R4 ;  /* 0x0000000400047308 */ /* 0x000fe20000002400 */
[----:B0-----:R-:W-:Y:S01]  /*12ed0*/  FSEL R34, R34, -INF , P4 ;  /* 0xff80000022227808 */ /* 0x001fe20002000000 */
[----:B------:R-:W-:Y:S01]  /*12ee0*/  IMAD.U32 R9, RZ, RZ, UR5 ;  /* 0x00000005ff097e24 */ /* 0x000fe2000f8e00ff */
[----:B------:R-:W-:Y:S02]  /*12ef0*/  FMNMX.FTZ R27, R36, R27, !PT ;  /* 0x0000001b241b7209 */ /* 0x000fe40007810000 */
[----:B------:R-:W-:-:S02]  /*12f00*/  ISETP.GT.AND P4, PT, R31, 0x1, PT ;  /* 0x000000011f00780c */ /* 0x000fc40003f84270 */
[----:B------:R-:W-:Y:S01]  /*12f10*/  FMNMX.FTZ R27, R34, R27, !PT ;  /* 0x0000001b221b7209 */ /* 0x000fe20007810000 */
[----:B------:R-:W0:Y:S01]  /*12f20*/  MUFU.TANH R3, R3 ;  /* 0x0000000300037308 */ /* 0x000e220000002400 */
[----:B-1----:R-:W-:-:S04]  /*12f30*/  FSEL R30, R30, -INF , P3 ;  /* 0xff8000001e1e7808 */ /* 0x002fc80001800000 */
[----:B------:R-:W-:-:S03]  /*12f40*/  FMNMX.FTZ R27, R30, R27, !PT ;  /* 0x0000001b1e1b7209 */ /* 0x000fc60007810000 */
[----:B------:R-:W1:Y:S02]  /*12f50*/  MUFU.TANH R6, R6 ;  /* 0x0000000600067308 */ /* 0x000e640000002400 */
[----:B------:R-:W2:Y:S06]  /*12f60*/  SHFL.BFLY PT, R60, R27, 0x2, 0x1f ;  /* 0x0c401f001b3c7f89 */ /* 0x000eac00000e0000 */
[----:B------:R-:W-:Y:S01]  /*12f70*/  MUFU.TANH R7, R7 ;  /* 0x0000000700077308 */ /* 0x000fe20000002400 */
[----:B0-----:R-:W-:Y:S02]  /*12f80*/  FSEL R3, R3, -INF , P4 ;  /* 0xff80000003037808 */ /* 0x001fe40002000000 */
[----:B------:R-:W-:-:S05]  /*12f90*/  ISETP.GT.AND P4, PT, R31, 0x10, PT ;  /* 0x000000101f00780c */ /* 0x000fca0003f84270 */
[----:B------:R-:W0:Y:S01]  /*12fa0*/  MUFU.TANH R8, R8 ;  /* 0x0000000800087308 */ /* 0x000e220000002400 */
[----:B-1----:R-:W-:-:S07]  /*12fb0*/  FSEL R64, R6, -INF , P5 ;  /* 0xff80000006407808 */ /* 0x002fce0002800000 */
[----:B------:R-:W-:Y:S01]  /*12fc0*/  MUFU.TANH R12, R12 ;  /* 0x0000000c000c7308 */ /* 0x000fe20000002400 */
[----:B--2---:R-:W-:-:S05]  /*12fd0*/  FMNMX.FTZ R60, R27, R60, !PT ;  /* 0x0000003c1b3c7209 */ /* 0x004fca0007810000 */
[----:B------:R-:W1:Y:S02]  /*12fe0*/  SHFL.BFLY PT, R21, R60, 0x1, 0x1f ;  /* 0x0c201f003c157f89 */ /* 0x000e6400000e0000 */
[----:B------:R-:W2:Y:S01]  /*12ff0*/  MUFU.TANH R11, R11 ;  /* 0x0000000b000b7308 */ /* 0x000ea20000002400 */
[----:B0-----:R-:W-:Y:S02]  /*13000*/  FSEL R72, R8, -INF , P4 ;  /* 0xff80000008487808 */ /* 0x001fe40002000000 */
[----:B------:R-:W-:-:S05]  /*13010*/  ISETP.GT.AND P4, PT, R31, 0x18, PT ;  /* 0x000000181f00780c */ /* 0x000fca0003f84270 */
[----:B------:R-:W-:Y:S08]  /*13020*/  MUFU.TANH R15, R15 ;  /* 0x0000000f000f7308 */ /* 0x000ff00000002400 */
[----:B------:R-:W0:Y:S01]  /*13030*/  MUFU.TANH R24, R24 ;  /* 0x0000001800187308 */ /* 0x000e220000002400 */
[----:B--2---:R-:W-:Y:S02]  /*13040*/  FSEL R76, R11, -INF , P4 ;  /* 0xff8000000b4c7808 */ /* 0x004fe40002000000 */
[----:B------:R-:W-:-:S02]  /*13050*/  ISETP.GT.AND P4, PT, R31, 0x20, PT ;  /* 0x000000201f00780c */ /* 0x000fc40003f84270 */
[----:B-1----:R-:W-:-:S03]  /*13060*/  FMNMX.FTZ R21, R60, R21, !PT ;  /* 0x000000153c157209 */ /* 0x002fc60007810000 */
[----:B------:R-:W1:Y:S01]  /*13070*/  MUFU.TANH R25, R25 ;  /* 0x0000001900197308 */ /* 0x000e620000002400 */
[C---:B------:R-:W-:Y:S01]  /*13080*/  FSETP.NEU.FTZ.AND P3, PT, R21.reuse, -INF , PT ;  /* 0xff8000001500780b */ /* 0x040fe20003f7d000 */
[----:B------:R-:W-:-:S06]  /*13090*/  FMUL.FTZ R27, R21, R9 ;  /* 0x00000009151b7220 */ /* 0x000fcc0000410000 */
[----:B------:R-:W2:Y:S01]  /*130a0*/  MUFU.TANH R28, R28 ;  /* 0x0000001c001c7308 */ /* 0x000ea20000002400 */
[----:B------:R-:W-:Y:S02]  /*130b0*/  FSEL R27, R27, RZ, P3 ;  /* 0x000000ff1b1b7208 */ /* 0x000fe40001800000 */
[C---:B------:R-:W-:Y:S02]  /*130c0*/  ISETP.GT.AND P3, PT, R31.reuse, RZ, PT ;  /* 0x000000ff1f00720c */ /* 0x040fe40003f64270 */
[----:B0-----:R-:W-:Y:S01]  /*130d0*/  FSEL R24, R24, -INF , P4 ;  /* 0xff80000018187808 */ /* 0x001fe20002000000 */
[-CC-:B------:R-:W-:Y:S01]  /*130e0*/  FFMA.FTZ R175, R92, R9.reuse, -R27.reuse ;  /* 0x000000095caf7223 */ /* 0x180fe2000001081b */
[----:B------:R-:W-:Y:S01]  /*130f0*/  FSEL R60, R4, -INF , P3 ;  /* 0xff800000043c7808 */ /* 0x000fe20001800000 */
[----:B------:R-:W0:Y:S01]  /*13100*/  MUFU.TANH R29, R29 ;  /* 0x0000001d001d7308 */ /* 0x000e220000002400 */
[----:B------:R-:W-:Y:S01]  /*13110*/  ISETP.GT.AND P3, PT, R31, 0x9, PT ;  /* 0x000000091f00780c */ /* 0x000fe20003f64270 */
[--C-:B------:R-:W-:Y:S01]  /*13120*/  FFMA.FTZ R173, R96, R9, -R27.reuse ;  /* 0x0000000960ad7223 */ /* 0x100fe2000001081b */
[----:B------:R-:W-:Y:S01]  /*13130*/  FMNMX.FTZ R63, R60, R3, !PT ;  /* 0x000000033c3f7209 */ /* 0x000fe20007810000 */
[-CC-:B------:R-:W-:Y:S01]  /*13140*/  FFMA.FTZ R8, R98, R9.reuse, -R27.reuse ;  /* 0x0000000962087223 */ /* 0x180fe2000001081b */
[----:B------:R-:W-:Y:S01]  /*13150*/  FSEL R68, R7, -INF , P3 ;  /* 0xff80000007447808 */ /* 0x000fe20001800000 */
[--C-:B------:R-:W-:Y:S01]  /*13160*/  FFMA.FTZ R7, R94, R9, -R27.reuse ;  /* 0x000000095e077223 */ /* 0x100fe2000001081b */
[----:B------:R-:W-:Y:S01]  /*13170*/  FMNMX.FTZ R63, R64, R63, !PT ;  /* 0x0000003f403f7209 */ /* 0x000fe20007810000 */
[----:B------:R-:W3:Y:S01]  /*13180*/  MUFU.TANH R32, R32 ;  /* 0x0000002000207308 */ /* 0x000ee20000002400 */
[C---:B------:R-:W-:Y:S01]  /*13190*/  ISETP.GT.AND P3, PT, R31.reuse, 0x11, PT ;  /* 0x000000111f00780c */ /* 0x040fe20003f64270 */
[--C-:B------:R-:W-:Y:S01]  /*131a0*/  FFMA.FTZ R169, R88, R9, -R27.reuse ;  /* 0x0000000958a97223 */ /* 0x100fe2000001081b */
[----:B------:R-:W-:Y:S01]  /*131b0*/  FMNMX.FTZ R63, R68, R63, !PT ;  /* 0x0000003f443f7209 */ /* 0x000fe20007810000 */
[-CC-:B------:R-:W-:Y:S01]  /*131c0*/  FFMA.FTZ R179, R100, R9.reuse, -R27.reuse ;  /* 0x0000000964b37223 */ /* 0x180fe2000001081b */
[----:B------:R-:W-:Y:S01]  /*131d0*/  FSEL R12, R12, -INF , P3 ;  /* 0xff8000000c0c7808 */ /* 0x000fe20001800000 */
[--C-:B------:R-:W-:Y:S01]  /*131e0*/  FFMA.FTZ R6, R102, R9, -R27.reuse ;  /* 0x0000000966067223 */ /* 0x100fe2000001081b */
[----:B------:R-:W-:Y:S01]  /*131f0*/  FMNMX.FTZ R63, R72, R63, !PT ;  /* 0x0000003f483f7209 */ /* 0x000fe20007810000 */
[----:B------:R-:W4:Y:S01]  /*13200*/  MUFU.TANH R33, R33 ;  /* 0x0000002100217308 */ /* 0x000f220000002400 */
[----:B------:R-:W-:Y:S01]  /*13210*/  ISETP.GT.AND P3, PT, R31, 0x19, PT ;  /* 0x000000191f00780c */ /* 0x000fe20003f64270 */
[--C-:B------:R-:W-:Y:S01]  /*13220*/  FFMA.FTZ R177, R104, R9, -R27.reuse ;  /* 0x0000000968b17223 */ /* 0x100fe2000001081b */
[----:B------:R-:W-:Y:S01]  /*13230*/  FMNMX.FTZ R63, R12, R63, !PT ;  /* 0x0000003f0c3f7209 */ /* 0x000fe20007810000 */
[-CC-:B------:R-:W-:Y:S01]  /*13240*/  FFMA.FTZ R171, R70, R9.reuse, -R27.reuse ;  /* 0x0000000946ab7223 */ /* 0x180fe2000001081b */
[----:B------:R-:W-:Y:S01]  /*13250*/  FSEL R78, R15, -INF , P3 ;  /* 0xff8000000f4e7808 */ /* 0x000fe20001800000 */
[--C-:B------:R-:W-:Y:S01]  /*13260*/  FFMA.FTZ R4, R106, R9, -R27.reuse ;  /* 0x000000096a047223 */ /* 0x100fe2000001081b */
[----:B------:R-:W-:Y:S01]  /*13270*/  FMNMX.FTZ R63, R76, R63, !PT ;  /* 0x0000003f4c3f7209 */ /* 0x000fe20007810000 */
[----:B------:R-:W4:Y:S01]  /*13280*/  MUFU.TANH R20, R20 ;  /* 0x0000001400147308 */ /* 0x000f220000002400 */
[C---:B------:R-:W-:Y:S01]  /*13290*/  ISETP.GT.AND P3, PT, R31.reuse, 0x21, PT ;  /* 0x000000211f00780c */ /* 0x040fe20003f64270 */
[--C-:B------:R-:W-:Y:S01]  /*132a0*/  FFMA.FTZ R183, R110, R9, -R27.reuse ;  /* 0x000000096eb77223 */ /* 0x100fe2000001081b */
[----:B------:R-:W-:Y:S01]  /*132b0*/  FMNMX.FTZ R63, R78, R63, !PT ;  /* 0x0000003f4e3f7209 */ /* 0x000fe20007810000 */
[-CC-:B------:R-:W-:Y:S01]  /*132c0*/  FFMA.FTZ R112, R112, R9.reuse, -R27.reuse ;  /* 0x0000000970707223 */ /* 0x180fe2000001081b */
[----:B------:R-:W-:Y:S01]  /*132d0*/  ISETP.GT.AND P4, PT, R31, 0x28, PT ;  /* 0x000000281f00780c */ /* 0x000fe20003f84270 */
[--C-:B------:R-:W-:Y:S01]  /*132e0*/  FFMA.FTZ R165, R62, R9, -R27.reuse ;  /* 0x000000093ea57223 */ /* 0x100fe2000001081b */
[----:B-1----:R-:W-:Y:S01]  /*132f0*/  FSEL R80, R25, -INF , P3 ;  /* 0xff80000019507808 */ /* 0x002fe20001800000 */
[----:B------:R-:W1:Y:S01]  /*13300*/  MUFU.TANH R14, R14 ;  /* 0x0000000e000e7308 */ /* 0x000e620000002400 */
[----:B------:R-:W-:Y:S01]  /*13310*/  FMNMX.FTZ R63, R24, R63, !PT ;  /* 0x0000003f183f7209 */ /* 0x000fe20007810000 */
[-CC-:B------:R-:W-:Y:S01]  /*13320*/  FFMA.FTZ R181, R114, R9.reuse, -R27.reuse ;  /* 0x0000000972b57223 */ /* 0x180fe2000001081b */
[C---:B------:R-:W-:Y:S01]  /*13330*/  ISETP.GT.AND P3, PT, R31.reuse, 0x29, PT ;  /* 0x000000291f00780c */ /* 0x040fe20003f64270 */
[-CC-:B------:R-:W-:Y:S01]  /*13340*/  FFMA.FTZ R167, R46, R9.reuse, -R27.reuse ;  /* 0x000000092ea77223 */ /* 0x180fe2000001081b */
[----:B--2---:R-:W-:Y:S01]  /*13350*/  FSEL R28, R28, -INF , P4 ;  /* 0xff8000001c1c7808 */ /* 0x004fe20002000000 */
[--C-:B------:R-:W-:Y:S01]  /*13360*/  FFMA.FTZ R46, R56, R9, -R27.reuse ;  /* 0x00000009382e7223 */ /* 0x100fe2000001081b */
[----:B------:R-:W-:Y:S01]  /*13370*/  FMNMX.FTZ R63, R80, R63, !PT ;  /* 0x0000003f503f7209 */ /* 0x000fe20007810000 */
[----:B------:R-:W2:Y:S01]  /*13380*/  MUFU.TANH R10, R10 ;  /* 0x0000000a000a7308 */ /* 0x000ea20000002400 */
[----:B------:R-:W-:Y:S01]  /*13390*/  ISETP.GT.AND P4, PT, R31, 0x30, PT ;  /* 0x000000301f00780c */ /* 0x000fe20003f84270 */
[-CC-:B------:R-:W-:Y:S01]  /*133a0*/  FFMA.FTZ R161, R48, R9.reuse, -R27.reuse ;  /* 0x0000000930a17223 */ /* 0x180fe2000001081b */
[----:B0-----:R-:W-:Y:S01]  /*133b0*/  FSEL R82, R29, -INF , P3 ;  /* 0xff8000001d527808 */ /* 0x001fe20001800000 */
[--C-:B------:R-:W-:Y:S01]  /*133c0*/  FFMA.FTZ R163, R44, R9, -R27.reuse ;  /* 0x000000092ca37223 */ /* 0x100fe2000001081b */
[----:B------:R-:W-:Y:S01]  /*133d0*/  FMNMX.FTZ R63, R28, R63, !PT ;  /* 0x0000003f1c3f7209 */ /* 0x000fe20007810000 */
[-CC-:B------:R-:W-:Y:S01]  /*133e0*/  FFMA.FTZ R153, R26, R9.reuse, -R27.reuse ;  /* 0x000000091a997223 */ /* 0x180fe2000001081b */
[C---:B------:R-:W-:Y:S01]  /*133f0*/  ISETP.GT.AND P3, PT, R31.reuse, 0x31, PT ;  /* 0x000000311f00780c */ /* 0x040fe20003f64270 */
[----:B------:R-:W0:Y:S01]  /*13400*/  MUFU.TANH R13, R13 ;  /* 0x0000000d000d7308 */ /* 0x000e220000002400 */
[----:B---3--:R-:W-:Y:S01]  /*13410*/  FSEL R32, R32, -INF , P4 ;  /* 0xff80000020207808 */ /* 0x008fe20002000000 */
[--C-:B------:R-:W-:Y:S01]  /*13420*/  FFMA.FTZ R74, R74, R9, -R27.reuse ;  /* 0x000000094a4a7223 */ /* 0x100fe2000001081b */
[----:B------:R-:W-:Y:S01]  /*13430*/  FMNMX.FTZ R63, R82, R63, !PT ;  /* 0x0000003f523f7209 */ /* 0x000fe20007810000 */
[-CC-:B------:R-:W-:Y:S01]  /*13440*/  FFMA.FTZ R66, R66, R9.reuse, -R27.reuse ;  /* 0x0000000942427223 */ /* 0x180fe2000001081b */
[----:B------:R-:W-:Y:S01]  /*13450*/  ISETP.GT.AND P4, PT, R31, 0x38, PT ;  /* 0x000000381f00780c */ /* 0x000fe20003f84270 */
[--C-:B------:R-:W-:Y:S01]  /*13460*/  FFMA.FTZ R58, R58, R9, -R27.reuse ;  /* 0x000000093a3a7223 */ /* 0x100fe2000001081b */
[----:B----4-:R-:W-:Y:S01]  /*13470*/  FSEL R84, R33, -INF , P3 ;  /* 0xff80000021547808 */ /* 0x010fe20001800000 */
[----:B------:R-:W3:Y:S01]  /*13480*/  MUFU.TANH R35, R35 ;  /* 0x0000002300237308 */ /* 0x000ee20000002400 */
[----:B------:R-:W-:Y:S01]  /*13490*/  FMNMX.FTZ R63, R32, R63, !PT ;  /* 0x0000003f203f7209 */ /* 0x000fe20007810000 */
[-CC-:B------:R-:W-:Y:S01]  /*134a0*/  FFMA.FTZ R48, R54, R9.reuse, -R27.reuse ;  /* 0x0000000936307223 */ /* 0x180fe2000001081b */
[C---:B------:R-:W-:Y:S01]  /*134b0*/  ISETP.GT.AND P3, PT, R31.reuse, 0x39, PT ;  /* 0x000000391f00780c */ /* 0x040fe20003f64270 */
[-CC-:B------:R-:W-:Y:S01]  /*134c0*/  FFMA.FTZ R44, R52, R9.reuse, -R27.reuse ;  /* 0x00000009342c7223 */ /* 0x180fe2000001081b */
[----:B------:R-:W-:Y:S01]  /*134d0*/  FSEL R20, R20, -INF , P4 ;  /* 0xff80000014147808 */ /* 0x000fe20002000000 */
[--C-:B------:R-:W-:Y:S01]  /*134e0*/  FFMA.FTZ R157, R50, R9, -R27.reuse ;  /* 0x00000009329d7223 */ /* 0x100fe2000001081b */
[----:B------:R-:W-:Y:S01]  /*134f0*/  FMNMX.FTZ R63, R84, R63, !PT ;  /* 0x0000003f543f7209 */ /* 0x000fe20007810000 */
[----:B------:R-:W4:Y:S01]  /*13500*/  MUFU.TANH R45, R45 ;  /* 0x0000002d002d7308 */ /* 0x000f220000002400 */
[C---:B------:R-:W-:Y:S01]  /*13510*/  ISETP.GT.AND P4, PT, R31.reuse, 0x40, PT ;  /* 0x000000401f00780c */ /* 0x040fe20003f84270 */
[-CC-:B------:R-:W-:Y:S01]  /*13520*/  FFMA.FTZ R40, R40, R9.reuse, -R27.reuse ;  /* 0x0000000928287223 */ /* 0x180fe2000001081b */
[----:B-1----:R-:W-:Y:S01]  /*13530*/  FSEL R86, R14, -INF , P3 ;  /* 0xff8000000e567808 */ /* 0x002fe20001800000 */
[--C-:B------:R-:W-:Y:S01]  /*13540*/  FFMA.FTZ R159, R42, R9, -R27.reuse ;  /* 0x000000092a9f7223 */ /* 0x100fe2000001081b */
[----:B------:R-:W-:Y:S01]  /*13550*/  FMNMX.FTZ R63, R20, R63, !PT ;  /* 0x0000003f143f7209 */ /* 0x000fe20007810000 */
[-CC-:B------:R-:W-:Y:S01]  /*13560*/  FFMA.FTZ R38, R38, R9.reuse, -R27.reuse ;  /* 0x0000000926267223 */ /* 0x180fe2000001081b */
[C---:B------:R-:W-:Y:S01]  /*13570*/  ISETP.GT.AND P3, PT, R31.reuse, 0x41, PT ;  /* 0x000000411f00780c */ /* 0x040fe20003f64270 */
[----:B------:R-:W1:Y:S01]  /*13580*/  MUFU.TANH R53, R53 ;  /* 0x0000003500357308 */ /* 0x000e620000002400 */
[----:B--2---:R-:W-:Y:S01]  /*13590*/  FSEL R94, R10, -INF , P4 ;  /* 0xff8000000a5e7808 */ /* 0x004fe20002000000 */
[--C-:B------:R-:W-:Y:S01]  /*135a0*/  FFMA.FTZ R10, R90, R9, -R27.reuse ;  /* 0x000000095a0a7223 */ /* 0x100fe2000001081b */
[----:B------:R-:W-:Y:S01]  /*135b0*/  FMNMX.FTZ R63, R86, R63, !PT ;  /* 0x0000003f563f7209 */ /* 0x000fe20007810000 */
[-CC-:B------:R-:W-:Y:S01]  /*135c0*/  FFMA.FTZ R26, R36, R9.reuse, -R27.reuse ;  /* 0x00000009241a7223 */ /* 0x180fe2000001081b */
[----:B------:R-:W-:Y:S01]  /*135d0*/  ISETP.GT.AND P4, PT, R31, 0x48, PT ;  /* 0x000000481f00780c */ /* 0x000fe20003f84270 */
[--C-:B------:R-:W-:Y:S01]  /*135e0*/  FFMA.FTZ R155, R34, R9, -R27.reuse ;  /* 0x00000009229b7223 */ /* 0x100fe2000001081b */
[----:B0-----:R-:W-:Y:S01]  /*135f0*/  FSEL R92, R13, -INF , P3 ;  /* 0xff8000000d5c7808 */ /* 0x001fe20001800000 */
[----:B------:R-:W0:Y:S01]  /*13600*/  MUFU.TANH R57, R57 ;  /* 0x0000003900397308 */ /* 0x000e220000002400 */
[----:B------:R-:W-:Y:S01]  /*13610*/  FMNMX.FTZ R63, R94, R63, !PT ;  /* 0x0000003f5e3f7209 */ /* 0x000fe20007810000 */
[----:B------:R-:W-:Y:S01]  /*13620*/  FFMA.FTZ R30, R30, R9, -R27 ;  /* 0x000000091e1e7223 */ /* 0x000fe2000001081b */
[----:B------:R-:W-:-:S02]  /*13630*/  ISETP.GT.AND P3, PT, R31, 0x49, PT ;  /* 0x000000491f00780c */ /* 0x000fc40003f64270 */
[----:B---3--:R-:W-:Y:S02]  /*13640*/  FSEL R96, R35, -INF , P4 ;  /* 0xff80000023607808 */ /* 0x008fe40002000000 */
[----:B------:R-:W-:Y:S01]  /*13650*/  FMNMX.FTZ R63, R92, R63, !PT ;  /* 0x0000003f5c3f7209 */ /* 0x000fe20007810000 */
[----:B------:R-:W2:Y:S01]  /*13660*/  MUFU.TANH R47, R47 ;  /* 0x0000002f002f7308 */ /* 0x000ea20000002400 */
[----:B------:R-:W-:Y:S02]  /*13670*/  ISETP.GT.AND P4, PT, R31, 0x50, PT ;  /* 0x000000501f00780c */ /* 0x000fe40003f84270 */
[----:B----4-:R-:W-:Y:S02]  /*13680*/  FSEL R90, R45, -INF , P3 ;  /* 0xff8000002d5a7808 */ /* 0x010fe40001800000 */
[----:B------:R-:W-:Y:S02]  /*13690*/  FMNMX.FTZ R63, R96, R63, !PT ;  /* 0x0000003f603f7209 */ /* 0x000fe40007810000 */
[----:B------:R-:W-:Y:S01]  /*136a0*/  ISETP.GT.AND P3, PT, R31, 0x51, PT ;  /* 0x000000511f00780c */ /* 0x000fe20003f64270 */
[----:B------:R-:W3:Y:S01]  /*136b0*/  MUFU.TANH R49, R49 ;  /* 0x0000003100317308 */ /* 0x000ee20000002400 */
[----:B-1----:R-:W-:-:S02]  /*136c0*/  FSEL R98, R53, -INF , P4 ;  /* 0xff80000035627808 */ /* 0x002fc40002000000 */
[----:B------:R-:W-:Y:S02]  /*136d0*/  FMNMX.FTZ R63, R90, R63, !PT ;  /* 0x0000003f5a3f7209 */ /* 0x000fe40007810000 */
[----:B------:R-:W-:Y:S02]  /*136e0*/  ISETP.GT.AND P4, PT, R31, 0x58, PT ;  /* 0x000000581f00780c */ /* 0x000fe40003f84270 */
[----:B0-----:R-:W-:Y:S01]  /*136f0*/  FSEL R88, R57, -INF , P3 ;  /* 0xff80000039587808 */ /* 0x001fe20001800000 */
[----:B------:R-:W0:Y:S01]  /*13700*/  MUFU.TANH R37, R37 ;  /* 0x0000002500257308 */ /* 0x000e220000002400 */
[----:B------:R-:W-:Y:S02]  /*13710*/  FMNMX.FTZ R63, R98, R63, !PT ;  /* 0x0000003f623f7209 */ /* 0x000fe40007810000 */
[----:B------:R-:W-:Y:S02]  /*13720*/  ISETP.GT.AND P3, PT, R31, 0x59, PT ;  /* 0x000000591f00780c */ /* 0x000fe40003f64270 */
[----:B--2---:R-:W-:-:S02]  /*13730*/  FSEL R100, R47, -INF , P4 ;  /* 0xff8000002f647808 */ /* 0x004fc40002000000 */
[----:B------:R-:W-:Y:S01]  /*13740*/  FMNMX.FTZ R63, R88, R63, !PT ;  /* 0x0000003f583f7209 */ /* 0x000fe20007810000 */
[----:B------:R-:W1:Y:S01]  /*13750*/  MUFU.TANH R55, R55 ;  /* 0x0000003700377308 */ /* 0x000e620000002400 */
[----:B------:R-:W-:Y:S02]  /*13760*/  ISETP.GT.AND P4, PT, R31, 0x60, PT ;  /* 0x000000601f00780c */ /* 0x000fe40003f84270 */
[----:B---3--:R-:W-:Y:S02]  /*13770*/  FSEL R102, R49, -INF , P3 ;  /* 0xff80000031667808 */ /* 0x008fe40001800000 */
[----:B------:R-:W-:Y:S02]  /*13780*/  FMNMX.FTZ R63, R100, R63, !PT ;  /* 0x0000003f643f7209 */ /* 0x000fe40007810000 */
[----:B------:R-:W-:Y:S01]  /*13790*/  ISETP.GT.AND P3, PT, R31, 0x61, PT ;  /* 0x000000611f00780c */ /* 0x000fe20003f64270 */
[----:B------:R-:W2:Y:S01]  /*137a0*/  MUFU.TANH R51, R51 ;  /* 0x0000003300337308 */ /* 0x000ea20000002400 */
[----:B0-----:R-:W-:-:S02]  /*137b0*/  FSEL R104, R37, -INF , P4 ;  /* 0xff80000025687808 */ /* 0x001fc40002000000 */
[----:B------:R-:W-:Y:S02]  /*137c0*/  FMNMX.FTZ R63, R102, R63, !PT ;  /* 0x0000003f663f7209 */ /* 0x000fe40007810000 */
[----:B------:R-:W-:Y:S02]  /*137d0*/  ISETP.GT.AND P4, PT, R31, 0x68, PT ;  /* 0x000000681f00780c */ /* 0x000fe40003f84270 */
[----:B------:R-:W-:Y:S01]  /*137e0*/  FMNMX.FTZ R63, R104, R63, !PT ;  /* 0x0000003f683f7209 */ /* 0x000fe20007810000 */
[----:B------:R-:W0:Y:S01]  /*137f0*/  MUFU.TANH R43, R43 ;  /* 0x0000002b002b7308 */ /* 0x000e220000002400 */
[----:B-1----:R-:W-:Y:S02]  /*13800*/  FSEL R70, R55, -INF , P3 ;  /* 0xff80000037467808 */ /* 0x002fe40001800000 */
[----:B------:R-:W-:Y:S02]  /*13810*/  ISETP.GT.AND P3, PT, R31, 0x69, PT ;  /* 0x000000691f00780c */ /* 0x000fe40003f64270 */
[----:B------:R-:W-:-:S03]  /*13820*/  FMNMX.FTZ R63, R70, R63, !PT ;  /* 0x0000003f463f7209 */ /* 0x000fc60007810000 */
[----:B------:R-:W1:Y:S01]  /*13830*/  MUFU.TANH R39, R39 ;  /* 0x0000002700277308 */ /* 0x000e620000002400 */
[----:B--2---:R-:W-:Y:S02]  /*13840*/  FSEL R106, R51, -INF , P4 ;  /* 0xff800000336a7808 */ /* 0x004fe40002000000 */
[----:B------:R-:W-:Y:S02]  /*13850*/  ISETP.GT.AND P4, PT, R31, 0x70, PT ;  /* 0x000000701f00780c */ /* 0x000fe40003f84270 */
[----:B------:R-:W-:-:S03]  /*13860*/  FMNMX.FTZ R63, R106, R63, !PT ;  /* 0x0000003f6a3f7209 */ /* 0x000fc60007810000 */
[----:B------:R-:W2:Y:S01]  /*13870*/  MUFU.TANH R41, R41 ;  /* 0x0000002900297308 */ /* 0x000ea20000002400 */
[----:B0-----:R-:W-:Y:S02]  /*13880*/  FSEL R108, R43, -INF , P3 ;  /* 0xff8000002b6c7808 */ /* 0x001fe40001800000 */
[----:B------:R-:W-:Y:S01]  /*13890*/  ISETP.GT.AND P3, PT, R31, 0x71, PT ;  /* 0x000000711f00780c */ /* 0x000fe20003f64270 */
[----:B------:R-:W0:Y:S01]  /*138a0*/  @P2 LDC R43, c[0x0][0x450] ;  /* 0x00011400ff2b2b82 */ /* 0x000e220000000800 */
[----:B------:R-:W-:-:S03]  /*138b0*/  FMNMX.FTZ R63, R108, R63, !PT ;  /* 0x0000003f6c3f7209 */ /* 0x000fc60007810000 */
[----:B------:R-:W3:Y:S01]  /*138c0*/  MUFU.TANH R59, R59 ;  /* 0x0000003b003b7308 */ /* 0x000ee20000002400 */
[----:B-1----:R-:W-:Y:S02]  /*138d0*/  FSEL R110, R39, -INF , P4 ;  /* 0xff800000276e7808 */ /* 0x002fe40002000000 */
[----:B------:R-:W-:Y:S02]  /*138e0*/  ISETP.GT.AND P4, PT, R31, 0x78, PT ;  /* 0x000000781f00780c */ /* 0x000fe40003f84270 */
[----:B------:R-:W-:-:S03]  /*138f0*/  FMNMX.FTZ R63, R110, R63, !PT ;  /* 0x0000003f6e3f7209 */ /* 0x000fc60007810000 */
[----:B------:R-:W1:Y:S01]  /*13900*/  MUFU.TANH R61, R61 ;  /* 0x0000003d003d7308 */ /* 0x000e620000002400 */
[----:B--2---:R-:W-:Y:S02]  /*13910*/  FSEL R62, R41, -INF , P3 ;  /* 0xff800000293e7808 */ /* 0x004fe40001800000 */
[----:B------:R-:W-:Y:S01]  /*13920*/  ISETP.GT.AND P3, PT, R31, 0x79, PT ;  /* 0x000000791f00780c */ /* 0x000fe20003f64270 */
[----:B------:R-:W2:Y:S01]  /*13930*/  @P2 LDC R41, c[0x0][0x44c] ;  /* 0x00011300ff292b82 */ /* 0x000ea20000000800 */
[----:B------:R-:W-:-:S03]  /*13940*/  FMNMX.FTZ R63, R62, R63, !PT ;  /* 0x0000003f3e3f7209 */ /* 0x000fc60007810000 */
[----:B------:R3:W-:Y:S08]  /*13950*/  MUFU.EX2 R2, R112 ;  /* 0x0000007000027308 */ /* 0x0007f00000000800 */
[----:B------:R-:W4:Y:S01]  /*13960*/  MUFU.EX2 R181, R181 ;  /* 0x000000b500b57308 */ /* 0x000f220000000800 */
[----:B---3--:R-:W-:Y:S02]  /*13970*/  FSEL R112, R59, -INF , P4 ;  /* 0xff8000003b707808 */ /* 0x008fe40002000000 */
[----:B-1----:R-:W-:-:S02]  /*13980*/  FSEL R114, R61, -INF , P3 ;  /* 0xff8000003d727808 */ /* 0x002fc40001800000 */
[----:B------:R-:W-:-:S03]  /*13990*/  FMNMX.FTZ R63, R112, R63, !PT ;  /* 0x0000003f703f7209 */ /* 0x000fc60007810000 */
[----:B------:R1:W-:Y:S01]  /*139a0*/  MUFU.EX2 R14, R7 ;  /* 0x00000007000e7308 */ /* 0x0003e20000000800 */
[----:B------:R-:W-:-:S05]  /*139b0*/  FMNMX.FTZ R63, R114, R63, !PT ;  /* 0x0000003f723f7209 */ /* 0x000fca0007810000 */
[----:B------:R-:W3:Y:S02]  /*139c0*/  SHFL.BFLY PT, R56, R63, 0x2, 0x1f ;  /* 0x0c401f003f387f89 */ /* 0x000ee400000e0000 */
[----:B------:R-:W0:Y:S08]  /*139d0*/  MUFU.EX2 R183, R183 ;  /* 0x000000b700b77308 */ /* 0x000e300000000800 */
[----:B------:R-:W2:Y:S08]  /*139e0*/  MUFU.EX2 R4, R4 ;  /* 0x0000000400047308 */ /* 0x000eb00000000800 */
[----:B------:R-:W2:Y:S01]  /*139f0*/  MUFU.EX2 R177, R177 ;  /* 0x000000b100b17308 */ /* 0x000ea20000000800 */
[----:B---3--:R-:W-:-:S07]  /*13a00*/  FMNMX.FTZ R56, R63, R56, !PT ;  /* 0x000000383f387209 */ /* 0x008fce0007810000 */
[----:B------:R-:W3:Y:S01]  /*13a10*/  MUFU.EX2 R6, R6 ;  /* 0x0000000600067308 */ /* 0x000ee20000000800 */
[----:B------:R-:W1:Y:S07]  /*13a20*/  SHFL.BFLY PT, R213, R56, 0x1, 0x1f ;  /* 0x0c201f0038d57f89 */ /* 0x000e6e00000e0000 */
[----:B------:R-:W3:Y:S08]  /*13a30*/  MUFU.EX2 R179, R179 ;  /* 0x000000b300b37308 */ /* 0x000ef00000000800 */
[----:B------:R-:W3:Y:S08]  /*13a40*/  MUFU.EX2 R8, R8 ;  /* 0x0000000800087308 */ /* 0x000ef00000000800 */
[----:B------:R-:W-:Y:S01]  /*13a50*/  MUFU.EX2 R173, R173 ;  /* 0x000000ad00ad7308 */ /* 0x000fe20000000800 */
[----:B-1----:R-:W-:-:S04]  /*13a60*/  FMNMX.FTZ R213, R56, R213, !PT ;  /* 0x000000d538d57209 */ /* 0x002fc80007810000 */
        /* <DEDUP_REMOVED lines=9> */
[----:B----4-:R-:W-:Y:S01]  /*13b00*/  FADD.FTZ R12, R181, R2 ;  /* 0x00000002b50c7221 */ /* 0x010fe20000010000 */
[-CC-:B------:R-:W-:Y:S01]  /*13b10*/  FFMA.FTZ R13, R68, R9.reuse, -R7.reuse ;  /* 0x00000009440d7223 */ /* 0x180fe20000010807 */
[-CC-:B------:R-:W-:Y:S01]  /*13b20*/  FFMA.FTZ R176, R72, R9.reuse, -R7.reuse ;  /* 0x0000000948b07223 */ /* 0x180fe20000010807 */
[----:B------:R-:W-:Y:S01]  /*13b30*/  MUFU.EX2 R180, R180 ;  /* 0x000000b400b47308 */ /* 0x000fe20000000800 */
[----:B0-----:R-:W-:Y:S01]  /*13b40*/  FADD.FTZ R3, R183, R12 ;  /* 0x0000000cb7037221 */ /* 0x001fe20000010000 */
[-CC-:B------:R-:W-:Y:S01]  /*13b50*/  FFMA.FTZ R178, R76, R9.reuse, -R7.reuse ;  /* 0x000000094cb27223 */ /* 0x180fe20000010807 */
[-CC-:B------:R-:W-:Y:S01]  /*13b60*/  FFMA.FTZ R25, R78, R9.reuse, -R7.reuse ;  /* 0x000000094e197223 */ /* 0x180fe20000010807 */
[-C--:B------:R-:W-:Y:S01]  /*13b70*/  FFMA.FTZ R172, R24, R9.reuse, -R7 ;  /* 0x0000000918ac7223 */ /* 0x080fe20000010807 */
[----:B--2---:R-:W-:Y:S01]  /*13b80*/  FADD.FTZ R12, R4, R3 ;  /* 0x00000003040c7221 */ /* 0x004fe20000010000 */
[-CC-:B------:R-:W-:Y:S01]  /*13b90*/  FFMA.FTZ R170, R20, R9.reuse, -R7.reuse ;  /* 0x0000000914aa7223 */ /* 0x180fe20000010807 */
[-CC-:B------:R-:W-:Y:S01]  /*13ba0*/  FFMA.FTZ R27, R80, R9.reuse, -R7.reuse ;  /* 0x00000009501b7223 */ /* 0x180fe20000010807 */
[----:B------:R-:W0:Y:S01]  /*13bb0*/  MUFU.EX2 R11, R11 ;  /* 0x0000000b000b7308 */ /* 0x000e220000000800 */
[----:B------:R-:W-:Y:S01]  /*13bc0*/  FADD.FTZ R3, R177, R12 ;  /* 0x0000000cb1037221 */ /* 0x000fe20000010000 */
[-CC-:B------:R-:W-:Y:S01]  /*13bd0*/  FFMA.FTZ R174, R28, R9.reuse, -R7.reuse ;  /* 0x000000091cae7223 */ /* 0x180fe20000010807 */
[-CC-:B------:R-:W-:Y:S01]  /*13be0*/  FFMA.FTZ R29, R82, R9.reuse, -R7.reuse ;  /* 0x00000009521d7223 */ /* 0x180fe20000010807 */
[-C--:B------:R-:W-:Y:S01]  /*13bf0*/  FFMA.FTZ R168, R32, R9.reuse, -R7 ;  /* 0x0000000920a87223 */ /* 0x080fe20000010807 */
[----:B---3--:R-:W-:Y:S01]  /*13c00*/  FADD.FTZ R12, R6, R3 ;  /* 0x00000003060c7221 */ /* 0x008fe20000010000 */
[--C-:B------:R-:W-:Y:S01]  /*13c10*/  FFMA.FTZ R31, R84, R9, -R7.reuse ;  /* 0x00000009541f7223 */ /* 0x100fe20000010807 */
[----:B------:R-:W-:Y:S01]  /*13c20*/  @P2 IMAD.HI.U32 R24, R200, R41, RZ ;  /* 0x00000029c8182227 */ /* 0x000fe200078e00ff */
[----:B------:R-:W1:Y:S03]  /*13c30*/  MUFU.EX2 R182, R182 ;  /* 0x000000b600b67308 */ /* 0x000e660000000800 */
[----:B------:R-:W-:Y:S01]  /*13c40*/  FADD.FTZ R37, R179, R12 ;  /* 0x0000000cb3257221 */ /* 0x000fe20000010000 */
[-CC-:B------:R-:W-:Y:S01]  /*13c50*/  FFMA.FTZ R33, R86, R9.reuse, -R7.reuse ;  /* 0x0000000956217223 */ /* 0x180fe20000010807 */
[-CC-:B------:R-:W-:Y:S01]  /*13c60*/  FFMA.FTZ R164, R94, R9.reuse, -R7.reuse ;  /* 0x000000095ea47223 */ /* 0x180fe20000010807 */
[-C--:B------:R-:W-:Y:S01]  /*13c70*/  FFMA.FTZ R35, R92, R9.reuse, -R7 ;  /* 0x000000095c237223 */ /* 0x080fe20000010807 */
[----:B------:R-:W-:Y:S01]  /*13c80*/  FADD.FTZ R20, R8, R37 ;  /* 0x0000002508147221 */ /* 0x000fe20000010000 */
[-CC-:B------:R-:W-:Y:S01]  /*13c90*/  FFMA.FTZ R166, R96, R9.reuse, -R7.reuse ;  /* 0x0000000960a67223 */ /* 0x180fe20000010807 */
[----:B------:R-:W-:Y:S01]  /*13ca0*/  FFMA.FTZ R37, R90, R9, -R7 ;  /* 0x000000095a257223 */ /* 0x000fe20000010807 */
[----:B------:R-:W2:Y:S01]  /*13cb0*/  MUFU.EX2 R13, R13 ;  /* 0x0000000d000d7308 */ /* 0x000ea20000000800 */
[----:B0-----:R-:W-:Y:S01]  /*13cc0*/  FADD.FTZ R3, R180, R11 ;  /* 0x0000000bb4037221 */ /* 0x001fe20000010000 */
[----:B------:R-:W-:Y:S01]  /*13cd0*/  FADD.FTZ R39, R173, R20 ;  /* 0x00000014ad277221 */ /* 0x000fe20000010000 */
[----:B------:R-:W-:Y:S01]  /*13ce0*/  IMAD.MOV.U32 R20, RZ, RZ, R200 ;  /* 0x000000ffff147224 */ /* 0x000fe200078e00c8 */
[----:B------:R-:W-:Y:S01]  /*13cf0*/  @P2 SHF.R.U32.HI R20, RZ, R43, R24 ;  /* 0x0000002bff142219 */ /* 0x000fe20000011618 */
[-CC-:B------:R-:W-:Y:S01]  /*13d00*/  FFMA.FTZ R160, R98, R9.reuse, -R7.reuse ;  /* 0x0000000962a07223 */ /* 0x180fe20000010807 */
[-CC-:B------:R-:W-:Y:S01]  /*13d10*/  FFMA.FTZ R100, R100, R9.reuse, -R7.reuse ;  /* 0x0000000964647223 */ /* 0x180fe20000010807 */
[-C--:B------:R-:W-:Y:S01]  /*13d20*/  FFMA.FTZ R102, R102, R9.reuse, -R7 ;  /* 0x0000000966667223 */ /* 0x080fe20000010807 */
[----:B------:R-:W0:Y:S01]  /*13d30*/  MUFU.EX2 R176, R176 ;  /* 0x000000b000b07308 */ /* 0x000e220000000800 */
[----:B-1----:R-:W-:Y:S01]  /*13d40*/  FADD.FTZ R12, R182, R3 ;  /* 0x00000003b60c7221 */ /* 0x002fe20000010000 */
[----:B------:R-:W-:Y:S01]  /*13d50*/  IADD3 R20, R20, R202, -R201 ;  /* 0x000000ca14147210 */ /* 0x000fe20007ffe8c9 */
[--C-:B------:R-:W-:Y:S01]  /*13d60*/  FFMA.FTZ R104, R104, R9, -R7.reuse ;  /* 0x0000000968687223 */ /* 0x100fe20000010807 */
[----:B------:R-:W-:Y:S01]  /*13d70*/  F2FP.F16.F32.PACK_AB R181, R2, R181 ;  /* 0x000000b502b5723e */ /* 0x000fe200000000ff */
[-CC-:B------:R-:W-:Y:S01]  /*13d80*/  FFMA.FTZ R70, R70, R9.reuse, -R7.reuse ;  /* 0x0000000946467223 */ /* 0x180fe20000010807 */
[----:B------:R-:W-:Y:S01]  /*13d90*/  SHF.R.S32.HI R47, RZ, 0x1f, R20 ;  /* 0x0000001fff2f7819 */ /* 0x000fe20000011414 */
[-C--:B------:R-:W-:Y:S01]  /*13da0*/  FFMA.FTZ R106, R106, R9.reuse, -R7 ;  /* 0x000000096a6a7223 */ /* 0x080fe20000010807 */
[----:B------:R-:W1:Y:S01]  /*13db0*/  MUFU.EX2 R15, R15 ;  /* 0x0000000f000f7308 */ /* 0x000e620000000800 */
[----:B--2---:R-:W-:Y:S01]  /*13dc0*/  FADD.FTZ R3, R13, R12 ;  /* 0x0000000c0d037221 */ /* 0x004fe20000010000 */
[----:B------:R-:W-:Y:S01]  /*13dd0*/  FADD.FTZ R12, R14, R39 ;  /* 0x000000270e0c7221 */ /* 0x000fe20000010000 */
[-CC-:B------:R-:W-:Y:S01]  /*13de0*/  FFMA.FTZ R108, R108, R9.reuse, -R7.reuse ;  /* 0x000000096c6c7223 */ /* 0x180fe20000010807 */
[-CC-:B------:R-:W-:Y:S01]  /*13df0*/  FFMA.FTZ R110, R110, R9.reuse, -R7.reuse ;  /* 0x000000096e6e7223 */ /* 0x180fe20000010807 */
[-CC-:B------:R-:W-:Y:S01]  /*13e00*/  FFMA.FTZ R62, R62, R9.reuse, -R7.reuse ;  /* 0x000000093e3e7223 */ /* 0x180fe20000010807 */
[----:B------:R-:W-:Y:S01]  /*13e10*/  FADD.FTZ R39, R175, R12 ;  /* 0x0000000caf277221 */ /* 0x000fe20000010000 */
[-C--:B------:R-:W-:Y:S01]  /*13e20*/  FFMA.FTZ R112, R112, R9.reuse, -R7 ;  /* 0x0000000970707223 */ /* 0x080fe20000010807 */
[----:B------:R-:W2:Y:S01]  /*13e30*/  MUFU.EX2 R178, R178 ;  /* 0x000000b200b27308 */ /* 0x000ea20000000800 */
[----:B0-----:R-:W-:Y:S01]  /*13e40*/  FADD.FTZ R0, R176, R3 ;  /* 0x00000003b0007221 */ /* 0x001fe20000010000 */
[----:B------:R-:W-:Y:S01]  /*13e50*/  FADD.FTZ R12, R10, R39 ;  /* 0x000000270a0c7221 */ /* 0x000fe20000010000 */
[-CC-:B------:R-:W-:Y:S01]  /*13e60*/  FFMA.FTZ R39, R88, R9.reuse, -R7.reuse ;  /* 0x0000000958277223 */ /* 0x180fe20000010807 */
[----:B------:R-:W-:Y:S01]  /*13e70*/  FFMA.FTZ R114, R114, R9, -R7 ;  /* 0x0000000972727223 */ /* 0x000fe20000010807 */
[----:B------:R-:W-:-:S02]  /*13e80*/  LEA.HI R7, R47, R20, RZ, 0x7 ;  /* 0x000000142f077211 */ /* 0x000fc400078f38ff */
[----:B------:R-:W-:Y:S02]  /*13e90*/  CS2R R98, SRZ ;  /* 0x0000000000627805 */ /* 0x000fe4000001ff00 */
[----:B------:R-:W-:Y:S01]  /*13ea0*/  F2FP.F16.F32.PACK_AB R182, R13, R182 ;  /* 0x000000b60db6723e */ /* 0x000fe200000000ff */
[----:B------:R-:W0:Y:S01]  /*13eb0*/  MUFU.EX2 R25, R25 ;  /* 0x0000001900197308 */ /* 0x000e220000000800 */
[----:B-1----:R-:W-:Y:S01]  /*13ec0*/  FADD.FTZ R3, R15, R0 ;  /* 0x000000000f037221 */ /* 0x002fe20000010000 */
[----:B------:R-:W-:Y:S02]  /*13ed0*/  F2FP.F16.F32.PACK_AB R177, R6, R177 ;  /* 0x000000b106b1723e */ /* 0x000fe400000000ff */
[----:B------:R-:W-:Y:S02]  /*13ee0*/  CS2R R96, SRZ ;  /* 0x0000000000607805 */ /* 0x000fe4000001ff00 */
[----:B------:R-:W-:Y:S02]  /*13ef0*/  SHF.R.S32.HI R6, RZ, 0x7, R7 ;  /* 0x00000007ff067819 */ /* 0x000fe40000011407 */
[----:B------:R-:W-:-:S02]  /*13f00*/  CS2R R94, SRZ ;  /* 0x00000000005e7805 */ /* 0x000fc4000001ff00 */
[----:B------:R-:W-:Y:S02]  /*13f10*/  F2FP.F16.F32.PACK_AB R183, R4, R183 ;  /* 0x000000b704b7723e */ /* 0x000fe400000000ff */
[----:B------:R-:W-:Y:S01]  /*13f20*/  CS2R R92, SRZ ;  /* 0x00000000005c7805 */ /* 0x000fe2000001ff00 */
[----:B------:R-:W1:Y:S01]  /*13f30*/  MUFU.EX2 R169, R169 ;  /* 0x000000a900a97308 */ /* 0x000e620000000800 */
[----:B--2---:R-:W-:Y:S01]  /*13f40*/  FADD.FTZ R0, R178, R3 ;  /* 0x00000003b2007221 */ /* 0x004fe20000010000 */
[----:B------:R-:W-:Y:S02]  /*13f50*/  F2FP.F16.F32.PACK_AB R180, R11, R180 ;  /* 0x000000b40bb4723e */ /* 0x000fe400000000ff */
[----:B------:R-:W-:Y:S02]  /*13f60*/  CS2R R90, SRZ ;  /* 0x00000000005a7805 */ /* 0x000fe4000001ff00 */
[----:B------:R-:W-:Y:S02]  /*13f70*/  VIMNMX R6, RZ, R6, !PT ;  /* 0x00000006ff067248 */ /* 0x000fe40007fe0100 */
[----:B------:R-:W-:-:S02]  /*13f80*/  CS2R R88, SRZ ;  /* 0x0000000000587805 */ /* 0x000fc4000001ff00 */
        /* <DEDUP_REMOVED lines=79> */
[----:B------:R2:W3:Y:S01]  /*14480*/  MUFU.EX2 R41, R102 ;  /* 0x0000006600297308 */ /* 0x0004e20000000800 */
[----:B0-----:R-:W-:-:S07]  /*14490*/  FADD.FTZ R0, R100, R3 ;  /* 0x0000000364007221 */ /* 0x001fce0000010000 */
[----:B------:R-:W0:Y:S01]  /*144a0*/  MUFU.EX2 R153, R153 ;  /* 0x0000009900997308 */ /* 0x000e220000000800 */
[C---:B-1----:R-:W-:Y:S01]  /*144b0*/  FADD.FTZ R2, R38.reuse, R47 ;  /* 0x0000002f26027221 */ /* 0x042fe20000010000 */
[----:B------:R-:W-:Y:S02]  /*144c0*/  F2FP.F16.F32.PACK_AB R159, R38, R159 ;  /* 0x0000009f269f723e */ /* 0x000fe400000000ff */
[----:B--2---:R-:W-:-:S04]  /*144d0*/  CS2R R102, SRZ ;  /* 0x0000000000667805 */ /* 0x004fc8000001ff00 */
        /* <DEDUP_REMOVED lines=11> */
[----:B------:R2:W3:Y:S01]  /*14590*/  MUFU.EX2 R45, R108 ;  /* 0x0000006c002d7308 */ /* 0x0004e20000000800 */
[C---:B0-----:R-:W-:Y:S01]  /*145a0*/  FADD.FTZ R49, R43.reuse, R0 ;  /* 0x000000002b317221 */ /* 0x041fe20000010000 */
[----:B------:R-:W-:Y:S02]  /*145b0*/  F2FP.F16.F32.PACK_AB R156, R43, R104 ;  /* 0x000000682b9c723e */ /* 0x000fe400000000ff */
[----:B------:R-:W-:-:S04]  /*145c0*/  CS2R R104, SRZ ;  /* 0x0000000000687805 */ /* 0x000fc8000001ff00 */
[----:B------:R-:W0:Y:S01]  /*145d0*/  MUFU.EX2 R110, R110 ;  /* 0x0000006e006e7308 */ /* 0x000e220000000800 */
[----:B-1----:R-:W-:Y:S01]  /*145e0*/  FADD.FTZ R0, R106, R49 ;  /* 0x000000316a007221 */ /* 0x002fe20000010000 */
[----:B--2---:R-:W-:-:S06]  /*145f0*/  CS2R R108, SRZ ;  /* 0x00000000006c7805 */ /* 0x004fcc000001ff00 */
[----:B------:R-:W1:Y:S01]  /*14600*/  MUFU.EX2 R47, R62 ;  /* 0x0000003e002f7308 */ /* 0x000e620000000800 */
[C---:B---3--:R-:W-:Y:S01]  /*14610*/  FADD.FTZ R13, R45.reuse, R0 ;  /* 0x000000002d0d7221 */ /* 0x048fe20000010000 */
[----:B------:R-:W-:Y:S02]  /*14620*/  F2FP.F16.F32.PACK_AB R158, R45, R106 ;  /* 0x0000006a2d9e723e */ /* 0x000fe400000000ff */
[----:B------:R-:W-:-:S04]  /*14630*/  CS2R R106, SRZ ;  /* 0x00000000006a7805 */ /* 0x000fc8000001ff00 */
[----:B------:R-:W2:Y:S01]  /*14640*/  MUFU.EX2 R112, R112 ;  /* 0x0000007000707308 */ /* 0x000ea20000000800 */
[----:B0-----:R-:W-:-:S07]  /*14650*/  FADD.FTZ R0, R110, R13 ;  /* 0x0000000d6e007221 */ /* 0x001fce0000010000 */
[----:B------:R-:W0:Y:S01]  /*14660*/  MUFU.EX2 R155, R155 ;  /* 0x0000009b009b7308 */ /* 0x000e220000000800 */
[C---:B-1----:R-:W-:Y:S01]  /*14670*/  FADD.FTZ R13, R47.reuse, R0 ;  /* 0x000000002f0d7221 */ /* 0x042fe20000010000 */
[----:B------:R-:W-:Y:S02]  /*14680*/  F2FP.F16.F32.PACK_AB R152, R47, R110 ;  /* 0x0000006e2f98723e */ /* 0x000fe400000000ff */
[----:B------:R-:W-:Y:S02]  /*14690*/  CS2R R110, SRZ ;  /* 0x00000000006e7805 */ /* 0x000fe4000001ff00 */
[----:B------:R-:W-:Y:S02]  /*146a0*/  MOV R0, 0x3f800000 ;  /* 0x3f80000000007802 */ /* 0x000fe40000000f00 */
[----:B------:R1:W3:Y:S01]  /*146b0*/  MUFU.EX2 R11, R114 ;  /* 0x00000072000b7308 */ /* 0x0002e20000000800 */
[----:B--2---:R-:W-:Y:S01]  /*146c0*/  FADD.FTZ R4, R112, R13 ;  /* 0x0000000d70047221 */ /* 0x004fe20000010000 */
[----:B------:R-:W-:Y:S01]  /*146d0*/  VIADD R13, R146, 0xfffffffe ;  /* 0xfffffffe920d7836 */ /* 0x000fe20000000000 */
[----:B------:R-:W-:-:S04]  /*146e0*/  CS2R R146, SRZ ;  /* 0x0000000000927805 */ /* 0x000fc8000001ff00 */
[----:B------:R-:W-:Y:S01]  /*146f0*/  ISETP.GE.AND P3, PT, R13, R6, PT ;  /* 0x000000060d00720c */ /* 0x000fe20003f66270 */
[----:B------:R-:W2:Y:S01]  /*14700*/  MUFU.EX2 R30, R30 ;  /* 0x0000001e001e7308 */ /* 0x000ea20000000800 */
[----:B0-----:R-:W-:Y:S01]  /*14710*/  FADD.FTZ R3, R155, R2 ;  /* 0x000000029b037221 */ /* 0x001fe20000010000 */
[----:B------:R-:W-:Y:S01]  /*14720*/  IMAD.MOV.U32 R2, RZ, RZ, 0x3f800000 ;  /* 0x3f800000ff027424 */ /* 0x000fe200078e00ff */
[----:B-1----:R-:W-:Y:S02]  /*14730*/  CS2R R114, SRZ ;  /* 0x0000000000727805 */ /* 0x002fe4000001ff00 */
[C---:B---3--:R-:W-:Y:S01]  /*14740*/  F2FP.F16.F32.PACK_AB R154, R11.reuse, R112 ;  /* 0x000000700b9a723e */ /* 0x048fe200000000ff */
[----:B------:R-:W-:Y:S01]  /*14750*/  FADD.FTZ R4, R11, R4 ;  /* 0x000000040b047221 */ /* 0x000fe20000010000 */
[----:B------:R-:W-:Y:S01]  /*14760*/  CS2R R112, SRZ ;  /* 0x0000000000707805 */ /* 0x000fe2000001ff00 */
[C---:B--2---:R-:W-:Y:S01]  /*14770*/  FADD.FTZ R3, R30.reuse, R3 ;  /* 0x000000031e037221 */ /* 0x044fe20000010000 */
[----:B------:R-:W-:-:S03]  /*14780*/  F2FP.F16.F32.PACK_AB R155, R30, R155 ;  /* 0x0000009b1e9b723e */ /* 0x000fc600000000ff */
[----:B------:R-:W-:Y:S05]  /*14790*/  @!P3 BRA `(.L_x_2883) ;  /* 0x0000003400acb947 */ /* 0x000fea0003800000 */
[----:B------:R-:W-:Y:S01]  /*147a0*/  BSSY B1, `(.L_x_2883) ;  /* 0x000036a000017945 */ /* 0x000fe20003800000 */
[----:B------:R-:W-:Y:S01]  /*147b0*/  IMAD.MOV.U32 R7, RZ, RZ, R21 ;  /* 0x000000ffff077224 */ /* 0x000fe200078e0015 */
[----:B------:R-:W-:Y:S01]  /*147c0*/  MOV R12, R213 ;  /* 0x000000d5000c7202 */ /* 0x000fe20000000f00 */
[----:B------:R-:W-:Y:S01]  /*147d0*/  IMAD.MOV.U32 R15, RZ, RZ, R188 ;  /* 0x000000ffff0f7224 */ /* 0x000fe200078e00bc */
[----:B------:R-:W-:Y:S01]  /*147e0*/  MOV R0, 0x3f800000 ;  /* 0x3f80000000007802 */ /* 0x000fe20000000f00 */
[----:B------:R-:W-:Y:S02]  /*147f0*/  IMAD.MOV.U32 R20, RZ, RZ, R185 ;  /* 0x000000ffff147224 */ /* 0x000fe400078e00b9 */
[----:B------:R-:W-:-:S07]  /*14800*/  IMAD.MOV.U32 R151, RZ, RZ, RZ ;  /* 0x000000ffff977224 */ /* 0x000fce00078e00ff */
.L_x_2894:
[----:B------:R-:W-:-:S05]  /*14810*/  VIADD R8, R20, 0x1 ;  /* 0x0000000114087836 */ /* 0x000fca0000000000 */
[----:B------:R-:W-:-:S04]  /*14820*/  ISETP.NE.AND P3, PT, R8, 0x2, PT ;  /* 0x000000020800780c */ /* 0x000fc80003f65270 */
[----:B------:R-:W-:Y:S02]  /*14830*/  SEL R188, RZ, 0x1, P3 ;  /* 0x00000001ffbc7807 */ /* 0x000fe40001800000 */
[----:B------:R-:W-:Y:S02]  /*14840*/  SEL R185, R8, RZ, P3 ;  /* 0x000000ff08b97207 */ /* 0x000fe40001800000 */
[----:B------:R-:W-:Y:S01]  /*14850*/  LOP3.LUT R188, R15, R188, RZ, 0x3c, !PT ;  /* 0x000000bc0fbc7212 */ /* 0x000fe200078e3cff */
[----:B------:R-:W-:Y:S06]  /*14860*/  @!P0 BRA `(.L_x_2884) ;  /* 0x0000000000048947 */ /* 0x000fec0003800000 */
[----:B------:R-:W-:Y:S01]  /*14870*/  BPT.TRAP 0x1 ;  /* 0x000000040000795c */ /* 0x000fe20000300000 */
.L_x_2884:
[----:B------:R-:W-:Y:S02]  /*14880*/  LEA R14, R185, R16, 0x3 ;  /* 0x00000010b90e7211 */ /* 0x000fe400078e18ff */
[----:B------:R-:W-:-:S04]  /*14890*/  SHF.L.U32 R11, R188, 0x1f, RZ ;  /* 0x0000001fbc0b7819 */ /* 0x000fc800000006ff */
[----:B------:R0:W1:Y:S01]  /*148a0*/  SYNCS.PHASECHK.TRANS64.TRYWAIT P3, [R14+URZ+0x34830], R11 ;  /* 0x0348300b0e0075a7 */ /* 0x000062000806017f */
[----:B------:R-:W-:Y:S05]  /*148b0*/  @!P0 BRA `(.L_x_2885) ;  /* 0x0000000000048947 */ /* 0x000fea0003800000 */
[----:B------:R-:W-:Y:S01]  /*148c0*/  BPT.TRAP 0x1 ;  /* 0x000000040000795c */ /* 0x000fe20000300000 */
.L_x_2885:
[----:B------:R-:W-:Y:S01]  /*148d0*/  BSSY B2, `(.L_x_2886) ;  /* 0x0000006000027945 */ /* 0x000fe20003800000 */
[----:B------:R-:W-:Y:S02]  /*148e0*/  IMAD R8, R185, 0xc00, R5 ;  /* 0x00000c00b9087824 */ /* 0x000fe400078e0205 */
[----:B------:R-:W-:Y:S01]  /*148f0*/  IMAD.MOV.U32 R9, RZ, RZ, 0x40000040 ;  /* 0x40000040ff097424 */ /* 0x000fe200078e00ff */
[----:B-1----:R-:W-:Y:S06]  /*14900*/  @P3 BRA `(.L_x_2887) ;  /* 0x0000000000083947 */ /* 0x002fec0003800000 */
[----:B------:R-:W1:Y:S02]  /*14910*/  SYNCS.PHASECHK.TRANS64.TRYWAIT P3, [R14+URZ+0x34830], R11 ;  /* 0x0348300b0e0075a7 */ /* 0x000e64000806017f */
[----:B-1----:R-:W-:Y:S05]  /*14920*/  @!P3 BRA `(.L_x_2888) ;  /* 0x00000118003cb947 */ /* 0x002fea0003800000 */
.L_x_2887:
[----:B------:R-:W-:Y:S05]  /*14930*/  BSYNC B2 ;  /* 0x0000000000027941 */ /* 0x000fea0003800000 */
.L_x_2886:
[----:B------:R-:W2:Y:S04]  /*14940*/  LDL.64 R24, [R1+0x38] ;  /* 0x0000380001187983 */ /* 0x000ea80000100a00 */
[----:B------:R3:W-:Y:S04]  /*14950*/  STL.64 [R1+0x70], R12 ;  /* 0x0000700c01007387 */ /* 0x0007e80000100a00 */
[----:B---3--:R-:W3:Y:S04]  /*14960*/  LDL.64 R12, [R1+0x30] ;  /* 0x00003000010c7983 */ /* 0x008ee80000100a00 */
[----:B------:R4:W-:Y:S04]  /*14970*/  STL.64 [R1+0x68], R6 ;  /* 0x0000680601007387 */ /* 0x0009e80000100a00 */
[----:B----4-:R-:W4:Y:S01]  /*14980*/  LDL.64 R6, [R1+0x28] ;  /* 0x0000280001067983 */ /* 0x010f220000100a00 */
[----:B------:R-:W-:-:S02]  /*14990*/  R2UR UR6, R8 ;  /* 0x00000000080672ca */ /* 0x000fc400000e0000 */
[----:B------:R-:W-:Y:S01]  /*149a0*/  R2UR UR7, R9 ;  /* 0x00000000090772ca */ /* 0x000fe200000e0000 */
[----:B------:R0:W-:Y:S04]  /*149b0*/  STL.64 [R1+0x60], R4 ;  /* 0x0000600401007387 */ /* 0x0001e80000100a00 */
[----:B0-----:R-:W4:Y:S01]  /*149c0*/  LDL.64 R4, [R1+0x20] ;  /* 0x0000200001047983 */ /* 0x001f220000100a00 */
[----:B------:R-:W-:Y:S01]  /*149d0*/  VIADD R10, R8, 0x2 ;  /* 0x00000002080a7836 */ /* 0x000fe20000000000 */
[----:B-1----:R-:W-:Y:S02]  /*149e0*/  MOV R11, 0x40000040 ;  /* 0x40000040000b7802 */ /* 0x002fe40000000f00 */
[----:B--2---:R-:W-:Y:S02]  /*149f0*/  R2UR UR4, R24 ;  /* 0x00000000180472ca */ /* 0x004fe400000e0000 */
[----:B------:R-:W-:-:S02]  /*14a00*/  R2UR UR5, R25 ;  /* 0x00000000190572ca */ /* 0x000fc400000e0000 */
[----:B------:R-:W-:-:S11]  /*14a10*/  WARPGROUP.ARRIVE ;  /* 0x00000000000079c5 */ /* 0x000fd60000000000 */
[----:B------:R-:W-:Y:S01]  /*14a20*/  HGMMA.64x128x16.F32 R24, gdesc[UR4], RZ, !UPT, gsb0 ;  /* 0x01e00000041879f0 */ /* 0x000fe2000c0008ff */
[----:B------:R-:W-:Y:S02]  /*14a30*/  R2UR UR6, R10 ;  /* 0x000000000a0672ca */ /* 0x000fe400000e0000 */
[----:B------:R-:W-:Y:S02]  /*14a40*/  R2UR UR7, R11 ;  /* 0x000000000b0772ca */ /* 0x000fe400000e0000 */
[----:B---3--:R-:W-:Y:S02]  /*14a50*/  R2UR UR4, R12 ;  /* 0x000000000c0472ca */ /* 0x008fe400000e0000 */
[----:B------:R-:W-:Y:S02]  /*14a60*/  R2UR UR5, R13 ;  /* 0x000000000d0572ca */ /* 0x000fe400000e0000 */
[----:B------:R-:W2:Y:S01]  /*14a70*/  LDL.64 R12, [R1+0x18] ;  /* 0x00001800010c7983 */ /* 0x000ea20000100a00 */
[----:B------:R-:W-:-:S02]  /*14a80*/  VIADD R10, R8, 0x4 ;  /* 0x00000004080a7836 */ /* 0x000fc40000000000 */
[----:B------:R-:W-:Y:S01]  /*14a90*/  IMAD.MOV.U32 R11, RZ, RZ, 0x40000040 ;  /* 0x40000040ff0b7424 */ /* 0x000fe200078e00ff */
[----:B------:R-:W-:Y:S02]  /*14aa0*/  WARPGROUP.DEPBAR.LE gsb0, 0x0 ;  /* 0x00008000000079c5 */ /* 0x000fe40000010000 */
[----:B------:R-:W-:-:S06]  /*14ab0*/  WARPGROUP.ARRIVE ;  /* 0x00000000000079c5 */ /* 0x000fcc0000000000 */
[----:B------:R-:W-:Y:S01]  /*14ac0*/  HGMMA.64x128x16.F32 R24, gdesc[UR4], R24, gsb0 ;  /* 0x01e00000041879f0 */ /* 0x000fe20008000818 */
[----:B------:R-:W-:Y:S02]  /*14ad0*/  R2UR UR6, R10 ;  /* 0x000000000a0672ca */ /* 0x000fe400000e0000 */
[----:B------:R-:W-:Y:S02]  /*14ae0*/  R2UR UR7, R11 ;  /* 0x000000000b0772ca */ /* 0x000fe400000e0000 */
[----:B----4-:R-:W-:Y:S02]  /*14af0*/  R2UR UR4, R6 ;  /* 0x00000000060472ca */ /* 0x010fe400000e0000 */
[----:B------:R-:W-:Y:S02]  /*14b00*/  R2UR UR5, R7 ;  /* 0x00000000070572ca */ /* 0x000fe400000e0000 */
[----:B------:R-:W3:Y:S01]  /*14b10*/  LDL.64 R6, [R1+0x10] ;  /* 0x0000100001067983 */ /* 0x000ee20000100a00 */
[----:B------:R-:W-:Y:S01]  /*14b20*/  IMAD.MOV.U32 R11, RZ, RZ, 0x40000040 ;  /* 0x40000040ff0b7424 */ /* 0x000fe200078e00ff */
[----:B------:R-:W-:Y:S01]  /*14b30*/  IADD3 R10, R8, 0x6, RZ ;  /* 0x00000006080a7810 */ /* 0x000fe20007ffe0ff */
[----:B------:R-:W-:-:S02]  /*14b40*/  WARPGROUP.DEPBAR.LE gsb0, 0x0 ;  /* 0x00008000000079c5 */ /* 0x000fc40000010000 */
[----:B------:R-:W-:-:S06]  /*14b50*/  WARPGROUP.ARRIVE ;  /* 0x00000000000079c5 */ /* 0x000fcc0000000000 */
[----:B------:R-:W-:Y:S01]  /*14b60*/  HGMMA.64x128x16.F32 R24, gdesc[UR4], R24, gsb0 ;  /* 0x01e00000041879f0 */ /* 0x000fe20008000818 */
[----:B------:R-:W-:Y:S02]  /*14b70*/  R2UR UR6, R10 ;  /* 0x000000000a0672ca */ /* 0x000fe400000e0000 */
[----:B------:R-:W-:Y:S02]  /*14b80*/  R2UR UR7, R11 ;  /* 0x000000000b0772ca */ /* 0x000fe400000e0000 */
[----:B------:R-:W-:Y:S02]  /*14b90*/  R2UR UR4, R4 ;  /* 0x00000000040472ca */ /* 0x000fe400000e0000 */
[----:B------:R-:W-:Y:S02]  /*14ba0*/  R2UR UR5, R5 ;  /* 0x00000000050572ca */ /* 0x000fe400000e0000 */
[----:B------:R-:W4:Y:S01]  /*14bb0*/  LDL.64 R4, [R1] ;  /* 0x0000000001047983 */ /* 0x000f220000100a00 */
[----:B------:R-:W-:Y:S01]  /*14bc0*/  VIADD R10, R8, 0x400 ;  /* 0x00000400080a7836 */ /* 0x000fe20000000000 */
[----:B------:R-:W-:Y:S01]  /*14bd0*/  MOV R11, 0x40000040 ;  /* 0x40000040000b7802 */ /* 0x000fe20000000f00 */
[----:B------:R-:W-:-:S02]  /*14be0*/  WARPGROUP.DEPBAR.LE gsb0, 0x0 ;  /* 0x00008000000079c5 */ /* 0x000fc40000010000 */
[----:B------:R-:W-:-:S06]  /*14bf0*/  WARPGROUP.ARRIVE ;  /* 0x00000000000079c5 */ /* 0x000fcc0000000000 */
[----:B------:R-:W-:Y:S01]  /*14c00*/  HGMMA.64x128x16.F32 R24, gdesc[UR4], R24, gsb0 ;  /* 0x01e00000041879f0 */ /* 0x000fe20008000818 */
[----:B------:R-:W-:Y:S02]  /*14c10*/  R2UR UR6, R10 ;  /* 0x000000000a0672ca */ /* 0x000fe400000e0000 */
[----:B------:R-:W-:Y:S02]  /*14c20*/  R2UR UR7, R11 ;  /* 0x000000000b0772ca */ /* 0x000fe400000e0000 */
[----:B--2---:R-:W-:Y:S02]  /*14c30*/  R2UR UR4, R12 ;  /* 0x000000000c0472ca */ /* 0x004fe400000e0000 */
[----:B------:R-:W-:Y:S01]  /*14c40*/  R2UR UR5, R13 ;  /* 0x000000000d0572ca */ /* 0x000fe200000e0000 */
[----:B------:R-:W-:Y:S01]  /*14c50*/  VIADD R10, R8, 0x402 ;  /* 0x00000402080a7836 */ /* 0x000fe20000000000 */
[----:B------:R0:W5:Y:S01]  /*14c60*/  LDL.LU.64 R12, [R1+0x70] ;  /* 0x00007000010c7983 */ /* 0x0001620000300a00 */
[----:B------:R-:W-:Y:S01]  /*14c70*/  IMAD.MOV.U32 R11, RZ, RZ, 0x40000040 ;  /* 0x40000040ff0b7424 */ /* 0x000fe200078e00ff */
[----:B------:R-:W-:-:S02]  /*14c80*/  WARPGROUP.DEPBAR.LE gsb0, 0x0 ;  /* 0x00008000000079c5 */ /* 0x000fc40000010000 */
[----:B------:R-:W-:-:S07]  /*14c90*/  WARPGROUP.ARRIVE ;  /* 0x00000000000079c5 */ /* 0x000fce0000000000 */
[----:B------:R-:W-:Y:S01]  /*14ca0*/  HGMMA.64x128x16.F32 R24, gdesc[UR4], R24, gsb0 ;  /* 0x01e00000041879f0 */ /* 0x000fe20008000818 */
[----:B------:R-:W-:Y:S02]  /*14cb0*/  R2UR UR6, R10 ;  /* 0x000000000a0672ca */ /* 0x000fe400000e0000 */
[----:B------:R-:W-:Y:S02]  /*14cc0*/  R2UR UR7, R11 ;  /* 0x000000000b0772ca */ /* 0x000fe400000e0000 */
[----:B---3--:R-:W-:Y:S02]  /*14cd0*/  R2UR UR4, R6 ;  /* 0x00000000060472ca */ /* 0x008fe400000e0000 */
[----:B------:R-:W-:Y:S01]  /*14ce0*/  R2UR UR5, R7 ;  /* 0x00000000070572ca */ /* 0x000fe200000e0000 */
[----:B------:R-:W-:Y:S01]  /*14cf0*/  IMAD.MOV.U32 R11, RZ, RZ, 0x40000040 ;  /* 0x40000040ff0b7424 */ /* 0x000fe200078e00ff */
[----:B------:R-:W-:Y:S01]  /*14d00*/  IADD3 R10, R8, 0x404, RZ ;  /* 0x00000404080a7810 */ /* 0x000fe20007ffe0ff */
[----:B------:R0:W5:Y:S01]  /*14d10*/  LDL.LU.64 R6, [R1+0x68] ;  /* 0x0000680001067983 */ /* 0x0001620000300a00 */
[----:B------:R-:W-:-:S02]  /*14d20*/  WARPGROUP.DEPBAR.LE gsb0, 0x0 ;  /* 0x00008000000079c5 */ /* 0x000fc40000010000 */
[----:B------:R-:W-:-:S07]  /*14d30*/  WARPGROUP.ARRIVE ;  /* 0x00000000000079c5 */ /* 0x000fce0000000000 */
[----:B------:R-:W-:Y:S01]  /*14d40*/  HGMMA.64x128x16.F32 R24, gdesc[UR4], R24, gsb0 ;  /* 0x01e00000041879f0 */ /* 0x000fe20008000818 */
[----:B------:R-:W-:Y:S02]  /*14d50*/  R2UR UR6, R10 ;  /* 0x000000000a0672ca */ /* 0x000fe400000e0000 */
[----:B------:R-:W-:Y:S02]  /*14d60*/  R2UR UR7, R11 ;  /* 0x000000000b0772ca */ /* 0x000fe400000e0000 */
[----:B----4-:R-:W-:Y:S02]  /*14d70*/  R2UR UR4, R4 ;  /* 0x00000000040472ca */ /* 0x010fe400000e0000 */
[----:B------:R-:W-:Y:S01]  /*14d80*/  R2UR UR5, R5 ;  /* 0x00000000050572ca */ /* 0x000fe200000e0000 */
[----:B------:R-:W-:Y:S01]  /*14d90*/  VIADD R10, R8, 0x406 ;  /* 0x00000406080a7836 */ /* 0x000fe20000000000 */
[----:B------:R-:W-:Y:S01]  /*14da0*/  MOV R11, 0x40000040 ;  /* 0x40000040000b7802 */ /* 0x000fe20000000f00 */
[----:B------:R0:W5:Y:S01]  /*14db0*/  LDL.LU.64 R4, [R1+0x60] ;  /* 0x0000600001047983 */ /* 0x0001620000300a00 */
[----:B------:R-:W-:-:S02]  /*14dc0*/  WARPGROUP.DEPBAR.LE gsb0, 0x0 ;  /* 0x00008000000079c5 */ /* 0x000fc40000010000 */
[----:B------:R-:W-:-:S07]  /*14dd0*/  WARPGROUP.ARRIVE ;  /* 0x00000000000079c5 */ /* 0x000fce0000000000 */
[----:B------:R-:W-:Y:S01]  /*14de0*/  HGMMA.64x128x16.F32 R24, gdesc[UR4], R24, gsb0 ;  /* 0x01e00000041879f0 */ /* 0x000fe20008000818 */
        /* <DEDUP_REMOVED lines=8> */
[----:B------:R-:W-:Y:S01]  /*14e70*/  HGMMA.64x128x16.F32 R24, gdesc[UR4], R24, gsb0 ;  /* 0x01e00000041879f0 */ /* 0x000fe20008000818 */
        /* <DEDUP_REMOVED lines=8> */
[----:B------:R-:W-:Y:S01]  /*14f00*/  HGMMA.64x128x16.F32 R24, gdesc[UR4], R24, gsb0 ;  /* 0x01e00000041879f0 */ /* 0x000fe20008000818 */
        /* <DEDUP_REMOVED lines=92> */
.L_x_2889:
[----:B------:R-:W-:Y:S02]  /*154d0*/  SHF.L.U32 R0, R15, 0x1f, RZ ;  /* 0x0000001f0f007819 */ /* 0x000fe400000006ff */
[----:B------:R-:W-:-:S04]  /*154e0*/  LEA R15, R20, R16, 0x3 ;  /* 0x00000010140f7211 */ /* 0x000fc800078e18ff */
[----:B------:R0:W1:Y:S01]  /*154f0*/  SYNCS.PHASECHK.TRANS64.TRYWAIT P3, [R15+URZ+0x34850], R0 ;  /* 0x034850000f0075a7 */ /* 0x000062000806017f */
[----:B------:R-:W-:Y:S05]  /*15500*/  @!P0 BRA `(.L_x_2890) ;  /* 0x0000000000048947 */ /* 0x000fea0003800000 */
[----:B------:R-:W-:Y:S01]  /*15510*/  BPT.TRAP 0x1 ;  /* 0x000000040000795c */ /* 0x000fe20000300000 */
.L_x_2890:
[----:B------:R-:W-:Y:S04]  /*15520*/  BSSY B2, `(.L_x_2891) ;  /* 0x0000004000027945 */ /* 0x000fe80003800000 */
[----:B-1----:R-:W-:Y:S05]  /*15530*/  @P3 BRA `(.L_x_2892) ;  /* 0x0000000000083947 */ /* 0x002fea0003800000 */
[----:B------:R-:W1:Y:S02]  /*15540*/  SYNCS.PHASECHK.TRANS64.TRYWAIT P3, [R15+URZ+0x34850], R0 ;  /* 0x034850000f0075a7 */ /* 0x000e64000806017f */
[----:B-1----:R-:W-:Y:S05]  /*15550*/  @!P3 BRA `(.L_x_2893) ;  /* 0x0000010c0044b947 */ /* 0x002fea0003800000 */
.L_x_2892:
[----:B------:R-:W-:Y:S05]  /*15560*/  BSYNC B2 ;  /* 0x0000000000027941 */ /* 0x000fea0003800000 */
.L_x_2891:
        /* <DEDUP_REMOVED lines=10> */
[----:B------:R-:W-:Y:S01]  /*15610*/  FMUL.FTZ R25, R31, UR39 ;  /* 0x000000271f197c20 */ /* 0x000fe20008410000 */
        /* <DEDUP_REMOVED lines=14> */
[----:B------:R-:W-:Y:S01]  /*15700*/  FMUL.FTZ R37, R43, UR39 ;  /* 0x000000272b257c20 */ /* 0x000fe20008410000 */
[----:B------:R-:W-:Y:S01]  /*15710*/  FMUL.FTZ R43, R50, UR39 ;  /* 0x00000027322b7c20 */ /* 0x000fe20008410000 */
[----:B------:R-:W-:Y:S02]  /*15720*/  IMAD.IADD R50, R205, 0x1, R200 ;  /* 0x00000001cd327824 */ /* 0x000fe400078e02c8 */
[----:B------:R-:W-:Y:S01]  /*15730*/  FMUL.FTZ R46, R48, UR39 ;  /* 0x00000027302e7c20 */ /* 0x000fe20008410000 */
[----:B------:R-:W-:Y:S01]  /*15740*/  FMUL.FTZ R48, R49, UR39 ;  /* 0x0000002731307c20 */ /* 0x000fe20008410000 */
[----:B------:R-:W-:Y:S01]  /*15750*/  FMUL.FTZ R49, R52, UR39 ;  /* 0x0000002734317c20 */ /* 0x000fe20008410000 */
[----:B------:R-:W-:Y:S01]  /*15760*/  IMAD.MOV.U32 R52, RZ, RZ, -0x80 ;  /* 0xffffff80ff347424 */ /* 0x000fe200078e00ff */
[----:B------:R-:W0:Y:S01]  /*15770*/  MUFU.TANH R0, R0 ;  /* 0x0000000000007308 */ /* 0x000e220000002400 */
[----:B------:R-:W-:Y:S01]  /*15780*/  FMUL.FTZ R2, R26, UR39 ;  /* 0x000000271a027c20 */ /* 0x000fe20008410000 */
[----:B------:R-:W-:Y:S01]  /*15790*/  FMUL.FTZ R26, R29, UR39 ;  /* 0x000000271d1a7c20 */ /* 0x000fe20008410000 */
[----:B-----5:R-:W-:Y:S01]  /*157a0*/  IMAD R52, R13, R52, 0x1 ;  /* 0x000000010d347424 */ /* 0x020fe200078e0234 */
[----:B------:R-:W-:Y:S01]  /*157b0*/  HGMMA.64x128x16.F32 R88, R180, gdesc[UR4].tnspB, R88, gsb0 ;  /* 0x41e00004b4587df0 */ /* 0x000fe20008000858 */
[----:B------:R-:W-:Y:S01]  /*157c0*/  R2UR UR6, R10 ;  /* 0x000000000a0672ca */ /* 0x000fe200000e0000 */
[----:B------:R-:W-:Y:S01]  /*157d0*/  FMUL.FTZ R20, R27, UR39 ;  /* 0x000000271b147c20 */ /* 0x000fe20008410000 */
[----:B------:R-:W-:Y:S01]  /*157e0*/  R2UR UR7, R11 ;  /* 0x000000000b0772ca */ /* 0x000fe200000e0000 */
[----:B------:R-:W-:Y:S01]  /*157f0*/  IMAD.MOV.U32 R11, RZ, RZ, 0x40000040 ;  /* 0x40000040ff0b7424 */ /* 0x000fe200078e00ff */
[----:B------:R-:W-:Y:S01]  /*15800*/  IADD3 R10, R8, 0x100, RZ ;  /* 0x00000100080a7810 */ /* 0x000fe20007ffe0ff */
[----:B------:R-:W-:Y:S01]  /*15810*/  IMAD R52, R204, -0x2, R52 ;  /* 0xfffffffecc347824 */ /* 0x000fe200078e0234 */
[----:B------:R-:W-:Y:S01]  /*15820*/  MUFU.TANH R9, R9 ;  /* 0x0000000900097308 */ /* 0x000fe20000002400 */
[----:B------:R-:W-:Y:S01]  /*15830*/  FMUL.FTZ R27, R32, UR39 ;  /* 0x00000027201b7c20 */ /* 0x000fe20008410000 */
[----:B------:R-:W-:Y:S01]  /*15840*/  FMUL.FTZ R32, R36, UR39 ;  /* 0x0000002724207c20 */ /* 0x000fe20008410000 */
[----:B------:R-:W-:Y:S01]  /*15850*/  FMUL.FTZ R36, R40, UR39 ;  /* 0x0000002728247c20 */ /* 0x000fe20008410000 */
[----:B------:R-:W-:Y:S01]  /*15860*/  IADD3 R52, -R201, R52, R202 ;  /* 0x00000034c9347210 */ /* 0x000fe20007ffe1ca */
        /* <DEDUP_REMOVED lines=40> */
[----:B------:R-:W-:Y:S01]  /*15af0*/  @!P1 VIADD R14, R14, 0x34840 ;  /* 0x000348400e0e9836 */ /* 0x000fe20000000000 */
[----:B------:R-:W-:-:S02]  /*15b00*/  @!P1 IADD3 R15, R15, 0x34860, RZ ;  /* 0x000348600f0f9810 */ /* 0x000fc40007ffe0ff */
[----:B------:R-:W-:Y:S02]  /*15b10*/  MUFU.TANH R34, R34 ;  /* 0x0000002200227308 */ /* 0x000fe40000002400 */
[----:B------:R-:W-:Y:S02]  /*15b20*/  @!P1 PRMT R14, RZ, 0x654, R14 ;  /* 0x00000654ff0e9816 */ /* 0x000fe4000000000e */
[----:B------:R-:W-:-:S04]  /*15b30*/  @!P1 PRMT R15, RZ, 0x654, R15 ;  /* 0x00000654ff0f9816 */ /* 0x000fc8000000000f */
[----:B------:R-:W4:Y:S08]  /*15b40*/  MUFU.TANH R36, R36 ;  /* 0x0000002400247308 */ /* 0x000f300000002400 */
[----:B------:R-:W-:Y:S08]  /*15b50*/  MUFU.TANH R38, R38 ;  /* 0x0000002600267308 */ /* 0x000ff00000002400 */
[----:B------:R-:W4:Y:S08]  /*15b60*/  MUFU.TANH R40, R40 ;  /* 0x0000002800287308 */ /* 0x000f300000002400 */
[----:B------:R-:W-:Y:S08]  /*15b70*/  MUFU.TANH R42, R42 ;  /* 0x0000002a002a7308 */ /* 0x000ff00000002400 */
[----:B------:R-:W4:Y:S08]  /*15b80*/  MUFU.TANH R46, R46 ;  /* 0x0000002e002e7308 */ /* 0x000f300000002400 */
[----:B------:R-:W-:Y:S08]  /*15b90*/  MUFU.TANH R48, R48 ;  /* 0x0000003000307308 */ /* 0x000ff00000002400 */
[----:B------:R-:W4:Y:S08]  /*15ba0*/  MUFU.TANH R49, R49 ;  /* 0x0000003100317308 */ /* 0x000f300000002400 */
[----:B------:R-:W4:Y:S08]  /*15bb0*/  MUFU.TANH R51, R51 ;  /* 0x0000003300337308 */ /* 0x000f300000002400 */
[----:B------:R-:W-:Y:S08]  /*15bc0*/  MUFU.TANH R59, R59 ;  /* 0x0000003b003b7308 */ /* 0x000ff00000002400 */
[----:B------:R-:W-:Y:S01]  /*15bd0*/  MUFU.TANH R60, R60 ;  /* 0x0000003c003c7308 */ /* 0x000fe20000002400 */
[----:B------:R-:W-:-:S02]  /*15be0*/  WARPGROUP.DEPBAR.LE gsb0, 0x0 ;  /* 0x00008000000079c5 */ /* 0x000fc40000010000 */
[----:B------:R-:W-:-:S05]  /*15bf0*/  WARPGROUP.ARRIVE ;  /* 0x00000000000079c5 */ /* 0x000fca0000000000 */
[----:B------:R-:W-:Y:S01]  /*15c00*/  MUFU.TANH R61, R61 ;  /* 0x0000003d003d7308 */ /* 0x000fe20000002400 */
[----:B------:R-:W-:Y:S01]  /*15c10*/  HGMMA.64x128x16.F32 R88, R176, gdesc[UR4].tnspB, R88, gsb0 ;  /* 0x41e00004b0587df0 */ /* 0x000fe20008000858 */
[----:B------:R-:W-:Y:S02]  /*15c20*/  R2UR UR7, R11 ;  /* 0x000000000b0772ca */ /* 0x000fe400000e0000 */
[----:B------:R-:W0:Y:S01]  /*15c30*/  @P2 LDC R11, c[0x0][0x44c] ;  /* 0x00011300ff0b2b82 */ /* 0x000e220000000800 */
[----:B------:R-:W-:-:S03]  /*15c40*/  R2UR UR6, R10 ;  /* 0x000000000a0672ca */ /* 0x000fc600000e0000 */
[----:B------:R-:W-:Y:S04]  /*15c50*/  MUFU.TANH R64, R64 ;  /* 0x0000004000407308 */ /* 0x000fe80000002400 */
[----:B------:R-:W1:Y:S04]  /*15c60*/  @P2 LDC R10, c[0x0][0x450] ;  /* 0x00011400ff0a2b82 */ /* 0x000e680000000800 */
[----:B------:R-:W-:Y:S08]  /*15c70*/  MUFU.TANH R65, R65 ;  /* 0x0000004100417308 */ /* 0x000ff00000002400 */
[----:B------:R-:W-:Y:S01]  /*15c80*/  MUFU.TANH R68, R68 ;  /* 0x0000004400447308 */ /* 0x000fe20000002400 */
[----:B0-----:R-:W-:-:S07]  /*15c90*/  @P2 IMAD.HI.U32 R11, R50, R11, RZ ;  /* 0x0000000b320b2227 */ /* 0x001fce00078e00ff */
[----:B------:R-:W-:Y:S01]  /*15ca0*/  MUFU.TANH R69, R69 ;  /* 0x0000004500457308 */ /* 0x000fe20000002400 */
[----:B-1----:R-:W-:Y:S01]  /*15cb0*/  @P2 SHF.R.U32.HI R50, RZ, R10, R11 ;  /* 0x0000000aff322219 */ /* 0x002fe2000001160b */
[----:B------:R-:W-:Y:S01]  /*15cc0*/  IMAD.MOV.U32 R11, RZ, RZ, 0x40000040 ;  /* 0x40000040ff0b7424 */ /* 0x000fe200078e00ff */
[----:B------:R-:W-:-:S05]  /*15cd0*/  IADD3 R10, R8, 0x180, RZ ;  /* 0x00000180080a7810 */ /* 0x000fca0007ffe0ff */
[----:B------:R-:W-:Y:S01]  /*15ce0*/  MUFU.TANH R72, R72 ;  /* 0x0000004800487308 */ /* 0x000fe20000002400 */
[----:B------:R-:W0:Y:S07]  /*15cf0*/  SHFL.IDX PT, R55, R50, RZ, 0x1c1f ;  /* 0x001c1fff32377589 */ /* 0x000e2e00000e0000 */
[----:B------:R-:W-:Y:S08]  /*15d00*/  MUFU.TANH R73, R73 ;  /* 0x0000004900497308 */ /* 0x000ff00000002400 */
[----:B------:R-:W-:Y:S08]  /*15d10*/  MUFU.TANH R76, R76 ;  /* 0x0000004c004c7308 */ /* 0x000ff00000002400 */
[----:B------:R-:W-:Y:S01]  /*15d20*/  MUFU.TANH R77, R77 ;  /* 0x0000004d004d7308 */ /* 0x000fe20000002400 */
[----:B0-----:R-:W-:-:S04]  /*15d30*/  IADD3 R55, R52, R55, RZ ;  /* 0x0000003734377210 */ /* 0x001fc80007ffe0ff */
[C---:B------:R-:W-:Y:S02]  /*15d40*/  ISETP.GT.AND P3, PT, R55.reuse, RZ, PT ;  /* 0x000000ff3700720c */ /* 0x040fe40003f64270 */
[C---:B------:R-:W-:Y:S01]  /*15d50*/  ISETP.GT.AND P4, PT, R55.reuse, 0x1, PT ;  /* 0x000000013700780c */ /* 0x040fe20003f84270 */
[----:B------:R-:W-:Y:S01]  /*15d60*/  MUFU.TANH R80, R80 ;  /* 0x0000005000507308 */ /* 0x000fe20000002400 */
[----:B------:R-:W-:Y:S02]  /*15d70*/  FSEL R0, R0, -INF , P3 ;  /* 0xff80000000007808 */ /* 0x000fe40001800000 */
[----:B------:R-:W-:-:S04]  /*15d80*/  ISETP.GT.AND P3, PT, R55, 0x8, PT ;  /* 0x000000083700780c */ /* 0x000fc80003f64270 */
[----:B------:R-:W-:Y:S01]  /*15d90*/  FSEL R24, R24, -INF , P3 ;  /* 0xff80000018187808 */ /* 0x000fe20001800000 */
[----:B------:R-:W-:Y:S01]  /*15da0*/  MUFU.TANH R2, R2 ;  /* 0x0000000200027308 */ /* 0x000fe20000002400 */
[----:B------:R-:W-:-:S04]  /*15db0*/  ISETP.GT.AND P3, PT, R55, 0x10, PT ;  /* 0x000000103700780c */ /* 0x000fc80003f64270 */
[----:B--2---:R-:W-:Y:S02]  /*15dc0*/  FSEL R27, R27, -INF , P3 ;  /* 0xff8000001b1b7808 */ /* 0x004fe40001800000 */
[C---:B------:R-:W-:Y:S01]  /*15dd0*/  ISETP.GT.AND P3, PT, R55.reuse, 0x18, PT ;  /* 0x000000183700780c */ /* 0x040fe20003f64270 */
[----:B------:R-:W-:Y:S03]  /*15de0*/  MUFU.TANH R20, R20 ;  /* 0x0000001400147308 */ /* 0x000fe60000002400 */
[----:B---3--:R-:W-:Y:S02]  /*15df0*/  FSEL R32, R32, -INF , P3 ;  /* 0xff80000020207808 */ /* 0x008fe40001800000 */
[----:B------:R-:W-:-:S03]  /*15e00*/  ISETP.GT.AND P3, PT, R55, 0x20, PT ;  /* 0x000000203700780c */ /* 0x000fc60003f64270 */
[----:B------:R-:W-:Y:S01]  /*15e10*/  MUFU.TANH R21, R21 ;  /* 0x0000001500157308 */ /* 0x000fe20000002400 */
[----:B----4-:R-:W-:Y:S02]  /*15e20*/  FSEL R36, R36, -INF , P3 ;  /* 0xff80000024247808 */ /* 0x010fe40001800000 */
[----:B------:R-:W-:-:S04]  /*15e30*/  ISETP.GT.AND P3, PT, R55, 0x28, PT ;  /* 0x000000283700780c */ /* 0x000fc80003f64270 */
[----:B------:R-:W-:Y:S01]  /*15e40*/  FSEL R40, R40, -INF , P3 ;  /* 0xff80000028287808 */ /* 0x000fe20001800000 */
[----:B------:R-:W-:Y:S01]  /*15e50*/  MUFU.TANH R25, R25 ;  /* 0x0000001900197308 */ /* 0x000fe20000002400 */
[----:B------:R-:W-:-:S04]  /*15e60*/  ISETP.GT.AND P3, PT, R55, 0x30, PT ;  /* 0x000000303700780c */ /* 0x000fc80003f64270 */
[----:B------:R-:W-:Y:S02]  /*15e70*/  FSEL R46, R46, -INF , P3 ;  /* 0xff8000002e2e7808 */ /* 0x000fe40001800000 */
[----:B------:R-:W-:Y:S01]  /*15e80*/  ISETP.GT.AND P3, PT, R55, 0x38, PT ;  /* 0x000000383700780c */ /* 0x000fe20003f64270 */
[----:B------:R-:W-:Y:S03]  /*15e90*/  MUFU.TANH R28, R28 ;  /* 0x0000001c001c7308 */ /* 0x000fe60000002400 */
[----:B------:R-:W-:Y:S02]  /*15ea0*/  FSEL R49, R49, -INF , P3 ;  /* 0xff80000031317808 */ /* 0x000fe40001800000 */
[----:B------:R-:W-:-:S03]  /*15eb0*/  ISETP.GT.AND P3, PT, R55, 0x40, PT ;  /* 0x000000403700780c */ /* 0x000fc60003f64270 */
[----:B------:R-:W-:Y:S08]  /*15ec0*/  MUFU.TANH R29, R29 ;  /* 0x0000001d001d7308 */ /* 0x000ff00000002400 */
[----:B------:R-:W-:Y:S08]  /*15ed0*/  MUFU.TANH R31, R31 ;  /* 0x0000001f001f7308 */ /* 0x000ff00000002400 */
[----:B------:R-:W-:Y:S01]  /*15ee0*/  MUFU.TANH R33, R33 ;  /* 0x0000002100217308 */ /* 0x000fe20000002400 */
[----:B------:R-:W-:-:S02]  /*15ef0*/  WARPGROUP.DEPBAR.LE gsb0, 0x0 ;  /* 0x00008000000079c5 */ /* 0x000fc40000010000 */
[----:B------:R-:W-:-:S05]  /*15f00*/  WARPGROUP.ARRIVE ;  /* 0x00000000000079c5 */ /* 0x000fca0000000000 */
[----:B------:R-:W-:Y:S01]  /*15f10*/  MUFU.TANH R35, R35 ;  /* 0x0000002300237308 */ /* 0x000fe20000002400 */
[----:B------:R-:W-:Y:S01]  /*15f20*/  HGMMA.64x128x16.F32 R88, R172, gdesc[UR4].tnspB, R88, gsb0 ;  /* 0x41e00004ac587df0 */ /* 0x000fe20008000858 */
[----:B------:R-:W-:Y:S01]  /*15f30*/  R2UR UR6, R10 ;  /* 0x000000000a0672ca */ /* 0x000fe200000e0000 */
[----:B------:R-:W-:Y:S01]  /*15f40*/  FMUL.FTZ R10, R56, UR39 ;  /* 0x00000027380a7c20 */ /* 0x000fe20008410000 */
[----:B------:R-:W-:-:S04]  /*15f50*/  FSEL R56, R9, -INF , P4 ;  /* 0xff80000009387808 */ /* 0x000fc80002000000 */
[----:B------:R-:W-:Y:S01]  /*15f60*/  MUFU.TANH R37, R37 ;  /* 0x0000002500257308 */ /* 0x000fe20000002400 */
[----:B------:R-:W-:Y:S02]  /*15f70*/  FMNMX.FTZ R9, R0, R12, !PT ;  /* 0x0000000c00097209 */ /* 0x000fe40007810000 */
[C---:B------:R-:W-:Y:S02]  /*15f80*/  ISETP.GT.AND P4, PT, R55.reuse, 0x9, PT ;  /* 0x000000093700780c */ /* 0x040fe40003f84270 */
[----:B------:R-:W-:Y:S02]  /*15f90*/  FMNMX.FTZ R9, R56, R9, !PT ;  /* 0x0000000938097209 */ /* 0x000fe40007810000 */
[----:B------:R-:W-:Y:S01]  /*15fa0*/  FSEL R26, R26, -INF , P4 ;  /* 0xff8000001a1a7808 */ /* 0x000fe20002000000 */
[----:B------:R-:W0:Y:S01]  /*15fb0*/  MUFU.TANH R10, R10 ;  /* 0x0000000a000a7308 */ /* 0x000e220000002400 */
[----:B------:R-:W-:Y:S02]  /*15fc0*/  FMNMX.FTZ R9, R24, R9, !PT ;  /* 0x0000000918097209 */ /* 0x000fe40007810000 */
[----:B------:R-:W-:-:S02]  /*15fd0*/  ISETP.GT.AND P4, PT, R55, 0x11, PT ;  /* 0x000000113700780c */ /* 0x000fc40003f84270 */
[----:B------:R-:W-:Y:S02]  /*15fe0*/  FMNMX.FTZ R9, R26, R9, !PT ;  /* 0x000000091a097209 */ /* 0x000fe40007810000 */
[----:B------:R-:W-:Y:S01]  /*15ff0*/  FSEL R30, R30, -INF , P4 ;  /* 0xff8000001e1e7808 */ /* 0x000fe20002000000 */
[----:B------:R-:W-:Y:S01]  /*16000*/  MUFU.TANH R39, R39 ;  /* 0x0000002700277308 */ /* 0x000fe20000002400 */
[----:B------:R-:W-:Y:S02]  /*16010*/  FMNMX.FTZ R9, R27, R9, !PT ;  /* 0x000000091b097209 */ /* 0x000fe40007810000 */
[----:B------:R-:W-:Y:S02]  /*16020*/  ISETP.GT.AND P4, PT, R55, 0x19, PT ;  /* 0x000000193700780c */ /* 0x000fe40003f84270 */
[----:B------:R-:W-:Y:S02]  /*16030*/  FMNMX.FTZ R9, R30, R9, !PT ;  /* 0x000000091e097209 */ /* 0x000fe40007810000 */
[----:B------:R-:W-:Y:S01]  /*16040*/  FSEL R34, R34, -INF , P4 ;  /* 0xff80000022227808 */ /* 0x000fe20002000000 */
[----:B------:R-:W-:Y:S01]  /*16050*/  MUFU.TANH R41, R41 ;  /* 0x0000002900297308 */ /* 0x000fe20000002400 */
[----:B------:R-:W-:-:S02]  /*16060*/  FMNMX.FTZ R9, R32, R9, !PT ;  /* 0x0000000920097209 */ /* 0x000fc40007810000 */
[C---:B------:R-:W-:Y:S02]  /*16070*/  ISETP.GT.AND P4, PT, R55.reuse, 0x21, PT ;  /* 0x000000213700780c */ /* 0x040fe40003f84270 */
[----:B------:R-:W-:Y:S02]  /*16080*/  FMNMX.FTZ R9, R34, R9, !PT ;  /* 0x0000000922097209 */ /* 0x000fe40007810000 */
[----:B------:R-:W-:Y:S01]  /*16090*/  FSEL R38, R38, -INF , P4 ;  /* 0xff80000026267808 */ /* 0x000fe20002000000 */
[----:B------:R-:W-:Y:S01]  /*160a0*/  MUFU.TANH R43, R43 ;  /* 0x0000002b002b7308 */ /* 0x000fe20000002400 */
[----:B------:R-:W-:Y:S02]  /*160b0*/  FMNMX.FTZ R9, R36, R9, !PT ;  /* 0x0000000924097209 */ /* 0x000fe40007810000 */
[----:B------:R-:W-:Y:S02]  /*160c0*/  ISETP.GT.AND P4, PT, R55, 0x29, PT ;  /* 0x000000293700780c */ /* 0x000fe40003f84270 */
[----:B------:R-:W-:-:S02]  /*160d0*/  FMNMX.FTZ R9, R38, R9, !PT ;  /* 0x0000000926097209 */ /* 0x000fc40007810000 */
[----:B------:R-:W-:Y:S01]  /*160e0*/  R2UR UR7, R11 ;  /* 0x000000000b0772ca */ /* 0x000fe200000e0000 */
[----:B------:R-:W-:Y:S01]  /*160f0*/  FMUL.FTZ R11, R57, UR39 ;  /* 0x00000027390b7c20 */ /* 0x000fe20008410000 */
[----:B------:R-:W-:Y:S01]  /*16100*/  FSEL R42, R42, -INF , P4 ;  /* 0xff8000002a2a7808 */ /* 0x000fe20002000000 */
[----:B------:R-:W-:Y:S01]  /*16110*/  MUFU.TANH R44, R44 ;  /* 0x0000002c002c7308 */ /* 0x000fe20000002400 */
[----:B------:R-:W-:Y:S02]  /*16120*/  FMNMX.FTZ R9, R40, R9, !PT ;  /* 0x0000000928097209 */ /* 0x000fe40007810000 */
[----:B------:R-:W-:Y:S02]  /*16130*/  ISETP.GT.AND P4, PT, R55, 0x31, PT ;  /* 0x000000313700780c */ /* 0x000fe40003f84270 */
[----:B------:R-:W-:Y:S02]  /*16140*/  FMNMX.FTZ R9, R42, R9, !PT ;  /* 0x000000092a097209 */ /* 0x000fe40007810000 */
[----:B------:R-:W-:Y:S01]  /*16150*/  FSEL R48, R48, -INF , P4 ;  /* 0xff80000030307808 */ /* 0x000fe20002000000 */
[----:B------:R-:W1:Y:S01]  /*16160*/  MUFU.TANH R11, R11 ;  /* 0x0000000b000b7308 */ /* 0x000e620000002400 */
[----:B------:R-:W-:-:S02]  /*16170*/  FMNMX.FTZ R9, R46, R9, !PT ;  /* 0x000000092e097209 */ /* 0x000fc40007810000 */
[----:B------:R-:W-:Y:S02]  /*16180*/  ISETP.GT.AND P4, PT, R55, 0x39, PT ;  /* 0x000000393700780c */ /* 0x000fe40003f84270 */
[----:B------:R-:W-:Y:S02]  /*16190*/  FMNMX.FTZ R9, R48, R9, !PT ;  /* 0x0000000930097209 */ /* 0x000fe40007810000 */
[----:B------:R-:W-:Y:S01]  /*161a0*/  FSEL R51, R51, -INF , P4 ;  /* 0xff80000033337808 */ /* 0x000fe20002000000 */
[----:B------:R-:W-:Y:S01]  /*161b0*/  MUFU.TANH R45, R45 ;  /* 0x0000002d002d7308 */ /* 0x000fe20000002400 */
[----:B------:R-:W-:Y:S02]  /*161c0*/  FMNMX.FTZ R9, R49, R9, !PT ;  /* 0x0000000931097209 */ /* 0x000fe40007810000 */
[----:B------:R-:W-:Y:S02]  /*161d0*/  ISETP.GT.AND P4, PT, R55, 0x41, PT ;  /* 0x000000413700780c */ /* 0x000fe40003f84270 */
[----:B0-----:R-:W-:-:S02]  /*161e0*/  FSEL R57, R10, -INF , P3 ;  /* 0xff8000000a397808 */ /* 0x001fc40001800000 */
[----:B------:R-:W-:Y:S01]  /*161f0*/  FMNMX.FTZ R9, R51, R9, !PT ;  /* 0x0000000933097209 */ /* 0x000fe20007810000 */
[----:B------:R-:W-:Y:S01]  /*16200*/  MUFU.TANH R47, R47 ;  /* 0x0000002f002f7308 */ /* 0x000fe20000002400 */
[----:B------:R-:W-:Y:S02]  /*16210*/  ISETP.GT.AND P3, PT, R55, 0x48, PT ;  /* 0x000000483700780c */ /* 0x000fe40003f64270 */
[----:B-1----:R-:W-:Y:S02]  /*16220*/  FSEL R58, R11, -INF , P4 ;  /* 0xff8000000b3a7808 */ /* 0x002fe40002000000 */
[----:B------:R-:W-:Y:S02]  /*16230*/  FMNMX.FTZ R9, R57, R9, !PT ;  /* 0x0000000939097209 */ /* 0x000fe40007810000 */
[----:B------:R-:W-:Y:S01]  /*16240*/  ISETP.GT.AND P4, PT, R55, 0x49, PT ;  /* 0x000000493700780c */ /* 0x000fe20003f84270 */
[----:B------:R-:W-:Y:S01]  /*16250*/  MUFU.TANH R53, R53 ;  /* 0x0000003500357308 */ /* 0x000fe20000002400 */
[----:B------:R-:W-:-:S02]  /*16260*/  FSEL R59, R59, -INF , P3 ;  /* 0xff8000003b3b7808 */ /* 0x000fc40001800000 */
[----:B------:R-:W-:Y:S02]  /*16270*/  FMNMX.FTZ R9, R58, R9, !PT ;  /* 0x000000093a097209 */ /* 0x000fe40007810000 */
[----:B------:R-:W-:Y:S02]  /*16280*/  ISETP.GT.AND P3, PT, R55, 0x50, PT ;  /* 0x000000503700780c */ /* 0x000fe40003f64270 */
[----:B------:R-:W-:Y:S01]  /*16290*/  FSEL R60, R60, -INF , P4 ;  /* 0xff8000003c3c7808 */ /* 0x000fe20002000000 */
[----:B------:R-:W-:Y:S01]  /*162a0*/  MUFU.TANH R54, R54 ;  /* 0x0000003600367308 */ /* 0x000fe20000002400 */
[----:B------:R-:W-:Y:S02]  /*162b0*/  FMNMX.FTZ R9, R59, R9, !PT ;  /* 0x000000093b097209 */ /* 0x000fe40007810000 */
[----:B------:R-:W-:Y:S02]  /*162c0*/  ISETP.GT.AND P4, PT, R55, 0x51, PT ;  /* 0x000000513700780c */ /* 0x000fe40003f84270 */
[----:B------:R-:W-:-:S02]  /*162d0*/  FSEL R61, R61, -INF , P3 ;  /* 0xff8000003d3d7808 */ /* 0x000fc40001800000 */
[----:B------:R-:W-:Y:S01]  /*162e0*/  FMNMX.FTZ R9, R60, R9, !PT ;  /* 0x000000093c097209 */ /* 0x000fe20007810000 */
[----:B------:R-:W-:Y:S01]  /*162f0*/  MUFU.TANH R62, R62 ;  /* 0x0000003e003e7308 */ /* 0x000fe20000002400 */
[----:B------:R-:W-:Y:S02]  /*16300*/  ISETP.GT.AND P3, PT, R55, 0x58, PT ;  /* 0x000000583700780c */ /* 0x000fe40003f64270 */
[----:B------:R-:W-:Y:S02]  /*16310*/  FSEL R64, R64, -INF , P4 ;  /* 0xff80000040407808 */ /* 0x000fe40002000000 */
        /* <DEDUP_REMOVED lines=17> */
[----:B------:R0:W1:Y:S01]  /*16430*/  MUFU.TANH R9, R84 ;  /* 0x0000005400097308 */ /* 0x0000620000002400 */
[----:B------:R-:W-:-:S02]  /*16440*/  FSEL R73, R73, -INF , P3 ;  /* 0xff80000049497808 */ /* 0x000fc40001800000 */
[----:B------:R-:W-:Y:S02]  /*16450*/  FMNMX.FTZ R11, R72, R10, !PT ;  /* 0x0000000a480b7209 */ /* 0x000fe40007810000 */
[----:B------:R-:W-:Y:S02]  /*16460*/  ISETP.GT.AND P3, PT, R55, 0x70, PT ;  /* 0x000000703700780c */ /* 0x000fe40003f64270 */
[----:B------:R-:W-:Y:S01]  /*16470*/  FSEL R76, R76, -INF , P4 ;  /* 0xff8000004c4c7808 */ /* 0x000fe20002000000 */
[----:B------:R2:W3:Y:S01]  /*16480*/  MUFU.TANH R10, R85 ;  /* 0x00000055000a7308 */ /* 0x0004e20000002400 */
[----:B------:R-:W-:Y:S01]  /*16490*/  FMNMX.FTZ R11, R73, R11, !PT ;  /* 0x0000000b490b7209 */ /* 0x000fe20007810000 */
[----:B0-----:R-:W-:Y:S01]  /*164a0*/  FMUL.FTZ R84, R86, UR39 ;  /* 0x0000002756547c20 */ /* 0x001fe20008410000 */
[----:B------:R-:W-:Y:S02]  /*164b0*/  ISETP.GT.AND P4, PT, R55, 0x71, PT ;  /* 0x000000713700780c */ /* 0x000fe40003f84270 */
[----:B------:R-:W-:-:S02]  /*164c0*/  FSEL R77, R77, -INF , P3 ;  /* 0xff8000004d4d7808 */ /* 0x000fc40001800000 */
[----:B------:R-:W-:Y:S01]  /*164d0*/  FMNMX.FTZ R11, R76, R11, !PT ;  /* 0x0000000b4c0b7209 */ /* 0x000fe20007810000 */
[----:B------:R-:W-:Y:S02]  /*164e0*/  WARPGROUP.DEPBAR.LE gsb0, 0x0 ;  /* 0x00008000000079c5 */ /* 0x000fe40000010000 */
[----:B------:R-:W-:Y:S01]  /*164f0*/  WARPGROUP.ARRIVE ;  /* 0x00000000000079c5 */ /* 0x000fe20000000000 */
[----:B------:R-:W-:Y:S01]  /*16500*/  ISETP.GT.AND P3, PT, R55, 0x78, PT ;  /* 0x000000783700780c */ /* 0x000fe20003f64270 */
[----:B--2---:R0:W2:Y:S01]  /*16510*/  SHFL.IDX PT, R85, R50, 0x1, 0x1c1f ;  /* 0x003c1f0032557f89 */ /* 0x0040a200000e0000 */
[----:B------:R-:W-:Y:S01]  /*16520*/  FSEL R80, R80, -INF , P4 ;  /* 0xff80000050507808 */ /* 0x000fe20002000000 */
[----:B------:R-:W4:Y:S01]  /*16530*/  MUFU.TANH R70, R70 ;  /* 0x0000004600467308 */ /* 0x000f220000002400 */
[----:B------:R-:W-:Y:S01]  /*16540*/  FMNMX.FTZ R11, R77, R11, !PT ;  /* 0x0000000b4d0b7209 */ /* 0x000fe20007810000 */
[----:B------:R-:W-:Y:S01]  /*16550*/  HGMMA.64x128x16.F32 R88, R168, gdesc[UR4].tnspB, R88, gsb0 ;  /* 0x41e00004a8587df0 */ /* 0x000fe20008000858 */
[----:B------:R-:W-:-:S02]  /*16560*/  ISETP.GT.AND P4, PT, R55, 0x79, PT ;  /* 0x000000793700780c */ /* 0x000fc40003f84270 */
[----:B-1----:R-:W-:Y:S01]  /*16570*/  FSEL R55, R9, -INF , P3 ;  /* 0xff80000009377808 */ /* 0x002fe20001800000 */
[----:B0-----:R-:W-:Y:S01]  /*16580*/  FMUL.FTZ R50, R87, UR39 ;  /* 0x0000002757327c20 */ /* 0x001fe20008410000 */
[----:B------:R-:W-:Y:S01]  /*16590*/  FMNMX.FTZ R11, R80, R11, !PT ;  /* 0x0000000b500b7209 */ /* 0x000fe20007810000 */
[----:B------:R-:W0:Y:S01]  /*165a0*/  MUFU.TANH R71, R71 ;  /* 0x0000004700477308 */ /* 0x000e220000002400 */
[----:B---3--:R-:W-:Y:S01]  /*165b0*/  FSEL R63, R10, -INF , P4 ;  /* 0xff8000000a3f7808 */ /* 0x008fe20002000000 */
[----:B------:R-:W-:Y:S01]  /*165c0*/  VIADD R10, R8, 0x200 ;  /* 0x00000200080a7836 */ /* 0x000fe20000000000 */
[----:B------:R-:W-:-:S04]  /*165d0*/  FMNMX.FTZ R11, R55, R11, !PT ;  /* 0x0000000b370b7209 */ /* 0x000fc80007810000 */
[----:B------:R-:W-:Y:S01]  /*165e0*/  FMNMX.FTZ R213, R63, R11, !PT ;  /* 0x0000000b3fd57209 */ /* 0x000fe20007810000 */
[----:B------:R-:W1:Y:S01]  /*165f0*/  MUFU.TANH R74, R74 ;  /* 0x0000004a004a7308 */ /* 0x000e620000002400 */
[----:B------:R-:W-:Y:S02]  /*16600*/  MOV R11, 0x40000040 ;  /* 0x40000040000b7802 */ /* 0x000fe40000000f00 */
[----:B------:R-:W-:Y:S01]  /*16610*/  R2UR UR6, R10 ;  /* 0x000000000a0672ca */ /* 0x000fe200000e0000 */
[----:B------:R-:W3:Y:S01]  /*16620*/  SHFL.BFLY PT, R9, R213, 0x2, 0x1f ;  /* 0x0c401f00d5097f89 */ /* 0x000ee200000e0000 */
[----:B------:R-:W-:Y:S01]  /*16630*/  R2UR UR7, R11 ;  /* 0x000000000b0772ca */ /* 0x000fe200000e0000 */
[----:B--2---:R-:W-:Y:S01]  /*16640*/  IMAD.IADD R52, R52, 0x1, R85 ;  /* 0x0000000134347824 */ /* 0x004fe200078e0255 */
[----:B------:R-:W-:Y:S01]  /*16650*/  MOV R11, 0x40000040 ;  /* 0x40000040000b7802 */ /* 0x000fe20000000f00 */
[----:B------:R-:W-:Y:S01]  /*16660*/  VIADD R10, R8, 0x280 ;  /* 0x00000280080a7836 */ /* 0x000fe20000000000 */
[----:B------:R-:W2:Y:S02]  /*16670*/  MUFU.TANH R75, R75 ;  /* 0x0000004b004b7308 */ /* 0x000ea40000002400 */
[----:B------:R-:W-:-:S02]  /*16680*/  ISETP.GT.AND P4, PT, R52, RZ, PT ;  /* 0x000000ff3400720c */ /* 0x000fc40003f84270 */
[----:B------:R-:W-:Y:S02]  /*16690*/  ISETP.GT.AND P5, PT, R52, 0x1, PT ;  /* 0x000000013400780c */ /* 0x000fe40003fa4270 */
[----:B------:R-:W-:Y:S02]  /*166a0*/  FSEL R2, R2, -INF , P4 ;  /* 0xff80000002027808 */ /* 0x000fe40002000000 */
[----:B------:R-:W-:Y:S01]  /*166b0*/  R2UR UR11, R11 ;  /* 0x000000000b0b72ca */ /* 0x000fe200000e0000 */
[----:B------:R-:W2:Y:S01]  /*166c0*/  MUFU.TANH R78, R78 ;  /* 0x0000004e004e7308 */ /* 0x000ea20000002400 */
[----:B------:R-:W-:Y:S02]  /*166d0*/  ISETP.GT.AND P4, PT, R52, 0x8, PT ;  /* 0x000000083400780c */ /* 0x000fe40003f84270 */
[----:B------:R-:W-:Y:S02]  /*166e0*/  FSEL R20, R20, -INF , P5 ;  /* 0xff80000014147808 */ /* 0x000fe40002800000 */
[----:B------:R-:W-:-:S02]  /*166f0*/  FMNMX.FTZ R11, R2, R7, !PT ;  /* 0x00000007020b7209 */ /* 0x000fc40007810000 */
[----:B------:R-:W-:Y:S01]  /*16700*/  ISETP.GT.AND P5, PT, R52, 0x9, PT ;  /* 0x000000093400780c */ /* 0x000fe20003fa4270 */
[----:B------:R-:W2:Y:S01]  /*16710*/  MUFU.TANH R79, R79 ;  /* 0x0000004f004f7308 */ /* 0x000ea20000002400 */
[----:B------:R-:W-:Y:S02]  /*16720*/  FMNMX.FTZ R11, R20, R11, !PT ;  /* 0x0000000b140b7209 */ /* 0x000fe40007810000 */
[----:B---3--:R-:W-:Y:S02]  /*16730*/  FMNMX.FTZ R213, R213, R9, !PT ;  /* 0x00000009d5d57209 */ /* 0x008fe40007810000 */
[----:B------:R-:W-:Y:S02]  /*16740*/  FSEL R25, R25, -INF , P5 ;  /* 0xff80000019197808 */ /* 0x000fe40002800000 */
[----:B------:R-:W-:Y:S01]  /*16750*/  ISETP.GT.AND P5, PT, R52, 0x11, PT ;  /* 0x000000113400780c */ /* 0x000fe20003fa4270 */
[----:B------:R-:W3:Y:S01]  /*16760*/  SHFL.BFLY PT, R9, R213, 0x1, 0x1f ;  /* 0x0c201f00d5097f89 */ /* 0x000ee200000e0000 */
[----:B------:R-:W-:Y:S01]  /*16770*/  R2UR UR10, R10 ;  /* 0x000000000a0a72ca */ /* 0x000fe200000e0000 */
[----:B------:R-:W2:Y:S01]  /*16780*/  MUFU.TANH R82, R82 ;  /* 0x0000005200527308 */ /* 0x000ea20000002400 */
[----:B------:R-:W-:-:S02]  /*16790*/  FSEL R29, R29, -INF , P5 ;  /* 0xff8000001d1d7808 */ /* 0x000fc40002800000 */
[----:B------:R-:W-:-:S04]  /*167a0*/  ISETP.GT.AND P5, PT, R52, 0x19, PT ;  /* 0x000000193400780c */ /* 0x000fc80003fa4270 */
[----:B------:R-:W-:Y:S01]  /*167b0*/  FSEL R33, R33, -INF , P5 ;  /* 0xff80000021217808 */ /* 0x000fe20002800000 */
[----:B------:R-:W2:Y:S01]  /*167c0*/  MUFU.TANH R83, R83 ;  /* 0x0000005300537308 */ /* 0x000ea20000002400 */
[----:B------:R-:W-:-:S04]  /*167d0*/  ISETP.GT.AND P5, PT, R52, 0x21, PT ;  /* 0x000000213400780c */ /* 0x000fc80003fa4270 */
[----:B------:R-:W-:Y:S02]  /*167e0*/  FSEL R37, R37, -INF , P5 ;  /* 0xff80000025257808 */ /* 0x000fe40002800000 */
[C---:B------:R-:W-:Y:S01]  /*167f0*/  ISETP.GT.AND P5, PT, R52.reuse, 0x29, PT ;  /* 0x000000293400780c */ /* 0x040fe20003fa4270 */
[----:B------:R-:W2:Y:S03]  /*16800*/  MUFU.TANH R84, R84 ;  /* 0x0000005400547308 */ /* 0x000ea60000002400 */
[----:B------:R-:W-:Y:S02]  /*16810*/  FSEL R41, R41, -INF , P5 ;  /* 0xff80000029297808 */ /* 0x000fe40002800000 */
[----:B------:R-:W-:Y:S02]  /*16820*/  ISETP.GT.AND P5, PT, R52, 0x31, PT ;  /* 0x000000313400780c */ /* 0x000fe40003fa4270 */
[----:B---3--:R-:W-:Y:S01]  /*16830*/  FMNMX.FTZ R213, R213, R9, !PT ;  /* 0x00000009d5d57209 */ /* 0x008fe20007810000 */
[----:B------:R-:W-:Y:S01]  /*16840*/  IMAD.U32 R9, RZ, RZ, UR43 ;  /* 0x0000002bff097e24 */ /* 0x000fe2000f8e00ff */
[----:B------:R-:W-:Y:S01]  /*16850*/  FSEL R44, R44, -INF , P5 ;  /* 0xff8000002c2c7808 */ /* 0x000fe20002800000 */
[----:B------:R-:W3:Y:S01]  /*16860*/  MUFU.TANH R50, R50 ;  /* 0x0000003200327308 */ /* 0x000ee20000002400 */
[C---:B------:R-:W-:Y:S01]  /*16870*/  FSETP.NEU.FTZ.AND P3, PT, R213.reuse, -INF , PT ;  /* 0xff800000d500780b */ /* 0x040fe20003f7d000 */
[----:B------:R-:W-:Y:S01]  /*16880*/  FMUL.FTZ R86, R213, R9 ;  /* 0x00000009d5567220 */ /* 0x000fe20000410000 */
[----:B------:R-:W-:-:S04]  /*16890*/  ISETP.GT.AND P5, PT, R52, 0x39, PT ;  /* 0x000000393400780c */ /* 0x000fc80003fa4270 */
[----:B------:R-:W-:Y:S02]  /*168a0*/  FSEL R86, R86, RZ, P3 ;  /* 0x000000ff56567208 */ /* 0x000fe40001800000 */
[----:B------:R-:W-:Y:S02]  /*168b0*/  FSEL R47, R47, -INF , P5 ;  /* 0xff8000002f2f7808 */ /* 0x000fe40002800000 */
[----:B------:R-:W-:Y:S01]  /*168c0*/  ISETP.GT.AND P5, PT, R52, 0x41, PT ;  /* 0x000000413400780c */ /* 0x000fe20003fa4270 */
[-CC-:B------:R-:W-:Y:S01]  /*168d0*/  FFMA.FTZ R180, R0, R9.reuse, -R86.reuse ;  /* 0x0000000900b47223 */ /* 0x180fe20000010856 */
[----:B------:R-:W-:Y:S01]  /*168e0*/  FSEL R0, R21, -INF , P4 ;  /* 0xff80000015007808 */ /* 0x000fe20002000000 */
[-CC-:B------:R-:W-:Y:S01]  /*168f0*/  FFMA.FTZ R182, R24, R9.reuse, -R86.reuse ;  /* 0x0000000918b67223 */ /* 0x180fe20000010856 */
[----:B------:R-:W-:Y:S01]  /*16900*/  ISETP.GT.AND P4, PT, R52, 0x10, PT ;  /* 0x000000103400780c */ /* 0x000fe20003f84270 */
[--C-:B------:R-:W-:Y:S01]  /*16910*/  FFMA.FTZ R10, R26, R9, -R86.reuse ;  /* 0x000000091a0a7223 */ /* 0x100fe20000010856 */
[----:B------:R-:W-:Y:S01]  /*16920*/  FMNMX.FTZ R24, R0, R11, !PT ;  /* 0x0000000b00187209 */ /* 0x000fe20007810000 */
[-CC-:B------:R-:W-:Y:S01]  /*16930*/  FFMA.FTZ R176, R27, R9.reuse, -R86.reuse ;  /* 0x000000091bb07223 */ /* 0x180fe20000010856 */
[----:B------:R-:W-:Y:S01]  /*16940*/  FSEL R28, R28, -INF , P4 ;  /* 0xff8000001c1c7808 */ /* 0x000fe20002000000 */
[----:B------:R-:W-:Y:S01]  /*16950*/  IMAD.MOV.U32 R27, RZ, RZ, 0x40000040 ;  /* 0x40000040ff1b7424 */ /* 0x000fe200078e00ff */
[----:B------:R-:W-:Y:S01]  /*16960*/  FMNMX.FTZ R11, R25, R24, !PT ;  /* 0x00000018190b7209 */ /* 0x000fe20007810000 */
[--C-:B------:R-:W-:Y:S01]  /*16970*/  FFMA.FTZ R56, R56, R9, -R86.reuse ;  /* 0x0000000938387223 */ /* 0x100fe20000010856 */
[----:B------:R-:W-:Y:S01]  /*16980*/  ISETP.GT.AND P4, PT, R52, 0x18, PT ;  /* 0x000000183400780c */ /* 0x000fe20003f84270 */
[----:B------:R-:W-:Y:S01]  /*16990*/  MUFU.EX2 R180, R180 ;  /* 0x000000b400b47308 */ /* 0x000fe20000000800 */
[----:B------:R-:W-:Y:S01]  /*169a0*/  FMNMX.FTZ R24, R28, R11, !PT ;  /* 0x0000000b1c187209 */ /* 0x000fe20007810000 */
[-CC-:B------:R-:W-:Y:S01]  /*169b0*/  FFMA.FTZ R30, R30, R9.reuse, -R86.reuse ;  /* 0x000000091e1e7223 */ /* 0x180fe20000010856 */
[----:B------:R-:W-:Y:S01]  /*169c0*/  FSEL R31, R31, -INF , P4 ;  /* 0xff8000001f1f7808 */ /* 0x000fe20002000000 */
[-CC-:B------:R-:W-:Y:S01]  /*169d0*/  FFMA.FTZ R178, R32, R9.reuse, -R86.reuse ;  /* 0x0000000920b27223 */ /* 0x180fe20000010856 */
[----:B------:R-:W-:Y:S01]  /*169e0*/  FMNMX.FTZ R24, R29, R24, !PT ;  /* 0x000000181d187209 */ /* 0x000fe20007810000 */
[-CC-:B------:R-:W-:Y:S01]  /*169f0*/  FFMA.FTZ R34, R34, R9.reuse, -R86.reuse ;  /* 0x0000000922227223 */ /* 0x180fe20000010856 */
        /* <DEDUP_REMOVED lines=21> */
[----:B------:R-:W-:Y:S01]  /*16b50*/  FFMA.FTZ R55, R55, R9, -R86 ;  /* 0x0000000937377223 */ /* 0x000fe20000010856 */
[----:B------:R-:W-:-:S02]  /*16b60*/  FMNMX.FTZ R26, R41, R26, !PT ;  /* 0x0000001a291a7209 */ /* 0x000fc40007810000 */
[----:B------:R-:W-:Y:S01]  /*16b70*/  ISETP.GT.AND P4, PT, R52, 0x38, PT ;  /* 0x000000383400780c */ /* 0x000fe20003f84270 */
[----:B------:R-:W-:Y:S01]  /*16b80*/  MUFU.EX2 R176, R176 ;  /* 0x000000b000b07308 */ /* 0x000fe20000000800 */
[----:B------:R-:W-:Y:S02]  /*16b90*/  FMNMX.FTZ R21, R43, R26, !PT ;  /* 0x0000001a2b157209 */ /* 0x000fe40007810000 */
[----:B------:R-:W-:Y:S02]  /*16ba0*/  FSEL R45, R45, -INF , P4 ;  /* 0xff8000002d2d7808 */ /* 0x000fe40002000000 */
[----:B------:R-:W-:Y:S02]  /*16bb0*/  FMNMX.FTZ R26, R44, R21, !PT ;  /* 0x000000152c1a7209 */ /* 0x000fe40007810000 */
[----:B------:R-:W-:Y:S01]  /*16bc0*/  ISETP.GT.AND P4, PT, R52, 0x40, PT ;  /* 0x000000403400780c */ /* 0x000fe20003f84270 */
[----:B------:R4:W-:Y:S01]  /*16bd0*/  MUFU.EX2 R11, R30 ;  /* 0x0000001e000b7308 */ /* 0x0009e20000000800 */
[----:B------:R-:W-:Y:S01]  /*16be0*/  FMNMX.FTZ R26, R45, R26, !PT ;  /* 0x0000001a2d1a7209 */ /* 0x000fe20007810000 */
[----:B------:R-:W-:-:S02]  /*16bf0*/  WARPGROUP.DEPBAR.LE gsb0, 0x0 ;  /* 0x00008000000079c5 */ /* 0x000fc40000010000 */
[----:B------:R-:W-:Y:S01]  /*16c00*/  WARPGROUP.ARRIVE ;  /* 0x00000000000079c5 */ /* 0x000fe20000000000 */
[----:B------:R-:W-:Y:S01]  /*16c10*/  FSEL R53, R53, -INF , P4 ;  /* 0xff80000035357808 */ /* 0x000fe20002000000 */
[-CC-:B------:R-:W-:Y:S01]  /*16c20*/  FFMA.FTZ R170, R49, R9.reuse, -R86.reuse ;  /* 0x0000000931aa7223 */ /* 0x180fe20000010856 */
[----:B------:R-:W-:Y:S01]  /*16c30*/  FMNMX.FTZ R26, R47, R26, !PT ;  /* 0x0000001a2f1a7209 */ /* 0x000fe20007810000 */
[-CC-:B------:R-:W-:Y:S01]  /*16c40*/  FFMA.FTZ R49, R60, R9.reuse, -R86.reuse ;  /* 0x000000093c317223 */ /* 0x180fe20000010856 */
[----:B------:R-:W-:Y:S01]  /*16c50*/  ISETP.GT.AND P4, PT, R52, 0x48, PT ;  /* 0x000000483400780c */ /* 0x000fe20003f84270 */
[----:B------:R-:W-:Y:S01]  /*16c60*/  HGMMA.64x128x16.F32 R88, R164, gdesc[UR4].tnspB, R88, gsb0 ;  /* 0x41e00004a4587df0 */ /* 0x000fe20008000858 */
[----:B------:R-:W-:Y:S01]  /*16c70*/  FSEL R54, R54, -INF , P5 ;  /* 0xff80000036367808 */ /* 0x000fe20002800000 */
[----:B------:R-:W-:Y:S01]  /*16c80*/  MUFU.EX2 R178, R178 ;  /* 0x000000b200b27308 */ /* 0x000fe20000000800 */
[----:B------:R-:W-:Y:S01]  /*16c90*/  FMNMX.FTZ R21, R53, R26, !PT ;  /* 0x0000001a35157209 */ /* 0x000fe20007810000 */
[-CC-:B----4-:R-:W-:Y:S01]  /*16ca0*/  FFMA.FTZ R30, R38, R9.reuse, -R86.reuse ;  /* 0x00000009261e7223 */ /* 0x190fe20000010856 */
[----:B------:R-:W-:Y:S01]  /*16cb0*/  ISETP.GT.AND P5, PT, R52, 0x49, PT ;  /* 0x000000493400780c */ /* 0x000fe20003fa4270 */
[-CC-:B------:R-:W-:Y:S01]  /*16cc0*/  FFMA.FTZ R168, R46, R9.reuse, -R86.reuse ;  /* 0x000000092ea87223 */ /* 0x180fe20000010856 */
[----:B------:R-:W-:Y:S01]  /*16cd0*/  FSEL R62, R62, -INF , P4 ;  /* 0xff8000003e3e7808 */ /* 0x000fe20002000000 */
[--C-:B------:R-:W-:Y:S01]  /*16ce0*/  FFMA.FTZ R38, R58, R9, -R86.reuse ;  /* 0x000000093a267223 */ /* 0x100fe20000010856 */
[----:B------:R-:W-:Y:S01]  /*16cf0*/  FMNMX.FTZ R21, R54, R21, !PT ;  /* 0x0000001536157209 */ /* 0x000fe20007810000 */
[----:B------:R4:W-:Y:S01]  /*16d00*/  MUFU.EX2 R24, R34 ;  /* 0x0000002200187308 */ /* 0x0009e20000000800 */
[----:B------:R-:W-:Y:S01]  /*16d10*/  ISETP.GT.AND P4, PT, R52, 0x50, PT ;  /* 0x000000503400780c */ /* 0x000fe20003f84270 */
[-CC-:B------:R-:W-:Y:S01]  /*16d20*/  FFMA.FTZ R46, R72, R9.reuse, -R86.reuse ;  /* 0x00000009482e7223 */ /* 0x180fe20000010856 */
[----:B------:R-:W-:Y:S01]  /*16d30*/  FSEL R81, R81, -INF , P5 ;  /* 0xff80000051517808 */ /* 0x000fe20002800000 */
[----:B------:R-:W-:Y:S01]  /*16d40*/  FFMA.FTZ R58, R63, R9, -R86 ;  /* 0x000000093f3a7223 */ /* 0x000fe20000010856 */
[----:B------:R-:W-:-:S02]  /*16d50*/  FMNMX.FTZ R26, R62, R21, !PT ;  /* 0x000000153e1a7209 */ /* 0x000fc40007810000 */
[----:B------:R-:W-:Y:S01]  /*16d60*/  ISETP.GT.AND P5, PT, R52, 0x51, PT ;  /* 0x000000513400780c */ /* 0x000fe20003fa4270 */
[----:B------:R-:W-:Y:S01]  /*16d70*/  MUFU.EX2 R172, R172 ;  /* 0x000000ac00ac7308 */ /* 0x000fe20000000800 */
[----:B------:R-:W-:Y:S01]  /*16d80*/  FSEL R66, R66, -INF , P4 ;  /* 0xff80000042427808 */ /* 0x000fe20002000000 */
[-CC-:B----4-:R-:W-:Y:S01]  /*16d90*/  FFMA.FTZ R34, R48, R9.reuse, -R86.reuse ;  /* 0x0000000930227223 */ /* 0x190fe20000010856 */
[----:B------:R-:W-:Y:S01]  /*16da0*/  FMNMX.FTZ R21, R81, R26, !PT ;  /* 0x0000001a51157209 */ /* 0x000fe20007810000 */
[----:B------:R-:W-:Y:S01]  /*16db0*/  FFMA.FTZ R48, R64, R9, -R86 ;  /* 0x0000000940307223 */ /* 0x000fe20000010856 */
        /* <DEDUP_REMOVED lines=11> */
[----:B------:R-:W-:Y:S01]  /*16e70*/  ISETP.GT.AND P5, PT, R52, 0x61, PT ;  /* 0x000000613400780c */ /* 0x000fe20003fa4270 */
[----:B------:R-:W-:Y:S01]  /*16e80*/  MUFU.EX2 R32, R32 ;  /* 0x0000002000207308 */ /* 0x000fe20000000800 */
[----:B-1----:R-:W-:Y:S02]  /*16e90*/  FSEL R74, R74, -INF , P4 ;  /* 0xff8000004a4a7808 */ /* 0x002fe40002000000 */
[----:B------:R-:W-:Y:S02]  /*16ea0*/  FMNMX.FTZ R21, R71, R26, !PT ;  /* 0x0000001a47157209 */ /* 0x000fe40007810000 */
[----:B------:R-:W-:Y:S02]  /*16eb0*/  ISETP.GT.AND P4, PT, R52, 0x68, PT ;  /* 0x000000683400780c */ /* 0x000fe40003f84270 */
[----:B--2---:R-:W-:Y:S01]  /*16ec0*/  FSEL R75, R75, -INF , P5 ;  /* 0xff8000004b4b7808 */ /* 0x004fe20002800000 */
[----:B------:R-:W-:Y:S01]  /*16ed0*/  MUFU.EX2 R168, R168 ;  /* 0x000000a800a87308 */ /* 0x000fe20000000800 */
[----:B------:R-:W-:-:S02]  /*16ee0*/  FMNMX.FTZ R26, R74, R21, !PT ;  /* 0x000000154a1a7209 */ /* 0x000fc40007810000 */
[----:B------:R-:W-:Y:S02]  /*16ef0*/  ISETP.GT.AND P5, PT, R52, 0x69, PT ;  /* 0x000000693400780c */ /* 0x000fe40003fa4270 */
        /* <DEDUP_REMOVED lines=14> */
[----:B------:R-:W-:Y:S01]  /*16fe0*/  ISETP.GT.AND P5, PT, R52, 0x79, PT ;  /* 0x000000793400780c */ /* 0x000fe20003fa4270 */
[-CC-:B------:R-:W-:Y:S01]  /*16ff0*/  FFMA.FTZ R52, R77, R9.reuse, -R86.reuse ;  /* 0x000000094d347223 */ /* 0x180fe20000010856 */
[----:B------:R-:W-:Y:S02]  /*17000*/  FSEL R84, R84, -INF , P4 ;  /* 0xff80000054547808 */ /* 0x000fe40002000000 */
[----:B------:R-:W-:Y:S01]  /*17010*/  FMNMX.FTZ R21, R83, R26, !PT ;  /* 0x0000001a53157209 */ /* 0x000fe20007810000 */
[----:B------:R-:W-:Y:S01]  /*17020*/  MUFU.EX2 R38, R38 ;  /* 0x0000002600267308 */ /* 0x000fe20000000800 */
[----:B---3--:R-:W-:Y:S01]  /*17030*/  FSEL R85, R50, -INF , P5 ;  /* 0xff80000032557808 */ /* 0x008fe20002800000 */
[----:B------:R-:W-:Y:S01]  /*17040*/  FFMA.FTZ R50, R73, R9, -R86 ;  /* 0x0000000949327223 */ /* 0x000fe20000010856 */
[----:B------:R-:W-:Y:S02]  /*17050*/  FMNMX.FTZ R26, R84, R21, !PT ;  /* 0x00000015541a7209 */ /* 0x000fe40007810000 */
[----:B------:R-:W-:-:S02]  /*17060*/  R2UR UR7, R27 ;  /* 0x000000001b0772ca */ /* 0x000fc400000e0000 */
[----:B------:R-:W-:Y:S01]  /*17070*/  FMNMX.FTZ R21, R85, R26, !PT ;  /* 0x0000001a55157209 */ /* 0x000fe20007810000 */
[----:B------:R-:W-:Y:S01]  /*17080*/  MUFU.EX2 R49, R49 ;  /* 0x0000003100317308 */ /* 0x000fe20000000800 */
[----:B------:R-:W-:Y:S02]  /*17090*/  FSEL R27, R213, RZ, P3 ;  /* 0x000000ffd51b7208 */ /* 0x000fe40001800000 */
[C---:B------:R-:W-:Y:S01]  /*170a0*/  ISETP.GT.AND P3, PT, R13.reuse, R6, PT ;  /* 0x000000060d00720c */ /* 0x040fe20003f64270 */
[----:B------:R-:W0:Y:S01]  /*170b0*/  SHFL.BFLY PT, R26, R21, 0x2, 0x1f ;  /* 0x0c401f00151a7f89 */ /* 0x000e2200000e0000 */
[----:B------:R-:W-:-:S03]  /*170c0*/  VIADD R13, R13, 0xffffffff ;  /* 0xffffffff0d0d7836 */ /* 0x000fc60000000000 */
[----:B------:R-:W-:Y:S08]  /*170d0*/  MUFU.EX2 R48, R48 ;  /* 0x0000003000307308 */ /* 0x000ff00000000800 */
[----:B------:R-:W-:Y:S08]  /*170e0*/  MUFU.EX2 R42, R42 ;  /* 0x0000002a002a7308 */ /* 0x000ff00000000800 */
[----:B------:R-:W-:Y:S01]  /*170f0*/  MUFU.EX2 R40, R40 ;  /* 0x0000002800287308 */ /* 0x000fe20000000800 */
[----:B0-----:R-:W-:-:S07]  /*17100*/  FMNMX.FTZ R26, R21, R26, !PT ;  /* 0x0000001a151a7209 */ /* 0x001fce0007810000 */
[----:B------:R-:W-:Y:S01]  /*17110*/  MUFU.EX2 R46, R46 ;  /* 0x0000002e002e7308 */ /* 0x000fe20000000800 */
[----:B------:R-:W0:Y:S07]  /*17120*/  SHFL.BFLY PT, R21, R26, 0x1, 0x1f ;  /* 0x0c201f001a157f89 */ /* 0x000e2e00000e0000 */
[----:B------:R-:W-:Y:S08]  /*17130*/  MUFU.EX2 R50, R50 ;  /* 0x0000003200327308 */ /* 0x000ff00000000800 */
[----:B------:R-:W-:Y:S01]  /*17140*/  MUFU.EX2 R51, R51 ;  /* 0x0000003300337308 */ /* 0x000fe20000000800 */
[----:B------:R-:W-:-:S02]  /*17150*/  WARPGROUP.DEPBAR.LE gsb0, 0x0 ;  /* 0x00008000000079c5 */ /* 0x000fc40000010000 */
[----:B------:R-:W-:Y:S01]  /*17160*/  WARPGROUP.ARRIVE ;  /* 0x00000000000079c5 */ /* 0x000fe20000000000 */
[-CC-:B------:R-:W-:Y:S01]  /*17170*/  FFMA.FTZ R166, R59, R9.reuse, -R86.reuse ;  /* 0x000000093ba67223 */ /* 0x180fe20000010856 */
[--C-:B------:R-:W-:Y:S01]  /*17180*/  FFMA.FTZ R164, R57, R9, -R86.reuse ;  /* 0x0000000939a47223 */ /* 0x100fe20000010856 */
[----:B0-----:R-:W-:Y:S01]  /*17190*/  FMNMX.FTZ R21, R26, R21, !PT ;  /* 0x000000151a157209 */ /* 0x001fe20007810000 */
[----:B------:R-:W-:Y:S02]  /*171a0*/  VIADD R26, R8, 0x300 ;  /* 0x00000300081a7836 */ /* 0x000fe40000000000 */
[-C--:B------:R-:W-:Y:S01]  /*171b0*/  FFMA.FTZ R57, R80, R9.reuse, -R86 ;  /* 0x0000000950397223 */ /* 0x080fe20000010856 */
[----:B------:R-:W-:Y:S01]  /*171c0*/  HGMMA.64x128x16.F32 R88, R160, gdesc[UR8].tnspB, R88, gsb0 ;  /* 0x41e00008a0587df0 */ /* 0x000fe20008000858 */
[C---:B------:R-:W-:Y:S01]  /*171d0*/  FSETP.NEU.FTZ.AND P4, PT, R21.reuse, -INF , PT ;  /* 0xff8000001500780b */ /* 0x040fe20003f9d000 */
[C---:B------:R-:W-:Y:S01]  /*171e0*/  FMUL.FTZ R60, R21.reuse, R9 ;  /* 0x00000009153c7220 */ /* 0x040fe20000410000 */
[----:B------:R-:W-:Y:S01]  /*171f0*/  R2UR UR6, R26 ;  /* 0x000000001a0672ca */ /* 0x000fe200000e0000 */
[----:B------:R-:W-:Y:S01]  /*17200*/  MUFU.EX2 R164, R164 ;  /* 0x000000a400a47308 */ /* 0x000fe20000000800 */
[----:B------:R-:W-:-:S02]  /*17210*/  FSEL R26, R21, RZ, P4 ;  /* 0x000000ff151a7208 */ /* 0x000fc40002000000 */
[----:B------:R-:W-:-:S05]  /*17220*/  FSEL R60, R60, RZ, P4 ;  /* 0x000000ff3c3c7208 */ /* 0x000fca0002000000 */
[-C--:B------:R-:W-:Y:S01]  /*17230*/  FFMA.FTZ R183, R0, R9.reuse, -R60 ;  /* 0x0000000900b77223 */ /* 0x080fe2000001083c */
[----:B------:R-:W-:Y:S01]  /*17240*/  FADD.FTZ R0, -R27, R12 ;  /* 0x0000000c1b007221 */ /* 0x000fe20000010100 */
[-CC-:B------:R-:W-:Y:S01]  /*17250*/  FFMA.FTZ R181, R2, R9.reuse, -R60.reuse ;  /* 0x0000000902b57223 */ /* 0x180fe2000001083c */
[----:B------:R-:W-:Y:S02]  /*17260*/  IMAD.MOV.U32 R27, RZ, RZ, 0x40000040 ;  /* 0x40000040ff1b7424 */ /* 0x000fe400078e00ff */
[-CC-:B------:R-:W-:Y:S01]  /*17270*/  FFMA.FTZ R20, R20, R9.reuse, -R60.reuse ;  /* 0x0000000914147223 */ /* 0x180fe2000001083c */
[-C--:B------:R-:W-:Y:S01]  /*17280*/  FMUL.FTZ R2, R0, R9.reuse ;  /* 0x0000000900027220 */ /* 0x080fe20000410000 */
[----:B------:R-:W-:Y:S01]  /*17290*/  FADD.FTZ R0, -R26, R7 ;  /* 0x000000071a007221 */ /* 0x000fe20000010100 */
[----:B------:R-:W-:Y:S01]  /*172a0*/  IADD3 R26, R8, 0x380, RZ ;  /* 0x00000380081a7810 */ /* 0x000fe20007ffe0ff */
[----:B------:R-:W-:Y:S01]  /*172b0*/  MUFU.EX2 R181, R181 ;  /* 0x000000b500b57308 */ /* 0x000fe20000000800 */
[-CC-:B------:R-:W-:Y:S01]  /*172c0*/  FFMA.FTZ R59, R25, R9.reuse, -R60.reuse ;  /* 0x00000009193b7223 */ /* 0x180fe2000001083c */
[-C--:B------:R-:W-:Y:S01]  /*172d0*/  FMUL.FTZ R0, R0, R9.reuse ;  /* 0x0000000900007220 */ /* 0x080fe20000410000 */
        /* <DEDUP_REMOVED lines=25> */
[----:B------:R-:W2:Y:S01]  /*17470*/  MUFU.EX2 R183, R183 ;  /* 0x000000b700b77308 */ /* 0x000ea20000000800 */
[----:B0-----:R-:W-:-:S07]  /*17480*/  FFMA.FTZ R3, R0, R3, R181 ;  /* 0x0000000300037223 */ /* 0x001fce00000100b5 */
[----:B------:R-:W0:Y:S01]  /*17490*/  MUFU.EX2 R59, R59 ;  /* 0x0000003b003b7308 */ /* 0x000e220000000800 */
[C---:B-1----:R-:W-:Y:S01]  /*174a0*/  FADD.FTZ R8, R20.reuse, R3 ;  /* 0x0000000314087221 */ /* 0x042fe20000010000 */
[----:B------:R-:W-:-:S06]  /*174b0*/  F2FP.F16.F32.PACK_AB R181, R20, R181 ;  /* 0x000000b514b5723e */ /* 0x000fcc00000000ff */
[----:B------:R-:W-:Y:S01]  /*174c0*/  MUFU.EX2 R177, R177 ;  /* 0x000000b100b17308 */ /* 0x000fe20000000800 */
[----:B--2---:R-:W-:-:S07]  /*174d0*/  FADD.FTZ R8, R183, R8 ;  /* 0x00000008b7087221 */ /* 0x004fce0000010000 */
        /* <DEDUP_REMOVED lines=16> */
[-C--:B------:R-:W-:Y:S01]  /*175e0*/  FFMA.FTZ R163, R70, R9.reuse, -R60 ;  /* 0x0000000946a37223 */ /* 0x080fe2000001083c */
[----:B------:R-:W-:Y:S01]  /*175f0*/  HGMMA.64x128x16.F32 R88, R156, gdesc[UR4].tnspB, R88, gsb0 ;  /* 0x41e000049c587df0 */ /* 0x000fe20008000858 */
[----:B------:R-:W-:Y:S02]  /*17600*/  R2UR UR6, R26 ;  /* 0x000000001a0672ca */ /* 0x000fe400000e0000 */
[----:B------:R-:W-:Y:S01]  /*17610*/  R2UR UR7, R27 ;  /* 0x000000001b0772ca */ /* 0x000fe200000e0000 */
[----:B------:R-:W-:Y:S01]  /*17620*/  FFMA.FTZ R27, R2, R4, R180 ;  /* 0x00000004021b7223 */ /* 0x000fe200000100b4 */
[----:B------:R-:W-:Y:S01]  /*17630*/  FFMA.FTZ R4, R81, R9, -R60 ;  /* 0x0000000951047223 */ /* 0x000fe2000001083c */
[----:B------:R-:W-:Y:S01]  /*17640*/  MUFU.EX2 R12, R47 ;  /* 0x0000002f000c7308 */ /* 0x000fe20000000800 */
[C---:B------:R-:W-:Y:S01]  /*17650*/  F2FP.F16.F32.PACK_AB R180, R56.reuse, R180 ;  /* 0x000000b438b4723e */ /* 0x040fe200000000ff */
[----:B------:R-:W-:-:S04]  /*17660*/  FADD.FTZ R27, R56, R27 ;  /* 0x0000001b381b7221 */ /* 0x000fc80000010000 */
[----:B------:R-:W-:Y:S01]  /*17670*/  FADD.FTZ R27, R182, R27 ;  /* 0x0000001bb61b7221 */ /* 0x000fe20000010000 */
[C---:B------:R-:W-:Y:S01]  /*17680*/  F2FP.F16.F32.PACK_AB R182, R10.reuse, R182 ;  /* 0x000000b60ab6723e */ /* 0x040fe200000000ff */
[----:B------:R-:W-:Y:S02]  /*17690*/  MUFU.EX2 R165, R165 ;  /* 0x000000a500a57308 */ /* 0x000fe40000000800 */
[----:B------:R-:W-:-:S04]  /*176a0*/  FADD.FTZ R27, R10, R27 ;  /* 0x0000001b0a1b7221 */ /* 0x000fc80000010000 */
[----:B------:R-:W-:Y:S01]  /*176b0*/  FADD.FTZ R26, R176, R27 ;  /* 0x0000001bb01a7221 */ /* 0x000fe20000010000 */
[C---:B------:R-:W-:Y:S01]  /*176c0*/  F2FP.F16.F32.PACK_AB R176, R11.reuse, R176 ;  /* 0x000000b00bb0723e */ /* 0x040fe200000000ff */
[----:B------:R-:W-:Y:S02]  /*176d0*/  MUFU.EX2 R7, R7 ;  /* 0x0000000700077308 */ /* 0x000fe40000000800 */
[----:B------:R-:W-:-:S04]  /*176e0*/  FADD.FTZ R3, R11, R26 ;  /* 0x0000001a0b037221 */ /* 0x000fc80000010000 */
[----:B------:R-:W-:Y:S01]  /*176f0*/  FADD.FTZ R3, R178, R3 ;  /* 0x00000003b2037221 */ /* 0x000fe20000010000 */
[C---:B------:R-:W-:Y:S01]  /*17700*/  F2FP.F16.F32.PACK_AB R178, R24.reuse, R178 ;  /* 0x000000b218b2723e */ /* 0x040fe200000000ff */
[----:B------:R-:W0:Y:S02]  /*17710*/  MUFU.EX2 R166, R166 ;  /* 0x000000a600a67308 */ /* 0x000e240000000800 */
        /* <DEDUP_REMOVED lines=21> */
[----:B0-----:R-:W-:Y:S01]  /*17870*/  FADD.FTZ R20, R166, R3 ;  /* 0x00000003a6147221 */ /* 0x001fe20000010000 */
[----:B------:R-:W-:Y:S01]  /*17880*/  F2FP.F16.F32.PACK_AB R166, R49, R166 ;  /* 0x000000a631a6723e */ /* 0x000fe200000000ff */
[----:B------:R-:W-:Y:S08]  /*17890*/  MUFU.EX2 R163, R163 ;  /* 0x000000a300a37308 */ /* 0x000ff00000000800 */
[----:B------:R-:W-:Y:S08]  /*178a0*/  MUFU.EX2 R74, R74 ;  /* 0x0000004a004a7308 */ /* 0x000ff00000000800 */
[----:B------:R-:W0:Y:S08]  /*178b0*/  MUFU.EX2 R75, R75 ;  /* 0x0000004b004b7308 */ /* 0x000e300000000800 */
[----:B------:R-:W-:Y:S08]  /*178c0*/  MUFU.EX2 R78, R78 ;  /* 0x0000004e004e7308 */ /* 0x000ff00000000800 */
[----:B------:R-:W1:Y:S08]  /*178d0*/  MUFU.EX2 R79, R79 ;  /* 0x0000004f004f7308 */ /* 0x000e700000000800 */
[----:B------:R-:W-:Y:S08]  /*178e0*/  MUFU.EX2 R52, R52 ;  /* 0x0000003400347308 */ /* 0x000ff00000000800 */
[----:B------:R-:W2:Y:S08]  /*178f0*/  MUFU.EX2 R57, R57 ;  /* 0x0000003900397308 */ /* 0x000eb00000000800 */
[----:B------:R-:W-:Y:S01]  /*17900*/  MUFU.EX2 R83, R83 ;  /* 0x0000005300537308 */ /* 0x000fe20000000800 */
[----:B------:R-:W-:-:S02]  /*17910*/  WARPGROUP.DEPBAR.LE gsb0, 0x0 ;  /* 0x00008000000079c5 */ /* 0x000fc40000010000 */
[----:B------:R-:W-:-:S05]  /*17920*/  WARPGROUP.ARRIVE ;  /* 0x00000000000079c5 */ /* 0x000fca0000000000 */
[----:B------:R-:W-:Y:S01]  /*17930*/  MUFU.EX2 R55, R55 ;  /* 0x0000003700377308 */ /* 0x000fe20000000800 */
[----:B------:R-:W-:Y:S02]  /*17940*/  F2FP.F16.F32.PACK_AB R156, R46, R40 ;  /* 0x000000282e9c723e */ /* 0x000fe400000000ff */
[----:B0-----:R-:W-:Y:S01]  /*17950*/  F2FP.F16.F32.PACK_AB R157, R75, R74 ;  /* 0x0000004a4b9d723e */ /* 0x001fe200000000ff */
[----:B------:R-:W-:Y:S01]  /*17960*/  HGMMA.64x128x16.F32 R88, R152, gdesc[UR4].tnspB, R88, gsb0 ;  /* 0x41e0000498587df0 */ /* 0x000fe20008000858 */
[----:B------:R-:W-:-:S03]  /*17970*/  F2FP.F16.F32.PACK_AB R158, R51, R50 ;  /* 0x00000032339e723e */ /* 0x000fc600000000ff */
[----:B------:R-:W0:Y:S01]  /*17980*/  MUFU.EX2 R58, R58 ;  /* 0x0000003a003a7308 */ /* 0x000e220000000800 */
[----:B-1----:R-:W-:Y:S01]  /*17990*/  F2FP.F16.F32.PACK_AB R159, R79, R78 ;  /* 0x0000004e4f9f723e */ /* 0x002fe200000000ff */
[----:B------:R-:W-:Y:S02]  /*179a0*/  WARPGROUP.DEPBAR.LE gsb0, 0x0 ;  /* 0x00008000000079c5 */ /* 0x000fe40000010000 */
[----:B------:R1:W-:Y:S04]  /*179b0*/  @!P1 SYNCS.ARRIVE.TRANS64.RED.A1T0 RZ, [R14+URZ], RZ ;  /* 0x000000ff0eff99a7 */ /* 0x0003e8000810043f */
[----:B------:R-:W-:Y:S01]  /*179c0*/  MUFU.EX2 R153, R82 ;  /* 0x0000005200997308 */ /* 0x000fe20000000800 */
[----:B--2---:R-:W-:Y:S02]  /*179d0*/  F2FP.F16.F32.PACK_AB R152, R57, R52 ;  /* 0x000000343998723e */ /* 0x004fe400000000ff */
[----:B0-----:R-:W-:Y:S01]  /*179e0*/  F2FP.F16.F32.PACK_AB R154, R58, R55 ;  /* 0x000000373a9a723e */ /* 0x001fe200000000ff */
[----:B-1----:R-:W-:Y:S01]  /*179f0*/  FADD.FTZ R14, R59, R8 ;  /* 0x000000083b0e7221 */ /* 0x002fe20000010000 */
[----:B------:R0:W-:Y:S01]  /*17a00*/  @!P1 SYNCS.ARRIVE.TRANS64.RED.A1T0 RZ, [R15+URZ], RZ ;  /* 0x000000ff0fff99a7 */ /* 0x0001e2000810043f */
[----:B------:R-:W-:-:S02]  /*17a10*/  FFMA.FTZ R8, R67, R9, -R60 ;  /* 0x0000000943087223 */ /* 0x000fc4000001083c */
[----:B------:R-:W-:Y:S01]  /*17a20*/  MUFU.EX2 R155, R84 ;  /* 0x00000054009b7308 */ /* 0x000fe20000000800 */
[----:B------:R-:W-:Y:S01]  /*17a30*/  FADD.FTZ R14, R177, R14 ;  /* 0x0000000eb10e7221 */ /* 0x000fe20000010000 */
[----:B------:R-:W-:-:S03]  /*17a40*/  F2FP.F16.F32.PACK_AB R177, R25, R177 ;  /* 0x000000b119b1723e */ /* 0x000fc600000000ff */
[----:B------:R-:W-:Y:S01]  /*17a50*/  FADD.FTZ R26, R25, R14 ;  /* 0x0000000e191a7221 */ /* 0x000fe20000010000 */
[-CC-:B------:R-:W-:Y:S01]  /*17a60*/  FFMA.FTZ R14, R71, R9.reuse, -R60.reuse ;  /* 0x00000009470e7223 */ /* 0x180fe2000001083c */
[----:B------:R-:W-:Y:S01]  /*17a70*/  FFMA.FTZ R60, R85, R9, -R60 ;  /* 0x00000009553c7223 */ /* 0x000fe2000001083c */
[----:B------:R-:W1:Y:S01]  /*17a80*/  MUFU.EX2 R8, R8 ;  /* 0x0000000800087308 */ /* 0x000e620000000800 */
[----:B------:R-:W-:Y:S01]  /*17a90*/  FADD.FTZ R26, R179, R26 ;  /* 0x0000001ab31a7221 */ /* 0x000fe20000010000 */
[----:B------:R-:W-:-:S03]  /*17aa0*/  F2FP.F16.F32.PACK_AB R179, R29, R179 ;  /* 0x000000b31db3723e */ /* 0x000fc600000000ff */
[----:B------:R-:W-:-:S03]  /*17ab0*/  FADD.FTZ R26, R29, R26 ;  /* 0x0000001a1d1a7221 */ /* 0x000fc60000010000 */
[----:B------:R-:W2:Y:S01]  /*17ac0*/  MUFU.EX2 R14, R14 ;  /* 0x0000000e000e7308 */ /* 0x000ea20000000800 */
[----:B------:R-:W-:Y:S01]  /*17ad0*/  FADD.FTZ R26, R173, R26 ;  /* 0x0000001aad1a7221 */ /* 0x000fe20000010000 */
[----:B------:R-:W-:-:S03]  /*17ae0*/  F2FP.F16.F32.PACK_AB R173, R33, R173 ;  /* 0x000000ad21ad723e */ /* 0x000fc600000000ff */
[----:B------:R-:W-:-:S03]  /*17af0*/  FADD.FTZ R26, R33, R26 ;  /* 0x0000001a211a7221 */ /* 0x000fc60000010000 */
[----:B------:R-:W3:Y:S01]  /*17b00*/  MUFU.EX2 R60, R60 ;  /* 0x0000003c003c7308 */ /* 0x000ee20000000800 */
[----:B0-----:R-:W-:Y:S01]  /*17b10*/  FADD.FTZ R15, R175, R26 ;  /* 0x0000001aaf0f7221 */ /* 0x001fe20000010000 */
[----:B------:R-:W-:-:S03]  /*17b20*/  F2FP.F16.F32.PACK_AB R175, R28, R175 ;  /* 0x000000af1caf723e */ /* 0x000fc600000000ff */
[----:B------:R-:W-:Y:S01]  /*17b30*/  FADD.FTZ R26, R28, R15 ;  /* 0x0000000f1c1a7221 */ /* 0x000fe20000010000 */
[----:B------:R-:W-:-:S03]  /*17b40*/  IMAD.MOV.U32 R15, RZ, RZ, R188 ;  /* 0x000000ffff0f7224 */ /* 0x000fc600078e00bc */
[----:B------:R-:W-:Y:S01]  /*17b50*/  FADD.FTZ R26, R169, R26 ;  /* 0x0000001aa91a7221 */ /* 0x000fe20000010000 */
[----:B------:R-:W-:-:S03]  /*17b60*/  F2FP.F16.F32.PACK_AB R169, R31, R169 ;  /* 0x000000a91fa9723e */ /* 0x000fc600000000ff */
[----:B------:R-:W-:-:S04]  /*17b70*/  FADD.FTZ R26, R31, R26 ;  /* 0x0000001a1f1a7221 */ /* 0x000fc80000010000 */
[----:B------:R-:W-:Y:S01]  /*17b80*/  FADD.FTZ R11, R171, R26 ;  /* 0x0000001aab0b7221 */ /* 0x000fe20000010000 */
[----:B------:R-:W-:-:S03]  /*17b90*/  F2FP.F16.F32.PACK_AB R171, R12, R171 ;  /* 0x000000ab0cab723e */ /* 0x000fc600000000ff */
[----:B------:R-:W-:Y:S01]  /*17ba0*/  FADD.FTZ R10, R12, R11 ;  /* 0x0000000b0c0a7221 */ /* 0x000fe20000010000 */
[----:B------:R-:W-:Y:S01]  /*17bb0*/  FADD.FTZ R11, R49, R20 ;  /* 0x00000014310b7221 */ /* 0x000fe20000010000 */
[----:B------:R-:W-:Y:S01]  /*17bc0*/  MOV R20, R185 ;  /* 0x000000b900147202 */ /* 0x000fe20000000f00 */
[----:B------:R-:W-:Y:S02]  /*17bd0*/  IMAD.MOV.U32 R12, RZ, RZ, R213 ;  /* 0x000000ffff0c7224 */ /* 0x000fe400078e00d5 */
[----:B------:R-:W-:Y:S01]  /*17be0*/  FADD.FTZ R10, R165, R10 ;  /* 0x0000000aa50a7221 */ /* 0x000fe20000010000 */
[----:B------:R-:W-:Y:S01]  /*17bf0*/  FADD.FTZ R11, R160, R11 ;  /* 0x0000000ba00b7221 */ /* 0x000fe20000010000 */
[C---:B------:R-:W-:Y:S02]  /*17c00*/  F2FP.F16.F32.PACK_AB R165, R7.reuse, R165 ;  /* 0x000000a507a5723e */ /* 0x040fe400000000ff */
[----:B------:R-:W-:Y:S01]  /*17c10*/  FADD.FTZ R10, R7, R10 ;  /* 0x0000000a070a7221 */ /* 0x000fe20000010000 */
[C---:B------:R-:W-:Y:S01]  /*17c20*/  FADD.FTZ R11, R48.reuse, R11 ;  /* 0x0000000b300b7221 */ /* 0x040fe20000010000 */
[----:B------:R-:W-:Y:S01]  /*17c30*/  F2FP.F16.F32.PACK_AB R160, R48, R160 ;  /* 0x000000a030a0723e */ /* 0x000fe200000000ff */
[----:B------:R-:W-:-:S02]  /*17c40*/  IMAD.MOV.U32 R7, RZ, RZ, R21 ;  /* 0x000000ffff077224 */ /* 0x000fc400078e0015 */
        /* <DEDUP_REMOVED lines=8> */
[----:B-1----:R-:W-:-:S02]  /*17cd0*/  F2FP.F16.F32.PACK_AB R161, R8, R161 ;  /* 0x000000a108a1723e */ /* 0x002fc400000000ff */
[----:B------:R-:W-:Y:S01]  /*17ce0*/  FADD.FTZ R10, R8, R3 ;  /* 0x00000003080a7221 */ /* 0x000fe20000010000 */
[----:B------:R-:W-:-:S03]  /*17cf0*/  FADD.FTZ R11, R46, R11 ;  /* 0x0000000b2e0b7221 */ /* 0x000fc60000010000 */
[----:B------:R-:W-:Y:S01]  /*17d00*/  FADD.FTZ R3, R163, R10 ;  /* 0x0000000aa3037221 */ /* 0x000fe20000010000 */
[----:B--2---:R-:W-:-:S03]  /*17d10*/  F2FP.F16.F32.PACK_AB R163, R14, R163 ;  /* 0x000000a30ea3723e */ /* 0x004fc600000000ff */
[----:B------:R-:W-:-:S04]  /*17d20*/  FADD.FTZ R3, R14, R3 ;  /* 0x000000030e037221 */ /* 0x000fc80000010000 */
[----:B------:R-:W-:-:S04]  /*17d30*/  FADD.FTZ R4, R74, R3 ;  /* 0x000000034a047221 */ /* 0x000fc80000010000 */
        /* <DEDUP_REMOVED lines=13> */
[C---:B---3--:R-:W-:Y:S02]  /*17e10*/  F2FP.F16.F32.PACK_AB R155, R60.reuse, R155 ;  /* 0x0000009b3c9b723e */ /* 0x048fe400000000ff */
[----:B------:R-:W-:Y:S01]  /*17e20*/  FADD.FTZ R3, R60, R8 ;  /* 0x000000083c037221 */ /* 0x000fe20000010000 */
[----:B------:R-:W-:Y:S06]  /*17e30*/  @P3 BRA `(.L_x_2894) ;  /* 0xffffffc800743947 */ /* 0x000fec000383ffff */
[----:B------:R-:W-:Y:S05]  /*17e40*/  BSYNC B1 ;  /* 0x0000000000017941 */ /* 0x000fea0003800000 */
.L_x_2883:
[----:B------:R-:W-:Y:S05]  /*17e50*/  BSYNC B0 ;  /* 0x0000000000007941 */ /* 0x000fea0003800000 */
.L_x_2882:
[----:B------:R-:W-:Y:S01]  /*17e60*/  ISETP.GE.AND P2, PT, R13, RZ, PT ;  /* 0x000000ff0d00720c */ /* 0x000fe20003f46270 */
[----:B------:R-:W-:-:S12]  /*17e70*/  BSSY B0, `(.L_x_2895) ;  /* 0x00002d6000007945 */ /* 0x000fd80003800000 */
[----:B------:R-:W-:Y:S05]  /*17e80*/  @!P2 BRA `(.L_x_2896) ;  /* 0x0000002c0050a947 */ /* 0x000fea0003800000 */
[----:B------:R-:W-:Y:S01]  /*17e90*/  MOV R11, R21 ;  /* 0x00000015000b7202 */ /* 0x000fe20000000f00 */
[----:B------:R-:W-:Y:S01]  /*17ea0*/  IMAD.MOV.U32 R10, RZ, RZ, R213 ;  /* 0x000000ffff0a7224 */ /* 0x000fe200078e00d5 */
[----:B------:R-:W-:Y:S01]  /*17eb0*/  MOV R15, R185 ;  /* 0x000000b9000f7202 */ /* 0x000fe20000000f00 */
[----:B------:R-:W-:-:S07]  /*17ec0*/  IMAD.MOV.U32 R14, RZ, RZ, R188 ;  /* 0x000000ffff0e7224 */ /* 0x000fce00078e00bc */
.L_x_2907:
        /* <DEDUP_REMOVED lines=8> */
.L_x_2897:
[----:B------:R-:W-:Y:S02]  /*17f50*/  LEA R8, R185, R16, 0x3 ;  /* 0x00000010b9087211 */ /* 0x000fe400078e18ff */
[----:B------:R-:W-:-:S04]  /*17f60*/  SHF.L.U32 R9, R188, 0x1f, RZ ;  /* 0x0000001fbc097819 */ /* 0x000fc800000006ff */
[----:B------:R0:W1:Y:S01]  /*17f70*/  SYNCS.PHASECHK.TRANS64.TRYWAIT P2, [R8+URZ+0x34830], R9 ;  /* 0x03483009080075a7 */ /* 0x000062000804017f */
[----:B------:R-:W-:Y:S05]  /*17f80*/  @!P0 BRA `(.L_x_2898) ;  /* 0x0000000000048947 */ /* 0x000fea0003800000 */
[----:B------:R-:W-:Y:S01]  /*17f90*/  BPT.TRAP 0x1 ;  /* 0x000000040000795c */ /* 0x000fe20000300000 */
.L_x_2898:
[----:B------:R-:W-:Y:S01]  /*17fa0*/  BSSY B1, `(.L_x_2899) ;  /* 0x0000006000017945 */ /* 0x000fe20003800000 */
[----:B------:R-:W-:Y:S02]  /*17fb0*/  IMAD R6, R185, 0xc00, R5 ;  /* 0x00000c00b9067824 */ /* 0x000fe400078e0205 */
[----:B------:R-:W-:Y:S01]  /*17fc0*/  IMAD.MOV.U32 R7, RZ, RZ, 0x40000040 ;  /* 0x40000040ff077424 */ /* 0x000fe200078e00ff */
[----:B-1----:R-:W-:Y:S06]  /*17fd0*/  @P2 BRA `(.L_x_2900) ;  /* 0x0000000000082947 */ /* 0x002fec0003800000 */
[----:B------:R-:W1:Y:S02]  /*17fe0*/  SYNCS.PHASECHK.TRANS64.TRYWAIT P2, [R8+URZ+0x34830], R9 ;  /* 0x03483009080075a7 */ /* 0x000e64000804017f */
[----:B-1----:R-:W-:Y:S05]  /*17ff0*/  @!P2 BRA `(.L_x_2901) ;  /* 0x000000e000b0a947 */ /* 0x002fea0003800000 */
.L_x_2900:
[----:B------:R-:W-:Y:S05]  /*18000*/  BSYNC B1 ;  /* 0x0000000000017941 */ /* 0x000fea0003800000 */
.L_x_2899:
[----:B------:R-:W2:Y:S04]  /*18010*/  LDL.64 R20, [R1+0x38] ;  /* 0x0000380001147983 */ /* 0x000ea80000100a00 */
[----:B------:R3:W-:Y:S04]  /*18020*/  STL.64 [R1+0x68], R10 ;  /* 0x0000680a01007387 */ /* 0x0007e80000100a00 */
[----:B---3--:R-:W3:Y:S04]  /*18030*/  LDL.64 R10, [R1+0x30] ;  /* 0x00003000010a7983 */ /* 0x008ee80000100a00 */
[----:B------:R4:W-:Y:S04]  /*18040*/  STL.64 [R1+0x60], R4 ;  /* 0x0000600401007387 */ /* 0x0009e80000100a00 */
[----:B----4-:R-:W4:Y:S01]  /*18050*/  LDL.64 R4, [R1+0x28] ;  /* 0x0000280001047983 */ /* 0x010f220000100a00 */
[----:B------:R-:W-:-:S02]  /*18060*/  R2UR UR6, R6 ;  /* 0x00000000060672ca */ /* 0x000fc400000e0000 */
[----:B------:R-:W-:Y:S01]  /*18070*/  R2UR UR7, R7 ;  /* 0x00000000070772ca */ /* 0x000fe200000e0000 */
[----:B------:R-:W-:Y:S01]  /*18080*/  WARPGROUP.ARRIVE ;  /* 0x00000000000079c5 */ /* 0x000fe20000000000 */
[----:B01----:R-:W-:Y:S01]  /*18090*/  VIADD R8, R6, 0x2 ;  /* 0x0000000206087836 */ /* 0x003fe20000000000 */
[----:B------:R-:W-:Y:S02]  /*180a0*/  MOV R9, 0x40000040 ;  /* 0x4000004000097802 */ /* 0x000fe40000000f00 */
[----:B--2---:R-:W-:Y:S02]  /*180b0*/  R2UR UR4, R20 ;  /* 0x00000000140472ca */ /* 0x004fe400000e0000 */
[----:B------:R-:W-:Y:S02]  /*180c0*/  R2UR UR5, R21 ;  /* 0x00000000150572ca */ /* 0x000fe400000e0000 */
[----:B------:R-:W2:Y:S11]  /*180d0*/  LDL.64 R20, [R1+0x20] ;  /* 0x0000200001147983 */ /* 0x000eb60000100a00 */
[----:B------:R-:W-:Y:S01]  /*180e0*/  HGMMA.64x128x16.F32 R24, gdesc[UR4], RZ, !UPT, gsb0 ;  /* 0x01e00000041879f0 */ /* 0x000fe2000c0008ff */
[----:B------:R-:W-:-:S02]  /*180f0*/  R2UR UR6, R8 ;  /* 0x00000000080672ca */ /* 0x000fc400000e0000 */
[----:B------:R-:W-:Y:S02]  /*18100*/  R2UR UR7, R9 ;  /* 0x00000000090772ca */ /* 0x000fe400000e0000 */
[----:B---3--:R-:W-:Y:S02]  /*18110*/  R2UR UR4, R10 ;  /* 0x000000000a0472ca */ /* 0x008fe400000e0000 */
[----:B------:R-:W-:Y:S02]  /*18120*/  R2UR UR5, R11 ;  /* 0x000000000b0572ca */ /* 0x000fe400000e0000 */
[----:B------:R-:W3:Y:S01]  /*18130*/  LDL.64 R10, [R1+0x18] ;  /* 0x00001800010a7983 */ /* 0x000ee20000100a00 */
[----:B------:R-:W-:Y:S02]  /*18140*/  VIADD R8, R6, 0x4 ;  /* 0x0000000406087836 */ /* 0x000fe40000000000 */
[----:B------:R-:W-:Y:S01]  /*18150*/  IMAD.MOV.U32 R9, RZ, RZ, 0x40000040 ;  /* 0x40000040ff097424 */ /* 0x000fe200078e00ff */
[----:B------:R-:W-:-:S02]  /*18160*/  WARPGROUP.DEPBAR.LE gsb0, 0x0 ;  /* 0x00008000000079c5 */ /* 0x000fc40000010000 */
[----:B------:R-:W-:-:S06]  /*18170*/  WARPGROUP.ARRIVE ;  /* 0x00000000000079c5 */ /* 0x000fcc0000000000 */
[----:B------:R-:W-:Y:S01]  /*18180*/  HGMMA.64x128x16.F32 R24, gdesc[UR4], R24, gsb0 ;  /* 0x01e00000041879f0 */ /* 0x000fe20008000818 */
[----:B------:R-:W-:Y:S02]  /*18190*/  R2UR UR6, R8 ;  /* 0x00000000080672ca */ /* 0x000fe400000e0000 */
[----:B------:R-:W-:Y:S02]  /*181a0*/  R2UR UR7, R9 ;  /* 0x00000000090772ca */ /* 0x000fe400000e0000 */
[----:B----4-:R-:W-:Y:S02]  /*181b0*/  R2UR UR4, R4 ;  /* 0x00000000040472ca */ /* 0x010fe400000e0000 */
[----:B------:R-:W-:Y:S02]  /*181c0*/  R2UR UR5, R5 ;  /* 0x00000000050572ca */ /* 0x000fe400000e0000 */
[----:B------:R-:W4:Y:S01]  /*181d0*/  LDL.64 R4, [R1+0x10] ;  /* 0x0000100001047983 */ /* 0x000f220000100a00 */
[----:B------:R-:W-:Y:S01]  /*181e0*/  IMAD.MOV.U32 R9, RZ, RZ, 0x40000040 ;  /* 0x40000040ff097424 */ /* 0x000fe200078e00ff */
[----:B------:R-:W-:Y:S01]  /*181f0*/  IADD3 R8, R6, 0x6, RZ ;  /* 0x0000000606087810 */ /* 0x000fe20007ffe0ff */
[----:B------:R-:W-:-:S02]  /*18200*/  WARPGROUP.DEPBAR.LE gsb0, 0x0 ;  /* 0x00008000000079c5 */ /* 0x000fc40000010000 */
[----:B------:R-:W-:-:S06]  /*18210*/  WARPGROUP.ARRIVE ;  /* 0x00000000000079c5 */ /* 0x000fcc0000000000 */
[----:B------:R-:W-:Y:S01]  /*18220*/  HGMMA.64x128x16.F32 R24, gdesc[UR4], R24, gsb0 ;  /* 0x01e00000041879f0 */ /* 0x000fe20008000818 */
[----:B------:R-:W-:Y:S02]  /*18230*/  R2UR UR6, R8 ;  /* 0x00000000080672ca */ /* 0x000fe400000e0000 */
[----:B------:R-:W-:Y:S02]  /*18240*/  R2UR UR7, R9 ;  /* 0x00000000090772ca */ /* 0x000fe400000e0000 */
[----:B--2---:R-:W-:Y:S02]  /*18250*/  R2UR UR4, R20 ;  /* 0x00000000140472ca */ /* 0x004fe400000e0000 */
[----:B------:R-:W-:Y:S02]  /*18260*/  R2UR UR5, R21 ;  /* 0x00000000150572ca */ /* 0x000fe400000e0000 */
[----:B------:R-:W2:Y:S01]  /*18270*/  LDL.64 R20, [R1] ;  /* 0x0000000001147983 */ /* 0x000ea20000100a00 */
[----:B------:R-:W-:Y:S01]  /*18280*/  VIADD R8, R6, 0x400 ;  /* 0x0000040006087836 */ /* 0x000fe20000000000 */
[----:B------:R-:W-:Y:S01]  /*18290*/  MOV R9, 0x40000040 ;  /* 0x4000004000097802 */ /* 0x000fe20000000f00 */
[----:B------:R-:W-:-:S02]  /*182a0*/  WARPGROUP.DEPBAR.LE gsb0, 0x0 ;  /* 0x00008000000079c5 */ /* 0x000fc40000010000 */
[----:B------:R-:W-:-:S06]  /*182b0*/  WARPGROUP.ARRIVE ;  /* 0x00000000000079c5 */ /* 0x000fcc0000000000 */
[----:B------:R-:W-:Y:S01]  /*182c0*/  HGMMA.64x128x16.F32 R24, gdesc[UR4], R24, gsb0 ;  /* 0x01e00000041879f0 */ /* 0x000fe20008000818 */
[----:B------:R-:W-:Y:S02]  /*182d0*/  R2UR UR6, R8 ;  /* 0x00000000080672ca */ /* 0x000fe400000e0000 */
[----:B------:R-:W-:Y:S02]  /*182e0*/  R2UR UR7, R9 ;  /* 0x00000000090772ca */ /* 0x000fe400000e0000 */
[----:B---3--:R-:W-:Y:S02]  /*182f0*/  R2UR UR4, R10 ;  /* 0x000000000a0472ca */ /* 0x008fe400000e0000 */
        /* <DEDUP_REMOVED lines=9> */
[----:B----4-:R-:W-:Y:S02]  /*18390*/  R2UR UR4, R4 ;  /* 0x00000000040472ca */ /* 0x010fe400000e0000 */
        /* <DEDUP_REMOVED lines=9> */
[----:B--2---:R-:W-:Y:S02]  /*18430*/  R2UR UR4, R20 ;  /* 0x00000000140472ca */ /* 0x004fe400000e0000 */
[----:B------:R-:W-:Y:S01]  /*18440*/  R2UR UR5, R21 ;  /* 0x00000000150572ca */ /* 0x000fe200000e0000 */
[----:B------:R-:W-:Y:S01]  /*18450*/  VIADD R8, R6, 0x406 ;  /* 0x0000040606087836 */ /* 0x000fe20000000000 */
[----:B------:R-:W-:Y:S01]  /*18460*/  MOV R9, 0x40000040 ;  /* 0x4000004000097802 */ /* 0x000fe20000000f00 */
[----:B------:R-:W-:-:S02]  /*18470*/  WARPGROUP.DEPBAR.LE gsb0, 0x0 ;  /* 0x00008000000079c5 */ /* 0x000fc40000010000 */
[----:B------:R-:W-:-:S08]  /*18480*/  WARPGROUP.ARRIVE ;  /* 0x00000000000079c5 */ /* 0x000fd00000000000 */
        /* <DEDUP_REMOVED lines=111> */
.L_x_2902:
[----:B------:R-:W-:Y:S02]  /*18b80*/  SHF.L.U32 R0, R14, 0x1f, RZ ;  /* 0x0000001f0e007819 */ /* 0x000fe400000006ff */
[----:B------:R-:W-:-:S04]  /*18b90*/  LEA R14, R15, R16, 0x3 ;  /* 0x000000100f0e7211 */ /* 0x000fc800078e18ff */
[----:B------:R0:W1:Y:S01]  /*18ba0*/  SYNCS.PHASECHK.TRANS64.TRYWAIT P2, [R14+URZ+0x34850], R0 ;  /* 0x034850000e0075a7 */ /* 0x000062000804017f */
[----:B------:R-:W-:Y:S05]  /*18bb0*/  @!P0 BRA `(.L_x_2903) ;  /* 0x0000000000048947 */ /* 0x000fea0003800000 */
[----:B------:R-:W-:Y:S01]  /*18bc0*/  BPT.TRAP 0x1 ;  /* 0x000000040000795c */ /* 0x000fe20000300000 */
.L_x_2903:
[----:B------:R-:W-:Y:S04]  /*18bd0*/  BSSY B1, `(.L_x_2904) ;  /* 0x0000004000017945 */ /* 0x000fe80003800000 */
[----:B-1----:R-:W-:Y:S05]  /*18be0*/  @P2 BRA `(.L_x_2905) ;  /* 0x0000000000082947 */ /* 0x002fea0003800000 */
[----:B------:R-:W1:Y:S02]  /*18bf0*/  SYNCS.PHASECHK.TRANS64.TRYWAIT P2, [R14+URZ+0x34850], R0 ;  /* 0x034850000e0075a7 */ /* 0x000e64000804017f */
[----:B-1----:R-:W-:Y:S05]  /*18c00*/  @!P2 BRA `(.L_x_2906) ;  /* 0x000000d400c0a947 */ /* 0x002fea0003800000 */
.L_x_2905:
[----:B------:R-:W-:Y:S05]  /*18c10*/  BSYNC B1 ;  /* 0x0000000000017941 */ /* 0x000fea0003800000 */
.L_x_2904:
        /* <DEDUP_REMOVED lines=20> */
[----:B------:R-:W-:Y:S01]  /*18d60*/  MUFU.TANH R21, R21 ;  /* 0x0000001500157308 */ /* 0x000fe20000002400 */
[----:B------:R-:W-:Y:S01]  /*18d70*/  FMUL.FTZ R15, R27, UR38 ;  /* 0x000000261b0f7c20 */ /* 0x000fe20008410000 */
[C---:B------:R-:W-:Y:S01]  /*18d80*/  VIADD R8, R6.reuse, 0x80 ;  /* 0x0000008006087836 */ /* 0x040fe20000000000 */
[----:B------:R-:W-:Y:S01]  /*18d90*/  R2UR UR6, R6 ;  /* 0x00000000060672ca */ /* 0x000fe200000e0000 */
        /* <DEDUP_REMOVED lines=14> */
[----:B------:R-:W1:Y:S01]  /*18e80*/  MUFU.TANH R26, R26 ;  /* 0x0000001a001a7308 */ /* 0x000e620000002400 */
[----:B------:R-:W-:Y:S01]  /*18e90*/  R2UR UR7, R9 ;  /* 0x00000000090772ca */ /* 0x000fe200000e0000 */
[----:B------:R-:W-:Y:S01]  /*18ea0*/  IMAD.MOV.U32 R9, RZ, RZ, 0x40000040 ;  /* 0x40000040ff097424 */ /* 0x000fe200078e00ff */
[----:B------:R-:W-:Y:S01]  /*18eb0*/  IADD3 R8, R6, 0x100, RZ ;  /* 0x0000010006087810 */ /* 0x000fe20007ffe0ff */
[----:B------:R-:W-:Y:S01]  /*18ec0*/  FMUL.FTZ R45, R50, UR38 ;  /* 0x00000026322d7c20 */ /* 0x000fe20008410000 */
[----:B------:R-:W-:Y:S01]  /*18ed0*/  FMUL.FTZ R50, R52, UR38 ;  /* 0x0000002634327c20 */ /* 0x000fe20008410000 */
[----:B------:R-:W-:Y:S01]  /*18ee0*/  FMUL.FTZ R44, R47, UR38 ;  /* 0x000000262f2c7c20 */ /* 0x000fe20008410000 */
[----:B0----5:R-:W-:Y:S01]  /*18ef0*/  FMNMX.FTZ R2, R0, R10, !PT ;  /* 0x0000000a00027209 */ /* 0x021fe20007810000 */
[----:B------:R-:W0:Y:S01]  /*18f00*/  MUFU.TANH R28, R28 ;  /* 0x0000001c001c7308 */ /* 0x000e220000002400 */
[----:B------:R-:W-:Y:S01]  /*18f10*/  FMUL.FTZ R47, R51, UR38 ;  /* 0x00000026332f7c20 */ /* 0x000fe20008410000 */
[----:B------:R-:W-:Y:S01]  /*18f20*/  FMUL.FTZ R51, R53, UR38 ;  /* 0x0000002635337c20 */ /* 0x000fe20008410000 */
[----:B------:R-:W-:Y:S01]  /*18f30*/  FMNMX.FTZ R2, R20, R2, !PT ;  /* 0x0000000214027209 */ /* 0x000fe20007810000 */
[----:B------:R-:W-:Y:S01]  /*18f40*/  FMUL.FTZ R49, R54, UR38 ;  /* 0x0000002636317c20 */ /* 0x000fe20008410000 */
[----:B------:R-:W-:Y:S01]  /*18f50*/  FMUL.FTZ R54, R56, UR38 ;  /* 0x0000002638367c20 */ /* 0x000fe20008410000 */
[----:B------:R-:W-:Y:S01]  /*18f60*/  FMUL.FTZ R52, R55, UR38 ;  /* 0x0000002637347c20 */ /* 0x000fe20008410000 */
[----:B------:R-:W-:Y:S01]  /*18f70*/  FMNMX.FTZ R2, R21, R2, !PT ;  /* 0x0000000215027209 */ /* 0x000fe20007810000 */
[----:B------:R-:W2:Y:S01]  /*18f80*/  MUFU.TANH R29, R29 ;  /* 0x0000001d001d7308 */ /* 0x000ea20000002400 */
[----:B------:R-:W-:Y:S01]  /*18f90*/  FMUL.FTZ R55, R57, UR38 ;  /* 0x0000002639377c20 */ /* 0x000fe20008410000 */
[----:B------:R-:W-:Y:S01]  /*18fa0*/  FMUL.FTZ R57, R60, UR38 ;  /* 0x000000263c397c20 */ /* 0x000fe20008410000 */
[----:B-1----:R-:W-:Y:S01]  /*18fb0*/  FMNMX.FTZ R2, R26, R2, !PT ;  /* 0x000000021a027209 */ /* 0x002fe20007810000 */
[----:B------:R-:W-:Y:S01]  /*18fc0*/  FMUL.FTZ R56, R59, UR38 ;  /* 0x000000263b387c20 */ /* 0x000fe20008410000 */
[----:B------:R-:W-:Y:S01]  /*18fd0*/  FMUL.FTZ R59, R61, UR38 ;  /* 0x000000263d3b7c20 */ /* 0x000fe20008410000 */
[----:B------:R-:W-:Y:S01]  /*18fe0*/  FMUL.FTZ R60, R64, UR38 ;  /* 0x00000026403c7c20 */ /* 0x000fe20008410000 */
[----:B------:R-:W-:Y:S01]  /*18ff0*/  FMUL.FTZ R61, R65, UR38 ;  /* 0x00000026413d7c20 */ /* 0x000fe20008410000 */
[----:B------:R-:W1:Y:S01]  /*19000*/  MUFU.TANH R32, R32 ;  /* 0x0000002000207308 */ /* 0x000e620000002400 */
        /* <DEDUP_REMOVED lines=21> */
[----:B------:R-:W-:Y:S01]  /*19160*/  MOV R39, 0x40000040 ;  /* 0x4000004000277802 */ /* 0x000fe20000000f00 */
        /* <DEDUP_REMOVED lines=13> */
[----:B------:R-:W-:-:S02]  /*19240*/  @!P1 IADD3 R14, R14, 0x34860, RZ ;  /* 0x000348600e0e9810 */ /* 0x000fc40007ffe0ff */
[C---:B------:R-:W-:Y:S01]  /*19250*/  ISETP.GT.AND P2, PT, R13.reuse, RZ, PT ;  /* 0x000000ff0d00720c */ /* 0x040fe20003f44270 */
[----:B------:R-:W-:Y:S01]  /*19260*/  VIADD R13, R13, 0xffffffff ;  /* 0xffffffff0d0d7836 */ /* 0x000fe20000000000 */
[----:B------:R-:W4:Y:S01]  /*19270*/  MUFU.TANH R43, R43 ;  /* 0x0000002b002b7308 */ /* 0x000f220000002400 */
[----:B------:R-:W-:-:S07]  /*19280*/  @!P1 PRMT R14, RZ, 0x654, R14 ;  /* 0x00000654ff0e9816 */ /* 0x000fce000000000e */
[----:B------:R-:W4:Y:S08]  /*19290*/  MUFU.TANH R46, R46 ;  /* 0x0000002e002e7308 */ /* 0x000f300000002400 */
[----:B------:R-:W4:Y:S08]  /*192a0*/  MUFU.TANH R48, R48 ;  /* 0x0000003000307308 */ /* 0x000f300000002400 */
[----:B------:R-:W4:Y:S08]  /*192b0*/  MUFU.TANH R50, R50 ;  /* 0x0000003200327308 */ /* 0x000f300000002400 */
[----:B------:R-:W4:Y:S08]  /*192c0*/  MUFU.TANH R51, R51 ;  /* 0x0000003300337308 */ /* 0x000f300000002400 */
[----:B------:R-:W4:Y:S08]  /*192d0*/  MUFU.TANH R54, R54 ;  /* 0x0000003600367308 */ /* 0x000f300000002400 */
[----:B------:R-:W4:Y:S08]  /*192e0*/  MUFU.TANH R55, R55 ;  /* 0x0000003700377308 */ /* 0x000f300000002400 */
[----:B------:R-:W4:Y:S08]  /*192f0*/  MUFU.TANH R57, R57 ;  /* 0x0000003900397308 */ /* 0x000f300000002400 */
[----:B------:R-:W4:Y:S08]  /*19300*/  MUFU.TANH R59, R59 ;  /* 0x0000003b003b7308 */ /* 0x000f300000002400 */
[----:B------:R-:W4:Y:S01]  /*19310*/  MUFU.TANH R60, R60 ;  /* 0x0000003c003c7308 */ /* 0x000f220000002400 */
[----:B------:R-:W-:-:S02]  /*19320*/  WARPGROUP.DEPBAR.LE gsb0, 0x0 ;  /* 0x00008000000079c5 */ /* 0x000fc40000010000 */
[----:B------:R-:W-:-:S05]  /*19330*/  WARPGROUP.ARRIVE ;  /* 0x00000000000079c5 */ /* 0x000fca0000000000 */
[----:B------:R-:W4:Y:S01]  /*19340*/  MUFU.TANH R61, R61 ;  /* 0x0000003d003d7308 */ /* 0x000f220000002400 */
[----:B------:R-:W-:Y:S01]  /*19350*/  HGMMA.64x128x16.F32 R88, R176, gdesc[UR4].tnspB, R88, gsb0 ;  /* 0x41e00004b0587df0 */ /* 0x000fe20008000858 */
[----:B------:R-:W-:Y:S01]  /*19360*/  R2UR UR6, R8 ;  /* 0x00000000080672ca */ /* 0x000fe200000e0000 */
[----:B------:R-:W-:Y:S01]  /*19370*/  VIADD R8, R6, 0x180 ;  /* 0x0000018006087836 */ /* 0x000fe20000000000 */
[----:B------:R-:W-:-:S04]  /*19380*/  R2UR UR7, R9 ;  /* 0x00000000090772ca */ /* 0x000fc800000e0000 */
[----:B------:R-:W4:Y:S01]  /*19390*/  MUFU.TANH R62, R62 ;  /* 0x0000003e003e7308 */ /* 0x000f220000002400 */
[----:B-1----:R-:W-:-:S04]  /*193a0*/  FMNMX.FTZ R9, R32, R2, !PT ;  /* 0x0000000220097209 */ /* 0x002fc80007810000 */
[----:B0-----:R-:W-:-:S03]  /*193b0*/  FMNMX.FTZ R9, R34, R9, !PT ;  /* 0x0000000922097209 */ /* 0x001fc60007810000 */
[----:B------:R-:W0:Y:S01]  /*193c0*/  MUFU.TANH R64, R64 ;  /* 0x0000004000407308 */ /* 0x000e220000002400 */
[----:B--2---:R-:W-:-:S04]  /*193d0*/  FMNMX.FTZ R2, R36, R9, !PT ;  /* 0x0000000924027209 */ /* 0x004fc80007810000 */
[----:B---3--:R-:W-:-:S03]  /*193e0*/  FMNMX.FTZ R9, R37, R2, !PT ;  /* 0x0000000225097209 */ /* 0x008fc60007810000 */
[----:B------:R-:W1:Y:S01]  /*193f0*/  MUFU.TANH R65, R65 ;  /* 0x0000004100417308 */ /* 0x000e620000002400 */
[----:B----4-:R-:W-:-:S04]  /*19400*/  FMNMX.FTZ R2, R42, R9, !PT ;  /* 0x000000092a027209 */ /* 0x010fc80007810000 */
[----:B------:R-:W-:-:S03]  /*19410*/  FMNMX.FTZ R9, R43, R2, !PT ;  /* 0x000000022b097209 */ /* 0x000fc60007810000 */
[----:B------:R-:W2:Y:S01]  /*19420*/  MUFU.TANH R68, R68 ;  /* 0x0000004400447308 */ /* 0x000ea20000002400 */
[----:B------:R-:W-:-:S04]  /*19430*/  FMNMX.FTZ R9, R46, R9, !PT ;  /* 0x000000092e097209 */ /* 0x000fc80007810000 */
[----:B------:R-:W-:-:S03]  /*19440*/  FMNMX.FTZ R9, R48, R9, !PT ;  /* 0x0000000930097209 */ /* 0x000fc60007810000 */
[----:B------:R-:W3:Y:S01]  /*19450*/  MUFU.TANH R69, R69 ;  /* 0x0000004500457308 */ /* 0x000ee20000002400 */
[----:B------:R-:W-:-:S04]  /*19460*/  FMNMX.FTZ R2, R50, R9, !PT ;  /* 0x0000000932027209 */ /* 0x000fc80007810000 */
[----:B------:R-:W-:-:S03]  /*19470*/  FMNMX.FTZ R9, R51, R2, !PT ;  /* 0x0000000233097209 */ /* 0x000fc60007810000 */
[----:B------:R-:W4:Y:S01]  /*19480*/  MUFU.TANH R72, R72 ;  /* 0x0000004800487308 */ /* 0x000f220000002400 */
        /* <DEDUP_REMOVED lines=10> */
[----:B0-----:R-:W-:-:S03]  /*19530*/  FMNMX.FTZ R2, R64, R9, !PT ;  /* 0x0000000940027209 */ /* 0x001fc60007810000 */
[----:B------:R-:W0:Y:S01]  /*19540*/  MUFU.TANH R77, R77 ;  /* 0x0000004d004d7308 */ /* 0x000e220000002400 */
[----:B-1----:R-:W-:-:S04]  /*19550*/  FMNMX.FTZ R9, R65, R2, !PT ;  /* 0x0000000241097209 */ /* 0x002fc80007810000 */
[----:B--2---:R-:W-:Y:S02]  /*19560*/  FMNMX.FTZ R2, R68, R9, !PT ;  /* 0x0000000944027209 */ /* 0x004fe40007810000 */
[----:B------:R-:W-:Y:S01]  /*19570*/  MOV R9, 0x40000040 ;  /* 0x4000004000097802 */ /* 0x000fe20000000f00 */
[----:B------:R-:W1:Y:S01]  /*19580*/  MUFU.TANH R7, R7 ;  /* 0x0000000700077308 */ /* 0x000e620000002400 */
[----:B---3--:R-:W-:-:S04]  /*19590*/  FMNMX.FTZ R2, R69, R2, !PT ;  /* 0x0000000245027209 */ /* 0x008fc80007810000 */
[----:B----4-:R-:W-:-:S03]  /*195a0*/  FMNMX.FTZ R2, R72, R2, !PT ;  /* 0x0000000248027209 */ /* 0x010fc60007810000 */
[----:B------:R-:W2:Y:S08]  /*195b0*/  MUFU.TANH R15, R15 ;  /* 0x0000000f000f7308 */ /* 0x000eb00000002400 */
[----:B------:R-:W3:Y:S08]  /*195c0*/  MUFU.TANH R24, R24 ;  /* 0x0000001800187308 */ /* 0x000ef00000002400 */
        /* <DEDUP_REMOVED lines=9> */
[----:B------:R-:W-:Y:S02]  /*19660*/  R2UR UR6, R8 ;  /* 0x00000000080672ca */ /* 0x000fe400000e0000 */
[----:B------:R-:W-:Y:S02]  /*19670*/  R2UR UR7, R9 ;  /* 0x00000000090772ca */ /* 0x000fe400000e0000 */
[----:B------:R-:W-:Y:S02]  /*19680*/  FMNMX.FTZ R9, R73, R2, !PT ;  /* 0x0000000249097209 */ /* 0x000fe40007810000 */
[----:B------:R-:W-:Y:S02]  /*19690*/  MUFU.TANH R8, R63 ;  /* 0x0000003f00087308 */ /* 0x000fe40000002400 */
[----:B------:R-:W-:-:S04]  /*196a0*/  FMNMX.FTZ R9, R80, R9, !PT ;  /* 0x0000000950097209 */ /* 0x000fc80007810000 */
[----:B------:R-:W-:Y:S02]  /*196b0*/  FMNMX.FTZ R2, R76, R9, !PT ;  /* 0x000000094c027209 */ /* 0x000fe40007810000 */
[----:B------:R1:W-:Y:S02]  /*196c0*/  MUFU.TANH R63, R38 ;  /* 0x00000026003f7308 */ /* 0x0003e40000002400 */
[----:B0-----:R-:W-:-:S05]  /*196d0*/  FMNMX.FTZ R9, R77, R2, !PT ;  /* 0x000000024d097209 */ /* 0x001fca0007810000 */
[----:B------:R-:W0:Y:S01]  /*196e0*/  SHFL.BFLY PT, R2, R9, 0x2, 0x1f ;  /* 0x0c401f0009027f89 */ /* 0x000e2200000e0000 */
[----:B-1----:R-:W-:Y:S01]  /*196f0*/  VIADD R38, R6, 0x200 ;  /* 0x0000020006267836 */ /* 0x002fe20000000000 */
[----:B------:R-:W1:Y:S08]  /*19700*/  MUFU.TANH R40, R40 ;  /* 0x0000002800287308 */ /* 0x000e700000002400 */
[----:B------:R-:W1:Y:S08]  /*19710*/  MUFU.TANH R41, R41 ;  /* 0x0000002900297308 */ /* 0x000e700000002400 */
[----:B------:R-:W1:Y:S01]  /*19720*/  MUFU.TANH R44, R44 ;  /* 0x0000002c002c7308 */ /* 0x000e620000002400 */
[----:B0-----:R-:W-:Y:S01]  /*19730*/  FMNMX.FTZ R2, R9, R2, !PT ;  /* 0x0000000209027209 */ /* 0x001fe20007810000 */
[----:B------:R-:W-:-:S06]  /*19740*/  IMAD.U32 R9, RZ, RZ, UR42 ;  /* 0x0000002aff097e24 */ /* 0x000fcc000f8e00ff */
[----:B------:R-:W0:Y:S01]  /*19750*/  MUFU.TANH R45, R45 ;  /* 0x0000002d002d7308 */ /* 0x000e220000002400 */
[----:B------:R-:W2:Y:S07]  /*19760*/  SHFL.BFLY PT, R213, R2, 0x1, 0x1f ;  /* 0x0c201f0002d57f89 */ /* 0x000eae00000e0000 */
[----:B------:R-:W0:Y:S08]  /*19770*/  MUFU.TANH R47, R47 ;  /* 0x0000002f002f7308 */ /* 0x000e300000002400 */
[----:B------:R-:W0:Y:S08]  /*19780*/  MUFU.TANH R49, R49 ;  /* 0x0000003100317308 */ /* 0x000e300000002400 */
[----:B------:R-:W0:Y:S01]  /*19790*/  MUFU.TANH R52, R52 ;  /* 0x0000003400347308 */ /* 0x000e220000002400 */
[----:B--2---:R-:W-:-:S05]  /*197a0*/  FMNMX.FTZ R213, R2, R213, !PT ;  /* 0x000000d502d57209 */ /* 0x004fca0007810000 */
[C---:B------:R-:W-:Y:S01]  /*197b0*/  FADD.FTZ R2, -R213.reuse, R10 ;  /* 0x0000000ad5027221 */ /* 0x040fe20000010100 */
[-C--:B------:R-:W-:Y:S01]  /*197c0*/  FMUL.FTZ R10, R213, R9.reuse ;  /* 0x00000009d50a7220 */ /* 0x080fe20000410000 */
[----:B------:R-:W2:Y:S02]  /*197d0*/  MUFU.TANH R53, R53 ;  /* 0x0000003500357308 */ /* 0x000ea40000002400 */
[-C--:B------:R-:W-:Y:S01]  /*197e0*/  FMUL.FTZ R2, R2, R9.reuse ;  /* 0x0000000902027220 */ /* 0x080fe20000410000 */
[--C-:B------:R-:W-:Y:S01]  /*197f0*/  FFMA.FTZ R180, R0, R9, -R10.reuse ;  /* 0x0000000900b47223 */ /* 0x100fe2000001080a */
[----:B------:R-:W-:Y:S01]  /*19800*/  FMNMX.FTZ R0, R7, R11, !PT ;  /* 0x0000000b07007209 */ /* 0x000fe20007810000 */
[-CC-:B------:R-:W-:Y:S01]  /*19810*/  FFMA.FTZ R182, R21, R9.reuse, -R10.reuse ;  /* 0x0000000915b67223 */ /* 0x180fe2000001080a */
[-CC-:B------:R-:W-:Y:S01]  /*19820*/  FFMA.FTZ R84, R20, R9.reuse, -R10.reuse ;  /* 0x0000000914547223 */ /* 0x180fe2000001080a */
[----:B------:R-:W-:Y:S01]  /*19830*/  VIADD R20, R6, 0x280 ;  /* 0x0000028006147836 */ /* 0x000fe20000000000 */
[----:B------:R-:W-:Y:S01]  /*19840*/  FMNMX.FTZ R21, R15, R0, !PT ;  /* 0x000000000f157209 */ /* 0x000fe20007810000 */
[----:B------:R-:W2:Y:S01]  /*19850*/  MUFU.TANH R56, R56 ;  /* 0x0000003800387308 */ /* 0x000ea20000002400 */
[--C-:B------:R-:W-:Y:S01]  /*19860*/  FFMA.FTZ R176, R28, R9, -R10.reuse ;  /* 0x000000091cb07223 */ /* 0x100fe2000001080a */
[C---:B------:R-:W-:Y:S01]  /*19870*/  IADD3 R28, R6.reuse, 0x300, RZ ;  /* 0x00000300061c7810 */ /* 0x040fe20007ffe0ff */
[----:B------:R-:W-:Y:S01]  /*19880*/  VIADD R6, R6, 0x380 ;  /* 0x0000038006067836 */ /* 0x000fe20000000000 */
[----:B---3--:R-:W-:Y:S01]  /*19890*/  FMNMX.FTZ R0, R24, R21, !PT ;  /* 0x0000001518007209 */ /* 0x008fe20007810000 */
[-CC-:B------:R-:W-:Y:S01]  /*198a0*/  FFMA.FTZ R26, R26, R9.reuse, -R10.reuse ;  /* 0x000000091a1a7223 */ /* 0x180fe2000001080a */
[-CC-:B------:R-:W-:Y:S01]  /*198b0*/  FFMA.FTZ R178, R32, R9.reuse, -R10.reuse ;  /* 0x0000000920b27223 */ /* 0x180fe2000001080a */
[-CC-:B------:R-:W-:Y:S01]  /*198c0*/  FFMA.FTZ R32, R43, R9.reuse, -R10.reuse ;  /* 0x000000092b207223 */ /* 0x180fe2000001080a */
[----:B----4-:R-:W-:Y:S01]  /*198d0*/  FMNMX.FTZ R0, R25, R0, !PT ;  /* 0x0000000019007209 */ /* 0x010fe20007810000 */
[----:B------:R-:W3:Y:S01]  /*198e0*/  MUFU.TANH R58, R58 ;  /* 0x0000003a003a7308 */ /* 0x000ee20000002400 */
[----:B------:R-:W-:-:S02]  /*198f0*/  FFMA.FTZ R43, R64, R9, -R10 ;  /* 0x00000009402b7223 */ /* 0x000fc4000001080a */
[----:B------:R-:W-:-:S04]  /*19900*/  FMNMX.FTZ R21, R27, R0, !PT ;  /* 0x000000001b157209 */ /* 0x000fc80007810000 */
[----:B------:R-:W-:Y:S01]  /*19910*/  FMNMX.FTZ R0, R30, R21, !PT ;  /* 0x000000151e007209 */ /* 0x000fe20007810000 */
[----:B------:R-:W4:Y:S03]  /*19920*/  MUFU.TANH R66, R66 ;  /* 0x0000004200427308 */ /* 0x000f260000002400 */
[----:B------:R-:W-:-:S04]  /*19930*/  FMNMX.FTZ R0, R31, R0, !PT ;  /* 0x000000001f007209 */ /* 0x000fc80007810000 */
[----:B------:R-:W-:Y:S01]  /*19940*/  FMNMX.FTZ R0, R33, R0, !PT ;  /* 0x0000000021007209 */ /* 0x000fe20007810000 */
[----:B------:R-:W4:Y:S03]  /*19950*/  MUFU.TANH R67, R67 ;  /* 0x0000004300437308 */ /* 0x000f260000002400 */
[----:B------:R-:W-:-:S04]  /*19960*/  FMNMX.FTZ R21, R35, R0, !PT ;  /* 0x0000000023157209 */ /* 0x000fc80007810000 */
[----:B-1----:R-:W-:Y:S01]  /*19970*/  FMNMX.FTZ R0, R40, R21, !PT ;  /* 0x0000001528007209 */ /* 0x002fe20007810000 */
[----:B------:R-:W1:Y:S03]  /*19980*/  MUFU.TANH R70, R70 ;  /* 0x0000004600467308 */ /* 0x000e660000002400 */
[----:B------:R-:W-:-:S04]  /*19990*/  FMNMX.FTZ R21, R41, R0, !PT ;  /* 0x0000000029157209 */ /* 0x000fc80007810000 */
[----:B------:R-:W-:Y:S01]  /*199a0*/  FMNMX.FTZ R0, R44, R21, !PT ;  /* 0x000000152c007209 */ /* 0x000fe20007810000 */
[----:B------:R-:W1:Y:S03]  /*199b0*/  MUFU.TANH R71, R71 ;  /* 0x0000004700477308 */ /* 0x000e660000002400 */
[----:B0-----:R-:W-:-:S04]  /*199c0*/  FMNMX.FTZ R0, R45, R0, !PT ;  /* 0x000000002d007209 */ /* 0x001fc80007810000 */
[----:B------:R-:W-:Y:S01]  /*199d0*/  FMNMX.FTZ R0, R47, R0, !PT ;  /* 0x000000002f007209 */ /* 0x000fe20007810000 */
[----:B------:R-:W0:Y:S01]  /*199e0*/  MUFU.TANH R74, R74 ;  /* 0x0000004a004a7308 */ /* 0x000e220000002400 */
[----:B------:R-:W-:Y:S02]  /*199f0*/  WARPGROUP.DEPBAR.LE gsb0, 0x0 ;  /* 0x00008000000079c5 */ /* 0x000fe40000010000 */
[----:B------:R-:W-:Y:S01]  /*19a00*/  WARPGROUP.ARRIVE ;  /* 0x00000000000079c5 */ /* 0x000fe20000000000 */
[----:B------:R-:W-:Y:S01]  /*19a10*/  FMNMX.FTZ R21, R49, R0, !PT ;  /* 0x0000000031157209 */ /* 0x000fe20007810000 */
[-CC-:B------:R-:W-:Y:S01]  /*19a20*/  FFMA.FTZ R172, R36, R9.reuse, -R10.reuse ;  /* 0x0000000924ac7223 */ /* 0x180fe2000001080a */
[--C-:B------:R-:W-:Y:S02]  /*19a30*/  FFMA.FTZ R174, R42, R9, -R10.reuse ;  /* 0x000000092aae7223 */ /* 0x100fe4000001080a */
[----:B------:R-:W0:Y:S01]  /*19a40*/  MUFU.TANH R75, R75 ;  /* 0x0000004b004b7308 */ /* 0x000e220000002400 */
[----:B------:R-:W-:Y:S01]  /*19a50*/  FMNMX.FTZ R0, R52, R21, !PT ;  /* 0x0000001534007209 */ /* 0x000fe20007810000 */
[----:B------:R-:W-:Y:S01]  /*19a60*/  HGMMA.64x128x16.F32 R88, R168, gdesc[UR4].tnspB, R88, gsb0 ;  /* 0x41e00004a8587df0 */ /* 0x000fe20008000858 */
[----:B------:R-:W-:Y:S01]  /*19a70*/  R2UR UR6, R38 ;  /* 0x00000000260672ca */ /* 0x000fe200000e0000 */
[-CC-:B------:R-:W-:Y:S01]  /*19a80*/  FFMA.FTZ R38, R29, R9.reuse, -R10.reuse ;  /* 0x000000091d267223 */ /* 0x180fe2000001080a */
[----:B------:R-:W-:Y:S01]  /*19a90*/  R2UR UR7, R39 ;  /* 0x00000000270772ca */ /* 0x000fe200000e0000 */
[-CC-:B------:R-:W-:Y:S01]  /*19aa0*/  FFMA.FTZ R39, R34, R9.reuse, -R10.reuse ;  /* 0x0000000922277223 */ /* 0x180fe2000001080a */
[----:B--2---:R-:W-:Y:S01]  /*19ab0*/  FMNMX.FTZ R21, R53, R0, !PT ;  /* 0x0000000035157209 */ /* 0x004fe20007810000 */
[----:B------:R-:W2:Y:S01]  /*19ac0*/  MUFU.TANH R78, R78 ;  /* 0x0000004e004e7308 */ /* 0x000ea20000002400 */
[-CC-:B------:R-:W-:Y:S01]  /*19ad0*/  FFMA.FTZ R34, R37, R9.reuse, -R10.reuse ;  /* 0x0000000925227223 */ /* 0x180fe2000001080a */
[--C-:B------:R-:W-:Y:S01]  /*19ae0*/  FFMA.FTZ R36, R48, R9, -R10.reuse ;  /* 0x0000000930247223 */ /* 0x100fe2000001080a */
[----:B------:R-:W-:Y:S01]  /*19af0*/  FMNMX.FTZ R21, R56, R21, !PT ;  /* 0x0000001538157209 */ /* 0x000fe20007810000 */
[-CC-:B------:R-:W-:Y:S01]  /*19b00*/  FFMA.FTZ R42, R55, R9.reuse, -R10.reuse ;  /* 0x00000009372a7223 */ /* 0x180fe2000001080a */
[-CC-:B------:R-:W-:Y:S01]  /*19b10*/  FFMA.FTZ R48, R61, R9.reuse, -R10.reuse ;  /* 0x000000093d307223 */ /* 0x180fe2000001080a */
[--C-:B------:R-:W-:Y:S01]  /*19b20*/  FFMA.FTZ R37, R65, R9, -R10.reuse ;  /* 0x0000000941257223 */ /* 0x100fe2000001080a */
[----:B---3--:R-:W-:Y:S01]  /*19b30*/  FMNMX.FTZ R21, R58, R21, !PT ;  /* 0x000000153a157209 */ /* 0x008fe20007810000 */
[----:B------:R-:W3:Y:S01]  /*19b40*/  MUFU.TANH R79, R79 ;  /* 0x0000004f004f7308 */ /* 0x000ee20000002400 */
[----:B------:R-:W-:-:S02]  /*19b50*/  FFMA.FTZ R55, R73, R9, -R10 ;  /* 0x0000000949377223 */ /* 0x000fc4000001080a */
[----:B------:R-:W-:-:S04]  /*19b60*/  FMNMX.FTZ R0, R8, R21, !PT ;  /* 0x0000001508007209 */ /* 0x000fc80007810000 */
[----:B------:R-:W-:Y:S01]  /*19b70*/  FMNMX.FTZ R21, R63, R0, !PT ;  /* 0x000000003f157209 */ /* 0x000fe20007810000 */
[----:B------:R-:W3:Y:S03]  /*19b80*/  MUFU.TANH R81, R81 ;  /* 0x0000005100517308 */ /* 0x000ee60000002400 */
[----:B----4-:R-:W-:Y:S01]  /*19b90*/  FMNMX.FTZ R0, R66, R21, !PT ;  /* 0x0000001542007209 */ /* 0x010fe20007810000 */
[----:B------:R-:W-:-:S03]  /*19ba0*/  IMAD.MOV.U32 R21, RZ, RZ, 0x40000040 ;  /* 0x40000040ff157424 */ /* 0x000fc600078e00ff */
[----:B------:R-:W-:Y:S01]  /*19bb0*/  FMNMX.FTZ R29, R67, R0, !PT ;  /* 0x00000000431d7209 */ /* 0x000fe20007810000 */
[----:B------:R-:W4:Y:S03]  /*19bc0*/  MUFU.TANH R82, R82 ;  /* 0x0000005200527308 */ /* 0x000f260000002400 */
[----:B-1----:R-:W-:Y:S01]  /*19bd0*/  FMNMX.FTZ R0, R70, R29, !PT ;  /* 0x0000001d46007209 */ /* 0x002fe20007810000 */
[----:B------:R-:W-:-:S04]  /*19be0*/  IMAD.MOV.U32 R29, RZ, RZ, 0x40000040 ;  /* 0x40000040ff1d7424 */ /* 0x000fc800078e00ff */
[----:B------:R-:W1:Y:S08]  /*19bf0*/  MUFU.TANH R83, R83 ;  /* 0x0000005300537308 */ /* 0x000e700000002400 */
[----:B------:R-:W-:Y:S08]  /*19c00*/  MUFU.EX2 R2, R2 ;  /* 0x0000000200027308 */ /* 0x000ff00000000800 */
[----:B------:R-:W1:Y:S08]  /*19c10*/  MUFU.EX2 R180, R180 ;  /* 0x000000b400b47308 */ /* 0x000e700000000800 */
[----:B------:R-:W1:Y:S08]  /*19c20*/  MUFU.EX2 R84, R84 ;  /* 0x0000005400547308 */ /* 0x000e700000000800 */
[----:B------:R-:W1:Y:S08]  /*19c30*/  MUFU.EX2 R182, R182 ;  /* 0x000000b600b67308 */ /* 0x000e700000000800 */
[----:B------:R-:W1:Y:S08]  /*19c40*/  MUFU.EX2 R26, R26 ;  /* 0x0000001a001a7308 */ /* 0x000e700000000800 */
        /* <DEDUP_REMOVED lines=16> */
[-CC-:B------:R-:W-:Y:S01]  /*19d50*/  FFMA.FTZ R20, R51, R9.reuse, -R10.reuse ;  /* 0x0000000933147223 */ /* 0x180fe2000001080a */
[----:B------:R-:W-:Y:S01]  /*19d60*/  R2UR UR7, R21 ;  /* 0x00000000150772ca */ /* 0x000fe200000e0000 */
[----:B------:R-:W-:Y:S01]  /*19d70*/  MUFU.EX2 R168, R168 ;  /* 0x000000a800a87308 */ /* 0x000fe20000000800 */
[----:B------:R-:W-:Y:S01]  /*19d80*/  FMNMX.FTZ R21, R71, R0, !PT ;  /* 0x0000000047157209 */ /* 0x000fe20007810000 */
[-CC-:B------:R-:W-:Y:S01]  /*19d90*/  FFMA.FTZ R51, R69, R9.reuse, -R10.reuse ;  /* 0x0000000945337223 */ /* 0x180fe2000001080a */
[----:B------:R-:W-:-:S02]  /*19da0*/  FFMA.FTZ R59, R76, R9, -R10 ;  /* 0x000000094c3b7223 */ /* 0x000fc4000001080a */
[----:B0-----:R-:W-:-:S03]  /*19db0*/  FMNMX.FTZ R0, R74, R21, !PT ;  /* 0x000000154a007209 */ /* 0x001fc60007810000 */
[----:B------:R-:W-:Y:S01]  /*19dc0*/  MUFU.EX2 R36, R36 ;  /* 0x0000002400247308 */ /* 0x000fe20000000800 */
[----:B------:R-:W-:-:S04]  /*19dd0*/  FMNMX.FTZ R21, R75, R0, !PT ;  /* 0x000000004b157209 */ /* 0x000fc80007810000 */
[----:B--2---:R-:W-:-:S03]  /*19de0*/  FMNMX.FTZ R0, R78, R21, !PT ;  /* 0x000000154e007209 */ /* 0x004fc60007810000 */
[----:B------:R-:W-:Y:S01]  /*19df0*/  MUFU.EX2 R170, R170 ;  /* 0x000000aa00aa7308 */ /* 0x000fe20000000800 */
[----:B---3--:R-:W-:-:S04]  /*19e00*/  FMNMX.FTZ R0, R79, R0, !PT ;  /* 0x000000004f007209 */ /* 0x008fc80007810000 */
[----:B------:R-:W-:-:S03]  /*19e10*/  FMNMX.FTZ R21, R81, R0, !PT ;  /* 0x0000000051157209 */ /* 0x000fc60007810000 */
[----:B------:R-:W-:Y:S01]  /*19e20*/  MUFU.EX2 R20, R20 ;  /* 0x0000001400147308 */ /* 0x000fe20000000800 */
[----:B----4-:R-:W-:-:S04]  /*19e30*/  FMNMX.FTZ R0, R82, R21, !PT ;  /* 0x0000001552007209 */ /* 0x010fc80007810000 */
[----:B-1----:R-:W-:-:S03]  /*19e40*/  FMNMX.FTZ R0, R83, R0, !PT ;  /* 0x0000000053007209 */ /* 0x002fc60007810000 */
        /* <DEDUP_REMOVED lines=10> */
[----:B0-----:R-:W-:-:S07]  /*19ef0*/  FMNMX.FTZ R21, R21, R0, !PT ;  /* 0x0000000015157209 */ /* 0x001fce0007810000 */
[----:B------:R-:W-:Y:S01]  /*19f00*/  MUFU.EX2 R55, R55 ;  /* 0x0000003700377308 */ /* 0x000fe20000000800 */
[----:B------:R-:W-:-:S04]  /*19f10*/  FADD.FTZ R0, -R21, R11 ;  /* 0x0000000b15007221 */ /* 0x000fc80000010100 */
[----:B------:R-:W-:-:S03]  /*19f20*/  FMUL.FTZ R0, R0, R9 ;  /* 0x0000000900007220 */ /* 0x000fc60000410000 */
[----:B------:R-:W-:Y:S08]  /*19f30*/  MUFU.EX2 R59, R59 ;  /* 0x0000003b003b7308 */ /* 0x000ff00000000800 */
[----:B------:R-:W-:Y:S01]  /*19f40*/  MUFU.EX2 R0, R0 ;  /* 0x0000000000007308 */ /* 0x000fe20000000800 */
[----:B------:R-:W-:Y:S02]  /*19f50*/  WARPGROUP.DEPBAR.LE gsb0, 0x0 ;  /* 0x00008000000079c5 */ /* 0x000fe40000010000 */
[----:B------:R-:W-:Y:S01]  /*19f60*/  WARPGROUP.ARRIVE ;  /* 0x00000000000079c5 */ /* 0x000fe20000000000 */
[-CC-:B------:R-:W-:Y:S01]  /*19f70*/  FFMA.FTZ R164, R54, R9.reuse, -R10.reuse ;  /* 0x0000000936a47223 */ /* 0x180fe2000001080a */
[-CC-:B------:R-:W-:Y:S01]  /*19f80*/  FFMA.FTZ R166, R57, R9.reuse, -R10.reuse ;  /* 0x0000000939a67223 */ /* 0x180fe2000001080a */
[-CC-:B------:R-:W-:Y:S01]  /*19f90*/  FFMA.FTZ R54, R72, R9.reuse, -R10.reuse ;  /* 0x0000000948367223 */ /* 0x180fe2000001080a */
[----:B------:R-:W-:-:S02]  /*19fa0*/  FFMA.FTZ R57, R80, R9, -R10 ;  /* 0x0000000950397223 */ /* 0x000fc4000001080a */
[----:B------:R-:W-:Y:S01]  /*19fb0*/  HGMMA.64x128x16.F32 R88, R160, gdesc[UR4].tnspB, R88, gsb0 ;  /* 0x41e00004a0587df0 */ /* 0x000fe20008000858 */
[----:B------:R-:W-:Y:S01]  /*19fc0*/  R2UR UR6, R28 ;  /* 0x000000001c0672ca */ /* 0x000fe200000e0000 */
[-C--:B------:R-:W-:Y:S01]  /*19fd0*/  FMUL.FTZ R28, R21, R9.reuse ;  /* 0x00000009151c7220 */ /* 0x080fe20000410000 */
[----:B------:R-:W-:Y:S01]  /*19fe0*/  R2UR UR7, R29 ;  /* 0x000000001d0772ca */ /* 0x000fe200000e0000 */
[----:B------:R-:W-:Y:S02]  /*19ff0*/  MUFU.EX2 R164, R164 ;  /* 0x000000a400a47308 */ /* 0x000fe40000000800 */
[-CC-:B------:R-:W-:Y:S01]  /*1a000*/  FFMA.FTZ R181, R7, R9.reuse, -R28.reuse ;  /* 0x0000000907b57223 */ /* 0x180fe2000001081c */
[----:B------:R-:W-:Y:S01]  /*1a010*/  MOV R7, 0x40000040 ;  /* 0x4000004000077802 */ /* 0x000fe20000000f00 */
[-CC-:B------:R-:W-:Y:S01]  /*1a020*/  FFMA.FTZ R11, R15, R9.reuse, -R28.reuse ;  /* 0x000000090f0b7223 */ /* 0x180fe2000001081c */
[-CC-:B------:R-:W-:Y:S01]  /*1a030*/  FFMA.FTZ R183, R24, R9.reuse, -R28.reuse ;  /* 0x0000000918b77223 */ /* 0x180fe2000001081c */
[-CC-:B------:R-:W-:Y:S01]  /*1a040*/  FFMA.FTZ R15, R25, R9.reuse, -R28.reuse ;  /* 0x00000009190f7223 */ /* 0x180fe2000001081c */
[-CC-:B------:R-:W-:Y:S01]  /*1a050*/  FFMA.FTZ R177, R27, R9.reuse, -R28.reuse ;  /* 0x000000091bb17223 */ /* 0x180fe2000001081c */
[----:B------:R-:W0:Y:S01]  /*1a060*/  MUFU.EX2 R181, R181 ;  /* 0x000000b500b57308 */ /* 0x000e220000000800 */
[-CC-:B------:R-:W-:Y:S01]  /*1a070*/  FFMA.FTZ R24, R30, R9.reuse, -R28.reuse ;  /* 0x000000091e187223 */ /* 0x180fe2000001081c */
[-C--:B------:R-:W-:Y:S01]  /*1a080*/  FFMA.FTZ R25, R33, R9.reuse, -R28 ;  /* 0x0000000921197223 */ /* 0x080fe2000001081c */
[----:B------:R-:W-:Y:S01]  /*1a090*/  FFMA.FTZ R33, R2, R4, R180 ;  /* 0x0000000402217223 */ /* 0x000fe200000100b4 */
[-CC-:B------:R-:W-:Y:S01]  /*1a0a0*/  FFMA.FTZ R179, R31, R9.reuse, -R28.reuse ;  /* 0x000000091fb37223 */ /* 0x180fe2000001081c */
[-CC-:B------:R-:W-:Y:S01]  /*1a0b0*/  FFMA.FTZ R173, R35, R9.reuse, -R28.reuse ;  /* 0x0000000923ad7223 */ /* 0x180fe2000001081c */
[-CC-:B------:R-:W-:Y:S01]  /*1a0c0*/  FFMA.FTZ R27, R40, R9.reuse, -R28.reuse ;  /* 0x00000009281b7223 */ /* 0x180fe2000001081c */
[----:B------:R-:W-:Y:S01]  /*1a0d0*/  FADD.FTZ R33, R84, R33 ;  /* 0x0000002154217221 */ /* 0x000fe20000010000 */
[----:B------:R-:W1:Y:S01]  /*1a0e0*/  MUFU.EX2 R11, R11 ;  /* 0x0000000b000b7308 */ /* 0x000e620000000800 */
[-CC-:B------:R-:W-:Y:S01]  /*1a0f0*/  FFMA.FTZ R175, R41, R9.reuse, -R28.reuse ;  /* 0x0000000929af7223 */ /* 0x180fe2000001081c */
[-CC-:B------:R-:W-:Y:S01]  /*1a100*/  FFMA.FTZ R29, R44, R9.reuse, -R28.reuse ;  /* 0x000000092c1d7223 */ /* 0x180fe2000001081c */
[----:B------:R-:W-:Y:S01]  /*1a110*/  FADD.FTZ R33, R182, R33 ;  /* 0x00000021b6217221 */ /* 0x000fe20000010000 */
[-CC-:B------:R-:W-:Y:S01]  /*1a120*/  FFMA.FTZ R169, R45, R9.reuse, -R28.reuse ;  /* 0x000000092da97223 */ /* 0x180fe2000001081c */
[-CC-:B------:R-:W-:Y:S01]  /*1a130*/  FFMA.FTZ R30, R47, R9.reuse, -R28.reuse ;  /* 0x000000092f1e7223 */ /* 0x180fe2000001081c */
[--C-:B------:R-:W-:Y:S01]  /*1a140*/  FFMA.FTZ R171, R49, R9, -R28.reuse ;  /* 0x0000000931ab7223 */ /* 0x100fe2000001081c */
[----:B------:R-:W-:Y:S01]  /*1a150*/  FADD.FTZ R33, R26, R33 ;  /* 0x000000211a217221 */ /* 0x000fe20000010000 */
[----:B------:R-:W2:Y:S01]  /*1a160*/  MUFU.EX2 R183, R183 ;  /* 0x000000b700b77308 */ /* 0x000ea20000000800 */
[----:B0-----:R-:W-:Y:S01]  /*1a170*/  FFMA.FTZ R4, R0, R3, R181 ;  /* 0x0000000300047223 */ /* 0x001fe200000100b5 */
[-CC-:B------:R-:W-:Y:S01]  /*1a180*/  FFMA.FTZ R31, R52, R9.reuse, -R28.reuse ;  /* 0x00000009341f7223 */ /* 0x180fe2000001081c */
[----:B------:R-:W-:Y:S01]  /*1a190*/  FADD.FTZ R33, R176, R33 ;  /* 0x00000021b0217221 */ /* 0x000fe20000010000 */
[-CC-:B------:R-:W-:Y:S01]  /*1a1a0*/  FFMA.FTZ R165, R53, R9.reuse, -R28.reuse ;  /* 0x0000000935a57223 */ /* 0x180fe2000001081c */
[-CC-:B------:R-:W-:Y:S01]  /*1a1b0*/  FFMA.FTZ R56, R56, R9.reuse, -R28.reuse ;  /* 0x0000000938387223 */ /* 0x180fe2000001081c */
[-CC-:B------:R-:W-:Y:S01]  /*1a1c0*/  FFMA.FTZ R167, R58, R9.reuse, -R28.reuse ;  /* 0x000000093aa77223 */ /* 0x180fe2000001081c */
[----:B------:R-:W-:Y:S01]  /*1a1d0*/  FADD.FTZ R33, R38, R33 ;  /* 0x0000002126217221 */ /* 0x000fe20000010000 */
[----:B------:R-:W0:Y:S01]  /*1a1e0*/  MUFU.EX2 R15, R15 ;  /* 0x0000000f000f7308 */ /* 0x000e220000000800 */
[-CC-:B------:R-:W-:Y:S01]  /*1a1f0*/  FFMA.FTZ R71, R71, R9.reuse, -R28.reuse ;  /* 0x0000000947477223 */ /* 0x180fe2000001081c */
[-CC-:B------:R-:W-:Y:S01]  /*1a200*/  FFMA.FTZ R74, R74, R9.reuse, -R28.reuse ;  /* 0x000000094a4a7223 */ /* 0x180fe2000001081c */
[----:B------:R-:W-:Y:S01]  /*1a210*/  FADD.FTZ R40, R178, R33 ;  /* 0x00000021b2287221 */ /* 0x000fe20000010000 */
[-CC-:B------:R-:W-:Y:S01]  /*1a220*/  FFMA.FTZ R75, R75, R9.reuse, -R28.reuse ;  /* 0x000000094b4b7223 */ /* 0x180fe2000001081c */
[-CC-:B------:R-:W-:Y:S01]  /*1a230*/  FFMA.FTZ R78, R78, R9.reuse, -R28.reuse ;  /* 0x000000094e4e7223 */ /* 0x180fe2000001081c */
[-CC-:B------:R-:W-:Y:S01]  /*1a240*/  FFMA.FTZ R79, R79, R9.reuse, -R28.reuse ;  /* 0x000000094f4f7223 */ /* 0x180fe2000001081c */
[-CC-:B------:R-:W-:Y:S01]  /*1a250*/  FFMA.FTZ R81, R81, R9.reuse, -R28.reuse ;  /* 0x0000000951517223 */ /* 0x180fe2000001081c */
[----:B------:R-:W3:Y:S01]  /*1a260*/  MUFU.EX2 R177, R177 ;  /* 0x000000b100b17308 */ /* 0x000ee20000000800 */
[----:B------:R-:W-:Y:S01]  /*1a270*/  FFMA.FTZ R82, R82, R9, -R28 ;  /* 0x0000000952527223 */ /* 0x000fe2000001081c */
[----:B-1----:R-:W-:-:S02]  /*1a280*/  F2FP.F16.F32.PACK_AB R181, R11, R181 ;  /* 0x000000b50bb5723e */ /* 0x002fc400000000ff */
[----:B------:R-:W-:Y:S02]  /*1a290*/  F2FP.F16.F32.PACK_AB R180, R84, R180 ;  /* 0x000000b454b4723e */ /* 0x000fe400000000ff */
[----:B------:R-:W-:Y:S02]  /*1a2a0*/  F2FP.F16.F32.PACK_AB R182, R26, R182 ;  /* 0x000000b61ab6723e */ /* 0x000fe400000000ff */
[----:B------:R-:W1:Y:S01]  /*1a2b0*/  MUFU.EX2 R24, R24 ;  /* 0x0000001800187308 */ /* 0x000e620000000800 */
[----:B------:R-:W-:Y:S02]  /*1a2c0*/  F2FP.F16.F32.PACK_AB R176, R38, R176 ;  /* 0x000000b026b0723e */ /* 0x000fe400000000ff */
[----:B------:R-:W-:-:S05]  /*1a2d0*/  F2FP.F16.F32.PACK_AB R178, R39, R178 ;  /* 0x000000b227b2723e */ /* 0x000fca00000000ff */
        /* <DEDUP_REMOVED lines=19> */
[----:B------:R-:W-:Y:S01]  /*1a410*/  R2UR UR6, R6 ;  /* 0x00000000060672ca */ /* 0x000fe200000e0000 */
[----:B------:R-:W-:Y:S01]  /*1a420*/  @!P1 IMAD R6, R12, 0x8, R16 ;  /* 0x000000080c069824 */ /* 0x000fe200078e0210 */
[----:B------:R-:W-:Y:S01]  /*1a430*/  R2UR UR7, R7 ;  /* 0x00000000070772ca */ /* 0x000fe200000e0000 */
[----:B------:R-:W-:Y:S01]  /*1a440*/  FADD.FTZ R12, R11, R4 ;  /* 0x000000040b0c7221 */ /* 0x000fe20000010000 */
[-C--:B------:R-:W-:Y:S01]  /*1a450*/  FFMA.FTZ R4, R8, R9.reuse, -R28 ;  /* 0x0000000908047223 */ /* 0x080fe2000001081c */
[----:B------:R-:W-:Y:S01]  /*1a460*/  @!P1 VIADD R6, R6, 0x34840 ;  /* 0x0003484006069836 */ /* 0x000fe20000000000 */
[----:B------:R-:W-:Y:S01]  /*1a470*/  MUFU.EX2 R167, R167 ;  /* 0x000000a700a77308 */ /* 0x000fe20000000800 */
[----:B--2---:R-:W-:Y:S01]  /*1a480*/  FADD.FTZ R12, R183, R12 ;  /* 0x0000000cb70c7221 */ /* 0x004fe20000010000 */
[-C--:B------:R-:W-:Y:S01]  /*1a490*/  FFMA.FTZ R8, R66, R9.reuse, -R28 ;  /* 0x0000000942087223 */ /* 0x080fe2000001081c */
[----:B------:R-:W-:Y:S01]  /*1a4a0*/  FFMA.FTZ R10, R77, R9, -R10 ;  /* 0x000000094d0a7223 */ /* 0x000fe2000001080a */
[----:B------:R-:W-:Y:S01]  /*1a4b0*/  @!P1 PRMT R7, RZ, 0x654, R6 ;  /* 0x00000654ff079816 */ /* 0x000fe20000000006 */
[C---:B0-----:R-:W-:Y:S01]  /*1a4c0*/  FADD.FTZ R12, R15.reuse, R12 ;  /* 0x0000000c0f0c7221 */ /* 0x041fe20000010000 */
[----:B------:R-:W-:Y:S01]  /*1a4d0*/  F2FP.F16.F32.PACK_AB R183, R15, R183 ;  /* 0x000000b70fb7723e */ /* 0x000fe200000000ff */
[----:B------:R-:W-:Y:S01]  /*1a4e0*/  IMAD.MOV.U32 R11, RZ, RZ, R21 ;  /* 0x000000ffff0b7224 */ /* 0x000fe200078e0015 */
[----:B------:R-:W-:Y:S01]  /*1a4f0*/  MUFU.EX2 R6, R56 ;  /* 0x0000003800067308 */ /* 0x000fe20000000800 */
[----:B---3--:R-:W-:Y:S01]  /*1a500*/  FADD.FTZ R3, R177, R12 ;  /* 0x0000000cb1037221 */ /* 0x008fe20000010000 */
[--C-:B------:R-:W-:Y:S01]  /*1a510*/  FFMA.FTZ R12, R70, R9, -R28.reuse ;  /* 0x00000009460c7223 */ /* 0x100fe2000001081c */
[----:B-1----:R-:W-:Y:S01]  /*1a520*/  F2FP.F16.F32.PACK_AB R177, R24, R177 ;  /* 0x000000b118b1723e */ /* 0x002fe200000000ff */
[----:B------:R-:W-:Y:S01]  /*1a530*/  FFMA.FTZ R28, R83, R9, -R28 ;  /* 0x00000009531c7223 */ /* 0x000fe2000001081c */
[----:B------:R-:W-:-:S03]  /*1a540*/  MOV R15, R185 ;  /* 0x000000b9000f7202 */ /* 0x000fc60000000f00 */
        /* <DEDUP_REMOVED lines=10> */
[----:B------:R-:W1:Y:S08]  /*1a5f0*/  MUFU.EX2 R54, R54 ;  /* 0x0000003600367308 */ /* 0x000e700000000800 */
[----:B------:R-:W2:Y:S08]  /*1a600*/  MUFU.EX2 R78, R78 ;  /* 0x0000004e004e7308 */ /* 0x000eb00000000800 */
[----:B------:R-:W-:Y:S08]  /*1a610*/  MUFU.EX2 R57, R57 ;  /* 0x0000003900397308 */ /* 0x000ff00000000800 */
[----:B------:R-:W-:Y:S08]  /*1a620*/  MUFU.EX2 R81, R81 ;  /* 0x0000005100517308 */ /* 0x000ff00000000800 */
[----:B------:R-:W-:Y:S01]  /*1a630*/  MUFU.EX2 R82, R82 ;  /* 0x0000005200527308 */ /* 0x000fe20000000800 */
[----:B------:R-:W-:-:S02]  /*1a640*/  WARPGROUP.DEPBAR.LE gsb0, 0x0 ;  /* 0x00008000000079c5 */ /* 0x000fc40000010000 */
[----:B------:R-:W-:-:S05]  /*1a650*/  WARPGROUP.ARRIVE ;  /* 0x00000000000079c5 */ /* 0x000fca0000000000 */
[----:B------:R-:W3:Y:S01]  /*1a660*/  MUFU.EX2 R10, R10 ;  /* 0x0000000a000a7308 */ /* 0x000ee20000000800 */
[----:B------:R-:W-:Y:S02]  /*1a670*/  F2FP.F16.F32.PACK_AB R156, R46, R37 ;  /* 0x000000252e9c723e */ /* 0x000fe400000000ff */
[----:B0-----:R-:W-:Y:S01]  /*1a680*/  F2FP.F16.F32.PACK_AB R157, R74, R71 ;  /* 0x000000474a9d723e */ /* 0x001fe200000000ff */
[----:B------:R-:W-:Y:S01]  /*1a690*/  HGMMA.64x128x16.F32 R88, R152, gdesc[UR4].tnspB, R88, gsb0 ;  /* 0x41e0000498587df0 */ /* 0x000fe20008000858 */
[----:B-1----:R-:W-:-:S03]  /*1a6a0*/  F2FP.F16.F32.PACK_AB R158, R54, R51 ;  /* 0x00000033369e723e */ /* 0x002fc600000000ff */
[----:B------:R-:W0:Y:S01]  /*1a6b0*/  MUFU.EX2 R28, R28 ;  /* 0x0000001c001c7308 */ /* 0x000e220000000800 */
[----:B--2---:R-:W-:Y:S01]  /*1a6c0*/  F2FP.F16.F32.PACK_AB R159, R78, R75 ;  /* 0x0000004b4e9f723e */ /* 0x004fe200000000ff */
[----:B------:R-:W-:Y:S02]  /*1a6d0*/  WARPGROUP.DEPBAR.LE gsb0, 0x0 ;  /* 0x00008000000079c5 */ /* 0x000fe40000010000 */
[----:B------:R-:W-:Y:S01]  /*1a6e0*/  @!P1 SYNCS.ARRIVE.TRANS64.RED.A1T0 RZ, [R7+URZ], RZ ;  /* 0x000000ff07ff99a7 */ /* 0x000fe2000810043f */
[----:B---3--:R-:W-:Y:S02]  /*1a6f0*/  F2FP.F16.F32.PACK_AB R154, R10, R59 ;  /* 0x0000003b0a9a723e */ /* 0x008fe400000000ff */
[----:B------:R-:W-:Y:S02]  /*1a700*/  F2FP.F16.F32.PACK_AB R152, R57, R55 ;  /* 0x000000373998723e */ /* 0x000fe400000000ff */
[----:B0-----:R-:W-:Y:S01]  /*1a710*/  F2FP.F16.F32.PACK_AB R155, R28, R82 ;  /* 0x000000521c9b723e */ /* 0x001fe200000000ff */
[----:B------:R0:W-:Y:S02]  /*1a720*/  @!P1 SYNCS.ARRIVE.TRANS64.RED.A1T0 RZ, [R14+URZ], RZ ;  /* 0x000000ff0eff99a7 */ /* 0x0001e4000810043f */
[----:B0-----:R-:W-:Y:S01]  /*1a730*/  FADD.FTZ R14, R24, R3 ;  /* 0x00000003180e7221 */ /* 0x001fe20000010000 */
[----:B------:R-:W-:Y:S01]  /*1a740*/  FADD.FTZ R3, R39, R40 ;  /* 0x0000002827037221 */ /* 0x000fe20000010000 */
[----:B------:R-:W0:Y:S02]  /*1a750*/  MUFU.EX2 R24, R79 ;  /* 0x0000004f00187308 */ /* 0x000e240000000800 */
        /* <DEDUP_REMOVED lines=49> */
[C---:B------:R-:W-:Y:S01]  /*1aa70*/  F2FP.F16.F32.PACK_AB R163, R12.reuse, R163 ;  /* 0x000000a30ca3723e */ /* 0x040fe200000000ff */
[----:B------:R-:W-:Y:S01]  /*1aa80*/  IMAD.MOV.U32 R14, RZ, RZ, R188 ;  /* 0x000000ffff0e7224 */ /* 0x000fe200078e00bc */
[----:B0-----:R-:W-:Y:S01]  /*1aa90*/  F2FP.F16.F32.PACK_AB R153, R81, R24 ;  /* 0x000000185199723e */ /* 0x001fe200000000ff */
        /* <DEDUP_REMOVED lines=18> */
[----:B------:R-:W-:Y:S06]  /*1abc0*/  @P2 BRA `(.L_x_2907) ;  /* 0xffffffd000c02947 */ /* 0x000fec000383ffff */
.L_x_2896:
[----:B------:R-:W-:Y:S05]  /*1abd0*/  BSYNC B0 ;  /* 0x0000000000007941 */ /* 0x000fea0003800000 */
.L_x_2895:
        /* <DEDUP_REMOVED lines=67> */
.L_x_2908:
[----:B------:R-:W-:Y:S02]  /*1b010*/  LEA R11, R185, R16, 0x3 ;  /* 0x00000010b90b7211 */ /* 0x000fe400078e18ff */
[----:B------:R-:W-:-:S04]  /*1b020*/  SHF.L.U32 R2, R188, 0x1f, RZ ;  /* 0x0000001fbc027819 */ /* 0x000fc800000006ff */
[----:B------:R0:W1:Y:S01]  /*1b030*/  SYNCS.PHASECHK.TRANS64.TRYWAIT P2, [R11+URZ+0x34850], R2 ;  /* 0x034850020b0075a7 */ /* 0x000062000804017f */
[----:B------:R-:W-:Y:S05]  /*1b040*/  @!P0 BRA `(.L_x_2909) ;  /* 0x0000000000048947 */ /* 0x000fea0003800000 */
[----:B------:R-:W-:Y:S01]  /*1b050*/  BPT.TRAP 0x1 ;  /* 0x000000040000795c */ /* 0x000fe20000300000 */
.L_x_2909:
        /* <DEDUP_REMOVED lines=9> */
.L_x_2911:
[----:B------:R-:W-:Y:S05]  /*1b0f0*/  BSYNC B0 ;  /* 0x0000000000007941 */ /* 0x000fea0003800000 */
.L_x_2910:
[----:B------:R-:W-:Y:S01]  /*1b100*/  IMAD.MOV.U32 R7, RZ, RZ, 0x40000040 ;  /* 0x40000040ff077424 */ /* 0x000fe200078e00ff */
[----:B------:R-:W-:Y:S01]  /*1b110*/  MOV R6, R0 ;  /* 0x0000000000067202 */ /* 0x000fe20000000f00 */
[----:B------:R-:W-:Y:S01]  /*1b120*/  WARPGROUP.ARRIVE ;  /* 0x00000000000079c5 */ /* 0x000fe20000000000 */
[----:B------:R-:W2:Y:S01]  /*1b130*/  SHFL.BFLY PT, R5, R4, 0x2, 0x1f ;  /* 0x0c401f0004057f89 */ /* 0x000ea200000e0000 */
[----:B------:R-:W-:Y:S01]  /*1b140*/  VIADD R185, R185, 0x1 ;  /* 0x00000001b9b97836 */ /* 0x000fe20000000000 */
[----:B------:R-:W-:Y:S01]  /*1b150*/  R2UR UR6, R6 ;  /* 0x00000000060672ca */ /* 0x000fe200000e0000 */
[----:B------:R-:W-:Y:S01]  /*1b160*/  VIADD R6, R0, 0x80 ;  /* 0x0000008000067836 */ /* 0x000fe20000000000 */
[----:B------:R-:W-:Y:S01]  /*1b170*/  R2UR UR7, R7 ;  /* 0x00000000070772ca */ /* 0x000fe200000e0000 */
[----:B------:R-:W-:Y:S01]  /*1b180*/  IMAD.MOV.U32 R88, RZ, RZ, -0x800000 ;  /* 0xff800000ff587424 */ /* 0x000fe200078e00ff */
[----:B------:R-:W-:Y:S01]  /*1b190*/  MOV R7, 0x40000040 ;  /* 0x4000004000077802 */ /* 0x000fe20000000f00 */
[----:B------:R-:W-:Y:S01]  /*1b1a0*/  VIADD R212, R212, 0x1 ;  /* 0x00000001d4d47836 */ /* 0x000fe20000000000 */
[----:B------:R-:W-:-:S02]  /*1b1b0*/  ISETP.NE.AND P0, PT, R185, 0x2, PT ;  /* 0x00000002b900780c */ /* 0x000fc40003f05270 */
[----:B------:R-:W-:Y:S02]  /*1b1c0*/  @!P1 IADD3 R8, R11, 0x34860, RZ ;  /* 0x000348600b089810 */ /* 0x000fe40007ffe0ff */
[----:B------:R-:W-:Y:S02]  /*1b1d0*/  SEL R185, R185, RZ, P0 ;  /* 0x000000ffb9b97207 */ /* 0x000fe40000000000 */
[----:B------:R-:W-:-:S03]  /*1b1e0*/  @!P1 PRMT R8, RZ, 0x654, R8 ;  /* 0x00000654ff089816 */ /* 0x000fc60000000008 */
[----:B------:R-:W-:Y:S01]  /*1b1f0*/  HGMMA.64x128x16.F32 R24, R180, gdesc[UR4].tnspB, R24, gsb0 ;  /* 0x41e00004b4187df0 */ /* 0x000fe20008000818 */
[----:B------:R-:W-:Y:S01]  /*1b200*/  R2UR UR6, R6 ;  /* 0x00000000060672ca */ /* 0x000fe200000e0000 */
[----:B------:R-:W-:Y:S01]  /*1b210*/  VIADD R6, R0, 0x100 ;  /* 0x0000010000067836 */ /* 0x000fe20000000000 */
[----:B------:R-:W-:Y:S01]  /*1b220*/  R2UR UR7, R7 ;  /* 0x00000000070772ca */ /* 0x000fe200000e0000 */
[----:B------:R-:W-:Y:S02]  /*1b230*/  IMAD.MOV.U32 R7, RZ, RZ, 0x40000040 ;  /* 0x40000040ff077424 */ /* 0x000fe400078e00ff */
[----:B--2---:R-:W-:Y:S01]  /*1b240*/  FADD.FTZ R5, R5, R4 ;  /* 0x0000000405057221 */ /* 0x004fe20000010000 */
[----:B------:R-:W-:Y:S02]  /*1b250*/  WARPGROUP.DEPBAR.LE gsb0, 0x0 ;  /* 0x00008000000079c5 */ /* 0x000fe40000010000 */
[----:B------:R-:W-:-:S07]  /*1b260*/  WARPGROUP.ARRIVE ;  /* 0x00000000000079c5 */ /* 0x000fce0000000000 */
        /* <DEDUP_REMOVED lines=32> */
[----:B------:R-:W0:Y:S01]  /*1b470*/  SHFL.BFLY PT, R0, R3, 0x2, 0x1f ;  /* 0x0c401f0003007f89 */ /* 0x000e2200000e0000 */
[----:B------:R-:W-:Y:S01]  /*1b480*/  MOV R7, 0x40000040 ;  /* 0x4000004000077802 */ /* 0x000fe20000000f00 */
[----:B01----:R-:W-:Y:S01]  /*1b490*/  FADD.FTZ R2, R0, R3 ;  /* 0x0000000300027221 */ /* 0x003fe20000010000 */
[----:B------:R-:W-:Y:S01]  /*1b4a0*/  IMAD.MOV.U32 R3, RZ, RZ, RZ ;  /* 0x000000ffff037224 */ /* 0x000fe200078e00ff */
[----:B------:R-:W0:Y:S02]  /*1b4b0*/  SHFL.BFLY PT, R0, R5, 0x1, 0x1f ;  /* 0x0c201f0005007f89 */ /* 0x000e2400000e0000 */
[----:B0-----:R-:W-:Y:S01]  /*1b4c0*/  FADD.FTZ R10, R5, R0 ;  /* 0x00000000050a7221 */ /* 0x001fe20000010000 */
[----:B------:R-:W-:-:S02]  /*1b4d0*/  SEL R5, RZ, 0x1, P0 ;  /* 0x00000001ff057807 */ /* 0x000fc40000000000 */
[----:B------:R-:W-:Y:S02]  /*1b4e0*/  MOV R0, 0xff800000 ;  /* 0xff80000000007802 */ /* 0x000fe40000000f00 */
[----:B------:R-:W-:Y:S02]  /*1b4f0*/  FSETP.NE.FTZ.AND P2, PT, R10, RZ, PT ;  /* 0x000000ff0a00720b */ /* 0x000fe40003f55000 */
[----:B------:R-:W-:-:S11]  /*1b500*/  LOP3.LUT R188, R188, R5, RZ, 0x3c, !PT ;  /* 0x00000005bcbc7212 */ /* 0x000fd600078e3cff */
        /* <DEDUP_REMOVED lines=13> */
[----:B------:R-:W-:-:S12]  /*1b5e0*/  @P2 FFMA.FTZ R88, R2, R213, R5 ;  /* 0x000000d502582223 */ /* 0x000fd80000010005 */
        /* <DEDUP_REMOVED lines=9> */
[-C--:B------:R-:W-:Y:S01]  /*1b680*/  FMUL.FTZ R89, R32, R3.reuse ;  /* 0x0000000320597220 */ /* 0x080fe20000410000 */
[-C--:B------:R-:W-:Y:S01]  /*1b690*/  FMUL.FTZ R92, R33, R3.reuse ;  /* 0x00000003215c7220 */ /* 0x080fe20000410000 */
[-C--:B------:R-:W-:Y:S01]  /*1b6a0*/  FMUL.FTZ R33, R36, R3.reuse ;  /* 0x0000000324217220 */ /* 0x080fe20000410000 */
[-C--:B------:R-:W-:Y:S01]  /*1b6b0*/  FMUL.FTZ R32, R64, R3.reuse ;  /* 0x0000000340207220 */ /* 0x080fe20000410000 */
[-C--:B-1----:R-:W-:Y:S01]  /*1b6c0*/  FMUL.FTZ R95, R34, R6.reuse ;  /* 0x00000006225f7220 */ /* 0x082fe20000410000 */
        /* <DEDUP_REMOVED lines=31> */
[----:B------:R-:W-:Y:S01]  /*1b8c0*/  PLOP3.LUT P1, PT, PT, PT, PT, 0x8, 0x0 ;  /* 0x000000000000781c */ /* 0x000fe20003f2e170 */
        /* <DEDUP_REMOVED lines=29> */
.L_x_2819:
        /* <DEDUP_REMOVED lines=22> */
[----:B------:R-:W-:Y:S02]  /*1bc00*/  SHF.R.U64 R15, R15, 0x3, RZ ;  /* 0x000000030f0f7819 */ /* 0x000fe400000012ff */
[C---:B------:R-:W-:Y:S02]  /*1bc10*/  IADD3 R75, P5, R8.reuse, 0x40, RZ ;  /* 0x00000040084b7810 */ /* 0x040fe40007fbe0ff */
[C---:B------:R-:W-:Y:S02]  /*1bc20*/  IADD3 R79, P4, R8.reuse, 0x60, RZ ;  /* 0x00000060084f7810 */ /* 0x040fe40007f9e0ff */
[C---:B------:R-:W-:Y:S01]  /*1bc30*/  IADD3 R101, P3, R8.reuse, 0x4000, RZ ;  /* 0x0000400008657810 */ /* 0x040fe20007f7e0ff */
[--C-:B------:R-:W-:Y:S01]  /*1bc40*/  IMAD.X R7, RZ, RZ, R9.reuse, P5 ;  /* 0x000000ffff077224 */ /* 0x100fe200028e0609 */
[C---:B------:R-:W-:Y:S01]  /*1bc50*/  IADD3 R103, P2, R8.reuse, 0x4020, RZ ;  /* 0x0000402008677810 */ /* 0x040fe20007f5e0ff */
[----:B------:R-:W-:Y:S01]  /*1bc60*/  IMAD.X R13, RZ, RZ, R9, P4 ;  /* 0x000000ffff0d7224 */ /* 0x000fe200020e0609 */
[----:B------:R-:W-:-:S02]  /*1bc70*/  IADD3 R105, P1, R8, 0x4040, RZ ;  /* 0x0000404008697810 */ /* 0x000fc40007f3e0ff */
[----:B------:R-:W-:Y:S01]  /*1bc80*/  IADD3 R107, P0, R8, 0x4060, RZ ;  /* 0x00004060086b7810 */ /* 0x000fe20007f1e0ff */
[--C-:B------:R-:W-:Y:S01]  /*1bc90*/  IMAD.X R29, RZ, RZ, R9.reuse, P2 ;  /* 0x000000ffff1d7224 */ /* 0x100fe200010e0609 */
[----:B------:R-:W-:Y:S01]  /*1bca0*/  LOP3.LUT R8, R15, R8, RZ, 0x3c, !PT ;  /* 0x000000080f087212 */ /* 0x000fe200078e3cff */
[----:B------:R-:W-:Y:S01]  /*1bcb0*/  IMAD.X R31, RZ, RZ, R9, P1 ;  /* 0x000000ffff1f7224 */ /* 0x000fe200008e0609 */
[----:B------:R-:W-:Y:S02]  /*1bcc0*/  LOP3.LUT R4, R71, 0x380, RZ, 0xc0, !PT ;  /* 0x0000038047047812 */ /* 0x000fe400078ec0ff */
[----:B------:R-:W-:Y:S02]  /*1bcd0*/  LOP3.LUT R6, R75, 0x380, RZ, 0xc0, !PT ;  /* 0x000003804b067812 */ /* 0x000fe400078ec0ff */
[----:B------:R-:W-:Y:S02]  /*1bce0*/  MOV R94, R8 ;  /* 0x00000008005e7202 */ /* 0x000fe40000000f00 */
[----:B------:R-:W-:-:S02]  /*1bcf0*/  F2FP.F16.F32.PACK_AB R8, R20, R11 ;  /* 0x0000000b1408723e */ /* 0x000fc400000000ff */
[----:B------:R-:W-:Y:S02]  /*1bd00*/  LOP3.LUT R20, R103, 0x380, RZ, 0xc0, !PT ;  /* 0x0000038067147812 */ /* 0x000fe400078ec0ff */
[----:B------:R-:W-:Y:S02]  /*1bd10*/  LOP3.LUT R12, R79, 0x380, RZ, 0xc0, !PT ;  /* 0x000003804f0c7812 */ /* 0x000fe400078ec0ff */
[----:B------:R-:W-:Y:S02]  /*1bd20*/  LOP3.LUT R38, R107, 0x380, RZ, 0xc0, !PT ;  /* 0x000003806b267812 */ /* 0x000fe400078ec0ff */
[----:B------:R-:W-:Y:S02]  /*1bd30*/  SHF.R.U64 R4, R4, 0x3, RZ ;  /* 0x0000000304047819 */ /* 0x000fe400000012ff */
[----:B------:R-:W-:Y:S02]  /*1bd40*/  SHF.R.U64 R6, R6, 0x3, RZ ;  /* 0x0000000306067819 */ /* 0x000fe400000012ff */
[----:B------:R-:W-:-:S02]  /*1bd50*/  LOP3.LUT R14, R101, 0x380, RZ, 0xc0, !PT ;  /* 0x00000380650e7812 */ /* 0x000fc400078ec0ff */
[----:B------:R-:W-:Y:S02]  /*1bd60*/  SHF.R.U64 R20, R20, 0x3, RZ ;  /* 0x0000000314147819 */ /* 0x000fe400000012ff */
[-C--:B------:R-:W-:Y:S02]  /*1bd70*/  IADD3.X R5, RZ, R9.reuse, RZ, P6, !PT ;  /* 0x00000009ff057210 */ /* 0x080fe400037fe4ff */
[-C--:B------:R-:W-:Y:S02]  /*1bd80*/  IADD3.X R15, RZ, R9.reuse, RZ, P3, !PT ;  /* 0x00000009ff0f7210 */ /* 0x080fe40001ffe4ff */
[----:B------:R-:W-:Y:S02]  /*1bd90*/  IADD3.X R21, RZ, R9, RZ, P0, !PT ;  /* 0x00000009ff157210 */ /* 0x000fe400007fe4ff */
[----:B------:R-:W-:Y:S02]  /*1bda0*/  SHF.R.U64 R12, R12, 0x3, RZ ;  /* 0x000000030c0c7819 */ /* 0x000fe400000012ff */
[----:B-1----:R-:W-:-:S02]  /*1bdb0*/  LOP3.LUT R24, R105, 0x380, RZ, 0xc0, !PT ;  /* 0x0000038069187812 */ /* 0x002fc400078ec0ff */
[----:B------:R-:W-:Y:S02]  /*1bdc0*/  SHF.R.U64 R38, R38, 0x3, RZ ;  /* 0x0000000326267819 */ /* 0x000fe400000012ff */
[----:B------:R-:W-:Y:S02]  /*1bdd0*/  LOP3.LUT R4, R4, R71, RZ, 0x3c, !PT ;  /* 0x0000004704047212 */ /* 0x000fe400078e3cff */
[----:B------:R-:W-:Y:S02]  /*1bde0*/  LOP3.LUT R6, R6, R75, RZ, 0x3c, !PT ;  /* 0x0000004b06067212 */ /* 0x000fe400078e3cff */
[----:B------:R-:W-:Y:S02]  /*1bdf0*/  F2FP.F16.F32.PACK_AB R9, R72, R99 ;  /* 0x000000634809723e */ /* 0x000fe400000000ff */
[----:B------:R-:W-:Y:S01]  /*1be00*/  F2FP.F16.F32.PACK_AB R11, R28, R97 ;  /* 0x000000611c0b723e */ /* 0x000fe200000000ff */
[----:B------:R-:W-:Y:S01]  /*1be10*/  BAR.SYNC.DEFER_BLOCKING 0x1, 0x100 ;  /* 0x0044000000007b1d */ /* 0x000fe20000010000 */
[----:B------:R-:W-:-:S02]  /*1be20*/  SHF.R.U64 R14, R14, 0x3, RZ ;  /* 0x000000030e0e7819 */ /* 0x000fc400000012ff */
[----:B------:R-:W-:Y:S02]  /*1be30*/  LOP3.LUT R28, R20, R103, RZ, 0x3c, !PT ;  /* 0x00000067141c7212 */ /* 0x000fe400078e3cff */
[----:B------:R-:W-:Y:S02]  /*1be40*/  LOP3.LUT R12, R12, R79, RZ, 0x3c, !PT ;  /* 0x0000004f0c0c7212 */ /* 0x000fe400078e3cff */
[----:B------:R-:W-:Y:S02]  /*1be50*/  SHF.R.U64 R24, R24, 0x3, RZ ;  /* 0x0000000318187819 */ /* 0x000fe400000012ff */
[----:B------:R-:W-:Y:S02]  /*1be60*/  LOP3.LUT R20, R38, R107, RZ, 0x3c, !PT ;  /* 0x0000006b26147212 */ /* 0x000fe400078e3cff */
[----:B------:R-:W-:Y:S02]  /*1be70*/  MOV R79, R4 ;  /* 0x00000004004f7202 */ /* 0x000fe40000000f00 */
[----:B------:R-:W-:-:S02]  /*1be80*/  MOV R38, R6 ;  /* 0x0000000600267202 */ /* 0x000fc40000000f00 */
[----:B------:R-:W-:Y:S02]  /*1be90*/  F2FP.F16.F32.PACK_AB R4, R92, R89 ;  /* 0x000000595c04723e */ /* 0x000fe400000000ff */
[----:B------:R-:W-:Y:S02]  /*1bea0*/  F2FP.F16.F32.PACK_AB R5, R64, R95 ;  /* 0x0000005f4005723e */ /* 0x000fe400000000ff */
[----:B------:R-:W-:Y:S02]  /*1beb0*/  F2FP.F16.F32.PACK_AB R6, R90, R33 ;  /* 0x000000215a06723e */ /* 0x000fe400000000ff */
[----:B------:R-:W-:Y:S02]  /*1bec0*/  F2FP.F16.F32.PACK_AB R7, R34, R93 ;  /* 0x0000005d2207723e */ /* 0x000fe400000000ff */
[----:B------:R-:W-:Y:S01]  /*1bed0*/  LOP3.LUT R14, R14, R101, RZ, 0x3c, !PT ;  /* 0x000000650e0e7212 */ /* 0x000fe200078e3cff */
[----:B------:R1:W-:Y:S01]  /*1bee0*/  STSM.16.M88.4 [R94], R8 ;  /* 0x000000085e007844 */ /* 0x0003e20000000200 */
[----:B------:R-:W-:-:S02]  /*1bef0*/  LOP3.LUT R30, R24, R105, RZ, 0x3c, !PT ;  /* 0x00000069181e7212 */ /* 0x000fc400078e3cff */
[----:B------:R-:W-:Y:S01]  /*1bf00*/  MOV R75, R12 ;  /* 0x0000000c004b7202 */ /* 0x000fe20000000f00 */
[----:B------:R2:W-:Y:S01]  /*1bf10*/  STSM.16.M88.4 [R79], R4 ;  /* 0x000000044f007844 */ /* 0x0005e20000000200 */
[----:B------:R-:W-:Y:S02]  /*1bf20*/  MOV R72, R14 ;  /* 0x0000000e00487202 */ /* 0x000fe40000000f00 */
[----:B------:R-:W-:Y:S02]  /*1bf30*/  MOV R71, R28 ;  /* 0x0000001c00477202 */ /* 0x000fe40000000f00 */
[----:B------:R-:W-:Y:S02]  /*1bf40*/  MOV R24, R30 ;  /* 0x0000001e00187202 */ /* 0x000fe40000000f00 */
[----:B------:R-:W-:Y:S02]  /*1bf50*/  F2FP.F16.F32.PACK_AB R12, R49, R48 ;  /* 0x00000030310c723e */ /* 0x000fe400000000ff */
[----:B------:R-:W-:-:S02]  /*1bf60*/  F2FP.F16.F32.PACK_AB R13, R51, R50 ;  /* 0x00000032330d723e */ /* 0x000fc400000000ff */
[----:B------:R-:W-:Y:S02]  /*1bf70*/  F2FP.F16.F32.PACK_AB R14, R53, R52 ;  /* 0x00000034350e723e */ /* 0x000fe400000000ff */
[----:B-1----:R-:W-:Y:S01]  /*1bf80*/  F2FP.F16.F32.PACK_AB R8, R41, R40 ;  /* 0x000000282908723e */ /* 0x002fe200000000ff */
[----:B------:R-:W1:Y:S01]  /*1bf90*/  LDC R53, c[0x0][0xbe8] ;  /* 0x0002fa00ff357b82 */ /* 0x000e620000000800 */
[----:B------:R-:W-:Y:S02]  /*1bfa0*/  F2FP.F16.F32.PACK_AB R9, R43, R42 ;  /* 0x0000002a2b09723e */ /* 0x000fe400000000ff */
[----:B------:R-:W-:Y:S02]  /*1bfb0*/  F2FP.F16.F32.PACK_AB R10, R45, R44 ;  /* 0x0000002c2d0a723e */ /* 0x000fe400000000ff */
[----:B------:R-:W-:Y:S02]  /*1bfc0*/  F2FP.F16.F32.PACK_AB R11, R47, R46 ;  /* 0x0000002e2f0b723e */ /* 0x000fe400000000ff */
[----:B------:R-:W-:-:S02]  /*1bfd0*/  F2FP.F16.F32.PACK_AB R15, R55, R54 ;  /* 0x00000036370f723e */ /* 0x000fc400000000ff */
[----:B------:R-:W-:Y:S01]  /*1bfe0*/  F2FP.F16.F32.PACK_AB R28, R57, R56 ;  /* 0x00000038391c723e */ /* 0x000fe200000000ff */
[----:B------:R3:W-:Y:S01]  /*1bff0*/  STSM.16.M88.4 [R38], R8 ;  /* 0x0000000826007844 */ /* 0x0007e20000000200 */
[----:B------:R-:W-:Y:S02]  /*1c000*/  F2FP.F16.F32.PACK_AB R29, R59, R58 ;  /* 0x0000003a3b1d723e */ /* 0x000fe400000000ff */
[----:B------:R-:W-:Y:S01]  /*1c010*/  F2FP.F16.F32.PACK_AB R30, R61, R60 ;  /* 0x0000003c3d1e723e */ /* 0x000fe200000000ff */
[----:B------:R-:W-:Y:S01]  /*1c020*/  STSM.16.M88.4 [R75], R12 ;  /* 0x0000000c4b007844 */ /* 0x000fe20000000200 */
[----:B------:R-:W-:Y:S02]  /*1c030*/  F2FP.F16.F32.PACK_AB R31, R63, R62 ;  /* 0x0000003e3f1f723e */ /* 0x000fe400000000ff */
[----:B------:R-:W-:Y:S02]  /*1c040*/  ISETP.NE.U32.AND P0, PT, RZ, UR4, PT ;  /* 0x00000004ff007c0c */ /* 0x000fe4000bf05070 */
[----:B------:R-:W-:Y:S01]  /*1c050*/  F2FP.F16.F32.PACK_AB R33, R67, R66 ;  /* 0x000000424321723e */ /* 0x000fe200000000ff */
[----:B------:R-:W-:Y:S01]  /*1c060*/  STSM.16.M88.4 [R72], R28 ;  /* 0x0000001c48007844 */ /* 0x000fe20000000200 */
[----:B------:R-:W-:-:S02]  /*1c070*/  F2FP.F16.F32.PACK_AB R34, R69, R68 ;  /* 0x000000444522723e */ /* 0x000fc400000000ff */
[----:B------:R-:W-:Y:S01]  /*1c080*/  MOV R21, R20 ;  /* 0x0000001400157202 */ /* 0x000fe20000000f00 */
[----:B------:R-:W-:Y:S01]  /*1c090*/  IMAD.MOV.U32 R20, RZ, RZ, RZ ;  /* 0x000000ffff147224 */ /* 0x000fe200078e00ff */
[----:B--2---:R-:W-:Y:S01]  /*1c0a0*/  F2FP.F16.F32.PACK_AB R4, R81, R80 ;  /* 0x000000505104723e */ /* 0x004fe200000000ff */
[----:B------:R-:W-:Y:S01]  /*1c0b0*/  STSM.16.M88.4 [R71], R32 ;  /* 0x0000002047007844 */ /* 0x000fe20000000200 */
[----:B---3--:R-:W-:Y:S02]  /*1c0c0*/  IADD3 R10, P1, R209, UR4, RZ ;  /* 0x00000004d10a7c10 */ /* 0x008fe4000ff3e0ff */
[----:B------:R-:W-:Y:S02]  /*1c0d0*/  F2FP.F16.F32.PACK_AB R38, R77, R76 ;  /* 0x0000004c4d26723e */ /* 0x000fe400000000ff */
[----:B------:R-:W-:Y:S02]  /*1c0e0*/  F2FP.F16.F32.PACK_AB R5, R83, R82 ;  /* 0x000000525305723e */ /* 0x000fe400000000ff */
[----:B------:R-:W-:Y:S01]  /*1c0f0*/  F2FP.F16.F32.PACK_AB R6, R85, R84 ;  /* 0x000000545506723e */ /* 0x000fe200000000ff */
[----:B------:R-:W-:Y:S01]  /*1c100*/  STSM.16.M88.4 [R24], R36 ;  /* 0x0000002418007844 */ /* 0x000fe20000000200 */
[----:B------:R-:W-:-:S02]  /*1c110*/  F2FP.F16.F32.PACK_AB R7, R87, R86 ;  /* 0x000000565707723e */ /* 0x000fc400000000ff */
[----:B------:R-:W-:Y:S02]  /*1c120*/  ISETP.NE.AND.EX P0, PT, RZ, UR5, PT, P0 ;  /* 0x00000005ff007c0c */ /* 0x000fe4000bf05300 */
[----:B------:R-:W-:Y:S01]  /*1c130*/  IADD3.X R11, R210, UR5, RZ, P1, !PT ;  /* 0x00000005d20b7c10 */ /* 0x000fe20008ffe4ff */
[----:B------:R-:W-:Y:S01]  /*1c140*/  ULDC.64 UR4, c[0x0][0xc08] ;  /* 0x0003020000047ab9 */ /* 0x000fe20000000a00 */
[----:B------:R2:W-:Y:S01]  /*1c150*/  STSM.16.M88.4 [R21], R4 ;  /* 0x0000000415007844 */ /* 0x0005e20000000200 */
[----:B------:R-:W-:Y:S01]  /*1c160*/  BAR.SYNC.DEFER_BLOCKING 0x1, 0x100 ;  /* 0x0044000000007b1d */ /* 0x000fe20000010000 */
[----:B------:R-:W-:-:S04]  /*1c170*/  ISETP.NE.U32.AND P2, PT, RZ, UR4, PT ;  /* 0x00000004ff007c0c */ /* 0x000fc8000bf45070 */
[----:B------:R-:W-:-:S13]  /*1c180*/  ISETP.NE.AND.EX P2, PT, RZ, UR5, PT, P2 ;  /* 0x00000005ff007c0c */ /* 0x000fda000bf45320 */
[----:B------:R-:W-:Y:S01]  /*1c190*/  @P2 IADD3 R8, P3, R209, UR4, RZ ;  /* 0x00000004d1082c10 */ /* 0x000fe2000ff7e0ff */
[----:B------:R-:W-:Y:S02]  /*1c1a0*/  ULDC UR4, c[0x0][0xa88] ;  /* 0x0002a20000047ab9 */ /* 0x000fe40000000800 */
[----:B--2---:R-:W-:Y:S01]  /*1c1b0*/  IMAD.U32 R6, RZ, RZ, UR4 ;  /* 0x00000004ff067e24 */ /* 0x004fe2000f8e00ff */
[----:B------:R-:W-:Y:S01]  /*1c1c0*/  @P2 IADD3.X R9, R210, UR5, RZ, P3, !PT ;  /* 0x00000005d2092c10 */ /* 0x000fe20009ffe4ff */
[----:B------:R2:W5:Y:S01]  /*1c1d0*/  @P0 LDG.E R20, desc[UR60][R10.64] ;  /* 0x0000003c0a140981 */ /* 0x000562000c1e1900 */
[----:B-1----:R-:W-:-:S03]  /*1c1e0*/  ISETP.NE.AND P1, PT, R53, 0x1, PT ;  /* 0x000000013500780c */ /* 0x002fc60003f25270 */
[----:B------:R2:W5:Y:S10]  /*1c1f0*/  @P2 LDG.E R6, desc[UR60][R8.64] ;  /* 0x0000003c08062981 */ /* 0x000574000c1e1900 */
[----:B------:R-:W1:Y:S08]  /*1c200*/  @P1 LDC R12, c[0x0][0xbec] ;  /* 0x0002fb00ff0c1b82 */ /* 0x000e700000000800 */
[----:B------:R-:W3:Y:S01]  /*1c210*/  @P1 LDC R13, c[0x0][0xbf0] ;  /* 0x0002fc00ff0d1b82 */ /* 0x000ee20000000800 */
[----:B--2---:R-:W-:Y:S05]  /*1c220*/  @P2 BRA `(.L_x_2915) ;  /* 0x0000000000102947 */ /* 0x004fea0003800000 */
[----:B------:R-:W-:Y:S05]  /*1c230*/  @!P0 BRA `(.L_x_2915) ;  /* 0x00000000000c8947 */ /* 0x000fea0003800000 */
[----:B------:R-:W2:Y:S04]  /*1c240*/  LDG.E R5, desc[UR60][R10.64] ;  /* 0x0000003c0a057981 */ /* 0x000ea8000c1e1900 */
[----:B-----5:R-:W2:Y:S02]  /*1c250*/  LDG.E R6, desc[UR60][R10.64+0x4] ;  /* 0x0000043c0a067981 */ /* 0x020ea4000c1e1900 */
[----:B--2---:R-:W-:-:S07]  /*1c260*/  IADD3 R6, -R5, R6, RZ ;  /* 0x0000000605067210 */ /* 0x004fce0007ffe1ff */
.L_x_2915:
[----:B------:R-:W-:Y:S01]  /*1c270*/  SHF.R.S32.HI R24, RZ, 0x1f, R208 ;  /* 0x0000001fff187819 */ /* 0x000fe200000114d0 */
[----:B------:R-:W-:Y:S01]  /*1c280*/  IMAD.IADD R15, R205, 0x1, R200 ;  /* 0x00000001cd0f7824 */ /* 0x000fe200078e02c8 */
[----:B------:R-:W-:Y:S01]  /*1c290*/  ULDC.64 UR4, c[0x0][0xb90] ;  /* 0x0002e40000047ab9 */ /* 0x000fe20000000a00 */
[----:B-----5:R-:W-:Y:S01]  /*1c2a0*/  SHF.R.S32.HI R21, RZ, 0x1f, R20 ;  /* 0x0000001fff157819 */ /* 0x020fe20000011414 */
[----:B------:R-:W-:Y:S01]  /*1c2b0*/  IMAD.IADD R14, R234, 0x1, R200 ;  /* 0x00000001ea0e7824 */ /* 0x000fe200078e02c8 */
[----:B------:R-:W-:Y:S01]  /*1c2c0*/  LEA R9, R216, R203, 0x6 ;  /* 0x000000cbd8097211 */ /* 0x000fe200078e30ff */
[----:B------:R-:W-:Y:S01]  /*1c2d0*/  IMAD R5, R24, UR4, RZ ;  /* 0x0000000418057c24 */ /* 0x000fe2000f8e02ff */
[----:B------:R-:W-:Y:S01]  /*1c2e0*/  SEL R211, R211, RZ, !P0 ;  /* 0x000000ffd3d37207 */ /* 0x000fe20004000000 */
[----:B-1----:R-:W-:Y:S01]  /*1c2f0*/  @P1 IMAD.HI.U32 R8, R15, R12, RZ ;  /* 0x0000000c0f081227 */ /* 0x002fe200078e00ff */
[----:B------:R-:W-:Y:S01]  /*1c300*/  SEL R217, R217, RZ, !P0 ;  /* 0x000000ffd9d97207 */ /* 0x000fe20004000000 */
[----:B------:R-:W1:Y:S02]  /*1c310*/  @P1 LDC R57, c[0x0][0xbec] ;  /* 0x0002fb00ff391b82 */ /* 0x000e640000000800 */
[----:B------:R-:W-:Y:S01]  /*1c320*/  IMAD.MOV.U32 R7, RZ, RZ, R15 ;  /* 0x000000ffff077224 */ /* 0x000fe200078e000f */
[----:B---3--:R-:W-:Y:S01]  /*1c330*/  @P1 SHF.R.U32.HI R7, RZ, R13, R8 ;  /* 0x0000000dff071219 */ /* 0x008fe20000011608 */
[----:B------:R-:W-:-:S02]  /*1c340*/  IMAD R11, R208, UR5, R5 ;  /* 0x00000005d00b7c24 */ /* 0x000fc4000f8e0205 */
[----:B------:R-:W-:Y:S01]  /*1c350*/  IMAD.WIDE.U32 R4, R208, UR4, R20 ;  /* 0x00000004d0047c25 */ /* 0x000fe2000f8e0014 */
[----:B------:R-:W-:-:S03]  /*1c360*/  ULDC.64 UR4, c[0x0][0xb98] ;  /* 0x0002e60000047ab9 */ /* 0x000fc60000000a00 */
        /* <DEDUP_REMOVED lines=12> */
[----:B------:R-:W-:Y:S01]  /*1c430*/  LOP3.LUT R12, R13, 0x380, RZ, 0xc0, !PT ;  /* 0x000003800d0c7812 */ /* 0x000fe200078ec0ff */
[----:B------:R-:W-:Y:S01]  /*1c440*/  IMAD R55, R6, R53, RZ ;  /* 0x0000003506377224 */ /* 0x000fe200078e02ff */
[----:B------:R-:W-:Y:S02]  /*1c450*/  SHF.R.S32.HI R7, RZ, 0x1f, R9 ;  /* 0x0000001fff077819 */ /* 0x000fe40000011409 */
        /* <DEDUP_REMOVED lines=10> */
[--C-:B------:R-:W-:Y:S01]  /*1c500*/  IMAD.X R9, RZ, RZ, R3.reuse, P0 ;  /* 0x000000ffff097224 */ /* 0x100fe200000e0603 */
[----:B------:R-:W-:Y:S01]  /*1c510*/  LEA R10, P4, R4, UR4, 0x2 ;  /* 0x00000004040a7c11 */ /* 0x000fe2000f8810ff */
[----:B------:R-:W-:Y:S01]  /*1c520*/  IMAD.X R13, RZ, RZ, R3, P3 ;  /* 0x000000ffff0d7224 */ /* 0x000fe200018e0603 */
[----:B------:R-:W-:-:S02]  /*1c530*/  IADD3 R5, R5, R7, RZ ;  /* 0x0000000705057210 */ /* 0x000fc40007ffe0ff */
[----:B------:R-:W-:Y:S01]  /*1c540*/  LOP3.LUT P0, RZ, R226, 0x3, RZ, 0xc0, !PT ;  /* 0x00000003e2ff7812 */ /* 0x000fe2000780c0ff */
[----:B------:R-:W-:Y:S01]  /*1c550*/  SHFL.IDX PT, R48, R10, RZ, 0x1c1f ;  /* 0x001c1fff0a307589 */ /* 0x000fe200000e0000 */
[----:B------:R-:W-:Y:S01]  /*1c560*/  LEA.HI.X R11, R4, UR5, R5, 0x2, P4 ;  /* 0x00000005040b7c11 */ /* 0x000fe2000a0f1405 */
[----:B------:R-:W-:Y:S01]  /*1c570*/  ULDC.64 UR4, c[0x0][0xaa0] ;  /* 0x0002a80000047ab9 */ /* 0x000fe20000000a00 */
[----:B------:R-:W-:Y:S01]  /*1c580*/  IADD3 R4, R14, 0x8, RZ ;  /* 0x000000080e047810 */ /* 0x000fe20007ffe0ff */
[----:B------:R-:W-:Y:S01]  /*1c590*/  SHFL.IDX PT, R50, R10, 0x1, 0x1c1f ;  /* 0x003c1f000a327f89 */ /* 0x000fe200000e0000 */
[----:B------:R-:W-:Y:S01]  /*1c5a0*/  LOP3.LUT R28, R28, R29, RZ, 0x3c, !PT ;  /* 0x0000001d1c1c7212 */ /* 0x000fe200078e3cff */
[----:B------:R-:W-:Y:S01]  /*1c5b0*/  IMAD.X R29, RZ, RZ, R3, P2 ;  /* 0x000000ffff1d7224 */ /* 0x000fe200010e0603 */
[-C--:B------:R-:W-:Y:S01]  /*1c5c0*/  ISETP.GE.OR P2, PT, R14, R55.reuse, P0 ;  /* 0x000000370e00720c */ /* 0x080fe20000746670 */
[----:B------:R-:W2:Y:S01]  /*1c5d0*/  SHFL.IDX PT, R49, R11, RZ, 0x1c1f ;  /* 0x001c1fff0b317589 */ /* 0x000ea200000e0000 */
[----:B------:R-:W-:-:S02]  /*1c5e0*/  ISETP.GE.OR P0, PT, R4, R55, P0 ;  /* 0x000000370400720c */ /* 0x000fc40000706670 */
[C---:B------:R-:W-:Y:S01]  /*1c5f0*/  IADD3 R5, P3, R2.reuse, 0x7000, RZ ;  /* 0x0000700002057810 */ /* 0x040fe20007f7e0ff */
[----:B------:R-:W3:Y:S01]  /*1c600*/  SHFL.IDX PT, R51, R11, 0x1, 0x1c1f ;  /* 0x003c1f000b337f89 */ /* 0x000ee200000e0000 */
[C---:B------:R-:W-:Y:S02]  /*1c610*/  IADD3 R33, P6, R2.reuse, 0x4000, RZ ;  /* 0x0000400002217810 */ /* 0x040fe40007fde0ff */
[C---:B------:R-:W-:Y:S02]  /*1c620*/  IADD3 R37, P5, R2.reuse, 0x5000, RZ ;  /* 0x0000500002257810 */ /* 0x040fe40007fbe0ff */
[C---:B------:R-:W-:Y:S02]  /*1c630*/  IADD3 R41, P4, R2.reuse, 0x6000, RZ ;  /* 0x0000600002297810 */ /* 0x040fe40007f9e0ff */
[----:B------:R-:W-:Y:S02]  /*1c640*/  LOP3.LUT R7, R2, 0x380, RZ, 0xc0, !PT ;  /* 0x0000038002077812 */ /* 0x000fe400078ec0ff */
[----:B------:R-:W-:-:S02]  /*1c650*/  LOP3.LUT R4, R5, 0x380, RZ, 0xc0, !PT ;  /* 0x0000038005047812 */ /* 0x000fc400078ec0ff */
[----:B------:R-:W-:Y:S02]  /*1c660*/  LOP3.LUT R32, R33, 0x380, RZ, 0xc0, !PT ;  /* 0x0000038021207812 */ /* 0x000fe400078ec0ff */
[----:B------:R-:W-:Y:S02]  /*1c670*/  LOP3.LUT R36, R37, 0x380, RZ, 0xc0, !PT ;  /* 0x0000038025247812 */ /* 0x000fe400078ec0ff */
[----:B------:R-:W-:Y:S02]  /*1c680*/  LOP3.LUT R40, R41, 0x380, RZ, 0xc0, !PT ;  /* 0x0000038029287812 */ /* 0x000fe400078ec0ff */
[----:B------:R-:W-:Y:S02]  /*1c690*/  SHF.R.U64 R7, R7, 0x3, RZ ;  /* 0x0000000307077819 */ /* 0x000fe400000012ff */
[----:B------:R-:W-:Y:S01]  /*1c6a0*/  SHF.R.U64 R4, R4, 0x3, RZ ;  /* 0x0000000304047819 */ /* 0x000fe200000012ff */
[----:B--2---:R-:W-:Y:S01]  /*1c6b0*/  @!P2 ST.E desc[UR60][R48.64], R88 ;  /* 0x000000583000a985 */ /* 0x004fe2000c10193c */
[----:B------:R-:W-:-:S02]  /*1c6c0*/  SHF.R.U64 R32, R32, 0x3, RZ ;  /* 0x0000000320207819 */ /* 0x000fc400000012ff */
[----:B------:R-:W-:Y:S01]  /*1c6d0*/  SHF.R.U64 R36, R36, 0x3, RZ ;  /* 0x0000000324247819 */ /* 0x000fe200000012ff */
[----:B---3--:R2:W-:Y:S01]  /*1c6e0*/  @!P0 ST.E desc[UR60][R50.64], R0 ;  /* 0x0000000032008985 */ /* 0x0085e2000c10193c */
[----:B------:R-:W-:Y:S02]  /*1c6f0*/  SHF.R.U64 R40, R40, 0x3, RZ ;  /* 0x0000000328287819 */ /* 0x000fe400000012ff */
[----:B------:R-:W-:Y:S01]  /*1c700*/  LOP3.LUT R2, R7, R2, RZ, 0x3c, !PT ;  /* 0x0000000207027212 */ /* 0x000fe200078e3cff */
[----:B------:R-:W-:Y:S01]  /*1c710*/  IMAD R21, R21, UR4, RZ ;  /* 0x0000000415157c24 */ /* 0x000fe2000f8e02ff */
[----:B------:R-:W-:Y:S01]  /*1c720*/  LOP3.LUT R32, R32, R33, RZ, 0x3c, !PT ;  /* 0x0000002120207212 */ /* 0x000fe200078e3cff */
[----:B------:R-:W5:Y:S01]  /*1c730*/  LD.E.128 R28, desc[UR60][R28.64] ;  /* 0x0000003c1c1c7980 */ /* 0x000f62000c101d00 */
[----:B------:R-:W-:Y:S01]  /*1c740*/  LOP3.LUT R36, R36, R37, RZ, 0x3c, !PT ;  /* 0x0000002524247212 */ /* 0x000fe200078e3cff */
[--C-:B------:R-:W-:Y:S01]  /*1c750*/  IMAD.X R37, RZ, RZ, R3.reuse, P5 ;  /* 0x000000ffff257224 */ /* 0x100fe200028e0603 */
[----:B------:R-:W-:Y:S01]  /*1c760*/  LOP3.LUT R40, R40, R41, RZ, 0x3c, !PT ;  /* 0x0000002928287212 */ /* 0x000fe200078e3cff */
[----:B------:R-:W-:Y:S01]  /*1c770*/  IMAD.X R41, RZ, RZ, R3, P4 ;  /* 0x000000ffff297224 */ /* 0x000fe200020e0603 */
[----:B------:R-:W-:Y:S01]  /*1c780*/  LOP3.LUT R44, R4, R5, RZ, 0x3c, !PT ;  /* 0x00000005042c7212 */ /* 0x000fe200078e3cff */
[----:B--2---:R-:W2:Y:S01]  /*1c790*/  @P1 LDC R51, c[0x0][0xbf0] ;  /* 0x0002fc00ff331b82 */ /* 0x004ea20000000800 */
[-C--:B------:R-:W-:Y:S01]  /*1c7a0*/  IADD3.X R33, RZ, R3.reuse, RZ, P6, !PT ;  /* 0x00000003ff217210 */ /* 0x080fe200037fe4ff */
[----:B------:R3:W5:Y:S01]  /*1c7b0*/  LD.E.128 R4, desc[UR60][R2.64] ;  /* 0x0000003c02047980 */ /* 0x000762000c101d00 */
[----:B------:R-:W-:Y:S01]  /*1c7c0*/  IADD3.X R45, RZ, R3, RZ, P3, !PT ;  /* 0x00000003ff2d7210 */ /* 0x000fe20001ffe4ff */
[----:B------:R-:W-:Y:S01]  /*1c7d0*/  IMAD R21, R20, UR5, R21 ;  /* 0x0000000514157c24 */ /* 0x000fe2000f8e0215 */
[----:B------:R-:W-:Y:S01]  /*1c7e0*/  LOP3.LUT R8, R15, 0x380, RZ, 0xc0, !PT ;  /* 0x000003800f087812 */ /* 0x000fe200078ec0ff */
[----:B------:R-:W5:Y:S03]  /*1c7f0*/  LD.E.128 R36, desc[UR60][R36.64] ;  /* 0x0000003c24247980 */ /* 0x000f66000c101d00 */
[----:B------:R-:W-:Y:S01]  /*1c800*/  SHF.R.U64 R8, R8, 0x3, RZ ;  /* 0x0000000308087819 */ /* 0x000fe200000012ff */
[----:B------:R-:W5:Y:S01]  /*1c810*/  LD.E.128 R32, desc[UR60][R32.64] ;  /* 0x0000003c20207980 */ /* 0x000f62000c101d00 */
[----:B---3--:R-:W-:Y:S01]  /*1c820*/  IMAD.WIDE.U32 R2, R20, UR4, RZ ;  /* 0x0000000414027c25 */ /* 0x008fe2000f8e00ff */
[----:B------:R-:W-:Y:S01]  /*1c830*/  ULDC.64 UR4, c[0x0][0xae8] ;  /* 0x0002ba0000047ab9 */ /* 0x000fe20000000a00 */
[----:B------:R-:W-:Y:S01]  /*1c840*/  LOP3.LUT R8, R8, R15, RZ, 0x3c, !PT ;  /* 0x0000000f08087212 */ /* 0x000fe200078e3cff */
[----:B------:R-:W5:Y:S01]  /*1c850*/  LD.E.128 R40, desc[UR60][R40.64] ;  /* 0x0000003c28287980 */ /* 0x000f62000c101d00 */
[----:B------:R-:W-:-:S02]  /*1c860*/  IMAD.IADD R3, R3, 0x1, R21 ;  /* 0x0000000103037824 */ /* 0x000fc400078e0215 */
[----:B------:R-:W-:Y:S01]  /*1c870*/  IMAD R21, R207, 0x20, R216 ;  /* 0x00000020cf157824 */ /* 0x000fe200078e02d8 */
[----:B------:R-:W5:Y:S01]  /*1c880*/  LD.E.128 R12, desc[UR60][R12.64] ;  /* 0x0000003c0c0c7980 */ /* 0x000f62000c101d00 */
[----:B------:R-:W-:-:S03]  /*1c890*/  IMAD R49, R24, UR4, RZ ;  /* 0x0000000418317c24 */ /* 0x000fc6000f8e02ff */
[----:B------:R-:W-:Y:S01]  /*1c8a0*/  IADD3 R24, R200, R21, RZ ;  /* 0x00000015c8187210 */ /* 0x000fe20007ffe0ff */
[C---:B------:R-:W-:Y:S01]  /*1c8b0*/  IMAD R49, R208.reuse, UR5, R49 ;  /* 0x00000005d0317c24 */ /* 0x040fe2000f8e0231 */
[----:B------:R-:W5:Y:S01]  /*1c8c0*/  LD.E.128 R8, desc[UR60][R8.64] ;  /* 0x0000003c08087980 */ /* 0x000f62000c101d00 */
[----:B------:R-:W-:Y:S01]  /*1c8d0*/  IMAD.WIDE.U32 R2, R208, UR4, R2 ;  /* 0x00000004d0027c25 */ /* 0x000fe2000f8e0002 */
[----:B------:R-:W-:Y:S02]  /*1c8e0*/  ULDC.64 UR4, c[0x0][0xaf0] ;  /* 0x0002bc0000047ab9 */ /* 0x000fe40000000a00 */
[----:B------:R-:W5:Y:S01]  /*1c8f0*/  LD.E.128 R44, desc[UR60][R44.64] ;  /* 0x0000003c2c2c7980 */ /* 0x000f62000c101d00 */
[----:B-1----:R-:W-:Y:S01]  /*1c900*/  @P1 IMAD.HI.U32 R0, R24, R57, RZ ;  /* 0x0000003918001227 */ /* 0x002fe200078e00ff */
[----:B------:R-:W-:Y:S01]  /*1c910*/  @!PT LDS RZ, [RZ] ;  /* 0x00000000fffff984 */ /* 0x000fe20000000800 */
[----:B------:R-:W-:Y:S01]  /*1c920*/  @!PT LDS RZ, [RZ] ;  /* 0x00000000fffff984 */ /* 0x000fe20000000800 */
[----:B------:R-:W-:Y:S01]  /*1c930*/  @!PT LDS RZ, [RZ] ;  /* 0x00000000fffff984 */ /* 0x000fe20000000800 */
[----:B------:R-:W-:Y:S01]  /*1c940*/  @!PT LDS RZ, [RZ] ;  /* 0x00000000fffff984 */ /* 0x000fe20000000800 */
[----:B------:R1:W-:Y:S06]  /*1c950*/  MEMBAR.ALL.CTA ;  /* 0x0000000000007992 */ /* 0x0003ec0000008000 */
[----:B-1----:R-:W1:Y:S01]  /*1c960*/  FENCE.VIEW.ASYNC.S ;  /* 0x00000000000073c6 */ /* 0x002e620000000000 */
[----:B------:R-:W-:Y:S01]  /*1c970*/  IMAD.MOV.U32 R21, RZ, RZ, R24 ;  /* 0x000000ffff157224 */ /* 0x000fe200078e0018 */
[----:B--2---:R-:W-:Y:S01]  /*1c980*/  @P1 SHF.R.U32.HI R21, RZ, R51, R0 ;  /* 0x00000033ff151219 */ /* 0x004fe20000011600 */
[----:B------:R-:W-:-:S02]  /*1c990*/  IMAD R20, R217, UR4, RZ ;  /* 0x00000004d9147c24 */ /* 0x000fc4000f8e02ff */
[----:B------:R-:W-:Y:S01]  /*1c9a0*/  IMAD.IADD R3, R3, 0x1, R49 ;  /* 0x0000000103037824 */ /* 0x000fe200078e0231 */
[----:B------:R-:W-:Y:S01]  /*1c9b0*/  SHF.R.S32.HI R0, RZ, 0x1f, R21 ;  /* 0x0000001fff007819 */ /* 0x000fe20000011415 */
[----:B------:R-:W-:Y:S01]  /*1c9c0*/  IMAD R49, R211, UR5, R20 ;  /* 0x00000005d3317c24 */ /* 0x000fe2000f8e0214 */
[----:B------:R-:W-:Y:S01]  /*1c9d0*/  IADD3 R20, -R21, RZ, RZ ;  /* 0x000000ff15147210 */ /* 0x000fe20007ffe1ff */
[----:B------:R-:W-:Y:S01]  /*1c9e0*/  IMAD.WIDE.U32 R2, R211, UR4, R2 ;  /* 0x00000004d3027c25 */ /* 0x000fe2000f8e0002 */
[----:B------:R-:W-:-:S03]  /*1c9f0*/  ULDC.64 UR4, c[0x0][0xae0] ;  /* 0x0002b80000047ab9 */ /* 0x000fc60000000a00 */
[----:B------:R-:W-:Y:S02]  /*1ca00*/  IMAD.IADD R3, R3, 0x1, R49 ;  /* 0x0000000103037824 */ /* 0x000fe400078e0231 */
[----:B------:R-:W-:Y:S02]  /*1ca10*/  IMAD R0, R0, UR4, RZ ;  /* 0x0000000400007c24 */ /* 0x000fe4000f8e02ff */
[----:B------:R-:W-:Y:S02]  /*1ca20*/  IMAD R49, R53, R20, R24 ;  /* 0x0000001435317224 */ /* 0x000fe400078e0218 */
[C---:B------:R-:W-:Y:S02]  /*1ca30*/  IMAD R51, R21.reuse, UR5, R0 ;  /* 0x0000000515337c24 */ /* 0x040fe4000f8e0200 */
[----:B------:R-:W-:Y:S01]  /*1ca40*/  IMAD.WIDE.U32 R2, R21, UR4, R2 ;  /* 0x0000000415027c25 */ /* 0x000fe2000f8e0002 */
[----:B------:R-:W-:Y:S01]  /*1ca50*/  SHF.R.S32.HI R0, RZ, 0x1f, R49 ;  /* 0x0000001fff007819 */ /* 0x000fe20000011431 */
[----:B------:R-:W-:-:S02]  /*1ca60*/  ULDC.64 UR4, c[0x0][0xad8] ;  /* 0x0002b60000047ab9 */ /* 0x000fc40000000a00 */
[----:B------:R-:W-:Y:S01]  /*1ca70*/  IMAD.IADD R200, R216, 0x1, R200 ;  /* 0x00000001d8c87824 */ /* 0x000fe200078e02c8 */
[----:B------:R-:W-:Y:S01]  /*1ca80*/  IADD3 R3, R3, R51, RZ ;  /* 0x0000003303037210 */ /* 0x000fe20007ffe0ff */
[----:B------:R-:W-:Y:S02]  /*1ca90*/  IMAD R20, R0, UR4, RZ ;  /* 0x0000000400147c24 */ /* 0x000fe4000f8e02ff */
[----:B------:R-:W-:Y:S02]  /*1caa0*/  VIADD R0, R200, 0x20 ;  /* 0x00000020c8007836 */ /* 0x000fe40000000000 */
[C---:B------:R-:W-:Y:S02]  /*1cab0*/  IMAD R21, R49.reuse, UR5, R20 ;  /* 0x0000000531157c24 */ /* 0x040fe4000f8e0214 */
[----:B------:R-:W-:Y:S01]  /*1cac0*/  IMAD.WIDE.U32 R2, R49, UR4, R2 ;  /* 0x0000000431027c25 */ /* 0x000fe2000f8e0002 */
[-C--:B------:R-:W-:Y:S01]  /*1cad0*/  ISETP.GE.AND P0, PT, R0, R55.reuse, PT ;  /* 0x000000370000720c */ /* 0x080fe20003f06270 */
[----:B------:R-:W-:Y:S01]  /*1cae0*/  ULDC.64 UR4, c[0x0][0xa80] ;  /* 0x0002a00000047ab9 */ /* 0x000fe20000000a00 */
[----:B------:R-:W-:Y:S01]  /*1caf0*/  ISETP.GE.AND P2, PT, R200, R55, PT ;  /* 0x00000037c800720c */ /* 0x000fe20003f46270 */
[----:B------:R-:W-:Y:S01]  /*1cb00*/  VIADD R0, R16, 0x34820 ;  /* 0x0003482010007836 */ /* 0x000fe20000000000 */
[----:B------:R-:W-:Y:S01]  /*1cb10*/  LEA R24, P3, R2, UR4, 0x1 ;  /* 0x0000000402187c11 */ /* 0x000fe2000f8608ff */
[----:B------:R-:W-:Y:S01]  /*1cb20*/  IMAD.IADD R3, R3, 0x1, R21 ;  /* 0x0000000103037824 */ /* 0x000fe200078e0215 */
[----:B------:R-:W-:-:S02]  /*1cb30*/  IADD3 R20, R200, 0x40, RZ ;  /* 0x00000040c8147810 */ /* 0x000fc40007ffe0ff */
        /* <DEDUP_REMOVED lines=8> */
[----:B------:R-:W-:Y:S02]  /*1cbc0*/  ULDC UR4, c[0x0][0xac8] ;  /* 0x0002b20000047ab9 */ /* 0x000fe40000000800 */
        /* <DEDUP_REMOVED lines=8> */
.L_x_2917:
[----:B------:R-:W-:Y:S05]  /*1cc50*/  BSYNC B1 ;  /* 0x0000000000017941 */ /* 0x000fea0003800000 */
.L_x_2916:
[----:B-1----:R1:W0:Y:S01]  /*1cc60*/  SHFL.IDX PT, R0, R48, 0x1, 0x181f ;  /* 0x00381f0030007f89 */ /* 0x00222200000e0000 */
[----:B------:R-:W-:Y:S03]  /*1cc70*/  BSSY B1, `(.L_x_2918) ;  /* 0x000000c000017945 */ /* 0x000fe60003800000 */
[----:B----45:R1:W4:Y:S01]  /*1cc80*/  SHFL.IDX PT, R4, R24, 0x1, 0x181f ;  /* 0x00381f0018047f89 */ /* 0x03032200000e0000 */
        /* <DEDUP_REMOVED lines=10> */
.L_x_2919:
[----:B------:R-:W-:Y:S05]  /*1cd30*/  BSYNC B1 ;  /* 0x0000000000017941 */ /* 0x000fea0003800000 */
.L_x_2918:
[----:B0-----:R0:W0:Y:S01]  /*1cd40*/  SHFL.IDX PT, R0, R48, 0x2, 0x181f ;  /* 0x00581f0030007f89 */ /* 0x00102200000e0000 */
[----:B------:R-:W-:Y:S03]  /*1cd50*/  BSSY B1, `(.L_x_2920) ;  /* 0x000000c000017945 */ /* 0x000fe60003800000 */
[----:B----4-:R4:W0:Y:S01]  /*1cd60*/  SHFL.IDX PT, R4, R24, 0x2, 0x181f ;  /* 0x00581f0018047f89 */ /* 0x01082200000e0000 */
        /* <DEDUP_REMOVED lines=10> */
.L_x_2921:
[----:B------:R-:W-:Y:S05]  /*1ce10*/  BSYNC B1 ;  /* 0x0000000000017941 */ /* 0x000fea0003800000 */
.L_x_2920:
[----:B0-----:R-:W-:Y:S01]  /*1ce20*/  VIADD R0, R200, 0x60 ;  /* 0x00000060c8007836 */ /* 0x001fe20000000000 */
[----:B-12---:R-:W0:Y:S04]  /*1ce30*/  SHFL.IDX PT, R48, R48, 0x3, 0x181f ;  /* 0x00781f0030307f89 */ /* 0x006e2800000e0000 */
[----:B------:R-:W-:Y:S01]  /*1ce40*/  ISETP.GE.AND P0, PT, R0, R55, PT ;  /* 0x000000370000720c */ /* 0x000fe20003f06270 */
[----:B----4-:R-:W1:-:S12]  /*1ce50*/  SHFL.IDX PT, R24, R24, 0x3, 0x181f ;  /* 0x00781f0018187f89 */ /* 0x010e5800000e0000 */
[----:B------:R-:W-:Y:S05]  /*1ce60*/  @P0 BRA `(.L_x_2922) ;  /* 0x0000000800e00947 */ /* 0x000fea0003800000 */
[----:B------:R-:W-:Y:S02]  /*1ce70*/  ULDC UR4, c[0x0][0xac8] ;  /* 0x0002b20000047ab9 */ /* 0x000fe40000000800 */
[----:B------:R-:W-:-:S13]  /*1ce80*/  ISETP.GE.AND P1, PT, R203, UR4, PT ;  /* 0x00000004cb007c0c */ /* 0x000fda000bf26270 */
[----:B-1----:R-:W-:-:S04]  /*1ce90*/  @!P1 LEA R2, P0, R203, R24, 0x1 ;  /* 0x00000018cb029211 */ /* 0x002fc800078008ff */
[----:B0-----:R-:W-:Y:S02]  /*1cea0*/  @!P1 LEA.HI.X R3, R203, R48, R237, 0x1, P0 ;  /* 0x00000030cb039211 */ /* 0x001fe400000f0ced */
[----:B------:R-:W-:-:S03]  /*1ceb0*/  ISETP.GE.AND P0, PT, R206, UR4, PT ;  /* 0x00000004ce007c0c */ /* 0x000fc6000bf06270 */
[----:B------:R2:W-:Y:S10]  /*1cec0*/  @!P1 ST.E.128 desc[UR60][R2.64], R28 ;  /* 0x0000001c02009985 */ /* 0x0005f4000c101d3c */
[----:B------:R-:W-:Y:S05]  /*1ced0*/  @P0 BRA `(.L_x_2922) ;  /* 0x0000000800c40947 */ /* 0x000fea0003800000 */
[----:B--2---:R-:W-:-:S04]  /*1cee0*/  LEA R2, P0, R206, R24, 0x1 ;  /* 0x00000018ce027211 */ /* 0x004fc800078008ff */
[----:B------:R-:W-:-:S05]  /*1cef0*/  LEA.HI.X R3, R206, R48, R236, 0x1, P0 ;  /* 0x00000030ce037211 */ /* 0x000fca00000f0cec */
[----:B------:R4:W-:Y:S01]  /*1cf00*/  ST.E.128 desc[UR60][R2.64], R44 ;  /* 0x0000002c02007985 */ /* 0x0009e2000c101d3c */
[----:B------:R-:W-:Y:S05]  /*1cf10*/  BRA `(.L_x_2922) ;  /* 0x0000000800b47947 */ /* 0x000fea0003800000 */
.L_x_2914:
[----:B------:R-:W-:Y:S01]  /*1cf20*/  ULDC.64 UR4, c[0x0][0xc00] ;  /* 0x0003000000047ab9 */ /* 0x000fe20000000a00 */
[----:B------:R-:W-:Y:S01]  /*1cf30*/  MOV R6, RZ ;  /* 0x000000ff00067202 */ /* 0x000fe20000000f00 */
[----:B------:R-:W2:Y:S01]  /*1cf40*/  LDC R21, c[0x0][0xbe8] ;  /* 0x0002fa00ff157b82 */ /* 0x000ea20000000800 */
[----:B------:R-:W-:Y:S02]  /*1cf50*/  ISETP.NE.U32.AND P0, PT, RZ, UR4, PT ;  /* 0x00000004ff007c0c */ /* 0x000fe4000bf05070 */
[----:B------:R-:W-:Y:S02]  /*1cf60*/  IADD3 R2, P1, R209, UR4, RZ ;  /* 0x00000004d1027c10 */ /* 0x000fe4000ff3e0ff */
[----:B------:R-:W-:Y:S02]  /*1cf70*/  ISETP.NE.AND.EX P0, PT, RZ, UR5, PT, P0 ;  /* 0x00000005ff007c0c */ /* 0x000fe4000bf05300 */
[----:B------:R-:W-:Y:S01]  /*1cf80*/  IADD3.X R3, R210, UR5, RZ, P1, !PT ;  /* 0x00000005d2037c10 */ /* 0x000fe20008ffe4ff */
[----:B------:R-:W-:-:S02]  /*1cf90*/  ULDC.64 UR4, c[0x0][0xc08] ;  /* 0x0003020000047ab9 */ /* 0x000fc40000000a00 */
[----:B------:R-:W-:-:S04]  /*1cfa0*/  ISETP.NE.U32.AND P1, PT, RZ, UR4, PT ;  /* 0x00000004ff007c0c */ /* 0x000fc8000bf25070 */
[----:B------:R-:W-:-:S04]  /*1cfb0*/  ISETP.NE.AND.EX P1, PT, RZ, UR5, PT, P1 ;  /* 0x00000005ff007c0c */ /* 0x000fc8000bf25310 */
[----:B------:R3:W5:Y:S09]  /*1cfc0*/  @P0 LDG.E R6, desc[UR60][R2.64] ;  /* 0x0000003c02060981 */ /* 0x000772000c1e1900 */
[----:B------:R-:W-:Y:S01]  /*1cfd0*/  @P1 IADD3 R4, P2, R209, UR4, RZ ;  /* 0x00000004d1041c10 */ /* 0x000fe2000ff5e0ff */
[----:B------:R-:W-:-:S02]  /*1cfe0*/  ULDC UR4, c[0x0][0xa88] ;  /* 0x0002a20000047ab9 */ /* 0x000fc40000000800 */
[----:B------:R-:W-:Y:S01]  /*1cff0*/  IMAD.U32 R0, RZ, RZ, UR4 ;  /* 0x00000004ff007e24 */ /* 0x000fe2000f8e00ff */
        /* <DEDUP_REMOVED lines=12> */
[----:B--2---:R-:W-:-:S07]  /*1d0c0*/  IADD3 R0, -R5, R0, RZ ;  /* 0x0000000005007210 */ /* 0x004fce0007ffe1ff */
.L_x_2923:
[----:B------:R-:W-:Y:S01]  /*1d0d0*/  BSSY B1, `(.L_x_2924) ;  /* 0x000002d000017945 */ /* 0x000fe20003800000 */
[----:B------:R-:W-:Y:S02]  /*1d0e0*/  SHF.R.S32.HI R10, RZ, 0x1f, R208 ;  /* 0x0000001fff0a7819 */ /* 0x000fe400000114d0 */
[----:B------:R-:W-:Y:S02]  /*1d0f0*/  SEL R211, R211, RZ, !P0 ;  /* 0x000000ffd3d37207 */ /* 0x000fe40004000000 */
[----:B------:R-:W-:Y:S02]  /*1d100*/  SEL R217, R217, RZ, !P0 ;  /* 0x000000ffd9d97207 */ /* 0x000fe40004000000 */
[----:B-----5:R-:W-:Y:S01]  /*1d110*/  SHF.R.S32.HI R11, RZ, 0x1f, R6 ;  /* 0x0000001fff0b7819 */ /* 0x020fe20000011406 */
[----:B------:R-:W-:Y:S06]  /*1d120*/  @P3 BRA `(.L_x_2925) ;  /* 0x00000000009c3947 */ /* 0x000fec0003800000 */
[----:B------:R-:W2:Y:S01]  /*1d130*/  S2R R3, SR_TID.X ;  /* 0x0000000000037919 */ /* 0x000ea20000002100 */
[----:B------:R-:W3:Y:S02]  /*1d140*/  LDC R9, c[0x0][0xbe8] ;  /* 0x0002fa00ff097b82 */ /* 0x000ee40000000800 */
[----:B---3--:R-:W-:Y:S01]  /*1d150*/  IMAD R2, R0, R9, RZ ;  /* 0x0000000900027224 */ /* 0x008fe200078e02ff */
[----:B--2---:R-:W-:-:S04]  /*1d160*/  IADD3 R8, R200, -0x80, R3 ;  /* 0xffffff80c8087810 */ /* 0x004fc80007ffe003 */
        /* <DEDUP_REMOVED lines=30> */
[----:B------:R-:W-:Y:S02]  /*1d350*/  LEA R4, P0, R2, UR4, 0x2 ;  /* 0x0000000402047c11 */ /* 0x000fe4000f8010ff */
[----:B------:R-:W-:-:S04]  /*1d360*/  IADD3 R3, R3, R5, RZ ;  /* 0x0000000503037210 */ /* 0x000fc80007ffe0ff */
[----:B------:R-:W-:Y:S01]  /*1d370*/  LEA.HI.X R5, R2, UR5, R3, 0x2, P0 ;  /* 0x0000000502057c11 */ /* 0x000fe200080f1403 */
[----:B------:R-:W-:-:S05]  /*1d380*/  IMAD.MOV.U32 R3, RZ, RZ, -0x800000 ;  /* 0xff800000ff037424 */ /* 0x000fca00078e00ff */
[----:B------:R2:W-:Y:S02]  /*1d390*/  STG.E desc[UR60][R4.64], R3 ;  /* 0x0000000304007986 */ /* 0x0005e4000c10193c */
.L_x_2925:
[----:B------:R-:W-:Y:S05]  /*1d3a0*/  BSYNC B1 ;  /* 0x0000000000017941 */ /* 0x000fea0003800000 */
.L_x_2924:
[----:B------:R-:W-:Y:S01]  /*1d3b0*/  ULDC.64 UR4, c[0x0][0xaa0] ;  /* 0x0002a80000047ab9 */ /* 0x000fe20000000a00 */
[----:B------:R-:W-:Y:S01]  /*1d3c0*/  IMAD R7, R207, 0x20, R216 ;  /* 0x00000020cf077824 */ /* 0x000fe200078e02d8 */
[----:B------:R-:W-:Y:S01]  /*1d3d0*/  BSSY B1, `(.L_x_2926) ;  /* 0x0000037000017945 */ /* 0x000fe20003800000 */
[----:B--2---:R-:W-:Y:S02]  /*1d3e0*/  IMAD R3, R11, UR4, RZ ;  /* 0x000000040b037c24 */ /* 0x004fe4000f8e02ff */
[----:B------:R-:W-:Y:S02]  /*1d3f0*/  IMAD.IADD R9, R200, 0x1, R7 ;  /* 0x00000001c8097824 */ /* 0x000fe400078e0207 */
[C---:B------:R-:W-:Y:S02]  /*1d400*/  IMAD R5, R6.reuse, UR5, R3 ;  /* 0x0000000506057c24 */ /* 0x040fe4000f8e0203 */
[----:B------:R-:W-:Y:S01]  /*1d410*/  IMAD.WIDE.U32 R2, R6, UR4, RZ ;  /* 0x0000000406027c25 */ /* 0x000fe2000f8e00ff */
[----:B------:R-:W-:-:S03]  /*1d420*/  ULDC.64 UR4, c[0x0][0xae8] ;  /* 0x0002ba0000047ab9 */ /* 0x000fc60000000a00 */
[----:B------:R-:W-:Y:S01]  /*1d430*/  IMAD R7, R10, UR4, RZ ;  /* 0x000000040a077c24 */ /* 0x000fe2000f8e02ff */
[----:B------:R-:W-:Y:S01]  /*1d440*/  IADD3 R3, R3, R5, RZ ;  /* 0x0000000503037210 */ /* 0x000fe20007ffe0ff */
[----:B----4-:R-:W-:-:S04]  /*1d450*/  @P2 IMAD.HI.U32 R4, R9, R12, RZ ;  /* 0x0000000c09042227 */ /* 0x010fc800078e00ff */
[C---:B------:R-:W-:Y:S02]  /*1d460*/  IMAD R7, R208.reuse, UR5, R7 ;  /* 0x00000005d0077c24 */ /* 0x040fe4000f8e0207 */
[----:B------:R-:W-:Y:S01]  /*1d470*/  IMAD.WIDE.U32 R2, R208, UR4, R2 ;  /* 0x00000004d0027c25 */ /* 0x000fe2000f8e0002 */
[----:B------:R-:W-:-:S03]  /*1d480*/  ULDC.64 UR4, c[0x0][0xaf0] ;  /* 0x0002bc0000047ab9 */ /* 0x000fc60000000a00 */
[----:B------:R-:W-:Y:S01]  /*1d490*/  IMAD.MOV.U32 R5, RZ, RZ, R9 ;  /* 0x000000ffff057224 */ /* 0x000fe200078e0009 */
[----:B------:R-:W-:Y:S01]  /*1d4a0*/  IADD3 R3, R3, R7, RZ ;  /* 0x0000000703037210 */ /* 0x000fe20007ffe0ff */
[----:B------:R-:W-:Y:S01]  /*1d4b0*/  IMAD R6, R217, UR4, RZ ;  /* 0x00000004d9067c24 */ /* 0x000fe2000f8e02ff */
[----:B0-----:R-:W-:Y:S01]  /*1d4c0*/  @P2 SHF.R.U32.HI R5, RZ, R29, R4 ;  /* 0x0000001dff052219 */ /* 0x001fe20000011604 */
[----:B------:R-:W-:Y:S02]  /*1d4d0*/  IMAD.IADD R200, R216, 0x1, R200 ;  /* 0x00000001d8c87824 */ /* 0x000fe400078e02c8 */
[C---:B------:R-:W-:Y:S01]  /*1d4e0*/  IMAD R7, R211.reuse, UR5, R6 ;  /* 0x00000005d3077c24 */ /* 0x040fe2000f8e0206 */
[----:B------:R-:W-:Y:S01]  /*1d4f0*/  SHF.R.S32.HI R4, RZ, 0x1f, R5 ;  /* 0x0000001fff047819 */ /* 0x000fe20000011405 */
        /* <DEDUP_REMOVED lines=10> */
[----:B------:R-:W-:Y:S01]  /*1d5a0*/  IMAD R21, R0, R21, RZ ;  /* 0x0000001500157224 */ /* 0x000fe200078e02ff */
[----:B------:R-:W-:Y:S01]  /*1d5b0*/  IADD3 R3, R3, R9, RZ ;  /* 0x0000000903037210 */ /* 0x000fe20007ffe0ff */
[----:B------:R-:W-:Y:S02]  /*1d5c0*/  IMAD R4, R4, UR4, RZ ;  /* 0x0000000404047c24 */ /* 0x000fe4000f8e02ff */
[C---:B------:R-:W-:Y:S01]  /*1d5d0*/  VIADD R0, R200.reuse, 0x20 ;  /* 0x00000020c8007836 */ /* 0x040fe20000000000 */
[-C--:B------:R-:W-:Y:S01]  /*1d5e0*/  ISETP.GE.AND P2, PT, R200, R21.reuse, PT ;  /* 0x00000015c800720c */ /* 0x080fe20003f46270 */
[C---:B------:R-:W-:Y:S02]  /*1d5f0*/  IMAD R5, R7.reuse, UR5, R4 ;  /* 0x0000000507057c24 */ /* 0x040fe4000f8e0204 */
[----:B------:R-:W-:Y:S01]  /*1d600*/  IMAD.WIDE.U32 R2, R7, UR4, R2 ;  /* 0x0000000407027c25 */ /* 0x000fe2000f8e0002 */
[----:B------:R-:W-:Y:S01]  /*1d610*/  ULDC.64 UR4, c[0x0][0xa80] ;  /* 0x0002a00000047ab9 */ /* 0x000fe20000000a00 */
[----:B------:R-:W-:-:S02]  /*1d620*/  ISETP.GE.AND P1, PT, R0, R21, PT ;  /* 0x000000150000720c */ /* 0x000fc40003f26270 */
[----:B------:R-:W-:Y:S01]  /*1d630*/  IMAD.IADD R3, R3, 0x1, R5 ;  /* 0x0000000103037824 */ /* 0x000fe200078e0205 */
[----:B------:R-:W-:Y:S02]  /*1d640*/  LEA R4, P3, R2, UR4, 0x1 ;  /* 0x0000000402047c11 */ /* 0x000fe4000f8608ff */
[----:B------:R-:W-:Y:S02]  /*1d650*/  IADD3 R0, R200, 0x40, RZ ;  /* 0x00000040c8007810 */ /* 0x000fe40007ffe0ff */
        /* <DEDUP_REMOVED lines=14> */
.L_x_2927:
[----:B------:R-:W-:Y:S05]  /*1d740*/  BSYNC B1 ;  /* 0x0000000000017941 */ /* 0x000fea0003800000 */
.L_x_2926:
        /* <DEDUP_REMOVED lines=13> */
.L_x_2929:
[----:B------:R-:W-:Y:S05]  /*1d820*/  BSYNC B1 ;  /* 0x0000000000017941 */ /* 0x000fea0003800000 */
.L_x_2928:
        /* <DEDUP_REMOVED lines=13> */
.L_x_2931:
[----:B------:R-:W-:Y:S05]  /*1d900*/  BSYNC B1 ;  /* 0x0000000000017941 */ /* 0x000fea0003800000 */
.L_x_2930:
[----:B0-----:R-:W-:Y:S01]  /*1d910*/  VIADD R0, R200, 0x60 ;  /* 0x00000060c8007836 */ /* 0x001fe20000000000 */
[----:B---3--:R-:W0:Y:S04]  /*1d920*/  SHFL.IDX PT, R5, R5, 0x3, 0x181f ;  /* 0x00781f0005057f89 */ /* 0x008e2800000e0000 */
[----:B------:R-:W-:Y:S01]  /*1d930*/  ISETP.GE.AND P0, PT, R0, R21, PT ;  /* 0x000000150000720c */ /* 0x000fe20003f06270 */
[----:B----4-:R3:W4:-:S12]  /*1d940*/  SHFL.IDX PT, R2, R4, 0x3, 0x181f ;  /* 0x00781f0004027f89 */ /* 0x01071800000e0000 */
[----:B---3--:R-:W-:Y:S05]  /*1d950*/  @P0 BRA `(.L_x_2922) ;  /* 0x0000000000240947 */ /* 0x008fea0003800000 */
        /* <DEDUP_REMOVED lines=9> */
.L_x_2922:
[----:B------:R-:W-:Y:S05]  /*1d9f0*/  BSYNC B0 ;  /* 0x0000000000007941 */ /* 0x000fea0003800000 */
.L_x_2913:
[----:B------:R-:W-:Y:S02]  /*1da00*/  ULDC UR4, c[0x0][0xc3c] ;  /* 0x00030f0000047ab9 */ /* 0x000fe40000000800 */
[----:B-1----:R-:W-:-:S13]  /*1da10*/  ISETP.GE.AND P0, PT, R27, UR4, PT ;  /* 0x000000041b007c0c */ /* 0x002fda000bf06270 */
[----:B------:R-:W-:Y:S05]  /*1da20*/  @!P0 BRA `(.L_x_2932) ;  /* 0xfffffe3800248947 */ /* 0x000fea000383ffff */
[----:B------:R-:W-:Y:S05]  /*1da30*/  BRA `(.L_x_2708) ;  /* 0x0000007c00907947 */ /* 0x000fea0003800000 */
.L_x_2706:
[----:B------:R-:W-:-:S08]  /*1da40*/  NOP ;  /* 0x0000000000007918 */ /* 0x000fd00000000000 */
[----:B0-----:R-:W0:-:S00]  /*1da50*/  USETMAXREG.DEALLOC.CTAPOOL 0x18 ;  /* 0x00000018000079c8 */ /* 0x001e0000080e0500 */
[----:B0-----:R-:W2:Y:S01]  /*1da60*/  LDL.LU R2, [R1+0x8] ;  /* 0x0000080001027983 */ /* 0x001ea20000300800 */
[----:B------:R-:W-:Y:S02]  /*1da70*/  LOP3.LUT R0, R0, 0x3, RZ, 0xc0, !PT ;  /* 0x0000000300007812 */ /* 0x000fe400078ec0ff */
[----:B------:R-:W-:-:S04]  /*1da80*/  MOV R6, RZ ;  /* 0x000000ff00067202 */ /* 0x000fc80000000f00 */
        /* <DEDUP_REMOVED lines=13> */
.L_x_2933:
        /* <DEDUP_REMOVED lines=41> */
.L_x_2939:
[----:B------:R-:W-:Y:S01]  /*1ddf0*/  UIADD3 UR4, UR4, 0x1f, URZ ;  /* 0x0000001f04047890 */ /* 0x000fe2000fffe03f */
[----:B------:R-:W-:-:S05]  /*1de00*/  MOV R19, UR7 ;  /* 0x0000000700137c02 */ /* 0x000fca0008000f00 */
        /* <DEDUP_REMOVED lines=10> */
.L_x_2938:
[----:B------:R-:W-:Y:S05]  /*1deb0*/  BSYNC B0 ;  /* 0x0000000000007941 */ /* 0x000fea0003800000 */
.L_x_2937:
[----:B0----5:R-:W0:Y:S02]  /*1dec0*/  SHFL.UP PT, R2, R6, 0x1, RZ ;  /* 0x0420000006027989 */ /* 0x021e2400000e00ff */
        /* <DEDUP_REMOVED lines=19> */
[----:B------:R-:W-:-:S07]  /*1e000*/  MOV R5, R11 ;  /* 0x0000000b00057202 */ /* 0x000fce0000000f00 */
.L_x_2935:
        /* <DEDUP_REMOVED lines=18> */
[----:B------:R-:W-:-:S06]  /*1e130*/  VIADD R16, R7, 0xffffffff ;  /* 0xffffffff07107836 */ /* 0x000fcc0000000000 */
[----:B------:R2:W3:Y:S02]  /*1e140*/  SHFL.IDX PT, R16, R5, R16, 0x1f ;  /* 0x00001f1005107589 */ /* 0x0004e400000e0000 */
.L_x_2940:
[----:B-12---:R-:W-:Y:S01]  /*1e150*/  IMAD.MOV R5, RZ, RZ, -R3 ;  /* 0x000000ffff057224 */ /* 0x006fe200078e0a03 */
[----:B------:R-:W-:Y:S01]  /*1e160*/  MOV R2, RZ ;  /* 0x000000ff00027202 */ /* 0x000fe20000000f00 */
[----:B---3--:R-:W-:Y:S01]  /*1e170*/  IMAD R16, R16, UR5, R8 ;  /* 0x0000000510107c24 */ /* 0x008fe2000f8e0208 */
[----:B------:R-:W-:Y:S01]  /*1e180*/  IABS R7, R9 ;  /* 0x0000000900077213 */ /* 0x000fe20000000000 */
[----:B------:R-:W-:-:S04]  /*1e190*/  IMAD R5, R5, R10, RZ ;  /* 0x0000000a05057224 */ /* 0x000fc800078e02ff */
[----:B------:R-:W-:Y:S01]  /*1e1a0*/  IMAD.HI.U32 R3, R3, R5, R2 ;  /* 0x0000000503037227 */ /* 0x000fe200078e0002 */
[----:B------:R-:W-:-:S03]  /*1e1b0*/  IADD3 R2, -R16, UR6, RZ ;  /* 0x0000000610027c10 */ /* 0x000fc6000fffe1ff */
[----:B------:R-:W-:Y:S01]  /*1e1c0*/  IMAD.MOV R7, RZ, RZ, -R7 ;  /* 0x000000ffff077224 */ /* 0x000fe200078e0a07 */
[----:B------:R-:W-:-:S05]  /*1e1d0*/  IABS R5, R2 ;  /* 0x0000000200057213 */ /* 0x000fca0000000000 */
        /* <DEDUP_REMOVED lines=13> */
[----:B------:R-:W-:-:S03]  /*1e2b0*/  IMAD.MOV R8, RZ, RZ, -R8 ;  /* 0x000000ffff087224 */ /* 0x000fc600078e0a08 */
[----:B------:R-:W-:Y:S01]  /*1e2c0*/  IADD3 R10, -R5, RZ, RZ ;  /* 0x000000ff050a7210 */ /* 0x000fe20007ffe1ff */
[----:B------:R-:W-:-:S03]  /*1e2d0*/  IMAD R8, R9, R8, R2 ;  /* 0x0000000809087224 */ /* 0x000fc600078e0202 */
[----:B------:R-:W-:Y:S01]  /*1e2e0*/  VIADDMNMX R11, R10, UR5, R11, PT ;  /* 0x000000050a0b7c46 */ /* 0x000fe2000b80010b */
[----:B------:R-:W-:-:S03]  /*1e2f0*/  IMAD.IADD R5, R8, 0x1, R5 ;  /* 0x0000000108057824 */ /* 0x000fc600078e0205 */
[----:B------:R-:W-:-:S04]  /*1e300*/  IABS R7, R11 ;  /* 0x0000000b00077213 */ /* 0x000fc80000000000 */
[----:B------:R-:W1:Y:S08]  /*1e310*/  I2F.RP R10, R7 ;  /* 0x00000007000a7306 */ /* 0x000e700000209400 */
[----:B-1----:R-:W1:Y:S02]  /*1e320*/  MUFU.RCP R10, R10 ;  /* 0x0000000a000a7308 */ /* 0x002e640000001000 */
[----:B-1----:R-:W-:Y:S01]  /*1e330*/  VIADD R3, R10, 0xffffffe ;  /* 0x0ffffffe0a037836 */ /* 0x002fe20000000000 */
[----:B------:R-:W-:-:S05]  /*1e340*/  IABS R10, R11 ;  /* 0x0000000b000a7213 */ /* 0x000fca0000000000 */
[----:B------:R-:W1:Y:S01]  /*1e350*/  F2I.FTZ.U32.TRUNC.NTZ R3, R3 ;  /* 0x0000000300037305 */ /* 0x000e62000021f000 */
[----:B------:R-:W-:Y:S01]  /*1e360*/  IMAD.MOV R10, RZ, RZ, -R10 ;  /* 0x000000ffff0a7224 */ /* 0x000fe200078e0a0a */
[----:B-1----:R-:W-:-:S05]  /*1e370*/  IADD3 R2, RZ, -R3, RZ ;  /* 0x80000003ff027210 */ /* 0x002fca0007ffe0ff */
[----:B------:R-:W-:Y:S02]  /*1e380*/  IMAD R9, R2, R7, RZ ;  /* 0x0000000702097224 */ /* 0x000fe400078e02ff */
[----:B------:R-:W-:-:S04]  /*1e390*/  IMAD.MOV.U32 R2, RZ, RZ, RZ ;  /* 0x000000ffff027224 */ /* 0x000fc800078e00ff */
[----:B------:R-:W-:Y:S01]  /*1e3a0*/  IMAD.HI.U32 R2, R3, R9, R2 ;  /* 0x0000000903027227 */ /* 0x000fe200078e0002 */
[----:B------:R-:W-:Y:S02]  /*1e3b0*/  IABS R9, R8 ;  /* 0x0000000800097213 */ /* 0x000fe40000000000 */
[----:B------:R-:W-:-:S03]  /*1e3c0*/  LOP3.LUT R3, R8, R11, RZ, 0x3c, !PT ;  /* 0x0000000b08037212 */ /* 0x000fc600078e3cff */
[----:B------:R-:W-:Y:S01]  /*1e3d0*/  IMAD.HI.U32 R2, R2, R9, RZ ;  /* 0x0000000902027227 */ /* 0x000fe200078e00ff */
[----:B------:R-:W-:-:S03]  /*1e3e0*/  ISETP.GE.AND P2, PT, R3, RZ, PT ;  /* 0x000000ff0300720c */ /* 0x000fc60003f46270 */
[----:B------:R-:W-:-:S05]  /*1e3f0*/  IMAD R10, R2, R10, R9 ;  /* 0x0000000a020a7224 */ /* 0x000fca00078e0209 */
[----:B------:R-:W-:-:S13]  /*1e400*/  ISETP.GT.U32.AND P1, PT, R7, R10, PT ;  /* 0x0000000a0700720c */ /* 0x000fda0003f24070 */
[-C--:B------:R-:W-:Y:S01]  /*1e410*/  @!P1 IADD3 R10, R10, -R7.reuse, RZ ;  /* 0x800000070a0a9210 */ /* 0x080fe20007ffe0ff */
        /* <DEDUP_REMOVED lines=8> */
[----:B------:R-:W-:-:S03]  /*1e4a0*/  IMAD R18, R2, R11, R5 ;  /* 0x0000000b02127224 */ /* 0x000fc600078e0205 */
[----:B------:R-:W-:Y:S01]  /*1e4b0*/  IADD3 R17, R6, R17, RZ ;  /* 0x0000001106117210 */ /* 0x000fe20007ffe0ff */
[----:B------:R-:W-:Y:S06]  /*1e4c0*/  BRA `(.L_x_2941) ;  /* 0x00000000000c7947 */ /* 0x000fec0003800000 */
.L_x_2936:
[----:B------:R-:W-:Y:S01]  /*1e4d0*/  IMAD.MOV.U32 R17, RZ, RZ, RZ ;  /* 0x000000ffff117224 */ /* 0x000fe200078e00ff */
[----:B------:R-:W-:Y:S01]  /*1e4e0*/  MOV R18, RZ ;  /* 0x000000ff00127202 */ /* 0x000fe20000000f00 */
[----:B------:R-:W-:-:S07]  /*1e4f0*/  IMAD.U32 R16, RZ, RZ, UR6 ;  /* 0x00000006ff107e24 */ /* 0x000fce000f8e00ff */
.L_x_2941:
[----:B------:R-:W-:-:S13]  /*1e500*/  ISETP.NE.AND P0, PT, R0, RZ, PT ;  /* 0x000000ff0000720c */ /* 0x000fda0003f05270 */
[----:B------:R-:W1:Y:S01]  /*1e510*/  @!P0 S2R R3, SR_CgaCtaId ;  /* 0x0000000000038919 */ /* 0x000e620000008800 */
[----:B------:R-:W-:-:S04]  /*1e520*/  @!P0 MOV R0, 0x400 ;  /* 0x0000040000008802 */ /* 0x000fc80000000f00 */
[----:B-1----:R-:W-:-:S05]  /*1e530*/  @!P0 LEA R0, R3, R0, 0x18 ;  /* 0x0000000003008211 */ /* 0x002fca00078ec0ff */
[----:B------:R1:W-:Y:S01]  /*1e540*/  @!P0 STS.128 [R0+0x348d0], R16 ;  /* 0x0348d01000008388 */ /* 0x0003e20000000c00 */
[----:B------:R-:W-:Y:S06]  /*1e550*/  BAR.ARV 0x5, 0x180 ;  /* 0x0146000000007b1d */ /* 0x000fec0000002000 */
.L_x_2934:
[----:B-1----:R-:W-:Y:S01]  /*1e560*/  IMAD.MOV.U32 R0, RZ, RZ, 0x1 ;  /* 0x00000001ff007424 */ /* 0x002fe200078e00ff */
[----:B------:R1:W-:Y:S01]  /*1e570*/  STL [R1+0xc], RZ ;  /* 0x00000cff01007387 */ /* 0x0003e20000100800 */
[----:B------:R-:W-:Y:S02]  /*1e580*/  ULDC UR4, c[0x0][0xc3c] ;  /* 0x00030f0000047ab9 */ /* 0x000fe40000000800 */
[----:B--2---:R-:W-:Y:S01]  /*1e590*/  ISETP.GE.AND P0, PT, R19, UR4, PT ;  /* 0x0000000413007c0c */ /* 0x004fe2000bf06270 */
[----:B------:R1:W-:Y:S04]  /*1e5a0*/  STL [R1+0x1c], R0 ;  /* 0x00001c0001007387 */ /* 0x0003e80000100800 */
[----:B------:R1:W-:Y:S08]  /*1e5b0*/  STL [R1+0x50], RZ ;  /* 0x000050ff01007387 */ /* 0x0003f00000100800 */
[----:B-1----:R-:W-:Y:S05]  /*1e5c0*/  @P0 BRA `(.L_x_2942) ;  /* 0x0000006c00bc0947 */ /* 0x002fea0003800000 */
[----:B------:R-:W2:Y:S04]  /*1e5d0*/  LDL R0, [R1+0x58] ;  /* 0x0000580001007983 */ /* 0x000ea80000100800 */
[----:B------:R-:W3:Y:S01]  /*1e5e0*/  LDL.LU R5, [R1+0x8] ;  /* 0x0000080001057983 */ /* 0x000ee20000300800 */
[----:B------:R-:W1:Y:S01]  /*1e5f0*/  S2UR UR5, SR_CgaCtaId ;  /* 0x00000000000579c3 */ /* 0x000e620000008800 */
[----:B------:R-:W-:Y:S01]  /*1e600*/  LOP3.LUT R7, R4, 0x7f, RZ, 0xc0, !PT ;  /* 0x0000007f04077812 */ /* 0x000fe200078ec0ff */
[----:B------:R-:W-:Y:S01]  /*1e610*/  UMOV UR4, 0x400 ;  /* 0x0000040000047882 */ /* 0x000fe20000000000 */
[----:B------:R-:W-:Y:S01]  /*1e620*/  BSSY B8, `(.L_x_2942) ;  /* 0x00006e9000087945 */ /* 0x000fe20003800000 */
[----:B------:R-:W-:Y:S01]  /*1e630*/  ULDC.64 UR36, c[0x0][0x198] ;  /* 0x0000660000247ab9 */ /* 0x000fe20000000a00 */
[C---:B------:R-:W-:Y:S01]  /*1e640*/  ISETP.NE.AND P1, PT, R7.reuse, RZ, PT ;  /* 0x000000ff0700720c */ /* 0x040fe20003f25270 */
[----:B------:R-:W-:Y:S01]  /*1e650*/  ULDC UR39, c[0x0][0xc] ;  /* 0x0000030000277ab9 */ /* 0x000fe20000000800 */
[----:B0-----:R-:W-:-:S02]  /*1e660*/  SHF.L.U32 R2, R7, 0x3, RZ ;  /* 0x0000000307027819 */ /* 0x001fc400000006ff */
[----:B------:R-:W-:Y:S01]  /*1e670*/  SHF.R.U32.HI R6, RZ, 0x3, R7 ;  /* 0x00000003ff067819 */ /* 0x000fe20000011607 */
[----:B-1----:R-:W-:Y:S01]  /*1e680*/  ULEA UR4, UR5, UR4, 0x18 ;  /* 0x0000000405047291 */ /* 0x002fe2000f8ec03f */
[----:B--2---:R-:W-:Y:S01]  /*1e690*/  R2UR UR6, R0 ;  /* 0x00000000000672ca */ /* 0x004fe200000e0000 */
[----:B------:R-:W-:Y:S01]  /*1e6a0*/  IMAD.SHL.U32 R0, R4, 0x8, RZ ;  /* 0x0000000804007824 */ /* 0x000fe200078e00ff */
[----:B---3--:R-:W-:-:S04]  /*1e6b0*/  LOP3.LUT R5, R5, 0xfffffffd, RZ, 0xc0, !PT ;  /* 0xfffffffd05057812 */ /* 0x008fc800078ec0ff */
[----:B------:R-:W-:Y:S02]  /*1e6c0*/  LOP3.LUT R3, R0, 0x1f8, RZ, 0xc0, !PT ;  /* 0x000001f800037812 */ /* 0x000fe400078ec0ff */
[----:B------:R-:W-:Y:S02]  /*1e6d0*/  @P1 LOP3.LUT R5, R5, 0x2, RZ, 0xfc, !PT ;  /* 0x0000000205051812 */ /* 0x000fe400078efcff */
[----:B------:R-:W-:Y:S02]  /*1e6e0*/  LOP3.LUT R3, R3, 0x38, R4, 0x78, !PT ;  /* 0x0000003803037812 */ /* 0x000fe400078e7804 */
[----:B------:R-:W-:Y:S01]  /*1e6f0*/  LOP3.LUT R5, R5, 0xfffffffe, RZ, 0xc0, !PT ;  /* 0xfffffffe05057812 */ /* 0x000fe200078ec0ff */
[----:B------:R-:W-:Y:S01]  /*1e700*/  ULOP3.LUT UR38, UR6, 0x2, URZ, 0xfc, !UPT ;  /* 0x0000000206267892 */ /* 0x000fe2000f8efc3f */
[----:B------:R-:W-:Y:S02]  /*1e710*/  LOP3.LUT R2, R3, 0x200, R2, 0xf8, !PT ;  /* 0x0000020003027812 */ /* 0x000fe400078ef802 */
[C---:B------:R-:W-:Y:S01]  /*1e720*/  LOP3.LUT P0, R3, R4.reuse, 0x1f, RZ, 0xc0, !PT ;  /* 0x0000001f04037812 */ /* 0x040fe2000780c0ff */
[----:B------:R-:W-:Y:S01]  /*1e730*/  IMAD.SHL.U32 R4, R4, 0x10, RZ ;  /* 0x0000001004047824 */ /* 0x000fe200078e00ff */
[----:B------:R-:W-:-:S03]  /*1e740*/  LOP3.LUT R0, R0, 0x38, RZ, 0xc0, !PT ;  /* 0x0000003800007812 */ /* 0x000fc600078ec0ff */
[----:B------:R0:W-:Y:S01]  /*1e750*/  STL [R1+0x2c], R3 ;  /* 0x00002c0301007387 */ /* 0x0001e20000100800 */
[----:B------:R-:W-:-:S07]  /*1e760*/  LOP3.LUT R4, R6, 0x70, R4, 0xf8, !PT ;  /* 0x0000007006047812 */ /* 0x000fce00078ef804 */
[----:B------:R-:W-:Y:S02]  /*1e770*/  @P0 LOP3.LUT R5, R5, 0x1, RZ, 0xfc, !PT ;  /* 0x0000000105050812 */ /* 0x000fe400078efcff */
[----:B------:R-:W-:Y:S01]  /*1e780*/  ISETP.NE.OR P0, PT, R7, RZ, !P0 ;  /* 0x000000ff0700720c */ /* 0x000fe20004705670 */
[----:B0-----:R-:W-:Y:S01]  /*1e790*/  IMAD.U32 R3, RZ, RZ, UR4 ;  /* 0x00000004ff037e24 */ /* 0x001fe2000f8e00ff */
[----:B------:R-:W-:-:S04]  /*1e7a0*/  LOP3.LUT R5, R5, 0xfffffff7, RZ, 0xc0, !PT ;  /* 0xfffffff705057812 */ /* 0x000fc800078ec0ff */
[----:B------:R-:W-:Y:S01]  /*1e7b0*/  LEA R2, R2, R3, 0x1 ;  /* 0x0000000302027211 */ /* 0x000fe200078e08ff */
[----:B------:R0:W-:Y:S04]  /*1e7c0*/  STL [R1+0x4], R3 ;  /* 0x0000040301007387 */ /* 0x0001e80000100800 */
[----:B------:R1:W-:Y:S02]  /*1e7d0*/  STL [R1+0x30], R2 ;  /* 0x0000300201007387 */ /* 0x0003e40000100800 */
[----:B------:R-:W-:Y:S02]  /*1e7e0*/  @P0 LOP3.LUT R5, R5, 0x8, RZ, 0xfc, !PT ;  /* 0x0000000805050812 */ /* 0x000fe400078efcff */
[----:B------:R-:W-:Y:S01]  /*1e7f0*/  STL [R1+0x10], RZ ;  /* 0x000010ff01007387 */ /* 0x000fe20000100800 */
[----:B0-----:R-:W-:-:S03]  /*1e800*/  IMAD.MOV.U32 R3, RZ, RZ, 0x1 ;  /* 0x00000001ff037424 */ /* 0x001fc600078e00ff */
[----:B------:R-:W-:Y:S01]  /*1e810*/  STL [R1+0x8], R5 ;  /* 0x0000080501007387 */ /* 0x000fe20000100800 */
[----:B-1----:R-:W-:-:S05]  /*1e820*/  IMAD.MOV.U32 R2, RZ, RZ, 0x1 ;  /* 0x00000001ff027424 */ /* 0x002fca00078e00ff */
[----:B------:R0:W-:Y:S04]  /*1e830*/  STL [R1+0x24], R2 ;  /* 0x0000240201007387 */ /* 0x0001e80000100800 */
[----:B------:R1:W-:Y:S04]  /*1e840*/  STL [R1+0x50], RZ ;  /* 0x000050ff01007387 */ /* 0x0003e80000100800 */
[----:B------:R1:W-:Y:S01]  /*1e850*/  STL [R1+0xc], RZ ;  /* 0x00000cff01007387 */ /* 0x0003e20000100800 */
[----:B0-----:R-:W-:-:S03]  /*1e860*/  LOP3.LUT R2, R0, 0x40, RZ, 0xfc, !PT ;  /* 0x0000004000027812 */ /* 0x001fc600078efcff */
[----:B------:R1:W-:Y:S01]  /*1e870*/  STL [R1+0x1c], R3 ;  /* 0x00001c0301007387 */ /* 0x0003e20000100800 */
[----:B------:R-:W-:-:S07]  /*1e880*/  LOP3.LUT R0, R0, 0x80, RZ, 0xfc, !PT ;  /* 0x0000008000007812 */ /* 0x000fce00078efcff */
.L_x_3086:
[----:B01-3--:R-:W0:Y:S02]  /*1e890*/  LDC.64 R2, c[0x0][0xc88] ;  /* 0x00032200ff027b82 */ /* 0x00be240000000a00 */
[----:B0-----:R-:W-:-:S05]  /*1e8a0*/  IMAD.WIDE R2, R19, 0x4, R2 ;  /* 0x0000000413027825 */ /* 0x001fca00078e0202 */
[----:B--2---:R-:W2:Y:S01]  /*1e8b0*/  LDG.E R4, desc[UR60][R2.64] ;  /* 0x0000003c02047981 */ /* 0x004ea2000c1e1900 */
[----:B------:R-:W-:Y:S05]  /*1e8c0*/  YIELD ;  /* 0x0000000000007946 */ /* 0x000fea0003800000 */
[----:B------:R-:W-:Y:S01]  /*1e8d0*/  ULDC.64 UR4, c[0x0][0xa28] ;  /* 0x00028a0000047ab9 */ /* 0x000fe20000000a00 */
[----:B------:R-:W-:Y:S01]  /*1e8e0*/  ULDC.64 UR10, c[0x0][0xa18] ;  /* 0x00028600000a7ab9 */ /* 0x000fe20000000a00 */
[----:B------:R-:W-:Y:S01]  /*1e8f0*/  ISETP.NE.U32.AND P0, PT, RZ, UR4, PT ;  /* 0x00000004ff007c0c */ /* 0x000fe2000bf05070 */
[----:B------:R-:W-:Y:S01]  /*1e900*/  ULDC.64 UR6, c[0x0][0xa08] ;  /* 0x0002820000067ab9 */ /* 0x000fe20000000a00 */
[----:B------:R-:W-:-:S02]  /*1e910*/  ISETP.NE.U32.AND P3, PT, RZ, UR10, PT ;  /* 0x0000000aff007c0c */ /* 0x000fc4000bf65070 */
[----:B------:R-:W-:Y:S01]  /*1e920*/  MOV R0, RZ ;  /* 0x000000ff00007202 */ /* 0x000fe20000000f00 */
[----:B------:R-:W-:Y:S01]  /*1e930*/  IMAD.MOV.U32 R12, RZ, RZ, RZ ;  /* 0x000000ffff0c7224 */ /* 0x000fe200078e00ff */
[----:B------:R-:W-:Y:S01]  /*1e940*/  ISETP.NE.AND.EX P0, PT, RZ, UR5, PT, P0 ;  /* 0x00000005ff007c0c */ /* 0x000fe2000bf05300 */
[----:B------:R-:W-:Y:S01]  /*1e950*/  ULDC.64 UR8, c[0x0][0xa10] ;  /* 0x0002840000087ab9 */ /* 0x000fe20000000a00 */
[----:B------:R-:W-:Y:S02]  /*1e960*/  ISETP.NE.AND.EX P3, PT, RZ, UR11, PT, P3 ;  /* 0x0000000bff007c0c */ /* 0x000fe4000bf65330 */
[----:B--2---:R-:W-:Y:S01]  /*1e970*/  SHF.R.S32.HI R5, RZ, 0x1f, R4 ;  /* 0x0000001fff057819 */ /* 0x004fe20000011404 */
[----:B------:R-:W-:-:S08]  /*1e980*/  IMAD.SHL.U32 R15, R4, 0x4, RZ ;  /* 0x00000004040f7824 */ /* 0x000fd000078e00ff */
[C---:B------:R-:W-:Y:S01]  /*1e990*/  @P0 LEA R2, P1, R4.reuse, UR4, 0x2 ;  /* 0x0000000404020c11 */ /* 0x040fe2000f8210ff */
[----:B------:R0:W-:Y:S01]  /*1e9a0*/  STL [R1+0x34], R4 ;  /* 0x0000340401007387 */ /* 0x0001e20000100800 */
[C-C-:B------:R-:W-:Y:S02]  /*1e9b0*/  SHF.L.U64.HI R14, R4.reuse, 0x2, R5.reuse ;  /* 0x00000002040e7819 */ /* 0x140fe40000010205 */
[----:B------:R-:W-:Y:S01]  /*1e9c0*/  @P0 LEA.HI.X R3, R4, UR5, R5, 0x2, P1 ;  /* 0x0000000504030c11 */ /* 0x000fe200088f1405 */
[----:B------:R-:W-:Y:S01]  /*1e9d0*/  ULDC.64 UR4, c[0x0][0xa00] ;  /* 0x0002800000047ab9 */ /* 0x000fe20000000a00 */
[C---:B-----5:R-:W-:Y:S01]  /*1e9e0*/  @P3 IADD3 R8, P1, R15.reuse, UR10, RZ ;  /* 0x0000000a0f083c10 */ /* 0x060fe2000ff3e0ff */
[----:B------:R1:W-:Y:S03]  /*1e9f0*/  STL [R1+0x44], R5 ;  /* 0x0000440501007387 */ /* 0x0003e60000100800 */
[----:B------:R-:W-:Y:S01]  /*1ea00*/  @P3 IADD3.X R9, R14, UR11, RZ, P1, !PT ;  /* 0x0000000b0e093c10 */ /* 0x000fe20008ffe4ff */
[----:B------:R2:W5:Y:S01]  /*1ea10*/  @P0 LDG.E R0, desc[UR60][R2.64] ;  /* 0x0000003c02000981 */ /* 0x000562000c1e1900 */
[----:B------:R-:W-:-:S02]  /*1ea20*/  IADD3 R6, P1, R15, UR6, RZ ;  /* 0x000000060f067c10 */ /* 0x000fc4000ff3e0ff */
[----:B------:R-:W-:Y:S02]  /*1ea30*/  CS2R R10, SRZ ;  /* 0x00000000000a7805 */ /* 0x000fe4000001ff00 */
[----:B------:R-:W-:Y:S01]  /*1ea40*/  ISETP.NE.U32.AND P2, PT, RZ, UR6, PT ;  /* 0x00000006ff007c0c */ /* 0x000fe2000bf45070 */
[----:B------:R-:W-:Y:S01]  /*1ea50*/  STL [R1], R15 ;  /* 0x0000000f01007387 */ /* 0x000fe20000100800 */
[----:B------:R-:W-:Y:S02]  /*1ea60*/  IADD3.X R7, R14, UR7, RZ, P1, !PT ;  /* 0x000000070e077c10 */ /* 0x000fe40008ffe4ff */
[----:B------:R-:W-:Y:S01]  /*1ea70*/  ISETP.NE.U32.AND P1, PT, RZ, UR4, PT ;  /* 0x00000004ff007c0c */ /* 0x000fe2000bf25070 */
[----:B------:R-:W-:Y:S01]  /*1ea80*/  STL [R1+0x14], R14 ;  /* 0x0000140e01007387 */ /* 0x000fe20000100800 */
[----:B------:R-:W-:Y:S02]  /*1ea90*/  ISETP.NE.AND.EX P2, PT, RZ, UR7, PT, P2 ;  /* 0x00000007ff007c0c */ /* 0x000fe4000bf45320 */
[----:B------:R-:W-:-:S02]  /*1eaa0*/  ISETP.NE.AND.EX P1, PT, RZ, UR5, PT, P1 ;  /* 0x00000005ff007c0c */ /* 0x000fc4000bf25310 */
[----:B--2---:R-:W-:-:S04]  /*1eab0*/  IADD3 R2, P0, R15, UR4, RZ ;  /* 0x000000040f027c10 */ /* 0x004fc8000ff1e0ff */
[----:B------:R-:W-:Y:S01]  /*1eac0*/  IADD3.X R3, R14, UR5, RZ, P0, !PT ;  /* 0x000000050e037c10 */ /* 0x000fe200087fe4ff */
[----:B------:R-:W-:Y:S01]  /*1ead0*/  ULDC UR4, c[0x0][0x288] ;  /* 0x0000a20000047ab9 */ /* 0x000fe20000000800 */
[----:B0-----:R-:W-:-:S03]  /*1eae0*/  IADD3 R4, P0, R15, UR8, RZ ;  /* 0x000000080f047c10 */ /* 0x001fc6000ff1e0ff */
[----:B------:R0:W5:Y:S01]  /*1eaf0*/  @P2 LDG.E R11, desc[UR60][R6.64] ;  /* 0x0000003c060b2981 */ /* 0x000162000c1e1900 */
[----:B-1----:R-:W-:Y:S02]  /*1eb00*/  IADD3.X R5, R14, UR9, RZ, P0, !PT ;  /* 0x000000090e057c10 */ /* 0x002fe400087fe4ff */
[----:B------:R-:W-:Y:S01]  /*1eb10*/  ISETP.NE.U32.AND P0, PT, RZ, UR8, PT ;  /* 0x00000008ff007c0c */ /* 0x000fe2000bf05070 */
[----:B------:R-:W2:Y:S03]  /*1eb20*/  @P1 LDG.E R12, desc[UR60][R2.64] ;  /* 0x0000003c020c1981 */ /* 0x000ea6000c1e1900 */
[----:B------:R-:W-:-:S13]  /*1eb30*/  ISETP.NE.AND.EX P0, PT, RZ, UR9, PT, P0 ;  /* 0x00000009ff007c0c */ /* 0x000fda000bf05300 */
[----:B------:R0:W5:Y:S04]  /*1eb40*/  @P0 LDG.E R10, desc[UR60][R4.64] ;  /* 0x0000003c040a0981 */ /* 0x000168000c1e1900 */
[----:B--2---:R1:W-:Y:S02]  /*1eb50*/  STL [R1+0x3c], R12 ;  /* 0x00003c0c01007387 */ /* 0x0043e40000100800 */
[----:B-1----:R-:W-:Y:S01]  /*1eb60*/  MOV R12, UR4 ;  /* 0x00000004000c7c02 */ /* 0x002fe20008000f00 */
[----:B------:R-:W-:-:S05]  /*1eb70*/  ULDC.64 UR4, c[0x0][0x418] ;  /* 0x0001060000047ab9 */ /* 0x000fca0000000a00 */
[----:B------:R-:W2:Y:S01]  /*1eb80*/  @P3 LDG.E R12, desc[UR60][R8.64] ;  /* 0x0000003c080c3981 */ /* 0x000ea2000c1e1900 */
[----:B------:R-:W-:-:S03]  /*1eb90*/  UISETP.NE.U32.AND UP0, UPT, UR4, URZ, UPT ;  /* 0x0000003f0400728c */ /* 0x000fc6000bf05070 */
[----:B------:R-:W-:Y:S01]  /*1eba0*/  ULDC UR4, c[0x0][0x424] ;  /* 0x0001090000047ab9 */ /* 0x000fe20000000800 */
[----:B------:R-:W-:-:S03]  /*1ebb0*/  UISETP.NE.AND.EX UP0, UPT, UR5, URZ, UPT, UP0 ;  /* 0x0000003f0500728c */ /* 0x000fc6000bf05300 */
[----:B------:R-:W-:Y:S01]  /*1ebc0*/  ULDC UR5, c[0x0][0x2f0] ;  /* 0x0000bc0000057ab9 */ /* 0x000fe20000000800 */
[----:B------:R-:W-:Y:S01]  /*1ebd0*/  USEL UR4, UR4, 0x1, UP0 ;  /* 0x0000000104047887 */ /* 0x000fe20008000000 */
[----:B--2---:R0:W-:Y:S04]  /*1ebe0*/  STL [R1+0x40], R12 ;  /* 0x0000400c01007387 */ /* 0x0041e80000100800 */
[----:B------:R0:W5:Y:S01]  /*1ebf0*/  LDL R13, [R1+0x40] ;  /* 0x00004000010d7983 */ /* 0x0001620000100800 */
[----:B------:R-:W-:-:S03]  /*1ec00*/  UIMAD UR4, UR4, UR5, URZ ;  /* 0x00000005040472a4 */ /* 0x000fc6000f8e023f */
[----:B------:R-:W-:Y:S02]  /*1ec10*/  ULDC UR5, c[0x0][0x348] ;  /* 0x0000d20000057ab9 */ /* 0x000fe40000000800 */
[----:B------:R-:W-:Y:S02]  /*1ec20*/  IMAD.U32 R8, RZ, RZ, UR5 ;  /* 0x00000005ff087e24 */ /* 0x000fe4000f8e00ff */
[----:B------:R-:W-:Y:S01]  /*1ec30*/  IMAD.U32 R9, RZ, RZ, UR4 ;  /* 0x00000004ff097e24 */ /* 0x000fe2000f8e00ff */
[----:B0-----:R-:W-:Y:S06]  /*1ec40*/  @P3 BRA `(.L_x_2943) ;  /* 0x0000000000143947 */ /* 0x001fec0003800000 */
[----:B------:R-:W-:Y:S05]  /*1ec50*/  @!P1 BRA `(.L_x_2943) ;  /* 0x0000000000109947 */ /* 0x000fea0003800000 */
[----:B------:R-:W2:Y:S04]  /*1ec60*/  LDG.E R12, desc[UR60][R2.64] ;  /* 0x0000003c020c7981 */ /* 0x000ea8000c1e1900 */
[----:B------:R-:W2:Y:S02]  /*1ec70*/  LDG.E R2, desc[UR60][R2.64+0x4] ;  /* 0x0000043c02027981 */ /* 0x000ea4000c1e1900 */
[----:B--2--5:R-:W-:-:S05]  /*1ec80*/  IADD3 R13, -R12, R2, RZ ;  /* 0x000000020c0d7210 */ /* 0x024fca0007ffe1ff */
[----:B------:R0:W-:Y:S02]  /*1ec90*/  STL [R1+0x40], R13 ;  /* 0x0000400d01007387 */ /* 0x0001e40000100800 */
.L_x_2943:
[----:B------:R-:W2:Y:S01]  /*1eca0*/  LDL R12, [R1+0x34] ;  /* 0x00003400010c7983 */ /* 0x000ea20000100800 */
[----:B-----5:R-:W-:Y:S01]  /*1ecb0*/  IMAD.IADD R2, R11, 0x1, R0 ;  /* 0x000000010b027824 */ /* 0x020fe200078e0200 */
[----:B------:R-:W-:Y:S02]  /*1ecc0*/  ULDC.64 UR4, c[0x0][0xa20] ;  /* 0x0002880000047ab9 */ /* 0x000fe40000000a00 */
[----:B------:R-:W-:Y:S02]  /*1ecd0*/  ISETP.NE.U32.AND P1, PT, RZ, UR4, PT ;  /* 0x00000004ff007c0c */ /* 0x000fe4000bf25070 */
[----:B------:R1:W-:Y:S02]  /*1ece0*/  STL [R1+0x20], R2 ;  /* 0x0000200201007387 */ /* 0x0003e40000100800 */
[----:B------:R-:W-:Y:S02]  /*1ecf0*/  ISETP.NE.AND.EX P1, PT, RZ, UR5, PT, P1 ;  /* 0x00000005ff007c0c */ /* 0x000fe4000bf25310 */
[----:B--2---:R1:W-:Y:S11]  /*1ed00*/  STL [R1+0x18], R12 ;  /* 0x0000180c01007387 */ /* 0x0043f60000100800 */
[----:B------:R-:W-:Y:S05]  /*1ed10*/  @!P1 BRA `(.L_x_2944) ;  /* 0x0000000000109947 */ /* 0x000fea0003800000 */
[----:B-1----:R-:W-:-:S04]  /*1ed20*/  IADD3 R2, P1, R15, UR4, RZ ;  /* 0x000000040f027c10 */ /* 0x002fc8000ff3e0ff */
[----:B------:R-:W-:-:S05]  /*1ed30*/  IADD3.X R3, R14, UR5, RZ, P1, !PT ;  /* 0x000000050e037c10 */ /* 0x000fca0008ffe4ff */
[----:B------:R1:W5:Y:S01]  /*1ed40*/  LDG.E R9, desc[UR60][R2.64] ;  /* 0x0000003c02097981 */ /* 0x000362000c1e1900 */
[----:B------:R-:W-:Y:S05]  /*1ed50*/  BRA `(.L_x_2945) ;  /* 0x0000000000107947 */ /* 0x000fea0003800000 */
.L_x_2944:
[----:B------:R-:W-:Y:S05]  /*1ed60*/  @!P2 BRA `(.L_x_2945) ;  /* 0x00000000000ca947 */ /* 0x000fea0003800000 */
[----:B------:R-:W2:Y:S04]  /*1ed70*/  LDG.E R9, desc[UR60][R6.64] ;  /* 0x0000003c06097981 */ /* 0x000ea8000c1e1900 */
[----:B------:R-:W2:Y:S02]  /*1ed80*/  LDG.E R6, desc[UR60][R6.64+0x4] ;  /* 0x0000043c06067981 */ /* 0x000ea4000c1e1900 */
[----:B--2---:R-:W-:-:S07]  /*1ed90*/  IMAD.IADD R9, R6, 0x1, -R9 ;  /* 0x0000000106097824 */ /* 0x004fce00078e0a09 */
.L_x_2945:
[----:B-1----:R-:W2:Y:S01]  /*1eda0*/  @P0 LDG.E R2, desc[UR60][R4.64] ;  /* 0x0000003c04020981 */ /* 0x002ea2000c1e1900 */
[----:B------:R-:W1:Y:S01]  /*1edb0*/  LDC R3, c[0x0][0x448] ;  /* 0x00011200ff037b82 */ /* 0x000e620000000800 */
[----:B-----5:R-:W-:Y:S02]  /*1edc0*/  IADD3 R0, -R0, R9, RZ ;  /* 0x0000000900007210 */ /* 0x020fe40007ffe1ff */
[----:B------:R3:W2:Y:S01]  /*1edd0*/  @P0 LDG.E R4, desc[UR60][R4.64+0x4] ;  /* 0x0000043c04040981 */ /* 0x0006a2000c1e1900 */
[----:B-1----:R-:W-:-:S13]  /*1ede0*/  ISETP.NE.AND P1, PT, R3, 0x1, PT ;  /* 0x000000010300780c */ /* 0x002fda0003f25270 */
[----:B---3--:R-:W1:Y:S01]  /*1edf0*/  @P1 LDC R5, c[0x0][0x450] ;  /* 0x00011400ff051b82 */ /* 0x008e620000000800 */
[----:B------:R-:W-:-:S04]  /*1ee00*/  IADD3 R9, -R0, RZ, RZ ;  /* 0x000000ff00097210 */ /* 0x000fc80007ffe1ff */
[----:B------:R-:W-:Y:S01]  /*1ee10*/  VIMNMX R9, RZ, R9, !PT ;  /* 0x00000009ff097248 */ /* 0x000fe20007fe0100 */
[----:B------:R-:W-:Y:S01]  /*1ee20*/  BSSY B0, `(.L_x_2946) ;  /* 0x0000158000007945 */ /* 0x000fe20003800000 */
[----:B------:R-:W-:Y:S01]  /*1ee30*/  PLOP3.LUT P5, PT, PT, PT, PT, 0x80, 0x0 ;  /* 0x000000000000781c */ /* 0x000fe20003faf070 */
[----:B--2---:R-:W-:Y:S02]  /*1ee40*/  @P0 IMAD.IADD R8, R4, 0x1, -R2 ;  /* 0x0000000104080824 */ /* 0x004fe400078e0a02 */
[----:B------:R-:W2:Y:S01]  /*1ee50*/  @P1 LDC R4, c[0x0][0x44c] ;  /* 0x00011300ff041b82 */ /* 0x000ea20000000800 */
[----:B------:R-:W-:-:S05]  /*1ee60*/  IMAD.SHL.U32 R2, R17, 0x80, RZ ;  /* 0x0000008011027824 */ /* 0x000fca00078e00ff */
[----:B------:R-:W-:-:S05]  /*1ee70*/  IADD3 R2, R2, 0x7f, RZ ;  /* 0x0000007f02027810 */ /* 0x000fca0007ffe0ff */
[----:B------:R-:W-:Y:S02]  /*1ee80*/  IMAD.MOV.U32 R3, RZ, RZ, R2 ;  /* 0x000000ffff037224 */ /* 0x000fe400078e0002 */
[----:B--2---:R-:W-:-:S04]  /*1ee90*/  @P1 IMAD.HI.U32 R4, R2, R4, RZ ;  /* 0x0000000402041227 */ /* 0x004fc800078e00ff */
[----:B------:R-:W-:Y:S01]  /*1eea0*/  IMAD.IADD R2, R0, 0x1, R8 ;  /* 0x0000000100027824 */ /* 0x000fe200078e0208 */
[----:B-1----:R-:W-:-:S04]  /*1eeb0*/  @P1 SHF.R.U32.HI R3, RZ, R5, R4 ;  /* 0x00000005ff031219 */ /* 0x002fc80000011604 */
[C---:B------:R-:W-:Y:S02]  /*1eec0*/  IADD3 R21, R2.reuse, 0x80, -R13 ;  /* 0x0000008002157810 */ /* 0x040fe40007ffe80d */
[----:B------:R-:W-:-:S03]  /*1eed0*/  IADD3 R4, R2, 0x7f, RZ ;  /* 0x0000007f02047810 */ /* 0x000fc60007ffe0ff */
[----:B------:R-:W-:Y:S01]  /*1eee0*/  IMAD.IADD R2, R21, 0x1, R3 ;  /* 0x0000000115027824 */ /* 0x000fe200078e0203 */
[----:B------:R-:W-:-:S04]  /*1eef0*/  SHF.R.S32.HI R3, RZ, 0x1f, R4 ;  /* 0x0000001fff037819 */ /* 0x000fc80000011404 */
[----:B------:R-:W-:Y:S02]  /*1ef00*/  LEA.HI R20, R3, R4, RZ, 0x7 ;  /* 0x0000000403147211 */ /* 0x000fe400078f38ff */
[----:B------:R-:W-:-:S04]  /*1ef10*/  SHF.R.S32.HI R3, RZ, 0x1f, R2 ;  /* 0x0000001fff037819 */ /* 0x000fc80000011402 */
[----:B------:R-:W-:Y:S02]  /*1ef20*/  LEA.HI R2, R3, R2, RZ, 0x7 ;  /* 0x0000000203027211 */ /* 0x000fe400078f38ff */
[----:B------:R-:W-:Y:S02]  /*1ef30*/  SHF.R.S32.HI R20, RZ, 0x7, R20 ;  /* 0x00000007ff147819 */ /* 0x000fe40000011414 */
[----:B------:R-:W-:-:S04]  /*1ef40*/  SHF.R.S32.HI R2, RZ, 0x7, R2 ;  /* 0x00000007ff027819 */ /* 0x000fc80000011402 */
[----:B------:R-:W-:-:S05]  /*1ef50*/  VIMNMX R2, R20, R2, PT ;  /* 0x0000000214027248 */ /* 0x000fca0003fe0100 */
[----:B------:R-:W-:-:S05]  /*1ef60*/  IMAD R2, R2, 0x80, -R0 ;  /* 0x0000008002027824 */ /* 0x000fca00078e0a00 */
[----:B------:R-:W-:-:S04]  /*1ef70*/  VIMNMX R0, R2, R8, PT ;  /* 0x0000000802007248 */ /* 0x000fc80003fe0100 */
[----:B------:R-:W-:Y:S02]  /*1ef80*/  ISETP.GT.AND P1, PT, R0, R9, PT ;  /* 0x000000090000720c */ /* 0x000fe40003f24270 */
[----:B------:R-:W-:-:S11]  /*1ef90*/  SHF.R.U32.HI R9, RZ, 0x7, R9 ;  /* 0x00000007ff097819 */ /* 0x000fd60000011609 */
[----:B------:R-:W-:-:S05]  /*1efa0*/  @P1 VIADD R0, R0, 0x7f ;  /* 0x0000007f00001836 */ /* 0x000fca0000000000 */
[----:B------:R-:W-:Y:S01]  /*1efb0*/  @P1 SHF.R.S32.HI R2, RZ, 0x1f, R0 ;  /* 0x0000001fff021819 */ /* 0x000fe20000011400 */
[----:B------:R-:W-:-:S03]  /*1efc0*/  IMAD.MOV.U32 R6, RZ, RZ, R9 ;  /* 0x000000ffff067224 */ /* 0x000fc600078e0009 */
[----:B------:R-:W-:-:S04]  /*1efd0*/  @P1 LEA.HI R0, R2, R0, RZ, 0x7 ;  /* 0x0000000002001211 */ /* 0x000fc800078f38ff */
[----:B------:R-:W-:-:S04]  /*1efe0*/  @P1 SHF.R.S32.HI R6, RZ, 0x7, R0 ;  /* 0x00000007ff061819 */ /* 0x000fc80000011400 */
        /* <DEDUP_REMOVED lines=9> */
.L_x_3129:
[----:B--2---:R-:W-:Y:S02]  /*1f080*/  ISETP.NE.AND P0, PT, R14, RZ, PT ;  /* 0x000000ff0e00720c */ /* 0x004fe40003f05270 */
[----:B------:R-:W-:-:S11]  /*1f090*/  PLOP3.LUT P2, PT, PT, PT, PT, 0x8, 0x0 ;  /* 0x000000000000781c */ /* 0x000fd60003f4e170 */
[----:B------:R-:W-:Y:S05]  /*1f0a0*/  @P0 BRA `(.L_x_2949) ;  /* 0x00000000000c0947 */ /* 0x000fea0003800000 */
[----:B------:R-:W-:-:S03]  /*1f0b0*/  UMOV UR4, 0xffffffff ;  /* 0xffffffff00047882 */ /* 0x000fc60000000000 */
[----:B------:R-:W-:Y:S05]  /*1f0c0*/  BRA.DIV UR4, `(.L_x_2950) ;  /* 0x0000007204ec7947 */ /* 0x000fea000b800000 */
[----:B------:R-:W-:-:S13]  /*1f0d0*/  ELECT P2, URZ, PT ;  /* 0x00000000003f782f */ /* 0x000fda0003840000 */
.L_x_2949:
[----:B-1----:R-:W2:Y:S04]  /*1f0e0*/  LDL R2, [R1+0x50] ;  /* 0x0000500001027983 */ /* 0x002ea80000100800 */
[----:B------:R-:W3:Y:S01]  /*1f0f0*/  LDL R4, [R1+0x4] ;  /* 0x0000040001047983 */ /* 0x000ee20000100800 */
        /* <DEDUP_REMOVED lines=8> */
.L_x_3132:
[----:B------:R-:W-:Y:S05]  /*1f180*/  BSYNC B1 ;  /* 0x0000000000017941 */ /* 0x000fea0003800000 */
.L_x_2951:
[----:B------:R-:W-:Y:S04]  /*1f190*/  BSSY B1, `(.L_x_2953) ;  /* 0x0000085000017945 */ /* 0x000fe80003800000 */
[----:B------:R-:W-:Y:S05]  /*1f1a0*/  @!P2 BRA `(.L_x_2954) ;  /* 0x00000008000ca947 */ /* 0x000fea0003800000 */
[----:B------:R-:W2:Y:S04]  /*1f1b0*/  LDL R7, [R1+0x4] ;  /* 0x0000040001077983 */ /* 0x000ea80000100800 */
        /* <DEDUP_REMOVED lines=10> */
.L_x_3133:
[----:B------:R-:W-:Y:S05]  /*1f260*/  BSYNC B2 ;  /* 0x0000000000027941 */ /* 0x000fea0003800000 */
.L_x_2955:
        /* <DEDUP_REMOVED lines=8> */
.L_x_2958:
[----:B------:R-:W-:Y:S05]  /*1f2f0*/  BSYNC B2 ;  /* 0x0000000000027941 */ /* 0x000fea0003800000 */
.L_x_2957:
[----:B------:R-:W3:Y:S04]  /*1f300*/  LDL R5, [R1+0x4] ;  /* 0x0000040001057983 */ /* 0x000ee80000100800 */
        /* <DEDUP_REMOVED lines=13> */
.L_x_2959:
        /* <DEDUP_REMOVED lines=10> */
[----:B------:R-:W-:Y:S01]  /*1f480*/  MOV R14, 0x40 ;  /* 0x00000040000e7802 */ /* 0x000fe20000000f00 */
[----:B------:R-:W-:Y:S01]  /*1f490*/  VIADD R5, R7, 0x20400 ;  /* 0x0002040007057836 */ /* 0x000fe20000000000 */
[----:B------:R-:W-:Y:S01]  /*1f4a0*/  PLOP3.LUT P0, PT, PT, PT, PT, 0x80, 0x0 ;  /* 0x000000000000781c */ /* 0x000fe20003f0f070 */
[----:B------:R-:W-:Y:S01]  /*1f4b0*/  UMOV UR6, 0x0 ;  /* 0x0000000000067882 */ /* 0x000fe20000000000 */
[----:B------:R-:W-:Y:S01]  /*1f4c0*/  R2UR UR10, R14 ;  /* 0x000000000e0a72ca */ /* 0x000fe200000e0000 */
[----:B------:R-:W-:-:S14]  /*1f4d0*/  UMOV UR7, 0x12f00000 ;  /* 0x12f0000000077882 */ /* 0x000fdc0000000000 */
.L_x_2960:
        /* <DEDUP_REMOVED lines=15> */
.L_x_2961:
        /* <DEDUP_REMOVED lines=13> */
.L_x_3134:
[----:B------:R-:W-:Y:S05]  /*1f6a0*/  BSYNC B2 ;  /* 0x0000000000027941 */ /* 0x000fea0003800000 */
.L_x_2962:
[----:B------:R-:W-:Y:S01]  /*1f6b0*/  BSSY B2, `(.L_x_2964) ;  /* 0x000000a000027945 */ /* 0x000fe20003800000 */
[----:B------:R-:W-:Y:S01]  /*1f6c0*/  MOV R12, 0x0 ;  /* 0x00000000000c7802 */ /* 0x000fe20000000f00 */
[----:B0-----:R-:W-:Y:S02]  /*1f6d0*/  IMAD.MOV.U32 R13, RZ, RZ, 0x12f00000 ;  /* 0x12f00000ff0d7424 */ /* 0x001fe400078e00ff */
[----:B------:R-:W-:Y:S05]  /*1f6e0*/  @P4 BRA `(.L_x_2965) ;  /* 0x0000000000184947 */ /* 0x000fea0003800000 */
[----:B------:R-:W3:Y:S02]  /*1f6f0*/  LDL R2, [R1+0x8] ;  /* 0x0000080001027983 */ /* 0x000ee40000100800 */
[----:B---3--:R-:W-:Y:S01]  /*1f700*/  LOP3.LUT P0, RZ, R2, 0x1, RZ, 0xc0, !PT ;  /* 0x0000000102ff7812 */ /* 0x008fe2000780c0ff */
[----:B------:R-:W-:-:S04]  /*1f710*/  IMAD.MOV.U32 R2, RZ, RZ, 0x8000 ;  /* 0x00008000ff027424 */ /* 0x000fc800078e00ff */
[----:B------:R0:W-:Y:S08]  /*1f720*/  SYNCS.ARRIVE.TRANS64 RZ, [R4+URZ+0x348b0], R2 ;  /* 0x0348b00204ff79a7 */ /* 0x0001f0000800003f */
[----:B------:R-:W-:Y:S05]  /*1f730*/  @!P0 BRA `(.L_x_2965) ;  /* 0x0000000000048947 */ /* 0x000fea0003800000 */
[----:B------:R-:W-:Y:S01]  /*1f740*/  BPT.TRAP 0x1 ;  /* 0x000000040000795c */ /* 0x000fe20000300000 */
.L_x_2965:
[----:B------:R-:W-:Y:S05]  /*1f750*/  BSYNC B2 ;  /* 0x0000000000027941 */ /* 0x000fea0003800000 */
.L_x_2964:
[----:B------:R-:W3:Y:S04]  /*1f760*/  LDL R5, [R1+0x4] ;  /* 0x0000040001057983 */ /* 0x000ee80000100800 */
[----:B0-----:R-:W4:Y:S01]  /*1f770*/  LDL R2, [R1+0x10] ;  /* 0x0000100001027983 */ /* 0x001f220000100800 */
[----:B------:R-:W-:Y:S01]  /*1f780*/  R2UR UR10, R11 ;  /* 0x000000000b0a72ca */ /* 0x000fe200000e0000 */
[----:B------:R-:W-:Y:S01]  /*1f790*/  UIADD3 UR4, UP0, UR36, 0x670, URZ ;  /* 0x0000067024047890 */ /* 0x000fe2000ff1e03f */
[----:B------:R-:W-:Y:S01]  /*1f7a0*/  R2UR UR6, R12 ;  /* 0x000000000c0672ca */ /* 0x000fe200000e0000 */
[----:B-12---:R-:W-:Y:S01]  /*1f7b0*/  VIADD R4, R4, 0x348b0 ;  /* 0x000348b004047836 */ /* 0x006fe20000000000 */
[----:B------:R-:W-:Y:S01]  /*1f7c0*/  R2UR UR7, R13 ;  /* 0x000000000d0772ca */ /* 0x000fe200000e0000 */
[----:B------:R-:W-:Y:S01]  /*1f7d0*/  UIADD3.X UR5, URZ, UR37, URZ, UP0, !UPT ;  /* 0x000000253f057290 */ /* 0x000fe200087fe43f */
[----:B------:R-:W-:-:S02]  /*1f7e0*/  PLOP3.LUT P0, PT, PT, PT, PT, 0x80, 0x0 ;  /* 0x000000000000781c */ /* 0x000fc40003f0f070 */
[----:B---3--:R-:W-:-:S05]  /*1f7f0*/  IADD3 R5, R5, 0x400, RZ ;  /* 0x0000040005057810 */ /* 0x008fca0007ffe0ff */
[----:B----4-:R-:W-:-:S07]  /*1f800*/  IMAD R2, R2, 0x8000, R5 ;  /* 0x0000800002027824 */ /* 0x010fce00078e0205 */
.L_x_2966:
        /* <DEDUP_REMOVED lines=19> */
.L_x_2967:
        /* <DEDUP_REMOVED lines=10> */
.L_x_2954:
[----:B------:R-:W-:Y:S05]  /*1f9e0*/  BSYNC B1 ;  /* 0x0000000000017941 */ /* 0x000fea0003800000 */
.L_x_2953:
[----:B------:R-:W1:Y:S04]  /*1f9f0*/  LDL.LU R7, [R1+0x10] ;  /* 0x0000100001077983 */ /* 0x000e680000300800 */
[----:B------:R-:W2:Y:S01]  /*1fa00*/  LDL.LU R5, [R1+0x24] ;  /* 0x0000240001057983 */ /* 0x000ea20000300800 */
[----:B------:R-:W-:Y:S01]  /*1fa10*/  PLOP3.LUT P5, PT, PT, PT, PT, 0x8, 0x0 ;  /* 0x000000000000781c */ /* 0x000fe20003fae170 */
[----:B-1----:R-:W-:Y:S01]  /*1fa20*/  VIADD R2, R7, 0x1 ;  /* 0x0000000107027836 */ /* 0x002fe20000000000 */
[----:B------:R-:W-:-:S04]  /*1fa30*/  IADD3 R7, R6, -0x2, RZ ;  /* 0xfffffffe06077810 */ /* 0x000fc80007ffe0ff */
        /* <DEDUP_REMOVED lines=8> */
.L_x_2983:
[----:B------:R-:W-:Y:S05]  /*1fac0*/  YIELD ;  /* 0x0000000000007946 */ /* 0x000fea0003800000 */
[----:B------:R-:W-:Y:S04]  /*1fad0*/  BSSY B1, `(.L_x_2968) ;  /* 0x0000080000017945 */ /* 0x000fe80003800000 */
[----:B--2---:R-:W-:Y:S05]  /*1fae0*/  @!P2 BRA `(.L_x_2969) ;  /* 0x0000000400f8a947 */ /* 0x004fea0003800000 */
[----:B-1----:R-:W2:Y:S04]  /*1faf0*/  LDL R5, [R1+0x4] ;  /* 0x0000040001057983 */ /* 0x002ea80000100800 */
[----:B------:R-:W2:Y:S04]  /*1fb00*/  LDL R4, [R1+0x10] ;  /* 0x0000100001047983 */ /* 0x000ea80000100800 */
[----:B------:R-:W3:Y:S01]  /*1fb10*/  LDL R3, [R1+0x24] ;  /* 0x0000240001037983 */ /* 0x000ee20000100800 */
[----:B------:R-:W-:Y:S01]  /*1fb20*/  BSSY B2, `(.L_x_2970) ;  /* 0x0000008000027945 */ /* 0x000fe20003800000 */
[----:B------:R-:W1:Y:S02]  /*1fb30*/  S2R R2, SR_TID.X ;  /* 0x0000000000027919 */ /* 0x000e640000002100 */
[----:B-1----:R-:W-:-:S04]  /*1fb40*/  LOP3.LUT R2, R2, 0x7f, RZ, 0xc0, !PT ;  /* 0x0000007f02027812 */ /* 0x002fc800078ec0ff */
[----:B------:R-:W-:Y:S01]  /*1fb50*/  ISETP.NE.AND P1, PT, R2, RZ, PT ;  /* 0x000000ff0200720c */ /* 0x000fe20003f25270 */
[----:B--2---:R-:W-:Y:S01]  /*1fb60*/  IMAD R6, R4, 0x8, R5 ;  /* 0x0000000804067824 */ /* 0x004fe200078e0205 */
[----:B---3--:R-:W-:-:S04]  /*1fb70*/  SHF.L.U32 R5, R3, 0x1f, RZ ;  /* 0x0000001f03057819 */ /* 0x008fc800000006ff */
[----:B------:R-:W1:Y:S02]  /*1fb80*/  SYNCS.PHASECHK.TRANS64.TRYWAIT P0, [R6+URZ+0x348a0], R5 ;  /* 0x0348a005060075a7 */ /* 0x000e64000800017f */
[----:B-1----:R-:W-:Y:S05]  /*1fb90*/  @!P0 BRA `(.L_x_2971) ;  /* 0x00000068009c8947 */ /* 0x002fea0003800000 */
.L_x_3135:
[----:B------:R-:W-:Y:S05]  /*1fba0*/  BSYNC B2 ;  /* 0x0000000000027941 */ /* 0x000fea0003800000 */
.L_x_2970:
        /* <DEDUP_REMOVED lines=8> */
.L_x_2973:
[----:B------:R-:W-:Y:S05]  /*1fc30*/  BSYNC B2 ;  /* 0x0000000000027941 */ /* 0x000fea0003800000 */
.L_x_2972:
[----:B------:R-:W3:Y:S04]  /*1fc40*/  LDL R3, [R1+0x4] ;  /* 0x0000040001037983 */ /* 0x000ee80000100800 */
[----:B--2---:R-:W3:Y:S01]  /*1fc50*/  LDL R2, [R1+0x10] ;  /* 0x0000100001027983 */ /* 0x004ee20000100800 */
[----:B------:R-:W-:Y:S01]  /*1fc60*/  MOV R11, RZ ;  /* 0x000000ff000b7202 */ /* 0x000fe20000000f00 */
[----:B------:R-:W-:Y:S01]  /*1fc70*/  UIADD3 UR4, UP0, UR36, 0x570, URZ ;  /* 0x0000057024047890 */ /* 0x000fe2000ff1e03f */
[----:B------:R-:W-:Y:S01]  /*1fc80*/  PLOP3.LUT P0, PT, PT, PT, PT, 0x80, 0x0 ;  /* 0x000000000000781c */ /* 0x000fe20003f0f070 */
[----:B------:R-:W-:Y:S01]  /*1fc90*/  UMOV UR6, 0x0 ;  /* 0x0000000000067882 */ /* 0x000fe20000000000 */
[----:B------:R-:W-:Y:S01]  /*1fca0*/  R2UR UR10, R11 ;  /* 0x000000000b0a72ca */ /* 0x000fe200000e0000 */
[----:B------:R-:W-:Y:S01]  /*1fcb0*/  UIADD3.X UR5, URZ, UR37, URZ, UP0, !UPT ;  /* 0x000000253f057290 */ /* 0x000fe200087fe43f */
[----:B------:R-:W-:Y:S01]  /*1fcc0*/  UMOV UR7, 0x12f00000 ;  /* 0x12f0000000077882 */ /* 0x000fe20000000000 */
[----:B---3--:R-:W-:-:S02]  /*1fcd0*/  IMAD R4, R2, 0xc000, R3 ;  /* 0x0000c00002047824 */ /* 0x008fc400078e0203 */
[----:B------:R-:W-:Y:S02]  /*1fce0*/  IMAD R3, R7, 0x80, R10 ;  /* 0x0000008007037824 */ /* 0x000fe400078e020a */
[----:B------:R-:W-:Y:S01]  /*1fcf0*/  VIADD R2, R6, 0x34890 ;  /* 0x0003489006027836 */ /* 0x000fe20000000000 */
[----:B------:R-:W-:-:S07]  /*1fd00*/  IADD3 R8, R4, 0x1c400, RZ ;  /* 0x0001c40004087810 */ /* 0x000fce0007ffe0ff */
.L_x_2974:
        /* <DEDUP_REMOVED lines=16> */
.L_x_2975:
        /* <DEDUP_REMOVED lines=10> */
[----:B------:R-:W-:Y:S01]  /*1feb0*/  IADD3 R4, R4, 0x24400, RZ ;  /* 0x0002440004047810 */ /* 0x000fe20007ffe0ff */
[----:B------:R-:W-:Y:S01]  /*1fec0*/  UMOV UR6, 0x0 ;  /* 0x0000000000067882 */ /* 0x000fe20000000000 */
[----:B------:R-:W-:Y:S01]  /*1fed0*/  PLOP3.LUT P0, PT, PT, PT, PT, 0x80, 0x0 ;  /* 0x000000000000781c */ /* 0x000fe20003f0f070 */
[----:B------:R-:W-:Y:S01]  /*1fee0*/  UMOV UR7, 0x12f00000 ;  /* 0x12f0000000077882 */ /* 0x000fe20000000000 */
[----:B------:R-:W-:-:S11]  /*1fef0*/  UMOV UR10, 0x80 ;  /* 0x00000080000a7882 */ /* 0x000fd60000000000 */
.L_x_2976:
        /* <DEDUP_REMOVED lines=13> */
.L_x_3136:
[----:B------:R-:W-:Y:S05]  /*1ffd0*/  BSYNC B2 ;  /* 0x0000000000027941 */ /* 0x000fea0003800000 */
.L_x_2977:
[----:B------:R-:W-:Y:S01]  /*1ffe0*/  BSSY B2, `(.L_x_2979) ;  /* 0x000000a000027945 */ /* 0x000fe20003800000 */
[----:B------:R-:W-:Y:S02]  /*1fff0*/  IMAD.MOV.U32 R4, RZ, RZ, 0x0 ;  /* 0x00000000ff047424 */ /* 0x000fe400078e00ff */
[----:B-12---:R-:W-:Y:S01]  /*20000*/  IMAD.MOV.U32 R5, RZ, RZ, 0x12f00000 ;  /* 0x12f00000ff057424 */ /* 0x006fe200078e00ff */
[----:B------:R-:W-:Y:S06]  /*20010*/  @P1 BRA `(.L_x_2980) ;  /* 0x0000000000181947 */ /* 0x000fec0003800000 */
[----:B------:R-:W2:Y:S02]  /*20020*/  LDL R2, [R1+0x8] ;  /* 0x0000080001027983 */ /* 0x000ea40000100800 */
[----:B--2---:R-:W-:Y:S02]  /*20030*/  LOP3.LUT P0, RZ, R2, 0x1, RZ, 0xc0, !PT ;  /* 0x0000000102ff7812 */ /* 0x004fe4000780c0ff */
[----:B------:R-:W-:-:S04]  /*20040*/  MOV R2, 0x8000 ;  /* 0x0000800000027802 */ /* 0x000fc80000000f00 */
[----:B------:R1:W-:Y:S07]  /*20050*/  SYNCS.ARRIVE.TRANS64 RZ, [R6+URZ+0x348b0], R2 ;  /* 0x0348b00206ff79a7 */ /* 0x0003ee000800003f */
[----:B------:R-:W-:Y:S05]  /*20060*/  @!P0 BRA `(.L_x_2980) ;  /* 0x0000000000048947 */ /* 0x000fea0003800000 */
[----:B------:R-:W-:Y:S01]  /*20070*/  BPT.TRAP 0x1 ;  /* 0x000000040000795c */ /* 0x000fe20000300000 */
.L_x_2980:
[----:B------:R-:W-:Y:S05]  /*20080*/  BSYNC B2 ;  /* 0x0000000000027941 */ /* 0x000fea0003800000 */
.L_x_2979:
[----:B-1----:R-:W2:Y:S04]  /*20090*/  LDL R2, [R1+0x4] ;  /* 0x0000040001027983 */ /* 0x002ea80000100800 */
[----:B------:R-:W3:Y:S01]  /*200a0*/  LDL R8, [R1+0x10] ;  /* 0x0000100001087983 */ /* 0x000ee20000100800 */
[----:B------:R-:W-:Y:S01]  /*200b0*/  R2UR UR10, R11 ;  /* 0x000000000b0a72ca */ /* 0x000fe200000e0000 */
[----:B------:R-:W-:Y:S01]  /*200c0*/  UIADD3 UR4, UP0, UR36, 0x670, URZ ;  /* 0x0000067024047890 */ /* 0x000fe2000ff1e03f */
[----:B------:R-:W-:Y:S01]  /*200d0*/  R2UR UR6, R4 ;  /* 0x00000000040672ca */ /* 0x000fe200000e0000 */
[----:B------:R-:W-:Y:S01]  /*200e0*/  VIADD R6, R6, 0x348b0 ;  /* 0x000348b006067836 */ /* 0x000fe20000000000 */
[----:B------:R-:W-:Y:S01]  /*200f0*/  R2UR UR7, R5 ;  /* 0x00000000050772ca */ /* 0x000fe200000e0000 */
[----:B------:R-:W-:Y:S01]  /*20100*/  UIADD3.X UR5, URZ, UR37, URZ, UP0, !UPT ;  /* 0x000000253f057290 */ /* 0x000fe200087fe43f */
[----:B------:R-:W-:Y:S01]  /*20110*/  PLOP3.LUT P0, PT, PT, PT, PT, 0x80, 0x0 ;  /* 0x000000000000781c */ /* 0x000fe20003f0f070 */
[----:B--2---:R-:W-:-:S05]  /*20120*/  VIADD R2, R2, 0x400 ;  /* 0x0000040002027836 */ /* 0x004fca0000000000 */
[----:B---3--:R-:W-:-:S07]  /*20130*/  LEA R2, R8, R2, 0xf ;  /* 0x0000000208027211 */ /* 0x008fce00078e78ff */
.L_x_2981:
        /* <DEDUP_REMOVED lines=10> */
[----:B------:R-:W-:Y:S01]  /*201e0*/  R2UR UR10, R12 ;  /* 0x000000000c0a72ca */ /* 0x000fe200000e0000 */
[----:B------:R-:W-:Y:S01]  /*201f0*/  VIADD R2, R2, 0x4000 ;  /* 0x0000400002027836 */ /* 0x000fe20000000000 */
[----:B------:R-:W-:Y:S02]  /*20200*/  R2UR UR6, R4 ;  /* 0x00000000040672ca */ /* 0x000fe400000e0000 */
[----:B------:R-:W-:Y:S02]  /*20210*/  R2UR UR7, R5 ;  /* 0x00000000050772ca */ /* 0x000fe400000e0000 */
[----:B------:R-:W-:-:S13]  /*20220*/  PLOP3.LUT P0, PT, PT, PT, PT, 0x80, 0x0 ;  /* 0x000000000000781c */ /* 0x000fda0003f0f070 */
.L_x_2982:
        /* <DEDUP_REMOVED lines=10> */
.L_x_2969:
[----:B------:R-:W-:Y:S05]  /*202d0*/  BSYNC B1 ;  /* 0x0000000000017941 */ /* 0x000fea0003800000 */
.L_x_2968:
[----:B-1----:R-:W2:Y:S04]  /*202e0*/  LDL.LU R5, [R1+0x10] ;  /* 0x0000100001057983 */ /* 0x002ea80000300800 */
[----:B------:R-:W3:Y:S01]  /*202f0*/  LDL.LU R4, [R1+0x24] ;  /* 0x0000240001047983 */ /* 0x000ee20000300800 */
[----:B--2---:R-:W-:-:S05]  /*20300*/  VIADD R2, R5, 0x1 ;  /* 0x0000000105027836 */ /* 0x004fca0000000000 */
[----:B------:R-:W-:-:S04]  /*20310*/  ISETP.NE.AND P0, PT, R2, 0x2, PT ;  /* 0x000000020200780c */ /* 0x000fc80003f05270 */
[----:B------:R-:W-:Y:S02]  /*20320*/  SEL R3, RZ, 0x1, P0 ;  /* 0x00000001ff037807 */ /* 0x000fe40000000000 */
[----:B------:R-:W-:Y:S02]  /*20330*/  SEL R2, R2, RZ, P0 ;  /* 0x000000ff02027207 */ /* 0x000fe40000000000 */
[----:B---3--:R-:W-:Y:S02]  /*20340*/  LOP3.LUT R4, R4, R3, RZ, 0x3c, !PT ;  /* 0x0000000304047212 */ /* 0x008fe400078e3cff */
[C---:B------:R-:W-:Y:S02]  /*20350*/  ISETP.GT.AND P0, PT, R7.reuse, R9, PT ;  /* 0x000000090700720c */ /* 0x040fe40003f04270 */
[----:B------:R-:W-:Y:S01]  /*20360*/  IADD3 R7, R7, -0x1, RZ ;  /* 0xffffffff07077810 */ /* 0x000fe20007ffe0ff */
[----:B------:R2:W-:Y:S04]  /*20370*/  STL [R1+0x24], R4 ;  /* 0x0000240401007387 */ /* 0x0005e80000100800 */
[----:B------:R2:W-:Y:S06]  /*20380*/  STL [R1+0x10], R2 ;  /* 0x0000100201007387 */ /* 0x0005ec0000100800 */
[----:B------:R-:W-:Y:S05]  /*20390*/  @P0 BRA `(.L_x_2983) ;  /* 0xfffffff400c80947 */ /* 0x000fea000383ffff */
.L_x_2947:
[----:B------:R-:W-:Y:S05]  /*203a0*/  BSYNC B0 ;  /* 0x0000000000007941 */ /* 0x000fea0003800000 */
.L_x_2946:
[----:B------:R-:W3:Y:S01]  /*203b0*/  LDC R0, c[0x0][0x448] ;  /* 0x00011200ff007b82 */ /* 0x000ee20000000800 */
[----:B------:R-:W-:Y:S05]  /*203c0*/  @!P5 WARPSYNC.ALL ;  /* 0x000000000000d948 */ /* 0x000fea0003800000 */
[----:B------:R-:W-:Y:S02]  /*203d0*/  BSSY B7, `(.L_x_2984) ;  /* 0x0000447000077945 */ /* 0x000fe40003800000 */
[----:B------:R-:W-:Y:S01]  /*203e0*/  @!P5 BAR.SYNC.DEFER_BLOCKING 0xc, 0x180 ;  /* 0x030600000000db1d */ /* 0x000fe20000010000 */
[----:B---3--:R-:W-:Y:S02]  /*203f0*/  ISETP.NE.AND P0, PT, R0, 0x1, PT ;  /* 0x000000010000780c */ /* 0x008fe40003f05270 */
[----:B------:R-:W-:-:S11]  /*20400*/  LEA R0, R17, 0x7f, 0x7 ;  /* 0x0000007f11007811 */ /* 0x000fd600078e38ff */
[----:B--2---:R-:W2:Y:S08]  /*20410*/  @P0 LDC R2, c[0x0][0x44c] ;  /* 0x00011300ff020b82 */ /* 0x004eb00000000800 */
[----:B-1----:R-:W1:Y:S01]  /*20420*/  @P0 LDC R3, c[0x0][0x450] ;  /* 0x00011400ff030b82 */ /* 0x002e620000000800 */
[----:B--2---:R-:W-:-:S05]  /*20430*/  @P0 IMAD.HI.U32 R2, R0, R2, RZ ;  /* 0x0000000200020227 */ /* 0x004fca00078e00ff */
[----:B-1----:R-:W-:-:S05]  /*20440*/  @P0 SHF.R.U32.HI R0, RZ, R3, R2 ;  /* 0x00000003ff000219 */ /* 0x002fca0000011602 */
[----:B------:R-:W-:-:S05]  /*20450*/  IMAD.IADD R0, R21, 0x1, R0 ;  /* 0x0000000115007824 */ /* 0x000fca00078e0200 */
[----:B------:R-:W-:-:S04]  /*20460*/  SHF.R.S32.HI R2, RZ, 0x1f, R0 ;  /* 0x0000001fff027819 */ /* 0x000fc80000011400 */
[----:B------:R-:W-:-:S04]  /*20470*/  LEA.HI R0, R2, R0, RZ, 0x7 ;  /* 0x0000000002007211 */ /* 0x000fc800078f38ff */
[----:B------:R-:W-:-:S04]  /*20480*/  SHF.R.S32.HI R0, RZ, 0x7, R0 ;  /* 0x00000007ff007819 */ /* 0x000fc80000011400 */
[----:B------:R-:W-:-:S04]  /*20490*/  VIMNMX R4, R20, R0, PT ;  /* 0x0000000014047248 */ /* 0x000fc80003fe0100 */
[----:B------:R-:W-:Y:S01]  /*204a0*/  ISETP.GT.AND P0, PT, R4, RZ, PT ;  /* 0x000000ff0400720c */ /* 0x000fe20003f04270 */
[----:B------:R1:W-:-:S12]  /*204b0*/  STL [R1+0x38], R4 ;  /* 0x0000380401007387 */ /* 0x0003d80000100800 */
[----:B-1----:R-:W-:Y:S05]  /*204c0*/  @P0 BRA `(.L_x_2985) ;  /* 0x0000000000440947 */ /* 0x002fea0003800000 */
[----:B------:R-:W1:Y:S02]  /*204d0*/  S2R R4, SR_TID.X ;  /* 0x0000000000047919 */ /* 0x000e640000002100 */
[----:B-1----:R-:W-:-:S04]  /*204e0*/  LOP3.LUT R4, R4, 0x7f, RZ, 0xc0, !PT ;  /* 0x0000007f04047812 */ /* 0x002fc800078ec0ff */
[----:B------:R-:W-:-:S13]  /*204f0*/  ISETP.NE.AND P1, PT, R4, RZ, PT ;  /* 0x000000ff0400720c */ /* 0x000fda0003f25270 */
[----:B------:R-:W-:Y:S05]  /*20500*/  @P1 BRA `(.L_x_2986) ;  /* 0x0000004000cc1947 */ /* 0x000fea0003800000 */
[----:B------:R-:W1:Y:S01]  /*20510*/  S2R R3, SR_LANEID ;  /* 0x0000000000037919 */ /* 0x000e620000000000 */
[----:B------:R-:W-:Y:S02]  /*20520*/  VOTEU.ANY UR4, UPT, PT ;  /* 0x0000000000047886 */ /* 0x000fe400038e0100 */
[----:B------:R-:W1:Y:S08]  /*20530*/  FLO.U32 R0, UR4 ;  /* 0x0000000400007d00 */ /* 0x000e7000080e0000 */
[----:B------:R-:W2:Y:S01]  /*20540*/  POPC R4, UR4 ;  /* 0x0000000400047d09 */ /* 0x000ea20008000000 */
[----:B-1----:R-:W-:-:S02]  /*20550*/  ISETP.EQ.U32.AND P0, PT, R0, R3, PT ;  /* 0x000000030000720c */ /* 0x002fc40003f02070 */
[----:B------:R-:W2:Y:S11]  /*20560*/  LDC.64 R2, c[0x0][0xc60] ;  /* 0x00031800ff027b82 */ /* 0x000eb60000000a00 */
[----:B--2---:R-:W2:Y:S01]  /*20570*/  @P0 ATOMG.E.ADD.STRONG.GPU PT, R3, desc[UR60][R2.64], R4 ;  /* 0x00000004020309a8 */ /* 0x004ea200081ee1fc */
[----:B------:R-:W1:Y:S02]  /*20580*/  S2R R5, SR_LTMASK ;  /* 0x0000000000057919 */ /* 0x000e640000003900 */
[----:B-1----:R-:W-:-:S06]  /*20590*/  LOP3.LUT R5, R5, UR4, RZ, 0xc0, !PT ;  /* 0x0000000405057c12 */ /* 0x002fcc000f8ec0ff */
[----:B------:R-:W1:Y:S01]  /*205a0*/  POPC R5, R5 ;  /* 0x0000000500057309 */ /* 0x000e620000000000 */
[----:B--2---:R-:W1:Y:S02]  /*205b0*/  SHFL.IDX PT, R0, R3, R0, 0x1f ;  /* 0x00001f0003007589 */ /* 0x004e6400000e0000 */
[----:B-1----:R-:W-:Y:S01]  /*205c0*/  IADD3 R16, R0, UR39, R5 ;  /* 0x0000002700107c10 */ /* 0x002fe2000fffe005 */
[----:B------:R-:W-:Y:S06]  /*205d0*/  BRA `(.L_x_2986) ;  /* 0x0000004000987947 */ /* 0x000fec0003800000 */
.L_x_2985:
        /* <DEDUP_REMOVED lines=21> */
.L_x_2988:
[----:B------:R-:W-:Y:S05]  /*20730*/  BSYNC B6 ;  /* 0x0000000000067941 */ /* 0x000fea0003800000 */
.L_x_2987:
        /* <DEDUP_REMOVED lines=9> */
[----:B------:R1:W2:Y:S01]  /*207d0*/  LDC.64 R2, c[0x4][R0] ;  /* 0x0100000000027b82 */ /* 0x0002a20000000a00 */
[----:B------:R-:W-:Y:S01]  /*207e0*/  IMAD.U32 R4, RZ, RZ, UR6 ;  /* 0x00000006ff047e24 */ /* 0x000fe2000f8e00ff */
[----:B------:R-:W-:Y:S01]  /*207f0*/  MOV R6, UR8 ;  /* 0x0000000800067c02 */ /* 0x000fe20008000f00 */
[----:B------:R-:W-:Y:S01]  /*20800*/  IMAD.U32 R5, RZ, RZ, UR7 ;  /* 0x00000007ff057e24 */ /* 0x000fe2000f8e00ff */
[----:B------:R-:W-:Y:S01]  /*20810*/  MOV R11, UR5 ;  /* 0x00000005000b7c02 */ /* 0x000fe20008000f00 */
[----:B------:R-:W-:Y:S01]  /*20820*/  IMAD.U32 R7, RZ, RZ, UR9 ;  /* 0x00000009ff077e24 */ /* 0x000fe2000f8e00ff */
[----:B0-----:R-:W-:Y:S01]  /*20830*/  MOV R13, RZ ;  /* 0x000000ff000d7202 */ /* 0x001fe20000000f00 */
[----:B------:R-:W-:-:S02]  /*20840*/  IMAD.U32 R10, RZ, RZ, UR4 ;  /* 0x00000004ff0a7e24 */ /* 0x000fc4000f8e00ff */
[----:B------:R-:W-:Y:S02]  /*20850*/  IMAD.MOV.U32 R8, RZ, RZ, 0x70 ;  /* 0x00000070ff087424 */ /* 0x000fe400078e00ff */
[----:B-1----:R-:W-:-:S07]  /*20860*/  IMAD.MOV.U32 R12, RZ, RZ, 0x1 ;  /* 0x00000001ff0c7424 */ /* 0x002fce00078e00ff */
[----:B------:R-:W-:-:S07]  /*20870*/  LEPC R20, `(.L_x_2991) ;  /* 0x000000001014794e */ /* 0x000fce0000000000 */
[----:B--2---:R-:W-:Y:S05]  /*20880*/  CALL.ABS.NOINC R2 ;  /* 0x0000000002007343 */ /* 0x004fea0003c00000 */
.L_x_2991:
[----:B------:R-:W-:Y:S01]  /*20890*/  MOV R2, 0x0 ;  /* 0x0000000000027802 */ /* 0x000fe20000000f00 */
[----:B------:R-:W-:Y:S01]  /*208a0*/  ULDC.64 UR4, c[0x4][0x118] ;  /* 0x0100460000047ab9 */ /* 0x000fe20000000a00 */
[----:B------:R-:W-:Y:S01]  /*208b0*/  ULDC.64 UR6, c[0x4][0x120] ;  /* 0x0100480000067ab9 */ /* 0x000fe20000000a00 */
[----:B------:R-:W-:Y:S01]  /*208c0*/  ULDC.64 UR8, c[0x4][0x80] ;  /* 0x0100200000087ab9 */ /* 0x000fe20000000a00 */
[----:B------:R-:W-:Y:S01]  /*208d0*/  IMAD.U32 R4, RZ, RZ, UR4 ;  /* 0x00000004ff047e24 */ /* 0x000fe2000f8e00ff */
[----:B------:R-:W-:Y:S01]  /*208e0*/  MOV R6, UR6 ;  /* 0x0000000600067c02 */ /* 0x000fe20008000f00 */
[----:B------:R-:W0:Y:S01]  /*208f0*/  LDC.64 R2, c[0x4][R2] ;  /* 0x0100000002027b82 */ /* 0x000e220000000a00 */
[----:B------:R-:W-:Y:S01]  /*20900*/  IMAD.U32 R5, RZ, RZ, UR5 ;  /* 0x00000005ff057e24 */ /* 0x000fe2000f8e00ff */
[----:B------:R-:W-:Y:S01]  /*20910*/  MOV R11, UR9 ;  /* 0x00000009000b7c02 */ /* 0x000fe20008000f00 */
[----:B------:R-:W-:Y:S01]  /*20920*/  IMAD.U32 R7, RZ, RZ, UR7 ;  /* 0x00000007ff077e24 */ /* 0x000fe2000f8e00ff */
[----:B------:R-:W-:Y:S01]  /*20930*/  MOV R13, RZ ;  /* 0x000000ff000d7202 */ /* 0x000fe20000000f00 */
[----:B------:R-:W-:-:S02]  /*20940*/  IMAD.U32 R10, RZ, RZ, UR8 ;  /* 0x00000008ff0a7e24 */ /* 0x000fc4000f8e00ff */
[----:B------:R-:W-:Y:S02]  /*20950*/  IMAD.MOV.U32 R8, RZ, RZ, 0x70 ;  /* 0x00000070ff087424 */ /* 0x000fe400078e00ff */
[----:B------:R-:W-:-:S07]  /*20960*/  IMAD.MOV.U32 R12, RZ, RZ, 0x1 ;  /* 0x00000001ff0c7424 */ /* 0x000fce00078e00ff */
[----:B------:R-:W-:-:S07]  /*20970*/  LEPC R20, `(.L_x_2990) ;  /* 0x000000001014794e */ /* 0x000fce0000000000 */
[----:B0-----:R-:W-:Y:S05]  /*20980*/  CALL.ABS.NOINC R2 ;  /* 0x0000000002007343 */ /* 0x001fea0003c00000 */
.L_x_2990:
[----:B------:R-:W-:Y:S05]  /*20990*/  BSYNC B6 ;  /* 0x0000000000067941 */ /* 0x000fea0003800000 */
.L_x_2989:
[----:B------:R-:W2:Y:S01]  /*209a0*/  LDL.LU R2, [R1] ;  /* 0x0000000001027983 */ /* 0x000ea20000300800 */
[----:B------:R-:W-:-:S03]  /*209b0*/  ULDC.64 UR4, c[0x0][0x9f8] ;  /* 0x00027e0000047ab9 */ /* 0x000fc60000000a00 */
[----:B------:R-:W3:Y:S04]  /*209c0*/  LDL.LU R4, [R1+0x14] ;  /* 0x0000140001047983 */ /* 0x000ee80000300800 */
[----:B------:R-:W4:Y:S01]  /*209d0*/  LDL R7, [R1+0x18] ;  /* 0x0000180001077983 */ /* 0x000f220000100800 */
[----:B------:R-:W-:-:S03]  /*209e0*/  ISETP.NE.U32.AND P0, PT, RZ, UR4, PT ;  /* 0x00000004ff007c0c */ /* 0x000fc6000bf05070 */
[----:B------:R-:W5:Y:S01]  /*209f0*/  LDL R0, [R1+0x38] ;  /* 0x0000380001007983 */ /* 0x000f620000100800 */
[----:B------:R-:W-:-:S13]  /*20a00*/  ISETP.NE.AND.EX P0, PT, RZ, UR5, PT, P0 ;  /* 0x00000005ff007c0c */ /* 0x000fda000bf05300 */
[----:B--2---:R-:W-:-:S04]  /*20a10*/  @P0 IADD3 R2, P1, R2, UR4, RZ ;  /* 0x0000000402020c10 */ /* 0x004fc8000ff3e0ff */
[----:B---3--:R-:W-:Y:S01]  /*20a20*/  @P0 IADD3.X R3, R4, UR5, RZ, P1, !PT ;  /* 0x0000000504030c10 */ /* 0x008fe20008ffe4ff */
[----:B------:R-:W-:-:S04]  /*20a30*/  ULDC.64 UR4, c[0x0][0xa08] ;  /* 0x0002820000047ab9 */ /* 0x000fc80000000a00 */
[----:B----4-:R1:W2:Y:S02]  /*20a40*/  @P0 LDG.E R7, desc[UR60][R2.64] ;  /* 0x0000003c02070981 */ /* 0x0102a4000c1e1900 */
[----:B-1----:R-:W1:Y:S01]  /*20a50*/  LDC.64 R2, c[0x0][0x418] ;  /* 0x00010600ff027b82 */ /* 0x002e620000000a00 */
[----:B-----5:R-:W-:Y:S01]  /*20a60*/  VIADD R4, R0, 0xffffffff ;  /* 0xffffffff00047836 */ /* 0x020fe20000000000 */
[----:B--2---:R-:W-:Y:S01]  /*20a70*/  SHF.R.S32.HI R8, RZ, 0x1f, R7 ;  /* 0x0000001fff087819 */ /* 0x004fe20000011407 */
[----:B------:R2:W-:Y:S04]  /*20a80*/  @P0 STL [R1+0x18], R7 ;  /* 0x0000180701000387 */ /* 0x0005e80000100800 */
        /* <DEDUP_REMOVED lines=10> */
.L_x_3139:
[----:B-1----:R-:W3:Y:S01]  /*20b30*/  LDL.LU R5, [R1+0x8] ;  /* 0x0000080001057983 */ /* 0x002ee20000300800 */
[----:B------:R-:W-:Y:S02]  /*20b40*/  PLOP3.LUT P1, PT, PT, PT, PT, 0x8, 0x0 ;  /* 0x000000000000781c */ /* 0x000fe40003f2e170 */
[----:B--2---:R-:W-:Y:S01]  /*20b50*/  ISETP.NE.AND P0, PT, R14, RZ, PT ;  /* 0x000000ff0e00720c */ /* 0x004fe20003f05270 */
[----:B------:R1:W-:Y:S04]  /*20b60*/  STL [R1], R0 ;  /* 0x0000000001007387 */ /* 0x0003e80000100800 */
[----:B------:R1:W-:Y:S01]  /*20b70*/  STL [R1+0x14], R4 ;  /* 0x0000140401007387 */ /* 0x0003e20000100800 */
[----:B---3--:R-:W-:-:S05]  /*20b80*/  LOP3.LUT R5, R5, 0xfffffffb, RZ, 0xc0, !PT ;  /* 0xfffffffb05057812 */ /* 0x008fca00078ec0ff */
[----:B------:R-:W-:-:S05]  /*20b90*/  @P1 LOP3.LUT R5, R5, 0x4, RZ, 0xfc, !PT ;  /* 0x0000000405051812 */ /* 0x000fca00078efcff */
[----:B------:R1:W-:Y:S01]  /*20ba0*/  STL [R1+0x8], R5 ;  /* 0x0000080501007387 */ /* 0x0003e20000100800 */
[----:B------:R-:W-:Y:S05]  /*20bb0*/  @P0 BRA `(.L_x_2993) ;  /* 0x0000000400480947 */ /* 0x000fea0003800000 */
[----:B------:R-:W-:-:S03]  /*20bc0*/  UMOV UR4, 0xffffffff ;  /* 0xffffffff00047882 */ /* 0x000fc60000000000 */
[----:B------:R-:W-:Y:S05]  /*20bd0*/  BRA.DIV UR4, `(.L_x_2994) ;  /* 0x0000005a04e87947 */ /* 0x000fea000b800000 */
[----:B------:R-:W-:-:S13]  /*20be0*/  ELECT P6, URZ, PT ;  /* 0x00000000003f782f */ /* 0x000fda00038c0000 */
.L_x_3142:
[----:B------:R-:W-:Y:S05]  /*20bf0*/  @!P6 BRA `(.L_x_2993) ;  /* 0x000000040038e947 */ /* 0x000fea0003800000 */
[----:B------:R-:W-:-:S04]  /*20c00*/  ISETP.NE.U32.AND P0, PT, R2, RZ, PT ;  /* 0x000000ff0200720c */ /* 0x000fc80003f05070 */
[----:B------:R-:W-:-:S13]  /*20c10*/  ISETP.NE.AND.EX P0, PT, R3, RZ, PT, P0 ;  /* 0x000000ff0300720c */ /* 0x000fda0003f05300 */
[----:B------:R-:W-:Y:S05]  /*20c20*/  @!P0 BRA `(.L_x_2995) ;  /* 0x0000000000548947 */ /* 0x000fea0003800000 */
[----:B------:R-:W2:Y:S01]  /*20c30*/  LDC R6, c[0x0][0x43c] ;  /* 0x00010f00ff067b82 */ /* 0x000ea20000000800 */
[----:B------:R-:W-:Y:S01]  /*20c40*/  IMAD.MOV.U32 R9, RZ, RZ, R4 ;  /* 0x000000ffff097224 */ /* 0x000fe200078e0004 */
[----:B------:R-:W-:-:S04]  /*20c50*/  ULDC.64 UR4, c[0x0][0x428] ;  /* 0x00010a0000047ab9 */ /* 0x000fc80000000a00 */
[----:B-1----:R-:W-:Y:S02]  /*20c60*/  MOV R0, R9 ;  /* 0x0000000900007202 */ /* 0x002fe40000000f00 */
[----:B--2---:R-:W-:-:S13]  /*20c70*/  ISETP.NE.AND P0, PT, R6, 0x1, PT ;  /* 0x000000010600780c */ /* 0x004fda0003f05270 */
[----:B------:R-:W1:Y:S02]  /*20c80*/  @P0 LDC.64 R4, c[0x0][0x440] ;  /* 0x00011000ff040b82 */ /* 0x000e640000000a00 */
[----:B-1----:R-:W-:-:S05]  /*20c90*/  @P0 IMAD.HI.U32 R4, R9, R4, RZ ;  /* 0x0000000409040227 */ /* 0x002fca00078e00ff */
        /* <DEDUP_REMOVED lines=8> */
[----:B------:R-:W-:-:S03]  /*20d20*/  IMAD.WIDE.U32 R4, R7, UR4, R4 ;  /* 0x0000000407047c25 */ /* 0x000fc6000f8e0004 */
[----:B------:R-:W-:Y:S02]  /*20d30*/  LEA R2, P0, R4, R2, 0x2 ;  /* 0x0000000204027211 */ /* 0x000fe400078010ff */
[----:B------:R-:W-:-:S04]  /*20d40*/  IADD3 R0, R5, R0, RZ ;  /* 0x0000000005007210 */ /* 0x000fc80007ffe0ff */
[----:B------:R-:W-:-:S05]  /*20d50*/  LEA.HI.X R3, R4, R3, R0, 0x2, P0 ;  /* 0x0000000304037211 */ /* 0x000fca00000f1400 */
[----:B------:R-:W3:Y:S04]  /*20d60*/  LDG.E R0, desc[UR60][R2.64] ;  /* 0x0000003c02007981 */ /* 0x000ee8000c1e1900 */
[----:B---3--:R2:W-:Y:S02]  /*20d70*/  STL [R1], R0 ;  /* 0x0000000001007387 */ /* 0x0085e40000100800 */
.L_x_2995:
[----:B------:R-:W3:Y:S04]  /*20d80*/  LDL R7, [R1+0x4] ;  /* 0x0000040001077983 */ /* 0x000ee80000100800 */
[----:B-12---:R-:W3:Y:S04]  /*20d90*/  LDL R0, [R1+0xc] ;  /* 0x00000c0001007983 */ /* 0x006ee80000100800 */
[----:B------:R-:W2:Y:S01]  /*20da0*/  LDL R2, [R1+0x1c] ;  /* 0x00001c0001027983 */ /* 0x000ea20000100800 */
[----:B---3--:R-:W-:Y:S01]  /*20db0*/  IMAD R0, R0, 0x8, R7 ;  /* 0x0000000800007824 */ /* 0x008fe200078e0207 */
[----:B--2---:R-:W-:-:S04]  /*20dc0*/  SHF.L.U32 R2, R2, 0x1f, RZ ;  /* 0x0000001f02027819 */ /* 0x004fc800000006ff */
[----:B------:R-:W1:Y:S02]  /*20dd0*/  SYNCS.PHASECHK.TRANS64.TRYWAIT P0, [R0+URZ+0x34840], R2 ;  /* 0x03484002000075a7 */ /* 0x000e64000800017f */
[----:B-1----:R-:W-:Y:S05]  /*20de0*/  @!P0 BRA `(.L_x_2996) ;  /* 0x0000005800848947 */ /* 0x002fea0003800000 */
.L_x_3143:
        /* <DEDUP_REMOVED lines=10> */
.L_x_2997:
[----:B------:R-:W3:Y:S04]  /*20e90*/  LDL R7, [R1+0x4] ;  /* 0x0000040001077983 */ /* 0x000ee80000100800 */
[----:B------:R-:W3:Y:S04]  /*20ea0*/  LDL R6, [R1+0xc] ;  /* 0x00000c0001067983 */ /* 0x000ee80000100800 */
[----:B------:R-:W4:Y:S04]  /*20eb0*/  LDL R5, [R1+0x14] ;  /* 0x0000140001057983 */ /* 0x000f280000100800 */
[----:B------:R-:W4:Y:S04]  /*20ec0*/  LDL R4, [R1+0x20] ;  /* 0x0000200001047983 */ /* 0x000f280000100800 */
[----:B-12---:R-:W2:Y:S01]  /*20ed0*/  LDL R2, [R1] ;  /* 0x0000000001027983 */ /* 0x006ea20000100800 */
        /* <DEDUP_REMOVED lines=12> */
[----:B---3--:R-:W-:Y:S01]  /*20fa0*/  IMAD R0, R6, 0xc000, R7 ;  /* 0x0000c00006007824 */ /* 0x008fe200078e0207 */
[----:B----4-:R-:W-:-:S04]  /*20fb0*/  R2UR UR11, R5 ;  /* 0x00000000050b72ca */ /* 0x010fc800000e0000 */
[----:B------:R-:W-:Y:S02]  /*20fc0*/  R2UR UR8, R0 ;  /* 0x00000000000872ca */ /* 0x000fe400000e0000 */
[----:B------:R-:W-:Y:S02]  /*20fd0*/  R2UR UR5, R4 ;  /* 0x00000000040572ca */ /* 0x000fe400000e0000 */
[----:B--2---:R-:W-:-:S09]  /*20fe0*/  R2UR UR13, R2 ;  /* 0x00000000020d72ca */ /* 0x004fd200000e0000 */
        /* <DEDUP_REMOVED lines=15> */
.L_x_2993:
[----:B------:R-:W2:Y:S04]  /*210e0*/  LDL R2, [R1+0x4] ;  /* 0x0000040001027983 */ /* 0x000ea80000100800 */
[----:B------:R-:W3:Y:S04]  /*210f0*/  LDL.LU R3, [R1+0x3c] ;  /* 0x00003c0001037983 */ /* 0x000ee80000300800 */
[----:B-1----:R-:W4:Y:S04]  /*21100*/  LDL.LU R5, [R1+0x34] ;  /* 0x0000340001057983 */ /* 0x002f280000300800 */
[----:B------:R-:W5:Y:S01]  /*21110*/  LDL.LU R4, [R1+0x44] ;  /* 0x0000440001047983 */ /* 0x000f620000300800 */
        /* <DEDUP_REMOVED lines=28> */
[----:B------:R-:W-:Y:S01]  /*212e0*/  MOV R5, UR5 ;  /* 0x0000000500057c02 */ /* 0x000fe20008000f00 */
        /* <DEDUP_REMOVED lines=10> */
.L_x_2999:
[----:B------:R-:W-:Y:S05]  /*21390*/  BSYNC B6 ;  /* 0x0000000000067941 */ /* 0x000fea0003800000 */
.L_x_2998:
[----:B------:R-:W3:Y:S01]  /*213a0*/  LDL.LU R6, [R1+0x3c] ;  /* 0x00003c0001067983 */ /* 0x000ee20000300800 */
[----:B------:R-:W-:Y:S01]  /*213b0*/  ULDC.64 UR4, c[0x0][0x2d8] ;  /* 0x0000b60000047ab9 */ /* 0x000fe20000000a00 */
[----:B------:R-:W1:Y:S02]  /*213c0*/  LDC R7, c[0x0][0x448] ;  /* 0x00011200ff077b82 */ /* 0x000e640000000800 */
[----:B--2---:R-:W3:Y:S04]  /*213d0*/  LDL.LU.64 R2, [R1+0x48] ;  /* 0x0000480001027983 */ /* 0x004ee80000300a00 */
[----:B------:R-:W2:Y:S04]  /*213e0*/  LDL.LU R0, [R1+0x44] ;  /* 0x0000440001007983 */ /* 0x000ea80000300800 */
[----:B------:R-:W4:Y:S04]  /*213f0*/  LDL.LU R4, [R1+0x54] ;  /* 0x0000540001047983 */ /* 0x000f280000300800 */
[----:B------:R-:W5:Y:S01]  /*21400*/  LDL.LU R5, [R1+0x34] ;  /* 0x0000340001057983 */ /* 0x000f620000300800 */
[----:B------:R-:W0:Y:S01]  /*21410*/  S2R R9, SR_TID.X ;  /* 0x0000000000097919 */ /* 0x000e220000002100 */
[----:B------:R-:W0:Y:S01]  /*21420*/  S2R R8, SR_TID.X ;  /* 0x0000000000087919 */ /* 0x000e220000002100 */
[----:B-1----:R-:W-:Y:S01]  /*21430*/  ISETP.NE.AND P0, PT, R7, 0x1, PT ;  /* 0x000000010700780c */ /* 0x002fe20003f05270 */
[----:B------:R-:W1:Y:S01]  /*21440*/  S2R R10, SR_TID.X ;  /* 0x00000000000a7919 */ /* 0x000e620000002100 */
[----:B0-----:R-:W-:Y:S01]  /*21450*/  SHF.L.U32 R9, R9, 0x3, RZ ;  /* 0x0000000309097819 */ /* 0x001fe200000006ff */
[----:B------:R-:W-:-:S03]  /*21460*/  IMAD.SHL.U32 R8, R8, 0x8, RZ ;  /* 0x0000000808087824 */ /* 0x000fc600078e00ff */
[----:B------:R-:W-:Y:S02]  /*21470*/  LOP3.LUT R9, R9, 0x38, RZ, 0xc0, !PT ;  /* 0x0000003809097812 */ /* 0x000fe400078ec0ff */
[----:B-1----:R-:W-:Y:S02]  /*21480*/  LOP3.LUT R10, R10, 0x7f, RZ, 0xc0, !PT ;  /* 0x0000007f0a0a7812 */ /* 0x002fe400078ec0ff */
[C---:B------:R-:W-:Y:S02]  /*21490*/  LOP3.LUT R11, R9.reuse, 0x40, RZ, 0xfc, !PT ;  /* 0x00000040090b7812 */ /* 0x040fe400078efcff */
[----:B------:R-:W-:Y:S02]  /*214a0*/  LOP3.LUT R8, R8, 0x38, RZ, 0xc0, !PT ;  /* 0x0000003808087812 */ /* 0x000fe400078ec0ff */
[----:B------:R-:W-:Y:S02]  /*214b0*/  LOP3.LUT R9, R9, 0x80, RZ, 0xfc, !PT ;  /* 0x0000008009097812 */ /* 0x000fe400078efcff */
[----:B------:R-:W-:Y:S01]  /*214c0*/  SHF.R.U32.HI R10, RZ, 0x3, R10 ;  /* 0x00000003ff0a7819 */ /* 0x000fe2000001160a */
[----:B---3--:R-:W-:-:S02]  /*214d0*/  IMAD.MOV.U32 R3, RZ, RZ, R6 ;  /* 0x000000ffff037224 */ /* 0x008fc400078e0006 */
[----:B------:R-:W0:Y:S01]  /*214e0*/  @P0 LDC R6, c[0x0][0x450] ;  /* 0x00011400ff060b82 */ /* 0x000e220000000800 */
[----:B--2---:R-:W-:Y:S02]  /*214f0*/  IMAD R0, R0, UR4, RZ ;  /* 0x0000000400007c24 */ /* 0x004fe4000f8e02ff */
[----:B------:R-:W-:-:S04]  /*21500*/  IMAD.WIDE.U32 R2, R18, UR4, R2 ;  /* 0x0000000412027c25 */ /* 0x000fc8000f8e0002 */
[----:B------:R-:W-:Y:S01]  /*21510*/  IMAD R0, R18, UR5, R0 ;  /* 0x0000000512007c24 */ /* 0x000fe2000f8e0200 */
[----:B------:R-:W-:-:S04]  /*21520*/  ULDC.64 UR4, c[0x0][0x2e0] ;  /* 0x0000b80000047ab9 */ /* 0x000fc80000000a00 */
[----:B------:R-:W-:Y:S01]  /*21530*/  IADD3 R3, R3, R0, RZ ;  /* 0x0000000003037210 */ /* 0x000fe20007ffe0ff */
[----:B----4-:R-:W-:Y:S02]  /*21540*/  IMAD R0, R4, UR4, RZ ;  /* 0x0000000404007c24 */ /* 0x010fe4000f8e02ff */
[----:B------:R-:W1:Y:S02]  /*21550*/  S2R R4, SR_TID.X ;  /* 0x0000000000047919 */ /* 0x000e640000002100 */
[C---:B-----5:R-:W-:Y:S02]  /*21560*/  IMAD R0, R5.reuse, UR5, R0 ;  /* 0x0000000505007c24 */ /* 0x060fe4000f8e0200 */
[----:B------:R-:W-:Y:S01]  /*21570*/  IMAD.WIDE.U32 R2, R5, UR4, R2 ;  /* 0x0000000405027c25 */ /* 0x000fe2000f8e0002 */
[----:B------:R-:W-:-:S03]  /*21580*/  ULDC.64 UR4, c[0x0][0x2d0] ;  /* 0x0000b40000047ab9 */ /* 0x000fc60000000a00 */
[----:B------:R-:W-:Y:S01]  /*21590*/  IMAD.IADD R3, R3, 0x1, R0 ;  /* 0x0000000103037824 */ /* 0x000fe200078e0200 */
[----:B-1----:R-:W-:-:S04]  /*215a0*/  LOP3.LUT R4, R4, 0x7f, RZ, 0xc0, !PT ;  /* 0x0000007f04047812 */ /* 0x002fc800078ec0ff */
[----:B------:R-:W-:Y:S02]  /*215b0*/  SHF.R.U32.HI R5, RZ, 0x3, R4 ;  /* 0x00000003ff057819 */ /* 0x000fe40000011604 */
[----:B------:R-:W1:Y:S02]  /*215c0*/  S2R R4, SR_TID.X ;  /* 0x0000000000047919 */ /* 0x000e640000002100 */
[----:B-1----:R-:W-:-:S05]  /*215d0*/  IMAD.SHL.U32 R4, R4, 0x10, RZ ;  /* 0x0000001004047824 */ /* 0x002fca00078e00ff */
[----:B------:R-:W-:Y:S02]  /*215e0*/  LOP3.LUT R4, R5, 0x70, R4, 0xf8, !PT ;  /* 0x0000007005047812 */ /* 0x000fe400078ef804 */
[----:B------:R-:W1:Y:S02]  /*215f0*/  @P0 LDC R5, c[0x0][0x44c] ;  /* 0x00011300ff050b82 */ /* 0x000e640000000800 */
[----:B------:R-:W-:-:S05]  /*21600*/  LEA R4, R17, R4, 0x7 ;  /* 0x0000000411047211 */ /* 0x000fca00078e38ff */
[----:B------:R-:W-:Y:S02]  /*21610*/  IMAD.MOV.U32 R0, RZ, RZ, R4 ;  /* 0x000000ffff007224 */ /* 0x000fe400078e0004 */
        /* <DEDUP_REMOVED lines=26> */
[----:B------:R-:W-:-:S03]  /*217c0*/  IMAD R17, R17, 0x80, R10 ;  /* 0x0000008011117824 */ /* 0x000fc600078e020a */
[----:B------:R-:W-:Y:S04]  /*217d0*/  SHFL.IDX PT, R4, R2, RZ, 0x181f ;  /* 0x00181fff02047589 */ /* 0x000fe800000e0000 */
[----:B------:R-:W-:Y:S01]  /*217e0*/  SHFL.IDX PT, R6, R2, 0x1, 0x181f ;  /* 0x00381f0002067f89 */ /* 0x000fe200000e0000 */
[----:B--2---:R-:W-:-:S03]  /*217f0*/  IMAD R0, R5, R7, RZ ;  /* 0x0000000705007224 */ /* 0x004fc600078e02ff */
[----:B------:R-:W0:Y:S02]  /*21800*/  SHFL.IDX PT, R5, R3, RZ, 0x181f ;  /* 0x00181fff03057589 */ /* 0x000e2400000e0000 */
[----:B------:R-:W-:-:S13]  /*21810*/  ISETP.GE.AND P2, PT, R17, R0, PT ;  /* 0x000000001100720c */ /* 0x000fda0003f46270 */
[----:B0-----:R-:W-:-:S05]  /*21820*/  @!P2 LEA R5, P4, R8, R5, 0x1 ;  /* 0x000000050805a211 */ /* 0x001fca00078808ff */
[----:B------:R-:W-:-:S05]  /*21830*/  @!P2 IMAD.X R4, RZ, RZ, R4, P4 ;  /* 0x000000ffff04a224 */ /* 0x000fca00020e0604 */
[----:B------:R-:W-:-:S04]  /*21840*/  @!P2 LOP3.LUT R5, R5, R4, RZ, 0x3c, !PT ;  /* 0x000000040505a212 */ /* 0x000fc800078e3cff */
[----:B------:R-:W-:-:S04]  /*21850*/  @!P2 LOP3.LUT R4, R5, R4, RZ, 0x3c, !PT ;  /* 0x000000040504a212 */ /* 0x000fc800078e3cff */
[----:B------:R-:W-:-:S05]  /*21860*/  @!P2 LOP3.LUT R5, R5, R4, RZ, 0x3c, !PT ;  /* 0x000000040505a212 */ /* 0x000fca00078e3cff */
[----:B---3--:R-:W-:Y:S04]  /*21870*/  @!P2 LDGSTS.E.BYPASS.LTC128B.128 [R9+0x10400], desc[UR60][R4.64], !P3 ;  /* 0x104000000409afae */ /* 0x008fe8000d901d7c */
[----:B------:R-:W-:Y:S04]  /*21880*/  @!P2 LDGSTS.E.BYPASS.LTC128B.128 [R9+0x14400], desc[UR60][R4.64+0x80], !P0 ;  /* 0x144000800409afae */ /* 0x000fe8000c101d7c */
[----:B------:R0:W-:Y:S02]  /*21890*/  @!P2 LDGSTS.E.BYPASS.LTC128B.128 [R9+0x18400], desc[UR60][R4.64+0x100], !P1 ;  /* 0x184001000409afae */ /* 0x0001e4000c901d7c */
[----:B0-----:R-:W-:-:S04]  /*218a0*/  IADD3 R4, R17, 0x10, RZ ;  /* 0x0000001011047810 */ /* 0x001fc80007ffe0ff */
[----:B------:R-:W-:Y:S02]  /*218b0*/  ISETP.GE.AND P2, PT, R4, R0, PT ;  /* 0x000000000400720c */ /* 0x000fe40003f46270 */
[----:B------:R-:W0:Y:S11]  /*218c0*/  SHFL.IDX PT, R4, R3, 0x1, 0x181f ;  /* 0x00381f0003047f89 */ /* 0x000e3600000e0000 */
[----:B0-----:R-:W-:-:S05]  /*218d0*/  @!P2 LEA R5, P4, R8, R4, 0x1 ;  /* 0x000000040805a211 */ /* 0x001fca00078808ff */
[----:B------:R-:W-:Y:S02]  /*218e0*/  @!P2 IMAD.X R4, RZ, RZ, R6, P4 ;  /* 0x000000ffff04a224 */ /* 0x000fe400020e0606 */
[----:B------:R-:W-:Y:S03]  /*218f0*/  SHFL.IDX PT, R6, R2, 0x2, 0x181f ;  /* 0x00581f0002067f89 */ /* 0x000fe600000e0000 */
[----:B------:R-:W-:-:S04]  /*21900*/  @!P2 LOP3.LUT R5, R5, R4, RZ, 0x3c, !PT ;  /* 0x000000040505a212 */ /* 0x000fc800078e3cff */
[----:B------:R-:W-:-:S04]  /*21910*/  @!P2 LOP3.LUT R4, R5, R4, RZ, 0x3c, !PT ;  /* 0x000000040504a212 */ /* 0x000fc800078e3cff */
[----:B------:R-:W-:-:S05]  /*21920*/  @!P2 LOP3.LUT R5, R5, R4, RZ, 0x3c, !PT ;  /* 0x000000040505a212 */ /* 0x000fca00078e3cff */
[----:B------:R-:W-:Y:S04]  /*21930*/  @!P2 LDGSTS.E.BYPASS.LTC128B.128 [R9+0x10c00], desc[UR60][R4.64], !P3 ;  /* 0x10c000000409afae */ /* 0x000fe8000d901d7c */
[----:B------:R-:W-:Y:S04]  /*21940*/  @!P2 LDGSTS.E.BYPASS.LTC128B.128 [R9+0x14c00], desc[UR60][R4.64+0x80], !P0 ;  /* 0x14c000800409afae */ /* 0x000fe8000c101d7c */
[----:B------:R0:W-:Y:S02]  /*21950*/  @!P2 LDGSTS.E.BYPASS.LTC128B.128 [R9+0x18c00], desc[UR60][R4.64+0x100], !P1 ;  /* 0x18c001000409afae */ /* 0x0001e4000c901d7c */
[----:B0-----:R-:W-:-:S05]  /*21960*/  VIADD R4, R17, 0x20 ;  /* 0x0000002011047836 */ /* 0x001fca0000000000 */
[----:B------:R-:W-:Y:S02]  /*21970*/  ISETP.GE.AND P2, PT, R4, R0, PT ;  /* 0x000000000400720c */ /* 0x000fe40003f46270 */
[----:B------:R-:W0:Y:S11]  /*21980*/  SHFL.IDX PT, R4, R3, 0x2, 0x181f ;  /* 0x00581f0003047f89 */ /* 0x000e3600000e0000 */
[----:B0-----:R-:W-:-:S04]  /*21990*/  @!P2 LEA R5, P4, R8, R4, 0x1 ;  /* 0x000000040805a211 */ /* 0x001fc800078808ff */
[----:B------:R-:W-:Y:S02]  /*219a0*/  @!P2 IADD3.X R4, RZ, R6, RZ, P4, !PT ;  /* 0x00000006ff04a210 */ /* 0x000fe400027fe4ff */
[----:B------:R-:W-:Y:S02]  /*219b0*/  SHFL.IDX PT, R6, R2, 0x3, 0x181f ;  /* 0x00781f0002067f89 */ /* 0x000fe400000e0000 */
        /* <DEDUP_REMOVED lines=44> */
[----:B------:R-:W0:Y:S04]  /*21c80*/  SHFL.IDX PT, R4, R3, 0x6, 0x181f ;  /* 0x00d81f0003047f89 */ /* 0x000e2800000e0000 */
[----:B------:R-:W1:Y:S07]  /*21c90*/  SHFL.IDX PT, R3, R3, 0x7, 0x181f ;  /* 0x00f81f0003037f89 */ /* 0x000e6e00000e0000 */
[----:B0-----:R-:W-:-:S05]  /*21ca0*/  @!P2 LEA R5, P4, R8, R4, 0x1 ;  /* 0x000000040805a211 */ /* 0x001fca00078808ff */
[----:B------:R-:W-:-:S05]  /*21cb0*/  @!P2 IMAD.X R4, RZ, RZ, R6, P4 ;  /* 0x000000ffff04a224 */ /* 0x000fca00020e0606 */
[----:B------:R-:W-:-:S04]  /*21cc0*/  @!P2 LOP3.LUT R5, R5, R4, RZ, 0x3c, !PT ;  /* 0x000000040505a212 */ /* 0x000fc800078e3cff */
[----:B------:R-:W-:-:S04]  /*21cd0*/  @!P2 LOP3.LUT R4, R5, R4, RZ, 0x3c, !PT ;  /* 0x000000040504a212 */ /* 0x000fc800078e3cff */
[----:B------:R-:W-:-:S05]  /*21ce0*/  @!P2 LOP3.LUT R5, R5, R4, RZ, 0x3c, !PT ;  /* 0x000000040505a212 */ /* 0x000fca00078e3cff */
[----:B------:R-:W-:Y:S04]  /*21cf0*/  @!P2 LDGSTS.E.BYPASS.LTC128B.128 [R9+0x13400], desc[UR60][R4.64], !P3 ;  /* 0x134000000409afae */ /* 0x000fe8000d901d7c */
[----:B------:R-:W-:Y:S04]  /*21d00*/  @!P2 LDGSTS.E.BYPASS.LTC128B.128 [R9+0x17400], desc[UR60][R4.64+0x80], !P0 ;  /* 0x174000800409afae */ /* 0x000fe8000c101d7c */
[----:B------:R0:W-:Y:S04]  /*21d10*/  @!P2 LDGSTS.E.BYPASS.LTC128B.128 [R9+0x1b400], desc[UR60][R4.64+0x100], !P1 ;  /* 0x1b4001000409afae */ /* 0x0001e8000c901d7c */
[----:B01----:R0:W2:Y:S02]  /*21d20*/  SHFL.IDX PT, R4, R2, 0x7, 0x181f ;  /* 0x00f81f0002047f89 */ /* 0x0030a400000e0000 */
.L_x_3160:
[----:B------:R-:W-:Y:S01]  /*21d30*/  IADD3 R17, R17, 0x70, RZ ;  /* 0x0000007011117810 */ /* 0x000fe20007ffe0ff */
[----:B------:R-:W-:Y:S03]  /*21d40*/  BSSY B0, `(.L_x_3001) ;  /* 0x000000c000007945 */ /* 0x000fe60003800000 */
[----:B------:R-:W-:-:S13]  /*21d50*/  ISETP.GE.AND P2, PT, R17, R0, PT ;  /* 0x000000001100720c */ /* 0x000fda0003f46270 */
[----:B------:R-:W-:Y:S05]  /*21d60*/  @P2 BRA `(.L_x_3002) ;  /* 0x0000000000242947 */ /* 0x000fea0003800000 */
[----:B------:R-:W3:Y:S01]  /*21d70*/  LDL R5, [R1+0x30] ;  /* 0x0000300001057983 */ /* 0x000ee20000100800 */
[----:B0-----:R-:W-:-:S05]  /*21d80*/  LEA R2, P2, R8, R3, 0x1 ;  /* 0x0000000308027211 */ /* 0x001fca00078408ff */
[----:B--2---:R-:W-:-:S05]  /*21d90*/  IMAD.X R3, RZ, RZ, R4, P2 ;  /* 0x000000ffff037224 */ /* 0x004fca00010e0604 */
[----:B------:R-:W-:Y:S01]  /*21da0*/  @!PT LDS RZ, [RZ] ;  /* 0x00000000fffff984 */ /* 0x000fe20000000800 */
[----:B------:R-:W-:Y:S01]  /*21db0*/  @!PT LDS RZ, [RZ] ;  /* 0x00000000fffff984 */ /* 0x000fe20000000800 */
[----:B------:R-:W-:Y:S01]  /*21dc0*/  @!PT LDS RZ, [RZ] ;  /* 0x00000000fffff984 */ /* 0x000fe20000000800 */
[----:B---3--:R1:W-:Y:S04]  /*21dd0*/  LDGSTS.E.BYPASS.LTC128B.128 [R5+0x13c00], desc[UR60][R2.64], !P3 ;  /* 0x13c0000002057fae */ /* 0x0083e8000d901d7c */
[----:B------:R1:W-:Y:S04]  /*21de0*/  LDGSTS.E.BYPASS.LTC128B.128 [R5+0x17c00], desc[UR60][R2.64+0x80], !P0 ;  /* 0x17c0008002057fae */ /* 0x0003e8000c101d7c */
[----:B------:R1:W-:Y:S02]  /*21df0*/  LDGSTS.E.BYPASS.LTC128B.128 [R5+0x1bc00], desc[UR60][R2.64+0x100], !P1 ;  /* 0x1bc0010002057fae */ /* 0x0003e4000c901d7c */
.L_x_3002:
[----:B------:R-:W-:Y:S05]  /*21e00*/  BSYNC B0 ;  /* 0x0000000000007941 */ /* 0x000fea0003800000 */
.L_x_3001:
[----:B------:R3:W5:Y:S01]  /*21e10*/  LDL R8, [R1+0x4] ;  /* 0x0000040001087983 */ /* 0x0007620000100800 */
[----:B------:R-:W-:Y:S01]  /*21e20*/  PLOP3.LUT P0, PT, PT, PT, PT, 0x80, 0x0 ;  /* 0x000000000000781c */ /* 0x000fe20003f0f070 */
[----:B------:R-:W-:-:S12]  /*21e30*/  NOP ;  /* 0x0000000000007918 */ /* 0x000fd80000000000 */
.L_x_3003:
[----:B01----:R-:W4:Y:S01]  /*21e40*/  LDL R2, [R1+0x4] ;  /* 0x0000040001027983 */ /* 0x003f220000100800 */
[----:B------:R-:W-:Y:S02]  /*21e50*/  PLOP3.LUT P1, PT, P1, P0, PT, 0xa2, 0x0 ;  /* 0x000000000000781c */ /* 0x000fe40000f21472 */
[----:B----4-:R-:W-:-:S08]  /*21e60*/  @P0 R2UR P1, UR4, R2 ;  /* 0x00000000020402ca */ /* 0x010fd00000020000 */
[----:B------:R-:W-:-:S05]  /*21e70*/  @P0 PLOP3.LUT P0, PT, P1, PT, PT, 0x80, 0x0 ;  /* 0x000000000000081c */ /* 0x000fca0000f0f070 */
[----:B------:R-:W-:Y:S01]  /*21e80*/  @!P1 SYNCS.ARRIVE.TRANS64.RED.A0T1 RZ, [UR4+0x34800], RZ ;  /* 0x034800ffffff99a7 */ /* 0x000fe20008200404 */
[----:B------:R-:W-:Y:S07]  /*21e90*/  @!P1 ARRIVES.LDGSTSBAR.64.TRANSCNT [UR4+0x34800] ;  /* 0x03480000ff0099b0 */ /* 0x000fee0008000a84 */
[----:B------:R-:W-:Y:S05]  /*21ea0*/  @P0 BRA.U.ANY `(.L_x_3003) ;  /* 0xfffffffd00e40947 */ /* 0x000fea000393ffff */
[----:B------:R-:W4:Y:S02]  /*21eb0*/  LDL.LU R3, [R1+0x50] ;  /* 0x0000500001037983 */ /* 0x000f240000300800 */
[----:B----4-:R-:W-:-:S05]  /*21ec0*/  VIADD R3, R3, 0x1 ;  /* 0x0000000103037836 */ /* 0x010fca0000000000 */
[----:B------:R0:W-:Y:S01]  /*21ed0*/  STL [R1+0x50], R3 ;  /* 0x0000500301007387 */ /* 0x0001e20000100800 */
[----:B------:R-:W-:-:S04]  /*21ee0*/  LEA.HI R0, R3, R3, RZ, 0x1 ;  /* 0x0000000303007211 */ /* 0x000fc800078f08ff */
[----:B------:R-:W-:-:S04]  /*21ef0*/  LOP3.LUT R0, R0, 0xfffffffe, RZ, 0xc0, !PT ;  /* 0xfffffffe00007812 */ /* 0x000fc800078ec0ff */
[----:B------:R-:W-:-:S04]  /*21f00*/  IADD3 R0, R3, -R0, RZ ;  /* 0x8000000003007210 */ /* 0x000fc80007ffe0ff */
[----:B------:R-:W-:Y:S01]  /*21f10*/  SHF.L.U32 R0, R0, 0x1f, RZ ;  /* 0x0000001f00007819 */ /* 0x000fe200000006ff */
[----:B------:R-:W-:Y:S01]  /*21f20*/  NOP ;  /* 0x0000000000007918 */ /* 0x000fe20000000000 */
[----:B------:R0:W-:Y:S01]  /*21f30*/  SYNCS.ARRIVE.TRANS64.A1T0 RZ, [R2+URZ+0x34800], RZ ;  /* 0x034800ff02ff79a7 */ /* 0x0001e2000810003f */
[----:B------:R-:W-:Y:S01]  /*21f40*/  BSSY B0, `(.L_x_3004) ;  /* 0x0000003000007945 */ /* 0x000fe20003800000 */
[----:B------:R-:W1:Y:S03]  /*21f50*/  SYNCS.PHASECHK.TRANS64.TRYWAIT P0, [R2+URZ+0x34820], R0 ;  /* 0x03482000020075a7 */ /* 0x000e66000800017f */
[----:B01----:R-:W-:Y:S05]  /*21f60*/  @!P0 BRA `(.L_x_3005) ;  /* 0x0000005400288947 */ /* 0x003fea0003800000 */
.L_x_3161:
[----:B------:R-:W-:Y:S05]  /*21f70*/  BSYNC B0 ;  /* 0x0000000000007941 */ /* 0x000fea0003800000 */
.L_x_3004:
[----:B0-----:R-:W4:Y:S01]  /*21f80*/  LDL R2, [R1+0x38] ;  /* 0x0000380001027983 */ /* 0x001f220000100800 */
[----:B------:R-:W-:Y:S01]  /*21f90*/  BSSY B0, `(.L_x_3006) ;  /* 0x0000228000007945 */ /* 0x000fe20003800000 */
[----:B----4-:R-:W-:-:S13]  /*21fa0*/  ISETP.GE.AND P0, PT, R2, 0x2, PT ;  /* 0x000000020200780c */ /* 0x010fda0003f06270 */
[----:B------:R-:W-:Y:S05]  /*21fb0*/  @!P0 BRA `(.L_x_3007) ;  /* 0x0000002000948947 */ /* 0x000fea0003800000 */
[C---:B------:R-:W-:Y:S01]  /*21fc0*/  LOP3.LUT R0, R2.reuse, 0x1, RZ, 0xc0, !PT ;  /* 0x0000000102007812 */ /* 0x040fe200078ec0ff */
[----:B------:R-:W-:Y:S01]  /*21fd0*/  VIADD R2, R2, 0xfffffffe ;  /* 0xfffffffe02027836 */ /* 0x000fe20000000000 */
[----:B------:R-:W-:Y:S02]  /*21fe0*/  BSSY B2, `(.L_x_3008) ;  /* 0x00000bb000027945 */ /* 0x000fe40003800000 */
[----:B------:R-:W-:Y:S01]  /*21ff0*/  ISETP.NE.U32.AND P0, PT, R0, 0x1, PT ;  /* 0x000000010000780c */ /* 0x000fe20003f05070 */
[----:B------:R-:W-:-:S12]  /*22000*/  IMAD.MOV.U32 R0, RZ, RZ, R2 ;  /* 0x000000ffff007224 */ /* 0x000fd800078e0002 */
[----:B------:R-:W-:Y:S05]  /*22010*/  @!P0 BRA `(.L_x_3009) ;  /* 0x0000000800dc8947 */ /* 0x000fea0003800000 */
[----:B------:R-:W4:Y:S04]  /*22020*/  LDL R5, [R1+0x8] ;  /* 0x0000080001057983 */ /* 0x000f280000100800 */
[----:B--2---:R-:W2:Y:S04]  /*22030*/  LDL R4, [R1+0xc] ;  /* 0x00000c0001047983 */ /* 0x004ea80000100800 */
[----:B------:R-:W3:Y:S01]  /*22040*/  LDL R3, [R1+0x1c] ;  /* 0x00001c0001037983 */ /* 0x000ee20000100800 */
[----:B------:R-:W-:Y:S01]  /*22050*/  BSSY B1, `(.L_x_3010) ;  /* 0x00000af000017945 */ /* 0x000fe20003800000 */
[----:B----4-:R-:W-:-:S02]  /*22060*/  LOP3.LUT P1, RZ, R5, 0x4, RZ, 0xc0, !PT ;  /* 0x0000000405ff7812 */ /* 0x010fc4000782c0ff */
[----:B--2--5:R-:W-:-:S04]  /*22070*/  IADD3 R8, R4, 0x1, RZ ;  /* 0x0000000104087810 */ /* 0x024fc80007ffe0ff */
[----:B------:R-:W-:-:S04]  /*22080*/  ISETP.NE.AND P0, PT, R8, 0x2, PT ;  /* 0x000000020800780c */ /* 0x000fc80003f05270 */
[----:B------:R-:W-:Y:S02]  /*22090*/  SEL R9, RZ, 0x1, P0 ;  /* 0x00000001ff097807 */ /* 0x000fe40000000000 */
[----:B------:R-:W-:Y:S02]  /*220a0*/  SEL R8, R8, RZ, P0 ;  /* 0x000000ff08087207 */ /* 0x000fe40000000000 */
[----:B---3--:R-:W-:Y:S01]  /*220b0*/  LOP3.LUT R9, R3, R9, RZ, 0x3c, !PT ;  /* 0x0000000903097212 */ /* 0x008fe200078e3cff */
[----:B------:R-:W-:Y:S06]  /*220c0*/  @!P1 BRA `(.L_x_3011) ;  /* 0x00000008009c9947 */ /* 0x000fec0003800000 */
[----:B------:R0:W5:Y:S01]  /*220d0*/  LDL R4, [R1] ;  /* 0x0000000001047983 */ /* 0x0001620000100800 */
[----:B------:R-:W-:Y:S01]  /*220e0*/  ULDC.64 UR4, c[0x0][0x418] ;  /* 0x0001060000047ab9 */ /* 0x000fe20000000a00 */
[----:B------:R-:W-:Y:S01]  /*220f0*/  IMAD.MOV.U32 R7, RZ, RZ, R2 ;  /* 0x000000ffff077224 */ /* 0x000fe200078e0002 */
[----:B------:R-:W-:-:S04]  /*22100*/  ISETP.NE.U32.AND P0, PT, RZ, UR4, PT ;  /* 0x00000004ff007c0c */ /* 0x000fc8000bf05070 */
[----:B------:R-:W-:-:S13]  /*22110*/  ISETP.NE.AND.EX P0, PT, RZ, UR5, PT, P0 ;  /* 0x00000005ff007c0c */ /* 0x000fda000bf05300 */
        /* <DEDUP_REMOVED lines=10> */
[----:B------:R-:W-:Y:S01]  /*221c0*/  IADD3 R7, -R0, RZ, RZ ;  /* 0x000000ff00077210 */ /* 0x000fe20007ffe1ff */
[--C-:B------:R-:W-:Y:S01]  /*221d0*/  IMAD.MOV.U32 R4, RZ, RZ, R0.reuse ;  /* 0x000000ffff047224 */ /* 0x100fe200078e0000 */
[----:B------:R-:W-:-:S03]  /*221e0*/  SHF.R.S32.HI R5, RZ, 0x1f, R0 ;  /* 0x0000001fff057819 */ /* 0x000fc60000011400 */
        /* <DEDUP_REMOVED lines=8> */
.L_x_3012:
[----:B------:R-:W2:Y:S01]  /*22270*/  LDL R0, [R1+0x4] ;  /* 0x0000040001007983 */ /* 0x000ea20000100800 */
[----:B------:R-:W-:Y:S01]  /*22280*/  BSSY B3, `(.L_x_3013) ;  /* 0x0000005000037945 */ /* 0x000fe20003800000 */
[----:B--2---:R-:W-:Y:S02]  /*22290*/  LEA R3, R8, R0, 0x3 ;  /* 0x0000000008037211 */ /* 0x004fe400078e18ff */
[----:B------:R-:W-:-:S04]  /*222a0*/  SHF.L.U32 R0, R9, 0x1f, RZ ;  /* 0x0000001f09007819 */ /* 0x000fc800000006ff */
[----:B------:R-:W1:Y:S02]  /*222b0*/  SYNCS.PHASECHK.TRANS64.TRYWAIT P0, [R3+URZ+0x34840], R0 ;  /* 0x03484000030075a7 */ /* 0x000e64000800017f */
[----:B-1----:R-:W-:Y:S05]  /*222c0*/  @!P0 BRA `(.L_x_3014) ;  /* 0x0000005000688947 */ /* 0x002fea0003800000 */
.L_x_3162:
[----:B------:R-:W-:Y:S05]  /*222d0*/  BSYNC B3 ;  /* 0x0000000000037941 */ /* 0x000fea0003800000 */
.L_x_3013:
[----:B------:R-:W2:Y:S01]  /*222e0*/  S2R R5, SR_TID.X ;  /* 0x0000000000057919 */ /* 0x000ea20000002100 */
[----:B------:R-:W-:Y:S01]  /*222f0*/  BSSY B3, `(.L_x_3015) ;  /* 0x000000a000037945 */ /* 0x000fe20003800000 */
[----:B--2---:R-:W-:-:S04]  /*22300*/  LOP3.LUT R5, R5, 0x7f, RZ, 0xc0, !PT ;  /* 0x0000007f05057812 */ /* 0x004fc800078ec0ff */
[----:B------:R-:W-:-:S13]  /*22310*/  ISETP.NE.AND P0, PT, R5, RZ, PT ;  /* 0x000000ff0500720c */ /* 0x000fda0003f05270 */
[----:B------:R-:W-:Y:S05]  /*22320*/  @P0 BRA `(.L_x_3016) ;  /* 0x0000000000180947 */ /* 0x000fea0003800000 */
[----:B------:R-:W2:Y:S01]  /*22330*/  LDL R5, [R1+0x8] ;  /* 0x0000080001057983 */ /* 0x000ea20000100800 */
[----:B-1----:R-:W-:-:S04]  /*22340*/  IMAD.MOV.U32 R0, RZ, RZ, 0xc000 ;  /* 0x0000c000ff007424 */ /* 0x002fc800078e00ff */
[----:B------:R3:W-:Y:S01]  /*22350*/  SYNCS.ARRIVE.TRANS64 RZ, [R3+URZ+0x34830], R0 ;  /* 0x0348300003ff79a7 */ /* 0x0007e2000800003f */
[----:B--2---:R-:W-:-:S13]  /*22360*/  LOP3.LUT P1, RZ, R5, 0x1, RZ, 0xc0, !PT ;  /* 0x0000000105ff7812 */ /* 0x004fda000782c0ff */
[----:B---3--:R-:W-:Y:S05]  /*22370*/  @!P1 BRA `(.L_x_3016) ;  /* 0x0000000000049947 */ /* 0x008fea0003800000 */
[----:B------:R-:W-:Y:S01]  /*22380*/  BPT.TRAP 0x1 ;  /* 0x000000040000795c */ /* 0x000fe20000300000 */
.L_x_3016:
[----:B------:R-:W-:Y:S05]  /*22390*/  BSYNC B3 ;  /* 0x0000000000037941 */ /* 0x000fea0003800000 */
.L_x_3015:
[----:B------:R-:W2:Y:S04]  /*223a0*/  LDL R5, [R1+0x4] ;  /* 0x0000040001057983 */ /* 0x000ea80000100800 */
[----:B-1----:R-:W3:Y:S01]  /*223b0*/  LDL R0, [R1+0x20] ;  /* 0x0000200001007983 */ /* 0x002ee20000100800 */
[----:B0-----:R-:W-:Y:S01]  /*223c0*/  IMAD.MOV.U32 R10, RZ, RZ, RZ ;  /* 0x000000ffff0a7224 */ /* 0x001fe200078e00ff */
        /* <DEDUP_REMOVED lines=10> */
.L_x_3017:
        /* <DEDUP_REMOVED lines=16> */
.L_x_3018:
        /* <DEDUP_REMOVED lines=15> */
.L_x_3019:
        /* <DEDUP_REMOVED lines=18> */
.L_x_3163:
[----:B------:R-:W-:Y:S05]  /*22780*/  BSYNC B3 ;  /* 0x0000000000037941 */ /* 0x000fea0003800000 */
.L_x_3020:
        /* <DEDUP_REMOVED lines=10> */
.L_x_3022:
[----:B------:R-:W2:Y:S01]  /*22830*/  LDL R3, [R1+0x8] ;  /* 0x0000080001037983 */ /* 0x000ea20000100800 */
[----:B------:R-:W-:Y:S01]  /*22840*/  BSSY B3, `(.L_x_3023) ;  /* 0x0000004000037945 */ /* 0x000fe20003800000 */
[----:B--2---:R-:W-:-:S13]  /*22850*/  LOP3.LUT P0, RZ, R3, 0x8, RZ, 0xc0, !PT ;  /* 0x0000000803ff7812 */ /* 0x004fda000780c0ff */
[----:B------:R-:W-:Y:S05]  /*22860*/  @P0 BRA `(.L_x_3024) ;  /* 0x0000000000040947 */ /* 0x000fea0003800000 */
[----:B------:R-:W-:Y:S01]  /*22870*/  BPT.TRAP 0x1 ;  /* 0x000000040000795c */ /* 0x000fe20000300000 */
.L_x_3024:
[----:B------:R-:W-:Y:S05]  /*22880*/  BSYNC B3 ;  /* 0x0000000000037941 */ /* 0x000fea0003800000 */
.L_x_3023:
        /* <DEDUP_REMOVED lines=12> */
[----:B---3--:R-:W-:-:S03]  /*22950*/  LEA R3, R3, R5, 0x7 ;  /* 0x0000000503037211 */ /* 0x008fc600078e38ff */
[----:B------:R-:W-:-:S07]  /*22960*/  VIADD R5, R6, 0x400 ;  /* 0x0000040006057836 */ /* 0x000fce0000000000 */
.L_x_3025:
        /* <DEDUP_REMOVED lines=16> */
.L_x_3026:
        /* <DEDUP_REMOVED lines=13> */
.L_x_3011:
[----:B------:R-:W-:Y:S05]  /*22b40*/  BSYNC B1 ;  /* 0x0000000000017941 */ /* 0x000fea0003800000 */
.L_x_3010:
[----:B------:R-:W2:Y:S04]  /*22b50*/  LDL.LU R0, [R1+0x38] ;  /* 0x0000380001007983 */ /* 0x000ea80000300800 */
[----:B------:R1:W-:Y:S04]  /*22b60*/  STL [R1+0x1c], R9 ;  /* 0x00001c0901007387 */ /* 0x0003e80000100800 */
[----:B------:R1:W-:Y:S02]  /*22b70*/  STL [R1+0xc], R8 ;  /* 0x00000c0801007387 */ /* 0x0003e40000100800 */
[----:B-12---:R-:W-:-:S07]  /*22b80*/  VIADD R0, R0, 0xfffffffd ;  /* 0xfffffffd00007836 */ /* 0x006fce0000000000 */
.L_x_3009:
[----:B------:R-:W-:Y:S05]  /*22b90*/  BSYNC B2 ;  /* 0x0000000000027941 */ /* 0x000fea0003800000 */
.L_x_3008:
[----:B------:R-:W-:-:S13]  /*22ba0*/  ISETP.NE.AND P0, PT, R2, RZ, PT ;  /* 0x000000ff0200720c */ /* 0x000fda0003f05270 */
[----:B------:R-:W-:Y:S05]  /*22bb0*/  @!P0 BRA `(.L_x_3007) ;  /* 0x0000001400948947 */ /* 0x000fea0003800000 */
[----:B-----5:R1:W5:Y:S02]  /*22bc0*/  LDL R8, [R1] ;  /* 0x0000000001087983 */ /* 0x0203640000100800 */
.L_x_3061:
[----:B0-2---:R-:W2:Y:S04]  /*22bd0*/  LDL R4, [R1+0x8] ;  /* 0x0000080001047983 */ /* 0x005ea80000100800 */
[----:B------:R-:W4:Y:S04]  /*22be0*/  LDL R3, [R1+0xc] ;  /* 0x00000c0001037983 */ /* 0x000f280000100800 */
[----:B---3--:R-:W3:Y:S01]  /*22bf0*/  LDL R2, [R1+0x1c] ;  /* 0x00001c0001027983 */ /* 0x008ee20000100800 */
[----:B------:R-:W-:Y:S05]  /*22c00*/  YIELD ;  /* 0x0000000000007946 */ /* 0x000fea0003800000 */
[----:B------:R-:W-:Y:S01]  /*22c10*/  BSSY B1, `(.L_x_3027) ;  /* 0x00000ad000017945 */ /* 0x000fe20003800000 */
[----:B--2---:R-:W-:Y:S01]  /*22c20*/  LOP3.LUT P1, RZ, R4, 0x4, RZ, 0xc0, !PT ;  /* 0x0000000404ff7812 */ /* 0x004fe2000782c0ff */
[----:B----4-:R-:W-:-:S05]  /*22c30*/  VIADD R4, R3, 0x1 ;  /* 0x0000000103047836 */ /* 0x010fca0000000000 */
[----:B------:R-:W-:-:S04]  /*22c40*/  ISETP.NE.AND P0, PT, R4, 0x2, PT ;  /* 0x000000020400780c */ /* 0x000fc80003f05270 */
[----:B------:R-:W-:Y:S02]  /*22c50*/  SEL R5, RZ, 0x1, P0 ;  /* 0x00000001ff057807 */ /* 0x000fe40000000000 */
[----:B------:R-:W-:Y:S02]  /*22c60*/  SEL R4, R4, RZ, P0 ;  /* 0x000000ff04047207 */ /* 0x000fe40000000000 */
[----:B---3--:R-:W-:Y:S01]  /*22c70*/  LOP3.LUT R5, R2, R5, RZ, 0x3c, !PT ;  /* 0x0000000502057212 */ /* 0x008fe200078e3cff */
[----:B------:R-:W-:Y:S06]  /*22c80*/  @!P1 BRA `(.L_x_3028) ;  /* 0x0000000800949947 */ /* 0x000fec0003800000 */
        /* <DEDUP_REMOVED lines=24> */
.L_x_3029:
[----:B------:R-:W2:Y:S01]  /*22e10*/  LDL R2, [R1+0x4] ;  /* 0x0000040001027983 */ /* 0x000ea20000100800 */
[----:B------:R-:W-:Y:S01]  /*22e20*/  BSSY B2, `(.L_x_3030) ;  /* 0x0000005000027945 */ /* 0x000fe20003800000 */
[----:B--2---:R-:W-:Y:S01]  /*22e30*/  IMAD R3, R4, 0x8, R2 ;  /* 0x0000000804037824 */ /* 0x004fe200078e0202 */
[----:B------:R-:W-:-:S04]  /*22e40*/  SHF.L.U32 R2, R5, 0x1f, RZ ;  /* 0x0000001f05027819 */ /* 0x000fc800000006ff */
[----:B------:R-:W2:Y:S02]  /*22e50*/  SYNCS.PHASECHK.TRANS64.TRYWAIT P0, [R3+URZ+0x34840], R2 ;  /* 0x03484002030075a7 */ /* 0x000ea4000800017f */
[----:B--2---:R-:W-:Y:S05]  /*22e60*/  @!P0 BRA `(.L_x_3031) ;  /* 0x0000004400a88947 */ /* 0x004fea0003800000 */
.L_x_3164:
[----:B------:R-:W-:Y:S05]  /*22e70*/  BSYNC B2 ;  /* 0x0000000000027941 */ /* 0x000fea0003800000 */
.L_x_3030:
[----:B------:R-:W3:Y:S01]  /*22e80*/  S2R R7, SR_TID.X ;  /* 0x0000000000077919 */ /* 0x000ee20000002100 */
[----:B------:R-:W-:Y:S01]  /*22e90*/  BSSY B2, `(.L_x_3032) ;  /* 0x000000a000027945 */ /* 0x000fe20003800000 */
[----:B---3--:R-:W-:-:S04]  /*22ea0*/  LOP3.LUT R7, R7, 0x7f, RZ, 0xc0, !PT ;  /* 0x0000007f07077812 */ /* 0x008fc800078ec0ff */
[----:B------:R-:W-:-:S13]  /*22eb0*/  ISETP.NE.AND P0, PT, R7, RZ, PT ;  /* 0x000000ff0700720c */ /* 0x000fda0003f05270 */
[----:B------:R-:W-:Y:S05]  /*22ec0*/  @P0 BRA `(.L_x_3033) ;  /* 0x0000000000180947 */ /* 0x000fea0003800000 */
[----:B------:R-:W3:Y:S01]  /*22ed0*/  LDL R7, [R1+0x8] ;  /* 0x0000080001077983 */ /* 0x000ee20000100800 */
[----:B--2---:R-:W-:-:S04]  /*22ee0*/  IMAD.MOV.U32 R2, RZ, RZ, 0xc000 ;  /* 0x0000c000ff027424 */ /* 0x004fc800078e00ff */
[----:B------:R4:W-:Y:S01]  /*22ef0*/  SYNCS.ARRIVE.TRANS64 RZ, [R3+URZ+0x34830], R2 ;  /* 0x0348300203ff79a7 */ /* 0x0009e2000800003f */
[----:B---3--:R-:W-:-:S13]  /*22f00*/  LOP3.LUT P1, RZ, R7, 0x1, RZ, 0xc0, !PT ;  /* 0x0000000107ff7812 */ /* 0x008fda000782c0ff */
[----:B----4-:R-:W-:Y:S05]  /*22f10*/  @!P1 BRA `(.L_x_3033) ;  /* 0x0000000000049947 */ /* 0x010fea0003800000 */
[----:B------:R-:W-:Y:S01]  /*22f20*/  BPT.TRAP 0x1 ;  /* 0x000000040000795c */ /* 0x000fe20000300000 */
.L_x_3033:
[----:B------:R-:W-:Y:S05]  /*22f30*/  BSYNC B2 ;  /* 0x0000000000027941 */ /* 0x000fea0003800000 */
.L_x_3032:
[----:B------:R-:W3:Y:S04]  /*22f40*/  LDL R7, [R1+0x4] ;  /* 0x0000040001077983 */ /* 0x000ee80000100800 */
[----:B--2---:R-:W2:Y:S01]  /*22f50*/  LDL R2, [R1+0x20] ;  /* 0x0000200001027983 */ /* 0x004ea20000100800 */
        /* <DEDUP_REMOVED lines=8> */
[----:B---3--:R-:W-:-:S02]  /*22fe0*/  IMAD R7, R4, 0xc000, R7 ;  /* 0x0000c00004077824 */ /* 0x008fc400078e0207 */
[----:B--2---:R-:W-:-:S03]  /*22ff0*/  IMAD R2, R6, 0x80, R2 ;  /* 0x0000008006027824 */ /* 0x004fc600078e0202 */
[----:B0-----:R-:W-:-:S07]  /*23000*/  IADD3 R9, R7, 0x1c400, RZ ;  /* 0x0001c40007097810 */ /* 0x001fce0007ffe0ff */
.L_x_3034:
        /* <DEDUP_REMOVED lines=16> */
.L_x_3035:
        /* <DEDUP_REMOVED lines=15> */
.L_x_3036:
        /* <DEDUP_REMOVED lines=18> */
.L_x_3165:
[----:B------:R-:W-:Y:S05]  /*23320*/  BSYNC B2 ;  /* 0x0000000000027941 */ /* 0x000fea0003800000 */
.L_x_3037:
        /* <DEDUP_REMOVED lines=10> */
.L_x_3039:
[----:B------:R-:W2:Y:S01]  /*233d0*/  LDL R3, [R1+0x8] ;  /* 0x0000080001037983 */ /* 0x000ea20000100800 */
[----:B------:R-:W-:Y:S01]  /*233e0*/  BSSY B2, `(.L_x_3040) ;  /* 0x0000004000027945 */ /* 0x000fe20003800000 */
[----:B--2---:R-:W-:-:S13]  /*233f0*/  LOP3.LUT P0, RZ, R3, 0x8, RZ, 0xc0, !PT ;  /* 0x0000000803ff7812 */ /* 0x004fda000780c0ff */
[----:B------:R-:W-:Y:S05]  /*23400*/  @P0 BRA `(.L_x_3041) ;  /* 0x0000000000040947 */ /* 0x000fea0003800000 */
[----:B------:R-:W-:Y:S01]  /*23410*/  BPT.TRAP 0x1 ;  /* 0x000000040000795c */ /* 0x000fe20000300000 */
.L_x_3041:
[----:B------:R-:W-:Y:S05]  /*23420*/  BSYNC B2 ;  /* 0x0000000000027941 */ /* 0x000fea0003800000 */
.L_x_3040:
        /* <DEDUP_REMOVED lines=11> */
[----:B--2---:R-:W-:Y:S01]  /*234e0*/  LEA R3, R3, R12, 0xf ;  /* 0x0000000c03037211 */ /* 0x004fe200078e78ff */
[----:B---3--:R-:W-:-:S03]  /*234f0*/  IMAD R7, R7, 0x80, R9 ;  /* 0x0000008007077824 */ /* 0x008fc600078e0209 */
[----:B------:R-:W-:-:S07]  /*23500*/  IADD3 R9, R3, 0x400, RZ ;  /* 0x0000040003097810 */ /* 0x000fce0007ffe0ff */
.L_x_3042:
        /* <DEDUP_REMOVED lines=16> */
.L_x_3043:
        /* <DEDUP_REMOVED lines=13> */
.L_x_3028:
[----:B------:R-:W-:Y:S05]  /*236e0*/  BSYNC B1 ;  /* 0x0000000000017941 */ /* 0x000fea0003800000 */
.L_x_3027:
[----:B------:R-:W2:Y:S01]  /*236f0*/  LDL R2, [R1+0x8] ;  /* 0x0000080001027983 */ /* 0x000ea20000100800 */
[----:B------:R-:W-:Y:S01]  /*23700*/  VIADD R3, R4, 0x1 ;  /* 0x0000000104037836 */ /* 0x000fe20000000000 */
[----:B------:R-:W-:Y:S04]  /*23710*/  BSSY B1, `(.L_x_3044) ;  /* 0x00000ac000017945 */ /* 0x000fe80003800000 */
        /* <DEDUP_REMOVED lines=9> */
[----:B0-----:R-:W-:Y:S02]  /*237b0*/  IADD3 R6, R0, -0x1, RZ ;  /* 0xffffffff00067810 */ /* 0x001fe40007ffe0ff */
[----:B------:R-:W-:-:S04]  /*237c0*/  ISETP.NE.U32.AND P0, PT, RZ, UR4, PT ;  /* 0x00000004ff007c0c */ /* 0x000fc8000bf05070 */
[----:B------:R-:W-:-:S13]  /*237d0*/  ISETP.NE.AND.EX P0, PT, RZ, UR5, PT, P0 ;  /* 0x00000005ff007c0c */ /* 0x000fda000bf05300 */
[----:B------:R-:W-:Y:S05]  /*237e0*/  @!P0 BRA `(.L_x_3046) ;  /* 0x00000000004c8947 */ /* 0x000fea0003800000 */
[----:B------:R-:W3:Y:S01]  /*237f0*/  LDL R12, [R1+0x28] ;  /* 0x00002800010c7983 */ /* 0x000ee20000100800 */
[----:B-----5:R-:W0:Y:S01]  /*23800*/  LDC R8, c[0x0][0x43c] ;  /* 0x00010f00ff087b82 */ /* 0x020e220000000800 */
[----:B------:R-:W-:Y:S02]  /*23810*/  ULDC.64 UR6, c[0x0][0x428] ;  /* 0x00010a0000067ab9 */ /* 0x000fe40000000a00 */
[----:B------:R-:W4:Y:S01]  /*23820*/  LDL R9, [R1+0x18] ;  /* 0x0000180001097983 */ /* 0x000f220000100800 */
        /* <DEDUP_REMOVED lines=8> */
[----:B---3--:R-:W-:-:S04]  /*238b0*/  IMAD R7, R12, UR6, RZ ;  /* 0x000000060c077c24 */ /* 0x008fc8000f8e02ff */
[C---:B----4-:R-:W-:Y:S02]  /*238c0*/  IMAD R7, R9.reuse, UR7, R7 ;  /* 0x0000000709077c24 */ /* 0x050fe4000f8e0207 */
[----:B------:R-:W-:-:S05]  /*238d0*/  IMAD.WIDE.U32 R2, R9, UR6, R2 ;  /* 0x0000000609027c25 */ /* 0x000fca000f8e0002 */
[----:B------:R-:W-:Y:S02]  /*238e0*/  IADD3 R3, R7, R3, RZ ;  /* 0x0000000307037210 */ /* 0x000fe40007ffe0ff */
[----:B------:R-:W-:-:S04]  /*238f0*/  LEA R8, P0, R2, UR4, 0x2 ;  /* 0x0000000402087c11 */ /* 0x000fc8000f8010ff */
[----:B------:R-:W-:-:S05]  /*23900*/  LEA.HI.X R9, R2, UR5, R3, 0x2, P0 ;  /* 0x0000000502097c11 */ /* 0x000fca00080f1403 */
[----:B------:R0:W5:Y:S04]  /*23910*/  LDG.E R8, desc[UR60][R8.64] ;  /* 0x0000003c08087981 */ /* 0x000168000c1e1900 */
.L_x_3046:
[----:B------:R-:W3:Y:S01]  /*23920*/  LDL R2, [R1+0x4] ;  /* 0x0000040001027983 */ /* 0x000ee20000100800 */
[----:B------:R-:W-:Y:S01]  /*23930*/  BSSY B2, `(.L_x_3047) ;  /* 0x0000005000027945 */ /* 0x000fe20003800000 */
[----:B---3--:R-:W-:Y:S01]  /*23940*/  IMAD R3, R11, 0x8, R2 ;  /* 0x000000080b037824 */ /* 0x008fe200078e0202 */
[----:B------:R-:W-:-:S04]  /*23950*/  SHF.L.U32 R2, R10, 0x1f, RZ ;  /* 0x0000001f0a027819 */ /* 0x000fc800000006ff */
[----:B------:R-:W3:Y:S02]  /*23960*/  SYNCS.PHASECHK.TRANS64.TRYWAIT P0, [R3+URZ+0x34840], R2 ;  /* 0x03484002030075a7 */ /* 0x000ee4000800017f */
[----:B---3--:R-:W-:Y:S05]  /*23970*/  @!P0 BRA `(.L_x_3048) ;  /* 0x0000003c000c8947 */ /* 0x008fea0003800000 */
.L_x_3166:
[----:B------:R-:W-:Y:S05]  /*23980*/  BSYNC B2 ;  /* 0x0000000000027941 */ /* 0x000fea0003800000 */
.L_x_3047:
[----:B------:R-:W4:Y:S01]  /*23990*/  S2R R7, SR_TID.X ;  /* 0x0000000000077919 */ /* 0x000f220000002100 */
[----:B------:R-:W-:Y:S01]  /*239a0*/  BSSY B2, `(.L_x_3049) ;  /* 0x000000a000027945 */ /* 0x000fe20003800000 */
[----:B----4-:R-:W-:-:S04]  /*239b0*/  LOP3.LUT R7, R7, 0x7f, RZ, 0xc0, !PT ;  /* 0x0000007f07077812 */ /* 0x010fc800078ec0ff */
[----:B------:R-:W-:-:S13]  /*239c0*/  ISETP.NE.AND P0, PT, R7, RZ, PT ;  /* 0x000000ff0700720c */ /* 0x000fda0003f05270 */
[----:B------:R-:W-:Y:S05]  /*239d0*/  @P0 BRA `(.L_x_3050) ;  /* 0x0000000000180947 */ /* 0x000fea0003800000 */
[----:B------:R-:W4:Y:S01]  /*239e0*/  LDL R7, [R1+0x8] ;  /* 0x0000080001077983 */ /* 0x000f220000100800 */
[----:B---3--:R-:W-:-:S04]  /*239f0*/  IMAD.MOV.U32 R2, RZ, RZ, 0xc000 ;  /* 0x0000c000ff027424 */ /* 0x008fc800078e00ff */
[----:B------:R3:W-:Y:S01]  /*23a00*/  SYNCS.ARRIVE.TRANS64 RZ, [R3+URZ+0x34830], R2 ;  /* 0x0348300203ff79a7 */ /* 0x0007e2000800003f */
[----:B----4-:R-:W-:-:S13]  /*23a10*/  LOP3.LUT P1, RZ, R7, 0x1, RZ, 0xc0, !PT ;  /* 0x0000000107ff7812 */ /* 0x010fda000782c0ff */
[----:B---3--:R-:W-:Y:S05]  /*23a20*/  @!P1 BRA `(.L_x_3050) ;  /* 0x0000000000049947 */ /* 0x008fea0003800000 */
[----:B------:R-:W-:Y:S01]  /*23a30*/  BPT.TRAP 0x1 ;  /* 0x000000040000795c */ /* 0x000fe20000300000 */
.L_x_3050:
[----:B------:R-:W-:Y:S05]  /*23a40*/  BSYNC B2 ;  /* 0x0000000000027941 */ /* 0x000fea0003800000 */
.L_x_3049:
[----:B0-----:R-:W4:Y:S04]  /*23a50*/  LDL R9, [R1+0x4] ;  /* 0x0000040001097983 */ /* 0x001f280000100800 */
[----:B------:R-:W4:Y:S04]  /*23a60*/  LDL R7, [R1+0xc] ;  /* 0x00000c0001077983 */ /* 0x000f280000100800 */
[----:B---3--:R-:W3:Y:S01]  /*23a70*/  LDL R2, [R1+0x20] ;  /* 0x0000200001027983 */ /* 0x008ee20000100800 */
[----:B--2---:R-:W-:Y:S01]  /*23a80*/  MOV R10, RZ ;  /* 0x000000ff000a7202 */ /* 0x004fe20000000f00 */
[----:B------:R-:W-:Y:S01]  /*23a90*/  UIADD3 UR4, UP0, UR36, 0x370, URZ ;  /* 0x0000037024047890 */ /* 0x000fe2000ff1e03f */
[----:B------:R-:W-:Y:S01]  /*23aa0*/  PLOP3.LUT P0, PT, PT, PT, PT, 0x80, 0x0 ;  /* 0x000000000000781c */ /* 0x000fe20003f0f070 */
[----:B------:R-:W-:Y:S01]  /*23ab0*/  VIADD R3, R3, 0x34830 ;  /* 0x0003483003037836 */ /* 0x000fe20000000000 */
[----:B------:R-:W-:Y:S01]  /*23ac0*/  R2UR UR10, R10 ;  /* 0x000000000a0a72ca */ /* 0x000fe200000e0000 */
[----:B------:R-:W-:Y:S01]  /*23ad0*/  UIADD3.X UR5, URZ, UR37, URZ, UP0, !UPT ;  /* 0x000000253f057290 */ /* 0x000fe200087fe43f */
[----:B------:R-:W-:Y:S01]  /*23ae0*/  UMOV UR6, 0x0 ;  /* 0x0000000000067882 */ /* 0x000fe20000000000 */
[----:B------:R-:W-:Y:S01]  /*23af0*/  UMOV UR7, 0x14f00000 ;  /* 0x14f0000000077882 */ /* 0x000fe20000000000 */
[----:B----4-:R-:W-:-:S02]  /*23b00*/  IMAD R7, R7, 0xc000, R9 ;  /* 0x0000c00007077824 */ /* 0x010fc400078e0209 */
[----:B---3--:R-:W-:-:S03]  /*23b10*/  IMAD R2, R6, 0x80, R2 ;  /* 0x0000008006027824 */ /* 0x008fc600078e0202 */
[----:B------:R-:W-:-:S07]  /*23b20*/  IADD3 R9, R7, 0x1c400, RZ ;  /* 0x0001c40007097810 */ /* 0x000fce0007ffe0ff */
.L_x_3051:
        /* <DEDUP_REMOVED lines=16> */
.L_x_3052:
        /* <DEDUP_REMOVED lines=15> */
.L_x_3053:
        /* <DEDUP_REMOVED lines=16> */
.L_x_3167:
[----:B------:R-:W-:Y:S05]  /*23e20*/  BSYNC B2 ;  /* 0x0000000000027941 */ /* 0x000fea0003800000 */
.L_x_3054:
[----:B------:R-:W2:Y:S01]  /*23e30*/  S2R R3, SR_TID.X ;  /* 0x0000000000037919 */ /* 0x000ea20000002100 */
[----:B------:R-:W-:-:S04]  /*23e40*/  UPRMT UR4, UR38, 0x9910, URZ ;  /* 0x0000991026047896 */ /* 0x000fc8000800003f */
[----:B------:R-:W-:Y:S01]  /*23e50*/  UISETP.NE.AND UP0, UPT, UR4, 0x2, UPT ;  /* 0x000000020400788c */ /* 0x000fe2000bf05270 */
[----:B--2---:R-:W-:-:S04]  /*23e60*/  LOP3.LUT R3, R3, 0x7f, RZ, 0xc0, !PT ;  /* 0x0000007f03037812 */ /* 0x004fc800078ec0ff */
[----:B------:R-:W-:-:S13]  /*23e70*/  ISETP.NE.AND P0, PT, R3, RZ, PT ;  /* 0x000000ff0300720c */ /* 0x000fda0003f05270 */
[----:B------:R-:W-:-:S04]  /*23e80*/  @!P0 IMAD.MOV.U32 R3, RZ, RZ, 0x8000 ;  /* 0x00008000ff038424 */ /* 0x000fc800078e00ff */
[----:B------:R2:W-:Y:S01]  /*23e90*/  @!P0 SYNCS.ARRIVE.TRANS64 RZ, [R2+URZ+0x34850], R3 ;  /* 0x0348500302ff89a7 */ /* 0x0005e2000800003f */
[----:B------:R-:W-:-:S13]  /*23ea0*/  PLOP3.LUT P0, PT, PT, PT, UP0, 0x80, 0x0 ;  /* 0x000000000000781c */ /* 0x000fda0003f0f008 */
[----:B--2---:R-:W-:Y:S05]  /*23eb0*/  @P0 BRA `(.L_x_3056) ;  /* 0x0000000000040947 */ /* 0x004fea0003800000 */
[----:B------:R-:W-:Y:S01]  /*23ec0*/  BPT.TRAP 0x1 ;  /* 0x000000040000795c */ /* 0x000fe20000300000 */
.L_x_3056:
[----:B------:R-:W2:Y:S01]  /*23ed0*/  LDL R3, [R1+0x8] ;  /* 0x0000080001037983 */ /* 0x000ea20000100800 */
[----:B------:R-:W-:Y:S01]  /*23ee0*/  BSSY B2, `(.L_x_3057) ;  /* 0x0000004000027945 */ /* 0x000fe20003800000 */
[----:B--2---:R-:W-:-:S13]  /*23ef0*/  LOP3.LUT P0, RZ, R3, 0x8, RZ, 0xc0, !PT ;  /* 0x0000000803ff7812 */ /* 0x004fda000780c0ff */
[----:B------:R-:W-:Y:S05]  /*23f00*/  @P0 BRA `(.L_x_3058) ;  /* 0x0000000000040947 */ /* 0x000fea0003800000 */
[----:B------:R-:W-:Y:S01]  /*23f10*/  BPT.TRAP 0x1 ;  /* 0x000000040000795c */ /* 0x000fe20000300000 */
.L_x_3058:
[----:B------:R-:W-:Y:S05]  /*23f20*/  BSYNC B2 ;  /* 0x0000000000027941 */ /* 0x000fea0003800000 */
.L_x_3057:
        /* <DEDUP_REMOVED lines=13> */
.L_x_3059:
        /* <DEDUP_REMOVED lines=16> */
.L_x_3060:
        /* <DEDUP_REMOVED lines=13> */
.L_x_3045:
[----:B------:R-:W-:Y:S05]  /*241d0*/  BSYNC B1 ;  /* 0x0000000000017941 */ /* 0x000fea0003800000 */
.L_x_3044:
[C---:B------:R-:W-:Y:S01]  /*241e0*/  ISETP.GT.AND P0, PT, R0.reuse, 0x1, PT ;  /* 0x000000010000780c */ /* 0x040fe20003f04270 */
[----:B------:R-:W-:-:S12]  /*241f0*/  VIADD R0, R0, 0xfffffffe ;  /* 0xfffffffe00007836 */ /* 0x000fd80000000000 */
[----:B------:R-:W-:Y:S05]  /*24200*/  @P0 BRA `(.L_x_3061) ;  /* 0xffffffe800700947 */ /* 0x000fea000383ffff */
.L_x_3007:
[----:B------:R-:W-:Y:S05]  /*24210*/  BSYNC B0 ;  /* 0x0000000000007941 */ /* 0x000fea0003800000 */
.L_x_3006:
[----:B------:R-:W4:Y:S01]  /*24220*/  S2R R2, SR_TID.X ;  /* 0x0000000000027919 */ /* 0x000f220000002100 */
[----:B------:R-:W-:Y:S01]  /*24230*/  BSSY B0, `(.L_x_3062) ;  /* 0x0000010000007945 */ /* 0x000fe20003800000 */
[----:B----4-:R-:W-:-:S04]  /*24240*/  LOP3.LUT R2, R2, 0x7f, RZ, 0xc0, !PT ;  /* 0x0000007f02027812 */ /* 0x010fc800078ec0ff */
[----:B------:R-:W-:-:S13]  /*24250*/  ISETP.NE.AND P0, PT, R2, RZ, PT ;  /* 0x000000ff0200720c */ /* 0x000fda0003f05270 */
[----:B------:R-:W-:Y:S05]  /*24260*/  @P0 BRA `(.L_x_3063) ;  /* 0x0000000000300947 */ /* 0x000fea0003800000 */
[----:B------:R-:W4:Y:S01]  /*24270*/  S2R R2, SR_LANEID ;  /* 0x0000000000027919 */ /* 0x000f220000000000 */
[----:B------:R-:W-:Y:S01]  /*24280*/  VOTEU.ANY UR4, UPT, PT ;  /* 0x0000000000047886 */ /* 0x000fe200038e0100 */
[----:B0-2---:R-:W0:Y:S01]  /*24290*/  LDC.64 R4, c[0x0][0xc60] ;  /* 0x00031800ff047b82 */ /* 0x005e220000000a00 */
[----:B------:R-:W4:Y:S02]  /*242a0*/  FLO.U32 R0, UR4 ;  /* 0x0000000400007d00 */ /* 0x000f2400080e0000 */
[----:B----4-:R-:W-:-:S06]  /*242b0*/  ISETP.EQ.U32.AND P0, PT, R0, R2, PT ;  /* 0x000000020000720c */ /* 0x010fcc0003f02070 */
[----:B------:R-:W0:Y:S07]  /*242c0*/  POPC R2, UR4 ;  /* 0x0000000400027d09 */ /* 0x000e2e0008000000 */
[----:B0-----:R-:W2:Y:S04]  /*242d0*/  @P0 ATOMG.E.ADD.STRONG.GPU PT, R2, desc[UR60][R4.64], R2 ;  /* 0x00000002040209a8 */ /* 0x001ea800081ee1fc */
[----:B--2---:R0:W2:Y:S02]  /*242e0*/  SHFL.IDX PT, R2, R2, R0, 0x1f ;  /* 0x00001f0002027589 */ /* 0x0040a400000e0000 */
[----:B0-----:R-:W0:Y:S02]  /*242f0*/  S2R R0, SR_LTMASK ;  /* 0x0000000000007919 */ /* 0x001e240000003900 */
[----:B0-----:R-:W-:-:S06]  /*24300*/  LOP3.LUT R0, R0, UR4, RZ, 0xc0, !PT ;  /* 0x0000000400007c12 */ /* 0x001fcc000f8ec0ff */
[----:B------:R-:W2:Y:S02]  /*24310*/  POPC R0, R0 ;  /* 0x0000000000007309 */ /* 0x000ea40000000000 */
[----:B--2---:R-:W-:-:S07]  /*24320*/  IADD3 R16, R2, UR39, R0 ;  /* 0x0000002702107c10 */ /* 0x004fce000fffe000 */
.L_x_3063:
[----:B------:R-:W-:Y:S05]  /*24330*/  BSYNC B0 ;  /* 0x0000000000007941 */ /* 0x000fea0003800000 */
.L_x_3062:
[----:B------:R-:W4:Y:S01]  /*24340*/  LDL R0, [R1+0x8] ;  /* 0x0000080001007983 */ /* 0x000f220000100800 */
[----:B------:R-:W-:Y:S01]  /*24350*/  BSSY B0, `(.L_x_3064) ;  /* 0x0000045000007945 */ /* 0x000fe20003800000 */
[----:B----4-:R-:W-:-:S13]  /*24360*/  LOP3.LUT P0, RZ, R0, 0x4, RZ, 0xc0, !PT ;  /* 0x0000000400ff7812 */ /* 0x010fda000780c0ff */
[----:B------:R-:W-:Y:S05]  /*24370*/  @!P0 BRA `(.L_x_3065) ;  /* 0x0000000400088947 */ /* 0x000fea0003800000 */
[----:B------:R-:W4:Y:S04]  /*24380*/  LDL R3, [R1+0x4] ;  /* 0x0000040001037983 */ /* 0x000f280000100800 */
[----:B------:R-:W4:Y:S04]  /*24390*/  LDL R0, [R1+0xc] ;  /* 0x00000c0001007983 */ /* 0x000f280000100800 */
[----:B------:R-:W2:Y:S01]  /*243a0*/  LDL R2, [R1+0x1c] ;  /* 0x00001c0001027983 */ /* 0x000ea20000100800 */
[----:B------:R-:W-:Y:S01]  /*243b0*/  BSSY B1, `(.L_x_3066) ;  /* 0x0000005000017945 */ /* 0x000fe20003800000 */
[----:B----4-:R-:W-:-:S02]  /*243c0*/  LEA R0, R0, R3, 0x3 ;  /* 0x0000000300007211 */ /* 0x010fc400078e18ff */
[----:B--2---:R-:W-:-:S04]  /*243d0*/  SHF.L.U32 R2, R2, 0x1f, RZ ;  /* 0x0000001f02027819 */ /* 0x004fc800000006ff */
[----:B------:R-:W2:Y:S02]  /*243e0*/  SYNCS.PHASECHK.TRANS64.TRYWAIT P0, [R0+URZ+0x34860], R2 ;  /* 0x03486002000075a7 */ /* 0x000ea4000800017f */
[----:B--2---:R-:W-:Y:S05]  /*243f0*/  @!P0 BRA `(.L_x_3067) ;  /* 0x0000003000948947 */ /* 0x004fea0003800000 */
.L_x_3168:
[----:B------:R-:W-:Y:S05]  /*24400*/  BSYNC B1 ;  /* 0x0000000000017941 */ /* 0x000fea0003800000 */
.L_x_3066:
[----:B------:R-:W4:Y:S01]  /*24410*/  S2R R3, SR_TID.X ;  /* 0x0000000000037919 */ /* 0x000f220000002100 */
[----:B------:R-:W-:-:S04]  /*24420*/  UPRMT UR4, UR38, 0x9910, URZ ;  /* 0x0000991026047896 */ /* 0x000fc8000800003f */
[----:B------:R-:W-:Y:S01]  /*24430*/  UISETP.NE.AND UP0, UPT, UR4, 0x2, UPT ;  /* 0x000000020400788c */ /* 0x000fe2000bf05270 */
[----:B----4-:R-:W-:-:S04]  /*24440*/  LOP3.LUT R3, R3, 0x7f, RZ, 0xc0, !PT ;  /* 0x0000007f03037812 */ /* 0x010fc800078ec0ff */
[----:B------:R-:W-:-:S13]  /*24450*/  ISETP.NE.AND P0, PT, R3, RZ, PT ;  /* 0x000000ff0300720c */ /* 0x000fda0003f05270 */
[----:B--2---:R-:W-:-:S04]  /*24460*/  @!P0 IMAD.MOV.U32 R2, RZ, RZ, 0x8000 ;  /* 0x00008000ff028424 */ /* 0x004fc800078e00ff */
[----:B------:R2:W-:Y:S01]  /*24470*/  @!P0 SYNCS.ARRIVE.TRANS64 RZ, [R0+URZ+0x34850], R2 ;  /* 0x0348500200ff89a7 */ /* 0x0005e2000800003f */
[----:B------:R-:W-:-:S13]  /*24480*/  PLOP3.LUT P0, PT, PT, PT, UP0, 0x80, 0x0 ;  /* 0x000000000000781c */ /* 0x000fda0003f0f008 */
[----:B--2---:R-:W-:Y:S05]  /*24490*/  @P0 BRA `(.L_x_3068) ;  /* 0x0000000000040947 */ /* 0x004fea0003800000 */
[----:B------:R-:W-:Y:S01]  /*244a0*/  BPT.TRAP 0x1 ;  /* 0x000000040000795c */ /* 0x000fe20000300000 */
.L_x_3068:
[----:B------:R-:W2:Y:S01]  /*244b0*/  LDL R2, [R1+0x8] ;  /* 0x0000080001027983 */ /* 0x000ea20000100800 */
[----:B------:R-:W-:Y:S01]  /*244c0*/  BSSY B1, `(.L_x_3069) ;  /* 0x0000004000017945 */ /* 0x000fe20003800000 */
[----:B--2---:R-:W-:-:S13]  /*244d0*/  LOP3.LUT P0, RZ, R2, 0x8, RZ, 0xc0, !PT ;  /* 0x0000000802ff7812 */ /* 0x004fda000780c0ff */
[----:B------:R-:W-:Y:S05]  /*244e0*/  @P0 BRA `(.L_x_3070) ;  /* 0x0000000000040947 */ /* 0x000fea0003800000 */
[----:B------:R-:W-:Y:S01]  /*244f0*/  BPT.TRAP 0x1 ;  /* 0x000000040000795c */ /* 0x000fe20000300000 */
.L_x_3070:
[----:B------:R-:W-:Y:S05]  /*24500*/  BSYNC B1 ;  /* 0x0000000000017941 */ /* 0x000fea0003800000 */
.L_x_3069:
[----:B------:R-:W2:Y:S04]  /*24510*/  LDL.LU R5, [R1+0x20] ;  /* 0x0000200001057983 */ /* 0x000ea80000300800 */
[----:B------:R-:W2:Y:S04]  /*24520*/  LDL.LU R3, [R1+0x14] ;  /* 0x0000140001037983 */ /* 0x000ea80000300800 */
[----:B0-----:R-:W4:Y:S04]  /*24530*/  LDL R4, [R1+0x4] ;  /* 0x0000040001047983 */ /* 0x001f280000100800 */
[----:B------:R-:W4:Y:S01]  /*24540*/  LDL R2, [R1+0xc] ;  /* 0x00000c0001027983 */ /* 0x000f220000100800 */
[----:B------:R-:W-:Y:S01]  /*24550*/  UIADD3 UR4, UP0, UR36, 0x470, URZ ;  /* 0x0000047024047890 */ /* 0x000fe2000ff1e03f */
[----:B------:R-:W-:Y:S01]  /*24560*/  PLOP3.LUT P0, PT, PT, PT, PT, 0x80, 0x0 ;  /* 0x000000000000781c */ /* 0x000fe20003f0f070 */
[----:B------:R-:W-:Y:S01]  /*24570*/  VIADD R0, R0, 0x34850 ;  /* 0x0003485000007836 */ /* 0x000fe20000000000 */
[----:B------:R-:W-:Y:S01]  /*24580*/  UMOV UR6, 0x0 ;  /* 0x0000000000067882 */ /* 0x000fe20000000000 */
[----:B------:R-:W-:Y:S01]  /*24590*/  UIADD3.X UR5, URZ, UR37, URZ, UP0, !UPT ;  /* 0x000000253f057290 */ /* 0x000fe200087fe43f */
[----:B------:R-:W-:Y:S01]  /*245a0*/  UMOV UR7, 0x14f00000 ;  /* 0x14f0000000077882 */ /* 0x000fe20000000000 */
[----:B------:R-:W-:Y:S01]  /*245b0*/  UMOV UR10, URZ ;  /* 0x0000003f000a7c82 */ /* 0x000fe20008000000 */
[----:B--2---:R-:W-:Y:S01]  /*245c0*/  IMAD R3, R3, 0x80, R5 ;  /* 0x0000008003037824 */ /* 0x004fe200078e0205 */
[----:B----4-:R-:W-:-:S05]  /*245d0*/  LEA R2, R2, R4, 0xf ;  /* 0x0000000402027211 */ /* 0x010fca00078e78ff */
[----:B------:R-:W-:-:S07]  /*245e0*/  VIADD R4, R2, 0x400 ;  /* 0x0000040002047836 */ /* 0x000fce0000000000 */
.L_x_3071:
        /* <DEDUP_REMOVED lines=12> */
[----:B------:R-:W-:Y:S01]  /*246b0*/  UMOV UR6, 0x0 ;  /* 0x0000000000067882 */ /* 0x000fe20000000000 */
[----:B------:R-:W-:Y:S01]  /*246c0*/  IADD3 R2, R2, 0x4400, RZ ;  /* 0x0000440002027810 */ /* 0x000fe20007ffe0ff */
[----:B------:R-:W-:Y:S01]  /*246d0*/  UMOV UR7, 0x14f00000 ;  /* 0x14f0000000077882 */ /* 0x000fe20000000000 */
[----:B------:R-:W-:-:S09]  /*246e0*/  UMOV UR10, 0x40 ;  /* 0x00000040000a7882 */ /* 0x000fd20000000000 */
.L_x_3072:
        /* <DEDUP_REMOVED lines=10> */
[----:B----4-:R-:W-:Y:S05]  /*24790*/  @P0 BRA.U.ANY `(.L_x_3072) ;  /* 0xfffffffd00d40947 */ /* 0x010fea000393ffff */
.L_x_3065:
[----:B------:R-:W-:Y:S05]  /*247a0*/  BSYNC B0 ;  /* 0x0000000000007941 */ /* 0x000fea0003800000 */
.L_x_3064:
[----:B------:R-:W4:Y:S04]  /*247b0*/  LDL.LU R5, [R1+0xc] ;  /* 0x00000c0001057983 */ /* 0x000f280000300800 */
[----:B0-2---:R-:W2:Y:S01]  /*247c0*/  LDL.LU R4, [R1+0x1c] ;  /* 0x00001c0001047983 */ /* 0x005ea20000300800 */
[----:B----4-:R-:W-:-:S05]  /*247d0*/  VIADD R0, R5, 0x1 ;  /* 0x0000000105007836 */ /* 0x010fca0000000000 */
[----:B------:R-:W-:-:S04]  /*247e0*/  ISETP.NE.AND P0, PT, R0, 0x2, PT ;  /* 0x000000020000780c */ /* 0x000fc80003f05270 */
[----:B------:R-:W-:Y:S02]  /*247f0*/  SEL R2, RZ, 0x1, P0 ;  /* 0x00000001ff027807 */ /* 0x000fe40000000000 */
[----:B------:R-:W-:Y:S02]  /*24800*/  SEL R0, R0, RZ, P0 ;  /* 0x000000ff00007207 */ /* 0x000fe40000000000 */
[----:B--2---:R-:W-:-:S03]  /*24810*/  LOP3.LUT R4, R4, R2, RZ, 0x3c, !PT ;  /* 0x0000000204047212 */ /* 0x004fc600078e3cff */
[----:B------:R2:W-:Y:S04]  /*24820*/  STL [R1+0xc], R0 ;  /* 0x00000c0001007387 */ /* 0x0005e80000100800 */
[----:B------:R2:W-:Y:S02]  /*24830*/  STL [R1+0x1c], R4 ;  /* 0x00001c0401007387 */ /* 0x0005e40000100800 */
.L_x_2986:
[----:B------:R-:W-:Y:S05]  /*24840*/  BSYNC B7 ;  /* 0x0000000000077941 */ /* 0x000fea0003800000 */
.L_x_2984:
[----:B------:R-:W4:Y:S02]  /*24850*/  LDL R7, [R1+0x8] ;  /* 0x0000080001077983 */ /* 0x000f240000100800 */
[----:B----4-:R-:W-:-:S13]  /*24860*/  LOP3.LUT P0, RZ, R7, 0x10, RZ, 0xc0, !PT ;  /* 0x0000001007ff7812 */ /* 0x010fda000780c0ff */
[----:B------:R-:W-:Y:S05]  /*24870*/  @!P0 BRA `(.L_x_3073) ;  /* 0x0000000000288947 */ /* 0x000fea0003800000 */
[----:B------:R-:W-:Y:S05]  /*24880*/  WARPSYNC.ALL ;  /* 0x0000000000007948 */ /* 0x000fea0003800000 */
[----:B------:R-:W4:Y:S08]  /*24890*/  S2UR UR5, SR_CgaCtaId ;  /* 0x00000000000579c3 */ /* 0x000f300000008800 */
[----:B------:R-:W-:Y:S06]  /*248a0*/  BAR.SYNC.DEFER_BLOCKING 0x5, 0x180 ;  /* 0x0146000000007b1d */ /* 0x000fec0000010000 */
[----:B------:R-:W-:-:S02]  /*248b0*/  UMOV UR4, 0x400 ;  /* 0x0000040000047882 */ /* 0x000fc40000000000 */
[----:B----4-:R-:W-:-:S06]  /*248c0*/  ULEA UR4, UR5, UR4, 0x18 ;  /* 0x0000000405047291 */ /* 0x010fcc000f8ec03f */
[----:B--2---:R-:W-:-:S05]  /*248d0*/  IMAD.U32 R0, RZ, RZ, UR4 ;  /* 0x00000004ff007e24 */ /* 0x004fca000f8e00ff */
[----:B------:R2:W4:Y:S04]  /*248e0*/  LDS.128 R16, [R0+0x348d0] ;  /* 0x0348d00000107984 */ /* 0x0005280000000c00 */
[----:B------:R2:W-:Y:S01]  /*248f0*/  STL [R1+0x4], R0 ;  /* 0x0000040001007387 */ /* 0x0005e20000100800 */
[----:B------:R-:W-:Y:S06]  /*24900*/  BAR.ARV 0x4, 0x180 ;  /* 0x0106000000007b1d */ /* 0x000fec0000002000 */
[----:B------:R-:W-:Y:S05]  /*24910*/  BRA `(.L_x_3074) ;  /* 0x0000000800d87947 */ /* 0x000fea0003800000 */
.L_x_3073:
[----:B---3--:R-:W3:Y:S01]  /*24920*/  LDL R6, [R1+0x2c] ;  /* 0x00002c0001067983 */ /* 0x008ee20000100800 */
[----:B------:R-:W-:Y:S01]  /*24930*/  UMOV UR4, 0xffffffff ;  /* 0xffffffff00047882 */ /* 0x000fe20000000000 */
[----:B---3--:R-:W-:Y:S02]  /*24940*/  ISETP.NE.AND P5, PT, R6, 0x1f, PT ;  /* 0x0000001f0600780c */ /* 0x008fe40003fa5270 */
[----:B------:R-:W-:Y:S11]  /*24950*/  BRA.DIV UR4, `(.L_x_3075) ;  /* 0x0000002e04507947 */ /* 0x000ff6000b800000 */
[----:B--2---:R-:W-:Y:S01]  /*24960*/  IADD3 R0, R19, R6, RZ ;  /* 0x0000000613007210 */ /* 0x004fe20007ffe0ff */
[----:B------:R-:W-:Y:S01]  /*24970*/  ULDC UR4, c[0x0][0xc3c] ;  /* 0x00030f0000047ab9 */ /* 0x000fe20000000800 */
[----:B------:R-:W-:Y:S02]  /*24980*/  LOP3.LUT P4, RZ, R7, 0x1, RZ, 0xc0, !PT ;  /* 0x0000000107ff7812 */ /* 0x000fe4000788c0ff */
[----:B------:R-:W-:-:S13]  /*24990*/  ISETP.GE.OR P0, PT, R0, UR4, !P5 ;  /* 0x0000000400007c0c */ /* 0x000fda000ef06670 */
[----:B------:R-:W2:Y:S02]  /*249a0*/  @!P0 LDC.64 R2, c[0x0][0xc80] ;  /* 0x00032000ff028b82 */ /* 0x000ea40000000a00 */
[----:B--2---:R-:W-:-:S06]  /*249b0*/  @!P0 IMAD.WIDE R2, R0, 0x4, R2 ;  /* 0x0000000400028825 */ /* 0x004fcc00078e0202 */
[----:B------:R2:W3:Y:S01]  /*249c0*/  @!P0 LDG.E R2, desc[UR60][R2.64] ;  /* 0x0000003c02028981 */ /* 0x0004e2000c1e1900 */
[C---:B------:R-:W-:Y:S02]  /*249d0*/  ISETP.GE.U32.AND P1, PT, R6.reuse, 0x4, PT ;  /* 0x000000040600780c */ /* 0x040fe40003f26070 */
[C---:B------:R-:W-:Y:S01]  /*249e0*/  ISETP.GE.U32.AND P2, PT, R6.reuse, 0x8, PT ;  /* 0x000000080600780c */ /* 0x040fe20003f46070 */
[----:B------:R-:W-:Y:S01]  /*249f0*/  SHFL.IDX PT, R5, R16, 0x1, 0x1f ;  /* 0x00201f0010057f89 */ /* 0x000fe200000e0000 */
[C---:B------:R-:W-:Y:S01]  /*24a00*/  ISETP.GE.U32.AND P3, PT, R6.reuse, 0x10, PT ;  /* 0x000000100600780c */ /* 0x040fe20003f66070 */
[----:B--2---:R-:W-:Y:S02]  /*24a10*/  IMAD.MOV.U32 R3, RZ, RZ, RZ ;  /* 0x000000ffff037224 */ /* 0x004fe400078e00ff */
[----:B---3--:R-:W-:Y:S01]  /*24a20*/  @!P0 IMAD.MOV.U32 R3, RZ, RZ, R2 ;  /* 0x000000ffff038224 */ /* 0x008fe200078e0002 */
[----:B------:R-:W-:-:S04]  /*24a30*/  ISETP.GE.U32.AND P0, PT, R6, 0x2, PT ;  /* 0x000000020600780c */ /* 0x000fc80003f06070 */
[----:B------:R-:W2:Y:S02]  /*24a40*/  SHFL.UP PT, R2, R3, 0x1, RZ ;  /* 0x0420000003027989 */ /* 0x000ea400000e00ff */
[----:B--2---:R-:W-:-:S04]  /*24a50*/  SEL R0, R2, RZ, P4 ;  /* 0x000000ff02007207 */ /* 0x004fc80002000000 */
[----:B------:R-:W-:Y:S02]  /*24a60*/  IADD3 R2, R3, R0, RZ ;  /* 0x0000000003027210 */ /* 0x000fe40007ffe0ff */
[----:B------:R-:W-:Y:S04]  /*24a70*/  SHFL.IDX PT, R0, R16, RZ, 0x1f ;  /* 0x00001fff10007589 */ /* 0x000fe800000e0000 */
[----:B------:R-:W2:Y:S02]  /*24a80*/  SHFL.UP PT, R4, R2, 0x2, RZ ;  /* 0x0440000002047989 */ /* 0x000ea400000e00ff */
[----:B--2---:R-:W-:-:S05]  /*24a90*/  SEL R4, R4, RZ, P0 ;  /* 0x000000ff04047207 */ /* 0x004fca0000000000 */
[----:B------:R-:W-:-:S05]  /*24aa0*/  IMAD.IADD R2, R2, 0x1, R4 ;  /* 0x0000000102027824 */ /* 0x000fca00078e0204 */
[----:B------:R-:W2:Y:S02]  /*24ab0*/  SHFL.UP PT, R4, R2, 0x4, RZ ;  /* 0x0480000002047989 */ /* 0x000ea400000e00ff */
[----:B--2---:R-:W-:-:S05]  /*24ac0*/  SEL R4, R4, RZ, P1 ;  /* 0x000000ff04047207 */ /* 0x004fca0000800000 */
[----:B------:R-:W-:-:S05]  /*24ad0*/  IMAD.IADD R2, R2, 0x1, R4 ;  /* 0x0000000102027824 */ /* 0x000fca00078e0204 */
[----:B------:R-:W2:Y:S02]  /*24ae0*/  SHFL.UP PT, R4, R2, 0x8, RZ ;  /* 0x0500000002047989 */ /* 0x000ea400000e00ff */
[----:B--2---:R-:W-:-:S04]  /*24af0*/  SEL R4, R4, RZ, P2 ;  /* 0x000000ff04047207 */ /* 0x004fc80001000000 */
[----:B------:R-:W-:-:S05]  /*24b00*/  IADD3 R2, R2, R4, RZ ;  /* 0x0000000402027210 */ /* 0x000fca0007ffe0ff */
[----:B------:R-:W2:Y:S02]  /*24b10*/  SHFL.UP PT, R4, R2, 0x10, RZ ;  /* 0x0600000002047989 */ /* 0x000ea400000e00ff */
[----:B--2---:R-:W-:-:S05]  /*24b20*/  SEL R4, R4, RZ, P3 ;  /* 0x000000ff04047207 */ /* 0x004fca0001800000 */
[----:B------:R-:W-:-:S05]  /*24b30*/  IMAD.IADD R2, R2, 0x1, R4 ;  /* 0x0000000102027824 */ /* 0x000fca00078e0204 */
[----:B------:R2:W3:Y:S02]  /*24b40*/  SHFL.IDX PT, R16, R2, 0x1f, 0x1f ;  /* 0x03e01f0002107f89 */ /* 0x0004e400000e0000 */
.L_x_3178:
[----:B------:R-:W-:Y:S02]  /*24b50*/  ULDC UR4, c[0x0][0xc38] ;  /* 0x00030e0000047ab9 */ /* 0x000fe40000000800 */
[----:B------:R-:W-:-:S04]  /*24b60*/  IMAD.U32 R4, RZ, RZ, UR4 ;  /* 0x00000004ff047e24 */ /* 0x000fc8000f8e00ff */
[----:B---3--:R-:W-:-:S05]  /*24b70*/  IMAD R16, R16, R4, RZ ;  /* 0x0000000410107224 */ /* 0x008fca00078e02ff */
[----:B------:R-:W-:-:S04]  /*24b80*/  IADD3 R5, R5, R16, RZ ;  /* 0x0000001005057210 */ /* 0x000fc80007ffe0ff */
[----:B------:R-:W-:-:S13]  /*24b90*/  ISETP.GT.AND P4, PT, R5, R0, PT ;  /* 0x000000000500720c */ /* 0x000fda0003f84270 */
[----:B------:R-:W-:Y:S05]  /*24ba0*/  @P4 BRA `(.L_x_3076) ;  /* 0x0000000000a04947 */ /* 0x000fea0003800000 */
.L_x_3081:
[----:B--2---:R-:W2:Y:S01]  /*24bb0*/  LDC R2, c[0x0][0xc3c] ;  /* 0x00030f00ff027b82 */ /* 0x004ea20000000800 */
[----:B------:R-:W-:-:S05]  /*24bc0*/  VIADD R19, R19, 0x1f ;  /* 0x0000001f13137836 */ /* 0x000fca0000000000 */
[----:B--2---:R-:W-:-:S13]  /*24bd0*/  ISETP.GE.AND P4, PT, R19, R2, PT ;  /* 0x000000021300720c */ /* 0x004fda0003f86270 */
[----:B------:R-:W-:Y:S05]  /*24be0*/  @P4 BRA `(.L_x_3077) ;  /* 0x0000000400dc4947 */ /* 0x000fea0003800000 */
[----:B------:R-:W2:Y:S01]  /*24bf0*/  LDL R3, [R1+0x2c] ;  /* 0x00002c0001037983 */ /* 0x000ea20000100800 */
[----:B------:R-:W-:Y:S01]  /*24c00*/  BSSY B0, `(.L_x_3078) ;  /* 0x0000008000007945 */ /* 0x000fe20003800000 */
[----:B--2---:R-:W-:Y:S01]  /*24c10*/  IMAD.IADD R4, R19, 0x1, R3 ;  /* 0x0000000113047824 */ /* 0x004fe200078e0203 */
[----:B------:R-:W-:-:S04]  /*24c20*/  MOV R3, RZ ;  /* 0x000000ff00037202 */ /* 0x000fc80000000f00 */
[----:B------:R-:W-:-:S13]  /*24c30*/  ISETP.GE.OR P4, PT, R4, R2, !P5 ;  /* 0x000000020400720c */ /* 0x000fda0006f86670 */
[----:B------:R-:W-:Y:S05]  /*24c40*/  @P4 BRA `(.L_x_3079) ;  /* 0x00000000000c4947 */ /* 0x000fea0003800000 */
[----:B------:R-:W2:Y:S02]  /*24c50*/  LDC.64 R2, c[0x0][0xc80] ;  /* 0x00032000ff027b82 */ /* 0x000ea40000000a00 */
[----:B--2---:R-:W-:-:S06]  /*24c60*/  IMAD.WIDE R2, R4, 0x4, R2 ;  /* 0x0000000404027825 */ /* 0x004fcc00078e0202 */
[----:B------:R2:W5:Y:S02]  /*24c70*/  LDG.E R3, desc[UR60][R2.64] ;  /* 0x0000003c02037981 */ /* 0x000564000c1e1900 */
.L_x_3079:
[----:B------:R-:W-:Y:S05]  /*24c80*/  BSYNC B0 ;  /* 0x0000000000007941 */ /* 0x000fea0003800000 */
.L_x_3078:
[----:B------:R-:W-:-:S03]  /*24c90*/  UMOV UR4, 0xffffffff ;  /* 0xffffffff00047882 */ /* 0x000fc60000000000 */
[----:B------:R-:W-:Y:S05]  /*24ca0*/  BRA.DIV UR4, `(.L_x_3080) ;  /* 0x0000002e04b87947 */ /* 0x000fea000b800000 */
[----:B------:R-:W3:Y:S04]  /*24cb0*/  LDL R4, [R1+0x8] ;  /* 0x0000080001047983 */ /* 0x000ee80000100800 */
[----:B--2--5:R-:W2:Y:S01]  /*24cc0*/  SHFL.UP PT, R2, R3, 0x1, RZ ;  /* 0x0420000003027989 */ /* 0x024ea200000e00ff */
[----:B---3--:R-:W-:-:S04]  /*24cd0*/  LOP3.LUT P4, RZ, R4, 0x1, RZ, 0xc0, !PT ;  /* 0x0000000104ff7812 */ /* 0x008fc8000788c0ff */
        /* <DEDUP_REMOVED lines=11> */
[----:B------:R-:W2:Y:S02]  /*24d90*/  SHFL.UP PT, R4, R2, 0x10, RZ ;  /* 0x0600000002047989 */ /* 0x000ea400000e00ff */
[----:B--2---:R-:W-:-:S05]  /*24da0*/  SEL R4, R4, RZ, P3 ;  /* 0x000000ff04047207 */ /* 0x004fca0001800000 */
[----:B------:R-:W-:-:S05]  /*24db0*/  IMAD.IADD R2, R2, 0x1, R4 ;  /* 0x0000000102027824 */ /* 0x000fca00078e0204 */
[----:B------:R2:W3:Y:S02]  /*24dc0*/  SHFL.IDX PT, R16, R2, 0x1f, 0x1f ;  /* 0x03e01f0002107f89 */ /* 0x0004e400000e0000 */
.L_x_3186:
[----:B------:R-:W-:Y:S02]  /*24dd0*/  ULDC UR4, c[0x0][0xc38] ;  /* 0x00030e0000047ab9 */ /* 0x000fe40000000800 */
[----:B------:R-:W-:-:S05]  /*24de0*/  MOV R4, UR4 ;  /* 0x0000000400047c02 */ /* 0x000fca0008000f00 */
[----:B---3--:R-:W-:-:S04]  /*24df0*/  IMAD R16, R16, R4, RZ ;  /* 0x0000000410107224 */ /* 0x008fc800078e02ff */
[----:B------:R-:W-:-:S05]  /*24e00*/  IMAD.IADD R5, R16, 0x1, R5 ;  /* 0x0000000110057824 */ /* 0x000fca00078e0205 */
[----:B------:R-:W-:-:S13]  /*24e10*/  ISETP.GT.AND P4, PT, R5, R0, PT ;  /* 0x000000000500720c */ /* 0x000fda0003f84270 */
[----:B------:R-:W-:Y:S05]  /*24e20*/  @!P4 BRA `(.L_x_3081) ;  /* 0xfffffffc0060c947 */ /* 0x000fea000383ffff */
.L_x_3076:
[----:B------:R-:W-:Y:S01]  /*24e30*/  IMAD.IADD R16, R5, 0x1, -R16 ;  /* 0x0000000105107824 */ /* 0x000fe200078e0a10 */
[----:B------:R-:W-:-:S03]  /*24e40*/  UMOV UR4, 0xffffffff ;  /* 0xffffffff00047882 */ /* 0x000fc60000000000 */
[----:B------:R-:W-:-:S05]  /*24e50*/  IMAD R5, R2, R4, R16 ;  /* 0x0000000402057224 */ /* 0x000fca00078e0210 */
[----:B------:R-:W-:Y:S01]  /*24e60*/  ISETP.GT.AND P6, PT, R5, R0, PT ;  /* 0x000000000500720c */ /* 0x000fe20003fc4270 */
[----:B------:R-:W-:-:S12]  /*24e70*/  BRA.DIV UR4, `(.L_x_3082) ;  /* 0x0000003204247947 */ /* 0x000fd8000b800000 */
[----:B------:R-:W-:-:S04]  /*24e80*/  VOTE.ANY R5, PT, !P6 ;  /* 0x0000000000057806 */ /* 0x000fc800070e0100 */
[----:B------:R-:W3:Y:S02]  /*24e90*/  POPC R6, R5 ;  /* 0x0000000500067309 */ /* 0x000ee40000000000 */
[----:B---3--:R3:W4:Y:S02]  /*24ea0*/  SHFL.IDX PT, R17, R3, R6, 0x1f ;  /* 0x00001f0603117589 */ /* 0x00872400000e0000 */
.L_x_3190:
[----:B------:R-:W-:Y:S02]  /*24eb0*/  ISETP.NE.AND P0, PT, R5, RZ, PT ;  /* 0x000000ff0500720c */ /* 0x000fe40003f05270 */
[----:B------:R-:W-:-:S11]  /*24ec0*/  MOV R5, RZ ;  /* 0x000000ff00057202 */ /* 0x000fd60000000f00 */
[----:B------:R-:W-:Y:S05]  /*24ed0*/  @!P0 BRA `(.L_x_3083) ;  /* 0x0000000000148947 */ /* 0x000fea0003800000 */
[----:B------:R-:W-:Y:S01]  /*24ee0*/  UMOV UR4, 0xffffffff ;  /* 0xffffffff00047882 */ /* 0x000fe20000000000 */
[----:B------:R-:W-:Y:S02]  /*24ef0*/  VIADD R12, R6, 0xffffffff ;  /* 0xffffffff060c7836 */ /* 0x000fe40000000000 */
[----:B------:R-:W-:Y:S05]  /*24f00*/  BRA.DIV UR4, `(.L_x_3084) ;  /* 0x0000003204487947 */ /* 0x000fea000b800000 */
[----:B--2---:R2:W0:Y:S02]  /*24f10*/  SHFL.IDX PT, R2, R2, R12, 0x1f ;  /* 0x00001f0c02027589 */ /* 0x00442400000e0000 */
.L_x_3193:
[----:B0-----:R-:W-:-:S07]  /*24f20*/  IMAD.MOV.U32 R5, RZ, RZ, R2 ;  /* 0x000000ffff057224 */ /* 0x001fce00078e0002 */
.L_x_3083:
[----:B--23--:R-:W2:Y:S01]  /*24f30*/  LDC.64 R2, c[0x0][0xc90] ;  /* 0x00032400ff027b82 */ /* 0x00cea20000000a00 */
[----:B------:R-:W-:-:S05]  /*24f40*/  IADD3 R19, R6, R19, RZ ;  /* 0x0000001306137210 */ /* 0x000fca0007ffe0ff */
[----:B--2---:R-:W-:-:S05]  /*24f50*/  IMAD.WIDE R2, R19, 0x4, R2 ;  /* 0x0000000413027825 */ /* 0x004fca00078e0202 */
[----:B------:R-:W4:Y:S01]  /*24f60*/  LDG.E R7, desc[UR60][R2.64] ;  /* 0x0000003c02077981 */ /* 0x000f22000c1e1900 */
[----:B------:R-:W-:-:S04]  /*24f70*/  IMAD R16, R5, R4, R16 ;  /* 0x0000000405107224 */ /* 0x000fc800078e0210 */
[----:B------:R-:W-:Y:S02]  /*24f80*/  IMAD.IADD R0, R0, 0x1, -R16 ;  /* 0x0000000100007824 */ /* 0x000fe400078e0a10 */
[----:B----4-:R-:W-:-:S05]  /*24f90*/  IMAD R6, R17, R7, RZ ;  /* 0x0000000711067224 */ /* 0x010fca00078e02ff */
[----:B-----5:R-:W-:-:S04]  /*24fa0*/  IABS R8, R6 ;  /* 0x0000000600087213 */ /* 0x020fc80000000000 */
[----:B------:R-:W2:Y:S08]  /*24fb0*/  I2F.RP R2, R8 ;  /* 0x0000000800027306 */ /* 0x000eb00000209400 */
[----:B--2---:R-:W2:Y:S02]  /*24fc0*/  MUFU.RCP R2, R2 ;  /* 0x0000000200027308 */ /* 0x004ea40000001000 */
[----:B--2---:R-:W-:-:S06]  /*24fd0*/  VIADD R2, R2, 0xffffffe ;  /* 0x0ffffffe02027836 */ /* 0x004fcc0000000000 */
[----:B------:R-:W2:Y:S02]  /*24fe0*/  F2I.FTZ.U32.TRUNC.NTZ R3, R2 ;  /* 0x0000000200037305 */ /* 0x000ea4000021f000 */
[----:B--2---:R-:W-:-:S04]  /*24ff0*/  IMAD.MOV R2, RZ, RZ, -R3 ;  /* 0x000000ffff027224 */ /* 0x004fc800078e0a03 */
        /* <DEDUP_REMOVED lines=15> */
[----:B------:R-:W-:-:S05]  /*250f0*/  @P0 VIADD R9, R9, 0x1 ;  /* 0x0000000109090836 */ /* 0x000fca0000000000 */
[----:B------:R-:W-:-:S05]  /*25100*/  MOV R2, R9 ;  /* 0x0000000900027202 */ /* 0x000fca0000000f00 */
[----:B------:R-:W-:Y:S01]  /*25110*/  @!P1 IMAD.MOV R2, RZ, RZ, -R2 ;  /* 0x000000ffff029224 */ /* 0x000fe200078e0a02 */
[----:B------:R-:W-:-:S05]  /*25120*/  @!P2 LOP3.LUT R2, RZ, R6, RZ, 0x33, !PT ;  /* 0x00000006ff02a212 */ /* 0x000fca00078e33ff */
[----:B------:R-:W-:Y:S02]  /*25130*/  IMAD R5, R7, R2, RZ ;  /* 0x0000000207057224 */ /* 0x000fe400078e02ff */
[----:B------:R-:W-:Y:S02]  /*25140*/  IMAD.MOV R2, RZ, RZ, -R2 ;  /* 0x000000ffff027224 */ /* 0x000fe400078e0a02 */
[----:B------:R-:W-:Y:S02]  /*25150*/  IMAD.MOV R3, RZ, RZ, -R5 ;  /* 0x000000ffff037224 */ /* 0x000fe400078e0a05 */
[----:B------:R-:W-:-:S03]  /*25160*/  IMAD R0, R6, R2, R0 ;  /* 0x0000000206007224 */ /* 0x000fc600078e0200 */
[----:B------:R-:W-:-:S04]  /*25170*/  VIADDMNMX R4, R3, R4, R7, PT ;  /* 0x0000000403047246 */ /* 0x000fc80003800107 */
[----:B------:R-:W-:-:S04]  /*25180*/  IABS R7, R4 ;  /* 0x0000000400077213 */ /* 0x000fc80000000000 */
[----:B------:R-:W2:Y:S08]  /*25190*/  I2F.RP R3, R7 ;  /* 0x0000000700037306 */ /* 0x000eb00000209400 */
[----:B--2---:R-:W2:Y:S02]  /*251a0*/  MUFU.RCP R3, R3 ;  /* 0x0000000300037308 */ /* 0x004ea40000001000 */
[----:B--2---:R-:W-:-:S06]  /*251b0*/  IADD3 R3, R3, 0xffffffe, RZ ;  /* 0x0ffffffe03037810 */ /* 0x004fcc0007ffe0ff */
        /* <DEDUP_REMOVED lines=15> */
[C---:B------:R-:W-:Y:S02]  /*252b0*/  LOP3.LUT R3, R0.reuse, R4, RZ, 0x3c, !PT ;  /* 0x0000000400037212 */ /* 0x040fe400078e3cff */
[----:B------:R-:W-:Y:S02]  /*252c0*/  IADD3 R0, R0, R5, RZ ;  /* 0x0000000500007210 */ /* 0x000fe40007ffe0ff */
        /* <DEDUP_REMOVED lines=9> */
.L_x_3077:
[----:B------:R-:W-:Y:S01]  /*25360*/  UMOV UR4, URZ ;  /* 0x0000003f00047c82 */ /* 0x000fe20008000000 */
[----:B------:R-:W-:Y:S01]  /*25370*/  UMOV UR5, URZ ;  /* 0x0000003f00057c82 */ /* 0x000fe20008000000 */
[----:B------:R-:W-:Y:S01]  /*25380*/  ULDC UR6, c[0x0][0xc3c] ;  /* 0x00030f0000067ab9 */ /* 0x000fe20000000800 */
[----:B------:R-:W-:Y:S01]  /*25390*/  MOV R16, R0 ;  /* 0x0000000000107202 */ /* 0x000fe20000000f00 */
[----:B------:R-:W-:Y:S01]  /*253a0*/  IMAD.U32 R17, RZ, RZ, UR4 ;  /* 0x00000004ff117e24 */ /* 0x000fe2000f8e00ff */
[----:B------:R-:W-:Y:S01]  /*253b0*/  MOV R19, UR6 ;  /* 0x0000000600137c02 */ /* 0x000fe20008000f00 */
[----:B------:R-:W-:-:S07]  /*253c0*/  IMAD.U32 R18, RZ, RZ, UR5 ;  /* 0x00000005ff127e24 */ /* 0x000fce000f8e00ff */
.L_x_3085:
[----:B------:R-:W2:Y:S04]  /*253d0*/  LDL R0, [R1+0x2c] ;  /* 0x00002c0001007983 */ /* 0x000ea80000100800 */
[----:B------:R3:W4:Y:S01]  /*253e0*/  LDL R3, [R1+0x4] ;  /* 0x0000040001037983 */ /* 0x0007220000100800 */
[----:B------:R-:W-:Y:S05]  /*253f0*/  WARPSYNC.ALL ;  /* 0x0000000000007948 */ /* 0x000fea0003800000 */
[----:B------:R-:W-:Y:S01]  /*25400*/  BAR.SYNC.DEFER_BLOCKING 0x4, 0x180 ;  /* 0x0106000000007b1d */ /* 0x000fe20000010000 */
[----:B--2---:R-:W-:-:S13]  /*25410*/  ISETP.NE.AND P0, PT, R0, RZ, PT ;  /* 0x000000ff0000720c */ /* 0x004fda0003f05270 */
[----:B------:R-:W4:Y:S01]  /*25420*/  @!P0 S2R R0, SR_CgaCtaId ;  /* 0x0000000000008919 */ /* 0x000f220000008800 */
[----:B------:R-:W-:-:S04]  /*25430*/  @!P0 MOV R2, 0x400 ;  /* 0x0000040000028802 */ /* 0x000fc80000000f00 */
[----:B----4-:R-:W-:-:S05]  /*25440*/  @!P0 LEA R3, R0, R2, 0x18 ;  /* 0x0000000200038211 */ /* 0x010fca00078ec0ff */
[----:B------:R3:W-:Y:S04]  /*25450*/  @!P0 STS.128 [R3+0x348d0], R16 ;  /* 0x0348d01003008388 */ /* 0x0007e80000000c00 */
[----:B------:R3:W-:Y:S01]  /*25460*/  @!P0 STL [R1+0x4], R3 ;  /* 0x0000040301008387 */ /* 0x0007e20000100800 */
[----:B------:R-:W-:Y:S06]  /*25470*/  BAR.ARV 0x5, 0x180 ;  /* 0x0146000000007b1d */ /* 0x000fec0000002000 */
.L_x_3074:
[----:B------:R-:W-:Y:S02]  /*25480*/  ULDC UR4, c[0x0][0xc3c] ;  /* 0x00030f0000047ab9 */ /* 0x000fe40000000800 */
[----:B----4-:R-:W-:-:S13]  /*25490*/  ISETP.GE.AND P0, PT, R19, UR4, PT ;  /* 0x0000000413007c0c */ /* 0x010fda000bf06270 */
[----:B------:R-:W-:Y:S05]  /*254a0*/  @!P0 BRA `(.L_x_3086) ;  /* 0xffffff9000f88947 */ /* 0x000fea000383ffff */
[----:B------:R-:W-:Y:S05]  /*254b0*/  BSYNC B8 ;  /* 0x0000000000087941 */ /* 0x000fea0003800000 */
.L_x_2942:
[----:B--2---:R-:W2:Y:S01]  /*254c0*/  LDL.LU R0, [R1+0x50] ;  /* 0x0000500001007983 */ /* 0x004ea20000300800 */
[----:B------:R-:W-:Y:S01]  /*254d0*/  BSSY B0, `(.L_x_3087) ;  /* 0x000000b000007945 */ /* 0x000fe20003800000 */
[----:B------:R-:W4:Y:S01]  /*254e0*/  S2R R5, SR_CgaCtaId ;  /* 0x0000000000057919 */ /* 0x000f220000008800 */
[----:B--2---:R-:W-:-:S05]  /*254f0*/  VIADD R0, R0, 0x1 ;  /* 0x0000000100007836 */ /* 0x004fca0000000000 */
[----:B0-----:R-:W-:-:S04]  /*25500*/  LEA.HI R2, R0, R0, RZ, 0x1 ;  /* 0x0000000000027211 */ /* 0x001fc800078f08ff */
[----:B---3--:R-:W-:-:S05]  /*25510*/  LOP3.LUT R3, R2, 0xfffffffe, RZ, 0xc0, !PT ;  /* 0xfffffffe02037812 */ /* 0x008fca00078ec0ff */
[----:B------:R-:W-:Y:S01]  /*25520*/  IMAD.IADD R3, R0, 0x1, -R3 ;  /* 0x0000000100037824 */ /* 0x000fe200078e0a03 */
[----:B------:R-:W-:-:S04]  /*25530*/  MOV R0, 0x400 ;  /* 0x0000040000007802 */ /* 0x000fc80000000f00 */
[----:B----4-:R-:W-:Y:S02]  /*25540*/  LEA R0, R5, R0, 0x18 ;  /* 0x0000000005007211 */ /* 0x010fe400078ec0ff */
[----:B------:R-:W-:-:S04]  /*25550*/  SHF.L.U32 R3, R3, 0x1f, RZ ;  /* 0x0000001f03037819 */ /* 0x000fc800000006ff */
[----:B------:R-:W0:Y:S02]  /*25560*/  SYNCS.PHASECHK.TRANS64.TRYWAIT P0, [R0+URZ+0x34820], R3 ;  /* 0x03482003000075a7 */ /* 0x000e24000800017f */
[----:B0-----:R-:W-:Y:S05]  /*25570*/  @!P0 BRA `(.L_x_3088) ;  /* 0x0000002800d48947 */ /* 0x001fea0003800000 */
.L_x_3194:
[----:B------:R-:W-:Y:S05]  /*25580*/  BSYNC B0 ;  /* 0x0000000000007941 */ /* 0x000fea0003800000 */
.L_x_3087:
[----:B------:R-:W-:-:S03]  /*25590*/  UMOV UR4, 0xffffffff ;  /* 0xffffffff00047882 */ /* 0x000fc60000000000 */
[----:B------:R-:W-:Y:S05]  /*255a0*/  BRA.DIV UR4, `(.L_x_3089) ;  /* 0x0000002a04dc7947 */ /* 0x000fea000b800000 */
[----:B------:R-:W2:Y:S02]  /*255b0*/  S2R R2, SR_TID.X ;  /* 0x0000000000027919 */ /* 0x000ea40000002100 */
[----:B--2---:R-:W-:-:S04]  /*255c0*/  SHF.R.U32.HI R2, RZ, 0x5, R2 ;  /* 0x00000005ff027819 */ /* 0x004fc80000011602 */
[----:B------:R-:W-:-:S05]  /*255d0*/  LOP3.LUT R2, R2, 0x3, RZ, 0xc0, !PT ;  /* 0x0000000302027812 */ /* 0x000fca00078ec0ff */
[----:B------:R2:W3:Y:S02]  /*255e0*/  SHFL.IDX PT, R14, R2, RZ, 0x1f ;  /* 0x00001fff020e7589 */ /* 0x0004e400000e0000 */
.L_x_3197:
[----:B---3--:R-:W-:-:S13]  /*255f0*/  ISETP.NE.AND P0, PT, R14, RZ, PT ;  /* 0x000000ff0e00720c */ /* 0x008fda0003f05270 */
[----:B------:R-:W-:Y:S05]  /*25600*/  @P0 BRA `(.L_x_2708) ;  /* 0x00000000009c0947 */ /* 0x000fea0003800000 */
[----:B------:R-:W-:-:S03]  /*25610*/  UMOV UR4, 0xffffffff ;  /* 0xffffffff00047882 */ /* 0x000fc60000000000 */
[----:B------:R-:W-:Y:S05]  /*25620*/  BRA.DIV UR4, `(.L_x_3090) ;  /* 0x0000002a04f07947 */ /* 0x000fea000b800000 */
[----:B------:R-:W-:-:S13]  /*25630*/  ELECT P6, URZ, PT ;  /* 0x00000000003f782f */ /* 0x000fda00038c0000 */
.L_x_3200:
[----:B------:R-:W-:Y:S05]  /*25640*/  @!P6 BRA `(.L_x_2708) ;  /* 0x00000000008ce947 */ /* 0x000fea0003800000 */
[----:B--2---:R-:W2:Y:S02]  /*25650*/  LDL R2, [R1+0x58] ;  /* 0x0000580001027983 */ /* 0x004ea40000100800 */
[----:B--2---:R-:W-:-:S13]  /*25660*/  R2UR UR4, R2 ;  /* 0x00000000020472ca */ /* 0x004fda00000e0000 */
[----:B------:R-:W-:-:S06]  /*25670*/  ULOP3.LUT UR4, UR4, 0x2, URZ, 0xfc, !UPT ;  /* 0x0000000204047892 */ /* 0x000fcc000f8efc3f */
[----:B------:R-:W-:-:S04]  /*25680*/  MOV R2, UR4 ;  /* 0x0000000400027c02 */ /* 0x000fc80008000f00 */
[----:B------:R-:W-:-:S13]  /*25690*/  ISETP.NE.AND P2, PT, R2, 0x3, PT ;  /* 0x000000030200780c */ /* 0x000fda0003f45270 */
[----:B------:R-:W-:Y:S05]  /*256a0*/  @!P2 BRA `(.L_x_3091) ;  /* 0x000000000004a947 */ /* 0x000fea0003800000 */
[----:B------:R-:W-:Y:S01]  /*256b0*/  BPT.TRAP 0x1 ;  /* 0x000000040000795c */ /* 0x000fe20000300000 */
.L_x_3091:
[----:B0-----:R-:W2:Y:S04]  /*256c0*/  LDL R3, [R1+0xc] ;  /* 0x00000c0001037983 */ /* 0x001ea80000100800 */
[----:B------:R-:W3:Y:S01]  /*256d0*/  LDL.LU R7, [R1+0x1c] ;  /* 0x00001c0001077983 */ /* 0x000ee20000300800 */
[----:B------:R-:W-:-:S04]  /*256e0*/  VIADD R2, R0, 0x34840 ;  /* 0x0003484000027836 */ /* 0x000fc80000000000 */
        /* <DEDUP_REMOVED lines=11> */
.L_x_3201:
[----:B------:R-:W2:Y:S02]  /*257a0*/  SYNCS.PHASECHK.TRANS64.TRYWAIT P0, [R7+URZ], R2 ;  /* 0x00000002070075a7 */ /* 0x000ea4000800017f */
[----:B--2---:R-:W-:Y:S05]  /*257b0*/  @!P0 BRA `(.L_x_3093) ;  /* 0x0000002800c08947 */ /* 0x004fea0003800000 */
.L_x_3202:
[----:B------:R-:W-:Y:S05]  /*257c0*/  @!P2 BRA `(.L_x_3094) ;  /* 0x000000000004a947 */ /* 0x000fea0003800000 */
[----:B------:R-:W-:Y:S01]  /*257d0*/  BPT.TRAP 0x1 ;  /* 0x000000040000795c */ /* 0x000fe20000300000 */
.L_x_3094:
[----:B------:R-:W3:Y:S01]  /*257e0*/  LDL.LU R4, [R1+0xc] ;  /* 0x00000c0001047983 */ /* 0x000ee20000300800 */
[----:B------:R-:W-:-:S05]  /*257f0*/  VIADD R0, R0, 0x34860 ;  /* 0x0003486000007836 */ /* 0x000fca0000000000 */
[----:B---3--:R-:W-:-:S04]  /*25800*/  LEA R4, R4, R0, 0x3 ;  /* 0x0000000004047211 */ /* 0x008fc800078e18ff */
[----:B------:R-:W3:Y:S02]  /*25810*/  SYNCS.PHASECHK.TRANS64.TRYWAIT P0, [R4+URZ], R5 ;  /* 0x00000005040075a7 */ /* 0x000ee4000800017f */
[----:B---3--:R-:W-:Y:S05]  /*25820*/  @!P0 BRA `(.L_x_3095) ;  /* 0x0000002800b88947 */ /* 0x008fea0003800000 */
.L_x_3203:
[----:B------:R-:W-:-:S07]  /*25830*/  IMAD R3, R3, 0x8, R0 ;  /* 0x0000000803037824 */ /* 0x000fce00078e0200 */
.L_x_3096:
[----:B----4-:R4:W0:Y:S02]  /*25840*/  SYNCS.PHASECHK.TRANS64.TRYWAIT P0, [R3+URZ], R2 ;  /* 0x00000002030075a7 */ /* 0x010824000800017f */
[----:B0-----:R-:W-:Y:S05]  /*25850*/  @!P0 NANOSLEEP.SYNCS 0x989680 ;  /* 0x009896800000895d */ /* 0x001fea0003900000 */
[----:B------:R-:W0:Y:S02]  /*25860*/  @!P0 SYNCS.PHASECHK.TRANS64 P0, [R3+URZ], R2 ;  /* 0x00000002030085a7 */ /* 0x000e24000800007f */
[----:B0-----:R-:W-:Y:S05]  /*25870*/  @!P0 BRA `(.L_x_3096) ;  /* 0xfffffffc00f08947 */ /* 0x001fea000383ffff */
.L_x_2708:
[----:B------:R-:W-:Y:S05]  /*25880*/  BSYNC B9 ;  /* 0x0000000000097941 */ /* 0x000fea0003800000 */
.L_x_2705:
[----:B------:R-:W-:Y:S05]  /*25890*/  EXIT ;  /* 0x000000000000794d */ /* 0x000fea0003800000 */
.L_x_2726:
[----:B-1----:R1:W2:Y:S02]  /*258a0*/  SYNCS.PHASECHK.TRANS64.TRYWAIT P5, [R3+URZ+0x34890], R0 ;  /* 0x03489000030075a7 */ /* 0x0022a400080a017f */
[----:B--2---:R-:W-:Y:S05]  /*258b0*/  @!P5 NANOSLEEP.SYNCS 0x989680 ;  /* 0x009896800000d95d */ /* 0x004fea0003900000 */
[----:B------:R-:W2:Y:S02]  /*258c0*/  @!P5 SYNCS.PHASECHK.TRANS64 P5, [R3+URZ+0x34890], R0 ;  /* 0x034890000300d5a7 */ /* 0x000ea400080a007f */
[----:B--2---:R-:W-:Y:S05]  /*258d0*/  @!P5 BRA `(.L_x_2726) ;  /* 0xfffffffc00f0d947 */ /* 0x004fea000383ffff */
[----:B------:R-:W-:Y:S05]  /*258e0*/  BRA `(.L_x_3097) ;  /* 0xfffffddc00b07947 */ /* 0x000fea000383ffff */
.L_x_2780:
[----:B-1----:R1:W3:Y:S02]  /*258f0*/  SYNCS.PHASECHK.TRANS64.TRYWAIT P5, [R3+URZ+0x34890], R0 ;  /* 0x03489000030075a7 */ /* 0x0022e400080a017f */
[----:B---3--:R-:W-:Y:S05]  /*25900*/  @!P5 NANOSLEEP.SYNCS 0x989680 ;  /* 0x009896800000d95d */ /* 0x008fea0003900000 */
[----:B------:R-:W3:Y:S02]  /*25910*/  @!P5 SYNCS.PHASECHK.TRANS64 P5, [R3+URZ+0x34890], R0 ;  /* 0x034890000300d5a7 */ /* 0x000ee400080a007f */
[----:B---3--:R-:W-:Y:S05]  /*25920*/  @!P5 BRA `(.L_x_2780) ;  /* 0xfffffffc00f0d947 */ /* 0x008fea000383ffff */
[----:B------:R-:W-:Y:S05]  /*25930*/  BRA `(.L_x_3098) ;  /* 0xfffffe1000307947 */ /* 0x000fea000383ffff */
.L_x_2805:
[----:B-1----:R1:W2:Y:S02]  /*25940*/  SYNCS.PHASECHK.TRANS64.TRYWAIT P4, [R3+URZ+0x34890], R0 ;  /* 0x03489000030075a7 */ /* 0x0022a4000808017f */
[----:B--2---:R-:W-:Y:S05]  /*25950*/  @!P4 NANOSLEEP.SYNCS 0x989680 ;  /* 0x009896800000c95d */ /* 0x004fea0003900000 */
[----:B------:R-:W2:Y:S02]  /*25960*/  @!P4 SYNCS.PHASECHK.TRANS64 P4, [R3+URZ+0x34890], R0 ;  /* 0x034890000300c5a7 */ /* 0x000ea4000808007f */
[----:B--2---:R-:W-:Y:S05]  /*25970*/  @!P4 BRA `(.L_x_2805) ;  /* 0xfffffffc00f0c947 */ /* 0x004fea000383ffff */
[----:B------:R-:W-:Y:S05]  /*25980*/  BRA `(.L_x_3099) ;  /* 0xfffffe40004c7947 */ /* 0x000fea000383ffff */
.L_x_2811:
[----:B0-----:R0:W2:Y:S02]  /*25990*/  SYNCS.PHASECHK.TRANS64.TRYWAIT P4, [R3+URZ+0x348b0], R0 ;  /* 0x0348b000030075a7 */ /* 0x0010a4000808017f */
[----:B--2---:R-:W-:Y:S05]  /*259a0*/  @!P4 NANOSLEEP.SYNCS 0x989680 ;  /* 0x009896800000c95d */ /* 0x004fea0003900000 */
[----:B------:R-:W2:Y:S02]  /*259b0*/  @!P4 SYNCS.PHASECHK.TRANS64 P4, [R3+URZ+0x348b0], R0 ;  /* 0x0348b0000300c5a7 */ /* 0x000ea4000808007f */
[----:B--2---:R-:W-:Y:S05]  /*259c0*/  @!P4 BRA `(.L_x_2811) ;  /* 0xfffffffc00f0c947 */ /* 0x004fea000383ffff */
[----:B------:R-:W-:Y:S05]  /*259d0*/  BRA `(.L_x_3100) ;  /* 0xfffffe44004c7947 */ /* 0x000fea000383ffff */
.L_x_2829:
[----:B------:R-:W-:Y:S01]  /*259e0*/  BSSY B1, `(.L_x_3101) ;  /* 0x0000008000017945 */ /* 0x000fe20003800000 */
[----:B------:R-:W-:Y:S01]  /*259f0*/  IMAD.MOV.U32 R13, RZ, RZ, R7 ;  /* 0x000000ffff0d7224 */ /* 0x000fe200078e0007 */
[----:B------:R-:W-:Y:S01]  /*25a00*/  MOV R12, RZ ;  /* 0x000000ff000c7202 */ /* 0x000fe20000000f00 */
[----:B------:R-:W-:Y:S02]  /*25a10*/  IMAD.MOV.U32 R11, RZ, RZ, 0x1c1f ;  /* 0x00001c1fff0b7424 */ /* 0x000fe400078e00ff */
[----:B------:R-:W-:-:S07]  /*25a20*/  IMAD.MOV.U32 R15, RZ, RZ, -0x1 ;  /* 0xffffffffff0f7424 */ /* 0x000fce00078e00ff */
[----:B------:R-:W-:Y:S05]  /*25a30*/  WARPSYNC.COLLECTIVE R15, `(.L_x_3102) ;  /* 0x000000000f087348 */ /* 0x000fea0003c00000 */
[----:B------:R0:W1:Y:S02]  /*25a40*/  SHFL.IDX P6, R14, R13, R12, R11 ;  /* 0x0000000c0d0e7389 */ /* 0x00006400000c000b */
[----:B01----:R-:W-:Y:S01]  /*25a50*/  ENDCOLLECTIVE ;  /* 0x000000000000791b */ /* 0x003fe20003800000 */
.L_x_3102:
[----:B------:R-:W-:Y:S05]  /*25a60*/  BSYNC B1 ;  /* 0x0000000000017941 */ /* 0x000fea0003800000 */
.L_x_3101:
[----:B------:R-:W-:Y:S01]  /*25a70*/  IMAD.MOV.U32 R13, RZ, RZ, R6 ;  /* 0x000000ffff0d7224 */ /* 0x000fe200078e0006 */
[----:B------:R-:W-:Y:S01]  /*25a80*/  MOV R11, 0x1c1f ;  /* 0x00001c1f000b7802 */ /* 0x000fe20000000f00 */
[----:B------:R-:W-:Y:S01]  /*25a90*/  IMAD.MOV.U32 R12, RZ, RZ, RZ ;  /* 0x000000ffff0c7224 */ /* 0x000fe200078e00ff */
[----:B------:R-:W-:Y:S01]  /*25aa0*/  MOV R3, R14 ;  /* 0x0000000e00037202 */ /* 0x000fe20000000f00 */
[----:B------:R-:W-:-:S07]  /*25ab0*/  IMAD.MOV.U32 R15, RZ, RZ, -0x1 ;  /* 0xffffffffff0f7424 */ /* 0x000fce00078e00ff */
[----:B------:R-:W-:Y:S05]  /*25ac0*/  WARPSYNC.COLLECTIVE R15, `(.L_x_3103) ;  /* 0x000000000f087348 */ /* 0x000fea0003c00000 */
[----:B------:R0:W1:Y:S02]  /*25ad0*/  SHFL.IDX P6, R14, R13, R12, R11 ;  /* 0x0000000c0d0e7389 */ /* 0x00006400000c000b */
[----:B01----:R-:W-:Y:S01]  /*25ae0*/  ENDCOLLECTIVE ;  /* 0x000000000000791b */ /* 0x003fe20003800000 */
.L_x_3103:
[----:B------:R-:W-:Y:S01]  /*25af0*/  MOV R13, R8 ;  /* 0x00000008000d7202 */ /* 0x000fe20000000f00 */
[----:B------:R-:W-:-:S07]  /*25b00*/  IMAD.MOV.U32 R0, RZ, RZ, R14 ;  /* 0x000000ffff007224 */ /* 0x000fce00078e000e */
[----:B------:R-:W-:Y:S05]  /*25b10*/  WARPSYNC.COLLECTIVE R15, `(.L_x_3104) ;  /* 0x000000000f087348 */ /* 0x000fea0003c00000 */
[----:B------:R0:W1:Y:S02]  /*25b20*/  SHFL.IDX P6, R14, R13, R12, R11 ;  /* 0x0000000c0d0e7389 */ /* 0x00006400000c000b */
[----:B01----:R-:W-:Y:S01]  /*25b30*/  ENDCOLLECTIVE ;  /* 0x000000000000791b */ /* 0x003fe20003800000 */
.L_x_3104:
[----:B------:R-:W-:Y:S02]  /*25b40*/  IMAD.MOV.U32 R13, RZ, RZ, R4 ;  /* 0x000000ffff0d7224 */ /* 0x000fe400078e0004 */
[----:B------:R-:W-:-:S07]  /*25b50*/  IMAD.MOV.U32 R5, RZ, RZ, R14 ;  /* 0x000000ffff057224 */ /* 0x000fce00078e000e */
[----:B------:R-:W-:Y:S05]  /*25b60*/  WARPSYNC.COLLECTIVE R15, `(.L_x_3105) ;  /* 0x000000000f087348 */ /* 0x000fea0003c00000 */
[----:B------:R0:W1:Y:S02]  /*25b70*/  SHFL.IDX P6, R14, R13, R12, R11 ;  /* 0x0000000c0d0e7389 */ /* 0x00006400000c000b */
[----:B01----:R-:W-:Y:S01]  /*25b80*/  ENDCOLLECTIVE ;  /* 0x000000000000791b */ /* 0x003fe20003800000 */
.L_x_3105:
[----:B------:R-:W-:Y:S05]  /*25b90*/  BRA `(.L_x_3106) ;  /* 0xfffffe5000b87947 */ /* 0x000fea000383ffff */
.L_x_2832:
[----:B------:R-:W-:Y:S01]  /*25ba0*/  BSSY B1, `(.L_x_3107) ;  /* 0x0000008000017945 */ /* 0x000fe20003800000 */
[----:B------:R-:W-:Y:S01]  /*25bb0*/  MOV R13, R7 ;  /* 0x00000007000d7202 */ /* 0x000fe20000000f00 */
[----:B------:R-:W-:Y:S01]  /*25bc0*/  IMAD.MOV.U32 R12, RZ, RZ, 0x1 ;  /* 0x00000001ff0c7424 */ /* 0x000fe200078e00ff */
[----:B------:R-:W-:Y:S01]  /*25bd0*/  MOV R15, 0xffffffff ;  /* 0xffffffff000f7802 */ /* 0x000fe20000000f00 */
[----:B------:R-:W-:-:S07]  /*25be0*/  IMAD.MOV.U32 R11, RZ, RZ, 0x1c1f ;  /* 0x00001c1fff0b7424 */ /* 0x000fce00078e00ff */
[----:B0---4-:R-:W-:Y:S05]  /*25bf0*/  WARPSYNC.COLLECTIVE R15, `(.L_x_3108) ;  /* 0x000000000f087348 */ /* 0x011fea0003c00000 */
[----:B----4-:R1:W2:Y:S02]  /*25c00*/  SHFL.IDX P6, R14, R13, R12, R11 ;  /* 0x0000000c0d0e7389 */ /* 0x0102a400000c000b */
[----:B012---:R-:W-:Y:S01]  /*25c10*/  ENDCOLLECTIVE ;  /* 0x000000000000791b */ /* 0x007fe20003800000 */
.L_x_3108:
[----:B------:R-:W-:Y:S05]  /*25c20*/  BSYNC B1 ;  /* 0x0000000000017941 */ /* 0x000fea0003800000 */
.L_x_3107:
[----:B------:R-:W-:Y:S01]  /*25c30*/  IMAD.MOV.U32 R13, RZ, RZ, R6 ;  /* 0x000000ffff0d7224 */ /* 0x000fe200078e0006 */
[----:B------:R-:W-:Y:S01]  /*25c40*/  MOV R12, 0x1 ;  /* 0x00000001000c7802 */ /* 0x000fe20000000f00 */
[----:B------:R-:W-:Y:S02]  /*25c50*/  IMAD.MOV.U32 R11, RZ, RZ, 0x1c1f ;  /* 0x00001c1fff0b7424 */ /* 0x000fe400078e00ff */
[----:B------:R-:W-:Y:S02]  /*25c60*/  IMAD.MOV.U32 R15, RZ, RZ, -0x1 ;  /* 0xffffffffff0f7424 */ /* 0x000fe400078e00ff */
[----:B------:R-:W-:-:S07]  /*25c70*/  IMAD.MOV.U32 R3, RZ, RZ, R14 ;  /* 0x000000ffff037224 */ /* 0x000fce00078e000e */
[----:B------:R-:W-:Y:S05]  /*25c80*/  WARPSYNC.COLLECTIVE R15, `(.L_x_3109) ;  /* 0x000000000f087348 */ /* 0x000fea0003c00000 */
[----:B------:R0:W1:Y:S02]  /*25c90*/  SHFL.IDX P6, R14, R13, R12, R11 ;  /* 0x0000000c0d0e7389 */ /* 0x00006400000c000b */
[----:B01----:R-:W-:Y:S01]  /*25ca0*/  ENDCOLLECTIVE ;  /* 0x000000000000791b */ /* 0x003fe20003800000 */
.L_x_3109:
[----:B------:R-:W-:Y:S01]  /*25cb0*/  IMAD.MOV.U32 R13, RZ, RZ, R8 ;  /* 0x000000ffff0d7224 */ /* 0x000fe200078e0008 */
[----:B------:R-:W-:-:S07]  /*25cc0*/  MOV R0, R14 ;  /* 0x0000000e00007202 */ /* 0x000fce0000000f00 */
[----:B------:R-:W-:Y:S05]  /*25cd0*/  WARPSYNC.COLLECTIVE R15, `(.L_x_3110) ;  /* 0x000000000f087348 */ /* 0x000fea0003c00000 */
[----:B------:R0:W1:Y:S02]  /*25ce0*/  SHFL.IDX P6, R14, R13, R12, R11 ;  /* 0x0000000c0d0e7389 */ /* 0x00006400000c000b */
[----:B01----:R-:W-:Y:S01]  /*25cf0*/  ENDCOLLECTIVE ;  /* 0x000000000000791b */ /* 0x003fe20003800000 */
.L_x_3110:
[----:B------:R-:W-:Y:S01]  /*25d00*/  MOV R13, R4 ;  /* 0x00000004000d7202 */ /* 0x000fe20000000f00 */
[----:B------:R-:W-:-:S07]  /*25d10*/  IMAD.MOV.U32 R5, RZ, RZ, R14 ;  /* 0x000000ffff057224 */ /* 0x000fce00078e000e */
[----:B------:R-:W-:Y:S05]  /*25d20*/  WARPSYNC.COLLECTIVE R15, `(.L_x_3111) ;  /* 0x000000000f087348 */ /* 0x000fea0003c00000 */
[----:B------:R0:W1:Y:S02]  /*25d30*/  SHFL.IDX P6, R14, R13, R12, R11 ;  /* 0x0000000c0d0e7389 */ /* 0x00006400000c000b */
[----:B01----:R-:W-:Y:S01]  /*25d40*/  ENDCOLLECTIVE ;  /* 0x000000000000791b */ /* 0x003fe20003800000 */
.L_x_3111:
[----:B------:R-:W-:Y:S01]  /*25d50*/  IMAD.MOV.U32 R4, RZ, RZ, R14 ;  /* 0x000000ffff047224 */ /* 0x000fe200078e000e */
[----:B------:R-:W-:Y:S06]  /*25d60*/  BRA `(.L_x_3112) ;  /* 0xfffffe5800447947 */ /* 0x000fec000383ffff */
.L_x_2836:
[----:B0-----:R0:W1:Y:S02]  /*25d70*/  SYNCS.PHASECHK.TRANS64.TRYWAIT P0, [R16+URZ+0x34800], R5 ;  /* 0x03480005100075a7 */ /* 0x001064000800017f */
[----:B-1----:R-:W-:Y:S05]  /*25d80*/  @!P0 NANOSLEEP.SYNCS 0x989680 ;  /* 0x009896800000895d */ /* 0x002fea0003900000 */
[----:B------:R-:W1:Y:S02]  /*25d90*/  @!P0 SYNCS.PHASECHK.TRANS64 P0, [R16+URZ+0x34800], R5 ;  /* 0x03480005100085a7 */ /* 0x000e64000800007f */
[----:B-1----:R-:W-:Y:S05]  /*25da0*/  @!P0 BRA `(.L_x_2836) ;  /* 0xfffffffc00f08947 */ /* 0x002fea000383ffff */
[----:B------:R-:W-:Y:S05]  /*25db0*/  BRA `(.L_x_3113) ;  /* 0xfffffe6000547947 */ /* 0x000fea000383ffff */
.L_x_2860:
        /* <DEDUP_REMOVED lines=8> */
.L_x_3115:
[----:B------:R-:W-:Y:S05]  /*25e40*/  BSYNC B1 ;  /* 0x0000000000017941 */ /* 0x000fea0003800000 */
.L_x_3114:
[----:B------:R-:W-:Y:S01]  /*25e50*/  IMAD.MOV.U32 R13, RZ, RZ, R6 ;  /* 0x000000ffff0d7224 */ /* 0x000fe200078e0006 */
[----:B------:R-:W-:Y:S01]  /*25e60*/  MOV R11, 0x1c1f ;  /* 0x00001c1f000b7802 */ /* 0x000fe20000000f00 */
[----:B------:R-:W-:Y:S01]  /*25e70*/  IMAD.MOV.U32 R12, RZ, RZ, RZ ;  /* 0x000000ffff0c7224 */ /* 0x000fe200078e00ff */
[----:B------:R-:W-:Y:S01]  /*25e80*/  MOV R3, R14 ;  /* 0x0000000e00037202 */ /* 0x000fe20000000f00 */
[----:B------:R-:W-:-:S04]  /*25e90*/  IMAD.MOV.U32 R15, RZ, RZ, -0x1 ;  /* 0xffffffffff0f7424 */ /* 0x000fc800078e00ff */
[----:B------:R-:W-:-:S07]  /*25ea0*/  IMAD.MOV.U32 R21, RZ, RZ, R3 ;  /* 0x000000ffff157224 */ /* 0x000fce00078e0003 */
[----:B------:R-:W-:Y:S05]  /*25eb0*/  WARPSYNC.COLLECTIVE R15, `(.L_x_3116) ;  /* 0x000000000f087348 */ /* 0x000fea0003c00000 */
[----:B------:R0:W1:Y:S02]  /*25ec0*/  SHFL.IDX P6, R14, R13, R12, R11 ;  /* 0x0000000c0d0e7389 */ /* 0x00006400000c000b */
[----:B01----:R-:W-:Y:S01]  /*25ed0*/  ENDCOLLECTIVE ;  /* 0x000000000000791b */ /* 0x003fe20003800000 */
.L_x_3116:
[----:B------:R-:W-:Y:S01]  /*25ee0*/  MOV R13, R7 ;  /* 0x00000007000d7202 */ /* 0x000fe20000000f00 */
[----:B------:R-:W-:-:S07]  /*25ef0*/  IMAD.MOV.U32 R0, RZ, RZ, R14 ;  /* 0x000000ffff007224 */ /* 0x000fce00078e000e */
[----:B------:R-:W-:Y:S05]  /*25f00*/  WARPSYNC.COLLECTIVE R15, `(.L_x_3117) ;  /* 0x000000000f087348 */ /* 0x000fea0003c00000 */
[----:B------:R0:W1:Y:S02]  /*25f10*/  SHFL.IDX P6, R14, R13, R12, R11 ;  /* 0x0000000c0d0e7389 */ /* 0x00006400000c000b */
[----:B01----:R-:W-:Y:S01]  /*25f20*/  ENDCOLLECTIVE ;  /* 0x000000000000791b */ /* 0x003fe20003800000 */
.L_x_3117:
[----:B------:R-:W-:Y:S01]  /*25f30*/  MOV R20, R0 ;  /* 0x0000000000147202 */ /* 0x000fe20000000f00 */
[----:B------:R-:W-:Y:S02]  /*25f40*/  IMAD.MOV.U32 R13, RZ, RZ, R9 ;  /* 0x000000ffff0d7224 */ /* 0x000fe400078e0009 */
[----:B------:R-:W-:-:S07]  /*25f50*/  IMAD.MOV.U32 R5, RZ, RZ, R14 ;  /* 0x000000ffff057224 */ /* 0x000fce00078e000e */
[----:B------:R-:W-:Y:S05]  /*25f60*/  WARPSYNC.COLLECTIVE R15, `(.L_x_3118) ;  /* 0x000000000f087348 */ /* 0x000fea0003c00000 */
[----:B------:R0:W1:Y:S02]  /*25f70*/  SHFL.IDX P6, R14, R13, R12, R11 ;  /* 0x0000000c0d0e7389 */ /* 0x00006400000c000b */
[----:B01----:R-:W-:Y:S01]  /*25f80*/  ENDCOLLECTIVE ;  /* 0x000000000000791b */ /* 0x003fe20003800000 */
.L_x_3118:
[----:B------:R-:W-:Y:S05]  /*25f90*/  BRA `(.L_x_3119) ;  /* 0xfffffe8400247947 */ /* 0x000fea000383ffff */
.L_x_2863:
[----:B------:R-:W-:Y:S01]  /*25fa0*/  BSSY B1, `(.L_x_3120) ;  /* 0x0000008000017945 */ /* 0x000fe20003800000 */
[----:B------:R-:W-:Y:S01]  /*25fb0*/  IMAD.MOV.U32 R13, RZ, RZ, R8 ;  /* 0x000000ffff0d7224 */ /* 0x000fe200078e0008 */
[----:B------:R-:W-:Y:S01]  /*25fc0*/  MOV R12, 0x1 ;  /* 0x00000001000c7802 */ /* 0x000fe20000000f00 */
[----:B------:R-:W-:Y:S02]  /*25fd0*/  IMAD.MOV.U32 R11, RZ, RZ, 0x1c1f ;  /* 0x00001c1fff0b7424 */ /* 0x000fe400078e00ff */
[----:B------:R-:W-:-:S07]  /*25fe0*/  IMAD.MOV.U32 R15, RZ, RZ, -0x1 ;  /* 0xffffffffff0f7424 */ /* 0x000fce00078e00ff */
[----:B------:R-:W-:Y:S05]  /*25ff0*/  WARPSYNC.COLLECTIVE R15, `(.L_x_3121) ;  /* 0x000000000f087348 */ /* 0x000fea0003c00000 */
[----:B------:R0:W1:Y:S02]  /*26000*/  SHFL.IDX P6, R14, R13, R12, R11 ;  /* 0x0000000c0d0e7389 */ /* 0x00006400000c000b */
[----:B01----:R-:W-:Y:S01]  /*26010*/  ENDCOLLECTIVE ;  /* 0x000000000000791b */ /* 0x003fe20003800000 */
.L_x_3121:
[----:B------:R-:W-:Y:S05]  /*26020*/  BSYNC B1 ;  /* 0x0000000000017941 */ /* 0x000fea0003800000 */
.L_x_3120:
[----:B------:R-:W-:Y:S01]  /*26030*/  IMAD.MOV.U32 R13, RZ, RZ, R6 ;  /* 0x000000ffff0d7224 */ /* 0x000fe200078e0006 */
[----:B------:R-:W-:Y:S01]  /*26040*/  MOV R11, 0x1c1f ;  /* 0x00001c1f000b7802 */ /* 0x000fe20000000f00 */
[----:B------:R-:W-:Y:S01]  /*26050*/  IMAD.MOV.U32 R12, RZ, RZ, 0x1 ;  /* 0x00000001ff0c7424 */ /* 0x000fe200078e00ff */
[----:B------:R-:W-:Y:S01]  /*26060*/  MOV R3, R14 ;  /* 0x0000000e00037202 */ /* 0x000fe20000000f00 */
[----:B------:R-:W-:-:S04]  /*26070*/  IMAD.MOV.U32 R15, RZ, RZ, -0x1 ;  /* 0xffffffffff0f7424 */ /* 0x000fc800078e00ff */
[----:B------:R-:W-:-:S07]  /*26080*/  IMAD.MOV.U32 R61, RZ, RZ, R3 ;  /* 0x000000ffff3d7224 */ /* 0x000fce00078e0003 */
[----:B------:R-:W-:Y:S05]  /*26090*/  WARPSYNC.COLLECTIVE R15, `(.L_x_3122) ;  /* 0x000000000f087348 */ /* 0x000fea0003c00000 */
[----:B------:R0:W1:Y:S02]  /*260a0*/  SHFL.IDX P6, R14, R13, R12, R11 ;  /* 0x0000000c0d0e7389 */ /* 0x00006400000c000b */
[----:B01----:R-:W-:Y:S01]  /*260b0*/  ENDCOLLECTIVE ;  /* 0x000000000000791b */ /* 0x003fe20003800000 */
.L_x_3122:
[----:B------:R-:W-:Y:S01]  /*260c0*/  MOV R13, R7 ;  /* 0x00000007000d7202 */ /* 0x000fe20000000f00 */
[----:B------:R-:W-:-:S07]  /*260d0*/  IMAD.MOV.U32 R0, RZ, RZ, R14 ;  /* 0x000000ffff007224 */ /* 0x000fce00078e000e */
[----:B------:R-:W-:Y:S05]  /*260e0*/  WARPSYNC.COLLECTIVE R15, `(.L_x_3123) ;  /* 0x000000000f087348 */ /* 0x000fea0003c00000 */
[----:B------:R0:W1:Y:S02]  /*260f0*/  SHFL.IDX P6, R14, R13, R12, R11 ;  /* 0x0000000c0d0e7389 */ /* 0x00006400000c000b */
[----:B01----:R-:W-:Y:S01]  /*26100*/  ENDCOLLECTIVE ;  /* 0x000000000000791b */ /* 0x003fe20003800000 */
.L_x_3123:
[----:B------:R-:W-:Y:S01]  /*26110*/  MOV R60, R0 ;  /* 0x00000000003c7202 */ /* 0x000fe20000000f00 */
[----:B------:R-:W-:Y:S02]  /*26120*/  IMAD.MOV.U32 R13, RZ, RZ, R9 ;  /* 0x000000ffff0d7224 */ /* 0x000fe400078e0009 */
[----:B------:R-:W-:-:S07]  /*26130*/  IMAD.MOV.U32 R7, RZ, RZ, R14 ;  /* 0x000000ffff077224 */ /* 0x000fce00078e000e */
[----:B------:R-:W-:Y:S05]  /*26140*/  WARPSYNC.COLLECTIVE R15, `(.L_x_3124) ;  /* 0x000000000f087348 */ /* 0x000fea0003c00000 */
[----:B------:R0:W1:Y:S02]  /*26150*/  SHFL.IDX P6, R14, R13, R12, R11 ;  /* 0x0000000c0d0e7389 */ /* 0x00006400000c000b */
[----:B01----:R-:W-:Y:S01]  /*26160*/  ENDCOLLECTIVE ;  /* 0x000000000000791b */ /* 0x003fe20003800000 */
.L_x_3124:
[----:B------:R-:W-:Y:S05]  /*26170*/  BRA `(.L_x_3125) ;  /* 0xfffffe8800347947 */ /* 0x000fea000383ffff */
.L_x_2867:
[----:B0-----:R0:W1:Y:S02]  /*26180*/  SYNCS.PHASECHK.TRANS64.TRYWAIT P0, [R16+URZ+0x34800], R21 ;  /* 0x03480015100075a7 */ /* 0x001064000800017f */
[----:B-1----:R-:W-:Y:S05]  /*26190*/  @!P0 NANOSLEEP.SYNCS 0x989680 ;  /* 0x009896800000895d */ /* 0x002fea0003900000 */
[----:B------:R-:W1:Y:S02]  /*261a0*/  @!P0 SYNCS.PHASECHK.TRANS64 P0, [R16+URZ+0x34800], R21 ;  /* 0x03480015100085a7 */ /* 0x000e64000800007f */
[----:B-1----:R-:W-:Y:S05]  /*261b0*/  @!P0 BRA `(.L_x_2867) ;  /* 0xfffffffc00f08947 */ /* 0x002fea000383ffff */
[----:B------:R-:W-:Y:S05]  /*261c0*/  BRA `(.L_x_3126) ;  /* 0xfffffe8c009c7947 */ /* 0x000fea000383ffff */
.L_x_2881:
[----:B-1----:R1:W2:Y:S02]  /*261d0*/  SYNCS.PHASECHK.TRANS64.TRYWAIT P2, [R0+URZ+0x34830], R3 ;  /* 0x03483003000075a7 */ /* 0x0022a4000804017f */
[----:B--2---:R-:W-:Y:S05]  /*261e0*/  @!P2 NANOSLEEP.SYNCS 0x989680 ;  /* 0x009896800000a95d */ /* 0x004fea0003900000 */
[----:B------:R-:W2:Y:S02]  /*261f0*/  @!P2 SYNCS.PHASECHK.TRANS64 P2, [R0+URZ+0x34830], R3 ;  /* 0x034830030000a5a7 */ /* 0x000ea4000804007f */
[----:B--2---:R-:W-:Y:S05]  /*26200*/  @!P2 BRA `(.L_x_2881) ;  /* 0xfffffffc00f0a947 */ /* 0x004fea000383ffff */
[----:B------:R-:W-:Y:S05]  /*26210*/  BRA `(.L_x_2880) ;  /* 0xfffffeb400507947 */ /* 0x000fea000383ffff */
.L_x_2888:
[----:B-1----:R1:W2:Y:S02]  /*26220*/  SYNCS.PHASECHK.TRANS64.TRYWAIT P3, [R14+URZ+0x34830], R11 ;  /* 0x0348300b0e0075a7 */ /* 0x0022a4000806017f */
[----:B--2---:R-:W-:Y:S05]  /*26230*/  @!P3 NANOSLEEP.SYNCS 0x989680 ;  /* 0x009896800000b95d */ /* 0x004fea0003900000 */
[----:B------:R-:W2:Y:S02]  /*26240*/  @!P3 SYNCS.PHASECHK.TRANS64 P3, [R14+URZ+0x34830], R11 ;  /* 0x0348300b0e00b5a7 */ /* 0x000ea4000806007f */
[----:B--2---:R-:W-:Y:S05]  /*26250*/  @!P3 BRA `(.L_x_2888) ;  /* 0xfffffffc00f0b947 */ /* 0x004fea000383ffff */
[----:B------:R-:W-:Y:S05]  /*26260*/  BRA `(.L_x_2887) ;  /* 0xfffffee400b07947 */ /* 0x000fea000383ffff */
.L_x_2893:
[----:B-1----:R1:W2:Y:S02]  /*26270*/  SYNCS.PHASECHK.TRANS64.TRYWAIT P3, [R15+URZ+0x34850], R0 ;  /* 0x034850000f0075a7 */ /* 0x0022a4000806017f */
[----:B--2---:R-:W-:Y:S05]  /*26280*/  @!P3 NANOSLEEP.SYNCS 0x989680 ;  /* 0x009896800000b95d */ /* 0x004fea0003900000 */
[----:B------:R-:W2:Y:S02]  /*26290*/  @!P3 SYNCS.PHASECHK.TRANS64 P3, [R15+URZ+0x34850], R0 ;  /* 0x034850000f00b5a7 */ /* 0x000ea4000806007f */
[----:B--2---:R-:W-:Y:S05]  /*262a0*/  @!P3 BRA `(.L_x_2893) ;  /* 0xfffffffc00f0b947 */ /* 0x004fea000383ffff */
[----:B------:R-:W-:Y:S05]  /*262b0*/  BRA `(.L_x_2892) ;  /* 0xfffffef000a87947 */ /* 0x000fea000383ffff */
.L_x_2901:
[----:B-1----:R1:W2:Y:S02]  /*262c0*/  SYNCS.PHASECHK.TRANS64.TRYWAIT P2, [R8+URZ+0x34830], R9 ;  /* 0x03483009080075a7 */ /* 0x0022a4000804017f */
[----:B--2---:R-:W-:Y:S05]  /*262d0*/  @!P2 NANOSLEEP.SYNCS 0x989680 ;  /* 0x009896800000a95d */ /* 0x004fea0003900000 */
[----:B------:R-:W2:Y:S02]  /*262e0*/  @!P2 SYNCS.PHASECHK.TRANS64 P2, [R8+URZ+0x34830], R9 ;  /* 0x034830090800a5a7 */ /* 0x000ea4000804007f */
[----:B--2---:R-:W-:Y:S05]  /*262f0*/  @!P2 BRA `(.L_x_2901) ;  /* 0xfffffffc00f0a947 */ /* 0x004fea000383ffff */
[----:B------:R-:W-:Y:S05]  /*26300*/  BRA `(.L_x_2900) ;  /* 0xffffff1c003c7947 */ /* 0x000fea000383ffff */
.L_x_2906:
[----:B-1----:R1:W2:Y:S02]  /*26310*/  SYNCS.PHASECHK.TRANS64.TRYWAIT P2, [R14+URZ+0x34850], R0 ;  /* 0x034850000e0075a7 */ /* 0x0022a4000804017f */
[----:B--2---:R-:W-:Y:S05]  /*26320*/  @!P2 NANOSLEEP.SYNCS 0x989680 ;  /* 0x009896800000a95d */ /* 0x004fea0003900000 */
[----:B------:R-:W2:Y:S02]  /*26330*/  @!P2 SYNCS.PHASECHK.TRANS64 P2, [R14+URZ+0x34850], R0 ;  /* 0x034850000e00a5a7 */ /* 0x000ea4000804007f */
[----:B--2---:R-:W-:Y:S05]  /*26340*/  @!P2 BRA `(.L_x_2906) ;  /* 0xfffffffc00f0a947 */ /* 0x004fea000383ffff */
[----:B------:R-:W-:Y:S05]  /*26350*/  BRA `(.L_x_2905) ;  /* 0xffffff28002c7947 */ /* 0x000fea000383ffff */
.L_x_2912:
[----:B-1----:R1:W2:Y:S02]  /*26360*/  SYNCS.PHASECHK.TRANS64.TRYWAIT P0, [R11+URZ+0x34850], R2 ;  /* 0x034850020b0075a7 */ /* 0x0022a4000800017f */
[----:B--2---:R-:W-:Y:S05]  /*26370*/  @!P0 NANOSLEEP.SYNCS 0x989680 ;  /* 0x009896800000895d */ /* 0x004fea0003900000 */
[----:B------:R-:W2:Y:S02]  /*26380*/  @!P0 SYNCS.PHASECHK.TRANS64 P0, [R11+URZ+0x34850], R2 ;  /* 0x034850020b0085a7 */ /* 0x000ea4000800007f */
[----:B--2---:R-:W-:Y:S05]  /*26390*/  @!P0 BRA `(.L_x_2912) ;  /* 0xfffffffc00f08947 */ /* 0x004fea000383ffff */
[----:B------:R-:W-:Y:S05]  /*263a0*/  BRA `(.L_x_2911) ;  /* 0xffffff4c00507947 */ /* 0x000fea000383ffff */
.L_x_2948:
[----:B------:R-:W1:Y:S01]  /*263b0*/  S2R R7, SR_TID.X ;  /* 0x0000000000077919 */ /* 0x000e620000002100 */
[----:B------:R-:W-:Y:S01]  /*263c0*/  BSSY B1, `(.L_x_3127) ;  /* 0x000000a000017945 */ /* 0x000fe20003800000 */
[----:B------:R-:W-:Y:S01]  /*263d0*/  MOV R12, RZ ;  /* 0x000000ff000c7202 */ /* 0x000fe20000000f00 */
[----:B------:R-:W-:Y:S02]  /*263e0*/  IMAD.MOV.U32 R11, RZ, RZ, 0x1f ;  /* 0x0000001fff0b7424 */ /* 0x000fe400078e00ff */
[----:B------:R-:W-:Y:S01]  /*263f0*/  IMAD.MOV.U32 R15, RZ, RZ, -0x1 ;  /* 0xffffffffff0f7424 */ /* 0x000fe200078e00ff */
[----:B-1----:R-:W-:-:S04]  /*26400*/  SHF.R.U32.HI R7, RZ, 0x5, R7 ;  /* 0x00000005ff077819 */ /* 0x002fc80000011607 */
[----:B------:R-:W-:-:S05]  /*26410*/  LOP3.LUT R7, R7, 0x3, RZ, 0xc0, !PT ;  /* 0x0000000307077812 */ /* 0x000fca00078ec0ff */
[----:B0-----:R-:W-:-:S07]  /*26420*/  IMAD.MOV.U32 R13, RZ, RZ, R7 ;  /* 0x000000ffff0d7224 */ /* 0x001fce00078e0007 */
[----:B------:R-:W-:Y:S05]  /*26430*/  WARPSYNC.COLLECTIVE R15, `(.L_x_3128) ;  /* 0x000000000f087348 */ /* 0x000fea0003c00000 */
[----:B------:R0:W1:Y:S02]  /*26440*/  SHFL.IDX P6, R14, R13, R12, R11 ;  /* 0x0000000c0d0e7389 */ /* 0x00006400000c000b */
[----:B01----:R-:W-:Y:S01]  /*26450*/  ENDCOLLECTIVE ;  /* 0x000000000000791b */ /* 0x003fe20003800000 */
.L_x_3128:
[----:B------:R-:W-:Y:S05]  /*26460*/  BSYNC B1 ;  /* 0x0000000000017941 */ /* 0x000fea0003800000 */
.L_x_3127:
[----:B------:R-:W-:Y:S05]  /*26470*/  BRA `(.L_x_3129) ;  /* 0xffffff8c00007947 */ /* 0x000fea000383ffff */
.L_x_2950:
[----:B------:R-:W-:Y:S01]  /*26480*/  BSSY B1, `(.L_x_3130) ;  /* 0x0000006000017945 */ /* 0x000fe20003800000 */
[----:B------:R-:W-:-:S07]  /*26490*/  MOV R15, 0xffffffff ;  /* 0xffffffff000f7802 */ /* 0x000fce0000000f00 */
[----:B01----:R-:W-:Y:S05]  /*264a0*/  WARPSYNC.COLLECTIVE R15, `(.L_x_3131) ;  /* 0x000000000f0c7348 */ /* 0x003fea0003c00000 */
[----:B------:R-:W-:Y:S02]  /*264b0*/  ELECT P6, UR62, PT ;  /* 0x00000000003e782f */ /* 0x000fe400038c0000 */
[----:B------:R-:W-:Y:S01]  /*264c0*/  MOV R14, UR62 ;  /* 0x0000003e000e7c02 */ /* 0x000fe20008000f00 */
[----:B01----:R-:W-:Y:S10]  /*264d0*/  ENDCOLLECTIVE ;  /* 0x000000000000791b */ /* 0x003ff40003800000 */
.L_x_3131:
[----:B------:R-:W-:Y:S05]  /*264e0*/  BSYNC B1 ;  /* 0x0000000000017941 */ /* 0x000fea0003800000 */
.L_x_3130:
[----:B------:R-:W-:Y:S01]  /*264f0*/  PLOP3.LUT P2, PT, P6, PT, PT, 0x80, 0x0 ;  /* 0x000000000000781c */ /* 0x000fe2000374f070 */
[----:B------:R-:W-:-:S12]  /*26500*/  BRA `(.L_x_2949) ;  /* 0xffffff8800f47947 */ /* 0x000fd8000383ffff */
.L_x_2952:
[----:B-1----:R-:W2:Y:S02]  /*26510*/  LDL R3, [R1+0x4] ;  /* 0x0000040001037983 */ /* 0x002ea40000100800 */
[----:B--2---:R1:W2:Y:S02]  /*26520*/  SYNCS.PHASECHK.TRANS64.TRYWAIT P0, [R3+URZ+0x34820], R2 ;  /* 0x03482002030075a7 */ /* 0x0042a4000800017f */
[----:B--2---:R-:W-:Y:S05]  /*26530*/  @!P0 NANOSLEEP.SYNCS 0x989680 ;  /* 0x009896800000895d */ /* 0x004fea0003900000 */
[----:B------:R-:W2:Y:S02]  /*26540*/  @!P0 SYNCS.PHASECHK.TRANS64 P0, [R3+URZ+0x34820], R2 ;  /* 0x03482002030085a7 */ /* 0x000ea4000800007f */
[----:B--2---:R-:W-:Y:S05]  /*26550*/  @!P0 BRA `(.L_x_2952) ;  /* 0xfffffffc00ec8947 */ /* 0x004fea000383ffff */
[----:B------:R-:W-:Y:S05]  /*26560*/  BRA `(.L_x_3132) ;  /* 0xffffff8c00047947 */ /* 0x000fea000383ffff */
.L_x_2956:
[----:B-1----:R1:W2:Y:S02]  /*26570*/  SYNCS.PHASECHK.TRANS64.TRYWAIT P0, [R4+URZ+0x348a0], R8 ;  /* 0x0348a008040075a7 */ /* 0x0022a4000800017f */
[----:B--2---:R-:W-:Y:S05]  /*26580*/  @!P0 NANOSLEEP.SYNCS 0x989680 ;  /* 0x009896800000895d */ /* 0x004fea0003900000 */
[----:B------:R-:W2:Y:S02]  /*26590*/  @!P0 SYNCS.PHASECHK.TRANS64 P0, [R4+URZ+0x348a0], R8 ;  /* 0x0348a008040085a7 */ /* 0x000ea4000800007f */
[----:B--2---:R-:W-:Y:S05]  /*265a0*/  @!P0 BRA `(.L_x_2956) ;  /* 0xfffffffc00f08947 */ /* 0x004fea000383ffff */
[----:B------:R-:W-:Y:S05]  /*265b0*/  BRA `(.L_x_3133) ;  /* 0xffffff8c00287947 */ /* 0x000fea000383ffff */
.L_x_2963:
[----:B--2---:R2:W3:Y:S02]  /*265c0*/  SYNCS.PHASECHK.TRANS64.TRYWAIT P0, [R4+URZ+0x348c0], R8 ;  /* 0x0348c008040075a7 */ /* 0x0044e4000800017f */
[----:B---3--:R-:W-:Y:S05]  /*265d0*/  @!P0 NANOSLEEP.SYNCS 0x989680 ;  /* 0x009896800000895d */ /* 0x008fea0003900000 */
[----:B------:R-:W3:Y:S02]  /*265e0*/  @!P0 SYNCS.PHASECHK.TRANS64 P0, [R4+URZ+0x348c0], R8 ;  /* 0x0348c008040085a7 */ /* 0x000ee4000800007f */
[----:B---3--:R-:W-:Y:S05]  /*265f0*/  @!P0 BRA `(.L_x_2963) ;  /* 0xfffffffc00f08947 */ /* 0x008fea000383ffff */
[----:B------:R-:W-:Y:S05]  /*26600*/  BRA `(.L_x_3134) ;  /* 0xffffff9000247947 */ /* 0x000fea000383ffff */
.L_x_2971:
[----:B-1----:R1:W2:Y:S02]  /*26610*/  SYNCS.PHASECHK.TRANS64.TRYWAIT P0, [R6+URZ+0x348a0], R5 ;  /* 0x0348a005060075a7 */ /* 0x0022a4000800017f */
[----:B--2---:R-:W-:Y:S05]  /*26620*/  @!P0 NANOSLEEP.SYNCS 0x989680 ;  /* 0x009896800000895d */ /* 0x004fea0003900000 */
[----:B------:R-:W2:Y:S02]  /*26630*/  @!P0 SYNCS.PHASECHK.TRANS64 P0, [R6+URZ+0x348a0], R5 ;  /* 0x0348a005060085a7 */ /* 0x000ea4000800007f */
[----:B--2---:R-:W-:Y:S05]  /*26640*/  @!P0 BRA `(.L_x_2971) ;  /* 0xfffffffc00f08947 */ /* 0x004fea000383ffff */
[----:B------:R-:W-:Y:S05]  /*26650*/  BRA `(.L_x_3135) ;  /* 0xffffff9400507947 */ /* 0x000fea000383ffff */
.L_x_2978:
[----:B--2---:R2:W3:Y:S02]  /*26660*/  SYNCS.PHASECHK.TRANS64.TRYWAIT P0, [R6+URZ+0x348c0], R5 ;  /* 0x0348c005060075a7 */ /* 0x0044e4000800017f */
[----:B---3--:R-:W-:Y:S05]  /*26670*/  @!P0 NANOSLEEP.SYNCS 0x989680 ;  /* 0x009896800000895d */ /* 0x008fea0003900000 */
[----:B------:R-:W3:Y:S02]  /*26680*/  @!P0 SYNCS.PHASECHK.TRANS64 P0, [R6+URZ+0x348c0], R5 ;  /* 0x0348c005060085a7 */ /* 0x000ee4000800007f */
[----:B---3--:R-:W-:Y:S05]  /*26690*/  @!P0 BRA `(.L_x_2978) ;  /* 0xfffffffc00f08947 */ /* 0x008fea000383ffff */
[----:B------:R-:W-:Y:S05]  /*266a0*/  BRA `(.L_x_3136) ;  /* 0xffffff9800487947 */ /* 0x000fea000383ffff */
.L_x_2992:
[----:B------:R-:W1:Y:S01]  /*266b0*/  S2R R5, SR_TID.X ;  /* 0x0000000000057919 */ /* 0x000e620000002100 */
[----:B------:R-:W-:Y:S01]  /*266c0*/  BSSY B0, `(.L_x_3137) ;  /* 0x000000a000007945 */ /* 0x000fe20003800000 */
[----:B------:R-:W-:Y:S01]  /*266d0*/  IMAD.MOV.U32 R12, RZ, RZ, RZ ;  /* 0x000000ffff0c7224 */ /* 0x000fe200078e00ff */
[----:B------:R-:W-:Y:S01]  /*266e0*/  MOV R11, 0x1f ;  /* 0x0000001f000b7802 */ /* 0x000fe20000000f00 */
[----:B------:R-:W-:Y:S01]  /*266f0*/  IMAD.MOV.U32 R15, RZ, RZ, -0x1 ;  /* 0xffffffffff0f7424 */ /* 0x000fe200078e00ff */
[----:B-1----:R-:W-:-:S04]  /*26700*/  SHF.R.U32.HI R5, RZ, 0x5, R5 ;  /* 0x00000005ff057819 */ /* 0x002fc80000011605 */
[----:B------:R-:W-:-:S05]  /*26710*/  LOP3.LUT R5, R5, 0x3, RZ, 0xc0, !PT ;  /* 0x0000000305057812 */ /* 0x000fca00078ec0ff */
[----:B0-----:R-:W-:-:S07]  /*26720*/  IMAD.MOV.U32 R13, RZ, RZ, R5 ;  /* 0x000000ffff0d7224 */ /* 0x001fce00078e0005 */
[----:B------:R-:W-:Y:S05]  /*26730*/  WARPSYNC.COLLECTIVE R15, `(.L_x_3138) ;  /* 0x000000000f087348 */ /* 0x000fea0003c00000 */
[----:B------:R0:W1:Y:S02]  /*26740*/  SHFL.IDX P6, R14, R13, R12, R11 ;  /* 0x0000000c0d0e7389 */ /* 0x00006400000c000b */
[----:B01----:R-:W-:Y:S01]  /*26750*/  ENDCOLLECTIVE ;  /* 0x000000000000791b */ /* 0x003fe20003800000 */
.L_x_3138:
[----:B------:R-:W-:Y:S05]  /*26760*/  BSYNC B0 ;  /* 0x0000000000007941 */ /* 0x000fea0003800000 */
.L_x_3137:
[----:B------:R-:W-:Y:S05]  /*26770*/  BRA `(.L_x_3139) ;  /* 0xffffffa000ec7947 */ /* 0x000fea000383ffff */
.L_x_2994:
[----:B------:R-:W-:Y:S01]  /*26780*/  BSSY B0, `(.L_x_3140) ;  /* 0x0000006000007945 */ /* 0x000fe20003800000 */
[----:B------:R-:W-:-:S07]  /*26790*/  IMAD.MOV.U32 R15, RZ, RZ, -0x1 ;  /* 0xffffffffff0f7424 */ /* 0x000fce00078e00ff */
[----:B01----:R-:W-:Y:S05]  /*267a0*/  WARPSYNC.COLLECTIVE R15, `(.L_x_3141) ;  /* 0x000000000f0c7348 */ /* 0x003fea0003c00000 */
[----:B------:R-:W-:Y:S02]  /*267b0*/  ELECT P6, UR62, PT ;  /* 0x00000000003e782f */ /* 0x000fe400038c0000 */
[----:B------:R-:W-:Y:S01]  /*267c0*/  MOV R14, UR62 ;  /* 0x0000003e000e7c02 */ /* 0x000fe20008000f00 */
[----:B01----:R-:W-:Y:S10]  /*267d0*/  ENDCOLLECTIVE ;  /* 0x000000000000791b */ /* 0x003ff40003800000 */
.L_x_3141:
[----:B------:R-:W-:Y:S05]  /*267e0*/  BSYNC B0 ;  /* 0x0000000000007941 */ /* 0x000fea0003800000 */
.L_x_3140:
[----:B------:R-:W-:Y:S05]  /*267f0*/  BRA `(.L_x_3142) ;  /* 0xffffffa000fc7947 */ /* 0x000fea000383ffff */
.L_x_2996:
[----:B-1----:R1:W2:Y:S02]  /*26800*/  SYNCS.PHASECHK.TRANS64.TRYWAIT P0, [R0+URZ+0x34840], R2 ;  /* 0x03484002000075a7 */ /* 0x0022a4000800017f */
[----:B--2---:R-:W-:Y:S05]  /*26810*/  @!P0 NANOSLEEP.SYNCS 0x989680 ;  /* 0x009896800000895d */ /* 0x004fea0003900000 */
[----:B------:R-:W2:Y:S02]  /*26820*/  @!P0 SYNCS.PHASECHK.TRANS64 P0, [R0+URZ+0x34840], R2 ;  /* 0x03484002000085a7 */ /* 0x000ea4000800007f */
[----:B--2---:R-:W-:Y:S05]  /*26830*/  @!P0 BRA `(.L_x_2996) ;  /* 0xfffffffc00f08947 */ /* 0x004fea000383ffff */
[----:B------:R-:W-:Y:S05]  /*26840*/  BRA `(.L_x_3143) ;  /* 0xffffffa400687947 */ /* 0x000fea000383ffff */
.L_x_3000:
[----:B------:R0:W5:Y:S01]  /*26850*/  LDL.LU R9, [R1+0x40] ;  /* 0x0000400001097983 */ /* 0x0001620000300800 */
[----:B------:R-:W-:Y:S01]  /*26860*/  MOV R13, R2 ;  /* 0x00000002000d7202 */ /* 0x000fe20000000f00 */
[----:B------:R-:W-:Y:S01]  /*26870*/  IMAD.MOV.U32 R12, RZ, RZ, RZ ;  /* 0x000000ffff0c7224 */ /* 0x000fe200078e00ff */
[----:B------:R-:W-:Y:S01]  /*26880*/  MOV R15, 0xffffffff ;  /* 0xffffffff000f7802 */ /* 0x000fe20000000f00 */
[----:B------:R-:W-:-:S07]  /*26890*/  IMAD.MOV.U32 R11, RZ, RZ, 0x181f ;  /* 0x0000181fff0b7424 */ /* 0x000fce00078e00ff */
[----:B0----5:R-:W-:Y:S05]  /*268a0*/  WARPSYNC.COLLECTIVE R15, `(.L_x_3144) ;  /* 0x000000000f087348 */ /* 0x021fea0003c00000 */
[----:B------:R1:W2:Y:S02]  /*268b0*/  SHFL.IDX P6, R14, R13, R12, R11 ;  /* 0x0000000c0d0e7389 */ /* 0x0002a400000c000b */
[----:B012--5:R-:W-:Y:S01]  /*268c0*/  ENDCOLLECTIVE ;  /* 0x000000000000791b */ /* 0x027fe20003800000 */
.L_x_3144:
[----:B------:R-:W-:Y:S02]  /*268d0*/  IMAD.MOV.U32 R13, RZ, RZ, R3 ;  /* 0x000000ffff0d7224 */ /* 0x000fe400078e0003 */
[----:B------:R-:W-:-:S07]  /*268e0*/  IMAD.MOV.U32 R4, RZ, RZ, R14 ;  /* 0x000000ffff047224 */ /* 0x000fce00078e000e */
[----:B------:R-:W-:Y:S05]  /*268f0*/  WARPSYNC.COLLECTIVE R15, `(.L_x_3145) ;  /* 0x000000000f087348 */ /* 0x000fea0003c00000 */
[----:B------:R0:W1:Y:S02]  /*26900*/  SHFL.IDX P6, R14, R13, R12, R11 ;  /* 0x0000000c0d0e7389 */ /* 0x00006400000c000b */
[----:B01----:R-:W-:Y:S01]  /*26910*/  ENDCOLLECTIVE ;  /* 0x000000000000791b */ /* 0x003fe20003800000 */
.L_x_3145:
[----:B------:R-:W-:Y:S02]  /*26920*/  IMAD R17, R17, 0x80, R10 ;  /* 0x0000008011117824 */ /* 0x000fe400078e020a */
[----:B------:R-:W-:Y:S02]  /*26930*/  IMAD.MOV.U32 R13, RZ, RZ, R2 ;  /* 0x000000ffff0d7224 */ /* 0x000fe400078e0002 */
[----:B------:R-:W-:Y:S02]  /*26940*/  IMAD R0, R9, R7, RZ ;  /* 0x0000000709007224 */ /* 0x000fe400078e02ff */
[----:B------:R0:W5:Y:S01]  /*26950*/  LDL R9, [R1+0x30] ;  /* 0x0000300001097983 */ /* 0x0001620000100800 */
[----:B------:R-:W-:Y:S01]  /*26960*/  IMAD.MOV.U32 R12, RZ, RZ, 0x1 ;  /* 0x00000001ff0c7424 */ /* 0x000fe200078e00ff */
[----:B------:R-:W-:Y:S02]  /*26970*/  MOV R5, R14 ;  /* 0x0000000e00057202 */ /* 0x000fe40000000f00 */
[----:B------:R-:W-:-:S13]  /*26980*/  ISETP.GE.AND P2, PT, R17, R0, PT ;  /* 0x000000001100720c */ /* 0x000fda0003f46270 */
[----:B0----5:R-:W-:Y:S05]  /*26990*/  WARPSYNC.COLLECTIVE R15, `(.L_x_3146) ;  /* 0x000000000f087348 */ /* 0x021fea0003c00000 */
[----:B------:R1:W2:Y:S02]  /*269a0*/  SHFL.IDX P6, R14, R13, R12, R11 ;  /* 0x0000000c0d0e7389 */ /* 0x0002a400000c000b */
[----:B012--5:R-:W-:Y:S01]  /*269b0*/  ENDCOLLECTIVE ;  /* 0x000000000000791b */ /* 0x027fe20003800000 */
.L_x_3146:
[----:B------:R-:W-:Y:S02]  /*269c0*/  IADD3 R7, R17, 0x10, RZ ;  /* 0x0000001011077810 */ /* 0x000fe40007ffe0ff */
[----:B------:R-:W-:Y:S01]  /*269d0*/  @!P2 LEA R5, P4, R8, R5, 0x1 ;  /* 0x000000050805a211 */ /* 0x000fe200078808ff */
[----:B------:R-:W-:-:S04]  /*269e0*/  IMAD.MOV.U32 R13, RZ, RZ, R3 ;  /* 0x000000ffff0d7224 */ /* 0x000fc800078e0003 */
[----:B------:R-:W-:-:S05]  /*269f0*/  @!P2 IMAD.X R4, RZ, RZ, R4, P4 ;  /* 0x000000ffff04a224 */ /* 0x000fca00020e0604 */
[----:B------:R-:W-:Y:S02]  /*26a00*/  @!P2 LOP3.LUT R5, R5, R4, RZ, 0x3c, !PT ;  /* 0x000000040505a212 */ /* 0x000fe400078e3cff */
[----:B------:R-:W-:-:S07]  /*26a10*/  MOV R6, R14 ;  /* 0x0000000e00067202 */ /* 0x000fce0000000f00 */
[----:B------:R-:W-:Y:S05]  /*26a20*/  WARPSYNC.COLLECTIVE R15, `(.L_x_3147) ;  /* 0x000000000f087348 */ /* 0x000fea0003c00000 */
[----:B------:R0:W1:Y:S02]  /*26a30*/  SHFL.IDX P6, R14, R13, R12, R11 ;  /* 0x0000000c0d0e7389 */ /* 0x00006400000c000b */
[----:B01----:R-:W-:Y:S01]  /*26a40*/  ENDCOLLECTIVE ;  /* 0x000000000000791b */ /* 0x003fe20003800000 */
.L_x_3147:
[----:B------:R-:W-:-:S04]  /*26a50*/  @!P2 LOP3.LUT R4, R5, R4, RZ, 0x3c, !PT ;  /* 0x000000040504a212 */ /* 0x000fc800078e3cff */
[----:B------:R-:W-:Y:S01]  /*26a60*/  @!P2 LOP3.LUT R5, R5, R4, RZ, 0x3c, !PT ;  /* 0x000000040505a212 */ /* 0x000fe200078e3cff */
[----:B------:R-:W-:Y:S01]  /*26a70*/  IMAD.MOV.U32 R13, RZ, RZ, R2 ;  /* 0x000000ffff0d7224 */ /* 0x000fe200078e0002 */
[----:B------:R-:W-:-:S03]  /*26a80*/  MOV R12, 0x2 ;  /* 0x00000002000c7802 */ /* 0x000fc60000000f00 */
        /* <DEDUP_REMOVED lines=11> */
.L_x_3148:
[----:B------:R-:W-:-:S04]  /*26b40*/  @!P2 LEA R5, P4, R8, R4, 0x1 ;  /* 0x000000040805a211 */ /* 0x000fc800078808ff */
[----:B------:R-:W-:-:S04]  /*26b50*/  @!P2 IADD3.X R4, RZ, R6, RZ, P4, !PT ;  /* 0x00000006ff04a210 */ /* 0x000fc800027fe4ff */
[----:B------:R-:W-:Y:S01]  /*26b60*/  @!P2 LOP3.LUT R5, R5, R4, RZ, 0x3c, !PT ;  /* 0x000000040505a212 */ /* 0x000fe200078e3cff */
[----:B------:R-:W-:-:S03]  /*26b70*/  IMAD.MOV.U32 R13, RZ, RZ, R3 ;  /* 0x000000ffff0d7224 */ /* 0x000fc600078e0003 */
[----:B------:R-:W-:-:S04]  /*26b80*/  @!P2 LOP3.LUT R4, R5, R4, RZ, 0x3c, !PT ;  /* 0x000000040504a212 */ /* 0x000fc800078e3cff */
[----:B------:R-:W-:Y:S01]  /*26b90*/  @!P2 LOP3.LUT R5, R5, R4, RZ, 0x3c, !PT ;  /* 0x000000040505a212 */ /* 0x000fe200078e3cff */
[----:B------:R-:W-:-:S04]  /*26ba0*/  IMAD.MOV.U32 R6, RZ, RZ, R14 ;  /* 0x000000ffff067224 */ /* 0x000fc800078e000e */
[----:B------:R-:W-:Y:S01]  /*26bb0*/  @!PT LDS RZ, [RZ] ;  /* 0x00000000fffff984 */ /* 0x000fe20000000800 */
[----:B------:R-:W-:Y:S01]  /*26bc0*/  @!PT LDS RZ, [RZ] ;  /* 0x00000000fffff984 */ /* 0x000fe20000000800 */
[----:B------:R-:W-:Y:S01]  /*26bd0*/  @!PT LDS RZ, [RZ] ;  /* 0x00000000fffff984 */ /* 0x000fe20000000800 */
[----:B------:R0:W-:Y:S03]  /*26be0*/  @!P2 LDGSTS.E.BYPASS.LTC128B.128 [R9+0x10c00], desc[UR60][R4.64], !P3 ;  /* 0x10c000000409afae */ /* 0x0001e6000d901d7c */
[----:B0-----:R-:W-:Y:S05]  /*26bf0*/  WARPSYNC.COLLECTIVE R15, `(.L_x_3149) ;  /* 0x000000000f087348 */ /* 0x001fea0003c00000 */
[----:B------:R1:W2:Y:S02]  /*26c00*/  SHFL.IDX P6, R14, R13, R12, R11 ;  /* 0x0000000c0d0e7389 */ /* 0x0002a400000c000b */
[----:B012---:R-:W-:Y:S01]  /*26c10*/  ENDCOLLECTIVE ;  /* 0x000000000000791b */ /* 0x007fe20003800000 */
.L_x_3149:
[----:B------:R-:W-:Y:S01]  /*26c20*/  @!PT LDS RZ, [RZ] ;  /* 0x00000000fffff984 */ /* 0x000fe20000000800 */
[----:B------:R-:W-:Y:S01]  /*26c30*/  @!PT LDS RZ, [RZ] ;  /* 0x00000000fffff984 */ /* 0x000fe20000000800 */
[----:B------:R-:W-:Y:S01]  /*26c40*/  @!PT LDS RZ, [RZ] ;  /* 0x00000000fffff984 */ /* 0x000fe20000000800 */
[----:B------:R-:W-:Y:S04]  /*26c50*/  @!P2 LDGSTS.E.BYPASS.LTC128B.128 [R9+0x14c00], desc[UR60][R4.64+0x80], !P0 ;  /* 0x14c000800409afae */ /* 0x000fe8000c101d7c */
[----:B------:R0:W-:Y:S01]  /*26c60*/  @!P2 LDGSTS.E.BYPASS.LTC128B.128 [R9+0x18c00], desc[UR60][R4.64+0x100], !P1 ;  /* 0x18c001000409afae */ /* 0x0001e2000c901d7c */
[----:B------:R-:W-:Y:S01]  /*26c70*/  MOV R13, R2 ;  /* 0x00000002000d7202 */ /* 0x000fe20000000f00 */
[----:B------:R-:W-:Y:S02]  /*26c80*/  IMAD.MOV.U32 R12, RZ, RZ, 0x3 ;  /* 0x00000003ff0c7424 */ /* 0x000fe400078e00ff */
[----:B0-----:R-:W-:-:S05]  /*26c90*/  VIADD R4, R17, 0x20 ;  /* 0x0000002011047836 */ /* 0x001fca0000000000 */
[----:B------:R-:W-:Y:S02]  /*26ca0*/  ISETP.GE.AND P2, PT, R4, R0, PT ;  /* 0x000000000400720c */ /* 0x000fe40003f46270 */
[----:B------:R-:W-:-:S11]  /*26cb0*/  MOV R4, R14 ;  /* 0x0000000e00047202 */ /* 0x000fd60000000f00 */
[----:B------:R-:W-:Y:S05]  /*26cc0*/  WARPSYNC.COLLECTIVE R15, `(.L_x_3150) ;  /* 0x000000000f087348 */ /* 0x000fea0003c00000 */
[----:B------:R0:W1:Y:S02]  /*26cd0*/  SHFL.IDX P6, R14, R13, R12, R11 ;  /* 0x0000000c0d0e7389 */ /* 0x00006400000c000b */
[----:B01----:R-:W-:Y:S01]  /*26ce0*/  ENDCOLLECTIVE ;  /* 0x000000000000791b */ /* 0x003fe20003800000 */
.L_x_3150:
[----:B------:R-:W-:Y:S02]  /*26cf0*/  @!P2 LEA R5, P4, R8, R4, 0x1 ;  /* 0x000000040805a211 */ /* 0x000fe400078808ff */
[----:B------:R-:W-:-:S03]  /*26d00*/  MOV R13, R3 ;  /* 0x00000003000d7202 */ /* 0x000fc60000000f00 */
[----:B------:R-:W-:-:S05]  /*26d10*/  @!P2 IMAD.X R4, RZ, RZ, R6, P4 ;  /* 0x000000ffff04a224 */ /* 0x000fca00020e0606 */
[----:B------:R-:W-:Y:S01]  /*26d20*/  @!P2 LOP3.LUT R5, R5, R4, RZ, 0x3c, !PT ;  /* 0x000000040505a212 */ /* 0x000fe200078e3cff */
[----:B------:R-:W-:-:S03]  /*26d30*/  IMAD.MOV.U32 R6, RZ, RZ, R14 ;  /* 0x000000ffff067224 */ /* 0x000fc600078e000e */
[----:B------:R-:W-:-:S07]  /*26d40*/  @!P2 LOP3.LUT R4, R5, R4, RZ, 0x3c, !PT ;  /* 0x000000040504a212 */ /* 0x000fce00078e3cff */
[----:B------:R-:W-:Y:S05]  /*26d50*/  WARPSYNC.COLLECTIVE R15, `(.L_x_3151) ;  /* 0x000000000f087348 */ /* 0x000fea0003c00000 */
[----:B------:R0:W1:Y:S02]  /*26d60*/  SHFL.IDX P6, R14, R13, R12, R11 ;  /* 0x0000000c0d0e7389 */ /* 0x00006400000c000b */
[----:B01----:R-:W-:Y:S01]  /*26d70*/  ENDCOLLECTIVE ;  /* 0x000000000000791b */ /* 0x003fe20003800000 */
.L_x_3151:
[----:B------:R-:W-:-:S05]  /*26d80*/  @!P2 LOP3.LUT R5, R5, R4, RZ, 0x3c, !PT ;  /* 0x000000040505a212 */ /* 0x000fca00078e3cff */
[----:B------:R-:W-:Y:S01]  /*26d90*/  @!PT LDS RZ, [RZ] ;  /* 0x00000000fffff984 */ /* 0x000fe20000000800 */
[----:B------:R-:W-:Y:S01]  /*26da0*/  @!PT LDS RZ, [RZ] ;  /* 0x00000000fffff984 */ /* 0x000fe20000000800 */
[----:B------:R-:W-:Y:S01]  /*26db0*/  @!PT LDS RZ, [RZ] ;  /* 0x00000000fffff984 */ /* 0x000fe20000000800 */
[----:B------:R-:W-:Y:S04]  /*26dc0*/  @!P2 LDGSTS.E.BYPASS.LTC128B.128 [R9+0x11400], desc[UR60][R4.64], !P3 ;  /* 0x114000000409afae */ /* 0x000fe8000d901d7c */
[----:B------:R-:W-:Y:S01]  /*26dd0*/  @!P2 LDGSTS.E.BYPASS.LTC128B.128 [R9+0x15400], desc[UR60][R4.64+0x80], !P0 ;  /* 0x154000800409afae */ /* 0x000fe2000c101d7c */
[----:B------:R-:W-:-:S03]  /*26de0*/  IMAD.MOV.U32 R13, RZ, RZ, R2 ;  /* 0x000000ffff0d7224 */ /* 0x000fc600078e0002 */
[----:B------:R0:W-:Y:S01]  /*26df0*/  @!P2 LDGSTS.E.BYPASS.LTC128B.128 [R9+0x19400], desc[UR60][R4.64+0x100], !P1 ;  /* 0x194001000409afae */ /* 0x0001e2000c901d7c */
[----:B------:R-:W-:Y:S02]  /*26e00*/  IMAD.MOV.U32 R12, RZ, RZ, 0x4 ;  /* 0x00000004ff0c7424 */ /* 0x000fe400078e00ff */
[----:B0-----:R-:W-:-:S05]  /*26e10*/  VIADD R4, R17, 0x30 ;  /* 0x0000003011047836 */ /* 0x001fca0000000000 */
[----:B------:R-:W-:Y:S01]  /*26e20*/  ISETP.GE.AND P2, PT, R4, R0, PT ;  /* 0x000000000400720c */ /* 0x000fe20003f46270 */
[----:B------:R-:W-:-:S12]  /*26e30*/  IMAD.MOV.U32 R4, RZ, RZ, R14 ;  /* 0x000000ffff047224 */ /* 0x000fd800078e000e */
[----:B------:R-:W-:Y:S05]  /*26e40*/  WARPSYNC.COLLECTIVE R15, `(.L_x_3152) ;  /* 0x000000000f087348 */ /* 0x000fea0003c00000 */
[----:B------:R0:W1:Y:S02]  /*26e50*/  SHFL.IDX P6, R14, R13, R12, R11 ;  /* 0x0000000c0d0e7389 */ /* 0x00006400000c000b */
[----:B01----:R-:W-:Y:S01]  /*26e60*/  ENDCOLLECTIVE ;  /* 0x000000000000791b */ /* 0x003fe20003800000 */
.L_x_3152:
        /* <DEDUP_REMOVED lines=8> */
.L_x_3153:
[----:B------:R-:W-:-:S04]  /*26ef0*/  @!P2 LOP3.LUT R4, R5, R4, RZ, 0x3c, !PT ;  /* 0x000000040504a212 */ /* 0x000fc800078e3cff */
[----:B------:R-:W-:-:S05]  /*26f00*/  @!P2 LOP3.LUT R5, R5, R4, RZ, 0x3c, !PT ;  /* 0x000000040505a212 */ /* 0x000fca00078e3cff */
[----:B------:R-:W-:Y:S01]  /*26f10*/  @!PT LDS RZ, [RZ] ;  /* 0x00000000fffff984 */ /* 0x000fe20000000800 */
[----:B------:R-:W-:Y:S01]  /*26f20*/  @!PT LDS RZ, [RZ] ;  /* 0x00000000fffff984 */ /* 0x000fe20000000800 */
[----:B------:R-:W-:Y:S01]  /*26f30*/  @!PT LDS RZ, [RZ] ;  /* 0x00000000fffff984 */ /* 0x000fe20000000800 */
[----:B------:R-:W-:Y:S04]  /*26f40*/  @!P2 LDGSTS.E.BYPASS.LTC128B.128 [R9+0x11c00], desc[UR60][R4.64], !P3 ;  /* 0x11c000000409afae */ /* 0x000fe8000d901d7c */
[----:B------:R-:W-:Y:S01]  /*26f50*/  @!P2 LDGSTS.E.BYPASS.LTC128B.128 [R9+0x15c00], desc[UR60][R4.64+0x80], !P0 ;  /* 0x15c000800409afae */ /* 0x000fe2000c101d7c */
[----:B------:R-:W-:Y:S01]  /*26f60*/  IMAD.MOV.U32 R13, RZ, RZ, R2 ;  /* 0x000000ffff0d7224 */ /* 0x000fe200078e0002 */
[----:B------:R-:W-:Y:S02]  /*26f70*/  MOV R12, 0x5 ;  /* 0x00000005000c7802 */ /* 0x000fe40000000f00 */
[----:B------:R0:W-:Y:S02]  /*26f80*/  @!P2 LDGSTS.E.BYPASS.LTC128B.128 [R9+0x19c00], desc[UR60][R4.64+0x100], !P1 ;  /* 0x19c001000409afae */ /* 0x0001e4000c901d7c */
[----:B0-----:R-:W-:-:S04]  /*26f90*/  IADD3 R4, R17, 0x40, RZ ;  /* 0x0000004011047810 */ /* 0x001fc80007ffe0ff */
[----:B------:R-:W-:Y:S01]  /*26fa0*/  ISETP.GE.AND P2, PT, R4, R0, PT ;  /* 0x000000000400720c */ /* 0x000fe20003f46270 */
[----:B------:R-:W-:-:S12]  /*26fb0*/  IMAD.MOV.U32 R4, RZ, RZ, R14 ;  /* 0x000000ffff047224 */ /* 0x000fd800078e000e */
[----:B------:R-:W-:Y:S05]  /*26fc0*/  WARPSYNC.COLLECTIVE R15, `(.L_x_3154) ;  /* 0x000000000f087348 */ /* 0x000fea0003c00000 */
[----:B------:R0:W1:Y:S02]  /*26fd0*/  SHFL.IDX P6, R14, R13, R12, R11 ;  /* 0x0000000c0d0e7389 */ /* 0x00006400000c000b */
[----:B01----:R-:W-:Y:S01]  /*26fe0*/  ENDCOLLECTIVE ;  /* 0x000000000000791b */ /* 0x003fe20003800000 */
.L_x_3154:
[----:B------:R-:W-:Y:S01]  /*26ff0*/  @!P2 LEA R5, P4, R8, R4, 0x1 ;  /* 0x000000040805a211 */ /* 0x000fe200078808ff */
[----:B------:R-:W-:-:S03]  /*27000*/  IMAD.MOV.U32 R13, RZ, RZ, R3 ;  /* 0x000000ffff0d7224 */ /* 0x000fc600078e0003 */
[----:B------:R-:W-:-:S04]  /*27010*/  @!P2 IADD3.X R4, RZ, R6, RZ, P4, !PT ;  /* 0x00000006ff04a210 */ /* 0x000fc800027fe4ff */
[----:B------:R-:W-:-:S04]  /*27020*/  @!P2 LOP3.LUT R5, R5, R4, RZ, 0x3c, !PT ;  /* 0x000000040505a212 */ /* 0x000fc800078e3cff */
[----:B------:R-:W-:Y:S01]  /*27030*/  @!P2 LOP3.LUT R4, R5, R4, RZ, 0x3c, !PT ;  /* 0x000000040504a212 */ /* 0x000fe200078e3cff */
[----:B------:R-:W-:-:S07]  /*27040*/  IMAD.MOV.U32 R6, RZ, RZ, R14 ;  /* 0x000000ffff067224 */ /* 0x000fce00078e000e */
[----:B------:R-:W-:Y:S05]  /*27050*/  WARPSYNC.COLLECTIVE R15, `(.L_x_3155) ;  /* 0x000000000f087348 */ /* 0x000fea0003c00000 */
[----:B------:R0:W1:Y:S02]  /*27060*/  SHFL.IDX P6, R14, R13, R12, R11 ;  /* 0x0000000c0d0e7389 */ /* 0x00006400000c000b */
[----:B01----:R-:W-:Y:S01]  /*27070*/  ENDCOLLECTIVE ;  /* 0x000000000000791b */ /* 0x003fe20003800000 */
.L_x_3155:
[----:B------:R-:W-:-:S05]  /*27080*/  @!P2 LOP3.LUT R5, R5, R4, RZ, 0x3c, !PT ;  /* 0x000000040505a212 */ /* 0x000fca00078e3cff */
[----:B------:R-:W-:Y:S01]  /*27090*/  @!PT LDS RZ, [RZ] ;  /* 0x00000000fffff984 */ /* 0x000fe20000000800 */
[----:B------:R-:W-:Y:S01]  /*270a0*/  @!PT LDS RZ, [RZ] ;  /* 0x00000000fffff984 */ /* 0x000fe20000000800 */
[----:B------:R-:W-:Y:S01]  /*270b0*/  @!PT LDS RZ, [RZ] ;  /* 0x00000000fffff984 */ /* 0x000fe20000000800 */
[----:B------:R-:W-:Y:S04]  /*270c0*/  @!P2 LDGSTS.E.BYPASS.LTC128B.128 [R9+0x12400], desc[UR60][R4.64], !P3 ;  /* 0x124000000409afae */ /* 0x000fe8000d901d7c */
[----:B------:R-:W-:Y:S04]  /*270d0*/  @!P2 LDGSTS.E.BYPASS.LTC128B.128 [R9+0x16400], desc[UR60][R4.64+0x80], !P0 ;  /* 0x164000800409afae */ /* 0x000fe8000c101d7c */
[----:B------:R0:W-:Y:S01]  /*270e0*/  @!P2 LDGSTS.E.BYPASS.LTC128B.128 [R9+0x1a400], desc[UR60][R4.64+0x100], !P1 ;  /* 0x1a4001000409afae */ /* 0x0001e2000c901d7c */
[----:B------:R-:W-:Y:S01]  /*270f0*/  MOV R13, R2 ;  /* 0x00000002000d7202 */ /* 0x000fe20000000f00 */
[----:B------:R-:W-:-:S02]  /*27100*/  IMAD.MOV.U32 R12, RZ, RZ, 0x6 ;  /* 0x00000006ff0c7424 */ /* 0x000fc400078e00ff */
[----:B0-----:R-:W-:-:S05]  /*27110*/  VIADD R4, R17, 0x50 ;  /* 0x0000005011047836 */ /* 0x001fca0000000000 */
[----:B------:R-:W-:Y:S02]  /*27120*/  ISETP.GE.AND P2, PT, R4, R0, PT ;  /* 0x000000000400720c */ /* 0x000fe40003f46270 */
[----:B------:R-:W-:-:S11]  /*27130*/  MOV R4, R14 ;  /* 0x0000000e00047202 */ /* 0x000fd60000000f00 */
[----:B------:R-:W-:Y:S05]  /*27140*/  WARPSYNC.COLLECTIVE R15, `(.L_x_3156) ;  /* 0x000000000f087348 */ /* 0x000fea0003c00000 */
[----:B------:R0:W1:Y:S02]  /*27150*/  SHFL.IDX P6, R14, R13, R12, R11 ;  /* 0x0000000c0d0e7389 */ /* 0x00006400000c000b */
[----:B01----:R-:W-:Y:S01]  /*27160*/  ENDCOLLECTIVE ;  /* 0x000000000000791b */ /* 0x003fe20003800000 */
.L_x_3156:
[----:B------:R-:W-:-:S05]  /*27170*/  @!P2 LEA R5, P4, R8, R4, 0x1 ;  /* 0x000000040805a211 */ /* 0x000fca00078808ff */
[----:B------:R-:W-:Y:S01]  /*27180*/  @!P2 IMAD.X R4, RZ, RZ, R6, P4 ;  /* 0x000000ffff04a224 */ /* 0x000fe200020e0606 */
[----:B------:R-:W-:-:S04]  /*27190*/  MOV R13, R3 ;  /* 0x00000003000d7202 */ /* 0x000fc80000000f00 */
[----:B------:R-:W-:-:S04]  /*271a0*/  @!P2 LOP3.LUT R5, R5, R4, RZ, 0x3c, !PT ;  /* 0x000000040505a212 */ /* 0x000fc800078e3cff */
[----:B------:R-:W-:Y:S01]  /*271b0*/  @!P2 LOP3.LUT R4, R5, R4, RZ, 0x3c, !PT ;  /* 0x000000040504a212 */ /* 0x000fe200078e3cff */
[----:B------:R-:W-:-:S07]  /*271c0*/  IMAD.MOV.U32 R6, RZ, RZ, R14 ;  /* 0x000000ffff067224 */ /* 0x000fce00078e000e */
[----:B------:R-:W-:Y:S05]  /*271d0*/  WARPSYNC.COLLECTIVE R15, `(.L_x_3157) ;  /* 0x000000000f087348 */ /* 0x000fea0003c00000 */
[----:B------:R0:W1:Y:S02]  /*271e0*/  SHFL.IDX P6, R14, R13, R12, R11 ;  /* 0x0000000c0d0e7389 */ /* 0x00006400000c000b */
[----:B01----:R-:W-:Y:S01]  /*271f0*/  ENDCOLLECTIVE ;  /* 0x000000000000791b */ /* 0x003fe20003800000 */
.L_x_3157:
        /* <DEDUP_REMOVED lines=10> */
[----:B------:R-:W-:Y:S01]  /*272a0*/  ISETP.GE.AND P2, PT, R4, R0, PT ;  /* 0x000000000400720c */ /* 0x000fe20003f46270 */
[----:B------:R-:W-:-:S12]  /*272b0*/  IMAD.MOV.U32 R4, RZ, RZ, R14 ;  /* 0x000000ffff047224 */ /* 0x000fd800078e000e */
[----:B------:R-:W-:Y:S05]  /*272c0*/  WARPSYNC.COLLECTIVE R15, `(.L_x_3158) ;  /* 0x000000000f087348 */ /* 0x000fea0003c00000 */
[----:B------:R0:W1:Y:S02]  /*272d0*/  SHFL.IDX P6, R14, R13, R12, R11 ;  /* 0x0000000c0d0e7389 */ /* 0x00006400000c000b */
[----:B01----:R-:W-:Y:S01]  /*272e0*/  ENDCOLLECTIVE ;  /* 0x000000000000791b */ /* 0x003fe20003800000 */
.L_x_3158:
[----:B------:R-:W-:Y:S02]  /*272f0*/  @!P2 LEA R5, P4, R8, R4, 0x1 ;  /* 0x000000040805a211 */ /* 0x000fe400078808ff */
[----:B------:R-:W-:-:S03]  /*27300*/  MOV R13, R3 ;  /* 0x00000003000d7202 */ /* 0x000fc60000000f00 */
[----:B------:R-:W-:-:S05]  /*27310*/  @!P2 IMAD.X R4, RZ, RZ, R6, P4 ;  /* 0x000000ffff04a224 */ /* 0x000fca00020e0606 */
        /* <DEDUP_REMOVED lines=13> */
.L_x_3159:
[----:B------:R-:W-:Y:S01]  /*273f0*/  IMAD.MOV.U32 R3, RZ, RZ, R14 ;  /* 0x000000ffff037224 */ /* 0x000fe200078e000e */
[----:B------:R-:W-:Y:S06]  /*27400*/  BRA `(.L_x_3160) ;  /* 0xffffffa800487947 */ /* 0x000fec000383ffff */
.L_x_3005:
[----:B0-----:R-:W4:Y:S02]  /*27410*/  LDL R2, [R1+0x4] ;  /* 0x0000040001027983 */ /* 0x001f240000100800 */
[----:B----4-:R0:W1:Y:S02]  /*27420*/  SYNCS.PHASECHK.TRANS64.TRYWAIT P0, [R2+URZ+0x34820], R0 ;  /* 0x03482000020075a7 */ /* 0x010064000800017f */
[----:B-1----:R-:W-:Y:S05]  /*27430*/  @!P0 NANOSLEEP.SYNCS 0x989680 ;  /* 0x009896800000895d */ /* 0x002fea0003900000 */
[----:B------:R-:W1:Y:S02]  /*27440*/  @!P0 SYNCS.PHASECHK.TRANS64 P0, [R2+URZ+0x34820], R0 ;  /* 0x03482000020085a7 */ /* 0x000e64000800007f */
[----:B-1----:R-:W-:Y:S05]  /*27450*/  @!P0 BRA `(.L_x_3005) ;  /* 0xfffffffc00ec8947 */ /* 0x002fea000383ffff */
[----:B------:R-:W-:Y:S05]  /*27460*/  BRA `(.L_x_3161) ;  /* 0xffffffa800c07947 */ /* 0x000fea000383ffff */
.L_x_3014:
[----:B-1----:R1:W2:Y:S02]  /*27470*/  SYNCS.PHASECHK.TRANS64.TRYWAIT P0, [R3+URZ+0x34840], R0 ;  /* 0x03484000030075a7 */ /* 0x0022a4000800017f */
[----:B--2---:R-:W-:Y:S05]  /*27480*/  @!P0 NANOSLEEP.SYNCS 0x989680 ;  /* 0x009896800000895d */ /* 0x004fea0003900000 */
[----:B------:R-:W2:Y:S02]  /*27490*/  @!P0 SYNCS.PHASECHK.TRANS64 P0, [R3+URZ+0x34840], R0 ;  /* 0x03484000030085a7 */ /* 0x000ea4000800007f */
[----:B--2---:R-:W-:Y:S05]  /*274a0*/  @!P0 BRA `(.L_x_3014) ;  /* 0xfffffffc00f08947 */ /* 0x004fea000383ffff */
[----:B------:R-:W-:Y:S05]  /*274b0*/  BRA `(.L_x_3162) ;  /* 0xffffffac00847947 */ /* 0x000fea000383ffff */
.L_x_3021:
[----:B0-----:R0:W1:Y:S02]  /*274c0*/  SYNCS.PHASECHK.TRANS64.TRYWAIT P0, [R0+URZ+0x34860], R3 ;  /* 0x03486003000075a7 */ /* 0x001064000800017f */
[----:B-1----:R-:W-:Y:S05]  /*274d0*/  @!P0 NANOSLEEP.SYNCS 0x989680 ;  /* 0x009896800000895d */ /* 0x002fea0003900000 */
[----:B------:R-:W1:Y:S02]  /*274e0*/  @!P0 SYNCS.PHASECHK.TRANS64 P0, [R0+URZ+0x34860], R3 ;  /* 0x03486003000085a7 */ /* 0x000e64000800007f */
[----:B-1----:R-:W-:Y:S05]  /*274f0*/  @!P0 BRA `(.L_x_3021) ;  /* 0xfffffffc00f08947 */ /* 0x002fea000383ffff */
[----:B------:R-:W-:Y:S05]  /*27500*/  BRA `(.L_x_3163) ;  /* 0xffffffb0009c7947 */ /* 0x000fea000383ffff */
.L_x_3031:
[----:B--2---:R2:W3:Y:S02]  /*27510*/  SYNCS.PHASECHK.TRANS64.TRYWAIT P0, [R3+URZ+0x34840], R2 ;  /* 0x03484002030075a7 */ /* 0x0044e4000800017f */
[----:B---3--:R-:W-:Y:S05]  /*27520*/  @!P0 NANOSLEEP.SYNCS 0x989680 ;  /* 0x009896800000895d */ /* 0x008fea0003900000 */
[----:B------:R-:W3:Y:S02]  /*27530*/  @!P0 SYNCS.PHASECHK.TRANS64 P0, [R3+URZ+0x34840], R2 ;  /* 0x03484002030085a7 */ /* 0x000ee4000800007f */
[----:B---3--:R-:W-:Y:S05]  /*27540*/  @!P0 BRA `(.L_x_3031) ;  /* 0xfffffffc00f08947 */ /* 0x008fea000383ffff */
[----:B------:R-:W-:Y:S05]  /*27550*/  BRA `(.L_x_3164) ;  /* 0xffffffb800447947 */ /* 0x000fea000383ffff */
.L_x_3038:
[----:B0-----:R0:W2:Y:S02]  /*27560*/  SYNCS.PHASECHK.TRANS64.TRYWAIT P0, [R2+URZ+0x34860], R3 ;  /* 0x03486003020075a7 */ /* 0x0010a4000800017f */
[----:B--2---:R-:W-:Y:S05]  /*27570*/  @!P0 NANOSLEEP.SYNCS 0x989680 ;  /* 0x009896800000895d */ /* 0x004fea0003900000 */
[----:B------:R-:W2:Y:S02]  /*27580*/  @!P0 SYNCS.PHASECHK.TRANS64 P0, [R2+URZ+0x34860], R3 ;  /* 0x03486003020085a7 */ /* 0x000ea4000800007f */
[----:B--2---:R-:W-:Y:S05]  /*27590*/  @!P0 BRA `(.L_x_3038) ;  /* 0xfffffffc00f08947 */ /* 0x004fea000383ffff */
[----:B------:R-:W-:Y:S05]  /*275a0*/  BRA `(.L_x_3165) ;  /* 0xffffffbc005c7947 */ /* 0x000fea000383ffff */
.L_x_3048:
[----:B---3--:R3:W4:Y:S02]  /*275b0*/  SYNCS.PHASECHK.TRANS64.TRYWAIT P0, [R3+URZ+0x34840], R2 ;  /* 0x03484002030075a7 */ /* 0x008724000800017f */
[----:B----4-:R-:W-:Y:S05]  /*275c0*/  @!P0 NANOSLEEP.SYNCS 0x989680 ;  /* 0x009896800000895d */ /* 0x010fea0003900000 */
[----:B------:R-:W4:Y:S02]  /*275d0*/  @!P0 SYNCS.PHASECHK.TRANS64 P0, [R3+URZ+0x34840], R2 ;  /* 0x03484002030085a7 */ /* 0x000f24000800007f */
[----:B----4-:R-:W-:Y:S05]  /*275e0*/  @!P0 BRA `(.L_x_3048) ;  /* 0xfffffffc00f08947 */ /* 0x010fea000383ffff */
[----:B------:R-:W-:Y:S05]  /*275f0*/  BRA `(.L_x_3166) ;  /* 0xffffffc000e07947 */ /* 0x000fea000383ffff */
.L_x_3055:
[----:B0-----:R0:W2:Y:S02]  /*27600*/  SYNCS.PHASECHK.TRANS64.TRYWAIT P0, [R2+URZ+0x34860], R5 ;  /* 0x03486005020075a7 */ /* 0x0010a4000800017f */
[----:B--2---:R-:W-:Y:S05]  /*27610*/  @!P0 NANOSLEEP.SYNCS 0x989680 ;  /* 0x009896800000895d */ /* 0x004fea0003900000 */
[----:B------:R-:W2:Y:S02]  /*27620*/  @!P0 SYNCS.PHASECHK.TRANS64 P0, [R2+URZ+0x34860], R5 ;  /* 0x03486005020085a7 */ /* 0x000ea4000800007f */
[----:B--2---:R-:W-:Y:S05]  /*27630*/  @!P0 BRA `(.L_x_3055) ;  /* 0xfffffffc00f08947 */ /* 0x004fea000383ffff */
[----:B------:R-:W-:Y:S05]  /*27640*/  BRA `(.L_x_3167) ;  /* 0xffffffc400f47947 */ /* 0x000fea000383ffff */
.L_x_3067:
[----:B--2---:R2:W4:Y:S02]  /*27650*/  SYNCS.PHASECHK.TRANS64.TRYWAIT P0, [R0+URZ+0x34860], R2 ;  /* 0x03486002000075a7 */ /* 0x004524000800017f */
[----:B----4-:R-:W-:Y:S05]  /*27660*/  @!P0 NANOSLEEP.SYNCS 0x989680 ;  /* 0x009896800000895d */ /* 0x010fea0003900000 */
[----:B------:R-:W4:Y:S02]  /*27670*/  @!P0 SYNCS.PHASECHK.TRANS64 P0, [R0+URZ+0x34860], R2 ;  /* 0x03486002000085a7 */ /* 0x000f24000800007f */
[----:B----4-:R-:W-:Y:S05]  /*27680*/  @!P0 BRA `(.L_x_3067) ;  /* 0xfffffffc00f08947 */ /* 0x010fea000383ffff */
[----:B------:R-:W-:Y:S05]  /*27690*/  BRA `(.L_x_3168) ;  /* 0xffffffcc00587947 */ /* 0x000fea000383ffff */
.L_x_3075:
[----:B------:R-:W-:Y:S01]  /*276a0*/  BSSY B0, `(.L_x_3169) ;  /* 0x0000008000007945 */ /* 0x000fe20003800000 */
[----:B0-----:R-:W-:Y:S01]  /*276b0*/  IMAD.MOV.U32 R13, RZ, RZ, R16 ;  /* 0x000000ffff0d7224 */ /* 0x001fe200078e0010 */
[----:B------:R-:W-:Y:S01]  /*276c0*/  MOV R12, RZ ;  /* 0x000000ff000c7202 */ /* 0x000fe20000000f00 */
[----:B------:R-:W-:Y:S02]  /*276d0*/  IMAD.MOV.U32 R11, RZ, RZ, 0x1f ;  /* 0x0000001fff0b7424 */ /* 0x000fe400078e00ff */
[----:B------:R-:W-:-:S07]  /*276e0*/  IMAD.MOV.U32 R15, RZ, RZ, -0x1 ;  /* 0xffffffffff0f7424 */ /* 0x000fce00078e00ff */
[----:B-12--5:R-:W-:Y:S05]  /*276f0*/  WARPSYNC.COLLECTIVE R15, `(.L_x_3170) ;  /* 0x000000000f087348 */ /* 0x026fea0003c00000 */
[----:B------:R0:W3:Y:S02]  /*27700*/  SHFL.IDX P6, R14, R13, R12, R11 ;  /* 0x0000000c0d0e7389 */ /* 0x0000e400000c000b */
[----:B0123-5:R-:W-:Y:S01]  /*27710*/  ENDCOLLECTIVE ;  /* 0x000000000000791b */ /* 0x02ffe20003800000 */
.L_x_3170:
[----:B------:R-:W-:Y:S05]  /*27720*/  BSYNC B0 ;  /* 0x0000000000007941 */ /* 0x000fea0003800000 */
.L_x_3169:
[----:B------:R-:W-:Y:S01]  /*27730*/  IMAD.MOV.U32 R13, RZ, RZ, R16 ;  /* 0x000000ffff0d7224 */ /* 0x000fe200078e0010 */
[----:B------:R-:W-:Y:S01]  /*27740*/  MOV R11, 0x1f ;  /* 0x0000001f000b7802 */ /* 0x000fe20000000f00 */
[----:B------:R-:W-:Y:S01]  /*27750*/  IMAD.MOV.U32 R12, RZ, RZ, 0x1 ;  /* 0x00000001ff0c7424 */ /* 0x000fe200078e00ff */
[----:B------:R-:W-:Y:S01]  /*27760*/  MOV R0, R14 ;  /* 0x0000000e00007202 */ /* 0x000fe20000000f00 */
[----:B------:R-:W-:Y:S01]  /*27770*/  IMAD.MOV.U32 R15, RZ, RZ, -0x1 ;  /* 0xffffffffff0f7424 */ /* 0x000fe200078e00ff */
[----:B------:R-:W-:Y:S02]  /*27780*/  IADD3 R4, R19, R6, RZ ;  /* 0x0000000613047210 */ /* 0x000fe40007ffe0ff */
[----:B------:R-:W-:-:S13]  /*27790*/  LOP3.LUT P1, RZ, R7, 0x1, RZ, 0xc0, !PT ;  /* 0x0000000107ff7812 */ /* 0x000fda000782c0ff */
[----:B------:R-:W-:Y:S05]  /*277a0*/  WARPSYNC.COLLECTIVE R15, `(.L_x_3171) ;  /* 0x000000000f087348 */ /* 0x000fea0003c00000 */
[----:B------:R0:W1:Y:S02]  /*277b0*/  SHFL.IDX P6, R14, R13, R12, R11 ;  /* 0x0000000c0d0e7389 */ /* 0x00006400000c000b */
[----:B01----:R-:W-:Y:S01]  /*277c0*/  ENDCOLLECTIVE ;  /* 0x000000000000791b */ /* 0x003fe20003800000 */
.L_x_3171:
        /* <DEDUP_REMOVED lines=16> */
.L_x_3172:
[----:B------:R-:W-:Y:S02]  /*278d0*/  IMAD.MOV.U32 R12, RZ, RZ, 0x2 ;  /* 0x00000002ff0c7424 */ /* 0x000fe400078e00ff */
        /* <DEDUP_REMOVED lines=8> */
.L_x_3173:
[----:B------:R-:W-:Y:S02]  /*27960*/  MOV R12, 0x4 ;  /* 0x00000004000c7802 */ /* 0x000fe40000000f00 */
[----:B------:R-:W-:-:S04]  /*27970*/  MOV R4, R14 ;  /* 0x0000000e00047202 */ /* 0x000fc80000000f00 */
[----:B------:R-:W-:-:S05]  /*27980*/  SEL R4, R4, RZ, P0 ;  /* 0x000000ff04047207 */ /* 0x000fca0000000000 */
[----:B------:R-:W-:-:S04]  /*27990*/  IMAD.IADD R2, R2, 0x1, R4 ;  /* 0x0000000102027824 */ /* 0x000fc800078e0204 */
[----:B------:R-:W-:-:S07]  /*279a0*/  IMAD.MOV.U32 R13, RZ, RZ, R2 ;  /* 0x000000ffff0d7224 */ /* 0x000fce00078e0002 */
[----:B------:R-:W-:Y:S05]  /*279b0*/  WARPSYNC.COLLECTIVE R15, `(.L_x_3174) ;  /* 0x000000000f087348 */ /* 0x000fea0003c00000 */
[----:B------:R0:W1:Y:S02]  /*279c0*/  SHFL.UP P6, R14, R13, R12, R11 ;  /* 0x0400000c0d0e7389 */ /* 0x00006400000c000b */
[----:B01----:R-:W-:Y:S01]  /*279d0*/  ENDCOLLECTIVE ;  /* 0x000000000000791b */ /* 0x003fe20003800000 */
.L_x_3174:
        /* <DEDUP_REMOVED lines=8> */
.L_x_3175:
[----:B------:R-:W-:Y:S02]  /*27a60*/  IMAD.MOV.U32 R12, RZ, RZ, 0x10 ;  /* 0x00000010ff0c7424 */ /* 0x000fe400078e00ff */
[----:B------:R-:W-:-:S05]  /*27a70*/  IMAD.MOV.U32 R4, RZ, RZ, R14 ;  /* 0x000000ffff047224 */ /* 0x000fca00078e000e */
[----:B------:R-:W-:-:S04]  /*27a80*/  SEL R4, R4, RZ, P2 ;  /* 0x000000ff04047207 */ /* 0x000fc80001000000 */
[----:B------:R-:W-:-:S05]  /*27a90*/  IADD3 R2, R2, R4, RZ ;  /* 0x0000000402027210 */ /* 0x000fca0007ffe0ff */
[----:B------:R-:W-:-:S07]  /*27aa0*/  IMAD.MOV.U32 R13, RZ, RZ, R2 ;  /* 0x000000ffff0d7224 */ /* 0x000fce00078e0002 */
[----:B------:R-:W-:Y:S05]  /*27ab0*/  WARPSYNC.COLLECTIVE R15, `(.L_x_3176) ;  /* 0x000000000f087348 */ /* 0x000fea0003c00000 */
[----:B------:R0:W1:Y:S02]  /*27ac0*/  SHFL.UP P6, R14, R13, R12, R11 ;  /* 0x0400000c0d0e7389 */ /* 0x00006400000c000b */
[----:B01----:R-:W-:Y:S01]  /*27ad0*/  ENDCOLLECTIVE ;  /* 0x000000000000791b */ /* 0x003fe20003800000 */
.L_x_3176:
[----:B------:R-:W-:Y:S01]  /*27ae0*/  MOV R12, 0x1f ;  /* 0x0000001f000c7802 */ /* 0x000fe20000000f00 */
[----:B------:R-:W-:Y:S01]  /*27af0*/  IMAD.MOV.U32 R11, RZ, RZ, 0x1f ;  /* 0x0000001fff0b7424 */ /* 0x000fe200078e00ff */
[----:B------:R-:W-:-:S04]  /*27b00*/  MOV R4, R14 ;  /* 0x0000000e00047202 */ /* 0x000fc80000000f00 */
[----:B------:R-:W-:-:S05]  /*27b10*/  SEL R4, R4, RZ, P3 ;  /* 0x000000ff04047207 */ /* 0x000fca0001800000 */
[----:B------:R-:W-:-:S04]  /*27b20*/  IMAD.IADD R2, R2, 0x1, R4 ;  /* 0x0000000102027824 */ /* 0x000fc800078e0204 */
[----:B------:R-:W-:-:S07]  /*27b30*/  IMAD.MOV.U32 R13, RZ, RZ, R2 ;  /* 0x000000ffff0d7224 */ /* 0x000fce00078e0002 */
[----:B------:R-:W-:Y:S05]  /*27b40*/  WARPSYNC.COLLECTIVE R15, `(.L_x_3177) ;  /* 0x000000000f087348 */ /* 0x000fea0003c00000 */
[----:B------:R0:W1:Y:S02]  /*27b50*/  SHFL.IDX P6, R14, R13, R12, R11 ;  /* 0x0000000c0d0e7389 */ /* 0x00006400000c000b */
[----:B01----:R-:W-:Y:S01]  /*27b60*/  ENDCOLLECTIVE ;  /* 0x000000000000791b */ /* 0x003fe20003800000 */
.L_x_3177:
[----:B------:R-:W-:Y:S01]  /*27b70*/  IMAD.MOV.U32 R16, RZ, RZ, R14 ;  /* 0x000000ffff107224 */ /* 0x000fe200078e000e */
[----:B------:R-:W-:Y:S06]  /*27b80*/  BRA `(.L_x_3178) ;  /* 0xffffffcc00f07947 */ /* 0x000fec000383ffff */
.L_x_3080:
[----:B------:R-:W-:Y:S01]  /*27b90*/  BSSY B0, `(.L_x_3179) ;  /* 0x0000008000007945 */ /* 0x000fe20003800000 */
[----:B0----5:R-:W-:Y:S01]  /*27ba0*/  MOV R13, R3 ;  /* 0x00000003000d7202 */ /* 0x021fe20000000f00 */
[----:B------:R-:W-:Y:S01]  /*27bb0*/  IMAD.MOV.U32 R12, RZ, RZ, 0x1 ;  /* 0x00000001ff0c7424 */ /* 0x000fe200078e00ff */
[----:B------:R-:W-:Y:S01]  /*27bc0*/  MOV R15, 0xffffffff ;  /* 0xffffffff000f7802 */ /* 0x000fe20000000f00 */
[----:B------:R-:W-:-:S07]  /*27bd0*/  IMAD.MOV.U32 R11, RZ, RZ, RZ ;  /* 0x000000ffff0b7224 */ /* 0x000fce00078e00ff */
[----:B-12---:R-:W-:Y:S05]  /*27be0*/  WARPSYNC.COLLECTIVE R15, `(.L_x_3180) ;  /* 0x000000000f087348 */ /* 0x006fea0003c00000 */
[----:B------:R0:W3:Y:S02]  /*27bf0*/  SHFL.UP P6, R14, R13, R12, R11 ;  /* 0x0400000c0d0e7389 */ /* 0x0000e400000c000b */
[----:B0123--:R-:W-:Y:S01]  /*27c00*/  ENDCOLLECTIVE ;  /* 0x000000000000791b */ /* 0x00ffe20003800000 */
.L_x_3180:
[----:B------:R-:W-:Y:S05]  /*27c10*/  BSYNC B0 ;  /* 0x0000000000007941 */ /* 0x000fea0003800000 */
.L_x_3179:
[----:B------:R-:W2:Y:S01]  /*27c20*/  LDL R2, [R1+0x8] ;  /* 0x0000080001027983 */ /* 0x000ea20000100800 */
[----:B------:R-:W-:Y:S01]  /*27c30*/  IMAD.MOV.U32 R12, RZ, RZ, 0x2 ;  /* 0x00000002ff0c7424 */ /* 0x000fe200078e00ff */
[----:B------:R-:W-:Y:S01]  /*27c40*/  MOV R15, 0xffffffff ;  /* 0xffffffff000f7802 */ /* 0x000fe20000000f00 */
[----:B------:R-:W-:Y:S01]  /*27c50*/  IMAD.MOV.U32 R11, RZ, RZ, RZ ;  /* 0x000000ffff0b7224 */ /* 0x000fe200078e00ff */
[----:B--2---:R-:W-:Y:S01]  /*27c60*/  LOP3.LUT P4, RZ, R2, 0x1, RZ, 0xc0, !PT ;  /* 0x0000000102ff7812 */ /* 0x004fe2000788c0ff */
[----:B------:R-:W-:-:S05]  /*27c70*/  IMAD.MOV.U32 R2, RZ, RZ, R14 ;  /* 0x000000ffff027224 */ /* 0x000fca00078e000e */
[----:B------:R-:W-:-:S05]  /*27c80*/  SEL R2, R2, RZ, P4 ;  /* 0x000000ff02027207 */ /* 0x000fca0002000000 */
[----:B------:R-:W-:-:S05]  /*27c90*/  IMAD.IADD R2, R3, 0x1, R2 ;  /* 0x0000000103027824 */ /* 0x000fca00078e0202 */
[----:B------:R-:W-:-:S07]  /*27ca0*/  MOV R13, R2 ;  /* 0x00000002000d7202 */ /* 0x000fce0000000f00 */
[----:B------:R-:W-:Y:S05]  /*27cb0*/  WARPSYNC.COLLECTIVE R15, `(.L_x_3181) ;  /* 0x000000000f087348 */ /* 0x000fea0003c00000 */
[----:B------:R0:W1:Y:S02]  /*27cc0*/  SHFL.UP P6, R14, R13, R12, R11 ;  /* 0x0400000c0d0e7389 */ /* 0x00006400000c000b */
[----:B01----:R-:W-:Y:S01]  /*27cd0*/  ENDCOLLECTIVE ;  /* 0x000000000000791b */ /* 0x003fe20003800000 */
.L_x_3181:
        /* <DEDUP_REMOVED lines=8> */
.L_x_3182:
        /* <DEDUP_REMOVED lines=8> */
.L_x_3183:
        /* <DEDUP_REMOVED lines=8> */
.L_x_3184:
        /* <DEDUP_REMOVED lines=9> */
.L_x_3185:
[----:B------:R-:W-:Y:S01]  /*27ef0*/  MOV R16, R14 ;  /* 0x0000000e00107202 */ /* 0x000fe20000000f00 */
[----:B------:R-:W-:Y:S06]  /*27f00*/  BRA `(.L_x_3186) ;  /* 0xffffffcc00b07947 */ /* 0x000fec000383ffff */
.L_x_3082:
[----:B------:R-:W-:Y:S01]  /*27f10*/  BSSY B0, `(.L_x_3187) ;  /* 0x0000006000007945 */ /* 0x000fe20003800000 */
[----:B------:R-:W-:Y:S01]  /*27f20*/  PLOP3.LUT P6, PT, P6, PT, PT, 0x8, 0x0 ;  /* 0x000000000000781c */ /* 0x000fe200037ce170 */
[----:B------:R-:W-:-:S12]  /*27f30*/  IMAD.MOV.U32 R15, RZ, RZ, -0x1 ;  /* 0xffffffffff0f7424 */ /* 0x000fd800078e00ff */
[----:B012--5:R-:W-:Y:S05]  /*27f40*/  WARPSYNC.COLLECTIVE R15, `(.L_x_3188) ;  /* 0x000000000f087348 */ /* 0x027fea0003c00000 */
[----:B------:R-:W-:Y:S01]  /*27f50*/  VOTE.ANY R14, PT, P6 ;  /* 0x00000000000e7806 */ /* 0x000fe200030e0100 */
[----:B012--5:R-:W-:Y:S06]  /*27f60*/  ENDCOLLECTIVE ;  /* 0x000000000000791b */ /* 0x027fec0003800000 */
.L_x_3188:
[----:B------:R-:W-:Y:S05]  /*27f70*/  BSYNC B0 ;  /* 0x0000000000007941 */ /* 0x000fea0003800000 */
.L_x_3187:
[----:B------:R-:W-:Y:S01]  /*27f80*/  IMAD.MOV.U32 R5, RZ, RZ, R14 ;  /* 0x000000ffff057224 */ /* 0x000fe200078e000e */
[----:B------:R-:W-:Y:S01]  /*27f90*/  MOV R13, R3 ;  /* 0x00000003000d7202 */ /* 0x000fe20000000f00 */
[----:B------:R-:W-:Y:S01]  /*27fa0*/  IMAD.MOV.U32 R11, RZ, RZ, 0x1f ;  /* 0x0000001fff0b7424 */ /* 0x000fe200078e00ff */
[----:B------:R-:W-:Y:S01]  /*27fb0*/  MOV R15, 0xffffffff ;  /* 0xffffffff000f7802 */ /* 0x000fe20000000f00 */
[----:B------:R-:W0:Y:S02]  /*27fc0*/  POPC R6, R5 ;  /* 0x0000000500067309 */ /* 0x000e240000000000 */
[----:B0-----:R-:W-:-:S07]  /*27fd0*/  IMAD.MOV.U32 R12, RZ, RZ, R6 ;  /* 0x000000ffff0c7224 */ /* 0x001fce00078e0006 */
[----:B------:R-:W-:Y:S05]  /*27fe0*/  WARPSYNC.COLLECTIVE R15, `(.L_x_3189) ;  /* 0x000000000f087348 */ /* 0x000fea0003c00000 */
[----:B------:R0:W1:Y:S02]  /*27ff0*/  SHFL.IDX P6, R14, R13, R12, R11 ;  /* 0x0000000c0d0e7389 */ /* 0x00006400000c000b */
[----:B01----:R-:W-:Y:S01]  /*28000*/  ENDCOLLECTIVE ;  /* 0x000000000000791b */ /* 0x003fe20003800000 */
.L_x_3189:
[----:B------:R-:W-:Y:S01]  /*28010*/  IMAD.MOV.U32 R17, RZ, RZ, R14 ;  /* 0x000000ffff117224 */ /* 0x000fe200078e000e */
[----:B------:R-:W-:Y:S06]  /*28020*/  BRA `(.L_x_3190) ;  /* 0xffffffcc00a07947 */ /* 0x000fec000383ffff */
.L_x_3084:
[----:B------:R-:W-:Y:S01]  /*28030*/  BSSY B0, `(.L_x_3191) ;  /* 0x0000007000007945 */ /* 0x000fe20003800000 */
[----:B0-----:R-:W-:Y:S01]  /*28040*/  IMAD.MOV.U32 R13, RZ, RZ, R2 ;  /* 0x000000ffff0d7224 */ /* 0x001fe200078e0002 */
[----:B------:R-:W-:Y:S01]  /*28050*/  MOV R11, 0x1f ;  /* 0x0000001f000b7802 */ /* 0x000fe20000000f00 */
[----:B------:R-:W-:-:S07]  /*28060*/  IMAD.MOV.U32 R15, RZ, RZ, -0x1 ;  /* 0xffffffffff0f7424 */ /* 0x000fce00078e00ff */
[----:B-12345:R-:W-:Y:S05]  /*28070*/  WARPSYNC.COLLECTIVE R15, `(.L_x_3192) ;  /* 0x000000000f087348 */ /* 0x03efea0003c00000 */
[----:B------:R0:W0:Y:S02]  /*28080*/  SHFL.IDX P6, R14, R13, R12, R11 ;  /* 0x0000000c0d0e7389 */ /* 0x00002400000c000b */
[----:B012345:R-:W-:Y:S01]  /*28090*/  ENDCOLLECTIVE ;  /* 0x000000000000791b */ /* 0x03ffe20003800000 */
.L_x_3192:
[----:B------:R-:W-:Y:S05]  /*280a0*/  BSYNC B0 ;  /* 0x0000000000007941 */ /* 0x000fea0003800000 */
.L_x_3191:
[----:B------:R-:W-:Y:S01]  /*280b0*/  IMAD.MOV.U32 R2, RZ, RZ, R14 ;  /* 0x000000ffff027224 */ /* 0x000fe200078e000e */
[----:B------:R-:W-:Y:S06]  /*280c0*/  BRA `(.L_x_3193) ;  /* 0xffffffcc00947947 */ /* 0x000fec000383ffff */
.L_x_3088:
[----:B0-----:R0:W2:Y:S02]  /*280d0*/  SYNCS.PHASECHK.TRANS64.TRYWAIT P0, [R0+URZ+0x34820], R3 ;  /* 0x03482003000075a7 */ /* 0x0010a4000800017f */
[----:B--2---:R-:W-:Y:S05]  /*280e0*/  @!P0 NANOSLEEP.SYNCS 0x989680 ;  /* 0x009896800000895d */ /* 0x004fea0003900000 */
[----:B------:R-:W2:Y:S02]  /*280f0*/  @!P0 SYNCS.PHASECHK.TRANS64 P0, [R0+URZ+0x34820], R3 ;  /* 0x03482003000085a7 */ /* 0x000ea4000800007f */
[----:B--2---:R-:W-:Y:S05]  /*28100*/  @!P0 BRA `(.L_x_3088) ;  /* 0xfffffffc00f08947 */ /* 0x004fea000383ffff */
[----:B------:R-:W-:Y:S05]  /*28110*/  BRA `(.L_x_3194) ;  /* 0xffffffd400187947 */ /* 0x000fea000383ffff */
.L_x_3089:
[----:B------:R-:W2:Y:S01]  /*28120*/  S2R R2, SR_TID.X ;  /* 0x0000000000027919 */ /* 0x000ea20000002100 */
[----:B------:R-:W-:Y:S01]  /*28130*/  BSSY B0, `(.L_x_3195) ;  /* 0x000000a000007945 */ /* 0x000fe20003800000 */
[----:B------:R-:W-:Y:S01]  /*28140*/  IMAD.MOV.U32 R12, RZ, RZ, RZ ;  /* 0x000000ffff0c7224 */ /* 0x000fe200078e00ff */
[----:B------:R-:W-:Y:S01]  /*28150*/  MOV R15, 0xffffffff ;  /* 0xffffffff000f7802 */ /* 0x000fe20000000f00 */
[----:B------:R-:W-:Y:S01]  /*28160*/  IMAD.MOV.U32 R11, RZ, RZ, 0x1f ;  /* 0x0000001fff0b7424 */ /* 0x000fe200078e00ff */
[----:B--2---:R-:W-:-:S04]  /*28170*/  SHF.R.U32.HI R2, RZ, 0x5, R2 ;  /* 0x00000005ff027819 */ /* 0x004fc80000011602 */
[----:B------:R-:W-:-:S04]  /*28180*/  LOP3.LUT R2, R2, 0x3, RZ, 0xc0, !PT ;  /* 0x0000000302027812 */ /* 0x000fc800078ec0ff */
[----:B------:R-:W-:-:S07]  /*28190*/  MOV R13, R2 ;  /* 0x00000002000d7202 */ /* 0x000fce0000000f00 */
[----:B01---5:R-:W-:Y:S05]  /*281a0*/  WARPSYNC.COLLECTIVE R15, `(.L_x_3196) ;  /* 0x000000000f087348 */ /* 0x023fea0003c00000 */
[----:B------:R2:W3:Y:S02]  /*281b0*/  SHFL.IDX P6, R14, R13, R12, R11 ;  /* 0x0000000c0d0e7389 */ /* 0x0004e400000c000b */
[----:B0123-5:R-:W-:Y:S01]  /*281c0*/  ENDCOLLECTIVE ;  /* 0x000000000000791b */ /* 0x02ffe20003800000 */
.L_x_3196:
[----:B------:R-:W-:Y:S05]  /*281d0*/  BSYNC B0 ;  /* 0x0000000000007941 */ /* 0x000fea0003800000 */
.L_x_3195:
[----:B------:R-:W-:Y:S05]  /*281e0*/  BRA `(.L_x_3197) ;  /* 0xffffffd400007947 */ /* 0x000fea000383ffff */
.L_x_3090:
[----:B------:R-:W-:Y:S01]  /*281f0*/  BSSY B0, `(.L_x_3198) ;  /* 0x0000006000007945 */ /* 0x000fe20003800000 */
[----:B------:R-:W-:-:S07]  /*28200*/  IMAD.MOV.U32 R15, RZ, RZ, -0x1 ;  /* 0xffffffffff0f7424 */ /* 0x000fce00078e00ff */
[----:B012--5:R-:W-:Y:S05]  /*28210*/  WARPSYNC.COLLECTIVE R15, `(.L_x_3199) ;  /* 0x000000000f0c7348 */ /* 0x027fea0003c00000 */
[----:B------:R-:W-:Y:S02]  /*28220*/  ELECT P6, UR62, PT ;  /* 0x00000000003e782f */ /* 0x000fe400038c0000 */
[----:B------:R-:W-:Y:S01]  /*28230*/  MOV R14, UR62 ;  /* 0x0000003e000e7c02 */ /* 0x000fe20008000f00 */
[----:B012--5:R-:W-:Y:S10]  /*28240*/  ENDCOLLECTIVE ;  /* 0x000000000000791b */ /* 0x027ff40003800000 */
.L_x_3199:
[----:B------:R-:W-:Y:S05]  /*28250*/  BSYNC B0 ;  /* 0x0000000000007941 */ /* 0x000fea0003800000 */
.L_x_3198:
[----:B------:R-:W-:Y:S05]  /*28260*/  BRA `(.L_x_3200) ;  /* 0xffffffd000f47947 */ /* 0x000fea000383ffff */
.L_x_3092:
[----:B0-----:R0:W2:Y:S02]  /*28270*/  SYNCS.PHASECHK.TRANS64.TRYWAIT P0, [R6+URZ], R5 ;  /* 0x00000005060075a7 */ /* 0x0010a4000800017f */
[----:B--2---:R-:W-:Y:S05]  /*28280*/  @!P0 NANOSLEEP.SYNCS 0x989680 ;  /* 0x009896800000895d */ /* 0x004fea0003900000 */
[----:B------:R-:W2:Y:S02]  /*28290*/  @!P0 SYNCS.PHASECHK.TRANS64 P0, [R6+URZ], R5 ;  /* 0x00000005060085a7 */ /* 0x000ea4000800007f */
[----:B--2---:R-:W-:Y:S05]  /*282a0*/  @!P0 BRA `(.L_x_3092) ;  /* 0xfffffffc00f08947 */ /* 0x004fea000383ffff */
[----:B------:R-:W-:Y:S05]  /*282b0*/  BRA `(.L_x_3201) ;  /* 0xffffffd400387947 */ /* 0x000fea000383ffff */
.L_x_3093:
[----:B--2---:R2:W3:Y:S02]  /*282c0*/  SYNCS.PHASECHK.TRANS64.TRYWAIT P0, [R7+URZ], R2 ;  /* 0x00000002070075a7 */ /* 0x0044e4000800017f */
[----:B---3--:R-:W-:Y:S05]  /*282d0*/  @!P0 NANOSLEEP.SYNCS 0x989680 ;  /* 0x009896800000895d */ /* 0x008fea0003900000 */
[----:B------:R-:W3:Y:S02]  /*282e0*/  @!P0 SYNCS.PHASECHK.TRANS64 P0, [R7+URZ], R2 ;  /* 0x00000002070085a7 */ /* 0x000ee4000800007f */
[----:B---3--:R-:W-:Y:S05]  /*282f0*/  @!P0 BRA `(.L_x_3093) ;  /* 0xfffffffc00f08947 */ /* 0x008fea000383ffff */
[----:B------:R-:W-:Y:S05]  /*28300*/  BRA `(.L_x_3202) ;  /* 0xffffffd4002c7947 */ /* 0x000fea000383ffff */
.L_x_3095:
[----:B---3--:R3:W4:Y:S02]  /*28310*/  SYNCS.PHASECHK.TRANS64.TRYWAIT P0, [R4+URZ], R5 ;  /* 0x00000005040075a7 */ /* 0x008724000800017f */
[----:B----4-:R-:W-:Y:S05]  /*28320*/  @!P0 NANOSLEEP.SYNCS 0x989680 ;  /* 0x009896800000895d */ /* 0x010fea0003900000 */
[----:B------:R-:W4:Y:S02]  /*28330*/  @!P0 SYNCS.PHASECHK.TRANS64 P0, [R4+URZ], R5 ;  /* 0x00000005040085a7 */ /* 0x000f24000800007f */
[----:B----4-:R-:W-:Y:S05]  /*28340*/  @!P0 BRA `(.L_x_3095) ;  /* 0xfffffffc00f08947 */ /* 0x010fea000383ffff */
[----:B------:R-:W-:Y:S05]  /*28350*/  BRA `(.L_x_3203) ;  /* 0xffffffd400347947 */ /* 0x000fea000383ffff */
.L_x_3204:
        /* <DEDUP_REMOVED lines=10> */
.L_x_15283:


//--------------------- .text._ZN7cutlass13device_kernelIN5flash11enable_sm90INS1_16FlashAttnFwdSm90INS1_25CollectiveMainloopFwdSm90ILi2EN4cute5tupleIJNS5_1CILi1EEES8_S8_EEENS6_IJNS7_ILi64EEESA_SA_EEELi512ENS_6half_tEfNS_4arch4Sm90ELb0ELb0ELb1ELb0ELb0ELb0ELb0ELb0ELb0ELb1ELb0ELb0EEENS1_21CollectiveEpilogueFwdINS6_IJSA_NS7_ILi512EEESA_EEES9_SC_SE_Li256ELb0ELb1ELb0ELb0EEENS1_29StaticPersistentTileSchedulerILb0EEEEEEEEEvNT_6ParamsE --------------------------
	.section	.text._ZN7cutlass13device_kernelIN5flash11enable_sm90INS1_16FlashAttnFwdSm90INS1_25CollectiveMainloopFwdSm90ILi2EN4cute5tupleIJNS5_1CILi1EEES8_S8_EEENS6_IJNS7_ILi64EEESA_SA_EEELi512ENS_6half_tEfNS_4arch4Sm90ELb0ELb0ELb1ELb0ELb0ELb0ELb0ELb0ELb0ELb1ELb0ELb0EEENS1_21CollectiveEpilogueFwdINS6_IJSA_NS7_ILi512EEESA_EEES9_SC_SE_Li256ELb0ELb1ELb0ELb0EEENS1_29StaticPersistentTileSchedulerILb0EEEEEEEEEvNT_6ParamsE,"ax",@progbits
	.align	128
.text._ZN7cutlass13device_kernelIN5flash11enable_sm90INS1_16FlashAttnFwdSm90INS1_25CollectiveMainloopFwdSm90ILi2EN4cute5tupleIJNS5_1CILi1EEES8_S8_EEENS6_IJNS7_ILi64EEESA_SA_EEELi512ENS_6half_tEfNS_4arch4Sm90ELb0ELb0ELb1ELb0ELb0ELb0ELb0ELb0ELb0ELb1ELb0ELb0EEENS1_21CollectiveEpilogueFwdINS6_IJSA_NS7_ILi512EEESA_EEES9_SC_SE_Li256ELb0ELb1ELb0ELb0EEENS1_29StaticPersistentTileSchedulerILb0EEEEEEEEEvNT_6ParamsE:
        .type           _ZN7cutlass13device_kernelIN5flash11enable_sm90INS1_16FlashAttnFwdSm90INS1_25CollectiveMainloopFwdSm90ILi2EN4cute5tupleIJNS5_1CILi1EEES8_S8_EEENS6_IJNS7_ILi64EEESA_SA_EEELi512ENS_6half_tEfNS_4arch4Sm90ELb0ELb0ELb1ELb0ELb0ELb0ELb0ELb0ELb0ELb1ELb0ELb0EEENS1_21CollectiveEpilogueFwdINS6_IJSA_NS7_ILi512EEESA_EEES9_SC_SE_Li256ELb0ELb1ELb0ELb0EEENS1_29StaticPersistentTileSchedulerILb0EEEEEEEEEvNT_6ParamsE,@function
        .size           _ZN7cutlass13device_kernelIN5flash11enable_sm90INS1_16FlashAttnFwdSm90INS1_25CollectiveMainloopFwdSm90ILi2EN4cute5tupleIJNS5_1CILi1EEES8_S8_EEENS6_IJNS7_ILi64EEESA_SA_EEELi512ENS_6half_tEfNS_4arch4Sm90ELb0ELb0ELb1ELb0ELb0ELb0ELb0ELb0ELb0ELb1ELb0ELb0EEENS1_21CollectiveEpilogueFwdINS6_IJSA_NS7_ILi512EEESA_EEES9_SC_SE_Li256ELb0ELb1ELb0ELb0EEENS1_29StaticPersistentTileSchedulerILb0EEEEEEEEEvNT_6ParamsE,(.L_x_15284 - _ZN7cutlass13device_kernelIN5flash11enable_sm90INS1_16FlashAttnFwdSm90INS1_25CollectiveMainloopFwdSm90ILi2EN4cute5tupleIJNS5_1CILi1EEES8_S8_EEENS6_IJNS7_ILi64EEESA_SA_EEELi512ENS_6half_tEfNS_4arch4Sm90ELb0ELb0ELb1ELb0ELb0ELb0ELb0ELb0ELb0ELb1ELb0ELb0EEENS1_21CollectiveEpilogueFwdINS6_IJSA_NS7_ILi512EEESA_EEES9_SC_SE_Li256ELb0ELb1ELb0ELb0EEENS1_29StaticPersistentTileSchedulerILb0EEEEEEEEEvNT_6ParamsE)
        .other          _ZN7cutlass13device_kernelIN5flash11enable_sm90INS1_16FlashAttnFwdSm90INS1_25CollectiveMainloopFwdSm90ILi2EN4cute5tupleIJNS5_1CILi1EEES8_S8_EEENS6_IJNS7_ILi64EEESA_SA_EEELi512ENS_6half_tEfNS_4arch4Sm90ELb0ELb0ELb1ELb0ELb0ELb0ELb0ELb0ELb0ELb1ELb0ELb0EEENS1_21CollectiveEpilogueFwdINS6_IJSA_NS7_ILi512EEESA_EEES9_SC_SE_Li256ELb0ELb1ELb0ELb0EEENS1_29StaticPersistentTileSchedulerILb0EEEEEEEEEvNT_6ParamsE,@"STO_CUDA_ENTRY STV_DEFAULT"
_ZN7cutlass13device_kernelIN5flash11enable_sm90INS1_16FlashAttnFwdSm90INS1_25CollectiveMainloopFwdSm90ILi2EN4cute5tupleIJNS5_1CILi1EEES8_S8_EEENS6_IJNS7_ILi64EEESA_SA_EEELi512ENS_6half_tEfNS_4arch4Sm90ELb0ELb0ELb1ELb0ELb0ELb0ELb0ELb0ELb0ELb1ELb0ELb0EEENS1_21CollectiveEpilogueFwdINS6_IJSA_NS7_ILi512EEESA_EEES9_SC_SE_Li256ELb0ELb1ELb0ELb0EEENS1_29StaticPersistentTileSchedulerILb0EEEEEEEEEvNT_6ParamsE:
        /* <DEDUP_REMOVED lines=18> */
.L_x_3206:
[----:B------:R-:W-:Y:S05]  /*0120*/  BSYNC B0 ;  /* 0x0000000000007941 */ /* 0x000fea0003800000 */
.L_x_3205:
        /* <DEDUP_REMOVED lines=32> */
[----:B0-----:R3:W4:Y:S01]  /*0330*/  SYNCS.EXCH.64 URZ, [UR6+0x28c30], UR4 ;  /* 0x028c3004063f75b2 */ /* 0x0017220008000100 */
[----:B------:R3:W0:Y:S01]  /*0340*/  SYNCS.EXCH.64 URZ, [UR6+0x28c40], UR4 ;  /* 0x028c4004063f75b2 */ /* 0x0006220008000100 */
[----:B------:R3:W0:Y:S01]  /*0350*/  SYNCS.EXCH.64 URZ, [UR6+0x28c38], UR4 ;  /* 0x028c3804063f75b2 */ /* 0x0006220008000100 */
[----:B------:R3:W0:Y:S02]  /*0360*/  SYNCS.EXCH.64 URZ, [UR6+0x28c48], UR4 ;  /* 0x028c4804063f75b2 */ /* 0x0006240008000100 */
[----:B---3--:R-:W-:Y:S01]  /*0370*/  NOP ;  /* 0x0000000000007918 */ /* 0x008fe20000000000 */
.L_x_3207:
        /* <DEDUP_REMOVED lines=22> */
.L_x_3208:
        /* <DEDUP_REMOVED lines=18> */
.L_x_3209:
        /* <DEDUP_REMOVED lines=22> */
.L_x_3210:
        /* <DEDUP_REMOVED lines=22> */
.L_x_3211:
[----:B------:R-:W-:Y:S01]  /*08c0*/  PLOP3.LUT P0, PT, PT, PT, UP0, 0x80, 0x0 ;  /* 0x000000000000781c */ /* 0x000fe20003f0f008 */
[----:B------:R-:W-:Y:S01]  /*08d0*/  UMOV UR37, 0x1 ;  /* 0x0000000100257882 */ /* 0x000fe20000000000 */
[----:B------:R-:W-:Y:S01]  /*08e0*/  NOP ;  /* 0x0000000000007918 */ /* 0x000fe20000000000 */
[----:B------:R-:W-:Y:S01]  /*08f0*/  USEL UR37, UR37, 0x2, !UP0 ;  /* 0x0000000225257887 */ /* 0x000fe2000c000000 */
[----:B------:R-:W-:Y:S01]  /*0900*/  ULDC.64 UR42, c[0x0][0x208] ;  /* 0x00008200002a7ab9 */ /* 0x000fe20000000a00 */
[----:B012-4-:R-:W-:Y:S08]  /*0910*/  BAR.SYNC.DEFER_BLOCKING 0x0 ;  /* 0x0000000000007b1d */ /* 0x017ff00000010000 */
[----:B------:R-:W-:Y:S05]  /*0920*/  @!P0 BRA `(.L_x_3212) ;  /* 0x0000008000ac8947 */ /* 0x000fea0003800000 */
.L_x_3213:
[----:B------:R-:W-:-:S08]  /*0930*/  NOP ;  /* 0x0000000000007918 */ /* 0x000fd00000000000 */
[----:B------:R-:W0:Y:S02]  /*0940*/  USETMAXREG.TRY_ALLOC.CTAPOOL UP0, 0xf0 ;  /* 0x000000f0000079c8 */ /* 0x000e240008000600 */
[----:B0-----:R-:W-:-:S13]  /*0950*/  PLOP3.LUT P0, PT, PT, PT, UP0, 0x80, 0x0 ;  /* 0x000000000000781c */ /* 0x001fda0003f0f008 */
[----:B------:R-:W-:Y:S05]  /*0960*/  @!P0 BRA `(.L_x_3213) ;  /* 0xfffffffc00f08947 */ /* 0x000fea000383ffff */
[----:B------:R-:W-:Y:S01]  /*0970*/  LOP3.LUT R2, R0, 0xffffff80, RZ, 0xc0, !PT ;  /* 0xffffff8000027812 */ /* 0x000fe200078ec0ff */
[----:B------:R-:W0:Y:S03]  /*0980*/  S2UR UR47, SR_CTAID.X ;  /* 0x00000000002f79c3 */ /* 0x000e260000002500 */
[----:B------:R-:W-:-:S05]  /*0990*/  ISETP.NE.AND P0, PT, R2, 0x80, PT ;  /* 0x000000800200780c */ /* 0x000fca0003f05270 */
[----:B------:R-:W0:Y:S08]  /*09a0*/  LDC R2, c[0x0][0xc34] ;  /* 0x00030d00ff027b82 */ /* 0x000e300000000800 */
[----:B------:R-:W-:Y:S06]  /*09b0*/  @!P0 BAR.ARV 0x8, 0x100 ;  /* 0x0204000000008b1d */ /* 0x000fec0000002000 */
[----:B------:R-:W-:-:S13]  /*09c0*/  ISETP.GE.U32.AND P0, PT, R0, 0x100, PT ;  /* 0x000001000000780c */ /* 0x000fda0003f06070 */
[----:B------:R-:W-:Y:S06]  /*09d0*/  @P0 BAR.ARV 0xf, 0x100 ;  /* 0x03c4000000000b1d */ /* 0x000fec0000002000 */
[----:B0-----:R-:W-:-:S13]  /*09e0*/  ISETP.LE.AND P0, PT, R2, UR47, PT ;  /* 0x0000002f02007c0c */ /* 0x001fda000bf03270 */
[----:B------:R-:W-:Y:S05]  /*09f0*/  @P0 EXIT ;  /* 0x000000000000094d */ /* 0x000fea0003800000 */
[----:B------:R-:W-:Y:S01]  /*0a00*/  VIADD R0, R0, 0xffffff80 ;  /* 0xffffff8000007836 */ /* 0x000fe20000000000 */
[----:B------:R-:W0:Y:S01]  /*0a10*/  S2UR UR4, SR_CgaCtaId ;  /* 0x00000000000479c3 */ /* 0x000e220000008800 */
[----:B------:R-:W-:Y:S01]  /*0a20*/  UMOV UR41, 0x400 ;  /* 0x0000040000297882 */ /* 0x000fe20000000000 */
[----:B------:R-:W-:Y:S01]  /*0a30*/  IMAD.MOV.U32 R23, RZ, RZ, 0x20 ;  /* 0x00000020ff177424 */ /* 0x000fe200078e00ff */
[----:B------:R-:W-:Y:S01]  /*0a40*/  ULOP3.LUT UR40, UR37, 0x1, URZ, 0xfc, !UPT ;  /* 0x0000000125287892 */ /* 0x000fe2000f8efc3f */
[----:B------:R-:W-:Y:S01]  /*0a50*/  SHF.R.S32.HI R3, RZ, 0x1f, R0 ;  /* 0x0000001fff037819 */ /* 0x000fe20000011400 */
[----:B------:R-:W-:Y:S01]  /*0a60*/  UMOV UR36, URZ ;  /* 0x0000003f00247c82 */ /* 0x000fe20008000000 */
[----:B------:R-:W-:Y:S01]  /*0a70*/  UMOV UR38, URZ ;  /* 0x0000003f00267c82 */ /* 0x000fe20008000000 */
[----:B------:R-:W-:Y:S01]  /*0a80*/  UMOV UR39, URZ ;  /* 0x0000003f00277c82 */ /* 0x000fe20008000000 */
[CC--:B------:R-:W-:Y:S02]  /*0a90*/  LEA.HI R2, R3.reuse, R0.reuse, RZ, 0x4 ;  /* 0x0000000003027211 */ /* 0x0c0fe400078f20ff */
[----:B------:R-:W-:-:S02]  /*0aa0*/  LEA.HI R4, R3, R0, RZ, 0x5 ;  /* 0x0000000003047211 */ /* 0x000fc400078f28ff */
[----:B------:R-:W-:Y:S02]  /*0ab0*/  SHF.R.S32.HI R9, RZ, 0x4, R2 ;  /* 0x00000004ff097819 */ /* 0x000fe40000011402 */
[CC--:B------:R-:W-:Y:S02]  /*0ac0*/  LEA.HI R5, R3.reuse, R0.reuse, RZ, 0x7 ;  /* 0x0000000003057211 */ /* 0x0c0fe400078f38ff */
[C---:B------:R-:W-:Y:S02]  /*0ad0*/  LOP3.LUT R7, R2.reuse, 0xfffffff0, RZ, 0xc0, !PT ;  /* 0xfffffff002077812 */ /* 0x040fe400078ec0ff */
[----:B------:R-:W-:Y:S02]  /*0ae0*/  LEA.HI R2, R2, R9, RZ, 0x1 ;  /* 0x0000000902027211 */ /* 0x000fe400078f08ff */
[CC--:B------:R-:W-:Y:S01]  /*0af0*/  LEA.HI R6, R3.reuse, R0.reuse, RZ, 0x2 ;  /* 0x0000000003067211 */ /* 0x0c0fe200078f10ff */
[----:B------:R-:W-:Y:S01]  /*0b00*/  IMAD.IADD R7, R0, 0x1, -R7 ;  /* 0x0000000100077824 */ /* 0x000fe200078e0a07 */
[----:B------:R-:W-:-:S02]  /*0b10*/  LEA.HI R211, R3, R0, RZ, 0x3 ;  /* 0x0000000003d37211 */ /* 0x000fc400078f18ff */
[--C-:B------:R-:W-:Y:S01]  /*0b20*/  SHF.R.S32.HI R11, RZ, 0x5, R4.reuse ;  /* 0x00000005ff0b7819 */ /* 0x100fe20000011404 */
[----:B0-----:R-:W-:Y:S01]  /*0b30*/  ULEA UR41, UR4, UR41, 0x18 ;  /* 0x0000002904297291 */ /* 0x001fe2000f8ec03f */
[----:B------:R-:W-:Y:S02]  /*0b40*/  SHF.R.S32.HI R4, RZ, 0x1f, R4 ;  /* 0x0000001fff047819 */ /* 0x000fe40000011404 */
[----:B------:R-:W-:Y:S02]  /*0b50*/  LOP3.LUT R3, R5, 0xffffff80, RZ, 0xc0, !PT ;  /* 0xffffff8005037812 */ /* 0x000fe400078ec0ff */
[----:B------:R-:W-:Y:S02]  /*0b60*/  LOP3.LUT R2, R2, 0x1ffffffe, RZ, 0xc0, !PT ;  /* 0x1ffffffe02027812 */ /* 0x000fe400078ec0ff */
[----:B------:R-:W-:Y:S01]  /*0b70*/  LOP3.LUT R13, R6, 0xfffffffc, RZ, 0xc0, !PT ;  /* 0xfffffffc060d7812 */ /* 0x000fe200078ec0ff */
[----:B------:R-:W-:Y:S01]  /*0b80*/  IMAD.IADD R3, R0, 0x1, -R3 ;  /* 0x0000000100037824 */ /* 0x000fe200078e0a03 */
[----:B------:R-:W-:Y:S01]  /*0b90*/  LOP3.LUT R209, R211, 0xfffffff8, RZ, 0xc0, !PT ;  /* 0xfffffff8d3d17812 */ /* 0x000fe200078ec0ff */
[----:B------:R-:W-:Y:S01]  /*0ba0*/  IMAD.IADD R9, R9, 0x1, -R2 ;  /* 0x0000000109097824 */ /* 0x000fe200078e0a02 */
[----:B------:R-:W-:Y:S01]  /*0bb0*/  LEA.HI R4, R4, R11, RZ, 0x2 ;  /* 0x0000000b04047211 */ /* 0x000fe200078f10ff */
[C---:B------:R-:W-:Y:S01]  /*0bc0*/  IMAD.IADD R13, R0.reuse, 0x1, -R13 ;  /* 0x00000001000d7824 */ /* 0x040fe200078e0a0d */
[----:B------:R-:W-:Y:S01]  /*0bd0*/  SHF.R.S32.HI R210, RZ, 0x7, R5 ;  /* 0x00000007ffd27819 */ /* 0x000fe20000011405 */
[----:B------:R-:W-:Y:S01]  /*0be0*/  IMAD.IADD R209, R0, 0x1, -R209 ;  /* 0x0000000100d17824 */ /* 0x000fe200078e0ad1 */
[----:B------:R-:W-:Y:S01]  /*0bf0*/  LOP3.LUT R4, R4, 0x3ffffc, RZ, 0xc0, !PT ;  /* 0x003ffffc04047812 */ /* 0x000fe200078ec0ff */
[----:B------:R-:W-:Y:S01]  /*0c00*/  IMAD.SHL.U32 R9, R9, 0x8, RZ ;  /* 0x0000000809097824 */ /* 0x000fe200078e00ff */
[--C-:B------:R-:W-:Y:S01]  /*0c10*/  SHF.R.S32.HI R2, RZ, 0x1f, R7.reuse ;  /* 0x0000001fff027819 */ /* 0x100fe20000011407 */
[----:B------:R-:W-:Y:S01]  /*0c20*/  IMAD R15, R210, 0x100, R7 ;  /* 0x00000100d20f7824 */ /* 0x000fe200078e0207 */
[----:B------:R-:W-:Y:S01]  /*0c30*/  SHF.R.S32.HI R0, RZ, 0x1f, R3 ;  /* 0x0000001fff007819 */ /* 0x000fe20000011403 */
[----:B------:R-:W-:Y:S01]  /*0c40*/  IMAD.IADD R8, R11, 0x1, -R4 ;  /* 0x000000010b087824 */ /* 0x000fe200078e0a04 */
[----:B------:R-:W-:Y:S01]  /*0c50*/  LEA.HI R6, R2, R7, RZ, 0x3 ;  /* 0x0000000702067211 */ /* 0x000fe200078f18ff */
[----:B------:R-:W-:Y:S01]  /*0c60*/  IMAD.SHL.U32 R16, R209, 0x8, RZ ;  /* 0x00000008d1107824 */ /* 0x000fe200078e00ff */
[----:B------:R-:W-:Y:S01]  /*0c70*/  LEA.HI R2, R0, R3, RZ, 0x2 ;  /* 0x0000000300027211 */ /* 0x000fe200078f10ff */
[----:B------:R-:W-:Y:S01]  /*0c80*/  IMAD R12, R8, 0x10, R15 ;  /* 0x00000010080c7824 */ /* 0x000fe200078e020f */
[C---:B------:R-:W-:Y:S01]  /*0c90*/  LOP3.LUT R4, R6.reuse, 0xfffffff8, RZ, 0xc0, !PT ;  /* 0xfffffff806047812 */ /* 0x040fe200078ec0ff */
[----:B------:R-:W-:Y:S01]  /*0ca0*/  IMAD.SHL.U32 R6, R6, 0x40, RZ ;  /* 0x0000004006067824 */ /* 0x000fe200078e00ff */
[----:B------:R-:W-:Y:S01]  /*0cb0*/  LOP3.LUT R8, R2, 0x7ffffffc, RZ, 0xc0, !PT ;  /* 0x7ffffffc02087812 */ /* 0x000fe200078ec0ff */
[--C-:B------:R-:W-:Y:S01]  /*0cc0*/  IMAD.U32 R215, R12, 0x40, R9.reuse ;  /* 0x000000400cd77824 */ /* 0x100fe200078e0009 */
[----:B------:R-:W-:Y:S01]  /*0cd0*/  LEA.HI R10, R13, R13, RZ, 0x1 ;  /* 0x0000000d0d0a7211 */ /* 0x000fe200078f08ff */
[----:B------:R-:W-:Y:S01]  /*0ce0*/  IMAD.IADD R7, R7, 0x1, -R4 ;  /* 0x0000000107077824 */ /* 0x000fe200078e0a04 */
[----:B------:R-:W-:Y:S01]  /*0cf0*/  LEA.HI R4, R0, R3, RZ, 0x5 ;  /* 0x0000000300047211 */ /* 0x000fe200078f28ff */
[----:B------:R-:W-:Y:S01]  /*0d00*/  IMAD.IADD R17, R3, 0x1, -R8 ;  /* 0x0000000103117824 */ /* 0x000fe200078e0a08 */
[--C-:B------:R-:W-:Y:S01]  /*0d10*/  SHF.R.S32.HI R0, RZ, 0x2, R2.reuse ;  /* 0x00000002ff007819 */ /* 0x100fe20000011402 */
[----:B------:R-:W-:Y:S01]  /*0d20*/  VIADD R189, R16, 0x40 ;  /* 0x0000004010bd7836 */ /* 0x000fe20000000000 */
[----:B------:R-:W-:Y:S01]  /*0d30*/  SHF.R.S32.HI R3, RZ, 0x1f, R2 ;  /* 0x0000001fff037819 */ /* 0x000fe20000011402 */
[----:B------:R-:W-:Y:S01]  /*0d40*/  IMAD.SHL.U32 R2, R7, 0x40, RZ ;  /* 0x0000004007027824 */ /* 0x000fe200078e00ff */
[----:B------:R-:W-:Y:S01]  /*0d50*/  LOP3.LUT R6, R6, 0x7ffffe00, RZ, 0xc0, !PT ;  /* 0x7ffffe0006067812 */ /* 0x000fe200078ec0ff */
[C---:B------:R-:W-:Y:S01]  /*0d60*/  VIADD R188, R16.reuse, 0x80 ;  /* 0x0000008010bc7836 */ /* 0x040fe20000000000 */
[----:B------:R-:W-:Y:S01]  /*0d70*/  LEA.HI R3, R3, R0, RZ, 0x3 ;  /* 0x0000000003037211 */ /* 0x000fe200078f18ff */
[----:B------:R-:W-:Y:S01]  /*0d80*/  VIADD R187, R16, 0xc0 ;  /* 0x000000c010bb7836 */ /* 0x000fe20000000000 */
[----:B------:R-:W-:Y:S01]  /*0d90*/  LOP3.LUT R2, R2, 0x1c0, RZ, 0xc0, !PT ;  /* 0x000001c002027812 */ /* 0x000fe200078ec0ff */
[----:B------:R-:W-:Y:S01]  /*0da0*/  IMAD R6, R11, 0x400, R6 ;  /* 0x000004000b067824 */ /* 0x000fe200078e0206 */
[----:B------:R-:W-:Y:S01]  /*0db0*/  R2P PR, R7, 0x6 ;  /* 0x0000000607007804 */ /* 0x000fe20000000000 */
[----:B------:R-:W-:Y:S01]  /*0dc0*/  VIADD R186, R16, 0x100 ;  /* 0x0000010010ba7836 */ /* 0x000fe20000000000 */
[----:B------:R-:W-:Y:S01]  /*0dd0*/  LOP3.LUT R9, R2, 0x8, R9, 0xf8, !PT ;  /* 0x0000000802097812 */ /* 0x000fe200078ef809 */
[C---:B------:R-:W-:Y:S01]  /*0de0*/  VIADD R185, R16.reuse, 0x140 ;  /* 0x0000014010b97836 */ /* 0x040fe20000000000 */
[----:B------:R-:W-:Y:S01]  /*0df0*/  SHF.R.U32.HI R8, RZ, 0x3, R2 ;  /* 0x00000003ff087819 */ /* 0x000fe20000011602 */
[C---:B------:R-:W-:Y:S01]  /*0e00*/  VIADD R213, R16.reuse, 0x180 ;  /* 0x0000018010d57836 */ /* 0x040fe20000000000 */
[----:B------:R-:W-:Y:S01]  /*0e10*/  LOP3.LUT R3, R3, 0xfffffff8, RZ, 0xc0, !PT ;  /* 0xfffffff803037812 */ /* 0x000fe200078ec0ff */
[----:B------:R-:W-:Y:S01]  /*0e20*/  VIADD R212, R16, 0x1c0 ;  /* 0x000001c010d47836 */ /* 0x000fe20000000000 */
[----:B------:R-:W-:Y:S01]  /*0e30*/  LOP3.LUT R9, R9, R8, RZ, 0x3c, !PT ;  /* 0x0000000809097212 */ /* 0x000fe200078e3cff */
[----:B------:R-:W-:Y:S01]  /*0e40*/  IMAD.SHL.U32 R17, R17, 0x2, RZ ;  /* 0x0000000211117824 */ /* 0x000fe200078e00ff */
[----:B------:R-:W-:Y:S01]  /*0e50*/  LEA.HI R5, R5, R210, RZ, 0x1 ;  /* 0x000000d205057211 */ /* 0x000fe200078f08ff */
[----:B------:R-:W-:Y:S01]  /*0e60*/  IMAD.IADD R3, R0, 0x1, -R3 ;  /* 0x0000000100037824 */ /* 0x000fe200078e0a03 */
[----:B------:R-:W-:Y:S01]  /*0e70*/  LOP3.LUT R10, R10, 0x1ffffffe, RZ, 0xc0, !PT ;  /* 0x1ffffffe0a0a7812 */ /* 0x000fe200078ec0ff */
[----:B------:R-:W-:Y:S01]  /*0e80*/  IMAD.IADD R6, R6, 0x1, R9 ;  /* 0x0000000106067824 */ /* 0x000fe200078e0209 */
[----:B------:R-:W-:-:S02]  /*0e90*/  SHF.R.S32.HI R2, RZ, 0x5, R4 ;  /* 0x00000005ff027819 */ /* 0x000fc40000011404 */
[----:B------:R-:W-:Y:S01]  /*0ea0*/  LOP3.LUT R5, R5, 0xfffffe, RZ, 0xc0, !PT ;  /* 0x00fffffe05057812 */ /* 0x000fe200078ec0ff */
[----:B------:R-:W-:Y:S01]  /*0eb0*/  IMAD.IADD R13, R13, 0x1, -R10 ;  /* 0x000000010d0d7824 */ /* 0x000fe200078e0a0a */
[----:B------:R-:W-:Y:S01]  /*0ec0*/  LEA R22, R6, UR41, 0x1 ;  /* 0x0000002906167c11 */ /* 0x000fe2000f8e08ff */
[----:B------:R-:W-:Y:S01]  /*0ed0*/  IMAD R2, R2, 0x10, R3 ;  /* 0x0000001002027824 */ /* 0x000fe200078e0203 */
[----:B------:R-:W-:Y:S01]  /*0ee0*/  SEL R23, R23, 0xffffffe0, !P1 ;  /* 0xffffffe017177807 */ /* 0x000fe20004800000 */
[----:B------:R-:W-:Y:S01]  /*0ef0*/  IMAD.IADD R5, R210, 0x1, -R5 ;  /* 0x00000001d2057824 */ /* 0x000fe200078e0a05 */
[----:B------:R-:W-:Y:S01]  /*0f00*/  SHF.R.S32.HI R211, RZ, 0x3, R211 ;  /* 0x00000003ffd37819 */ /* 0x000fe200000114d3 */
[C---:B------:R-:W-:Y:S01]  /*0f10*/  VIADD R184, R22.reuse, 0x26800 ;  /* 0x0002680016b87836 */ /* 0x040fe20000000000 */
[----:B------:R-:W-:Y:S01]  /*0f20*/  SHF.R.S32.HI R222, RZ, 0x1f, R189 ;  /* 0x0000001fffde7819 */ /* 0x000fe200000114bd */
[----:B------:R-:W-:Y:S01]  /*0f30*/  VIADD R19, R22, 0x26840 ;  /* 0x0002684016137836 */ /* 0x000fe20000000000 */
[----:B------:R-:W-:Y:S01]  /*0f40*/  SHF.R.S32.HI R221, RZ, 0x1f, R188 ;  /* 0x0000001fffdd7819 */ /* 0x000fe200000114bc */
[C---:B------:R-:W-:Y:S01]  /*0f50*/  @P2 VIADD R19, R184.reuse, 0xffffffc0 ;  /* 0xffffffc0b8132836 */ /* 0x040fe20000000000 */
[----:B------:R-:W-:Y:S01]  /*0f60*/  SHF.R.S32.HI R220, RZ, 0x1f, R187 ;  /* 0x0000001fffdc7819 */ /* 0x000fe200000114bb */
[----:B------:R-:W-:Y:S01]  /*0f70*/  IMAD.IADD R184, R184, 0x1, R23 ;  /* 0x00000001b8b87824 */ /* 0x000fe200078e0217 */
[----:B------:R-:W-:Y:S01]  /*0f80*/  SHF.R.S32.HI R219, RZ, 0x1f, R186 ;  /* 0x0000001fffdb7819 */ /* 0x000fe200000114ba */
[----:B------:R-:W-:Y:S01]  /*0f90*/  IMAD.SHL.U32 R18, R5, 0x100, RZ ;  /* 0x0000010005127824 */ /* 0x000fe200078e00ff */
[----:B------:R-:W-:Y:S01]  /*0fa0*/  SHF.R.S32.HI R218, RZ, 0x1f, R185 ;  /* 0x0000001fffda7819 */ /* 0x000fe200000114b9 */
[----:B------:R-:W-:Y:S01]  /*0fb0*/  IMAD R214, R13, 0x8, R2 ;  /* 0x000000080dd67824 */ /* 0x000fe200078e0202 */
[----:B------:R-:W-:Y:S01]  /*0fc0*/  SHF.R.S32.HI R217, RZ, 0x1f, R213 ;  /* 0x0000001fffd97819 */ /* 0x000fe200000114d5 */
[----:B------:R-:W-:Y:S01]  /*0fd0*/  IMAD.IADD R23, R23, 0x1, R19 ;  /* 0x0000000117177824 */ /* 0x000fe200078e0213 */
[----:B------:R-:W-:-:S07]  /*0fe0*/  SHF.R.S32.HI R216, RZ, 0x1f, R212 ;  /* 0x0000001fffd87819 */ /* 0x000fce00000114d4 */
.L_x_3249:
[----:B------:R-:W-:Y:S01]  /*0ff0*/  ULDC UR4, c[0x0][0xc38] ;  /* 0x00030e0000047ab9 */ /* 0x000fe20000000800 */
[----:B------:R-:W-:Y:S01]  /*1000*/  ULDC UR50, c[0x0][0x424] ;  /* 0x0001090000327ab9 */ /* 0x000fe20000000800 */
[----:B------:R-:W-:Y:S01]  /*1010*/  UISETP.NE.AND UP1, UPT, UR4, 0x1, UPT ;  /* 0x000000010400788c */ /* 0x000fe2000bf25270 */
[----:B------:R-:W-:Y:S02]  /*1020*/  ULDC UR6, c[0x0][0x2f0] ;  /* 0x0000bc0000067ab9 */ /* 0x000fe40000000800 */
[----:B------:R-:W-:Y:S01]  /*1030*/  ULDC.64 UR4, c[0x0][0x418] ;  /* 0x0001060000047ab9 */ /* 0x000fe20000000a00 */
[----:B------:R-:W-:Y:S01]  /*1040*/  UMOV UR44, UR47 ;  /* 0x0000002f002c7c82 */ /* 0x000fe20008000000 */
[----:B------:R-:W-:Y:S01]  /*1050*/  UISETP.NE.U32.AND UP0, UPT, UR4, URZ, UPT ;  /* 0x0000003f0400728c */ /* 0x000fe2000bf05070 */
[----:B------:R-:W-:Y:S02]  /*1060*/  UMOV UR46, UR47 ;  /* 0x0000002f002e7c82 */ /* 0x000fe40008000000 */
[----:B------:R-:W-:Y:S01]  /*1070*/  ULDC UR4, c[0x0][0xc44] ;  /* 0x0003110000047ab9 */ /* 0x000fe20000000800 */
[----:B------:R-:W-:-:S02]  /*1080*/  UISETP.NE.AND.EX UP0, UPT, UR5, URZ, UPT, UP0 ;  /* 0x0000003f0500728c */ /* 0x000fc4000bf05300 */
[----:B------:R-:W-:Y:S02]  /*1090*/  UISETP.NE.AND UP2, UPT, UR4, 0x1, UPT ;  /* 0x000000010400788c */ /* 0x000fe4000bf45270 */
[----:B------:R-:W-:Y:S01]  /*10a0*/  USEL UR50, UR50, 0x1, UP0 ;  /* 0x0000000132327887 */ /* 0x000fe20008000000 */
[----:B------:R-:W-:Y:S01]  /*10b0*/  @UP1 ULDC UR4, c[0x0][0xc3c] ;  /* 0x00030f0000041ab9 */ /* 0x000fe20000000800 */
[----:B------:R-:W-:Y:S02]  /*10c0*/  UISETP.NE.AND UP0, UPT, UR48, 0x1, UPT ;  /* 0x000000013000788c */ /* 0x000fe4000bf05270 */
[----:B------:R-:W-:Y:S02]  /*10d0*/  UIMAD.WIDE.U32 UR4, UR47, UR4, URZ ;  /* 0x000000042f0472a5 */ /* 0x000fe4000f8e003f */
[----:B------:R-:W-:Y:S02]  /*10e0*/  UIMAD UR50, UR50, UR6, URZ ;  /* 0x00000006323272a4 */ /* 0x000fe4000f8e023f */
[----:B------:R-:W-:Y:S01]  /*10f0*/  PLOP3.LUT P0, PT, PT, PT, UP0, 0x80, 0x0 ;  /* 0x000000000000781c */ /* 0x000fe20003f0f008 */
[----:B------:R-:W-:Y:S01]  /*1100*/  @UP1 ULDC UR6, c[0x0][0xc40] ;  /* 0x0003100000061ab9 */ /* 0x000fe20000000800 */
[----:B------:R-:W-:Y:S01]  /*1110*/  @UP2 ULDC.64 UR8, c[0x0][0xc48] ;  /* 0x0003120000082ab9 */ /* 0x000fe20000000a00 */
[----:B------:R-:W-:-:S02]  /*1120*/  @UP1 USHF.R.U32.HI UR44, URZ, UR6, UR5 ;  /* 0x000000063f2c1299 */ /* 0x000fc40008011605 */
[----:B------:R-:W-:Y:S02]  /*1130*/  UIADD3 UR6, UR50, 0x3f, URZ ;  /* 0x0000003f32067890 */ /* 0x000fe4000fffe03f */
[----:B------:R-:W-:Y:S02]  /*1140*/  UIMAD.WIDE.U32 UR4, UR44, UR8, URZ ;  /* 0x000000082c0472a5 */ /* 0x000fe4000f8e003f */
[----:B------:R-:W-:Y:S01]  /*1150*/  USHF.R.S32.HI UR7, URZ, 0x1f, UR6 ;  /* 0x0000001f3f077899 */ /* 0x000fe20008011406 */
[----:B------:R-:W-:Y:S01]  /*1160*/  UMOV UR45, UR44 ;  /* 0x0000002c002d7c82 */ /* 0x000fe20008000000 */
[----:B------:R-:W-:Y:S02]  /*1170*/  @UP2 USHF.R.U32.HI UR45, URZ, UR9, UR5 ;  /* 0x000000093f2d2299 */ /* 0x000fe40008011605 */
[----:B------:R-:W-:-:S04]  /*1180*/  ULEA.HI UR7, UR7, UR6, URZ, 0x6 ;  /* 0x0000000607077291 */ /* 0x000fc8000f8f303f */
[----:B------:R-:W-:Y:S01]  /*1190*/  USHF.R.S32.HI UR49, URZ, 0x6, UR7 ;  /* 0x000000063f317899 */ /* 0x000fe20008011407 */
[----:B0123-5:R-:W-:Y:S11]  /*11a0*/  @!P0 BRA `(.L_x_3214) ;  /* 0x0000001800488947 */ /* 0x02fff60003800000 */
[----:B------:R-:W0:Y:S01]  /*11b0*/  SHFL.IDX PT, R0, R210, RZ, 0x1f ;  /* 0x00001fffd2007589 */ /* 0x000e2200000e0000 */
[----:B------:R-:W-:-:S06]  /*11c0*/  UISETP.NE.AND UP0, UPT, UR40, 0x3, UPT ;  /* 0x000000032800788c */ /* 0x000fcc000bf05270 */
[----:B------:R-:W-:Y:S02]  /*11d0*/  PLOP3.LUT P0, PT, PT, PT, UP0, 0x80, 0x0 ;  /* 0x000000000000781c */ /* 0x000fe40003f0f008 */
[----:B0-----:R-:W-:-:S13]  /*11e0*/  R2UR UR4, R0 ;  /* 0x00000000000472ca */ /* 0x001fda00000e0000 */
[----:B------:R-:W-:-:S04]  /*11f0*/  ULEA.HI UR5, UR4, UR4, URZ, 0x1 ;  /* 0x0000000404057291 */ /* 0x000fc8000f8f083f */
[----:B------:R-:W-:-:S04]  /*1200*/  ULOP3.LUT UR5, UR5, 0x1fffe, URZ, 0xc0, !UPT ;  /* 0x0001fffe05057892 */ /* 0x000fc8000f8ec03f */
[----:B------:R-:W-:-:S04]  /*1210*/  UIADD3 UR5, UR4, -UR5, URZ ;  /* 0x8000000504057290 */ /* 0x000fc8000fffe03f */
[----:B------:R-:W-:-:S04]  /*1220*/  ULEA UR5, UR5, UR41, 0xf ;  /* 0x0000002905057291 */ /* 0x000fc8000f8e783f */
[----:B------:R-:W-:-:S04]  /*1230*/  UIADD3 UR5, UR5, 0x400, URZ ;  /* 0x0000040005057890 */ /* 0x000fc8000fffe03f */
[----:B------:R-:W-:-:S04]  /*1240*/  USHF.R.U32.HI UR5, URZ, 0x4, UR5 ;  /* 0x000000043f057899 */ /* 0x000fc80008011605 */
[----:B------:R-:W-:-:S04]  /*1250*/  ULOP3.LUT UR5, UR5, 0x3fff, URZ, 0xc0, !UPT ;  /* 0x00003fff05057892 */ /* 0x000fc8000f8ec03f */
[----:B------:R-:W-:Y:S01]  /*1260*/  ULOP3.LUT UR20, UR5, 0x2000000, URZ, 0xfc, !UPT ;  /* 0x0200000005147892 */ /* 0x000fe2000f8efc3f */
[----:B------:R-:W-:Y:S11]  /*1270*/  @!P0 BRA `(.L_x_3215) ;  /* 0x0000000000048947 */ /* 0x000ff60003800000 */
[----:B------:R-:W-:Y:S01]  /*1280*/  BPT.TRAP 0x1 ;  /* 0x000000040000795c */ /* 0x000fe20000300000 */
.L_x_3215:
[----:B------:R-:W-:Y:S01]  /*1290*/  ULEA UR16, UR39, UR41, 0x3 ;  /* 0x0000002927107291 */ /* 0x000fe2000f8e183f */
[----:B------:R-:W-:-:S05]  /*12a0*/  IMAD.U32 R0, RZ, RZ, UR38 ;  /* 0x00000026ff007e24 */ /* 0x000fca000f8e00ff */
[----:B------:R-:W-:-:S04]  /*12b0*/  SHF.L.U32 R0, R0, 0x1f, RZ ;  /* 0x0000001f00007819 */ /* 0x000fc800000006ff */
[----:B------:R-:W0:Y:S02]  /*12c0*/  SYNCS.PHASECHK.TRANS64.TRYWAIT P0, [UR16+0x28c50], R0 ;  /* 0x028c5000ff0075a7 */ /* 0x000e240008000150 */
[----:B0-----:R-:W-:Y:S05]  /*12d0*/  @!P0 BRA `(.L_x_3216) ;  /* 0x000000c400888947 */ /* 0x001fea0003800000 */
.L_x_3355:
[----:B------:R-:W-:Y:S01]  /*12e0*/  BAR.SYNC.DEFER_BLOCKING 0xe, 0x100 ;  /* 0x0384000000007b1d */ /* 0x000fe20000010000 */
[----:B------:R-:W-:Y:S01]  /*12f0*/  UIADD3 UR4, UR41, 0x26800, URZ ;  /* 0x0002680029047890 */ /* 0x000fe2000fffe03f */
[----:B0-----:R-:W-:Y:S01]  /*1300*/  IMAD.U32 R0, RZ, RZ, UR16 ;  /* 0x00000010ff007e24 */ /* 0x001fe2000f8e00ff */
[----:B------:R-:W-:Y:S02]  /*1310*/  ULEA UR12, UR39, UR20, 0xc ;  /* 0x00000014270c7291 */ /* 0x000fe4000f8e603f */
[----:B------:R-:W-:Y:S01]  /*1320*/  USHF.R.U32.HI UR4, URZ, 0x4, UR4 ;  /* 0x000000043f047899 */ /* 0x000fe20008011604 */
[----:B------:R-:W-:Y:S01]  /*1330*/  UMOV UR7, 0x40000040 ;  /* 0x4000004000077882 */ /* 0x000fe20000000000 */
[----:B------:R-:W-:Y:S02]  /*1340*/  UMOV UR5, 0x40000040 ;  /* 0x4000004000057882 */ /* 0x000fe40000000000 */
[----:B------:R-:W-:Y:S01]  /*1350*/  ULOP3.LUT UR4, UR4, 0x3fff, URZ, 0xc0, !UPT ;  /* 0x00003fff04047892 */ /* 0x000fe2000f8ec03f */
[----:B------:R-:W0:Y:S01]  /*1360*/  S2R R3, SR_TID.X ;  /* 0x0000000000037919 */ /* 0x000e220000002100 */
[----:B------:R-:W-:Y:S01]  /*1370*/  UMOV UR6, UR12 ;  /* 0x0000000c00067c82 */ /* 0x000fe20008000000 */
[----:B------:R-:W-:-:S02]  /*1380*/  UIADD3 UR10, UR12, 0x100, URZ ;  /* 0x000001000c0a7890 */ /* 0x000fc4000fffe03f */
[----:B------:R-:W-:Y:S01]  /*1390*/  ULOP3.LUT UR13, UR4, 0x10000, URZ, 0xfc, !UPT ;  /* 0x00010000040d7892 */ /* 0x000fe2000f8efc3f */
[----:B------:R-:W-:Y:S01]  /*13a0*/  UMOV UR11, 0x40000040 ;  /* 0x40000040000b7882 */ /* 0x000fe20000000000 */
[----:B------:R-:W-:Y:S02]  /*13b0*/  UMOV UR9, 0x40000040 ;  /* 0x4000004000097882 */ /* 0x000fe40000000000 */
[----:B------:R-:W-:Y:S02]  /*13c0*/  UIADD3 UR8, UR13, 0x4, URZ ;  /* 0x000000040d087890 */ /* 0x000fe4000fffe03f */
[----:B------:R-:W-:Y:S01]  /*13d0*/  UIADD3 UR14, UR12, 0x180, URZ ;  /* 0x000001800c0e7890 */ /* 0x000fe2000fffe03f */
[----:B------:R-:W-:Y:S01]  /*13e0*/  UMOV UR4, UR13 ;  /* 0x0000000d00047c82 */ /* 0x000fe20008000000 */
[----:B------:R-:W-:Y:S01]  /*13f0*/  UMOV UR15, 0x40000040 ;  /* 0x40000040000f7882 */ /* 0x000fe20000000000 */
[----:B------:R-:W-:Y:S01]  /*1400*/  WARPGROUP.ARRIVE ;  /* 0x00000000000079c5 */ /* 0x000fe20000000000 */
[----:B------:R-:W-:-:S05]  /*1410*/  UISETP.GE.AND UP0, UPT, UR50, 0x41, UPT ;  /* 0x000000413200788c */ /* 0x000fca000bf06270 */
[----:B------:R-:W-:Y:S01]  /*1420*/  HGMMA.64x256x16.F32 R24, gdesc[UR4].tnspB, RZ, !UPT, gsb0 ;  /* 0x43e00000041879f0 */ /* 0x000fe2000c0008ff */
[----:B------:R-:W-:Y:S02]  /*1430*/  UIADD3 UR6, UR12, 0x80, URZ ;  /* 0x000000800c067890 */ /* 0x000fe4000fffe03f */
[----:B------:R-:W-:Y:S01]  /*1440*/  UIADD3 UR4, UR13, 0x2, URZ ;  /* 0x000000020d047890 */ /* 0x000fe2000fffe03f */
[----:B------:R-:W-:Y:S01]  /*1450*/  UMOV UR7, 0x40000040 ;  /* 0x4000004000077882 */ /* 0x000fe20000000000 */
[----:B------:R-:W-:Y:S01]  /*1460*/  UMOV UR5, 0x40000040 ;  /* 0x4000004000057882 */ /* 0x000fe20000000000 */
[----:B------:R-:W-:-:S03]  /*1470*/  UIADD3 UR12, UR13, 0x6, URZ ;  /* 0x000000060d0c7890 */ /* 0x000fc6000fffe03f */
[----:B------:R-:W-:Y:S01]  /*1480*/  UMOV UR13, 0x40000040 ;  /* 0x40000040000d7882 */ /* 0x000fe20000000000 */
[----:B0-----:R-:W-:-:S04]  /*1490*/  LOP3.LUT R3, R3, 0x7f, RZ, 0xc0, !PT ;  /* 0x0000007f03037812 */ /* 0x001fc800078ec0ff */
[----:B------:R-:W-:-:S13]  /*14a0*/  ISETP.NE.AND P0, PT, R3, RZ, PT ;  /* 0x000000ff0300720c */ /* 0x000fda0003f05270 */
[----:B------:R-:W-:-:S05]  /*14b0*/  @!P0 VIADD R0, R0, 0x28c60 ;  /* 0x00028c6000008836 */ /* 0x000fca0000000000 */
[----:B------:R-:W-:Y:S01]  /*14c0*/  @!P0 PRMT R0, RZ, 0x654, R0 ;  /* 0x00000654ff008816 */ /* 0x000fe20000000000 */
[----:B------:R-:W-:Y:S02]  /*14d0*/  WARPGROUP.DEPBAR.LE gsb0, 0x0 ;  /* 0x00008000000079c5 */ /* 0x000fe40000010000 */
[----:B------:R-:W-:-:S06]  /*14e0*/  WARPGROUP.ARRIVE ;  /* 0x00000000000079c5 */ /* 0x000fcc0000000000 */
[----:B------:R-:W-:Y:S03]  /*14f0*/  HGMMA.64x256x16.F32 R24, gdesc[UR4].tnspB, R24, gsb0 ;  /* 0x43e00000041879f0 */ /* 0x000fe60008000818 */
[----:B------:R-:W-:Y:S02]  /*1500*/  WARPGROUP.DEPBAR.LE gsb0, 0x0 ;  /* 0x00008000000079c5 */ /* 0x000fe40000010000 */
[----:B------:R-:W-:-:S15]  /*1510*/  WARPGROUP.ARRIVE ;  /* 0x00000000000079c5 */ /* 0x000fde0000000000 */
[----:B------:R-:W-:-:S08]  /*1520*/  NOP ;  /* 0x0000000000007918 */ /* 0x000fd00000000000 */
[----:B------:R-:W-:Y:S03]  /*1530*/  HGMMA.64x256x16.F32 R24, gdesc[UR8].tnspB, R24, gsb0 ;  /* 0x43e00000081879f0 */ /* 0x000fe60008000818 */
[----:B------:R-:W-:Y:S02]  /*1540*/  WARPGROUP.DEPBAR.LE gsb0, 0x0 ;  /* 0x00008000000079c5 */ /* 0x000fe40000010000 */
[----:B------:R-:W-:-:S15]  /*1550*/  WARPGROUP.ARRIVE ;  /* 0x00000000000079c5 */ /* 0x000fde0000000000 */
[----:B------:R-:W-:-:S08]  /*1560*/  NOP ;  /* 0x0000000000007918 */ /* 0x000fd00000000000 */
[----:B------:R-:W-:Y:S03]  /*1570*/  HGMMA.64x256x16.F32 R24, gdesc[UR12].tnspB, R24, gsb0 ;  /* 0x43e000000c1879f0 */ /* 0x000fe60008000818 */
[----:B------:R-:W-:Y:S02]  /*1580*/  WARPGROUP.DEPBAR.LE gsb0, 0x0 ;  /* 0x00008000000079c5 */ /* 0x000fe40000010000 */
[----:B------:R-:W-:Y:S06]  /*1590*/  BAR.ARV 0xf, 0x100 ;  /* 0x03c4000000007b1d */ /* 0x000fec0000002000 */
[----:B------:R0:W-:Y:S01]  /*15a0*/  @!P0 SYNCS.ARRIVE.TRANS64.RED.A1T0 RZ, [R0+URZ], RZ ;  /* 0x000000ff00ff89a7 */ /* 0x0001e2000810043f */
[----:B------:R-:W-:-:S13]  /*15b0*/  PLOP3.LUT P0, PT, PT, PT, UP0, 0x80, 0x0 ;  /* 0x000000000000781c */ /* 0x000fda0003f0f008 */
[----:B0-----:R-:W-:Y:S05]  /*15c0*/  @!P0 BRA `(.L_x_3217) ;  /* 0x0000000c00048947 */ /* 0x001fea0003800000 */
[----:B------:R-:W-:-:S06]  /*15d0*/  UIADD3 UR49, UR49, -0x2, URZ ;  /* 0xfffffffe31317890 */ /* 0x000fcc000fffe03f */
[----:B------:R-:W-:-:S07]  /*15e0*/  IMAD.U32 R0, RZ, RZ, UR49 ;  /* 0x00000031ff007e24 */ /* 0x000fce000f8e00ff */
.L_x_3222:
[----:B------:R-:W-:Y:S01]  /*15f0*/  BAR.SYNC.DEFER_BLOCKING 0xe, 0x100 ;  /* 0x0384000000007b1d */ /* 0x000fe20000010000 */
[----:B0-----:R-:W-:Y:S01]  /*1600*/  IMAD.U32 R3, RZ, RZ, UR39 ;  /* 0x00000027ff037e24 */ /* 0x001fe2000f8e00ff */
[----:B------:R-:W-:Y:S01]  /*1610*/  UISETP.NE.AND UP1, UPT, UR40, 0x3, UPT ;  /* 0x000000032800788c */ /* 0x000fe2000bf25270 */
[C---:B------:R-:W-:Y:S01]  /*1620*/  ISETP.GT.AND P1, PT, R0.reuse, RZ, PT ;  /* 0x000000ff0000720c */ /* 0x040fe20003f24270 */
[----:B------:R-:W-:Y:S01]  /*1630*/  UIADD3 UR39, UR39, 0x1, URZ ;  /* 0x0000000127277890 */ /* 0x000fe2000fffe03f */
[----:B------:R-:W-:Y:S02]  /*1640*/  IMAD R3, R3, 0x40, R2 ;  /* 0x0000004003037824 */ /* 0x000fe400078e0202 */
[----:B------:R-:W-:Y:S01]  /*1650*/  VIADD R0, R0, 0xffffffff ;  /* 0xffffffff00007836 */ /* 0x000fe20000000000 */
[----:B------:R-:W-:Y:S01]  /*1660*/  PLOP3.LUT P2, PT, PT, PT, UP1, 0x80, 0x0 ;  /* 0x000000000000781c */ /* 0x000fe20003f4f018 */
[----:B------:R-:W-:Y:S01]  /*1670*/  UISETP.NE.AND UP0, UPT, UR39, 0x2, UPT ;  /* 0x000000022700788c */ /* 0x000fe2000bf05270 */
[----:B------:R-:W-:-:S03]  /*1680*/  LEA R3, R3, UR41, 0x2 ;  /* 0x0000002903037c11 */ /* 0x000fc6000f8e10ff */
[----:B------:R-:W-:Y:S02]  /*1690*/  USEL UR6, URZ, 0x1, UP0 ;  /* 0x000000013f067887 */ /* 0x000fe40008000000 */
[----:B------:R-:W-:Y:S02]  /*16a0*/  USEL UR39, UR39, URZ, UP0 ;  /* 0x0000003f27277287 */ /* 0x000fe40008000000 */
[----:B------:R-:W-:Y:S01]  /*16b0*/  ULOP3.LUT UR38, UR38, UR6, URZ, 0x3c, !UPT ;  /* 0x0000000626267292 */ /* 0x000fe2000f8e3c3f */
[----:B------:R-:W0:Y:S04]  /*16c0*/  LDS R4, [R3+0x28800] ;  /* 0x0288000003047984 */ /* 0x000e280000000800 */
[----:B------:R-:W1:Y:S01]  /*16d0*/  LDS R5, [R3+0x28820] ;  /* 0x0288200003057984 */ /* 0x000e620000000800 */
        /* <DEDUP_REMOVED lines=130> */
.L_x_3218:
[----:B------:R-:W-:Y:S01]  /*1f00*/  ULEA UR6, UR39, UR41, 0x3 ;  /* 0x0000002927067291 */ /* 0x000fe2000f8e183f */
[----:B------:R-:W-:-:S05]  /*1f10*/  IMAD.U32 R3, RZ, RZ, UR38 ;  /* 0x00000026ff037e24 */ /* 0x000fca000f8e00ff */
[----:B------:R-:W-:-:S04]  /*1f20*/  SHF.L.U32 R3, R3, 0x1f, RZ ;  /* 0x0000001f03037819 */ /* 0x000fc800000006ff */
[----:B------:R0:W1:Y:S01]  /*1f30*/  SYNCS.PHASECHK.TRANS64.TRYWAIT P0, [UR6+0x28c50], R3 ;  /* 0x028c5003ff0075a7 */ /* 0x0000620008000146 */
[----:B------:R-:W-:Y:S05]  /*1f40*/  @!P2 BRA `(.L_x_3219) ;  /* 0x000000000004a947 */ /* 0x000fea0003800000 */
[----:B------:R-:W-:Y:S01]  /*1f50*/  BPT.TRAP 0x1 ;  /* 0x000000040000795c */ /* 0x000fe20000300000 */
.L_x_3219:
[----:B-1----:R-:W-:Y:S05]  /*1f60*/  @P0 BRA `(.L_x_3220) ;  /* 0x0000000000080947 */ /* 0x002fea0003800000 */
[----:B------:R-:W1:Y:S02]  /*1f70*/  SYNCS.PHASECHK.TRANS64.TRYWAIT P0, [UR6+0x28c50], R3 ;  /* 0x028c5003ff0075a7 */ /* 0x000e640008000146 */
[----:B-1----:R-:W-:Y:S05]  /*1f80*/  @!P0 BRA `(.L_x_3221) ;  /* 0x000000b800748947 */ /* 0x002fea0003800000 */
.L_x_3220:
[----:B------:R-:W-:Y:S01]  /*1f90*/  UIADD3 UR6, UR41, 0x26800, URZ ;  /* 0x0002680029067890 */ /* 0x000fe2000fffe03f */
[----:B------:R-:W-:Y:S01]  /*1fa0*/  WARPGROUP.ARRIVE ;  /* 0x00000000000079c5 */ /* 0x000fe20000000000 */
[----:B------:R-:W-:-:S05]  /*1fb0*/  ULEA UR18, UR39, UR20, 0xc ;  /* 0x0000001427127291 */ /* 0x000fca000f8e603f */
[----:B-1----:R-:W1:Y:S01]  /*1fc0*/  S2R R4, SR_TID.X ;  /* 0x0000000000047919 */ /* 0x002e620000002100 */
[----:B------:R-:W-:Y:S01]  /*1fd0*/  USHF.R.U32.HI UR6, URZ, 0x4, UR6 ;  /* 0x000000043f067899 */ /* 0x000fe20008011606 */
[----:B0-----:R-:W-:Y:S01]  /*1fe0*/  IMAD.U32 R3, RZ, RZ, UR39 ;  /* 0x00000027ff037e24 */ /* 0x001fe2000f8e00ff */
[----:B------:R-:W-:Y:S01]  /*1ff0*/  UMOV UR19, 0x40000040 ;  /* 0x4000004000137882 */ /* 0x000fe20000000000 */
[----:B------:R-:W-:Y:S01]  /*2000*/  UMOV UR17, 0x40000040 ;  /* 0x4000004000117882 */ /* 0x000fe20000000000 */
[----:B------:R-:W-:Y:S01]  /*2010*/  ULOP3.LUT UR6, UR6, 0x3fff, URZ, 0xc0, !UPT ;  /* 0x00003fff06067892 */ /* 0x000fe2000f8ec03f */
[----:B------:R-:W-:Y:S01]  /*2020*/  UMOV UR7, 0x40000040 ;  /* 0x4000004000077882 */ /* 0x000fe20000000000 */
[----:B------:R-:W-:Y:S02]  /*2030*/  UIADD3 UR10, UR18, 0x100, URZ ;  /* 0x00000100120a7890 */ /* 0x000fe4000fffe03f */
[----:B------:R-:W-:Y:S02]  /*2040*/  ULOP3.LUT UR16, UR6, 0x10000, URZ, 0xfc, !UPT ;  /* 0x0001000006107892 */ /* 0x000fe4000f8efc3f */
[----:B------:R-:W-:Y:S01]  /*2050*/  UIADD3 UR6, UR18, 0x80, URZ ;  /* 0x0000008012067890 */ /* 0x000fe2000fffe03f */
[----:B------:R-:W-:Y:S01]  /*2060*/  UMOV UR11, 0x40000040 ;  /* 0x40000040000b7882 */ /* 0x000fe20000000000 */
[----:B------:R-:W-:Y:S01]  /*2070*/  UIADD3 UR14, UR18, 0x180, URZ ;  /* 0x00000180120e7890 */ /* 0x000fe2000fffe03f */
[----:B------:R-:W-:-:S04]  /*2080*/  UMOV UR15, 0x40000040 ;  /* 0x40000040000f7882 */ /* 0x000fc80000000000 */
[----:B------:R-:W-:Y:S01]  /*2090*/  HGMMA.64x256x16.F32 R24, gdesc[UR16].tnspB, R24, gsb0 ;  /* 0x43e00000101879f0 */ /* 0x000fe20008000818 */
[----:B-1----:R-:W-:-:S04]  /*20a0*/  LOP3.LUT R4, R4, 0x7f, RZ, 0xc0, !PT ;  /* 0x0000007f04047812 */ /* 0x002fc800078ec0ff */
[----:B------:R-:W-:-:S13]  /*20b0*/  ISETP.NE.AND P0, PT, R4, RZ, PT ;  /* 0x000000ff0400720c */ /* 0x000fda0003f05270 */
[----:B------:R-:W-:-:S05]  /*20c0*/  @!P0 LEA R3, R3, UR41, 0x3 ;  /* 0x0000002903038c11 */ /* 0x000fca000f8e18ff */
        /* <DEDUP_REMOVED lines=16> */
[----:B------:R-:W-:Y:S05]  /*21d0*/  @P1 BRA `(.L_x_3222) ;  /* 0xfffffff400041947 */ /* 0x000fea000383ffff */
.L_x_3217:
[----:B------:R-:W-:Y:S01]  /*21e0*/  BAR.SYNC.DEFER_BLOCKING 0xe, 0x100 ;  /* 0x0384000000007b1d */ /* 0x000fe20000010000 */
[----:B0-----:R-:W-:Y:S01]  /*21f0*/  IMAD.U32 R3, RZ, RZ, UR39 ;  /* 0x00000027ff037e24 */ /* 0x001fe2000f8e00ff */
[----:B------:R-:W-:-:S03]  /*2200*/  UIADD3 UR39, UR39, 0x1, URZ ;  /* 0x0000000127277890 */ /* 0x000fc6000fffe03f */
[----:B------:R-:W-:Y:S01]  /*2210*/  IMAD R0, R3, 0x40, R2 ;  /* 0x0000004003007824 */ /* 0x000fe200078e0202 */
[----:B------:R-:W-:-:S04]  /*2220*/  UISETP.NE.AND UP0, UPT, UR39, 0x2, UPT ;  /* 0x000000022700788c */ /* 0x000fc8000bf05270 */
[----:B------:R-:W-:Y:S01]  /*2230*/  LEA R3, R0, UR41, 0x2 ;  /* 0x0000002900037c11 */ /* 0x000fe2000f8e10ff */
[----:B------:R-:W-:Y:S02]  /*2240*/  USEL UR4, URZ, 0x1, UP0 ;  /* 0x000000013f047887 */ /* 0x000fe40008000000 */
[----:B------:R-:W-:Y:S02]  /*2250*/  USEL UR39, UR39, URZ, UP0 ;  /* 0x0000003f27277287 */ /* 0x000fe40008000000 */
[----:B------:R-:W-:Y:S01]  /*2260*/  ULOP3.LUT UR38, UR38, UR4, URZ, 0x3c, !UPT ;  /* 0x0000000426267292 */ /* 0x000fe2000f8e3c3f */
[----:B------:R-:W0:Y:S04]  /*2270*/  LDS R4, [R3+0x28800] ;  /* 0x0288000003047984 */ /* 0x000e280000000800 */
[----:B------:R1:W2:Y:S02]  /*2280*/  LDS R0, [R3+0x28820] ;  /* 0x0288200003007984 */ /* 0x0002a40000000800 */
[----:B-1----:R-:W-:-:S02]  /*2290*/  IMAD.MOV.U32 R3, RZ, RZ, RZ ;  /* 0x000000ffff037224 */ /* 0x002fc400078e00ff */
[-C--:B0-----:R-:W-:Y:S01]  /*22a0*/  FMUL.FTZ R154, R92, R4.reuse ;  /* 0x000000045c9a7220 */ /* 0x081fe20000410000 */
[-C--:B------:R-:W-:Y:S01]  /*22b0*/  FMUL.FTZ R208, R24, R4.reuse ;  /* 0x0000000418d07220 */ /* 0x080fe20000410000 */
[-C--:B------:R-:W-:Y:S01]  /*22c0*/  FMUL.FTZ R206, R25, R4.reuse ;  /* 0x0000000419ce7220 */ /* 0x080fe20000410000 */
[----:B------:R-:W-:Y:S01]  /*22d0*/  FMUL.FTZ R205, R28, R4 ;  /* 0x000000041ccd7220 */ /* 0x000fe20000410000 */
        /* <DEDUP_REMOVED lines=124> */
[----:B------:R-:W-:Y:S01]  /*2aa0*/  IMAD.MOV.U32 R0, RZ, RZ, RZ ;  /* 0x000000ffff007224 */ /* 0x000fe200078e00ff */
[----:B------:R-:W-:Y:S06]  /*2ab0*/  BAR.ARV 0xf, 0x100 ;  /* 0x03c4000000007b1d */ /* 0x000fec0000002000 */
[----:B------:R-:W-:Y:S05]  /*2ac0*/  BRA `(.L_x_3223) ;  /* 0x00000040007c7947 */ /* 0x000fea0003800000 */
.L_x_3214:
[----:B------:R-:W0:Y:S02]  /*2ad0*/  SHFL.IDX PT, R0, R210, RZ, 0x1f ;  /* 0x00001fffd2007589 */ /* 0x000e2400000e0000 */
[----:B0-----:R-:W-:-:S13]  /*2ae0*/  R2UR UR4, R0 ;  /* 0x00000000000472ca */ /* 0x001fda00000e0000 */
[----:B------:R-:W-:-:S04]  /*2af0*/  ULEA.HI UR5, UR4, UR4, URZ, 0x1 ;  /* 0x0000000404057291 */ /* 0x000fc8000f8f083f */
[----:B------:R-:W-:-:S04]  /*2b00*/  ULOP3.LUT UR5, UR5, 0x1fffe, URZ, 0xc0, !UPT ;  /* 0x0001fffe05057892 */ /* 0x000fc8000f8ec03f */
[----:B------:R-:W-:Y:S02]  /*2b10*/  UIADD3 UR5, UR4, -UR5, URZ ;  /* 0x8000000504057290 */ /* 0x000fe4000fffe03f */
[----:B------:R-:W-:Y:S02]  /*2b20*/  UIADD3 UR4, UR41, 0x26800, URZ ;  /* 0x0002680029047890 */ /* 0x000fe4000fffe03f */
[----:B------:R-:W-:Y:S02]  /*2b30*/  ULEA UR5, UR5, UR41, 0xf ;  /* 0x0000002905057291 */ /* 0x000fe4000f8e783f */
[----:B------:R-:W-:Y:S02]  /*2b40*/  ULOP3.LUT UP0, URZ, UR4, 0x3ff, URZ, 0xc0, !UPT ;  /* 0x000003ff043f7892 */ /* 0x000fe4000f80c03f */
[----:B------:R-:W-:-:S04]  /*2b50*/  UIADD3 UR5, UR5, 0x400, URZ ;  /* 0x0000040005057890 */ /* 0x000fc8000fffe03f */
[----:B------:R-:W-:Y:S01]  /*2b60*/  PLOP3.LUT P0, PT, PT, PT, UP0, 0x80, 0x0 ;  /* 0x000000000000781c */ /* 0x000fe20003f0f008 */
[----:B------:R-:W-:-:S04]  /*2b70*/  USHF.R.U32.HI UR5, URZ, 0x4, UR5 ;  /* 0x000000043f057899 */ /* 0x000fc80008011605 */
[----:B------:R-:W-:-:S08]  /*2b80*/  ULOP3.LUT UR51, UR5, 0x3fff, URZ, 0xc0, !UPT ;  /* 0x00003fff05337892 */ /* 0x000fd0000f8ec03f */
        /* <DEDUP_REMOVED lines=17> */
.L_x_3224:
[----:B------:R-:W-:Y:S01]  /*2ca0*/  ULEA.HI UR4, UR36, UR36, URZ, 0x1 ;  /* 0x0000002424047291 */ /* 0x000fe2000f8f083f */
[----:B------:R-:W-:-:S03]  /*2cb0*/  IMAD.U32 R3, RZ, RZ, UR40 ;  /* 0x00000028ff037e24 */ /* 0x000fc6000f8e00ff */
[----:B------:R-:W-:Y:S02]  /*2cc0*/  ULOP3.LUT UR4, UR4, 0xfffffffe, URZ, 0xc0, !UPT ;  /* 0xfffffffe04047892 */ /* 0x000fe4000f8ec03f */
[----:B------:R-:W-:Y:S02]  /*2cd0*/  ISETP.NE.AND P0, PT, R3, 0x3, PT ;  /* 0x000000030300780c */ /* 0x000fe40003f05270 */
[----:B------:R-:W-:-:S06]  /*2ce0*/  UIADD3 UR4, UR36, -UR4, URZ ;  /* 0x8000000424047290 */ /* 0x000fcc000fffe03f */
[----:B------:R-:W-:-:S05]  /*2cf0*/  IMAD.U32 R0, RZ, RZ, UR4 ;  /* 0x00000004ff007e24 */ /* 0x000fca000f8e00ff */
[----:B------:R-:W-:-:S04]  /*2d00*/  SHF.L.U32 R0, R0, 0x1f, RZ ;  /* 0x0000001f00007819 */ /* 0x000fc800000006ff */
[----:B------:R-:W0:Y:S02]  /*2d10*/  SYNCS.PHASECHK.TRANS64.TRYWAIT P1, [UR41+0x28c00], R0 ;  /* 0x028c0000ff0075a7 */ /* 0x000e240008020169 */
[----:B0-----:R-:W-:Y:S05]  /*2d20*/  @!P1 BRA `(.L_x_3225) ;  /* 0x000000ac00249947 */ /* 0x001fea0003800000 */
.L_x_3356:
[----:B------:R-:W-:Y:S05]  /*2d30*/  @!P0 BRA `(.L_x_3226) ;  /* 0x0000000000048947 */ /* 0x000fea0003800000 */
[----:B------:R-:W-:Y:S01]  /*2d40*/  BPT.TRAP 0x1 ;  /* 0x000000040000795c */ /* 0x000fe20000300000 */
.L_x_3226:
[----:B------:R-:W-:Y:S02]  /*2d50*/  IMAD.U32 R7, RZ, RZ, UR39 ;  /* 0x00000027ff077e24 */ /* 0x000fe4000f8e00ff */
[----:B------:R-:W-:-:S03]  /*2d60*/  IMAD.U32 R8, RZ, RZ, UR38 ;  /* 0x00000026ff087e24 */ /* 0x000fc6000f8e00ff */
[----:B------:R-:W-:Y:S02]  /*2d70*/  LEA R7, R7, UR41, 0x3 ;  /* 0x0000002907077c11 */ /* 0x000fe4000f8e18ff */
[----:B------:R-:W-:-:S04]  /*2d80*/  SHF.L.U32 R8, R8, 0x1f, RZ ;  /* 0x0000001f08087819 */ /* 0x000fc800000006ff */
[----:B------:R1:W2:Y:S01]  /*2d90*/  SYNCS.PHASECHK.TRANS64.TRYWAIT P1, [R7+URZ+0x28c30], R8 ;  /* 0x028c3008070075a7 */ /* 0x0002a2000802017f */
[----:B------:R-:W-:Y:S05]  /*2da0*/  @!P0 BRA `(.L_x_3227) ;  /* 0x0000000000048947 */ /* 0x000fea0003800000 */
[----:B------:R-:W-:Y:S01]  /*2db0*/  BPT.TRAP 0x1 ;  /* 0x000000040000795c */ /* 0x000fe20000300000 */
.L_x_3227:
[----:B--2---:R-:W-:Y:S05]  /*2dc0*/  @P1 BRA `(.L_x_3228) ;  /* 0x0000000000081947 */ /* 0x004fea0003800000 */
[----:B------:R-:W2:Y:S02]  /*2dd0*/  SYNCS.PHASECHK.TRANS64.TRYWAIT P1, [R7+URZ+0x28c30], R8 ;  /* 0x028c3008070075a7 */ /* 0x000ea4000802017f */
[----:B--2---:R-:W-:Y:S05]  /*2de0*/  @!P1 BRA `(.L_x_3229) ;  /* 0x000000ac000c9947 */ /* 0x004fea0003800000 */
.L_x_3228:
[----:B0-----:R-:W0:Y:S01]  /*2df0*/  S2R R3, SR_TID.X ;  /* 0x0000000000037919 */ /* 0x001e220000002100 */
[----:B------:R-:W-:-:S04]  /*2e00*/  UIADD3 UR4, UR41, 0x22400, URZ ;  /* 0x0002240029047890 */ /* 0x000fc8000fffe03f */
[----:B------:R-:W-:-:S04]  /*2e10*/  USHF.R.U32.HI UR4, URZ, 0x4, UR4 ;  /* 0x000000043f047899 */ /* 0x000fc80008011604 */
[----:B------:R-:W-:-:S06]  /*2e20*/  ULOP3.LUT UR4, UR4, 0x3fff, URZ, 0xc0, !UPT ;  /* 0x00003fff04047892 */ /* 0x000fcc000f8ec03f */
[----:B------:R-:W-:Y:S01]  /*2e30*/  IMAD.U32 R0, RZ, RZ, UR4 ;  /* 0x00000004ff007e24 */ /* 0x000fe2000f8e00ff */
[----:B------:R-:W-:Y:S05]  /*2e40*/  WARPSYNC.ALL ;  /* 0x0000000000007948 */ /* 0x000fea0003800000 */
[----:B------:R-:W-:Y:S02]  /*2e50*/  LOP3.LUT R0, R0, 0x10000, RZ, 0xfc, !PT ;  /* 0x0001000000007812 */ /* 0x000fe400078efcff */
[----:B0-----:R-:W-:-:S04]  /*2e60*/  LOP3.LUT R3, R3, 0x7f, RZ, 0xc0, !PT ;  /* 0x0000007f03037812 */ /* 0x001fc800078ec0ff */
[----:B------:R-:W-:Y:S02]  /*2e70*/  ISETP.NE.AND P1, PT, R3, RZ, PT ;  /* 0x000000ff0300720c */ /* 0x000fe40003f25270 */
[----:B------:R-:W-:Y:S01]  /*2e80*/  R2UR UR12, R0 ;  /* 0x00000000000c72ca */ /* 0x000fe200000e0000 */
[----:B------:R-:W-:Y:S01]  /*2e90*/  UIADD3 UR4, UR41, 0x20400, URZ ;  /* 0x0002040029047890 */ /* 0x000fe2000fffe03f */
[----:B------:R-:W-:Y:S01]  /*2ea0*/  WARPGROUP.ARRIVE ;  /* 0x00000000000079c5 */ /* 0x000fe20000000000 */
[----:B------:R-:W-:Y:S01]  /*2eb0*/  UMOV UR7, 0x40000040 ;  /* 0x4000004000077882 */ /* 0x000fe20000000000 */
[----:B------:R-:W-:Y:S01]  /*2ec0*/  UMOV UR5, 0x40000040 ;  /* 0x4000004000057882 */ /* 0x000fe20000000000 */
[----:B------:R-:W-:Y:S01]  /*2ed0*/  USHF.R.U32.HI UR4, URZ, 0x4, UR4 ;  /* 0x000000043f047899 */ /* 0x000fe20008011604 */
[----:B------:R-:W-:Y:S01]  /*2ee0*/  UMOV UR11, 0x40000040 ;  /* 0x40000040000b7882 */ /* 0x000fe20000000000 */
[----:B------:R-:W-:Y:S02]  /*2ef0*/  UMOV UR9, 0x40000040 ;  /* 0x4000004000097882 */ /* 0x000fe40000000000 */
[----:B------:R-:W-:Y:S01]  /*2f00*/  ULOP3.LUT UR4, UR4, 0x3fff, URZ, 0xc0, !UPT ;  /* 0x00003fff04047892 */ /* 0x000fe2000f8ec03f */
[----:B------:R-:W-:Y:S01]  /*2f10*/  UMOV UR15, 0x40000040 ;  /* 0x40000040000f7882 */ /* 0x000fe20000000000 */
[----:B------:R-:W-:-:S02]  /*2f20*/  ULDC UR20, c[0x0][0x988] ;  /* 0x0002620000147ab9 */ /* 0x000fc40000000800 */
[----:B------:R-:W-:Y:S02]  /*2f30*/  ULEA UR12, UR39, UR12, 0x9 ;  /* 0x0000000c270c7291 */ /* 0x000fe4000f8e483f */
[----:B------:R-:W-:Y:S02]  /*2f40*/  ULOP3.LUT UR13, UR4, 0x10000, URZ, 0xfc, !UPT ;  /* 0x00010000040d7892 */ /* 0x000fe4000f8efc3f */
[----:B------:R-:W-:Y:S02]  /*2f50*/  UIADD3 UR10, UR12, 0x4, URZ ;  /* 0x000000040c0a7890 */ /* 0x000fe4000fffe03f */
[----:B------:R-:W-:Y:S01]  /*2f60*/  UIADD3 UR8, UR13, 0x4, URZ ;  /* 0x000000040d087890 */ /* 0x000fe2000fffe03f */
[----:B------:R-:W-:Y:S02]  /*2f70*/  UMOV UR6, UR12 ;  /* 0x0000000c00067c82 */ /* 0x000fe40008000000 */
[----:B------:R-:W-:Y:S01]  /*2f80*/  UMOV UR4, UR13 ;  /* 0x0000000d00047c82 */ /* 0x000fe20008000000 */
[----:B------:R-:W-:Y:S01]  /*2f90*/  UIADD3 UR14, UR12, 0x6, URZ ;  /* 0x000000060c0e7890 */ /* 0x000fe2000fffe03f */
[----:B------:R-:W-:Y:S01]  /*2fa0*/  HGMMA.64x64x16.F32 R24, gdesc[UR4], RZ, !UPT, gsb0 ;  /* 0x00e00000041879f0 */ /* 0x000fe2000c0008ff */
[----:B------:R-:W-:-:S02]  /*2fb0*/  UIADD3 UR6, UR12, 0x2, URZ ;  /* 0x000000020c067890 */ /* 0x000fc4000fffe03f */
[----:B------:R-:W-:Y:S01]  /*2fc0*/  UIADD3 UR4, UR13, 0x2, URZ ;  /* 0x000000020d047890 */ /* 0x000fe2000fffe03f */
[----:B------:R-:W-:Y:S01]  /*2fd0*/  UMOV UR7, 0x40000040 ;  /* 0x4000004000077882 */ /* 0x000fe20000000000 */
[----:B------:R-:W-:Y:S01]  /*2fe0*/  UMOV UR5, 0x40000040 ;  /* 0x4000004000057882 */ /* 0x000fe20000000000 */
[----:B------:R-:W-:-:S03]  /*2ff0*/  UIADD3 UR12, UR13, 0x6, URZ ;  /* 0x000000060d0c7890 */ /* 0x000fc6000fffe03f */
[----:B------:R-:W-:Y:S01]  /*3000*/  UMOV UR13, 0x40000040 ;  /* 0x40000040000d7882 */ /* 0x000fe20000000000 */
[----:B------:R-:W-:Y:S02]  /*3010*/  WARPGROUP.DEPBAR.LE gsb0, 0x0 ;  /* 0x00008000000079c5 */ /* 0x000fe40000010000 */
[----:B------:R-:W-:-:S06]  /*3020*/  WARPGROUP.ARRIVE ;  /* 0x00000000000079c5 */ /* 0x000fcc0000000000 */
[----:B------:R-:W-:Y:S01]  /*3030*/  HGMMA.64x64x16.F32 R24, gdesc[UR4], R24, gsb0 ;  /* 0x00e00000041879f0 */ /* 0x000fe20008000818 */
[----:B------:R-:W-:Y:S01]  /*3040*/  ULDC UR7, c[0x0][0x9d8] ;  /* 0x0002760000077ab9 */ /* 0x000fe20000000800 */
[----:B------:R-:W-:-:S06]  /*3050*/  UIMAD UR6, UR49, -0x40, UR50 ;  /* 0xffffffc0310678a4 */ /* 0x000fcc000f8e0232 */
[----:B------:R-:W-:-:S05]  /*3060*/  IMAD.U32 R4, RZ, RZ, UR6 ;  /* 0x00000006ff047e24 */ /* 0x000fca000f8e00ff */
[----:B------:R-:W-:-:S04]  /*3070*/  IADD3 R3, -R17, 0x40, R4 ;  /* 0x0000004011037810 */ /* 0x000fc80007ffe104 */
[C---:B------:R-:W-:Y:S02]  /*3080*/  ISETP.GT.AND P3, PT, R3.reuse, RZ, PT ;  /* 0x000000ff0300720c */ /* 0x040fe40003f64270 */
[C---:B------:R-:W-:Y:S02]  /*3090*/  ISETP.GT.AND P6, PT, R3.reuse, 0x1, PT ;  /* 0x000000010300780c */ /* 0x040fe40003fc4270 */
[C---:B------:R-:W-:Y:S02]  /*30a0*/  ISETP.GT.AND P5, PT, R3.reuse, 0x8, PT ;  /* 0x000000080300780c */ /* 0x040fe40003fa4270 */
[C---:B------:R-:W-:Y:S02]  /*30b0*/  ISETP.GT.AND P4, PT, R3.reuse, 0x9, PT ;  /* 0x000000090300780c */ /* 0x040fe40003f84270 */
[----:B------:R-:W-:Y:S01]  /*30c0*/  ISETP.GT.AND P2, PT, R3, 0x10, PT ;  /* 0x000000100300780c */ /* 0x000fe20003f44270 */
[----:B------:R-:W-:Y:S02]  /*30d0*/  WARPGROUP.DEPBAR.LE gsb0, 0x0 ;  /* 0x00008000000079c5 */ /* 0x000fe40000010000 */
[----:B------:R-:W-:-:S06]  /*30e0*/  WARPGROUP.ARRIVE ;  /* 0x00000000000079c5 */ /* 0x000fcc0000000000 */
[----:B------:R-:W-:Y:S03]  /*30f0*/  HGMMA.64x64x16.F32 R24, gdesc[UR8], R24, gsb0 ;  /* 0x00e00000081879f0 */ /* 0x000fe60008000818 */
[----:B------:R-:W-:Y:S02]  /*3100*/  WARPGROUP.DEPBAR.LE gsb0, 0x0 ;  /* 0x00008000000079c5 */ /* 0x000fe40000010000 */
[----:B------:R-:W-:-:S06]  /*3110*/  WARPGROUP.ARRIVE ;  /* 0x00000000000079c5 */ /* 0x000fcc0000000000 */
[----:B------:R-:W-:Y:S03]  /*3120*/  HGMMA.64x64x16.F32 R24, gdesc[UR12], R24, gsb0 ;  /* 0x00e000000c1879f0 */ /* 0x000fe60008000818 */
        /* <DEDUP_REMOVED lines=41> */
[----:B------:R-:W-:-:S03]  /*33c0*/  FMUL.FTZ R55, R55, UR7 ;  /* 0x0000000737377c20 */ /* 0x000fc60008410000 */
[----:B------:R-:W-:-:S03]  /*33d0*/  FMNMX.FTZ R4, R28, R5, !PT ;  /* 0x000000051c047209 */ /* 0x000fc60007810000 */
[----:B------:R-:W4:Y:S01]  /*33e0*/  MUFU.TANH R32, R32 ;  /* 0x0000002000207308 */ /* 0x000f220000002400 */
[----:B0-----:R-:W-:-:S04]  /*33f0*/  FSEL R29, R29, -INF , P4 ;  /* 0xff8000001d1d7808 */ /* 0x001fc80002000000 */
[----:B------:R-:W-:-:S03]  /*3400*/  FMNMX.FTZ R5, R29, R4, !PT ;  /* 0x000000041d057209 */ /* 0x000fc60007810000 */
[----:B------:R-:W0:Y:S01]  /*3410*/  MUFU.TANH R27, R27 ;  /* 0x0000001b001b7308 */ /* 0x000e220000002400 */
[----:B---3--:R-:W-:Y:S02]  /*3420*/  FSEL R26, R26, -INF , P3 ;  /* 0xff8000001a1a7808 */ /* 0x008fe40001800000 */
[----:B------:R-:W-:-:S05]  /*3430*/  ISETP.GT.AND P3, PT, R3, 0x11, PT ;  /* 0x000000110300780c */ /* 0x000fca0003f64270 */
[----:B------:R-:W3:Y:S01]  /*3440*/  MUFU.TANH R33, R33 ;  /* 0x0000002100217308 */ /* 0x000ee20000002400 */
[----:B----4-:R-:W-:-:S04]  /*3450*/  FSEL R32, R32, -INF , P2 ;  /* 0xff80000020207808 */ /* 0x010fc80001000000 */
[----:B------:R-:W-:-:S03]  /*3460*/  FMNMX.FTZ R4, R32, R5, !PT ;  /* 0x0000000520047209 */ /* 0x000fc60007810000 */
[----:B------:R-:W4:Y:S01]  /*3470*/  MUFU.TANH R30, R30 ;  /* 0x0000001e001e7308 */ /* 0x000f220000002400 */
[----:B0-----:R-:W-:Y:S02]  /*3480*/  FSEL R27, R27, -INF , P6 ;  /* 0xff8000001b1b7808 */ /* 0x001fe40003000000 */
[----:B------:R-:W-:-:S05]  /*3490*/  ISETP.GT.AND P6, PT, R3, 0x18, PT ;  /* 0x000000180300780c */ /* 0x000fca0003fc4270 */
[----:B------:R-:W0:Y:S01]  /*34a0*/  MUFU.TANH R36, R36 ;  /* 0x0000002400247308 */ /* 0x000e220000002400 */
[----:B---3--:R-:W-:-:S04]  /*34b0*/  FSEL R33, R33, -INF , P3 ;  /* 0xff80000021217808 */ /* 0x008fc80001800000 */
[----:B------:R-:W-:-:S03]  /*34c0*/  FMNMX.FTZ R5, R33, R4, !PT ;  /* 0x0000000421057209 */ /* 0x000fc60007810000 */
[----:B------:R-:W3:Y:S01]  /*34d0*/  MUFU.TANH R31, R31 ;  /* 0x0000001f001f7308 */ /* 0x000ee20000002400 */
[----:B----4-:R-:W-:Y:S02]  /*34e0*/  FSEL R30, R30, -INF , P5 ;  /* 0xff8000001e1e7808 */ /* 0x010fe40002800000 */
[----:B------:R-:W-:-:S05]  /*34f0*/  ISETP.GT.AND P5, PT, R3, 0x19, PT ;  /* 0x000000190300780c */ /* 0x000fca0003fa4270 */
        /* <DEDUP_REMOVED lines=43> */
[----:B----4-:R-:W-:-:S07]  /*37b0*/  FSEL R49, R49, -INF , P4 ;  /* 0xff80000031317808 */ /* 0x010fce0002000000 */
[----:B------:R-:W4:Y:S01]  /*37c0*/  MUFU.TANH R53, R53 ;  /* 0x0000003500357308 */ /* 0x000f220000002400 */
[----:B0-----:R-:W-:Y:S02]  /*37d0*/  FSEL R46, R46, -INF , P2 ;  /* 0xff8000002e2e7808 */ /* 0x001fe40001000000 */
[----:B------:R-:W-:Y:S02]  /*37e0*/  ISETP.GT.AND P2, PT, R3, 0x39, PT ;  /* 0x000000390300780c */ /* 0x000fe40003f44270 */
[----:B------:R-:W-:-:S03]  /*37f0*/  FMNMX.FTZ R3, R49, R4, !PT ;  /* 0x0000000431037209 */ /* 0x000fc60007810000 */
[----:B------:R-:W0:Y:S01]  /*3800*/  MUFU.TANH R47, R47 ;  /* 0x0000002f002f7308 */ /* 0x000e220000002400 */
[----:B---3--:R-:W-:-:S04]  /*3810*/  FSEL R52, R52, -INF , P3 ;  /* 0xff80000034347808 */ /* 0x008fc80001800000 */
[----:B------:R-:W-:Y:S02]  /*3820*/  FMNMX.FTZ R4, R52, R3, !PT ;  /* 0x0000000334047209 */ /* 0x000fe40007810000 */
[----:B------:R-:W-:Y:S01]  /*3830*/  FMNMX.FTZ R3, R26, R27, !PT ;  /* 0x0000001b1a037209 */ /* 0x000fe20007810000 */
[----:B------:R-:W3:Y:S01]  /*3840*/  MUFU.TANH R50, R50 ;  /* 0x0000003200327308 */ /* 0x000ee20000002400 */
[----:B----4-:R-:W-:-:S04]  /*3850*/  FSEL R53, R53, -INF , P2 ;  /* 0xff80000035357808 */ /* 0x010fc80001000000 */
[----:B------:R-:W-:-:S03]  /*3860*/  FMNMX.FTZ R5, R53, R4, !PT ;  /* 0x0000000435057209 */ /* 0x000fc60007810000 */
[----:B------:R-:W4:Y:S01]  /*3870*/  MUFU.TANH R51, R51 ;  /* 0x0000003300337308 */ /* 0x000f220000002400 */
[----:B0-----:R-:W-:Y:S01]  /*3880*/  FSEL R47, R47, -INF , P6 ;  /* 0xff8000002f2f7808 */ /* 0x001fe20003000000 */
[----:B------:R-:W0:Y:S06]  /*3890*/  SHFL.BFLY PT, R4, R5, 0x2, 0x1f ;  /* 0x0c401f0005047f89 */ /* 0x000e2c00000e0000 */
[----:B------:R-:W5:Y:S01]  /*38a0*/  MUFU.TANH R54, R54 ;  /* 0x0000003600367308 */ /* 0x000f620000002400 */
[----:B---3--:R-:W-:-:S07]  /*38b0*/  FSEL R50, R50, -INF , P5 ;  /* 0xff80000032327808 */ /* 0x008fce0002800000 */
[----:B------:R-:W3:Y:S01]  /*38c0*/  MUFU.TANH R55, R55 ;  /* 0x0000003700377308 */ /* 0x000ee20000002400 */
[----:B----4-:R-:W-:Y:S02]  /*38d0*/  FSEL R51, R51, -INF , P4 ;  /* 0xff80000033337808 */ /* 0x010fe40002000000 */
[----:B-----5:R-:W-:Y:S02]  /*38e0*/  FSEL R54, R54, -INF , P3 ;  /* 0xff80000036367808 */ /* 0x020fe40001800000 */
[----:B0-----:R-:W-:Y:S02]  /*38f0*/  FMNMX.FTZ R9, R5, R4, !PT ;  /* 0x0000000405097209 */ /* 0x001fe40007810000 */
[----:B------:R-:W-:-:S03]  /*3900*/  FMNMX.FTZ R4, R30, R3, !PT ;  /* 0x000000031e047209 */ /* 0x000fc60007810000 */
[----:B------:R-:W0:Y:S01]  /*3910*/  SHFL.BFLY PT, R10, R9, 0x1, 0x1f ;  /* 0x0c201f00090a7f89 */ /* 0x000e2200000e0000 */
[----:B------:R-:W-:Y:S02]  /*3920*/  FMNMX.FTZ R3, R31, R4, !PT ;  /* 0x000000041f037209 */ /* 0x000fe40007810000 */
[----:B---3--:R-:W-:Y:S02]  /*3930*/  FSEL R55, R55, -INF , P2 ;  /* 0xff80000037377808 */ /* 0x008fe40001000000 */
        /* <DEDUP_REMOVED lines=8> */
[----:B------:R-:W-:Y:S01]  /*39c0*/  FMUL.FTZ R5, R4, UR20 ;  /* 0x0000001404057c20 */ /* 0x000fe20008410000 */
[----:B------:R-:W-:-:S04]  /*39d0*/  FMNMX.FTZ R6, R46, R3, !PT ;  /* 0x000000032e067209 */ /* 0x000fc80007810000 */
[----:B------:R-:W-:Y:S02]  /*39e0*/  FMNMX.FTZ R3, R47, R6, !PT ;  /* 0x000000062f037209 */ /* 0x000fe40007810000 */
[----:B------:R-:W-:Y:S02]  /*39f0*/  FSEL R9, R5, RZ, P6 ;  /* 0x000000ff05097208 */ /* 0x000fe40003000000 */
[----:B------:R-:W-:-:S03]  /*3a00*/  FMNMX.FTZ R6, R50, R3, !PT ;  /* 0x0000000332067209 */ /* 0x000fc60007810000 */
[--C-:B------:R-:W-:Y:S01]  /*3a10*/  FFMA.FTZ R24, R24, UR20, -R9.reuse ;  /* 0x0000001418187c23 */ /* 0x100fe20008010809 */
[----:B------:R-:W-:Y:S01]  /*3a20*/  FMNMX.FTZ R3, R51, R6, !PT ;  /* 0x0000000633037209 */ /* 0x000fe20007810000 */
[--C-:B------:R-:W-:Y:S01]  /*3a30*/  FFMA.FTZ R25, R25, UR20, -R9.reuse ;  /* 0x0000001419197c23 */ /* 0x100fe20008010809 */
[--C-:B------:R-:W-:Y:S01]  /*3a40*/  FFMA.FTZ R28, R28, UR20, -R9.reuse ;  /* 0x000000141c1c7c23 */ /* 0x100fe20008010809 */
[--C-:B------:R-:W-:Y:S01]  /*3a50*/  FFMA.FTZ R29, R29, UR20, -R9.reuse ;  /* 0x000000141d1d7c23 */ /* 0x100fe20008010809 */
[----:B------:R-:W-:Y:S01]  /*3a60*/  FMNMX.FTZ R6, R54, R3, !PT ;  /* 0x0000000336067209 */ /* 0x000fe20007810000 */
[----:B------:R-:W-:Y:S01]  /*3a70*/  MUFU.EX2 R24, R24 ;  /* 0x0000001800187308 */ /* 0x000fe20000000800 */
[--C-:B------:R-:W-:Y:S01]  /*3a80*/  FFMA.FTZ R32, R32, UR20, -R9.reuse ;  /* 0x0000001420207c23 */ /* 0x100fe20008010809 */
[--C-:B------:R-:W-:Y:S01]  /*3a90*/  FFMA.FTZ R33, R33, UR20, -R9.reuse ;  /* 0x0000001421217c23 */ /* 0x100fe20008010809 */
[----:B------:R-:W-:Y:S01]  /*3aa0*/  FMNMX.FTZ R6, R55, R6, !PT ;  /* 0x0000000637067209 */ /* 0x000fe20007810000 */
[--C-:B------:R-:W-:Y:S01]  /*3ab0*/  FFMA.FTZ R36, R36, UR20, -R9.reuse ;  /* 0x0000001424247c23 */ /* 0x100fe20008010809 */
[--C-:B------:R-:W-:Y:S01]  /*3ac0*/  FFMA.FTZ R37, R37, UR20, -R9.reuse ;  /* 0x0000001425257c23 */ /* 0x100fe20008010809 */
[--C-:B------:R-:W-:Y:S01]  /*3ad0*/  FFMA.FTZ R40, R40, UR20, -R9.reuse ;  /* 0x0000001428287c23 */ /* 0x100fe20008010809 */
[--C-:B------:R-:W-:Y:S01]  /*3ae0*/  FFMA.FTZ R41, R41, UR20, -R9.reuse ;  /* 0x0000001429297c23 */ /* 0x100fe20008010809 */
[----:B------:R-:W0:Y:S01]  /*3af0*/  SHFL.BFLY PT, R3, R6, 0x2, 0x1f ;  /* 0x0c401f0006037f89 */ /* 0x000e2200000e0000 */
[----:B------:R-:W3:Y:S01]  /*3b00*/  MUFU.EX2 R25, R25 ;  /* 0x0000001900197308 */ /* 0x000ee20000000800 */
[--C-:B------:R-:W-:Y:S01]  /*3b10*/  FFMA.FTZ R44, R44, UR20, -R9.reuse ;  /* 0x000000142c2c7c23 */ /* 0x100fe20008010809 */
[--C-:B------:R-:W-:Y:S01]  /*3b20*/  FFMA.FTZ R45, R45, UR20, -R9.reuse ;  /* 0x000000142d2d7c23 */ /* 0x100fe20008010809 */
[--C-:B------:R-:W-:Y:S01]  /*3b30*/  FFMA.FTZ R48, R48, UR20, -R9.reuse ;  /* 0x0000001430307c23 */ /* 0x100fe20008010809 */
[--C-:B------:R-:W-:Y:S01]  /*3b40*/  FFMA.FTZ R49, R49, UR20, -R9.reuse ;  /* 0x0000001431317c23 */ /* 0x100fe20008010809 */
[--C-:B------:R-:W-:Y:S01]  /*3b50*/  FFMA.FTZ R52, R52, UR20, -R9.reuse ;  /* 0x0000001434347c23 */ /* 0x100fe20008010809 */
[----:B------:R-:W-:-:S02]  /*3b60*/  FFMA.FTZ R9, R53, UR20, -R9 ;  /* 0x0000001435097c23 */ /* 0x000fc40008010809 */
[----:B------:R-:W-:Y:S08]  /*3b70*/  MUFU.EX2 R28, R28 ;  /* 0x0000001c001c7308 */ /* 0x000ff00000000800 */
[----:B------:R-:W4:Y:S01]  /*3b80*/  MUFU.EX2 R29, R29 ;  /* 0x0000001d001d7308 */ /* 0x000f220000000800 */
[----:B---3--:R-:W-:Y:S02]  /*3b90*/  F2FP.F16.F32.PACK_AB R152, R25, R24 ;  /* 0x000000181998723e */ /* 0x008fe400000000ff */
[----:B0-----:R-:W-:-:S05]  /*3ba0*/  FMNMX.FTZ R3, R6, R3, !PT ;  /* 0x0000000306037209 */ /* 0x001fca0007810000 */
[----:B------:R-:W-:Y:S01]  /*3bb0*/  MUFU.EX2 R32, R32 ;  /* 0x0000002000207308 */ /* 0x000fe20000000800 */
[----:B------:R-:W0:Y:S07]  /*3bc0*/  SHFL.BFLY PT, R6, R3, 0x1, 0x1f ;  /* 0x0c201f0003067f89 */ /* 0x000e2e00000e0000 */
[----:B------:R-:W3:Y:S01]  /*3bd0*/  MUFU.EX2 R33, R33 ;  /* 0x0000002100217308 */ /* 0x000ee20000000800 */
[----:B----4-:R-:W-:-:S07]  /*3be0*/  F2FP.F16.F32.PACK_AB R154, R29, R28 ;  /* 0x0000001c1d9a723e */ /* 0x010fce00000000ff */
[----:B------:R-:W-:Y:S08]  /*3bf0*/  MUFU.EX2 R36, R36 ;  /* 0x0000002400247308 */ /* 0x000ff00000000800 */
[----:B------:R-:W4:Y:S01]  /*3c00*/  MUFU.EX2 R37, R37 ;  /* 0x0000002500257308 */ /* 0x000f220000000800 */
[----:B---3--:R-:W-:Y:S02]  /*3c10*/  F2FP.F16.F32.PACK_AB R156, R33, R32 ;  /* 0x00000020219c723e */ /* 0x008fe400000000ff */
[----:B0-----:R-:W-:-:S04]  /*3c20*/  FMNMX.FTZ R5, R3, R6, !PT ;  /* 0x0000000603057209 */ /* 0x001fc80007810000 */
[C---:B------:R-:W-:Y:S01]  /*3c30*/  FSETP.NEU.FTZ.AND P2, PT, R5.reuse, -INF , PT ;  /* 0xff8000000500780b */ /* 0x040fe20003f5d000 */
[----:B------:R-:W-:Y:S01]  /*3c40*/  FMUL.FTZ R3, R5, UR20 ;  /* 0x0000001405037c20 */ /* 0x000fe20008410000 */
[----:B------:R-:W-:Y:S04]  /*3c50*/  MUFU.EX2 R40, R40 ;  /* 0x0000002800287308 */ /* 0x000fe80000000800 */
[----:B------:R-:W-:Y:S01]  /*3c60*/  FSEL R6, R3, RZ, P2 ;  /* 0x000000ff03067208 */ /* 0x000fe20001000000 */
[----:B------:R-:W-:Y:S01]  /*3c70*/  FADD.FTZ R3, R24, R25 ;  /* 0x0000001918037221 */ /* 0x000fe20000010000 */
[----:B----4-:R-:W-:Y:S02]  /*3c80*/  F2FP.F16.F32.PACK_AB R158, R37, R36 ;  /* 0x00000024259e723e */ /* 0x010fe400000000ff */
[----:B------:R-:W0:Y:S01]  /*3c90*/  MUFU.EX2 R41, R41 ;  /* 0x0000002900297308 */ /* 0x000e220000000800 */
[--C-:B------:R-:W-:Y:S01]  /*3ca0*/  FFMA.FTZ R26, R26, UR20, -R6.reuse ;  /* 0x000000141a1a7c23 */ /* 0x100fe20008010806 */
[--C-:B------:R-:W-:Y:S01]  /*3cb0*/  FFMA.FTZ R27, R27, UR20, -R6.reuse ;  /* 0x000000141b1b7c23 */ /* 0x100fe20008010806 */
[--C-:B------:R-:W-:Y:S01]  /*3cc0*/  FFMA.FTZ R30, R30, UR20, -R6.reuse ;  /* 0x000000141e1e7c23 */ /* 0x100fe20008010806 */
[--C-:B------:R-:W-:Y:S01]  /*3cd0*/  FFMA.FTZ R31, R31, UR20, -R6.reuse ;  /* 0x000000141f1f7c23 */ /* 0x100fe20008010806 */
[--C-:B------:R-:W-:Y:S01]  /*3ce0*/  FFMA.FTZ R34, R34, UR20, -R6.reuse ;  /* 0x0000001422227c23 */ /* 0x100fe20008010806 */
[--C-:B------:R-:W-:Y:S01]  /*3cf0*/  FFMA.FTZ R35, R35, UR20, -R6.reuse ;  /* 0x0000001423237c23 */ /* 0x100fe20008010806 */
[----:B------:R-:W-:Y:S01]  /*3d00*/  FFMA.FTZ R38, R38, UR20, -R6 ;  /* 0x0000001426267c23 */ /* 0x000fe20008010806 */
[----:B------:R-:W-:Y:S01]  /*3d10*/  MUFU.EX2 R26, R26 ;  /* 0x0000001a001a7308 */ /* 0x000fe20000000800 */
[----:B------:R-:W-:Y:S01]  /*3d20*/  FADD.FTZ R10, R28, R3 ;  /* 0x000000031c0a7221 */ /* 0x000fe20000010000 */
[----:B------:R-:W-:-:S02]  /*3d30*/  @!P1 VIADD R3, R7, 0x28c40 ;  /* 0x00028c4007039836 */ /* 0x000fc40000000000 */
[--C-:B------:R-:W-:Y:S01]  /*3d40*/  FFMA.FTZ R39, R39, UR20, -R6.reuse ;  /* 0x0000001427277c23 */ /* 0x100fe20008010806 */
[----:B------:R-:W-:Y:S01]  /*3d50*/  FFMA.FTZ R42, R42, UR20, -R6 ;  /* 0x000000142a2a7c23 */ /* 0x000fe20008010806 */
[----:B------:R-:W-:Y:S01]  /*3d60*/  FADD.FTZ R13, R29, R10 ;  /* 0x0000000a1d0d7221 */ /* 0x000fe20000010000 */
[--C-:B------:R-:W-:Y:S01]  /*3d70*/  FFMA.FTZ R43, R43, UR20, -R6.reuse ;  /* 0x000000142b2b7c23 */ /* 0x100fe20008010806 */
[----:B------:R-:W-:Y:S01]  /*3d80*/  @!P1 PRMT R3, RZ, 0x654, R3 ;  /* 0x00000654ff039816 */ /* 0x000fe20000000003 */
[----:B------:R-:W3:Y:S01]  /*3d90*/  MUFU.EX2 R27, R27 ;  /* 0x0000001b001b7308 */ /* 0x000ee20000000800 */
[----:B------:R-:W-:Y:S01]  /*3da0*/  FADD.FTZ R12, R32, R13 ;  /* 0x0000000d200c7221 */ /* 0x000fe20000010000 */
[--C-:B------:R-:W-:Y:S01]  /*3db0*/  FFMA.FTZ R46, R46, UR20, -R6.reuse ;  /* 0x000000142e2e7c23 */ /* 0x100fe20008010806 */
[----:B------:R4:W-:Y:S01]  /*3dc0*/  @!P1 SYNCS.ARRIVE.TRANS64.RED.A1T0 RZ, [R3+URZ], RZ ;  /* 0x000000ff03ff99a7 */ /* 0x0009e2000810043f */
[--C-:B------:R-:W-:Y:S01]  /*3dd0*/  FFMA.FTZ R47, R47, UR20, -R6.reuse ;  /* 0x000000142f2f7c23 */ /* 0x100fe20008010806 */
[--C-:B------:R-:W-:Y:S01]  /*3de0*/  FFMA.FTZ R50, R50, UR20, -R6.reuse ;  /* 0x0000001432327c23 */ /* 0x100fe20008010806 */
[--C-:B------:R-:W-:Y:S01]  /*3df0*/  FFMA.FTZ R51, R51, UR20, -R6.reuse ;  /* 0x0000001433337c23 */ /* 0x100fe20008010806 */
[--C-:B------:R-:W-:Y:S01]  /*3e00*/  FFMA.FTZ R54, R54, UR20, -R6.reuse ;  /* 0x0000001436367c23 */ /* 0x100fe20008010806 */
[----:B------:R-:W5:Y:S01]  /*3e10*/  MUFU.EX2 R30, R30 ;  /* 0x0000001e001e7308 */ /* 0x000f620000000800 */
[----:B------:R-:W-:Y:S01]  /*3e20*/  FFMA.FTZ R6, R55, UR20, -R6 ;  /* 0x0000001437067c23 */ /* 0x000fe20008010806 */
[----:B0-----:R-:W-:-:S06]  /*3e30*/  F2FP.F16.F32.PACK_AB R160, R41, R40 ;  /* 0x0000002829a0723e */ /* 0x001fcc00000000ff */
[----:B------:R-:W4:Y:S01]  /*3e40*/  MUFU.EX2 R31, R31 ;  /* 0x0000001f001f7308 */ /* 0x000f220000000800 */
[----:B---3--:R-:W-:Y:S01]  /*3e50*/  FADD.FTZ R11, R26, R27 ;  /* 0x0000001b1a0b7221 */ /* 0x008fe20000010000 */
[----:B------:R-:W-:-:S06]  /*3e60*/  F2FP.F16.F32.PACK_AB R153, R27, R26 ;  /* 0x0000001a1b99723e */ /* 0x000fcc00000000ff */
[----:B------:R-:W0:Y:S01]  /*3e70*/  MUFU.EX2 R34, R34 ;  /* 0x0000002200227308 */ /* 0x000e220000000800 */
[----:B-----5:R-:W-:Y:S01]  /*3e80*/  FADD.FTZ R10, R30, R11 ;  /* 0x0000000b1e0a7221 */ /* 0x020fe20000010000 */
[----:B------:R-:W-:-:S04]  /*3e90*/  FADD.FTZ R11, R33, R12 ;  /* 0x0000000c210b7221 */ /* 0x000fc80000010000 */
[----:B------:R-:W-:Y:S02]  /*3ea0*/  FADD.FTZ R12, R36, R11 ;  /* 0x0000000b240c7221 */ /* 0x000fe40000010000 */
[----:B------:R-:W3:Y:S01]  /*3eb0*/  MUFU.EX2 R35, R35 ;  /* 0x0000002300237308 */ /* 0x000ee20000000800 */
[----:B----4-:R-:W-:Y:S01]  /*3ec0*/  FADD.FTZ R3, R31, R10 ;  /* 0x0000000a1f037221 */ /* 0x010fe20000010000 */
[----:B------:R-:W-:Y:S01]  /*3ed0*/  FADD.FTZ R11, R37, R12 ;  /* 0x0000000c250b7221 */ /* 0x000fe20000010000 */
[----:B------:R-:W-:Y:S01]  /*3ee0*/  F2FP.F16.F32.PACK_AB R155, R31, R30 ;  /* 0x0000001e1f9b723e */ /* 0x000fe200000000ff */
[----:B------:R-:W-:Y:S02]  /*3ef0*/  BAR.SYNC.DEFER_BLOCKING 0xf, 0x100 ;  /* 0x03c4000000007b1d */ /* 0x000fe40000010000 */
[----:B------:R-:W-:Y:S01]  /*3f00*/  FADD.FTZ R12, R40, R11 ;  /* 0x0000000b280c7221 */ /* 0x000fe20000010000 */
[----:B0-----:R-:W-:-:S03]  /*3f10*/  FADD.FTZ R10, R34, R3 ;  /* 0x00000003220a7221 */ /* 0x001fc60000010000 */
[----:B------:R-:W0:Y:S01]  /*3f20*/  MUFU.EX2 R38, R38 ;  /* 0x0000002600267308 */ /* 0x000e220000000800 */
[----:B------:R-:W-:Y:S01]  /*3f30*/  FADD.FTZ R13, R41, R12 ;  /* 0x0000000c290d7221 */ /* 0x000fe20000010000 */
[----:B---3--:R-:W-:-:S06]  /*3f40*/  FADD.FTZ R3, R35, R10 ;  /* 0x0000000a23037221 */ /* 0x008fcc0000010000 */
[----:B------:R-:W3:Y:S01]  /*3f50*/  MUFU.EX2 R39, R39 ;  /* 0x0000002700277308 */ /* 0x000ee20000000800 */
[----:B------:R-:W-:-:S07]  /*3f60*/  F2FP.F16.F32.PACK_AB R157, R35, R34 ;  /* 0x00000022239d723e */ /* 0x000fce00000000ff */
[----:B------:R-:W4:Y:S01]  /*3f70*/  MUFU.EX2 R42, R42 ;  /* 0x0000002a002a7308 */ /* 0x000f220000000800 */
[----:B0-----:R-:W-:Y:S01]  /*3f80*/  FADD.FTZ R10, R38, R3 ;  /* 0x00000003260a7221 */ /* 0x001fe20000010000 */
[----:B------:R0:W-:Y:S06]  /*3f90*/  STSM.16.M88.4 [R22+0x26800], R152 ;  /* 0x0268009816007844 */ /* 0x0001ec0000000200 */
[----:B------:R-:W5:Y:S01]  /*3fa0*/  MUFU.EX2 R43, R43 ;  /* 0x0000002b002b7308 */ /* 0x000f620000000800 */
[C---:B---3--:R-:W-:Y:S01]  /*3fb0*/  FADD.FTZ R11, R39.reuse, R10 ;  /* 0x0000000a270b7221 */ /* 0x048fe20000010000 */
[----:B------:R-:W-:-:S05]  /*3fc0*/  F2FP.F16.F32.PACK_AB R159, R39, R38 ;  /* 0x00000026279f723e */ /* 0x000fca00000000ff */
[----:B------:R0:W-:Y:S01]  /*3fd0*/  STSM.16.M88.4 [R184], R156 ;  /* 0x0000009cb8007844 */ /* 0x0001e20000000200 */
[----:B------:R-:W-:Y:S01]  /*3fe0*/  MUFU.EX2 R44, R44 ;  /* 0x0000002c002c7308 */ /* 0x000fe20000000800 */
[----:B----4-:R-:W-:-:S07]  /*3ff0*/  FADD.FTZ R10, R42, R11 ;  /* 0x0000000b2a0a7221 */ /* 0x010fce0000010000 */
[----:B------:R-:W3:Y:S01]  /*4000*/  MUFU.EX2 R46, R46 ;  /* 0x0000002e002e7308 */ /* 0x000ee20000000800 */
[C---:B-----5:R-:W-:Y:S01]  /*4010*/  FADD.FTZ R11, R43.reuse, R10 ;  /* 0x0000000a2b0b7221 */ /* 0x060fe20000010000 */
[----:B------:R-:W-:-:S06]  /*4020*/  F2FP.F16.F32.PACK_AB R161, R43, R42 ;  /* 0x0000002a2ba1723e */ /* 0x000fcc00000000ff */
[----:B------:R-:W4:Y:S08]  /*4030*/  MUFU.EX2 R45, R45 ;  /* 0x0000002d002d7308 */ /* 0x000f300000000800 */
[----:B------:R-:W5:Y:S01]  /*4040*/  MUFU.EX2 R47, R47 ;  /* 0x0000002f002f7308 */ /* 0x000f620000000800 */
[----:B---3--:R-:W-:-:S07]  /*4050*/  FADD.FTZ R10, R46, R11 ;  /* 0x0000000b2e0a7221 */ /* 0x008fce0000010000 */
[----:B------:R-:W-:Y:S01]  /*4060*/  MUFU.EX2 R48, R48 ;  /* 0x0000003000307308 */ /* 0x000fe20000000800 */
[----:B----4-:R-:W-:-:S07]  /*4070*/  F2FP.F16.F32.PACK_AB R162, R45, R44 ;  /* 0x0000002c2da2723e */ /* 0x010fce00000000ff */
[----:B------:R-:W3:Y:S01]  /*4080*/  MUFU.EX2 R49, R49 ;  /* 0x0000003100317308 */ /* 0x000ee20000000800 */
[C---:B-----5:R-:W-:Y:S01]  /*4090*/  F2FP.F16.F32.PACK_AB R163, R47.reuse, R46 ;  /* 0x0000002e2fa3723e */ /* 0x060fe200000000ff */
[----:B------:R-:W-:-:S04]  /*40a0*/  FADD.FTZ R47, R47, R10 ;  /* 0x0000000a2f2f7221 */ /* 0x000fc80000010000 */
[----:B------:R0:W-:Y:S02]  /*40b0*/  STSM.16.M88.4 [R19], R160 ;  /* 0x000000a013007844 */ /* 0x0001e40000000200 */
[----:B------:R-:W-:Y:S08]  /*40c0*/  MUFU.EX2 R50, R50 ;  /* 0x0000003200327308 */ /* 0x000ff00000000800 */
[----:B------:R-:W4:Y:S01]  /*40d0*/  MUFU.EX2 R51, R51 ;  /* 0x0000003300337308 */ /* 0x000f220000000800 */
[----:B---3--:R-:W-:-:S07]  /*40e0*/  F2FP.F16.F32.PACK_AB R164, R49, R48 ;  /* 0x0000003031a4723e */ /* 0x008fce00000000ff */
[----:B------:R-:W-:Y:S08]  /*40f0*/  MUFU.EX2 R52, R52 ;  /* 0x0000003400347308 */ /* 0x000ff00000000800 */
[----:B------:R-:W3:Y:S01]  /*4100*/  MUFU.EX2 R9, R9 ;  /* 0x0000000900097308 */ /* 0x000ee20000000800 */
[----:B----4-:R-:W-:Y:S01]  /*4110*/  F2FP.F16.F32.PACK_AB R165, R51, R50 ;  /* 0x0000003233a5723e */ /* 0x010fe200000000ff */
[----:B------:R-:W-:-:S04]  /*4120*/  FADD.FTZ R50, R50, R47 ;  /* 0x0000002f32327221 */ /* 0x000fc80000010000 */
[----:B------:R-:W-:Y:S02]  /*4130*/  FADD.FTZ R51, R51, R50 ;  /* 0x0000003233337221 */ /* 0x000fe40000010000 */
[----:B------:R-:W-:Y:S08]  /*4140*/  MUFU.EX2 R54, R54 ;  /* 0x0000003600367308 */ /* 0x000ff00000000800 */
[----:B------:R4:W5:Y:S01]  /*4150*/  MUFU.EX2 R3, R6 ;  /* 0x0000000600037308 */ /* 0x0009620000000800 */
[----:B---3--:R-:W-:Y:S01]  /*4160*/  F2FP.F16.F32.PACK_AB R166, R9, R52 ;  /* 0x0000003409a6723e */ /* 0x008fe200000000ff */
[----:B----4-:R-:W-:-:S04]  /*4170*/  FADD.FTZ R6, R44, R13 ;  /* 0x0000000d2c067221 */ /* 0x010fc80000010000 */
[----:B------:R-:W-:-:S04]  /*4180*/  FADD.FTZ R45, R45, R6 ;  /* 0x000000062d2d7221 */ /* 0x000fc80000010000 */
[----:B------:R-:W-:Y:S01]  /*4190*/  FADD.FTZ R48, R48, R45 ;  /* 0x0000002d30307221 */ /* 0x000fe20000010000 */
[----:B-----5:R-:W-:Y:S01]  /*41a0*/  F2FP.F16.F32.PACK_AB R167, R3, R54 ;  /* 0x0000003603a7723e */ /* 0x020fe200000000ff */
[----:B------:R-:W-:Y:S02]  /*41b0*/  FADD.FTZ R54, R54, R51 ;  /* 0x0000003336367221 */ /* 0x000fe40000010000 */
[----:B------:R-:W-:Y:S02]  /*41c0*/  FADD.FTZ R49, R49, R48 ;  /* 0x0000003031317221 */ /* 0x000fe40000010000 */
[----:B------:R0:W-:Y:S01]  /*41d0*/  STSM.16.M88.4 [R23], R164 ;  /* 0x000000a417007844 */ /* 0x0001e20000000200 */
[----:B------:R-:W-:Y:S01]  /*41e0*/  FADD.FTZ R3, R3, R54 ;  /* 0x0000003603037221 */ /* 0x000fe20000010000 */
[----:B------:R-:W-:-:S04]  /*41f0*/  FADD.FTZ R6, R52, R49 ;  /* 0x0000003134067221 */ /* 0x000fc80000010000 */
[----:B------:R-:W-:Y:S01]  /*4200*/  FADD.FTZ R6, R9, R6 ;  /* 0x0000000609067221 */ /* 0x000fe20000010000 */
[----:B------:R-:W-:Y:S06]  /*4210*/  @!P0 BRA `(.L_x_3230) ;  /* 0x0000000000048947 */ /* 0x000fec0003800000 */
[----:B------:R-:W-:Y:S01]  /*4220*/  BPT.TRAP 0x1 ;  /* 0x000000040000795c */ /* 0x000fe20000300000 */
.L_x_3230:
[----:B------:R3:W4:Y:S01]  /*4230*/  SYNCS.PHASECHK.TRANS64.TRYWAIT P2, [R7+URZ+0x28c50], R8 ;  /* 0x028c5008070075a7 */ /* 0x000722000804017f */
[----:B------:R-:W-:Y:S05]  /*4240*/  @!P0 BRA `(.L_x_3231) ;  /* 0x0000000000048947 */ /* 0x000fea0003800000 */
[----:B------:R-:W-:Y:S01]  /*4250*/  BPT.TRAP 0x1 ;  /* 0x000000040000795c */ /* 0x000fe20000300000 */
.L_x_3231:
[----:B------:R-:W-:Y:S01]  /*4260*/  ULOP3.LUT UR51, UR51, 0x2000000, URZ, 0xfc, !UPT ;  /* 0x0200000033337892 */ /* 0x000fe2000f8efc3f */
[----:B----4-:R-:W-:Y:S11]  /*4270*/  @P2 BRA `(.L_x_3232) ;  /* 0x0000000000082947 */ /* 0x010ff60003800000 */
[----:B------:R-:W4:Y:S02]  /*4280*/  SYNCS.PHASECHK.TRANS64.TRYWAIT P2, [R7+URZ+0x28c50], R8 ;  /* 0x028c5008070075a7 */ /* 0x000f24000804017f */
[----:B----4-:R-:W-:Y:S05]  /*4290*/  @!P2 BRA `(.L_x_3233) ;  /* 0x0000009400f4a947 */ /* 0x010fea0003800000 */
.L_x_3232:
[----:B------:R-:W-:Y:S01]  /*42a0*/  ULEA UR10, UR39, UR51, 0xc ;  /* 0x00000033270a7291 */ /* 0x000fe2000f8e603f */
[----:B------:R-:W-:Y:S01]  /*42b0*/  WARPGROUP.ARRIVE ;  /* 0x00000000000079c5 */ /* 0x000fe20000000000 */
[----:B------:R-:W-:Y:S01]  /*42c0*/  UMOV UR7, 0x40000040 ;  /* 0x4000004000077882 */ /* 0x000fe20000000000 */
[----:B------:R-:W-:Y:S01]  /*42d0*/  UISETP.GE.AND UP0, UPT, UR50, 0x41, UPT ;  /* 0x000000413200788c */ /* 0x000fe2000bf06270 */
[----:B-1234-:R-:W-:-:S03]  /*42e0*/  @!P1 VIADD R7, R7, 0x28c60 ;  /* 0x00028c6007079836 */ /* 0x01efc60000000000 */
[----:B------:R-:W-:Y:S02]  /*42f0*/  UMOV UR6, UR10 ;  /* 0x0000000a00067c82 */ /* 0x000fe40008000000 */
[----:B------:R-:W-:Y:S01]  /*4300*/  HGMMA.64x256x16.F32 R24, R152, gdesc[UR4].tnspB, RZ, !UPT, gsb0 ;  /* 0x43e0000498187df0 */ /* 0x000fe2000c0008ff */
[----:B------:R-:W-:Y:S01]  /*4310*/  UIADD3 UR6, UR10, 0x80, URZ ;  /* 0x000000800a067890 */ /* 0x000fe2000fffe03f */
[----:B------:R-:W-:Y:S01]  /*4320*/  PLOP3.LUT P2, PT, PT, PT, UP0, 0x80, 0x0 ;  /* 0x000000000000781c */ /* 0x000fe20003f4f008 */
[----:B------:R-:W-:Y:S01]  /*4330*/  UMOV UR7, 0x40000040 ;  /* 0x4000004000077882 */ /* 0x000fe20000000000 */
[----:B------:R-:W-:Y:S01]  /*4340*/  @!P1 PRMT R7, RZ, 0x654, R7 ;  /* 0x00000654ff079816 */ /* 0x000fe20000000007 */
[----:B------:R-:W-:Y:S02]  /*4350*/  WARPGROUP.DEPBAR.LE gsb0, 0x0 ;  /* 0x00008000000079c5 */ /* 0x000fe40000010000 */
[----:B------:R-:W-:-:S15]  /*4360*/  WARPGROUP.ARRIVE ;  /* 0x00000000000079c5 */ /* 0x000fde0000000000 */
[----:B------:R-:W-:-:S06]  /*4370*/  NOP ;  /* 0x0000000000007918 */ /* 0x000fcc0000000000 */
[----:B------:R-:W-:Y:S01]  /*4380*/  HGMMA.64x256x16.F32 R24, R156, gdesc[UR4].tnspB, R24, gsb0 ;  /* 0x43e000049c187df0 */ /* 0x000fe20008000818 */
[----:B------:R-:W-:Y:S01]  /*4390*/  UIADD3 UR6, UR10, 0x100, URZ ;  /* 0x000001000a067890 */ /* 0x000fe2000fffe03f */
[----:B------:R-:W-:Y:S01]  /*43a0*/  UMOV UR7, 0x40000040 ;  /* 0x4000004000077882 */ /* 0x000fe20000000000 */
[----:B------:R-:W-:Y:S02]  /*43b0*/  WARPGROUP.DEPBAR.LE gsb0, 0x0 ;  /* 0x00008000000079c5 */ /* 0x000fe40000010000 */
[----:B------:R-:W-:-:S15]  /*43c0*/  WARPGROUP.ARRIVE ;  /* 0x00000000000079c5 */ /* 0x000fde0000000000 */
[----:B------:R-:W-:-:S08]  /*43d0*/  NOP ;  /* 0x0000000000007918 */ /* 0x000fd00000000000 */
[----:B------:R-:W-:Y:S01]  /*43e0*/  HGMMA.64x256x16.F32 R24, R160, gdesc[UR4].tnspB, R24, gsb0 ;  /* 0x43e00004a0187df0 */ /* 0x000fe20008000818 */
[----:B------:R-:W-:Y:S01]  /*43f0*/  UIADD3 UR6, UR10, 0x180, URZ ;  /* 0x000001800a067890 */ /* 0x000fe2000fffe03f */
[----:B------:R-:W-:Y:S01]  /*4400*/  UMOV UR7, 0x40000040 ;  /* 0x4000004000077882 */ /* 0x000fe20000000000 */
[----:B------:R-:W-:Y:S02]  /*4410*/  WARPGROUP.DEPBAR.LE gsb0, 0x0 ;  /* 0x00008000000079c5 */ /* 0x000fe40000010000 */
[----:B------:R-:W-:-:S15]  /*4420*/  WARPGROUP.ARRIVE ;  /* 0x00000000000079c5 */ /* 0x000fde0000000000 */
[----:B------:R-:W-:-:S08]  /*4430*/  NOP ;  /* 0x0000000000007918 */ /* 0x000fd00000000000 */
[----:B------:R-:W-:Y:S03]  /*4440*/  HGMMA.64x256x16.F32 R24, R164, gdesc[UR4].tnspB, R24, gsb0 ;  /* 0x43e00004a4187df0 */ /* 0x000fe60008000818 */
[----:B------:R-:W-:Y:S02]  /*4450*/  WARPGROUP.DEPBAR.LE gsb0, 0x0 ;  /* 0x00008000000079c5 */ /* 0x000fe40000010000 */
[----:B------:R-:W-:Y:S01]  /*4460*/  @!PT LDS RZ, [RZ] ;  /* 0x00000000fffff984 */ /* 0x000fe20000000800 */
[----:B------:R-:W-:Y:S01]  /*4470*/  @!PT LDS RZ, [RZ] ;  /* 0x00000000fffff984 */ /* 0x000fe20000000800 */
[----:B------:R-:W-:Y:S01]  /*4480*/  @!PT LDS RZ, [RZ] ;  /* 0x00000000fffff984 */ /* 0x000fe20000000800 */
[----:B------:R-:W-:Y:S01]  /*4490*/  @!PT LDS RZ, [RZ] ;  /* 0x00000000fffff984 */ /* 0x000fe20000000800 */
[----:B------:R1:W-:Y:S06]  /*44a0*/  MEMBAR.ALL.CTA ;  /* 0x0000000000007992 */ /* 0x0003ec0000008000 */
[----:B-1----:R-:W1:Y:S02]  /*44b0*/  FENCE.VIEW.ASYNC.S ;  /* 0x00000000000073c6 */ /* 0x002e640000000000 */
[----:B-1----:R-:W-:Y:S01]  /*44c0*/  NOP ;  /* 0x0000000000007918 */ /* 0x002fe20000000000 */
[----:B------:R-:W-:Y:S06]  /*44d0*/  BAR.ARV 0xe, 0x100 ;  /* 0x0384000000007b1d */ /* 0x000fec0000002000 */
[----:B------:R1:W-:Y:S01]  /*44e0*/  @!P1 SYNCS.ARRIVE.TRANS64.RED.A1T0 RZ, [R7+URZ], RZ ;  /* 0x000000ff07ff99a7 */ /* 0x0003e2000810043f */
[----:B------:R-:W-:Y:S05]  /*44f0*/  @!P2 BRA `(.L_x_3234) ;  /* 0x0000001c0048a947 */ /* 0x000fea0003800000 */
[----:B------:R-:W-:Y:S01]  /*4500*/  IMAD.MOV.U32 R8, RZ, RZ, R5 ;  /* 0x000000ffff087224 */ /* 0x000fe200078e0005 */
[----:B------:R-:W-:Y:S01]  /*4510*/  UIADD3 UR49, UR49, -0x2, URZ ;  /* 0xfffffffe31317890 */ /* 0x000fe2000fffe03f */
[----:B------:R-:W-:Y:S01]  /*4520*/  IMAD.MOV.U32 R13, RZ, RZ, R4 ;  /* 0x000000ffff0d7224 */ /* 0x000fe200078e0004 */
[----:B------:R-:W-:Y:S01]  /*4530*/  UMOV UR21, UR39 ;  /* 0x0000002700157c82 */ /* 0x000fe20008000000 */
[----:B------:R-:W-:Y:S01]  /*4540*/  ULDC UR22, c[0x0][0x9d8] ;  /* 0x0002760000167ab9 */ /* 0x000fe20000000800 */
[----:B------:R-:W-:-:S08]  /*4550*/  ULDC UR20, c[0x0][0x988] ;  /* 0x0002620000147ab9 */ /* 0x000fd00000000800 */
.L_x_3243:
[----:B------:R-:W-:Y:S01]  /*4560*/  UIADD3 UR39, UR21, 0x1, URZ ;  /* 0x0000000115277890 */ /* 0x000fe2000fffe03f */
[----:B------:R-:W-:Y:S01]  /*4570*/  IMAD.U32 R4, RZ, RZ, UR49 ;  /* 0x00000031ff047e24 */ /* 0x000fe2000f8e00ff */
[----:B------:R-:W-:Y:S02]  /*4580*/  UIADD3 UR49, UR49, -0x1, URZ ;  /* 0xffffffff31317890 */ /* 0x000fe4000fffe03f */
[----:B------:R-:W-:Y:S02]  /*4590*/  UISETP.NE.AND UP0, UPT, UR39, 0x2, UPT ;  /* 0x000000022700788c */ /* 0x000fe4000bf05270 */
[----:B------:R-:W-:Y:S02]  /*45a0*/  ISETP.GT.AND P2, PT, R4, RZ, PT ;  /* 0x000000ff0400720c */ /* 0x000fe40003f44270 */
[----:B------:R-:W-:Y:S02]  /*45b0*/  USEL UR6, URZ, 0x1, UP0 ;  /* 0x000000013f067887 */ /* 0x000fe40008000000 */
[----:B------:R-:W-:-:S02]  /*45c0*/  USEL UR39, UR39, URZ, UP0 ;  /* 0x0000003f27277287 */ /* 0x000fc40008000000 */
[----:B------:R-:W-:Y:S01]  /*45d0*/  ULOP3.LUT UR38, UR38, UR6, URZ, 0x3c, !UPT ;  /* 0x0000000626267292 */ /* 0x000fe2000f8e3c3f */
[----:B012---:R-:W-:Y:S11]  /*45e0*/  @!P0 BRA `(.L_x_3235) ;  /* 0x0000000000048947 */ /* 0x007ff60003800000 */
[----:B------:R-:W-:Y:S01]  /*45f0*/  BPT.TRAP 0x1 ;  /* 0x000000040000795c */ /* 0x000fe20000300000 */
.L_x_3235:
[----:B------:R-:W-:Y:S01]  /*4600*/  ULEA UR23, UR39, UR41, 0x3 ;  /* 0x0000002927177291 */ /* 0x000fe2000f8e183f */
[----:B-1----:R-:W-:-:S05]  /*4610*/  IMAD.U32 R7, RZ, RZ, UR38 ;  /* 0x00000026ff077e24 */ /* 0x002fca000f8e00ff */
[----:B------:R-:W-:-:S04]  /*4620*/  SHF.L.U32 R7, R7, 0x1f, RZ ;  /* 0x0000001f07077819 */ /* 0x000fc800000006ff */
[----:B------:R1:W2:Y:S01]  /*4630*/  SYNCS.PHASECHK.TRANS64.TRYWAIT P3, [UR23+0x28c30], R7 ;  /* 0x028c3007ff0075a7 */ /* 0x0002a20008060157 */
[----:B------:R-:W-:Y:S05]  /*4640*/  @!P0 BRA `(.L_x_3236) ;  /* 0x0000000000048947 */ /* 0x000fea0003800000 */
[----:B------:R-:W-:Y:S01]  /*4650*/  BPT.TRAP 0x1 ;  /* 0x000000040000795c */ /* 0x000fe20000300000 */
.L_x_3236:
[----:B--2---:R-:W-:Y:S05]  /*4660*/  @P3 BRA `(.L_x_3237) ;  /* 0x0000000000083947 */ /* 0x004fea0003800000 */
[----:B------:R-:W2:Y:S02]  /*4670*/  SYNCS.PHASECHK.TRANS64.TRYWAIT P3, [UR23+0x28c30], R7 ;  /* 0x028c3007ff0075a7 */ /* 0x000ea40008060157 */
[----:B--2---:R-:W-:Y:S05]  /*4680*/  @!P3 BRA `(.L_x_3238) ;  /* 0x00000094000cb947 */ /* 0x004fea0003800000 */
.L_x_3237:
[----:B------:R-:W-:Y:S01]  /*4690*/  R2UR UR18, R0 ;  /* 0x00000000001272ca */ /* 0x000fe200000e0000 */
[----:B------:R-:W-:Y:S01]  /*46a0*/  UIADD3 UR6, UR41, 0x20400, URZ ;  /* 0x0002040029067890 */ /* 0x000fe2000fffe03f */
[----:B0-----:R-:W-:Y:S01]  /*46b0*/  WARPGROUP.ARRIVE ;  /* 0x00000000000079c5 */ /* 0x001fe20000000000 */
[----:B------:R-:W-:Y:S01]  /*46c0*/  UMOV UR19, 0x40000040 ;  /* 0x4000004000137882 */ /* 0x000fe20000000000 */
[----:B------:R-:W-:Y:S01]  /*46d0*/  UMOV UR17, 0x40000040 ;  /* 0x4000004000117882 */ /* 0x000fe20000000000 */
[----:B------:R-:W-:Y:S01]  /*46e0*/  USHF.R.U32.HI UR6, URZ, 0x4, UR6 ;  /* 0x000000043f067899 */ /* 0x000fe20008011606 */
[----:B------:R-:W-:Y:S01]  /*46f0*/  UMOV UR7, 0x40000040 ;  /* 0x4000004000077882 */ /* 0x000fe20000000000 */
[----:B------:R-:W-:Y:S02]  /*4700*/  UMOV UR11, 0x40000040 ;  /* 0x40000040000b7882 */ /* 0x000fe40000000000 */
[----:B------:R-:W-:Y:S01]  /*4710*/  ULOP3.LUT UR6, UR6, 0x3fff, URZ, 0xc0, !UPT ;  /* 0x00003fff06067892 */ /* 0x000fe2000f8ec03f */
[----:B------:R-:W-:-:S03]  /*4720*/  UMOV UR15, 0x40000040 ;  /* 0x40000040000f7882 */ /* 0x000fc60000000000 */
[----:B------:R-:W-:Y:S02]  /*4730*/  ULEA UR18, UR39, UR18, 0x9 ;  /* 0x0000001227127291 */ /* 0x000fe4000f8e483f */
[----:B------:R-:W-:Y:S02]  /*4740*/  ULOP3.LUT UR16, UR6, 0x10000, URZ, 0xfc, !UPT ;  /* 0x0001000006107892 */ /* 0x000fe4000f8efc3f */
[----:B------:R-:W-:Y:S02]  /*4750*/  UIADD3 UR6, UR18, 0x2, URZ ;  /* 0x0000000212067890 */ /* 0x000fe4000fffe03f */
[----:B------:R-:W-:Y:S02]  /*4760*/  UIADD3 UR10, UR18, 0x4, URZ ;  /* 0x00000004120a7890 */ /* 0x000fe4000fffe03f */
[----:B------:R-:W-:-:S03]  /*4770*/  UIADD3 UR14, UR18, 0x6, URZ ;  /* 0x00000006120e7890 */ /* 0x000fc6000fffe03f */
[----:B------:R-:W-:Y:S03]  /*4780*/  HGMMA.64x64x16.F32 R152, gdesc[UR16], RZ, !UPT, gsb0 ;  /* 0x00e00000109879f0 */ /* 0x000fe6000c0008ff */
[----:B------:R-:W-:Y:S02]  /*4790*/  WARPGROUP.DEPBAR.LE gsb0, 0x0 ;  /* 0x00008000000079c5 */ /* 0x000fe40000010000 */
[----:B------:R-:W-:-:S06]  /*47a0*/  WARPGROUP.ARRIVE ;  /* 0x00000000000079c5 */ /* 0x000fcc0000000000 */
[----:B------:R-:W-:Y:S03]  /*47b0*/  HGMMA.64x64x16.F32 R152, gdesc[UR4], R152, gsb0 ;  /* 0x00e00000049879f0 */ /* 0x000fe60008000898 */
        /* <DEDUP_REMOVED lines=30> */
[----:B--2---:R-:W-:Y:S01]  /*49a0*/  FMNMX.FTZ R4, R14, R13, !PT ;  /* 0x0000000d0e047209 */ /* 0x004fe20007810000 */
[----:B------:R-:W-:Y:S01]  /*49b0*/  FMUL.FTZ R156, R162, UR22 ;  /* 0x00000016a29c7c20 */ /* 0x000fe20008410000 */
[----:B------:R-:W-:Y:S01]  /*49c0*/  FMUL.FTZ R162, R166, UR22 ;  /* 0x00000016a6a27c20 */ /* 0x000fe20008410000 */
[----:B------:R-:W-:Y:S01]  /*49d0*/  FMUL.FTZ R172, R175, UR22 ;  /* 0x00000016afac7c20 */ /* 0x000fe20008410000 */
[----:B------:R-:W-:Y:S01]  /*49e0*/  FMUL.FTZ R166, R170, UR22 ;  /* 0x00000016aaa67c20 */ /* 0x000fe20008410000 */
[----:B------:R-:W-:Y:S01]  /*49f0*/  FMUL.FTZ R170, R178, UR22 ;  /* 0x00000016b2aa7c20 */ /* 0x000fe20008410000 */
[----:B------:R-:W-:Y:S01]  /*4a00*/  IMAD.U32 R181, RZ, RZ, UR21 ;  /* 0x00000015ffb57e24 */ /* 0x000fe2000f8e00ff */
[----:B------:R-:W2:Y:S01]  /*4a10*/  MUFU.TANH R20, R20 ;  /* 0x0000001400147308 */ /* 0x000ea20000002400 */
[----:B0-----:R-:W-:-:S07]  /*4a20*/  FMNMX.FTZ R4, R5, R4, !PT ;  /* 0x0000000405047209 */ /* 0x001fce0007810000 */
[----:B------:R-:W0:Y:S01]  /*4a30*/  MUFU.TANH R21, R21 ;  /* 0x0000001500157308 */ /* 0x000e220000002400 */
[----:B---3--:R-:W-:-:S07]  /*4a40*/  FMNMX.FTZ R165, R15, R4, !PT ;  /* 0x000000040fa57209 */ /* 0x008fce0007810000 */
[----:B------:R-:W3:Y:S01]  /*4a50*/  MUFU.TANH R152, R152 ;  /* 0x0000009800987308 */ /* 0x000ee20000002400 */
[----:B--2---:R-:W-:-:S07]  /*4a60*/  FMNMX.FTZ R4, R20, R165, !PT ;  /* 0x000000a514047209 */ /* 0x004fce0007810000 */
[----:B------:R-:W2:Y:S01]  /*4a70*/  MUFU.TANH R153, R153 ;  /* 0x0000009900997308 */ /* 0x000ea20000002400 */
[----:B0-----:R-:W-:-:S07]  /*4a80*/  FMNMX.FTZ R165, R21, R4, !PT ;  /* 0x0000000415a57209 */ /* 0x001fce0007810000 */
[----:B------:R-:W0:Y:S01]  /*4a90*/  MUFU.TANH R154, R154 ;  /* 0x0000009a009a7308 */ /* 0x000e220000002400 */
[----:B---3--:R-:W-:Y:S01]  /*4aa0*/  FMNMX.FTZ R4, R152, R165, !PT ;  /* 0x000000a598047209 */ /* 0x008fe20007810000 */
[----:B------:R-:W-:-:S06]  /*4ab0*/  FMUL.FTZ R165, R180, UR22 ;  /* 0x00000016b4a57c20 */ /* 0x000fcc0008410000 */
[----:B------:R-:W3:Y:S01]  /*4ac0*/  MUFU.TANH R155, R155 ;  /* 0x0000009b009b7308 */ /* 0x000ee20000002400 */
[----:B--2---:R-:W-:-:S07]  /*4ad0*/  FMNMX.FTZ R169, R153, R4, !PT ;  /* 0x0000000499a97209 */ /* 0x004fce0007810000 */
        /* <DEDUP_REMOVED lines=13> */
[----:B0-----:R-:W-:Y:S01]  /*4bb0*/  FMNMX.FTZ R4, R164, R169, !PT ;  /* 0x000000a9a4047209 */ /* 0x001fe20007810000 */
[----:B------:R-:W-:Y:S01]  /*4bc0*/  FMUL.FTZ R169, R174, UR22 ;  /* 0x00000016aea97c20 */ /* 0x000fe20008410000 */
[----:B------:R-:W-:-:S05]  /*4bd0*/  FMUL.FTZ R174, R183, UR22 ;  /* 0x00000016b7ae7c20 */ /* 0x000fca0008410000 */
[----:B------:R-:W0:Y:S01]  /*4be0*/  MUFU.TANH R9, R9 ;  /* 0x0000000900097308 */ /* 0x000e220000002400 */
[----:B---3--:R-:W-:-:S07]  /*4bf0*/  FMNMX.FTZ R163, R165, R4, !PT ;  /* 0x00000004a5a37209 */ /* 0x008fce0007810000 */
[----:B------:R-:W3:Y:S01]  /*4c00*/  MUFU.TANH R10, R10 ;  /* 0x0000000a000a7308 */ /* 0x000ee20000002400 */
[----:B--2---:R-:W-:Y:S01]  /*4c10*/  FMNMX.FTZ R4, R168, R163, !PT ;  /* 0x000000a3a8047209 */ /* 0x004fe20007810000 */
[----:B------:R-:W-:Y:S01]  /*4c20*/  FMUL.FTZ R163, R167, UR22 ;  /* 0x00000016a7a37c20 */ /* 0x000fe20008410000 */
[----:B------:R-:W-:Y:S01]  /*4c30*/  FMUL.FTZ R167, R171, UR22 ;  /* 0x00000016aba77c20 */ /* 0x000fe20008410000 */
[----:B------:R-:W-:Y:S02]  /*4c40*/  FMUL.FTZ R171, R179, UR22 ;  /* 0x00000016b3ab7c20 */ /* 0x000fe40008410000 */
[----:B------:R-:W2:Y:S02]  /*4c50*/  SHFL.BFLY PT, R173, R4, 0x2, 0x1f ;  /* 0x0c401f0004ad7f89 */ /* 0x000ea400000e0000 */
[----:B------:R-:W4:Y:S08]  /*4c60*/  MUFU.TANH R11, R11 ;  /* 0x0000000b000b7308 */ /* 0x000f300000002400 */
[----:B------:R-:W5:Y:S08]  /*4c70*/  MUFU.TANH R12, R12 ;  /* 0x0000000c000c7308 */ /* 0x000f700000002400 */
[----:B------:R-:W1:Y:S01]  /*4c80*/  MUFU.TANH R156, R156 ;  /* 0x0000009c009c7308 */ /* 0x000e620000002400 */
[----:B--2---:R-:W-:-:S02]  /*4c90*/  FMNMX.FTZ R176, R4, R173, !PT ;  /* 0x000000ad04b07209 */ /* 0x004fc40007810000 */
[----:B0-----:R-:W-:-:S05]  /*4ca0*/  FMNMX.FTZ R173, R9, R8, !PT ;  /* 0x0000000809ad7209 */ /* 0x001fca0007810000 */
[----:B------:R-:W0:Y:S01]  /*4cb0*/  MUFU.TANH R158, R158 ;  /* 0x0000009e009e7308 */ /* 0x000e220000002400 */
[----:B------:R-:W2:Y:S01]  /*4cc0*/  SHFL.BFLY PT, R177, R176, 0x1, 0x1f ;  /* 0x0c201f00b0b17f89 */ /* 0x000ea200000e0000 */
[----:B---3--:R-:W-:Y:S01]  /*4cd0*/  FMNMX.FTZ R4, R10, R173, !PT ;  /* 0x000000ad0a047209 */ /* 0x008fe20007810000 */
[----:B------:R-:W-:-:S03]  /*4ce0*/  FMUL.FTZ R173, R182, UR22 ;  /* 0x00000016b6ad7c20 */ /* 0x000fc60008410000 */
[----:B----4-:R-:W-:Y:S02]  /*4cf0*/  FMNMX.FTZ R175, R11, R4, !PT ;  /* 0x000000040baf7209 */ /* 0x010fe40007810000 */
[----:B------:R-:W3:Y:S02]  /*4d00*/  MUFU.TANH R162, R162 ;  /* 0x000000a200a27308 */ /* 0x000ee40000002400 */
[----:B-----5:R-:W-:-:S04]  /*4d10*/  FMNMX.FTZ R175, R12, R175, !PT ;  /* 0x000000af0caf7209 */ /* 0x020fc80007810000 */
[----:B-1----:R-:W-:Y:S02]  /*4d20*/  FMNMX.FTZ R175, R156, R175, !PT ;  /* 0x000000af9caf7209 */ /* 0x002fe40007810000 */
[----:B------:R-:W1:Y:S02]  /*4d30*/  MUFU.TANH R163, R163 ;  /* 0x000000a300a37308 */ /* 0x000e640000002400 */
[----:B0-----:R-:W-:-:S06]  /*4d40*/  FMNMX.FTZ R175, R158, R175, !PT ;  /* 0x000000af9eaf7209 */ /* 0x001fcc0007810000 */
[----:B------:R-:W0:Y:S01]  /*4d50*/  MUFU.TANH R166, R166 ;  /* 0x000000a600a67308 */ /* 0x000e220000002400 */
[----:B--2---:R-:W-:Y:S02]  /*4d60*/  FMNMX.FTZ R4, R176, R177, !PT ;  /* 0x000000b1b0047209 */ /* 0x004fe40007810000 */
[----:B---3--:R-:W-:-:S03]  /*4d70*/  FMNMX.FTZ R176, R162, R175, !PT ;  /* 0x000000afa2b07209 */ /* 0x008fc60007810000 */
[C---:B------:R-:W-:Y:S02]  /*4d80*/  FMUL.FTZ R180, R4.reuse, UR20 ;  /* 0x0000001404b47c20 */ /* 0x040fe40008410000 */
[----:B------:R-:W2:Y:S01]  /*4d90*/  MUFU.TANH R167, R167 ;  /* 0x000000a700a77308 */ /* 0x000ea20000002400 */
[----:B-1----:R-:W-:Y:S01]  /*4da0*/  FMNMX.FTZ R175, R163, R176, !PT ;  /* 0x000000b0a3af7209 */ /* 0x002fe20007810000 */
[----:B------:R-:W-:Y:S01]  /*4db0*/  FADD.FTZ R13, -R4, R13 ;  /* 0x0000000d040d7221 */ /* 0x000fe20000010100 */
[--C-:B------:R-:W-:Y:S01]  /*4dc0*/  FFMA.FTZ R177, R5, UR20, -R180.reuse ;  /* 0x0000001405b17c23 */ /* 0x100fe200080108b4 */
[--C-:B------:R-:W-:Y:S01]  /*4dd0*/  FFMA.FTZ R14, R14, UR20, -R180.reuse ;  /* 0x000000140e0e7c23 */ /* 0x100fe200080108b4 */
[--C-:B------:R-:W-:Y:S01]  /*4de0*/  FFMA.FTZ R15, R15, UR20, -R180.reuse ;  /* 0x000000140f0f7c23 */ /* 0x100fe200080108b4 */
[----:B------:R-:W-:Y:S01]  /*4df0*/  FMUL.FTZ R13, R13, UR20 ;  /* 0x000000140d0d7c20 */ /* 0x000fe20008410000 */
[--C-:B------:R-:W-:Y:S01]  /*4e00*/  FFMA.FTZ R20, R20, UR20, -R180.reuse ;  /* 0x0000001414147c23 */ /* 0x100fe200080108b4 */
[----:B------:R-:W1:Y:S01]  /*4e10*/  MUFU.TANH R169, R169 ;  /* 0x000000a900a97308 */ /* 0x000e620000002400 */
[----:B0-----:R-:W-:Y:S01]  /*4e20*/  FMNMX.FTZ R176, R166, R175, !PT ;  /* 0x000000afa6b07209 */ /* 0x001fe20007810000 */
[--C-:B------:R-:W-:Y:S01]  /*4e30*/  FFMA.FTZ R21, R21, UR20, -R180.reuse ;  /* 0x0000001415157c23 */ /* 0x100fe200080108b4 */
[--C-:B------:R-:W-:Y:S01]  /*4e40*/  FFMA.FTZ R153, R153, UR20, -R180.reuse ;  /* 0x0000001499997c23 */ /* 0x100fe200080108b4 */
[--C-:B------:R-:W-:Y:S01]  /*4e50*/  FFMA.FTZ R178, R154, UR20, -R180.reuse ;  /* 0x000000149ab27c23 */ /* 0x100fe200080108b4 */
[--C-:B------:R-:W-:Y:S01]  /*4e60*/  FFMA.FTZ R155, R155, UR20, -R180.reuse ;  /* 0x000000149b9b7c23 */ /* 0x100fe200080108b4 */
[--C-:B------:R-:W-:Y:S01]  /*4e70*/  FFMA.FTZ R190, R160, UR20, -R180.reuse ;  /* 0x00000014a0be7c23 */ /* 0x100fe200080108b4 */
[--C-:B------:R-:W-:Y:S01]  /*4e80*/  FFMA.FTZ R164, R164, UR20, -R180.reuse ;  /* 0x00000014a4a47c23 */ /* 0x100fe200080108b4 */
[----:B------:R-:W0:Y:S01]  /*4e90*/  MUFU.TANH R172, R172 ;  /* 0x000000ac00ac7308 */ /* 0x000e220000002400 */
[----:B--2---:R-:W-:Y:S01]  /*4ea0*/  FMNMX.FTZ R176, R167, R176, !PT ;  /* 0x000000b0a7b07209 */ /* 0x004fe20007810000 */
[----:B------:R-:W-:-:S06]  /*4eb0*/  FFMA.FTZ R168, R168, UR20, -R180 ;  /* 0x00000014a8a87c23 */ /* 0x000fcc00080108b4 */
        /* <DEDUP_REMOVED lines=8> */
[----:B------:R-:W1:Y:S01]  /*4f40*/  MUFU.EX2 R13, R13 ;  /* 0x0000000d000d7308 */ /* 0x000e620000000800 */
[----:B0-----:R-:W-:Y:S01]  /*4f50*/  FMNMX.FTZ R5, R173, R176, !PT ;  /* 0x000000b0ad057209 */ /* 0x001fe20007810000 */
[----:B------:R-:W-:-:S06]  /*4f60*/  FFMA.FTZ R176, R152, UR20, -R180 ;  /* 0x0000001498b07c23 */ /* 0x000fcc00080108b4 */
[----:B------:R-:W0:Y:S01]  /*4f70*/  MUFU.EX2 R14, R14 ;  /* 0x0000000e000e7308 */ /* 0x000e220000000800 */
[----:B--2---:R-:W-:-:S05]  /*4f80*/  FMNMX.FTZ R5, R174, R5, !PT ;  /* 0x00000005ae057209 */ /* 0x004fca0007810000 */
[----:B------:R-:W2:Y:S02]  /*4f90*/  SHFL.BFLY PT, R182, R5, 0x2, 0x1f ;  /* 0x0c401f0005b67f89 */ /* 0x000ea400000e0000 */
[----:B------:R-:W3:Y:S01]  /*4fa0*/  MUFU.EX2 R175, R177 ;  /* 0x000000b100af7308 */ /* 0x000ee20000000800 */
[-C--:B-1----:R-:W-:Y:S01]  /*4fb0*/  FMUL.FTZ R24, R24, R13.reuse ;  /* 0x0000000d18187220 */ /* 0x082fe20000410000 */
[-C--:B------:R-:W-:Y:S01]  /*4fc0*/  FMUL.FTZ R25, R25, R13.reuse ;  /* 0x0000000d19197220 */ /* 0x080fe20000410000 */
[-C--:B------:R-:W-:Y:S01]  /*4fd0*/  FMUL.FTZ R28, R28, R13.reuse ;  /* 0x0000000d1c1c7220 */ /* 0x080fe20000410000 */
[-C--:B------:R-:W-:Y:S01]  /*4fe0*/  FMUL.FTZ R29, R29, R13.reuse ;  /* 0x0000000d1d1d7220 */ /* 0x080fe20000410000 */
[-C--:B------:R-:W-:Y:S01]  /*4ff0*/  FMUL.FTZ R32, R32, R13.reuse ;  /* 0x0000000d20207220 */ /* 0x080fe20000410000 */
[-C--:B------:R-:W-:Y:S01]  /*5000*/  FMUL.FTZ R33, R33, R13.reuse ;  /* 0x0000000d21217220 */ /* 0x080fe20000410000 */
[-C--:B------:R-:W-:Y:S01]  /*5010*/  FMUL.FTZ R36, R36, R13.reuse ;  /* 0x0000000d24247220 */ /* 0x080fe20000410000 */
[----:B------:R-:W1:Y:S01]  /*5020*/  MUFU.EX2 R15, R15 ;  /* 0x0000000f000f7308 */ /* 0x000e620000000800 */
[----:B0-----:R-:W-:Y:S01]  /*5030*/  FFMA.FTZ R6, R13, R6, R14 ;  /* 0x000000060d067223 */ /* 0x001fe2000001000e */
[-C--:B------:R-:W-:Y:S01]  /*5040*/  FMUL.FTZ R37, R37, R13.reuse ;  /* 0x0000000d25257220 */ /* 0x080fe20000410000 */
[-C--:B------:R-:W-:Y:S01]  /*5050*/  FMUL.FTZ R40, R40, R13.reuse ;  /* 0x0000000d28287220 */ /* 0x080fe20000410000 */
[-C--:B------:R-:W-:Y:S01]  /*5060*/  FMUL.FTZ R41, R41, R13.reuse ;  /* 0x0000000d29297220 */ /* 0x080fe20000410000 */
[-C--:B------:R-:W-:Y:S01]  /*5070*/  FMUL.FTZ R44, R44, R13.reuse ;  /* 0x0000000d2c2c7220 */ /* 0x080fe20000410000 */
[-C--:B------:R-:W-:Y:S01]  /*5080*/  FMUL.FTZ R45, R45, R13.reuse ;  /* 0x0000000d2d2d7220 */ /* 0x080fe20000410000 */
[-C--:B------:R-:W-:Y:S01]  /*5090*/  FMUL.FTZ R48, R48, R13.reuse ;  /* 0x0000000d30307220 */ /* 0x080fe20000410000 */
[----:B------:R-:W0:Y:S01]  /*50a0*/  MUFU.EX2 R20, R20 ;  /* 0x0000001400147308 */ /* 0x000e220000000800 */
[----:B---3--:R-:W-:Y:S01]  /*50b0*/  FADD.FTZ R6, R175, R6 ;  /* 0x00000006af067221 */ /* 0x008fe20000010000 */
[-C--:B------:R-:W-:Y:S01]  /*50c0*/  FMUL.FTZ R49, R49, R13.reuse ;  /* 0x0000000d31317220 */ /* 0x080fe20000410000 */
[-C--:B------:R-:W-:Y:S01]  /*50d0*/  FMUL.FTZ R52, R52, R13.reuse ;  /* 0x0000000d34347220 */ /* 0x080fe20000410000 */
[-C--:B------:R-:W-:Y:S01]  /*50e0*/  FMUL.FTZ R53, R53, R13.reuse ;  /* 0x0000000d35357220 */ /* 0x080fe20000410000 */
[-C--:B------:R-:W-:Y:S01]  /*50f0*/  FMUL.FTZ R56, R56, R13.reuse ;  /* 0x0000000d38387220 */ /* 0x080fe20000410000 */
[----:B--2---:R-:W-:Y:S01]  /*5100*/  FMNMX.FTZ R152, R5, R182, !PT ;  /* 0x000000b605987209 */ /* 0x004fe20007810000 */
[--C-:B------:R-:W-:Y:S01]  /*5110*/  FFMA.FTZ R182, R157, UR20, -R180.reuse ;  /* 0x000000149db67c23 */ /* 0x100fe200080108b4 */
[--C-:B------:R-:W-:Y:S01]  /*5120*/  FFMA.FTZ R157, R159, UR20, -R180.reuse ;  /* 0x000000149f9d7c23 */ /* 0x100fe200080108b4 */
[--C-:B------:R-:W-:Y:S01]  /*5130*/  FFMA.FTZ R159, R161, UR20, -R180.reuse ;  /* 0x00000014a19f7c23 */ /* 0x100fe200080108b4 */
[----:B------:R-:W-:Y:S01]  /*5140*/  MUFU.EX2 R21, R21 ;  /* 0x0000001500157308 */ /* 0x000fe20000000800 */
[----:B------:R-:W2:Y:S01]  /*5150*/  SHFL.BFLY PT, R5, R152, 0x1, 0x1f ;  /* 0x0c201f0098057f89 */ /* 0x000ea200000e0000 */
[----:B------:R-:W-:Y:S01]  /*5160*/  FFMA.FTZ R161, R165, UR20, -R180 ;  /* 0x00000014a5a17c23 */ /* 0x000fe200080108b4 */
[-C--:B------:R-:W-:Y:S01]  /*5170*/  FMUL.FTZ R57, R57, R13.reuse ;  /* 0x0000000d39397220 */ /* 0x080fe20000410000 */
[-C--:B------:R-:W-:Y:S01]  /*5180*/  FMUL.FTZ R60, R60, R13.reuse ;  /* 0x0000000d3c3c7220 */ /* 0x080fe20000410000 */
[-C--:B------:R-:W-:Y:S01]  /*5190*/  FMUL.FTZ R61, R61, R13.reuse ;  /* 0x0000000d3d3d7220 */ /* 0x080fe20000410000 */
[-C--:B------:R-:W-:Y:S01]  /*51a0*/  FMUL.FTZ R64, R64, R13.reuse ;  /* 0x0000000d40407220 */ /* 0x080fe20000410000 */
[-C--:B------:R-:W-:Y:S01]  /*51b0*/  FMUL.FTZ R65, R65, R13.reuse ;  /* 0x0000000d41417220 */ /* 0x080fe20000410000 */
[----:B------:R-:W-:Y:S01]  /*51c0*/  MUFU.EX2 R176, R176 ;  /* 0x000000b000b07308 */ /* 0x000fe20000000800 */
[-C--:B------:R-:W-:Y:S01]  /*51d0*/  FMUL.FTZ R68, R68, R13.reuse ;  /* 0x0000000d44447220 */ /* 0x080fe20000410000 */
[-C--:B------:R-:W-:Y:S01]  /*51e0*/  FMUL.FTZ R69, R69, R13.reuse ;  /* 0x0000000d45457220 */ /* 0x080fe20000410000 */
        /* <DEDUP_REMOVED lines=12> */
[----:B------:R-:W-:Y:S01]  /*52b0*/  FMUL.FTZ R93, R93, R13 ;  /* 0x0000000d5d5d7220 */ /* 0x000fe20000410000 */
[----:B------:R-:W-:Y:S01]  /*52c0*/  MUFU.EX2 R178, R178 ;  /* 0x000000b200b27308 */ /* 0x000fe20000000800 */
[----:B--2---:R-:W-:Y:S01]  /*52d0*/  FMNMX.FTZ R5, R152, R5, !PT ;  /* 0x0000000598057209 */ /* 0x004fe20007810000 */
[----:B------:R-:W-:-:S02]  /*52e0*/  IMAD.MOV R152, RZ, RZ, -R18 ;  /* 0x000000ffff987224 */ /* 0x000fc400078e0a12 */
[-C--:B------:R-:W-:Y:S01]  /*52f0*/  FMUL.FTZ R96, R96, R13.reuse ;  /* 0x0000000d60607220 */ /* 0x080fe20000410000 */
[-C--:B------:R-:W-:Y:S01]  /*5300*/  FMUL.FTZ R97, R97, R13.reuse ;  /* 0x0000000d61617220 */ /* 0x080fe20000410000 */
[----:B------:R-:W-:Y:S01]  /*5310*/  FMUL.FTZ R100, R100, R13 ;  /* 0x0000000d64647220 */ /* 0x000fe20000410000 */
[C---:B------:R-:W-:Y:S01]  /*5320*/  FADD.FTZ R8, -R5.reuse, R8 ;  /* 0x0000000805087221 */ /* 0x040fe20000010100 */
[----:B------:R-:W-:Y:S01]  /*5330*/  FMUL.FTZ R179, R5, UR20 ;  /* 0x0000001405b37c20 */ /* 0x000fe20008410000 */
[----:B------:R-:W-:Y:S01]  /*5340*/  ISETP.NE.AND P3, PT, R17, R152, PT ;  /* 0x000000981100720c */ /* 0x000fe20003f65270 */
[----:B------:R-:W-:Y:S01]  /*5350*/  MUFU.EX2 R155, R155 ;  /* 0x0000009b009b7308 */ /* 0x000fe20000000800 */
[----:B------:R-:W-:Y:S01]  /*5360*/  FMUL.FTZ R8, R8, UR20 ;  /* 0x0000001408087c20 */ /* 0x000fe20008410000 */
[--C-:B------:R-:W-:Y:S01]  /*5370*/  FFMA.FTZ R9, R9, UR20, -R179.reuse ;  /* 0x0000001409097c23 */ /* 0x100fe200080108b3 */
[--C-:B------:R-:W-:Y:S01]  /*5380*/  FFMA.FTZ R10, R10, UR20, -R179.reuse ;  /* 0x000000140a0a7c23 */ /* 0x100fe200080108b3 */
[--C-:B------:R-:W-:Y:S01]  /*5390*/  FFMA.FTZ R11, R11, UR20, -R179.reuse ;  /* 0x000000140b0b7c23 */ /* 0x100fe200080108b3 */
[--C-:B------:R-:W-:Y:S01]  /*53a0*/  FFMA.FTZ R12, R12, UR20, -R179.reuse ;  /* 0x000000140c0c7c23 */ /* 0x100fe200080108b3 */
[--C-:B------:R-:W-:Y:S01]  /*53b0*/  FFMA.FTZ R196, R172, UR20, -R179.reuse ;  /* 0x00000014acc47c23 */ /* 0x100fe200080108b3 */
[----:B------:R-:W-:Y:S01]  /*53c0*/  IMAD.U32 R172, RZ, RZ, UR23 ;  /* 0x00000017ffac7e24 */ /* 0x000fe2000f8e00ff */
[----:B------:R-:W-:Y:S01]  /*53d0*/  MUFU.EX2 R8, R8 ;  /* 0x0000000800087308 */ /* 0x000fe20000000800 */
[--C-:B------:R-:W-:Y:S01]  /*53e0*/  FFMA.FTZ R165, R156, UR20, -R179.reuse ;  /* 0x000000149ca57c23 */ /* 0x100fe200080108b3 */
[----:B------:R-:W-:Y:S01]  /*53f0*/  FFMA.FTZ R180, R158, UR20, -R179 ;  /* 0x000000149eb47c23 */ /* 0x000fe200080108b3 */
[----:B------:R-:W-:-:S02]  /*5400*/  @!P1 VIADD R152, R172, 0x28c40 ;  /* 0x00028c40ac989836 */ /* 0x000fc40000000000 */
[--C-:B------:R-:W-:Y:S01]  /*5410*/  FFMA.FTZ R194, R167, UR20, -R179.reuse ;  /* 0x00000014a7c27c23 */ /* 0x100fe200080108b3 */
[--C-:B------:R-:W-:Y:S01]  /*5420*/  FFMA.FTZ R167, R169, UR20, -R179.reuse ;  /* 0x00000014a9a77c23 */ /* 0x100fe200080108b3 */
[--C-:B------:R-:W-:Y:S01]  /*5430*/  FFMA.FTZ R169, R170, UR20, -R179.reuse ;  /* 0x00000014aaa97c23 */ /* 0x100fe200080108b3 */
[--C-:B------:R-:W-:Y:S01]  /*5440*/  FFMA.FTZ R170, R171, UR20, -R179.reuse ;  /* 0x00000014abaa7c23 */ /* 0x100fe200080108b3 */
[----:B------:R-:W2:Y:S01]  /*5450*/  MUFU.EX2 R9, R9 ;  /* 0x0000000900097308 */ /* 0x000ea20000000800 */
[----:B------:R-:W-:Y:S01]  /*5460*/  @!P1 PRMT R152, RZ, 0x654, R152 ;  /* 0x00000654ff989816 */ /* 0x000fe20000000098 */
[--C-:B------:R-:W-:Y:S01]  /*5470*/  FFMA.FTZ R177, R162, UR20, -R179.reuse ;  /* 0x00000014a2b17c23 */ /* 0x100fe200080108b3 */
[----:B-1----:R-:W-:Y:S01]  /*5480*/  FADD.FTZ R171, R15, R6 ;  /* 0x000000060fab7221 */ /* 0x002fe20000010000 */
[--C-:B------:R-:W-:Y:S01]  /*5490*/  FFMA.FTZ R192, R163, UR20, -R179.reuse ;  /* 0x00000014a3c07c23 */ /* 0x100fe200080108b3 */
[----:B------:R0:W-:Y:S01]  /*54a0*/  @!P1 SYNCS.ARRIVE.TRANS64.RED.A1T0 RZ, [R152+URZ], RZ ;  /* 0x000000ff98ff99a7 */ /* 0x0001e2000810043f */
[--C-:B------:R-:W-:Y:S01]  /*54b0*/  FFMA.FTZ R163, R166, UR20, -R179.reuse ;  /* 0x00000014a6a37c23 */ /* 0x100fe200080108b3 */
[----:B------:R-:W-:Y:S01]  /*54c0*/  @!P3 IMAD R154, R181, 0x40, R2 ;  /* 0x00000040b59ab824 */ /* 0x000fe200078e0202 */
[----:B------:R-:W1:Y:S01]  /*54d0*/  MUFU.EX2 R10, R10 ;  /* 0x0000000a000a7308 */ /* 0x000e620000000800 */
[--C-:B------:R-:W-:Y:S01]  /*54e0*/  FFMA.FTZ R173, R173, UR20, -R179.reuse ;  /* 0x00000014adad7c23 */ /* 0x100fe200080108b3 */
[----:B------:R-:W-:Y:S01]  /*54f0*/  FFMA.FTZ R174, R174, UR20, -R179 ;  /* 0x00000014aeae7c23 */ /* 0x000fe200080108b3 */
[-C--:B------:R-:W-:Y:S01]  /*5500*/  FMUL.FTZ R101, R101, R13.reuse ;  /* 0x0000000d65657220 */ /* 0x080fe20000410000 */
[----:B------:R-:W-:Y:S01]  /*5510*/  @!P3 LEA R154, R154, UR41, 0x2 ;  /* 0x000000299a9abc11 */ /* 0x000fe2000f8e10ff */
[----:B0-----:R-:W-:Y:S01]  /*5520*/  FADD.FTZ R152, R20, R171 ;  /* 0x000000ab14987221 */ /* 0x001fe20000010000 */
[-C--:B------:R-:W-:Y:S01]  /*5530*/  FMUL.FTZ R104, R104, R13.reuse ;  /* 0x0000000d68687220 */ /* 0x080fe20000410000 */
[----:B------:R-:W-:Y:S01]  /*5540*/  FMUL.FTZ R105, R105, R13 ;  /* 0x0000000d69697220 */ /* 0x000fe20000410000 */
[----:B------:R-:W0:Y:S01]  /*5550*/  MUFU.EX2 R11, R11 ;  /* 0x0000000b000b7308 */ /* 0x000e220000000800 */
[----:B--2---:R-:W-:Y:S01]  /*5560*/  FFMA.FTZ R3, R8, R3, R9 ;  /* 0x0000000308037223 */ /* 0x004fe20000010009 */
[----:B------:R-:W-:Y:S01]  /*5570*/  FADD.FTZ R171, R21, R152 ;  /* 0x0000009815ab7221 */ /* 0x000fe20000010000 */
[----:B------:R-:W-:Y:S01]  /*5580*/  @!P3 STS [R154+0x28800], R13 ;  /* 0x0288000d9a00b388 */ /* 0x000fe20000000800 */
[-C--:B------:R-:W-:Y:S01]  /*5590*/  FMUL.FTZ R108, R108, R13.reuse ;  /* 0x0000000d6c6c7220 */ /* 0x080fe20000410000 */
[-C--:B------:R-:W-:Y:S01]  /*55a0*/  FMUL.FTZ R109, R109, R13.reuse ;  /* 0x0000000d6d6d7220 */ /* 0x080fe20000410000 */
[----:B------:R-:W-:Y:S01]  /*55b0*/  FADD.FTZ R152, R176, R171 ;  /* 0x000000abb0987221 */ /* 0x000fe20000010000 */
[----:B------:R2:W-:Y:S01]  /*55c0*/  @!P3 STS [R154+0x28820], R8 ;  /* 0x028820089a00b388 */ /* 0x0005e20000000800 */
[----:B------:R-:W3:Y:S01]  /*55d0*/  MUFU.EX2 R12, R12 ;  /* 0x0000000c000c7308 */ /* 0x000ee20000000800 */
[----:B-1----:R-:W-:Y:S01]  /*55e0*/  FADD.FTZ R6, R10, R3 ;  /* 0x000000030a067221 */ /* 0x002fe20000010000 */
[----:B------:R-:W-:Y:S01]  /*55f0*/  FADD.FTZ R171, R153, R152 ;  /* 0x0000009899ab7221 */ /* 0x000fe20000010000 */
[-C--:B------:R-:W-:Y:S01]  /*5600*/  FMUL.FTZ R112, R112, R13.reuse ;  /* 0x0000000d70707220 */ /* 0x080fe20000410000 */
[-C--:B------:R-:W-:Y:S01]  /*5610*/  FMUL.FTZ R113, R113, R13.reuse ;  /* 0x0000000d71717220 */ /* 0x080fe20000410000 */
[-C--:B------:R-:W-:Y:S01]  /*5620*/  FMUL.FTZ R116, R116, R13.reuse ;  /* 0x0000000d74747220 */ /* 0x080fe20000410000 */
[----:B------:R-:W-:Y:S01]  /*5630*/  FADD.FTZ R152, R178, R171 ;  /* 0x000000abb2987221 */ /* 0x000fe20000010000 */
[-C--:B------:R-:W-:Y:S01]  /*5640*/  FMUL.FTZ R117, R117, R13.reuse ;  /* 0x0000000d75757220 */ /* 0x080fe20000410000 */
[----:B------:R-:W1:Y:S01]  /*5650*/  MUFU.EX2 R165, R165 ;  /* 0x000000a500a57308 */ /* 0x000e620000000800 */
[----:B0-----:R-:W-:Y:S01]  /*5660*/  FADD.FTZ R3, R11, R6 ;  /* 0x000000060b037221 */ /* 0x001fe20000010000 */
[----:B------:R-:W-:Y:S01]  /*5670*/  FADD.FTZ R171, R155, R152 ;  /* 0x000000989bab7221 */ /* 0x000fe20000010000 */
        /* <DEDUP_REMOVED lines=11> */
[-C--:B------:R-:W-:Y:S01]  /*5730*/  FMUL.FTZ R137, R137, R13.reuse ;  /* 0x0000000d89897220 */ /* 0x080fe20000410000 */
[-C--:B------:R-:W-:Y:S01]  /*5740*/  FMUL.FTZ R140, R140, R13.reuse ;  /* 0x0000000d8c8c7220 */ /* 0x080fe20000410000 */
[----:B------:R-:W3:Y:S01]  /*5750*/  MUFU.EX2 R177, R177 ;  /* 0x000000b100b17308 */ /* 0x000ee20000000800 */
[----:B-1----:R-:W-:Y:S01]  /*5760*/  FADD.FTZ R3, R165, R6 ;  /* 0x00000006a5037221 */ /* 0x002fe20000010000 */
[-C--:B------:R-:W-:Y:S01]  /*5770*/  FMUL.FTZ R141, R141, R13.reuse ;  /* 0x0000000d8d8d7220 */ /* 0x080fe20000410000 */
[-C--:B------:R-:W-:Y:S01]  /*5780*/  FMUL.FTZ R144, R144, R13.reuse ;  /* 0x0000000d90907220 */ /* 0x080fe20000410000 */
[-C--:B------:R-:W-:Y:S01]  /*5790*/  FMUL.FTZ R145, R145, R13.reuse ;  /* 0x0000000d91917220 */ /* 0x080fe20000410000 */
[-C--:B------:R-:W-:Y:S01]  /*57a0*/  FMUL.FTZ R148, R148, R13.reuse ;  /* 0x0000000d94947220 */ /* 0x080fe20000410000 */
[----:B------:R-:W-:Y:S01]  /*57b0*/  FMUL.FTZ R149, R149, R13 ;  /* 0x0000000d95957220 */ /* 0x000fe20000410000 */
[----:B------:R-:W-:Y:S01]  /*57c0*/  F2FP.F16.F32.PACK_AB R158, R178, R153 ;  /* 0x00000099b29e723e */ /* 0x000fe200000000ff */
[----:B------:R-:W1:Y:S01]  /*57d0*/  MUFU.EX2 R192, R192 ;  /* 0x000000c000c07308 */ /* 0x000e620000000800 */
[----:B0-----:R-:W-:Y:S01]  /*57e0*/  FADD.FTZ R6, R180, R3 ;  /* 0x00000003b4067221 */ /* 0x001fe20000010000 */
[----:B--2---:R-:W-:Y:S01]  /*57f0*/  F2FP.F16.F32.PACK_AB R154, R20, R15 ;  /* 0x0000000f149a723e */ /* 0x004fe200000000ff */
[-C--:B------:R-:W-:Y:S01]  /*5800*/  FMUL.FTZ R26, R26, R8.reuse ;  /* 0x000000081a1a7220 */ /* 0x080fe20000410000 */
[----:B------:R-:W-:Y:S01]  /*5810*/  F2FP.F16.F32.PACK_AB R153, R10, R9 ;  /* 0x000000090a99723e */ /* 0x000fe200000000ff */
[-C--:B------:R-:W-:Y:S01]  /*5820*/  FMUL.FTZ R27, R27, R8.reuse ;  /* 0x000000081b1b7220 */ /* 0x080fe20000410000 */
[----:B------:R-:W-:Y:S01]  /*5830*/  F2FP.F16.F32.PACK_AB R156, R176, R21 ;  /* 0x00000015b09c723e */ /* 0x000fe200000000ff */
        /* <DEDUP_REMOVED lines=9> */
[----:B------:R-:W2:Y:S01]  /*58d0*/  MUFU.EX2 R163, R163 ;  /* 0x000000a300a37308 */ /* 0x000ea20000000800 */
[----:B-1----:R-:W-:Y:S01]  /*58e0*/  FADD.FTZ R6, R192, R3 ;  /* 0x00000003c0067221 */ /* 0x002fe20000010000 */
[-C--:B------:R-:W-:Y:S01]  /*58f0*/  FMUL.FTZ R43, R43, R8.reuse ;  /* 0x000000082b2b7220 */ /* 0x080fe20000410000 */
[-C--:B------:R-:W-:Y:S01]  /*5900*/  FMUL.FTZ R46, R46, R8.reuse ;  /* 0x000000082e2e7220 */ /* 0x080fe20000410000 */
[-C--:B------:R-:W-:Y:S01]  /*5910*/  FMUL.FTZ R47, R47, R8.reuse ;  /* 0x000000082f2f7220 */ /* 0x080fe20000410000 */
[-C--:B------:R-:W-:Y:S01]  /*5920*/  FMUL.FTZ R50, R50, R8.reuse ;  /* 0x0000000832327220 */ /* 0x080fe20000410000 */
[-C--:B------:R-:W-:Y:S01]  /*5930*/  FMUL.FTZ R51, R51, R8.reuse ;  /* 0x0000000833337220 */ /* 0x080fe20000410000 */
[-C--:B------:R-:W-:Y:S01]  /*5940*/  FMUL.FTZ R54, R54, R8.reuse ;  /* 0x0000000836367220 */ /* 0x080fe20000410000 */
[----:B------:R-:W1:Y:S01]  /*5950*/  MUFU.EX2 R157, R157 ;  /* 0x0000009d009d7308 */ /* 0x000e620000000800 */
[C---:B0-----:R-:W-:Y:S01]  /*5960*/  FADD.FTZ R152, R182.reuse, R171 ;  /* 0x000000abb6987221 */ /* 0x041fe20000010000 */
[----:B------:R-:W-:Y:S01]  /*5970*/  F2FP.F16.F32.PACK_AB R160, R182, R155 ;  /* 0x0000009bb6a0723e */ /* 0x000fe200000000ff */
[-C--:B------:R-:W-:Y:S01]  /*5980*/  FMUL.FTZ R55, R55, R8.reuse ;  /* 0x0000000837377220 */ /* 0x080fe20000410000 */
[----:B------:R-:W-:Y:S01]  /*5990*/  F2FP.F16.F32.PACK_AB R155, R12, R11 ;  /* 0x0000000b0c9b723e */ /* 0x000fe200000000ff */
[-C--:B------:R-:W-:Y:S01]  /*59a0*/  FMUL.FTZ R58, R58, R8.reuse ;  /* 0x000000083a3a7220 */ /* 0x080fe20000410000 */
[-C--:B------:R-:W-:Y:S01]  /*59b0*/  FMUL.FTZ R59, R59, R8.reuse ;  /* 0x000000083b3b7220 */ /* 0x080fe20000410000 */
[-C--:B------:R-:W-:Y:S01]  /*59c0*/  FMUL.FTZ R62, R62, R8.reuse ;  /* 0x000000083e3e7220 */ /* 0x080fe20000410000 */
[----:B------:R-:W0:Y:S01]  /*59d0*/  MUFU.EX2 R194, R194 ;  /* 0x000000c200c27308 */ /* 0x000e220000000800 */
[----:B--2---:R-:W-:Y:S01]  /*59e0*/  FADD.FTZ R3, R163, R6 ;  /* 0x00000006a3037221 */ /* 0x004fe20000010000 */
[-C--:B------:R-:W-:Y:S01]  /*59f0*/  FMUL.FTZ R63, R63, R8.reuse ;  /* 0x000000083f3f7220 */ /* 0x080fe20000410000 */
[-C--:B------:R-:W-:Y:S01]  /*5a00*/  FMUL.FTZ R66, R66, R8.reuse ;  /* 0x0000000842427220 */ /* 0x080fe20000410000 */
[-C--:B------:R-:W-:Y:S01]  /*5a10*/  FMUL.FTZ R67, R67, R8.reuse ;  /* 0x0000000843437220 */ /* 0x080fe20000410000 */
[-C--:B------:R-:W-:Y:S01]  /*5a20*/  FMUL.FTZ R70, R70, R8.reuse ;  /* 0x0000000846467220 */ /* 0x080fe20000410000 */
[-C--:B------:R-:W-:Y:S01]  /*5a30*/  FMUL.FTZ R71, R71, R8.reuse ;  /* 0x0000000847477220 */ /* 0x080fe20000410000 */
[----:B------:R-:W-:Y:S01]  /*5a40*/  FMUL.FTZ R74, R74, R8 ;  /* 0x000000084a4a7220 */ /* 0x000fe20000410000 */
[----:B------:R-:W2:Y:S01]  /*5a50*/  MUFU.EX2 R190, R190 ;  /* 0x000000be00be7308 */ /* 0x000ea20000000800 */
[----:B-1----:R-:W-:Y:S01]  /*5a60*/  FADD.FTZ R171, R157, R152 ;  /* 0x000000989dab7221 */ /* 0x002fe20000010000 */
[----:B------:R-:W-:Y:S01]  /*5a70*/  F2FP.F16.F32.PACK_AB R152, R175, R14 ;  /* 0x0000000eaf98723e */ /* 0x000fe200000000ff */
[----:B------:R-:W-:Y:S01]  /*5a80*/  BAR.SYNC.DEFER_BLOCKING 0xf, 0x100 ;  /* 0x03c4000000007b1d */ /* 0x000fe20000010000 */
[-C--:B------:R-:W-:Y:S01]  /*5a90*/  FMUL.FTZ R75, R75, R8.reuse ;  /* 0x000000084b4b7220 */ /* 0x080fe20000410000 */
[-C--:B------:R-:W-:Y:S01]  /*5aa0*/  FMUL.FTZ R78, R78, R8.reuse ;  /* 0x000000084e4e7220 */ /* 0x080fe20000410000 */
[-C--:B------:R-:W-:Y:S01]  /*5ab0*/  FMUL.FTZ R79, R79, R8.reuse ;  /* 0x000000084f4f7220 */ /* 0x080fe20000410000 */
[-C--:B------:R-:W-:Y:S01]  /*5ac0*/  FMUL.FTZ R82, R82, R8.reuse ;  /* 0x0000000852527220 */ /* 0x080fe20000410000 */
[-C--:B------:R-:W-:Y:S01]  /*5ad0*/  FMUL.FTZ R83, R83, R8.reuse ;  /* 0x0000000853537220 */ /* 0x080fe20000410000 */
[----:B------:R-:W1:Y:S01]  /*5ae0*/  MUFU.EX2 R167, R167 ;  /* 0x000000a700a77308 */ /* 0x000e620000000800 */
[----:B0-----:R-:W-:Y:S01]  /*5af0*/  FADD.FTZ R6, R194, R3 ;  /* 0x00000003c2067221 */ /* 0x001fe20000010000 */
[-C--:B------:R-:W-:Y:S01]  /*5b00*/  FMUL.FTZ R86, R86, R8.reuse ;  /* 0x0000000856567220 */ /* 0x080fe20000410000 */
[-C--:B------:R-:W-:Y:S01]  /*5b10*/  FMUL.FTZ R87, R87, R8.reuse ;  /* 0x0000000857577220 */ /* 0x080fe20000410000 */
[-C--:B------:R-:W-:Y:S01]  /*5b20*/  FMUL.FTZ R90, R90, R8.reuse ;  /* 0x000000085a5a7220 */ /* 0x080fe20000410000 */
[-C--:B------:R-:W-:Y:S01]  /*5b30*/  FMUL.FTZ R91, R91, R8.reuse ;  /* 0x000000085b5b7220 */ /* 0x080fe20000410000 */
[-C--:B------:R-:W-:Y:S01]  /*5b40*/  FMUL.FTZ R94, R94, R8.reuse ;  /* 0x000000085e5e7220 */ /* 0x080fe20000410000 */
[-C--:B------:R-:W-:Y:S01]  /*5b50*/  FMUL.FTZ R95, R95, R8.reuse ;  /* 0x000000085f5f7220 */ /* 0x080fe20000410000 */
[----:B------:R-:W0:Y:S01]  /*5b60*/  MUFU.EX2 R159, R159 ;  /* 0x0000009f009f7308 */ /* 0x000e220000000800 */
[C---:B--2---:R-:W-:Y:S01]  /*5b70*/  FADD.FTZ R14, R190.reuse, R171 ;  /* 0x000000abbe0e7221 */ /* 0x044fe20000010000 */
[----:B------:R-:W-:Y:S01]  /*5b80*/  F2FP.F16.F32.PACK_AB R162, R190, R157 ;  /* 0x0000009dbea2723e */ /* 0x000fe200000000ff */
[-C--:B------:R-:W-:Y:S01]  /*5b90*/  FMUL.FTZ R98, R98, R8.reuse ;  /* 0x0000000862627220 */ /* 0x080fe20000410000 */
[----:B------:R-:W-:Y:S01]  /*5ba0*/  F2FP.F16.F32.PACK_AB R157, R180, R165 ;  /* 0x000000a5b49d723e */ /* 0x000fe200000000ff */
[-C--:B------:R-:W-:Y:S01]  /*5bb0*/  FMUL.FTZ R99, R99, R8.reuse ;  /* 0x0000000863637220 */ /* 0x080fe20000410000 */
[-C--:B------:R-:W-:Y:S01]  /*5bc0*/  FMUL.FTZ R102, R102, R8.reuse ;  /* 0x0000000866667220 */ /* 0x080fe20000410000 */
[-C--:B------:R-:W-:Y:S01]  /*5bd0*/  FMUL.FTZ R103, R103, R8.reuse ;  /* 0x0000000867677220 */ /* 0x080fe20000410000 */
[----:B------:R-:W2:Y:S01]  /*5be0*/  MUFU.EX2 R196, R196 ;  /* 0x000000c400c47308 */ /* 0x000ea20000000800 */
[----:B-1----:R-:W-:Y:S01]  /*5bf0*/  FADD.FTZ R3, R167, R6 ;  /* 0x00000006a7037221 */ /* 0x002fe20000010000 */
[----:B------:R1:W-:Y:S01]  /*5c00*/  STSM.16.M88.4 [R22+0x26800], R152 ;  /* 0x0268009816007844 */ /* 0x0003e20000000200 */
[-C--:B------:R-:W-:Y:S01]  /*5c10*/  FMUL.FTZ R106, R106, R8.reuse ;  /* 0x000000086a6a7220 */ /* 0x080fe20000410000 */
[-C--:B------:R-:W-:Y:S01]  /*5c20*/  FMUL.FTZ R107, R107, R8.reuse ;  /* 0x000000086b6b7220 */ /* 0x080fe20000410000 */
[-C--:B------:R-:W-:Y:S01]  /*5c30*/  FMUL.FTZ R110, R110, R8.reuse ;  /* 0x000000086e6e7220 */ /* 0x080fe20000410000 */
[-C--:B------:R-:W-:Y:S01]  /*5c40*/  FMUL.FTZ R111, R111, R8.reuse ;  /* 0x000000086f6f7220 */ /* 0x080fe20000410000 */
[-C--:B------:R-:W-:Y:S01]  /*5c50*/  FMUL.FTZ R114, R114, R8.reuse ;  /* 0x0000000872727220 */ /* 0x080fe20000410000 */
[----:B------:R-:W3:Y:S01]  /*5c60*/  MUFU.EX2 R164, R164 ;  /* 0x000000a400a47308 */ /* 0x000ee20000000800 */
        /* <DEDUP_REMOVED lines=14> */
[-C--:B------:R-:W-:Y:S01]  /*5d50*/  FMUL.FTZ R138, R138, R8.reuse ;  /* 0x000000088a8a7220 */ /* 0x080fe20000410000 */
[----:B------:R-:W2:Y:S01]  /*5d60*/  MUFU.EX2 R161, R161 ;  /* 0x000000a100a17308 */ /* 0x000ea20000000800 */
[C---:B---3--:R-:W-:Y:S01]  /*5d70*/  FADD.FTZ R14, R164.reuse, R13 ;  /* 0x0000000da40e7221 */ /* 0x048fe20000010000 */
[----:B------:R-:W-:Y:S01]  /*5d80*/  F2FP.F16.F32.PACK_AB R164, R164, R159 ;  /* 0x0000009fa4a4723e */ /* 0x000fe200000000ff */
[-C--:B------:R-:W-:Y:S01]  /*5d90*/  FMUL.FTZ R139, R139, R8.reuse ;  /* 0x000000088b8b7220 */ /* 0x080fe20000410000 */
[----:B------:R-:W-:Y:S01]  /*5da0*/  F2FP.F16.F32.PACK_AB R159, R192, R177 ;  /* 0x000000b1c09f723e */ /* 0x000fe200000000ff */
[-C--:B------:R-:W-:Y:S01]  /*5db0*/  FMUL.FTZ R142, R142, R8.reuse ;  /* 0x000000088e8e7220 */ /* 0x080fe20000410000 */
[-C--:B------:R-:W-:Y:S01]  /*5dc0*/  FMUL.FTZ R143, R143, R8.reuse ;  /* 0x000000088f8f7220 */ /* 0x080fe20000410000 */
[-C--:B------:R-:W-:Y:S01]  /*5dd0*/  FMUL.FTZ R146, R146, R8.reuse ;  /* 0x0000000892927220 */ /* 0x080fe20000410000 */
[----:B------:R-:W3:Y:S01]  /*5de0*/  MUFU.EX2 R168, R168 ;  /* 0x000000a800a87308 */ /* 0x000ee20000000800 */
[----:B0-----:R-:W-:Y:S01]  /*5df0*/  FADD.FTZ R3, R169, R6 ;  /* 0x00000006a9037221 */ /* 0x001fe20000010000 */
[----:B------:R1:W-:Y:S01]  /*5e00*/  STSM.16.M88.4 [R184], R156 ;  /* 0x0000009cb8007844 */ /* 0x0003e20000000200 */
[-C--:B------:R-:W-:Y:S01]  /*5e10*/  FMUL.FTZ R147, R147, R8.reuse ;  /* 0x0000000893937220 */ /* 0x080fe20000410000 */
[-C--:B------:R-:W-:Y:S01]  /*5e20*/  FMUL.FTZ R150, R150, R8.reuse ;  /* 0x0000000896967220 */ /* 0x080fe20000410000 */
[----:B------:R-:W-:-:S03]  /*5e30*/  FMUL.FTZ R151, R151, R8 ;  /* 0x0000000897977220 */ /* 0x000fc60000410000 */
[----:B------:R-:W0:Y:S01]  /*5e40*/  MUFU.EX2 R170, R170 ;  /* 0x000000aa00aa7308 */ /* 0x000e220000000800 */
[----:B--2---:R-:W-:-:S07]  /*5e50*/  FADD.FTZ R13, R161, R14 ;  /* 0x0000000ea10d7221 */ /* 0x004fce0000010000 */
[----:B------:R-:W2:Y:S01]  /*5e60*/  MUFU.EX2 R173, R173 ;  /* 0x000000ad00ad7308 */ /* 0x000ea20000000800 */
[C---:B---3--:R-:W-:Y:S01]  /*5e70*/  F2FP.F16.F32.PACK_AB R166, R168.reuse, R161 ;  /* 0x000000a1a8a6723e */ /* 0x048fe200000000ff */
[----:B------:R-:W-:Y:S01]  /*5e80*/  FADD.FTZ R6, R168, R13 ;  /* 0x0000000da8067221 */ /* 0x000fe20000010000 */
[----:B------:R-:W-:Y:S02]  /*5e90*/  F2FP.F16.F32.PACK_AB R161, R194, R163 ;  /* 0x000000a3c2a1723e */ /* 0x000fe400000000ff */
[----:B------:R-:W-:-:S03]  /*5ea0*/  F2FP.F16.F32.PACK_AB R163, R196, R167 ;  /* 0x000000a7c4a3723e */ /* 0x000fc600000000ff */
[----:B------:R-:W3:Y:S01]  /*5eb0*/  MUFU.EX2 R174, R174 ;  /* 0x000000ae00ae7308 */ /* 0x000ee20000000800 */
[C---:B0-----:R-:W-:Y:S01]  /*5ec0*/  FADD.FTZ R10, R170.reuse, R3 ;  /* 0x00000003aa0a7221 */ /* 0x041fe20000010000 */
[----:B------:R-:W-:Y:S01]  /*5ed0*/  F2FP.F16.F32.PACK_AB R165, R170, R169 ;  /* 0x000000a9aaa5723e */ /* 0x000fe200000000ff */
[----:B------:R1:W-:Y:S02]  /*5ee0*/  STSM.16.M88.4 [R19], R160 ;  /* 0x000000a013007844 */ /* 0x0003e40000000200 */
[----:B--2---:R-:W-:Y:S01]  /*5ef0*/  FADD.FTZ R3, R173, R10 ;  /* 0x0000000aad037221 */ /* 0x004fe20000010000 */
[----:B---3--:R-:W-:-:S03]  /*5f00*/  F2FP.F16.F32.PACK_AB R167, R174, R173 ;  /* 0x000000adaea7723e */ /* 0x008fc600000000ff */
[----:B------:R-:W-:Y:S02]  /*5f10*/  FADD.FTZ R3, R174, R3 ;  /* 0x00000003ae037221 */ /* 0x000fe40000010000 */
[----:B------:R1:W-:Y:S01]  /*5f20*/  STSM.16.M88.4 [R23], R164 ;  /* 0x000000a417007844 */ /* 0x0003e20000000200 */
[----:B------:R-:W-:Y:S05]  /*5f30*/  @!P0 BRA `(.L_x_3239) ;  /* 0x0000000000048947 */ /* 0x000fea0003800000 */
[----:B------:R-:W-:Y:S01]  /*5f40*/  BPT.TRAP 0x1 ;  /* 0x000000040000795c */ /* 0x000fe20000300000 */
.L_x_3239:
[----:B------:R0:W2:Y:S01]  /*5f50*/  SYNCS.PHASECHK.TRANS64.TRYWAIT P3, [UR23+0x28c50], R7 ;  /* 0x028c5007ff0075a7 */ /* 0x0000a20008060157 */
[----:B------:R-:W-:Y:S05]  /*5f60*/  @!P0 BRA `(.L_x_3240) ;  /* 0x0000000000048947 */ /* 0x000fea0003800000 */
[----:B------:R-:W-:Y:S01]  /*5f70*/  BPT.TRAP 0x1 ;  /* 0x000000040000795c */ /* 0x000fe20000300000 */
.L_x_3240:
[----:B--2---:R-:W-:Y:S05]  /*5f80*/  @P3 BRA `(.L_x_3241) ;  /* 0x0000000000083947 */ /* 0x004fea0003800000 */
[----:B------:R-:W2:Y:S02]  /*5f90*/  SYNCS.PHASECHK.TRANS64.TRYWAIT P3, [UR23+0x28c50], R7 ;  /* 0x028c5007ff0075a7 */ /* 0x000ea40008060157 */
[----:B--2---:R-:W-:Y:S05]  /*5fa0*/  @!P3 BRA `(.L_x_3242) ;  /* 0x0000007800dcb947 */ /* 0x004fea0003800000 */
.L_x_3241:
[----:B------:R-:W-:Y:S01]  /*5fb0*/  ULEA UR10, UR39, UR51, 0xc ;  /* 0x00000033270a7291 */ /* 0x000fe2000f8e603f */
[----:B------:R-:W-:Y:S01]  /*5fc0*/  WARPGROUP.ARRIVE ;  /* 0x00000000000079c5 */ /* 0x000fe20000000000 */
[----:B------:R-:W-:Y:S01]  /*5fd0*/  UMOV UR7, 0x40000040 ;  /* 0x4000004000077882 */ /* 0x000fe20000000000 */
[----:B--2---:R-:W-:Y:S01]  /*5fe0*/  @!P1 VIADD R172, R172, 0x28c60 ;  /* 0x00028c60acac9836 */ /* 0x004fe20000000000 */
[----:B------:R-:W-:Y:S01]  /*5ff0*/  UMOV UR21, UR39 ;  /* 0x0000002700157c82 */ /* 0x000fe20008000000 */
[----:B------:R-:W-:Y:S02]  /*6000*/  IMAD.MOV.U32 R8, RZ, RZ, R5 ;  /* 0x000000ffff087224 */ /* 0x000fe400078e0005 */
[----:B------:R-:W-:Y:S01]  /*6010*/  UMOV UR6, UR10 ;  /* 0x0000000a00067c82 */ /* 0x000fe20008000000 */
[----:B------:R-:W-:Y:S01]  /*6020*/  @!P1 PRMT R172, RZ, 0x654, R172 ;  /* 0x00000654ffac9816 */ /* 0x000fe200000000ac */
[----:B------:R-:W-:Y:S01]  /*6030*/  HGMMA.64x256x16.F32 R24, R152, gdesc[UR4].tnspB, R24, gsb0 ;  /* 0x43e0000498187df0 */ /* 0x000fe20008000818 */
[----:B------:R-:W-:Y:S01]  /*6040*/  UIADD3 UR6, UR10, 0x80, URZ ;  /* 0x000000800a067890 */ /* 0x000fe2000fffe03f */
[----:B------:R-:W-:Y:S01]  /*6050*/  IMAD.MOV.U32 R13, RZ, RZ, R4 ;  /* 0x000000ffff0d7224 */ /* 0x000fe200078e0004 */
[----:B------:R-:W-:Y:S01]  /*6060*/  UMOV UR7, 0x40000040 ;  /* 0x4000004000077882 */ /* 0x000fe20000000000 */
[----:B------:R-:W-:-:S02]  /*6070*/  WARPGROUP.DEPBAR.LE gsb0, 0x0 ;  /* 0x00008000000079c5 */ /* 0x000fc40000010000 */
[----:B------:R-:W-:-:S15]  /*6080*/  WARPGROUP.ARRIVE ;  /* 0x00000000000079c5 */ /* 0x000fde0000000000 */
[----:B------:R-:W-:-:S07]  /*6090*/  NOP ;  /* 0x0000000000007918 */ /* 0x000fce0000000000 */
        /* <DEDUP_REMOVED lines=19> */
[----:B--2---:R-:W2:Y:S02]  /*61d0*/  FENCE.VIEW.ASYNC.S ;  /* 0x00000000000073c6 */ /* 0x004ea40000000000 */
[----:B--2---:R-:W-:Y:S01]  /*61e0*/  NOP ;  /* 0x0000000000007918 */ /* 0x004fe20000000000 */
[----:B------:R-:W-:Y:S06]  /*61f0*/  BAR.ARV 0xe, 0x100 ;  /* 0x0384000000007b1d */ /* 0x000fec0000002000 */
[----:B------:R2:W-:Y:S01]  /*6200*/  @!P1 SYNCS.ARRIVE.TRANS64.RED.A1T0 RZ, [R172+URZ], RZ ;  /* 0x000000ffacff99a7 */ /* 0x0005e2000810043f */
[----:B------:R-:W-:Y:S05]  /*6210*/  @P2 BRA `(.L_x_3243) ;  /* 0xffffffe000d02947 */ /* 0x000fea000383ffff */
.L_x_3234:
[----:B01----:R-:W0:Y:S01]  /*6220*/  SHFL.BFLY PT, R7, R6, 0x2, 0x1f ;  /* 0x0c401f0006077f89 */ /* 0x003e2200000e0000 */
[----:B------:R-:W-:Y:S01]  /*6230*/  IMAD.MOV.U32 R10, RZ, RZ, RZ ;  /* 0x000000ffff0a7224 */ /* 0x000fe200078e00ff */
[----:B------:R-:W-:Y:S01]  /*6240*/  UIADD3 UR36, UR36, 0x1, URZ ;  /* 0x0000000124247890 */ /* 0x000fe2000fffe03f */
[----:B------:R-:W-:Y:S01]  /*6250*/  IMAD.U32 R14, RZ, RZ, UR20 ;  /* 0x00000014ff0e7e24 */ /* 0x000fe2000f8e00ff */
[----:B------:R-:W1:Y:S01]  /*6260*/  SHFL.BFLY PT, R8, R3, 0x2, 0x1f ;  /* 0x0c401f0003087f89 */ /* 0x000e6200000e0000 */
[----:B------:R-:W-:Y:S08]  /*6270*/  BAR.ARV 0x8, 0x100 ;  /* 0x0204000000007b1d */ /* 0x000ff00000002000 */
[----:B------:R-:W-:Y:S01]  /*6280*/  BAR.SYNC.DEFER_BLOCKING 0xf, 0x100 ;  /* 0x03c4000000007b1d */ /* 0x000fe20000010000 */
[----:B0-----:R-:W-:Y:S01]  /*6290*/  FADD.FTZ R7, R7, R6 ;  /* 0x0000000607077221 */ /* 0x001fe20000010000 */
[----:B------:R-:W-:-:S02]  /*62a0*/  IMAD.MOV.U32 R6, RZ, RZ, RZ ;  /* 0x000000ffff067224 */ /* 0x000fc400078e00ff */
[----:B-1----:R-:W-:Y:S02]  /*62b0*/  FADD.FTZ R8, R8, R3 ;  /* 0x0000000308087221 */ /* 0x002fe40000010000 */
[----:B------:R-:W0:Y:S01]  /*62c0*/  SHFL.BFLY PT, R0, R7, 0x1, 0x1f ;  /* 0x0c201f0007007f89 */ /* 0x000e2200000e0000 */
[----:B------:R-:W-:Y:S01]  /*62d0*/  IMAD.U32 R3, RZ, RZ, UR39 ;  /* 0x00000027ff037e24 */ /* 0x000fe2000f8e00ff */
[----:B------:R-:W-:Y:S02]  /*62e0*/  UIADD3 UR39, UR39, 0x1, URZ ;  /* 0x0000000127277890 */ /* 0x000fe4000fffe03f */
[----:B------:R-:W1:Y:S02]  /*62f0*/  SHFL.BFLY PT, R9, R8, 0x1, 0x1f ;  /* 0x0c201f0008097f89 */ /* 0x000e6400000e0000 */
[----:B------:R-:W-:-:S04]  /*6300*/  UISETP.NE.AND UP0, UPT, UR39, 0x2, UPT ;  /* 0x000000022700788c */ /* 0x000fc8000bf05270 */
[----:B------:R-:W-:Y:S02]  /*6310*/  USEL UR4, URZ, 0x1, UP0 ;  /* 0x000000013f047887 */ /* 0x000fe40008000000 */
[----:B------:R-:W-:Y:S02]  /*6320*/  USEL UR39, UR39, URZ, UP0 ;  /* 0x0000003f27277287 */ /* 0x000fe40008000000 */
[----:B------:R-:W-:Y:S01]  /*6330*/  ULOP3.LUT UR38, UR38, UR4, URZ, 0x3c, !UPT ;  /* 0x0000000426267292 */ /* 0x000fe2000f8e3c3f */
[----:B0-----:R-:W-:Y:S01]  /*6340*/  FADD.FTZ R12, R7, R0 ;  /* 0x00000000070c7221 */ /* 0x001fe20000010000 */
[----:B------:R-:W-:Y:S02]  /*6350*/  IMAD.MOV R0, RZ, RZ, -R18 ;  /* 0x000000ffff007224 */ /* 0x000fe400078e0a12 */
[----:B-1----:R-:W-:Y:S02]  /*6360*/  FADD.FTZ R13, R8, R9 ;  /* 0x00000009080d7221 */ /* 0x002fe40000010000 */
[----:B------:R-:W-:Y:S01]  /*6370*/  FSETP.NE.FTZ.AND P0, PT, R12, RZ, PT ;  /* 0x000000ff0c00720b */ /* 0x000fe20003f15000 */
[----:B------:R-:W-:Y:S01]  /*6380*/  IMAD.U32 R9, RZ, RZ, UR20 ;  /* 0x00000014ff097e24 */ /* 0x000fe2000f8e00ff */
[----:B------:R-:W-:-:S02]  /*6390*/  ISETP.NE.AND P2, PT, R17, R0, PT ;  /* 0x000000001100720c */ /* 0x000fc40003f45270 */
[----:B------:R-:W-:-:S09]  /*63a0*/  FSETP.NE.FTZ.AND P1, PT, R13, RZ, PT ;  /* 0x000000ff0d00720b */ /* 0x000fd20003f35000 */
[----:B------:R-:W0:Y:S01]  /*63b0*/  @P0 MUFU.RCP R10, R12 ;  /* 0x0000000c000a0308 */ /* 0x000e220000001000 */
[----:B------:R-:W-:Y:S01]  /*63c0*/  @P0 FMUL.FTZ R9, R9, 0.69314718246459960938 ;  /* 0x3f31721809090820 */ /* 0x000fe20000410000 */
[----:B------:R-:W-:Y:S02]  /*63d0*/  @!P2 IMAD R0, R3, 0x40, R2 ;  /* 0x000000400300a824 */ /* 0x000fe400078e0202 */
[----:B------:R-:W-:-:S03]  /*63e0*/  IMAD.MOV.U32 R3, RZ, RZ, -0x800000 ;  /* 0xff800000ff037424 */ /* 0x000fc600078e00ff */
[----:B------:R-:W-:Y:S01]  /*63f0*/  @!P2 LEA R11, R0, UR41, 0x2 ;  /* 0x00000029000bac11 */ /* 0x000fe2000f8e10ff */
[----:B------:R-:W-:Y:S01]  /*6400*/  @P1 MUFU.RCP R6, R13 ;  /* 0x0000000d00061308 */ /* 0x000fe20000001000 */
[----:B------:R-:W-:-:S07]  /*6410*/  IMAD.MOV.U32 R0, RZ, RZ, -0x800000 ;  /* 0xff800000ff007424 */ /* 0x000fce00078e00ff */
[----:B------:R-:W1:Y:S01]  /*6420*/  @P0 MUFU.LG2 R8, R12 ;  /* 0x0000000c00080308 */ /* 0x000e620000000c00 */
        /* <DEDUP_REMOVED lines=64> */
[----:B------:R0:W-:Y:S01]  /*6830*/  @!P2 STS [R11+0x28800], R10 ;  /* 0x0288000a0b00a388 */ /* 0x0001e20000000800 */
[----:B-1----:R-:W-:Y:S01]  /*6840*/  @P0 FMUL.FTZ R8, R8, 0.69314718246459960938 ;  /* 0x3f31721808080820 */ /* 0x002fe20000410000 */
[-C--:B------:R-:W-:Y:S01]  /*6850*/  FMUL.FTZ R26, R26, R6.reuse ;  /* 0x000000061a1a7220 */ /* 0x080fe20000410000 */
[-C--:B------:R-:W-:Y:S01]  /*6860*/  FMUL.FTZ R27, R27, R6.reuse ;  /* 0x000000061b1b7220 */ /* 0x080fe20000410000 */
[----:B------:R1:W-:Y:S01]  /*6870*/  @!P2 STS [R11+0x28820], R6 ;  /* 0x028820060b00a388 */ /* 0x0003e20000000800 */
[-C--:B------:R-:W-:Y:S01]  /*6880*/  FMUL.FTZ R30, R30, R6.reuse ;  /* 0x000000061e1e7220 */ /* 0x080fe20000410000 */
[-C--:B------:R-:W-:Y:S01]  /*6890*/  FMUL.FTZ R31, R31, R6.reuse ;  /* 0x000000061f1f7220 */ /* 0x080fe20000410000 */
[-C--:B------:R-:W-:Y:S01]  /*68a0*/  FMUL.FTZ R34, R34, R6.reuse ;  /* 0x0000000622227220 */ /* 0x080fe20000410000 */
[-C--:B------:R-:W-:Y:S01]  /*68b0*/  FMUL.FTZ R35, R35, R6.reuse ;  /* 0x0000000623237220 */ /* 0x080fe20000410000 */
[-C--:B------:R-:W-:Y:S01]  /*68c0*/  FMUL.FTZ R38, R38, R6.reuse ;  /* 0x0000000626267220 */ /* 0x080fe20000410000 */
[----:B0-----:R-:W0:Y:S01]  /*68d0*/  @P1 MUFU.LG2 R10, R13 ;  /* 0x0000000d000a1308 */ /* 0x001e220000000c00 */
[-C--:B------:R-:W-:Y:S01]  /*68e0*/  FMUL.FTZ R39, R39, R6.reuse ;  /* 0x0000000627277220 */ /* 0x080fe20000410000 */
[-C--:B------:R-:W-:Y:S01]  /*68f0*/  FMUL.FTZ R42, R42, R6.reuse ;  /* 0x000000062a2a7220 */ /* 0x080fe20000410000 */
[-C--:B------:R-:W-:Y:S01]  /*6900*/  FMUL.FTZ R43, R43, R6.reuse ;  /* 0x000000062b2b7220 */ /* 0x080fe20000410000 */
[----:B-1----:R-:W-:Y:S01]  /*6910*/  @P1 FMUL.FTZ R11, R14, 0.69314718246459960938 ;  /* 0x3f3172180e0b1820 */ /* 0x002fe20000410000 */
        /* <DEDUP_REMOVED lines=12> */
[----:B0-----:R-:W-:Y:S01]  /*69e0*/  @P1 FMUL.FTZ R10, R10, 0.69314718246459960938 ;  /* 0x3f3172180a0a1820 */ /* 0x001fe20000410000 */
        /* <DEDUP_REMOVED lines=42> */
[----:B------:R-:W-:Y:S01]  /*6c90*/  @P0 FFMA.FTZ R3, R9, R4, R8 ;  /* 0x0000000409030223 */ /* 0x000fe20000010008 */
[----:B------:R-:W-:Y:S01]  /*6ca0*/  @P1 FFMA.FTZ R0, R11, R5, R10 ;  /* 0x000000050b001223 */ /* 0x000fe2000001000a */
[----:B------:R-:W-:Y:S06]  /*6cb0*/  BAR.ARV 0xe, 0x100 ;  /* 0x0384000000007b1d */ /* 0x000fec0000002000 */
.L_x_3223:
[----:B------:R-:W0:Y:S01]  /*6cc0*/  S2UR UR6, SR_SWINHI ;  /* 0x00000000000679c3 */ /* 0x000e220000002f00 */
[----:B------:R-:W1:Y:S01]  /*6cd0*/  SHFL.IDX PT, R6, R210, RZ, 0x1f ;  /* 0x00001fffd2067589 */ /* 0x000e6200000e0000 */
[----:B------:R-:W-:Y:S01]  /*6ce0*/  IMAD R9, R211, 0x40, R16 ;  /* 0x00000040d3097824 */ /* 0x000fe200078e0210 */
[----:B------:R-:W-:Y:S01]  /*6cf0*/  F2FP.F16.F32.PACK_AB R96, R97, R96 ;  /* 0x000000606160723e */ /* 0x000fe200000000ff */
[----:B------:R-:W-:Y:S01]  /*6d00*/  ULDC UR7, c[0x0][0xc44] ;  /* 0x0003110000077ab9 */ /* 0x000fe20000000800 */
[----:B------:R-:W-:Y:S01]  /*6d10*/  F2FP.F16.F32.PACK_AB R97, R99, R98 ;  /* 0x000000626361723e */ /* 0x000fe200000000ff */
[----:B------:R-:W-:Y:S01]  /*6d20*/  USHF.R.S32.HI UR11, URZ, 0x1f, UR45 ;  /* 0x0000001f3f0b7899 */ /* 0x000fe2000801142d */
        /* <DEDUP_REMOVED lines=8> */
[----:B------:R-:W-:Y:S01]  /*6db0*/  F2FP.F16.F32.PACK_AB R120, R121, R120 ;  /* 0x000000787978723e */ /* 0x000fe200000000ff */
[----:B------:R-:W-:Y:S01]  /*6dc0*/  UMOV UR4, UR41 ;  /* 0x0000002900047c82 */ /* 0x000fe20008000000 */
[----:B0-----:R-:W-:Y:S01]  /*6dd0*/  UMOV UR5, UR6 ;  /* 0x0000000600057c82 */ /* 0x001fe20008000000 */
[----:B------:R-:W-:Y:S01]  /*6de0*/  BAR.SYNC.DEFER_BLOCKING 0x1, 0x100 ;  /* 0x0044000000007b1d */ /* 0x000fe20000010000 */
[----:B------:R-:W-:Y:S01]  /*6df0*/  IMAD.U32 R110, RZ, RZ, UR4 ;  /* 0x00000004ff6e7e24 */ /* 0x000fe2000f8e00ff */
[----:B-1----:R-:W-:Y:S01]  /*6e00*/  ISETP.NE.AND P0, PT, R6, RZ, PT ;  /* 0x000000ff0600720c */ /* 0x002fe20003f05270 */
[----:B------:R-:W-:Y:S01]  /*6e10*/  IMAD.U32 R111, RZ, RZ, UR5 ;  /* 0x00000005ff6f7e24 */ /* 0x000fe2000f8e00ff */
[----:B------:R-:W-:Y:S01]  /*6e20*/  F2FP.F16.F32.PACK_AB R121, R159, R158 ;  /* 0x0000009e9f79723e */ /* 0x000fe200000000ff */
[----:B------:R-:W-:Y:S01]  /*6e30*/  UIADD3 UR5, -UR45, URZ, URZ ;  /* 0x0000003f2d057290 */ /* 0x000fe2000fffe13f */
[----:B------:R-:W-:Y:S01]  /*6e40*/  F2FP.F16.F32.PACK_AB R128, R129, R128 ;  /* 0x000000808180723e */ /* 0x000fe200000000ff */
[--C-:B------:R-:W-:Y:S01]  /*6e50*/  IMAD.WIDE R4, R215, 0x2, R110.reuse ;  /* 0x00000002d7047825 */ /* 0x100fe200078e026e */
[----:B------:R-:W-:Y:S01]  /*6e60*/  F2FP.F16.F32.PACK_AB R129, R164, R163 ;  /* 0x000000a3a481723e */ /* 0x000fe200000000ff */
[----:B------:R-:W-:Y:S01]  /*6e70*/  UIMAD UR7, UR7, UR5, UR44 ;  /* 0x00000005070772a4 */ /* 0x000fe2000f8e022c */
[----:B------:R-:W-:Y:S01]  /*6e80*/  F2FP.F16.F32.PACK_AB R144, R145, R144 ;  /* 0x000000909190723e */ /* 0x000fe200000000ff */
[----:B------:R-:W-:Y:S01]  /*6e90*/  IMAD.WIDE R110, R9, 0x2, R110 ;  /* 0x00000002096e7825 */ /* 0x000fe200078e026e */
[C---:B------:R-:W-:Y:S01]  /*6ea0*/  IADD3 R21, P2, R4.reuse, 0x20, RZ ;  /* 0x0000002004157810 */ /* 0x040fe20007f5e0ff */
[----:B------:R-:W-:Y:S01]  /*6eb0*/  ULDC UR4, c[0x0][0xc] ;  /* 0x0000030000047ab9 */ /* 0x000fe20000000800 */
[C---:B------:R-:W-:Y:S01]  /*6ec0*/  IADD3 R33, P3, R4.reuse, 0x40, RZ ;  /* 0x0000004004217810 */ /* 0x040fe20007f7e0ff */
[----:B------:R-:W-:Y:S01]  /*6ed0*/  UIADD3 UR47, UR4, UR47, URZ ;  /* 0x0000002f042f7290 */ /* 0x000fe2000fffe03f */
[----:B------:R-:W-:Y:S01]  /*6ee0*/  LOP3.LUT R8, R21, 0x380, RZ, 0xc0, !PT ;  /* 0x0000038015087812 */ /* 0x000fe200078ec0ff */
[--C-:B------:R-:W-:Y:S01]  /*6ef0*/  IMAD.X R9, RZ, RZ, R5.reuse, P2 ;  /* 0x000000ffff097224 */ /* 0x100fe200010e0605 */
[----:B------:R-:W-:Y:S01]  /*6f00*/  IADD3 R32, P6, R4, 0x2020, RZ ;  /* 0x0000202004207810 */ /* 0x000fe20007fde0ff */
[--C-:B------:R-:W-:Y:S01]  /*6f10*/  IMAD.X R11, RZ, RZ, R5.reuse, P3 ;  /* 0x000000ffff0b7224 */ /* 0x100fe200018e0605 */
[----:B------:R-:W-:Y:S01]  /*6f20*/  SHF.R.U64 R8, R8, 0x3, RZ ;  /* 0x0000000308087819 */ /* 0x000fe200000012ff */
[----:B------:R-:W-:Y:S01]  /*6f30*/  USHF.R.S32.HI UR10, URZ, 0x1f, UR7 ;  /* 0x0000001f3f0a7899 */ /* 0x000fe20008011407 */
[----:B------:R-:W-:Y:S01]  /*6f40*/  IADD3 R37, P4, R4, 0x60, RZ ;  /* 0x0000006004257810 */ /* 0x000fe20007f9e0ff */
[----:B------:R-:W-:Y:S01]  /*6f50*/  IMAD.X R49, RZ, RZ, R5, P6 ;  /* 0x000000ffff317224 */ /* 0x000fe200030e0605 */
[----:B------:R-:W-:-:S02]  /*6f60*/  LOP3.LUT R8, R8, R21, RZ, 0x3c, !PT ;  /* 0x0000001508087212 */ /* 0x000fc400078e3cff */
[----:B------:R-:W-:Y:S01]  /*6f70*/  IADD3 R41, P5, R4, 0x2000, RZ ;  /* 0x0000200004297810 */ /* 0x000fe20007fbe0ff */
[--C-:B------:R-:W-:Y:S01]  /*6f80*/  IMAD.X R25, RZ, RZ, R5.reuse, P4 ;  /* 0x000000ffff197224 */ /* 0x100fe200020e0605 */
[----:B------:R-:W-:Y:S02]  /*6f90*/  LOP3.LUT R21, R32, 0x380, RZ, 0xc0, !PT ;  /* 0x0000038020157812 */ /* 0x000fe400078ec0ff */
[----:B------:R-:W-:Y:S01]  /*6fa0*/  IADD3 R36, P3, R4, 0x4000, RZ ;  /* 0x0000400004247810 */ /* 0x000fe20007f7e0ff */
[--C-:B------:R-:W-:Y:S01]  /*6fb0*/  IMAD.X R29, RZ, RZ, R5.reuse, P5 ;  /* 0x000000ffff1d7224 */ /* 0x100fe200028e0605 */
[----:B------:R-:W-:Y:S02]  /*6fc0*/  LOP3.LUT R14, R37, 0x380, RZ, 0xc0, !PT ;  /* 0x00000380250e7812 */ /* 0x000fe400078ec0ff */
[----:B------:R-:W-:Y:S01]  /*6fd0*/  LOP3.LUT R20, R41, 0x380, RZ, 0xc0, !PT ;  /* 0x0000038029147812 */ /* 0x000fe200078ec0ff */
[----:B------:R-:W-:Y:S01]  /*6fe0*/  IMAD.X R123, RZ, RZ, R5, P3 ;  /* 0x000000ffff7b7224 */ /* 0x000fe200018e0605 */
[----:B------:R-:W-:-:S02]  /*6ff0*/  SHF.R.U64 R21, R21, 0x3, RZ ;  /* 0x0000000315157819 */ /* 0x000fc400000012ff */
[----:B------:R-:W-:Y:S02]  /*7000*/  SHF.R.U64 R14, R14, 0x3, RZ ;  /* 0x000000030e0e7819 */ /* 0x000fe400000012ff */
[C---:B------:R-:W-:Y:S02]  /*7010*/  IADD3 R45, P1, R4.reuse, 0x2040, RZ ;  /* 0x00002040042d7810 */ /* 0x040fe40007f3e0ff */
[----:B------:R-:W-:Y:S02]  /*7020*/  IADD3 R12, P3, R4, 0x6040, RZ ;  /* 0x00006040040c7810 */ /* 0x000fe40007f7e0ff */
[----:B------:R-:W-:Y:S01]  /*7030*/  SHF.R.U64 R20, R20, 0x3, RZ ;  /* 0x0000000314147819 */ /* 0x000fe200000012ff */
[----:B------:R-:W-:Y:S01]  /*7040*/  IMAD.X R115, RZ, RZ, R5, P1 ;  /* 0x000000ffff737224 */ /* 0x000fe200008e0605 */
[----:B------:R-:W-:Y:S02]  /*7050*/  LOP3.LUT R48, R21, R32, RZ, 0x3c, !PT ;  /* 0x0000002015307212 */ /* 0x000fe400078e3cff */
[----:B------:R-:W-:-:S02]  /*7060*/  IADD3 R53, P2, R4, 0x2060, RZ ;  /* 0x0000206004357810 */ /* 0x000fc40007f5e0ff */
[----:B------:R-:W-:Y:S02]  /*7070*/  IADD3 R57, P4, R4, 0x4020, RZ ;  /* 0x0000402004397810 */ /* 0x000fe40007f9e0ff */
[----:B------:R-:W-:Y:S01]  /*7080*/  LOP3.LUT R21, R36, 0x380, RZ, 0xc0, !PT ;  /* 0x0000038024157812 */ /* 0x000fe200078ec0ff */
[--C-:B------:R-:W-:Y:S01]  /*7090*/  IMAD.X R119, RZ, RZ, R5.reuse, P2 ;  /* 0x000000ffff777224 */ /* 0x100fe200010e0605 */
[----:B------:R-:W-:Y:S01]  /*70a0*/  LOP3.LUT R24, R14, R37, RZ, 0x3c, !PT ;  /* 0x000000250e187212 */ /* 0x000fe200078e3cff */
[----:B------:R-:W-:Y:S01]  /*70b0*/  IMAD.X R127, RZ, RZ, R5, P4 ;  /* 0x000000ffff7f7224 */ /* 0x000fe200020e0605 */
[----:B------:R-:W-:Y:S02]  /*70c0*/  LOP3.LUT R28, R20, R41, RZ, 0x3c, !PT ;  /* 0x00000029141c7212 */ /* 0x000fe400078e3cff */
[----:B------:R-:W-:Y:S02]  /*70d0*/  LOP3.LUT R37, R12, 0x380, RZ, 0xc0, !PT ;  /* 0x000003800c257812 */ /* 0x000fe400078ec0ff */
[----:B------:R-:W-:-:S02]  /*70e0*/  LOP3.LUT R20, R53, 0x380, RZ, 0xc0, !PT ;  /* 0x0000038035147812 */ /* 0x000fc400078ec0ff */
[----:B------:R-:W-:Y:S02]  /*70f0*/  LOP3.LUT R32, R57, 0x380, RZ, 0xc0, !PT ;  /* 0x0000038039207812 */ /* 0x000fe400078ec0ff */
[----:B------:R-:W-:Y:S02]  /*7100*/  SHF.R.U64 R21, R21, 0x3, RZ ;  /* 0x0000000315157819 */ /* 0x000fe400000012ff */
[C---:B------:R-:W-:Y:S02]  /*7110*/  IADD3 R40, P1, R4.reuse, 0x6000, RZ ;  /* 0x0000600004287810 */ /* 0x040fe40007f3e0ff */
[C---:B------:R-:W-:Y:S02]  /*7120*/  IADD3 R69, P2, R4.reuse, 0x6020, RZ ;  /* 0x0000602004457810 */ /* 0x040fe40007f5e0ff */
[----:B------:R-:W-:Y:S01]  /*7130*/  SHF.R.U64 R37, R37, 0x3, RZ ;  /* 0x0000000325257819 */ /* 0x000fe200000012ff */
[--C-:B------:R-:W-:Y:S01]  /*7140*/  IMAD.X R139, RZ, RZ, R5.reuse, P1 ;  /* 0x000000ffff8b7224 */ /* 0x100fe200008e0605 */
[----:B------:R-:W-:Y:S01]  /*7150*/  LOP3.LUT R13, R4, 0x380, RZ, 0xc0, !PT ;  /* 0x00000380040d7812 */ /* 0x000fe200078ec0ff */
[----:B------:R-:W-:Y:S01]  /*7160*/  IMAD.X R143, RZ, RZ, R5, P2 ;  /* 0x000000ffff8f7224 */ /* 0x000fe200010e0605 */
[----:B------:R-:W-:-:S02]  /*7170*/  SHF.R.U64 R20, R20, 0x3, RZ ;  /* 0x0000000314147819 */ /* 0x000fc400000012ff */
[----:B------:R-:W-:Y:S02]  /*7180*/  SHF.R.U64 R32, R32, 0x3, RZ ;  /* 0x0000000320207819 */ /* 0x000fe400000012ff */
[----:B------:R-:W-:Y:S02]  /*7190*/  LOP3.LUT R122, R21, R36, RZ, 0x3c, !PT ;  /* 0x00000024157a7212 */ /* 0x000fe400078e3cff */
[----:B------:R-:W-:Y:S02]  /*71a0*/  IADD3 R65, P6, R4, 0x4060, RZ ;  /* 0x0000406004417810 */ /* 0x000fe40007fde0ff */
[----:B------:R-:W-:Y:S02]  /*71b0*/  LOP3.LUT R10, R33, 0x380, RZ, 0xc0, !PT ;  /* 0x00000380210a7812 */ /* 0x000fe400078ec0ff */
[----:B------:R-:W-:Y:S01]  /*71c0*/  LOP3.LUT R21, R40, 0x380, RZ, 0xc0, !PT ;  /* 0x0000038028157812 */ /* 0x000fe200078ec0ff */
[----:B------:R-:W-:Y:S01]  /*71d0*/  IMAD.X R135, RZ, RZ, R5, P6 ;  /* 0x000000ffff877224 */ /* 0x000fe200030e0605 */
[----:B------:R-:W-:-:S02]  /*71e0*/  LOP3.LUT R12, R37, R12, RZ, 0x3c, !PT ;  /* 0x0000000c250c7212 */ /* 0x000fc400078e3cff */
[----:B------:R-:W-:Y:S02]  /*71f0*/  IADD3 R6, P4, R4, 0x6060, RZ ;  /* 0x0000606004067810 */ /* 0x000fe40007f9e0ff */
[----:B------:R-:W-:Y:S02]  /*7200*/  SHF.R.U64 R13, R13, 0x3, RZ ;  /* 0x000000030d0d7819 */ /* 0x000fe400000012ff */
[----:B------:R-:W-:Y:S01]  /*7210*/  LOP3.LUT R118, R20, R53, RZ, 0x3c, !PT ;  /* 0x0000003514767212 */ /* 0x000fe200078e3cff */
[----:B------:R-:W-:Y:S01]  /*7220*/  IMAD.X R15, RZ, RZ, R5, P4 ;  /* 0x000000ffff0f7224 */ /* 0x000fe200020e0605 */
[----:B------:R-:W-:Y:S02]  /*7230*/  LOP3.LUT R126, R32, R57, RZ, 0x3c, !PT ;  /* 0x00000039207e7212 */ /* 0x000fe400078e3cff */
[----:B------:R-:W-:Y:S02]  /*7240*/  IADD3 R37, P2, R110, 0x3000, RZ ;  /* 0x000030006e257810 */ /* 0x000fe40007f5e0ff */
[----:B------:R-:W-:-:S02]  /*7250*/  SHF.R.U64 R10, R10, 0x3, RZ ;  /* 0x000000030a0a7819 */ /* 0x000fc400000012ff */
[----:B------:R-:W-:Y:S02]  /*7260*/  LOP3.LUT R14, R45, 0x380, RZ, 0xc0, !PT ;  /* 0x000003802d0e7812 */ /* 0x000fe400078ec0ff */
[----:B------:R-:W-:Y:S02]  /*7270*/  LOP3.LUT R20, R65, 0x380, RZ, 0xc0, !PT ;  /* 0x0000038041147812 */ /* 0x000fe400078ec0ff */
[----:B------:R-:W-:Y:S02]  /*7280*/  LOP3.LUT R32, R69, 0x380, RZ, 0xc0, !PT ;  /* 0x0000038045207812 */ /* 0x000fe400078ec0ff */
[----:B------:R-:W-:Y:S02]  /*7290*/  SHF.R.U64 R21, R21, 0x3, RZ ;  /* 0x0000000315157819 */ /* 0x000fe400000012ff */
[----:B------:R-:W-:Y:S02]  /*72a0*/  IADD3 R61, P5, R4, 0x4040, RZ ;  /* 0x00004040043d7810 */ /* 0x000fe40007fbe0ff */
[----:B------:R-:W-:Y:S01]  /*72b0*/  LOP3.LUT R4, R13, R4, RZ, 0x3c, !PT ;  /* 0x000000040d047212 */ /* 0x000fe200078e3cff */
[--C-:B------:R-:W-:Y:S01]  /*72c0*/  IMAD.X R13, RZ, RZ, R5.reuse, P3 ;  /* 0x000000ffff0d7224 */ /* 0x100fe200018e0605 */
[----:B------:R-:W-:Y:S01]  /*72d0*/  LOP3.LUT R36, R37, 0x380, RZ, 0xc0, !PT ;  /* 0x0000038025247812 */ /* 0x000fe200078ec0ff */
[----:B------:R-:W-:Y:S01]  /*72e0*/  IMAD.X R131, RZ, RZ, R5, P5 ;  /* 0x000000ffff837224 */ /* 0x000fe200028e0605 */
[----:B------:R-:W-:-:S02]  /*72f0*/  LOP3.LUT R10, R10, R33, RZ, 0x3c, !PT ;  /* 0x000000210a0a7212 */ /* 0x000fc400078e3cff */
[----:B------:R-:W-:Y:S02]  /*7300*/  SHF.R.U64 R14, R14, 0x3, RZ ;  /* 0x000000030e0e7819 */ /* 0x000fe400000012ff */
[----:B------:R-:W-:Y:S02]  /*7310*/  SHF.R.U64 R20, R20, 0x3, RZ ;  /* 0x0000000314147819 */ /* 0x000fe400000012ff */
[----:B------:R-:W-:Y:S02]  /*7320*/  SHF.R.U64 R32, R32, 0x3, RZ ;  /* 0x0000000320207819 */ /* 0x000fe400000012ff */
[----:B------:R-:W-:Y:S02]  /*7330*/  LOP3.LUT R138, R21, R40, RZ, 0x3c, !PT ;  /* 0x00000028158a7212 */ /* 0x000fe400078e3cff */
[C---:B------:R-:W-:Y:S02]  /*7340*/  IADD3 R21, P4, R110.reuse, 0x1000, RZ ;  /* 0x000010006e157810 */ /* 0x040fe40007f9e0ff */
[----:B------:R-:W-:-:S02]  /*7350*/  IADD3 R33, P3, R110, 0x2000, RZ ;  /* 0x000020006e217810 */ /* 0x000fc40007f7e0ff */
[----:B------:R-:W-:Y:S02]  /*7360*/  SHF.R.U64 R36, R36, 0x3, RZ ;  /* 0x0000000324247819 */ /* 0x000fe400000012ff */
[----:B------:R-:W-:Y:S02]  /*7370*/  LOP3.LUT R114, R14, R45, RZ, 0x3c, !PT ;  /* 0x0000002d0e727212 */ /* 0x000fe400078e3cff */
[----:B------:R-:W-:Y:S02]  /*7380*/  LOP3.LUT R134, R20, R65, RZ, 0x3c, !PT ;  /* 0x0000004114867212 */ /* 0x000fe400078e3cff */
[----:B------:R-:W-:Y:S02]  /*7390*/  LOP3.LUT R142, R32, R69, RZ, 0x3c, !PT ;  /* 0x00000045208e7212 */ /* 0x000fe400078e3cff */
[----:B------:R-:W-:Y:S02]  /*73a0*/  LOP3.LUT R14, R61, 0x380, RZ, 0xc0, !PT ;  /* 0x000003803d0e7812 */ /* 0x000fe400078ec0ff */
[----:B------:R-:W-:-:S02]  /*73b0*/  LOP3.LUT R20, R21, 0x380, RZ, 0xc0, !PT ;  /* 0x0000038015147812 */ /* 0x000fc400078ec0ff */
[----:B------:R-:W-:Y:S02]  /*73c0*/  LOP3.LUT R32, R33, 0x380, RZ, 0xc0, !PT ;  /* 0x0000038021207812 */ /* 0x000fe400078ec0ff */
[----:B------:R-:W-:Y:S02]  /*73d0*/  LOP3.LUT R41, R6, 0x380, RZ, 0xc0, !PT ;  /* 0x0000038006297812 */ /* 0x000fe400078ec0ff */
[----:B------:R-:W-:Y:S01]  /*73e0*/  LOP3.LUT R36, R36, R37, RZ, 0x3c, !PT ;  /* 0x0000002524247212 */ /* 0x000fe200078e3cff */
[----:B------:R-:W-:Y:S01]  /*73f0*/  IMAD.X R37, RZ, RZ, R111, P2 ;  /* 0x000000ffff257224 */ /* 0x000fe200010e066f */
[----:B------:R-:W-:Y:S02]  /*7400*/  SHF.R.U64 R14, R14, 0x3, RZ ;  /* 0x000000030e0e7819 */ /* 0x000fe400000012ff */
[----:B------:R-:W-:Y:S02]  /*7410*/  SHF.R.U64 R20, R20, 0x3, RZ ;  /* 0x0000000314147819 */ /* 0x000fe400000012ff */
[----:B------:R-:W-:-:S02]  /*7420*/  SHF.R.U64 R32, R32, 0x3, RZ ;  /* 0x0000000320207819 */ /* 0x000fc400000012ff */
[----:B------:R-:W-:Y:S02]  /*7430*/  IADD3 R65, P2, R110, 0x9000, RZ ;  /* 0x000090006e417810 */ /* 0x000fe40007f5e0ff */
[----:B------:R-:W-:Y:S02]  /*7440*/  SHF.R.U64 R41, R41, 0x3, RZ ;  /* 0x0000000329297819 */ /* 0x000fe400000012ff */
[----:B------:R-:W-:Y:S02]  /*7450*/  LOP3.LUT R130, R14, R61, RZ, 0x3c, !PT ;  /* 0x0000003d0e827212 */ /* 0x000fe400078e3cff */
[----:B------:R-:W-:Y:S01]  /*7460*/  LOP3.LUT R20, R20, R21, RZ, 0x3c, !PT ;  /* 0x0000001514147212 */ /* 0x000fe200078e3cff */
[--C-:B------:R-:W-:Y:S01]  /*7470*/  IMAD.X R21, RZ, RZ, R111.reuse, P4 ;  /* 0x000000ffff157224 */ /* 0x100fe200020e066f */
[----:B------:R-:W-:Y:S01]  /*7480*/  LOP3.LUT R32, R32, R33, RZ, 0x3c, !PT ;  /* 0x0000002120207212 */ /* 0x000fe200078e3cff */
[----:B------:R-:W-:Y:S01]  /*7490*/  IMAD.X R33, RZ, RZ, R111, P3 ;  /* 0x000000ffff217224 */ /* 0x000fe200018e066f */
[----:B------:R-:W-:-:S02]  /*74a0*/  LOP3.LUT R64, R65, 0x380, RZ, 0xc0, !PT ;  /* 0x0000038041407812 */ /* 0x000fc400078ec0ff */
[----:B------:R-:W-:Y:S02]  /*74b0*/  LOP3.LUT R14, R41, R6, RZ, 0x3c, !PT ;  /* 0x00000006290e7212 */ /* 0x000fe400078e3cff */
[C---:B------:R-:W-:Y:S02]  /*74c0*/  IADD3 R41, P1, R110.reuse, 0x4000, RZ ;  /* 0x000040006e297810 */ /* 0x040fe40007f3e0ff */
[C---:B------:R-:W-:Y:S02]  /*74d0*/  IADD3 R45, P6, R110.reuse, 0x5000, RZ ;  /* 0x000050006e2d7810 */ /* 0x040fe40007fde0ff */
[C---:B------:R-:W-:Y:S02]  /*74e0*/  IADD3 R53, P5, R110.reuse, 0x6000, RZ ;  /* 0x000060006e357810 */ /* 0x040fe40007fbe0ff */
[C---:B------:R-:W-:Y:S02]  /*74f0*/  IADD3 R57, P4, R110.reuse, 0x7000, RZ ;  /* 0x000070006e397810 */ /* 0x040fe40007f9e0ff */
[----:B------:R-:W-:-:S02]  /*7500*/  IADD3 R61, P3, R110, 0x8000, RZ ;  /* 0x000080006e3d7810 */ /* 0x000fc40007f7e0ff */
[----:B------:R-:W-:Y:S02]  /*7510*/  SHF.R.U64 R64, R64, 0x3, RZ ;  /* 0x0000000340407819 */ /* 0x000fe400000012ff */
[----:B------:R-:W-:Y:S02]  /*7520*/  LOP3.LUT R40, R41, 0x380, RZ, 0xc0, !PT ;  /* 0x0000038029287812 */ /* 0x000fe400078ec0ff */
[----:B------:R-:W-:Y:S02]  /*7530*/  LOP3.LUT R44, R45, 0x380, RZ, 0xc0, !PT ;  /* 0x000003802d2c7812 */ /* 0x000fe400078ec0ff */
[----:B------:R-:W-:Y:S02]  /*7540*/  LOP3.LUT R52, R53, 0x380, RZ, 0xc0, !PT ;  /* 0x0000038035347812 */ /* 0x000fe400078ec0ff */
[----:B------:R-:W-:Y:S02]  /*7550*/  LOP3.LUT R56, R57, 0x380, RZ, 0xc0, !PT ;  /* 0x0000038039387812 */ /* 0x000fe400078ec0ff */
[----:B------:R-:W-:-:S02]  /*7560*/  LOP3.LUT R60, R61, 0x380, RZ, 0xc0, !PT ;  /* 0x000003803d3c7812 */ /* 0x000fc400078ec0ff */
[----:B------:R-:W-:Y:S02]  /*7570*/  MOV R223, R4 ;  /* 0x0000000400df7202 */ /* 0x000fe40000000f00 */
[----:B------:R-:W-:Y:S01]  /*7580*/  LOP3.LUT R64, R64, R65, RZ, 0x3c, !PT ;  /* 0x0000004140407212 */ /* 0x000fe200078e3cff */
[----:B------:R-:W-:Y:S01]  /*7590*/  IMAD.X R65, RZ, RZ, R111, P2 ;  /* 0x000000ffff417224 */ /* 0x000fe200010e066f */
[----:B------:R-:W-:Y:S02]  /*75a0*/  F2FP.F16.F32.PACK_AB R5, R27, R26 ;  /* 0x0000001a1b05723e */ /* 0x000fe400000000ff */
[----:B------:R-:W-:Y:S02]  /*75b0*/  LOP3.LUT R26, R110, 0x380, RZ, 0xc0, !PT ;  /* 0x000003806e1a7812 */ /* 0x000fe400078ec0ff */
[----:B------:R-:W-:Y:S02]  /*75c0*/  SHF.R.U64 R40, R40, 0x3, RZ ;  /* 0x0000000328287819 */ /* 0x000fe400000012ff */
[----:B------:R-:W-:-:S02]  /*75d0*/  SHF.R.U64 R44, R44, 0x3, RZ ;  /* 0x000000032c2c7819 */ /* 0x000fc400000012ff */
[----:B------:R-:W-:Y:S02]  /*75e0*/  SHF.R.U64 R52, R52, 0x3, RZ ;  /* 0x0000000334347819 */ /* 0x000fe400000012ff */
[----:B------:R-:W-:Y:S02]  /*75f0*/  SHF.R.U64 R56, R56, 0x3, RZ ;  /* 0x0000000338387819 */ /* 0x000fe400000012ff */
[----:B------:R-:W-:Y:S02]  /*7600*/  SHF.R.U64 R60, R60, 0x3, RZ ;  /* 0x000000033c3c7819 */ /* 0x000fe400000012ff */
[----:B------:R-:W-:Y:S02]  /*7610*/  IADD3 R27, P2, R110, 0xf000, RZ ;  /* 0x0000f0006e1b7810 */ /* 0x000fe40007f5e0ff */
[----:B------:R-:W-:Y:S02]  /*7620*/  F2FP.F16.F32.PACK_AB R6, R7, R205 ;  /* 0x000000cd0706723e */ /* 0x000fe400000000ff */
[----:B------:R-:W-:Y:S01]  /*7630*/  F2FP.F16.F32.PACK_AB R4, R206, R208 ;  /* 0x000000d0ce04723e */ /* 0x000fe200000000ff */
[----:B------:R-:W-:Y:S01]  /*7640*/  IMAD.X R89, RZ, RZ, R111, P2 ;  /* 0x000000ffff597224 */ /* 0x000fe200010e066f */
[----:B------:R-:W-:-:S02]  /*7650*/  F2FP.F16.F32.PACK_AB R7, R31, R30 ;  /* 0x0000001e1f07723e */ /* 0x000fc400000000ff */
[----:B------:R-:W-:Y:S02]  /*7660*/  SHF.R.U64 R31, R26, 0x3, RZ ;  /* 0x000000031a1f7819 */ /* 0x000fe400000012ff */
[----:B------:R-:W-:Y:S01]  /*7670*/  LOP3.LUT R40, R40, R41, RZ, 0x3c, !PT ;  /* 0x0000002928287212 */ /* 0x000fe200078e3cff */
[--C-:B------:R-:W-:Y:S01]  /*7680*/  IMAD.X R41, RZ, RZ, R111.reuse, P1 ;  /* 0x000000ffff297224 */ /* 0x100fe200008e066f */
[----:B------:R-:W-:Y:S01]  /*7690*/  LOP3.LUT R44, R44, R45, RZ, 0x3c, !PT ;  /* 0x0000002d2c2c7212 */ /* 0x000fe200078e3cff */
[--C-:B------:R-:W-:Y:S01]  /*76a0*/  IMAD.X R45, RZ, RZ, R111.reuse, P6 ;  /* 0x000000ffff2d7224 */ /* 0x100fe200030e066f */
[----:B------:R-:W-:Y:S01]  /*76b0*/  LOP3.LUT R52, R52, R53, RZ, 0x3c, !PT ;  /* 0x0000003534347212 */ /* 0x000fe200078e3cff */
[--C-:B------:R-:W-:Y:S01]  /*76c0*/  IMAD.X R53, RZ, RZ, R111.reuse, P5 ;  /* 0x000000ffff357224 */ /* 0x100fe200028e066f */
[----:B------:R-:W-:Y:S01]  /*76d0*/  LOP3.LUT R56, R56, R57, RZ, 0x3c, !PT ;  /* 0x0000003938387212 */ /* 0x000fe200078e3cff */
[--C-:B------:R-:W-:Y:S01]  /*76e0*/  IMAD.X R57, RZ, RZ, R111.reuse, P4 ;  /* 0x000000ffff397224 */ /* 0x100fe200020e066f */
[----:B------:R-:W-:Y:S01]  /*76f0*/  LOP3.LUT R60, R60, R61, RZ, 0x3c, !PT ;  /* 0x0000003d3c3c7212 */ /* 0x000fe200078e3cff */
[----:B------:R-:W-:Y:S01]  /*7700*/  IMAD.X R61, RZ, RZ, R111, P3 ;  /* 0x000000ffff3d7224 */ /* 0x000fe200018e066f */
[----:B------:R-:W-:Y:S01]  /*7710*/  LOP3.LUT R26, R27, 0x380, RZ, 0xc0, !PT ;  /* 0x000003801b1a7812 */ /* 0x000fe200078ec0ff */
[----:B------:R0:W-:Y:S01]  /*7720*/  STSM.16.M88.4 [R223], R4 ;  /* 0x00000004df007844 */ /* 0x0001e20000000200 */
[----:B------:R-:W-:-:S02]  /*7730*/  IADD3 R69, P1, R110, 0xa000, RZ ;  /* 0x0000a0006e457810 */ /* 0x000fc40007f3e0ff */
[C---:B------:R-:W-:Y:S02]  /*7740*/  IADD3 R73, P6, R110.reuse, 0xb000, RZ ;  /* 0x0000b0006e497810 */ /* 0x040fe40007fde0ff */
[C---:B------:R-:W-:Y:S02]  /*7750*/  IADD3 R77, P5, R110.reuse, 0xc000, RZ ;  /* 0x0000c0006e4d7810 */ /* 0x040fe40007fbe0ff */
[C---:B------:R-:W-:Y:S02]  /*7760*/  IADD3 R81, P4, R110.reuse, 0xd000, RZ ;  /* 0x0000d0006e517810 */ /* 0x040fe40007f9e0ff */
[----:B------:R-:W-:Y:S02]  /*7770*/  IADD3 R85, P3, R110, 0xe000, RZ ;  /* 0x0000e0006e557810 */ /* 0x000fe40007f7e0ff */
[----:B------:R-:W-:Y:S02]  /*7780*/  LOP3.LUT R110, R31, R110, RZ, 0x3c, !PT ;  /* 0x0000006e1f6e7212 */ /* 0x000fe400078e3cff */
[----:B------:R-:W-:-:S02]  /*7790*/  SHF.R.U64 R26, R26, 0x3, RZ ;  /* 0x000000031a1a7819 */ /* 0x000fc400000012ff */
[----:B------:R-:W-:Y:S02]  /*77a0*/  MOV R31, R8 ;  /* 0x00000008001f7202 */ /* 0x000fe40000000f00 */
[----:B0-----:R-:W-:Y:S02]  /*77b0*/  F2FP.F16.F32.PACK_AB R4, R204, R207 ;  /* 0x000000cfcc04723e */ /* 0x001fe400000000ff */
[----:B------:R-:W-:Y:S02]  /*77c0*/  F2FP.F16.F32.PACK_AB R5, R35, R34 ;  /* 0x000000222305723e */ /* 0x000fe400000000ff */
        /* <DEDUP_REMOVED lines=8> */
[----:B------:R-:W-:Y:S02]  /*7850*/  MOV R34, R12 ;  /* 0x0000000c00227202 */ /* 0x000fe40000000f00 */
[----:B------:R-:W-:Y:S01]  /*7860*/  MOV R35, R14 ;  /* 0x0000000e00237202 */ /* 0x000fe20000000f00 */
[----:B------:R1:W-:Y:S01]  /*7870*/  STSM.16.M88.4 [R30], R8 ;  /* 0x000000081e007844 */ /* 0x0003e20000000200 */
[----:B------:R-:W-:-:S02]  /*7880*/  LOP3.LUT R88, R26, R27, RZ, 0x3c, !PT ;  /* 0x0000001b1a587212 */ /* 0x000fc400078e3cff */
[----:B------:R-:W-:Y:S02]  /*7890*/  MOV R205, R24 ;  /* 0x0000001800cd7202 */ /* 0x000fe40000000f00 */
[----:B------:R-:W-:Y:S02]  /*78a0*/  F2FP.F16.F32.PACK_AB R12, R196, R197 ;  /* 0x000000c5c40c723e */ /* 0x000fe400000000ff */
[----:B------:R-:W-:Y:S02]  /*78b0*/  F2FP.F16.F32.PACK_AB R13, R51, R50 ;  /* 0x00000032330d723e */ /* 0x000fe400000000ff */
[----:B------:R-:W-:Y:S02]  /*78c0*/  F2FP.F16.F32.PACK_AB R14, R194, R195 ;  /* 0x000000c3c20e723e */ /* 0x000fe400000000ff */
[----:B------:R-:W-:Y:S02]  /*78d0*/  F2FP.F16.F32.PACK_AB R15, R55, R54 ;  /* 0x00000036370f723e */ /* 0x000fe400000000ff */
[----:B------:R-:W-:-:S02]  /*78e0*/  MOV R206, R28 ;  /* 0x0000001c00ce7202 */ /* 0x000fc40000000f00 */
[----:B------:R-:W-:Y:S01]  /*78f0*/  F2FP.F16.F32.PACK_AB R24, R192, R193 ;  /* 0x000000c1c018723e */ /* 0x000fe200000000ff */
[----:B------:R-:W-:Y:S01]  /*7900*/  STSM.16.M88.4 [R205], R12 ;  /* 0x0000000ccd007844 */ /* 0x000fe20000000200 */
[----:B------:R-:W-:Y:S02]  /*7910*/  F2FP.F16.F32.PACK_AB R25, R59, R58 ;  /* 0x0000003a3b19723e */ /* 0x000fe400000000ff */
[----:B------:R-:W-:Y:S02]  /*7920*/  F2FP.F16.F32.PACK_AB R26, R190, R191 ;  /* 0x000000bfbe1a723e */ /* 0x000fe400000000ff */
[----:B------:R-:W-:Y:S02]  /*7930*/  F2FP.F16.F32.PACK_AB R27, R63, R62 ;  /* 0x0000003e3f1b723e */ /* 0x000fe400000000ff */
[----:B------:R-:W-:Y:S02]  /*7940*/  MOV R48, R48 ;  /* 0x0000003000307202 */ /* 0x000fe40000000f00 */
[----:B0-----:R-:W-:Y:S01]  /*7950*/  F2FP.F16.F32.PACK_AB R4, R182, R183 ;  /* 0x000000b7b604723e */ /* 0x001fe200000000ff */
[----:B------:R-:W-:Y:S01]  /*7960*/  STSM.16.M88.4 [R206], R24 ;  /* 0x00000018ce007844 */ /* 0x000fe20000000200 */
[----:B------:R-:W-:-:S02]  /*7970*/  F2FP.F16.F32.PACK_AB R5, R67, R66 ;  /* 0x000000424305723e */ /* 0x000fc400000000ff */
[----:B------:R-:W-:Y:S02]  /*7980*/  F2FP.F16.F32.PACK_AB R6, R180, R181 ;  /* 0x000000b5b406723e */ /* 0x000fe400000000ff */
[----:B------:R-:W-:Y:S02]  /*7990*/  F2FP.F16.F32.PACK_AB R7, R71, R70 ;  /* 0x000000464707723e */ /* 0x000fe400000000ff */
[----:B------:R-:W-:Y:S02]  /*79a0*/  MOV R114, R114 ;  /* 0x0000007200727202 */ /* 0x000fe40000000f00 */
[----:B-1----:R-:W-:Y:S01]  /*79b0*/  F2FP.F16.F32.PACK_AB R8, R178, R179 ;  /* 0x000000b3b208723e */ /* 0x002fe200000000ff */
[----:B------:R0:W-:Y:S01]  /*79c0*/  STSM.16.M88.4 [R48], R4 ;  /* 0x0000000430007844 */ /* 0x0001e20000000200 */
[----:B------:R-:W-:Y:S02]  /*79d0*/  F2FP.F16.F32.PACK_AB R9, R75, R74 ;  /* 0x0000004a4b09723e */ /* 0x000fe400000000ff */
[----:B------:R-:W-:-:S02]  /*79e0*/  F2FP.F16.F32.PACK_AB R10, R176, R177 ;  /* 0x000000b1b00a723e */ /* 0x000fc400000000ff */
[----:B------:R-:W-:Y:S02]  /*79f0*/  F2FP.F16.F32.PACK_AB R11, R79, R78 ;  /* 0x0000004e4f0b723e */ /* 0x000fe400000000ff */
[----:B------:R-:W-:Y:S02]  /*7a00*/  MOV R119, R118 ;  /* 0x0000007600777202 */ /* 0x000fe40000000f00 */
[----:B------:R-:W-:Y:S01]  /*7a10*/  F2FP.F16.F32.PACK_AB R28, R174, R175 ;  /* 0x000000afae1c723e */ /* 0x000fe200000000ff */
[----:B------:R1:W-:Y:S01]  /*7a20*/  STSM.16.M88.4 [R114], R8 ;  /* 0x0000000872007844 */ /* 0x0003e20000000200 */
[----:B------:R-:W-:Y:S02]  /*7a30*/  F2FP.F16.F32.PACK_AB R29, R83, R82 ;  /* 0x00000052531d723e */ /* 0x000fe400000000ff */
[----:B------:R-:W-:Y:S02]  /*7a40*/  F2FP.F16.F32.PACK_AB R30, R172, R173 ;  /* 0x000000adac1e723e */ /* 0x000fe400000000ff */
[----:B------:R-:W-:-:S02]  /*7a50*/  F2FP.F16.F32.PACK_AB R31, R87, R86 ;  /* 0x00000056571f723e */ /* 0x000fc400000000ff */
[----:B------:R-:W-:Y:S02]  /*7a60*/  MOV R118, R122 ;  /* 0x0000007a00767202 */ /* 0x000fe40000000f00 */
[----:B0-----:R-:W-:Y:S01]  /*7a70*/  F2FP.F16.F32.PACK_AB R48, R160, R171 ;  /* 0x000000aba030723e */ /* 0x001fe200000000ff */
[----:B------:R-:W-:Y:S01]  /*7a80*/  STSM.16.M88.4 [R119], R28 ;  /* 0x0000001c77007844 */ /* 0x000fe20000000200 */
[----:B------:R-:W-:Y:S02]  /*7a90*/  F2FP.F16.F32.PACK_AB R49, R91, R90 ;  /* 0x0000005a5b31723e */ /* 0x000fe400000000ff */
[----:B------:R-:W-:Y:S02]  /*7aa0*/  F2FP.F16.F32.PACK_AB R50, R93, R154 ;  /* 0x0000009a5d32723e */ /* 0x000fe400000000ff */
[----:B------:R-:W-:Y:S02]  /*7ab0*/  F2FP.F16.F32.PACK_AB R51, R95, R94 ;  /* 0x0000005e5f33723e */ /* 0x000fe400000000ff */
[----:B------:R-:W-:-:S02]  /*7ac0*/  MOV R126, R126 ;  /* 0x0000007e007e7202 */ /* 0x000fc40000000f00 */
[----:B------:R-:W-:Y:S01]  /*7ad0*/  MOV R130, R130 ;  /* 0x0000008200827202 */ /* 0x000fe20000000f00 */
[----:B------:R-:W-:Y:S01]  /*7ae0*/  STSM.16.M88.4 [R118], R48 ;  /* 0x0000003076007844 */ /* 0x000fe20000000200 */
[----:B------:R-:W-:Y:S02]  /*7af0*/  MOV R134, R134 ;  /* 0x0000008600867202 */ /* 0x000fe40000000f00 */
[----:B-1----:R-:W-:Y:S01]  /*7b00*/  F2FP.F16.F32.PACK_AB R114, R117, R116 ;  /* 0x000000747572723e */ /* 0x002fe200000000ff */
[----:B------:R-:W-:Y:S01]  /*7b10*/  STSM.16.M88.4 [R126], R96 ;  /* 0x000000607e007844 */ /* 0x000fe20000000200 */
[----:B------:R-:W-:Y:S02]  /*7b20*/  F2FP.F16.F32.PACK_AB R115, R157, R156 ;  /* 0x0000009c9d73723e */ /* 0x000fe400000000ff */
[----:B------:R-:W-:Y:S01]  /*7b30*/  MOV R138, R138 ;  /* 0x0000008a008a7202 */ /* 0x000fe20000000f00 */
[----:B------:R0:W-:Y:S01]  /*7b40*/  STSM.16.M88.4 [R130], R104 ;  /* 0x0000006882007844 */ /* 0x0001e20000000200 */
[----:B------:R-:W-:-:S02]  /*7b50*/  F2FP.F16.F32.PACK_AB R122, R125, R124 ;  /* 0x0000007c7d7a723e */ /* 0x000fc400000000ff */
[----:B------:R-:W-:Y:S01]  /*7b60*/  F2FP.F16.F32.PACK_AB R123, R162, R161 ;  /* 0x000000a1a27b723e */ /* 0x000fe200000000ff */
[----:B------:R1:W-:Y:S01]  /*7b70*/  STSM.16.M88.4 [R134], R112 ;  /* 0x0000007086007844 */ /* 0x0003e20000000200 */
[----:B------:R-:W-:Y:S02]  /*7b80*/  MOV R142, R142 ;  /* 0x0000008e008e7202 */ /* 0x000fe40000000f00 */
[----:B------:R-:W-:Y:S01]  /*7b90*/  F2FP.F16.F32.PACK_AB R131, R166, R165 ;  /* 0x000000a5a683723e */ /* 0x000fe200000000ff */
[----:B------:R1:W-:Y:S01]  /*7ba0*/  STSM.16.M88.4 [R138], R120 ;  /* 0x000000788a007844 */ /* 0x0003e20000000200 */
[----:B------:R-:W-:Y:S02]  /*7bb0*/  F2FP.F16.F32.PACK_AB R4, R137, R136 ;  /* 0x000000888904723e */ /* 0x000fe400000000ff */
[----:B------:R-:W-:Y:S02]  /*7bc0*/  F2FP.F16.F32.PACK_AB R5, R168, R167 ;  /* 0x000000a7a805723e */ /* 0x000fe400000000ff */
[----:B------:R-:W-:-:S02]  /*7bd0*/  F2FP.F16.F32.PACK_AB R6, R141, R140 ;  /* 0x0000008c8d06723e */ /* 0x000fc400000000ff */
[----:B------:R-:W-:Y:S02]  /*7be0*/  F2FP.F16.F32.PACK_AB R7, R170, R169 ;  /* 0x000000a9aa07723e */ /* 0x000fe400000000ff */
[----:B0-----:R-:W-:Y:S02]  /*7bf0*/  F2FP.F16.F32.PACK_AB R130, R133, R132 ;  /* 0x000000848582723e */ /* 0x001fe400000000ff */
[----:B------:R-:W-:Y:S02]  /*7c00*/  F2FP.F16.F32.PACK_AB R145, R147, R146 ;  /* 0x000000929391723e */ /* 0x000fe400000000ff */
[----:B------:R-:W-:Y:S01]  /*7c10*/  LOP3.LUT R68, R69, 0x380, RZ, 0xc0, !PT ;  /* 0x0000038045447812 */ /* 0x000fe200078ec0ff */
[----:B------:R1:W-:Y:S01]  /*7c20*/  STSM.16.M88.4 [R142], R128 ;  /* 0x000000808e007844 */ /* 0x0003e20000000200 */
[----:B------:R-:W-:Y:S02]  /*7c30*/  LOP3.LUT R72, R73, 0x380, RZ, 0xc0, !PT ;  /* 0x0000038049487812 */ /* 0x000fe400078ec0ff */
[----:B------:R-:W-:Y:S01]  /*7c40*/  LOP3.LUT R76, R77, 0x380, RZ, 0xc0, !PT ;  /* 0x000003804d4c7812 */ /* 0x000fe200078ec0ff */
[----:B------:R1:W-:Y:S01]  /*7c50*/  STSM.16.M88.4 [R34], R4 ;  /* 0x0000000422007844 */ /* 0x0003e20000000200 */
[----:B------:R-:W-:-:S02]  /*7c60*/  LOP3.LUT R80, R81, 0x380, RZ, 0xc0, !PT ;  /* 0x0000038051507812 */ /* 0x000fc400078ec0ff */
[----:B------:R-:W-:Y:S02]  /*7c70*/  LOP3.LUT R84, R85, 0x380, RZ, 0xc0, !PT ;  /* 0x0000038055547812 */ /* 0x000fe400078ec0ff */
[----:B------:R-:W-:Y:S02]  /*7c80*/  F2FP.F16.F32.PACK_AB R146, R149, R148 ;  /* 0x000000949592723e */ /* 0x000fe400000000ff */
[----:B------:R-:W-:Y:S02]  /*7c90*/  F2FP.F16.F32.PACK_AB R147, R151, R150 ;  /* 0x000000969793723e */ /* 0x000fe400000000ff */
[----:B------:R-:W-:Y:S02]  /*7ca0*/  SHF.R.U64 R68, R68, 0x3, RZ ;  /* 0x0000000344447819 */ /* 0x000fe400000012ff */
[----:B------:R-:W-:Y:S01]  /*7cb0*/  SHF.R.U64 R72, R72, 0x3, RZ ;  /* 0x0000000348487819 */ /* 0x000fe200000012ff */
[----:B------:R1:W-:Y:S01]  /*7cc0*/  STSM.16.M88.4 [R35], R144 ;  /* 0x0000009023007844 */ /* 0x0003e20000000200 */
[----:B------:R-:W-:-:S02]  /*7cd0*/  SHF.R.U64 R76, R76, 0x3, RZ ;  /* 0x000000034c4c7819 */ /* 0x000fc400000012ff */
[----:B------:R-:W-:Y:S02]  /*7ce0*/  SHF.R.U64 R80, R80, 0x3, RZ ;  /* 0x0000000350507819 */ /* 0x000fe400000012ff */
[----:B------:R-:W-:Y:S02]  /*7cf0*/  SHF.R.U64 R84, R84, 0x3, RZ ;  /* 0x0000000354547819 */ /* 0x000fe400000012ff */
[----:B------:R-:W-:Y:S01]  /*7d00*/  LOP3.LUT R68, R68, R69, RZ, 0x3c, !PT ;  /* 0x0000004544447212 */ /* 0x000fe200078e3cff */
[--C-:B------:R-:W-:Y:S01]  /*7d10*/  IMAD.X R69, RZ, RZ, R111.reuse, P1 ;  /* 0x000000ffff457224 */ /* 0x100fe200008e066f */
[----:B------:R-:W-:Y:S01]  /*7d20*/  LOP3.LUT R72, R72, R73, RZ, 0x3c, !PT ;  /* 0x0000004948487212 */ /* 0x000fe200078e3cff */
[--C-:B------:R-:W-:Y:S01]  /*7d30*/  IMAD.X R73, RZ, RZ, R111.reuse, P6 ;  /* 0x000000ffff497224 */ /* 0x100fe200030e066f */
[----:B------:R-:W-:Y:S02]  /*7d40*/  LOP3.LUT R76, R76, R77, RZ, 0x3c, !PT ;  /* 0x0000004d4c4c7212 */ /* 0x000fe400078e3cff */
[----:B------:R-:W-:Y:S01]  /*7d50*/  LOP3.LUT R80, R80, R81, RZ, 0x3c, !PT ;  /* 0x0000005150507212 */ /* 0x000fe200078e3cff */
[--C-:B------:R-:W-:Y:S01]  /*7d60*/  IMAD.X R81, RZ, RZ, R111.reuse, P4 ;  /* 0x000000ffff517224 */ /* 0x100fe200020e066f */
[----:B------:R-:W-:Y:S01]  /*7d70*/  LOP3.LUT R84, R84, R85, RZ, 0x3c, !PT ;  /* 0x0000005554547212 */ /* 0x000fe200078e3cff */
[----:B------:R-:W-:Y:S01]  /*7d80*/  IMAD.X R85, RZ, RZ, R111, P3 ;  /* 0x000000ffff557224 */ /* 0x000fe200018e066f */
[----:B------:R-:W-:Y:S01]  /*7d90*/  IADD3.X R77, RZ, R111, RZ, P5, !PT ;  /* 0x0000006fff4d7210 */ /* 0x000fe20002ffe4ff */
[----:B------:R-:W-:Y:S06]  /*7da0*/  BAR.SYNC.DEFER_BLOCKING 0x1, 0x100 ;  /* 0x0044000000007b1d */ /* 0x000fec0000010000 */
[----:B-1----:R-:W-:Y:S05]  /*7db0*/  @P0 BRA `(.L_x_3244) ;  /* 0x0000000000cc0947 */ /* 0x002fea0003800000 */
[----:B------:R-:W0:Y:S01]  /*7dc0*/  LDC R10, c[0x0][0xbe8] ;  /* 0x0002fa00ff0a7b82 */ /* 0x000e220000000800 */
[----:B------:R-:W-:Y:S01]  /*7dd0*/  IMAD R4, RZ, RZ, -UR44 ;  /* 0x8000002cff047e24 */ /* 0x000fe2000f8e02ff */
[----:B------:R-:W-:Y:S01]  /*7de0*/  ULDC.64 UR8, c[0x0][0xb90] ;  /* 0x0002e40000087ab9 */ /* 0x000fe20000000a00 */
[----:B------:R-:W-:Y:S01]  /*7df0*/  IMAD.MOV R14, RZ, RZ, -R18 ;  /* 0x000000ffff0e7224 */ /* 0x000fe200078e0a12 */
[----:B------:R-:W-:Y:S02]  /*7e00*/  UIMAD UR6, UR10, UR8, URZ ;  /* 0x000000080a0672a4 */ /* 0x000fe4000f8e023f */
[----:B------:R-:W-:Y:S02]  /*7e10*/  UIMAD.WIDE.U32 UR4, UR7, UR8, URZ ;  /* 0x00000008070472a5 */ /* 0x000fe4000f8e003f */
[----:B------:R-:W1:Y:S01]  /*7e20*/  LDC R15, c[0x0][0xc38] ;  /* 0x00030e00ff0f7b82 */ /* 0x000e620000000800 */
[----:B------:R-:W-:-:S04]  /*7e30*/  UIMAD UR6, UR7, UR9, UR6 ;  /* 0x00000009070672a4 */ /* 0x000fc8000f8e0206 */
[----:B------:R-:W-:-:S03]  /*7e40*/  UIADD3 UR6, UR5, UR6, URZ ;  /* 0x0000000605067290 */ /* 0x000fc6000fffe03f */
[----:B------:R-:W2:Y:S01]  /*7e50*/  LDC.64 R12, c[0x0][0xb98] ;  /* 0x0002e600ff0c7b82 */ /* 0x000ea20000000a00 */
[----:B0-----:R-:W-:Y:S01]  /*7e60*/  ISETP.NE.AND P0, PT, R10, 0x1, PT ;  /* 0x000000010a00780c */ /* 0x001fe20003f05270 */
[----:B-1----:R-:W-:-:S04]  /*7e70*/  IMAD R15, R15, R4, UR46 ;  /* 0x0000002e0f0f7e24 */ /* 0x002fc8000f8e0204 */
[----:B------:R-:W-:-:S08]  /*7e80*/  IMAD R8, R15, 0x40, R214 ;  /* 0x000000400f087824 */ /* 0x000fd000078e02d6 */
[----:B------:R-:W0:Y:S01]  /*7e90*/  @P0 LDC R5, c[0x0][0xbec] ;  /* 0x0002fb00ff050b82 */ /* 0x000e220000000800 */
[----:B------:R-:W-:Y:S02]  /*7ea0*/  IMAD R15, R15, 0x40, R2 ;  /* 0x000000400f0f7824 */ /* 0x000fe400078e0202 */
[----:B------:R-:W-:Y:S02]  /*7eb0*/  IMAD.MOV.U32 R7, RZ, RZ, R8 ;  /* 0x000000ffff077224 */ /* 0x000fe400078e0008 */
[----:B--2---:R-:W-:-:S03]  /*7ec0*/  IMAD R6, R12, UR11, RZ ;  /* 0x0000000b0c067c24 */ /* 0x004fc6000f8e02ff */
[----:B------:R-:W1:Y:S01]  /*7ed0*/  @P0 LDC R9, c[0x0][0xbf0] ;  /* 0x0002fc00ff090b82 */ /* 0x000e620000000800 */
[----:B0-----:R-:W-:-:S04]  /*7ee0*/  @P0 IMAD.HI.U32 R4, R8, R5, RZ ;  /* 0x0000000508040227 */ /* 0x001fc800078e00ff */
[----:B------:R-:W-:Y:S02]  /*7ef0*/  IMAD.U32 R5, RZ, RZ, UR5 ;  /* 0x00000005ff057e24 */ /* 0x000fe4000f8e00ff */
[----:B------:R-:W-:Y:S01]  /*7f00*/  IMAD.U32 R5, RZ, RZ, UR6 ;  /* 0x00000006ff057e24 */ /* 0x000fe2000f8e00ff */
[----:B-1----:R-:W-:Y:S01]  /*7f10*/  @P0 SHF.R.U32.HI R7, RZ, R9, R4 ;  /* 0x00000009ff070219 */ /* 0x002fe20000011604 */
[----:B------:R-:W-:Y:S01]  /*7f20*/  IMAD.U32 R4, RZ, RZ, UR4 ;  /* 0x00000004ff047e24 */ /* 0x000fe2000f8e00ff */
[----:B------:R-:W-:Y:S02]  /*7f30*/  ULDC.64 UR4, c[0x0][0xb88] ;  /* 0x0002e20000047ab9 */ /* 0x000fe40000000a00 */
[--C-:B------:R-:W-:Y:S01]  /*7f40*/  SHF.R.S32.HI R11, RZ, 0x1f, R7.reuse ;  /* 0x0000001fff0b7819 */ /* 0x100fe20000011407 */
[----:B------:R-:W-:Y:S02]  /*7f50*/  IMAD.MOV R9, RZ, RZ, -R7 ;  /* 0x000000ffff097224 */ /* 0x000fe400078e0a07 */
[----:B------:R-:W-:-:S04]  /*7f60*/  IMAD.WIDE.U32 R4, R12, UR45, R4 ;  /* 0x0000002d0c047c25 */ /* 0x000fc8000f8e0004 */
[----:B------:R-:W-:Y:S01]  /*7f70*/  IMAD R9, R10, R9, R8 ;  /* 0x000000090a097224 */ /* 0x000fe200078e0208 */
[----:B------:R-:W-:Y:S01]  /*7f80*/  IADD3 R4, P0, R7, R4, RZ ;  /* 0x0000000407047210 */ /* 0x000fe20007f1e0ff */
[----:B------:R-:W-:-:S03]  /*7f90*/  IMAD R8, R13, UR45, R6 ;  /* 0x0000002d0d087c24 */ /* 0x000fc6000f8e0206 */
[----:B------:R-:W-:Y:S02]  /*7fa0*/  SHF.R.S32.HI R6, RZ, 0x1f, R9 ;  /* 0x0000001fff067819 */ /* 0x000fe40000011409 */
[----:B------:R-:W-:-:S03]  /*7fb0*/  IADD3.X R5, R11, R5, R8, P0, !PT ;  /* 0x000000050b057210 */ /* 0x000fc600007fe408 */
[----:B------:R-:W-:Y:S02]  /*7fc0*/  IMAD R6, R6, UR4, RZ ;  /* 0x0000000406067c24 */ /* 0x000fe4000f8e02ff */
[----:B------:R-:W-:-:S04]  /*7fd0*/  IMAD.WIDE.U32 R4, R9, UR4, R4 ;  /* 0x0000000409047c25 */ /* 0x000fc8000f8e0004 */
[----:B------:R-:W-:Y:S01]  /*7fe0*/  IMAD R7, R9, UR5, R6 ;  /* 0x0000000509077c24 */ /* 0x000fe2000f8e0206 */
[----:B------:R-:W-:Y:S01]  /*7ff0*/  ULDC.64 UR4, c[0x0][0xb50] ;  /* 0x0002d40000047ab9 */ /* 0x000fe20000000a00 */
[----:B------:R-:W-:Y:S01]  /*8000*/  VIADD R9, R15, 0x8 ;  /* 0x000000080f097836 */ /* 0x000fe20000000000 */
[----:B------:R-:W-:Y:S01]  /*8010*/  LEA R11, P0, R4, UR4, 0x2 ;  /* 0x00000004040b7c11 */ /* 0x000fe2000f8010ff */
[----:B------:R-:W-:Y:S01]  /*8020*/  IMAD.IADD R5, R5, 0x1, R7 ;  /* 0x0000000105057824 */ /* 0x000fe200078e0207 */
[----:B------:R-:W-:Y:S02]  /*8030*/  ULDC UR4, c[0x0][0xa88] ;  /* 0x0002a20000047ab9 */ /* 0x000fe40000000800 */
[----:B------:R-:W-:Y:S01]  /*8040*/  IMAD R8, R10, UR4, RZ ;  /* 0x000000040a087c24 */ /* 0x000fe2000f8e02ff */
[----:B------:R-:W-:Y:S01]  /*8050*/  SHFL.IDX PT, R6, R11, 0x1, 0x1c1f ;  /* 0x003c1f000b067f89 */ /* 0x000fe200000e0000 */
[----:B------:R-:W-:Y:S02]  /*8060*/  LEA.HI.X R12, R4, UR5, R5, 0x2, P0 ;  /* 0x00000005040c7c11 */ /* 0x000fe400080f1405 */
[----:B------:R-:W-:Y:S01]  /*8070*/  ISETP.NE.AND P0, PT, R17, R14, PT ;  /* 0x0000000e1100720c */ /* 0x000fe20003f05270 */
[----:B------:R-:W-:Y:S03]  /*8080*/  SHFL.IDX PT, R4, R11, RZ, 0x1c1f ;  /* 0x001c1fff0b047589 */ /* 0x000fe600000e0000 */
[-C--:B------:R-:W-:Y:S01]  /*8090*/  ISETP.GE.OR P1, PT, R15, R8.reuse, P0 ;  /* 0x000000080f00720c */ /* 0x080fe20000726670 */
[----:B------:R-:W0:Y:S01]  /*80a0*/  SHFL.IDX PT, R5, R12, RZ, 0x1c1f ;  /* 0x001c1fff0c057589 */ /* 0x000e2200000e0000 */
[----:B------:R-:W-:-:S03]  /*80b0*/  ISETP.GE.OR P0, PT, R9, R8, P0 ;  /* 0x000000080900720c */ /* 0x000fc60000706670 */
[----:B------:R-:W1:Y:S08]  /*80c0*/  SHFL.IDX PT, R7, R12, 0x1, 0x1c1f ;  /* 0x003c1f000c077f89 */ /* 0x000e7000000e0000 */
[----:B0-----:R0:W-:Y:S04]  /*80d0*/  @!P1 ST.E desc[UR42][R4.64], R3 ;  /* 0x0000000304009985 */ /* 0x0011e8000c10192a */
[----:B-1----:R0:W-:Y:S02]  /*80e0*/  @!P0 ST.E desc[UR42][R6.64], R0 ;  /* 0x0000000006008985 */ /* 0x0021e4000c10192a */
.L_x_3244:
[----:B------:R-:W1:Y:S01]  /*80f0*/  LDC R14, c[0x0][0xbe8] ;  /* 0x0002fa00ff0e7b82 */ /* 0x000e620000000800 */
[----:B------:R-:W-:Y:S01]  /*8100*/  ULDC UR12, c[0x0][0xac8] ;  /* 0x0002b200000c7ab9 */ /* 0x000fe20000000800 */
[----:B0-----:R0:W5:Y:S04]  /*8110*/  LD.E.128 R4, desc[UR42][R20.64] ;  /* 0x0000002a14047980 */ /* 0x001168000c101d00 */
[----:B------:R-:W5:Y:S02]  /*8120*/  LD.E.128 R108, desc[UR42][R110.64] ;  /* 0x0000002a6e6c7980 */ /* 0x000f64000c101d00 */
[----:B------:R-:W2:Y:S01]  /*8130*/  LDC R10, c[0x0][0xc38] ;  /* 0x00030e00ff0a7b82 */ /* 0x000ea20000000800 */
[----:B------:R-:W-:Y:S01]  /*8140*/  ISETP.GE.AND P1, PT, R189, UR12, PT ;  /* 0x0000000cbd007c0c */ /* 0x000fe2000bf26270 */
[----:B------:R-:W-:Y:S01]  /*8150*/  IMAD R9, RZ, RZ, -UR44 ;  /* 0x8000002cff097e24 */ /* 0x000fe2000f8e02ff */
[----:B------:R-:W-:Y:S01]  /*8160*/  ULDC.64 UR8, c[0x0][0xae8] ;  /* 0x0002ba0000087ab9 */ /* 0x000fe20000000a00 */
[----:B------:R-:W5:Y:S04]  /*8170*/  LD.E.128 R32, desc[UR42][R32.64] ;  /* 0x0000002a20207980 */ /* 0x000f68000c101d00 */
[----:B------:R-:W3:Y:S01]  /*8180*/  LDC.64 R12, c[0x0][0xae0] ;  /* 0x0002b800ff0c7b82 */ /* 0x000ee20000000a00 */
[----:B------:R-:W5:Y:S04]  /*8190*/  LD.E.128 R36, desc[UR42][R36.64] ;  /* 0x0000002a24247980 */ /* 0x000f68000c101d00 */
[----:B------:R-:W5:Y:S01]  /*81a0*/  LD.E.128 R40, desc[UR42][R40.64] ;  /* 0x0000002a28287980 */ /* 0x000f62000c101d00 */
[----:B-1----:R-:W-:-:S03]  /*81b0*/  ISETP.NE.AND P3, PT, R14, 0x1, PT ;  /* 0x000000010e00780c */ /* 0x002fc60003f65270 */
[----:B------:R-:W5:Y:S01]  /*81c0*/  LD.E.128 R44, desc[UR42][R44.64] ;  /* 0x0000002a2c2c7980 */ /* 0x000f62000c101d00 */
[----:B------:R-:W-:Y:S02]  /*81d0*/  ISETP.GE.AND P0, PT, R188, UR12, PT ;  /* 0x0000000cbc007c0c */ /* 0x000fe4000bf06270 */
[----:B------:R-:W-:Y:S01]  /*81e0*/  SEL R3, RZ, 0xffffffff, P1 ;  /* 0xffffffffff037807 */ /* 0x000fe20000800000 */
[----:B------:R-:W5:Y:S01]  /*81f0*/  LD.E.128 R52, desc[UR42][R52.64] ;  /* 0x0000002a34347980 */ /* 0x000f62000c101d00 */
[----:B------:R-:W-:-:S03]  /*8200*/  ISETP.GE.AND P2, PT, R16, UR12, PT ;  /* 0x0000000c10007c0c */ /* 0x000fc6000bf46270 */
[----:B------:R-:W5:Y:S02]  /*8210*/  LD.E.128 R56, desc[UR42][R56.64] ;  /* 0x0000002a38387980 */ /* 0x000f64000c101d00 */
[----:B0-----:R-:W0:Y:S01]  /*8220*/  @P3 LDC R20, c[0x0][0xbec] ;  /* 0x0002fb00ff143b82 */ /* 0x001e220000000800 */
[----:B------:R-:W-:Y:S01]  /*8230*/  SEL R8, RZ, 0xffffffff, P0 ;  /* 0xffffffffff087807 */ /* 0x000fe20000000000 */
[----:B------:R-:W-:Y:S01]  /*8240*/  IMAD.SHL.U32 R3, R3, 0x2, RZ ;  /* 0x0000000203037824 */ /* 0x000fe200078e00ff */
[----:B------:R-:W-:Y:S01]  /*8250*/  SEL R0, RZ, 0x1, P2 ;  /* 0x00000001ff007807 */ /* 0x000fe20001000000 */
[----:B------:R-:W5:Y:S04]  /*8260*/  LD.E.128 R60, desc[UR42][R60.64] ;  /* 0x0000002a3c3c7980 */ /* 0x000f68000c101d00 */
[----:B------:R-:W1:Y:S01]  /*8270*/  @P3 LDC R11, c[0x0][0xbf0] ;  /* 0x0002fc00ff0b3b82 */ /* 0x000e620000000800 */
[----:B------:R-:W-:Y:S01]  /*8280*/  IMAD.SHL.U32 R8, R8, 0x4, RZ ;  /* 0x0000000408087824 */ /* 0x000fe200078e00ff */
[----:B------:R-:W-:Y:S01]  /*8290*/  LOP3.LUT R3, R3, 0x2, R0, 0xe2, !PT ;  /* 0x0000000203037812 */ /* 0x000fe200078ee200 */
[----:B------:R-:W5:Y:S01]  /*82a0*/  LD.E.128 R64, desc[UR42][R64.64] ;  /* 0x0000002a40407980 */ /* 0x000f62000c101d00 */
[----:B------:R-:W-:Y:S01]  /*82b0*/  ISETP.GE.AND P0, PT, R187, UR12, PT ;  /* 0x0000000cbb007c0c */ /* 0x000fe2000bf06270 */
[----:B--2---:R-:W-:Y:S01]  /*82c0*/  IMAD R28, R10, R9, UR46 ;  /* 0x0000002e0a1c7e24 */ /* 0x004fe2000f8e0209 */
[----:B------:R-:W-:Y:S01]  /*82d0*/  LOP3.LUT R3, R8, 0x4, R3, 0xe2, !PT ;  /* 0x0000000408037812 */ /* 0x000fe200078ee203 */
[----:B------:R-:W-:Y:S01]  /*82e0*/  IMAD R0, R209, 0x20, R211 ;  /* 0x00000020d1007824 */ /* 0x000fe200078e02d3 */
[----:B------:R-:W-:Y:S01]  /*82f0*/  SEL R8, RZ, 0xffffffff, P0 ;  /* 0xffffffffff087807 */ /* 0x000fe20000000000 */
[----:B------:R-:W5:Y:S02]  /*8300*/  LD.E.128 R68, desc[UR42][R68.64] ;  /* 0x0000002a44447980 */ /* 0x000f64000c101d00 */
[----:B------:R-:W-:-:S02]  /*8310*/  IMAD R15, R28, 0x40, R0 ;  /* 0x000000401c0f7824 */ /* 0x000fc400078e0200 */
[----:B------:R-:W-:Y:S01]  /*8320*/  IMAD.SHL.U32 R8, R8, 0x8, RZ ;  /* 0x0000000808087824 */ /* 0x000fe200078e00ff */
[----:B------:R-:W-:Y:S01]  /*8330*/  UIMAD UR6, UR10, UR8, URZ ;  /* 0x000000080a0672a4 */ /* 0x000fe2000f8e023f */
[----:B------:R-:W5:Y:S01]  /*8340*/  LD.E.128 R72, desc[UR42][R72.64] ;  /* 0x0000002a48487980 */ /* 0x000f62000c101d00 */
[----:B0-----:R-:W-:Y:S01]  /*8350*/  @P3 IMAD.HI.U32 R0, R15, R20, RZ ;  /* 0x000000140f003227 */ /* 0x001fe200078e00ff */
[----:B------:R-:W-:Y:S02]  /*8360*/  ISETP.GE.AND P1, PT, R186, UR12, PT ;  /* 0x0000000cba007c0c */ /* 0x000fe4000bf26270 */
[----:B------:R-:W-:Y:S01]  /*8370*/  LOP3.LUT R3, R8, 0x8, R3, 0xe2, !PT ;  /* 0x0000000808037812 */ /* 0x000fe200078ee203 */
[----:B------:R-:W-:Y:S01]  /*8380*/  IMAD.MOV.U32 R8, RZ, RZ, R15 ;  /* 0x000000ffff087224 */ /* 0x000fe200078e000f */
[----:B------:R-:W-:Y:S01]  /*8390*/  UIMAD.WIDE.U32 UR4, UR7, UR8, URZ ;  /* 0x00000008070472a5 */ /* 0x000fe2000f8e003f */
[----:B------:R-:W5:Y:S01]  /*83a0*/  LD.E.128 R76, desc[UR42][R76.64] ;  /* 0x0000002a4c4c7980 */ /* 0x000f62000c101d00 */
[----:B------:R-:W-:Y:S01]  /*83b0*/  UIMAD UR6, UR7, UR9, UR6 ;  /* 0x00000009070672a4 */ /* 0x000fe2000f8e0206 */
[----:B-1----:R-:W-:-:S02]  /*83c0*/  @P3 SHF.R.U32.HI R8, RZ, R11, R0 ;  /* 0x0000000bff083219 */ /* 0x002fc40000011600 */
[----:B------:R-:W-:Y:S01]  /*83d0*/  SEL R0, RZ, 0xffffffff, P1 ;  /* 0xffffffffff007807 */ /* 0x000fe20000800000 */
[----:B------:R-:W-:Y:S01]  /*83e0*/  ULDC.64 UR8, c[0x0][0xaf0] ;  /* 0x0002bc0000087ab9 */ /* 0x000fe20000000a00 */
[----:B------:R-:W-:Y:S01]  /*83f0*/  UIADD3 UR5, UR5, UR6, URZ ;  /* 0x0000000605057290 */ /* 0x000fe2000fffe03f */
[--C-:B------:R-:W-:Y:S01]  /*8400*/  SHF.R.S32.HI R11, RZ, 0x1f, R8.reuse ;  /* 0x0000001fff0b7819 */ /* 0x100fe20000011408 */
[----:B------:R-:W-:Y:S01]  /*8410*/  UIMAD UR6, UR11, UR8, URZ ;  /* 0x000000080b0672a4 */ /* 0x000fe2000f8e023f */
[----:B------:R-:W-:Y:S01]  /*8420*/  ISETP.GE.AND P0, PT, R185, UR12, PT ;  /* 0x0000000cb9007c0c */ /* 0x000fe2000bf06270 */
[----:B------:R-:W-:Y:S01]  /*8430*/  IMAD.SHL.U32 R0, R0, 0x10, RZ ;  /* 0x0000001000007824 */ /* 0x000fe200078e00ff */
[----:B------:R-:W-:Y:S01]  /*8440*/  UIMAD.WIDE.U32 UR4, UR45, UR8, UR4 ;  /* 0x000000082d0472a5 */ /* 0x000fe2000f8e0004 */
[----:B------:R-:W-:Y:S01]  /*8450*/  IMAD.MOV R10, RZ, RZ, -R8 ;  /* 0x000000ffff0a7224 */ /* 0x000fe200078e0a08 */
[----:B------:R-:W-:Y:S01]  /*8460*/  UIMAD UR6, UR45, UR9, UR6 ;  /* 0x000000092d0672a4 */ /* 0x000fe2000f8e0206 */
[----:B------:R-:W-:Y:S01]  /*8470*/  SEL R9, RZ, 0xffffffff, P0 ;  /* 0xffffffffff097807 */ /* 0x000fe20000000000 */
[----:B---3--:R-:W-:Y:S01]  /*8480*/  IMAD R11, R11, R12, RZ ;  /* 0x0000000c0b0b7224 */ /* 0x008fe200078e02ff */
[----:B------:R-:W-:Y:S01]  /*8490*/  LOP3.LUT R0, R0, 0x10, R3, 0xe2, !PT ;  /* 0x0000001000007812 */ /* 0x000fe200078ee203 */
[----:B------:R-:W-:Y:S01]  /*84a0*/  IMAD R3, R14, R10, R15 ;  /* 0x0000000a0e037224 */ /* 0x000fe200078e020f */
[----:B------:R-:W-:Y:S01]  /*84b0*/  UIADD3 UR5, UR5, UR6, URZ ;  /* 0x0000000605057290 */ /* 0x000fe2000fffe03f */
[----:B------:R-:W-:Y:S01]  /*84c0*/  IMAD R13, R8, R13, R11 ;  /* 0x0000000d080d7224 */ /* 0x000fe200078e020b */
[----:B------:R-:W5:Y:S01]  /*84d0*/  LD.E.128 R80, desc[UR42][R80.64] ;  /* 0x0000002a50507980 */ /* 0x000f62000c101d00 */
[----:B------:R-:W-:Y:S01]  /*84e0*/  IMAD.SHL.U32 R11, R9, 0x20, RZ ;  /* 0x00000020090b7824 */ /* 0x000fe200078e00ff */
[----:B------:R-:W-:-:S02]  /*84f0*/  ISETP.GE.AND P0, PT, R213, UR12, PT ;  /* 0x0000000cd5007c0c */ /* 0x000fc4000bf06270 */
[----:B------:R-:W5:Y:S01]  /*8500*/  LD.E.128 R84, desc[UR42][R84.64] ;  /* 0x0000002a54547980 */ /* 0x000f62000c101d00 */
[----:B------:R-:W-:Y:S01]  /*8510*/  SHF.R.S32.HI R10, RZ, 0x1f, R3 ;  /* 0x0000001fff0a7819 */ /* 0x000fe20000011403 */
[----:B------:R-:W-:Y:S01]  /*8520*/  IMAD.WIDE.U32 R8, R8, R12, UR4 ;  /* 0x0000000408087e25 */ /* 0x000fe2000f8e000c */
[----:B------:R-:W-:Y:S01]  /*8530*/  LOP3.LUT R0, R11, 0x20, R0, 0xe2, !PT ;  /* 0x000000200b007812 */ /* 0x000fe200078ee200 */
[----:B------:R-:W-:Y:S01]  /*8540*/  ULDC.64 UR4, c[0x0][0xad8] ;  /* 0x0002b60000047ab9 */ /* 0x000fe20000000a00 */
[----:B------:R-:W5:Y:S01]  /*8550*/  LD.E.128 R88, desc[UR42][R88.64] ;  /* 0x0000002a58587980 */ /* 0x000f62000c101d00 */
[----:B------:R-:W-:Y:S01]  /*8560*/  SEL R11, RZ, 0x40, P0 ;  /* 0x00000040ff0b7807 */ /* 0x000fe20000000000 */
[----:B------:R-:W-:Y:S01]  /*8570*/  IMAD R10, R10, UR4, RZ ;  /* 0x000000040a0a7c24 */ /* 0x000fe2000f8e02ff */
[----:B------:R-:W-:Y:S01]  /*8580*/  ULDC.64 UR6, c[0x0][0xa80] ;  /* 0x0002a00000067ab9 */ /* 0x000fe20000000a00 */
[----:B------:R-:W-:Y:S01]  /*8590*/  @!PT LDS RZ, [RZ] ;  /* 0x00000000fffff984 */ /* 0x000fe20000000800 */
[----:B------:R-:W-:Y:S01]  /*85a0*/  @!PT LDS RZ, [RZ] ;  /* 0x00000000fffff984 */ /* 0x000fe20000000800 */
[----:B------:R-:W-:Y:S01]  /*85b0*/  @!PT LDS RZ, [RZ] ;  /* 0x00000000fffff984 */ /* 0x000fe20000000800 */
[----:B------:R-:W-:Y:S01]  /*85c0*/  @!PT LDS RZ, [RZ] ;  /* 0x00000000fffff984 */ /* 0x000fe20000000800 */
[----:B------:R0:W-:Y:S06]  /*85d0*/  MEMBAR.ALL.CTA ;  /* 0x0000000000007992 */ /* 0x0001ec0000008000 */
[----:B0-----:R-:W0:Y:S01]  /*85e0*/  FENCE.VIEW.ASYNC.S ;  /* 0x00000000000073c6 */ /* 0x001e220000000000 */
[----:B------:R-:W-:Y:S01]  /*85f0*/  LOP3.LUT R0, R0, R11, RZ, 0xfc, !PT ;  /* 0x0000000b00007212 */ /* 0x000fe200078efcff */
[----:B------:R-:W-:Y:S01]  /*8600*/  IMAD R11, R3, UR5, R10 ;  /* 0x00000005030b7c24 */ /* 0x000fe2000f8e020a */
[----:B------:R-:W-:Y:S01]  /*8610*/  ULDC UR5, c[0x0][0xa88] ;  /* 0x0002a20000057ab9 */ /* 0x000fe20000000800 */
[----:B------:R-:W-:Y:S01]  /*8620*/  IMAD.IADD R9, R9, 0x1, R13 ;  /* 0x0000000109097824 */ /* 0x000fe200078e020d */
[----:B------:R-:W-:Y:S01]  /*8630*/  ISETP.GE.AND P0, PT, R212, UR12, PT ;  /* 0x0000000cd4007c0c */ /* 0x000fe2000bf06270 */
[----:B------:R-:W-:-:S02]  /*8640*/  IMAD R29, R14, UR5, RZ ;  /* 0x000000050e1d7c24 */ /* 0x000fc4000f8e02ff */
[----:B------:R-:W-:Y:S02]  /*8650*/  IMAD R28, R28, 0x40, R211 ;  /* 0x000000401c1c7824 */ /* 0x000fe400078e02d3 */
[----:B------:R-:W-:Y:S01]  /*8660*/  IMAD.WIDE.U32 R8, R3, UR4, R8 ;  /* 0x0000000403087c25 */ /* 0x000fe2000f8e0008 */
[----:B------:R-:W-:Y:S01]  /*8670*/  SEL R3, RZ, 0x80, P0 ;  /* 0x00000080ff037807 */ /* 0x000fe20000000000 */
[----:B------:R-:W-:Y:S01]  /*8680*/  UIADD3 UR4, UR41, 0x28c20, URZ ;  /* 0x00028c2029047890 */ /* 0x000fe2000fffe03f */
[----:B------:R-:W-:Y:S01]  /*8690*/  ISETP.GE.AND P0, PT, R28, R29, PT ;  /* 0x0000001d1c00720c */ /* 0x000fe20003f06270 */
[----:B------:R-:W-:Y:S01]  /*86a0*/  IMAD.IADD R9, R9, 0x1, R11 ;  /* 0x0000000109097824 */ /* 0x000fe200078e020b */
[----:B------:R-:W-:Y:S01]  /*86b0*/  LEA R26, P1, R8, UR6, 0x1 ;  /* 0x00000006081a7c11 */ /* 0x000fe2000f8208ff */
[----:B------:R-:W-:-:S03]  /*86c0*/  UPRMT UR4, URZ, 0x654, UR4 ;  /* 0x000006543f047896 */ /* 0x000fc60008000004 */
[----:B------:R-:W-:Y:S01]  /*86d0*/  LEA.HI.X R27, R8, UR7, R9, 0x1, P1 ;  /* 0x00000007081b7c11 */ /* 0x000fe200088f0c09 */
[----:B0-----:R0:W1:Y:S01]  /*86e0*/  SHFL.IDX PT, R10, R26, RZ, 0x181f ;  /* 0x00181fff1a0a7589 */ /* 0x00106200000e0000 */
[----:B------:R-:W-:Y:S03]  /*86f0*/  BSSY B0, `(.L_x_3245) ;  /* 0x0000024000007945 */ /* 0x000fe60003800000 */
[----:B------:R0:W2:Y:S01]  /*8700*/  SHFL.IDX PT, R11, R27, RZ, 0x181f ;  /* 0x00181fff1b0b7589 */ /* 0x0000a200000e0000 */
[----:B------:R-:W-:Y:S01]  /*8710*/  SYNCS.ARRIVE.TRANS64.RED.A1T0 RZ, [UR4], RZ ;  /* 0x000000ffffff79a7 */ /* 0x000fe20008100404 */
[----:B------:R-:W-:Y:S01]  /*8720*/  LOP3.LUT R3, R0, R3, RZ, 0xfc, !PT ;  /* 0x0000000300037212 */ /* 0x000fe200078efcff */
[----:B------:R-:W-:Y:S06]  /*8730*/  @P0 BRA `(.L_x_3246) ;  /* 0x00000000007c0947 */ /* 0x000fec0003800000 */
[----:B------:R-:W-:Y:S02]  /*8740*/  ISETP.GE.AND P1, PT, R189, UR12, PT ;  /* 0x0000000cbd007c0c */ /* 0x000fe4000bf26270 */
[----:B------:R-:W-:Y:S02]  /*8750*/  ISETP.GE.AND P0, PT, R16, UR12, PT ;  /* 0x0000000c10007c0c */ /* 0x000fe4000bf06270 */
[----:B------:R-:W-:Y:S02]  /*8760*/  ISETP.GE.AND P5, PT, R188, UR12, PT ;  /* 0x0000000cbc007c0c */ /* 0x000fe4000bfa6270 */
[----:B------:R-:W-:-:S07]  /*8770*/  ISETP.GE.AND P3, PT, R187, UR12, PT ;  /* 0x0000000cbb007c0c */ /* 0x000fce000bf66270 */
[CC--:B-1----:R-:W-:Y:S02]  /*8780*/  @!P1 LEA R12, P2, R189.reuse, R10.reuse, 0x1 ;  /* 0x0000000abd0c9211 */ /* 0x0c2fe400078408ff */
[----:B--2---:R-:W-:Y:S02]  /*8790*/  @!P0 IMAD.WIDE R8, R16, 0x2, R10 ;  /* 0x0000000210088825 */ /* 0x004fe400078e020a */
[----:B------:R-:W-:Y:S02]  /*87a0*/  @!P1 LEA.HI.X R13, R189, R11, R222, 0x1, P2 ;  /* 0x0000000bbd0d9211 */ /* 0x000fe400010f0cde */
[----:B------:R-:W-:Y:S01]  /*87b0*/  ISETP.GE.AND P2, PT, R186, UR12, PT ;  /* 0x0000000cba007c0c */ /* 0x000fe2000bf46270 */
[----:B-----5:R1:W-:Y:S01]  /*87c0*/  @!P0 ST.E.128 desc[UR42][R8.64], R108 ;  /* 0x0000006c08008985 */ /* 0x0203e2000c101d2a */
[----:B------:R-:W-:Y:S02]  /*87d0*/  @!P5 LEA R14, P4, R188, R10, 0x1 ;  /* 0x0000000abc0ed211 */ /* 0x000fe400078808ff */
[----:B------:R-:W-:Y:S01]  /*87e0*/  LOP3.LUT P0, RZ, R0, 0x40, RZ, 0xc0, !PT ;  /* 0x0000004000ff7812 */ /* 0x000fe2000780c0ff */
[----:B------:R2:W-:Y:S01]  /*87f0*/  @!P1 ST.E.128 desc[UR42][R12.64], R32 ;  /* 0x000000200c009985 */ /* 0x0005e2000c101d2a */
[----:B------:R-:W-:-:S02]  /*8800*/  ISETP.GE.AND P1, PT, R185, UR12, PT ;  /* 0x0000000cb9007c0c */ /* 0x000fc4000bf26270 */
[-C--:B------:R-:W-:Y:S02]  /*8810*/  @!P5 LEA.HI.X R15, R188, R11.reuse, R221, 0x1, P4 ;  /* 0x0000000bbc0fd211 */ /* 0x080fe400020f0cdd */
[----:B------:R-:W-:Y:S02]  /*8820*/  LOP3.LUT P4, RZ, R3, 0x80, RZ, 0xc0, !PT ;  /* 0x0000008003ff7812 */ /* 0x000fe4000788c0ff */
[CC--:B------:R-:W-:Y:S01]  /*8830*/  @!P3 LEA R20, P6, R187.reuse, R10.reuse, 0x1 ;  /* 0x0000000abb14b211 */ /* 0x0c0fe200078c08ff */
[----:B------:R3:W-:Y:S03]  /*8840*/  @!P5 ST.E.128 desc[UR42][R14.64], R40 ;  /* 0x000000280e00d985 */ /* 0x0007e6000c101d2a */
[----:B------:R-:W-:Y:S02]  /*8850*/  @!P3 LEA.HI.X R21, R187, R11, R220, 0x1, P6 ;  /* 0x0000000bbb15b211 */ /* 0x000fe400030f0cdc */
[----:B-1----:R-:W-:-:S03]  /*8860*/  @!P2 LEA R8, P5, R186, R10, 0x1 ;  /* 0x0000000aba08a211 */ /* 0x002fc600078a08ff */
[----:B------:R3:W-:Y:S01]  /*8870*/  @!P3 ST.E.128 desc[UR42][R20.64], R52 ;  /* 0x000000341400b985 */ /* 0x0007e2000c101d2a */
[-C--:B------:R-:W-:Y:S02]  /*8880*/  @P0 LEA R24, P3, R213, R10.reuse, 0x1 ;  /* 0x0000000ad5180211 */ /* 0x080fe400078608ff */
[CC--:B--2---:R-:W-:Y:S02]  /*8890*/  @!P1 LEA R12, P6, R185.reuse, R10.reuse, 0x1 ;  /* 0x0000000ab90c9211 */ /* 0x0c4fe400078c08ff */
[-C--:B------:R-:W-:Y:S02]  /*88a0*/  @!P2 LEA.HI.X R9, R186, R11.reuse, R219, 0x1, P5 ;  /* 0x0000000bba09a211 */ /* 0x080fe400028f0cdb */
[----:B------:R-:W-:Y:S02]  /*88b0*/  @P4 LEA R10, P5, R212, R10, 0x1 ;  /* 0x0000000ad40a4211 */ /* 0x000fe400078a08ff */
[-C--:B------:R-:W-:Y:S01]  /*88c0*/  @!P1 LEA.HI.X R13, R185, R11.reuse, R218, 0x1, P6 ;  /* 0x0000000bb90d9211 */ /* 0x080fe200030f0cda */
[----:B------:R3:W-:Y:S01]  /*88d0*/  @!P2 ST.E.128 desc[UR42][R8.64], R60 ;  /* 0x0000003c0800a985 */ /* 0x0007e2000c101d2a */
[----:B------:R-:W-:-:S02]  /*88e0*/  @P0 LEA.HI.X R25, R213, R11, R217, 0x1, P3 ;  /* 0x0000000bd5190211 */ /* 0x000fc400018f0cd9 */
[----:B------:R-:W-:Y:S01]  /*88f0*/  @P4 LEA.HI.X R11, R212, R11, R216, 0x1, P5 ;  /* 0x0000000bd40b4211 */ /* 0x000fe200028f0cd8 */
[----:B------:R3:W-:Y:S04]  /*8900*/  @!P1 ST.E.128 desc[UR42][R12.64], R68 ;  /* 0x000000440c009985 */ /* 0x0007e8000c101d2a */
[----:B------:R3:W-:Y:S04]  /*8910*/  @P0 ST.E.128 desc[UR42][R24.64], R76 ;  /* 0x0000004c18000985 */ /* 0x0007e8000c101d2a */
[----:B------:R3:W-:Y:S02]  /*8920*/  @P4 ST.E.128 desc[UR42][R10.64], R84 ;  /* 0x000000540a004985 */ /* 0x0007e4000c101d2a */
.L_x_3246:
[----:B------:R-:W-:Y:S05]  /*8930*/  BSYNC B0 ;  /* 0x0000000000007941 */ /* 0x000fea0003800000 */
.L_x_3245:
[----:B---3--:R-:W-:Y:S01]  /*8940*/  VIADD R8, R28, 0x20 ;  /* 0x000000201c087836 */ /* 0x008fe20000000000 */
[----:B--2---:R2:W3:Y:S01]  /*8950*/  SHFL.IDX PT, R11, R27, 0x1, 0x181f ;  /* 0x00381f001b0b7f89 */ /* 0x0044e200000e0000 */
[----:B------:R-:W-:Y:S03]  /*8960*/  BSSY B0, `(.L_x_3247) ;  /* 0x0000023000007945 */ /* 0x000fe60003800000 */
[----:B------:R-:W-:Y:S01]  /*8970*/  ISETP.GE.AND P0, PT, R8, R29, PT ;  /* 0x0000001d0800720c */ /* 0x000fe20003f06270 */
[----:B-1----:R2:W1:-:S12]  /*8980*/  SHFL.IDX PT, R10, R26, 0x1, 0x181f ;  /* 0x00381f001a0a7f89 */ /* 0x00245800000e0000 */
[----:B--2---:R-:W-:Y:S05]  /*8990*/  @P0 BRA `(.L_x_3248) ;  /* 0x00000000007c0947 */ /* 0x004fea0003800000 */
[----:B------:R-:W-:Y:S02]  /*89a0*/  ISETP.GE.AND P2, PT, R189, UR12, PT ;  /* 0x0000000cbd007c0c */ /* 0x000fe4000bf46270 */
[----:B------:R-:W-:Y:S02]  /*89b0*/  ISETP.GE.AND P3, PT, R16, UR12, PT ;  /* 0x0000000c10007c0c */ /* 0x000fe4000bf66270 */
[----:B------:R-:W-:Y:S02]  /*89c0*/  ISETP.GE.AND P5, PT, R188, UR12, PT ;  /* 0x0000000cbc007c0c */ /* 0x000fe4000bfa6270 */
[----:B------:R-:W-:Y:S02]  /*89d0*/  ISETP.GE.AND P4, PT, R187, UR12, PT ;  /* 0x0000000cbb007c0c */ /* 0x000fe4000bf86270 */
[----:B------:R-:W-:-:S05]  /*89e0*/  LOP3.LUT P1, RZ, R0, 0x40, RZ, 0xc0, !PT ;  /* 0x0000004000ff7812 */ /* 0x000fca000782c0ff */
[CC--:B-1----:R-:W-:Y:S02]  /*89f0*/  @!P2 LEA R12, P0, R189.reuse, R10.reuse, 0x1 ;  /* 0x0000000abd0ca211 */ /* 0x0c2fe400078008ff */
[----:B---3--:R-:W-:Y:S02]  /*8a00*/  @!P3 IMAD.WIDE R8, R16, 0x2, R10 ;  /* 0x000000021008b825 */ /* 0x008fe400078e020a */
[-C--:B------:R-:W-:Y:S02]  /*8a10*/  @!P2 LEA.HI.X R13, R189, R11.reuse, R222, 0x1, P0 ;  /* 0x0000000bbd0da211 */ /* 0x080fe400000f0cde */
[----:B------:R-:W-:Y:S01]  /*8a20*/  @!P5 LEA R14, P0, R188, R10, 0x1 ;  /* 0x0000000abc0ed211 */ /* 0x000fe200078008ff */
[----:B-----5:R1:W-:Y:S01]  /*8a30*/  @!P3 ST.E.128 desc[UR42][R8.64], R4 ;  /* 0x000000040800b985 */ /* 0x0203e2000c101d2a */
[----:B------:R-:W-:Y:S02]  /*8a40*/  ISETP.GE.AND P3, PT, R186, UR12, PT ;  /* 0x0000000cba007c0c */ /* 0x000fe4000bf66270 */
[----:B------:R-:W-:Y:S01]  /*8a50*/  @!P5 LEA.HI.X R15, R188, R11, R221, 0x1, P0 ;  /* 0x0000000bbc0fd211 */ /* 0x000fe200000f0cdd */
[----:B------:R2:W-:Y:S01]  /*8a60*/  @!P2 ST.E.128 desc[UR42][R12.64], R36 ;  /* 0x000000240c00a985 */ /* 0x0005e2000c101d2a */
[----:B------:R-:W-:-:S02]  /*8a70*/  ISETP.GE.AND P2, PT, R185, UR12, PT ;  /* 0x0000000cb9007c0c */ /* 0x000fc4000bf46270 */
[----:B------:R-:W-:Y:S01]  /*8a80*/  LOP3.LUT P0, RZ, R3, 0x80, RZ, 0xc0, !PT ;  /* 0x0000008003ff7812 */ /* 0x000fe2000780c0ff */
[----:B------:R2:W-:Y:S01]  /*8a90*/  @!P5 ST.E.128 desc[UR42][R14.64], R44 ;  /* 0x0000002c0e00d985 */ /* 0x0005e2000c101d2a */
[----:B------:R-:W-:-:S04]  /*8aa0*/  @!P4 LEA R20, P6, R187, R10, 0x1 ;  /* 0x0000000abb14c211 */ /* 0x000fc800078c08ff */
[----:B------:R-:W-:Y:S02]  /*8ab0*/  @!P4 LEA.HI.X R21, R187, R11, R220, 0x1, P6 ;  /* 0x0000000bbb15c211 */ /* 0x000fe400030f0cdc */
[----:B------:R-:W-:-:S03]  /*8ac0*/  @!P3 LEA R24, P5, R186, R10, 0x1 ;  /* 0x0000000aba18b211 */ /* 0x000fc600078a08ff */
[----:B------:R2:W-:Y:S01]  /*8ad0*/  @!P4 ST.E.128 desc[UR42][R20.64], R56 ;  /* 0x000000381400c985 */ /* 0x0005e2000c101d2a */
[-C--:B-1----:R-:W-:Y:S02]  /*8ae0*/  @!P2 LEA R4, P6, R185, R10.reuse, 0x1 ;  /* 0x0000000ab904a211 */ /* 0x082fe400078c08ff */
[-C--:B------:R-:W-:Y:S02]  /*8af0*/  @P1 LEA R6, P4, R213, R10.reuse, 0x1 ;  /* 0x0000000ad5061211 */ /* 0x080fe400078808ff */
        /* <DEDUP_REMOVED lines=9> */
.L_x_3248:
[----:B------:R-:W-:Y:S05]  /*8b90*/  BSYNC B0 ;  /* 0x0000000000007941 */ /* 0x000fea0003800000 */
.L_x_3247:
[----:B------:R-:W4:Y:S02]  /*8ba0*/  LDC R0, c[0x0][0xc34] ;  /* 0x00030d00ff007b82 */ /* 0x000f240000000800 */
[----:B----4-:R-:W-:-:S13]  /*8bb0*/  ISETP.LE.AND P0, PT, R0, UR47, PT ;  /* 0x0000002f00007c0c */ /* 0x010fda000bf03270 */
[----:B------:R-:W-:Y:S05]  /*8bc0*/  @!P0 BRA `(.L_x_3249) ;  /* 0xffffff8400088947 */ /* 0x000fea000383ffff */
[----:B------:R-:W-:Y:S05]  /*8bd0*/  EXIT ;  /* 0x000000000000794d */ /* 0x000fea0003800000 */
.L_x_3212:
[----:B------:R-:W-:-:S08]  /*8be0*/  NOP ;  /* 0x0000000000007918 */ /* 0x000fd00000000000 */
[----:B------:R-:W0:-:S00]  /*8bf0*/  USETMAXREG.DEALLOC.CTAPOOL 0x18 ;  /* 0x00000018000079c8 */ /* 0x000e0000080e0500 */
        /* <DEDUP_REMOVED lines=9> */
[C---:B------:R-:W-:Y:S01]  /*8c90*/  IMAD.SHL.U32 R2, R0.reuse, 0x8, RZ ;  /* 0x0000000800027824 */ /* 0x040fe200078e00ff */
[----:B------:R-:W-:Y:S01]  /*8ca0*/  LOP3.LUT R5, R0, 0x7f, RZ, 0xc0, !PT ;  /* 0x0000007f00057812 */ /* 0x000fe200078ec0ff */
[----:B------:R-:W-:Y:S01]  /*8cb0*/  UMOV UR36, 0x400 ;  /* 0x0000040000247882 */ /* 0x000fe20000000000 */
[----:B------:R-:W-:Y:S01]  /*8cc0*/  IMAD.MOV.U32 R18, RZ, RZ, RZ ;  /* 0x000000ffff127224 */ /* 0x000fe200078e00ff */
[----:B------:R-:W-:Y:S01]  /*8cd0*/  ULDC.64 UR40, c[0x0][0x198] ;  /* 0x0000660000287ab9 */ /* 0x000fe20000000a00 */
[----:B0-----:R-:W-:Y:S01]  /*8ce0*/  LOP3.LUT R3, R2, 0x1f8, RZ, 0xc0, !PT ;  /* 0x000001f802037812 */ /* 0x001fe200078ec0ff */
[----:B------:R-:W-:Y:S01]  /*8cf0*/  IMAD.U32 R2, RZ, RZ, UR5 ;  /* 0x00000005ff027e24 */ /* 0x000fe2000f8e00ff */
[----:B------:R-:W-:Y:S02]  /*8d00*/  ULDC UR38, c[0x0][0xc] ;  /* 0x0000030000267ab9 */ /* 0x000fe40000000800 */
[----:B------:R-:W-:Y:S01]  /*8d10*/  LOP3.LUT R4, R3, 0x38, R0, 0x78, !PT ;  /* 0x0000003803047812 */ /* 0x000fe200078e7800 */
[----:B------:R-:W-:Y:S01]  /*8d20*/  IMAD.SHL.U32 R3, R5, 0x8, RZ ;  /* 0x0000000805037824 */ /* 0x000fe200078e00ff */
[----:B------:R-:W-:-:S04]  /*8d30*/  SHF.R.U32.HI R5, RZ, 0x3, R5 ;  /* 0x00000003ff057819 */ /* 0x000fc80000011605 */
[----:B------:R-:W-:Y:S01]  /*8d40*/  LOP3.LUT R3, R4, 0x200, R3, 0xf8, !PT ;  /* 0x0000020004037812 */ /* 0x000fe200078ef803 */
[----:B------:R-:W-:-:S05]  /*8d50*/  IMAD.SHL.U32 R4, R0, 0x10, RZ ;  /* 0x0000001000047824 */ /* 0x000fca00078e00ff */
[----:B------:R-:W-:Y:S01]  /*8d60*/  LOP3.LUT R0, R5, 0x70, R4, 0xf8, !PT ;  /* 0x0000007005007812 */ /* 0x000fe200078ef804 */
[----:B------:R-:W-:Y:S01]  /*8d70*/  IMAD.MOV.U32 R0, RZ, RZ, 0x1 ;  /* 0x00000001ff007424 */ /* 0x000fe200078e00ff */
[----:B-1----:R-:W-:-:S06]  /*8d80*/  ULEA UR36, UR4, UR36, 0x18 ;  /* 0x0000002404247291 */ /* 0x002fcc000f8ec03f */
[----:B------:R-:W-:-:S05]  /*8d90*/  LEA R3, R3, UR36, 0x1 ;  /* 0x0000002403037c11 */ /* 0x000fca000f8e08ff */
[----:B------:R0:W-:Y:S04]  /*8da0*/  STL [R1+0x28], R3 ;  /* 0x0000280301007387 */ /* 0x0001e80000100800 */
[----:B------:R0:W-:Y:S04]  /*8db0*/  STL [R1+0x20], R2 ;  /* 0x0000200201007387 */ /* 0x0001e80000100800 */
[----:B------:R0:W-:Y:S04]  /*8dc0*/  STL [R1], R0 ;  /* 0x0000000001007387 */ /* 0x0001e80000100800 */
[----:B------:R0:W-:Y:S02]  /*8dd0*/  STL [R1+0x30], RZ ;  /* 0x000030ff01007387 */ /* 0x0001e40000100800 */
.L_x_3342:
[----:B------:R-:W2:Y:S01]  /*8de0*/  LDL R4, [R1+0x20] ;  /* 0x0000200001047983 */ /* 0x000ea20000100800 */
        /* <DEDUP_REMOVED lines=15> */
[----:B--2---:R-:W-:-:S04]  /*8ee0*/  @P0 IMAD.HI.U32 R0, R4, R0, RZ ;  /* 0x0000000004000227 */ /* 0x004fc800078e00ff */
[----:B------:R-:W-:Y:S01]  /*8ef0*/  IMAD.MOV.U32 R6, RZ, RZ, R4 ;  /* 0x000000ffff067224 */ /* 0x000fe200078e0004 */
[----:B0-----:R-:W-:Y:S02]  /*8f00*/  @P0 SHF.R.U32.HI R6, RZ, R5, R0 ;  /* 0x00000005ff060219 */ /* 0x001fe40000011600 */
[----:B------:R-:W-:-:S03]  /*8f10*/  PLOP3.LUT P0, PT, PT, PT, UP0, 0x80, 0x0 ;  /* 0x000000000000781c */ /* 0x000fc60003f0f008 */
[----:B-1----:R-:W-:Y:S01]  /*8f20*/  @P1 IMAD.HI.U32 R2, R6, R2, RZ ;  /* 0x0000000206021227 */ /* 0x002fe200078e00ff */
[----:B------:R0:W-:Y:S03]  /*8f30*/  STL [R1+0x18], R6 ;  /* 0x0000180601007387 */ /* 0x0001e60000100800 */
[----:B------:R-:W-:Y:S01]  /*8f40*/  IMAD.MOV.U32 R19, RZ, RZ, R6 ;  /* 0x000000ffff137224 */ /* 0x000fe200078e0006 */
[----:B------:R-:W-:Y:S02]  /*8f50*/  @P1 SHF.R.U32.HI R19, RZ, R3, R2 ;  /* 0x00000003ff131219 */ /* 0x000fe40000011602 */
[----:B------:R-:W1:Y:S03]  /*8f60*/  LDC R2, c[0x0][0x2f0] ;  /* 0x0000bc00ff027b82 */ /* 0x000e660000000800 */
[----:B------:R-:W-:Y:S01]  /*8f70*/  IMAD.MOV R0, RZ, RZ, -R19 ;  /* 0x000000ffff007224 */ /* 0x000fe200078e0a13 */
[----:B------:R0:W-:Y:S03]  /*8f80*/  STL [R1+0x10], R19 ;  /* 0x0000101301007387 */ /* 0x0001e60000100800 */
[----:B------:R-:W-:-:S02]  /*8f90*/  IMAD R17, R17, R0, R6 ;  /* 0x0000000011117224 */ /* 0x000fc400078e0206 */
[----:B-1----:R-:W-:-:S04]  /*8fa0*/  IMAD R4, R2, UR4, RZ ;  /* 0x0000000402047c24 */ /* 0x002fc8000f8e02ff */
[----:B------:R-:W-:Y:S01]  /*8fb0*/  VIADD R0, R4, 0x3f ;  /* 0x0000003f04007836 */ /* 0x000fe20000000000 */
[----:B------:R0:W-:Y:S04]  /*8fc0*/  STL [R1+0x2c], R4 ;  /* 0x00002c0401007387 */ /* 0x0001e80000100800 */
        /* <DEDUP_REMOVED lines=21> */
.L_x_3251:
        /* <DEDUP_REMOVED lines=9> */
[----:B0-----:R-:W-:Y:S02]  /*91b0*/  IMAD.U32 R4, RZ, RZ, UR6 ;  /* 0x00000006ff047e24 */ /* 0x001fe4000f8e00ff */
        /* <DEDUP_REMOVED lines=9> */
[----:B--2---:R-:W-:Y:S05]  /*9250*/  CALL.ABS.NOINC R2 ;  /* 0x0000000002007343 */ /* 0x004fea0003c00000 */
.L_x_3253:
        /* <DEDUP_REMOVED lines=15> */
.L_x_3252:
[----:B------:R-:W-:Y:S01]  /*9350*/  ULDC.64 UR4, c[0x0][0x9f8] ;  /* 0x00027e0000047ab9 */ /* 0x000fe20000000a00 */
[----:B------:R-:W2:Y:S01]  /*9360*/  LDL R16, [R1+0x1c] ;  /* 0x00001c0001107983 */ /* 0x000ea20000100800 */
[----:B------:R-:W-:-:S04]  /*9370*/  ISETP.NE.U32.AND P0, PT, RZ, UR4, PT ;  /* 0x00000004ff007c0c */ /* 0x000fc8000bf05070 */
[----:B------:R-:W-:-:S13]  /*9380*/  ISETP.NE.AND.EX P0, PT, RZ, UR5, PT, P0 ;  /* 0x00000005ff007c0c */ /* 0x000fda000bf05300 */
[----:B------:R-:W1:Y:S02]  /*9390*/  @P0 LDC.64 R2, c[0x0][0x9f8] ;  /* 0x00027e00ff020b82 */ /* 0x000e640000000a00 */
[----:B-1----:R-:W-:-:S05]  /*93a0*/  @P0 IMAD.WIDE R2, R19, 0x4, R2 ;  /* 0x0000000413020825 */ /* 0x002fca00078e0202 */
[----:B0-----:R0:W3:Y:S01]  /*93b0*/  @P0 LDG.E R19, desc[UR42][R2.64] ;  /* 0x0000002a02130981 */ /* 0x0010e2000c1e1900 */
[----:B------:R-:W-:Y:S01]  /*93c0*/  UMOV UR4, 0xffffffff ;  /* 0xffffffff00047882 */ /* 0x000fe20000000000 */
[----:B0-----:R-:W0:Y:S02]  /*93d0*/  LDC.64 R2, c[0x0][0x418] ;  /* 0x00010600ff027b82 */ /* 0x001e240000000a00 */
[----:B0-----:R-:W-:-:S04]  /*93e0*/  ISETP.NE.U32.AND P0, PT, R2, RZ, PT ;  /* 0x000000ff0200720c */ /* 0x001fc80003f05070 */
[----:B------:R-:W-:-:S04]  /*93f0*/  ISETP.NE.AND.EX P1, PT, R3, RZ, PT, P0 ;  /* 0x000000ff0300720c */ /* 0x000fc80003f25300 */
[----:B------:R-:W-:Y:S01]  /*9400*/  P2R R0, PR, RZ, 0x2 ;  /* 0x00000002ff007803 */ /* 0x000fe20000000000 */
[----:B--2---:R-:W-:-:S05]  /*9410*/  VIADD R8, R16, 0xffffffff ;  /* 0xffffffff10087836 */ /* 0x004fca0000000000 */
[----:B------:R0:W-:Y:S04]  /*9420*/  STL [R1+0x14], R8 ;  /* 0x0000140801007387 */ /* 0x0001e80000100800 */
[----:B------:R0:W-:Y:S01]  /*9430*/  STL [R1+0xc], R0 ;  /* 0x00000c0001007387 */ /* 0x0001e20000100800 */
[----:B---3--:R-:W-:Y:S02]  /*9440*/  SHF.R.S32.HI R7, RZ, 0x1f, R19 ;  /* 0x0000001fff077819 */ /* 0x008fe40000011413 */
[----:B------:R-:W-:-:S03]  /*9450*/  SEL R16, R19, RZ, !P1 ;  /* 0x000000ff13107207 */ /* 0x000fc60004800000 */
[----:B------:R0:W-:Y:S01]  /*9460*/  STL [R1+0x4], R7 ;  /* 0x0000040701007387 */ /* 0x0001e20000100800 */
[----:B------:R-:W-:Y:S05]  /*9470*/  BRA.DIV UR4, `(.L_x_3254) ;  /* 0x0000004604bc7947 */ /* 0x000fea000b800000 */
[----:B0-----:R-:W0:Y:S02]  /*9480*/  S2R R0, SR_TID.X ;  /* 0x0000000000007919 */ /* 0x001e240000002100 */
[----:B0-----:R-:W-:-:S04]  /*9490*/  SHF.R.U32.HI R0, RZ, 0x5, R0 ;  /* 0x00000005ff007819 */ /* 0x001fc80000011600 */
[----:B------:R-:W-:-:S05]  /*94a0*/  LOP3.LUT R0, R0, 0x3, RZ, 0xc0, !PT ;  /* 0x0000000300007812 */ /* 0x000fca00078ec0ff */
[----:B------:R0:W1:Y:S02]  /*94b0*/  SHFL.IDX PT, R14, R0, RZ, 0x1f ;  /* 0x00001fff000e7589 */ /* 0x00006400000e0000 */
.L_x_3359:
        /* <DEDUP_REMOVED lines=8> */
.L_x_3362:
[----:B------:R-:W-:Y:S05]  /*9540*/  @!P6 BRA `(.L_x_3255) ;  /* 0x0000000000e8e947 */ /* 0x000fea0003800000 */
[----:B------:R1:W-:Y:S01]  /*9550*/  STL [R1+0x24], R8 ;  /* 0x0000240801007387 */ /* 0x0003e20000100800 */
[----:B------:R-:W-:Y:S01]  /*9560*/  IMAD.MOV.U32 R16, RZ, RZ, R19 ;  /* 0x000000ffff107224 */ /* 0x000fe200078e0013 */
[----:B------:R-:W-:Y:S06]  /*9570*/  @!P1 BRA `(.L_x_3257) ;  /* 0x00000000004c9947 */ /* 0x000fec0003800000 */
[----:B------:R-:W2:Y:S01]  /*9580*/  LDC R6, c[0x0][0x43c] ;  /* 0x00010f00ff067b82 */ /* 0x000ea20000000800 */
[----:B0-----:R-:W-:Y:S01]  /*9590*/  IMAD.MOV.U32 R0, RZ, RZ, R8 ;  /* 0x000000ffff007224 */ /* 0x001fe200078e0008 */
[----:B------:R-:W-:Y:S01]  /*95a0*/  ULDC.64 UR4, c[0x0][0x428] ;  /* 0x00010a0000047ab9 */ /* 0x000fe20000000a00 */
[----:B--2---:R-:W-:-:S13]  /*95b0*/  ISETP.NE.AND P0, PT, R6, 0x1, PT ;  /* 0x000000010600780c */ /* 0x004fda0003f05270 */
        /* <DEDUP_REMOVED lines=11> */
[----:B------:R-:W-:-:S04]  /*9670*/  IMAD R0, R19, UR5, R6 ;  /* 0x0000000513007c24 */ /* 0x000fc8000f8e0206 */
[----:B------:R-:W-:-:S05]  /*9680*/  IMAD.IADD R0, R5, 0x1, R0 ;  /* 0x0000000105007824 */ /* 0x000fca00078e0200 */
[----:B------:R-:W-:-:S05]  /*9690*/  LEA.HI.X R3, R4, R3, R0, 0x2, P0 ;  /* 0x0000000304037211 */ /* 0x000fca00000f1400 */
[----:B------:R2:W5:Y:S02]  /*96a0*/  LDG.E R16, desc[UR42][R2.64] ;  /* 0x0000002a02107981 */ /* 0x000564000c1e1900 */
.L_x_3257:
[----:B--2---:R-:W2:Y:S01]  /*96b0*/  LDL R2, [R1] ;  /* 0x0000000001027983 */ /* 0x004ea20000100800 */
[----:B0-----:R-:W-:Y:S02]  /*96c0*/  LEA R0, R18, UR36, 0x3 ;  /* 0x0000002412007c11 */ /* 0x001fe4000f8e18ff */
[----:B--2---:R-:W-:-:S04]  /*96d0*/  SHF.L.U32 R2, R2, 0x1f, RZ ;  /* 0x0000001f02027819 */ /* 0x004fc800000006ff */
[----:B------:R-:W0:Y:S02]  /*96e0*/  SYNCS.PHASECHK.TRANS64.TRYWAIT P0, [R0+URZ+0x28c40], R2 ;  /* 0x028c4002000075a7 */ /* 0x000e24000800017f */
[----:B0-----:R-:W-:Y:S05]  /*96f0*/  @!P0 BRA `(.L_x_3258) ;  /* 0x0000004400708947 */ /* 0x001fea0003800000 */
.L_x_3363:
        /* <DEDUP_REMOVED lines=11> */
.L_x_3259:
[----:B0-----:R-:W2:Y:S01]  /*97b0*/  LDL R2, [R1+0x24] ;  /* 0x0000240001027983 */ /* 0x001ea20000100800 */
[----:B------:R-:W-:Y:S01]  /*97c0*/  R2UR UR8, R18 ;  /* 0x00000000120872ca */ /* 0x000fe200000e0000 */
[----:B------:R-:W-:Y:S01]  /*97d0*/  UIADD3 UR4, UP0, UR40, 0x370, URZ ;  /* 0x0000037028047890 */ /* 0x000fe2000ff1e03f */
[----:B------:R-:W-:Y:S01]  /*97e0*/  R2UR UR9, R0 ;  /* 0x00000000000972ca */ /* 0x000fe200000e0000 */
[----:B------:R-:W-:Y:S01]  /*97f0*/  UMOV UR6, 0x0 ;  /* 0x0000000000067882 */ /* 0x000fe20000000000 */
[----:B------:R-:W-:Y:S01]  /*9800*/  R2UR UR12, R17 ;  /* 0x00000000110c72ca */ /* 0x000fe200000e0000 */
[----:B------:R-:W-:Y:S01]  /*9810*/  UIADD3.X UR5, URZ, UR41, URZ, UP0, !UPT ;  /* 0x000000293f057290 */ /* 0x000fe200087fe43f */
[----:B-----5:R-:W-:Y:S01]  /*9820*/  R2UR UR13, R16 ;  /* 0x00000000100d72ca */ /* 0x020fe200000e0000 */
[----:B------:R-:W-:Y:S01]  /*9830*/  UMOV UR7, 0x14f00000 ;  /* 0x14f0000000077882 */ /* 0x000fe20000000000 */
[----:B------:R-:W-:Y:S01]  /*9840*/  PLOP3.LUT P0, PT, PT, PT, PT, 0x80, 0x0 ;  /* 0x000000000000781c */ /* 0x000fe20003f0f070 */
[----:B------:R-:W-:-:S03]  /*9850*/  UMOV UR10, URZ ;  /* 0x0000003f000a7c82 */ /* 0x000fc60008000000 */
[----:B------:R-:W-:Y:S01]  /*9860*/  P2R R0, PR, RZ, 0x1 ;  /* 0x00000001ff007803 */ /* 0x000fe20000000000 */
[----:B------:R-:W-:Y:S02]  /*9870*/  ULEA UR8, UR8, UR36, 0xd ;  /* 0x0000002408087291 */ /* 0x000fe4000f8e683f */
[----:B------:R-:W-:Y:S02]  /*9880*/  UIADD3 UR9, UR9, 0x28c30, URZ ;  /* 0x00028c3009097890 */ /* 0x000fe4000fffe03f */
[----:B------:R-:W-:Y:S01]  /*9890*/  UIADD3 UR8, UR8, 0x22400, URZ ;  /* 0x0002240008087890 */ /* 0x000fe2000fffe03f */
[----:B------:R3:W-:Y:S01]  /*98a0*/  STL [R1+0x8], R0 ;  /* 0x0000080001007387 */ /* 0x0007e20000100800 */
[----:B--2---:R-:W-:-:S13]  /*98b0*/  R2UR UR11, R2 ;  /* 0x00000000020b72ca */ /* 0x004fda00000e0000 */
[----:B------:R-:W-:-:S09]  /*98c0*/  USHF.L.U32 UR11, UR11, 0x6, URZ ;  /* 0x000000060b0b7899 */ /* 0x000fd2000800063f */
[----:B------:R3:W-:Y:S02]  /*98d0*/  UTMALDG.4D [UR8], [UR4], desc[UR6] ;  /* 0x00000608040075b4 */ /* 0x0007e40008019000 */
[----:B---3--:R-:W-:Y:S01]  /*98e0*/  NOP ;  /* 0x0000000000007918 */ /* 0x008fe20000000000 */
.L_x_3255:
        /* <DEDUP_REMOVED lines=21> */
[----:B0-2---:R-:W-:Y:S05]  /*9a40*/  CALL.ABS.NOINC R2 ;  /* 0x0000000002007343 */ /* 0x005fea0003c00000 */
.L_x_3260:
[----:B------:R-:W2:Y:S01]  /*9a50*/  LDL.LU R5, [R1+0x10] ;  /* 0x0000100001057983 */ /* 0x000ea20000300800 */
[----:B0-----:R-:W-:Y:S01]  /*9a60*/  SHF.R.S32.HI R0, RZ, 0x1f, R17 ;  /* 0x0000001fff007819 */ /* 0x001fe20000011411 */
[----:B------:R-:W-:Y:S01]  /*9a70*/  ULDC.64 UR4, c[0x0][0x2d8] ;  /* 0x0000b60000047ab9 */ /* 0x000fe20000000a00 */
[----:B-1----:R-:W0:Y:S01]  /*9a80*/  LDC R8, c[0x0][0x448] ;  /* 0x00011200ff087b82 */ /* 0x002e220000000800 */
[----:B------:R-:W3:Y:S01]  /*9a90*/  LDL.LU R4, [R1+0x18] ;  /* 0x0000180001047983 */ /* 0x000ee20000300800 */
[----:B------:R-:W-:-:S03]  /*9aa0*/  ULDC UR6, c[0x0][0x2b8] ;  /* 0x0000ae0000067ab9 */ /* 0x000fc60000000800 */
[----:B------:R-:W4:Y:S01]  /*9ab0*/  LDL R9, [R1+0x20] ;  /* 0x0000200001097983 */ /* 0x000f220000100800 */
[----:B------:R-:W-:Y:S02]  /*9ac0*/  IMAD R0, R0, UR4, RZ ;  /* 0x0000000400007c24 */ /* 0x000fe4000f8e02ff */
[----:B------:R-:W-:-:S04]  /*9ad0*/  IMAD.WIDE.U32 R2, R17, UR4, RZ ;  /* 0x0000000411027c25 */ /* 0x000fc8000f8e00ff */
[----:B------:R-:W-:Y:S01]  /*9ae0*/  IMAD R0, R17, UR5, R0 ;  /* 0x0000000511007c24 */ /* 0x000fe2000f8e0200 */
[----:B------:R-:W-:-:S03]  /*9af0*/  ULDC.64 UR4, c[0x0][0x2e0] ;  /* 0x0000b80000047ab9 */ /* 0x000fc60000000a00 */
[----:B------:R-:W-:Y:S01]  /*9b00*/  IMAD.IADD R3, R3, 0x1, R0 ;  /* 0x0000000103037824 */ /* 0x000fe200078e0200 */
[----:B0-----:R-:W-:-:S13]  /*9b10*/  ISETP.NE.AND P0, PT, R8, 0x1, PT ;  /* 0x000000010800780c */ /* 0x001fda0003f05270 */
[----:B------:R-:W0:Y:S08]  /*9b20*/  @P0 LDC R6, c[0x0][0x44c] ;  /* 0x00011300ff060b82 */ /* 0x000e300000000800 */
[----:B------:R-:W1:Y:S01]  /*9b30*/  @P0 LDC R7, c[0x0][0x450] ;  /* 0x00011400ff070b82 */ /* 0x000e620000000800 */
[----:B--2---:R-:W-:Y:S01]  /*9b40*/  SHF.R.S32.HI R0, RZ, 0x1f, R5 ;  /* 0x0000001fff007819 */ /* 0x004fe20000011405 */
[----:B------:R-:W-:-:S04]  /*9b50*/  IMAD.WIDE.U32 R2, R5, UR4, R2 ;  /* 0x0000000405027c25 */ /* 0x000fc8000f8e0002 */
[----:B---3--:R-:W-:Y:S02]  /*9b60*/  IMAD.MOV R4, RZ, RZ, -R4 ;  /* 0x000000ffff047224 */ /* 0x008fe400078e0a04 */
[----:B------:R-:W-:Y:S01]  /*9b70*/  IMAD R0, R0, UR4, RZ ;  /* 0x0000000400007c24 */ /* 0x000fe2000f8e02ff */
[----:B------:R-:W-:Y:S02]  /*9b80*/  ULDC UR4, c[0x0][0xc38] ;  /* 0x00030e0000047ab9 */ /* 0x000fe40000000800 */
[----:B----4-:R-:W-:Y:S02]  /*9b90*/  IMAD R4, R4, UR4, R9 ;  /* 0x0000000404047c24 */ /* 0x010fe4000f8e0209 */
[----:B------:R2:W5:Y:S01]  /*9ba0*/  LDL R9, [R1+0x28] ;  /* 0x0000280001097983 */ /* 0x0005620000100800 */
[----:B------:R-:W-:Y:S01]  /*9bb0*/  IMAD R0, R5, UR5, R0 ;  /* 0x0000000505007c24 */ /* 0x000fe2000f8e0200 */
[----:B------:R-:W-:Y:S01]  /*9bc0*/  ULDC.64 UR4, c[0x0][0x2d0] ;  /* 0x0000b40000047ab9 */ /* 0x000fe20000000a00 */
[----:B------:R-:W3:Y:S02]  /*9bd0*/  S2R R5, SR_TID.X ;  /* 0x0000000000057919 */ /* 0x000ee40000002100 */
[----:B------:R-:W-:Y:S01]  /*9be0*/  IMAD.IADD R3, R3, 0x1, R0 ;  /* 0x0000000103037824 */ /* 0x000fe200078e0200 */
[----:B---3--:R-:W-:-:S04]  /*9bf0*/  LOP3.LUT R5, R5, 0x7f, RZ, 0xc0, !PT ;  /* 0x0000007f05057812 */ /* 0x008fc800078ec0ff */
[----:B------:R-:W-:Y:S02]  /*9c00*/  SHF.R.U32.HI R10, RZ, 0x3, R5 ;  /* 0x00000003ff0a7819 */ /* 0x000fe40000011605 */
[----:B------:R-:W3:Y:S02]  /*9c10*/  S2R R5, SR_TID.X ;  /* 0x0000000000057919 */ /* 0x000ee40000002100 */
[----:B---3--:R-:W-:-:S05]  /*9c20*/  IMAD.SHL.U32 R5, R5, 0x10, RZ ;  /* 0x0000001005057824 */ /* 0x008fca00078e00ff */
[----:B------:R-:W-:-:S05]  /*9c30*/  LOP3.LUT R5, R10, 0x70, R5, 0xf8, !PT ;  /* 0x000000700a057812 */ /* 0x000fca00078ef805 */
[----:B------:R-:W-:Y:S01]  /*9c40*/  IMAD R0, R4, 0x40, R5 ;  /* 0x0000004004007824 */ /* 0x000fe200078e0205 */
[----:B------:R-:W3:Y:S03]  /*9c50*/  S2R R10, SR_TID.X ;  /* 0x00000000000a7919 */ /* 0x000ee60000002100 */
        /* <DEDUP_REMOVED lines=9> */
[----:B------:R-:W-:Y:S01]  /*9cf0*/  SHF.R.S32.HI R5, RZ, 0x1f, R0 ;  /* 0x0000001fff057819 */ /* 0x000fe20000011400 */
[----:B------:R-:W-:Y:S02]  /*9d00*/  ULDC.64 UR4, c[0x0][0x2c8] ;  /* 0x0000b20000047ab9 */ /* 0x000fe40000000a00 */
[----:B------:R-:W-:Y:S02]  /*9d10*/  IMAD.IADD R3, R3, 0x1, R6 ;  /* 0x0000000103037824 */ /* 0x000fe400078e0206 */
[----:B------:R-:W-:Y:S02]  /*9d20*/  IMAD R5, R5, UR4, RZ ;  /* 0x0000000405057c24 */ /* 0x000fe4000f8e02ff */
[----:B------:R-:W-:-:S04]  /*9d30*/  IMAD.WIDE.U32 R2, R0, UR4, R2 ;  /* 0x0000000400027c25 */ /* 0x000fc8000f8e0002 */
[----:B---3--:R-:W-:Y:S02]  /*9d40*/  IMAD.SHL.U32 R10, R10, 0x8, RZ ;  /* 0x000000080a0a7824 */ /* 0x008fe400078e00ff */
[----:B------:R-:W-:Y:S01]  /*9d50*/  IMAD R5, R0, UR5, R5 ;  /* 0x0000000500057c24 */ /* 0x000fe2000f8e0205 */
[----:B------:R-:W-:Y:S02]  /*9d60*/  ULDC.64 UR4, c[0x0][0x280] ;  /* 0x0000a00000047ab9 */ /* 0x000fe40000000a00 */
[----:B------:R-:W-:Y:S01]  /*9d70*/  LOP3.LUT R10, R10, 0x38, RZ, 0xc0, !PT ;  /* 0x000000380a0a7812 */ /* 0x000fe200078ec0ff */
[----:B------:R-:W-:Y:S01]  /*9d80*/  IMAD.IADD R5, R3, 0x1, R5 ;  /* 0x0000000103057824 */ /* 0x000fe200078e0205 */
[----:B------:R-:W-:Y:S01]  /*9d90*/  LEA R0, P1, R2, UR4, 0x1 ;  /* 0x0000000402007c11 */ /* 0x000fe2000f8208ff */
[----:B------:R-:W-:Y:S01]  /*9da0*/  UMOV UR4, 0xffffffff ;  /* 0xffffffff00047882 */ /* 0x000fe20000000000 */
[----:B------:R-:W-:Y:S02]  /*9db0*/  ISETP.GE.AND P0, PT, R10, UR6, PT ;  /* 0x000000060a007c0c */ /* 0x000fe4000bf06270 */
[----:B------:R-:W-:Y:S01]  /*9dc0*/  LEA.HI.X R2, R2, UR5, R5, 0x1, P1 ;  /* 0x0000000502027c11 */ /* 0x000fe200088f0c05 */
[----:B--2---:R-:W-:Y:S10]  /*9dd0*/  BRA.DIV UR4, `(.L_x_3261) ;  /* 0x0000003e04cc7947 */ /* 0x004ff4000b800000 */
[----:B------:R-:W0:Y:S01]  /*9de0*/  S2R R6, SR_TID.X ;  /* 0x0000000000067919 */ /* 0x000e220000002100 */
[----:B------:R-:W-:Y:S02]  /*9df0*/  ULDC UR4, c[0x0][0x288] ;  /* 0x0000a20000047ab9 */ /* 0x000fe40000000800 */
[----:B------:R-:W-:Y:S01]  /*9e00*/  IMAD R3, R8, UR4, RZ ;  /* 0x0000000408037c24 */ /* 0x000fe2000f8e02ff */
[----:B------:R-:W1:Y:S01]  /*9e10*/  SHFL.IDX PT, R7, R0, RZ, 0x181f ;  /* 0x00181fff00077589 */ /* 0x000e6200000e0000 */
[----:B0-----:R-:W-:-:S04]  /*9e20*/  LOP3.LUT R6, R6, 0x7f, RZ, 0xc0, !PT ;  /* 0x0000007f06067812 */ /* 0x001fc800078ec0ff */
[----:B------:R-:W-:Y:S02]  /*9e30*/  SHF.R.U32.HI R11, RZ, 0x3, R6 ;  /* 0x00000003ff0b7819 */ /* 0x000fe40000011606 */
[----:B------:R-:W0:Y:S03]  /*9e40*/  SHFL.IDX PT, R6, R2, RZ, 0x181f ;  /* 0x00181fff02067589 */ /* 0x000e2600000e0000 */
[----:B------:R-:W-:-:S04]  /*9e50*/  IMAD R4, R4, 0x40, R11 ;  /* 0x0000004004047824 */ /* 0x000fc800078e020b */
        /* <DEDUP_REMOVED lines=8> */
[----:B-----5:R0:W-:Y:S01]  /*9ee0*/  @!P1 LDGSTS.E.BYPASS.LTC128B.128 [R9+0x20400], desc[UR42][R6.64], !P0 ;  /* 0x2040000006099fae */ /* 0x0201e2000c101d6a */
[----:B------:R-:W-:Y:S01]  /*9ef0*/  ISETP.GE.AND P1, PT, R5, R3, PT ;  /* 0x000000030500720c */ /* 0x000fe20003f26270 */
[----:B------:R-:W-:Y:S02]  /*9f00*/  VIADD R5, R4, 0x20 ;  /* 0x0000002004057836 */ /* 0x000fe40000000000 */
[----:B0-----:R-:W0:Y:S04]  /*9f10*/  SHFL.IDX PT, R7, R0, 0x1, 0x181f ;  /* 0x00381f0000077f89 */ /* 0x001e2800000e0000 */
[----:B------:R-:W1:Y:S06]  /*9f20*/  SHFL.IDX PT, R6, R2, 0x1, 0x181f ;  /* 0x00381f0002067f89 */ /* 0x000e6c00000e0000 */
[----:B0-----:R-:W-:-:S05]  /*9f30*/  @!P1 LEA R7, P2, R10, R7, 0x1 ;  /* 0x000000070a079211 */ /* 0x001fca00078408ff */
[----:B-1----:R-:W-:-:S05]  /*9f40*/  @!P1 IMAD.X R6, RZ, RZ, R6, P2 ;  /* 0x000000ffff069224 */ /* 0x002fca00010e0606 */
[----:B------:R-:W-:-:S04]  /*9f50*/  @!P1 LOP3.LUT R7, R7, R6, RZ, 0x3c, !PT ;  /* 0x0000000607079212 */ /* 0x000fc800078e3cff */
[----:B------:R-:W-:-:S04]  /*9f60*/  @!P1 LOP3.LUT R6, R7, R6, RZ, 0x3c, !PT ;  /* 0x0000000607069212 */ /* 0x000fc800078e3cff */
[----:B------:R-:W-:-:S05]  /*9f70*/  @!P1 LOP3.LUT R7, R7, R6, RZ, 0x3c, !PT ;  /* 0x0000000607079212 */ /* 0x000fca00078e3cff */
        /* <DEDUP_REMOVED lines=11> */
[----:B--2---:R0:W-:Y:S02]  /*a030*/  @!P1 LDGSTS.E.BYPASS.LTC128B.128 [R9+0x21400], desc[UR42][R6.64], !P0 ;  /* 0x2140000006099fae */ /* 0x0041e4000c101d6a */
.L_x_3372:
[----:B01----:R-:W2:Y:S01]  /*a040*/  LDL R6, [R1+0x30] ;  /* 0x0000300001067983 */ /* 0x003ea20000100800 */
[----:B------:R-:W-:-:S05]  /*a050*/  VIADD R4, R4, 0x30 ;  /* 0x0000003004047836 */ /* 0x000fca0000000000 */
[----:B------:R-:W-:-:S13]  /*a060*/  ISETP.GE.AND P1, PT, R4, R3, PT ;  /* 0x000000030400720c */ /* 0x000fda0003f26270 */
[----:B------:R-:W-:-:S05]  /*a070*/  @!P1 LEA R2, P2, R10, R0, 0x1 ;  /* 0x000000000a029211 */ /* 0x000fca00078408ff */
[----:B------:R-:W-:-:S05]  /*a080*/  @!P1 IMAD.X R3, RZ, RZ, R5, P2 ;  /* 0x000000ffff039224 */ /* 0x000fca00010e0605 */
[----:B------:R-:W-:Y:S01]  /*a090*/  @!PT LDS RZ, [RZ] ;  /* 0x00000000fffff984 */ /* 0x000fe20000000800 */
[----:B------:R-:W-:Y:S01]  /*a0a0*/  @!PT LDS RZ, [RZ] ;  /* 0x00000000fffff984 */ /* 0x000fe20000000800 */
[----:B------:R-:W-:Y:S01]  /*a0b0*/  @!PT LDS RZ, [RZ] ;  /* 0x00000000fffff984 */ /* 0x000fe20000000800 */
[----:B------:R0:W-:Y:S01]  /*a0c0*/  @!P1 LDGSTS.E.BYPASS.LTC128B.128 [R9+0x21c00], desc[UR42][R2.64], !P0 ;  /* 0x21c0000002099fae */ /* 0x0001e2000c101d6a */
[----:B------:R-:W-:Y:S01]  /*a0d0*/  NOP ;  /* 0x0000000000007918 */ /* 0x000fe20000000000 */
[----:B------:R-:W-:Y:S02]  /*a0e0*/  SYNCS.ARRIVE.TRANS64.RED.A0T1 RZ, [UR36+0x28c00], RZ ;  /* 0x028c00ffffff79a7 */ /* 0x000fe40008200424 */
[----:B------:R-:W-:Y:S01]  /*a0f0*/  ARRIVES.LDGSTSBAR.64.TRANSCNT [UR36+0x28c00] ;  /* 0x028c0000ff0079b0 */ /* 0x000fe20008000aa4 */
[----:B--2---:R-:W-:-:S04]  /*a100*/  LOP3.LUT R0, R6, 0x1, RZ, 0xc, !PT ;  /* 0x0000000106007812 */ /* 0x004fc800078e0cff */
[----:B------:R-:W-:Y:S01]  /*a110*/  SHF.L.U32 R0, R0, 0x1f, RZ ;  /* 0x0000001f00007819 */ /* 0x000fe200000006ff */
[----:B------:R-:W-:Y:S01]  /*a120*/  NOP ;  /* 0x0000000000007918 */ /* 0x000fe20000000000 */
[----:B------:R-:W-:Y:S01]  /*a130*/  SYNCS.ARRIVE.TRANS64.A1T0 RZ, [UR36+0x28c00], RZ ;  /* 0x028c00ffffff79a7 */ /* 0x000fe20008100024 */
[----:B------:R-:W-:Y:S01]  /*a140*/  BSSY B0, `(.L_x_3262) ;  /* 0x0000003000007945 */ /* 0x000fe20003800000 */
[----:B------:R-:W1:Y:S03]  /*a150*/  SYNCS.PHASECHK.TRANS64.TRYWAIT P0, [UR36+0x28c20], R0 ;  /* 0x028c2000ff0075a7 */ /* 0x000e660008000164 */
[----:B01----:R-:W-:Y:S05]  /*a160*/  @!P0 BRA `(.L_x_3263) ;  /* 0x00000040003c8947 */ /* 0x003fea0003800000 */
.L_x_3373:
[----:B------:R-:W-:Y:S05]  /*a170*/  BSYNC B0 ;  /* 0x0000000000007941 */ /* 0x000fea0003800000 */
.L_x_3262:
[----:B------:R-:W2:Y:S01]  /*a180*/  LDL R2, [R1+0x8] ;  /* 0x0000080001027983 */ /* 0x000ea20000100800 */
[----:B------:R-:W-:Y:S01]  /*a190*/  BSSY B0, `(.L_x_3264) ;  /* 0x0000095000007945 */ /* 0x000fe20003800000 */
[----:B--2---:R-:W-:-:S13]  /*a1a0*/  ISETP.NE.AND P0, PT, R2, RZ, PT ;  /* 0x000000ff0200720c */ /* 0x004fda0003f05270 */
[----:B------:R-:W-:Y:S05]  /*a1b0*/  @!P0 BRA `(.L_x_3265) ;  /* 0x0000000800488947 */ /* 0x000fea0003800000 */
[----:B------:R-:W2:Y:S01]  /*a1c0*/  LDL R4, [R1] ;  /* 0x0000000001047983 */ /* 0x000ea20000100800 */
[----:B0-----:R-:W-:Y:S01]  /*a1d0*/  LEA R3, R18, UR36, 0x3 ;  /* 0x0000002412037c11 */ /* 0x001fe2000f8e18ff */
[----:B------:R-:W-:Y:S01]  /*a1e0*/  BSSY B1, `(.L_x_3266) ;  /* 0x0000007000017945 */ /* 0x000fe20003800000 */
[----:B------:R-:W0:Y:S02]  /*a1f0*/  S2R R2, SR_TID.X ;  /* 0x0000000000027919 */ /* 0x000e240000002100 */
[----:B0-----:R-:W-:-:S04]  /*a200*/  LOP3.LUT R2, R2, 0x7f, RZ, 0xc0, !PT ;  /* 0x0000007f02027812 */ /* 0x001fc800078ec0ff */
[----:B------:R-:W-:Y:S02]  /*a210*/  ISETP.NE.AND P1, PT, R2, RZ, PT ;  /* 0x000000ff0200720c */ /* 0x000fe40003f25270 */
[----:B--2---:R-:W-:-:S04]  /*a220*/  SHF.L.U32 R0, R4, 0x1f, RZ ;  /* 0x0000001f04007819 */ /* 0x004fc800000006ff */
[----:B------:R-:W0:Y:S02]  /*a230*/  SYNCS.PHASECHK.TRANS64.TRYWAIT P0, [R3+URZ+0x28c60], R0 ;  /* 0x028c6000030075a7 */ /* 0x000e24000800017f */
[----:B0-----:R-:W-:Y:S05]  /*a240*/  @!P0 BRA `(.L_x_3267) ;  /* 0x00000040001c8947 */ /* 0x001fea0003800000 */
.L_x_3374:
[----:B------:R-:W-:Y:S05]  /*a250*/  BSYNC B1 ;  /* 0x0000000000017941 */ /* 0x000fea0003800000 */
.L_x_3266:
        /* <DEDUP_REMOVED lines=9> */
.L_x_3269:
[----:B------:R-:W-:Y:S05]  /*a2f0*/  BSYNC B1 ;  /* 0x0000000000017941 */ /* 0x000fea0003800000 */
.L_x_3268:
[----:B0-----:R-:W2:Y:S01]  /*a300*/  LDL R0, [R1+0x24] ;  /* 0x0000240001007983 */ /* 0x001ea20000100800 */
[----:B------:R-:W-:Y:S01]  /*a310*/  LEA R2, R18, UR36, 0x10 ;  /* 0x0000002412027c11 */ /* 0x000fe2000f8e80ff */
[----:B------:R-:W-:Y:S01]  /*a320*/  UIADD3 UR4, UP0, UR40, 0x470, URZ ;  /* 0x0000047028047890 */ /* 0x000fe2000ff1e03f */
[----:B------:R-:W-:Y:S01]  /*a330*/  VIADD R3, R3, 0x28c50 ;  /* 0x00028c5003037836 */ /* 0x000fe20000000000 */
[----:B------:R-:W-:Y:S01]  /*a340*/  PLOP3.LUT P0, PT, PT, PT, PT, 0x80, 0x0 ;  /* 0x000000000000781c */ /* 0x000fe20003f0f070 */
[----:B------:R-:W-:Y:S01]  /*a350*/  UMOV UR6, 0x0 ;  /* 0x0000000000067882 */ /* 0x000fe20000000000 */
[----:B------:R-:W-:Y:S01]  /*a360*/  VIADD R4, R2, 0x400 ;  /* 0x0000040002047836 */ /* 0x000fe20000000000 */
[----:B------:R-:W-:Y:S01]  /*a370*/  UIADD3.X UR5, URZ, UR41, URZ, UP0, !UPT ;  /* 0x000000293f057290 */ /* 0x000fe200087fe43f */
[----:B------:R-:W-:Y:S01]  /*a380*/  UMOV UR7, 0x14f00000 ;  /* 0x14f0000000077882 */ /* 0x000fe20000000000 */
[----:B------:R-:W-:Y:S01]  /*a390*/  UMOV UR10, URZ ;  /* 0x0000003f000a7c82 */ /* 0x000fe20008000000 */
[----:B--2---:R-:W-:-:S09]  /*a3a0*/  IMAD.SHL.U32 R0, R0, 0x40, RZ ;  /* 0x0000004000007824 */ /* 0x004fd200078e00ff */
.L_x_3270:
        /* <DEDUP_REMOVED lines=15> */
.L_x_3271:
        /* <DEDUP_REMOVED lines=15> */
.L_x_3272:
        /* <DEDUP_REMOVED lines=15> */
.L_x_3273:
        /* <DEDUP_REMOVED lines=15> */
.L_x_3274:
        /* <DEDUP_REMOVED lines=15> */
.L_x_3275:
        /* <DEDUP_REMOVED lines=15> */
.L_x_3276:
        /* <DEDUP_REMOVED lines=15> */
.L_x_3277:
        /* <DEDUP_REMOVED lines=10> */
.L_x_3265:
[----:B------:R-:W-:Y:S05]  /*aae0*/  BSYNC B0 ;  /* 0x0000000000007941 */ /* 0x000fea0003800000 */
.L_x_3264:
[----:B------:R-:W2:Y:S04]  /*aaf0*/  LDL.LU R4, [R1+0x2c] ;  /* 0x00002c0001047983 */ /* 0x000ea80000300800 */
[----:B------:R-:W3:Y:S01]  /*ab00*/  LDL.LU R7, [R1] ;  /* 0x0000000001077983 */ /* 0x000ee20000300800 */
[----:B------:R-:W-:-:S05]  /*ab10*/  VIADD R18, R18, 0x1 ;  /* 0x0000000112127836 */ /* 0x000fca0000000000 */
[----:B------:R-:W-:-:S04]  /*ab20*/  ISETP.NE.AND P0, PT, R18, 0x2, PT ;  /* 0x000000021200780c */ /* 0x000fc80003f05270 */
[----:B0-----:R-:W-:Y:S02]  /*ab30*/  SEL R0, RZ, 0x1, P0 ;  /* 0x00000001ff007807 */ /* 0x001fe40000000000 */
[----:B------:R-:W-:Y:S02]  /*ab40*/  SEL R18, R18, RZ, P0 ;  /* 0x000000ff12127207 */ /* 0x000fe40000000000 */
[----:B--2---:R-:W-:Y:S02]  /*ab50*/  ISETP.GE.AND P1, PT, R4, 0x41, PT ;  /* 0x000000410400780c */ /* 0x004fe40003f26270 */
[----:B---3--:R-:W-:-:S05]  /*ab60*/  LOP3.LUT R7, R7, R0, RZ, 0x3c, !PT ;  /* 0x0000000007077212 */ /* 0x008fca00078e3cff */
[----:B------:R0:W-:Y:S06]  /*ab70*/  STL [R1], R7 ;  /* 0x0000000701007387 */ /* 0x0001ec0000100800 */
[----:B------:R-:W-:Y:S05]  /*ab80*/  @!P1 BRA `(.L_x_3278) ;  /* 0x00000028005c9947 */ /* 0x000fea0003800000 */
[----:B------:R-:W2:Y:S01]  /*ab90*/  LDL R4, [R1+0x1c] ;  /* 0x00001c0001047983 */ /* 0x000ea20000100800 */
[----:B------:R-:W-:Y:S02]  /*aba0*/  IMAD.MOV.U32 R0, RZ, RZ, 0x1 ;  /* 0x00000001ff007424 */ /* 0x000fe400078e00ff */
[----:B--2---:R-:W-:-:S05]  /*abb0*/  IMAD.MOV R6, RZ, RZ, -R4 ;  /* 0x000000ffff067224 */ /* 0x004fca00078e0a04 */
[----:B------:R-:W-:-:S05]  /*abc0*/  VIADDMNMX R6, R6, R0, 0xffffffff, !PT ;  /* 0xffffffff06067446 */ /* 0x000fca0007800100 */
[----:B------:R-:W-:-:S05]  /*abd0*/  IMAD.IADD R0, R4, 0x1, R6 ;  /* 0x0000000104007824 */ /* 0x000fca00078e0206 */
[----:B------:R-:W-:-:S04]  /*abe0*/  LOP3.LUT R0, R0, 0x1, RZ, 0xc0, !PT ;  /* 0x0000000100007812 */ /* 0x000fc800078ec0ff */
[----:B------:R-:W-:Y:S01]  /*abf0*/  ISETP.NE.U32.AND P0, PT, R0, 0x1, PT ;  /* 0x000000010000780c */ /* 0x000fe20003f05070 */
[----:B------:R-:W-:-:S12]  /*ac00*/  VIADD R0, R4, 0xfffffffe ;  /* 0xfffffffe04007836 */ /* 0x000fd80000000000 */
[----:B------:R-:W-:Y:S05]  /*ac10*/  @P0 BRA `(.L_x_3279) ;  /* 0x0000000c00600947 */ /* 0x000fea0003800000 */
[----:B------:R-:W2:Y:S01]  /*ac20*/  LDL R4, [R1+0x8] ;  /* 0x0000080001047983 */ /* 0x000ea20000100800 */
[----:B------:R-:W-:Y:S01]  /*ac30*/  BSSY B0, `(.L_x_3280) ;  /* 0x00000cd000007945 */ /* 0x000fe20003800000 */
[----:B--2---:R-:W-:-:S13]  /*ac40*/  ISETP.NE.AND P2, PT, R4, RZ, PT ;  /* 0x000000ff0400720c */ /* 0x004fda0003f45270 */
[----:B------:R-:W-:Y:S05]  /*ac50*/  @!P2 BRA `(.L_x_3281) ;  /* 0x0000000c0028a947 */ /* 0x000fea0003800000 */
[----:B------:R-:W2:Y:S02]  /*ac60*/  LDL R4, [R1+0xc] ;  /* 0x00000c0001047983 */ /* 0x000ea40000100800 */
[----:B--2---:R-:W-:-:S13]  /*ac70*/  ISETP.NE.AND P2, PT, R4, RZ, PT ;  /* 0x000000ff0400720c */ /* 0x004fda0003f45270 */
[----:B------:R-:W-:Y:S05]  /*ac80*/  @!P2 BRA `(.L_x_3282) ;  /* 0x00000000004ca947 */ /* 0x000fea0003800000 */
[----:B------:R-:W2:Y:S01]  /*ac90*/  LDL R8, [R1+0x4] ;  /* 0x0000040001087983 */ /* 0x000ea20000100800 */
[----:B------:R-:W1:Y:S01]  /*aca0*/  LDC R5, c[0x0][0x43c] ;  /* 0x00010f00ff057b82 */ /* 0x000e620000000800 */
[----:B------:R-:W-:Y:S01]  /*acb0*/  ULDC.64 UR4, c[0x0][0x428] ;  /* 0x00010a0000047ab9 */ /* 0x000fe20000000a00 */
[----:B-1----:R-:W-:-:S13]  /*acc0*/  ISETP.NE.AND P0, PT, R5, 0x1, PT ;  /* 0x000000010500780c */ /* 0x002fda0003f05270 */
[----:B------:R-:W1:Y:S02]  /*acd0*/  @P0 LDC.64 R2, c[0x0][0x440] ;  /* 0x00011000ff020b82 */ /* 0x000e640000000a00 */
[----:B-1----:R-:W-:-:S04]  /*ace0*/  @P0 IMAD.HI.U32 R4, R0, R2, RZ ;  /* 0x0000000200040227 */ /* 0x002fc800078e00ff */
        /* <DEDUP_REMOVED lines=13> */
.L_x_3282:
[----:B------:R-:W-:Y:S01]  /*adc0*/  LEA R3, R18, UR36, 0x3 ;  /* 0x0000002412037c11 */ /* 0x000fe2000f8e18ff */
[----:B-1----:R-:W1:Y:S01]  /*add0*/  S2R R4, SR_TID.X ;  /* 0x0000000000047919 */ /* 0x002e620000002100 */
[----:B------:R-:W-:Y:S01]  /*ade0*/  SHF.L.U32 R2, R7, 0x1f, RZ ;  /* 0x0000001f07027819 */ /* 0x000fe200000006ff */
[----:B------:R-:W-:Y:S03]  /*adf0*/  BSSY B1, `(.L_x_3283) ;  /* 0x0000005000017945 */ /* 0x000fe60003800000 */
[----:B------:R-:W2:Y:S01]  /*ae00*/  SYNCS.PHASECHK.TRANS64.TRYWAIT P0, [R3+URZ+0x28c40], R2 ;  /* 0x028c4002030075a7 */ /* 0x000ea2000800017f */
[----:B-1----:R-:W-:-:S04]  /*ae10*/  LOP3.LUT R4, R4, 0x7f, RZ, 0xc0, !PT ;  /* 0x0000007f04047812 */ /* 0x002fc800078ec0ff */
[----:B------:R-:W-:Y:S01]  /*ae20*/  ISETP.NE.AND P1, PT, R4, RZ, PT ;  /* 0x000000ff0400720c */ /* 0x000fe20003f25270 */
[----:B--2---:R-:W-:-:S12]  /*ae30*/  @!P0 BRA `(.L_x_3284) ;  /* 0x0000003400348947 */ /* 0x004fd80003800000 */
.L_x_3375:
[----:B------:R-:W-:Y:S05]  /*ae40*/  BSYNC B1 ;  /* 0x0000000000017941 */ /* 0x000fea0003800000 */
.L_x_3283:
[----:B------:R-:W-:Y:S04]  /*ae50*/  BSSY B1, `(.L_x_3285) ;  /* 0x0000009000017945 */ /* 0x000fe80003800000 */
[----:B------:R-:W-:Y:S05]  /*ae60*/  @P1 BRA `(.L_x_3286) ;  /* 0x00000000001c1947 */ /* 0x000fea0003800000 */
[----:B------:R-:W2:Y:S01]  /*ae70*/  S2R R5, SR_TID.X ;  /* 0x0000000000057919 */ /* 0x000ea20000002100 */
[----:B------:R-:W-:-:S04]  /*ae80*/  IMAD.MOV.U32 R4, RZ, RZ, 0x2000 ;  /* 0x00002000ff047424 */ /* 0x000fc800078e00ff */
[----:B------:R3:W-:Y:S01]  /*ae90*/  SYNCS.ARRIVE.TRANS64 RZ, [R3+URZ+0x28c30], R4 ;  /* 0x028c300403ff79a7 */ /* 0x0007e2000800003f */
[----:B--2---:R-:W-:-:S04]  /*aea0*/  LOP3.LUT R5, R5, 0x1f, RZ, 0xc0, !PT ;  /* 0x0000001f05057812 */ /* 0x004fc800078ec0ff */
[----:B------:R-:W-:-:S13]  /*aeb0*/  ISETP.NE.AND P0, PT, R5, RZ, PT ;  /* 0x000000ff0500720c */ /* 0x000fda0003f05270 */
[----:B---3--:R-:W-:Y:S05]  /*aec0*/  @!P0 BRA `(.L_x_3286) ;  /* 0x0000000000048947 */ /* 0x008fea0003800000 */
[----:B------:R-:W-:Y:S01]  /*aed0*/  BPT.TRAP 0x1 ;  /* 0x000000040000795c */ /* 0x000fe20000300000 */
.L_x_3286:
[----:B------:R-:W-:Y:S05]  /*aee0*/  BSYNC B1 ;  /* 0x0000000000017941 */ /* 0x000fea0003800000 */
.L_x_3285:
[----:B0-----:R-:W-:Y:S01]  /*aef0*/  IMAD.MOV.U32 R7, RZ, RZ, RZ ;  /* 0x000000ffff077224 */ /* 0x001fe200078e00ff */
[----:B------:R-:W-:Y:S01]  /*af00*/  LEA R4, R18, UR36, 0xd ;  /* 0x0000002412047c11 */ /* 0x000fe2000f8e68ff */
[----:B------:R-:W-:Y:S01]  /*af10*/  UIADD3 UR4, UP0, UR40, 0x370, URZ ;  /* 0x0000037028047890 */ /* 0x000fe2000ff1e03f */
[----:B------:R-:W-:Y:S01]  /*af20*/  PLOP3.LUT P0, PT, PT, PT, PT, 0x80, 0x0 ;  /* 0x000000000000781c */ /* 0x000fe20003f0f070 */
[----:B------:R-:W-:Y:S01]  /*af30*/  IMAD.SHL.U32 R0, R0, 0x40, RZ ;  /* 0x0000004000007824 */ /* 0x000fe200078e00ff */
[----:B------:R-:W-:Y:S01]  /*af40*/  R2UR UR10, R7 ;  /* 0x00000000070a72ca */ /* 0x000fe200000e0000 */
[----:B------:R-:W-:Y:S01]  /*af50*/  VIADD R4, R4, 0x22400 ;  /* 0x0002240004047836 */ /* 0x000fe20000000000 */
[----:B------:R-:W-:Y:S01]  /*af60*/  UIADD3.X UR5, URZ, UR41, URZ, UP0, !UPT ;  /* 0x000000293f057290 */ /* 0x000fe200087fe43f */
[----:B------:R-:W-:Y:S01]  /*af70*/  VIADD R5, R3, 0x28c30 ;  /* 0x00028c3003057836 */ /* 0x000fe20000000000 */
[----:B------:R-:W-:Y:S01]  /*af80*/  UMOV UR6, 0x0 ;  /* 0x0000000000067882 */ /* 0x000fe20000000000 */
[----:B------:R-:W-:-:S10]  /*af90*/  UMOV UR7, 0x14f00000 ;  /* 0x14f0000000077882 */ /* 0x000fd40000000000 */
.L_x_3287:
        /* <DEDUP_REMOVED lines=10> */
[----:B------:R-:W0:Y:S01]  /*b040*/  SYNCS.PHASECHK.TRANS64.TRYWAIT P0, [R3+URZ+0x28c60], R2 ;  /* 0x028c6002030075a7 */ /* 0x000e22000800017f */
[----:B------:R-:W-:Y:S04]  /*b050*/  BSSY B1, `(.L_x_3288) ;  /* 0x0000002000017945 */ /* 0x000fe80003800000 */
[----:B0-----:R-:W-:Y:S05]  /*b060*/  @!P0 BRA `(.L_x_3289) ;  /* 0x0000003000bc8947 */ /* 0x001fea0003800000 */
.L_x_3376:
[----:B------:R-:W-:Y:S05]  /*b070*/  BSYNC B1 ;  /* 0x0000000000017941 */ /* 0x000fea0003800000 */
.L_x_3288:
[----:B------:R-:W-:Y:S01]  /*b080*/  BSSY B1, `(.L_x_3290) ;  /* 0x000000b000017945 */ /* 0x000fe20003800000 */
[----:B------:R-:W-:Y:S02]  /*b090*/  IMAD.MOV.U32 R8, RZ, RZ, 0x0 ;  /* 0x00000000ff087424 */ /* 0x000fe400078e00ff */
[----:B------:R-:W-:Y:S01]  /*b0a0*/  IMAD.MOV.U32 R9, RZ, RZ, 0x14f00000 ;  /* 0x14f00000ff097424 */ /* 0x000fe200078e00ff */
[----:B------:R-:W-:Y:S06]  /*b0b0*/  @P1 BRA `(.L_x_3291) ;  /* 0x00000000001c1947 */ /* 0x000fec0003800000 */
[----:B------:R-:W2:Y:S01]  /*b0c0*/  S2R R4, SR_TID.X ;  /* 0x0000000000047919 */ /* 0x000ea20000002100 */
[----:B01----:R-:W-:-:S04]  /*b0d0*/  IMAD.MOV.U32 R2, RZ, RZ, 0x10000 ;  /* 0x00010000ff027424 */ /* 0x003fc800078e00ff */
[----:B------:R3:W-:Y:S01]  /*b0e0*/  SYNCS.ARRIVE.TRANS64 RZ, [R3+URZ+0x28c50], R2 ;  /* 0x028c500203ff79a7 */ /* 0x0007e2000800003f */
[----:B--2---:R-:W-:-:S04]  /*b0f0*/  LOP3.LUT R4, R4, 0x1f, RZ, 0xc0, !PT ;  /* 0x0000001f04047812 */ /* 0x004fc800078ec0ff */
[----:B------:R-:W-:-:S13]  /*b100*/  ISETP.NE.AND P0, PT, R4, RZ, PT ;  /* 0x000000ff0400720c */ /* 0x000fda0003f05270 */
[----:B---3--:R-:W-:Y:S05]  /*b110*/  @!P0 BRA `(.L_x_3291) ;  /* 0x0000000000048947 */ /* 0x008fea0003800000 */
[----:B------:R-:W-:Y:S01]  /*b120*/  BPT.TRAP 0x1 ;  /* 0x000000040000795c */ /* 0x000fe20000300000 */
.L_x_3291:
[----:B------:R-:W-:Y:S05]  /*b130*/  BSYNC B1 ;  /* 0x0000000000017941 */ /* 0x000fea0003800000 */
.L_x_3290:
[----:B------:R-:W-:Y:S01]  /*b140*/  R2UR UR10, R7 ;  /* 0x00000000070a72ca */ /* 0x000fe200000e0000 */
[----:B------:R-:W-:Y:S01]  /*b150*/  UIADD3 UR4, UP0, UR40, 0x470, URZ ;  /* 0x0000047028047890 */ /* 0x000fe2000ff1e03f */
[----:B------:R-:W-:Y:S01]  /*b160*/  R2UR UR6, R8 ;  /* 0x00000000080672ca */ /* 0x000fe200000e0000 */
[----:B01----:R-:W-:Y:S01]  /*b170*/  VIADD R3, R3, 0x28c50 ;  /* 0x00028c5003037836 */ /* 0x003fe20000000000 */
[----:B------:R-:W-:Y:S01]  /*b180*/  R2UR UR7, R9 ;  /* 0x00000000090772ca */ /* 0x000fe200000e0000 */
[----:B------:R-:W-:Y:S01]  /*b190*/  UIADD3.X UR5, URZ, UR41, URZ, UP0, !UPT ;  /* 0x000000293f057290 */ /* 0x000fe200087fe43f */
[----:B------:R-:W-:Y:S02]  /*b1a0*/  LEA R2, R18, UR36, 0x10 ;  /* 0x0000002412027c11 */ /* 0x000fe4000f8e80ff */
[----:B------:R-:W-:-:S03]  /*b1b0*/  PLOP3.LUT P0, PT, PT, PT, PT, 0x80, 0x0 ;  /* 0x000000000000781c */ /* 0x000fc60003f0f070 */
[----:B------:R-:W-:-:S10]  /*b1c0*/  VIADD R4, R2, 0x400 ;  /* 0x0000040002047836 */ /* 0x000fd40000000000 */
.L_x_3292:
        /* <DEDUP_REMOVED lines=12> */
[----:B------:R-:W-:Y:S01]  /*b290*/  R2UR UR7, R9 ;  /* 0x00000000090772ca */ /* 0x000fe200000e0000 */
[----:B------:R-:W-:Y:S01]  /*b2a0*/  UMOV UR10, 0x40 ;  /* 0x00000040000a7882 */ /* 0x000fe20000000000 */
[----:B------:R-:W-:-:S13]  /*b2b0*/  PLOP3.LUT P0, PT, PT, PT, PT, 0x80, 0x0 ;  /* 0x000000000000781c */ /* 0x000fda0003f0f070 */
.L_x_3293:
        /* <DEDUP_REMOVED lines=15> */
.L_x_3294:
        /* <DEDUP_REMOVED lines=15> */
.L_x_3295:
        /* <DEDUP_REMOVED lines=15> */
.L_x_3296:
        /* <DEDUP_REMOVED lines=15> */
.L_x_3297:
        /* <DEDUP_REMOVED lines=15> */
.L_x_3298:
        /* <DEDUP_REMOVED lines=15> */
.L_x_3299:
        /* <DEDUP_REMOVED lines=10> */
.L_x_3281:
[----:B------:R-:W-:Y:S05]  /*b900*/  BSYNC B0 ;  /* 0x0000000000007941 */ /* 0x000fea0003800000 */
.L_x_3280:
[----:B------:R-:W2:Y:S04]  /*b910*/  LDL.LU R5, [R1] ;  /* 0x0000000001057983 */ /* 0x000ea80000300800 */
[----:B------:R-:W3:Y:S01]  /*b920*/  LDL.LU R4, [R1+0x1c] ;  /* 0x00001c0001047983 */ /* 0x000ee20000300800 */
[----:B------:R-:W-:-:S05]  /*b930*/  VIADD R18, R18, 0x1 ;  /* 0x0000000112127836 */ /* 0x000fca0000000000 */
[----:B------:R-:W-:-:S04]  /*b940*/  ISETP.NE.AND P0, PT, R18, 0x2, PT ;  /* 0x000000021200780c */ /* 0x000fc80003f05270 */
[----:B------:R-:W-:Y:S02]  /*b950*/  SEL R0, RZ, 0x1, P0 ;  /* 0x00000001ff007807 */ /* 0x000fe40000000000 */
[----:B------:R-:W-:Y:S02]  /*b960*/  SEL R18, R18, RZ, P0 ;  /* 0x000000ff12127207 */ /* 0x000fe40000000000 */
[----:B--2---:R-:W-:Y:S01]  /*b970*/  LOP3.LUT R5, R5, R0, RZ, 0x3c, !PT ;  /* 0x0000000005057212 */ /* 0x004fe200078e3cff */
[----:B---3--:R-:W-:-:S04]  /*b980*/  VIADD R0, R4, 0xfffffffd ;  /* 0xfffffffd04007836 */ /* 0x008fc80000000000 */
[----:B------:R1:W-:Y:S03]  /*b990*/  STL [R1], R5 ;  /* 0x0000000501007387 */ /* 0x0003e60000100800 */
.L_x_3279:
[----:B------:R-:W2:Y:S01]  /*b9a0*/  LDL.LU R2, [R1+0x14] ;  /* 0x0000140001027983 */ /* 0x000ea20000300800 */
[----:B------:R-:W-:Y:S01]  /*b9b0*/  IMAD.MOV R6, RZ, RZ, -R6 ;  /* 0x000000ffff067224 */ /* 0x000fe200078e0a06 */
[----:B------:R-:W-:Y:S04]  /*b9c0*/  BSSY B0, `(.L_x_3278) ;  /* 0x00001b3000007945 */ /* 0x000fe80003800000 */
[----:B--2---:R-:W-:-:S13]  /*b9d0*/  ISETP.NE.AND P0, PT, R2, R6, PT ;  /* 0x000000060200720c */ /* 0x004fda0003f05270 */
[----:B------:R-:W-:Y:S05]  /*b9e0*/  @!P0 BRA `(.L_x_3300) ;  /* 0x0000001800c08947 */ /* 0x000fea0003800000 */
.L_x_3341:
[----:B--2---:R-:W2:Y:S01]  /*b9f0*/  LDL R2, [R1+0x8] ;  /* 0x0000080001027983 */ /* 0x004ea20000100800 */
[----:B------:R-:W-:Y:S01]  /*ba00*/  BSSY B1, `(.L_x_3301) ;  /* 0x00000cf000017945 */ /* 0x000fe20003800000 */
[----:B--2---:R-:W-:-:S13]  /*ba10*/  ISETP.NE.AND P0, PT, R2, RZ, PT ;  /* 0x000000ff0200720c */ /* 0x004fda0003f05270 */
[----:B------:R-:W-:Y:S05]  /*ba20*/  @!P0 BRA `(.L_x_3302) ;  /* 0x0000000c00308947 */ /* 0x000fea0003800000 */
[----:B------:R-:W2:Y:S01]  /*ba30*/  LDL R2, [R1+0xc] ;  /* 0x00000c0001027983 */ /* 0x000ea20000100800 */
[----:B------:R-:W-:Y:S01]  /*ba40*/  IMAD.MOV.U32 R6, RZ, RZ, R0 ;  /* 0x000000ffff067224 */ /* 0x000fe200078e0000 */
[----:B--2---:R-:W-:-:S13]  /*ba50*/  ISETP.NE.AND P0, PT, R2, RZ, PT ;  /* 0x000000ff0200720c */ /* 0x004fda0003f05270 */
[----:B------:R-:W-:Y:S05]  /*ba60*/  @!P0 BRA `(.L_x_3303) ;  /* 0x00000000004c8947 */ /* 0x000fea0003800000 */
[----:B-1----:R-:W2:Y:S01]  /*ba70*/  LDL R5, [R1+0x4] ;  /* 0x0000040001057983 */ /* 0x002ea20000100800 */
        /* <DEDUP_REMOVED lines=18> */
.L_x_3303:
[----:B------:R-:W3:Y:S01]  /*bba0*/  LDL R2, [R1] ;  /* 0x0000000001027983 */ /* 0x000ee20000100800 */
[----:B--2---:R-:W-:Y:S01]  /*bbb0*/  LEA R4, R18, UR36, 0x3 ;  /* 0x0000002412047c11 */ /* 0x004fe2000f8e18ff */
[----:B------:R-:W-:Y:S01]  /*bbc0*/  BSSY B2, `(.L_x_3304) ;  /* 0x0000007000027945 */ /* 0x000fe20003800000 */
[----:B------:R-:W2:Y:S02]  /*bbd0*/  S2R R3, SR_TID.X ;  /* 0x0000000000037919 */ /* 0x000ea40000002100 */
[----:B--2---:R-:W-:-:S04]  /*bbe0*/  LOP3.LUT R3, R3, 0x7f, RZ, 0xc0, !PT ;  /* 0x0000007f03037812 */ /* 0x004fc800078ec0ff */
[----:B------:R-:W-:Y:S02]  /*bbf0*/  ISETP.NE.AND P1, PT, R3, RZ, PT ;  /* 0x000000ff0300720c */ /* 0x000fe40003f25270 */
[----:B---3--:R-:W-:-:S04]  /*bc00*/  SHF.L.U32 R2, R2, 0x1f, RZ ;  /* 0x0000001f02027819 */ /* 0x008fc800000006ff */
[----:B------:R-:W2:Y:S02]  /*bc10*/  SYNCS.PHASECHK.TRANS64.TRYWAIT P0, [R4+URZ+0x28c40], R2 ;  /* 0x028c4002040075a7 */ /* 0x000ea4000800017f */
[----:B--2---:R-:W-:Y:S05]  /*bc20*/  @!P0 BRA `(.L_x_3305) ;  /* 0x0000002400e08947 */ /* 0x004fea0003800000 */
.L_x_3377:
[----:B------:R-:W-:Y:S05]  /*bc30*/  BSYNC B2 ;  /* 0x0000000000027941 */ /* 0x000fea0003800000 */
.L_x_3304:
[----:B------:R-:W-:Y:S04]  /*bc40*/  BSSY B2, `(.L_x_3306) ;  /* 0x0000009000027945 */ /* 0x000fe80003800000 */
[----:B------:R-:W-:Y:S05]  /*bc50*/  @P1 BRA `(.L_x_3307) ;  /* 0x00000000001c1947 */ /* 0x000fea0003800000 */
[----:B-1----:R-:W1:Y:S01]  /*bc60*/  S2R R5, SR_TID.X ;  /* 0x0000000000057919 */ /* 0x002e620000002100 */
[----:B------:R-:W-:-:S04]  /*bc70*/  IMAD.MOV.U32 R3, RZ, RZ, 0x2000 ;  /* 0x00002000ff037424 */ /* 0x000fc800078e00ff */
[----:B------:R3:W-:Y:S01]  /*bc80*/  SYNCS.ARRIVE.TRANS64 RZ, [R4+URZ+0x28c30], R3 ;  /* 0x028c300304ff79a7 */ /* 0x0007e2000800003f */
[----:B-1----:R-:W-:-:S04]  /*bc90*/  LOP3.LUT R5, R5, 0x1f, RZ, 0xc0, !PT ;  /* 0x0000001f05057812 */ /* 0x002fc800078ec0ff */
[----:B------:R-:W-:-:S13]  /*bca0*/  ISETP.NE.AND P0, PT, R5, RZ, PT ;  /* 0x000000ff0500720c */ /* 0x000fda0003f05270 */
[----:B---3--:R-:W-:Y:S05]  /*bcb0*/  @!P0 BRA `(.L_x_3307) ;  /* 0x0000000000048947 */ /* 0x008fea0003800000 */
[----:B------:R-:W-:Y:S01]  /*bcc0*/  BPT.TRAP 0x1 ;  /* 0x000000040000795c */ /* 0x000fe20000300000 */
.L_x_3307:
[----:B------:R-:W-:Y:S05]  /*bcd0*/  BSYNC B2 ;  /* 0x0000000000027941 */ /* 0x000fea0003800000 */
.L_x_3306:
[----:B-1----:R-:W-:Y:S01]  /*bce0*/  IMAD.MOV.U32 R5, RZ, RZ, RZ ;  /* 0x000000ffff057224 */ /* 0x002fe200078e00ff */
[----:B------:R-:W-:Y:S01]  /*bcf0*/  LEA R3, R18, UR36, 0xd ;  /* 0x0000002412037c11 */ /* 0x000fe2000f8e68ff */
[----:B------:R-:W-:Y:S01]  /*bd00*/  UIADD3 UR4, UP0, UR40, 0x370, URZ ;  /* 0x0000037028047890 */ /* 0x000fe2000ff1e03f */
[----:B------:R-:W-:Y:S01]  /*bd10*/  PLOP3.LUT P0, PT, PT, PT, PT, 0x80, 0x0 ;  /* 0x000000000000781c */ /* 0x000fe20003f0f070 */
[----:B------:R-:W-:Y:S01]  /*bd20*/  IMAD.SHL.U32 R6, R6, 0x40, RZ ;  /* 0x0000004006067824 */ /* 0x000fe200078e00ff */
[----:B------:R-:W-:Y:S01]  /*bd30*/  R2UR UR10, R5 ;  /* 0x00000000050a72ca */ /* 0x000fe200000e0000 */
[----:B------:R-:W-:Y:S01]  /*bd40*/  VIADD R3, R3, 0x22400 ;  /* 0x0002240003037836 */ /* 0x000fe20000000000 */
[----:B------:R-:W-:Y:S01]  /*bd50*/  UIADD3.X UR5, URZ, UR41, URZ, UP0, !UPT ;  /* 0x000000293f057290 */ /* 0x000fe200087fe43f */
[----:B0-----:R-:W-:Y:S01]  /*bd60*/  VIADD R7, R4, 0x28c30 ;  /* 0x00028c3004077836 */ /* 0x001fe20000000000 */
[----:B------:R-:W-:Y:S01]  /*bd70*/  UMOV UR6, 0x0 ;  /* 0x0000000000067882 */ /* 0x000fe20000000000 */
[----:B------:R-:W-:-:S10]  /*bd80*/  UMOV UR7, 0x14f00000 ;  /* 0x14f0000000077882 */ /* 0x000fd40000000000 */
.L_x_3308:
        /* <DEDUP_REMOVED lines=13> */
.L_x_3378:
[----:B------:R-:W-:Y:S05]  /*be60*/  BSYNC B2 ;  /* 0x0000000000027941 */ /* 0x000fea0003800000 */
.L_x_3309:
[----:B------:R-:W-:Y:S01]  /*be70*/  BSSY B2, `(.L_x_3311) ;  /* 0x000000b000027945 */ /* 0x000fe20003800000 */
[----:B0-2---:R-:W-:Y:S02]  /*be80*/  IMAD.MOV.U32 R2, RZ, RZ, 0x0 ;  /* 0x00000000ff027424 */ /* 0x005fe400078e00ff */
[----:B------:R-:W-:Y:S01]  /*be90*/  IMAD.MOV.U32 R3, RZ, RZ, 0x14f00000 ;  /* 0x14f00000ff037424 */ /* 0x000fe200078e00ff */
[----:B------:R-:W-:Y:S06]  /*bea0*/  @P1 BRA `(.L_x_3312) ;  /* 0x00000000001c1947 */ /* 0x000fec0003800000 */
[----:B------:R-:W0:Y:S01]  /*beb0*/  S2R R8, SR_TID.X ;  /* 0x0000000000087919 */ /* 0x000e220000002100 */
[----:B------:R-:W-:-:S04]  /*bec0*/  IMAD.MOV.U32 R7, RZ, RZ, 0x10000 ;  /* 0x00010000ff077424 */ /* 0x000fc800078e00ff */
[----:B------:R1:W-:Y:S01]  /*bed0*/  SYNCS.ARRIVE.TRANS64 RZ, [R4+URZ+0x28c50], R7 ;  /* 0x028c500704ff79a7 */ /* 0x0003e2000800003f */
[----:B0-----:R-:W-:-:S04]  /*bee0*/  LOP3.LUT R8, R8, 0x1f, RZ, 0xc0, !PT ;  /* 0x0000001f08087812 */ /* 0x001fc800078ec0ff */
[----:B------:R-:W-:-:S13]  /*bef0*/  ISETP.NE.AND P0, PT, R8, RZ, PT ;  /* 0x000000ff0800720c */ /* 0x000fda0003f05270 */
[----:B-1----:R-:W-:Y:S05]  /*bf00*/  @!P0 BRA `(.L_x_3312) ;  /* 0x0000000000048947 */ /* 0x002fea0003800000 */
[----:B------:R-:W-:Y:S01]  /*bf10*/  BPT.TRAP 0x1 ;  /* 0x000000040000795c */ /* 0x000fe20000300000 */
.L_x_3312:
[----:B------:R-:W-:Y:S05]  /*bf20*/  BSYNC B2 ;  /* 0x0000000000027941 */ /* 0x000fea0003800000 */
.L_x_3311:
        /* <DEDUP_REMOVED lines=8> */
[----:B------:R-:W-:-:S10]  /*bfb0*/  VIADD R7, R5, 0x400 ;  /* 0x0000040005077836 */ /* 0x000fd40000000000 */
.L_x_3313:
        /* <DEDUP_REMOVED lines=15> */
.L_x_3314:
        /* <DEDUP_REMOVED lines=15> */
.L_x_3315:
        /* <DEDUP_REMOVED lines=15> */
.L_x_3316:
        /* <DEDUP_REMOVED lines=15> */
.L_x_3317:
        /* <DEDUP_REMOVED lines=15> */
.L_x_3318:
        /* <DEDUP_REMOVED lines=11> */
[----:B------:R-:W-:Y:S01]  /*c520*/  UMOV UR10, 0x180 ;  /* 0x00000180000a7882 */ /* 0x000fe20000000000 */
[----:B------:R-:W-:Y:S02]  /*c530*/  R2UR UR7, R3 ;  /* 0x00000000030772ca */ /* 0x000fe400000e0000 */
[----:B------:R-:W-:Y:S02]  /*c540*/  PLOP3.LUT P0, PT, PT, PT, PT, 0x80, 0x0 ;  /* 0x000000000000781c */ /* 0x000fe40003f0f070 */
[----:B------:R-:W-:-:S11]  /*c550*/  IADD3 R7, R5, 0xc400, RZ ;  /* 0x0000c40005077810 */ /* 0x000fd60007ffe0ff */
.L_x_3319:
        /* <DEDUP_REMOVED lines=15> */
.L_x_3320:
        /* <DEDUP_REMOVED lines=10> */
.L_x_3302:
[----:B------:R-:W-:Y:S05]  /*c6f0*/  BSYNC B1 ;  /* 0x0000000000017941 */ /* 0x000fea0003800000 */
.L_x_3301:
[----:B------:R-:W2:Y:S04]  /*c700*/  LDL R3, [R1+0x8] ;  /* 0x0000080001037983 */ /* 0x000ea80000100800 */
[----:B------:R-:W3:Y:S01]  /*c710*/  LDL.LU R2, [R1] ;  /* 0x0000000001027983 */ /* 0x000ee20000300800 */
[----:B0-----:R-:W-:Y:S01]  /*c720*/  VIADD R7, R18, 0x1 ;  /* 0x0000000112077836 */ /* 0x001fe20000000000 */
        /* <DEDUP_REMOVED lines=8> */
[----:B------:R-:W-:Y:S01]  /*c7b0*/  VIADD R8, R0, 0xffffffff ;  /* 0xffffffff00087836 */ /* 0x000fe20000000000 */
[----:B--2---:R-:W-:-:S13]  /*c7c0*/  ISETP.NE.AND P2, PT, R2, RZ, PT ;  /* 0x000000ff0200720c */ /* 0x004fda0003f45270 */
[----:B------:R-:W-:Y:S05]  /*c7d0*/  @!P2 BRA `(.L_x_3323) ;  /* 0x00000000004ca947 */ /* 0x000fea0003800000 */
[----:B------:R-:W2:Y:S01]  /*c7e0*/  LDL R9, [R1+0x4] ;  /* 0x0000040001097983 */ /* 0x000ea20000100800 */
[----:B------:R-:W0:Y:S01]  /*c7f0*/  LDC R4, c[0x0][0x43c] ;  /* 0x00010f00ff047b82 */ /* 0x000e220000000800 */
[----:B------:R-:W-:Y:S01]  /*c800*/  ULDC.64 UR4, c[0x0][0x428] ;  /* 0x00010a0000047ab9 */ /* 0x000fe20000000a00 */
[----:B0-----:R-:W-:-:S13]  /*c810*/  ISETP.NE.AND P0, PT, R4, 0x1, PT ;  /* 0x000000010400780c */ /* 0x001fda0003f05270 */
        /* <DEDUP_REMOVED lines=15> */
.L_x_3323:
[----:B0-----:R-:W-:Y:S01]  /*c910*/  LEA R4, R7, UR36, 0x3 ;  /* 0x0000002407047c11 */ /* 0x001fe2000f8e18ff */
[----:B------:R-:W0:Y:S01]  /*c920*/  S2R R3, SR_TID.X ;  /* 0x0000000000037919 */ /* 0x000e220000002100 */
[----:B------:R-:W-:Y:S01]  /*c930*/  SHF.L.U32 R2, R6, 0x1f, RZ ;  /* 0x0000001f06027819 */ /* 0x000fe200000006ff */
[----:B------:R-:W-:Y:S03]  /*c940*/  BSSY B2, `(.L_x_3324) ;  /* 0x0000005000027945 */ /* 0x000fe60003800000 */
[----:B------:R-:W2:Y:S01]  /*c950*/  SYNCS.PHASECHK.TRANS64.TRYWAIT P0, [R4+URZ+0x28c40], R2 ;  /* 0x028c4002040075a7 */ /* 0x000ea2000800017f */
[----:B0-----:R-:W-:-:S04]  /*c960*/  LOP3.LUT R3, R3, 0x7f, RZ, 0xc0, !PT ;  /* 0x0000007f03037812 */ /* 0x001fc800078ec0ff */
[----:B------:R-:W-:Y:S01]  /*c970*/  ISETP.NE.AND P1, PT, R3, RZ, PT ;  /* 0x000000ff0300720c */ /* 0x000fe20003f25270 */
[----:B--2---:R-:W-:-:S12]  /*c980*/  @!P0 BRA `(.L_x_3325) ;  /* 0x0000001800b08947 */ /* 0x004fd80003800000 */
.L_x_3379:
[----:B------:R-:W-:Y:S05]  /*c990*/  BSYNC B2 ;  /* 0x0000000000027941 */ /* 0x000fea0003800000 */
.L_x_3324:
[----:B------:R-:W-:Y:S04]  /*c9a0*/  BSSY B2, `(.L_x_3326) ;  /* 0x0000009000027945 */ /* 0x000fe80003800000 */
[----:B------:R-:W-:Y:S05]  /*c9b0*/  @P1 BRA `(.L_x_3327) ;  /* 0x00000000001c1947 */ /* 0x000fea0003800000 */
[----:B-1----:R-:W1:Y:S01]  /*c9c0*/  S2R R5, SR_TID.X ;  /* 0x0000000000057919 */ /* 0x002e620000002100 */
[----:B------:R-:W-:-:S04]  /*c9d0*/  IMAD.MOV.U32 R3, RZ, RZ, 0x2000 ;  /* 0x00002000ff037424 */ /* 0x000fc800078e00ff */
[----:B------:R2:W-:Y:S01]  /*c9e0*/  SYNCS.ARRIVE.TRANS64 RZ, [R4+URZ+0x28c30], R3 ;  /* 0x028c300304ff79a7 */ /* 0x0005e2000800003f */
[----:B-1----:R-:W-:-:S04]  /*c9f0*/  LOP3.LUT R5, R5, 0x1f, RZ, 0xc0, !PT ;  /* 0x0000001f05057812 */ /* 0x002fc800078ec0ff */
[----:B------:R-:W-:-:S13]  /*ca00*/  ISETP.NE.AND P0, PT, R5, RZ, PT ;  /* 0x000000ff0500720c */ /* 0x000fda0003f05270 */
[----:B--2---:R-:W-:Y:S05]  /*ca10*/  @!P0 BRA `(.L_x_3327) ;  /* 0x0000000000048947 */ /* 0x004fea0003800000 */
[----:B------:R-:W-:Y:S01]  /*ca20*/  BPT.TRAP 0x1 ;  /* 0x000000040000795c */ /* 0x000fe20000300000 */
.L_x_3327:
[----:B------:R-:W-:Y:S05]  /*ca30*/  BSYNC B2 ;  /* 0x0000000000027941 */ /* 0x000fea0003800000 */
.L_x_3326:
        /* <DEDUP_REMOVED lines=11> */
.L_x_3328:
        /* <DEDUP_REMOVED lines=13> */
.L_x_3380:
[----:B------:R-:W-:Y:S05]  /*cbc0*/  BSYNC B2 ;  /* 0x0000000000027941 */ /* 0x000fea0003800000 */
.L_x_3329:
[----:B------:R-:W-:Y:S01]  /*cbd0*/  BSSY B2, `(.L_x_3331) ;  /* 0x000000b000027945 */ /* 0x000fe20003800000 */
[----:B01----:R-:W-:Y:S02]  /*cbe0*/  IMAD.MOV.U32 R2, RZ, RZ, 0x0 ;  /* 0x00000000ff027424 */ /* 0x003fe400078e00ff */
        /* <DEDUP_REMOVED lines=9> */
.L_x_3332:
[----:B------:R-:W-:Y:S05]  /*cc80*/  BSYNC B2 ;  /* 0x0000000000027941 */ /* 0x000fea0003800000 */
.L_x_3331:
        /* <DEDUP_REMOVED lines=9> */
.L_x_3333:
        /* <DEDUP_REMOVED lines=15> */
.L_x_3334:
        /* <DEDUP_REMOVED lines=15> */
.L_x_3335:
        /* <DEDUP_REMOVED lines=15> */
.L_x_3336:
        /* <DEDUP_REMOVED lines=15> */
.L_x_3337:
        /* <DEDUP_REMOVED lines=15> */
.L_x_3338:
        /* <DEDUP_REMOVED lines=15> */
.L_x_3339:
        /* <DEDUP_REMOVED lines=15> */
.L_x_3340:
        /* <DEDUP_REMOVED lines=10> */
.L_x_3322:
[----:B------:R-:W-:Y:S05]  /*d450*/  BSYNC B1 ;  /* 0x0000000000017941 */ /* 0x000fea0003800000 */
.L_x_3321:
[----:B------:R-:W-:Y:S01]  /*d460*/  VIADD R7, R7, 0x1 ;  /* 0x0000000107077836 */ /* 0x000fe20000000000 */
[C---:B------:R-:W-:Y:S01]  /*d470*/  ISETP.GT.AND P1, PT, R0.reuse, 0x1, PT ;  /* 0x000000010000780c */ /* 0x040fe20003f24270 */
[----:B------:R-:W-:-:S03]  /*d480*/  VIADD R0, R0, 0xfffffffe ;  /* 0xfffffffe00007836 */ /* 0x000fc60000000000 */
[----:B------:R-:W-:-:S04]  /*d490*/  ISETP.NE.AND P0, PT, R7, 0x2, PT ;  /* 0x000000020700780c */ /* 0x000fc80003f05270 */
[----:B------:R-:W-:Y:S02]  /*d4a0*/  SEL R3, RZ, 0x1, P0 ;  /* 0x00000001ff037807 */ /* 0x000fe40000000000 */
[----:B------:R-:W-:Y:S02]  /*d4b0*/  SEL R18, R7, RZ, P0 ;  /* 0x000000ff07127207 */ /* 0x000fe40000000000 */
[----:B------:R-:W-:-:S05]  /*d4c0*/  LOP3.LUT R2, R6, R3, RZ, 0x3c, !PT ;  /* 0x0000000306027212 */ /* 0x000fca00078e3cff */
[----:B------:R2:W-:Y:S01]  /*d4d0*/  STL [R1], R2 ;  /* 0x0000000201007387 */ /* 0x0005e20000100800 */
[----:B------:R-:W-:Y:S05]  /*d4e0*/  @P1 BRA `(.L_x_3341) ;  /* 0xffffffe400401947 */ /* 0x000fea000383ffff */
.L_x_3300:
[----:B------:R-:W-:Y:S05]  /*d4f0*/  BSYNC B0 ;  /* 0x0000000000007941 */ /* 0x000fea0003800000 */
.L_x_3278:
[----:B--2---:R-:W2:Y:S01]  /*d500*/  LDL.LU R2, [R1+0x20] ;  /* 0x0000200001027983 */ /* 0x004ea20000300800 */
[----:B------:R-:W-:-:S03]  /*d510*/  ULDC UR4, c[0x0][0xc34] ;  /* 0x00030d0000047ab9 */ /* 0x000fc60000000800 */
[----:B------:R-:W3:Y:S01]  /*d520*/  LDL.LU R0, [R1+0x30] ;  /* 0x0000300001007983 */ /* 0x000ee20000300800 */
[----:B--2---:R-:W-:Y:S02]  /*d530*/  VIADD R2, R2, UR38 ;  /* 0x0000002602027c36 */ /* 0x004fe40008000000 */
[----:B---3--:R-:W-:-:S03]  /*d540*/  VIADD R0, R0, 0x1 ;  /* 0x0000000100007836 */ /* 0x008fc60000000000 */
[----:B------:R2:W-:Y:S01]  /*d550*/  STL [R1+0x20], R2 ;  /* 0x0000200201007387 */ /* 0x0005e20000100800 */
[----:B------:R-:W-:-:S03]  /*d560*/  ISETP.GE.AND P0, PT, R2, UR4, PT ;  /* 0x0000000402007c0c */ /* 0x000fc6000bf06270 */
[----:B------:R2:W-:Y:S10]  /*d570*/  STL [R1+0x30], R0 ;  /* 0x0000300001007387 */ /* 0x0005f40000100800 */
[----:B--2---:R-:W-:Y:S05]  /*d580*/  @!P0 BRA `(.L_x_3342) ;  /* 0xffffffb800148947 */ /* 0x004fea000383ffff */
[----:B------:R-:W-:-:S07]  /*d590*/  LOP3.LUT R2, R0, 0x1, RZ, 0xc, !PT ;  /* 0x0000000100027812 */ /* 0x000fce00078e0cff */
.L_x_3250:
[----:B0-----:R-:W0:Y:S01]  /*d5a0*/  S2R R3, SR_CgaCtaId ;  /* 0x0000000000037919 */ /* 0x001e220000008800 */
[----:B------:R-:W-:Y:S01]  /*d5b0*/  MOV R0, 0x400 ;  /* 0x0000040000007802 */ /* 0x000fe20000000f00 */
[----:B------:R-:W-:Y:S03]  /*d5c0*/  BSSY B0, `(.L_x_3343) ;  /* 0x0000005000007945 */ /* 0x000fe60003800000 */
[----:B0-----:R-:W-:Y:S02]  /*d5d0*/  LEA R0, R3, R0, 0x18 ;  /* 0x0000000003007211 */ /* 0x001fe400078ec0ff */
[----:B------:R-:W-:-:S04]  /*d5e0*/  SHF.L.U32 R3, R2, 0x1f, RZ ;  /* 0x0000001f02037819 */ /* 0x000fc800000006ff */
[----:B------:R-:W0:Y:S02]  /*d5f0*/  SYNCS.PHASECHK.TRANS64.TRYWAIT P0, [R0+URZ+0x28c20], R3 ;  /* 0x028c2003000075a7 */ /* 0x000e24000800017f */
[----:B0-----:R-:W-:Y:S05]  /*d600*/  @!P0 BRA `(.L_x_3344) ;  /* 0x0000000c00b88947 */ /* 0x001fea0003800000 */
.L_x_3381:
[----:B------:R-:W-:Y:S05]  /*d610*/  BSYNC B0 ;  /* 0x0000000000007941 */ /* 0x000fea0003800000 */
.L_x_3343:
[----:B------:R-:W-:-:S03]  /*d620*/  UMOV UR4, 0xffffffff ;  /* 0xffffffff00047882 */ /* 0x000fc60000000000 */
[----:B------:R-:W-:Y:S05]  /*d630*/  BRA.DIV UR4, `(.L_x_3345) ;  /* 0x0000000e04c07947 */ /* 0x000fea000b800000 */
[----:B------:R-:W2:Y:S02]  /*d640*/  S2R R2, SR_TID.X ;  /* 0x0000000000027919 */ /* 0x000ea40000002100 */
[----:B--2---:R-:W-:-:S04]  /*d650*/  SHF.R.U32.HI R2, RZ, 0x5, R2 ;  /* 0x00000005ff027819 */ /* 0x004fc80000011602 */
[----:B------:R-:W-:-:S05]  /*d660*/  LOP3.LUT R2, R2, 0x3, RZ, 0xc0, !PT ;  /* 0x0000000302027812 */ /* 0x000fca00078ec0ff */
[----:B------:R2:W3:Y:S02]  /*d670*/  SHFL.IDX PT, R14, R2, RZ, 0x1f ;  /* 0x00001fff020e7589 */ /* 0x0004e400000e0000 */
.L_x_3384:
[----:B---3--:R-:W-:Y:S01]  /*d680*/  ISETP.NE.AND P0, PT, R14, RZ, PT ;  /* 0x000000ff0e00720c */ /* 0x008fe20003f05270 */
[----:B------:R-:W-:-:S12]  /*d690*/  BSSY B0, `(.L_x_3346) ;  /* 0x0000025000007945 */ /* 0x000fd80003800000 */
[----:B------:R-:W-:Y:S05]  /*d6a0*/  @P0 BRA `(.L_x_3347) ;  /* 0x00000000008c0947 */ /* 0x000fea0003800000 */
[----:B------:R-:W-:-:S03]  /*d6b0*/  UMOV UR4, 0xffffffff ;  /* 0xffffffff00047882 */ /* 0x000fc60000000000 */
[----:B------:R-:W-:Y:S05]  /*d6c0*/  BRA.DIV UR4, `(.L_x_3348) ;  /* 0x0000000e04d07947 */ /* 0x000fea000b800000 */
[----:B------:R-:W-:-:S13]  /*d6d0*/  ELECT P6, URZ, PT ;  /* 0x00000000003f782f */ /* 0x000fda00038c0000 */
.L_x_3387:
[----:B------:R-:W-:Y:S05]  /*d6e0*/  @!P6 BRA `(.L_x_3347) ;  /* 0x00000000007ce947 */ /* 0x000fea0003800000 */
[----:B------:R-:W-:-:S06]  /*d6f0*/  ULOP3.LUT UR4, UR37, 0x2, URZ, 0xfc, !UPT ;  /* 0x0000000225047892 */ /* 0x000fcc000f8efc3f */
[----:B--2---:R-:W-:-:S05]  /*d700*/  IMAD.U32 R2, RZ, RZ, UR4 ;  /* 0x00000004ff027e24 */ /* 0x004fca000f8e00ff */
[----:B------:R-:W-:-:S13]  /*d710*/  ISETP.NE.AND P2, PT, R2, 0x3, PT ;  /* 0x000000030200780c */ /* 0x000fda0003f45270 */
[----:B------:R-:W-:Y:S05]  /*d720*/  @!P2 BRA `(.L_x_3349) ;  /* 0x000000000004a947 */ /* 0x000fea0003800000 */
[----:B------:R-:W-:Y:S01]  /*d730*/  BPT.TRAP 0x1 ;  /* 0x000000040000795c */ /* 0x000fe20000300000 */
.L_x_3349:
[----:B------:R-:W1:Y:S01]  /*d740*/  LDL.LU R7, [R1] ;  /* 0x0000000001077983 */ /* 0x000e620000300800 */
[----:B0-----:R-:W-:Y:S02]  /*d750*/  VIADD R3, R0, 0x28c40 ;  /* 0x00028c4000037836 */ /* 0x001fe40000000000 */
[C---:B------:R-:W-:Y:S02]  /*d760*/  VIADD R2, R18.reuse, 0x1 ;  /* 0x0000000112027836 */ /* 0x040fe40000000000 */
[----:B------:R-:W-:-:S03]  /*d770*/  IMAD R6, R18, 0x8, R3 ;  /* 0x0000000812067824 */ /* 0x000fc600078e0203 */
[----:B------:R-:W-:-:S04]  /*d780*/  ISETP.NE.AND P1, PT, R2, 0x2, PT ;  /* 0x000000020200780c */ /* 0x000fc80003f25270 */
[----:B------:R-:W-:Y:S02]  /*d790*/  SEL R4, RZ, 0x1, P1 ;  /* 0x00000001ff047807 */ /* 0x000fe40000800000 */
[C---:B-1----:R-:W-:Y:S02]  /*d7a0*/  SHF.L.U32 R5, R7.reuse, 0x1f, RZ ;  /* 0x0000001f07057819 */ /* 0x042fe400000006ff */
[----:B------:R-:W-:Y:S02]  /*d7b0*/  LOP3.LUT R7, R7, R4, RZ, 0x3c, !PT ;  /* 0x0000000407077212 */ /* 0x000fe400078e3cff */
[----:B------:R-:W0:Y:S01]  /*d7c0*/  SYNCS.PHASECHK.TRANS64.TRYWAIT P0, [R6+URZ], R5 ;  /* 0x00000005060075a7 */ /* 0x000e22000800017f */
[----:B------:R-:W-:Y:S02]  /*d7d0*/  SEL R4, R2, RZ, P1 ;  /* 0x000000ff02047207 */ /* 0x000fe40000800000 */
[----:B------:R-:W-:-:S03]  /*d7e0*/  SHF.L.U32 R2, R7, 0x1f, RZ ;  /* 0x0000001f07027819 */ /* 0x000fc600000006ff */
[----:B------:R-:W-:Y:S01]  /*d7f0*/  IMAD R3, R4, 0x8, R3 ;  /* 0x0000000804037824 */ /* 0x000fe200078e0203 */
[----:B0-----:R-:W-:Y:S06]  /*d800*/  @!P0 BRA `(.L_x_3350) ;  /* 0x0000000c00a08947 */ /* 0x001fec0003800000 */
.L_x_3388:
[----:B------:R-:W1:Y:S02]  /*d810*/  SYNCS.PHASECHK.TRANS64.TRYWAIT P0, [R3+URZ], R2 ;  /* 0x00000002030075a7 */ /* 0x000e64000800017f */
[----:B-1----:R-:W-:Y:S05]  /*d820*/  @!P0 BRA `(.L_x_3351) ;  /* 0x0000000c00ac8947 */ /* 0x002fea0003800000 */
.L_x_3389:
[----:B------:R-:W-:Y:S05]  /*d830*/  @!P2 BRA `(.L_x_3352) ;  /* 0x000000000004a947 */ /* 0x000fea0003800000 */
[----:B------:R-:W-:Y:S01]  /*d840*/  BPT.TRAP 0x1 ;  /* 0x000000040000795c */ /* 0x000fe20000300000 */
.L_x_3352:
[----:B-1----:R-:W-:-:S04]  /*d850*/  VIADD R3, R0, 0x28c60 ;  /* 0x00028c6000037836 */ /* 0x002fc80000000000 */
[----:B------:R-:W-:-:S04]  /*d860*/  IMAD R18, R18, 0x8, R3 ;  /* 0x0000000812127824 */ /* 0x000fc800078e0203 */
[----:B------:R-:W1:Y:S02]  /*d870*/  SYNCS.PHASECHK.TRANS64.TRYWAIT P0, [R18+URZ], R5 ;  /* 0x00000005120075a7 */ /* 0x000e64000800017f */
[----:B-1----:R-:W-:Y:S05]  /*d880*/  @!P0 BRA `(.L_x_3353) ;  /* 0x0000000c00a88947 */ /* 0x002fea0003800000 */
.L_x_3390:
[----:B------:R-:W-:-:S07]  /*d890*/  IMAD R3, R4, 0x8, R3 ;  /* 0x0000000804037824 */ /* 0x000fce00078e0203 */
.L_x_3354:
[----:B--2---:R2:W3:Y:S02]  /*d8a0*/  SYNCS.PHASECHK.TRANS64.TRYWAIT P0, [R3+URZ], R2 ;  /* 0x00000002030075a7 */ /* 0x0044e4000800017f */
[----:B---3--:R-:W-:Y:S05]  /*d8b0*/  @!P0 NANOSLEEP.SYNCS 0x989680 ;  /* 0x009896800000895d */ /* 0x008fea0003900000 */
[----:B------:R-:W3:Y:S02]  /*d8c0*/  @!P0 SYNCS.PHASECHK.TRANS64 P0, [R3+URZ], R2 ;  /* 0x00000002030085a7 */ /* 0x000ee4000800007f */
[----:B---3--:R-:W-:Y:S05]  /*d8d0*/  @!P0 BRA `(.L_x_3354) ;  /* 0xfffffffc00f08947 */ /* 0x008fea000383ffff */
.L_x_3347:
[----:B------:R-:W-:Y:S05]  /*d8e0*/  BSYNC B0 ;  /* 0x0000000000007941 */ /* 0x000fea0003800000 */
.L_x_3346:
[----:B------:R-:W-:Y:S05]  /*d8f0*/  EXIT ;  /* 0x000000000000794d */ /* 0x000fea0003800000 */
.L_x_3216:
[----:B0-----:R-:W-:-:S04]  /*d900*/  IMAD.U32 R3, RZ, RZ, UR16 ;  /* 0x00000010ff037e24 */ /* 0x001fc8000f8e00ff */
[----:B------:R0:W1:Y:S03]  /*d910*/  SYNCS.PHASECHK.TRANS64.TRYWAIT P0, [R3+URZ+0x28c50], R0 ;  /* 0x028c5000030075a7 */ /* 0x000066000800017f */
[----:B-1----:R-:W-:Y:S05]  /*d920*/  @!P0 NANOSLEEP.SYNCS 0x989680 ;  /* 0x009896800000895d */ /* 0x002fea0003900000 */
[----:B------:R-:W1:Y:S02]  /*d930*/  @!P0 SYNCS.PHASECHK.TRANS64 P0, [R3+URZ+0x28c50], R0 ;  /* 0x028c5000030085a7 */ /* 0x000e64000800007f */
[----:B-1----:R-:W-:Y:S05]  /*d940*/  @!P0 BRA `(.L_x_3216) ;  /* 0xfffffffc00ec8947 */ /* 0x002fea000383ffff */
[----:B------:R-:W-:Y:S05]  /*d950*/  BRA `(.L_x_3355) ;  /* 0xffffff3800607947 */ /* 0x000fea000383ffff */
.L_x_3221:
[----:B-1----:R-:W-:-:S04]  /*d960*/  IMAD.U32 R4, RZ, RZ, UR6 ;  /* 0x00000006ff047e24 */ /* 0x002fc8000f8e00ff */
[----:B------:R1:W2:Y:S03]  /*d970*/  SYNCS.PHASECHK.TRANS64.TRYWAIT P0, [R4+URZ+0x28c50], R3 ;  /* 0x028c5003040075a7 */ /* 0x0002a6000800017f */
[----:B--2---:R-:W-:Y:S05]  /*d980*/  @!P0 NANOSLEEP.SYNCS 0x989680 ;  /* 0x009896800000895d */ /* 0x004fea0003900000 */
[----:B------:R-:W2:Y:S02]  /*d990*/  @!P0 SYNCS.PHASECHK.TRANS64 P0, [R4+URZ+0x28c50], R3 ;  /* 0x028c5003040085a7 */ /* 0x000ea4000800007f */
[----:B--2---:R-:W-:Y:S05]  /*d9a0*/  @!P0 BRA `(.L_x_3221) ;  /* 0xfffffffc00ec8947 */ /* 0x004fea000383ffff */
[----:B------:R-:W-:Y:S05]  /*d9b0*/  BRA `(.L_x_3220) ;  /* 0xffffff4400747947 */ /* 0x000fea000383ffff */
.L_x_3225:
[----:B0-----:R-:W-:-:S04]  /*d9c0*/  IMAD.U32 R3, RZ, RZ, UR41 ;  /* 0x00000029ff037e24 */ /* 0x001fc8000f8e00ff */
[----:B------:R0:W1:Y:S03]  /*d9d0*/  SYNCS.PHASECHK.TRANS64.TRYWAIT P1, [R3+URZ+0x28c00], R0 ;  /* 0x028c0000030075a7 */ /* 0x000066000802017f */
[----:B-1----:R-:W-:Y:S05]  /*d9e0*/  @!P1 NANOSLEEP.SYNCS 0x989680 ;  /* 0x009896800000995d */ /* 0x002fea0003900000 */
[----:B------:R-:W1:Y:S02]  /*d9f0*/  @!P1 SYNCS.PHASECHK.TRANS64 P1, [R3+URZ+0x28c00], R0 ;  /* 0x028c0000030095a7 */ /* 0x000e64000802007f */
[----:B-1----:R-:W-:Y:S05]  /*da00*/  @!P1 BRA `(.L_x_3225) ;  /* 0xfffffffc00ec9947 */ /* 0x002fea000383ffff */
[----:B------:R-:W-:Y:S05]  /*da10*/  BRA `(.L_x_3356) ;  /* 0xffffff5000c47947 */ /* 0x000fea000383ffff */
.L_x_3229:
[----:B--2---:R2:W3:Y:S02]  /*da20*/  SYNCS.PHASECHK.TRANS64.TRYWAIT P1, [R7+URZ+0x28c30], R8 ;  /* 0x028c3008070075a7 */ /* 0x0044e4000802017f */
[----:B---3--:R-:W-:Y:S05]  /*da30*/  @!P1 NANOSLEEP.SYNCS 0x989680 ;  /* 0x009896800000995d */ /* 0x008fea0003900000 */
[----:B------:R-:W3:Y:S02]  /*da40*/  @!P1 SYNCS.PHASECHK.TRANS64 P1, [R7+URZ+0x28c30], R8 ;  /* 0x028c3008070095a7 */ /* 0x000ee4000802007f */
[----:B---3--:R-:W-:Y:S05]  /*da50*/  @!P1 BRA `(.L_x_3229) ;  /* 0xfffffffc00f09947 */ /* 0x008fea000383ffff */
[----:B------:R-:W-:Y:S05]  /*da60*/  BRA `(.L_x_3228) ;  /* 0xffffff5000e07947 */ /* 0x000fea000383ffff */
.L_x_3233:
[----:B----4-:R4:W0:Y:S02]  /*da70*/  SYNCS.PHASECHK.TRANS64.TRYWAIT P2, [R7+URZ+0x28c50], R8 ;  /* 0x028c5008070075a7 */ /* 0x010824000804017f */
[----:B0-----:R-:W-:Y:S05]  /*da80*/  @!P2 NANOSLEEP.SYNCS 0x989680 ;  /* 0x009896800000a95d */ /* 0x001fea0003900000 */
[----:B------:R-:W0:Y:S02]  /*da90*/  @!P2 SYNCS.PHASECHK.TRANS64 P2, [R7+URZ+0x28c50], R8 ;  /* 0x028c50080700a5a7 */ /* 0x000e24000804007f */
[----:B0-----:R-:W-:Y:S05]  /*daa0*/  @!P2 BRA `(.L_x_3233) ;  /* 0xfffffffc00f0a947 */ /* 0x001fea000383ffff */
[----:B------:R-:W-:Y:S05]  /*dab0*/  BRA `(.L_x_3232) ;  /* 0xffffff6400f87947 */ /* 0x000fea000383ffff */
.L_x_3238:
[----:B--2---:R-:W-:-:S04]  /*dac0*/  IMAD.U32 R4, RZ, RZ, UR23 ;  /* 0x00000017ff047e24 */ /* 0x004fc8000f8e00ff */
[----:B------:R2:W3:Y:S03]  /*dad0*/  SYNCS.PHASECHK.TRANS64.TRYWAIT P3, [R4+URZ+0x28c30], R7 ;  /* 0x028c3007040075a7 */ /* 0x0004e6000806017f */
[----:B---3--:R-:W-:Y:S05]  /*dae0*/  @!P3 NANOSLEEP.SYNCS 0x989680 ;  /* 0x009896800000b95d */ /* 0x008fea0003900000 */
[----:B------:R-:W3:Y:S02]  /*daf0*/  @!P3 SYNCS.PHASECHK.TRANS64 P3, [R4+URZ+0x28c30], R7 ;  /* 0x028c30070400b5a7 */ /* 0x000ee4000806007f */
[----:B---3--:R-:W-:Y:S05]  /*db00*/  @!P3 BRA `(.L_x_3238) ;  /* 0xfffffffc00ecb947 */ /* 0x008fea000383ffff */
[----:B------:R-:W-:Y:S05]  /*db10*/  BRA `(.L_x_3237) ;  /* 0xffffff6800dc7947 */ /* 0x000fea000383ffff */
.L_x_3242:
[----:B--2---:R2:W3:Y:S02]  /*db20*/  SYNCS.PHASECHK.TRANS64.TRYWAIT P3, [R172+URZ+0x28c50], R7 ;  /* 0x028c5007ac0075a7 */ /* 0x0044e4000806017f */
[----:B---3--:R-:W-:Y:S05]  /*db30*/  @!P3 NANOSLEEP.SYNCS 0x989680 ;  /* 0x009896800000b95d */ /* 0x008fea0003900000 */
[----:B------:R-:W3:Y:S02]  /*db40*/  @!P3 SYNCS.PHASECHK.TRANS64 P3, [R172+URZ+0x28c50], R7 ;  /* 0x028c5007ac00b5a7 */ /* 0x000ee4000806007f */
[----:B---3--:R-:W-:Y:S05]  /*db50*/  @!P3 BRA `(.L_x_3242) ;  /* 0xfffffffc00f0b947 */ /* 0x008fea000383ffff */
[----:B------:R-:W-:Y:S05]  /*db60*/  BRA `(.L_x_3241) ;  /* 0xffffff8400107947 */ /* 0x000fea000383ffff */
.L_x_3254:
[----:B0-----:R-:W0:Y:S01]  /*db70*/  S2R R0, SR_TID.X ;  /* 0x0000000000007919 */ /* 0x001e220000002100 */
[----:B------:R-:W-:Y:S01]  /*db80*/  BSSY B0, `(.L_x_3357) ;  /* 0x000000a000007945 */ /* 0x000fe20003800000 */
[----:B------:R-:W-:Y:S02]  /*db90*/  IMAD.MOV.U32 R12, RZ, RZ, RZ ;  /* 0x000000ffff0c7224 */ /* 0x000fe400078e00ff */
[----:B------:R-:W-:Y:S02]  /*dba0*/  IMAD.MOV.U32 R11, RZ, RZ, 0x1f ;  /* 0x0000001fff0b7424 */ /* 0x000fe400078e00ff */
[----:B------:R-:W-:Y:S01]  /*dbb0*/  IMAD.MOV.U32 R15, RZ, RZ, -0x1 ;  /* 0xffffffffff0f7424 */ /* 0x000fe200078e00ff */
[----:B0-----:R-:W-:-:S04]  /*dbc0*/  SHF.R.U32.HI R0, RZ, 0x5, R0 ;  /* 0x00000005ff007819 */ /* 0x001fc80000011600 */
[----:B------:R-:W-:-:S05]  /*dbd0*/  LOP3.LUT R0, R0, 0x3, RZ, 0xc0, !PT ;  /* 0x0000000300007812 */ /* 0x000fca00078ec0ff */
[----:B------:R-:W-:-:S07]  /*dbe0*/  IMAD.MOV.U32 R13, RZ, RZ, R0 ;  /* 0x000000ffff0d7224 */ /* 0x000fce00078e0000 */
[----:B------:R-:W-:Y:S05]  /*dbf0*/  WARPSYNC.COLLECTIVE R15, `(.L_x_3358) ;  /* 0x000000000f087348 */ /* 0x000fea0003c00000 */
[----:B------:R0:W1:Y:S02]  /*dc00*/  SHFL.IDX P6, R14, R13, R12, R11 ;  /* 0x0000000c0d0e7389 */ /* 0x00006400000c000b */
[----:B01----:R-:W-:Y:S01]  /*dc10*/  ENDCOLLECTIVE ;  /* 0x000000000000791b */ /* 0x003fe20003800000 */
.L_x_3358:
[----:B------:R-:W-:Y:S05]  /*dc20*/  BSYNC B0 ;  /* 0x0000000000007941 */ /* 0x000fea0003800000 */
.L_x_3357:
[----:B------:R-:W-:Y:S05]  /*dc30*/  BRA `(.L_x_3359) ;  /* 0xffffffb800207947 */ /* 0x000fea000383ffff */
.L_x_3256:
[----:B------:R-:W-:Y:S01]  /*dc40*/  BSSY B0, `(.L_x_3360) ;  /* 0x0000006000007945 */ /* 0x000fe20003800000 */
[----:B------:R-:W-:-:S07]  /*dc50*/  IMAD.MOV.U32 R15, RZ, RZ, -0x1 ;  /* 0xffffffffff0f7424 */ /* 0x000fce00078e00ff */
[----:B0-----:R-:W-:Y:S05]  /*dc60*/  WARPSYNC.COLLECTIVE R15, `(.L_x_3361) ;  /* 0x000000000f0c7348 */ /* 0x001fea0003c00000 */
[----:B------:R-:W-:Y:S02]  /*dc70*/  ELECT P6, UR62, PT ;  /* 0x00000000003e782f */ /* 0x000fe400038c0000 */
[----:B------:R-:W-:Y:S01]  /*dc80*/  MOV R14, UR62 ;  /* 0x0000003e000e7c02 */ /* 0x000fe20008000f00 */
[----:B0-----:R-:W-:Y:S10]  /*dc90*/  ENDCOLLECTIVE ;  /* 0x000000000000791b */ /* 0x001ff40003800000 */
.L_x_3361:
[----:B------:R-:W-:Y:S05]  /*dca0*/  BSYNC B0 ;  /* 0x0000000000007941 */ /* 0x000fea0003800000 */
.L_x_3360:
[----:B------:R-:W-:Y:S05]  /*dcb0*/  BRA `(.L_x_3362) ;  /* 0xffffffb800207947 */ /* 0x000fea000383ffff */
.L_x_3258:
[----:B0-----:R0:W2:Y:S02]  /*dcc0*/  SYNCS.PHASECHK.TRANS64.TRYWAIT P0, [R0+URZ+0x28c40], R2 ;  /* 0x028c4002000075a7 */ /* 0x0010a4000800017f */
[----:B--2---:R-:W-:Y:S05]  /*dcd0*/  @!P0 NANOSLEEP.SYNCS 0x989680 ;  /* 0x009896800000895d */ /* 0x004fea0003900000 */
[----:B------:R-:W2:Y:S02]  /*dce0*/  @!P0 SYNCS.PHASECHK.TRANS64 P0, [R0+URZ+0x28c40], R2 ;  /* 0x028c4002000085a7 */ /* 0x000ea4000800007f */
[----:B--2---:R-:W-:Y:S05]  /*dcf0*/  @!P0 BRA `(.L_x_3258) ;  /* 0xfffffffc00f08947 */ /* 0x004fea000383ffff */
[----:B------:R-:W-:Y:S05]  /*dd00*/  BRA `(.L_x_3363) ;  /* 0xffffffb8007c7947 */ /* 0x000fea000383ffff */
.L_x_3261:
        /* <DEDUP_REMOVED lines=8> */
.L_x_3364:
[----:B------:R-:W-:Y:S01]  /*dd90*/  IMAD.MOV.U32 R13, RZ, RZ, R0 ;  /* 0x000000ffff0d7224 */ /* 0x000fe200078e0000 */
[----:B------:R-:W-:Y:S01]  /*dda0*/  LOP3.LUT R7, R7, 0x7f, RZ, 0xc0, !PT ;  /* 0x0000007f07077812 */ /* 0x000fe200078ec0ff */
[----:B------:R-:W-:-:S07]  /*ddb0*/  IMAD.MOV.U32 R6, RZ, RZ, R14 ;  /* 0x000000ffff067224 */ /* 0x000fce00078e000e */
[----:B------:R-:W-:Y:S05]  /*ddc0*/  WARPSYNC.COLLECTIVE R15, `(.L_x_3365) ;  /* 0x000000000f087348 */ /* 0x000fea0003c00000 */
[----:B------:R0:W1:Y:S02]  /*ddd0*/  SHFL.IDX P6, R14, R13, R12, R11 ;  /* 0x0000000c0d0e7389 */ /* 0x00006400000c000b */
[----:B01----:R-:W-:Y:S01]  /*dde0*/  ENDCOLLECTIVE ;  /* 0x000000000000791b */ /* 0x003fe20003800000 */
.L_x_3365:
[----:B------:R-:W-:Y:S01]  /*ddf0*/  SHF.R.U32.HI R5, RZ, 0x3, R7 ;  /* 0x00000003ff057819 */ /* 0x000fe20000011607 */
[----:B------:R-:W-:Y:S02]  /*de00*/  ULDC UR4, c[0x0][0x288] ;  /* 0x0000a20000047ab9 */ /* 0x000fe40000000800 */
[----:B------:R-:W-:Y:S02]  /*de10*/  IMAD R3, R8, UR4, RZ ;  /* 0x0000000408037c24 */ /* 0x000fe4000f8e02ff */
[----:B------:R-:W-:-:S04]  /*de20*/  IMAD R4, R4, 0x40, R5 ;  /* 0x0000004004047824 */ /* 0x000fc800078e0205 */
        /* <DEDUP_REMOVED lines=8> */
.L_x_3366:
        /* <DEDUP_REMOVED lines=9> */
[----:B------:R0:W-:Y:S01]  /*df40*/  @!P1 LDGSTS.E.BYPASS.LTC128B.128 [R9+0x20400], desc[UR42][R6.64], !P0 ;  /* 0x2040000006099fae */ /* 0x0001e2000c101d6a */
[----:B------:R-:W-:Y:S01]  /*df50*/  ISETP.GE.AND P1, PT, R5, R3, PT ;  /* 0x000000030500720c */ /* 0x000fe20003f26270 */
[----:B------:R-:W-:Y:S02]  /*df60*/  VIADD R5, R4, 0x20 ;  /* 0x0000002004057836 */ /* 0x000fe40000000000 */
[----:B0-----:R-:W-:-:S10]  /*df70*/  IMAD.MOV.U32 R6, RZ, RZ, R14 ;  /* 0x000000ffff067224 */ /* 0x001fd400078e000e */
[----:B------:R-:W-:Y:S05]  /*df80*/  WARPSYNC.COLLECTIVE R15, `(.L_x_3367) ;  /* 0x000000000f087348 */ /* 0x000fea0003c00000 */
[----:B------:R0:W1:Y:S02]  /*df90*/  SHFL.IDX P6, R14, R13, R12, R11 ;  /* 0x0000000c0d0e7389 */ /* 0x00006400000c000b */
[----:B01----:R-:W-:Y:S01]  /*dfa0*/  ENDCOLLECTIVE ;  /* 0x000000000000791b */ /* 0x003fe20003800000 */
.L_x_3367:
[----:B------:R-:W-:Y:S02]  /*dfb0*/  IMAD.MOV.U32 R13, RZ, RZ, R2 ;  /* 0x000000ffff0d7224 */ /* 0x000fe400078e0002 */
[----:B------:R-:W-:Y:S02]  /*dfc0*/  IMAD.MOV.U32 R12, RZ, RZ, 0x2 ;  /* 0x00000002ff0c7424 */ /* 0x000fe400078e00ff */
[----:B------:R-:W-:-:S07]  /*dfd0*/  IMAD.MOV.U32 R7, RZ, RZ, R14 ;  /* 0x000000ffff077224 */ /* 0x000fce00078e000e */
[----:B------:R-:W-:Y:S05]  /*dfe0*/  WARPSYNC.COLLECTIVE R15, `(.L_x_3368) ;  /* 0x000000000f087348 */ /* 0x000fea0003c00000 */
[----:B------:R0:W1:Y:S02]  /*dff0*/  SHFL.IDX P6, R14, R13, R12, R11 ;  /* 0x0000000c0d0e7389 */ /* 0x00006400000c000b */
[----:B01----:R-:W-:Y:S01]  /*e000*/  ENDCOLLECTIVE ;  /* 0x000000000000791b */ /* 0x003fe20003800000 */
.L_x_3368:
        /* <DEDUP_REMOVED lines=11> */
[----:B0-----:R-:W-:-:S12]  /*e0c0*/  IMAD.MOV.U32 R6, RZ, RZ, R14 ;  /* 0x000000ffff067224 */ /* 0x001fd800078e000e */
[----:B------:R-:W-:Y:S05]  /*e0d0*/  WARPSYNC.COLLECTIVE R15, `(.L_x_3369) ;  /* 0x000000000f087348 */ /* 0x000fea0003c00000 */
[----:B------:R0:W1:Y:S02]  /*e0e0*/  SHFL.IDX P6, R14, R13, R12, R11 ;  /* 0x0000000c0d0e7389 */ /* 0x00006400000c000b */
[----:B01----:R-:W-:Y:S01]  /*e0f0*/  ENDCOLLECTIVE ;  /* 0x000000000000791b */ /* 0x003fe20003800000 */
.L_x_3369:
[----:B------:R-:W-:Y:S02]  /*e100*/  IMAD.MOV.U32 R13, RZ, RZ, R2 ;  /* 0x000000ffff0d7224 */ /* 0x000fe400078e0002 */
[----:B------:R-:W-:Y:S02]  /*e110*/  IMAD.MOV.U32 R12, RZ, RZ, 0x3 ;  /* 0x00000003ff0c7424 */ /* 0x000fe400078e00ff */
[----:B------:R-:W-:-:S07]  /*e120*/  IMAD.MOV.U32 R7, RZ, RZ, R14 ;  /* 0x000000ffff077224 */ /* 0x000fce00078e000e */
[----:B------:R-:W-:Y:S05]  /*e130*/  WARPSYNC.COLLECTIVE R15, `(.L_x_3370) ;  /* 0x000000000f087348 */ /* 0x000fea0003c00000 */
[----:B------:R0:W1:Y:S02]  /*e140*/  SHFL.IDX P6, R14, R13, R12, R11 ;  /* 0x0000000c0d0e7389 */ /* 0x00006400000c000b */
[----:B01----:R-:W-:Y:S01]  /*e150*/  ENDCOLLECTIVE ;  /* 0x000000000000791b */ /* 0x003fe20003800000 */
.L_x_3370:
        /* <DEDUP_REMOVED lines=10> */
.L_x_3371:
[----:B------:R-:W-:Y:S01]  /*e200*/  @!PT LDS RZ, [RZ] ;  /* 0x00000000fffff984 */ /* 0x000fe20000000800 */
[----:B------:R-:W-:Y:S01]  /*e210*/  @!PT LDS RZ, [RZ] ;  /* 0x00000000fffff984 */ /* 0x000fe20000000800 */
[----:B------:R-:W-:Y:S01]  /*e220*/  @!PT LDS RZ, [RZ] ;  /* 0x00000000fffff984 */ /* 0x000fe20000000800 */
[----:B------:R1:W-:Y:S01]  /*e230*/  @!P1 LDGSTS.E.BYPASS.LTC128B.128 [R9+0x21400], desc[UR42][R6.64], !P0 ;  /* 0x2140000006099fae */ /* 0x0003e2000c101d6a */
[----:B------:R-:W-:Y:S01]  /*e240*/  IMAD.MOV.U32 R0, RZ, RZ, R14 ;  /* 0x000000ffff007224 */ /* 0x000fe200078e000e */
[----:B------:R-:W-:Y:S06]  /*e250*/  BRA `(.L_x_3372) ;  /* 0xffffffbc00787947 */ /* 0x000fec000383ffff */
.L_x_3263:
[----:B0-----:R-:W-:-:S04]  /*e260*/  IMAD.U32 R3, RZ, RZ, UR36 ;  /* 0x00000024ff037e24 */ /* 0x001fc8000f8e00ff */
[----:B------:R0:W1:Y:S03]  /*e270*/  SYNCS.PHASECHK.TRANS64.TRYWAIT P0, [R3+URZ+0x28c20], R0 ;  /* 0x028c2000030075a7 */ /* 0x000066000800017f */
[----:B-1----:R-:W-:Y:S05]  /*e280*/  @!P0 NANOSLEEP.SYNCS 0x989680 ;  /* 0x009896800000895d */ /* 0x002fea0003900000 */
[----:B------:R-:W1:Y:S02]  /*e290*/  @!P0 SYNCS.PHASECHK.TRANS64 P0, [R3+URZ+0x28c20], R0 ;  /* 0x028c2000030085a7 */ /* 0x000e64000800007f */
[----:B-1----:R-:W-:Y:S05]  /*e2a0*/  @!P0 BRA `(.L_x_3263) ;  /* 0xfffffffc00ec8947 */ /* 0x002fea000383ffff */
[----:B------:R-:W-:Y:S05]  /*e2b0*/  BRA `(.L_x_3373) ;  /* 0xffffffbc00ac7947 */ /* 0x000fea000383ffff */
.L_x_3267:
[----:B0-----:R0:W1:Y:S02]  /*e2c0*/  SYNCS.PHASECHK.TRANS64.TRYWAIT P0, [R3+URZ+0x28c60], R0 ;  /* 0x028c6000030075a7 */ /* 0x001064000800017f */
[----:B-1----:R-:W-:Y:S05]  /*e2d0*/  @!P0 NANOSLEEP.SYNCS 0x989680 ;  /* 0x009896800000895d */ /* 0x002fea0003900000 */
[----:B------:R-:W1:Y:S02]  /*e2e0*/  @!P0 SYNCS.PHASECHK.TRANS64 P0, [R3+URZ+0x28c60], R0 ;  /* 0x028c6000030085a7 */ /* 0x000e64000800007f */
[----:B-1----:R-:W-:Y:S05]  /*e2f0*/  @!P0 BRA `(.L_x_3267) ;  /* 0xfffffffc00f08947 */ /* 0x002fea000383ffff */
[----:B------:R-:W-:Y:S05]  /*e300*/  BRA `(.L_x_3374) ;  /* 0xffffffbc00d07947 */ /* 0x000fea000383ffff */
.L_x_3284:
[----:B-1----:R1:W2:Y:S02]  /*e310*/  SYNCS.PHASECHK.TRANS64.TRYWAIT P0, [R3+URZ+0x28c40], R2 ;  /* 0x028c4002030075a7 */ /* 0x0022a4000800017f */
[----:B--2---:R-:W-:Y:S05]  /*e320*/  @!P0 NANOSLEEP.SYNCS 0x989680 ;  /* 0x009896800000895d */ /* 0x004fea0003900000 */
[----:B------:R-:W2:Y:S02]  /*e330*/  @!P0 SYNCS.PHASECHK.TRANS64 P0, [R3+URZ+0x28c40], R2 ;  /* 0x028c4002030085a7 */ /* 0x000ea4000800007f */
[----:B--2---:R-:W-:Y:S05]  /*e340*/  @!P0 BRA `(.L_x_3284) ;  /* 0xfffffffc00f08947 */ /* 0x004fea000383ffff */
[----:B------:R-:W-:Y:S05]  /*e350*/  BRA `(.L_x_3375) ;  /* 0xffffffc800b87947 */ /* 0x000fea000383ffff */
.L_x_3289:
[----:B0-----:R0:W2:Y:S02]  /*e360*/  SYNCS.PHASECHK.TRANS64.TRYWAIT P0, [R3+URZ+0x28c60], R2 ;  /* 0x028c6002030075a7 */ /* 0x0010a4000800017f */
[----:B--2---:R-:W-:Y:S05]  /*e370*/  @!P0 NANOSLEEP.SYNCS 0x989680 ;  /* 0x009896800000895d */ /* 0x004fea0003900000 */
[----:B------:R-:W2:Y:S02]  /*e380*/  @!P0 SYNCS.PHASECHK.TRANS64 P0, [R3+URZ+0x28c60], R2 ;  /* 0x028c6002030085a7 */ /* 0x000ea4000800007f */
[----:B--2---:R-:W-:Y:S05]  /*e390*/  @!P0 BRA `(.L_x_3289) ;  /* 0xfffffffc00f08947 */ /* 0x004fea000383ffff */
[----:B------:R-:W-:Y:S05]  /*e3a0*/  BRA `(.L_x_3376) ;  /* 0xffffffcc00307947 */ /* 0x000fea000383ffff */
.L_x_3305:
[----:B--2---:R2:W3:Y:S02]  /*e3b0*/  SYNCS.PHASECHK.TRANS64.TRYWAIT P0, [R4+URZ+0x28c40], R2 ;  /* 0x028c4002040075a7 */ /* 0x0044e4000800017f */
[----:B---3--:R-:W-:Y:S05]  /*e3c0*/  @!P0 NANOSLEEP.SYNCS 0x989680 ;  /* 0x009896800000895d */ /* 0x008fea0003900000 */
[----:B------:R-:W3:Y:S02]  /*e3d0*/  @!P0 SYNCS.PHASECHK.TRANS64 P0, [R4+URZ+0x28c40], R2 ;  /* 0x028c4002040085a7 */ /* 0x000ee4000800007f */
[----:B---3--:R-:W-:Y:S05]  /*e3e0*/  @!P0 BRA `(.L_x_3305) ;  /* 0xfffffffc00f08947 */ /* 0x008fea000383ffff */
[----:B------:R-:W-:Y:S05]  /*e3f0*/  BRA `(.L_x_3377) ;  /* 0xffffffd8000c7947 */ /* 0x000fea000383ffff */
.L_x_3310:
[----:B0-----:R0:W1:Y:S02]  /*e400*/  SYNCS.PHASECHK.TRANS64.TRYWAIT P0, [R4+URZ+0x28c60], R2 ;  /* 0x028c6002040075a7 */ /* 0x001064000800017f */
[----:B-1----:R-:W-:Y:S05]  /*e410*/  @!P0 NANOSLEEP.SYNCS 0x989680 ;  /* 0x009896800000895d */ /* 0x002fea0003900000 */
[----:B------:R-:W1:Y:S02]  /*e420*/  @!P0 SYNCS.PHASECHK.TRANS64 P0, [R4+URZ+0x28c60], R2 ;  /* 0x028c6002040085a7 */ /* 0x000e64000800007f */
[----:B-1----:R-:W-:Y:S05]  /*e430*/  @!P0 BRA `(.L_x_3310) ;  /* 0xfffffffc00f08947 */ /* 0x002fea000383ffff */
[----:B------:R-:W-:Y:S05]  /*e440*/  BRA `(.L_x_3378) ;  /* 0xffffffd800847947 */ /* 0x000fea000383ffff */
.L_x_3325:
[----:B0-----:R0:W2:Y:S02]  /*e450*/  SYNCS.PHASECHK.TRANS64.TRYWAIT P0, [R4+URZ+0x28c40], R2 ;  /* 0x028c4002040075a7 */ /* 0x0010a4000800017f */
[----:B--2---:R-:W-:Y:S05]  /*e460*/  @!P0 NANOSLEEP.SYNCS 0x989680 ;  /* 0x009896800000895d */ /* 0x004fea0003900000 */
[----:B------:R-:W2:Y:S02]  /*e470*/  @!P0 SYNCS.PHASECHK.TRANS64 P0, [R4+URZ+0x28c40], R2 ;  /* 0x028c4002040085a7 */ /* 0x000ea4000800007f */
[----:B--2---:R-:W-:Y:S05]  /*e480*/  @!P0 BRA `(.L_x_3325) ;  /* 0xfffffffc00f08947 */ /* 0x004fea000383ffff */
[----:B------:R-:W-:Y:S05]  /*e490*/  BRA `(.L_x_3379) ;  /* 0xffffffe4003c7947 */ /* 0x000fea000383ffff */
.L_x_3330:
[----:B-1----:R1:W2:Y:S02]  /*e4a0*/  SYNCS.PHASECHK.TRANS64.TRYWAIT P0, [R4+URZ+0x28c60], R2 ;  /* 0x028c6002040075a7 */ /* 0x0022a4000800017f */
[----:B--2---:R-:W-:Y:S05]  /*e4b0*/  @!P0 NANOSLEEP.SYNCS 0x989680 ;  /* 0x009896800000895d */ /* 0x004fea0003900000 */
[----:B------:R-:W2:Y:S02]  /*e4c0*/  @!P0 SYNCS.PHASECHK.TRANS64 P0, [R4+URZ+0x28c60], R2 ;  /* 0x028c6002040085a7 */ /* 0x000ea4000800007f */
[----:B--2---:R-:W-:Y:S05]  /*e4d0*/  @!P0 BRA `(.L_x_3330) ;  /* 0xfffffffc00f08947 */ /* 0x004fea000383ffff */
[----:B------:R-:W-:Y:S05]  /*e4e0*/  BRA `(.L_x_3380) ;  /* 0xffffffe400b47947 */ /* 0x000fea000383ffff */
.L_x_3344:
[----:B0-----:R0:W2:Y:S02]  /*e4f0*/  SYNCS.PHASECHK.TRANS64.TRYWAIT P0, [R0+URZ+0x28c20], R3 ;  /* 0x028c2003000075a7 */ /* 0x0010a4000800017f */
[----:B--2---:R-:W-:Y:S05]  /*e500*/  @!P0 NANOSLEEP.SYNCS 0x989680 ;  /* 0x009896800000895d */ /* 0x004fea0003900000 */
[----:B------:R-:W2:Y:S02]  /*e510*/  @!P0 SYNCS.PHASECHK.TRANS64 P0, [R0+URZ+0x28c20], R3 ;  /* 0x028c2003000085a7 */ /* 0x000ea4000800007f */
[----:B--2---:R-:W-:Y:S05]  /*e520*/  @!P0 BRA `(.L_x_3344) ;  /* 0xfffffffc00f08947 */ /* 0x004fea000383ffff */
[----:B------:R-:W-:Y:S05]  /*e530*/  BRA `(.L_x_3381) ;  /* 0xfffffff000347947 */ /* 0x000fea000383ffff */
.L_x_3345:
        /* <DEDUP_REMOVED lines=11> */
.L_x_3383:
[----:B------:R-:W-:Y:S05]  /*e5f0*/  BSYNC B0 ;  /* 0x0000000000007941 */ /* 0x000fea0003800000 */
.L_x_3382:
[----:B------:R-:W-:Y:S05]  /*e600*/  BRA `(.L_x_3384) ;  /* 0xfffffff0001c7947 */ /* 0x000fea000383ffff */
.L_x_3348:
[----:B------:R-:W-:Y:S01]  /*e610*/  BSSY B1, `(.L_x_3385) ;  /* 0x0000006000017945 */ /* 0x000fe20003800000 */
[----:B------:R-:W-:-:S07]  /*e620*/  IMAD.MOV.U32 R15, RZ, RZ, -0x1 ;  /* 0xffffffffff0f7424 */ /* 0x000fce00078e00ff */
[----:B012---:R-:W-:Y:S05]  /*e630*/  WARPSYNC.COLLECTIVE R15, `(.L_x_3386) ;  /* 0x000000000f0c7348 */ /* 0x007fea0003c00000 */
[----:B------:R-:W-:Y:S02]  /*e640*/  ELECT P6, UR62, PT ;  /* 0x00000000003e782f */ /* 0x000fe400038c0000 */
[----:B------:R-:W-:Y:S01]  /*e650*/  MOV R14, UR62 ;  /* 0x0000003e000e7c02 */ /* 0x000fe20008000f00 */
[----:B012---:R-:W-:Y:S10]  /*e660*/  ENDCOLLECTIVE ;  /* 0x000000000000791b */ /* 0x007ff40003800000 */
.L_x_3386:
[----:B------:R-:W-:Y:S05]  /*e670*/  BSYNC B1 ;  /* 0x0000000000017941 */ /* 0x000fea0003800000 */
.L_x_3385:
[----:B------:R-:W-:Y:S05]  /*e680*/  BRA `(.L_x_3387) ;  /* 0xfffffff000147947 */ /* 0x000fea000383ffff */
.L_x_3350:
[----:B0-----:R0:W1:Y:S02]  /*e690*/  SYNCS.PHASECHK.TRANS64.TRYWAIT P0, [R6+URZ], R5 ;  /* 0x00000005060075a7 */ /* 0x001064000800017f */
[----:B-1----:R-:W-:Y:S05]  /*e6a0*/  @!P0 NANOSLEEP.SYNCS 0x989680 ;  /* 0x009896800000895d */ /* 0x002fea0003900000 */
[----:B------:R-:W1:Y:S02]  /*e6b0*/  @!P0 SYNCS.PHASECHK.TRANS64 P0, [R6+URZ], R5 ;  /* 0x00000005060085a7 */ /* 0x000e64000800007f */
[----:B-1----:R-:W-:Y:S05]  /*e6c0*/  @!P0 BRA `(.L_x_3350) ;  /* 0xfffffffc00f08947 */ /* 0x002fea000383ffff */
[----:B------:R-:W-:Y:S05]  /*e6d0*/  BRA `(.L_x_3388) ;  /* 0xfffffff0004c7947 */ /* 0x000fea000383ffff */
.L_x_3351:
[----:B-1----:R1:W2:Y:S02]  /*e6e0*/  SYNCS.PHASECHK.TRANS64.TRYWAIT P0, [R3+URZ], R2 ;  /* 0x00000002030075a7 */ /* 0x0022a4000800017f */
[----:B--2---:R-:W-:Y:S05]  /*e6f0*/  @!P0 NANOSLEEP.SYNCS 0x989680 ;  /* 0x009896800000895d */ /* 0x004fea0003900000 */
[----:B------:R-:W2:Y:S02]  /*e700*/  @!P0 SYNCS.PHASECHK.TRANS64 P0, [R3+URZ], R2 ;  /* 0x00000002030085a7 */ /* 0x000ea4000800007f */
[----:B--2---:R-:W-:Y:S05]  /*e710*/  @!P0 BRA `(.L_x_3351) ;  /* 0xfffffffc00f08947 */ /* 0x004fea000383ffff */
[----:B------:R-:W-:Y:S05]  /*e720*/  BRA `(.L_x_3389) ;  /* 0xfffffff000407947 */ /* 0x000fea000383ffff */
.L_x_3353:
[----:B-1----:R1:W2:Y:S02]  /*e730*/  SYNCS.PHASECHK.TRANS64.TRYWAIT P0, [R18+URZ], R5 ;  /* 0x00000005120075a7 */ /* 0x0022a4000800017f */
[----:B--2---:R-:W-:Y:S05]  /*e740*/  @!P0 NANOSLEEP.SYNCS 0x989680 ;  /* 0x009896800000895d */ /* 0x004fea0003900000 */
[----:B------:R-:W2:Y:S02]  /*e750*/  @!P0 SYNCS.PHASECHK.TRANS64 P0, [R18+URZ], R5 ;  /* 0x00000005120085a7 */ /* 0x000ea4000800007f */
[----:B--2---:R-:W-:Y:S05]  /*e760*/  @!P0 BRA `(.L_x_3353) ;  /* 0xfffffffc00f08947 */ /* 0x004fea000383ffff */
[----:B------:R-:W-:Y:S05]  /*e770*/  BRA `(.L_x_3390) ;  /* 0xfffffff000447947 */ /* 0x000fea000383ffff */
.L_x_3391:
        /* <DEDUP_REMOVED lines=16> */
.L_x_15284:


//--------------------- .text._ZN7cutlass13device_kernelIN5flash11enable_sm90INS1_16FlashAttnFwdSm90INS1_25CollectiveMainloopFwdSm90ILi2EN4cute5tupleIJNS5_1CILi1EEES8_S8_EEENS6_IJNS7_ILi64EEESA_SA_EEELi512ENS_6half_tEfNS_4arch4Sm90ELb0ELb0ELb1ELb0ELb0ELb0ELb1ELb0ELb0ELb1ELb0ELb0EEENS1_21CollectiveEpilogueFwdINS6_IJSA_NS7_ILi512EEESA_EEES9_SC_SE_Li256ELb0ELb1ELb0ELb0EEENS1_29StaticPersistentTileSchedulerILb0EEEEEEEEEvNT_6ParamsE --------------------------
	.section	.text._ZN7cutlass13device_kernelIN5flash11enable_sm90INS1_16FlashAttnFwdSm90INS1_25CollectiveMainloopFwdSm90ILi2EN4cute5tupleIJNS5_1CILi1EEES8_S8_EEENS6_IJNS7_ILi64EEESA_SA_EEELi512ENS_6half_tEfNS_4arch4Sm90ELb0ELb0ELb1ELb0ELb0ELb0ELb1ELb0ELb0ELb1ELb0ELb0EEENS1_21CollectiveEpilogueFwdINS6_IJSA_NS7_ILi512EEESA_EEES9_SC_SE_Li256ELb0ELb1ELb0ELb0EEENS1_29StaticPersistentTileSchedulerILb0EEEEEEEEEvNT_6ParamsE,"ax",@progbits
	.align	128
.text._ZN7cutlass13device_kernelIN5flash11enable_sm90INS1_16FlashAttnFwdSm90INS1_25CollectiveMainloopFwdSm90ILi2EN4cute5tupleIJNS5_1CILi1EEES8_S8_EEENS6_IJNS7_ILi64EEESA_SA_EEELi512ENS_6half_tEfNS_4arch4Sm90ELb0ELb0ELb1ELb0ELb0ELb0ELb1ELb0ELb0ELb1ELb0ELb0EEENS1_21CollectiveEpilogueFwdINS6_IJSA_NS7_ILi512EEESA_EEES9_SC_SE_Li256ELb0ELb1ELb0ELb0EEENS1_29StaticPersistentTileSchedulerILb0EEEEEEEEEvNT_6ParamsE:
        .type           _ZN7cutlass13device_kernelIN5flash11enable_sm90INS1_16FlashAttnFwdSm90INS1_25CollectiveMainloopFwdSm90ILi2EN4cute5tupleIJNS5_1CILi1EEES8_S8_EEENS6_IJNS7_ILi64EEESA_SA_EEELi512ENS_6half_tEfNS_4arch4Sm90ELb0ELb0ELb1ELb0ELb0ELb0ELb1ELb0ELb0ELb1ELb0ELb0EEENS1_21CollectiveEpilogueFwdINS6_IJSA_NS7_ILi512EEESA_EEES9_SC_SE_Li256ELb0ELb1ELb0ELb0EEENS1_29StaticPersistentTileSchedulerILb0EEEEEEEEEvNT_6ParamsE,@function
        .size           _ZN7cutlass13device_kernelIN5flash11enable_sm90INS1_16FlashAttnFwdSm90INS1_25CollectiveMainloopFwdSm90ILi2EN4cute5tupleIJNS5_1CILi1EEES8_S8_EEENS6_IJNS7_ILi64EEESA_SA_EEELi512ENS_6half_tEfNS_4arch4Sm90ELb0ELb0ELb1ELb0ELb0ELb0ELb1ELb0ELb0ELb1ELb0ELb0EEENS1_21CollectiveEpilogueFwdINS6_IJSA_NS7_ILi512EEESA_EEES9_SC_SE_Li256ELb0ELb1ELb0ELb0EEENS1_29StaticPersistentTileSchedulerILb0EEEEEEEEEvNT_6ParamsE,(.L_x_15285 - _ZN7cutlass13device_kernelIN5flash11enable_sm90INS1_16FlashAttnFwdSm90INS1_25CollectiveMainloopFwdSm90ILi2EN4cute5tupleIJNS5_1CILi1EEES8_S8_EEENS6_IJNS7_ILi64EEESA_SA_EEELi512ENS_6half_tEfNS_4arch4Sm90ELb0ELb0ELb1ELb0ELb0ELb0ELb1ELb0ELb0ELb1ELb0ELb0EEENS1_21CollectiveEpilogueFwdINS6_IJSA_NS7_ILi512EEESA_EEES9_SC_SE_Li256ELb0ELb1ELb0ELb0EEENS1_29StaticPersistentTileSchedulerILb0EEEEEEEEEvNT_6ParamsE)
        .other          _ZN7cutlass13device_kernelIN5flash11enable_sm90INS1_16FlashAttnFwdSm90INS1_25CollectiveMainloopFwdSm90ILi2EN4cute5tupleIJNS5_1CILi1EEES8_S8_EEENS6_IJNS7_ILi64EEESA_SA_EEELi512ENS_6half_tEfNS_4arch4Sm90ELb0ELb0ELb1ELb0ELb0ELb0ELb1ELb0ELb0ELb1ELb0ELb0EEENS1_21CollectiveEpilogueFwdINS6_IJSA_NS7_ILi512EEESA_EEES9_SC_SE_Li256ELb0ELb1ELb0ELb0EEENS1_29StaticPersistentTileSchedulerILb0EEEEEEEEEvNT_6ParamsE,@"STO_CUDA_ENTRY STV_DEFAULT"
_ZN7cutlass13device_kernelIN5flash11enable_sm90INS1_16FlashAttnFwdSm90INS1_25CollectiveMainloopFwdSm90ILi2EN4cute5tupleIJNS5_1CILi1EEES8_S8_EEENS6_IJNS7_ILi64EEESA_SA_EEELi512ENS_6half_tEfNS_4arch4Sm90ELb0ELb0ELb1ELb0ELb0ELb0ELb1ELb0ELb0ELb1ELb0ELb0EEENS1_21CollectiveEpilogueFwdINS6_IJSA_NS7_ILi512EEESA_EEES9_SC_SE_Li256ELb0ELb1ELb0ELb0EEENS1_29StaticPersistentTileSchedulerILb0EEEEEEEEEvNT_6ParamsE:
        /* <DEDUP_REMOVED lines=17> */
.L_x_3393:
[----:B------:R-:W-:Y:S05]  /*0110*/  BSYNC B0 ;  /* 0x0000000000007941 */ /* 0x000fea0003800000 */
.L_x_3392:
[----:B------:R-:W-:Y:S01]  /*0120*/  SHF.R.U32.HI R4, RZ, 0x7, R0 ;  /* 0x00000007ff047819 */ /* 0x000fe20000011600 */
[----:B------:R-:W-:Y:S01]  /*0130*/  VOTEU.ANY UP0, P0 ;  /* 0x00000000003f7886 */ /* 0x000fe20000000100 */
[----:B------:R-:W0:Y:S01]  /*0140*/  SHFL.IDX PT, R3, R2, RZ, 0x1f ;  /* 0x00001fff02037589 */ /* 0x000e2200000e0000 */
[----:B------:R-:W-:Y:S01]  /*0150*/  UMOV UR4, 0x80 ;  /* 0x0000008000047882 */ /* 0x000fe20000000000 */
[----:B------:R-:W-:Y:S01]  /*0160*/  UMOV UR7, 0x100 ;  /* 0x0000010000077882 */ /* 0x000fe20000000000 */
[----:B------:R-:W-:Y:S01]  /*0170*/  VOTEU.ANY UP1, P0 ;  /* 0x00000000003f7886 */ /* 0x000fe20000020100 */
[----:B------:R-:W1:Y:S01]  /*0180*/  SHFL.IDX PT, R4, R4, RZ, 0x1f ;  /* 0x00001fff04047589 */ /* 0x000e6200000e0000 */
[----:B------:R-:W2:Y:S01]  /*0190*/  @UP0 S2UR UR8, SR_CgaCtaId ;  /* 0x00000000000809c3 */ /* 0x000ea20000008800 */
[----:B------:R-:W-:Y:S01]  /*01a0*/  @UP0 UMOV UR6, 0x400 ;  /* 0x0000040000060882 */ /* 0x000fe20000000000 */
[----:B------:R-:W-:-:S04]  /*01b0*/  @UP0 UIADD3 UR4, -UR4, 0x100000, URZ ;  /* 0x0010000004040890 */ /* 0x000fc8000fffe13f */
[----:B------:R-:W-:Y:S02]  /*01c0*/  @UP0 USHF.L.U32 UR5, UR4, 0xb, URZ ;  /* 0x0000000b04050899 */ /* 0x000fe4000800063f */
[----:B------:R-:W-:Y:S01]  /*01d0*/  @UP0 USHF.L.U32 UR4, UR4, 0x1, URZ ;  /* 0x0000000104040899 */ /* 0x000fe2000800063f */
[----:B------:R-:W-:Y:S01]  /*01e0*/  VOTEU.ANY UP2, P0 ;  /* 0x00000000003f7886 */ /* 0x000fe20000040100 */
[----:B0-----:R-:W-:Y:S01]  /*01f0*/  ISETP.NE.AND P1, PT, R3, RZ, PT ;  /* 0x000000ff0300720c */ /* 0x001fe20003f25270 */
[----:B-1----:R0:W-:Y:S01]  /*0200*/  STL [R1], R4 ;  /* 0x0000000401007387 */ /* 0x0021e20000100800 */
[----:B--2---:R-:W-:Y:S02]  /*0210*/  @UP0 ULEA UR8, UR8, UR6, 0x18 ;  /* 0x0000000608080291 */ /* 0x004fe4000f8ec03f */
[----:B------:R-:W-:-:S04]  /*0220*/  @UP0 UIADD3 UR6, -UR7, 0x100000, URZ ;  /* 0x0010000007060890 */ /* 0x000fc8000fffe13f */
[----:B------:R-:W-:Y:S02]  /*0230*/  @UP0 USHF.L.U32 UR7, UR6, 0xb, URZ ;  /* 0x0000000b06070899 */ /* 0x000fe4000800063f */
[----:B------:R-:W-:Y:S01]  /*0240*/  @UP0 USHF.L.U32 UR6, UR6, 0x1, URZ ;  /* 0x0000000106060899 */ /* 0x000fe2000800063f */
[----:B------:R-:W-:Y:S01]  /*0250*/  VOTEU.ANY UP0, P0 ;  /* 0x00000000003f7886 */ /* 0x000fe20000000100 */
[----:B------:R-:W1:Y:S04]  /*0260*/  FENCE.VIEW.ASYNC.S ;  /* 0x00000000000073c6 */ /* 0x000e680000000000 */
[----:B-1----:R0:W1:Y:S01]  /*0270*/  @UP0 SYNCS.EXCH.64 URZ, [UR8+0x38800], UR4 ;  /* 0x03880004083f05b2 */ /* 0x0020620008000100 */
[----:B------:R0:W2:Y:S05]  /*0280*/  @UP1 SYNCS.EXCH.64 URZ, [UR8+0x38810], UR4 ;  /* 0x03881004083f15b2 */ /* 0x0000aa0008000100 */
[----:B------:R0:W3:Y:S02]  /*0290*/  @UP2 SYNCS.EXCH.64 URZ, [UR8+0x38820], UR6 ;  /* 0x03882006083f25b2 */ /* 0x0000e40008000100 */
[----:B0-----:R-:W-:Y:S05]  /*02a0*/  @P1 BRA `(.L_x_3394) ;  /* 0x0000000000381947 */ /* 0x001fea0003800000 */
[----:B------:R-:W0:Y:S01]  /*02b0*/  S2UR UR5, SR_CgaCtaId ;  /* 0x00000000000579c3 */ /* 0x000e220000008800 */
        /* <DEDUP_REMOVED lines=11> */
[----:B------:R0:W0:Y:S01]  /*0370*/  SYNCS.EXCH.64 URZ, [UR6+0x38848], UR4 ;  /* 0x03884804063f75b2 */ /* 0x0000220008000100 */
[----:B------:R-:W-:Y:S01]  /*0380*/  NOP ;  /* 0x0000000000007918 */ /* 0x000fe20000000000 */
.L_x_3394:
[----:B------:R-:W5:Y:S01]  /*0390*/  SHFL.IDX PT, R3, R2, RZ, 0x1f ;  /* 0x00001fff02037589 */ /* 0x000f6200000e0000 */
[----:B------:R-:W-:Y:S01]  /*03a0*/  NOP ;  /* 0x0000000000007918 */ /* 0x000fe20000000000 */
[----:B-----5:R-:W-:-:S13]  /*03b0*/  ISETP.NE.AND P0, PT, R3, RZ, PT ;  /* 0x000000ff0300720c */ /* 0x020fda0003f05270 */
        /* <DEDUP_REMOVED lines=19> */
.L_x_3395:
[----:B------:R-:W5:Y:S01]  /*04f0*/  SHFL.IDX PT, R3, R2, RZ, 0x1f ;  /* 0x00001fff02037589 */ /* 0x000f6200000e0000 */
[----:B------:R-:W-:Y:S01]  /*0500*/  NOP ;  /* 0x0000000000007918 */ /* 0x000fe20000000000 */
[----:B-----5:R-:W-:-:S13]  /*0510*/  ISETP.NE.AND P0, PT, R3, RZ, PT ;  /* 0x000000ff0300720c */ /* 0x020fda0003f05270 */
        /* <DEDUP_REMOVED lines=13> */
[----:B------:R0:W0:Y:S01]  /*05f0*/  SYNCS.EXCH.64 URZ, [UR6+0x38888], UR4 ;  /* 0x03888804063f75b2 */ /* 0x0000220008000100 */
[----:B------:R-:W-:Y:S01]  /*0600*/  NOP ;  /* 0x0000000000007918 */ /* 0x000fe20000000000 */
.L_x_3396:
        /* <DEDUP_REMOVED lines=22> */
.L_x_3397:
        /* <DEDUP_REMOVED lines=22> */
.L_x_3398:
[----:B------:R-:W-:Y:S01]  /*08d0*/  ISETP.NE.AND P0, PT, R4, RZ, PT ;  /* 0x000000ff0400720c */ /* 0x000fe20003f05270 */
[----:B------:R-:W-:Y:S01]  /*08e0*/  NOP ;  /* 0x0000000000007918 */ /* 0x000fe20000000000 */
[----:B------:R-:W-:Y:S01]  /*08f0*/  ULDC.64 UR38, c[0x0][0x208] ;  /* 0x0000820000267ab9 */ /* 0x000fe20000000a00 */
[----:B01234-:R-:W-:Y:S10]  /*0900*/  BAR.SYNC.DEFER_BLOCKING 0x0 ;  /* 0x0000000000007b1d */ /* 0x01fff40000010000 */
[----:B------:R-:W-:Y:S05]  /*0910*/  @!P0 BRA `(.L_x_3399) ;  /* 0x000000a0009c8947 */ /* 0x000fea0003800000 */
.L_x_3400:
        /* <DEDUP_REMOVED lines=17> */
[----:B------:R-:W-:Y:S01]  /*0a30*/  UMOV UR36, URZ ;  /* 0x0000003f00247c82 */ /* 0x000fe20008000000 */
[----:B------:R-:W-:Y:S01]  /*0a40*/  SHF.R.S32.HI R3, RZ, 0x1f, R0 ;  /* 0x0000001fff037819 */ /* 0x000fe20000011400 */
[----:B------:R-:W-:-:S03]  /*0a50*/  IMAD.MOV.U32 R200, RZ, RZ, RZ ;  /* 0x000000ffffc87224 */ /* 0x000fc600078e00ff */
[CC--:B------:R-:W-:Y:S02]  /*0a60*/  LEA.HI R2, R3.reuse, R0.reuse, RZ, 0x4 ;  /* 0x0000000003027211 */ /* 0x0c0fe400078f20ff */
[CC--:B------:R-:W-:Y:S02]  /*0a70*/  LEA.HI R4, R3.reuse, R0.reuse, RZ, 0x5 ;  /* 0x0000000003047211 */ /* 0x0c0fe400078f28ff */
[CC--:B------:R-:W-:Y:S02]  /*0a80*/  LEA.HI R5, R3.reuse, R0.reuse, RZ, 0x7 ;  /* 0x0000000003057211 */ /* 0x0c0fe400078f38ff */
[CC--:B------:R-:W-:Y:S02]  /*0a90*/  LEA.HI R6, R3.reuse, R0.reuse, RZ, 0x2 ;  /* 0x0000000003067211 */ /* 0x0c0fe400078f10ff */
[----:B------:R-:W-:Y:S02]  /*0aa0*/  LEA.HI R213, R3, R0, RZ, 0x3 ;  /* 0x0000000003d57211 */ /* 0x000fe400078f18ff */
[----:B------:R-:W-:-:S02]  /*0ab0*/  SHF.R.S32.HI R11, RZ, 0x5, R4 ;  /* 0x00000005ff0b7819 */ /* 0x000fc40000011404 */
[----:B------:R-:W-:Y:S02]  /*0ac0*/  LOP3.LUT R7, R2, 0xfffffff0, RZ, 0xc0, !PT ;  /* 0xfffffff002077812 */ /* 0x000fe400078ec0ff */
[----:B------:R-:W-:Y:S02]  /*0ad0*/  SHF.R.S32.HI R4, RZ, 0x1f, R4 ;  /* 0x0000001fff047819 */ /* 0x000fe40000011404 */
[----:B------:R-:W-:Y:S01]  /*0ae0*/  SHF.R.S32.HI R9, RZ, 0x4, R2 ;  /* 0x00000004ff097819 */ /* 0x000fe20000011402 */
[----:B------:R-:W-:Y:S01]  /*0af0*/  IMAD.IADD R7, R0, 0x1, -R7 ;  /* 0x0000000100077824 */ /* 0x000fe200078e0a07 */
[----:B------:R-:W-:Y:S01]  /*0b00*/  LOP3.LUT R13, R6, 0xfffffffc, RZ, 0xc0, !PT ;  /* 0xfffffffc060d7812 */ /* 0x000fe200078ec0ff */
[----:B0-----:R-:W-:Y:S01]  /*0b10*/  ULEA UR37, UR4, UR37, 0x18 ;  /* 0x0000002504257291 */ /* 0x001fe2000f8ec03f */
[----:B------:R-:W-:Y:S02]  /*0b20*/  LOP3.LUT R3, R5, 0xffffff80, RZ, 0xc0, !PT ;  /* 0xffffff8005037812 */ /* 0x000fe400078ec0ff */
[----:B------:R-:W-:Y:S01]  /*0b30*/  LOP3.LUT R211, R213, 0xfffffff8, RZ, 0xc0, !PT ;  /* 0xfffffff8d5d37812 */ /* 0x000fe200078ec0ff */
[----:B------:R-:W-:Y:S01]  /*0b40*/  IMAD.IADD R13, R0, 0x1, -R13 ;  /* 0x00000001000d7824 */ /* 0x000fe200078e0a0d */
[----:B------:R-:W-:Y:S01]  /*0b50*/  LEA.HI R4, R4, R11, RZ, 0x2 ;  /* 0x0000000b04047211 */ /* 0x000fe200078f10ff */
[----:B------:R-:W-:Y:S01]  /*0b60*/  IMAD.IADD R3, R0, 0x1, -R3 ;  /* 0x0000000100037824 */ /* 0x000fe200078e0a03 */
[----:B------:R-:W-:Y:S01]  /*0b70*/  LEA.HI R2, R2, R9, RZ, 0x1 ;  /* 0x0000000902027211 */ /* 0x000fe200078f08ff */
[----:B------:R-:W-:Y:S01]  /*0b80*/  IMAD.IADD R211, R0, 0x1, -R211 ;  /* 0x0000000100d37824 */ /* 0x000fe200078e0ad3 */
[----:B------:R-:W-:-:S02]  /*0b90*/  SHF.R.S32.HI R212, RZ, 0x7, R5 ;  /* 0x00000007ffd47819 */ /* 0x000fc40000011405 */
[----:B------:R-:W-:Y:S01]  /*0ba0*/  LOP3.LUT R6, R4, 0x3ffffc, RZ, 0xc0, !PT ;  /* 0x003ffffc04067812 */ /* 0x000fe200078ec0ff */
[----:B------:R-:W-:Y:S01]  /*0bb0*/  IMAD.SHL.U32 R17, R211, 0x8, RZ ;  /* 0x00000008d3117824 */ /* 0x000fe200078e00ff */
[--C-:B------:R-:W-:Y:S01]  /*0bc0*/  SHF.R.S32.HI R0, RZ, 0x1f, R7.reuse ;  /* 0x0000001fff007819 */ /* 0x100fe20000011407 */
[----:B------:R-:W-:Y:S01]  /*0bd0*/  IMAD R15, R212, 0x100, R7 ;  /* 0x00000100d40f7824 */ /* 0x000fe200078e0207 */
[----:B------:R-:W-:Y:S01]  /*0be0*/  LOP3.LUT R4, R2, 0x1ffffffe, RZ, 0xc0, !PT ;  /* 0x1ffffffe02047812 */ /* 0x000fe200078ec0ff */
[----:B------:R-:W-:Y:S01]  /*0bf0*/  IMAD.IADD R6, R11, 0x1, -R6 ;  /* 0x000000010b067824 */ /* 0x000fe200078e0a06 */
[----:B------:R-:W-:Y:S01]  /*0c00*/  LEA.HI R2, R0, R7, RZ, 0x3 ;  /* 0x0000000700027211 */ /* 0x000fe200078f18ff */
[----:B------:R-:W-:Y:S01]  /*0c10*/  VIADD R190, R17, 0x40 ;  /* 0x0000004011be7836 */ /* 0x000fe20000000000 */
[----:B------:R-:W-:Y:S01]  /*0c20*/  SHF.R.S32.HI R0, RZ, 0x1f, R3 ;  /* 0x0000001fff007819 */ /* 0x000fe20000011403 */
[----:B------:R-:W-:Y:S01]  /*0c30*/  IMAD.IADD R9, R9, 0x1, -R4 ;  /* 0x0000000109097824 */ /* 0x000fe200078e0a04 */
[----:B------:R-:W-:Y:S01]  /*0c40*/  LEA.HI R4, R13, R13, RZ, 0x1 ;  /* 0x0000000d0d047211 */ /* 0x000fe200078f08ff */
[----:B------:R-:W-:Y:S01]  /*0c50*/  IMAD R12, R6, 0x10, R15 ;  /* 0x00000010060c7824 */ /* 0x000fe200078e020f */
[----:B------:R-:W-:Y:S01]  /*0c60*/  LEA.HI R5, R5, R212, RZ, 0x1 ;  /* 0x000000d405057211 */ /* 0x000fe200078f08ff */
[----:B------:R-:W-:Y:S01]  /*0c70*/  IMAD.SHL.U32 R6, R2, 0x40, RZ ;  /* 0x0000004002067824 */ /* 0x000fe200078e00ff */
[----:B------:R-:W-:Y:S01]  /*0c80*/  LOP3.LUT R10, R4, 0x1ffffffe, RZ, 0xc0, !PT ;  /* 0x1ffffffe040a7812 */ /* 0x000fe200078ec0ff */
[----:B------:R-:W-:Y:S01]  /*0c90*/  IMAD.SHL.U32 R9, R9, 0x8, RZ ;  /* 0x0000000809097824 */ /* 0x000fe200078e00ff */
[----:B------:R-:W-:Y:S01]  /*0ca0*/  LOP3.LUT R4, R2, 0xfffffff8, RZ, 0xc0, !PT ;  /* 0xfffffff802047812 */ /* 0x000fe200078ec0ff */
[----:B------:R-:W-:Y:S01]  /*0cb0*/  VIADD R189, R17, 0x80 ;  /* 0x0000008011bd7836 */ /* 0x000fe20000000000 */
[----:B------:R-:W-:Y:S01]  /*0cc0*/  LOP3.LUT R8, R6, 0x7ffffe00, RZ, 0xc0, !PT ;  /* 0x7ffffe0006087812 */ /* 0x000fe200078ec0ff */
[--C-:B------:R-:W-:Y:S01]  /*0cd0*/  IMAD.U32 R217, R12, 0x40, R9.reuse ;  /* 0x000000400cd97824 */ /* 0x100fe200078e0009 */
[CC--:B------:R-:W-:Y:S01]  /*0ce0*/  LEA.HI R2, R0.reuse, R3.reuse, RZ, 0x2 ;  /* 0x0000000300027211 */ /* 0x0c0fe200078f10ff */
[----:B------:R-:W-:Y:S01]  /*0cf0*/  IMAD.IADD R6, R7, 0x1, -R4 ;  /* 0x0000000107067824 */ /* 0x000fe200078e0a04 */
[----:B------:R-:W-:Y:S01]  /*0d00*/  LEA.HI R0, R0, R3, RZ, 0x5 ;  /* 0x0000000300007211 */ /* 0x000fe200078f28ff */
[----:B------:R-:W-:Y:S01]  /*0d10*/  IMAD R11, R11, 0x400, R8 ;  /* 0x000004000b0b7824 */ /* 0x000fe200078e0208 */
[--C-:B------:R-:W-:Y:S01]  /*0d20*/  SHF.R.S32.HI R4, RZ, 0x2, R2.reuse ;  /* 0x00000002ff047819 */ /* 0x100fe20000011402 */
[C---:B------:R-:W-:Y:S01]  /*0d30*/  IMAD.SHL.U32 R8, R6.reuse, 0x40, RZ ;  /* 0x0000004006087824 */ /* 0x040fe200078e00ff */
[----:B------:R-:W-:Y:S01]  /*0d40*/  SHF.R.S32.HI R7, RZ, 0x1f, R2 ;  /* 0x0000001fff077819 */ /* 0x000fe20000011402 */
[C---:B------:R-:W-:Y:S01]  /*0d50*/  VIADD R188, R17.reuse, 0xc0 ;  /* 0x000000c011bc7836 */ /* 0x040fe20000000000 */
[----:B------:R-:W-:Y:S01]  /*0d60*/  R2P PR, R6, 0x6 ;  /* 0x0000000606007804 */ /* 0x000fe20000000000 */
[C---:B------:R-:W-:Y:S01]  /*0d70*/  VIADD R187, R17.reuse, 0x100 ;  /* 0x0000010011bb7836 */ /* 0x040fe20000000000 */
[----:B------:R-:W-:Y:S01]  /*0d80*/  LOP3.LUT R8, R8, 0x1c0, RZ, 0xc0, !PT ;  /* 0x000001c008087812 */ /* 0x000fe200078ec0ff */
[----:B------:R-:W-:Y:S01]  /*0d90*/  VIADD R186, R17, 0x140 ;  /* 0x0000014011ba7836 */ /* 0x000fe20000000000 */
[----:B------:R-:W-:Y:S01]  /*0da0*/  LEA.HI R7, R7, R4, RZ, 0x3 ;  /* 0x0000000407077211 */ /* 0x000fe200078f18ff */
[C---:B------:R-:W-:Y:S01]  /*0db0*/  VIADD R215, R17.reuse, 0x180 ;  /* 0x0000018011d77836 */ /* 0x040fe20000000000 */
[----:B------:R-:W-:Y:S01]  /*0dc0*/  LOP3.LUT R9, R8, 0x8, R9, 0xf8, !PT ;  /* 0x0000000808097812 */ /* 0x000fe200078ef809 */
[----:B------:R-:W-:Y:S01]  /*0dd0*/  VIADD R214, R17, 0x1c0 ;  /* 0x000001c011d67836 */ /* 0x000fe20000000000 */
[----:B------:R-:W-:Y:S01]  /*0de0*/  SHF.R.U32.HI R8, RZ, 0x3, R8 ;  /* 0x00000003ff087819 */ /* 0x000fe20000011608 */
[----:B------:R-:W-:Y:S01]  /*0df0*/  IMAD.IADD R13, R13, 0x1, -R10 ;  /* 0x000000010d0d7824 */ /* 0x000fe200078e0a0a */
[----:B------:R-:W-:-:S02]  /*0e00*/  LOP3.LUT R7, R7, 0xfffffff8, RZ, 0xc0, !PT ;  /* 0xfffffff807077812 */ /* 0x000fc400078ec0ff */
[----:B------:R-:W-:Y:S02]  /*0e10*/  LOP3.LUT R8, R9, R8, RZ, 0x3c, !PT ;  /* 0x0000000809087212 */ /* 0x000fe400078e3cff */
[----:B------:R-:W-:Y:S01]  /*0e20*/  LOP3.LUT R2, R2, 0x7ffffffc, RZ, 0xc0, !PT ;  /* 0x7ffffffc02027812 */ /* 0x000fe200078ec0ff */
[----:B------:R-:W-:Y:S01]  /*0e30*/  IMAD.IADD R7, R4, 0x1, -R7 ;  /* 0x0000000104077824 */ /* 0x000fe200078e0a07 */
[----:B------:R-:W-:Y:S01]  /*0e40*/  SHF.R.S32.HI R0, RZ, 0x5, R0 ;  /* 0x00000005ff007819 */ /* 0x000fe20000011400 */
[----:B------:R-:W-:Y:S01]  /*0e50*/  IMAD.IADD R8, R11, 0x1, R8 ;  /* 0x000000010b087824 */ /* 0x000fe200078e0208 */
[----:B------:R-:W-:Y:S01]  /*0e60*/  LOP3.LUT R5, R5, 0xfffffe, RZ, 0xc0, !PT ;  /* 0x00fffffe05057812 */ /* 0x000fe200078ec0ff */
[----:B------:R-:W-:Y:S01]  /*0e70*/  IMAD.IADD R18, R3, 0x1, -R2 ;  /* 0x0000000103127824 */ /* 0x000fe200078e0a02 */
[----:B------:R-:W-:Y:S01]  /*0e80*/  SEL R184, R184, 0xffffffe0, !P1 ;  /* 0xffffffe0b8b87807 */ /* 0x000fe20004800000 */
[----:B------:R-:W-:Y:S01]  /*0e90*/  IMAD R16, R0, 0x10, R7 ;  /* 0x0000001000107824 */ /* 0x000fe200078e0207 */
[----:B------:R-:W-:Y:S01]  /*0ea0*/  LEA R23, R8, UR37, 0x1 ;  /* 0x0000002508177c11 */ /* 0x000fe2000f8e08ff */
[----:B------:R-:W-:Y:S01]  /*0eb0*/  IMAD.IADD R5, R212, 0x1, -R5 ;  /* 0x00000001d4057824 */ /* 0x000fe200078e0a05 */
[----:B------:R-:W-:Y:S01]  /*0ec0*/  SHF.R.S32.HI R213, RZ, 0x3, R213 ;  /* 0x00000003ffd57819 */ /* 0x000fe200000114d5 */
[----:B------:R-:W-:Y:S01]  /*0ed0*/  IMAD.MOV.U32 R2, RZ, RZ, RZ ;  /* 0x000000ffff027224 */ /* 0x000fe200078e00ff */
        /* <DEDUP_REMOVED lines=11> */
[----:B------:R-:W-:Y:S01]  /*0f90*/  IMAD.SHL.U32 R18, R18, 0x2, RZ ;  /* 0x0000000212127824 */ /* 0x000fe200078e00ff */
[----:B------:R-:W-:Y:S01]  /*0fa0*/  SHF.R.S32.HI R218, RZ, 0x1f, R214 ;  /* 0x0000001fffda7819 */ /* 0x000fe200000114d6 */
[----:B------:R-:W-:-:S02]  /*0fb0*/  IMAD R216, R13, 0x8, R16 ;  /* 0x000000080dd87824 */ /* 0x000fc400078e0210 */
[----:B------:R-:W-:-:S07]  /*0fc0*/  IMAD.IADD R184, R184, 0x1, R22 ;  /* 0x00000001b8b87824 */ /* 0x000fce00078e0216 */
.L_x_3431:
[----:B--2---:R-:W2:Y:S01]  /*0fd0*/  LDL R0, [R1] ;  /* 0x0000000001007983 */ /* 0x004ea20000100800 */
[----:B------:R-:W-:Y:S01]  /*0fe0*/  ULDC UR4, c[0x0][0xd38] ;  /* 0x00034e0000047ab9 */ /* 0x000fe20000000800 */
[----:B0-----:R-:W0:Y:S01]  /*0ff0*/  LDC R152, c[0x0][0x2f0] ;  /* 0x0000bc00ff987b82 */ /* 0x001e220000000800 */
[----:B------:R-:W-:Y:S01]  /*1000*/  UISETP.NE.AND UP2, UPT, UR4, 0x1, UPT ;  /* 0x000000010400788c */ /* 0x000fe2000bf45270 */
[----:B------:R-:W-:Y:S02]  /*1010*/  ULDC.64 UR6, c[0x0][0x418] ;  /* 0x0001060000067ab9 */ /* 0x000fe40000000a00 */
[----:B------:R-:W-:Y:S01]  /*1020*/  ULDC UR4, c[0x0][0xd44] ;  /* 0x0003510000047ab9 */ /* 0x000fe20000000800 */
[----:B------:R-:W-:Y:S02]  /*1030*/  UISETP.NE.U32.AND UP0, UPT, UR6, URZ, UPT ;  /* 0x0000003f0600728c */ /* 0x000fe4000bf05070 */
[----:B------:R-:W-:Y:S01]  /*1040*/  UISETP.NE.AND UP1, UPT, UR4, 0x1, UPT ;  /* 0x000000010400788c */ /* 0x000fe2000bf25270 */
[----:B------:R-:W-:Y:S01]  /*1050*/  UMOV UR41, UR40 ;  /* 0x0000002800297c82 */ /* 0x000fe20008000000 */
[----:B------:R-:W-:-:S03]  /*1060*/  UISETP.NE.AND.EX UP0, UPT, UR7, URZ, UPT, UP0 ;  /* 0x0000003f0700728c */ /* 0x000fc6000bf05300 */
[----:B------:R-:W-:Y:S01]  /*1070*/  @UP2 ULDC UR4, c[0x0][0xd3c] ;  /* 0x00034f0000042ab9 */ /* 0x000fe20000000800 */
[----:B------:R-:W-:Y:S01]  /*1080*/  @UP2 ULDC UR6, c[0x0][0xd40] ;  /* 0x0003500000062ab9 */ /* 0x000fe20000000800 */
[----:B------:R-:W-:Y:S02]  /*1090*/  UIMAD.WIDE.U32 UR4, UR40, UR4, URZ ;  /* 0x00000004280472a5 */ /* 0x000fe4000f8e003f */
[----:B------:R-:W-:Y:S02]  /*10a0*/  UMOV UR43, UR40 ;  /* 0x00000028002b7c82 */ /* 0x000fe40008000000 */
[----:B------:R-:W-:-:S03]  /*10b0*/  @UP2 USHF.R.U32.HI UR41, URZ, UR6, UR5 ;  /* 0x000000063f292299 */ /* 0x000fc60008011605 */
[----:B------:R-:W-:Y:S02]  /*10c0*/  @UP1 ULDC.64 UR6, c[0x0][0xd48] ;  /* 0x0003520000061ab9 */ /* 0x000fe40000000a00 */
[----:B------:R-:W-:Y:S02]  /*10d0*/  UIMAD.WIDE.U32 UR4, UR41, UR6, URZ ;  /* 0x00000006290472a5 */ /* 0x000fe4000f8e003f */
[----:B------:R-:W-:Y:S01]  /*10e0*/  UMOV UR42, UR41 ;  /* 0x00000029002a7c82 */ /* 0x000fe20008000000 */
[----:B------:R-:W-:Y:S01]  /*10f0*/  ULDC UR6, c[0x0][0x424] ;  /* 0x0001090000067ab9 */ /* 0x000fe20000000800 */
[----:B------:R-:W-:Y:S02]  /*1100*/  @UP1 USHF.R.U32.HI UR42, URZ, UR7, UR5 ;  /* 0x000000073f2a1299 */ /* 0x000fe40008011605 */
[----:B------:R-:W-:-:S06]  /*1110*/  USEL UR6, UR6, 0x1, UP0 ;  /* 0x0000000106067887 */ /* 0x000fcc0008000000 */
[----:B0-----:R-:W-:Y:S01]  /*1120*/  IMAD R152, R152, UR6, RZ ;  /* 0x0000000698987c24 */ /* 0x001fe2000f8e02ff */
[----:B--2---:R-:W-:-:S13]  /*1130*/  ISETP.NE.AND P0, PT, R0, 0x1, PT ;  /* 0x000000010000780c */ /* 0x004fda0003f05270 */
[----:B-1-34-:R-:W-:Y:S05]  /*1140*/  @!P0 BRA `(.L_x_3401) ;  /* 0x0000001400d88947 */ /* 0x01afea0003800000 */
[----:B------:R-:W0:Y:S01]  /*1150*/  SHFL.IDX PT, R0, R212, RZ, 0x1f ;  /* 0x00001fffd4007589 */ /* 0x000e2200000e0000 */
[----:B------:R-:W-:Y:S01]  /*1160*/  UMOV UR7, 0x40000040 ;  /* 0x4000004000077882 */ /* 0x000fe20000000000 */
[----:B------:R-:W-:Y:S01]  /*1170*/  UMOV UR9, 0x40000040 ;  /* 0x4000004000097882 */ /* 0x000fe20000000000 */
[----:B------:R-:W-:Y:S01]  /*1180*/  UMOV UR11, 0x40000040 ;  /* 0x40000040000b7882 */ /* 0x000fe20000000000 */
[----:B------:R-:W-:Y:S01]  /*1190*/  BAR.SYNC.DEFER_BLOCKING 0xe, 0x100 ;  /* 0x0384000000007b1d */ /* 0x000fe20000010000 */
[----:B------:R-:W-:-:S05]  /*11a0*/  ISETP.GE.AND P0, PT, R152, 0x41, PT ;  /* 0x000000419800780c */ /* 0x000fca0003f06270 */
[----:B------:R-:W-:Y:S01]  /*11b0*/  UMOV UR13, 0x40000040 ;  /* 0x40000040000d7882 */ /* 0x000fe20000000000 */
[----:B------:R-:W-:Y:S01]  /*11c0*/  UMOV UR15, 0x40000040 ;  /* 0x40000040000f7882 */ /* 0x000fe20000000000 */
[----:B------:R-:W-:Y:S01]  /*11d0*/  UMOV UR17, 0x40000040 ;  /* 0x4000004000117882 */ /* 0x000fe20000000000 */
[----:B------:R-:W-:Y:S01]  /*11e0*/  UMOV UR19, 0x40000040 ;  /* 0x4000004000137882 */ /* 0x000fe20000000000 */
[----:B------:R-:W1:Y:S01]  /*11f0*/  S2R R3, SR_TID.X ;  /* 0x0000000000037919 */ /* 0x000e620000002100 */
[----:B0-----:R-:W-:Y:S01]  /*1200*/  R2UR UR4, R0 ;  /* 0x00000000000472ca */ /* 0x001fe200000e0000 */
[----:B------:R-:W-:Y:S01]  /*1210*/  IMAD.U32 R0, RZ, RZ, UR36 ;  /* 0x00000024ff007e24 */ /* 0x000fe2000f8e00ff */
[----:B------:R-:W-:-:S11]  /*1220*/  WARPGROUP.ARRIVE ;  /* 0x00000000000079c5 */ /* 0x000fd60000000000 */
[----:B------:R-:W-:-:S04]  /*1230*/  ULEA.HI UR5, UR4, UR4, URZ, 0x1 ;  /* 0x0000000404057291 */ /* 0x000fc8000f8f083f */
[----:B------:R-:W-:-:S04]  /*1240*/  ULOP3.LUT UR5, UR5, 0x1fffe, URZ, 0xc0, !UPT ;  /* 0x0001fffe05057892 */ /* 0x000fc8000f8ec03f */
[----:B------:R-:W-:Y:S01]  /*1250*/  UIADD3 UR5, UR4, -UR5, URZ ;  /* 0x8000000504057290 */ /* 0x000fe2000fffe03f */
[----:B-1----:R-:W-:Y:S01]  /*1260*/  LOP3.LUT R3, R3, 0x7f, RZ, 0xc0, !PT ;  /* 0x0000007f03037812 */ /* 0x002fe200078ec0ff */
[----:B------:R-:W-:Y:S02]  /*1270*/  UIADD3 UR4, UR37, 0x36400, URZ ;  /* 0x0003640025047890 */ /* 0x000fe4000fffe03f */
[----:B------:R-:W-:Y:S01]  /*1280*/  ULEA UR5, UR5, UR37, 0xf ;  /* 0x0000002505057291 */ /* 0x000fe2000f8e783f */
[----:B------:R-:W-:Y:S01]  /*1290*/  ISETP.NE.AND P1, PT, R3, RZ, PT ;  /* 0x000000ff0300720c */ /* 0x000fe20003f25270 */
[----:B------:R-:W-:Y:S02]  /*12a0*/  USHF.R.U32.HI UR4, URZ, 0x4, UR4 ;  /* 0x000000043f047899 */ /* 0x000fe40008011604 */
[----:B------:R-:W-:Y:S02]  /*12b0*/  UIADD3 UR5, UR5, 0x400, URZ ;  /* 0x0000040005057890 */ /* 0x000fe4000fffe03f */
[----:B------:R-:W-:-:S02]  /*12c0*/  ULOP3.LUT UR4, UR4, 0x3fff, URZ, 0xc0, !UPT ;  /* 0x00003fff04047892 */ /* 0x000fc4000f8ec03f */
[----:B------:R-:W-:Y:S02]  /*12d0*/  USHF.R.U32.HI UR5, URZ, 0x4, UR5 ;  /* 0x000000043f057899 */ /* 0x000fe40008011605 */
[----:B------:R-:W-:Y:S02]  /*12e0*/  ULOP3.LUT UR4, UR4, 0x10000, URZ, 0xfc, !UPT ;  /* 0x0001000004047892 */ /* 0x000fe4000f8efc3f */
[----:B------:R-:W-:Y:S02]  /*12f0*/  ULOP3.LUT UR5, UR5, 0x3fff, URZ, 0xc0, !UPT ;  /* 0x00003fff05057892 */ /* 0x000fe4000f8ec03f */
[----:B------:R-:W-:Y:S01]  /*1300*/  UIADD3 UR8, UR4, 0x2, URZ ;  /* 0x0000000204087890 */ /* 0x000fe2000fffe03f */
[----:B------:R-:W-:Y:S01]  /*1310*/  @!P1 LEA R0, R0, UR37, 0x3 ;  /* 0x0000002500009c11 */ /* 0x000fe2000f8e18ff */
[----:B------:R-:W-:Y:S02]  /*1320*/  ULOP3.LUT UR20, UR5, 0x2000000, URZ, 0xfc, !UPT ;  /* 0x0200000005147892 */ /* 0x000fe4000f8efc3f */
[----:B------:R-:W-:-:S02]  /*1330*/  UIADD3 UR12, UR4, 0x4, URZ ;  /* 0x00000004040c7890 */ /* 0x000fc4000fffe03f */
[----:B------:R-:W-:Y:S01]  /*1340*/  ULEA UR6, UR36, UR20, 0xc ;  /* 0x0000001424067291 */ /* 0x000fe2000f8e603f */
[----:B------:R-:W-:Y:S01]  /*1350*/  @!P1 VIADD R0, R0, 0x38860 ;  /* 0x0003886000009836 */ /* 0x000fe20000000000 */
[----:B------:R-:W-:Y:S01]  /*1360*/  UMOV UR5, 0x40000040 ;  /* 0x4000004000057882 */ /* 0x000fe20000000000 */
[----:B------:R-:W-:Y:S02]  /*1370*/  UIADD3 UR16, UR4, 0x6, URZ ;  /* 0x0000000604107890 */ /* 0x000fe4000fffe03f */
[----:B------:R-:W-:Y:S01]  /*1380*/  UIADD3 UR10, UR6, 0x80, URZ ;  /* 0x00000080060a7890 */ /* 0x000fe2000fffe03f */
[----:B------:R-:W-:Y:S01]  /*1390*/  @!P1 PRMT R0, RZ, 0x654, R0 ;  /* 0x00000654ff009816 */ /* 0x000fe20000000000 */
[----:B------:R-:W-:Y:S02]  /*13a0*/  UIADD3 UR14, UR6, 0x100, URZ ;  /* 0x00000100060e7890 */ /* 0x000fe4000fffe03f */
[----:B------:R-:W-:Y:S01]  /*13b0*/  HGMMA.64x256x16.F32 R24, gdesc[UR4].tnspB, RZ, !UPT, gsb0 ;  /* 0x43e00000041879f0 */ /* 0x000fe2000c0008ff */
[----:B------:R-:W-:-:S02]  /*13c0*/  UIADD3 UR18, UR6, 0x180, URZ ;  /* 0x0000018006127890 */ /* 0x000fc4000fffe03f */
        /* <DEDUP_REMOVED lines=15> */
[----:B------:R-:W-:Y:S05]  /*14c0*/  @!P0 BRA `(.L_x_3402) ;  /* 0x0000000800bc8947 */ /* 0x000fea0003800000 */
[----:B------:R-:W-:-:S05]  /*14d0*/  VIADD R152, R152, 0x3f ;  /* 0x0000003f98987836 */ /* 0x000fca0000000000 */
[----:B------:R-:W-:-:S04]  /*14e0*/  SHF.R.S32.HI R3, RZ, 0x1f, R152 ;  /* 0x0000001fff037819 */ /* 0x000fc80000011498 */
[----:B------:R-:W-:-:S04]  /*14f0*/  LEA.HI R3, R3, R152, RZ, 0x6 ;  /* 0x0000009803037211 */ /* 0x000fc800078f30ff */
[----:B------:R-:W-:-:S07]  /*1500*/  LEA.HI.SX32 R3, R3, 0xfffffffe, 0x1a ;  /* 0xfffffffe03037811 */ /* 0x000fce00078fd2ff */
.L_x_3403:
[----:B------:R-:W-:Y:S01]  /*1510*/  BAR.SYNC.DEFER_BLOCKING 0xe, 0x100 ;  /* 0x0384000000007b1d */ /* 0x000fe20000010000 */
[----:B------:R-:W-:Y:S01]  /*1520*/  IMAD.U32 R5, RZ, RZ, UR36 ;  /* 0x00000024ff057e24 */ /* 0x000fe2000f8e00ff */
[----:B------:R-:W-:Y:S01]  /*1530*/  UIADD3 UR36, UR36, 0x1, URZ ;  /* 0x0000000124247890 */ /* 0x000fe2000fffe03f */
[C---:B------:R-:W-:Y:S01]  /*1540*/  ISETP.GT.AND P0, PT, R3.reuse, RZ, PT ;  /* 0x000000ff0300720c */ /* 0x040fe20003f04270 */
[----:B------:R-:W-:Y:S02]  /*1550*/  VIADD R3, R3, 0xffffffff ;  /* 0xffffffff03037836 */ /* 0x000fe40000000000 */
[----:B01----:R-:W-:Y:S01]  /*1560*/  IMAD R0, R5, 0x40, R16 ;  /* 0x0000004005007824 */ /* 0x003fe200078e0210 */
[----:B------:R-:W-:Y:S01]  /*1570*/  UISETP.NE.AND UP0, UPT, UR36, 0x2, UPT ;  /* 0x000000022400788c */ /* 0x000fe2000bf05270 */
[----:B------:R-:W-:Y:S01]  /*1580*/  UMOV UR7, 0x40000040 ;  /* 0x4000004000077882 */ /* 0x000fe20000000000 */
[----:B------:R-:W-:Y:S02]  /*1590*/  UMOV UR11, 0x40000040 ;  /* 0x40000040000b7882 */ /* 0x000fe40000000000 */
[----:B------:R-:W-:Y:S01]  /*15a0*/  LEA R0, R0, UR37, 0x2 ;  /* 0x0000002500007c11 */ /* 0x000fe2000f8e10ff */
[----:B------:R-:W-:Y:S01]  /*15b0*/  USEL UR36, UR36, URZ, UP0 ;  /* 0x0000003f24247287 */ /* 0x000fe20008000000 */
[----:B------:R-:W-:Y:S01]  /*15c0*/  UMOV UR15, 0x40000040 ;  /* 0x40000040000f7882 */ /* 0x000fe20000000000 */
[----:B------:R-:W-:-:S02]  /*15d0*/  UMOV UR19, 0x40000040 ;  /* 0x4000004000137882 */ /* 0x000fc40000000000 */
[----:B------:R-:W-:-:S04]  /*15e0*/  ULEA UR6, UR36, UR20, 0xc ;  /* 0x0000001424067291 */ /* 0x000fc8000f8e603f */
[----:B------:R-:W-:Y:S02]  /*15f0*/  UIADD3 UR10, UR6, 0x80, URZ ;  /* 0x00000080060a7890 */ /* 0x000fe4000fffe03f */
[----:B------:R-:W-:Y:S01]  /*1600*/  UIADD3 UR14, UR6, 0x100, URZ ;  /* 0x00000100060e7890 */ /* 0x000fe2000fffe03f */
[----:B------:R-:W0:Y:S01]  /*1610*/  LDS R4, [R0+0x38400] ;  /* 0x0384000000047984 */ /* 0x000e220000000800 */
[----:B------:R-:W-:-:S03]  /*1620*/  UIADD3 UR18, UR6, 0x180, URZ ;  /* 0x0000018006127890 */ /* 0x000fc6000fffe03f */
[----:B------:R1:W2:Y:S02]  /*1630*/  LDS R5, [R0+0x38420] ;  /* 0x0384200000057984 */ /* 0x0002a40000000800 */
[----:B-1----:R-:W-:-:S05]  /*1640*/  IMAD.U32 R0, RZ, RZ, UR36 ;  /* 0x00000024ff007e24 */ /* 0x002fca000f8e00ff */
[----:B------:R-:W-:-:S05]  /*1650*/  @!P1 LEA R0, R0, UR37, 0x3 ;  /* 0x0000002500009c11 */ /* 0x000fca000f8e18ff */
[----:B------:R-:W-:-:S05]  /*1660*/  @!P1 VIADD R0, R0, 0x38860 ;  /* 0x0003886000009836 */ /* 0x000fca0000000000 */
[----:B------:R-:W-:Y:S01]  /*1670*/  @!P1 PRMT R0, RZ, 0x654, R0 ;  /* 0x00000654ff009816 */ /* 0x000fe20000000000 */
        /* <DEDUP_REMOVED lines=127> */
[----:B------:R-:W-:-:S06]  /*1e70*/  FMUL.FTZ R151, R151, R5 ;  /* 0x0000000597977220 */ /* 0x000fcc0000410000 */
[----:B------:R-:W-:-:S06]  /*1e80*/  WARPGROUP.ARRIVE ;  /* 0x00000000000079c5 */ /* 0x000fcc0000000000 */
[----:B------:R-:W-:Y:S01]  /*1e90*/  HGMMA.64x256x16.F32 R24, gdesc[UR4].tnspB, R24, gsb0 ;  /* 0x43e00000041879f0 */ /* 0x000fe20008000818 */
[----:B------:R-:W-:-:S06]  /*1ea0*/  USEL UR6, URZ, 0x1, UP0 ;  /* 0x000000013f067887 */ /* 0x000fcc0008000000 */
[----:B------:R-:W-:Y:S01]  /*1eb0*/  LOP3.LUT R2, R2, UR6, RZ, 0x3c, !PT ;  /* 0x0000000602027c12 */ /* 0x000fe2000f8e3cff */
[----:B------:R-:W-:Y:S02]  /*1ec0*/  WARPGROUP.DEPBAR.LE gsb0, 0x0 ;  /* 0x00008000000079c5 */ /* 0x000fe40000010000 */
[----:B------:R-:W-:-:S15]  /*1ed0*/  WARPGROUP.ARRIVE ;  /* 0x00000000000079c5 */ /* 0x000fde0000000000 */
[----:B------:R-:W-:-:S03]  /*1ee0*/  NOP ;  /* 0x0000000000007918 */ /* 0x000fc60000000000 */
        /* <DEDUP_REMOVED lines=13> */
.L_x_3402:
[----:B------:R-:W-:Y:S01]  /*1fc0*/  BAR.SYNC.DEFER_BLOCKING 0xe, 0x100 ;  /* 0x0384000000007b1d */ /* 0x000fe20000010000 */
[----:B------:R-:W-:Y:S01]  /*1fd0*/  IMAD.U32 R3, RZ, RZ, UR36 ;  /* 0x00000024ff037e24 */ /* 0x000fe2000f8e00ff */
[----:B------:R-:W-:-:S03]  /*1fe0*/  UIADD3 UR36, UR36, 0x1, URZ ;  /* 0x0000000124247890 */ /* 0x000fc6000fffe03f */
[----:B01----:R-:W-:Y:S01]  /*1ff0*/  IMAD R0, R3, 0x40, R16 ;  /* 0x0000004003007824 */ /* 0x003fe200078e0210 */
[----:B------:R-:W-:-:S04]  /*2000*/  UISETP.NE.AND UP0, UPT, UR36, 0x2, UPT ;  /* 0x000000022400788c */ /* 0x000fc8000bf05270 */
[----:B------:R-:W-:Y:S01]  /*2010*/  LEA R4, R0, UR37, 0x2 ;  /* 0x0000002500047c11 */ /* 0x000fe2000f8e10ff */
[----:B------:R-:W-:Y:S02]  /*2020*/  USEL UR4, URZ, 0x1, UP0 ;  /* 0x000000013f047887 */ /* 0x000fe40008000000 */
[----:B------:R-:W-:-:S04]  /*2030*/  USEL UR36, UR36, URZ, UP0 ;  /* 0x0000003f24247287 */ /* 0x000fc80008000000 */
[----:B------:R-:W-:Y:S01]  /*2040*/  LOP3.LUT R2, R2, UR4, RZ, 0x3c, !PT ;  /* 0x0000000402027c12 */ /* 0x000fe2000f8e3cff */
        /* <DEDUP_REMOVED lines=130> */
[----:B------:R-:W-:-:S02]  /*2870*/  IMAD.MOV.U32 R0, RZ, RZ, RZ ;  /* 0x000000ffff007224 */ /* 0x000fc400078e00ff */
[----:B------:R-:W-:Y:S01]  /*2880*/  IMAD.MOV.U32 R3, RZ, RZ, RZ ;  /* 0x000000ffff037224 */ /* 0x000fe200078e00ff */
[----:B------:R-:W-:Y:S06]  /*2890*/  BAR.ARV 0xf, 0x100 ;  /* 0x03c4000000007b1d */ /* 0x000fec0000002000 */
[----:B------:R-:W-:Y:S05]  /*28a0*/  BRA `(.L_x_3404) ;  /* 0x0000006000f07947 */ /* 0x000fea0003800000 */
.L_x_3401:
[----:B------:R-:W0:Y:S02]  /*28b0*/  SHFL.IDX PT, R0, R212, RZ, 0x1f ;  /* 0x00001fffd4007589 */ /* 0x000e2400000e0000 */
[----:B0-----:R-:W-:Y:S01]  /*28c0*/  R2UR UR4, R0 ;  /* 0x00000000000472ca */ /* 0x001fe200000e0000 */
[----:B------:R-:W-:-:S05]  /*28d0*/  VIADD R0, R152, 0x3f ;  /* 0x0000003f98007836 */ /* 0x000fca0000000000 */
[----:B------:R-:W-:-:S04]  /*28e0*/  SHF.R.S32.HI R3, RZ, 0x1f, R0 ;  /* 0x0000001fff037819 */ /* 0x000fc80000011400 */
[----:B------:R-:W-:-:S03]  /*28f0*/  LEA.HI R3, R3, R0, RZ, 0x6 ;  /* 0x0000000003037211 */ /* 0x000fc600078f30ff */
[----:B------:R-:W-:Y:S01]  /*2900*/  ULEA.HI UR5, UR4, UR4, URZ, 0x1 ;  /* 0x0000000404057291 */ /* 0x000fe2000f8f083f */
[----:B------:R-:W-:-:S03]  /*2910*/  SHF.R.S32.HI R153, RZ, 0x6, R3 ;  /* 0x00000006ff997819 */ /* 0x000fc60000011403 */
        /* <DEDUP_REMOVED lines=26> */
.L_x_3405:
[----:B------:R-:W2:Y:S01]  /*2ac0*/  LDL R20, [R1] ;  /* 0x0000000001147983 */ /* 0x000ea20000100800 */
[----:B------:R-:W-:-:S04]  /*2ad0*/  LEA.HI R0, R200, R200, RZ, 0x1 ;  /* 0x000000c8c8007211 */ /* 0x000fc800078f08ff */
[----:B------:R-:W-:-:S05]  /*2ae0*/  LOP3.LUT R3, R0, 0xfffffffe, RZ, 0xc0, !PT ;  /* 0xfffffffe00037812 */ /* 0x000fca00078ec0ff */
[----:B------:R-:W-:-:S05]  /*2af0*/  IMAD.IADD R3, R200, 0x1, -R3 ;  /* 0x00000001c8037824 */ /* 0x000fca00078e0a03 */
[----:B------:R-:W-:-:S04]  /*2b00*/  SHF.L.U32 R4, R3, 0x1f, RZ ;  /* 0x0000001f03047819 */ /* 0x000fc800000006ff */
[----:B------:R-:W0:Y:S01]  /*2b10*/  SYNCS.PHASECHK.TRANS64.TRYWAIT P1, [UR37+0x38800], R4 ;  /* 0x03880004ff0075a7 */ /* 0x000e220008020165 */
[----:B--2---:R-:W-:Y:S01]  /*2b20*/  ISETP.NE.AND P0, PT, R20, RZ, PT ;  /* 0x000000ff1400720c */ /* 0x004fe20003f05270 */
[----:B0-----:R-:W-:-:S12]  /*2b30*/  @!P1 BRA `(.L_x_3406) ;  /* 0x000000dc00489947 */ /* 0x001fd80003800000 */
.L_x_3539:
[----:B------:R-:W-:Y:S05]  /*2b40*/  @P0 BRA `(.L_x_3407) ;  /* 0x0000000000040947 */ /* 0x000fea0003800000 */
[----:B------:R-:W-:Y:S01]  /*2b50*/  BPT.TRAP 0x1 ;  /* 0x000000040000795c */ /* 0x000fe20000300000 */
.L_x_3407:
[----:B0-----:R-:W-:Y:S01]  /*2b60*/  IMAD.U32 R3, RZ, RZ, UR36 ;  /* 0x00000024ff037e24 */ /* 0x001fe2000f8e00ff */
[----:B------:R-:W-:-:S04]  /*2b70*/  SHF.L.U32 R6, R2, 0x1f, RZ ;  /* 0x0000001f02067819 */ /* 0x000fc800000006ff */
[----:B------:R-:W-:-:S04]  /*2b80*/  LEA R3, R3, UR37, 0x3 ;  /* 0x0000002503037c11 */ /* 0x000fc8000f8e18ff */
[----:B------:R0:W1:Y:S01]  /*2b90*/  SYNCS.PHASECHK.TRANS64.TRYWAIT P1, [R3+URZ+0x38830], R6 ;  /* 0x03883006030075a7 */ /* 0x000062000802017f */
[----:B------:R-:W-:Y:S05]  /*2ba0*/  @P0 BRA `(.L_x_3408) ;  /* 0x0000000000040947 */ /* 0x000fea0003800000 */
[----:B------:R-:W-:Y:S01]  /*2bb0*/  BPT.TRAP 0x1 ;  /* 0x000000040000795c */ /* 0x000fe20000300000 */
.L_x_3408:
[----:B-1----:R-:W-:Y:S05]  /*2bc0*/  @P1 BRA `(.L_x_3409) ;  /* 0x0000000000081947 */ /* 0x002fea0003800000 */
[----:B------:R-:W1:Y:S02]  /*2bd0*/  SYNCS.PHASECHK.TRANS64.TRYWAIT P1, [R3+URZ+0x38830], R6 ;  /* 0x03883006030075a7 */ /* 0x000e64000802017f */
[----:B-1----:R-:W-:Y:S05]  /*2be0*/  @!P1 BRA `(.L_x_3410) ;  /* 0x000000dc00349947 */ /* 0x002fea0003800000 */
.L_x_3409:
[----:B------:R-:W-:-:S04]  /*2bf0*/  UIADD3 UR4, UR37, 0x22400, URZ ;  /* 0x0002240025047890 */ /* 0x000fc8000fffe03f */
[----:B------:R-:W-:-:S04]  /*2c00*/  USHF.R.U32.HI UR4, URZ, 0x4, UR4 ;  /* 0x000000043f047899 */ /* 0x000fc80008011604 */
[----:B------:R-:W-:-:S06]  /*2c10*/  ULOP3.LUT UR4, UR4, 0x3fff, URZ, 0xc0, !UPT ;  /* 0x00003fff04047892 */ /* 0x000fcc000f8ec03f */
[----:B------:R-:W-:Y:S01]  /*2c20*/  IMAD.U32 R0, RZ, RZ, UR4 ;  /* 0x00000004ff007e24 */ /* 0x000fe2000f8e00ff */
[----:B------:R-:W-:Y:S05]  /*2c30*/  WARPSYNC.ALL ;  /* 0x0000000000007948 */ /* 0x000fea0003800000 */
[----:B------:R-:W-:-:S04]  /*2c40*/  LOP3.LUT R0, R0, 0x10000, RZ, 0xfc, !PT ;  /* 0x0001000000007812 */ /* 0x000fc800078efcff */
        /* <DEDUP_REMOVED lines=10> */
[----:B------:R-:W-:-:S02]  /*2cf0*/  UMOV UR13, 0x40000040 ;  /* 0x40000040000d7882 */ /* 0x000fc40000000000 */
[----:B------:R-:W-:Y:S02]  /*2d00*/  ULEA UR6, UR36, UR6, 0x9 ;  /* 0x0000000624067291 */ /* 0x000fe4000f8e483f */
[----:B------:R-:W-:Y:S02]  /*2d10*/  ULOP3.LUT UR4, UR4, 0x10000, URZ, 0xfc, !UPT ;  /* 0x0001000004047892 */ /* 0x000fe4000f8efc3f */
[----:B------:R-:W-:Y:S02]  /*2d20*/  UIADD3 UR10, UR6, 0x2, URZ ;  /* 0x00000002060a7890 */ /* 0x000fe4000fffe03f */
[----:B------:R-:W-:Y:S02]  /*2d30*/  UIADD3 UR8, UR4, 0x2, URZ ;  /* 0x0000000204087890 */ /* 0x000fe4000fffe03f */
[----:B------:R-:W-:Y:S02]  /*2d40*/  UIADD3 UR14, UR6, 0x4, URZ ;  /* 0x00000004060e7890 */ /* 0x000fe4000fffe03f */
[----:B------:R-:W-:-:S02]  /*2d50*/  UIADD3 UR12, UR4, 0x4, URZ ;  /* 0x00000004040c7890 */ /* 0x000fc4000fffe03f */
[----:B------:R-:W-:Y:S01]  /*2d60*/  HGMMA.64x64x16.F32 R24, gdesc[UR4], RZ, !UPT, gsb0 ;  /* 0x00e00000041879f0 */ /* 0x000fe2000c0008ff */
[----:B------:R-:W-:Y:S02]  /*2d70*/  UIADD3 UR18, UR6, 0x6, URZ ;  /* 0x0000000606127890 */ /* 0x000fe4000fffe03f */
[----:B------:R-:W-:Y:S01]  /*2d80*/  UIADD3 UR16, UR4, 0x6, URZ ;  /* 0x0000000604107890 */ /* 0x000fe2000fffe03f */
[----:B------:R-:W-:Y:S01]  /*2d90*/  UMOV UR19, 0x40000040 ;  /* 0x4000004000137882 */ /* 0x000fe20000000000 */
[----:B------:R-:W-:Y:S01]  /*2da0*/  UMOV UR17, 0x40000040 ;  /* 0x4000004000117882 */ /* 0x000fe20000000000 */
        /* <DEDUP_REMOVED lines=10> */
[----:B------:R-:W2:Y:S02]  /*2e50*/  SYNCS.PHASECHK.TRANS64.TRYWAIT P1, [UR37+0x38810], R4 ;  /* 0x03881004ff0075a7 */ /* 0x000ea40008020165 */
[----:B--2---:R-:W-:Y:S05]  /*2e60*/  @!P1 BRA `(.L_x_3411) ;  /* 0x000000d800a89947 */ /* 0x004fea0003800000 */
.L_x_3540:
[----:B------:R-:W-:Y:S05]  /*2e70*/  @P0 BRA `(.L_x_3412) ;  /* 0x0000000000040947 */ /* 0x000fea0003800000 */
[----:B------:R-:W-:Y:S01]  /*2e80*/  BPT.TRAP 0x1 ;  /* 0x000000040000795c */ /* 0x000fe20000300000 */
.L_x_3412:
[----:B------:R3:W4:Y:S01]  /*2e90*/  SYNCS.PHASECHK.TRANS64.TRYWAIT P1, [R3+URZ+0x38850], R6 ;  /* 0x03885006030075a7 */ /* 0x000722000802017f */
[----:B------:R-:W-:Y:S05]  /*2ea0*/  @P0 BRA `(.L_x_3413) ;  /* 0x0000000000040947 */ /* 0x000fea0003800000 */
[----:B------:R-:W-:Y:S01]  /*2eb0*/  BPT.TRAP 0x1 ;  /* 0x000000040000795c */ /* 0x000fe20000300000 */
.L_x_3413:
[----:B----4-:R-:W-:Y:S05]  /*2ec0*/  @P1 BRA `(.L_x_3414) ;  /* 0x0000000000081947 */ /* 0x010fea0003800000 */
[----:B------:R-:W4:Y:S02]  /*2ed0*/  SYNCS.PHASECHK.TRANS64.TRYWAIT P1, [R3+URZ+0x38850], R6 ;  /* 0x03885006030075a7 */ /* 0x000f24000802017f */
[----:B----4-:R-:W-:Y:S05]  /*2ee0*/  @!P1 BRA `(.L_x_3415) ;  /* 0x000000d800a09947 */ /* 0x010fea0003800000 */
.L_x_3414:
[----:B------:R-:W-:Y:S01]  /*2ef0*/  UIADD3 UR4, UR37, 0x400, URZ ;  /* 0x0000040025047890 */ /* 0x000fe2000fffe03f */
[----:B------:R-:W-:Y:S01]  /*2f00*/  WARPGROUP.ARRIVE ;  /* 0x00000000000079c5 */ /* 0x000fe20000000000 */
[----:B------:R-:W-:-:S05]  /*2f10*/  UIADD3 UR5, UR37, 0x26400, URZ ;  /* 0x0002640025057890 */ /* 0x000fca000fffe03f */
[----:B--2---:R-:W2:Y:S01]  /*2f20*/  S2R R4, SR_TID.X ;  /* 0x0000000000047919 */ /* 0x004ea20000002100 */
[----:B------:R-:W-:Y:S01]  /*2f30*/  USHF.R.U32.HI UR4, URZ, 0x4, UR4 ;  /* 0x000000043f047899 */ /* 0x000fe20008011604 */
[----:B------:R-:W-:Y:S01]  /*2f40*/  IMAD R5, R153, -0x40, R152 ;  /* 0xffffffc099057824 */ /* 0x000fe200078e0298 */
[----:B------:R-:W-:Y:S01]  /*2f50*/  USHF.R.U32.HI UR5, URZ, 0x4, UR5 ;  /* 0x000000043f057899 */ /* 0x000fe20008011605 */
[----:B------:R-:W5:Y:S01]  /*2f60*/  S2R R57, SR_TID.X ;  /* 0x0000000000397919 */ /* 0x000f620000002100 */
[----:B------:R-:W-:Y:S02]  /*2f70*/  ULOP3.LUT UR4, UR4, 0x3fff, URZ, 0xc0, !UPT ;  /* 0x00003fff04047892 */ /* 0x000fe4000f8ec03f */
[----:B------:R-:W-:Y:S01]  /*2f80*/  ULOP3.LUT UR5, UR5, 0x3fff, URZ, 0xc0, !UPT ;  /* 0x00003fff05057892 */ /* 0x000fe2000f8ec03f */
[----:B------:R-:W-:Y:S01]  /*2f90*/  IADD3 R5, -R18, 0x40, R5 ;  /* 0x0000004012057810 */ /* 0x000fe20007ffe105 */
[----:B------:R-:W-:Y:S02]  /*2fa0*/  ULOP3.LUT UR4, UR4, 0x10000, URZ, 0xfc, !UPT ;  /* 0x0001000004047892 */ /* 0x000fe4000f8efc3f */
[----:B------:R-:W-:Y:S01]  /*2fb0*/  ULOP3.LUT UR6, UR5, 0x10000, URZ, 0xfc, !UPT ;  /* 0x0001000005067892 */ /* 0x000fe2000f8efc3f */
[C---:B------:R-:W-:Y:S01]  /*2fc0*/  ISETP.GT.AND P1, PT, R5.reuse, RZ, PT ;  /* 0x000000ff0500720c */ /* 0x040fe20003f24270 */
[----:B------:R-:W-:Y:S01]  /*2fd0*/  ULEA UR5, UR36, UR4, 0xc ;  /* 0x0000000424057291 */ /* 0x000fe2000f8e603f */
[C---:B------:R-:W-:Y:S01]  /*2fe0*/  ISETP.GT.AND P2, PT, R5.reuse, 0x1, PT ;  /* 0x000000010500780c */ /* 0x040fe20003f44270 */
[----:B------:R-:W-:Y:S01]  /*2ff0*/  UMOV UR21, 0x40000040 ;  /* 0x4000004000157882 */ /* 0x000fe20000000000 */
[----:B------:R-:W-:Y:S01]  /*3000*/  UMOV UR23, 0x40000040 ;  /* 0x4000004000177882 */ /* 0x000fe20000000000 */
[----:B------:R-:W-:Y:S01]  /*3010*/  UIADD3 UR14, UR6, 0x800, URZ ;  /* 0x00000800060e7890 */ /* 0x000fe2000fffe03f */
[C---:B------:R-:W-:Y:S01]  /*3020*/  ISETP.GT.AND P3, PT, R5.reuse, 0x8, PT ;  /* 0x000000080500780c */ /* 0x040fe20003f64270 */
[----:B------:R-:W-:Y:S01]  /*3030*/  UMOV UR20, UR6 ;  /* 0x0000000600147c82 */ /* 0x000fe20008000000 */
[----:B------:R-:W-:Y:S01]  /*3040*/  UMOV UR22, UR5 ;  /* 0x0000000500167c82 */ /* 0x000fe20008000000 */
[----:B------:R-:W-:Y:S01]  /*3050*/  UIADD3 UR15, UR5, 0x800, URZ ;  /* 0x00000800050f7890 */ /* 0x000fe2000fffe03f */
[----:B------:R-:W-:Y:S01]  /*3060*/  HGMMA.64x64x16.F32 R24, gdesc[UR20], R24, gsb0 ;  /* 0x00e00000141879f0 */ /* 0x000fe20008000818 */
[----:B------:R-:W-:Y:S01]  /*3070*/  UIADD3 UR20, UR6, 0x2, URZ ;  /* 0x0000000206147890 */ /* 0x000fe2000fffe03f */
[C---:B------:R-:W-:Y:S01]  /*3080*/  ISETP.GT.AND P4, PT, R5.reuse, 0x9, PT ;  /* 0x000000090500780c */ /* 0x040fe20003f84270 */
[----:B------:R-:W-:Y:S01]  /*3090*/  UIADD3 UR22, UR5, 0x2, URZ ;  /* 0x0000000205167890 */ /* 0x000fe2000fffe03f */
[C---:B------:R-:W-:Y:S01]  /*30a0*/  ISETP.GT.AND P5, PT, R5.reuse, 0x10, PT ;  /* 0x000000100500780c */ /* 0x040fe20003fa4270 */
[----:B------:R-:W-:Y:S01]  /*30b0*/  UMOV UR21, 0x40000040 ;  /* 0x4000004000157882 */ /* 0x000fe20000000000 */
[----:B------:R-:W-:Y:S01]  /*30c0*/  UMOV UR23, 0x40000040 ;  /* 0x4000004000177882 */ /* 0x000fe20000000000 */
[----:B------:R-:W-:-:S02]  /*30d0*/  ISETP.GT.AND P6, PT, R5, 0x11, PT ;  /* 0x000000110500780c */ /* 0x000fc40003fc4270 */
[----:B--2---:R-:W-:Y:S02]  /*30e0*/  SHF.R.U32.HI R4, RZ, 0x7, R4 ;  /* 0x00000007ff047819 */ /* 0x004fe40000011604 */
[----:B-----5:R-:W-:-:S04]  /*30f0*/  LOP3.LUT R57, R57, 0x7f, RZ, 0xc0, !PT ;  /* 0x0000007f39397812 */ /* 0x020fc800078ec0ff */
[----:B------:R-:W2:Y:S02]  /*3100*/  SHFL.IDX PT, R4, R4, RZ, 0x1f ;  /* 0x00001fff04047589 */ /* 0x000ea400000e0000 */
[----:B--2---:R-:W-:-:S13]  /*3110*/  R2UR UR7, R4 ;  /* 0x00000000040772ca */ /* 0x004fda00000e0000 */
[----:B------:R-:W-:-:S03]  /*3120*/  UISETP.GT.AND UP0, UPT, UR7, 0x7f, UPT ;  /* 0x0000007f0700788c */ /* 0x000fc6000bf04270 */
[----:B------:R-:W-:Y:S01]  /*3130*/  UMOV UR7, 0x4 ;  /* 0x0000000400077882 */ /* 0x000fe20000000000 */
[----:B------:R-:W-:Y:S02]  /*3140*/  USEL UR11, URZ, 0x2, !UP0 ;  /* 0x000000023f0b7887 */ /* 0x000fe4000c000000 */
[----:B------:R-:W-:Y:S02]  /*3150*/  USEL UR10, UR7, 0x2, UP0 ;  /* 0x00000002070a7887 */ /* 0x000fe40008000000 */
[----:B------:R-:W-:Y:S01]  /*3160*/  USEL UR7, UR7, 0x6, !UP0 ;  /* 0x0000000607077887 */ /* 0x000fe2000c000000 */
[----:B------:R-:W-:Y:S02]  /*3170*/  WARPGROUP.DEPBAR.LE gsb0, 0x0 ;  /* 0x00008000000079c5 */ /* 0x000fe40000010000 */
[----:B------:R-:W-:-:S06]  /*3180*/  WARPGROUP.ARRIVE ;  /* 0x00000000000079c5 */ /* 0x000fcc0000000000 */
[----:B------:R-:W-:Y:S01]  /*3190*/  HGMMA.64x64x16.F32 R24, gdesc[UR20], R24, gsb0 ;  /* 0x00e00000141879f0 */ /* 0x000fe20008000818 */
[----:B------:R-:W-:Y:S02]  /*31a0*/  UIADD3 UR20, UR6, 0x4, URZ ;  /* 0x0000000406147890 */ /* 0x000fe4000fffe03f */
[----:B------:R-:W-:Y:S01]  /*31b0*/  UIADD3 UR22, UR5, 0x4, URZ ;  /* 0x0000000405167890 */ /* 0x000fe2000fffe03f */
[----:B------:R-:W-:Y:S01]  /*31c0*/  UMOV UR21, 0x40000040 ;  /* 0x4000004000157882 */ /* 0x000fe20000000000 */
[----:B------:R-:W-:Y:S01]  /*31d0*/  UMOV UR23, 0x40000040 ;  /* 0x4000004000177882 */ /* 0x000fe20000000000 */
        /* <DEDUP_REMOVED lines=94> */
[----:B------:R-:W-:Y:S02]  /*37c0*/  UIADD3 UR20, UR11, UR14, URZ ;  /* 0x0000000e0b147290 */ /* 0x000fe4000fffe03f */
[----:B------:R-:W-:Y:S01]  /*37d0*/  UIADD3 UR22, UR11, UR15, URZ ;  /* 0x0000000f0b167290 */ /* 0x000fe2000fffe03f */
        /* <DEDUP_REMOVED lines=16> */
[----:B------:R-:W-:Y:S01]  /*38e0*/  UMOV UR14, 0x28 ;  /* 0x00000028000e7882 */ /* 0x000fe20000000000 */
[----:B------:R-:W-:Y:S01]  /*38f0*/  UMOV UR15, 0xa00 ;  /* 0x00000a00000f7882 */ /* 0x000fe20000000000 */
[----:B------:R-:W-:Y:S02]  /*3900*/  USEL UR14, UR14, 0x26, UP0 ;  /* 0x000000260e0e7887 */ /* 0x000fe40008000000 */
[----:B------:R-:W-:-:S02]  /*3910*/  USEL UR15, UR15, 0x980, UP0 ;  /* 0x000009800f0f7887 */ /* 0x000fc40008000000 */
[----:B------:R-:W-:Y:S02]  /*3920*/  ULOP3.LUT UR14, UR14, 0x6, URZ, 0xc0, !UPT ;  /* 0x000000060e0e7892 */ /* 0x000fe4000f8ec03f */
[----:B------:R-:W-:Y:S01]  /*3930*/  ULOP3.LUT UR15, UR15, 0xa00, URZ, 0xc0, !UPT ;  /* 0x00000a000f0f7892 */ /* 0x000fe2000f8ec03f */
[----:B------:R-:W-:Y:S02]  /*3940*/  WARPGROUP.DEPBAR.LE gsb0, 0x0 ;  /* 0x00008000000079c5 */ /* 0x000fe40000010000 */
[----:B------:R-:W-:-:S06]  /*3950*/  WARPGROUP.ARRIVE ;  /* 0x00000000000079c5 */ /* 0x000fcc0000000000 */
[----:B------:R-:W-:Y:S01]  /*3960*/  HGMMA.64x64x16.F32 R24, gdesc[UR20], R24, gsb0 ;  /* 0x00e00000141879f0 */ /* 0x000fe20008000818 */
[----:B------:R-:W-:Y:S02]  /*3970*/  UIADD3 UR20, UR14, UR15, UR6 ;  /* 0x0000000f0e147290 */ /* 0x000fe4000fffe006 */
[----:B------:R-:W-:Y:S01]  /*3980*/  UIADD3 UR22, UR14, UR15, UR5 ;  /* 0x0000000f0e167290 */ /* 0x000fe2000fffe005 */
[----:B------:R-:W-:Y:S01]  /*3990*/  UMOV UR21, 0x40000040 ;  /* 0x4000004000157882 */ /* 0x000fe20000000000 */
[----:B------:R-:W-:Y:S01]  /*39a0*/  UMOV UR23, 0x40000040 ;  /* 0x4000004000177882 */ /* 0x000fe20000000000 */
[----:B------:R-:W-:Y:S02]  /*39b0*/  UIADD3 UR14, UR6, 0xa00, URZ ;  /* 0x00000a00060e7890 */ /* 0x000fe4000fffe03f */
[----:B------:R-:W-:Y:S01]  /*39c0*/  UIADD3 UR15, UR5, 0xa00, URZ ;  /* 0x00000a00050f7890 */ /* 0x000fe2000fffe03f */
        /* <DEDUP_REMOVED lines=87> */
[----:B------:R-:W-:Y:S02]  /*3f40*/  UMOV UR10, 0x1000 ;  /* 0x00001000000a7882 */ /* 0x000fe40000000000 */
[----:B------:R-:W-:-:S04]  /*3f50*/  USEL UR10, UR10, 0xf80, UP0 ;  /* 0x00000f800a0a7887 */ /* 0x000fc80008000000 */
[----:B------:R-:W-:Y:S01]  /*3f60*/  ULOP3.LUT UR10, UR10, 0x1e00, URZ, 0xc0, !UPT ;  /* 0x00001e000a0a7892 */ /* 0x000fe2000f8ec03f */
        /* <DEDUP_REMOVED lines=9> */
[----:B------:R-:W-:-:S04]  /*4000*/  USEL UR7, UR7, 0x3e, UP0 ;  /* 0x0000003e07077887 */ /* 0x000fc80008000000 */
        /* <DEDUP_REMOVED lines=8> */
[----:B------:R-:W-:Y:S01]  /*4090*/  ULDC UR5, c[0x0][0xad0] ;  /* 0x0002b40000057ab9 */ /* 0x000fe20000000800 */
[----:B------:R-:W-:Y:S01]  /*40a0*/  ULDC UR7, c[0x0][0xa80] ;  /* 0x0002a00000077ab9 */ /* 0x000fe20000000800 */
        /* <DEDUP_REMOVED lines=27> */
[----:B--2---:R-:W-:Y:S01]  /*4260*/  FSEL R24, R24, -INF , P1 ;  /* 0xff80000018187808 */ /* 0x004fe20000800000 */
[----:B------:R-:W-:Y:S01]  /*4270*/  FMUL.FTZ R48, R48, UR5 ;  /* 0x0000000530307c20 */ /* 0x000fe20008410000 */
[----:B------:R-:W-:Y:S01]  /*4280*/  FMUL.FTZ R42, R42, UR5 ;  /* 0x000000052a2a7c20 */ /* 0x000fe20008410000 */
[----:B------:R-:W-:Y:S01]  /*4290*/  FMUL.FTZ R49, R49, UR5 ;  /* 0x0000000531317c20 */ /* 0x000fe20008410000 */
[----:B------:R-:W-:Y:S01]  /*42a0*/  FMUL.FTZ R43, R43, UR5 ;  /* 0x000000052b2b7c20 */ /* 0x000fe20008410000 */
[----:B------:R-:W-:Y:S01]  /*42b0*/  FMUL.FTZ R52, R52, UR5 ;  /* 0x0000000534347c20 */ /* 0x000fe20008410000 */
[----:B------:R-:W-:Y:S01]  /*42c0*/  FMUL.FTZ R53, R53, UR5 ;  /* 0x0000000535357c20 */ /* 0x000fe20008410000 */
[----:B------:R-:W2:Y:S01]  /*42d0*/  MUFU.TANH R29, R29 ;  /* 0x0000001d001d7308 */ /* 0x000ea20000002400 */
[----:B-----5:R-:W-:Y:S01]  /*42e0*/  FSEL R25, R25, -INF , P2 ;  /* 0xff80000019197808 */ /* 0x020fe20001000000 */
[----:B------:R-:W-:Y:S01]  /*42f0*/  FMUL.FTZ R46, R46, UR5 ;  /* 0x000000052e2e7c20 */ /* 0x000fe20008410000 */
[----:B------:R-:W-:Y:S01]  /*4300*/  FMUL.FTZ R47, R47, UR5 ;  /* 0x000000052f2f7c20 */ /* 0x000fe20008410000 */
[----:B------:R-:W-:Y:S01]  /*4310*/  FMUL.FTZ R50, R50, UR5 ;  /* 0x0000000532327c20 */ /* 0x000fe20008410000 */
[----:B------:R-:W-:Y:S01]  /*4320*/  FMNMX.FTZ R7, R24, R25, !PT ;  /* 0x0000001918077209 */ /* 0x000fe20007810000 */
[----:B------:R-:W-:Y:S01]  /*4330*/  FMUL.FTZ R51, R51, UR5 ;  /* 0x0000000533337c20 */ /* 0x000fe20008410000 */
[----:B------:R-:W-:Y:S01]  /*4340*/  FMUL.FTZ R54, R54, UR5 ;  /* 0x0000000536367c20 */ /* 0x000fe20008410000 */
[----:B------:R-:W5:Y:S01]  /*4350*/  MUFU.TANH R32, R32 ;  /* 0x0000002000207308 */ /* 0x000f620000002400 */
[----:B0-----:R-:W-:Y:S01]  /*4360*/  FSEL R28, R28, -INF , P3 ;  /* 0xff8000001c1c7808 */ /* 0x001fe20001800000 */
[----:B------:R-:W-:-:S03]  /*4370*/  FMUL.FTZ R55, R55, UR5 ;  /* 0x0000000537377c20 */ /* 0x000fc60008410000 */
[----:B------:R-:W-:-:S03]  /*4380*/  FMNMX.FTZ R7, R28, R7, !PT ;  /* 0x000000071c077209 */ /* 0x000fc60007810000 */
[----:B------:R-:W0:Y:S01]  /*4390*/  MUFU.TANH R26, R26 ;  /* 0x0000001a001a7308 */ /* 0x000e220000002400 */
[----:B--2---:R-:W-:-:S04]  /*43a0*/  FSEL R10, R29, -INF , P4 ;  /* 0xff8000001d0a7808 */ /* 0x004fc80002000000 */
[----:B------:R-:W-:-:S03]  /*43b0*/  FMNMX.FTZ R7, R10, R7, !PT ;  /* 0x000000070a077209 */ /* 0x000fc60007810000 */
[----:B------:R-:W2:Y:S01]  /*43c0*/  MUFU.TANH R33, R33 ;  /* 0x0000002100217308 */ /* 0x000ea20000002400 */
[----:B-----5:R-:W-:-:S04]  /*43d0*/  FSEL R32, R32, -INF , P5 ;  /* 0xff80000020207808 */ /* 0x020fc80002800000 */
[----:B------:R-:W-:-:S03]  /*43e0*/  FMNMX.FTZ R7, R32, R7, !PT ;  /* 0x0000000720077209 */ /* 0x000fc60007810000 */
[----:B------:R-:W5:Y:S01]  /*43f0*/  MUFU.TANH R27, R27 ;  /* 0x0000001b001b7308 */ /* 0x000f620000002400 */
[----:B0-----:R-:W-:Y:S02]  /*4400*/  FSEL R26, R26, -INF , P1 ;  /* 0xff8000001a1a7808 */ /* 0x001fe40000800000 */
[----:B------:R-:W-:-:S05]  /*4410*/  ISETP.GT.AND P1, PT, R5, 0x18, PT ;  /* 0x000000180500780c */ /* 0x000fca0003f24270 */
[----:B------:R-:W0:Y:S01]  /*4420*/  MUFU.TANH R36, R36 ;  /* 0x0000002400247308 */ /* 0x000e220000002400 */
[----:B--2---:R-:W-:-:S04]  /*4430*/  FSEL R12, R33, -INF , P6 ;  /* 0xff800000210c7808 */ /* 0x004fc80003000000 */
[----:B------:R-:W-:-:S03]  /*4440*/  FMNMX.FTZ R7, R12, R7, !PT ;  /* 0x000000070c077209 */ /* 0x000fc60007810000 */
[----:B------:R-:W2:Y:S01]  /*4450*/  MUFU.TANH R30, R30 ;  /* 0x0000001e001e7308 */ /* 0x000ea20000002400 */
[----:B-----5:R-:W-:Y:S02]  /*4460*/  FSEL R27, R27, -INF , P2 ;  /* 0xff8000001b1b7808 */ /* 0x020fe40001000000 */
[----:B------:R-:W-:-:S05]  /*4470*/  ISETP.GT.AND P2, PT, R5, 0x19, PT ;  /* 0x000000190500780c */ /* 0x000fca0003f44270 */
[----:B------:R-:W5:Y:S01]  /*4480*/  MUFU.TANH R37, R37 ;  /* 0x0000002500257308 */ /* 0x000f620000002400 */
[----:B0-----:R-:W-:-:S04]  /*4490*/  FSEL R14, R36, -INF , P1 ;  /* 0xff800000240e7808 */ /* 0x001fc80000800000 */
[----:B------:R-:W-:-:S03]  /*44a0*/  FMNMX.FTZ R7, R14, R7, !PT ;  /* 0x000000070e077209 */ /* 0x000fc60007810000 */
[----:B------:R-:W0:Y:S01]  /*44b0*/  MUFU.TANH R31, R31 ;  /* 0x0000001f001f7308 */ /* 0x000e220000002400 */
[----:B--2---:R-:W-:Y:S02]  /*44c0*/  FSEL R30, R30, -INF , P3 ;  /* 0xff8000001e1e7808 */ /* 0x004fe40001800000 */
[----:B------:R-:W-:-:S05]  /*44d0*/  ISETP.GT.AND P3, PT, R5, 0x20, PT ;  /* 0x000000200500780c */ /* 0x000fca0003f64270 */
        /* <DEDUP_REMOVED lines=41> */
[----:B------:R-:W-:Y:S02]  /*4770*/  ISETP.GT.AND P4, PT, R5, 0x39, PT ;  /* 0x000000390500780c */ /* 0x000fe40003f84270 */
[----:B------:R-:W-:-:S03]  /*4780*/  FMNMX.FTZ R5, R26, R27, !PT ;  /* 0x0000001b1a057209 */ /* 0x000fc60007810000 */
[----:B------:R-:W0:Y:S01]  /*4790*/  MUFU.TANH R46, R46 ;  /* 0x0000002e002e7308 */ /* 0x000e220000002400 */
[----:B--2---:R-:W-:Y:S02]  /*47a0*/  FSEL R52, R52, -INF , P3 ;  /* 0xff80000034347808 */ /* 0x004fe40001800000 */
[----:B------:R-:W-:Y:S02]  /*47b0*/  FMNMX.FTZ R5, R30, R5, !PT ;  /* 0x000000051e057209 */ /* 0x000fe40007810000 */
[----:B------:R-:W-:Y:S02]  /*47c0*/  FMNMX.FTZ R7, R52, R7, !PT ;  /* 0x0000000734077209 */ /* 0x000fe40007810000 */
[----:B------:R-:W-:Y:S01]  /*47d0*/  FMNMX.FTZ R5, R56, R5, !PT ;  /* 0x0000000538057209 */ /* 0x000fe20007810000 */
[----:B------:R-:W2:Y:S01]  /*47e0*/  MUFU.TANH R47, R47 ;  /* 0x0000002f002f7308 */ /* 0x000ea20000002400 */
[----:B-----5:R-:W-:Y:S02]  /*47f0*/  FSEL R72, R53, -INF , P4 ;  /* 0xff80000035487808 */ /* 0x020fe40002000000 */
[----:B------:R-:W-:-:S02]  /*4800*/  FMNMX.FTZ R5, R34, R5, !PT ;  /* 0x0000000522057209 */ /* 0x000fc40007810000 */
[----:B------:R-:W-:Y:S02]  /*4810*/  FMNMX.FTZ R7, R72, R7, !PT ;  /* 0x0000000748077209 */ /* 0x000fe40007810000 */
[----:B------:R-:W-:Y:S01]  /*4820*/  FMNMX.FTZ R5, R36, R5, !PT ;  /* 0x0000000524057209 */ /* 0x000fe20007810000 */
[----:B------:R-:W5:Y:S01]  /*4830*/  MUFU.TANH R50, R50 ;  /* 0x0000003200327308 */ /* 0x000f620000002400 */
[----:B0-----:R-:W-:Y:S01]  /*4840*/  FSEL R46, R46, -INF , P5 ;  /* 0xff8000002e2e7808 */ /* 0x001fe20002800000 */
[----:B------:R-:W0:Y:S01]  /*4850*/  SHFL.BFLY PT, R4, R7, 0x2, 0x1f ;  /* 0x0c401f0007047f89 */ /* 0x000e2200000e0000 */
[----:B------:R-:W-:-:S04]  /*4860*/  FMNMX.FTZ R5, R38, R5, !PT ;  /* 0x0000000526057209 */ /* 0x000fc80007810000 */
[----:B------:R-:W-:Y:S01]  /*4870*/  FMNMX.FTZ R5, R40, R5, !PT ;  /* 0x0000000528057209 */ /* 0x000fe20007810000 */
[----:B------:R-:W-:Y:S01]  /*4880*/  MUFU.TANH R51, R51 ;  /* 0x0000003300337308 */ /* 0x000fe20000002400 */
[----:B--2---:R-:W-:Y:S02]  /*4890*/  FSEL R48, R47, -INF , P6 ;  /* 0xff8000002f307808 */ /* 0x004fe40003000000 */
[----:B------:R-:W-:-:S04]  /*48a0*/  FMNMX.FTZ R5, R42, R5, !PT ;  /* 0x000000052a057209 */ /* 0x000fc80007810000 */
[----:B------:R-:W-:Y:S01]  /*48b0*/  FMNMX.FTZ R5, R44, R5, !PT ;  /* 0x000000052c057209 */ /* 0x000fe20007810000 */
[----:B------:R-:W2:Y:S01]  /*48c0*/  MUFU.TANH R54, R54 ;  /* 0x0000003600367308 */ /* 0x000ea20000002400 */
[----:B-----5:R-:W-:Y:S02]  /*48d0*/  FSEL R50, R50, -INF , P1 ;  /* 0xff80000032327808 */ /* 0x020fe40000800000 */
[----:B------:R-:W-:-:S04]  /*48e0*/  FMNMX.FTZ R5, R46, R5, !PT ;  /* 0x000000052e057209 */ /* 0x000fc80007810000 */
[----:B------:R-:W-:Y:S01]  /*48f0*/  FMNMX.FTZ R5, R48, R5, !PT ;  /* 0x0000000530057209 */ /* 0x000fe20007810000 */
[----:B------:R-:W5:Y:S01]  /*4900*/  MUFU.TANH R55, R55 ;  /* 0x0000003700377308 */ /* 0x000f620000002400 */
[----:B0-----:R-:W-:Y:S01]  /*4910*/  FMNMX.FTZ R4, R7, R4, !PT ;  /* 0x0000000407047209 */ /* 0x001fe20007810000 */
[----:B------:R-:W-:Y:S01]  /*4920*/  IMAD.U32 R7, RZ, RZ, UR7 ;  /* 0x00000007ff077e24 */ /* 0x000fe2000f8e00ff */
[----:B------:R-:W-:Y:S01]  /*4930*/  FMNMX.FTZ R5, R50, R5, !PT ;  /* 0x0000000532057209 */ /* 0x000fe20007810000 */
[----:B------:R-:W-:Y:S02]  /*4940*/  ULOP3.LUT UR7, UR44, 0x2000000, URZ, 0xfc, !UPT ;  /* 0x020000002c077892 */ /* 0x000fe4000f8efc3f */
[----:B------:R-:W0:Y:S01]  /*4950*/  SHFL.BFLY PT, R9, R4, 0x1, 0x1f ;  /* 0x0c201f0004097f89 */ /* 0x000e2200000e0000 */
[----:B--2---:R-:W-:Y:S01]  /*4960*/  FSEL R54, R54, -INF , P3 ;  /* 0xff80000036367808 */ /* 0x004fe20001800000 */
[----:B------:R-:W-:-:S04]  /*4970*/  ULEA UR10, UR36, UR7, 0xc ;  /* 0x00000007240a7291 */ /* 0x000fc8000f8e603f */
[----:B------:R-:W-:Y:S01]  /*4980*/  UIADD3 UR14, UR10, 0x80, URZ ;  /* 0x000000800a0e7890 */ /* 0x000fe2000fffe03f */
[----:B-----5:R-:W-:Y:S02]  /*4990*/  FSEL R70, R55, -INF , P4 ;  /* 0xff80000037467808 */ /* 0x020fe40002000000 */
[----:B0-----:R-:W-:-:S04]  /*49a0*/  FMNMX.FTZ R4, R4, R9, !PT ;  /* 0x0000000904047209 */ /* 0x001fc80007810000 */
[C---:B------:R-:W-:Y:S01]  /*49b0*/  FSETP.NEU.FTZ.AND P5, PT, R4.reuse, -INF , PT ;  /* 0xff8000000400780b */ /* 0x040fe20003fbd000 */
[----:B-1-34-:R-:W-:-:S05]  /*49c0*/  FMUL.FTZ R6, R4, R7 ;  /* 0x0000000704067220 */ /* 0x01afca0000410000 */
[----:B------:R-:W-:-:S05]  /*49d0*/  FSEL R29, R6, RZ, P5 ;  /* 0x000000ff061d7208 */ /* 0x000fca0002800000 */
[-CC-:B------:R-:W-:Y:S01]  /*49e0*/  FFMA.FTZ R6, R24, R7.reuse, -R29.reuse ;  /* 0x0000000718067223 */ /* 0x180fe2000001081d */
[----:B------:R-:W-:Y:S01]  /*49f0*/  FSEL R24, R51, -INF , P2 ;  /* 0xff80000033187808 */ /* 0x000fe20001000000 */
        /* <DEDUP_REMOVED lines=14> */
[-CC-:B------:R-:W-:Y:S01]  /*4ae0*/  FFMA.FTZ R154, R66, R7.reuse, -R29.reuse ;  /* 0x00000007429a7223 */ /* 0x180fe2000001081d */
[-CC-:B------:R-:W-:Y:S01]  /*4af0*/  FFMA.FTZ R173, R68, R7.reuse, -R29.reuse ;  /* 0x0000000744ad7223 */ /* 0x180fe2000001081d */
[----:B------:R-:W0:Y:S01]  /*4b00*/  SHFL.BFLY PT, R28, R5, 0x2, 0x1f ;  /* 0x0c401f00051c7f89 */ /* 0x000e2200000e0000 */
[-CC-:B------:R-:W-:Y:S01]  /*4b10*/  FFMA.FTZ R172, R52, R7.reuse, -R29.reuse ;  /* 0x0000000734ac7223 */ /* 0x180fe2000001081d */
[----:B------:R-:W-:Y:S01]  /*4b20*/  FFMA.FTZ R175, R72, R7, -R29 ;  /* 0x0000000748af7223 */ /* 0x000fe2000001081d */
[----:B------:R-:W-:Y:S01]  /*4b30*/  MUFU.EX2 R6, R6 ;  /* 0x0000000600067308 */ /* 0x000fe20000000800 */
[----:B------:R-:W-:-:S07]  /*4b40*/  ISETP.GE.AND P2, PT, R152, 0x41, PT ;  /* 0x000000419800780c */ /* 0x000fce0003f46270 */
[----:B------:R-:W1:Y:S08]  /*4b50*/  MUFU.EX2 R9, R9 ;  /* 0x0000000900097308 */ /* 0x000e700000000800 */
[----:B------:R-:W-:Y:S01]  /*4b60*/  MUFU.EX2 R8, R8 ;  /* 0x0000000800087308 */ /* 0x000fe20000000800 */
[----:B0-----:R-:W-:-:S07]  /*4b70*/  FMNMX.FTZ R28, R5, R28, !PT ;  /* 0x0000001c051c7209 */ /* 0x001fce0007810000 */
[----:B------:R-:W0:Y:S01]  /*4b80*/  MUFU.EX2 R11, R11 ;  /* 0x0000000b000b7308 */ /* 0x000e220000000800 */
[----:B-1----:R-:W-:Y:S01]  /*4b90*/  F2FP.F16.F32.PACK_AB R156, R9, R6 ;  /* 0x00000006099c723e */ /* 0x002fe200000000ff */
[----:B------:R-:W1:Y:S01]  /*4ba0*/  SHFL.BFLY PT, R5, R28, 0x1, 0x1f ;  /* 0x0c201f001c057f89 */ /* 0x000e6200000e0000 */
[----:B------:R-:W-:-:S05]  /*4bb0*/  FADD.FTZ R9, R6, R9 ;  /* 0x0000000906097221 */ /* 0x000fca0000010000 */
[----:B------:R-:W-:Y:S08]  /*4bc0*/  MUFU.EX2 R10, R10 ;  /* 0x0000000a000a7308 */ /* 0x000ff00000000800 */
[----:B------:R-:W2:Y:S01]  /*4bd0*/  MUFU.EX2 R13, R13 ;  /* 0x0000000d000d7308 */ /* 0x000ea20000000800 */
[----:B0-----:R-:W-:Y:S01]  /*4be0*/  F2FP.F16.F32.PACK_AB R158, R11, R8 ;  /* 0x000000080b9e723e */ /* 0x001fe200000000ff */
[----:B------:R-:W-:-:S04]  /*4bf0*/  FADD.FTZ R8, R8, R9 ;  /* 0x0000000908087221 */ /* 0x000fc80000010000 */
[----:B------:R-:W-:Y:S02]  /*4c00*/  FADD.FTZ R11, R11, R8 ;  /* 0x000000080b0b7221 */ /* 0x000fe40000010000 */
[----:B------:R-:W-:Y:S01]  /*4c10*/  MUFU.EX2 R12, R12 ;  /* 0x0000000c000c7308 */ /* 0x000fe20000000800 */
[----:B-1----:R-:W-:-:S04]  /*4c20*/  FMNMX.FTZ R5, R28, R5, !PT ;  /* 0x000000051c057209 */ /* 0x002fc80007810000 */
[C---:B------:R-:W-:Y:S01]  /*4c30*/  FSETP.NEU.FTZ.AND P1, PT, R5.reuse, -INF , PT ;  /* 0xff8000000500780b */ /* 0x040fe20003f3d000 */
[-C--:B------:R-:W-:Y:S02]  /*4c40*/  FMUL.FTZ R25, R5, R7.reuse ;  /* 0x0000000705197220 */ /* 0x080fe40000410000 */
[----:B------:R-:W0:Y:S01]  /*4c50*/  MUFU.EX2 R15, R15 ;  /* 0x0000000f000f7308 */ /* 0x000e220000000800 */
[----:B--2---:R-:W-:Y:S01]  /*4c60*/  F2FP.F16.F32.PACK_AB R160, R13, R10 ;  /* 0x0000000a0da0723e */ /* 0x004fe200000000ff */
[----:B------:R-:W-:Y:S01]  /*4c70*/  FADD.FTZ R10, R10, R11 ;  /* 0x0000000b0a0a7221 */ /* 0x000fe20000010000 */
[----:B------:R-:W-:Y:S02]  /*4c80*/  FSEL R25, R25, RZ, P1 ;  /* 0x000000ff19197208 */ /* 0x000fe40000800000 */
[----:B------:R-:W-:Y:S01]  /*4c90*/  ISETP.NE.AND P1, PT, R57, RZ, PT ;  /* 0x000000ff3900720c */ /* 0x000fe20003f25270 */
[----:B------:R-:W-:Y:S02]  /*4ca0*/  FADD.FTZ R13, R13, R10 ;  /* 0x0000000a0d0d7221 */ /* 0x000fe40000010000 */
        /* <DEDUP_REMOVED lines=10> */
[----:B------:R-:W-:Y:S01]  /*4d50*/  FFMA.FTZ R182, R42, R7, -R25 ;  /* 0x000000072ab67223 */ /* 0x000fe20000010819 */
[----:B------:R-:W-:-:S02]  /*4d60*/  @!P1 VIADD R24, R3, 0x38840 ;  /* 0x0003884003189836 */ /* 0x000fc40000000000 */
[-CC-:B------:R-:W-:Y:S01]  /*4d70*/  FFMA.FTZ R191, R44, R7.reuse, -R25.reuse ;  /* 0x000000072cbf7223 */ /* 0x180fe20000010819 */
[-CC-:B------:R-:W-:Y:S01]  /*4d80*/  FFMA.FTZ R192, R46, R7.reuse, -R25.reuse ;  /* 0x000000072ec07223 */ /* 0x180fe20000010819 */
[-CC-:B------:R-:W-:Y:S01]  /*4d90*/  FFMA.FTZ R193, R48, R7.reuse, -R25.reuse ;  /* 0x0000000730c17223 */ /* 0x180fe20000010819 */
[-CC-:B------:R-:W-:Y:S01]  /*4da0*/  FFMA.FTZ R194, R50, R7.reuse, -R25.reuse ;  /* 0x0000000732c27223 */ /* 0x180fe20000010819 */
[----:B------:R-:W-:Y:S01]  /*4db0*/  @!P1 PRMT R24, RZ, 0x654, R24 ;  /* 0x00000654ff189816 */ /* 0x000fe20000000018 */
[-CC-:B------:R-:W-:Y:S01]  /*4dc0*/  FFMA.FTZ R196, R54, R7.reuse, -R25.reuse ;  /* 0x0000000736c47223 */ /* 0x180fe20000010819 */
[----:B------:R-:W-:Y:S01]  /*4dd0*/  FFMA.FTZ R197, R70, R7, -R25 ;  /* 0x0000000746c57223 */ /* 0x000fe20000010819 */
[----:B------:R-:W-:Y:S01]  /*4de0*/  MUFU.EX2 R174, R174 ;  /* 0x000000ae00ae7308 */ /* 0x000fe20000000800 */
[----:B------:R1:W-:Y:S01]  /*4df0*/  @!P1 SYNCS.ARRIVE.TRANS64.RED.A1T0 RZ, [R24+URZ], RZ ;  /* 0x000000ff18ff99a7 */ /* 0x0003e2000810043f */
[----:B0-----:R-:W-:Y:S01]  /*4e00*/  F2FP.F16.F32.PACK_AB R162, R15, R12 ;  /* 0x0000000c0fa2723e */ /* 0x001fe200000000ff */
[----:B------:R-:W-:Y:S01]  /*4e10*/  FADD.FTZ R12, R12, R13 ;  /* 0x0000000d0c0c7221 */ /* 0x000fe20000010000 */
[----:B------:R-:W-:-:S03]  /*4e20*/  @!P1 VIADD R3, R3, 0x38860 ;  /* 0x0003886003039836 */ /* 0x000fc60000000000 */
[----:B------:R-:W-:Y:S01]  /*4e30*/  FADD.FTZ R15, R15, R12 ;  /* 0x0000000c0f0f7221 */ /* 0x000fe20000010000 */
[----:B------:R-:W0:Y:S01]  /*4e40*/  MUFU.EX2 R177, R177 ;  /* 0x000000b100b17308 */ /* 0x000e220000000800 */
[----:B------:R-:W-:-:S07]  /*4e50*/  @!P1 PRMT R3, RZ, 0x654, R3 ;  /* 0x00000654ff039816 */ /* 0x000fce0000000003 */
[----:B------:R-:W-:Y:S08]  /*4e60*/  MUFU.EX2 R176, R176 ;  /* 0x000000b000b07308 */ /* 0x000ff00000000800 */
[----:B------:R-:W2:Y:S01]  /*4e70*/  MUFU.EX2 R179, R179 ;  /* 0x000000b300b37308 */ /* 0x000ea20000000800 */
[----:B0-----:R-:W-:Y:S01]  /*4e80*/  F2FP.F16.F32.PACK_AB R157, R177, R174 ;  /* 0x000000aeb19d723e */ /* 0x001fe200000000ff */
[----:B------:R-:W-:-:S06]  /*4e90*/  FADD.FTZ R177, R174, R177 ;  /* 0x000000b1aeb17221 */ /* 0x000fcc0000010000 */
[----:B------:R-:W-:Y:S08]  /*4ea0*/  MUFU.EX2 R178, R178 ;  /* 0x000000b200b27308 */ /* 0x000ff00000000800 */
[----:B------:R-:W0:Y:S01]  /*4eb0*/  MUFU.EX2 R181, R181 ;  /* 0x000000b500b57308 */ /* 0x000e220000000800 */
[----:B--2---:R-:W-:Y:S01]  /*4ec0*/  F2FP.F16.F32.PACK_AB R159, R179, R176 ;  /* 0x000000b0b39f723e */ /* 0x004fe200000000ff */
[----:B------:R-:W-:Y:S01]  /*4ed0*/  BAR.SYNC.DEFER_BLOCKING 0xf, 0x100 ;  /* 0x03c4000000007b1d */ /* 0x000fe20000010000 */
[----:B------:R-:W-:-:S04]  /*4ee0*/  FADD.FTZ R176, R176, R177 ;  /* 0x000000b1b0b07221 */ /* 0x000fc80000010000 */
[----:B------:R-:W-:Y:S01]  /*4ef0*/  FADD.FTZ R179, R179, R176 ;  /* 0x000000b0b3b37221 */ /* 0x000fe20000010000 */
[----:B------:R-:W-:Y:S08]  /*4f00*/  MUFU.EX2 R180, R180 ;  /* 0x000000b400b47308 */ /* 0x000ff00000000800 */
[----:B------:R-:W2:Y:S01]  /*4f10*/  MUFU.EX2 R183, R183 ;  /* 0x000000b700b77308 */ /* 0x000ea20000000800 */
[----:B0-----:R-:W-:Y:S01]  /*4f20*/  F2FP.F16.F32.PACK_AB R161, R181, R178 ;  /* 0x000000b2b5a1723e */ /* 0x001fe200000000ff */
[----:B------:R-:W-:-:S04]  /*4f30*/  FADD.FTZ R178, R178, R179 ;  /* 0x000000b3b2b27221 */ /* 0x000fc80000010000 */
[----:B------:R-:W-:Y:S02]  /*4f40*/  FADD.FTZ R181, R181, R178 ;  /* 0x000000b2b5b57221 */ /* 0x000fe40000010000 */
[----:B------:R-:W0:Y:S01]  /*4f50*/  MUFU.EX2 R21, R21 ;  /* 0x0000001500157308 */ /* 0x000e220000000800 */
[----:B------:R3:W-:Y:S07]  /*4f60*/  STSM.16.M88.4 [R23+0x36400], R156 ;  /* 0x0364009c17007844 */ /* 0x0007ee0000000200 */
[----:B------:R-:W-:Y:S01]  /*4f70*/  MUFU.EX2 R20, R20 ;  /* 0x0000001400147308 */ /* 0x000fe20000000800 */
[----:B--2---:R-:W-:Y:S01]  /*4f80*/  F2FP.F16.F32.PACK_AB R163, R183, R180 ;  /* 0x000000b4b7a3723e */ /* 0x004fe200000000ff */
[----:B------:R-:W-:-:S04]  /*4f90*/  FADD.FTZ R180, R180, R181 ;  /* 0x000000b5b4b47221 */ /* 0x000fc80000010000 */
[----:B------:R3:W-:Y:S01]  /*4fa0*/  STSM.16.M88.4 [R185], R160 ;  /* 0x000000a0b9007844 */ /* 0x0007e20000000200 */
[----:B------:R-:W-:Y:S01]  /*4fb0*/  FADD.FTZ R183, R183, R180 ;  /* 0x000000b4b7b77221 */ /* 0x000fe20000010000 */
[----:B------:R-:W2:Y:S01]  /*4fc0*/  MUFU.EX2 R155, R155 ;  /* 0x0000009b009b7308 */ /* 0x000ea20000000800 */
[----:B0-----:R-:W-:Y:S01]  /*4fd0*/  F2FP.F16.F32.PACK_AB R164, R21, R14 ;  /* 0x0000000e15a4723e */ /* 0x001fe200000000ff */
[----:B------:R-:W-:-:S04]  /*4fe0*/  FADD.FTZ R14, R14, R15 ;  /* 0x0000000f0e0e7221 */ /* 0x000fc80000010000 */
[----:B------:R-:W-:Y:S02]  /*4ff0*/  FADD.FTZ R21, R21, R14 ;  /* 0x0000000e15157221 */ /* 0x000fe40000010000 */
[----:B------:R-:W-:Y:S08]  /*5000*/  MUFU.EX2 R182, R182 ;  /* 0x000000b600b67308 */ /* 0x000ff00000000800 */
[----:B------:R-:W0:Y:S01]  /*5010*/  MUFU.EX2 R191, R191 ;  /* 0x000000bf00bf7308 */ /* 0x000e220000000800 */
[----:B--2---:R-:W-:Y:S01]  /*5020*/  F2FP.F16.F32.PACK_AB R166, R155, R20 ;  /* 0x000000149ba6723e */ /* 0x004fe200000000ff */
[----:B------:R-:W-:-:S04]  /*5030*/  FADD.FTZ R20, R20, R21 ;  /* 0x0000001514147221 */ /* 0x000fc80000010000 */
[----:B------:R-:W-:Y:S02]  /*5040*/  FADD.FTZ R155, R155, R20 ;  /* 0x000000149b9b7221 */ /* 0x000fe40000010000 */
[----:B------:R-:W-:Y:S08]  /*5050*/  MUFU.EX2 R192, R192 ;  /* 0x000000c000c07308 */ /* 0x000ff00000000800 */
        /* <DEDUP_REMOVED lines=8> */
[----:B------:R3:W-:Y:S01]  /*50e0*/  STSM.16.M88.4 [R22], R164 ;  /* 0x000000a416007844 */ /* 0x0007e20000000200 */
[----:B------:R-:W-:Y:S01]  /*50f0*/  FADD.FTZ R193, R193, R192 ;  /* 0x000000c0c1c17221 */ /* 0x000fe20000010000 */
        /* <DEDUP_REMOVED lines=8> */
[----:B------:R-:W-:-:S06]  /*5180*/  FADD.FTZ R172, R172, R173 ;  /* 0x000000adacac7221 */ /* 0x000fcc0000010000 */
[----:B------:R-:W2:Y:S08]  /*5190*/  MUFU.EX2 R196, R196 ;  /* 0x000000c400c47308 */ /* 0x000eb00000000800 */
[----:B------:R-:W4:Y:S01]  /*51a0*/  MUFU.EX2 R197, R197 ;  /* 0x000000c500c57308 */ /* 0x000f220000000800 */
[----:B0-----:R-:W-:Y:S01]  /*51b0*/  F2FP.F16.F32.PACK_AB R169, R195, R194 ;  /* 0x000000c2c3a9723e */ /* 0x001fe200000000ff */
[----:B------:R-:W-:-:S04]  /*51c0*/  FADD.FTZ R194, R194, R193 ;  /* 0x000000c1c2c27221 */ /* 0x000fc80000010000 */
[----:B------:R-:W-:-:S04]  /*51d0*/  FADD.FTZ R195, R195, R194 ;  /* 0x000000c2c3c37221 */ /* 0x000fc80000010000 */
[----:B--2---:R-:W-:Y:S01]  /*51e0*/  FADD.FTZ R6, R196, R195 ;  /* 0x000000c3c4067221 */ /* 0x004fe20000010000 */
[----:B----4-:R-:W-:-:S03]  /*51f0*/  F2FP.F16.F32.PACK_AB R171, R197, R196 ;  /* 0x000000c4c5ab723e */ /* 0x010fc600000000ff */
[----:B------:R-:W-:Y:S02]  /*5200*/  FADD.FTZ R6, R197, R6 ;  /* 0x00000006c5067221 */ /* 0x000fe40000010000 */
[----:B------:R3:W-:Y:S01]  /*5210*/  STSM.16.M88.4 [R184], R168 ;  /* 0x000000a8b8007844 */ /* 0x0007e20000000200 */
[----:B-1----:R-:W-:-:S06]  /*5220*/  WARPGROUP.ARRIVE ;  /* 0x00000000000079c5 */ /* 0x002fcc0000000000 */
[----:B------:R-:W-:Y:S01]  /*5230*/  HGMMA.64x256x16.F32 R24, R156, gdesc[UR8].tnspB, RZ, !UPT, gsb0 ;  /* 0x43e000089c187df0 */ /* 0x000fe2000c0008ff */
[----:B------:R-:W-:Y:S02]  /*5240*/  UMOV UR11, 0x40000040 ;  /* 0x40000040000b7882 */ /* 0x000fe40000000000 */
[----:B------:R-:W-:Y:S02]  /*5250*/  WARPGROUP.DEPBAR.LE gsb0, 0x0 ;  /* 0x00008000000079c5 */ /* 0x000fe40000010000 */
[----:B------:R-:W-:-:S15]  /*5260*/  WARPGROUP.ARRIVE ;  /* 0x00000000000079c5 */ /* 0x000fde0000000000 */
[----:B------:R-:W-:-:S08]  /*5270*/  NOP ;  /* 0x0000000000007918 */ /* 0x000fd00000000000 */
[----:B------:R-:W-:Y:S01]  /*5280*/  HGMMA.64x256x16.F32 R24, R160, gdesc[UR12].tnspB, R24, gsb0 ;  /* 0x43e0000ca0187df0 */ /* 0x000fe20008000818 */
[----:B------:R-:W-:Y:S01]  /*5290*/  UIADD3 UR14, UR10, 0x100, URZ ;  /* 0x000001000a0e7890 */ /* 0x000fe2000fffe03f */
[----:B------:R-:W-:Y:S01]  /*52a0*/  UMOV UR15, 0x40000040 ;  /* 0x40000040000f7882 */ /* 0x000fe20000000000 */
[----:B------:R-:W-:Y:S01]  /*52b0*/  UIADD3 UR10, UR10, 0x180, URZ ;  /* 0x000001800a0a7890 */ /* 0x000fe2000fffe03f */
[----:B------:R-:W-:Y:S02]  /*52c0*/  WARPGROUP.DEPBAR.LE gsb0, 0x0 ;  /* 0x00008000000079c5 */ /* 0x000fe40000010000 */
[----:B------:R-:W-:-:S15]  /*52d0*/  WARPGROUP.ARRIVE ;  /* 0x00000000000079c5 */ /* 0x000fde0000000000 */
[----:B------:R-:W-:-:S07]  /*52e0*/  NOP ;  /* 0x0000000000007918 */ /* 0x000fce0000000000 */
[----:B------:R-:W-:Y:S03]  /*52f0*/  HGMMA.64x256x16.F32 R24, R164, gdesc[UR12].tnspB, R24, gsb0 ;  /* 0x43e0000ca4187df0 */ /* 0x000fe60008000818 */
        /* <DEDUP_REMOVED lines=10> */
[----:B0-----:R-:W0:Y:S02]  /*53a0*/  FENCE.VIEW.ASYNC.S ;  /* 0x00000000000073c6 */ /* 0x001e240000000000 */
[----:B0-----:R-:W-:Y:S01]  /*53b0*/  NOP ;  /* 0x0000000000007918 */ /* 0x001fe20000000000 */
[----:B------:R-:W-:Y:S06]  /*53c0*/  BAR.ARV 0xe, 0x100 ;  /* 0x0384000000007b1d */ /* 0x000fec0000002000 */
[----:B------:R0:W-:Y:S02]  /*53d0*/  @!P1 SYNCS.ARRIVE.TRANS64.RED.A1T0 RZ, [R3+URZ], RZ ;  /* 0x000000ff03ff99a7 */ /* 0x0001e4000810043f */
[----:B0-----:R-:W-:Y:S01]  /*53e0*/  FADD.FTZ R3, R175, R172 ;  /* 0x000000acaf037221 */ /* 0x001fe20000010000 */
[----:B---3--:R-:W-:Y:S06]  /*53f0*/  @!P2 BRA `(.L_x_3416) ;  /* 0x0000002c007ca947 */ /* 0x008fec0003800000 */
[----:B------:R-:W-:Y:S01]  /*5400*/  VIADD R8, R153, 0xfffffffe ;  /* 0xfffffffe99087836 */ /* 0x000fe20000000000 */
[----:B------:R-:W-:Y:S01]  /*5410*/  UMOV UR24, UR36 ;  /* 0x0000002400187c82 */ /* 0x000fe20008000000 */
[----:B------:R-:W-:Y:S02]  /*5420*/  IMAD.MOV.U32 R10, RZ, RZ, R5 ;  /* 0x000000ffff0a7224 */ /* 0x000fe400078e0005 */
[----:B------:R-:W-:-:S07]  /*5430*/  IMAD.MOV.U32 R11, RZ, RZ, R4 ;  /* 0x000000ffff0b7224 */ /* 0x000fce00078e0004 */
.L_x_3425:
[----:B------:R-:W-:Y:S01]  /*5440*/  UIADD3 UR36, UR24, 0x1, URZ ;  /* 0x0000000118247890 */ /* 0x000fe2000fffe03f */
[C---:B------:R-:W-:Y:S01]  /*5450*/  ISETP.GT.AND P2, PT, R8.reuse, RZ, PT ;  /* 0x000000ff0800720c */ /* 0x040fe20003f44270 */
[----:B------:R-:W-:Y:S02]  /*5460*/  VIADD R8, R8, 0xffffffff ;  /* 0xffffffff08087836 */ /* 0x000fe40000000000 */
[----:B------:R-:W-:-:S04]  /*5470*/  UISETP.NE.AND UP0, UPT, UR36, 0x2, UPT ;  /* 0x000000022400788c */ /* 0x000fc8000bf05270 */
[----:B------:R-:W-:Y:S02]  /*5480*/  USEL UR5, URZ, 0x1, UP0 ;  /* 0x000000013f057887 */ /* 0x000fe40008000000 */
[----:B------:R-:W-:-:S04]  /*5490*/  USEL UR36, UR36, URZ, UP0 ;  /* 0x0000003f24247287 */ /* 0x000fc80008000000 */
[----:B------:R-:W-:Y:S01]  /*54a0*/  LOP3.LUT R2, R2, UR5, RZ, 0x3c, !PT ;  /* 0x0000000502027c12 */ /* 0x000fe2000f8e3cff */
[----:B0-----:R-:W-:Y:S07]  /*54b0*/  @P0 BRA `(.L_x_3417) ;  /* 0x0000000000040947 */ /* 0x001fee0003800000 */
[----:B------:R-:W-:Y:S01]  /*54c0*/  BPT.TRAP 0x1 ;  /* 0x000000040000795c */ /* 0x000fe20000300000 */
.L_x_3417:
[----:B------:R-:W-:Y:S01]  /*54d0*/  ULEA UR5, UR36, UR37, 0x3 ;  /* 0x0000002524057291 */ /* 0x000fe2000f8e183f */
[----:B------:R-:W-:-:S08]  /*54e0*/  SHF.L.U32 R4, R2, 0x1f, RZ ;  /* 0x0000001f02047819 */ /* 0x000fd000000006ff */
[----:B------:R0:W1:Y:S01]  /*54f0*/  SYNCS.PHASECHK.TRANS64.TRYWAIT P3, [UR5+0x38830], R4 ;  /* 0x03883004ff0075a7 */ /* 0x0000620008060145 */
[----:B------:R-:W-:Y:S05]  /*5500*/  @P0 BRA `(.L_x_3418) ;  /* 0x0000000000040947 */ /* 0x000fea0003800000 */
[----:B------:R-:W-:Y:S01]  /*5510*/  BPT.TRAP 0x1 ;  /* 0x000000040000795c */ /* 0x000fe20000300000 */
.L_x_3418:
[----:B-1----:R-:W-:Y:S05]  /*5520*/  @P3 BRA `(.L_x_3419) ;  /* 0x0000000000083947 */ /* 0x002fea0003800000 */
[----:B------:R-:W1:Y:S02]  /*5530*/  SYNCS.PHASECHK.TRANS64.TRYWAIT P3, [UR5+0x38830], R4 ;  /* 0x03883004ff0075a7 */ /* 0x000e640008060145 */
[----:B-1----:R-:W-:Y:S05]  /*5540*/  @!P3 BRA `(.L_x_3420) ;  /* 0x000000b4001cb947 */ /* 0x002fea0003800000 */
.L_x_3419:
        /* <DEDUP_REMOVED lines=26> */
[----:B------:R-:W-:Y:S05]  /*56f0*/  @P0 BRA `(.L_x_3421) ;  /* 0x0000000000040947 */ /* 0x000fea0003800000 */
[----:B------:R-:W-:Y:S01]  /*5700*/  BPT.TRAP 0x1 ;  /* 0x000000040000795c */ /* 0x000fe20000300000 */
.L_x_3421:
[----:B------:R2:W3:Y:S01]  /*5710*/  SYNCS.PHASECHK.TRANS64.TRYWAIT P3, [UR5+0x38850], R4 ;  /* 0x03885004ff0075a7 */ /* 0x0004e20008060145 */
[----:B------:R-:W-:Y:S05]  /*5720*/  @P0 BRA `(.L_x_3422) ;  /* 0x0000000000040947 */ /* 0x000fea0003800000 */
[----:B------:R-:W-:Y:S01]  /*5730*/  BPT.TRAP 0x1 ;  /* 0x000000040000795c */ /* 0x000fe20000300000 */
.L_x_3422:
[----:B---3--:R-:W-:Y:S05]  /*5740*/  @P3 BRA `(.L_x_3423) ;  /* 0x0000000000083947 */ /* 0x008fea0003800000 */
[----:B------:R-:W3:Y:S02]  /*5750*/  SYNCS.PHASECHK.TRANS64.TRYWAIT P3, [UR5+0x38850], R4 ;  /* 0x03885004ff0075a7 */ /* 0x000ee40008060145 */
[----:B---3--:R-:W-:Y:S05]  /*5760*/  @!P3 BRA `(.L_x_3424) ;  /* 0x000000b000acb947 */ /* 0x008fea0003800000 */
.L_x_3423:
[----:B------:R-:W-:Y:S01]  /*5770*/  UIADD3 UR10, UR37, 0x26400, URZ ;  /* 0x00026400250a7890 */ /* 0x000fe2000fffe03f */
[----:B------:R-:W-:Y:S01]  /*5780*/  WARPGROUP.ARRIVE ;  /* 0x00000000000079c5 */ /* 0x000fe20000000000 */
[----:B------:R-:W-:-:S05]  /*5790*/  UIADD3 UR14, UR6, 0x6, URZ ;  /* 0x00000006060e7890 */ /* 0x000fca000fffe03f */
[----:B-1----:R-:W1:Y:S01]  /*57a0*/  S2R R5, SR_TID.X ;  /* 0x0000000000057919 */ /* 0x002e620000002100 */
[----:B------:R-:W-:Y:S01]  /*57b0*/  USHF.R.U32.HI UR10, URZ, 0x4, UR10 ;  /* 0x000000043f0a7899 */ /* 0x000fe2000801160a */
[----:B------:R-:W-:Y:S01]  /*57c0*/  IMAD.U32 R197, RZ, RZ, UR5 ;  /* 0x00000005ffc57e24 */ /* 0x000fe2000f8e00ff */
[----:B------:R-:W-:Y:S02]  /*57d0*/  UIADD3 UR11, UR6, 0x200, URZ ;  /* 0x00000200060b7890 */ /* 0x000fe4000fffe03f */
[----:B------:R-:W-:Y:S02]  /*57e0*/  ULOP3.LUT UR15, UR10, 0x3fff, URZ, 0xc0, !UPT ;  /* 0x00003fff0a0f7892 */ /* 0x000fe4000f8ec03f */
[----:B------:R-:W-:Y:S02]  /*57f0*/  ULEA UR10, UR36, UR4, 0xc ;  /* 0x00000004240a7291 */ /* 0x000fe4000f8e603f */
[----:B------:R-:W-:Y:S01]  /*5800*/  ULOP3.LUT UR6, UR15, 0x10000, URZ, 0xfc, !UPT ;  /* 0x000100000f067892 */ /* 0x000fe2000f8efc3f */
[----:B------:R-:W-:Y:S01]  /*5810*/  UMOV UR23, 0x40000040 ;  /* 0x4000004000177882 */ /* 0x000fe20000000000 */
[----:B------:R-:W-:Y:S01]  /*5820*/  UMOV UR21, 0x40000040 ;  /* 0x4000004000157882 */ /* 0x000fe20000000000 */
[----:B------:R-:W-:-:S02]  /*5830*/  UIADD3 UR18, UR10, 0x800, URZ ;  /* 0x000008000a127890 */ /* 0x000fc4000fffe03f */
[----:B------:R-:W-:Y:S02]  /*5840*/  UMOV UR22, UR10 ;  /* 0x0000000a00167c82 */ /* 0x000fe40008000000 */
[----:B------:R-:W-:Y:S01]  /*5850*/  UMOV UR20, UR6 ;  /* 0x0000000600147c82 */ /* 0x000fe20008000000 */
[----:B------:R-:W-:Y:S01]  /*5860*/  UIADD3 UR19, UR6, 0x800, URZ ;  /* 0x0000080006137890 */ /* 0x000fe2000fffe03f */
[----:B------:R-:W-:Y:S01]  /*5870*/  HGMMA.64x64x16.F32 R152, gdesc[UR20], R152, gsb0 ;  /* 0x00e00000149879f0 */ /* 0x000fe20008000898 */
[----:B------:R-:W-:Y:S02]  /*5880*/  UIADD3 UR22, UR10, 0x2, URZ ;  /* 0x000000020a167890 */ /* 0x000fe4000fffe03f */
[----:B------:R-:W-:Y:S01]  /*5890*/  UIADD3 UR20, UR6, 0x2, URZ ;  /* 0x0000000206147890 */ /* 0x000fe2000fffe03f */
[----:B------:R-:W-:Y:S01]  /*58a0*/  UMOV UR23, 0x40000040 ;  /* 0x4000004000177882 */ /* 0x000fe20000000000 */
[----:B------:R-:W-:Y:S01]  /*58b0*/  UMOV UR21, 0x40000040 ;  /* 0x4000004000157882 */ /* 0x000fe20000000000 */
[----:B-1----:R-:W-:-:S05]  /*58c0*/  SHF.R.U32.HI R5, RZ, 0x7, R5 ;  /* 0x00000007ff057819 */ /* 0x002fca0000011605 */
[----:B0-2---:R-:W0:Y:S01]  /*58d0*/  SHFL.IDX PT, R4, R5, RZ, 0x1f ;  /* 0x00001fff05047589 */ /* 0x005e2200000e0000 */
        /* <DEDUP_REMOVED lines=10> */
[----:B------:R-:W-:Y:S01]  /*5980*/  UIADD3 UR22, UR10, 0x6, URZ ;  /* 0x000000060a167890 */ /* 0x000fe2000fffe03f */
[----:B------:R-:W-:Y:S01]  /*5990*/  UMOV UR20, UR14 ;  /* 0x0000000e00147c82 */ /* 0x000fe20008000000 */
        /* <DEDUP_REMOVED lines=9> */
[----:B0-----:R-:W-:-:S13]  /*5a30*/  R2UR UR11, R4 ;  /* 0x00000000040b72ca */ /* 0x001fda00000e0000 */
        /* <DEDUP_REMOVED lines=226> */
[----:B------:R-:W-:Y:S01]  /*6860*/  UMOV UR11, 0x40000040 ;  /* 0x40000040000b7882 */ /* 0x000fe20000000000 */
        /* <DEDUP_REMOVED lines=40> */
[----:B------:R-:W-:-:S02]  /*6af0*/  FMUL.FTZ R154, R183, UR10 ;  /* 0x0000000ab79a7c20 */ /* 0x000fc40008410000 */
[----:B------:R-:W1:Y:S01]  /*6b00*/  MUFU.TANH R198, R198 ;  /* 0x000000c600c67308 */ /* 0x000e620000002400 */
[----:B--2---:R-:W-:-:S07]  /*6b10*/  FMNMX.FTZ R5, R156, R5, !PT ;  /* 0x000000059c057209 */ /* 0x004fce0007810000 */
[----:B------:R-:W2:Y:S01]  /*6b20*/  MUFU.TANH R202, R202 ;  /* 0x000000ca00ca7308 */ /* 0x000ea20000002400 */
[----:B0-----:R-:W-:-:S07]  /*6b30*/  FMNMX.FTZ R5, R196, R5, !PT ;  /* 0x00000005c4057209 */ /* 0x001fce0007810000 */
[----:B------:R-:W0:Y:S01]  /*6b40*/  MUFU.TANH R164, R164 ;  /* 0x000000a400a47308 */ /* 0x000e220000002400 */
[----:B-1----:R-:W-:Y:S01]  /*6b50*/  FMNMX.FTZ R7, R198, R5, !PT ;  /* 0x00000005c6077209 */ /* 0x002fe20007810000 */
[----:B------:R-:W-:Y:S01]  /*6b60*/  FMUL.FTZ R5, R177, UR10 ;  /* 0x0000000ab1057c20 */ /* 0x000fe20008410000 */
[----:B------:R-:W-:-:S04]  /*6b70*/  ULEA UR10, UR36, UR7, 0xc ;  /* 0x00000007240a7291 */ /* 0x000fc8000f8e603f */
[----:B------:R-:W-:Y:S01]  /*6b80*/  UIADD3 UR14, UR10, 0x80, URZ ;  /* 0x000000800a0e7890 */ /* 0x000fe2000fffe03f */
        /* <DEDUP_REMOVED lines=21> */
[----:B0-----:R-:W-:-:S05]  /*6ce0*/  FMNMX.FTZ R7, R228, R7, !PT ;  /* 0x00000007e4077209 */ /* 0x001fca0007810000 */
[----:B------:R-:W0:Y:S02]  /*6cf0*/  SHFL.BFLY PT, R4, R7, 0x2, 0x1f ;  /* 0x0c401f0007047f89 */ /* 0x000e2400000e0000 */
[----:B------:R-:W3:Y:S01]  /*6d00*/  MUFU.TANH R14, R14 ;  /* 0x0000000e000e7308 */ /* 0x000ee20000002400 */
[----:B-1----:R-:W-:-:S07]  /*6d10*/  FMNMX.FTZ R13, R9, R10, !PT ;  /* 0x0000000a090d7209 */ /* 0x002fce0007810000 */
[----:B------:R-:W1:Y:S01]  /*6d20*/  MUFU.TANH R20, R20 ;  /* 0x0000001400147308 */ /* 0x000e620000002400 */
[----:B--2---:R-:W-:-:S07]  /*6d30*/  FMNMX.FTZ R13, R12, R13, !PT ;  /* 0x0000000d0c0d7209 */ /* 0x004fce0007810000 */
[----:B------:R-:W2:Y:S01]  /*6d40*/  MUFU.TANH R158, R158 ;  /* 0x0000009e009e7308 */ /* 0x000ea20000002400 */
[----:B---3--:R-:W-:Y:S02]  /*6d50*/  FMNMX.FTZ R13, R14, R13, !PT ;  /* 0x0000000d0e0d7209 */ /* 0x008fe40007810000 */
[----:B0-----:R-:W-:-:S05]  /*6d60*/  FMNMX.FTZ R4, R7, R4, !PT ;  /* 0x0000000407047209 */ /* 0x001fca0007810000 */
[----:B------:R-:W0:Y:S01]  /*6d70*/  MUFU.TANH R160, R160 ;  /* 0x000000a000a07308 */ /* 0x000e220000002400 */
[----:B-1----:R-:W-:Y:S01]  /*6d80*/  FMNMX.FTZ R13, R20, R13, !PT ;  /* 0x0000000d140d7209 */ /* 0x002fe20007810000 */
[----:B------:R-:W1:Y:S01]  /*6d90*/  LDC R7, c[0x0][0xa80] ;  /* 0x0002a000ff077b82 */ /* 0x000e620000000800 */
[----:B------:R-:W3:Y:S05]  /*6da0*/  SHFL.BFLY PT, R15, R4, 0x1, 0x1f ;  /* 0x0c201f00040f7f89 */ /* 0x000eea00000e0000 */
[----:B------:R-:W4:Y:S01]  /*6db0*/  MUFU.TANH R162, R162 ;  /* 0x000000a200a27308 */ /* 0x000f220000002400 */
[----:B--2---:R-:W-:-:S07]  /*6dc0*/  FMNMX.FTZ R13, R158, R13, !PT ;  /* 0x0000000d9e0d7209 */ /* 0x004fce0007810000 */
[----:B------:R-:W2:Y:S01]  /*6dd0*/  MUFU.TANH R166, R166 ;  /* 0x000000a600a67308 */ /* 0x000ea20000002400 */
[----:B0-----:R-:W-:-:S07]  /*6de0*/  FMNMX.FTZ R13, R160, R13, !PT ;  /* 0x0000000da00d7209 */ /* 0x001fce0007810000 */
[----:B------:R-:W0:Y:S01]  /*6df0*/  MUFU.TANH R208, R208 ;  /* 0x000000d000d07308 */ /* 0x000e220000002400 */
[----:B----4-:R-:W-:Y:S02]  /*6e00*/  FMNMX.FTZ R13, R162, R13, !PT ;  /* 0x0000000da20d7209 */ /* 0x010fe40007810000 */
[----:B---3--:R-:W-:-:S05]  /*6e10*/  FMNMX.FTZ R4, R4, R15, !PT ;  /* 0x0000000f04047209 */ /* 0x008fca0007810000 */
[----:B------:R-:W3:Y:S01]  /*6e20*/  MUFU.TANH R230, R230 ;  /* 0x000000e600e67308 */ /* 0x000ee20000002400 */
[----:B--2---:R-:W-:Y:S01]  /*6e30*/  FMNMX.FTZ R13, R166, R13, !PT ;  /* 0x0000000da60d7209 */ /* 0x004fe20007810000 */
[C---:B-1----:R-:W-:Y:S01]  /*6e40*/  FMUL.FTZ R161, R4.reuse, R7 ;  /* 0x0000000704a17220 */ /* 0x042fe20000410000 */
[----:B------:R-:W-:-:S03]  /*6e50*/  FADD.FTZ R168, -R4, R11 ;  /* 0x0000000b04a87221 */ /* 0x000fc60000010100 */
[-CC-:B------:R-:W-:Y:S01]  /*6e60*/  FFMA.FTZ R182, R5, R7.reuse, -R161.reuse ;  /* 0x0000000705b67223 */ /* 0x180fe200000108a1 */
[--C-:B------:R-:W-:Y:S01]  /*6e70*/  FFMA.FTZ R175, R153, R7, -R161.reuse ;  /* 0x0000000799af7223 */ /* 0x100fe200000108a1 */
[----:B------:R-:W1:Y:S01]  /*6e80*/  MUFU.TANH R236, R236 ;  /* 0x000000ec00ec7308 */ /* 0x000e620000002400 */
[----:B0-----:R-:W-:Y:S01]  /*6e90*/  FMNMX.FTZ R13, R208, R13, !PT ;  /* 0x0000000dd00d7209 */ /* 0x001fe20007810000 */
[-C--:B------:R-:W-:Y:S01]  /*6ea0*/  FMUL.FTZ R168, R168, R7.reuse ;  /* 0x00000007a8a87220 */ /* 0x080fe20000410000 */
[-CC-:B------:R-:W-:Y:S01]  /*6eb0*/  FFMA.FTZ R11, R192, R7.reuse, -R161.reuse ;  /* 0x00000007c00b7223 */ /* 0x180fe200000108a1 */
[-CC-:B------:R-:W-:Y:S01]  /*6ec0*/  FFMA.FTZ R194, R194, R7.reuse, -R161.reuse ;  /* 0x00000007c2c27223 */ /* 0x180fe200000108a1 */
[-CC-:B------:R-:W-:Y:S01]  /*6ed0*/  FFMA.FTZ R174, R202, R7.reuse, -R161.reuse ;  /* 0x00000007caae7223 */ /* 0x180fe200000108a1 */
[-CC-:B------:R-:W-:Y:S01]  /*6ee0*/  FFMA.FTZ R21, R164, R7.reuse, -R161.reuse ;  /* 0x00000007a4157223 */ /* 0x180fe200000108a1 */
[--C-:B------:R-:W-:Y:S01]  /*6ef0*/  FFMA.FTZ R176, R204, R7, -R161.reuse ;  /* 0x00000007ccb07223 */ /* 0x100fe200000108a1 */
[----:B------:R-:W0:Y:S01]  /*6f00*/  MUFU.TANH R155, R155 ;  /* 0x0000009b009b7308 */ /* 0x000e220000002400 */
[----:B---3--:R-:W-:Y:S01]  /*6f10*/  FMNMX.FTZ R13, R230, R13, !PT ;  /* 0x0000000de60d7209 */ /* 0x008fe20007810000 */
[-CC-:B------:R-:W-:Y:S01]  /*6f20*/  FFMA.FTZ R169, R206, R7.reuse, -R161.reuse ;  /* 0x00000007cea97223 */ /* 0x180fe200000108a1 */
[-CC-:B------:R-:W-:Y:S01]  /*6f30*/  FFMA.FTZ R178, R210, R7.reuse, -R161.reuse ;  /* 0x00000007d2b27223 */ /* 0x180fe200000108a1 */
[-CC-:B------:R-:W-:Y:S01]  /*6f40*/  FFMA.FTZ R171, R226, R7.reuse, -R161.reuse ;  /* 0x00000007e2ab7223 */ /* 0x180fe200000108a1 */
[-CC-:B------:R-:W-:Y:S01]  /*6f50*/  FFMA.FTZ R180, R232, R7.reuse, -R161.reuse ;  /* 0x00000007e8b47223 */ /* 0x180fe200000108a1 */
[----:B------:R-:W-:-:S02]  /*6f60*/  FFMA.FTZ R173, R234, R7, -R161 ;  /* 0x00000007eaad7223 */ /* 0x000fc400000108a1 */
[----:B------:R-:W2:Y:S01]  /*6f70*/  MUFU.TANH R157, R157 ;  /* 0x0000009d009d7308 */ /* 0x000ea20000002400 */
[----:B-1----:R-:W-:Y:S01]  /*6f80*/  FMNMX.FTZ R170, R236, R13, !PT ;  /* 0x0000000decaa7209 */ /* 0x002fe20007810000 */
[----:B------:R-:W-:-:S06]  /*6f90*/  FFMA.FTZ R13, R156, R7, -R161 ;  /* 0x000000079c0d7223 */ /* 0x000fcc00000108a1 */
[----:B------:R-:W1:Y:S01]  /*6fa0*/  MUFU.TANH R159, R159 ;  /* 0x0000009f009f7308 */ /* 0x000e620000002400 */
[----:B0-----:R-:W-:-:S07]  /*6fb0*/  FMNMX.FTZ R172, R155, R170, !PT ;  /* 0x000000aa9bac7209 */ /* 0x001fce0007810000 */
[----:B------:R-:W0:Y:S01]  /*6fc0*/  MUFU.TANH R152, R152 ;  /* 0x0000009800987308 */ /* 0x000e220000002400 */
[----:B--2---:R-:W-:-:S07]  /*6fd0*/  FMNMX.FTZ R172, R157, R172, !PT ;  /* 0x000000ac9dac7209 */ /* 0x004fce0007810000 */
[----:B------:R-:W2:Y:S01]  /*6fe0*/  MUFU.TANH R154, R154 ;  /* 0x0000009a009a7308 */ /* 0x000ea20000002400 */
[----:B-1----:R-:W-:Y:S01]  /*6ff0*/  FMNMX.FTZ R15, R159, R172, !PT ;  /* 0x000000ac9f0f7209 */ /* 0x002fe20007810000 */
[----:B------:R-:W-:-:S06]  /*7000*/  FFMA.FTZ R172, R196, R7, -R161 ;  /* 0x00000007c4ac7223 */ /* 0x000fcc00000108a1 */
[----:B------:R-:W1:Y:S01]  /*7010*/  MUFU.EX2 R168, R168 ;  /* 0x000000a800a87308 */ /* 0x000e620000000800 */
[----:B0-----:R-:W-:-:S07]  /*7020*/  FMNMX.FTZ R15, R152, R15, !PT ;  /* 0x0000000f980f7209 */ /* 0x001fce0007810000 */
[----:B------:R0:W-:Y:S01]  /*7030*/  MUFU.EX2 R170, R194 ;  /* 0x000000c200aa7308 */ /* 0x0001e20000000800 */
[----:B--2---:R-:W-:Y:S01]  /*7040*/  FMNMX.FTZ R156, R154, R15, !PT ;  /* 0x0000000f9a9c7209 */ /* 0x004fe20007810000 */
[-CC-:B------:R-:W-:Y:S01]  /*7050*/  FFMA.FTZ R15, R198, R7.reuse, -R161.reuse ;  /* 0x00000007c60f7223 */ /* 0x180fe200000108a1 */
[----:B------:R-:W-:-:S03]  /*7060*/  FFMA.FTZ R161, R228, R7, -R161 ;  /* 0x00000007e4a17223 */ /* 0x000fc600000108a1 */
        /* <DEDUP_REMOVED lines=23> */
[----:B--2---:R-:W-:Y:S01]  /*71e0*/  FMNMX.FTZ R163, R156, R163, !PT ;  /* 0x000000a39ca37209 */ /* 0x004fe20007810000 */
[-C--:B------:R-:W-:Y:S01]  /*71f0*/  FMUL.FTZ R61, R61, R168.reuse ;  /* 0x000000a83d3d7220 */ /* 0x080fe20000410000 */
[----:B------:R-:W-:Y:S01]  /*7200*/  MUFU.EX2 R15, R15 ;  /* 0x0000000f000f7308 */ /* 0x000fe20000000800 */
[-C--:B------:R-:W-:Y:S01]  /*7210*/  FMUL.FTZ R64, R64, R168.reuse ;  /* 0x000000a840407220 */ /* 0x080fe20000410000 */
[-C--:B------:R-:W-:Y:S01]  /*7220*/  FMUL.FTZ R65, R65, R168.reuse ;  /* 0x000000a841417220 */ /* 0x080fe20000410000 */
[----:B------:R-:W1:Y:S01]  /*7230*/  SHFL.BFLY PT, R156, R163, 0x1, 0x1f ;  /* 0x0c201f00a39c7f89 */ /* 0x000e6200000e0000 */
        /* <DEDUP_REMOVED lines=22> */
[----:B------:R-:W-:Y:S01]  /*73a0*/  FMUL.FTZ R105, R105, R168 ;  /* 0x000000a869697220 */ /* 0x000fe20000410000 */
[----:B-1----:R-:W-:Y:S01]  /*73b0*/  FMNMX.FTZ R5, R163, R156, !PT ;  /* 0x0000009ca3057209 */ /* 0x002fe20007810000 */
[-C--:B------:R-:W-:Y:S01]  /*73c0*/  FMUL.FTZ R108, R108, R168.reuse ;  /* 0x000000a86c6c7220 */ /* 0x080fe20000410000 */
[-C--:B------:R-:W-:Y:S01]  /*73d0*/  FMUL.FTZ R109, R109, R168.reuse ;  /* 0x000000a86d6d7220 */ /* 0x080fe20000410000 */
[-C--:B------:R-:W-:Y:S01]  /*73e0*/  FMUL.FTZ R112, R112, R168.reuse ;  /* 0x000000a870707220 */ /* 0x080fe20000410000 */
[-C--:B------:R-:W-:Y:S01]  /*73f0*/  FMUL.FTZ R113, R113, R168.reuse ;  /* 0x000000a871717220 */ /* 0x080fe20000410000 */
[CC--:B------:R-:W-:Y:S01]  /*7400*/  FMUL.FTZ R153, R5.reuse, R7.reuse ;  /* 0x0000000705997220 */ /* 0x0c0fe20000410000 */
[----:B------:R-:W-:Y:S01]  /*7410*/  FADD.FTZ R156, -R5, R10 ;  /* 0x0000000a059c7221 */ /* 0x000fe20000010100 */
[----:B------:R-:W-:Y:S01]  /*7420*/  MUFU.EX2 R169, R169 ;  /* 0x000000a900a97308 */ /* 0x000fe20000000800 */
[----:B------:R-:W-:Y:S01]  /*7430*/  FMUL.FTZ R116, R116, R168 ;  /* 0x000000a874747220 */ /* 0x000fe20000410000 */
[----:B------:R-:W-:Y:S01]  /*7440*/  FFMA.FTZ R196, R155, R7, -R153 ;  /* 0x000000079bc47223 */ /* 0x000fe20000010899 */
[----:B------:R-:W-:-:S02]  /*7450*/  IMAD.MOV R155, RZ, RZ, -R19 ;  /* 0x000000ffff9b7224 */ /* 0x000fc400078e0a13 */
[-C--:B------:R-:W-:Y:S01]  /*7460*/  FMUL.FTZ R156, R156, R7.reuse ;  /* 0x000000079c9c7220 */ /* 0x080fe20000410000 */
[-CC-:B------:R-:W-:Y:S01]  /*7470*/  FFMA.FTZ R195, R157, R7.reuse, -R153.reuse ;  /* 0x000000079dc37223 */ /* 0x180fe20000010899 */
[----:B------:R-:W-:Y:S02]  /*7480*/  IMAD.U32 R157, RZ, RZ, UR24 ;  /* 0x00000018ff9d7e24 */ /* 0x000fe4000f8e00ff */
[--C-:B------:R-:W-:Y:S01]  /*7490*/  FFMA.FTZ R192, R9, R7, -R153.reuse ;  /* 0x0000000709c07223 */ /* 0x100fe20000010899 */
[----:B------:R-:W-:Y:S01]  /*74a0*/  ISETP.NE.AND P3, PT, R18, R155, PT ;  /* 0x0000009b1200720c */ /* 0x000fe20003f65270 */
[----:B------:R1:W2:Y:S01]  /*74b0*/  MUFU.EX2 R177, R156 ;  /* 0x0000009c00b17308 */ /* 0x0002a20000000800 */
[----:B------:R-:W-:Y:S02]  /*74c0*/  @!P1 VIADD R155, R197, 0x38840 ;  /* 0x00038840c59b9836 */ /* 0x000fe40000000000 */
[-CC-:B------:R-:W-:Y:S01]  /*74d0*/  FFMA.FTZ R9, R12, R7.reuse, -R153.reuse ;  /* 0x000000070c097223 */ /* 0x180fe20000010899 */
[-CC-:B------:R-:W-:Y:S01]  /*74e0*/  FFMA.FTZ R12, R14, R7.reuse, -R153.reuse ;  /* 0x000000070e0c7223 */ /* 0x180fe20000010899 */
[-CC-:B------:R-:W-:Y:S01]  /*74f0*/  FFMA.FTZ R179, R20, R7.reuse, -R153.reuse ;  /* 0x0000000714b37223 */ /* 0x180fe20000010899 */
[-C--:B------:R-:W-:Y:S01]  /*7500*/  FFMA.FTZ R14, R158, R7.reuse, -R153 ;  /* 0x000000079e0e7223 */ /* 0x080fe20000010899 */
[----:B------:R-:W-:Y:S01]  /*7510*/  @!P1 PRMT R155, RZ, 0x654, R155 ;  /* 0x00000654ff9b9816 */ /* 0x000fe2000000009b */
[-CC-:B------:R-:W-:Y:S01]  /*7520*/  FFMA.FTZ R181, R160, R7.reuse, -R153.reuse ;  /* 0x00000007a0b57223 */ /* 0x180fe20000010899 */
[-CC-:B------:R-:W-:Y:S01]  /*7530*/  FFMA.FTZ R20, R162, R7.reuse, -R153.reuse ;  /* 0x00000007a2147223 */ /* 0x180fe20000010899 */
[-CC-:B------:R-:W-:Y:S01]  /*7540*/  FFMA.FTZ R183, R166, R7.reuse, -R153.reuse ;  /* 0x00000007a6b77223 */ /* 0x180fe20000010899 */
[-CC-:B------:R-:W-:Y:S01]  /*7550*/  FFMA.FTZ R191, R208, R7.reuse, -R153.reuse ;  /* 0x00000007d0bf7223 */ /* 0x180fe20000010899 */
[----:B0-----:R-:W-:Y:S01]  /*7560*/  FFMA.FTZ R194, R230, R7, -R153 ;  /* 0x00000007e6c27223 */ /* 0x001fe20000010899 */
[----:B-1----:R-:W-:-:S02]  /*7570*/  @!P3 IMAD R156, R157, 0x40, R16 ;  /* 0x000000409d9cb824 */ /* 0x002fc400078e0210 */
[-CC-:B------:R-:W-:Y:S01]  /*7580*/  FFMA.FTZ R193, R236, R7.reuse, -R153.reuse ;  /* 0x00000007ecc17223 */ /* 0x180fe20000010899 */
[----:B------:R0:W-:Y:S01]  /*7590*/  @!P1 SYNCS.ARRIVE.TRANS64.RED.A1T0 RZ, [R155+URZ], RZ ;  /* 0x000000ff9bff99a7 */ /* 0x0001e2000810043f */
[-CC-:B------:R-:W-:Y:S01]  /*75a0*/  FFMA.FTZ R198, R159, R7.reuse, -R153.reuse ;  /* 0x000000079fc67223 */ /* 0x180fe20000010899 */
[-CC-:B------:R-:W-:Y:S01]  /*75b0*/  FFMA.FTZ R199, R152, R7.reuse, -R153.reuse ;  /* 0x0000000798c77223 */ /* 0x180fe20000010899 */
[----:B------:R-:W-:Y:S01]  /*75c0*/  @!P3 LEA R156, R156, UR37, 0x2 ;  /* 0x000000259c9cbc11 */ /* 0x000fe2000f8e10ff */
[----:B------:R-:W-:Y:S01]  /*75d0*/  FFMA.FTZ R202, R154, R7, -R153 ;  /* 0x000000079aca7223 */ /* 0x000fe20000010899 */
[----:B------:R-:W-:Y:S01]  /*75e0*/  MUFU.EX2 R192, R192 ;  /* 0x000000c000c07308 */ /* 0x000fe20000000800 */
[----:B---3--:R-:W-:Y:S01]  /*75f0*/  F2FP.F16.F32.PACK_AB R152, R170, R11 ;  /* 0x0000000baa98723e */ /* 0x008fe200000000ff */
[----:B--2---:R-:W-:Y:S01]  /*7600*/  FMUL.FTZ R26, R26, R177 ;  /* 0x000000b11a1a7220 */ /* 0x004fe20000410000 */
[----:B------:R-:W-:Y:S01]  /*7610*/  @!P3 STS [R156+0x38400], R168 ;  /* 0x038400a89c00b388 */ /* 0x000fe20000000800 */
[----:B------:R-:W-:Y:S01]  /*7620*/  F2FP.F16.F32.PACK_AB R154, R172, R13 ;  /* 0x0000000dac9a723e */ /* 0x000fe200000000ff */
[----:B------:R-:W-:Y:S01]  /*7630*/  FMUL.FTZ R27, R27, R177 ;  /* 0x000000b11b1b7220 */ /* 0x000fe20000410000 */
[----:B------:R-:W-:Y:S01]  /*7640*/  F2FP.F16.F32.PACK_AB R158, R176, R21 ;  /* 0x00000015b09e723e */ /* 0x000fe200000000ff */
[----:B------:R1:W-:Y:S01]  /*7650*/  @!P3 STS [R156+0x38420], R177 ;  /* 0x038420b19c00b388 */ /* 0x0003e20000000800 */
[----:B------:R-:W2:Y:S01]  /*7660*/  MUFU.EX2 R9, R9 ;  /* 0x0000000900097308 */ /* 0x000ea20000000800 */
        /* <DEDUP_REMOVED lines=8> */
[----:B-1----:R-:W-:Y:S01]  /*76f0*/  F2FP.F16.F32.PACK_AB R156, R174, R15 ;  /* 0x0000000fae9c723e */ /* 0x002fe200000000ff */
[-C--:B------:R-:W-:Y:S01]  /*7700*/  FMUL.FTZ R43, R43, R177.reuse ;  /* 0x000000b12b2b7220 */ /* 0x080fe20000410000 */
[-C--:B------:R-:W-:Y:S01]  /*7710*/  FMUL.FTZ R46, R46, R177.reuse ;  /* 0x000000b12e2e7220 */ /* 0x080fe20000410000 */
[-C--:B------:R-:W-:Y:S01]  /*7720*/  FMUL.FTZ R47, R47, R177.reuse ;  /* 0x000000b12f2f7220 */ /* 0x080fe20000410000 */
[-C--:B------:R-:W-:Y:S01]  /*7730*/  FMUL.FTZ R50, R50, R177.reuse ;  /* 0x000000b132327220 */ /* 0x080fe20000410000 */
[-C--:B------:R-:W-:Y:S01]  /*7740*/  FMUL.FTZ R51, R51, R177.reuse ;  /* 0x000000b133337220 */ /* 0x080fe20000410000 */
[-C--:B------:R-:W-:Y:S01]  /*7750*/  FMUL.FTZ R54, R54, R177.reuse ;  /* 0x000000b136367220 */ /* 0x080fe20000410000 */
[----:B------:R-:W0:Y:S01]  /*7760*/  MUFU.EX2 R179, R179 ;  /* 0x000000b300b37308 */ /* 0x000e220000000800 */
[----:B--2---:R-:W-:Y:S01]  /*7770*/  F2FP.F16.F32.PACK_AB R153, R9, R192 ;  /* 0x000000c00999723e */ /* 0x004fe200000000ff */
        /* <DEDUP_REMOVED lines=14> */
[----:B------:R-:W1:Y:S01]  /*7860*/  MUFU.EX2 R181, R181 ;  /* 0x000000b500b57308 */ /* 0x000e620000000800 */
[----:B0-----:R-:W-:Y:S01]  /*7870*/  F2FP.F16.F32.PACK_AB R155, R179, R12 ;  /* 0x0000000cb39b723e */ /* 0x001fe200000000ff */
[----:B------:R-:W-:Y:S01]  /*7880*/  BAR.SYNC.DEFER_BLOCKING 0xf, 0x100 ;  /* 0x03c4000000007b1d */ /* 0x000fe20000010000 */
        /* <DEDUP_REMOVED lines=13> */
[----:B------:R-:W0:Y:S01]  /*7960*/  MUFU.EX2 R183, R183 ;  /* 0x000000b700b77308 */ /* 0x000e220000000800 */
[----:B-1----:R-:W-:Y:S01]  /*7970*/  F2FP.F16.F32.PACK_AB R157, R181, R14 ;  /* 0x0000000eb59d723e */ /* 0x002fe200000000ff */
[-C--:B------:R-:W-:Y:S01]  /*7980*/  FMUL.FTZ R106, R106, R177.reuse ;  /* 0x000000b16a6a7220 */ /* 0x080fe20000410000 */
[-C--:B------:R-:W-:Y:S01]  /*7990*/  FMUL.FTZ R107, R107, R177.reuse ;  /* 0x000000b16b6b7220 */ /* 0x080fe20000410000 */
[-C--:B------:R-:W-:Y:S01]  /*79a0*/  FMUL.FTZ R110, R110, R177.reuse ;  /* 0x000000b16e6e7220 */ /* 0x080fe20000410000 */
[-C--:B------:R-:W-:Y:S01]  /*79b0*/  FMUL.FTZ R111, R111, R177.reuse ;  /* 0x000000b16f6f7220 */ /* 0x080fe20000410000 */
[-C--:B------:R-:W-:Y:S01]  /*79c0*/  FMUL.FTZ R114, R114, R177.reuse ;  /* 0x000000b172727220 */ /* 0x080fe20000410000 */
[-C--:B------:R-:W-:Y:S01]  /*79d0*/  FMUL.FTZ R115, R115, R177.reuse ;  /* 0x000000b173737220 */ /* 0x080fe20000410000 */
[----:B------:R-:W1:Y:S01]  /*79e0*/  MUFU.EX2 R178, R178 ;  /* 0x000000b200b27308 */ /* 0x000e620000000800 */
[-C--:B------:R-:W-:Y:S01]  /*79f0*/  FMUL.FTZ R117, R117, R168.reuse ;  /* 0x000000a875757220 */ /* 0x080fe20000410000 */
[-C--:B------:R-:W-:Y:S01]  /*7a00*/  FMUL.FTZ R118, R118, R177.reuse ;  /* 0x000000b176767220 */ /* 0x080fe20000410000 */
[-C--:B------:R-:W-:Y:S01]  /*7a10*/  FMUL.FTZ R119, R119, R177.reuse ;  /* 0x000000b177777220 */ /* 0x080fe20000410000 */
[-C--:B------:R-:W-:Y:S01]  /*7a20*/  FMUL.FTZ R120, R120, R168.reuse ;  /* 0x000000a878787220 */ /* 0x080fe20000410000 */
[----:B------:R-:W-:Y:S01]  /*7a30*/  FMUL.FTZ R121, R121, R168 ;  /* 0x000000a879797220 */ /* 0x000fe20000410000 */
[-C--:B------:R-:W-:Y:S01]  /*7a40*/  FMUL.FTZ R122, R122, R177.reuse ;  /* 0x000000b17a7a7220 */ /* 0x080fe20000410000 */
[-C--:B------:R-:W-:Y:S01]  /*7a50*/  FMUL.FTZ R123, R123, R177.reuse ;  /* 0x000000b17b7b7220 */ /* 0x080fe20000410000 */
[----:B------:R-:W-:Y:S01]  /*7a60*/  MUFU.EX2 R171, R171 ;  /* 0x000000ab00ab7308 */ /* 0x000fe20000000800 */
[----:B0-----:R-:W-:Y:S01]  /*7a70*/  F2FP.F16.F32.PACK_AB R159, R183, R20 ;  /* 0x00000014b79f723e */ /* 0x001fe200000000ff */
[-C--:B------:R-:W-:Y:S01]  /*7a80*/  FMUL.FTZ R124, R124, R168.reuse ;  /* 0x000000a87c7c7220 */ /* 0x080fe20000410000 */
[-C--:B------:R-:W-:Y:S01]  /*7a90*/  FMUL.FTZ R125, R125, R168.reuse ;  /* 0x000000a87d7d7220 */ /* 0x080fe20000410000 */
[-C--:B------:R-:W-:Y:S01]  /*7aa0*/  FMUL.FTZ R126, R126, R177.reuse ;  /* 0x000000b17e7e7220 */ /* 0x080fe20000410000 */
[----:B------:R-:W-:Y:S01]  /*7ab0*/  FMUL.FTZ R127, R127, R177 ;  /* 0x000000b17f7f7220 */ /* 0x000fe20000410000 */
        /* <DEDUP_REMOVED lines=19> */
[----:B0-----:R-:W-:Y:S01]  /*7bf0*/  F2FP.F16.F32.PACK_AB R162, R180, R171 ;  /* 0x000000abb4a2723e */ /* 0x001fe200000000ff */
[-C--:B------:R-:W-:Y:S01]  /*7c00*/  FMUL.FTZ R143, R143, R177.reuse ;  /* 0x000000b18f8f7220 */ /* 0x080fe20000410000 */
[-C--:B------:R-:W-:Y:S01]  /*7c10*/  FMUL.FTZ R144, R144, R168.reuse ;  /* 0x000000a890907220 */ /* 0x080fe20000410000 */
[-C--:B------:R-:W-:Y:S01]  /*7c20*/  FMUL.FTZ R145, R145, R168.reuse ;  /* 0x000000a891917220 */ /* 0x080fe20000410000 */
[-C--:B------:R-:W-:Y:S01]  /*7c30*/  FMUL.FTZ R146, R146, R177.reuse ;  /* 0x000000b192927220 */ /* 0x080fe20000410000 */
[-C--:B------:R-:W-:Y:S01]  /*7c40*/  FMUL.FTZ R147, R147, R177.reuse ;  /* 0x000000b193937220 */ /* 0x080fe20000410000 */
[-C--:B------:R-:W-:Y:S01]  /*7c50*/  FMUL.FTZ R148, R148, R168.reuse ;  /* 0x000000a894947220 */ /* 0x080fe20000410000 */
[----:B------:R-:W-:Y:S01]  /*7c60*/  MUFU.EX2 R193, R193 ;  /* 0x000000c100c17308 */ /* 0x000fe20000000800 */
[----:B------:R-:W-:Y:S01]  /*7c70*/  FMUL.FTZ R149, R149, R168 ;  /* 0x000000a895957220 */ /* 0x000fe20000410000 */
[-C--:B------:R-:W-:Y:S01]  /*7c80*/  FMUL.FTZ R150, R150, R177.reuse ;  /* 0x000000b196967220 */ /* 0x080fe20000410000 */
[----:B------:R-:W-:Y:S01]  /*7c90*/  FMUL.FTZ R151, R151, R177 ;  /* 0x000000b197977220 */ /* 0x000fe20000410000 */
[----:B------:R0:W-:Y:S01]  /*7ca0*/  STSM.16.M88.4 [R23+0x36400], R152 ;  /* 0x0364009817007844 */ /* 0x0001e20000000200 */
[----:B------:R-:W-:Y:S01]  /*7cb0*/  FFMA.FTZ R3, R168, R3, R11 ;  /* 0x00000003a8037223 */ /* 0x000fe2000001000b */
[----:B------:R-:W-:Y:S01]  /*7cc0*/  FFMA.FTZ R6, R177, R6, R192 ;  /* 0x00000006b1067223 */ /* 0x000fe200000100c0 */
[----:B------:R-:W-:Y:S01]  /*7cd0*/  @!P1 VIADD R197, R197, 0x38860 ;  /* 0x00038860c5c59836 */ /* 0x000fe20000000000 */
[----:B------:R-:W1:Y:S01]  /*7ce0*/  MUFU.EX2 R196, R196 ;  /* 0x000000c400c47308 */ /* 0x000e620000000800 */
[----:B------:R0:W-:Y:S01]  /*7cf0*/  STSM.16.M88.4 [R185], R156 ;  /* 0x0000009cb9007844 */ /* 0x0001e20000000200 */
[----:B------:R-:W-:Y:S01]  /*7d00*/  FADD.FTZ R170, R170, R3 ;  /* 0x00000003aaaa7221 */ /* 0x000fe20000010000 */
[----:B------:R-:W-:Y:S01]  /*7d10*/  FADD.FTZ R9, R9, R6 ;  /* 0x0000000609097221 */ /* 0x000fe20000010000 */
[----:B------:R-:W-:Y:S01]  /*7d20*/  @!P1 PRMT R197, RZ, 0x654, R197 ;  /* 0x00000654ffc59816 */ /* 0x000fe200000000c5 */
[----:B------:R-:W-:Y:S01]  /*7d30*/  UMOV UR24, UR36 ;  /* 0x0000002400187c82 */ /* 0x000fe20008000000 */
[----:B------:R-:W-:Y:S01]  /*7d40*/  FADD.FTZ R13, R13, R170 ;  /* 0x000000aa0d0d7221 */ /* 0x000fe20000010000 */
[----:B------:R-:W-:Y:S01]  /*7d50*/  FADD.FTZ R12, R12, R9 ;  /* 0x000000090c0c7221 */ /* 0x000fe20000010000 */
[----:B------:R-:W-:Y:S01]  /*7d60*/  MUFU.EX2 R173, R173 ;  /* 0x000000ad00ad7308 */ /* 0x000fe20000000800 */
[----:B------:R-:W-:-:S02]  /*7d70*/  IMAD.MOV.U32 R11, RZ, RZ, R4 ;  /* 0x000000ffff0b7224 */ /* 0x000fc400078e0004 */
[----:B------:R-:W-:Y:S01]  /*7d80*/  FADD.FTZ R172, R172, R13 ;  /* 0x0000000dacac7221 */ /* 0x000fe20000010000 */
[----:B------:R-:W-:-:S03]  /*7d90*/  FADD.FTZ R179, R179, R12 ;  /* 0x0000000cb3b37221 */ /* 0x000fc60000010000 */
[----:B------:R-:W-:Y:S01]  /*7da0*/  FADD.FTZ R15, R15, R172 ;  /* 0x000000ac0f0f7221 */ /* 0x000fe20000010000 */
[----:B------:R-:W-:Y:S01]  /*7db0*/  FADD.FTZ R14, R14, R179 ;  /* 0x000000b30e0e7221 */ /* 0x000fe20000010000 */
[----:B------:R-:W2:Y:S01]  /*7dc0*/  MUFU.EX2 R182, R182 ;  /* 0x000000b600b67308 */ /* 0x000ea20000000800 */
[----:B-1----:R-:W-:Y:S01]  /*7dd0*/  F2FP.F16.F32.PACK_AB R163, R196, R193 ;  /* 0x000000c1c4a3723e */ /* 0x002fe200000000ff */
[----:B------:R-:W-:Y:S01]  /*7de0*/  FADD.FTZ R174, R174, R15 ;  /* 0x0000000faeae7221 */ /* 0x000fe20000010000 */
[----:B------:R-:W-:-:S03]  /*7df0*/  FADD.FTZ R181, R181, R14 ;  /* 0x0000000eb5b57221 */ /* 0x000fc60000010000 */
[----:B------:R-:W-:Y:S01]  /*7e00*/  FADD.FTZ R21, R21, R174 ;  /* 0x000000ae15157221 */ /* 0x000fe20000010000 */
[----:B------:R-:W-:Y:S01]  /*7e10*/  FADD.FTZ R20, R20, R181 ;  /* 0x000000b514147221 */ /* 0x000fe20000010000 */
[----:B------:R-:W-:Y:S02]  /*7e20*/  MUFU.EX2 R175, R175 ;  /* 0x000000af00af7308 */ /* 0x000fe40000000800 */
[----:B------:R-:W-:Y:S01]  /*7e30*/  FADD.FTZ R176, R176, R21 ;  /* 0x00000015b0b07221 */ /* 0x000fe20000010000 */
[----:B------:R-:W-:-:S03]  /*7e40*/  FADD.FTZ R20, R183, R20 ;  /* 0x00000014b7147221 */ /* 0x000fc60000010000 */
[----:B------:R-:W-:Y:S02]  /*7e50*/  FADD.FTZ R169, R169, R176 ;  /* 0x000000b0a9a97221 */ /* 0x000fe40000010000 */
[----:B------:R1:W3:Y:S01]  /*7e60*/  MUFU.EX2 R10, R161 ;  /* 0x000000a1000a7308 */ /* 0x0002e20000000800 */
[----:B--2---:R-:W-:Y:S01]  /*7e70*/  F2FP.F16.F32.PACK_AB R164, R182, R173 ;  /* 0x000000adb6a4723e */ /* 0x004fe200000000ff */
[----:B------:R-:W-:-:S04]  /*7e80*/  FADD.FTZ R178, R178, R169 ;  /* 0x000000a9b2b27221 */ /* 0x000fc80000010000 */
[----:B------:R-:W-:Y:S02]  /*7e90*/  FADD.FTZ R171, R171, R178 ;  /* 0x000000b2abab7221 */ /* 0x000fe40000010000 */
[----:B------:R-:W-:Y:S01]  /*7ea0*/  MUFU.EX2 R195, R195 ;  /* 0x000000c300c37308 */ /* 0x000fe20000000800 */
[----:B-1----:R-:W-:Y:S01]  /*7eb0*/  F2FP.F16.F32.PACK_AB R161, R194, R191 ;  /* 0x000000bfc2a1723e */ /* 0x002fe200000000ff */
[----:B------:R-:W-:Y:S01]  /*7ec0*/  FADD.FTZ R191, R191, R20 ;  /* 0x00000014bfbf7221 */ /* 0x000fe20000010000 */
[----:B------:R-:W-:-:S03]  /*7ed0*/  FADD.FTZ R180, R180, R171 ;  /* 0x000000abb4b47221 */ /* 0x000fc60000010000 */
[----:B------:R0:W-:Y:S01]  /*7ee0*/  STSM.16.M88.4 [R22], R160 ;  /* 0x000000a016007844 */ /* 0x0001e20000000200 */
[----:B------:R-:W-:Y:S01]  /*7ef0*/  FADD.FTZ R194, R194, R191 ;  /* 0x000000bfc2c27221 */ /* 0x000fe20000010000 */
[----:B------:R-:W1:Y:S01]  /*7f00*/  MUFU.EX2 R198, R198 ;  /* 0x000000c600c67308 */ /* 0x000e620000000800 */
[----:B---3--:R-:W-:Y:S01]  /*7f10*/  F2FP.F16.F32.PACK_AB R166, R10, R175 ;  /* 0x000000af0aa6723e */ /* 0x008fe200000000ff */
[----:B------:R-:W-:Y:S01]  /*7f20*/  FADD.FTZ R173, R173, R180 ;  /* 0x000000b4adad7221 */ /* 0x000fe20000010000 */
[----:B------:R-:W-:-:S03]  /*7f30*/  FADD.FTZ R193, R193, R194 ;  /* 0x000000c2c1c17221 */ /* 0x000fc60000010000 */
[----:B------:R-:W-:Y:S01]  /*7f40*/  FADD.FTZ R182, R182, R173 ;  /* 0x000000adb6b67221 */ /* 0x000fe20000010000 */
[----:B------:R-:W-:Y:S01]  /*7f50*/  FADD.FTZ R196, R196, R193 ;  /* 0x000000c1c4c47221 */ /* 0x000fe20000010000 */
[----:B------:R-:W-:Y:S02]  /*7f60*/  MUFU.EX2 R199, R199 ;  /* 0x000000c700c77308 */ /* 0x000fe40000000800 */
[----:B------:R-:W-:-:S04]  /*7f70*/  FADD.FTZ R3, R175, R182 ;  /* 0x000000b6af037221 */ /* 0x000fc80000010000 */
[----:B------:R-:W-:Y:S01]  /*7f80*/  FADD.FTZ R3, R10, R3 ;  /* 0x000000030a037221 */ /* 0x000fe20000010000 */
[----:B------:R-:W-:Y:S01]  /*7f90*/  IMAD.MOV.U32 R10, RZ, RZ, R5 ;  /* 0x000000ffff0a7224 */ /* 0x000fe200078e0005 */
[----:B------:R-:W2:Y:S01]  /*7fa0*/  MUFU.EX2 R202, R202 ;  /* 0x000000ca00ca7308 */ /* 0x000ea20000000800 */
[----:B-1----:R-:W-:Y:S01]  /*7fb0*/  F2FP.F16.F32.PACK_AB R165, R198, R195 ;  /* 0x000000c3c6a5723e */ /* 0x002fe200000000ff */
[----:B------:R-:W-:-:S04]  /*7fc0*/  FADD.FTZ R195, R195, R196 ;  /* 0x000000c4c3c37221 */ /* 0x000fc80000010000 */
[----:B------:R-:W-:Y:S01]  /*7fd0*/  FADD.FTZ R198, R198, R195 ;  /* 0x000000c3c6c67221 */ /* 0x000fe20000010000 */
[----:B--2---:R-:W-:-:S03]  /*7fe0*/  F2FP.F16.F32.PACK_AB R167, R202, R199 ;  /* 0x000000c7caa7723e */ /* 0x004fc600000000ff */
[----:B------:R-:W-:Y:S02]  /*7ff0*/  FADD.FTZ R199, R199, R198 ;  /* 0x000000c6c7c77221 */ /* 0x000fe40000010000 */
[----:B------:R0:W-:Y:S01]  /*8000*/  STSM.16.M88.4 [R184], R164 ;  /* 0x000000a4b8007844 */ /* 0x0001e20000000200 */
[----:B------:R-:W-:Y:S01]  /*8010*/  WARPGROUP.ARRIVE ;  /* 0x00000000000079c5 */ /* 0x000fe20000000000 */
[----:B------:R-:W-:-:S05]  /*8020*/  FADD.FTZ R6, R202, R199 ;  /* 0x000000c7ca067221 */ /* 0x000fca0000010000 */
[----:B------:R-:W-:Y:S01]  /*8030*/  HGMMA.64x256x16.F32 R24, R152, gdesc[UR8].tnspB, R24, gsb0 ;  /* 0x43e0000898187df0 */ /* 0x000fe20008000818 */
        /* <DEDUP_REMOVED lines=26> */
[----:B------:R-:W-:Y:S05]  /*81e0*/  @P2 BRA `(.L_x_3425) ;  /* 0xffffffd000942947 */ /* 0x000fea000383ffff */
.L_x_3416:
[----:B------:R-:W1:Y:S01]  /*81f0*/  SHFL.BFLY PT, R0, R3, 0x2, 0x1f ;  /* 0x0c401f0003007f89 */ /* 0x000e6200000e0000 */
[----:B------:R-:W-:Y:S02]  /*8200*/  IMAD.MOV R13, RZ, RZ, -R19 ;  /* 0x000000ffff0d7224 */ /* 0x000fe400078e0a13 */
[----:B------:R-:W-:Y:S01]  /*8210*/  VIADD R200, R200, 0x1 ;  /* 0x00000001c8c87836 */ /* 0x000fe20000000000 */
[----:B------:R-:W2:Y:S01]  /*8220*/  SHFL.BFLY PT, R11, R6, 0x2, 0x1f ;  /* 0x0c401f00060b7f89 */ /* 0x000ea200000e0000 */
[----:B------:R-:W-:Y:S08]  /*8230*/  BAR.ARV 0x8, 0x100 ;  /* 0x0204000000007b1d */ /* 0x000ff00000002000 */
[----:B------:R-:W-:Y:S01]  /*8240*/  BAR.SYNC.DEFER_BLOCKING 0xf, 0x100 ;  /* 0x03c4000000007b1d */ /* 0x000fe20000010000 */
[----:B------:R-:W-:Y:S01]  /*8250*/  ISETP.NE.AND P2, PT, R18, R13, PT ;  /* 0x0000000d1200720c */ /* 0x000fe20003f45270 */
[----:B-1----:R-:W-:Y:S01]  /*8260*/  FADD.FTZ R0, R0, R3 ;  /* 0x0000000300007221 */ /* 0x002fe20000010000 */
[----:B------:R-:W-:Y:S01]  /*8270*/  IMAD.U32 R3, RZ, RZ, UR36 ;  /* 0x00000024ff037e24 */ /* 0x000fe2000f8e00ff */
[----:B------:R-:W-:Y:S01]  /*8280*/  UIADD3 UR36, UR36, 0x1, URZ ;  /* 0x0000000124247890 */ /* 0x000fe2000fffe03f */
[----:B--2---:R-:W-:-:S02]  /*8290*/  FADD.FTZ R11, R11, R6 ;  /* 0x000000060b0b7221 */ /* 0x004fc40000010000 */
[----:B------:R-:W1:Y:S01]  /*82a0*/  SHFL.BFLY PT, R9, R0, 0x1, 0x1f ;  /* 0x0c201f0000097f89 */ /* 0x000e6200000e0000 */
[----:B------:R-:W-:Y:S01]  /*82b0*/  IMAD.MOV.U32 R6, RZ, RZ, RZ ;  /* 0x000000ffff067224 */ /* 0x000fe200078e00ff */
[----:B------:R-:W-:Y:S02]  /*82c0*/  UISETP.NE.AND UP0, UPT, UR36, 0x2, UPT ;  /* 0x000000022400788c */ /* 0x000fe4000bf05270 */
[----:B------:R-:W2:Y:S02]  /*82d0*/  SHFL.BFLY PT, R8, R11, 0x1, 0x1f ;  /* 0x0c201f000b087f89 */ /* 0x000ea400000e0000 */
[----:B------:R-:W-:Y:S02]  /*82e0*/  USEL UR4, URZ, 0x1, UP0 ;  /* 0x000000013f047887 */ /* 0x000fe40008000000 */
[----:B------:R-:W-:-:S04]  /*82f0*/  USEL UR36, UR36, URZ, UP0 ;  /* 0x0000003f24247287 */ /* 0x000fc80008000000 */
[----:B------:R-:W-:Y:S01]  /*8300*/  LOP3.LUT R2, R2, UR4, RZ, 0x3c, !PT ;  /* 0x0000000402027c12 */ /* 0x000fe2000f8e3cff */
[----:B-1----:R-:W-:Y:S01]  /*8310*/  FADD.FTZ R10, R0, R9 ;  /* 0x00000009000a7221 */ /* 0x002fe20000010000 */
[----:B------:R-:W-:Y:S02]  /*8320*/  IMAD.MOV.U32 R9, RZ, RZ, RZ ;  /* 0x000000ffff097224 */ /* 0x000fe400078e00ff */
[----:B------:R-:W-:Y:S02]  /*8330*/  @!P2 IMAD R0, R3, 0x40, R16 ;  /* 0x000000400300a824 */ /* 0x000fe400078e0210 */
[----:B--2---:R-:W-:Y:S01]  /*8340*/  FADD.FTZ R8, R11, R8 ;  /* 0x000000080b087221 */ /* 0x004fe20000010000 */
[----:B------:R-:W-:Y:S01]  /*8350*/  FSETP.NE.FTZ.AND P0, PT, R10, RZ, PT ;  /* 0x000000ff0a00720b */ /* 0x000fe20003f15000 */
[----:B------:R-:W-:Y:S01]  /*8360*/  IMAD.MOV.U32 R3, RZ, RZ, -0x800000 ;  /* 0xff800000ff037424 */ /* 0x000fe200078e00ff */
[----:B------:R-:W-:Y:S01]  /*8370*/  @!P2 LEA R12, R0, UR37, 0x2 ;  /* 0x00000025000cac11 */ /* 0x000fe2000f8e10ff */
[----:B------:R-:W-:Y:S01]  /*8380*/  IMAD.MOV.U32 R0, RZ, RZ, -0x800000 ;  /* 0xff800000ff007424 */ /* 0x000fe200078e00ff */
[----:B------:R-:W-:-:S09]  /*8390*/  FSETP.NE.FTZ.AND P1, PT, R8, RZ, PT ;  /* 0x000000ff0800720b */ /* 0x000fd20003f35000 */
[----:B------:R-:W1:Y:S01]  /*83a0*/  @P0 MUFU.RCP R9, R10 ;  /* 0x0000000a00090308 */ /* 0x000e620000001000 */
[----:B------:R-:W-:-:S03]  /*83b0*/  @P0 FMUL.FTZ R11, R7, 0.69314718246459960938 ;  /* 0x3f317218070b0820 */ /* 0x000fc60000410000 */
[----:B------:R-:W-:-:S04]  /*83c0*/  @P1 FMUL.FTZ R7, R7, 0.69314718246459960938 ;  /* 0x3f31721807071820 */ /* 0x000fc80000410000 */
[----:B------:R-:W2:Y:S08]  /*83d0*/  @P1 MUFU.RCP R6, R8 ;  /* 0x0000000800061308 */ /* 0x000eb00000001000 */
[----:B------:R-:W3:Y:S01]  /*83e0*/  @P0 MUFU.LG2 R10, R10 ;  /* 0x0000000a000a0308 */ /* 0x000ee20000000c00 */
[----:B-1----:R1:W-:Y:S01]  /*83f0*/  @!P2 STS [R12+0x38400], R9 ;  /* 0x038400090c00a388 */ /* 0x0023e20000000800 */
[-C--:B0-----:R-:W-:Y:S01]  /*8400*/  FMUL.FTZ R154, R92, R9.reuse ;  /* 0x000000095c9a7220 */ /* 0x081fe20000410000 */
[-C--:B------:R-:W-:Y:S01]  /*8410*/  FMUL.FTZ R207, R24, R9.reuse ;  /* 0x0000000918cf7220 */ /* 0x080fe20000410000 */
[-C--:B------:R-:W-:Y:S01]  /*8420*/  FMUL.FTZ R204, R25, R9.reuse ;  /* 0x0000000919cc7220 */ /* 0x080fe20000410000 */
[-C--:B------:R-:W-:Y:S01]  /*8430*/  FMUL.FTZ R203, R28, R9.reuse ;  /* 0x000000091ccb7220 */ /* 0x080fe20000410000 */
[-C--:B------:R-:W-:Y:S01]  /*8440*/  FMUL.FTZ R21, R29, R9.reuse ;  /* 0x000000091d157220 */ /* 0x080fe20000410000 */
[-C--:B------:R-:W-:Y:S01]  /*8450*/  FMUL.FTZ R210, R32, R9.reuse ;  /* 0x0000000920d27220 */ /* 0x080fe20000410000 */
[----:B------:R-:W0:Y:S01]  /*8460*/  @P1 MUFU.LG2 R8, R8 ;  /* 0x0000000800081308 */ /* 0x000e220000000c00 */
[----:B--2---:R1:W-:Y:S01]  /*8470*/  @!P2 STS [R12+0x38420], R6 ;  /* 0x038420060c00a388 */ /* 0x0043e20000000800 */
[-C--:B------:R-:W-:Y:S01]  /*8480*/  FMUL.FTZ R209, R33, R9.reuse ;  /* 0x0000000921d17220 */ /* 0x080fe20000410000 */
[-C--:B------:R-:W-:Y:S01]  /*8490*/  FMUL.FTZ R208, R36, R9.reuse ;  /* 0x0000000924d07220 */ /* 0x080fe20000410000 */
[-C--:B------:R-:W-:Y:S01]  /*84a0*/  FMUL.FTZ R206, R37, R9.reuse ;  /* 0x0000000925ce7220 */ /* 0x080fe20000410000 */
[-C--:B------:R-:W-:Y:S01]  /*84b0*/  FMUL.FTZ R205, R40, R9.reuse ;  /* 0x0000000928cd7220 */ /* 0x080fe20000410000 */
[-C--:B------:R-:W-:Y:S01]  /*84c0*/  FMUL.FTZ R202, R41, R9.reuse ;  /* 0x0000000929ca7220 */ /* 0x080fe20000410000 */
[-C--:B------:R-:W-:Y:S01]  /*84d0*/  FMUL.FTZ R201, R44, R9.reuse ;  /* 0x000000092cc97220 */ /* 0x080fe20000410000 */
[-C--:B------:R-:W-:Y:S01]  /*84e0*/  FMUL.FTZ R199, R45, R9.reuse ;  /* 0x000000092dc77220 */ /* 0x080fe20000410000 */
[----:B---3--:R-:W-:Y:S01]  /*84f0*/  @P0 FMUL.FTZ R10, R10, 0.69314718246459960938 ;  /* 0x3f3172180a0a0820 */ /* 0x008fe20000410000 */
        /* <DEDUP_REMOVED lines=118> */
[----:B-1----:R-:W-:Y:S06]  /*8c60*/  BAR.ARV 0xe, 0x100 ;  /* 0x0384000000007b1d */ /* 0x002fec0000002000 */
.L_x_3404:
        /* <DEDUP_REMOVED lines=43> */
[----:B------:R-:W-:Y:S01]  /*8f20*/  LOP3.LUT R20, R49, 0x380, RZ, 0xc0, !PT ;  /* 0x0000038031147812 */ /* 0x000fe200078ec0ff */
[--C-:B------:R-:W-:Y:S01]  /*8f30*/  IMAD.X R9, RZ, RZ, R5.reuse, P2 ;  /* 0x000000ffff097224 */ /* 0x100fe200010e0605 */
[----:B------:R-:W-:Y:S02]  /*8f40*/  IADD3 R53, P6, R4, 0x2020, RZ ;  /* 0x0000202004357810 */ /* 0x000fe40007fde0ff */
[----:B------:R-:W-:Y:S02]  /*8f50*/  LOP3.LUT R8, R33, 0x380, RZ, 0xc0, !PT ;  /* 0x0000038021087812 */ /* 0x000fe400078ec0ff */
[----:B------:R-:W-:Y:S01]  /*8f60*/  LOP3.LUT R10, R37, 0x380, RZ, 0xc0, !PT ;  /* 0x00000380250a7812 */ /* 0x000fe200078ec0ff */
[----:B------:R-:W-:Y:S01]  /*8f70*/  IMAD.X R45, RZ, RZ, R5, P6 ;  /* 0x000000ffff2d7224 */ /* 0x000fe200030e0605 */
[----:B------:R-:W-:Y:S02]  /*8f80*/  SHF.R.U64 R20, R20, 0x3, RZ ;  /* 0x0000000314147819 */ /* 0x000fe400000012ff */
[----:B------:R-:W-:-:S02]  /*8f90*/  IADD3 R57, P3, R4, 0x4000, RZ ;  /* 0x0000400004397810 */ /* 0x000fc40007f7e0ff */
[----:B------:R-:W-:Y:S02]  /*8fa0*/  IADD3 R40, P2, R4, 0x2060, RZ ;  /* 0x0000206004287810 */ /* 0x000fe40007f5e0ff */
[----:B------:R-:W-:Y:S01]  /*8fb0*/  SHF.R.U64 R8, R8, 0x3, RZ ;  /* 0x0000000308087819 */ /* 0x000fe200000012ff */
[--C-:B------:R-:W-:Y:S01]  /*8fc0*/  IMAD.X R123, RZ, RZ, R5.reuse, P3 ;  /* 0x000000ffff7b7224 */ /* 0x100fe200018e0605 */
[----:B------:R-:W-:Y:S01]  /*8fd0*/  SHF.R.U64 R10, R10, 0x3, RZ ;  /* 0x000000030a0a7819 */ /* 0x000fe200000012ff */
[----:B------:R-:W-:Y:S01]  /*8fe0*/  IMAD.X R119, RZ, RZ, R5, P2 ;  /* 0x000000ffff777224 */ /* 0x000fe200010e0605 */
[----:B------:R-:W-:Y:S02]  /*8ff0*/  LOP3.LUT R32, R53, 0x380, RZ, 0xc0, !PT ;  /* 0x0000038035207812 */ /* 0x000fe400078ec0ff */
[----:B------:R-:W-:Y:S02]  /*9000*/  LOP3.LUT R28, R20, R49, RZ, 0x3c, !PT ;  /* 0x00000031141c7212 */ /* 0x000fe400078e3cff */
[----:B------:R-:W-:-:S02]  /*9010*/  IADD3 R36, P1, R4, 0x2040, RZ ;  /* 0x0000204004247810 */ /* 0x000fc40007f3e0ff */
[----:B------:R-:W-:Y:S02]  /*9020*/  LOP3.LUT R20, R57, 0x380, RZ, 0xc0, !PT ;  /* 0x0000038039147812 */ /* 0x000fe400078ec0ff */
[----:B------:R-:W-:Y:S01]  /*9030*/  IADD3 R48, P5, R4, 0x4040, RZ ;  /* 0x0000404004307810 */ /* 0x000fe20007fbe0ff */
[--C-:B------:R-:W-:Y:S01]  /*9040*/  IMAD.X R115, RZ, RZ, R5.reuse, P1 ;  /* 0x000000ffff737224 */ /* 0x100fe200008e0605 */
[----:B------:R-:W-:Y:S02]  /*9050*/  LOP3.LUT R8, R8, R33, RZ, 0x3c, !PT ;  /* 0x0000002108087212 */ /* 0x000fe400078e3cff */
[----:B------:R-:W-:Y:S01]  /*9060*/  LOP3.LUT R10, R10, R37, RZ, 0x3c, !PT ;  /* 0x000000250a0a7212 */ /* 0x000fe200078e3cff */
[----:B------:R-:W-:Y:S01]  /*9070*/  IMAD.X R131, RZ, RZ, R5, P5 ;  /* 0x000000ffff837224 */ /* 0x000fe200028e0605 */
[----:B------:R-:W-:Y:S02]  /*9080*/  SHF.R.U64 R32, R32, 0x3, RZ ;  /* 0x0000000320207819 */ /* 0x000fe400000012ff */
[----:B------:R-:W-:-:S02]  /*9090*/  IADD3 R61, P4, R4, 0x4020, RZ ;  /* 0x00004020043d7810 */ /* 0x000fc40007f9e0ff */
[----:B------:R-:W-:Y:S02]  /*90a0*/  IADD3 R14, P2, R4, 0x6020, RZ ;  /* 0x00006020040e7810 */ /* 0x000fe40007f5e0ff */
[----:B------:R-:W-:Y:S01]  /*90b0*/  LOP3.LUT R33, R36, 0x380, RZ, 0xc0, !PT ;  /* 0x0000038024217812 */ /* 0x000fe200078ec0ff */
[--C-:B------:R-:W-:Y:S01]  /*90c0*/  IMAD.X R127, RZ, RZ, R5.reuse, P4 ;  /* 0x000000ffff7f7224 */ /* 0x100fe200020e0605 */
[----:B------:R-:W-:Y:S01]  /*90d0*/  LOP3.LUT R37, R40, 0x380, RZ, 0xc0, !PT ;  /* 0x0000038028257812 */ /* 0x000fe200078ec0ff */
[----:B------:R-:W-:Y:S01]  /*90e0*/  IMAD.X R143, RZ, RZ, R5, P2 ;  /* 0x000000ffff8f7224 */ /* 0x000fe200010e0605 */
[----:B------:R-:W-:Y:S02]  /*90f0*/  SHF.R.U64 R20, R20, 0x3, RZ ;  /* 0x0000000314147819 */ /* 0x000fe400000012ff */
[----:B------:R-:W-:Y:S02]  /*9100*/  LOP3.LUT R15, R4, 0x380, RZ, 0xc0, !PT ;  /* 0x00000380040f7812 */ /* 0x000fe400078ec0ff */
[----:B------:R-:W-:-:S02]  /*9110*/  LOP3.LUT R44, R32, R53, RZ, 0x3c, !PT ;  /* 0x00000035202c7212 */ /* 0x000fc400078e3cff */
[----:B------:R-:W-:Y:S02]  /*9120*/  SHF.R.U64 R33, R33, 0x3, RZ ;  /* 0x0000000321217819 */ /* 0x000fe400000012ff */
[----:B------:R-:W-:Y:S02]  /*9130*/  SHF.R.U64 R37, R37, 0x3, RZ ;  /* 0x0000000325257819 */ /* 0x000fe400000012ff */
[----:B------:R-:W-:Y:S02]  /*9140*/  LOP3.LUT R32, R61, 0x380, RZ, 0xc0, !PT ;  /* 0x000003803d207812 */ /* 0x000fe400078ec0ff */
[----:B------:R-:W-:Y:S02]  /*9150*/  LOP3.LUT R122, R20, R57, RZ, 0x3c, !PT ;  /* 0x00000039147a7212 */ /* 0x000fe400078e3cff */
[----:B------:R-:W-:Y:S02]  /*9160*/  IADD3 R57, P5, R110, 0x6000, RZ ;  /* 0x000060006e397810 */ /* 0x000fe40007fbe0ff */
[----:B------:R-:W-:-:S02]  /*9170*/  IADD3 R12, P3, R4, 0x6040, RZ ;  /* 0x00006040040c7810 */ /* 0x000fc40007f7e0ff */
[----:B------:R-:W-:Y:S02]  /*9180*/  IADD3 R7, P4, R4, 0x6060, RZ ;  /* 0x0000606004077810 */ /* 0x000fe40007f9e0ff */
[----:B------:R-:W-:Y:S01]  /*9190*/  SHF.R.U64 R15, R15, 0x3, RZ ;  /* 0x000000030f0f7819 */ /* 0x000fe200000012ff */
[--C-:B------:R-:W-:Y:S01]  /*91a0*/  IMAD.X R13, RZ, RZ, R5.reuse, P3 ;  /* 0x000000ffff0d7224 */ /* 0x100fe200018e0605 */
[----:B------:R-:W-:Y:S02]  /*91b0*/  IADD3 R69, P2, R110, 0x3000, RZ ;  /* 0x000030006e457810 */ /* 0x000fe40007f5e0ff */
[----:B------:R-:W-:Y:S02]  /*91c0*/  IADD3 R65, P6, R4, 0x4060, RZ ;  /* 0x0000406004417810 */ /* 0x000fe40007fde0ff */
[----:B------:R-:W-:Y:S02]  /*91d0*/  LOP3.LUT R114, R33, R36, RZ, 0x3c, !PT ;  /* 0x0000002421727212 */ /* 0x000fe400078e3cff */
[----:B------:R-:W-:Y:S01]  /*91e0*/  LOP3.LUT R118, R37, R40, RZ, 0x3c, !PT ;  /* 0x0000002825767212 */ /* 0x000fe200078e3cff */
[----:B------:R-:W-:Y:S01]  /*91f0*/  IMAD.X R135, RZ, RZ, R5, P6 ;  /* 0x000000ffff877224 */ /* 0x000fe200030e0605 */
[----:B------:R-:W-:-:S02]  /*9200*/  SHF.R.U64 R32, R32, 0x3, RZ ;  /* 0x0000000320207819 */ /* 0x000fc400000012ff */
[----:B------:R-:W-:Y:S02]  /*9210*/  IADD3 R6, P1, R4, 0x6000, RZ ;  /* 0x0000600004067810 */ /* 0x000fe40007f3e0ff */
[----:B------:R-:W-:Y:S02]  /*9220*/  LOP3.LUT R33, R48, 0x380, RZ, 0xc0, !PT ;  /* 0x0000038030217812 */ /* 0x000fe400078ec0ff */
[----:B------:R-:W-:Y:S01]  /*9230*/  LOP3.LUT R37, R14, 0x380, RZ, 0xc0, !PT ;  /* 0x000003800e257812 */ /* 0x000fe200078ec0ff */
[--C-:B------:R-:W-:Y:S01]  /*9240*/  IMAD.X R139, RZ, RZ, R5.reuse, P1 ;  /* 0x000000ffff8b7224 */ /* 0x100fe200008e0605 */
[----:B------:R-:W-:Y:S02]  /*9250*/  LOP3.LUT R56, R57, 0x380, RZ, 0xc0, !PT ;  /* 0x0000038039387812 */ /* 0x000fe400078ec0ff */
[----:B------:R-:W-:Y:S01]  /*9260*/  LOP3.LUT R4, R15, R4, RZ, 0x3c, !PT ;  /* 0x000000040f047212 */ /* 0x000fe200078e3cff */
[----:B------:R-:W-:Y:S01]  /*9270*/  IMAD.X R15, RZ, RZ, R5, P4 ;  /* 0x000000ffff0f7224 */ /* 0x000fe200020e0605 */
[----:B------:R-:W-:-:S02]  /*9280*/  LOP3.LUT R20, R7, 0x380, RZ, 0xc0, !PT ;  /* 0x0000038007147812 */ /* 0x000fc400078ec0ff */
[----:B------:R-:W-:Y:S02]  /*9290*/  LOP3.LUT R68, R69, 0x380, RZ, 0xc0, !PT ;  /* 0x0000038045447812 */ /* 0x000fe400078ec0ff */
[----:B------:R-:W-:Y:S02]  /*92a0*/  LOP3.LUT R41, R12, 0x380, RZ, 0xc0, !PT ;  /* 0x000003800c297812 */ /* 0x000fe400078ec0ff */
[----:B------:R-:W-:Y:S02]  /*92b0*/  LOP3.LUT R126, R32, R61, RZ, 0x3c, !PT ;  /* 0x0000003d207e7212 */ /* 0x000fe400078e3cff */
[C---:B------:R-:W-:Y:S02]  /*92c0*/  IADD3 R77, P4, R110.reuse, 0x1000, RZ ;  /* 0x000010006e4d7810 */ /* 0x040fe40007f9e0ff */
[----:B------:R-:W-:Y:S02]  /*92d0*/  IADD3 R73, P3, R110, 0x2000, RZ ;  /* 0x000020006e497810 */ /* 0x000fe40007f7e0ff */
[----:B------:R-:W-:-:S02]  /*92e0*/  SHF.R.U64 R33, R33, 0x3, RZ ;  /* 0x0000000321217819 */ /* 0x000fc400000012ff */
[----:B------:R-:W-:Y:S02]  /*92f0*/  SHF.R.U64 R37, R37, 0x3, RZ ;  /* 0x0000000325257819 */ /* 0x000fe400000012ff */
[----:B------:R-:W-:Y:S02]  /*9300*/  IADD3 R61, P6, R110, 0x5000, RZ ;  /* 0x000050006e3d7810 */ /* 0x000fe40007fde0ff */
[----:B------:R-:W-:Y:S02]  /*9310*/  SHF.R.U64 R56, R56, 0x3, RZ ;  /* 0x0000000338387819 */ /* 0x000fe400000012ff */
[----:B------:R-:W-:Y:S02]  /*9320*/  SHF.R.U64 R20, R20, 0x3, RZ ;  /* 0x0000000314147819 */ /* 0x000fe400000012ff */
[----:B------:R-:W-:Y:S02]  /*9330*/  SHF.R.U64 R68, R68, 0x3, RZ ;  /* 0x0000000344447819 */ /* 0x000fe400000012ff */
[----:B------:R-:W-:-:S02]  /*9340*/  SHF.R.U64 R41, R41, 0x3, RZ ;  /* 0x0000000329297819 */ /* 0x000fc400000012ff */
[----:B------:R-:W-:Y:S02]  /*9350*/  LOP3.LUT R76, R77, 0x380, RZ, 0xc0, !PT ;  /* 0x000003804d4c7812 */ /* 0x000fe400078ec0ff */
[----:B------:R-:W-:Y:S02]  /*9360*/  LOP3.LUT R72, R73, 0x380, RZ, 0xc0, !PT ;  /* 0x0000038049487812 */ /* 0x000fe400078ec0ff */
[----:B------:R-:W-:Y:S02]  /*9370*/  LOP3.LUT R36, R65, 0x380, RZ, 0xc0, !PT ;  /* 0x0000038041247812 */ /* 0x000fe400078ec0ff */
[----:B------:R-:W-:Y:S02]  /*9380*/  LOP3.LUT R130, R33, R48, RZ, 0x3c, !PT ;  /* 0x0000003021827212 */ /* 0x000fe400078e3cff */
[----:B------:R-:W-:Y:S02]  /*9390*/  LOP3.LUT R142, R37, R14, RZ, 0x3c, !PT ;  /* 0x0000000e258e7212 */ /* 0x000fe400078e3cff */
[----:B------:R-:W-:-:S02]  /*93a0*/  LOP3.LUT R60, R61, 0x380, RZ, 0xc0, !PT ;  /* 0x000003803d3c7812 */ /* 0x000fc400078ec0ff */
[----:B------:R-:W-:Y:S01]  /*93b0*/  LOP3.LUT R56, R56, R57, RZ, 0x3c, !PT ;  /* 0x0000003938387212 */ /* 0x000fe200078e3cff */
[--C-:B------:R-:W-:Y:S01]  /*93c0*/  IMAD.X R57, RZ, RZ, R111.reuse, P5 ;  /* 0x000000ffff397224 */ /* 0x100fe200028e066f */
[----:B------:R-:W-:Y:S02]  /*93d0*/  LOP3.LUT R33, R6, 0x380, RZ, 0xc0, !PT ;  /* 0x0000038006217812 */ /* 0x000fe400078ec0ff */
[----:B------:R-:W-:Y:S02]  /*93e0*/  LOP3.LUT R14, R20, R7, RZ, 0x3c, !PT ;  /* 0x00000007140e7212 */ /* 0x000fe400078e3cff */
[----:B------:R-:W-:Y:S01]  /*93f0*/  LOP3.LUT R68, R68, R69, RZ, 0x3c, !PT ;  /* 0x0000004544447212 */ /* 0x000fe200078e3cff */
[----:B------:R-:W-:Y:S01]  /*9400*/  IMAD.X R69, RZ, RZ, R111, P2 ;  /* 0x000000ffff457224 */ /* 0x000fe200010e066f */
[----:B------:R-:W-:Y:S02]  /*9410*/  LOP3.LUT R12, R41, R12, RZ, 0x3c, !PT ;  /* 0x0000000c290c7212 */ /* 0x000fe400078e3cff */
[----:B------:R-:W-:-:S02]  /*9420*/  IADD3 R7, P5, R110, 0xc000, RZ ;  /* 0x0000c0006e077810 */ /* 0x000fc40007fbe0ff */
[----:B------:R-:W-:Y:S02]  /*9430*/  SHF.R.U64 R76, R76, 0x3, RZ ;  /* 0x000000034c4c7819 */ /* 0x000fe400000012ff */
[----:B------:R-:W-:Y:S02]  /*9440*/  SHF.R.U64 R72, R72, 0x3, RZ ;  /* 0x0000000348487819 */ /* 0x000fe400000012ff */
[----:B------:R-:W-:Y:S02]  /*9450*/  IADD3 R41, P2, R110, 0x9000, RZ ;  /* 0x000090006e297810 */ /* 0x000fe40007f5e0ff */
[----:B------:R-:W-:Y:S02]  /*9460*/  SHF.R.U64 R36, R36, 0x3, RZ ;  /* 0x0000000324247819 */ /* 0x000fe400000012ff */
[----:B------:R-:W-:Y:S02]  /*9470*/  SHF.R.U64 R60, R60, 0x3, RZ ;  /* 0x000000033c3c7819 */ /* 0x000fe400000012ff */
[----:B------:R-:W-:-:S02]  /*9480*/  SHF.R.U64 R33, R33, 0x3, RZ ;  /* 0x0000000321217819 */ /* 0x000fc400000012ff */
[----:B------:R-:W-:Y:S02]  /*9490*/  LOP3.LUT R20, R7, 0x380, RZ, 0xc0, !PT ;  /* 0x0000038007147812 */ /* 0x000fe400078ec0ff */
[----:B------:R-:W-:Y:S01]  /*94a0*/  LOP3.LUT R76, R76, R77, RZ, 0x3c, !PT ;  /* 0x0000004d4c4c7212 */ /* 0x000fe200078e3cff */
[--C-:B------:R-:W-:Y:S01]  /*94b0*/  IMAD.X R77, RZ, RZ, R111.reuse, P4 ;  /* 0x000000ffff4d7224 */ /* 0x100fe200020e066f */
[----:B------:R-:W-:Y:S01]  /*94c0*/  LOP3.LUT R72, R72, R73, RZ, 0x3c, !PT ;  /* 0x0000004948487212 */ /* 0x000fe200078e3cff */
[--C-:B------:R-:W-:Y:S01]  /*94d0*/  IMAD.X R73, RZ, RZ, R111.reuse, P3 ;  /* 0x000000ffff497224 */ /* 0x100fe200018e066f */
[----:B------:R-:W-:Y:S02]  /*94e0*/  LOP3.LUT R40, R41, 0x380, RZ, 0xc0, !PT ;  /* 0x0000038029287812 */ /* 0x000fe400078ec0ff */
[----:B------:R-:W-:Y:S02]  /*94f0*/  LOP3.LUT R134, R36, R65, RZ, 0x3c, !PT ;  /* 0x0000004124867212 */ /* 0x000fe400078e3cff */
[----:B------:R-:W-:Y:S01]  /*9500*/  LOP3.LUT R60, R60, R61, RZ, 0x3c, !PT ;  /* 0x0000003d3c3c7212 */ /* 0x000fe200078e3cff */
[----:B------:R-:W-:Y:S01]  /*9510*/  IMAD.X R61, RZ, RZ, R111, P6 ;  /* 0x000000ffff3d7224 */ /* 0x000fe200030e066f */
[----:B------:R-:W-:-:S02]  /*9520*/  LOP3.LUT R138, R33, R6, RZ, 0x3c, !PT ;  /* 0x00000006218a7212 */ /* 0x000fc400078e3cff */
[C---:B------:R-:W-:Y:S02]  /*9530*/  IADD3 R65, P1, R110.reuse, 0x4000, RZ ;  /* 0x000040006e417810 */ /* 0x040fe40007f3e0ff */
[C---:B------:R-:W-:Y:S02]  /*9540*/  IADD3 R53, P4, R110.reuse, 0x7000, RZ ;  /* 0x000070006e357810 */ /* 0x040fe40007f9e0ff */
[C---:B------:R-:W-:Y:S02]  /*9550*/  IADD3 R49, P3, R110.reuse, 0x8000, RZ ;  /* 0x000080006e317810 */ /* 0x040fe40007f7e0ff */
[----:B------:R-:W-:Y:S02]  /*9560*/  IADD3 R33, P6, R110, 0xb000, RZ ;  /* 0x0000b0006e217810 */ /* 0x000fe40007fde0ff */
[----:B------:R-:W-:Y:S02]  /*9570*/  SHF.R.U64 R20, R20, 0x3, RZ ;  /* 0x0000000314147819 */ /* 0x000fe400000012ff */
[----:B------:R-:W-:-:S02]  /*9580*/  SHF.R.U64 R40, R40, 0x3, RZ ;  /* 0x0000000328287819 */ /* 0x000fc400000012ff */
[----:B------:R-:W-:Y:S02]  /*9590*/  LOP3.LUT R64, R65, 0x380, RZ, 0xc0, !PT ;  /* 0x0000038041407812 */ /* 0x000fe400078ec0ff */
[----:B------:R-:W-:Y:S02]  /*95a0*/  LOP3.LUT R52, R53, 0x380, RZ, 0xc0, !PT ;  /* 0x0000038035347812 */ /* 0x000fe400078ec0ff */
[----:B------:R-:W-:Y:S02]  /*95b0*/  LOP3.LUT R48, R49, 0x380, RZ, 0xc0, !PT ;  /* 0x0000038031307812 */ /* 0x000fe400078ec0ff */
[----:B------:R-:W-:Y:S02]  /*95c0*/  LOP3.LUT R32, R33, 0x380, RZ, 0xc0, !PT ;  /* 0x0000038021207812 */ /* 0x000fe400078ec0ff */
[----:B------:R-:W-:Y:S02]  /*95d0*/  LOP3.LUT R20, R20, R7, RZ, 0x3c, !PT ;  /* 0x0000000714147212 */ /* 0x000fe400078e3cff */
[----:B------:R-:W-:Y:S01]  /*95e0*/  LOP3.LUT R40, R40, R41, RZ, 0x3c, !PT ;  /* 0x0000002928287212 */ /* 0x000fe200078e3cff */
[----:B------:R-:W-:Y:S01]  /*95f0*/  IMAD.X R41, RZ, RZ, R111, P2 ;  /* 0x000000ffff297224 */ /* 0x000fe200010e066f */
[----:B------:R-:W-:-:S02]  /*9600*/  MOV R81, R4 ;  /* 0x0000000400517202 */ /* 0x000fc40000000f00 */
[----:B------:R-:W-:Y:S02]  /*9610*/  F2FP.F16.F32.PACK_AB R7, R31, R30 ;  /* 0x0000001e1f07723e */ /* 0x000fe400000000ff */
[----:B------:R-:W-:Y:S02]  /*9620*/  F2FP.F16.F32.PACK_AB R5, R27, R26 ;  /* 0x0000001a1b05723e */ /* 0x000fe400000000ff */
[----:B------:R-:W-:Y:S02]  /*9630*/  LOP3.LUT R31, R110, 0x380, RZ, 0xc0, !PT ;  /* 0x000003806e1f7812 */ /* 0x000fe400078ec0ff */
[----:B------:R-:W-:Y:S02]  /*9640*/  SHF.R.U64 R64, R64, 0x3, RZ ;  /* 0x0000000340407819 */ /* 0x000fe400000012ff */
[----:B------:R-:W-:Y:S02]  /*9650*/  SHF.R.U64 R52, R52, 0x3, RZ ;  /* 0x0000000334347819 */ /* 0x000fe400000012ff */
[----:B------:R-:W-:-:S02]  /*9660*/  SHF.R.U64 R48, R48, 0x3, RZ ;  /* 0x0000000330307819 */ /* 0x000fc400000012ff */
[----:B------:R-:W-:Y:S02]  /*9670*/  IADD3 R27, P2, R110, 0xf000, RZ ;  /* 0x0000f0006e1b7810 */ /* 0x000fe40007f5e0ff */
[----:B------:R-:W-:Y:S02]  /*9680*/  SHF.R.U64 R32, R32, 0x3, RZ ;  /* 0x0000000320207819 */ /* 0x000fe400000012ff */
[----:B------:R-:W-:Y:S01]  /*9690*/  F2FP.F16.F32.PACK_AB R4, R204, R207 ;  /* 0x000000cfcc04723e */ /* 0x000fe200000000ff */
[--C-:B------:R-:W-:Y:S01]  /*96a0*/  IMAD.X R89, RZ, RZ, R111.reuse, P2 ;  /* 0x000000ffff597224 */ /* 0x100fe200010e066f */
[----:B------:R-:W-:Y:S01]  /*96b0*/  F2FP.F16.F32.PACK_AB R6, R21, R203 ;  /* 0x000000cb1506723e */ /* 0x000fe200000000ff */
[--C-:B------:R-:W-:Y:S01]  /*96c0*/  IMAD.X R21, RZ, RZ, R111.reuse, P5 ;  /* 0x000000ffff157224 */ /* 0x100fe200028e066f */
[----:B------:R-:W-:Y:S02]  /*96d0*/  SHF.R.U64 R31, R31, 0x3, RZ ;  /* 0x000000031f1f7819 */ /* 0x000fe400000012ff */
        /* <DEDUP_REMOVED lines=8> */
[----:B------:R-:W-:-:S02]  /*9760*/  LOP3.LUT R32, R32, R33, RZ, 0x3c, !PT ;  /* 0x0000002120207212 */ /* 0x000fc400078e3cff */
[C---:B------:R-:W-:Y:S02]  /*9770*/  IADD3 R37, P1, R110.reuse, 0xa000, RZ ;  /* 0x0000a0006e257810 */ /* 0x040fe40007f3e0ff */
[C---:B------:R-:W-:Y:S02]  /*9780*/  IADD3 R85, P4, R110.reuse, 0xd000, RZ ;  /* 0x0000d0006e557810 */ /* 0x040fe40007f9e0ff */
[----:B------:R-:W-:Y:S02]  /*9790*/  IADD3 R33, P3, R110, 0xe000, RZ ;  /* 0x0000e0006e217810 */ /* 0x000fe40007f7e0ff */
[----:B------:R-:W-:Y:S02]  /*97a0*/  LOP3.LUT R110, R31, R110, RZ, 0x3c, !PT ;  /* 0x0000006e1f6e7212 */ /* 0x000fe400078e3cff */
[----:B------:R-:W-:Y:S02]  /*97b0*/  SHF.R.U64 R26, R26, 0x3, RZ ;  /* 0x000000031a1a7819 */ /* 0x000fe400000012ff */
[----:B------:R-:W-:-:S02]  /*97c0*/  MOV R31, R8 ;  /* 0x00000008001f7202 */ /* 0x000fc40000000f00 */
[----:B------:R-:W-:Y:S01]  /*97d0*/  MOV R30, R10 ;  /* 0x0000000a001e7202 */ /* 0x000fe20000000f00 */
[----:B0-----:R-:W-:Y:S01]  /*97e0*/  IMAD.X R81, RZ, RZ, R111, P3 ;  /* 0x000000ffff517224 */ /* 0x001fe200018e066f */
[----:B------:R-:W-:Y:S02]  /*97f0*/  F2FP.F16.F32.PACK_AB R4, R209, R210 ;  /* 0x000000d2d104723e */ /* 0x000fe400000000ff */
[----:B------:R-:W-:Y:S02]  /*9800*/  F2FP.F16.F32.PACK_AB R5, R35, R34 ;  /* 0x000000222305723e */ /* 0x000fe400000000ff */
[----:B------:R-:W-:Y:S02]  /*9810*/  F2FP.F16.F32.PACK_AB R6, R206, R208 ;  /* 0x000000d0ce06723e */ /* 0x000fe400000000ff */
[----:B------:R-:W-:Y:S02]  /*9820*/  F2FP.F16.F32.PACK_AB R7, R39, R38 ;  /* 0x000000262707723e */ /* 0x000fe400000000ff */
[----:B------:R-:W-:-:S02]  /*9830*/  F2FP.F16.F32.PACK_AB R8, R202, R205 ;  /* 0x000000cdca08723e */ /* 0x000fc400000000ff */
[----:B------:R-:W-:Y:S01]  /*9840*/  F2FP.F16.F32.PACK_AB R9, R43, R42 ;  /* 0x0000002a2b09723e */ /* 0x000fe200000000ff */
[----:B------:R0:W-:Y:S01]  /*9850*/  STSM.16.M88.4 [R31], R4 ;  /* 0x000000041f007844 */ /* 0x0001e20000000200 */
        /* <DEDUP_REMOVED lines=67> */
[----:B------:R-:W-:-:S02]  /*9c90*/  F2FP.F16.F32.PACK_AB R146, R149, R148 ;  /* 0x000000949592723e */ /* 0x000fc400000000ff */
[----:B------:R-:W-:Y:S02]  /*9ca0*/  F2FP.F16.F32.PACK_AB R147, R151, R150 ;  /* 0x000000969793723e */ /* 0x000fe400000000ff */
[----:B------:R-:W-:Y:S02]  /*9cb0*/  SHF.R.U64 R36, R36, 0x3, RZ ;  /* 0x0000000324247819 */ /* 0x000fe400000012ff */
[----:B------:R-:W-:Y:S01]  /*9cc0*/  SHF.R.U64 R84, R84, 0x3, RZ ;  /* 0x0000000354547819 */ /* 0x000fe200000012ff */
[----:B------:R1:W-:Y:S01]  /*9cd0*/  STSM.16.M88.4 [R35], R144 ;  /* 0x0000009023007844 */ /* 0x0003e20000000200 */
[----:B------:R-:W-:Y:S02]  /*9ce0*/  SHF.R.U64 R80, R80, 0x3, RZ ;  /* 0x0000000350507819 */ /* 0x000fe400000012ff */
[----:B------:R-:W-:Y:S01]  /*9cf0*/  LOP3.LUT R36, R36, R37, RZ, 0x3c, !PT ;  /* 0x0000002524247212 */ /* 0x000fe200078e3cff */
[--C-:B------:R-:W-:Y:S01]  /*9d00*/  IMAD.X R37, RZ, RZ, R111.reuse, P1 ;  /* 0x000000ffff257224 */ /* 0x100fe200008e066f */
[----:B------:R-:W-:Y:S01]  /*9d10*/  LOP3.LUT R84, R84, R85, RZ, 0x3c, !PT ;  /* 0x0000005554547212 */ /* 0x000fe200078e3cff */
[--C-:B------:R-:W-:Y:S01]  /*9d20*/  IMAD.X R85, RZ, RZ, R111.reuse, P4 ;  /* 0x000000ffff557224 */ /* 0x100fe200020e066f */
[----:B------:R-:W-:Y:S01]  /*9d30*/  LOP3.LUT R80, R80, R33, RZ, 0x3c, !PT ;  /* 0x0000002150507212 */ /* 0x000fe200078e3cff */
[----:B------:R-:W-:Y:S01]  /*9d40*/  IMAD.X R33, RZ, RZ, R111, P6 ;  /* 0x000000ffff217224 */ /* 0x000fe200030e066f */
[----:B------:R-:W-:Y:S06]  /*9d50*/  BAR.SYNC.DEFER_BLOCKING 0x1, 0x100 ;  /* 0x0044000000007b1d */ /* 0x000fec0000010000 */
[----:B------:R-:W-:Y:S05]  /*9d60*/  @P0 BRA `(.L_x_3426) ;  /* 0x0000000000cc0947 */ /* 0x000fea0003800000 */
[----:B------:R-:W0:Y:S01]  /*9d70*/  LDC R10, c[0x0][0xce8] ;  /* 0x00033a00ff0a7b82 */ /* 0x000e220000000800 */
[----:B-1----:R-:W-:Y:S01]  /*9d80*/  IMAD R4, RZ, RZ, -UR41 ;  /* 0x80000029ff047e24 */ /* 0x002fe2000f8e02ff */
[----:B------:R-:W-:Y:S02]  /*9d90*/  ULDC.64 UR8, c[0x0][0xc90] ;  /* 0x0003240000087ab9 */ /* 0x000fe40000000a00 */
        /* <DEDUP_REMOVED lines=32> */
[----:B------:R-:W-:Y:S01]  /*9fa0*/  IMAD.MOV R9, RZ, RZ, -R19 ;  /* 0x000000ffff097224 */ /* 0x000fe200078e0a13 */
[----:B------:R-:W-:Y:S01]  /*9fb0*/  LEA R11, P0, R4, UR4, 0x2 ;  /* 0x00000004040b7c11 */ /* 0x000fe2000f8010ff */
[----:B------:R-:W-:Y:S01]  /*9fc0*/  IMAD.IADD R5, R5, 0x1, R7 ;  /* 0x0000000105057824 */ /* 0x000fe200078e0207 */
[----:B------:R-:W-:Y:S02]  /*9fd0*/  ULDC UR4, c[0x0][0xb88] ;  /* 0x0002e20000047ab9 */ /* 0x000fe40000000800 */
[----:B------:R-:W-:Y:S01]  /*9fe0*/  IMAD R8, R10, UR4, RZ ;  /* 0x000000040a087c24 */ /* 0x000fe2000f8e02ff */
[----:B------:R-:W-:Y:S01]  /*9ff0*/  SHFL.IDX PT, R6, R11, 0x1, 0x1c1f ;  /* 0x003c1f000b067f89 */ /* 0x000fe200000e0000 */
[----:B------:R-:W-:Y:S02]  /*a000*/  LEA.HI.X R12, R4, UR5, R5, 0x2, P0 ;  /* 0x00000005040c7c11 */ /* 0x000fe400080f1405 */
[----:B------:R-:W-:Y:S01]  /*a010*/  ISETP.NE.AND P0, PT, R18, R9, PT ;  /* 0x000000091200720c */ /* 0x000fe20003f05270 */
[----:B------:R-:W-:Y:S01]  /*a020*/  SHFL.IDX PT, R4, R11, RZ, 0x1c1f ;  /* 0x001c1fff0b047589 */ /* 0x000fe200000e0000 */
[----:B------:R-:W-:-:S02]  /*a030*/  VIADD R9, R15, 0x8 ;  /* 0x000000080f097836 */ /* 0x000fc40000000000 */
[-C--:B------:R-:W-:Y:S01]  /*a040*/  ISETP.GE.OR P1, PT, R15, R8.reuse, P0 ;  /* 0x000000080f00720c */ /* 0x080fe20000726670 */
[----:B------:R-:W0:Y:S02]  /*a050*/  SHFL.IDX PT, R5, R12, RZ, 0x1c1f ;  /* 0x001c1fff0c057589 */ /* 0x000e2400000e0000 */
[----:B------:R-:W-:Y:S02]  /*a060*/  ISETP.GE.OR P0, PT, R9, R8, P0 ;  /* 0x000000080900720c */ /* 0x000fe40000706670 */
[----:B------:R-:W1:Y:S08]  /*a070*/  SHFL.IDX PT, R7, R12, 0x1, 0x1c1f ;  /* 0x003c1f000c077f89 */ /* 0x000e7000000e0000 */
[----:B0-----:R0:W-:Y:S04]  /*a080*/  @!P1 ST.E desc[UR38][R4.64], R3 ;  /* 0x0000000304009985 */ /* 0x0011e8000c101926 */
[----:B-1----:R0:W-:Y:S02]  /*a090*/  @!P0 ST.E desc[UR38][R6.64], R0 ;  /* 0x0000000006008985 */ /* 0x0021e4000c101926 */
.L_x_3426:
[----:B------:R-:W2:Y:S01]  /*a0a0*/  LDC R14, c[0x0][0xce8] ;  /* 0x00033a00ff0e7b82 */ /* 0x000ea20000000800 */
[----:B------:R-:W-:Y:S01]  /*a0b0*/  ULDC UR12, c[0x0][0xbc8] ;  /* 0x0002f200000c7ab9 */ /* 0x000fe20000000800 */
[----:B01----:R0:W5:Y:S04]  /*a0c0*/  LD.E.128 R4, desc[UR38][R20.64] ;  /* 0x0000002614047980 */ /* 0x003168000c101d00 */
[----:B------:R-:W5:Y:S02]  /*a0d0*/  LD.E.128 R108, desc[UR38][R110.64] ;  /* 0x000000266e6c7980 */ /* 0x000f64000c101d00 */
[----:B------:R-:W1:Y:S01]  /*a0e0*/  LDC R10, c[0x0][0xd38] ;  /* 0x00034e00ff0a7b82 */ /* 0x000e620000000800 */
[----:B------:R-:W-:Y:S01]  /*a0f0*/  ISETP.GE.AND P1, PT, R190, UR12, PT ;  /* 0x0000000cbe007c0c */ /* 0x000fe2000bf26270 */
[----:B------:R-:W-:Y:S01]  /*a100*/  IMAD R9, RZ, RZ, -UR41 ;  /* 0x80000029ff097e24 */ /* 0x000fe2000f8e02ff */
[----:B------:R-:W-:Y:S01]  /*a110*/  ULDC.64 UR8, c[0x0][0xbe8] ;  /* 0x0002fa0000087ab9 */ /* 0x000fe20000000a00 */
[----:B------:R-:W5:Y:S04]  /*a120*/  LD.E.128 R76, desc[UR38][R76.64] ;  /* 0x000000264c4c7980 */ /* 0x000f68000c101d00 */
[----:B------:R-:W3:Y:S01]  /*a130*/  LDC.64 R12, c[0x0][0xbe0] ;  /* 0x0002f800ff0c7b82 */ /* 0x000ee20000000a00 */
[----:B------:R-:W5:Y:S04]  /*a140*/  LD.E.128 R72, desc[UR38][R72.64] ;  /* 0x0000002648487980 */ /* 0x000f68000c101d00 */
[----:B------:R-:W5:Y:S01]  /*a150*/  LD.E.128 R68, desc[UR38][R68.64] ;  /* 0x0000002644447980 */ /* 0x000f62000c101d00 */
[----:B--2---:R-:W-:-:S03]  /*a160*/  ISETP.NE.AND P3, PT, R14, 0x1, PT ;  /* 0x000000010e00780c */ /* 0x004fc60003f65270 */
        /* <DEDUP_REMOVED lines=11> */
[----:B------:R-:W2:Y:S01]  /*a220*/  @P3 LDC R11, c[0x0][0xcf0] ;  /* 0x00033c00ff0b3b82 */ /* 0x000ea20000000800 */
[----:B------:R-:W-:Y:S01]  /*a230*/  IMAD.SHL.U32 R8, R8, 0x4, RZ ;  /* 0x0000000408087824 */ /* 0x000fe200078e00ff */
[----:B------:R-:W-:Y:S01]  /*a240*/  LOP3.LUT R3, R3, 0x2, R0, 0xe2, !PT ;  /* 0x0000000203037812 */ /* 0x000fe200078ee200 */
[----:B------:R-:W5:Y:S01]  /*a250*/  LD.E.128 R48, desc[UR38][R48.64] ;  /* 0x0000002630307980 */ /* 0x000f62000c101d00 */
[----:B------:R-:W-:Y:S01]  /*a260*/  ISETP.GE.AND P0, PT, R188, UR12, PT ;  /* 0x0000000cbc007c0c */ /* 0x000fe2000bf06270 */
[----:B-1----:R-:W-:Y:S01]  /*a270*/  IMAD R28, R10, R9, UR43 ;  /* 0x0000002b0a1c7e24 */ /* 0x002fe2000f8e0209 */
[----:B------:R-:W-:Y:S01]  /*a280*/  LOP3.LUT R3, R8, 0x4, R3, 0xe2, !PT ;  /* 0x0000000408037812 */ /* 0x000fe200078ee203 */
[----:B------:R-:W-:Y:S01]  /*a290*/  IMAD R0, R211, 0x20, R213 ;  /* 0x00000020d3007824 */ /* 0x000fe200078e02d5 */
[----:B------:R-:W-:Y:S01]  /*a2a0*/  SEL R8, RZ, 0xffffffff, P0 ;  /* 0xffffffffff087807 */ /* 0x000fe20000000000 */
[----:B------:R-:W5:Y:S02]  /*a2b0*/  LD.E.128 R40, desc[UR38][R40.64] ;  /* 0x0000002628287980 */ /* 0x000f64000c101d00 */
[----:B------:R-:W-:-:S02]  /*a2c0*/  IMAD R15, R28, 0x40, R0 ;  /* 0x000000401c0f7824 */ /* 0x000fc400078e0200 */
[----:B------:R-:W-:Y:S01]  /*a2d0*/  IMAD.SHL.U32 R8, R8, 0x8, RZ ;  /* 0x0000000808087824 */ /* 0x000fe200078e00ff */
[----:B------:R-:W-:Y:S01]  /*a2e0*/  ISETP.GE.AND P1, PT, R187, UR12, PT ;  /* 0x0000000cbb007c0c */ /* 0x000fe2000bf26270 */
[----:B------:R-:W5:Y:S01]  /*a2f0*/  LD.E.128 R36, desc[UR38][R36.64] ;  /* 0x0000002624247980 */ /* 0x000f62000c101d00 */
[----:B0-----:R-:W-:Y:S02]  /*a300*/  @P3 IMAD.HI.U32 R0, R15, R20, RZ ;  /* 0x000000140f003227 */ /* 0x001fe400078e00ff */
[----:B------:R-:W-:Y:S01]  /*a310*/  LOP3.LUT R3, R8, 0x8, R3, 0xe2, !PT ;  /* 0x0000000808037812 */ /* 0x000fe200078ee203 */
[----:B------:R-:W-:Y:S01]  /*a320*/  UIMAD UR6, UR10, UR8, URZ ;  /* 0x000000080a0672a4 */ /* 0x000fe2000f8e023f */
[----:B------:R-:W-:Y:S01]  /*a330*/  IMAD.MOV.U32 R8, RZ, RZ, R15 ;  /* 0x000000ffff087224 */ /* 0x000fe200078e000f */
[----:B------:R-:W5:Y:S01]  /*a340*/  LD.E.128 R32, desc[UR38][R32.64] ;  /* 0x0000002620207980 */ /* 0x000f62000c101d00 */
[----:B--2---:R-:W-:-:S03]  /*a350*/  @P3 SHF.R.U32.HI R8, RZ, R11, R0 ;  /* 0x0000000bff083219 */ /* 0x004fc60000011600 */
[----:B------:R-:W5:Y:S01]  /*a360*/  LD.E.128 R84, desc[UR38][R84.64] ;  /* 0x0000002654547980 */ /* 0x000f62000c101d00 */
[----:B------:R-:W-:Y:S01]  /*a370*/  SEL R0, RZ, 0xffffffff, P1 ;  /* 0xffffffffff007807 */ /* 0x000fe20000800000 */
[----:B------:R-:W-:Y:S01]  /*a380*/  UIMAD.WIDE.U32 UR4, UR7, UR8, URZ ;  /* 0x00000008070472a5 */ /* 0x000fe2000f8e003f */
[--C-:B------:R-:W-:Y:S01]  /*a390*/  SHF.R.S32.HI R11, RZ, 0x1f, R8.reuse ;  /* 0x0000001fff0b7819 */ /* 0x100fe20000011408 */
[----:B------:R-:W-:Y:S01]  /*a3a0*/  UIMAD UR6, UR7, UR9, UR6 ;  /* 0x00000009070672a4 */ /* 0x000fe2000f8e0206 */
[----:B------:R-:W-:Y:S01]  /*a3b0*/  ISETP.GE.AND P0, PT, R186, UR12, PT ;  /* 0x0000000cba007c0c */ /* 0x000fe2000bf06270 */
[----:B------:R-:W-:Y:S01]  /*a3c0*/  IMAD.SHL.U32 R0, R0, 0x10, RZ ;  /* 0x0000001000007824 */ /* 0x000fe200078e00ff */
[----:B------:R-:W-:Y:S01]  /*a3d0*/  ULDC.64 UR8, c[0x0][0xbf0] ;  /* 0x0002fc0000087ab9 */ /* 0x000fe20000000a00 */
[----:B------:R-:W-:Y:S01]  /*a3e0*/  UIADD3 UR5, UR5, UR6, URZ ;  /* 0x0000000605057290 */ /* 0x000fe2000fffe03f */
[----:B------:R-:W-:Y:S01]  /*a3f0*/  IMAD.MOV R10, RZ, RZ, -R8 ;  /* 0x000000ffff0a7224 */ /* 0x000fe200078e0a08 */
[----:B------:R-:W-:Y:S01]  /*a400*/  UIMAD UR6, UR11, UR8, URZ ;  /* 0x000000080b0672a4 */ /* 0x000fe2000f8e023f */
[----:B------:R-:W-:Y:S01]  /*a410*/  SEL R9, RZ, 0xffffffff, P0 ;  /* 0xffffffffff097807 */ /* 0x000fe20000000000 */
[----:B---3--:R-:W-:Y:S01]  /*a420*/  IMAD R11, R11, R12, RZ ;  /* 0x0000000c0b0b7224 */ /* 0x008fe200078e02ff */
[----:B------:R-:W-:Y:S01]  /*a430*/  LOP3.LUT R0, R0, 0x10, R3, 0xe2, !PT ;  /* 0x0000001000007812 */ /* 0x000fe200078ee203 */
[----:B------:R-:W-:Y:S01]  /*a440*/  IMAD R3, R14, R10, R15 ;  /* 0x0000000a0e037224 */ /* 0x000fe200078e020f */
[----:B------:R-:W-:Y:S01]  /*a450*/  UIMAD UR6, UR42, UR9, UR6 ;  /* 0x000000092a0672a4 */ /* 0x000fe2000f8e0206 */
[----:B------:R-:W-:Y:S01]  /*a460*/  IMAD R13, R8, R13, R11 ;  /* 0x0000000d080d7224 */ /* 0x000fe200078e020b */
[----:B------:R-:W-:Y:S01]  /*a470*/  UIMAD.WIDE.U32 UR42, UR42, UR8, UR4 ;  /* 0x000000082a2a72a5 */ /* 0x000fe2000f8e0004 */
[----:B------:R-:W-:Y:S01]  /*a480*/  IMAD.SHL.U32 R11, R9, 0x20, RZ ;  /* 0x00000020090b7824 */ /* 0x000fe200078e00ff */
[----:B------:R-:W-:Y:S01]  /*a490*/  ISETP.GE.AND P0, PT, R215, UR12, PT ;  /* 0x0000000cd7007c0c */ /* 0x000fe2000bf06270 */
[----:B------:R-:W-:Y:S01]  /*a4a0*/  ULDC.64 UR4, c[0x0][0xbd8] ;  /* 0x0002f60000047ab9 */ /* 0x000fe20000000a00 */
[----:B------:R-:W-:Y:S01]  /*a4b0*/  SHF.R.S32.HI R10, RZ, 0x1f, R3 ;  /* 0x0000001fff0a7819 */ /* 0x000fe20000011403 */
[----:B------:R-:W-:Y:S01]  /*a4c0*/  UIADD3 UR43, UR43, UR6, URZ ;  /* 0x000000062b2b7290 */ /* 0x000fe2000fffe03f */
[----:B------:R-:W-:Y:S01]  /*a4d0*/  LOP3.LUT R0, R11, 0x20, R0, 0xe2, !PT ;  /* 0x000000200b007812 */ /* 0x000fe200078ee200 */
[----:B------:R-:W5:Y:S01]  /*a4e0*/  LD.E.128 R80, desc[UR38][R80.64] ;  /* 0x0000002650507980 */ /* 0x000f62000c101d00 */
[----:B------:R-:W-:Y:S01]  /*a4f0*/  SEL R11, RZ, 0x40, P0 ;  /* 0x00000040ff0b7807 */ /* 0x000fe20000000000 */
[----:B------:R-:W-:Y:S01]  /*a500*/  IMAD R10, R10, UR4, RZ ;  /* 0x000000040a0a7c24 */ /* 0x000fe2000f8e02ff */
[----:B------:R-:W-:Y:S01]  /*a510*/  ULDC.64 UR6, c[0x0][0xb80] ;  /* 0x0002e00000067ab9 */ /* 0x000fe20000000a00 */
[----:B------:R-:W5:Y:S01]  /*a520*/  LD.E.128 R88, desc[UR38][R88.64] ;  /* 0x0000002658587980 */ /* 0x000f62000c101d00 */
[----:B------:R-:W-:Y:S01]  /*a530*/  IMAD.WIDE.U32 R8, R8, R12, UR42 ;  /* 0x0000002a08087e25 */ /* 0x000fe2000f8e000c */
        /* <DEDUP_REMOVED lines=48> */
[-C--:B--2---:R-:W-:Y:S02]  /*a840*/  @!P1 LEA R12, P6, R186, R10.reuse, 0x1 ;  /* 0x0000000aba0c9211 */ /* 0x084fe400078c08ff */
        /* <DEDUP_REMOVED lines=9> */
.L_x_3428:
[----:B------:R-:W-:Y:S05]  /*a8e0*/  BSYNC B0 ;  /* 0x0000000000007941 */ /* 0x000fea0003800000 */
.L_x_3427:
[----:B---3-5:R-:W-:Y:S01]  /*a8f0*/  VIADD R4, R28, 0x20 ;  /* 0x000000201c047836 */ /* 0x028fe20000000000 */
[----:B------:R3:W4:Y:S01]  /*a900*/  SHFL.IDX PT, R7, R27, 0x1, 0x181f ;  /* 0x00381f001b077f89 */ /* 0x00072200000e0000 */
[----:B------:R-:W-:Y:S03]  /*a910*/  BSSY B0, `(.L_x_3429) ;  /* 0x0000023000007945 */ /* 0x000fe60003800000 */
[----:B------:R-:W-:Y:S01]  /*a920*/  ISETP.GE.AND P0, PT, R4, R29, PT ;  /* 0x0000001d0400720c */ /* 0x000fe20003f06270 */
[----:B------:R3:W0:-:S12]  /*a930*/  SHFL.IDX PT, R6, R26, 0x1, 0x181f ;  /* 0x00381f001a067f89 */ /* 0x00061800000e0000 */
[----:B---3--:R-:W-:Y:S05]  /*a940*/  @P0 BRA `(.L_x_3430) ;  /* 0x00000000007c0947 */ /* 0x008fea0003800000 */
[----:B------:R-:W-:Y:S02]  /*a950*/  ISETP.GE.AND P2, PT, R190, UR12, PT ;  /* 0x0000000cbe007c0c */ /* 0x000fe4000bf46270 */
[----:B------:R-:W-:Y:S02]  /*a960*/  ISETP.GE.AND P3, PT, R17, UR12, PT ;  /* 0x0000000c11007c0c */ /* 0x000fe4000bf66270 */
[----:B------:R-:W-:Y:S02]  /*a970*/  ISETP.GE.AND P5, PT, R189, UR12, PT ;  /* 0x0000000cbd007c0c */ /* 0x000fe4000bfa6270 */
[----:B------:R-:W-:Y:S02]  /*a980*/  ISETP.GE.AND P4, PT, R188, UR12, PT ;  /* 0x0000000cbc007c0c */ /* 0x000fe4000bf86270 */
[----:B------:R-:W-:-:S05]  /*a990*/  LOP3.LUT P1, RZ, R0, 0x40, RZ, 0xc0, !PT ;  /* 0x0000004000ff7812 */ /* 0x000fca000782c0ff */
[CC--:B0-----:R-:W-:Y:S02]  /*a9a0*/  @!P2 LEA R8, P0, R190.reuse, R6.reuse, 0x1 ;  /* 0x00000006be08a211 */ /* 0x0c1fe400078008ff */
[----:B----4-:R-:W-:Y:S02]  /*a9b0*/  @!P3 IMAD.WIDE R4, R17, 0x2, R6 ;  /* 0x000000021104b825 */ /* 0x010fe400078e0206 */
[-C--:B------:R-:W-:Y:S02]  /*a9c0*/  @!P2 LEA.HI.X R9, R190, R7.reuse, R224, 0x1, P0 ;  /* 0x00000007be09a211 */ /* 0x080fe400000f0ce0 */
[----:B-1----:R-:W-:Y:S01]  /*a9d0*/  @!P5 LEA R10, P0, R189, R6, 0x1 ;  /* 0x00000006bd0ad211 */ /* 0x002fe200078008ff */
[----:B------:R0:W-:Y:S01]  /*a9e0*/  @!P3 ST.E.128 desc[UR38][R4.64], R76 ;  /* 0x0000004c0400b985 */ /* 0x0001e2000c101d26 */
[----:B------:R-:W-:Y:S02]  /*a9f0*/  ISETP.GE.AND P3, PT, R187, UR12, PT ;  /* 0x0000000cbb007c0c */ /* 0x000fe4000bf66270 */
[----:B--2---:R-:W-:Y:S01]  /*aa00*/  @!P5 LEA.HI.X R11, R189, R7, R223, 0x1, P0 ;  /* 0x00000007bd0bd211 */ /* 0x004fe200000f0cdf */
        /* <DEDUP_REMOVED lines=8> */
[-C--:B0-----:R-:W-:Y:S02]  /*aa90*/  @!P2 LEA R4, P6, R186, R6.reuse, 0x1 ;  /* 0x00000006ba04a211 */ /* 0x081fe400078c08ff */
        /* <DEDUP_REMOVED lines=10> */
.L_x_3430:
[----:B------:R-:W-:Y:S05]  /*ab40*/  BSYNC B0 ;  /* 0x0000000000007941 */ /* 0x000fea0003800000 */
.L_x_3429:
[----:B------:R-:W5:Y:S02]  /*ab50*/  LDC R0, c[0x0][0xd34] ;  /* 0x00034d00ff007b82 */ /* 0x000f640000000800 */
[----:B-----5:R-:W-:-:S13]  /*ab60*/  ISETP.LE.AND P0, PT, R0, UR40, PT ;  /* 0x0000002800007c0c */ /* 0x020fda000bf03270 */
[----:B------:R-:W-:Y:S05]  /*ab70*/  @!P0 BRA `(.L_x_3431) ;  /* 0xffffff6400148947 */ /* 0x000fea000383ffff */
[----:B------:R-:W-:Y:S05]  /*ab80*/  EXIT ;  /* 0x000000000000794d */ /* 0x000fea0003800000 */
.L_x_3399:
        /* <DEDUP_REMOVED lines=8> */
[----:B------:R0:W-:Y:S07]  /*ac10*/  STL [R1+0x8], R3 ;  /* 0x0000080301007387 */ /* 0x0001ee0000100800 */
[----:B------:R-:W-:Y:S05]  /*ac20*/  @P0 BRA `(.L_x_3432) ;  /* 0x0000005800500947 */ /* 0x000fea0003800000 */
[----:B------:R-:W1:Y:S01]  /*ac30*/  S2UR UR4, SR_CgaCtaId ;  /* 0x00000000000479c3 */ /* 0x000e620000008800 */
[C---:B------:R-:W-:Y:S01]  /*ac40*/  IMAD.SHL.U32 R2, R0.reuse, 0x8, RZ ;  /* 0x0000000800027824 */ /* 0x040fe200078e00ff */
[----:B------:R-:W-:Y:S01]  /*ac50*/  LOP3.LUT R5, R0, 0x7f, RZ, 0xc0, !PT ;  /* 0x0000007f00057812 */ /* 0x000fe200078ec0ff */
[----:B------:R-:W-:Y:S01]  /*ac60*/  UMOV UR36, 0x400 ;  /* 0x0000040000247882 */ /* 0x000fe20000000000 */
[----:B------:R-:W-:Y:S01]  /*ac70*/  IMAD.MOV.U32 R19, RZ, RZ, RZ ;  /* 0x000000ffff137224 */ /* 0x000fe200078e00ff */
[----:B------:R-:W-:Y:S01]  /*ac80*/  ULDC.64 UR40, c[0x0][0x198] ;  /* 0x0000660000287ab9 */ /* 0x000fe20000000a00 */
[C---:B0-----:R-:W-:Y:S01]  /*ac90*/  LOP3.LUT R3, R2.reuse, 0x1f8, RZ, 0xc0, !PT ;  /* 0x000001f802037812 */ /* 0x041fe200078ec0ff */
[----:B------:R-:W-:Y:S01]  /*aca0*/  ULDC UR37, c[0x0][0xc] ;  /* 0x0000030000257ab9 */ /* 0x000fe20000000800 */
[----:B------:R-:W-:Y:S02]  /*acb0*/  LOP3.LUT R2, R2, 0x38, RZ, 0xc0, !PT ;  /* 0x0000003802027812 */ /* 0x000fe400078ec0ff */
        /* <DEDUP_REMOVED lines=8> */
[----:B------:R-:W-:Y:S01]  /*ad40*/  LEA R4, R3, UR36, 0x1 ;  /* 0x0000002403047c11 */ /* 0x000fe2000f8e08ff */
[----:B------:R-:W-:-:S04]  /*ad50*/  IMAD.U32 R3, RZ, RZ, UR5 ;  /* 0x00000005ff037e24 */ /* 0x000fc8000f8e00ff */
[----:B------:R0:W-:Y:S04]  /*ad60*/  STL [R1+0x4], R4 ;  /* 0x0000040401007387 */ /* 0x0001e80000100800 */
[----:B------:R1:W-:Y:S04]  /*ad70*/  STL [R1+0x24], R3 ;  /* 0x0000240301007387 */ /* 0x0003e80000100800 */
[----:B------:R2:W-:Y:S01]  /*ad80*/  STL [R1+0x8], R0 ;  /* 0x0000080001007387 */ /* 0x0005e20000100800 */
[----:B0-----:R-:W-:-:S03]  /*ad90*/  LOP3.LUT R4, R2, 0x80, RZ, 0xfc, !PT ;  /* 0x0000008002047812 */ /* 0x001fc600078efcff */
[----:B------:R0:W-:Y:S01]  /*ada0*/  STL [R1+0x50], RZ ;  /* 0x000050ff01007387 */ /* 0x0001e20000100800 */
[C---:B------:R-:W-:Y:S02]  /*adb0*/  LOP3.LUT R4, R2.reuse, 0x140, RZ, 0xfc, !PT ;  /* 0x0000014002047812 */ /* 0x040fe400078efcff */
[C---:B-1----:R-:W-:Y:S02]  /*adc0*/  LOP3.LUT R3, R2.reuse, 0xc0, RZ, 0xfc, !PT ;  /* 0x000000c002037812 */ /* 0x042fe400078efcff */
[C---:B------:R-:W-:Y:S02]  /*add0*/  LOP3.LUT R3, R2.reuse, 0x180, RZ, 0xfc, !PT ;  /* 0x0000018002037812 */ /* 0x040fe400078efcff */
[C---:B--2---:R-:W-:Y:S02]  /*ade0*/  LOP3.LUT R0, R2.reuse, 0x40, RZ, 0xfc, !PT ;  /* 0x0000004002007812 */ /* 0x044fe400078efcff */
[C---:B------:R-:W-:Y:S02]  /*adf0*/  LOP3.LUT R0, R2.reuse, 0x100, RZ, 0xfc, !PT ;  /* 0x0000010002007812 */ /* 0x040fe400078efcff */
[----:B0-----:R-:W-:-:S07]  /*ae00*/  LOP3.LUT R0, R2, 0x1c0, RZ, 0xfc, !PT ;  /* 0x000001c002007812 */ /* 0x001fce00078efcff */
.L_x_3528:
        /* <DEDUP_REMOVED lines=12> */
[----:B------:R-:W2:Y:S08]  /*aed0*/  @P0 LDC R2, c[0x0][0xd3c] ;  /* 0x00034f00ff020b82 */ /* 0x000eb00000000800 */
[----:B------:R-:W0:Y:S01]  /*aee0*/  @P0 LDC R0, c[0x0][0xd40] ;  /* 0x00035000ff000b82 */ /* 0x000e220000000800 */
[----:B--2---:R-:W-:-:S04]  /*aef0*/  @P0 IMAD.HI.U32 R2, R3, R2, RZ ;  /* 0x0000000203020227 */ /* 0x004fc800078e00ff */
[----:B------:R-:W-:Y:S01]  /*af00*/  IMAD.MOV.U32 R4, RZ, RZ, R3 ;  /* 0x000000ffff047224 */ /* 0x000fe200078e0003 */
[----:B0-----:R-:W-:Y:S02]  /*af10*/  @P0 SHF.R.U32.HI R4, RZ, R0, R2 ;  /* 0x00000000ff040219 */ /* 0x001fe40000011602 */
[----:B-1----:R-:W-:-:S03]  /*af20*/  ISETP.NE.AND P0, PT, R17, 0x1, PT ;  /* 0x000000011100780c */ /* 0x002fc60003f05270 */
[----:B------:R-:W-:Y:S01]  /*af30*/  IMAD.MOV.U32 R5, RZ, RZ, R4 ;  /* 0x000000ffff057224 */ /* 0x000fe200078e0004 */
[----:B------:R-:W-:Y:S09]  /*af40*/  STL [R1+0x14], R4 ;  /* 0x0000140401007387 */ /* 0x000ff20000100800 */
[----:B------:R-:W0:Y:S02]  /*af50*/  @P0 LDC.64 R2, c[0x0][0xd48] ;  /* 0x00035200ff020b82 */ /* 0x000e240000000a00 */
[----:B0-----:R-:W-:-:S05]  /*af60*/  @P0 IMAD.HI.U32 R2, R4, R2, RZ ;  /* 0x0000000204020227 */ /* 0x001fca00078e00ff */
[----:B------:R-:W-:Y:S02]  /*af70*/  @P0 SHF.R.U32.HI R5, RZ, R3, R2 ;  /* 0x00000003ff050219 */ /* 0x000fe40000011602 */
[----:B------:R-:W-:-:S03]  /*af80*/  PLOP3.LUT P0, PT, PT, PT, UP0, 0x80, 0x0 ;  /* 0x000000000000781c */ /* 0x000fc60003f0f008 */
[----:B------:R-:W-:Y:S01]  /*af90*/  IMAD.MOV R0, RZ, RZ, -R5 ;  /* 0x000000ffff007224 */ /* 0x000fe200078e0a05 */
[----:B------:R-:W-:Y:S03]  /*afa0*/  STL [R1+0x10], R5 ;  /* 0x0000100501007387 */ /* 0x000fe60000100800 */
[----:B------:R-:W-:Y:S02]  /*afb0*/  IMAD R17, R17, R0, R4 ;  /* 0x0000000011117224 */ /* 0x000fe400078e0204 */
[----:B------:R-:W0:Y:S02]  /*afc0*/  LDC R0, c[0x0][0x2f0] ;  /* 0x0000bc00ff007b82 */ /* 0x000e240000000800 */
[----:B0-----:R-:W-:-:S04]  /*afd0*/  IMAD R2, R0, UR4, RZ ;  /* 0x0000000400027c24 */ /* 0x001fc8000f8e02ff */
[----:B------:R-:W-:Y:S01]  /*afe0*/  VIADD R0, R2, 0x3f ;  /* 0x0000003f02007836 */ /* 0x000fe20000000000 */
[----:B------:R0:W-:Y:S04]  /*aff0*/  STL [R1+0x4c], R2 ;  /* 0x00004c0201007387 */ /* 0x0001e80000100800 */
[----:B0-----:R-:W-:-:S04]  /*b000*/  SHF.R.S32.HI R2, RZ, 0x1f, R0 ;  /* 0x0000001fff027819 */ /* 0x001fc80000011400 */
        /* <DEDUP_REMOVED lines=20> */
.L_x_3433:
        /* <DEDUP_REMOVED lines=20> */
.L_x_3435:
        /* <DEDUP_REMOVED lines=15> */
.L_x_3434:
[----:B------:R-:W2:Y:S01]  /*b380*/  LDL R2, [R1+0x20] ;  /* 0x0000200001027983 */ /* 0x000ea20000100800 */
[----:B------:R-:W-:-:S03]  /*b390*/  ULDC.64 UR4, c[0x0][0xaf0] ;  /* 0x0002bc0000047ab9 */ /* 0x000fc60000000a00 */
[----:B0-----:R-:W3:Y:S01]  /*b3a0*/  LDL R0, [R1+0x10] ;  /* 0x0000100001007983 */ /* 0x001ee20000100800 */
[----:B------:R-:W-:-:S04]  /*b3b0*/  ISETP.NE.U32.AND P0, PT, RZ, UR4, PT ;  /* 0x00000004ff007c0c */ /* 0x000fc8000bf05070 */
[----:B------:R-:W-:Y:S01]  /*b3c0*/  ISETP.NE.AND.EX P0, PT, RZ, UR5, PT, P0 ;  /* 0x00000005ff007c0c */ /* 0x000fe2000bf05300 */
[----:B--2---:R-:W-:-:S12]  /*b3d0*/  IMAD.MOV.U32 R16, RZ, RZ, R2 ;  /* 0x000000ffff107224 */ /* 0x004fd800078e0002 */
[----:B------:R-:W0:Y:S01]  /*b3e0*/  @P0 LDC.64 R2, c[0x0][0xaf0] ;  /* 0x0002bc00ff020b82 */ /* 0x000e220000000a00 */
[----:B---3--:R-:W-:Y:S02]  /*b3f0*/  IMAD.MOV.U32 R7, RZ, RZ, R0 ;  /* 0x000000ffff077224 */ /* 0x008fe400078e0000 */
[----:B0-----:R-:W-:-:S05]  /*b400*/  @P0 IMAD.WIDE R2, R0, 0x4, R2 ;  /* 0x0000000400020825 */ /* 0x001fca00078e0202 */
[----:B------:R0:W2:Y:S01]  /*b410*/  @P0 LDG.E R7, desc[UR38][R2.64] ;  /* 0x0000002602070981 */ /* 0x0000a2000c1e1900 */
[----:B------:R-:W-:Y:S01]  /*b420*/  VIADD R9, R16, 0xffffffff ;  /* 0xffffffff10097836 */ /* 0x000fe20000000000 */
[----:B------:R-:W-:Y:S01]  /*b430*/  UMOV UR4, 0xffffffff ;  /* 0xffffffff00047882 */ /* 0x000fe20000000000 */
[----:B------:R-:W-:Y:S01]  /*b440*/  LOP3.LUT R18, R18, 0xfffffffe, RZ, 0xc0, !PT ;  /* 0xfffffffe12127812 */ /* 0x000fe200078ec0ff */
[----:B0-----:R-:W0:Y:S02]  /*b450*/  LDC.64 R2, c[0x0][0x418] ;  /* 0x00010600ff027b82 */ /* 0x001e240000000a00 */
[----:B0-----:R-:W-:-:S04]  /*b460*/  ISETP.NE.U32.AND P0, PT, R2, RZ, PT ;  /* 0x000000ff0200720c */ /* 0x001fc80003f05070 */
[----:B------:R-:W-:-:S13]  /*b470*/  ISETP.NE.AND.EX P1, PT, R3, RZ, PT, P0 ;  /* 0x000000ff0300720c */ /* 0x000fda0003f25300 */
[----:B------:R-:W-:Y:S02]  /*b480*/  @P1 LOP3.LUT R18, R18, 0x1, RZ, 0xfc, !PT ;  /* 0x0000000112121812 */ /* 0x000fe400078efcff */
[----:B--2---:R-:W-:Y:S01]  /*b490*/  SHF.R.S32.HI R8, RZ, 0x1f, R7 ;  /* 0x0000001fff087819 */ /* 0x004fe20000011407 */
[----:B------:R0:W-:Y:S01]  /*b4a0*/  STL [R1], R7 ;  /* 0x0000000701007387 */ /* 0x0001e20000100800 */
[----:B------:R-:W-:-:S03]  /*b4b0*/  SEL R16, R7, RZ, !P1 ;  /* 0x000000ff07107207 */ /* 0x000fc60004800000 */
[----:B------:R0:W-:Y:S04]  /*b4c0*/  STL [R1+0x1c], R9 ;  /* 0x00001c0901007387 */ /* 0x0001e80000100800 */
[----:B------:R0:W-:Y:S01]  /*b4d0*/  STL [R1+0xc], R8 ;  /* 0x00000c0801007387 */ /* 0x0001e20000100800 */
[----:B------:R-:W-:Y:S05]  /*b4e0*/  BRA.DIV UR4, `(.L_x_3436) ;  /* 0x0000005604647947 */ /* 0x000fea000b800000 */
[----:B------:R-:W1:Y:S02]  /*b4f0*/  S2R R0, SR_TID.X ;  /* 0x0000000000007919 */ /* 0x000e640000002100 */
[----:B-1----:R-:W-:-:S04]  /*b500*/  SHF.R.U32.HI R0, RZ, 0x5, R0 ;  /* 0x00000005ff007819 */ /* 0x002fc80000011600 */
[----:B------:R-:W-:-:S05]  /*b510*/  LOP3.LUT R0, R0, 0x3, RZ, 0xc0, !PT ;  /* 0x0000000300007812 */ /* 0x000fca00078ec0ff */
[----:B------:R1:W2:Y:S02]  /*b520*/  SHFL.IDX PT, R14, R0, RZ, 0x1f ;  /* 0x00001fff000e7589 */ /* 0x0002a400000e0000 */
.L_x_3543:
        /* <DEDUP_REMOVED lines=8> */
.L_x_3546:
[----:B------:R-:W-:Y:S05]  /*b5b0*/  @!P6 BRA `(.L_x_3437) ;  /* 0x0000000000e4e947 */ /* 0x000fea0003800000 */
[----:B------:R2:W-:Y:S01]  /*b5c0*/  STL [R1+0x40], R9 ;  /* 0x0000400901007387 */ /* 0x0005e20000100800 */
[----:B------:R-:W-:Y:S01]  /*b5d0*/  IMAD.MOV.U32 R16, RZ, RZ, R7 ;  /* 0x000000ffff107224 */ /* 0x000fe200078e0007 */
[----:B------:R-:W-:Y:S06]  /*b5e0*/  @!P1 BRA `(.L_x_3439) ;  /* 0x0000000000489947 */ /* 0x000fec0003800000 */
[----:B------:R-:W3:Y:S01]  /*b5f0*/  LDC R6, c[0x0][0x43c] ;  /* 0x00010f00ff067b82 */ /* 0x000ee20000000800 */
[----:B------:R-:W-:Y:S01]  /*b600*/  ULDC.64 UR4, c[0x0][0x428] ;  /* 0x00010a0000047ab9 */ /* 0x000fe20000000a00 */
[----:B---3--:R-:W-:-:S13]  /*b610*/  ISETP.NE.AND P0, PT, R6, 0x1, PT ;  /* 0x000000010600780c */ /* 0x008fda0003f05270 */
[----:B------:R-:W1:Y:S02]  /*b620*/  @P0 LDC.64 R4, c[0x0][0x440] ;  /* 0x00011000ff040b82 */ /* 0x000e640000000a00 */
[----:B-1----:R-:W-:-:S04]  /*b630*/  @P0 IMAD.HI.U32 R0, R9, R4, RZ ;  /* 0x0000000409000227 */ /* 0x002fc800078e00ff */
[----:B------:R-:W-:Y:S01]  /*b640*/  IMAD.MOV.U32 R4, RZ, RZ, R9 ;  /* 0x000000ffff047224 */ /* 0x000fe200078e0009 */
[----:B------:R-:W-:-:S04]  /*b650*/  @P0 SHF.R.U32.HI R4, RZ, R5, R0 ;  /* 0x00000005ff040219 */ /* 0x000fc80000011600 */
[--C-:B------:R-:W-:Y:S01]  /*b660*/  SHF.R.S32.HI R5, RZ, 0x1f, R4.reuse ;  /* 0x0000001fff057819 */ /* 0x100fe20000011404 */
[----:B------:R-:W-:-:S04]  /*b670*/  IMAD.MOV R0, RZ, RZ, -R4 ;  /* 0x000000ffff007224 */ /* 0x000fc800078e0a04 */
[----:B------:R-:W-:Y:S02]  /*b680*/  IMAD R0, R6, R0, R9 ;  /* 0x0000000006007224 */ /* 0x000fe400078e0209 */
[----:B------:R-:W-:-:S03]  /*b690*/  IMAD.WIDE.U32 R4, R7, UR4, R4 ;  /* 0x0000000407047c25 */ /* 0x000fc6000f8e0004 */
[----:B------:R1:W-:Y:S01]  /*b6a0*/  STL [R1+0x40], R0 ;  /* 0x0000400001007387 */ /* 0x0003e20000100800 */
[----:B------:R-:W-:Y:S01]  /*b6b0*/  LEA R2, P0, R4, R2, 0x2 ;  /* 0x0000000204027211 */ /* 0x000fe200078010ff */
[----:B-1----:R-:W-:-:S04]  /*b6c0*/  IMAD R0, R8, UR4, RZ ;  /* 0x0000000408007c24 */ /* 0x002fc8000f8e02ff */
[----:B------:R-:W-:-:S04]  /*b6d0*/  IMAD R0, R7, UR5, R0 ;  /* 0x0000000507007c24 */ /* 0x000fc8000f8e0200 */
[----:B------:R-:W-:-:S05]  /*b6e0*/  IMAD.IADD R0, R5, 0x1, R0 ;  /* 0x0000000105007824 */ /* 0x000fca00078e0200 */
[----:B------:R-:W-:-:S05]  /*b6f0*/  LEA.HI.X R3, R4, R3, R0, 0x2, P0 ;  /* 0x0000000304037211 */ /* 0x000fca00000f1400 */
[----:B------:R3:W5:Y:S02]  /*b700*/  LDG.E R16, desc[UR38][R2.64] ;  /* 0x0000002602107981 */ /* 0x000764000c1e1900 */
.L_x_3439:
[----:B---3--:R-:W3:Y:S01]  /*b710*/  LDL R2, [R1+0x8] ;  /* 0x0000080001027983 */ /* 0x008ee20000100800 */
[----:B-1----:R-:W-:Y:S02]  /*b720*/  LEA R0, R19, UR36, 0x3 ;  /* 0x0000002413007c11 */ /* 0x002fe4000f8e18ff */
[----:B---3--:R-:W-:-:S04]  /*b730*/  SHF.L.U32 R2, R2, 0x1f, RZ ;  /* 0x0000001f02027819 */ /* 0x008fc800000006ff */
[----:B------:R-:W1:Y:S02]  /*b740*/  SYNCS.PHASECHK.TRANS64.TRYWAIT P0, [R0+URZ+0x38840], R2 ;  /* 0x03884002000075a7 */ /* 0x000e64000800017f */
[----:B-1----:R-:W-:Y:S05]  /*b750*/  @!P0 BRA `(.L_x_3440) ;  /* 0x00000054001c8947 */ /* 0x002fea0003800000 */
.L_x_3547:
[----:B------:R-:W3:Y:S02]  /*b760*/  S2R R3, SR_TID.X ;  /* 0x0000000000037919 */ /* 0x000ee40000002100 */
[----:B---3--:R-:W-:-:S04]  /*b770*/  LOP3.LUT R3, R3, 0x7f, RZ, 0xc0, !PT ;  /* 0x0000007f03037812 */ /* 0x008fc800078ec0ff */
[----:B------:R-:W-:-:S13]  /*b780*/  ISETP.NE.AND P0, PT, R3, RZ, PT ;  /* 0x000000ff0300720c */ /* 0x000fda0003f05270 */
[----:B------:R-:W-:Y:S05]  /*b790*/  @P0 BRA `(.L_x_3441) ;  /* 0x00000000001c0947 */ /* 0x000fea0003800000 */
[----:B------:R-:W3:Y:S01]  /*b7a0*/  S2R R3, SR_TID.X ;  /* 0x0000000000037919 */ /* 0x000ee20000002100 */
[----:B-1----:R-:W-:-:S04]  /*b7b0*/  IMAD.MOV.U32 R2, RZ, RZ, 0x2000 ;  /* 0x00002000ff027424 */ /* 0x002fc800078e00ff */
[----:B------:R4:W-:Y:S01]  /*b7c0*/  SYNCS.ARRIVE.TRANS64 RZ, [R0+URZ+0x38830], R2 ;  /* 0x0388300200ff79a7 */ /* 0x0009e2000800003f */
[----:B---3--:R-:W-:-:S04]  /*b7d0*/  LOP3.LUT R3, R3, 0x1f, RZ, 0xc0, !PT ;  /* 0x0000001f03037812 */ /* 0x008fc800078ec0ff */
[----:B------:R-:W-:-:S13]  /*b7e0*/  ISETP.NE.AND P0, PT, R3, RZ, PT ;  /* 0x000000ff0300720c */ /* 0x000fda0003f05270 */
[----:B----4-:R-:W-:Y:S05]  /*b7f0*/  @!P0 BRA `(.L_x_3441) ;  /* 0x0000000000048947 */ /* 0x010fea0003800000 */
[----:B------:R-:W-:Y:S01]  /*b800*/  BPT.TRAP 0x1 ;  /* 0x000000040000795c */ /* 0x000fe20000300000 */
.L_x_3441:
[----:B-1----:R-:W3:Y:S01]  /*b810*/  LDL R2, [R1+0x40] ;  /* 0x0000400001027983 */ /* 0x002ee20000100800 */
        /* <DEDUP_REMOVED lines=8> */
[----:B------:R-:W-:Y:S01]  /*b8a0*/  UMOV UR10, URZ ;  /* 0x0000003f000a7c82 */ /* 0x000fe20008000000 */
[----:B------:R-:W-:-:S02]  /*b8b0*/  PLOP3.LUT P0, PT, PT, PT, PT, 0x80, 0x0 ;  /* 0x000000000000781c */ /* 0x000fc40003f0f070 */
[----:B------:R-:W-:Y:S02]  /*b8c0*/  LOP3.LUT R18, R18, 0xfffffffd, RZ, 0xc0, !PT ;  /* 0xfffffffd12127812 */ /* 0x000fe400078ec0ff */
[----:B------:R-:W-:Y:S02]  /*b8d0*/  ULEA UR8, UR8, UR36, 0xd ;  /* 0x0000002408087291 */ /* 0x000fe4000f8e683f */
[----:B------:R-:W-:Y:S02]  /*b8e0*/  UIADD3 UR9, UR9, 0x38830, URZ ;  /* 0x0003883009097890 */ /* 0x000fe4000fffe03f */
[----:B------:R-:W-:-:S05]  /*b8f0*/  UIADD3 UR8, UR8, 0x22400, URZ ;  /* 0x0002240008087890 */ /* 0x000fca000fffe03f */
[----:B------:R-:W-:Y:S02]  /*b900*/  @P0 LOP3.LUT R18, R18, 0x2, RZ, 0xfc, !PT ;  /* 0x0000000212120812 */ /* 0x000fe400078efcff */
[----:B---3--:R-:W-:-:S13]  /*b910*/  R2UR UR11, R2 ;  /* 0x00000000020b72ca */ /* 0x008fda00000e0000 */
[----:B------:R-:W-:-:S09]  /*b920*/  USHF.L.U32 UR11, UR11, 0x6, URZ ;  /* 0x000000060b0b7899 */ /* 0x000fd2000800063f */
[----:B------:R3:W-:Y:S02]  /*b930*/  UTMALDG.4D [UR8], [UR4], desc[UR6] ;  /* 0x00000608040075b4 */ /* 0x0007e40008019000 */
[----:B---3--:R-:W-:Y:S01]  /*b940*/  NOP ;  /* 0x0000000000007918 */ /* 0x008fe20000000000 */
.L_x_3437:
[----:B-1----:R-:W3:Y:S01]  /*b950*/  LDL R0, [R1+0x10] ;  /* 0x0000100001007983 */ /* 0x002ee20000100800 */
[----:B------:R-:W-:Y:S05]  /*b960*/  WARPSYNC.ALL ;  /* 0x0000000000007948 */ /* 0x000fea0003800000 */
[----:B------:R-:W-:Y:S01]  /*b970*/  UIADD3 UR4, UR36, 0x20400, URZ ;  /* 0x0002040024047890 */ /* 0x000fe2000fffe03f */
[----:B------:R-:W-:-:S03]  /*b980*/  SHF.R.S32.HI R2, RZ, 0x1f, R17 ;  /* 0x0000001fff027819 */ /* 0x000fc60000011411 */
[----:B------:R-:W-:Y:S01]  /*b990*/  ULOP3.LUT UP0, URZ, UR4, 0x3ff, URZ, 0xc0, !UPT ;  /* 0x000003ff043f7892 */ /* 0x000fe2000f80c03f */
[----:B------:R-:W-:Y:S05]  /*b9a0*/  BAR.SYNC.DEFER_BLOCKING 0x8, 0x100 ;  /* 0x0204000000007b1d */ /* 0x000fea0000010000 */
[----:B------:R-:W-:Y:S02]  /*b9b0*/  PLOP3.LUT P0, PT, PT, PT, UP0, 0x80, 0x0 ;  /* 0x000000000000781c */ /* 0x000fe40003f0f008 */
[----:B---3--:R-:W-:-:S05]  /*b9c0*/  SHF.R.S32.HI R0, RZ, 0x1f, R0 ;  /* 0x0000001fff007819 */ /* 0x008fca0000011400 */
[----:B------:R1:W-:Y:S04]  /*b9d0*/  STL [R1+0x44], R0 ;  /* 0x0000440001007387 */ /* 0x0003e80000100800 */
[----:B------:R1:W-:Y:S02]  /*b9e0*/  STL [R1+0x30], R2 ;  /* 0x0000300201007387 */ /* 0x0003e40000100800 */
[----:B------:R-:W-:Y:S05]  /*b9f0*/  @!P0 BRA `(.L_x_3442) ;  /* 0x0000000000408947 */ /* 0x000fea0003800000 */
[----:B-1----:R-:W-:Y:S01]  /*ba00*/  MOV R2, 0x0 ;  /* 0x0000000000027802 */ /* 0x002fe20000000f00 */
[----:B------:R-:W-:Y:S01]  /*ba10*/  ULDC.64 UR4, c[0x4][0x118] ;  /* 0x0100460000047ab9 */ /* 0x000fe20000000a00 */
[----:B------:R-:W-:Y:S01]  /*ba20*/  ULDC.64 UR6, c[0x4][0x120] ;  /* 0x0100480000067ab9 */ /* 0x000fe20000000a00 */
[----:B------:R-:W-:Y:S01]  /*ba30*/  ULDC.64 UR8, c[0x4][0x58] ;  /* 0x0100160000087ab9 */ /* 0x000fe20000000a00 */
[----:B------:R-:W-:Y:S02]  /*ba40*/  IMAD.U32 R4, RZ, RZ, UR4 ;  /* 0x00000004ff047e24 */ /* 0x000fe4000f8e00ff */
[----:B------:R-:W1:Y:S01]  /*ba50*/  LDC.64 R2, c[0x4][R2] ;  /* 0x0100000002027b82 */ /* 0x000e620000000a00 */
[----:B------:R-:W-:Y:S02]  /*ba60*/  IMAD.U32 R5, RZ, RZ, UR5 ;  /* 0x00000005ff057e24 */ /* 0x000fe4000f8e00ff */
[----:B------:R-:W-:Y:S02]  /*ba70*/  IMAD.U32 R6, RZ, RZ, UR6 ;  /* 0x00000006ff067e24 */ /* 0x000fe4000f8e00ff */
[----:B0-----:R-:W-:-:S02]  /*ba80*/  IMAD.U32 R7, RZ, RZ, UR7 ;  /* 0x00000007ff077e24 */ /* 0x001fc4000f8e00ff */
[----:B------:R-:W-:Y:S02]  /*ba90*/  IMAD.U32 R10, RZ, RZ, UR8 ;  /* 0x00000008ff0a7e24 */ /* 0x000fe4000f8e00ff */
[----:B------:R-:W-:Y:S02]  /*baa0*/  IMAD.U32 R11, RZ, RZ, UR9 ;  /* 0x00000009ff0b7e24 */ /* 0x000fe4000f8e00ff */
[----:B------:R-:W-:Y:S02]  /*bab0*/  IMAD.MOV.U32 R8, RZ, RZ, 0x70 ;  /* 0x00000070ff087424 */ /* 0x000fe400078e00ff */
[----:B------:R-:W-:Y:S02]  /*bac0*/  IMAD.MOV.U32 R12, RZ, RZ, 0x1 ;  /* 0x00000001ff0c7424 */ /* 0x000fe400078e00ff */
[----:B------:R-:W-:-:S07]  /*bad0*/  IMAD.MOV.U32 R13, RZ, RZ, RZ ;  /* 0x000000ffff0d7224 */ /* 0x000fce00078e00ff */
[----:B------:R-:W-:-:S07]  /*bae0*/  LEPC R20, `(.L_x_3442) ;  /* 0x000000001014794e */ /* 0x000fce0000000000 */
[----:B-12---:R-:W-:Y:S05]  /*baf0*/  CALL.ABS.NOINC R2 ;  /* 0x0000000002007343 */ /* 0x006fea0003c00000 */
.L_x_3442:
[----:B------:R-:W3:Y:S01]  /*bb00*/  LDL.LU R4, [R1+0x14] ;  /* 0x0000140001047983 */ /* 0x000ee20000300800 */
[----:B0-----:R-:W0:Y:S01]  /*bb10*/  LDC R7, c[0x0][0x448] ;  /* 0x00011200ff077b82 */ /* 0x001e220000000800 */
[----:B------:R-:W-:Y:S01]  /*bb20*/  ULDC UR4, c[0x0][0xd38] ;  /* 0x00034e0000047ab9 */ /* 0x000fe20000000800 */
[----:B------:R-:W-:Y:S01]  /*bb30*/  ULDC.64 UR6, c[0x0][0x280] ;  /* 0x0000a00000067ab9 */ /* 0x000fe20000000a00 */
[----:B------:R-:W4:Y:S04]  /*bb40*/  LDL R5, [R1+0x24] ;  /* 0x0000240001057983 */ /* 0x000f280000100800 */
[----:B------:R-:W4:Y:S04]  /*bb50*/  LDL R8, [R1+0x30] ;  /* 0x0000300001087983 */ /* 0x000f280000100800 */
[----:B------:R-:W4:Y:S04]  /*bb60*/  LDL R10, [R1+0x44] ;  /* 0x00004400010a7983 */ /* 0x000f280000100800 */
[----:B--2---:R-:W2:Y:S01]  /*bb70*/  LDL R9, [R1+0x10] ;  /* 0x0000100001097983 */ /* 0x004ea20000100800 */
[----:B-1----:R-:W1:Y:S01]  /*bb80*/  S2R R0, SR_TID.X ;  /* 0x0000000000007919 */ /* 0x002e620000002100 */
[----:B0-----:R-:W-:-:S13]  /*bb90*/  ISETP.NE.AND P0, PT, R7, 0x1, PT ;  /* 0x000000010700780c */ /* 0x001fda0003f05270 */
[----:B------:R-:W0:Y:S08]  /*bba0*/  @P0 LDC R2, c[0x0][0x44c] ;  /* 0x00011300ff020b82 */ /* 0x000e300000000800 */
[----:B------:R-:W0:Y:S01]  /*bbb0*/  @P0 LDC R3, c[0x0][0x450] ;  /* 0x00011400ff030b82 */ /* 0x000e220000000800 */
[----:B-1----:R-:W-:-:S04]  /*bbc0*/  LOP3.LUT R0, R0, 0x7f, RZ, 0xc0, !PT ;  /* 0x0000007f00007812 */ /* 0x002fc800078ec0ff */
[----:B------:R-:W-:Y:S02]  /*bbd0*/  SHF.R.U32.HI R6, RZ, 0x3, R0 ;  /* 0x00000003ff067819 */ /* 0x000fe40000011600 */
[----:B------:R-:W1:Y:S02]  /*bbe0*/  S2R R0, SR_TID.X ;  /* 0x0000000000007919 */ /* 0x000e640000002100 */
[----:B-1----:R-:W-:-:S05]  /*bbf0*/  IMAD.SHL.U32 R0, R0, 0x10, RZ ;  /* 0x0000001000007824 */ /* 0x002fca00078e00ff */
[----:B------:R-:W-:Y:S01]  /*bc00*/  LOP3.LUT R0, R6, 0x70, R0, 0xf8, !PT ;  /* 0x0000007006007812 */ /* 0x000fe200078ef800 */
[----:B---3--:R-:W-:-:S04]  /*bc10*/  IMAD.MOV R4, RZ, RZ, -R4 ;  /* 0x000000ffff047224 */ /* 0x008fc800078e0a04 */
[----:B----4-:R-:W-:Y:S01]  /*bc20*/  IMAD R4, R4, UR4, R5 ;  /* 0x0000000404047c24 */ /* 0x010fe2000f8e0205 */
[----:B------:R-:W-:-:S03]  /*bc30*/  ULDC.64 UR4, c[0x0][0x2d8] ;  /* 0x0000b60000047ab9 */ /* 0x000fc60000000a00 */
[----:B------:R-:W-:Y:S02]  /*bc40*/  IMAD R6, R4, 0x40, R0 ;  /* 0x0000004004067824 */ /* 0x000fe400078e0200 */
[----:B------:R-:W-:Y:S02]  /*bc50*/  IMAD R5, R8, UR4, RZ ;  /* 0x0000000408057c24 */ /* 0x000fe4000f8e02ff */
[----:B0-----:R-:W-:-:S04]  /*bc60*/  @P0 IMAD.HI.U32 R2, R6, R2, RZ ;  /* 0x0000000206020227 */ /* 0x001fc800078e00ff */
[----:B------:R-:W-:Y:S01]  /*bc70*/  IMAD.MOV.U32 R0, RZ, RZ, R6 ;  /* 0x000000ffff007224 */ /* 0x000fe200078e0006 */
[----:B------:R-:W-:Y:S01]  /*bc80*/  @P0 SHF.R.U32.HI R0, RZ, R3, R2 ;  /* 0x00000003ff000219 */ /* 0x000fe20000011602 */
[C---:B------:R-:W-:Y:S02]  /*bc90*/  IMAD R5, R17.reuse, UR5, R5 ;  /* 0x0000000511057c24 */ /* 0x040fe4000f8e0205 */
[----:B------:R-:W-:Y:S01]  /*bca0*/  IMAD.WIDE.U32 R2, R17, UR4, RZ ;  /* 0x0000000411027c25 */ /* 0x000fe2000f8e00ff */
[----:B------:R-:W-:-:S03]  /*bcb0*/  ULDC.64 UR4, c[0x0][0x2e0] ;  /* 0x0000b80000047ab9 */ /* 0x000fc60000000a00 */
[----:B------:R-:W-:Y:S02]  /*bcc0*/  IMAD.IADD R3, R3, 0x1, R5 ;  /* 0x0000000103037824 */ /* 0x000fe400078e0205 */
[----:B------:R-:W-:Y:S01]  /*bcd0*/  IMAD R5, R10, UR4, RZ ;  /* 0x000000040a057c24 */ /* 0x000fe2000f8e02ff */
[----:B------:R0:W-:Y:S01]  /*bce0*/  STL [R1+0x18], R6 ;  /* 0x0000180601007387 */ /* 0x0001e20000100800 */
[----:B--2---:R-:W-:-:S04]  /*bcf0*/  IMAD.WIDE.U32 R2, R9, UR4, R2 ;  /* 0x0000000409027c25 */ /* 0x004fc8000f8e0002 */
[----:B------:R-:W-:Y:S01]  /*bd00*/  IMAD R5, R9, UR5, R5 ;  /* 0x0000000509057c24 */ /* 0x000fe2000f8e0205 */
[----:B------:R-:W1:Y:S01]  /*bd10*/  S2R R10, SR_TID.X ;  /* 0x00000000000a7919 */ /* 0x000e620000002100 */
[----:B------:R-:W-:Y:S01]  /*bd20*/  ULDC.64 UR4, c[0x0][0x2d0] ;  /* 0x0000b40000047ab9 */ /* 0x000fe20000000a00 */
[----:B------:R0:W5:Y:S01]  /*bd30*/  LDL R9, [R1+0x4] ;  /* 0x0000040001097983 */ /* 0x0001620000100800 */
[----:B------:R-:W-:Y:S01]  /*bd40*/  IMAD.IADD R3, R3, 0x1, R5 ;  /* 0x0000000103037824 */ /* 0x000fe200078e0205 */
[----:B------:R-:W-:-:S05]  /*bd50*/  SHF.R.S32.HI R5, RZ, 0x1f, R0 ;  /* 0x0000001fff057819 */ /* 0x000fca0000011400 */
[----:B------:R-:W-:Y:S02]  /*bd60*/  IMAD R5, R5, UR4, RZ ;  /* 0x0000000405057c24 */ /* 0x000fe4000f8e02ff */
[----:B------:R-:W-:-:S04]  /*bd70*/  IMAD.WIDE.U32 R2, R0, UR4, R2 ;  /* 0x0000000400027c25 */ /* 0x000fc8000f8e0002 */
[----:B------:R-:W-:Y:S01]  /*bd80*/  IMAD R5, R0, UR5, R5 ;  /* 0x0000000500057c24 */ /* 0x000fe2000f8e0205 */
[----:B------:R-:W-:Y:S01]  /*bd90*/  ULDC.64 UR4, c[0x0][0x2c8] ;  /* 0x0000b20000047ab9 */ /* 0x000fe20000000a00 */
[----:B------:R-:W-:-:S04]  /*bda0*/  IMAD.MOV R0, RZ, RZ, -R0 ;  /* 0x000000ffff007224 */ /* 0x000fc800078e0a00 */
[----:B------:R-:W-:Y:S02]  /*bdb0*/  IMAD R0, R7, R0, R6 ;  /* 0x0000000007007224 */ /* 0x000fe400078e0206 */
[----:B------:R-:W-:-:S03]  /*bdc0*/  IMAD.IADD R3, R3, 0x1, R5 ;  /* 0x0000000103037824 */ /* 0x000fc600078e0205 */
[----:B------:R-:W-:Y:S01]  /*bdd0*/  SHF.R.S32.HI R5, RZ, 0x1f, R0 ;  /* 0x0000001fff057819 */ /* 0x000fe20000011400 */
[----:B------:R-:W-:-:S04]  /*bde0*/  IMAD.WIDE.U32 R2, R0, UR4, R2 ;  /* 0x0000000400027c25 */ /* 0x000fc8000f8e0002 */
[----:B------:R-:W-:Y:S01]  /*bdf0*/  IMAD R5, R5, UR4, RZ ;  /* 0x0000000405057c24 */ /* 0x000fe2000f8e02ff */
[----:B------:R-:W-:Y:S01]  /*be00*/  ULDC UR4, c[0x0][0x2b8] ;  /* 0x0000ae0000047ab9 */ /* 0x000fe20000000800 */
[----:B-1----:R-:W-:Y:S02]  /*be10*/  IMAD.SHL.U32 R10, R10, 0x8, RZ ;  /* 0x000000080a0a7824 */ /* 0x002fe400078e00ff */
[----:B------:R-:W-:-:S03]  /*be20*/  IMAD R5, R0, UR5, R5 ;  /* 0x0000000500057c24 */ /* 0x000fc6000f8e0205 */
[----:B------:R-:W-:Y:S01]  /*be30*/  LOP3.LUT R10, R10, 0x38, RZ, 0xc0, !PT ;  /* 0x000000380a0a7812 */ /* 0x000fe200078ec0ff */
[----:B------:R-:W-:Y:S01]  /*be40*/  IMAD.IADD R5, R3, 0x1, R5 ;  /* 0x0000000103057824 */ /* 0x000fe200078e0205 */
[----:B------:R-:W-:Y:S02]  /*be50*/  LEA R0, P1, R2, UR6, 0x1 ;  /* 0x0000000602007c11 */ /* 0x000fe4000f8208ff */
[----:B------:R-:W-:Y:S01]  /*be60*/  ISETP.GE.AND P0, PT, R10, UR4, PT ;  /* 0x000000040a007c0c */ /* 0x000fe2000bf06270 */
[----:B------:R-:W-:Y:S01]  /*be70*/  UMOV UR4, 0xffffffff ;  /* 0xffffffff00047882 */ /* 0x000fe20000000000 */
[----:B------:R-:W-:Y:S02]  /*be80*/  LEA.HI.X R2, R2, UR7, R5, 0x1, P1 ;  /* 0x0000000702027c11 */ /* 0x000fe400088f0c05 */
        /* <DEDUP_REMOVED lines=10> */
[----:B------:R-:W-:Y:S01]  /*bf30*/  ISETP.GE.AND P1, PT, R11, R3, PT ;  /* 0x000000030b00720c */ /* 0x000fe20003f26270 */
[----:B------:R-:W-:Y:S04]  /*bf40*/  STL [R1+0x14], R11 ;  /* 0x0000140b01007387 */ /* 0x000fe80000100800 */
[----:B------:R2:W-:Y:S08]  /*bf50*/  STL [R1+0x28], R7 ;  /* 0x0000280701007387 */ /* 0x0005f00000100800 */
[----:B-1----:R-:W-:-:S05]  /*bf60*/  @!P1 LEA R5, P2, R10, R5, 0x1 ;  /* 0x000000050a059211 */ /* 0x002fca00078408ff */
[----:B0-----:R-:W-:Y:S02]  /*bf70*/  @!P1 IMAD.X R4, RZ, RZ, R6, P2 ;  /* 0x000000ffff049224 */ /* 0x001fe400010e0606 */
[----:B------:R-:W-:Y:S03]  /*bf80*/  SHFL.IDX PT, R6, R2, 0x1, 0x181f ;  /* 0x00381f0002067f89 */ /* 0x000fe600000e0000 */
[----:B------:R-:W-:-:S04]  /*bf90*/  @!P1 LOP3.LUT R5, R5, R4, RZ, 0x3c, !PT ;  /* 0x0000000405059212 */ /* 0x000fc800078e3cff */
[----:B------:R-:W-:-:S04]  /*bfa0*/  @!P1 LOP3.LUT R4, R5, R4, RZ, 0x3c, !PT ;  /* 0x0000000405049212 */ /* 0x000fc800078e3cff */
[----:B------:R-:W-:-:S05]  /*bfb0*/  @!P1 LOP3.LUT R5, R5, R4, RZ, 0x3c, !PT ;  /* 0x0000000405059212 */ /* 0x000fca00078e3cff */
[----:B-----5:R0:W-:Y:S01]  /*bfc0*/  @!P1 LDGSTS.E.BYPASS.LTC128B.128 [R9+0x20400], desc[UR38][R4.64], !P0 ;  /* 0x2040000004099fae */ /* 0x0201e2000c101d66 */
[----:B------:R-:W-:Y:S01]  /*bfd0*/  ISETP.GE.AND P1, PT, R7, R3, PT ;  /* 0x000000030700720c */ /* 0x000fe20003f26270 */
[----:B--2---:R-:W-:-:S05]  /*bfe0*/  VIADD R7, R11, 0x20 ;  /* 0x000000200b077836 */ /* 0x004fca0000000000 */
[----:B------:R-:W-:Y:S04]  /*bff0*/  STL [R1+0x2c], R7 ;  /* 0x00002c0701007387 */ /* 0x000fe80000100800 */
[----:B0-----:R-:W0:Y:S03]  /*c000*/  SHFL.IDX PT, R4, R0, 0x1, 0x181f ;  /* 0x00381f0000047f89 */ /* 0x001e2600000e0000 */
[----:B0-----:R-:W-:-:S05]  /*c010*/  @!P1 LEA R5, P2, R10, R4, 0x1 ;  /* 0x000000040a059211 */ /* 0x001fca00078408ff */
[----:B------:R-:W-:Y:S02]  /*c020*/  @!P1 IMAD.X R4, RZ, RZ, R6, P2 ;  /* 0x000000ffff049224 */ /* 0x000fe400010e0606 */
[----:B------:R-:W-:Y:S03]  /*c030*/  SHFL.IDX PT, R6, R2, 0x2, 0x181f ;  /* 0x00581f0002067f89 */ /* 0x000fe600000e0000 */
[----:B------:R-:W-:-:S04]  /*c040*/  @!P1 LOP3.LUT R5, R5, R4, RZ, 0x3c, !PT ;  /* 0x0000000405059212 */ /* 0x000fc800078e3cff */
[----:B------:R-:W-:-:S04]  /*c050*/  @!P1 LOP3.LUT R4, R5, R4, RZ, 0x3c, !PT ;  /* 0x0000000405049212 */ /* 0x000fc800078e3cff */
[----:B------:R-:W-:-:S05]  /*c060*/  @!P1 LOP3.LUT R5, R5, R4, RZ, 0x3c, !PT ;  /* 0x0000000405059212 */ /* 0x000fca00078e3cff */
[----:B------:R0:W-:Y:S01]  /*c070*/  @!P1 LDGSTS.E.BYPASS.LTC128B.128 [R9+0x20c00], desc[UR38][R4.64], !P0 ;  /* 0x20c0000004099fae */ /* 0x0001e2000c101d66 */
[----:B------:R-:W-:-:S03]  /*c080*/  ISETP.GE.AND P1, PT, R7, R3, PT ;  /* 0x000000030700720c */ /* 0x000fc60003f26270 */
[----:B0-----:R-:W0:Y:S04]  /*c090*/  SHFL.IDX PT, R4, R0, 0x2, 0x181f ;  /* 0x00581f0000047f89 */ /* 0x001e2800000e0000 */
[----:B------:R-:W1:Y:S06]  /*c0a0*/  SHFL.IDX PT, R0, R0, 0x3, 0x181f ;  /* 0x00781f0000007f89 */ /* 0x000e6c00000e0000 */
[----:B0-----:R-:W-:-:S05]  /*c0b0*/  @!P1 LEA R5, P2, R10, R4, 0x1 ;  /* 0x000000040a059211 */ /* 0x001fca00078408ff */
[----:B------:R-:W-:-:S05]  /*c0c0*/  @!P1 IMAD.X R4, RZ, RZ, R6, P2 ;  /* 0x000000ffff049224 */ /* 0x000fca00010e0606 */
[----:B------:R-:W-:-:S04]  /*c0d0*/  @!P1 LOP3.LUT R5, R5, R4, RZ, 0x3c, !PT ;  /* 0x0000000405059212 */ /* 0x000fc800078e3cff */
[----:B------:R-:W-:-:S04]  /*c0e0*/  @!P1 LOP3.LUT R4, R5, R4, RZ, 0x3c, !PT ;  /* 0x0000000405049212 */ /* 0x000fc800078e3cff */
[----:B------:R-:W-:-:S05]  /*c0f0*/  @!P1 LOP3.LUT R5, R5, R4, RZ, 0x3c, !PT ;  /* 0x0000000405059212 */ /* 0x000fca00078e3cff */
[----:B------:R0:W-:Y:S04]  /*c100*/  @!P1 LDGSTS.E.BYPASS.LTC128B.128 [R9+0x21400], desc[UR38][R4.64], !P0 ;  /* 0x2140000004099fae */ /* 0x0001e8000c101d66 */
[----:B01----:R0:W2:Y:S02]  /*c110*/  SHFL.IDX PT, R4, R2, 0x3, 0x181f ;  /* 0x00781f0002047f89 */ /* 0x0030a400000e0000 */
.L_x_3556:
[----:B0-----:R-:W3:Y:S02]  /*c120*/  LDL R2, [R1+0x14] ;  /* 0x0000140001027983 */ /* 0x001ee40000100800 */
[----:B---3--:R-:W-:-:S05]  /*c130*/  VIADD R2, R2, 0x30 ;  /* 0x0000003002027836 */ /* 0x008fca0000000000 */
[----:B------:R-:W-:Y:S01]  /*c140*/  ISETP.GE.AND P1, PT, R2, R3, PT ;  /* 0x000000030200720c */ /* 0x000fe20003f26270 */
[----:B------:R0:W-:-:S12]  /*c150*/  STL [R1+0x48], R2 ;  /* 0x0000480201007387 */ /* 0x0001d80000100800 */
[----:B0-----:R-:W-:-:S05]  /*c160*/  @!P1 LEA R2, P2, R10, R0, 0x1 ;  /* 0x000000000a029211 */ /* 0x001fca00078408ff */
[----:B--2---:R-:W-:-:S05]  /*c170*/  @!P1 IMAD.X R3, RZ, RZ, R4, P2 ;  /* 0x000000ffff039224 */ /* 0x004fca00010e0604 */
[----:B------:R-:W-:Y:S01]  /*c180*/  @!PT LDS RZ, [RZ] ;  /* 0x00000000fffff984 */ /* 0x000fe20000000800 */
[----:B------:R-:W-:Y:S01]  /*c190*/  @!PT LDS RZ, [RZ] ;  /* 0x00000000fffff984 */ /* 0x000fe20000000800 */
[----:B------:R-:W-:Y:S01]  /*c1a0*/  @!PT LDS RZ, [RZ] ;  /* 0x00000000fffff984 */ /* 0x000fe20000000800 */
[----:B------:R0:W-:Y:S01]  /*c1b0*/  @!P1 LDGSTS.E.BYPASS.LTC128B.128 [R9+0x21c00], desc[UR38][R2.64], !P0 ;  /* 0x21c0000002099fae */ /* 0x0001e2000c101d66 */
[----:B------:R-:W-:Y:S01]  /*c1c0*/  NOP ;  /* 0x0000000000007918 */ /* 0x000fe20000000000 */
[----:B------:R-:W-:Y:S02]  /*c1d0*/  SYNCS.ARRIVE.TRANS64.RED.A0T1 RZ, [UR36+0x38800], RZ ;  /* 0x038800ffffff79a7 */ /* 0x000fe40008200424 */
[----:B------:R-:W-:Y:S01]  /*c1e0*/  ARRIVES.LDGSTSBAR.64.TRANSCNT [UR36+0x38800] ;  /* 0x03880000ff0079b0 */ /* 0x000fe20008000aa4 */
[----:B------:R-:W-:Y:S01]  /*c1f0*/  NOP ;  /* 0x0000000000007918 */ /* 0x000fe20000000000 */
[----:B------:R-:W-:Y:S01]  /*c200*/  ULDC.64 UR4, c[0x0][0x3d8] ;  /* 0x0000f60000047ab9 */ /* 0x000fe20000000a00 */
[----:B------:R-:W-:Y:S01]  /*c210*/  UIADD3 UR6, UR36, 0x26400, URZ ;  /* 0x0002640024067890 */ /* 0x000fe2000fffe03f */
[----:B------:R-:W-:Y:S01]  /*c220*/  IMAD R0, R8, UR4, RZ ;  /* 0x0000000408007c24 */ /* 0x000fe2000f8e02ff */
[----:B------:R-:W-:Y:S01]  /*c230*/  SYNCS.ARRIVE.TRANS64.A1T0 RZ, [UR36+0x38800], RZ ;  /* 0x038800ffffff79a7 */ /* 0x000fe20008100024 */
[----:B0-----:R-:W-:Y:S01]  /*c240*/  IMAD.WIDE.U32 R2, R17, UR4, RZ ;  /* 0x0000000411027c25 */ /* 0x001fe2000f8e00ff */
[----:B------:R-:W-:-:S03]  /*c250*/  ULOP3.LUT UP0, URZ, UR6, 0x3ff, URZ, 0xc0, !UPT ;  /* 0x000003ff063f7892 */ /* 0x000fc6000f80c03f */
[----:B------:R-:W-:Y:S01]  /*c260*/  IMAD R0, R17, UR5, R0 ;  /* 0x0000000511007c24 */ /* 0x000fe2000f8e0200 */
[----:B------:R0:W-:Y:S02]  /*c270*/  STL.64 [R1+0x38], R2 ;  /* 0x0000380201007387 */ /* 0x0001e40000100a00 */
[----:B------:R-:W-:Y:S01]  /*c280*/  PLOP3.LUT P0, PT, PT, PT, UP0, 0x80, 0x0 ;  /* 0x000000000000781c */ /* 0x000fe20003f0f008 */
[----:B------:R-:W-:-:S05]  /*c290*/  IMAD.IADD R0, R3, 0x1, R0 ;  /* 0x0000000103007824 */ /* 0x000fca00078e0200 */
[----:B------:R0:W-:Y:S07]  /*c2a0*/  STL [R1+0x30], R0 ;  /* 0x0000300001007387 */ /* 0x0001ee0000100800 */
[----:B------:R-:W-:Y:S05]  /*c2b0*/  @!P0 BRA `(.L_x_3444) ;  /* 0x0000000000408947 */ /* 0x000fea0003800000 */
[----:B0-----:R-:W-:Y:S01]  /*c2c0*/  MOV R2, 0x0 ;  /* 0x0000000000027802 */ /* 0x001fe20000000f00 */
        /* <DEDUP_REMOVED lines=15> */
.L_x_3444:
[----:B------:R-:W2:Y:S01]  /*c3c0*/  LDL.LU R5, [R1+0x30] ;  /* 0x0000300001057983 */ /* 0x000ea20000300800 */
[----:B------:R-:W1:Y:S01]  /*c3d0*/  LDC R8, c[0x0][0x448] ;  /* 0x00011200ff087b82 */ /* 0x000e620000000800 */
[----:B------:R-:W-:Y:S02]  /*c3e0*/  ULDC.64 UR4, c[0x0][0x3e0] ;  /* 0x0000f80000047ab9 */ /* 0x000fe40000000a00 */
[----:B0-----:R-:W2:Y:S04]  /*c3f0*/  LDL.LU.64 R2, [R1+0x38] ;  /* 0x0000380001027983 */ /* 0x001ea80000300a00 */
[----:B------:R-:W3:Y:S04]  /*c400*/  LDL.LU R0, [R1+0x44] ;  /* 0x0000440001007983 */ /* 0x000ee80000300800 */
[----:B------:R-:W4:Y:S04]  /*c410*/  LDL.LU R4, [R1+0x10] ;  /* 0x0000100001047983 */ /* 0x000f280000300800 */
[----:B------:R-:W5:Y:S01]  /*c420*/  LDL.LU R6, [R1+0x18] ;  /* 0x0000180001067983 */ /* 0x000f620000300800 */
[----:B------:R-:W-:Y:S01]  /*c430*/  LOP3.LUT R18, R18, 0xffffffef, RZ, 0xc0, !PT ;  /* 0xffffffef12127812 */ /* 0x000fe200078ec0ff */
[----:B------:R-:W0:Y:S01]  /*c440*/  S2R R7, SR_TID.X ;  /* 0x0000000000077919 */ /* 0x000e220000002100 */
[----:B------:R-:W0:Y:S01]  /*c450*/  S2R R9, SR_TID.X ;  /* 0x0000000000097919 */ /* 0x000e220000002100 */
[----:B-1----:R-:W-:Y:S01]  /*c460*/  ISETP.NE.AND P0, PT, R8, 0x1, PT ;  /* 0x000000010800780c */ /* 0x002fe20003f05270 */
[----:B0-----:R-:W-:-:S02]  /*c470*/  IMAD.SHL.U32 R7, R7, 0x8, RZ ;  /* 0x0000000807077824 */ /* 0x001fc400078e00ff */
[----:B------:R-:W-:-:S03]  /*c480*/  IMAD.SHL.U32 R9, R9, 0x8, RZ ;  /* 0x0000000809097824 */ /* 0x000fc600078e00ff */
[----:B------:R-:W-:-:S04]  /*c490*/  LOP3.LUT R7, R7, 0x38, RZ, 0xc0, !PT ;  /* 0x0000003807077812 */ /* 0x000fc800078ec0ff */
[C---:B------:R-:W-:Y:S02]  /*c4a0*/  LOP3.LUT R10, R7.reuse, 0x80, RZ, 0xfc, !PT ;  /* 0x00000080070a7812 */ /* 0x040fe400078efcff */
[----:B------:R-:W-:Y:S02]  /*c4b0*/  LOP3.LUT R7, R7, 0x40, RZ, 0xfc, !PT ;  /* 0x0000004007077812 */ /* 0x000fe400078efcff */
[----:B------:R-:W-:Y:S01]  /*c4c0*/  LOP3.LUT R9, R9, 0x38, RZ, 0xc0, !PT ;  /* 0x0000003809097812 */ /* 0x000fe200078ec0ff */
[----:B--2---:R-:W-:Y:S02]  /*c4d0*/  IMAD.MOV.U32 R3, RZ, RZ, R5 ;  /* 0x000000ffff037224 */ /* 0x004fe400078e0005 */
[----:B------:R-:W0:Y:S01]  /*c4e0*/  @P0 LDC R5, c[0x0][0x450] ;  /* 0x00011400ff050b82 */ /* 0x000e220000000800 */
[----:B---3--:R-:W-:-:S04]  /*c4f0*/  IMAD R0, R0, UR4, RZ ;  /* 0x0000000400007c24 */ /* 0x008fc8000f8e02ff */
[C---:B----4-:R-:W-:Y:S02]  /*c500*/  IMAD R0, R4.reuse, UR5, R0 ;  /* 0x0000000504007c24 */ /* 0x050fe4000f8e0200 */
[----:B------:R-:W-:Y:S01]  /*c510*/  IMAD.WIDE.U32 R2, R4, UR4, R2 ;  /* 0x0000000404027c25 */ /* 0x000fe2000f8e0002 */
[----:B------:R-:W-:-:S03]  /*c520*/  ULDC.64 UR4, c[0x0][0x3d0] ;  /* 0x0000f40000047ab9 */ /* 0x000fc60000000a00 */
[----:B------:R-:W-:Y:S02]  /*c530*/  IMAD.IADD R3, R3, 0x1, R0 ;  /* 0x0000000103037824 */ /* 0x000fe400078e0200 */
[----:B------:R-:W1:Y:S01]  /*c540*/  @P0 LDC R0, c[0x0][0x44c] ;  /* 0x00011300ff000b82 */ /* 0x000e620000000800 */
[----:B-----5:R-:W-:Y:S02]  /*c550*/  IMAD.MOV.U32 R4, RZ, RZ, R6 ;  /* 0x000000ffff047224 */ /* 0x020fe400078e0006 */
[----:B-1----:R-:W-:-:S05]  /*c560*/  @P0 IMAD.HI.U32 R0, R6, R0, RZ ;  /* 0x0000000006000227 */ /* 0x002fca00078e00ff */
[----:B0-----:R-:W-:-:S04]  /*c570*/  @P0 SHF.R.U32.HI R4, RZ, R5, R0 ;  /* 0x00000005ff040219 */ /* 0x001fc80000011600 */
[--C-:B------:R-:W-:Y:S01]  /*c580*/  SHF.R.S32.HI R5, RZ, 0x1f, R4.reuse ;  /* 0x0000001fff057819 */ /* 0x100fe20000011404 */
[----:B------:R-:W-:Y:S02]  /*c590*/  IMAD.MOV R0, RZ, RZ, -R4 ;  /* 0x000000ffff007224 */ /* 0x000fe400078e0a04 */
[----:B------:R-:W-:-:S04]  /*c5a0*/  IMAD.WIDE.U32 R2, R4, UR4, R2 ;  /* 0x0000000404027c25 */ /* 0x000fc8000f8e0002 */
[----:B------:R-:W-:Y:S02]  /*c5b0*/  IMAD R0, R8, R0, R6 ;  /* 0x0000000008007224 */ /* 0x000fe400078e0206 */
[----:B------:R-:W-:-:S04]  /*c5c0*/  IMAD R5, R5, UR4, RZ ;  /* 0x0000000405057c24 */ /* 0x000fc8000f8e02ff */
[----:B------:R-:W-:Y:S01]  /*c5d0*/  IMAD R5, R4, UR5, R5 ;  /* 0x0000000504057c24 */ /* 0x000fe2000f8e0205 */
[----:B------:R-:W-:Y:S01]  /*c5e0*/  SHF.R.S32.HI R4, RZ, 0x1f, R0 ;  /* 0x0000001fff047819 */ /* 0x000fe20000011400 */
[----:B------:R-:W-:Y:S02]  /*c5f0*/  ULDC.64 UR4, c[0x0][0x3c8] ;  /* 0x0000f20000047ab9 */ /* 0x000fe40000000a00 */
[----:B------:R-:W-:Y:S02]  /*c600*/  IMAD.IADD R3, R3, 0x1, R5 ;  /* 0x0000000103037824 */ /* 0x000fe400078e0205 */
[----:B------:R-:W-:Y:S02]  /*c610*/  IMAD R4, R4, UR4, RZ ;  /* 0x0000000404047c24 */ /* 0x000fe4000f8e02ff */
[----:B------:R-:W-:-:S04]  /*c620*/  IMAD.WIDE.U32 R2, R0, UR4, R2 ;  /* 0x0000000400027c25 */ /* 0x000fc8000f8e0002 */
[----:B------:R-:W-:Y:S01]  /*c630*/  IMAD R4, R0, UR5, R4 ;  /* 0x0000000500047c24 */ /* 0x000fe2000f8e0204 */
[----:B------:R-:W-:Y:S02]  /*c640*/  ULDC.64 UR4, c[0x0][0x390] ;  /* 0x0000e40000047ab9 */ /* 0x000fe40000000a00 */
[----:B------:R-:W-:Y:S01]  /*c650*/  LEA R0, P0, R2, UR4, 0x1 ;  /* 0x0000000402007c11 */ /* 0x000fe2000f8008ff */
[----:B------:R-:W-:Y:S01]  /*c660*/  ULDC UR4, c[0x0][0x3b8] ;  /* 0x0000ee0000047ab9 */ /* 0x000fe20000000800 */
[----:B------:R-:W-:Y:S01]  /*c670*/  IMAD.IADD R6, R3, 0x1, R4 ;  /* 0x0000000103067824 */ /* 0x000fe200078e0204 */
[----:B------:R-:W-:Y:S02]  /*c680*/  ISETP.GE.AND P1, PT, R7, UR4, PT ;  /* 0x0000000407007c0c */ /* 0x000fe4000bf26270 */
[----:B------:R-:W0:Y:S01]  /*c690*/  S2R R7, SR_TID.X ;  /* 0x0000000000077919 */ /* 0x000e220000002100 */
[----:B------:R-:W-:Y:S02]  /*c6a0*/  ISETP.GE.AND P2, PT, R10, UR4, PT ;  /* 0x000000040a007c0c */ /* 0x000fe4000bf46270 */
[----:B------:R-:W-:-:S02]  /*c6b0*/  LEA.HI.X R6, R2, UR5, R6, 0x1, P0 ;  /* 0x0000000502067c11 */ /* 0x000fc400080f0c06 */
[----:B------:R-:W-:Y:S02]  /*c6c0*/  ISETP.GE.AND P3, PT, R9, UR4, PT ;  /* 0x0000000409007c0c */ /* 0x000fe4000bf66270 */
[----:B------:R-:W-:Y:S02]  /*c6d0*/  SEL R2, RZ, 0x4, P2 ;  /* 0x00000004ff027807 */ /* 0x000fe40001000000 */
[----:B------:R-:W-:Y:S02]  /*c6e0*/  SEL R4, RZ, 0x1, P3 ;  /* 0x00000001ff047807 */ /* 0x000fe40001800000 */
[----:B------:R-:W-:-:S04]  /*c6f0*/  SEL R3, RZ, 0x2, P1 ;  /* 0x00000002ff037807 */ /* 0x000fc80000800000 */
[----:B------:R-:W-:-:S03]  /*c700*/  IADD3 R2, R2, R3, R4 ;  /* 0x0000000302027210 */ /* 0x000fc60007ffe004 */
[----:B------:R-:W-:-:S04]  /*c710*/  @P3 LOP3.LUT R18, R18, 0x10, RZ, 0xfc, !PT ;  /* 0x0000001012123812 */ /* 0x000fc800078efcff */
[----:B------:R-:W-:-:S04]  /*c720*/  LOP3.LUT R18, R18, 0xfffffffb, RZ, 0xc0, !PT ;  /* 0xfffffffb12127812 */ /* 0x000fc800078ec0ff */
[----:B------:R-:W-:-:S04]  /*c730*/  @P2 LOP3.LUT R18, R18, 0x4, RZ, 0xfc, !PT ;  /* 0x0000000412122812 */ /* 0x000fc800078efcff */
[----:B------:R-:W-:Y:S01]  /*c740*/  LOP3.LUT R18, R18, 0xfffffff7, RZ, 0xc0, !PT ;  /* 0xfffffff712127812 */ /* 0x000fe200078ec0ff */
[----:B0-----:R-:W-:-:S03]  /*c750*/  IMAD.SHL.U32 R7, R7, 0x8, RZ ;  /* 0x0000000807077824 */ /* 0x001fc600078e00ff */
[----:B------:R-:W-:Y:S02]  /*c760*/  @P1 LOP3.LUT R18, R18, 0x8, RZ, 0xfc, !PT ;  /* 0x0000000812121812 */ /* 0x000fe400078efcff */
[----:B------:R-:W-:-:S04]  /*c770*/  LOP3.LUT R7, R7, 0x38, RZ, 0xc0, !PT ;  /* 0x0000003807077812 */ /* 0x000fc800078ec0ff */
[C---:B------:R-:W-:Y:S02]  /*c780*/  LOP3.LUT R10, R7.reuse, 0x100, RZ, 0xfc, !PT ;  /* 0x00000100070a7812 */ /* 0x040fe400078efcff */
[----:B------:R-:W-:Y:S02]  /*c790*/  LOP3.LUT R7, R7, 0xc0, RZ, 0xfc, !PT ;  /* 0x000000c007077812 */ /* 0x000fe400078efcff */
[----:B------:R-:W-:Y:S02]  /*c7a0*/  ISETP.GE.AND P0, PT, R10, UR4, PT ;  /* 0x000000040a007c0c */ /* 0x000fe4000bf06270 */
[----:B------:R-:W0:Y:S01]  /*c7b0*/  S2R R10, SR_TID.X ;  /* 0x00000000000a7919 */ /* 0x000e220000002100 */
[----:B------:R-:W-:Y:S02]  /*c7c0*/  ISETP.GE.AND P5, PT, R7, UR4, PT ;  /* 0x0000000407007c0c */ /* 0x000fe4000bfa6270 */
[----:B------:R-:W-:Y:S01]  /*c7d0*/  SEL R4, RZ, 0x10, P0 ;  /* 0x00000010ff047807 */ /* 0x000fe20000000000 */
[----:B------:R-:W1:Y:S01]  /*c7e0*/  S2R R7, SR_TID.X ;  /* 0x0000000000077919 */ /* 0x000e620000002100 */
[----:B------:R-:W-:-:S04]  /*c7f0*/  SEL R3, RZ, 0x8, P5 ;  /* 0x00000008ff037807 */ /* 0x000fc80002800000 */
[----:B------:R-:W-:Y:S01]  /*c800*/  IADD3 R2, R4, R2, R3 ;  /* 0x0000000204027210 */ /* 0x000fe20007ffe003 */
[----:B0-----:R-:W-:Y:S02]  /*c810*/  IMAD.SHL.U32 R10, R10, 0x8, RZ ;  /* 0x000000080a0a7824 */ /* 0x001fe400078e00ff */
[----:B-1----:R-:W-:-:S03]  /*c820*/  IMAD.SHL.U32 R7, R7, 0x8, RZ ;  /* 0x0000000807077824 */ /* 0x002fc600078e00ff */
[----:B------:R-:W-:-:S04]  /*c830*/  LOP3.LUT R10, R10, 0x38, RZ, 0xc0, !PT ;  /* 0x000000380a0a7812 */ /* 0x000fc800078ec0ff */
[----:B------:R-:W-:Y:S02]  /*c840*/  LOP3.LUT R11, R10, 0x180, RZ, 0xfc, !PT ;  /* 0x000001800a0b7812 */ /* 0x000fe400078efcff */
[----:B------:R-:W-:Y:S02]  /*c850*/  LOP3.LUT R7, R7, 0x38, RZ, 0xc0, !PT ;  /* 0x0000003807077812 */ /* 0x000fe400078ec0ff */
[----:B------:R-:W-:Y:S02]  /*c860*/  ISETP.GE.AND P1, PT, R11, UR4, PT ;  /* 0x000000040b007c0c */ /* 0x000fe4000bf26270 */
[C---:B------:R-:W-:Y:S02]  /*c870*/  LOP3.LUT R10, R7.reuse, 0x140, RZ, 0xfc, !PT ;  /* 0x00000140070a7812 */ /* 0x040fe400078efcff */
[----:B------:R-:W-:Y:S02]  /*c880*/  SEL R5, RZ, 0x40, P1 ;  /* 0x00000040ff057807 */ /* 0x000fe40000800000 */
[----:B------:R-:W-:-:S02]  /*c890*/  LOP3.LUT R7, R7, 0x1c0, RZ, 0xfc, !PT ;  /* 0x000001c007077812 */ /* 0x000fc400078efcff */
[----:B------:R-:W-:Y:S02]  /*c8a0*/  ISETP.GE.AND P1, PT, R10, UR4, PT ;  /* 0x000000040a007c0c */ /* 0x000fe4000bf26270 */
[----:B------:R-:W-:Y:S01]  /*c8b0*/  ISETP.GE.AND P2, PT, R7, UR4, PT ;  /* 0x0000000407007c0c */ /* 0x000fe2000bf46270 */
[----:B------:R-:W-:Y:S01]  /*c8c0*/  UMOV UR4, 0xffffffff ;  /* 0xffffffff00047882 */ /* 0x000fe20000000000 */
[----:B------:R-:W-:Y:S02]  /*c8d0*/  SEL R3, RZ, 0x20, P1 ;  /* 0x00000020ff037807 */ /* 0x000fe40000800000 */
[----:B------:R-:W-:Y:S02]  /*c8e0*/  SEL R7, RZ, 0x80, P2 ;  /* 0x00000080ff077807 */ /* 0x000fe40001000000 */
[----:B------:R-:W-:-:S05]  /*c8f0*/  IADD3 R5, R5, R2, R3 ;  /* 0x0000000205057210 */ /* 0x000fca0007ffe003 */
[----:B------:R-:W-:Y:S01]  /*c900*/  IMAD.IADD R7, R5, 0x1, R7 ;  /* 0x0000000105077824 */ /* 0x000fe200078e0207 */
[----:B------:R-:W-:Y:S06]  /*c910*/  BRA.DIV UR4, `(.L_x_3445) ;  /* 0x0000004a04247947 */ /* 0x000fec000b800000 */
[----:B------:R-:W2:Y:S01]  /*c920*/  LDL.LU R3, [R1+0x14] ;  /* 0x0000140001037983 */ /* 0x000ea20000300800 */
[----:B------:R-:W-:-:S03]  /*c930*/  ULDC UR4, c[0x0][0x288] ;  /* 0x0000a20000047ab9 */ /* 0x000fc60000000800 */
[----:B------:R-:W3:Y:S04]  /*c940*/  LDL.LU R2, [R1+0x28] ;  /* 0x0000280001027983 */ /* 0x000ee80000300800 */
[----:B------:R-:W4:Y:S01]  /*c950*/  LDL R11, [R1+0x4] ;  /* 0x00000400010b7983 */ /* 0x000f220000100800 */
[----:B------:R-:W-:Y:S01]  /*c960*/  IMAD R4, R8, UR4, RZ ;  /* 0x0000000408047c24 */ /* 0x000fe2000f8e02ff */
[----:B------:R-:W-:Y:S02]  /*c970*/  LOP3.LUT R18, R18, 0xfffffdff, RZ, 0xc0, !PT ;  /* 0xfffffdff12127812 */ /* 0x000fe400078ec0ff */
[----:B------:R-:W5:Y:S02]  /*c980*/  LDL.LU R13, [R1+0x2c] ;  /* 0x00002c00010d7983 */ /* 0x000f640000300800 */
[----:B------:R-:W-:Y:S01]  /*c990*/  @P0 LOP3.LUT R18, R18, 0x200, RZ, 0xfc, !PT ;  /* 0x0000020012120812 */ /* 0x000fe200078efcff */
[----:B------:R-:W0:Y:S03]  /*c9a0*/  S2R R12, SR_TID.X ;  /* 0x00000000000c7919 */ /* 0x000e260000002100 */
[----:B------:R-:W-:-:S02]  /*c9b0*/  LOP3.LUT P0, RZ, R18, 0x10, RZ, 0xc0, !PT ;  /* 0x0000001012ff7812 */ /* 0x000fc4000780c0ff */
[----:B------:R-:W-:-:S04]  /*c9c0*/  LOP3.LUT R18, R18, 0xfffffeff, RZ, 0xc0, !PT ;  /* 0xfffffeff12127812 */ /* 0x000fc800078ec0ff */
[----:B------:R-:W-:-:S04]  /*c9d0*/  @P1 LOP3.LUT R18, R18, 0x100, RZ, 0xfc, !PT ;  /* 0x0000010012121812 */ /* 0x000fc800078efcff */
[----:B------:R-:W-:Y:S01]  /*c9e0*/  LOP3.LUT P1, RZ, R18, 0x8, RZ, 0xc0, !PT ;  /* 0x0000000812ff7812 */ /* 0x000fe2000782c0ff */
[----:B0-----:R-:W-:-:S05]  /*c9f0*/  IMAD.SHL.U32 R12, R12, 0x8, RZ ;  /* 0x000000080c0c7824 */ /* 0x001fca00078e00ff */
[----:B------:R-:W-:Y:S02]  /*ca00*/  LOP3.LUT R12, R12, 0x38, RZ, 0xc0, !PT ;  /* 0x000000380c0c7812 */ /* 0x000fe400078ec0ff */
[----:B------:R-:W-:Y:S01]  /*ca10*/  LOP3.LUT R18, R18, 0xffffff7f, RZ, 0xc0, !PT ;  /* 0xffffff7f12127812 */ /* 0x000fe200078ec0ff */
[----:B------:R-:W-:Y:S01]  /*ca20*/  SHFL.IDX PT, R14, R0, 0x1, 0x181f ;  /* 0x00381f00000e7f89 */ /* 0x000fe200000e0000 */
[----:B--2---:R-:W-:-:S03]  /*ca30*/  ISETP.GE.AND P2, PT, R3, R4, PT ;  /* 0x000000040300720c */ /* 0x004fc60003f46270 */
[----:B------:R-:W0:Y:S01]  /*ca40*/  SHFL.IDX PT, R3, R0, RZ, 0x181f ;  /* 0x00181fff00037589 */ /* 0x000e2200000e0000 */
[----:B---3--:R-:W-:-:S03]  /*ca50*/  ISETP.GE.AND P3, PT, R2, R4, PT ;  /* 0x000000040200720c */ /* 0x008fc60003f66270 */
[----:B------:R-:W1:Y:S06]  /*ca60*/  SHFL.IDX PT, R2, R6, RZ, 0x181f ;  /* 0x00181fff06027589 */ /* 0x000e6c00000e0000 */
[----:B0-----:R-:W-:-:S05]  /*ca70*/  @!P2 LEA R3, P6, R12, R3, 0x1 ;  /* 0x000000030c03a211 */ /* 0x001fca00078c08ff */
[----:B-1----:R-:W-:-:S05]  /*ca80*/  @!P2 IMAD.X R2, RZ, RZ, R2, P6 ;  /* 0x000000ffff02a224 */ /* 0x002fca00030e0602 */
[-C--:B------:R-:W-:Y:S02]  /*ca90*/  @!P2 LOP3.LUT R3, R3, R2.reuse, RZ, 0x3c, !PT ;  /* 0x000000020303a212 */ /* 0x080fe400078e3cff */
[----:B------:R-:W-:Y:S02]  /*caa0*/  @!P2 LOP3.LUT R8, R5, 0x40, RZ, 0xc0, !PT ;  /* 0x000000400508a812 */ /* 0x000fe400078ec0ff */
[C---:B------:R-:W-:Y:S02]  /*cab0*/  @!P2 LOP3.LUT R2, R3.reuse, R2, RZ, 0x3c, !PT ;  /* 0x000000020302a212 */ /* 0x040fe400078e3cff */
[----:B------:R-:W-:Y:S02]  /*cac0*/  @P3 LOP3.LUT R18, R18, 0x80, RZ, 0xfc, !PT ;  /* 0x0000008012123812 */ /* 0x000fe400078efcff */
[----:B------:R-:W-:Y:S02]  /*cad0*/  @!P2 LOP3.LUT R3, R3, R2, RZ, 0x3c, !PT ;  /* 0x000000020303a212 */ /* 0x000fe400078e3cff */
[----:B------:R-:W-:-:S02]  /*cae0*/  @!P2 SHF.R.U32.HI R8, RZ, 0x2, R8 ;  /* 0x00000002ff08a819 */ /* 0x000fc40000011608 */
[----:B------:R-:W-:Y:S01]  /*caf0*/  LOP3.LUT P6, RZ, R18, 0x4, RZ, 0xc0, !PT ;  /* 0x0000000412ff7812 */ /* 0x000fe200078cc0ff */
[----:B----4-:R-:W-:Y:S01]  /*cb00*/  @!P2 LDGSTS.E.BYPASS.LTC128B.128 [R11+0x26400], desc[UR38][R2.64], !P0 ;  /* 0x26400000020bafae */ /* 0x010fe2000c101d66 */
[----:B------:R-:W-:Y:S02]  /*cb10*/  @!P2 ISETP.NE.U32.AND P3, PT, R8, RZ, PT ;  /* 0x000000ff0800a20c */ /* 0x000fe40003f65070 */
[----:B------:R-:W-:Y:S01]  /*cb20*/  @!P2 LOP3.LUT R8, R7, 0x80, RZ, 0xc0, !PT ;  /* 0x000000800708a812 */ /* 0x000fe200078ec0ff */
[----:B------:R-:W-:Y:S01]  /*cb30*/  @!P2 LDGSTS.E.BYPASS.LTC128B.128 [R11+0x28400], desc[UR38][R2.64+0x80], !P1 ;  /* 0x28400080020bafae */ /* 0x000fe2000c901d66 */
[C---:B------:R-:W-:Y:S02]  /*cb40*/  LOP3.LUT P0, RZ, R18.reuse, 0x200, RZ, 0xc0, !PT ;  /* 0x0000020012ff7812 */ /* 0x040fe4000780c0ff */
[----:B------:R-:W-:Y:S02]  /*cb50*/  LOP3.LUT P1, RZ, R18, 0x100, RZ, 0xc0, !PT ;  /* 0x0000010012ff7812 */ /* 0x000fe4000782c0ff */
[----:B------:R-:W-:-:S03]  /*cb60*/  @!P2 SHF.R.U32.HI R8, RZ, 0x3, R8 ;  /* 0x00000003ff08a819 */ /* 0x000fc60000011608 */
[----:B------:R-:W-:Y:S01]  /*cb70*/  @!P2 LDGSTS.E.BYPASS.LTC128B.128 [R11+0x2a400], desc[UR38][R2.64+0x100], !P6 ;  /* 0x2a400100020bafae */ /* 0x000fe2000f101d66 */
[----:B------:R-:W-:-:S03]  /*cb80*/  @!P2 ISETP.NE.U32.AND P4, PT, R8, RZ, PT ;  /* 0x000000ff0800a20c */ /* 0x000fc60003f85070 */
[----:B------:R-:W0:Y:S04]  /*cb90*/  SHFL.IDX PT, R8, R6, 0x1, 0x181f ;  /* 0x00381f0006087f89 */ /* 0x000e2800000e0000 */
[----:B------:R-:W-:Y:S04]  /*cba0*/  @!P2 LDGSTS.E.BYPASS.LTC128B.128 [R11+0x2c400], desc[UR38][R2.64+0x180], !P5 ;  /* 0x2c400180020bafae */ /* 0x000fe8000e901d66 */
[----:B------:R-:W-:Y:S04]  /*cbb0*/  @!P2 LDGSTS.E.BYPASS.LTC128B.128 [R11+0x2e400], desc[UR38][R2.64+0x200], !P0 ;  /* 0x2e400200020bafae */ /* 0x000fe8000c101d66 */
[----:B------:R-:W-:Y:S04]  /*cbc0*/  @!P2 LDGSTS.E.BYPASS.LTC128B.128 [R11+0x30400], desc[UR38][R2.64+0x280], !P1 ;  /* 0x30400280020bafae */ /* 0x000fe8000c901d66 */
[----:B------:R-:W-:Y:S01]  /*cbd0*/  @!P2 LDGSTS.E.BYPASS.LTC128B.128 [R11+0x32400], desc[UR38][R2.64+0x300], P3 ;  /* 0x32400300020bafae */ /* 0x000fe20009901d66 */
[----:B------:R-:W-:-:S03]  /*cbe0*/  LOP3.LUT P3, RZ, R18, 0x80, RZ, 0xc0, !PT ;  /* 0x0000008012ff7812 */ /* 0x000fc6000786c0ff */
[----:B------:R1:W-:Y:S10]  /*cbf0*/  @!P2 LDGSTS.E.BYPASS.LTC128B.128 [R11+0x34400], desc[UR38][R2.64+0x380], P4 ;  /* 0x34400380020bafae */ /* 0x0003f4000a101d66 */
[----:B------:R-:W-:-:S05]  /*cc00*/  @!P3 LEA R9, P4, R12, R14, 0x1 ;  /* 0x0000000e0c09b211 */ /* 0x000fca00078808ff */
[----:B0-----:R-:W-:Y:S01]  /*cc10*/  @!P3 IMAD.X R10, RZ, RZ, R8, P4 ;  /* 0x000000ffff0ab224 */ /* 0x001fe200020e0608 */
[C---:B------:R-:W-:Y:S02]  /*cc20*/  LOP3.LUT P4, RZ, R18.reuse, 0x10, RZ, 0xc0, !PT ;  /* 0x0000001012ff7812 */ /* 0x040fe4000788c0ff */
[----:B------:R-:W-:Y:S01]  /*cc30*/  @!P3 LOP3.LUT R8, R5, 0x40, RZ, 0xc0, !PT ;  /* 0x000000400508b812 */ /* 0x000fe200078ec0ff */
[----:B-1----:R-:W-:Y:S01]  /*cc40*/  @!P3 IMAD.MOV.U32 R2, RZ, RZ, R9 ;  /* 0x000000ffff02b224 */ /* 0x002fe200078e0009 */
[----:B------:R-:W-:Y:S01]  /*cc50*/  LOP3.LUT P2, RZ, R18, 0x8, RZ, 0xc0, !PT ;  /* 0x0000000812ff7812 */ /* 0x000fe2000784c0ff */
[----:B------:R-:W-:Y:S01]  /*cc60*/  @!P3 IMAD.MOV.U32 R3, RZ, RZ, R10 ;  /* 0x000000ffff03b224 */ /* 0x000fe200078e000a */
[----:B------:R-:W-:-:S07]  /*cc70*/  @!P3 SHF.R.U32.HI R8, RZ, 0x2, R8 ;  /* 0x00000002ff08b819 */ /* 0x000fce0000011608 */
[----:B------:R-:W-:Y:S01]  /*cc80*/  @!P3 LDGSTS.E.BYPASS.LTC128B.128 [R11+0x26c00], desc[UR38][R2.64], !P4 ;  /* 0x26c00000020bbfae */ /* 0x000fe2000e101d66 */
[----:B------:R-:W-:Y:S02]  /*cc90*/  @!P3 ISETP.NE.U32.AND P4, PT, R8, RZ, PT ;  /* 0x000000ff0800b20c */ /* 0x000fe40003f85070 */
[----:B------:R-:W-:Y:S01]  /*cca0*/  @!P3 LOP3.LUT R8, R7, 0x80, RZ, 0xc0, !PT ;  /* 0x000000800708b812 */ /* 0x000fe200078ec0ff */
[----:B------:R-:W-:Y:S03]  /*ccb0*/  @!P3 LDGSTS.E.BYPASS.LTC128B.128 [R11+0x28c00], desc[UR38][R2.64+0x80], !P2 ;  /* 0x28c00080020bbfae */ /* 0x000fe6000d101d66 */
[----:B------:R-:W-:Y:S01]  /*ccc0*/  @!P3 SHF.R.U32.HI R8, RZ, 0x3, R8 ;  /* 0x00000003ff08b819 */ /* 0x000fe20000011608 */
[----:B------:R-:W-:Y:S04]  /*ccd0*/  @!P3 LDGSTS.E.BYPASS.LTC128B.128 [R11+0x2ac00], desc[UR38][R2.64+0x100], !P6 ;  /* 0x2ac00100020bbfae */ /* 0x000fe8000f101d66 */
[----:B------:R-:W-:Y:S04]  /*cce0*/  @!P3 LDGSTS.E.BYPASS.LTC128B.128 [R11+0x2cc00], desc[UR38][R2.64+0x180], !P5 ;  /* 0x2cc00180020bbfae */ /* 0x000fe8000e901d66 */
[----:B------:R-:W-:Y:S04]  /*ccf0*/  @!P3 LDGSTS.E.BYPASS.LTC128B.128 [R11+0x2ec00], desc[UR38][R2.64+0x200], !P0 ;  /* 0x2ec00200020bbfae */ /* 0x000fe8000c101d66 */
[----:B------:R-:W-:Y:S04]  /*cd00*/  @!P3 LDGSTS.E.BYPASS.LTC128B.128 [R11+0x30c00], desc[UR38][R2.64+0x280], !P1 ;  /* 0x30c00280020bbfae */ /* 0x000fe8000c901d66 */
[----:B------:R-:W-:Y:S01]  /*cd10*/  @!P3 LDGSTS.E.BYPASS.LTC128B.128 [R11+0x32c00], desc[UR38][R2.64+0x300], P4 ;  /* 0x32c00300020bbfae */ /* 0x000fe2000a101d66 */
[----:B------:R-:W-:-:S13]  /*cd20*/  @!P3 ISETP.NE.U32.AND P4, PT, R8, RZ, PT ;  /* 0x000000ff0800b20c */ /* 0x000fda0003f85070 */
[----:B------:R0:W-:Y:S01]  /*cd30*/  @!P3 LDGSTS.E.BYPASS.LTC128B.128 [R11+0x34c00], desc[UR38][R2.64+0x380], P4 ;  /* 0x34c00380020bbfae */ /* 0x0001e2000a101d66 */
[----:B-----5:R-:W-:-:S03]  /*cd40*/  ISETP.GE.AND P2, PT, R13, R4, PT ;  /* 0x000000040d00720c */ /* 0x020fc60003f46270 */
[----:B0-----:R-:W0:Y:S04]  /*cd50*/  SHFL.IDX PT, R3, R0, 0x2, 0x181f ;  /* 0x00581f0000037f89 */ /* 0x001e2800000e0000 */
[----:B------:R-:W1:Y:S06]  /*cd60*/  SHFL.IDX PT, R2, R6, 0x2, 0x181f ;  /* 0x00581f0006027f89 */ /* 0x000e6c00000e0000 */
[----:B------:R-:W-:-:S02]  /*cd70*/  @!P2 LOP3.LUT R8, R5, 0x40, RZ, 0xc0, !PT ;  /* 0x000000400508a812 */ /* 0x000fc400078ec0ff */
[----:B0-----:R-:W-:-:S05]  /*cd80*/  @!P2 LEA R3, P4, R12, R3, 0x1 ;  /* 0x000000030c03a211 */ /* 0x001fca00078808ff */
[----:B-1----:R-:W-:Y:S01]  /*cd90*/  @!P2 IMAD.X R2, RZ, RZ, R2, P4 ;  /* 0x000000ffff02a224 */ /* 0x002fe200020e0602 */
[----:B------:R-:W-:-:S04]  /*cda0*/  LOP3.LUT P4, RZ, R18, 0x10, RZ, 0xc0, !PT ;  /* 0x0000001012ff7812 */ /* 0x000fc8000788c0ff */
[----:B------:R-:W-:-:S04]  /*cdb0*/  @!P2 LOP3.LUT R3, R3, R2, RZ, 0x3c, !PT ;  /* 0x000000020303a212 */ /* 0x000fc800078e3cff */
[C---:B------:R-:W-:Y:S02]  /*cdc0*/  @!P2 LOP3.LUT R2, R3.reuse, R2, RZ, 0x3c, !PT ;  /* 0x000000020302a212 */ /* 0x040fe400078e3cff */
[----:B------:R-:W-:Y:S02]  /*cdd0*/  LOP3.LUT P3, RZ, R18, 0x8, RZ, 0xc0, !PT ;  /* 0x0000000812ff7812 */ /* 0x000fe4000786c0ff */
[----:B------:R-:W-:Y:S02]  /*cde0*/  @!P2 LOP3.LUT R3, R3, R2, RZ, 0x3c, !PT ;  /* 0x000000020303a212 */ /* 0x000fe400078e3cff */
[----:B------:R-:W-:-:S03]  /*cdf0*/  @!P2 SHF.R.U32.HI R8, RZ, 0x2, R8 ;  /* 0x00000002ff08a819 */ /* 0x000fc60000011608 */
[----:B------:R0:W-:Y:S01]  /*ce00*/  @!P2 LDGSTS.E.BYPASS.LTC128B.128 [R11+0x27400], desc[UR38][R2.64], !P4 ;  /* 0x27400000020bafae */ /* 0x0001e2000e101d66 */
[----:B------:R-:W-:Y:S02]  /*ce10*/  @!P2 ISETP.NE.U32.AND P4, PT, R8, RZ, PT ;  /* 0x000000ff0800a20c */ /* 0x000fe40003f85070 */
[----:B------:R-:W-:-:S03]  /*ce20*/  @!P2 LOP3.LUT R8, R7, 0x80, RZ, 0xc0, !PT ;  /* 0x000000800708a812 */ /* 0x000fc600078ec0ff */
[----:B------:R0:W-:Y:S01]  /*ce30*/  @!P2 LDGSTS.E.BYPASS.LTC128B.128 [R11+0x29400], desc[UR38][R2.64+0x80], !P3 ;  /* 0x29400080020bafae */ /* 0x0001e2000d901d66 */
[----:B------:R-:W-:-:S03]  /*ce40*/  @!P2 SHF.R.U32.HI R8, RZ, 0x3, R8 ;  /* 0x00000003ff08a819 */ /* 0x000fc60000011608 */
[----:B------:R0:W-:Y:S04]  /*ce50*/  @!P2 LDGSTS.E.BYPASS.LTC128B.128 [R11+0x2b400], desc[UR38][R2.64+0x100], !P6 ;  /* 0x2b400100020bafae */ /* 0x0001e8000f101d66 */
[----:B------:R0:W-:Y:S04]  /*ce60*/  @!P2 LDGSTS.E.BYPASS.LTC128B.128 [R11+0x2d400], desc[UR38][R2.64+0x180], !P5 ;  /* 0x2d400180020bafae */ /* 0x0001e8000e901d66 */
[----:B------:R0:W-:Y:S04]  /*ce70*/  @!P2 LDGSTS.E.BYPASS.LTC128B.128 [R11+0x2f400], desc[UR38][R2.64+0x200], !P0 ;  /* 0x2f400200020bafae */ /* 0x0001e8000c101d66 */
[----:B------:R0:W-:Y:S04]  /*ce80*/  @!P2 LDGSTS.E.BYPASS.LTC128B.128 [R11+0x31400], desc[UR38][R2.64+0x280], !P1 ;  /* 0x31400280020bafae */ /* 0x0001e8000c901d66 */
[----:B------:R0:W-:Y:S01]  /*ce90*/  @!P2 LDGSTS.E.BYPASS.LTC128B.128 [R11+0x33400], desc[UR38][R2.64+0x300], P4 ;  /* 0x33400300020bafae */ /* 0x0001e2000a101d66 */
[----:B------:R-:W-:-:S03]  /*cea0*/  @!P2 ISETP.NE.U32.AND P4, PT, R8, RZ, PT ;  /* 0x000000ff0800a20c */ /* 0x000fc60003f85070 */
[----:B------:R-:W1:Y:S04]  /*ceb0*/  SHFL.IDX PT, R6, R6, 0x3, 0x181f ;  /* 0x00781f0006067f89 */ /* 0x000e6800000e0000 */
[----:B------:R-:W2:Y:S06]  /*cec0*/  SHFL.IDX PT, R0, R0, 0x3, 0x181f ;  /* 0x00781f0000007f89 */ /* 0x000eac00000e0000 */
[----:B------:R0:W-:Y:S02]  /*ced0*/  @!P2 LDGSTS.E.BYPASS.LTC128B.128 [R11+0x35400], desc[UR38][R2.64+0x380], P4 ;  /* 0x35400380020bafae */ /* 0x0001e4000a101d66 */
.L_x_3566:
[----:B0-----:R-:W3:Y:S01]  /*cee0*/  LDL.LU R2, [R1+0x48] ;  /* 0x0000480001027983 */ /* 0x001ee20000300800 */
[----:B------:R-:W-:Y:S01]  /*cef0*/  BSSY B0, `(.L_x_3446) ;  /* 0x000001d000007945 */ /* 0x000fe20003800000 */
[----:B---3--:R-:W-:-:S13]  /*cf00*/  ISETP.GE.AND P2, PT, R2, R4, PT ;  /* 0x000000040200720c */ /* 0x008fda0003f46270 */
[----:B------:R-:W-:Y:S05]  /*cf10*/  @P2 BRA `(.L_x_3447) ;  /* 0x0000000000682947 */ /* 0x000fea0003800000 */
[----:B------:R-:W3:Y:S01]  /*cf20*/  LDL R8, [R1+0x4] ;  /* 0x0000040001087983 */ /* 0x000ee20000100800 */
[C---:B------:R-:W-:Y:S02]  /*cf30*/  LOP3.LUT P6, RZ, R18.reuse, 0x10, RZ, 0xc0, !PT ;  /* 0x0000001012ff7812 */ /* 0x040fe400078cc0ff */
[C---:B------:R-:W-:Y:S01]  /*cf40*/  LOP3.LUT P4, RZ, R18.reuse, 0x8, RZ, 0xc0, !PT ;  /* 0x0000000812ff7812 */ /* 0x040fe2000788c0ff */
[----:B------:R-:W0:Y:S01]  /*cf50*/  S2R R2, SR_TID.X ;  /* 0x0000000000027919 */ /* 0x000e220000002100 */
[----:B------:R-:W-:Y:S02]  /*cf60*/  LOP3.LUT P3, RZ, R18, 0x4, RZ, 0xc0, !PT ;  /* 0x0000000412ff7812 */ /* 0x000fe4000786c0ff */
[----:B------:R-:W-:Y:S02]  /*cf70*/  LOP3.LUT R5, R5, 0x40, RZ, 0xc0, !PT ;  /* 0x0000004005057812 */ /* 0x000fe400078ec0ff */
[----:B------:R-:W-:Y:S02]  /*cf80*/  LOP3.LUT R7, R7, 0x80, RZ, 0xc0, !PT ;  /* 0x0000008007077812 */ /* 0x000fe400078ec0ff */
[----:B------:R-:W-:-:S02]  /*cf90*/  SHF.R.U32.HI R5, RZ, 0x2, R5 ;  /* 0x00000002ff057819 */ /* 0x000fc40000011605 */
[----:B------:R-:W-:Y:S01]  /*cfa0*/  SHF.R.U32.HI R7, RZ, 0x3, R7 ;  /* 0x00000003ff077819 */ /* 0x000fe20000011607 */
[----:B0-----:R-:W-:-:S05]  /*cfb0*/  IMAD.SHL.U32 R2, R2, 0x8, RZ ;  /* 0x0000000802027824 */ /* 0x001fca00078e00ff */
[----:B------:R-:W-:-:S04]  /*cfc0*/  LOP3.LUT R2, R2, 0x38, RZ, 0xc0, !PT ;  /* 0x0000003802027812 */ /* 0x000fc800078ec0ff */
[----:B--2---:R-:W-:-:S05]  /*cfd0*/  LEA R2, P2, R2, R0, 0x1 ;  /* 0x0000000002027211 */ /* 0x004fca00078408ff */
[----:B-1----:R-:W-:Y:S01]  /*cfe0*/  IMAD.X R3, RZ, RZ, R6, P2 ;  /* 0x000000ffff037224 */ /* 0x002fe200010e0606 */
[----:B------:R-:W-:-:S04]  /*cff0*/  ISETP.NE.U32.AND P2, PT, R5, RZ, PT ;  /* 0x000000ff0500720c */ /* 0x000fc80003f45070 */
[----:B------:R-:W-:Y:S01]  /*d000*/  @!PT LDS RZ, [RZ] ;  /* 0x00000000fffff984 */ /* 0x000fe20000000800 */
[----:B------:R-:W-:Y:S01]  /*d010*/  @!PT LDS RZ, [RZ] ;  /* 0x00000000fffff984 */ /* 0x000fe20000000800 */
[----:B------:R-:W-:Y:S01]  /*d020*/  @!PT LDS RZ, [RZ] ;  /* 0x00000000fffff984 */ /* 0x000fe20000000800 */
[----:B---3--:R0:W-:Y:S04]  /*d030*/  LDGSTS.E.BYPASS.LTC128B.128 [R8+0x27c00], desc[UR38][R2.64], !P6 ;  /* 0x27c0000002087fae */ /* 0x0081e8000f101d66 */
[----:B------:R0:W-:Y:S04]  /*d040*/  LDGSTS.E.BYPASS.LTC128B.128 [R8+0x29c00], desc[UR38][R2.64+0x80], !P4 ;  /* 0x29c0008002087fae */ /* 0x0001e8000e101d66 */
[----:B------:R0:W-:Y:S01]  /*d050*/  LDGSTS.E.BYPASS.LTC128B.128 [R8+0x2bc00], desc[UR38][R2.64+0x100], !P3 ;  /* 0x2bc0010002087fae */ /* 0x0001e2000d901d66 */
[----:B------:R-:W-:-:S03]  /*d060*/  ISETP.NE.U32.AND P3, PT, R7, RZ, PT ;  /* 0x000000ff0700720c */ /* 0x000fc60003f65070 */
[----:B------:R0:W-:Y:S04]  /*d070*/  LDGSTS.E.BYPASS.LTC128B.128 [R8+0x2dc00], desc[UR38][R2.64+0x180], !P5 ;  /* 0x2dc0018002087fae */ /* 0x0001e8000e901d66 */
[----:B------:R0:W-:Y:S04]  /*d080*/  LDGSTS.E.BYPASS.LTC128B.128 [R8+0x2fc00], desc[UR38][R2.64+0x200], !P0 ;  /* 0x2fc0020002087fae */ /* 0x0001e8000c101d66 */
[----:B------:R0:W-:Y:S04]  /*d090*/  LDGSTS.E.BYPASS.LTC128B.128 [R8+0x31c00], desc[UR38][R2.64+0x280], !P1 ;  /* 0x31c0028002087fae */ /* 0x0001e8000c901d66 */
[----:B------:R0:W-:Y:S04]  /*d0a0*/  LDGSTS.E.BYPASS.LTC128B.128 [R8+0x33c00], desc[UR38][R2.64+0x300], P2 ;  /* 0x33c0030002087fae */ /* 0x0001e80009101d66 */
[----:B------:R0:W-:Y:S02]  /*d0b0*/  LDGSTS.E.BYPASS.LTC128B.128 [R8+0x35c00], desc[UR38][R2.64+0x380], P3 ;  /* 0x35c0038002087fae */ /* 0x0001e40009901d66 */
.L_x_3447:
[----:B------:R-:W-:Y:S05]  /*d0c0*/  BSYNC B0 ;  /* 0x0000000000007941 */ /* 0x000fea0003800000 */
.L_x_3446:
[----:B0-----:R-:W2:Y:S01]  /*d0d0*/  LDL R2, [R1+0x50] ;  /* 0x0000500001027983 */ /* 0x001ea20000100800 */
        /* <DEDUP_REMOVED lines=8> */
[----:B------:R-:W0:Y:S03]  /*d160*/  SYNCS.PHASECHK.TRANS64.TRYWAIT P0, [UR36+0x38820], R0 ;  /* 0x03882000ff0075a7 */ /* 0x000e260008000164 */
[----:B0-----:R-:W-:Y:S05]  /*d170*/  @!P0 BRA `(.L_x_3449) ;  /* 0x0000004800608947 */ /* 0x001fea0003800000 */
.L_x_3567:
[----:B------:R-:W-:Y:S05]  /*d180*/  BSYNC B0 ;  /* 0x0000000000007941 */ /* 0x000fea0003800000 */
.L_x_3448:
[----:B------:R-:W-:Y:S01]  /*d190*/  LOP3.LUT P0, RZ, R18, 0x2, RZ, 0xc0, !PT ;  /* 0x0000000212ff7812 */ /* 0x000fe2000780c0ff */
[----:B------:R-:W-:-:S12]  /*d1a0*/  BSSY B0, `(.L_x_3450) ;  /* 0x0000094000007945 */ /* 0x000fd80003800000 */
[----:B------:R-:W-:Y:S05]  /*d1b0*/  @!P0 BRA `(.L_x_3451) ;  /* 0x0000000800488947 */ /* 0x000fea0003800000 */
[----:B------:R-:W2:Y:S01]  /*d1c0*/  LDL R4, [R1+0x8] ;  /* 0x0000080001047983 */ /* 0x000ea20000100800 */
        /* <DEDUP_REMOVED lines=8> */
.L_x_3568:
[----:B------:R-:W-:Y:S05]  /*d250*/  BSYNC B1 ;  /* 0x0000000000017941 */ /* 0x000fea0003800000 */
.L_x_3452:
        /* <DEDUP_REMOVED lines=9> */
.L_x_3455:
[----:B------:R-:W-:Y:S05]  /*d2f0*/  BSYNC B1 ;  /* 0x0000000000017941 */ /* 0x000fea0003800000 */
.L_x_3454:
        /* <DEDUP_REMOVED lines=11> */
.L_x_3456:
        /* <DEDUP_REMOVED lines=15> */
.L_x_3457:
        /* <DEDUP_REMOVED lines=15> */
.L_x_3458:
        /* <DEDUP_REMOVED lines=15> */
.L_x_3459:
        /* <DEDUP_REMOVED lines=15> */
.L_x_3460:
        /* <DEDUP_REMOVED lines=15> */
.L_x_3461:
        /* <DEDUP_REMOVED lines=15> */
.L_x_3462:
        /* <DEDUP_REMOVED lines=15> */
.L_x_3463:
        /* <DEDUP_REMOVED lines=10> */
.L_x_3451:
[----:B------:R-:W-:Y:S05]  /*dae0*/  BSYNC B0 ;  /* 0x0000000000007941 */ /* 0x000fea0003800000 */
.L_x_3450:
[----:B------:R-:W2:Y:S04]  /*daf0*/  LDL.LU R4, [R1+0x4c] ;  /* 0x00004c0001047983 */ /* 0x000ea80000300800 */
[----:B------:R-:W3:Y:S01]  /*db00*/  LDL.LU R7, [R1+0x8] ;  /* 0x0000080001077983 */ /* 0x000ee20000300800 */
[----:B------:R-:W-:-:S05]  /*db10*/  VIADD R19, R19, 0x1 ;  /* 0x0000000113137836 */ /* 0x000fca0000000000 */
[----:B------:R-:W-:-:S04]  /*db20*/  ISETP.NE.AND P0, PT, R19, 0x2, PT ;  /* 0x000000021300780c */ /* 0x000fc80003f05270 */
[----:B0-----:R-:W-:Y:S02]  /*db30*/  SEL R0, RZ, 0x1, P0 ;  /* 0x00000001ff007807 */ /* 0x001fe40000000000 */
[----:B------:R-:W-:Y:S02]  /*db40*/  SEL R19, R19, RZ, P0 ;  /* 0x000000ff13137207 */ /* 0x000fe40000000000 */
[----:B--2---:R-:W-:Y:S02]  /*db50*/  ISETP.GE.AND P1, PT, R4, 0x41, PT ;  /* 0x000000410400780c */ /* 0x004fe40003f26270 */
[----:B---3--:R-:W-:-:S05]  /*db60*/  LOP3.LUT R7, R7, R0, RZ, 0x3c, !PT ;  /* 0x0000000007077212 */ /* 0x008fca00078e3cff */
[----:B------:R0:W-:Y:S06]  /*db70*/  STL [R1+0x8], R7 ;  /* 0x0000080701007387 */ /* 0x0001ec0000100800 */
[----:B------:R-:W-:Y:S05]  /*db80*/  @!P1 BRA `(.L_x_3464) ;  /* 0x0000002800509947 */ /* 0x000fea0003800000 */
[----:B------:R-:W1:Y:S01]  /*db90*/  LDL R4, [R1+0x20] ;  /* 0x0000200001047983 */ /* 0x000e620000100800 */
[----:B------:R-:W-:Y:S02]  /*dba0*/  IMAD.MOV.U32 R0, RZ, RZ, 0x1 ;  /* 0x00000001ff007424 */ /* 0x000fe400078e00ff */
[----:B-1----:R-:W-:-:S05]  /*dbb0*/  IMAD.MOV R6, RZ, RZ, -R4 ;  /* 0x000000ffff067224 */ /* 0x002fca00078e0a04 */
[----:B------:R-:W-:-:S05]  /*dbc0*/  VIADDMNMX R6, R6, R0, 0xffffffff, !PT ;  /* 0xffffffff06067446 */ /* 0x000fca0007800100 */
[----:B------:R-:W-:-:S05]  /*dbd0*/  IMAD.IADD R0, R4, 0x1, R6 ;  /* 0x0000000104007824 */ /* 0x000fca00078e0206 */
[----:B------:R-:W-:-:S04]  /*dbe0*/  LOP3.LUT R0, R0, 0x1, RZ, 0xc0, !PT ;  /* 0x0000000100007812 */ /* 0x000fc800078ec0ff */
[----:B------:R-:W-:Y:S01]  /*dbf0*/  ISETP.NE.U32.AND P0, PT, R0, 0x1, PT ;  /* 0x000000010000780c */ /* 0x000fe20003f05070 */
[----:B------:R-:W-:-:S12]  /*dc00*/  VIADD R0, R4, 0xfffffffe ;  /* 0xfffffffe04007836 */ /* 0x000fd80000000000 */
[----:B------:R-:W-:Y:S05]  /*dc10*/  @P0 BRA `(.L_x_3465) ;  /* 0x0000000c005c0947 */ /* 0x000fea0003800000 */
[----:B------:R-:W-:Y:S01]  /*dc20*/  LOP3.LUT P2, RZ, R18, 0x2, RZ, 0xc0, !PT ;  /* 0x0000000212ff7812 */ /* 0x000fe2000784c0ff */
[----:B------:R-:W-:-:S12]  /*dc30*/  BSSY B0, `(.L_x_3466) ;  /* 0x00000cc000007945 */ /* 0x000fd80003800000 */
[----:B------:R-:W-:Y:S05]  /*dc40*/  @!P2 BRA `(.L_x_3467) ;  /* 0x0000000c0028a947 */ /* 0x000fea0003800000 */
[----:B------:R-:W-:-:S13]  /*dc50*/  LOP3.LUT P2, RZ, R18, 0x1, RZ, 0xc0, !PT ;  /* 0x0000000112ff7812 */ /* 0x000fda000784c0ff */
[----:B------:R-:W-:Y:S05]  /*dc60*/  @!P2 BRA `(.L_x_3468) ;  /* 0x000000000050a947 */ /* 0x000fea0003800000 */
[----:B------:R-:W2:Y:S01]  /*dc70*/  LDL R9, [R1+0xc] ;  /* 0x00000c0001097983 */ /* 0x000ea20000100800 */
[----:B------:R-:W1:Y:S01]  /*dc80*/  LDC R5, c[0x0][0x43c] ;  /* 0x00010f00ff057b82 */ /* 0x000e620000000800 */
[----:B------:R-:W-:Y:S02]  /*dc90*/  ULDC.64 UR4, c[0x0][0x428] ;  /* 0x00010a0000047ab9 */ /* 0x000fe40000000a00 */
[----:B------:R-:W3:Y:S01]  /*dca0*/  LDL R8, [R1] ;  /* 0x0000000001087983 */ /* 0x000ee20000100800 */
[----:B-1----:R-:W-:-:S13]  /*dcb0*/  ISETP.NE.AND P0, PT, R5, 0x1, PT ;  /* 0x000000010500780c */ /* 0x002fda0003f05270 */
[----:B------:R-:W1:Y:S02]  /*dcc0*/  @P0 LDC.64 R2, c[0x0][0x440] ;  /* 0x00011000ff020b82 */ /* 0x000e640000000a00 */
[----:B-1----:R-:W-:-:S04]  /*dcd0*/  @P0 IMAD.HI.U32 R4, R0, R2, RZ ;  /* 0x0000000200040227 */ /* 0x002fc800078e00ff */
        /* <DEDUP_REMOVED lines=13> */
.L_x_3468:
        /* <DEDUP_REMOVED lines=8> */
.L_x_3569:
[----:B------:R-:W-:Y:S05]  /*de30*/  BSYNC B1 ;  /* 0x0000000000017941 */ /* 0x000fea0003800000 */
.L_x_3469:
        /* <DEDUP_REMOVED lines=9> */
.L_x_3472:
[----:B------:R-:W-:Y:S05]  /*ded0*/  BSYNC B1 ;  /* 0x0000000000017941 */ /* 0x000fea0003800000 */
.L_x_3471:
        /* <DEDUP_REMOVED lines=11> */
.L_x_3473:
        /* <DEDUP_REMOVED lines=13> */
.L_x_3570:
[----:B------:R-:W-:Y:S05]  /*e060*/  BSYNC B1 ;  /* 0x0000000000017941 */ /* 0x000fea0003800000 */
.L_x_3474:
        /* <DEDUP_REMOVED lines=11> */
.L_x_3477:
[----:B------:R-:W-:Y:S05]  /*e120*/  BSYNC B1 ;  /* 0x0000000000017941 */ /* 0x000fea0003800000 */
.L_x_3476:
        /* <DEDUP_REMOVED lines=9> */
.L_x_3478:
        /* <DEDUP_REMOVED lines=15> */
.L_x_3479:
        /* <DEDUP_REMOVED lines=15> */
.L_x_3480:
        /* <DEDUP_REMOVED lines=15> */
.L_x_3481:
        /* <DEDUP_REMOVED lines=15> */
.L_x_3482:
        /* <DEDUP_REMOVED lines=15> */
.L_x_3483:
        /* <DEDUP_REMOVED lines=15> */
.L_x_3484:
        /* <DEDUP_REMOVED lines=15> */
.L_x_3485:
        /* <DEDUP_REMOVED lines=10> */
.L_x_3467:
[----:B------:R-:W-:Y:S05]  /*e8f0*/  BSYNC B0 ;  /* 0x0000000000007941 */ /* 0x000fea0003800000 */
.L_x_3466:
[----:B------:R-:W2:Y:S04]  /*e900*/  LDL.LU R5, [R1+0x8] ;  /* 0x0000080001057983 */ /* 0x000ea80000300800 */
[----:B------:R-:W3:Y:S01]  /*e910*/  LDL.LU R4, [R1+0x20] ;  /* 0x0000200001047983 */ /* 0x000ee20000300800 */
[----:B------:R-:W-:-:S05]  /*e920*/  VIADD R19, R19, 0x1 ;  /* 0x0000000113137836 */ /* 0x000fca0000000000 */
[----:B------:R-:W-:-:S04]  /*e930*/  ISETP.NE.AND P0, PT, R19, 0x2, PT ;  /* 0x000000021300780c */ /* 0x000fc80003f05270 */
[----:B------:R-:W-:Y:S02]  /*e940*/  SEL R0, RZ, 0x1, P0 ;  /* 0x00000001ff007807 */ /* 0x000fe40000000000 */
[----:B------:R-:W-:Y:S02]  /*e950*/  SEL R19, R19, RZ, P0 ;  /* 0x000000ff13137207 */ /* 0x000fe40000000000 */
[----:B--2---:R-:W-:Y:S01]  /*e960*/  LOP3.LUT R5, R5, R0, RZ, 0x3c, !PT ;  /* 0x0000000005057212 */ /* 0x004fe200078e3cff */
[----:B---3--:R-:W-:-:S04]  /*e970*/  VIADD R0, R4, 0xfffffffd ;  /* 0xfffffffd04007836 */ /* 0x008fc80000000000 */
[----:B------:R1:W-:Y:S03]  /*e980*/  STL [R1+0x8], R5 ;  /* 0x0000080501007387 */ /* 0x0003e60000100800 */
.L_x_3465:
[----:B------:R-:W2:Y:S01]  /*e990*/  LDL.LU R2, [R1+0x1c] ;  /* 0x00001c0001027983 */ /* 0x000ea20000300800 */
[----:B------:R-:W-:Y:S01]  /*e9a0*/  IMAD.MOV R6, RZ, RZ, -R6 ;  /* 0x000000ffff067224 */ /* 0x000fe200078e0a06 */
[----:B------:R-:W-:Y:S04]  /*e9b0*/  BSSY B0, `(.L_x_3464) ;  /* 0x00001b1000007945 */ /* 0x000fe80003800000 */
[----:B--2---:R-:W-:-:S13]  /*e9c0*/  ISETP.NE.AND P0, PT, R2, R6, PT ;  /* 0x000000060200720c */ /* 0x004fda0003f05270 */
[----:B------:R-:W-:Y:S05]  /*e9d0*/  @!P0 BRA `(.L_x_3486) ;  /* 0x0000001800b88947 */ /* 0x000fea0003800000 */
.L_x_3527:
[----:B------:R-:W-:Y:S01]  /*e9e0*/  LOP3.LUT P0, RZ, R18, 0x2, RZ, 0xc0, !PT ;  /* 0x0000000212ff7812 */ /* 0x000fe2000780c0ff */
[----:B------:R-:W-:-:S12]  /*e9f0*/  BSSY B1, `(.L_x_3487) ;  /* 0x00000ce000017945 */ /* 0x000fd80003800000 */
[----:B--2---:R-:W-:Y:S05]  /*ea00*/  @!P0 BRA `(.L_x_3488) ;  /* 0x0000000c00308947 */ /* 0x004fea0003800000 */
[----:B------:R-:W-:Y:S01]  /*ea10*/  LOP3.LUT P0, RZ, R18, 0x1, RZ, 0xc0, !PT ;  /* 0x0000000112ff7812 */ /* 0x000fe2000780c0ff */
[----:B------:R-:W-:-:S12]  /*ea20*/  IMAD.MOV.U32 R6, RZ, RZ, R0 ;  /* 0x000000ffff067224 */ /* 0x000fd800078e0000 */
[----:B------:R-:W-:Y:S05]  /*ea30*/  @!P0 BRA `(.L_x_3489) ;  /* 0x0000000000508947 */ /* 0x000fea0003800000 */
[----:B0-----:R-:W2:Y:S01]  /*ea40*/  LDL R7, [R1+0xc] ;  /* 0x00000c0001077983 */ /* 0x001ea20000100800 */
[----:B------:R-:W0:Y:S01]  /*ea50*/  LDC R6, c[0x0][0x43c] ;  /* 0x00010f00ff067b82 */ /* 0x000e220000000800 */
[----:B------:R-:W-:Y:S02]  /*ea60*/  ULDC.64 UR4, c[0x0][0x428] ;  /* 0x00010a0000047ab9 */ /* 0x000fe40000000a00 */
[----:B-1----:R-:W3:Y:S01]  /*ea70*/  LDL R5, [R1] ;  /* 0x0000000001057983 */ /* 0x002ee20000100800 */
        /* <DEDUP_REMOVED lines=16> */
.L_x_3489:
[----:B------:R-:W3:Y:S01]  /*eb80*/  LDL R2, [R1+0x8] ;  /* 0x0000080001027983 */ /* 0x000ee20000100800 */
        /* <DEDUP_REMOVED lines=8> */
.L_x_3571:
[----:B------:R-:W-:Y:S05]  /*ec10*/  BSYNC B2 ;  /* 0x0000000000027941 */ /* 0x000fea0003800000 */
.L_x_3490:
        /* <DEDUP_REMOVED lines=9> */
.L_x_3493:
[----:B------:R-:W-:Y:S05]  /*ecb0*/  BSYNC B2 ;  /* 0x0000000000027941 */ /* 0x000fea0003800000 */
.L_x_3492:
        /* <DEDUP_REMOVED lines=11> */
.L_x_3494:
        /* <DEDUP_REMOVED lines=13> */
.L_x_3572:
[----:B------:R-:W-:Y:S05]  /*ee40*/  BSYNC B2 ;  /* 0x0000000000027941 */ /* 0x000fea0003800000 */
.L_x_3495:
        /* <DEDUP_REMOVED lines=11> */
.L_x_3498:
[----:B------:R-:W-:Y:S05]  /*ef00*/  BSYNC B2 ;  /* 0x0000000000027941 */ /* 0x000fea0003800000 */
.L_x_3497:
        /* <DEDUP_REMOVED lines=9> */
.L_x_3499:
        /* <DEDUP_REMOVED lines=15> */
.L_x_3500:
        /* <DEDUP_REMOVED lines=15> */
.L_x_3501:
        /* <DEDUP_REMOVED lines=15> */
.L_x_3502:
        /* <DEDUP_REMOVED lines=15> */
.L_x_3503:
        /* <DEDUP_REMOVED lines=15> */
.L_x_3504:
        /* <DEDUP_REMOVED lines=15> */
.L_x_3505:
        /* <DEDUP_REMOVED lines=15> */
.L_x_3506:
        /* <DEDUP_REMOVED lines=10> */
.L_x_3488:
[----:B------:R-:W-:Y:S05]  /*f6d0*/  BSYNC B1 ;  /* 0x0000000000017941 */ /* 0x000fea0003800000 */
.L_x_3487:
[----:B------:R-:W2:Y:S01]  /*f6e0*/  LDL.LU R2, [R1+0x8] ;  /* 0x0000080001027983 */ /* 0x000ea20000300800 */
[----:B------:R-:W-:Y:S01]  /*f6f0*/  LOP3.LUT P2, RZ, R18, 0x2, RZ, 0xc0, !PT ;  /* 0x0000000212ff7812 */ /* 0x000fe2000784c0ff */
[----:B0-----:R-:W-:Y:S01]  /*f700*/  VIADD R7, R19, 0x1 ;  /* 0x0000000113077836 */ /* 0x001fe20000000000 */
[----:B------:R-:W-:Y:S04]  /*f710*/  BSSY B1, `(.L_x_3507) ;  /* 0x00000d1000017945 */ /* 0x000fe80003800000 */
[----:B------:R-:W-:-:S04]  /*f720*/  ISETP.NE.AND P0, PT, R7, 0x2, PT ;  /* 0x000000020700780c */ /* 0x000fc80003f05270 */
[----:B------:R-:W-:Y:S02]  /*f730*/  SEL R6, RZ, 0x1, P0 ;  /* 0x00000001ff067807 */ /* 0x000fe40000000000 */
[----:B------:R-:W-:Y:S02]  /*f740*/  SEL R7, R7, RZ, P0 ;  /* 0x000000ff07077207 */ /* 0x000fe40000000000 */
[----:B--2---:R-:W-:Y:S01]  /*f750*/  LOP3.LUT R6, R2, R6, RZ, 0x3c, !PT ;  /* 0x0000000602067212 */ /* 0x004fe200078e3cff */
[----:B------:R-:W-:Y:S06]  /*f760*/  @!P2 BRA `(.L_x_3508) ;  /* 0x0000000c002ca947 */ /* 0x000fec0003800000 */
[----:B------:R-:W-:Y:S01]  /*f770*/  LOP3.LUT P2, RZ, R18, 0x1, RZ, 0xc0, !PT ;  /* 0x0000000112ff7812 */ /* 0x000fe2000784c0ff */
[----:B------:R-:W-:-:S12]  /*f780*/  VIADD R8, R0, 0xffffffff ;  /* 0xffffffff00087836 */ /* 0x000fd80000000000 */
[----:B------:R-:W-:Y:S05]  /*f790*/  @!P2 BRA `(.L_x_3509) ;  /* 0x000000000050a947 */ /* 0x000fea0003800000 */
[----:B------:R-:W2:Y:S01]  /*f7a0*/  LDL R10, [R1+0xc] ;  /* 0x00000c00010a7983 */ /* 0x000ea20000100800 */
[----:B------:R-:W0:Y:S01]  /*f7b0*/  LDC R4, c[0x0][0x43c] ;  /* 0x00010f00ff047b82 */ /* 0x000e220000000800 */
[----:B------:R-:W-:Y:S02]  /*f7c0*/  ULDC.64 UR4, c[0x0][0x428] ;  /* 0x00010a0000047ab9 */ /* 0x000fe40000000a00 */
[----:B------:R-:W3:Y:S01]  /*f7d0*/  LDL R9, [R1] ;  /* 0x0000000001097983 */ /* 0x000ee20000100800 */
[----:B0-----:R-:W-:-:S13]  /*f7e0*/  ISETP.NE.AND P0, PT, R4, 0x1, PT ;  /* 0x000000010400780c */ /* 0x001fda0003f05270 */
        /* <DEDUP_REMOVED lines=15> */
.L_x_3509:
        /* <DEDUP_REMOVED lines=8> */
.L_x_3573:
[----:B------:R-:W-:Y:S05]  /*f960*/  BSYNC B2 ;  /* 0x0000000000027941 */ /* 0x000fea0003800000 */
.L_x_3510:
        /* <DEDUP_REMOVED lines=9> */
.L_x_3513:
[----:B------:R-:W-:Y:S05]  /*fa00*/  BSYNC B2 ;  /* 0x0000000000027941 */ /* 0x000fea0003800000 */
.L_x_3512:
        /* <DEDUP_REMOVED lines=11> */
.L_x_3514:
        /* <DEDUP_REMOVED lines=13> */
.L_x_3574:
[----:B------:R-:W-:Y:S05]  /*fb90*/  BSYNC B2 ;  /* 0x0000000000027941 */ /* 0x000fea0003800000 */
.L_x_3515:
        /* <DEDUP_REMOVED lines=11> */
.L_x_3518:
[----:B------:R-:W-:Y:S05]  /*fc50*/  BSYNC B2 ;  /* 0x0000000000027941 */ /* 0x000fea0003800000 */
.L_x_3517:
        /* <DEDUP_REMOVED lines=9> */
.L_x_3519:
        /* <DEDUP_REMOVED lines=15> */
.L_x_3520:
        /* <DEDUP_REMOVED lines=15> */
.L_x_3521:
        /* <DEDUP_REMOVED lines=15> */
.L_x_3522:
        /* <DEDUP_REMOVED lines=15> */
.L_x_3523:
        /* <DEDUP_REMOVED lines=15> */
.L_x_3524:
        /* <DEDUP_REMOVED lines=15> */
.L_x_3525:
        /* <DEDUP_REMOVED lines=15> */
.L_x_3526:
        /* <DEDUP_REMOVED lines=10> */
.L_x_3508:
[----:B------:R-:W-:Y:S05]  /*10420*/  BSYNC B1 ;  /* 0x0000000000017941 */ /* 0x000fea0003800000 */
.L_x_3507:
[----:B------:R-:W-:Y:S01]  /*10430*/  VIADD R7, R7, 0x1 ;  /* 0x0000000107077836 */ /* 0x000fe20000000000 */
[C---:B------:R-:W-:Y:S01]  /*10440*/  ISETP.GT.AND P1, PT, R0.reuse, 0x1, PT ;  /* 0x000000010000780c */ /* 0x040fe20003f24270 */
[----:B------:R-:W-:-:S03]  /*10450*/  VIADD R0, R0, 0xfffffffe ;  /* 0xfffffffe00007836 */ /* 0x000fc60000000000 */
[----:B------:R-:W-:-:S04]  /*10460*/  ISETP.NE.AND P0, PT, R7, 0x2, PT ;  /* 0x000000020700780c */ /* 0x000fc80003f05270 */
[----:B------:R-:W-:Y:S02]  /*10470*/  SEL R2, RZ, 0x1, P0 ;  /* 0x00000001ff027807 */ /* 0x000fe40000000000 */
[----:B------:R-:W-:Y:S02]  /*10480*/  SEL R19, R7, RZ, P0 ;  /* 0x000000ff07137207 */ /* 0x000fe40000000000 */
[----:B------:R-:W-:-:S05]  /*10490*/  LOP3.LUT R2, R6, R2, RZ, 0x3c, !PT ;  /* 0x0000000206027212 */ /* 0x000fca00078e3cff */
[----:B------:R2:W-:Y:S01]  /*104a0*/  STL [R1+0x8], R2 ;  /* 0x0000080201007387 */ /* 0x0005e20000100800 */
[----:B------:R-:W-:Y:S05]  /*104b0*/  @P1 BRA `(.L_x_3527) ;  /* 0xffffffe400481947 */ /* 0x000fea000383ffff */
.L_x_3486:
[----:B------:R-:W-:Y:S05]  /*104c0*/  BSYNC B0 ;  /* 0x0000000000007941 */ /* 0x000fea0003800000 */
.L_x_3464:
        /* <DEDUP_REMOVED lines=10> */
.L_x_3432:
[----:B0-----:R-:W0:Y:S01]  /*10570*/  S2R R3, SR_CgaCtaId ;  /* 0x0000000000037919 */ /* 0x001e220000008800 */
[----:B------:R-:W-:Y:S01]  /*10580*/  MOV R0, 0x400 ;  /* 0x0000040000007802 */ /* 0x000fe20000000f00 */
[----:B------:R-:W-:Y:S01]  /*10590*/  BSSY B0, `(.L_x_3529) ;  /* 0x0000005000007945 */ /* 0x000fe20003800000 */
[----:B------:R-:W-:Y:S02]  /*105a0*/  SHF.L.U32 R2, R2, 0x1f, RZ ;  /* 0x0000001f02027819 */ /* 0x000fe400000006ff */
[----:B0-----:R-:W-:-:S04]  /*105b0*/  LEA R9, R3, R0, 0x18 ;  /* 0x0000000003097211 */ /* 0x001fc800078ec0ff */
[----:B------:R-:W0:Y:S02]  /*105c0*/  SYNCS.PHASECHK.TRANS64.TRYWAIT P0, [R9+URZ+0x38820], R2 ;  /* 0x03882002090075a7 */ /* 0x000e24000800017f */
[----:B0-----:R-:W-:Y:S05]  /*105d0*/  @!P0 BRA `(.L_x_3530) ;  /* 0x0000001400ec8947 */ /* 0x001fea0003800000 */
.L_x_3575:
[----:B------:R-:W-:Y:S05]  /*105e0*/  BSYNC B0 ;  /* 0x0000000000007941 */ /* 0x000fea0003800000 */
.L_x_3529:
[----:B------:R-:W-:-:S03]  /*105f0*/  UMOV UR4, 0xffffffff ;  /* 0xffffffff00047882 */ /* 0x000fc60000000000 */
[----:B------:R-:W-:Y:S05]  /*10600*/  BRA.DIV UR4, `(.L_x_3531) ;  /* 0x0000001604f47947 */ /* 0x000fea000b800000 */
[----:B------:R-:W2:Y:S02]  /*10610*/  S2R R0, SR_TID.X ;  /* 0x0000000000007919 */ /* 0x000ea40000002100 */
[----:B--2---:R-:W-:-:S04]  /*10620*/  SHF.R.U32.HI R0, RZ, 0x5, R0 ;  /* 0x00000005ff007819 */ /* 0x004fc80000011600 */
[----:B------:R-:W-:-:S05]  /*10630*/  LOP3.LUT R0, R0, 0x3, RZ, 0xc0, !PT ;  /* 0x0000000300007812 */ /* 0x000fca00078ec0ff */
[----:B------:R2:W3:Y:S02]  /*10640*/  SHFL.IDX PT, R14, R0, RZ, 0x1f ;  /* 0x00001fff000e7589 */ /* 0x0004e400000e0000 */
.L_x_3578:
[----:B---3--:R-:W-:Y:S01]  /*10650*/  ISETP.NE.AND P0, PT, R14, RZ, PT ;  /* 0x000000ff0e00720c */ /* 0x008fe20003f05270 */
[----:B------:R-:W-:-:S12]  /*10660*/  BSSY B0, `(.L_x_3532) ;  /* 0x000001e000007945 */ /* 0x000fd80003800000 */
[----:B------:R-:W-:Y:S05]  /*10670*/  @P0 BRA `(.L_x_3533) ;  /* 0x0000000000700947 */ /* 0x000fea0003800000 */
[----:B------:R-:W-:-:S03]  /*10680*/  UMOV UR4, 0xffffffff ;  /* 0xffffffff00047882 */ /* 0x000fc60000000000 */
[----:B------:R-:W-:Y:S05]  /*10690*/  BRA.DIV UR4, `(.L_x_3534) ;  /* 0x0000001a04047947 */ /* 0x000fea000b800000 */
[----:B------:R-:W-:-:S13]  /*106a0*/  ELECT P6, URZ, PT ;  /* 0x00000000003f782f */ /* 0x000fda00038c0000 */
.L_x_3581:
[----:B------:R-:W-:Y:S05]  /*106b0*/  @!P6 BRA `(.L_x_3533) ;  /* 0x000000000060e947 */ /* 0x000fea0003800000 */
[----:B-1----:R-:W3:Y:S01]  /*106c0*/  LDL.LU R6, [R1+0x8] ;  /* 0x0000080001067983 */ /* 0x002ee20000300800 */
[----:B--2---:R-:W-:Y:S02]  /*106d0*/  VIADD R0, R9, 0x38840 ;  /* 0x0003884009007836 */ /* 0x004fe40000000000 */
[C---:B0-----:R-:W-:Y:S02]  /*106e0*/  VIADD R2, R19.reuse, 0x1 ;  /* 0x0000000113027836 */ /* 0x041fe40000000000 */
[----:B------:R-:W-:-:S03]  /*106f0*/  IMAD R5, R19, 0x8, R0 ;  /* 0x0000000813057824 */ /* 0x000fc600078e0200 */
        /* <DEDUP_REMOVED lines=9> */
.L_x_3582:
[----:B------:R-:W1:Y:S01]  /*10790*/  SYNCS.PHASECHK.TRANS64.TRYWAIT P0, [R7+URZ], R2 ;  /* 0x00000002070075a7 */ /* 0x000e62000800017f */
[----:B------:R-:W-:-:S04]  /*107a0*/  VIADD R0, R9, 0x38860 ;  /* 0x0003886009007836 */ /* 0x000fc80000000000 */
[----:B------:R-:W-:Y:S01]  /*107b0*/  IMAD R19, R19, 0x8, R0 ;  /* 0x0000000813137824 */ /* 0x000fe200078e0200 */
[----:B-1----:R-:W-:Y:S06]  /*107c0*/  @!P0 BRA `(.L_x_3536) ;  /* 0x0000001400ec8947 */ /* 0x002fec0003800000 */
.L_x_3583:
[----:B------:R-:W2:Y:S02]  /*107d0*/  SYNCS.PHASECHK.TRANS64.TRYWAIT P0, [R19+URZ], R4 ;  /* 0x00000004130075a7 */ /* 0x000ea4000800017f */
[----:B--2---:R-:W-:Y:S05]  /*107e0*/  @!P0 BRA `(.L_x_3537) ;  /* 0x0000001400f88947 */ /* 0x004fea0003800000 */
.L_x_3584:
[----:B------:R-:W-:-:S07]  /*107f0*/  IMAD R3, R3, 0x8, R0 ;  /* 0x0000000803037824 */ /* 0x000fce00078e0200 */
.L_x_3538:
[----:B---3--:R3:W4:Y:S02]  /*10800*/  SYNCS.PHASECHK.TRANS64.TRYWAIT P0, [R3+URZ], R2 ;  /* 0x00000002030075a7 */ /* 0x008724000800017f */
[----:B----4-:R-:W-:Y:S05]  /*10810*/  @!P0 NANOSLEEP.SYNCS 0x989680 ;  /* 0x009896800000895d */ /* 0x010fea0003900000 */
[----:B------:R-:W4:Y:S02]  /*10820*/  @!P0 SYNCS.PHASECHK.TRANS64 P0, [R3+URZ], R2 ;  /* 0x00000002030085a7 */ /* 0x000f24000800007f */
[----:B----4-:R-:W-:Y:S05]  /*10830*/  @!P0 BRA `(.L_x_3538) ;  /* 0xfffffffc00f08947 */ /* 0x010fea000383ffff */
.L_x_3533:
[----:B------:R-:W-:Y:S05]  /*10840*/  BSYNC B0 ;  /* 0x0000000000007941 */ /* 0x000fea0003800000 */
.L_x_3532:
[----:B------:R-:W-:Y:S05]  /*10850*/  EXIT ;  /* 0x000000000000794d */ /* 0x000fea0003800000 */
.L_x_3406:
[----:B0-----:R-:W-:-:S04]  /*10860*/  IMAD.U32 R3, RZ, RZ, UR37 ;  /* 0x00000025ff037e24 */ /* 0x001fc8000f8e00ff */
[----:B------:R0:W1:Y:S03]  /*10870*/  SYNCS.PHASECHK.TRANS64.TRYWAIT P1, [R3+URZ+0x38800], R4 ;  /* 0x03880004030075a7 */ /* 0x000066000802017f */
[----:B-1----:R-:W-:Y:S05]  /*10880*/  @!P1 NANOSLEEP.SYNCS 0x989680 ;  /* 0x009896800000995d */ /* 0x002fea0003900000 */
[----:B------:R-:W1:Y:S02]  /*10890*/  @!P1 SYNCS.PHASECHK.TRANS64 P1, [R3+URZ+0x38800], R4 ;  /* 0x03880004030095a7 */ /* 0x000e64000802007f */
[----:B-1----:R-:W-:Y:S05]  /*108a0*/  @!P1 BRA `(.L_x_3406) ;  /* 0xfffffffc00ec9947 */ /* 0x002fea000383ffff */
[----:B------:R-:W-:Y:S05]  /*108b0*/  BRA `(.L_x_3539) ;  /* 0xffffff2000a07947 */ /* 0x000fea000383ffff */
.L_x_3410:
[----:B-1----:R1:W2:Y:S02]  /*108c0*/  SYNCS.PHASECHK.TRANS64.TRYWAIT P1, [R3+URZ+0x38830], R6 ;  /* 0x03883006030075a7 */ /* 0x0022a4000802017f */
[----:B--2---:R-:W-:Y:S05]  /*108d0*/  @!P1 NANOSLEEP.SYNCS 0x989680 ;  /* 0x009896800000995d */ /* 0x004fea0003900000 */
[----:B------:R-:W2:Y:S02]  /*108e0*/  @!P1 SYNCS.PHASECHK.TRANS64 P1, [R3+URZ+0x38830], R6 ;  /* 0x03883006030095a7 */ /* 0x000ea4000802007f */
[----:B--2---:R-:W-:Y:S05]  /*108f0*/  @!P1 BRA `(.L_x_3410) ;  /* 0xfffffffc00f09947 */ /* 0x004fea000383ffff */
[----:B------:R-:W-:Y:S05]  /*10900*/  BRA `(.L_x_3409) ;  /* 0xffffff2000b87947 */ /* 0x000fea000383ffff */
.L_x_3411:
[----:B--2---:R-:W-:-:S04]  /*10910*/  IMAD.U32 R5, RZ, RZ, UR37 ;  /* 0x00000025ff057e24 */ /* 0x004fc8000f8e00ff */
[----:B------:R2:W3:Y:S03]  /*10920*/  SYNCS.PHASECHK.TRANS64.TRYWAIT P1, [R5+URZ+0x38810], R4 ;  /* 0x03881004050075a7 */ /* 0x0004e6000802017f */
[----:B---3--:R-:W-:Y:S05]  /*10930*/  @!P1 NANOSLEEP.SYNCS 0x989680 ;  /* 0x009896800000995d */ /* 0x008fea0003900000 */
[----:B------:R-:W3:Y:S02]  /*10940*/  @!P1 SYNCS.PHASECHK.TRANS64 P1, [R5+URZ+0x38810], R4 ;  /* 0x03881004050095a7 */ /* 0x000ee4000802007f */
[----:B---3--:R-:W-:Y:S05]  /*10950*/  @!P1 BRA `(.L_x_3411) ;  /* 0xfffffffc00ec9947 */ /* 0x008fea000383ffff */
[----:B------:R-:W-:Y:S05]  /*10960*/  BRA `(.L_x_3540) ;  /* 0xffffff2400407947 */ /* 0x000fea000383ffff */
.L_x_3415:
[----:B----4-:R4:W0:Y:S02]  /*10970*/  SYNCS.PHASECHK.TRANS64.TRYWAIT P1, [R3+URZ+0x38850], R6 ;  /* 0x03885006030075a7 */ /* 0x010824000802017f */
[----:B0-----:R-:W-:Y:S05]  /*10980*/  @!P1 NANOSLEEP.SYNCS 0x989680 ;  /* 0x009896800000995d */ /* 0x001fea0003900000 */
[----:B------:R-:W0:Y:S02]  /*10990*/  @!P1 SYNCS.PHASECHK.TRANS64 P1, [R3+URZ+0x38850], R6 ;  /* 0x03885006030095a7 */ /* 0x000e24000802007f */
[----:B0-----:R-:W-:Y:S05]  /*109a0*/  @!P1 BRA `(.L_x_3415) ;  /* 0xfffffffc00f09947 */ /* 0x001fea000383ffff */
[----:B------:R-:W-:Y:S05]  /*109b0*/  BRA `(.L_x_3414) ;  /* 0xffffff24004c7947 */ /* 0x000fea000383ffff */
.L_x_3420:
[----:B-1----:R-:W-:-:S04]  /*109c0*/  IMAD.U32 R5, RZ, RZ, UR5 ;  /* 0x00000005ff057e24 */ /* 0x002fc8000f8e00ff */
[----:B------:R1:W2:Y:S03]  /*109d0*/  SYNCS.PHASECHK.TRANS64.TRYWAIT P3, [R5+URZ+0x38830], R4 ;  /* 0x03883004050075a7 */ /* 0x0002a6000806017f */
[----:B--2---:R-:W-:Y:S05]  /*109e0*/  @!P3 NANOSLEEP.SYNCS 0x989680 ;  /* 0x009896800000b95d */ /* 0x004fea0003900000 */
[----:B------:R-:W2:Y:S02]  /*109f0*/  @!P3 SYNCS.PHASECHK.TRANS64 P3, [R5+URZ+0x38830], R4 ;  /* 0x038830040500b5a7 */ /* 0x000ea4000806007f */
[----:B--2---:R-:W-:Y:S05]  /*10a00*/  @!P3 BRA `(.L_x_3420) ;  /* 0xfffffffc00ecb947 */ /* 0x004fea000383ffff */
[----:B------:R-:W-:Y:S05]  /*10a10*/  BRA `(.L_x_3419) ;  /* 0xffffff4800cc7947 */ /* 0x000fea000383ffff */
.L_x_3424:
[----:B-1----:R-:W-:-:S04]  /*10a20*/  IMAD.U32 R5, RZ, RZ, UR5 ;  /* 0x00000005ff057e24 */ /* 0x002fc8000f8e00ff */
[----:B------:R1:W3:Y:S03]  /*10a30*/  SYNCS.PHASECHK.TRANS64.TRYWAIT P3, [R5+URZ+0x38850], R4 ;  /* 0x03885004050075a7 */ /* 0x0002e6000806017f */
[----:B---3--:R-:W-:Y:S05]  /*10a40*/  @!P3 NANOSLEEP.SYNCS 0x989680 ;  /* 0x009896800000b95d */ /* 0x008fea0003900000 */
[----:B------:R-:W3:Y:S02]  /*10a50*/  @!P3 SYNCS.PHASECHK.TRANS64 P3, [R5+URZ+0x38850], R4 ;  /* 0x038850040500b5a7 */ /* 0x000ee4000806007f */
[----:B---3--:R-:W-:Y:S05]  /*10a60*/  @!P3 BRA `(.L_x_3424) ;  /* 0xfffffffc00ecb947 */ /* 0x008fea000383ffff */
[----:B------:R-:W-:Y:S05]  /*10a70*/  BRA `(.L_x_3423) ;  /* 0xffffff4c003c7947 */ /* 0x000fea000383ffff */
.L_x_3436:
        /* <DEDUP_REMOVED lines=11> */
.L_x_3542:
[----:B------:R-:W-:Y:S05]  /*10b30*/  BSYNC B0 ;  /* 0x0000000000007941 */ /* 0x000fea0003800000 */
.L_x_3541:
[----:B------:R-:W-:Y:S05]  /*10b40*/  BRA `(.L_x_3543) ;  /* 0xffffffa800787947 */ /* 0x000fea000383ffff */
.L_x_3438:
[----:B------:R-:W-:Y:S01]  /*10b50*/  BSSY B0, `(.L_x_3544) ;  /* 0x0000006000007945 */ /* 0x000fe20003800000 */
[----:B------:R-:W-:-:S07]  /*10b60*/  IMAD.MOV.U32 R15, RZ, RZ, -0x1 ;  /* 0xffffffffff0f7424 */ /* 0x000fce00078e00ff */
[----:B01----:R-:W-:Y:S05]  /*10b70*/  WARPSYNC.COLLECTIVE R15, `(.L_x_3545) ;  /* 0x000000000f0c7348 */ /* 0x003fea0003c00000 */
[----:B------:R-:W-:Y:S02]  /*10b80*/  ELECT P6, UR62, PT ;  /* 0x00000000003e782f */ /* 0x000fe400038c0000 */
[----:B------:R-:W-:Y:S01]  /*10b90*/  MOV R14, UR62 ;  /* 0x0000003e000e7c02 */ /* 0x000fe20008000f00 */
[----:B01----:R-:W-:Y:S10]  /*10ba0*/  ENDCOLLECTIVE ;  /* 0x000000000000791b */ /* 0x003ff40003800000 */
.L_x_3545:
[----:B------:R-:W-:Y:S05]  /*10bb0*/  BSYNC B0 ;  /* 0x0000000000007941 */ /* 0x000fea0003800000 */
.L_x_3544:
[----:B------:R-:W-:Y:S05]  /*10bc0*/  BRA `(.L_x_3546) ;  /* 0xffffffa800787947 */ /* 0x000fea000383ffff */
.L_x_3440:
[----:B-1----:R1:W3:Y:S02]  /*10bd0*/  SYNCS.PHASECHK.TRANS64.TRYWAIT P0, [R0+URZ+0x38840], R2 ;  /* 0x03884002000075a7 */ /* 0x0022e4000800017f */
[----:B---3--:R-:W-:Y:S05]  /*10be0*/  @!P0 NANOSLEEP.SYNCS 0x989680 ;  /* 0x009896800000895d */ /* 0x008fea0003900000 */
[----:B------:R-:W3:Y:S02]  /*10bf0*/  @!P0 SYNCS.PHASECHK.TRANS64 P0, [R0+URZ+0x38840], R2 ;  /* 0x03884002000085a7 */ /* 0x000ee4000800007f */
[----:B---3--:R-:W-:Y:S05]  /*10c00*/  @!P0 BRA `(.L_x_3440) ;  /* 0xfffffffc00f08947 */ /* 0x008fea000383ffff */
[----:B------:R-:W-:Y:S05]  /*10c10*/  BRA `(.L_x_3547) ;  /* 0xffffffa800d07947 */ /* 0x000fea000383ffff */
.L_x_3443:
        /* <DEDUP_REMOVED lines=8> */
.L_x_3548:
[----:B------:R-:W-:Y:S01]  /*10ca0*/  IMAD.MOV.U32 R13, RZ, RZ, R0 ;  /* 0x000000ffff0d7224 */ /* 0x000fe200078e0000 */
[----:B------:R-:W-:Y:S01]  /*10cb0*/  LOP3.LUT R5, R5, 0x7f, RZ, 0xc0, !PT ;  /* 0x0000007f05057812 */ /* 0x000fe200078ec0ff */
[----:B------:R-:W-:-:S07]  /*10cc0*/  IMAD.MOV.U32 R6, RZ, RZ, R14 ;  /* 0x000000ffff067224 */ /* 0x000fce00078e000e */
[----:B------:R-:W-:Y:S05]  /*10cd0*/  WARPSYNC.COLLECTIVE R15, `(.L_x_3549) ;  /* 0x000000000f087348 */ /* 0x000fea0003c00000 */
[----:B------:R0:W1:Y:S02]  /*10ce0*/  SHFL.IDX P6, R14, R13, R12, R11 ;  /* 0x0000000c0d0e7389 */ /* 0x00006400000c000b */
[----:B01----:R-:W-:Y:S01]  /*10cf0*/  ENDCOLLECTIVE ;  /* 0x000000000000791b */ /* 0x003fe20003800000 */
.L_x_3549:
[----:B------:R-:W-:Y:S02]  /*10d00*/  ULDC UR4, c[0x0][0x288] ;  /* 0x0000a20000047ab9 */ /* 0x000fe40000000800 */
[----:B------:R-:W-:Y:S01]  /*10d10*/  IMAD R3, R7, UR4, RZ ;  /* 0x0000000407037c24 */ /* 0x000fe2000f8e02ff */
[----:B------:R-:W-:Y:S01]  /*10d20*/  SHF.R.U32.HI R15, RZ, 0x3, R5 ;  /* 0x00000003ff0f7819 */ /* 0x000fe20000011605 */
[----:B------:R-:W-:Y:S02]  /*10d30*/  IMAD.MOV.U32 R13, RZ, RZ, R2 ;  /* 0x000000ffff0d7224 */ /* 0x000fe400078e0002 */
[----:B------:R-:W-:Y:S02]  /*10d40*/  IMAD.MOV.U32 R12, RZ, RZ, 0x1 ;  /* 0x00000001ff0c7424 */ /* 0x000fe400078e00ff */
[----:B------:R-:W-:Y:S02]  /*10d50*/  IMAD R7, R4, 0x40, R15 ;  /* 0x0000004004077824 */ /* 0x000fe400078e020f */
[----:B------:R-:W-:-:S02]  /*10d60*/  IMAD.MOV.U32 R15, RZ, RZ, -0x1 ;  /* 0xffffffffff0f7424 */ /* 0x000fc400078e00ff */
[----:B------:R-:W-:Y:S01]  /*10d70*/  IMAD.MOV.U32 R5, RZ, RZ, R14 ;  /* 0x000000ffff057224 */ /* 0x000fe200078e000e */
[----:B------:R-:W-:-:S13]  /*10d80*/  ISETP.GE.AND P1, PT, R7, R3, PT ;  /* 0x000000030700720c */ /* 0x000fda0003f26270 */
[----:B------:R-:W-:Y:S05]  /*10d90*/  WARPSYNC.COLLECTIVE R15, `(.L_x_3550) ;  /* 0x000000000f087348 */ /* 0x000fea0003c00000 */
[----:B------:R0:W1:Y:S02]  /*10da0*/  SHFL.IDX P6, R14, R13, R12, R11 ;  /* 0x0000000c0d0e7389 */ /* 0x00006400000c000b */
[----:B01----:R-:W-:Y:S01]  /*10db0*/  ENDCOLLECTIVE ;  /* 0x000000000000791b */ /* 0x003fe20003800000 */
.L_x_3550:
[----:B------:R0:W-:Y:S01]  /*10dc0*/  STL [R1+0x14], R7 ;  /* 0x0000140701007387 */ /* 0x0001e20000100800 */
[----:B------:R-:W-:Y:S01]  /*10dd0*/  @!P1 LEA R5, P2, R10, R5, 0x1 ;  /* 0x000000050a059211 */ /* 0x000fe200078408ff */
[----:B------:R-:W-:-:S04]  /*10de0*/  IMAD.MOV.U32 R13, RZ, RZ, R0 ;  /* 0x000000ffff0d7224 */ /* 0x000fc800078e0000 */
[----:B------:R-:W-:-:S05]  /*10df0*/  @!P1 IMAD.X R4, RZ, RZ, R6, P2 ;  /* 0x000000ffff049224 */ /* 0x000fca00010e0606 */
[----:B------:R-:W-:Y:S01]  /*10e00*/  @!P1 LOP3.LUT R5, R5, R4, RZ, 0x3c, !PT ;  /* 0x0000000405059212 */ /* 0x000fe200078e3cff */
[----:B0-----:R-:W-:-:S07]  /*10e10*/  IMAD.MOV.U32 R6, RZ, RZ, R14 ;  /* 0x000000ffff067224 */ /* 0x001fce00078e000e */
[----:B------:R-:W-:Y:S05]  /*10e20*/  WARPSYNC.COLLECTIVE R15, `(.L_x_3551) ;  /* 0x000000000f087348 */ /* 0x000fea0003c00000 */
[----:B------:R0:W1:Y:S02]  /*10e30*/  SHFL.IDX P6, R14, R13, R12, R11 ;  /* 0x0000000c0d0e7389 */ /* 0x00006400000c000b */
[----:B01----:R-:W-:Y:S01]  /*10e40*/  ENDCOLLECTIVE ;  /* 0x000000000000791b */ /* 0x003fe20003800000 */
.L_x_3551:
[----:B------:R-:W-:-:S04]  /*10e50*/  @!P1 LOP3.LUT R4, R5, R4, RZ, 0x3c, !PT ;  /* 0x0000000405049212 */ /* 0x000fc800078e3cff */
[----:B------:R-:W-:-:S05]  /*10e60*/  @!P1 LOP3.LUT R5, R5, R4, RZ, 0x3c, !PT ;  /* 0x0000000405059212 */ /* 0x000fca00078e3cff */
[----:B------:R-:W-:Y:S01]  /*10e70*/  @!PT LDS RZ, [RZ] ;  /* 0x00000000fffff984 */ /* 0x000fe20000000800 */
[----:B------:R-:W-:Y:S01]  /*10e80*/  @!PT LDS RZ, [RZ] ;  /* 0x00000000fffff984 */ /* 0x000fe20000000800 */
[----:B------:R-:W-:Y:S01]  /*10e90*/  @!PT LDS RZ, [RZ] ;  /* 0x00000000fffff984 */ /* 0x000fe20000000800 */
[----:B------:R0:W-:Y:S01]  /*10ea0*/  @!P1 LDGSTS.E.BYPASS.LTC128B.128 [R9+0x20400], desc[UR38][R4.64], !P0 ;  /* 0x2040000004099fae */ /* 0x0001e2000c101d66 */
[----:B------:R-:W-:Y:S02]  /*10eb0*/  IMAD.MOV.U32 R13, RZ, RZ, R2 ;  /* 0x000000ffff0d7224 */ /* 0x000fe400078e0002 */
[----:B------:R-:W-:Y:S02]  /*10ec0*/  IMAD.MOV.U32 R12, RZ, RZ, 0x2 ;  /* 0x00000002ff0c7424 */ /* 0x000fe400078e00ff */
[----:B0-----:R-:W-:Y:S02]  /*10ed0*/  VIADD R5, R7, 0x10 ;  /* 0x0000001007057836 */ /* 0x001fe40000000000 */
[----:B------:R-:W-:-:S07]  /*10ee0*/  IMAD.MOV.U32 R4, RZ, RZ, R14 ;  /* 0x000000ffff047224 */ /* 0x000fce00078e000e */
[----:B------:R-:W-:Y:S05]  /*10ef0*/  WARPSYNC.COLLECTIVE R15, `(.L_x_3552) ;  /* 0x000000000f087348 */ /* 0x000fea0003c00000 */
[----:B------:R0:W1:Y:S02]  /*10f00*/  SHFL.IDX P6, R14, R13, R12, R11 ;  /* 0x0000000c0d0e7389 */ /* 0x00006400000c000b */
[----:B01----:R-:W-:Y:S01]  /*10f10*/  ENDCOLLECTIVE ;  /* 0x000000000000791b */ /* 0x003fe20003800000 */
.L_x_3552:
[----:B------:R-:W-:Y:S01]  /*10f20*/  ISETP.GE.AND P1, PT, R5, R3, PT ;  /* 0x000000030500720c */ /* 0x000fe20003f26270 */
[----:B------:R-:W-:Y:S01]  /*10f30*/  VIADD R7, R7, 0x20 ;  /* 0x0000002007077836 */ /* 0x000fe20000000000 */
[----:B------:R0:W-:Y:S04]  /*10f40*/  STL [R1+0x28], R5 ;  /* 0x0000280501007387 */ /* 0x0001e80000100800 */
[----:B------:R1:W-:Y:S07]  /*10f50*/  STL [R1+0x2c], R7 ;  /* 0x00002c0701007387 */ /* 0x0003ee0000100800 */
[----:B0-----:R-:W-:Y:S01]  /*10f60*/  @!P1 LEA R5, P2, R10, R4, 0x1 ;  /* 0x000000040a059211 */ /* 0x001fe200078408ff */
[----:B------:R-:W-:-:S04]  /*10f70*/  IMAD.MOV.U32 R13, RZ, RZ, R0 ;  /* 0x000000ffff0d7224 */ /* 0x000fc800078e0000 */
[----:B------:R-:W-:Y:S02]  /*10f80*/  @!P1 IMAD.X R4, RZ, RZ, R6, P2 ;  /* 0x000000ffff049224 */ /* 0x000fe400010e0606 */
[----:B------:R-:W-:-:S03]  /*10f90*/  IMAD.MOV.U32 R6, RZ, RZ, R14 ;  /* 0x000000ffff067224 */ /* 0x000fc600078e000e */
[----:B-1----:R-:W-:-:S07]  /*10fa0*/  @!P1 LOP3.LUT R5, R5, R4, RZ, 0x3c, !PT ;  /* 0x0000000405059212 */ /* 0x002fce00078e3cff */
[----:B------:R-:W-:Y:S05]  /*10fb0*/  WARPSYNC.COLLECTIVE R15, `(.L_x_3553) ;  /* 0x000000000f087348 */ /* 0x000fea0003c00000 */
[----:B------:R0:W1:Y:S02]  /*10fc0*/  SHFL.IDX P6, R14, R13, R12, R11 ;  /* 0x0000000c0d0e7389 */ /* 0x00006400000c000b */
[----:B01----:R-:W-:Y:S01]  /*10fd0*/  ENDCOLLECTIVE ;  /* 0x000000000000791b */ /* 0x003fe20003800000 */
.L_x_3553:
[----:B------:R-:W-:-:S04]  /*10fe0*/  @!P1 LOP3.LUT R4, R5, R4, RZ, 0x3c, !PT ;  /* 0x0000000405049212 */ /* 0x000fc800078e3cff */
[----:B------:R-:W-:-:S05]  /*10ff0*/  @!P1 LOP3.LUT R5, R5, R4, RZ, 0x3c, !PT ;  /* 0x0000000405059212 */ /* 0x000fca00078e3cff */
[----:B------:R-:W-:Y:S01]  /*11000*/  @!PT LDS RZ, [RZ] ;  /* 0x00000000fffff984 */ /* 0x000fe20000000800 */
[----:B------:R-:W-:Y:S01]  /*11010*/  @!PT LDS RZ, [RZ] ;  /* 0x00000000fffff984 */ /* 0x000fe20000000800 */
[----:B------:R-:W-:Y:S01]  /*11020*/  @!PT LDS RZ, [RZ] ;  /* 0x00000000fffff984 */ /* 0x000fe20000000800 */
[----:B------:R0:W-:Y:S01]  /*11030*/  @!P1 LDGSTS.E.BYPASS.LTC128B.128 [R9+0x20c00], desc[UR38][R4.64], !P0 ;  /* 0x20c0000004099fae */ /* 0x0001e2000c101d66 */
[----:B------:R-:W-:Y:S01]  /*11040*/  ISETP.GE.AND P1, PT, R7, R3, PT ;  /* 0x000000030700720c */ /* 0x000fe20003f26270 */
[----:B------:R-:W-:Y:S02]  /*11050*/  IMAD.MOV.U32 R13, RZ, RZ, R2 ;  /* 0x000000ffff0d7224 */ /* 0x000fe400078e0002 */
[----:B------:R-:W-:Y:S02]  /*11060*/  IMAD.MOV.U32 R12, RZ, RZ, 0x3 ;  /* 0x00000003ff0c7424 */ /* 0x000fe400078e00ff */
[----:B0-----:R-:W-:-:S08]  /*11070*/  IMAD.MOV.U32 R4, RZ, RZ, R14 ;  /* 0x000000ffff047224 */ /* 0x001fd000078e000e */
[----:B------:R-:W-:Y:S05]  /*11080*/  WARPSYNC.COLLECTIVE R15, `(.L_x_3554) ;  /* 0x000000000f087348 */ /* 0x000fea0003c00000 */
[----:B------:R0:W1:Y:S02]  /*11090*/  SHFL.IDX P6, R14, R13, R12, R11 ;  /* 0x0000000c0d0e7389 */ /* 0x00006400000c000b */
[----:B01----:R-:W-:Y:S01]  /*110a0*/  ENDCOLLECTIVE ;  /* 0x000000000000791b */ /* 0x003fe20003800000 */
.L_x_3554:
        /* <DEDUP_REMOVED lines=9> */
[----:B------:R0:W-:Y:S02]  /*11140*/  @!P1 LDGSTS.E.BYPASS.LTC128B.128 [R9+0x21400], desc[UR38][R4.64], !P0 ;  /* 0x2140000004099fae */ /* 0x0001e4000c101d66 */
[----:B0-----:R-:W-:-:S07]  /*11150*/  IMAD.MOV.U32 R4, RZ, RZ, R14 ;  /* 0x000000ffff047224 */ /* 0x001fce00078e000e */
[----:B------:R-:W-:Y:S05]  /*11160*/  WARPSYNC.COLLECTIVE R15, `(.L_x_3555) ;  /* 0x000000000f087348 */ /* 0x000fea0003c00000 */
[----:B------:R0:W1:Y:S02]  /*11170*/  SHFL.IDX P6, R14, R13, R12, R11 ;  /* 0x0000000c0d0e7389 */ /* 0x00006400000c000b */
[----:B01----:R-:W-:Y:S01]  /*11180*/  ENDCOLLECTIVE ;  /* 0x000000000000791b */ /* 0x003fe20003800000 */
.L_x_3555:
[----:B------:R-:W-:Y:S01]  /*11190*/  IMAD.MOV.U32 R0, RZ, RZ, R14 ;  /* 0x000000ffff007224 */ /* 0x000fe200078e000e */
[----:B------:R-:W-:Y:S06]  /*111a0*/  BRA `(.L_x_3556) ;  /* 0xffffffac00dc7947 */ /* 0x000fec000383ffff */
.L_x_3445:
[----:B------:R-:W-:Y:S01]  /*111b0*/  BSSY B0, `(.L_x_3557) ;  /* 0x0000008000007945 */ /* 0x000fe20003800000 */
[----:B------:R-:W-:Y:S02]  /*111c0*/  IMAD.MOV.U32 R13, RZ, RZ, R6 ;  /* 0x000000ffff0d7224 */ /* 0x000fe400078e0006 */
[----:B------:R-:W-:Y:S02]  /*111d0*/  IMAD.MOV.U32 R12, RZ, RZ, RZ ;  /* 0x000000ffff0c7224 */ /* 0x000fe400078e00ff */
[----:B------:R-:W-:Y:S02]  /*111e0*/  IMAD.MOV.U32 R11, RZ, RZ, 0x181f ;  /* 0x0000181fff0b7424 */ /* 0x000fe400078e00ff */
[----:B------:R-:W-:-:S07]  /*111f0*/  IMAD.MOV.U32 R15, RZ, RZ, -0x1 ;  /* 0xffffffffff0f7424 */ /* 0x000fce00078e00ff */
[----:B------:R-:W-:Y:S05]  /*11200*/  WARPSYNC.COLLECTIVE R15, `(.L_x_3558) ;  /* 0x000000000f087348 */ /* 0x000fea0003c00000 */
[----:B------:R0:W1:Y:S02]  /*11210*/  SHFL.IDX P6, R14, R13, R12, R11 ;  /* 0x0000000c0d0e7389 */ /* 0x00006400000c000b */
[----:B01----:R-:W-:Y:S01]  /*11220*/  ENDCOLLECTIVE ;  /* 0x000000000000791b */ /* 0x003fe20003800000 */
.L_x_3558:
[----:B------:R-:W-:Y:S05]  /*11230*/  BSYNC B0 ;  /* 0x0000000000007941 */ /* 0x000fea0003800000 */
.L_x_3557:
[----:B------:R-:W-:Y:S01]  /*11240*/  IMAD.MOV.U32 R13, RZ, RZ, R0 ;  /* 0x000000ffff0d7224 */ /* 0x000fe200078e0000 */
[----:B------:R0:W5:Y:S01]  /*11250*/  LDL.LU R10, [R1+0x2c] ;  /* 0x00002c00010a7983 */ /* 0x0001620000300800 */
[----:B------:R-:W-:Y:S02]  /*11260*/  IMAD.MOV.U32 R12, RZ, RZ, RZ ;  /* 0x000000ffff0c7224 */ /* 0x000fe400078e00ff */
[----:B------:R-:W-:Y:S01]  /*11270*/  IMAD.MOV.U32 R11, RZ, RZ, 0x181f ;  /* 0x0000181fff0b7424 */ /* 0x000fe200078e00ff */
[----:B------:R0:W-:Y:S01]  /*11280*/  STL [R1+0x54], R16 ;  /* 0x0000541001007387 */ /* 0x0001e20000100800 */
[----:B------:R-:W-:Y:S02]  /*11290*/  IMAD.MOV.U32 R15, RZ, RZ, -0x1 ;  /* 0xffffffffff0f7424 */ /* 0x000fe400078e00ff */
[----:B------:R-:W-:-:S07]  /*112a0*/  IMAD.MOV.U32 R2, RZ, RZ, R14 ;  /* 0x000000ffff027224 */ /* 0x000fce00078e000e */
[----:B0----5:R-:W-:Y:S05]  /*112b0*/  WARPSYNC.COLLECTIVE R15, `(.L_x_3559) ;  /* 0x000000000f087348 */ /* 0x021fea0003c00000 */
[----:B------:R1:W2:Y:S02]  /*112c0*/  SHFL.IDX P6, R14, R13, R12, R11 ;  /* 0x0000000c0d0e7389 */ /* 0x0002a400000c000b */
[----:B012--5:R-:W-:Y:S01]  /*112d0*/  ENDCOLLECTIVE ;  /* 0x000000000000791b */ /* 0x027fe20003800000 */
.L_x_3559:
[----:B------:R-:W-:Y:S01]  /*112e0*/  ULDC UR4, c[0x0][0x288] ;  /* 0x0000a20000047ab9 */ /* 0x000fe20000000800 */
[----:B------:R-:W2:Y:S01]  /*112f0*/  LDL R16, [R1+0x4] ;  /* 0x0000040001107983 */ /* 0x000ea20000100800 */
[----:B------:R-:W-:Y:S01]  /*11300*/  LOP3.LUT R18, R18, 0xfffffeff, RZ, 0xc0, !PT ;  /* 0xfffffeff12127812 */ /* 0x000fe200078ec0ff */
[----:B------:R-:W-:-:S03]  /*11310*/  IMAD R4, R8, UR4, RZ ;  /* 0x0000000408047c24 */ /* 0x000fc6000f8e02ff */
[----:B------:R-:W-:-:S04]  /*11320*/  @P1 LOP3.LUT R18, R18, 0x100, RZ, 0xfc, !PT ;  /* 0x0000010012121812 */ /* 0x000fc800078efcff */
[C---:B------:R-:W-:Y:S01]  /*11330*/  LOP3.LUT P1, RZ, R18.reuse, 0x10, RZ, 0xc0, !PT ;  /* 0x0000001012ff7812 */ /* 0x040fe2000782c0ff */
[----:B------:R-:W3:Y:S04]  /*11340*/  LDL.LU R11, [R1+0x14] ;  /* 0x00001400010b7983 */ /* 0x000ee80000300800 */
[----:B------:R-:W4:Y:S01]  /*11350*/  LDL.LU R15, [R1+0x28] ;  /* 0x00002800010f7983 */ /* 0x000f220000300800 */
[----:B------:R-:W-:Y:S01]  /*11360*/  LOP3.LUT R18, R18, 0xffffff7f, RZ, 0xc0, !PT ;  /* 0xffffff7f12127812 */ /* 0x000fe200078ec0ff */
[----:B------:R-:W-:Y:S02]  /*11370*/  IMAD.MOV.U32 R13, RZ, RZ, R6 ;  /* 0x000000ffff0d7224 */ /* 0x000fe400078e0006 */
[----:B------:R-:W-:Y:S02]  /*11380*/  IMAD.MOV.U32 R12, RZ, RZ, 0x1 ;  /* 0x00000001ff0c7424 */ /* 0x000fe400078e00ff */
[----:B------:R-:W-:Y:S01]  /*11390*/  IMAD.MOV.U32 R3, RZ, RZ, R14 ;  /* 0x000000ffff037224 */ /* 0x000fe200078e000e */
[----:B------:R-:W-:-:S13]  /*113a0*/  ISETP.GE.AND P3, PT, R10, R4, PT ;  /* 0x000000040a00720c */ /* 0x000fda0003f66270 */
[----:B------:R-:W-:-:S04]  /*113b0*/  @P3 LOP3.LUT R18, R18, 0x80, RZ, 0xfc, !PT ;  /* 0x0000008012123812 */ /* 0x000fc800078efcff */
[----:B------:R-:W-:Y:S02]  /*113c0*/  LOP3.LUT P3, RZ, R18, 0x4, RZ, 0xc0, !PT ;  /* 0x0000000412ff7812 */ /* 0x000fe4000786c0ff */
[-C--:B---3--:R-:W-:Y:S01]  /*113d0*/  ISETP.GE.AND P4, PT, R11, R4.reuse, PT ;  /* 0x000000040b00720c */ /* 0x088fe20003f86270 */
[----:B------:R-:W-:Y:S01]  /*113e0*/  IMAD.MOV.U32 R11, RZ, RZ, 0x181f ;  /* 0x0000181fff0b7424 */ /* 0x000fe200078e00ff */
[----:B----4-:R-:W-:Y:S01]  /*113f0*/  ISETP.GE.AND P2, PT, R15, R4, PT ;  /* 0x000000040f00720c */ /* 0x010fe20003f46270 */
[----:B------:R-:W-:-:S10]  /*11400*/  IMAD.MOV.U32 R15, RZ, RZ, -0x1 ;  /* 0xffffffffff0f7424 */ /* 0x000fd400078e00ff */
[----:B------:R-:W-:Y:S02]  /*11410*/  @!P4 LEA R3, P6, R9, R3, 0x1 ;  /* 0x000000030903c211 */ /* 0x000fe400078c08ff */
[----:B------:R-:W-:-:S03]  /*11420*/  @!P4 LOP3.LUT R8, R5, 0x40, RZ, 0xc0, !PT ;  /* 0x000000400508c812 */ /* 0x000fc600078ec0ff */
[----:B------:R-:W-:Y:S01]  /*11430*/  @!P4 IMAD.X R2, RZ, RZ, R2, P6 ;  /* 0x000000ffff02c224 */ /* 0x000fe200030e0602 */
[----:B------:R-:W-:Y:S02]  /*11440*/  LOP3.LUT P6, RZ, R18, 0x8, RZ, 0xc0, !PT ;  /* 0x0000000812ff7812 */ /* 0x000fe400078cc0ff */
[----:B------:R-:W-:Y:S02]  /*11450*/  @!P4 SHF.R.U32.HI R8, RZ, 0x2, R8 ;  /* 0x00000002ff08c819 */ /* 0x000fe40000011608 */
[----:B------:R-:W-:-:S04]  /*11460*/  @!P4 LOP3.LUT R3, R3, R2, RZ, 0x3c, !PT ;  /* 0x000000020303c212 */ /* 0x000fc800078e3cff */
[----:B------:R-:W-:-:S04]  /*11470*/  @!P4 LOP3.LUT R2, R3, R2, RZ, 0x3c, !PT ;  /* 0x000000020302c212 */ /* 0x000fc800078e3cff */
[----:B------:R-:W-:-:S05]  /*11480*/  @!P4 LOP3.LUT R3, R3, R2, RZ, 0x3c, !PT ;  /* 0x000000020303c212 */ /* 0x000fca00078e3cff */
[----:B------:R-:W-:Y:S01]  /*11490*/  @!PT LDS RZ, [RZ] ;  /* 0x00000000fffff984 */ /* 0x000fe20000000800 */
[----:B------:R-:W-:Y:S01]  /*114a0*/  @!PT LDS RZ, [RZ] ;  /* 0x00000000fffff984 */ /* 0x000fe20000000800 */
[----:B------:R-:W-:Y:S01]  /*114b0*/  @!PT LDS RZ, [RZ] ;  /* 0x00000000fffff984 */ /* 0x000fe20000000800 */
[----:B--2---:R0:W-:Y:S01]  /*114c0*/  @!P4 LDGSTS.E.BYPASS.LTC128B.128 [R16+0x26400], desc[UR38][R2.64], !P1 ;  /* 0x264000000210cfae */ /* 0x0041e2000c901d66 */
[----:B------:R-:W-:-:S03]  /*114d0*/  LOP3.LUT P1, RZ, R18, 0x100, RZ, 0xc0, !PT ;  /* 0x0000010012ff7812 */ /* 0x000fc6000782c0ff */
[----:B------:R0:W-:Y:S01]  /*114e0*/  @!P4 LDGSTS.E.BYPASS.LTC128B.128 [R16+0x28400], desc[UR38][R2.64+0x80], !P6 ;  /* 0x284000800210cfae */ /* 0x0001e2000f101d66 */
[----:B------:R-:W-:Y:S02]  /*114f0*/  @!P4 ISETP.NE.U32.AND P6, PT, R8, RZ, PT ;  /* 0x000000ff0800c20c */ /* 0x000fe40003fc5070 */
[----:B------:R-:W-:Y:S01]  /*11500*/  @!P4 LOP3.LUT R8, R7, 0x80, RZ, 0xc0, !PT ;  /* 0x000000800708c812 */ /* 0x000fe200078ec0ff */
[----:B------:R0:W-:Y:S03]  /*11510*/  @!P4 LDGSTS.E.BYPASS.LTC128B.128 [R16+0x2a400], desc[UR38][R2.64+0x100], !P3 ;  /* 0x2a4001000210cfae */ /* 0x0001e6000d901d66 */
[----:B------:R-:W-:Y:S01]  /*11520*/  @!P4 SHF.R.U32.HI R8, RZ, 0x3, R8 ;  /* 0x00000003ff08c819 */ /* 0x000fe20000011608 */
[----:B------:R0:W-:Y:S04]  /*11530*/  @!P4 LDGSTS.E.BYPASS.LTC128B.128 [R16+0x2c400], desc[UR38][R2.64+0x180], !P5 ;  /* 0x2c4001800210cfae */ /* 0x0001e8000e901d66 */
[----:B------:R0:W-:Y:S04]  /*11540*/  @!P4 LDGSTS.E.BYPASS.LTC128B.128 [R16+0x2e400], desc[UR38][R2.64+0x200], !P0 ;  /* 0x2e4002000210cfae */ /* 0x0001e8000c101d66 */
[----:B------:R0:W-:Y:S04]  /*11550*/  @!P4 LDGSTS.E.BYPASS.LTC128B.128 [R16+0x30400], desc[UR38][R2.64+0x280], !P1 ;  /* 0x304002800210cfae */ /* 0x0001e8000c901d66 */
[----:B------:R0:W-:Y:S01]  /*11560*/  @!P4 LDGSTS.E.BYPASS.LTC128B.128 [R16+0x32400], desc[UR38][R2.64+0x300], P6 ;  /* 0x324003000210cfae */ /* 0x0001e2000b101d66 */
[----:B------:R-:W-:-:S13]  /*11570*/  @!P4 ISETP.NE.U32.AND P6, PT, R8, RZ, PT ;  /* 0x000000ff0800c20c */ /* 0x000fda0003fc5070 */
[----:B------:R0:W-:Y:S02]  /*11580*/  @!P4 LDGSTS.E.BYPASS.LTC128B.128 [R16+0x34400], desc[UR38][R2.64+0x380], P6 ;  /* 0x344003800210cfae */ /* 0x0001e4000b101d66 */
[----:B0-----:R-:W-:Y:S05]  /*11590*/  WARPSYNC.COLLECTIVE R15, `(.L_x_3560) ;  /* 0x000000000f087348 */ /* 0x001fea0003c00000 */
[----:B------:R1:W2:Y:S02]  /*115a0*/  SHFL.IDX P6, R14, R13, R12, R11 ;  /* 0x0000000c0d0e7389 */ /* 0x0002a400000c000b */
[----:B012---:R-:W-:Y:S01]  /*115b0*/  ENDCOLLECTIVE ;  /* 0x000000000000791b */ /* 0x007fe20003800000 */
.L_x_3560:
[----:B------:R-:W-:Y:S02]  /*115c0*/  IMAD.MOV.U32 R13, RZ, RZ, R0 ;  /* 0x000000ffff0d7224 */ /* 0x000fe400078e0000 */
[----:B------:R-:W-:-:S07]  /*115d0*/  IMAD.MOV.U32 R8, RZ, RZ, R14 ;  /* 0x000000ffff087224 */ /* 0x000fce00078e000e */
[----:B------:R-:W-:Y:S05]  /*115e0*/  WARPSYNC.COLLECTIVE R15, `(.L_x_3561) ;  /* 0x000000000f087348 */ /* 0x000fea0003c00000 */
[----:B------:R0:W1:Y:S02]  /*115f0*/  SHFL.IDX P6, R14, R13, R12, R11 ;  /* 0x0000000c0d0e7389 */ /* 0x00006400000c000b */
[----:B01----:R-:W-:Y:S01]  /*11600*/  ENDCOLLECTIVE ;  /* 0x000000000000791b */ /* 0x003fe20003800000 */
.L_x_3561:
[----:B------:R-:W-:Y:S02]  /*11610*/  IMAD.MOV.U32 R13, RZ, RZ, R6 ;  /* 0x000000ffff0d7224 */ /* 0x000fe400078e0006 */
[----:B------:R-:W-:Y:S01]  /*11620*/  IMAD.MOV.U32 R12, RZ, RZ, 0x2 ;  /* 0x00000002ff0c7424 */ /* 0x000fe200078e00ff */
[----:B------:R-:W-:Y:S02]  /*11630*/  @!P2 LEA R9, P4, R9, R14, 0x1 ;  /* 0x0000000e0909a211 */ /* 0x000fe400078808ff */
[----:B------:R-:W-:-:S03]  /*11640*/  LOP3.LUT P6, RZ, R18, 0x8, RZ, 0xc0, !PT ;  /* 0x0000000812ff7812 */ /* 0x000fc600078cc0ff */
[----:B------:R-:W-:Y:S01]  /*11650*/  @!P2 IMAD.X R10, RZ, RZ, R8, P4 ;  /* 0x000000ffff0aa224 */ /* 0x000fe200020e0608 */
[----:B------:R-:W-:Y:S01]  /*11660*/  LOP3.LUT P4, RZ, R18, 0x10, RZ, 0xc0, !PT ;  /* 0x0000001012ff7812 */ /* 0x000fe2000788c0ff */
[----:B------:R-:W-:Y:S01]  /*11670*/  @!P2 IMAD.MOV.U32 R2, RZ, RZ, R9 ;  /* 0x000000ffff02a224 */ /* 0x000fe200078e0009 */
[----:B------:R-:W-:Y:S01]  /*11680*/  @!P2 LOP3.LUT R8, R5, 0x40, RZ, 0xc0, !PT ;  /* 0x000000400508a812 */ /* 0x000fe200078ec0ff */
[----:B------:R-:W-:Y:S02]  /*11690*/  @!P2 IMAD.MOV.U32 R3, RZ, RZ, R10 ;  /* 0x000000ffff03a224 */ /* 0x000fe400078e000a */
[----:B------:R-:W0:Y:S01]  /*116a0*/  S2R R10, SR_TID.X ;  /* 0x00000000000a7919 */ /* 0x000e220000002100 */
[----:B------:R-:W-:-:S07]  /*116b0*/  @!P2 SHF.R.U32.HI R8, RZ, 0x2, R8 ;  /* 0x00000002ff08a819 */ /* 0x000fce0000011608 */
[----:B------:R-:W-:Y:S01]  /*116c0*/  @!PT LDS RZ, [RZ] ;  /* 0x00000000fffff984 */ /* 0x000fe20000000800 */
[----:B------:R-:W-:Y:S01]  /*116d0*/  @!PT LDS RZ, [RZ] ;  /* 0x00000000fffff984 */ /* 0x000fe20000000800 */
[----:B------:R-:W-:Y:S01]  /*116e0*/  @!PT LDS RZ, [RZ] ;  /* 0x00000000fffff984 */ /* 0x000fe20000000800 */
[----:B------:R1:W-:Y:S01]  /*116f0*/  @!P2 LDGSTS.E.BYPASS.LTC128B.128 [R16+0x26c00], desc[UR38][R2.64], !P4 ;  /* 0x26c000000210afae */ /* 0x0003e2000e101d66 */
[----:B------:R-:W-:Y:S02]  /*11700*/  @!P2 ISETP.NE.U32.AND P4, PT, R8, RZ, PT ;  /* 0x000000ff0800a20c */ /* 0x000fe40003f85070 */
[----:B------:R-:W-:Y:S01]  /*11710*/  @!P2 LOP3.LUT R8, R7, 0x80, RZ, 0xc0, !PT ;  /* 0x000000800708a812 */ /* 0x000fe200078ec0ff */
[----:B------:R1:W-:Y:S03]  /*11720*/  @!P2 LDGSTS.E.BYPASS.LTC128B.128 [R16+0x28c00], desc[UR38][R2.64+0x80], !P6 ;  /* 0x28c000800210afae */ /* 0x0003e6000f101d66 */
[----:B------:R-:W-:-:S07]  /*11730*/  @!P2 SHF.R.U32.HI R8, RZ, 0x3, R8 ;  /* 0x00000003ff08a819 */ /* 0x000fce0000011608 */
[----:B01----:R-:W-:Y:S05]  /*11740*/  WARPSYNC.COLLECTIVE R15, `(.L_x_3562) ;  /* 0x000000000f087348 */ /* 0x003fea0003c00000 */
[----:B------:R2:W3:Y:S02]  /*11750*/  SHFL.IDX P6, R14, R13, R12, R11 ;  /* 0x0000000c0d0e7389 */ /* 0x0004e400000c000b */
[----:B0123--:R-:W-:Y:S01]  /*11760*/  ENDCOLLECTIVE ;  /* 0x000000000000791b */ /* 0x00ffe20003800000 */
.L_x_3562:
[----:B------:R-:W-:Y:S01]  /*11770*/  @!PT LDS RZ, [RZ] ;  /* 0x00000000fffff984 */ /* 0x000fe20000000800 */
[----:B------:R-:W-:Y:S01]  /*11780*/  @!PT LDS RZ, [RZ] ;  /* 0x00000000fffff984 */ /* 0x000fe20000000800 */
[----:B------:R-:W-:Y:S01]  /*11790*/  @!PT LDS RZ, [RZ] ;  /* 0x00000000fffff984 */ /* 0x000fe20000000800 */
[----:B------:R-:W-:Y:S01]  /*117a0*/  @!P2 LDGSTS.E.BYPASS.LTC128B.128 [R16+0x2ac00], desc[UR38][R2.64+0x100], !P3 ;  /* 0x2ac001000210afae */ /* 0x000fe2000d901d66 */
[----:B------:R-:W-:-:S03]  /*117b0*/  LOP3.LUT P3, RZ, R18, 0x80, RZ, 0xc0, !PT ;  /* 0x0000008012ff7812 */ /* 0x000fc6000786c0ff */
[----:B------:R-:W-:Y:S04]  /*117c0*/  @!P2 LDGSTS.E.BYPASS.LTC128B.128 [R16+0x2cc00], desc[UR38][R2.64+0x180], !P5 ;  /* 0x2cc001800210afae */ /* 0x000fe8000e901d66 */
[----:B------:R-:W-:Y:S01]  /*117d0*/  @!P2 LDGSTS.E.BYPASS.LTC128B.128 [R16+0x2ec00], desc[UR38][R2.64+0x200], !P0 ;  /* 0x2ec002000210afae */ /* 0x000fe2000c101d66 */
[----:B------:R-:W-:-:S03]  /*117e0*/  IMAD.MOV.U32 R13, RZ, RZ, R0 ;  /* 0x000000ffff0d7224 */ /* 0x000fc600078e0000 */
[----:B------:R-:W-:Y:S01]  /*117f0*/  @!P2 LDGSTS.E.BYPASS.LTC128B.128 [R16+0x30c00], desc[UR38][R2.64+0x280], !P1 ;  /* 0x30c002800210afae */ /* 0x000fe2000c901d66 */
[----:B------:R-:W-:-:S03]  /*11800*/  IMAD.SHL.U32 R10, R10, 0x8, RZ ;  /* 0x000000080a0a7824 */ /* 0x000fc600078e00ff */
[----:B------:R-:W-:Y:S01]  /*11810*/  @!P2 LDGSTS.E.BYPASS.LTC128B.128 [R16+0x32c00], desc[UR38][R2.64+0x300], P4 ;  /* 0x32c003000210afae */ /* 0x000fe2000a101d66 */
[----:B------:R-:W-:Y:S02]  /*11820*/  @!P2 ISETP.NE.U32.AND P4, PT, R8, RZ, PT ;  /* 0x000000ff0800a20c */ /* 0x000fe40003f85070 */
[----:B------:R-:W-:Y:S02]  /*11830*/  LOP3.LUT R10, R10, 0x38, RZ, 0xc0, !PT ;  /* 0x000000380a0a7812 */ /* 0x000fe400078ec0ff */
[----:B------:R-:W-:-:S04]  /*11840*/  @!P3 LOP3.LUT R8, R5, 0x40, RZ, 0xc0, !PT ;  /* 0x000000400508b812 */ /* 0x000fc800078ec0ff */
[----:B------:R-:W-:-:S05]  /*11850*/  @!P3 SHF.R.U32.HI R8, RZ, 0x2, R8 ;  /* 0x00000002ff08b819 */ /* 0x000fca0000011608 */
[----:B------:R0:W-:Y:S01]  /*11860*/  @!P2 LDGSTS.E.BYPASS.LTC128B.128 [R16+0x34c00], desc[UR38][R2.64+0x380], P4 ;  /* 0x34c003800210afae */ /* 0x0001e2000a101d66 */
[----:B------:R-:W-:Y:S01]  /*11870*/  LOP3.LUT P2, RZ, R18, 0x4, RZ, 0xc0, !PT ;  /* 0x0000000412ff7812 */ /* 0x000fe2000784c0ff */
[----:B0-----:R-:W-:-:S12]  /*11880*/  IMAD.MOV.U32 R2, RZ, RZ, R14 ;  /* 0x000000ffff027224 */ /* 0x001fd800078e000e */
[----:B------:R-:W-:Y:S05]  /*11890*/  WARPSYNC.COLLECTIVE R15, `(.L_x_3563) ;  /* 0x000000000f087348 */ /* 0x000fea0003c00000 */
[----:B------:R0:W1:Y:S02]  /*118a0*/  SHFL.IDX P6, R14, R13, R12, R11 ;  /* 0x0000000c0d0e7389 */ /* 0x00006400000c000b */
[----:B01----:R-:W-:Y:S01]  /*118b0*/  ENDCOLLECTIVE ;  /* 0x000000000000791b */ /* 0x003fe20003800000 */
.L_x_3563:
[----:B------:R-:W-:Y:S01]  /*118c0*/  IMAD.MOV.U32 R3, RZ, RZ, R14 ;  /* 0x000000ffff037224 */ /* 0x000fe200078e000e */
[----:B------:R-:W-:-:S04]  /*118d0*/  LOP3.LUT P6, RZ, R18, 0x8, RZ, 0xc0, !PT ;  /* 0x0000000812ff7812 */ /* 0x000fc800078cc0ff */
[----:B------:R-:W-:-:S05]  /*118e0*/  @!P3 LEA R3, P4, R10, R3, 0x1 ;  /* 0x000000030a03b211 */ /* 0x000fca00078808ff */
[----:B------:R-:W-:Y:S01]  /*118f0*/  @!P3 IMAD.X R2, RZ, RZ, R2, P4 ;  /* 0x000000ffff02b224 */ /* 0x000fe200020e0602 */
[----:B------:R-:W-:-:S04]  /*11900*/  LOP3.LUT P4, RZ, R18, 0x10, RZ, 0xc0, !PT ;  /* 0x0000001012ff7812 */ /* 0x000fc8000788c0ff */
[----:B------:R-:W-:-:S04]  /*11910*/  @!P3 LOP3.LUT R3, R3, R2, RZ, 0x3c, !PT ;  /* 0x000000020303b212 */ /* 0x000fc800078e3cff */
[----:B------:R-:W-:-:S04]  /*11920*/  @!P3 LOP3.LUT R2, R3, R2, RZ, 0x3c, !PT ;  /* 0x000000020302b212 */ /* 0x000fc800078e3cff */
[----:B------:R-:W-:-:S05]  /*11930*/  @!P3 LOP3.LUT R3, R3, R2, RZ, 0x3c, !PT ;  /* 0x000000020303b212 */ /* 0x000fca00078e3cff */
[----:B------:R-:W-:Y:S01]  /*11940*/  @!PT LDS RZ, [RZ] ;  /* 0x00000000fffff984 */ /* 0x000fe20000000800 */
[----:B------:R-:W-:Y:S01]  /*11950*/  @!PT LDS RZ, [RZ] ;  /* 0x00000000fffff984 */ /* 0x000fe20000000800 */
[----:B------:R-:W-:Y:S01]  /*11960*/  @!PT LDS RZ, [RZ] ;  /* 0x00000000fffff984 */ /* 0x000fe20000000800 */
        /* <DEDUP_REMOVED lines=8> */
[----:B------:R0:W-:Y:S04]  /*119f0*/  @!P3 LDGSTS.E.BYPASS.LTC128B.128 [R16+0x31400], desc[UR38][R2.64+0x280], !P1 ;  /* 0x314002800210bfae */ /* 0x0001e8000c901d66 */
[----:B------:R0:W-:Y:S01]  /*11a00*/  @!P3 LDGSTS.E.BYPASS.LTC128B.128 [R16+0x33400], desc[UR38][R2.64+0x300], P4 ;  /* 0x334003000210bfae */ /* 0x0001e2000a101d66 */
[----:B------:R-:W-:-:S13]  /*11a10*/  @!P3 ISETP.NE.U32.AND P4, PT, R8, RZ, PT ;  /* 0x000000ff0800b20c */ /* 0x000fda0003f85070 */
[----:B------:R0:W-:Y:S04]  /*11a20*/  @!P3 LDGSTS.E.BYPASS.LTC128B.128 [R16+0x35400], desc[UR38][R2.64+0x380], P4 ;  /* 0x354003800210bfae */ /* 0x0001e8000a101d66 */
[----:B------:R0:W5:Y:S01]  /*11a30*/  LDL.LU R16, [R1+0x54] ;  /* 0x0000540001107983 */ /* 0x0001620000300800 */
[----:B------:R-:W-:Y:S02]  /*11a40*/  IMAD.MOV.U32 R13, RZ, RZ, R6 ;  /* 0x000000ffff0d7224 */ /* 0x000fe400078e0006 */
[----:B------:R-:W-:-:S07]  /*11a50*/  IMAD.MOV.U32 R12, RZ, RZ, 0x3 ;  /* 0x00000003ff0c7424 */ /* 0x000fce00078e00ff */
[----:B0----5:R-:W-:Y:S05]  /*11a60*/  WARPSYNC.COLLECTIVE R15, `(.L_x_3564) ;  /* 0x000000000f087348 */ /* 0x021fea0003c00000 */
[----:B------:R1:W2:Y:S02]  /*11a70*/  SHFL.IDX P6, R14, R13, R12, R11 ;  /* 0x0000000c0d0e7389 */ /* 0x0002a400000c000b */
[----:B012--5:R-:W-:Y:S01]  /*11a80*/  ENDCOLLECTIVE ;  /* 0x000000000000791b */ /* 0x027fe20003800000 */
.L_x_3564:
[----:B------:R-:W-:Y:S02]  /*11a90*/  IMAD.MOV.U32 R13, RZ, RZ, R0 ;  /* 0x000000ffff0d7224 */ /* 0x000fe400078e0000 */
[----:B------:R-:W-:-:S07]  /*11aa0*/  IMAD.MOV.U32 R6, RZ, RZ, R14 ;  /* 0x000000ffff067224 */ /* 0x000fce00078e000e */
[----:B------:R-:W-:Y:S05]  /*11ab0*/  WARPSYNC.COLLECTIVE R15, `(.L_x_3565) ;  /* 0x000000000f087348 */ /* 0x000fea0003c00000 */
[----:B------:R0:W1:Y:S02]  /*11ac0*/  SHFL.IDX P6, R14, R13, R12, R11 ;  /* 0x0000000c0d0e7389 */ /* 0x00006400000c000b */
[----:B01----:R-:W-:Y:S01]  /*11ad0*/  ENDCOLLECTIVE ;  /* 0x000000000000791b */ /* 0x003fe20003800000 */
.L_x_3565:
[----:B------:R-:W-:Y:S01]  /*11ae0*/  IMAD.MOV.U32 R0, RZ, RZ, R14 ;  /* 0x000000ffff007224 */ /* 0x000fe200078e000e */
[----:B------:R-:W-:Y:S06]  /*11af0*/  BRA `(.L_x_3566) ;  /* 0xffffffb000f87947 */ /* 0x000fec000383ffff */
.L_x_3449:
[----:B0-----:R-:W-:-:S04]  /*11b00*/  IMAD.U32 R3, RZ, RZ, UR36 ;  /* 0x00000024ff037e24 */ /* 0x001fc8000f8e00ff */
[----:B------:R0:W2:Y:S03]  /*11b10*/  SYNCS.PHASECHK.TRANS64.TRYWAIT P0, [R3+URZ+0x38820], R0 ;  /* 0x03882000030075a7 */ /* 0x0000a6000800017f */
[----:B--2---:R-:W-:Y:S05]  /*11b20*/  @!P0 NANOSLEEP.SYNCS 0x989680 ;  /* 0x009896800000895d */ /* 0x004fea0003900000 */
[----:B------:R-:W2:Y:S02]  /*11b30*/  @!P0 SYNCS.PHASECHK.TRANS64 P0, [R3+URZ+0x38820], R0 ;  /* 0x03882000030085a7 */ /* 0x000ea4000800007f */
[----:B--2---:R-:W-:Y:S05]  /*11b40*/  @!P0 BRA `(.L_x_3449) ;  /* 0xfffffffc00ec8947 */ /* 0x004fea000383ffff */
[----:B------:R-:W-:Y:S05]  /*11b50*/  BRA `(.L_x_3567) ;  /* 0xffffffb400887947 */ /* 0x000fea000383ffff */
.L_x_3453:
[----:B0-----:R0:W2:Y:S02]  /*11b60*/  SYNCS.PHASECHK.TRANS64.TRYWAIT P0, [R3+URZ+0x38860], R0 ;  /* 0x03886000030075a7 */ /* 0x0010a4000800017f */
[----:B--2---:R-:W-:Y:S05]  /*11b70*/  @!P0 NANOSLEEP.SYNCS 0x989680 ;  /* 0x009896800000895d */ /* 0x004fea0003900000 */
[----:B------:R-:W2:Y:S02]  /*11b80*/  @!P0 SYNCS.PHASECHK.TRANS64 P0, [R3+URZ+0x38860], R0 ;  /* 0x03886000030085a7 */ /* 0x000ea4000800007f */
[----:B--2---:R-:W-:Y:S05]  /*11b90*/  @!P0 BRA `(.L_x_3453) ;  /* 0xfffffffc00f08947 */ /* 0x004fea000383ffff */
[----:B------:R-:W-:Y:S05]  /*11ba0*/  BRA `(.L_x_3568) ;  /* 0xffffffb400a87947 */ /* 0x000fea000383ffff */
.L_x_3470:
[----:B-1----:R1:W2:Y:S02]  /*11bb0*/  SYNCS.PHASECHK.TRANS64.TRYWAIT P0, [R3+URZ+0x38840], R2 ;  /* 0x03884002030075a7 */ /* 0x0022a4000800017f */
[----:B--2---:R-:W-:Y:S05]  /*11bc0*/  @!P0 NANOSLEEP.SYNCS 0x989680 ;  /* 0x009896800000895d */ /* 0x004fea0003900000 */
[----:B------:R-:W2:Y:S02]  /*11bd0*/  @!P0 SYNCS.PHASECHK.TRANS64 P0, [R3+URZ+0x38840], R2 ;  /* 0x03884002030085a7 */ /* 0x000ea4000800007f */
[----:B--2---:R-:W-:Y:S05]  /*11be0*/  @!P0 BRA `(.L_x_3470) ;  /* 0xfffffffc00f08947 */ /* 0x004fea000383ffff */
[----:B------:R-:W-:Y:S05]  /*11bf0*/  BRA `(.L_x_3569) ;  /* 0xffffffc0008c7947 */ /* 0x000fea000383ffff */
.L_x_3475:
[----:B0-----:R0:W2:Y:S02]  /*11c00*/  SYNCS.PHASECHK.TRANS64.TRYWAIT P0, [R3+URZ+0x38860], R2 ;  /* 0x03886002030075a7 */ /* 0x0010a4000800017f */
[----:B--2---:R-:W-:Y:S05]  /*11c10*/  @!P0 NANOSLEEP.SYNCS 0x989680 ;  /* 0x009896800000895d */ /* 0x004fea0003900000 */
[----:B------:R-:W2:Y:S02]  /*11c20*/  @!P0 SYNCS.PHASECHK.TRANS64 P0, [R3+URZ+0x38860], R2 ;  /* 0x03886002030085a7 */ /* 0x000ea4000800007f */
[----:B--2---:R-:W-:Y:S05]  /*11c30*/  @!P0 BRA `(.L_x_3475) ;  /* 0xfffffffc00f08947 */ /* 0x004fea000383ffff */
[----:B------:R-:W-:Y:S05]  /*11c40*/  BRA `(.L_x_3570) ;  /* 0xffffffc400047947 */ /* 0x000fea000383ffff */
.L_x_3491:
[----:B--2---:R2:W3:Y:S02]  /*11c50*/  SYNCS.PHASECHK.TRANS64.TRYWAIT P0, [R4+URZ+0x38840], R2 ;  /* 0x03884002040075a7 */ /* 0x0044e4000800017f */
[----:B---3--:R-:W-:Y:S05]  /*11c60*/  @!P0 NANOSLEEP.SYNCS 0x989680 ;  /* 0x009896800000895d */ /* 0x008fea0003900000 */
[----:B------:R-:W3:Y:S02]  /*11c70*/  @!P0 SYNCS.PHASECHK.TRANS64 P0, [R4+URZ+0x38840], R2 ;  /* 0x03884002040085a7 */ /* 0x000ee4000800007f */
[----:B---3--:R-:W-:Y:S05]  /*11c80*/  @!P0 BRA `(.L_x_3491) ;  /* 0xfffffffc00f08947 */ /* 0x008fea000383ffff */
[----:B------:R-:W-:Y:S05]  /*11c90*/  BRA `(.L_x_3571) ;  /* 0xffffffcc00dc7947 */ /* 0x000fea000383ffff */
.L_x_3496:
[----:B0-----:R0:W1:Y:S02]  /*11ca0*/  SYNCS.PHASECHK.TRANS64.TRYWAIT P0, [R4+URZ+0x38860], R2 ;  /* 0x03886002040075a7 */ /* 0x001064000800017f */
[----:B-1----:R-:W-:Y:S05]  /*11cb0*/  @!P0 NANOSLEEP.SYNCS 0x989680 ;  /* 0x009896800000895d */ /* 0x002fea0003900000 */
[----:B------:R-:W1:Y:S02]  /*11cc0*/  @!P0 SYNCS.PHASECHK.TRANS64 P0, [R4+URZ+0x38860], R2 ;  /* 0x03886002040085a7 */ /* 0x000e64000800007f */
[----:B-1----:R-:W-:Y:S05]  /*11cd0*/  @!P0 BRA `(.L_x_3496) ;  /* 0xfffffffc00f08947 */ /* 0x002fea000383ffff */
[----:B------:R-:W-:Y:S05]  /*11ce0*/  BRA `(.L_x_3572) ;  /* 0xffffffd000547947 */ /* 0x000fea000383ffff */
.L_x_3511:
[----:B0-----:R0:W2:Y:S02]  /*11cf0*/  SYNCS.PHASECHK.TRANS64.TRYWAIT P0, [R4+URZ+0x38840], R2 ;  /* 0x03884002040075a7 */ /* 0x0010a4000800017f */
[----:B--2---:R-:W-:Y:S05]  /*11d00*/  @!P0 NANOSLEEP.SYNCS 0x989680 ;  /* 0x009896800000895d */ /* 0x004fea0003900000 */
[----:B------:R-:W2:Y:S02]  /*11d10*/  @!P0 SYNCS.PHASECHK.TRANS64 P0, [R4+URZ+0x38840], R2 ;  /* 0x03884002040085a7 */ /* 0x000ea4000800007f */
[----:B--2---:R-:W-:Y:S05]  /*11d20*/  @!P0 BRA `(.L_x_3511) ;  /* 0xfffffffc00f08947 */ /* 0x004fea000383ffff */
[----:B------:R-:W-:Y:S05]  /*11d30*/  BRA `(.L_x_3573) ;  /* 0xffffffdc00087947 */ /* 0x000fea000383ffff */
.L_x_3516:
[----:B-1----:R1:W2:Y:S02]  /*11d40*/  SYNCS.PHASECHK.TRANS64.TRYWAIT P0, [R4+URZ+0x38860], R2 ;  /* 0x03886002040075a7 */ /* 0x0022a4000800017f */
[----:B--2---:R-:W-:Y:S05]  /*11d50*/  @!P0 NANOSLEEP.SYNCS 0x989680 ;  /* 0x009896800000895d */ /* 0x004fea0003900000 */
[----:B------:R-:W2:Y:S02]  /*11d60*/  @!P0 SYNCS.PHASECHK.TRANS64 P0, [R4+URZ+0x38860], R2 ;  /* 0x03886002040085a7 */ /* 0x000ea4000800007f */
[----:B--2---:R-:W-:Y:S05]  /*11d70*/  @!P0 BRA `(.L_x_3516) ;  /* 0xfffffffc00f08947 */ /* 0x004fea000383ffff */
[----:B------:R-:W-:Y:S05]  /*11d80*/  BRA `(.L_x_3574) ;  /* 0xffffffdc00807947 */ /* 0x000fea000383ffff */
.L_x_3530:
[----:B0-----:R0:W2:Y:S02]  /*11d90*/  SYNCS.PHASECHK.TRANS64.TRYWAIT P0, [R9+URZ+0x38820], R2 ;  /* 0x03882002090075a7 */ /* 0x0010a4000800017f */
[----:B--2---:R-:W-:Y:S05]  /*11da0*/  @!P0 NANOSLEEP.SYNCS 0x989680 ;  /* 0x009896800000895d */ /* 0x004fea0003900000 */
[----:B------:R-:W2:Y:S02]  /*11db0*/  @!P0 SYNCS.PHASECHK.TRANS64 P0, [R9+URZ+0x38820], R2 ;  /* 0x03882002090085a7 */ /* 0x000ea4000800007f */
[----:B--2---:R-:W-:Y:S05]  /*11dc0*/  @!P0 BRA `(.L_x_3530) ;  /* 0xfffffffc00f08947 */ /* 0x004fea000383ffff */
[----:B------:R-:W-:Y:S05]  /*11dd0*/  BRA `(.L_x_3575) ;  /* 0xffffffe800007947 */ /* 0x000fea000383ffff */
.L_x_3531:
        /* <DEDUP_REMOVED lines=11> */
.L_x_3577:
[----:B------:R-:W-:Y:S05]  /*11e90*/  BSYNC B0 ;  /* 0x0000000000007941 */ /* 0x000fea0003800000 */
.L_x_3576:
[----:B------:R-:W-:Y:S05]  /*11ea0*/  BRA `(.L_x_3578) ;  /* 0xffffffe400e87947 */ /* 0x000fea000383ffff */
.L_x_3534:
[----:B------:R-:W-:Y:S01]  /*11eb0*/  BSSY B1, `(.L_x_3579) ;  /* 0x0000006000017945 */ /* 0x000fe20003800000 */
[----:B------:R-:W-:-:S07]  /*11ec0*/  IMAD.MOV.U32 R15, RZ, RZ, -0x1 ;  /* 0xffffffffff0f7424 */ /* 0x000fce00078e00ff */
[----:B012---:R-:W-:Y:S05]  /*11ed0*/  WARPSYNC.COLLECTIVE R15, `(.L_x_3580) ;  /* 0x000000000f0c7348 */ /* 0x007fea0003c00000 */
[----:B------:R-:W-:Y:S02]  /*11ee0*/  ELECT P6, UR62, PT ;  /* 0x00000000003e782f */ /* 0x000fe400038c0000 */
[----:B------:R-:W-:Y:S01]  /*11ef0*/  MOV R14, UR62 ;  /* 0x0000003e000e7c02 */ /* 0x000fe20008000f00 */
[----:B012---:R-:W-:Y:S10]  /*11f00*/  ENDCOLLECTIVE ;  /* 0x000000000000791b */ /* 0x007ff40003800000 */
.L_x_3580:
[----:B------:R-:W-:Y:S05]  /*11f10*/  BSYNC B1 ;  /* 0x0000000000017941 */ /* 0x000fea0003800000 */
.L_x_3579:
[----:B------:R-:W-:Y:S05]  /*11f20*/  BRA `(.L_x_3581) ;  /* 0xffffffe400e07947 */ /* 0x000fea000383ffff */
.L_x_3535:
[----:B0-----:R0:W1:Y:S02]  /*11f30*/  SYNCS.PHASECHK.TRANS64.TRYWAIT P0, [R5+URZ], R4 ;  /* 0x00000004050075a7 */ /* 0x001064000800017f */
[----:B-1----:R-:W-:Y:S05]  /*11f40*/  @!P0 NANOSLEEP.SYNCS 0x989680 ;  /* 0x009896800000895d */ /* 0x002fea0003900000 */
[----:B------:R-:W1:Y:S02]  /*11f50*/  @!P0 SYNCS.PHASECHK.TRANS64 P0, [R5+URZ], R4 ;  /* 0x00000004050085a7 */ /* 0x000e64000800007f */
[----:B-1----:R-:W-:Y:S05]  /*11f60*/  @!P0 BRA `(.L_x_3535) ;  /* 0xfffffffc00f08947 */ /* 0x002fea000383ffff */
[----:B------:R-:W-:Y:S05]  /*11f70*/  BRA `(.L_x_3582) ;  /* 0xffffffe800047947 */ /* 0x000fea000383ffff */
.L_x_3536:
[----:B-1----:R1:W2:Y:S02]  /*11f80*/  SYNCS.PHASECHK.TRANS64.TRYWAIT P0, [R7+URZ], R2 ;  /* 0x00000002070075a7 */ /* 0x0022a4000800017f */
[----:B--2---:R-:W-:Y:S05]  /*11f90*/  @!P0 NANOSLEEP.SYNCS 0x989680 ;  /* 0x009896800000895d */ /* 0x004fea0003900000 */
[----:B------:R-:W2:Y:S02]  /*11fa0*/  @!P0 SYNCS.PHASECHK.TRANS64 P0, [R7+URZ], R2 ;  /* 0x00000002070085a7 */ /* 0x000ea4000800007f */
[----:B--2---:R-:W-:Y:S05]  /*11fb0*/  @!P0 BRA `(.L_x_3536) ;  /* 0xfffffffc00f08947 */ /* 0x004fea000383ffff */
[----:B------:R-:W-:Y:S05]  /*11fc0*/  BRA `(.L_x_3583) ;  /* 0xffffffe800007947 */ /* 0x000fea000383ffff */
.L_x_3537:
[----:B--2---:R2:W3:Y:S02]  /*11fd0*/  SYNCS.PHASECHK.TRANS64.TRYWAIT P0, [R19+URZ], R4 ;  /* 0x00000004130075a7 */ /* 0x0044e4000800017f */
[----:B---3--:R-:W-:Y:S05]  /*11fe0*/  @!P0 NANOSLEEP.SYNCS 0x989680 ;  /* 0x009896800000895d */ /* 0x008fea0003900000 */
[----:B------:R-:W3:Y:S02]  /*11ff0*/  @!P0 SYNCS.PHASECHK.TRANS64 P0, [R19+URZ], R4 ;  /* 0x00000004130085a7 */ /* 0x000ee4000800007f */
[----:B---3--:R-:W-:Y:S05]  /*12000*/  @!P0 BRA `(.L_x_3537) ;  /* 0xfffffffc00f08947 */ /* 0x008fea000383ffff */
[----:B------:R-:W-:Y:S05]  /*12010*/  BRA `(.L_x_3584) ;  /* 0xffffffe400f47947 */ /* 0x000fea000383ffff */
.L_x_3585:
        /* <DEDUP_REMOVED lines=14> */
.L_x_15285:


//--------------------- .text._ZN7cutlass13device_kernelIN5flash11enable_sm90INS1_16FlashAttnFwdSm90INS1_25CollectiveMainloopFwdSm90ILi2EN4cute5tupleIJNS5_1CILi1EEES8_S8_EEENS6_IJNS7_ILi64EEESA_SA_EEELi512ENS_6half_tEfNS_4arch4Sm90ELb0ELb0ELb1ELb1ELb0ELb0ELb0ELb0ELb0ELb1ELb0ELb0EEENS1_21CollectiveEpilogueFwdINS6_IJSA_NS7_ILi512EEESA_EEES9_SC_SE_Li256ELb1ELb1ELb0ELb0EEENS1_36VarlenDynamicPersistentTileSchedulerILi64ELi64ELi256ELi128ELb0ELb1ELb1ELb0ELb1ELb1EEEEEEEEEvNT_6ParamsE --------------------------
	.section	.text._ZN7cutlass13device_kernelIN5flash11enable_sm90INS1_16FlashAttnFwdSm90INS1_25CollectiveMainloopFwdSm90ILi2EN4cute5tupleIJNS5_1CILi1EEES8_S8_EEENS6_IJNS7_ILi64EEESA_SA_EEELi512ENS_6half_tEfNS_4arch4Sm90ELb0ELb0ELb1ELb1ELb0ELb0ELb0ELb0ELb0ELb1ELb0ELb0EEENS1_21CollectiveEpilogueFwdINS6_IJSA_NS7_ILi512EEESA_EEES9_SC_SE_Li256ELb1ELb1ELb0ELb0EEENS1_36VarlenDynamicPersistentTileSchedulerILi64ELi64ELi256ELi128ELb0ELb1ELb1ELb0ELb1ELb1EEEEEEEEEvNT_6ParamsE,"ax",@progbits
	.align	128
.text._ZN7cutlass13device_kernelIN5flash11enable_sm90INS1_16FlashAttnFwdSm90INS1_25CollectiveMainloopFwdSm90ILi2EN4cute5tupleIJNS5_1CILi1EEES8_S8_EEENS6_IJNS7_ILi64EEESA_SA_EEELi512ENS_6half_tEfNS_4arch4Sm90ELb0ELb0ELb1ELb1ELb0ELb0ELb0ELb0ELb0ELb1ELb0ELb0EEENS1_21CollectiveEpilogueFwdINS6_IJSA_NS7_ILi512EEESA_EEES9_SC_SE_Li256ELb1ELb1ELb0ELb0EEENS1_36VarlenDynamicPersistentTileSchedulerILi64ELi64ELi256ELi128ELb0ELb1ELb1ELb0ELb1ELb1EEEEEEEEEvNT_6ParamsE:
        .type           _ZN7cutlass13device_kernelIN5flash11enable_sm90INS1_16FlashAttnFwdSm90INS1_25CollectiveMainloopFwdSm90ILi2EN4cute5tupleIJNS5_1CILi1EEES8_S8_EEENS6_IJNS7_ILi64EEESA_SA_EEELi512ENS_6half_tEfNS_4arch4Sm90ELb0ELb0ELb1ELb1ELb0ELb0ELb0ELb0ELb0ELb1ELb0ELb0EEENS1_21CollectiveEpilogueFwdINS6_IJSA_NS7_ILi512EEESA_EEES9_SC_SE_Li256ELb1ELb1ELb0ELb0EEENS1_36VarlenDynamicPersistentTileSchedulerILi64ELi64ELi256ELi128ELb0ELb1ELb1ELb0ELb1ELb1EEEEEEEEEvNT_6ParamsE,@function
        .size           _ZN7cutlass13device_kernelIN5flash11enable_sm90INS1_16FlashAttnFwdSm90INS1_25CollectiveMainloopFwdSm90ILi2EN4cute5tupleIJNS5_1CILi1EEES8_S8_EEENS6_IJNS7_ILi64EEESA_SA_EEELi512ENS_6half_tEfNS_4arch4Sm90ELb0ELb0ELb1ELb1ELb0ELb0ELb0ELb0ELb0ELb1ELb0ELb0EEENS1_21CollectiveEpilogueFwdINS6_IJSA_NS7_ILi512EEESA_EEES9_SC_SE_Li256ELb1ELb1ELb0ELb0EEENS1_36VarlenDynamicPersistentTileSchedulerILi64ELi64ELi256ELi128ELb0ELb1ELb1ELb0ELb1ELb1EEEEEEEEEvNT_6ParamsE,(.L_x_15286 - _ZN7cutlass13device_kernelIN5flash11enable_sm90INS1_16FlashAttnFwdSm90INS1_25CollectiveMainloopFwdSm90ILi2EN4cute5tupleIJNS5_1CILi1EEES8_S8_EEENS6_IJNS7_ILi64EEESA_SA_EEELi512ENS_6half_tEfNS_4arch4Sm90ELb0ELb0ELb1ELb1ELb0ELb0ELb0ELb0ELb0ELb1ELb0ELb0EEENS1_21CollectiveEpilogueFwdINS6_IJSA_NS7_ILi512EEESA_EEES9_SC_SE_Li256ELb1ELb1ELb0ELb0EEENS1_36VarlenDynamicPersistentTileSchedulerILi64ELi64ELi256ELi128ELb0ELb1ELb1ELb0ELb1ELb1EEEEEEEEEvNT_6ParamsE)
        .other          _ZN7cutlass13device_kernelIN5flash11enable_sm90INS1_16FlashAttnFwdSm90INS1_25CollectiveMainloopFwdSm90ILi2EN4cute5tupleIJNS5_1CILi1EEES8_S8_EEENS6_IJNS7_ILi64EEESA_SA_EEELi512ENS_6half_tEfNS_4arch4Sm90ELb0ELb0ELb1ELb1ELb0ELb0ELb0ELb0ELb0ELb1ELb0ELb0EEENS1_21CollectiveEpilogueFwdINS6_IJSA_NS7_ILi512EEESA_EEES9_SC_SE_Li256ELb1ELb1ELb0ELb0EEENS1_36VarlenDynamicPersistentTileSchedulerILi64ELi64ELi256ELi128ELb0ELb1ELb1ELb0ELb1ELb1EEEEEEEEEvNT_6ParamsE,@"STO_CUDA_ENTRY STV_DEFAULT"
_ZN7cutlass13device_kernelIN5flash11enable_sm90INS1_16FlashAttnFwdSm90INS1_25CollectiveMainloopFwdSm90ILi2EN4cute5tupleIJNS5_1CILi1EEES8_S8_EEENS6_IJNS7_ILi64EEESA_SA_EEELi512ENS_6half_tEfNS_4arch4Sm90ELb0ELb0ELb1ELb1ELb0ELb0ELb0ELb0ELb0ELb1ELb0ELb0EEENS1_21CollectiveEpilogueFwdINS6_IJSA_NS7_ILi512EEESA_EEES9_SC_SE_Li256ELb1ELb1ELb0ELb0EEENS1_36VarlenDynamicPersistentTileSchedulerILi64ELi64ELi256ELi128ELb0ELb1ELb1ELb0ELb1ELb1EEEEEEEEEvNT_6ParamsE:
        /* <DEDUP_REMOVED lines=18> */
.L_x_3587:
[----:B------:R-:W-:Y:S05]  /*0120*/  BSYNC B0 ;  /* 0x0000000000007941 */ /* 0x000fea0003800000 */
.L_x_3586:
        /* <DEDUP_REMOVED lines=37> */
.L_x_3588:
        /* <DEDUP_REMOVED lines=22> */
.L_x_3589:
        /* <DEDUP_REMOVED lines=18> */
.L_x_3590:
        /* <DEDUP_REMOVED lines=22> */
.L_x_3591:
        /* <DEDUP_REMOVED lines=22> */
.L_x_3592:
[----:B------:R-:W-:Y:S01]  /*08c0*/  PLOP3.LUT P0, PT, PT, PT, UP0, 0x80, 0x0 ;  /* 0x000000000000781c */ /* 0x000fe20003f0f008 */
[----:B------:R-:W-:Y:S01]  /*08d0*/  UMOV UR36, 0x1 ;  /* 0x0000000100247882 */ /* 0x000fe20000000000 */
[----:B------:R-:W-:Y:S01]  /*08e0*/  NOP ;  /* 0x0000000000007918 */ /* 0x000fe20000000000 */
[----:B------:R-:W-:Y:S01]  /*08f0*/  USEL UR36, UR36, 0x2, !UP0 ;  /* 0x0000000224247887 */ /* 0x000fe2000c000000 */
[----:B------:R-:W-:Y:S01]  /*0900*/  ULDC.64 UR40, c[0x0][0x208] ;  /* 0x0000820000287ab9 */ /* 0x000fe20000000a00 */
[----:B012-4-:R-:W-:Y:S08]  /*0910*/  BAR.SYNC.DEFER_BLOCKING 0x0 ;  /* 0x0000000000007b1d */ /* 0x017ff00000010000 */
[----:B------:R-:W-:Y:S05]  /*0920*/  @!P0 BRA `(.L_x_3593) ;  /* 0x00000098007c8947 */ /* 0x000fea0003800000 */
.L_x_3594:
[----:B------:R-:W-:-:S08]  /*0930*/  NOP ;  /* 0x0000000000007918 */ /* 0x000fd00000000000 */
[----:B------:R-:W0:Y:S02]  /*0940*/  USETMAXREG.TRY_ALLOC.CTAPOOL UP0, 0xf0 ;  /* 0x000000f0000079c8 */ /* 0x000e240008000600 */
[----:B0-----:R-:W-:-:S13]  /*0950*/  PLOP3.LUT P0, PT, PT, PT, UP0, 0x80, 0x0 ;  /* 0x000000000000781c */ /* 0x001fda0003f0f008 */
[----:B------:R-:W-:Y:S05]  /*0960*/  @!P0 BRA `(.L_x_3594) ;  /* 0xfffffffc00f08947 */ /* 0x000fea000383ffff */
[----:B------:R-:W0:Y:S01]  /*0970*/  S2R R2, SR_TID.X ;  /* 0x0000000000027919 */ /* 0x000e220000002100 */
[----:B------:R-:W1:Y:S01]  /*0980*/  S2UR UR4, SR_CgaCtaId ;  /* 0x00000000000479c3 */ /* 0x000e620000008800 */
[----:B------:R-:W-:Y:S02]  /*0990*/  UMOV UR42, 0x400 ;  /* 0x00000400002a7882 */ /* 0x000fe40000000000 */
[----:B-1----:R-:W-:-:S03]  /*09a0*/  ULEA UR42, UR4, UR42, 0x18 ;  /* 0x0000002a042a7291 */ /* 0x002fc6000f8ec03f */
[----:B------:R-:W-:Y:S01]  /*09b0*/  ULDC UR4, c[0x0][0xc3c] ;  /* 0x00030f0000047ab9 */ /* 0x000fe20000000800 */
[----:B0-----:R-:W-:-:S04]  /*09c0*/  LOP3.LUT R0, R2, 0xffffff80, RZ, 0xc0, !PT ;  /* 0xffffff8002007812 */ /* 0x001fc800078ec0ff */
[----:B------:R-:W-:-:S13]  /*09d0*/  ISETP.NE.AND P0, PT, R0, 0x80, PT ;  /* 0x000000800000780c */ /* 0x000fda0003f05270 */
[----:B------:R-:W-:Y:S06]  /*09e0*/  @!P0 BAR.ARV 0x8, 0x100 ;  /* 0x0204000000008b1d */ /* 0x000fec0000002000 */
[----:B------:R-:W-:-:S13]  /*09f0*/  ISETP.GE.U32.AND P0, PT, R2, 0x100, PT ;  /* 0x000001000200780c */ /* 0x000fda0003f06070 */
[----:B------:R-:W-:Y:S08]  /*0a00*/  @P0 BAR.ARV 0xf, 0x100 ;  /* 0x03c4000000000b1d */ /* 0x000ff00000002000 */
[----:B------:R-:W-:Y:S06]  /*0a10*/  BAR.SYNC.DEFER_BLOCKING 0x5, 0x180 ;  /* 0x0146000000007b1d */ /* 0x000fec0000010000 */
[----:B------:R-:W0:Y:S02]  /*0a20*/  LDS.128 R16, [UR42+0x28cd0] ;  /* 0x028cd02aff107984 */ /* 0x000e240008000c00 */
[----:B------:R-:W-:Y:S06]  /*0a30*/  BAR.ARV 0x4, 0x180 ;  /* 0x0106000000007b1d */ /* 0x000fec0000002000 */
[----:B0-----:R-:W-:-:S13]  /*0a40*/  ISETP.GE.AND P0, PT, R19, UR4, PT ;  /* 0x0000000413007c0c */ /* 0x001fda000bf06270 */
[----:B------:R-:W-:Y:S05]  /*0a50*/  @P0 EXIT ;  /* 0x000000000000094d */ /* 0x000fea0003800000 */
[----:B------:R-:W-:Y:S01]  /*0a60*/  VIADD R197, R2, 0xffffff80 ;  /* 0xffffff8002c57836 */ /* 0x000fe20000000000 */
[----:B------:R-:W-:Y:S01]  /*0a70*/  R2UR UR5, R17 ;  /* 0x00000000110572ca */ /* 0x000fe200000e0000 */
[----:B------:R-:W-:Y:S01]  /*0a80*/  IMAD.MOV.U32 R23, RZ, RZ, 0x20 ;  /* 0x00000020ff177424 */ /* 0x000fe200078e00ff */
[----:B------:R-:W-:Y:S01]  /*0a90*/  R2UR UR6, R18 ;  /* 0x00000000120672ca */ /* 0x000fe200000e0000 */
        /* <DEDUP_REMOVED lines=8> */
[----:B------:R-:W-:Y:S02]  /*0b20*/  LEA.HI R7, R0, R197, RZ, 0x2 ;  /* 0x000000c500077211 */ /* 0x000fe400078f10ff */
[----:B------:R-:W-:Y:S02]  /*0b30*/  LEA.HI R4, R2, R3, RZ, 0x1 ;  /* 0x0000000302047211 */ /* 0x000fe400078f08ff */
[--C-:B------:R-:W-:Y:S02]  /*0b40*/  SHF.R.S32.HI R11, RZ, 0x5, R5.reuse ;  /* 0x00000005ff0b7819 */ /* 0x100fe40000011405 */
[----:B------:R-:W-:Y:S02]  /*0b50*/  LOP3.LUT R4, R4, 0x1ffffffe, RZ, 0xc0, !PT ;  /* 0x1ffffffe04047812 */ /* 0x000fe400078ec0ff */
[----:B------:R-:W-:-:S02]  /*0b60*/  SHF.R.S32.HI R6, RZ, 0x1f, R5 ;  /* 0x0000001fff067819 */ /* 0x000fc40000011405 */
[----:B------:R-:W-:Y:S01]  /*0b70*/  LOP3.LUT R8, R7, 0xfffffffc, RZ, 0xc0, !PT ;  /* 0xfffffffc07087812 */ /* 0x000fe200078ec0ff */
[----:B------:R-:W-:Y:S01]  /*0b80*/  IMAD.IADD R9, R3, 0x1, -R4 ;  /* 0x0000000103097824 */ /* 0x000fe200078e0a04 */
[----:B------:R-:W-:Y:S02]  /*0b90*/  LOP3.LUT R4, R2, 0xfffffff0, RZ, 0xc0, !PT ;  /* 0xfffffff002047812 */ /* 0x000fe400078ec0ff */
[----:B------:R-:W-:Y:S01]  /*0ba0*/  LEA.HI R3, R0, R197, RZ, 0x7 ;  /* 0x000000c500037211 */ /* 0x000fe200078f38ff */
[C---:B------:R-:W-:Y:S01]  /*0bb0*/  IMAD.IADD R10, R197.reuse, 0x1, -R8 ;  /* 0x00000001c50a7824 */ /* 0x040fe200078e0a08 */
[----:B------:R-:W-:Y:S01]  /*0bc0*/  LEA.HI R6, R6, R11, RZ, 0x2 ;  /* 0x0000000b06067211 */ /* 0x000fe200078f10ff */
[----:B------:R-:W-:Y:S01]  /*0bd0*/  IMAD.IADD R7, R197, 0x1, -R4 ;  /* 0x00000001c5077824 */ /* 0x000fe200078e0a04 */
[----:B------:R-:W-:Y:S01]  /*0be0*/  LOP3.LUT R2, R3, 0xffffff80, RZ, 0xc0, !PT ;  /* 0xffffff8003027812 */ /* 0x000fe200078ec0ff */
[----:B------:R-:W-:Y:S01]  /*0bf0*/  IMAD.SHL.U32 R9, R9, 0x8, RZ ;  /* 0x0000000809097824 */ /* 0x000fe200078e00ff */
[----:B------:R-:W-:-:S02]  /*0c00*/  SHF.R.S32.HI R192, RZ, 0x7, R3 ;  /* 0x00000007ffc07819 */ /* 0x000fc40000011403 */
[--C-:B------:R-:W-:Y:S01]  /*0c10*/  SHF.R.S32.HI R4, RZ, 0x1f, R7.reuse ;  /* 0x0000001fff047819 */ /* 0x100fe20000011407 */
[----:B------:R-:W-:Y:S01]  /*0c20*/  IMAD.IADD R2, R197, 0x1, -R2 ;  /* 0x00000001c5027824 */ /* 0x000fe200078e0a02 */
[----:B------:R-:W-:Y:S01]  /*0c30*/  LOP3.LUT R6, R6, 0x3ffffc, RZ, 0xc0, !PT ;  /* 0x003ffffc06067812 */ /* 0x000fe200078ec0ff */
[----:B------:R-:W-:Y:S01]  /*0c40*/  IMAD R15, R192, 0x100, R7 ;  /* 0x00000100c00f7824 */ /* 0x000fe200078e0207 */
[----:B------:R-:W-:Y:S02]  /*0c50*/  LEA.HI R12, R10, R10, RZ, 0x1 ;  /* 0x0000000a0a0c7211 */ /* 0x000fe400078f08ff */
[----:B------:R-:W-:Y:S01]  /*0c60*/  LEA.HI R8, R4, R7, RZ, 0x3 ;  /* 0x0000000704087211 */ /* 0x000fe200078f18ff */
[----:B------:R-:W-:Y:S01]  /*0c70*/  IMAD.IADD R4, R11, 0x1, -R6 ;  /* 0x000000010b047824 */ /* 0x000fe200078e0a06 */
[----:B------:R-:W-:Y:S02]  /*0c80*/  SHF.R.S32.HI R5, RZ, 0x1f, R2 ;  /* 0x0000001fff057819 */ /* 0x000fe40000011402 */
[----:B------:R-:W-:Y:S01]  /*0c90*/  LOP3.LUT R13, R12, 0x1ffffffe, RZ, 0xc0, !PT ;  /* 0x1ffffffe0c0d7812 */ /* 0x000fe200078ec0ff */
[----:B------:R-:W-:Y:S01]  /*0ca0*/  IMAD R196, R4, 0x10, R15 ;  /* 0x0000001004c47824 */ /* 0x000fe200078e020f */
[----:B------:R-:W-:-:S02]  /*0cb0*/  LEA.HI R4, R5, R2, RZ, 0x2 ;  /* 0x0000000205047211 */ /* 0x000fc400078f10ff */
[----:B------:R-:W-:Y:S01]  /*0cc0*/  LOP3.LUT R6, R8, 0xfffffff8, RZ, 0xc0, !PT ;  /* 0xfffffff808067812 */ /* 0x000fe200078ec0ff */
[----:B------:R-:W-:Y:S01]  /*0cd0*/  IMAD.IADD R195, R10, 0x1, -R13 ;  /* 0x000000010ac37824 */ /* 0x000fe200078e0a0d */
[----:B------:R-:W-:Y:S01]  /*0ce0*/  LOP3.LUT R13, R4, 0x7ffffffc, RZ, 0xc0, !PT ;  /* 0x7ffffffc040d7812 */ /* 0x000fe200078ec0ff */
[----:B------:R-:W-:Y:S01]  /*0cf0*/  IMAD.SHL.U32 R8, R8, 0x40, RZ ;  /* 0x0000004008087824 */ /* 0x000fe200078e00ff */
[----:B------:R-:W-:Y:S01]  /*0d00*/  LEA.HI R0, R0, R197, RZ, 0x3 ;  /* 0x000000c500007211 */ /* 0x000fe200078f18ff */
[----:B------:R-:W-:Y:S01]  /*0d10*/  IMAD.IADD R7, R7, 0x1, -R6 ;  /* 0x0000000107077824 */ /* 0x000fe200078e0a06 */
[----:B------:R-:W-:Y:S01]  /*0d20*/  LEA.HI R6, R5, R2, RZ, 0x5 ;  /* 0x0000000205067211 */ /* 0x000fe200078f28ff */
[----:B------:R-:W-:Y:S01]  /*0d30*/  IMAD.IADD R13, R2, 0x1, -R13 ;  /* 0x00000001020d7824 */ /* 0x000fe200078e0a0d */
[----:B------:R-:W-:Y:S01]  /*0d40*/  LOP3.LUT R8, R8, 0x7ffffe00, RZ, 0xc0, !PT ;  /* 0x7ffffe0008087812 */ /* 0x000fe200078ec0ff */
[----:B------:R-:W-:Y:S01]  /*0d50*/  IMAD.SHL.U32 R2, R7, 0x40, RZ ;  /* 0x0000004007027824 */ /* 0x000fe200078e00ff */
[--C-:B------:R-:W-:Y:S01]  /*0d60*/  SHF.R.S32.HI R5, RZ, 0x2, R4.reuse ;  /* 0x00000002ff057819 */ /* 0x100fe20000011404 */
[----:B------:R-:W-:Y:S01]  /*0d70*/  IMAD.U32 R196, R196, 0x40, R9 ;  /* 0x00000040c4c47824 */ /* 0x000fe200078e0009 */
[----:B------:R-:W-:Y:S01]  /*0d80*/  SHF.R.S32.HI R4, RZ, 0x1f, R4 ;  /* 0x0000001fff047819 */ /* 0x000fe20000011404 */
[----:B------:R-:W-:Y:S01]  /*0d90*/  IMAD R8, R11, 0x400, R8 ;  /* 0x000004000b087824 */ /* 0x000fe200078e0208 */
[----:B------:R-:W-:Y:S01]  /*0da0*/  LOP3.LUT R2, R2, 0x1c0, RZ, 0xc0, !PT ;  /* 0x000001c002027812 */ /* 0x000fe200078ec0ff */
[----:B------:R-:W-:Y:S01]  /*0db0*/  IMAD.SHL.U32 R17, R13, 0x2, RZ ;  /* 0x000000020d117824 */ /* 0x000fe200078e00ff */
[----:B------:R-:W-:-:S02]  /*0dc0*/  LOP3.LUT R190, R0, 0xfffffff8, RZ, 0xc0, !PT ;  /* 0xfffffff800be7812 */ /* 0x000fc400078ec0ff */
[----:B------:R-:W-:Y:S02]  /*0dd0*/  LOP3.LUT R9, R2, 0x8, R9, 0xf8, !PT ;  /* 0x0000000802097812 */ /* 0x000fe400078ef809 */
[----:B------:R-:W-:Y:S01]  /*0de0*/  SHF.R.U32.HI R2, RZ, 0x3, R2 ;  /* 0x00000003ff027819 */ /* 0x000fe20000011602 */
[----:B------:R-:W-:Y:S01]  /*0df0*/  IMAD.IADD R190, R197, 0x1, -R190 ;  /* 0x00000001c5be7824 */ /* 0x000fe200078e0abe */
[----:B------:R-:W-:Y:S02]  /*0e00*/  LEA.HI R4, R4, R5, RZ, 0x3 ;  /* 0x0000000504047211 */ /* 0x000fe400078f18ff */
[----:B------:R-:W-:Y:S01]  /*0e10*/  LOP3.LUT R9, R9, R2, RZ, 0x3c, !PT ;  /* 0x0000000209097212 */ /* 0x000fe200078e3cff */
[----:B------:R-:W-:Y:S01]  /*0e20*/  IMAD.SHL.U32 R2, R190, 0x8, RZ ;  /* 0x00000008be027824 */ /* 0x000fe200078e00ff */
[----:B------:R-:W-:Y:S01]  /*0e30*/  R2P PR, R7, 0x6 ;  /* 0x0000000607007804 */ /* 0x000fe20000000000 */
[----:B------:R-:W-:Y:S01]  /*0e40*/  IMAD.MOV.U32 R7, RZ, RZ, R19 ;  /* 0x000000ffff077224 */ /* 0x000fe200078e0013 */
[----:B------:R-:W-:Y:S01]  /*0e50*/  LOP3.LUT R4, R4, 0xfffffff8, RZ, 0xc0, !PT ;  /* 0xfffffff804047812 */ /* 0x000fe200078ec0ff */
[----:B------:R-:W-:Y:S01]  /*0e60*/  IMAD.IADD R8, R8, 0x1, R9 ;  /* 0x0000000108087824 */ /* 0x000fe200078e0209 */
[----:B------:R-:W-:Y:S01]  /*0e70*/  LEA.HI R3, R3, R192, RZ, 0x1 ;  /* 0x000000c003037211 */ /* 0x000fe200078f08ff */
[----:B------:R-:W-:Y:S01]  /*0e80*/  VIADD R189, R2, 0x40 ;  /* 0x0000004002bd7836 */ /* 0x000fe20000000000 */
[----:B------:R-:W-:Y:S01]  /*0e90*/  SHF.R.S32.HI R6, RZ, 0x5, R6 ;  /* 0x00000005ff067819 */ /* 0x000fe20000011406 */
[----:B------:R-:W-:Y:S01]  /*0ea0*/  IMAD.IADD R5, R5, 0x1, -R4 ;  /* 0x0000000105057824 */ /* 0x000fe200078e0a04 */
[----:B------:R-:W-:Y:S01]  /*0eb0*/  LEA R19, R8, UR42, 0x1 ;  /* 0x0000002a08137c11 */ /* 0x000fe2000f8e08ff */
[C---:B------:R-:W-:Y:S01]  /*0ec0*/  VIADD R188, R2.reuse, 0x80 ;  /* 0x0000008002bc7836 */ /* 0x040fe20000000000 */
[----:B------:R-:W-:Y:S01]  /*0ed0*/  LOP3.LUT R3, R3, 0xfffffe, RZ, 0xc0, !PT ;  /* 0x00fffffe03037812 */ /* 0x000fe200078ec0ff */
[C---:B------:R-:W-:Y:S01]  /*0ee0*/  VIADD R187, R2.reuse, 0xc0 ;  /* 0x000000c002bb7836 */ /* 0x040fe20000000000 */
[----:B------:R-:W-:Y:S01]  /*0ef0*/  SEL R23, R23, 0xffffffe0, !P1 ;  /* 0xffffffe017177807 */ /* 0x000fe20004800000 */
[C---:B------:R-:W-:Y:S01]  /*0f00*/  VIADD R184, R19.reuse, 0x26800 ;  /* 0x0002680013b87836 */ /* 0x040fe20000000000 */
[----:B------:R-:W-:Y:S01]  /*0f10*/  SHF.R.S32.HI R191, RZ, 0x3, R0 ;  /* 0x00000003ffbf7819 */ /* 0x000fe20000011400 */
[C---:B------:R-:W-:Y:S01]  /*0f20*/  VIADD R186, R2.reuse, 0x100 ;  /* 0x0000010002ba7836 */ /* 0x040fe20000000000 */
[----:B------:R-:W-:Y:S01]  /*0f30*/  SHF.R.S32.HI R204, RZ, 0x1f, R189 ;  /* 0x0000001fffcc7819 */ /* 0x000fe200000114bd */
[C---:B------:R-:W-:Y:S01]  /*0f40*/  VIADD R185, R2.reuse, 0x140 ;  /* 0x0000014002b97836 */ /* 0x040fe20000000000 */
[----:B------:R-:W-:Y:S01]  /*0f50*/  SHF.R.S32.HI R203, RZ, 0x1f, R188 ;  /* 0x0000001fffcb7819 */ /* 0x000fe200000114bc */
[C---:B------:R-:W-:Y:S01]  /*0f60*/  VIADD R194, R2.reuse, 0x180 ;  /* 0x0000018002c27836 */ /* 0x040fe20000000000 */
[----:B------:R-:W-:Y:S01]  /*0f70*/  SHF.R.S32.HI R202, RZ, 0x1f, R187 ;  /* 0x0000001fffca7819 */ /* 0x000fe200000114bb */
[----:B------:R-:W-:Y:S01]  /*0f80*/  VIADD R193, R2, 0x1c0 ;  /* 0x000001c002c17836 */ /* 0x000fe20000000000 */
[----:B------:R-:W-:Y:S01]  /*0f90*/  SHF.R.S32.HI R201, RZ, 0x1f, R186 ;  /* 0x0000001fffc97819 */ /* 0x000fe200000114ba */
[----:B------:R-:W-:Y:S01]  /*0fa0*/  VIADD R22, R19, 0x26840 ;  /* 0x0002684013167836 */ /* 0x000fe20000000000 */
[----:B------:R-:W-:Y:S01]  /*0fb0*/  SHF.R.S32.HI R200, RZ, 0x1f, R185 ;  /* 0x0000001fffc87819 */ /* 0x000fe200000114b9 */
[----:B------:R-:W-:Y:S01]  /*0fc0*/  IMAD R16, R6, 0x10, R5 ;  /* 0x0000001006107824 */ /* 0x000fe200078e0205 */
[----:B------:R-:W-:Y:S01]  /*0fd0*/  SHF.R.S32.HI R199, RZ, 0x1f, R194 ;  /* 0x0000001fffc77819 */ /* 0x000fe200000114c2 */
[----:B------:R-:W-:Y:S01]  /*0fe0*/  IMAD.IADD R3, R192, 0x1, -R3 ;  /* 0x00000001c0037824 */ /* 0x000fe200078e0a03 */
[----:B------:R-:W-:Y:S01]  /*0ff0*/  SHF.R.S32.HI R198, RZ, 0x1f, R193 ;  /* 0x0000001fffc67819 */ /* 0x000fe200000114c1 */
[----:B------:R-:W-:-:S02]  /*1000*/  @P2 VIADD R22, R184, 0xffffffc0 ;  /* 0xffffffc0b8162836 */ /* 0x000fc40000000000 */
[----:B------:R-:W-:Y:S02]  /*1010*/  IMAD.IADD R184, R184, 0x1, R23 ;  /* 0x00000001b8b87824 */ /* 0x000fe400078e0217 */
[----:B------:R-:W-:Y:S02]  /*1020*/  IMAD.SHL.U32 R18, R3, 0x100, RZ ;  /* 0x0000010003127824 */ /* 0x000fe400078e00ff */
[----:B------:R-:W-:Y:S02]  /*1030*/  IMAD R195, R195, 0x8, R16 ;  /* 0x00000008c3c37824 */ /* 0x000fe400078e0210 */
[----:B------:R-:W-:-:S07]  /*1040*/  IMAD.IADD R23, R23, 0x1, R22 ;  /* 0x0000000117177824 */ /* 0x000fce00078e0216 */
.L_x_3638:
[----:B012---:R-:W0:Y:S01]  /*1050*/  LDC.64 R4, c[0x0][0xc88] ;  /* 0x00032200ff047b82 */ /* 0x007e220000000a00 */
[----:B------:R-:W-:Y:S01]  /*1060*/  ULDC.64 UR8, c[0x0][0xa28] ;  /* 0x00028a0000087ab9 */ /* 0x000fe20000000a00 */
[----:B------:R-:W-:Y:S01]  /*1070*/  ULDC.64 UR10, c[0x0][0x418] ;  /* 0x00010600000a7ab9 */ /* 0x000fe20000000a00 */
[----:B------:R-:W-:Y:S01]  /*1080*/  IMAD.MOV.U32 R3, RZ, RZ, RZ ;  /* 0x000000ffff037224 */ /* 0x000fe200078e00ff */
[----:B------:R-:W-:Y:S01]  /*1090*/  ULDC UR4, c[0x0][0x424] ;  /* 0x0001090000047ab9 */ /* 0x000fe20000000800 */
[----:B------:R-:W-:Y:S01]  /*10a0*/  ULDC UR7, c[0x0][0x2f0] ;  /* 0x0000bc0000077ab9 */ /* 0x000fe20000000800 */
[----:B0-----:R-:W-:-:S06]  /*10b0*/  IMAD.WIDE R4, R7, 0x4, R4 ;  /* 0x0000000407047825 */ /* 0x001fcc00078e0204 */
[----:B------:R-:W2:Y:S01]  /*10c0*/  LDG.E R4, desc[UR40][R4.64] ;  /* 0x0000002804047981 */ /* 0x000ea2000c1e1900 */
[----:B------:R-:W-:-:S04]  /*10d0*/  UISETP.NE.U32.AND UP0, UPT, UR8, URZ, UPT ;  /* 0x0000003f0800728c */ /* 0x000fc8000bf05070 */
[----:B------:R-:W-:-:S06]  /*10e0*/  UISETP.NE.AND.EX UP0, UPT, UR9, URZ, UPT, UP0 ;  /* 0x0000003f0900728c */ /* 0x000fcc000bf05300 */
[----:B------:R-:W-:Y:S02]  /*10f0*/  PLOP3.LUT P0, PT, PT, PT, UP0, 0x80, 0x0 ;  /* 0x000000000000781c */ /* 0x000fe40003f0f008 */
[----:B--2---:R-:W-:-:S13]  /*1100*/  R2UR UR43, R4 ;  /* 0x00000000042b72ca */ /* 0x004fda00000e0000 */
[----:B------:R-:W-:Y:S02]  /*1110*/  USHF.R.S32.HI UR44, URZ, 0x1f, UR43 ;  /* 0x0000001f3f2c7899 */ /* 0x000fe4000801142b */
[----:B------:R-:W-:-:S04]  /*1120*/  @UP0 ULEA UR8, UP1, UR43, UR8, 0x2 ;  /* 0x000000082b080291 */ /* 0x000fc8000f82103f */
[----:B------:R-:W-:Y:S02]  /*1130*/  @UP0 ULEA.HI.X UR9, UR43, UR9, UR44, 0x2, UP1 ;  /* 0x000000092b090291 */ /* 0x000fe400088f142c */
[----:B------:R-:W-:-:S04]  /*1140*/  IMAD.U32 R6, RZ, RZ, UR8 ;  /* 0x00000008ff067e24 */ /* 0x000fc8000f8e00ff */
[----:B------:R-:W-:Y:S01]  /*1150*/  IMAD.U32 R7, RZ, RZ, UR9 ;  /* 0x00000009ff077e24 */ /* 0x000fe2000f8e00ff */
[----:B------:R-:W-:Y:S02]  /*1160*/  ULDC.64 UR8, c[0x0][0xa20] ;  /* 0x0002880000087ab9 */ /* 0x000fe40000000a00 */
[----:B------:R-:W-:Y:S02]  /*1170*/  UISETP.NE.U32.AND UP0, UPT, UR8, URZ, UPT ;  /* 0x0000003f0800728c */ /* 0x000fe4000bf05070 */
[----:B------:R-:W-:Y:S01]  /*1180*/  UISETP.NE.U32.AND UP1, UPT, UR10, URZ, UPT ;  /* 0x0000003f0a00728c */ /* 0x000fe2000bf25070 */
[----:B------:R0:W5:Y:S01]  /*1190*/  @P0 LDG.E R3, desc[UR40][R6.64] ;  /* 0x0000002806030981 */ /* 0x000162000c1e1900 */
[----:B------:R-:W-:Y:S02]  /*11a0*/  UISETP.NE.AND.EX UP0, UPT, UR9, URZ, UPT, UP0 ;  /* 0x0000003f0900728c */ /* 0x000fe4000bf05300 */
[----:B------:R-:W-:-:S04]  /*11b0*/  UISETP.NE.AND.EX UP1, UPT, UR11, URZ, UPT, UP1 ;  /* 0x0000003f0b00728c */ /* 0x000fc8000bf25310 */
[----:B------:R-:W-:Y:S01]  /*11c0*/  USEL UR4, UR4, 0x1, UP1 ;  /* 0x0000000104047887 */ /* 0x000fe20008800000 */
[----:B------:R-:W-:-:S03]  /*11d0*/  PLOP3.LUT P0, PT, PT, PT, UP0, 0x80, 0x0 ;  /* 0x000000000000781c */ /* 0x000fc60003f0f008 */
[----:B------:R-:W-:Y:S02]  /*11e0*/  UIMAD UR4, UR4, UR7, URZ ;  /* 0x00000007040472a4 */ /* 0x000fe4000f8e023f */
[----:B------:R-:W-:-:S04]  /*11f0*/  @UP0 ULEA UR8, UP1, UR43, UR8, 0x2 ;  /* 0x000000082b080291 */ /* 0x000fc8000f82103f */
[----:B------:R-:W-:Y:S01]  /*1200*/  @UP0 ULEA.HI.X UR9, UR43, UR9, UR44, 0x2, UP1 ;  /* 0x000000092b090291 */ /* 0x000fe200088f142c */
[----:B------:R-:W-:Y:S02]  /*1210*/  IMAD.U32 R152, RZ, RZ, UR4 ;  /* 0x00000004ff987e24 */ /* 0x000fe4000f8e00ff */
[----:B------:R-:W-:-:S03]  /*1220*/  IMAD.U32 R4, RZ, RZ, UR8 ;  /* 0x00000008ff047e24 */ /* 0x000fc6000f8e00ff */
[----:B------:R-:W-:-:S05]  /*1230*/  IMAD.U32 R5, RZ, RZ, UR9 ;  /* 0x00000009ff057e24 */ /* 0x000fca000f8e00ff */
[----:B------:R0:W5:Y:S01]  /*1240*/  @P0 LDG.E R152, desc[UR40][R4.64] ;  /* 0x0000002804980981 */ /* 0x000162000c1e1900 */
[----:B------:R-:W-:Y:S01]  /*1250*/  UMOV UR45, UR5 ;  /* 0x00000005002d7c82 */ /* 0x000fe20008000000 */
[----:B------:R-:W-:Y:S01]  /*1260*/  UMOV UR46, UR6 ;  /* 0x00000006002e7c82 */ /* 0x000fe20008000000 */
[----:B---34-:R-:W-:Y:S05]  /*1270*/  @P0 BRA `(.L_x_3595) ;  /* 0x00000000002c0947 */ /* 0x018fea0003800000 */
[----:B------:R-:W-:Y:S02]  /*1280*/  ULDC.64 UR4, c[0x0][0xa08] ;  /* 0x0002820000047ab9 */ /* 0x000fe40000000a00 */
[----:B------:R-:W-:-:S04]  /*1290*/  ISETP.NE.U32.AND P0, PT, RZ, UR4, PT ;  /* 0x00000004ff007c0c */ /* 0x000fc8000bf05070 */
[----:B------:R-:W-:-:S13]  /*12a0*/  ISETP.NE.AND.EX P0, PT, RZ, UR5, PT, P0 ;  /* 0x00000005ff007c0c */ /* 0x000fda000bf05300 */
[----:B------:R-:W-:Y:S05]  /*12b0*/  @!P0 BRA `(.L_x_3595) ;  /* 0x00000000001c8947 */ /* 0x000fea0003800000 */
[----:B------:R-:W-:Y:S02]  /*12c0*/  ULDC.64 UR4, c[0x0][0xa08] ;  /* 0x0002820000047ab9 */ /* 0x000fe40000000a00 */
[----:B------:R-:W-:-:S06]  /*12d0*/  UIMAD.WIDE UR4, UR43, 0x4, UR4 ;  /* 0x000000042b0478a5 */ /* 0x000fcc000f8e0204 */
[----:B0-----:R-:W-:Y:S02]  /*12e0*/  IMAD.U32 R4, RZ, RZ, UR4 ;  /* 0x00000004ff047e24 */ /* 0x001fe4000f8e00ff */
[----:B------:R-:W-:-:S05]  /*12f0*/  IMAD.U32 R5, RZ, RZ, UR5 ;  /* 0x00000005ff057e24 */ /* 0x000fca000f8e00ff */
[----:B-----5:R-:W2:Y:S04]  /*1300*/  LDG.E R152, desc[UR40][R4.64] ;  /* 0x0000002804987981 */ /* 0x020ea8000c1e1900 */
[----:B------:R-:W2:Y:S02]  /*1310*/  LDG.E R7, desc[UR40][R4.64+0x4] ;  /* 0x0000042804077981 */ /* 0x000ea4000c1e1900 */
[----:B--2---:R-:W-:-:S07]  /*1320*/  IMAD.IADD R152, R7, 0x1, -R152 ;  /* 0x0000000107987824 */ /* 0x004fce00078e0a98 */
.L_x_3595:
[----:B------:R-:W-:Y:S01]  /*1330*/  UISETP.NE.AND UP0, UPT, UR48, 0x1, UPT ;  /* 0x000000013000788c */ /* 0x000fe2000bf05270 */
[----:B-----5:R-:W-:Y:S01]  /*1340*/  IMAD.IADD R152, R152, 0x1, -R3 ;  /* 0x0000000198987824 */ /* 0x020fe200078e0a03 */
[----:B------:R-:W-:Y:S01]  /*1350*/  CS2R R20, SRZ ;  /* 0x0000000000147805 */ /* 0x000fe2000001ff00 */
[----:B------:R-:W-:Y:S01]  /*1360*/  IMAD.MOV.U32 R0, RZ, RZ, RZ ;  /* 0x000000ffff007224 */ /* 0x000fe200078e00ff */
[----:B------:R-:W-:Y:S01]  /*1370*/  CS2R R150, SRZ ;  /* 0x0000000000967805 */ /* 0x000fe2000001ff00 */
[----:B------:R-:W-:Y:S01]  /*1380*/  VIADD R3, R152, 0x3f ;  /* 0x0000003f98037836 */ /* 0x000fe20000000000 */
[----:B------:R-:W-:Y:S02]  /*1390*/  PLOP3.LUT P0, PT, PT, PT, UP0, 0x80, 0x0 ;  /* 0x000000000000781c */ /* 0x000fe40003f0f008 */
[----:B------:R-:W-:Y:S02]  /*13a0*/  CS2R R148, SRZ ;  /* 0x0000000000947805 */ /* 0x000fe4000001ff00 */
[----:B------:R-:W-:-:S02]  /*13b0*/  CS2R R146, SRZ ;  /* 0x0000000000927805 */ /* 0x000fc4000001ff00 */
[----:B------:R-:W-:Y:S02]  /*13c0*/  CS2R R144, SRZ ;  /* 0x0000000000907805 */ /* 0x000fe4000001ff00 */
[----:B0-----:R-:W-:Y:S02]  /*13d0*/  SHF.R.S32.HI R4, RZ, 0x1f, R3 ;  /* 0x0000001fff047819 */ /* 0x001fe40000011403 */
[----:B------:R-:W-:Y:S02]  /*13e0*/  CS2R R142, SRZ ;  /* 0x00000000008e7805 */ /* 0x000fe4000001ff00 */
[----:B------:R-:W-:Y:S02]  /*13f0*/  CS2R R140, SRZ ;  /* 0x00000000008c7805 */ /* 0x000fe4000001ff00 */
[----:B------:R-:W-:Y:S02]  /*1400*/  CS2R R138, SRZ ;  /* 0x00000000008a7805 */ /* 0x000fe4000001ff00 */
[----:B------:R-:W-:-:S02]  /*1410*/  LEA.HI R4, R4, R3, RZ, 0x6 ;  /* 0x0000000304047211 */ /* 0x000fc400078f30ff */
        /* <DEDUP_REMOVED lines=52> */
[----:B------:R-:W-:Y:S01]  /*1760*/  IMAD.MOV.U32 R153, RZ, RZ, RZ ;  /* 0x000000ffff997224 */ /* 0x000fe200078e00ff */
[----:B------:R-:W-:Y:S02]  /*1770*/  CS2R R34, SRZ ;  /* 0x0000000000227805 */ /* 0x000fe4000001ff00 */
[----:B------:R-:W-:Y:S01]  /*1780*/  CS2R R10, SRZ ;  /* 0x00000000000a7805 */ /* 0x000fe2000001ff00 */
[----:B------:R-:W-:Y:S01]  /*1790*/  IMAD.MOV.U32 R24, RZ, RZ, RZ ;  /* 0x000000ffff187224 */ /* 0x000fe200078e00ff */
[----:B------:R-:W-:Y:S01]  /*17a0*/  CS2R R8, SRZ ;  /* 0x0000000000087805 */ /* 0x000fe2000001ff00 */
[----:B------:R-:W-:Y:S01]  /*17b0*/  IMAD.MOV.U32 R172, RZ, RZ, RZ ;  /* 0x000000ffffac7224 */ /* 0x000fe200078e00ff */
[----:B------:R-:W-:Y:S01]  /*17c0*/  SHF.R.S32.HI R173, RZ, 0x6, R4 ;  /* 0x00000006ffad7819 */ /* 0x000fe20000011404 */
[----:B------:R-:W-:Y:S06]  /*17d0*/  @!P0 BRA `(.L_x_3596) ;  /* 0x0000001800508947 */ /* 0x000fec0003800000 */
[----:B------:R-:W-:Y:S02]  /*17e0*/  ISETP.GE.AND P1, PT, R152, 0x1, PT ;  /* 0x000000019800780c */ /* 0x000fe40003f26270 */
[----:B------:R-:W-:-:S11]  /*17f0*/  PLOP3.LUT P0, PT, PT, PT, PT, 0x80, 0x0 ;  /* 0x000000000000781c */ /* 0x000fd60003f0f070 */
[----:B------:R-:W-:Y:S05]  /*1800*/  @!P1 BRA `(.L_x_3597) ;  /* 0x0000005800c49947 */ /* 0x000fea0003800000 */
        /* <DEDUP_REMOVED lines=14> */
.L_x_3598:
[----:B------:R-:W-:Y:S01]  /*18f0*/  ULEA UR16, UR39, UR42, 0x3 ;  /* 0x0000002a27107291 */ /* 0x000fe2000f8e183f */
[----:B------:R-:W-:-:S05]  /*1900*/  IMAD.U32 R0, RZ, RZ, UR38 ;  /* 0x00000026ff007e24 */ /* 0x000fca000f8e00ff */
[----:B------:R-:W-:-:S04]  /*1910*/  SHF.L.U32 R0, R0, 0x1f, RZ ;  /* 0x0000001f00007819 */ /* 0x000fc800000006ff */
[----:B------:R-:W0:Y:S02]  /*1920*/  SYNCS.PHASECHK.TRANS64.TRYWAIT P0, [UR16+0x28c50], R0 ;  /* 0x028c5000ff0075a7 */ /* 0x000e240008000150 */
[----:B0-----:R-:W-:Y:S05]  /*1930*/  @!P0 BRA `(.L_x_3599) ;  /* 0x000000f400a88947 */ /* 0x001fea0003800000 */
.L_x_3779:
        /* <DEDUP_REMOVED lines=18> */
[----:B------:R-:W-:-:S06]  /*1a60*/  WARPGROUP.ARRIVE ;  /* 0x00000000000079c5 */ /* 0x000fcc0000000000 */
        /* <DEDUP_REMOVED lines=25> */
[----:B------:R-:W-:-:S13]  /*1c00*/  ISETP.GE.AND P0, PT, R152, 0x41, PT ;  /* 0x000000419800780c */ /* 0x000fda0003f06270 */
[----:B0-----:R-:W-:Y:S05]  /*1c10*/  @!P0 BRA `(.L_x_3600) ;  /* 0x0000000c00008947 */ /* 0x001fea0003800000 */
[----:B------:R-:W-:-:S07]  /*1c20*/  VIADD R173, R173, 0xfffffffe ;  /* 0xfffffffeadad7836 */ /* 0x000fce0000000000 */
.L_x_3605:
[----:B------:R-:W-:Y:S01]  /*1c30*/  BAR.SYNC.DEFER_BLOCKING 0xe, 0x100 ;  /* 0x0384000000007b1d */ /* 0x000fe20000010000 */
[----:B------:R-:W-:Y:S01]  /*1c40*/  IMAD.U32 R3, RZ, RZ, UR39 ;  /* 0x00000027ff037e24 */ /* 0x000fe2000f8e00ff */
[----:B------:R-:W-:Y:S01]  /*1c50*/  UISETP.NE.AND UP1, UPT, UR47, 0x3, UPT ;  /* 0x000000032f00788c */ /* 0x000fe2000bf25270 */
[----:B------:R-:W-:Y:S01]  /*1c60*/  ISETP.GT.AND P1, PT, R173, RZ, PT ;  /* 0x000000ffad00720c */ /* 0x000fe20003f24270 */
[----:B------:R-:W-:Y:S01]  /*1c70*/  UIADD3 UR39, UR39, 0x1, URZ ;  /* 0x0000000127277890 */ /* 0x000fe2000fffe03f */
[----:B0-----:R-:W-:Y:S02]  /*1c80*/  IMAD R0, R3, 0x40, R16 ;  /* 0x0000004003007824 */ /* 0x001fe400078e0210 */
        /* <DEDUP_REMOVED lines=139> */
.L_x_3601:
[----:B------:R-:W-:Y:S01]  /*2540*/  ULEA UR6, UR39, UR42, 0x3 ;  /* 0x0000002a27067291 */ /* 0x000fe2000f8e183f */
[----:B------:R-:W-:-:S05]  /*2550*/  IMAD.U32 R0, RZ, RZ, UR38 ;  /* 0x00000026ff007e24 */ /* 0x000fca000f8e00ff */
[----:B------:R-:W-:-:S04]  /*2560*/  SHF.L.U32 R0, R0, 0x1f, RZ ;  /* 0x0000001f00007819 */ /* 0x000fc800000006ff */
[----:B------:R0:W1:Y:S01]  /*2570*/  SYNCS.PHASECHK.TRANS64.TRYWAIT P0, [UR6+0x28c50], R0 ;  /* 0x028c5000ff0075a7 */ /* 0x0000620008000146 */
[----:B------:R-:W-:Y:S05]  /*2580*/  @!P2 BRA `(.L_x_3602) ;  /* 0x000000000004a947 */ /* 0x000fea0003800000 */
[----:B------:R-:W-:Y:S01]  /*2590*/  BPT.TRAP 0x1 ;  /* 0x000000040000795c */ /* 0x000fe20000300000 */
.L_x_3602:
[----:B-1----:R-:W-:Y:S05]  /*25a0*/  @P0 BRA `(.L_x_3603) ;  /* 0x0000000000080947 */ /* 0x002fea0003800000 */
[----:B------:R-:W1:Y:S02]  /*25b0*/  SYNCS.PHASECHK.TRANS64.TRYWAIT P0, [UR6+0x28c50], R0 ;  /* 0x028c5000ff0075a7 */ /* 0x000e640008000146 */
[----:B-1----:R-:W-:Y:S05]  /*25c0*/  @!P0 BRA `(.L_x_3604) ;  /* 0x000000e8009c8947 */ /* 0x002fea0003800000 */
.L_x_3603:
        /* <DEDUP_REMOVED lines=37> */
.L_x_3600:
[----:B------:R-:W-:Y:S01]  /*2820*/  BAR.SYNC.DEFER_BLOCKING 0xe, 0x100 ;  /* 0x0384000000007b1d */ /* 0x000fe20000010000 */
[----:B------:R-:W-:Y:S01]  /*2830*/  IMAD.U32 R3, RZ, RZ, UR39 ;  /* 0x00000027ff037e24 */ /* 0x000fe2000f8e00ff */
[----:B------:R-:W-:Y:S01]  /*2840*/  UIADD3 UR39, UR39, 0x1, URZ ;  /* 0x0000000127277890 */ /* 0x000fe2000fffe03f */
[----:B------:R-:W-:Y:S01]  /*2850*/  PLOP3.LUT P0, PT, PT, PT, PT, 0x8, 0x0 ;  /* 0x000000000000781c */ /* 0x000fe20003f0e170 */
[----:B------:R-:W-:Y:S02]  /*2860*/  IMAD.MOV.U32 R20, RZ, RZ, RZ ;  /* 0x000000ffff147224 */ /* 0x000fe400078e00ff */
[----:B0-----:R-:W-:Y:S01]  /*2870*/  IMAD R0, R3, 0x40, R16 ;  /* 0x0000004003007824 */ /* 0x001fe200078e0210 */
[----:B------:R-:W-:-:S04]  /*2880*/  UISETP.NE.AND UP0, UPT, UR39, 0x2, UPT ;  /* 0x000000022700788c */ /* 0x000fc8000bf05270 */
[----:B------:R-:W-:Y:S01]  /*2890*/  LEA R3, R0, UR42, 0x2 ;  /* 0x0000002a00037c11 */ /* 0x000fe2000f8e10ff */
        /* <DEDUP_REMOVED lines=136> */
.L_x_3596:
[----:B------:R-:W-:Y:S02]  /*3120*/  ISETP.GE.AND P1, PT, R152, 0x1, PT ;  /* 0x000000019800780c */ /* 0x000fe40003f26270 */
[----:B------:R-:W-:-:S11]  /*3130*/  PLOP3.LUT P0, PT, PT, PT, PT, 0x80, 0x0 ;  /* 0x000000000000781c */ /* 0x000fd60003f0f070 */
[----:B------:R-:W-:Y:S05]  /*3140*/  @!P1 BRA `(.L_x_3597) ;  /* 0x0000004000749947 */ /* 0x000fea0003800000 */
        /* <DEDUP_REMOVED lines=29> */
.L_x_3606:
        /* <DEDUP_REMOVED lines=9> */
.L_x_3780:
[----:B------:R-:W-:Y:S05]  /*33b0*/  @!P0 BRA `(.L_x_3608) ;  /* 0x0000000000048947 */ /* 0x000fea0003800000 */
[----:B------:R-:W-:Y:S01]  /*33c0*/  BPT.TRAP 0x1 ;  /* 0x000000040000795c */ /* 0x000fe20000300000 */
.L_x_3608:
[----:B------:R-:W-:Y:S02]  /*33d0*/  IMAD.U32 R7, RZ, RZ, UR39 ;  /* 0x00000027ff077e24 */ /* 0x000fe4000f8e00ff */
[----:B------:R-:W-:-:S03]  /*33e0*/  IMAD.U32 R8, RZ, RZ, UR38 ;  /* 0x00000026ff087e24 */ /* 0x000fc6000f8e00ff */
[----:B------:R-:W-:Y:S02]  /*33f0*/  LEA R7, R7, UR42, 0x3 ;  /* 0x0000002a07077c11 */ /* 0x000fe4000f8e18ff */
[----:B------:R-:W-:-:S04]  /*3400*/  SHF.L.U32 R8, R8, 0x1f, RZ ;  /* 0x0000001f08087819 */ /* 0x000fc800000006ff */
[----:B------:R1:W2:Y:S01]  /*3410*/  SYNCS.PHASECHK.TRANS64.TRYWAIT P1, [R7+URZ+0x28c30], R8 ;  /* 0x028c3008070075a7 */ /* 0x0002a2000802017f */
[----:B------:R-:W-:Y:S05]  /*3420*/  @!P0 BRA `(.L_x_3609) ;  /* 0x0000000000048947 */ /* 0x000fea0003800000 */
[----:B------:R-:W-:Y:S01]  /*3430*/  BPT.TRAP 0x1 ;  /* 0x000000040000795c */ /* 0x000fe20000300000 */
.L_x_3609:
[----:B--2---:R-:W-:Y:S05]  /*3440*/  @P1 BRA `(.L_x_3610) ;  /* 0x0000000000081947 */ /* 0x004fea0003800000 */
[----:B------:R-:W2:Y:S02]  /*3450*/  SYNCS.PHASECHK.TRANS64.TRYWAIT P1, [R7+URZ+0x28c30], R8 ;  /* 0x028c3008070075a7 */ /* 0x000ea4000802017f */
[----:B--2---:R-:W-:Y:S05]  /*3460*/  @!P1 BRA `(.L_x_3611) ;  /* 0x000000dc00249947 */ /* 0x004fea0003800000 */
.L_x_3610:
[----:B0-----:R-:W0:Y:S01]  /*3470*/  S2R R0, SR_TID.X ;  /* 0x0000000000007919 */ /* 0x001e220000002100 */
[----:B------:R-:W-:-:S04]  /*3480*/  UIADD3 UR4, UR42, 0x22400, URZ ;  /* 0x000224002a047890 */ /* 0x000fc8000fffe03f */
[----:B------:R-:W-:-:S04]  /*3490*/  USHF.R.U32.HI UR4, URZ, 0x4, UR4 ;  /* 0x000000043f047899 */ /* 0x000fc80008011604 */
[----:B------:R-:W-:Y:S01]  /*34a0*/  ULOP3.LUT UR4, UR4, 0x3fff, URZ, 0xc0, !UPT ;  /* 0x00003fff04047892 */ /* 0x000fe2000f8ec03f */
[----:B0-----:R-:W-:-:S05]  /*34b0*/  LOP3.LUT R3, R0, 0x7f, RZ, 0xc0, !PT ;  /* 0x0000007f00037812 */ /* 0x001fca00078ec0ff */
[----:B------:R-:W-:Y:S01]  /*34c0*/  IMAD.U32 R0, RZ, RZ, UR4 ;  /* 0x00000004ff007e24 */ /* 0x000fe2000f8e00ff */
[----:B------:R-:W-:Y:S05]  /*34d0*/  WARPSYNC.ALL ;  /* 0x0000000000007948 */ /* 0x000fea0003800000 */
[----:B------:R-:W-:Y:S02]  /*34e0*/  ISETP.NE.AND P1, PT, R3, RZ, PT ;  /* 0x000000ff0300720c */ /* 0x000fe40003f25270 */
[----:B------:R-:W-:-:S04]  /*34f0*/  LOP3.LUT R0, R0, 0x10000, RZ, 0xfc, !PT ;  /* 0x0001000000007812 */ /* 0x000fc800078efcff */
[----:B------:R-:W-:Y:S01]  /*3500*/  R2UR UR12, R0 ;  /* 0x00000000000c72ca */ /* 0x000fe200000e0000 */
[----:B------:R-:W-:Y:S01]  /*3510*/  UIADD3 UR4, UR42, 0x20400, URZ ;  /* 0x000204002a047890 */ /* 0x000fe2000fffe03f */
[----:B------:R-:W-:Y:S01]  /*3520*/  WARPGROUP.ARRIVE ;  /* 0x00000000000079c5 */ /* 0x000fe20000000000 */
[----:B------:R-:W-:Y:S01]  /*3530*/  UMOV UR7, 0x40000040 ;  /* 0x4000004000077882 */ /* 0x000fe20000000000 */
[----:B------:R-:W-:Y:S01]  /*3540*/  UMOV UR5, 0x40000040 ;  /* 0x4000004000057882 */ /* 0x000fe20000000000 */
[----:B------:R-:W-:Y:S01]  /*3550*/  USHF.R.U32.HI UR4, URZ, 0x4, UR4 ;  /* 0x000000043f047899 */ /* 0x000fe20008011604 */
[----:B------:R-:W-:Y:S01]  /*3560*/  IMAD R4, R173, -0x40, R152 ;  /* 0xffffffc0ad047824 */ /* 0x000fe200078e0298 */
[----:B------:R-:W-:Y:S01]  /*3570*/  UMOV UR11, 0x40000040 ;  /* 0x40000040000b7882 */ /* 0x000fe20000000000 */
[----:B------:R-:W-:Y:S01]  /*3580*/  UMOV UR9, 0x40000040 ;  /* 0x4000004000097882 */ /* 0x000fe20000000000 */
[----:B------:R-:W-:Y:S01]  /*3590*/  ULOP3.LUT UR4, UR4, 0x3fff, URZ, 0xc0, !UPT ;  /* 0x00003fff04047892 */ /* 0x000fe2000f8ec03f */
[----:B------:R-:W-:Y:S01]  /*35a0*/  UMOV UR15, 0x40000040 ;  /* 0x40000040000f7882 */ /* 0x000fe20000000000 */
[----:B------:R-:W-:-:S02]  /*35b0*/  IADD3 R4, -R17, 0x40, R4 ;  /* 0x0000004011047810 */ /* 0x000fc40007ffe104 */
[----:B------:R-:W-:Y:S02]  /*35c0*/  ULEA UR12, UR39, UR12, 0x9 ;  /* 0x0000000c270c7291 */ /* 0x000fe4000f8e483f */
[----:B------:R-:W-:Y:S01]  /*35d0*/  ULOP3.LUT UR13, UR4, 0x10000, URZ, 0xfc, !UPT ;  /* 0x00010000040d7892 */ /* 0x000fe2000f8efc3f */
[C---:B------:R-:W-:Y:S01]  /*35e0*/  ISETP.GT.AND P3, PT, R4.reuse, RZ, PT ;  /* 0x000000ff0400720c */ /* 0x040fe20003f64270 */
[----:B------:R-:W-:Y:S01]  /*35f0*/  UIADD3 UR10, UR12, 0x4, URZ ;  /* 0x000000040c0a7890 */ /* 0x000fe2000fffe03f */
[C---:B------:R-:W-:Y:S01]  /*3600*/  ISETP.GT.AND P6, PT, R4.reuse, 0x1, PT ;  /* 0x000000010400780c */ /* 0x040fe20003fc4270 */
[----:B------:R-:W-:Y:S01]  /*3610*/  UIADD3 UR8, UR13, 0x4, URZ ;  /* 0x000000040d087890 */ /* 0x000fe2000fffe03f */
[C---:B------:R-:W-:Y:S01]  /*3620*/  ISETP.GT.AND P5, PT, R4.reuse, 0x8, PT ;  /* 0x000000080400780c */ /* 0x040fe20003fa4270 */
[----:B------:R-:W-:Y:S01]  /*3630*/  UMOV UR6, UR12 ;  /* 0x0000000c00067c82 */ /* 0x000fe20008000000 */
[----:B------:R-:W-:Y:S01]  /*3640*/  UMOV UR4, UR13 ;  /* 0x0000000d00047c82 */ /* 0x000fe20008000000 */
[----:B------:R-:W-:Y:S01]  /*3650*/  UIADD3 UR14, UR12, 0x6, URZ ;  /* 0x000000060c0e7890 */ /* 0x000fe2000fffe03f */
[----:B------:R-:W-:Y:S01]  /*3660*/  HGMMA.64x64x16.F32 R24, gdesc[UR4], RZ, !UPT, gsb0 ;  /* 0x00e00000041879f0 */ /* 0x000fe2000c0008ff */
[----:B------:R-:W-:Y:S01]  /*3670*/  UIADD3 UR6, UR12, 0x2, URZ ;  /* 0x000000020c067890 */ /* 0x000fe2000fffe03f */
[C---:B------:R-:W-:Y:S01]  /*3680*/  ISETP.GT.AND P4, PT, R4.reuse, 0x9, PT ;  /* 0x000000090400780c */ /* 0x040fe20003f84270 */
[----:B------:R-:W-:Y:S01]  /*3690*/  UIADD3 UR4, UR13, 0x2, URZ ;  /* 0x000000020d047890 */ /* 0x000fe2000fffe03f */
[----:B------:R-:W-:Y:S01]  /*36a0*/  ISETP.GT.AND P2, PT, R4, 0x10, PT ;  /* 0x000000100400780c */ /* 0x000fe20003f44270 */
[----:B------:R-:W-:Y:S01]  /*36b0*/  UMOV UR7, 0x40000040 ;  /* 0x4000004000077882 */ /* 0x000fe20000000000 */
[----:B------:R-:W-:Y:S01]  /*36c0*/  UMOV UR5, 0x40000040 ;  /* 0x4000004000057882 */ /* 0x000fe20000000000 */
[----:B------:R-:W-:Y:S01]  /*36d0*/  UIADD3 UR12, UR13, 0x6, URZ ;  /* 0x000000060d0c7890 */ /* 0x000fe2000fffe03f */
[----:B------:R-:W-:-:S02]  /*36e0*/  ULDC UR20, c[0x0][0x988] ;  /* 0x0002620000147ab9 */ /* 0x000fc40000000800 */
[----:B------:R-:W-:Y:S01]  /*36f0*/  UMOV UR13, 0x40000040 ;  /* 0x40000040000d7882 */ /* 0x000fe20000000000 */
[----:B------:R-:W-:Y:S02]  /*3700*/  WARPGROUP.DEPBAR.LE gsb0, 0x0 ;  /* 0x00008000000079c5 */ /* 0x000fe40000010000 */
[----:B------:R-:W-:-:S06]  /*3710*/  WARPGROUP.ARRIVE ;  /* 0x00000000000079c5 */ /* 0x000fcc0000000000 */
[----:B------:R-:W-:Y:S01]  /*3720*/  HGMMA.64x64x16.F32 R24, gdesc[UR4], R24, gsb0 ;  /* 0x00e00000041879f0 */ /* 0x000fe20008000818 */
[----:B------:R-:W-:Y:S02]  /*3730*/  ULDC UR6, c[0x0][0x9d8] ;  /* 0x0002760000067ab9 */ /* 0x000fe40000000800 */
        /* <DEDUP_REMOVED lines=176> */
[----:B------:R-:W-:Y:S01]  /*4240*/  MUFU.EX2 R9, R6 ;  /* 0x0000000600097308 */ /* 0x000fe20000000800 */
[----:B----4-:R-:W-:-:S07]  /*4250*/  F2FP.F16.F32.PACK_AB R158, R29, R28 ;  /* 0x0000001c1d9e723e */ /* 0x010fce00000000ff */
[----:B------:R-:W3:Y:S08]  /*4260*/  MUFU.EX2 R33, R33 ;  /* 0x0000002100217308 */ /* 0x000ef00000000800 */
[----:B------:R-:W-:Y:S01]  /*4270*/  MUFU.EX2 R36, R36 ;  /* 0x0000002400247308 */ /* 0x000fe20000000800 */
[----:B0-----:R-:W-:-:S04]  /*4280*/  FMNMX.FTZ R4, R5, R4, !PT ;  /* 0x0000000405047209 */ /* 0x001fc80007810000 */
[C---:B------:R-:W-:Y:S01]  /*4290*/  FSETP.NEU.FTZ.AND P2, PT, R4.reuse, -INF , PT ;  /* 0xff8000000400780b */ /* 0x040fe20003f5d000 */
[----:B------:R-:W-:Y:S02]  /*42a0*/  FMUL.FTZ R5, R4, UR20 ;  /* 0x0000001404057c20 */ /* 0x000fe40008410000 */
[----:B------:R-:W0:Y:S01]  /*42b0*/  MUFU.EX2 R37, R37 ;  /* 0x0000002500257308 */ /* 0x000e220000000800 */
[----:B---3--:R-:W-:Y:S02]  /*42c0*/  F2FP.F16.F32.PACK_AB R160, R33, R32 ;  /* 0x0000002021a0723e */ /* 0x008fe400000000ff */
[----:B------:R-:W-:Y:S01]  /*42d0*/  FSEL R10, R5, RZ, P2 ;  /* 0x000000ff050a7208 */ /* 0x000fe20001000000 */
[----:B------:R-:W-:-:S04]  /*42e0*/  FADD.FTZ R5, R24, R25 ;  /* 0x0000001918057221 */ /* 0x000fc80000010000 */
[----:B------:R-:W-:Y:S01]  /*42f0*/  MUFU.EX2 R40, R40 ;  /* 0x0000002800287308 */ /* 0x000fe20000000800 */
        /* <DEDUP_REMOVED lines=41> */
[----:B---3--:R-:W-:-:S07]  /*4590*/  FADD.FTZ R5, R35, R6 ;  /* 0x0000000623057221 */ /* 0x008fce0000010000 */
        /* <DEDUP_REMOVED lines=9> */
[----:B------:R-:W3:Y:S01]  /*4630*/  MUFU.EX2 R43, R43 ;  /* 0x0000002b002b7308 */ /* 0x000ee20000000800 */
[----:B----4-:R-:W-:-:S07]  /*4640*/  FADD.FTZ R6, R42, R5 ;  /* 0x000000052a067221 */ /* 0x010fce0000010000 */
[----:B------:R-:W4:Y:S01]  /*4650*/  MUFU.EX2 R44, R44 ;  /* 0x0000002c002c7308 */ /* 0x000f220000000800 */
[C---:B-----5:R-:W-:Y:S01]  /*4660*/  FADD.FTZ R13, R41.reuse, R12 ;  /* 0x0000000c290d7221 */ /* 0x060fe20000010000 */
[----:B------:R-:W-:-:S06]  /*4670*/  F2FP.F16.F32.PACK_AB R164, R41, R40 ;  /* 0x0000002829a4723e */ /* 0x000fcc00000000ff */
[----:B------:R-:W-:Y:S01]  /*4680*/  MUFU.EX2 R46, R46 ;  /* 0x0000002e002e7308 */ /* 0x000fe20000000800 */
[C---:B---3--:R-:W-:Y:S01]  /*4690*/  FADD.FTZ R5, R43.reuse, R6 ;  /* 0x000000062b057221 */ /* 0x048fe20000010000 */
[----:B------:R-:W-:-:S06]  /*46a0*/  F2FP.F16.F32.PACK_AB R165, R43, R42 ;  /* 0x0000002a2ba5723e */ /* 0x000fcc00000000ff */
[----:B------:R-:W3:Y:S01]  /*46b0*/  MUFU.EX2 R45, R45 ;  /* 0x0000002d002d7308 */ /* 0x000ee20000000800 */
[----:B----4-:R-:W-:-:S07]  /*46c0*/  FADD.FTZ R6, R44, R13 ;  /* 0x0000000d2c067221 */ /* 0x010fce0000010000 */
[----:B------:R-:W4:Y:S08]  /*46d0*/  MUFU.EX2 R47, R47 ;  /* 0x0000002f002f7308 */ /* 0x000f300000000800 */
[----:B------:R-:W-:Y:S01]  /*46e0*/  MUFU.EX2 R48, R48 ;  /* 0x0000003000307308 */ /* 0x000fe20000000800 */
[C---:B---3--:R-:W-:Y:S01]  /*46f0*/  F2FP.F16.F32.PACK_AB R166, R45.reuse, R44 ;  /* 0x0000002c2da6723e */ /* 0x048fe200000000ff */
[----:B------:R-:W-:-:S06]  /*4700*/  FADD.FTZ R45, R45, R6 ;  /* 0x000000062d2d7221 */ /* 0x000fcc0000010000 */
[----:B------:R-:W3:Y:S01]  /*4710*/  MUFU.EX2 R49, R49 ;  /* 0x0000003100317308 */ /* 0x000ee20000000800 */
[----:B----4-:R-:W-:-:S05]  /*4720*/  F2FP.F16.F32.PACK_AB R167, R47, R46 ;  /* 0x0000002e2fa7723e */ /* 0x010fca00000000ff */
[----:B------:R0:W-:Y:S02]  /*4730*/  STSM.16.M88.4 [R22], R164 ;  /* 0x000000a416007844 */ /* 0x0001e40000000200 */
[----:B------:R-:W-:Y:S08]  /*4740*/  MUFU.EX2 R50, R50 ;  /* 0x0000003200327308 */ /* 0x000ff00000000800 */
[----:B------:R-:W4:Y:S01]  /*4750*/  MUFU.EX2 R51, R51 ;  /* 0x0000003300337308 */ /* 0x000f220000000800 */
[----:B---3--:R-:W-:Y:S01]  /*4760*/  F2FP.F16.F32.PACK_AB R168, R49, R48 ;  /* 0x0000003031a8723e */ /* 0x008fe200000000ff */
[----:B------:R-:W-:-:S04]  /*4770*/  FADD.FTZ R48, R48, R45 ;  /* 0x0000002d30307221 */ /* 0x000fc80000010000 */
[----:B------:R-:W-:Y:S02]  /*4780*/  FADD.FTZ R49, R49, R48 ;  /* 0x0000003031317221 */ /* 0x000fe40000010000 */
[----:B------:R-:W3:Y:S08]  /*4790*/  MUFU.EX2 R52, R52 ;  /* 0x0000003400347308 */ /* 0x000ef00000000800 */
[----:B------:R-:W-:Y:S01]  /*47a0*/  MUFU.EX2 R54, R54 ;  /* 0x0000003600367308 */ /* 0x000fe20000000800 */
[----:B----4-:R-:W-:-:S07]  /*47b0*/  F2FP.F16.F32.PACK_AB R169, R51, R50 ;  /* 0x0000003233a9723e */ /* 0x010fce00000000ff */
[----:B------:R4:W5:Y:S01]  /*47c0*/  MUFU.EX2 R11, R10 ;  /* 0x0000000a000b7308 */ /* 0x0009620000000800 */
[----:B---3--:R-:W-:Y:S01]  /*47d0*/  F2FP.F16.F32.PACK_AB R170, R9, R52 ;  /* 0x0000003409aa723e */ /* 0x008fe200000000ff */
[----:B------:R-:W-:Y:S01]  /*47e0*/  FADD.FTZ R52, R52, R49 ;  /* 0x0000003134347221 */ /* 0x000fe20000010000 */
[----:B----4-:R-:W-:-:S03]  /*47f0*/  FADD.FTZ R10, R46, R5 ;  /* 0x000000052e0a7221 */ /* 0x010fc60000010000 */
[----:B------:R-:W-:Y:S01]  /*4800*/  FADD.FTZ R5, R9, R52 ;  /* 0x0000003409057221 */ /* 0x000fe20000010000 */
[----:B------:R-:W-:-:S04]  /*4810*/  FADD.FTZ R47, R47, R10 ;  /* 0x0000000a2f2f7221 */ /* 0x000fc80000010000 */
[----:B------:R-:W-:Y:S01]  /*4820*/  FADD.FTZ R50, R50, R47 ;  /* 0x0000002f32327221 */ /* 0x000fe20000010000 */
[----:B-----5:R-:W-:-:S03]  /*4830*/  F2FP.F16.F32.PACK_AB R171, R11, R54 ;  /* 0x000000360bab723e */ /* 0x020fc600000000ff */
[----:B------:R-:W-:Y:S02]  /*4840*/  FADD.FTZ R51, R51, R50 ;  /* 0x0000003233337221 */ /* 0x000fe40000010000 */
[----:B------:R0:W-:Y:S02]  /*4850*/  STSM.16.M88.4 [R23], R168 ;  /* 0x000000a817007844 */ /* 0x0001e40000000200 */
[----:B------:R-:W-:-:S04]  /*4860*/  FADD.FTZ R6, R54, R51 ;  /* 0x0000003336067221 */ /* 0x000fc80000010000 */
[----:B------:R-:W-:Y:S01]  /*4870*/  FADD.FTZ R6, R11, R6 ;  /* 0x000000060b067221 */ /* 0x000fe20000010000 */
[----:B------:R-:W-:Y:S06]  /*4880*/  @!P0 BRA `(.L_x_3612) ;  /* 0x0000000000048947 */ /* 0x000fec0003800000 */
[----:B------:R-:W-:Y:S01]  /*4890*/  BPT.TRAP 0x1 ;  /* 0x000000040000795c */ /* 0x000fe20000300000 */
.L_x_3612:
[----:B------:R3:W4:Y:S01]  /*48a0*/  SYNCS.PHASECHK.TRANS64.TRYWAIT P2, [R7+URZ+0x28c50], R8 ;  /* 0x028c5008070075a7 */ /* 0x000722000804017f */
[----:B------:R-:W-:Y:S05]  /*48b0*/  @!P0 BRA `(.L_x_3613) ;  /* 0x0000000000048947 */ /* 0x000fea0003800000 */
[----:B------:R-:W-:Y:S01]  /*48c0*/  BPT.TRAP 0x1 ;  /* 0x000000040000795c */ /* 0x000fe20000300000 */
.L_x_3613:
[----:B------:R-:W-:Y:S01]  /*48d0*/  ULOP3.LUT UR49, UR49, 0x2000000, URZ, 0xfc, !UPT ;  /* 0x0200000031317892 */ /* 0x000fe2000f8efc3f */
[----:B----4-:R-:W-:Y:S11]  /*48e0*/  @P2 BRA `(.L_x_3614) ;  /* 0x0000000000082947 */ /* 0x010ff60003800000 */
[----:B------:R-:W4:Y:S02]  /*48f0*/  SYNCS.PHASECHK.TRANS64.TRYWAIT P2, [R7+URZ+0x28c50], R8 ;  /* 0x028c5008070075a7 */ /* 0x000f24000804017f */
[----:B----4-:R-:W-:Y:S05]  /*4900*/  @!P2 BRA `(.L_x_3615) ;  /* 0x000000c80010a947 */ /* 0x010fea0003800000 */
.L_x_3614:
[----:B------:R-:W-:Y:S01]  /*4910*/  ULEA UR10, UR39, UR49, 0xc ;  /* 0x00000031270a7291 */ /* 0x000fe2000f8e603f */
[----:B------:R-:W-:Y:S01]  /*4920*/  WARPGROUP.ARRIVE ;  /* 0x00000000000079c5 */ /* 0x000fe20000000000 */
[----:B------:R-:W-:Y:S01]  /*4930*/  UMOV UR7, 0x40000040 ;  /* 0x4000004000077882 */ /* 0x000fe20000000000 */
[----:B------:R-:W-:Y:S01]  /*4940*/  UMOV UR11, 0x40000040 ;  /* 0x40000040000b7882 */ /* 0x000fe20000000000 */
[----:B------:R-:W-:Y:S01]  /*4950*/  ISETP.GE.AND P2, PT, R152, 0x41, PT ;  /* 0x000000419800780c */ /* 0x000fe20003f46270 */
[----:B-1234-:R-:W-:Y:S02]  /*4960*/  @!P1 VIADD R7, R7, 0x28c60 ;  /* 0x00028c6007079836 */ /* 0x01efe40000000000 */
[----:B------:R-:W-:Y:S02]  /*4970*/  UMOV UR6, UR10 ;  /* 0x0000000a00067c82 */ /* 0x000fe40008000000 */
[----:B------:R-:W-:Y:S01]  /*4980*/  HGMMA.64x256x16.F32 R24, R156, gdesc[UR4].tnspB, RZ, !UPT, gsb0 ;  /* 0x43e000049c187df0 */ /* 0x000fe2000c0008ff */
[----:B------:R-:W-:Y:S01]  /*4990*/  UIADD3 UR6, UR10, 0x80, URZ ;  /* 0x000000800a067890 */ /* 0x000fe2000fffe03f */
[----:B------:R-:W-:Y:S01]  /*49a0*/  @!P1 PRMT R7, RZ, 0x654, R7 ;  /* 0x00000654ff079816 */ /* 0x000fe20000000007 */
[----:B------:R-:W-:Y:S01]  /*49b0*/  UMOV UR7, 0x40000040 ;  /* 0x4000004000077882 */ /* 0x000fe20000000000 */
[----:B------:R-:W-:-:S02]  /*49c0*/  WARPGROUP.DEPBAR.LE gsb0, 0x0 ;  /* 0x00008000000079c5 */ /* 0x000fc40000010000 */
[----:B------:R-:W-:-:S15]  /*49d0*/  WARPGROUP.ARRIVE ;  /* 0x00000000000079c5 */ /* 0x000fde0000000000 */
[----:B------:R-:W-:-:S07]  /*49e0*/  NOP ;  /* 0x0000000000007918 */ /* 0x000fce0000000000 */
        /* <DEDUP_REMOVED lines=23> */
[----:B-1----:R-:W-:Y:S01]  /*4b60*/  VIADD R7, R173, 0xfffffffe ;  /* 0xfffffffead077836 */ /* 0x002fe20000000000 */
[----:B------:R-:W-:Y:S01]  /*4b70*/  UMOV UR21, UR39 ;  /* 0x0000002700157c82 */ /* 0x000fe20008000000 */
[----:B------:R-:W-:Y:S01]  /*4b80*/  IMAD.MOV.U32 R9, RZ, RZ, R4 ;  /* 0x000000ffff097224 */ /* 0x000fe200078e0004 */
[----:B------:R-:W-:Y:S01]  /*4b90*/  ULDC UR22, c[0x0][0x9d8] ;  /* 0x0002760000167ab9 */ /* 0x000fe20000000800 */
[----:B------:R-:W-:Y:S01]  /*4ba0*/  IMAD.MOV.U32 R14, RZ, RZ, R3 ;  /* 0x000000ffff0e7224 */ /* 0x000fe200078e0003 */
[----:B------:R-:W-:-:S06]  /*4bb0*/  ULDC UR20, c[0x0][0x988] ;  /* 0x0002620000147ab9 */ /* 0x000fcc0000000800 */
.L_x_3625:
[----:B------:R-:W-:Y:S01]  /*4bc0*/  UIADD3 UR39, UR21, 0x1, URZ ;  /* 0x0000000115277890 */ /* 0x000fe2000fffe03f */
[C---:B------:R-:W-:Y:S01]  /*4bd0*/  ISETP.GT.AND P2, PT, R7.reuse, RZ, PT ;  /* 0x000000ff0700720c */ /* 0x040fe20003f44270 */
[----:B------:R-:W-:Y:S02]  /*4be0*/  VIADD R7, R7, 0xffffffff ;  /* 0xffffffff07077836 */ /* 0x000fe40000000000 */
[----:B------:R-:W-:-:S04]  /*4bf0*/  UISETP.NE.AND UP0, UPT, UR39, 0x2, UPT ;  /* 0x000000022700788c */ /* 0x000fc8000bf05270 */
[----:B------:R-:W-:Y:S02]  /*4c00*/  USEL UR6, URZ, 0x1, UP0 ;  /* 0x000000013f067887 */ /* 0x000fe40008000000 */
[----:B------:R-:W-:Y:S02]  /*4c10*/  USEL UR39, UR39, URZ, UP0 ;  /* 0x0000003f27277287 */ /* 0x000fe40008000000 */
[----:B------:R-:W-:Y:S01]  /*4c20*/  ULOP3.LUT UR38, UR38, UR6, URZ, 0x3c, !UPT ;  /* 0x0000000626267292 */ /* 0x000fe2000f8e3c3f */
[----:B0123--:R-:W-:Y:S11]  /*4c30*/  @!P0 BRA `(.L_x_3617) ;  /* 0x0000000000048947 */ /* 0x00fff60003800000 */
[----:B------:R-:W-:Y:S01]  /*4c40*/  BPT.TRAP 0x1 ;  /* 0x000000040000795c */ /* 0x000fe20000300000 */
.L_x_3617:
[----:B------:R-:W-:Y:S01]  /*4c50*/  ULEA UR23, UR39, UR42, 0x3 ;  /* 0x0000002a27177291 */ /* 0x000fe2000f8e183f */
[----:B------:R-:W-:-:S05]  /*4c60*/  IMAD.U32 R8, RZ, RZ, UR38 ;  /* 0x00000026ff087e24 */ /* 0x000fca000f8e00ff */
[----:B------:R-:W-:-:S04]  /*4c70*/  SHF.L.U32 R8, R8, 0x1f, RZ ;  /* 0x0000001f08087819 */ /* 0x000fc800000006ff */
[----:B------:R1:W2:Y:S01]  /*4c80*/  SYNCS.PHASECHK.TRANS64.TRYWAIT P3, [UR23+0x28c30], R8 ;  /* 0x028c3008ff0075a7 */ /* 0x0002a20008060157 */
[----:B------:R-:W-:Y:S05]  /*4c90*/  @!P0 BRA `(.L_x_3618) ;  /* 0x0000000000048947 */ /* 0x000fea0003800000 */
[----:B------:R-:W-:Y:S01]  /*4ca0*/  BPT.TRAP 0x1 ;  /* 0x000000040000795c */ /* 0x000fe20000300000 */
.L_x_3618:
[----:B--2---:R-:W-:Y:S05]  /*4cb0*/  @P3 BRA `(.L_x_3619) ;  /* 0x0000000000083947 */ /* 0x004fea0003800000 */
[----:B------:R-:W2:Y:S02]  /*4cc0*/  SYNCS.PHASECHK.TRANS64.TRYWAIT P3, [UR23+0x28c30], R8 ;  /* 0x028c3008ff0075a7 */ /* 0x000ea40008060157 */
[----:B--2---:R-:W-:Y:S05]  /*4cd0*/  @!P3 BRA `(.L_x_3620) ;  /* 0x000000c40030b947 */ /* 0x004fea0003800000 */
.L_x_3619:
        /* <DEDUP_REMOVED lines=79> */
[----:B--2---:R-:W-:Y:S01]  /*51d0*/  FMNMX.FTZ R162, R165, R156, !PT ;  /* 0x0000009ca5a27209 */ /* 0x004fe20007810000 */
[----:B------:R-:W-:Y:S01]  /*51e0*/  FMUL.FTZ R156, R163, UR22 ;  /* 0x00000016a39c7c20 */ /* 0x000fe20008410000 */
[----:B------:R-:W-:Y:S01]  /*51f0*/  FMUL.FTZ R163, R170, UR22 ;  /* 0x00000016aaa37c20 */ /* 0x000fe20008410000 */
[----:B------:R-:W-:-:S04]  /*5200*/  FMUL.FTZ R170, R174, UR22 ;  /* 0x00000016aeaa7c20 */ /* 0x000fc80008410000 */
[----:B------:R-:W2:Y:S01]  /*5210*/  MUFU.TANH R168, R168 ;  /* 0x000000a800a87308 */ /* 0x000ea20000002400 */
[----:B0-----:R-:W-:Y:S01]  /*5220*/  FMNMX.FTZ R3, R169, R162, !PT ;  /* 0x000000a2a9037209 */ /* 0x001fe20007810000 */
[----:B------:R-:W-:Y:S01]  /*5230*/  FMUL.FTZ R162, R167, UR22 ;  /* 0x00000016a7a27c20 */ /* 0x000fe20008410000 */
[----:B------:R-:W-:-:S05]  /*5240*/  FMUL.FTZ R167, R179, UR22 ;  /* 0x00000016b3a77c20 */ /* 0x000fca0008410000 */
[----:B------:R-:W0:Y:S01]  /*5250*/  MUFU.TANH R10, R10 ;  /* 0x0000000a000a7308 */ /* 0x000e220000002400 */
[----:B---3--:R-:W-:-:S07]  /*5260*/  FMNMX.FTZ R3, R172, R3, !PT ;  /* 0x00000003ac037209 */ /* 0x008fce0007810000 */
[----:B------:R-:W3:Y:S01]  /*5270*/  MUFU.TANH R11, R11 ;  /* 0x0000000b000b7308 */ /* 0x000ee20000002400 */
[----:B--2---:R-:W-:-:S05]  /*5280*/  FMNMX.FTZ R3, R168, R3, !PT ;  /* 0x00000003a8037209 */ /* 0x004fca0007810000 */
[----:B------:R-:W2:Y:S02]  /*5290*/  SHFL.BFLY PT, R176, R3, 0x2, 0x1f ;  /* 0x0c401f0003b07f89 */ /* 0x000ea400000e0000 */
[----:B------:R-:W4:Y:S01]  /*52a0*/  MUFU.TANH R12, R12 ;  /* 0x0000000c000c7308 */ /* 0x000f220000002400 */
[----:B0-----:R-:W-:-:S07]  /*52b0*/  FMNMX.FTZ R174, R10, R9, !PT ;  /* 0x000000090aae7209 */ /* 0x001fce0007810000 */
[----:B------:R-:W0:Y:S08]  /*52c0*/  MUFU.TANH R13, R13 ;  /* 0x0000000d000d7308 */ /* 0x000e300000002400 */
[----:B------:R-:W5:Y:S01]  /*52d0*/  MUFU.TANH R153, R153 ;  /* 0x0000009900997308 */ /* 0x000f620000002400 */
[----:B--2---:R-:W-:-:S07]  /*52e0*/  FMNMX.FTZ R180, R3, R176, !PT ;  /* 0x000000b003b47209 */ /* 0x004fce0007810000 */
[----:B------:R-:W2:Y:S01]  /*52f0*/  MUFU.TANH R156, R156 ;  /* 0x0000009c009c7308 */ /* 0x000ea20000002400 */
[----:B---3--:R-:W-:Y:S01]  /*5300*/  FMNMX.FTZ R3, R11, R174, !PT ;  /* 0x000000ae0b037209 */ /* 0x008fe20007810000 */
[----:B------:R-:W-:Y:S01]  /*5310*/  FMUL.FTZ R174, R182, UR22 ;  /* 0x00000016b6ae7c20 */ /* 0x000fe20008410000 */
[----:B------:R-:W3:Y:S02]  /*5320*/  SHFL.BFLY PT, R181, R180, 0x1, 0x1f ;  /* 0x0c201f00b4b57f89 */ /* 0x000ee400000e0000 */
[----:B----4-:R-:W-:-:S03]  /*5330*/  FMNMX.FTZ R176, R12, R3, !PT ;  /* 0x000000030cb07209 */ /* 0x010fc60007810000 */
[----:B------:R-:W4:Y:S01]  /*5340*/  MUFU.TANH R159, R159 ;  /* 0x0000009f009f7308 */ /* 0x000f220000002400 */
[----:B0-----:R-:W-:-:S04]  /*5350*/  FMNMX.FTZ R176, R13, R176, !PT ;  /* 0x000000b00db07209 */ /* 0x001fc80007810000 */
[----:B-----5:R-:W-:-:S03]  /*5360*/  FMNMX.FTZ R177, R153, R176, !PT ;  /* 0x000000b099b17209 */ /* 0x020fc60007810000 */
[----:B------:R-:W0:Y:S01]  /*5370*/  MUFU.TANH R162, R162 ;  /* 0x000000a200a27308 */ /* 0x000e220000002400 */
[----:B--2---:R-:W-:-:S07]  /*5380*/  FMNMX.FTZ R176, R156, R177, !PT ;  /* 0x000000b19cb07209 */ /* 0x004fce0007810000 */
[----:B------:R-:W2:Y:S01]  /*5390*/  MUFU.TANH R163, R163 ;  /* 0x000000a300a37308 */ /* 0x000ea20000002400 */
[----:B----4-:R-:W-:Y:S02]  /*53a0*/  FMNMX.FTZ R177, R159, R176, !PT ;  /* 0x000000b09fb17209 */ /* 0x010fe40007810000 */
[----:B---3--:R-:W-:-:S05]  /*53b0*/  FMNMX.FTZ R3, R180, R181, !PT ;  /* 0x000000b5b4037209 */ /* 0x008fca0007810000 */
[----:B------:R-:W3:Y:S01]  /*53c0*/  MUFU.TANH R166, R166 ;  /* 0x000000a600a67308 */ /* 0x000ee20000002400 */
[----:B0-----:R-:W-:Y:S01]  /*53d0*/  FMNMX.FTZ R176, R162, R177, !PT ;  /* 0x000000b1a2b07209 */ /* 0x001fe20007810000 */
[C---:B------:R-:W-:Y:S01]  /*53e0*/  FMUL.FTZ R179, R3.reuse, UR20 ;  /* 0x0000001403b37c20 */ /* 0x040fe20008410000 */
[----:B------:R-:W-:-:S03]  /*53f0*/  FADD.FTZ R14, -R3, R14 ;  /* 0x0000000e030e7221 */ /* 0x000fc60000010100 */
[--C-:B------:R-:W-:Y:S01]  /*5400*/  FFMA.FTZ R178, R4, UR20, -R179.reuse ;  /* 0x0000001404b27c23 */ /* 0x100fe200080108b3 */
[----:B------:R-:W-:Y:S01]  /*5410*/  FMUL.FTZ R14, R14, UR20 ;  /* 0x000000140e0e7c20 */ /* 0x000fe20008410000 */
[----:B------:R-:W0:Y:S01]  /*5420*/  MUFU.TANH R170, R170 ;  /* 0x000000aa00aa7308 */ /* 0x000e220000002400 */
[----:B--2---:R-:W-:Y:S01]  /*5430*/  FMNMX.FTZ R177, R163, R176, !PT ;  /* 0x000000b0a3b17209 */ /* 0x004fe20007810000 */
[--C-:B------:R-:W-:Y:S01]  /*5440*/  FFMA.FTZ R15, R15, UR20, -R179.reuse ;  /* 0x000000140f0f7c23 */ /* 0x100fe200080108b3 */
[--C-:B------:R-:W-:Y:S01]  /*5450*/  FFMA.FTZ R20, R20, UR20, -R179.reuse ;  /* 0x0000001414147c23 */ /* 0x100fe200080108b3 */
[--C-:B------:R-:W-:Y:S01]  /*5460*/  FFMA.FTZ R21, R21, UR20, -R179.reuse ;  /* 0x0000001415157c23 */ /* 0x100fe200080108b3 */
[--C-:B------:R-:W-:Y:S01]  /*5470*/  FFMA.FTZ R182, R169, UR20, -R179.reuse ;  /* 0x00000014a9b67c23 */ /* 0x100fe200080108b3 */
[--C-:B------:R-:W-:Y:S01]  /*5480*/  FFMA.FTZ R169, R172, UR20, -R179.reuse ;  /* 0x00000014aca97c23 */ /* 0x100fe200080108b3 */
[--C-:B------:R-:W-:Y:S01]  /*5490*/  FFMA.FTZ R155, R155, UR20, -R179.reuse ;  /* 0x000000149b9b7c23 */ /* 0x100fe200080108b3 */
[----:B------:R-:W2:Y:S01]  /*54a0*/  MUFU.TANH R173, R173 ;  /* 0x000000ad00ad7308 */ /* 0x000ea20000002400 */
[----:B---3--:R-:W-:Y:S01]  /*54b0*/  FMNMX.FTZ R177, R166, R177, !PT ;  /* 0x000000b1a6b17209 */ /* 0x008fe20007810000 */
[--C-:B------:R-:W-:Y:S01]  /*54c0*/  FFMA.FTZ R180, R157, UR20, -R179.reuse ;  /* 0x000000149db47c23 */ /* 0x100fe200080108b3 */
[--C-:B------:R-:W-:Y:S01]  /*54d0*/  FFMA.FTZ R157, R158, UR20, -R179.reuse ;  /* 0x000000149e9d7c23 */ /* 0x100fe200080108b3 */
[--C-:B------:R-:W-:Y:S01]  /*54e0*/  FFMA.FTZ R160, R160, UR20, -R179.reuse ;  /* 0x00000014a0a07c23 */ /* 0x100fe200080108b3 */
[--C-:B------:R-:W-:Y:S01]  /*54f0*/  FFMA.FTZ R161, R161, UR20, -R179.reuse ;  /* 0x00000014a1a17c23 */ /* 0x100fe200080108b3 */
[--C-:B------:R-:W-:Y:S01]  /*5500*/  FFMA.FTZ R164, R164, UR20, -R179.reuse ;  /* 0x00000014a4a47c23 */ /* 0x100fe200080108b3 */
[--C-:B------:R-:W-:Y:S01]  /*5510*/  FFMA.FTZ R165, R165, UR20, -R179.reuse ;  /* 0x00000014a5a57c23 */ /* 0x100fe200080108b3 */
[----:B------:R-:W3:Y:S01]  /*5520*/  MUFU.TANH R171, R171 ;  /* 0x000000ab00ab7308 */ /* 0x000ee20000002400 */
[----:B0-----:R-:W-:Y:S01]  /*5530*/  FMNMX.FTZ R176, R170, R177, !PT ;  /* 0x000000b1aab07209 */ /* 0x001fe20007810000 */
[----:B------:R-:W-:-:S06]  /*5540*/  FFMA.FTZ R168, R168, UR20, -R179 ;  /* 0x00000014a8a87c23 */ /* 0x000fcc00080108b3 */
[----:B------:R-:W0:Y:S01]  /*5550*/  MUFU.TANH R167, R167 ;  /* 0x000000a700a77308 */ /* 0x000e220000002400 */
[----:B--2---:R-:W-:-:S07]  /*5560*/  FMNMX.FTZ R4, R173, R176, !PT ;  /* 0x000000b0ad047209 */ /* 0x004fce0007810000 */
[----:B------:R-:W2:Y:S01]  /*5570*/  MUFU.TANH R174, R174 ;  /* 0x000000ae00ae7308 */ /* 0x000ea20000002400 */
[----:B---3--:R-:W-:-:S07]  /*5580*/  FMNMX.FTZ R4, R171, R4, !PT ;  /* 0x00000004ab047209 */ /* 0x008fce0007810000 */
[----:B------:R-:W3:Y:S01]  /*5590*/  MUFU.TANH R175, R175 ;  /* 0x000000af00af7308 */ /* 0x000ee20000002400 */
[----:B0-----:R-:W-:-:S07]  /*55a0*/  FMNMX.FTZ R177, R167, R4, !PT ;  /* 0x00000004a7b17209 */ /* 0x001fce0007810000 */
[----:B------:R0:W-:Y:S01]  /*55b0*/  MUFU.EX2 R176, R178 ;  /* 0x000000b200b07308 */ /* 0x0001e20000000800 */
[----:B--2---:R-:W-:Y:S01]  /*55c0*/  FMNMX.FTZ R4, R174, R177, !PT ;  /* 0x000000b1ae047209 */ /* 0x004fe20007810000 */
[----:B------:R-:W-:Y:S01]  /*55d0*/  FFMA.FTZ R177, R152, UR20, -R179 ;  /* 0x0000001498b17c23 */ /* 0x000fe200080108b3 */
[----:B------:R-:W-:-:S05]  /*55e0*/  IMAD.MOV R152, RZ, RZ, -R18 ;  /* 0x000000ffff987224 */ /* 0x000fca00078e0a12 */
[----:B------:R-:W2:Y:S01]  /*55f0*/  MUFU.EX2 R14, R14 ;  /* 0x0000000e000e7308 */ /* 0x000ea20000000800 */
[----:B---3--:R-:W-:Y:S01]  /*5600*/  FMNMX.FTZ R4, R175, R4, !PT ;  /* 0x00000004af047209 */ /* 0x008fe20007810000 */
[----:B0-----:R-:W-:Y:S01]  /*5610*/  FFMA.FTZ R178, R154, UR20, -R179 ;  /* 0x000000149ab27c23 */ /* 0x001fe200080108b3 */
[----:B------:R-:W-:-:S03]  /*5620*/  ISETP.NE.AND P3, PT, R17, R152, PT ;  /* 0x000000981100720c */ /* 0x000fc60003f65270 */
[----:B------:R-:W0:Y:S02]  /*5630*/  SHFL.BFLY PT, R181, R4, 0x2, 0x1f ;  /* 0x0c401f0004b57f89 */ /* 0x000e2400000e0000 */
[----:B------:R-:W3:Y:S08]  /*5640*/  MUFU.EX2 R15, R15 ;  /* 0x0000000f000f7308 */ /* 0x000ef00000000800 */
[----:B------:R-:W4:Y:S01]  /*5650*/  MUFU.EX2 R20, R20 ;  /* 0x0000001400147308 */ /* 0x000f220000000800 */
[-C--:B--2---:R-:W-:Y:S01]  /*5660*/  FMUL.FTZ R24, R24, R14.reuse ;  /* 0x0000000e18187220 */ /* 0x084fe20000410000 */
[-C--:B------:R-:W-:Y:S01]  /*5670*/  FMUL.FTZ R25, R25, R14.reuse ;  /* 0x0000000e19197220 */ /* 0x080fe20000410000 */
[-C--:B------:R-:W-:Y:S01]  /*5680*/  FMUL.FTZ R28, R28, R14.reuse ;  /* 0x0000000e1c1c7220 */ /* 0x080fe20000410000 */
[-C--:B------:R-:W-:Y:S01]  /*5690*/  FMUL.FTZ R29, R29, R14.reuse ;  /* 0x0000000e1d1d7220 */ /* 0x080fe20000410000 */
[-C--:B------:R-:W-:Y:S01]  /*56a0*/  FMUL.FTZ R32, R32, R14.reuse ;  /* 0x0000000e20207220 */ /* 0x080fe20000410000 */
[-C--:B------:R-:W-:Y:S01]  /*56b0*/  FMUL.FTZ R33, R33, R14.reuse ;  /* 0x0000000e21217220 */ /* 0x080fe20000410000 */
[-C--:B------:R-:W-:Y:S01]  /*56c0*/  FMUL.FTZ R36, R36, R14.reuse ;  /* 0x0000000e24247220 */ /* 0x080fe20000410000 */
[----:B------:R-:W-:Y:S01]  /*56d0*/  MUFU.EX2 R21, R21 ;  /* 0x0000001500157308 */ /* 0x000fe20000000800 */
[----:B---3--:R-:W-:Y:S01]  /*56e0*/  FFMA.FTZ R5, R14, R5, R15 ;  /* 0x000000050e057223 */ /* 0x008fe2000001000f */
[-C--:B------:R-:W-:Y:S01]  /*56f0*/  FMUL.FTZ R37, R37, R14.reuse ;  /* 0x0000000e25257220 */ /* 0x080fe20000410000 */
[-C--:B------:R-:W-:Y:S01]  /*5700*/  FMUL.FTZ R40, R40, R14.reuse ;  /* 0x0000000e28287220 */ /* 0x080fe20000410000 */
[-C--:B------:R-:W-:Y:S01]  /*5710*/  FMUL.FTZ R41, R41, R14.reuse ;  /* 0x0000000e29297220 */ /* 0x080fe20000410000 */
[----:B------:R-:W-:Y:S01]  /*5720*/  FADD.FTZ R5, R176, R5 ;  /* 0x00000005b0057221 */ /* 0x000fe20000010000 */
[----:B0-----:R-:W-:Y:S01]  /*5730*/  FMNMX.FTZ R181, R4, R181, !PT ;  /* 0x000000b504b57209 */ /* 0x001fe20007810000 */
[-C--:B------:R-:W-:Y:S01]  /*5740*/  FMUL.FTZ R44, R44, R14.reuse ;  /* 0x0000000e2c2c7220 */ /* 0x080fe20000410000 */
[----:B------:R-:W-:Y:S01]  /*5750*/  MUFU.EX2 R177, R177 ;  /* 0x000000b100b17308 */ /* 0x000fe20000000800 */
[-C--:B------:R-:W-:Y:S01]  /*5760*/  FMUL.FTZ R45, R45, R14.reuse ;  /* 0x0000000e2d2d7220 */ /* 0x080fe20000410000 */
[-C--:B------:R-:W-:Y:S01]  /*5770*/  FMUL.FTZ R48, R48, R14.reuse ;  /* 0x0000000e30307220 */ /* 0x080fe20000410000 */
[----:B------:R-:W0:Y:S01]  /*5780*/  SHFL.BFLY PT, R4, R181, 0x1, 0x1f ;  /* 0x0c201f00b5047f89 */ /* 0x000e2200000e0000 */
        /* <DEDUP_REMOVED lines=23> */
[----:B0-----:R-:W-:Y:S01]  /*5900*/  FMNMX.FTZ R4, R181, R4, !PT ;  /* 0x00000004b5047209 */ /* 0x001fe20007810000 */
[-C--:B------:R-:W-:Y:S01]  /*5910*/  FMUL.FTZ R89, R89, R14.reuse ;  /* 0x0000000e59597220 */ /* 0x080fe20000410000 */
[-C--:B------:R-:W-:Y:S01]  /*5920*/  FMUL.FTZ R92, R92, R14.reuse ;  /* 0x0000000e5c5c7220 */ /* 0x080fe20000410000 */
[-C--:B------:R-:W-:Y:S01]  /*5930*/  FMUL.FTZ R93, R93, R14.reuse ;  /* 0x0000000e5d5d7220 */ /* 0x080fe20000410000 */
[-C--:B------:R-:W-:Y:S01]  /*5940*/  FMUL.FTZ R96, R96, R14.reuse ;  /* 0x0000000e60607220 */ /* 0x080fe20000410000 */
[C---:B------:R-:W-:Y:S01]  /*5950*/  FADD.FTZ R9, -R4.reuse, R9 ;  /* 0x0000000904097221 */ /* 0x040fe20000010100 */
[----:B------:R-:W-:Y:S01]  /*5960*/  FMUL.FTZ R154, R4, UR20 ;  /* 0x00000014049a7c20 */ /* 0x000fe20008410000 */
[----:B------:R-:W-:Y:S01]  /*5970*/  MUFU.EX2 R157, R157 ;  /* 0x0000009d009d7308 */ /* 0x000fe20000000800 */
[----:B------:R-:W-:Y:S01]  /*5980*/  FMUL.FTZ R97, R97, R14 ;  /* 0x0000000e61617220 */ /* 0x000fe20000410000 */
[----:B------:R-:W-:Y:S01]  /*5990*/  FMUL.FTZ R9, R9, UR20 ;  /* 0x0000001409097c20 */ /* 0x000fe20008410000 */
        /* <DEDUP_REMOVED lines=10> */
[----:B------:R-:W-:Y:S02]  /*5a40*/  IMAD.U32 R153, RZ, RZ, UR21 ;  /* 0x00000015ff997e24 */ /* 0x000fe4000f8e00ff */
[--C-:B------:R-:W-:Y:S01]  /*5a50*/  FFMA.FTZ R159, R159, UR20, -R154.reuse ;  /* 0x000000149f9f7c23 */ /* 0x100fe2000801089a */
[----:B------:R-:W-:Y:S01]  /*5a60*/  FFMA.FTZ R206, R162, UR20, -R154 ;  /* 0x00000014a2ce7c23 */ /* 0x000fe2000801089a */
[----:B------:R-:W0:Y:S01]  /*5a70*/  MUFU.EX2 R10, R10 ;  /* 0x0000000a000a7308 */ /* 0x000e220000000800 */
[----:B------:R-:W-:Y:S01]  /*5a80*/  @!P1 PRMT R152, RZ, 0x654, R152 ;  /* 0x00000654ff989816 */ /* 0x000fe20000000098 */
[----:B------:R-:W-:Y:S02]  /*5a90*/  @!P3 IMAD R153, R153, 0x40, R16 ;  /* 0x000000409999b824 */ /* 0x000fe400078e0210 */
[--C-:B------:R-:W-:Y:S01]  /*5aa0*/  FFMA.FTZ R163, R163, UR20, -R154.reuse ;  /* 0x00000014a3a37c23 */ /* 0x100fe2000801089a */
[--C-:B------:R-:W-:Y:S01]  /*5ab0*/  FFMA.FTZ R208, R166, UR20, -R154.reuse ;  /* 0x00000014a6d07c23 */ /* 0x100fe2000801089a */
[----:B------:R4:W-:Y:S01]  /*5ac0*/  @!P1 SYNCS.ARRIVE.TRANS64.RED.A1T0 RZ, [R152+URZ], RZ ;  /* 0x000000ff98ff99a7 */ /* 0x0009e2000810043f */
[--C-:B------:R-:W-:Y:S01]  /*5ad0*/  FFMA.FTZ R170, R170, UR20, -R154.reuse ;  /* 0x00000014aaaa7c23 */ /* 0x100fe2000801089a */
[----:B------:R-:W-:Y:S01]  /*5ae0*/  @!P3 LEA R153, R153, UR42, 0x2 ;  /* 0x0000002a9999bc11 */ /* 0x000fe2000f8e10ff */
[----:B------:R-:W2:Y:S01]  /*5af0*/  MUFU.EX2 R11, R11 ;  /* 0x0000000b000b7308 */ /* 0x000ea20000000800 */
[--C-:B------:R-:W-:Y:S01]  /*5b00*/  FFMA.FTZ R171, R171, UR20, -R154.reuse ;  /* 0x00000014abab7c23 */ /* 0x100fe2000801089a */
[--C-:B------:R-:W-:Y:S01]  /*5b10*/  FFMA.FTZ R167, R167, UR20, -R154.reuse ;  /* 0x00000014a7a77c23 */ /* 0x100fe2000801089a */
[--C-:B------:R-:W-:Y:S01]  /*5b20*/  FFMA.FTZ R162, R174, UR20, -R154.reuse ;  /* 0x00000014aea27c23 */ /* 0x100fe2000801089a */
[----:B------:R-:W-:Y:S01]  /*5b30*/  @!P3 STS [R153+0x28800], R14 ;  /* 0x0288000e9900b388 */ /* 0x000fe20000000800 */
[----:B----4-:R-:W-:Y:S01]  /*5b40*/  FADD.FTZ R152, R20, R5 ;  /* 0x0000000514987221 */ /* 0x010fe20000010000 */
[----:B------:R-:W-:Y:S01]  /*5b50*/  FFMA.FTZ R175, R175, UR20, -R154 ;  /* 0x00000014afaf7c23 */ /* 0x000fe2000801089a */
[----:B------:R-:W-:Y:S01]  /*5b60*/  FMUL.FTZ R100, R100, R14 ;  /* 0x0000000e64647220 */ /* 0x000fe20000410000 */
[----:B------:R-:W3:Y:S01]  /*5b70*/  MUFU.EX2 R12, R12 ;  /* 0x0000000c000c7308 */ /* 0x000ee20000000800 */
[----:B0-----:R-:W-:Y:S01]  /*5b80*/  FFMA.FTZ R6, R9, R6, R10 ;  /* 0x0000000609067223 */ /* 0x001fe2000001000a */
[----:B------:R-:W-:Y:S01]  /*5b90*/  FADD.FTZ R152, R21, R152 ;  /* 0x0000009815987221 */ /* 0x000fe20000010000 */
[----:B------:R0:W-:Y:S01]  /*5ba0*/  @!P3 STS [R153+0x28820], R9 ;  /* 0x028820099900b388 */ /* 0x0001e20000000800 */
[-C--:B------:R-:W-:Y:S01]  /*5bb0*/  FMUL.FTZ R101, R101, R14.reuse ;  /* 0x0000000e65657220 */ /* 0x080fe20000410000 */
[-C--:B------:R-:W-:Y:S01]  /*5bc0*/  FMUL.FTZ R104, R104, R14.reuse ;  /* 0x0000000e68687220 */ /* 0x080fe20000410000 */
[-C--:B------:R-:W-:Y:S01]  /*5bd0*/  FMUL.FTZ R105, R105, R14.reuse ;  /* 0x0000000e69697220 */ /* 0x080fe20000410000 */
[-C--:B------:R-:W-:Y:S01]  /*5be0*/  FMUL.FTZ R108, R108, R14.reuse ;  /* 0x0000000e6c6c7220 */ /* 0x080fe20000410000 */
[----:B------:R-:W4:Y:S01]  /*5bf0*/  MUFU.EX2 R13, R13 ;  /* 0x0000000d000d7308 */ /* 0x000f220000000800 */
[----:B--2---:R-:W-:Y:S01]  /*5c00*/  FADD.FTZ R5, R11, R6 ;  /* 0x000000060b057221 */ /* 0x004fe20000010000 */
[-C--:B------:R-:W-:Y:S01]  /*5c10*/  FMUL.FTZ R109, R109, R14.reuse ;  /* 0x0000000e6d6d7220 */ /* 0x080fe20000410000 */
[-C--:B------:R-:W-:Y:S01]  /*5c20*/  FMUL.FTZ R112, R112, R14.reuse ;  /* 0x0000000e70707220 */ /* 0x080fe20000410000 */
[-C--:B------:R-:W-:Y:S01]  /*5c30*/  FMUL.FTZ R113, R113, R14.reuse ;  /* 0x0000000e71717220 */ /* 0x080fe20000410000 */
[----:B0-----:R-:W-:Y:S01]  /*5c40*/  FADD.FTZ R153, R177, R152 ;  /* 0x00000098b1997221 */ /* 0x001fe20000010000 */
[-C--:B------:R-:W-:Y:S01]  /*5c50*/  FMUL.FTZ R116, R116, R14.reuse ;  /* 0x0000000e74747220 */ /* 0x080fe20000410000 */
[-C--:B------:R-:W-:Y:S01]  /*5c60*/  FMUL.FTZ R117, R117, R14.reuse ;  /* 0x0000000e75757220 */ /* 0x080fe20000410000 */
[----:B------:R-:W0:Y:S01]  /*5c70*/  MUFU.EX2 R172, R172 ;  /* 0x000000ac00ac7308 */ /* 0x000e220000000800 */
[----:B---3--:R-:W-:Y:S01]  /*5c80*/  FADD.FTZ R6, R12, R5 ;  /* 0x000000050c067221 */ /* 0x008fe20000010000 */
[----:B------:R-:W-:Y:S01]  /*5c90*/  FADD.FTZ R152, R178, R153 ;  /* 0x00000099b2987221 */ /* 0x000fe20000010000 */
[-C--:B------:R-:W-:Y:S01]  /*5ca0*/  FMUL.FTZ R120, R120, R14.reuse ;  /* 0x0000000e78787220 */ /* 0x080fe20000410000 */
[-C--:B------:R-:W-:Y:S01]  /*5cb0*/  FMUL.FTZ R121, R121, R14.reuse ;  /* 0x0000000e79797220 */ /* 0x080fe20000410000 */
[-C--:B------:R-:W-:Y:S01]  /*5cc0*/  FMUL.FTZ R124, R124, R14.reuse ;  /* 0x0000000e7c7c7220 */ /* 0x080fe20000410000 */
[----:B------:R-:W-:Y:S01]  /*5cd0*/  FADD.FTZ R153, R155, R152 ;  /* 0x000000989b997221 */ /* 0x000fe20000010000 */
[-C--:B------:R-:W-:Y:S01]  /*5ce0*/  FMUL.FTZ R125, R125, R14.reuse ;  /* 0x0000000e7d7d7220 */ /* 0x080fe20000410000 */
[----:B------:R-:W2:Y:S01]  /*5cf0*/  MUFU.EX2 R179, R179 ;  /* 0x000000b300b37308 */ /* 0x000ea20000000800 */
[----:B----4-:R-:W-:Y:S01]  /*5d00*/  FADD.FTZ R5, R13, R6 ;  /* 0x000000060d057221 */ /* 0x010fe20000010000 */
[----:B------:R-:W-:Y:S01]  /*5d10*/  FADD.FTZ R152, R180, R153 ;  /* 0x00000099b4987221 */ /* 0x000fe20000010000 */
[-C--:B------:R-:W-:Y:S01]  /*5d20*/  FMUL.FTZ R128, R128, R14.reuse ;  /* 0x0000000e80807220 */ /* 0x080fe20000410000 */
[-C--:B------:R-:W-:Y:S01]  /*5d30*/  FMUL.FTZ R129, R129, R14.reuse ;  /* 0x0000000e81817220 */ /* 0x080fe20000410000 */
[-C--:B------:R-:W-:Y:S01]  /*5d40*/  FMUL.FTZ R132, R132, R14.reuse ;  /* 0x0000000e84847220 */ /* 0x080fe20000410000 */
[----:B------:R-:W-:Y:S01]  /*5d50*/  FADD.FTZ R153, R157, R152 ;  /* 0x000000989d997221 */ /* 0x000fe20000010000 */
        /* <DEDUP_REMOVED lines=12> */
[----:B------:R-:W-:Y:S01]  /*5e20*/  FMUL.FTZ R149, R149, R14 ;  /* 0x0000000e95957220 */ /* 0x000fe20000410000 */
[----:B------:R-:W-:Y:S01]  /*5e30*/  F2FP.F16.F32.PACK_AB R154, R21, R20 ;  /* 0x00000014159a723e */ /* 0x000fe200000000ff */
[----:B------:R-:W-:Y:S01]  /*5e40*/  FMUL.FTZ R26, R26, R9 ;  /* 0x000000091a1a7220 */ /* 0x000fe20000410000 */
[----:B------:R-:W-:Y:S01]  /*5e50*/  F2FP.F16.F32.PACK_AB R158, R180, R155 ;  /* 0x0000009bb49e723e */ /* 0x000fe200000000ff */
[-C--:B------:R-:W-:Y:S01]  /*5e60*/  FMUL.FTZ R27, R27, R9.reuse ;  /* 0x000000091b1b7220 */ /* 0x080fe20000410000 */
[----:B------:R-:W2:Y:S01]  /*5e70*/  MUFU.EX2 R206, R206 ;  /* 0x000000ce00ce7308 */ /* 0x000ea20000000800 */
[----:B---3--:R-:W-:Y:S01]  /*5e80*/  FADD.FTZ R5, R159, R6 ;  /* 0x000000069f057221 */ /* 0x008fe20000010000 */
[----:B------:R-:W-:Y:S01]  /*5e90*/  F2FP.F16.F32.PACK_AB R155, R13, R12 ;  /* 0x0000000c0d9b723e */ /* 0x000fe200000000ff */
[----:B------:R-:W-:Y:S01]  /*5ea0*/  FMUL.FTZ R30, R30, R9 ;  /* 0x000000091e1e7220 */ /* 0x000fe20000410000 */
[----:B------:R-:W-:Y:S01]  /*5eb0*/  F2FP.F16.F32.PACK_AB R156, R178, R177 ;  /* 0x000000b1b29c723e */ /* 0x000fe200000000ff */
[-C--:B------:R-:W-:Y:S01]  /*5ec0*/  FMUL.FTZ R31, R31, R9.reuse ;  /* 0x000000091f1f7220 */ /* 0x080fe20000410000 */
[-C--:B------:R-:W-:Y:S01]  /*5ed0*/  FMUL.FTZ R34, R34, R9.reuse ;  /* 0x0000000922227220 */ /* 0x080fe20000410000 */
[----:B------:R-:W-:Y:S01]  /*5ee0*/  FMUL.FTZ R35, R35, R9 ;  /* 0x0000000923237220 */ /* 0x000fe20000410000 */
[----:B------:R-:W3:Y:S01]  /*5ef0*/  MUFU.EX2 R161, R161 ;  /* 0x000000a100a17308 */ /* 0x000ee20000000800 */
[C---:B0-----:R-:W-:Y:S01]  /*5f00*/  FADD.FTZ R152, R160.reuse, R153 ;  /* 0x00000099a0987221 */ /* 0x041fe20000010000 */
[----:B------:R-:W-:Y:S01]  /*5f10*/  F2FP.F16.F32.PACK_AB R160, R160, R157 ;  /* 0x0000009da0a0723e */ /* 0x000fe200000000ff */
[-C--:B------:R-:W-:Y:S01]  /*5f20*/  FMUL.FTZ R38, R38, R9.reuse ;  /* 0x0000000926267220 */ /* 0x080fe20000410000 */
[----:B------:R-:W-:Y:S01]  /*5f30*/  F2FP.F16.F32.PACK_AB R157, R179, R172 ;  /* 0x000000acb39d723e */ /* 0x000fe200000000ff */
[-C--:B------:R-:W-:Y:S01]  /*5f40*/  FMUL.FTZ R39, R39, R9.reuse ;  /* 0x0000000927277220 */ /* 0x080fe20000410000 */
[-C--:B------:R-:W-:Y:S01]  /*5f50*/  FMUL.FTZ R42, R42, R9.reuse ;  /* 0x000000092a2a7220 */ /* 0x080fe20000410000 */
[----:B------:R-:W-:Y:S01]  /*5f60*/  FMUL.FTZ R43, R43, R9 ;  /* 0x000000092b2b7220 */ /* 0x000fe20000410000 */
[----:B------:R-:W0:Y:S01]  /*5f70*/  MUFU.EX2 R163, R163 ;  /* 0x000000a300a37308 */ /* 0x000e220000000800 */
[C---:B--2---:R-:W-:Y:S01]  /*5f80*/  FADD.FTZ R6, R206.reuse, R5 ;  /* 0x00000005ce067221 */ /* 0x044fe20000010000 */
[----:B------:R-:W-:Y:S01]  /*5f90*/  F2FP.F16.F32.PACK_AB R159, R206, R159 ;  /* 0x0000009fce9f723e */ /* 0x000fe200000000ff */
[-C--:B------:R-:W-:Y:S01]  /*5fa0*/  FMUL.FTZ R46, R46, R9.reuse ;  /* 0x000000092e2e7220 */ /* 0x080fe20000410000 */
[-C--:B------:R-:W-:Y:S01]  /*5fb0*/  FMUL.FTZ R47, R47, R9.reuse ;  /* 0x000000092f2f7220 */ /* 0x080fe20000410000 */
[-C--:B------:R-:W-:Y:S01]  /*5fc0*/  FMUL.FTZ R50, R50, R9.reuse ;  /* 0x0000000932327220 */ /* 0x080fe20000410000 */
[-C--:B------:R-:W-:Y:S01]  /*5fd0*/  FMUL.FTZ R51, R51, R9.reuse ;  /* 0x0000000933337220 */ /* 0x080fe20000410000 */
[----:B------:R-:W-:Y:S01]  /*5fe0*/  FMUL.FTZ R54, R54, R9 ;  /* 0x0000000936367220 */ /* 0x000fe20000410000 */
[----:B------:R-:W2:Y:S01]  /*5ff0*/  MUFU.EX2 R164, R164 ;  /* 0x000000a400a47308 */ /* 0x000ea20000000800 */
[----:B---3--:R-:W-:Y:S01]  /*6000*/  FADD.FTZ R153, R161, R152 ;  /* 0x00000098a1997221 */ /* 0x008fe20000010000 */
[----:B------:R-:W-:Y:S01]  /*6010*/  F2FP.F16.F32.PACK_AB R152, R176, R15 ;  /* 0x0000000fb098723e */ /* 0x000fe200000000ff */
        /* <DEDUP_REMOVED lines=15> */
[----:B------:R-:W-:Y:S01]  /*6110*/  F2FP.F16.F32.PACK_AB R153, R11, R10 ;  /* 0x0000000a0b99723e */ /* 0x000fe200000000ff */
[----:B------:R-:W-:Y:S01]  /*6120*/  BAR.SYNC.DEFER_BLOCKING 0xf, 0x100 ;  /* 0x03c4000000007b1d */ /* 0x000fe20000010000 */
[-C--:B------:R-:W-:Y:S01]  /*6130*/  FMUL.FTZ R78, R78, R9.reuse ;  /* 0x000000094e4e7220 */ /* 0x080fe20000410000 */
[-C--:B------:R-:W-:Y:S01]  /*6140*/  FMUL.FTZ R79, R79, R9.reuse ;  /* 0x000000094f4f7220 */ /* 0x080fe20000410000 */
[-C--:B------:R-:W-:Y:S01]  /*6150*/  FMUL.FTZ R82, R82, R9.reuse ;  /* 0x0000000952527220 */ /* 0x080fe20000410000 */
[-C--:B------:R-:W-:Y:S01]  /*6160*/  FMUL.FTZ R83, R83, R9.reuse ;  /* 0x0000000953537220 */ /* 0x080fe20000410000 */
[-C--:B------:R-:W-:Y:S01]  /*6170*/  FMUL.FTZ R86, R86, R9.reuse ;  /* 0x0000000956567220 */ /* 0x080fe20000410000 */
[----:B------:R-:W2:Y:S01]  /*6180*/  MUFU.EX2 R170, R170 ;  /* 0x000000aa00aa7308 */ /* 0x000ea20000000800 */
        /* <DEDUP_REMOVED lines=17> */
[----:B------:R2:W-:Y:S01]  /*62a0*/  STSM.16.M88.4 [R19+0x26800], R152 ;  /* 0x0268009813007844 */ /* 0x0005e20000000200 */
[-C--:B------:R-:W-:Y:S01]  /*62b0*/  FMUL.FTZ R111, R111, R9.reuse ;  /* 0x000000096f6f7220 */ /* 0x080fe20000410000 */
[-C--:B------:R-:W-:Y:S01]  /*62c0*/  FMUL.FTZ R114, R114, R9.reuse ;  /* 0x0000000972727220 */ /* 0x080fe20000410000 */
[-C--:B------:R-:W-:Y:S01]  /*62d0*/  FMUL.FTZ R115, R115, R9.reuse ;  /* 0x0000000973737220 */ /* 0x080fe20000410000 */
[----:B------:R2:W-:Y:S01]  /*62e0*/  STSM.16.M88.4 [R184], R156 ;  /* 0x0000009cb8007844 */ /* 0x0005e20000000200 */
[-C--:B------:R-:W-:Y:S01]  /*62f0*/  FMUL.FTZ R118, R118, R9.reuse ;  /* 0x0000000976767220 */ /* 0x080fe20000410000 */
[----:B------:R-:W4:Y:S01]  /*6300*/  MUFU.EX2 R171, R171 ;  /* 0x000000ab00ab7308 */ /* 0x000f220000000800 */
        /* <DEDUP_REMOVED lines=15> */
[----:B------:R0:W5:Y:S01]  /*6400*/  MUFU.EX2 R167, R162 ;  /* 0x000000a200a77308 */ /* 0x0001620000000800 */
[----:B----4-:R-:W-:Y:S01]  /*6410*/  FADD.FTZ R15, R171, R6 ;  /* 0x00000006ab0f7221 */ /* 0x010fe20000010000 */
[-C--:B------:R-:W-:Y:S01]  /*6420*/  FMUL.FTZ R143, R143, R9.reuse ;  /* 0x000000098f8f7220 */ /* 0x080fe20000410000 */
[-C--:B------:R-:W-:Y:S01]  /*6430*/  FMUL.FTZ R146, R146, R9.reuse ;  /* 0x0000000992927220 */ /* 0x080fe20000410000 */
[-C--:B------:R-:W-:Y:S01]  /*6440*/  FMUL.FTZ R147, R147, R9.reuse ;  /* 0x0000000993937220 */ /* 0x080fe20000410000 */
[-C--:B------:R-:W-:Y:S01]  /*6450*/  FMUL.FTZ R150, R150, R9.reuse ;  /* 0x0000000996967220 */ /* 0x080fe20000410000 */
[----:B------:R-:W-:-:S02]  /*6460*/  FMUL.FTZ R151, R151, R9 ;  /* 0x0000000997977220 */ /* 0x000fc40000410000 */
[----:B------:R-:W4:Y:S01]  /*6470*/  MUFU.EX2 R169, R169 ;  /* 0x000000a900a97308 */ /* 0x000f220000000800 */
[----:B---3--:R-:W-:Y:S01]  /*6480*/  FADD.FTZ R6, R174, R15 ;  /* 0x0000000fae067221 */ /* 0x008fe20000010000 */
[----:B0-----:R-:W-:Y:S02]  /*6490*/  F2FP.F16.F32.PACK_AB R162, R164, R161 ;  /* 0x000000a1a4a2723e */ /* 0x001fe400000000ff */
[----:B------:R-:W-:Y:S02]  /*64a0*/  F2FP.F16.F32.PACK_AB R161, R208, R163 ;  /* 0x000000a3d0a1723e */ /* 0x000fe400000000ff */
[----:B------:R-:W-:Y:S02]  /*64b0*/  F2FP.F16.F32.PACK_AB R164, R182, R165 ;  /* 0x000000a5b6a4723e */ /* 0x000fe400000000ff */
[----:B------:R-:W0:Y:S01]  /*64c0*/  MUFU.EX2 R168, R168 ;  /* 0x000000a800a87308 */ /* 0x000e220000000800 */
[----:B-----5:R-:W-:Y:S01]  /*64d0*/  FADD.FTZ R11, R167, R6 ;  /* 0x00000006a70b7221 */ /* 0x020fe20000010000 */
[----:B------:R-:W-:-:S02]  /*64e0*/  F2FP.F16.F32.PACK_AB R163, R181, R170 ;  /* 0x000000aab5a3723e */ /* 0x000fc400000000ff */
[----:B------:R-:W-:-:S03]  /*64f0*/  F2FP.F16.F32.PACK_AB R165, R174, R171 ;  /* 0x000000abaea5723e */ /* 0x000fc600000000ff */
[----:B------:R2:W-:Y:S01]  /*6500*/  STSM.16.M88.4 [R22], R160 ;  /* 0x000000a016007844 */ /* 0x0005e20000000200 */
[----:B------:R-:W3:Y:S01]  /*6510*/  MUFU.EX2 R14, R175 ;  /* 0x000000af000e7308 */ /* 0x000ee20000000800 */
[----:B----4-:R-:W-:Y:S01]  /*6520*/  FADD.FTZ R5, R169, R20 ;  /* 0x00000014a9057221 */ /* 0x010fe20000010000 */
[----:B0-----:R-:W-:-:S03]  /*6530*/  F2FP.F16.F32.PACK_AB R166, R168, R169 ;  /* 0x000000a9a8a6723e */ /* 0x001fc600000000ff */
[----:B------:R-:W-:Y:S01]  /*6540*/  FADD.FTZ R5, R168, R5 ;  /* 0x00000005a8057221 */ /* 0x000fe20000010000 */
[C---:B---3--:R-:W-:Y:S01]  /*6550*/  F2FP.F16.F32.PACK_AB R167, R14.reuse, R167 ;  /* 0x000000a70ea7723e */ /* 0x048fe200000000ff */
[----:B------:R-:W-:-:S04]  /*6560*/  FADD.FTZ R6, R14, R11 ;  /* 0x0000000b0e067221 */ /* 0x000fc80000010000 */
[----:B------:R2:W-:Y:S01]  /*6570*/  STSM.16.M88.4 [R23], R164 ;  /* 0x000000a417007844 */ /* 0x0005e20000000200 */
[----:B------:R-:W-:Y:S05]  /*6580*/  @!P0 BRA `(.L_x_3621) ;  /* 0x0000000000048947 */ /* 0x000fea0003800000 */
[----:B------:R-:W-:Y:S01]  /*6590*/  BPT.TRAP 0x1 ;  /* 0x000000040000795c */ /* 0x000fe20000300000 */
.L_x_3621:
[----:B------:R0:W3:Y:S01]  /*65a0*/  SYNCS.PHASECHK.TRANS64.TRYWAIT P3, [UR23+0x28c50], R8 ;  /* 0x028c5008ff0075a7 */ /* 0x0000e20008060157 */
[----:B------:R-:W-:Y:S05]  /*65b0*/  @!P0 BRA `(.L_x_3622) ;  /* 0x0000000000048947 */ /* 0x000fea0003800000 */
[----:B------:R-:W-:Y:S01]  /*65c0*/  BPT.TRAP 0x1 ;  /* 0x000000040000795c */ /* 0x000fe20000300000 */
.L_x_3622:
[----:B---3--:R-:W-:Y:S05]  /*65d0*/  @P3 BRA `(.L_x_3623) ;  /* 0x0000000000083947 */ /* 0x008fea0003800000 */
[----:B------:R-:W3:Y:S02]  /*65e0*/  SYNCS.PHASECHK.TRANS64.TRYWAIT P3, [UR23+0x28c50], R8 ;  /* 0x028c5008ff0075a7 */ /* 0x000ee40008060157 */
[----:B---3--:R-:W-:Y:S05]  /*65f0*/  @!P3 BRA `(.L_x_3624) ;  /* 0x000000ac0000b947 */ /* 0x008fea0003800000 */
.L_x_3623:
[----:B------:R-:W-:Y:S01]  /*6600*/  ULEA UR10, UR39, UR49, 0xc ;  /* 0x00000031270a7291 */ /* 0x000fe2000f8e603f */
[----:B------:R-:W-:Y:S01]  /*6610*/  WARPGROUP.ARRIVE ;  /* 0x00000000000079c5 */ /* 0x000fe20000000000 */
[----:B------:R-:W-:Y:S01]  /*6620*/  UMOV UR7, 0x40000040 ;  /* 0x4000004000077882 */ /* 0x000fe20000000000 */
[----:B---3--:R-:W-:Y:S01]  /*6630*/  @!P1 VIADD R173, R173, 0x28c60 ;  /* 0x00028c60adad9836 */ /* 0x008fe20000000000 */
        /* <DEDUP_REMOVED lines=30> */
[----:B---3--:R-:W3:Y:S02]  /*6820*/  FENCE.VIEW.ASYNC.S ;  /* 0x00000000000073c6 */ /* 0x008ee40000000000 */
[----:B---3--:R-:W-:Y:S01]  /*6830*/  NOP ;  /* 0x0000000000007918 */ /* 0x008fe20000000000 */
[----:B------:R-:W-:Y:S06]  /*6840*/  BAR.ARV 0xe, 0x100 ;  /* 0x0384000000007b1d */ /* 0x000fec0000002000 */
[----:B------:R3:W-:Y:S01]  /*6850*/  @!P1 SYNCS.ARRIVE.TRANS64.RED.A1T0 RZ, [R173+URZ], RZ ;  /* 0x000000ffadff99a7 */ /* 0x0007e2000810043f */
[----:B------:R-:W-:Y:S05]  /*6860*/  @P2 BRA `(.L_x_3625) ;  /* 0xffffffe000d42947 */ /* 0x000fea000383ffff */
.L_x_3616:
[----:B------:R-:W4:Y:S01]  /*6870*/  SHFL.BFLY PT, R0, R5, 0x2, 0x1f ;  /* 0x0c401f0005007f89 */ /* 0x000f2200000e0000 */
[----:B------:R-:W-:Y:S01]  /*6880*/  IMAD.MOV R10, RZ, RZ, -R18 ;  /* 0x000000ffff0a7224 */ /* 0x000fe200078e0a12 */
[----:B------:R-:W-:Y:S01]  /*6890*/  UIADD3 UR37, UR37, 0x1, URZ ;  /* 0x0000000125257890 */ /* 0x000fe2000fffe03f */
[----:B------:R-:W-:Y:S01]  /*68a0*/  IMAD.U32 R13, RZ, RZ, UR39 ;  /* 0x00000027ff0d7e24 */ /* 0x000fe2000f8e00ff */
[----:B------:R-:W5:Y:S01]  /*68b0*/  SHFL.BFLY PT, R9, R6, 0x2, 0x1f ;  /* 0x0c401f0006097f89 */ /* 0x000f6200000e0000 */
[----:B------:R-:W-:Y:S01]  /*68c0*/  UIADD3 UR39, UR39, 0x1, URZ ;  /* 0x0000000127277890 */ /* 0x000fe2000fffe03f */
[----:B------:R-:W-:Y:S08]  /*68d0*/  BAR.ARV 0x8, 0x100 ;  /* 0x0204000000007b1d */ /* 0x000ff00000002000 */
[----:B------:R-:W-:Y:S01]  /*68e0*/  BAR.SYNC.DEFER_BLOCKING 0xf, 0x100 ;  /* 0x03c4000000007b1d */ /* 0x000fe20000010000 */
[----:B------:R-:W-:Y:S01]  /*68f0*/  ISETP.NE.AND P0, PT, R17, R10, PT ;  /* 0x0000000a1100720c */ /* 0x000fe20003f05270 */
[----:B------:R-:W-:Y:S01]  /*6900*/  UISETP.NE.AND UP0, UPT, UR39, 0x2, UPT ;  /* 0x000000022700788c */ /* 0x000fe2000bf05270 */
[----:B------:R-:W-:-:S03]  /*6910*/  IMAD.MOV.U32 R20, RZ, RZ, -0x800000 ;  /* 0xff800000ff147424 */ /* 0x000fc600078e00ff */
[----:B------:R-:W-:Y:S01]  /*6920*/  USEL UR4, URZ, 0x1, UP0 ;  /* 0x000000013f047887 */ /* 0x000fe20008000000 */
[----:B----4-:R-:W-:Y:S01]  /*6930*/  FADD.FTZ R0, R0, R5 ;  /* 0x0000000500007221 */ /* 0x010fe20000010000 */
[----:B------:R-:W-:Y:S01]  /*6940*/  IMAD.MOV.U32 R5, RZ, RZ, RZ ;  /* 0x000000ffff057224 */ /* 0x000fe200078e00ff */
[----:B------:R-:W-:Y:S01]  /*6950*/  USEL UR39, UR39, URZ, UP0 ;  /* 0x0000003f27277287 */ /* 0x000fe20008000000 */
[----:B-----5:R-:W-:Y:S02]  /*6960*/  FADD.FTZ R9, R9, R6 ;  /* 0x0000000609097221 */ /* 0x020fe40000010000 */
[----:B-1----:R-:W1:Y:S01]  /*6970*/  SHFL.BFLY PT, R7, R0, 0x1, 0x1f ;  /* 0x0c201f0000077f89 */ /* 0x002e6200000e0000 */
[----:B------:R-:W-:-:S03]  /*6980*/  ULOP3.LUT UR38, UR38, UR4, URZ, 0x3c, !UPT ;  /* 0x0000000426267292 */ /* 0x000fc6000f8e3c3f */
[----:B0-----:R-:W0:Y:S01]  /*6990*/  SHFL.BFLY PT, R8, R9, 0x1, 0x1f ;  /* 0x0c201f0009087f89 */ /* 0x001e2200000e0000 */
[----:B-1----:R-:W-:Y:S01]  /*69a0*/  FADD.FTZ R11, R0, R7 ;  /* 0x00000007000b7221 */ /* 0x002fe20000010000 */
[----:B------:R-:W-:Y:S02]  /*69b0*/  IMAD.MOV.U32 R7, RZ, RZ, RZ ;  /* 0x000000ffff077224 */ /* 0x000fe400078e00ff */
[----:B------:R-:W-:Y:S02]  /*69c0*/  @!P0 IMAD R0, R13, 0x40, R16 ;  /* 0x000000400d008824 */ /* 0x000fe400078e0210 */
[----:B0-----:R-:W-:Y:S01]  /*69d0*/  FADD.FTZ R15, R9, R8 ;  /* 0x00000008090f7221 */ /* 0x001fe20000010000 */
[----:B------:R-:W-:Y:S01]  /*69e0*/  FSETP.NE.FTZ.AND P1, PT, R11, RZ, PT ;  /* 0x000000ff0b00720b */ /* 0x000fe20003f35000 */
[----:B------:R-:W-:Y:S01]  /*69f0*/  IMAD.U32 R9, RZ, RZ, UR20 ;  /* 0x00000014ff097e24 */ /* 0x000fe2000f8e00ff */
[----:B------:R-:W-:Y:S01]  /*6a00*/  @!P0 LEA R6, R0, UR42, 0x2 ;  /* 0x0000002a00068c11 */ /* 0x000fe2000f8e10ff */
[----:B------:R-:W-:Y:S01]  /*6a10*/  IMAD.MOV.U32 R0, RZ, RZ, -0x800000 ;  /* 0xff800000ff007424 */ /* 0x000fe200078e00ff */
[----:B------:R-:W-:-:S09]  /*6a20*/  FSETP.NE.FTZ.AND P2, PT, R15, RZ, PT ;  /* 0x000000ff0f00720b */ /* 0x000fd20003f55000 */
[----:B------:R-:W0:Y:S08]  /*6a30*/  @P1 MUFU.RCP R7, R11 ;  /* 0x0000000b00071308 */ /* 0x000e300000001000 */
[----:B------:R-:W1:Y:S01]  /*6a40*/  @P2 MUFU.RCP R5, R15 ;  /* 0x0000000f00052308 */ /* 0x000e620000001000 */
[-C--:B0-----:R-:W-:Y:S01]  /*6a50*/  FMUL.FTZ R172, R24, R7.reuse ;  /* 0x0000000718ac7220 */ /* 0x081fe20000410000 */
        /* <DEDUP_REMOVED lines=64> */
[----:B------:R2:W4:Y:S01]  /*6e60*/  @P1 MUFU.LG2 R25, R11 ;  /* 0x0000000b00191308 */ /* 0x0005220000000c00 */
[----:B------:R-:W-:-:S02]  /*6e70*/  IMAD.U32 R28, RZ, RZ, UR20 ;  /* 0x00000014ff1c7e24 */ /* 0x000fc4000f8e00ff */
[-C--:B-1----:R-:W-:Y:S01]  /*6e80*/  FMUL.FTZ R13, R42, R5.reuse ;  /* 0x000000052a0d7220 */ /* 0x082fe20000410000 */
[----:B------:R1:W-:Y:S01]  /*6e90*/  @!P0 STS [R6+0x28820], R5 ;  /* 0x0288200506008388 */ /* 0x0003e20000000800 */
[----:B------:R-:W-:Y:S01]  /*6ea0*/  PLOP3.LUT P0, PT, PT, PT, PT, 0x8, 0x0 ;  /* 0x000000000000781c */ /* 0x000fe20003f0e170 */
[----:B------:R-:W-:Y:S01]  /*6eb0*/  @P2 FMUL.FTZ R28, R28, 0.69314718246459960938 ;  /* 0x3f3172181c1c2820 */ /* 0x000fe20000410000 */
[-C--:B------:R-:W-:Y:S01]  /*6ec0*/  FMUL.FTZ R27, R27, R5.reuse ;  /* 0x000000051b1b7220 */ /* 0x080fe20000410000 */
[-C--:B------:R-:W-:Y:S01]  /*6ed0*/  FMUL.FTZ R31, R31, R5.reuse ;  /* 0x000000051f1f7220 */ /* 0x080fe20000410000 */
[-C--:B------:R-:W-:Y:S01]  /*6ee0*/  FMUL.FTZ R34, R34, R5.reuse ;  /* 0x0000000522227220 */ /* 0x080fe20000410000 */
[----:B0-----:R0:W5:Y:S01]  /*6ef0*/  @P2 MUFU.LG2 R7, R15 ;  /* 0x0000000f00072308 */ /* 0x0011620000000c00 */
[-C--:B--2---:R-:W-:Y:S01]  /*6f00*/  FMUL.FTZ R11, R30, R5.reuse ;  /* 0x000000051e0b7220 */ /* 0x084fe20000410000 */
[-C--:B------:R-:W-:Y:S01]  /*6f10*/  FMUL.FTZ R35, R35, R5.reuse ;  /* 0x0000000523237220 */ /* 0x080fe20000410000 */
[-C--:B------:R-:W-:Y:S01]  /*6f20*/  FMUL.FTZ R38, R38, R5.reuse ;  /* 0x0000000526267220 */ /* 0x080fe20000410000 */
[----:B-1----:R-:W-:Y:S01]  /*6f30*/  @P1 FMUL.FTZ R6, R9, 0.69314718246459960938 ;  /* 0x3f31721809061820 */ /* 0x002fe20000410000 */
[-C--:B------:R-:W-:Y:S01]  /*6f40*/  FMUL.FTZ R9, R26, R5.reuse ;  /* 0x000000051a097220 */ /* 0x080fe20000410000 */
[-C--:B------:R-:W-:Y:S01]  /*6f50*/  FMUL.FTZ R39, R39, R5.reuse ;  /* 0x0000000527277220 */ /* 0x080fe20000410000 */
[-C--:B------:R-:W-:Y:S01]  /*6f60*/  FMUL.FTZ R43, R43, R5.reuse ;  /* 0x000000052b2b7220 */ /* 0x080fe20000410000 */
[----:B----4-:R-:W-:Y:S01]  /*6f70*/  @P1 FMUL.FTZ R25, R25, 0.69314718246459960938 ;  /* 0x3f31721819191820 */ /* 0x010fe20000410000 */
        /* <DEDUP_REMOVED lines=8> */
[----:B-----5:R-:W-:Y:S01]  /*7000*/  @P2 FMUL.FTZ R7, R7, 0.69314718246459960938 ;  /* 0x3f31721807072820 */ /* 0x020fe20000410000 */
        /* <DEDUP_REMOVED lines=49> */
.L_x_3597:
[----:B------:R-:W0:Y:S08]  /*7320*/  S2UR UR4, SR_CgaCtaId ;  /* 0x00000000000479c3 */ /* 0x000e300000008800 */
[----:B------:R-:W-:Y:S06]  /*7330*/  BAR.SYNC.DEFER_BLOCKING 0x5, 0x180 ;  /* 0x0146000000007b1d */ /* 0x000fec0000010000 */
[----:B------:R-:W-:Y:S01]  /*7340*/  UMOV UR42, 0x400 ;  /* 0x00000400002a7882 */ /* 0x000fe20000000000 */
[----:B------:R-:W-:Y:S01]  /*7350*/  BSSY B0, `(.L_x_3626) ;  /* 0x00002f8000007945 */ /* 0x000fe20003800000 */
[----:B0-----:R-:W-:-:S09]  /*7360*/  ULEA UR42, UR4, UR42, 0x18 ;  /* 0x0000002a042a7291 */ /* 0x001fd2000f8ec03f */
[----:B------:R-:W0:Y:S02]  /*7370*/  LDS.128 R4, [UR42+0x28cd0] ;  /* 0x028cd02aff047984 */ /* 0x000e240008000c00 */
[----:B0-----:R-:W-:Y:S02]  /*7380*/  R2UR UR5, R5 ;  /* 0x00000000050572ca */ /* 0x001fe400000e0000 */
[----:B------:R-:W-:Y:S01]  /*7390*/  R2UR UR6, R6 ;  /* 0x00000000060672ca */ /* 0x000fe200000e0000 */
[----:B------:R-:W-:Y:S06]  /*73a0*/  BAR.ARV 0x4, 0x180 ;  /* 0x0106000000007b1d */ /* 0x000fec0000002000 */
[----:B------:R-:W-:Y:S08]  /*73b0*/  @P0 BRA `(.L_x_3627) ;  /* 0x0000002000300947 */ /* 0x000ff00003800000 */
[----:B------:R-:W0:Y:S08]  /*73c0*/  S2UR UR4, SR_SWINHI ;  /* 0x00000000000479c3 */ /* 0x000e300000002f00 */
[----:B------:R-:W-:Y:S01]  /*73d0*/  BAR.SYNC.DEFER_BLOCKING 0x1, 0x100 ;  /* 0x0044000000007b1d */ /* 0x000fe20000010000 */
        /* <DEDUP_REMOVED lines=10> */
[----:B------:R-:W-:Y:S01]  /*7480*/  F2FP.F16.F32.PACK_AB R56, R57, R56 ;  /* 0x000000383938723e */ /* 0x000fe200000000ff */
[----:B------:R-:W-:Y:S01]  /*7490*/  UMOV UR8, UR42 ;  /* 0x0000002a00087c82 */ /* 0x000fe20008000000 */
[----:B0-----:R-:W-:Y:S01]  /*74a0*/  UMOV UR9, UR4 ;  /* 0x0000000400097c82 */ /* 0x001fe20008000000 */
[----:B------:R-:W-:Y:S01]  /*74b0*/  F2FP.F16.F32.PACK_AB R50, R53, R52 ;  /* 0x000000343532723e */ /* 0x000fe200000000ff */
[----:B------:R-:W-:Y:S01]  /*74c0*/  IMAD.U32 R174, RZ, RZ, UR8 ;  /* 0x00000008ffae7e24 */ /* 0x000fe2000f8e00ff */
[----:B------:R-:W-:Y:S01]  /*74d0*/  F2FP.F16.F32.PACK_AB R51, R55, R54 ;  /* 0x000000363733723e */ /* 0x000fe200000000ff */
[----:B------:R-:W-:Y:S01]  /*74e0*/  IMAD.U32 R175, RZ, RZ, UR9 ;  /* 0x00000009ffaf7e24 */ /* 0x000fe2000f8e00ff */
[----:B------:R-:W-:Y:S01]  /*74f0*/  F2FP.F16.F32.PACK_AB R57, R59, R58 ;  /* 0x0000003a3b39723e */ /* 0x000fe200000000ff */
[----:B------:R-:W-:Y:S01]  /*7500*/  ULDC.64 UR8, c[0x0][0xc00] ;  /* 0x0003000000087ab9 */ /* 0x000fe20000000a00 */
[----:B------:R-:W-:Y:S01]  /*7510*/  F2FP.F16.F32.PACK_AB R64, R65, R64 ;  /* 0x000000404140723e */ /* 0x000fe200000000ff */
[----:B------:R-:W-:Y:S01]  /*7520*/  IMAD.WIDE R126, R196, 0x2, R174 ;  /* 0x00000002c47e7825 */ /* 0x000fe200078e02ae */
[----:B------:R-:W-:Y:S01]  /*7530*/  F2FP.F16.F32.PACK_AB R58, R61, R60 ;  /* 0x0000003c3d3a723e */ /* 0x000fe200000000ff */
[----:B------:R-:W-:Y:S01]  /*7540*/  UISETP.NE.U32.AND UP0, UPT, UR8, URZ, UPT ;  /* 0x0000003f0800728c */ /* 0x000fe2000bf05070 */
[----:B------:R-:W-:-:S02]  /*7550*/  F2FP.F16.F32.PACK_AB R59, R63, R62 ;  /* 0x0000003e3f3b723e */ /* 0x000fc400000000ff */
[C---:B---3--:R-:W-:Y:S01]  /*7560*/  IADD3 R173, P1, R126.reuse, 0x20, RZ ;  /* 0x000000207ead7810 */ /* 0x048fe20007f3e0ff */
[----:B------:R-:W-:Y:S01]  /*7570*/  UISETP.NE.AND.EX UP0, UPT, UR9, URZ, UPT, UP0 ;  /* 0x0000003f0900728c */ /* 0x000fe2000bf05300 */
[C---:B------:R-:W-:Y:S02]  /*7580*/  LOP3.LUT R5, R126.reuse, 0x380, RZ, 0xc0, !PT ;  /* 0x000003807e057812 */ /* 0x040fe400078ec0ff */
[C---:B------:R-:W-:Y:S01]  /*7590*/  IADD3 R177, P0, R126.reuse, 0x40, RZ ;  /* 0x000000407eb17810 */ /* 0x040fe20007f1e0ff */
[--C-:B------:R-:W-:Y:S01]  /*75a0*/  IMAD.X R29, RZ, RZ, R127.reuse, P1 ;  /* 0x000000ffff1d7224 */ /* 0x100fe200008e067f */
[C---:B------:R-:W-:Y:S01]  /*75b0*/  IADD3 R179, P4, R126.reuse, 0x60, RZ ;  /* 0x000000607eb37810 */ /* 0x040fe20007f9e0ff */
[----:B------:R-:W-:Y:S01]  /*75c0*/  ULDC.64 UR8, c[0x0][0xc00] ;  /* 0x0003000000087ab9 */ /* 0x000fe20000000a00 */
[C---:B------:R-:W-:Y:S01]  /*75d0*/  IADD3 R181, P3, R126.reuse, 0x2000, RZ ;  /* 0x000020007eb57810 */ /* 0x040fe20007f7e0ff */
[--C-:B------:R-:W-:Y:S01]  /*75e0*/  IMAD.X R33, RZ, RZ, R127.reuse, P0 ;  /* 0x000000ffff217224 */ /* 0x100fe200000e067f */
        /* <DEDUP_REMOVED lines=8> */
[----:B------:R-:W-:Y:S01]  /*7670*/  SHF.R.U64 R5, R5, 0x3, RZ ;  /* 0x0000000305057819 */ /* 0x000fe200000012ff */
[--C-:B------:R-:W-:Y:S01]  /*7680*/  IMAD.X R99, RZ, RZ, R127.reuse, P2 ;  /* 0x000000ffff637224 */ /* 0x100fe200010e067f */
[----:B------:R-:W-:Y:S01]  /*7690*/  LOP3.LUT R28, R173, 0x380, RZ, 0xc0, !PT ;  /* 0x00000380ad1c7812 */ /* 0x000fe200078ec0ff */
[----:B------:R-:W-:Y:S01]  /*76a0*/  IMAD.X R103, RZ, RZ, R127, P1 ;  /* 0x000000ffff677224 */ /* 0x000fe200008e067f */
[----:B------:R-:W-:Y:S01]  /*76b0*/  LOP3.LUT R32, R177, 0x380, RZ, 0xc0, !PT ;  /* 0x00000380b1207812 */ /* 0x000fe200078ec0ff */
[----:B------:R-:W-:Y:S01]  /*76c0*/  UIMAD.WIDE UR8, UR43, 0x4, UR8 ;  /* 0x000000042b0878a5 */ /* 0x000fe2000f8e0208 */
[----:B------:R-:W-:-:S02]  /*76d0*/  LOP3.LUT R36, R179, 0x380, RZ, 0xc0, !PT ;  /* 0x00000380b3247812 */ /* 0x000fc400078ec0ff */
[C---:B------:R-:W-:Y:S02]  /*76e0*/  IADD3 R106, P0, R126.reuse, 0x4020, RZ ;  /* 0x000040207e6a7810 */ /* 0x040fe40007f1e0ff */
[C---:B------:R-:W-:Y:S02]  /*76f0*/  IADD3 R110, P4, R126.reuse, 0x4040, RZ ;  /* 0x000040407e6e7810 */ /* 0x040fe40007f9e0ff */
        /* <DEDUP_REMOVED lines=12> */
[----:B------:R-:W-:Y:S01]  /*77c0*/  LOP3.LUT R40, R181, 0x380, RZ, 0xc0, !PT ;  /* 0x00000380b5287812 */ /* 0x000fe200078ec0ff */
[----:B------:R-:W-:Y:S01]  /*77d0*/  IMAD.X R25, RZ, RZ, R127, P1 ;  /* 0x000000ffff197224 */ /* 0x000fe200008e067f */
[----:B------:R-:W-:-:S02]  /*77e0*/  SHF.R.U64 R28, R28, 0x3, RZ ;  /* 0x000000031c1c7819 */ /* 0x000fc400000012ff */
[----:B------:R-:W-:Y:S02]  /*77f0*/  SHF.R.U64 R32, R32, 0x3, RZ ;  /* 0x0000000320207819 */ /* 0x000fe400000012ff */
[----:B------:R-:W-:Y:S02]  /*7800*/  SHF.R.U64 R36, R36, 0x3, RZ ;  /* 0x0000000324247819 */ /* 0x000fe400000012ff */
[----:B------:R-:W-:Y:S02]  /*7810*/  LOP3.LUT R90, R183, 0x380, RZ, 0xc0, !PT ;  /* 0x00000380b75a7812 */ /* 0x000fe400078ec0ff */
[----:B------:R-:W-:Y:S02]  /*7820*/  LOP3.LUT R94, R205, 0x380, RZ, 0xc0, !PT ;  /* 0x00000380cd5e7812 */ /* 0x000fe400078ec0ff */
[----:B------:R-:W-:Y:S02]  /*7830*/  SHF.R.U64 R40, R40, 0x3, RZ ;  /* 0x0000000328287819 */ /* 0x000fe400000012ff */
[----:B------:R-:W-:-:S02]  /*7840*/  LOP3.LUT R98, R207, 0x380, RZ, 0xc0, !PT ;  /* 0x00000380cf627812 */ /* 0x000fc400078ec0ff */
[----:B------:R-:W-:Y:S02]  /*7850*/  MOV R126, R126 ;  /* 0x0000007e007e7202 */ /* 0x000fe40000000f00 */
[----:B------:R-:W-:Y:S02]  /*7860*/  LOP3.LUT R28, R28, R173, RZ, 0x3c, !PT ;  /* 0x000000ad1c1c7212 */ /* 0x000fe400078e3cff */
[----:B------:R-:W-:Y:S01]  /*7870*/  LOP3.LUT R102, R209, 0x380, RZ, 0xc0, !PT ;  /* 0x00000380d1667812 */ /* 0x000fe200078ec0ff */
[----:B------:R0:W-:Y:S01]  /*7880*/  STSM.16.M88.4 [R126], R8 ;  /* 0x000000087e007844 */ /* 0x0001e20000000200 */
[----:B------:R-:W-:Y:S02]  /*7890*/  LOP3.LUT R32, R32, R177, RZ, 0x3c, !PT ;  /* 0x000000b120207212 */ /* 0x000fe400078e3cff */
[----:B------:R-:W-:Y:S02]  /*78a0*/  LOP3.LUT R36, R36, R179, RZ, 0x3c, !PT ;  /* 0x000000b324247212 */ /* 0x000fe400078e3cff */
[----:B------:R-:W-:-:S02]  /*78b0*/  SHF.R.U64 R90, R90, 0x3, RZ ;  /* 0x000000035a5a7819 */ /* 0x000fc400000012ff */
[----:B------:R-:W-:Y:S02]  /*78c0*/  LOP3.LUT R173, R106, 0x380, RZ, 0xc0, !PT ;  /* 0x000003806aad7812 */ /* 0x000fe400078ec0ff */
[----:B------:R-:W-:Y:S02]  /*78d0*/  LOP3.LUT R27, R3, 0x380, RZ, 0xc0, !PT ;  /* 0x00000380031b7812 */ /* 0x000fe400078ec0ff */
[----:B------:R-:W-:Y:S02]  /*78e0*/  SHF.R.U64 R94, R94, 0x3, RZ ;  /* 0x000000035e5e7819 */ /* 0x000fe400000012ff */
[----:B------:R-:W-:Y:S02]  /*78f0*/  LOP3.LUT R177, R110, 0x380, RZ, 0xc0, !PT ;  /* 0x000003806eb17812 */ /* 0x000fe400078ec0ff */
[----:B------:R-:W-:Y:S02]  /*7900*/  LOP3.LUT R179, R114, 0x380, RZ, 0xc0, !PT ;  /* 0x0000038072b37812 */ /* 0x000fe400078ec0ff */
[----:B------:R-:W-:-:S02]  /*7910*/  LOP3.LUT R127, R6, 0x380, RZ, 0xc0, !PT ;  /* 0x00000380067f7812 */ /* 0x000fc400078ec0ff */
[----:B------:R-:W-:Y:S02]  /*7920*/  LOP3.LUT R40, R40, R181, RZ, 0x3c, !PT ;  /* 0x000000b528287212 */ /* 0x000fe400078e3cff */
[----:B------:R-:W-:Y:S02]  /*7930*/  SHF.R.U64 R98, R98, 0x3, RZ ;  /* 0x0000000362627819 */ /* 0x000fe400000012ff */
[----:B------:R-:W-:Y:S02]  /*7940*/  SHF.R.U64 R102, R102, 0x3, RZ ;  /* 0x0000000366667819 */ /* 0x000fe400000012ff */
[----:B------:R-:W-:Y:S02]  /*7950*/  LOP3.LUT R181, R118, 0x380, RZ, 0xc0, !PT ;  /* 0x0000038076b57812 */ /* 0x000fe400078ec0ff */
[----:B------:R-:W-:Y:S02]  /*7960*/  LOP3.LUT R122, R4, 0x380, RZ, 0xc0, !PT ;  /* 0x00000380047a7812 */ /* 0x000fe400078ec0ff */
[----:B------:R-:W-:-:S02]  /*7970*/  LOP3.LUT R90, R90, R183, RZ, 0x3c, !PT ;  /* 0x000000b75a5a7212 */ /* 0x000fc400078e3cff */
[----:B------:R-:W-:Y:S02]  /*7980*/  SHF.R.U64 R173, R173, 0x3, RZ ;  /* 0x00000003adad7819 */ /* 0x000fe400000012ff */
[----:B------:R-:W-:Y:S02]  /*7990*/  SHF.R.U64 R24, R27, 0x3, RZ ;  /* 0x000000031b187819 */ /* 0x000fe400000012ff */
[----:B------:R-:W-:Y:S02]  /*79a0*/  MOV R31, R28 ;  /* 0x0000001c001f7202 */ /* 0x000fe40000000f00 */
[----:B0-----:R-:W-:Y:S02]  /*79b0*/  F2FP.F16.F32.PACK_AB R8, R160, R169 ;  /* 0x000000a9a008723e */ /* 0x001fe400000000ff */
[----:B------:R-:W-:Y:S02]  /*79c0*/  F2FP.F16.F32.PACK_AB R9, R35, R34 ;  /* 0x000000222309723e */ /* 0x000fe400000000ff */
[----:B------:R-:W-:-:S02]  /*79d0*/  F2FP.F16.F32.PACK_AB R10, R153, R162 ;  /* 0x000000a2990a723e */ /* 0x000fc400000000ff */
[----:B------:R-:W-:Y:S02]  /*79e0*/  F2FP.F16.F32.PACK_AB R11, R39, R38 ;  /* 0x00000026270b723e */ /* 0x000fe400000000ff */
[----:B------:R-:W-:Y:S02]  /*79f0*/  LOP3.LUT R94, R94, R205, RZ, 0x3c, !PT ;  /* 0x000000cd5e5e7212 */ /* 0x000fe400078e3cff */
[----:B------:R-:W-:Y:S01]  /*7a00*/  SHF.R.U64 R177, R177, 0x3, RZ ;  /* 0x00000003b1b17819 */ /* 0x000fe200000012ff */
[----:B------:R-:W-:Y:S01]  /*7a10*/  STSM.16.M88.4 [R31], R8 ;  /* 0x000000081f007844 */ /* 0x000fe20000000200 */
[----:B------:R-:W-:Y:S02]  /*7a20*/  SHF.R.U64 R179, R179, 0x3, RZ ;  /* 0x00000003b3b37819 */ /* 0x000fe400000012ff */
[----:B------:R-:W-:Y:S02]  /*7a30*/  SHF.R.U64 R127, R127, 0x3, RZ ;  /* 0x000000037f7f7819 */ /* 0x000fe400000012ff */
[----:B------:R-:W-:-:S02]  /*7a40*/  MOV R32, R32 ;  /* 0x0000002000207202 */ /* 0x000fc40000000f00 */
[----:B------:R-:W-:Y:S02]  /*7a50*/  LOP3.LUT R98, R98, R207, RZ, 0x3c, !PT ;  /* 0x000000cf62627212 */ /* 0x000fe400078e3cff */
[----:B------:R-:W-:Y:S01]  /*7a60*/  MOV R36, R36 ;  /* 0x0000002400247202 */ /* 0x000fe20000000f00 */
[----:B------:R-:W-:Y:S01]  /*7a70*/  STSM.16.M88.4 [R32], R12 ;  /* 0x0000000c20007844 */ /* 0x000fe20000000200 */
[----:B------:R-:W-:Y:S02]  /*7a80*/  LOP3.LUT R102, R102, R209, RZ, 0x3c, !PT ;  /* 0x000000d166667212 */ /* 0x000fe400078e3cff */
[----:B------:R-:W-:Y:S01]  /*7a90*/  SHF.R.U64 R181, R181, 0x3, RZ ;  /* 0x00000003b5b57819 */ /* 0x000fe200000012ff */
[----:B------:R-:W-:Y:S01]  /*7aa0*/  STSM.16.M88.4 [R36], R48 ;  /* 0x0000003024007844 */ /* 0x000fe20000000200 */
[----:B------:R-:W-:Y:S02]  /*7ab0*/  SHF.R.U64 R27, R122, 0x3, RZ ;  /* 0x000000037a1b7819 */ /* 0x000fe400000012ff */
[----:B------:R-:W-:-:S02]  /*7ac0*/  MOV R40, R40 ;  /* 0x0000002800287202 */ /* 0x000fc40000000f00 */
[----:B------:R-:W-:Y:S02]  /*7ad0*/  F2FP.F16.F32.PACK_AB R65, R67, R66 ;  /* 0x000000424341723e */ /* 0x000fe400000000ff */
[----:B------:R-:W-:Y:S01]  /*7ae0*/  F2FP.F16.F32.PACK_AB R72, R73, R72 ;  /* 0x000000484948723e */ /* 0x000fe200000000ff */
[----:B------:R-:W-:Y:S01]  /*7af0*/  STSM.16.M88.4 [R40], R56 ;  /* 0x0000003828007844 */ /* 0x000fe20000000200 */
[----:B------:R-:W-:Y:S02]  /*7b00*/  LOP3.LUT R106, R173, R106, RZ, 0x3c, !PT ;  /* 0x0000006aad6a7212 */ /* 0x000fe400078e3cff */
[----:B------:R-:W-:Y:S02]  /*7b10*/  LOP3.LUT R122, R24, R3, RZ, 0x3c, !PT ;  /* 0x00000003187a7212 */ /* 0x000fe400078e3cff */
[----:B------:R-:W-:Y:S02]  /*7b20*/  MOV R29, R90 ;  /* 0x0000005a001d7202 */ /* 0x000fe40000000f00 */
[----:B------:R-:W-:-:S02]  /*7b30*/  F2FP.F16.F32.PACK_AB R66, R69, R68 ;  /* 0x000000444542723e */ /* 0x000fc400000000ff */
[----:B------:R-:W-:Y:S02]  /*7b40*/  F2FP.F16.F32.PACK_AB R67, R71, R70 ;  /* 0x000000464743723e */ /* 0x000fe400000000ff */
[----:B------:R-:W-:Y:S02]  /*7b50*/  F2FP.F16.F32.PACK_AB R73, R75, R74 ;  /* 0x0000004a4b49723e */ /* 0x000fe400000000ff */
[----:B------:R-:W-:Y:S01]  /*7b60*/  F2FP.F16.F32.PACK_AB R80, R81, R80 ;  /* 0x000000505150723e */ /* 0x000fe200000000ff */
[----:B------:R-:W-:Y:S01]  /*7b70*/  STSM.16.M88.4 [R29], R64 ;  /* 0x000000401d007844 */ /* 0x000fe20000000200 */
[----:B------:R-:W-:Y:S02]  /*7b80*/  LOP3.LUT R110, R177, R110, RZ, 0x3c, !PT ;  /* 0x0000006eb16e7212 */ /* 0x000fe400078e3cff */
[----:B------:R-:W-:Y:S02]  /*7b90*/  LOP3.LUT R114, R179, R114, RZ, 0x3c, !PT ;  /* 0x00000072b3727212 */ /* 0x000fe400078e3cff */
[----:B------:R-:W-:-:S02]  /*7ba0*/  LOP3.LUT R24, R127, R6, RZ, 0x3c, !PT ;  /* 0x000000067f187212 */ /* 0x000fc400078e3cff */
[----:B------:R-:W-:Y:S02]  /*7bb0*/  MOV R94, R94 ;  /* 0x0000005e005e7202 */ /* 0x000fe40000000f00 */
[----:B------:R-:W-:Y:S02]  /*7bc0*/  F2FP.F16.F32.PACK_AB R74, R77, R76 ;  /* 0x0000004c4d4a723e */ /* 0x000fe400000000ff */
[----:B------:R-:W-:Y:S02]  /*7bd0*/  F2FP.F16.F32.PACK_AB R75, R79, R78 ;  /* 0x0000004e4f4b723e */ /* 0x000fe400000000ff */
[----:B------:R-:W-:Y:S02]  /*7be0*/  F2FP.F16.F32.PACK_AB R81, R83, R82 ;  /* 0x000000525351723e */ /* 0x000fe400000000ff */
[----:B------:R-:W-:Y:S01]  /*7bf0*/  MOV R6, R98 ;  /* 0x0000006200067202 */ /* 0x000fe20000000f00 */
[----:B------:R-:W-:Y:S01]  /*7c00*/  STSM.16.M88.4 [R94], R72 ;  /* 0x000000485e007844 */ /* 0x000fe20000000200 */
[----:B------:R-:W-:-:S02]  /*7c10*/  F2FP.F16.F32.PACK_AB R82, R85, R84 ;  /* 0x000000545552723e */ /* 0x000fc400000000ff */
[----:B------:R-:W-:Y:S02]  /*7c20*/  F2FP.F16.F32.PACK_AB R83, R87, R86 ;  /* 0x000000565753723e */ /* 0x000fe400000000ff */
[----:B------:R-:W-:Y:S02]  /*7c30*/  F2FP.F16.F32.PACK_AB R88, R89, R88 ;  /* 0x000000585958723e */ /* 0x000fe400000000ff */
[----:B------:R-:W-:Y:S01]  /*7c40*/  LOP3.LUT R118, R181, R118, RZ, 0x3c, !PT ;  /* 0x00000076b5767212 */ /* 0x000fe200078e3cff */
[----:B------:R-:W-:Y:S01]  /*7c50*/  STSM.16.M88.4 [R6], R80 ;  /* 0x0000005006007844 */ /* 0x000fe20000000200 */
[----:B------:R-:W-:Y:S02]  /*7c60*/  MOV R102, R102 ;  /* 0x0000006600667202 */ /* 0x000fe40000000f00 */
[----:B------:R-:W-:Y:S02]  /*7c70*/  F2FP.F16.F32.PACK_AB R89, R26, R21 ;  /* 0x000000151a59723e */ /* 0x000fe400000000ff */
[----:B------:R-:W-:-:S02]  /*7c80*/  F2FP.F16.F32.PACK_AB R90, R93, R92 ;  /* 0x0000005c5d5a723e */ /* 0x000fc400000000ff */
[----:B------:R-:W-:Y:S02]  /*7c90*/  F2FP.F16.F32.PACK_AB R91, R42, R30 ;  /* 0x0000001e2a5b723e */ /* 0x000fe400000000ff */
[----:B------:R-:W-:Y:S02]  /*7ca0*/  F2FP.F16.F32.PACK_AB R96, R97, R96 ;  /* 0x000000606160723e */ /* 0x000fe400000000ff */
[----:B------:R-:W-:Y:S01]  /*7cb0*/  MOV R106, R106 ;  /* 0x0000006a006a7202 */ /* 0x000fe20000000f00 */
[----:B------:R-:W-:Y:S01]  /*7cc0*/  STSM.16.M88.4 [R102], R88 ;  /* 0x0000005866007844 */ /* 0x000fe20000000200 */
[----:B------:R-:W-:Y:S02]  /*7cd0*/  F2FP.F16.F32.PACK_AB R97, R46, R44 ;  /* 0x0000002c2e61723e */ /* 0x000fe400000000ff */
[----:B------:R-:W-:Y:S02]  /*7ce0*/  F2FP.F16.F32.PACK_AB R98, R101, R100 ;  /* 0x000000646562723e */ /* 0x000fe400000000ff */
[----:B------:R-:W-:-:S02]  /*7cf0*/  F2FP.F16.F32.PACK_AB R99, R156, R155 ;  /* 0x0000009b9c63723e */ /* 0x000fc400000000ff */
[----:B------:R-:W-:Y:S02]  /*7d00*/  F2FP.F16.F32.PACK_AB R157, R158, R157 ;  /* 0x0000009d9e9d723e */ /* 0x000fe400000000ff */
[----:B------:R-:W-:Y:S01]  /*7d10*/  LOP3.LUT R4, R27, R4, RZ, 0x3c, !PT ;  /* 0x000000041b047212 */ /* 0x000fe200078e3cff */
[----:B------:R-:W-:Y:S01]  /*7d20*/  STSM.16.M88.4 [R106], R96 ;  /* 0x000000606a007844 */ /* 0x000fe20000000200 */
[----:B------:R-:W-:Y:S02]  /*7d30*/  MOV R110, R110 ;  /* 0x0000006e006e7202 */ /* 0x000fe40000000f00 */
        /* <DEDUP_REMOVED lines=11> */
[----:B------:R-:W-:Y:S01]  /*7df0*/  F2FP.F16.F32.PACK_AB R128, R129, R128 ;  /* 0x000000808180723e */ /* 0x000fe200000000ff */
[----:B------:R0:W-:Y:S01]  /*7e00*/  STSM.16.M88.4 [R3], R112 ;  /* 0x0000007003007844 */ /* 0x0001e20000000200 */
[----:B------:R-:W-:Y:S02]  /*7e10*/  MOV R118, R118 ;  /* 0x0000007600767202 */ /* 0x000fe40000000f00 */
[----:B------:R-:W-:Y:S02]  /*7e20*/  F2FP.F16.F32.PACK_AB R121, R168, R167 ;  /* 0x000000a7a879723e */ /* 0x000fe400000000ff */
[----:B------:R-:W-:Y:S02]  /*7e30*/  F2FP.F16.F32.PACK_AB R122, R125, R124 ;  /* 0x0000007c7d7a723e */ /* 0x000fe400000000ff */
[----:B------:R-:W-:-:S02]  /*7e40*/  F2FP.F16.F32.PACK_AB R123, R171, R170 ;  /* 0x000000aaab7b723e */ /* 0x000fc400000000ff */
[----:B------:R-:W-:Y:S02]  /*7e50*/  F2FP.F16.F32.PACK_AB R129, R131, R130 ;  /* 0x000000828381723e */ /* 0x000fe400000000ff */
[----:B------:R-:W-:Y:S01]  /*7e60*/  F2FP.F16.F32.PACK_AB R136, R137, R136 ;  /* 0x000000888988723e */ /* 0x000fe200000000ff */
[----:B------:R-:W-:Y:S01]  /*7e70*/  STSM.16.M88.4 [R118], R120 ;  /* 0x0000007876007844 */ /* 0x000fe20000000200 */
[----:B------:R-:W-:Y:S02]  /*7e80*/  F2FP.F16.F32.PACK_AB R130, R133, R132 ;  /* 0x000000848582723e */ /* 0x000fe400000000ff */
[----:B------:R-:W-:Y:S02]  /*7e90*/  F2FP.F16.F32.PACK_AB R131, R135, R134 ;  /* 0x000000868783723e */ /* 0x000fe400000000ff */
[----:B------:R-:W-:Y:S02]  /*7ea0*/  F2FP.F16.F32.PACK_AB R137, R139, R138 ;  /* 0x0000008a8b89723e */ /* 0x000fe400000000ff */
[----:B------:R-:W-:Y:S01]  /*7eb0*/  F2FP.F16.F32.PACK_AB R144, R145, R144 ;  /* 0x000000909190723e */ /* 0x000fe200000000ff */
[----:B------:R-:W-:Y:S01]  /*7ec0*/  STSM.16.M88.4 [R28], R128 ;  /* 0x000000801c007844 */ /* 0x000fe20000000200 */
[----:B------:R-:W-:Y:S01]  /*7ed0*/  MOV R27, R4 ;  /* 0x00000004001b7202 */ /* 0x000fe20000000f00 */
[----:B------:R-:W-:Y:S01]  /*7ee0*/  IMAD.U32 R4, RZ, RZ, UR8 ;  /* 0x00000008ff047e24 */ /* 0x000fe2000f8e00ff */
[----:B------:R-:W-:Y:S01]  /*7ef0*/  F2FP.F16.F32.PACK_AB R138, R141, R140 ;  /* 0x0000008c8d8a723e */ /* 0x000fe200000000ff */
[----:B------:R-:W-:Y:S01]  /*7f00*/  IMAD.U32 R5, RZ, RZ, UR9 ;  /* 0x00000009ff057e24 */ /* 0x000fe2000f8e00ff */
[----:B------:R-:W-:Y:S01]  /*7f10*/  F2FP.F16.F32.PACK_AB R139, R143, R142 ;  /* 0x0000008e8f8b723e */ /* 0x000fe200000000ff */
[----:B------:R-:W-:Y:S01]  /*7f20*/  ULDC.64 UR8, c[0x0][0xc08] ;  /* 0x0003020000087ab9 */ /* 0x000fe20000000a00 */
[----:B------:R-:W-:-:S02]  /*7f30*/  F2FP.F16.F32.PACK_AB R145, R147, R146 ;  /* 0x000000929391723e */ /* 0x000fc400000000ff */
[----:B------:R-:W-:Y:S01]  /*7f40*/  MOV R24, R24 ;  /* 0x0000001800187202 */ /* 0x000fe20000000f00 */
[----:B------:R-:W-:Y:S01]  /*7f50*/  STSM.16.M88.4 [R27], R136 ;  /* 0x000000881b007844 */ /* 0x000fe20000000200 */
[----:B------:R-:W-:Y:S02]  /*7f60*/  F2FP.F16.F32.PACK_AB R146, R149, R148 ;  /* 0x000000949592723e */ /* 0x000fe400000000ff */
[----:B------:R-:W-:Y:S01]  /*7f70*/  F2FP.F16.F32.PACK_AB R147, R151, R150 ;  /* 0x000000969793723e */ /* 0x000fe200000000ff */
[----:B------:R-:W-:Y:S01]  /*7f80*/  UISETP.NE.U32.AND UP1, UPT, UR8, URZ, UPT ;  /* 0x0000003f0800728c */ /* 0x000fe2000bf25070 */
[----:B------:R-:W-:-:S03]  /*7f90*/  PLOP3.LUT P0, PT, PT, PT, UP0, 0x80, 0x0 ;  /* 0x000000000000781c */ /* 0x000fc60003f0f008 */
[----:B------:R1:W-:Y:S01]  /*7fa0*/  STSM.16.M88.4 [R24], R144 ;  /* 0x0000009018007844 */ /* 0x0003e20000000200 */
[----:B------:R-:W-:Y:S01]  /*7fb0*/  BAR.SYNC.DEFER_BLOCKING 0x1, 0x100 ;  /* 0x0044000000007b1d */ /* 0x000fe20000010000 */
[----:B------:R-:W-:Y:S01]  /*7fc0*/  UISETP.NE.AND.EX UP1, UPT, UR9, URZ, UPT, UP1 ;  /* 0x0000003f0900728c */ /* 0x000fe2000bf25310 */
[----:B0-----:R-:W-:-:S05]  /*7fd0*/  IMAD R3, R191, 0x40, R2 ;  /* 0x00000040bf037824 */ /* 0x001fca00078e0202 */
[----:B------:R-:W-:-:S05]  /*7fe0*/  PLOP3.LUT P6, PT, PT, PT, UP1, 0x80, 0x0 ;  /* 0x000000000000781c */ /* 0x000fca0003fcf018 */
[----:B------:R-:W-:-:S04]  /*7ff0*/  @UP1 ULEA UR8, UP2, UR43, UR8, 0x2 ;  /* 0x000000082b081291 */ /* 0x000fc8000f84103f */
[----:B------:R-:W-:Y:S01]  /*8000*/  @UP1 ULEA.HI.X UR9, UR43, UR9, UR44, 0x2, UP2 ;  /* 0x000000092b091291 */ /* 0x000fe200090f142c */
[----:B------:R-:W-:Y:S01]  /*8010*/  IMAD.WIDE R174, R3, 0x2, R174 ;  /* 0x0000000203ae7825 */ /* 0x000fe200078e02ae */
[----:B------:R-:W-:-:S03]  /*8020*/  ULDC UR4, c[0x0][0xa88] ;  /* 0x0002a20000047ab9 */ /* 0x000fc60000000800 */
[----:B------:R-:W-:Y:S01]  /*8030*/  IMAD.U32 R3, RZ, RZ, UR4 ;  /* 0x00000004ff037e24 */ /* 0x000fe2000f8e00ff */
[----:B------:R-:W2:Y:S01]  /*8040*/  @P0 LDG.E R6, desc[UR40][R4.64] ;  /* 0x0000002804060981 */ /* 0x000ea2000c1e1900 */
[----:B------:R-:W-:Y:S01]  /*8050*/  IMAD.U32 R10, RZ, RZ, UR8 ;  /* 0x00000008ff0a7e24 */ /* 0x000fe2000f8e00ff */
[C---:B------:R-:W-:Y:S01]  /*8060*/  IADD3 R13, P2, R174.reuse, 0x1000, RZ ;  /* 0x00001000ae0d7810 */ /* 0x040fe20007f5e0ff */
[----:B------:R-:W-:Y:S01]  /*8070*/  IMAD.U32 R11, RZ, RZ, UR9 ;  /* 0x00000009ff0b7e24 */ /* 0x000fe2000f8e00ff */
[C---:B------:R-:W-:Y:S02]  /*8080*/  IADD3 R25, P1, R174.reuse, 0x2000, RZ ;  /* 0x00002000ae197810 */ /* 0x040fe40007f3e0ff */
[----:B------:R-:W-:Y:S02]  /*8090*/  P2R R8, PR, RZ, 0x4 ;  /* 0x00000004ff087803 */ /* 0x000fe40000000000 */
[----:B------:R0:W5:Y:S01]  /*80a0*/  @P6 LDG.E R3, desc[UR40][R10.64] ;  /* 0x000000280a036981 */ /* 0x000162000c1e1900 */
[----:B------:R-:W-:-:S02]  /*80b0*/  IADD3 R29, P2, R174, 0x3000, RZ ;  /* 0x00003000ae1d7810 */ /* 0x000fc40007f5e0ff */
[C---:B------:R-:W-:Y:S02]  /*80c0*/  IADD3 R33, P3, R174.reuse, 0x4000, RZ ;  /* 0x00004000ae217810 */ /* 0x040fe40007f7e0ff */
[C---:B------:R-:W-:Y:S02]  /*80d0*/  IADD3 R37, P4, R174.reuse, 0x5000, RZ ;  /* 0x00005000ae257810 */ /* 0x040fe40007f9e0ff */
[----:B------:R-:W-:Y:S02]  /*80e0*/  IADD3 R41, P5, R174, 0x6000, RZ ;  /* 0x00006000ae297810 */ /* 0x000fe40007fbe0ff */
[----:B------:R-:W-:Y:S02]  /*80f0*/  LOP3.LUT R12, R13, 0x380, RZ, 0xc0, !PT ;  /* 0x000003800d0c7812 */ /* 0x000fe400078ec0ff */
[----:B-1----:R-:W-:Y:S02]  /*8100*/  LOP3.LUT R24, R25, 0x380, RZ, 0xc0, !PT ;  /* 0x0000038019187812 */ /* 0x002fe400078ec0ff */
[----:B------:R-:W-:-:S02]  /*8110*/  LOP3.LUT R28, R29, 0x380, RZ, 0xc0, !PT ;  /* 0x000003801d1c7812 */ /* 0x000fc400078ec0ff */
[----:B------:R-:W-:Y:S02]  /*8120*/  LOP3.LUT R32, R33, 0x380, RZ, 0xc0, !PT ;  /* 0x0000038021207812 */ /* 0x000fe400078ec0ff */
[----:B------:R-:W-:Y:S02]  /*8130*/  LOP3.LUT R36, R37, 0x380, RZ, 0xc0, !PT ;  /* 0x0000038025247812 */ /* 0x000fe400078ec0ff */
[----:B------:R-:W-:Y:S01]  /*8140*/  LOP3.LUT R40, R41, 0x380, RZ, 0xc0, !PT ;  /* 0x0000038029287812 */ /* 0x000fe200078ec0ff */
[----:B------:R-:W-:Y:S01]  /*8150*/  UMOV UR4, URZ ;  /* 0x0000003f00047c82 */ /* 0x000fe20008000000 */
[----:B------:R-:W-:Y:S02]  /*8160*/  SHF.R.U64 R12, R12, 0x3, RZ ;  /* 0x000000030c0c7819 */ /* 0x000fe400000012ff */
[----:B------:R-:W-:Y:S02]  /*8170*/  SHF.R.U64 R24, R24, 0x3, RZ ;  /* 0x0000000318187819 */ /* 0x000fe400000012ff */
[----:B------:R-:W-:-:S02]  /*8180*/  SHF.R.U64 R28, R28, 0x3, RZ ;  /* 0x000000031c1c7819 */ /* 0x000fc400000012ff */
[----:B------:R-:W-:Y:S02]  /*8190*/  SHF.R.U64 R32, R32, 0x3, RZ ;  /* 0x0000000320207819 */ /* 0x000fe400000012ff */
[----:B------:R-:W-:Y:S02]  /*81a0*/  SHF.R.U64 R36, R36, 0x3, RZ ;  /* 0x0000000324247819 */ /* 0x000fe400000012ff */
[----:B------:R-:W-:Y:S02]  /*81b0*/  SHF.R.U64 R40, R40, 0x3, RZ ;  /* 0x0000000328287819 */ /* 0x000fe400000012ff */
[----:B------:R-:W-:Y:S02]  /*81c0*/  LOP3.LUT R12, R12, R13, RZ, 0x3c, !PT ;  /* 0x0000000d0c0c7212 */ /* 0x000fe400078e3cff */
[----:B------:R-:W-:Y:S02]  /*81d0*/  LOP3.LUT R24, R24, R25, RZ, 0x3c, !PT ;  /* 0x0000001918187212 */ /* 0x000fe400078e3cff */
[----:B------:R-:W-:-:S02]  /*81e0*/  LOP3.LUT R28, R28, R29, RZ, 0x3c, !PT ;  /* 0x0000001d1c1c7212 */ /* 0x000fc400078e3cff */
[----:B------:R-:W-:Y:S02]  /*81f0*/  LOP3.LUT R32, R32, R33, RZ, 0x3c, !PT ;  /* 0x0000002120207212 */ /* 0x000fe400078e3cff */
[----:B------:R-:W-:Y:S02]  /*8200*/  LOP3.LUT R36, R36, R37, RZ, 0x3c, !PT ;  /* 0x0000002524247212 */ /* 0x000fe400078e3cff */
[----:B------:R-:W-:Y:S02]  /*8210*/  LOP3.LUT R40, R40, R41, RZ, 0x3c, !PT ;  /* 0x0000002928287212 */ /* 0x000fe400078e3cff */
[----:B--2---:R-:W-:Y:S01]  /*8220*/  @P0 R2UR UR4, R6 ;  /* 0x00000000060402ca */ /* 0x004fe200000e0000 */
[----:B0-----:R-:W-:-:S14]  /*8230*/  @P6 BRA `(.L_x_3628) ;  /* 0x0000000000106947 */ /* 0x001fdc0003800000 */
[----:B------:R-:W-:Y:S05]  /*8240*/  @!P0 BRA `(.L_x_3628) ;  /* 0x00000000000c8947 */ /* 0x000fea0003800000 */
[----:B------:R-:W2:Y:S04]  /*8250*/  LDG.E R6, desc[UR40][R4.64] ;  /* 0x0000002804067981 */ /* 0x000ea8000c1e1900 */
[----:B-----5:R-:W2:Y:S02]  /*8260*/  LDG.E R3, desc[UR40][R4.64+0x4] ;  /* 0x0000042804037981 */ /* 0x020ea4000c1e1900 */
[----:B--2---:R-:W-:-:S07]  /*8270*/  IMAD.IADD R3, R3, 0x1, -R6 ;  /* 0x0000000103037824 */ /* 0x004fce00078e0a06 */
.L_x_3628:
[----:B------:R-:W0:Y:S01]  /*8280*/  SHFL.IDX PT, R4, R192, RZ, 0x1f ;  /* 0x00001fffc0047589 */ /* 0x000e2200000e0000 */
[----:B------:R-:W-:Y:S01]  /*8290*/  ISETP.NE.AND P6, PT, R8, RZ, PT ;  /* 0x000000ff0800720c */ /* 0x000fe20003fc5270 */
[--C-:B------:R-:W-:Y:S01]  /*82a0*/  IMAD.X R25, RZ, RZ, R175.reuse, P1 ;  /* 0x000000ffff197224 */ /* 0x100fe200008e06af */
[C---:B------:R-:W-:Y:S01]  /*82b0*/  IADD3 R45, P0, R174.reuse, 0x7000, RZ ;  /* 0x00007000ae2d7810 */ /* 0x040fe20007f1e0ff */
[--C-:B------:R-:W-:Y:S01]  /*82c0*/  IMAD.X R29, RZ, RZ, R175.reuse, P2 ;  /* 0x000000ffff1d7224 */ /* 0x100fe200010e06af */
[C---:B------:R-:W-:Y:S01]  /*82d0*/  IADD3 R53, P1, R174.reuse, 0x9000, RZ ;  /* 0x00009000ae357810 */ /* 0x040fe20007f3e0ff */
[--C-:B------:R-:W-:Y:S01]  /*82e0*/  IMAD.X R13, RZ, RZ, R175.reuse, P6 ;  /* 0x000000ffff0d7224 */ /* 0x100fe200030e06af */
[----:B------:R-:W-:Y:S01]  /*82f0*/  IADD3 R49, P6, R174, 0x8000, RZ ;  /* 0x00008000ae317810 */ /* 0x000fe20007fde0ff */
[--C-:B------:R-:W-:Y:S01]  /*8300*/  IMAD.X R33, RZ, RZ, R175.reuse, P3 ;  /* 0x000000ffff217224 */ /* 0x100fe200018e06af */
[----:B------:R-:W-:Y:S01]  /*8310*/  LOP3.LUT R44, R45, 0x380, RZ, 0xc0, !PT ;  /* 0x000003802d2c7812 */ /* 0x000fe200078ec0ff */
[--C-:B------:R-:W-:Y:S01]  /*8320*/  IMAD.X R37, RZ, RZ, R175.reuse, P4 ;  /* 0x000000ffff257224 */ /* 0x100fe200020e06af */
[----:B------:R-:W-:Y:S01]  /*8330*/  LOP3.LUT R48, R49, 0x380, RZ, 0xc0, !PT ;  /* 0x0000038031307812 */ /* 0x000fe200078ec0ff */
[--C-:B------:R-:W-:Y:S01]  /*8340*/  IMAD.X R41, RZ, RZ, R175.reuse, P5 ;  /* 0x000000ffff297224 */ /* 0x100fe200028e06af */
[----:B------:R-:W-:Y:S01]  /*8350*/  LOP3.LUT R52, R53, 0x380, RZ, 0xc0, !PT ;  /* 0x0000038035347812 */ /* 0x000fe200078ec0ff */
[----:B------:R-:W-:Y:S01]  /*8360*/  USHF.R.S32.HI UR14, URZ, 0x1f, UR4 ;  /* 0x0000001f3f0e7899 */ /* 0x000fe20008011404 */
[----:B------:R-:W-:Y:S01]  /*8370*/  SHF.R.U64 R48, R48, 0x3, RZ ;  /* 0x0000000330307819 */ /* 0x000fe200000012ff */
[----:B------:R-:W-:Y:S01]  /*8380*/  USHF.R.S32.HI UR15, URZ, 0x1f, UR46 ;  /* 0x0000001f3f0f7899 */ /* 0x000fe2000801142e */
[----:B------:R-:W-:Y:S01]  /*8390*/  SHF.R.U64 R44, R44, 0x3, RZ ;  /* 0x000000032c2c7819 */ /* 0x000fe200000012ff */
[----:B------:R-:W-:Y:S01]  /*83a0*/  USEL UR43, UR43, URZ, !UP0 ;  /* 0x0000003f2b2b7287 */ /* 0x000fe2000c000000 */
[----:B------:R-:W-:Y:S01]  /*83b0*/  SHF.R.U64 R52, R52, 0x3, RZ ;  /* 0x0000000334347819 */ /* 0x000fe200000012ff */
[----:B------:R-:W-:Y:S01]  /*83c0*/  USEL UR44, UR44, URZ, !UP0 ;  /* 0x0000003f2c2c7287 */ /* 0x000fe2000c000000 */
[----:B------:R-:W-:Y:S01]  /*83d0*/  LOP3.LUT R48, R48, R49, RZ, 0x3c, !PT ;  /* 0x0000003130307212 */ /* 0x000fe200078e3cff */
[--C-:B------:R-:W-:Y:S01]  /*83e0*/  IMAD.X R49, RZ, RZ, R175.reuse, P6 ;  /* 0x000000ffff317224 */ /* 0x100fe200030e06af */
[----:B------:R-:W-:Y:S01]  /*83f0*/  LOP3.LUT R44, R44, R45, RZ, 0x3c, !PT ;  /* 0x0000002d2c2c7212 */ /* 0x000fe200078e3cff */
[----:B------:R-:W-:Y:S01]  /*8400*/  IMAD.X R45, RZ, RZ, R175, P0 ;  /* 0x000000ffff2d7224 */ /* 0x000fe200000e06af */
[----:B0-----:R-:W-:-:S02]  /*8410*/  ISETP.NE.AND P6, PT, R4, RZ, PT ;  /* 0x000000ff0400720c */ /* 0x001fc40003fc5270 */
[----:B------:R-:W-:Y:S01]  /*8420*/  LOP3.LUT R52, R52, R53, RZ, 0x3c, !PT ;  /* 0x0000003534347212 */ /* 0x000fe200078e3cff */
[----:B------:R-:W-:Y:S01]  /*8430*/  IMAD.X R53, RZ, RZ, R175, P1 ;  /* 0x000000ffff357224 */ /* 0x000fe200008e06af */
[C---:B------:R-:W-:Y:S02]  /*8440*/  IADD3 R61, P2, R174.reuse, 0xa000, RZ ;  /* 0x0000a000ae3d7810 */ /* 0x040fe40007f5e0ff */
[C---:B------:R-:W-:Y:S02]  /*8450*/  IADD3 R57, P3, R174.reuse, 0xb000, RZ ;  /* 0x0000b000ae397810 */ /* 0x040fe40007f7e0ff */
[C---:B------:R-:W-:Y:S02]  /*8460*/  IADD3 R69, P4, R174.reuse, 0xc000, RZ ;  /* 0x0000c000ae457810 */ /* 0x040fe40007f9e0ff */
[C---:B------:R-:W-:Y:S02]  /*8470*/  IADD3 R65, P5, R174.reuse, 0xd000, RZ ;  /* 0x0000d000ae417810 */ /* 0x040fe40007fbe0ff */
[----:B------:R-:W-:-:S02]  /*8480*/  IADD3 R77, P0, R174, 0xe000, RZ ;  /* 0x0000e000ae4d7810 */ /* 0x000fc40007f1e0ff */
[----:B------:R-:W-:Y:S02]  /*8490*/  IADD3 R5, P1, R174, 0xf000, RZ ;  /* 0x0000f000ae057810 */ /* 0x000fe40007f3e0ff */
[----:B------:R-:W-:Y:S02]  /*84a0*/  LOP3.LUT R60, R61, 0x380, RZ, 0xc0, !PT ;  /* 0x000003803d3c7812 */ /* 0x000fe400078ec0ff */
[----:B------:R-:W-:Y:S01]  /*84b0*/  LOP3.LUT R56, R57, 0x380, RZ, 0xc0, !PT ;  /* 0x0000038039387812 */ /* 0x000fe200078ec0ff */
[----:B------:R-:W-:Y:S01]  /*84c0*/  IMAD.X R73, RZ, RZ, R175, P1 ;  /* 0x000000ffff497224 */ /* 0x000fe200008e06af */
[----:B------:R-:W-:Y:S02]  /*84d0*/  LOP3.LUT R68, R69, 0x380, RZ, 0xc0, !PT ;  /* 0x0000038045447812 */ /* 0x000fe400078ec0ff */
[----:B------:R-:W-:Y:S02]  /*84e0*/  LOP3.LUT R64, R65, 0x380, RZ, 0xc0, !PT ;  /* 0x0000038041407812 */ /* 0x000fe400078ec0ff */
[----:B------:R-:W-:-:S02]  /*84f0*/  LOP3.LUT R76, R77, 0x380, RZ, 0xc0, !PT ;  /* 0x000003804d4c7812 */ /* 0x000fc400078ec0ff */
[----:B------:R-:W-:Y:S02]  /*8500*/  LOP3.LUT R9, R174, 0x380, RZ, 0xc0, !PT ;  /* 0x00000380ae097812 */ /* 0x000fe400078ec0ff */
[----:B------:R-:W-:Y:S02]  /*8510*/  LOP3.LUT R4, R5, 0x380, RZ, 0xc0, !PT ;  /* 0x0000038005047812 */ /* 0x000fe400078ec0ff */
[----:B------:R-:W-:Y:S02]  /*8520*/  SHF.R.U64 R60, R60, 0x3, RZ ;  /* 0x000000033c3c7819 */ /* 0x000fe400000012ff */
[----:B------:R-:W-:Y:S02]  /*8530*/  SHF.R.U64 R56, R56, 0x3, RZ ;  /* 0x0000000338387819 */ /* 0x000fe400000012ff */
[----:B------:R-:W-:Y:S02]  /*8540*/  SHF.R.U64 R68, R68, 0x3, RZ ;  /* 0x0000000344447819 */ /* 0x000fe400000012ff */
[----:B------:R-:W-:-:S02]  /*8550*/  SHF.R.U64 R64, R64, 0x3, RZ ;  /* 0x0000000340407819 */ /* 0x000fc400000012ff */
[----:B------:R-:W-:Y:S02]  /*8560*/  SHF.R.U64 R76, R76, 0x3, RZ ;  /* 0x000000034c4c7819 */ /* 0x000fe400000012ff */
[----:B------:R-:W-:Y:S02]  /*8570*/  SHF.R.U64 R9, R9, 0x3, RZ ;  /* 0x0000000309097819 */ /* 0x000fe400000012ff */
        /* <DEDUP_REMOVED lines=11> */
[----:B------:R-:W-:-:S02]  /*8630*/  LOP3.LUT R174, R9, R174, RZ, 0x3c, !PT ;  /* 0x000000ae09ae7212 */ /* 0x000fc400078e3cff */
[----:B------:R-:W-:Y:S01]  /*8640*/  LOP3.LUT R72, R4, R5, RZ, 0x3c, !PT ;  /* 0x0000000504487212 */ /* 0x000fe200078e3cff */
[----:B------:R-:W-:Y:S06]  /*8650*/  @P6 BRA `(.L_x_3629) ;  /* 0x0000000000c46947 */ /* 0x000fec0003800000 */
[----:B------:R-:W0:Y:S01]  /*8660*/  LDC R10, c[0x0][0xbe8] ;  /* 0x0002fa00ff0a7b82 */ /* 0x000e220000000800 */
[----:B------:R-:W-:Y:S01]  /*8670*/  IMAD.U32 R8, RZ, RZ, UR45 ;  /* 0x0000002dff087e24 */ /* 0x000fe2000f8e00ff */
[----:B------:R-:W-:Y:S01]  /*8680*/  ULDC.64 UR10, c[0x0][0xb90] ;  /* 0x0002e400000a7ab9 */ /* 0x000fe20000000a00 */
[----:B------:R-:W-:Y:S01]  /*8690*/  UMOV UR8, UR4 ;  /* 0x0000000400087c82 */ /* 0x000fe20008000000 */
[----:B------:R-:W-:Y:S01]  /*86a0*/  UIMAD UR7, UR15, UR10, URZ ;  /* 0x0000000a0f0772a4 */ /* 0x000fe2000f8e023f */
[----:B------:R-:W-:Y:S01]  /*86b0*/  IMAD R8, R8, 0x40, R195 ;  /* 0x0000004008087824 */ /* 0x000fe200078e02c3 */
[----:B------:R-:W-:Y:S01]  /*86c0*/  UMOV UR9, UR14 ;  /* 0x0000000e00097c82 */ /* 0x000fe20008000000 */
[----:B------:R-:W-:Y:S01]  /*86d0*/  ULDC.64 UR12, c[0x0][0xb98] ;  /* 0x0002e600000c7ab9 */ /* 0x000fe20000000a00 */
[----:B------:R-:W-:Y:S01]  /*86e0*/  UIMAD.WIDE.U32 UR8, UR46, UR10, UR8 ;  /* 0x0000000a2e0872a5 */ /* 0x000fe2000f8e0008 */
[----:B------:R-:W-:Y:S01]  /*86f0*/  IMAD.MOV.U32 R4, RZ, RZ, R8 ;  /* 0x000000ffff047224 */ /* 0x000fe200078e0008 */
[----:B------:R-:W-:Y:S01]  /*8700*/  UIMAD UR7, UR46, UR11, UR7 ;  /* 0x0000000b2e0772a4 */ /* 0x000fe2000f8e0207 */
[----:B------:R-:W-:Y:S01]  /*8710*/  IMAD.U32 R15, RZ, RZ, UR45 ;  /* 0x0000002dff0f7e24 */ /* 0x000fe2000f8e00ff */
[----:B------:R-:W-:-:S02]  /*8720*/  UIMAD UR10, UR44, UR12, URZ ;  /* 0x0000000c2c0a72a4 */ /* 0x000fc4000f8e023f */
[----:B------:R-:W-:Y:S01]  /*8730*/  UIADD3 UR9, UR9, UR7, URZ ;  /* 0x0000000709097290 */ /* 0x000fe2000fffe03f */
[----:B------:R-:W-:Y:S01]  /*8740*/  IMAD R26, R15, 0x40, R16 ;  /* 0x000000400f1a7824 */ /* 0x000fe200078e0210 */
[----:B------:R-:W-:Y:S02]  /*8750*/  UIMAD UR10, UR43, UR13, UR10 ;  /* 0x0000000d2b0a72a4 */ /* 0x000fe4000f8e020a */
[----:B------:R-:W-:Y:S01]  /*8760*/  UIMAD.WIDE.U32 UR8, UR43, UR12, UR8 ;  /* 0x0000000c2b0872a5 */ /* 0x000fe2000f8e0008 */
[----:B0-----:R-:W-:Y:S01]  /*8770*/  ISETP.NE.AND P0, PT, R10, 0x1, PT ;  /* 0x000000010a00780c */ /* 0x001fe20003f05270 */
[----:B-----5:R-:W-:-:S12]  /*8780*/  IMAD R15, R3, R10, RZ ;  /* 0x0000000a030f7224 */ /* 0x020fd800078e02ff */
[----:B------:R-:W0:Y:S08]  /*8790*/  @P0 LDC R5, c[0x0][0xbec] ;  /* 0x0002fb00ff050b82 */ /* 0x000e300000000800 */
[----:B------:R-:W1:Y:S01]  /*87a0*/  @P0 LDC R6, c[0x0][0xbf0] ;  /* 0x0002fc00ff060b82 */ /* 0x000e620000000800 */
[----:B0-----:R-:W-:-:S05]  /*87b0*/  @P0 IMAD.HI.U32 R5, R8, R5, RZ ;  /* 0x0000000508050227 */ /* 0x001fca00078e00ff */
[----:B-1----:R-:W-:-:S04]  /*87c0*/  @P0 SHF.R.U32.HI R4, RZ, R6, R5 ;  /* 0x00000006ff040219 */ /* 0x002fc80000011605 */
[--C-:B------:R-:W-:Y:S01]  /*87d0*/  SHF.R.S32.HI R5, RZ, 0x1f, R4.reuse ;  /* 0x0000001fff057819 */ /* 0x100fe20000011404 */
[----:B------:R-:W-:Y:S01]  /*87e0*/  IMAD.MOV R9, RZ, RZ, -R4 ;  /* 0x000000ffff097224 */ /* 0x000fe200078e0a04 */
[----:B------:R-:W-:-:S03]  /*87f0*/  IADD3 R4, P0, R4, UR8, RZ ;  /* 0x0000000804047c10 */ /* 0x000fc6000ff1e0ff */
[----:B------:R-:W-:Y:S02]  /*8800*/  IMAD R9, R10, R9, R8 ;  /* 0x000000090a097224 */ /* 0x000fe400078e0208 */
[----:B------:R-:W-:-:S03]  /*8810*/  IMAD.U32 R8, RZ, RZ, UR10 ;  /* 0x0000000aff087e24 */ /* 0x000fc6000f8e00ff */
[----:B------:R-:W-:Y:S02]  /*8820*/  SHF.R.S32.HI R6, RZ, 0x1f, R9 ;  /* 0x0000001fff067819 */ /* 0x000fe40000011409 */
[----:B------:R-:W-:Y:S01]  /*8830*/  IADD3.X R5, R5, UR9, R8, P0, !PT ;  /* 0x0000000905057c10 */ /* 0x000fe200087fe408 */
[----:B------:R-:W-:Y:S02]  /*8840*/  ULDC.64 UR8, c[0x0][0xb88] ;  /* 0x0002e20000087ab9 */ /* 0x000fe40000000a00 */
[----:B------:R-:W-:Y:S02]  /*8850*/  IMAD R6, R6, UR8, RZ ;  /* 0x0000000806067c24 */ /* 0x000fe4000f8e02ff */
[----:B------:R-:W-:-:S04]  /*8860*/  IMAD.WIDE.U32 R4, R9, UR8, R4 ;  /* 0x0000000809047c25 */ /* 0x000fc8000f8e0004 */
[----:B------:R-:W-:Y:S01]  /*8870*/  IMAD R9, R9, UR9, R6 ;  /* 0x0000000909097c24 */ /* 0x000fe2000f8e0206 */
[----:B------:R-:W-:Y:S01]  /*8880*/  ULDC.64 UR8, c[0x0][0xb50] ;  /* 0x0002d40000087ab9 */ /* 0x000fe20000000a00 */
[----:B------:R-:W-:Y:S01]  /*8890*/  IMAD.MOV R6, RZ, RZ, -R18 ;  /* 0x000000ffff067224 */ /* 0x000fe200078e0a12 */
[----:B------:R-:W-:Y:S01]  /*88a0*/  LEA R11, P0, R4, UR8, 0x2 ;  /* 0x00000008040b7c11 */ /* 0x000fe2000f8010ff */
[----:B------:R-:W-:-:S04]  /*88b0*/  IMAD.IADD R5, R5, 0x1, R9 ;  /* 0x0000000105057824 */ /* 0x000fc800078e0209 */
[----:B------:R-:W-:Y:S01]  /*88c0*/  SHFL.IDX PT, R8, R11, 0x1, 0x1c1f ;  /* 0x003c1f000b087f89 */ /* 0x000fe200000e0000 */
[----:B------:R-:W-:Y:S02]  /*88d0*/  LEA.HI.X R14, R4, UR9, R5, 0x2, P0 ;  /* 0x00000009040e7c11 */ /* 0x000fe400080f1405 */
[----:B------:R-:W-:Y:S01]  /*88e0*/  ISETP.NE.AND P0, PT, R17, R6, PT ;  /* 0x000000061100720c */ /* 0x000fe20003f05270 */
[----:B------:R-:W-:Y:S01]  /*88f0*/  SHFL.IDX PT, R4, R11, RZ, 0x1c1f ;  /* 0x001c1fff0b047589 */ /* 0x000fe200000e0000 */
[C---:B------:R-:W-:Y:S02]  /*8900*/  VIADD R6, R26.reuse, 0x8 ;  /* 0x000000081a067836 */ /* 0x040fe40000000000 */
[-C--:B------:R-:W-:Y:S01]  /*8910*/  ISETP.GE.OR P1, PT, R26, R15.reuse, P0 ;  /* 0x0000000f1a00720c */ /* 0x080fe20000726670 */
[----:B------:R-:W0:Y:S02]  /*8920*/  SHFL.IDX PT, R5, R14, RZ, 0x1c1f ;  /* 0x001c1fff0e057589 */ /* 0x000e2400000e0000 */
[----:B------:R-:W-:-:S02]  /*8930*/  ISETP.GE.OR P0, PT, R6, R15, P0 ;  /* 0x0000000f0600720c */ /* 0x000fc40000706670 */
[----:B------:R-:W1:Y:S08]  /*8940*/  SHFL.IDX PT, R9, R14, 0x1, 0x1c1f ;  /* 0x003c1f000e097f89 */ /* 0x000e7000000e0000 */
[----:B0-----:R0:W-:Y:S04]  /*8950*/  @!P1 ST.E desc[UR40][R4.64], R20 ;  /* 0x0000001404009985 */ /* 0x0011e8000c101928 */
[----:B-1----:R0:W-:Y:S02]  /*8960*/  @!P0 ST.E desc[UR40][R8.64], R0 ;  /* 0x0000000008008985 */ /* 0x0021e4000c101928 */
.L_x_3629:
[----:B------:R-:W1:Y:S01]  /*8970*/  LDC R82, c[0x0][0xbe8] ;  /* 0x0002fa00ff527b82 */ /* 0x000e620000000800 */
[----:B------:R-:W-:Y:S01]  /*8980*/  ULDC UR12, c[0x0][0xac8] ;  /* 0x0002b200000c7ab9 */ /* 0x000fe20000000800 */
[----:B------:R-:W-:Y:S01]  /*8990*/  ULDC.64 UR10, c[0x0][0xaa0] ;  /* 0x0002a800000a7ab9 */ /* 0x000fe20000000a00 */
[----:B------:R-:W-:Y:S01]  /*89a0*/  ISETP.GE.AND P0, PT, R189, UR12, PT ;  /* 0x0000000cbd007c0c */ /* 0x000fe2000bf06270 */
[----:B0-----:R0:W5:Y:S01]  /*89b0*/  LD.E.128 R8, desc[UR40][R174.64] ;  /* 0x00000028ae087980 */ /* 0x001162000c101d00 */
[----:B------:R-:W-:Y:S02]  /*89c0*/  ISETP.GE.AND P1, PT, R2, UR12, PT ;  /* 0x0000000c02007c0c */ /* 0x000fe4000bf26270 */
[----:B------:R-:W-:Y:S01]  /*89d0*/  SEL R4, RZ, 0xffffffff, P0 ;  /* 0xffffffffff047807 */ /* 0x000fe20000000000 */
[----:B------:R-:W5:Y:S01]  /*89e0*/  LD.E.128 R12, desc[UR40][R12.64] ;  /* 0x000000280c0c7980 */ /* 0x000f62000c101d00 */
[----:B------:R-:W-:-:S03]  /*89f0*/  ISETP.GE.AND P0, PT, R188, UR12, PT ;  /* 0x0000000cbc007c0c */ /* 0x000fc6000bf06270 */
[----:B------:R-:W5:Y:S04]  /*8a00*/  LD.E.128 R24, desc[UR40][R24.64] ;  /* 0x0000002818187980 */ /* 0x000f68000c101d00 */
[----:B------:R-:W5:Y:S04]  /*8a10*/  LD.E.128 R28, desc[UR40][R28.64] ;  /* 0x000000281c1c7980 */ /* 0x000f68000c101d00 */
[----:B------:R-:W5:Y:S01]  /*8a20*/  LD.E.128 R32, desc[UR40][R32.64] ;  /* 0x0000002820207980 */ /* 0x000f62000c101d00 */
[----:B-1----:R-:W-:Y:S01]  /*8a30*/  ISETP.NE.AND P2, PT, R82, 0x1, PT ;  /* 0x000000015200780c */ /* 0x002fe20003f45270 */
[----:B------:R-:W-:Y:S01]  /*8a40*/  IMAD.SHL.U32 R5, R4, 0x2, RZ ;  /* 0x0000000204057824 */ /* 0x000fe200078e00ff */
[----:B------:R-:W-:Y:S01]  /*8a50*/  SEL R0, RZ, 0x1, P1 ;  /* 0x00000001ff007807 */ /* 0x000fe20000800000 */
[----:B------:R-:W5:Y:S01]  /*8a60*/  LD.E.128 R36, desc[UR40][R36.64] ;  /* 0x0000002824247980 */ /* 0x000f62000c101d00 */
[----:B------:R-:W-:-:S02]  /*8a70*/  SEL R4, RZ, 0xffffffff, P0 ;  /* 0xffffffffff047807 */ /* 0x000fc40000000000 */
[----:B------:R-:W-:Y:S01]  /*8a80*/  LOP3.LUT R0, R5, 0x2, R0, 0xe2, !PT ;  /* 0x0000000205007812 */ /* 0x000fe200078ee200 */
[----:B------:R-:W5:Y:S04]  /*8a90*/  LD.E.128 R40, desc[UR40][R40.64] ;  /* 0x0000002828287980 */ /* 0x000f68000c101d00 */
[----:B------:R-:W5:Y:S02]  /*8aa0*/  LD.E.128 R44, desc[UR40][R44.64] ;  /* 0x000000282c2c7980 */ /* 0x000f64000c101d00 */
[----:B------:R-:W1:Y:S01]  /*8ab0*/  @P2 LDC R21, c[0x0][0xbec] ;  /* 0x0002fb00ff152b82 */ /* 0x000e620000000800 */
[----:B------:R-:W-:Y:S01]  /*8ac0*/  IMAD.SHL.U32 R5, R4, 0x4, RZ ;  /* 0x0000000404057824 */ /* 0x000fe200078e00ff */
[----:B------:R-:W-:Y:S01]  /*8ad0*/  ISETP.GE.AND P0, PT, R187, UR12, PT ;  /* 0x0000000cbb007c0c */ /* 0x000fe2000bf06270 */
[----:B------:R-:W-:Y:S01]  /*8ae0*/  UIMAD UR7, UR14, UR10, URZ ;  /* 0x0000000a0e0772a4 */ /* 0x000fe2000f8e023f */
[----:B------:R-:W5:Y:S04]  /*8af0*/  LD.E.128 R48, desc[UR40][R48.64] ;  /* 0x0000002830307980 */ /* 0x000f68000c101d00 */
[----:B------:R-:W2:Y:S01]  /*8b00*/  @P2 LDC R81, c[0x0][0xbf0] ;  /* 0x0002fc00ff512b82 */ /* 0x000ea20000000800 */
[----:B------:R-:W-:Y:S01]  /*8b10*/  LOP3.LUT R4, R5, 0x4, R0, 0xe2, !PT ;  /* 0x0000000405047812 */ /* 0x000fe200078ee200 */
[----:B------:R-:W-:Y:S01]  /*8b20*/  IMAD R0, R190, 0x20, R191 ;  /* 0x00000020be007824 */ /* 0x000fe200078e02bf */
[----:B------:R-:W-:Y:S01]  /*8b30*/  SEL R5, RZ, 0xffffffff, P0 ;  /* 0xffffffffff057807 */ /* 0x000fe20000000000 */
[----:B------:R-:W-:Y:S01]  /*8b40*/  IMAD.U32 R83, RZ, RZ, UR45 ;  /* 0x0000002dff537e24 */ /* 0x000fe2000f8e00ff */
[----:B------:R-:W-:Y:S01]  /*8b50*/  UIMAD.WIDE.U32 UR8, UR4, UR10, URZ ;  /* 0x0000000a040872a5 */ /* 0x000fe2000f8e003f */
[----:B------:R-:W-:Y:S01]  /*8b60*/  ISETP.GE.AND P0, PT, R186, UR12, PT ;  /* 0x0000000cba007c0c */ /* 0x000fe2000bf06270 */
[----:B------:R-:W-:Y:S01]  /*8b70*/  UIMAD UR7, UR4, UR11, UR7 ;  /* 0x0000000b040772a4 */ /* 0x000fe2000f8e0207 */
[----:B------:R-:W-:Y:S01]  /*8b80*/  IMAD.SHL.U32 R5, R5, 0x8, RZ ;  /* 0x0000000805057824 */ /* 0x000fe200078e00ff */
[----:B------:R-:W5:Y:S01]  /*8b90*/  LD.E.128 R52, desc[UR40][R52.64] ;  /* 0x0000002834347980 */ /* 0x000f62000c101d00 */
[----:B------:R-:W-:Y:S01]  /*8ba0*/  ULDC.64 UR10, c[0x0][0xae8] ;  /* 0x0002ba00000a7ab9 */ /* 0x000fe20000000a00 */
[----:B------:R-:W-:Y:S01]  /*8bb0*/  IMAD R80, R83, 0x40, R0 ;  /* 0x0000004053507824 */ /* 0x000fe200078e0200 */
[----:B------:R-:W-:Y:S01]  /*8bc0*/  UIADD3 UR9, UR9, UR7, URZ ;  /* 0x0000000709097290 */ /* 0x000fe2000fffe03f */
[----:B------:R-:W-:Y:S01]  /*8bd0*/  SEL R0, RZ, 0xffffffff, P0 ;  /* 0xffffffffff007807 */ /* 0x000fe20000000000 */
[----:B------:R-:W-:Y:S01]  /*8be0*/  UIMAD UR4, UR15, UR10, URZ ;  /* 0x0000000a0f0472a4 */ /* 0x000fe2000f8e023f */
[----:B------:R-:W-:Y:S01]  /*8bf0*/  LOP3.LUT R4, R5, 0x8, R4, 0xe2, !PT ;  /* 0x0000000805047812 */ /* 0x000fe200078ee204 */
[----:B------:R-:W-:Y:S01]  /*8c00*/  UIMAD.WIDE.U32 UR8, UR46, UR10, UR8 ;  /* 0x0000000a2e0872a5 */ /* 0x000fe2000f8e0008 */
[----:B------:R-:W5:Y:S01]  /*8c10*/  LD.E.128 R60, desc[UR40][R60.64] ;  /* 0x000000283c3c7980 */ /* 0x000f62000c101d00 */
[----:B------:R-:W-:Y:S01]  /*8c20*/  UIMAD UR4, UR46, UR11, UR4 ;  /* 0x0000000b2e0472a4 */ /* 0x000fe2000f8e0204 */
[----:B------:R-:W-:-:S02]  /*8c30*/  IMAD.SHL.U32 R5, R0, 0x10, RZ ;  /* 0x0000001000057824 */ /* 0x000fc400078e00ff */
[----:B-1----:R-:W-:Y:S01]  /*8c40*/  @P2 IMAD.HI.U32 R0, R80, R21, RZ ;  /* 0x0000001550002227 */ /* 0x002fe200078e00ff */
[----:B------:R-:W-:Y:S01]  /*8c50*/  ULDC.64 UR10, c[0x0][0xaf0] ;  /* 0x0002bc00000a7ab9 */ /* 0x000fe20000000a00 */
[----:B------:R-:W-:Y:S01]  /*8c60*/  UIADD3 UR9, UR9, UR4, URZ ;  /* 0x0000000409097290 */ /* 0x000fe2000fffe03f */
[----:B------:R-:W5:Y:S01]  /*8c70*/  LD.E.128 R56, desc[UR40][R56.64] ;  /* 0x0000002838387980 */ /* 0x000f62000c101d00 */
[----:B------:R-:W-:Y:S01]  /*8c80*/  UIMAD UR4, UR44, UR10, URZ ;  /* 0x0000000a2c0472a4 */ /* 0x000fe2000f8e023f */
[----:B------:R-:W-:Y:S01]  /*8c90*/  IMAD.MOV.U32 R21, RZ, RZ, R80 ;  /* 0x000000ffff157224 */ /* 0x000fe200078e0050 */
[----:B--2---:R-:W-:Y:S01]  /*8ca0*/  @P2 SHF.R.U32.HI R21, RZ, R81, R0 ;  /* 0x00000051ff152219 */ /* 0x004fe20000011600 */
[----:B------:R-:W-:Y:S01]  /*8cb0*/  UIMAD.WIDE.U32 UR8, UR43, UR10, UR8 ;  /* 0x0000000a2b0872a5 */ /* 0x000fe2000f8e0008 */
[----:B------:R-:W5:Y:S01]  /*8cc0*/  LD.E.128 R68, desc[UR40][R68.64] ;  /* 0x0000002844447980 */ /* 0x000f62000c101d00 */
[----:B------:R-:W-:Y:S01]  /*8cd0*/  UIMAD UR4, UR43, UR11, UR4 ;  /* 0x0000000b2b0472a4 */ /* 0x000fe2000f8e0204 */
[----:B------:R-:W-:Y:S01]  /*8ce0*/  ISETP.GE.AND P0, PT, R185, UR12, PT ;  /* 0x0000000cb9007c0c */ /* 0x000fe2000bf06270 */
[--C-:B------:R-:W-:Y:S01]  /*8cf0*/  IMAD.MOV R81, RZ, RZ, -R21.reuse ;  /* 0x000000ffff517224 */ /* 0x100fe200078e0a15 */
[----:B------:R-:W-:Y:S01]  /*8d00*/  SHF.R.S32.HI R20, RZ, 0x1f, R21 ;  /* 0x0000001fff147819 */ /* 0x000fe20000011415 */
[----:B------:R-:W-:Y:S01]  /*8d10*/  UIADD3 UR4, UR9, UR4, URZ ;  /* 0x0000000409047290 */ /* 0x000fe2000fffe03f */
[----:B------:R-:W-:Y:S01]  /*8d20*/  LOP3.LUT R6, R5, 0x10, R4, 0xe2, !PT ;  /* 0x0000001005067812 */ /* 0x000fe200078ee204 */
[----:B------:R-:W-:Y:S01]  /*8d30*/  IMAD.U32 R4, RZ, RZ, UR8 ;  /* 0x00000008ff047e24 */ /* 0x000fe2000f8e00ff */
[----:B------:R-:W-:Y:S01]  /*8d40*/  SEL R0, RZ, 0xffffffff, P0 ;  /* 0xffffffffff007807 */ /* 0x000fe20000000000 */
[----:B------:R-:W-:Y:S01]  /*8d50*/  IMAD.U32 R5, RZ, RZ, UR9 ;  /* 0x00000009ff057e24 */ /* 0x000fe2000f8e00ff */
[----:B------:R-:W-:Y:S01]  /*8d60*/  ULDC.64 UR8, c[0x0][0xae0] ;  /* 0x0002b80000087ab9 */ /* 0x000fe20000000a00 */
[----:B------:R-:W-:Y:S01]  /*8d70*/  IMAD R81, R82, R81, R80 ;  /* 0x0000005152517224 */ /* 0x000fe200078e0250 */
[----:B------:R-:W5:Y:S01]  /*8d80*/  LD.E.128 R64, desc[UR40][R64.64] ;  /* 0x0000002840407980 */ /* 0x000f62000c101d00 */
[----:B------:R-:W-:-:S02]  /*8d90*/  IMAD.U32 R5, RZ, RZ, UR4 ;  /* 0x00000004ff057e24 */ /* 0x000fc4000f8e00ff */
[----:B------:R-:W-:Y:S01]  /*8da0*/  IMAD R20, R20, UR8, RZ ;  /* 0x0000000814147c24 */ /* 0x000fe2000f8e02ff */
[----:B------:R-:W-:Y:S01]  /*8db0*/  ISETP.GE.AND P0, PT, R194, UR12, PT ;  /* 0x0000000cc2007c0c */ /* 0x000fe2000bf06270 */
[----:B------:R-:W-:Y:S01]  /*8dc0*/  IMAD.SHL.U32 R85, R0, 0x20, RZ ;  /* 0x0000002000557824 */ /* 0x000fe200078e00ff */
[----:B------:R-:W-:Y:S01]  /*8dd0*/  SHF.R.S32.HI R0, RZ, 0x1f, R81 ;  /* 0x0000001fff007819 */ /* 0x000fe20000011451 */
[----:B------:R-:W5:Y:S01]  /*8de0*/  LD.E.128 R76, desc[UR40][R76.64] ;  /* 0x000000284c4c7980 */ /* 0x000f62000c101d00 */
[C---:B------:R-:W-:Y:S02]  /*8df0*/  IMAD R83, R21.reuse, UR9, R20 ;  /* 0x0000000915537c24 */ /* 0x040fe4000f8e0214 */
[----:B------:R-:W-:Y:S01]  /*8e00*/  IMAD.WIDE.U32 R4, R21, UR8, R4 ;  /* 0x0000000815047c25 */ /* 0x000fe2000f8e0004 */
[----:B------:R-:W5:Y:S01]  /*8e10*/  LD.E.128 R72, desc[UR40][R72.64] ;  /* 0x0000002848487980 */ /* 0x000f62000c101d00 */
[----:B------:R-:W-:Y:S01]  /*8e20*/  ULDC.64 UR8, c[0x0][0xad8] ;  /* 0x0002b60000087ab9 */ /* 0x000fe20000000a00 */
[----:B------:R-:W-:Y:S01]  /*8e30*/  LOP3.LUT R6, R85, 0x20, R6, 0xe2, !PT ;  /* 0x0000002055067812 */ /* 0x000fe200078ee206 */
[----:B------:R-:W-:Y:S01]  /*8e40*/  IMAD R0, R0, UR8, RZ ;  /* 0x0000000800007c24 */ /* 0x000fe2000f8e02ff */
[----:B------:R-:W-:Y:S01]  /*8e50*/  @!PT LDS RZ, [RZ] ;  /* 0x00000000fffff984 */ /* 0x000fe20000000800 */
[----:B------:R-:W-:Y:S01]  /*8e60*/  @!PT LDS RZ, [RZ] ;  /* 0x00000000fffff984 */ /* 0x000fe20000000800 */
[----:B------:R-:W-:Y:S01]  /*8e70*/  @!PT LDS RZ, [RZ] ;  /* 0x00000000fffff984 */ /* 0x000fe20000000800 */
[----:B------:R-:W-:Y:S01]  /*8e80*/  @!PT LDS RZ, [RZ] ;  /* 0x00000000fffff984 */ /* 0x000fe20000000800 */
[----:B------:R1:W-:Y:S06]  /*8e90*/  MEMBAR.ALL.CTA ;  /* 0x0000000000007992 */ /* 0x0003ec0000008000 */
[----:B-1----:R-:W1:Y:S01]  /*8ea0*/  FENCE.VIEW.ASYNC.S ;  /* 0x00000000000073c6 */ /* 0x002e620000000000 */
[----:B------:R-:W-:Y:S01]  /*8eb0*/  SEL R21, RZ, 0x40, P0 ;  /* 0x00000040ff157807 */ /* 0x000fe20000000000 */
[----:B------:R-:W-:Y:S01]  /*8ec0*/  IMAD.U32 R20, RZ, RZ, UR45 ;  /* 0x0000002dff147e24 */ /* 0x000fe2000f8e00ff */
[----:B------:R-:W-:Y:S01]  /*8ed0*/  ISETP.GE.AND P0, PT, R193, UR12, PT ;  /* 0x0000000cc1007c0c */ /* 0x000fe2000bf06270 */
[----:B------:R-:W-:Y:S01]  /*8ee0*/  IMAD.IADD R5, R5, 0x1, R83 ;  /* 0x0000000105057824 */ /* 0x000fe200078e0253 */
[----:B------:R-:W-:Y:S01]  /*8ef0*/  LOP3.LUT R6, R6, R21, RZ, 0xfc, !PT ;  /* 0x0000001506067212 */ /* 0x000fe200078efcff */
[----:B------:R-:W-:Y:S01]  /*8f00*/  IMAD R21, R81, UR9, R0 ;  /* 0x0000000951157c24 */ /* 0x000fe2000f8e0200 */
[----:B------:R-:W-:Y:S01]  /*8f10*/  UIADD3 UR4, UR42, 0x28c20, URZ ;  /* 0x00028c202a047890 */ /* 0x000fe2000fffe03f */
[----:B-----5:R-:W-:Y:S01]  /*8f20*/  IMAD R89, R3, R82, RZ ;  /* 0x0000005203597224 */ /* 0x020fe200078e02ff */
[----:B------:R-:W-:Y:S01]  /*8f30*/  SEL R3, RZ, 0x80, P0 ;  /* 0x00000080ff037807 */ /* 0x000fe20000000000 */
[----:B------:R-:W-:Y:S01]  /*8f40*/  IMAD R0, R20, 0x40, R191 ;  /* 0x0000004014007824 */ /* 0x000fe200078e02bf */
[----:B------:R-:W-:Y:S01]  /*8f50*/  UPRMT UR4, URZ, 0x654, UR4 ;  /* 0x000006543f047896 */ /* 0x000fe20008000004 */
[----:B------:R-:W-:Y:S01]  /*8f60*/  IMAD.WIDE.U32 R4, R81, UR8, R4 ;  /* 0x0000000851047c25 */ /* 0x000fe2000f8e0004 */
[----:B------:R-:W-:Y:S01]  /*8f70*/  ULDC.64 UR8, c[0x0][0xa80] ;  /* 0x0002a00000087ab9 */ /* 0x000fe20000000a00 */
[----:B------:R-:W-:Y:S01]  /*8f80*/  BSSY B1, `(.L_x_3630) ;  /* 0x0000029000017945 */ /* 0x000fe20003800000 */
[----:B------:R-:W-:Y:S01]  /*8f90*/  ISETP.GE.AND P0, PT, R0, R89, PT ;  /* 0x000000590000720c */ /* 0x000fe20003f06270 */
[----:B------:R-:W-:Y:S01]  /*8fa0*/  IMAD.IADD R5, R5, 0x1, R21 ;  /* 0x0000000105057824 */ /* 0x000fe200078e0215 */
[----:B------:R-:W-:-:S02]  /*8fb0*/  LEA R86, P1, R4, UR8, 0x1 ;  /* 0x0000000804567c11 */ /* 0x000fc4000f8208ff */
[----:B------:R-:W-:Y:S02]  /*8fc0*/  LOP3.LUT R3, R6, R3, RZ, 0xfc, !PT ;  /* 0x0000000306037212 */ /* 0x000fe400078efcff */
[----:B------:R-:W-:Y:S01]  /*8fd0*/  LEA.HI.X R87, R4, UR9, R5, 0x1, P1 ;  /* 0x0000000904577c11 */ /* 0x000fe200088f0c05 */
[----:B-1----:R0:W1:Y:S01]  /*8fe0*/  SHFL.IDX PT, R20, R86, RZ, 0x181f ;  /* 0x00181fff56147589 */ /* 0x00206200000e0000 */
[----:B------:R-:W-:Y:S03]  /*8ff0*/  SYNCS.ARRIVE.TRANS64.RED.A1T0 RZ, [UR4], RZ ;  /* 0x000000ffffff79a7 */ /* 0x000fe60008100404 */
[----:B------:R0:W2:Y:S02]  /*9000*/  SHFL.IDX PT, R21, R87, RZ, 0x181f ;  /* 0x00181fff57157589 */ /* 0x0000a400000e0000 */
[----:B------:R-:W-:Y:S05]  /*9010*/  @P0 BRA `(.L_x_3631) ;  /* 0x00000000007c0947 */ /* 0x000fea0003800000 */
        /* <DEDUP_REMOVED lines=8> */
[----:B------:R1:W-:Y:S01]  /*90a0*/  @!P0 ST.E.128 desc[UR40][R4.64], R8 ;  /* 0x0000000804008985 */ /* 0x0003e2000c101d28 */
        /* <DEDUP_REMOVED lines=11> */
[-C--:B------:R-:W-:Y:S02]  /*9160*/  @!P1 LEA R8, P6, R185, R20.reuse, 0x1 ;  /* 0x00000014b9089211 */ /* 0x080fe400078c08ff */
        /* <DEDUP_REMOVED lines=10> */
.L_x_3631:
[----:B------:R-:W-:Y:S05]  /*9210*/  BSYNC B1 ;  /* 0x0000000000017941 */ /* 0x000fea0003800000 */
.L_x_3630:
[----:B------:R-:W-:Y:S01]  /*9220*/  VIADD R0, R0, 0x20 ;  /* 0x0000002000007836 */ /* 0x000fe20000000000 */
[----:B---3--:R3:W4:Y:S04]  /*9230*/  SHFL.IDX PT, R9, R87, 0x1, 0x181f ;  /* 0x00381f0057097f89 */ /* 0x00872800000e0000 */
[----:B------:R-:W-:Y:S01]  /*9240*/  ISETP.GE.AND P0, PT, R0, R89, PT ;  /* 0x000000590000720c */ /* 0x000fe20003f06270 */
[----:B------:R3:W0:-:S12]  /*9250*/  SHFL.IDX PT, R8, R86, 0x1, 0x181f ;  /* 0x00381f0056087f89 */ /* 0x00061800000e0000 */
[----:B---3--:R-:W-:Y:S05]  /*9260*/  @P0 BRA `(.L_x_3632) ;  /* 0x0000001000180947 */ /* 0x008fea0003800000 */
[----:B------:R-:W-:Y:S02]  /*9270*/  ISETP.GE.AND P0, PT, R2, UR12, PT ;  /* 0x0000000c02007c0c */ /* 0x000fe4000bf06270 */
[----:B------:R-:W-:Y:S02]  /*9280*/  ISETP.GE.AND P5, PT, R189, UR12, PT ;  /* 0x0000000cbd007c0c */ /* 0x000fe4000bfa6270 */
[----:B------:R-:W-:Y:S02]  /*9290*/  ISETP.GE.AND P3, PT, R188, UR12, PT ;  /* 0x0000000cbc007c0c */ /* 0x000fe4000bf66270 */
[----:B------:R-:W-:Y:S02]  /*92a0*/  ISETP.GE.AND P2, PT, R187, UR12, PT ;  /* 0x0000000cbb007c0c */ /* 0x000fe4000bf46270 */
[----:B------:R-:W-:-:S05]  /*92b0*/  ISETP.GE.AND P1, PT, R186, UR12, PT ;  /* 0x0000000cba007c0c */ /* 0x000fca000bf26270 */
[----:B0---4-:R-:W-:Y:S02]  /*92c0*/  @!P0 IMAD.WIDE R4, R2, 0x2, R8 ;  /* 0x0000000202048825 */ /* 0x011fe400078e0208 */
[-C--:B------:R-:W-:Y:S02]  /*92d0*/  @!P5 LEA R10, P4, R189, R8.reuse, 0x1 ;  /* 0x00000008bd0ad211 */ /* 0x080fe400078808ff */
[----:B-1----:R-:W-:Y:S01]  /*92e0*/  @!P3 LEA R20, P6, R188, R8, 0x1 ;  /* 0x00000008bc14b211 */ /* 0x002fe200078c08ff */
[----:B------:R0:W-:Y:S01]  /*92f0*/  @!P0 ST.E.128 desc[UR40][R4.64], R12 ;  /* 0x0000000c04008985 */ /* 0x0001e2000c101d28 */
[----:B------:R-:W-:Y:S02]  /*9300*/  ISETP.GE.AND P0, PT, R185, UR12, PT ;  /* 0x0000000cb9007c0c */ /* 0x000fe4000bf06270 */
[----:B------:R-:W-:Y:S02]  /*9310*/  @!P5 LEA.HI.X R11, R189, R9, R204, 0x1, P4 ;  /* 0x00000009bd0bd211 */ /* 0x000fe400020f0ccc */
[----:B------:R-:W-:-:S02]  /*9320*/  LOP3.LUT P4, RZ, R6, 0x40, RZ, 0xc0, !PT ;  /* 0x0000004006ff7812 */ /* 0x000fc4000788c0ff */
[----:B--2---:R-:W-:Y:S01]  /*9330*/  @!P3 LEA.HI.X R21, R188, R9, R203, 0x1, P6 ;  /* 0x00000009bc15b211 */ /* 0x004fe200030f0ccb */
[----:B------:R1:W-:Y:S01]  /*9340*/  @!P5 ST.E.128 desc[UR40][R10.64], R28 ;  /* 0x0000001c0a00d985 */ /* 0x0003e2000c101d28 */
[----:B------:R-:W-:-:S03]  /*9350*/  @!P2 LEA R24, P5, R187, R8, 0x1 ;  /* 0x00000008bb18a211 */ /* 0x000fc600078a08ff */
[----:B------:R1:W-:Y:S01]  /*9360*/  @!P3 ST.E.128 desc[UR40][R20.64], R36 ;  /* 0x000000241400b985 */ /* 0x0003e2000c101d28 */
[----:B------:R-:W-:Y:S02]  /*9370*/  @!P2 LEA.HI.X R25, R187, R9, R202, 0x1, P5 ;  /* 0x00000009bb19a211 */ /* 0x000fe400028f0cca */
[----:B0-----:R-:W-:-:S03]  /*9380*/  @!P1 LEA R4, P6, R186, R8, 0x1 ;  /* 0x00000008ba049211 */ /* 0x001fc600078c08ff */
[----:B------:R1:W-:Y:S01]  /*9390*/  @!P2 ST.E.128 desc[UR40][R24.64], R44 ;  /* 0x0000002c1800a985 */ /* 0x0003e2000c101d28 */
[CC--:B------:R-:W-:Y:S02]  /*93a0*/  @!P0 LEA R12, P3, R185.reuse, R8.reuse, 0x1 ;  /* 0x00000008b90c8211 */ /* 0x0c0fe400078608ff */
[----:B------:R-:W-:Y:S02]  /*93b0*/  @P4 LEA R14, P5, R194, R8, 0x1 ;  /* 0x00000008c20e4211 */ /* 0x000fe400078a08ff */
[-C--:B------:R-:W-:Y:S02]  /*93c0*/  @!P1 LEA.HI.X R5, R186, R9.reuse, R201, 0x1, P6 ;  /* 0x00000009ba059211 */ /* 0x080fe400030f0cc9 */
[-C--:B------:R-:W-:Y:S02]  /*93d0*/  @!P0 LEA.HI.X R13, R185, R9.reuse, R200, 0x1, P3 ;  /* 0x00000009b90d8211 */ /* 0x080fe400018f0cc8 */
[----:B------:R-:W-:Y:S01]  /*93e0*/  @P4 LEA.HI.X R15, R194, R9, R199, 0x1, P5 ;  /* 0x00000009c20f4211 */ /* 0x000fe200028f0cc7 */
[----:B------:R1:W-:Y:S04]  /*93f0*/  @!P1 ST.E.128 desc[UR40][R4.64], R52 ;  /* 0x0000003404009985 */ /* 0x0003e8000c101d28 */
[----:B------:R1:W-:Y:S01]  /*9400*/  @!P0 ST.E.128 desc[UR40][R12.64], R56 ;  /* 0x000000380c008985 */ /* 0x0003e2000c101d28 */
[----:B------:R-:W-:-:S03]  /*9410*/  LOP3.LUT P0, RZ, R3, 0x80, RZ, 0xc0, !PT ;  /* 0x0000008003ff7812 */ /* 0x000fc6000780c0ff */
[----:B------:R1:W-:Y:S10]  /*9420*/  @P4 ST.E.128 desc[UR40][R14.64], R64 ;  /* 0x000000400e004985 */ /* 0x0003f4000c101d28 */
[----:B------:R-:W-:Y:S05]  /*9430*/  @!P0 BRA `(.L_x_3632) ;  /* 0x0000000c00a48947 */ /* 0x000fea0003800000 */
[----:B-1----:R-:W-:-:S04]  /*9440*/  LEA R4, P0, R193, R8, 0x1 ;  /* 0x00000008c1047211 */ /* 0x002fc800078008ff */
[----:B------:R-:W-:-:S05]  /*9450*/  LEA.HI.X R5, R193, R9, R198, 0x1, P0 ;  /* 0x00000009c1057211 */ /* 0x000fca00000f0cc6 */
[----:B------:R0:W-:Y:S01]  /*9460*/  ST.E.128 desc[UR40][R4.64], R72 ;  /* 0x0000004804007985 */ /* 0x0001e2000c101d28 */
[----:B------:R-:W-:Y:S05]  /*9470*/  BRA `(.L_x_3632) ;  /* 0x0000000c00947947 */ /* 0x000fea0003800000 */
.L_x_3627:
[----:B------:R-:W-:Y:S01]  /*9480*/  ULDC.64 UR10, c[0x0][0xc00] ;  /* 0x00030000000a7ab9 */ /* 0x000fe20000000a00 */
[----:B------:R-:W-:Y:S01]  /*9490*/  USHF.L.U32 UR8, UR43, 0x2, URZ ;  /* 0x000000022b087899 */ /* 0x000fe2000800063f */
[----:B------:R-:W0:Y:S01]  /*94a0*/  LDC R13, c[0x0][0xbe8] ;  /* 0x0002fa00ff0d7b82 */ /* 0x000e220000000800 */
[----:B------:R-:W-:Y:S02]  /*94b0*/  UISETP.NE.U32.AND UP0, UPT, UR10, URZ, UPT ;  /* 0x0000003f0a00728c */ /* 0x000fe4000bf05070 */
[----:B------:R-:W-:Y:S02]  /*94c0*/  USHF.L.U64.HI UR9, UR43, 0x2, UR44 ;  /* 0x000000022b097899 */ /* 0x000fe4000801022c */
[----:B------:R-:W-:Y:S02]  /*94d0*/  UISETP.NE.AND.EX UP0, UPT, UR11, URZ, UPT, UP0 ;  /* 0x0000003f0b00728c */ /* 0x000fe4000bf05300 */
[----:B------:R-:W-:-:S04]  /*94e0*/  UIADD3 UR4, UP1, UR8, UR10, URZ ;  /* 0x0000000a08047290 */ /* 0x000fc8000ff3e03f */
[----:B------:R-:W-:Y:S01]  /*94f0*/  PLOP3.LUT P1, PT, PT, PT, UP0, 0x80, 0x0 ;  /* 0x000000000000781c */ /* 0x000fe20003f2f008 */
[----:B------:R-:W-:Y:S01]  /*9500*/  UIADD3.X UR7, UR9, UR11, URZ, UP1, !UPT ;  /* 0x0000000b09077290 */ /* 0x000fe20008ffe43f */
[----:B------:R-:W-:Y:S02]  /*9510*/  IMAD.U32 R4, RZ, RZ, UR4 ;  /* 0x00000004ff047e24 */ /* 0x000fe4000f8e00ff */
[----:B------:R-:W-:Y:S02]  /*9520*/  ULDC.64 UR10, c[0x0][0xc08] ;  /* 0x00030200000a7ab9 */ /* 0x000fe40000000a00 */
[----:B------:R-:W-:Y:S01]  /*9530*/  UISETP.NE.U32.AND UP1, UPT, UR10, URZ, UPT ;  /* 0x0000003f0a00728c */ /* 0x000fe2000bf25070 */
[----:B------:R-:W-:-:S03]  /*9540*/  IMAD.U32 R5, RZ, RZ, UR7 ;  /* 0x00000007ff057e24 */ /* 0x000fc6000f8e00ff */
[----:B------:R-:W-:-:S03]  /*9550*/  UISETP.NE.AND.EX UP1, UPT, UR11, URZ, UPT, UP1 ;  /* 0x0000003f0b00728c */ /* 0x000fc6000bf25310 */
[----:B------:R-:W2:Y:S01]  /*9560*/  @P1 LDG.E R3, desc[UR40][R4.64] ;  /* 0x0000002804031981 */ /* 0x000ea2000c1e1900 */
[----:B------:R-:W-:Y:S02]  /*9570*/  ULDC UR4, c[0x0][0xa88] ;  /* 0x0002a20000047ab9 */ /* 0x000fe40000000800 */
[----:B------:R-:W-:Y:S01]  /*9580*/  PLOP3.LUT P2, PT, PT, PT, UP1, 0x80, 0x0 ;  /* 0x000000000000781c */ /* 0x000fe20003f4f018 */
[----:B------:R-:W-:-:S04]  /*9590*/  IMAD.U32 R0, RZ, RZ, UR4 ;  /* 0x00000004ff007e24 */ /* 0x000fc8000f8e00ff */
[----:B------:R-:W-:-:S04]  /*95a0*/  @UP1 UIADD3 UR8, UP2, UR8, UR10, URZ ;  /* 0x0000000a08081290 */ /* 0x000fc8000ff5e03f */
[----:B------:R-:W-:Y:S02]  /*95b0*/  @UP1 UIADD3.X UR9, UR9, UR11, URZ, UP2, !UPT ;  /* 0x0000000b09091290 */ /* 0x000fe400097fe43f */
[----:B------:R-:W-:-:S04]  /*95c0*/  IMAD.U32 R8, RZ, RZ, UR8 ;  /* 0x00000008ff087e24 */ /* 0x000fc8000f8e00ff */
[----:B------:R-:W-:-:S05]  /*95d0*/  IMAD.U32 R9, RZ, RZ, UR9 ;  /* 0x00000009ff097e24 */ /* 0x000fca000f8e00ff */
[----:B------:R1:W5:Y:S01]  /*95e0*/  @P2 LDG.E R0, desc[UR40][R8.64] ;  /* 0x0000002808002981 */ /* 0x000362000c1e1900 */
[----:B------:R-:W-:Y:S01]  /*95f0*/  UMOV UR4, URZ ;  /* 0x0000003f00047c82 */ /* 0x000fe20008000000 */
[----:B------:R-:W-:Y:S01]  /*9600*/  USHF.R.S32.HI UR11, URZ, 0x1f, UR46 ;  /* 0x0000001f3f0b7899 */ /* 0x000fe2000801142e */
[----:B------:R-:W-:Y:S02]  /*9610*/  ISETP.GE.AND P0, PT, R197, 0x40, PT ;  /* 0x00000040c500780c */ /* 0x000fe40003f06270 */
[----:B--2---:R-:W-:-:S13]  /*9620*/  @P1 R2UR UR4, R3 ;  /* 0x00000000030412ca */ /* 0x004fda00000e0000 */
[----:B------:R-:W-:Y:S01]  /*9630*/  USHF.R.S32.HI UR10, URZ, 0x1f, UR4 ;  /* 0x0000001f3f0a7899 */ /* 0x000fe20008011404 */
[----:B01----:R-:W-:Y:S11]  /*9640*/  @P2 BRA `(.L_x_3633) ;  /* 0x0000000000102947 */ /* 0x003ff60003800000 */
[----:B------:R-:W-:Y:S05]  /*9650*/  @!P1 BRA `(.L_x_3633) ;  /* 0x00000000000c9947 */ /* 0x000fea0003800000 */
[----:B------:R-:W2:Y:S04]  /*9660*/  LDG.E R3, desc[UR40][R4.64] ;  /* 0x0000002804037981 */ /* 0x000ea8000c1e1900 */
[----:B-----5:R-:W2:Y:S02]  /*9670*/  LDG.E R0, desc[UR40][R4.64+0x4] ;  /* 0x0000042804007981 */ /* 0x020ea4000c1e1900 */
[----:B--2---:R-:W-:-:S07]  /*9680*/  IMAD.IADD R0, R0, 0x1, -R3 ;  /* 0x0000000100007824 */ /* 0x004fce00078e0a03 */
.L_x_3633:
[----:B------:R-:W-:Y:S01]  /*9690*/  USEL UR43, UR43, URZ, !UP0 ;  /* 0x0000003f2b2b7287 */ /* 0x000fe2000c000000 */
[----:B------:R-:W-:Y:S01]  /*96a0*/  BSSY B1, `(.L_x_3634) ;  /* 0x000002d000017945 */ /* 0x000fe20003800000 */
[----:B------:R-:W-:-:S03]  /*96b0*/  USEL UR44, UR44, URZ, !UP0 ;  /* 0x0000003f2c2c7287 */ /* 0x000fc6000c000000 */
[----:B------:R-:W-:Y:S09]  /*96c0*/  @P0 BRA `(.L_x_3635) ;  /* 0x0000000000a80947 */ /* 0x000ff20003800000 */
[----:B------:R-:W0:Y:S01]  /*96d0*/  S2R R4, SR_TID.X ;  /* 0x0000000000047919 */ /* 0x000e220000002100 */
[----:B------:R-:W1:Y:S01]  /*96e0*/  LDC R6, c[0x0][0xbe8] ;  /* 0x0002fa00ff067b82 */ /* 0x000e620000000800 */
        /* <DEDUP_REMOVED lines=8> */
[----:B------:R-:W-:Y:S01]  /*9770*/  UMOV UR8, UR4 ;  /* 0x0000000400087c82 */ /* 0x000fe20008000000 */
[----:B------:R-:W-:Y:S01]  /*9780*/  UIMAD UR7, UR11, UR12, URZ ;  /* 0x0000000c0b0772a4 */ /* 0x000fe2000f8e023f */
[----:B------:R-:W-:Y:S02]  /*9790*/  UMOV UR9, UR10 ;  /* 0x0000000a00097c82 */ /* 0x000fe40008000000 */
[----:B------:R-:W-:Y:S02]  /*97a0*/  UIMAD.WIDE.U32 UR8, UR46, UR12, UR8 ;  /* 0x0000000c2e0872a5 */ /* 0x000fe4000f8e0008 */
[----:B------:R-:W-:-:S03]  /*97b0*/  UIMAD UR7, UR46, UR13, UR7 ;  /* 0x0000000d2e0772a4 */ /* 0x000fc6000f8e0207 */
[----:B------:R-:W-:Y:S02]  /*97c0*/  ULDC.64 UR12, c[0x0][0xb98] ;  /* 0x0002e600000c7ab9 */ /* 0x000fe40000000a00 */
[----:B------:R-:W0:Y:S01]  /*97d0*/  @P0 LDC R4, c[0x0][0xbec] ;  /* 0x0002fb00ff040b82 */ /* 0x000e220000000800 */
[----:B------:R-:W-:Y:S02]  /*97e0*/  UIADD3 UR9, UR9, UR7, URZ ;  /* 0x0000000709097290 */ /* 0x000fe4000fffe03f */
[----:B------:R-:W-:Y:S02]  /*97f0*/  UIMAD UR7, UR44, UR12, URZ ;  /* 0x0000000c2c0772a4 */ /* 0x000fe4000f8e023f */
[----:B------:R-:W-:Y:S02]  /*9800*/  UIMAD.WIDE.U32 UR8, UR43, UR12, UR8 ;  /* 0x0000000c2b0872a5 */ /* 0x000fe4000f8e0008 */
[----:B------:R-:W-:Y:S01]  /*9810*/  UIMAD UR7, UR43, UR13, UR7 ;  /* 0x0000000d2b0772a4 */ /* 0x000fe2000f8e0207 */
[----:B------:R-:W1:Y:S02]  /*9820*/  @P0 LDC R8, c[0x0][0xbf0] ;  /* 0x0002fc00ff080b82 */ /* 0x000e640000000800 */
[----:B------:R-:W-:Y:S01]  /*9830*/  ULDC.64 UR12, c[0x0][0xb88] ;  /* 0x0002e200000c7ab9 */ /* 0x000fe20000000a00 */
[----:B0-----:R-:W-:-:S04]  /*9840*/  @P0 IMAD.HI.U32 R3, R5, R4, RZ ;  /* 0x0000000405030227 */ /* 0x001fc800078e00ff */
[----:B------:R-:W-:Y:S01]  /*9850*/  IMAD.MOV.U32 R4, RZ, RZ, R5 ;  /* 0x000000ffff047224 */ /* 0x000fe200078e0005 */
        /* <DEDUP_REMOVED lines=17> */
.L_x_3635:
[----:B------:R-:W-:Y:S05]  /*9970*/  BSYNC B1 ;  /* 0x0000000000017941 */ /* 0x000fea0003800000 */
.L_x_3634:
[----:B------:R-:W-:Y:S01]  /*9980*/  ISETP.NE.AND P0, PT, R13, 0x1, PT ;  /* 0x000000010d00780c */ /* 0x000fe20003f05270 */
[----:B------:R-:W-:Y:S01]  /*9990*/  ULDC UR14, c[0x0][0xac8] ;  /* 0x0002b200000e7ab9 */ /* 0x000fe20000000800 */
[----:B------:R-:W-:Y:S01]  /*99a0*/  ULDC.64 UR12, c[0x0][0xaa0] ;  /* 0x0002a800000c7ab9 */ /* 0x000fe20000000a00 */
[----:B------:R-:W-:Y:S01]  /*99b0*/  ISETP.GE.AND P1, PT, R189, UR14, PT ;  /* 0x0000000ebd007c0c */ /* 0x000fe2000bf26270 */
[----:B------:R-:W-:Y:S01]  /*99c0*/  UIMAD UR7, UR10, UR12, URZ ;  /* 0x0000000c0a0772a4 */ /* 0x000fe2000f8e023f */
[----:B------:R-:W-:Y:S01]  /*99d0*/  ISETP.GE.AND P2, PT, R2, UR14, PT ;  /* 0x0000000e02007c0c */ /* 0x000fe2000bf46270 */
[----:B------:R-:W-:Y:S01]  /*99e0*/  UIMAD.WIDE.U32 UR8, UR4, UR12, URZ ;  /* 0x0000000c040872a5 */ /* 0x000fe2000f8e003f */
[----:B------:R-:W-:Y:S01]  /*99f0*/  SEL R4, RZ, 0xffffffff, P1 ;  /* 0xffffffffff047807 */ /* 0x000fe20000800000 */
[----:B------:R-:W-:Y:S01]  /*9a00*/  UIMAD UR7, UR4, UR13, UR7 ;  /* 0x0000000d040772a4 */ /* 0x000fe2000f8e0207 */
[----:B0-----:R-:W-:Y:S01]  /*9a10*/  SEL R3, RZ, 0x1, P2 ;  /* 0x00000001ff037807 */ /* 0x001fe20001000000 */
[----:B------:R-:W-:Y:S01]  /*9a20*/  IMAD.U32 R8, RZ, RZ, UR45 ;  /* 0x0000002dff087e24 */ /* 0x000fe2000f8e00ff */
[----:B------:R-:W-:Y:S01]  /*9a30*/  ULDC.64 UR12, c[0x0][0xae8] ;  /* 0x0002ba00000c7ab9 */ /* 0x000fe20000000a00 */
[----:B------:R-:W-:Y:S01]  /*9a40*/  IMAD.SHL.U32 R4, R4, 0x2, RZ ;  /* 0x0000000204047824 */ /* 0x000fe200078e00ff */
[----:B------:R-:W0:Y:S01]  /*9a50*/  @P0 LDC R5, c[0x0][0xbec] ;  /* 0x0002fb00ff050b82 */ /* 0x000e220000000800 */
[----:B------:R-:W-:Y:S01]  /*9a60*/  ISETP.GE.AND P2, PT, R188, UR14, PT ;  /* 0x0000000ebc007c0c */ /* 0x000fe2000bf46270 */
[----:B------:R-:W-:Y:S01]  /*9a70*/  UIADD3 UR9, UR9, UR7, URZ ;  /* 0x0000000709097290 */ /* 0x000fe2000fffe03f */
[----:B------:R-:W-:Y:S01]  /*9a80*/  ISETP.GE.AND P1, PT, R187, UR14, PT ;  /* 0x0000000ebb007c0c */ /* 0x000fe2000bf26270 */
[----:B------:R-:W-:Y:S01]  /*9a90*/  UIMAD UR4, UR11, UR12, URZ ;  /* 0x0000000c0b0472a4 */ /* 0x000fe2000f8e023f */
[----:B------:R-:W-:Y:S01]  /*9aa0*/  LOP3.LUT R4, R4, 0x2, R3, 0xe2, !PT ;  /* 0x0000000204047812 */ /* 0x000fe200078ee203 */
[----:B------:R-:W-:Y:S01]  /*9ab0*/  IMAD R3, R190, 0x20, R191 ;  /* 0x00000020be037824 */ /* 0x000fe200078e02bf */
[----:B------:R-:W-:Y:S01]  /*9ac0*/  SEL R6, RZ, 0xffffffff, P2 ;  /* 0xffffffffff067807 */ /* 0x000fe20001000000 */
[----:B------:R-:W1:Y:S01]  /*9ad0*/  @P0 LDC R9, c[0x0][0xbf0] ;  /* 0x0002fc00ff090b82 */ /* 0x000e620000000800 */
[----:B------:R-:W-:Y:S01]  /*9ae0*/  UIMAD UR4, UR46, UR13, UR4 ;  /* 0x0000000d2e0472a4 */ /* 0x000fe2000f8e0204 */
[----:B------:R-:W-:Y:S01]  /*9af0*/  IMAD R8, R8, 0x40, R3 ;  /* 0x0000004008087824 */ /* 0x000fe200078e0203 */
[----:B------:R-:W-:Y:S01]  /*9b00*/  UIMAD.WIDE.U32 UR8, UR46, UR12, UR8 ;  /* 0x0000000c2e0872a5 */ /* 0x000fe2000f8e0008 */
[----:B------:R-:W-:Y:S01]  /*9b10*/  IMAD.SHL.U32 R15, R6, 0x4, RZ ;  /* 0x00000004060f7824 */ /* 0x000fe200078e00ff */
[----:B------:R-:W-:Y:S01]  /*9b20*/  ULDC.64 UR10, c[0x0][0xaf0] ;  /* 0x0002bc00000a7ab9 */ /* 0x000fe20000000a00 */
[----:B------:R-:W-:Y:S01]  /*9b30*/  SEL R11, RZ, 0xffffffff, P1 ;  /* 0xffffffffff0b7807 */ /* 0x000fe20000800000 */
[----:B------:R-:W-:Y:S01]  /*9b40*/  UIADD3 UR9, UR9, UR4, URZ ;  /* 0x0000000409097290 */ /* 0x000fe2000fffe03f */
[----:B------:R-:W-:Y:S01]  /*9b50*/  IMAD.MOV.U32 R3, RZ, RZ, R8 ;  /* 0x000000ffff037224 */ /* 0x000fe200078e0008 */
[----:B------:R-:W-:Y:S01]  /*9b60*/  UIMAD UR4, UR44, UR10, URZ ;  /* 0x0000000a2c0472a4 */ /* 0x000fe2000f8e023f */
[----:B------:R-:W-:Y:S01]  /*9b70*/  LOP3.LUT R10, R15, 0x4, R4, 0xe2, !PT ;  /* 0x000000040f0a7812 */ /* 0x000fe200078ee204 */
[----:B------:R-:W-:Y:S01]  /*9b80*/  UIMAD.WIDE.U32 UR8, UR43, UR10, UR8 ;  /* 0x0000000a2b0872a5 */ /* 0x000fe2000f8e0008 */
[----:B------:R-:W-:Y:S01]  /*9b90*/  IMAD.SHL.U32 R11, R11, 0x8, RZ ;  /* 0x000000080b0b7824 */ /* 0x000fe200078e00ff */
[----:B------:R-:W-:Y:S01]  /*9ba0*/  UIMAD UR4, UR43, UR11, UR4 ;  /* 0x0000000b2b0472a4 */ /* 0x000fe2000f8e0204 */
[----:B-----5:R-:W-:Y:S01]  /*9bb0*/  IMAD R27, R0, R13, RZ ;  /* 0x0000000d001b7224 */ /* 0x020fe200078e02ff */
[----:B------:R-:W-:Y:S01]  /*9bc0*/  ISETP.GE.AND P2, PT, R193, UR14, PT ;  /* 0x0000000ec1007c0c */ /* 0x000fe2000bf46270 */
[----:B0-----:R-:W-:Y:S01]  /*9bd0*/  @P0 IMAD.HI.U32 R6, R8, R5, RZ ;  /* 0x0000000508060227 */ /* 0x001fe200078e00ff */
[----:B------:R-:W-:Y:S01]  /*9be0*/  UIADD3 UR4, UR9, UR4, URZ ;  /* 0x0000000409047290 */ /* 0x000fe2000fffe03f */
[----:B------:R-:W-:Y:S01]  /*9bf0*/  LOP3.LUT R10, R11, 0x8, R10, 0xe2, !PT ;  /* 0x000000080b0a7812 */ /* 0x000fe200078ee20a */
[----:B------:R-:W-:Y:S01]  /*9c00*/  BSSY B1, `(.L_x_3636) ;  /* 0x0000048000017945 */ /* 0x000fe20003800000 */
[----:B------:R-:W-:-:S02]  /*9c10*/  IMAD.U32 R4, RZ, RZ, UR8 ;  /* 0x00000008ff047e24 */ /* 0x000fc4000f8e00ff */
[----:B------:R-:W-:Y:S01]  /*9c20*/  IMAD.U32 R5, RZ, RZ, UR9 ;  /* 0x00000009ff057e24 */ /* 0x000fe2000f8e00ff */
[----:B------:R-:W-:Y:S01]  /*9c30*/  ULDC.64 UR8, c[0x0][0xae0] ;  /* 0x0002b80000087ab9 */ /* 0x000fe20000000a00 */
[----:B-1----:R-:W-:Y:S01]  /*9c40*/  @P0 SHF.R.U32.HI R3, RZ, R9, R6 ;  /* 0x00000009ff030219 */ /* 0x002fe20000011606 */
[----:B------:R-:W-:Y:S01]  /*9c50*/  IMAD.U32 R5, RZ, RZ, UR4 ;  /* 0x00000004ff057e24 */ /* 0x000fe2000f8e00ff */
[----:B------:R-:W-:Y:S02]  /*9c60*/  ISETP.GE.AND P0, PT, R186, UR14, PT ;  /* 0x0000000eba007c0c */ /* 0x000fe4000bf06270 */
[--C-:B------:R-:W-:Y:S01]  /*9c70*/  SHF.R.S32.HI R6, RZ, 0x1f, R3.reuse ;  /* 0x0000001fff067819 */ /* 0x100fe20000011403 */
[----:B------:R-:W-:Y:S01]  /*9c80*/  IMAD.MOV R9, RZ, RZ, -R3 ;  /* 0x000000ffff097224 */ /* 0x000fe200078e0a03 */
[----:B------:R-:W-:Y:S01]  /*9c90*/  SEL R11, RZ, 0xffffffff, P0 ;  /* 0xffffffffff0b7807 */ /* 0x000fe20000000000 */
[----:B------:R-:W-:Y:S01]  /*9ca0*/  IMAD.WIDE.U32 R4, R3, UR8, R4 ;  /* 0x0000000803047c25 */ /* 0x000fe2000f8e0004 */
[----:B------:R-:W-:-:S03]  /*9cb0*/  ISETP.GE.AND P0, PT, R185, UR14, PT ;  /* 0x0000000eb9007c0c */ /* 0x000fc6000bf06270 */
[----:B------:R-:W-:Y:S02]  /*9cc0*/  IMAD R6, R6, UR8, RZ ;  /* 0x0000000806067c24 */ /* 0x000fe4000f8e02ff */
[----:B------:R-:W-:Y:S01]  /*9cd0*/  IMAD R9, R13, R9, R8 ;  /* 0x000000090d097224 */ /* 0x000fe200078e0208 */
[----:B------:R-:W-:Y:S01]  /*9ce0*/  SEL R8, RZ, 0xffffffff, P0 ;  /* 0xffffffffff087807 */ /* 0x000fe20000000000 */
[----:B------:R-:W-:Y:S01]  /*9cf0*/  IMAD.SHL.U32 R15, R11, 0x10, RZ ;  /* 0x000000100b0f7824 */ /* 0x000fe200078e00ff */
[----:B------:R-:W-:Y:S01]  /*9d00*/  ISETP.GE.AND P0, PT, R194, UR14, PT ;  /* 0x0000000ec2007c0c */ /* 0x000fe2000bf06270 */
[----:B------:R-:W-:Y:S01]  /*9d10*/  IMAD R11, R3, UR9, R6 ;  /* 0x00000009030b7c24 */ /* 0x000fe2000f8e0206 */
[----:B------:R-:W-:Y:S01]  /*9d20*/  SHF.R.S32.HI R3, RZ, 0x1f, R9 ;  /* 0x0000001fff037819 */ /* 0x000fe20000011409 */
[----:B------:R-:W-:Y:S01]  /*9d30*/  ULDC.64 UR8, c[0x0][0xad8] ;  /* 0x0002b60000087ab9 */ /* 0x000fe20000000a00 */
[----:B------:R-:W-:Y:S01]  /*9d40*/  IMAD.U32 R6, RZ, RZ, UR45 ;  /* 0x0000002dff067e24 */ /* 0x000fe2000f8e00ff */
[----:B------:R-:W-:Y:S01]  /*9d50*/  LOP3.LUT R10, R15, 0x10, R10, 0xe2, !PT ;  /* 0x000000100f0a7812 */ /* 0x000fe200078ee20a */
[----:B------:R-:W-:-:S02]  /*9d60*/  IMAD.IADD R5, R5, 0x1, R11 ;  /* 0x0000000105057824 */ /* 0x000fc400078e020b */
[----:B------:R-:W-:Y:S02]  /*9d70*/  IMAD R0, R3, UR8, RZ ;  /* 0x0000000803007c24 */ /* 0x000fe4000f8e02ff */
[----:B------:R-:W-:-:S04]  /*9d80*/  IMAD.WIDE.U32 R4, R9, UR8, R4 ;  /* 0x0000000809047c25 */ /* 0x000fc8000f8e0004 */
[----:B------:R-:W-:Y:S01]  /*9d90*/  IMAD R3, R9, UR9, R0 ;  /* 0x0000000909037c24 */ /* 0x000fe2000f8e0200 */
[----:B------:R-:W-:Y:S01]  /*9da0*/  SEL R9, RZ, 0x40, P0 ;  /* 0x00000040ff097807 */ /* 0x000fe20000000000 */
[----:B------:R-:W-:Y:S01]  /*9db0*/  IMAD R0, R6, 0x40, R191 ;  /* 0x0000004006007824 */ /* 0x000fe200078e02bf */
[----:B------:R-:W-:Y:S01]  /*9dc0*/  ULDC.64 UR8, c[0x0][0xa80] ;  /* 0x0002a00000087ab9 */ /* 0x000fe20000000a00 */
[----:B------:R-:W-:Y:S01]  /*9dd0*/  IMAD.SHL.U32 R15, R8, 0x20, RZ ;  /* 0x00000020080f7824 */ /* 0x000fe200078e00ff */
[----:B------:R-:W-:Y:S01]  /*9de0*/  LEA R6, P1, R4, UR8, 0x1 ;  /* 0x0000000804067c11 */ /* 0x000fe2000f8208ff */
[----:B------:R-:W-:Y:S01]  /*9df0*/  IMAD.IADD R3, R5, 0x1, R3 ;  /* 0x0000000105037824 */ /* 0x000fe200078e0203 */
[----:B------:R-:W-:Y:S02]  /*9e00*/  ISETP.GE.AND P0, PT, R0, R27, PT ;  /* 0x0000001b0000720c */ /* 0x000fe40003f06270 */
[----:B------:R-:W-:Y:S01]  /*9e10*/  LOP3.LUT R10, R15, 0x20, R10, 0xe2, !PT ;  /* 0x000000200f0a7812 */ /* 0x000fe200078ee20a */
[----:B------:R0:W1:Y:S01]  /*9e20*/  SHFL.IDX PT, R8, R6, RZ, 0x181f ;  /* 0x00181fff06087589 */ /* 0x00006200000e0000 */
[----:B------:R-:W-:-:S02]  /*9e30*/  LEA.HI.X R3, R4, UR9, R3, 0x1, P1 ;  /* 0x0000000904037c11 */ /* 0x000fc400088f0c03 */
[----:B------:R-:W-:Y:S02]  /*9e40*/  LOP3.LUT R24, R10, R9, RZ, 0xfc, !PT ;  /* 0x000000090a187212 */ /* 0x000fe400078efcff */
[----:B------:R-:W-:Y:S01]  /*9e50*/  SEL R5, RZ, 0x80, P2 ;  /* 0x00000080ff057807 */ /* 0x000fe20001000000 */
[----:B------:R0:W2:Y:S03]  /*9e60*/  SHFL.IDX PT, R9, R3, RZ, 0x181f ;  /* 0x00181fff03097589 */ /* 0x0000a600000e0000 */
        /* <DEDUP_REMOVED lines=9> */
[----:B------:R-:W-:Y:S01]  /*9f00*/  @!P5 LEA R12, P4, R188, R8, 0x1 ;  /* 0x00000008bc0cd211 */ /* 0x000fe200078808ff */
[----:B------:R-:W-:Y:S01]  /*9f10*/  @!P1 ST.E.128 desc[UR40][R4.64], RZ ;  /* 0x000000ff04009985 */ /* 0x000fe2000c101d28 */
[----:B------:R-:W-:Y:S02]  /*9f20*/  ISETP.GE.AND P1, PT, R185, UR14, PT ;  /* 0x0000000eb9007c0c */ /* 0x000fe4000bf26270 */
[----:B------:R-:W-:Y:S01]  /*9f30*/  LOP3.LUT P0, RZ, R24, 0x40, RZ, 0xc0, !PT ;  /* 0x0000004018ff7812 */ /* 0x000fe2000780c0ff */
[----:B------:R1:W-:Y:S01]  /*9f40*/  @!P2 ST.E.128 desc[UR40][R10.64], RZ ;  /* 0x000000ff0a00a985 */ /* 0x0003e2000c101d28 */
[----:B------:R-:W-:-:S02]  /*9f50*/  ISETP.GE.AND P2, PT, R186, UR14, PT ;  /* 0x0000000eba007c0c */ /* 0x000fc4000bf46270 */
[-C--:B------:R-:W-:Y:S02]  /*9f60*/  @!P5 LEA.HI.X R13, R188, R9.reuse, R203, 0x1, P4 ;  /* 0x00000009bc0dd211 */ /* 0x080fe400020f0ccb */
[----:B------:R-:W-:Y:S02]  /*9f70*/  LOP3.LUT P4, RZ, R25, 0x80, RZ, 0xc0, !PT ;  /* 0x0000008019ff7812 */ /* 0x000fe4000788c0ff */
[CC--:B------:R-:W-:Y:S01]  /*9f80*/  @!P3 LEA R14, P6, R187.reuse, R8.reuse, 0x1 ;  /* 0x00000008bb0eb211 */ /* 0x0c0fe200078c08ff */
[----:B------:R4:W-:Y:S03]  /*9f90*/  @!P5 ST.E.128 desc[UR40][R12.64], RZ ;  /* 0x000000ff0c00d985 */ /* 0x0009e6000c101d28 */
[----:B------:R-:W-:Y:S02]  /*9fa0*/  @!P3 LEA.HI.X R15, R187, R9, R202, 0x1, P6 ;  /* 0x00000009bb0fb211 */ /* 0x000fe400030f0cca */
[----:B-1----:R-:W-:-:S02]  /*9fb0*/  @!P1 LEA R10, P6, R185, R8, 0x1 ;  /* 0x00000008b90a9211 */ /* 0x002fc400078c08ff */
[-C--:B------:R-:W-:Y:S01]  /*9fc0*/  @!P2 LEA R4, P5, R186, R8.reuse, 0x1 ;  /* 0x00000008ba04a211 */ /* 0x080fe200078a08ff */
[----:B------:R4:W-:Y:S01]  /*9fd0*/  @!P3 ST.E.128 desc[UR40][R14.64], RZ ;  /* 0x000000ff0e00b985 */ /* 0x0009e2000c101d28 */
[-C--:B------:R-:W-:Y:S02]  /*9fe0*/  @P0 LEA R20, P3, R194, R8.reuse, 0x1 ;  /* 0x00000008c2140211 */ /* 0x080fe400078608ff */
[-C--:B------:R-:W-:Y:S02]  /*9ff0*/  @!P2 LEA.HI.X R5, R186, R9.reuse, R201, 0x1, P5 ;  /* 0x00000009ba05a211 */ /* 0x080fe400028f0cc9 */
[----:B------:R-:W-:Y:S02]  /*a000*/  @P4 LEA R8, P5, R193, R8, 0x1 ;  /* 0x00000008c1084211 */ /* 0x000fe400078a08ff */
[-C--:B------:R-:W-:Y:S01]  /*a010*/  @!P1 LEA.HI.X R11, R185, R9.reuse, R200, 0x1, P6 ;  /* 0x00000009b90b9211 */ /* 0x080fe200030f0cc8 */
[----:B------:R4:W-:Y:S01]  /*a020*/  @!P2 ST.E.128 desc[UR40][R4.64], RZ ;  /* 0x000000ff0400a985 */ /* 0x0009e2000c101d28 */
[----:B------:R-:W-:-:S02]  /*a030*/  @P0 LEA.HI.X R21, R194, R9, R199, 0x1, P3 ;  /* 0x00000009c2150211 */ /* 0x000fc400018f0cc7 */
[----:B------:R-:W-:Y:S01]  /*a040*/  @P4 LEA.HI.X R9, R193, R9, R198, 0x1, P5 ;  /* 0x00000009c1094211 */ /* 0x000fe200028f0cc6 */
[----:B------:R4:W-:Y:S04]  /*a050*/  @!P1 ST.E.128 desc[UR40][R10.64], RZ ;  /* 0x000000ff0a009985 */ /* 0x0009e8000c101d28 */
[----:B------:R4:W-:Y:S04]  /*a060*/  @P0 ST.E.128 desc[UR40][R20.64], RZ ;  /* 0x000000ff14000985 */ /* 0x0009e8000c101d28 */
[----:B------:R4:W-:Y:S02]  /*a070*/  @P4 ST.E.128 desc[UR40][R8.64], RZ ;  /* 0x000000ff08004985 */ /* 0x0009e4000c101d28 */
.L_x_3637:
[----:B------:R-:W-:Y:S05]  /*a080*/  BSYNC B1 ;  /* 0x0000000000017941 */ /* 0x000fea0003800000 */
.L_x_3636:
[----:B------:R-:W-:Y:S01]  /*a090*/  VIADD R0, R0, 0x20 ;  /* 0x0000002000007836 */ /* 0x000fe20000000000 */
[----:B--2-4-:R2:W4:Y:S04]  /*a0a0*/  SHFL.IDX PT, R9, R3, 0x1, 0x181f ;  /* 0x00381f0003097f89 */ /* 0x01452800000e0000 */
        /* <DEDUP_REMOVED lines=9> */
[----:B----4-:R-:W-:Y:S02]  /*a140*/  @!P3 IMAD.WIDE R4, R2, 0x2, R8 ;  /* 0x000000020204b825 */ /* 0x010fe400078e0208 */
[-C--:B------:R-:W-:Y:S02]  /*a150*/  @!P2 LEA.HI.X R11, R189, R9.reuse, R204, 0x1, P0 ;  /* 0x00000009bd0ba211 */ /* 0x080fe400000f0ccc */
[----:B------:R-:W-:Y:S01]  /*a160*/  @!P5 LEA R12, P0, R188, R8, 0x1 ;  /* 0x00000008bc0cd211 */ /* 0x000fe200078008ff */
[----:B------:R1:W-:Y:S01]  /*a170*/  @!P3 ST.E.128 desc[UR40][R4.64], RZ ;  /* 0x000000ff0400b985 */ /* 0x0003e2000c101d28 */
[----:B------:R-:W-:Y:S02]  /*a180*/  ISETP.GE.AND P3, PT, R186, UR14, PT ;  /* 0x0000000eba007c0c */ /* 0x000fe4000bf66270 */
[----:B------:R-:W-:Y:S01]  /*a190*/  @!P5 LEA.HI.X R13, R188, R9, R203, 0x1, P0 ;  /* 0x00000009bc0dd211 */ /* 0x000fe200000f0ccb */
[----:B------:R2:W-:Y:S01]  /*a1a0*/  @!P2 ST.E.128 desc[UR40][R10.64], RZ ;  /* 0x000000ff0a00a985 */ /* 0x0005e2000c101d28 */
[----:B------:R-:W-:-:S02]  /*a1b0*/  ISETP.GE.AND P2, PT, R185, UR14, PT ;  /* 0x0000000eb9007c0c */ /* 0x000fc4000bf46270 */
[----:B------:R-:W-:Y:S01]  /*a1c0*/  LOP3.LUT P0, RZ, R25, 0x80, RZ, 0xc0, !PT ;  /* 0x0000008019ff7812 */ /* 0x000fe2000780c0ff */
[----:B------:R2:W-:Y:S01]  /*a1d0*/  @!P5 ST.E.128 desc[UR40][R12.64], RZ ;  /* 0x000000ff0c00d985 */ /* 0x0005e2000c101d28 */
[----:B------:R-:W-:-:S04]  /*a1e0*/  @!P4 LEA R14, P6, R187, R8, 0x1 ;  /* 0x00000008bb0ec211 */ /* 0x000fc800078c08ff */
[----:B------:R-:W-:Y:S02]  /*a1f0*/  @!P4 LEA.HI.X R15, R187, R9, R202, 0x1, P6 ;  /* 0x00000009bb0fc211 */ /* 0x000fe400030f0cca */
[----:B------:R-:W-:-:S03]  /*a200*/  @!P3 LEA R20, P5, R186, R8, 0x1 ;  /* 0x00000008ba14b211 */ /* 0x000fc600078a08ff */
[----:B------:R2:W-:Y:S01]  /*a210*/  @!P4 ST.E.128 desc[UR40][R14.64], RZ ;  /* 0x000000ff0e00c985 */ /* 0x0005e2000c101d28 */
[-C--:B-1----:R-:W-:Y:S02]  /*a220*/  @!P2 LEA R4, P6, R185, R8.reuse, 0x1 ;  /* 0x00000008b904a211 */ /* 0x082fe400078c08ff */
        /* <DEDUP_REMOVED lines=10> */
.L_x_3632:
[----:B------:R-:W-:Y:S05]  /*a2d0*/  BSYNC B0 ;  /* 0x0000000000007941 */ /* 0x000fea0003800000 */
.L_x_3626:
[----:B------:R-:W-:Y:S02]  /*a2e0*/  ULDC UR4, c[0x0][0xc3c] ;  /* 0x00030f0000047ab9 */ /* 0x000fe40000000800 */
[----:B------:R-:W-:-:S13]  /*a2f0*/  ISETP.GE.AND P0, PT, R7, UR4, PT ;  /* 0x0000000407007c0c */ /* 0x000fda000bf06270 */
[----:B------:R-:W-:Y:S05]  /*a300*/  @!P0 BRA `(.L_x_3638) ;  /* 0xffffff6c00508947 */ /* 0x000fea000383ffff */
[----:B------:R-:W-:Y:S05]  /*a310*/  EXIT ;  /* 0x000000000000794d */ /* 0x000fea0003800000 */
.L_x_3593:
[----:B------:R-:W-:-:S08]  /*a320*/  NOP ;  /* 0x0000000000007918 */ /* 0x000fd00000000000 */
[----:B------:R-:W0:-:S00]  /*a330*/  USETMAXREG.DEALLOC.CTAPOOL 0x18 ;  /* 0x00000018000079c8 */ /* 0x000e0000080e0500 */
[----:B0-----:R-:W-:-:S06]  /*a340*/  LOP3.LUT R0, R0, 0x3, RZ, 0xc0, !PT ;  /* 0x0000000300007812 */ /* 0x001fcc00078ec0ff */
[----:B------:R-:W0:Y:S02]  /*a350*/  SHFL.IDX PT, R0, R0, RZ, 0x1f ;  /* 0x00001fff00007589 */ /* 0x000e2400000e0000 */
[----:B0-----:R-:W-:Y:S01]  /*a360*/  ISETP.NE.AND P0, PT, R0, RZ, PT ;  /* 0x000000ff0000720c */ /* 0x001fe20003f05270 */
[----:B------:R-:W-:-:S03]  /*a370*/  IMAD.MOV.U32 R0, RZ, RZ, RZ ;  /* 0x000000ffff007224 */ /* 0x000fc600078e00ff */
        /* <DEDUP_REMOVED lines=10> */
.L_x_3639:
        /* <DEDUP_REMOVED lines=42> */
.L_x_3645:
        /* <DEDUP_REMOVED lines=12> */
.L_x_3644:
[----:B------:R-:W-:Y:S05]  /*a780*/  BSYNC B0 ;  /* 0x0000000000007941 */ /* 0x000fea0003800000 */
.L_x_3643:
        /* <DEDUP_REMOVED lines=22> */
.L_x_3641:
        /* <DEDUP_REMOVED lines=16> */
.L_x_3646:
[----:B-1----:R-:W-:Y:S01]  /*a9f0*/  IMAD R16, R16, UR5, R7 ;  /* 0x0000000510107c24 */ /* 0x002fe2000f8e0207 */
[----:B------:R-:W-:Y:S01]  /*aa00*/  IABS R6, R0 ;  /* 0x0000000000067213 */ /* 0x000fe20000000000 */
[----:B------:R-:W-:Y:S02]  /*aa10*/  IMAD R7, R11, R4, RZ ;  /* 0x000000040b077224 */ /* 0x000fe400078e02ff */
[----:B0-----:R-:W-:Y:S02]  /*aa20*/  IMAD.MOV.U32 R2, RZ, RZ, RZ ;  /* 0x000000ffff027224 */ /* 0x001fe400078e00ff */
[----:B------:R-:W-:Y:S02]  /*aa30*/  IMAD.MOV R6, RZ, RZ, -R6 ;  /* 0x000000ffff067224 */ /* 0x000fe400078e0a06 */
[----:B------:R-:W-:Y:S01]  /*aa40*/  IMAD.HI.U32 R2, R3, R7, R2 ;  /* 0x0000000703027227 */ /* 0x000fe200078e0002 */
[----:B------:R-:W-:-:S03]  /*aa50*/  IADD3 R7, -R16, UR6, RZ ;  /* 0x0000000610077c10 */ /* 0x000fc6000fffe1ff */
[----:B------:R-:W-:Y:S01]  /*aa60*/  VIADD R19, R19, UR4 ;  /* 0x0000000413137c36 */ /* 0x000fe20008000000 */
[----:B------:R-:W-:-:S05]  /*aa70*/  IABS R3, R7 ;  /* 0x0000000700037213 */ /* 0x000fca0000000000 */
        /* <DEDUP_REMOVED lines=12> */
[--C-:B------:R-:W-:Y:S02]  /*ab40*/  IMAD.MOV R17, RZ, RZ, -R2.reuse ;  /* 0x000000ffff117224 */ /* 0x100fe400078e0a02 */
[----:B------:R-:W-:Y:S02]  /*ab50*/  IMAD.MOV.U32 R18, RZ, RZ, R2 ;  /* 0x000000ffff127224 */ /* 0x000fe400078e0002 */
[----:B------:R-:W-:Y:S01]  /*ab60*/  IMAD R17, R0, R17, R7 ;  /* 0x0000001100117224 */ /* 0x000fe200078e0207 */
[----:B------:R-:W-:Y:S06]  /*ab70*/  BRA `(.L_x_3647) ;  /* 0x00000000000c7947 */ /* 0x000fec0003800000 */
.L_x_3642:
[----:B------:R-:W-:Y:S02]  /*ab80*/  IMAD.MOV.U32 R17, RZ, RZ, RZ ;  /* 0x000000ffff117224 */ /* 0x000fe400078e00ff */
[----:B------:R-:W-:Y:S02]  /*ab90*/  IMAD.U32 R16, RZ, RZ, UR6 ;  /* 0x00000006ff107e24 */ /* 0x000fe4000f8e00ff */
[----:B------:R-:W-:-:S07]  /*aba0*/  IMAD.MOV.U32 R18, RZ, RZ, RZ ;  /* 0x000000ffff127224 */ /* 0x000fce00078e00ff */
.L_x_3647:
[----:B------:R-:W-:-:S13]  /*abb0*/  ISETP.NE.AND P0, PT, R5, RZ, PT ;  /* 0x000000ff0500720c */ /* 0x000fda0003f05270 */
[----:B------:R-:W0:Y:S01]  /*abc0*/  @!P0 S2R R3, SR_CgaCtaId ;  /* 0x0000000000038919 */ /* 0x000e220000008800 */
[----:B------:R-:W-:-:S04]  /*abd0*/  @!P0 MOV R0, 0x400 ;  /* 0x0000040000008802 */ /* 0x000fc80000000f00 */
[----:B0-----:R-:W-:-:S05]  /*abe0*/  @!P0 LEA R0, R3, R0, 0x18 ;  /* 0x0000000003008211 */ /* 0x001fca00078ec0ff */
[----:B------:R0:W-:Y:S01]  /*abf0*/  @!P0 STS.128 [R0+0x28cd0], R16 ;  /* 0x028cd01000008388 */ /* 0x0001e20000000c00 */
[----:B------:R-:W-:Y:S06]  /*ac00*/  BAR.ARV 0x5, 0x180 ;  /* 0x0146000000007b1d */ /* 0x000fec0000002000 */
.L_x_3640:
        /* <DEDUP_REMOVED lines=16> */
[----:B------:R-:W-:-:S04]  /*ad10*/  LOP3.LUT R2, R0, 0x1f8, RZ, 0xc0, !PT ;  /* 0x000001f800027812 */ /* 0x000fc800078ec0ff */
        /* <DEDUP_REMOVED lines=8> */
[----:B------:R0:W-:Y:S01]  /*ada0*/  STL [R1+0x4], R4 ;  /* 0x0000040401007387 */ /* 0x0001e20000100800 */
[----:B------:R-:W-:-:S03]  /*adb0*/  IMAD.MOV.U32 R0, RZ, RZ, 0x1 ;  /* 0x00000001ff007424 */ /* 0x000fc600078e00ff */
[----:B------:R0:W-:Y:S04]  /*adc0*/  STL [R1+0x50], R2 ;  /* 0x0000500201007387 */ /* 0x0001e80000100800 */
[----:B------:R0:W-:Y:S04]  /*add0*/  STL [R1+0x8], RZ ;  /* 0x000008ff01007387 */ /* 0x0001e80000100800 */
[----:B------:R0:W-:Y:S04]  /*ade0*/  STL [R1+0x10], R0 ;  /* 0x0000100001007387 */ /* 0x0001e80000100800 */
[----:B------:R0:W-:Y:S02]  /*adf0*/  STL [R1+0x3c], RZ ;  /* 0x00003cff01007387 */ /* 0x0001e40000100800 */
.L_x_3766:
[----:B012---:R-:W0:Y:S02]  /*ae00*/  LDC.64 R2, c[0x0][0xc88] ;  /* 0x00032200ff027b82 */ /* 0x007e240000000a00 */
[----:B0-----:R-:W-:-:S05]  /*ae10*/  IMAD.WIDE R2, R19, 0x4, R2 ;  /* 0x0000000413027825 */ /* 0x001fca00078e0202 */
[----:B------:R-:W2:Y:S01]  /*ae20*/  LDG.E R11, desc[UR40][R2.64] ;  /* 0x00000028020b7981 */ /* 0x000ea2000c1e1900 */
[----:B------:R-:W-:Y:S05]  /*ae30*/  YIELD ;  /* 0x0000000000007946 */ /* 0x000fea0003800000 */
[----:B------:R-:W-:Y:S01]  /*ae40*/  ULDC.64 UR4, c[0x0][0xa28] ;  /* 0x00028a0000047ab9 */ /* 0x000fe20000000a00 */
[----:B---3--:R-:W-:Y:S01]  /*ae50*/  IMAD.MOV.U32 R0, RZ, RZ, RZ ;  /* 0x000000ffff007224 */ /* 0x008fe200078e00ff */
        /* <DEDUP_REMOVED lines=14> */
[----:B-----5:R1:W5:Y:S01]  /*af40*/  @P0 LDG.E R0, desc[UR40][R2.64] ;  /* 0x0000002802000981 */ /* 0x020362000c1e1900 */
[----:B------:R-:W-:Y:S01]  /*af50*/  ISETP.NE.AND.EX P1, PT, RZ, UR5, PT, P1 ;  /* 0x00000005ff007c0c */ /* 0x000fe2000bf25310 */
[----:B------:R-:W-:Y:S01]  /*af60*/  IMAD.MOV.U32 R8, RZ, RZ, RZ ;  /* 0x000000ffff087224 */ /* 0x000fe200078e00ff */
        /* <DEDUP_REMOVED lines=29> */
[----:B------:R-:W2:Y:S04]  /*b140*/  LDG.E R7, desc[UR40][R2.64] ;  /* 0x0000002802077981 */ /* 0x000ea8000c1e1900 */
[----:B------:R-:W2:Y:S02]  /*b150*/  LDG.E R2, desc[UR40][R2.64+0x4] ;  /* 0x0000042802027981 */ /* 0x000ea4000c1e1900 */
[----:B--2---:R-:W-:-:S05]  /*b160*/  IMAD.IADD R2, R2, 0x1, -R7 ;  /* 0x0000000102027824 */ /* 0x004fca00078e0a07 */
[----:B------:R1:W-:Y:S02]  /*b170*/  STL [R1+0x38], R2 ;  /* 0x0000380201007387 */ /* 0x0003e40000100800 */
.L_x_3649:
[----:B-1----:R-:W-:Y:S01]  /*b180*/  IMAD.MOV.U32 R2, RZ, RZ, R11 ;  /* 0x000000ffff027224 */ /* 0x002fe200078e000b */
[----:B------:R-:W-:Y:S01]  /*b190*/  ULDC.64 UR4, c[0x0][0xa20] ;  /* 0x0002880000047ab9 */ /* 0x000fe20000000a00 */
[----:B-----5:R-:W-:Y:S01]  /*b1a0*/  IMAD.IADD R3, R8, 0x1, R0 ;  /* 0x0000000108037824 */ /* 0x020fe200078e0200 */
[----:B------:R-:W-:Y:S02]  /*b1b0*/  ISETP.NE.U32.AND P1, PT, RZ, UR4, PT ;  /* 0x00000004ff007c0c */ /* 0x000fe4000bf25070 */
[----:B------:R1:W-:Y:S02]  /*b1c0*/  STL [R1+0xc], R2 ;  /* 0x00000c0201007387 */ /* 0x0003e40000100800 */
[----:B------:R-:W-:Y:S02]  /*b1d0*/  ISETP.NE.AND.EX P1, PT, RZ, UR5, PT, P1 ;  /* 0x00000005ff007c0c */ /* 0x000fe4000bf25310 */
[----:B------:R1:W-:Y:S11]  /*b1e0*/  STL [R1+0x1c], R3 ;  /* 0x00001c0301007387 */ /* 0x0003f60000100800 */
[----:B-1----:R-:W-:Y:S05]  /*b1f0*/  @!P1 BRA `(.L_x_3650) ;  /* 0x0000000000109947 */ /* 0x002fea0003800000 */
[----:B------:R-:W-:-:S04]  /*b200*/  IADD3 R6, P0, R10, UR4, RZ ;  /* 0x000000040a067c10 */ /* 0x000fc8000ff1e0ff */
[----:B------:R-:W-:-:S05]  /*b210*/  IADD3.X R7, R9, UR5, RZ, P0, !PT ;  /* 0x0000000509077c10 */ /* 0x000fca00087fe4ff */
[----:B------:R1:W5:Y:S01]  /*b220*/  LDG.E R6, desc[UR40][R6.64] ;  /* 0x0000002806067981 */ /* 0x000362000c1e1900 */
[----:B------:R-:W-:Y:S05]  /*b230*/  BRA `(.L_x_3651) ;  /* 0x0000000000107947 */ /* 0x000fea0003800000 */
.L_x_3650:
[----:B------:R-:W-:Y:S05]  /*b240*/  @!P0 BRA `(.L_x_3651) ;  /* 0x00000000000c8947 */ /* 0x000fea0003800000 */
[----:B------:R-:W2:Y:S04]  /*b250*/  LDG.E R6, desc[UR40][R4.64] ;  /* 0x0000002804067981 */ /* 0x000ea8000c1e1900 */
[----:B------:R-:W2:Y:S02]  /*b260*/  LDG.E R4, desc[UR40][R4.64+0x4] ;  /* 0x0000042804047981 */ /* 0x000ea4000c1e1900 */
[----:B--2---:R-:W-:-:S07]  /*b270*/  IMAD.IADD R6, R4, 0x1, -R6 ;  /* 0x0000000104067824 */ /* 0x004fce00078e0a06 */
.L_x_3651:
        /* <DEDUP_REMOVED lines=16> */
[----:B------:R-:W3:Y:S01]  /*b380*/  LDC.64 R2, c[0x0][0xc60] ;  /* 0x00031800ff027b82 */ /* 0x000ee20000000a00 */
[----:B------:R-:W2:Y:S02]  /*b390*/  FLO.U32 R0, UR4 ;  /* 0x0000000400007d00 */ /* 0x000ea400080e0000 */
[----:B--2---:R-:W-:-:S06]  /*b3a0*/  ISETP.EQ.U32.AND P0, PT, R0, R5, PT ;  /* 0x000000050000720c */ /* 0x004fcc0003f02070 */
[----:B------:R-:W3:Y:S07]  /*b3b0*/  POPC R5, UR4 ;  /* 0x0000000400057d09 */ /* 0x000eee0008000000 */
[----:B---3--:R-:W2:Y:S01]  /*b3c0*/  @P0 ATOMG.E.ADD.STRONG.GPU PT, R3, desc[UR40][R2.64], R5 ;  /* 0x00000005020309a8 */ /* 0x008ea200081ee1e8 */
[----:B------:R-:W3:Y:S02]  /*b3d0*/  S2R R4, SR_LTMASK ;  /* 0x0000000000047919 */ /* 0x000ee40000003900 */
[----:B---3--:R-:W-:-:S04]  /*b3e0*/  LOP3.LUT R4, R4, UR4, RZ, 0xc0, !PT ;  /* 0x0000000404047c12 */ /* 0x008fc8000f8ec0ff */
[----:B-1----:R-:W1:Y:S01]  /*b3f0*/  POPC R7, R4 ;  /* 0x0000000400077309 */ /* 0x002e620000000000 */
[----:B--2---:R-:W1:Y:S02]  /*b400*/  SHFL.IDX PT, R0, R3, R0, 0x1f ;  /* 0x00001f0003007589 */ /* 0x004e6400000e0000 */
[----:B-1----:R-:W-:Y:S01]  /*b410*/  IADD3 R16, R0, UR37, R7 ;  /* 0x0000002500107c10 */ /* 0x002fe2000fffe007 */
[----:B------:R-:W-:Y:S06]  /*b420*/  BRA `(.L_x_3654) ;  /* 0x0000004c00687947 */ /* 0x000fec0003800000 */
.L_x_3653:
        /* <DEDUP_REMOVED lines=9> */
[----:B------:R-:W-:Y:S02]  /*b4c0*/  IMAD.U32 R4, RZ, RZ, UR6 ;  /* 0x00000006ff047e24 */ /* 0x000fe4000f8e00ff */
[----:B------:R-:W2:Y:S01]  /*b4d0*/  LDC.64 R2, c[0x4][R2] ;  /* 0x0100000002027b82 */ /* 0x000ea20000000a00 */
[----:B------:R-:W-:Y:S02]  /*b4e0*/  IMAD.U32 R5, RZ, RZ, UR7 ;  /* 0x00000007ff057e24 */ /* 0x000fe4000f8e00ff */
[----:B------:R-:W-:Y:S02]  /*b4f0*/  IMAD.U32 R6, RZ, RZ, UR8 ;  /* 0x00000008ff067e24 */ /* 0x000fe4000f8e00ff */
[----:B-1----:R-:W-:-:S02]  /*b500*/  IMAD.U32 R7, RZ, RZ, UR9 ;  /* 0x00000009ff077e24 */ /* 0x002fc4000f8e00ff */
[----:B------:R-:W-:Y:S02]  /*b510*/  IMAD.U32 R10, RZ, RZ, UR4 ;  /* 0x00000004ff0a7e24 */ /* 0x000fe4000f8e00ff */
[----:B------:R-:W-:Y:S02]  /*b520*/  IMAD.U32 R11, RZ, RZ, UR5 ;  /* 0x00000005ff0b7e24 */ /* 0x000fe4000f8e00ff */
[----:B------:R-:W-:Y:S02]  /*b530*/  IMAD.MOV.U32 R8, RZ, RZ, 0x70 ;  /* 0x00000070ff087424 */ /* 0x000fe400078e00ff */
[----:B0-----:R-:W-:Y:S02]  /*b540*/  IMAD.MOV.U32 R12, RZ, RZ, 0x1 ;  /* 0x00000001ff0c7424 */ /* 0x001fe400078e00ff */
[----:B------:R-:W-:-:S07]  /*b550*/  IMAD.MOV.U32 R13, RZ, RZ, RZ ;  /* 0x000000ffff0d7224 */ /* 0x000fce00078e00ff */
[----:B------:R-:W-:-:S07]  /*b560*/  LEPC R20, `(.L_x_3656) ;  /* 0x000000001014794e */ /* 0x000fce0000000000 */
[----:B--2---:R-:W-:Y:S05]  /*b570*/  CALL.ABS.NOINC R2 ;  /* 0x0000000002007343 */ /* 0x004fea0003c00000 */
.L_x_3656:
[----:B------:R-:W-:Y:S05]  /*b580*/  BSYNC B6 ;  /* 0x0000000000067941 */ /* 0x000fea0003800000 */
.L_x_3655:
        /* <DEDUP_REMOVED lines=10> */
[----:B------:R-:W-:Y:S02]  /*b630*/  IMAD.U32 R4, RZ, RZ, UR6 ;  /* 0x00000006ff047e24 */ /* 0x000fe4000f8e00ff */
[----:B------:R-:W-:Y:S02]  /*b640*/  IMAD.U32 R5, RZ, RZ, UR7 ;  /* 0x00000007ff057e24 */ /* 0x000fe4000f8e00ff */
[----:B------:R-:W-:Y:S02]  /*b650*/  IMAD.U32 R6, RZ, RZ, UR8 ;  /* 0x00000008ff067e24 */ /* 0x000fe4000f8e00ff */
[----:B-1----:R-:W-:-:S02]  /*b660*/  IMAD.U32 R7, RZ, RZ, UR9 ;  /* 0x00000009ff077e24 */ /* 0x002fc4000f8e00ff */
[----:B------:R-:W-:Y:S02]  /*b670*/  IMAD.U32 R10, RZ, RZ, UR4 ;  /* 0x00000004ff0a7e24 */ /* 0x000fe4000f8e00ff */
[----:B------:R-:W-:Y:S02]  /*b680*/  IMAD.U32 R11, RZ, RZ, UR5 ;  /* 0x00000005ff0b7e24 */ /* 0x000fe4000f8e00ff */
[----:B------:R-:W-:Y:S02]  /*b690*/  IMAD.MOV.U32 R8, RZ, RZ, 0x70 ;  /* 0x00000070ff087424 */ /* 0x000fe400078e00ff */
[----:B0-----:R-:W-:Y:S02]  /*b6a0*/  IMAD.MOV.U32 R12, RZ, RZ, 0x1 ;  /* 0x00000001ff0c7424 */ /* 0x001fe400078e00ff */
[----:B--2---:R-:W-:-:S07]  /*b6b0*/  IMAD.MOV.U32 R13, RZ, RZ, RZ ;  /* 0x000000ffff0d7224 */ /* 0x004fce00078e00ff */
[----:B------:R-:W-:-:S07]  /*b6c0*/  LEPC R20, `(.L_x_3659) ;  /* 0x000000001014794e */ /* 0x000fce0000000000 */
[----:B---3--:R-:W-:Y:S05]  /*b6d0*/  CALL.ABS.NOINC R2 ;  /* 0x0000000002007343 */ /* 0x008fea0003c00000 */
.L_x_3659:
        /* <DEDUP_REMOVED lines=16> */
.L_x_3658:
[----:B------:R-:W-:Y:S05]  /*b7e0*/  BSYNC B6 ;  /* 0x0000000000067941 */ /* 0x000fea0003800000 */
.L_x_3657:
[----:B------:R-:W2:Y:S01]  /*b7f0*/  LDL.LU R2, [R1] ;  /* 0x0000000001027983 */ /* 0x000ea20000300800 */
[----:B------:R-:W-:-:S03]  /*b800*/  ULDC.64 UR4, c[0x0][0x9f8] ;  /* 0x00027e0000047ab9 */ /* 0x000fc60000000a00 */
[----:B------:R-:W3:Y:S04]  /*b810*/  LDL.LU R4, [R1+0x14] ;  /* 0x0000140001047983 */ /* 0x000ee80000300800 */
[----:B-1----:R-:W4:Y:S01]  /*b820*/  LDL R7, [R1+0xc] ;  /* 0x00000c0001077983 */ /* 0x002f220000100800 */
        /* <DEDUP_REMOVED lines=22> */
.L_x_3783:
        /* <DEDUP_REMOVED lines=9> */
.L_x_3786:
        /* <DEDUP_REMOVED lines=25> */
.L_x_3663:
[----:B------:R-:W4:Y:S04]  /*bbb0*/  LDL R7, [R1+0x4] ;  /* 0x0000040001077983 */ /* 0x000f280000100800 */
[----:B--23--:R-:W4:Y:S04]  /*bbc0*/  LDL R0, [R1+0x8] ;  /* 0x0000080001007983 */ /* 0x00cf280000100800 */
[----:B------:R-:W2:Y:S01]  /*bbd0*/  LDL R2, [R1+0x10] ;  /* 0x0000100001027983 */ /* 0x000ea20000100800 */
[----:B----4-:R-:W-:Y:S01]  /*bbe0*/  IMAD R0, R0, 0x8, R7 ;  /* 0x0000000800007824 */ /* 0x010fe200078e0207 */
[----:B--2---:R-:W-:-:S04]  /*bbf0*/  SHF.L.U32 R2, R2, 0x1f, RZ ;  /* 0x0000001f02027819 */ /* 0x004fc800000006ff */
[----:B------:R-:W2:Y:S02]  /*bc00*/  SYNCS.PHASECHK.TRANS64.TRYWAIT P0, [R0+URZ+0x28c40], R2 ;  /* 0x028c4002000075a7 */ /* 0x000ea4000800017f */
[----:B--2---:R-:W-:Y:S05]  /*bc10*/  @!P0 BRA `(.L_x_3664) ;  /* 0x0000005400e08947 */ /* 0x004fea0003800000 */
.L_x_3787:
        /* <DEDUP_REMOVED lines=11> */
.L_x_3665:
[----:B------:R-:W3:Y:S04]  /*bcd0*/  LDL R5, [R1+0x4] ;  /* 0x0000040001057983 */ /* 0x000ee80000100800 */
[----:B-1----:R-:W3:Y:S04]  /*bce0*/  LDL R4, [R1+0x8] ;  /* 0x0000080001047983 */ /* 0x002ee80000100800 */
[----:B------:R-:W4:Y:S04]  /*bcf0*/  LDL R6, [R1+0x40] ;  /* 0x0000400001067983 */ /* 0x000f280000100800 */
[----:B------:R-:W5:Y:S04]  /*bd00*/  LDL R3, [R1+0x1c] ;  /* 0x00001c0001037983 */ /* 0x000f680000100800 */
[----:B--2---:R-:W2:Y:S01]  /*bd10*/  LDL R2, [R1] ;  /* 0x0000000001027983 */ /* 0x004ea20000100800 */
[----:B------:R-:W-:Y:S01]  /*bd20*/  R2UR UR9, R0 ;  /* 0x00000000000972ca */ /* 0x000fe200000e0000 */
[----:B------:R-:W-:Y:S01]  /*bd30*/  UIADD3 UR6, UP0, UR38, 0x370, URZ ;  /* 0x0000037026067890 */ /* 0x000fe2000ff1e03f */
[----:B------:R-:W-:-:S02]  /*bd40*/  R2UR UR12, R18 ;  /* 0x00000000120c72ca */ /* 0x000fc400000e0000 */
[----:B------:R-:W-:Y:S01]  /*bd50*/  PLOP3.LUT P0, PT, PT, PT, PT, 0x80, 0x0 ;  /* 0x000000000000781c */ /* 0x000fe20003f0f070 */
[----:B------:R-:W-:-:S08]  /*bd60*/  UIADD3.X UR7, URZ, UR39, URZ, UP0, !UPT ;  /* 0x000000273f077290 */ /* 0x000fd000087fe43f */
[----:B------:R-:W-:Y:S01]  /*bd70*/  UIADD3 UR9, UR9, 0x28c30, URZ ;  /* 0x00028c3009097890 */ /* 0x000fe2000fffe03f */
[----:B------:R-:W-:Y:S01]  /*bd80*/  UMOV UR5, 0x14f00000 ;  /* 0x14f0000000057882 */ /* 0x000fe20000000000 */
[----:B------:R-:W-:Y:S01]  /*bd90*/  UMOV UR10, URZ ;  /* 0x0000003f000a7c82 */ /* 0x000fe20008000000 */
[----:B---3--:R-:W-:Y:S01]  /*bda0*/  IMAD R0, R4, 0x2000, R5 ;  /* 0x0000200004007824 */ /* 0x008fe200078e0205 */
[----:B----4-:R-:W-:-:S04]  /*bdb0*/  R2UR UR11, R6 ;  /* 0x00000000060b72ca */ /* 0x010fc800000e0000 */
[----:B------:R-:W-:Y:S02]  /*bdc0*/  R2UR UR8, R0 ;  /* 0x00000000000872ca */ /* 0x000fe400000e0000 */
[----:B-----5:R-:W-:Y:S02]  /*bdd0*/  R2UR UR4, R3 ;  /* 0x00000000030472ca */ /* 0x020fe400000e0000 */
[----:B--2---:R-:W-:Y:S02]  /*bde0*/  R2UR UR13, R2 ;  /* 0x00000000020d72ca */ /* 0x004fe400000e0000 */
[----:B------:R-:W-:-:S07]  /*bdf0*/  P2R R0, PR, RZ, 0x1 ;  /* 0x00000001ff007803 */ /* 0x000fce0000000000 */
[----:B------:R-:W-:Y:S02]  /*be00*/  UIADD3 UR8, UR8, 0x22400, URZ ;  /* 0x0002240008087890 */ /* 0x000fe4000fffe03f */
[----:B------:R-:W-:Y:S01]  /*be10*/  ULEA UR11, UR11, UR4, 0x6 ;  /* 0x000000040b0b7291 */ /* 0x000fe2000f8e303f */
[----:B------:R3:W-:Y:S02]  /*be20*/  STL [R1+0x18], R0 ;  /* 0x0000180001007387 */ /* 0x0007e40000100800 */
[----:B------:R-:W-:-:S06]  /*be30*/  UMOV UR4, 0x0 ;  /* 0x0000000000047882 */ /* 0x000fcc0000000000 */
[----:B------:R3:W-:Y:S01]  /*be40*/  UTMALDG.4D [UR8], [UR6], desc[UR4] ;  /* 0x00000408060075b4 */ /* 0x0007e20008019000 */
[----:B------:R-:W-:Y:S02]  /*be50*/  NOP ;  /* 0x0000000000007918 */ /* 0x000fe40000000000 */
.L_x_3661:
[----:B------:R-:W4:Y:S04]  /*be60*/  LDL R2, [R1+0x4] ;  /* 0x0000040001027983 */ /* 0x000f280000100800 */
[----:B------:R-:W2:Y:S04]  /*be70*/  LDL.LU R3, [R1+0x2c] ;  /* 0x00002c0001037983 */ /* 0x000ea80000300800 */
[----:B------:R-:W5:Y:S04]  /*be80*/  LDL.LU R5, [R1+0x20] ;  /* 0x0000200001057983 */ /* 0x000f680000300800 */
[----:B-1----:R-:W5:Y:S01]  /*be90*/  LDL.LU R4, [R1+0x34] ;  /* 0x0000340001047983 */ /* 0x002f620000300800 */
[----:B------:R-:W-:Y:S05]  /*bea0*/  WARPSYNC.ALL ;  /* 0x0000000000007948 */ /* 0x000fea0003800000 */
[----:B---3--:R-:W-:Y:S01]  /*beb0*/  ULDC.64 UR4, c[0x0][0x298] ;  /* 0x0000a60000047ab9 */ /* 0x008fe20000000a00 */
[----:B------:R-:W-:Y:S01]  /*bec0*/  ULDC.64 UR6, c[0x0][0xa00] ;  /* 0x0002800000067ab9 */ /* 0x000fe20000000a00 */
[----:B------:R-:W-:Y:S01]  /*bed0*/  BSSY B6, `(.L_x_3666) ;  /* 0x0000024000067945 */ /* 0x000fe20003800000 */
[----:B------:R-:W-:Y:S01]  /*bee0*/  BAR.SYNC.DEFER_BLOCKING 0x8, 0x100 ;  /* 0x0204000000007b1d */ /* 0x000fe20000010000 */
[----:B------:R-:W-:-:S04]  /*bef0*/  ISETP.NE.U32.AND P0, PT, RZ, UR6, PT ;  /* 0x00000006ff007c0c */ /* 0x000fc8000bf05070 */
[----:B------:R-:W-:Y:S01]  /*bf00*/  ISETP.NE.AND.EX P0, PT, RZ, UR7, PT, P0 ;  /* 0x00000007ff007c0c */ /* 0x000fe2000bf05300 */
[----:B----4-:R-:W-:Y:S01]  /*bf10*/  VIADD R2, R2, 0x20400 ;  /* 0x0002040002027836 */ /* 0x010fe20000000000 */
[----:B--2---:R-:W-:-:S04]  /*bf20*/  SHF.R.S32.HI R0, RZ, 0x1f, R3 ;  /* 0x0000001fff007819 */ /* 0x004fc80000011403 */
[----:B------:R-:W-:Y:S02]  /*bf30*/  LOP3.LUT P1, RZ, R2, 0x3ff, RZ, 0xc0, !PT ;  /* 0x000003ff02ff7812 */ /* 0x000fe4000782c0ff */
[----:B-----5:R-:W-:Y:S01]  /*bf40*/  SEL R5, R5, RZ, !P0 ;  /* 0x000000ff05057207 */ /* 0x020fe20004000000 */
[----:B------:R-:W-:Y:S01]  /*bf50*/  IMAD R0, R0, UR4, RZ ;  /* 0x0000000400007c24 */ /* 0x000fe2000f8e02ff */
[----:B------:R-:W-:-:S03]  /*bf60*/  SEL R4, R4, RZ, !P0 ;  /* 0x000000ff04047207 */ /* 0x000fc60004000000 */
        /* <DEDUP_REMOVED lines=22> */
[----:B0-----:R-:W-:Y:S02]  /*c0d0*/  IMAD.MOV.U32 R12, RZ, RZ, 0x1 ;  /* 0x00000001ff0c7424 */ /* 0x001fe400078e00ff */
[----:B------:R-:W-:-:S07]  /*c0e0*/  IMAD.MOV.U32 R13, RZ, RZ, RZ ;  /* 0x000000ffff0d7224 */ /* 0x000fce00078e00ff */
[----:B------:R-:W-:-:S07]  /*c0f0*/  LEPC R20, `(.L_x_3667) ;  /* 0x000000001014794e */ /* 0x000fce0000000000 */
[----:B-1----:R-:W-:Y:S05]  /*c100*/  CALL.ABS.NOINC R2 ;  /* 0x0000000002007343 */ /* 0x002fea0003c00000 */
.L_x_3667:
[----:B------:R-:W-:Y:S05]  /*c110*/  BSYNC B6 ;  /* 0x0000000000067941 */ /* 0x000fea0003800000 */
.L_x_3666:
[----:B--2---:R-:W2:Y:S01]  /*c120*/  LDL.LU R5, [R1+0x2c] ;  /* 0x00002c0001057983 */ /* 0x004ea20000300800 */
[----:B------:R-:W-:Y:S01]  /*c130*/  ULDC.64 UR4, c[0x0][0x2d8] ;  /* 0x0000b60000047ab9 */ /* 0x000fe20000000a00 */
[----:B------:R-:W1:Y:S01]  /*c140*/  LDC R7, c[0x0][0x448] ;  /* 0x00011200ff077b82 */ /* 0x000e620000000800 */
[----:B------:R-:W-:Y:S01]  /*c150*/  ULDC UR6, c[0x0][0x2b8] ;  /* 0x0000ae0000067ab9 */ /* 0x000fe20000000800 */
[----:B------:R-:W2:Y:S04]  /*c160*/  LDL.LU.64 R2, [R1+0x48] ;  /* 0x0000480001027983 */ /* 0x000ea80000300a00 */
[----:B------:R-:W3:Y:S04]  /*c170*/  LDL.LU R0, [R1+0x34] ;  /* 0x0000340001007983 */ /* 0x000ee80000300800 */
[----:B------:R-:W4:Y:S04]  /*c180*/  LDL.LU R6, [R1+0x54] ;  /* 0x0000540001067983 */ /* 0x000f280000300800 */
[----:B------:R-:W4:Y:S04]  /*c190*/  LDL.LU R4, [R1+0x20] ;  /* 0x0000200001047983 */ /* 0x000f280000300800 */
[----:B------:R0:W5:Y:S01]  /*c1a0*/  LDL R9, [R1+0x50] ;  /* 0x0000500001097983 */ /* 0x0001620000100800 */
[----:B-1----:R-:W-:Y:S01]  /*c1b0*/  ISETP.NE.AND P0, PT, R7, 0x1, PT ;  /* 0x000000010700780c */ /* 0x002fe20003f05270 */
[----:B------:R-:W1:Y:S02]  /*c1c0*/  S2R R8, SR_TID.X ;  /* 0x0000000000087919 */ /* 0x000e640000002100 */
[C---:B-1----:R-:W-:Y:S01]  /*c1d0*/  IMAD.SHL.U32 R10, R8.reuse, 0x8, RZ ;  /* 0x00000008080a7824 */ /* 0x042fe200078e00ff */
[----:B------:R-:W-:-:S04]  /*c1e0*/  LOP3.LUT R8, R8, 0x7f, RZ, 0xc0, !PT ;  /* 0x0000007f08087812 */ /* 0x000fc800078ec0ff */
[----:B------:R-:W-:Y:S02]  /*c1f0*/  LOP3.LUT R10, R10, 0x38, RZ, 0xc0, !PT ;  /* 0x000000380a0a7812 */ /* 0x000fe400078ec0ff */
[----:B------:R-:W-:Y:S01]  /*c200*/  SHF.R.U32.HI R8, RZ, 0x3, R8 ;  /* 0x00000003ff087819 */ /* 0x000fe20000011608 */
[----:B--2---:R-:W-:Y:S02]  /*c210*/  IMAD.MOV.U32 R3, RZ, RZ, R5 ;  /* 0x000000ffff037224 */ /* 0x004fe400078e0005 */
[----:B------:R-:W1:Y:S01]  /*c220*/  S2R R5, SR_TID.X ;  /* 0x0000000000057919 */ /* 0x000e620000002100 */
[----:B---3--:R-:W-:Y:S02]  /*c230*/  IMAD R0, R0, UR4, RZ ;  /* 0x0000000400007c24 */ /* 0x008fe4000f8e02ff */
[----:B------:R-:W-:-:S04]  /*c240*/  IMAD.WIDE.U32 R2, R18, UR4, R2 ;  /* 0x0000000412027c25 */ /* 0x000fc8000f8e0002 */
[----:B------:R-:W-:Y:S01]  /*c250*/  IMAD R0, R18, UR5, R0 ;  /* 0x0000000512007c24 */ /* 0x000fe2000f8e0200 */
[----:B------:R-:W-:-:S03]  /*c260*/  ULDC.64 UR4, c[0x0][0x2e0] ;  /* 0x0000b80000047ab9 */ /* 0x000fc60000000a00 */
[----:B------:R-:W-:Y:S02]  /*c270*/  IMAD.IADD R3, R3, 0x1, R0 ;  /* 0x0000000103037824 */ /* 0x000fe400078e0200 */
[----:B----4-:R-:W-:Y:S02]  /*c280*/  IMAD R0, R6, UR4, RZ ;  /* 0x0000000406007c24 */ /* 0x010fe4000f8e02ff */
[C---:B------:R-:W-:Y:S01]  /*c290*/  IMAD.WIDE.U32 R2, R4.reuse, UR4, R2 ;  /* 0x0000000404027c25 */ /* 0x040fe2000f8e0002 */
[----:B------:R-:W2:Y:S03]  /*c2a0*/  @P0 LDC R6, c[0x0][0x450] ;  /* 0x00011400ff060b82 */ /* 0x000ea60000000800 */
[----:B------:R-:W-:Y:S01]  /*c2b0*/  IMAD R0, R4, UR5, R0 ;  /* 0x0000000504007c24 */ /* 0x000fe2000f8e0200 */
[----:B------:R-:W-:Y:S01]  /*c2c0*/  ULDC.64 UR4, c[0x0][0x2d0] ;  /* 0x0000b40000047ab9 */ /* 0x000fe20000000a00 */
[----:B------:R-:W3:Y:S02]  /*c2d0*/  S2R R4, SR_TID.X ;  /* 0x0000000000047919 */ /* 0x000ee40000002100 */
[----:B------:R-:W-:Y:S01]  /*c2e0*/  IMAD.IADD R3, R3, 0x1, R0 ;  /* 0x0000000103037824 */ /* 0x000fe200078e0200 */
[----:B-1----:R-:W-:-:S04]  /*c2f0*/  LOP3.LUT R5, R5, 0x7f, RZ, 0xc0, !PT ;  /* 0x0000007f05057812 */ /* 0x002fc800078ec0ff */
[----:B------:R-:W-:Y:S01]  /*c300*/  SHF.R.U32.HI R5, RZ, 0x3, R5 ;  /* 0x00000003ff057819 */ /* 0x000fe20000011605 */
[----:B---3--:R-:W-:-:S05]  /*c310*/  IMAD.SHL.U32 R4, R4, 0x10, RZ ;  /* 0x0000001004047824 */ /* 0x008fca00078e00ff */
[----:B------:R-:W-:Y:S02]  /*c320*/  LOP3.LUT R4, R5, 0x70, R4, 0xf8, !PT ;  /* 0x0000007005047812 */ /* 0x000fe400078ef804 */
[----:B------:R-:W1:Y:S03]  /*c330*/  @P0 LDC R5, c[0x0][0x44c] ;  /* 0x00011300ff050b82 */ /* 0x000e660000000800 */
[----:B------:R-:W-:-:S04]  /*c340*/  IMAD R0, R17, 0x40, R4 ;  /* 0x0000004011007824 */ /* 0x000fc800078e0204 */
[----:B------:R-:W-:Y:S02]  /*c350*/  IMAD.MOV.U32 R4, RZ, RZ, R0 ;  /* 0x000000ffff047224 */ /* 0x000fe400078e0000 */
[----:B-1----:R-:W-:-:S05]  /*c360*/  @P0 IMAD.HI.U32 R5, R0, R5, RZ ;  /* 0x0000000500050227 */ /* 0x002fca00078e00ff */
[----:B--2---:R-:W-:-:S05]  /*c370*/  @P0 SHF.R.U32.HI R4, RZ, R6, R5 ;  /* 0x00000006ff040219 */ /* 0x004fca0000011605 */
        /* <DEDUP_REMOVED lines=8> */
[----:B------:R-:W-:-:S05]  /*c400*/  SHF.R.S32.HI R4, RZ, 0x1f, R0 ;  /* 0x0000001fff047819 */ /* 0x000fca0000011400 */
[----:B------:R-:W-:Y:S02]  /*c410*/  IMAD R6, R4, UR4, RZ ;  /* 0x0000000404067c24 */ /* 0x000fe4000f8e02ff */
[----:B------:R-:W-:-:S04]  /*c420*/  IMAD.WIDE.U32 R4, R0, UR4, R2 ;  /* 0x0000000400047c25 */ /* 0x000fc8000f8e0002 */
[----:B------:R-:W-:Y:S01]  /*c430*/  IMAD R0, R0, UR5, R6 ;  /* 0x0000000500007c24 */ /* 0x000fe2000f8e0206 */
[----:B------:R-:W-:Y:S02]  /*c440*/  ULDC.64 UR4, c[0x0][0x280] ;  /* 0x0000a00000047ab9 */ /* 0x000fe40000000a00 */
[----:B------:R-:W-:Y:S01]  /*c450*/  LEA R3, P1, R4, UR4, 0x1 ;  /* 0x0000000404037c11 */ /* 0x000fe2000f8208ff */
[----:B------:R-:W-:Y:S01]  /*c460*/  IMAD.IADD R0, R5, 0x1, R0 ;  /* 0x0000000105007824 */ /* 0x000fe200078e0200 */
[----:B------:R-:W-:Y:S01]  /*c470*/  UMOV UR4, 0xffffffff ;  /* 0xffffffff00047882 */ /* 0x000fe20000000000 */
[----:B------:R-:W-:-:S03]  /*c480*/  ISETP.GE.AND P0, PT, R10, UR6, PT ;  /* 0x000000060a007c0c */ /* 0x000fc6000bf06270 */
[----:B------:R-:W-:Y:S01]  /*c490*/  LEA.HI.X R2, R4, UR5, R0, 0x1, P1 ;  /* 0x0000000504027c11 */ /* 0x000fe200088f0c00 */
[----:B0-----:R-:W-:Y:S09]  /*c4a0*/  BRA.DIV UR4, `(.L_x_3668) ;  /* 0x0000004e04d07947 */ /* 0x001ff2000b800000 */
[----:B------:R-:W2:Y:S01]  /*c4b0*/  LDL.LU R5, [R1+0x38] ;  /* 0x0000380001057983 */ /* 0x000ea20000300800 */
        /* <DEDUP_REMOVED lines=11> */
[----:B-----5:R0:W-:Y:S02]  /*c570*/  @!P1 LDGSTS.E.BYPASS.LTC128B.128 [R9+0x20400], desc[UR40][R4.64], !P0 ;  /* 0x2040000004099fae */ /* 0x0201e4000c101d68 */
        /* <DEDUP_REMOVED lines=19> */
[----:B------:R0:W-:Y:S04]  /*c6b0*/  @!P1 LDGSTS.E.BYPASS.LTC128B.128 [R9+0x21400], desc[UR40][R4.64], !P0 ;  /* 0x2140000004099fae */ /* 0x0001e8000c101d68 */
[----:B01----:R0:W2:Y:S02]  /*c6c0*/  SHFL.IDX PT, R4, R2, 0x3, 0x181f ;  /* 0x00781f0002047f89 */ /* 0x0030a400000e0000 */
.L_x_3796:
[----:B------:R1:W5:Y:S01]  /*c6d0*/  LDL R8, [R1+0x4] ;  /* 0x0000040001087983 */ /* 0x0003620000100800 */
[----:B------:R-:W-:-:S05]  /*c6e0*/  VIADD R17, R17, 0x30 ;  /* 0x0000003011117836 */ /* 0x000fca0000000000 */
[----:B------:R-:W-:-:S13]  /*c6f0*/  ISETP.GE.AND P1, PT, R17, R0, PT ;  /* 0x000000001100720c */ /* 0x000fda0003f26270 */
[----:B0-----:R-:W-:-:S05]  /*c700*/  @!P1 LEA R2, P2, R10, R3, 0x1 ;  /* 0x000000030a029211 */ /* 0x001fca00078408ff */
[----:B--2---:R-:W-:-:S05]  /*c710*/  @!P1 IMAD.X R3, RZ, RZ, R4, P2 ;  /* 0x000000ffff039224 */ /* 0x004fca00010e0604 */
[----:B------:R-:W-:Y:S01]  /*c720*/  @!PT LDS RZ, [RZ] ;  /* 0x00000000fffff984 */ /* 0x000fe20000000800 */
[----:B------:R-:W-:Y:S01]  /*c730*/  @!PT LDS RZ, [RZ] ;  /* 0x00000000fffff984 */ /* 0x000fe20000000800 */
[----:B------:R-:W-:Y:S01]  /*c740*/  @!PT LDS RZ, [RZ] ;  /* 0x00000000fffff984 */ /* 0x000fe20000000800 */
[----:B------:R1:W-:Y:S01]  /*c750*/  @!P1 LDGSTS.E.BYPASS.LTC128B.128 [R9+0x21c00], desc[UR40][R2.64], !P0 ;  /* 0x21c0000002099fae */ /* 0x0003e2000c101d68 */
[----:B------:R-:W-:Y:S01]  /*c760*/  PLOP3.LUT P0, PT, PT, PT, PT, 0x80, 0x0 ;  /* 0x000000000000781c */ /* 0x000fe20003f0f070 */
[----:B------:R-:W-:-:S12]  /*c770*/  NOP ;  /* 0x0000000000007918 */ /* 0x000fd80000000000 */
.L_x_3669:
[----:B-1----:R-:W2:Y:S01]  /*c780*/  LDL R2, [R1+0x4] ;  /* 0x0000040001027983 */ /* 0x002ea20000100800 */
        /* <DEDUP_REMOVED lines=18> */
.L_x_3797:
[----:B------:R-:W-:Y:S05]  /*c8b0*/  BSYNC B0 ;  /* 0x0000000000007941 */ /* 0x000fea0003800000 */
.L_x_3670:
[----:B0-----:R-:W2:Y:S01]  /*c8c0*/  LDL R2, [R1+0x18] ;  /* 0x0000180001027983 */ /* 0x001ea20000100800 */
[----:B------:R-:W-:Y:S01]  /*c8d0*/  BSSY B0, `(.L_x_3672) ;  /* 0x00000a3000007945 */ /* 0x000fe20003800000 */
[----:B--2---:R-:W-:-:S13]  /*c8e0*/  ISETP.NE.AND P0, PT, R2, RZ, PT ;  /* 0x000000ff0200720c */ /* 0x004fda0003f05270 */
[----:B------:R-:W-:Y:S05]  /*c8f0*/  @!P0 BRA `(.L_x_3673) ;  /* 0x0000000800808947 */ /* 0x000fea0003800000 */
[----:B------:R-:W2:Y:S04]  /*c900*/  LDL R3, [R1+0x4] ;  /* 0x0000040001037983 */ /* 0x000ea80000100800 */
[----:B------:R-:W3:Y:S01]  /*c910*/  LDL R4, [R1+0x10] ;  /* 0x0000100001047983 */ /* 0x000ee20000100800 */
[----:B------:R-:W0:Y:S01]  /*c920*/  S2R R2, SR_TID.X ;  /* 0x0000000000027919 */ /* 0x000e220000002100 */
[----:B--2---:R-:W-:Y:S02]  /*c930*/  IMAD.MOV.U32 R5, RZ, RZ, R3 ;  /* 0x000000ffff057224 */ /* 0x004fe400078e0003 */
[----:B------:R-:W2:Y:S01]  /*c940*/  LDL R3, [R1+0x8] ;  /* 0x0000080001037983 */ /* 0x000ea20000100800 */
[----:B---3--:R-:W-:Y:S01]  /*c950*/  SHF.L.U32 R0, R4, 0x1f, RZ ;  /* 0x0000001f04007819 */ /* 0x008fe200000006ff */
[----:B------:R-:W-:Y:S01]  /*c960*/  BSSY B1, `(.L_x_3674) ;  /* 0x0000006000017945 */ /* 0x000fe20003800000 */
[----:B0-----:R-:W-:-:S04]  /*c970*/  LOP3.LUT R2, R2, 0x7f, RZ, 0xc0, !PT ;  /* 0x0000007f02027812 */ /* 0x001fc800078ec0ff */
[----:B------:R-:W-:Y:S01]  /*c980*/  ISETP.NE.AND P1, PT, R2, RZ, PT ;  /* 0x000000ff0200720c */ /* 0x000fe20003f25270 */
[----:B--2---:R-:W-:-:S04]  /*c990*/  IMAD R3, R3, 0x8, R5 ;  /* 0x0000000803037824 */ /* 0x004fc800078e0205 */
[----:B------:R-:W0:Y:S02]  /*c9a0*/  SYNCS.PHASECHK.TRANS64.TRYWAIT P0, [R3+URZ+0x28c60], R0 ;  /* 0x028c6000030075a7 */ /* 0x000e24000800017f */
[----:B0-----:R-:W-:Y:S06]  /*c9b0*/  @!P0 BRA `(.L_x_3675) ;  /* 0x0000004c00ec8947 */ /* 0x001fec0003800000 */
.L_x_3798:
[----:B------:R-:W-:Y:S05]  /*c9c0*/  BSYNC B1 ;  /* 0x0000000000017941 */ /* 0x000fea0003800000 */
.L_x_3674:
        /* <DEDUP_REMOVED lines=9> */
.L_x_3677:
[----:B------:R-:W-:Y:S05]  /*ca60*/  BSYNC B1 ;  /* 0x0000000000017941 */ /* 0x000fea0003800000 */
.L_x_3676:
[----:B------:R-:W2:Y:S04]  /*ca70*/  LDL R5, [R1+0x4] ;  /* 0x0000040001057983 */ /* 0x000ea80000100800 */
[----:B------:R-:W2:Y:S04]  /*ca80*/  LDL R2, [R1+0x8] ;  /* 0x0000080001027983 */ /* 0x000ea80000100800 */
[----:B------:R-:W3:Y:S04]  /*ca90*/  LDL R4, [R1+0x1c] ;  /* 0x00001c0001047983 */ /* 0x000ee80000100800 */
[----:B0-----:R-:W3:Y:S01]  /*caa0*/  LDL R0, [R1+0x40] ;  /* 0x0000400001007983 */ /* 0x001ee20000100800 */
[----:B------:R-:W-:Y:S01]  /*cab0*/  UIADD3 UR4, UP0, UR38, 0x470, URZ ;  /* 0x0000047026047890 */ /* 0x000fe2000ff1e03f */
[----:B------:R-:W-:Y:S01]  /*cac0*/  VIADD R3, R3, 0x28c50 ;  /* 0x00028c5003037836 */ /* 0x000fe20000000000 */
[----:B------:R-:W-:Y:S01]  /*cad0*/  PLOP3.LUT P0, PT, PT, PT, PT, 0x80, 0x0 ;  /* 0x000000000000781c */ /* 0x000fe20003f0f070 */
[----:B------:R-:W-:Y:S01]  /*cae0*/  UMOV UR6, 0x0 ;  /* 0x0000000000067882 */ /* 0x000fe20000000000 */
[----:B------:R-:W-:Y:S01]  /*caf0*/  UIADD3.X UR5, URZ, UR39, URZ, UP0, !UPT ;  /* 0x000000273f057290 */ /* 0x000fe200087fe43f */
[----:B------:R-:W-:Y:S01]  /*cb00*/  UMOV UR7, 0x14f00000 ;  /* 0x14f0000000077882 */ /* 0x000fe20000000000 */
[----:B------:R-:W-:Y:S01]  /*cb10*/  UMOV UR10, URZ ;  /* 0x0000003f000a7c82 */ /* 0x000fe20008000000 */
[----:B--2---:R-:W-:-:S02]  /*cb20*/  IMAD R2, R2, 0x10000, R5 ;  /* 0x0001000002027824 */ /* 0x004fc400078e0205 */
[----:B---3--:R-:W-:Y:S02]  /*cb30*/  IMAD R0, R0, 0x40, R4 ;  /* 0x0000004000007824 */ /* 0x008fe400078e0204 */
[----:B------:R-:W-:-:S07]  /*cb40*/  VIADD R4, R2, 0x400 ;  /* 0x0000040002047836 */ /* 0x000fce0000000000 */
.L_x_3678:
        /* <DEDUP_REMOVED lines=16> */
.L_x_3679:
        /* <DEDUP_REMOVED lines=16> */
.L_x_3680:
        /* <DEDUP_REMOVED lines=16> */
.L_x_3681:
        /* <DEDUP_REMOVED lines=16> */
.L_x_3682:
        /* <DEDUP_REMOVED lines=16> */
.L_x_3683:
        /* <DEDUP_REMOVED lines=16> */
.L_x_3684:
        /* <DEDUP_REMOVED lines=16> */
.L_x_3685:
        /* <DEDUP_REMOVED lines=11> */
.L_x_3673:
[----:B------:R-:W-:Y:S05]  /*d300*/  BSYNC B0 ;  /* 0x0000000000007941 */ /* 0x000fea0003800000 */
.L_x_3672:
[----:B------:R-:W2:Y:S01]  /*d310*/  LDL.LU R4, [R1+0x30] ;  /* 0x0000300001047983 */ /* 0x000ea20000300800 */
        /* <DEDUP_REMOVED lines=14> */
[----:B------:R-:W3:Y:S04]  /*d400*/  LDL.LU R4, [R1+0x8] ;  /* 0x0000080001047983 */ /* 0x000ee80000300800 */
[----:B------:R-:W4:Y:S01]  /*d410*/  LDL.LU R7, [R1+0x10] ;  /* 0x0000100001077983 */ /* 0x000f220000300800 */
[----:B------:R-:W-:Y:S01]  /*d420*/  BSSY B1, `(.L_x_3690) ;  /* 0x00000e5000017945 */ /* 0x000fe20003800000 */
[----:B--2---:R-:W-:Y:S01]  /*d430*/  ISETP.NE.AND P2, PT, R5, RZ, PT ;  /* 0x000000ff0500720c */ /* 0x004fe20003f45270 */
[----:B---3--:R-:W-:-:S05]  /*d440*/  VIADD R2, R4, 0x1 ;  /* 0x0000000104027836 */ /* 0x008fca0000000000 */
[----:B------:R-:W-:-:S04]  /*d450*/  ISETP.NE.AND P0, PT, R2, 0x2, PT ;  /* 0x000000020200780c */ /* 0x000fc80003f05270 */
[----:B------:R-:W-:Y:S02]  /*d460*/  SEL R3, RZ, 0x1, P0 ;  /* 0x00000001ff037807 */ /* 0x000fe40000000000 */
[----:B-----5:R-:W-:Y:S02]  /*d470*/  SEL R8, R2, RZ, P0 ;  /* 0x000000ff02087207 */ /* 0x020fe40000000000 */
[----:B----4-:R-:W-:-:S05]  /*d480*/  LOP3.LUT R7, R7, R3, RZ, 0x3c, !PT ;  /* 0x0000000307077212 */ /* 0x010fca00078e3cff */
[----:B------:R0:W-:Y:S04]  /*d490*/  STL [R1+0x10], R7 ;  /* 0x0000100701007387 */ /* 0x0001e80000100800 */
[----:B------:R0:W-:Y:S01]  /*d4a0*/  STL [R1+0x8], R8 ;  /* 0x0000080801007387 */ /* 0x0001e20000100800 */
[----:B------:R-:W-:Y:S05]  /*d4b0*/  @!P2 BRA `(.L_x_3691) ;  /* 0x0000000c006ca947 */ /* 0x000fea0003800000 */
[----:B------:R-:W-:Y:S02]  /*d4c0*/  ULDC.64 UR4, c[0x0][0x418] ;  /* 0x0001060000047ab9 */ /* 0x000fe40000000a00 */
[----:B------:R-:W-:-:S04]  /*d4d0*/  ISETP.NE.U32.AND P0, PT, RZ, UR4, PT ;  /* 0x00000004ff007c0c */ /* 0x000fc8000bf05070 */
[----:B------:R-:W-:-:S13]  /*d4e0*/  ISETP.NE.AND.EX P0, PT, RZ, UR5, PT, P0 ;  /* 0x00000005ff007c0c */ /* 0x000fda000bf05300 */
[----:B------:R-:W-:Y:S05]  /*d4f0*/  @!P0 BRA `(.L_x_3692) ;  /* 0x0000000000508947 */ /* 0x000fea0003800000 */
[----:B------:R-:W2:Y:S01]  /*d500*/  LDL R10, [R1+0x14] ;  /* 0x00001400010a7983 */ /* 0x000ea20000100800 */
[----:B------:R-:W1:Y:S01]  /*d510*/  LDC R5, c[0x0][0x43c] ;  /* 0x00010f00ff057b82 */ /* 0x000e620000000800 */
[----:B------:R-:W-:Y:S02]  /*d520*/  ULDC.64 UR6, c[0x0][0x428] ;  /* 0x00010a0000067ab9 */ /* 0x000fe40000000a00 */
[----:B------:R-:W3:Y:S01]  /*d530*/  LDL R9, [R1+0xc] ;  /* 0x00000c0001097983 */ /* 0x000ee20000100800 */
        /* <DEDUP_REMOVED lines=14> */
[----:B------:R-:W2:Y:S04]  /*d620*/  LDG.E R2, desc[UR40][R4.64] ;  /* 0x0000002804027981 */ /* 0x000ea8000c1e1900 */
[----:B--2---:R1:W-:Y:S02]  /*d630*/  STL [R1], R2 ;  /* 0x0000000201007387 */ /* 0x0043e40000100800 */
.L_x_3692:
[----:B-1----:R-:W2:Y:S01]  /*d640*/  LDL R2, [R1+0x4] ;  /* 0x0000040001027983 */ /* 0x002ea20000100800 */
[----:B------:R-:W1:Y:S02]  /*d650*/  S2R R3, SR_TID.X ;  /* 0x0000000000037919 */ /* 0x000e640000002100 */
[----:B-1----:R-:W-:Y:S01]  /*d660*/  LOP3.LUT R4, R3, 0x7f, RZ, 0xc0, !PT ;  /* 0x0000007f03047812 */ /* 0x002fe200078ec0ff */
[----:B------:R-:W-:Y:S03]  /*d670*/  BSSY B3, `(.L_x_3693) ;  /* 0x0000006000037945 */ /* 0x000fe60003800000 */
[----:B------:R-:W-:Y:S01]  /*d680*/  ISETP.NE.AND P1, PT, R4, RZ, PT ;  /* 0x000000ff0400720c */ /* 0x000fe20003f25270 */
[----:B--2---:R-:W-:Y:S01]  /*d690*/  IMAD R3, R8, 0x8, R2 ;  /* 0x0000000808037824 */ /* 0x004fe200078e0202 */
[----:B------:R-:W-:-:S04]  /*d6a0*/  SHF.L.U32 R2, R7, 0x1f, RZ ;  /* 0x0000001f07027819 */ /* 0x000fc800000006ff */
[----:B------:R-:W1:Y:S02]  /*d6b0*/  SYNCS.PHASECHK.TRANS64.TRYWAIT P0, [R3+URZ+0x28c40], R2 ;  /* 0x028c4002030075a7 */ /* 0x000e64000800017f */
[----:B-1----:R-:W-:Y:S05]  /*d6c0*/  @!P0 BRA `(.L_x_3694) ;  /* 0x0000004000bc8947 */ /* 0x002fea0003800000 */
.L_x_3799:
[----:B------:R-:W-:Y:S05]  /*d6d0*/  BSYNC B3 ;  /* 0x0000000000037941 */ /* 0x000fea0003800000 */
.L_x_3693:
[----:B------:R-:W-:Y:S04]  /*d6e0*/  BSSY B3, `(.L_x_3695) ;  /* 0x0000009000037945 */ /* 0x000fe80003800000 */
[----:B------:R-:W-:Y:S05]  /*d6f0*/  @P1 BRA `(.L_x_3696) ;  /* 0x00000000001c1947 */ /* 0x000fea0003800000 */
[----:B------:R-:W2:Y:S02]  /*d700*/  S2R R4, SR_TID.X ;  /* 0x0000000000047919 */ /* 0x000ea40000002100 */
[----:B--2---:R-:W-:Y:S01]  /*d710*/  LOP3.LUT R5, R4, 0x1f, RZ, 0xc0, !PT ;  /* 0x0000001f04057812 */ /* 0x004fe200078ec0ff */
[----:B------:R-:W-:-:S03]  /*d720*/  IMAD.MOV.U32 R4, RZ, RZ, 0x2000 ;  /* 0x00002000ff047424 */ /* 0x000fc600078e00ff */
[----:B------:R-:W-:Y:S01]  /*d730*/  ISETP.NE.AND P0, PT, R5, RZ, PT ;  /* 0x000000ff0500720c */ /* 0x000fe20003f05270 */
[----:B------:R2:W-:-:S12]  /*d740*/  SYNCS.ARRIVE.TRANS64 RZ, [R3+URZ+0x28c30], R4 ;  /* 0x028c300403ff79a7 */ /* 0x0005d8000800003f */
[----:B--2---:R-:W-:Y:S05]  /*d750*/  @!P0 BRA `(.L_x_3696) ;  /* 0x0000000000048947 */ /* 0x004fea0003800000 */
[----:B------:R-:W-:Y:S01]  /*d760*/  BPT.TRAP 0x1 ;  /* 0x000000040000795c */ /* 0x000fe20000300000 */
.L_x_3696:
[----:B------:R-:W-:Y:S05]  /*d770*/  BSYNC B3 ;  /* 0x0000000000037941 */ /* 0x000fea0003800000 */
.L_x_3695:
[----:B0-----:R-:W2:Y:S04]  /*d780*/  LDL R8, [R1+0x4] ;  /* 0x0000040001087983 */ /* 0x001ea80000100800 */
[----:B------:R-:W2:Y:S04]  /*d790*/  LDL R4, [R1+0x8] ;  /* 0x0000080001047983 */ /* 0x000ea80000100800 */
[----:B------:R-:W3:Y:S01]  /*d7a0*/  LDL R5, [R1+0x1c] ;  /* 0x00001c0001057983 */ /* 0x000ee20000100800 */
[----:B------:R-:W-:Y:S01]  /*d7b0*/  IMAD.MOV.U32 R7, RZ, RZ, RZ ;  /* 0x000000ffff077224 */ /* 0x000fe200078e00ff */
[----:B------:R-:W-:Y:S01]  /*d7c0*/  UIADD3 UR4, UP0, UR38, 0x370, URZ ;  /* 0x0000037026047890 */ /* 0x000fe2000ff1e03f */
[----:B------:R-:W-:Y:S01]  /*d7d0*/  PLOP3.LUT P0, PT, PT, PT, PT, 0x80, 0x0 ;  /* 0x000000000000781c */ /* 0x000fe20003f0f070 */
[----:B------:R-:W-:Y:S01]  /*d7e0*/  UMOV UR6, 0x0 ;  /* 0x0000000000067882 */ /* 0x000fe20000000000 */
[----:B------:R-:W-:Y:S01]  /*d7f0*/  UMOV UR7, 0x14f00000 ;  /* 0x14f0000000077882 */ /* 0x000fe20000000000 */
[----:B------:R-:W-:Y:S01]  /*d800*/  R2UR UR10, R7 ;  /* 0x00000000070a72ca */ /* 0x000fe200000e0000 */
[----:B------:R-:W-:Y:S01]  /*d810*/  UIADD3.X UR5, URZ, UR39, URZ, UP0, !UPT ;  /* 0x000000273f057290 */ /* 0x000fe200087fe43f */
[----:B--2---:R-:W-:-:S02]  /*d820*/  IMAD R4, R4, 0x2000, R8 ;  /* 0x0000200004047824 */ /* 0x004fc400078e0208 */
[----:B---3--:R-:W-:Y:S02]  /*d830*/  IMAD R0, R0, 0x40, R5 ;  /* 0x0000004000007824 */ /* 0x008fe400078e0205 */
[----:B------:R-:W-:Y:S02]  /*d840*/  VIADD R4, R4, 0x22400 ;  /* 0x0002240004047836 */ /* 0x000fe40000000000 */
[----:B------:R-:W-:-:S07]  /*d850*/  VIADD R5, R3, 0x28c30 ;  /* 0x00028c3003057836 */ /* 0x000fce0000000000 */
.L_x_3697:
        /* <DEDUP_REMOVED lines=11> */
[----:B------:R-:W0:Y:S01]  /*d910*/  SYNCS.PHASECHK.TRANS64.TRYWAIT P0, [R3+URZ+0x28c60], R2 ;  /* 0x028c6002030075a7 */ /* 0x000e22000800017f */
[----:B------:R-:W-:Y:S04]  /*d920*/  BSSY B3, `(.L_x_3698) ;  /* 0x0000002000037945 */ /* 0x000fe80003800000 */
[----:B0-----:R-:W-:Y:S05]  /*d930*/  @!P0 BRA `(.L_x_3699) ;  /* 0x0000004000348947 */ /* 0x001fea0003800000 */
.L_x_3800:
[----:B------:R-:W-:Y:S05]  /*d940*/  BSYNC B3 ;  /* 0x0000000000037941 */ /* 0x000fea0003800000 */
.L_x_3698:
        /* <DEDUP_REMOVED lines=11> */
.L_x_3701:
[----:B------:R-:W-:Y:S05]  /*da00*/  BSYNC B3 ;  /* 0x0000000000037941 */ /* 0x000fea0003800000 */
.L_x_3700:
[----:B------:R-:W2:Y:S04]  /*da10*/  LDL R4, [R1+0x4] ;  /* 0x0000040001047983 */ /* 0x000ea80000100800 */
[----:B01----:R-:W2:Y:S01]  /*da20*/  LDL R2, [R1+0x8] ;  /* 0x0000080001027983 */ /* 0x003ea20000100800 */
[----:B------:R-:W-:Y:S01]  /*da30*/  R2UR UR10, R7 ;  /* 0x00000000070a72ca */ /* 0x000fe200000e0000 */
[----:B------:R-:W-:Y:S01]  /*da40*/  UIADD3 UR4, UP0, UR38, 0x470, URZ ;  /* 0x0000047026047890 */ /* 0x000fe2000ff1e03f */
[----:B------:R-:W-:Y:S01]  /*da50*/  R2UR UR6, R8 ;  /* 0x00000000080672ca */ /* 0x000fe200000e0000 */
[----:B------:R-:W-:Y:S01]  /*da60*/  VIADD R3, R3, 0x28c50 ;  /* 0x00028c5003037836 */ /* 0x000fe20000000000 */
[----:B------:R-:W-:Y:S01]  /*da70*/  R2UR UR7, R9 ;  /* 0x00000000090772ca */ /* 0x000fe200000e0000 */
[----:B------:R-:W-:Y:S01]  /*da80*/  UIADD3.X UR5, URZ, UR39, URZ, UP0, !UPT ;  /* 0x000000273f057290 */ /* 0x000fe200087fe43f */
[----:B------:R-:W-:Y:S01]  /*da90*/  PLOP3.LUT P0, PT, PT, PT, PT, 0x80, 0x0 ;  /* 0x000000000000781c */ /* 0x000fe20003f0f070 */
[----:B--2---:R-:W-:-:S04]  /*daa0*/  IMAD R2, R2, 0x10000, R4 ;  /* 0x0001000002027824 */ /* 0x004fc800078e0204 */
[----:B------:R-:W-:-:S08]  /*dab0*/  VIADD R4, R2, 0x400 ;  /* 0x0000040002047836 */ /* 0x000fd00000000000 */
.L_x_3702:
        /* <DEDUP_REMOVED lines=13> */
[----:B------:R-:W-:Y:S01]  /*db90*/  R2UR UR7, R9 ;  /* 0x00000000090772ca */ /* 0x000fe200000e0000 */
[----:B------:R-:W-:Y:S01]  /*dba0*/  UMOV UR10, 0x40 ;  /* 0x00000040000a7882 */ /* 0x000fe20000000000 */
[----:B------:R-:W-:-:S13]  /*dbb0*/  PLOP3.LUT P0, PT, PT, PT, PT, 0x80, 0x0 ;  /* 0x000000000000781c */ /* 0x000fda0003f0f070 */
.L_x_3703:
        /* <DEDUP_REMOVED lines=16> */
.L_x_3704:
        /* <DEDUP_REMOVED lines=16> */
.L_x_3705:
        /* <DEDUP_REMOVED lines=16> */
.L_x_3706:
        /* <DEDUP_REMOVED lines=16> */
.L_x_3707:
        /* <DEDUP_REMOVED lines=16> */
.L_x_3708:
        /* <DEDUP_REMOVED lines=16> */
.L_x_3709:
        /* <DEDUP_REMOVED lines=10> */
[----:B-1----:R-:W-:Y:S05]  /*e260*/  @P0 BRA.U.ANY `(.L_x_3709) ;  /* 0xfffffffd00d40947 */ /* 0x002fea000393ffff */
.L_x_3691:
[----:B------:R-:W-:Y:S05]  /*e270*/  BSYNC B1 ;  /* 0x0000000000017941 */ /* 0x000fea0003800000 */
.L_x_3690:
[----:B------:R-:W2:Y:S02]  /*e280*/  LDL.LU R4, [R1+0x28] ;  /* 0x0000280001047983 */ /* 0x000ea40000300800 */
[----:B--2---:R-:W-:-:S07]  /*e290*/  VIADD R0, R4, 0xfffffffd ;  /* 0xfffffffd04007836 */ /* 0x004fce0000000000 */
.L_x_3689:
[----:B------:R-:W-:Y:S05]  /*e2a0*/  BSYNC B2 ;  /* 0x0000000000027941 */ /* 0x000fea0003800000 */
.L_x_3688:
[----:B------:R-:W2:Y:S01]  /*e2b0*/  LDL.LU R2, [R1+0x24] ;  /* 0x0000240001027983 */ /* 0x000ea20000300800 */
[----:B------:R-:W-:-:S05]  /*e2c0*/  IMAD.MOV R6, RZ, RZ, -R6 ;  /* 0x000000ffff067224 */ /* 0x000fca00078e0a06 */
[----:B--2---:R-:W-:-:S13]  /*e2d0*/  ISETP.NE.AND P0, PT, R2, R6, PT ;  /* 0x000000060200720c */ /* 0x004fda0003f05270 */
[----:B------:R-:W-:Y:S05]  /*e2e0*/  @!P0 BRA `(.L_x_3687) ;  /* 0x0000001c00488947 */ /* 0x000fea0003800000 */
.L_x_3750:
[----:B------:R-:W2:Y:S04]  /*e2f0*/  LDL R4, [R1+0x18] ;  /* 0x0000180001047983 */ /* 0x000ea80000100800 */
[----:B------:R-:W3:Y:S04]  /*e300*/  LDL.LU R3, [R1+0x8] ;  /* 0x0000080001037983 */ /* 0x000ee80000300800 */
[----:B------:R-:W4:Y:S01]  /*e310*/  LDL.LU R2, [R1+0x10] ;  /* 0x0000100001027983 */ /* 0x000f220000300800 */
[----:B------:R-:W-:Y:S05]  /*e320*/  YIELD ;  /* 0x0000000000007946 */ /* 0x000fea0003800000 */
[----:B------:R-:W-:Y:S01]  /*e330*/  BSSY B1, `(.L_x_3710) ;  /* 0x00000e2000017945 */ /* 0x000fe20003800000 */
[----:B--2---:R-:W-:Y:S01]  /*e340*/  ISETP.NE.AND P1, PT, R4, RZ, PT ;  /* 0x000000ff0400720c */ /* 0x004fe20003f25270 */
[----:B---3--:R-:W-:-:S05]  /*e350*/  VIADD R6, R3, 0x1 ;  /* 0x0000000103067836 */ /* 0x008fca0000000000 */
[----:B------:R-:W-:-:S04]  /*e360*/  ISETP.NE.AND P0, PT, R6, 0x2, PT ;  /* 0x000000020600780c */ /* 0x000fc80003f05270 */
[----:B0-----:R-:W-:Y:S02]  /*e370*/  SEL R7, RZ, 0x1, P0 ;  /* 0x00000001ff077807 */ /* 0x001fe40000000000 */
[----:B------:R-:W-:Y:S02]  /*e380*/  SEL R6, R6, RZ, P0 ;  /* 0x000000ff06067207 */ /* 0x000fe40000000000 */
[----:B----4-:R-:W-:Y:S01]  /*e390*/  LOP3.LUT R7, R2, R7, RZ, 0x3c, !PT ;  /* 0x0000000702077212 */ /* 0x010fe200078e3cff */
[----:B------:R-:W-:Y:S06]  /*e3a0*/  @!P1 BRA `(.L_x_3711) ;  /* 0x0000000c00689947 */ /* 0x000fec0003800000 */
[----:B------:R-:W-:Y:S01]  /*e3b0*/  ULDC.64 UR4, c[0x0][0x418] ;  /* 0x0001060000047ab9 */ /* 0x000fe20000000a00 */
[----:B-----5:R-:W-:Y:S01]  /*e3c0*/  IMAD.MOV.U32 R8, RZ, RZ, R0 ;  /* 0x000000ffff087224 */ /* 0x020fe200078e0000 */
        /* <DEDUP_REMOVED lines=23> */
.L_x_3712:
[----:B0-----:R-:W2:Y:S01]  /*e540*/  LDL R2, [R1+0x4] ;  /* 0x0000040001027983 */ /* 0x001ea20000100800 */
[----:B------:R-:W0:Y:S01]  /*e550*/  S2R R3, SR_TID.X ;  /* 0x0000000000037919 */ /* 0x000e220000002100 */
[----:B------:R-:W-:Y:S01]  /*e560*/  BSSY B2, `(.L_x_3713) ;  /* 0x0000007000027945 */ /* 0x000fe20003800000 */
[----:B0-----:R-:W-:-:S04]  /*e570*/  LOP3.LUT R3, R3, 0x7f, RZ, 0xc0, !PT ;  /* 0x0000007f03037812 */ /* 0x001fc800078ec0ff */
[----:B------:R-:W-:Y:S01]  /*e580*/  ISETP.NE.AND P1, PT, R3, RZ, PT ;  /* 0x000000ff0300720c */ /* 0x000fe20003f25270 */
[----:B--2---:R-:W-:Y:S01]  /*e590*/  IMAD R4, R6, 0x8, R2 ;  /* 0x0000000806047824 */ /* 0x004fe200078e0202 */
[----:B------:R-:W-:-:S04]  /*e5a0*/  SHF.L.U32 R2, R7, 0x1f, RZ ;  /* 0x0000001f07027819 */ /* 0x000fc800000006ff */
[----:B------:R-:W0:Y:S02]  /*e5b0*/  SYNCS.PHASECHK.TRANS64.TRYWAIT P0, [R4+URZ+0x28c40], R2 ;  /* 0x028c4002040075a7 */ /* 0x000e24000800017f */
[----:B0-----:R-:W-:Y:S05]  /*e5c0*/  @!P0 BRA `(.L_x_3714) ;  /* 0x0000003400248947 */ /* 0x001fea0003800000 */
.L_x_3801:
[----:B------:R-:W-:Y:S05]  /*e5d0*/  BSYNC B2 ;  /* 0x0000000000027941 */ /* 0x000fea0003800000 */
.L_x_3713:
[----:B------:R-:W-:Y:S04]  /*e5e0*/  BSSY B2, `(.L_x_3715) ;  /* 0x0000009000027945 */ /* 0x000fe80003800000 */
[----:B------:R-:W-:Y:S05]  /*e5f0*/  @P1 BRA `(.L_x_3716) ;  /* 0x00000000001c1947 */ /* 0x000fea0003800000 */
[----:B------:R-:W1:Y:S02]  /*e600*/  S2R R3, SR_TID.X ;  /* 0x0000000000037919 */ /* 0x000e640000002100 */
[----:B-1----:R-:W-:Y:S01]  /*e610*/  LOP3.LUT R5, R3, 0x1f, RZ, 0xc0, !PT ;  /* 0x0000001f03057812 */ /* 0x002fe200078ec0ff */
[----:B------:R-:W-:-:S03]  /*e620*/  IMAD.MOV.U32 R3, RZ, RZ, 0x2000 ;  /* 0x00002000ff037424 */ /* 0x000fc600078e00ff */
[----:B------:R-:W-:Y:S01]  /*e630*/  ISETP.NE.AND P0, PT, R5, RZ, PT ;  /* 0x000000ff0500720c */ /* 0x000fe20003f05270 */
[----:B------:R1:W-:-:S12]  /*e640*/  SYNCS.ARRIVE.TRANS64 RZ, [R4+URZ+0x28c30], R3 ;  /* 0x028c300304ff79a7 */ /* 0x0003d8000800003f */
[----:B-1----:R-:W-:Y:S05]  /*e650*/  @!P0 BRA `(.L_x_3716) ;  /* 0x0000000000048947 */ /* 0x002fea0003800000 */
[----:B------:R-:W-:Y:S01]  /*e660*/  BPT.TRAP 0x1 ;  /* 0x000000040000795c */ /* 0x000fe20000300000 */
.L_x_3716:
[----:B------:R-:W-:Y:S05]  /*e670*/  BSYNC B2 ;  /* 0x0000000000027941 */ /* 0x000fea0003800000 */
.L_x_3715:
        /* <DEDUP_REMOVED lines=13> */
.L_x_3717:
        /* <DEDUP_REMOVED lines=11> */
[----:B------:R-:W1:Y:S01]  /*e800*/  SYNCS.PHASECHK.TRANS64.TRYWAIT P0, [R4+URZ+0x28c60], R2 ;  /* 0x028c6002040075a7 */ /* 0x000e62000800017f */
[----:B------:R-:W-:Y:S04]  /*e810*/  BSSY B2, `(.L_x_3718) ;  /* 0x0000002000027945 */ /* 0x000fe80003800000 */
[----:B-1----:R-:W-:Y:S05]  /*e820*/  @!P0 BRA `(.L_x_3719) ;  /* 0x0000003000a08947 */ /* 0x002fea0003800000 */
.L_x_3802:
[----:B------:R-:W-:Y:S05]  /*e830*/  BSYNC B2 ;  /* 0x0000000000027941 */ /* 0x000fea0003800000 */
.L_x_3718:
[----:B------:R-:W-:Y:S01]  /*e840*/  BSSY B2, `(.L_x_3720) ;  /* 0x000000b000027945 */ /* 0x000fe20003800000 */
[----:B01----:R-:W-:Y:S02]  /*e850*/  IMAD.MOV.U32 R2, RZ, RZ, 0x0 ;  /* 0x00000000ff027424 */ /* 0x003fe400078e00ff */
[----:B------:R-:W-:Y:S01]  /*e860*/  IMAD.MOV.U32 R3, RZ, RZ, 0x14f00000 ;  /* 0x14f00000ff037424 */ /* 0x000fe200078e00ff */
[----:B------:R-:W-:Y:S06]  /*e870*/  @P1 BRA `(.L_x_3721) ;  /* 0x00000000001c1947 */ /* 0x000fec0003800000 */
[----:B------:R-:W0:Y:S02]  /*e880*/  S2R R5, SR_TID.X ;  /* 0x0000000000057919 */ /* 0x000e240000002100 */
[----:B0-----:R-:W-:Y:S01]  /*e890*/  LOP3.LUT R10, R5, 0x1f, RZ, 0xc0, !PT ;  /* 0x0000001f050a7812 */ /* 0x001fe200078ec0ff */
[----:B------:R-:W-:-:S03]  /*e8a0*/  IMAD.MOV.U32 R5, RZ, RZ, 0x10000 ;  /* 0x00010000ff057424 */ /* 0x000fc600078e00ff */
[----:B------:R-:W-:Y:S01]  /*e8b0*/  ISETP.NE.AND P0, PT, R10, RZ, PT ;  /* 0x000000ff0a00720c */ /* 0x000fe20003f05270 */
[----:B------:R0:W-:-:S12]  /*e8c0*/  SYNCS.ARRIVE.TRANS64 RZ, [R4+URZ+0x28c50], R5 ;  /* 0x028c500504ff79a7 */ /* 0x0001d8000800003f */
[----:B0-----:R-:W-:Y:S05]  /*e8d0*/  @!P0 BRA `(.L_x_3721) ;  /* 0x0000000000048947 */ /* 0x001fea0003800000 */
[----:B------:R-:W-:Y:S01]  /*e8e0*/  BPT.TRAP 0x1 ;  /* 0x000000040000795c */ /* 0x000fe20000300000 */
.L_x_3721:
[----:B------:R-:W-:Y:S05]  /*e8f0*/  BSYNC B2 ;  /* 0x0000000000027941 */ /* 0x000fea0003800000 */
.L_x_3720:
[----:B------:R-:W2:Y:S01]  /*e900*/  LDL R5, [R1+0x4] ;  /* 0x0000040001057983 */ /* 0x000ea20000100800 */
        /* <DEDUP_REMOVED lines=9> */
.L_x_3722:
        /* <DEDUP_REMOVED lines=16> */
.L_x_3723:
        /* <DEDUP_REMOVED lines=16> */
.L_x_3724:
        /* <DEDUP_REMOVED lines=16> */
.L_x_3725:
        /* <DEDUP_REMOVED lines=16> */
.L_x_3726:
        /* <DEDUP_REMOVED lines=16> */
.L_x_3727:
        /* <DEDUP_REMOVED lines=16> */
.L_x_3728:
        /* <DEDUP_REMOVED lines=16> */
.L_x_3729:
        /* <DEDUP_REMOVED lines=11> */
.L_x_3711:
[----:B------:R-:W-:Y:S05]  /*f150*/  BSYNC B1 ;  /* 0x0000000000017941 */ /* 0x000fea0003800000 */
.L_x_3710:
[----:B------:R-:W2:Y:S01]  /*f160*/  LDL R2, [R1+0x18] ;  /* 0x0000180001027983 */ /* 0x000ea20000100800 */
[----:B------:R-:W-:Y:S01]  /*f170*/  VIADD R6, R6, 0x1 ;  /* 0x0000000106067836 */ /* 0x000fe20000000000 */
[----:B------:R-:W-:Y:S04]  /*f180*/  BSSY B1, `(.L_x_3730) ;  /* 0x00000e5000017945 */ /* 0x000fe80003800000 */
[----:B------:R-:W-:-:S04]  /*f190*/  ISETP.NE.AND P0, PT, R6, 0x2, PT ;  /* 0x000000020600780c */ /* 0x000fc80003f05270 */
[----:B-----5:R-:W-:Y:S02]  /*f1a0*/  SEL R8, R6, RZ, P0 ;  /* 0x000000ff06087207 */ /* 0x020fe40000000000 */
[----:B--2---:R-:W-:Y:S02]  /*f1b0*/  ISETP.NE.AND P2, PT, R2, RZ, PT ;  /* 0x000000ff0200720c */ /* 0x004fe40003f45270 */
[----:B------:R-:W-:-:S04]  /*f1c0*/  SEL R2, RZ, 0x1, P0 ;  /* 0x00000001ff027807 */ /* 0x000fc80000000000 */
[----:B------:R-:W-:-:S05]  /*f1d0*/  LOP3.LUT R7, R7, R2, RZ, 0x3c, !PT ;  /* 0x0000000207077212 */ /* 0x000fca00078e3cff */
[----:B------:R0:W-:Y:S04]  /*f1e0*/  STL [R1+0x10], R7 ;  /* 0x0000100701007387 */ /* 0x0001e80000100800 */
[----:B------:R0:W-:Y:S01]  /*f1f0*/  STL [R1+0x8], R8 ;  /* 0x0000080801007387 */ /* 0x0001e20000100800 */
[----:B------:R-:W-:Y:S05]  /*f200*/  @!P2 BRA `(.L_x_3731) ;  /* 0x0000000c0070a947 */ /* 0x000fea0003800000 */
[----:B------:R-:W-:Y:S01]  /*f210*/  ULDC.64 UR4, c[0x0][0x418] ;  /* 0x0001060000047ab9 */ /* 0x000fe20000000a00 */
[----:B------:R-:W-:Y:S01]  /*f220*/  VIADD R6, R0, 0xffffffff ;  /* 0xffffffff00067836 */ /* 0x000fe20000000000 */
        /* <DEDUP_REMOVED lines=23> */
.L_x_3732:
[----:B-1----:R-:W2:Y:S01]  /*f3a0*/  LDL R2, [R1+0x4] ;  /* 0x0000040001027983 */ /* 0x002ea20000100800 */
[----:B------:R-:W1:Y:S01]  /*f3b0*/  S2R R3, SR_TID.X ;  /* 0x0000000000037919 */ /* 0x000e620000002100 */
[----:B------:R-:W-:Y:S01]  /*f3c0*/  BSSY B2, `(.L_x_3733) ;  /* 0x0000007000027945 */ /* 0x000fe20003800000 */
[----:B-1----:R-:W-:-:S04]  /*f3d0*/  LOP3.LUT R3, R3, 0x7f, RZ, 0xc0, !PT ;  /* 0x0000007f03037812 */ /* 0x002fc800078ec0ff */
[----:B------:R-:W-:Y:S01]  /*f3e0*/  ISETP.NE.AND P1, PT, R3, RZ, PT ;  /* 0x000000ff0300720c */ /* 0x000fe20003f25270 */
[----:B--2---:R-:W-:Y:S01]  /*f3f0*/  IMAD R4, R8, 0x8, R2 ;  /* 0x0000000808047824 */ /* 0x004fe200078e0202 */
[----:B------:R-:W-:-:S04]  /*f400*/  SHF.L.U32 R2, R7, 0x1f, RZ ;  /* 0x0000001f07027819 */ /* 0x000fc800000006ff */
[----:B------:R-:W1:Y:S02]  /*f410*/  SYNCS.PHASECHK.TRANS64.TRYWAIT P0, [R4+URZ+0x28c40], R2 ;  /* 0x028c4002040075a7 */ /* 0x000e64000800017f */
[----:B-1----:R-:W-:Y:S05]  /*f420*/  @!P0 BRA `(.L_x_3734) ;  /* 0x0000002400b48947 */ /* 0x002fea0003800000 */
.L_x_3803:
[----:B------:R-:W-:Y:S05]  /*f430*/  BSYNC B2 ;  /* 0x0000000000027941 */ /* 0x000fea0003800000 */
.L_x_3733:
        /* <DEDUP_REMOVED lines=9> */
.L_x_3736:
[----:B------:R-:W-:Y:S05]  /*f4d0*/  BSYNC B2 ;  /* 0x0000000000027941 */ /* 0x000fea0003800000 */
.L_x_3735:
        /* <DEDUP_REMOVED lines=14> */
.L_x_3737:
        /* <DEDUP_REMOVED lines=14> */
.L_x_3804:
[----:B------:R-:W-:Y:S05]  /*f6a0*/  BSYNC B2 ;  /* 0x0000000000027941 */ /* 0x000fea0003800000 */
.L_x_3738:
        /* <DEDUP_REMOVED lines=11> */
.L_x_3741:
[----:B------:R-:W-:Y:S05]  /*f760*/  BSYNC B2 ;  /* 0x0000000000027941 */ /* 0x000fea0003800000 */
.L_x_3740:
[----:B------:R-:W2:Y:S04]  /*f770*/  LDL R8, [R1+0x4] ;  /* 0x0000040001087983 */ /* 0x000ea80000100800 */
        /* <DEDUP_REMOVED lines=10> */
.L_x_3742:
        /* <DEDUP_REMOVED lines=16> */
.L_x_3743:
        /* <DEDUP_REMOVED lines=16> */
.L_x_3744:
        /* <DEDUP_REMOVED lines=16> */
.L_x_3745:
        /* <DEDUP_REMOVED lines=16> */
.L_x_3746:
        /* <DEDUP_REMOVED lines=16> */
.L_x_3747:
        /* <DEDUP_REMOVED lines=16> */
.L_x_3748:
        /* <DEDUP_REMOVED lines=16> */
.L_x_3749:
        /* <DEDUP_REMOVED lines=11> */
.L_x_3731:
[----:B------:R-:W-:Y:S05]  /*ffd0*/  BSYNC B1 ;  /* 0x0000000000017941 */ /* 0x000fea0003800000 */
.L_x_3730:
[C---:B------:R-:W-:Y:S01]  /*ffe0*/  ISETP.GT.AND P0, PT, R0.reuse, 0x1, PT ;  /* 0x000000010000780c */ /* 0x040fe20003f04270 */
[----:B------:R-:W-:-:S12]  /*fff0*/  VIADD R0, R0, 0xfffffffe ;  /* 0xfffffffe00007836 */ /* 0x000fd80000000000 */
[----:B------:R-:W-:Y:S05]  /*10000*/  @P0 BRA `(.L_x_3750) ;  /* 0xffffffe000b80947 */ /* 0x000fea000383ffff */
.L_x_3687:
[----:B------:R-:W-:Y:S05]  /*10010*/  BSYNC B0 ;  /* 0x0000000000007941 */ /* 0x000fea0003800000 */
.L_x_3686:
[----:B------:R-:W2:Y:S04]  /*10020*/  LDL.LU R4, [R1+0x8] ;  /* 0x0000080001047983 */ /* 0x000ea80000300800 */
[----:B------:R-:W3:Y:S01]  /*10030*/  LDL.LU R3, [R1+0x10] ;  /* 0x0000100001037983 */ /* 0x000ee20000300800 */
[----:B------:R-:W1:Y:S01]  /*10040*/  S2R R2, SR_TID.X ;  /* 0x0000000000027919 */ /* 0x000e620000002100 */
[----:B------:R-:W-:Y:S01]  /*10050*/  BSSY B0, `(.L_x_3751) ;  /* 0x0000015000007945 */ /* 0x000fe20003800000 */
[----:B-1----:R-:W-:-:S04]  /*10060*/  LOP3.LUT R2, R2, 0x7f, RZ, 0xc0, !PT ;  /* 0x0000007f02027812 */ /* 0x002fc800078ec0ff */
[----:B------:R-:W-:Y:S01]  /*10070*/  ISETP.NE.AND P1, PT, R2, RZ, PT ;  /* 0x000000ff0200720c */ /* 0x000fe20003f25270 */
[----:B--2---:R-:W-:-:S05]  /*10080*/  VIADD R0, R4, 0x1 ;  /* 0x0000000104007836 */ /* 0x004fca0000000000 */
[----:B------:R-:W-:-:S04]  /*10090*/  ISETP.NE.AND P0, PT, R0, 0x2, PT ;  /* 0x000000020000780c */ /* 0x000fc80003f05270 */
[----:B------:R-:W-:-:S04]  /*100a0*/  SEL R2, RZ, 0x1, P0 ;  /* 0x00000001ff027807 */ /* 0x000fc80000000000 */
[----:B---3--:R-:W-:-:S05]  /*100b0*/  LOP3.LUT R3, R3, R2, RZ, 0x3c, !PT ;  /* 0x0000000203037212 */ /* 0x008fca00078e3cff */
[----:B------:R1:W-:Y:S01]  /*100c0*/  STL [R1+0x10], R3 ;  /* 0x0000100301007387 */ /* 0x0003e20000100800 */
[----:B------:R-:W-:Y:S05]  /*100d0*/  @P1 BRA `(.L_x_3752) ;  /* 0x0000000000301947 */ /* 0x000fea0003800000 */
[----:B------:R-:W2:Y:S01]  /*100e0*/  S2R R5, SR_LANEID ;  /* 0x0000000000057919 */ /* 0x000ea20000000000 */
[----:B------:R-:W-:Y:S01]  /*100f0*/  VOTEU.ANY UR4, UPT, PT ;  /* 0x0000000000047886 */ /* 0x000fe200038e0100 */
[----:B-1----:R-:W1:Y:S01]  /*10100*/  LDC.64 R2, c[0x0][0xc60] ;  /* 0x00031800ff027b82 */ /* 0x002e620000000a00 */
[----:B------:R-:W2:Y:S02]  /*10110*/  FLO.U32 R4, UR4 ;  /* 0x0000000400047d00 */ /* 0x000ea400080e0000 */
[----:B--2---:R-:W-:-:S06]  /*10120*/  ISETP.EQ.U32.AND P1, PT, R4, R5, PT ;  /* 0x000000050400720c */ /* 0x004fcc0003f22070 */
[----:B------:R-:W1:Y:S07]  /*10130*/  POPC R5, UR4 ;  /* 0x0000000400057d09 */ /* 0x000e6e0008000000 */
[----:B-1----:R-:W2:Y:S01]  /*10140*/  @P1 ATOMG.E.ADD.STRONG.GPU PT, R3, desc[UR40][R2.64], R5 ;  /* 0x00000005020319a8 */ /* 0x002ea200081ee1e8 */
[----:B------:R-:W1:Y:S02]  /*10150*/  S2R R6, SR_LTMASK ;  /* 0x0000000000067919 */ /* 0x000e640000003900 */
[----:B-1----:R-:W-:-:S04]  /*10160*/  LOP3.LUT R6, R6, UR4, RZ, 0xc0, !PT ;  /* 0x0000000406067c12 */ /* 0x002fc8000f8ec0ff */
[----:B0-----:R-:W0:Y:S01]  /*10170*/  POPC R7, R6 ;  /* 0x0000000600077309 */ /* 0x001e220000000000 */
[----:B--2---:R-:W0:Y:S02]  /*10180*/  SHFL.IDX PT, R4, R3, R4, 0x1f ;  /* 0x00001f0403047589 */ /* 0x004e2400000e0000 */
[----:B0-----:R-:W-:-:S07]  /*10190*/  IADD3 R16, R4, UR37, R7 ;  /* 0x0000002504107c10 */ /* 0x001fce000fffe007 */
.L_x_3752:
[----:B------:R-:W-:Y:S05]  /*101a0*/  BSYNC B0 ;  /* 0x0000000000007941 */ /* 0x000fea0003800000 */
.L_x_3751:
[----:B------:R-:W-:-:S05]  /*101b0*/  SEL R0, R0, RZ, P0 ;  /* 0x000000ff00007207 */ /* 0x000fca0000000000 */
[----:B------:R2:W-:Y:S02]  /*101c0*/  STL [R1+0x8], R0 ;  /* 0x0000080001007387 */ /* 0x0005e40000100800 */
.L_x_3654:
[----:B------:R-:W-:Y:S05]  /*101d0*/  BSYNC B7 ;  /* 0x0000000000077941 */ /* 0x000fea0003800000 */
.L_x_3652:
[----:B--2---:R-:W2:Y:S02]  /*101e0*/  LDL R0, [R1+0x58] ;  /* 0x0000580001007983 */ /* 0x004ea40000100800 */
[----:B--2---:R-:W-:-:S13]  /*101f0*/  ISETP.NE.AND P0, PT, R0, RZ, PT ;  /* 0x000000ff0000720c */ /* 0x004fda0003f05270 */
[----:B------:R-:W-:Y:S05]  /*10200*/  @!P0 BRA `(.L_x_3753) ;  /* 0x0000000000288947 */ /* 0x000fea0003800000 */
[----:B------:R-:W-:Y:S05]  /*10210*/  WARPSYNC.ALL ;  /* 0x0000000000007948 */ /* 0x000fea0003800000 */
[----:B------:R-:W2:Y:S08]  /*10220*/  S2UR UR5, SR_CgaCtaId ;  /* 0x00000000000579c3 */ /* 0x000eb00000008800 */
[----:B------:R-:W-:Y:S06]  /*10230*/  BAR.SYNC.DEFER_BLOCKING 0x5, 0x180 ;  /* 0x0146000000007b1d */ /* 0x000fec0000010000 */
[----:B------:R-:W-:-:S02]  /*10240*/  UMOV UR4, 0x400 ;  /* 0x0000040000047882 */ /* 0x000fc40000000000 */
[----:B--2---:R-:W-:-:S06]  /*10250*/  ULEA UR4, UR5, UR4, 0x18 ;  /* 0x0000000405047291 */ /* 0x004fcc000f8ec03f */
[----:B------:R-:W-:-:S05]  /*10260*/  IMAD.U32 R0, RZ, RZ, UR4 ;  /* 0x00000004ff007e24 */ /* 0x000fca000f8e00ff */
[----:B------:R3:W4:Y:S04]  /*10270*/  LDS.128 R16, [R0+0x28cd0] ;  /* 0x028cd00000107984 */ /* 0x0007280000000c00 */
[----:B------:R3:W-:Y:S01]  /*10280*/  STL [R1+0x4], R0 ;  /* 0x0000040001007387 */ /* 0x0007e20000100800 */
[----:B------:R-:W-:Y:S06]  /*10290*/  BAR.ARV 0x4, 0x180 ;  /* 0x0106000000007b1d */ /* 0x000fec0000002000 */
[----:B------:R-:W-:Y:S05]  /*102a0*/  BRA `(.L_x_3754) ;  /* 0x0000000800487947 */ /* 0x000fea0003800000 */
.L_x_3753:
[----:B------:R-:W2:Y:S01]  /*102b0*/  S2R R0, SR_TID.X ;  /* 0x0000000000007919 */ /* 0x000ea20000002100 */
[----:B------:R-:W-:Y:S01]  /*102c0*/  UMOV UR4, 0xffffffff ;  /* 0xffffffff00047882 */ /* 0x000fe20000000000 */
[----:B--2---:R-:W-:-:S04]  /*102d0*/  LOP3.LUT R6, R0, 0x1f, RZ, 0xc0, !PT ;  /* 0x0000001f00067812 */ /* 0x004fc800078ec0ff */
[----:B------:R-:W-:Y:S01]  /*102e0*/  ISETP.NE.AND P0, PT, R6, 0x1f, PT ;  /* 0x0000001f0600780c */ /* 0x000fe20003f05270 */
[----:B------:R-:W-:-:S12]  /*102f0*/  BRA.DIV UR4, `(.L_x_3755) ;  /* 0x0000001a04287947 */ /* 0x000fd8000b800000 */
[----:B------:R-:W-:Y:S01]  /*10300*/  IMAD.IADD R5, R19, 0x1, R6 ;  /* 0x0000000113057824 */ /* 0x000fe200078e0206 */
[----:B------:R-:W-:-:S04]  /*10310*/  ULDC UR4, c[0x0][0xc3c] ;  /* 0x00030f0000047ab9 */ /* 0x000fc80000000800 */
[----:B------:R-:W-:-:S13]  /*10320*/  ISETP.GE.OR P1, PT, R5, UR4, !P0 ;  /* 0x0000000405007c0c */ /* 0x000fda000c726670 */
[----:B-1----:R-:W1:Y:S02]  /*10330*/  @!P1 LDC.64 R2, c[0x0][0xc80] ;  /* 0x00032000ff029b82 */ /* 0x002e640000000a00 */
[----:B-1----:R-:W-:-:S06]  /*10340*/  @!P1 IMAD.WIDE R2, R5, 0x4, R2 ;  /* 0x0000000405029825 */ /* 0x002fcc00078e0202 */
[----:B------:R1:W2:Y:S01]  /*10350*/  @!P1 LDG.E R3, desc[UR40][R2.64] ;  /* 0x0000002802039981 */ /* 0x0002a2000c1e1900 */
[C---:B------:R-:W-:Y:S02]  /*10360*/  ISETP.GE.U32.AND P2, PT, R6.reuse, 0x2, PT ;  /* 0x000000020600780c */ /* 0x040fe40003f46070 */
[C---:B------:R-:W-:Y:S01]  /*10370*/  ISETP.GE.U32.AND P3, PT, R6.reuse, 0x4, PT ;  /* 0x000000040600780c */ /* 0x040fe20003f66070 */
[----:B------:R-:W-:Y:S01]  /*10380*/  SHFL.IDX PT, R0, R16, RZ, 0x1f ;  /* 0x00001fff10007589 */ /* 0x000fe200000e0000 */
[C---:B------:R-:W-:Y:S02]  /*10390*/  ISETP.GE.U32.AND P4, PT, R6.reuse, 0x8, PT ;  /* 0x000000080600780c */ /* 0x040fe40003f86070 */
[C---:B------:R-:W-:Y:S01]  /*103a0*/  ISETP.GE.U32.AND P5, PT, R6.reuse, 0x10, PT ;  /* 0x000000100600780c */ /* 0x040fe20003fa6070 */
[----:B------:R-:W-:Y:S01]  /*103b0*/  SHFL.IDX PT, R4, R16, 0x1, 0x1f ;  /* 0x00201f0010047f89 */ /* 0x000fe200000e0000 */
[----:B-1----:R-:W-:Y:S02]  /*103c0*/  IMAD.MOV.U32 R2, RZ, RZ, RZ ;  /* 0x000000ffff027224 */ /* 0x002fe400078e00ff */
[----:B--2---:R-:W-:Y:S01]  /*103d0*/  @!P1 IMAD.MOV.U32 R2, RZ, RZ, R3 ;  /* 0x000000ffff029224 */ /* 0x004fe200078e0003 */
[----:B------:R-:W-:-:S04]  /*103e0*/  ISETP.NE.AND P1, PT, R6, RZ, PT ;  /* 0x000000ff0600720c */ /* 0x000fc80003f25270 */
        /* <DEDUP_REMOVED lines=16> */
.L_x_3814:
[----:B------:R-:W-:Y:S02]  /*104f0*/  ULDC UR4, c[0x0][0xc38] ;  /* 0x00030e0000047ab9 */ /* 0x000fe40000000800 */
[----:B------:R-:W-:-:S04]  /*10500*/  IMAD.U32 R16, RZ, RZ, UR4 ;  /* 0x00000004ff107e24 */ /* 0x000fc8000f8e00ff */
[----:B--2---:R-:W-:-:S04]  /*10510*/  IMAD R6, R14, R16, RZ ;  /* 0x000000100e067224 */ /* 0x004fc800078e02ff */
[----:B------:R-:W-:-:S05]  /*10520*/  IMAD.IADD R4, R4, 0x1, R6 ;  /* 0x0000000104047824 */ /* 0x000fca00078e0206 */
[----:B------:R-:W-:-:S13]  /*10530*/  ISETP.GT.AND P6, PT, R4, R0, PT ;  /* 0x000000000400720c */ /* 0x000fda0003fc4270 */
[----:B------:R-:W-:Y:S05]  /*10540*/  @P6 BRA `(.L_x_3756) ;  /* 0x00000000009c6947 */ /* 0x000fea0003800000 */
.L_x_3761:
[----:B------:R-:W2:Y:S01]  /*10550*/  LDC R6, c[0x0][0xc3c] ;  /* 0x00030f00ff067b82 */ /* 0x000ea20000000800 */
[----:B------:R-:W-:-:S05]  /*10560*/  VIADD R19, R19, 0x1f ;  /* 0x0000001f13137836 */ /* 0x000fca0000000000 */
[----:B--2---:R-:W-:-:S13]  /*10570*/  ISETP.GE.AND P6, PT, R19, R6, PT ;  /* 0x000000061300720c */ /* 0x004fda0003fc6270 */
[----:B------:R-:W-:Y:S05]  /*10580*/  @P6 BRA `(.L_x_3757) ;  /* 0x0000000400446947 */ /* 0x000fea0003800000 */
[----:B------:R-:W2:Y:S01]  /*10590*/  S2R R2, SR_TID.X ;  /* 0x0000000000027919 */ /* 0x000ea20000002100 */
[----:B------:R-:W-:Y:S01]  /*105a0*/  BSSY B0, `(.L_x_3758) ;  /* 0x0000009000007945 */ /* 0x000fe20003800000 */
[----:B--2---:R-:W-:-:S05]  /*105b0*/  LOP3.LUT R2, R2, 0x1f, RZ, 0xc0, !PT ;  /* 0x0000001f02027812 */ /* 0x004fca00078ec0ff */
[----:B------:R-:W-:Y:S02]  /*105c0*/  IMAD.IADD R5, R19, 0x1, R2 ;  /* 0x0000000113057824 */ /* 0x000fe400078e0202 */
[----:B------:R-:W-:-:S03]  /*105d0*/  IMAD.MOV.U32 R2, RZ, RZ, RZ ;  /* 0x000000ffff027224 */ /* 0x000fc600078e00ff */
[----:B------:R-:W-:-:S13]  /*105e0*/  ISETP.GE.OR P6, PT, R5, R6, !P0 ;  /* 0x000000060500720c */ /* 0x000fda00047c6670 */
[----:B------:R-:W-:Y:S05]  /*105f0*/  @P6 BRA `(.L_x_3759) ;  /* 0x00000000000c6947 */ /* 0x000fea0003800000 */
[----:B-1----:R-:W1:Y:S02]  /*10600*/  LDC.64 R2, c[0x0][0xc80] ;  /* 0x00032000ff027b82 */ /* 0x002e640000000a00 */
[----:B-1----:R-:W-:-:S06]  /*10610*/  IMAD.WIDE R2, R5, 0x4, R2 ;  /* 0x0000000405027825 */ /* 0x002fcc00078e0202 */
[----:B------:R2:W5:Y:S02]  /*10620*/  LDG.E R2, desc[UR40][R2.64] ;  /* 0x0000002802027981 */ /* 0x000564000c1e1900 */
.L_x_3759:
[----:B------:R-:W-:Y:S05]  /*10630*/  BSYNC B0 ;  /* 0x0000000000007941 */ /* 0x000fea0003800000 */
.L_x_3758:
[----:B------:R-:W-:-:S03]  /*10640*/  UMOV UR4, 0xffffffff ;  /* 0xffffffff00047882 */ /* 0x000fc60000000000 */
[----:B------:R-:W-:Y:S05]  /*10650*/  BRA.DIV UR4, `(.L_x_3760) ;  /* 0x0000001a04747947 */ /* 0x000fea000b800000 */
[----:B-----5:R-:W1:Y:S02]  /*10660*/  SHFL.UP PT, R14, R2, 0x1, RZ ;  /* 0x04200000020e7989 */ /* 0x020e6400000e00ff */
[----:B-12---:R-:W-:-:S05]  /*10670*/  SEL R3, R14, RZ, P1 ;  /* 0x000000ff0e037207 */ /* 0x006fca0000800000 */
        /* <DEDUP_REMOVED lines=14> */
.L_x_3822:
[----:B------:R-:W-:Y:S02]  /*10760*/  ULDC UR4, c[0x0][0xc38] ;  /* 0x00030e0000047ab9 */ /* 0x000fe40000000800 */
[----:B------:R-:W-:-:S04]  /*10770*/  IMAD.U32 R16, RZ, RZ, UR4 ;  /* 0x00000004ff107e24 */ /* 0x000fc8000f8e00ff */
[----:B--2---:R-:W-:-:S04]  /*10780*/  IMAD R6, R14, R16, RZ ;  /* 0x000000100e067224 */ /* 0x004fc800078e02ff */
[----:B------:R-:W-:-:S05]  /*10790*/  IMAD.IADD R4, R6, 0x1, R4 ;  /* 0x0000000106047824 */ /* 0x000fca00078e0204 */
[----:B------:R-:W-:-:S13]  /*107a0*/  ISETP.GT.AND P6, PT, R4, R0, PT ;  /* 0x000000000400720c */ /* 0x000fda0003fc4270 */
[----:B------:R-:W-:Y:S05]  /*107b0*/  @!P6 BRA `(.L_x_3761) ;  /* 0xfffffffc0064e947 */ /* 0x000fea000383ffff */
.L_x_3756:
        /* <DEDUP_REMOVED lines=8> */
.L_x_3826:
[----:B------:R-:W-:Y:S01]  /*10840*/  ISETP.NE.AND P0, PT, R5, RZ, PT ;  /* 0x000000ff0500720c */ /* 0x000fe20003f05270 */
[----:B------:R-:W-:-:S12]  /*10850*/  IMAD.MOV.U32 R14, RZ, RZ, RZ ;  /* 0x000000ffff0e7224 */ /* 0x000fd800078e00ff */
[----:B------:R-:W-:Y:S05]  /*10860*/  @!P0 BRA `(.L_x_3763) ;  /* 0x0000000000108947 */ /* 0x000fea0003800000 */
[----:B------:R-:W-:Y:S01]  /*10870*/  UMOV UR4, 0xffffffff ;  /* 0xffffffff00047882 */ /* 0x000fe20000000000 */
[----:B0-----:R-:W-:Y:S02]  /*10880*/  VIADD R12, R4, 0xffffffff ;  /* 0xffffffff040c7836 */ /* 0x001fe40000000000 */
[----:B------:R-:W-:Y:S05]  /*10890*/  BRA.DIV UR4, `(.L_x_3764) ;  /* 0x0000001a04ec7947 */ /* 0x000fea000b800000 */
[----:B------:R4:W0:Y:S02]  /*108a0*/  SHFL.IDX PT, R14, R3, R12, 0x1f ;  /* 0x00001f0c030e7589 */ /* 0x00082400000e0000 */
.L_x_3763:
[----:B---3--:R-:W-:Y:S01]  /*108b0*/  IABS R5, R17 ;  /* 0x0000001100057213 */ /* 0x008fe20000000000 */
[----:B0-----:R-:W-:Y:S02]  /*108c0*/  IMAD R16, R14, R16, R6 ;  /* 0x000000100e107224 */ /* 0x001fe400078e0206 */
[----:B------:R-:W-:Y:S01]  /*108d0*/  IMAD.IADD R19, R4, 0x1, R19 ;  /* 0x0000000104137824 */ /* 0x000fe200078e0213 */
[----:B------:R-:W0:Y:S01]  /*108e0*/  I2F.RP R7, R5 ;  /* 0x0000000500077306 */ /* 0x000e220000209400 */
[----:B------:R-:W-:-:S07]  /*108f0*/  IMAD.IADD R0, R0, 0x1, -R16 ;  /* 0x0000000100007824 */ /* 0x000fce00078e0a10 */
[----:B0-----:R-:W0:Y:S02]  /*10900*/  MUFU.RCP R7, R7 ;  /* 0x0000000700077308 */ /* 0x001e240000001000 */
[----:B0----5:R-:W-:-:S06]  /*10910*/  VIADD R8, R7, 0xffffffe ;  /* 0x0ffffffe07087836 */ /* 0x021fcc0000000000 */
[----:B-1--4-:R-:W2:Y:S02]  /*10920*/  F2I.FTZ.U32.TRUNC.NTZ R3, R8 ;  /* 0x0000000800037305 */ /* 0x012ea4000021f000 */
[----:B--2---:R-:W-:-:S04]  /*10930*/  IMAD.MOV R2, RZ, RZ, -R3 ;  /* 0x000000ffff027224 */ /* 0x004fc800078e0a03 */
[----:B------:R-:W-:Y:S02]  /*10940*/  IMAD R6, R2, R5, RZ ;  /* 0x0000000502067224 */ /* 0x000fe400078e02ff */
[----:B------:R-:W-:-:S04]  /*10950*/  IMAD.MOV.U32 R2, RZ, RZ, RZ ;  /* 0x000000ffff027224 */ /* 0x000fc800078e00ff */
[----:B------:R-:W-:Y:S01]  /*10960*/  IMAD.HI.U32 R2, R3, R6, R2 ;  /* 0x0000000603027227 */ /* 0x000fe200078e0002 */
[----:B------:R-:W-:Y:S02]  /*10970*/  IABS R6, R17 ;  /* 0x0000001100067213 */ /* 0x000fe40000000000 */
[----:B------:R-:W-:-:S03]  /*10980*/  IABS R3, R0 ;  /* 0x0000000000037213 */ /* 0x000fc60000000000 */
[----:B------:R-:W-:Y:S02]  /*10990*/  IMAD.MOV R6, RZ, RZ, -R6 ;  /* 0x000000ffff067224 */ /* 0x000fe400078e0a06 */
        /* <DEDUP_REMOVED lines=10> */
[----:B------:R-:W-:Y:S01]  /*10a40*/  @!P2 IMAD.MOV R2, RZ, RZ, -R2 ;  /* 0x000000ffff02a224 */ /* 0x000fe200078e0a02 */
[----:B------:R-:W-:-:S05]  /*10a50*/  @!P1 LOP3.LUT R2, RZ, R17, RZ, 0x33, !PT ;  /* 0x00000011ff029212 */ /* 0x000fca00078e33ff */
[--C-:B------:R-:W-:Y:S02]  /*10a60*/  IMAD.MOV R3, RZ, RZ, -R2.reuse ;  /* 0x000000ffff037224 */ /* 0x100fe400078e0a02 */
[----:B------:R-:W-:Y:S02]  /*10a70*/  IMAD.MOV.U32 R18, RZ, RZ, R2 ;  /* 0x000000ffff127224 */ /* 0x000fe400078e0002 */
[----:B------:R-:W-:Y:S01]  /*10a80*/  IMAD R17, R17, R3, R0 ;  /* 0x0000000311117224 */ /* 0x000fe200078e0200 */
[----:B------:R-:W-:Y:S06]  /*10a90*/  BRA `(.L_x_3765) ;  /* 0x00000000001c7947 */ /* 0x000fec0003800000 */
.L_x_3757:
[----:B------:R-:W-:Y:S01]  /*10aa0*/  UMOV UR4, URZ ;  /* 0x0000003f00047c82 */ /* 0x000fe20008000000 */
[----:B------:R-:W-:Y:S01]  /*10ab0*/  UMOV UR5, URZ ;  /* 0x0000003f00057c82 */ /* 0x000fe20008000000 */
[----:B------:R-:W-:Y:S01]  /*10ac0*/  ULDC UR6, c[0x0][0xc3c] ;  /* 0x00030f0000067ab9 */ /* 0x000fe20000000800 */
[----:B------:R-:W-:Y:S02]  /*10ad0*/  IMAD.MOV.U32 R16, RZ, RZ, R0 ;  /* 0x000000ffff107224 */ /* 0x000fe400078e0000 */
[----:B------:R-:W-:Y:S02]  /*10ae0*/  IMAD.U32 R17, RZ, RZ, UR4 ;  /* 0x00000004ff117e24 */ /* 0x000fe4000f8e00ff */
[----:B------:R-:W-:Y:S02]  /*10af0*/  IMAD.U32 R18, RZ, RZ, UR5 ;  /* 0x00000005ff127e24 */ /* 0x000fe4000f8e00ff */
[----:B------:R-:W-:-:S07]  /*10b00*/  IMAD.U32 R19, RZ, RZ, UR6 ;  /* 0x00000006ff137e24 */ /* 0x000fce000f8e00ff */
.L_x_3765:
[----:B------:R2:W3:Y:S01]  /*10b10*/  LDL R2, [R1+0x4] ;  /* 0x0000040001027983 */ /* 0x0004e20000100800 */
[----:B------:R-:W4:Y:S01]  /*10b20*/  S2R R0, SR_TID.X ;  /* 0x0000000000007919 */ /* 0x000f220000002100 */
[----:B------:R-:W-:Y:S05]  /*10b30*/  WARPSYNC.ALL ;  /* 0x0000000000007948 */ /* 0x000fea0003800000 */
[----:B----4-:R-:W-:Y:S01]  /*10b40*/  LOP3.LUT R0, R0, 0x1f, RZ, 0xc0, !PT ;  /* 0x0000001f00007812 */ /* 0x010fe200078ec0ff */
[----:B------:R-:W-:Y:S03]  /*10b50*/  BAR.SYNC.DEFER_BLOCKING 0x4, 0x180 ;  /* 0x0106000000007b1d */ /* 0x000fe60000010000 */
[----:B------:R-:W-:-:S13]  /*10b60*/  ISETP.NE.AND P0, PT, R0, RZ, PT ;  /* 0x000000ff0000720c */ /* 0x000fda0003f05270 */
[----:B-1----:R-:W3:Y:S01]  /*10b70*/  @!P0 S2R R3, SR_CgaCtaId ;  /* 0x0000000000038919 */ /* 0x002ee20000008800 */
[----:B------:R-:W-:-:S04]  /*10b80*/  @!P0 MOV R0, 0x400 ;  /* 0x0000040000008802 */ /* 0x000fc80000000f00 */
[----:B---3--:R-:W-:-:S05]  /*10b90*/  @!P0 LEA R2, R3, R0, 0x18 ;  /* 0x0000000003028211 */ /* 0x008fca00078ec0ff */
[----:B------:R2:W-:Y:S04]  /*10ba0*/  @!P0 STS.128 [R2+0x28cd0], R16 ;  /* 0x028cd01002008388 */ /* 0x0005e80000000c00 */
[----:B------:R2:W-:Y:S01]  /*10bb0*/  @!P0 STL [R1+0x4], R2 ;  /* 0x0000040201008387 */ /* 0x0005e20000100800 */
[----:B------:R-:W-:Y:S06]  /*10bc0*/  BAR.ARV 0x5, 0x180 ;  /* 0x0146000000007b1d */ /* 0x000fec0000002000 */
.L_x_3754:
[----:B------:R-:W-:Y:S02]  /*10bd0*/  ULDC UR4, c[0x0][0xc3c] ;  /* 0x00030f0000047ab9 */ /* 0x000fe40000000800 */
[----:B----4-:R-:W-:-:S13]  /*10be0*/  ISETP.GE.AND P0, PT, R19, UR4, PT ;  /* 0x0000000413007c0c */ /* 0x010fda000bf06270 */
[----:B------:R-:W-:Y:S05]  /*10bf0*/  @!P0 BRA `(.L_x_3766) ;  /* 0xffffffa000808947 */ /* 0x000fea000383ffff */
[----:B------:R-:W-:Y:S05]  /*10c00*/  BSYNC B8 ;  /* 0x0000000000087941 */ /* 0x000fea0003800000 */
.L_x_3648:
[----:B---3--:R-:W3:Y:S01]  /*10c10*/  LDL.LU R0, [R1+0x3c] ;  /* 0x00003c0001007983 */ /* 0x008ee20000300800 */
[----:B------:R-:W-:Y:S01]  /*10c20*/  BSSY B0, `(.L_x_3767) ;  /* 0x000000b000007945 */ /* 0x000fe20003800000 */
[----:B------:R-:W4:Y:S01]  /*10c30*/  S2R R5, SR_CgaCtaId ;  /* 0x0000000000057919 */ /* 0x000f220000008800 */
[----:B---3--:R-:W-:-:S05]  /*10c40*/  VIADD R0, R0, 0x1 ;  /* 0x0000000100007836 */ /* 0x008fca0000000000 */
[----:B--2---:R-:W-:-:S04]  /*10c50*/  LEA.HI R2, R0, R0, RZ, 0x1 ;  /* 0x0000000000027211 */ /* 0x004fc800078f08ff */
[----:B-1----:R-:W-:-:S05]  /*10c60*/  LOP3.LUT R3, R2, 0xfffffffe, RZ, 0xc0, !PT ;  /* 0xfffffffe02037812 */ /* 0x002fca00078ec0ff */
[----:B------:R-:W-:Y:S01]  /*10c70*/  IMAD.IADD R3, R0, 0x1, -R3 ;  /* 0x0000000100037824 */ /* 0x000fe200078e0a03 */
[----:B------:R-:W-:-:S04]  /*10c80*/  MOV R0, 0x400 ;  /* 0x0000040000007802 */ /* 0x000fc80000000f00 */
[----:B----4-:R-:W-:Y:S02]  /*10c90*/  LEA R0, R5, R0, 0x18 ;  /* 0x0000000005007211 */ /* 0x010fe400078ec0ff */
[----:B------:R-:W-:-:S04]  /*10ca0*/  SHF.L.U32 R3, R3, 0x1f, RZ ;  /* 0x0000001f03037819 */ /* 0x000fc800000006ff */
[----:B------:R-:W1:Y:S02]  /*10cb0*/  SYNCS.PHASECHK.TRANS64.TRYWAIT P0, [R0+URZ+0x28c20], R3 ;  /* 0x028c2003000075a7 */ /* 0x000e64000800017f */
[----:B-1----:R-:W-:Y:S05]  /*10cc0*/  @!P0 BRA `(.L_x_3768) ;  /* 0x0000001800048947 */ /* 0x002fea0003800000 */
.L_x_3829:
[----:B------:R-:W-:Y:S05]  /*10cd0*/  BSYNC B0 ;  /* 0x0000000000007941 */ /* 0x000fea0003800000 */
.L_x_3767:
[----:B------:R-:W-:-:S03]  /*10ce0*/  UMOV UR4, 0xffffffff ;  /* 0xffffffff00047882 */ /* 0x000fc60000000000 */
[----:B------:R-:W-:Y:S05]  /*10cf0*/  BRA.DIV UR4, `(.L_x_3769) ;  /* 0x0000001a040c7947 */ /* 0x000fea000b800000 */
[----:B------:R-:W2:Y:S02]  /*10d00*/  S2R R2, SR_TID.X ;  /* 0x0000000000027919 */ /* 0x000ea40000002100 */
[----:B--2---:R-:W-:-:S04]  /*10d10*/  SHF.R.U32.HI R2, RZ, 0x5, R2 ;  /* 0x00000005ff027819 */ /* 0x004fc80000011602 */
[----:B------:R-:W-:-:S05]  /*10d20*/  LOP3.LUT R2, R2, 0x3, RZ, 0xc0, !PT ;  /* 0x0000000302027812 */ /* 0x000fca00078ec0ff */
[----:B------:R2:W3:Y:S02]  /*10d30*/  SHFL.IDX PT, R14, R2, RZ, 0x1f ;  /* 0x00001fff020e7589 */ /* 0x0004e400000e0000 */
.L_x_3832:
[----:B---3--:R-:W-:Y:S01]  /*10d40*/  ISETP.NE.AND P0, PT, R14, RZ, PT ;  /* 0x000000ff0e00720c */ /* 0x008fe20003f05270 */
[----:B------:R-:W-:-:S12]  /*10d50*/  BSSY B0, `(.L_x_3770) ;  /* 0x0000027000007945 */ /* 0x000fd80003800000 */
[----:B------:R-:W-:Y:S05]  /*10d60*/  @P0 BRA `(.L_x_3771) ;  /* 0x0000000000940947 */ /* 0x000fea0003800000 */
[----:B------:R-:W-:-:S03]  /*10d70*/  UMOV UR4, 0xffffffff ;  /* 0xffffffff00047882 */ /* 0x000fc60000000000 */
[----:B------:R-:W-:Y:S05]  /*10d80*/  BRA.DIV UR4, `(.L_x_3772) ;  /* 0x0000001a041c7947 */ /* 0x000fea000b800000 */
[----:B------:R-:W-:-:S13]  /*10d90*/  ELECT P6, URZ, PT ;  /* 0x00000000003f782f */ /* 0x000fda00038c0000 */
.L_x_3835:
[----:B------:R-:W-:Y:S05]  /*10da0*/  @!P6 BRA `(.L_x_3771) ;  /* 0x000000000084e947 */ /* 0x000fea0003800000 */
[----:B------:R-:W-:-:S06]  /*10db0*/  ULOP3.LUT UR4, UR36, 0x2, URZ, 0xfc, !UPT ;  /* 0x0000000224047892 */ /* 0x000fcc000f8efc3f */
[----:B--2---:R-:W-:-:S05]  /*10dc0*/  IMAD.U32 R2, RZ, RZ, UR4 ;  /* 0x00000004ff027e24 */ /* 0x004fca000f8e00ff */
[----:B------:R-:W-:-:S13]  /*10dd0*/  ISETP.NE.AND P2, PT, R2, 0x3, PT ;  /* 0x000000030200780c */ /* 0x000fda0003f45270 */
[----:B------:R-:W-:Y:S05]  /*10de0*/  @!P2 BRA `(.L_x_3773) ;  /* 0x000000000004a947 */ /* 0x000fea0003800000 */
[----:B------:R-:W-:Y:S01]  /*10df0*/  BPT.TRAP 0x1 ;  /* 0x000000040000795c */ /* 0x000fe20000300000 */
.L_x_3773:
[----:B-1----:R-:W2:Y:S04]  /*10e00*/  LDL R3, [R1+0x8] ;  /* 0x0000080001037983 */ /* 0x002ea80000100800 */
[----:B0-----:R-:W3:Y:S01]  /*10e10*/  LDL.LU R7, [R1+0x10] ;  /* 0x0000100001077983 */ /* 0x001ee20000300800 */
        /* <DEDUP_REMOVED lines=12> */
.L_x_3836:
[----:B------:R-:W1:Y:S02]  /*10ee0*/  SYNCS.PHASECHK.TRANS64.TRYWAIT P0, [R7+URZ], R2 ;  /* 0x00000002070075a7 */ /* 0x000e64000800017f */
[----:B-1----:R-:W-:Y:S05]  /*10ef0*/  @!P0 BRA `(.L_x_3775) ;  /* 0x0000001400f48947 */ /* 0x002fea0003800000 */
.L_x_3837:
[----:B------:R-:W-:Y:S05]  /*10f00*/  @!P2 BRA `(.L_x_3776) ;  /* 0x000000000004a947 */ /* 0x000fea0003800000 */
[----:B------:R-:W-:Y:S01]  /*10f10*/  BPT.TRAP 0x1 ;  /* 0x000000040000795c */ /* 0x000fe20000300000 */
.L_x_3776:
[----:B------:R-:W2:Y:S01]  /*10f20*/  LDL.LU R4, [R1+0x8] ;  /* 0x0000080001047983 */ /* 0x000ea20000300800 */
[----:B------:R-:W-:-:S04]  /*10f30*/  VIADD R0, R0, 0x28c60 ;  /* 0x00028c6000007836 */ /* 0x000fc80000000000 */
[----:B--2---:R-:W-:-:S04]  /*10f40*/  IMAD R4, R4, 0x8, R0 ;  /* 0x0000000804047824 */ /* 0x004fc800078e0200 */
[----:B------:R-:W2:Y:S02]  /*10f50*/  SYNCS.PHASECHK.TRANS64.TRYWAIT P0, [R4+URZ], R5 ;  /* 0x00000005040075a7 */ /* 0x000ea4000800017f */
[----:B--2---:R-:W-:Y:S05]  /*10f60*/  @!P0 BRA `(.L_x_3777) ;  /* 0x0000001400ec8947 */ /* 0x004fea0003800000 */
.L_x_3838:
[----:B------:R-:W-:-:S07]  /*10f70*/  IMAD R3, R3, 0x8, R0 ;  /* 0x0000000803037824 */ /* 0x000fce00078e0200 */
.L_x_3778:
[----:B---3--:R3:W4:Y:S02]  /*10f80*/  SYNCS.PHASECHK.TRANS64.TRYWAIT P0, [R3+URZ], R2 ;  /* 0x00000002030075a7 */ /* 0x008724000800017f */
[----:B----4-:R-:W-:Y:S05]  /*10f90*/  @!P0 NANOSLEEP.SYNCS 0x989680 ;  /* 0x009896800000895d */ /* 0x010fea0003900000 */
[----:B------:R-:W4:Y:S02]  /*10fa0*/  @!P0 SYNCS.PHASECHK.TRANS64 P0, [R3+URZ], R2 ;  /* 0x00000002030085a7 */ /* 0x000f24000800007f */
[----:B----4-:R-:W-:Y:S05]  /*10fb0*/  @!P0 BRA `(.L_x_3778) ;  /* 0xfffffffc00f08947 */ /* 0x010fea000383ffff */
.L_x_3771:
[----:B------:R-:W-:Y:S05]  /*10fc0*/  BSYNC B0 ;  /* 0x0000000000007941 */ /* 0x000fea0003800000 */
.L_x_3770:
[----:B------:R-:W-:Y:S05]  /*10fd0*/  EXIT ;  /* 0x000000000000794d */ /* 0x000fea0003800000 */
.L_x_3599:
[----:B0-----:R-:W-:-:S04]  /*10fe0*/  IMAD.U32 R3, RZ, RZ, UR16 ;  /* 0x00000010ff037e24 */ /* 0x001fc8000f8e00ff */
[----:B------:R0:W1:Y:S03]  /*10ff0*/  SYNCS.PHASECHK.TRANS64.TRYWAIT P0, [R3+URZ+0x28c50], R0 ;  /* 0x028c5000030075a7 */ /* 0x000066000800017f */
[----:B-1----:R-:W-:Y:S05]  /*11000*/  @!P0 NANOSLEEP.SYNCS 0x989680 ;  /* 0x009896800000895d */ /* 0x002fea0003900000 */
[----:B------:R-:W1:Y:S02]  /*11010*/  @!P0 SYNCS.PHASECHK.TRANS64 P0, [R3+URZ+0x28c50], R0 ;  /* 0x028c5000030085a7 */ /* 0x000e64000800007f */
[----:B-1----:R-:W-:Y:S05]  /*11020*/  @!P0 BRA `(.L_x_3599) ;  /* 0xfffffffc00ec8947 */ /* 0x002fea000383ffff */
[----:B------:R-:W-:Y:S05]  /*11030*/  BRA `(.L_x_3779) ;  /* 0xffffff0800407947 */ /* 0x000fea000383ffff */
.L_x_3604:
[----:B-1----:R-:W-:-:S04]  /*11040*/  IMAD.U32 R3, RZ, RZ, UR6 ;  /* 0x00000006ff037e24 */ /* 0x002fc8000f8e00ff */
[----:B------:R1:W2:Y:S03]  /*11050*/  SYNCS.PHASECHK.TRANS64.TRYWAIT P0, [R3+URZ+0x28c50], R0 ;  /* 0x028c5000030075a7 */ /* 0x0002a6000800017f */
[----:B--2---:R-:W-:Y:S05]  /*11060*/  @!P0 NANOSLEEP.SYNCS 0x989680 ;  /* 0x009896800000895d */ /* 0x004fea0003900000 */
[----:B------:R-:W2:Y:S02]  /*11070*/  @!P0 SYNCS.PHASECHK.TRANS64 P0, [R3+URZ+0x28c50], R0 ;  /* 0x028c5000030085a7 */ /* 0x000ea4000800007f */
[----:B--2---:R-:W-:Y:S05]  /*11080*/  @!P0 BRA `(.L_x_3604) ;  /* 0xfffffffc00ec8947 */ /* 0x004fea000383ffff */
[----:B------:R-:W-:Y:S05]  /*11090*/  BRA `(.L_x_3603) ;  /* 0xffffff14004c7947 */ /* 0x000fea000383ffff */
.L_x_3607:
[----:B0-----:R-:W-:-:S04]  /*110a0*/  IMAD.U32 R3, RZ, RZ, UR42 ;  /* 0x0000002aff037e24 */ /* 0x001fc8000f8e00ff */
[----:B------:R0:W1:Y:S03]  /*110b0*/  SYNCS.PHASECHK.TRANS64.TRYWAIT P1, [R3+URZ+0x28c00], R0 ;  /* 0x028c0000030075a7 */ /* 0x000066000802017f */
[----:B-1----:R-:W-:Y:S05]  /*110c0*/  @!P1 NANOSLEEP.SYNCS 0x989680 ;  /* 0x009896800000995d */ /* 0x002fea0003900000 */
[----:B------:R-:W1:Y:S02]  /*110d0*/  @!P1 SYNCS.PHASECHK.TRANS64 P1, [R3+URZ+0x28c00], R0 ;  /* 0x028c0000030095a7 */ /* 0x000e64000802007f */
[----:B-1----:R-:W-:Y:S05]  /*110e0*/  @!P1 BRA `(.L_x_3607) ;  /* 0xfffffffc00ec9947 */ /* 0x002fea000383ffff */
[----:B------:R-:W-:Y:S05]  /*110f0*/  BRA `(.L_x_3780) ;  /* 0xffffff2000ac7947 */ /* 0x000fea000383ffff */
.L_x_3611:
[----:B--2---:R2:W3:Y:S02]  /*11100*/  SYNCS.PHASECHK.TRANS64.TRYWAIT P1, [R7+URZ+0x28c30], R8 ;  /* 0x028c3008070075a7 */ /* 0x0044e4000802017f */
[----:B---3--:R-:W-:Y:S05]  /*11110*/  @!P1 NANOSLEEP.SYNCS 0x989680 ;  /* 0x009896800000995d */ /* 0x008fea0003900000 */
[----:B------:R-:W3:Y:S02]  /*11120*/  @!P1 SYNCS.PHASECHK.TRANS64 P1, [R7+URZ+0x28c30], R8 ;  /* 0x028c3008070095a7 */ /* 0x000ee4000802007f */
[----:B---3--:R-:W-:Y:S05]  /*11130*/  @!P1 BRA `(.L_x_3611) ;  /* 0xfffffffc00f09947 */ /* 0x008fea000383ffff */
[----:B------:R-:W-:Y:S05]  /*11140*/  BRA `(.L_x_3610) ;  /* 0xffffff2000c87947 */ /* 0x000fea000383ffff */
.L_x_3615:
[----:B----4-:R4:W0:Y:S02]  /*11150*/  SYNCS.PHASECHK.TRANS64.TRYWAIT P2, [R7+URZ+0x28c50], R8 ;  /* 0x028c5008070075a7 */ /* 0x010824000804017f */
[----:B0-----:R-:W-:Y:S05]  /*11160*/  @!P2 NANOSLEEP.SYNCS 0x989680 ;  /* 0x009896800000a95d */ /* 0x001fea0003900000 */
[----:B------:R-:W0:Y:S02]  /*11170*/  @!P2 SYNCS.PHASECHK.TRANS64 P2, [R7+URZ+0x28c50], R8 ;  /* 0x028c50080700a5a7 */ /* 0x000e24000804007f */
[----:B0-----:R-:W-:Y:S05]  /*11180*/  @!P2 BRA `(.L_x_3615) ;  /* 0xfffffffc00f0a947 */ /* 0x001fea000383ffff */
[----:B------:R-:W-:Y:S05]  /*11190*/  BRA `(.L_x_3614) ;  /* 0xffffff3400dc7947 */ /* 0x000fea000383ffff */
.L_x_3620:
[----:B--2---:R-:W-:-:S04]  /*111a0*/  IMAD.U32 R3, RZ, RZ, UR23 ;  /* 0x00000017ff037e24 */ /* 0x004fc8000f8e00ff */
[----:B------:R2:W3:Y:S03]  /*111b0*/  SYNCS.PHASECHK.TRANS64.TRYWAIT P3, [R3+URZ+0x28c30], R8 ;  /* 0x028c3008030075a7 */ /* 0x0004e6000806017f */
[----:B---3--:R-:W-:Y:S05]  /*111c0*/  @!P3 NANOSLEEP.SYNCS 0x989680 ;  /* 0x009896800000b95d */ /* 0x008fea0003900000 */
[----:B------:R-:W3:Y:S02]  /*111d0*/  @!P3 SYNCS.PHASECHK.TRANS64 P3, [R3+URZ+0x28c30], R8 ;  /* 0x028c30080300b5a7 */ /* 0x000ee4000806007f */
[----:B---3--:R-:W-:Y:S05]  /*111e0*/  @!P3 BRA `(.L_x_3620) ;  /* 0xfffffffc00ecb947 */ /* 0x008fea000383ffff */
[----:B------:R-:W-:Y:S05]  /*111f0*/  BRA `(.L_x_3619) ;  /* 0xffffff3800b87947 */ /* 0x000fea000383ffff */
.L_x_3624:
[----:B---3--:R3:W4:Y:S02]  /*11200*/  SYNCS.PHASECHK.TRANS64.TRYWAIT P3, [R173+URZ+0x28c50], R8 ;  /* 0x028c5008ad0075a7 */ /* 0x008724000806017f */
[----:B----4-:R-:W-:Y:S05]  /*11210*/  @!P3 NANOSLEEP.SYNCS 0x989680 ;  /* 0x009896800000b95d */ /* 0x010fea0003900000 */
[----:B------:R-:W4:Y:S02]  /*11220*/  @!P3 SYNCS.PHASECHK.TRANS64 P3, [R173+URZ+0x28c50], R8 ;  /* 0x028c5008ad00b5a7 */ /* 0x000f24000806007f */
[----:B----4-:R-:W-:Y:S05]  /*11230*/  @!P3 BRA `(.L_x_3624) ;  /* 0xfffffffc00f0b947 */ /* 0x010fea000383ffff */
[----:B------:R-:W-:Y:S05]  /*11240*/  BRA `(.L_x_3623) ;  /* 0xffffff5000ec7947 */ /* 0x000fea000383ffff */
.L_x_3660:
[----:B------:R-:W1:Y:S01]  /*11250*/  S2R R4, SR_TID.X ;  /* 0x0000000000047919 */ /* 0x000e620000002100 */
[----:B------:R-:W-:Y:S01]  /*11260*/  BSSY B0, `(.L_x_3781) ;  /* 0x000000a000007945 */ /* 0x000fe20003800000 */
[----:B0-----:R-:W-:Y:S02]  /*11270*/  IMAD.MOV.U32 R12, RZ, RZ, RZ ;  /* 0x000000ffff0c7224 */ /* 0x001fe400078e00ff */
[----:B------:R-:W-:Y:S02]  /*11280*/  IMAD.MOV.U32 R11, RZ, RZ, 0x1f ;  /* 0x0000001fff0b7424 */ /* 0x000fe400078e00ff */
[----:B------:R-:W-:Y:S01]  /*11290*/  IMAD.MOV.U32 R15, RZ, RZ, -0x1 ;  /* 0xffffffffff0f7424 */ /* 0x000fe200078e00ff */
[----:B-1----:R-:W-:-:S04]  /*112a0*/  SHF.R.U32.HI R4, RZ, 0x5, R4 ;  /* 0x00000005ff047819 */ /* 0x002fc80000011604 */
[----:B------:R-:W-:-:S05]  /*112b0*/  LOP3.LUT R4, R4, 0x3, RZ, 0xc0, !PT ;  /* 0x0000000304047812 */ /* 0x000fca00078ec0ff */
[----:B------:R-:W-:-:S07]  /*112c0*/  IMAD.MOV.U32 R13, RZ, RZ, R4 ;  /* 0x000000ffff0d7224 */ /* 0x000fce00078e0004 */
[----:B------:R-:W-:Y:S05]  /*112d0*/  WARPSYNC.COLLECTIVE R15, `(.L_x_3782) ;  /* 0x000000000f087348 */ /* 0x000fea0003c00000 */
[----:B------:R0:W1:Y:S02]  /*112e0*/  SHFL.IDX P6, R14, R13, R12, R11 ;  /* 0x0000000c0d0e7389 */ /* 0x00006400000c000b */
[----:B01----:R-:W-:Y:S01]  /*112f0*/  ENDCOLLECTIVE ;  /* 0x000000000000791b */ /* 0x003fe20003800000 */
.L_x_3782:
[----:B------:R-:W-:Y:S05]  /*11300*/  BSYNC B0 ;  /* 0x0000000000007941 */ /* 0x000fea0003800000 */
.L_x_3781:
[----:B------:R-:W-:Y:S05]  /*11310*/  BRA `(.L_x_3783) ;  /* 0xffffffa4009c7947 */ /* 0x000fea000383ffff */
.L_x_3662:
[----:B------:R-:W-:Y:S01]  /*11320*/  BSSY B0, `(.L_x_3784) ;  /* 0x0000006000007945 */ /* 0x000fe20003800000 */
[----:B------:R-:W-:-:S07]  /*11330*/  IMAD.MOV.U32 R15, RZ, RZ, -0x1 ;  /* 0xffffffffff0f7424 */ /* 0x000fce00078e00ff */
[----:B012---:R-:W-:Y:S05]  /*11340*/  WARPSYNC.COLLECTIVE R15, `(.L_x_3785) ;  /* 0x000000000f0c7348 */ /* 0x007fea0003c00000 */
[----:B------:R-:W-:Y:S02]  /*11350*/  ELECT P6, UR62, PT ;  /* 0x00000000003e782f */ /* 0x000fe400038c0000 */
[----:B------:R-:W-:Y:S01]  /*11360*/  MOV R14, UR62 ;  /* 0x0000003e000e7c02 */ /* 0x000fe20008000f00 */
[----:B012---:R-:W-:Y:S10]  /*11370*/  ENDCOLLECTIVE ;  /* 0x000000000000791b */ /* 0x007ff40003800000 */
.L_x_3785:
[----:B------:R-:W-:Y:S05]  /*11380*/  BSYNC B0 ;  /* 0x0000000000007941 */ /* 0x000fea0003800000 */
.L_x_3784:
[----:B------:R-:W-:Y:S05]  /*11390*/  BRA `(.L_x_3786) ;  /* 0xffffffa400a07947 */ /* 0x000fea000383ffff */
.L_x_3664:
[----:B--2---:R2:W3:Y:S02]  /*113a0*/  SYNCS.PHASECHK.TRANS64.TRYWAIT P0, [R0+URZ+0x28c40], R2 ;  /* 0x028c4002000075a7 */ /* 0x0044e4000800017f */
[----:B---3--:R-:W-:Y:S05]  /*113b0*/  @!P0 NANOSLEEP.SYNCS 0x989680 ;  /* 0x009896800000895d */ /* 0x008fea0003900000 */
[----:B------:R-:W3:Y:S02]  /*113c0*/  @!P0 SYNCS.PHASECHK.TRANS64 P0, [R0+URZ+0x28c40], R2 ;  /* 0x028c4002000085a7 */ /* 0x000ee4000800007f */
[----:B---3--:R-:W-:Y:S05]  /*113d0*/  @!P0 BRA `(.L_x_3664) ;  /* 0xfffffffc00f08947 */ /* 0x008fea000383ffff */
[----:B------:R-:W-:Y:S05]  /*113e0*/  BRA `(.L_x_3787) ;  /* 0xffffffa8000c7947 */ /* 0x000fea000383ffff */
.L_x_3668:
[----:B------:R-:W2:Y:S01]  /*113f0*/  LDL.LU R11, [R1+0x38] ;  /* 0x00003800010b7983 */ /* 0x000ea20000300800 */
[----:B------:R-:W-:Y:S02]  /*11400*/  IMAD.MOV.U32 R13, RZ, RZ, R2 ;  /* 0x000000ffff0d7224 */ /* 0x000fe400078e0002 */
[----:B------:R-:W-:Y:S02]  /*11410*/  IMAD.MOV.U32 R12, RZ, RZ, RZ ;  /* 0x000000ffff0c7224 */ /* 0x000fe400078e00ff */
[----:B------:R-:W-:Y:S02]  /*11420*/  IMAD.MOV.U32 R15, RZ, RZ, -0x1 ;  /* 0xffffffffff0f7424 */ /* 0x000fe400078e00ff */
[----:B------:R-:W-:Y:S02]  /*11430*/  IMAD R17, R17, 0x40, R8 ;  /* 0x0000004011117824 */ /* 0x000fe400078e0208 */
[----:B--2---:R-:W-:Y:S02]  /*11440*/  IMAD R0, R11, R7, RZ ;  /* 0x000000070b007224 */ /* 0x004fe400078e02ff */
[----:B------:R-:W-:-:S02]  /*11450*/  IMAD.MOV.U32 R11, RZ, RZ, 0x181f ;  /* 0x0000181fff0b7424 */ /* 0x000fc400078e00ff */
[C---:B------:R-:W-:Y:S01]  /*11460*/  VIADD R7, R17.reuse, 0x10 ;  /* 0x0000001011077836 */ /* 0x040fe20000000000 */
[----:B------:R-:W-:-:S13]  /*11470*/  ISETP.GE.AND P1, PT, R17, R0, PT ;  /* 0x000000001100720c */ /* 0x000fda0003f26270 */
[----:B-----5:R-:W-:Y:S05]  /*11480*/  WARPSYNC.COLLECTIVE R15, `(.L_x_3788) ;  /* 0x000000000f087348 */ /* 0x020fea0003c00000 */
[----:B------:R0:W1:Y:S02]  /*11490*/  SHFL.IDX P6, R14, R13, R12, R11 ;  /* 0x0000000c0d0e7389 */ /* 0x00006400000c000b */
[----:B01---5:R-:W-:Y:S01]  /*114a0*/  ENDCOLLECTIVE ;  /* 0x000000000000791b */ /* 0x023fe20003800000 */
.L_x_3788:
[----:B------:R-:W-:Y:S02]  /*114b0*/  IMAD.MOV.U32 R13, RZ, RZ, R3 ;  /* 0x000000ffff0d7224 */ /* 0x000fe400078e0003 */
[----:B------:R-:W-:-:S07]  /*114c0*/  IMAD.MOV.U32 R4, RZ, RZ, R14 ;  /* 0x000000ffff047224 */ /* 0x000fce00078e000e */
[----:B------:R-:W-:Y:S05]  /*114d0*/  WARPSYNC.COLLECTIVE R15, `(.L_x_3789) ;  /* 0x000000000f087348 */ /* 0x000fea0003c00000 */
[----:B------:R0:W1:Y:S02]  /*114e0*/  SHFL.IDX P6, R14, R13, R12, R11 ;  /* 0x0000000c0d0e7389 */ /* 0x00006400000c000b */
[----:B01----:R-:W-:Y:S01]  /*114f0*/  ENDCOLLECTIVE ;  /* 0x000000000000791b */ /* 0x003fe20003800000 */
.L_x_3789:
[----:B------:R-:W-:Y:S02]  /*11500*/  IMAD.MOV.U32 R13, RZ, RZ, R2 ;  /* 0x000000ffff0d7224 */ /* 0x000fe400078e0002 */
[----:B------:R-:W-:Y:S02]  /*11510*/  IMAD.MOV.U32 R12, RZ, RZ, 0x1 ;  /* 0x00000001ff0c7424 */ /* 0x000fe400078e00ff */
[----:B------:R-:W-:-:S07]  /*11520*/  IMAD.MOV.U32 R5, RZ, RZ, R14 ;  /* 0x000000ffff057224 */ /* 0x000fce00078e000e */
[----:B------:R-:W-:Y:S05]  /*11530*/  WARPSYNC.COLLECTIVE R15, `(.L_x_3790) ;  /* 0x000000000f087348 */ /* 0x000fea0003c00000 */
[----:B------:R0:W1:Y:S02]  /*11540*/  SHFL.IDX P6, R14, R13, R12, R11 ;  /* 0x0000000c0d0e7389 */ /* 0x00006400000c000b */
[----:B01----:R-:W-:Y:S01]  /*11550*/  ENDCOLLECTIVE ;  /* 0x000000000000791b */ /* 0x003fe20003800000 */
.L_x_3790:
        /* <DEDUP_REMOVED lines=10> */
.L_x_3791:
        /* <DEDUP_REMOVED lines=11> */
.L_x_3792:
        /* <DEDUP_REMOVED lines=10> */
.L_x_3793:
[----:B------:R-:W-:Y:S01]  /*11750*/  @!PT LDS RZ, [RZ] ;  /* 0x00000000fffff984 */ /* 0x000fe20000000800 */
[----:B------:R-:W-:Y:S01]  /*11760*/  @!PT LDS RZ, [RZ] ;  /* 0x00000000fffff984 */ /* 0x000fe20000000800 */
[----:B------:R-:W-:Y:S01]  /*11770*/  @!PT LDS RZ, [RZ] ;  /* 0x00000000fffff984 */ /* 0x000fe20000000800 */
[----:B------:R0:W-:Y:S01]  /*11780*/  @!P1 LDGSTS.E.BYPASS.LTC128B.128 [R9+0x20c00], desc[UR40][R4.64], !P0 ;  /* 0x20c0000004099fae */ /* 0x0001e2000c101d68 */
[----:B------:R-:W-:Y:S02]  /*11790*/  IMAD.MOV.U32 R13, RZ, RZ, R2 ;  /* 0x000000ffff0d7224 */ /* 0x000fe400078e0002 */
[----:B0-----:R-:W-:Y:S02]  /*117a0*/  VIADD R4, R17, 0x20 ;  /* 0x0000002011047836 */ /* 0x001fe40000000000 */
[----:B------:R-:W-:-:S03]  /*117b0*/  IMAD.MOV.U32 R12, RZ, RZ, 0x3 ;  /* 0x00000003ff0c7424 */ /* 0x000fc600078e00ff */
[----:B------:R-:W-:Y:S01]  /*117c0*/  ISETP.GE.AND P1, PT, R4, R0, PT ;  /* 0x000000000400720c */ /* 0x000fe20003f26270 */
[----:B------:R-:W-:-:S12]  /*117d0*/  IMAD.MOV.U32 R4, RZ, RZ, R14 ;  /* 0x000000ffff047224 */ /* 0x000fd800078e000e */
[----:B------:R-:W-:Y:S05]  /*117e0*/  WARPSYNC.COLLECTIVE R15, `(.L_x_3794) ;  /* 0x000000000f087348 */ /* 0x000fea0003c00000 */
[----:B------:R0:W1:Y:S02]  /*117f0*/  SHFL.IDX P6, R14, R13, R12, R11 ;  /* 0x0000000c0d0e7389 */ /* 0x00006400000c000b */
[----:B01----:R-:W-:Y:S01]  /*11800*/  ENDCOLLECTIVE ;  /* 0x000000000000791b */ /* 0x003fe20003800000 */
.L_x_3794:
[----:B------:R-:W-:-:S05]  /*11810*/  @!P1 LEA R5, P2, R10, R4, 0x1 ;  /* 0x000000040a059211 */ /* 0x000fca00078408ff */
[----:B------:R-:W-:Y:S02]  /*11820*/  @!P1 IMAD.X R4, RZ, RZ, R6, P2 ;  /* 0x000000ffff049224 */ /* 0x000fe400010e0606 */
[----:B------:R-:W-:-:S03]  /*11830*/  IMAD.MOV.U32 R13, RZ, RZ, R3 ;  /* 0x000000ffff0d7224 */ /* 0x000fc600078e0003 */
[----:B------:R-:W-:-:S04]  /*11840*/  @!P1 LOP3.LUT R5, R5, R4, RZ, 0x3c, !PT ;  /* 0x0000000405059212 */ /* 0x000fc800078e3cff */
        /* <DEDUP_REMOVED lines=10> */
.L_x_3795:
[----:B------:R-:W-:Y:S01]  /*118f0*/  IMAD.MOV.U32 R3, RZ, RZ, R14 ;  /* 0x000000ffff037224 */ /* 0x000fe200078e000e */
[----:B------:R-:W-:Y:S06]  /*11900*/  BRA `(.L_x_3796) ;  /* 0xffffffac00707947 */ /* 0x000fec000383ffff */
.L_x_3671:
[----:B0-----:R-:W2:Y:S02]  /*11910*/  LDL R2, [R1+0x4] ;  /* 0x0000040001027983 */ /* 0x001ea40000100800 */
[----:B--2---:R0:W1:Y:S02]  /*11920*/  SYNCS.PHASECHK.TRANS64.TRYWAIT P0, [R2+URZ+0x28c20], R0 ;  /* 0x028c2000020075a7 */ /* 0x004064000800017f */
[----:B-1----:R-:W-:Y:S05]  /*11930*/  @!P0 NANOSLEEP.SYNCS 0x989680 ;  /* 0x009896800000895d */ /* 0x002fea0003900000 */
[----:B------:R-:W1:Y:S02]  /*11940*/  @!P0 SYNCS.PHASECHK.TRANS64 P0, [R2+URZ+0x28c20], R0 ;  /* 0x028c2000020085a7 */ /* 0x000e64000800007f */
[----:B-1----:R-:W-:Y:S05]  /*11950*/  @!P0 BRA `(.L_x_3671) ;  /* 0xfffffffc00ec8947 */ /* 0x002fea000383ffff */
[----:B------:R-:W-:Y:S05]  /*11960*/  BRA `(.L_x_3797) ;  /* 0xffffffac00d07947 */ /* 0x000fea000383ffff */
.L_x_3675:
[----:B0-----:R0:W1:Y:S02]  /*11970*/  SYNCS.PHASECHK.TRANS64.TRYWAIT P0, [R3+URZ+0x28c60], R0 ;  /* 0x028c6000030075a7 */ /* 0x001064000800017f */
[----:B-1----:R-:W-:Y:S05]  /*11980*/  @!P0 NANOSLEEP.SYNCS 0x989680 ;  /* 0x009896800000895d */ /* 0x002fea0003900000 */
[----:B------:R-:W1:Y:S02]  /*11990*/  @!P0 SYNCS.PHASECHK.TRANS64 P0, [R3+URZ+0x28c60], R0 ;  /* 0x028c6000030085a7 */ /* 0x000e64000800007f */
[----:B-1----:R-:W-:Y:S05]  /*119a0*/  @!P0 BRA `(.L_x_3675) ;  /* 0xfffffffc00f08947 */ /* 0x002fea000383ffff */
[----:B------:R-:W-:Y:S05]  /*119b0*/  BRA `(.L_x_3798) ;  /* 0xffffffb000007947 */ /* 0x000fea000383ffff */
.L_x_3694:
[----:B-1----:R1:W2:Y:S02]  /*119c0*/  SYNCS.PHASECHK.TRANS64.TRYWAIT P0, [R3+URZ+0x28c40], R2 ;  /* 0x028c4002030075a7 */ /* 0x0022a4000800017f */
[----:B--2---:R-:W-:Y:S05]  /*119d0*/  @!P0 NANOSLEEP.SYNCS 0x989680 ;  /* 0x009896800000895d */ /* 0x004fea0003900000 */
[----:B------:R-:W2:Y:S02]  /*119e0*/  @!P0 SYNCS.PHASECHK.TRANS64 P0, [R3+URZ+0x28c40], R2 ;  /* 0x028c4002030085a7 */ /* 0x000ea4000800007f */
[----:B--2---:R-:W-:Y:S05]  /*119f0*/  @!P0 BRA `(.L_x_3694) ;  /* 0xfffffffc00f08947 */ /* 0x004fea000383ffff */
[----:B------:R-:W-:Y:S05]  /*11a00*/  BRA `(.L_x_3799) ;  /* 0xffffffbc00307947 */ /* 0x000fea000383ffff */
.L_x_3699:
[----:B0-----:R0:W2:Y:S02]  /*11a10*/  SYNCS.PHASECHK.TRANS64.TRYWAIT P0, [R3+URZ+0x28c60], R2 ;  /* 0x028c6002030075a7 */ /* 0x0010a4000800017f */
[----:B--2---:R-:W-:Y:S05]  /*11a20*/  @!P0 NANOSLEEP.SYNCS 0x989680 ;  /* 0x009896800000895d */ /* 0x004fea0003900000 */
[----:B------:R-:W2:Y:S02]  /*11a30*/  @!P0 SYNCS.PHASECHK.TRANS64 P0, [R3+URZ+0x28c60], R2 ;  /* 0x028c6002030085a7 */ /* 0x000ea4000800007f */
[----:B--2---:R-:W-:Y:S05]  /*11a40*/  @!P0 BRA `(.L_x_3699) ;  /* 0xfffffffc00f08947 */ /* 0x004fea000383ffff */
[----:B------:R-:W-:Y:S05]  /*11a50*/  BRA `(.L_x_3800) ;  /* 0xffffffbc00b87947 */ /* 0x000fea000383ffff */
.L_x_3714:
[----:B0-----:R0:W1:Y:S02]  /*11a60*/  SYNCS.PHASECHK.TRANS64.TRYWAIT P0, [R4+URZ+0x28c40], R2 ;  /* 0x028c4002040075a7 */ /* 0x001064000800017f */
[----:B-1----:R-:W-:Y:S05]  /*11a70*/  @!P0 NANOSLEEP.SYNCS 0x989680 ;  /* 0x009896800000895d */ /* 0x002fea0003900000 */
[----:B------:R-:W1:Y:S02]  /*11a80*/  @!P0 SYNCS.PHASECHK.TRANS64 P0, [R4+URZ+0x28c40], R2 ;  /* 0x028c4002040085a7 */ /* 0x000e64000800007f */
[----:B-1----:R-:W-:Y:S05]  /*11a90*/  @!P0 BRA `(.L_x_3714) ;  /* 0xfffffffc00f08947 */ /* 0x002fea000383ffff */
[----:B------:R-:W-:Y:S05]  /*11aa0*/  BRA `(.L_x_3801) ;  /* 0xffffffc800c87947 */ /* 0x000fea000383ffff */
.L_x_3719:
[----:B-1----:R1:W2:Y:S02]  /*11ab0*/  SYNCS.PHASECHK.TRANS64.TRYWAIT P0, [R4+URZ+0x28c60], R2 ;  /* 0x028c6002040075a7 */ /* 0x0022a4000800017f */
[----:B--2---:R-:W-:Y:S05]  /*11ac0*/  @!P0 NANOSLEEP.SYNCS 0x989680 ;  /* 0x009896800000895d */ /* 0x004fea0003900000 */
[----:B------:R-:W2:Y:S02]  /*11ad0*/  @!P0 SYNCS.PHASECHK.TRANS64 P0, [R4+URZ+0x28c60], R2 ;  /* 0x028c6002040085a7 */ /* 0x000ea4000800007f */
[----:B--2---:R-:W-:Y:S05]  /*11ae0*/  @!P0 BRA `(.L_x_3719) ;  /* 0xfffffffc00f08947 */ /* 0x004fea000383ffff */
[----:B------:R-:W-:Y:S05]  /*11af0*/  BRA `(.L_x_3802) ;  /* 0xffffffcc004c7947 */ /* 0x000fea000383ffff */
.L_x_3734:
[----:B-1----:R1:W2:Y:S02]  /*11b00*/  SYNCS.PHASECHK.TRANS64.TRYWAIT P0, [R4+URZ+0x28c40], R2 ;  /* 0x028c4002040075a7 */ /* 0x0022a4000800017f */
[----:B--2---:R-:W-:Y:S05]  /*11b10*/  @!P0 NANOSLEEP.SYNCS 0x989680 ;  /* 0x009896800000895d */ /* 0x004fea0003900000 */
[----:B------:R-:W2:Y:S02]  /*11b20*/  @!P0 SYNCS.PHASECHK.TRANS64 P0, [R4+URZ+0x28c40], R2 ;  /* 0x028c4002040085a7 */ /* 0x000ea4000800007f */
[----:B--2---:R-:W-:Y:S05]  /*11b30*/  @!P0 BRA `(.L_x_3734) ;  /* 0xfffffffc00f08947 */ /* 0x004fea000383ffff */
[----:B------:R-:W-:Y:S05]  /*11b40*/  BRA `(.L_x_3803) ;  /* 0xffffffd800387947 */ /* 0x000fea000383ffff */
.L_x_3739:
[----:B0-----:R0:W2:Y:S02]  /*11b50*/  SYNCS.PHASECHK.TRANS64.TRYWAIT P0, [R4+URZ+0x28c60], R2 ;  /* 0x028c6002040075a7 */ /* 0x0010a4000800017f */
[----:B--2---:R-:W-:Y:S05]  /*11b60*/  @!P0 NANOSLEEP.SYNCS 0x989680 ;  /* 0x009896800000895d */ /* 0x004fea0003900000 */
[----:B------:R-:W2:Y:S02]  /*11b70*/  @!P0 SYNCS.PHASECHK.TRANS64 P0, [R4+URZ+0x28c60], R2 ;  /* 0x028c6002040085a7 */ /* 0x000ea4000800007f */
[----:B--2---:R-:W-:Y:S05]  /*11b80*/  @!P0 BRA `(.L_x_3739) ;  /* 0xfffffffc00f08947 */ /* 0x004fea000383ffff */
[----:B------:R-:W-:Y:S05]  /*11b90*/  BRA `(.L_x_3804) ;  /* 0xffffffd800c07947 */ /* 0x000fea000383ffff */
.L_x_3755:
[----:B------:R-:W-:Y:S01]  /*11ba0*/  BSSY B0, `(.L_x_3805) ;  /* 0x0000008000007945 */ /* 0x000fe20003800000 */
[----:B------:R-:W-:Y:S02]  /*11bb0*/  IMAD.MOV.U32 R13, RZ, RZ, R16 ;  /* 0x000000ffff0d7224 */ /* 0x000fe400078e0010 */
[----:B0-----:R-:W-:Y:S02]  /*11bc0*/  IMAD.MOV.U32 R12, RZ, RZ, RZ ;  /* 0x000000ffff0c7224 */ /* 0x001fe400078e00ff */
[----:B------:R-:W-:Y:S02]  /*11bd0*/  IMAD.MOV.U32 R11, RZ, RZ, 0x1f ;  /* 0x0000001fff0b7424 */ /* 0x000fe400078e00ff */
[----:B------:R-:W-:-:S07]  /*11be0*/  IMAD.MOV.U32 R15, RZ, RZ, -0x1 ;  /* 0xffffffffff0f7424 */ /* 0x000fce00078e00ff */
[----:B-1---5:R-:W-:Y:S05]  /*11bf0*/  WARPSYNC.COLLECTIVE R15, `(.L_x_3806) ;  /* 0x000000000f087348 */ /* 0x022fea0003c00000 */
[----:B------:R0:W2:Y:S02]  /*11c00*/  SHFL.IDX P6, R14, R13, R12, R11 ;  /* 0x0000000c0d0e7389 */ /* 0x0000a400000c000b */
[----:B012--5:R-:W-:Y:S01]  /*11c10*/  ENDCOLLECTIVE ;  /* 0x000000000000791b */ /* 0x027fe20003800000 */
.L_x_3806:
[----:B------:R-:W-:Y:S05]  /*11c20*/  BSYNC B0 ;  /* 0x0000000000007941 */ /* 0x000fea0003800000 */
.L_x_3805:
        /* <DEDUP_REMOVED lines=9> */
.L_x_3807:
        /* <DEDUP_REMOVED lines=18> */
.L_x_3808:
[----:B------:R-:W-:Y:S01]  /*11de0*/  IMAD.MOV.U32 R12, RZ, RZ, 0x2 ;  /* 0x00000002ff0c7424 */ /* 0x000fe200078e00ff */
[----:B------:R-:W-:-:S05]  /*11df0*/  SEL R5, R14, RZ, P1 ;  /* 0x000000ff0e057207 */ /* 0x000fca0000800000 */
[----:B------:R-:W-:-:S04]  /*11e00*/  IMAD.IADD R3, R2, 0x1, R5 ;  /* 0x0000000102037824 */ /* 0x000fc800078e0205 */
[----:B------:R-:W-:-:S07]  /*11e10*/  IMAD.MOV.U32 R13, RZ, RZ, R3 ;  /* 0x000000ffff0d7224 */ /* 0x000fce00078e0003 */
[----:B------:R-:W-:Y:S05]  /*11e20*/  WARPSYNC.COLLECTIVE R15, `(.L_x_3809) ;  /* 0x000000000f087348 */ /* 0x000fea0003c00000 */
[----:B------:R0:W1:Y:S02]  /*11e30*/  SHFL.UP P6, R14, R13, R12, R11 ;  /* 0x0400000c0d0e7389 */ /* 0x00006400000c000b */
[----:B01----:R-:W-:Y:S01]  /*11e40*/  ENDCOLLECTIVE ;  /* 0x000000000000791b */ /* 0x003fe20003800000 */
.L_x_3809:
[----:B------:R-:W-:Y:S01]  /*11e50*/  IMAD.MOV.U32 R12, RZ, RZ, 0x4 ;  /* 0x00000004ff0c7424 */ /* 0x000fe200078e00ff */
[----:B------:R-:W-:-:S05]  /*11e60*/  SEL R14, R14, RZ, P2 ;  /* 0x000000ff0e0e7207 */ /* 0x000fca0001000000 */
[----:B------:R-:W-:-:S04]  /*11e70*/  IMAD.IADD R3, R3, 0x1, R14 ;  /* 0x0000000103037824 */ /* 0x000fc800078e020e */
[----:B------:R-:W-:-:S07]  /*11e80*/  IMAD.MOV.U32 R13, RZ, RZ, R3 ;  /* 0x000000ffff0d7224 */ /* 0x000fce00078e0003 */
[----:B------:R-:W-:Y:S05]  /*11e90*/  WARPSYNC.COLLECTIVE R15, `(.L_x_3810) ;  /* 0x000000000f087348 */ /* 0x000fea0003c00000 */
[----:B------:R0:W1:Y:S02]  /*11ea0*/  SHFL.UP P6, R14, R13, R12, R11 ;  /* 0x0400000c0d0e7389 */ /* 0x00006400000c000b */
[----:B01----:R-:W-:Y:S01]  /*11eb0*/  ENDCOLLECTIVE ;  /* 0x000000000000791b */ /* 0x003fe20003800000 */
.L_x_3810:
[----:B------:R-:W-:Y:S01]  /*11ec0*/  IMAD.MOV.U32 R12, RZ, RZ, 0x8 ;  /* 0x00000008ff0c7424 */ /* 0x000fe200078e00ff */
[----:B------:R-:W-:-:S05]  /*11ed0*/  SEL R14, R14, RZ, P3 ;  /* 0x000000ff0e0e7207 */ /* 0x000fca0001800000 */
[----:B------:R-:W-:-:S04]  /*11ee0*/  IMAD.IADD R3, R3, 0x1, R14 ;  /* 0x0000000103037824 */ /* 0x000fc800078e020e */
[----:B------:R-:W-:-:S07]  /*11ef0*/  IMAD.MOV.U32 R13, RZ, RZ, R3 ;  /* 0x000000ffff0d7224 */ /* 0x000fce00078e0003 */
[----:B------:R-:W-:Y:S05]  /*11f00*/  WARPSYNC.COLLECTIVE R15, `(.L_x_3811) ;  /* 0x000000000f087348 */ /* 0x000fea0003c00000 */
[----:B------:R0:W1:Y:S02]  /*11f10*/  SHFL.UP P6, R14, R13, R12, R11 ;  /* 0x0400000c0d0e7389 */ /* 0x00006400000c000b */
[----:B01----:R-:W-:Y:S01]  /*11f20*/  ENDCOLLECTIVE ;  /* 0x000000000000791b */ /* 0x003fe20003800000 */
.L_x_3811:
[----:B------:R-:W-:Y:S01]  /*11f30*/  IMAD.MOV.U32 R12, RZ, RZ, 0x10 ;  /* 0x00000010ff0c7424 */ /* 0x000fe200078e00ff */
[----:B------:R-:W-:-:S05]  /*11f40*/  SEL R14, R14, RZ, P4 ;  /* 0x000000ff0e0e7207 */ /* 0x000fca0002000000 */
[----:B------:R-:W-:-:S04]  /*11f50*/  IMAD.IADD R3, R3, 0x1, R14 ;  /* 0x0000000103037824 */ /* 0x000fc800078e020e */
[----:B------:R-:W-:-:S07]  /*11f60*/  IMAD.MOV.U32 R13, RZ, RZ, R3 ;  /* 0x000000ffff0d7224 */ /* 0x000fce00078e0003 */
[----:B------:R-:W-:Y:S05]  /*11f70*/  WARPSYNC.COLLECTIVE R15, `(.L_x_3812) ;  /* 0x000000000f087348 */ /* 0x000fea0003c00000 */
[----:B------:R0:W1:Y:S02]  /*11f80*/  SHFL.UP P6, R14, R13, R12, R11 ;  /* 0x0400000c0d0e7389 */ /* 0x00006400000c000b */
[----:B01----:R-:W-:Y:S01]  /*11f90*/  ENDCOLLECTIVE ;  /* 0x000000000000791b */ /* 0x003fe20003800000 */
.L_x_3812:
        /* <DEDUP_REMOVED lines=8> */
.L_x_3813:
[----:B------:R-:W-:Y:S05]  /*12020*/  BRA `(.L_x_3814) ;  /* 0xffffffe400307947 */ /* 0x000fea000383ffff */
.L_x_3760:
[----:B------:R-:W-:Y:S01]  /*12030*/  BSSY B0, `(.L_x_3815) ;  /* 0x0000008000007945 */ /* 0x000fe20003800000 */
[----:B-----5:R-:W-:Y:S02]  /*12040*/  IMAD.MOV.U32 R13, RZ, RZ, R2 ;  /* 0x000000ffff0d7224 */ /* 0x020fe400078e0002 */
[----:B0-----:R-:W-:Y:S02]  /*12050*/  IMAD.MOV.U32 R12, RZ, RZ, 0x1 ;  /* 0x00000001ff0c7424 */ /* 0x001fe400078e00ff */
[----:B------:R-:W-:Y:S02]  /*12060*/  IMAD.MOV.U32 R11, RZ, RZ, RZ ;  /* 0x000000ffff0b7224 */ /* 0x000fe400078e00ff */
[----:B------:R-:W-:-:S07]  /*12070*/  IMAD.MOV.U32 R15, RZ, RZ, -0x1 ;  /* 0xffffffffff0f7424 */ /* 0x000fce00078e00ff */
[----:B-12---:R-:W-:Y:S05]  /*12080*/  WARPSYNC.COLLECTIVE R15, `(.L_x_3816) ;  /* 0x000000000f087348 */ /* 0x006fea0003c00000 */
[----:B------:R0:W3:Y:S02]  /*12090*/  SHFL.UP P6, R14, R13, R12, R11 ;  /* 0x0400000c0d0e7389 */ /* 0x0000e400000c000b */
[----:B0123--:R-:W-:Y:S01]  /*120a0*/  ENDCOLLECTIVE ;  /* 0x000000000000791b */ /* 0x00ffe20003800000 */
.L_x_3816:
[----:B------:R-:W-:Y:S05]  /*120b0*/  BSYNC B0 ;  /* 0x0000000000007941 */ /* 0x000fea0003800000 */
.L_x_3815:
        /* <DEDUP_REMOVED lines=9> */
.L_x_3817:
[----:B------:R-:W-:Y:S01]  /*12150*/  IMAD.MOV.U32 R12, RZ, RZ, 0x4 ;  /* 0x00000004ff0c7424 */ /* 0x000fe200078e00ff */
[----:B------:R-:W-:-:S05]  /*12160*/  SEL R14, R14, RZ, P2 ;  /* 0x000000ff0e0e7207 */ /* 0x000fca0001000000 */
[----:B------:R-:W-:-:S04]  /*12170*/  IMAD.IADD R3, R3, 0x1, R14 ;  /* 0x0000000103037824 */ /* 0x000fc800078e020e */
[----:B------:R-:W-:-:S07]  /*12180*/  IMAD.MOV.U32 R13, RZ, RZ, R3 ;  /* 0x000000ffff0d7224 */ /* 0x000fce00078e0003 */
[----:B------:R-:W-:Y:S05]  /*12190*/  WARPSYNC.COLLECTIVE R15, `(.L_x_3818) ;  /* 0x000000000f087348 */ /* 0x000fea0003c00000 */
[----:B------:R0:W1:Y:S02]  /*121a0*/  SHFL.UP P6, R14, R13, R12, R11 ;  /* 0x0400000c0d0e7389 */ /* 0x00006400000c000b */
[----:B01----:R-:W-:Y:S01]  /*121b0*/  ENDCOLLECTIVE ;  /* 0x000000000000791b */ /* 0x003fe20003800000 */
.L_x_3818:
[----:B------:R-:W-:Y:S01]  /*121c0*/  IMAD.MOV.U32 R12, RZ, RZ, 0x8 ;  /* 0x00000008ff0c7424 */ /* 0x000fe200078e00ff */
[----:B------:R-:W-:-:S05]  /*121d0*/  SEL R14, R14, RZ, P3 ;  /* 0x000000ff0e0e7207 */ /* 0x000fca0001800000 */
[----:B------:R-:W-:-:S04]  /*121e0*/  IMAD.IADD R3, R3, 0x1, R14 ;  /* 0x0000000103037824 */ /* 0x000fc800078e020e */
[----:B------:R-:W-:-:S07]  /*121f0*/  IMAD.MOV.U32 R13, RZ, RZ, R3 ;  /* 0x000000ffff0d7224 */ /* 0x000fce00078e0003 */
[----:B------:R-:W-:Y:S05]  /*12200*/  WARPSYNC.COLLECTIVE R15, `(.L_x_3819) ;  /* 0x000000000f087348 */ /* 0x000fea0003c00000 */
[----:B------:R0:W1:Y:S02]  /*12210*/  SHFL.UP P6, R14, R13, R12, R11 ;  /* 0x0400000c0d0e7389 */ /* 0x00006400000c000b */
[----:B01----:R-:W-:Y:S01]  /*12220*/  ENDCOLLECTIVE ;  /* 0x000000000000791b */ /* 0x003fe20003800000 */
.L_x_3819:
[----:B------:R-:W-:Y:S01]  /*12230*/  IMAD.MOV.U32 R12, RZ, RZ, 0x10 ;  /* 0x00000010ff0c7424 */ /* 0x000fe200078e00ff */
[----:B------:R-:W-:-:S05]  /*12240*/  SEL R14, R14, RZ, P4 ;  /* 0x000000ff0e0e7207 */ /* 0x000fca0002000000 */
[----:B------:R-:W-:-:S04]  /*12250*/  IMAD.IADD R3, R3, 0x1, R14 ;  /* 0x0000000103037824 */ /* 0x000fc800078e020e */
[----:B------:R-:W-:-:S07]  /*12260*/  IMAD.MOV.U32 R13, RZ, RZ, R3 ;  /* 0x000000ffff0d7224 */ /* 0x000fce00078e0003 */
[----:B------:R-:W-:Y:S05]  /*12270*/  WARPSYNC.COLLECTIVE R15, `(.L_x_3820) ;  /* 0x000000000f087348 */ /* 0x000fea0003c00000 */
[----:B------:R0:W1:Y:S02]  /*12280*/  SHFL.UP P6, R14, R13, R12, R11 ;  /* 0x0400000c0d0e7389 */ /* 0x00006400000c000b */
[----:B01----:R-:W-:Y:S01]  /*12290*/  ENDCOLLECTIVE ;  /* 0x000000000000791b */ /* 0x003fe20003800000 */
.L_x_3820:
        /* <DEDUP_REMOVED lines=8> */
.L_x_3821:
[----:B------:R-:W-:Y:S05]  /*12320*/  BRA `(.L_x_3822) ;  /* 0xffffffe4000c7947 */ /* 0x000fea000383ffff */
.L_x_3762:
[----:B------:R-:W-:Y:S01]  /*12330*/  BSSY B0, `(.L_x_3823) ;  /* 0x0000006000007945 */ /* 0x000fe20003800000 */
[----:B------:R-:W-:Y:S01]  /*12340*/  PLOP3.LUT P6, PT, P6, PT, PT, 0x8, 0x0 ;  /* 0x000000000000781c */ /* 0x000fe200037ce170 */
[----:B------:R-:W-:-:S12]  /*12350*/  IMAD.MOV.U32 R15, RZ, RZ, -0x1 ;  /* 0xffffffffff0f7424 */ /* 0x000fd800078e00ff */
[----:B01---5:R-:W-:Y:S05]  /*12360*/  WARPSYNC.COLLECTIVE R15, `(.L_x_3824) ;  /* 0x000000000f087348 */ /* 0x023fea0003c00000 */
[----:B------:R-:W-:Y:S01]  /*12370*/  VOTE.ANY R14, PT, P6 ;  /* 0x00000000000e7806 */ /* 0x000fe200030e0100 */
[----:B01---5:R-:W-:Y:S06]  /*12380*/  ENDCOLLECTIVE ;  /* 0x000000000000791b */ /* 0x023fec0003800000 */
.L_x_3824:
[----:B------:R-:W-:Y:S05]  /*12390*/  BSYNC B0 ;  /* 0x0000000000007941 */ /* 0x000fea0003800000 */
.L_x_3823:
        /* <DEDUP_REMOVED lines=9> */
.L_x_3825:
[----:B------:R-:W-:Y:S01]  /*12430*/  IMAD.MOV.U32 R17, RZ, RZ, R14 ;  /* 0x000000ffff117224 */ /* 0x000fe200078e000e */
[----:B------:R-:W-:Y:S06]  /*12440*/  BRA `(.L_x_3826) ;  /* 0xffffffe000fc7947 */ /* 0x000fec000383ffff */
.L_x_3764:
[----:B------:R-:W-:Y:S01]  /*12450*/  BSSY B0, `(.L_x_3827) ;  /* 0x0000007000007945 */ /* 0x000fe20003800000 */
[----:B------:R-:W-:Y:S02]  /*12460*/  IMAD.MOV.U32 R13, RZ, RZ, R3 ;  /* 0x000000ffff0d7224 */ /* 0x000fe400078e0003 */
[----:B------:R-:W-:Y:S02]  /*12470*/  IMAD.MOV.U32 R11, RZ, RZ, 0x1f ;  /* 0x0000001fff0b7424 */ /* 0x000fe400078e00ff */
[----:B------:R-:W-:-:S07]  /*12480*/  IMAD.MOV.U32 R15, RZ, RZ, -0x1 ;  /* 0xffffffffff0f7424 */ /* 0x000fce00078e00ff */
[----:B-123-5:R-:W-:Y:S05]  /*12490*/  WARPSYNC.COLLECTIVE R15, `(.L_x_3828) ;  /* 0x000000000f087348 */ /* 0x02efea0003c00000 */
[----:B------:R0:W4:Y:S02]  /*124a0*/  SHFL.IDX P6, R14, R13, R12, R11 ;  /* 0x0000000c0d0e7389 */ /* 0x00012400000c000b */
[----:B012345:R-:W-:Y:S01]  /*124b0*/  ENDCOLLECTIVE ;  /* 0x000000000000791b */ /* 0x03ffe20003800000 */
.L_x_3828:
[----:B------:R-:W-:Y:S05]  /*124c0*/  BSYNC B0 ;  /* 0x0000000000007941 */ /* 0x000fea0003800000 */
.L_x_3827:
[----:B------:R-:W-:Y:S05]  /*124d0*/  BRA `(.L_x_3763) ;  /* 0xffffffe000f47947 */ /* 0x000fea000383ffff */
.L_x_3768:
[----:B-1----:R1:W2:Y:S02]  /*124e0*/  SYNCS.PHASECHK.TRANS64.TRYWAIT P0, [R0+URZ+0x28c20], R3 ;  /* 0x028c2003000075a7 */ /* 0x0022a4000800017f */
[----:B--2---:R-:W-:Y:S05]  /*124f0*/  @!P0 NANOSLEEP.SYNCS 0x989680 ;  /* 0x009896800000895d */ /* 0x004fea0003900000 */
[----:B------:R-:W2:Y:S02]  /*12500*/  @!P0 SYNCS.PHASECHK.TRANS64 P0, [R0+URZ+0x28c20], R3 ;  /* 0x028c2003000085a7 */ /* 0x000ea4000800007f */
[----:B--2---:R-:W-:Y:S05]  /*12510*/  @!P0 BRA `(.L_x_3768) ;  /* 0xfffffffc00f08947 */ /* 0x004fea000383ffff */
[----:B------:R-:W-:Y:S05]  /*12520*/  BRA `(.L_x_3829) ;  /* 0xffffffe400e87947 */ /* 0x000fea000383ffff */
.L_x_3769:
[----:B------:R-:W2:Y:S01]  /*12530*/  S2R R2, SR_TID.X ;  /* 0x0000000000027919 */ /* 0x000ea20000002100 */
[----:B------:R-:W-:Y:S01]  /*12540*/  BSSY B0, `(.L_x_3830) ;  /* 0x000000a000007945 */ /* 0x000fe20003800000 */
[----:B0-----:R-:W-:Y:S02]  /*12550*/  IMAD.MOV.U32 R12, RZ, RZ, RZ ;  /* 0x000000ffff0c7224 */ /* 0x001fe400078e00ff */
[----:B------:R-:W-:Y:S02]  /*12560*/  IMAD.MOV.U32 R11, RZ, RZ, 0x1f ;  /* 0x0000001fff0b7424 */ /* 0x000fe400078e00ff */
[----:B------:R-:W-:Y:S01]  /*12570*/  IMAD.MOV.U32 R15, RZ, RZ, -0x1 ;  /* 0xffffffffff0f7424 */ /* 0x000fe200078e00ff */
[----:B--2---:R-:W-:-:S04]  /*12580*/  SHF.R.U32.HI R2, RZ, 0x5, R2 ;  /* 0x00000005ff027819 */ /* 0x004fc80000011602 */
[----:B------:R-:W-:-:S05]  /*12590*/  LOP3.LUT R2, R2, 0x3, RZ, 0xc0, !PT ;  /* 0x0000000302027812 */ /* 0x000fca00078ec0ff */
[----:B------:R-:W-:-:S07]  /*125a0*/  IMAD.MOV.U32 R13, RZ, RZ, R2 ;  /* 0x000000ffff0d7224 */ /* 0x000fce00078e0002 */
[----:B-1---5:R-:W-:Y:S05]  /*125b0*/  WARPSYNC.COLLECTIVE R15, `(.L_x_3831) ;  /* 0x000000000f087348 */ /* 0x022fea0003c00000 */
[----:B------:R0:W2:Y:S02]  /*125c0*/  SHFL.IDX P6, R14, R13, R12, R11 ;  /* 0x0000000c0d0e7389 */ /* 0x0000a400000c000b */
[----:B012--5:R-:W-:Y:S01]  /*125d0*/  ENDCOLLECTIVE ;  /* 0x000000000000791b */ /* 0x027fe20003800000 */
.L_x_3831:
[----:B------:R-:W-:Y:S05]  /*125e0*/  BSYNC B0 ;  /* 0x0000000000007941 */ /* 0x000fea0003800000 */
.L_x_3830:
[----:B------:R-:W-:Y:S05]  /*125f0*/  BRA `(.L_x_3832) ;  /* 0xffffffe400d07947 */ /* 0x000fea000383ffff */
.L_x_3772:
[----:B------:R-:W-:Y:S01]  /*12600*/  BSSY B1, `(.L_x_3833) ;  /* 0x0000006000017945 */ /* 0x000fe20003800000 */
[----:B------:R-:W-:-:S07]  /*12610*/  IMAD.MOV.U32 R15, RZ, RZ, -0x1 ;  /* 0xffffffffff0f7424 */ /* 0x000fce00078e00ff */
[----:B012--5:R-:W-:Y:S05]  /*12620*/  WARPSYNC.COLLECTIVE R15, `(.L_x_3834) ;  /* 0x000000000f0c7348 */ /* 0x027fea0003c00000 */
[----:B------:R-:W-:Y:S02]  /*12630*/  ELECT P6, UR62, PT ;  /* 0x00000000003e782f */ /* 0x000fe400038c0000 */
[----:B------:R-:W-:Y:S01]  /*12640*/  MOV R14, UR62 ;  /* 0x0000003e000e7c02 */ /* 0x000fe20008000f00 */
[----:B012--5:R-:W-:Y:S10]  /*12650*/  ENDCOLLECTIVE ;  /* 0x000000000000791b */ /* 0x027ff40003800000 */
.L_x_3834:
[----:B------:R-:W-:Y:S05]  /*12660*/  BSYNC B1 ;  /* 0x0000000000017941 */ /* 0x000fea0003800000 */
.L_x_3833:
[----:B------:R-:W-:Y:S05]  /*12670*/  BRA `(.L_x_3835) ;  /* 0xffffffe400c87947 */ /* 0x000fea000383ffff */
.L_x_3774:
[----:B0-----:R0:W1:Y:S02]  /*12680*/  SYNCS.PHASECHK.TRANS64.TRYWAIT P0, [R6+URZ], R5 ;  /* 0x00000005060075a7 */ /* 0x001064000800017f */
[----:B-1----:R-:W-:Y:S05]  /*12690*/  @!P0 NANOSLEEP.SYNCS 0x989680 ;  /* 0x009896800000895d */ /* 0x002fea0003900000 */
[----:B------:R-:W1:Y:S02]  /*126a0*/  @!P0 SYNCS.PHASECHK.TRANS64 P0, [R6+URZ], R5 ;  /* 0x00000005060085a7 */ /* 0x000e64000800007f */
[----:B-1----:R-:W-:Y:S05]  /*126b0*/  @!P0 BRA `(.L_x_3774) ;  /* 0xfffffffc00f08947 */ /* 0x002fea000383ffff */
[----:B------:R-:W-:Y:S05]  /*126c0*/  BRA `(.L_x_3836) ;  /* 0xffffffe800047947 */ /* 0x000fea000383ffff */
.L_x_3775:
[----:B-1----:R1:W2:Y:S02]  /*126d0*/  SYNCS.PHASECHK.TRANS64.TRYWAIT P0, [R7+URZ], R2 ;  /* 0x00000002070075a7 */ /* 0x0022a4000800017f */
[----:B--2---:R-:W-:Y:S05]  /*126e0*/  @!P0 NANOSLEEP.SYNCS 0x989680 ;  /* 0x009896800000895d */ /* 0x004fea0003900000 */
[----:B------:R-:W2:Y:S02]  /*126f0*/  @!P0 SYNCS.PHASECHK.TRANS64 P0, [R7+URZ], R2 ;  /* 0x00000002070085a7 */ /* 0x000ea4000800007f */
[----:B--2---:R-:W-:Y:S05]  /*12700*/  @!P0 BRA `(.L_x_3775) ;  /* 0xfffffffc00f08947 */ /* 0x004fea000383ffff */
[----:B------:R-:W-:Y:S05]  /*12710*/  BRA `(.L_x_3837) ;  /* 0xffffffe400f87947 */ /* 0x000fea000383ffff */
.L_x_3777:
[----:B--2---:R2:W3:Y:S02]  /*12720*/  SYNCS.PHASECHK.TRANS64.TRYWAIT P0, [R4+URZ], R5 ;  /* 0x00000005040075a7 */ /* 0x0044e4000800017f */
[----:B---3--:R-:W-:Y:S05]  /*12730*/  @!P0 NANOSLEEP.SYNCS 0x989680 ;  /* 0x009896800000895d */ /* 0x008fea0003900000 */
[----:B------:R-:W3:Y:S02]  /*12740*/  @!P0 SYNCS.PHASECHK.TRANS64 P0, [R4+URZ], R5 ;  /* 0x00000005040085a7 */ /* 0x000ee4000800007f */
[----:B---3--:R-:W-:Y:S05]  /*12750*/  @!P0 BRA `(.L_x_3777) ;  /* 0xfffffffc00f08947 */ /* 0x008fea000383ffff */
[----:B------:R-:W-:Y:S05]  /*12760*/  BRA `(.L_x_3838) ;  /* 0xffffffe800007947 */ /* 0x000fea000383ffff */
.L_x_3839:
        /* <DEDUP_REMOVED lines=9> */
.L_x_15286:


//--------------------- .text._ZN7cutlass13device_kernelIN5flash11enable_sm90INS1_16FlashAttnFwdSm90INS1_25CollectiveMainloopFwdSm90ILi2EN4cute5tupleIJNS5_1CILi1EEES8_S8_EEENS6_IJNS7_ILi64EEESA_SA_EEELi512ENS_6half_tEfNS_4arch4Sm90ELb0ELb0ELb1ELb1ELb0ELb1ELb0ELb0ELb0ELb1ELb0ELb0EEENS1_21CollectiveEpilogueFwdINS6_IJSA_NS7_ILi512EEESA_EEES9_SC_SE_Li256ELb1ELb1ELb0ELb0EEENS1_36VarlenDynamicPersistentTileSchedulerILi64ELi64ELi256ELi128ELb0ELb1ELb1ELb0ELb1ELb1EEEEEEEEEvNT_6ParamsE --------------------------
	.section	.text._ZN7cutlass13device_kernelIN5flash11enable_sm90INS1_16FlashAttnFwdSm90INS1_25CollectiveMainloopFwdSm90ILi2EN4cute5tupleIJNS5_1CILi1EEES8_S8_EEENS6_IJNS7_ILi64EEESA_SA_EEELi512ENS_6half_tEfNS_4arch4Sm90ELb0ELb0ELb1ELb1ELb0ELb1ELb0ELb0ELb0ELb1ELb0ELb0EEENS1_21CollectiveEpilogueFwdINS6_IJSA_NS7_ILi512EEESA_EEES9_SC_SE_Li256ELb1ELb1ELb0ELb0EEENS1_36VarlenDynamicPersistentTileSchedulerILi64ELi64ELi256ELi128ELb0ELb1ELb1ELb0ELb1ELb1EEEEEEEEEvNT_6ParamsE,"ax",@progbits
	.align	128
.text._ZN7cutlass13device_kernelIN5flash11enable_sm90INS1_16FlashAttnFwdSm90INS1_25CollectiveMainloopFwdSm90ILi2EN4cute5tupleIJNS5_1CILi1EEES8_S8_EEENS6_IJNS7_ILi64EEESA_SA_EEELi512ENS_6half_tEfNS_4arch4Sm90ELb0ELb0ELb1ELb1ELb0ELb1ELb0ELb0ELb0ELb1ELb0ELb0EEENS1_21CollectiveEpilogueFwdINS6_IJSA_NS7_ILi512EEESA_EEES9_SC_SE_Li256ELb1ELb1ELb0ELb0EEENS1_36VarlenDynamicPersistentTileSchedulerILi64ELi64ELi256ELi128ELb0ELb1ELb1ELb0ELb1ELb1EEEEEEEEEvNT_6ParamsE:
        .type           _ZN7cutlass13device_kernelIN5flash11enable_sm90INS1_16FlashAttnFwdSm90INS1_25CollectiveMainloopFwdSm90ILi2EN4cute5tupleIJNS5_1CILi1EEES8_S8_EEENS6_IJNS7_ILi64EEESA_SA_EEELi512ENS_6half_tEfNS_4arch4Sm90ELb0ELb0ELb1ELb1ELb0ELb1ELb0ELb0ELb0ELb1ELb0ELb0EEENS1_21CollectiveEpilogueFwdINS6_IJSA_NS7_ILi512EEESA_EEES9_SC_SE_Li256ELb1ELb1ELb0ELb0EEENS1_36VarlenDynamicPersistentTileSchedulerILi64ELi64ELi256ELi128ELb0ELb1ELb1ELb0ELb1ELb1EEEEEEEEEvNT_6ParamsE,@function
        .size           _ZN7cutlass13device_kernelIN5flash11enable_sm90INS1_16FlashAttnFwdSm90INS1_25CollectiveMainloopFwdSm90ILi2EN4cute5tupleIJNS5_1CILi1EEES8_S8_EEENS6_IJNS7_ILi64EEESA_SA_EEELi512ENS_6half_tEfNS_4arch4Sm90ELb0ELb0ELb1ELb1ELb0ELb1ELb0ELb0ELb0ELb1ELb0ELb0EEENS1_21CollectiveEpilogueFwdINS6_IJSA_NS7_ILi512EEESA_EEES9_SC_SE_Li256ELb1ELb1ELb0ELb0EEENS1_36VarlenDynamicPersistentTileSchedulerILi64ELi64ELi256ELi128ELb0ELb1ELb1ELb0ELb1ELb1EEEEEEEEEvNT_6ParamsE,(.L_x_15287 - _ZN7cutlass13device_kernelIN5flash11enable_sm90INS1_16FlashAttnFwdSm90INS1_25CollectiveMainloopFwdSm90ILi2EN4cute5tupleIJNS5_1CILi1EEES8_S8_EEENS6_IJNS7_ILi64EEESA_SA_EEELi512ENS_6half_tEfNS_4arch4Sm90ELb0ELb0ELb1ELb1ELb0ELb1ELb0ELb0ELb0ELb1ELb0ELb0EEENS1_21CollectiveEpilogueFwdINS6_IJSA_NS7_ILi512EEESA_EEES9_SC_SE_Li256ELb1ELb1ELb0ELb0EEENS1_36VarlenDynamicPersistentTileSchedulerILi64ELi64ELi256ELi128ELb0ELb1ELb1ELb0ELb1ELb1EEEEEEEEEvNT_6ParamsE)
        .other          _ZN7cutlass13device_kernelIN5flash11enable_sm90INS1_16FlashAttnFwdSm90INS1_25CollectiveMainloopFwdSm90ILi2EN4cute5tupleIJNS5_1CILi1EEES8_S8_EEENS6_IJNS7_ILi64EEESA_SA_EEELi512ENS_6half_tEfNS_4arch4Sm90ELb0ELb0ELb1ELb1ELb0ELb1ELb0ELb0ELb0ELb1ELb0ELb0EEENS1_21CollectiveEpilogueFwdINS6_IJSA_NS7_ILi512EEESA_EEES9_SC_SE_Li256ELb1ELb1ELb0ELb0EEENS1_36VarlenDynamicPersistentTileSchedulerILi64ELi64ELi256ELi128ELb0ELb1ELb1ELb0ELb1ELb1EEEEEEEEEvNT_6ParamsE,@"STO_CUDA_ENTRY STV_DEFAULT"
_ZN7cutlass13device_kernelIN5flash11enable_sm90INS1_16FlashAttnFwdSm90INS1_25CollectiveMainloopFwdSm90ILi2EN4cute5tupleIJNS5_1CILi1EEES8_S8_EEENS6_IJNS7_ILi64EEESA_SA_EEELi512ENS_6half_tEfNS_4arch4Sm90ELb0ELb0ELb1ELb1ELb0ELb1ELb0ELb0ELb0ELb1ELb0ELb0EEENS1_21CollectiveEpilogueFwdINS6_IJSA_NS7_ILi512EEESA_EEES9_SC_SE_Li256ELb1ELb1ELb0ELb0EEENS1_36VarlenDynamicPersistentTileSchedulerILi64ELi64ELi256ELi128ELb0ELb1ELb1ELb0ELb1ELb1EEEEEEEEEvNT_6ParamsE:
        /* <DEDUP_REMOVED lines=23> */
.L_x_3841:
[----:B------:R-:W-:Y:S05]  /*0170*/  BSYNC B0 ;  /* 0x0000000000007941 */ /* 0x000fea0003800000 */
.L_x_3840:
        /* <DEDUP_REMOVED lines=20> */
[----:B-1----:R0:W1:Y:S06]  /*02c0*/  @UP0 SYNCS.EXCH.64 URZ, [UR8+0x28c00], UR4 ;  /* 0x028c0004083f05b2 */ /* 0x00206c0008000100 */
[----:B------:R0:W2:Y:S02]  /*02d0*/  @UP1 SYNCS.EXCH.64 URZ, [UR8+0x28c20], UR6 ;  /* 0x028c2006083f15b2 */ /* 0x0000a40008000100 */
        /* <DEDUP_REMOVED lines=10> */
[----:B0-----:R0:W3:Y:S01]  /*0380*/  SYNCS.EXCH.64 URZ, [UR6+0x28c30], UR4 ;  /* 0x028c3004063f75b2 */ /* 0x0010e20008000100 */
[----:B------:R0:W4:Y:S01]  /*0390*/  SYNCS.EXCH.64 URZ, [UR6+0x28c40], UR4 ;  /* 0x028c4004063f75b2 */ /* 0x0001220008000100 */
[----:B------:R0:W0:Y:S01]  /*03a0*/  SYNCS.EXCH.64 URZ, [UR6+0x28c38], UR4 ;  /* 0x028c3804063f75b2 */ /* 0x0000220008000100 */
[----:B------:R0:W0:Y:S01]  /*03b0*/  SYNCS.EXCH.64 URZ, [UR6+0x28c48], UR4 ;  /* 0x028c4804063f75b2 */ /* 0x0000220008000100 */
[----:B------:R-:W-:Y:S01]  /*03c0*/  NOP ;  /* 0x0000000000007918 */ /* 0x000fe20000000000 */
.L_x_3842:
        /* <DEDUP_REMOVED lines=22> */
.L_x_3843:
        /* <DEDUP_REMOVED lines=18> */
.L_x_3844:
        /* <DEDUP_REMOVED lines=22> */
.L_x_3845:
        /* <DEDUP_REMOVED lines=22> */
.L_x_3846:
[----:B------:R-:W-:Y:S01]  /*0910*/  IMAD.MOV.U32 R2, RZ, RZ, 0x1 ;  /* 0x00000001ff027424 */ /* 0x000fe200078e00ff */
[----:B------:R-:W-:Y:S01]  /*0920*/  ISETP.NE.AND P0, PT, R3, RZ, PT ;  /* 0x000000ff0300720c */ /* 0x000fe20003f05270 */
[----:B------:R-:W-:Y:S01]  /*0930*/  NOP ;  /* 0x0000000000007918 */ /* 0x000fe20000000000 */
[----:B------:R-:W-:Y:S01]  /*0940*/  ULDC.64 UR40, c[0x0][0x208] ;  /* 0x0000820000287ab9 */ /* 0x000fe20000000a00 */
[----:B------:R-:W-:Y:S01]  /*0950*/  BSSY B9, `(.L_x_3847) ;  /* 0x0001773000097945 */ /* 0x000fe20003800000 */
[----:B------:R-:W-:-:S05]  /*0960*/  SEL R2, R2, 0x2, !P0 ;  /* 0x0000000202027807 */ /* 0x000fca0004000000 */
[----:B------:R0:W-:Y:S02]  /*0970*/  STL [R1+0x60], R2 ;  /* 0x0000600201007387 */ /* 0x0001e40000100800 */
[----:B01234-:R-:W-:Y:S06]  /*0980*/  BAR.SYNC.DEFER_BLOCKING 0x0 ;  /* 0x0000000000007b1d */ /* 0x01ffec0000010000 */
[----:B------:R-:W-:Y:S05]  /*0990*/  @!P0 BRA `(.L_x_3848) ;  /* 0x000000ec003c8947 */ /* 0x000fea0003800000 */
.L_x_3849:
[----:B------:R-:W-:-:S08]  /*09a0*/  NOP ;  /* 0x0000000000007918 */ /* 0x000fd00000000000 */
[----:B------:R-:W0:Y:S02]  /*09b0*/  USETMAXREG.TRY_ALLOC.CTAPOOL UP0, 0xf0 ;  /* 0x000000f0000079c8 */ /* 0x000e240008000600 */
[----:B0-----:R-:W-:-:S13]  /*09c0*/  PLOP3.LUT P0, PT, PT, PT, UP0, 0x80, 0x0 ;  /* 0x000000000000781c */ /* 0x001fda0003f0f008 */
[----:B------:R-:W-:Y:S05]  /*09d0*/  @!P0 BRA `(.L_x_3849) ;  /* 0xfffffffc00f08947 */ /* 0x000fea000383ffff */
[----:B------:R-:W0:Y:S01]  /*09e0*/  S2R R0, SR_TID.X ;  /* 0x0000000000007919 */ /* 0x000e220000002100 */
[----:B------:R-:W1:Y:S01]  /*09f0*/  S2UR UR5, SR_CgaCtaId ;  /* 0x00000000000579c3 */ /* 0x000e620000008800 */
[----:B------:R-:W-:Y:S02]  /*0a00*/  UMOV UR4, 0x400 ;  /* 0x0000040000047882 */ /* 0x000fe40000000000 */
[----:B-1----:R-:W-:-:S06]  /*0a10*/  ULEA UR4, UR5, UR4, 0x18 ;  /* 0x0000000405047291 */ /* 0x002fcc000f8ec03f */
[----:B------:R-:W-:Y:S01]  /*0a20*/  IMAD.U32 R2, RZ, RZ, UR4 ;  /* 0x00000004ff027e24 */ /* 0x000fe2000f8e00ff */
[----:B0-----:R-:W-:Y:S01]  /*0a30*/  SHF.R.U32.HI R0, RZ, 0x7, R0 ;  /* 0x00000007ff007819 */ /* 0x001fe20000011600 */
[----:B------:R-:W-:-:S03]  /*0a40*/  ULDC UR4, c[0x0][0xc3c] ;  /* 0x00030f0000047ab9 */ /* 0x000fc60000000800 */
[----:B------:R-:W-:Y:S02]  /*0a50*/  ISETP.NE.AND P0, PT, R0, 0x1, PT ;  /* 0x000000010000780c */ /* 0x000fe40003f05270 */
[----:B------:R-:W0:Y:S11]  /*0a60*/  S2R R0, SR_TID.X ;  /* 0x0000000000007919 */ /* 0x000e360000002100 */
[----:B------:R-:W-:Y:S06]  /*0a70*/  @!P0 BAR.ARV 0x8, 0x100 ;  /* 0x0204000000008b1d */ /* 0x000fec0000002000 */
[----:B0-----:R-:W-:-:S13]  /*0a80*/  ISETP.GE.U32.AND P0, PT, R0, 0x100, PT ;  /* 0x000001000000780c */ /* 0x001fda0003f06070 */
[----:B------:R-:W-:Y:S08]  /*0a90*/  @P0 BAR.ARV 0xf, 0x100 ;  /* 0x03c4000000000b1d */ /* 0x000ff00000002000 */
[----:B------:R-:W-:Y:S06]  /*0aa0*/  BAR.SYNC.DEFER_BLOCKING 0x5, 0x180 ;  /* 0x0146000000007b1d */ /* 0x000fec0000010000 */
[----:B------:R-:W0:Y:S02]  /*0ab0*/  LDS.128 R24, [R2+0x28cd0] ;  /* 0x028cd00002187984 */ /* 0x000e240000000c00 */
[----:B------:R-:W-:Y:S06]  /*0ac0*/  BAR.ARV 0x4, 0x180 ;  /* 0x0106000000007b1d */ /* 0x000fec0000002000 */
[----:B0-----:R-:W-:-:S13]  /*0ad0*/  ISETP.GE.AND P0, PT, R27, UR4, PT ;  /* 0x000000041b007c0c */ /* 0x001fda000bf06270 */
[----:B------:R-:W-:Y:S05]  /*0ae0*/  @P0 BRA `(.L_x_3850) ;  /* 0x0000017400640947 */ /* 0x000fea0003800000 */
[----:B------:R-:W2:Y:S01]  /*0af0*/  LDL.LU R16, [R1+0x60] ;  /* 0x0000600001107983 */ /* 0x000ea20000300800 */
[----:B------:R-:W-:-:S05]  /*0b00*/  VIADD R234, R0, 0xffffff80 ;  /* 0xffffff8000ea7836 */ /* 0x000fca0000000000 */
[----:B------:R-:W-:-:S04]  /*0b10*/  SHF.R.S32.HI R3, RZ, 0x1f, R234 ;  /* 0x0000001fff037819 */ /* 0x000fc800000114ea */
[CC--:B------:R-:W-:Y:S02]  /*0b20*/  LEA.HI R0, R3.reuse, R234.reuse, RZ, 0x7 ;  /* 0x000000ea03007211 */ /* 0x0c0fe400078f38ff */
[CC--:B------:R-:W-:Y:S02]  /*0b30*/  LEA.HI R6, R3.reuse, R234.reuse, RZ, 0x4 ;  /* 0x000000ea03067211 */ /* 0x0c0fe400078f20ff */
[----:B------:R-:W-:Y:S02]  /*0b40*/  LOP3.LUT R5, R0, 0xffffff80, RZ, 0xc0, !PT ;  /* 0xffffff8000057812 */ /* 0x000fe400078ec0ff */
[----:B------:R-:W-:Y:S02]  /*0b50*/  LOP3.LUT R7, R6, 0xfffffff0, RZ, 0xc0, !PT ;  /* 0xfffffff006077812 */ /* 0x000fe400078ec0ff */
[----:B------:R-:W-:Y:S01]  /*0b60*/  LEA.HI R4, R3, R234, RZ, 0x5 ;  /* 0x000000ea03047211 */ /* 0x000fe200078f28ff */
[C---:B------:R-:W-:Y:S01]  /*0b70*/  IMAD.IADD R5, R234.reuse, 0x1, -R5 ;  /* 0x00000001ea057824 */ /* 0x040fe200078e0a05 */
[----:B------:R-:W-:Y:S01]  /*0b80*/  SHF.R.S32.HI R13, RZ, 0x4, R6 ;  /* 0x00000004ff0d7819 */ /* 0x000fe20000011406 */
[----:B------:R-:W-:Y:S01]  /*0b90*/  IMAD.IADD R10, R234, 0x1, -R7 ;  /* 0x00000001ea0a7824 */ /* 0x000fe200078e0a07 */
[----:B------:R-:W-:-:S02]  /*0ba0*/  SHF.R.S32.HI R192, RZ, 0x5, R4 ;  /* 0x00000005ffc07819 */ /* 0x000fc40000011404 */
[----:B------:R-:W-:Y:S02]  /*0bb0*/  SHF.R.S32.HI R11, RZ, 0x1f, R4 ;  /* 0x0000001fff0b7819 */ /* 0x000fe40000011404 */
[----:B------:R-:W-:Y:S02]  /*0bc0*/  SHF.R.S32.HI R4, RZ, 0x1f, R5 ;  /* 0x0000001fff047819 */ /* 0x000fe40000011405 */
[----:B------:R-:W-:Y:S02]  /*0bd0*/  SHF.R.S32.HI R7, RZ, 0x1f, R10 ;  /* 0x0000001fff077819 */ /* 0x000fe4000001140a */
[----:B------:R-:W-:Y:S02]  /*0be0*/  LEA.HI R8, R6, R13, RZ, 0x1 ;  /* 0x0000000d06087211 */ /* 0x000fe400078f08ff */
[----:B------:R-:W-:Y:S02]  /*0bf0*/  LEA.HI R6, R4, R5, RZ, 0x2 ;  /* 0x0000000504067211 */ /* 0x000fe400078f10ff */
[----:B------:R-:W-:-:S02]  /*0c00*/  LEA.HI R9, R7, R10, RZ, 0x3 ;  /* 0x0000000a07097211 */ /* 0x000fc400078f18ff */
[----:B------:R-:W-:Y:S02]  /*0c10*/  LOP3.LUT R12, R8, 0x1ffffffe, RZ, 0xc0, !PT ;  /* 0x1ffffffe080c7812 */ /* 0x000fe400078ec0ff */
[--C-:B------:R-:W-:Y:S02]  /*0c20*/  SHF.R.S32.HI R7, RZ, 0x2, R6.reuse ;  /* 0x00000002ff077819 */ /* 0x100fe40000011406 */
[----:B------:R-:W-:-:S04]  /*0c30*/  SHF.R.S32.HI R8, RZ, 0x1f, R6 ;  /* 0x0000001fff087819 */ /* 0x000fc80000011406 */
[----:B------:R-:W-:Y:S02]  /*0c40*/  LEA.HI R8, R8, R7, RZ, 0x3 ;  /* 0x0000000708087211 */ /* 0x000fe400078f18ff */
[----:B------:R-:W-:Y:S02]  /*0c50*/  LEA.HI R14, R11, R192, RZ, 0x2 ;  /* 0x000000c00b0e7211 */ /* 0x000fe400078f10ff */
[----:B------:R-:W-:Y:S02]  /*0c60*/  LOP3.LUT R8, R8, 0xfffffff8, RZ, 0xc0, !PT ;  /* 0xfffffff808087812 */ /* 0x000fe400078ec0ff */
[----:B------:R-:W-:Y:S02]  /*0c70*/  LEA.HI R4, R4, R5, RZ, 0x5 ;  /* 0x0000000504047211 */ /* 0x000fe400078f28ff */
[----:B------:R-:W-:Y:S01]  /*0c80*/  LOP3.LUT R11, R9, 0xfffffff8, RZ, 0xc0, !PT ;  /* 0xfffffff8090b7812 */ /* 0x000fe200078ec0ff */
[----:B------:R-:W-:Y:S01]  /*0c90*/  IMAD.IADD R191, R7, 0x1, -R8 ;  /* 0x0000000107bf7824 */ /* 0x000fe200078e0a08 */
[----:B------:R-:W-:-:S02]  /*0ca0*/  SHF.R.S32.HI R213, RZ, 0x7, R0 ;  /* 0x00000007ffd57819 */ /* 0x000fc40000011400 */
[----:B------:R-:W-:Y:S01]  /*0cb0*/  SHF.R.S32.HI R4, RZ, 0x5, R4 ;  /* 0x00000005ff047819 */ /* 0x000fe20000011404 */
[----:B------:R-:W-:Y:S01]  /*0cc0*/  IMAD.IADD R11, R10, 0x1, -R11 ;  /* 0x000000010a0b7824 */ /* 0x000fe200078e0a0b */
[----:B------:R-:W-:Y:S01]  /*0cd0*/  LOP3.LUT R15, R14, 0x3ffffc, RZ, 0xc0, !PT ;  /* 0x003ffffc0e0f7812 */ /* 0x000fe200078ec0ff */
[----:B------:R-:W-:Y:S02]  /*0ce0*/  IMAD R14, R213, 0x100, R10 ;  /* 0x00000100d50e7824 */ /* 0x000fe400078e020a */
[----:B------:R-:W-:Y:S01]  /*0cf0*/  IMAD R191, R4, 0x10, R191 ;  /* 0x0000001004bf7824 */ /* 0x000fe200078e02bf */
[-C--:B------:R-:W-:Y:S01]  /*0d00*/  LEA.HI R4, R3, R234.reuse, RZ, 0x2 ;  /* 0x000000ea03047211 */ /* 0x080fe200078f10ff */
[----:B------:R-:W-:Y:S02]  /*0d10*/  IMAD.IADD R15, R192, 0x1, -R15 ;  /* 0x00000001c00f7824 */ /* 0x000fe400078e0a0f */
[----:B------:R-:W-:Y:S02]  /*0d20*/  IMAD.IADD R12, R13, 0x1, -R12 ;  /* 0x000000010d0c7824 */ /* 0x000fe400078e0a0c */
[----:B------:R-:W-:Y:S01]  /*0d30*/  IMAD.SHL.U32 R10, R11, 0x40, RZ ;  /* 0x000000400b0a7824 */ /* 0x000fe200078e00ff */
[----:B------:R-:W-:Y:S01]  /*0d40*/  LEA.HI R3, R3, R234, RZ, 0x3 ;  /* 0x000000ea03037211 */ /* 0x000fe200078f18ff */
[----:B------:R-:W-:Y:S01]  /*0d50*/  IMAD R14, R15, 0x10, R14 ;  /* 0x000000100f0e7824 */ /* 0x000fe200078e020e */
[----:B------:R-:W-:Y:S01]  /*0d60*/  SHF.R.S32.HI R23, RZ, 0x2, R4 ;  /* 0x00000002ff177819 */ /* 0x000fe20000011404 */
[----:B------:R-:W-:Y:S01]  /*0d70*/  IMAD.SHL.U32 R13, R12, 0x8, RZ ;  /* 0x000000080c0d7824 */ /* 0x000fe200078e00ff */
[----:B------:R-:W-:Y:S01]  /*0d80*/  LOP3.LUT R10, R10, 0x1c0, RZ, 0xc0, !PT ;  /* 0x000001c00a0a7812 */ /* 0x000fe200078ec0ff */
[----:B------:R-:W-:Y:S01]  /*0d90*/  IMAD.SHL.U32 R9, R9, 0x40, RZ ;  /* 0x0000004009097824 */ /* 0x000fe200078e00ff */
[----:B------:R-:W-:Y:S01]  /*0da0*/  SHF.R.S32.HI R211, RZ, 0x3, R3 ;  /* 0x00000003ffd37819 */ /* 0x000fe20000011403 */
[----:B------:R-:W-:Y:S01]  /*0db0*/  IMAD.U32 R223, R14, 0x40, R13 ;  /* 0x000000400edf7824 */ /* 0x000fe200078e000d */
[----:B------:R-:W-:Y:S01]  /*0dc0*/  LOP3.LUT R6, R6, 0x7ffffffc, RZ, 0xc0, !PT ;  /* 0x7ffffffc06067812 */ /* 0x000fe200078ec0ff */
[----:B------:R-:W-:Y:S01]  /*0dd0*/  VIADD R226, R23, 0x20 ;  /* 0x0000002017e27836 */ /* 0x000fe20000000000 */
[----:B------:R-:W-:-:S02]  /*0de0*/  LOP3.LUT R3, R3, 0xfffffff8, RZ, 0xc0, !PT ;  /* 0xfffffff803037812 */ /* 0x000fc400078ec0ff */
[----:B------:R-:W-:Y:S02]  /*0df0*/  LOP3.LUT R13, R10, 0x8, R13, 0xf8, !PT ;  /* 0x000000080a0d7812 */ /* 0x000fe400078ef80d */
[----:B------:R-:W-:Y:S02]  /*0e00*/  SHF.R.U32.HI R10, RZ, 0x3, R10 ;  /* 0x00000003ff0a7819 */ /* 0x000fe4000001160a */
[----:B------:R-:W-:Y:S01]  /*0e10*/  LOP3.LUT R9, R9, 0x7ffffe00, RZ, 0xc0, !PT ;  /* 0x7ffffe0009097812 */ /* 0x000fe200078ec0ff */
[----:B------:R-:W-:Y:S01]  /*0e20*/  IMAD.IADD R6, R5, 0x1, -R6 ;  /* 0x0000000105067824 */ /* 0x000fe200078e0a06 */
[----:B------:R-:W-:Y:S01]  /*0e30*/  LOP3.LUT R10, R13, R10, RZ, 0x3c, !PT ;  /* 0x0000000a0d0a7212 */ /* 0x000fe200078e3cff */
[----:B------:R-:W-:Y:S01]  /*0e40*/  IMAD.IADD R210, R234, 0x1, -R3 ;  /* 0x00000001ead27824 */ /* 0x000fe200078e0a03 */
[----:B------:R-:W-:Y:S01]  /*0e50*/  LOP3.LUT R5, R4, 0xfffffffc, RZ, 0xc0, !PT ;  /* 0xfffffffc04057812 */ /* 0x000fe200078ec0ff */
[----:B------:R-:W-:Y:S01]  /*0e60*/  IMAD R9, R192, 0x400, R9 ;  /* 0x00000400c0097824 */ /* 0x000fe200078e0209 */
[----:B------:R-:W-:-:S02]  /*0e70*/  LEA.HI R0, R0, R213, RZ, 0x1 ;  /* 0x000000d500007211 */ /* 0x000fc400078f08ff */
[----:B------:R-:W-:Y:S01]  /*0e80*/  SHF.R.S32.HI R3, RZ, 0x1f, R226 ;  /* 0x0000001fff037819 */ /* 0x000fe200000114e2 */
[----:B------:R-:W-:Y:S01]  /*0e90*/  IMAD.IADD R9, R9, 0x1, R10 ;  /* 0x0000000109097824 */ /* 0x000fe200078e020a */
[----:B------:R-:W-:Y:S01]  /*0ea0*/  LOP3.LUT R0, R0, 0xfffffe, RZ, 0xc0, !PT ;  /* 0x00fffffe00007812 */ /* 0x000fe200078ec0ff */
[----:B------:R-:W-:Y:S01]  /*0eb0*/  IMAD.IADD R5, R234, 0x1, -R5 ;  /* 0x00000001ea057824 */ /* 0x000fe200078e0a05 */
[----:B------:R-:W-:Y:S01]  /*0ec0*/  LEA.HI R3, R3, R226, RZ, 0x3 ;  /* 0x000000e203037211 */ /* 0x000fe200078f18ff */
[----:B------:R-:W-:Y:S01]  /*0ed0*/  IMAD.SHL.U32 R220, R226, 0x40, RZ ;  /* 0x00000040e2dc7824 */ /* 0x000fe200078e00ff */
[----:B------:R-:W-:Y:S01]  /*0ee0*/  R2P PR, R11, 0x6 ;  /* 0x000000060b007804 */ /* 0x000fe20000000000 */
[----:B------:R-:W-:Y:S01]  /*0ef0*/  IMAD.IADD R0, R213, 0x1, -R0 ;  /* 0x00000001d5007824 */ /* 0x000fe200078e0a00 */
[----:B------:R-:W-:Y:S01]  /*0f00*/  SHF.R.S32.HI R4, RZ, 0x1f, R4 ;  /* 0x0000001fff047819 */ /* 0x000fe20000011404 */
[----:B------:R-:W-:Y:S01]  /*0f10*/  IMAD.SHL.U32 R3, R3, 0x40, RZ ;  /* 0x0000004003037824 */ /* 0x000fe200078e00ff */
[C---:B------:R-:W-:Y:S01]  /*0f20*/  LEA.HI R7, R5.reuse, R5, RZ, 0x1 ;  /* 0x0000000505077211 */ /* 0x040fe200078f08ff */
[----:B------:R-:W-:Y:S01]  /*0f30*/  IMAD.SHL.U32 R186, R5, 0x4, RZ ;  /* 0x0000000405ba7824 */ /* 0x000fe200078e00ff */
[----:B------:R-:W-:-:S02]  /*0f40*/  LOP3.LUT R220, R220, 0x1c0, RZ, 0xc0, !PT ;  /* 0x000001c0dcdc7812 */ /* 0x000fc400078ec0ff */
[----:B------:R-:W-:Y:S01]  /*0f50*/  LEA R195, R9, R2, 0x1 ;  /* 0x0000000209c37211 */ /* 0x000fe200078e08ff */
[----:B------:R-:W-:Y:S01]  /*0f60*/  IMAD.MOV.U32 R197, RZ, RZ, 0x20 ;  /* 0x00000020ffc57424 */ /* 0x000fe200078e00ff */
[----:B------:R-:W-:Y:S01]  /*0f70*/  LEA.HI R4, R4, R23, RZ, 0x3 ;  /* 0x0000001704047211 */ /* 0x000fe200078f18ff */
[----:B------:R-:W-:Y:S01]  /*0f80*/  IMAD.SHL.U32 R194, R0, 0x100, RZ ;  /* 0x0000010000c27824 */ /* 0x000fe200078e00ff */
[----:B------:R-:W-:Y:S01]  /*0f90*/  LOP3.LUT R8, R7, 0x1ffffffe, RZ, 0xc0, !PT ;  /* 0x1ffffffe07087812 */ /* 0x000fe200078ec0ff */
[----:B------:R-:W-:Y:S01]  /*0fa0*/  IMAD.SHL.U32 R189, R210, 0x8, RZ ;  /* 0x00000008d2bd7824 */ /* 0x000fe200078e00ff */
[----:B------:R-:W-:Y:S01]  /*0fb0*/  SHF.R.U32.HI R235, RZ, 0x3, R220 ;  /* 0x00000003ffeb7819 */ /* 0x000fe200000116dc */
[----:B------:R-:W-:Y:S01]  /*0fc0*/  VIADD R190, R186, 0x10 ;  /* 0x00000010babe7836 */ /* 0x000fe20000000000 */
[----:B------:R-:W-:Y:S01]  /*0fd0*/  LOP3.LUT R221, R3, 0xfffffe00, RZ, 0xc0, !PT ;  /* 0xfffffe0003dd7812 */ /* 0x000fe200078ec0ff */
[----:B------:R-:W-:Y:S01]  /*0fe0*/  VIADD R198, R195, 0x26800 ;  /* 0x00026800c3c67836 */ /* 0x000fe20000000000 */
[----:B------:R-:W-:Y:S01]  /*0ff0*/  SEL R197, R197, 0xffffffe0, !P1 ;  /* 0xffffffe0c5c57807 */ /* 0x000fe20004800000 */
[C---:B------:R-:W-:Y:S01]  /*1000*/  VIADD R207, R189.reuse, 0x40 ;  /* 0x00000040bdcf7836 */ /* 0x040fe20000000000 */
[----:B------:R-:W-:Y:S01]  /*1010*/  LOP3.LUT R4, R4, 0xfffffff8, RZ, 0xc0, !PT ;  /* 0xfffffff804047812 */ /* 0x000fe200078ec0ff */
[C---:B------:R-:W-:Y:S01]  /*1020*/  VIADD R206, R189.reuse, 0x80 ;  /* 0x00000080bdce7836 */ /* 0x040fe20000000000 */
[----:B------:R-:W-:Y:S01]  /*1030*/  SHF.R.S32.HI R217, RZ, 0x1f, R190 ;  /* 0x0000001fffd97819 */ /* 0x000fe200000114be */
[----:B------:R-:W-:-:S02]  /*1040*/  VIADD R205, R189, 0xc0 ;  /* 0x000000c0bdcd7836 */ /* 0x000fc40000000000 */
[C---:B------:R-:W-:Y:S02]  /*1050*/  VIADD R204, R189.reuse, 0x100 ;  /* 0x00000100bdcc7836 */ /* 0x040fe40000000000 */
[C---:B------:R-:W-:Y:S02]  /*1060*/  VIADD R203, R189.reuse, 0x140 ;  /* 0x00000140bdcb7836 */ /* 0x040fe40000000000 */
[C---:B------:R-:W-:Y:S02]  /*1070*/  VIADD R215, R189.reuse, 0x180 ;  /* 0x00000180bdd77836 */ /* 0x040fe40000000000 */
[----:B------:R-:W-:Y:S02]  /*1080*/  VIADD R214, R189, 0x1c0 ;  /* 0x000001c0bdd67836 */ /* 0x000fe40000000000 */
[----:B------:R-:W-:Y:S02]  /*1090*/  VIADD R196, R195, 0x26840 ;  /* 0x00026840c3c47836 */ /* 0x000fe40000000000 */
[----:B------:R-:W-:-:S02]  /*10a0*/  IMAD.IADD R8, R5, 0x1, -R8 ;  /* 0x0000000105087824 */ /* 0x000fc400078e0a08 */
[C---:B------:R-:W-:Y:S01]  /*10b0*/  @P2 VIADD R196, R198.reuse, 0xffffffc0 ;  /* 0xffffffc0c6c42836 */ /* 0x040fe20000000000 */
[----:B------:R-:W-:Y:S01]  /*10c0*/  CS2R R18, SRZ ;  /* 0x0000000000127805 */ /* 0x000fe2000001ff00 */
[----:B------:R-:W-:Y:S01]  /*10d0*/  IMAD.IADD R198, R198, 0x1, R197 ;  /* 0x00000001c6c67824 */ /* 0x000fe200078e02c5 */
[----:B------:R-:W-:Y:S01]  /*10e0*/  MOV R185, RZ ;  /* 0x000000ff00b97202 */ /* 0x000fe20000000f00 */
[----:B------:R-:W-:Y:S01]  /*10f0*/  IMAD.MOV.U32 R208, RZ, RZ, RZ ;  /* 0x000000ffffd07224 */ /* 0x000fe200078e00ff */
[----:B------:R-:W-:Y:S01]  /*1100*/  SHF.R.S32.HI R233, RZ, 0x1f, R207 ;  /* 0x0000001fffe97819 */ /* 0x000fe200000114cf */
[----:B------:R-:W-:Y:S01]  /*1110*/  IMAD.MOV.U32 R22, RZ, RZ, RZ ;  /* 0x000000ffff167224 */ /* 0x000fe200078e00ff */
[----:B------:R-:W-:Y:S01]  /*1120*/  SHF.R.S32.HI R232, RZ, 0x1f, R206 ;  /* 0x0000001fffe87819 */ /* 0x000fe200000114ce */
[----:B------:R-:W-:Y:S01]  /*1130*/  IMAD.IADD R188, R23, 0x1, -R4 ;  /* 0x0000000117bc7824 */ /* 0x000fe200078e0a04 */
[----:B------:R-:W-:Y:S01]  /*1140*/  SHF.R.S32.HI R231, RZ, 0x1f, R205 ;  /* 0x0000001fffe77819 */ /* 0x000fe200000114cd */
[----:B------:R-:W-:Y:S01]  /*1150*/  IMAD.SHL.U32 R218, R190, 0x2, RZ ;  /* 0x00000002beda7824 */ /* 0x000fe200078e00ff */
[----:B------:R-:W-:Y:S01]  /*1160*/  SHF.R.S32.HI R230, RZ, 0x1f, R204 ;  /* 0x0000001fffe67819 */ /* 0x000fe200000114cc */
[----:B------:R-:W-:Y:S01]  /*1170*/  IMAD.SHL.U32 R193, R6, 0x2, RZ ;  /* 0x0000000206c17824 */ /* 0x000fe200078e00ff */
[----:B------:R-:W-:Y:S01]  /*1180*/  SHF.R.S32.HI R229, RZ, 0x1f, R203 ;  /* 0x0000001fffe57819 */ /* 0x000fe200000114cb */
[----:B------:R-:W-:Y:S01]  /*1190*/  IMAD R222, R8, 0x8, R191 ;  /* 0x0000000808de7824 */ /* 0x000fe200078e02bf */
[----:B------:R-:W-:Y:S01]  /*11a0*/  SHF.R.S32.HI R228, RZ, 0x1f, R215 ;  /* 0x0000001fffe47819 */ /* 0x000fe200000114d7 */
[----:B------:R-:W-:Y:S01]  /*11b0*/  IMAD.IADD R197, R197, 0x1, R196 ;  /* 0x00000001c5c57824 */ /* 0x000fe200078e02c4 */
[----:B------:R-:W-:-:S02]  /*11c0*/  SHF.R.S32.HI R227, RZ, 0x1f, R214 ;  /* 0x0000001fffe37819 */ /* 0x000fc400000114d6 */
[----:B------:R-:W-:Y:S02]  /*11d0*/  SHF.L.U64.HI R217, R190, 0x1, R217 ;  /* 0x00000001bed97819 */ /* 0x000fe400000102d9 */
[----:B--2---:R-:W-:Y:S01]  /*11e0*/  LOP3.LUT R184, R16, 0x1, RZ, 0xfc, !PT ;  /* 0x0000000110b87812 */ /* 0x004fe200078efcff */
[----:B------:R-:W-:-:S05]  /*11f0*/  IMAD.SHL.U32 R16, R5, 0x8, RZ ;  /* 0x0000000805107824 */ /* 0x000fca00078e00ff */
[----:B------:R-:W-:-:S04]  /*1200*/  LOP3.LUT R0, R220, 0x38, R16, 0xf8, !PT ;  /* 0x00000038dc007812 */ /* 0x000fc800078ef810 */
[----:B------:R-:W-:-:S05]  /*1210*/  LOP3.LUT R219, R221, R0, R235, 0xf6, !PT ;  /* 0x00000000dddb7212 */ /* 0x000fca00078ef6eb */
[----:B------:R-:W-:-:S07]  /*1220*/  IMAD R219, R219, 0x2, R2 ;  /* 0x00000002dbdb7824 */ /* 0x000fce00078e0202 */
.L_x_3969:
[----:B01-3--:R-:W0:Y:S01]  /*1230*/  LDC.64 R4, c[0x0][0xc88] ;  /* 0x00032200ff047b82 */ /* 0x00be220000000a00 */
[----:B------:R-:W-:Y:S01]  /*1240*/  ULDC.64 UR4, c[0x0][0xa28] ;  /* 0x00028a0000047ab9 */ /* 0x000fe20000000a00 */
[----:B------:R-:W-:Y:S01]  /*1250*/  ULDC.64 UR8, c[0x0][0xa18] ;  /* 0x0002860000087ab9 */ /* 0x000fe20000000a00 */
[----:B------:R-:W-:Y:S01]  /*1260*/  ULDC.64 UR6, c[0x0][0xa08] ;  /* 0x0002820000067ab9 */ /* 0x000fe20000000a00 */
[----:B0-----:R-:W-:-:S05]  /*1270*/  IMAD.WIDE R4, R27, 0x4, R4 ;  /* 0x000000041b047825 */ /* 0x001fca00078e0204 */
[----:B--2---:R-:W2:Y:S01]  /*1280*/  LDG.E R202, desc[UR40][R4.64] ;  /* 0x0000002804ca7981 */ /* 0x004ea2000c1e1900 */
[----:B------:R-:W-:Y:S01]  /*1290*/  ISETP.NE.U32.AND P2, PT, RZ, UR4, PT ;  /* 0x00000004ff007c0c */ /* 0x000fe2000bf45070 */
[----:B------:R-:W-:Y:S01]  /*12a0*/  IMAD.MOV.U32 R3, RZ, RZ, RZ ;  /* 0x000000ffff037224 */ /* 0x000fe200078e00ff */
[----:B------:R-:W-:Y:S01]  /*12b0*/  ISETP.NE.U32.AND P1, PT, RZ, UR8, PT ;  /* 0x00000008ff007c0c */ /* 0x000fe2000bf25070 */
[----:B------:R-:W-:Y:S01]  /*12c0*/  IMAD.MOV.U32 R31, RZ, RZ, RZ ;  /* 0x000000ffff1f7224 */ /* 0x000fe200078e00ff */
[----:B------:R-:W-:Y:S02]  /*12d0*/  ISETP.NE.AND.EX P2, PT, RZ, UR5, PT, P2 ;  /* 0x00000005ff007c0c */ /* 0x000fe4000bf45320 */
[----:B------:R-:W-:Y:S02]  /*12e0*/  ISETP.NE.AND.EX P1, PT, RZ, UR9, PT, P1 ;  /* 0x00000009ff007c0c */ /* 0x000fe4000bf25310 */
[----:B------:R-:W-:-:S04]  /*12f0*/  ISETP.NE.U32.AND P0, PT, RZ, UR6, PT ;  /* 0x00000006ff007c0c */ /* 0x000fc8000bf05070 */
        /* <DEDUP_REMOVED lines=13> */
[----:B----4-:R-:W-:-:S03]  /*13d0*/  @P1 IADD3.X R7, R201, UR9, RZ, P2, !PT ;  /* 0x00000009c9071c10 */ /* 0x010fc600097fe4ff */
        /* <DEDUP_REMOVED lines=12> */
[----:B------:R-:W-:Y:S02]  /*14a0*/  IMAD.MOV.U32 R209, RZ, RZ, R25 ;  /* 0x000000ffffd17224 */ /* 0x000fe400078e0019 */
        /* <DEDUP_REMOVED lines=12> */
.L_x_3851:
[----:B------:R-:W-:Y:S02]  /*1570*/  IMAD.U32 R46, RZ, RZ, UR5 ;  /* 0x00000005ff2e7e24 */ /* 0x000fe4000f8e00ff */
[----:B------:R-:W-:Y:S01]  /*1580*/  IMAD.U32 R28, RZ, RZ, UR4 ;  /* 0x00000004ff1c7e24 */ /* 0x000fe2000f8e00ff */
[----:B------:R-:W-:Y:S06]  /*1590*/  @!P2 BRA `(.L_x_3852) ;  /* 0x000000000010a947 */ /* 0x000fec0003800000 */
[----:B------:R-:W-:-:S04]  /*15a0*/  IADD3 R4, P0, R200, UR8, RZ ;  /* 0x00000008c8047c10 */ /* 0x000fc8000ff1e0ff */
[----:B------:R-:W-:-:S05]  /*15b0*/  IADD3.X R5, R201, UR9, RZ, P0, !PT ;  /* 0x00000009c9057c10 */ /* 0x000fca00087fe4ff */
[----:B------:R0:W5:Y:S01]  /*15c0*/  LDG.E R28, desc[UR40][R4.64] ;  /* 0x00000028041c7981 */ /* 0x000162000c1e1900 */
[----:B------:R-:W-:Y:S05]  /*15d0*/  BRA `(.L_x_3853) ;  /* 0x0000000000107947 */ /* 0x000fea0003800000 */
.L_x_3852:
[----:B------:R-:W-:Y:S05]  /*15e0*/  @!P0 BRA `(.L_x_3853) ;  /* 0x00000000000c8947 */ /* 0x000fea0003800000 */
[----:B------:R-:W2:Y:S04]  /*15f0*/  LDG.E R5, desc[UR40][R8.64] ;  /* 0x0000002808057981 */ /* 0x000ea8000c1e1900 */
[----:B------:R-:W2:Y:S02]  /*1600*/  LDG.E R28, desc[UR40][R8.64+0x4] ;  /* 0x00000428081c7981 */ /* 0x000ea4000c1e1900 */
[----:B--2---:R-:W-:-:S07]  /*1610*/  IMAD.IADD R28, R28, 0x1, -R5 ;  /* 0x000000011c1c7824 */ /* 0x004fce00078e0a05 */
.L_x_3853:
        /* <DEDUP_REMOVED lines=8> */
[----:B-----5:R-:W-:Y:S01]  /*16a0*/  IADD3 R11, -R3, R28, RZ ;  /* 0x0000001c030b7210 */ /* 0x020fe20007ffe1ff */
[----:B------:R-:W-:Y:S01]  /*16b0*/  IMAD.MOV.U32 R27, RZ, RZ, R28 ;  /* 0x000000ffff1b7224 */ /* 0x000fe200078e001c */
[----:B------:R-:W-:-:S03]  /*16c0*/  ISETP.NE.U32.AND P1, PT, RZ, UR4, PT ;  /* 0x00000004ff007c0c */ /* 0x000fc6000bf25070 */
[----:B------:R-:W-:Y:S01]  /*16d0*/  IMAD.MOV R44, RZ, RZ, -R11 ;  /* 0x000000ffff2c7224 */ /* 0x000fe200078e0a0b */
[----:B------:R-:W-:-:S04]  /*16e0*/  ISETP.NE.AND.EX P1, PT, RZ, UR5, PT, P1 ;  /* 0x00000005ff007c0c */ /* 0x000fc8000bf25310 */
[----:B------:R-:W-:-:S09]  /*16f0*/  VIMNMX R44, RZ, R44, !PT ;  /* 0x0000002cff2c7248 */ /* 0x000fd20007fe0100 */
[----:B------:R-:W-:-:S04]  /*1700*/  @P1 IADD3 R6, P2, R200, UR4, RZ ;  /* 0x00000004c8061c10 */ /* 0x000fc8000ff5e0ff */
[----:B------:R-:W-:-:S05]  /*1710*/  @P1 IADD3.X R7, R201, UR5, RZ, P2, !PT ;  /* 0x00000005c9071c10 */ /* 0x000fca00097fe4ff */
[----:B------:R0:W5:Y:S01]  /*1720*/  @P1 LDG.E R27, desc[UR40][R6.64] ;  /* 0x00000028061b1981 */ /* 0x000162000c1e1900 */
[----:B--2---:R-:W-:-:S04]  /*1730*/  @P0 IMAD.IADD R46, R9, 0x1, -R0 ;  /* 0x00000001092e0824 */ /* 0x004fc800078e0a00 */
        /* <DEDUP_REMOVED lines=13> */
[----:B------:R-:W-:Y:S02]  /*1810*/  @P0 SHF.R.S32.HI R45, RZ, 0x6, R5 ;  /* 0x00000006ff2d0819 */ /* 0x000fe40000011405 */
[----:B------:R-:W-:Y:S02]  /*1820*/  PLOP3.LUT P0, PT, PT, PT, PT, 0x80, 0x0 ;  /* 0x000000000000781c */ /* 0x000fe40003f0f070 */
[----:B------:R-:W-:-:S13]  /*1830*/  ISETP.GT.AND P1, PT, R45, R44, PT ;  /* 0x0000002c2d00720c */ /* 0x000fda0003f24270 */
[----:B0-----:R-:W-:Y:S05]  /*1840*/  @!P1 BRA `(.L_x_3854) ;  /* 0x00000028004c9947 */ /* 0x001fea0003800000 */
        /* <DEDUP_REMOVED lines=20> */
.L_x_3856:
[----:B------:R-:W-:Y:S05]  /*1990*/  BSYNC B6 ;  /* 0x0000000000067941 */ /* 0x000fea0003800000 */
.L_x_3855:
        /* <DEDUP_REMOVED lines=19> */
[----:B-1---5:R-:W-:Y:S05]  /*1ad0*/  CALL.ABS.NOINC R14 ;  /* 0x000000000e007343 */ /* 0x022fea0003c00000 */
.L_x_3858:
[----:B------:R-:W-:Y:S05]  /*1ae0*/  BSYNC B6 ;  /* 0x0000000000067941 */ /* 0x000fea0003800000 */
.L_x_3857:
[----:B------:R-:W-:Y:S01]  /*1af0*/  ULDC.64 UR4, c[0x0][0x9f8] ;  /* 0x00027e0000047ab9 */ /* 0x000fe20000000a00 */
[----:B------:R-:W0:Y:S01]  /*1b00*/  LDC.64 R50, c[0x0][0x300] ;  /* 0x0000c000ff327b82 */ /* 0x000e220000000a00 */
[----:B------:R-:W-:Y:S01]  /*1b10*/  ISETP.NE.U32.AND P0, PT, RZ, UR4, PT ;  /* 0x00000004ff007c0c */ /* 0x000fe2000bf05070 */
[----:B------:R-:W-:Y:S01]  /*1b20*/  IMAD.IADD R42, R31, 0x1, R28 ;  /* 0x000000011f2a7824 */ /* 0x000fe200078e021c */
[----:B------:R-:W-:Y:S02]  /*1b30*/  ULDC.64 UR6, c[0x0][0x330] ;  /* 0x0000cc0000067ab9 */ /* 0x000fe40000000a00 */
[----:B------:R-:W-:Y:S02]  /*1b40*/  ISETP.NE.AND.EX P0, PT, RZ, UR5, PT, P0 ;  /* 0x00000005ff007c0c */ /* 0x000fe4000bf05300 */
[----:B------:R-:W-:Y:S01]  /*1b50*/  SHF.R.S32.HI R17, RZ, 0x1f, R16 ;  /* 0x0000001fff117819 */ /* 0x000fe20000011410 */
[----:B------:R-:W1:Y:S08]  /*1b60*/  LDC.64 R54, c[0x0][0x3f8] ;  /* 0x0000fe00ff367b82 */ /* 0x000e700000000a00 */
[----:B------:R-:W2:Y:S02]  /*1b70*/  LDC R43, c[0x0][0x3f4] ;  /* 0x0000fd00ff2b7b82 */ /* 0x000ea40000000800 */
[----:B------:R-:W-:-:S04]  /*1b80*/  @P0 IADD3 R4, P1, R200, UR4, RZ ;  /* 0x00000004c8040c10 */ /* 0x000fc8000ff3e0ff */
[----:B------:R-:W-:Y:S01]  /*1b90*/  @P0 IADD3.X R5, R201, UR5, RZ, P1, !PT ;  /* 0x00000005c9050c10 */ /* 0x000fe20008ffe4ff */
[----:B------:R-:W-:-:S04]  /*1ba0*/  ULDC.64 UR4, c[0x0][0x308] ;  /* 0x0000c20000047ab9 */ /* 0x000fc80000000a00 */
[----:B------:R3:W4:Y:S01]  /*1bb0*/  @P0 LDG.E R29, desc[UR40][R4.64] ;  /* 0x00000028041d0981 */ /* 0x000722000c1e1900 */
[----:B------:R-:W-:Y:S01]  /*1bc0*/  SHF.R.S32.HI R28, RZ, 0x1f, R42 ;  /* 0x0000001fff1c7819 */ /* 0x000fe2000001142a */
[-C--:B0-----:R-:W-:Y:S01]  /*1bd0*/  IMAD.WIDE.U32 R6, R42, R50.reuse, RZ ;  /* 0x000000322a067225 */ /* 0x081fe200078e00ff */
[----:B------:R-:W-:Y:S01]  /*1be0*/  SHF.R.S32.HI R187, RZ, 0x1f, R186 ;  /* 0x0000001fffbb7819 */ /* 0x000fe200000114ba */
[----:B------:R-:W0:Y:S01]  /*1bf0*/  S2R R52, SR_TID.X ;  /* 0x0000000000347919 */ /* 0x000e220000002100 */
[----:B------:R-:W-:Y:S01]  /*1c00*/  SHF.L.U64.HI R49, R50, 0x6, R51 ;  /* 0x0000000632317819 */ /* 0x000fe20000010233 */
[----:B------:R-:W-:Y:S02]  /*1c10*/  IMAD R0, R28, R50, RZ ;  /* 0x000000321c007224 */ /* 0x000fe400078e02ff */
[----:B------:R-:W-:Y:S02]  /*1c20*/  IMAD.SHL.U32 R14, R188, 0x40, RZ ;  /* 0x00000040bc0e7824 */ /* 0x000fe400078e00ff */
[----:B------:R-:W-:Y:S01]  /*1c30*/  IMAD R3, R42, R51, R0 ;  /* 0x000000332a037224 */ /* 0x000fe200078e0200 */
[----:B------:R-:W-:Y:S01]  /*1c40*/  SHF.R.S32.HI R0, RZ, 0x1f, R26 ;  /* 0x0000001fff007819 */ /* 0x000fe2000001141a */
[----:B---3--:R-:W-:Y:S01]  /*1c50*/  IMAD.WIDE.U32 R4, R26, UR6, R16 ;  /* 0x000000061a047c25 */ /* 0x008fe2000f8e0010 */
[----:B--2---:R-:W-:-:S02]  /*1c60*/  ISETP.GE.AND P2, PT, R16, R43, PT ;  /* 0x0000002b1000720c */ /* 0x004fc40003f46270 */
[----:B------:R-:W-:Y:S01]  /*1c70*/  SHF.L.U32 R60, R43, 0x1, RZ ;  /* 0x000000012b3c7819 */ /* 0x000fe200000006ff */
[----:B------:R-:W-:Y:S01]  /*1c80*/  IMAD.IADD R7, R7, 0x1, R3 ;  /* 0x0000000107077824 */ /* 0x000fe200078e0203 */
[----:B------:R-:W-:Y:S01]  /*1c90*/  SEL R15, R43, RZ, P2 ;  /* 0x000000ff2b0f7207 */ /* 0x000fe20001000000 */
[----:B------:R-:W-:Y:S01]  /*1ca0*/  IMAD R3, R0, UR6, RZ ;  /* 0x0000000600037c24 */ /* 0x000fe2000f8e02ff */
[----:B------:R-:W-:Y:S01]  /*1cb0*/  P2R R68, PR, RZ, 0x4 ;  /* 0x00000004ff447803 */ /* 0x000fe20000000000 */
[----:B------:R-:W-:-:S04]  /*1cc0*/  IMAD.WIDE.U32 R6, R26, UR4, R6 ;  /* 0x000000041a067c25 */ /* 0x000fc8000f8e0006 */
[----:B------:R-:W-:Y:S01]  /*1cd0*/  IMAD R33, R26, UR7, R3 ;  /* 0x000000071a217c24 */ /* 0x000fe2000f8e0203 */
[----:B------:R-:W-:Y:S01]  /*1ce0*/  ULDC.64 UR6, c[0x0][0xa08] ;  /* 0x0002820000067ab9 */ /* 0x000fe20000000a00 */
[----:B------:R-:W-:Y:S01]  /*1cf0*/  IMAD R3, R0, UR4, RZ ;  /* 0x0000000400037c24 */ /* 0x000fe2000f8e02ff */
[----:B------:R-:W-:Y:S01]  /*1d00*/  ISETP.NE.U32.AND P0, PT, RZ, UR6, PT ;  /* 0x00000006ff007c0c */ /* 0x000fe2000bf05070 */
[----:B------:R-:W-:Y:S02]  /*1d10*/  IMAD.IADD R33, R5, 0x1, R33 ;  /* 0x0000000105217824 */ /* 0x000fe400078e0221 */
[----:B------:R-:W-:Y:S01]  /*1d20*/  IMAD R3, R26, UR5, R3 ;  /* 0x000000051a037c24 */ /* 0x000fe2000f8e0203 */
[----:B------:R-:W-:Y:S01]  /*1d30*/  ISETP.NE.AND.EX P0, PT, RZ, UR7, PT, P0 ;  /* 0x00000007ff007c0c */ /* 0x000fe2000bf05300 */
[----:B------:R-:W-:Y:S01]  /*1d40*/  ULDC.64 UR4, c[0x0][0x310] ;  /* 0x0000c40000047ab9 */ /* 0x000fe20000000a00 */
[----:B------:R-:W-:Y:S01]  /*1d50*/  ULDC.64 UR6, c[0x0][0x338] ;  /* 0x0000ce0000067ab9 */ /* 0x000fe20000000a00 */
[----:B------:R-:W-:Y:S01]  /*1d60*/  IMAD.IADD R7, R7, 0x1, R3 ;  /* 0x0000000107077824 */ /* 0x000fe200078e0203 */
[----:B------:R-:W-:Y:S01]  /*1d70*/  SHF.R.S32.HI R3, RZ, 0x1f, R23 ;  /* 0x0000001fff037819 */ /* 0x000fe20000011417 */
[----:B------:R-:W-:Y:S01]  /*1d80*/  IMAD.MOV.U32 R32, RZ, RZ, R4 ;  /* 0x000000ffff207224 */ /* 0x000fe200078e0004 */
[----:B0-----:R-:W-:Y:S01]  /*1d90*/  SHF.R.U32.HI R52, RZ, 0x7, R52 ;  /* 0x00000007ff347819 */ /* 0x001fe20000011634 */
[----:B------:R-:W0:Y:S01]  /*1da0*/  LDC.64 R4, c[0x0][0x408] ;  /* 0x00010200ff047b82 */ /* 0x000e220000000a00 */
[----:B------:R-:W-:-:S02]  /*1db0*/  IMAD.IADD R15, R16, 0x1, R15 ;  /* 0x00000001100f7824 */ /* 0x000fc400078e020f */
[----:B------:R-:W-:Y:S02]  /*1dc0*/  VIADD R72, R16, 0x20 ;  /* 0x0000002010487836 */ /* 0x000fe40000000000 */
[----:B------:R-:W-:Y:S01]  /*1dd0*/  VIADD R59, R52, 0x8 ;  /* 0x00000008343b7836 */ /* 0x000fe20000000000 */
[----:B------:R-:W-:-:S04]  /*1de0*/  SHF.R.S32.HI R48, RZ, 0x1f, R15 ;  /* 0x0000001fff307819 */ /* 0x000fc8000001140f */
[----:B------:R-:W-:-:S04]  /*1df0*/  LEA.HI R48, R48, R15, RZ, 0x3 ;  /* 0x0000000f30307211 */ /* 0x000fc800078f18ff */
[----:B------:R-:W-:-:S04]  /*1e00*/  LOP3.LUT R65, R48, 0xfffffff8, RZ, 0xc0, !PT ;  /* 0xfffffff830417812 */ /* 0x000fc800078ec0ff */
[----:B------:R-:W-:Y:S01]  /*1e10*/  SHF.R.S32.HI R71, RZ, 0x1f, R65 ;  /* 0x0000001fff477819 */ /* 0x000fe20000011441 */
[----:B0-----:R-:W-:Y:S01]  /*1e20*/  IMAD R12, R3, R4, RZ ;  /* 0x00000004030c7224 */ /* 0x001fe200078e02ff */
[C---:B------:R-:W-:Y:S01]  /*1e30*/  SHF.L.U64.HI R56, R4.reuse, 0x6, R5 ;  /* 0x0000000604387819 */ /* 0x040fe20000010205 */
[----:B------:R-:W-:Y:S02]  /*1e40*/  IMAD.SHL.U32 R57, R4, 0x40, RZ ;  /* 0x0000004004397824 */ /* 0x000fe400078e00ff */
[----:B------:R-:W-:Y:S01]  /*1e50*/  IMAD R31, R23, R5, R12 ;  /* 0x00000005171f7224 */ /* 0x000fe200078e020c */
[----:B----4-:R-:W-:Y:S02]  /*1e60*/  SHF.R.S32.HI R0, RZ, 0x1f, R29 ;  /* 0x0000001fff007819 */ /* 0x010fe4000001141d */
[----:B------:R-:W-:Y:S02]  /*1e70*/  SEL R11, R29, RZ, !P0 ;  /* 0x000000ff1d0b7207 */ /* 0x000fe40004000000 */
[----:B------:R-:W-:-:S03]  /*1e80*/  SEL R0, R0, RZ, !P0 ;  /* 0x000000ff00007207 */ /* 0x000fc60004000000 */
[----:B------:R-:W-:-:S04]  /*1e90*/  IMAD.WIDE.U32 R20, R11, UR4, R6 ;  /* 0x000000040b147c25 */ /* 0x000fc8000f8e0006 */
[C---:B------:R-:W-:Y:S02]  /*1ea0*/  IMAD R6, R0.reuse, UR6, RZ ;  /* 0x0000000600067c24 */ /* 0x040fe4000f8e02ff */
[----:B------:R-:W-:Y:S01]  /*1eb0*/  IMAD R8, R0, UR4, RZ ;  /* 0x0000000400087c24 */ /* 0x000fe2000f8e02ff */
[----:B------:R-:W-:Y:S01]  /*1ec0*/  ULDC UR4, c[0x0][0x2f4] ;  /* 0x0000bd0000047ab9 */ /* 0x000fe20000000800 */
[----:B------:R-:W-:Y:S01]  /*1ed0*/  IMAD R73, R11, UR7, R6 ;  /* 0x000000070b497c24 */ /* 0x000fe2000f8e0206 */
[----:B------:R-:W-:Y:S01]  /*1ee0*/  ISETP.GE.AND P4, PT, R16, UR4, PT ;  /* 0x0000000410007c0c */ /* 0x000fe2000bf86270 */
[----:B-1----:R-:W-:Y:S01]  /*1ef0*/  IMAD R6, R3, R54, RZ ;  /* 0x0000003603067224 */ /* 0x002fe200078e02ff */
[----:B------:R-:W-:Y:S01]  /*1f00*/  ISETP.GE.AND P3, PT, R72, UR4, PT ;  /* 0x0000000448007c0c */ /* 0x000fe2000bf66270 */
[C---:B------:R-:W-:Y:S02]  /*1f10*/  IMAD R13, R11.reuse, UR5, R8 ;  /* 0x000000050b0d7c24 */ /* 0x040fe4000f8e0208 */
[----:B------:R-:W-:-:S04]  /*1f20*/  IMAD.WIDE.U32 R32, R11, UR6, R32 ;  /* 0x000000060b207c25 */ /* 0x000fc8000f8e0020 */
[C---:B------:R-:W-:Y:S02]  /*1f30*/  IMAD R29, R23.reuse, R55, R6 ;  /* 0x00000037171d7224 */ /* 0x040fe400078e0206 */
[----:B------:R-:W-:-:S04]  /*1f40*/  IMAD.WIDE.U32 R6, R23, R54, R186 ;  /* 0x0000003617067225 */ /* 0x000fc800078e00ba */
[----:B------:R-:W-:-:S04]  /*1f50*/  IMAD.WIDE.U32 R10, R23, R54, R16 ;  /* 0x00000036170a7225 */ /* 0x000fc800078e0010 */
[----:B------:R-:W-:Y:S02]  /*1f60*/  IMAD.IADD R7, R7, 0x1, R29 ;  /* 0x0000000107077824 */ /* 0x000fe400078e021d */
[----:B------:R-:W-:Y:S01]  /*1f70*/  IMAD.IADD R11, R29, 0x1, R11 ;  /* 0x000000011d0b7824 */ /* 0x000fe200078e020b */
[----:B-----5:R-:W-:Y:S01]  /*1f80*/  SHF.R.S32.HI R29, RZ, 0x1f, R27 ;  /* 0x0000001fff1d7819 */ /* 0x020fe2000001141b */
[-C--:B------:R-:W-:Y:S02]  /*1f90*/  IMAD R0, R3, R50.reuse, RZ ;  /* 0x0000003203007224 */ /* 0x080fe400078e02ff */
[----:B------:R-:W-:-:S04]  /*1fa0*/  IMAD.WIDE.U32 R8, R23, R50, R16 ;  /* 0x0000003217087225 */ /* 0x000fc800078e0010 */
[----:B------:R-:W-:Y:S02]  /*1fb0*/  IMAD R30, R29, R54, RZ ;  /* 0x000000361d1e7224 */ /* 0x000fe400078e02ff */
[----:B------:R-:W-:Y:S01]  /*1fc0*/  IMAD R47, R23, R51, R0 ;  /* 0x00000033172f7224 */ /* 0x000fe200078e0200 */
[----:B------:R-:W-:Y:S01]  /*1fd0*/  SHF.L.U64.HI R51, R54, 0x6, R55 ;  /* 0x0000000636337819 */ /* 0x000fe20000010237 */
[----:B------:R-:W-:Y:S01]  /*1fe0*/  IMAD R63, R27, R55, R30 ;  /* 0x000000371b3f7224 */ /* 0x000fe200078e021e */
[----:B------:R-:W-:Y:S01]  /*1ff0*/  LOP3.LUT R55, R14, 0x1c0, RZ, 0xc0, !PT ;  /* 0x000001c00e377812 */ /* 0x000fe200078ec0ff */
[----:B------:R-:W-:Y:S01]  /*2000*/  IMAD R30, R29, R4, RZ ;  /* 0x000000041d1e7224 */ /* 0x000fe200078e02ff */
[----:B------:R-:W-:Y:S01]  /*2010*/  IADD3 R0, P0, R20, R8, RZ ;  /* 0x0000000814007210 */ /* 0x000fe20007f1e0ff */
[----:B------:R-:W-:Y:S01]  /*2020*/  IMAD.IADD R26, R21, 0x1, R13 ;  /* 0x00000001151a7824 */ /* 0x000fe200078e020d */
[----:B------:R-:W-:Y:S01]  /*2030*/  SHF.R.U32.HI R58, RZ, 0x3, R55 ;  /* 0x00000003ff3a7819 */ /* 0x000fe20000011637 */
[----:B------:R-:W-:Y:S01]  /*2040*/  IMAD R69, R27, R5, R30 ;  /* 0x000000051b457224 */ /* 0x000fe200078e021e */
[--C-:B------:R-:W-:Y:S01]  /*2050*/  LOP3.LUT R5, R55, 0x18, R16.reuse, 0xf8, !PT ;  /* 0x0000001837057812 */ /* 0x100fe200078ef810 */
[----:B------:R-:W-:Y:S01]  /*2060*/  IMAD.WIDE.U32 R12, R23, R4, R16 ;  /* 0x00000004170c7225 */ /* 0x000fe200078e0010 */
[----:B------:R-:W-:-:S02]  /*2070*/  IADD3.X R47, R26, R9, R47, P0, !PT ;  /* 0x000000091a2f7210 */ /* 0x000fc400007fe42f */
[----:B------:R-:W-:Y:S01]  /*2080*/  LOP3.LUT R5, R5, R58, RZ, 0x3c, !PT ;  /* 0x0000003a05057212 */ /* 0x000fe200078e3cff */
[C---:B------:R-:W-:Y:S01]  /*2090*/  IMAD.WIDE.U32 R8, R23.reuse, R4, R186 ;  /* 0x0000000417087225 */ /* 0x040fe200078e00ba */
[----:B------:R-:W-:-:S03]  /*20a0*/  IADD3 R42, P0, R23, R42, RZ ;  /* 0x0000002a172a7210 */ /* 0x000fc60007f1e0ff */
[----:B------:R-:W-:Y:S01]  /*20b0*/  IMAD R62, R192, 0x200, R5 ;  /* 0x00000200c03e7824 */ /* 0x000fe200078e0205 */
[----:B------:R-:W-:Y:S01]  /*20c0*/  LOP3.LUT R5, R55, 0x38, R48, 0xf8, !PT ;  /* 0x0000003837057812 */ /* 0x000fe200078ef830 */
[----:B------:R-:W-:Y:S02]  /*20d0*/  IMAD.IADD R9, R9, 0x1, R31 ;  /* 0x0000000109097824 */ /* 0x000fe400078e021f */
[----:B------:R-:W-:Y:S01]  /*20e0*/  IMAD.IADD R13, R31, 0x1, R13 ;  /* 0x000000011f0d7824 */ /* 0x000fe200078e020d */
[----:B------:R-:W-:Y:S01]  /*20f0*/  LOP3.LUT R5, R5, R58, RZ, 0x3c, !PT ;  /* 0x0000003a05057212 */ /* 0x000fe200078e3cff */
[----:B------:R-:W-:-:S04]  /*2100*/  IMAD.WIDE.U32 R34, R27, R54, R6 ;  /* 0x000000361b227225 */ /* 0x000fc800078e0006 */
[----:B------:R-:W-:-:S04]  /*2110*/  IMAD.WIDE.U32 R38, R27, R4, R8 ;  /* 0x000000041b267225 */ /* 0x000fc800078e0008 */
[----:B------:R-:W-:-:S04]  /*2120*/  IMAD.WIDE.U32 R36, R27, R54, R10 ;  /* 0x000000361b247225 */ /* 0x000fc800078e000a */
[----:B------:R-:W-:-:S04]  /*2130*/  IMAD.WIDE.U32 R40, R27, R4, R12 ;  /* 0x000000041b287225 */ /* 0x000fc800078e000c */
[----:B------:R-:W-:Y:S02]  /*2140*/  IMAD.IADD R61, R35, 0x1, R63 ;  /* 0x00000001233d7824 */ /* 0x000fe400078e023f */
[----:B------:R-:W-:Y:S02]  /*2150*/  IMAD.IADD R67, R39, 0x1, R69 ;  /* 0x0000000127437824 */ /* 0x000fe400078e0245 */
[----:B------:R-:W-:Y:S02]  /*2160*/  IMAD.SHL.U32 R50, R50, 0x40, RZ ;  /* 0x0000004032327824 */ /* 0x000fe400078e00ff */
[----:B------:R-:W-:Y:S02]  /*2170*/  IMAD.SHL.U32 R54, R54, 0x40, RZ ;  /* 0x0000004036367824 */ /* 0x000fe400078e00ff */
[----:B------:R-:W-:Y:S02]  /*2180*/  IMAD.X R43, R28, 0x1, R3, P0 ;  /* 0x000000011c2b7824 */ /* 0x000fe400000e0603 */
[----:B------:R-:W-:-:S02]  /*2190*/  IMAD.IADD R63, R63, 0x1, R37 ;  /* 0x000000013f3f7824 */ /* 0x000fc400078e0225 */
[----:B------:R-:W-:Y:S02]  /*21a0*/  IMAD.IADD R69, R69, 0x1, R41 ;  /* 0x0000000145457824 */ /* 0x000fe400078e0229 */
[----:B------:R-:W-:Y:S02]  /*21b0*/  IMAD R64, R192, 0x200, R5 ;  /* 0x00000200c0407824 */ /* 0x000fe400078e0205 */
[----:B------:R-:W-:-:S07]  /*21c0*/  IMAD.IADD R73, R33, 0x1, R73 ;  /* 0x0000000121497824 */ /* 0x000fce00078e0249 */
.L_x_3888:
[----:B0-----:R-:W0:Y:S01]  /*21d0*/  LDC R77, c[0x0][0x3f4] ;  /* 0x0000fd00ff4d7b82 */ /* 0x001e220000000800 */
[----:B------:R-:W-:Y:S01]  /*21e0*/  VIADD R45, R45, 0xffffffff ;  /* 0xffffffff2d2d7836 */ /* 0x000fe20000000000 */
[----:B------:R-:W-:Y:S05]  /*21f0*/  YIELD ;  /* 0x0000000000007946 */ /* 0x000fea0003800000 */
[----:B------:R-:W-:Y:S01]  /*2200*/  SHF.R.S32.HI R70, RZ, 0x1f, R45 ;  /* 0x0000001fff467819 */ /* 0x000fe2000001142d */
[----:B----4-:R-:W1:Y:S01]  /*2210*/  LDC.64 R52, c[0x0][0x2e8] ;  /* 0x0000ba00ff347b82 */ /* 0x010e620000000a00 */
[-C--:B------:R-:W-:Y:S01]  /*2220*/  IMAD R5, R49, R45.reuse, RZ ;  /* 0x0000002d31057224 */ /* 0x080fe200078e02ff */
[----:B------:R-:W-:Y:S01]  /*2230*/  BSSY B0, `(.L_x_3859) ;  /* 0x000017a000007945 */ /* 0x000fe20003800000 */
[----:B---3--:R-:W-:Y:S01]  /*2240*/  IMAD.WIDE.U32 R14, R50, R45, RZ ;  /* 0x0000002d320e7225 */ /* 0x008fe200078e00ff */
[----:B------:R-:W-:-:S03]  /*2250*/  ISETP.GT.AND P2, PT, R45, R44, PT ;  /* 0x0000002c2d00720c */ /* 0x000fc60003f44270 */
[----:B------:R-:W-:Y:S01]  /*2260*/  IMAD R5, R70, R50, R5 ;  /* 0x0000003246057224 */ /* 0x000fe200078e0205 */
[----:B------:R-:W-:Y:S01]  /*2270*/  IADD3 R4, P0, R0, R14, RZ ;  /* 0x0000000e00047210 */ /* 0x000fe20007f1e0ff */
[----:B--2---:R-:W-:Y:S02]  /*2280*/  IMAD.SHL.U32 R31, R19, 0x1000, RZ ;  /* 0x00001000131f7824 */ /* 0x004fe400078e00ff */
[----:B------:R-:W-:Y:S02]  /*2290*/  IMAD.IADD R78, R15, 0x1, R5 ;  /* 0x000000010f4e7824 */ /* 0x000fe400078e0205 */
[----:B------:R-:W-:Y:S02]  /*22a0*/  IMAD.IADD R5, R62, 0x1, R31 ;  /* 0x000000013e057824 */ /* 0x000fe400078e021f */
[----:B------:R-:W-:Y:S01]  /*22b0*/  IMAD.X R6, R78, 0x1, R47, P0 ;  /* 0x000000014e067824 */ /* 0x000fe200000e062f */
[----:B0-----:R-:W-:Y:S01]  /*22c0*/  ISETP.GE.AND P0, PT, R77, 0x1, PT ;  /* 0x000000014d00780c */ /* 0x001fe20003f06270 */
[----:B------:R-:W-:Y:S01]  /*22d0*/  IMAD R30, R5, 0x2, R2 ;  /* 0x00000002051e7824 */ /* 0x000fe200078e0202 */
[----:B-1----:R-:W-:-:S04]  /*22e0*/  LEA R12, P1, R4, R52, 0x1 ;  /* 0x00000034040c7211 */ /* 0x002fc800078208ff */
[----:B------:R-:W-:-:S07]  /*22f0*/  LEA.HI.X R13, R4, R53, R6, 0x1, P1 ;  /* 0x00000035040d7211 */ /* 0x000fce00008f0c06 */
[----:B------:R-:W-:Y:S05]  /*2300*/  @!P0 BRA `(.L_x_3860) ;  /* 0x0000001400508947 */ /* 0x000fea0003800000 */
[----:B------:R-:W-:Y:S01]  /*2310*/  ULDC.U8 UR4, c[0x0][0x410] ;  /* 0x0001040000047ab9 */ /* 0x000fe20000000000 */
[-C--:B------:R-:W-:Y:S01]  /*2320*/  IMAD R7, R51, R45.reuse, RZ ;  /* 0x0000002d33077224 */ /* 0x080fe200078e02ff */
[----:B------:R-:W-:Y:S01]  /*2330*/  ISETP.NE.AND P0, PT, RZ, UR4, PT ;  /* 0x00000004ff007c0c */ /* 0x000fe2000bf05270 */
[----:B------:R-:W-:-:S04]  /*2340*/  IMAD.WIDE.U32 R4, R54, R45, RZ ;  /* 0x0000002d36047225 */ /* 0x000fc800078e00ff */
[----:B------:R-:W-:-:S04]  /*2350*/  IMAD R7, R70, R54, R7 ;  /* 0x0000003646077224 */ /* 0x000fc800078e0207 */
[----:B------:R-:W-:-:S04]  /*2360*/  IMAD.IADD R74, R5, 0x1, R7 ;  /* 0x00000001054a7824 */ /* 0x000fc800078e0207 */
[----:B------:R-:W-:Y:S05]  /*2370*/  @!P0 BRA `(.L_x_3861) ;  /* 0x0000000800748947 */ /* 0x000fea0003800000 */
[----:B------:R-:W-:Y:S01]  /*2380*/  IMAD R6, R45, -0x40, R46 ;  /* 0xffffffc02d067824 */ /* 0x000fe200078e022e */
[----:B------:R-:W-:Y:S01]  /*2390*/  BSSY B1, `(.L_x_3862) ;  /* 0x000001d000017945 */ /* 0x000fe20003800000 */
[----:B------:R-:W-:Y:S02]  /*23a0*/  CS2R R8, SRZ ;  /* 0x0000000000087805 */ /* 0x000fe4000001ff00 */
[----:B------:R-:W-:Y:S02]  /*23b0*/  CS2R R28, SRZ ;  /* 0x00000000001c7805 */ /* 0x000fe4000001ff00 */
[----:B------:R-:W-:Y:S02]  /*23c0*/  CS2R R10, SRZ ;  /* 0x00000000000a7805 */ /* 0x000fe4000001ff00 */
[----:B------:R-:W-:Y:S02]  /*23d0*/  VIMNMX R6, R6, 0x40, PT ;  /* 0x0000004006067848 */ /* 0x000fe40003fe0100 */
[----:B------:R-:W-:-:S02]  /*23e0*/  CS2R R14, SRZ ;  /* 0x00000000000e7805 */ /* 0x000fc4000001ff00 */
[----:B------:R-:W-:-:S13]  /*23f0*/  ISETP.GE.AND P1, PT, R23, R6, PT ;  /* 0x000000061700720c */ /* 0x000fda0003f26270 */
[----:B------:R-:W-:Y:S05]  /*2400*/  @P1 BRA `(.L_x_3863) ;  /* 0x0000000000541947 */ /* 0x000fea0003800000 */
[----:B------:R-:W-:Y:S01]  /*2410*/  IMAD R6, R56, R45, RZ ;  /* 0x0000002d38067224 */ /* 0x000fe200078e02ff */
[----:B------:R-:W-:Y:S01]  /*2420*/  IADD3 R8, P0, R34, R4, RZ ;  /* 0x0000000422087210 */ /* 0x000fe20007f1e0ff */
[----:B------:R-:W-:Y:S01]  /*2430*/  IMAD.MOV.U32 R66, RZ, RZ, R38 ;  /* 0x000000ffff427224 */ /* 0x000fe200078e0026 */
[----:B------:R-:W-:Y:S01]  /*2440*/  ULDC.64 UR6, c[0x0][0x400] ;  /* 0x0001000000067ab9 */ /* 0x000fe20000000a00 */
[-C--:B------:R-:W-:Y:S01]  /*2450*/  IMAD R5, R70, R57.reuse, R6 ;  /* 0x0000003946057224 */ /* 0x080fe200078e0206 */
[----:B------:R-:W-:Y:S01]  /*2460*/  ULDC.64 UR4, c[0x0][0x3e8] ;  /* 0x0000fa0000047ab9 */ /* 0x000fe20000000a00 */
[----:B------:R-:W-:Y:S01]  /*2470*/  IMAD.WIDE.U32 R6, R45, R57, R66 ;  /* 0x000000392d067225 */ /* 0x000fe200078e0042 */
[----:B------:R-:W-:-:S03]  /*2480*/  CS2R R10, SRZ ;  /* 0x00000000000a7805 */ /* 0x000fc6000001ff00 */
[----:B------:R-:W-:Y:S01]  /*2490*/  IMAD.IADD R5, R7, 0x1, R5 ;  /* 0x0000000107057824 */ /* 0x000fe200078e0205 */
[----:B------:R-:W-:Y:S01]  /*24a0*/  LEA R52, P5, R6, UR6, 0x1 ;  /* 0x0000000606347c11 */ /* 0x000fe2000f8a08ff */
[----:B------:R-:W-:Y:S01]  /*24b0*/  IMAD.X R7, R74, 0x1, R61, P0 ;  /* 0x000000014a077824 */ /* 0x000fe200000e063d */
[----:B------:R-:W-:Y:S02]  /*24c0*/  LEA R4, P0, R8, UR4, 0x1 ;  /* 0x0000000408047c11 */ /* 0x000fe4000f8008ff */
[----:B------:R-:W-:Y:S02]  /*24d0*/  LEA.HI.X R53, R6, UR7, R5, 0x1, P5 ;  /* 0x0000000706357c11 */ /* 0x000fe4000a8f0c05 */
[----:B------:R-:W-:Y:S02]  /*24e0*/  LEA.HI.X R5, R8, UR5, R7, 0x1, P0 ;  /* 0x0000000508057c11 */ /* 0x000fe400080f0c07 */
[----:B------:R-:W-:Y:S02]  /*24f0*/  CS2R R8, SRZ ;  /* 0x0000000000087805 */ /* 0x000fe4000001ff00 */
[----:B------:R-:W-:-:S02]  /*2500*/  ISETP.GE.AND P5, PT, R186, R77, PT ;  /* 0x0000004dba00720c */ /* 0x000fc40003fa6270 */
[----:B------:R-:W-:-:S11]  /*2510*/  ISETP.GE.AND P0, PT, R190, R77, PT ;  /* 0x0000004dbe00720c */ /* 0x000fd60003f06270 */
[----:B------:R0:W5:Y:S04]  /*2520*/  @!P5 LDG.E.64 R28, desc[UR40][R4.64] ;  /* 0x00000028041cd981 */ /* 0x000168000c1e1b00 */
[----:B------:R0:W5:Y:S04]  /*2530*/  @!P0 LDG.E.64 R8, desc[UR40][R4.64+0x20] ;  /* 0x0000202804088981 */ /* 0x000168000c1e1b00 */
[----:B------:R0:W5:Y:S04]  /*2540*/  @!P5 LDG.E.64 R14, desc[UR40][R52.64] ;  /* 0x00000028340ed981 */ /* 0x000168000c1e1b00 */
[----:B------:R0:W5:Y:S02]  /*2550*/  @!P0 LDG.E.64 R10, desc[UR40][R52.64+0x20] ;  /* 0x00002028340a8981 */ /* 0x000164000c1e1b00 */
.L_x_3863:
[----:B------:R-:W-:Y:S05]  /*2560*/  BSYNC B1 ;  /* 0x0000000000017941 */ /* 0x000fea0003800000 */
.L_x_3862:
[----:B------:R-:W-:Y:S01]  /*2570*/  ISETP.NE.AND P0, PT, R184, 0x3, PT ;  /* 0x00000003b800780c */ /* 0x000fe20003f05270 */
[----:B0----5:R-:W-:Y:S01]  /*2580*/  IMAD.MOV.U32 R4, RZ, RZ, R8 ;  /* 0x000000ffff047224 */ /* 0x021fe200078e0008 */
[----:B------:R-:W-:Y:S01]  /*2590*/  MOV R7, R29 ;  /* 0x0000001d00077202 */ /* 0x000fe20000000f00 */
[----:B------:R-:W-:Y:S02]  /*25a0*/  IMAD.MOV.U32 R5, RZ, RZ, R9 ;  /* 0x000000ffff057224 */ /* 0x000fe400078e0009 */
[----:B------:R-:W-:-:S03]  /*25b0*/  IMAD.MOV.U32 R6, RZ, RZ, R28 ;  /* 0x000000ffff067224 */ /* 0x000fc600078e001c */
[----:B------:R-:W-:Y:S01]  /*25c0*/  PRMT R76, R4, 0x5410, R5 ;  /* 0x00005410044c7816 */ /* 0x000fe20000000005 */
[----:B------:R-:W-:Y:S01]  /*25d0*/  IMAD.MOV.U32 R4, RZ, RZ, R10 ;  /* 0x000000ffff047224 */ /* 0x000fe200078e000a */
[----:B------:R-:W-:Y:S01]  /*25e0*/  PRMT R53, R6, 0x5410, R7 ;  /* 0x0000541006357816 */ /* 0x000fe20000000007 */
[----:B------:R-:W-:Y:S02]  /*25f0*/  IMAD.MOV.U32 R5, RZ, RZ, R11 ;  /* 0x000000ffff057224 */ /* 0x000fe400078e000b */
[----:B------:R-:W-:Y:S02]  /*2600*/  IMAD.MOV.U32 R6, RZ, RZ, R14 ;  /* 0x000000ffff067224 */ /* 0x000fe400078e000e */
[----:B------:R-:W-:Y:S01]  /*2610*/  IMAD.MOV.U32 R7, RZ, RZ, R15 ;  /* 0x000000ffff077224 */ /* 0x000fe200078e000f */
[----:B------:R-:W-:-:S04]  /*2620*/  PRMT R78, R4, 0x5410, R5 ;  /* 0x00005410044e7816 */ /* 0x000fc80000000005 */
[----:B------:R-:W-:Y:S01]  /*2630*/  PRMT R80, R6, 0x5410, R7 ;  /* 0x0000541006507816 */ /* 0x000fe20000000007 */
[----:B------:R-:W-:Y:S06]  /*2640*/  @!P0 BRA `(.L_x_3864) ;  /* 0x0000000000048947 */ /* 0x000fec0003800000 */
[----:B------:R-:W-:Y:S01]  /*2650*/  BPT.TRAP 0x1 ;  /* 0x000000040000795c */ /* 0x000fe20000300000 */
.L_x_3864:
[----:B------:R-:W-:Y:S01]  /*2660*/  IMAD R66, R19, 0x8, R2 ;  /* 0x0000000813427824 */ /* 0x000fe200078e0202 */
[----:B------:R-:W-:Y:S01]  /*2670*/  SHF.L.U32 R75, R185, 0x1f, RZ ;  /* 0x0000001fb94b7819 */ /* 0x000fe200000006ff */
[----:B------:R-:W-:Y:S03]  /*2680*/  BSSY B1, `(.L_x_3865) ;  /* 0x0000003000017945 */ /* 0x000fe60003800000 */
[----:B------:R-:W0:Y:S02]  /*2690*/  SYNCS.PHASECHK.TRANS64.TRYWAIT P5, [R66+URZ+0x28c90], R75 ;  /* 0x028c904b420075a7 */ /* 0x000e2400080a017f */
[----:B0-----:R-:W-:Y:S05]  /*26a0*/  @!P5 BRA `(.L_x_3866) ;  /* 0x00000158007cd947 */ /* 0x001fea0003800000 */
.L_x_4154:
[----:B------:R-:W-:Y:S05]  /*26b0*/  BSYNC B1 ;  /* 0x0000000000017941 */ /* 0x000fea0003800000 */
.L_x_3865:
[----:B------:R-:W-:Y:S05]  /*26c0*/  @P1 BRA `(.L_x_3867) ;  /* 0x0000001000c01947 */ /* 0x000fea0003800000 */
[----:B------:R-:W-:Y:S04]  /*26d0*/  BSSY B1, `(.L_x_3868) ;  /* 0x0000031000017945 */ /* 0x000fe80003800000 */
[----:B------:R-:W-:Y:S05]  /*26e0*/  @P4 BRA `(.L_x_3869) ;  /* 0x0000000000bc4947 */ /* 0x000fea0003800000 */
[----:B------:R1:W2:Y:S01]  /*26f0*/  LDS.128 R4, [R30+0x22400] ;  /* 0x022400001e047984 */ /* 0x0002a20000000c00 */
[----:B------:R-:W-:Y:S01]  /*2700*/  ISETP.GE.AND P5, PT, R186, R77, PT ;  /* 0x0000004dba00720c */ /* 0x000fe20003fa6270 */
[----:B------:R-:W-:-:S12]  /*2710*/  BSSY B2, `(.L_x_3870) ;  /* 0x000002b000027945 */ /* 0x000fd80003800000 */
[----:B-1----:R-:W-:Y:S05]  /*2720*/  @P5 BRA `(.L_x_3871) ;  /* 0x0000000000a45947 */ /* 0x002fea0003800000 */
[--C-:B------:R-:W-:Y:S02]  /*2730*/  SHF.R.U64 R28, R28, 0x10, R29.reuse ;  /* 0x000000101c1c7819 */ /* 0x100fe4000000121d */
[----:B------:R-:W-:Y:S02]  /*2740*/  SHF.R.U32.HI R30, RZ, 0x10, R29 ;  /* 0x00000010ff1e7819 */ /* 0x000fe4000001161d */
[--C-:B------:R-:W-:Y:S01]  /*2750*/  SHF.R.U64 R29, R14, 0x10, R15.reuse ;  /* 0x000000100e1d7819 */ /* 0x100fe2000000120f */
[----:B--2---:R-:W-:Y:S01]  /*2760*/  IMAD.MOV.U32 R14, RZ, RZ, R6 ;  /* 0x000000ffff0e7224 */ /* 0x004fe200078e0006 */
[----:B------:R-:W-:Y:S01]  /*2770*/  SHF.R.U32.HI R52, RZ, 0x10, R15 ;  /* 0x00000010ff347819 */ /* 0x000fe2000001160f */
[----:B------:R-:W-:Y:S02]  /*2780*/  HADD2.F32 R6, -RZ, R5.H1_H1 ;  /* 0x30000005ff067230 */ /* 0x000fe40000004100 */
[----:B------:R-:W-:Y:S02]  /*2790*/  HADD2.F32 R29, -RZ, R29.H0_H0 ;  /* 0x2000001dff1d7230 */ /* 0x000fe40000004100 */
[----:B------:R-:W-:-:S02]  /*27a0*/  HADD2.F32 R5, -RZ, R5.H0_H0 ;  /* 0x20000005ff057230 */ /* 0x000fc40000004100 */
[----:B------:R-:W-:Y:S02]  /*27b0*/  HADD2.F32 R52, -RZ, R52.H0_H0 ;  /* 0x20000034ff347230 */ /* 0x000fe40000004100 */
[-C--:B------:R-:W-:Y:S01]  /*27c0*/  FMUL.FTZ R70, R6, R29.reuse ;  /* 0x0000001d06467220 */ /* 0x080fe20000410000 */
[--C-:B------:R-:W-:Y:S02]  /*27d0*/  HADD2.F32 R15, -RZ, R7.reuse.H1_H1 ;  /* 0x30000007ff0f7230 */ /* 0x100fe40000004100 */
[----:B------:R-:W-:Y:S01]  /*27e0*/  FMUL.FTZ R29, R5, R29 ;  /* 0x0000001d051d7220 */ /* 0x000fe20000410000 */
[----:B------:R-:W-:Y:S02]  /*27f0*/  HADD2.F32 R28, -RZ, R28.H0_H0 ;  /* 0x2000001cff1c7230 */ /* 0x000fe40000004100 */
[----:B------:R-:W-:Y:S02]  /*2800*/  HADD2.F32 R7, -RZ, R7.H0_H0 ;  /* 0x20000007ff077230 */ /* 0x000fe40000004100 */
[----:B------:R-:W-:Y:S01]  /*2810*/  FMUL.FTZ R74, R15, R52 ;  /* 0x000000340f4a7220 */ /* 0x000fe20000410000 */
[----:B------:R-:W-:-:S02]  /*2820*/  HADD2.F32 R30, -RZ, R30.H0_H0 ;  /* 0x2000001eff1e7230 */ /* 0x000fc40000004100 */
[-C--:B------:R-:W-:Y:S01]  /*2830*/  FFMA.FTZ R70, R5, R28.reuse, -R70 ;  /* 0x0000001c05467223 */ /* 0x080fe20000010846 */
[----:B------:R-:W-:Y:S01]  /*2840*/  FFMA.FTZ R79, R6, R28, R29 ;  /* 0x0000001c064f7223 */ /* 0x000fe2000001001d */
[C---:B------:R-:W-:Y:S01]  /*2850*/  FMUL.FTZ R52, R7.reuse, R52 ;  /* 0x0000003407347220 */ /* 0x040fe20000410000 */
[--C-:B------:R-:W-:Y:S02]  /*2860*/  HADD2.F32 R28, -RZ, R80.reuse.H0_H0 ;  /* 0x20000050ff1c7230 */ /* 0x100fe40000004100 */
[-C--:B------:R-:W-:Y:S01]  /*2870*/  FFMA.FTZ R74, R7, R30.reuse, -R74 ;  /* 0x0000001e074a7223 */ /* 0x080fe2000001084a */
[----:B------:R-:W-:Y:S02]  /*2880*/  HADD2.F32 R29, -RZ, R80.H1_H1 ;  /* 0x30000050ff1d7230 */ /* 0x000fe40000004100 */
[----:B------:R-:W-:Y:S01]  /*2890*/  FFMA.FTZ R83, R15, R30, R52 ;  /* 0x0000001e0f537223 */ /* 0x000fe20000010034 */
[----:B------:R-:W-:Y:S02]  /*28a0*/  HADD2.F32 R5, -RZ, R4.H1_H1 ;  /* 0x30000004ff057230 */ /* 0x000fe40000004100 */
[----:B------:R-:W-:-:S02]  /*28b0*/  HADD2.F32 R6, -RZ, R14.H1_H1 ;  /* 0x3000000eff067230 */ /* 0x000fc40000004100 */
[----:B------:R-:W-:Y:S02]  /*28c0*/  HADD2.F32 R4, -RZ, R4.H0_H0 ;  /* 0x20000004ff047230 */ /* 0x000fe40000004100 */
[----:B------:R-:W-:Y:S02]  /*28d0*/  HADD2.F32 R14, -RZ, R14.H0_H0 ;  /* 0x2000000eff0e7230 */ /* 0x000fe40000004100 */
[-C--:B------:R-:W-:Y:S01]  /*28e0*/  FMUL.FTZ R81, R6, R29.reuse ;  /* 0x0000001d06517220 */ /* 0x080fe20000410000 */
[--C-:B------:R-:W-:Y:S02]  /*28f0*/  HADD2.F32 R7, -RZ, R53.reuse.H0_H0 ;  /* 0x20000035ff077230 */ /* 0x100fe40000004100 */
[----:B------:R-:W-:Y:S02]  /*2900*/  HADD2.F32 R15, -RZ, R53.H1_H1 ;  /* 0x30000035ff0f7230 */ /* 0x000fe40000004100 */
[-C--:B------:R-:W-:Y:S01]  /*2910*/  FMUL.FTZ R53, R5, R28.reuse ;  /* 0x0000001c05357220 */ /* 0x080fe20000410000 */
[----:B------:R-:W-:Y:S01]  /*2920*/  FMUL.FTZ R28, R4, R28 ;  /* 0x0000001c041c7220 */ /* 0x000fe20000410000 */
[----:B------:R-:W-:-:S02]  /*2930*/  FMUL.FTZ R29, R14, R29 ;  /* 0x0000001d0e1d7220 */ /* 0x000fc40000410000 */
[-C--:B------:R-:W-:Y:S01]  /*2940*/  FFMA.FTZ R53, R4, R7.reuse, -R53 ;  /* 0x0000000704357223 */ /* 0x080fe20000010835 */
[----:B------:R-:W-:Y:S01]  /*2950*/  FFMA.FTZ R28, R5, R7, R28 ;  /* 0x00000007051c7223 */ /* 0x000fe2000001001c */
[-C--:B------:R-:W-:Y:S01]  /*2960*/  FFMA.FTZ R81, R14, R15.reuse, -R81 ;  /* 0x0000000f0e517223 */ /* 0x080fe20000010851 */
[----:B------:R-:W-:Y:S01]  /*2970*/  FFMA.FTZ R6, R6, R15, R29 ;  /* 0x0000000f06067223 */ /* 0x000fe2000001001d */
[----:B------:R-:W-:Y:S02]  /*2980*/  F2FP.F16.F32.PACK_AB R5, R79, R70 ;  /* 0x000000464f05723e */ /* 0x000fe400000000ff */
[----:B------:R-:W-:Y:S02]  /*2990*/  F2FP.F16.F32.PACK_AB R7, R83, R74 ;  /* 0x0000004a5307723e */ /* 0x000fe400000000ff */
[----:B------:R-:W-:Y:S02]  /*29a0*/  F2FP.F16.F32.PACK_AB R4, R28, R53 ;  /* 0x000000351c04723e */ /* 0x000fe400000000ff */
[----:B------:R-:W-:-:S07]  /*29b0*/  F2FP.F16.F32.PACK_AB R6, R6, R81 ;  /* 0x000000510606723e */ /* 0x000fce00000000ff */
.L_x_3871:
[----:B------:R-:W-:Y:S05]  /*29c0*/  BSYNC B2 ;  /* 0x0000000000027941 */ /* 0x000fea0003800000 */
.L_x_3870:
[----:B--2---:R1:W-:Y:S02]  /*29d0*/  STG.E.128 desc[UR40][R12.64], R4 ;  /* 0x000000040c007986 */ /* 0x0043e4000c101d28 */
.L_x_3869:
[----:B------:R-:W-:Y:S05]  /*29e0*/  BSYNC B1 ;  /* 0x0000000000017941 */ /* 0x000fea0003800000 */
.L_x_3868:
[----:B------:R-:W-:Y:S05]  /*29f0*/  @P3 BRA `(.L_x_3867) ;  /* 0x0000000c00f43947 */ /* 0x000fea0003800000 */
[----:B-1----:R-:W-:Y:S01]  /*2a00*/  IMAD.MOV.U32 R4, RZ, RZ, 0x20 ;  /* 0x00000020ff047424 */ /* 0x002fe200078e00ff */
[----:B------:R-:W-:Y:S01]  /*2a10*/  LOP3.LUT P5, RZ, R188, 0x4, RZ, 0xc0, !PT ;  /* 0x00000004bcff7812 */ /* 0x000fe200078ac0ff */
[----:B------:R-:W-:Y:S03]  /*2a20*/  BSSY B1, `(.L_x_3872) ;  /* 0x0000030000017945 */ /* 0x000fe60003800000 */
[----:B------:R-:W-:Y:S02]  /*2a30*/  SEL R4, R4, 0xffffffe0, !P5 ;  /* 0xffffffe004047807 */ /* 0x000fe40006800000 */
[----:B------:R-:W-:Y:S02]  /*2a40*/  ISETP.GE.AND P5, PT, R190, R77, PT ;  /* 0x0000004dbe00720c */ /* 0x000fe40003fa6270 */
[----:B------:R-:W-:-:S05]  /*2a50*/  IADD3 R31, R4, R62, R31 ;  /* 0x0000003e041f7210 */ /* 0x000fca0007ffe01f */
[----:B------:R-:W-:-:S06]  /*2a60*/  IMAD R4, R31, 0x2, R2 ;  /* 0x000000021f047824 */ /* 0x000fcc00078e0202 */
[----:B------:R-:W1:Y:S01]  /*2a70*/  LDS.128 R4, [R4+0x22400] ;  /* 0x0224000004047984 */ /* 0x000e620000000c00 */
[----:B------:R-:W-:Y:S05]  /*2a80*/  @P5 BRA `(.L_x_3873) ;  /* 0x0000000000a45947 */ /* 0x000fea0003800000 */
[--C-:B------:R-:W-:Y:S01]  /*2a90*/  SHF.R.U64 R15, R8, 0x10, R9.reuse ;  /* 0x00000010080f7819 */ /* 0x100fe20000001209 */
[----:B-1----:R-:W-:Y:S01]  /*2aa0*/  IMAD.MOV.U32 R8, RZ, RZ, R6 ;  /* 0x000000ffff087224 */ /* 0x002fe200078e0006 */
        /* <DEDUP_REMOVED lines=39> */
.L_x_3873:
[----:B------:R-:W-:Y:S05]  /*2d20*/  BSYNC B1 ;  /* 0x0000000000017941 */ /* 0x000fea0003800000 */
.L_x_3872:
[----:B-1----:R1:W-:Y:S01]  /*2d30*/  STG.E.128 desc[UR40][R12.64+0x40], R4 ;  /* 0x000040040c007986 */ /* 0x0023e2000c101d28 */
[----:B------:R-:W-:Y:S05]  /*2d40*/  BRA `(.L_x_3867) ;  /* 0x0000000c00207947 */ /* 0x000fea0003800000 */
.L_x_3861:
[----:B------:R-:W-:-:S05]  /*2d50*/  IMAD R5, R45, -0x40, R46 ;  /* 0xffffffc02d057824 */ /* 0x000fca00078e022e */
[----:B------:R-:W-:-:S04]  /*2d60*/  VIMNMX R6, R5, 0x40, PT ;  /* 0x0000004005067848 */ /* 0x000fc80003fe0100 */
[----:B------:R-:W-:-:S04]  /*2d70*/  ISETP.GE.AND P1, PT, R23, R6, PT ;  /* 0x000000061700720c */ /* 0x000fc80003f26270 */
[----:B------:R-:W-:-:S13]  /*2d80*/  ISETP.GE.OR P0, PT, R16, R77, P1 ;  /* 0x0000004d1000720c */ /* 0x000fda0000f06670 */
[----:B------:R-:W0:Y:S01]  /*2d90*/  @!P0 LDC.64 R12, c[0x0][0x3e8] ;  /* 0x0000fa00ff0c8b82 */ /* 0x000e220000000a00 */
[----:B------:R-:W-:Y:S01]  /*2da0*/  @!P0 IADD3 R6, P5, R36, R4, RZ ;  /* 0x0000000424068210 */ /* 0x000fe20007fbe0ff */
[----:B------:R-:W-:Y:S02]  /*2db0*/  @!P0 IMAD R4, R56, R45, RZ ;  /* 0x0000002d38048224 */ /* 0x000fe400078e02ff */
[----:B------:R-:W-:Y:S02]  /*2dc0*/  @!P0 IMAD.MOV.U32 R5, RZ, RZ, R69 ;  /* 0x000000ffff058224 */ /* 0x000fe400078e0045 */
[----:B------:R-:W-:Y:S02]  /*2dd0*/  @!P0 IMAD R9, R70, R57, R4 ;  /* 0x0000003946098224 */ /* 0x000fe400078e0204 */
[----:B------:R-:W1:Y:S01]  /*2de0*/  @!P0 LDC.64 R10, c[0x0][0x400] ;  /* 0x00010000ff0a8b82 */ /* 0x000e620000000a00 */
[----:B------:R-:W-:Y:S02]  /*2df0*/  @!P0 IMAD.MOV.U32 R4, RZ, RZ, R40 ;  /* 0x000000ffff048224 */ /* 0x000fe400078e0028 */
[----:B------:R-:W-:-:S02]  /*2e00*/  @!P0 IMAD.X R7, R74, 0x1, R63, P5 ;  /* 0x000000014a078824 */ /* 0x000fc400028e063f */
[----:B------:R-:W-:Y:S01]  /*2e10*/  @!P0 IMAD.WIDE.U32 R28, R45, R57, R4 ;  /* 0x000000392d1c8225 */ /* 0x000fe200078e0004 */
[----:B------:R-:W-:-:S03]  /*2e20*/  CS2R R4, SRZ ;  /* 0x0000000000047805 */ /* 0x000fc6000001ff00 */
[----:B------:R-:W-:Y:S01]  /*2e30*/  @!P0 IMAD.IADD R29, R9, 0x1, R29 ;  /* 0x00000001091d8824 */ /* 0x000fe200078e021d */
[----:B0-----:R-:W-:-:S04]  /*2e40*/  @!P0 LEA R12, P5, R6, R12, 0x1 ;  /* 0x0000000c060c8211 */ /* 0x001fc800078a08ff */
[----:B------:R-:W-:Y:S02]  /*2e50*/  @!P0 LEA.HI.X R13, R6, R13, R7, 0x1, P5 ;  /* 0x0000000d060d8211 */ /* 0x000fe400028f0c07 */
[----:B------:R-:W-:Y:S02]  /*2e60*/  CS2R R6, SRZ ;  /* 0x0000000000067805 */ /* 0x000fe4000001ff00 */
[C---:B-1----:R-:W-:Y:S02]  /*2e70*/  @!P0 LEA R74, P5, R28.reuse, R10, 0x1 ;  /* 0x0000000a1c4a8211 */ /* 0x042fe400078a08ff */
[----:B------:R-:W-:Y:S02]  /*2e80*/  CS2R R8, SRZ ;  /* 0x0000000000087805 */ /* 0x000fe4000001ff00 */
[----:B------:R-:W2:Y:S01]  /*2e90*/  @!P0 LDG.E.128 R4, desc[UR40][R12.64] ;  /* 0x000000280c048981 */ /* 0x000ea2000c1e1d00 */
[----:B------:R-:W-:Y:S02]  /*2ea0*/  @!P0 LEA.HI.X R75, R28, R11, R29, 0x1, P5 ;  /* 0x0000000b1c4b8211 */ /* 0x000fe400028f0c1d */
[----:B------:R-:W-:-:S06]  /*2eb0*/  CS2R R10, SRZ ;  /* 0x00000000000a7805 */ /* 0x000fcc000001ff00 */
[----:B------:R-:W3:Y:S01]  /*2ec0*/  @!P0 LDG.E.128 R8, desc[UR40][R74.64] ;  /* 0x000000284a088981 */ /* 0x000ee2000c1e1d00 */
[----:B------:R-:W-:-:S04]  /*2ed0*/  ISETP.GE.AND P0, PT, R16, R77, PT ;  /* 0x0000004d1000720c */ /* 0x000fc80003f06270 */
[----:B------:R-:W-:Y:S02]  /*2ee0*/  P2R R70, PR, RZ, 0x1 ;  /* 0x00000001ff467803 */ /* 0x000fe40000000000 */
[----:B------:R-:W-:Y:S01]  /*2ef0*/  ISETP.NE.AND P0, PT, R184, 0x3, PT ;  /* 0x00000003b800780c */ /* 0x000fe20003f05270 */
[----:B--2---:R-:W-:Y:S02]  /*2f00*/  IMAD.MOV.U32 R28, RZ, RZ, R4 ;  /* 0x000000ffff1c7224 */ /* 0x004fe400078e0004 */
[----:B------:R-:W-:Y:S02]  /*2f10*/  IMAD.MOV.U32 R29, RZ, RZ, R5 ;  /* 0x000000ffff1d7224 */ /* 0x000fe400078e0005 */
[----:B------:R-:W-:Y:S02]  /*2f20*/  IMAD.MOV.U32 R30, RZ, RZ, R6 ;  /* 0x000000ffff1e7224 */ /* 0x000fe400078e0006 */
[----:B------:R-:W-:Y:S01]  /*2f30*/  IMAD.MOV.U32 R66, RZ, RZ, R7 ;  /* 0x000000ffff427224 */ /* 0x000fe200078e0007 */
[----:B------:R-:W-:Y:S01]  /*2f40*/  PRMT R80, R80, 0x5410, R29 ;  /* 0x0000541050507816 */ /* 0x000fe2000000001d */
[----:B---3--:R-:W-:Y:S01]  /*2f50*/  IMAD.MOV.U32 R12, RZ, RZ, R8 ;  /* 0x000000ffff0c7224 */ /* 0x008fe200078e0008 */
[----:B------:R-:W-:Y:S01]  /*2f60*/  PRMT R94, R28, 0x5410, R30 ;  /* 0x000054101c5e7816 */ /* 0x000fe2000000001e */
[----:B------:R-:W-:Y:S01]  /*2f70*/  IMAD.MOV.U32 R13, RZ, RZ, R9 ;  /* 0x000000ffff0d7224 */ /* 0x000fe200078e0009 */
[----:B------:R-:W-:Y:S01]  /*2f80*/  PRMT R86, R86, 0x5410, R66 ;  /* 0x0000541056567816 */ /* 0x000fe20000000042 */
[----:B------:R-:W-:-:S02]  /*2f90*/  IMAD.MOV.U32 R28, RZ, RZ, R10 ;  /* 0x000000ffff1c7224 */ /* 0x000fc400078e000a */
[----:B------:R-:W-:Y:S01]  /*2fa0*/  IMAD.MOV.U32 R29, RZ, RZ, R11 ;  /* 0x000000ffff1d7224 */ /* 0x000fe200078e000b */
[----:B------:R-:W-:Y:S02]  /*2fb0*/  PRMT R80, R13, 0x7610, R80 ;  /* 0x000076100d507816 */ /* 0x000fe40000000050 */
[----:B------:R-:W-:Y:S02]  /*2fc0*/  PRMT R93, R12, 0x5410, R28 ;  /* 0x000054100c5d7816 */ /* 0x000fe4000000001c */
[----:B------:R-:W-:Y:S01]  /*2fd0*/  PRMT R86, R29, 0x7610, R86 ;  /* 0x000076101d567816 */ /* 0x000fe20000000056 */
[----:B------:R-:W-:Y:S06]  /*2fe0*/  @!P0 BRA `(.L_x_3874) ;  /* 0x0000000000048947 */ /* 0x000fec0003800000 */
[----:B------:R-:W-:Y:S01]  /*2ff0*/  BPT.TRAP 0x1 ;  /* 0x000000040000795c */ /* 0x000fe20000300000 */
.L_x_3874:
[----:B------:R-:W-:Y:S01]  /*3000*/  LEA R66, R19, R2, 0x3 ;  /* 0x0000000213427211 */ /* 0x000fe200078e18ff */
[----:B------:R-:W0:Y:S01]  /*3010*/  LDC R81, c[0x0][0x2f4] ;  /* 0x0000bd00ff517b82 */ /* 0x000e220000000800 */
[----:B------:R-:W-:Y:S01]  /*3020*/  SHF.L.U32 R75, R185, 0x1f, RZ ;  /* 0x0000001fb94b7819 */ /* 0x000fe200000006ff */
[----:B------:R-:W-:Y:S03]  /*3030*/  BSSY B1, `(.L_x_3875) ;  /* 0x0000003000017945 */ /* 0x000fe60003800000 */
[----:B------:R-:W1:Y:S02]  /*3040*/  SYNCS.PHASECHK.TRANS64.TRYWAIT P5, [R66+URZ+0x28c90], R75 ;  /* 0x028c904b420075a7 */ /* 0x000e6400080a017f */
[----:B-1----:R-:W-:Y:S05]  /*3050*/  @!P5 BRA `(.L_x_3876) ;  /* 0x000001500024d947 */ /* 0x002fea0003800000 */
.L_x_4155:
[----:B------:R-:W-:Y:S05]  /*3060*/  BSYNC B1 ;  /* 0x0000000000017941 */ /* 0x000fea0003800000 */
.L_x_3875:
[----:B0-----:R-:W-:Y:S01]  /*3070*/  ISETP.GE.OR P5, PT, R16, R81, P1 ;  /* 0x000000511000720c */ /* 0x001fe20000fa6670 */
[----:B------:R-:W-:Y:S01]  /*3080*/  ULDC.64 UR4, c[0x0][0x300] ;  /* 0x0000c00000047ab9 */ /* 0x000fe20000000a00 */
[----:B------:R-:W-:Y:S02]  /*3090*/  IMAD.MOV.U32 R76, RZ, RZ, R14 ;  /* 0x000000ffff4c7224 */ /* 0x000fe400078e000e */
[----:B------:R-:W-:Y:S02]  /*30a0*/  IMAD R12, R3, UR4, RZ ;  /* 0x00000004030c7c24 */ /* 0x000fe4000f8e02ff */
[----:B------:R-:W-:Y:S02]  /*30b0*/  IMAD.MOV.U32 R77, RZ, RZ, R78 ;  /* 0x000000ffff4d7224 */ /* 0x000fe400078e004e */
[C---:B------:R-:W-:Y:S02]  /*30c0*/  IMAD R83, R23.reuse, UR5, R12 ;  /* 0x0000000517537c24 */ /* 0x040fe4000f8e020c */
[----:B------:R-:W-:-:S03]  /*30d0*/  IMAD.WIDE.U32 R76, R23, UR4, R76 ;  /* 0x00000004174c7c25 */ /* 0x000fc6000f8e004c */
[----:B------:R-:W-:Y:S05]  /*30e0*/  @P5 BRA `(.L_x_3867) ;  /* 0x0000000800385947 */ /* 0x000fea0003800000 */
[----:B------:R-:W-:Y:S01]  /*30f0*/  IMAD.IADD R83, R83, 0x1, R77 ;  /* 0x0000000153537824 */ /* 0x000fe200078e024d */
[----:B------:R-:W-:Y:S01]  /*3100*/  IADD3 R12, P5, P6, R20, R76, R65 ;  /* 0x0000004c140c7210 */ /* 0x000fe20007ebe041 */
[----:B------:R-:W-:Y:S03]  /*3110*/  BSSY B1, `(.L_x_3877) ;  /* 0x0000069000017945 */ /* 0x000fe60003800000 */
[----:B------:R-:W-:Y:S02]  /*3120*/  IADD3.X R13, R26, R83, R71, P5, P6 ;  /* 0x000000531a0d7210 */ /* 0x000fe40002fec447 */
[----:B------:R-:W-:Y:S02]  /*3130*/  LEA R78, P5, R12, R52, 0x1 ;  /* 0x000000340c4e7211 */ /* 0x000fe400078a08ff */
[----:B------:R-:W-:Y:S02]  /*3140*/  ISETP.NE.AND P6, PT, R70, RZ, PT ;  /* 0x000000ff4600720c */ /* 0x000fe40003fc5270 */
[----:B------:R-:W-:Y:S01]  /*3150*/  LEA.HI.X R79, R12, R53, R13, 0x1, P5 ;  /* 0x000000350c4f7211 */ /* 0x000fe200028f0c0d */
[----:B------:R-:W-:Y:S01]  /*3160*/  IMAD.IADD R13, R81, 0x1, -R60 ;  /* 0x00000001510d7824 */ /* 0x000fe200078e0a3c */
[----:B------:R-:W-:-:S04]  /*3170*/  ISETP.NE.AND P5, PT, R68, RZ, PT ;  /* 0x000000ff4400720c */ /* 0x000fc80003fa5270 */
[----:B------:R-:W-:-:S04]  /*3180*/  SEL R13, R60, R13, !P5 ;  /* 0x0000000d3c0d7207 */ /* 0x000fc80006800000 */
[----:B------:R-:W-:-:S04]  /*3190*/  SHF.R.S32.HI R12, RZ, 0x1f, R13 ;  /* 0x0000001fff0c7819 */ /* 0x000fc8000001140d */
[----:B------:R-:W-:-:S04]  /*31a0*/  LEA.HI R12, R12, R13, RZ, 0x4 ;  /* 0x0000000d0c0c7211 */ /* 0x000fc800078f20ff */
[----:B------:R-:W-:-:S04]  /*31b0*/  SHF.R.S32.HI R13, RZ, 0x4, R12 ;  /* 0x00000004ff0d7819 */ /* 0x000fc8000001140c */
[----:B------:R-:W-:-:S05]  /*31c0*/  LEA.HI.SX32 R13, R48, R13, 0x1d ;  /* 0x0000000d300d7211 */ /* 0x000fca00078feaff */
[----:B------:R-:W-:-:S05]  /*31d0*/  IMAD.SHL.U32 R70, R13, 0x8, RZ ;  /* 0x000000080d467824 */ /* 0x000fca00078e00ff */
[----:B------:R-:W-:-:S04]  /*31e0*/  LOP3.LUT R13, R55, 0x38, R70, 0xf8, !PT ;  /* 0x00000038370d7812 */ /* 0x000fc800078ef846 */
[----:B------:R-:W-:-:S05]  /*31f0*/  LOP3.LUT R13, R13, R58, RZ, 0x3c, !PT ;  /* 0x0000003a0d0d7212 */ /* 0x000fca00078e3cff */
[----:B------:R-:W-:Y:S02]  /*3200*/  IMAD R12, R192, 0x200, R13 ;  /* 0x00000200c00c7824 */ /* 0x000fe400078e020d */
[----:B------:R-:W-:Y:S02]  /*3210*/  IMAD.IADD R13, R64, 0x1, R31 ;  /* 0x00000001400d7824 */ /* 0x000fe400078e021f */
[----:B------:R-:W-:Y:S02]  /*3220*/  IMAD.IADD R31, R31, 0x1, R12 ;  /* 0x000000011f1f7824 */ /* 0x000fe400078e020c */
[--C-:B------:R-:W-:Y:S02]  /*3230*/  IMAD R13, R13, 0x2, R2.reuse ;  /* 0x000000020d0d7824 */ /* 0x100fe400078e0202 */
[----:B------:R-:W-:-:S04]  /*3240*/  IMAD R31, R31, 0x2, R2 ;  /* 0x000000021f1f7824 */ /* 0x000fc800078e0202 */
[----:B------:R-:W0:Y:S04]  /*3250*/  LDS.128 R12, [R13+0x22400] ;  /* 0x022400000d0c7984 */ /* 0x000e280000000c00 */
[----:B------:R-:W2:Y:S01]  /*3260*/  LDS.128 R28, [R31+0x22400] ;  /* 0x022400001f1c7984 */ /* 0x000ea20000000c00 */
[----:B------:R-:W-:Y:S05]  /*3270*/  @P6 BRA `(.L_x_3878) ;  /* 0x0000000400486947 */ /* 0x000fea0003800000 */
[--C-:B------:R-:W-:Y:S02]  /*3280*/  SHF.R.U64 R90, R8, 0x10, R9.reuse ;  /* 0x00000010085a7819 */ /* 0x100fe40000001209 */
[----:B------:R-:W-:Y:S02]  /*3290*/  SHF.R.U32.HI R8, RZ, 0x10, R9 ;  /* 0x00000010ff087819 */ /* 0x000fe40000011609 */
[--C-:B------:R-:W-:Y:S01]  /*32a0*/  SHF.R.U64 R92, R4, 0x10, R5.reuse ;  /* 0x00000010045c7819 */ /* 0x100fe20000001205 */
[----:B0-----:R-:W-:Y:S01]  /*32b0*/  HADD2.F32 R4, -RZ, R13.H0_H0 ;  /* 0x2000000dff047230 */ /* 0x001fe20000004100 */
[----:B------:R-:W-:Y:S01]  /*32c0*/  SHF.R.U32.HI R74, RZ, 0x10, R5 ;  /* 0x00000010ff4a7819 */ /* 0x000fe20000011605 */
[--C-:B--2---:R-:W-:Y:S01]  /*32d0*/  HADD2.F32 R5, -RZ, R29.reuse.H0_H0 ;  /* 0x2000001dff057230 */ /* 0x104fe20000004100 */
[--C-:B------:R-:W-:Y:S01]  /*32e0*/  SHF.R.U64 R91, R6, 0x10, R7.reuse ;  /* 0x00000010065b7819 */ /* 0x100fe20000001207 */
[----:B------:R-:W-:Y:S01]  /*32f0*/  HADD2.F32 R29, -RZ, R29.H1_H1 ;  /* 0x3000001dff1d7230 */ /* 0x000fe20000004100 */
[----:B------:R-:W-:Y:S01]  /*3300*/  SHF.R.U32.HI R84, RZ, 0x10, R7 ;  /* 0x00000010ff547819 */ /* 0x000fe20000011607 */
[----:B------:R-:W-:Y:S01]  /*3310*/  HADD2.F32 R7, -RZ, R80.H0_H0 ;  /* 0x20000050ff077230 */ /* 0x000fe20000004100 */
[--C-:B------:R-:W-:Y:S01]  /*3320*/  SHF.R.U64 R88, R10, 0x10, R11.reuse ;  /* 0x000000100a587819 */ /* 0x100fe2000000120b */
[----:B------:R-:W-:Y:S01]  /*3330*/  HADD2.F32 R10, -RZ, R8.H0_H0 ;  /* 0x20000008ff0a7230 */ /* 0x000fe20000004100 */
[----:B------:R-:W-:Y:S01]  /*3340*/  SHF.R.U32.HI R11, RZ, 0x10, R11 ;  /* 0x00000010ff0b7819 */ /* 0x000fe2000001160b */
[----:B------:R-:W-:-:S02]  /*3350*/  HADD2.F32 R13, -RZ, R13.H1_H1 ;  /* 0x3000000dff0d7230 */ /* 0x000fc40000004100 */
[-C--:B------:R-:W-:Y:S01]  /*3360*/  FMUL.FTZ R9, R5, R7.reuse ;  /* 0x0000000705097220 */ /* 0x080fe20000410000 */
[----:B------:R-:W-:Y:S02]  /*3370*/  HADD2.F32 R6, -RZ, R80.H1_H1 ;  /* 0x30000050ff067230 */ /* 0x000fe40000004100 */
[C---:B------:R-:W-:Y:S01]  /*3380*/  FMUL.FTZ R80, R4.reuse, R7 ;  /* 0x0000000704507220 */ /* 0x040fe20000410000 */
[----:B------:R-:W-:Y:S02]  /*3390*/  HADD2.F32 R8, -RZ, R74.H0_H0 ;  /* 0x2000004aff087230 */ /* 0x000fe40000004100 */
[-C--:B------:R-:W-:Y:S01]  /*33a0*/  FMUL.FTZ R82, R29, R10.reuse ;  /* 0x0000000a1d527220 */ /* 0x080fe20000410000 */
[----:B------:R-:W-:Y:S01]  /*33b0*/  FMUL.FTZ R10, R13, R10 ;  /* 0x0000000a0d0a7220 */ /* 0x000fe20000410000 */
[-C--:B------:R-:W-:Y:S01]  /*33c0*/  FFMA.FTZ R80, R5, R6.reuse, R80 ;  /* 0x0000000605507223 */ /* 0x080fe20000010050 */
[----:B------:R-:W-:Y:S01]  /*33d0*/  FFMA.FTZ R74, R4, R6, -R9 ;  /* 0x00000006044a7223 */ /* 0x000fe20000010809 */
[----:B------:R-:W-:-:S02]  /*33e0*/  HADD2.F32 R5, -RZ, R31.H0_H0 ;  /* 0x2000001fff057230 */ /* 0x000fc40000004100 */
[-C--:B------:R-:W-:Y:S01]  /*33f0*/  FFMA.FTZ R29, R29, R8.reuse, R10 ;  /* 0x000000081d1d7223 */ /* 0x080fe2000001000a */
[----:B------:R-:W-:Y:S02]  /*3400*/  HADD2.F32 R31, -RZ, R31.H1_H1 ;  /* 0x3000001fff1f7230 */ /* 0x000fe40000004100 */
[----:B------:R-:W-:Y:S01]  /*3410*/  FFMA.FTZ R85, R13, R8, -R82 ;  /* 0x000000080d557223 */ /* 0x000fe20000010852 */
[----:B------:R-:W-:Y:S02]  /*3420*/  HADD2.F32 R4, -RZ, R15.H0_H0 ;  /* 0x2000000fff047230 */ /* 0x000fe40000004100 */
[----:B------:R-:W-:Y:S01]  /*3430*/  HADD2.F32 R10, -RZ, R11.H0_H0 ;  /* 0x2000000bff0a7230 */ /* 0x000fe20000004100 */
[----:B------:R-:W-:Y:S01]  /*3440*/  F2FP.F16.F32.PACK_AB R29, R29, R80 ;  /* 0x000000501d1d723e */ /* 0x000fe200000000ff */
[----:B------:R-:W-:Y:S01]  /*3450*/  HADD2.F32 R7, -RZ, R86.H0_H0 ;  /* 0x20000056ff077230 */ /* 0x000fe20000004100 */
[----:B------:R-:W-:Y:S01]  /*3460*/  F2FP.F16.F32.PACK_AB R74, R85, R74 ;  /* 0x0000004a554a723e */ /* 0x000fe200000000ff */
[----:B------:R-:W-:-:S02]  /*3470*/  HADD2.F32 R15, -RZ, R15.H1_H1 ;  /* 0x3000000fff0f7230 */ /* 0x000fc40000004100 */
[----:B------:R-:W-:Y:S02]  /*3480*/  HADD2.F32 R6, -RZ, R86.H1_H1 ;  /* 0x30000056ff067230 */ /* 0x000fe40000004100 */
[-C--:B------:R-:W-:Y:S01]  /*3490*/  FMUL.FTZ R86, R31, R10.reuse ;  /* 0x0000000a1f567220 */ /* 0x080fe20000410000 */
[----:B------:R-:W-:Y:S02]  /*34a0*/  HADD2.F32 R8, -RZ, R84.H0_H0 ;  /* 0x20000054ff087230 */ /* 0x000fe40000004100 */
[CC--:B------:R-:W-:Y:S01]  /*34b0*/  FMUL.FTZ R84, R4.reuse, R7.reuse ;  /* 0x0000000704547220 */ /* 0x0c0fe20000410000 */
[----:B------:R-:W-:Y:S01]  /*34c0*/  FMUL.FTZ R10, R15, R10 ;  /* 0x0000000a0f0a7220 */ /* 0x000fe20000410000 */
[C---:B------:R-:W-:Y:S01]  /*34d0*/  FMUL.FTZ R9, R5.reuse, R7 ;  /* 0x0000000705097220 */ /* 0x040fe20000410000 */
[----:B------:R-:W-:Y:S02]  /*34e0*/  HADD2.F32 R7, -RZ, R92.H0_H0 ;  /* 0x2000005cff077230 */ /* 0x000fe40000004100 */
[----:B------:R-:W-:Y:S01]  /*34f0*/  FFMA.FTZ R84, R5, R6, R84 ;  /* 0x0000000605547223 */ /* 0x000fe20000010054 */
[-C--:B------:R-:W-:Y:S01]  /*3500*/  FFMA.FTZ R87, R15, R8.reuse, -R86 ;  /* 0x000000080f577223 */ /* 0x080fe20000010856 */
[----:B------:R-:W-:Y:S01]  /*3510*/  FFMA.FTZ R89, R31, R8, R10 ;  /* 0x000000081f597223 */ /* 0x000fe2000001000a */
[----:B------:R-:W-:Y:S01]  /*3520*/  FFMA.FTZ R82, R4, R6, -R9 ;  /* 0x0000000604527223 */ /* 0x000fe20000010809 */
[----:B------:R-:W-:-:S02]  /*3530*/  HADD2.F32 R8, -RZ, R93.H0_H0 ;  /* 0x2000005dff087230 */ /* 0x000fc40000004100 */
[----:B------:R-:W-:Y:S02]  /*3540*/  HADD2.F32 R5, -RZ, R28.H0_H0 ;  /* 0x2000001cff057230 */ /* 0x000fe40000004100 */
[----:B------:R-:W-:Y:S01]  /*3550*/  HADD2.F32 R9, -RZ, R90.H0_H0 ;  /* 0x2000005aff097230 */ /* 0x000fe20000004100 */
[----:B------:R-:W-:Y:S01]  /*3560*/  F2FP.F16.F32.PACK_AB R82, R87, R82 ;  /* 0x000000525752723e */ /* 0x000fe200000000ff */
[----:B------:R-:W-:Y:S02]  /*3570*/  HADD2.F32 R4, -RZ, R12.H0_H0 ;  /* 0x2000000cff047230 */ /* 0x000fe40000004100 */
[-C--:B------:R-:W-:Y:S01]  /*3580*/  FMUL.FTZ R11, R5, R8.reuse ;  /* 0x00000008050b7220 */ /* 0x080fe20000410000 */
[----:B------:R-:W-:Y:S02]  /*3590*/  HADD2.F32 R28, -RZ, R28.H1_H1 ;  /* 0x3000001cff1c7230 */ /* 0x000fe40000004100 */
[----:B------:R-:W-:Y:S02]  /*35a0*/  HADD2.F32 R12, -RZ, R12.H1_H1 ;  /* 0x3000000cff0c7230 */ /* 0x000fe40000004100 */
[----:B------:R-:W-:Y:S01]  /*35b0*/  FMUL.FTZ R8, R4, R8 ;  /* 0x0000000804087220 */ /* 0x000fe20000410000 */
[----:B------:R-:W-:-:S02]  /*35c0*/  HADD2.F32 R6, -RZ, R94.H0_H0 ;  /* 0x2000005eff067230 */ /* 0x000fc40000004100 */
[-C--:B------:R-:W-:Y:S01]  /*35d0*/  FMUL.FTZ R13, R28, R9.reuse ;  /* 0x000000091c0d7220 */ /* 0x080fe20000410000 */
[C---:B------:R-:W-:Y:S02]  /*35e0*/  FMUL.FTZ R9, R12.reuse, R9 ;  /* 0x000000090c097220 */ /* 0x040fe40000410000 */
[-C--:B------:R-:W-:Y:S01]  /*35f0*/  FFMA.FTZ R10, R5, R6.reuse, R8 ;  /* 0x00000006050a7223 */ /* 0x080fe20000010008 */
[-C--:B------:R-:W-:Y:S01]  /*3600*/  FFMA.FTZ R12, R12, R7.reuse, -R13 ;  /* 0x000000070c0c7223 */ /* 0x080fe2000001080d */
[----:B------:R-:W-:Y:S01]  /*3610*/  FFMA.FTZ R11, R4, R6, -R11 ;  /* 0x00000006040b7223 */ /* 0x000fe2000001080b */
[----:B------:R-:W-:Y:S01]  /*3620*/  FFMA.FTZ R13, R28, R7, R9 ;  /* 0x000000071c0d7223 */ /* 0x000fe20000010009 */
[----:B------:R-:W-:Y:S02]  /*3630*/  HADD2.F32 R5, -RZ, R30.H0_H0 ;  /* 0x2000001eff057230 */ /* 0x000fe40000004100 */
[----:B------:R-:W-:Y:S01]  /*3640*/  HADD2.F32 R8, -RZ, R93.H1_H1 ;  /* 0x3000005dff087230 */ /* 0x000fe20000004100 */
[----:B------:R-:W-:Y:S01]  /*3650*/  F2FP.F16.F32.PACK_AB R12, R12, R11 ;  /* 0x0000000b0c0c723e */ /* 0x000fe200000000ff */
[----:B------:R-:W-:Y:S01]  /*3660*/  HADD2.F32 R9, -RZ, R88.H0_H0 ;  /* 0x20000058ff097230 */ /* 0x000fe20000004100 */
[----:B------:R-:W-:Y:S01]  /*3670*/  F2FP.F16.F32.PACK_AB R28, R13, R10 ;  /* 0x0000000a0d1c723e */ /* 0x000fe200000000ff */
[----:B------:R-:W-:-:S02]  /*3680*/  HADD2.F32 R4, -RZ, R14.H0_H0 ;  /* 0x2000000eff047230 */ /* 0x000fc40000004100 */
[-C--:B------:R-:W-:Y:S01]  /*3690*/  FMUL.FTZ R15, R5, R8.reuse ;  /* 0x00000008050f7220 */ /* 0x080fe20000410000 */
[----:B------:R-:W-:Y:S02]  /*36a0*/  HADD2.F32 R30, -RZ, R30.H1_H1 ;  /* 0x3000001eff1e7230 */ /* 0x000fe40000004100 */
[----:B------:R-:W-:Y:S02]  /*36b0*/  HADD2.F32 R14, -RZ, R14.H1_H1 ;  /* 0x3000000eff0e7230 */ /* 0x000fe40000004100 */
[----:B------:R-:W-:Y:S01]  /*36c0*/  FMUL.FTZ R8, R4, R8 ;  /* 0x0000000804087220 */ /* 0x000fe20000410000 */
[----:B------:R-:W-:Y:S02]  /*36d0*/  HADD2.F32 R6, -RZ, R94.H1_H1 ;  /* 0x3000005eff067230 */ /* 0x000fe40000004100 */
        /* <DEDUP_REMOVED lines=8> */
[----:B------:R-:W-:-:S03]  /*3760*/  F2FP.F16.F32.PACK_AB R31, R89, R84 ;  /* 0x00000054591f723e */ /* 0x000fc600000000ff */
[----:B------:R-:W-:Y:S01]  /*3770*/  F2FP.F16.F32.PACK_AB R14, R14, R15 ;  /* 0x0000000f0e0e723e */ /* 0x000fe200000000ff */
[----:B------:R-:W-:Y:S01]  /*3780*/  IMAD.MOV.U32 R15, RZ, RZ, R82 ;  /* 0x000000ffff0f7224 */ /* 0x000fe200078e0052 */
[----:B------:R-:W-:-:S07]  /*3790*/  F2FP.F16.F32.PACK_AB R30, R9, R8 ;  /* 0x00000008091e723e */ /* 0x000fce00000000ff */
.L_x_3878:
[----:B------:R-:W-:Y:S05]  /*37a0*/  BSYNC B1 ;  /* 0x0000000000017941 */ /* 0x000fea0003800000 */
.L_x_3877:
[----:B0-----:R3:W-:Y:S01]  /*37b0*/  STG.E.128 desc[UR40][R78.64], R12 ;  /* 0x0000000c4e007986 */ /* 0x0017e2000c101d28 */
[----:B------:R-:W-:-:S13]  /*37c0*/  ISETP.GE.AND P5, PT, R70, R81, PT ;  /* 0x000000514600720c */ /* 0x000fda0003fa6270 */
[----:B------:R-:W-:Y:S05]  /*37d0*/  @P5 BRA `(.L_x_3867) ;  /* 0x00000000007c5947 */ /* 0x000fea0003800000 */
[--C-:B------:R-:W-:Y:S02]  /*37e0*/  SHF.R.S32.HI R4, RZ, 0x1f, R70.reuse ;  /* 0x0000001fff047819 */ /* 0x100fe40000011446 */
[----:B------:R-:W-:-:S04]  /*37f0*/  IADD3 R70, P5, P6, R20, R76, R70 ;  /* 0x0000004c14467210 */ /* 0x000fc80007ebe046 */
[----:B------:R-:W-:Y:S02]  /*3800*/  IADD3.X R4, R26, R83, R4, P5, P6 ;  /* 0x000000531a047210 */ /* 0x000fe40002fec404 */
[----:B------:R-:W-:-:S04]  /*3810*/  LEA R52, P5, R70, R52, 0x1 ;  /* 0x0000003446347211 */ /* 0x000fc800078a08ff */
[----:B------:R-:W-:-:S05]  /*3820*/  LEA.HI.X R53, R70, R53, R4, 0x1, P5 ;  /* 0x0000003546357211 */ /* 0x000fca00028f0c04 */
[----:B--2---:R4:W-:Y:S01]  /*3830*/  STG.E.128 desc[UR40][R52.64], R28 ;  /* 0x0000001c34007986 */ /* 0x0049e2000c101d28 */
[----:B------:R-:W-:Y:S05]  /*3840*/  BRA `(.L_x_3867) ;  /* 0x0000000000607947 */ /* 0x000fea0003800000 */
.L_x_3860:
[----:B------:R-:W-:-:S13]  /*3850*/  ISETP.NE.AND P0, PT, R184, 0x3, PT ;  /* 0x00000003b800780c */ /* 0x000fda0003f05270 */
[----:B------:R-:W-:Y:S05]  /*3860*/  @!P0 BRA `(.L_x_3879) ;  /* 0x0000000000048947 */ /* 0x000fea0003800000 */
[----:B------:R-:W-:Y:S01]  /*3870*/  BPT.TRAP 0x1 ;  /* 0x000000040000795c */ /* 0x000fe20000300000 */
.L_x_3879:
[----:B------:R-:W-:Y:S01]  /*3880*/  IMAD R66, R19, 0x8, R2 ;  /* 0x0000000813427824 */ /* 0x000fe200078e0202 */
[----:B------:R-:W-:Y:S01]  /*3890*/  SHF.L.U32 R75, R185, 0x1f, RZ ;  /* 0x0000001fb94b7819 */ /* 0x000fe200000006ff */
[----:B------:R-:W-:Y:S01]  /*38a0*/  IMAD R4, R45, -0x40, R46 ;  /* 0xffffffc02d047824 */ /* 0x000fe200078e022e */
[----:B------:R-:W-:Y:S02]  /*38b0*/  BSSY B1, `(.L_x_3880) ;  /* 0x0000005000017945 */ /* 0x000fe40003800000 */
[----:B------:R-:W0:Y:S02]  /*38c0*/  SYNCS.PHASECHK.TRANS64.TRYWAIT P5, [R66+URZ+0x28c90], R75 ;  /* 0x028c904b420075a7 */ /* 0x000e2400080a017f */
[----:B------:R-:W-:-:S04]  /*38d0*/  VIMNMX R4, R4, 0x40, PT ;  /* 0x0000004004047848 */ /* 0x000fc80003fe0100 */
[----:B------:R-:W-:Y:S01]  /*38e0*/  ISETP.GE.AND P1, PT, R23, R4, PT ;  /* 0x000000041700720c */ /* 0x000fe20003f26270 */
[----:B0-----:R-:W-:-:S12]  /*38f0*/  @!P5 BRA `(.L_x_3881) ;  /* 0x000001480010d947 */ /* 0x001fd80003800000 */
.L_x_4156:
[----:B------:R-:W-:Y:S05]  /*3900*/  BSYNC B1 ;  /* 0x0000000000017941 */ /* 0x000fea0003800000 */
.L_x_3880:
[----:B------:R-:W-:Y:S05]  /*3910*/  @P1 BRA `(.L_x_3867) ;  /* 0x00000000002c1947 */ /* 0x000fea0003800000 */
[----:B------:R-:W-:Y:S01]  /*3920*/  @!P3 LOP3.LUT P5, RZ, R188, 0x4, RZ, 0xc0, !PT ;  /* 0x00000004bcffb812 */ /* 0x000fe200078ac0ff */
[----:B------:R-:W-:Y:S01]  /*3930*/  @!P3 VIADD R4, R62, 0x20 ;  /* 0x000000203e04b836 */ /* 0x000fe20000000000 */
[----:B------:R-:W-:Y:S02]  /*3940*/  PLOP3.LUT P6, PT, PT, PT, PT, 0x8, 0x0 ;  /* 0x000000000000781c */ /* 0x000fe40003fce170 */
[----:B------:R-:W-:-:S13]  /*3950*/  @!P3 PLOP3.LUT P6, PT, P5, PT, PT, 0x80, 0x0 ;  /* 0x000000000000b81c */ /* 0x000fda0002fcf070 */
[----:B------:R-:W-:-:S04]  /*3960*/  @P6 VIADD R4, R62, 0xffffffe0 ;  /* 0xffffffe03e046836 */ /* 0x000fc80000000000 */
[----:B------:R-:W-:Y:S02]  /*3970*/  @!P3 IMAD.IADD R31, R31, 0x1, R4 ;  /* 0x000000011f1fb824 */ /* 0x000fe400078e0204 */
[----:B------:R-:W1:Y:S02]  /*3980*/  @!P4 LDS.128 R4, [R30+0x22400] ;  /* 0x022400001e04c984 */ /* 0x000e640000000c00 */
[----:B------:R-:W-:-:S06]  /*3990*/  @!P3 IMAD R8, R31, 0x2, R2 ;  /* 0x000000021f08b824 */ /* 0x000fcc00078e0202 */
[----:B------:R-:W2:Y:S04]  /*39a0*/  @!P3 LDS.128 R8, [R8+0x22400] ;  /* 0x022400000808b984 */ /* 0x000ea80000000c00 */
[----:B-1----:R1:W-:Y:S04]  /*39b0*/  @!P4 STG.E.128 desc[UR40][R12.64], R4 ;  /* 0x000000040c00c986 */ /* 0x0023e8000c101d28 */
[----:B--2---:R1:W-:Y:S02]  /*39c0*/  @!P3 STG.E.128 desc[UR40][R12.64+0x40], R8 ;  /* 0x000040080c00b986 */ /* 0x0043e4000c101d28 */
.L_x_3867:
[----:B------:R-:W-:Y:S05]  /*39d0*/  BSYNC B0 ;  /* 0x0000000000007941 */ /* 0x000fea0003800000 */
.L_x_3859:
[----:B-1----:R-:W1:Y:S01]  /*39e0*/  S2R R4, SR_TID.X ;  /* 0x0000000000047919 */ /* 0x002e620000002100 */
[----:B------:R-:W-:Y:S01]  /*39f0*/  @!PT LDS RZ, [RZ] ;  /* 0x00000000fffff984 */ /* 0x000fe20000000800 */
[----:B------:R-:W-:Y:S01]  /*3a00*/  @!PT LDS RZ, [RZ] ;  /* 0x00000000fffff984 */ /* 0x000fe20000000800 */
[----:B------:R-:W-:Y:S01]  /*3a10*/  @!PT LDS RZ, [RZ] ;  /* 0x00000000fffff984 */ /* 0x000fe20000000800 */
[----:B------:R-:W-:Y:S01]  /*3a20*/  @!PT LDS RZ, [RZ] ;  /* 0x00000000fffff984 */ /* 0x000fe20000000800 */
[----:B------:R5:W-:Y:S06]  /*3a30*/  MEMBAR.ALL.CTA ;  /* 0x0000000000007992 */ /* 0x000bec0000008000 */
[----:B-----5:R-:W5:Y:S01]  /*3a40*/  FENCE.VIEW.ASYNC.S ;  /* 0x00000000000073c6 */ /* 0x020f620000000000 */
[----:B------:R-:W-:Y:S05]  /*3a50*/  WARPSYNC.ALL ;  /* 0x0000000000007948 */ /* 0x000fea0003800000 */
[----:B------:R-:W-:Y:S01]  /*3a60*/  BSSY B0, `(.L_x_3882) ;  /* 0x0000009000007945 */ /* 0x000fe20003800000 */
[----:B-1----:R-:W-:Y:S01]  /*3a70*/  LOP3.LUT R4, R4, 0x7f, RZ, 0xc0, !PT ;  /* 0x0000007f04047812 */ /* 0x002fe200078ec0ff */
[----:B-----5:R1:W-:Y:S03]  /*3a80*/  BAR.SYNC.DEFER_BLOCKING R59, 0x80 ;  /* 0x0002003b0000751d */ /* 0x0203e60000010000 */
[----:B------:R-:W-:-:S13]  /*3a90*/  ISETP.NE.AND P5, PT, R4, RZ, PT ;  /* 0x000000ff0400720c */ /* 0x000fda0003fa5270 */
[----:B------:R-:W-:-:S05]  /*3aa0*/  @!P5 VIADD R4, R66, 0x28ca0 ;  /* 0x00028ca04204d836 */ /* 0x000fca0000000000 */
[----:B------:R-:W-:-:S04]  /*3ab0*/  @!P5 PRMT R4, RZ, 0x654, R4 ;  /* 0x00000654ff04d816 */ /* 0x000fc80000000004 */
[----:B------:R1:W-:Y:S01]  /*3ac0*/  @!P5 SYNCS.ARRIVE.TRANS64.RED.A1T0 RZ, [R4+URZ], RZ ;  /* 0x000000ff04ffd9a7 */ /* 0x0003e2000810043f */
[----:B------:R-:W-:Y:S05]  /*3ad0*/  @!P0 BRA `(.L_x_3883) ;  /* 0x0000000000048947 */ /* 0x000fea0003800000 */
[----:B------:R-:W-:Y:S01]  /*3ae0*/  BPT.TRAP 0x1 ;  /* 0x000000040000795c */ /* 0x000fe20000300000 */
.L_x_3883:
[----:B------:R-:W-:Y:S05]  /*3af0*/  BSYNC B0 ;  /* 0x0000000000007941 */ /* 0x000fea0003800000 */
.L_x_3882:
[----:B------:R-:W5:Y:S01]  /*3b00*/  SYNCS.PHASECHK.TRANS64.TRYWAIT P0, [R66+URZ+0x28cb0], R75 ;  /* 0x028cb04b420075a7 */ /* 0x000f62000800017f */
[----:B------:R-:W-:Y:S04]  /*3b10*/  BSSY B0, `(.L_x_3884) ;  /* 0x0000002000007945 */ /* 0x000fe80003800000 */
[----:B-----5:R-:W-:Y:S05]  /*3b20*/  @!P0 BRA `(.L_x_3885) ;  /* 0x0000014400988947 */ /* 0x020fea0003800000 */
.L_x_4157:
[----:B------:R-:W-:Y:S05]  /*3b30*/  BSYNC B0 ;  /* 0x0000000000007941 */ /* 0x000fea0003800000 */
.L_x_3884:
[----:B------:R-:W-:Y:S04]  /*3b40*/  BSSY B0, `(.L_x_3886) ;  /* 0x0000052000007945 */ /* 0x000fe80003800000 */
[----:B------:R-:W-:Y:S05]  /*3b50*/  @P1 BRA `(.L_x_3887) ;  /* 0x0000000400401947 */ /* 0x000fea0003800000 */
[----:B-1----:R-:W-:Y:S01]  /*3b60*/  IMAD.WIDE R4, R45, 0x40, R42 ;  /* 0x000000402d047825 */ /* 0x002fe200078e022a */
[----:B------:R-:W-:Y:S01]  /*3b70*/  ULDC.64 UR4, c[0x0][0x328] ;  /* 0x0000ca0000047ab9 */ /* 0x000fe20000000a00 */
[----:B------:R-:W-:Y:S02]  /*3b80*/  LOP3.LUT P0, RZ, R188, 0x4, RZ, 0xc0, !PT ;  /* 0x00000004bcff7812 */ /* 0x000fe4000780c0ff */
[----:B------:R-:W-:Y:S02]  /*3b90*/  IMAD R5, R5, UR4, RZ ;  /* 0x0000000405057c24 */ /* 0x000fe4000f8e02ff */
[----:B------:R-:W-:Y:S02]  /*3ba0*/  IMAD.MOV.U32 R6, RZ, RZ, R32 ;  /* 0x000000ffff067224 */ /* 0x000fe400078e0020 */
[----:B------:R-:W-:Y:S02]  /*3bb0*/  IMAD.MOV.U32 R7, RZ, RZ, R73 ;  /* 0x000000ffff077224 */ /* 0x000fe400078e0049 */
[----:B------:R-:W-:-:S02]  /*3bc0*/  IMAD R5, R4, UR5, R5 ;  /* 0x0000000504057c24 */ /* 0x000fc4000f8e0205 */
[----:B------:R-:W-:Y:S01]  /*3bd0*/  IMAD.WIDE.U32 R6, R4, UR4, R6 ;  /* 0x0000000404067c25 */ /* 0x000fe2000f8e0006 */
[----:B------:R-:W-:-:S03]  /*3be0*/  ULDC.64 UR4, c[0x0][0x318] ;  /* 0x0000c60000047ab9 */ /* 0x000fc60000000a00 */
[----:B------:R-:W-:Y:S01]  /*3bf0*/  IMAD R9, R19, 0x8000, R62 ;  /* 0x0000800013097824 */ /* 0x000fe200078e023e */
[----:B---3--:R-:W-:Y:S01]  /*3c00*/  LEA R12, P1, R6, UR4, 0x1 ;  /* 0x00000004060c7c11 */ /* 0x008fe2000f8208ff */
[----:B------:R-:W-:Y:S01]  /*3c10*/  VIADD R4, R16, 0x40 ;  /* 0x0000004010047836 */ /* 0x000fe20000000000 */
[----:B------:R-:W-:Y:S01]  /*3c20*/  IADD3 R5, R7, R5, RZ ;  /* 0x0000000507057210 */ /* 0x000fe20007ffe0ff */
[----:B------:R-:W-:Y:S01]  /*3c30*/  ULDC UR4, c[0x0][0x320] ;  /* 0x0000c80000047ab9 */ /* 0x000fe20000000800 */
[C---:B------:R-:W-:Y:S02]  /*3c40*/  VIADD R15, R9.reuse, 0x20 ;  /* 0x00000020090f7836 */ /* 0x040fe40000000000 */
[----:B------:R-:W-:Y:S01]  /*3c50*/  LEA.HI.X R13, R6, UR5, R5, 0x1, P1 ;  /* 0x00000005060d7c11 */ /* 0x000fe200088f0c05 */
[C---:B------:R-:W-:Y:S01]  /*3c60*/  @P0 VIADD R15, R9.reuse, 0xffffffe0 ;  /* 0xffffffe0090f0836 */ /* 0x040fe20000000000 */
[----:B------:R-:W-:Y:S01]  /*3c70*/  ISETP.GE.AND P1, PT, R16, UR4, PT ;  /* 0x0000000410007c0c */ /* 0x000fe2000bf26270 */
[----:B--2-4-:R-:W-:Y:S01]  /*3c80*/  IMAD R29, R9, 0x2, R2 ;  /* 0x00000002091d7824 */ /* 0x014fe200078e0202 */
[----:B------:R-:W-:Y:S01]  /*3c90*/  ISETP.GE.AND P0, PT, R4, UR4, PT ;  /* 0x0000000404007c0c */ /* 0x000fe2000bf06270 */
[----:B------:R-:W-:-:S02]  /*3ca0*/  VIADD R14, R16, 0x80 ;  /* 0x00000080100e7836 */ /* 0x000fc40000000000 */
[----:B------:R-:W-:-:S08]  /*3cb0*/  VIADD R28, R16, 0xc0 ;  /* 0x000000c0101c7836 */ /* 0x000fd00000000000 */
[----:B------:R-:W1:Y:S04]  /*3cc0*/  @!P1 LDS.128 R4, [R29+0x400] ;  /* 0x000400001d049984 */ /* 0x000e680000000c00 */
[----:B------:R-:W2:Y:S04]  /*3cd0*/  @!P0 LDS.128 R8, [R29+0x2400] ;  /* 0x002400001d088984 */ /* 0x000ea80000000c00 */
[----:B-1----:R-:W-:Y:S01]  /*3ce0*/  @!P1 STG.E.128 desc[UR40][R12.64], R4 ;  /* 0x000000040c009986 */ /* 0x002fe2000c101d28 */
[----:B------:R-:W-:Y:S01]  /*3cf0*/  ISETP.GE.AND P1, PT, R14, UR4, PT ;  /* 0x000000040e007c0c */ /* 0x000fe2000bf26270 */
[----:B------:R-:W-:-:S02]  /*3d00*/  VIADD R14, R16, 0x100 ;  /* 0x00000100100e7836 */ /* 0x000fc40000000000 */
[----:B--2---:R-:W-:Y:S01]  /*3d10*/  @!P0 STG.E.128 desc[UR40][R12.64+0x80], R8 ;  /* 0x000080080c008986 */ /* 0x004fe2000c101d28 */
[----:B------:R-:W-:Y:S01]  /*3d20*/  ISETP.GE.AND P0, PT, R28, UR4, PT ;  /* 0x000000041c007c0c */ /* 0x000fe2000bf06270 */
        /* <DEDUP_REMOVED lines=16> */
[----:B------:R-:W-:Y:S02]  /*3e30*/  IMAD R28, R15, 0x2, R2 ;  /* 0x000000020f1c7824 */ /* 0x000fe400078e0202 */
[----:B------:R-:W-:-:S06]  /*3e40*/  VIADD R15, R16, 0xe0 ;  /* 0x000000e0100f7836 */ /* 0x000fcc0000000000 */
[----:B------:R-:W1:Y:S04]  /*3e50*/  @!P1 LDS.128 R4, [R29+0xc400] ;  /* 0x00c400001d049984 */ /* 0x000e680000000c00 */
[----:B------:R-:W2:Y:S04]  /*3e60*/  @!P0 LDS.128 R8, [R29+0xe400] ;  /* 0x00e400001d088984 */ /* 0x000ea80000000c00 */
[----:B-1----:R-:W-:Y:S01]  /*3e70*/  @!P1 STG.E.128 desc[UR40][R12.64+0x300], R4 ;  /* 0x000300040c009986 */ /* 0x002fe2000c101d28 */
[----:B------:R-:W-:-:S03]  /*3e80*/  ISETP.GE.AND P1, PT, R72, UR4, PT ;  /* 0x0000000448007c0c */ /* 0x000fc6000bf26270 */
        /* <DEDUP_REMOVED lines=22> */
[----:B------:R-:W-:-:S03]  /*3ff0*/  ISETP.GE.AND P1, PT, R14, UR4, PT ;  /* 0x000000040e007c0c */ /* 0x000fc6000bf26270 */
[----:B--2---:R-:W-:Y:S01]  /*4000*/  @!P0 STG.E.128 desc[UR40][R12.64+0x2c0], R8 ;  /* 0x0002c0080c008986 */ /* 0x004fe2000c101d28 */
[----:B------:R-:W-:-:S09]  /*4010*/  ISETP.GE.AND P0, PT, R15, UR4, PT ;  /* 0x000000040f007c0c */ /* 0x000fd2000bf06270 */
[----:B------:R-:W1:Y:S04]  /*4020*/  @!P1 LDS.128 R4, [R28+0xc400] ;  /* 0x00c400001c049984 */ /* 0x000e680000000c00 */
[----:B------:R-:W2:Y:S04]  /*4030*/  @!P0 LDS.128 R8, [R28+0xe400] ;  /* 0x00e400001c088984 */ /* 0x000ea80000000c00 */
[----:B-1----:R1:W-:Y:S04]  /*4040*/  @!P1 STG.E.128 desc[UR40][R12.64+0x340], R4 ;  /* 0x000340040c009986 */ /* 0x0023e8000c101d28 */
[----:B--2---:R1:W-:Y:S02]  /*4050*/  @!P0 STG.E.128 desc[UR40][R12.64+0x3c0], R8 ;  /* 0x0003c0080c008986 */ /* 0x0043e4000c101d28 */
.L_x_3887:
[----:B------:R-:W-:Y:S05]  /*4060*/  BSYNC B0 ;  /* 0x0000000000007941 */ /* 0x000fea0003800000 */
.L_x_3886:
[----:B------:R-:W-:Y:S01]  /*4070*/  @!PT LDS RZ, [RZ] ;  /* 0x00000000fffff984 */ /* 0x000fe20000000800 */
[----:B------:R-:W-:Y:S01]  /*4080*/  @!PT LDS RZ, [RZ] ;  /* 0x00000000fffff984 */ /* 0x000fe20000000800 */
[----:B------:R-:W-:Y:S01]  /*4090*/  @!PT LDS RZ, [RZ] ;  /* 0x00000000fffff984 */ /* 0x000fe20000000800 */
[----:B------:R-:W-:Y:S01]  /*40a0*/  @!PT LDS RZ, [RZ] ;  /* 0x00000000fffff984 */ /* 0x000fe20000000800 */
[----:B------:R5:W-:Y:S06]  /*40b0*/  MEMBAR.ALL.CTA ;  /* 0x0000000000007992 */ /* 0x000bec0000008000 */
[----:B-----5:R-:W5:Y:S01]  /*40c0*/  FENCE.VIEW.ASYNC.S ;  /* 0x00000000000073c6 */ /* 0x020f620000000000 */
[----:B------:R-:W-:Y:S01]  /*40d0*/  VIADD R19, R19, 0x1 ;  /* 0x0000000113137836 */ /* 0x000fe20000000000 */
[----:B-----5:R1:W-:Y:S01]  /*40e0*/  BAR.SYNC.DEFER_BLOCKING R59, 0x80 ;  /* 0x0002003b0000751d */ /* 0x0203e20000010000 */
[----:B0-----:R-:W-:-:S03]  /*40f0*/  @!P5 VIADD R66, R66, 0x28cc0 ;  /* 0x00028cc04242d836 */ /* 0x001fc60000000000 */
[C---:B------:R-:W-:Y:S02]  /*4100*/  ISETP.NE.AND P1, PT, R19.reuse, 0x2, PT ;  /* 0x000000021300780c */ /* 0x040fe40003f25270 */
[----:B------:R-:W-:Y:S02]  /*4110*/  PLOP3.LUT P0, PT, PT, PT, PT, 0x8, 0x0 ;  /* 0x000000000000781c */ /* 0x000fe40003f0e170 */
[----:B------:R-:W-:Y:S02]  /*4120*/  @!P5 PRMT R66, RZ, 0x654, R66 ;  /* 0x00000654ff42d816 */ /* 0x000fe40000000042 */
[----:B-1----:R-:W-:Y:S02]  /*4130*/  SEL R4, RZ, 0x1, P1 ;  /* 0x00000001ff047807 */ /* 0x002fe40000800000 */
[----:B------:R-:W-:Y:S02]  /*4140*/  SEL R19, R19, RZ, P1 ;  /* 0x000000ff13137207 */ /* 0x000fe40000800000 */
[----:B------:R-:W-:Y:S01]  /*4150*/  LOP3.LUT R185, R185, R4, RZ, 0x3c, !PT ;  /* 0x00000004b9b97212 */ /* 0x000fe200078e3cff */
[----:B------:R0:W-:Y:S01]  /*4160*/  @!P5 SYNCS.ARRIVE.TRANS64.RED.A1T0 RZ, [R66+URZ], RZ ;  /* 0x000000ff42ffd9a7 */ /* 0x0001e2000810043f */
[----:B------:R-:W-:Y:S05]  /*4170*/  @P2 BRA `(.L_x_3888) ;  /* 0xffffffe000142947 */ /* 0x000fea000383ffff */
.L_x_3854:
[----:B------:R-:W2:Y:S01]  /*4180*/  LDL R4, [R1] ;  /* 0x0000000001047983 */ /* 0x000ea20000100800 */
        /* <DEDUP_REMOVED lines=30> */
[----:B------:R-:W-:Y:S02]  /*4370*/  MOV R99, RZ ;  /* 0x000000ff00637202 */ /* 0x000fe40000000f00 */
[----:B------:R-:W-:Y:S01]  /*4380*/  CS2R R40, SRZ ;  /* 0x0000000000287805 */ /* 0x000fe2000001ff00 */
[----:B------:R-:W-:Y:S01]  /*4390*/  IMAD.MOV.U32 R97, RZ, RZ, RZ ;  /* 0x000000ffff617224 */ /* 0x000fe200078e00ff */
[----:B------:R-:W-:-:S02]  /*43a0*/  CS2R R94, SRZ ;  /* 0x00000000005e7805 */ /* 0x000fc4000001ff00 */
[----:B------:R-:W-:Y:S01]  /*43b0*/  CS2R R92, SRZ ;  /* 0x00000000005c7805 */ /* 0x000fe2000001ff00 */
[----:B------:R-:W-:Y:S01]  /*43c0*/  IMAD.MOV.U32 R91, RZ, RZ, RZ ;  /* 0x000000ffff5b7224 */ /* 0x000fe200078e00ff */
[----:B------:R-:W-:Y:S02]  /*43d0*/  CS2R R36, SRZ ;  /* 0x0000000000247805 */ /* 0x000fe4000001ff00 */
[----:B------:R-:W-:Y:S02]  /*43e0*/  CS2R R152, SRZ ;  /* 0x0000000000987805 */ /* 0x000fe4000001ff00 */
[----:B------:R-:W-:Y:S02]  /*43f0*/  CS2R R86, SRZ ;  /* 0x0000000000567805 */ /* 0x000fe4000001ff00 */
[----:B------:R-:W-:Y:S02]  /*4400*/  CS2R R154, SRZ ;  /* 0x00000000009a7805 */ /* 0x000fe4000001ff00 */
[----:B------:R-:W-:-:S02]  /*4410*/  CS2R R82, SRZ ;  /* 0x0000000000527805 */ /* 0x000fc4000001ff00 */
[----:B------:R-:W-:Y:S02]  /*4420*/  CS2R R156, SRZ ;  /* 0x00000000009c7805 */ /* 0x000fe4000001ff00 */
[----:B---3--:R-:W-:Y:S02]  /*4430*/  CS2R R78, SRZ ;  /* 0x00000000004e7805 */ /* 0x008fe4000001ff00 */
[----:B------:R-:W-:Y:S02]  /*4440*/  CS2R R158, SRZ ;  /* 0x00000000009e7805 */ /* 0x000fe4000001ff00 */
[----:B------:R-:W-:Y:S02]  /*4450*/  CS2R R74, SRZ ;  /* 0x00000000004a7805 */ /* 0x000fe4000001ff00 */
[----:B------:R-:W-:Y:S01]  /*4460*/  CS2R R160, SRZ ;  /* 0x0000000000a07805 */ /* 0x000fe2000001ff00 */
[----:B------:R-:W-:Y:S01]  /*4470*/  IMAD.MOV.U32 R71, RZ, RZ, RZ ;  /* 0x000000ffff477224 */ /* 0x000fe200078e00ff */
        /* <DEDUP_REMOVED lines=10> */
[----:B------:R-:W-:-:S02]  /*4520*/  CS2R R172, SRZ ;  /* 0x0000000000ac7805 */ /* 0x000fc4000001ff00 */
[----:B------:R-:W-:Y:S02]  /*4530*/  CS2R R50, SRZ ;  /* 0x0000000000327805 */ /* 0x000fe4000001ff00 */
[----:B------:R-:W-:Y:S02]  /*4540*/  CS2R R174, SRZ ;  /* 0x0000000000ae7805 */ /* 0x000fe4000001ff00 */
[----:B------:R-:W-:Y:S01]  /*4550*/  CS2R R46, SRZ ;  /* 0x00000000002e7805 */ /* 0x000fe2000001ff00 */
[----:B------:R-:W-:Y:S01]  /*4560*/  IMAD.MOV.U32 R43, RZ, RZ, RZ ;  /* 0x000000ffff2b7224 */ /* 0x000fe200078e00ff */
[----:B------:R-:W-:Y:S02]  /*4570*/  CS2R R32, SRZ ;  /* 0x0000000000207805 */ /* 0x000fe4000001ff00 */
[----:B------:R-:W-:Y:S02]  /*4580*/  CS2R R176, SRZ ;  /* 0x0000000000b07805 */ /* 0x000fe4000001ff00 */
[----:B------:R-:W-:-:S02]  /*4590*/  CS2R R38, SRZ ;  /* 0x0000000000267805 */ /* 0x000fc4000001ff00 */
[----:B------:R-:W-:Y:S01]  /*45a0*/  CS2R R178, SRZ ;  /* 0x0000000000b27805 */ /* 0x000fe2000001ff00 */
[----:B------:R-:W-:Y:S01]  /*45b0*/  IMAD.MOV.U32 R35, RZ, RZ, RZ ;  /* 0x000000ffff237224 */ /* 0x000fe200078e00ff */
[----:B--2-4-:R-:W-:Y:S01]  /*45c0*/  CS2R R28, SRZ ;  /* 0x00000000001c7805 */ /* 0x014fe2000001ff00 */
[----:B------:R-:W-:Y:S01]  /*45d0*/  IMAD.MOV.U32 R180, RZ, RZ, RZ ;  /* 0x000000ffffb47224 */ /* 0x000fe200078e00ff */
[----:B------:R-:W-:Y:S01]  /*45e0*/  CS2R R6, SRZ ;  /* 0x0000000000067805 */ /* 0x000fe2000001ff00 */
[----:B------:R-:W-:Y:S02]  /*45f0*/  IMAD.MOV.U32 R31, RZ, RZ, RZ ;  /* 0x000000ffff1f7224 */ /* 0x000fe400078e00ff */
[----:B------:R-:W-:Y:S02]  /*4600*/  IMAD.MOV.U32 R0, RZ, RZ, RZ ;  /* 0x000000ffff007224 */ /* 0x000fe400078e00ff */
[----:B------:R-:W-:Y:S01]  /*4610*/  IMAD.MOV.U32 R5, RZ, RZ, RZ ;  /* 0x000000ffff057224 */ /* 0x000fe200078e00ff */
[----:B------:R-:W-:Y:S01]  /*4620*/  ISETP.NE.AND P1, PT, R4, 0x1, PT ;  /* 0x000000010400780c */ /* 0x000fe20003f25270 */
[----:B------:R-:W-:-:S12]  /*4630*/  @P0 BRA `(.L_x_3890) ;  /* 0x0000000000080947 */ /* 0x000fd80003800000 */
[----:B------:R-:W0:Y:S02]  /*4640*/  FENCE.VIEW.ASYNC.G ;  /* 0x00000000000073c6 */ /* 0x000e240000000100 */
[----:B0-----:R-:W-:Y:S06]  /*4650*/  BAR.ARV 0xc, 0x180 ;  /* 0x0306000000007b1d */ /* 0x001fec0000002000 */
.L_x_3890:
[----:B------:R-:W-:Y:S05]  /*4660*/  BSYNC B0 ;  /* 0x0000000000007941 */ /* 0x000fea0003800000 */
.L_x_3889:
[----:B------:R-:W-:Y:S01]  /*4670*/  BSSY B7, `(.L_x_3891) ;  /* 0x0000821000077945 */ /* 0x000fe20003800000 */
[----:B------:R-:W-:Y:S02]  /*4680*/  IMAD.MOV.U32 R8, RZ, RZ, RZ ;  /* 0x000000ffff087224 */ /* 0x000fe400078e00ff */
[----:B------:R-:W-:Y:S01]  /*4690*/  IMAD.MOV.U32 R10, RZ, RZ, RZ ;  /* 0x000000ffff0a7224 */ /* 0x000fe200078e00ff */
[----:B------:R-:W-:Y:S06]  /*46a0*/  @!P1 BRA `(.L_x_3892) ;  /* 0x0000001800b89947 */ /* 0x000fec0003800000 */
[----:B------:R-:W-:Y:S02]  /*46b0*/  ISETP.GE.AND P1, PT, R168, 0x1, PT ;  /* 0x00000001a800780c */ /* 0x000fe40003f26270 */
[----:B------:R-:W-:-:S11]  /*46c0*/  PLOP3.LUT P0, PT, PT, PT, PT, 0x80, 0x0 ;  /* 0x000000000000781c */ /* 0x000fd60003f0f070 */
[----:B------:R-:W-:Y:S05]  /*46d0*/  @!P1 BRA `(.L_x_3893) ;  /* 0x0000008000689947 */ /* 0x000fea0003800000 */
[----:B------:R-:W0:Y:S01]  /*46e0*/  SHFL.IDX PT, R0, R213, RZ, 0x1f ;  /* 0x00001fffd5007589 */ /* 0x000e2200000e0000 */
[----:B------:R-:W-:Y:S02]  /*46f0*/  ISETP.NE.AND P0, PT, R184, 0x3, PT ;  /* 0x00000003b800780c */ /* 0x000fe40003f05270 */
[----:B0-----:R-:W-:-:S04]  /*4700*/  LEA.HI R3, R0, R0, RZ, 0x1 ;  /* 0x0000000000037211 */ /* 0x001fc800078f08ff */
[----:B------:R-:W-:-:S05]  /*4710*/  LOP3.LUT R3, R3, 0x1fffe, RZ, 0xc0, !PT ;  /* 0x0001fffe03037812 */ /* 0x000fca00078ec0ff */
[----:B------:R-:W-:-:S04]  /*4720*/  IMAD.IADD R3, R0, 0x1, -R3 ;  /* 0x0000000100037824 */ /* 0x000fc800078e0a03 */
[----:B------:R-:W-:-:S04]  /*4730*/  IMAD R3, R3, 0x8000, R2 ;  /* 0x0000800003037824 */ /* 0x000fc800078e0202 */
[----:B------:R-:W-:-:S05]  /*4740*/  VIADD R3, R3, 0x400 ;  /* 0x0000040003037836 */ /* 0x000fca0000000000 */
[----:B------:R-:W-:-:S04]  /*4750*/  SHF.R.U32.HI R3, RZ, 0x4, R3 ;  /* 0x00000004ff037819 */ /* 0x000fc80000011603 */
[----:B------:R-:W-:-:S04]  /*4760*/  LOP3.LUT R3, R3, 0x3fff, RZ, 0xc0, !PT ;  /* 0x00003fff03037812 */ /* 0x000fc800078ec0ff */
[----:B------:R-:W-:Y:S01]  /*4770*/  LOP3.LUT R3, R3, 0x2000000, RZ, 0xfc, !PT ;  /* 0x0200000003037812 */ /* 0x000fe200078efcff */
[----:B------:R-:W-:Y:S06]  /*4780*/  @!P0 BRA `(.L_x_3894) ;  /* 0x0000000000048947 */ /* 0x000fec0003800000 */
[----:B------:R-:W-:Y:S01]  /*4790*/  BPT.TRAP 0x1 ;  /* 0x000000040000795c */ /* 0x000fe20000300000 */
.L_x_3894:
[----:B------:R-:W-:Y:S01]  /*47a0*/  IMAD R13, R18, 0x8, R2 ;  /* 0x00000008120d7824 */ /* 0x000fe200078e0202 */
[----:B------:R-:W-:Y:S01]  /*47b0*/  SHF.L.U32 R4, R22, 0x1f, RZ ;  /* 0x0000001f16047819 */ /* 0x000fe200000006ff */
[----:B------:R-:W-:Y:S01]  /*47c0*/  VIADD R0, R2, 0x26800 ;  /* 0x0002680002007836 */ /* 0x000fe20000000000 */
[----:B------:R-:W-:Y:S01]  /*47d0*/  BSSY B0, `(.L_x_3895) ;  /* 0x0000008000007945 */ /* 0x000fe20003800000 */
[----:B------:R-:W-:Y:S01]  /*47e0*/  LEA R8, R18, R3, 0xc ;  /* 0x0000000312087211 */ /* 0x000fe200078e60ff */
[----:B------:R-:W0:Y:S01]  /*47f0*/  SYNCS.PHASECHK.TRANS64.TRYWAIT P0, [R13+URZ+0x28c50], R4 ;  /* 0x028c50040d0075a7 */ /* 0x000e22000800017f */
[----:B------:R-:W-:Y:S01]  /*4800*/  IMAD.MOV.U32 R9, RZ, RZ, 0x40000040 ;  /* 0x40000040ff097424 */ /* 0x000fe200078e00ff */
[----:B------:R-:W-:-:S04]  /*4810*/  SHF.R.U32.HI R0, RZ, 0x4, R0 ;  /* 0x00000004ff007819 */ /* 0x000fc80000011600 */
[----:B------:R-:W-:-:S04]  /*4820*/  LOP3.LUT R0, R0, 0x3fff, RZ, 0xc0, !PT ;  /* 0x00003fff00007812 */ /* 0x000fc800078ec0ff */
[----:B------:R-:W-:Y:S01]  /*4830*/  LOP3.LUT R0, R0, 0x10000, RZ, 0xfc, !PT ;  /* 0x0001000000007812 */ /* 0x000fe200078efcff */
[----:B0-----:R-:W-:Y:S06]  /*4840*/  @!P0 BRA `(.L_x_3896) ;  /* 0x0000013800648947 */ /* 0x001fec0003800000 */
.L_x_4158:
[----:B------:R-:W-:Y:S05]  /*4850*/  BSYNC B0 ;  /* 0x0000000000007941 */ /* 0x000fea0003800000 */
.L_x_3895:
[----:B------:R-:W-:Y:S01]  /*4860*/  BAR.SYNC.DEFER_BLOCKING 0xe, 0x100 ;  /* 0x0384000000007b1d */ /* 0x000fe20000010000 */
[----:B0-----:R-:W-:Y:S01]  /*4870*/  IMAD.MOV.U32 R4, RZ, RZ, R0 ;  /* 0x000000ffff047224 */ /* 0x001fe200078e0000 */
[----:B------:R-:W-:Y:S01]  /*4880*/  R2UR UR6, R8 ;  /* 0x00000000080672ca */ /* 0x000fe200000e0000 */
[----:B------:R-:W-:Y:S01]  /*4890*/  IMAD.MOV.U32 R5, RZ, RZ, 0x40000040 ;  /* 0x40000040ff057424 */ /* 0x000fe200078e00ff */
[----:B------:R-:W-:Y:S01]  /*48a0*/  R2UR UR7, R9 ;  /* 0x00000000090772ca */ /* 0x000fe200000e0000 */
[----:B------:R-:W-:Y:S01]  /*48b0*/  VIADD R6, R0, 0x2 ;  /* 0x0000000200067836 */ /* 0x000fe20000000000 */
[----:B------:R-:W-:Y:S01]  /*48c0*/  R2UR UR4, R4 ;  /* 0x00000000040472ca */ /* 0x000fe200000e0000 */
[C---:B------:R-:W-:Y:S01]  /*48d0*/  VIADD R4, R8.reuse, 0x80 ;  /* 0x0000008008047836 */ /* 0x040fe20000000000 */
[----:B------:R-:W-:Y:S01]  /*48e0*/  R2UR UR5, R5 ;  /* 0x00000000050572ca */ /* 0x000fe200000e0000 */
[----:B------:R-:W-:Y:S01]  /*48f0*/  IMAD.MOV.U32 R5, RZ, RZ, 0x40000040 ;  /* 0x40000040ff057424 */ /* 0x000fe200078e00ff */
[----:B------:R-:W0:Y:S01]  /*4900*/  S2R R12, SR_TID.X ;  /* 0x00000000000c7919 */ /* 0x000e220000002100 */
[----:B------:R-:W-:Y:S01]  /*4910*/  IMAD.MOV.U32 R7, RZ, RZ, 0x40000040 ;  /* 0x40000040ff077424 */ /* 0x000fe200078e00ff */
[----:B------:R-:W-:Y:S01]  /*4920*/  BSSY B0, `(.L_x_3897) ;  /* 0x00000f8000007945 */ /* 0x000fe20003800000 */
[----:B------:R-:W-:-:S02]  /*4930*/  VIADD R10, R8, 0x100 ;  /* 0x00000100080a7836 */ /* 0x000fc40000000000 */
[----:B------:R-:W-:Y:S02]  /*4940*/  IMAD.MOV.U32 R11, RZ, RZ, 0x40000040 ;  /* 0x40000040ff0b7424 */ /* 0x000fe400078e00ff */
[----:B------:R-:W-:Y:S01]  /*4950*/  IMAD.MOV.U32 R9, RZ, RZ, 0x40000040 ;  /* 0x40000040ff097424 */ /* 0x000fe200078e00ff */
[----:B-----5:R-:W-:-:S06]  /*4960*/  WARPGROUP.ARRIVE ;  /* 0x00000000000079c5 */ /* 0x020fcc0000000000 */
[----:B------:R-:W-:Y:S01]  /*4970*/  HGMMA.64x256x16.F32 R24, gdesc[UR4].tnspB, RZ, !UPT, gsb0 ;  /* 0x43e00000041879f0 */ /* 0x000fe2000c0008ff */
[----:B------:R-:W-:Y:S01]  /*4980*/  R2UR UR6, R4 ;  /* 0x00000000040672ca */ /* 0x000fe200000e0000 */
[----:B------:R-:W-:Y:S01]  /*4990*/  VIADD R4, R0, 0x4 ;  /* 0x0000000400047836 */ /* 0x000fe20000000000 */
[----:B------:R-:W-:Y:S01]  /*49a0*/  R2UR UR7, R5 ;  /* 0x00000000050772ca */ /* 0x000fe200000e0000 */
[----:B------:R-:W-:Y:S01]  /*49b0*/  IMAD.MOV.U32 R5, RZ, RZ, 0x40000040 ;  /* 0x40000040ff057424 */ /* 0x000fe200078e00ff */
[----:B------:R-:W-:Y:S02]  /*49c0*/  R2UR UR4, R6 ;  /* 0x00000000060472ca */ /* 0x000fe400000e0000 */
[----:B------:R-:W-:Y:S02]  /*49d0*/  R2UR UR5, R7 ;  /* 0x00000000070572ca */ /* 0x000fe400000e0000 */
[----:B0-----:R-:W-:-:S04]  /*49e0*/  LOP3.LUT R12, R12, 0x7f, RZ, 0xc0, !PT ;  /* 0x0000007f0c0c7812 */ /* 0x001fc800078ec0ff */
[----:B------:R-:W-:Y:S01]  /*49f0*/  ISETP.NE.AND P0, PT, R12, RZ, PT ;  /* 0x000000ff0c00720c */ /* 0x000fe20003f05270 */
[----:B------:R-:W-:Y:S02]  /*4a00*/  WARPGROUP.DEPBAR.LE gsb0, 0x0 ;  /* 0x00008000000079c5 */ /* 0x000fe40000010000 */
[----:B------:R-:W-:-:S12]  /*4a10*/  WARPGROUP.ARRIVE ;  /* 0x00000000000079c5 */ /* 0x000fd80000000000 */
[----:B------:R-:W-:Y:S01]  /*4a20*/  HGMMA.64x256x16.F32 R24, gdesc[UR4].tnspB, R24, gsb0 ;  /* 0x43e00000041879f0 */ /* 0x000fe20008000818 */
[----:B------:R-:W-:Y:S01]  /*4a30*/  R2UR UR6, R10 ;  /* 0x000000000a0672ca */ /* 0x000fe200000e0000 */
[----:B------:R-:W-:Y:S01]  /*4a40*/  VIADD R10, R8, 0x180 ;  /* 0x00000180080a7836 */ /* 0x000fe20000000000 */
[----:B------:R-:W-:Y:S01]  /*4a50*/  R2UR UR7, R11 ;  /* 0x000000000b0772ca */ /* 0x000fe200000e0000 */
[----:B------:R-:W-:Y:S01]  /*4a60*/  VIADD R8, R0, 0x6 ;  /* 0x0000000600087836 */ /* 0x000fe20000000000 */
[----:B------:R-:W-:Y:S01]  /*4a70*/  R2UR UR4, R4 ;  /* 0x00000000040472ca */ /* 0x000fe200000e0000 */
[----:B------:R-:W-:Y:S01]  /*4a80*/  IMAD.MOV.U32 R11, RZ, RZ, 0x40000040 ;  /* 0x40000040ff0b7424 */ /* 0x000fe200078e00ff */
[----:B------:R-:W-:Y:S01]  /*4a90*/  R2UR UR5, R5 ;  /* 0x00000000050572ca */ /* 0x000fe200000e0000 */
[----:B------:R-:W-:-:S05]  /*4aa0*/  @!P0 VIADD R0, R13, 0x28c60 ;  /* 0x00028c600d008836 */ /* 0x000fca0000000000 */
[----:B------:R-:W-:Y:S01]  /*4ab0*/  @!P0 PRMT R0, RZ, 0x654, R0 ;  /* 0x00000654ff008816 */ /* 0x000fe20000000000 */
[----:B------:R-:W-:Y:S02]  /*4ac0*/  WARPGROUP.DEPBAR.LE gsb0, 0x0 ;  /* 0x00008000000079c5 */ /* 0x000fe40000010000 */
[----:B------:R-:W-:-:S12]  /*4ad0*/  WARPGROUP.ARRIVE ;  /* 0x00000000000079c5 */ /* 0x000fd80000000000 */
[----:B------:R-:W-:Y:S01]  /*4ae0*/  HGMMA.64x256x16.F32 R24, gdesc[UR4].tnspB, R24, gsb0 ;  /* 0x43e00000041879f0 */ /* 0x000fe20008000818 */
[----:B------:R-:W-:Y:S02]  /*4af0*/  R2UR UR6, R10 ;  /* 0x000000000a0672ca */ /* 0x000fe400000e0000 */
[----:B------:R-:W-:Y:S02]  /*4b00*/  R2UR UR7, R11 ;  /* 0x000000000b0772ca */ /* 0x000fe400000e0000 */
[----:B------:R-:W-:Y:S02]  /*4b10*/  R2UR UR4, R8 ;  /* 0x00000000080472ca */ /* 0x000fe400000e0000 */
[----:B------:R-:W-:Y:S01]  /*4b20*/  R2UR UR5, R9 ;  /* 0x00000000090572ca */ /* 0x000fe200000e0000 */
[----:B------:R-:W-:Y:S02]  /*4b30*/  WARPGROUP.DEPBAR.LE gsb0, 0x0 ;  /* 0x00008000000079c5 */ /* 0x000fe40000010000 */
[----:B------:R-:W-:-:S15]  /*4b40*/  WARPGROUP.ARRIVE ;  /* 0x00000000000079c5 */ /* 0x000fde0000000000 */
[----:B------:R-:W-:-:S03]  /*4b50*/  NOP ;  /* 0x0000000000007918 */ /* 0x000fc60000000000 */
[----:B------:R-:W-:Y:S03]  /*4b60*/  HGMMA.64x256x16.F32 R24, gdesc[UR4].tnspB, R24, gsb0 ;  /* 0x43e00000041879f0 */ /* 0x000fe60008000818 */
[----:B------:R-:W-:Y:S02]  /*4b70*/  WARPGROUP.DEPBAR.LE gsb0, 0x0 ;  /* 0x00008000000079c5 */ /* 0x000fe40000010000 */
[----:B------:R-:W-:Y:S06]  /*4b80*/  BAR.ARV 0xf, 0x100 ;  /* 0x03c4000000007b1d */ /* 0x000fec0000002000 */
[----:B------:R0:W-:Y:S01]  /*4b90*/  @!P0 SYNCS.ARRIVE.TRANS64.RED.A1T0 RZ, [R0+URZ], RZ ;  /* 0x000000ff00ff89a7 */ /* 0x0001e2000810043f */
[----:B------:R-:W-:-:S13]  /*4ba0*/  ISETP.GE.AND P0, PT, R168, 0x41, PT ;  /* 0x00000041a800780c */ /* 0x000fda0003f06270 */
[----:B0-----:R-:W-:Y:S05]  /*4bb0*/  @!P0 BRA `(.L_x_3898) ;  /* 0x0000000c00388947 */ /* 0x001fea0003800000 */
[----:B------:R-:W-:-:S07]  /*4bc0*/  VIADD R181, R181, 0xfffffffe ;  /* 0xfffffffeb5b57836 */ /* 0x000fce0000000000 */
.L_x_3904:
[----:B------:R-:W-:Y:S01]  /*4bd0*/  BAR.SYNC.DEFER_BLOCKING 0xe, 0x100 ;  /* 0x0384000000007b1d */ /* 0x000fe20000010000 */
[----:B------:R-:W-:Y:S01]  /*4be0*/  IMAD R11, R18, 0x40, R191 ;  /* 0x00000040120b7824 */ /* 0x000fe200078e02bf */
[----:B------:R-:W-:Y:S01]  /*4bf0*/  ISETP.NE.AND P2, PT, R184, 0x3, PT ;  /* 0x00000003b800780c */ /* 0x000fe20003f45270 */
[----:B------:R-:W-:Y:S01]  /*4c00*/  VIADD R18, R18, 0x1 ;  /* 0x0000000112127836 */ /* 0x000fe20000000000 */
[----:B------:R-:W-:Y:S01]  /*4c10*/  ISETP.GT.AND P1, PT, R181, RZ, PT ;  /* 0x000000ffb500720c */ /* 0x000fe20003f24270 */
[----:B------:R-:W-:Y:S02]  /*4c20*/  IMAD R11, R11, 0x4, R2 ;  /* 0x000000040b0b7824 */ /* 0x000fe400078e0202 */
[----:B------:R-:W-:Y:S01]  /*4c30*/  VIADD R181, R181, 0xffffffff ;  /* 0xffffffffb5b57836 */ /* 0x000fe20000000000 */
[----:B------:R-:W-:-:S04]  /*4c40*/  ISETP.NE.AND P0, PT, R18, 0x2, PT ;  /* 0x000000021200780c */ /* 0x000fc80003f05270 */
[----:B------:R-:W-:Y:S02]  /*4c50*/  SEL R13, RZ, 0x1, P0 ;  /* 0x00000001ff0d7807 */ /* 0x000fe40000000000 */
[----:B------:R-:W-:Y:S02]  /*4c60*/  SEL R18, R18, RZ, P0 ;  /* 0x000000ff12127207 */ /* 0x000fe40000000000 */
[----:B------:R-:W-:Y:S01]  /*4c70*/  LOP3.LUT R22, R22, R13, RZ, 0x3c, !PT ;  /* 0x0000000d16167212 */ /* 0x000fe200078e3cff */
[----:B0-----:R-:W0:Y:S04]  /*4c80*/  LDS R0, [R11+0x28800] ;  /* 0x028800000b007984 */ /* 0x001e280000000800 */
        /* <DEDUP_REMOVED lines=131> */
.L_x_3899:
[----:B------:R-:W-:Y:S02]  /*54c0*/  LEA R0, R18, R2, 0x3 ;  /* 0x0000000212007211 */ /* 0x000fe400078e18ff */
[----:B------:R-:W-:-:S04]  /*54d0*/  SHF.L.U32 R11, R22, 0x1f, RZ ;  /* 0x0000001f160b7819 */ /* 0x000fc800000006ff */
[----:B------:R0:W1:Y:S01]  /*54e0*/  SYNCS.PHASECHK.TRANS64.TRYWAIT P0, [R0+URZ+0x28c50], R11 ;  /* 0x028c500b000075a7 */ /* 0x000062000800017f */
[----:B------:R-:W-:Y:S05]  /*54f0*/  @!P2 BRA `(.L_x_3900) ;  /* 0x000000000004a947 */ /* 0x000fea0003800000 */
[----:B------:R-:W-:Y:S01]  /*5500*/  BPT.TRAP 0x1 ;  /* 0x000000040000795c */ /* 0x000fe20000300000 */
.L_x_3900:
[----:B------:R-:W-:Y:S04]  /*5510*/  BSSY B1, `(.L_x_3901) ;  /* 0x0000004000017945 */ /* 0x000fe80003800000 */
[----:B-1----:R-:W-:Y:S05]  /*5520*/  @P0 BRA `(.L_x_3902) ;  /* 0x0000000000080947 */ /* 0x002fea0003800000 */
[----:B------:R-:W1:Y:S02]  /*5530*/  SYNCS.PHASECHK.TRANS64.TRYWAIT P0, [R0+URZ+0x28c50], R11 ;  /* 0x028c500b000075a7 */ /* 0x000e64000800017f */
[----:B-1----:R-:W-:Y:S05]  /*5540*/  @!P0 BRA `(.L_x_3903) ;  /* 0x0000012c00388947 */ /* 0x002fea0003800000 */
.L_x_3902:
[----:B------:R-:W-:Y:S05]  /*5550*/  BSYNC B1 ;  /* 0x0000000000017941 */ /* 0x000fea0003800000 */
.L_x_3901:
[----:B01----:R-:W-:Y:S01]  /*5560*/  VIADD R0, R2, 0x26800 ;  /* 0x0002680002007836 */ /* 0x003fe20000000000 */
[----:B------:R-:W-:Y:S01]  /*5570*/  WARPGROUP.ARRIVE ;  /* 0x00000000000079c5 */ /* 0x000fe20000000000 */
[----:B------:R-:W-:-:S05]  /*5580*/  IMAD R10, R18, 0x1000, R3 ;  /* 0x00001000120a7824 */ /* 0x000fca00078e0203 */
[----:B------:R-:W0:Y:S01]  /*5590*/  S2R R14, SR_TID.X ;  /* 0x00000000000e7919 */ /* 0x000e220000002100 */
[----:B------:R-:W-:Y:S01]  /*55a0*/  IMAD.MOV.U32 R11, RZ, RZ, 0x40000040 ;  /* 0x40000040ff0b7424 */ /* 0x000fe200078e00ff */
[----:B------:R-:W-:Y:S01]  /*55b0*/  SHF.R.U32.HI R0, RZ, 0x4, R0 ;  /* 0x00000004ff007819 */ /* 0x000fe20000011600 */
[----:B------:R-:W-:Y:S01]  /*55c0*/  IMAD.MOV.U32 R13, RZ, RZ, 0x40000040 ;  /* 0x40000040ff0d7424 */ /* 0x000fe200078e00ff */
[----:B------:R-:W-:Y:S02]  /*55d0*/  R2UR UR6, R10 ;  /* 0x000000000a0672ca */ /* 0x000fe400000e0000 */
[----:B------:R-:W-:Y:S02]  /*55e0*/  LOP3.LUT R0, R0, 0x3fff, RZ, 0xc0, !PT ;  /* 0x00003fff00007812 */ /* 0x000fe400078ec0ff */
[----:B------:R-:W-:Y:S01]  /*55f0*/  R2UR UR7, R11 ;  /* 0x000000000b0772ca */ /* 0x000fe200000e0000 */
[----:B------:R-:W-:Y:S01]  /*5600*/  IMAD.MOV.U32 R11, RZ, RZ, 0x40000040 ;  /* 0x40000040ff0b7424 */ /* 0x000fe200078e00ff */
[----:B------:R-:W-:-:S02]  /*5610*/  LOP3.LUT R12, R0, 0x10000, RZ, 0xfc, !PT ;  /* 0x00010000000c7812 */ /* 0x000fc400078efcff */
[----:B------:R-:W-:Y:S01]  /*5620*/  R2UR UR5, R13 ;  /* 0x000000000d0572ca */ /* 0x000fe200000e0000 */
[----:B------:R-:W-:Y:S01]  /*5630*/  IMAD.MOV.U32 R13, RZ, RZ, 0x40000040 ;  /* 0x40000040ff0d7424 */ /* 0x000fe200078e00ff */
[----:B------:R-:W-:Y:S01]  /*5640*/  R2UR UR4, R12 ;  /* 0x000000000c0472ca */ /* 0x000fe200000e0000 */
[----:B------:R-:W-:-:S12]  /*5650*/  VIADD R12, R10, 0x80 ;  /* 0x000000800a0c7836 */ /* 0x000fd80000000000 */
[----:B------:R-:W-:Y:S01]  /*5660*/  HGMMA.64x256x16.F32 R24, gdesc[UR4].tnspB, R24, gsb0 ;  /* 0x43e00000041879f0 */ /* 0x000fe20008000818 */
[----:B------:R-:W-:Y:S02]  /*5670*/  R2UR UR4, R6 ;  /* 0x00000000060472ca */ /* 0x000fe400000e0000 */
[----:B------:R-:W-:Y:S02]  /*5680*/  R2UR UR5, R7 ;  /* 0x00000000070572ca */ /* 0x000fe400000e0000 */
[----:B------:R-:W-:Y:S01]  /*5690*/  R2UR UR6, R12 ;  /* 0x000000000c0672ca */ /* 0x000fe200000e0000 */
[----:B------:R-:W-:Y:S01]  /*56a0*/  VIADD R12, R10, 0x100 ;  /* 0x000001000a0c7836 */ /* 0x000fe20000000000 */
[----:B------:R-:W-:Y:S01]  /*56b0*/  R2UR UR7, R13 ;  /* 0x000000000d0772ca */ /* 0x000fe200000e0000 */
[----:B------:R-:W-:Y:S01]  /*56c0*/  IMAD.MOV.U32 R13, RZ, RZ, 0x40000040 ;  /* 0x40000040ff0d7424 */ /* 0x000fe200078e00ff */
[----:B0-----:R-:W-:Y:S01]  /*56d0*/  LOP3.LUT R14, R14, 0x7f, RZ, 0xc0, !PT ;  /* 0x0000007f0e0e7812 */ /* 0x001fe200078ec0ff */
[----:B------:R-:W-:-:S03]  /*56e0*/  VIADD R10, R10, 0x180 ;  /* 0x000001800a0a7836 */ /* 0x000fc60000000000 */
[----:B------:R-:W-:-:S13]  /*56f0*/  ISETP.NE.AND P0, PT, R14, RZ, PT ;  /* 0x000000ff0e00720c */ /* 0x000fda0003f05270 */
[----:B------:R-:W-:-:S04]  /*5700*/  @!P0 IMAD R0, R18, 0x8, R2 ;  /* 0x0000000812008824 */ /* 0x000fc800078e0202 */
[----:B------:R-:W-:-:S05]  /*5710*/  @!P0 VIADD R0, R0, 0x28c60 ;  /* 0x00028c6000008836 */ /* 0x000fca0000000000 */
[----:B------:R-:W-:Y:S01]  /*5720*/  @!P0 PRMT R0, RZ, 0x654, R0 ;  /* 0x00000654ff008816 */ /* 0x000fe20000000000 */
[----:B------:R-:W-:Y:S02]  /*5730*/  WARPGROUP.DEPBAR.LE gsb0, 0x0 ;  /* 0x00008000000079c5 */ /* 0x000fe40000010000 */
[----:B------:R-:W-:-:S06]  /*5740*/  WARPGROUP.ARRIVE ;  /* 0x00000000000079c5 */ /* 0x000fcc0000000000 */
        /* <DEDUP_REMOVED lines=20> */
[----:B------:R-:W-:Y:S05]  /*5890*/  @P1 BRA `(.L_x_3904) ;  /* 0xfffffff000cc1947 */ /* 0x000fea000383ffff */
.L_x_3898:
[----:B------:R-:W-:Y:S05]  /*58a0*/  BSYNC B0 ;  /* 0x0000000000007941 */ /* 0x000fea0003800000 */
.L_x_3897:
[----:B------:R-:W-:Y:S01]  /*58b0*/  BAR.SYNC.DEFER_BLOCKING 0xe, 0x100 ;  /* 0x0384000000007b1d */ /* 0x000fe20000010000 */
[C---:B------:R-:W-:Y:S01]  /*58c0*/  IMAD R3, R18.reuse, 0x40, R191 ;  /* 0x0000004012037824 */ /* 0x040fe200078e02bf */
[----:B------:R-:W-:Y:S01]  /*58d0*/  PLOP3.LUT P0, PT, PT, PT, PT, 0x8, 0x0 ;  /* 0x000000000000781c */ /* 0x000fe20003f0e170 */
[----:B------:R-:W-:Y:S01]  /*58e0*/  VIADD R18, R18, 0x1 ;  /* 0x0000000112127836 */ /* 0x000fe20000000000 */
[----:B------:R-:W-:Y:S01]  /*58f0*/  CS2R R20, SRZ ;  /* 0x0000000000147805 */ /* 0x000fe2000001ff00 */
[----:B------:R-:W-:-:S03]  /*5900*/  IMAD R3, R3, 0x4, R2 ;  /* 0x0000000403037824 */ /* 0x000fc600078e0202 */
        /* <DEDUP_REMOVED lines=9> */
[----:B------:R-:W-:Y:S01]  /*59a0*/  FMUL.FTZ R10, R24, R0 ;  /* 0x00000000180a7220 */ /* 0x000fe20000410000 */
[-C--:B-1----:R-:W-:Y:S01]  /*59b0*/  FMUL.FTZ R9, R58, R2.reuse ;  /* 0x000000023a097220 */ /* 0x082fe20000410000 */
        /* <DEDUP_REMOVED lines=123> */
[----:B------:R-:W-:Y:S06]  /*6170*/  BAR.ARV 0xf, 0x100 ;  /* 0x03c4000000007b1d */ /* 0x000fec0000002000 */
[----:B------:R-:W-:Y:S05]  /*6180*/  BRA `(.L_x_3893) ;  /* 0x0000006400bc7947 */ /* 0x000fea0003800000 */
.L_x_3892:
[----:B------:R-:W-:Y:S02]  /*6190*/  ISETP.GE.AND P1, PT, R168, 0x1, PT ;  /* 0x00000001a800780c */ /* 0x000fe40003f26270 */
[----:B------:R-:W-:-:S11]  /*61a0*/  PLOP3.LUT P0, PT, PT, PT, PT, 0x80, 0x0 ;  /* 0x000000000000781c */ /* 0x000fd60003f0f070 */
[----:B------:R-:W-:Y:S05]  /*61b0*/  @!P1 BRA `(.L_x_3893) ;  /* 0x0000006400b09947 */ /* 0x000fea0003800000 */
[----:B------:R-:W0:Y:S01]  /*61c0*/  SHFL.IDX PT, R0, R213, RZ, 0x1f ;  /* 0x00001fffd5007589 */ /* 0x000e2200000e0000 */
[----:B------:R-:W-:Y:S01]  /*61d0*/  BSSY B6, `(.L_x_3905) ;  /* 0x000001b000067945 */ /* 0x000fe20003800000 */
[----:B0-----:R-:W-:-:S04]  /*61e0*/  LEA.HI R3, R0, R0, RZ, 0x1 ;  /* 0x0000000000037211 */ /* 0x001fc800078f08ff */
[----:B------:R-:W-:-:S05]  /*61f0*/  LOP3.LUT R3, R3, 0x1fffe, RZ, 0xc0, !PT ;  /* 0x0001fffe03037812 */ /* 0x000fca00078ec0ff */
[----:B------:R-:W-:Y:S02]  /*6200*/  IMAD.IADD R3, R0, 0x1, -R3 ;  /* 0x0000000100037824 */ /* 0x000fe400078e0a03 */
[----:B------:R-:W-:Y:S02]  /*6210*/  VIADD R0, R2, 0x26800 ;  /* 0x0002680002007836 */ /* 0x000fe40000000000 */
[----:B------:R-:W-:-:S03]  /*6220*/  IMAD R3, R3, 0x8000, R2 ;  /* 0x0000800003037824 */ /* 0x000fc600078e0202 */
[----:B------:R-:W-:Y:S01]  /*6230*/  LOP3.LUT P0, RZ, R0, 0x3ff, RZ, 0xc0, !PT ;  /* 0x000003ff00ff7812 */ /* 0x000fe2000780c0ff */
[----:B------:R-:W-:-:S05]  /*6240*/  VIADD R3, R3, 0x400 ;  /* 0x0000040003037836 */ /* 0x000fca0000000000 */
[----:B------:R-:W-:-:S04]  /*6250*/  SHF.R.U32.HI R3, RZ, 0x4, R3 ;  /* 0x00000004ff037819 */ /* 0x000fc80000011603 */
[----:B------:R-:W-:-:S03]  /*6260*/  LOP3.LUT R56, R3, 0x3fff, RZ, 0xc0, !PT ;  /* 0x00003fff03387812 */ /* 0x000fc600078ec0ff */
        /* <DEDUP_REMOVED lines=17> */
.L_x_3906:
[----:B------:R-:W-:Y:S05]  /*6380*/  BSYNC B6 ;  /* 0x0000000000067941 */ /* 0x000fea0003800000 */
.L_x_3905:
        /* <DEDUP_REMOVED lines=12> */
.L_x_3910:
[----:B-1----:R1:W2:Y:S02]  /*6450*/  SYNCS.PHASECHK.TRANS64.TRYWAIT P0, [R2+URZ+0x28c00], R3 ;  /* 0x028c0003020075a7 */ /* 0x0022a4000800017f */
[----:B--2---:R-:W-:Y:S05]  /*6460*/  @!P0 NANOSLEEP.SYNCS 0x989680 ;  /* 0x009896800000895d */ /* 0x004fea0003900000 */
[----:B------:R-:W2:Y:S02]  /*6470*/  @!P0 SYNCS.PHASECHK.TRANS64 P0, [R2+URZ+0x28c00], R3 ;  /* 0x028c0003020085a7 */ /* 0x000ea4000800007f */
[----:B--2---:R-:W-:Y:S05]  /*6480*/  @!P0 BRA `(.L_x_3910) ;  /* 0xfffffffc00f08947 */ /* 0x004fea000383ffff */
.L_x_3909:
[----:B------:R-:W-:Y:S05]  /*6490*/  BSYNC B0 ;  /* 0x0000000000007941 */ /* 0x000fea0003800000 */
.L_x_3908:
[----:B------:R-:W-:Y:S05]  /*64a0*/  BRA `(.L_x_3911) ;  /* 0x0000002000787947 */ /* 0x000fea0003800000 */
.L_x_3907:
[----:B-----5:R-:W-:Y:S01]  /*64b0*/  SHF.R.S32.HI R0, RZ, 0x1f, R27 ;  /* 0x0000001fff007819 */ /* 0x020fe2000001141b */
[----:B------:R-:W-:Y:S01]  /*64c0*/  VIADD R3, R2, 0x20400 ;  /* 0x0002040002037836 */ /* 0x000fe20000000000 */
[----:B------:R-:W-:Y:S01]  /*64d0*/  ULDC.64 UR4, c[0x0][0x3f8] ;  /* 0x0000fe0000047ab9 */ /* 0x000fe20000000a00 */
[----:B------:R-:W-:Y:S01]  /*64e0*/  ULDC.64 UR6, c[0x0][0x408] ;  /* 0x0001020000067ab9 */ /* 0x000fe20000000a00 */
[----:B------:R-:W-:Y:S01]  /*64f0*/  IMAD.WIDE.U32 R4, R27, UR4, RZ ;  /* 0x000000041b047c25 */ /* 0x000fe2000f8e00ff */
[----:B------:R-:W-:Y:S01]  /*6500*/  BSSY B6, `(.L_x_3912) ;  /* 0x0000020000067945 */ /* 0x000fe20003800000 */
[----:B------:R-:W-:Y:S02]  /*6510*/  LOP3.LUT P0, RZ, R3, 0x3ff, RZ, 0xc0, !PT ;  /* 0x000003ff03ff7812 */ /* 0x000fe4000780c0ff */
[C---:B------:R-:W-:Y:S02]  /*6520*/  IMAD R6, R0.reuse, UR4, RZ ;  /* 0x0000000400067c24 */ /* 0x040fe4000f8e02ff */
[----:B------:R-:W-:-:S02]  /*6530*/  IMAD R0, R0, UR6, RZ ;  /* 0x0000000600007c24 */ /* 0x000fc4000f8e02ff */
        /* <DEDUP_REMOVED lines=28> */
.L_x_3913:
[----:B------:R-:W-:Y:S05]  /*6700*/  BSYNC B6 ;  /* 0x0000000000067941 */ /* 0x000fea0003800000 */
.L_x_3912:
[----:B------:R-:W-:Y:S01]  /*6710*/  ULDC.U8 UR4, c[0x0][0x410] ;  /* 0x0001040000047ab9 */ /* 0x000fe20000000000 */
[----:B------:R-:W-:Y:S01]  /*6720*/  BSSY B0, `(.L_x_3914) ;  /* 0x00001ee000007945 */ /* 0x000fe20003800000 */
[----:B------:R-:W-:Y:S01]  /*6730*/  ISETP.NE.AND P0, PT, RZ, UR4, PT ;  /* 0x00000004ff007c0c */ /* 0x000fe2000bf05270 */
[----:B------:R-:W-:-:S12]  /*6740*/  IMAD R6, R25, 0x40, R23 ;  /* 0x0000004019067824 */ /* 0x000fd800078e0217 */
[----:B------:R-:W-:Y:S05]  /*6750*/  @!P0 BRA `(.L_x_3915) ;  /* 0x0000000c00f88947 */ /* 0x000fea0003800000 */
[----:B------:R-:W-:-:S03]  /*6760*/  UMOV UR4, 0xffffffff ;  /* 0xffffffff00047882 */ /* 0x000fc60000000000 */
[----:B------:R-:W-:Y:S05]  /*6770*/  BRA.DIV UR4, `(.L_x_3916) ;  /* 0x0000011a04c07947 */ /* 0x000fea000b800000 */
[----:B------:R0:W1:Y:S04]  /*6780*/  SHFL.IDX PT, R0, R27, RZ, 0x1c1f ;  /* 0x001c1fff1b007589 */ /* 0x00006800000e0000 */
[----:B------:R0:W2:Y:S04]  /*6790*/  SHFL.IDX PT, R3, R26, RZ, 0x1c1f ;  /* 0x001c1fff1a037589 */ /* 0x0000a800000e0000 */
[----:B------:R0:W3:Y:S04]  /*67a0*/  SHFL.IDX PT, R4, R29, RZ, 0x1c1f ;  /* 0x001c1fff1d047589 */ /* 0x0000e800000e0000 */
[----:B------:R0:W4:Y:S02]  /*67b0*/  SHFL.IDX PT, R14, R28, RZ, 0x1c1f ;  /* 0x001c1fff1c0e7589 */ /* 0x00012400000e0000 */
.L_x_4164:
[----:B------:R-:W-:Y:S01]  /*67c0*/  IMAD.SHL.U32 R5, R188, 0x40, RZ ;  /* 0x00000040bc057824 */ /* 0x000fe200078e00ff */
[----:B------:R-:W-:Y:S01]  /*67d0*/  ULDC UR4, c[0x0][0x448] ;  /* 0x0001120000047ab9 */ /* 0x000fe20000000800 */
[----:B------:R-:W-:Y:S01]  /*67e0*/  BSSY B1, `(.L_x_3917) ;  /* 0x0000024000017945 */ /* 0x000fe20003800000 */
[----:B------:R-:W-:Y:S02]  /*67f0*/  CS2R R10, SRZ ;  /* 0x00000000000a7805 */ /* 0x000fe4000001ff00 */
[----:B------:R-:W-:Y:S01]  /*6800*/  LOP3.LUT R7, R5, 0x1c0, RZ, 0xc0, !PT ;  /* 0x000001c005077812 */ /* 0x000fe200078ec0ff */
[----:B------:R-:W-:-:S03]  /*6810*/  IMAD R5, R24, UR4, RZ ;  /* 0x0000000418057c24 */ /* 0x000fc6000f8e02ff */
[----:B------:R-:W-:Y:S02]  /*6820*/  LOP3.LUT R8, R7, 0x18, R16, 0xf8, !PT ;  /* 0x0000001807087812 */ /* 0x000fe400078ef810 */
[----:B------:R-:W-:Y:S01]  /*6830*/  ISETP.GE.AND P0, PT, R6, R5, PT ;  /* 0x000000050600720c */ /* 0x000fe20003f06270 */
[----:B------:R-:W-:Y:S01]  /*6840*/  IMAD R5, R25, -0x40, R5 ;  /* 0xffffffc019057824 */ /* 0x000fe200078e0205 */
[----:B------:R-:W-:Y:S02]  /*6850*/  SHF.R.U32.HI R9, RZ, 0x3, R7 ;  /* 0x00000003ff097819 */ /* 0x000fe40000011607 */
[----:B------:R-:W-:Y:S02]  /*6860*/  LEA.HI R7, R208, R208, RZ, 0x1 ;  /* 0x000000d0d0077211 */ /* 0x000fe400078f08ff */
[----:B0-----:R-:W-:Y:S02]  /*6870*/  LOP3.LUT R29, R8, R9, RZ, 0x3c, !PT ;  /* 0x00000009081d7212 */ /* 0x001fe400078e3cff */
[----:B------:R-:W-:-:S02]  /*6880*/  CS2R R8, SRZ ;  /* 0x0000000000087805 */ /* 0x000fc4000001ff00 */
[----:B------:R-:W-:Y:S02]  /*6890*/  LOP3.LUT R13, R7, 0xfffffffe, RZ, 0xc0, !PT ;  /* 0xfffffffe070d7812 */ /* 0x000fe400078ec0ff */
[----:B------:R-:W-:Y:S02]  /*68a0*/  CS2R R6, SRZ ;  /* 0x0000000000067805 */ /* 0x000fe4000001ff00 */
[----:B------:R-:W-:Y:S02]  /*68b0*/  IADD3 R28, R208, -R13, RZ ;  /* 0x8000000dd01c7210 */ /* 0x000fe40007ffe0ff */
[----:B------:R-:W-:Y:S01]  /*68c0*/  CS2R R12, SRZ ;  /* 0x00000000000c7805 */ /* 0x000fe2000001ff00 */
[----:B------:R-:W-:Y:S06]  /*68d0*/  @P0 BRA `(.L_x_3918) ;  /* 0x0000000000500947 */ /* 0x000fec0003800000 */
[----:B------:R-:W-:Y:S01]  /*68e0*/  ULDC UR4, c[0x0][0x3f4] ;  /* 0x0000fd0000047ab9 */ /* 0x000fe20000000800 */
[----:B--2---:R-:W-:Y:S01]  /*68f0*/  IMAD.MOV.U32 R6, RZ, RZ, R3 ;  /* 0x000000ffff067224 */ /* 0x004fe200078e0003 */
[----:B------:R-:W-:Y:S01]  /*6900*/  ISETP.GE.AND P3, PT, R190, UR4, PT ;  /* 0x00000004be007c0c */ /* 0x000fe2000bf66270 */
[----:B-1----:R-:W-:Y:S01]  /*6910*/  IMAD.MOV.U32 R7, RZ, RZ, R0 ;  /* 0x000000ffff077224 */ /* 0x002fe200078e0000 */
[----:B------:R-:W-:Y:S01]  /*6920*/  ISETP.GE.AND P2, PT, R186, UR4, PT ;  /* 0x00000004ba007c0c */ /* 0x000fe2000bf46270 */
[----:B---3--:R-:W-:Y:S01]  /*6930*/  IMAD.MOV.U32 R15, RZ, RZ, R4 ;  /* 0x000000ffff0f7224 */ /* 0x008fe200078e0004 */
[----:B------:R-:W-:Y:S02]  /*6940*/  CS2R R10, SRZ ;  /* 0x00000000000a7805 */ /* 0x000fe4000001ff00 */
[----:B------:R-:W-:Y:S02]  /*6950*/  CS2R R12, SRZ ;  /* 0x00000000000c7805 */ /* 0x000fe4000001ff00 */
[----:B------:R-:W-:-:S05]  /*6960*/  CS2R R8, SRZ ;  /* 0x0000000000087805 */ /* 0x000fca000001ff00 */
[-C--:B------:R-:W-:Y:S02]  /*6970*/  @!P3 IADD3 R24, P0, R3, R218.reuse, RZ ;  /* 0x000000da0318b210 */ /* 0x080fe40007f1e0ff */
[----:B----4-:R-:W-:Y:S01]  /*6980*/  @!P3 IADD3 R26, P1, R14, R218, RZ ;  /* 0x000000da0e1ab210 */ /* 0x010fe20007f3e0ff */
[----:B------:R-:W-:Y:S01]  /*6990*/  @!P2 IMAD.WIDE R20, R186, 0x2, R6 ;  /* 0x00000002ba14a825 */ /* 0x000fe200078e0206 */
[----:B------:R-:W-:-:S03]  /*69a0*/  CS2R R6, SRZ ;  /* 0x0000000000067805 */ /* 0x000fc6000001ff00 */
[----:B------:R-:W-:Y:S01]  /*69b0*/  @!P2 IMAD.WIDE R14, R186, 0x2, R14 ;  /* 0x00000002ba0ea825 */ /* 0x000fe200078e020e */
[----:B------:R0:W5:Y:S03]  /*69c0*/  @!P2 LD.E.64 R10, desc[UR40][R20.64] ;  /* 0x00000028140aa980 */ /* 0x000166000c101b00 */
[--C-:B------:R-:W-:Y:S01]  /*69d0*/  @!P3 IMAD.X R25, R0, 0x1, R217.reuse, P0 ;  /* 0x000000010019b824 */ /* 0x100fe200000e06d9 */
[----:B------:R0:W5:Y:S01]  /*69e0*/  @!P2 LD.E.64 R6, desc[UR40][R14.64] ;  /* 0x000000280e06a980 */ /* 0x000162000c101b00 */
[----:B------:R-:W-:-:S03]  /*69f0*/  @!P3 IMAD.X R27, R4, 0x1, R217, P1 ;  /* 0x00000001041bb824 */ /* 0x000fc600008e06d9 */
[----:B------:R0:W5:Y:S04]  /*6a00*/  @!P3 LD.E.64 R12, desc[UR40][R24.64] ;  /* 0x00000028180cb980 */ /* 0x000168000c101b00 */
[----:B------:R0:W5:Y:S02]  /*6a10*/  @!P3 LD.E.64 R8, desc[UR40][R26.64] ;  /* 0x000000281a08b980 */ /* 0x000164000c101b00 */
.L_x_3918:
[----:B------:R-:W-:Y:S05]  /*6a20*/  BSYNC B1 ;  /* 0x0000000000017941 */ /* 0x000fea0003800000 */
.L_x_3917:
[----:B0-----:R-:W-:Y:S01]  /*6a30*/  SHF.L.U32 R15, R28, 0x1f, RZ ;  /* 0x0000001f1c0f7819 */ /* 0x001fe200000006ff */
[----:B--2---:R-:W-:Y:S01]  /*6a40*/  IMAD R3, R192, 0x200, R29 ;  /* 0x00000200c0037824 */ /* 0x004fe200078e021d */
[----:B------:R-:W-:Y:S01]  /*6a50*/  LOP3.LUT P1, RZ, R188, 0x4, RZ, 0xc0, !PT ;  /* 0x00000004bcff7812 */ /* 0x000fe2000782c0ff */
[----:B-----5:R-:W-:Y:S01]  /*6a60*/  IMAD.MOV.U32 R30, RZ, RZ, R10 ;  /* 0x000000ffff1e7224 */ /* 0x020fe200078e000a */
[----:B------:R-:W0:Y:S01]  /*6a70*/  SYNCS.PHASECHK.TRANS64.TRYWAIT P0, [R2+URZ+0x28c00], R15 ;  /* 0x028c000f020075a7 */ /* 0x000e22000800017f */
[----:B------:R-:W-:Y:S01]  /*6a80*/  IMAD R3, R3, 0x2, R2 ;  /* 0x0000000203037824 */ /* 0x000fe200078e0202 */
[--C-:B------:R-:W-:Y:S01]  /*6a90*/  SHF.R.U64 R32, R10, 0x10, R11.reuse ;  /* 0x000000100a207819 */ /* 0x100fe2000000120b */
[--C-:B----4-:R-:W-:Y:S01]  /*6aa0*/  IMAD.MOV.U32 R14, RZ, RZ, R11.reuse ;  /* 0x000000ffff0e7224 */ /* 0x110fe200078e000b */
[----:B------:R-:W-:Y:S01]  /*6ab0*/  SHF.R.U32.HI R20, RZ, 0x10, R11 ;  /* 0x00000010ff147819 */ /* 0x000fe2000001160b */
[----:B------:R-:W-:Y:S01]  /*6ac0*/  IMAD.MOV.U32 R28, RZ, RZ, R6 ;  /* 0x000000ffff1c7224 */ /* 0x000fe200078e0006 */
[----:B------:R-:W-:Y:S01]  /*6ad0*/  SHF.R.U64 R34, R6, 0x10, R7 ;  /* 0x0000001006227819 */ /* 0x000fe20000001207 */
[----:B------:R-:W-:Y:S01]  /*6ae0*/  IMAD.MOV.U32 R31, RZ, RZ, R12 ;  /* 0x000000ffff1f7224 */ /* 0x000fe200078e000c */
[--C-:B------:R-:W-:Y:S01]  /*6af0*/  SHF.R.U64 R33, R12, 0x10, R13.reuse ;  /* 0x000000100c217819 */ /* 0x100fe2000000120d */
[--C-:B------:R-:W-:Y:S01]  /*6b00*/  IMAD.MOV.U32 R11, RZ, RZ, R13.reuse ;  /* 0x000000ffff0b7224 */ /* 0x100fe200078e000d */
[----:B------:R-:W-:Y:S01]  /*6b10*/  SHF.R.U32.HI R12, RZ, 0x10, R13 ;  /* 0x00000010ff0c7819 */ /* 0x000fe2000001160d */
[--C-:B------:R-:W-:Y:S01]  /*6b20*/  IMAD.MOV.U32 R10, RZ, RZ, R7.reuse ;  /* 0x000000ffff0a7224 */ /* 0x100fe200078e0007 */
[----:B------:R-:W-:Y:S01]  /*6b30*/  SHF.R.U32.HI R7, RZ, 0x10, R7 ;  /* 0x00000010ff077819 */ /* 0x000fe20000011607 */
[----:B------:R-:W-:Y:S01]  /*6b40*/  IMAD.MOV.U32 R29, RZ, RZ, R8 ;  /* 0x000000ffff1d7224 */ /* 0x000fe200078e0008 */
[----:B------:R-:W-:Y:S01]  /*6b50*/  VIMNMX R27, R5, 0x40, PT ;  /* 0x00000040051b7848 */ /* 0x000fe20003fe0100 */
[C---:B---3--:R-:W-:Y:S01]  /*6b60*/  VIADD R4, R3.reuse, 0x20400 ;  /* 0x0002040003047836 */ /* 0x048fe20000000000 */
[----:B------:R-:W-:Y:S01]  /*6b70*/  BSSY B1, `(.L_x_3919) ;  /* 0x000000f000017945 */ /* 0x000fe20003800000 */
[--C-:B------:R-:W-:Y:S01]  /*6b80*/  IMAD.MOV.U32 R6, RZ, RZ, R9.reuse ;  /* 0x000000ffff067224 */ /* 0x100fe200078e0009 */
[--C-:B------:R-:W-:Y:S01]  /*6b90*/  SHF.R.U64 R35, R8, 0x10, R9.reuse ;  /* 0x0000001008237819 */ /* 0x100fe20000001209 */
[----:B-1----:R-:W-:Y:S01]  /*6ba0*/  VIADD R0, R3, 0x20440 ;  /* 0x0002044003007836 */ /* 0x002fe20000000000 */
[----:B------:R-:W-:Y:S01]  /*6bb0*/  SHF.R.U32.HI R8, RZ, 0x10, R9 ;  /* 0x00000010ff087819 */ /* 0x000fe20000011609 */
[----:B------:R-:W-:Y:S01]  /*6bc0*/  @P1 VIADD R0, R4, 0xffffffc0 ;  /* 0xffffffc004001836 */ /* 0x000fe20000000000 */
[----:B------:R-:W-:-:S02]  /*6bd0*/  PRMT R30, R30, 0x5410, R14 ;  /* 0x000054101e1e7816 */ /* 0x000fc4000000000e */
[----:B------:R-:W-:Y:S02]  /*6be0*/  PRMT R32, R32, 0x5410, R20 ;  /* 0x0000541020207816 */ /* 0x000fe40000000014 */
[----:B------:R-:W-:Y:S02]  /*6bf0*/  PRMT R31, R31, 0x5410, R11 ;  /* 0x000054101f1f7816 */ /* 0x000fe4000000000b */
[----:B------:R-:W-:Y:S02]  /*6c00*/  PRMT R33, R33, 0x5410, R12 ;  /* 0x0000541021217816 */ /* 0x000fe4000000000c */
[----:B------:R-:W-:Y:S02]  /*6c10*/  ISETP.GE.AND P1, PT, R23, R27, PT ;  /* 0x0000001b1700720c */ /* 0x000fe40003f26270 */
[----:B------:R-:W-:Y:S02]  /*6c20*/  PRMT R28, R28, 0x5410, R10 ;  /* 0x000054101c1c7816 */ /* 0x000fe4000000000a */
[----:B------:R-:W-:-:S02]  /*6c30*/  PRMT R34, R34, 0x5410, R7 ;  /* 0x0000541022227816 */ /* 0x000fc40000000007 */
[----:B------:R-:W-:Y:S01]  /*6c40*/  PRMT R29, R29, 0x5410, R6 ;  /* 0x000054101d1d7816 */ /* 0x000fe20000000006 */
[----:B0-----:R-:W-:Y:S06]  /*6c50*/  @!P0 BRA `(.L_x_3920) ;  /* 0x0000011400f88947 */ /* 0x001fec0003800000 */
.L_x_4165:
[----:B------:R-:W-:Y:S05]  /*6c60*/  BSYNC B1 ;  /* 0x0000000000017941 */ /* 0x000fea0003800000 */
.L_x_3919:
[----:B------:R-:W-:Y:S01]  /*6c70*/  BSSY B1, `(.L_x_3921) ;  /* 0x0000056000017945 */ /* 0x000fe20003800000 */
[----:B------:R-:W-:-:S03]  /*6c80*/  PRMT R35, R35, 0x5410, R8 ;  /* 0x0000541023237816 */ /* 0x000fc60000000008 */
[----:B------:R-:W-:Y:S05]  /*6c90*/  @P1 BRA `(.L_x_3922) ;  /* 0x00000004004c1947 */ /* 0x000fea0003800000 */
[----:B------:R-:W1:Y:S01]  /*6ca0*/  LDC R5, c[0x0][0x3f4] ;  /* 0x0000fd00ff057b82 */ /* 0x000e620000000800 */
[----:B------:R-:W-:Y:S01]  /*6cb0*/  BSSY B2, `(.L_x_3923) ;  /* 0x000002a000027945 */ /* 0x000fe20003800000 */
[-C--:B-1----:R-:W-:Y:S02]  /*6cc0*/  ISETP.GE.AND P0, PT, R186, R5.reuse, PT ;  /* 0x00000005ba00720c */ /* 0x082fe40003f06270 */
[----:B------:R-:W-:-:S11]  /*6cd0*/  ISETP.GE.AND P1, PT, R190, R5, PT ;  /* 0x00000005be00720c */ /* 0x000fd60003f26270 */
[----:B------:R-:W-:Y:S05]  /*6ce0*/  @P0 BRA `(.L_x_3924) ;  /* 0x0000000000980947 */ /* 0x000fea0003800000 */
[----:B------:R-:W1:Y:S01]  /*6cf0*/  LDS.128 R4, [R3+0x20400] ;  /* 0x0204000003047984 */ /* 0x000e620000000c00 */
[----:B0-----:R-:W-:Y:S02]  /*6d00*/  HADD2.F32 R15, -RZ, R28.H0_H0 ;  /* 0x2000001cff0f7230 */ /* 0x001fe40000004100 */
[----:B------:R-:W-:Y:S02]  /*6d10*/  HADD2.F32 R13, -RZ, R30.H0_H0 ;  /* 0x2000001eff0d7230 */ /* 0x000fe40000004100 */
[----:B------:R-:W-:Y:S02]  /*6d20*/  HADD2.F32 R12, -RZ, R32.H0_H0 ;  /* 0x20000020ff0c7230 */ /* 0x000fe40000004100 */
[----:B------:R-:W-:Y:S02]  /*6d30*/  HADD2.F32 R14, -RZ, R34.H0_H0 ;  /* 0x20000022ff0e7230 */ /* 0x000fe40000004100 */
[--C-:B-1----:R-:W-:Y:S02]  /*6d40*/  HADD2.F32 R8, -RZ, R4.reuse.H0_H0 ;  /* 0x20000004ff087230 */ /* 0x102fe40000004100 */
        /* <DEDUP_REMOVED lines=32> */
.L_x_3924:
[----:B------:R-:W-:Y:S05]  /*6f50*/  BSYNC B2 ;  /* 0x0000000000027941 */ /* 0x000fea0003800000 */
.L_x_3923:
[----:B------:R-:W-:Y:S05]  /*6f60*/  @P1 BRA `(.L_x_3922) ;  /* 0x0000000000981947 */ /* 0x000fea0003800000 */
[----:B-1----:R-:W1:Y:S01]  /*6f70*/  LDS.128 R4, [R0] ;  /* 0x0000000000047984 */ /* 0x002e620000000c00 */
        /* <DEDUP_REMOVED lines=37> */
.L_x_3922:
[----:B------:R-:W-:Y:S05]  /*71d0*/  BSYNC B1 ;  /* 0x0000000000017941 */ /* 0x000fea0003800000 */
.L_x_3921:
[----:B------:R-:W-:-:S13]  /*71e0*/  ISETP.GE.AND P0, PT, R226, R27, PT ;  /* 0x0000001be200720c */ /* 0x000fda0003f06270 */
[----:B------:R-:W-:Y:S05]  /*71f0*/  @P0 BRA `(.L_x_3925) ;  /* 0x0000001400000947 */ /* 0x000fea0003800000 */
[----:B-12---:R-:W1:Y:S01]  /*7200*/  LDC R5, c[0x0][0x3f4] ;  /* 0x0000fd00ff057b82 */ /* 0x006e620000000800 */
[----:B------:R-:W-:Y:S01]  /*7210*/  BSSY B1, `(.L_x_3926) ;  /* 0x000002a000017945 */ /* 0x000fe20003800000 */
[-C--:B-1----:R-:W-:Y:S02]  /*7220*/  ISETP.GE.AND P0, PT, R186, R5.reuse, PT ;  /* 0x00000005ba00720c */ /* 0x082fe40003f06270 */
[----:B------:R-:W-:-:S11]  /*7230*/  ISETP.GE.AND P1, PT, R190, R5, PT ;  /* 0x00000005be00720c */ /* 0x000fd60003f26270 */
[----:B------:R-:W-:Y:S05]  /*7240*/  @P0 BRA `(.L_x_3927) ;  /* 0x0000000000980947 */ /* 0x000fea0003800000 */
[----:B------:R-:W1:Y:S01]  /*7250*/  LDS.128 R4, [R3+0x21400] ;  /* 0x0214000003047984 */ /* 0x000e620000000c00 */
[----:B------:R-:W-:Y:S02]  /*7260*/  HADD2.F32 R14, -RZ, R30.H0_H0 ;  /* 0x2000001eff0e7230 */ /* 0x000fe40000004100 */
[----:B------:R-:W-:Y:S02]  /*7270*/  HADD2.F32 R20, -RZ, R28.H0_H0 ;  /* 0x2000001cff147230 */ /* 0x000fe40000004100 */
[----:B------:R-:W-:Y:S02]  /*7280*/  HADD2.F32 R25, -RZ, R34.H0_H0 ;  /* 0x20000022ff197230 */ /* 0x000fe40000004100 */
[----:B------:R-:W-:Y:S02]  /*7290*/  HADD2.F32 R21, -RZ, R32.H0_H0 ;  /* 0x20000020ff157230 */ /* 0x000fe40000004100 */
[----:B------:R-:W-:Y:S02]  /*72a0*/  HADD2.F32 R24, -RZ, R28.H1_H1 ;  /* 0x3000001cff187230 */ /* 0x000fe40000004100 */
[----:B------:R-:W-:-:S02]  /*72b0*/  HADD2.F32 R27, -RZ, R34.H1_H1 ;  /* 0x30000022ff1b7230 */ /* 0x000fc40000004100 */
[--C-:B-1----:R-:W-:Y:S02]  /*72c0*/  HADD2.F32 R8, -RZ, R4.reuse.H0_H0 ;  /* 0x20000004ff087230 */ /* 0x102fe40000004100 */
[----:B------:R-:W-:Y:S02]  /*72d0*/  HADD2.F32 R4, -RZ, R4.H1_H1 ;  /* 0x30000004ff047230 */ /* 0x000fe40000004100 */
[--C-:B------:R-:W-:Y:S02]  /*72e0*/  HADD2.F32 R9, -RZ, R5.reuse.H0_H0 ;  /* 0x20000005ff097230 */ /* 0x100fe40000004100 */
[----:B------:R-:W-:Y:S02]  /*72f0*/  HADD2.F32 R5, -RZ, R5.H1_H1 ;  /* 0x30000005ff057230 */ /* 0x000fe40000004100 */
[-C--:B------:R-:W-:Y:S01]  /*7300*/  FMUL.FTZ R13, R20, R4.reuse ;  /* 0x00000004140d7220 */ /* 0x080fe20000410000 */
[----:B0-----:R-:W-:Y:S01]  /*7310*/  FMUL.FTZ R15, R14, R4 ;  /* 0x000000040e0f7220 */ /* 0x001fe20000410000 */
[----:B------:R-:W-:-:S02]  /*7320*/  HADD2.F32 R10, -RZ, R6.H0_H0 ;  /* 0x20000006ff0a7230 */ /* 0x000fc40000004100 */
[-C--:B------:R-:W-:Y:S01]  /*7330*/  FMUL.FTZ R12, R25, R5.reuse ;  /* 0x00000005190c7220 */ /* 0x080fe20000410000 */
[-C--:B------:R-:W-:Y:S01]  /*7340*/  FFMA.FTZ R4, R14, R8.reuse, -R13 ;  /* 0x000000080e047223 */ /* 0x080fe2000001080d */
[----:B------:R-:W-:Y:S01]  /*7350*/  FFMA.FTZ R15, R20, R8, R15 ;  /* 0x00000008140f7223 */ /* 0x000fe2000001000f */
[C---:B------:R-:W-:Y:S01]  /*7360*/  FMUL.FTZ R8, R21.reuse, R5 ;  /* 0x0000000515087220 */ /* 0x040fe20000410000 */
[--C-:B------:R-:W-:Y:S02]  /*7370*/  HADD2.F32 R11, -RZ, R7.reuse.H0_H0 ;  /* 0x20000007ff0b7230 */ /* 0x100fe40000004100 */
[-C--:B------:R-:W-:Y:S01]  /*7380*/  FFMA.FTZ R5, R21, R9.reuse, -R12 ;  /* 0x0000000915057223 */ /* 0x080fe2000001080c */
[----:B------:R-:W-:Y:S02]  /*7390*/  HADD2.F32 R6, -RZ, R6.H1_H1 ;  /* 0x30000006ff067230 */ /* 0x000fe40000004100 */
[----:B------:R-:W-:Y:S01]  /*73a0*/  FFMA.FTZ R8, R25, R9, R8 ;  /* 0x0000000919087223 */ /* 0x000fe20000010008 */
[----:B------:R-:W-:Y:S01]  /*73b0*/  HADD2.F32 R7, -RZ, R7.H1_H1 ;  /* 0x30000007ff077230 */ /* 0x000fe20000004100 */
[----:B------:R-:W-:Y:S01]  /*73c0*/  F2FP.F16.F32.PACK_AB R4, R15, R4 ;  /* 0x000000040f04723e */ /* 0x000fe200000000ff */
[----:B------:R-:W-:-:S02]  /*73d0*/  HADD2.F32 R20, -RZ, R30.H1_H1 ;  /* 0x3000001eff147230 */ /* 0x000fc40000004100 */
[-C--:B------:R-:W-:Y:S01]  /*73e0*/  FMUL.FTZ R9, R24, R6.reuse ;  /* 0x0000000618097220 */ /* 0x080fe20000410000 */
[----:B------:R-:W-:Y:S02]  /*73f0*/  HADD2.F32 R21, -RZ, R32.H1_H1 ;  /* 0x30000020ff157230 */ /* 0x000fe40000004100 */
[----:B------:R-:W-:Y:S01]  /*7400*/  FMUL.FTZ R12, R27, R7 ;  /* 0x000000071b0c7220 */ /* 0x000fe20000410000 */
[----:B------:R-:W-:Y:S01]  /*7410*/  F2FP.F16.F32.PACK_AB R5, R8, R5 ;  /* 0x000000050805723e */ /* 0x000fe200000000ff */
[C---:B------:R-:W-:Y:S01]  /*7420*/  FMUL.FTZ R13, R20.reuse, R6 ;  /* 0x00000006140d7220 */ /* 0x040fe20000410000 */
[-C--:B------:R-:W-:Y:S01]  /*7430*/  FFMA.FTZ R6, R20, R10.reuse, -R9 ;  /* 0x0000000a14067223 */ /* 0x080fe20000010809 */
[C---:B------:R-:W-:Y:S01]  /*7440*/  FMUL.FTZ R14, R21.reuse, R7 ;  /* 0x00000007150e7220 */ /* 0x040fe20000410000 */
[-C--:B------:R-:W-:Y:S01]  /*7450*/  FFMA.FTZ R7, R21, R11.reuse, -R12 ;  /* 0x0000000b15077223 */ /* 0x080fe2000001080c */
[----:B------:R-:W-:Y:S02]  /*7460*/  FFMA.FTZ R13, R24, R10, R13 ;  /* 0x0000000a180d7223 */ /* 0x000fe4000001000d */
[----:B------:R-:W-:-:S03]  /*7470*/  FFMA.FTZ R14, R27, R11, R14 ;  /* 0x0000000b1b0e7223 */ /* 0x000fc6000001000e */
[----:B------:R-:W-:Y:S02]  /*7480*/  F2FP.F16.F32.PACK_AB R6, R13, R6 ;  /* 0x000000060d06723e */ /* 0x000fe400000000ff */
[----:B------:R-:W-:-:S05]  /*7490*/  F2FP.F16.F32.PACK_AB R7, R14, R7 ;  /* 0x000000070e07723e */ /* 0x000fca00000000ff */
[----:B------:R1:W-:Y:S02]  /*74a0*/  STS.128 [R3+0x21400], R4 ;  /* 0x0214000403007388 */ /* 0x0003e40000000c00 */
.L_x_3927:
[----:B------:R-:W-:Y:S05]  /*74b0*/  BSYNC B1 ;  /* 0x0000000000017941 */ /* 0x000fea0003800000 */
.L_x_3926:
[----:B------:R-:W-:Y:S05]  /*74c0*/  @P1 BRA `(.L_x_3925) ;  /* 0x00000010004c1947 */ /* 0x000fea0003800000 */
[----:B-1----:R-:W1:Y:S01]  /*74d0*/  LDS.128 R4, [R0+0x1000] ;  /* 0x0010000000047984 */ /* 0x002e620000000c00 */
[----:B0-----:R-:W-:Y:S02]  /*74e0*/  HADD2.F32 R15, -RZ, R29.H0_H0 ;  /* 0x2000001dff0f7230 */ /* 0x001fe40000004100 */
        /* <DEDUP_REMOVED lines=10> */
[----:B------:R-:W-:Y:S01]  /*7590*/  FMUL.FTZ R14, R13, R4 ;  /* 0x000000040d0e7220 */ /* 0x000fe20000410000 */
[----:B------:R-:W-:-:S02]  /*75a0*/  HADD2.F32 R9, -RZ, R6.H0_H0 ;  /* 0x20000006ff097230 */ /* 0x000fc40000004100 */
[----:B------:R-:W-:Y:S01]  /*75b0*/  FMUL.FTZ R11, R24, R5 ;  /* 0x00000005180b7220 */ /* 0x000fe20000410000 */
[----:B------:R-:W-:Y:S01]  /*75c0*/  FFMA.FTZ R4, R13, R3, -R12 ;  /* 0x000000030d047223 */ /* 0x000fe2000001080c */
[--C-:B------:R-:W-:Y:S02]  /*75d0*/  HADD2.F32 R10, -RZ, R7.reuse.H0_H0 ;  /* 0x20000007ff0a7230 */ /* 0x100fe40000004100 */
[C---:B------:R-:W-:Y:S01]  /*75e0*/  FMUL.FTZ R13, R20.reuse, R5 ;  /* 0x00000005140d7220 */ /* 0x040fe20000410000 */
[----:B------:R-:W-:Y:S02]  /*75f0*/  HADD2.F32 R6, -RZ, R6.H1_H1 ;  /* 0x30000006ff067230 */ /* 0x000fe40000004100 */
[----:B------:R-:W-:Y:S01]  /*7600*/  FFMA.FTZ R3, R15, R3, R14 ;  /* 0x000000030f037223 */ /* 0x000fe2000001000e */
[----:B------:R-:W-:Y:S02]  /*7610*/  HADD2.F32 R7, -RZ, R7.H1_H1 ;  /* 0x30000007ff077230 */ /* 0x000fe40000004100 */
[----:B------:R-:W-:Y:S01]  /*7620*/  FFMA.FTZ R5, R20, R8, -R11 ;  /* 0x0000000814057223 */ /* 0x000fe2000001080b */
[----:B------:R-:W-:-:S02]  /*7630*/  HADD2.F32 R15, -RZ, R31.H1_H1 ;  /* 0x3000001fff0f7230 */ /* 0x000fc40000004100 */
[----:B------:R-:W-:Y:S01]  /*7640*/  FFMA.FTZ R8, R24, R8, R13 ;  /* 0x0000000818087223 */ /* 0x000fe2000001000d */
[----:B------:R-:W-:Y:S02]  /*7650*/  HADD2.F32 R20, -RZ, R33.H1_H1 ;  /* 0x30000021ff147230 */ /* 0x000fe40000004100 */
[-C--:B------:R-:W-:Y:S01]  /*7660*/  FMUL.FTZ R12, R21, R6.reuse ;  /* 0x00000006150c7220 */ /* 0x080fe20000410000 */
[-C--:B------:R-:W-:Y:S01]  /*7670*/  FMUL.FTZ R11, R26, R7.reuse ;  /* 0x000000071a0b7220 */ /* 0x080fe20000410000 */
[----:B------:R-:W-:Y:S01]  /*7680*/  FMUL.FTZ R14, R15, R6 ;  /* 0x000000060f0e7220 */ /* 0x000fe20000410000 */
[----:B------:R-:W-:Y:S01]  /*7690*/  F2FP.F16.F32.PACK_AB R4, R3, R4 ;  /* 0x000000040304723e */ /* 0x000fe200000000ff */
[C---:B------:R-:W-:Y:S01]  /*76a0*/  FMUL.FTZ R13, R20.reuse, R7 ;  /* 0x00000007140d7220 */ /* 0x040fe20000410000 */
[-C--:B------:R-:W-:Y:S01]  /*76b0*/  FFMA.FTZ R6, R15, R9.reuse, -R12 ;  /* 0x000000090f067223 */ /* 0x080fe2000001080c */
[-C--:B------:R-:W-:Y:S01]  /*76c0*/  FFMA.FTZ R7, R20, R10.reuse, -R11 ;  /* 0x0000000a14077223 */ /* 0x080fe2000001080b */
[----:B------:R-:W-:Y:S01]  /*76d0*/  FFMA.FTZ R9, R21, R9, R14 ;  /* 0x0000000915097223 */ /* 0x000fe2000001000e */
[----:B------:R-:W-:Y:S01]  /*76e0*/  FFMA.FTZ R10, R26, R10, R13 ;  /* 0x0000000a1a0a7223 */ /* 0x000fe2000001000d */
[----:B------:R-:W-:-:S03]  /*76f0*/  F2FP.F16.F32.PACK_AB R5, R8, R5 ;  /* 0x000000050805723e */ /* 0x000fc600000000ff */
[----:B------:R-:W-:Y:S02]  /*7700*/  F2FP.F16.F32.PACK_AB R6, R9, R6 ;  /* 0x000000060906723e */ /* 0x000fe400000000ff */
[----:B------:R-:W-:-:S05]  /*7710*/  F2FP.F16.F32.PACK_AB R7, R10, R7 ;  /* 0x000000070a07723e */ /* 0x000fca00000000ff */
[----:B------:R3:W-:Y:S01]  /*7720*/  STS.128 [R0+0x1000], R4 ;  /* 0x0010000400007388 */ /* 0x0007e20000000c00 */
[----:B------:R-:W-:Y:S05]  /*7730*/  BRA `(.L_x_3925) ;  /* 0x0000000c00b07947 */ /* 0x000fea0003800000 */
.L_x_3915:
[----:B------:R-:W-:-:S03]  /*7740*/  UMOV UR4, 0xffffffff ;  /* 0xffffffff00047882 */ /* 0x000fc60000000000 */
[----:B------:R-:W-:Y:S05]  /*7750*/  BRA.DIV UR4, `(.L_x_3928) ;  /* 0x0000010e044c7947 */ /* 0x000fea000b800000 */
[----:B------:R-:W0:Y:S04]  /*7760*/  SHFL.IDX PT, R3, R27, RZ, 0x1c1f ;  /* 0x001c1fff1b037589 */ /* 0x000e2800000e0000 */
[----:B------:R-:W1:Y:S04]  /*7770*/  SHFL.IDX PT, R0, R26, RZ, 0x1c1f ;  /* 0x001c1fff1a007589 */ /* 0x000e6800000e0000 */
[----:B------:R2:W3:Y:S04]  /*7780*/  SHFL.IDX PT, R5, R29, RZ, 0x1c1f ;  /* 0x001c1fff1d057589 */ /* 0x0004e800000e0000 */
[----:B------:R2:W4:Y:S01]  /*7790*/  SHFL.IDX PT, R14, R28, RZ, 0x1c1f ;  /* 0x001c1fff1c0e7589 */ /* 0x00052200000e0000 */
[----:B0-----:R-:W-:-:S02]  /*77a0*/  IMAD.MOV.U32 R13, RZ, RZ, R3 ;  /* 0x000000ffff0d7224 */ /* 0x001fc400078e0003 */
[----:B-12---:R-:W-:-:S07]  /*77b0*/  IMAD.MOV.U32 R12, RZ, RZ, R0 ;  /* 0x000000ffff0c7224 */ /* 0x006fce00078e0000 */
.L_x_4171:
[----:B------:R-:W-:Y:S01]  /*77c0*/  ULDC UR4, c[0x0][0x448] ;  /* 0x0001120000047ab9 */ /* 0x000fe20000000800 */
[----:B------:R-:W-:Y:S01]  /*77d0*/  LEA.HI R3, R208, R208, RZ, 0x1 ;  /* 0x000000d0d0037211 */ /* 0x000fe200078f08ff */
[----:B------:R-:W-:Y:S01]  /*77e0*/  IMAD R0, R24, UR4, RZ ;  /* 0x0000000418007c24 */ /* 0x000fe2000f8e02ff */
[----:B------:R-:W-:Y:S01]  /*77f0*/  BSSY B1, `(.L_x_3929) ;  /* 0x0000014000017945 */ /* 0x000fe20003800000 */
[----:B---3--:R-:W-:Y:S01]  /*7800*/  IMAD.MOV.U32 R15, RZ, RZ, R5 ;  /* 0x000000ffff0f7224 */ /* 0x008fe200078e0005 */
[----:B------:R-:W-:Y:S02]  /*7810*/  LOP3.LUT R3, R3, 0xfffffffe, RZ, 0xc0, !PT ;  /* 0xfffffffe03037812 */ /* 0x000fe400078ec0ff */
[----:B------:R-:W-:Y:S02]  /*7820*/  CS2R R4, SRZ ;  /* 0x0000000000047805 */ /* 0x000fe4000001ff00 */
[----:B------:R-:W-:Y:S01]  /*7830*/  ISETP.GE.AND P0, PT, R6, R0, PT ;  /* 0x000000000600720c */ /* 0x000fe20003f06270 */
[----:B------:R-:W-:Y:S01]  /*7840*/  IMAD R0, R25, -0x40, R0 ;  /* 0xffffffc019007824 */ /* 0x000fe200078e0200 */
[----:B------:R-:W-:-:S02]  /*7850*/  IADD3 R3, R208, -R3, RZ ;  /* 0x80000003d0037210 */ /* 0x000fc40007ffe0ff */
[----:B------:R-:W-:Y:S02]  /*7860*/  CS2R R6, SRZ ;  /* 0x0000000000067805 */ /* 0x000fe4000001ff00 */
[----:B------:R-:W-:Y:S02]  /*7870*/  CS2R R8, SRZ ;  /* 0x0000000000087805 */ /* 0x000fe4000001ff00 */
[----:B------:R-:W-:Y:S02]  /*7880*/  CS2R R10, SRZ ;  /* 0x00000000000a7805 */ /* 0x000fe4000001ff00 */
[----:B------:R-:W-:-:S03]  /*7890*/  SHF.L.U32 R3, R3, 0x1f, RZ ;  /* 0x0000001f03037819 */ /* 0x000fc600000006ff */
[----:B------:R-:W-:Y:S05]  /*78a0*/  @P0 BRA `(.L_x_3930) ;  /* 0x0000000000200947 */ /* 0x000fea0003800000 */
[----:B------:R-:W-:Y:S01]  /*78b0*/  ULDC UR4, c[0x0][0x3f4] ;  /* 0x0000fd0000047ab9 */ /* 0x000fe20000000800 */
[----:B------:R-:W-:Y:S02]  /*78c0*/  CS2R R4, SRZ ;  /* 0x0000000000047805 */ /* 0x000fe4000001ff00 */
[----:B------:R-:W-:-:S13]  /*78d0*/  ISETP.GE.AND P0, PT, R16, UR4, PT ;  /* 0x0000000410007c0c */ /* 0x000fda000bf06270 */
[----:B------:R-:W-:Y:S05]  /*78e0*/  @P0 BRA `(.L_x_3930) ;  /* 0x0000000000100947 */ /* 0x000fea0003800000 */
[----:B------:R-:W-:-:S04]  /*78f0*/  IMAD.WIDE R12, R16, 0x2, R12 ;  /* 0x00000002100c7825 */ /* 0x000fc800078e020c */
[----:B----4-:R-:W-:Y:S01]  /*7900*/  IMAD.WIDE R14, R16, 0x2, R14 ;  /* 0x00000002100e7825 */ /* 0x010fe200078e020e */
[----:B------:R0:W5:Y:S04]  /*7910*/  LD.E.128 R4, desc[UR40][R12.64] ;  /* 0x000000280c047980 */ /* 0x000168000c101d00 */
[----:B------:R0:W5:Y:S02]  /*7920*/  LD.E.128 R8, desc[UR40][R14.64] ;  /* 0x000000280e087980 */ /* 0x000164000c101d00 */
.L_x_3930:
[----:B------:R-:W-:Y:S05]  /*7930*/  BSYNC B1 ;  /* 0x0000000000017941 */ /* 0x000fea0003800000 */
.L_x_3929:
[----:B------:R-:W1:Y:S01]  /*7940*/  SYNCS.PHASECHK.TRANS64.TRYWAIT P1, [R2+URZ+0x28c00], R3 ;  /* 0x028c0003020075a7 */ /* 0x000e62000802017f */
[----:B-----5:R-:W-:Y:S01]  /*7950*/  IMAD.MOV.U32 R36, RZ, RZ, R4 ;  /* 0x000000ffff247224 */ /* 0x020fe200078e0004 */
[--C-:B------:R-:W-:Y:S01]  /*7960*/  SHF.R.U64 R40, R4, 0x10, R5.reuse ;  /* 0x0000001004287819 */ /* 0x100fe20000001205 */
[--C-:B0-----:R-:W-:Y:S01]  /*7970*/  IMAD.MOV.U32 R12, RZ, RZ, R5.reuse ;  /* 0x000000ffff0c7224 */ /* 0x101fe200078e0005 */
[----:B----4-:R-:W-:Y:S01]  /*7980*/  SHF.R.U32.HI R14, RZ, 0x10, R5 ;  /* 0x00000010ff0e7819 */ /* 0x010fe20000011605 */
[----:B------:R-:W-:Y:S01]  /*7990*/  IMAD.MOV.U32 R37, RZ, RZ, R6 ;  /* 0x000000ffff257224 */ /* 0x000fe200078e0006 */
[----:B------:R-:W-:Y:S01]  /*79a0*/  SHF.R.U64 R41, R6, 0x10, R7 ;  /* 0x0000001006297819 */ /* 0x000fe20000001207 */
[----:B------:R-:W-:Y:S01]  /*79b0*/  IMAD.MOV.U32 R4, RZ, RZ, R8 ;  /* 0x000000ffff047224 */ /* 0x000fe200078e0008 */
[----:B------:R-:W-:Y:S01]  /*79c0*/  SHF.R.U64 R42, R8, 0x10, R9 ;  /* 0x00000010082a7819 */ /* 0x000fe20000001209 */
[----:B------:R-:W-:Y:S01]  /*79d0*/  IMAD.MOV.U32 R38, RZ, RZ, R7 ;  /* 0x000000ffff267224 */ /* 0x000fe200078e0007 */
[----:B------:R-:W-:Y:S01]  /*79e0*/  VIMNMX R0, R0, 0x40, PT ;  /* 0x0000004000007848 */ /* 0x000fe20003fe0100 */
[--C-:B------:R-:W-:Y:S01]  /*79f0*/  IMAD.MOV.U32 R5, RZ, RZ, R9.reuse ;  /* 0x000000ffff057224 */ /* 0x100fe200078e0009 */
[----:B------:R-:W-:Y:S01]  /*7a00*/  SHF.R.U32.HI R8, RZ, 0x10, R9 ;  /* 0x00000010ff087819 */ /* 0x000fe20000011609 */
[----:B------:R-:W-:Y:S01]  /*7a10*/  IMAD.MOV.U32 R39, RZ, RZ, R10 ;  /* 0x000000ffff277224 */ /* 0x000fe200078e000a */
[----:B------:R-:W-:Y:S01]  /*7a20*/  SHF.R.U32.HI R7, RZ, 0x10, R7 ;  /* 0x00000010ff077819 */ /* 0x000fe20000011607 */
[--C-:B------:R-:W-:Y:S01]  /*7a30*/  IMAD.MOV.U32 R6, RZ, RZ, R11.reuse ;  /* 0x000000ffff067224 */ /* 0x100fe200078e000b */
[----:B------:R-:W0:Y:S01]  /*7a40*/  LDC R13, c[0x0][0x3f4] ;  /* 0x0000fd00ff0d7b82 */ /* 0x000e220000000800 */
[--C-:B------:R-:W-:Y:S01]  /*7a50*/  SHF.R.U64 R43, R10, 0x10, R11.reuse ;  /* 0x000000100a2b7819 */ /* 0x100fe2000000120b */
[----:B------:R-:W-:Y:S01]  /*7a60*/  BSSY B1, `(.L_x_3931) ;  /* 0x000000f000017945 */ /* 0x000fe20003800000 */
        /* <DEDUP_REMOVED lines=9> */
[----:B0-----:R-:W-:-:S04]  /*7b00*/  ISETP.GE.AND P0, PT, R16, R13, PT ;  /* 0x0000000d1000720c */ /* 0x001fc80003f06270 */
[-C--:B------:R-:W-:Y:S02]  /*7b10*/  ISETP.GE.OR P2, PT, R23, R0.reuse, P0 ;  /* 0x000000001700720c */ /* 0x080fe40000746670 */
[----:B------:R-:W-:Y:S01]  /*7b20*/  ISETP.GE.OR P0, PT, R226, R0, P0 ;  /* 0x00000000e200720c */ /* 0x000fe20000706670 */
[----:B------:R-:W-:Y:S01]  /*7b30*/  IMAD.IADD R0, R16, 0x1, R13 ;  /* 0x0000000110007824 */ /* 0x000fe200078e020d */
[----:B-1----:R-:W-:Y:S11]  /*7b40*/  @!P1 BRA `(.L_x_3932) ;  /* 0x0000010800c89947 */ /* 0x002ff60003800000 */
.L_x_4172:
[----:B------:R-:W-:Y:S05]  /*7b50*/  BSYNC B1 ;  /* 0x0000000000017941 */ /* 0x000fea0003800000 */
.L_x_3931:
[----:B------:R-:W-:Y:S01]  /*7b60*/  BSSY B1, `(.L_x_3933) ;  /* 0x0000059000017945 */ /* 0x000fe20003800000 */
[----:B------:R-:W-:-:S03]  /*7b70*/  LOP3.LUT R0, R0, 0x38, RZ, 0xc0, !PT ;  /* 0x0000003800007812 */ /* 0x000fc600078ec0ff */
[----:B------:R-:W-:Y:S05]  /*7b80*/  @P2 BRA `(.L_x_3934) ;  /* 0x0000000400582947 */ /* 0x000fea0003800000 */
[----:B0-----:R-:W-:Y:S02]  /*7b90*/  IMAD.SHL.U32 R3, R188, 0x40, RZ ;  /* 0x00000040bc037824 */ /* 0x001fe400078e00ff */
[----:B------:R-:W-:Y:S02]  /*7ba0*/  HADD2.F32 R26, -RZ, R36.H0_H0 ;  /* 0x20000024ff1a7230 */ /* 0x000fe40000004100 */
[----:B------:R-:W-:Y:S01]  /*7bb0*/  HADD2.F32 R28, -RZ, R37.H1_H1 ;  /* 0x30000025ff1c7230 */ /* 0x000fe20000004100 */
[----:B------:R-:W-:Y:S01]  /*7bc0*/  LOP3.LUT R5, R3, 0x1c0, RZ, 0xc0, !PT ;  /* 0x000001c003057812 */ /* 0x000fe200078ec0ff */
[----:B------:R-:W-:Y:S02]  /*7bd0*/  HADD2.F32 R25, -RZ, R42.H0_H0 ;  /* 0x2000002aff197230 */ /* 0x000fe40000004100 */
[----:B------:R-:W-:Y:S01]  /*7be0*/  HADD2.F32 R27, -RZ, R38.H1_H1 ;  /* 0x30000026ff1b7230 */ /* 0x000fe20000004100 */
[----:B------:R-:W-:Y:S02]  /*7bf0*/  LOP3.LUT R3, R5, 0x38, R16, 0xf8, !PT ;  /* 0x0000003805037812 */ /* 0x000fe400078ef810 */
[----:B------:R-:W-:-:S04]  /*7c00*/  SHF.R.U32.HI R4, RZ, 0x3, R5 ;  /* 0x00000003ff047819 */ /* 0x000fc80000011605 */
[----:B------:R-:W-:-:S05]  /*7c10*/  LOP3.LUT R3, R3, R4, RZ, 0x3c, !PT ;  /* 0x0000000403037212 */ /* 0x000fca00078e3cff */
[----:B------:R-:W-:-:S04]  /*7c20*/  IMAD R3, R192, 0x200, R3 ;  /* 0x00000200c0037824 */ /* 0x000fc800078e0203 */
[----:B------:R-:W-:Y:S01]  /*7c30*/  IMAD R33, R3, 0x2, R2 ;  /* 0x0000000203217824 */ /* 0x000fe200078e0202 */
[----:B------:R-:W-:-:S04]  /*7c40*/  LOP3.LUT R3, R4, R0, R5, 0x1e, !PT ;  /* 0x0000000004037212 */ /* 0x000fc800078e1e05 */
[----:B------:R-:W0:Y:S01]  /*7c50*/  LDS.128 R4, [R33+0x20400] ;  /* 0x0204000021047984 */ /* 0x000e220000000c00 */
[----:B------:R-:W-:-:S04]  /*7c60*/  IMAD R3, R192, 0x200, R3 ;  /* 0x00000200c0037824 */ /* 0x000fc800078e0203 */
        /* <DEDUP_REMOVED lines=48> */
[----:B------:R-:W-:Y:S02]  /*7f70*/  HADD2.F32 R3, -RZ, R38.H0_H0 ;  /* 0x20000026ff037230 */ /* 0x000fe40000004100 */
        /* <DEDUP_REMOVED lines=23> */
.L_x_3934:
[----:B------:R-:W-:Y:S05]  /*80f0*/  BSYNC B1 ;  /* 0x0000000000017941 */ /* 0x000fea0003800000 */
.L_x_3933:
[----:B------:R-:W-:Y:S05]  /*8100*/  @P0 BRA `(.L_x_3925) ;  /* 0x00000004003c0947 */ /* 0x000fea0003800000 */
[----:B------:R-:W-:Y:S01]  /*8110*/  LOP3.LUT R0, R235, R0, R220, 0x1e, !PT ;  /* 0x00000000eb007212 */ /* 0x000fe200078e1edc */
[----:B-1----:R-:W1:Y:S01]  /*8120*/  LDS.128 R4, [R219+0x20400] ;  /* 0x02040000db047984 */ /* 0x002e620000000c00 */
[----:B------:R-:W-:Y:S02]  /*8130*/  HADD2.F32 R28, -RZ, R37.H1_H1 ;  /* 0x30000025ff1c7230 */ /* 0x000fe40000004100 */
[----:B------:R-:W-:Y:S02]  /*8140*/  HADD2.F32 R26, -RZ, R36.H0_H0 ;  /* 0x20000024ff1a7230 */ /* 0x000fe40000004100 */
[----:B0-----:R-:W-:Y:S02]  /*8150*/  IMAD.IADD R3, R221, 0x1, R0 ;  /* 0x00000001dd037824 */ /* 0x001fe400078e0200 */
[----:B------:R-:W-:Y:S02]  /*8160*/  HADD2.F32 R30, -RZ, R42.H0_H0 ;  /* 0x2000002aff1e7230 */ /* 0x000fe40000004100 */
[----:B------:R-:W-:-:S02]  /*8170*/  IMAD R3, R3, 0x2, R2 ;  /* 0x0000000203037824 */ /* 0x000fc400078e0202 */
[----:B------:R-:W-:Y:S02]  /*8180*/  HADD2.F32 R32, -RZ, R38.H1_H1 ;  /* 0x30000026ff207230 */ /* 0x000fe40000004100 */
[----:B------:R-:W-:Y:S01]  /*8190*/  HADD2.F32 R35, -RZ, R42.H1_H1 ;  /* 0x3000002aff237230 */ /* 0x000fe20000004100 */
[----:B------:R-:W0:Y:S01]  /*81a0*/  LDS.128 R8, [R3+0x20400] ;  /* 0x0204000003087984 */ /* 0x000e220000000c00 */
[----:B------:R-:W-:Y:S02]  /*81b0*/  HADD2.F32 R33, -RZ, R37.H0_H0 ;  /* 0x20000025ff217230 */ /* 0x000fe40000004100 */
[----:B------:R-:W-:Y:S02]  /*81c0*/  HADD2.F32 R37, -RZ, R39.H0_H0 ;  /* 0x20000027ff257230 */ /* 0x000fe40000004100 */
[--C-:B-1----:R-:W-:Y:S02]  /*81d0*/  HADD2.F32 R0, -RZ, R4.reuse.H0_H0 ;  /* 0x20000004ff007230 */ /* 0x102fe40000004100 */
[----:B------:R-:W-:-:S02]  /*81e0*/  HADD2.F32 R4, -RZ, R4.H1_H1 ;  /* 0x30000004ff047230 */ /* 0x000fc40000004100 */
[--C-:B------:R-:W-:Y:S02]  /*81f0*/  HADD2.F32 R12, -RZ, R5.reuse.H0_H0 ;  /* 0x20000005ff0c7230 */ /* 0x100fe40000004100 */
[----:B------:R-:W-:Y:S02]  /*8200*/  HADD2.F32 R5, -RZ, R5.H1_H1 ;  /* 0x30000005ff057230 */ /* 0x000fe40000004100 */
[--C-:B------:R-:W-:Y:S02]  /*8210*/  HADD2.F32 R13, -RZ, R6.reuse.H0_H0 ;  /* 0x20000006ff0d7230 */ /* 0x100fe40000004100 */
[----:B------:R-:W-:Y:S02]  /*8220*/  HADD2.F32 R6, -RZ, R6.H1_H1 ;  /* 0x30000006ff067230 */ /* 0x000fe40000004100 */
[----:B------:R-:W-:Y:S02]  /*8230*/  HADD2.F32 R14, -RZ, R7.H0_H0 ;  /* 0x20000007ff0e7230 */ /* 0x000fe40000004100 */
[----:B0-----:R-:W-:-:S02]  /*8240*/  HADD2.F32 R15, -RZ, R8.H0_H0 ;  /* 0x20000008ff0f7230 */ /* 0x001fc40000004100 */
[----:B------:R-:W-:Y:S02]  /*8250*/  HADD2.F32 R8, -RZ, R8.H1_H1 ;  /* 0x30000008ff087230 */ /* 0x000fe40000004100 */
[--C-:B------:R-:W-:Y:S02]  /*8260*/  HADD2.F32 R20, -RZ, R9.reuse.H0_H0 ;  /* 0x20000009ff147230 */ /* 0x100fe40000004100 */
[-C--:B------:R-:W-:Y:S01]  /*8270*/  FMUL.FTZ R25, R28, R15.reuse ;  /* 0x0000000f1c197220 */ /* 0x080fe20000410000 */
[----:B------:R-:W-:Y:S01]  /*8280*/  FMUL.FTZ R15, R26, R15 ;  /* 0x0000000f1a0f7220 */ /* 0x000fe20000410000 */
[----:B------:R-:W-:Y:S01]  /*8290*/  FMUL.FTZ R27, R30, R8 ;  /* 0x000000081e1b7220 */ /* 0x000fe20000410000 */
[----:B------:R-:W-:Y:S02]  /*82a0*/  HADD2.F32 R9, -RZ, R9.H1_H1 ;  /* 0x30000009ff097230 */ /* 0x000fe40000004100 */
[----:B------:R-:W-:Y:S01]  /*82b0*/  FFMA.FTZ R25, R26, R0, -R25 ;  /* 0x000000001a197223 */ /* 0x000fe20000010819 */
[----:B------:R-:W-:-:S02]  /*82c0*/  HADD2.F32 R26, -RZ, R40.H0_H0 ;  /* 0x20000028ff1a7230 */ /* 0x000fc40000004100 */
[----:B------:R-:W-:Y:S01]  /*82d0*/  FFMA.FTZ R15, R28, R0, R15 ;  /* 0x000000001c0f7223 */ /* 0x000fe2000001000f */
[----:B------:R-:W-:Y:S02]  /*82e0*/  HADD2.F32 R28, -RZ, R36.H1_H1 ;  /* 0x30000024ff1c7230 */ /* 0x000fe40000004100 */
[----:B------:R-:W-:Y:S02]  /*82f0*/  HADD2.F32 R21, -RZ, R10.H0_H0 ;  /* 0x2000000aff157230 */ /* 0x000fe40000004100 */
[C---:B------:R-:W-:Y:S01]  /*8300*/  FMUL.FTZ R29, R26.reuse, R8 ;  /* 0x000000081a1d7220 */ /* 0x040fe20000410000 */
[----:B------:R-:W-:Y:S01]  /*8310*/  FFMA.FTZ R0, R26, R4, -R27 ;  /* 0x000000041a007223 */ /* 0x000fe2000001081b */
[-C--:B------:R-:W-:Y:S01]  /*8320*/  FMUL.FTZ R27, R32, R20.reuse ;  /* 0x00000014201b7220 */ /* 0x080fe20000410000 */
[----:B------:R-:W-:Y:S01]  /*8330*/  FMUL.FTZ R31, R28, R20 ;  /* 0x000000141c1f7220 */ /* 0x000fe20000410000 */
[----:B------:R-:W-:Y:S01]  /*8340*/  FFMA.FTZ R8, R30, R4, R29 ;  /* 0x000000041e087223 */ /* 0x000fe2000001001d */
[----:B------:R-:W-:-:S02]  /*8350*/  HADD2.F32 R29, -RZ, R40.H1_H1 ;  /* 0x30000028ff1d7230 */ /* 0x000fc40000004100 */
[-C--:B------:R-:W-:Y:S01]  /*8360*/  FMUL.FTZ R4, R35, R9.reuse ;  /* 0x0000000923047220 */ /* 0x080fe20000410000 */
[----:B------:R-:W-:Y:S02]  /*8370*/  HADD2.F32 R10, -RZ, R10.H1_H1 ;  /* 0x3000000aff0a7230 */ /* 0x000fe40000004100 */
[-C--:B------:R-:W-:Y:S01]  /*8380*/  FFMA.FTZ R27, R28, R12.reuse, -R27 ;  /* 0x0000000c1c1b7223 */ /* 0x080fe2000001081b */
[----:B------:R-:W-:Y:S02]  /*8390*/  HADD2.F32 R30, -RZ, R43.H0_H0 ;  /* 0x2000002bff1e7230 */ /* 0x000fe40000004100 */
[C---:B------:R-:W-:Y:S01]  /*83a0*/  FMUL.FTZ R20, R29.reuse, R9 ;  /* 0x000000091d147220 */ /* 0x040fe20000410000 */
[----:B------:R-:W-:Y:S01]  /*83b0*/  FFMA.FTZ R31, R32, R12, R31 ;  /* 0x0000000c201f7223 */ /* 0x000fe2000001001f */
[----:B------:R-:W-:Y:S01]  /*83c0*/  FFMA.FTZ R12, R29, R5, -R4 ;  /* 0x000000051d0c7223 */ /* 0x000fe20000010804 */
[----:B------:R-:W-:Y:S02]  /*83d0*/  HADD2.F32 R28, -RZ, R41.H0_H0 ;  /* 0x20000029ff1c7230 */ /* 0x000fe40000004100 */
[----:B------:R-:W-:Y:S01]  /*83e0*/  FMUL.FTZ R4, R37, R21 ;  /* 0x0000001525047220 */ /* 0x000fe20000410000 */
[----:B------:R-:W-:Y:S01]  /*83f0*/  FFMA.FTZ R20, R35, R5, R20 ;  /* 0x0000000523147223 */ /* 0x000fe20000010014 */
[----:B------:R-:W-:Y:S01]  /*8400*/  FMUL.FTZ R5, R30, R10 ;  /* 0x0000000a1e057220 */ /* 0x000fe20000410000 */
[----:B------:R-:W-:Y:S01]  /*8410*/  FMUL.FTZ R26, R33, R21 ;  /* 0x00000015211a7220 */ /* 0x000fe20000410000 */
[----:B------:R-:W-:-:S02]  /*8420*/  HADD2.F32 R24, -RZ, R11.H0_H0 ;  /* 0x2000000bff187230 */ /* 0x000fc40000004100 */
[-C--:B------:R-:W-:Y:S01]  /*8430*/  FFMA.FTZ R21, R33, R13.reuse, -R4 ;  /* 0x0000000d21157223 */ /* 0x080fe20000010804 */
[C---:B------:R-:W-:Y:S01]  /*8440*/  FMUL.FTZ R9, R28.reuse, R10 ;  /* 0x0000000a1c097220 */ /* 0x040fe20000410000 */
[----:B------:R-:W-:Y:S02]  /*8450*/  HADD2.F32 R11, -RZ, R11.H1_H1 ;  /* 0x3000000bff0b7230 */ /* 0x000fe40000004100 */
[-C--:B------:R-:W-:Y:S01]  /*8460*/  FFMA.FTZ R10, R28, R6.reuse, -R5 ;  /* 0x000000061c0a7223 */ /* 0x080fe20000010805 */
[----:B------:R-:W-:Y:S02]  /*8470*/  HADD2.F32 R32, -RZ, R39.H1_H1 ;  /* 0x30000027ff207230 */ /* 0x000fe40000004100 */
[----:B------:R-:W-:Y:S01]  /*8480*/  FFMA.FTZ R26, R37, R13, R26 ;  /* 0x0000000d251a7223 */ /* 0x000fe2000001001a */
[----:B------:R-:W-:Y:S02]  /*8490*/  HADD2.F32 R33, -RZ, R43.H1_H1 ;  /* 0x3000002bff217230 */ /* 0x000fe40000004100 */
[----:B------:R-:W-:Y:S01]  /*84a0*/  FFMA.FTZ R13, R30, R6, R9 ;  /* 0x000000061e0d7223 */ /* 0x000fe20000010009 */
[----:B------:R-:W-:-:S02]  /*84b0*/  HADD2.F32 R28, -RZ, R38.H0_H0 ;  /* 0x20000026ff1c7230 */ /* 0x000fc40000004100 */
[-C--:B------:R-:W-:Y:S01]  /*84c0*/  FMUL.FTZ R5, R32, R24.reuse ;  /* 0x0000001820057220 */ /* 0x080fe20000410000 */
[----:B------:R-:W-:Y:S02]  /*84d0*/  HADD2.F32 R29, -RZ, R41.H1_H1 ;  /* 0x30000029ff1d7230 */ /* 0x000fe40000004100 */
[----:B------:R-:W-:Y:S01]  /*84e0*/  FMUL.FTZ R4, R33, R11 ;  /* 0x0000000b21047220 */ /* 0x000fe20000410000 */
[----:B------:R-:W-:Y:S02]  /*84f0*/  HADD2.F32 R7, -RZ, R7.H1_H1 ;  /* 0x30000007ff077230 */ /* 0x000fe40000004100 */
[----:B------:R-:W-:Y:S01]  /*8500*/  FMUL.FTZ R9, R28, R24 ;  /* 0x000000181c097220 */ /* 0x000fe20000410000 */
[----:B------:R-:W-:Y:S01]  /*8510*/  F2FP.F16.F32.PACK_AB R8, R8, R15 ;  /* 0x0000000f0808723e */ /* 0x000fe200000000ff */
[C---:B------:R-:W-:Y:S01]  /*8520*/  FMUL.FTZ R6, R29.reuse, R11 ;  /* 0x0000000b1d067220 */ /* 0x040fe20000410000 */
        /* <DEDUP_REMOVED lines=13> */
.L_x_3925:
[----:B------:R-:W-:Y:S05]  /*8600*/  BSYNC B0 ;  /* 0x0000000000007941 */ /* 0x000fea0003800000 */
.L_x_3914:
        /* <DEDUP_REMOVED lines=8> */
.L_x_3911:
[----:B------:R-:W-:-:S13]  /*8690*/  ISETP.NE.AND P0, PT, R184, 0x3, PT ;  /* 0x00000003b800780c */ /* 0x000fda0003f05270 */
[----:B------:R-:W-:Y:S05]  /*86a0*/  @!P0 BRA `(.L_x_3935) ;  /* 0x0000000000048947 */ /* 0x000fea0003800000 */
[----:B------:R-:W-:Y:S01]  /*86b0*/  BPT.TRAP 0x1 ;  /* 0x000000040000795c */ /* 0x000fe20000300000 */
.L_x_3935:
[----:B0-----:R-:W-:Y:S01]  /*86c0*/  IMAD R15, R18, 0x8, R2 ;  /* 0x00000008120f7824 */ /* 0x001fe200078e0202 */
[----:B------:R-:W-:-:S04]  /*86d0*/  SHF.L.U32 R58, R22, 0x1f, RZ ;  /* 0x0000001f163a7819 */ /* 0x000fc800000006ff */
[----:B------:R0:W0:Y:S01]  /*86e0*/  SYNCS.PHASECHK.TRANS64.TRYWAIT P1, [R15+URZ+0x28c30], R58 ;  /* 0x028c303a0f0075a7 */ /* 0x000022000802017f */
[----:B------:R-:W-:Y:S05]  /*86f0*/  @!P0 BRA `(.L_x_3936) ;  /* 0x0000000000048947 */ /* 0x000fea0003800000 */
[----:B------:R-:W-:Y:S01]  /*8700*/  BPT.TRAP 0x1 ;  /* 0x000000040000795c */ /* 0x000fe20000300000 */
.L_x_3936:
[C---:B--23--:R-:W-:Y:S02]  /*8710*/  VIADD R0, R2.reuse, 0x22400 ;  /* 0x0002240002007836 */ /* 0x04cfe40000000000 */
[----:B-1--4-:R-:W-:-:S03]  /*8720*/  VIADD R3, R2, 0x20400 ;  /* 0x0002040002037836 */ /* 0x012fc60000000000 */
[----:B------:R-:W-:Y:S02]  /*8730*/  SHF.R.U32.HI R0, RZ, 0x4, R0 ;  /* 0x00000004ff007819 */ /* 0x000fe40000011600 */
[----:B------:R-:W-:Y:S02]  /*8740*/  SHF.R.U32.HI R3, RZ, 0x4, R3 ;  /* 0x00000004ff037819 */ /* 0x000fe40000011603 */
[----:B------:R-:W-:Y:S02]  /*8750*/  LOP3.LUT R0, R0, 0x3fff, RZ, 0xc0, !PT ;  /* 0x00003fff00007812 */ /* 0x000fe400078ec0ff */
[----:B------:R-:W-:Y:S02]  /*8760*/  LOP3.LUT R3, R3, 0x3fff, RZ, 0xc0, !PT ;  /* 0x00003fff03037812 */ /* 0x000fe400078ec0ff */
[----:B------:R-:W-:Y:S01]  /*8770*/  LOP3.LUT R0, R0, 0x10000, RZ, 0xfc, !PT ;  /* 0x0001000000007812 */ /* 0x000fe200078efcff */
[----:B0-----:R-:W-:Y:S06]  /*8780*/  @P1 BRA `(.L_x_3937) ;  /* 0x0000000000081947 */ /* 0x001fec0003800000 */
[----:B------:R-:W0:Y:S02]  /*8790*/  SYNCS.PHASECHK.TRANS64.TRYWAIT P1, [R15+URZ+0x28c30], R58 ;  /* 0x028c303a0f0075a7 */ /* 0x000e24000802017f */
[----:B0-----:R-:W-:Y:S05]  /*87a0*/  @!P1 BRA `(.L_x_3938) ;  /* 0x000000fc00c49947 */ /* 0x001fea0003800000 */
.L_x_3937:
[----:B------:R-:W-:Y:S01]  /*87b0*/  IMAD R10, R18, 0x200, R0 ;  /* 0x00000200120a7824 */ /* 0x000fe200078e0200 */
[----:B------:R-:W-:Y:S01]  /*87c0*/  LOP3.LUT R4, R3, 0x10000, RZ, 0xfc, !PT ;  /* 0x0001000003047812 */ /* 0x000fe200078efcff */
[----:B------:R-:W-:Y:S01]  /*87d0*/  IMAD.MOV.U32 R5, RZ, RZ, 0x40000040 ;  /* 0x40000040ff057424 */ /* 0x000fe200078e00ff */
[----:B------:R-:W-:Y:S01]  /*87e0*/  MOV R11, 0x40000040 ;  /* 0x40000040000b7802 */ /* 0x000fe20000000f00 */
[----:B------:R-:W-:Y:S05]  /*87f0*/  WARPSYNC.ALL ;  /* 0x0000000000007948 */ /* 0x000fea0003800000 */
[C---:B------:R-:W-:Y:S01]  /*8800*/  R2UR UR4, R4.reuse ;  /* 0x00000000040472ca */ /* 0x040fe200000e0000 */
[----:B-----5:R-:W-:Y:S01]  /*8810*/  WARPGROUP.ARRIVE ;  /* 0x00000000000079c5 */ /* 0x020fe20000000000 */
[----:B------:R-:W-:Y:S01]  /*8820*/  R2UR UR5, R5 ;  /* 0x00000000050572ca */ /* 0x000fe200000e0000 */
[----:B------:R-:W-:Y:S01]  /*8830*/  VIADD R8, R4, 0x2 ;  /* 0x0000000204087836 */ /* 0x000fe20000000000 */
[C---:B------:R-:W-:Y:S01]  /*8840*/  R2UR UR6, R10.reuse ;  /* 0x000000000a0672ca */ /* 0x040fe200000e0000 */
[----:B------:R-:W-:Y:S01]  /*8850*/  VIADD R6, R10, 0x2 ;  /* 0x000000020a067836 */ /* 0x000fe20000000000 */
[----:B------:R-:W-:Y:S01]  /*8860*/  R2UR UR7, R11 ;  /* 0x000000000b0772ca */ /* 0x000fe200000e0000 */
[----:B------:R-:W-:Y:S01]  /*8870*/  IMAD.MOV.U32 R9, RZ, RZ, 0x40000040 ;  /* 0x40000040ff097424 */ /* 0x000fe200078e00ff */
[----:B------:R-:W1:Y:S01]  /*8880*/  S2R R57, SR_TID.X ;  /* 0x0000000000397919 */ /* 0x000e620000002100 */
[----:B------:R-:W-:-:S02]  /*8890*/  IMAD.MOV.U32 R7, RZ, RZ, 0x40000040 ;  /* 0x40000040ff077424 */ /* 0x000fc400078e00ff */
[C---:B------:R-:W-:Y:S02]  /*88a0*/  VIADD R12, R10.reuse, 0x4 ;  /* 0x000000040a0c7836 */ /* 0x040fe40000000000 */
[----:B------:R-:W-:Y:S02]  /*88b0*/  IMAD.MOV.U32 R13, RZ, RZ, 0x40000040 ;  /* 0x40000040ff0d7424 */ /* 0x000fe400078e00ff */
[----:B------:R-:W-:Y:S02]  /*88c0*/  VIADD R10, R10, 0x6 ;  /* 0x000000060a0a7836 */ /* 0x000fe40000000000 */
[----:B------:R-:W-:Y:S02]  /*88d0*/  IMAD.MOV.U32 R5, RZ, RZ, 0x40000040 ;  /* 0x40000040ff057424 */ /* 0x000fe400078e00ff */
[----:B------:R-:W-:Y:S01]  /*88e0*/  HGMMA.64x64x16.F32 R24, gdesc[UR4], RZ, !UPT, gsb0 ;  /* 0x00e00000041879f0 */ /* 0x000fe2000c0008ff */
[----:B------:R-:W-:Y:S01]  /*88f0*/  R2UR UR4, R8 ;  /* 0x00000000080472ca */ /* 0x000fe200000e0000 */
[----:B------:R-:W-:Y:S01]  /*8900*/  IMAD.MOV.U32 R11, RZ, RZ, 0x40000040 ;  /* 0x40000040ff0b7424 */ /* 0x000fe200078e00ff */
[----:B------:R-:W-:-:S02]  /*8910*/  R2UR UR5, R9 ;  /* 0x00000000090572ca */ /* 0x000fc400000e0000 */
[----:B------:R-:W-:Y:S01]  /*8920*/  R2UR UR6, R6 ;  /* 0x00000000060672ca */ /* 0x000fe200000e0000 */
[C---:B------:R-:W-:Y:S01]  /*8930*/  VIADD R6, R4.reuse, 0x4 ;  /* 0x0000000404067836 */ /* 0x040fe20000000000 */
[----:B------:R-:W-:Y:S01]  /*8940*/  R2UR UR7, R7 ;  /* 0x00000000070772ca */ /* 0x000fe200000e0000 */
[----:B------:R-:W-:Y:S02]  /*8950*/  IMAD.MOV.U32 R7, RZ, RZ, 0x40000040 ;  /* 0x40000040ff077424 */ /* 0x000fe400078e00ff */
[----:B------:R-:W-:Y:S01]  /*8960*/  VIADD R4, R4, 0x6 ;  /* 0x0000000604047836 */ /* 0x000fe20000000000 */
[----:B-1----:R-:W-:Y:S01]  /*8970*/  LOP3.LUT R57, R57, 0x7f, RZ, 0xc0, !PT ;  /* 0x0000007f39397812 */ /* 0x002fe200078ec0ff */
[----:B------:R-:W-:Y:S02]  /*8980*/  WARPGROUP.DEPBAR.LE gsb0, 0x0 ;  /* 0x00008000000079c5 */ /* 0x000fe40000010000 */
[----:B------:R-:W-:-:S06]  /*8990*/  WARPGROUP.ARRIVE ;  /* 0x00000000000079c5 */ /* 0x000fcc0000000000 */
[----:B------:R-:W-:Y:S01]  /*89a0*/  HGMMA.64x64x16.F32 R24, gdesc[UR4], R24, gsb0 ;  /* 0x00e00000041879f0 */ /* 0x000fe20008000818 */
[----:B------:R-:W-:Y:S02]  /*89b0*/  R2UR UR4, R6 ;  /* 0x00000000060472ca */ /* 0x000fe400000e0000 */
[----:B------:R-:W-:Y:S02]  /*89c0*/  R2UR UR5, R7 ;  /* 0x00000000070572ca */ /* 0x000fe400000e0000 */
[----:B------:R-:W-:Y:S02]  /*89d0*/  R2UR UR6, R12 ;  /* 0x000000000c0672ca */ /* 0x000fe400000e0000 */
[----:B------:R-:W-:Y:S01]  /*89e0*/  R2UR UR7, R13 ;  /* 0x000000000d0772ca */ /* 0x000fe200000e0000 */
[----:B------:R-:W-:Y:S02]  /*89f0*/  WARPGROUP.DEPBAR.LE gsb0, 0x0 ;  /* 0x00008000000079c5 */ /* 0x000fe40000010000 */
[----:B------:R-:W-:-:S10]  /*8a00*/  WARPGROUP.ARRIVE ;  /* 0x00000000000079c5 */ /* 0x000fd40000000000 */
[----:B------:R-:W-:Y:S01]  /*8a10*/  HGMMA.64x64x16.F32 R24, gdesc[UR4], R24, gsb0 ;  /* 0x00e00000041879f0 */ /* 0x000fe20008000818 */
[----:B------:R-:W-:Y:S02]  /*8a20*/  R2UR UR4, R4 ;  /* 0x00000000040472ca */ /* 0x000fe400000e0000 */
[----:B------:R-:W-:Y:S02]  /*8a30*/  R2UR UR5, R5 ;  /* 0x00000000050572ca */ /* 0x000fe400000e0000 */
[----:B------:R-:W-:Y:S01]  /*8a40*/  R2UR UR6, R10 ;  /* 0x000000000a0672ca */ /* 0x000fe200000e0000 */
[----:B------:R-:W-:Y:S01]  /*8a50*/  IMAD R10, R181, -0x40, R168 ;  /* 0xffffffc0b50a7824 */ /* 0x000fe200078e02a8 */
[----:B------:R-:W-:-:S04]  /*8a60*/  R2UR UR7, R11 ;  /* 0x000000000b0772ca */ /* 0x000fc800000e0000 */
[----:B------:R-:W-:-:S04]  /*8a70*/  IADD3 R10, -R193, 0x40, R10 ;  /* 0x00000040c10a7810 */ /* 0x000fc80007ffe10a */
[C---:B------:R-:W-:Y:S02]  /*8a80*/  ISETP.GT.AND P1, PT, R10.reuse, RZ, PT ;  /* 0x000000ff0a00720c */ /* 0x040fe40003f24270 */
[C---:B------:R-:W-:Y:S02]  /*8a90*/  ISETP.GT.AND P2, PT, R10.reuse, 0x1, PT ;  /* 0x000000010a00780c */ /* 0x040fe40003f44270 */
[C---:B------:R-:W-:Y:S02]  /*8aa0*/  ISETP.GT.AND P3, PT, R10.reuse, 0x8, PT ;  /* 0x000000080a00780c */ /* 0x040fe40003f64270 */
[C---:B------:R-:W-:Y:S02]  /*8ab0*/  ISETP.GT.AND P4, PT, R10.reuse, 0x9, PT ;  /* 0x000000090a00780c */ /* 0x040fe40003f84270 */
[C---:B------:R-:W-:Y:S02]  /*8ac0*/  ISETP.GT.AND P5, PT, R10.reuse, 0x10, PT ;  /* 0x000000100a00780c */ /* 0x040fe40003fa4270 */
[----:B------:R-:W-:Y:S01]  /*8ad0*/  ISETP.GT.AND P6, PT, R10, 0x11, PT ;  /* 0x000000110a00780c */ /* 0x000fe20003fc4270 */
[----:B------:R-:W-:-:S02]  /*8ae0*/  WARPGROUP.DEPBAR.LE gsb0, 0x0 ;  /* 0x00008000000079c5 */ /* 0x000fc40000010000 */
[----:B------:R-:W-:-:S06]  /*8af0*/  WARPGROUP.ARRIVE ;  /* 0x00000000000079c5 */ /* 0x000fcc0000000000 */
[----:B------:R-:W-:Y:S01]  /*8b00*/  HGMMA.64x64x16.F32 R24, gdesc[UR4], R24, gsb0 ;  /* 0x00e00000041879f0 */ /* 0x000fe20008000818 */
[----:B------:R-:W-:Y:S01]  /*8b10*/  ULDC UR4, c[0x0][0x9d8] ;  /* 0x0002760000047ab9 */ /* 0x000fe20000000800 */
[----:B------:R-:W-:Y:S02]  /*8b20*/  ULDC UR5, c[0x0][0x988] ;  /* 0x0002620000057ab9 */ /* 0x000fe40000000800 */
[----:B------:R-:W-:Y:S01]  /*8b30*/  IMAD.U32 R13, RZ, RZ, UR5 ;  /* 0x00000005ff0d7e24 */ /* 0x000fe2000f8e00ff */
[----:B------:R-:W-:Y:S02]  /*8b40*/  WARPGROUP.DEPBAR.LE gsb0, 0x0 ;  /* 0x00008000000079c5 */ /* 0x000fe40000010000 */
        /* <DEDUP_REMOVED lines=23> */
[----:B-1----:R-:W-:Y:S01]  /*8cc0*/  FSEL R24, R24, -INF , P1 ;  /* 0xff80000018187808 */ /* 0x002fe20000800000 */
[----:B------:R-:W-:Y:S01]  /*8cd0*/  FMUL.FTZ R48, R48, UR4 ;  /* 0x0000000430307c20 */ /* 0x000fe20008410000 */
[----:B------:R-:W-:Y:S01]  /*8ce0*/  FMUL.FTZ R42, R42, UR4 ;  /* 0x000000042a2a7c20 */ /* 0x000fe20008410000 */
        /* <DEDUP_REMOVED lines=14> */
[----:B------:R-:W-:-:S03]  /*8dd0*/  FMUL.FTZ R55, R55, UR4 ;  /* 0x0000000437377c20 */ /* 0x000fc60008410000 */
[----:B------:R-:W-:-:S03]  /*8de0*/  FMNMX.FTZ R3, R28, R3, !PT ;  /* 0x000000031c037209 */ /* 0x000fc60007810000 */
[----:B------:R-:W3:Y:S01]  /*8df0*/  MUFU.TANH R26, R26 ;  /* 0x0000001a001a7308 */ /* 0x000ee20000002400 */
[----:B-1----:R-:W-:-:S04]  /*8e00*/  FSEL R14, R29, -INF , P4 ;  /* 0xff8000001d0e7808 */ /* 0x002fc80002000000 */
[----:B------:R-:W-:-:S03]  /*8e10*/  FMNMX.FTZ R3, R14, R3, !PT ;  /* 0x000000030e037209 */ /* 0x000fc60007810000 */
[----:B------:R-:W1:Y:S01]  /*8e20*/  MUFU.TANH R33, R33 ;  /* 0x0000002100217308 */ /* 0x000e620000002400 */
[----:B--2---:R-:W-:-:S04]  /*8e30*/  FSEL R32, R32, -INF , P5 ;  /* 0xff80000020207808 */ /* 0x004fc80002800000 */
[----:B------:R-:W-:-:S03]  /*8e40*/  FMNMX.FTZ R3, R32, R3, !PT ;  /* 0x0000000320037209 */ /* 0x000fc60007810000 */
[----:B------:R-:W2:Y:S01]  /*8e50*/  MUFU.TANH R27, R27 ;  /* 0x0000001b001b7308 */ /* 0x000ea20000002400 */
[----:B---3--:R-:W-:Y:S02]  /*8e60*/  FSEL R26, R26, -INF , P1 ;  /* 0xff8000001a1a7808 */ /* 0x008fe40000800000 */
[----:B------:R-:W-:-:S05]  /*8e70*/  ISETP.GT.AND P1, PT, R10, 0x18, PT ;  /* 0x000000180a00780c */ /* 0x000fca0003f24270 */
[----:B------:R-:W3:Y:S01]  /*8e80*/  MUFU.TANH R36, R36 ;  /* 0x0000002400247308 */ /* 0x000ee20000002400 */
[----:B-1----:R-:W-:-:S04]  /*8e90*/  FSEL R60, R33, -INF , P6 ;  /* 0xff800000213c7808 */ /* 0x002fc80003000000 */
[----:B------:R-:W-:-:S03]  /*8ea0*/  FMNMX.FTZ R3, R60, R3, !PT ;  /* 0x000000033c037209 */ /* 0x000fc60007810000 */
[----:B------:R-:W1:Y:S01]  /*8eb0*/  MUFU.TANH R30, R30 ;  /* 0x0000001e001e7308 */ /* 0x000e620000002400 */
[----:B--2---:R-:W-:Y:S02]  /*8ec0*/  FSEL R27, R27, -INF , P2 ;  /* 0xff8000001b1b7808 */ /* 0x004fe40001000000 */
[----:B------:R-:W-:-:S05]  /*8ed0*/  ISETP.GT.AND P2, PT, R10, 0x19, PT ;  /* 0x000000190a00780c */ /* 0x000fca0003f44270 */
[----:B------:R-:W2:Y:S01]  /*8ee0*/  MUFU.TANH R37, R37 ;  /* 0x0000002500257308 */ /* 0x000ea20000002400 */
[----:B---3--:R-:W-:-:S04]  /*8ef0*/  FSEL R62, R36, -INF , P1 ;  /* 0xff800000243e7808 */ /* 0x008fc80000800000 */
[----:B------:R-:W-:-:S03]  /*8f00*/  FMNMX.FTZ R3, R62, R3, !PT ;  /* 0x000000033e037209 */ /* 0x000fc60007810000 */
[----:B------:R-:W3:Y:S01]  /*8f10*/  MUFU.TANH R31, R31 ;  /* 0x0000001f001f7308 */ /* 0x000ee20000002400 */
[----:B-1----:R-:W-:Y:S02]  /*8f20*/  FSEL R30, R30, -INF , P3 ;  /* 0xff8000001e1e7808 */ /* 0x002fe40001800000 */
[----:B------:R-:W-:-:S05]  /*8f30*/  ISETP.GT.AND P3, PT, R10, 0x20, PT ;  /* 0x000000200a00780c */ /* 0x000fca0003f64270 */
        /* <DEDUP_REMOVED lines=45> */
[----:B------:R-:W-:Y:S01]  /*9210*/  MUFU.TANH R47, R47 ;  /* 0x0000002f002f7308 */ /* 0x000fe20000002400 */
[----:B--2---:R-:W-:-:S04]  /*9220*/  FSEL R78, R53, -INF , P4 ;  /* 0xff800000354e7808 */ /* 0x004fc80002000000 */
[----:B------:R-:W-:-:S03]  /*9230*/  FMNMX.FTZ R10, R78, R3, !PT ;  /* 0x000000034e0a7209 */ /* 0x000fc60007810000 */
[----:B------:R-:W1:Y:S01]  /*9240*/  MUFU.TANH R50, R50 ;  /* 0x0000003200327308 */ /* 0x000e620000002400 */
[----:B---3--:R-:W-:Y:S01]  /*9250*/  FSEL R46, R46, -INF , P5 ;  /* 0xff8000002e2e7808 */ /* 0x008fe20002800000 */
[----:B------:R-:W2:Y:S06]  /*9260*/  SHFL.BFLY PT, R3, R10, 0x2, 0x1f ;  /* 0x0c401f000a037f89 */ /* 0x000eac00000e0000 */
[----:B------:R-:W-:Y:S08]  /*9270*/  MUFU.TANH R51, R51 ;  /* 0x0000003300337308 */ /* 0x000ff00000002400 */
[----:B------:R-:W3:Y:S01]  /*9280*/  MUFU.TANH R54, R54 ;  /* 0x0000003600367308 */ /* 0x000ee20000002400 */
[----:B-1----:R-:W-:-:S07]  /*9290*/  FSEL R50, R50, -INF , P1 ;  /* 0xff80000032327808 */ /* 0x002fce0000800000 */
[----:B------:R-:W1:Y:S01]  /*92a0*/  MUFU.TANH R55, R55 ;  /* 0x0000003700377308 */ /* 0x000e620000002400 */
[----:B--2---:R-:W-:Y:S02]  /*92b0*/  FMNMX.FTZ R12, R10, R3, !PT ;  /* 0x000000030a0c7209 */ /* 0x004fe40007810000 */
[----:B------:R-:W-:-:S03]  /*92c0*/  FMNMX.FTZ R3, R26, R27, !PT ;  /* 0x0000001b1a037209 */ /* 0x000fc60007810000 */
[----:B------:R-:W2:Y:S01]  /*92d0*/  SHFL.BFLY PT, R11, R12, 0x1, 0x1f ;  /* 0x0c201f000c0b7f89 */ /* 0x000ea200000e0000 */
[----:B------:R-:W-:Y:S02]  /*92e0*/  FMNMX.FTZ R3, R30, R3, !PT ;  /* 0x000000031e037209 */ /* 0x000fe40007810000 */
[----:B---3--:R-:W-:Y:S02]  /*92f0*/  FSEL R54, R54, -INF , P3 ;  /* 0xff80000036367808 */ /* 0x008fe40001800000 */
[----:B------:R-:W-:-:S04]  /*9300*/  FMNMX.FTZ R3, R20, R3, !PT ;  /* 0x0000000314037209 */ /* 0x000fc80007810000 */
[----:B------:R-:W-:Y:S02]  /*9310*/  FMNMX.FTZ R3, R34, R3, !PT ;  /* 0x0000000322037209 */ /* 0x000fe40007810000 */
[----:B-1----:R-:W-:Y:S02]  /*9320*/  FSEL R76, R55, -INF , P4 ;  /* 0xff800000374c7808 */ /* 0x002fe40002000000 */
[----:B------:R-:W-:-:S04]  /*9330*/  FMNMX.FTZ R3, R36, R3, !PT ;  /* 0x0000000324037209 */ /* 0x000fc80007810000 */
[----:B------:R-:W-:-:S04]  /*9340*/  FMNMX.FTZ R3, R38, R3, !PT ;  /* 0x0000000326037209 */ /* 0x000fc80007810000 */
[----:B------:R-:W-:Y:S02]  /*9350*/  FMNMX.FTZ R3, R40, R3, !PT ;  /* 0x0000000328037209 */ /* 0x000fe40007810000 */
[----:B--2---:R-:W-:Y:S02]  /*9360*/  FMNMX.FTZ R12, R12, R11, !PT ;  /* 0x0000000b0c0c7209 */ /* 0x004fe40007810000 */
[----:B------:R-:W-:Y:S02]  /*9370*/  FMNMX.FTZ R3, R42, R3, !PT ;  /* 0x000000032a037209 */ /* 0x000fe40007810000 */
[C---:B------:R-:W-:Y:S01]  /*9380*/  FSETP.NEU.FTZ.AND P5, PT, R12.reuse, -INF , PT ;  /* 0xff8000000c00780b */ /* 0x040fe20003fbd000 */
[----:B------:R-:W-:Y:S01]  /*9390*/  FMUL.FTZ R10, R12, R13 ;  /* 0x0000000d0c0a7220 */ /* 0x000fe20000410000 */
[----:B------:R-:W-:-:S04]  /*93a0*/  FMNMX.FTZ R3, R44, R3, !PT ;  /* 0x000000032c037209 */ /* 0x000fc80007810000 */
[----:B------:R-:W-:Y:S02]  /*93b0*/  FSEL R21, R10, RZ, P5 ;  /* 0x000000ff0a157208 */ /* 0x000fe40002800000 */
[----:B------:R-:W-:Y:S02]  /*93c0*/  FSEL R10, R47, -INF , P6 ;  /* 0xff8000002f0a7808 */ /* 0x000fe40003000000 */
[----:B------:R-:W-:Y:S01]  /*93d0*/  FMNMX.FTZ R3, R46, R3, !PT ;  /* 0x000000032e037209 */ /* 0x000fe20007810000 */
[-CC-:B------:R-:W-:Y:S01]  /*93e0*/  FFMA.FTZ R11, R24, R13.reuse, -R21.reuse ;  /* 0x0000000d180b7223 */ /* 0x180fe20000010815 */
[----:B------:R-:W-:Y:S01]  /*93f0*/  FSEL R24, R51, -INF , P2 ;  /* 0xff80000033187808 */ /* 0x000fe20001000000 */
        /* <DEDUP_REMOVED lines=20> */
[-CC-:B------:R-:W-:Y:S01]  /*9540*/  FFMA.FTZ R74, R74, R13.reuse, -R21.reuse ;  /* 0x0000000d4a4a7223 */ /* 0x180fe20000010815 */
[-CC-:B------:R-:W-:Y:S01]  /*9550*/  FFMA.FTZ R52, R52, R13.reuse, -R21.reuse ;  /* 0x0000000d34347223 */ /* 0x180fe20000010815 */
[----:B------:R-:W1:Y:S01]  /*9560*/  SHFL.BFLY PT, R14, R3, 0x2, 0x1f ;  /* 0x0c401f00030e7f89 */ /* 0x000e6200000e0000 */
[----:B------:R-:W-:-:S03]  /*9570*/  FFMA.FTZ R21, R78, R13, -R21 ;  /* 0x0000000d4e157223 */ /* 0x000fc60000010815 */
[----:B------:R-:W2:Y:S08]  /*9580*/  MUFU.EX2 R29, R29 ;  /* 0x0000001d001d7308 */ /* 0x000eb00000000800 */
[----:B------:R-:W-:Y:S08]  /*9590*/  MUFU.EX2 R32, R32 ;  /* 0x0000002000207308 */ /* 0x000ff00000000800 */
[----:B------:R-:W3:Y:S01]  /*95a0*/  MUFU.EX2 R31, R60 ;  /* 0x0000003c001f7308 */ /* 0x000ee20000000800 */
[----:B--2---:R-:W-:-:S02]  /*95b0*/  F2FP.F16.F32.PACK_AB R154, R29, R28 ;  /* 0x0000001c1d9a723e */ /* 0x004fc400000000ff */
[----:B-1----:R-:W-:-:S05]  /*95c0*/  FMNMX.FTZ R11, R3, R14, !PT ;  /* 0x0000000e030b7209 */ /* 0x002fca0007810000 */
[----:B------:R-:W-:Y:S01]  /*95d0*/  MUFU.EX2 R62, R62 ;  /* 0x0000003e003e7308 */ /* 0x000fe20000000800 */
[----:B------:R-:W1:Y:S07]  /*95e0*/  SHFL.BFLY PT, R14, R11, 0x1, 0x1f ;  /* 0x0c201f000b0e7f89 */ /* 0x000e6e00000e0000 */
[----:B------:R-:W2:Y:S01]  /*95f0*/  MUFU.EX2 R33, R64 ;  /* 0x0000004000217308 */ /* 0x000ea20000000800 */
[----:B---3--:R-:W-:-:S07]  /*9600*/  F2FP.F16.F32.PACK_AB R156, R31, R32 ;  /* 0x000000201f9c723e */ /* 0x008fce00000000ff */
[----:B------:R-:W-:Y:S08]  /*9610*/  MUFU.EX2 R66, R66 ;  /* 0x0000004200427308 */ /* 0x000ff00000000800 */
[----:B------:R-:W3:Y:S01]  /*9620*/  MUFU.EX2 R35, R68 ;  /* 0x0000004400237308 */ /* 0x000ee20000000800 */
[----:B-1----:R-:W-:Y:S02]  /*9630*/  FMNMX.FTZ R14, R11, R14, !PT ;  /* 0x0000000e0b0e7209 */ /* 0x002fe40007810000 */
[----:B--2---:R-:W-:-:S02]  /*9640*/  F2FP.F16.F32.PACK_AB R158, R33, R62 ;  /* 0x0000003e219e723e */ /* 0x004fc400000000ff */
[C---:B------:R-:W-:Y:S01]  /*9650*/  FSETP.NEU.FTZ.AND P1, PT, R14.reuse, -INF , PT ;  /* 0xff8000000e00780b */ /* 0x040fe20003f3d000 */
[-C--:B------:R-:W-:Y:S02]  /*9660*/  FMUL.FTZ R3, R14, R13.reuse ;  /* 0x0000000d0e037220 */ /* 0x080fe40000410000 */
[----:B------:R-:W-:Y:S03]  /*9670*/  MUFU.EX2 R70, R70 ;  /* 0x0000004600467308 */ /* 0x000fe60000000800 */
[----:B------:R-:W-:Y:S01]  /*9680*/  FSEL R39, R3, RZ, P1 ;  /* 0x000000ff03277208 */ /* 0x000fe20000800000 */
[----:B------:R-:W-:Y:S01]  /*9690*/  FADD.FTZ R3, R152, R25 ;  /* 0x0000001998037221 */ /* 0x000fe20000010000 */
[----:B------:R-:W-:Y:S02]  /*96a0*/  ISETP.NE.AND P1, PT, R57, RZ, PT ;  /* 0x000000ff3900720c */ /* 0x000fe40003f25270 */
[----:B------:R-:W-:Y:S01]  /*96b0*/  F2FP.F16.F32.PACK_AB R152, R25, R152 ;  /* 0x000000981998723e */ /* 0x000fe200000000ff */
        /* <DEDUP_REMOVED lines=17> */
[----:B------:R-:W-:Y:S01]  /*97d0*/  FFMA.FTZ R39, R76, R13, -R39 ;  /* 0x0000000d4c277223 */ /* 0x000fe20000010827 */
[----:B---3--:R-:W-:-:S04]  /*97e0*/  F2FP.F16.F32.PACK_AB R160, R35, R66 ;  /* 0x0000004223a0723e */ /* 0x008fc800000000ff */
[----:B------:R-:W2:Y:S08]  /*97f0*/  MUFU.EX2 R30, R30 ;  /* 0x0000001e001e7308 */ /* 0x000eb00000000800 */
[----:B------:R3:W4:Y:S01]  /*9800*/  MUFU.EX2 R155, R20 ;  /* 0x00000014009b7308 */ /* 0x0007220000000800 */
[----:B-1----:R-:W-:-:S07]  /*9810*/  F2FP.F16.F32.PACK_AB R153, R27, R26 ;  /* 0x0000001a1b99723e */ /* 0x002fce00000000ff */
[----:B------:R-:W1:Y:S01]  /*9820*/  MUFU.EX2 R34, R34 ;  /* 0x0000002200227308 */ /* 0x000e620000000800 */
[----:B---3--:R-:W-:Y:S01]  /*9830*/  FADD.FTZ R20, R28, R3 ;  /* 0x000000031c147221 */ /* 0x008fe20000010000 */
[----:B------:R-:W-:-:S03]  /*9840*/  FADD.FTZ R3, R26, R27 ;  /* 0x0000001b1a037221 */ /* 0x000fc60000010000 */
[----:B------:R-:W-:Y:S01]  /*9850*/  FADD.FTZ R41, R29, R20 ;  /* 0x000000141d297221 */ /* 0x000fe20000010000 */
[----:B--2---:R-:W-:Y:S01]  /*9860*/  FADD.FTZ R20, R30, R3 ;  /* 0x000000031e147221 */ /* 0x004fe20000010000 */
[----:B------:R-:W-:Y:S01]  /*9870*/  @!P1 VIADD R3, R15, 0x28c40 ;  /* 0x00028c400f039836 */ /* 0x000fe20000000000 */
[----:B------:R2:W3:Y:S02]  /*9880*/  MUFU.EX2 R157, R36 ;  /* 0x00000024009d7308 */ /* 0x0004e40000000800 */
[C---:B----4-:R-:W-:Y:S01]  /*9890*/  FADD.FTZ R43, R155.reuse, R20 ;  /* 0x000000149b2b7221 */ /* 0x050fe20000010000 */
[----:B------:R-:W-:Y:S02]  /*98a0*/  F2FP.F16.F32.PACK_AB R155, R155, R30 ;  /* 0x0000001e9b9b723e */ /* 0x000fe400000000ff */
[----:B------:R-:W-:-:S03]  /*98b0*/  @!P1 PRMT R3, RZ, 0x654, R3 ;  /* 0x00000654ff039816 */ /* 0x000fc60000000003 */
[----:B------:R-:W4:Y:S01]  /*98c0*/  MUFU.EX2 R38, R38 ;  /* 0x0000002600267308 */ /* 0x000f220000000800 */
[----:B--2---:R-:W-:Y:S01]  /*98d0*/  FADD.FTZ R36, R32, R41 ;  /* 0x0000002920247221 */ /* 0x004fe20000010000 */
[----:B------:R3:W-:Y:S01]  /*98e0*/  @!P1 SYNCS.ARRIVE.TRANS64.RED.A1T0 RZ, [R3+URZ], RZ ;  /* 0x000000ff03ff99a7 */ /* 0x0007e2000810043f */
[----:B------:R-:W-:Y:S02]  /*98f0*/  BAR.SYNC.DEFER_BLOCKING 0xf, 0x100 ;  /* 0x03c4000000007b1d */ /* 0x000fe40000010000 */
[----:B------:R-:W-:-:S04]  /*9900*/  FADD.FTZ R45, R31, R36 ;  /* 0x000000241f2d7221 */ /* 0x000fc80000010000 */
[----:B------:R-:W2:Y:S01]  /*9910*/  MUFU.EX2 R159, R40 ;  /* 0x00000028009f7308 */ /* 0x000ea20000000800 */
[----:B------:R-:W-:-:S07]  /*9920*/  FADD.FTZ R20, R62, R45 ;  /* 0x0000002d3e147221 */ /* 0x000fce0000010000 */
[----:B------:R-:W0:Y:S08]  /*9930*/  MUFU.EX2 R42, R42 ;  /* 0x0000002a002a7308 */ /* 0x000e300000000800 */
[----:B------:R1:W-:Y:S01]  /*9940*/  MUFU.EX2 R163, R10 ;  /* 0x0000000a00a37308 */ /* 0x0003e20000000800 */
[----:B------:R0:W-:Y:S07]  /*9950*/  STSM.16.M88.4 [R195+0x26800], R152 ;  /* 0x02680098c3007844 */ /* 0x0001ee0000000200 */
[----:B------:R-:W0:Y:S01]  /*9960*/  MUFU.EX2 R161, R44 ;  /* 0x0000002c00a17308 */ /* 0x000e220000000800 */
[----:B-1----:R-:W-:Y:S01]  /*9970*/  FADD.FTZ R10, R34, R43 ;  /* 0x0000002b220a7221 */ /* 0x002fe20000010000 */
[----:B------:R-:W-:-:S03]  /*9980*/  FADD.FTZ R43, R33, R20 ;  /* 0x00000014212b7221 */ /* 0x000fc60000010000 */
[C---:B---3--:R-:W-:Y:S01]  /*9990*/  FADD.FTZ R3, R157.reuse, R10 ;  /* 0x0000000a9d037221 */ /* 0x048fe20000010000 */
[----:B------:R-:W-:Y:S01]  /*99a0*/  FADD.FTZ R20, R66, R43 ;  /* 0x0000002b42147221 */ /* 0x000fe20000010000 */
[----:B------:R-:W-:Y:S01]  /*99b0*/  F2FP.F16.F32.PACK_AB R157, R157, R34 ;  /* 0x000000229d9d723e */ /* 0x000fe200000000ff */
[----:B------:R-:W1:Y:S01]  /*99c0*/  MUFU.EX2 R46, R46 ;  /* 0x0000002e002e7308 */ /* 0x000e620000000800 */
[----:B----4-:R-:W-:Y:S01]  /*99d0*/  FADD.FTZ R10, R38, R3 ;  /* 0x00000003260a7221 */ /* 0x010fe20000010000 */
[----:B------:R-:W-:-:S03]  /*99e0*/  FADD.FTZ R25, R35, R20 ;  /* 0x0000001423197221 */ /* 0x000fc60000010000 */
[C---:B--2---:R-:W-:Y:S01]  /*99f0*/  FADD.FTZ R3, R159.reuse, R10 ;  /* 0x0000000a9f037221 */ /* 0x044fe20000010000 */
[----:B------:R-:W-:Y:S01]  /*9a00*/  FADD.FTZ R20, R70, R25 ;  /* 0x0000001946147221 */ /* 0x000fe20000010000 */
[----:B------:R-:W-:Y:S01]  /*9a10*/  F2FP.F16.F32.PACK_AB R159, R159, R38 ;  /* 0x000000269f9f723e */ /* 0x000fe200000000ff */
[----:B------:R-:W2:Y:S01]  /*9a20*/  MUFU.EX2 R37, R72 ;  /* 0x0000004800257308 */ /* 0x000ea20000000800 */
[----:B0-----:R-:W-:-:S03]  /*9a30*/  FADD.FTZ R10, R42, R3 ;  /* 0x000000032a0a7221 */ /* 0x001fc60000010000 */
[----:B------:R0:W-:Y:S01]  /*9a40*/  STSM.16.M88.4 [R198], R156 ;  /* 0x0000009cc6007844 */ /* 0x0001e20000000200 */
[C---:B------:R-:W-:Y:S01]  /*9a50*/  FADD.FTZ R3, R161.reuse, R10 ;  /* 0x0000000aa1037221 */ /* 0x040fe20000010000 */
[----:B------:R-:W-:Y:S02]  /*9a60*/  F2FP.F16.F32.PACK_AB R161, R161, R42 ;  /* 0x0000002aa1a1723e */ /* 0x000fe400000000ff */
[----:B------:R-:W-:Y:S01]  /*9a70*/  MUFU.EX2 R48, R48 ;  /* 0x0000003000307308 */ /* 0x000fe20000000800 */
[----:B-1----:R-:W-:-:S04]  /*9a80*/  FADD.FTZ R10, R46, R3 ;  /* 0x000000032e0a7221 */ /* 0x002fc80000010000 */
[C---:B------:R-:W-:Y:S01]  /*9a90*/  FADD.FTZ R3, R163.reuse, R10 ;  /* 0x0000000aa3037221 */ /* 0x040fe20000010000 */
[----:B------:R-:W-:Y:S02]  /*9aa0*/  F2FP.F16.F32.PACK_AB R163, R163, R46 ;  /* 0x0000002ea3a3723e */ /* 0x000fe400000000ff */
[----:B------:R-:W1:Y:S01]  /*9ab0*/  MUFU.EX2 R11, R74 ;  /* 0x0000004a000b7308 */ /* 0x000e620000000800 */
[C---:B--2---:R-:W-:Y:S01]  /*9ac0*/  FADD.FTZ R25, R37.reuse, R20 ;  /* 0x0000001425197221 */ /* 0x044fe20000010000 */
[----:B------:R-:W-:-:S05]  /*9ad0*/  F2FP.F16.F32.PACK_AB R162, R37, R70 ;  /* 0x0000004625a2723e */ /* 0x000fca00000000ff */
[----:B------:R0:W-:Y:S01]  /*9ae0*/  STSM.16.M88.4 [R196], R160 ;  /* 0x000000a0c4007844 */ /* 0x0001e20000000200 */
[----:B------:R-:W-:Y:S08]  /*9af0*/  MUFU.EX2 R50, R50 ;  /* 0x0000003200327308 */ /* 0x000ff00000000800 */
[----:B------:R-:W2:Y:S01]  /*9b00*/  MUFU.EX2 R41, R24 ;  /* 0x0000001800297308 */ /* 0x000ea20000000800 */
[----:B-1----:R-:W-:Y:S01]  /*9b10*/  F2FP.F16.F32.PACK_AB R164, R11, R48 ;  /* 0x000000300ba4723e */ /* 0x002fe200000000ff */
[----:B------:R-:W-:-:S04]  /*9b20*/  FADD.FTZ R48, R48, R25 ;  /* 0x0000001930307221 */ /* 0x000fc80000010000 */
[----:B------:R-:W-:Y:S02]  /*9b30*/  FADD.FTZ R11, R11, R48 ;  /* 0x000000300b0b7221 */ /* 0x000fe40000010000 */
[----:B------:R-:W-:Y:S08]  /*9b40*/  MUFU.EX2 R52, R52 ;  /* 0x0000003400347308 */ /* 0x000ff00000000800 */
[----:B------:R-:W1:Y:S01]  /*9b50*/  MUFU.EX2 R21, R21 ;  /* 0x0000001500157308 */ /* 0x000e620000000800 */
[----:B--2---:R-:W-:Y:S01]  /*9b60*/  F2FP.F16.F32.PACK_AB R165, R41, R50 ;  /* 0x0000003229a5723e */ /* 0x004fe200000000ff */
[----:B------:R-:W-:-:S04]  /*9b70*/  FADD.FTZ R50, R50, R3 ;  /* 0x0000000332327221 */ /* 0x000fc80000010000 */
[----:B------:R-:W-:Y:S02]  /*9b80*/  FADD.FTZ R41, R41, R50 ;  /* 0x0000003229297221 */ /* 0x000fe40000010000 */
[----:B------:R-:W2:Y:S08]  /*9b90*/  MUFU.EX2 R54, R54 ;  /* 0x0000003600367308 */ /* 0x000eb00000000800 */
[----:B------:R-:W3:Y:S01]  /*9ba0*/  MUFU.EX2 R39, R39 ;  /* 0x0000002700277308 */ /* 0x000ee20000000800 */
[----:B-1----:R-:W-:Y:S01]  /*9bb0*/  F2FP.F16.F32.PACK_AB R166, R21, R52 ;  /* 0x0000003415a6723e */ /* 0x002fe200000000ff */
[----:B------:R-:W-:-:S04]  /*9bc0*/  FADD.FTZ R52, R52, R11 ;  /* 0x0000000b34347221 */ /* 0x000fc80000010000 */
[----:B------:R-:W-:Y:S01]  /*9bd0*/  FADD.FTZ R3, R21, R52 ;  /* 0x0000003415037221 */ /* 0x000fe20000010000 */
[----:B--2---:R-:W-:Y:S01]  /*9be0*/  FADD.FTZ R10, R54, R41 ;  /* 0x00000029360a7221 */ /* 0x004fe20000010000 */
[----:B---3--:R-:W-:-:S03]  /*9bf0*/  F2FP.F16.F32.PACK_AB R167, R39, R54 ;  /* 0x0000003627a7723e */ /* 0x008fc600000000ff */
[----:B------:R-:W-:Y:S02]  /*9c00*/  FADD.FTZ R10, R39, R10 ;  /* 0x0000000a270a7221 */ /* 0x000fe40000010000 */
[----:B------:R0:W-:Y:S01]  /*9c10*/  STSM.16.M88.4 [R197], R164 ;  /* 0x000000a4c5007844 */ /* 0x0001e20000000200 */
[----:B------:R-:W-:Y:S05]  /*9c20*/  @!P0 BRA `(.L_x_3939) ;  /* 0x0000000000048947 */ /* 0x000fea0003800000 */
[----:B------:R-:W-:Y:S01]  /*9c30*/  BPT.TRAP 0x1 ;  /* 0x000000040000795c */ /* 0x000fe20000300000 */
.L_x_3939:
[----:B------:R1:W2:Y:S01]  /*9c40*/  SYNCS.PHASECHK.TRANS64.TRYWAIT P2, [R15+URZ+0x28c50], R58 ;  /* 0x028c503a0f0075a7 */ /* 0x0002a2000804017f */
[----:B------:R-:W-:Y:S05]  /*9c50*/  @!P0 BRA `(.L_x_3940) ;  /* 0x0000000000048947 */ /* 0x000fea0003800000 */
[----:B------:R-:W-:Y:S01]  /*9c60*/  BPT.TRAP 0x1 ;  /* 0x000000040000795c */ /* 0x000fe20000300000 */
.L_x_3940:
[----:B------:R-:W-:Y:S01]  /*9c70*/  LOP3.LUT R11, R56, 0x2000000, RZ, 0xfc, !PT ;  /* 0x02000000380b7812 */ /* 0x000fe200078efcff */
[----:B------:R-:W-:Y:S01]  /*9c80*/  ULDC UR37, c[0x0][0x9d8] ;  /* 0x0002760000257ab9 */ /* 0x000fe20000000800 */
[----:B------:R-:W-:Y:S01]  /*9c90*/  ULDC UR36, c[0x0][0x988] ;  /* 0x0002620000247ab9 */ /* 0x000fe20000000800 */
[----:B------:R-:W-:Y:S01]  /*9ca0*/  BSSY B0, `(.L_x_3941) ;  /* 0x0000006000007945 */ /* 0x000fe20003800000 */
[----:B------:R-:W-:Y:S02]  /*9cb0*/  IMAD.MOV.U32 R21, RZ, RZ, 0x40000040 ;  /* 0x40000040ff157424 */ /* 0x000fe400078e00ff */
[----:B------:R-:W-:Y:S01]  /*9cc0*/  IMAD R20, R18, 0x1000, R11 ;  /* 0x0000100012147824 */ /* 0x000fe200078e020b */
[----:B--2---:R-:W-:Y:S06]  /*9cd0*/  @P2 BRA `(.L_x_3942) ;  /* 0x0000000000082947 */ /* 0x004fec0003800000 */
[----:B------:R-:W2:Y:S02]  /*9ce0*/  SYNCS.PHASECHK.TRANS64.TRYWAIT P2, [R15+URZ+0x28c50], R58 ;  /* 0x028c503a0f0075a7 */ /* 0x000ea4000804017f */
[----:B--2---:R-:W-:Y:S05]  /*9cf0*/  @!P2 BRA `(.L_x_3943) ;  /* 0x000000e80084a947 */ /* 0x004fea0003800000 */
.L_x_3942:
[----:B------:R-:W-:Y:S05]  /*9d00*/  BSYNC B0 ;  /* 0x0000000000007941 */ /* 0x000fea0003800000 */
.L_x_3941:
[----:B------:R-:W-:Y:S01]  /*9d10*/  R2UR UR6, R20 ;  /* 0x00000000140672ca */ /* 0x000fe200000e0000 */
[----:B-12---:R-:W-:Y:S01]  /*9d20*/  WARPGROUP.ARRIVE ;  /* 0x00000000000079c5 */ /* 0x006fe20000000000 */
[----:B------:R-:W-:Y:S01]  /*9d30*/  R2UR UR7, R21 ;  /* 0x00000000150772ca */ /* 0x000fe200000e0000 */
[----:B------:R-:W-:Y:S01]  /*9d40*/  @!P1 VIADD R15, R15, 0x28c60 ;  /* 0x00028c600f0f9836 */ /* 0x000fe20000000000 */
[----:B------:R-:W-:Y:S01]  /*9d50*/  MOV R21, 0x40000040 ;  /* 0x4000004000157802 */ /* 0x000fe20000000f00 */
[----:B------:R-:W-:Y:S01]  /*9d60*/  BSSY B0, `(.L_x_3944) ;  /* 0x000020a000007945 */ /* 0x000fe20003800000 */
[----:B------:R-:W-:Y:S02]  /*9d70*/  ISETP.GE.AND P2, PT, R168, 0x41, PT ;  /* 0x00000041a800780c */ /* 0x000fe40003f46270 */
[----:B------:R-:W-:-:S07]  /*9d80*/  @!P1 PRMT R15, RZ, 0x654, R15 ;  /* 0x00000654ff0f9816 */ /* 0x000fce000000000f */
[----:B------:R-:W-:Y:S03]  /*9d90*/  HGMMA.64x256x16.F32 R24, R152, gdesc[UR4].tnspB, RZ, !UPT, gsb0 ;  /* 0x43e0000498187df0 */ /* 0x000fe6000c0008ff */
[----:B------:R-:W-:Y:S02]  /*9da0*/  WARPGROUP.DEPBAR.LE gsb0, 0x0 ;  /* 0x00008000000079c5 */ /* 0x000fe40000010000 */
[----:B------:R-:W-:Y:S01]  /*9db0*/  VIADD R152, R20, 0x80 ;  /* 0x0000008014987836 */ /* 0x000fe20000000000 */
[----:B------:R-:W-:Y:S01]  /*9dc0*/  WARPGROUP.ARRIVE ;  /* 0x00000000000079c5 */ /* 0x000fe20000000000 */
[----:B------:R-:W-:-:S03]  /*9dd0*/  IMAD.MOV.U32 R153, RZ, RZ, 0x40000040 ;  /* 0x40000040ff997424 */ /* 0x000fc600078e00ff */
[----:B------:R-:W-:Y:S01]  /*9de0*/  R2UR UR6, R152 ;  /* 0x00000000980672ca */ /* 0x000fe200000e0000 */
[C---:B------:R-:W-:Y:S01]  /*9df0*/  VIADD R152, R20.reuse, 0x100 ;  /* 0x0000010014987836 */ /* 0x040fe20000000000 */
[----:B------:R-:W-:Y:S01]  /*9e00*/  R2UR UR7, R153 ;  /* 0x00000000990772ca */ /* 0x000fe200000e0000 */
[----:B------:R-:W-:Y:S02]  /*9e10*/  IMAD.MOV.U32 R153, RZ, RZ, 0x40000040 ;  /* 0x40000040ff997424 */ /* 0x000fe400078e00ff */
[----:B------:R-:W-:-:S13]  /*9e20*/  VIADD R20, R20, 0x180 ;  /* 0x0000018014147836 */ /* 0x000fda0000000000 */
[----:B------:R-:W-:Y:S01]  /*9e30*/  HGMMA.64x256x16.F32 R24, R156, gdesc[UR4].tnspB, R24, gsb0 ;  /* 0x43e000049c187df0 */ /* 0x000fe20008000818 */
[----:B------:R-:W-:Y:S02]  /*9e40*/  R2UR UR6, R152 ;  /* 0x00000000980672ca */ /* 0x000fe400000e0000 */
[----:B------:R-:W-:Y:S01]  /*9e50*/  R2UR UR7, R153 ;  /* 0x00000000990772ca */ /* 0x000fe200000e0000 */
[----:B------:R-:W-:Y:S02]  /*9e60*/  WARPGROUP.DEPBAR.LE gsb0, 0x0 ;  /* 0x00008000000079c5 */ /* 0x000fe40000010000 */
[----:B------:R-:W-:-:S15]  /*9e70*/  WARPGROUP.ARRIVE ;  /* 0x00000000000079c5 */ /* 0x000fde0000000000 */
[----:B------:R-:W-:-:S07]  /*9e80*/  NOP ;  /* 0x0000000000007918 */ /* 0x000fce0000000000 */
[----:B------:R-:W-:Y:S01]  /*9e90*/  HGMMA.64x256x16.F32 R24, R160, gdesc[UR4].tnspB, R24, gsb0 ;  /* 0x43e00004a0187df0 */ /* 0x000fe20008000818 */
[----:B------:R-:W-:Y:S02]  /*9ea0*/  R2UR UR6, R20 ;  /* 0x00000000140672ca */ /* 0x000fe400000e0000 */
[----:B------:R-:W-:Y:S01]  /*9eb0*/  R2UR UR7, R21 ;  /* 0x00000000150772ca */ /* 0x000fe200000e0000 */
[----:B------:R-:W-:Y:S02]  /*9ec0*/  WARPGROUP.DEPBAR.LE gsb0, 0x0 ;  /* 0x00008000000079c5 */ /* 0x000fe40000010000 */
[----:B------:R-:W-:-:S15]  /*9ed0*/  WARPGROUP.ARRIVE ;  /* 0x00000000000079c5 */ /* 0x000fde0000000000 */
[----:B------:R-:W-:-:S07]  /*9ee0*/  NOP ;  /* 0x0000000000007918 */ /* 0x000fce0000000000 */
        /* <DEDUP_REMOVED lines=12> */
[----:B-1----:R-:W-:Y:S02]  /*9fb0*/  VIADD R15, R181, 0xfffffffe ;  /* 0xfffffffeb50f7836 */ /* 0x002fe40000000000 */
[----:B------:R-:W-:Y:S02]  /*9fc0*/  IMAD.MOV.U32 R21, RZ, RZ, R14 ;  /* 0x000000ffff157224 */ /* 0x000fe400078e000e */
[----:B------:R-:W-:Y:S02]  /*9fd0*/  IMAD.MOV.U32 R225, RZ, RZ, R12 ;  /* 0x000000ffffe17224 */ /* 0x000fe400078e000c */
[----:B------:R-:W-:-:S07]  /*9fe0*/  IMAD.MOV.U32 R224, RZ, RZ, R18 ;  /* 0x000000ffffe07224 */ /* 0x000fce00078e0012 */
.L_x_3956:
[----:B------:R-:W-:Y:S01]  /*9ff0*/  VIADD R18, R224, 0x1 ;  /* 0x00000001e0127836 */ /* 0x000fe20000000000 */
[C---:B------:R-:W-:Y:S01]  /*a000*/  ISETP.GT.AND P2, PT, R15.reuse, RZ, PT ;  /* 0x000000ff0f00720c */ /* 0x040fe20003f44270 */
[----:B------:R-:W-:-:S03]  /*a010*/  VIADD R15, R15, 0xffffffff ;  /* 0xffffffff0f0f7836 */ /* 0x000fc60000000000 */
[----:B------:R-:W-:-:S04]  /*a020*/  ISETP.NE.AND P3, PT, R18, 0x2, PT ;  /* 0x000000021200780c */ /* 0x000fc80003f65270 */
[----:B------:R-:W-:Y:S02]  /*a030*/  SEL R13, RZ, 0x1, P3 ;  /* 0x00000001ff0d7807 */ /* 0x000fe40001800000 */
[----:B------:R-:W-:Y:S02]  /*a040*/  SEL R18, R18, RZ, P3 ;  /* 0x000000ff12127207 */ /* 0x000fe40001800000 */
[----:B------:R-:W-:Y:S01]  /*a050*/  LOP3.LUT R22, R22, R13, RZ, 0x3c, !PT ;  /* 0x0000000d16167212 */ /* 0x000fe200078e3cff */
[----:B--2---:R-:W-:Y:S06]  /*a060*/  @!P0 BRA `(.L_x_3946) ;  /* 0x0000000000048947 */ /* 0x004fec0003800000 */
[----:B------:R-:W-:Y:S01]  /*a070*/  BPT.TRAP 0x1 ;  /* 0x000000040000795c */ /* 0x000fe20000300000 */
.L_x_3946:
[----:B------:R-:W-:Y:S01]  /*a080*/  IMAD R216, R18, 0x8, R2 ;  /* 0x0000000812d87824 */ /* 0x000fe200078e0202 */
[----:B------:R-:W-:-:S04]  /*a090*/  SHF.L.U32 R20, R22, 0x1f, RZ ;  /* 0x0000001f16147819 */ /* 0x000fc800000006ff */
[----:B------:R1:W2:Y:S01]  /*a0a0*/  SYNCS.PHASECHK.TRANS64.TRYWAIT P3, [R216+URZ+0x28c30], R20 ;  /* 0x028c3014d80075a7 */ /* 0x0002a2000806017f */
[----:B------:R-:W-:Y:S05]  /*a0b0*/  @!P0 BRA `(.L_x_3947) ;  /* 0x0000000000048947 */ /* 0x000fea0003800000 */
[----:B------:R-:W-:Y:S01]  /*a0c0*/  BPT.TRAP 0x1 ;  /* 0x000000040000795c */ /* 0x000fe20000300000 */
.L_x_3947:
[----:B------:R-:W-:Y:S01]  /*a0d0*/  VIADD R12, R2, 0x20400 ;  /* 0x00020400020c7836 */ /* 0x000fe20000000000 */
[----:B------:R-:W-:Y:S01]  /*a0e0*/  BSSY B1, `(.L_x_3948) ;  /* 0x0000009000017945 */ /* 0x000fe20003800000 */
[----:B------:R-:W-:Y:S02]  /*a0f0*/  IMAD R154, R18, 0x200, R0 ;  /* 0x00000200129a7824 */ /* 0x000fe400078e0200 */
[----:B------:R-:W-:Y:S01]  /*a100*/  IMAD.MOV.U32 R155, RZ, RZ, 0x40000040 ;  /* 0x40000040ff9b7424 */ /* 0x000fe200078e00ff */
[----:B------:R-:W-:-:S04]  /*a110*/  SHF.R.U32.HI R12, RZ, 0x4, R12 ;  /* 0x00000004ff0c7819 */ /* 0x000fc8000001160c */
[----:B------:R-:W-:-:S04]  /*a120*/  LOP3.LUT R12, R12, 0x3fff, RZ, 0xc0, !PT ;  /* 0x00003fff0c0c7812 */ /* 0x000fc800078ec0ff */
[----:B------:R-:W-:Y:S01]  /*a130*/  LOP3.LUT R12, R12, 0x10000, RZ, 0xfc, !PT ;  /* 0x000100000c0c7812 */ /* 0x000fe200078efcff */
[----:B--2---:R-:W-:Y:S06]  /*a140*/  @P3 BRA `(.L_x_3949) ;  /* 0x0000000000083947 */ /* 0x004fec0003800000 */
[----:B------:R-:W2:Y:S02]  /*a150*/  SYNCS.PHASECHK.TRANS64.TRYWAIT P3, [R216+URZ+0x28c30], R20 ;  /* 0x028c3014d80075a7 */ /* 0x000ea4000806017f */
[----:B--2---:R-:W-:Y:S05]  /*a160*/  @!P3 BRA `(.L_x_3950) ;  /* 0x000000e4007cb947 */ /* 0x004fea0003800000 */
.L_x_3949:
[----:B------:R-:W-:Y:S05]  /*a170*/  BSYNC B1 ;  /* 0x0000000000017941 */ /* 0x000fea0003800000 */
.L_x_3948:
[----:B------:R-:W-:Y:S01]  /*a180*/  IMAD.MOV.U32 R13, RZ, RZ, 0x40000040 ;  /* 0x40000040ff0d7424 */ /* 0x000fe200078e00ff */
[----:B------:R-:W-:Y:S01]  /*a190*/  R2UR UR4, R12 ;  /* 0x000000000c0472ca */ /* 0x000fe200000e0000 */
[C---:B------:R-:W-:Y:S01]  /*a1a0*/  VIADD R152, R154.reuse, 0x2 ;  /* 0x000000029a987836 */ /* 0x040fe20000000000 */
[C---:B------:R-:W-:Y:S01]  /*a1b0*/  R2UR UR6, R154.reuse ;  /* 0x000000009a0672ca */ /* 0x040fe200000e0000 */
[C---:B------:R-:W-:Y:S01]  /*a1c0*/  VIADD R12, R154.reuse, 0x4 ;  /* 0x000000049a0c7836 */ /* 0x040fe20000000000 */
[----:B------:R-:W-:Y:S01]  /*a1d0*/  R2UR UR7, R155 ;  /* 0x000000009b0772ca */ /* 0x000fe200000e0000 */
[----:B------:R-:W-:Y:S01]  /*a1e0*/  VIADD R154, R154, 0x6 ;  /* 0x000000069a9a7836 */ /* 0x000fe20000000000 */
[----:B------:R-:W-:Y:S01]  /*a1f0*/  R2UR UR5, R13 ;  /* 0x000000000d0572ca */ /* 0x000fe200000e0000 */
[----:B------:R-:W-:Y:S01]  /*a200*/  IMAD.MOV.U32 R153, RZ, RZ, 0x40000040 ;  /* 0x40000040ff997424 */ /* 0x000fe200078e00ff */
[----:B------:R-:W-:Y:S01]  /*a210*/  R2UR UR10, R152 ;  /* 0x00000000980a72ca */ /* 0x000fe200000e0000 */
[----:B------:R-:W-:Y:S01]  /*a220*/  IMAD.MOV.U32 R155, RZ, RZ, 0x40000040 ;  /* 0x40000040ff9b7424 */ /* 0x000fe200078e00ff */
[----:B------:R-:W-:-:S02]  /*a230*/  R2UR UR18, R154 ;  /* 0x000000009a1272ca */ /* 0x000fc400000e0000 */
[----:B------:R-:W-:Y:S02]  /*a240*/  R2UR UR11, R153 ;  /* 0x00000000990b72ca */ /* 0x000fe400000e0000 */
[----:B------:R-:W-:Y:S02]  /*a250*/  R2UR UR19, R155 ;  /* 0x000000009b1372ca */ /* 0x000fe400000e0000 */
[----:B0-----:R-:W-:Y:S01]  /*a260*/  WARPGROUP.ARRIVE ;  /* 0x00000000000079c5 */ /* 0x001fe20000000000 */
[----:B------:R-:W-:Y:S02]  /*a270*/  R2UR UR8, R8 ;  /* 0x00000000080872ca */ /* 0x000fe400000e0000 */
[----:B------:R-:W-:Y:S02]  /*a280*/  R2UR UR9, R9 ;  /* 0x00000000090972ca */ /* 0x000fe400000e0000 */
[----:B------:R-:W-:Y:S01]  /*a290*/  R2UR UR14, R12 ;  /* 0x000000000c0e72ca */ /* 0x000fe200000e0000 */
[----:B------:R-:W-:Y:S01]  /*a2a0*/  HGMMA.64x64x16.F32 R152, gdesc[UR4], RZ, !UPT, gsb0 ;  /* 0x00e00000049879f0 */ /* 0x000fe2000c0008ff */
[----:B------:R-:W-:-:S02]  /*a2b0*/  R2UR UR15, R13 ;  /* 0x000000000d0f72ca */ /* 0x000fc400000e0000 */
[----:B------:R-:W-:Y:S02]  /*a2c0*/  R2UR UR12, R6 ;  /* 0x00000000060c72ca */ /* 0x000fe400000e0000 */
[----:B------:R-:W-:Y:S02]  /*a2d0*/  R2UR UR13, R7 ;  /* 0x00000000070d72ca */ /* 0x000fe400000e0000 */
[----:B------:R-:W-:Y:S02]  /*a2e0*/  R2UR UR16, R4 ;  /* 0x00000000041072ca */ /* 0x000fe400000e0000 */
[----:B------:R-:W-:Y:S01]  /*a2f0*/  R2UR UR17, R5 ;  /* 0x00000000051172ca */ /* 0x000fe200000e0000 */
        /* <DEDUP_REMOVED lines=49> */
[----:B----4-:R-:W-:-:S07]  /*a610*/  FMNMX.FTZ R12, R153, R12, !PT ;  /* 0x0000000c990c7209 */ /* 0x010fce0007810000 */
[----:B------:R-:W4:Y:S01]  /*a620*/  MUFU.TANH R160, R160 ;  /* 0x000000a000a07308 */ /* 0x000f220000002400 */
[----:B0-----:R-:W-:-:S07]  /*a630*/  FMNMX.FTZ R12, R156, R12, !PT ;  /* 0x0000000c9c0c7209 */ /* 0x001fce0007810000 */
[----:B------:R-:W0:Y:S01]  /*a640*/  MUFU.TANH R161, R161 ;  /* 0x000000a100a17308 */ /* 0x000e220000002400 */
[----:B---3--:R-:W-:-:S07]  /*a650*/  FMNMX.FTZ R12, R157, R12, !PT ;  /* 0x0000000c9d0c7209 */ /* 0x008fce0007810000 */
        /* <DEDUP_REMOVED lines=18> */
[----:B------:R-:W-:Y:S01]  /*a780*/  MUFU.TANH R154, R154 ;  /* 0x0000009a009a7308 */ /* 0x000fe20000002400 */
[----:B----4-:R-:W-:-:S07]  /*a790*/  FMNMX.FTZ R13, R177, R12, !PT ;  /* 0x0000000cb10d7209 */ /* 0x010fce0007810000 */
[----:B------:R-:W-:Y:S01]  /*a7a0*/  MUFU.TANH R155, R155 ;  /* 0x0000009b009b7308 */ /* 0x000fe20000002400 */
[----:B0-----:R-:W-:-:S05]  /*a7b0*/  FMNMX.FTZ R12, R180, R13, !PT ;  /* 0x0000000db40c7209 */ /* 0x001fca0007810000 */
[----:B------:R-:W0:Y:S02]  /*a7c0*/  SHFL.BFLY PT, R13, R12, 0x2, 0x1f ;  /* 0x0c401f000c0d7f89 */ /* 0x000e2400000e0000 */
[----:B------:R-:W-:Y:S08]  /*a7d0*/  MUFU.TANH R158, R158 ;  /* 0x0000009e009e7308 */ /* 0x000ff00000002400 */
[----:B------:R-:W-:Y:S08]  /*a7e0*/  MUFU.TANH R159, R159 ;  /* 0x0000009f009f7308 */ /* 0x000ff00000002400 */
[----:B------:R-:W-:Y:S01]  /*a7f0*/  MUFU.TANH R162, R162 ;  /* 0x000000a200a27308 */ /* 0x000fe20000002400 */
[----:B0-----:R-:W-:-:S07]  /*a800*/  FMNMX.FTZ R12, R12, R13, !PT ;  /* 0x0000000d0c0c7209 */ /* 0x001fce0007810000 */
[----:B------:R-:W-:Y:S01]  /*a810*/  MUFU.TANH R163, R163 ;  /* 0x000000a300a37308 */ /* 0x000fe20000002400 */
[----:B------:R-:W0:Y:S07]  /*a820*/  SHFL.BFLY PT, R13, R12, 0x1, 0x1f ;  /* 0x0c201f000c0d7f89 */ /* 0x000e2e00000e0000 */
[----:B------:R-:W-:Y:S08]  /*a830*/  MUFU.TANH R166, R166 ;  /* 0x000000a600a67308 */ /* 0x000ff00000002400 */
[----:B------:R-:W-:Y:S08]  /*a840*/  MUFU.TANH R167, R167 ;  /* 0x000000a700a77308 */ /* 0x000ff00000002400 */
[----:B------:R-:W-:Y:S01]  /*a850*/  MUFU.TANH R170, R170 ;  /* 0x000000aa00aa7308 */ /* 0x000fe20000002400 */
[----:B0-----:R-:W-:Y:S01]  /*a860*/  FMNMX.FTZ R12, R12, R13, !PT ;  /* 0x0000000d0c0c7209 */ /* 0x001fe20007810000 */
[----:B------:R-:W-:-:S04]  /*a870*/  IMAD.U32 R13, RZ, RZ, UR36 ;  /* 0x00000024ff0d7e24 */ /* 0x000fc8000f8e00ff */
[C---:B------:R-:W-:Y:S01]  /*a880*/  FADD.FTZ R225, -R12.reuse, R225 ;  /* 0x000000e10ce17221 */ /* 0x040fe20000010100 */
[-C--:B------:R-:W-:Y:S01]  /*a890*/  FMUL.FTZ R181, R12, R13.reuse ;  /* 0x0000000d0cb57220 */ /* 0x080fe20000410000 */
[----:B------:R-:W-:Y:S02]  /*a8a0*/  MUFU.TANH R171, R171 ;  /* 0x000000ab00ab7308 */ /* 0x000fe40000002400 */
[-C--:B------:R-:W-:Y:S01]  /*a8b0*/  FMUL.FTZ R225, R225, R13.reuse ;  /* 0x0000000de1e17220 */ /* 0x080fe20000410000 */
        /* <DEDUP_REMOVED lines=13> */
[----:B------:R-:W3:Y:S01]  /*a990*/  MUFU.EX2 R14, R14 ;  /* 0x0000000e000e7308 */ /* 0x000ee20000000800 */
[-CC-:B------:R-:W-:Y:S01]  /*a9a0*/  FFMA.FTZ R173, R173, R13.reuse, -R181.reuse ;  /* 0x0000000dadad7223 */ /* 0x180fe200000108b5 */
[-CC-:B------:R-:W-:Y:S01]  /*a9b0*/  FFMA.FTZ R176, R176, R13.reuse, -R181.reuse ;  /* 0x0000000db0b07223 */ /* 0x180fe200000108b5 */
[-CC-:B------:R-:W-:Y:S01]  /*a9c0*/  FFMA.FTZ R177, R177, R13.reuse, -R181.reuse ;  /* 0x0000000db1b17223 */ /* 0x180fe200000108b5 */
[----:B------:R-:W-:-:S04]  /*a9d0*/  FFMA.FTZ R180, R180, R13, -R181 ;  /* 0x0000000db4b47223 */ /* 0x000fc800000108b5 */
[----:B------:R-:W4:Y:S01]  /*a9e0*/  MUFU.EX2 R152, R152 ;  /* 0x0000009800987308 */ /* 0x000f220000000800 */
[-C--:B0-----:R-:W-:Y:S01]  /*a9f0*/  FMUL.FTZ R24, R24, R225.reuse ;  /* 0x000000e118187220 */ /* 0x081fe20000410000 */
[-C--:B------:R-:W-:Y:S01]  /*aa00*/  FMUL.FTZ R25, R25, R225.reuse ;  /* 0x000000e119197220 */ /* 0x080fe20000410000 */
[-C--:B------:R-:W-:Y:S01]  /*aa10*/  FMUL.FTZ R28, R28, R225.reuse ;  /* 0x000000e11c1c7220 */ /* 0x080fe20000410000 */
[-C--:B------:R-:W-:Y:S01]  /*aa20*/  FMUL.FTZ R29, R29, R225.reuse ;  /* 0x000000e11d1d7220 */ /* 0x080fe20000410000 */
[-C--:B------:R-:W-:Y:S01]  /*aa30*/  FMUL.FTZ R32, R32, R225.reuse ;  /* 0x000000e120207220 */ /* 0x080fe20000410000 */
[-C--:B------:R-:W-:Y:S01]  /*aa40*/  FMUL.FTZ R33, R33, R225.reuse ;  /* 0x000000e121217220 */ /* 0x080fe20000410000 */
[----:B------:R-:W-:Y:S01]  /*aa50*/  FMUL.FTZ R36, R36, R225 ;  /* 0x000000e124247220 */ /* 0x000fe20000410000 */
[----:B------:R-:W0:Y:S01]  /*aa60*/  MUFU.TANH R174, R174 ;  /* 0x000000ae00ae7308 */ /* 0x000e220000002400 */
[----:B---3--:R-:W-:Y:S01]  /*aa70*/  FFMA.FTZ R3, R225, R3, R14 ;  /* 0x00000003e1037223 */ /* 0x008fe2000001000e */
[-C--:B------:R-:W-:Y:S01]  /*aa80*/  FMUL.FTZ R37, R37, R225.reuse ;  /* 0x000000e125257220 */ /* 0x080fe20000410000 */
[-C--:B------:R-:W-:Y:S01]  /*aa90*/  FMUL.FTZ R40, R40, R225.reuse ;  /* 0x000000e128287220 */ /* 0x080fe20000410000 */
[-C--:B------:R-:W-:Y:S01]  /*aaa0*/  FMUL.FTZ R41, R41, R225.reuse ;  /* 0x000000e129297220 */ /* 0x080fe20000410000 */
[-C--:B------:R-:W-:Y:S01]  /*aab0*/  FMUL.FTZ R44, R44, R225.reuse ;  /* 0x000000e12c2c7220 */ /* 0x080fe20000410000 */
[-C--:B------:R-:W-:Y:S01]  /*aac0*/  FMUL.FTZ R45, R45, R225.reuse ;  /* 0x000000e12d2d7220 */ /* 0x080fe20000410000 */
[----:B------:R-:W-:Y:S01]  /*aad0*/  FMUL.FTZ R48, R48, R225 ;  /* 0x000000e130307220 */ /* 0x000fe20000410000 */
[----:B------:R-:W3:Y:S01]  /*aae0*/  MUFU.TANH R175, R175 ;  /* 0x000000af00af7308 */ /* 0x000ee20000002400 */
[C---:B----4-:R-:W-:Y:S01]  /*aaf0*/  FADD.FTZ R3, R152.reuse, R3 ;  /* 0x0000000398037221 */ /* 0x050fe20000010000 */
[----:B------:R-:W-:Y:S01]  /*ab00*/  F2FP.F16.F32.PACK_AB R152, R152, R14 ;  /* 0x0000000e9898723e */ /* 0x000fe200000000ff */
[----:B------:R-:W-:-:S02]  /*ab10*/  @!P1 VIADD R14, R216, 0x28c40 ;  /* 0x00028c40d80e9836 */ /* 0x000fc40000000000 */
[-C--:B------:R-:W-:Y:S01]  /*ab20*/  FMUL.FTZ R49, R49, R225.reuse ;  /* 0x000000e131317220 */ /* 0x080fe20000410000 */
[-C--:B------:R-:W-:Y:S01]  /*ab30*/  FMUL.FTZ R52, R52, R225.reuse ;  /* 0x000000e134347220 */ /* 0x080fe20000410000 */
[-C--:B------:R-:W-:Y:S01]  /*ab40*/  FMUL.FTZ R53, R53, R225.reuse ;  /* 0x000000e135357220 */ /* 0x080fe20000410000 */
[-C--:B------:R-:W-:Y:S01]  /*ab50*/  FMUL.FTZ R56, R56, R225.reuse ;  /* 0x000000e138387220 */ /* 0x080fe20000410000 */
[----:B------:R-:W-:Y:S01]  /*ab60*/  @!P1 PRMT R14, RZ, 0x654, R14 ;  /* 0x00000654ff0e9816 */ /* 0x000fe2000000000e */
[----:B------:R-:W4:Y:S01]  /*ab70*/  MUFU.TANH R178, R178 ;  /* 0x000000b200b27308 */ /* 0x000f220000002400 */
[-C--:B------:R-:W-:Y:S01]  /*ab80*/  FMUL.FTZ R57, R57, R225.reuse ;  /* 0x000000e139397220 */ /* 0x080fe20000410000 */
[-C--:B------:R-:W-:Y:S01]  /*ab90*/  FMUL.FTZ R60, R60, R225.reuse ;  /* 0x000000e13c3c7220 */ /* 0x080fe20000410000 */
[----:B------:R5:W-:Y:S01]  /*aba0*/  @!P1 SYNCS.ARRIVE.TRANS64.RED.A1T0 RZ, [R14+URZ], RZ ;  /* 0x000000ff0eff99a7 */ /* 0x000be2000810043f */
[-C--:B------:R-:W-:Y:S01]  /*abb0*/  FMUL.FTZ R61, R61, R225.reuse ;  /* 0x000000e13d3d7220 */ /* 0x080fe20000410000 */
[-C--:B------:R-:W-:Y:S01]  /*abc0*/  FMUL.FTZ R64, R64, R225.reuse ;  /* 0x000000e140407220 */ /* 0x080fe20000410000 */
[-C--:B------:R-:W-:Y:S01]  /*abd0*/  FMUL.FTZ R65, R65, R225.reuse ;  /* 0x000000e141417220 */ /* 0x080fe20000410000 */
[-C--:B------:R-:W-:Y:S01]  /*abe0*/  FMUL.FTZ R68, R68, R225.reuse ;  /* 0x000000e144447220 */ /* 0x080fe20000410000 */
[----:B------:R-:W1:Y:S01]  /*abf0*/  MUFU.TANH R179, R179 ;  /* 0x000000b300b37308 */ /* 0x000e620000002400 */
[-C--:B------:R-:W-:Y:S01]  /*ac00*/  FMUL.FTZ R69, R69, R225.reuse ;  /* 0x000000e145457220 */ /* 0x080fe20000410000 */
[----:B------:R-:W-:Y:S01]  /*ac10*/  FMUL.FTZ R72, R72, R225 ;  /* 0x000000e148487220 */ /* 0x000fe20000410000 */
[----:B-----5:R-:W-:-:S02]  /*ac20*/  IMAD.MOV R14, RZ, RZ, -R194 ;  /* 0x000000ffff0e7224 */ /* 0x020fc400078e0ac2 */
[-C--:B------:R-:W-:Y:S01]  /*ac30*/  FMUL.FTZ R73, R73, R225.reuse ;  /* 0x000000e149497220 */ /* 0x080fe20000410000 */
[-C--:B------:R-:W-:Y:S01]  /*ac40*/  FMUL.FTZ R76, R76, R225.reuse ;  /* 0x000000e14c4c7220 */ /* 0x080fe20000410000 */
[-C--:B------:R-:W-:Y:S01]  /*ac50*/  FMUL.FTZ R77, R77, R225.reuse ;  /* 0x000000e14d4d7220 */ /* 0x080fe20000410000 */
[----:B------:R-:W-:Y:S01]  /*ac60*/  FMUL.FTZ R80, R80, R225 ;  /* 0x000000e150507220 */ /* 0x000fe20000410000 */
[----:B------:R-:W-:Y:S01]  /*ac70*/  ISETP.NE.AND P3, PT, R193, R14, PT ;  /* 0x0000000ec100720c */ /* 0x000fe20003f65270 */
[----:B------:R-:W5:Y:S01]  /*ac80*/  MUFU.TANH R182, R182 ;  /* 0x000000b600b67308 */ /* 0x000f620000002400 */
[----:B------:R-:W-:Y:S01]  /*ac90*/  FMNMX.FTZ R14, R154, R21, !PT ;  /* 0x000000159a0e7209 */ /* 0x000fe20007810000 */
[-C--:B------:R-:W-:Y:S01]  /*aca0*/  FMUL.FTZ R81, R81, R225.reuse ;  /* 0x000000e151517220 */ /* 0x080fe20000410000 */
[-C--:B------:R-:W-:Y:S01]  /*acb0*/  FMUL.FTZ R84, R84, R225.reuse ;  /* 0x000000e154547220 */ /* 0x080fe20000410000 */
[-C--:B------:R-:W-:Y:S01]  /*acc0*/  FMUL.FTZ R85, R85, R225.reuse ;  /* 0x000000e155557220 */ /* 0x080fe20000410000 */
[----:B------:R-:W-:Y:S01]  /*acd0*/  FMNMX.FTZ R14, R155, R14, !PT ;  /* 0x0000000e9b0e7209 */ /* 0x000fe20007810000 */
[-C--:B------:R-:W-:Y:S01]  /*ace0*/  FMUL.FTZ R88, R88, R225.reuse ;  /* 0x000000e158587220 */ /* 0x080fe20000410000 */
[-C--:B------:R-:W-:Y:S01]  /*acf0*/  FMUL.FTZ R89, R89, R225.reuse ;  /* 0x000000e159597220 */ /* 0x080fe20000410000 */
[-C--:B------:R-:W-:Y:S01]  /*ad00*/  FMUL.FTZ R92, R92, R225.reuse ;  /* 0x000000e15c5c7220 */ /* 0x080fe20000410000 */
[----:B------:R-:W-:Y:S01]  /*ad10*/  FMNMX.FTZ R14, R158, R14, !PT ;  /* 0x0000000e9e0e7209 */ /* 0x000fe20007810000 */
[-C--:B------:R-:W-:Y:S01]  /*ad20*/  FMUL.FTZ R93, R93, R225.reuse ;  /* 0x000000e15d5d7220 */ /* 0x080fe20000410000 */
[-C--:B------:R-:W-:Y:S01]  /*ad30*/  FMUL.FTZ R96, R96, R225.reuse ;  /* 0x000000e160607220 */ /* 0x080fe20000410000 */
[----:B------:R-:W-:Y:S01]  /*ad40*/  @!P3 IMAD R181, R224, 0x40, R191 ;  /* 0x00000040e0b5b824 */ /* 0x000fe200078e02bf */
[----:B------:R-:W-:Y:S01]  /*ad50*/  FMNMX.FTZ R14, R159, R14, !PT ;  /* 0x0000000e9f0e7209 */ /* 0x000fe20007810000 */
[-C--:B------:R-:W-:Y:S01]  /*ad60*/  FMUL.FTZ R97, R97, R225.reuse ;  /* 0x000000e161617220 */ /* 0x080fe20000410000 */
[-C--:B------:R-:W-:Y:S01]  /*ad70*/  FMUL.FTZ R100, R100, R225.reuse ;  /* 0x000000e164647220 */ /* 0x080fe20000410000 */
[-C--:B------:R-:W-:Y:S01]  /*ad80*/  FMUL.FTZ R101, R101, R225.reuse ;  /* 0x000000e165657220 */ /* 0x080fe20000410000 */
[----:B------:R-:W-:Y:S01]  /*ad90*/  FMNMX.FTZ R14, R162, R14, !PT ;  /* 0x0000000ea20e7209 */ /* 0x000fe20007810000 */
[-C--:B------:R-:W-:Y:S01]  /*ada0*/  FMUL.FTZ R104, R104, R225.reuse ;  /* 0x000000e168687220 */ /* 0x080fe20000410000 */
[----:B------:R-:W-:Y:S01]  /*adb0*/  @!P3 LEA R181, R181, R2, 0x2 ;  /* 0x00000002b5b5b211 */ /* 0x000fe200078e10ff */
        /* <DEDUP_REMOVED lines=21> */
[----:B0-----:R-:W-:Y:S01]  /*af10*/  FMNMX.FTZ R14, R174, R14, !PT ;  /* 0x0000000eae0e7209 */ /* 0x001fe20007810000 */
        /* <DEDUP_REMOVED lines=8> */
[----:B------:R-:W0:Y:S08]  /*afa0*/  MUFU.TANH R183, R183 ;  /* 0x000000b700b77308 */ /* 0x000e300000002400 */
[----:B------:R-:W2:Y:S01]  /*afb0*/  MUFU.EX2 R153, R153 ;  /* 0x0000009900997308 */ /* 0x000ea20000000800 */
[----:B---3--:R-:W-:-:S04]  /*afc0*/  FMNMX.FTZ R225, R175, R14, !PT ;  /* 0x0000000eafe17209 */ /* 0x008fc80007810000 */
[----:B----4-:R-:W-:-:S03]  /*afd0*/  FMNMX.FTZ R14, R178, R225, !PT ;  /* 0x000000e1b20e7209 */ /* 0x010fc60007810000 */
[----:B------:R-:W3:Y:S01]  /*afe0*/  MUFU.EX2 R156, R156 ;  /* 0x0000009c009c7308 */ /* 0x000ee20000000800 */
[----:B-1----:R-:W-:-:S04]  /*aff0*/  FMNMX.FTZ R225, R179, R14, !PT ;  /* 0x0000000eb3e17209 */ /* 0x002fc80007810000 */
[----:B-----5:R-:W-:-:S03]  /*b000*/  FMNMX.FTZ R14, R182, R225, !PT ;  /* 0x000000e1b60e7209 */ /* 0x020fc60007810000 */
[----:B------:R-:W1:Y:S01]  /*b010*/  MUFU.EX2 R157, R157 ;  /* 0x0000009d009d7308 */ /* 0x000e620000000800 */
[----:B0-----:R-:W-:Y:S01]  /*b020*/  FMNMX.FTZ R14, R183, R14, !PT ;  /* 0x0000000eb70e7209 */ /* 0x001fe20007810000 */
[----:B--2---:R-:W-:-:S04]  /*b030*/  FADD.FTZ R3, R153, R3 ;  /* 0x0000000399037221 */ /* 0x004fc80000010000 */
[----:B------:R-:W0:Y:S02]  /*b040*/  SHFL.BFLY PT, R224, R14, 0x2, 0x1f ;  /* 0x0c401f000ee07f89 */ /* 0x000e2400000e0000 */
[----:B------:R-:W2:Y:S01]  /*b050*/  MUFU.EX2 R160, R160 ;  /* 0x000000a000a07308 */ /* 0x000ea20000000800 */
[----:B---3--:R-:W-:-:S07]  /*b060*/  FADD.FTZ R236, R156, R3 ;  /* 0x000000039cec7221 */ /* 0x008fce0000010000 */
[----:B------:R-:W3:Y:S01]  /*b070*/  MUFU.EX2 R161, R161 ;  /* 0x000000a100a17308 */ /* 0x000ee20000000800 */
[----:B-1----:R-:W-:-:S07]  /*b080*/  FADD.FTZ R3, R157, R236 ;  /* 0x000000ec9d037221 */ /* 0x002fce0000010000 */
[----:B------:R-:W-:Y:S01]  /*b090*/  MUFU.EX2 R164, R164 ;  /* 0x000000a400a47308 */ /* 0x000fe20000000800 */
[----:B--2---:R-:W-:Y:S01]  /*b0a0*/  FADD.FTZ R236, R160, R3 ;  /* 0x00000003a0ec7221 */ /* 0x004fe20000010000 */
[----:B0-----:R-:W-:-:S06]  /*b0b0*/  FMNMX.FTZ R14, R14, R224, !PT ;  /* 0x000000e00e0e7209 */ /* 0x001fcc0007810000 */
[----:B------:R-:W-:Y:S01]  /*b0c0*/  MUFU.EX2 R165, R165 ;  /* 0x000000a500a57308 */ /* 0x000fe20000000800 */
[----:B---3--:R-:W-:Y:S01]  /*b0d0*/  FADD.FTZ R3, R161, R236 ;  /* 0x000000eca1037221 */ /* 0x008fe20000010000 */
[----:B------:R-:W0:Y:S06]  /*b0e0*/  SHFL.BFLY PT, R224, R14, 0x1, 0x1f ;  /* 0x0c201f000ee07f89 */ /* 0x000e2c00000e0000 */
[----:B------:R-:W-:Y:S08]  /*b0f0*/  MUFU.EX2 R168, R168 ;  /* 0x000000a800a87308 */ /* 0x000ff00000000800 */
[----:B------:R-:W-:Y:S08]  /*b100*/  MUFU.EX2 R169, R169 ;  /* 0x000000a900a97308 */ /* 0x000ff00000000800 */
[----:B------:R-:W-:Y:S01]  /*b110*/  MUFU.EX2 R172, R172 ;  /* 0x000000ac00ac7308 */ /* 0x000fe20000000800 */
[----:B0-----:R-:W-:-:S05]  /*b120*/  FMNMX.FTZ R14, R14, R224, !PT ;  /* 0x000000e00e0e7209 */ /* 0x001fca0007810000 */
[----:B------:R-:W-:Y:S02]  /*b130*/  FADD.FTZ R21, -R14, R21 ;  /* 0x000000150e157221 */ /* 0x000fe40000010100 */
[----:B------:R-:W-:Y:S02]  /*b140*/  MUFU.EX2 R173, R173 ;  /* 0x000000ad00ad7308 */ /* 0x000fe40000000800 */
[----:B------:R-:W-:-:S06]  /*b150*/  FMUL.FTZ R21, R21, R13 ;  /* 0x0000000d15157220 */ /* 0x000fcc0000410000 */
[----:B------:R-:W-:Y:S08]  /*b160*/  MUFU.EX2 R176, R176 ;  /* 0x000000b000b07308 */ /* 0x000ff00000000800 */
[----:B------:R-:W0:Y:S08]  /*b170*/  MUFU.EX2 R21, R21 ;  /* 0x0000001500157308 */ /* 0x000e300000000800 */
[----:B------:R-:W-:Y:S01]  /*b180*/  MUFU.EX2 R177, R177 ;  /* 0x000000b100b17308 */ /* 0x000fe20000000800 */
[----:B0-----:R0:W-:Y:S01]  /*b190*/  @!P3 STS [R181+0x28820], R21 ;  /* 0x02882015b500b388 */ /* 0x0011e20000000800 */
        /* <DEDUP_REMOVED lines=9> */
[----:B0-----:R-:W-:Y:S01]  /*b230*/  FMUL.FTZ R181, R14, R13 ;  /* 0x0000000d0eb57220 */ /* 0x001fe20000410000 */
[-C--:B------:R-:W-:Y:S01]  /*b240*/  FMUL.FTZ R43, R43, R21.reuse ;  /* 0x000000152b2b7220 */ /* 0x080fe20000410000 */
[-C--:B------:R-:W-:Y:S01]  /*b250*/  FMUL.FTZ R46, R46, R21.reuse ;  /* 0x000000152e2e7220 */ /* 0x080fe20000410000 */
[----:B------:R-:W-:Y:S01]  /*b260*/  FMUL.FTZ R47, R47, R21 ;  /* 0x000000152f2f7220 */ /* 0x000fe20000410000 */
        /* <DEDUP_REMOVED lines=12> */
[----:B------:R0:W1:Y:S01]  /*b330*/  MUFU.EX2 R180, R154 ;  /* 0x0000009a00b47308 */ /* 0x0000620000000800 */
[-CC-:B------:R-:W-:Y:S01]  /*b340*/  FFMA.FTZ R175, R175, R13.reuse, -R181.reuse ;  /* 0x0000000dafaf7223 */ /* 0x180fe200000108b5 */
[-CC-:B------:R-:W-:Y:S01]  /*b350*/  FFMA.FTZ R178, R178, R13.reuse, -R181.reuse ;  /* 0x0000000db2b27223 */ /* 0x180fe200000108b5 */
[-CC-:B------:R-:W-:Y:S01]  /*b360*/  FFMA.FTZ R179, R179, R13.reuse, -R181.reuse ;  /* 0x0000000db3b37223 */ /* 0x180fe200000108b5 */
[-CC-:B------:R-:W-:Y:S01]  /*b370*/  FFMA.FTZ R182, R182, R13.reuse, -R181.reuse ;  /* 0x0000000db6b67223 */ /* 0x180fe200000108b5 */
[----:B------:R-:W-:Y:S01]  /*b380*/  FFMA.FTZ R181, R183, R13, -R181 ;  /* 0x0000000db7b57223 */ /* 0x000fe200000108b5 */
[-C--:B------:R-:W-:Y:S01]  /*b390*/  FMUL.FTZ R50, R50, R21.reuse ;  /* 0x0000001532327220 */ /* 0x080fe20000410000 */
[----:B------:R-:W-:Y:S01]  /*b3a0*/  FMUL.FTZ R51, R51, R21 ;  /* 0x0000001533337220 */ /* 0x000fe20000410000 */
[----:B------:R-:W2:Y:S01]  /*b3b0*/  MUFU.EX2 R155, R155 ;  /* 0x0000009b009b7308 */ /* 0x000ea20000000800 */
[----:B0-----:R-:W-:Y:S01]  /*b3c0*/  F2FP.F16.F32.PACK_AB R154, R156, R153 ;  /* 0x000000999c9a723e */ /* 0x001fe200000000ff */
[----:B------:R-:W-:Y:S01]  /*b3d0*/  FMUL.FTZ R54, R54, R21 ;  /* 0x0000001536367220 */ /* 0x000fe20000410000 */
[----:B------:R-:W-:Y:S01]  /*b3e0*/  F2FP.F16.F32.PACK_AB R156, R160, R157 ;  /* 0x0000009da09c723e */ /* 0x000fe200000000ff */
[----:B------:R-:W-:Y:S01]  /*b3f0*/  FADD.FTZ R160, R164, R3 ;  /* 0x00000003a4a07221 */ /* 0x000fe20000010000 */
[-C--:B------:R-:W-:Y:S01]  /*b400*/  FMUL.FTZ R55, R55, R21.reuse ;  /* 0x0000001537377220 */ /* 0x080fe20000410000 */
[-C--:B------:R-:W-:Y:S01]  /*b410*/  FMUL.FTZ R58, R58, R21.reuse ;  /* 0x000000153a3a7220 */ /* 0x080fe20000410000 */
[----:B------:R-:W-:Y:S01]  /*b420*/  FMUL.FTZ R59, R59, R21 ;  /* 0x000000153b3b7220 */ /* 0x000fe20000410000 */
[----:B------:R0:W3:Y:S01]  /*b430*/  MUFU.EX2 R183, R158 ;  /* 0x0000009e00b77308 */ /* 0x0000e20000000800 */
[----:B------:R-:W-:Y:S01]  /*b440*/  FADD.FTZ R3, R165, R160 ;  /* 0x000000a0a5037221 */ /* 0x000fe20000010000 */
[----:B-1----:R-:W-:Y:S01]  /*b450*/  FFMA.FTZ R10, R21, R10, R180 ;  /* 0x0000000a150a7223 */ /* 0x002fe200000100b4 */
[----:B------:R-:W-:Y:S01]  /*b460*/  F2FP.F16.F32.PACK_AB R160, R168, R165 ;  /* 0x000000a5a8a0723e */ /* 0x000fe200000000ff */
[-C--:B------:R-:W-:Y:S01]  /*b470*/  FMUL.FTZ R62, R62, R21.reuse ;  /* 0x000000153e3e7220 */ /* 0x080fe20000410000 */
[-C--:B------:R-:W-:Y:S01]  /*b480*/  FMUL.FTZ R63, R63, R21.reuse ;  /* 0x000000153f3f7220 */ /* 0x080fe20000410000 */
[-C--:B------:R-:W-:Y:S01]  /*b490*/  FMUL.FTZ R66, R66, R21.reuse ;  /* 0x0000001542427220 */ /* 0x080fe20000410000 */
[----:B------:R-:W-:Y:S01]  /*b4a0*/  FMUL.FTZ R67, R67, R21 ;  /* 0x0000001543437220 */ /* 0x000fe20000410000 */
[----:B------:R-:W1:Y:S01]  /*b4b0*/  MUFU.EX2 R159, R159 ;  /* 0x0000009f009f7308 */ /* 0x000e620000000800 */
[C---:B--2---:R-:W-:Y:S01]  /*b4c0*/  FADD.FTZ R10, R155.reuse, R10 ;  /* 0x0000000a9b0a7221 */ /* 0x044fe20000010000 */
[----:B0-----:R-:W-:Y:S01]  /*b4d0*/  F2FP.F16.F32.PACK_AB R158, R164, R161 ;  /* 0x000000a1a49e723e */ /* 0x001fe200000000ff */
[-C--:B------:R-:W-:Y:S01]  /*b4e0*/  FMUL.FTZ R70, R70, R21.reuse ;  /* 0x0000001546467220 */ /* 0x080fe20000410000 */
[----:B------:R-:W-:Y:S01]  /*b4f0*/  F2FP.F16.F32.PACK_AB R153, R155, R180 ;  /* 0x000000b49b99723e */ /* 0x000fe200000000ff */
[-C--:B------:R-:W-:Y:S01]  /*b500*/  FMUL.FTZ R71, R71, R21.reuse ;  /* 0x0000001547477220 */ /* 0x080fe20000410000 */
[-C--:B------:R-:W-:Y:S01]  /*b510*/  FMUL.FTZ R74, R74, R21.reuse ;  /* 0x000000154a4a7220 */ /* 0x080fe20000410000 */
[-C--:B------:R-:W-:Y:S01]  /*b520*/  FMUL.FTZ R75, R75, R21.reuse ;  /* 0x000000154b4b7220 */ /* 0x080fe20000410000 */
[----:B------:R0:W2:Y:S01]  /*b530*/  MUFU.EX2 R225, R162 ;  /* 0x000000a200e17308 */ /* 0x0000a20000000800 */
[----:B---3--:R-:W-:Y:S01]  /*b540*/  FADD.FTZ R10, R183, R10 ;  /* 0x0000000ab70a7221 */ /* 0x008fe20000010000 */
[-C--:B------:R-:W-:Y:S01]  /*b550*/  FMUL.FTZ R78, R78, R21.reuse ;  /* 0x000000154e4e7220 */ /* 0x080fe20000410000 */
[-C--:B------:R-:W-:Y:S01]  /*b560*/  FMUL.FTZ R79, R79, R21.reuse ;  /* 0x000000154f4f7220 */ /* 0x080fe20000410000 */
[-C--:B------:R-:W-:Y:S01]  /*b570*/  FMUL.FTZ R82, R82, R21.reuse ;  /* 0x0000001552527220 */ /* 0x080fe20000410000 */
[-C--:B------:R-:W-:Y:S01]  /*b580*/  FMUL.FTZ R83, R83, R21.reuse ;  /* 0x0000001553537220 */ /* 0x080fe20000410000 */
[-C--:B------:R-:W-:Y:S01]  /*b590*/  FMUL.FTZ R86, R86, R21.reuse ;  /* 0x0000001556567220 */ /* 0x080fe20000410000 */
[----:B------:R-:W-:Y:S01]  /*b5a0*/  FMUL.FTZ R87, R87, R21 ;  /* 0x0000001557577220 */ /* 0x000fe20000410000 */
[----:B------:R-:W3:Y:S01]  /*b5b0*/  MUFU.EX2 R163, R163 ;  /* 0x000000a300a37308 */ /* 0x000ee20000000800 */
[----:B0-----:R-:W-:Y:S01]  /*b5c0*/  FADD.FTZ R162, R168, R3 ;  /* 0x00000003a8a27221 */ /* 0x001fe20000010000 */
[C---:B-1----:R-:W-:Y:S01]  /*b5d0*/  FADD.FTZ R10, R159.reuse, R10 ;  /* 0x0000000a9f0a7221 */ /* 0x042fe20000010000 */
[----:B------:R-:W-:Y:S01]  /*b5e0*/  F2FP.F16.F32.PACK_AB R155, R159, R183 ;  /* 0x000000b79f9b723e */ /* 0x000fe200000000ff */
[----:B------:R-:W-:Y:S01]  /*b5f0*/  BAR.SYNC.DEFER_BLOCKING 0xf, 0x100 ;  /* 0x03c4000000007b1d */ /* 0x000fe20000010000 */
[----:B------:R-:W-:Y:S01]  /*b600*/  FADD.FTZ R3, R169, R162 ;  /* 0x000000a2a9037221 */ /* 0x000fe20000010000 */
[----:B------:R-:W-:Y:S01]  /*b610*/  F2FP.F16.F32.PACK_AB R162, R172, R169 ;  /* 0x000000a9aca2723e */ /* 0x000fe200000000ff */
[-C--:B------:R-:W-:Y:S01]  /*b620*/  FMUL.FTZ R90, R90, R21.reuse ;  /* 0x000000155a5a7220 */ /* 0x080fe20000410000 */
[-C--:B------:R-:W-:Y:S01]  /*b630*/  FMUL.FTZ R91, R91, R21.reuse ;  /* 0x000000155b5b7220 */ /* 0x080fe20000410000 */
[----:B------:R-:W-:Y:S01]  /*b640*/  FADD.FTZ R164, R172, R3 ;  /* 0x00000003aca47221 */ /* 0x000fe20000010000 */
[----:B------:R-:W0:Y:S01]  /*b650*/  MUFU.EX2 R224, R224 ;  /* 0x000000e000e07308 */ /* 0x000e220000000800 */
[----:B--2---:R-:W-:Y:S01]  /*b660*/  FADD.FTZ R10, R225, R10 ;  /* 0x0000000ae10a7221 */ /* 0x004fe20000010000 */
[----:B------:R-:W-:Y:S01]  /*b670*/  FMUL.FTZ R94, R94, R21 ;  /* 0x000000155e5e7220 */ /* 0x000fe20000410000 */
[----:B------:R-:W-:Y:S01]  /*b680*/  FADD.FTZ R3, R173, R164 ;  /* 0x000000a4ad037221 */ /* 0x000fe20000010000 */
[----:B------:R-:W-:Y:S01]  /*b690*/  F2FP.F16.F32.PACK_AB R164, R176, R173 ;  /* 0x000000adb0a4723e */ /* 0x000fe200000000ff */
[-C--:B------:R-:W-:Y:S01]  /*b6a0*/  FMUL.FTZ R95, R95, R21.reuse ;  /* 0x000000155f5f7220 */ /* 0x080fe20000410000 */
[-C--:B------:R-:W-:Y:S01]  /*b6b0*/  FMUL.FTZ R98, R98, R21.reuse ;  /* 0x0000001562627220 */ /* 0x080fe20000410000 */
[----:B------:R-:W-:Y:S01]  /*b6c0*/  FADD.FTZ R168, R176, R3 ;  /* 0x00000003b0a87221 */ /* 0x000fe20000010000 */
[----:B------:R-:W1:Y:S01]  /*b6d0*/  MUFU.EX2 R167, R167 ;  /* 0x000000a700a77308 */ /* 0x000e620000000800 */
[----:B---3--:R-:W-:Y:S01]  /*b6e0*/  FADD.FTZ R157, R163, R10 ;  /* 0x0000000aa39d7221 */ /* 0x008fe20000010000 */
[-C--:B------:R-:W-:Y:S01]  /*b6f0*/  FMUL.FTZ R99, R99, R21.reuse ;  /* 0x0000001563637220 */ /* 0x080fe20000410000 */
[----:B------:R-:W-:Y:S01]  /*b700*/  FADD.FTZ R3, R177, R168 ;  /* 0x000000a8b1037221 */ /* 0x000fe20000010000 */
[-C--:B------:R-:W-:Y:S01]  /*b710*/  FMUL.FTZ R102, R102, R21.reuse ;  /* 0x0000001566667220 */ /* 0x080fe20000410000 */
[-C--:B------:R-:W-:Y:S01]  /*b720*/  FMUL.FTZ R103, R103, R21.reuse ;  /* 0x0000001567677220 */ /* 0x080fe20000410000 */
[----:B------:R-:W-:Y:S01]  /*b730*/  FMUL.FTZ R106, R106, R21 ;  /* 0x000000156a6a7220 */ /* 0x000fe20000410000 */
[----:B------:R-:W-:Y:S01]  /*b740*/  FADD.FTZ R3, R166, R3 ;  /* 0x00000003a6037221 */ /* 0x000fe20000010000 */
[----:B------:R-:W2:Y:S01]  /*b750*/  MUFU.EX2 R161, R170 ;  /* 0x000000aa00a17308 */ /* 0x000ea20000000800 */
[----:B0-----:R-:W-:Y:S01]  /*b760*/  FADD.FTZ R168, R224, R157 ;  /* 0x0000009de0a87221 */ /* 0x001fe20000010000 */
[----:B------:R-:W-:Y:S01]  /*b770*/  F2FP.F16.F32.PACK_AB R157, R163, R225 ;  /* 0x000000e1a39d723e */ /* 0x000fe200000000ff */
[----:B------:R0:W-:Y:S01]  /*b780*/  STSM.16.M88.4 [R195+0x26800], R152 ;  /* 0x02680098c3007844 */ /* 0x0001e20000000200 */
[----:B------:R-:W-:Y:S01]  /*b790*/  F2FP.F16.F32.PACK_AB R166, R166, R177 ;  /* 0x000000b1a6a6723e */ /* 0x000fe200000000ff */
        /* <DEDUP_REMOVED lines=20> */
[C---:B---3--:R-:W-:Y:S01]  /*b8e0*/  FADD.FTZ R159, R171.reuse, R168 ;  /* 0x000000a8ab9f7221 */ /* 0x048fe20000010000 */
[----:B------:R-:W-:Y:S01]  /*b8f0*/  F2FP.F16.F32.PACK_AB R161, R171, R161 ;  /* 0x000000a1aba1723e */ /* 0x000fe200000000ff */
[-C--:B------:R-:W-:Y:S01]  /*b900*/  FMUL.FTZ R138, R138, R21.reuse ;  /* 0x000000158a8a7220 */ /* 0x080fe20000410000 */
[-C--:B------:R-:W-:Y:S01]  /*b910*/  FMUL.FTZ R139, R139, R21.reuse ;  /* 0x000000158b8b7220 */ /* 0x080fe20000410000 */
[-C--:B------:R-:W-:Y:S01]  /*b920*/  FMUL.FTZ R142, R142, R21.reuse ;  /* 0x000000158e8e7220 */ /* 0x080fe20000410000 */
[-C--:B------:R-:W-:Y:S01]  /*b930*/  FMUL.FTZ R143, R143, R21.reuse ;  /* 0x000000158f8f7220 */ /* 0x080fe20000410000 */
[-C--:B------:R-:W-:Y:S01]  /*b940*/  FMUL.FTZ R146, R146, R21.reuse ;  /* 0x0000001592927220 */ /* 0x080fe20000410000 */
[----:B------:R-:W3:Y:S01]  /*b950*/  MUFU.EX2 R165, R178 ;  /* 0x000000b200a57308 */ /* 0x000ee20000000800 */
[----:B-1----:R-:W-:Y:S01]  /*b960*/  FADD.FTZ R168, R174, R159 ;  /* 0x0000009faea87221 */ /* 0x002fe20000010000 */
[----:B------:R-:W-:Y:S01]  /*b970*/  F2FP.F16.F32.PACK_AB R159, R167, R224 ;  /* 0x000000e0a79f723e */ /* 0x000fe200000000ff */
[-C--:B------:R-:W-:Y:S01]  /*b980*/  FMUL.FTZ R147, R147, R21.reuse ;  /* 0x0000001593937220 */ /* 0x080fe20000410000 */
[-C--:B------:R-:W-:Y:S01]  /*b990*/  FMUL.FTZ R150, R150, R21.reuse ;  /* 0x0000001596967220 */ /* 0x080fe20000410000 */
[----:B------:R-:W-:-:S02]  /*b9a0*/  FMUL.FTZ R151, R151, R21 ;  /* 0x0000001597977220 */ /* 0x000fc40000410000 */
[----:B------:R0:W-:Y:S01]  /*b9b0*/  STSM.16.M88.4 [R198], R156 ;  /* 0x0000009cc6007844 */ /* 0x0001e20000000200 */
[----:B------:R-:W1:Y:S01]  /*b9c0*/  MUFU.EX2 R10, R179 ;  /* 0x000000b3000a7308 */ /* 0x000e620000000800 */
[----:B--2---:R-:W-:-:S07]  /*b9d0*/  FADD.FTZ R168, R175, R168 ;  /* 0x000000a8afa87221 */ /* 0x004fce0000010000 */
[----:B------:R-:W2:Y:S01]  /*b9e0*/  MUFU.EX2 R182, R182 ;  /* 0x000000b600b67308 */ /* 0x000ea20000000800 */
[----:B---3--:R-:W-:-:S07]  /*b9f0*/  FADD.FTZ R163, R165, R168 ;  /* 0x000000a8a5a37221 */ /* 0x008fce0000010000 */
[----:B------:R-:W3:Y:S01]  /*ba00*/  MUFU.EX2 R181, R181 ;  /* 0x000000b500b57308 */ /* 0x000ee20000000800 */
[C---:B-1----:R-:W-:Y:S01]  /*ba10*/  FADD.FTZ R167, R10.reuse, R163 ;  /* 0x000000a30aa77221 */ /* 0x042fe20000010000 */
[----:B------:R-:W-:Y:S02]  /*ba20*/  F2FP.F16.F32.PACK_AB R163, R175, R174 ;  /* 0x000000aeafa3723e */ /* 0x000fe400000000ff */
[----:B------:R-:W-:-:S03]  /*ba30*/  F2FP.F16.F32.PACK_AB R165, R10, R165 ;  /* 0x000000a50aa5723e */ /* 0x000fc600000000ff */
[----:B------:R0:W-:Y:S01]  /*ba40*/  STSM.16.M88.4 [R196], R160 ;  /* 0x000000a0c4007844 */ /* 0x0001e20000000200 */
[----:B--2---:R-:W-:Y:S01]  /*ba50*/  FADD.FTZ R168, R182, R167 ;  /* 0x000000a7b6a87221 */ /* 0x004fe20000010000 */
[----:B---3--:R-:W-:-:S03]  /*ba60*/  F2FP.F16.F32.PACK_AB R167, R181, R182 ;  /* 0x000000b6b5a7723e */ /* 0x008fc600000000ff */
[----:B------:R-:W-:Y:S02]  /*ba70*/  FADD.FTZ R10, R181, R168 ;  /* 0x000000a8b50a7221 */ /* 0x000fe40000010000 */
[----:B------:R0:W-:Y:S01]  /*ba80*/  STSM.16.M88.4 [R197], R164 ;  /* 0x000000a4c5007844 */ /* 0x0001e20000000200 */
[----:B------:R-:W-:Y:S05]  /*ba90*/  @!P0 BRA `(.L_x_3951) ;  /* 0x0000000000048947 */ /* 0x000fea0003800000 */
[----:B------:R-:W-:Y:S01]  /*baa0*/  BPT.TRAP 0x1 ;  /* 0x000000040000795c */ /* 0x000fe20000300000 */
.L_x_3951:
[----:B------:R1:W2:Y:S01]  /*bab0*/  SYNCS.PHASECHK.TRANS64.TRYWAIT P3, [R216+URZ+0x28c50], R20 ;  /* 0x028c5014d80075a7 */ /* 0x0002a2000806017f */
[----:B------:R-:W-:Y:S05]  /*bac0*/  @!P0 BRA `(.L_x_3952) ;  /* 0x0000000000048947 */ /* 0x000fea0003800000 */
[----:B------:R-:W-:Y:S01]  /*bad0*/  BPT.TRAP 0x1 ;  /* 0x000000040000795c */ /* 0x000fe20000300000 */
.L_x_3952:
[----:B------:R-:W-:Y:S04]  /*bae0*/  BSSY B1, `(.L_x_3953) ;  /* 0x0000004000017945 */ /* 0x000fe80003800000 */
[----:B--2---:R-:W-:Y:S05]  /*baf0*/  @P3 BRA `(.L_x_3954) ;  /* 0x0000000000083947 */ /* 0x004fea0003800000 */
[----:B------:R-:W2:Y:S02]  /*bb00*/  SYNCS.PHASECHK.TRANS64.TRYWAIT P3, [R216+URZ+0x28c50], R20 ;  /* 0x028c5014d80075a7 */ /* 0x000ea4000806017f */
[----:B--2---:R-:W-:Y:S05]  /*bb10*/  @!P3 BRA `(.L_x_3955) ;  /* 0x000000cc0024b947 */ /* 0x004fea0003800000 */
.L_x_3954:
[----:B------:R-:W-:Y:S05]  /*bb20*/  BSYNC B1 ;  /* 0x0000000000017941 */ /* 0x000fea0003800000 */
.L_x_3953:
[----:B-12---:R-:W-:Y:S01]  /*bb30*/  IMAD R20, R18, 0x1000, R11 ;  /* 0x0000100012147824 */ /* 0x006fe200078e020b */
[----:B------:R-:W-:Y:S01]  /*bb40*/  WARPGROUP.ARRIVE ;  /* 0x00000000000079c5 */ /* 0x000fe20000000000 */
[----:B------:R-:W-:Y:S02]  /*bb50*/  IMAD.MOV.U32 R21, RZ, RZ, 0x40000040 ;  /* 0x40000040ff157424 */ /* 0x000fe400078e00ff */
[----:B------:R-:W-:Y:S01]  /*bb60*/  @!P1 VIADD R216, R216, 0x28c60 ;  /* 0x00028c60d8d89836 */ /* 0x000fe20000000000 */
[----:B------:R-:W-:Y:S01]  /*bb70*/  R2UR UR6, R20 ;  /* 0x00000000140672ca */ /* 0x000fe200000e0000 */
[----:B------:R-:W-:Y:S01]  /*bb80*/  IMAD.MOV.U32 R225, RZ, RZ, R12 ;  /* 0x000000ffffe17224 */ /* 0x000fe200078e000c */
[----:B------:R-:W-:Y:S01]  /*bb90*/  R2UR UR7, R21 ;  /* 0x00000000150772ca */ /* 0x000fe200000e0000 */
[----:B------:R-:W-:Y:S01]  /*bba0*/  IMAD.MOV.U32 R21, RZ, RZ, 0x40000040 ;  /* 0x40000040ff157424 */ /* 0x000fe200078e00ff */
[----:B------:R-:W-:Y:S01]  /*bbb0*/  @!P1 PRMT R216, RZ, 0x654, R216 ;  /* 0x00000654ffd89816 */ /* 0x000fe200000000d8 */
[----:B------:R-:W-:-:S10]  /*bbc0*/  IMAD.MOV.U32 R224, RZ, RZ, R18 ;  /* 0x000000ffffe07224 */ /* 0x000fd400078e0012 */
[----:B------:R-:W-:Y:S03]  /*bbd0*/  HGMMA.64x256x16.F32 R24, R152, gdesc[UR4].tnspB, R24, gsb0 ;  /* 0x43e0000498187df0 */ /* 0x000fe60008000818 */
[----:B------:R-:W-:Y:S02]  /*bbe0*/  WARPGROUP.DEPBAR.LE gsb0, 0x0 ;  /* 0x00008000000079c5 */ /* 0x000fe40000010000 */
[----:B0-----:R-:W-:Y:S01]  /*bbf0*/  VIADD R152, R20, 0x80 ;  /* 0x0000008014987836 */ /* 0x001fe20000000000 */
        /* <DEDUP_REMOVED lines=16> */
[----:B------:R-:W-:Y:S01]  /*bd00*/  IMAD.MOV.U32 R21, RZ, RZ, R14 ;  /* 0x000000ffff157224 */ /* 0x000fe200078e000e */
[----:B------:R-:W-:Y:S02]  /*bd10*/  WARPGROUP.DEPBAR.LE gsb0, 0x0 ;  /* 0x00008000000079c5 */ /* 0x000fe40000010000 */
[----:B------:R-:W-:-:S15]  /*bd20*/  WARPGROUP.ARRIVE ;  /* 0x00000000000079c5 */ /* 0x000fde0000000000 */
[----:B------:R-:W-:-:S06]  /*bd30*/  NOP ;  /* 0x0000000000007918 */ /* 0x000fcc0000000000 */
        /* <DEDUP_REMOVED lines=10> */
[----:B------:R2:W-:Y:S01]  /*bde0*/  @!P1 SYNCS.ARRIVE.TRANS64.RED.A1T0 RZ, [R216+URZ], RZ ;  /* 0x000000ffd8ff99a7 */ /* 0x0005e2000810043f */
[----:B------:R-:W-:Y:S05]  /*bdf0*/  @P2 BRA `(.L_x_3956) ;  /* 0xffffffe0007c2947 */ /* 0x000fea000383ffff */
.L_x_3945:
[----:B------:R-:W-:Y:S05]  /*be00*/  BSYNC B0 ;  /* 0x0000000000007941 */ /* 0x000fea0003800000 */
.L_x_3944:
[----:B------:R-:W3:Y:S01]  /*be10*/  SHFL.BFLY PT, R0, R3, 0x2, 0x1f ;  /* 0x0c401f0003007f89 */ /* 0x000ee200000e0000 */
[----:B------:R-:W-:Y:S02]  /*be20*/  IMAD.MOV R6, RZ, RZ, -R194 ;  /* 0x000000ffff067224 */ /* 0x000fe400078e0ac2 */
[----:B------:R-:W-:Y:S01]  /*be30*/  IMAD.MOV.U32 R21, RZ, RZ, -0x800000 ;  /* 0xff800000ff157424 */ /* 0x000fe200078e00ff */
[----:B------:R-:W4:Y:S01]  /*be40*/  SHFL.BFLY PT, R7, R10, 0x2, 0x1f ;  /* 0x0c401f000a077f89 */ /* 0x000f2200000e0000 */
[----:B------:R-:W-:Y:S01]  /*be50*/  IMAD.MOV.U32 R20, RZ, RZ, -0x800000 ;  /* 0xff800000ff147424 */ /* 0x000fe200078e00ff */
[----:B------:R-:W-:Y:S08]  /*be60*/  BAR.ARV 0x8, 0x100 ;  /* 0x0204000000007b1d */ /* 0x000ff00000002000 */
[----:B------:R-:W-:Y:S01]  /*be70*/  BAR.SYNC.DEFER_BLOCKING 0xf, 0x100 ;  /* 0x03c4000000007b1d */ /* 0x000fe20000010000 */
[----:B------:R-:W-:Y:S01]  /*be80*/  ISETP.NE.AND P0, PT, R193, R6, PT ;  /* 0x00000006c100720c */ /* 0x000fe20003f05270 */
[----:B------:R-:W-:-:S02]  /*be90*/  VIADD R208, R208, 0x1 ;  /* 0x00000001d0d07836 */ /* 0x000fc40000000000 */
[----:B---3--:R-:W-:Y:S01]  /*bea0*/  FADD.FTZ R4, R0, R3 ;  /* 0x0000000300047221 */ /* 0x008fe20000010000 */
[----:B------:R-:W-:Y:S02]  /*beb0*/  VIADD R3, R18, 0x1 ;  /* 0x0000000112037836 */ /* 0x000fe40000000000 */
[----:B----4-:R-:W-:Y:S02]  /*bec0*/  FADD.FTZ R7, R7, R10 ;  /* 0x0000000a07077221 */ /* 0x010fe40000010000 */
[----:B------:R-:W3:Y:S01]  /*bed0*/  SHFL.BFLY PT, R5, R4, 0x1, 0x1f ;  /* 0x0c201f0004057f89 */ /* 0x000ee200000e0000 */
[----:B------:R-:W-:-:S03]  /*bee0*/  ISETP.NE.AND P1, PT, R3, 0x2, PT ;  /* 0x000000020300780c */ /* 0x000fc60003f25270 */
[----:B------:R-:W4:Y:S01]  /*bef0*/  SHFL.BFLY PT, R0, R7, 0x1, 0x1f ;  /* 0x0c201f0007007f89 */ /* 0x000f2200000e0000 */
[----:B------:R-:W-:-:S04]  /*bf00*/  SEL R9, RZ, 0x1, P1 ;  /* 0x00000001ff097807 */ /* 0x000fc80000800000 */
[----:B------:R-:W-:Y:S01]  /*bf10*/  LOP3.LUT R22, R22, R9, RZ, 0x3c, !PT ;  /* 0x0000000916167212 */ /* 0x000fe200078e3cff */
[----:B---3--:R-:W-:Y:S01]  /*bf20*/  FADD.FTZ R11, R4, R5 ;  /* 0x00000005040b7221 */ /* 0x008fe20000010000 */
[----:B------:R-:W-:Y:S01]  /*bf30*/  CS2R R4, SRZ ;  /* 0x0000000000047805 */ /* 0x000fe2000001ff00 */
[----:B----4-:R-:W-:-:S03]  /*bf40*/  FADD.FTZ R0, R7, R0 ;  /* 0x0000000007007221 */ /* 0x010fc60000010000 */
[----:B------:R-:W-:Y:S01]  /*bf50*/  FSETP.NE.FTZ.AND P2, PT, R11, RZ, PT ;  /* 0x000000ff0b00720b */ /* 0x000fe20003f55000 */
[----:B------:R-:W-:Y:S01]  /*bf60*/  @!P0 IMAD R7, R18, 0x40, R191 ;  /* 0x0000004012078824 */ /* 0x000fe200078e02bf */
[----:B------:R-:W-:-:S03]  /*bf70*/  FSETP.NE.FTZ.AND P3, PT, R0, RZ, PT ;  /* 0x000000ff0000720b */ /* 0x000fc60003f75000 */
[----:B------:R-:W-:-:S08]  /*bf80*/  @!P0 IMAD R7, R7, 0x4, R2 ;  /* 0x0000000407078824 */ /* 0x000fd000078e0202 */
[----:B------:R-:W3:Y:S01]  /*bf90*/  @P2 MUFU.RCP R5, R11 ;  /* 0x0000000b00052308 */ /* 0x000ee20000001000 */
[----:B------:R-:W-:-:S07]  /*bfa0*/  @P2 FMUL.FTZ R18, R13, 0.69314718246459960938 ;  /* 0x3f3172180d122820 */ /* 0x000fce0000410000 */
[----:B------:R-:W4:Y:S08]  /*bfb0*/  @P3 MUFU.RCP R4, R0 ;  /* 0x0000000000043308 */ /* 0x000f300000001000 */
[----:B------:R-:W5:Y:S01]  /*bfc0*/  @P2 MUFU.LG2 R2, R11 ;  /* 0x0000000b00022308 */ /* 0x000f620000000c00 */
[-C--:B---3--:R-:W-:Y:S01]  /*bfd0*/  FMUL.FTZ R8, R25, R5.reuse ;  /* 0x0000000519087220 */ /* 0x088fe20000410000 */
[----:B------:R3:W-:Y:S01]  /*bfe0*/  @!P0 STS [R7+0x28800], R5 ;  /* 0x0288000507008388 */ /* 0x0007e20000000800 */
[-C--:B------:R-:W-:Y:S01]  /*bff0*/  FMUL.FTZ R10, R24, R5.reuse ;  /* 0x00000005180a7220 */ /* 0x080fe20000410000 */
[----:B------:R-:W-:Y:S01]  /*c000*/  @P3 FMUL.FTZ R24, R13, 0.69314718246459960938 ;  /* 0x3f3172180d183820 */ /* 0x000fe20000410000 */
[-C--:B------:R-:W-:Y:S01]  /*c010*/  FMUL.FTZ R180, R32, R5.reuse ;  /* 0x0000000520b47220 */ /* 0x080fe20000410000 */
[-C--:B------:R-:W-:Y:S01]  /*c020*/  FMUL.FTZ R179, R36, R5.reuse ;  /* 0x0000000524b37220 */ /* 0x080fe20000410000 */
[-C--:B------:R-:W-:Y:S01]  /*c030*/  FMUL.FTZ R177, R40, R5.reuse ;  /* 0x0000000528b17220 */ /* 0x080fe20000410000 */
[----:B------:R0:W2:Y:S01]  /*c040*/  @P3 MUFU.LG2 R25, R0 ;  /* 0x0000000000193308 */ /* 0x0000a20000000c00 */
[----:B----4-:R4:W-:Y:S01]  /*c050*/  @!P0 STS [R7+0x28820], R4 ;  /* 0x0288200407008388 */ /* 0x0109e20000000800 */
[-C--:B------:R-:W-:Y:S01]  /*c060*/  FMUL.FTZ R9, R58, R4.reuse ;  /* 0x000000043a097220 */ /* 0x080fe20000410000 */
[-C--:B------:R-:W-:Y:S01]  /*c070*/  FMUL.FTZ R13, R66, R4.reuse ;  /* 0x00000004420d7220 */ /* 0x080fe20000410000 */
[-C--:B------:R-:W-:Y:S01]  /*c080*/  FMUL.FTZ R28, R28, R5.reuse ;  /* 0x000000051c1c7220 */ /* 0x080fe20000410000 */
[-C--:B------:R-:W-:Y:S01]  /*c090*/  FMUL.FTZ R6, R29, R5.reuse ;  /* 0x000000051d067220 */ /* 0x080fe20000410000 */
[-C--:B------:R-:W-:Y:S01]  /*c0a0*/  FMUL.FTZ R178, R33, R5.reuse ;  /* 0x0000000521b27220 */ /* 0x080fe20000410000 */
[-C--:B------:R-:W-:Y:S01]  /*c0b0*/  FMUL.FTZ R176, R37, R5.reuse ;  /* 0x0000000525b07220 */ /* 0x080fe20000410000 */
[-C--:B------:R-:W-:Y:S01]  /*c0c0*/  FMUL.FTZ R32, R41, R5.reuse ;  /* 0x0000000529207220 */ /* 0x080fe20000410000 */
[-C--:B0-----:R-:W-:Y:S01]  /*c0d0*/  FMUL.FTZ R0, R27, R4.reuse ;  /* 0x000000041b007220 */ /* 0x081fe20000410000 */
[----:B-----5:R-:W-:Y:S01]  /*c0e0*/  @P2 FMUL.FTZ R27, R2, 0.69314718246459960938 ;  /* 0x3f317218021b2820 */ /* 0x020fe20000410000 */
[-C--:B------:R-:W-:Y:S01]  /*c0f0*/  FMUL.FTZ R175, R44, R5.reuse ;  /* 0x000000052caf7220 */ /* 0x080fe20000410000 */
[-C--:B------:R-:W-:Y:S01]  /*c100*/  FMUL.FTZ R173, R45, R5.reuse ;  /* 0x000000052dad7220 */ /* 0x080fe20000410000 */
[-C--:B------:R-:W-:Y:S01]  /*c110*/  FMUL.FTZ R174, R48, R5.reuse ;  /* 0x0000000530ae7220 */ /* 0x080fe20000410000 */
[-C--:B------:R-:W-:Y:S01]  /*c120*/  FMUL.FTZ R171, R49, R5.reuse ;  /* 0x0000000531ab7220 */ /* 0x080fe20000410000 */
[-C--:B------:R-:W-:Y:S01]  /*c130*/  FMUL.FTZ R172, R52, R5.reuse ;  /* 0x0000000534ac7220 */ /* 0x080fe20000410000 */
[-C--:B------:R-:W-:Y:S01]  /*c140*/  FMUL.FTZ R169, R53, R5.reuse ;  /* 0x0000000535a97220 */ /* 0x080fe20000410000 */
[----:B--2---:R-:W-:Y:S01]  /*c150*/  @P3 FMUL.FTZ R25, R25, 0.69314718246459960938 ;  /* 0x3f31721819193820 */ /* 0x004fe20000410000 */
        /* <DEDUP_REMOVED lines=50> */
[----:B------:R-:W-:Y:S01]  /*c480*/  FMUL.FTZ R66, R115, R4 ;  /* 0x0000000473427220 */ /* 0x000fe20000410000 */
[----:B------:R-:W-:Y:S01]  /*c490*/  @P2 FFMA.FTZ R21, R18, R12, R27 ;  /* 0x0000000c12152223 */ /* 0x000fe2000001001b */
[----:B------:R-:W-:Y:S01]  /*c4a0*/  PLOP3.LUT P0, PT, PT, PT, PT, 0x8, 0x0 ;  /* 0x000000000000781c */ /* 0x000fe20003f0e170 */
[-C--:B---3--:R-:W-:Y:S01]  /*c4b0*/  FMUL.FTZ R5, R26, R4.reuse ;  /* 0x000000041a057220 */ /* 0x088fe20000410000 */
        /* <DEDUP_REMOVED lines=58> */
[----:B------:R-:W-:Y:S01]  /*c860*/  SEL R18, R3, RZ, P1 ;  /* 0x000000ff03127207 */ /* 0x000fe20000800000 */
[----:B------:R-:W-:Y:S06]  /*c870*/  BAR.ARV 0xe, 0x100 ;  /* 0x0384000000007b1d */ /* 0x000fec0000002000 */
.L_x_3893:
[----:B------:R-:W-:Y:S05]  /*c880*/  BSYNC B7 ;  /* 0x0000000000077941 */ /* 0x000fea0003800000 */
.L_x_3891:
[----:B------:R-:W0:Y:S08]  /*c890*/  S2UR UR5, SR_CgaCtaId ;  /* 0x00000000000579c3 */ /* 0x000e300000008800 */
[----:B------:R-:W-:Y:S06]  /*c8a0*/  BAR.SYNC.DEFER_BLOCKING 0x5, 0x180 ;  /* 0x0146000000007b1d */ /* 0x000fec0000010000 */
[----:B------:R-:W-:Y:S01]  /*c8b0*/  UMOV UR4, 0x400 ;  /* 0x0000040000047882 */ /* 0x000fe20000000000 */
[----:B------:R-:W-:Y:S01]  /*c8c0*/  BSSY B0, `(.L_x_3957) ;  /* 0x00002d8000007945 */ /* 0x000fe20003800000 */
[----:B0-----:R-:W-:-:S06]  /*c8d0*/  ULEA UR4, UR5, UR4, 0x18 ;  /* 0x0000000405047291 */ /* 0x001fcc000f8ec03f */
[----:B------:R-:W-:-:S05]  /*c8e0*/  IMAD.U32 R2, RZ, RZ, UR4 ;  /* 0x00000004ff027e24 */ /* 0x000fca000f8e00ff */
[----:B-----5:R0:W1:Y:S01]  /*c8f0*/  LDS.128 R24, [R2+0x28cd0] ;  /* 0x028cd00002187984 */ /* 0x0200620000000c00 */
        /* <DEDUP_REMOVED lines=20> */
[----:B------:R-:W-:Y:S02]  /*ca40*/  MOV R44, R2 ;  /* 0x00000002002c7202 */ /* 0x000fe40000000f00 */
[----:B--2---:R-:W-:-:S02]  /*ca50*/  MOV R45, R3 ;  /* 0x00000003002d7202 */ /* 0x004fc40000000f00 */
[----:B------:R-:W-:Y:S02]  /*ca60*/  F2FP.F16.F32.PACK_AB R41, R99, R41 ;  /* 0x000000296329723e */ /* 0x000fe400000000ff */
[----:B------:R-:W-:Y:S01]  /*ca70*/  F2FP.F16.F32.PACK_AB R43, R103, R102 ;  /* 0x00000066672b723e */ /* 0x000fe200000000ff */
[----:B------:R-:W-:Y:S01]  /*ca80*/  IMAD.WIDE R48, R223, 0x2, R44 ;  /* 0x00000002df307825 */ /* 0x000fe200078e022c */
[----:B------:R-:W-:Y:S02]  /*ca90*/  F2FP.F16.F32.PACK_AB R105, R58, R106 ;  /* 0x0000006a3a69723e */ /* 0x000fe400000000ff */
[----:B------:R-:W-:Y:S02]  /*caa0*/  F2FP.F16.F32.PACK_AB R112, R113, R112 ;  /* 0x000000707170723e */ /* 0x000fe400000000ff */
[C---:B------:R-:W-:Y:S02]  /*cab0*/  LOP3.LUT R53, R48.reuse, 0x380, RZ, 0xc0, !PT ;  /* 0x0000038030357812 */ /* 0x040fe400078ec0ff */
[----:B------:R-:W-:-:S02]  /*cac0*/  IADD3 R0, P1, R48, 0x20, RZ ;  /* 0x0000002030007810 */ /* 0x000fc40007f3e0ff */
[----:B------:R-:W-:Y:S02]  /*cad0*/  SHF.R.U64 R53, R53, 0x3, RZ ;  /* 0x0000000335357819 */ /* 0x000fe400000012ff */
[C---:B------:R-:W-:Y:S02]  /*cae0*/  IADD3 R3, P0, R48.reuse, 0x40, RZ ;  /* 0x0000004030037810 */ /* 0x040fe40007f1e0ff */
[----:B------:R-:W-:Y:S01]  /*caf0*/  LOP3.LUT R52, R53, R48, RZ, 0x3c, !PT ;  /* 0x0000003035347212 */ /* 0x000fe200078e3cff */
[--C-:B------:R-:W-:Y:S01]  /*cb00*/  IMAD.MOV.U32 R53, RZ, RZ, R49.reuse ;  /* 0x000000ffff357224 */ /* 0x100fe200078e0031 */
[----:B------:R-:W-:Y:S01]  /*cb10*/  IADD3 R10, P4, R48, 0x60, RZ ;  /* 0x00000060300a7810 */ /* 0x000fe20007f9e0ff */
[----:B------:R-:W-:Y:S01]  /*cb20*/  IMAD.X R31, RZ, RZ, R49, P0 ;  /* 0x000000ffff1f7224 */ /* 0x000fe200000e0631 */
[----:B------:R-:W-:Y:S02]  /*cb30*/  LOP3.LUT R181, R0, 0x380, RZ, 0xc0, !PT ;  /* 0x0000038000b57812 */ /* 0x000fe400078ec0ff */
[----:B------:R-:W-:-:S02]  /*cb40*/  LOP3.LUT R30, R3, 0x380, RZ, 0xc0, !PT ;  /* 0x00000380031e7812 */ /* 0x000fc400078ec0ff */
[----:B------:R-:W-:Y:S01]  /*cb50*/  MOV R12, R52 ;  /* 0x00000034000c7202 */ /* 0x000fe20000000f00 */
[----:B------:R-:W-:Y:S01]  /*cb60*/  BAR.SYNC.DEFER_BLOCKING 0x1, 0x100 ;  /* 0x0044000000007b1d */ /* 0x000fe20000010000 */
[----:B------:R-:W-:Y:S01]  /*cb70*/  LOP3.LUT R183, R10, 0x380, RZ, 0xc0, !PT ;  /* 0x000003800ab77812 */ /* 0x000fe200078ec0ff */
[--C-:B------:R-:W-:Y:S01]  /*cb80*/  IMAD.X R53, RZ, RZ, R49.reuse, P4 ;  /* 0x000000ffff357224 */ /* 0x100fe200020e0631 */
[----:B------:R-:W-:Y:S02]  /*cb90*/  SHF.R.U64 R181, R181, 0x3, RZ ;  /* 0x00000003b5b57819 */ /* 0x000fe400000012ff */
[----:B------:R-:W-:Y:S02]  /*cba0*/  IADD3 R60, P6, R48, 0x2020, RZ ;  /* 0x00002020303c7810 */ /* 0x000fe40007fde0ff */
[----:B------:R-:W-:Y:S02]  /*cbb0*/  SHF.R.U64 R30, R30, 0x3, RZ ;  /* 0x000000031e1e7819 */ /* 0x000fe400000012ff */
[----:B------:R-:W-:Y:S01]  /*cbc0*/  IADD3 R56, P3, R48, 0x2000, RZ ;  /* 0x0000200030387810 */ /* 0x000fe20007f7e0ff */
[----:B------:R-:W-:Y:S01]  /*cbd0*/  IMAD.X R61, RZ, RZ, R49, P6 ;  /* 0x000000ffff3d7224 */ /* 0x000fe200030e0631 */
[----:B------:R-:W-:-:S02]  /*cbe0*/  SHF.R.U64 R183, R183, 0x3, RZ ;  /* 0x00000003b7b77819 */ /* 0x000fc400000012ff */
[----:B------:R-:W-:Y:S01]  /*cbf0*/  IADD3 R8, P5, R48, 0x2040, RZ ;  /* 0x0000204030087810 */ /* 0x000fe20007fbe0ff */
[--C-:B------:R-:W-:Y:S01]  /*cc00*/  IMAD.X R57, RZ, RZ, R49.reuse, P3 ;  /* 0x000000ffff397224 */ /* 0x100fe200018e0631 */
[----:B------:R-:W-:Y:S02]  /*cc10*/  LOP3.LUT R30, R30, R3, RZ, 0x3c, !PT ;  /* 0x000000031e1e7212 */ /* 0x000fe400078e3cff */
[----:B------:R-:W-:Y:S01]  /*cc20*/  LOP3.LUT R52, R183, R10, RZ, 0x3c, !PT ;  /* 0x0000000ab7347212 */ /* 0x000fe200078e3cff */
[----:B------:R-:W-:Y:S01]  /*cc30*/  IMAD.X R65, RZ, RZ, R49, P5 ;  /* 0x000000ffff417224 */ /* 0x000fe200028e0631 */
[----:B------:R-:W-:Y:S02]  /*cc40*/  LOP3.LUT R3, R56, 0x380, RZ, 0xc0, !PT ;  /* 0x0000038038037812 */ /* 0x000fe400078ec0ff */
[----:B------:R-:W-:Y:S02]  /*cc50*/  LOP3.LUT R183, R8, 0x380, RZ, 0xc0, !PT ;  /* 0x0000038008b77812 */ /* 0x000fe400078ec0ff */
[C---:B------:R-:W-:Y:S01]  /*cc60*/  IADD3 R68, P2, R48.reuse, 0x2060, RZ ;  /* 0x0000206030447810 */ /* 0x040fe20007f5e0ff */
[----:B------:R2:W-:Y:S01]  /*cc70*/  STSM.16.M88.4 [R12], R4 ;  /* 0x000000040c007844 */ /* 0x0005e20000000200 */
[----:B------:R-:W-:-:S02]  /*cc80*/  IADD3 R42, P0, R48, 0x4020, RZ ;  /* 0x00004020302a7810 */ /* 0x000fc40007f1e0ff */
[----:B------:R-:W-:Y:S01]  /*cc90*/  SHF.R.U64 R3, R3, 0x3, RZ ;  /* 0x0000000303037819 */ /* 0x000fe200000012ff */
[--C-:B------:R-:W-:Y:S01]  /*cca0*/  IMAD.X R69, RZ, RZ, R49.reuse, P2 ;  /* 0x000000ffff457224 */ /* 0x100fe200010e0631 */
[----:B------:R-:W-:Y:S01]  /*ccb0*/  SHF.R.U64 R183, R183, 0x3, RZ ;  /* 0x00000003b7b77819 */ /* 0x000fe200000012ff */
[--C-:B------:R-:W-:Y:S01]  /*ccc0*/  IMAD.X R77, RZ, RZ, R49.reuse, P0 ;  /* 0x000000ffff4d7224 */ /* 0x100fe200000e0631 */
[----:B------:R-:W-:Y:S02]  /*ccd0*/  IADD3 R70, P4, R48, 0x4040, RZ ;  /* 0x0000404030467810 */ /* 0x000fe40007f9e0ff */
[----:B------:R-:W-:Y:S02]  /*cce0*/  LOP3.LUT R225, R68, 0x380, RZ, 0xc0, !PT ;  /* 0x0000038044e17812 */ /* 0x000fe400078ec0ff */
[----:B------:R-:W-:Y:S01]  /*ccf0*/  LOP3.LUT R56, R3, R56, RZ, 0x3c, !PT ;  /* 0x0000003803387212 */ /* 0x000fe200078e3cff */
[----:B------:R-:W-:Y:S01]  /*cd00*/  IMAD.X R81, RZ, RZ, R49, P4 ;  /* 0x000000ffff517224 */ /* 0x000fe200020e0631 */
[----:B------:R-:W-:-:S02]  /*cd10*/  LOP3.LUT R64, R183, R8, RZ, 0x3c, !PT ;  /* 0x00000008b7407212 */ /* 0x000fc400078e3cff */
[----:B------:R-:W-:Y:S02]  /*cd20*/  LOP3.LUT R183, R70, 0x380, RZ, 0xc0, !PT ;  /* 0x0000038046b77812 */ /* 0x000fe400078ec0ff */
[----:B--2---:R-:W-:Y:S02]  /*cd30*/  LOP3.LUT R6, R181, R0, RZ, 0x3c, !PT ;  /* 0x00000000b5067212 */ /* 0x004fe400078e3cff */
[----:B------:R-:W-:Y:S02]  /*cd40*/  LOP3.LUT R181, R60, 0x380, RZ, 0xc0, !PT ;  /* 0x000003803cb57812 */ /* 0x000fe400078ec0ff */
[----:B------:R-:W-:Y:S02]  /*cd50*/  IADD3.X R7, RZ, R49, RZ, P1, !PT ;  /* 0x00000031ff077210 */ /* 0x000fe40000ffe4ff */
[----:B------:R-:W-:Y:S02]  /*cd60*/  SHF.R.U64 R181, R181, 0x3, RZ ;  /* 0x00000003b5b57819 */ /* 0x000fe400000012ff */
[----:B------:R-:W-:-:S02]  /*cd70*/  IADD3 R28, P1, R48, 0x4000, RZ ;  /* 0x00004000301c7810 */ /* 0x000fc40007f3e0ff */
[----:B------:R-:W-:Y:S02]  /*cd80*/  LOP3.LUT R60, R181, R60, RZ, 0x3c, !PT ;  /* 0x0000003cb53c7212 */ /* 0x000fe400078e3cff */
[----:B------:R-:W-:Y:S01]  /*cd90*/  LOP3.LUT R181, R42, 0x380, RZ, 0xc0, !PT ;  /* 0x000003802ab57812 */ /* 0x000fe200078ec0ff */
[----:B------:R-:W-:Y:S01]  /*cda0*/  IMAD.X R73, RZ, RZ, R49, P1 ;  /* 0x000000ffff497224 */ /* 0x000fe200008e0631 */
[----:B------:R-:W-:Y:S02]  /*cdb0*/  LOP3.LUT R3, R28, 0x380, RZ, 0xc0, !PT ;  /* 0x000003801c037812 */ /* 0x000fe400078ec0ff */
[----:B------:R-:W-:Y:S02]  /*cdc0*/  SHF.R.U64 R225, R225, 0x3, RZ ;  /* 0x00000003e1e17819 */ /* 0x000fe400000012ff */
[----:B------:R-:W-:Y:S02]  /*cdd0*/  IADD3 R34, P3, R48, 0x4060, RZ ;  /* 0x0000406030227810 */ /* 0x000fe40007f7e0ff */
[----:B------:R-:W-:-:S02]  /*cde0*/  SHF.R.U64 R181, R181, 0x3, RZ ;  /* 0x00000003b5b57819 */ /* 0x000fc400000012ff */
[C---:B------:R-:W-:Y:S01]  /*cdf0*/  IADD3 R14, P5, R48.reuse, 0x6020, RZ ;  /* 0x00006020300e7810 */ /* 0x040fe20007fbe0ff */
[--C-:B------:R-:W-:Y:S01]  /*ce00*/  IMAD.X R85, RZ, RZ, R49.reuse, P3 ;  /* 0x000000ffff557224 */ /* 0x100fe200018e0631 */
[----:B------:R-:W-:Y:S02]  /*ce10*/  SHF.R.U64 R3, R3, 0x3, RZ ;  /* 0x0000000303037819 */ /* 0x000fe400000012ff */
[C---:B------:R-:W-:Y:S01]  /*ce20*/  IADD3 R4, P6, R48.reuse, 0x6000, RZ ;  /* 0x0000600030047810 */ /* 0x040fe20007fde0ff */
[--C-:B------:R-:W-:Y:S01]  /*ce30*/  IMAD.X R111, RZ, RZ, R49.reuse, P5 ;  /* 0x000000ffff6f7224 */ /* 0x100fe200028e0631 */
[----:B------:R-:W-:Y:S02]  /*ce40*/  SHF.R.U64 R183, R183, 0x3, RZ ;  /* 0x00000003b7b77819 */ /* 0x000fe400000012ff */
[----:B-1----:R-:W-:Y:S01]  /*ce50*/  IADD3 R24, P2, R48, 0x6040, RZ ;  /* 0x0000604030187810 */ /* 0x002fe20007f5e0ff */
[----:B------:R-:W-:Y:S01]  /*ce60*/  IMAD.X R89, RZ, RZ, R49, P6 ;  /* 0x000000ffff597224 */ /* 0x000fe200030e0631 */
[----:B------:R-:W-:-:S02]  /*ce70*/  LOP3.LUT R68, R225, R68, RZ, 0x3c, !PT ;  /* 0x00000044e1447212 */ /* 0x000fc400078e3cff */
[----:B------:R-:W-:Y:S01]  /*ce80*/  LOP3.LUT R225, R34, 0x380, RZ, 0xc0, !PT ;  /* 0x0000038022e17812 */ /* 0x000fe200078ec0ff */
[----:B------:R-:W-:Y:S01]  /*ce90*/  IMAD.X R5, RZ, RZ, R49, P2 ;  /* 0x000000ffff057224 */ /* 0x000fe200010e0631 */
[----:B------:R-:W-:Y:S02]  /*cea0*/  LOP3.LUT R76, R181, R42, RZ, 0x3c, !PT ;  /* 0x0000002ab54c7212 */ /* 0x000fe400078e3cff */
[----:B------:R-:W-:Y:S02]  /*ceb0*/  LOP3.LUT R72, R3, R28, RZ, 0x3c, !PT ;  /* 0x0000001c03487212 */ /* 0x000fe400078e3cff */
[----:B------:R-:W-:Y:S02]  /*cec0*/  LOP3.LUT R181, R14, 0x380, RZ, 0xc0, !PT ;  /* 0x000003800eb57812 */ /* 0x000fe400078ec0ff */
[----:B------:R-:W-:Y:S02]  /*ced0*/  LOP3.LUT R80, R183, R70, RZ, 0x3c, !PT ;  /* 0x00000046b7507212 */ /* 0x000fe400078e3cff */
[----:B------:R-:W-:-:S02]  /*cee0*/  LOP3.LUT R3, R4, 0x380, RZ, 0xc0, !PT ;  /* 0x0000038004037812 */ /* 0x000fc400078ec0ff */
[----:B------:R-:W-:Y:S02]  /*cef0*/  LOP3.LUT R183, R24, 0x380, RZ, 0xc0, !PT ;  /* 0x0000038018b77812 */ /* 0x000fe400078ec0ff */
[----:B------:R-:W-:Y:S02]  /*cf00*/  SHF.R.U64 R225, R225, 0x3, RZ ;  /* 0x00000003e1e17819 */ /* 0x000fe400000012ff */
[----:B------:R-:W-:Y:S02]  /*cf10*/  IADD3 R12, P1, R48, 0x6060, RZ ;  /* 0x00006060300c7810 */ /* 0x000fe40007f3e0ff */
[----:B------:R-:W-:Y:S02]  /*cf20*/  SHF.R.U64 R181, R181, 0x3, RZ ;  /* 0x00000003b5b57819 */ /* 0x000fe400000012ff */
[----:B------:R-:W-:Y:S01]  /*cf30*/  SHF.R.U64 R3, R3, 0x3, RZ ;  /* 0x0000000303037819 */ /* 0x000fe200000012ff */
[----:B------:R-:W-:Y:S01]  /*cf40*/  IMAD.X R49, RZ, RZ, R49, P1 ;  /* 0x000000ffff317224 */ /* 0x000fe200008e0631 */
[----:B------:R-:W-:-:S02]  /*cf50*/  SHF.R.U64 R183, R183, 0x3, RZ ;  /* 0x00000003b7b77819 */ /* 0x000fc400000012ff */
[----:B------:R-:W-:Y:S02]  /*cf60*/  LOP3.LUT R84, R225, R34, RZ, 0x3c, !PT ;  /* 0x00000022e1547212 */ /* 0x000fe400078e3cff */
[----:B------:R-:W-:Y:S02]  /*cf70*/  LOP3.LUT R225, R12, 0x380, RZ, 0xc0, !PT ;  /* 0x000003800ce17812 */ /* 0x000fe400078ec0ff */
[----:B------:R-:W-:Y:S02]  /*cf80*/  LOP3.LUT R110, R181, R14, RZ, 0x3c, !PT ;  /* 0x0000000eb56e7212 */ /* 0x000fe400078e3cff */
[----:B------:R-:W-:Y:S02]  /*cf90*/  LOP3.LUT R88, R3, R4, RZ, 0x3c, !PT ;  /* 0x0000000403587212 */ /* 0x000fe400078e3cff */
[----:B------:R-:W-:Y:S02]  /*cfa0*/  MOV R14, R30 ;  /* 0x0000001e000e7202 */ /* 0x000fe40000000f00 */
[----:B------:R-:W-:Y:S01]  /*cfb0*/  LOP3.LUT R4, R183, R24, RZ, 0x3c, !PT ;  /* 0x00000018b7047212 */ /* 0x000fe200078e3cff */
[----:B------:R-:W-:Y:S01]  /*cfc0*/  IMAD.MOV.U32 R24, RZ, RZ, RZ ;  /* 0x000000ffff187224 */ /* 0x000fe200078e00ff */
[----:B------:R-:W-:-:S02]  /*cfd0*/  MOV R3, R6 ;  /* 0x0000000600037202 */ /* 0x000fc40000000f00 */
[----:B------:R-:W-:Y:S02]  /*cfe0*/  F2FP.F16.F32.PACK_AB R28, R178, R180 ;  /* 0x000000b4b21c723e */ /* 0x000fe400000000ff */
[----:B------:R-:W-:Y:S02]  /*cff0*/  F2FP.F16.F32.PACK_AB R30, R176, R179 ;  /* 0x000000b3b01e723e */ /* 0x000fe400000000ff */
[----:B------:R-:W-:Y:S02]  /*d000*/  F2FP.F16.F32.PACK_AB R31, R39, R38 ;  /* 0x00000026271f723e */ /* 0x000fe400000000ff */
[----:B------:R-:W-:Y:S02]  /*d010*/  F2FP.F16.F32.PACK_AB R34, R173, R175 ;  /* 0x000000afad22723e */ /* 0x000fe400000000ff */
[----:B------:R-:W-:Y:S01]  /*d020*/  SHF.R.U64 R225, R225, 0x3, RZ ;  /* 0x00000003e1e17819 */ /* 0x000fe200000012ff */
[----:B------:R-:W-:Y:S01]  /*d030*/  STSM.16.M88.4 [R3], R28 ;  /* 0x0000001c03007844 */ /* 0x000fe20000000200 */
[----:B------:R-:W-:-:S02]  /*d040*/  MOV R0, R4 ;  /* 0x0000000400007202 */ /* 0x000fc40000000f00 */
[----:B------:R-:W-:Y:S01]  /*d050*/  MOV R52, R52 ;  /* 0x0000003400347202 */ /* 0x000fe20000000f00 */
[----:B------:R1:W-:Y:S01]  /*d060*/  STSM.16.M88.4 [R14], R32 ;  /* 0x000000200e007844 */ /* 0x0003e20000000200 */
[----:B------:R-:W-:Y:S02]  /*d070*/  F2FP.F16.F32.PACK_AB R4, R171, R174 ;  /* 0x000000aeab04723e */ /* 0x000fe400000000ff */
[----:B------:R-:W-:Y:S02]  /*d080*/  F2FP.F16.F32.PACK_AB R5, R51, R50 ;  /* 0x000000323305723e */ /* 0x000fe400000000ff */
[----:B------:R-:W-:Y:S02]  /*d090*/  F2FP.F16.F32.PACK_AB R6, R169, R172 ;  /* 0x000000aca906723e */ /* 0x000fe400000000ff */
[----:B------:R-:W-:Y:S02]  /*d0a0*/  F2FP.F16.F32.PACK_AB R7, R55, R54 ;  /* 0x000000363707723e */ /* 0x000fe400000000ff */
[----:B------:R-:W-:-:S02]  /*d0b0*/  LOP3.LUT R48, R225, R12, RZ, 0x3c, !PT ;  /* 0x0000000ce1307212 */ /* 0x000fc400078e3cff */
[----:B------:R-:W-:Y:S01]  /*d0c0*/  MOV R56, R56 ;  /* 0x0000003800387202 */ /* 0x000fe20000000f00 */
[----:B------:R2:W-:Y:S01]  /*d0d0*/  STSM.16.M88.4 [R52], R4 ;  /* 0x0000000434007844 */ /* 0x0005e20000000200 */
[----:B------:R-:W-:Y:S02]  /*d0e0*/  F2FP.F16.F32.PACK_AB R8, R166, R170 ;  /* 0x000000aaa608723e */ /* 0x000fe400000000ff */
[----:B------:R-:W-:Y:S02]  /*d0f0*/  F2FP.F16.F32.PACK_AB R10, R164, R167 ;  /* 0x000000a7a40a723e */ /* 0x000fe400000000ff */
[----:B------:R-:W-:Y:S02]  /*d100*/  MOV R60, R60 ;  /* 0x0000003c003c7202 */ /* 0x000fe40000000f00 */
[----:B------:R-:W-:Y:S01]  /*d110*/  F2FP.F16.F32.PACK_AB R12, R162, R165 ;  /* 0x000000a5a20c723e */ /* 0x000fe200000000ff */
[----:B------:R-:W-:Y:S01]  /*d120*/  STSM.16.M88.4 [R56], R8 ;  /* 0x0000000838007844 */ /* 0x000fe20000000200 */
[----:B-1----:R-:W-:-:S02]  /*d130*/  F2FP.F16.F32.PACK_AB R14, R160, R163 ;  /* 0x000000a3a00e723e */ /* 0x002fc400000000ff */
[----:B------:R-:W-:Y:S02]  /*d140*/  MOV R64, R64 ;  /* 0x0000004000407202 */ /* 0x000fe40000000f00 */
[----:B------:R-:W-:Y:S01]  /*d150*/  F2FP.F16.F32.PACK_AB R28, R158, R161 ;  /* 0x000000a19e1c723e */ /* 0x000fe200000000ff */
[----:B------:R-:W-:Y:S01]  /*d160*/  STSM.16.M88.4 [R60], R12 ;  /* 0x0000000c3c007844 */ /* 0x000fe20000000200 */
        /* <DEDUP_REMOVED lines=10> */
[----:B------:R-:W-:Y:S01]  /*d210*/  F2FP.F16.F32.PACK_AB R38, R93, R92 ;  /* 0x0000005c5d26723e */ /* 0x000fe200000000ff */
[----:B------:R-:W-:Y:S01]  /*d220*/  STSM.16.M88.4 [R68], R32 ;  /* 0x0000002044007844 */ /* 0x000fe20000000200 */
[----:B------:R-:W-:-:S02]  /*d230*/  F2FP.F16.F32.PACK_AB R39, R95, R94 ;  /* 0x0000005e5f27723e */ /* 0x000fc400000000ff */
[----:B------:R-:W-:Y:S02]  /*d240*/  MOV R76, R76 ;  /* 0x0000004c004c7202 */ /* 0x000fe40000000f00 */
[----:B------:R-:W-:Y:S01]  /*d250*/  F2FP.F16.F32.PACK_AB R42, R101, R100 ;  /* 0x00000064652a723e */ /* 0x000fe200000000ff */
[----:B------:R-:W-:Y:S01]  /*d260*/  STSM.16.M88.4 [R72], R36 ;  /* 0x0000002448007844 */ /* 0x000fe20000000200 */
[----:B------:R-:W-:Y:S02]  /*d270*/  MOV R80, R80 ;  /* 0x0000005000507202 */ /* 0x000fe40000000f00 */
[----:B------:R-:W-:Y:S01]  /*d280*/  F2FP.F16.F32.PACK_AB R106, R109, R108 ;  /* 0x0000006c6d6a723e */ /* 0x000fe200000000ff */
[----:B------:R-:W-:Y:S01]  /*d290*/  STSM.16.M88.4 [R76], R40 ;  /* 0x000000284c007844 */ /* 0x000fe20000000200 */
[----:B------:R-:W-:Y:S02]  /*d2a0*/  F2FP.F16.F32.PACK_AB R107, R62, R107 ;  /* 0x0000006b3e6b723e */ /* 0x000fe400000000ff */
[----:B------:R-:W-:-:S02]  /*d2b0*/  F2FP.F16.F32.PACK_AB R113, R66, R114 ;  /* 0x000000724271723e */ /* 0x000fc400000000ff */
[----:B------:R-:W-:Y:S01]  /*d2c0*/  F2FP.F16.F32.PACK_AB R120, R121, R120 ;  /* 0x000000787978723e */ /* 0x000fe200000000ff */
[----:B------:R-:W-:Y:S01]  /*d2d0*/  STSM.16.M88.4 [R80], R104 ;  /* 0x0000006850007844 */ /* 0x000fe20000000200 */
[----:B------:R-:W-:Y:S02]  /*d2e0*/  MOV R84, R84 ;  /* 0x0000005400547202 */ /* 0x000fe40000000f00 */
        /* <DEDUP_REMOVED lines=11> */
[----:B------:R-:W-:Y:S02]  /*d3a0*/  ISETP.NE.U32.AND P0, PT, RZ, UR4, PT ;  /* 0x00000004ff007c0c */ /* 0x000fe4000bf05070 */
[----:B--2---:R-:W-:-:S02]  /*d3b0*/  IADD3 R6, P1, R200, UR4, RZ ;  /* 0x00000004c8067c10 */ /* 0x004fc4000ff3e0ff */
[----:B------:R-:W-:Y:S02]  /*d3c0*/  MOV R110, R110 ;  /* 0x0000006e006e7202 */ /* 0x000fe40000000f00 */
[----:B------:R-:W-:Y:S02]  /*d3d0*/  F2FP.F16.F32.PACK_AB R130, R133, R132 ;  /* 0x000000848582723e */ /* 0x000fe400000000ff */
[----:B------:R-:W-:Y:S02]  /*d3e0*/  F2FP.F16.F32.PACK_AB R131, R135, R134 ;  /* 0x000000868783723e */ /* 0x000fe400000000ff */
[----:B------:R-:W-:Y:S02]  /*d3f0*/  F2FP.F16.F32.PACK_AB R137, R139, R138 ;  /* 0x0000008a8b89723e */ /* 0x000fe400000000ff */
[----:B------:R-:W-:Y:S01]  /*d400*/  F2FP.F16.F32.PACK_AB R144, R145, R144 ;  /* 0x000000909190723e */ /* 0x000fe200000000ff */
[----:B------:R-:W-:Y:S01]  /*d410*/  STSM.16.M88.4 [R110], R128 ;  /* 0x000000806e007844 */ /* 0x000fe20000000200 */
[----:B------:R-:W-:-:S02]  /*d420*/  F2FP.F16.F32.PACK_AB R138, R141, R140 ;  /* 0x0000008c8d8a723e */ /* 0x000fc400000000ff */
[----:B------:R-:W-:Y:S02]  /*d430*/  F2FP.F16.F32.PACK_AB R139, R143, R142 ;  /* 0x0000008e8f8b723e */ /* 0x000fe400000000ff */
[----:B------:R-:W-:Y:S02]  /*d440*/  F2FP.F16.F32.PACK_AB R145, R147, R146 ;  /* 0x000000929391723e */ /* 0x000fe400000000ff */
[----:B------:R-:W-:Y:S01]  /*d450*/  MOV R48, R48 ;  /* 0x0000003000307202 */ /* 0x000fe20000000f00 */
[----:B------:R1:W-:Y:S01]  /*d460*/  STSM.16.M88.4 [R0], R136 ;  /* 0x0000008800007844 */ /* 0x0003e20000000200 */
[----:B------:R-:W-:Y:S02]  /*d470*/  F2FP.F16.F32.PACK_AB R146, R149, R148 ;  /* 0x000000949592723e */ /* 0x000fe400000000ff */
[----:B------:R-:W-:Y:S02]  /*d480*/  F2FP.F16.F32.PACK_AB R147, R151, R150 ;  /* 0x000000969793723e */ /* 0x000fe400000000ff */
[----:B------:R-:W-:-:S02]  /*d490*/  ISETP.NE.AND.EX P0, PT, RZ, UR5, PT, P0 ;  /* 0x00000005ff007c0c */ /* 0x000fc4000bf05300 */
        /* <DEDUP_REMOVED lines=8> */
[----:B-1----:R-:W-:Y:S01]  /*d520*/  IMAD.U32 R0, RZ, RZ, UR4 ;  /* 0x00000004ff007e24 */ /* 0x002fe2000f8e00ff */
[----:B------:R-:W-:Y:S01]  /*d530*/  @P6 IADD3.X R201, R201, UR5, RZ, P4, !PT ;  /* 0x00000005c9c96c10 */ /* 0x000fe2000a7fe4ff */
[----:B------:R1:W5:Y:S01]  /*d540*/  @P0 LDG.E R24, desc[UR40][R6.64] ;  /* 0x0000002806180981 */ /* 0x000362000c1e1900 */
[----:B------:R-:W-:-:S03]  /*d550*/  IMAD R5, R211, 0x40, R189 ;  /* 0x00000040d3057824 */ /* 0x000fc600078e02bd */
[----:B------:R1:W5:Y:S01]  /*d560*/  @P6 LDG.E R0, desc[UR40][R200.64] ;  /* 0x00000028c8006981 */ /* 0x000362000c1e1900 */
[----:B------:R-:W-:-:S03]  /*d570*/  IMAD.WIDE R4, R5, 0x2, R44 ;  /* 0x0000000205047825 */ /* 0x000fc600078e022c */
[C---:B------:R-:W-:Y:S02]  /*d580*/  IADD3 R9, P1, R4.reuse, 0x1000, RZ ;  /* 0x0000100004097810 */ /* 0x040fe40007f3e0ff */
[C---:B------:R-:W-:Y:S02]  /*d590*/  IADD3 R13, P2, R4.reuse, 0x2000, RZ ;  /* 0x00002000040d7810 */ /* 0x040fe40007f5e0ff */
[C---:B------:R-:W-:Y:S02]  /*d5a0*/  IADD3 R29, P3, R4.reuse, 0x3000, RZ ;  /* 0x00003000041d7810 */ /* 0x040fe40007f7e0ff */
[----:B------:R-:W-:Y:S02]  /*d5b0*/  IADD3 R33, P4, R4, 0x4000, RZ ;  /* 0x0000400004217810 */ /* 0x000fe40007f9e0ff */
        /* <DEDUP_REMOVED lines=8> */
[----:B------:R-:W-:Y:S02]  /*d640*/  IADD3 R37, P5, R4, 0x5000, RZ ;  /* 0x0000500004257810 */ /* 0x000fe40007fbe0ff */
        /* <DEDUP_REMOVED lines=8> */
[----:B------:R-:W-:-:S02]  /*d6d0*/  P2R R10, PR, RZ, 0x20 ;  /* 0x00000020ff0a7803 */ /* 0x000fc40000000000 */
[C---:B------:R-:W-:Y:S02]  /*d6e0*/  IADD3 R41, P1, R4.reuse, 0x6000, RZ ;  /* 0x0000600004297810 */ /* 0x040fe40007f3e0ff */
[C---:B------:R-:W-:Y:S02]  /*d6f0*/  IADD3 R45, P2, R4.reuse, 0x7000, RZ ;  /* 0x00007000042d7810 */ /* 0x040fe40007f5e0ff */
[C---:B------:R-:W-:Y:S02]  /*d700*/  IADD3 R49, P3, R4.reuse, 0x8000, RZ ;  /* 0x0000800004317810 */ /* 0x040fe40007f7e0ff */
[C---:B------:R-:W-:Y:S02]  /*d710*/  IADD3 R53, P4, R4.reuse, 0x9000, RZ ;  /* 0x0000900004357810 */ /* 0x040fe40007f9e0ff */
[----:B------:R-:W-:Y:S02]  /*d720*/  IADD3 R57, P5, R4, 0xa000, RZ ;  /* 0x0000a00004397810 */ /* 0x000fe40007fbe0ff */
[----:B------:R-:W-:-:S02]  /*d730*/  LOP3.LUT R36, R37, 0x380, RZ, 0xc0, !PT ;  /* 0x0000038025247812 */ /* 0x000fc400078ec0ff */
[----:B------:R-:W-:Y:S02]  /*d740*/  LOP3.LUT R40, R41, 0x380, RZ, 0xc0, !PT ;  /* 0x0000038029287812 */ /* 0x000fe400078ec0ff */
[----:B------:R-:W-:Y:S02]  /*d750*/  LOP3.LUT R44, R45, 0x380, RZ, 0xc0, !PT ;  /* 0x000003802d2c7812 */ /* 0x000fe400078ec0ff */
[----:B--2---:R-:W-:Y:S02]  /*d760*/  LOP3.LUT R48, R49, 0x380, RZ, 0xc0, !PT ;  /* 0x0000038031307812 */ /* 0x004fe400078ec0ff */
[----:B------:R-:W-:Y:S02]  /*d770*/  LOP3.LUT R52, R53, 0x380, RZ, 0xc0, !PT ;  /* 0x0000038035347812 */ /* 0x000fe400078ec0ff */
[----:B------:R-:W-:Y:S02]  /*d780*/  LOP3.LUT R56, R57, 0x380, RZ, 0xc0, !PT ;  /* 0x0000038039387812 */ /* 0x000fe400078ec0ff */
[----:B------:R-:W-:-:S02]  /*d790*/  SHF.R.U64 R36, R36, 0x3, RZ ;  /* 0x0000000324247819 */ /* 0x000fc400000012ff */
[----:B------:R-:W-:Y:S02]  /*d7a0*/  SHF.R.U64 R40, R40, 0x3, RZ ;  /* 0x0000000328287819 */ /* 0x000fe400000012ff */
[----:B------:R-:W-:Y:S02]  /*d7b0*/  SHF.R.U64 R44, R44, 0x3, RZ ;  /* 0x000000032c2c7819 */ /* 0x000fe400000012ff */
[----:B------:R-:W-:Y:S02]  /*d7c0*/  SHF.R.U64 R48, R48, 0x3, RZ ;  /* 0x0000000330307819 */ /* 0x000fe400000012ff */
[----:B------:R-:W-:Y:S02]  /*d7d0*/  SHF.R.U64 R52, R52, 0x3, RZ ;  /* 0x0000000334347819 */ /* 0x000fe400000012ff */
[----:B------:R-:W-:Y:S02]  /*d7e0*/  SHF.R.U64 R56, R56, 0x3, RZ ;  /* 0x0000000338387819 */ /* 0x000fe400000012ff */
[----:B------:R-:W-:-:S02]  /*d7f0*/  LOP3.LUT R36, R36, R37, RZ, 0x3c, !PT ;  /* 0x0000002524247212 */ /* 0x000fc400078e3cff */
[----:B------:R-:W-:Y:S02]  /*d800*/  LOP3.LUT R40, R40, R41, RZ, 0x3c, !PT ;  /* 0x0000002928287212 */ /* 0x000fe400078e3cff */
[----:B------:R-:W-:Y:S02]  /*d810*/  LOP3.LUT R44, R44, R45, RZ, 0x3c, !PT ;  /* 0x0000002d2c2c7212 */ /* 0x000fe400078e3cff */
[----:B------:R-:W-:Y:S02]  /*d820*/  LOP3.LUT R48, R48, R49, RZ, 0x3c, !PT ;  /* 0x0000003130307212 */ /* 0x000fe400078e3cff */
[----:B------:R-:W-:Y:S02]  /*d830*/  LOP3.LUT R52, R52, R53, RZ, 0x3c, !PT ;  /* 0x0000003534347212 */ /* 0x000fe400078e3cff */
[----:B------:R-:W-:Y:S01]  /*d840*/  LOP3.LUT R56, R56, R57, RZ, 0x3c, !PT ;  /* 0x0000003938387212 */ /* 0x000fe200078e3cff */
[----:B-1----:R-:W-:Y:S06]  /*d850*/  @P6 BRA `(.L_x_3959) ;  /* 0x0000000000106947 */ /* 0x002fec0003800000 */
[----:B------:R-:W-:Y:S05]  /*d860*/  @!P0 BRA `(.L_x_3959) ;  /* 0x00000000000c8947 */ /* 0x000fea0003800000 */
[----:B------:R-:W2:Y:S04]  /*d870*/  LDG.E R3, desc[UR40][R6.64] ;  /* 0x0000002806037981 */ /* 0x000ea8000c1e1900 */
[----:B-----5:R-:W2:Y:S02]  /*d880*/  LDG.E R0, desc[UR40][R6.64+0x4] ;  /* 0x0000042806007981 */ /* 0x020ea4000c1e1900 */
[----:B--2---:R-:W-:-:S07]  /*d890*/  IADD3 R0, -R3, R0, RZ ;  /* 0x0000000003007210 */ /* 0x004fce0007ffe1ff */
.L_x_3959:
[----:B------:R-:W1:Y:S01]  /*d8a0*/  SHFL.IDX PT, R3, R213, RZ, 0x1f ;  /* 0x00001fffd5037589 */ /* 0x000e6200000e0000 */
[----:B------:R-:W-:Y:S01]  /*d8b0*/  ISETP.NE.AND P6, PT, R10, RZ, PT ;  /* 0x000000ff0a00720c */ /* 0x000fe20003fc5270 */
[--C-:B------:R-:W-:Y:S01]  /*d8c0*/  IMAD.X R57, RZ, RZ, R5.reuse, P5 ;  /* 0x000000ffff397224 */ /* 0x100fe200028e0605 */
[C---:B------:R-:W-:Y:S01]  /*d8d0*/  LOP3.LUT R7, R4.reuse, 0x380, RZ, 0xc0, !PT ;  /* 0x0000038004077812 */ /* 0x040fe200078ec0ff */
[--C-:B------:R-:W-:Y:S01]  /*d8e0*/  IMAD.X R41, RZ, RZ, R5.reuse, P1 ;  /* 0x000000ffff297224 */ /* 0x100fe200008e0605 */
[C---:B------:R-:W-:Y:S01]  /*d8f0*/  IADD3 R65, P1, R4.reuse, 0xc000, RZ ;  /* 0x0000c00004417810 */ /* 0x040fe20007f3e0ff */
[--C-:B------:R-:W-:Y:S01]  /*d900*/  IMAD.X R37, RZ, RZ, R5.reuse, P6 ;  /* 0x000000ffff257224 */ /* 0x100fe200030e0605 */
[C---:B------:R-:W-:Y:S01]  /*d910*/  IADD3 R61, P6, R4.reuse, 0xb000, RZ ;  /* 0x0000b000043d7810 */ /* 0x040fe20007fde0ff */
[--C-:B------:R-:W-:Y:S01]  /*d920*/  IMAD.X R45, RZ, RZ, R5.reuse, P2 ;  /* 0x000000ffff2d7224 */ /* 0x100fe200010e0605 */
[C---:B------:R-:W-:Y:S01]  /*d930*/  IADD3 R69, P2, R4.reuse, 0xd000, RZ ;  /* 0x0000d00004457810 */ /* 0x040fe20007f5e0ff */
[--C-:B------:R-:W-:Y:S01]  /*d940*/  IMAD.X R49, RZ, RZ, R5.reuse, P3 ;  /* 0x000000ffff317224 */ /* 0x100fe200018e0605 */
[C---:B------:R-:W-:Y:S01]  /*d950*/  IADD3 R73, P3, R4.reuse, 0xe000, RZ ;  /* 0x0000e00004497810 */ /* 0x040fe20007f7e0ff */
[----:B------:R-:W-:Y:S01]  /*d960*/  IMAD.X R53, RZ, RZ, R5, P4 ;  /* 0x000000ffff357224 */ /* 0x000fe200020e0605 */
[----:B------:R-:W-:-:S02]  /*d970*/  IADD3 R10, P4, R4, 0xf000, RZ ;  /* 0x0000f000040a7810 */ /* 0x000fc40007f9e0ff */
[----:B------:R-:W-:Y:S02]  /*d980*/  LOP3.LUT R60, R61, 0x380, RZ, 0xc0, !PT ;  /* 0x000003803d3c7812 */ /* 0x000fe400078ec0ff */
[----:B------:R-:W-:Y:S01]  /*d990*/  LOP3.LUT R64, R65, 0x380, RZ, 0xc0, !PT ;  /* 0x0000038041407812 */ /* 0x000fe200078ec0ff */
[----:B------:R-:W-:Y:S01]  /*d9a0*/  IMAD.X R77, RZ, RZ, R5, P4 ;  /* 0x000000ffff4d7224 */ /* 0x000fe200020e0605 */
[----:B------:R-:W-:Y:S02]  /*d9b0*/  LOP3.LUT R68, R69, 0x380, RZ, 0xc0, !PT ;  /* 0x0000038045447812 */ /* 0x000fe400078ec0ff */
[----:B------:R-:W-:Y:S02]  /*d9c0*/  LOP3.LUT R72, R73, 0x380, RZ, 0xc0, !PT ;  /* 0x0000038049487812 */ /* 0x000fe400078ec0ff */
[----:B------:R-:W-:Y:S02]  /*d9d0*/  SHF.R.U64 R60, R60, 0x3, RZ ;  /* 0x000000033c3c7819 */ /* 0x000fe400000012ff */
[----:B-1----:R-:W-:-:S02]  /*d9e0*/  ISETP.NE.AND P5, PT, R3, RZ, PT ;  /* 0x000000ff0300720c */ /* 0x002fc40003fa5270 */
[----:B------:R-:W-:Y:S02]  /*d9f0*/  LOP3.LUT R3, R10, 0x380, RZ, 0xc0, !PT ;  /* 0x000003800a037812 */ /* 0x000fe400078ec0ff */
[----:B------:R-:W-:Y:S02]  /*da00*/  SHF.R.U64 R64, R64, 0x3, RZ ;  /* 0x0000000340407819 */ /* 0x000fe400000012ff */
[----:B------:R-:W-:Y:S02]  /*da10*/  SHF.R.U64 R68, R68, 0x3, RZ ;  /* 0x0000000344447819 */ /* 0x000fe400000012ff */
[----:B------:R-:W-:Y:S02]  /*da20*/  SHF.R.U64 R72, R72, 0x3, RZ ;  /* 0x0000000348487819 */ /* 0x000fe400000012ff */
[----:B------:R-:W-:Y:S02]  /*da30*/  SHF.R.U64 R7, R7, 0x3, RZ ;  /* 0x0000000307077819 */ /* 0x000fe400000012ff */
[----:B------:R-:W-:-:S02]  /*da40*/  SHF.R.U64 R3, R3, 0x3, RZ ;  /* 0x0000000303037819 */ /* 0x000fc400000012ff */
        /* <DEDUP_REMOVED lines=9> */
[----:B------:R-:W-:Y:S01]  /*dae0*/  IMAD.MOV.U32 R7, RZ, RZ, R5 ;  /* 0x000000ffff077224 */ /* 0x000fe200078e0005 */
[----:B------:R-:W-:-:S02]  /*daf0*/  LOP3.LUT R76, R3, R10, RZ, 0x3c, !PT ;  /* 0x0000000a034c7212 */ /* 0x000fc400078e3cff */
[----:B------:R-:W-:Y:S02]  /*db00*/  SHF.R.S32.HI R80, RZ, 0x1f, R199 ;  /* 0x0000001fff507819 */ /* 0x000fe400000114c7 */
[----:B------:R-:W-:Y:S02]  /*db10*/  SEL R83, R202, RZ, !P0 ;  /* 0x000000ffca537207 */ /* 0x000fe40004000000 */
[----:B------:R-:W-:Y:S02]  /*db20*/  SEL R212, R212, RZ, !P0 ;  /* 0x000000ffd4d47207 */ /* 0x000fe40004000000 */
[----:B-----5:R-:W-:Y:S01]  /*db30*/  SHF.R.S32.HI R81, RZ, 0x1f, R24 ;  /* 0x0000001fff517819 */ /* 0x020fe20000011418 */
[----:B------:R-:W-:Y:S06]  /*db40*/  @P5 BRA `(.L_x_3960) ;  /* 0x0000000000b85947 */ /* 0x000fec0003800000 */
[----:B------:R-:W1:Y:S01]  /*db50*/  LDC R31, c[0x0][0xbe8] ;  /* 0x0002fa00ff1f7b82 */ /* 0x000e620000000800 */
[----:B------:R-:W-:Y:S01]  /*db60*/  ULDC.64 UR4, c[0x0][0xb90] ;  /* 0x0002e40000047ab9 */ /* 0x000fe20000000a00 */
[----:B------:R-:W-:Y:S02]  /*db70*/  IMAD R30, R209, 0x40, R222 ;  /* 0x00000040d11e7824 */ /* 0x000fe400078e02de */
[----:B------:R-:W-:Y:S02]  /*db80*/  IMAD R10, R80, UR4, RZ ;  /* 0x00000004500a7c24 */ /* 0x000fe4000f8e02ff */
[----:B------:R-:W-:Y:S02]  /*db90*/  IMAD.MOV.U32 R4, RZ, RZ, R24 ;  /* 0x000000ffff047224 */ /* 0x000fe400078e0018 */
[----:B------:R-:W-:Y:S02]  /*dba0*/  IMAD R11, R199, UR5, R10 ;  /* 0x00000005c70b7c24 */ /* 0x000fe4000f8e020a */
[----:B------:R-:W-:-:S02]  /*dbb0*/  IMAD.MOV.U32 R5, RZ, RZ, R81 ;  /* 0x000000ffff057224 */ /* 0x000fc400078e0051 */
[----:B------:R-:W-:Y:S02]  /*dbc0*/  IMAD.MOV R34, RZ, RZ, -R194 ;  /* 0x000000ffff227224 */ /* 0x000fe400078e0ac2 */
[----:B------:R-:W-:Y:S01]  /*dbd0*/  IMAD.WIDE.U32 R4, R199, UR4, R4 ;  /* 0x00000004c7047c25 */ /* 0x000fe2000f8e0004 */
[----:B------:R-:W-:-:S03]  /*dbe0*/  ULDC.64 UR4, c[0x0][0xb98] ;  /* 0x0002e60000047ab9 */ /* 0x000fc60000000a00 */
[----:B------:R-:W-:Y:S02]  /*dbf0*/  IMAD.IADD R5, R5, 0x1, R11 ;  /* 0x0000000105057824 */ /* 0x000fe400078e020b */
[----:B------:R-:W-:Y:S02]  /*dc00*/  IMAD R35, R209, 0x40, R191 ;  /* 0x00000040d1237824 */ /* 0x000fe400078e02bf */
[----:B------:R-:W-:Y:S01]  /*dc10*/  IMAD.WIDE.U32 R4, R83, UR4, R4 ;  /* 0x0000000453047c25 */ /* 0x000fe2000f8e0004 */
[----:B-1----:R-:W-:-:S13]  /*dc20*/  ISETP.NE.AND P0, PT, R31, 0x1, PT ;  /* 0x000000011f00780c */ /* 0x002fda0003f05270 */
[----:B------:R-:W1:Y:S08]  /*dc30*/  @P0 LDC R3, c[0x0][0xbec] ;  /* 0x0002fb00ff030b82 */ /* 0x000e700000000800 */
[----:B------:R-:W2:Y:S01]  /*dc40*/  @P0 LDC R15, c[0x0][0xbf0] ;  /* 0x0002fc00ff0f0b82 */ /* 0x000ea20000000800 */
[----:B-1----:R-:W-:-:S04]  /*dc50*/  @P0 IMAD.HI.U32 R10, R30, R3, RZ ;  /* 0x000000031e0a0227 */ /* 0x002fc800078e00ff */
[----:B------:R-:W-:Y:S01]  /*dc60*/  IMAD.MOV.U32 R3, RZ, RZ, R30 ;  /* 0x000000ffff037224 */ /* 0x000fe200078e001e */
[----:B--2---:R-:W-:Y:S01]  /*dc70*/  @P0 SHF.R.U32.HI R3, RZ, R15, R10 ;  /* 0x0000000fff030219 */ /* 0x004fe2000001160a */
[----:B------:R-:W-:-:S03]  /*dc80*/  IMAD R10, R212, UR4, RZ ;  /* 0x00000004d40a7c24 */ /* 0x000fc6000f8e02ff */
[--C-:B------:R-:W-:Y:S01]  /*dc90*/  SHF.R.S32.HI R15, RZ, 0x1f, R3.reuse ;  /* 0x0000001fff0f7819 */ /* 0x100fe20000011403 */
[----:B------:R-:W-:Y:S01]  /*dca0*/  IMAD.MOV R14, RZ, RZ, -R3 ;  /* 0x000000ffff0e7224 */ /* 0x000fe200078e0a03 */
[----:B------:R-:W-:Y:S01]  /*dcb0*/  IADD3 R4, P0, R3, R4, RZ ;  /* 0x0000000403047210 */ /* 0x000fe20007f1e0ff */
[----:B------:R-:W-:Y:S01]  /*dcc0*/  IMAD R10, R83, UR5, R10 ;  /* 0x00000005530a7c24 */ /* 0x000fe2000f8e020a */
[----:B------:R-:W-:Y:S01]  /*dcd0*/  ULDC.64 UR4, c[0x0][0xb88] ;  /* 0x0002e20000047ab9 */ /* 0x000fe20000000a00 */
[----:B------:R-:W-:Y:S02]  /*dce0*/  IMAD R11, R31, R14, R30 ;  /* 0x0000000e1f0b7224 */ /* 0x000fe400078e021e */
[----:B------:R-:W-:Y:S01]  /*dcf0*/  IMAD R30, R0, R31, RZ ;  /* 0x0000001f001e7224 */ /* 0x000fe200078e02ff */
[----:B------:R-:W-:Y:S02]  /*dd00*/  IADD3.X R5, R15, R5, R10, P0, !PT ;  /* 0x000000050f057210 */ /* 0x000fe400007fe40a */
[----:B------:R-:W-:Y:S01]  /*dd10*/  SHF.R.S32.HI R3, RZ, 0x1f, R11 ;  /* 0x0000001fff037819 */ /* 0x000fe2000001140b */
[----:B------:R-:W-:-:S04]  /*dd20*/  IMAD.WIDE.U32 R4, R11, UR4, R4 ;  /* 0x000000040b047c25 */ /* 0x000fc8000f8e0004 */
[----:B------:R-:W-:-:S04]  /*dd30*/  IMAD R10, R3, UR4, RZ ;  /* 0x00000004030a7c24 */ /* 0x000fc8000f8e02ff */
[----:B------:R-:W-:Y:S01]  /*dd40*/  IMAD R3, R11, UR5, R10 ;  /* 0x000000050b037c24 */ /* 0x000fe2000f8e020a */
[----:B------:R-:W-:Y:S02]  /*dd50*/  ULDC.64 UR4, c[0x0][0xb50] ;  /* 0x0002d40000047ab9 */ /* 0x000fe40000000a00 */
[----:B------:R-:W-:Y:S01]  /*dd60*/  LEA R14, P0, R4, UR4, 0x2 ;  /* 0x00000004040e7c11 */ /* 0x000fe2000f8010ff */
[----:B------:R-:W-:-:S04]  /*dd70*/  IMAD.IADD R3, R5, 0x1, R3 ;  /* 0x0000000105037824 */ /* 0x000fc800078e0203 */
[----:B------:R-:W-:Y:S01]  /*dd80*/  SHFL.IDX PT, R10, R14, 0x1, 0x1c1f ;  /* 0x003c1f000e0a7f89 */ /* 0x000fe200000e0000 */
[----:B------:R-:W-:Y:S02]  /*dd90*/  LEA.HI.X R15, R4, UR5, R3, 0x2, P0 ;  /* 0x00000005040f7c11 */ /* 0x000fe400080f1403 */
[----:B------:R-:W-:Y:S01]  /*dda0*/  ISETP.NE.AND P0, PT, R193, R34, PT ;  /* 0x00000022c100720c */ /* 0x000fe20003f05270 */
[----:B------:R-:W-:Y:S01]  /*ddb0*/  SHFL.IDX PT, R4, R14, RZ, 0x1c1f ;  /* 0x001c1fff0e047589 */ /* 0x000fe200000e0000 */
[C---:B------:R-:W-:Y:S02]  /*ddc0*/  IADD3 R3, R35.reuse, 0x8, RZ ;  /* 0x0000000823037810 */ /* 0x040fe40007ffe0ff */
[-C--:B------:R-:W-:Y:S01]  /*ddd0*/  ISETP.GE.OR P1, PT, R35, R30.reuse, P0 ;  /* 0x0000001e2300720c */ /* 0x080fe20000726670 */
[----:B------:R-:W1:Y:S01]  /*dde0*/  SHFL.IDX PT, R5, R15, RZ, 0x1c1f ;  /* 0x001c1fff0f057589 */ /* 0x000e6200000e0000 */
[----:B------:R-:W-:-:S03]  /*ddf0*/  ISETP.GE.OR P0, PT, R3, R30, P0 ;  /* 0x0000001e0300720c */ /* 0x000fc60000706670 */
[----:B------:R-:W2:Y:S08]  /*de00*/  SHFL.IDX PT, R11, R15, 0x1, 0x1c1f ;  /* 0x003c1f000f0b7f89 */ /* 0x000eb000000e0000 */
[----:B-1----:R1:W-:Y:S04]  /*de10*/  @!P1 ST.E desc[UR40][R4.64], R21 ;  /* 0x0000001504009985 */ /* 0x0023e8000c101928 */
[----:B--2---:R1:W-:Y:S02]  /*de20*/  @!P0 ST.E desc[UR40][R10.64], R20 ;  /* 0x000000140a008985 */ /* 0x0043e4000c101928 */
.L_x_3960:
[----:B------:R-:W2:Y:S01]  /*de30*/  LDC R85, c[0x0][0xbe8] ;  /* 0x0002fa00ff557b82 */ /* 0x000ea20000000800 */
[----:B------:R-:W-:Y:S01]  /*de40*/  ULDC.64 UR4, c[0x0][0xaa0] ;  /* 0x0002a80000047ab9 */ /* 0x000fe20000000a00 */
[----:B-1----:R-:W5:Y:S01]  /*de50*/  LD.E.128 R4, desc[UR40][R6.64] ;  /* 0x0000002806047980 */ /* 0x002f62000c101d00 */
[----:B------:R-:W-:-:S03]  /*de60*/  IMAD R3, R81, UR4, RZ ;  /* 0x0000000451037c24 */ /* 0x000fc6000f8e02ff */
[----:B------:R-:W5:Y:S02]  /*de70*/  LD.E.128 R8, desc[UR40][R8.64] ;  /* 0x0000002808087980 */ /* 0x000f64000c101d00 */
[----:B------:R-:W1:Y:S02]  /*de80*/  LDC R88, c[0x0][0xac8] ;  /* 0x0002b200ff587b82 */ /* 0x000e640000000800 */
[----:B------:R-:W5:Y:S04]  /*de90*/  LD.E.128 R12, desc[UR40][R12.64] ;  /* 0x000000280c0c7980 */ /* 0x000f68000c101d00 */
[----:B------:R-:W5:Y:S04]  /*dea0*/  LD.E.128 R28, desc[UR40][R28.64] ;  /* 0x000000281c1c7980 */ /* 0x000f68000c101d00 */
[----:B------:R-:W5:Y:S04]  /*deb0*/  LD.E.128 R32, desc[UR40][R32.64] ;  /* 0x0000002820207980 */ /* 0x000f68000c101d00 */
[----:B------:R-:W5:Y:S01]  /*dec0*/  LD.E.128 R36, desc[UR40][R36.64] ;  /* 0x0000002824247980 */ /* 0x000f62000c101d00 */
[----:B--2---:R-:W-:Y:S01]  /*ded0*/  ISETP.NE.AND P1, PT, R85, 0x1, PT ;  /* 0x000000015500780c */ /* 0x004fe20003f25270 */
[----:B------:R-:W-:-:S02]  /*dee0*/  IMAD R3, R24, UR5, R3 ;  /* 0x0000000518037c24 */ /* 0x000fc4000f8e0203 */
[----:B------:R-:W5:Y:S01]  /*def0*/  LD.E.128 R40, desc[UR40][R40.64] ;  /* 0x0000002828287980 */ /* 0x000f62000c101d00 */
[----:B------:R-:W-:Y:S01]  /*df00*/  IMAD.WIDE.U32 R20, R24, UR4, RZ ;  /* 0x0000000418147c25 */ /* 0x000fe2000f8e00ff */
[----:B------:R-:W-:Y:S02]  /*df10*/  ULDC.64 UR4, c[0x0][0xae8] ;  /* 0x0002ba0000047ab9 */ /* 0x000fe40000000a00 */
[----:B------:R-:W5:Y:S04]  /*df20*/  LD.E.128 R44, desc[UR40][R44.64] ;  /* 0x000000282c2c7980 */ /* 0x000f68000c101d00 */
[----:B------:R-:W5:Y:S02]  /*df30*/  LD.E.128 R48, desc[UR40][R48.64] ;  /* 0x0000002830307980 */ /* 0x000f64000c101d00 */
[----:B------:R-:W2:Y:S01]  /*df40*/  @P1 LDC R81, c[0x0][0xbec] ;  /* 0x0002fb00ff511b82 */ /* 0x000ea20000000800 */
[----:B------:R-:W-:Y:S01]  /*df50*/  IMAD.IADD R21, R21, 0x1, R3 ;  /* 0x0000000115157824 */ /* 0x000fe200078e0203 */
[----:B------:R-:W5:Y:S01]  /*df60*/  LD.E.128 R52, desc[UR40][R52.64] ;  /* 0x0000002834347980 */ /* 0x000f62000c101d00 */
[----:B------:R-:W-:-:S03]  /*df70*/  IMAD R24, R80, UR4, RZ ;  /* 0x0000000450187c24 */ /* 0x000fc6000f8e02ff */
[----:B------:R-:W5:Y:S02]  /*df80*/  LD.E.128 R56, desc[UR40][R56.64] ;  /* 0x0000002838387980 */ /* 0x000f64000c101d00 */
[----:B------:R-:W3:Y:S01]  /*df90*/  @P1 LDC R87, c[0x0][0xbf0] ;  /* 0x0002fc00ff571b82 */ /* 0x000ee20000000800 */
[C---:B------:R-:W-:Y:S01]  /*dfa0*/  IMAD R3, R199.reuse, UR5, R24 ;  /* 0x00000005c7037c24 */ /* 0x040fe2000f8e0218 */
[----:B------:R-:W5:Y:S01]  /*dfb0*/  LD.E.128 R60, desc[UR40][R60.64] ;  /* 0x000000283c3c7980 */ /* 0x000f62000c101d00 */
[----:B------:R-:W-:Y:S01]  /*dfc0*/  IMAD.WIDE.U32 R20, R199, UR4, R20 ;  /* 0x00000004c7147c25 */ /* 0x000fe2000f8e0014 */
[----:B------:R-:W-:Y:S02]  /*dfd0*/  ULDC.64 UR4, c[0x0][0xaf0] ;  /* 0x0002bc0000047ab9 */ /* 0x000fe40000000a00 */
[----:B------:R-:W5:Y:S01]  /*dfe0*/  LD.E.128 R64, desc[UR40][R64.64] ;  /* 0x0000002840407980 */ /* 0x000f62000c101d00 */
[----:B------:R-:W-:Y:S02]  /*dff0*/  IMAD R24, R210, 0x20, R211 ;  /* 0x00000020d2187824 */ /* 0x000fe400078e02d3 */
[----:B------:R-:W-:Y:S01]  /*e000*/  IMAD.IADD R21, R21, 0x1, R3 ;  /* 0x0000000115157824 */ /* 0x000fe200078e0203 */
[----:B------:R-:W5:Y:S01]  /*e010*/  LD.E.128 R68, desc[UR40][R68.64] ;  /* 0x0000002844447980 */ /* 0x000f62000c101d00 */
[----:B------:R-:W-:-:S02]  /*e020*/  IMAD R3, R212, UR4, RZ ;  /* 0x00000004d4037c24 */ /* 0x000fc4000f8e02ff */
[----:B------:R-:W-:Y:S01]  /*e030*/  IMAD R82, R209, 0x40, R24 ;  /* 0x00000040d1527824 */ /* 0x000fe200078e0218 */
[----:B-1----:R-:W-:Y:S01]  /*e040*/  ISETP.GE.AND P0, PT, R207, R88, PT ;  /* 0x00000058cf00720c */ /* 0x002fe20003f06270 */
[C---:B------:R-:W-:Y:S01]  /*e050*/  IMAD R3, R83.reuse, UR5, R3 ;  /* 0x0000000553037c24 */ /* 0x040fe2000f8e0203 */
[----:B------:R-:W5:Y:S01]  /*e060*/  LD.E.128 R72, desc[UR40][R72.64] ;  /* 0x0000002848487980 */ /* 0x000f62000c101d00 */
[----:B------:R-:W-:-:S03]  /*e070*/  IMAD.WIDE.U32 R20, R83, UR4, R20 ;  /* 0x0000000453147c25 */ /* 0x000fc6000f8e0014 */
[----:B------:R-:W5:Y:S01]  /*e080*/  LD.E.128 R76, desc[UR40][R76.64] ;  /* 0x000000284c4c7980 */ /* 0x000f62000c101d00 */
[----:B--2---:R-:W-:Y:S01]  /*e090*/  @P1 IMAD.HI.U32 R24, R82, R81, RZ ;  /* 0x0000005152181227 */ /* 0x004fe200078e00ff */
[----:B------:R-:W-:Y:S01]  /*e0a0*/  SEL R80, RZ, 0xffffffff, P0 ;  /* 0xffffffffff507807 */ /* 0x000fe20000000000 */
[----:B------:R-:W-:Y:S01]  /*e0b0*/  ULDC.64 UR4, c[0x0][0xae0] ;  /* 0x0002b80000047ab9 */ /* 0x000fe20000000a00 */
[-C--:B------:R-:W-:Y:S01]  /*e0c0*/  ISETP.GE.AND P0, PT, R206, R88.reuse, PT ;  /* 0x00000058ce00720c */ /* 0x080fe20003f06270 */
[----:B------:R-:W-:Y:S01]  /*e0d0*/  IMAD.IADD R21, R21, 0x1, R3 ;  /* 0x0000000115157824 */ /* 0x000fe200078e0203 */
[----:B------:R-:W-:Y:S01]  /*e0e0*/  @!PT LDS RZ, [RZ] ;  /* 0x00000000fffff984 */ /* 0x000fe20000000800 */
[----:B------:R-:W-:Y:S01]  /*e0f0*/  @!PT LDS RZ, [RZ] ;  /* 0x00000000fffff984 */ /* 0x000fe20000000800 */
[----:B------:R-:W-:Y:S01]  /*e100*/  @!PT LDS RZ, [RZ] ;  /* 0x00000000fffff984 */ /* 0x000fe20000000800 */
[----:B------:R-:W-:Y:S01]  /*e110*/  @!PT LDS RZ, [RZ] ;  /* 0x00000000fffff984 */ /* 0x000fe20000000800 */
[----:B------:R1:W-:Y:S06]  /*e120*/  MEMBAR.ALL.CTA ;  /* 0x0000000000007992 */ /* 0x0003ec0000008000 */
[----:B-1----:R-:W1:Y:S01]  /*e130*/  FENCE.VIEW.ASYNC.S ;  /* 0x00000000000073c6 */ /* 0x002e620000000000 */
[----:B------:R-:W-:Y:S01]  /*e140*/  IMAD.MOV.U32 R3, RZ, RZ, R82 ;  /* 0x000000ffff037224 */ /* 0x000fe200078e0052 */
[----:B---3--:R-:W-:Y:S01]  /*e150*/  @P1 SHF.R.U32.HI R3, RZ, R87, R24 ;  /* 0x00000057ff031219 */ /* 0x008fe20000011618 */
[----:B------:R-:W-:Y:S01]  /*e160*/  IMAD.SHL.U32 R83, R80, 0x2, RZ ;  /* 0x0000000250537824 */ /* 0x000fe200078e00ff */
[-C--:B------:R-:W-:Y:S01]  /*e170*/  ISETP.GE.AND P1, PT, R189, R88.reuse, PT ;  /* 0x00000058bd00720c */ /* 0x080fe20003f26270 */
[----:B------:R-:W-:Y:S01]  /*e180*/  IMAD R92, R0, R85, RZ ;  /* 0x00000055005c7224 */ /* 0x000fe200078e02ff */
[----:B------:R-:W-:Y:S01]  /*e190*/  SEL R80, RZ, 0xffffffff, P0 ;  /* 0xffffffffff507807 */ /* 0x000fe20000000000 */
[----:B------:R-:W-:Y:S01]  /*e1a0*/  IMAD.MOV R81, RZ, RZ, -R3 ;  /* 0x000000ffff517224 */ /* 0x000fe200078e0a03 */
[----:B------:R-:W-:Y:S01]  /*e1b0*/  SEL R24, RZ, 0x1, P1 ;  /* 0x00000001ff187807 */ /* 0x000fe20000800000 */
[----:B------:R-:W-:Y:S01]  /*e1c0*/  IMAD.WIDE.U32 R20, R3, UR4, R20 ;  /* 0x0000000403147c25 */ /* 0x000fe2000f8e0014 */
[-C--:B------:R-:W-:Y:S01]  /*e1d0*/  ISETP.GE.AND P0, PT, R205, R88.reuse, PT ;  /* 0x00000058cd00720c */ /* 0x080fe20003f06270 */
[----:B------:R-:W-:Y:S01]  /*e1e0*/  BSSY B1, `(.L_x_3961) ;  /* 0x000004a000017945 */ /* 0x000fe20003800000 */
[----:B------:R-:W-:Y:S01]  /*e1f0*/  LOP3.LUT R24, R83, 0x2, R24, 0xe2, !PT ;  /* 0x0000000253187812 */ /* 0x000fe200078ee218 */
[----:B------:R-:W-:Y:S01]  /*e200*/  IMAD.SHL.U32 R83, R80, 0x4, RZ ;  /* 0x0000000450537824 */ /* 0x000fe200078e00ff */
[----:B------:R-:W-:Y:S01]  /*e210*/  SEL R80, RZ, 0xffffffff, P0 ;  /* 0xffffffffff507807 */ /* 0x000fe20000000000 */
[----:B------:R-:W-:Y:S01]  /*e220*/  IMAD R81, R85, R81, R82 ;  /* 0x0000005155517224 */ /* 0x000fe200078e0252 */
[-C--:B------:R-:W-:Y:S01]  /*e230*/  ISETP.GE.AND P0, PT, R204, R88.reuse, PT ;  /* 0x00000058cc00720c */ /* 0x080fe20003f06270 */
[----:B------:R-:W-:Y:S01]  /*e240*/  IMAD R91, R209, 0x40, R211 ;  /* 0x00000040d15b7824 */ /* 0x000fe200078e02d3 */
[----:B------:R-:W-:Y:S01]  /*e250*/  SHF.R.S32.HI R82, RZ, 0x1f, R3 ;  /* 0x0000001fff527819 */ /* 0x000fe20000011403 */
[----:B------:R-:W-:Y:S01]  /*e260*/  VIADD R0, R2, 0x28c20 ;  /* 0x00028c2002007836 */ /* 0x000fe20000000000 */
[----:B------:R-:W-:Y:S01]  /*e270*/  LOP3.LUT R24, R83, 0x4, R24, 0xe2, !PT ;  /* 0x0000000453187812 */ /* 0x000fe200078ee218 */
[----:B------:R-:W-:Y:S01]  /*e280*/  IMAD.SHL.U32 R83, R80, 0x8, RZ ;  /* 0x0000000850537824 */ /* 0x000fe200078e00ff */
[----:B------:R-:W-:Y:S01]  /*e290*/  SEL R80, RZ, 0xffffffff, P0 ;  /* 0xffffffffff507807 */ /* 0x000fe20000000000 */
[----:B------:R-:W-:Y:S01]  /*e2a0*/  IMAD R82, R82, UR4, RZ ;  /* 0x0000000452527c24 */ /* 0x000fe2000f8e02ff */
[----:B------:R-:W-:-:S02]  /*e2b0*/  ISETP.GE.AND P0, PT, R203, R88, PT ;  /* 0x00000058cb00720c */ /* 0x000fc40003f06270 */
[----:B------:R-:W-:Y:S01]  /*e2c0*/  LOP3.LUT R24, R83, 0x8, R24, 0xe2, !PT ;  /* 0x0000000853187812 */ /* 0x000fe200078ee218 */
[----:B------:R-:W-:Y:S01]  /*e2d0*/  IMAD.SHL.U32 R87, R80, 0x10, RZ ;  /* 0x0000001050577824 */ /* 0x000fe200078e00ff */
[----:B------:R-:W-:Y:S01]  /*e2e0*/  SHF.R.S32.HI R80, RZ, 0x1f, R81 ;  /* 0x0000001fff507819 */ /* 0x000fe20000011451 */
[----:B------:R-:W-:Y:S01]  /*e2f0*/  IMAD R83, R3, UR5, R82 ;  /* 0x0000000503537c24 */ /* 0x000fe2000f8e0252 */
[----:B------:R-:W-:Y:S01]  /*e300*/  ULDC.64 UR4, c[0x0][0xad8] ;  /* 0x0002b60000047ab9 */ /* 0x000fe20000000a00 */
[----:B------:R-:W-:Y:S02]  /*e310*/  SEL R3, RZ, 0xffffffff, P0 ;  /* 0xffffffffff037807 */ /* 0x000fe40000000000 */
[----:B------:R-:W-:Y:S01]  /*e320*/  IMAD.IADD R21, R21, 0x1, R83 ;  /* 0x0000000115157824 */ /* 0x000fe200078e0253 */
[----:B------:R-:W-:Y:S01]  /*e330*/  ISETP.GE.AND P1, PT, R91, R92, PT ;  /* 0x0000005c5b00720c */ /* 0x000fe20003f26270 */
[----:B------:R-:W-:Y:S01]  /*e340*/  IMAD R80, R80, UR4, RZ ;  /* 0x0000000450507c24 */ /* 0x000fe2000f8e02ff */
[----:B------:R-:W-:Y:S01]  /*e350*/  LOP3.LUT R24, R87, 0x10, R24, 0xe2, !PT ;  /* 0x0000001057187812 */ /* 0x000fe200078ee218 */
[----:B------:R-:W-:Y:S01]  /*e360*/  IMAD.WIDE.U32 R20, R81, UR4, R20 ;  /* 0x0000000451147c25 */ /* 0x000fe2000f8e0014 */
[----:B------:R-:W-:-:S02]  /*e370*/  ISETP.GE.AND P0, PT, R215, R88, PT ;  /* 0x00000058d700720c */ /* 0x000fc40003f06270 */
[----:B------:R-:W-:Y:S01]  /*e380*/  PRMT R0, RZ, 0x654, R0 ;  /* 0x00000654ff007816 */ /* 0x000fe20000000000 */
[----:B------:R-:W-:Y:S01]  /*e390*/  IMAD R83, R81, UR5, R80 ;  /* 0x0000000551537c24 */ /* 0x000fe2000f8e0250 */
[----:B------:R-:W-:Y:S01]  /*e3a0*/  ULDC.64 UR4, c[0x0][0xa80] ;  /* 0x0002a00000047ab9 */ /* 0x000fe20000000a00 */
[----:B------:R-:W-:Y:S01]  /*e3b0*/  IMAD.SHL.U32 R3, R3, 0x20, RZ ;  /* 0x0000002003037824 */ /* 0x000fe200078e00ff */
[----:B------:R-:W-:Y:S01]  /*e3c0*/  LEA R89, P2, R20, UR4, 0x1 ;  /* 0x0000000414597c11 */ /* 0x000fe2000f8408ff */
[----:B------:R-:W-:Y:S01]  /*e3d0*/  IMAD.IADD R21, R21, 0x1, R83 ;  /* 0x0000000115157824 */ /* 0x000fe200078e0253 */
[----:B-1----:R1:W-:Y:S02]  /*e3e0*/  SYNCS.ARRIVE.TRANS64.RED.A1T0 RZ, [R0+URZ], RZ ;  /* 0x000000ff00ff79a7 */ /* 0x0023e4000810043f */
[----:B------:R-:W-:Y:S01]  /*e3f0*/  LOP3.LUT R24, R3, 0x20, R24, 0xe2, !PT ;  /* 0x0000002003187812 */ /* 0x000fe200078ee218 */
[----:B------:R1:W2:Y:S01]  /*e400*/  SHFL.IDX PT, R80, R89, RZ, 0x181f ;  /* 0x00181fff59507589 */ /* 0x0002a200000e0000 */
[----:B------:R-:W-:-:S02]  /*e410*/  SEL R3, RZ, 0x40, P0 ;  /* 0x00000040ff037807 */ /* 0x000fc40000000000 */
[----:B------:R-:W-:Y:S02]  /*e420*/  ISETP.GE.AND P0, PT, R214, R88, PT ;  /* 0x00000058d600720c */ /* 0x000fe40003f06270 */
[----:B------:R-:W-:Y:S02]  /*e430*/  LEA.HI.X R90, R20, UR5, R21, 0x1, P2 ;  /* 0x00000005145a7c11 */ /* 0x000fe400090f0c15 */
[----:B------:R-:W-:Y:S02]  /*e440*/  LOP3.LUT R3, R24, R3, RZ, 0xfc, !PT ;  /* 0x0000000318037212 */ /* 0x000fe400078efcff */
[----:B------:R-:W-:Y:S01]  /*e450*/  SEL R24, RZ, 0x80, P0 ;  /* 0x00000080ff187807 */ /* 0x000fe20000000000 */
[----:B------:R1:W3:Y:S03]  /*e460*/  SHFL.IDX PT, R81, R90, RZ, 0x181f ;  /* 0x00181fff5a517589 */ /* 0x0002e600000e0000 */
[----:B------:R-:W-:Y:S01]  /*e470*/  LOP3.LUT R24, R3, R24, RZ, 0xfc, !PT ;  /* 0x0000001803187212 */ /* 0x000fe200078efcff */
[----:B------:R-:W-:Y:S06]  /*e480*/  @P1 BRA `(.L_x_3962) ;  /* 0x00000000007c1947 */ /* 0x000fec0003800000 */
[-C--:B------:R-:W-:Y:S02]  /*e490*/  ISETP.GE.AND P1, PT, R207, R88.reuse, PT ;  /* 0x00000058cf00720c */ /* 0x080fe40003f26270 */
[-C--:B------:R-:W-:Y:S02]  /*e4a0*/  ISETP.GE.AND P0, PT, R189, R88.reuse, PT ;  /* 0x00000058bd00720c */ /* 0x080fe40003f06270 */
[-C--:B------:R-:W-:Y:S02]  /*e4b0*/  ISETP.GE.AND P5, PT, R206, R88.reuse, PT ;  /* 0x00000058ce00720c */ /* 0x080fe40003fa6270 */
[----:B------:R-:W-:-:S07]  /*e4c0*/  ISETP.GE.AND P3, PT, R205, R88, PT ;  /* 0x00000058cd00720c */ /* 0x000fce0003f66270 */
[----:B--2---:R-:W-:Y:S02]  /*e4d0*/  @!P1 LEA R82, P2, R207, R80, 0x1 ;  /* 0x00000050cf529211 */ /* 0x004fe400078408ff */
[----:B---3--:R-:W-:Y:S02]  /*e4e0*/  @!P0 IMAD.WIDE R20, R189, 0x2, R80 ;  /* 0x00000002bd148825 */ /* 0x008fe400078e0250 */
[----:B------:R-:W-:Y:S02]  /*e4f0*/  @!P1 LEA.HI.X R83, R207, R81, R233, 0x1, P2 ;  /* 0x00000051cf539211 */ /* 0x000fe400010f0ce9 */
[----:B------:R-:W-:Y:S01]  /*e500*/  ISETP.GE.AND P2, PT, R204, R88, PT ;  /* 0x00000058cc00720c */ /* 0x000fe20003f46270 */
[----:B-----5:R2:W-:Y:S01]  /*e510*/  @!P0 ST.E.128 desc[UR40][R20.64], R4 ;  /* 0x0000000414008985 */ /* 0x0205e2000c101d28 */
[----:B------:R-:W-:Y:S02]  /*e520*/  @!P5 LEA R84, P4, R206, R80, 0x1 ;  /* 0x00000050ce54d211 */ /* 0x000fe400078808ff */
[----:B------:R-:W-:Y:S01]  /*e530*/  LOP3.LUT P0, RZ, R3, 0x40, RZ, 0xc0, !PT ;  /* 0x0000004003ff7812 */ /* 0x000fe2000780c0ff */
[----:B------:R3:W-:Y:S01]  /*e540*/  @!P1 ST.E.128 desc[UR40][R82.64], R12 ;  /* 0x0000000c52009985 */ /* 0x0007e2000c101d28 */
[----:B------:R-:W-:-:S02]  /*e550*/  ISETP.GE.AND P1, PT, R203, R88, PT ;  /* 0x00000058cb00720c */ /* 0x000fc40003f26270 */
[-C--:B------:R-:W-:Y:S02]  /*e560*/  @!P5 LEA.HI.X R85, R206, R81.reuse, R232, 0x1, P4 ;  /* 0x00000051ce55d211 */ /* 0x080fe400020f0ce8 */
[----:B------:R-:W-:Y:S02]  /*e570*/  LOP3.LUT P4, RZ, R24, 0x80, RZ, 0xc0, !PT ;  /* 0x0000008018ff7812 */ /* 0x000fe4000788c0ff */
[CC--:B------:R-:W-:Y:S01]  /*e580*/  @!P3 LEA R86, P6, R205.reuse, R80.reuse, 0x1 ;  /* 0x00000050cd56b211 */ /* 0x0c0fe200078c08ff */
[----:B------:R4:W-:Y:S03]  /*e590*/  @!P5 ST.E.128 desc[UR40][R84.64], R32 ;  /* 0x000000205400d985 */ /* 0x0009e6000c101d28 */
[----:B------:R-:W-:Y:S02]  /*e5a0*/  @!P3 LEA.HI.X R87, R205, R81, R231, 0x1, P6 ;  /* 0x00000051cd57b211 */ /* 0x000fe400030f0ce7 */
[----:B--2---:R-:W-:-:S03]  /*e5b0*/  @!P2 LEA R4, P5, R204, R80, 0x1 ;  /* 0x00000050cc04a211 */ /* 0x004fc600078a08ff */
[----:B------:R4:W-:Y:S01]  /*e5c0*/  @!P3 ST.E.128 desc[UR40][R86.64], R40 ;  /* 0x000000285600b985 */ /* 0x0009e2000c101d28 */
[-C--:B------:R-:W-:Y:S02]  /*e5d0*/  @!P1 LEA R6, P6, R203, R80.reuse, 0x1 ;  /* 0x00000050cb069211 */ /* 0x080fe400078c08ff */
[-C--:B---3--:R-:W-:Y:S02]  /*e5e0*/  @P0 LEA R12, P3, R215, R80.reuse, 0x1 ;  /* 0x00000050d70c0211 */ /* 0x088fe400078608ff */
        /* <DEDUP_REMOVED lines=9> */
.L_x_3962:
[----:B------:R-:W-:Y:S05]  /*e680*/  BSYNC B1 ;  /* 0x0000000000017941 */ /* 0x000fea0003800000 */
.L_x_3961:
[----:B-1----:R-:W-:Y:S01]  /*e690*/  VIADD R0, R91, 0x20 ;  /* 0x000000205b007836 */ /* 0x002fe20000000000 */
[----:B----45:R1:W4:Y:S04]  /*e6a0*/  SHFL.IDX PT, R7, R90, 0x1, 0x181f ;  /* 0x00381f005a077f89 */ /* 0x03032800000e0000 */
[----:B------:R-:W-:Y:S01]  /*e6b0*/  ISETP.GE.AND P0, PT, R0, R92, PT ;  /* 0x0000005c0000720c */ /* 0x000fe20003f06270 */
[----:B------:R1:W0:-:S12]  /*e6c0*/  SHFL.IDX PT, R6, R89, 0x1, 0x181f ;  /* 0x00381f0059067f89 */ /* 0x00021800000e0000 */
[----:B-1----:R-:W-:Y:S05]  /*e6d0*/  @P0 BRA `(.L_x_3963) ;  /* 0x0000000c00d80947 */ /* 0x002fea0003800000 */
[-C--:B------:R-:W-:Y:S02]  /*e6e0*/  ISETP.GE.AND P5, PT, R207, R88.reuse, PT ;  /* 0x00000058cf00720c */ /* 0x080fe40003fa6270 */
[-C--:B------:R-:W-:Y:S02]  /*e6f0*/  ISETP.GE.AND P6, PT, R189, R88.reuse, PT ;  /* 0x00000058bd00720c */ /* 0x080fe40003fc6270 */
[-C--:B------:R-:W-:Y:S02]  /*e700*/  ISETP.GE.AND P3, PT, R206, R88.reuse, PT ;  /* 0x00000058ce00720c */ /* 0x080fe40003f66270 */
[-C--:B------:R-:W-:Y:S02]  /*e710*/  ISETP.GE.AND P2, PT, R205, R88.reuse, PT ;  /* 0x00000058cd00720c */ /* 0x080fe40003f46270 */
[-C--:B------:R-:W-:Y:S02]  /*e720*/  ISETP.GE.AND P1, PT, R204, R88.reuse, PT ;  /* 0x00000058cc00720c */ /* 0x080fe40003f26270 */
[----:B------:R-:W-:-:S03]  /*e730*/  ISETP.GE.AND P0, PT, R203, R88, PT ;  /* 0x00000058cb00720c */ /* 0x000fc60003f06270 */
[-C--:B0-----:R-:W-:Y:S02]  /*e740*/  @!P5 LEA R12, P4, R207, R6.reuse, 0x1 ;  /* 0x00000006cf0cd211 */ /* 0x081fe400078808ff */
[----:B----4-:R-:W-:Y:S02]  /*e750*/  @!P6 IMAD.WIDE R4, R189, 0x2, R6 ;  /* 0x00000002bd04e825 */ /* 0x010fe400078e0206 */
[----:B------:R-:W-:Y:S02]  /*e760*/  @!P5 LEA.HI.X R13, R207, R7, R233, 0x1, P4 ;  /* 0x00000007cf0dd211 */ /* 0x000fe400020f0ce9 */
[----:B------:R-:W-:Y:S01]  /*e770*/  LOP3.LUT P4, RZ, R3, 0x40, RZ, 0xc0, !PT ;  /* 0x0000004003ff7812 */ /* 0x000fe2000788c0ff */
[----:B------:R0:W-:Y:S01]  /*e780*/  @!P6 ST.E.128 desc[UR40][R4.64], R8 ;  /* 0x000000080400e985 */ /* 0x0001e2000c101d28 */
[----:B------:R-:W-:-:S03]  /*e790*/  @!P3 LEA R14, P6, R206, R6, 0x1 ;  /* 0x00000006ce0eb211 */ /* 0x000fc600078c08ff */
[----:B------:R1:W-:Y:S01]  /*e7a0*/  @!P5 ST.E.128 desc[UR40][R12.64], R28 ;  /* 0x0000001c0c00d985 */ /* 0x0003e2000c101d28 */
[-C--:B------:R-:W-:Y:S02]  /*e7b0*/  @!P3 LEA.HI.X R15, R206, R7.reuse, R232, 0x1, P6 ;  /* 0x00000007ce0fb211 */ /* 0x080fe400030f0ce8 */
[-C--:B------:R-:W-:Y:S02]  /*e7c0*/  @!P2 LEA R20, P5, R205, R6.reuse, 0x1 ;  /* 0x00000006cd14a211 */ /* 0x080fe400078a08ff */
[CC--:B------:R-:W-:Y:S01]  /*e7d0*/  @!P1 LEA R32, P6, R204.reuse, R6.reuse, 0x1 ;  /* 0x00000006cc209211 */ /* 0x0c0fe200078c08ff */
[----:B------:R1:W-:Y:S01]  /*e7e0*/  @!P3 ST.E.128 desc[UR40][R14.64], R36 ;  /* 0x000000240e00b985 */ /* 0x0003e2000c101d28 */
[----:B------:R-:W-:Y:S02]  /*e7f0*/  @!P0 LEA R34, P3, R203, R6, 0x1 ;  /* 0x00000006cb228211 */ /* 0x000fe400078608ff */
[-C--:B------:R-:W-:Y:S02]  /*e800*/  @!P2 LEA.HI.X R21, R205, R7.reuse, R231, 0x1, P5 ;  /* 0x00000007cd15a211 */ /* 0x080fe400028f0ce7 */
[----:B------:R-:W-:-:S02]  /*e810*/  @!P1 LEA.HI.X R33, R204, R7, R230, 0x1, P6 ;  /* 0x00000007cc219211 */ /* 0x000fc400030f0ce6 */
[----:B------:R-:W-:Y:S01]  /*e820*/  @!P0 LEA.HI.X R35, R203, R7, R229, 0x1, P3 ;  /* 0x00000007cb238211 */ /* 0x000fe200018f0ce5 */
[----:B------:R1:W-:Y:S01]  /*e830*/  @!P2 ST.E.128 desc[UR40][R20.64], R44 ;  /* 0x0000002c1400a985 */ /* 0x0003e2000c101d28 */
[----:B0-----:R-:W-:-:S03]  /*e840*/  @P4 LEA R4, P5, R215, R6, 0x1 ;  /* 0x00000006d7044211 */ /* 0x001fc600078a08ff */
[----:B------:R1:W-:Y:S01]  /*e850*/  @!P1 ST.E.128 desc[UR40][R32.64], R52 ;  /* 0x0000003420009985 */ /* 0x0003e2000c101d28 */
[----:B------:R-:W-:-:S03]  /*e860*/  @P4 LEA.HI.X R5, R215, R7, R228, 0x1, P5 ;  /* 0x00000007d7054211 */ /* 0x000fc600028f0ce4 */
        /* <DEDUP_REMOVED lines=8> */
.L_x_3958:
        /* <DEDUP_REMOVED lines=16> */
[----:B------:R-:W-:Y:S01]  /*e9f0*/  ISETP.GE.AND P2, PT, R234, 0x40, PT ;  /* 0x00000040ea00780c */ /* 0x000fe20003f46270 */
[----:B------:R-:W-:-:S12]  /*ea00*/  @P1 BRA `(.L_x_3964) ;  /* 0x0000000000101947 */ /* 0x000fd80003800000 */
[----:B------:R-:W-:Y:S05]  /*ea10*/  @!P0 BRA `(.L_x_3964) ;  /* 0x00000000000c8947 */ /* 0x000fea0003800000 */
[----:B------:R-:W4:Y:S04]  /*ea20*/  LDG.E R7, desc[UR40][R4.64] ;  /* 0x0000002804077981 */ /* 0x000f28000c1e1900 */
[----:B-----5:R-:W4:Y:S02]  /*ea30*/  LDG.E R0, desc[UR40][R4.64+0x4] ;  /* 0x0000042804007981 */ /* 0x020f24000c1e1900 */
[----:B----4-:R-:W-:-:S07]  /*ea40*/  IMAD.IADD R0, R0, 0x1, -R7 ;  /* 0x0000000100007824 */ /* 0x010fce00078e0a07 */
.L_x_3964:
[----:B------:R-:W-:Y:S01]  /*ea50*/  BSSY B1, `(.L_x_3965) ;  /* 0x000002e000017945 */ /* 0x000fe20003800000 */
[----:B------:R-:W-:Y:S02]  /*ea60*/  SHF.R.S32.HI R13, RZ, 0x1f, R199 ;  /* 0x0000001fff0d7819 */ /* 0x000fe400000114c7 */
[----:B------:R-:W-:Y:S02]  /*ea70*/  SEL R15, R202, RZ, !P0 ;  /* 0x000000ffca0f7207 */ /* 0x000fe40004000000 */
[----:B------:R-:W-:Y:S02]  /*ea80*/  SEL R212, R212, RZ, !P0 ;  /* 0x000000ffd4d47207 */ /* 0x000fe40004000000 */
[----:B-----5:R-:W-:Y:S01]  /*ea90*/  SHF.R.S32.HI R10, RZ, 0x1f, R3 ;  /* 0x0000001fff0a7819 */ /* 0x020fe20000011403 */
[----:B------:R-:W-:Y:S06]  /*eaa0*/  @P2 BRA `(.L_x_3966) ;  /* 0x0000000000a02947 */ /* 0x000fec0003800000 */
[----:B---3--:R-:W3:Y:S01]  /*eab0*/  S2R R4, SR_TID.X ;  /* 0x0000000000047919 */ /* 0x008ee20000002100 */
[----:B------:R-:W4:Y:S02]  /*eac0*/  LDC R11, c[0x0][0xbe8] ;  /* 0x0002fa00ff0b7b82 */ /* 0x000f240000000800 */
[----:B----4-:R-:W-:Y:S02]  /*ead0*/  IMAD R5, R0, R11, RZ ;  /* 0x0000000b00057224 */ /* 0x010fe400078e02ff */
[----:B---3--:R-:W-:-:S05]  /*eae0*/  IMAD R4, R209, 0x40, R4 ;  /* 0x00000040d1047824 */ /* 0x008fca00078e0204 */
[----:B------:R-:W-:-:S04]  /*eaf0*/  IADD3 R12, R4, -0x80, RZ ;  /* 0xffffff80040c7810 */ /* 0x000fc80007ffe0ff */
        /* <DEDUP_REMOVED lines=9> */
[----:B------:R-:W3:Y:S08]  /*eb90*/  @P0 LDC R9, c[0x0][0xbec] ;  /* 0x0002fb00ff090b82 */ /* 0x000ef00000000800 */
[----:B------:R-:W4:Y:S01]  /*eba0*/  @P0 LDC R21, c[0x0][0xbf0] ;  /* 0x0002fc00ff150b82 */ /* 0x000f220000000800 */
[----:B---3--:R-:W-:-:S04]  /*ebb0*/  @P0 IMAD.HI.U32 R6, R12, R9, RZ ;  /* 0x000000090c060227 */ /* 0x008fc800078e00ff */
[----:B------:R-:W-:Y:S01]  /*ebc0*/  IMAD R9, R199, UR5, R8 ;  /* 0x00000005c7097c24 */ /* 0x000fe2000f8e0208 */
[----:B------:R-:W-:Y:S01]  /*ebd0*/  ULDC.64 UR4, c[0x0][0xb98] ;  /* 0x0002e60000047ab9 */ /* 0x000fe20000000a00 */
[----:B----4-:R-:W-:Y:S02]  /*ebe0*/  @P0 SHF.R.U32.HI R7, RZ, R21, R6 ;  /* 0x00000015ff070219 */ /* 0x010fe40000011606 */
        /* <DEDUP_REMOVED lines=20> */
.L_x_3966:
[----:B------:R-:W-:Y:S05]  /*ed30*/  BSYNC B1 ;  /* 0x0000000000017941 */ /* 0x000fea0003800000 */
.L_x_3965:
[----:B--2---:R-:W-:Y:S01]  /*ed40*/  ISETP.NE.AND P0, PT, R29, 0x1, PT ;  /* 0x000000011d00780c */ /* 0x004fe20003f05270 */
[----:B-1----:R-:W1:Y:S01]  /*ed50*/  LDC R24, c[0x0][0xac8] ;  /* 0x0002b200ff187b82 */ /* 0x002e620000000800 */
[----:B------:R-:W-:Y:S01]  /*ed60*/  ULDC.64 UR4, c[0x0][0xaa0] ;  /* 0x0002a80000047ab9 */ /* 0x000fe20000000a00 */
[----:B------:R-:W-:Y:S01]  /*ed70*/  IMAD R31, R0, R29, RZ ;  /* 0x0000001d001f7224 */ /* 0x000fe200078e02ff */
[----:B------:R-:W-:Y:S01]  /*ed80*/  BSSY B1, `(.L_x_3967) ;  /* 0x0000067000017945 */ /* 0x000fe20003800000 */
[----:B----4-:R-:W-:Y:S02]  /*ed90*/  IMAD R6, R10, UR4, RZ ;  /* 0x000000040a067c24 */ /* 0x010fe4000f8e02ff */
[----:B---3--:R-:W-:-:S04]  /*eda0*/  IMAD.WIDE.U32 R4, R3, UR4, RZ ;  /* 0x0000000403047c25 */ /* 0x008fc8000f8e00ff */
[----:B------:R-:W-:Y:S01]  /*edb0*/  IMAD R3, R3, UR5, R6 ;  /* 0x0000000503037c24 */ /* 0x000fe2000f8e0206 */
[----:B------:R-:W-:Y:S01]  /*edc0*/  ULDC.64 UR4, c[0x0][0xae8] ;  /* 0x0002ba0000047ab9 */ /* 0x000fe20000000a00 */
[----:B------:R-:W2:Y:S01]  /*edd0*/  @P0 LDC R7, c[0x0][0xbec] ;  /* 0x0002fb00ff070b82 */ /* 0x000ea20000000800 */
[----:B------:R-:W-:Y:S02]  /*ede0*/  IMAD R6, R13, UR4, RZ ;  /* 0x000000040d067c24 */ /* 0x000fe4000f8e02ff */
[----:B------:R-:W-:Y:S02]  /*edf0*/  IMAD.IADD R5, R5, 0x1, R3 ;  /* 0x0000000105057824 */ /* 0x000fe400078e0203 */
[C---:B------:R-:W-:Y:S02]  /*ee00*/  IMAD R3, R199.reuse, UR5, R6 ;  /* 0x00000005c7037c24 */ /* 0x040fe4000f8e0206 */
[----:B------:R-:W-:Y:S01]  /*ee10*/  IMAD.WIDE.U32 R4, R199, UR4, R4 ;  /* 0x00000004c7047c25 */ /* 0x000fe2000f8e0004 */
[----:B------:R-:W3:Y:S01]  /*ee20*/  @P0 LDC R9, c[0x0][0xbf0] ;  /* 0x0002fc00ff090b82 */ /* 0x000ee20000000800 */
[----:B------:R-:W-:-:S02]  /*ee30*/  ULDC.64 UR4, c[0x0][0xaf0] ;  /* 0x0002bc0000047ab9 */ /* 0x000fc40000000a00 */
[----:B------:R-:W-:Y:S01]  /*ee40*/  IMAD R6, R210, 0x20, R211 ;  /* 0x00000020d2067824 */ /* 0x000fe200078e02d3 */
[-C--:B-1----:R-:W-:Y:S01]  /*ee50*/  ISETP.GE.AND P1, PT, R207, R24.reuse, PT ;  /* 0x00000018cf00720c */ /* 0x082fe20003f26270 */
[----:B------:R-:W-:Y:S01]  /*ee60*/  IMAD.IADD R5, R5, 0x1, R3 ;  /* 0x0000000105057824 */ /* 0x000fe200078e0203 */
[-C--:B------:R-:W-:Y:S01]  /*ee70*/  ISETP.GE.AND P2, PT, R189, R24.reuse, PT ;  /* 0x00000018bd00720c */ /* 0x080fe20003f46270 */
[----:B------:R-:W-:Y:S01]  /*ee80*/  IMAD R3, R212, UR4, RZ ;  /* 0x00000004d4037c24 */ /* 0x000fe2000f8e02ff */
[----:B------:R-:W-:Y:S01]  /*ee90*/  SEL R10, RZ, 0xffffffff, P1 ;  /* 0xffffffffff0a7807 */ /* 0x000fe20000800000 */
[----:B------:R-:W-:Y:S01]  /*eea0*/  IMAD R8, R209, 0x40, R6 ;  /* 0x00000040d1087824 */ /* 0x000fe200078e0206 */
[----:B------:R-:W-:Y:S01]  /*eeb0*/  ISETP.GE.AND P1, PT, R205, R24, PT ;  /* 0x00000018cd00720c */ /* 0x000fe20003f26270 */
[C---:B------:R-:W-:Y:S02]  /*eec0*/  IMAD R3, R15.reuse, UR5, R3 ;  /* 0x000000050f037c24 */ /* 0x040fe4000f8e0203 */
[----:B------:R-:W-:Y:S01]  /*eed0*/  IMAD.WIDE.U32 R4, R15, UR4, R4 ;  /* 0x000000040f047c25 */ /* 0x000fe2000f8e0004 */
[----:B------:R-:W-:Y:S01]  /*eee0*/  SEL R11, RZ, 0xffffffff, P1 ;  /* 0xffffffffff0b7807 */ /* 0x000fe20000800000 */
[----:B------:R-:W-:-:S02]  /*eef0*/  ULDC.64 UR4, c[0x0][0xae0] ;  /* 0x0002b80000047ab9 */ /* 0x000fc40000000a00 */
[----:B--2---:R-:W-:Y:S01]  /*ef00*/  @P0 IMAD.HI.U32 R6, R8, R7, RZ ;  /* 0x0000000708060227 */ /* 0x004fe200078e00ff */
[----:B------:R-:W-:Y:S02]  /*ef10*/  SEL R7, RZ, 0x1, P2 ;  /* 0x00000001ff077807 */ /* 0x000fe40001000000 */
[-C--:B------:R-:W-:Y:S01]  /*ef20*/  ISETP.GE.AND P2, PT, R206, R24.reuse, PT ;  /* 0x00000018ce00720c */ /* 0x080fe20003f46270 */
[----:B------:R-:W-:Y:S02]  /*ef30*/  IMAD.SHL.U32 R10, R10, 0x2, RZ ;  /* 0x000000020a0a7824 */ /* 0x000fe400078e00ff */
[----:B------:R-:W-:Y:S02]  /*ef40*/  IMAD.IADD R5, R5, 0x1, R3 ;  /* 0x0000000105057824 */ /* 0x000fe400078e0203 */
[----:B------:R-:W-:Y:S01]  /*ef50*/  IMAD.MOV.U32 R3, RZ, RZ, R8 ;  /* 0x000000ffff037224 */ /* 0x000fe200078e0008 */
[----:B---3--:R-:W-:Y:S01]  /*ef60*/  @P0 SHF.R.U32.HI R3, RZ, R9, R6 ;  /* 0x00000009ff030219 */ /* 0x008fe20000011606 */
[----:B------:R-:W-:Y:S01]  /*ef70*/  IMAD.SHL.U32 R11, R11, 0x8, RZ ;  /* 0x000000080b0b7824 */ /* 0x000fe200078e00ff */
[----:B------:R-:W-:Y:S01]  /*ef80*/  LOP3.LUT R9, R10, 0x2, R7, 0xe2, !PT ;  /* 0x000000020a097812 */ /* 0x000fe200078ee207 */
[----:B------:R-:W-:Y:S01]  /*ef90*/  IMAD R30, R209, 0x40, R211 ;  /* 0x00000040d11e7824 */ /* 0x000fe200078e02d3 */
[----:B------:R-:W-:Y:S01]  /*efa0*/  SEL R10, RZ, 0xffffffff, P2 ;  /* 0xffffffffff0a7807 */ /* 0x000fe20001000000 */
[--C-:B------:R-:W-:Y:S01]  /*efb0*/  IMAD.MOV R7, RZ, RZ, -R3.reuse ;  /* 0x000000ffff077224 */ /* 0x100fe200078e0a03 */
[----:B------:R-:W-:Y:S01]  /*efc0*/  SHF.R.S32.HI R6, RZ, 0x1f, R3 ;  /* 0x0000001fff067819 */ /* 0x000fe20000011403 */
[----:B------:R-:W-:Y:S01]  /*efd0*/  IMAD.WIDE.U32 R4, R3, UR4, R4 ;  /* 0x0000000403047c25 */ /* 0x000fe2000f8e0004 */
[----:B------:R-:W-:-:S02]  /*efe0*/  ISETP.GE.AND P0, PT, R204, R24, PT ;  /* 0x00000018cc00720c */ /* 0x000fc40003f06270 */
[-C--:B------:R-:W-:Y:S01]  /*eff0*/  ISETP.GE.AND P2, PT, R214, R24.reuse, PT ;  /* 0x00000018d600720c */ /* 0x080fe20003f46270 */
[----:B------:R-:W-:Y:S02]  /*f000*/  IMAD.SHL.U32 R10, R10, 0x4, RZ ;  /* 0x000000040a0a7824 */ /* 0x000fe400078e00ff */
[----:B------:R-:W-:Y:S02]  /*f010*/  IMAD R6, R6, UR4, RZ ;  /* 0x0000000406067c24 */ /* 0x000fe4000f8e02ff */
[----:B------:R-:W-:Y:S01]  /*f020*/  IMAD R7, R29, R7, R8 ;  /* 0x000000071d077224 */ /* 0x000fe200078e0208 */
[----:B------:R-:W-:Y:S01]  /*f030*/  LOP3.LUT R0, R10, 0x4, R9, 0xe2, !PT ;  /* 0x000000040a007812 */ /* 0x000fe200078ee209 */
[----:B------:R-:W-:Y:S01]  /*f040*/  IMAD R9, R3, UR5, R6 ;  /* 0x0000000503097c24 */ /* 0x000fe2000f8e0206 */
[----:B------:R-:W-:Y:S01]  /*f050*/  SEL R6, RZ, 0xffffffff, P0 ;  /* 0xffffffffff067807 */ /* 0x000fe20000000000 */
[----:B------:R-:W-:Y:S01]  /*f060*/  ULDC.64 UR4, c[0x0][0xad8] ;  /* 0x0002b60000047ab9 */ /* 0x000fe20000000a00 */
[----:B------:R-:W-:Y:S01]  /*f070*/  LOP3.LUT R3, R11, 0x8, R0, 0xe2, !PT ;  /* 0x000000080b037812 */ /* 0x000fe200078ee200 */
[----:B------:R-:W-:Y:S01]  /*f080*/  IMAD.IADD R5, R5, 0x1, R9 ;  /* 0x0000000105057824 */ /* 0x000fe200078e0209 */
[----:B------:R-:W-:Y:S01]  /*f090*/  SHF.R.S32.HI R0, RZ, 0x1f, R7 ;  /* 0x0000001fff007819 */ /* 0x000fe20000011407 */
[----:B------:R-:W-:Y:S01]  /*f0a0*/  IMAD.SHL.U32 R6, R6, 0x10, RZ ;  /* 0x0000001006067824 */ /* 0x000fe200078e00ff */
[----:B------:R-:W-:Y:S01]  /*f0b0*/  ISETP.GE.AND P0, PT, R203, R24, PT ;  /* 0x00000018cb00720c */ /* 0x000fe20003f06270 */
[----:B------:R-:W-:-:S03]  /*f0c0*/  IMAD.WIDE.U32 R4, R7, UR4, R4 ;  /* 0x0000000407047c25 */ /* 0x000fc6000f8e0004 */
[----:B------:R-:W-:Y:S01]  /*f0d0*/  SEL R8, RZ, 0xffffffff, P0 ;  /* 0xffffffffff087807 */ /* 0x000fe20000000000 */
[----:B------:R-:W-:Y:S01]  /*f0e0*/  IMAD R0, R0, UR4, RZ ;  /* 0x0000000400007c24 */ /* 0x000fe2000f8e02ff */
[----:B------:R-:W-:Y:S02]  /*f0f0*/  ISETP.GE.AND P0, PT, R215, R24, PT ;  /* 0x00000018d700720c */ /* 0x000fe40003f06270 */
[----:B------:R-:W-:Y:S01]  /*f100*/  LOP3.LUT R6, R6, 0x10, R3, 0xe2, !PT ;  /* 0x0000001006067812 */ /* 0x000fe200078ee203 */
[----:B------:R-:W-:Y:S01]  /*f110*/  IMAD R3, R7, UR5, R0 ;  /* 0x0000000507037c24 */ /* 0x000fe2000f8e0200 */
[----:B------:R-:W-:Y:S01]  /*f120*/  SEL R7, RZ, 0x40, P0 ;  /* 0x00000040ff077807 */ /* 0x000fe20000000000 */
[----:B------:R-:W-:Y:S01]  /*f130*/  IMAD.SHL.U32 R9, R8, 0x20, RZ ;  /* 0x0000002008097824 */ /* 0x000fe200078e00ff */
[----:B------:R-:W-:Y:S01]  /*f140*/  ISETP.GE.AND P0, PT, R30, R31, PT ;  /* 0x0000001f1e00720c */ /* 0x000fe20003f06270 */
[----:B------:R-:W-:Y:S01]  /*f150*/  ULDC.64 UR4, c[0x0][0xa80] ;  /* 0x0002a00000047ab9 */ /* 0x000fe20000000a00 */
[----:B------:R-:W-:-:S02]  /*f160*/  IADD3 R3, R5, R3, RZ ;  /* 0x0000000305037210 */ /* 0x000fc40007ffe0ff */
[C---:B------:R-:W-:Y:S02]  /*f170*/  LEA R20, P1, R4.reuse, UR4, 0x1 ;  /* 0x0000000404147c11 */ /* 0x040fe4000f8208ff */
[----:B------:R-:W-:Y:S02]  /*f180*/  LOP3.LUT R6, R9, 0x20, R6, 0xe2, !PT ;  /* 0x0000002009067812 */ /* 0x000fe400078ee206 */
[----:B------:R-:W-:Y:S02]  /*f190*/  LEA.HI.X R3, R4, UR5, R3, 0x1, P1 ;  /* 0x0000000504037c11 */ /* 0x000fe400088f0c03 */
[----:B------:R-:W-:Y:S02]  /*f1a0*/  LOP3.LUT R21, R6, R7, RZ, 0xfc, !PT ;  /* 0x0000000706157212 */ /* 0x000fe400078efcff */
[----:B------:R-:W-:Y:S01]  /*f1b0*/  SEL R0, RZ, 0x80, P2 ;  /* 0x00000080ff007807 */ /* 0x000fe20001000000 */
[----:B------:R1:W2:Y:S03]  /*f1c0*/  SHFL.IDX PT, R6, R20, RZ, 0x181f ;  /* 0x00181fff14067589 */ /* 0x0002a600000e0000 */
[----:B------:R-:W-:Y:S01]  /*f1d0*/  LOP3.LUT R28, R21, R0, RZ, 0xfc, !PT ;  /* 0x00000000151c7212 */ /* 0x000fe200078efcff */
[----:B------:R1:W3:Y:S01]  /*f1e0*/  SHFL.IDX PT, R7, R3, RZ, 0x181f ;  /* 0x00181fff03077589 */ /* 0x0002e200000e0000 */
[----:B------:R-:W-:Y:S05]  /*f1f0*/  @P0 BRA `(.L_x_3968) ;  /* 0x00000000007c0947 */ /* 0x000fea0003800000 */
[-C--:B------:R-:W-:Y:S02]  /*f200*/  ISETP.GE.AND P2, PT, R207, R24.reuse, PT ;  /* 0x00000018cf00720c */ /* 0x080fe40003f46270 */
[-C--:B------:R-:W-:Y:S02]  /*f210*/  ISETP.GE.AND P1, PT, R189, R24.reuse, PT ;  /* 0x00000018bd00720c */ /* 0x080fe40003f26270 */
[-C--:B------:R-:W-:Y:S02]  /*f220*/  ISETP.GE.AND P5, PT, R206, R24.reuse, PT ;  /* 0x00000018ce00720c */ /* 0x080fe40003fa6270 */
[----:B------:R-:W-:-:S07]  /*f230*/  ISETP.GE.AND P3, PT, R205, R24, PT ;  /* 0x00000018cd00720c */ /* 0x000fce0003f66270 */
[-C--:B--2---:R-:W-:Y:S02]  /*f240*/  @!P2 LEA R8, P0, R207, R6.reuse, 0x1 ;  /* 0x00000006cf08a211 */ /* 0x084fe400078008ff */
[----:B---3--:R-:W-:Y:S02]  /*f250*/  @!P1 IMAD.WIDE R4, R189, 0x2, R6 ;  /* 0x00000002bd049825 */ /* 0x008fe400078e0206 */
[----:B------:R-:W-:Y:S02]  /*f260*/  @!P2 LEA.HI.X R9, R207, R7, R233, 0x1, P0 ;  /* 0x00000007cf09a211 */ /* 0x000fe400000f0ce9 */
[----:B------:R-:W-:Y:S01]  /*f270*/  @!P5 LEA R10, P4, R206, R6, 0x1 ;  /* 0x00000006ce0ad211 */ /* 0x000fe200078808ff */
[----:B------:R-:W-:Y:S01]  /*f280*/  @!P1 ST.E.128 desc[UR40][R4.64], RZ ;  /* 0x000000ff04009985 */ /* 0x000fe2000c101d28 */
[-C--:B------:R-:W-:Y:S02]  /*f290*/  ISETP.GE.AND P1, PT, R203, R24.reuse, PT ;  /* 0x00000018cb00720c */ /* 0x080fe40003f26270 */
[----:B------:R-:W-:Y:S01]  /*f2a0*/  LOP3.LUT P0, RZ, R21, 0x40, RZ, 0xc0, !PT ;  /* 0x0000004015ff7812 */ /* 0x000fe2000780c0ff */
[----:B------:R2:W-:Y:S01]  /*f2b0*/  @!P2 ST.E.128 desc[UR40][R8.64], RZ ;  /* 0x000000ff0800a985 */ /* 0x0005e2000c101d28 */
[----:B------:R-:W-:-:S02]  /*f2c0*/  ISETP.GE.AND P2, PT, R204, R24, PT ;  /* 0x00000018cc00720c */ /* 0x000fc40003f46270 */
[-C--:B------:R-:W-:Y:S02]  /*f2d0*/  @!P5 LEA.HI.X R11, R206, R7.reuse, R232, 0x1, P4 ;  /* 0x00000007ce0bd211 */ /* 0x080fe400020f0ce8 */
[----:B------:R-:W-:Y:S02]  /*f2e0*/  LOP3.LUT P4, RZ, R28, 0x80, RZ, 0xc0, !PT ;  /* 0x000000801cff7812 */ /* 0x000fe4000788c0ff */
[CC--:B------:R-:W-:Y:S01]  /*f2f0*/  @!P3 LEA R12, P6, R205.reuse, R6.reuse, 0x1 ;  /* 0x00000006cd0cb211 */ /* 0x0c0fe200078c08ff */
[----:B------:R4:W-:Y:S03]  /*f300*/  @!P5 ST.E.128 desc[UR40][R10.64], RZ ;  /* 0x000000ff0a00d985 */ /* 0x0009e6000c101d28 */
[----:B------:R-:W-:Y:S02]  /*f310*/  @!P3 LEA.HI.X R13, R205, R7, R231, 0x1, P6 ;  /* 0x00000007cd0db211 */ /* 0x000fe400030f0ce7 */
[----:B--2---:R-:W-:-:S02]  /*f320*/  @!P1 LEA R8, P6, R203, R6, 0x1 ;  /* 0x00000006cb089211 */ /* 0x004fc400078c08ff */
[CC--:B------:R-:W-:Y:S01]  /*f330*/  @!P2 LEA R4, P5, R204.reuse, R6.reuse, 0x1 ;  /* 0x00000006cc04a211 */ /* 0x0c0fe200078a08ff */
        /* <DEDUP_REMOVED lines=11> */
.L_x_3968:
[----:B------:R-:W-:Y:S05]  /*f3f0*/  BSYNC B1 ;  /* 0x0000000000017941 */ /* 0x000fea0003800000 */
.L_x_3967:
[----:B------:R-:W-:Y:S01]  /*f400*/  VIADD R0, R30, 0x20 ;  /* 0x000000201e007836 */ /* 0x000fe20000000000 */
[----:B---34-:R3:W4:Y:S04]  /*f410*/  SHFL.IDX PT, R7, R3, 0x1, 0x181f ;  /* 0x00381f0003077f89 */ /* 0x01872800000e0000 */
[----:B------:R-:W-:Y:S01]  /*f420*/  ISETP.GE.AND P0, PT, R0, R31, PT ;  /* 0x0000001f0000720c */ /* 0x000fe20003f06270 */
[----:B--2---:R3:W2:-:S12]  /*f430*/  SHFL.IDX PT, R6, R20, 0x1, 0x181f ;  /* 0x00381f0014067f89 */ /* 0x00469800000e0000 */
[----:B---3--:R-:W-:Y:S05]  /*f440*/  @P0 BRA `(.L_x_3963) ;  /* 0x00000000007c0947 */ /* 0x008fea0003800000 */
[-C--:B------:R-:W-:Y:S02]  /*f450*/  ISETP.GE.AND P6, PT, R189, R24.reuse, PT ;  /* 0x00000018bd00720c */ /* 0x080fe40003fc6270 */
[-C--:B------:R-:W-:Y:S02]  /*f460*/  ISETP.GE.AND P5, PT, R207, R24.reuse, PT ;  /* 0x00000018cf00720c */ /* 0x080fe40003fa6270 */
[-C--:B------:R-:W-:Y:S02]  /*f470*/  ISETP.GE.AND P4, PT, R206, R24.reuse, PT ;  /* 0x00000018ce00720c */ /* 0x080fe40003f86270 */
[-C--:B------:R-:W-:Y:S02]  /*f480*/  ISETP.GE.AND P3, PT, R205, R24.reuse, PT ;  /* 0x00000018cd00720c */ /* 0x080fe40003f66270 */
[-C--:B------:R-:W-:Y:S02]  /*f490*/  ISETP.GE.AND P2, PT, R204, R24.reuse, PT ;  /* 0x00000018cc00720c */ /* 0x080fe40003f46270 */
[----:B------:R-:W-:-:S03]  /*f4a0*/  ISETP.GE.AND P1, PT, R203, R24, PT ;  /* 0x00000018cb00720c */ /* 0x000fc60003f26270 */
[----:B--2-4-:R-:W-:Y:S02]  /*f4b0*/  @!P6 IMAD.WIDE R4, R189, 0x2, R6 ;  /* 0x00000002bd04e825 */ /* 0x014fe400078e0206 */
[----:B------:R-:W-:-:S03]  /*f4c0*/  @!P5 LEA R8, P0, R207, R6, 0x1 ;  /* 0x00000006cf08d211 */ /* 0x000fc600078008ff */
[----:B------:R2:W-:Y:S01]  /*f4d0*/  @!P6 ST.E.128 desc[UR40][R4.64], RZ ;  /* 0x000000ff0400e985 */ /* 0x0005e2000c101d28 */
[CC--:B------:R-:W-:Y:S02]  /*f4e0*/  @!P4 LEA R10, P6, R206.reuse, R6.reuse, 0x1 ;  /* 0x00000006ce0ac211 */ /* 0x0c0fe400078c08ff */
[-C--:B------:R-:W-:Y:S02]  /*f4f0*/  @!P5 LEA.HI.X R9, R207, R7.reuse, R233, 0x1, P0 ;  /* 0x00000007cf09d211 */ /* 0x080fe400000f0ce9 */
[----:B------:R-:W-:Y:S02]  /*f500*/  LOP3.LUT P0, RZ, R21, 0x40, RZ, 0xc0, !PT ;  /* 0x0000004015ff7812 */ /* 0x000fe4000780c0ff */
[----:B------:R-:W-:Y:S01]  /*f510*/  @!P4 LEA.HI.X R11, R206, R7, R232, 0x1, P6 ;  /* 0x00000007ce0bc211 */ /* 0x000fe200030f0ce8 */
[----:B------:R3:W-:Y:S01]  /*f520*/  @!P5 ST.E.128 desc[UR40][R8.64], RZ ;  /* 0x000000ff0800d985 */ /* 0x0007e2000c101d28 */
[----:B------:R-:W-:Y:S02]  /*f530*/  LOP3.LUT P6, RZ, R28, 0x80, RZ, 0xc0, !PT ;  /* 0x000000801cff7812 */ /* 0x000fe400078cc0ff */
[-C--:B------:R-:W-:Y:S01]  /*f540*/  @!P3 LEA R12, P5, R205, R6.reuse, 0x1 ;  /* 0x00000006cd0cb211 */ /* 0x080fe200078a08ff */
[----:B------:R3:W-:Y:S01]  /*f550*/  @!P4 ST.E.128 desc[UR40][R10.64], RZ ;  /* 0x000000ff0a00c985 */ /* 0x0007e2000c101d28 */
[----:B------:R-:W-:-:S02]  /*f560*/  @!P2 LEA R14, P4, R204, R6, 0x1 ;  /* 0x00000006cc0ea211 */ /* 0x000fc400078808ff */
[-C--:B------:R-:W-:Y:S02]  /*f570*/  @!P3 LEA.HI.X R13, R205, R7.reuse, R231, 0x1, P5 ;  /* 0x00000007cd0db211 */ /* 0x080fe400028f0ce7 */
[-C--:B--2---:R-:W-:Y:S02]  /*f580*/  @!P1 LEA R4, P5, R203, R6.reuse, 0x1 ;  /* 0x00000006cb049211 */ /* 0x084fe400078a08ff */
[-C--:B------:R-:W-:Y:S01]  /*f590*/  @!P2 LEA.HI.X R15, R204, R7.reuse, R230, 0x1, P4 ;  /* 0x00000007cc0fa211 */ /* 0x080fe200020f0ce6 */
[----:B------:R3:W-:Y:S01]  /*f5a0*/  @!P3 ST.E.128 desc[UR40][R12.64], RZ ;  /* 0x000000ff0c00b985 */ /* 0x0007e2000c101d28 */
[-C--:B-1----:R-:W-:Y:S02]  /*f5b0*/  @P0 LEA R20, P3, R215, R6.reuse, 0x1 ;  /* 0x00000006d7140211 */ /* 0x082fe400078608ff */
[----:B------:R-:W-:Y:S01]  /*f5c0*/  @P6 LEA R6, P4, R214, R6, 0x1 ;  /* 0x00000006d6066211 */ /* 0x000fe200078808ff */
[----:B------:R3:W-:Y:S01]  /*f5d0*/  @!P2 ST.E.128 desc[UR40][R14.64], RZ ;  /* 0x000000ff0e00a985 */ /* 0x0007e2000c101d28 */
[----:B------:R-:W-:-:S02]  /*f5e0*/  @!P1 LEA.HI.X R5, R203, R7, R229, 0x1, P5 ;  /* 0x00000007cb059211 */ /* 0x000fc400028f0ce5 */
[-C--:B------:R-:W-:Y:S02]  /*f5f0*/  @P0 LEA.HI.X R21, R215, R7.reuse, R228, 0x1, P3 ;  /* 0x00000007d7150211 */ /* 0x080fe400018f0ce4 */
[----:B------:R-:W-:Y:S01]  /*f600*/  @P6 LEA.HI.X R7, R214, R7, R227, 0x1, P4 ;  /* 0x00000007d6076211 */ /* 0x000fe200020f0ce3 */
[----:B------:R3:W-:Y:S04]  /*f610*/  @!P1 ST.E.128 desc[UR40][R4.64], RZ ;  /* 0x000000ff04009985 */ /* 0x0007e8000c101d28 */
[----:B------:R3:W-:Y:S04]  /*f620*/  @P0 ST.E.128 desc[UR40][R20.64], RZ ;  /* 0x000000ff14000985 */ /* 0x0007e8000c101d28 */
[----:B------:R3:W-:Y:S02]  /*f630*/  @P6 ST.E.128 desc[UR40][R6.64], RZ ;  /* 0x000000ff06006985 */ /* 0x0007e4000c101d28 */
.L_x_3963:
[----:B------:R-:W-:Y:S05]  /*f640*/  BSYNC B0 ;  /* 0x0000000000007941 */ /* 0x000fea0003800000 */
.L_x_3957:
[----:B------:R-:W-:Y:S02]  /*f650*/  ULDC UR4, c[0x0][0xc3c] ;  /* 0x00030f0000047ab9 */ /* 0x000fe40000000800 */
[----:B------:R-:W-:-:S13]  /*f660*/  ISETP.GE.AND P0, PT, R27, UR4, PT ;  /* 0x000000041b007c0c */ /* 0x000fda000bf06270 */
[----:B------:R-:W-:Y:S05]  /*f670*/  @!P0 BRA `(.L_x_3969) ;  /* 0xffffff1800ec8947 */ /* 0x000fea000383ffff */
[----:B------:R-:W-:Y:S05]  /*f680*/  BRA `(.L_x_3850) ;  /* 0x00000088007c7947 */ /* 0x000fea0003800000 */
.L_x_3848:
[----:B------:R-:W-:-:S08]  /*f690*/  NOP ;  /* 0x0000000000007918 */ /* 0x000fd00000000000 */
[----:B------:R-:W0:-:S00]  /*f6a0*/  USETMAXREG.DEALLOC.CTAPOOL 0x18 ;  /* 0x00000018000079c8 */ /* 0x000e0000080e0500 */
[----:B0-----:R-:W2:Y:S01]  /*f6b0*/  LDL.LU R2, [R1+0x1c] ;  /* 0x00001c0001027983 */ /* 0x001ea20000300800 */
[----:B------:R-:W-:-:S06]  /*f6c0*/  LOP3.LUT R0, R0, 0x3, RZ, 0xc0, !PT ;  /* 0x0000000300007812 */ /* 0x000fcc00078ec0ff */
[----:B------:R-:W0:Y:S02]  /*f6d0*/  SHFL.IDX PT, R0, R0, RZ, 0x1f ;  /* 0x00001fff00007589 */ /* 0x000e2400000e0000 */
[----:B0-----:R-:W-:Y:S01]  /*f6e0*/  ISETP.NE.AND P0, PT, R0, RZ, PT ;  /* 0x000000ff0000720c */ /* 0x001fe20003f05270 */
[----:B------:R-:W-:Y:S01]  /*f6f0*/  IMAD.MOV.U32 R0, RZ, RZ, RZ ;  /* 0x000000ffff007224 */ /* 0x000fe200078e00ff */
        /* <DEDUP_REMOVED lines=11> */
.L_x_3970:
        /* <DEDUP_REMOVED lines=42> */
.L_x_3976:
        /* <DEDUP_REMOVED lines=12> */
.L_x_3975:
[----:B------:R-:W-:Y:S05]  /*fb10*/  BSYNC B0 ;  /* 0x0000000000007941 */ /* 0x000fea0003800000 */
.L_x_3974:
        /* <DEDUP_REMOVED lines=22> */
.L_x_3972:
        /* <DEDUP_REMOVED lines=16> */
.L_x_3977:
        /* <DEDUP_REMOVED lines=25> */
.L_x_3973:
[----:B------:R-:W-:Y:S02]  /*ff10*/  IMAD.MOV.U32 R17, RZ, RZ, RZ ;  /* 0x000000ffff117224 */ /* 0x000fe400078e00ff */
[----:B------:R-:W-:Y:S02]  /*ff20*/  IMAD.U32 R16, RZ, RZ, UR6 ;  /* 0x00000006ff107e24 */ /* 0x000fe4000f8e00ff */
[----:B------:R-:W-:-:S07]  /*ff30*/  IMAD.MOV.U32 R18, RZ, RZ, RZ ;  /* 0x000000ffff127224 */ /* 0x000fce00078e00ff */
.L_x_3978:
[----:B------:R-:W-:-:S13]  /*ff40*/  ISETP.NE.AND P0, PT, R5, RZ, PT ;  /* 0x000000ff0500720c */ /* 0x000fda0003f05270 */
[----:B------:R-:W0:Y:S01]  /*ff50*/  @!P0 S2R R3, SR_CgaCtaId ;  /* 0x0000000000038919 */ /* 0x000e220000008800 */
[----:B------:R-:W-:-:S04]  /*ff60*/  @!P0 MOV R0, 0x400 ;  /* 0x0000040000008802 */ /* 0x000fc80000000f00 */
[----:B0-----:R-:W-:-:S05]  /*ff70*/  @!P0 LEA R0, R3, R0, 0x18 ;  /* 0x0000000003008211 */ /* 0x001fca00078ec0ff */
[----:B------:R2:W-:Y:S01]  /*ff80*/  @!P0 STS.128 [R0+0x28cd0], R16 ;  /* 0x028cd01000008388 */ /* 0x0005e20000000c00 */
[----:B------:R-:W-:Y:S06]  /*ff90*/  BAR.ARV 0x5, 0x180 ;  /* 0x0146000000007b1d */ /* 0x000fec0000002000 */
.L_x_3971:
[----:B--2---:R-:W-:Y:S01]  /*ffa0*/  IMAD.MOV.U32 R0, RZ, RZ, 0x1 ;  /* 0x00000001ff007424 */ /* 0x004fe200078e00ff */
[----:B------:R2:W-:Y:S01]  /*ffb0*/  STL [R1+0x38], RZ ;  /* 0x000038ff01007387 */ /* 0x0005e20000100800 */
[----:B------:R-:W-:Y:S02]  /*ffc0*/  ULDC UR4, c[0x0][0xc3c] ;  /* 0x00030f0000047ab9 */ /* 0x000fe40000000800 */
[----:B-1----:R-:W-:Y:S01]  /*ffd0*/  ISETP.GE.AND P0, PT, R19, UR4, PT ;  /* 0x0000000413007c0c */ /* 0x002fe2000bf06270 */
[----:B------:R2:W-:Y:S04]  /*ffe0*/  STL [R1+0x14], R0 ;  /* 0x0000140001007387 */ /* 0x0005e80000100800 */
[----:B------:R2:W-:Y:S08]  /*fff0*/  STL [R1+0x8], RZ ;  /* 0x000008ff01007387 */ /* 0x0005f00000100800 */
[----:B--2---:R-:W-:Y:S05]  /*10000*/  @P0 BRA `(.L_x_3979) ;  /* 0x0000007c00340947 */ /* 0x004fea0003800000 */
[----:B------:R-:W1:Y:S01]  /*10010*/  S2R R5, SR_TID.X ;  /* 0x0000000000057919 */ /* 0x000e620000002100 */
[----:B------:R-:W2:Y:S01]  /*10020*/  S2UR UR5, SR_CgaCtaId ;  /* 0x00000000000579c3 */ /* 0x000ea20000008800 */
[----:B------:R-:W-:Y:S01]  /*10030*/  UMOV UR4, 0x400 ;  /* 0x0000040000047882 */ /* 0x000fe20000000000 */
[----:B------:R-:W-:Y:S01]  /*10040*/  BSSY B8, `(.L_x_3979) ;  /* 0x00007c9000087945 */ /* 0x000fe20003800000 */
[----:B------:R-:W-:Y:S01]  /*10050*/  ULDC.64 UR38, c[0x0][0x198] ;  /* 0x0000660000267ab9 */ /* 0x000fe20000000a00 */
[----:B------:R-:W-:Y:S01]  /*10060*/  ULDC UR36, c[0x0][0xc] ;  /* 0x0000030000247ab9 */ /* 0x000fe20000000800 */
[----:B--2---:R-:W-:Y:S01]  /*10070*/  ULEA UR4, UR5, UR4, 0x18 ;  /* 0x0000000405047291 */ /* 0x004fe2000f8ec03f */
[C---:B-1----:R-:W-:Y:S01]  /*10080*/  IMAD.SHL.U32 R0, R5.reuse, 0x8, RZ ;  /* 0x0000000805007824 */ /* 0x042fe200078e00ff */
[----:B------:R-:W-:-:S04]  /*10090*/  LOP3.LUT R4, R5, 0x7f, RZ, 0xc0, !PT ;  /* 0x0000007f05047812 */ /* 0x000fc800078ec0ff */
[----:B0-----:R-:W-:-:S04]  /*100a0*/  LOP3.LUT R2, R0, 0x1f8, RZ, 0xc0, !PT ;  /* 0x000001f800027812 */ /* 0x001fc800078ec0ff */
        /* <DEDUP_REMOVED lines=8> */
[----:B------:R-:W-:Y:S01]  /*10130*/  MOV R0, 0x1 ;  /* 0x0000000100007802 */ /* 0x000fe20000000f00 */
[----:B------:R0:W-:Y:S04]  /*10140*/  STL [R1+0x4], R4 ;  /* 0x0000040401007387 */ /* 0x0001e80000100800 */
[----:B------:R0:W-:Y:S04]  /*10150*/  STL [R1+0x5c], R2 ;  /* 0x00005c0201007387 */ /* 0x0001e80000100800 */
[----:B------:R0:W-:Y:S04]  /*10160*/  STL [R1+0x8], RZ ;  /* 0x000008ff01007387 */ /* 0x0001e80000100800 */
[----:B------:R0:W-:Y:S04]  /*10170*/  STL [R1+0x14], R0 ;  /* 0x0000140001007387 */ /* 0x0001e80000100800 */
[----:B------:R0:W-:Y:S04]  /*10180*/  STL [R1+0xc], RZ ;  /* 0x00000cff01007387 */ /* 0x0001e80000100800 */
[----:B------:R0:W-:Y:S04]  /*10190*/  STL [R1+0x18], R0 ;  /* 0x0000180001007387 */ /* 0x0001e80000100800 */
[----:B------:R0:W-:Y:S02]  /*101a0*/  STL [R1+0x38], RZ ;  /* 0x000038ff01007387 */ /* 0x0001e40000100800 */
.L_x_4143:
[----:B01----:R-:W0:Y:S02]  /*101b0*/  LDC.64 R2, c[0x0][0xc88] ;  /* 0x00032200ff027b82 */ /* 0x003e240000000a00 */
[----:B0-----:R-:W-:-:S05]  /*101c0*/  IMAD.WIDE R2, R19, 0x4, R2 ;  /* 0x0000000413027825 */ /* 0x001fca00078e0202 */
[----:B--2---:R-:W2:Y:S01]  /*101d0*/  LDG.E R13, desc[UR40][R2.64] ;  /* 0x00000028020d7981 */ /* 0x004ea2000c1e1900 */
[----:B------:R-:W-:Y:S05]  /*101e0*/  YIELD ;  /* 0x0000000000007946 */ /* 0x000fea0003800000 */
[----:B------:R-:W-:Y:S01]  /*101f0*/  ULDC.64 UR4, c[0x0][0xa28] ;  /* 0x00028a0000047ab9 */ /* 0x000fe20000000a00 */
[----:B------:R-:W-:Y:S01]  /*10200*/  IMAD.MOV.U32 R0, RZ, RZ, RZ ;  /* 0x000000ffff007224 */ /* 0x000fe200078e00ff */
[----:B------:R-:W-:Y:S01]  /*10210*/  ISETP.NE.U32.AND P0, PT, RZ, UR4, PT ;  /* 0x00000004ff007c0c */ /* 0x000fe2000bf05070 */
[----:B------:R-:W-:Y:S01]  /*10220*/  ULDC.64 UR10, c[0x0][0xa18] ;  /* 0x00028600000a7ab9 */ /* 0x000fe20000000a00 */
        /* <DEDUP_REMOVED lines=9> */
[----:B------:R0:W-:Y:S01]  /*102c0*/  STL [R1+0x48], R4 ;  /* 0x0000480401007387 */ /* 0x0001e20000100800 */
[----:B------:R-:W-:Y:S02]  /*102d0*/  ISETP.NE.U32.AND P2, PT, RZ, UR4, PT ;  /* 0x00000004ff007c0c */ /* 0x000fe4000bf45070 */
[----:B------:R-:W-:Y:S01]  /*102e0*/  SHF.L.U64.HI R14, R13, 0x2, R4 ;  /* 0x000000020d0e7819 */ /* 0x000fe20000010204 */
[----:B-----5:R1:W5:Y:S01]  /*102f0*/  @P0 LDG.E R0, desc[UR40][R2.64] ;  /* 0x0000002802000981 */ /* 0x020362000c1e1900 */
[----:B------:R-:W-:Y:S01]  /*10300*/  ISETP.NE.AND.EX P2, PT, RZ, UR5, PT, P2 ;  /* 0x00000005ff007c0c */ /* 0x000fe2000bf45320 */
[----:B------:R-:W-:Y:S01]  /*10310*/  IMAD.MOV.U32 R12, RZ, RZ, RZ ;  /* 0x000000ffff0c7224 */ /* 0x000fe200078e00ff */
[----:B------:R-:W-:Y:S01]  /*10320*/  ISETP.NE.U32.AND P3, PT, RZ, UR10, PT ;  /* 0x0000000aff007c0c */ /* 0x000fe2000bf65070 */
[----:B------:R-:W-:Y:S01]  /*10330*/  STL [R1], R15 ;  /* 0x0000000f01007387 */ /* 0x000fe20000100800 */
[----:B------:R-:W-:-:S02]  /*10340*/  ISETP.NE.U32.AND P0, PT, RZ, UR6, PT ;  /* 0x00000006ff007c0c */ /* 0x000fc4000bf05070 */
[C---:B0-----:R-:W-:Y:S01]  /*10350*/  IADD3 R4, P4, R15.reuse, UR4, RZ ;  /* 0x000000040f047c10 */ /* 0x041fe2000ff9e0ff */
[----:B------:R-:W-:Y:S01]  /*10360*/  STL [R1+0x20], R14 ;  /* 0x0000200e01007387 */ /* 0x000fe20000100800 */
[----:B------:R-:W-:Y:S02]  /*10370*/  ISETP.NE.AND.EX P3, PT, RZ, UR11, PT, P3 ;  /* 0x0000000bff007c0c */ /* 0x000fe4000bf65330 */
[----:B-1----:R-:W-:Y:S02]  /*10380*/  CS2R R2, SRZ ;  /* 0x0000000000027805 */ /* 0x002fe4000001ff00 */
[C---:B------:R-:W-:Y:S02]  /*10390*/  IADD3.X R5, R14.reuse, UR5, RZ, P4, !PT ;  /* 0x000000050e057c10 */ /* 0x040fe4000a7fe4ff */
[----:B------:R-:W-:Y:S02]  /*103a0*/  IADD3 R6, P4, R15, UR8, RZ ;  /* 0x000000080f067c10 */ /* 0x000fe4000ff9e0ff */
[----:B------:R-:W-:Y:S01]  /*103b0*/  ISETP.NE.U32.AND P1, PT, RZ, UR8, PT ;  /* 0x00000008ff007c0c */ /* 0x000fe2000bf25070 */
[----:B------:R-:W2:Y:S01]  /*103c0*/  @P2 LDG.E R2, desc[UR40][R4.64] ;  /* 0x0000002804022981 */ /* 0x000ea2000c1e1900 */
[----:B------:R-:W-:Y:S01]  /*103d0*/  IADD3.X R7, R14, UR9, RZ, P4, !PT ;  /* 0x000000090e077c10 */ /* 0x000fe2000a7fe4ff */
[----:B------:R-:W-:Y:S01]  /*103e0*/  ULDC UR4, c[0x0][0x288] ;  /* 0x0000a20000047ab9 */ /* 0x000fe20000000800 */
[----:B------:R-:W-:-:S02]  /*103f0*/  ISETP.NE.AND.EX P0, PT, RZ, UR7, PT, P0 ;  /* 0x00000007ff007c0c */ /* 0x000fc4000bf05300 */
[----:B------:R-:W-:Y:S02]  /*10400*/  ISETP.NE.AND.EX P1, PT, RZ, UR9, PT, P1 ;  /* 0x00000009ff007c0c */ /* 0x000fe4000bf25310 */
[C---:B------:R-:W-:Y:S02]  /*10410*/  @P3 IADD3 R10, P4, R15.reuse, UR10, RZ ;  /* 0x0000000a0f0a3c10 */ /* 0x040fe4000ff9e0ff */
[----:B------:R-:W-:Y:S02]  /*10420*/  IADD3 R8, P5, R15, UR6, RZ ;  /* 0x000000060f087c10 */ /* 0x000fe4000ffbe0ff */
[C---:B------:R-:W-:Y:S02]  /*10430*/  @P3 IADD3.X R11, R14.reuse, UR11, RZ, P4, !PT ;  /* 0x0000000b0e0b3c10 */ /* 0x040fe4000a7fe4ff */
[----:B------:R-:W-:-:S05]  /*10440*/  IADD3.X R9, R14, UR7, RZ, P5, !PT ;  /* 0x000000070e097c10 */ /* 0x000fca000affe4ff */
[----:B------:R-:W5:Y:S04]  /*10450*/  @P0 LDG.E R12, desc[UR40][R8.64] ;  /* 0x00000028080c0981 */ /* 0x000f68000c1e1900 */
[----:B------:R-:W5:Y:S04]  /*10460*/  @P1 LDG.E R3, desc[UR40][R6.64] ;  /* 0x0000002806031981 */ /* 0x000f68000c1e1900 */
        /* <DEDUP_REMOVED lines=10> */
[----:B------:R-:W-:-:S03]  /*10510*/  ULDC UR5, c[0x0][0x348] ;  /* 0x0000d20000057ab9 */ /* 0x000fc60000000800 */
[----:B0-----:R-:W-:Y:S01]  /*10520*/  IMAD.U32 R10, RZ, RZ, UR4 ;  /* 0x00000004ff0a7e24 */ /* 0x001fe2000f8e00ff */
[----:B--2---:R0:W-:Y:S02]  /*10530*/  STL [R1+0x50], R2 ;  /* 0x0000500201007387 */ /* 0x0041e40000100800 */
[----:B0-----:R-:W-:Y:S01]  /*10540*/  IMAD.U32 R2, RZ, RZ, UR5 ;  /* 0x00000005ff027e24 */ /* 0x001fe2000f8e00ff */
[----:B------:R-:W-:Y:S06]  /*10550*/  @P3 BRA `(.L_x_3980) ;  /* 0x0000000000143947 */ /* 0x000fec0003800000 */
[----:B------:R-:W-:Y:S05]  /*10560*/  @!P2 BRA `(.L_x_3980) ;  /* 0x000000000010a947 */ /* 0x000fea0003800000 */
[----:B------:R-:W2:Y:S04]  /*10570*/  LDG.E R11, desc[UR40][R4.64] ;  /* 0x00000028040b7981 */ /* 0x000ea8000c1e1900 */
[----:B------:R-:W2:Y:S02]  /*10580*/  LDG.E R4, desc[UR40][R4.64+0x4] ;  /* 0x0000042804047981 */ /* 0x000ea4000c1e1900 */
[----:B--2---:R-:W-:-:S05]  /*10590*/  IMAD.IADD R4, R4, 0x1, -R11 ;  /* 0x0000000104047824 */ /* 0x004fca00078e0a0b */
[----:B------:R0:W-:Y:S02]  /*105a0*/  STL [R1+0x50], R4 ;  /* 0x0000500401007387 */ /* 0x0001e40000100800 */
.L_x_3980:
[----:B0----5:R-:W-:Y:S01]  /*105b0*/  IMAD.IADD R4, R12, 0x1, R0 ;  /* 0x000000010c047824 */ /* 0x021fe200078e0200 */
[----:B------:R-:W-:Y:S01]  /*105c0*/  ULDC.64 UR4, c[0x0][0xa20] ;  /* 0x0002880000047ab9 */ /* 0x000fe20000000a00 */
[----:B------:R0:W-:Y:S01]  /*105d0*/  STL [R1+0x10], R13 ;  /* 0x0000100d01007387 */ /* 0x0001e20000100800 */
[----:B------:R-:W-:-:S03]  /*105e0*/  ISETP.NE.U32.AND P2, PT, RZ, UR4, PT ;  /* 0x00000004ff007c0c */ /* 0x000fc6000bf45070 */
[----:B------:R0:W-:Y:S01]  /*105f0*/  STL [R1+0x24], R4 ;  /* 0x0000240401007387 */ /* 0x0001e20000100800 */
[----:B------:R-:W-:-:S13]  /*10600*/  ISETP.NE.AND.EX P2, PT, RZ, UR5, PT, P2 ;  /* 0x00000005ff007c0c */ /* 0x000fda000bf45320 */
[----:B0-----:R-:W-:Y:S05]  /*10610*/  @!P2 BRA `(.L_x_3981) ;  /* 0x000000000010a947 */ /* 0x001fea0003800000 */
[----:B------:R-:W-:-:S04]  /*10620*/  IADD3 R10, P0, R15, UR4, RZ ;  /* 0x000000040f0a7c10 */ /* 0x000fc8000ff1e0ff */
[----:B------:R-:W-:-:S05]  /*10630*/  IADD3.X R11, R14, UR5, RZ, P0, !PT ;  /* 0x000000050e0b7c10 */ /* 0x000fca00087fe4ff */
[----:B------:R0:W5:Y:S01]  /*10640*/  LDG.E R10, desc[UR40][R10.64] ;  /* 0x000000280a0a7981 */ /* 0x000162000c1e1900 */
[----:B------:R-:W-:Y:S05]  /*10650*/  BRA `(.L_x_3982) ;  /* 0x0000000000107947 */ /* 0x000fea0003800000 */
.L_x_3981:
[----:B------:R-:W-:Y:S05]  /*10660*/  @!P0 BRA `(.L_x_3982) ;  /* 0x00000000000c8947 */ /* 0x000fea0003800000 */
[----:B------:R-:W2:Y:S04]  /*10670*/  LDG.E R10, desc[UR40][R8.64] ;  /* 0x00000028080a7981 */ /* 0x000ea8000c1e1900 */
[----:B------:R-:W2:Y:S02]  /*10680*/  LDG.E R8, desc[UR40][R8.64+0x4] ;  /* 0x0000042808087981 */ /* 0x000ea4000c1e1900 */
[----:B--2---:R-:W-:-:S07]  /*10690*/  IMAD.IADD R10, R8, 0x1, -R10 ;  /* 0x00000001080a7824 */ /* 0x004fce00078e0a0a */
.L_x_3982:
[----:B-----5:R-:W-:Y:S02]  /*106a0*/  IMAD.IADD R10, R10, 0x1, -R0 ;  /* 0x000000010a0a7824 */ /* 0x020fe400078e0a00 */
[----:B------:R-:W2:Y:S04]  /*106b0*/  @P1 LDG.E R0, desc[UR40][R6.64] ;  /* 0x0000002806001981 */ /* 0x000ea8000c1e1900 */
[----:B------:R-:W2:Y:S01]  /*106c0*/  @P1 LDG.E R6, desc[UR40][R6.64+0x4] ;  /* 0x0000042806061981 */ /* 0x000ea2000c1e1900 */
[----:B------:R-:W-:Y:S01]  /*106d0*/  IMAD.MOV R5, RZ, RZ, -R10 ;  /* 0x000000ffff057224 */ /* 0x000fe200078e0a0a */
[----:B------:R-:W-:Y:S04]  /*106e0*/  BSSY B0, `(.L_x_3983) ;  /* 0x00001c6000007945 */ /* 0x000fe80003800000 */
[----:B------:R-:W-:Y:S01]  /*106f0*/  VIMNMX R5, RZ, R5, !PT ;  /* 0x00000005ff057248 */ /* 0x000fe20007fe0100 */
[----:B--2---:R-:W-:-:S04]  /*10700*/  @P1 IMAD.IADD R2, R6, 0x1, -R0 ;  /* 0x0000000106021824 */ /* 0x004fc800078e0a00 */
[----:B------:R-:W-:-:S04]  /*10710*/  IMAD.IADD R4, R10, 0x1, R2 ;  /* 0x000000010a047824 */ /* 0x000fc800078e0202 */
[----:B------:R-:W-:Y:S01]  /*10720*/  VIADD R0, R4, 0x3f ;  /* 0x0000003f04007836 */ /* 0x000fe20000000000 */
[----:B------:R1:W-:Y:S04]  /*10730*/  STL [R1+0x4c], R4 ;  /* 0x00004c0401007387 */ /* 0x0003e80000100800 */
[----:B-1----:R-:W-:-:S04]  /*10740*/  SHF.R.S32.HI R4, RZ, 0x1f, R0 ;  /* 0x0000001fff047819 */ /* 0x002fc80000011400 */
[----:B------:R-:W-:-:S04]  /*10750*/  LEA.HI R0, R4, R0, RZ, 0x6 ;  /* 0x0000000004007211 */ /* 0x000fc800078f30ff */
[----:B------:R-:W-:Y:S02]  /*10760*/  LOP3.LUT R4, R0, 0xffffffc0, RZ, 0xc0, !PT ;  /* 0xffffffc000047812 */ /* 0x000fe400078ec0ff */
[----:B------:R-:W-:Y:S02]  /*10770*/  SHF.R.S32.HI R0, RZ, 0x6, R0 ;  /* 0x00000006ff007819 */ /* 0x000fe40000011400 */
[----:B------:R-:W-:-:S03]  /*10780*/  VIADDMNMX R2, R4, -R10, R2, PT ;  /* 0x8000000a04027246 */ /* 0x000fc60003800102 */
[----:B------:R1:W-:Y:S01]  /*10790*/  STL [R1+0x30], R0 ;  /* 0x0000300001007387 */ /* 0x0003e20000100800 */
[----:B------:R-:W-:-:S13]  /*107a0*/  ISETP.GT.AND P0, PT, R2, R5, PT ;  /* 0x000000050200720c */ /* 0x000fda0003f04270 */
[----:B------:R-:W-:Y:S01]  /*107b0*/  @P0 VIADD R4, R2, 0x3f ;  /* 0x0000003f02040836 */ /* 0x000fe20000000000 */
[----:B------:R-:W-:-:S04]  /*107c0*/  SHF.R.U32.HI R2, RZ, 0x6, R5 ;  /* 0x00000006ff027819 */ /* 0x000fc80000011605 */
[----:B------:R-:W-:Y:S01]  /*107d0*/  @P0 SHF.R.S32.HI R5, RZ, 0x1f, R4 ;  /* 0x0000001fff050819 */ /* 0x000fe20000011404 */
[----:B------:R-:W-:-:S03]  /*107e0*/  IMAD.MOV.U32 R8, RZ, RZ, R2 ;  /* 0x000000ffff087224 */ /* 0x000fc600078e0002 */
[----:B------:R-:W-:-:S04]  /*107f0*/  @P0 LEA.HI R4, R5, R4, RZ, 0x6 ;  /* 0x0000000405040211 */ /* 0x000fc800078f30ff */
[----:B------:R-:W-:Y:S02]  /*10800*/  @P0 SHF.R.S32.HI R8, RZ, 0x6, R4 ;  /* 0x00000006ff080819 */ /* 0x000fe40000011404 */
[----:B------:R-:W-:Y:S02]  /*10810*/  PLOP3.LUT P0, PT, PT, PT, PT, 0x80, 0x0 ;  /* 0x000000000000781c */ /* 0x000fe40003f0f070 */
[----:B------:R-:W-:-:S13]  /*10820*/  ISETP.GT.AND P2, PT, R8, R2, PT ;  /* 0x000000020800720c */ /* 0x000fda0003f44270 */
[----:B-1----:R-:W-:Y:S05]  /*10830*/  @!P2 BRA `(.L_x_3984) ;  /* 0x0000001800c0a947 */ /* 0x002fea0003800000 */
[----:B------:R-:W-:Y:S01]  /*10840*/  UMOV UR4, 0xffffffff ;  /* 0xffffffff00047882 */ /* 0x000fe20000000000 */
[----:B------:R-:W-:Y:S02]  /*10850*/  SEL R0, R13, RZ, !P1 ;  /* 0x000000ff0d007207 */ /* 0x000fe40004800000 */
[----:B------:R-:W-:Y:S05]  /*10860*/  BRA.DIV UR4, `(.L_x_3985) ;  /* 0x0000007e04e47947 */ /* 0x000fea000b800000 */
[----:B------:R-:W1:Y:S02]  /*10870*/  S2R R4, SR_TID.X ;  /* 0x0000000000047919 */ /* 0x000e640000002100 */
[----:B-1----:R-:W-:-:S04]  /*10880*/  SHF.R.U32.HI R4, RZ, 0x5, R4 ;  /* 0x00000005ff047819 */ /* 0x002fc80000011604 */
[----:B------:R-:W-:-:S05]  /*10890*/  LOP3.LUT R4, R4, 0x3, RZ, 0xc0, !PT ;  /* 0x0000000304047812 */ /* 0x000fca00078ec0ff */
[----:B------:R1:W2:Y:S02]  /*108a0*/  SHFL.IDX PT, R14, R4, RZ, 0x1f ;  /* 0x00001fff040e7589 */ /* 0x0002a400000e0000 */
.L_x_4175:
[----:B--2---:R-:W-:Y:S02]  /*108b0*/  ISETP.NE.AND P0, PT, R14, RZ, PT ;  /* 0x000000ff0e00720c */ /* 0x004fe40003f05270 */
[----:B------:R-:W-:-:S11]  /*108c0*/  PLOP3.LUT P6, PT, PT, PT, PT, 0x8, 0x0 ;  /* 0x000000000000781c */ /* 0x000fd60003fce170 */
[----:B------:R-:W-:Y:S05]  /*108d0*/  @P0 BRA `(.L_x_3986) ;  /* 0x00000000000c0947 */ /* 0x000fea0003800000 */
[----:B------:R-:W-:-:S03]  /*108e0*/  UMOV UR4, 0xffffffff ;  /* 0xffffffff00047882 */ /* 0x000fc60000000000 */
[----:B------:R-:W-:Y:S05]  /*108f0*/  BRA.DIV UR4, `(.L_x_3987) ;  /* 0x0000007e04f47947 */ /* 0x000fea000b800000 */
[----:B------:R-:W-:-:S13]  /*10900*/  ELECT P6, URZ, PT ;  /* 0x00000000003f782f */ /* 0x000fda00038c0000 */
.L_x_3986:
[----:B-1----:R-:W2:Y:S04]  /*10910*/  LDL R4, [R1+0x38] ;  /* 0x0000380001047983 */ /* 0x002ea80000100800 */
[----:B------:R-:W3:Y:S01]  /*10920*/  LDL R6, [R1+0x4] ;  /* 0x0000040001067983 */ /* 0x000ee20000100800 */
[----:B------:R-:W-:Y:S01]  /*10930*/  BSSY B1, `(.L_x_3988) ;  /* 0x0000008000017945 */ /* 0x000fe20003800000 */
[----:B--2---:R-:W-:-:S05]  /*10940*/  VIADD R4, R4, 0x1 ;  /* 0x0000000104047836 */ /* 0x004fca0000000000 */
[----:B------:R-:W-:-:S04]  /*10950*/  LEA.HI R5, R4, R4, RZ, 0x1 ;  /* 0x0000000404057211 */ /* 0x000fc800078f08ff */
[----:B------:R-:W-:-:S05]  /*10960*/  LOP3.LUT R5, R5, 0xfffffffe, RZ, 0xc0, !PT ;  /* 0xfffffffe05057812 */ /* 0x000fca00078ec0ff */
[----:B------:R-:W-:-:S05]  /*10970*/  IMAD.IADD R4, R4, 0x1, -R5 ;  /* 0x0000000104047824 */ /* 0x000fca00078e0a05 */
[----:B------:R-:W-:-:S04]  /*10980*/  SHF.L.U32 R4, R4, 0x1f, RZ ;  /* 0x0000001f04047819 */ /* 0x000fc800000006ff */
[----:B---3--:R-:W1:Y:S02]  /*10990*/  SYNCS.PHASECHK.TRANS64.TRYWAIT P0, [R6+URZ+0x28c20], R4 ;  /* 0x028c2004060075a7 */ /* 0x008e64000800017f */
[----:B-1----:R-:W-:Y:S05]  /*109a0*/  @!P0 BRA `(.L_x_3989) ;  /* 0x0000007c00e88947 */ /* 0x002fea0003800000 */
.L_x_4178:
[----:B------:R-:W-:Y:S05]  /*109b0*/  BSYNC B1 ;  /* 0x0000000000017941 */ /* 0x000fea0003800000 */
.L_x_3988:
[----:B------:R-:W-:Y:S04]  /*109c0*/  BSSY B1, `(.L_x_3990) ;  /* 0x00000bf000017945 */ /* 0x000fe80003800000 */
[----:B------:R-:W-:Y:S05]  /*109d0*/  @!P6 BRA `(.L_x_3991) ;  /* 0x0000000800f4e947 */ /* 0x000fea0003800000 */
[----:B-1----:R-:W2:Y:S04]  /*109e0*/  LDL R5, [R1+0x4] ;  /* 0x0000040001057983 */ /* 0x002ea80000100800 */
[----:B------:R-:W3:Y:S01]  /*109f0*/  LDL R7, [R1+0x18] ;  /* 0x0000180001077983 */ /* 0x000ee20000100800 */
[----:B------:R-:W1:Y:S01]  /*10a00*/  S2R R6, SR_TID.X ;  /* 0x0000000000067919 */ /* 0x000e620000002100 */
[----:B--2---:R-:W-:Y:S02]  /*10a10*/  IMAD.MOV.U32 R9, RZ, RZ, R5 ;  /* 0x000000ffff097224 */ /* 0x004fe400078e0005 */
[----:B------:R-:W2:Y:S01]  /*10a20*/  LDL R5, [R1+0xc] ;  /* 0x00000c0001057983 */ /* 0x000ea20000100800 */
[----:B-1----:R-:W-:Y:S01]  /*10a30*/  LOP3.LUT R6, R6, 0x7f, RZ, 0xc0, !PT ;  /* 0x0000007f06067812 */ /* 0x002fe200078ec0ff */
[----:B------:R-:W-:Y:S03]  /*10a40*/  BSSY B2, `(.L_x_3992) ;  /* 0x0000006000027945 */ /* 0x000fe60003800000 */
[----:B------:R-:W-:Y:S01]  /*10a50*/  ISETP.NE.AND P1, PT, R6, RZ, PT ;  /* 0x000000ff0600720c */ /* 0x000fe20003f25270 */
[----:B--2---:R-:W-:Y:S01]  /*10a60*/  IMAD R5, R5, 0x8, R9 ;  /* 0x0000000805057824 */ /* 0x004fe200078e0209 */
[----:B---3--:R-:W-:-:S04]  /*10a70*/  SHF.L.U32 R9, R7, 0x1f, RZ ;  /* 0x0000001f07097819 */ /* 0x008fc800000006ff */
[----:B------:R-:W1:Y:S02]  /*10a80*/  SYNCS.PHASECHK.TRANS64.TRYWAIT P0, [R5+URZ+0x28ca0], R9 ;  /* 0x028ca009050075a7 */ /* 0x000e64000800017f */
[----:B-1----:R-:W-:Y:S05]  /*10a90*/  @!P0 BRA `(.L_x_3993) ;  /* 0x0000007c00c48947 */ /* 0x002fea0003800000 */
.L_x_4179:
[----:B------:R-:W-:Y:S05]  /*10aa0*/  BSYNC B2 ;  /* 0x0000000000027941 */ /* 0x000fea0003800000 */
.L_x_3992:
        /* <DEDUP_REMOVED lines=9> */
.L_x_3995:
[----:B------:R-:W-:Y:S05]  /*10b40*/  BSYNC B2 ;  /* 0x0000000000027941 */ /* 0x000fea0003800000 */
.L_x_3994:
[----:B------:R-:W2:Y:S04]  /*10b50*/  LDL R7, [R1+0x4] ;  /* 0x0000040001077983 */ /* 0x000ea80000100800 */
[----:B------:R-:W2:Y:S01]  /*10b60*/  LDL R6, [R1+0xc] ;  /* 0x00000c0001067983 */ /* 0x000ea20000100800 */
[----:B------:R-:W-:Y:S01]  /*10b70*/  MOV R12, RZ ;  /* 0x000000ff000c7202 */ /* 0x000fe20000000f00 */
[----:B------:R-:W-:Y:S01]  /*10b80*/  IMAD R4, R8, 0x40, R3 ;  /* 0x0000004008047824 */ /* 0x000fe200078e0203 */
[----:B------:R-:W-:Y:S01]  /*10b90*/  UIADD3 UR4, UP0, UR38, 0x570, URZ ;  /* 0x0000057026047890 */ /* 0x000fe2000ff1e03f */
[----:B------:R-:W-:Y:S01]  /*10ba0*/  PLOP3.LUT P0, PT, PT, PT, PT, 0x80, 0x0 ;  /* 0x000000000000781c */ /* 0x000fe20003f0f070 */
[----:B------:R-:W-:Y:S01]  /*10bb0*/  UMOV UR6, 0x0 ;  /* 0x0000000000067882 */ /* 0x000fe20000000000 */
[----:B------:R-:W-:Y:S01]  /*10bc0*/  R2UR UR10, R12 ;  /* 0x000000000c0a72ca */ /* 0x000fe200000e0000 */
[----:B------:R-:W-:Y:S01]  /*10bd0*/  VIADD R4, R4, 0xffffffc0 ;  /* 0xffffffc004047836 */ /* 0x000fe20000000000 */
[----:B------:R-:W-:Y:S01]  /*10be0*/  UIADD3.X UR5, URZ, UR39, URZ, UP0, !UPT ;  /* 0x000000273f057290 */ /* 0x000fe200087fe43f */
[----:B------:R-:W-:Y:S01]  /*10bf0*/  UMOV UR7, 0x12f00000 ;  /* 0x12f0000000077882 */ /* 0x000fe20000000000 */
[----:B--2---:R-:W-:-:S02]  /*10c00*/  IMAD R6, R6, 0x2000, R7 ;  /* 0x0000200006067824 */ /* 0x004fc400078e0207 */
[----:B------:R-:W-:Y:S02]  /*10c10*/  VIADD R7, R5, 0x28c90 ;  /* 0x00028c9005077836 */ /* 0x000fe40000000000 */
[----:B------:R-:W-:-:S07]  /*10c20*/  VIADD R6, R6, 0x22400 ;  /* 0x0002240006067836 */ /* 0x000fce0000000000 */
.L_x_3996:
        /* <DEDUP_REMOVED lines=13> */
.L_x_4180:
[----:B------:R-:W-:Y:S05]  /*10d00*/  BSYNC B2 ;  /* 0x0000000000027941 */ /* 0x000fea0003800000 */
.L_x_3997:
[----:B------:R-:W-:Y:S01]  /*10d10*/  BSSY B2, `(.L_x_3999) ;  /* 0x000000b000027945 */ /* 0x000fe20003800000 */
[----:B------:R-:W-:Y:S02]  /*10d20*/  IMAD.MOV.U32 R10, RZ, RZ, 0x0 ;  /* 0x00000000ff0a7424 */ /* 0x000fe400078e00ff */
[----:B0-----:R-:W-:Y:S01]  /*10d30*/  IMAD.MOV.U32 R11, RZ, RZ, 0x12f00000 ;  /* 0x12f00000ff0b7424 */ /* 0x001fe200078e00ff */
        /* <DEDUP_REMOVED lines=8> */
.L_x_4000:
[----:B------:R-:W-:Y:S05]  /*10dc0*/  BSYNC B2 ;  /* 0x0000000000027941 */ /* 0x000fea0003800000 */
.L_x_3999:
[----:B------:R-:W3:Y:S04]  /*10dd0*/  LDL R7, [R1+0x4] ;  /* 0x0000040001077983 */ /* 0x000ee80000100800 */
[----:B------:R-:W3:Y:S01]  /*10de0*/  LDL R6, [R1+0xc] ;  /* 0x00000c0001067983 */ /* 0x000ee20000100800 */
[----:B------:R-:W-:Y:S01]  /*10df0*/  R2UR UR10, R12 ;  /* 0x000000000c0a72ca */ /* 0x000fe200000e0000 */
[----:B------:R-:W-:Y:S01]  /*10e00*/  UIADD3 UR4, UP0, UR38, 0x670, URZ ;  /* 0x0000067026047890 */ /* 0x000fe2000ff1e03f */
[----:B------:R-:W-:Y:S01]  /*10e10*/  R2UR UR6, R10 ;  /* 0x000000000a0672ca */ /* 0x000fe200000e0000 */
[----:B-12---:R-:W-:Y:S01]  /*10e20*/  VIADD R5, R5, 0x28cb0 ;  /* 0x00028cb005057836 */ /* 0x006fe20000000000 */
[----:B------:R-:W-:Y:S01]  /*10e30*/  R2UR UR7, R11 ;  /* 0x000000000b0772ca */ /* 0x000fe200000e0000 */
[----:B------:R-:W-:Y:S01]  /*10e40*/  UIADD3.X UR5, URZ, UR39, URZ, UP0, !UPT ;  /* 0x000000273f057290 */ /* 0x000fe200087fe43f */
[----:B------:R-:W-:Y:S01]  /*10e50*/  PLOP3.LUT P0, PT, PT, PT, PT, 0x80, 0x0 ;  /* 0x000000000000781c */ /* 0x000fe20003f0f070 */
[----:B---3--:R-:W-:-:S04]  /*10e60*/  IMAD R6, R6, 0x10000, R7 ;  /* 0x0001000006067824 */ /* 0x008fc800078e0207 */
[----:B------:R-:W-:-:S08]  /*10e70*/  VIADD R7, R6, 0x400 ;  /* 0x0000040006077836 */ /* 0x000fd00000000000 */
.L_x_4001:
        /* <DEDUP_REMOVED lines=15> */
.L_x_4002:
        /* <DEDUP_REMOVED lines=15> */
.L_x_4003:
        /* <DEDUP_REMOVED lines=15> */
.L_x_4004:
        /* <DEDUP_REMOVED lines=15> */
.L_x_4005:
        /* <DEDUP_REMOVED lines=15> */
.L_x_4006:
        /* <DEDUP_REMOVED lines=15> */
.L_x_4007:
        /* <DEDUP_REMOVED lines=15> */
.L_x_4008:
        /* <DEDUP_REMOVED lines=10> */
.L_x_3991:
[----:B------:R-:W-:Y:S05]  /*115b0*/  BSYNC B1 ;  /* 0x0000000000017941 */ /* 0x000fea0003800000 */
.L_x_3990:
[----:B------:R-:W2:Y:S04]  /*115c0*/  LDL.LU R9, [R1+0xc] ;  /* 0x00000c0001097983 */ /* 0x000ea80000300800 */
[----:B------:R-:W3:Y:S01]  /*115d0*/  LDL.LU R7, [R1+0x18] ;  /* 0x0000180001077983 */ /* 0x000ee20000300800 */
[----:B-1----:R-:W-:Y:S01]  /*115e0*/  VIADD R4, R8, 0xfffffffe ;  /* 0xfffffffe08047836 */ /* 0x002fe20000000000 */
[----:B------:R-:W-:-:S04]  /*115f0*/  PLOP3.LUT P0, PT, PT, PT, PT, 0x8, 0x0 ;  /* 0x000000000000781c */ /* 0x000fc80003f0e170 */
[----:B------:R-:W-:Y:S01]  /*11600*/  ISETP.GE.AND P2, PT, R4, R2, PT ;  /* 0x000000020400720c */ /* 0x000fe20003f46270 */
[----:B--2---:R-:W-:-:S05]  /*11610*/  VIADD R5, R9, 0x1 ;  /* 0x0000000109057836 */ /* 0x004fca0000000000 */
[----:B------:R-:W-:-:S04]  /*11620*/  ISETP.NE.AND P1, PT, R5, 0x2, PT ;  /* 0x000000020500780c */ /* 0x000fc80003f25270 */
[----:B------:R-:W-:Y:S02]  /*11630*/  SEL R6, RZ, 0x1, P1 ;  /* 0x00000001ff067807 */ /* 0x000fe40000800000 */
[----:B------:R-:W-:Y:S02]  /*11640*/  SEL R5, R5, RZ, P1 ;  /* 0x000000ff05057207 */ /* 0x000fe40000800000 */
[----:B---3--:R-:W-:-:S03]  /*11650*/  LOP3.LUT R7, R7, R6, RZ, 0x3c, !PT ;  /* 0x0000000607077212 */ /* 0x008fc600078e3cff */
[----:B------:R1:W-:Y:S04]  /*11660*/  STL [R1+0xc], R5 ;  /* 0x00000c0501007387 */ /* 0x0003e80000100800 */
[----:B------:R1:W-:Y:S01]  /*11670*/  STL [R1+0x18], R7 ;  /* 0x0000180701007387 */ /* 0x0003e20000100800 */
[----:B------:R-:W-:Y:S05]  /*11680*/  @!P2 BRA `(.L_x_3984) ;  /* 0x0000000c002ca947 */ /* 0x000fea0003800000 */
.L_x_4028:
[----:B------:R-:W-:Y:S05]  /*11690*/  YIELD ;  /* 0x0000000000007946 */ /* 0x000fea0003800000 */
[----:B------:R-:W-:Y:S04]  /*116a0*/  BSSY B1, `(.L_x_4009) ;  /* 0x00000bd000017945 */ /* 0x000fe80003800000 */
[----:B--2---:R-:W-:Y:S05]  /*116b0*/  @!P6 BRA `(.L_x_4010) ;  /* 0x0000000800ece947 */ /* 0x004fea0003800000 */
[----:B------:R-:W2:Y:S04]  /*116c0*/  LDL R8, [R1+0x4] ;  /* 0x0000040001087983 */ /* 0x000ea80000100800 */
[----:B-1----:R-:W2:Y:S04]  /*116d0*/  LDL R5, [R1+0xc] ;  /* 0x00000c0001057983 */ /* 0x002ea80000100800 */
[----:B------:R-:W3:Y:S01]  /*116e0*/  LDL R6, [R1+0x18] ;  /* 0x0000180001067983 */ /* 0x000ee20000100800 */
[----:B------:R-:W1:Y:S01]  /*116f0*/  S2R R7, SR_TID.X ;  /* 0x0000000000077919 */ /* 0x000e620000002100 */
[----:B------:R-:W-:Y:S01]  /*11700*/  BSSY B2, `(.L_x_4011) ;  /* 0x0000007000027945 */ /* 0x000fe20003800000 */
[----:B-1----:R-:W-:-:S04]  /*11710*/  LOP3.LUT R7, R7, 0x7f, RZ, 0xc0, !PT ;  /* 0x0000007f07077812 */ /* 0x002fc800078ec0ff */
[----:B------:R-:W-:Y:S01]  /*11720*/  ISETP.NE.AND P2, PT, R7, RZ, PT ;  /* 0x000000ff0700720c */ /* 0x000fe20003f45270 */
[----:B--2---:R-:W-:Y:S01]  /*11730*/  IMAD R5, R5, 0x8, R8 ;  /* 0x0000000805057824 */ /* 0x004fe200078e0208 */
[----:B---3--:R-:W-:-:S04]  /*11740*/  SHF.L.U32 R6, R6, 0x1f, RZ ;  /* 0x0000001f06067819 */ /* 0x008fc800000006ff */
[----:B------:R-:W1:Y:S02]  /*11750*/  SYNCS.PHASECHK.TRANS64.TRYWAIT P1, [R5+URZ+0x28ca0], R6 ;  /* 0x028ca006050075a7 */ /* 0x000e64000802017f */
[----:B-1----:R-:W-:Y:S05]  /*11760*/  @!P1 BRA `(.L_x_4012) ;  /* 0x0000007000b89947 */ /* 0x002fea0003800000 */
.L_x_4181:
[----:B------:R-:W-:Y:S05]  /*11770*/  BSYNC B2 ;  /* 0x0000000000027941 */ /* 0x000fea0003800000 */
.L_x_4011:
[----:B------:R-:W-:Y:S04]  /*11780*/  BSSY B2, `(.L_x_4013) ;  /* 0x0000009000027945 */ /* 0x000fe80003800000 */
[----:B------:R-:W-:Y:S05]  /*11790*/  @P2 BRA `(.L_x_4014) ;  /* 0x00000000001c2947 */ /* 0x000fea0003800000 */
[----:B------:R-:W2:Y:S02]  /*117a0*/  S2R R7, SR_TID.X ;  /* 0x0000000000077919 */ /* 0x000ea40000002100 */
[----:B--2---:R-:W-:Y:S02]  /*117b0*/  LOP3.LUT R8, R7, 0x1f, RZ, 0xc0, !PT ;  /* 0x0000001f07087812 */ /* 0x004fe400078ec0ff */
[----:B------:R-:W-:Y:S02]  /*117c0*/  MOV R7, 0x2000 ;  /* 0x0000200000077802 */ /* 0x000fe40000000f00 */
[----:B------:R-:W-:Y:S02]  /*117d0*/  ISETP.NE.AND P1, PT, R8, RZ, PT ;  /* 0x000000ff0800720c */ /* 0x000fe40003f25270 */
[----:B------:R2:W-:Y:S11]  /*117e0*/  SYNCS.ARRIVE.TRANS64 RZ, [R5+URZ+0x28c90], R7 ;  /* 0x028c900705ff79a7 */ /* 0x0005f6000800003f */
[----:B--2---:R-:W-:Y:S05]  /*117f0*/  @!P1 BRA `(.L_x_4014) ;  /* 0x0000000000049947 */ /* 0x004fea0003800000 */
[----:B------:R-:W-:Y:S01]  /*11800*/  BPT.TRAP 0x1 ;  /* 0x000000040000795c */ /* 0x000fe20000300000 */
.L_x_4014:
[----:B------:R-:W-:Y:S05]  /*11810*/  BSYNC B2 ;  /* 0x0000000000027941 */ /* 0x000fea0003800000 */
.L_x_4013:
[----:B------:R-:W2:Y:S04]  /*11820*/  LDL R8, [R1+0x4] ;  /* 0x0000040001087983 */ /* 0x000ea80000100800 */
[----:B------:R-:W2:Y:S01]  /*11830*/  LDL R7, [R1+0xc] ;  /* 0x00000c0001077983 */ /* 0x000ea20000100800 */
        /* <DEDUP_REMOVED lines=9> */
[----:B------:R-:W-:Y:S02]  /*118d0*/  IMAD R8, R4, 0x40, R3 ;  /* 0x0000004004087824 */ /* 0x000fe400078e0203 */
[----:B------:R-:W-:-:S08]  /*118e0*/  VIADD R7, R7, 0x22400 ;  /* 0x0002240007077836 */ /* 0x000fd00000000000 */
.L_x_4015:
        /* <DEDUP_REMOVED lines=13> */
.L_x_4182:
[----:B------:R-:W-:Y:S05]  /*119c0*/  BSYNC B2 ;  /* 0x0000000000027941 */ /* 0x000fea0003800000 */
.L_x_4016:
[----:B------:R-:W-:Y:S01]  /*119d0*/  BSSY B2, `(.L_x_4018) ;  /* 0x000000b000027945 */ /* 0x000fe20003800000 */
[----:B------:R-:W-:Y:S02]  /*119e0*/  IMAD.MOV.U32 R10, RZ, RZ, 0x0 ;  /* 0x00000000ff0a7424 */ /* 0x000fe400078e00ff */
[----:B0-----:R-:W-:Y:S01]  /*119f0*/  IMAD.MOV.U32 R11, RZ, RZ, 0x12f00000 ;  /* 0x12f00000ff0b7424 */ /* 0x001fe200078e00ff */
[----:B------:R-:W-:Y:S06]  /*11a00*/  @P2 BRA `(.L_x_4019) ;  /* 0x00000000001c2947 */ /* 0x000fec0003800000 */
[----:B------:R-:W0:Y:S01]  /*11a10*/  S2R R7, SR_TID.X ;  /* 0x0000000000077919 */ /* 0x000e220000002100 */
[----:B-12---:R-:W-:-:S04]  /*11a20*/  IMAD.MOV.U32 R6, RZ, RZ, 0x10000 ;  /* 0x00010000ff067424 */ /* 0x006fc800078e00ff */
[----:B------:R3:W-:Y:S01]  /*11a30*/  SYNCS.ARRIVE.TRANS64 RZ, [R5+URZ+0x28cb0], R6 ;  /* 0x028cb00605ff79a7 */ /* 0x0007e2000800003f */
[----:B0-----:R-:W-:-:S04]  /*11a40*/  LOP3.LUT R7, R7, 0x1f, RZ, 0xc0, !PT ;  /* 0x0000001f07077812 */ /* 0x001fc800078ec0ff */
[----:B------:R-:W-:-:S13]  /*11a50*/  ISETP.NE.AND P1, PT, R7, RZ, PT ;  /* 0x000000ff0700720c */ /* 0x000fda0003f25270 */
[----:B---3--:R-:W-:Y:S05]  /*11a60*/  @!P1 BRA `(.L_x_4019) ;  /* 0x0000000000049947 */ /* 0x008fea0003800000 */
[----:B------:R-:W-:Y:S01]  /*11a70*/  BPT.TRAP 0x1 ;  /* 0x000000040000795c */ /* 0x000fe20000300000 */
.L_x_4019:
[----:B------:R-:W-:Y:S05]  /*11a80*/  BSYNC B2 ;  /* 0x0000000000027941 */ /* 0x000fea0003800000 */
.L_x_4018:
[----:B------:R-:W3:Y:S04]  /*11a90*/  LDL R7, [R1+0x4] ;  /* 0x0000040001077983 */ /* 0x000ee80000100800 */
[----:B-12---:R-:W3:Y:S01]  /*11aa0*/  LDL R6, [R1+0xc] ;  /* 0x00000c0001067983 */ /* 0x006ee20000100800 */
[----:B------:R-:W-:Y:S01]  /*11ab0*/  R2UR UR10, R12 ;  /* 0x000000000c0a72ca */ /* 0x000fe200000e0000 */
[----:B------:R-:W-:Y:S01]  /*11ac0*/  UIADD3 UR4, UP0, UR38, 0x670, URZ ;  /* 0x0000067026047890 */ /* 0x000fe2000ff1e03f */
[----:B------:R-:W-:Y:S01]  /*11ad0*/  R2UR UR6, R10 ;  /* 0x000000000a0672ca */ /* 0x000fe200000e0000 */
[----:B------:R-:W-:Y:S01]  /*11ae0*/  VIADD R5, R5, 0x28cb0 ;  /* 0x00028cb005057836 */ /* 0x000fe20000000000 */
[----:B------:R-:W-:Y:S01]  /*11af0*/  R2UR UR7, R11 ;  /* 0x000000000b0772ca */ /* 0x000fe200000e0000 */
[----:B------:R-:W-:Y:S01]  /*11b00*/  UIADD3.X UR5, URZ, UR39, URZ, UP0, !UPT ;  /* 0x000000273f057290 */ /* 0x000fe200087fe43f */
[----:B------:R-:W-:Y:S01]  /*11b10*/  PLOP3.LUT P1, PT, PT, PT, PT, 0x80, 0x0 ;  /* 0x000000000000781c */ /* 0x000fe20003f2f070 */
[----:B---3--:R-:W-:-:S04]  /*11b20*/  IMAD R6, R6, 0x10000, R7 ;  /* 0x0001000006067824 */ /* 0x008fc800078e0207 */
[----:B------:R-:W-:-:S08]  /*11b30*/  VIADD R7, R6, 0x400 ;  /* 0x0000040006077836 */ /* 0x000fd00000000000 */
.L_x_4020:
        /* <DEDUP_REMOVED lines=15> */
.L_x_4021:
        /* <DEDUP_REMOVED lines=15> */
.L_x_4022:
        /* <DEDUP_REMOVED lines=15> */
.L_x_4023:
        /* <DEDUP_REMOVED lines=15> */
.L_x_4024:
        /* <DEDUP_REMOVED lines=15> */
.L_x_4025:
        /* <DEDUP_REMOVED lines=15> */
.L_x_4026:
        /* <DEDUP_REMOVED lines=15> */
.L_x_4027:
        /* <DEDUP_REMOVED lines=10> */
.L_x_4010:
[----:B------:R-:W-:Y:S05]  /*12270*/  BSYNC B1 ;  /* 0x0000000000017941 */ /* 0x000fea0003800000 */
.L_x_4009:
[----:B------:R-:W2:Y:S04]  /*12280*/  LDL.LU R9, [R1+0xc] ;  /* 0x00000c0001097983 */ /* 0x000ea80000300800 */
[----:B-1----:R-:W3:Y:S01]  /*12290*/  LDL.LU R7, [R1+0x18] ;  /* 0x0000180001077983 */ /* 0x002ee20000300800 */
[C---:B------:R-:W-:Y:S01]  /*122a0*/  ISETP.GT.AND P2, PT, R4.reuse, R2, PT ;  /* 0x000000020400720c */ /* 0x040fe20003f44270 */
[----:B------:R-:W-:Y:S02]  /*122b0*/  VIADD R4, R4, 0xffffffff ;  /* 0xffffffff04047836 */ /* 0x000fe40000000000 */
[----:B--2---:R-:W-:-:S05]  /*122c0*/  VIADD R5, R9, 0x1 ;  /* 0x0000000109057836 */ /* 0x004fca0000000000 */
[----:B------:R-:W-:-:S04]  /*122d0*/  ISETP.NE.AND P1, PT, R5, 0x2, PT ;  /* 0x000000020500780c */ /* 0x000fc80003f25270 */
[----:B------:R-:W-:Y:S02]  /*122e0*/  SEL R6, RZ, 0x1, P1 ;  /* 0x00000001ff067807 */ /* 0x000fe40000800000 */
[----:B------:R-:W-:Y:S02]  /*122f0*/  SEL R5, R5, RZ, P1 ;  /* 0x000000ff05057207 */ /* 0x000fe40000800000 */
[----:B---3--:R-:W-:-:S05]  /*12300*/  LOP3.LUT R7, R7, R6, RZ, 0x3c, !PT ;  /* 0x0000000607077212 */ /* 0x008fca00078e3cff */
[----:B------:R2:W-:Y:S04]  /*12310*/  STL [R1+0x18], R7 ;  /* 0x0000180701007387 */ /* 0x0005e80000100800 */
[----:B------:R2:W-:Y:S01]  /*12320*/  STL [R1+0xc], R5 ;  /* 0x00000c0501007387 */ /* 0x0005e20000100800 */
[----:B------:R-:W-:Y:S05]  /*12330*/  @P2 BRA `(.L_x_4028) ;  /* 0xfffffff000d42947 */ /* 0x000fea000383ffff */
.L_x_3984:
[----:B------:R-:W-:Y:S05]  /*12340*/  BSYNC B0 ;  /* 0x0000000000007941 */ /* 0x000fea0003800000 */
.L_x_3983:
[----:B-12---:R-:W2:Y:S01]  /*12350*/  LDL R5, [R1+0x4c] ;  /* 0x00004c0001057983 */ /* 0x006ea20000100800 */
[----:B------:R-:W-:Y:S05]  /*12360*/  @!P0 WARPSYNC.ALL ;  /* 0x0000000000008948 */ /* 0x000fea0003800000 */
[----:B------:R-:W-:Y:S06]  /*12370*/  @!P0 BAR.SYNC.DEFER_BLOCKING 0xc, 0x180 ;  /* 0x0306000000008b1d */ /* 0x000fec0000010000 */
[----:B------:R-:W-:Y:S01]  /*12380*/  BSSY B7, `(.L_x_4029) ;  /* 0x00004f2000077945 */ /* 0x000fe20003800000 */
[----:B--2---:R-:W-:-:S13]  /*12390*/  ISETP.GT.AND P0, PT, R5, RZ, PT ;  /* 0x000000ff0500720c */ /* 0x004fda0003f04270 */
[----:B------:R-:W-:Y:S05]  /*123a0*/  @P0 BRA `(.L_x_4030) ;  /* 0x0000000000440947 */ /* 0x000fea0003800000 */
        /* <DEDUP_REMOVED lines=17> */
.L_x_4030:
        /* <DEDUP_REMOVED lines=12> */
[----:B------:R-:W-:Y:S02]  /*12580*/  IMAD.U32 R6, RZ, RZ, UR8 ;  /* 0x00000008ff067e24 */ /* 0x000fe4000f8e00ff */
[----:B------:R-:W-:Y:S02]  /*12590*/  IMAD.U32 R7, RZ, RZ, UR9 ;  /* 0x00000009ff077e24 */ /* 0x000fe4000f8e00ff */
[----:B------:R-:W-:-:S02]  /*125a0*/  IMAD.U32 R10, RZ, RZ, UR4 ;  /* 0x00000004ff0a7e24 */ /* 0x000fc4000f8e00ff */
[----:B0-----:R-:W-:Y:S02]  /*125b0*/  IMAD.U32 R11, RZ, RZ, UR5 ;  /* 0x00000005ff0b7e24 */ /* 0x001fe4000f8e00ff */
[----:B------:R-:W-:Y:S02]  /*125c0*/  IMAD.MOV.U32 R8, RZ, RZ, 0x70 ;  /* 0x00000070ff087424 */ /* 0x000fe400078e00ff */
[----:B------:R-:W-:Y:S02]  /*125d0*/  IMAD.MOV.U32 R12, RZ, RZ, 0x1 ;  /* 0x00000001ff0c7424 */ /* 0x000fe400078e00ff */
[----:B------:R-:W-:-:S07]  /*125e0*/  IMAD.MOV.U32 R13, RZ, RZ, RZ ;  /* 0x000000ffff0d7224 */ /* 0x000fce00078e00ff */
[----:B------:R-:W-:-:S07]  /*125f0*/  LEPC R20, `(.L_x_4033) ;  /* 0x000000001014794e */ /* 0x000fce0000000000 */
[----:B-1----:R-:W-:Y:S05]  /*12600*/  CALL.ABS.NOINC R2 ;  /* 0x0000000002007343 */ /* 0x002fea0003c00000 */
.L_x_4033:
[----:B------:R-:W-:Y:S05]  /*12610*/  BSYNC B6 ;  /* 0x0000000000067941 */ /* 0x000fea0003800000 */
.L_x_4032:
        /* <DEDUP_REMOVED lines=15> */
[----:B0-----:R-:W-:Y:S02]  /*12710*/  IMAD.U32 R11, RZ, RZ, UR5 ;  /* 0x00000005ff0b7e24 */ /* 0x001fe4000f8e00ff */
[----:B------:R-:W-:Y:S02]  /*12720*/  IMAD.MOV.U32 R8, RZ, RZ, 0x70 ;  /* 0x00000070ff087424 */ /* 0x000fe400078e00ff */
[----:B------:R-:W-:Y:S02]  /*12730*/  IMAD.MOV.U32 R12, RZ, RZ, 0x1 ;  /* 0x00000001ff0c7424 */ /* 0x000fe400078e00ff */
[----:B-1----:R-:W-:-:S07]  /*12740*/  IMAD.MOV.U32 R13, RZ, RZ, RZ ;  /* 0x000000ffff0d7224 */ /* 0x002fce00078e00ff */
[----:B------:R-:W-:-:S07]  /*12750*/  LEPC R20, `(.L_x_4036) ;  /* 0x000000001014794e */ /* 0x000fce0000000000 */
[----:B--2---:R-:W-:Y:S05]  /*12760*/  CALL.ABS.NOINC R2 ;  /* 0x0000000002007343 */ /* 0x004fea0003c00000 */
.L_x_4036:
        /* <DEDUP_REMOVED lines=16> */
.L_x_4035:
[----:B------:R-:W-:Y:S05]  /*12870*/  BSYNC B6 ;  /* 0x0000000000067941 */ /* 0x000fea0003800000 */
.L_x_4034:
        /* <DEDUP_REMOVED lines=26> */
.L_x_4185:
[----:B-1----:R-:W3:Y:S01]  /*12a20*/  LDL.LU R4, [R1+0x1c] ;  /* 0x00001c0001047983 */ /* 0x002ee20000300800 */
[----:B------:R-:W-:Y:S02]  /*12a30*/  PLOP3.LUT P1, PT, PT, PT, PT, 0x8, 0x0 ;  /* 0x000000000000781c */ /* 0x000fe40003f2e170 */
[----:B--2---:R-:W-:Y:S01]  /*12a40*/  ISETP.NE.AND P0, PT, R14, RZ, PT ;  /* 0x000000ff0e00720c */ /* 0x004fe20003f05270 */
[----:B------:R1:W-:Y:S01]  /*12a50*/  STL [R1], R0 ;  /* 0x0000000001007387 */ /* 0x0003e20000100800 */
[----:B---3--:R-:W-:-:S09]  /*12a60*/  LOP3.LUT R4, R4, 0xfffffffe, RZ, 0xc0, !PT ;  /* 0xfffffffe04047812 */ /* 0x008fd200078ec0ff */
[----:B------:R-:W-:-:S05]  /*12a70*/  @P1 LOP3.LUT R4, R4, 0x1, RZ, 0xfc, !PT ;  /* 0x0000000104041812 */ /* 0x000fca00078efcff */
[----:B------:R1:W-:Y:S01]  /*12a80*/  STL [R1+0x1c], R4 ;  /* 0x00001c0401007387 */ /* 0x0003e20000100800 */
[----:B------:R-:W-:Y:S05]  /*12a90*/  @P0 BRA `(.L_x_4038) ;  /* 0x0000000400240947 */ /* 0x000fea0003800000 */
[----:B------:R-:W-:-:S03]  /*12aa0*/  UMOV UR4, 0xffffffff ;  /* 0xffffffff00047882 */ /* 0x000fc60000000000 */
[----:B------:R-:W-:Y:S05]  /*12ab0*/  BRA.DIV UR4, `(.L_x_4039) ;  /* 0x0000006204407947 */ /* 0x000fea000b800000 */
[----:B------:R-:W-:-:S13]  /*12ac0*/  ELECT P6, URZ, PT ;  /* 0x00000000003f782f */ /* 0x000fda00038c0000 */
.L_x_4188:
[----:B------:R-:W-:Y:S05]  /*12ad0*/  @!P6 BRA `(.L_x_4038) ;  /* 0x000000040014e947 */ /* 0x000fea0003800000 */
[----:B------:R2:W-:Y:S01]  /*12ae0*/  STL [R1+0x58], R9 ;  /* 0x0000580901007387 */ /* 0x0005e20000100800 */
[----:B------:R-:W-:-:S04]  /*12af0*/  ISETP.NE.U32.AND P0, PT, R2, RZ, PT ;  /* 0x000000ff0200720c */ /* 0x000fc80003f05070 */
[----:B------:R-:W-:-:S13]  /*12b00*/  ISETP.NE.AND.EX P0, PT, R3, RZ, PT, P0 ;  /* 0x000000ff0300720c */ /* 0x000fda0003f05300 */
[----:B--2---:R-:W-:Y:S05]  /*12b10*/  @!P0 BRA `(.L_x_4040) ;  /* 0x0000000000508947 */ /* 0x004fea0003800000 */
[----:B------:R-:W2:Y:S01]  /*12b20*/  LDC R6, c[0x0][0x43c] ;  /* 0x00010f00ff067b82 */ /* 0x000ea20000000800 */
[----:B-1----:R-:W-:Y:S01]  /*12b30*/  IMAD.MOV.U32 R0, RZ, RZ, R9 ;  /* 0x000000ffff007224 */ /* 0x002fe200078e0009 */
[----:B------:R-:W-:Y:S01]  /*12b40*/  ULDC.64 UR4, c[0x0][0x428] ;  /* 0x00010a0000047ab9 */ /* 0x000fe20000000a00 */
[----:B--2---:R-:W-:-:S13]  /*12b50*/  ISETP.NE.AND P0, PT, R6, 0x1, PT ;  /* 0x000000010600780c */ /* 0x004fda0003f05270 */
[----:B------:R-:W1:Y:S02]  /*12b60*/  @P0 LDC.64 R4, c[0x0][0x440] ;  /* 0x00011000ff040b82 */ /* 0x000e640000000a00 */
        /* <DEDUP_REMOVED lines=15> */
.L_x_4040:
[----:B------:R-:W3:Y:S04]  /*12c60*/  LDL R7, [R1+0x4] ;  /* 0x0000040001077983 */ /* 0x000ee80000100800 */
[----:B-12---:R-:W3:Y:S04]  /*12c70*/  LDL R0, [R1+0x8] ;  /* 0x0000080001007983 */ /* 0x006ee80000100800 */
[----:B------:R-:W2:Y:S01]  /*12c80*/  LDL R2, [R1+0x14] ;  /* 0x0000140001027983 */ /* 0x000ea20000100800 */
[----:B---3--:R-:W-:Y:S01]  /*12c90*/  IMAD R0, R0, 0x8, R7 ;  /* 0x0000000800007824 */ /* 0x008fe200078e0207 */
[----:B--2---:R-:W-:-:S04]  /*12ca0*/  SHF.L.U32 R2, R2, 0x1f, RZ ;  /* 0x0000001f02027819 */ /* 0x004fc800000006ff */
[----:B------:R-:W1:Y:S02]  /*12cb0*/  SYNCS.PHASECHK.TRANS64.TRYWAIT P0, [R0+URZ+0x28c40], R2 ;  /* 0x028c4002000075a7 */ /* 0x000e64000800017f */
[----:B-1----:R-:W-:Y:S05]  /*12cc0*/  @!P0 BRA `(.L_x_4041) ;  /* 0x0000005c00dc8947 */ /* 0x002fea0003800000 */
.L_x_4189:
        /* <DEDUP_REMOVED lines=11> */
.L_x_4042:
[----:B------:R-:W2:Y:S04]  /*12d80*/  LDL R6, [R1+0x4] ;  /* 0x0000040001067983 */ /* 0x000ea80000100800 */
[----:B------:R-:W2:Y:S04]  /*12d90*/  LDL R5, [R1+0x8] ;  /* 0x0000080001057983 */ /* 0x000ea80000100800 */
[----:B------:R-:W3:Y:S04]  /*12da0*/  LDL R7, [R1+0x58] ;  /* 0x0000580001077983 */ /* 0x000ee80000100800 */
[----:B------:R-:W4:Y:S04]  /*12db0*/  LDL R4, [R1+0x24] ;  /* 0x0000240001047983 */ /* 0x000f280000100800 */
[----:B------:R-:W5:Y:S04]  /*12dc0*/  LDL R3, [R1] ;  /* 0x0000000001037983 */ /* 0x000f680000100800 */
[----:B-1----:R-:W5:Y:S01]  /*12dd0*/  LDL.LU R2, [R1+0x1c] ;  /* 0x00001c0001027983 */ /* 0x002f620000300800 */
[----:B------:R-:W-:-:S02]  /*12de0*/  R2UR UR9, R0 ;  /* 0x00000000000972ca */ /* 0x000fc400000e0000 */
[----:B------:R-:W-:Y:S01]  /*12df0*/  PLOP3.LUT P0, PT, PT, PT, PT, 0x80, 0x0 ;  /* 0x000000000000781c */ /* 0x000fe20003f0f070 */
[----:B------:R-:W-:Y:S01]  /*12e00*/  UIADD3 UR6, UP0, UR38, 0x370, URZ ;  /* 0x0000037026067890 */ /* 0x000fe2000ff1e03f */
[----:B------:R-:W-:-:S03]  /*12e10*/  R2UR UR12, R18 ;  /* 0x00000000120c72ca */ /* 0x000fc600000e0000 */
[----:B------:R-:W-:-:S06]  /*12e20*/  UIADD3.X UR7, URZ, UR39, URZ, UP0, !UPT ;  /* 0x000000273f077290 */ /* 0x000fcc00087fe43f */
[----:B------:R-:W-:Y:S01]  /*12e30*/  UIADD3 UR9, UR9, 0x28c30, URZ ;  /* 0x00028c3009097890 */ /* 0x000fe2000fffe03f */
[----:B------:R-:W-:Y:S01]  /*12e40*/  UMOV UR5, 0x14f00000 ;  /* 0x14f0000000057882 */ /* 0x000fe20000000000 */
[----:B------:R-:W-:Y:S01]  /*12e50*/  UMOV UR10, URZ ;  /* 0x0000003f000a7c82 */ /* 0x000fe20008000000 */
[----:B--2---:R-:W-:Y:S01]  /*12e60*/  IMAD R0, R5, 0x2000, R6 ;  /* 0x0000200005007824 */ /* 0x004fe200078e0206 */
[----:B---3--:R-:W-:-:S04]  /*12e70*/  R2UR UR11, R7 ;  /* 0x00000000070b72ca */ /* 0x008fc800000e0000 */
[----:B------:R-:W-:Y:S02]  /*12e80*/  R2UR UR8, R0 ;  /* 0x00000000000872ca */ /* 0x000fe400000e0000 */
[----:B----4-:R-:W-:Y:S02]  /*12e90*/  R2UR UR4, R4 ;  /* 0x00000000040472ca */ /* 0x010fe400000e0000 */
[----:B-----5:R-:W-:Y:S02]  /*12ea0*/  R2UR UR13, R3 ;  /* 0x00000000030d72ca */ /* 0x020fe400000e0000 */
[----:B------:R-:W-:-:S07]  /*12eb0*/  LOP3.LUT R2, R2, 0xfffffffe, RZ, 0xc0, !PT ;  /* 0xfffffffe02027812 */ /* 0x000fce00078ec0ff */
[----:B------:R-:W-:Y:S02]  /*12ec0*/  UIADD3 UR8, UR8, 0x22400, URZ ;  /* 0x0002240008087890 */ /* 0x000fe4000fffe03f */
[----:B------:R-:W-:Y:S01]  /*12ed0*/  ULEA UR11, UR11, UR4, 0x6 ;  /* 0x000000040b0b7291 */ /* 0x000fe2000f8e303f */
[----:B------:R-:W-:Y:S02]  /*12ee0*/  @P0 LOP3.LUT R2, R2, 0x1, RZ, 0xfc, !PT ;  /* 0x0000000102020812 */ /* 0x000fe400078efcff */
[----:B------:R-:W-:-:S03]  /*12ef0*/  UMOV UR4, 0x0 ;  /* 0x0000000000047882 */ /* 0x000fc60000000000 */
[----:B------:R2:W-:Y:S03]  /*12f00*/  STL [R1+0x1c], R2 ;  /* 0x00001c0201007387 */ /* 0x0005e60000100800 */
[----:B------:R2:W-:Y:S01]  /*12f10*/  UTMALDG.4D [UR8], [UR6], desc[UR4] ;  /* 0x00000408060075b4 */ /* 0x0005e20008019000 */
[----:B------:R-:W-:Y:S02]  /*12f20*/  NOP ;  /* 0x0000000000007918 */ /* 0x000fe40000000000 */
.L_x_4038:
[----:B--2---:R-:W2:Y:S04]  /*12f30*/  LDL R2, [R1+0x4] ;  /* 0x0000040001027983 */ /* 0x004ea80000100800 */
[----:B------:R-:W3:Y:S04]  /*12f40*/  LDL.LU R3, [R1+0x34] ;  /* 0x0000340001037983 */ /* 0x000ee80000300800 */
        /* <DEDUP_REMOVED lines=9> */
[----:B--2---:R-:W-:Y:S01]  /*12fe0*/  VIADD R2, R2, 0x20400 ;  /* 0x0002040002027836 */ /* 0x004fe20000000000 */
[----:B---3--:R-:W-:-:S04]  /*12ff0*/  SHF.R.S32.HI R0, RZ, 0x1f, R3 ;  /* 0x0000001fff007819 */ /* 0x008fc80000011403 */
        /* <DEDUP_REMOVED lines=19> */
[----:B------:R-:W-:Y:S01]  /*13130*/  MOV R8, 0x70 ;  /* 0x0000007000087802 */ /* 0x000fe20000000f00 */
[----:B------:R-:W1:Y:S01]  /*13140*/  LDC.64 R2, c[0x4][R2] ;  /* 0x0100000002027b82 */ /* 0x000e620000000a00 */
[----:B------:R-:W-:Y:S02]  /*13150*/  IMAD.U32 R5, RZ, RZ, UR5 ;  /* 0x00000005ff057e24 */ /* 0x000fe4000f8e00ff */
[----:B------:R-:W-:Y:S02]  /*13160*/  IMAD.U32 R6, RZ, RZ, UR6 ;  /* 0x00000006ff067e24 */ /* 0x000fe4000f8e00ff */
[----:B------:R-:W-:-:S02]  /*13170*/  IMAD.U32 R7, RZ, RZ, UR7 ;  /* 0x00000007ff077e24 */ /* 0x000fc4000f8e00ff */
[----:B------:R-:W-:Y:S02]  /*13180*/  IMAD.U32 R10, RZ, RZ, UR8 ;  /* 0x00000008ff0a7e24 */ /* 0x000fe4000f8e00ff */
[----:B0-----:R-:W-:Y:S02]  /*13190*/  IMAD.U32 R11, RZ, RZ, UR9 ;  /* 0x00000009ff0b7e24 */ /* 0x001fe4000f8e00ff */
[----:B------:R-:W-:Y:S02]  /*131a0*/  IMAD.MOV.U32 R12, RZ, RZ, 0x1 ;  /* 0x00000001ff0c7424 */ /* 0x000fe400078e00ff */
[----:B------:R-:W-:-:S07]  /*131b0*/  IMAD.MOV.U32 R13, RZ, RZ, RZ ;  /* 0x000000ffff0d7224 */ /* 0x000fce00078e00ff */
[----:B------:R-:W-:-:S07]  /*131c0*/  LEPC R20, `(.L_x_4044) ;  /* 0x000000001014794e */ /* 0x000fce0000000000 */
[----:B-1----:R-:W-:Y:S05]  /*131d0*/  CALL.ABS.NOINC R2 ;  /* 0x0000000002007343 */ /* 0x002fea0003c00000 */
.L_x_4044:
[----:B------:R-:W-:Y:S05]  /*131e0*/  BSYNC B6 ;  /* 0x0000000000067941 */ /* 0x000fea0003800000 */
.L_x_4043:
        /* <DEDUP_REMOVED lines=91> */
.L_x_4198:
        /* <DEDUP_REMOVED lines=11> */
.L_x_4046:
        /* <DEDUP_REMOVED lines=8> */
[----:B--2---:R-:W-:-:S04]  /*138d0*/  IADD3 R3, R3, 0x1, RZ ;  /* 0x0000000103037810 */ /* 0x004fc80007ffe0ff */
        /* <DEDUP_REMOVED lines=10> */
.L_x_4199:
[----:B------:R-:W-:Y:S05]  /*13980*/  BSYNC B0 ;  /* 0x0000000000007941 */ /* 0x000fea0003800000 */
.L_x_4047:
[----:B0-----:R-:W2:Y:S01]  /*13990*/  LDL R2, [R1+0x1c] ;  /* 0x00001c0001027983 */ /* 0x001ea20000100800 */
[----:B------:R-:W-:Y:S01]  /*139a0*/  BSSY B0, `(.L_x_4049) ;  /* 0x00000a3000007945 */ /* 0x000fe20003800000 */
[----:B--2---:R-:W-:-:S13]  /*139b0*/  LOP3.LUT P0, RZ, R2, 0x1, RZ, 0xc0, !PT ;  /* 0x0000000102ff7812 */ /* 0x004fda000780c0ff */
        /* <DEDUP_REMOVED lines=13> */
.L_x_4200:
[----:B------:R-:W-:Y:S05]  /*13a90*/  BSYNC B1 ;  /* 0x0000000000017941 */ /* 0x000fea0003800000 */
.L_x_4051:
        /* <DEDUP_REMOVED lines=9> */
.L_x_4054:
[----:B------:R-:W-:Y:S05]  /*13b30*/  BSYNC B1 ;  /* 0x0000000000017941 */ /* 0x000fea0003800000 */
.L_x_4053:
        /* <DEDUP_REMOVED lines=14> */
.L_x_4055:
        /* <DEDUP_REMOVED lines=16> */
.L_x_4056:
        /* <DEDUP_REMOVED lines=16> */
.L_x_4057:
        /* <DEDUP_REMOVED lines=16> */
.L_x_4058:
        /* <DEDUP_REMOVED lines=16> */
.L_x_4059:
        /* <DEDUP_REMOVED lines=16> */
.L_x_4060:
        /* <DEDUP_REMOVED lines=16> */
.L_x_4061:
        /* <DEDUP_REMOVED lines=16> */
.L_x_4062:
        /* <DEDUP_REMOVED lines=11> */
.L_x_4050:
[----:B------:R-:W-:Y:S05]  /*143d0*/  BSYNC B0 ;  /* 0x0000000000007941 */ /* 0x000fea0003800000 */
.L_x_4049:
        /* <DEDUP_REMOVED lines=18> */
[----:B--2---:R-:W-:Y:S01]  /*14500*/  LOP3.LUT P2, RZ, R5, 0x1, RZ, 0xc0, !PT ;  /* 0x0000000105ff7812 */ /* 0x004fe2000784c0ff */
        /* <DEDUP_REMOVED lines=18> */
[----:B-1----:R-:W-:Y:S01]  /*14630*/  @P0 IMAD.HI.U32 R4, R0, R2, RZ ;  /* 0x0000000200040227 */ /* 0x002fe200078e00ff */
[----:B------:R-:W-:-:S04]  /*14640*/  MOV R2, R0 ;  /* 0x0000000000027202 */ /* 0x000fc80000000f00 */
        /* <DEDUP_REMOVED lines=12> */
.L_x_4069:
        /* <DEDUP_REMOVED lines=9> */
.L_x_4201:
[----:B------:R-:W-:Y:S05]  /*147a0*/  BSYNC B3 ;  /* 0x0000000000037941 */ /* 0x000fea0003800000 */
.L_x_4070:
        /* <DEDUP_REMOVED lines=9> */
.L_x_4073:
[----:B------:R-:W-:Y:S05]  /*14840*/  BSYNC B3 ;  /* 0x0000000000037941 */ /* 0x000fea0003800000 */
.L_x_4072:
        /* <DEDUP_REMOVED lines=14> */
.L_x_4074:
        /* <DEDUP_REMOVED lines=14> */
.L_x_4202:
[----:B------:R-:W-:Y:S05]  /*14a10*/  BSYNC B3 ;  /* 0x0000000000037941 */ /* 0x000fea0003800000 */
.L_x_4075:
        /* <DEDUP_REMOVED lines=11> */
.L_x_4078:
[----:B------:R-:W-:Y:S05]  /*14ad0*/  BSYNC B3 ;  /* 0x0000000000037941 */ /* 0x000fea0003800000 */
.L_x_4077:
        /* <DEDUP_REMOVED lines=11> */
.L_x_4079:
        /* <DEDUP_REMOVED lines=16> */
.L_x_4080:
        /* <DEDUP_REMOVED lines=16> */
.L_x_4081:
        /* <DEDUP_REMOVED lines=16> */
.L_x_4082:
        /* <DEDUP_REMOVED lines=16> */
.L_x_4083:
        /* <DEDUP_REMOVED lines=16> */
.L_x_4084:
        /* <DEDUP_REMOVED lines=13> */
[----:B------:R-:W-:Y:S02]  /*15160*/  R2UR UR7, R9 ;  /* 0x00000000090772ca */ /* 0x000fe400000e0000 */
[----:B------:R-:W-:Y:S02]  /*15170*/  PLOP3.LUT P0, PT, PT, PT, PT, 0x80, 0x0 ;  /* 0x000000000000781c */ /* 0x000fe40003f0f070 */
[----:B------:R-:W-:-:S11]  /*15180*/  IADD3 R4, R2, 0xc400, RZ ;  /* 0x0000c40002047810 */ /* 0x000fd60007ffe0ff */
.L_x_4085:
        /* <DEDUP_REMOVED lines=16> */
.L_x_4086:
        /* <DEDUP_REMOVED lines=11> */
.L_x_4068:
[----:B------:R-:W-:Y:S05]  /*15340*/  BSYNC B1 ;  /* 0x0000000000017941 */ /* 0x000fea0003800000 */
.L_x_4067:
[----:B------:R-:W2:Y:S02]  /*15350*/  LDL.LU R4, [R1+0x30] ;  /* 0x0000300001047983 */ /* 0x000ea40000300800 */
[----:B--2---:R-:W-:-:S07]  /*15360*/  VIADD R0, R4, 0xfffffffd ;  /* 0xfffffffd04007836 */ /* 0x004fce0000000000 */
.L_x_4066:
[----:B------:R-:W-:Y:S05]  /*15370*/  BSYNC B2 ;  /* 0x0000000000027941 */ /* 0x000fea0003800000 */
.L_x_4065:
[----:B------:R-:W2:Y:S01]  /*15380*/  LDL.LU R2, [R1+0x2c] ;  /* 0x00002c0001027983 */ /* 0x000ea20000300800 */
[----:B------:R-:W-:-:S05]  /*15390*/  IMAD.MOV R6, RZ, RZ, -R6 ;  /* 0x000000ffff067224 */ /* 0x000fca00078e0a06 */
[----:B--2---:R-:W-:-:S13]  /*153a0*/  ISETP.NE.AND P0, PT, R2, R6, PT ;  /* 0x000000060200720c */ /* 0x004fda0003f05270 */
[----:B------:R-:W-:Y:S05]  /*153b0*/  @!P0 BRA `(.L_x_4064) ;  /* 0x0000001c00488947 */ /* 0x000fea0003800000 */
.L_x_4127:
[----:B------:R-:W2:Y:S04]  /*153c0*/  LDL R4, [R1+0x1c] ;  /* 0x00001c0001047983 */ /* 0x000ea80000100800 */
[----:B0-----:R-:W0:Y:S04]  /*153d0*/  LDL.LU R3, [R1+0x8] ;  /* 0x0000080001037983 */ /* 0x001e280000300800 */
[----:B------:R-:W3:Y:S01]  /*153e0*/  LDL.LU R2, [R1+0x14] ;  /* 0x0000140001027983 */ /* 0x000ee20000300800 */
[----:B------:R-:W-:Y:S05]  /*153f0*/  YIELD ;  /* 0x0000000000007946 */ /* 0x000fea0003800000 */
[----:B------:R-:W-:Y:S01]  /*15400*/  BSSY B1, `(.L_x_4087) ;  /* 0x00000e2000017945 */ /* 0x000fe20003800000 */
[----:B--2---:R-:W-:Y:S01]  /*15410*/  LOP3.LUT P1, RZ, R4, 0x1, RZ, 0xc0, !PT ;  /* 0x0000000104ff7812 */ /* 0x004fe2000782c0ff */
[----:B0-----:R-:W-:-:S05]  /*15420*/  VIADD R7, R3, 0x1 ;  /* 0x0000000103077836 */ /* 0x001fca0000000000 */
[----:B------:R-:W-:-:S04]  /*15430*/  ISETP.NE.AND P0, PT, R7, 0x2, PT ;  /* 0x000000020700780c */ /* 0x000fc80003f05270 */
[----:B------:R-:W-:Y:S02]  /*15440*/  SEL R6, RZ, 0x1, P0 ;  /* 0x00000001ff067807 */ /* 0x000fe40000000000 */
[----:B------:R-:W-:Y:S02]  /*15450*/  SEL R7, R7, RZ, P0 ;  /* 0x000000ff07077207 */ /* 0x000fe40000000000 */
[----:B---3--:R-:W-:Y:S01]  /*15460*/  LOP3.LUT R6, R2, R6, RZ, 0x3c, !PT ;  /* 0x0000000602067212 */ /* 0x008fe200078e3cff */
        /* <DEDUP_REMOVED lines=26> */
.L_x_4089:
        /* <DEDUP_REMOVED lines=9> */
.L_x_4203:
[----:B------:R-:W-:Y:S05]  /*156a0*/  BSYNC B2 ;  /* 0x0000000000027941 */ /* 0x000fea0003800000 */
.L_x_4090:
        /* <DEDUP_REMOVED lines=9> */
.L_x_4093:
[----:B------:R-:W-:Y:S05]  /*15740*/  BSYNC B2 ;  /* 0x0000000000027941 */ /* 0x000fea0003800000 */
.L_x_4092:
        /* <DEDUP_REMOVED lines=13> */
.L_x_4094:
        /* <DEDUP_REMOVED lines=14> */
.L_x_4204:
[----:B------:R-:W-:Y:S05]  /*15900*/  BSYNC B2 ;  /* 0x0000000000027941 */ /* 0x000fea0003800000 */
.L_x_4095:
        /* <DEDUP_REMOVED lines=11> */
.L_x_4098:
[----:B------:R-:W-:Y:S05]  /*159c0*/  BSYNC B2 ;  /* 0x0000000000027941 */ /* 0x000fea0003800000 */
.L_x_4097:
        /* <DEDUP_REMOVED lines=10> */
.L_x_4099:
        /* <DEDUP_REMOVED lines=16> */
.L_x_4100:
        /* <DEDUP_REMOVED lines=16> */
.L_x_4101:
        /* <DEDUP_REMOVED lines=16> */
.L_x_4102:
        /* <DEDUP_REMOVED lines=16> */
.L_x_4103:
        /* <DEDUP_REMOVED lines=16> */
.L_x_4104:
        /* <DEDUP_REMOVED lines=16> */
.L_x_4105:
        /* <DEDUP_REMOVED lines=16> */
.L_x_4106:
        /* <DEDUP_REMOVED lines=11> */
.L_x_4088:
[----:B------:R-:W-:Y:S05]  /*16220*/  BSYNC B1 ;  /* 0x0000000000017941 */ /* 0x000fea0003800000 */
.L_x_4087:
[----:B------:R-:W2:Y:S01]  /*16230*/  LDL R2, [R1+0x1c] ;  /* 0x00001c0001027983 */ /* 0x000ea20000100800 */
[----:B------:R-:W-:Y:S01]  /*16240*/  VIADD R7, R7, 0x1 ;  /* 0x0000000107077836 */ /* 0x000fe20000000000 */
[----:B------:R-:W-:Y:S04]  /*16250*/  BSSY B1, `(.L_x_4107) ;  /* 0x00000e5000017945 */ /* 0x000fe80003800000 */
[----:B------:R-:W-:-:S04]  /*16260*/  ISETP.NE.AND P0, PT, R7, 0x2, PT ;  /* 0x000000020700780c */ /* 0x000fc80003f05270 */
[----:B------:R-:W-:Y:S02]  /*16270*/  SEL R9, R7, RZ, P0 ;  /* 0x000000ff07097207 */ /* 0x000fe40000000000 */
[----:B--2---:R-:W-:Y:S02]  /*16280*/  LOP3.LUT P2, RZ, R2, 0x1, RZ, 0xc0, !PT ;  /* 0x0000000102ff7812 */ /* 0x004fe4000784c0ff */
[----:B------:R-:W-:-:S04]  /*16290*/  SEL R2, RZ, 0x1, P0 ;  /* 0x00000001ff027807 */ /* 0x000fc80000000000 */
[----:B-----5:R-:W-:-:S05]  /*162a0*/  LOP3.LUT R8, R6, R2, RZ, 0x3c, !PT ;  /* 0x0000000206087212 */ /* 0x020fca00078e3cff */
        /* <DEDUP_REMOVED lines=28> */
.L_x_4109:
        /* <DEDUP_REMOVED lines=9> */
.L_x_4205:
[----:B------:R-:W-:Y:S05]  /*16500*/  BSYNC B2 ;  /* 0x0000000000027941 */ /* 0x000fea0003800000 */
.L_x_4110:
        /* <DEDUP_REMOVED lines=9> */
.L_x_4113:
[----:B------:R-:W-:Y:S05]  /*165a0*/  BSYNC B2 ;  /* 0x0000000000027941 */ /* 0x000fea0003800000 */
.L_x_4112:
        /* <DEDUP_REMOVED lines=14> */
.L_x_4114:
        /* <DEDUP_REMOVED lines=14> */
.L_x_4206:
[----:B------:R-:W-:Y:S05]  /*16770*/  BSYNC B2 ;  /* 0x0000000000027941 */ /* 0x000fea0003800000 */
.L_x_4115:
[----:B------:R-:W-:Y:S01]  /*16780*/  BSSY B2, `(.L_x_4117) ;  /* 0x000000b000027945 */ /* 0x000fe20003800000 */
[----:B01----:R-:W-:Y:S01]  /*16790*/  IMAD.MOV.U32 R2, RZ, RZ, 0x0 ;  /* 0x00000000ff027424 */ /* 0x003fe200078e00ff */
[----:B------:R-:W-:Y:S02]  /*167a0*/  MOV R3, 0x14f00000 ;  /* 0x14f0000000037802 */ /* 0x000fe40000000f00 */
[----:B------:R-:W-:Y:S05]  /*167b0*/  @P1 BRA `(.L_x_4118) ;  /* 0x00000000001c1947 */ /* 0x000fea0003800000 */
[----:B------:R-:W0:Y:S02]  /*167c0*/  S2R R5, SR_TID.X ;  /* 0x0000000000057919 */ /* 0x000e240000002100 */
[----:B0-----:R-:W-:Y:S01]  /*167d0*/  LOP3.LUT R8, R5, 0x1f, RZ, 0xc0, !PT ;  /* 0x0000001f05087812 */ /* 0x001fe200078ec0ff */
[----:B------:R-:W-:-:S03]  /*167e0*/  IMAD.MOV.U32 R5, RZ, RZ, 0x10000 ;  /* 0x00010000ff057424 */ /* 0x000fc600078e00ff */
[----:B------:R-:W-:Y:S01]  /*167f0*/  ISETP.NE.AND P0, PT, R8, RZ, PT ;  /* 0x000000ff0800720c */ /* 0x000fe20003f05270 */
[----:B------:R0:W-:-:S12]  /*16800*/  SYNCS.ARRIVE.TRANS64 RZ, [R4+URZ+0x28c50], R5 ;  /* 0x028c500504ff79a7 */ /* 0x0001d8000800003f */
[----:B0-----:R-:W-:Y:S05]  /*16810*/  @!P0 BRA `(.L_x_4118) ;  /* 0x0000000000048947 */ /* 0x001fea0003800000 */
[----:B------:R-:W-:Y:S01]  /*16820*/  BPT.TRAP 0x1 ;  /* 0x000000040000795c */ /* 0x000fe20000300000 */
.L_x_4118:
[----:B------:R-:W-:Y:S05]  /*16830*/  BSYNC B2 ;  /* 0x0000000000027941 */ /* 0x000fea0003800000 */
.L_x_4117:
        /* <DEDUP_REMOVED lines=11> */
.L_x_4119:
        /* <DEDUP_REMOVED lines=16> */
.L_x_4120:
        /* <DEDUP_REMOVED lines=16> */
.L_x_4121:
        /* <DEDUP_REMOVED lines=16> */
.L_x_4122:
        /* <DEDUP_REMOVED lines=16> */
.L_x_4123:
        /* <DEDUP_REMOVED lines=16> */
.L_x_4124:
        /* <DEDUP_REMOVED lines=16> */
.L_x_4125:
        /* <DEDUP_REMOVED lines=16> */
.L_x_4126:
        /* <DEDUP_REMOVED lines=11> */
.L_x_4108:
[----:B------:R-:W-:Y:S05]  /*170a0*/  BSYNC B1 ;  /* 0x0000000000017941 */ /* 0x000fea0003800000 */
.L_x_4107:
[C---:B------:R-:W-:Y:S01]  /*170b0*/  ISETP.GT.AND P0, PT, R0.reuse, 0x1, PT ;  /* 0x000000010000780c */ /* 0x040fe20003f04270 */
[----:B------:R-:W-:-:S12]  /*170c0*/  VIADD R0, R0, 0xfffffffe ;  /* 0xfffffffe00007836 */ /* 0x000fd80000000000 */
[----:B------:R-:W-:Y:S05]  /*170d0*/  @P0 BRA `(.L_x_4127) ;  /* 0xffffffe000b80947 */ /* 0x000fea000383ffff */
.L_x_4064:
[----:B------:R-:W-:Y:S05]  /*170e0*/  BSYNC B0 ;  /* 0x0000000000007941 */ /* 0x000fea0003800000 */
.L_x_4063:
        /* <DEDUP_REMOVED lines=12> */
[----:B-1----:R-:W1:Y:S01]  /*171b0*/  S2R R3, SR_LANEID ;  /* 0x0000000000037919 */ /* 0x002e620000000000 */
        /* <DEDUP_REMOVED lines=8> */
[----:B0-----:R-:W0:Y:S01]  /*17240*/  POPC R7, R6 ;  /* 0x0000000600077309 */ /* 0x001e220000000000 */
[----:B--2---:R-:W0:Y:S02]  /*17250*/  SHFL.IDX PT, R4, R3, R4, 0x1f ;  /* 0x00001f0403047589 */ /* 0x004e2400000e0000 */
[----:B0-----:R-:W-:-:S07]  /*17260*/  IADD3 R16, R4, UR36, R7 ;  /* 0x0000002404107c10 */ /* 0x001fce000fffe007 */
.L_x_4129:
[----:B------:R-:W-:Y:S05]  /*17270*/  BSYNC B0 ;  /* 0x0000000000007941 */ /* 0x000fea0003800000 */
.L_x_4128:
[----:B------:R-:W-:-:S05]  /*17280*/  SEL R0, R0, RZ, P0 ;  /* 0x000000ff00007207 */ /* 0x000fca0000000000 */
[----:B------:R2:W-:Y:S02]  /*17290*/  STL [R1+0x8], R0 ;  /* 0x0000080001007387 */ /* 0x0005e40000100800 */
.L_x_4031:
[----:B------:R-:W-:Y:S05]  /*172a0*/  BSYNC B7 ;  /* 0x0000000000077941 */ /* 0x000fea0003800000 */
.L_x_4029:
[----:B--2---:R-:W2:Y:S02]  /*172b0*/  LDL R0, [R1+0x1c] ;  /* 0x00001c0001007983 */ /* 0x004ea40000100800 */
[----:B--2---:R-:W-:-:S13]  /*172c0*/  LOP3.LUT P0, RZ, R0, 0x2, RZ, 0xc0, !PT ;  /* 0x0000000200ff7812 */ /* 0x004fda000780c0ff */
[----:B------:R-:W-:Y:S05]  /*172d0*/  @!P0 BRA `(.L_x_4130) ;  /* 0x0000000000288947 */ /* 0x000fea0003800000 */
[----:B------:R-:W-:Y:S05]  /*172e0*/  WARPSYNC.ALL ;  /* 0x0000000000007948 */ /* 0x000fea0003800000 */
[----:B------:R-:W2:Y:S08]  /*172f0*/  S2UR UR5, SR_CgaCtaId ;  /* 0x00000000000579c3 */ /* 0x000eb00000008800 */
[----:B------:R-:W-:Y:S06]  /*17300*/  BAR.SYNC.DEFER_BLOCKING 0x5, 0x180 ;  /* 0x0146000000007b1d */ /* 0x000fec0000010000 */
[----:B------:R-:W-:-:S02]  /*17310*/  UMOV UR4, 0x400 ;  /* 0x0000040000047882 */ /* 0x000fc40000000000 */
[----:B--2---:R-:W-:-:S06]  /*17320*/  ULEA UR4, UR5, UR4, 0x18 ;  /* 0x0000000405047291 */ /* 0x004fcc000f8ec03f */
[----:B------:R-:W-:-:S05]  /*17330*/  IMAD.U32 R0, RZ, RZ, UR4 ;  /* 0x00000004ff007e24 */ /* 0x000fca000f8e00ff */
[----:B------:R2:W3:Y:S04]  /*17340*/  LDS.128 R16, [R0+0x28cd0] ;  /* 0x028cd00000107984 */ /* 0x0004e80000000c00 */
[----:B------:R2:W-:Y:S01]  /*17350*/  STL [R1+0x4], R0 ;  /* 0x0000040001007387 */ /* 0x0005e20000100800 */
[----:B------:R-:W-:Y:S06]  /*17360*/  BAR.ARV 0x4, 0x180 ;  /* 0x0106000000007b1d */ /* 0x000fec0000002000 */
[----:B------:R-:W-:Y:S05]  /*17370*/  BRA `(.L_x_4131) ;  /* 0x0000000800487947 */ /* 0x000fea0003800000 */
.L_x_4130:
        /* <DEDUP_REMOVED lines=8> */
[----:B-1----:R-:W0:Y:S02]  /*17400*/  @!P1 LDC.64 R2, c[0x0][0xc80] ;  /* 0x00032000ff029b82 */ /* 0x002e240000000a00 */
        /* <DEDUP_REMOVED lines=24> */
[----:B------:R-:W-:Y:S02]  /*17590*/  IMAD.IADD R3, R3, 0x1, R0 ;  /* 0x0000000103037824 */ /* 0x000fe400078e0200 */
[----:B------:R0:W1:Y:S04]  /*175a0*/  SHFL.IDX PT, R0, R16, RZ, 0x1f ;  /* 0x00001fff10007589 */ /* 0x00006800000e0000 */
[----:B------:R0:W2:Y:S02]  /*175b0*/  SHFL.IDX PT, R6, R3, 0x1f, 0x1f ;  /* 0x03e01f0003067f89 */ /* 0x0000a400000e0000 */
.L_x_4216:
[----:B------:R-:W-:Y:S02]  /*175c0*/  ULDC UR4, c[0x0][0xc38] ;  /* 0x00030e0000047ab9 */ /* 0x000fe40000000800 */
[----:B0-----:R-:W-:-:S04]  /*175d0*/  IMAD.U32 R16, RZ, RZ, UR4 ;  /* 0x00000004ff107e24 */ /* 0x001fc8000f8e00ff */
[----:B--2---:R-:W-:-:S04]  /*175e0*/  IMAD R6, R6, R16, RZ ;  /* 0x0000001006067224 */ /* 0x004fc800078e02ff */
[----:B------:R-:W-:-:S05]  /*175f0*/  IMAD.IADD R4, R4, 0x1, R6 ;  /* 0x0000000104047824 */ /* 0x000fca00078e0206 */
[----:B-1----:R-:W-:-:S13]  /*17600*/  ISETP.GT.AND P6, PT, R4, R0, PT ;  /* 0x000000000400720c */ /* 0x002fda0003fc4270 */
[----:B------:R-:W-:Y:S05]  /*17610*/  @P6 BRA `(.L_x_4133) ;  /* 0x00000000009c6947 */ /* 0x000fea0003800000 */
.L_x_4138:
        /* <DEDUP_REMOVED lines=14> */
.L_x_4136:
[----:B------:R-:W-:Y:S05]  /*17700*/  BSYNC B0 ;  /* 0x0000000000007941 */ /* 0x000fea0003800000 */
.L_x_4135:
        /* <DEDUP_REMOVED lines=17> */
[----:B------:R0:W1:Y:S02]  /*17820*/  SHFL.IDX PT, R6, R3, 0x1f, 0x1f ;  /* 0x03e01f0003067f89 */ /* 0x00006400000e0000 */
.L_x_4224:
[----:B------:R-:W-:Y:S02]  /*17830*/  ULDC UR4, c[0x0][0xc38] ;  /* 0x00030e0000047ab9 */ /* 0x000fe40000000800 */
[----:B------:R-:W-:-:S04]  /*17840*/  IMAD.U32 R16, RZ, RZ, UR4 ;  /* 0x00000004ff107e24 */ /* 0x000fc8000f8e00ff */
[----:B-1----:R-:W-:-:S04]  /*17850*/  IMAD R6, R6, R16, RZ ;  /* 0x0000001006067224 */ /* 0x002fc800078e02ff */
[----:B------:R-:W-:-:S05]  /*17860*/  IMAD.IADD R4, R6, 0x1, R4 ;  /* 0x0000000106047824 */ /* 0x000fca00078e0204 */
[----:B------:R-:W-:-:S13]  /*17870*/  ISETP.GT.AND P6, PT, R4, R0, PT ;  /* 0x000000000400720c */ /* 0x000fda0003fc4270 */
[----:B------:R-:W-:Y:S05]  /*17880*/  @!P6 BRA `(.L_x_4138) ;  /* 0xfffffffc0064e947 */ /* 0x000fea000383ffff */
.L_x_4133:
        /* <DEDUP_REMOVED lines=8> */
.L_x_4228:
[----:B------:R-:W-:Y:S01]  /*17910*/  ISETP.NE.AND P0, PT, R5, RZ, PT ;  /* 0x000000ff0500720c */ /* 0x000fe20003f05270 */
[----:B-1----:R-:W-:-:S12]  /*17920*/  IMAD.MOV.U32 R2, RZ, RZ, RZ ;  /* 0x000000ffff027224 */ /* 0x002fd800078e00ff */
[----:B------:R-:W-:Y:S05]  /*17930*/  @!P0 BRA `(.L_x_4140) ;  /* 0x0000000000108947 */ /* 0x000fea0003800000 */
[----:B------:R-:W-:Y:S01]  /*17940*/  UMOV UR4, 0xffffffff ;  /* 0xffffffff00047882 */ /* 0x000fe20000000000 */
[----:B------:R-:W-:Y:S02]  /*17950*/  VIADD R12, R4, 0xffffffff ;  /* 0xffffffff040c7836 */ /* 0x000fe40000000000 */
[----:B------:R-:W-:Y:S05]  /*17960*/  BRA.DIV UR4, `(.L_x_4141) ;  /* 0x00000026040c7947 */ /* 0x000fea000b800000 */
[----:B------:R1:W3:Y:S02]  /*17970*/  SHFL.IDX PT, R2, R3, R12, 0x1f ;  /* 0x00001f0c03027589 */ /* 0x0002e400000e0000 */
.L_x_4140:
        /* <DEDUP_REMOVED lines=9> */
[----:B------:R-:W-:Y:S02]  /*17a10*/  IMAD R6, R2, R5, RZ ;  /* 0x0000000502067224 */ /* 0x000fe400078e02ff */
[----:B------:R-:W-:-:S04]  /*17a20*/  IMAD.MOV.U32 R2, RZ, RZ, RZ ;  /* 0x000000ffff027224 */ /* 0x000fc800078e00ff */
[----:B------:R-:W-:Y:S01]  /*17a30*/  IMAD.HI.U32 R2, R3, R6, R2 ;  /* 0x0000000603027227 */ /* 0x000fe200078e0002 */
[----:B------:R-:W-:Y:S02]  /*17a40*/  IABS R6, R17 ;  /* 0x0000001100067213 */ /* 0x000fe40000000000 */
[----:B------:R-:W-:Y:S02]  /*17a50*/  IABS R3, R0 ;  /* 0x0000000000037213 */ /* 0x000fe40000000000 */
[----:B------:R-:W-:-:S03]  /*17a60*/  IADD3 R6, RZ, -R6, RZ ;  /* 0x80000006ff067210 */ /* 0x000fc60007ffe0ff */
        /* <DEDUP_REMOVED lines=16> */
.L_x_4134:
[----:B------:R-:W-:Y:S01]  /*17b70*/  UMOV UR4, URZ ;  /* 0x0000003f00047c82 */ /* 0x000fe20008000000 */
[----:B------:R-:W-:Y:S01]  /*17b80*/  UMOV UR5, URZ ;  /* 0x0000003f00057c82 */ /* 0x000fe20008000000 */
[----:B------:R-:W-:Y:S01]  /*17b90*/  ULDC UR6, c[0x0][0xc3c] ;  /* 0x00030f0000067ab9 */ /* 0x000fe20000000800 */
[----:B------:R-:W-:Y:S02]  /*17ba0*/  IMAD.MOV.U32 R16, RZ, RZ, R0 ;  /* 0x000000ffff107224 */ /* 0x000fe400078e0000 */
[----:B------:R-:W-:Y:S02]  /*17bb0*/  IMAD.U32 R17, RZ, RZ, UR4 ;  /* 0x00000004ff117e24 */ /* 0x000fe4000f8e00ff */
[----:B------:R-:W-:Y:S02]  /*17bc0*/  IMAD.U32 R18, RZ, RZ, UR5 ;  /* 0x00000005ff127e24 */ /* 0x000fe4000f8e00ff */
[----:B------:R-:W-:-:S07]  /*17bd0*/  IMAD.U32 R19, RZ, RZ, UR6 ;  /* 0x00000006ff137e24 */ /* 0x000fce000f8e00ff */
.L_x_4142:
[----:B------:R0:W2:Y:S01]  /*17be0*/  LDL R3, [R1+0x4] ;  /* 0x0000040001037983 */ /* 0x0000a20000100800 */
[----:B------:R-:W1:Y:S01]  /*17bf0*/  S2R R0, SR_TID.X ;  /* 0x0000000000007919 */ /* 0x000e620000002100 */
[----:B------:R-:W-:Y:S05]  /*17c00*/  WARPSYNC.ALL ;  /* 0x0000000000007948 */ /* 0x000fea0003800000 */
[----:B-1----:R-:W-:Y:S01]  /*17c10*/  LOP3.LUT R0, R0, 0x1f, RZ, 0xc0, !PT ;  /* 0x0000001f00007812 */ /* 0x002fe200078ec0ff */
        /* <DEDUP_REMOVED lines=8> */
.L_x_4131:
[----:B------:R-:W-:Y:S02]  /*17ca0*/  ULDC UR4, c[0x0][0xc3c] ;  /* 0x00030f0000047ab9 */ /* 0x000fe40000000800 */
[----:B---3--:R-:W-:-:S13]  /*17cb0*/  ISETP.GE.AND P0, PT, R19, UR4, PT ;  /* 0x0000000413007c0c */ /* 0x008fda000bf06270 */
[----:B------:R-:W-:Y:S05]  /*17cc0*/  @!P0 BRA `(.L_x_4143) ;  /* 0xffffff8400388947 */ /* 0x000fea000383ffff */
[----:B------:R-:W-:Y:S05]  /*17cd0*/  BSYNC B8 ;  /* 0x0000000000087941 */ /* 0x000fea0003800000 */
.L_x_3979:
        /* <DEDUP_REMOVED lines=12> */
.L_x_4231:
[----:B------:R-:W-:Y:S05]  /*17da0*/  BSYNC B0 ;  /* 0x0000000000007941 */ /* 0x000fea0003800000 */
.L_x_4144:
[----:B------:R-:W-:-:S03]  /*17db0*/  UMOV UR4, 0xffffffff ;  /* 0xffffffff00047882 */ /* 0x000fc60000000000 */
[----:B------:R-:W-:Y:S05]  /*17dc0*/  BRA.DIV UR4, `(.L_x_4146) ;  /* 0x0000002204307947 */ /* 0x000fea000b800000 */
[----:B------:R-:W1:Y:S02]  /*17dd0*/  S2R R2, SR_TID.X ;  /* 0x0000000000027919 */ /* 0x000e640000002100 */
[----:B-1----:R-:W-:-:S04]  /*17de0*/  SHF.R.U32.HI R2, RZ, 0x5, R2 ;  /* 0x00000005ff027819 */ /* 0x002fc80000011602 */
[----:B------:R-:W-:-:S05]  /*17df0*/  LOP3.LUT R2, R2, 0x3, RZ, 0xc0, !PT ;  /* 0x0000000302027812 */ /* 0x000fca00078ec0ff */
[----:B------:R1:W2:Y:S02]  /*17e00*/  SHFL.IDX PT, R14, R2, RZ, 0x1f ;  /* 0x00001fff020e7589 */ /* 0x0002a400000e0000 */
.L_x_4234:
[----:B--2---:R-:W-:-:S13]  /*17e10*/  ISETP.NE.AND P0, PT, R14, RZ, PT ;  /* 0x000000ff0e00720c */ /* 0x004fda0003f05270 */
[----:B------:R-:W-:Y:S05]  /*17e20*/  @P0 BRA `(.L_x_3850) ;  /* 0x0000000000940947 */ /* 0x000fea0003800000 */
[----:B------:R-:W-:-:S03]  /*17e30*/  UMOV UR4, 0xffffffff ;  /* 0xffffffff00047882 */ /* 0x000fc60000000000 */
[----:B------:R-:W-:Y:S05]  /*17e40*/  BRA.DIV UR4, `(.L_x_4147) ;  /* 0x0000002204447947 */ /* 0x000fea000b800000 */
[----:B------:R-:W-:-:S13]  /*17e50*/  ELECT P6, URZ, PT ;  /* 0x00000000003f782f */ /* 0x000fda00038c0000 */
.L_x_4237:
[----:B------:R-:W-:Y:S05]  /*17e60*/  @!P6 BRA `(.L_x_3850) ;  /* 0x000000000084e947 */ /* 0x000fea0003800000 */
[----:B-1----:R-:W2:Y:S02]  /*17e70*/  LDL.LU R2, [R1+0x60] ;  /* 0x0000600001027983 */ /* 0x002ea40000300800 */
[----:B--2---:R-:W-:-:S04]  /*17e80*/  LOP3.LUT R2, R2, 0x2, RZ, 0xfc, !PT ;  /* 0x0000000202027812 */ /* 0x004fc800078efcff */
[----:B------:R-:W-:-:S13]  /*17e90*/  ISETP.NE.AND P2, PT, R2, 0x3, PT ;  /* 0x000000030200780c */ /* 0x000fda0003f45270 */
[----:B------:R-:W-:Y:S05]  /*17ea0*/  @!P2 BRA `(.L_x_4148) ;  /* 0x000000000004a947 */ /* 0x000fea0003800000 */
[----:B------:R-:W-:Y:S01]  /*17eb0*/  BPT.TRAP 0x1 ;  /* 0x000000040000795c */ /* 0x000fe20000300000 */
.L_x_4148:
        /* <DEDUP_REMOVED lines=14> */
.L_x_4238:
[----:B------:R-:W1:Y:S02]  /*17fa0*/  SYNCS.PHASECHK.TRANS64.TRYWAIT P0, [R7+URZ], R2 ;  /* 0x00000002070075a7 */ /* 0x000e64000800017f */
[----:B-1----:R-:W-:Y:S05]  /*17fb0*/  @!P0 BRA `(.L_x_4150) ;  /* 0x00000020001c8947 */ /* 0x002fea0003800000 */
.L_x_4239:
[----:B------:R-:W-:Y:S05]  /*17fc0*/  @!P2 BRA `(.L_x_4151) ;  /* 0x000000000004a947 */ /* 0x000fea0003800000 */
[----:B------:R-:W-:Y:S01]  /*17fd0*/  BPT.TRAP 0x1 ;  /* 0x000000040000795c */ /* 0x000fe20000300000 */
.L_x_4151:
[----:B------:R-:W2:Y:S01]  /*17fe0*/  LDL.LU R4, [R1+0x8] ;  /* 0x0000080001047983 */ /* 0x000ea20000300800 */
[----:B------:R-:W-:-:S04]  /*17ff0*/  VIADD R0, R0, 0x28c60 ;  /* 0x00028c6000007836 */ /* 0x000fc80000000000 */
[----:B--2---:R-:W-:-:S04]  /*18000*/  IMAD R4, R4, 0x8, R0 ;  /* 0x0000000804047824 */ /* 0x004fc800078e0200 */
[----:B------:R-:W2:Y:S02]  /*18010*/  SYNCS.PHASECHK.TRANS64.TRYWAIT P0, [R4+URZ], R5 ;  /* 0x00000005040075a7 */ /* 0x000ea4000800017f */
[----:B--2---:R-:W-:Y:S05]  /*18020*/  @!P0 BRA `(.L_x_4152) ;  /* 0x0000002000148947 */ /* 0x004fea0003800000 */
.L_x_4240:
[----:B------:R-:W-:-:S07]  /*18030*/  IMAD R3, R3, 0x8, R0 ;  /* 0x0000000803037824 */ /* 0x000fce00078e0200 */
.L_x_4153:
[----:B---3--:R3:W4:Y:S02]  /*18040*/  SYNCS.PHASECHK.TRANS64.TRYWAIT P0, [R3+URZ], R2 ;  /* 0x00000002030075a7 */ /* 0x008724000800017f */
[----:B----4-:R-:W-:Y:S05]  /*18050*/  @!P0 NANOSLEEP.SYNCS 0x989680 ;  /* 0x009896800000895d */ /* 0x010fea0003900000 */
[----:B------:R-:W4:Y:S02]  /*18060*/  @!P0 SYNCS.PHASECHK.TRANS64 P0, [R3+URZ], R2 ;  /* 0x00000002030085a7 */ /* 0x000f24000800007f */
[----:B----4-:R-:W-:Y:S05]  /*18070*/  @!P0 BRA `(.L_x_4153) ;  /* 0xfffffffc00f08947 */ /* 0x010fea000383ffff */
.L_x_3850:
[----:B------:R-:W-:Y:S05]  /*18080*/  BSYNC B9 ;  /* 0x0000000000097941 */ /* 0x000fea0003800000 */
.L_x_3847:
[----:B------:R-:W-:Y:S05]  /*18090*/  EXIT ;  /* 0x000000000000794d */ /* 0x000fea0003800000 */
.L_x_3866:
[----:B0-----:R0:W1:Y:S02]  /*180a0*/  SYNCS.PHASECHK.TRANS64.TRYWAIT P5, [R66+URZ+0x28c90], R75 ;  /* 0x028c904b420075a7 */ /* 0x00106400080a017f */
[----:B-1----:R-:W-:Y:S05]  /*180b0*/  @!P5 NANOSLEEP.SYNCS 0x989680 ;  /* 0x009896800000d95d */ /* 0x002fea0003900000 */
[----:B------:R-:W1:Y:S02]  /*180c0*/  @!P5 SYNCS.PHASECHK.TRANS64 P5, [R66+URZ+0x28c90], R75 ;  /* 0x028c904b4200d5a7 */ /* 0x000e6400080a007f */
[----:B-1----:R-:W-:Y:S05]  /*180d0*/  @!P5 BRA `(.L_x_3866) ;  /* 0xfffffffc00f0d947 */ /* 0x002fea000383ffff */
[----:B------:R-:W-:Y:S05]  /*180e0*/  BRA `(.L_x_4154) ;  /* 0xfffffea400707947 */ /* 0x000fea000383ffff */
.L_x_3876:
[----:B-1----:R1:W2:Y:S02]  /*180f0*/  SYNCS.PHASECHK.TRANS64.TRYWAIT P5, [R66+URZ+0x28c90], R75 ;  /* 0x028c904b420075a7 */ /* 0x0022a400080a017f */
[----:B--2---:R-:W-:Y:S05]  /*18100*/  @!P5 NANOSLEEP.SYNCS 0x989680 ;  /* 0x009896800000d95d */ /* 0x004fea0003900000 */
[----:B------:R-:W2:Y:S02]  /*18110*/  @!P5 SYNCS.PHASECHK.TRANS64 P5, [R66+URZ+0x28c90], R75 ;  /* 0x028c904b4200d5a7 */ /* 0x000ea400080a007f */
[----:B--2---:R-:W-:Y:S05]  /*18120*/  @!P5 BRA `(.L_x_3876) ;  /* 0xfffffffc00f0d947 */ /* 0x004fea000383ffff */
[----:B------:R-:W-:Y:S05]  /*18130*/  BRA `(.L_x_4155) ;  /* 0xfffffeac00c87947 */ /* 0x000fea000383ffff */
.L_x_3881:
[----:B0-----:R0:W1:Y:S02]  /*18140*/  SYNCS.PHASECHK.TRANS64.TRYWAIT P5, [R66+URZ+0x28c90], R75 ;  /* 0x028c904b420075a7 */ /* 0x00106400080a017f */
[----:B-1----:R-:W-:Y:S05]  /*18150*/  @!P5 NANOSLEEP.SYNCS 0x989680 ;  /* 0x009896800000d95d */ /* 0x002fea0003900000 */
[----:B------:R-:W1:Y:S02]  /*18160*/  @!P5 SYNCS.PHASECHK.TRANS64 P5, [R66+URZ+0x28c90], R75 ;  /* 0x028c904b4200d5a7 */ /* 0x000e6400080a007f */
[----:B-1----:R-:W-:Y:S05]  /*18170*/  @!P5 BRA `(.L_x_3881) ;  /* 0xfffffffc00f0d947 */ /* 0x002fea000383ffff */
[----:B------:R-:W-:Y:S05]  /*18180*/  BRA `(.L_x_4156) ;  /* 0xfffffeb400dc7947 */ /* 0x000fea000383ffff */
.L_x_3885:
[----:B------:R0:W0:Y:S02]  /*18190*/  SYNCS.PHASECHK.TRANS64.TRYWAIT P0, [R66+URZ+0x28cb0], R75 ;  /* 0x028cb04b420075a7 */ /* 0x000024000800017f */
[----:B0-----:R-:W-:Y:S05]  /*181a0*/  @!P0 NANOSLEEP.SYNCS 0x989680 ;  /* 0x009896800000895d */ /* 0x001fea0003900000 */
[----:B------:R-:W0:Y:S02]  /*181b0*/  @!P0 SYNCS.PHASECHK.TRANS64 P0, [R66+URZ+0x28cb0], R75 ;  /* 0x028cb04b420085a7 */ /* 0x000e24000800007f */
[----:B0-----:R-:W-:Y:S05]  /*181c0*/  @!P0 BRA `(.L_x_3885) ;  /* 0xfffffffc00f08947 */ /* 0x001fea000383ffff */
[----:B------:R-:W-:Y:S05]  /*181d0*/  BRA `(.L_x_4157) ;  /* 0xfffffeb800547947 */ /* 0x000fea000383ffff */
.L_x_3896:
[----:B0-----:R0:W1:Y:S02]  /*181e0*/  SYNCS.PHASECHK.TRANS64.TRYWAIT P0, [R13+URZ+0x28c50], R4 ;  /* 0x028c50040d0075a7 */ /* 0x001064000800017f */
[----:B-1----:R-:W-:Y:S05]  /*181f0*/  @!P0 NANOSLEEP.SYNCS 0x989680 ;  /* 0x009896800000895d */ /* 0x002fea0003900000 */
[----:B------:R-:W1:Y:S02]  /*18200*/  @!P0 SYNCS.PHASECHK.TRANS64 P0, [R13+URZ+0x28c50], R4 ;  /* 0x028c50040d0085a7 */ /* 0x000e64000800007f */
[----:B-1----:R-:W-:Y:S05]  /*18210*/  @!P0 BRA `(.L_x_3896) ;  /* 0xfffffffc00f08947 */ /* 0x002fea000383ffff */
[----:B------:R-:W-:Y:S05]  /*18220*/  BRA `(.L_x_4158) ;  /* 0xfffffec400887947 */ /* 0x000fea000383ffff */
.L_x_3903:
[----:B-1----:R1:W2:Y:S02]  /*18230*/  SYNCS.PHASECHK.TRANS64.TRYWAIT P0, [R0+URZ+0x28c50], R11 ;  /* 0x028c500b000075a7 */ /* 0x0022a4000800017f */
[----:B--2---:R-:W-:Y:S05]  /*18240*/  @!P0 NANOSLEEP.SYNCS 0x989680 ;  /* 0x009896800000895d */ /* 0x004fea0003900000 */
[----:B------:R-:W2:Y:S02]  /*18250*/  @!P0 SYNCS.PHASECHK.TRANS64 P0, [R0+URZ+0x28c50], R11 ;  /* 0x028c500b000085a7 */ /* 0x000ea4000800007f */
[----:B--2---:R-:W-:Y:S05]  /*18260*/  @!P0 BRA `(.L_x_3903) ;  /* 0xfffffffc00f08947 */ /* 0x004fea000383ffff */
[----:B------:R-:W-:Y:S05]  /*18270*/  BRA `(.L_x_3902) ;  /* 0xfffffed000b47947 */ /* 0x000fea000383ffff */
.L_x_3916:
        /* <DEDUP_REMOVED lines=8> */
.L_x_4160:
[----:B------:R-:W-:Y:S05]  /*18300*/  BSYNC B1 ;  /* 0x0000000000017941 */ /* 0x000fea0003800000 */
.L_x_4159:
[----:B------:R-:W-:Y:S02]  /*18310*/  IMAD.MOV.U32 R13, RZ, RZ, R26 ;  /* 0x000000ffff0d7224 */ /* 0x000fe400078e001a */
[----:B------:R-:W-:Y:S02]  /*18320*/  IMAD.MOV.U32 R12, RZ, RZ, RZ ;  /* 0x000000ffff0c7224 */ /* 0x000fe400078e00ff */
[----:B------:R-:W-:Y:S02]  /*18330*/  IMAD.MOV.U32 R11, RZ, RZ, 0x1c1f ;  /* 0x00001c1fff0b7424 */ /* 0x000fe400078e00ff */
[----:B------:R-:W-:Y:S02]  /*18340*/  IMAD.MOV.U32 R15, RZ, RZ, -0x1 ;  /* 0xffffffffff0f7424 */ /* 0x000fe400078e00ff */
[----:B------:R-:W-:-:S07]  /*18350*/  IMAD.MOV.U32 R0, RZ, RZ, R14 ;  /* 0x000000ffff007224 */ /* 0x000fce00078e000e */
[----:B------:R-:W-:Y:S05]  /*18360*/  WARPSYNC.COLLECTIVE R15, `(.L_x_4161) ;  /* 0x000000000f087348 */ /* 0x000fea0003c00000 */
[----:B------:R0:W1:Y:S02]  /*18370*/  SHFL.IDX P6, R14, R13, R12, R11 ;  /* 0x0000000c0d0e7389 */ /* 0x00006400000c000b */
[----:B01----:R-:W-:Y:S01]  /*18380*/  ENDCOLLECTIVE ;  /* 0x000000000000791b */ /* 0x003fe20003800000 */
.L_x_4161:
[----:B------:R-:W-:Y:S02]  /*18390*/  IMAD.MOV.U32 R13, RZ, RZ, R29 ;  /* 0x000000ffff0d7224 */ /* 0x000fe400078e001d */
[----:B------:R-:W-:-:S07]  /*183a0*/  IMAD.MOV.U32 R3, RZ, RZ, R14 ;  /* 0x000000ffff037224 */ /* 0x000fce00078e000e */
[----:B------:R-:W-:Y:S05]  /*183b0*/  WARPSYNC.COLLECTIVE R15, `(.L_x_4162) ;  /* 0x000000000f087348 */ /* 0x000fea0003c00000 */
[----:B------:R0:W1:Y:S02]  /*183c0*/  SHFL.IDX P6, R14, R13, R12, R11 ;  /* 0x0000000c0d0e7389 */ /* 0x00006400000c000b */
[----:B01----:R-:W-:Y:S01]  /*183d0*/  ENDCOLLECTIVE ;  /* 0x000000000000791b */ /* 0x003fe20003800000 */
.L_x_4162:
[----:B------:R-:W-:Y:S02]  /*183e0*/  IMAD.MOV.U32 R13, RZ, RZ, R28 ;  /* 0x000000ffff0d7224 */ /* 0x000fe400078e001c */
[----:B------:R-:W-:-:S07]  /*183f0*/  IMAD.MOV.U32 R4, RZ, RZ, R14 ;  /* 0x000000ffff047224 */ /* 0x000fce00078e000e */
[----:B------:R-:W-:Y:S05]  /*18400*/  WARPSYNC.COLLECTIVE R15, `(.L_x_4163) ;  /* 0x000000000f087348 */ /* 0x000fea0003c00000 */
[----:B------:R0:W1:Y:S02]  /*18410*/  SHFL.IDX P6, R14, R13, R12, R11 ;  /* 0x0000000c0d0e7389 */ /* 0x00006400000c000b */
[----:B01----:R-:W-:Y:S01]  /*18420*/  ENDCOLLECTIVE ;  /* 0x000000000000791b */ /* 0x003fe20003800000 */
.L_x_4163:
[----:B------:R-:W-:Y:S05]  /*18430*/  BRA `(.L_x_4164) ;  /* 0xfffffee000e07947 */ /* 0x000fea000383ffff */
.L_x_3920:
[----:B0-----:R0:W1:Y:S02]  /*18440*/  SYNCS.PHASECHK.TRANS64.TRYWAIT P0, [R2+URZ+0x28c00], R15 ;  /* 0x028c000f020075a7 */ /* 0x001064000800017f */
[----:B-1----:R-:W-:Y:S05]  /*18450*/  @!P0 NANOSLEEP.SYNCS 0x989680 ;  /* 0x009896800000895d */ /* 0x002fea0003900000 */
[----:B------:R-:W1:Y:S02]  /*18460*/  @!P0 SYNCS.PHASECHK.TRANS64 P0, [R2+URZ+0x28c00], R15 ;  /* 0x028c000f020085a7 */ /* 0x000e64000800007f */
[----:B-1----:R-:W-:Y:S05]  /*18470*/  @!P0 BRA `(.L_x_3920) ;  /* 0xfffffffc00f08947 */ /* 0x002fea000383ffff */
[----:B------:R-:W-:Y:S05]  /*18480*/  BRA `(.L_x_4165) ;  /* 0xfffffee400f47947 */ /* 0x000fea000383ffff */
.L_x_3928:
        /* <DEDUP_REMOVED lines=8> */
.L_x_4167:
[----:B------:R-:W-:Y:S05]  /*18510*/  BSYNC B1 ;  /* 0x0000000000017941 */ /* 0x000fea0003800000 */
.L_x_4166:
[----:B------:R-:W-:Y:S01]  /*18520*/  IMAD.MOV.U32 R13, RZ, RZ, R26 ;  /* 0x000000ffff0d7224 */ /* 0x000fe200078e001a */
[----:B------:R-:W-:Y:S01]  /*18530*/  MOV R15, 0xffffffff ;  /* 0xffffffff000f7802 */ /* 0x000fe20000000f00 */
[----:B------:R-:W-:Y:S02]  /*18540*/  IMAD.MOV.U32 R12, RZ, RZ, RZ ;  /* 0x000000ffff0c7224 */ /* 0x000fe400078e00ff */
[----:B------:R-:W-:Y:S02]  /*18550*/  IMAD.MOV.U32 R11, RZ, RZ, 0x1c1f ;  /* 0x00001c1fff0b7424 */ /* 0x000fe400078e00ff */
[----:B------:R-:W-:-:S07]  /*18560*/  IMAD.MOV.U32 R3, RZ, RZ, R14 ;  /* 0x000000ffff037224 */ /* 0x000fce00078e000e */
[----:B------:R-:W-:Y:S05]  /*18570*/  WARPSYNC.COLLECTIVE R15, `(.L_x_4168) ;  /* 0x000000000f087348 */ /* 0x000fea0003c00000 */
[----:B------:R0:W1:Y:S02]  /*18580*/  SHFL.IDX P6, R14, R13, R12, R11 ;  /* 0x0000000c0d0e7389 */ /* 0x00006400000c000b */
[----:B01----:R-:W-:Y:S01]  /*18590*/  ENDCOLLECTIVE ;  /* 0x000000000000791b */ /* 0x003fe20003800000 */
.L_x_4168:
[----:B------:R-:W-:Y:S02]  /*185a0*/  IMAD.MOV.U32 R13, RZ, RZ, R29 ;  /* 0x000000ffff0d7224 */ /* 0x000fe400078e001d */
[----:B------:R-:W-:-:S07]  /*185b0*/  IMAD.MOV.U32 R0, RZ, RZ, R14 ;  /* 0x000000ffff007224 */ /* 0x000fce00078e000e */
[----:B------:R-:W-:Y:S05]  /*185c0*/  WARPSYNC.COLLECTIVE R15, `(.L_x_4169) ;  /* 0x000000000f087348 */ /* 0x000fea0003c00000 */
[----:B------:R0:W1:Y:S02]  /*185d0*/  SHFL.IDX P6, R14, R13, R12, R11 ;  /* 0x0000000c0d0e7389 */ /* 0x00006400000c000b */
[----:B01----:R-:W-:Y:S01]  /*185e0*/  ENDCOLLECTIVE ;  /* 0x000000000000791b */ /* 0x003fe20003800000 */
.L_x_4169:
[----:B------:R-:W-:Y:S02]  /*185f0*/  IMAD.MOV.U32 R13, RZ, RZ, R28 ;  /* 0x000000ffff0d7224 */ /* 0x000fe400078e001c */
[----:B------:R-:W-:-:S07]  /*18600*/  IMAD.MOV.U32 R5, RZ, RZ, R14 ;  /* 0x000000ffff057224 */ /* 0x000fce00078e000e */
[----:B------:R-:W-:Y:S05]  /*18610*/  WARPSYNC.COLLECTIVE R15, `(.L_x_4170) ;  /* 0x000000000f087348 */ /* 0x000fea0003c00000 */
[----:B------:R0:W1:Y:S02]  /*18620*/  SHFL.IDX P6, R14, R13, R12, R11 ;  /* 0x0000000c0d0e7389 */ /* 0x00006400000c000b */
[----:B01----:R-:W-:Y:S01]  /*18630*/  ENDCOLLECTIVE ;  /* 0x000000000000791b */ /* 0x003fe20003800000 */
.L_x_4170:
[----:B------:R-:W-:Y:S02]  /*18640*/  IMAD.MOV.U32 R12, RZ, RZ, R0 ;  /* 0x000000ffff0c7224 */ /* 0x000fe400078e0000 */
[----:B------:R-:W-:Y:S01]  /*18650*/  IMAD.MOV.U32 R13, RZ, RZ, R3 ;  /* 0x000000ffff0d7224 */ /* 0x000fe200078e0003 */
[----:B------:R-:W-:Y:S06]  /*18660*/  BRA `(.L_x_4171) ;  /* 0xfffffef000547947 */ /* 0x000fec000383ffff */
.L_x_3932:
[----:B0-----:R0:W1:Y:S02]  /*18670*/  SYNCS.PHASECHK.TRANS64.TRYWAIT P1, [R2+URZ+0x28c00], R3 ;  /* 0x028c0003020075a7 */ /* 0x001064000802017f */
[----:B-1----:R-:W-:Y:S05]  /*18680*/  @!P1 NANOSLEEP.SYNCS 0x989680 ;  /* 0x009896800000995d */ /* 0x002fea0003900000 */
[----:B------:R-:W1:Y:S02]  /*18690*/  @!P1 SYNCS.PHASECHK.TRANS64 P1, [R2+URZ+0x28c00], R3 ;  /* 0x028c0003020095a7 */ /* 0x000e64000802007f */
[----:B-1----:R-:W-:Y:S05]  /*186a0*/  @!P1 BRA `(.L_x_3932) ;  /* 0xfffffffc00f09947 */ /* 0x002fea000383ffff */
[----:B------:R-:W-:Y:S05]  /*186b0*/  BRA `(.L_x_4172) ;  /* 0xfffffef400247947 */ /* 0x000fea000383ffff */
.L_x_3938:
[----:B0-----:R0:W1:Y:S02]  /*186c0*/  SYNCS.PHASECHK.TRANS64.TRYWAIT P1, [R15+URZ+0x28c30], R58 ;  /* 0x028c303a0f0075a7 */ /* 0x001064000802017f */
[----:B-1----:R-:W-:Y:S05]  /*186d0*/  @!P1 NANOSLEEP.SYNCS 0x989680 ;  /* 0x009896800000995d */ /* 0x002fea0003900000 */
[----:B------:R-:W1:Y:S02]  /*186e0*/  @!P1 SYNCS.PHASECHK.TRANS64 P1, [R15+URZ+0x28c30], R58 ;  /* 0x028c303a0f0095a7 */ /* 0x000e64000802007f */
[----:B-1----:R-:W-:Y:S05]  /*186f0*/  @!P1 BRA `(.L_x_3938) ;  /* 0xfffffffc00f09947 */ /* 0x002fea000383ffff */
[----:B------:R-:W-:Y:S05]  /*18700*/  BRA `(.L_x_3937) ;  /* 0xffffff0000287947 */ /* 0x000fea000383ffff */
.L_x_3943:
[----:B--2---:R2:W3:Y:S02]  /*18710*/  SYNCS.PHASECHK.TRANS64.TRYWAIT P2, [R15+URZ+0x28c50], R58 ;  /* 0x028c503a0f0075a7 */ /* 0x0044e4000804017f */
[----:B---3--:R-:W-:Y:S05]  /*18720*/  @!P2 NANOSLEEP.SYNCS 0x989680 ;  /* 0x009896800000a95d */ /* 0x008fea0003900000 */
[----:B------:R-:W3:Y:S02]  /*18730*/  @!P2 SYNCS.PHASECHK.TRANS64 P2, [R15+URZ+0x28c50], R58 ;  /* 0x028c503a0f00a5a7 */ /* 0x000ee4000804007f */
[----:B---3--:R-:W-:Y:S05]  /*18740*/  @!P2 BRA `(.L_x_3943) ;  /* 0xfffffffc00f0a947 */ /* 0x008fea000383ffff */
[----:B------:R-:W-:Y:S05]  /*18750*/  BRA `(.L_x_3942) ;  /* 0xffffff1400687947 */ /* 0x000fea000383ffff */
.L_x_3950:
[----:B--2---:R2:W3:Y:S02]  /*18760*/  SYNCS.PHASECHK.TRANS64.TRYWAIT P3, [R216+URZ+0x28c30], R20 ;  /* 0x028c3014d80075a7 */ /* 0x0044e4000806017f */
[----:B---3--:R-:W-:Y:S05]  /*18770*/  @!P3 NANOSLEEP.SYNCS 0x989680 ;  /* 0x009896800000b95d */ /* 0x008fea0003900000 */
[----:B------:R-:W3:Y:S02]  /*18780*/  @!P3 SYNCS.PHASECHK.TRANS64 P3, [R216+URZ+0x28c30], R20 ;  /* 0x028c3014d800b5a7 */ /* 0x000ee4000806007f */
[----:B---3--:R-:W-:Y:S05]  /*18790*/  @!P3 BRA `(.L_x_3950) ;  /* 0xfffffffc00f0b947 */ /* 0x008fea000383ffff */
[----:B------:R-:W-:Y:S05]  /*187a0*/  BRA `(.L_x_3949) ;  /* 0xffffff1800707947 */ /* 0x000fea000383ffff */
.L_x_3955:
[----:B--2---:R2:W3:Y:S02]  /*187b0*/  SYNCS.PHASECHK.TRANS64.TRYWAIT P3, [R216+URZ+0x28c50], R20 ;  /* 0x028c5014d80075a7 */ /* 0x0044e4000806017f */
[----:B---3--:R-:W-:Y:S05]  /*187c0*/  @!P3 NANOSLEEP.SYNCS 0x989680 ;  /* 0x009896800000b95d */ /* 0x008fea0003900000 */
[----:B------:R-:W3:Y:S02]  /*187d0*/  @!P3 SYNCS.PHASECHK.TRANS64 P3, [R216+URZ+0x28c50], R20 ;  /* 0x028c5014d800b5a7 */ /* 0x000ee4000806007f */
[----:B---3--:R-:W-:Y:S05]  /*187e0*/  @!P3 BRA `(.L_x_3955) ;  /* 0xfffffffc00f0b947 */ /* 0x008fea000383ffff */
[----:B------:R-:W-:Y:S05]  /*187f0*/  BRA `(.L_x_3954) ;  /* 0xffffff3000c87947 */ /* 0x000fea000383ffff */
.L_x_3985:
[----:B------:R-:W1:Y:S01]  /*18800*/  S2R R9, SR_TID.X ;  /* 0x0000000000097919 */ /* 0x000e620000002100 */
[----:B------:R-:W-:Y:S01]  /*18810*/  BSSY B1, `(.L_x_4173) ;  /* 0x000000a000017945 */ /* 0x000fe20003800000 */
[----:B------:R-:W-:Y:S02]  /*18820*/  IMAD.MOV.U32 R12, RZ, RZ, RZ ;  /* 0x000000ffff0c7224 */ /* 0x000fe400078e00ff */
[----:B0-----:R-:W-:Y:S02]  /*18830*/  IMAD.MOV.U32 R11, RZ, RZ, 0x1f ;  /* 0x0000001fff0b7424 */ /* 0x001fe400078e00ff */
[----:B------:R-:W-:Y:S01]  /*18840*/  IMAD.MOV.U32 R15, RZ, RZ, -0x1 ;  /* 0xffffffffff0f7424 */ /* 0x000fe200078e00ff */
[----:B-1----:R-:W-:-:S04]  /*18850*/  SHF.R.U32.HI R9, RZ, 0x5, R9 ;  /* 0x00000005ff097819 */ /* 0x002fc80000011609 */
[----:B------:R-:W-:-:S05]  /*18860*/  LOP3.LUT R9, R9, 0x3, RZ, 0xc0, !PT ;  /* 0x0000000309097812 */ /* 0x000fca00078ec0ff */
[----:B------:R-:W-:-:S07]  /*18870*/  IMAD.MOV.U32 R13, RZ, RZ, R9 ;  /* 0x000000ffff0d7224 */ /* 0x000fce00078e0009 */
[----:B------:R-:W-:Y:S05]  /*18880*/  WARPSYNC.COLLECTIVE R15, `(.L_x_4174) ;  /* 0x000000000f087348 */ /* 0x000fea0003c00000 */
[----:B------:R0:W1:Y:S02]  /*18890*/  SHFL.IDX P6, R14, R13, R12, R11 ;  /* 0x0000000c0d0e7389 */ /* 0x00006400000c000b */
[----:B01----:R-:W-:Y:S01]  /*188a0*/  ENDCOLLECTIVE ;  /* 0x000000000000791b */ /* 0x003fe20003800000 */
.L_x_4174:
[----:B------:R-:W-:Y:S05]  /*188b0*/  BSYNC B1 ;  /* 0x0000000000017941 */ /* 0x000fea0003800000 */
.L_x_4173:
[----:B------:R-:W-:Y:S05]  /*188c0*/  BRA `(.L_x_4175) ;  /* 0xffffff7c00f87947 */ /* 0x000fea000383ffff */
.L_x_3987:
[----:B------:R-:W-:Y:S01]  /*188d0*/  BSSY B1, `(.L_x_4176) ;  /* 0x0000006000017945 */ /* 0x000fe20003800000 */
[----:B------:R-:W-:-:S07]  /*188e0*/  IMAD.MOV.U32 R15, RZ, RZ, -0x1 ;  /* 0xffffffffff0f7424 */ /* 0x000fce00078e00ff */
[----:B01----:R-:W-:Y:S05]  /*188f0*/  WARPSYNC.COLLECTIVE R15, `(.L_x_4177) ;  /* 0x000000000f0c7348 */ /* 0x003fea0003c00000 */
[----:B------:R-:W-:Y:S02]  /*18900*/  ELECT P6, UR62, PT ;  /* 0x00000000003e782f */ /* 0x000fe400038c0000 */
[----:B------:R-:W-:Y:S01]  /*18910*/  MOV R14, UR62 ;  /* 0x0000003e000e7c02 */ /* 0x000fe20008000f00 */
[----:B01----:R-:W-:Y:S10]  /*18920*/  ENDCOLLECTIVE ;  /* 0x000000000000791b */ /* 0x003ff40003800000 */
.L_x_4177:
[----:B------:R-:W-:Y:S05]  /*18930*/  BSYNC B1 ;  /* 0x0000000000017941 */ /* 0x000fea0003800000 */
.L_x_4176:
[----:B------:R-:W-:Y:S05]  /*18940*/  BRA `(.L_x_3986) ;  /* 0xffffff7c00f07947 */ /* 0x000fea000383ffff */
.L_x_3989:
[----:B-1----:R-:W2:Y:S02]  /*18950*/  LDL R5, [R1+0x4] ;  /* 0x0000040001057983 */ /* 0x002ea40000100800 */
[----:B--2---:R1:W2:Y:S02]  /*18960*/  SYNCS.PHASECHK.TRANS64.TRYWAIT P0, [R5+URZ+0x28c20], R4 ;  /* 0x028c2004050075a7 */ /* 0x0042a4000800017f */
[----:B--2---:R-:W-:Y:S05]  /*18970*/  @!P0 NANOSLEEP.SYNCS 0x989680 ;  /* 0x009896800000895d */ /* 0x004fea0003900000 */
[----:B------:R-:W2:Y:S02]  /*18980*/  @!P0 SYNCS.PHASECHK.TRANS64 P0, [R5+URZ+0x28c20], R4 ;  /* 0x028c2004050085a7 */ /* 0x000ea4000800007f */
[----:B--2---:R-:W-:Y:S05]  /*18990*/  @!P0 BRA `(.L_x_3989) ;  /* 0xfffffffc00ec8947 */ /* 0x004fea000383ffff */
[----:B------:R-:W-:Y:S05]  /*189a0*/  BRA `(.L_x_4178) ;  /* 0xffffff8000007947 */ /* 0x000fea000383ffff */
.L_x_3993:
[----:B-1----:R1:W2:Y:S02]  /*189b0*/  SYNCS.PHASECHK.TRANS64.TRYWAIT P0, [R5+URZ+0x28ca0], R9 ;  /* 0x028ca009050075a7 */ /* 0x0022a4000800017f */
[----:B--2---:R-:W-:Y:S05]  /*189c0*/  @!P0 NANOSLEEP.SYNCS 0x989680 ;  /* 0x009896800000895d */ /* 0x004fea0003900000 */
[----:B------:R-:W2:Y:S02]  /*189d0*/  @!P0 SYNCS.PHASECHK.TRANS64 P0, [R5+URZ+0x28ca0], R9 ;  /* 0x028ca009050085a7 */ /* 0x000ea4000800007f */
[----:B--2---:R-:W-:Y:S05]  /*189e0*/  @!P0 BRA `(.L_x_3993) ;  /* 0xfffffffc00f08947 */ /* 0x004fea000383ffff */
[----:B------:R-:W-:Y:S05]  /*189f0*/  BRA `(.L_x_4179) ;  /* 0xffffff8000287947 */ /* 0x000fea000383ffff */
.L_x_3998:
[----:B--2---:R2:W3:Y:S02]  /*18a00*/  SYNCS.PHASECHK.TRANS64.TRYWAIT P0, [R5+URZ+0x28cc0], R9 ;  /* 0x028cc009050075a7 */ /* 0x0044e4000800017f */
[----:B---3--:R-:W-:Y:S05]  /*18a10*/  @!P0 NANOSLEEP.SYNCS 0x989680 ;  /* 0x009896800000895d */ /* 0x008fea0003900000 */
[----:B------:R-:W3:Y:S02]  /*18a20*/  @!P0 SYNCS.PHASECHK.TRANS64 P0, [R5+URZ+0x28cc0], R9 ;  /* 0x028cc009050085a7 */ /* 0x000ee4000800007f */
[----:B---3--:R-:W-:Y:S05]  /*18a30*/  @!P0 BRA `(.L_x_3998) ;  /* 0xfffffffc00f08947 */ /* 0x008fea000383ffff */
[----:B------:R-:W-:Y:S05]  /*18a40*/  BRA `(.L_x_4180) ;  /* 0xffffff8000ac7947 */ /* 0x000fea000383ffff */
.L_x_4012:
[----:B-1----:R1:W2:Y:S02]  /*18a50*/  SYNCS.PHASECHK.TRANS64.TRYWAIT P1, [R5+URZ+0x28ca0], R6 ;  /* 0x028ca006050075a7 */ /* 0x0022a4000802017f */
[----:B--2---:R-:W-:Y:S05]  /*18a60*/  @!P1 NANOSLEEP.SYNCS 0x989680 ;  /* 0x009896800000995d */ /* 0x004fea0003900000 */
[----:B------:R-:W2:Y:S02]  /*18a70*/  @!P1 SYNCS.PHASECHK.TRANS64 P1, [R5+URZ+0x28ca0], R6 ;  /* 0x028ca006050095a7 */ /* 0x000ea4000802007f */
[----:B--2---:R-:W-:Y:S05]  /*18a80*/  @!P1 BRA `(.L_x_4012) ;  /* 0xfffffffc00f09947 */ /* 0x004fea000383ffff */
[----:B------:R-:W-:Y:S05]  /*18a90*/  BRA `(.L_x_4181) ;  /* 0xffffff8c00347947 */ /* 0x000fea000383ffff */
.L_x_4017:
[----:B--2---:R2:W3:Y:S02]  /*18aa0*/  SYNCS.PHASECHK.TRANS64.TRYWAIT P1, [R5+URZ+0x28cc0], R6 ;  /* 0x028cc006050075a7 */ /* 0x0044e4000802017f */
[----:B---3--:R-:W-:Y:S05]  /*18ab0*/  @!P1 NANOSLEEP.SYNCS 0x989680 ;  /* 0x009896800000995d */ /* 0x008fea0003900000 */
[----:B------:R-:W3:Y:S02]  /*18ac0*/  @!P1 SYNCS.PHASECHK.TRANS64 P1, [R5+URZ+0x28cc0], R6 ;  /* 0x028cc006050095a7 */ /* 0x000ee4000802007f */
[----:B---3--:R-:W-:Y:S05]  /*18ad0*/  @!P1 BRA `(.L_x_4017) ;  /* 0xfffffffc00f09947 */ /* 0x008fea000383ffff */
[----:B------:R-:W-:Y:S05]  /*18ae0*/  BRA `(.L_x_4182) ;  /* 0xffffff8c00b47947 */ /* 0x000fea000383ffff */
.L_x_4037:
        /* <DEDUP_REMOVED lines=11> */
.L_x_4184:
[----:B------:R-:W-:Y:S05]  /*18ba0*/  BSYNC B0 ;  /* 0x0000000000007941 */ /* 0x000fea0003800000 */
.L_x_4183:
[----:B------:R-:W-:Y:S05]  /*18bb0*/  BRA `(.L_x_4185) ;  /* 0xffffff9c00987947 */ /* 0x000fea000383ffff */
.L_x_4039:
[----:B------:R-:W-:Y:S01]  /*18bc0*/  BSSY B0, `(.L_x_4186) ;  /* 0x0000006000007945 */ /* 0x000fe20003800000 */
[----:B------:R-:W-:-:S07]  /*18bd0*/  IMAD.MOV.U32 R15, RZ, RZ, -0x1 ;  /* 0xffffffffff0f7424 */ /* 0x000fce00078e00ff */
[----:B01----:R-:W-:Y:S05]  /*18be0*/  WARPSYNC.COLLECTIVE R15, `(.L_x_4187) ;  /* 0x000000000f0c7348 */ /* 0x003fea0003c00000 */
[----:B------:R-:W-:Y:S02]  /*18bf0*/  ELECT P6, UR62, PT ;  /* 0x00000000003e782f */ /* 0x000fe400038c0000 */
[----:B------:R-:W-:Y:S01]  /*18c00*/  MOV R14, UR62 ;  /* 0x0000003e000e7c02 */ /* 0x000fe20008000f00 */
[----:B01----:R-:W-:Y:S10]  /*18c10*/  ENDCOLLECTIVE ;  /* 0x000000000000791b */ /* 0x003ff40003800000 */
.L_x_4187:
[----:B------:R-:W-:Y:S05]  /*18c20*/  BSYNC B0 ;  /* 0x0000000000007941 */ /* 0x000fea0003800000 */
.L_x_4186:
[----:B------:R-:W-:Y:S05]  /*18c30*/  BRA `(.L_x_4188) ;  /* 0xffffff9c00a47947 */ /* 0x000fea000383ffff */
.L_x_4041:
[----:B-1----:R1:W2:Y:S02]  /*18c40*/  SYNCS.PHASECHK.TRANS64.TRYWAIT P0, [R0+URZ+0x28c40], R2 ;  /* 0x028c4002000075a7 */ /* 0x0022a4000800017f */
[----:B--2---:R-:W-:Y:S05]  /*18c50*/  @!P0 NANOSLEEP.SYNCS 0x989680 ;  /* 0x009896800000895d */ /* 0x004fea0003900000 */
[----:B------:R-:W2:Y:S02]  /*18c60*/  @!P0 SYNCS.PHASECHK.TRANS64 P0, [R0+URZ+0x28c40], R2 ;  /* 0x028c4002000085a7 */ /* 0x000ea4000800007f */
[----:B--2---:R-:W-:Y:S05]  /*18c70*/  @!P0 BRA `(.L_x_4041) ;  /* 0xfffffffc00f08947 */ /* 0x004fea000383ffff */
[----:B------:R-:W-:Y:S05]  /*18c80*/  BRA `(.L_x_4189) ;  /* 0xffffffa000107947 */ /* 0x000fea000383ffff */
.L_x_4045:
        /* <DEDUP_REMOVED lines=12> */
.L_x_4190:
[----:B------:R-:W-:Y:S01]  /*18d50*/  IMAD.MOV.U32 R13, RZ, RZ, R3 ;  /* 0x000000ffff0d7224 */ /* 0x000fe200078e0003 */
[----:B------:R-:W-:-:S07]  /*18d60*/  MOV R4, R14 ;  /* 0x0000000e00047202 */ /* 0x000fce0000000f00 */
[----:B------:R-:W-:Y:S05]  /*18d70*/  WARPSYNC.COLLECTIVE R15, `(.L_x_4191) ;  /* 0x000000000f087348 */ /* 0x000fea0003c00000 */
[----:B------:R0:W1:Y:S02]  /*18d80*/  SHFL.IDX P6, R14, R13, R12, R11 ;  /* 0x0000000c0d0e7389 */ /* 0x00006400000c000b */
[----:B01----:R-:W-:Y:S01]  /*18d90*/  ENDCOLLECTIVE ;  /* 0x000000000000791b */ /* 0x003fe20003800000 */
.L_x_4191:
[----:B------:R-:W-:Y:S02]  /*18da0*/  IMAD.MOV.U32 R13, RZ, RZ, R2 ;  /* 0x000000ffff0d7224 */ /* 0x000fe400078e0002 */
[----:B------:R-:W-:Y:S02]  /*18db0*/  IMAD.MOV.U32 R12, RZ, RZ, 0x1 ;  /* 0x00000001ff0c7424 */ /* 0x000fe400078e00ff */
[----:B------:R-:W-:-:S07]  /*18dc0*/  IMAD.MOV.U32 R5, RZ, RZ, R14 ;  /* 0x000000ffff057224 */ /* 0x000fce00078e000e */
[----:B------:R-:W-:Y:S05]  /*18dd0*/  WARPSYNC.COLLECTIVE R15, `(.L_x_4192) ;  /* 0x000000000f087348 */ /* 0x000fea0003c00000 */
[----:B------:R0:W1:Y:S02]  /*18de0*/  SHFL.IDX P6, R14, R13, R12, R11 ;  /* 0x0000000c0d0e7389 */ /* 0x00006400000c000b */
[----:B01----:R-:W-:Y:S01]  /*18df0*/  ENDCOLLECTIVE ;  /* 0x000000000000791b */ /* 0x003fe20003800000 */
.L_x_4192:
        /* <DEDUP_REMOVED lines=10> */
.L_x_4193:
        /* <DEDUP_REMOVED lines=11> */
.L_x_4194:
        /* <DEDUP_REMOVED lines=10> */
.L_x_4195:
        /* <DEDUP_REMOVED lines=12> */
.L_x_4196:
        /* <DEDUP_REMOVED lines=10> */
[----:B0-----:R-:W-:-:S07]  /*19150*/  MOV R4, R14 ;  /* 0x0000000e00047202 */ /* 0x001fce0000000f00 */
[----:B------:R-:W-:Y:S05]  /*19160*/  WARPSYNC.COLLECTIVE R15, `(.L_x_4197) ;  /* 0x000000000f087348 */ /* 0x000fea0003c00000 */
[----:B------:R0:W1:Y:S02]  /*19170*/  SHFL.IDX P6, R14, R13, R12, R11 ;  /* 0x0000000c0d0e7389 */ /* 0x00006400000c000b */
[----:B01----:R-:W-:Y:S01]  /*19180*/  ENDCOLLECTIVE ;  /* 0x000000000000791b */ /* 0x003fe20003800000 */
.L_x_4197:
[----:B------:R-:W-:Y:S01]  /*19190*/  IMAD.MOV.U32 R3, RZ, RZ, R14 ;  /* 0x000000ffff037224 */ /* 0x000fe200078e000e */
[----:B------:R-:W-:Y:S06]  /*191a0*/  BRA `(.L_x_4198) ;  /* 0xffffffa4007c7947 */ /* 0x000fec000383ffff */
.L_x_4048:
[----:B0-----:R-:W2:Y:S02]  /*191b0*/  LDL R2, [R1+0x4] ;  /* 0x0000040001027983 */ /* 0x001ea40000100800 */
[----:B--2---:R0:W1:Y:S02]  /*191c0*/  SYNCS.PHASECHK.TRANS64.TRYWAIT P0, [R2+URZ+0x28c20], R0 ;  /* 0x028c2000020075a7 */ /* 0x004064000800017f */
[----:B-1----:R-:W-:Y:S05]  /*191d0*/  @!P0 NANOSLEEP.SYNCS 0x989680 ;  /* 0x009896800000895d */ /* 0x002fea0003900000 */
[----:B------:R-:W1:Y:S02]  /*191e0*/  @!P0 SYNCS.PHASECHK.TRANS64 P0, [R2+URZ+0x28c20], R0 ;  /* 0x028c2000020085a7 */ /* 0x000e64000800007f */
[----:B-1----:R-:W-:Y:S05]  /*191f0*/  @!P0 BRA `(.L_x_4048) ;  /* 0xfffffffc00ec8947 */ /* 0x002fea000383ffff */
[----:B------:R-:W-:Y:S05]  /*19200*/  BRA `(.L_x_4199) ;  /* 0xffffffa400dc7947 */ /* 0x000fea000383ffff */
.L_x_4052:
[----:B0-----:R0:W1:Y:S02]  /*19210*/  SYNCS.PHASECHK.TRANS64.TRYWAIT P0, [R3+URZ+0x28c60], R0 ;  /* 0x028c6000030075a7 */ /* 0x001064000800017f */
[----:B-1----:R-:W-:Y:S05]  /*19220*/  @!P0 NANOSLEEP.SYNCS 0x989680 ;  /* 0x009896800000895d */ /* 0x002fea0003900000 */
[----:B------:R-:W1:Y:S02]  /*19230*/  @!P0 SYNCS.PHASECHK.TRANS64 P0, [R3+URZ+0x28c60], R0 ;  /* 0x028c6000030085a7 */ /* 0x000e64000800007f */
[----:B-1----:R-:W-:Y:S05]  /*19240*/  @!P0 BRA `(.L_x_4052) ;  /* 0xfffffffc00f08947 */ /* 0x002fea000383ffff */
[----:B------:R-:W-:Y:S05]  /*19250*/  BRA `(.L_x_4200) ;  /* 0xffffffa8000c7947 */ /* 0x000fea000383ffff */
.L_x_4071:
[----:B-1----:R1:W2:Y:S02]  /*19260*/  SYNCS.PHASECHK.TRANS64.TRYWAIT P0, [R3+URZ+0x28c40], R2 ;  /* 0x028c4002030075a7 */ /* 0x0022a4000800017f */
[----:B--2---:R-:W-:Y:S05]  /*19270*/  @!P0 NANOSLEEP.SYNCS 0x989680 ;  /* 0x009896800000895d */ /* 0x004fea0003900000 */
[----:B------:R-:W2:Y:S02]  /*19280*/  @!P0 SYNCS.PHASECHK.TRANS64 P0, [R3+URZ+0x28c40], R2 ;  /* 0x028c4002030085a7 */ /* 0x000ea4000800007f */
[----:B--2---:R-:W-:Y:S05]  /*19290*/  @!P0 BRA `(.L_x_4071) ;  /* 0xfffffffc00f08947 */ /* 0x004fea000383ffff */
[----:B------:R-:W-:Y:S05]  /*192a0*/  BRA `(.L_x_4201) ;  /* 0xffffffb4003c7947 */ /* 0x000fea000383ffff */
.L_x_4076:
[----:B0-----:R0:W2:Y:S02]  /*192b0*/  SYNCS.PHASECHK.TRANS64.TRYWAIT P0, [R3+URZ+0x28c60], R2 ;  /* 0x028c6002030075a7 */ /* 0x0010a4000800017f */
[----:B--2---:R-:W-:Y:S05]  /*192c0*/  @!P0 NANOSLEEP.SYNCS 0x989680 ;  /* 0x009896800000895d */ /* 0x004fea0003900000 */
[----:B------:R-:W2:Y:S02]  /*192d0*/  @!P0 SYNCS.PHASECHK.TRANS64 P0, [R3+URZ+0x28c60], R2 ;  /* 0x028c6002030085a7 */ /* 0x000ea4000800007f */
[----:B--2---:R-:W-:Y:S05]  /*192e0*/  @!P0 BRA `(.L_x_4076) ;  /* 0xfffffffc00f08947 */ /* 0x004fea000383ffff */
[----:B------:R-:W-:Y:S05]  /*192f0*/  BRA `(.L_x_4202) ;  /* 0xffffffb400c47947 */ /* 0x000fea000383ffff */
.L_x_4091:
[----:B0-----:R0:W1:Y:S02]  /*19300*/  SYNCS.PHASECHK.TRANS64.TRYWAIT P0, [R4+URZ+0x28c40], R2 ;  /* 0x028c4002040075a7 */ /* 0x001064000800017f */
[----:B-1----:R-:W-:Y:S05]  /*19310*/  @!P0 NANOSLEEP.SYNCS 0x989680 ;  /* 0x009896800000895d */ /* 0x002fea0003900000 */
[----:B------:R-:W1:Y:S02]  /*19320*/  @!P0 SYNCS.PHASECHK.TRANS64 P0, [R4+URZ+0x28c40], R2 ;  /* 0x028c4002040085a7 */ /* 0x000e64000800007f */
[----:B-1----:R-:W-:Y:S05]  /*19330*/  @!P0 BRA `(.L_x_4091) ;  /* 0xfffffffc00f08947 */ /* 0x002fea000383ffff */
[----:B------:R-:W-:Y:S05]  /*19340*/  BRA `(.L_x_4203) ;  /* 0xffffffc000d47947 */ /* 0x000fea000383ffff */
.L_x_4096:
[----:B-1----:R1:W2:Y:S02]  /*19350*/  SYNCS.PHASECHK.TRANS64.TRYWAIT P0, [R4+URZ+0x28c60], R2 ;  /* 0x028c6002040075a7 */ /* 0x0022a4000800017f */
[----:B--2---:R-:W-:Y:S05]  /*19360*/  @!P0 NANOSLEEP.SYNCS 0x989680 ;  /* 0x009896800000895d */ /* 0x004fea0003900000 */
[----:B------:R-:W2:Y:S02]  /*19370*/  @!P0 SYNCS.PHASECHK.TRANS64 P0, [R4+URZ+0x28c60], R2 ;  /* 0x028c6002040085a7 */ /* 0x000ea4000800007f */
[----:B--2---:R-:W-:Y:S05]  /*19380*/  @!P0 BRA `(.L_x_4096) ;  /* 0xfffffffc00f08947 */ /* 0x004fea000383ffff */
[----:B------:R-:W-:Y:S05]  /*19390*/  BRA `(.L_x_4204) ;  /* 0xffffffc400587947 */ /* 0x000fea000383ffff */
.L_x_4111:
[----:B-1----:R1:W2:Y:S02]  /*193a0*/  SYNCS.PHASECHK.TRANS64.TRYWAIT P0, [R4+URZ+0x28c40], R2 ;  /* 0x028c4002040075a7 */ /* 0x0022a4000800017f */
[----:B--2---:R-:W-:Y:S05]  /*193b0*/  @!P0 NANOSLEEP.SYNCS 0x989680 ;  /* 0x009896800000895d */ /* 0x004fea0003900000 */
[----:B------:R-:W2:Y:S02]  /*193c0*/  @!P0 SYNCS.PHASECHK.TRANS64 P0, [R4+URZ+0x28c40], R2 ;  /* 0x028c4002040085a7 */ /* 0x000ea4000800007f */
[----:B--2---:R-:W-:Y:S05]  /*193d0*/  @!P0 BRA `(.L_x_4111) ;  /* 0xfffffffc00f08947 */ /* 0x004fea000383ffff */
[----:B------:R-:W-:Y:S05]  /*193e0*/  BRA `(.L_x_4205) ;  /* 0xffffffd000447947 */ /* 0x000fea000383ffff */
.L_x_4116:
[----:B0-----:R0:W2:Y:S02]  /*193f0*/  SYNCS.PHASECHK.TRANS64.TRYWAIT P0, [R4+URZ+0x28c60], R2 ;  /* 0x028c6002040075a7 */ /* 0x0010a4000800017f */
[----:B--2---:R-:W-:Y:S05]  /*19400*/  @!P0 NANOSLEEP.SYNCS 0x989680 ;  /* 0x009896800000895d */ /* 0x004fea0003900000 */
[----:B------:R-:W2:Y:S02]  /*19410*/  @!P0 SYNCS.PHASECHK.TRANS64 P0, [R4+URZ+0x28c60], R2 ;  /* 0x028c6002040085a7 */ /* 0x000ea4000800007f */
[----:B--2---:R-:W-:Y:S05]  /*19420*/  @!P0 BRA `(.L_x_4116) ;  /* 0xfffffffc00f08947 */ /* 0x004fea000383ffff */
[----:B------:R-:W-:Y:S05]  /*19430*/  BRA `(.L_x_4206) ;  /* 0xffffffd000cc7947 */ /* 0x000fea000383ffff */
.L_x_4132:
[----:B------:R-:W-:Y:S01]  /*19440*/  BSSY B0, `(.L_x_4207) ;  /* 0x0000008000007945 */ /* 0x000fe20003800000 */
[----:B------:R-:W-:Y:S02]  /*19450*/  IMAD.MOV.U32 R13, RZ, RZ, R16 ;  /* 0x000000ffff0d7224 */ /* 0x000fe400078e0010 */
[----:B------:R-:W-:Y:S02]  /*19460*/  IMAD.MOV.U32 R12, RZ, RZ, RZ ;  /* 0x000000ffff0c7224 */ /* 0x000fe400078e00ff */
[----:B------:R-:W-:Y:S02]  /*19470*/  IMAD.MOV.U32 R11, RZ, RZ, 0x1f ;  /* 0x0000001fff0b7424 */ /* 0x000fe400078e00ff */
[----:B------:R-:W-:-:S07]  /*19480*/  IMAD.MOV.U32 R15, RZ, RZ, -0x1 ;  /* 0xffffffffff0f7424 */ /* 0x000fce00078e00ff */
[----:B-1---5:R-:W-:Y:S05]  /*19490*/  WARPSYNC.COLLECTIVE R15, `(.L_x_4208) ;  /* 0x000000000f087348 */ /* 0x022fea0003c00000 */
[----:B------:R0:W2:Y:S02]  /*194a0*/  SHFL.IDX P6, R14, R13, R12, R11 ;  /* 0x0000000c0d0e7389 */ /* 0x0000a400000c000b */
[----:B012--5:R-:W-:Y:S01]  /*194b0*/  ENDCOLLECTIVE ;  /* 0x000000000000791b */ /* 0x027fe20003800000 */
.L_x_4208:
[----:B------:R-:W-:Y:S05]  /*194c0*/  BSYNC B0 ;  /* 0x0000000000007941 */ /* 0x000fea0003800000 */
.L_x_4207:
        /* <DEDUP_REMOVED lines=9> */
.L_x_4209:
        /* <DEDUP_REMOVED lines=18> */
.L_x_4210:
        /* <DEDUP_REMOVED lines=8> */
.L_x_4211:
        /* <DEDUP_REMOVED lines=8> */
.L_x_4212:
        /* <DEDUP_REMOVED lines=8> */
.L_x_4213:
        /* <DEDUP_REMOVED lines=8> */
.L_x_4214:
        /* <DEDUP_REMOVED lines=9> */
.L_x_4215:
[----:B------:R-:W-:Y:S01]  /*19910*/  IMAD.MOV.U32 R6, RZ, RZ, R14 ;  /* 0x000000ffff067224 */ /* 0x000fe200078e000e */
[----:B------:R-:W-:Y:S06]  /*19920*/  BRA `(.L_x_4216) ;  /* 0xffffffdc00247947 */ /* 0x000fec000383ffff */
.L_x_4137:
[----:B------:R-:W-:Y:S01]  /*19930*/  BSSY B0, `(.L_x_4217) ;  /* 0x0000008000007945 */ /* 0x000fe20003800000 */
[----:B-----5:R-:W-:Y:S01]  /*19940*/  IMAD.MOV.U32 R13, RZ, RZ, R2 ;  /* 0x000000ffff0d7224 */ /* 0x020fe200078e0002 */
[----:B------:R-:W-:Y:S01]  /*19950*/  MOV R11, RZ ;  /* 0x000000ff000b7202 */ /* 0x000fe20000000f00 */
[----:B------:R-:W-:Y:S02]  /*19960*/  IMAD.MOV.U32 R12, RZ, RZ, 0x1 ;  /* 0x00000001ff0c7424 */ /* 0x000fe400078e00ff */
[----:B------:R-:W-:-:S07]  /*19970*/  IMAD.MOV.U32 R15, RZ, RZ, -0x1 ;  /* 0xffffffffff0f7424 */ /* 0x000fce00078e00ff */
[----:B0-----:R-:W-:Y:S05]  /*19980*/  WARPSYNC.COLLECTIVE R15, `(.L_x_4218) ;  /* 0x000000000f087348 */ /* 0x001fea0003c00000 */
[----:B------:R1:W2:Y:S02]  /*19990*/  SHFL.UP P6, R14, R13, R12, R11 ;  /* 0x0400000c0d0e7389 */ /* 0x0002a400000c000b */
[----:B012---:R-:W-:Y:S01]  /*199a0*/  ENDCOLLECTIVE ;  /* 0x000000000000791b */ /* 0x007fe20003800000 */
.L_x_4218:
[----:B------:R-:W-:Y:S05]  /*199b0*/  BSYNC B0 ;  /* 0x0000000000007941 */ /* 0x000fea0003800000 */
.L_x_4217:
        /* <DEDUP_REMOVED lines=9> */
.L_x_4219:
        /* <DEDUP_REMOVED lines=8> */
.L_x_4220:
        /* <DEDUP_REMOVED lines=8> */
.L_x_4221:
        /* <DEDUP_REMOVED lines=8> */
.L_x_4222:
        /* <DEDUP_REMOVED lines=9> */
.L_x_4223:
[----:B------:R-:W-:Y:S01]  /*19c60*/  IMAD.MOV.U32 R6, RZ, RZ, R14 ;  /* 0x000000ffff067224 */ /* 0x000fe200078e000e */
[----:B------:R-:W-:Y:S06]  /*19c70*/  BRA `(.L_x_4224) ;  /* 0xffffffd800ec7947 */ /* 0x000fec000383ffff */
.L_x_4139:
[----:B------:R-:W-:Y:S01]  /*19c80*/  BSSY B0, `(.L_x_4225) ;  /* 0x0000006000007945 */ /* 0x000fe20003800000 */
[----:B------:R-:W-:Y:S01]  /*19c90*/  PLOP3.LUT P6, PT, P6, PT, PT, 0x8, 0x0 ;  /* 0x000000000000781c */ /* 0x000fe200037ce170 */
[----:B------:R-:W-:-:S12]  /*19ca0*/  IMAD.MOV.U32 R15, RZ, RZ, -0x1 ;  /* 0xffffffffff0f7424 */ /* 0x000fd800078e00ff */
[----:B0----5:R-:W-:Y:S05]  /*19cb0*/  WARPSYNC.COLLECTIVE R15, `(.L_x_4226) ;  /* 0x000000000f087348 */ /* 0x021fea0003c00000 */
[----:B------:R-:W-:Y:S01]  /*19cc0*/  VOTE.ANY R14, PT, P6 ;  /* 0x00000000000e7806 */ /* 0x000fe200030e0100 */
[----:B0----5:R-:W-:Y:S06]  /*19cd0*/  ENDCOLLECTIVE ;  /* 0x000000000000791b */ /* 0x021fec0003800000 */
.L_x_4226:
[----:B------:R-:W-:Y:S05]  /*19ce0*/  BSYNC B0 ;  /* 0x0000000000007941 */ /* 0x000fea0003800000 */
.L_x_4225:
        /* <DEDUP_REMOVED lines=9> */
.L_x_4227:
[----:B------:R-:W-:Y:S01]  /*19d80*/  IMAD.MOV.U32 R17, RZ, RZ, R14 ;  /* 0x000000ffff117224 */ /* 0x000fe200078e000e */
[----:B------:R-:W-:Y:S06]  /*19d90*/  BRA `(.L_x_4228) ;  /* 0xffffffd800dc7947 */ /* 0x000fec000383ffff */
.L_x_4141:
[----:B------:R-:W-:Y:S01]  /*19da0*/  BSSY B0, `(.L_x_4229) ;  /* 0x0000007000007945 */ /* 0x000fe20003800000 */
[----:B------:R-:W-:Y:S02]  /*19db0*/  IMAD.MOV.U32 R13, RZ, RZ, R3 ;  /* 0x000000ffff0d7224 */ /* 0x000fe400078e0003 */
[----:B------:R-:W-:Y:S02]  /*19dc0*/  IMAD.MOV.U32 R11, RZ, RZ, 0x1f ;  /* 0x0000001fff0b7424 */ /* 0x000fe400078e00ff */
[----:B------:R-:W-:-:S07]  /*19dd0*/  IMAD.MOV.U32 R15, RZ, RZ, -0x1 ;  /* 0xffffffffff0f7424 */ /* 0x000fce00078e00ff */
[----:B0-2--5:R-:W-:Y:S05]  /*19de0*/  WARPSYNC.COLLECTIVE R15, `(.L_x_4230) ;  /* 0x000000000f087348 */ /* 0x025fea0003c00000 */
[----:B------:R1:W3:Y:S02]  /*19df0*/  SHFL.IDX P6, R14, R13, R12, R11 ;  /* 0x0000000c0d0e7389 */ /* 0x0002e400000c000b */
[----:B0123-5:R-:W-:Y:S01]  /*19e00*/  ENDCOLLECTIVE ;  /* 0x000000000000791b */ /* 0x02ffe20003800000 */
.L_x_4230:
[----:B------:R-:W-:Y:S05]  /*19e10*/  BSYNC B0 ;  /* 0x0000000000007941 */ /* 0x000fea0003800000 */
.L_x_4229:
[----:B------:R-:W-:Y:S01]  /*19e20*/  IMAD.MOV.U32 R2, RZ, RZ, R14 ;  /* 0x000000ffff027224 */ /* 0x000fe200078e000e */
[----:B------:R-:W-:Y:S06]  /*19e30*/  BRA `(.L_x_4140) ;  /* 0xffffffd800d07947 */ /* 0x000fec000383ffff */
.L_x_4145:
[----:B0-----:R0:W1:Y:S02]  /*19e40*/  SYNCS.PHASECHK.TRANS64.TRYWAIT P0, [R0+URZ+0x28c20], R3 ;  /* 0x028c2003000075a7 */ /* 0x001064000800017f */
[----:B-1----:R-:W-:Y:S05]  /*19e50*/  @!P0 NANOSLEEP.SYNCS 0x989680 ;  /* 0x009896800000895d */ /* 0x002fea0003900000 */
[----:B------:R-:W1:Y:S02]  /*19e60*/  @!P0 SYNCS.PHASECHK.TRANS64 P0, [R0+URZ+0x28c20], R3 ;  /* 0x028c2003000085a7 */ /* 0x000e64000800007f */
[----:B-1----:R-:W-:Y:S05]  /*19e70*/  @!P0 BRA `(.L_x_4145) ;  /* 0xfffffffc00f08947 */ /* 0x002fea000383ffff */
[----:B------:R-:W-:Y:S05]  /*19e80*/  BRA `(.L_x_4231) ;  /* 0xffffffdc00c47947 */ /* 0x000fea000383ffff */
.L_x_4146:
        /* <DEDUP_REMOVED lines=8> */
[----:B0----5:R-:W-:Y:S05]  /*19f10*/  WARPSYNC.COLLECTIVE R15, `(.L_x_4233) ;  /* 0x000000000f087348 */ /* 0x021fea0003c00000 */
[----:B------:R1:W2:Y:S02]  /*19f20*/  SHFL.IDX P6, R14, R13, R12, R11 ;  /* 0x0000000c0d0e7389 */ /* 0x0002a400000c000b */
[----:B012--5:R-:W-:Y:S01]  /*19f30*/  ENDCOLLECTIVE ;  /* 0x000000000000791b */ /* 0x027fe20003800000 */
.L_x_4233:
[----:B------:R-:W-:Y:S05]  /*19f40*/  BSYNC B0 ;  /* 0x0000000000007941 */ /* 0x000fea0003800000 */
.L_x_4232:
[----:B------:R-:W-:Y:S05]  /*19f50*/  BRA `(.L_x_4234) ;  /* 0xffffffdc00ac7947 */ /* 0x000fea000383ffff */
.L_x_4147:
[----:B------:R-:W-:Y:S01]  /*19f60*/  BSSY B0, `(.L_x_4235) ;  /* 0x0000006000007945 */ /* 0x000fe20003800000 */
[----:B------:R-:W-:-:S07]  /*19f70*/  IMAD.MOV.U32 R15, RZ, RZ, -0x1 ;  /* 0xffffffffff0f7424 */ /* 0x000fce00078e00ff */
[----:B01---5:R-:W-:Y:S05]  /*19f80*/  WARPSYNC.COLLECTIVE R15, `(.L_x_4236) ;  /* 0x000000000f0c7348 */ /* 0x023fea0003c00000 */
[----:B------:R-:W-:Y:S02]  /*19f90*/  ELECT P6, UR62, PT ;  /* 0x00000000003e782f */ /* 0x000fe400038c0000 */
[----:B------:R-:W-:Y:S01]  /*19fa0*/  MOV R14, UR62 ;  /* 0x0000003e000e7c02 */ /* 0x000fe20008000f00 */
[----:B01---5:R-:W-:Y:S10]  /*19fb0*/  ENDCOLLECTIVE ;  /* 0x000000000000791b */ /* 0x023ff40003800000 */
.L_x_4236:
[----:B------:R-:W-:Y:S05]  /*19fc0*/  BSYNC B0 ;  /* 0x0000000000007941 */ /* 0x000fea0003800000 */
.L_x_4235:
[----:B------:R-:W-:Y:S05]  /*19fd0*/  BRA `(.L_x_4237) ;  /* 0xffffffdc00a07947 */ /* 0x000fea000383ffff */
.L_x_4149:
[----:B0-----:R0:W1:Y:S02]  /*19fe0*/  SYNCS.PHASECHK.TRANS64.TRYWAIT P0, [R6+URZ], R5 ;  /* 0x00000005060075a7 */ /* 0x001064000800017f */
[----:B-1----:R-:W-:Y:S05]  /*19ff0*/  @!P0 NANOSLEEP.SYNCS 0x989680 ;  /* 0x009896800000895d */ /* 0x002fea0003900000 */
[----:B------:R-:W1:Y:S02]  /*1a000*/  @!P0 SYNCS.PHASECHK.TRANS64 P0, [R6+URZ], R5 ;  /* 0x00000005060085a7 */ /* 0x000e64000800007f */
[----:B-1----:R-:W-:Y:S05]  /*1a010*/  @!P0 BRA `(.L_x_4149) ;  /* 0xfffffffc00f08947 */ /* 0x002fea000383ffff */
[----:B------:R-:W-:Y:S05]  /*1a020*/  BRA `(.L_x_4238) ;  /* 0xffffffdc00dc7947 */ /* 0x000fea000383ffff */
.L_x_4150:
[----:B-1----:R1:W2:Y:S02]  /*1a030*/  SYNCS.PHASECHK.TRANS64.TRYWAIT P0, [R7+URZ], R2 ;  /* 0x00000002070075a7 */ /* 0x0022a4000800017f */
[----:B--2---:R-:W-:Y:S05]  /*1a040*/  @!P0 NANOSLEEP.SYNCS 0x989680 ;  /* 0x009896800000895d */ /* 0x004fea0003900000 */
[----:B------:R-:W2:Y:S02]  /*1a050*/  @!P0 SYNCS.PHASECHK.TRANS64 P0, [R7+URZ], R2 ;  /* 0x00000002070085a7 */ /* 0x000ea4000800007f */
[----:B--2---:R-:W-:Y:S05]  /*1a060*/  @!P0 BRA `(.L_x_4150) ;  /* 0xfffffffc00f08947 */ /* 0x004fea000383ffff */
[----:B------:R-:W-:Y:S05]  /*1a070*/  BRA `(.L_x_4239) ;  /* 0xffffffdc00d07947 */ /* 0x000fea000383ffff */
.L_x_4152:
[----:B--2---:R2:W3:Y:S02]  /*1a080*/  SYNCS.PHASECHK.TRANS64.TRYWAIT P0, [R4+URZ], R5 ;  /* 0x00000005040075a7 */ /* 0x0044e4000800017f */
[----:B---3--:R-:W-:Y:S05]  /*1a090*/  @!P0 NANOSLEEP.SYNCS 0x989680 ;  /* 0x009896800000895d */ /* 0x008fea0003900000 */
[----:B------:R-:W3:Y:S02]  /*1a0a0*/  @!P0 SYNCS.PHASECHK.TRANS64 P0, [R4+URZ], R5 ;  /* 0x00000005040085a7 */ /* 0x000ee4000800007f */
[----:B---3--:R-:W-:Y:S05]  /*1a0b0*/  @!P0 BRA `(.L_x_4152) ;  /* 0xfffffffc00f08947 */ /* 0x008fea000383ffff */
[----:B------:R-:W-:Y:S05]  /*1a0c0*/  BRA `(.L_x_4240) ;  /* 0xffffffdc00d87947 */ /* 0x000fea000383ffff */
.L_x_4241:
        /* <DEDUP_REMOVED lines=11> */
.L_x_15287:


//--------------------- .text._ZN7cutlass13device_kernelIN5flash11enable_sm90INS1_16FlashAttnFwdSm90INS1_25CollectiveMainloopFwdSm90ILi2EN4cute5tupleIJNS5_1CILi1EEES8_S8_EEENS6_IJNS7_ILi64EEESA_SA_EEELi512ENS_6half_tEfNS_4arch4Sm90ELb0ELb0ELb1ELb1ELb0ELb0ELb1ELb0ELb0ELb1ELb0ELb0EEENS1_21CollectiveEpilogueFwdINS6_IJSA_NS7_ILi512EEESA_EEES9_SC_SE_Li256ELb1ELb1ELb0ELb0EEENS1_36VarlenDynamicPersistentTileSchedulerILi64ELi64ELi256ELi128ELb0ELb1ELb1ELb0ELb1ELb1EEEEEEEEEvNT_6ParamsE --------------------------
	.section	.text._ZN7cutlass13device_kernelIN5flash11enable_sm90INS1_16FlashAttnFwdSm90INS1_25CollectiveMainloopFwdSm90ILi2EN4cute5tupleIJNS5_1CILi1EEES8_S8_EEENS6_IJNS7_ILi64EEESA_SA_EEELi512ENS_6half_tEfNS_4arch4Sm90ELb0ELb0ELb1ELb1ELb0ELb0ELb1ELb0ELb0ELb1ELb0ELb0EEENS1_21CollectiveEpilogueFwdINS6_IJSA_NS7_ILi512EEESA_EEES9_SC_SE_Li256ELb1ELb1ELb0ELb0EEENS1_36VarlenDynamicPersistentTileSchedulerILi64ELi64ELi256ELi128ELb0ELb1ELb1ELb0ELb1ELb1EEEEEEEEEvNT_6ParamsE,"ax",@progbits
	.align	128
.text._ZN7cutlass13device_kernelIN5flash11enable_sm90INS1_16FlashAttnFwdSm90INS1_25CollectiveMainloopFwdSm90ILi2EN4cute5tupleIJNS5_1CILi1EEES8_S8_EEENS6_IJNS7_ILi64EEESA_SA_EEELi512ENS_6half_tEfNS_4arch4Sm90ELb0ELb0ELb1ELb1ELb0ELb0ELb1ELb0ELb0ELb1ELb0ELb0EEENS1_21CollectiveEpilogueFwdINS6_IJSA_NS7_ILi512EEESA_EEES9_SC_SE_Li256ELb1ELb1ELb0ELb0EEENS1_36VarlenDynamicPersistentTileSchedulerILi64ELi64ELi256ELi128ELb0ELb1ELb1ELb0ELb1ELb1EEEEEEEEEvNT_6ParamsE:
        .type           _ZN7cutlass13device_kernelIN5flash11enable_sm90INS1_16FlashAttnFwdSm90INS1_25CollectiveMainloopFwdSm90ILi2EN4cute5tupleIJNS5_1CILi1EEES8_S8_EEENS6_IJNS7_ILi64EEESA_SA_EEELi512ENS_6half_tEfNS_4arch4Sm90ELb0ELb0ELb1ELb1ELb0ELb0ELb1ELb0ELb0ELb1ELb0ELb0EEENS1_21CollectiveEpilogueFwdINS6_IJSA_NS7_ILi512EEESA_EEES9_SC_SE_Li256ELb1ELb1ELb0ELb0EEENS1_36VarlenDynamicPersistentTileSchedulerILi64ELi64ELi256ELi128ELb0ELb1ELb1ELb0ELb1ELb1EEEEEEEEEvNT_6ParamsE,@function
        .size           _ZN7cutlass13device_kernelIN5flash11enable_sm90INS1_16FlashAttnFwdSm90INS1_25CollectiveMainloopFwdSm90ILi2EN4cute5tupleIJNS5_1CILi1EEES8_S8_EEENS6_IJNS7_ILi64EEESA_SA_EEELi512ENS_6half_tEfNS_4arch4Sm90ELb0ELb0ELb1ELb1ELb0ELb0ELb1ELb0ELb0ELb1ELb0ELb0EEENS1_21CollectiveEpilogueFwdINS6_IJSA_NS7_ILi512EEESA_EEES9_SC_SE_Li256ELb1ELb1ELb0ELb0EEENS1_36VarlenDynamicPersistentTileSchedulerILi64ELi64ELi256ELi128ELb0ELb1ELb1ELb0ELb1ELb1EEEEEEEEEvNT_6ParamsE,(.L_x_15288 - _ZN7cutlass13device_kernelIN5flash11enable_sm90INS1_16FlashAttnFwdSm90INS1_25CollectiveMainloopFwdSm90ILi2EN4cute5tupleIJNS5_1CILi1EEES8_S8_EEENS6_IJNS7_ILi64EEESA_SA_EEELi512ENS_6half_tEfNS_4arch4Sm90ELb0ELb0ELb1ELb1ELb0ELb0ELb1ELb0ELb0ELb1ELb0ELb0EEENS1_21CollectiveEpilogueFwdINS6_IJSA_NS7_ILi512EEESA_EEES9_SC_SE_Li256ELb1ELb1ELb0ELb0EEENS1_36VarlenDynamicPersistentTileSchedulerILi64ELi64ELi256ELi128ELb0ELb1ELb1ELb0ELb1ELb1EEEEEEEEEvNT_6ParamsE)
        .other          _ZN7cutlass13device_kernelIN5flash11enable_sm90INS1_16FlashAttnFwdSm90INS1_25CollectiveMainloopFwdSm90ILi2EN4cute5tupleIJNS5_1CILi1EEES8_S8_EEENS6_IJNS7_ILi64EEESA_SA_EEELi512ENS_6half_tEfNS_4arch4Sm90ELb0ELb0ELb1ELb1ELb0ELb0ELb1ELb0ELb0ELb1ELb0ELb0EEENS1_21CollectiveEpilogueFwdINS6_IJSA_NS7_ILi512EEESA_EEES9_SC_SE_Li256ELb1ELb1ELb0ELb0EEENS1_36VarlenDynamicPersistentTileSchedulerILi64ELi64ELi256ELi128ELb0ELb1ELb1ELb0ELb1ELb1EEEEEEEEEvNT_6ParamsE,@"STO_CUDA_ENTRY STV_DEFAULT"
_ZN7cutlass13device_kernelIN5flash11enable_sm90INS1_16FlashAttnFwdSm90INS1_25CollectiveMainloopFwdSm90ILi2EN4cute5tupleIJNS5_1CILi1EEES8_S8_EEENS6_IJNS7_ILi64EEESA_SA_EEELi512ENS_6half_tEfNS_4arch4Sm90ELb0ELb0ELb1ELb1ELb0ELb0ELb1ELb0ELb0ELb1ELb0ELb0EEENS1_21CollectiveEpilogueFwdINS6_IJSA_NS7_ILi512EEESA_EEES9_SC_SE_Li256ELb1ELb1ELb0ELb0EEENS1_36VarlenDynamicPersistentTileSchedulerILi64ELi64ELi256ELi128ELb0ELb1ELb1ELb0ELb1ELb1EEEEEEEEEvNT_6ParamsE:
        /* <DEDUP_REMOVED lines=17> */
.L_x_4243:
[----:B------:R-:W-:Y:S05]  /*0110*/  BSYNC B0 ;  /* 0x0000000000007941 */ /* 0x000fea0003800000 */
.L_x_4242:
        /* <DEDUP_REMOVED lines=39> */
.L_x_4244:
        /* <DEDUP_REMOVED lines=22> */
.L_x_4245:
        /* <DEDUP_REMOVED lines=18> */
.L_x_4246:
        /* <DEDUP_REMOVED lines=22> */
.L_x_4247:
        /* <DEDUP_REMOVED lines=22> */
.L_x_4248:
[----:B------:R-:W-:Y:S01]  /*08d0*/  ISETP.NE.AND P0, PT, R3, RZ, PT ;  /* 0x000000ff0300720c */ /* 0x000fe20003f05270 */
[----:B------:R-:W-:Y:S01]  /*08e0*/  NOP ;  /* 0x0000000000007918 */ /* 0x000fe20000000000 */
[----:B------:R-:W-:Y:S01]  /*08f0*/  ULDC.64 UR38, c[0x0][0x208] ;  /* 0x0000820000267ab9 */ /* 0x000fe20000000a00 */
[----:B01234-:R-:W-:Y:S10]  /*0900*/  BAR.SYNC.DEFER_BLOCKING 0x0 ;  /* 0x0000000000007b1d */ /* 0x01fff40000010000 */
[----:B------:R-:W-:Y:S05]  /*0910*/  @!P0 BRA `(.L_x_4249) ;  /* 0x000000b800888947 */ /* 0x000fea0003800000 */
.L_x_4250:
        /* <DEDUP_REMOVED lines=23> */
[----:B------:R-:W-:Y:S01]  /*0a90*/  IMAD.MOV.U32 R193, RZ, RZ, RZ ;  /* 0x000000ffffc17224 */ /* 0x000fe200078e00ff */
[----:B------:R-:W-:Y:S01]  /*0aa0*/  SHF.R.S32.HI R0, RZ, 0x1f, R199 ;  /* 0x0000001fff007819 */ /* 0x000fe200000114c7 */
[----:B------:R-:W-:-:S03]  /*0ab0*/  UMOV UR36, URZ ;  /* 0x0000003f00247c82 */ /* 0x000fc60008000000 */
[CC--:B------:R-:W-:Y:S02]  /*0ac0*/  LEA.HI R2, R0.reuse, R199.reuse, RZ, 0x4 ;  /* 0x000000c700027211 */ /* 0x0c0fe400078f20ff */
[CC--:B------:R-:W-:Y:S02]  /*0ad0*/  LEA.HI R5, R0.reuse, R199.reuse, RZ, 0x5 ;  /* 0x000000c700057211 */ /* 0x0c0fe400078f28ff */
[----:B------:R-:W-:Y:S02]  /*0ae0*/  SHF.R.S32.HI R3, RZ, 0x4, R2 ;  /* 0x00000004ff037819 */ /* 0x000fe40000011402 */
[----:B------:R-:W-:Y:S02]  /*0af0*/  LEA.HI R7, R0, R199, RZ, 0x2 ;  /* 0x000000c700077211 */ /* 0x000fe400078f10ff */
[----:B------:R-:W-:Y:S02]  /*0b00*/  LEA.HI R4, R2, R3, RZ, 0x1 ;  /* 0x0000000302047211 */ /* 0x000fe400078f08ff */
[----:B------:R-:W-:-:S02]  /*0b10*/  SHF.R.S32.HI R11, RZ, 0x5, R5 ;  /* 0x00000005ff0b7819 */ /* 0x000fc40000011405 */
[----:B------:R-:W-:Y:S02]  /*0b20*/  LOP3.LUT R4, R4, 0x1ffffffe, RZ, 0xc0, !PT ;  /* 0x1ffffffe04047812 */ /* 0x000fe400078ec0ff */
[----:B------:R-:W-:Y:S02]  /*0b30*/  SHF.R.S32.HI R6, RZ, 0x1f, R5 ;  /* 0x0000001fff067819 */ /* 0x000fe40000011405 */
        /* <DEDUP_REMOVED lines=37> */
[----:B------:R-:W-:-:S02]  /*0d90*/  LEA.HI R4, R4, R5, RZ, 0x3 ;  /* 0x0000000504047211 */ /* 0x000fc400078f18ff */
[----:B------:R-:W-:Y:S02]  /*0da0*/  LOP3.LUT R9, R2, 0x8, R9, 0xf8, !PT ;  /* 0x0000000802097812 */ /* 0x000fe400078ef809 */
[----:B------:R-:W-:Y:S02]  /*0db0*/  SHF.R.U32.HI R2, RZ, 0x3, R2 ;  /* 0x00000003ff027819 */ /* 0x000fe40000011602 */
[----:B------:R-:W-:Y:S01]  /*0dc0*/  R2P PR, R7, 0x6 ;  /* 0x0000000607007804 */ /* 0x000fe20000000000 */
[----:B------:R-:W-:Y:S01]  /*0dd0*/  IMAD.MOV.U32 R7, RZ, RZ, R15 ;  /* 0x000000ffff077224 */ /* 0x000fe200078e000f */
[----:B------:R-:W-:Y:S02]  /*0de0*/  LOP3.LUT R9, R9, R2, RZ, 0x3c, !PT ;  /* 0x0000000209097212 */ /* 0x000fe400078e3cff */
[----:B------:R-:W-:Y:S02]  /*0df0*/  LOP3.LUT R2, R0, 0xfffffff8, RZ, 0xc0, !PT ;  /* 0xfffffff800027812 */ /* 0x000fe400078ec0ff */
[----:B------:R-:W-:Y:S01]  /*0e00*/  LOP3.LUT R4, R4, 0xfffffff8, RZ, 0xc0, !PT ;  /* 0xfffffff804047812 */ /* 0x000fe200078ec0ff */
[----:B------:R-:W-:Y:S01]  /*0e10*/  IMAD.IADD R8, R8, 0x1, R9 ;  /* 0x0000000108087824 */ /* 0x000fe200078e0209 */
[----:B------:R-:W-:Y:S01]  /*0e20*/  LEA.HI R3, R3, R194, RZ, 0x1 ;  /* 0x000000c203037211 */ /* 0x000fe200078f08ff */
[----:B------:R-:W-:Y:S01]  /*0e30*/  IMAD.IADD R191, R199, 0x1, -R2 ;  /* 0x00000001c7bf7824 */ /* 0x000fe200078e0a02 */
[----:B------:R-:W-:Y:S01]  /*0e40*/  SHF.R.S32.HI R6, RZ, 0x5, R6 ;  /* 0x00000005ff067819 */ /* 0x000fe20000011406 */
[----:B------:R-:W-:Y:S01]  /*0e50*/  IMAD.IADD R17, R5, 0x1, -R4 ;  /* 0x0000000105117824 */ /* 0x000fe200078e0a04 */
[----:B------:R-:W-:Y:S01]  /*0e60*/  LEA R22, R8, UR37, 0x1 ;  /* 0x0000002508167c11 */ /* 0x000fe2000f8e08ff */
[----:B------:R-:W-:Y:S01]  /*0e70*/  IMAD.SHL.U32 R16, R191, 0x8, RZ ;  /* 0x00000008bf107824 */ /* 0x000fe200078e00ff */
[----:B------:R-:W-:Y:S01]  /*0e80*/  LOP3.LUT R3, R3, 0xfffffe, RZ, 0xc0, !PT ;  /* 0x00fffffe03037812 */ /* 0x000fe200078ec0ff */
[----:B------:R-:W-:Y:S01]  /*0e90*/  IMAD R17, R6, 0x10, R17 ;  /* 0x0000001006117824 */ /* 0x000fe200078e0211 */
[----:B------:R-:W-:Y:S01]  /*0ea0*/  SEL R184, R184, 0xffffffe0, !P1 ;  /* 0xffffffe0b8b87807 */ /* 0x000fe20004800000 */
[----:B------:R-:W-:Y:S01]  /*0eb0*/  VIADD R185, R22, 0x36400 ;  /* 0x0003640016b97836 */ /* 0x000fe20000000000 */
[----:B------:R-:W-:Y:S01]  /*0ec0*/  SHF.R.S32.HI R192, RZ, 0x3, R0 ;  /* 0x00000003ffc07819 */ /* 0x000fe20000011400 */
[----:B------:R-:W-:-:S02]  /*0ed0*/  VIADD R190, R16, 0x40 ;  /* 0x0000004010be7836 */ /* 0x000fc40000000000 */
[C---:B------:R-:W-:Y:S02]  /*0ee0*/  VIADD R189, R16.reuse, 0x80 ;  /* 0x0000008010bd7836 */ /* 0x040fe40000000000 */
        /* <DEDUP_REMOVED lines=12> */
[----:B------:R-:W-:Y:S01]  /*0fb0*/  IMAD.IADD R3, R194, 0x1, -R3 ;  /* 0x00000001c2037824 */ /* 0x000fe200078e0a03 */
[----:B------:R-:W-:Y:S01]  /*0fc0*/  SHF.R.S32.HI R200, RZ, 0x1f, R195 ;  /* 0x0000001fffc87819 */ /* 0x000fe200000114c3 */
[----:B------:R-:W-:-:S02]  /*0fd0*/  @P2 VIADD R23, R185, 0xffffffc0 ;  /* 0xffffffc0b9172836 */ /* 0x000fc40000000000 */
[----:B------:R-:W-:Y:S02]  /*0fe0*/  IMAD.IADD R185, R185, 0x1, R184 ;  /* 0x00000001b9b97824 */ /* 0x000fe400078e02b8 */
[----:B------:R-:W-:Y:S02]  /*0ff0*/  IMAD.MOV.U32 R2, RZ, RZ, RZ ;  /* 0x000000ffff027224 */ /* 0x000fe400078e00ff */
[----:B------:R-:W-:Y:S02]  /*1000*/  IMAD.SHL.U32 R19, R3, 0x100, RZ ;  /* 0x0000010003137824 */ /* 0x000fe400078e00ff */
[----:B------:R-:W-:Y:S02]  /*1010*/  IMAD R197, R10, 0x8, R17 ;  /* 0x000000080ac57824 */ /* 0x000fe400078e0211 */
[----:B------:R-:W-:-:S07]  /*1020*/  IMAD.IADD R184, R184, 0x1, R23 ;  /* 0x00000001b8b87824 */ /* 0x000fce00078e0217 */
.L_x_4289:
[----:B0-2-4-:R-:W0:Y:S01]  /*1030*/  LDC.64 R4, c[0x0][0xd88] ;  /* 0x00036200ff047b82 */ /* 0x015e220000000a00 */
        /* <DEDUP_REMOVED lines=33> */
[----:B-1-3--:R-:W-:Y:S05]  /*1250*/  @P0 BRA `(.L_x_4251) ;  /* 0x00000000002c0947 */ /* 0x00afea0003800000 */
        /* <DEDUP_REMOVED lines=11> */
.L_x_4251:
[----:B0-----:R-:W2:Y:S01]  /*1310*/  LDL R4, [R1] ;  /* 0x0000000001047983 */ /* 0x001ea20000100800 */
[----:B-----5:R-:W-:Y:S01]  /*1320*/  IMAD.IADD R152, R152, 0x1, -R3 ;  /* 0x0000000198987824 */ /* 0x020fe200078e0a03 */
[----:B------:R-:W-:Y:S01]  /*1330*/  CS2R R150, SRZ ;  /* 0x0000000000967805 */ /* 0x000fe2000001ff00 */
[----:B------:R-:W-:Y:S01]  /*1340*/  IMAD.MOV.U32 R3, RZ, RZ, RZ ;  /* 0x000000ffff037224 */ /* 0x000fe200078e00ff */
[----:B------:R-:W-:Y:S01]  /*1350*/  CS2R R148, SRZ ;  /* 0x0000000000947805 */ /* 0x000fe2000001ff00 */
[----:B------:R-:W-:Y:S01]  /*1360*/  VIADD R0, R152, 0x3f ;  /* 0x0000003f98007836 */ /* 0x000fe20000000000 */
[----:B------:R-:W-:Y:S02]  /*1370*/  CS2R R146, SRZ ;  /* 0x0000000000927805 */ /* 0x000fe4000001ff00 */
[----:B------:R-:W-:Y:S02]  /*1380*/  CS2R R144, SRZ ;  /* 0x0000000000907805 */ /* 0x000fe4000001ff00 */
[----:B------:R-:W-:-:S02]  /*1390*/  CS2R R142, SRZ ;  /* 0x00000000008e7805 */ /* 0x000fc4000001ff00 */
[----:B------:R-:W-:Y:S02]  /*13a0*/  CS2R R140, SRZ ;  /* 0x00000000008c7805 */ /* 0x000fe4000001ff00 */
[----:B------:R-:W-:Y:S02]  /*13b0*/  SHF.R.S32.HI R5, RZ, 0x1f, R0 ;  /* 0x0000001fff057819 */ /* 0x000fe40000011400 */
[----:B------:R-:W-:Y:S02]  /*13c0*/  CS2R R138, SRZ ;  /* 0x00000000008a7805 */ /* 0x000fe4000001ff00 */
[----:B------:R-:W-:Y:S02]  /*13d0*/  CS2R R136, SRZ ;  /* 0x0000000000887805 */ /* 0x000fe4000001ff00 */
[----:B------:R-:W-:Y:S02]  /*13e0*/  CS2R R134, SRZ ;  /* 0x0000000000867805 */ /* 0x000fe4000001ff00 */
[----:B------:R-:W-:Y:S01]  /*13f0*/  LEA.HI R5, R5, R0, RZ, 0x6 ;  /* 0x0000000005057211 */ /* 0x000fe200078f30ff */
        /* <DEDUP_REMOVED lines=55> */
[----:B------:R-:W-:Y:S01]  /*1770*/  CS2R R8, SRZ ;  /* 0x0000000000087805 */ /* 0x000fe2000001ff00 */
[----:B------:R-:W-:Y:S01]  /*1780*/  IMAD.MOV.U32 R27, RZ, RZ, RZ ;  /* 0x000000ffff1b7224 */ /* 0x000fe200078e00ff */
[----:B------:R-:W-:Y:S01]  /*1790*/  SHF.R.S32.HI R173, RZ, 0x6, R5 ;  /* 0x00000006ffad7819 */ /* 0x000fe20000011405 */
[----:B------:R-:W-:Y:S01]  /*17a0*/  IMAD.MOV.U32 R172, RZ, RZ, RZ ;  /* 0x000000ffffac7224 */ /* 0x000fe200078e00ff */
[----:B--2---:R-:W-:-:S13]  /*17b0*/  ISETP.NE.AND P0, PT, R4, 0x1, PT ;  /* 0x000000010400780c */ /* 0x004fda0003f05270 */
[----:B------:R-:W-:Y:S05]  /*17c0*/  @!P0 BRA `(.L_x_4252) ;  /* 0x0000001400d48947 */ /* 0x000fea0003800000 */
[----:B------:R-:W-:Y:S02]  /*17d0*/  ISETP.GE.AND P1, PT, R152, 0x1, PT ;  /* 0x000000019800780c */ /* 0x000fe40003f26270 */
[----:B------:R-:W-:-:S11]  /*17e0*/  PLOP3.LUT P0, PT, PT, PT, PT, 0x80, 0x0 ;  /* 0x000000000000781c */ /* 0x000fd60003f0f070 */
[----:B------:R-:W-:Y:S05]  /*17f0*/  @!P1 BRA `(.L_x_4253) ;  /* 0x0000007800d09947 */ /* 0x000fea0003800000 */
        /* <DEDUP_REMOVED lines=56> */
[----:B------:R-:W-:-:S07]  /*1b80*/  VIADD R173, R173, 0xfffffffe ;  /* 0xfffffffeadad7836 */ /* 0x000fce0000000000 */
.L_x_4255:
[----:B------:R-:W-:Y:S01]  /*1b90*/  BAR.SYNC.DEFER_BLOCKING 0xe, 0x100 ;  /* 0x0384000000007b1d */ /* 0x000fe20000010000 */
[----:B01----:R-:W-:Y:S01]  /*1ba0*/  IMAD.U32 R4, RZ, RZ, UR36 ;  /* 0x00000024ff047e24 */ /* 0x003fe2000f8e00ff */
[----:B------:R-:W-:Y:S01]  /*1bb0*/  UIADD3 UR36, UR36, 0x1, URZ ;  /* 0x0000000124247890 */ /* 0x000fe2000fffe03f */
[C---:B------:R-:W-:Y:S01]  /*1bc0*/  ISETP.GT.AND P0, PT, R173.reuse, RZ, PT ;  /* 0x000000ffad00720c */ /* 0x040fe20003f04270 */
[----:B------:R-:W-:Y:S02]  /*1bd0*/  VIADD R173, R173, 0xffffffff ;  /* 0xffffffffadad7836 */ /* 0x000fe40000000000 */
[----:B------:R-:W-:Y:S01]  /*1be0*/  IMAD R4, R4, 0x40, R17 ;  /* 0x0000004004047824 */ /* 0x000fe200078e0211 */
        /* <DEDUP_REMOVED lines=165> */
.L_x_4254:
[----:B------:R-:W-:Y:S01]  /*2640*/  BAR.SYNC.DEFER_BLOCKING 0xe, 0x100 ;  /* 0x0384000000007b1d */ /* 0x000fe20000010000 */
[----:B01----:R-:W-:Y:S01]  /*2650*/  IMAD.U32 R4, RZ, RZ, UR36 ;  /* 0x00000024ff047e24 */ /* 0x003fe2000f8e00ff */
[----:B------:R-:W-:Y:S01]  /*2660*/  UIADD3 UR36, UR36, 0x1, URZ ;  /* 0x0000000124247890 */ /* 0x000fe2000fffe03f */
[----:B------:R-:W-:Y:S02]  /*2670*/  PLOP3.LUT P0, PT, PT, PT, PT, 0x8, 0x0 ;  /* 0x000000000000781c */ /* 0x000fe40003f0e170 */
[----:B------:R-:W-:Y:S01]  /*2680*/  IMAD R4, R4, 0x40, R17 ;  /* 0x0000004004047824 */ /* 0x000fe200078e0211 */
        /* <DEDUP_REMOVED lines=137> */
.L_x_4252:
        /* <DEDUP_REMOVED lines=32> */
.L_x_4256:
        /* <DEDUP_REMOVED lines=8> */
.L_x_4434:
[----:B------:R-:W-:Y:S05]  /*31a0*/  @P0 BRA `(.L_x_4258) ;  /* 0x0000000000040947 */ /* 0x000fea0003800000 */
[----:B------:R-:W-:Y:S01]  /*31b0*/  BPT.TRAP 0x1 ;  /* 0x000000040000795c */ /* 0x000fe20000300000 */
.L_x_4258:
[----:B0-----:R-:W-:Y:S01]  /*31c0*/  IMAD.U32 R3, RZ, RZ, UR36 ;  /* 0x00000024ff037e24 */ /* 0x001fe2000f8e00ff */
[----:B------:R-:W-:-:S04]  /*31d0*/  SHF.L.U32 R6, R2, 0x1f, RZ ;  /* 0x0000001f02067819 */ /* 0x000fc800000006ff */
[----:B------:R-:W-:-:S04]  /*31e0*/  LEA R3, R3, UR37, 0x3 ;  /* 0x0000002503037c11 */ /* 0x000fc8000f8e18ff */
[----:B------:R0:W1:Y:S01]  /*31f0*/  SYNCS.PHASECHK.TRANS64.TRYWAIT P1, [R3+URZ+0x38830], R6 ;  /* 0x03883006030075a7 */ /* 0x000062000802017f */
[----:B------:R-:W-:Y:S05]  /*3200*/  @P0 BRA `(.L_x_4259) ;  /* 0x0000000000040947 */ /* 0x000fea0003800000 */
[----:B------:R-:W-:Y:S01]  /*3210*/  BPT.TRAP 0x1 ;  /* 0x000000040000795c */ /* 0x000fe20000300000 */
.L_x_4259:
[----:B-1----:R-:W-:Y:S05]  /*3220*/  @P1 BRA `(.L_x_4260) ;  /* 0x0000000000081947 */ /* 0x002fea0003800000 */
[----:B------:R-:W1:Y:S02]  /*3230*/  SYNCS.PHASECHK.TRANS64.TRYWAIT P1, [R3+URZ+0x38830], R6 ;  /* 0x03883006030075a7 */ /* 0x000e64000802017f */
[----:B-1----:R-:W-:Y:S05]  /*3240*/  @!P1 BRA `(.L_x_4261) ;  /* 0x0000010c00c09947 */ /* 0x002fea0003800000 */
.L_x_4260:
        /* <DEDUP_REMOVED lines=40> */
.L_x_4435:
[----:B------:R-:W-:Y:S05]  /*34d0*/  @P0 BRA `(.L_x_4263) ;  /* 0x0000000000040947 */ /* 0x000fea0003800000 */
[----:B------:R-:W-:Y:S01]  /*34e0*/  BPT.TRAP 0x1 ;  /* 0x000000040000795c */ /* 0x000fe20000300000 */
.L_x_4263:
[----:B------:R3:W4:Y:S01]  /*34f0*/  SYNCS.PHASECHK.TRANS64.TRYWAIT P1, [R3+URZ+0x38850], R6 ;  /* 0x03885006030075a7 */ /* 0x000722000802017f */
[----:B------:R-:W-:Y:S05]  /*3500*/  @P0 BRA `(.L_x_4264) ;  /* 0x0000000000040947 */ /* 0x000fea0003800000 */
[----:B------:R-:W-:Y:S01]  /*3510*/  BPT.TRAP 0x1 ;  /* 0x000000040000795c */ /* 0x000fe20000300000 */
.L_x_4264:
[----:B----4-:R-:W-:Y:S05]  /*3520*/  @P1 BRA `(.L_x_4265) ;  /* 0x0000000000081947 */ /* 0x010fea0003800000 */
[----:B------:R-:W4:Y:S02]  /*3530*/  SYNCS.PHASECHK.TRANS64.TRYWAIT P1, [R3+URZ+0x38850], R6 ;  /* 0x03885006030075a7 */ /* 0x000f24000802017f */
[----:B----4-:R-:W-:Y:S05]  /*3540*/  @!P1 BRA `(.L_x_4266) ;  /* 0x0000010c002c9947 */ /* 0x010fea0003800000 */
.L_x_4265:
        /* <DEDUP_REMOVED lines=253> */
[----:B------:R-:W-:Y:S01]  /*4520*/  ULDC UR11, c[0x0][0xa80] ;  /* 0x0002a000000b7ab9 */ /* 0x000fe20000000800 */
        /* <DEDUP_REMOVED lines=29> */
[----:B------:R-:W-:-:S04]  /*4700*/  ULOP3.LUT UR7, UR44, 0x2000000, URZ, 0xfc, !UPT ;  /* 0x020000002c077892 */ /* 0x000fc8000f8efc3f */
[----:B------:R-:W-:-:S07]  /*4710*/  ULEA UR10, UR36, UR7, 0xc ;  /* 0x00000007240a7291 */ /* 0x000fce000f8e603f */
[----:B------:R-:W-:Y:S01]  /*4720*/  UMOV UR14, UR10 ;  /* 0x0000000a000e7c82 */ /* 0x000fe20008000000 */
        /* <DEDUP_REMOVED lines=104> */
[----:B-----5:R-:W-:-:S07]  /*4db0*/  FSEL R49, R49, -INF , P2 ;  /* 0xff80000031317808 */ /* 0x020fce0001000000 */
[----:B------:R-:W5:Y:S01]  /*4dc0*/  MUFU.TANH R53, R53 ;  /* 0x0000003500357308 */ /* 0x000f620000002400 */
[----:B0-----:R-:W-:Y:S02]  /*4dd0*/  FSEL R43, R43, -INF , P4 ;  /* 0xff8000002b2b7808 */ /* 0x001fe40002000000 */
[----:B------:R-:W-:Y:S02]  /*4de0*/  ISETP.GT.AND P4, PT, R5, 0x39, PT ;  /* 0x000000390500780c */ /* 0x000fe40003f84270 */
[----:B------:R-:W-:-:S03]  /*4df0*/  FMNMX.FTZ R5, R49, R4, !PT ;  /* 0x0000000431057209 */ /* 0x000fc60007810000 */
[----:B------:R-:W0:Y:S01]  /*4e00*/  MUFU.TANH R46, R46 ;  /* 0x0000002e002e7308 */ /* 0x000e220000002400 */
[----:B--2---:R-:W-:-:S04]  /*4e10*/  FSEL R52, R52, -INF , P3 ;  /* 0xff80000034347808 */ /* 0x004fc80001800000 */
[----:B------:R-:W-:-:S03]  /*4e20*/  FMNMX.FTZ R4, R52, R5, !PT ;  /* 0x0000000534047209 */ /* 0x000fc60007810000 */
[----:B------:R-:W2:Y:S01]  /*4e30*/  MUFU.TANH R47, R47 ;  /* 0x0000002f002f7308 */ /* 0x000ea20000002400 */
[----:B-----5:R-:W-:-:S04]  /*4e40*/  FSEL R53, R53, -INF , P4 ;  /* 0xff80000035357808 */ /* 0x020fc80002000000 */
[----:B-1-34-:R-:W-:-:S03]  /*4e50*/  FMNMX.FTZ R6, R53, R4, !PT ;  /* 0x0000000435067209 */ /* 0x01afc60007810000 */
[----:B------:R-:W1:Y:S01]  /*4e60*/  MUFU.TANH R50, R50 ;  /* 0x0000003200327308 */ /* 0x000e620000002400 */
[----:B0-----:R-:W-:Y:S01]  /*4e70*/  FSEL R46, R46, -INF , P5 ;  /* 0xff8000002e2e7808 */ /* 0x001fe20002800000 */
[----:B------:R-:W0:Y:S06]  /*4e80*/  SHFL.BFLY PT, R5, R6, 0x2, 0x1f ;  /* 0x0c401f0006057f89 */ /* 0x000e2c00000e0000 */
[----:B------:R-:W3:Y:S01]  /*4e90*/  MUFU.TANH R51, R51 ;  /* 0x0000003300337308 */ /* 0x000ee20000002400 */
[----:B--2---:R-:W-:-:S07]  /*4ea0*/  FSEL R47, R47, -INF , P6 ;  /* 0xff8000002f2f7808 */ /* 0x004fce0003000000 */
[----:B------:R-:W2:Y:S01]  /*4eb0*/  MUFU.TANH R54, R54 ;  /* 0x0000003600367308 */ /* 0x000ea20000002400 */
[----:B-1----:R-:W-:-:S07]  /*4ec0*/  FSEL R50, R50, -INF , P1 ;  /* 0xff80000032327808 */ /* 0x002fce0000800000 */
[----:B------:R-:W1:Y:S01]  /*4ed0*/  MUFU.TANH R55, R55 ;  /* 0x0000003700377308 */ /* 0x000e620000002400 */
[----:B---3--:R-:W-:Y:S02]  /*4ee0*/  FSEL R51, R51, -INF , P2 ;  /* 0xff80000033337808 */ /* 0x008fe40001000000 */
[----:B0-----:R-:W-:Y:S02]  /*4ef0*/  FMNMX.FTZ R7, R6, R5, !PT ;  /* 0x0000000506077209 */ /* 0x001fe40007810000 */
[----:B------:R-:W-:Y:S02]  /*4f00*/  FMNMX.FTZ R5, R26, R27, !PT ;  /* 0x0000001b1a057209 */ /* 0x000fe40007810000 */
[----:B------:R-:W-:Y:S01]  /*4f10*/  ISETP.GE.AND P2, PT, R152, 0x41, PT ;  /* 0x000000419800780c */ /* 0x000fe20003f46270 */
[----:B------:R-:W0:Y:S01]  /*4f20*/  SHFL.BFLY PT, R8, R7, 0x1, 0x1f ;  /* 0x0c201f0007087f89 */ /* 0x000e2200000e0000 */
[----:B------:R-:W-:Y:S02]  /*4f30*/  FMNMX.FTZ R4, R30, R5, !PT ;  /* 0x000000051e047209 */ /* 0x000fe40007810000 */
[----:B--2---:R-:W-:-:S02]  /*4f40*/  FSEL R54, R54, -INF , P3 ;  /* 0xff80000036367808 */ /* 0x004fc40001800000 */
[----:B------:R-:W-:-:S04]  /*4f50*/  FMNMX.FTZ R5, R31, R4, !PT ;  /* 0x000000041f057209 */ /* 0x000fc80007810000 */
[----:B------:R-:W-:Y:S02]  /*4f60*/  FMNMX.FTZ R4, R34, R5, !PT ;  /* 0x0000000522047209 */ /* 0x000fe40007810000 */
[----:B-1----:R-:W-:Y:S02]  /*4f70*/  FSEL R55, R55, -INF , P4 ;  /* 0xff80000037377808 */ /* 0x002fe40002000000 */
        /* <DEDUP_REMOVED lines=15> */
[----:B------:R-:W-:Y:S01]  /*5070*/  MUFU.EX2 R6, R24 ;  /* 0x0000001800067308 */ /* 0x000fe20000000800 */
[----:B------:R-:W-:Y:S01]  /*5080*/  FMNMX.FTZ R5, R51, R8, !PT ;  /* 0x0000000833057209 */ /* 0x000fe20007810000 */
[--C-:B------:R-:W-:Y:S01]  /*5090*/  FFMA.FTZ R10, R32, UR11, -R56.reuse ;  /* 0x0000000b200a7c23 */ /* 0x100fe20008010838 */
[--C-:B------:R-:W-:Y:S01]  /*50a0*/  FFMA.FTZ R11, R33, UR11, -R56.reuse ;  /* 0x0000000b210b7c23 */ /* 0x100fe20008010838 */
[--C-:B------:R-:W-:Y:S01]  /*50b0*/  FFMA.FTZ R12, R36, UR11, -R56.reuse ;  /* 0x0000000b240c7c23 */ /* 0x100fe20008010838 */
        /* <DEDUP_REMOVED lines=10> */
[--C-:B------:R-:W-:Y:S01]  /*5160*/  FFMA.FTZ R155, R52, UR11, -R56.reuse ;  /* 0x0000000b349b7c23 */ /* 0x100fe20008010838 */
[--C-:B------:R-:W-:Y:S01]  /*5170*/  FFMA.FTZ R172, R53, UR11, -R56.reuse ;  /* 0x0000000b35ac7c23 */ /* 0x100fe20008010838 */
[----:B------:R-:W1:Y:S08]  /*5180*/  MUFU.EX2 R7, R7 ;  /* 0x0000000700077308 */ /* 0x000e700000000800 */
[----:B------:R-:W-:Y:S08]  /*5190*/  MUFU.EX2 R8, R28 ;  /* 0x0000001c00087308 */ /* 0x000ff00000000800 */
[----:B------:R-:W2:Y:S01]  /*51a0*/  MUFU.EX2 R9, R9 ;  /* 0x0000000900097308 */ /* 0x000ea20000000800 */
[----:B-1----:R-:W-:Y:S01]  /*51b0*/  F2FP.F16.F32.PACK_AB R156, R7, R6 ;  /* 0x00000006079c723e */ /* 0x002fe200000000ff */
[----:B------:R-:W-:Y:S01]  /*51c0*/  FADD.FTZ R7, R6, R7 ;  /* 0x0000000706077221 */ /* 0x000fe20000010000 */
[----:B0-----:R-:W-:Y:S01]  /*51d0*/  FMNMX.FTZ R24, R5, R14, !PT ;  /* 0x0000000e05187209 */ /* 0x001fe20007810000 */
[----:B------:R-:W-:-:S04]  /*51e0*/  FFMA.FTZ R14, R40, UR11, -R56 ;  /* 0x0000000b280e7c23 */ /* 0x000fc80008010838 */
[----:B------:R-:W-:Y:S01]  /*51f0*/  MUFU.EX2 R10, R10 ;  /* 0x0000000a000a7308 */ /* 0x000fe20000000800 */
[----:B------:R-:W0:Y:S07]  /*5200*/  SHFL.BFLY PT, R5, R24, 0x1, 0x1f ;  /* 0x0c201f0018057f89 */ /* 0x000e2e00000e0000 */
[----:B------:R-:W1:Y:S01]  /*5210*/  MUFU.EX2 R11, R11 ;  /* 0x0000000b000b7308 */ /* 0x000e620000000800 */
[----:B--2---:R-:W-:Y:S01]  /*5220*/  F2FP.F16.F32.PACK_AB R158, R9, R8 ;  /* 0x00000008099e723e */ /* 0x004fe200000000ff */
[----:B------:R-:W-:-:S04]  /*5230*/  FADD.FTZ R8, R8, R7 ;  /* 0x0000000708087221 */ /* 0x000fc80000010000 */
[----:B------:R-:W-:Y:S02]  /*5240*/  FADD.FTZ R9, R9, R8 ;  /* 0x0000000809097221 */ /* 0x000fe40000010000 */
[----:B------:R-:W-:Y:S08]  /*5250*/  MUFU.EX2 R12, R12 ;  /* 0x0000000c000c7308 */ /* 0x000ff00000000800 */
[----:B------:R-:W2:Y:S01]  /*5260*/  MUFU.EX2 R13, R13 ;  /* 0x0000000d000d7308 */ /* 0x000ea20000000800 */
[----:B-1----:R-:W-:Y:S01]  /*5270*/  F2FP.F16.F32.PACK_AB R160, R11, R10 ;  /* 0x0000000a0ba0723e */ /* 0x002fe200000000ff */
[----:B------:R-:W-:Y:S01]  /*5280*/  FADD.FTZ R10, R10, R9 ;  /* 0x000000090a0a7221 */ /* 0x000fe20000010000 */
[----:B0-----:R-:W-:-:S03]  /*5290*/  FMNMX.FTZ R5, R24, R5, !PT ;  /* 0x0000000518057209 */ /* 0x001fc60007810000 */
[----:B------:R-:W-:Y:S01]  /*52a0*/  FADD.FTZ R11, R11, R10 ;  /* 0x0000000a0b0b7221 */ /* 0x000fe20000010000 */
[C---:B------:R-:W-:Y:S01]  /*52b0*/  FSETP.NEU.FTZ.AND P1, PT, R5.reuse, -INF , PT ;  /* 0xff8000000500780b */ /* 0x040fe20003f3d000 */
[----:B------:R-:W-:Y:S01]  /*52c0*/  FMUL.FTZ R24, R5, UR11 ;  /* 0x0000000b05187c20 */ /* 0x000fe20008410000 */
[----:B------:R-:W-:Y:S04]  /*52d0*/  MUFU.EX2 R14, R14 ;  /* 0x0000000e000e7308 */ /* 0x000fe80000000800 */
[----:B------:R-:W-:Y:S02]  /*52e0*/  FSEL R25, R24, RZ, P1 ;  /* 0x000000ff18197208 */ /* 0x000fe40000800000 */
[----:B------:R-:W-:Y:S02]  /*52f0*/  ISETP.NE.AND P1, PT, R57, RZ, PT ;  /* 0x000000ff3900720c */ /* 0x000fe40003f25270 */
[----:B------:R-:W0:Y:S01]  /*5300*/  MUFU.EX2 R15, R15 ;  /* 0x0000000f000f7308 */ /* 0x000e220000000800 */
[--C-:B------:R-:W-:Y:S01]  /*5310*/  FFMA.FTZ R174, R26, UR11, -R25.reuse ;  /* 0x0000000b1aae7c23 */ /* 0x100fe20008010819 */
        /* <DEDUP_REMOVED lines=8> */
[----:B------:R-:W-:Y:S01]  /*53a0*/  FFMA.FTZ R183, R43, UR11, -R25 ;  /* 0x0000000b2bb77c23 */ /* 0x000fe20008010819 */
[----:B------:R-:W-:-:S02]  /*53b0*/  @!P1 VIADD R24, R3, 0x38840 ;  /* 0x0003884003189836 */ /* 0x000fc40000000000 */
[--C-:B------:R-:W-:Y:S01]  /*53c0*/  FFMA.FTZ R207, R46, UR11, -R25.reuse ;  /* 0x0000000b2ecf7c23 */ /* 0x100fe20008010819 */
[--C-:B------:R-:W-:Y:S01]  /*53d0*/  FFMA.FTZ R208, R47, UR11, -R25.reuse ;  /* 0x0000000b2fd07c23 */ /* 0x100fe20008010819 */
[--C-:B------:R-:W-:Y:S01]  /*53e0*/  FFMA.FTZ R209, R50, UR11, -R25.reuse ;  /* 0x0000000b32d17c23 */ /* 0x100fe20008010819 */
[--C-:B------:R-:W-:Y:S01]  /*53f0*/  FFMA.FTZ R210, R51, UR11, -R25.reuse ;  /* 0x0000000b33d27c23 */ /* 0x100fe20008010819 */
[----:B------:R-:W-:Y:S01]  /*5400*/  @!P1 PRMT R24, RZ, 0x654, R24 ;  /* 0x00000654ff189816 */ /* 0x000fe20000000018 */
[--C-:B------:R-:W-:Y:S01]  /*5410*/  FFMA.FTZ R211, R54, UR11, -R25.reuse ;  /* 0x0000000b36d37c23 */ /* 0x100fe20008010819 */
[----:B------:R-:W-:Y:S01]  /*5420*/  FFMA.FTZ R212, R55, UR11, -R25 ;  /* 0x0000000b37d47c23 */ /* 0x000fe20008010819 */
[----:B------:R-:W-:Y:S01]  /*5430*/  MUFU.EX2 R174, R174 ;  /* 0x000000ae00ae7308 */ /* 0x000fe20000000800 */
[----:B------:R1:W-:Y:S01]  /*5440*/  @!P1 SYNCS.ARRIVE.TRANS64.RED.A1T0 RZ, [R24+URZ], RZ ;  /* 0x000000ff18ff99a7 */ /* 0x0003e2000810043f */
[----:B--2---:R-:W-:Y:S01]  /*5450*/  F2FP.F16.F32.PACK_AB R162, R13, R12 ;  /* 0x0000000c0da2723e */ /* 0x004fe200000000ff */
[----:B------:R-:W-:Y:S01]  /*5460*/  FADD.FTZ R12, R12, R11 ;  /* 0x0000000b0c0c7221 */ /* 0x000fe20000010000 */
[----:B0-----:R-:W-:Y:S01]  /*5470*/  F2FP.F16.F32.PACK_AB R164, R15, R14 ;  /* 0x0000000e0fa4723e */ /* 0x001fe200000000ff */
[----:B------:R-:W-:-:S02]  /*5480*/  @!P1 VIADD R3, R3, 0x38860 ;  /* 0x0003886003039836 */ /* 0x000fc40000000000 */
[----:B------:R-:W-:Y:S01]  /*5490*/  FADD.FTZ R13, R13, R12 ;  /* 0x0000000c0d0d7221 */ /* 0x000fe20000010000 */
[----:B------:R-:W0:Y:S02]  /*54a0*/  MUFU.EX2 R175, R175 ;  /* 0x000000af00af7308 */ /* 0x000e240000000800 */
[----:B------:R-:W-:Y:S01]  /*54b0*/  @!P1 PRMT R3, RZ, 0x654, R3 ;  /* 0x00000654ff039816 */ /* 0x000fe20000000003 */
[----:B------:R-:W-:-:S04]  /*54c0*/  FADD.FTZ R14, R14, R13 ;  /* 0x0000000d0e0e7221 */ /* 0x000fc80000010000 */
[----:B------:R-:W-:Y:S01]  /*54d0*/  FADD.FTZ R15, R15, R14 ;  /* 0x0000000e0f0f7221 */ /* 0x000fe20000010000 */
        /* <DEDUP_REMOVED lines=15> */
[----:B------:R-:W-:Y:S01]  /*55d0*/  MUFU.EX2 R20, R20 ;  /* 0x0000001400147308 */ /* 0x000fe20000000800 */
[----:B------:R0:W-:Y:S07]  /*55e0*/  STSM.16.M88.4 [R22+0x36400], R156 ;  /* 0x0364009c16007844 */ /* 0x0001ee0000000200 */
[----:B------:R-:W3:Y:S01]  /*55f0*/  MUFU.EX2 R21, R21 ;  /* 0x0000001500157308 */ /* 0x000ee20000000800 */
[----:B--2---:R-:W-:Y:S01]  /*5600*/  F2FP.F16.F32.PACK_AB R163, R181, R180 ;  /* 0x000000b4b5a3723e */ /* 0x004fe200000000ff */
[----:B------:R-:W-:-:S04]  /*5610*/  FADD.FTZ R180, R180, R179 ;  /* 0x000000b3b4b47221 */ /* 0x000fc80000010000 */
[----:B------:R0:W-:Y:S01]  /*5620*/  STSM.16.M88.4 [R185], R160 ;  /* 0x000000a0b9007844 */ /* 0x0001e20000000200 */
[----:B------:R-:W-:Y:S01]  /*5630*/  FADD.FTZ R181, R181, R180 ;  /* 0x000000b4b5b57221 */ /* 0x000fe20000010000 */
[----:B------:R-:W-:Y:S08]  /*5640*/  MUFU.EX2 R182, R182 ;  /* 0x000000b600b67308 */ /* 0x000ff00000000800 */
[----:B------:R-:W2:Y:S01]  /*5650*/  MUFU.EX2 R183, R183 ;  /* 0x000000b700b77308 */ /* 0x000ea20000000800 */
[----:B---3--:R-:W-:Y:S01]  /*5660*/  F2FP.F16.F32.PACK_AB R166, R21, R20 ;  /* 0x0000001415a6723e */ /* 0x008fe200000000ff */
[----:B------:R-:W-:-:S04]  /*5670*/  FADD.FTZ R20, R20, R15 ;  /* 0x0000000f14147221 */ /* 0x000fc80000010000 */
[----:B------:R-:W-:Y:S02]  /*5680*/  FADD.FTZ R20, R21, R20 ;  /* 0x0000001415147221 */ /* 0x000fe40000010000 */
[----:B------:R-:W-:Y:S08]  /*5690*/  MUFU.EX2 R207, R207 ;  /* 0x000000cf00cf7308 */ /* 0x000ff00000000800 */
[----:B------:R-:W3:Y:S01]  /*56a0*/  MUFU.EX2 R208, R208 ;  /* 0x000000d000d07308 */ /* 0x000ee20000000800 */
[----:B--2---:R-:W-:Y:S01]  /*56b0*/  F2FP.F16.F32.PACK_AB R165, R183, R182 ;  /* 0x000000b6b7a5723e */ /* 0x004fe200000000ff */
[----:B------:R-:W-:-:S04]  /*56c0*/  FADD.FTZ R182, R182, R181 ;  /* 0x000000b5b6b67221 */ /* 0x000fc80000010000 */
[----:B------:R-:W-:Y:S02]  /*56d0*/  FADD.FTZ R182, R183, R182 ;  /* 0x000000b6b7b67221 */ /* 0x000fe40000010000 */
[----:B------:R-:W-:Y:S08]  /*56e0*/  MUFU.EX2 R153, R153 ;  /* 0x0000009900997308 */ /* 0x000ff00000000800 */
[----:B------:R-:W2:Y:S01]  /*56f0*/  MUFU.EX2 R154, R154 ;  /* 0x0000009a009a7308 */ /* 0x000ea20000000800 */
[----:B---3--:R-:W-:Y:S01]  /*5700*/  F2FP.F16.F32.PACK_AB R167, R208, R207 ;  /* 0x000000cfd0a7723e */ /* 0x008fe200000000ff */
[----:B------:R-:W-:-:S04]  /*5710*/  FADD.FTZ R207, R207, R182 ;  /* 0x000000b6cfcf7221 */ /* 0x000fc80000010000 */
[----:B------:R0:W-:Y:S01]  /*5720*/  STSM.16.M88.4 [R23], R164 ;  /* 0x000000a417007844 */ /* 0x0001e20000000200 */
[----:B------:R-:W-:Y:S01]  /*5730*/  FADD.FTZ R208, R208, R207 ;  /* 0x000000cfd0d07221 */ /* 0x000fe20000010000 */
[----:B------:R-:W-:Y:S08]  /*5740*/  MUFU.EX2 R155, R155 ;  /* 0x0000009b009b7308 */ /* 0x000ff00000000800 */
[----:B------:R-:W3:Y:S01]  /*5750*/  MUFU.EX2 R172, R172 ;  /* 0x000000ac00ac7308 */ /* 0x000ee20000000800 */
[----:B--2---:R-:W-:Y:S01]  /*5760*/  F2FP.F16.F32.PACK_AB R168, R154, R153 ;  /* 0x000000999aa8723e */ /* 0x004fe200000000ff */
[----:B------:R-:W-:-:S04]  /*5770*/  FADD.FTZ R153, R153, R20 ;  /* 0x0000001499997221 */ /* 0x000fc80000010000 */
[----:B------:R-:W-:Y:S02]  /*5780*/  FADD.FTZ R154, R154, R153 ;  /* 0x000000999a9a7221 */ /* 0x000fe40000010000 */
[----:B------:R-:W-:Y:S08]  /*5790*/  MUFU.EX2 R209, R209 ;  /* 0x000000d100d17308 */ /* 0x000ff00000000800 */
[----:B------:R-:W2:Y:S01]  /*57a0*/  MUFU.EX2 R210, R210 ;  /* 0x000000d200d27308 */ /* 0x000ea20000000800 */
[----:B---3--:R-:W-:-:S07]  /*57b0*/  F2FP.F16.F32.PACK_AB R170, R172, R155 ;  /* 0x0000009bacaa723e */ /* 0x008fce00000000ff */
[----:B------:R-:W-:Y:S08]  /*57c0*/  MUFU.EX2 R211, R211 ;  /* 0x000000d300d37308 */ /* 0x000ff00000000800 */
[----:B------:R-:W3:Y:S01]  /*57d0*/  MUFU.EX2 R212, R212 ;  /* 0x000000d400d47308 */ /* 0x000ee20000000800 */
[----:B--2---:R-:W-:Y:S01]  /*57e0*/  F2FP.F16.F32.PACK_AB R169, R210, R209 ;  /* 0x000000d1d2a9723e */ /* 0x004fe200000000ff */
[----:B------:R-:W-:-:S04]  /*57f0*/  FADD.FTZ R209, R209, R208 ;  /* 0x000000d0d1d17221 */ /* 0x000fc80000010000 */
[----:B------:R-:W-:Y:S01]  /*5800*/  FADD.FTZ R210, R210, R209 ;  /* 0x000000d1d2d27221 */ /* 0x000fe20000010000 */
[----:B---3--:R-:W-:-:S03]  /*5810*/  F2FP.F16.F32.PACK_AB R171, R212, R211 ;  /* 0x000000d3d4ab723e */ /* 0x008fc600000000ff */
[----:B------:R-:W-:Y:S02]  /*5820*/  FADD.FTZ R211, R211, R210 ;  /* 0x000000d2d3d37221 */ /* 0x000fe40000010000 */
[----:B------:R0:W-:Y:S01]  /*5830*/  STSM.16.M88.4 [R184], R168 ;  /* 0x000000a8b8007844 */ /* 0x0001e20000000200 */
[----:B-1----:R-:W-:Y:S01]  /*5840*/  WARPGROUP.ARRIVE ;  /* 0x00000000000079c5 */ /* 0x002fe20000000000 */
[----:B------:R-:W-:-:S05]  /*5850*/  FADD.FTZ R6, R212, R211 ;  /* 0x000000d3d4067221 */ /* 0x000fca0000010000 */
[----:B------:R-:W-:Y:S01]  /*5860*/  HGMMA.64x256x16.F32 R24, R156, gdesc[UR12].tnspB, RZ, !UPT, gsb0 ;  /* 0x43e0000c9c187df0 */ /* 0x000fe2000c0008ff */
        /* <DEDUP_REMOVED lines=12> */
[----:B------:R-:W-:Y:S01]  /*5930*/  HGMMA.64x256x16.F32 R24, R164, gdesc[UR12].tnspB, R24, gsb0 ;  /* 0x43e0000ca4187df0 */ /* 0x000fe20008000818 */
[----:B------:R-:W-:Y:S01]  /*5940*/  UMOV UR14, UR10 ;  /* 0x0000000a000e7c82 */ /* 0x000fe20008000000 */
        /* <DEDUP_REMOVED lines=14> */
[----:B------:R1:W-:Y:S02]  /*5a30*/  @!P1 SYNCS.ARRIVE.TRANS64.RED.A1T0 RZ, [R3+URZ], RZ ;  /* 0x000000ff03ff99a7 */ /* 0x0003e4000810043f */
[----:B-1----:R-:W-:-:S04]  /*5a40*/  FADD.FTZ R3, R155, R154 ;  /* 0x0000009a9b037221 */ /* 0x002fc80000010000 */
[----:B------:R-:W-:Y:S01]  /*5a50*/  FADD.FTZ R3, R172, R3 ;  /* 0x00000003ac037221 */ /* 0x000fe20000010000 */
[----:B0-----:R-:W-:Y:S06]  /*5a60*/  @!P2 BRA `(.L_x_4267) ;  /* 0x0000002c0088a947 */ /* 0x001fec0003800000 */
[----:B------:R-:W-:Y:S01]  /*5a70*/  VIADD R7, R173, 0xfffffffe ;  /* 0xfffffffead077836 */ /* 0x000fe20000000000 */
[----:B------:R-:W-:Y:S01]  /*5a80*/  UMOV UR24, UR36 ;  /* 0x0000002400187c82 */ /* 0x000fe20008000000 */
[----:B------:R-:W-:Y:S02]  /*5a90*/  IMAD.MOV.U32 R8, RZ, RZ, R5 ;  /* 0x000000ffff087224 */ /* 0x000fe400078e0005 */
[----:B------:R-:W-:-:S07]  /*5aa0*/  IMAD.MOV.U32 R13, RZ, RZ, R4 ;  /* 0x000000ffff0d7224 */ /* 0x000fce00078e0004 */
.L_x_4276:
        /* <DEDUP_REMOVED lines=9> */
.L_x_4268:
[----:B------:R-:W-:Y:S01]  /*5b40*/  ULEA UR5, UR36, UR37, 0x3 ;  /* 0x0000002524057291 */ /* 0x000fe2000f8e183f */
[----:B------:R-:W-:-:S08]  /*5b50*/  SHF.L.U32 R4, R2, 0x1f, RZ ;  /* 0x0000001f02047819 */ /* 0x000fd000000006ff */
[----:B------:R0:W1:Y:S01]  /*5b60*/  SYNCS.PHASECHK.TRANS64.TRYWAIT P3, [UR5+0x38830], R4 ;  /* 0x03883004ff0075a7 */ /* 0x0000620008060145 */
[----:B------:R-:W-:Y:S05]  /*5b70*/  @P0 BRA `(.L_x_4269) ;  /* 0x0000000000040947 */ /* 0x000fea0003800000 */
[----:B------:R-:W-:Y:S01]  /*5b80*/  BPT.TRAP 0x1 ;  /* 0x000000040000795c */ /* 0x000fe20000300000 */
.L_x_4269:
[----:B-1----:R-:W-:Y:S05]  /*5b90*/  @P3 BRA `(.L_x_4270) ;  /* 0x0000000000083947 */ /* 0x002fea0003800000 */
[----:B------:R-:W1:Y:S02]  /*5ba0*/  SYNCS.PHASECHK.TRANS64.TRYWAIT P3, [UR5+0x38830], R4 ;  /* 0x03883004ff0075a7 */ /* 0x000e640008060145 */
[----:B-1----:R-:W-:Y:S05]  /*5bb0*/  @!P3 BRA `(.L_x_4271) ;  /* 0x000000e400a4b947 */ /* 0x002fea0003800000 */
.L_x_4270:
        /* <DEDUP_REMOVED lines=28> */
.L_x_4272:
[----:B------:R2:W3:Y:S01]  /*5d80*/  SYNCS.PHASECHK.TRANS64.TRYWAIT P3, [UR5+0x38850], R4 ;  /* 0x03885004ff0075a7 */ /* 0x0004e20008060145 */
[----:B------:R-:W-:Y:S05]  /*5d90*/  @P0 BRA `(.L_x_4273) ;  /* 0x0000000000040947 */ /* 0x000fea0003800000 */
[----:B------:R-:W-:Y:S01]  /*5da0*/  BPT.TRAP 0x1 ;  /* 0x000000040000795c */ /* 0x000fe20000300000 */
.L_x_4273:
[----:B---3--:R-:W-:Y:S05]  /*5db0*/  @P3 BRA `(.L_x_4274) ;  /* 0x0000000000083947 */ /* 0x008fea0003800000 */
[----:B------:R-:W3:Y:S02]  /*5dc0*/  SYNCS.PHASECHK.TRANS64.TRYWAIT P3, [UR5+0x38850], R4 ;  /* 0x03885004ff0075a7 */ /* 0x000ee40008060145 */
[----:B---3--:R-:W-:Y:S05]  /*5dd0*/  @!P3 BRA `(.L_x_4275) ;  /* 0x000000e40034b947 */ /* 0x008fea0003800000 */
.L_x_4274:
[----:B------:R-:W-:Y:S01]  /*5de0*/  UIADD3 UR10, UR37, 0x26400, URZ ;  /* 0x00026400250a7890 */ /* 0x000fe2000fffe03f */
[----:B------:R-:W-:Y:S01]  /*5df0*/  WARPGROUP.ARRIVE ;  /* 0x00000000000079c5 */ /* 0x000fe20000000000 */
[----:B------:R-:W-:-:S05]  /*5e00*/  UIADD3 UR15, UR6, 0x2, URZ ;  /* 0x00000002060f7890 */ /* 0x000fca000fffe03f */
[----:B-1----:R-:W1:Y:S01]  /*5e10*/  S2R R5, SR_TID.X ;  /* 0x0000000000057919 */ /* 0x002e620000002100 */
[----:B------:R-:W-:Y:S02]  /*5e20*/  USHF.R.U32.HI UR10, URZ, 0x4, UR10 ;  /* 0x000000043f0a7899 */ /* 0x000fe4000801160a */
[----:B------:R-:W-:Y:S02]  /*5e30*/  UIADD3 UR11, UR6, 0x6, URZ ;  /* 0x00000006060b7890 */ /* 0x000fe4000fffe03f */
[----:B------:R-:W-:Y:S02]  /*5e40*/  ULOP3.LUT UR18, UR10, 0x3fff, URZ, 0xc0, !UPT ;  /* 0x00003fff0a127892 */ /* 0x000fe4000f8ec03f */
[----:B------:R-:W-:Y:S02]  /*5e50*/  UIADD3 UR14, UR6, 0x4, URZ ;  /* 0x00000004060e7890 */ /* 0x000fe4000fffe03f */
        /* <DEDUP_REMOVED lines=9> */
[----:B------:R-:W-:Y:S01]  /*5ef0*/  UIADD3 UR22, UR10, 0x2, URZ ;  /* 0x000000020a167890 */ /* 0x000fe2000fffe03f */
[----:B------:R-:W-:Y:S01]  /*5f00*/  UMOV UR20, UR15 ;  /* 0x0000000f00147c82 */ /* 0x000fe20008000000 */
[----:B------:R-:W-:Y:S01]  /*5f10*/  UMOV UR21, 0x40000040 ;  /* 0x4000004000157882 */ /* 0x000fe20000000000 */
[----:B------:R-:W-:Y:S01]  /*5f20*/  UMOV UR23, 0x40000040 ;  /* 0x4000004000177882 */ /* 0x000fe20000000000 */
[----:B-1----:R-:W-:-:S05]  /*5f30*/  SHF.R.U32.HI R5, RZ, 0x7, R5 ;  /* 0x00000007ff057819 */ /* 0x002fca0000011605 */
[----:B0-2---:R-:W0:Y:S01]  /*5f40*/  SHFL.IDX PT, R4, R5, RZ, 0x1f ;  /* 0x00001fff05047589 */ /* 0x005e2200000e0000 */
        /* <DEDUP_REMOVED lines=319> */
[----:B------:R-:W3:Y:S08]  /*7340*/  MUFU.TANH R11, R11 ;  /* 0x0000000b000b7308 */ /* 0x000ef00000002400 */
[----:B------:R-:W4:Y:S08]  /*7350*/  MUFU.TANH R12, R12 ;  /* 0x0000000c000c7308 */ /* 0x000f300000002400 */
[----:B------:R-:W5:Y:S01]  /*7360*/  MUFU.TANH R154, R154 ;  /* 0x0000009a009a7308 */ /* 0x000f620000002400 */
[----:B0-----:R-:W-:-:S02]  /*7370*/  FMNMX.FTZ R168, R153, R4, !PT ;  /* 0x0000000499a87209 */ /* 0x001fc40007810000 */
[----:B-1----:R-:W-:-:S05]  /*7380*/  FMNMX.FTZ R153, R9, R8, !PT ;  /* 0x0000000809997209 */ /* 0x002fca0007810000 */
[----:B------:R-:W0:Y:S01]  /*7390*/  MUFU.TANH R155, R155 ;  /* 0x0000009b009b7308 */ /* 0x000e220000002400 */
[----:B------:R-:W1:Y:S01]  /*73a0*/  SHFL.BFLY PT, R169, R168, 0x1, 0x1f ;  /* 0x0c201f00a8a97f89 */ /* 0x000e6200000e0000 */
[----:B--2---:R-:W-:-:S04]  /*73b0*/  FMNMX.FTZ R4, R10, R153, !PT ;  /* 0x000000990a047209 */ /* 0x004fc80007810000 */
[----:B---3--:R-:W-:Y:S02]  /*73c0*/  FMNMX.FTZ R153, R11, R4, !PT ;  /* 0x000000040b997209 */ /* 0x008fe40007810000 */
[----:B------:R-:W2:Y:S02]  /*73d0*/  MUFU.TANH R156, R156 ;  /* 0x0000009c009c7308 */ /* 0x000ea40000002400 */
[----:B----4-:R-:W-:-:S04]  /*73e0*/  FMNMX.FTZ R153, R12, R153, !PT ;  /* 0x000000990c997209 */ /* 0x010fc80007810000 */
[----:B-----5:R-:W-:Y:S02]  /*73f0*/  FMNMX.FTZ R14, R154, R153, !PT ;  /* 0x000000999a0e7209 */ /* 0x020fe40007810000 */
[----:B------:R-:W3:Y:S01]  /*7400*/  MUFU.TANH R160, R160 ;  /* 0x000000a000a07308 */ /* 0x000ee20000002400 */
[----:B------:R-:W-:Y:S01]  /*7410*/  FMUL.FTZ R153, R183, UR10 ;  /* 0x0000000ab7997c20 */ /* 0x000fe20008410000 */
[----:B------:R-:W-:-:S06]  /*7420*/  ULEA UR10, UR36, UR7, 0xc ;  /* 0x00000007240a7291 */ /* 0x000fcc000f8e603f */
[----:B------:R-:W4:Y:S01]  /*7430*/  MUFU.TANH R162, R162 ;  /* 0x000000a200a27308 */ /* 0x000f220000002400 */
[----:B------:R-:W-:Y:S01]  /*7440*/  UMOV UR14, UR10 ;  /* 0x0000000a000e7c82 */ /* 0x000fe20008000000 */
[----:B-1----:R-:W-:Y:S02]  /*7450*/  FMNMX.FTZ R4, R168, R169, !PT ;  /* 0x000000a9a8047209 */ /* 0x002fe40007810000 */
[----:B0-----:R-:W-:-:S03]  /*7460*/  FMNMX.FTZ R169, R155, R14, !PT ;  /* 0x0000000e9ba97209 */ /* 0x001fc60007810000 */
[----:B------:R-:W-:Y:S01]  /*7470*/  FADD.FTZ R13, -R4, R13 ;  /* 0x0000000d040d7221 */ /* 0x000fe20000010100 */
[----:B------:R-:W0:Y:S01]  /*7480*/  MUFU.TANH R163, R163 ;  /* 0x000000a300a37308 */ /* 0x000e220000002400 */
[----:B--2---:R-:W-:Y:S01]  /*7490*/  FMNMX.FTZ R169, R156, R169, !PT ;  /* 0x000000a99ca97209 */ /* 0x004fe20007810000 */
[----:B------:R-:W-:Y:S01]  /*74a0*/  FMUL.FTZ R182, R4, UR11 ;  /* 0x0000000b04b67c20 */ /* 0x000fe20008410000 */
[----:B------:R-:W-:Y:S02]  /*74b0*/  FMUL.FTZ R14, R13, UR11 ;  /* 0x0000000b0d0e7c20 */ /* 0x000fe40008410000 */
[----:B---3--:R-:W-:Y:S01]  /*74c0*/  FMNMX.FTZ R169, R160, R169, !PT ;  /* 0x000000a9a0a97209 */ /* 0x008fe20007810000 */
[--C-:B------:R-:W-:Y:S01]  /*74d0*/  FFMA.FTZ R13, R20, UR11, -R182.reuse ;  /* 0x0000000b140d7c23 */ /* 0x100fe200080108b6 */
[--C-:B------:R-:W-:Y:S01]  /*74e0*/  FFMA.FTZ R171, R21, UR11, -R182.reuse ;  /* 0x0000000b15ab7c23 */ /* 0x100fe200080108b6 */
[----:B------:R-:W1:Y:S01]  /*74f0*/  MUFU.TANH R166, R166 ;  /* 0x000000a600a67308 */ /* 0x000e620000002400 */
[----:B----4-:R-:W-:Y:S01]  /*7500*/  FMNMX.FTZ R168, R162, R169, !PT ;  /* 0x000000a9a2a87209 */ /* 0x010fe20007810000 */
[--C-:B------:R-:W-:Y:S01]  /*7510*/  FFMA.FTZ R21, R157, UR11, -R182.reuse ;  /* 0x0000000b9d157c23 */ /* 0x100fe200080108b6 */
[--C-:B------:R-:W-:Y:S01]  /*7520*/  FFMA.FTZ R170, R158, UR11, -R182.reuse ;  /* 0x0000000b9eaa7c23 */ /* 0x100fe200080108b6 */
[--C-:B------:R-:W-:Y:S01]  /*7530*/  FFMA.FTZ R178, R177, UR11, -R182.reuse ;  /* 0x0000000bb1b27c23 */ /* 0x100fe200080108b6 */
[--C-:B------:R-:W-:Y:S01]  /*7540*/  FFMA.FTZ R15, R15, UR11, -R182.reuse ;  /* 0x0000000b0f0f7c23 */ /* 0x100fe200080108b6 */
[--C-:B------:R-:W-:Y:S01]  /*7550*/  FFMA.FTZ R172, R161, UR11, -R182.reuse ;  /* 0x0000000ba1ac7c23 */ /* 0x100fe200080108b6 */
[--C-:B------:R-:W-:Y:S01]  /*7560*/  FFMA.FTZ R164, R164, UR11, -R182.reuse ;  /* 0x0000000ba4a47c23 */ /* 0x100fe200080108b6 */
[----:B------:R-:W2:Y:S01]  /*7570*/  MUFU.TANH R167, R167 ;  /* 0x000000a700a77308 */ /* 0x000ea20000002400 */
[----:B0-----:R-:W-:Y:S01]  /*7580*/  FMNMX.FTZ R169, R163, R168, !PT ;  /* 0x000000a8a3a97209 */ /* 0x001fe20007810000 */
[--C-:B------:R-:W-:Y:S01]  /*7590*/  FFMA.FTZ R173, R207, UR11, -R182.reuse ;  /* 0x0000000bcfad7c23 */ /* 0x100fe200080108b6 */
[--C-:B------:R-:W-:Y:S01]  /*75a0*/  FFMA.FTZ R176, R208, UR11, -R182.reuse ;  /* 0x0000000bd0b07c23 */ /* 0x100fe200080108b6 */
[--C-:B------:R-:W-:Y:S01]  /*75b0*/  FFMA.FTZ R175, R209, UR11, -R182.reuse ;  /* 0x0000000bd1af7c23 */ /* 0x100fe200080108b6 */
[----:B------:R-:W-:-:S03]  /*75c0*/  FFMA.FTZ R177, R210, UR11, -R182 ;  /* 0x0000000bd2b17c23 */ /* 0x000fc600080108b6 */
[----:B------:R-:W0:Y:S01]  /*75d0*/  MUFU.TANH R181, R181 ;  /* 0x000000b500b57308 */ /* 0x000e220000002400 */
[----:B-1----:R-:W-:Y:S01]  /*75e0*/  FMNMX.FTZ R20, R166, R169, !PT ;  /* 0x000000a9a6147209 */ /* 0x002fe20007810000 */
[----:B------:R-:W-:-:S06]  /*75f0*/  FFMA.FTZ R169, R5, UR11, -R182 ;  /* 0x0000000b05a97c23 */ /* 0x000fcc00080108b6 */
[----:B------:R-:W1:Y:S01]  /*7600*/  MUFU.TANH R211, R211 ;  /* 0x000000d300d37308 */ /* 0x000e620000002400 */
[----:B--2---:R-:W-:-:S07]  /*7610*/  FMNMX.FTZ R168, R167, R20, !PT ;  /* 0x00000014a7a87209 */ /* 0x004fce0007810000 */
[----:B------:R-:W2:Y:S01]  /*7620*/  MUFU.TANH R152, R152 ;  /* 0x0000009800987308 */ /* 0x000ea20000002400 */
[----:B0-----:R-:W-:-:S07]  /*7630*/  FMNMX.FTZ R168, R181, R168, !PT ;  /* 0x000000a8b5a87209 */ /* 0x001fce0007810000 */
[----:B------:R-:W0:Y:S01]  /*7640*/  MUFU.TANH R153, R153 ;  /* 0x0000009900997308 */ /* 0x000e220000002400 */
[----:B-1----:R-:W-:-:S07]  /*7650*/  FMNMX.FTZ R5, R211, R168, !PT ;  /* 0x000000a8d3057209 */ /* 0x002fce0007810000 */
[----:B------:R1:W-:Y:S01]  /*7660*/  MUFU.EX2 R20, R169 ;  /* 0x000000a900147308 */ /* 0x0003e20000000800 */
[----:B--2---:R-:W-:-:S07]  /*7670*/  FMNMX.FTZ R168, R152, R5, !PT ;  /* 0x0000000598a87209 */ /* 0x004fce0007810000 */
[----:B------:R-:W2:Y:S01]  /*7680*/  MUFU.EX2 R14, R14 ;  /* 0x0000000e000e7308 */ /* 0x000ea20000000800 */
[----:B0-----:R-:W-:Y:S01]  /*7690*/  FMNMX.FTZ R5, R153, R168, !PT ;  /* 0x000000a899057209 */ /* 0x001fe20007810000 */
[----:B-1----:R-:W-:-:S04]  /*76a0*/  FFMA.FTZ R169, R159, UR11, -R182 ;  /* 0x0000000b9fa97c23 */ /* 0x002fc800080108b6 */
[----:B------:R-:W0:Y:S02]  /*76b0*/  SHFL.BFLY PT, R174, R5, 0x2, 0x1f ;  /* 0x0c401f0005ae7f89 */ /* 0x000e2400000e0000 */
[----:B------:R-:W1:Y:S08]  /*76c0*/  MUFU.EX2 R13, R13 ;  /* 0x0000000d000d7308 */ /* 0x000e700000000800 */
[----:B------:R-:W-:Y:S01]  /*76d0*/  MUFU.EX2 R15, R15 ;  /* 0x0000000f000f7308 */ /* 0x000fe20000000800 */
        /* <DEDUP_REMOVED lines=12> */
[----:B------:R-:W-:Y:S01]  /*77a0*/  FMUL.FTZ R45, R45, R14 ;  /* 0x0000000e2d2d7220 */ /* 0x000fe20000410000 */
[----:B0-----:R-:W-:Y:S01]  /*77b0*/  FMNMX.FTZ R157, R5, R174, !PT ;  /* 0x000000ae059d7209 */ /* 0x001fe20007810000 */
[--C-:B------:R-:W-:Y:S01]  /*77c0*/  FFMA.FTZ R174, R165, UR11, -R182.reuse ;  /* 0x0000000ba5ae7c23 */ /* 0x100fe200080108b6 */
[----:B------:R-:W-:Y:S01]  /*77d0*/  FFMA.FTZ R182, R180, UR11, -R182 ;  /* 0x0000000bb4b67c23 */ /* 0x000fe200080108b6 */
[----:B------:R-:W-:Y:S01]  /*77e0*/  MUFU.EX2 R21, R21 ;  /* 0x0000001500157308 */ /* 0x000fe20000000800 */
[-C--:B------:R-:W-:Y:S01]  /*77f0*/  FMUL.FTZ R48, R48, R14.reuse ;  /* 0x0000000e30307220 */ /* 0x080fe20000410000 */
[----:B------:R-:W0:Y:S01]  /*7800*/  SHFL.BFLY PT, R158, R157, 0x1, 0x1f ;  /* 0x0c201f009d9e7f89 */ /* 0x000e2200000e0000 */
        /* <DEDUP_REMOVED lines=23> */
[----:B0-----:R-:W-:Y:S01]  /*7980*/  FMNMX.FTZ R5, R157, R158, !PT ;  /* 0x0000009e9d057209 */ /* 0x001fe20007810000 */
[-C--:B------:R-:W-:Y:S01]  /*7990*/  FMUL.FTZ R89, R89, R14.reuse ;  /* 0x0000000e59597220 */ /* 0x080fe20000410000 */
[-C--:B------:R-:W-:Y:S01]  /*79a0*/  FMUL.FTZ R92, R92, R14.reuse ;  /* 0x0000000e5c5c7220 */ /* 0x080fe20000410000 */
[-C--:B------:R-:W-:Y:S01]  /*79b0*/  FMUL.FTZ R93, R93, R14.reuse ;  /* 0x0000000e5d5d7220 */ /* 0x080fe20000410000 */
[-C--:B------:R-:W-:Y:S01]  /*79c0*/  FMUL.FTZ R96, R96, R14.reuse ;  /* 0x0000000e60607220 */ /* 0x080fe20000410000 */
[----:B------:R-:W-:Y:S01]  /*79d0*/  FADD.FTZ R157, -R5, R8 ;  /* 0x00000008059d7221 */ /* 0x000fe20000010100 */
[----:B------:R-:W-:Y:S01]  /*79e0*/  MUFU.EX2 R171, R164 ;  /* 0x000000a400ab7308 */ /* 0x000fe20000000800 */
[-C--:B------:R-:W-:Y:S01]  /*79f0*/  FMUL.FTZ R97, R97, R14.reuse ;  /* 0x0000000e61617220 */ /* 0x080fe20000410000 */
[-C--:B------:R-:W-:Y:S01]  /*7a00*/  FMUL.FTZ R100, R100, R14.reuse ;  /* 0x0000000e64647220 */ /* 0x080fe20000410000 */
[----:B------:R-:W-:Y:S01]  /*7a10*/  FMUL.FTZ R179, R157, UR11 ;  /* 0x0000000b9db37c20 */ /* 0x000fe20008410000 */
[----:B------:R-:W-:Y:S01]  /*7a20*/  FMUL.FTZ R157, R5, UR11 ;  /* 0x0000000b059d7c20 */ /* 0x000fe20008410000 */
[-C--:B------:R-:W-:Y:S01]  /*7a30*/  FMUL.FTZ R101, R101, R14.reuse ;  /* 0x0000000e65657220 */ /* 0x080fe20000410000 */
[-C--:B------:R-:W-:Y:S01]  /*7a40*/  FMUL.FTZ R104, R104, R14.reuse ;  /* 0x0000000e68687220 */ /* 0x080fe20000410000 */
[----:B------:R-:W-:Y:S01]  /*7a50*/  FMUL.FTZ R105, R105, R14 ;  /* 0x0000000e69697220 */ /* 0x000fe20000410000 */
[----:B------:R-:W-:Y:S01]  /*7a60*/  FFMA.FTZ R183, R155, UR11, -R157 ;  /* 0x0000000b9bb77c23 */ /* 0x000fe2000801089d */
[----:B------:R-:W-:Y:S01]  /*7a70*/  IMAD.MOV R155, RZ, RZ, -R19 ;  /* 0x000000ffff9b7224 */ /* 0x000fe200078e0a13 */
[----:B------:R-:W0:Y:S01]  /*7a80*/  MUFU.EX2 R179, R179 ;  /* 0x000000b300b37308 */ /* 0x000e220000000800 */
[--C-:B------:R-:W-:Y:S01]  /*7a90*/  FFMA.FTZ R180, R9, UR11, -R157.reuse ;  /* 0x0000000b09b47c23 */ /* 0x100fe2000801089d */
[--C-:B------:R-:W-:Y:S01]  /*7aa0*/  FFMA.FTZ R212, R211, UR11, -R157.reuse ;  /* 0x0000000bd3d47c23 */ /* 0x100fe2000801089d */
[----:B------:R-:W-:Y:S01]  /*7ab0*/  FFMA.FTZ R9, R10, UR11, -R157 ;  /* 0x0000000b0a097c23 */ /* 0x000fe2000801089d */
[----:B------:R-:W-:Y:S01]  /*7ac0*/  ISETP.NE.AND P3, PT, R18, R155, PT ;  /* 0x0000009b1200720c */ /* 0x000fe20003f65270 */
[----:B------:R-:W-:-:S02]  /*7ad0*/  IMAD.U32 R211, RZ, RZ, UR5 ;  /* 0x00000005ffd37e24 */ /* 0x000fc4000f8e00ff */
[--C-:B------:R-:W-:Y:S01]  /*7ae0*/  FFMA.FTZ R10, R11, UR11, -R157.reuse ;  /* 0x0000000b0b0a7c23 */ /* 0x100fe2000801089d */
[--C-:B------:R-:W-:Y:S01]  /*7af0*/  FFMA.FTZ R11, R12, UR11, -R157.reuse ;  /* 0x0000000b0c0b7c23 */ /* 0x100fe2000801089d */
[----:B------:R2:W-:Y:S01]  /*7b00*/  MUFU.EX2 R8, R182 ;  /* 0x000000b600087308 */ /* 0x0005e20000000800 */
[--C-:B------:R-:W-:Y:S01]  /*7b10*/  FFMA.FTZ R12, R154, UR11, -R157.reuse ;  /* 0x0000000b9a0c7c23 */ /* 0x100fe2000801089d */
[----:B------:R-:W-:Y:S02]  /*7b20*/  @!P1 VIADD R154, R211, 0x38840 ;  /* 0x00038840d39a9836 */ /* 0x000fe40000000000 */
[--C-:B------:R-:W-:Y:S01]  /*7b30*/  FFMA.FTZ R207, R160, UR11, -R157.reuse ;  /* 0x0000000ba0cf7c23 */ /* 0x100fe2000801089d */
[--C-:B------:R-:W-:Y:S01]  /*7b40*/  FFMA.FTZ R208, R162, UR11, -R157.reuse ;  /* 0x0000000ba2d07c23 */ /* 0x100fe2000801089d */
[--C-:B------:R-:W-:Y:S01]  /*7b50*/  FFMA.FTZ R209, R163, UR11, -R157.reuse ;  /* 0x0000000ba3d17c23 */ /* 0x100fe2000801089d */
[--C-:B------:R-:W-:Y:S01]  /*7b60*/  FFMA.FTZ R210, R166, UR11, -R157.reuse ;  /* 0x0000000ba6d27c23 */ /* 0x100fe2000801089d */
[----:B------:R-:W-:Y:S01]  /*7b70*/  @!P1 PRMT R154, RZ, 0x654, R154 ;  /* 0x00000654ff9a9816 */ /* 0x000fe2000000009a */
[--C-:B------:R-:W-:Y:S01]  /*7b80*/  FFMA.FTZ R213, R167, UR11, -R157.reuse ;  /* 0x0000000ba7d57c23 */ /* 0x100fe2000801089d */
[--C-:B--2---:R-:W-:Y:S01]  /*7b90*/  FFMA.FTZ R182, R156, UR11, -R157.reuse ;  /* 0x0000000b9cb67c23 */ /* 0x104fe2000801089d */
[----:B------:R-:W-:Y:S01]  /*7ba0*/  IMAD.U32 R156, RZ, RZ, UR24 ;  /* 0x00000018ff9c7e24 */ /* 0x000fe2000f8e00ff */
[----:B------:R2:W-:Y:S01]  /*7bb0*/  @!P1 SYNCS.ARRIVE.TRANS64.RED.A1T0 RZ, [R154+URZ], RZ ;  /* 0x000000ff9aff99a7 */ /* 0x0005e2000810043f */
[--C-:B------:R-:W-:Y:S01]  /*7bc0*/  FFMA.FTZ R181, R181, UR11, -R157.reuse ;  /* 0x0000000bb5b57c23 */ /* 0x100fe2000801089d */
[----:B------:R-:W-:Y:S01]  /*7bd0*/  FFMA.FTZ R214, R152, UR11, -R157 ;  /* 0x0000000b98d67c23 */ /* 0x000fe2000801089d */
[----:B------:R-:W-:-:S02]  /*7be0*/  @!P3 IMAD R155, R156, 0x40, R17 ;  /* 0x000000409c9bb824 */ /* 0x000fc400078e0211 */
[----:B------:R-:W-:Y:S01]  /*7bf0*/  FFMA.FTZ R215, R153, UR11, -R157 ;  /* 0x0000000b99d77c23 */ /* 0x000fe2000801089d */
[----:B------:R-:W-:Y:S01]  /*7c00*/  MUFU.EX2 R180, R180 ;  /* 0x000000b400b47308 */ /* 0x000fe20000000800 */
[----:B-1----:R-:W-:Y:S01]  /*7c10*/  F2FP.F16.F32.PACK_AB R152, R20, R13 ;  /* 0x0000000d1498723e */ /* 0x002fe200000000ff */
[-C--:B0-----:R-:W-:Y:S01]  /*7c20*/  FMUL.FTZ R26, R26, R179.reuse ;  /* 0x000000b31a1a7220 */ /* 0x081fe20000410000 */
[----:B------:R-:W-:Y:S01]  /*7c30*/  @!P3 LEA R155, R155, UR37, 0x2 ;  /* 0x000000259b9bbc11 */ /* 0x000fe2000f8e10ff */
[----:B------:R-:W-:Y:S01]  /*7c40*/  FMUL.FTZ R27, R27, R179 ;  /* 0x000000b31b1b7220 */ /* 0x000fe20000410000 */
[----:B--2---:R-:W-:Y:S01]  /*7c50*/  F2FP.F16.F32.PACK_AB R154, R168, R15 ;  /* 0x0000000fa89a723e */ /* 0x004fe200000000ff */
[----:B------:R-:W-:Y:S01]  /*7c60*/  FMUL.FTZ R30, R30, R179 ;  /* 0x000000b31e1e7220 */ /* 0x000fe20000410000 */
[----:B------:R-:W-:Y:S01]  /*7c70*/  F2FP.F16.F32.PACK_AB R156, R170, R21 ;  /* 0x00000015aa9c723e */ /* 0x000fe200000000ff */
[----:B------:R-:W-:Y:S01]  /*7c80*/  @!P3 STS [R155+0x38400], R14 ;  /* 0x0384000e9b00b388 */ /* 0x000fe20000000800 */
[----:B------:R-:W0:Y:S01]  /*7c90*/  MUFU.EX2 R9, R9 ;  /* 0x0000000900097308 */ /* 0x000e220000000800 */
[----:B------:R-:W-:Y:S01]  /*7ca0*/  F2FP.F16.F32.PACK_AB R158, R172, R169 ;  /* 0x000000a9ac9e723e */ /* 0x000fe200000000ff */
[-C--:B------:R-:W-:Y:S01]  /*7cb0*/  FMUL.FTZ R31, R31, R179.reuse ;  /* 0x000000b31f1f7220 */ /* 0x080fe20000410000 */
[----:B------:R1:W-:Y:S01]  /*7cc0*/  @!P3 STS [R155+0x38420], R179 ;  /* 0x038420b39b00b388 */ /* 0x0003e20000000800 */
        /* <DEDUP_REMOVED lines=52> */
[----:B------:R-:W0:Y:S01]  /*8010*/  MUFU.EX2 R174, R174 ;  /* 0x000000ae00ae7308 */ /* 0x000e220000000800 */
[-C--:B------:R-:W-:Y:S01]  /*8020*/  FMUL.FTZ R112, R112, R14.reuse ;  /* 0x0000000e70707220 */ /* 0x080fe20000410000 */
[-C--:B------:R-:W-:Y:S01]  /*8030*/  FMUL.FTZ R113, R113, R14.reuse ;  /* 0x0000000e71717220 */ /* 0x080fe20000410000 */
[-C--:B------:R-:W-:Y:S01]  /*8040*/  FMUL.FTZ R114, R114, R179.reuse ;  /* 0x000000b372727220 */ /* 0x080fe20000410000 */
[-C--:B------:R-:W-:Y:S01]  /*8050*/  FMUL.FTZ R115, R115, R179.reuse ;  /* 0x000000b373737220 */ /* 0x080fe20000410000 */
[-C--:B------:R-:W-:Y:S01]  /*8060*/  FMUL.FTZ R116, R116, R14.reuse ;  /* 0x0000000e74747220 */ /* 0x080fe20000410000 */
[----:B------:R-:W-:Y:S01]  /*8070*/  FMUL.FTZ R117, R117, R14 ;  /* 0x0000000e75757220 */ /* 0x000fe20000410000 */
[-C--:B------:R-:W-:Y:S01]  /*8080*/  FMUL.FTZ R118, R118, R179.reuse ;  /* 0x000000b376767220 */ /* 0x080fe20000410000 */
[----:B------:R-:W-:Y:S01]  /*8090*/  MUFU.EX2 R173, R173 ;  /* 0x000000ad00ad7308 */ /* 0x000fe20000000800 */
[----:B-1----:R-:W-:Y:S01]  /*80a0*/  F2FP.F16.F32.PACK_AB R159, R207, R182 ;  /* 0x000000b6cf9f723e */ /* 0x002fe200000000ff */
[-C--:B------:R-:W-:Y:S01]  /*80b0*/  FMUL.FTZ R119, R119, R179.reuse ;  /* 0x000000b377777220 */ /* 0x080fe20000410000 */
[-C--:B------:R-:W-:Y:S01]  /*80c0*/  FMUL.FTZ R120, R120, R14.reuse ;  /* 0x0000000e78787220 */ /* 0x080fe20000410000 */
[-C--:B------:R-:W-:Y:S01]  /*80d0*/  FMUL.FTZ R121, R121, R14.reuse ;  /* 0x0000000e79797220 */ /* 0x080fe20000410000 */
[-C--:B------:R-:W-:Y:S01]  /*80e0*/  FMUL.FTZ R122, R122, R179.reuse ;  /* 0x000000b37a7a7220 */ /* 0x080fe20000410000 */
[----:B------:R-:W-:Y:S01]  /*80f0*/  FMUL.FTZ R123, R123, R179 ;  /* 0x000000b37b7b7220 */ /* 0x000fe20000410000 */
        /* <DEDUP_REMOVED lines=35> */
[----:B------:R-:W-:Y:S01]  /*8330*/  FMUL.FTZ R151, R151, R179 ;  /* 0x000000b397977220 */ /* 0x000fe20000410000 */
[----:B------:R0:W-:Y:S01]  /*8340*/  STSM.16.M88.4 [R22+0x36400], R152 ;  /* 0x0364009816007844 */ /* 0x0001e20000000200 */
[----:B------:R-:W-:Y:S01]  /*8350*/  FFMA.FTZ R3, R14, R3, R13 ;  /* 0x000000030e037223 */ /* 0x000fe2000001000d */
[----:B------:R-:W-:Y:S01]  /*8360*/  FFMA.FTZ R6, R179, R6, R180 ;  /* 0x00000006b3067223 */ /* 0x000fe200000100b4 */
[----:B------:R-:W-:Y:S01]  /*8370*/  @!P1 VIADD R211, R211, 0x38860 ;  /* 0x00038860d3d39836 */ /* 0x000fe20000000000 */
[----:B------:R0:W-:Y:S01]  /*8380*/  STSM.16.M88.4 [R185], R156 ;  /* 0x0000009cb9007844 */ /* 0x0001e20000000200 */
[----:B------:R-:W-:Y:S01]  /*8390*/  MUFU.EX2 R175, R175 ;  /* 0x000000af00af7308 */ /* 0x000fe20000000800 */
[----:B------:R-:W-:Y:S01]  /*83a0*/  FADD.FTZ R20, R20, R3 ;  /* 0x0000000314147221 */ /* 0x000fe20000010000 */
[----:B------:R-:W-:Y:S01]  /*83b0*/  FADD.FTZ R9, R9, R6 ;  /* 0x0000000609097221 */ /* 0x000fe20000010000 */
[----:B------:R-:W-:Y:S01]  /*83c0*/  @!P1 PRMT R211, RZ, 0x654, R211 ;  /* 0x00000654ffd39816 */ /* 0x000fe200000000d3 */
[----:B------:R-:W-:Y:S01]  /*83d0*/  UMOV UR24, UR36 ;  /* 0x0000002400187c82 */ /* 0x000fe20008000000 */
[----:B------:R-:W-:Y:S01]  /*83e0*/  FADD.FTZ R15, R15, R20 ;  /* 0x000000140f0f7221 */ /* 0x000fe20000010000 */
[----:B------:R-:W-:Y:S01]  /*83f0*/  FADD.FTZ R10, R10, R9 ;  /* 0x000000090a0a7221 */ /* 0x000fe20000010000 */
[----:B------:R-:W-:Y:S01]  /*8400*/  IMAD.MOV.U32 R13, RZ, RZ, R4 ;  /* 0x000000ffff0d7224 */ /* 0x000fe200078e0004 */
[----:B------:R-:W2:Y:S01]  /*8410*/  MUFU.EX2 R178, R178 ;  /* 0x000000b200b27308 */ /* 0x000ea20000000800 */
[----:B-1----:R-:W-:Y:S01]  /*8420*/  F2FP.F16.F32.PACK_AB R163, R213, R210 ;  /* 0x000000d2d5a3723e */ /* 0x002fe200000000ff */
[----:B------:R-:W-:Y:S01]  /*8430*/  FADD.FTZ R168, R168, R15 ;  /* 0x0000000fa8a87221 */ /* 0x000fe20000010000 */
[----:B------:R-:W-:-:S03]  /*8440*/  FADD.FTZ R11, R11, R10 ;  /* 0x0000000a0b0b7221 */ /* 0x000fc60000010000 */
[----:B------:R0:W-:Y:S01]  /*8450*/  STSM.16.M88.4 [R23], R160 ;  /* 0x000000a017007844 */ /* 0x0001e20000000200 */
[----:B------:R-:W-:Y:S01]  /*8460*/  FADD.FTZ R21, R21, R168 ;  /* 0x000000a815157221 */ /* 0x000fe20000010000 */
[----:B------:R-:W1:Y:S01]  /*8470*/  MUFU.EX2 R177, R177 ;  /* 0x000000b100b17308 */ /* 0x000e620000000800 */
[----:B------:R-:W-:Y:S02]  /*8480*/  FADD.FTZ R12, R12, R11 ;  /* 0x0000000b0c0c7221 */ /* 0x000fe40000010000 */
[----:B------:R-:W-:Y:S02]  /*8490*/  FADD.FTZ R170, R170, R21 ;  /* 0x00000015aaaa7221 */ /* 0x000fe40000010000 */
[----:B------:R-:W-:Y:S02]  /*84a0*/  FADD.FTZ R183, R183, R12 ;  /* 0x0000000cb7b77221 */ /* 0x000fe40000010000 */
[----:B------:R-:W-:Y:S01]  /*84b0*/  FADD.FTZ R169, R169, R170 ;  /* 0x000000aaa9a97221 */ /* 0x000fe20000010000 */
[----:B------:R-:W-:Y:S01]  /*84c0*/  MUFU.EX2 R181, R181 ;  /* 0x000000b500b57308 */ /* 0x000fe20000000800 */
[----:B--2---:R-:W-:Y:S01]  /*84d0*/  F2FP.F16.F32.PACK_AB R164, R178, R175 ;  /* 0x000000afb2a4723e */ /* 0x004fe200000000ff */
        /* <DEDUP_REMOVED lines=10> */
[----:B------:R-:W1:Y:S02]  /*8580*/  MUFU.EX2 R214, R214 ;  /* 0x000000d600d67308 */ /* 0x000e640000000800 */
[----:B------:R-:W-:Y:S01]  /*8590*/  FADD.FTZ R210, R210, R209 ;  /* 0x000000d1d2d27221 */ /* 0x000fe20000010000 */
[----:B------:R-:W-:-:S03]  /*85a0*/  FADD.FTZ R176, R176, R173 ;  /* 0x000000adb0b07221 */ /* 0x000fc60000010000 */
[----:B------:R-:W-:Y:S01]  /*85b0*/  FADD.FTZ R210, R213, R210 ;  /* 0x000000d2d5d27221 */ /* 0x000fe20000010000 */
[----:B------:R-:W-:Y:S01]  /*85c0*/  FADD.FTZ R175, R175, R176 ;  /* 0x000000b0afaf7221 */ /* 0x000fe20000010000 */
[----:B------:R-:W3:Y:S01]  /*85d0*/  MUFU.EX2 R215, R215 ;  /* 0x000000d700d77308 */ /* 0x000ee20000000800 */
[----:B--2---:R-:W-:Y:S01]  /*85e0*/  F2FP.F16.F32.PACK_AB R165, R212, R181 ;  /* 0x000000b5d4a5723e */ /* 0x004fe200000000ff */
[----:B------:R-:W-:Y:S01]  /*85f0*/  FADD.FTZ R181, R181, R210 ;  /* 0x000000d2b5b57221 */ /* 0x000fe20000010000 */
[----:B------:R-:W-:-:S03]  /*8600*/  FADD.FTZ R178, R178, R175 ;  /* 0x000000afb2b27221 */ /* 0x000fc60000010000 */
[----:B------:R-:W-:Y:S01]  /*8610*/  FADD.FTZ R181, R212, R181 ;  /* 0x000000b5d4b57221 */ /* 0x000fe20000010000 */
[----:B------:R-:W-:-:S03]  /*8620*/  FADD.FTZ R3, R177, R178 ;  /* 0x000000b2b1037221 */ /* 0x000fc60000010000 */
[----:B-1----:R-:W-:Y:S01]  /*8630*/  FADD.FTZ R6, R214, R181 ;  /* 0x000000b5d6067221 */ /* 0x002fe20000010000 */
[----:B------:R-:W-:Y:S01]  /*8640*/  FADD.FTZ R3, R8, R3 ;  /* 0x0000000308037221 */ /* 0x000fe20000010000 */
[----:B------:R-:W-:Y:S01]  /*8650*/  IMAD.MOV.U32 R8, RZ, RZ, R5 ;  /* 0x000000ffff087224 */ /* 0x000fe200078e0005 */
[C---:B---3--:R-:W-:Y:S01]  /*8660*/  F2FP.F16.F32.PACK_AB R167, R215.reuse, R214 ;  /* 0x000000d6d7a7723e */ /* 0x048fe200000000ff */
[----:B------:R-:W-:-:S04]  /*8670*/  FADD.FTZ R6, R215, R6 ;  /* 0x00000006d7067221 */ /* 0x000fc80000010000 */
[----:B------:R0:W-:Y:S01]  /*8680*/  STSM.16.M88.4 [R184], R164 ;  /* 0x000000a4b8007844 */ /* 0x0001e20000000200 */
[----:B------:R-:W-:-:S06]  /*8690*/  WARPGROUP.ARRIVE ;  /* 0x00000000000079c5 */ /* 0x000fcc0000000000 */
        /* <DEDUP_REMOVED lines=31> */
.L_x_4267:
[----:B------:R-:W1:Y:S01]  /*8890*/  SHFL.BFLY PT, R0, R3, 0x2, 0x1f ;  /* 0x0c401f0003007f89 */ /* 0x000e6200000e0000 */
[----:B------:R-:W-:Y:S02]  /*88a0*/  IMAD.MOV R13, RZ, RZ, -R19 ;  /* 0x000000ffff0d7224 */ /* 0x000fe400078e0a13 */
[----:B------:R-:W-:Y:S01]  /*88b0*/  IMAD.MOV.U32 R9, RZ, RZ, RZ ;  /* 0x000000ffff097224 */ /* 0x000fe200078e00ff */
[----:B------:R-:W2:Y:S01]  /*88c0*/  SHFL.BFLY PT, R7, R6, 0x2, 0x1f ;  /* 0x0c401f0006077f89 */ /* 0x000ea200000e0000 */
[----:B------:R-:W-:Y:S01]  /*88d0*/  IMAD.U32 R21, RZ, RZ, UR11 ;  /* 0x0000000bff157e24 */ /* 0x000fe2000f8e00ff */
[----:B------:R-:W-:Y:S08]  /*88e0*/  BAR.ARV 0x8, 0x100 ;  /* 0x0204000000007b1d */ /* 0x000ff00000002000 */
[----:B------:R-:W-:Y:S01]  /*88f0*/  BAR.SYNC.DEFER_BLOCKING 0xf, 0x100 ;  /* 0x03c4000000007b1d */ /* 0x000fe20000010000 */
[----:B------:R-:W-:Y:S01]  /*8900*/  ISETP.NE.AND P0, PT, R18, R13, PT ;  /* 0x0000000d1200720c */ /* 0x000fe20003f05270 */
[----:B------:R-:W-:-:S02]  /*8910*/  VIADD R193, R193, 0x1 ;  /* 0x00000001c1c17836 */ /* 0x000fc40000000000 */
[----:B-1----:R-:W-:Y:S01]  /*8920*/  FADD.FTZ R0, R0, R3 ;  /* 0x0000000300007221 */ /* 0x002fe20000010000 */
[----:B------:R-:W-:Y:S02]  /*8930*/  IMAD.MOV.U32 R3, RZ, RZ, -0x800000 ;  /* 0xff800000ff037424 */ /* 0x000fe400078e00ff */
[----:B--2---:R-:W-:Y:S02]  /*8940*/  FADD.FTZ R8, R7, R6 ;  /* 0x0000000607087221 */ /* 0x004fe40000010000 */
[----:B------:R-:W1:Y:S01]  /*8950*/  SHFL.BFLY PT, R11, R0, 0x1, 0x1f ;  /* 0x0c201f00000b7f89 */ /* 0x000e6200000e0000 */
[----:B------:R-:W-:-:S03]  /*8960*/  IMAD.MOV.U32 R6, RZ, RZ, RZ ;  /* 0x000000ffff067224 */ /* 0x000fc600078e00ff */
[----:B------:R-:W2:Y:S01]  /*8970*/  SHFL.BFLY PT, R7, R8, 0x1, 0x1f ;  /* 0x0c201f0008077f89 */ /* 0x000ea200000e0000 */
[----:B-1----:R-:W-:Y:S01]  /*8980*/  FADD.FTZ R11, R0, R11 ;  /* 0x0000000b000b7221 */ /* 0x002fe20000010000 */
[----:B------:R-:W-:Y:S01]  /*8990*/  IMAD.U32 R0, RZ, RZ, UR36 ;  /* 0x00000024ff007e24 */ /* 0x000fe2000f8e00ff */
[----:B------:R-:W-:Y:S01]  /*89a0*/  UIADD3 UR36, UR36, 0x1, URZ ;  /* 0x0000000124247890 */ /* 0x000fe2000fffe03f */
[----:B--2---:R-:W-:Y:S02]  /*89b0*/  FADD.FTZ R7, R8, R7 ;  /* 0x0000000708077221 */ /* 0x004fe40000010000 */
[----:B------:R-:W-:Y:S01]  /*89c0*/  FSETP.NE.FTZ.AND P1, PT, R11, RZ, PT ;  /* 0x000000ff0b00720b */ /* 0x000fe20003f35000 */
[----:B------:R-:W-:Y:S01]  /*89d0*/  @!P0 IMAD R0, R0, 0x40, R17 ;  /* 0x0000004000008824 */ /* 0x000fe200078e0211 */
[----:B------:R-:W-:Y:S01]  /*89e0*/  UISETP.NE.AND UP0, UPT, UR36, 0x2, UPT ;  /* 0x000000022400788c */ /* 0x000fe2000bf05270 */
[----:B------:R-:W-:-:S03]  /*89f0*/  FSETP.NE.FTZ.AND P2, PT, R7, RZ, PT ;  /* 0x000000ff0700720b */ /* 0x000fc60003f55000 */
[----:B------:R-:W-:Y:S01]  /*8a00*/  @!P0 LEA R13, R0, UR37, 0x2 ;  /* 0x00000025000d8c11 */ /* 0x000fe2000f8e10ff */
[----:B------:R-:W-:Y:S01]  /*8a10*/  USEL UR4, URZ, 0x1, UP0 ;  /* 0x000000013f047887 */ /* 0x000fe20008000000 */
[----:B------:R-:W-:Y:S01]  /*8a20*/  IMAD.MOV.U32 R0, RZ, RZ, -0x800000 ;  /* 0xff800000ff007424 */ /* 0x000fe200078e00ff */
[----:B------:R-:W-:-:S04]  /*8a30*/  USEL UR36, UR36, URZ, UP0 ;  /* 0x0000003f24247287 */ /* 0x000fc80008000000 */
[----:B------:R-:W1:Y:S01]  /*8a40*/  @P1 MUFU.RCP R9, R11 ;  /* 0x0000000b00091308 */ /* 0x000e620000001000 */
[----:B------:R-:W-:Y:S01]  /*8a50*/  @P1 FMUL.FTZ R21, R21, 0.69314718246459960938 ;  /* 0x3f31721815151820 */ /* 0x000fe20000410000 */
[----:B------:R-:W-:-:S06]  /*8a60*/  LOP3.LUT R2, R2, UR4, RZ, 0x3c, !PT ;  /* 0x0000000402027c12 */ /* 0x000fcc000f8e3cff */
[----:B------:R-:W2:Y:S08]  /*8a70*/  @P2 MUFU.RCP R6, R7 ;  /* 0x0000000700062308 */ /* 0x000eb00000001000 */
[----:B------:R-:W-:Y:S01]  /*8a80*/  @P2 MUFU.LG2 R7, R7 ;  /* 0x0000000700072308 */ /* 0x000fe20000000c00 */
[-C--:B-1----:R-:W-:Y:S01]  /*8a90*/  FMUL.FTZ R20, R28, R9.reuse ;  /* 0x000000091c147220 */ /* 0x082fe20000410000 */
[----:B------:R1:W-:Y:S01]  /*8aa0*/  @!P0 STS [R13+0x38400], R9 ;  /* 0x038400090d008388 */ /* 0x0003e20000000800 */
[----:B------:R-:W-:Y:S01]  /*8ab0*/  FMUL.FTZ R10, R29, R9 ;  /* 0x000000091d0a7220 */ /* 0x000fe20000410000 */
[----:B------:R-:W-:-:S02]  /*8ac0*/  IMAD.U32 R29, RZ, RZ, UR11 ;  /* 0x0000000bff1d7e24 */ /* 0x000fc4000f8e00ff */
[-C--:B------:R-:W-:Y:S01]  /*8ad0*/  FMUL.FTZ R172, R24, R9.reuse ;  /* 0x0000000918ac7220 */ /* 0x080fe20000410000 */
[-C--:B------:R-:W-:Y:S01]  /*8ae0*/  FMUL.FTZ R8, R25, R9.reuse ;  /* 0x0000000919087220 */ /* 0x080fe20000410000 */
[-C--:B------:R-:W-:Y:S01]  /*8af0*/  FMUL.FTZ R171, R32, R9.reuse ;  /* 0x0000000920ab7220 */ /* 0x080fe20000410000 */
[----:B------:R-:W3:Y:S01]  /*8b00*/  @P1 MUFU.LG2 R28, R11 ;  /* 0x0000000b001c1308 */ /* 0x000ee20000000c00 */
[----:B--2---:R2:W-:Y:S01]  /*8b10*/  @!P0 STS [R13+0x38420], R6 ;  /* 0x038420060d008388 */ /* 0x0045e20000000800 */
        /* <DEDUP_REMOVED lines=60> */
[----:B------:R-:W-:Y:S01]  /*8ee0*/  @P2 FMUL.FTZ R29, R29, 0.69314718246459960938 ;  /* 0x3f3172181d1d2820 */ /* 0x000fe20000410000 */
[----:B---3--:R-:W-:Y:S01]  /*8ef0*/  @P1 FMUL.FTZ R28, R28, 0.69314718246459960938 ;  /* 0x3f3172181c1c1820 */ /* 0x008fe20000410000 */
[----:B------:R-:W-:Y:S01]  /*8f00*/  @P2 FMUL.FTZ R26, R7, 0.69314718246459960938 ;  /* 0x3f317218071a2820 */ /* 0x000fe20000410000 */
[-C--:B------:R-:W-:Y:S01]  /*8f10*/  FMUL.FTZ R11, R30, R6.reuse ;  /* 0x000000061e0b7220 */ /* 0x080fe20000410000 */
[-C--:B--2---:R-:W-:Y:S01]  /*8f20*/  FMUL.FTZ R13, R42, R6.reuse ;  /* 0x000000062a0d7220 */ /* 0x084fe20000410000 */
[-C--:B------:R-:W-:Y:S01]  /*8f30*/  FMUL.FTZ R15, R46, R6.reuse ;  /* 0x000000062e0f7220 */ /* 0x080fe20000410000 */
[-C--:B------:R-:W-:Y:S01]  /*8f40*/  FMUL.FTZ R25, R50, R6.reuse ;  /* 0x0000000632197220 */ /* 0x080fe20000410000 */
        /* <DEDUP_REMOVED lines=63> */
.L_x_4253:
        /* <DEDUP_REMOVED lines=36> */
[C---:B------:R-:W-:Y:S01]  /*9580*/  IADD3 R173, P1, R122.reuse, 0x20, RZ ;  /* 0x000000207aad7810 */ /* 0x040fe20007f3e0ff */
[----:B------:R-:W-:Y:S01]  /*9590*/  UISETP.NE.AND.EX UP0, UPT, UR9, URZ, UPT, UP0 ;  /* 0x0000003f0900728c */ /* 0x000fe2000bf05300 */
[C---:B------:R-:W-:Y:S02]  /*95a0*/  IADD3 R177, P0, R122.reuse, 0x40, RZ ;  /* 0x000000407ab17810 */ /* 0x040fe40007f1e0ff */
[----:B------:R-:W-:Y:S01]  /*95b0*/  LOP3.LUT R28, R173, 0x380, RZ, 0xc0, !PT ;  /* 0x00000380ad1c7812 */ /* 0x000fe200078ec0ff */
[--C-:B------:R-:W-:Y:S01]  /*95c0*/  IMAD.X R29, RZ, RZ, R123.reuse, P1 ;  /* 0x000000ffff1d7224 */ /* 0x100fe200008e067b */
[----:B------:R-:W-:Y:S01]  /*95d0*/  IADD3 R179, P4, R122, 0x60, RZ ;  /* 0x000000607ab37810 */ /* 0x000fe20007f9e0ff */
[--C-:B------:R-:W-:Y:S01]  /*95e0*/  IMAD.X R33, RZ, RZ, R123.reuse, P0 ;  /* 0x000000ffff217224 */ /* 0x100fe200000e067b */
[----:B------:R-:W-:Y:S01]  /*95f0*/  SHF.R.U64 R28, R28, 0x3, RZ ;  /* 0x000000031c1c7819 */ /* 0x000fe200000012ff */
[----:B------:R-:W-:Y:S01]  /*9600*/  ULDC.64 UR8, c[0x0][0xd00] ;  /* 0x0003400000087ab9 */ /* 0x000fe20000000a00 */
[C---:B------:R-:W-:Y:S01]  /*9610*/  IADD3 R102, P0, R122.reuse, 0x4020, RZ ;  /* 0x000040207a667810 */ /* 0x040fe20007f1e0ff */
[--C-:B------:R-:W-:Y:S01]  /*9620*/  IMAD.X R37, RZ, RZ, R123.reuse, P4 ;  /* 0x000000ffff257224 */ /* 0x100fe200020e067b */
[C---:B------:R-:W-:Y:S01]  /*9630*/  LOP3.LUT R5, R122.reuse, 0x380, RZ, 0xc0, !PT ;  /* 0x000003807a057812 */ /* 0x040fe200078ec0ff */
[----:B------:R-:W-:Y:S01]  /*9640*/  UIMAD.WIDE UR8, UR40, 0x4, UR8 ;  /* 0x00000004280878a5 */ /* 0x000fe2000f8e0208 */
[C---:B------:R-:W-:Y:S01]  /*9650*/  IADD3 R181, P3, R122.reuse, 0x2000, RZ ;  /* 0x000020007ab57810 */ /* 0x040fe20007f7e0ff */
[----:B------:R-:W-:Y:S01]  /*9660*/  IMAD.X R103, RZ, RZ, R123, P0 ;  /* 0x000000ffff677224 */ /* 0x000fe200000e067b */
[----:B------:R-:W-:-:S02]  /*9670*/  IADD3 R183, P6, R122, 0x2020, RZ ;  /* 0x000020207ab77810 */ /* 0x000fc40007fde0ff */
        /* <DEDUP_REMOVED lines=8> */
[----:B------:R-:W-:Y:S01]  /*9700*/  LOP3.LUT R28, R28, R173, RZ, 0x3c, !PT ;  /* 0x000000ad1c1c7212 */ /* 0x000fe200078e3cff */
[----:B------:R-:W-:Y:S01]  /*9710*/  IMAD.X R99, RZ, RZ, R123, P1 ;  /* 0x000000ffff637224 */ /* 0x000fe200008e067b */
[----:B------:R-:W-:-:S02]  /*9720*/  LOP3.LUT R173, R102, 0x380, RZ, 0xc0, !PT ;  /* 0x0000038066ad7812 */ /* 0x000fc400078ec0ff */
[----:B------:R-:W-:Y:S02]  /*9730*/  SHF.R.U64 R5, R5, 0x3, RZ ;  /* 0x0000000305057819 */ /* 0x000fe400000012ff */
[----:B------:R-:W-:Y:S02]  /*9740*/  SHF.R.U64 R32, R32, 0x3, RZ ;  /* 0x0000000320207819 */ /* 0x000fe400000012ff */
        /* <DEDUP_REMOVED lines=9> */
[----:B------:R-:W-:Y:S01]  /*97e0*/  IMAD.X R119, RZ, RZ, R123, P5 ;  /* 0x000000ffff777224 */ /* 0x000fe200028e067b */
[----:B------:R-:W-:-:S02]  /*97f0*/  LOP3.LUT R40, R181, 0x380, RZ, 0xc0, !PT ;  /* 0x00000380b5287812 */ /* 0x000fc400078ec0ff */
[----:B------:R-:W-:Y:S01]  /*9800*/  SHF.R.U64 R173, R173, 0x3, RZ ;  /* 0x00000003adad7819 */ /* 0x000fe200000012ff */
[--C-:B------:R-:W-:Y:S01]  /*9810*/  IMAD.X R21, RZ, RZ, R123.reuse, P1 ;  /* 0x000000ffff157224 */ /* 0x100fe200008e067b */
[----:B------:R-:W-:Y:S02]  /*9820*/  LOP3.LUT R36, R179, 0x380, RZ, 0xc0, !PT ;  /* 0x00000380b3247812 */ /* 0x000fe400078ec0ff */
[----:B------:R-:W-:Y:S01]  /*9830*/  LOP3.LUT R122, R5, R122, RZ, 0x3c, !PT ;  /* 0x0000007a057a7212 */ /* 0x000fe200078e3cff */
[----:B------:R-:W-:Y:S01]  /*9840*/  IMAD.X R5, RZ, RZ, R123, P2 ;  /* 0x000000ffff057224 */ /* 0x000fe200010e067b */
[----:B------:R-:W-:Y:S02]  /*9850*/  LOP3.LUT R32, R32, R177, RZ, 0x3c, !PT ;  /* 0x000000b120207212 */ /* 0x000fe400078e3cff */
[----:B------:R-:W-:Y:S02]  /*9860*/  LOP3.LUT R177, R106, 0x380, RZ, 0xc0, !PT ;  /* 0x000003806ab17812 */ /* 0x000fe400078ec0ff */
[----:B------:R-:W-:-:S02]  /*9870*/  SHF.R.U64 R40, R40, 0x3, RZ ;  /* 0x0000000328287819 */ /* 0x000fc400000012ff */
[----:B------:R-:W-:Y:S02]  /*9880*/  LOP3.LUT R44, R183, 0x380, RZ, 0xc0, !PT ;  /* 0x00000380b72c7812 */ /* 0x000fe400078ec0ff */
[----:B------:R-:W-:Y:S02]  /*9890*/  LOP3.LUT R102, R173, R102, RZ, 0x3c, !PT ;  /* 0x00000066ad667212 */ /* 0x000fe400078e3cff */
[----:B------:R-:W-:Y:S02]  /*98a0*/  LOP3.LUT R27, R4, 0x380, RZ, 0xc0, !PT ;  /* 0x00000380041b7812 */ /* 0x000fe400078ec0ff */
[----:B------:R-:W-:Y:S02]  /*98b0*/  SHF.R.U64 R36, R36, 0x3, RZ ;  /* 0x0000000324247819 */ /* 0x000fe400000012ff */
[----:B------:R-:W-:Y:S02]  /*98c0*/  LOP3.LUT R90, R207, 0x380, RZ, 0xc0, !PT ;  /* 0x00000380cf5a7812 */ /* 0x000fe400078ec0ff */
[----:B------:R-:W-:-:S02]  /*98d0*/  LOP3.LUT R173, R26, 0x380, RZ, 0xc0, !PT ;  /* 0x000003801aad7812 */ /* 0x000fc400078ec0ff */
[----:B------:R-:W-:Y:S02]  /*98e0*/  LOP3.LUT R94, R209, 0x380, RZ, 0xc0, !PT ;  /* 0x00000380d15e7812 */ /* 0x000fe400078ec0ff */
[----:B------:R-:W-:Y:S02]  /*98f0*/  MOV R123, R122 ;  /* 0x0000007a007b7202 */ /* 0x000fe40000000f00 */
[----:B------:R-:W-:Y:S02]  /*9900*/  LOP3.LUT R98, R211, 0x380, RZ, 0xc0, !PT ;  /* 0x00000380d3627812 */ /* 0x000fe400078ec0ff */
[----:B------:R-:W-:Y:S01]  /*9910*/  SHF.R.U64 R177, R177, 0x3, RZ ;  /* 0x00000003b1b17819 */ /* 0x000fe200000012ff */
[----:B------:R0:W-:Y:S01]  /*9920*/  STSM.16.M88.4 [R123], R8 ;  /* 0x000000087b007844 */ /* 0x0001e20000000200 */
[----:B------:R-:W-:Y:S02]  /*9930*/  LOP3.LUT R40, R40, R181, RZ, 0x3c, !PT ;  /* 0x000000b528287212 */ /* 0x000fe400078e3cff */
[----:B------:R-:W-:-:S02]  /*9940*/  SHF.R.U64 R44, R44, 0x3, RZ ;  /* 0x000000032c2c7819 */ /* 0x000fc400000012ff */
[----:B------:R-:W-:Y:S02]  /*9950*/  SHF.R.U64 R27, R27, 0x3, RZ ;  /* 0x000000031b1b7819 */ /* 0x000fe400000012ff */
[----:B------:R-:W-:Y:S02]  /*9960*/  LOP3.LUT R36, R36, R179, RZ, 0x3c, !PT ;  /* 0x000000b324247212 */ /* 0x000fe400078e3cff */
[----:B------:R-:W-:Y:S02]  /*9970*/  SHF.R.U64 R90, R90, 0x3, RZ ;  /* 0x000000035a5a7819 */ /* 0x000fe400000012ff */
[----:B------:R-:W-:Y:S02]  /*9980*/  LOP3.LUT R181, R114, 0x380, RZ, 0xc0, !PT ;  /* 0x0000038072b57812 */ /* 0x000fe400078ec0ff */
[----:B------:R-:W-:Y:S02]  /*9990*/  SHF.R.U64 R173, R173, 0x3, RZ ;  /* 0x00000003adad7819 */ /* 0x000fe400000012ff */
[----:B------:R-:W-:-:S02]  /*99a0*/  SHF.R.U64 R94, R94, 0x3, RZ ;  /* 0x000000035e5e7819 */ /* 0x000fc400000012ff */
[----:B------:R-:W-:Y:S02]  /*99b0*/  LOP3.LUT R179, R110, 0x380, RZ, 0xc0, !PT ;  /* 0x000003806eb37812 */ /* 0x000fe400078ec0ff */
[----:B------:R-:W-:Y:S02]  /*99c0*/  SHF.R.U64 R98, R98, 0x3, RZ ;  /* 0x0000000362627819 */ /* 0x000fe400000012ff */
[----:B------:R-:W-:Y:S02]  /*99d0*/  LOP3.LUT R106, R177, R106, RZ, 0x3c, !PT ;  /* 0x0000006ab16a7212 */ /* 0x000fe400078e3cff */
[----:B------:R-:W-:Y:S02]  /*99e0*/  LOP3.LUT R44, R44, R183, RZ, 0x3c, !PT ;  /* 0x000000b72c2c7212 */ /* 0x000fe400078e3cff */
[----:B------:R-:W-:Y:S02]  /*99f0*/  LOP3.LUT R177, R6, 0x380, RZ, 0xc0, !PT ;  /* 0x0000038006b17812 */ /* 0x000fe400078ec0ff */
[----:B------:R-:W-:-:S02]  /*9a00*/  LOP3.LUT R118, R27, R4, RZ, 0x3c, !PT ;  /* 0x000000041b767212 */ /* 0x000fc400078e3cff */
[----:B------:R-:W-:Y:S02]  /*9a10*/  MOV R122, R28 ;  /* 0x0000001c007a7202 */ /* 0x000fe40000000f00 */
[----:B0-----:R-:W-:Y:S02]  /*9a20*/  F2FP.F16.F32.PACK_AB R8, R168, R171 ;  /* 0x000000aba808723e */ /* 0x001fe400000000ff */
[----:B------:R-:W-:Y:S02]  /*9a30*/  F2FP.F16.F32.PACK_AB R9, R35, R34 ;  /* 0x000000222309723e */ /* 0x000fe400000000ff */
[----:B------:R-:W-:Y:S02]  /*9a40*/  F2FP.F16.F32.PACK_AB R10, R160, R170 ;  /* 0x000000aaa00a723e */ /* 0x000fe400000000ff */
[----:B------:R-:W-:Y:S02]  /*9a50*/  F2FP.F16.F32.PACK_AB R11, R39, R38 ;  /* 0x00000026270b723e */ /* 0x000fe400000000ff */
[----:B------:R-:W-:-:S02]  /*9a60*/  LOP3.LUT R90, R90, R207, RZ, 0x3c, !PT ;  /* 0x000000cf5a5a7212 */ /* 0x000fc400078e3cff */
[----:B------:R-:W-:Y:S01]  /*9a70*/  SHF.R.U64 R181, R181, 0x3, RZ ;  /* 0x00000003b5b57819 */ /* 0x000fe200000012ff */
[----:B------:R0:W-:Y:S01]  /*9a80*/  STSM.16.M88.4 [R122], R8 ;  /* 0x000000087a007844 */ /* 0x0001e20000000200 */
[----:B------:R-:W-:Y:S02]  /*9a90*/  LOP3.LUT R4, R173, R26, RZ, 0x3c, !PT ;  /* 0x0000001aad047212 */ /* 0x000fe400078e3cff */
[----:B------:R-:W-:Y:S02]  /*9aa0*/  MOV R32, R32 ;  /* 0x0000002000207202 */ /* 0x000fe40000000f00 */
[----:B------:R-:W-:Y:S02]  /*9ab0*/  LOP3.LUT R94, R94, R209, RZ, 0x3c, !PT ;  /* 0x000000d15e5e7212 */ /* 0x000fe400078e3cff */
[----:B------:R-:W-:Y:S01]  /*9ac0*/  SHF.R.U64 R179, R179, 0x3, RZ ;  /* 0x00000003b3b37819 */ /* 0x000fe200000012ff */
[----:B------:R-:W-:Y:S01]  /*9ad0*/  STSM.16.M88.4 [R32], R12 ;  /* 0x0000000c20007844 */ /* 0x000fe20000000200 */
[----:B------:R-:W-:-:S02]  /*9ae0*/  MOV R36, R36 ;  /* 0x0000002400247202 */ /* 0x000fc40000000f00 */
[----:B------:R-:W-:Y:S02]  /*9af0*/  F2FP.F16.F32.PACK_AB R26, R53, R52 ;  /* 0x00000034351a723e */ /* 0x000fe400000000ff */
[----:B------:R-:W-:Y:S02]  /*9b00*/  F2FP.F16.F32.PACK_AB R27, R55, R54 ;  /* 0x00000036371b723e */ /* 0x000fe400000000ff */
[----:B------:R-:W-:Y:S01]  /*9b10*/  LOP3.LUT R98, R98, R211, RZ, 0x3c, !PT ;  /* 0x000000d362627212 */ /* 0x000fe200078e3cff */
[----:B0-----:R-:W-:Y:S01]  /*9b20*/  IMAD.U32 R8, RZ, RZ, UR8 ;  /* 0x00000008ff087e24 */ /* 0x001fe2000f8e00ff */
[----:B------:R-:W-:Y:S01]  /*9b30*/  MOV R40, R40 ;  /* 0x0000002800287202 */ /* 0x000fe20000000f00 */
[----:B------:R-:W-:Y:S01]  /*9b40*/  STSM.16.M88.4 [R36], R24 ;  /* 0x0000001824007844 */ /* 0x000fe20000000200 */
[----:B------:R-:W-:Y:S01]  /*9b50*/  SHF.R.U64 R177, R177, 0x3, RZ ;  /* 0x00000003b1b17819 */ /* 0x000fe200000012ff */
[----:B------:R-:W-:Y:S01]  /*9b60*/  IMAD.U32 R9, RZ, RZ, UR9 ;  /* 0x00000009ff097e24 */ /* 0x000fe2000f8e00ff */
[----:B------:R-:W-:Y:S01]  /*9b70*/  MOV R44, R44 ;  /* 0x0000002c002c7202 */ /* 0x000fe20000000f00 */
[----:B------:R-:W-:Y:S01]  /*9b80*/  STSM.16.M88.4 [R40], R56 ;  /* 0x0000003828007844 */ /* 0x000fe20000000200 */
[----:B------:R-:W-:Y:S01]  /*9b90*/  F2FP.F16.F32.PACK_AB R66, R69, R68 ;  /* 0x000000444542723e */ /* 0x000fe200000000ff */
[----:B------:R-:W-:Y:S01]  /*9ba0*/  ULDC.64 UR8, c[0x0][0xd08] ;  /* 0x0003420000087ab9 */ /* 0x000fe20000000a00 */
[----:B------:R-:W-:-:S02]  /*9bb0*/  F2FP.F16.F32.PACK_AB R67, R71, R70 ;  /* 0x000000464743723e */ /* 0x000fc400000000ff */
[----:B------:R-:W-:Y:S02]  /*9bc0*/  F2FP.F16.F32.PACK_AB R73, R75, R74 ;  /* 0x0000004a4b49723e */ /* 0x000fe400000000ff */
[----:B------:R-:W-:Y:S01]  /*9bd0*/  F2FP.F16.F32.PACK_AB R80, R81, R80 ;  /* 0x000000505150723e */ /* 0x000fe200000000ff */
[----:B------:R-:W-:Y:S01]  /*9be0*/  STSM.16.M88.4 [R44], R64 ;  /* 0x000000402c007844 */ /* 0x000fe20000000200 */
[----:B------:R-:W-:Y:S02]  /*9bf0*/  LOP3.LUT R114, R181, R114, RZ, 0x3c, !PT ;  /* 0x00000072b5727212 */ /* 0x000fe400078e3cff */
[----:B------:R-:W-:Y:S02]  /*9c00*/  MOV R31, R90 ;  /* 0x0000005a001f7202 */ /* 0x000fe40000000f00 */
[----:B------:R-:W-:Y:S02]  /*9c10*/  F2FP.F16.F32.PACK_AB R74, R77, R76 ;  /* 0x0000004c4d4a723e */ /* 0x000fe400000000ff */
[----:B------:R-:W-:-:S02]  /*9c20*/  F2FP.F16.F32.PACK_AB R75, R79, R78 ;  /* 0x0000004e4f4b723e */ /* 0x000fc400000000ff */
[----:B------:R-:W-:Y:S02]  /*9c30*/  F2FP.F16.F32.PACK_AB R81, R83, R82 ;  /* 0x000000525351723e */ /* 0x000fe400000000ff */
[----:B------:R-:W-:Y:S01]  /*9c40*/  LOP3.LUT R110, R179, R110, RZ, 0x3c, !PT ;  /* 0x0000006eb36e7212 */ /* 0x000fe200078e3cff */
[----:B------:R-:W-:Y:S01]  /*9c50*/  STSM.16.M88.4 [R31], R72 ;  /* 0x000000481f007844 */ /* 0x000fe20000000200 */
[----:B------:R-:W-:Y:S02]  /*9c60*/  MOV R94, R94 ;  /* 0x0000005e005e7202 */ /* 0x000fe40000000f00 */
[----:B------:R-:W-:Y:S02]  /*9c70*/  F2FP.F16.F32.PACK_AB R82, R85, R84 ;  /* 0x000000545552723e */ /* 0x000fe400000000ff */
[----:B------:R-:W-:Y:S02]  /*9c80*/  F2FP.F16.F32.PACK_AB R83, R87, R86 ;  /* 0x000000565753723e */ /* 0x000fe400000000ff */
[----:B------:R-:W-:-:S02]  /*9c90*/  F2FP.F16.F32.PACK_AB R88, R89, R88 ;  /* 0x000000585958723e */ /* 0x000fc400000000ff */
[----:B------:R-:W-:Y:S01]  /*9ca0*/  MOV R29, R98 ;  /* 0x00000062001d7202 */ /* 0x000fe20000000f00 */
[----:B------:R-:W-:Y:S01]  /*9cb0*/  STSM.16.M88.4 [R94], R80 ;  /* 0x000000505e007844 */ /* 0x000fe20000000200 */
[----:B------:R-:W-:Y:S02]  /*9cc0*/  F2FP.F16.F32.PACK_AB R89, R42, R30 ;  /* 0x0000001e2a59723e */ /* 0x000fe400000000ff */
[----:B------:R-:W-:Y:S02]  /*9cd0*/  F2FP.F16.F32.PACK_AB R90, R93, R92 ;  /* 0x0000005c5d5a723e */ /* 0x000fe400000000ff */
[----:B------:R-:W-:Y:S02]  /*9ce0*/  F2FP.F16.F32.PACK_AB R91, R48, R46 ;  /* 0x0000002e305b723e */ /* 0x000fe400000000ff */
[----:B------:R-:W-:Y:S02]  /*9cf0*/  F2FP.F16.F32.PACK_AB R96, R97, R96 ;  /* 0x000000606160723e */ /* 0x000fe400000000ff */
[----:B------:R-:W-:Y:S01]  /*9d00*/  LOP3.LUT R20, R177, R6, RZ, 0x3c, !PT ;  /* 0x00000006b1147212 */ /* 0x000fe200078e3cff */
[----:B------:R-:W-:Y:S01]  /*9d10*/  STSM.16.M88.4 [R29], R88 ;  /* 0x000000581d007844 */ /* 0x000fe20000000200 */
[----:B------:R-:W-:-:S02]  /*9d20*/  MOV R102, R102 ;  /* 0x0000006600667202 */ /* 0x000fc40000000f00 */
[----:B------:R-:W-:Y:S02]  /*9d30*/  MOV R28, R106 ;  /* 0x0000006a001c7202 */ /* 0x000fe40000000f00 */
[----:B------:R-:W-:Y:S02]  /*9d40*/  F2FP.F16.F32.PACK_AB R97, R153, R50 ;  /* 0x000000329961723e */ /* 0x000fe400000000ff */
        /* <DEDUP_REMOVED lines=8> */
[----:B------:R-:W-:Y:S02]  /*9dd0*/  F2FP.F16.F32.PACK_AB R112, R113, R112 ;  /* 0x000000707170723e */ /* 0x000fe400000000ff */
[----:B------:R-:W-:Y:S01]  /*9de0*/  MOV R110, R110 ;  /* 0x0000006e006e7202 */ /* 0x000fe20000000f00 */
[----:B------:R-:W-:Y:S01]  /*9df0*/  STSM.16.M88.4 [R28], R104 ;  /* 0x000000681c007844 */ /* 0x000fe20000000200 */
[----:B------:R-:W-:Y:S02]  /*9e00*/  F2FP.F16.F32.PACK_AB R113, R163, R162 ;  /* 0x000000a2a371723e */ /* 0x000fe400000000ff */
[----:B------:R-:W-:-:S02]  /*9e10*/  F2FP.F16.F32.PACK_AB R114, R117, R116 ;  /* 0x000000747572723e */ /* 0x000fc400000000ff */
[----:B------:R-:W-:Y:S02]  /*9e20*/  F2FP.F16.F32.PACK_AB R115, R165, R164 ;  /* 0x000000a4a573723e */ /* 0x000fe400000000ff */
[----:B------:R-:W-:Y:S02]  /*9e30*/  F2FP.F16.F32.PACK_AB R120, R121, R120 ;  /* 0x000000787978723e */ /* 0x000fe400000000ff */
[----:B------:R-:W-:Y:S01]  /*9e40*/  F2FP.F16.F32.PACK_AB R128, R129, R128 ;  /* 0x000000808180723e */ /* 0x000fe200000000ff */
[----:B------:R-:W-:Y:S01]  /*9e50*/  STSM.16.M88.4 [R110], R112 ;  /* 0x000000706e007844 */ /* 0x000fe20000000200 */
[----:B------:R-:W-:Y:S02]  /*9e60*/  F2FP.F16.F32.PACK_AB R121, R169, R167 ;  /* 0x000000a7a979723e */ /* 0x000fe400000000ff */
[----:B------:R-:W-:Y:S02]  /*9e70*/  F2FP.F16.F32.PACK_AB R122, R125, R124 ;  /* 0x0000007c7d7a723e */ /* 0x000fe400000000ff */
[----:B------:R-:W-:-:S02]  /*9e80*/  F2FP.F16.F32.PACK_AB R123, R127, R126 ;  /* 0x0000007e7f7b723e */ /* 0x000fc400000000ff */
[----:B------:R-:W-:Y:S02]  /*9e90*/  F2FP.F16.F32.PACK_AB R129, R131, R130 ;  /* 0x000000828381723e */ /* 0x000fe400000000ff */
[----:B------:R-:W-:Y:S01]  /*9ea0*/  F2FP.F16.F32.PACK_AB R136, R137, R136 ;  /* 0x000000888988723e */ /* 0x000fe200000000ff */
[----:B------:R-:W-:Y:S01]  /*9eb0*/  STSM.16.M88.4 [R6], R120 ;  /* 0x0000007806007844 */ /* 0x000fe20000000200 */
[----:B------:R-:W-:Y:S02]  /*9ec0*/  MOV R118, R118 ;  /* 0x0000007600767202 */ /* 0x000fe40000000f00 */
[----:B------:R-:W-:Y:S02]  /*9ed0*/  F2FP.F16.F32.PACK_AB R130, R133, R132 ;  /* 0x000000848582723e */ /* 0x000fe400000000ff */
        /* <DEDUP_REMOVED lines=8> */
[----:B------:R-:W-:Y:S01]  /*9f60*/  MOV R20, R20 ;  /* 0x0000001400147202 */ /* 0x000fe20000000f00 */
[----:B------:R0:W-:Y:S01]  /*9f70*/  STSM.16.M88.4 [R4], R136 ;  /* 0x0000008804007844 */ /* 0x0001e20000000200 */
[----:B------:R-:W-:-:S02]  /*9f80*/  F2FP.F16.F32.PACK_AB R146, R149, R148 ;  /* 0x000000949592723e */ /* 0x000fc400000000ff */
[----:B------:R-:W-:Y:S01]  /*9f90*/  F2FP.F16.F32.PACK_AB R147, R151, R150 ;  /* 0x000000969793723e */ /* 0x000fe200000000ff */
[----:B------:R-:W-:Y:S01]  /*9fa0*/  UISETP.NE.U32.AND UP1, UPT, UR8, URZ, UPT ;  /* 0x0000003f0800728c */ /* 0x000fe2000bf25070 */
[----:B------:R-:W-:-:S03]  /*9fb0*/  PLOP3.LUT P0, PT, PT, PT, UP0, 0x80, 0x0 ;  /* 0x000000000000781c */ /* 0x000fc60003f0f008 */
[----:B------:R1:W-:Y:S01]  /*9fc0*/  STSM.16.M88.4 [R20], R144 ;  /* 0x0000009014007844 */ /* 0x0003e20000000200 */
[----:B------:R-:W-:Y:S01]  /*9fd0*/  BAR.SYNC.DEFER_BLOCKING 0x1, 0x100 ;  /* 0x0044000000007b1d */ /* 0x000fe20000010000 */
[----:B------:R-:W-:Y:S01]  /*9fe0*/  UISETP.NE.AND.EX UP1, UPT, UR9, URZ, UPT, UP1 ;  /* 0x0000003f0900728c */ /* 0x000fe2000bf25310 */
[----:B------:R-:W-:-:S05]  /*9ff0*/  IMAD R11, R192, 0x40, R16 ;  /* 0x00000040c00b7824 */ /* 0x000fca00078e0210 */
[----:B------:R-:W-:-:S05]  /*a000*/  PLOP3.LUT P6, PT, PT, PT, UP1, 0x80, 0x0 ;  /* 0x000000000000781c */ /* 0x000fca0003fcf018 */
[----:B------:R-:W-:-:S04]  /*a010*/  @UP1 ULEA UR8, UP2, UR40, UR8, 0x2 ;  /* 0x0000000828081291 */ /* 0x000fc8000f84103f */
[----:B------:R-:W-:Y:S01]  /*a020*/  @UP1 ULEA.HI.X UR9, UR40, UR9, UR41, 0x2, UP2 ;  /* 0x0000000928091291 */ /* 0x000fe200090f1429 */
[----:B------:R-:W-:Y:S01]  /*a030*/  ULDC UR4, c[0x0][0xb88] ;  /* 0x0002e20000047ab9 */ /* 0x000fe20000000800 */
[----:B------:R-:W-:-:S04]  /*a040*/  IMAD.WIDE R174, R11, 0x2, R174 ;  /* 0x000000020bae7825 */ /* 0x000fc800078e02ae */
[----:B0-----:R-:W-:Y:S01]  /*a050*/  IMAD.U32 R4, RZ, RZ, UR4 ;  /* 0x00000004ff047e24 */ /* 0x001fe2000f8e00ff */
        /* <DEDUP_REMOVED lines=12> */
[----:B------:R-:W-:Y:S02]  /*a120*/  LOP3.LUT R24, R25, 0x380, RZ, 0xc0, !PT ;  /* 0x0000038019187812 */ /* 0x000fe400078ec0ff */
        /* <DEDUP_REMOVED lines=18> */
[----:B-1----:R-:W-:-:S14]  /*a250*/  @P6 BRA `(.L_x_4279) ;  /* 0x0000000000106947 */ /* 0x002fdc0003800000 */
[----:B------:R-:W-:Y:S05]  /*a260*/  @!P0 BRA `(.L_x_4279) ;  /* 0x00000000000c8947 */ /* 0x000fea0003800000 */
[----:B------:R-:W2:Y:S04]  /*a270*/  LDG.E R5, desc[UR38][R8.64] ;  /* 0x0000002608057981 */ /* 0x000ea8000c1e1900 */
[----:B-----5:R-:W2:Y:S02]  /*a280*/  LDG.E R4, desc[UR38][R8.64+0x4] ;  /* 0x0000042608047981 */ /* 0x020ea4000c1e1900 */
[----:B--2---:R-:W-:-:S07]  /*a290*/  IMAD.IADD R4, R4, 0x1, -R5 ;  /* 0x0000000104047824 */ /* 0x004fce00078e0a05 */
.L_x_4279:
        /* <DEDUP_REMOVED lines=96> */
[----:B------:R-:W-:Y:S02]  /*a8a0*/  ULDC.64 UR8, c[0x0][0xc50] ;  /* 0x0003140000087ab9 */ /* 0x000fe40000000a00 */
[----:B------:R-:W-:Y:S01]  /*a8b0*/  LEA R6, P0, R8, UR8, 0x2 ;  /* 0x0000000808067c11 */ /* 0x000fe2000f8010ff */
[----:B------:R-:W-:-:S04]  /*a8c0*/  IMAD.IADD R5, R9, 0x1, R5 ;  /* 0x0000000109057824 */ /* 0x000fc800078e0205 */
[----:B------:R-:W-:Y:S01]  /*a8d0*/  SHFL.IDX PT, R10, R6, 0x1, 0x1c1f ;  /* 0x003c1f00060a7f89 */ /* 0x000fe200000e0000 */
[----:B------:R-:W-:Y:S01]  /*a8e0*/  LEA.HI.X R14, R8, UR9, R5, 0x2, P0 ;  /* 0x00000009080e7c11 */ /* 0x000fe200080f1405 */
[----:B------:R-:W-:Y:S02]  /*a8f0*/  IMAD.MOV R5, RZ, RZ, -R19 ;  /* 0x000000ffff057224 */ /* 0x000fe400078e0a13 */
[----:B------:R-:W-:Y:S03]  /*a900*/  SHFL.IDX PT, R8, R6, RZ, 0x1c1f ;  /* 0x001c1fff06087589 */ /* 0x000fe600000e0000 */
[----:B------:R-:W-:Y:S01]  /*a910*/  ISETP.NE.AND P0, PT, R18, R5, PT ;  /* 0x000000051200720c */ /* 0x000fe20003f05270 */
[----:B------:R-:W0:Y:S01]  /*a920*/  SHFL.IDX PT, R9, R14, RZ, 0x1c1f ;  /* 0x001c1fff0e097589 */ /* 0x000e2200000e0000 */
[C---:B------:R-:W-:Y:S02]  /*a930*/  VIADD R5, R21.reuse, 0x8 ;  /* 0x0000000815057836 */ /* 0x040fe40000000000 */
[-C--:B------:R-:W-:Y:S01]  /*a940*/  ISETP.GE.OR P1, PT, R21, R20.reuse, P0 ;  /* 0x000000141500720c */ /* 0x080fe20000726670 */
[----:B------:R-:W1:Y:S02]  /*a950*/  SHFL.IDX PT, R11, R14, 0x1, 0x1c1f ;  /* 0x003c1f000e0b7f89 */ /* 0x000e6400000e0000 */
[----:B------:R-:W-:-:S10]  /*a960*/  ISETP.GE.OR P0, PT, R5, R20, P0 ;  /* 0x000000140500720c */ /* 0x000fd40000706670 */
[----:B0-----:R0:W-:Y:S04]  /*a970*/  @!P1 ST.E desc[UR38][R8.64], R0 ;  /* 0x0000000008009985 */ /* 0x0011e8000c101926 */
[----:B-1----:R0:W-:Y:S02]  /*a980*/  @!P0 ST.E desc[UR38][R10.64], R3 ;  /* 0x000000030a008985 */ /* 0x0021e4000c101926 */
.L_x_4280:
[----:B------:R-:W1:Y:S01]  /*a990*/  LDC R83, c[0x0][0xce8] ;  /* 0x00033a00ff537b82 */ /* 0x000e620000000800 */
[----:B------:R-:W-:Y:S01]  /*a9a0*/  ULDC UR12, c[0x0][0xbc8] ;  /* 0x0002f200000c7ab9 */ /* 0x000fe20000000800 */
[----:B------:R-:W-:Y:S01]  /*a9b0*/  ULDC.64 UR10, c[0x0][0xba0] ;  /* 0x0002e800000a7ab9 */ /* 0x000fe20000000a00 */
[----:B------:R-:W-:Y:S01]  /*a9c0*/  ISETP.GE.AND P0, PT, R190, UR12, PT ;  /* 0x0000000cbe007c0c */ /* 0x000fe2000bf06270 */
[----:B0-----:R0:W5:Y:S03]  /*a9d0*/  LD.E.128 R8, desc[UR38][R174.64] ;  /* 0x00000026ae087980 */ /* 0x001166000c101d00 */
[----:B------:R-:W-:Y:S01]  /*a9e0*/  SEL R3, RZ, 0xffffffff, P0 ;  /* 0xffffffffff037807 */ /* 0x000fe20000000000 */
[----:B------:R-:W5:Y:S01]  /*a9f0*/  LD.E.128 R12, desc[UR38][R12.64] ;  /* 0x000000260c0c7980 */ /* 0x000f62000c101d00 */
[----:B------:R-:W-:Y:S02]  /*aa00*/  ISETP.GE.AND P0, PT, R189, UR12, PT ;  /* 0x0000000cbd007c0c */ /* 0x000fe4000bf06270 */
[----:B------:R-:W-:Y:S01]  /*aa10*/  ISETP.GE.AND P1, PT, R16, UR12, PT ;  /* 0x0000000c10007c0c */ /* 0x000fe2000bf26270 */
[----:B------:R-:W5:Y:S04]  /*aa20*/  LD.E.128 R24, desc[UR38][R24.64] ;  /* 0x0000002618187980 */ /* 0x000f68000c101d00 */
[----:B------:R-:W5:Y:S04]  /*aa30*/  LD.E.128 R28, desc[UR38][R28.64] ;  /* 0x000000261c1c7980 */ /* 0x000f68000c101d00 */
[----:B------:R-:W5:Y:S01]  /*aa40*/  LD.E.128 R32, desc[UR38][R32.64] ;  /* 0x0000002620207980 */ /* 0x000f62000c101d00 */
[----:B-1----:R-:W-:Y:S01]  /*aa50*/  ISETP.NE.AND P2, PT, R83, 0x1, PT ;  /* 0x000000015300780c */ /* 0x002fe20003f45270 */
[----:B------:R-:W-:Y:S01]  /*aa60*/  IMAD.SHL.U32 R5, R3, 0x2, RZ ;  /* 0x0000000203057824 */ /* 0x000fe200078e00ff */
[----:B------:R-:W-:Y:S01]  /*aa70*/  SEL R3, RZ, 0xffffffff, P0 ;  /* 0xffffffffff037807 */ /* 0x000fe20000000000 */
[----:B------:R-:W5:Y:S01]  /*aa80*/  LD.E.128 R36, desc[UR38][R36.64] ;  /* 0x0000002624247980 */ /* 0x000f62000c101d00 */
[----:B------:R-:W-:-:S03]  /*aa90*/  SEL R0, RZ, 0x1, P1 ;  /* 0x00000001ff007807 */ /* 0x000fc60000800000 */
[----:B------:R-:W5:Y:S04]  /*aaa0*/  LD.E.128 R40, desc[UR38][R40.64] ;  /* 0x0000002628287980 */ /* 0x000f68000c101d00 */
[----:B------:R-:W5:Y:S02]  /*aab0*/  LD.E.128 R44, desc[UR38][R44.64] ;  /* 0x000000262c2c7980 */ /* 0x000f64000c101d00 */
[----:B------:R-:W1:Y:S01]  /*aac0*/  @P2 LDC R21, c[0x0][0xcec] ;  /* 0x00033b00ff152b82 */ /* 0x000e620000000800 */
[----:B------:R-:W-:Y:S01]  /*aad0*/  IMAD.SHL.U32 R3, R3, 0x4, RZ ;  /* 0x0000000403037824 */ /* 0x000fe200078e00ff */
[----:B------:R-:W-:Y:S01]  /*aae0*/  LOP3.LUT R0, R5, 0x2, R0, 0xe2, !PT ;  /* 0x0000000205007812 */ /* 0x000fe200078ee200 */
[----:B------:R-:W-:Y:S01]  /*aaf0*/  UIMAD UR7, UR14, UR10, URZ ;  /* 0x0000000a0e0772a4 */ /* 0x000fe2000f8e023f */
[----:B------:R-:W-:Y:S01]  /*ab00*/  ISETP.GE.AND P0, PT, R188, UR12, PT ;  /* 0x0000000cbc007c0c */ /* 0x000fe2000bf06270 */
[----:B------:R-:W5:Y:S03]  /*ab10*/  LD.E.128 R48, desc[UR38][R48.64] ;  /* 0x0000002630307980 */ /* 0x000f66000c101d00 */
[----:B------:R-:W2:Y:S01]  /*ab20*/  @P2 LDC R81, c[0x0][0xcf0] ;  /* 0x00033c00ff512b82 */ /* 0x000ea20000000800 */
[----:B------:R-:W-:Y:S01]  /*ab30*/  LOP3.LUT R3, R3, 0x4, R0, 0xe2, !PT ;  /* 0x0000000403037812 */ /* 0x000fe200078ee200 */
[----:B------:R-:W-:Y:S01]  /*ab40*/  UIMAD.WIDE.U32 UR8, UR4, UR10, URZ ;  /* 0x0000000a040872a5 */ /* 0x000fe2000f8e003f */
[----:B------:R-:W-:Y:S01]  /*ab50*/  SEL R5, RZ, 0xffffffff, P0 ;  /* 0xffffffffff057807 */ /* 0x000fe20000000000 */
[----:B------:R-:W-:Y:S01]  /*ab60*/  UIMAD UR7, UR4, UR11, UR7 ;  /* 0x0000000b040772a4 */ /* 0x000fe2000f8e0207 */
[----:B------:R-:W-:Y:S01]  /*ab70*/  IMAD R0, R191, 0x20, R192 ;  /* 0x00000020bf007824 */ /* 0x000fe200078e02c0 */
[----:B------:R-:W-:Y:S01]  /*ab80*/  ISETP.GE.AND P0, PT, R187, UR12, PT ;  /* 0x0000000cbb007c0c */ /* 0x000fe2000bf06270 */
[----:B------:R-:W-:Y:S01]  /*ab90*/  IMAD.U32 R85, RZ, RZ, UR42 ;  /* 0x0000002aff557e24 */ /* 0x000fe2000f8e00ff */
[----:B------:R-:W-:Y:S01]  /*aba0*/  ULDC.64 UR10, c[0x0][0xbe8] ;  /* 0x0002fa00000a7ab9 */ /* 0x000fe20000000a00 */
[----:B------:R-:W-:Y:S01]  /*abb0*/  UIADD3 UR9, UR9, UR7, URZ ;  /* 0x0000000709097290 */ /* 0x000fe2000fffe03f */
[----:B------:R-:W-:Y:S01]  /*abc0*/  IMAD.SHL.U32 R6, R5, 0x8, RZ ;  /* 0x0000000805067824 */ /* 0x000fe200078e00ff */
[----:B------:R-:W-:Y:S01]  /*abd0*/  UIMAD UR4, UR15, UR10, URZ ;  /* 0x0000000a0f0472a4 */ /* 0x000fe2000f8e023f */
[----:B------:R-:W-:Y:S01]  /*abe0*/  IMAD R82, R85, 0x40, R0 ;  /* 0x0000004055527824 */ /* 0x000fe200078e0200 */
[----:B------:R-:W-:Y:S01]  /*abf0*/  SEL R0, RZ, 0xffffffff, P0 ;  /* 0xffffffffff007807 */ /* 0x000fe20000000000 */
[----:B------:R-:W-:Y:S01]  /*ac00*/  UIMAD.WIDE.U32 UR8, UR43, UR10, UR8 ;  /* 0x0000000a2b0872a5 */ /* 0x000fe2000f8e0008 */
[----:B------:R-:W-:Y:S01]  /*ac10*/  LOP3.LUT R5, R6, 0x8, R3, 0xe2, !PT ;  /* 0x0000000806057812 */ /* 0x000fe200078ee203 */
[----:B------:R-:W-:Y:S01]  /*ac20*/  UIMAD UR4, UR43, UR11, UR4 ;  /* 0x0000000b2b0472a4 */ /* 0x000fe2000f8e0204 */
[----:B------:R-:W5:Y:S01]  /*ac30*/  LD.E.128 R52, desc[UR38][R52.64] ;  /* 0x0000002634347980 */ /* 0x000f62000c101d00 */
[----:B------:R-:W-:Y:S01]  /*ac40*/  IMAD.SHL.U32 R6, R0, 0x10, RZ ;  /* 0x0000001000067824 */ /* 0x000fe200078e00ff */
[----:B------:R-:W-:Y:S01]  /*ac50*/  ULDC.64 UR10, c[0x0][0xbf0] ;  /* 0x0002fc00000a7ab9 */ /* 0x000fe20000000a00 */
[----:B-1----:R-:W-:Y:S01]  /*ac60*/  @P2 IMAD.HI.U32 R0, R82, R21, RZ ;  /* 0x0000001552002227 */ /* 0x002fe200078e00ff */
[----:B------:R-:W-:Y:S01]  /*ac70*/  UIADD3 UR9, UR9, UR4, URZ ;  /* 0x0000000409097290 */ /* 0x000fe2000fffe03f */
[----:B------:R-:W5:Y:S01]  /*ac80*/  LD.E.128 R56, desc[UR38][R56.64] ;  /* 0x0000002638387980 */ /* 0x000f62000c101d00 */
[----:B------:R-:W-:Y:S01]  /*ac90*/  UIMAD UR4, UR41, UR10, URZ ;  /* 0x0000000a290472a4 */ /* 0x000fe2000f8e023f */
[----:B------:R-:W-:Y:S01]  /*aca0*/  IMAD.MOV.U32 R3, RZ, RZ, R82 ;  /* 0x000000ffff037224 */ /* 0x000fe200078e0052 */
[----:B------:R-:W-:Y:S01]  /*acb0*/  UIMAD.WIDE.U32 UR8, UR40, UR10, UR8 ;  /* 0x0000000a280872a5 */ /* 0x000fe2000f8e0008 */
[----:B--2---:R-:W-:Y:S01]  /*acc0*/  @P2 SHF.R.U32.HI R3, RZ, R81, R0 ;  /* 0x00000051ff032219 */ /* 0x004fe20000011600 */
[----:B------:R-:W-:Y:S01]  /*acd0*/  UIMAD UR4, UR40, UR11, UR4 ;  /* 0x0000000b280472a4 */ /* 0x000fe2000f8e0204 */
[----:B------:R-:W-:Y:S01]  /*ace0*/  LOP3.LUT R6, R6, 0x10, R5, 0xe2, !PT ;  /* 0x0000001006067812 */ /* 0x000fe200078ee205 */
[----:B------:R-:W5:Y:S01]  /*acf0*/  LD.E.128 R60, desc[UR38][R60.64] ;  /* 0x000000263c3c7980 */ /* 0x000f62000c101d00 */
[--C-:B------:R-:W-:Y:S01]  /*ad00*/  SHF.R.S32.HI R5, RZ, 0x1f, R3.reuse ;  /* 0x0000001fff057819 */ /* 0x100fe20000011403 */
[----:B------:R-:W-:Y:S01]  /*ad10*/  UIADD3 UR4, UR9, UR4, URZ ;  /* 0x0000000409047290 */ /* 0x000fe2000fffe03f */
[----:B------:R-:W-:Y:S01]  /*ad20*/  ISETP.GE.AND P0, PT, R186, UR12, PT ;  /* 0x0000000cba007c0c */ /* 0x000fe2000bf06270 */
[----:B------:R-:W-:Y:S01]  /*ad30*/  IMAD.U32 R20, RZ, RZ, UR8 ;  /* 0x00000008ff147e24 */ /* 0x000fe2000f8e00ff */
[----:B------:R-:W5:Y:S01]  /*ad40*/  LD.E.128 R64, desc[UR38][R64.64] ;  /* 0x0000002640407980 */ /* 0x000f62000c101d00 */
[----:B------:R-:W-:Y:S01]  /*ad50*/  IMAD.U32 R21, RZ, RZ, UR9 ;  /* 0x00000009ff157e24 */ /* 0x000fe2000f8e00ff */
[----:B------:R-:W-:Y:S01]  /*ad60*/  ULDC.64 UR8, c[0x0][0xbe0] ;  /* 0x0002f80000087ab9 */ /* 0x000fe20000000a00 */
[----:B------:R-:W-:Y:S01]  /*ad70*/  IMAD.MOV R81, RZ, RZ, -R3 ;  /* 0x000000ffff517224 */ /* 0x000fe200078e0a03 */
[----:B------:R-:W-:Y:S01]  /*ad80*/  SEL R0, RZ, 0xffffffff, P0 ;  /* 0xffffffffff007807 */ /* 0x000fe20000000000 */
[----:B------:R-:W-:Y:S01]  /*ad90*/  IMAD R80, R5, UR8, RZ ;  /* 0x0000000805507c24 */ /* 0x000fe2000f8e02ff */
[----:B------:R-:W5:Y:S01]  /*ada0*/  LD.E.128 R68, desc[UR38][R68.64] ;  /* 0x0000002644447980 */ /* 0x000f62000c101d00 */
[----:B------:R-:W-:-:S02]  /*adb0*/  IMAD R5, R83, R81, R82 ;  /* 0x0000005153057224 */ /* 0x000fc400078e0252 */
[----:B------:R-:W-:Y:S01]  /*adc0*/  IMAD.U32 R21, RZ, RZ, UR4 ;  /* 0x00000004ff157e24 */ /* 0x000fe2000f8e00ff */
[----:B------:R-:W5:Y:S01]  /*add0*/  LD.E.128 R76, desc[UR38][R76.64] ;  /* 0x000000264c4c7980 */ /* 0x000f62000c101d00 */
[----:B------:R-:W-:Y:S01]  /*ade0*/  IMAD.SHL.U32 R85, R0, 0x20, RZ ;  /* 0x0000002000557824 */ /* 0x000fe200078e00ff */
[----:B------:R-:W-:Y:S02]  /*adf0*/  SHF.R.S32.HI R0, RZ, 0x1f, R5 ;  /* 0x0000001fff007819 */ /* 0x000fe40000011405 */
[----:B------:R-:W5:Y:S01]  /*ae00*/  LD.E.128 R72, desc[UR38][R72.64] ;  /* 0x0000002648487980 */ /* 0x000f62000c101d00 */
[----:B------:R-:W-:Y:S01]  /*ae10*/  ISETP.GE.AND P0, PT, R196, UR12, PT ;  /* 0x0000000cc4007c0c */ /* 0x000fe2000bf06270 */
[----:B------:R-:W-:Y:S01]  /*ae20*/  IMAD R81, R3, UR9, R80 ;  /* 0x0000000903517c24 */ /* 0x000fe2000f8e0250 */
[----:B------:R-:W-:Y:S01]  /*ae30*/  LOP3.LUT R6, R85, 0x20, R6, 0xe2, !PT ;  /* 0x0000002055067812 */ /* 0x000fe200078ee206 */
[----:B------:R-:W-:Y:S01]  /*ae40*/  @!PT LDS RZ, [RZ] ;  /* 0x00000000fffff984 */ /* 0x000fe20000000800 */
[----:B------:R-:W-:Y:S01]  /*ae50*/  @!PT LDS RZ, [RZ] ;  /* 0x00000000fffff984 */ /* 0x000fe20000000800 */
[----:B------:R-:W-:Y:S01]  /*ae60*/  @!PT LDS RZ, [RZ] ;  /* 0x00000000fffff984 */ /* 0x000fe20000000800 */
[----:B------:R-:W-:Y:S01]  /*ae70*/  @!PT LDS RZ, [RZ] ;  /* 0x00000000fffff984 */ /* 0x000fe20000000800 */
[----:B------:R1:W-:Y:S06]  /*ae80*/  MEMBAR.ALL.CTA ;  /* 0x0000000000007992 */ /* 0x0003ec0000008000 */
[----:B-1----:R-:W1:Y:S01]  /*ae90*/  FENCE.VIEW.ASYNC.S ;  /* 0x00000000000073c6 */ /* 0x002e620000000000 */
[----:B------:R-:W-:Y:S01]  /*aea0*/  IMAD.WIDE.U32 R20, R3, UR8, R20 ;  /* 0x0000000803147c25 */ /* 0x000fe2000f8e0014 */
[----:B------:R-:W-:Y:S01]  /*aeb0*/  ULDC.64 UR8, c[0x0][0xbd8] ;  /* 0x0002f60000087ab9 */ /* 0x000fe20000000a00 */
[----:B------:R-:W-:Y:S01]  /*aec0*/  SEL R3, RZ, 0x40, P0 ;  /* 0x00000040ff037807 */ /* 0x000fe20000000000 */
[----:B------:R-:W-:Y:S01]  /*aed0*/  UIADD3 UR4, UR37, 0x38820, URZ ;  /* 0x0003882025047890 */ /* 0x000fe2000fffe03f */
[----:B------:R-:W-:Y:S01]  /*aee0*/  IMAD.U32 R87, RZ, RZ, UR42 ;  /* 0x0000002aff577e24 */ /* 0x000fe2000f8e00ff */
[----:B------:R-:W-:Y:S01]  /*aef0*/  ISETP.GE.AND P0, PT, R195, UR12, PT ;  /* 0x0000000cc3007c0c */ /* 0x000fe2000bf06270 */
[----:B------:R-:W-:Y:S01]  /*af00*/  IMAD R0, R0, UR8, RZ ;  /* 0x0000000800007c24 */ /* 0x000fe2000f8e02ff */
[----:B------:R-:W-:Y:S01]  /*af10*/  LOP3.LUT R3, R6, R3, RZ, 0xfc, !PT ;  /* 0x0000000306037212 */ /* 0x000fe200078efcff */
[----:B------:R-:W-:Y:S01]  /*af20*/  IMAD.IADD R21, R21, 0x1, R81 ;  /* 0x0000000115157824 */ /* 0x000fe200078e0251 */
[----:B------:R-:W-:Y:S01]  /*af30*/  UPRMT UR4, URZ, 0x654, UR4 ;  /* 0x000006543f047896 */ /* 0x000fe20008000004 */
[----:B-----5:R-:W-:Y:S01]  /*af40*/  IMAD R88, R4, R83, RZ ;  /* 0x0000005304587224 */ /* 0x020fe200078e02ff */
[----:B------:R-:W-:Y:S01]  /*af50*/  BSSY B1, `(.L_x_4281) ;  /* 0x000002e000017945 */ /* 0x000fe20003800000 */
[----:B------:R-:W-:-:S02]  /*af60*/  IMAD R87, R87, 0x40, R192 ;  /* 0x0000004057577824 */ /* 0x000fc400078e02c0 */
[C---:B------:R-:W-:Y:S01]  /*af70*/  IMAD R81, R5.reuse, UR9, R0 ;  /* 0x0000000905517c24 */ /* 0x040fe2000f8e0200 */
[----:B------:R-:W-:Y:S01]  /*af80*/  SEL R0, RZ, 0x80, P0 ;  /* 0x00000080ff007807 */ /* 0x000fe20000000000 */
[----:B------:R-:W-:Y:S01]  /*af90*/  IMAD.WIDE.U32 R4, R5, UR8, R20 ;  /* 0x0000000805047c25 */ /* 0x000fe2000f8e0014 */
[----:B------:R-:W-:Y:S01]  /*afa0*/  ISETP.GE.AND P0, PT, R87, R88, PT ;  /* 0x000000585700720c */ /* 0x000fe20003f06270 */
[----:B------:R-:W-:Y:S01]  /*afb0*/  ULDC.64 UR8, c[0x0][0xb80] ;  /* 0x0002e00000087ab9 */ /* 0x000fe20000000a00 */
[----:B------:R-:W-:Y:S01]  /*afc0*/  LOP3.LUT R0, R3, R0, RZ, 0xfc, !PT ;  /* 0x0000000003007212 */ /* 0x000fe200078efcff */
[----:B------:R-:W-:Y:S01]  /*afd0*/  IMAD.IADD R5, R5, 0x1, R81 ;  /* 0x0000000105057824 */ /* 0x000fe200078e0251 */
[C---:B------:R-:W-:Y:S01]  /*afe0*/  LEA R6, P1, R4.reuse, UR8, 0x1 ;  /* 0x0000000804067c11 */ /* 0x040fe2000f8208ff */
[----:B-1----:R-:W-:Y:S03]  /*aff0*/  SYNCS.ARRIVE.TRANS64.RED.A1T0 RZ, [UR4], RZ ;  /* 0x000000ffffff79a7 */ /* 0x002fe60008100404 */
[----:B------:R-:W-:Y:S01]  /*b000*/  LEA.HI.X R86, R4, UR9, R5, 0x1, P1 ;  /* 0x0000000904567c11 */ /* 0x000fe200088f0c05 */
[----:B------:R0:W1:Y:S04]  /*b010*/  SHFL.IDX PT, R20, R6, RZ, 0x181f ;  /* 0x00181fff06147589 */ /* 0x00006800000e0000 */
[----:B------:R0:W2:Y:S01]  /*b020*/  SHFL.IDX PT, R21, R86, RZ, 0x181f ;  /* 0x00181fff56157589 */ /* 0x0000a200000e0000 */
[----:B------:R-:W-:Y:S05]  /*b030*/  @P0 BRA `(.L_x_4282) ;  /* 0x00000000007c0947 */ /* 0x000fea0003800000 */
[----:B------:R-:W-:Y:S02]  /*b040*/  ISETP.GE.AND P1, PT, R190, UR12, PT ;  /* 0x0000000cbe007c0c */ /* 0x000fe4000bf26270 */
[----:B------:R-:W-:Y:S02]  /*b050*/  ISETP.GE.AND P0, PT, R16, UR12, PT ;  /* 0x0000000c10007c0c */ /* 0x000fe4000bf06270 */
[----:B------:R-:W-:Y:S02]  /*b060*/  ISETP.GE.AND P5, PT, R189, UR12, PT ;  /* 0x0000000cbd007c0c */ /* 0x000fe4000bfa6270 */
[----:B------:R-:W-:-:S07]  /*b070*/  ISETP.GE.AND P3, PT, R188, UR12, PT ;  /* 0x0000000cbc007c0c */ /* 0x000fce000bf66270 */
[-C--:B-1----:R-:W-:Y:S02]  /*b080*/  @!P1 LEA R80, P2, R190, R20.reuse, 0x1 ;  /* 0x00000014be509211 */ /* 0x082fe400078408ff */
        /* <DEDUP_REMOVED lines=26> */
.L_x_4282:
[----:B------:R-:W-:Y:S05]  /*b230*/  BSYNC B1 ;  /* 0x0000000000017941 */ /* 0x000fea0003800000 */
.L_x_4281:
[----:B---3--:R-:W-:Y:S01]  /*b240*/  VIADD R4, R87, 0x20 ;  /* 0x0000002057047836 */ /* 0x008fe20000000000 */
[----:B------:R4:W3:Y:S04]  /*b250*/  SHFL.IDX PT, R9, R86, 0x1, 0x181f ;  /* 0x00381f0056097f89 */ /* 0x0008e800000e0000 */
[----:B------:R-:W-:Y:S01]  /*b260*/  ISETP.GE.AND P0, PT, R4, R88, PT ;  /* 0x000000580400720c */ /* 0x000fe20003f06270 */
[----:B------:R4:W0:-:S12]  /*b270*/  SHFL.IDX PT, R8, R6, 0x1, 0x181f ;  /* 0x00381f0006087f89 */ /* 0x00081800000e0000 */
[----:B----4-:R-:W-:Y:S05]  /*b280*/  @P0 BRA `(.L_x_4283) ;  /* 0x0000001000180947 */ /* 0x010fea0003800000 */
[----:B------:R-:W-:Y:S02]  /*b290*/  ISETP.GE.AND P0, PT, R16, UR12, PT ;  /* 0x0000000c10007c0c */ /* 0x000fe4000bf06270 */
[----:B------:R-:W-:Y:S02]  /*b2a0*/  ISETP.GE.AND P5, PT, R190, UR12, PT ;  /* 0x0000000cbe007c0c */ /* 0x000fe4000bfa6270 */
[----:B------:R-:W-:Y:S02]  /*b2b0*/  ISETP.GE.AND P3, PT, R189, UR12, PT ;  /* 0x0000000cbd007c0c */ /* 0x000fe4000bf66270 */
[----:B------:R-:W-:Y:S02]  /*b2c0*/  ISETP.GE.AND P2, PT, R188, UR12, PT ;  /* 0x0000000cbc007c0c */ /* 0x000fe4000bf46270 */
[----:B------:R-:W-:-:S05]  /*b2d0*/  ISETP.GE.AND P1, PT, R187, UR12, PT ;  /* 0x0000000cbb007c0c */ /* 0x000fca000bf26270 */
[----:B0--3--:R-:W-:Y:S02]  /*b2e0*/  @!P0 IMAD.WIDE R4, R16, 0x2, R8 ;  /* 0x0000000210048825 */ /* 0x009fe400078e0208 */
        /* <DEDUP_REMOVED lines=13> */
[-C--:B------:R-:W-:Y:S02]  /*b3c0*/  @!P0 LEA R12, P3, R186, R8.reuse, 0x1 ;  /* 0x00000008ba0c8211 */ /* 0x080fe400078608ff */
        /* <DEDUP_REMOVED lines=9> */
[----:B----4-:R-:W-:-:S04]  /*b460*/  LEA R4, P0, R195, R8, 0x1 ;  /* 0x00000008c3047211 */ /* 0x010fc800078008ff */
[----:B------:R-:W-:-:S05]  /*b470*/  LEA.HI.X R5, R195, R9, R200, 0x1, P0 ;  /* 0x00000009c3057211 */ /* 0x000fca00000f0cc8 */
[----:B------:R0:W-:Y:S01]  /*b480*/  ST.E.128 desc[UR38][R4.64], R72 ;  /* 0x0000004804007985 */ /* 0x0001e2000c101d26 */
[----:B------:R-:W-:Y:S05]  /*b490*/  BRA `(.L_x_4283) ;  /* 0x0000000c00947947 */ /* 0x000fea0003800000 */
.L_x_4278:
        /* <DEDUP_REMOVED lines=33> */
.L_x_4284:
        /* <DEDUP_REMOVED lines=46> */
.L_x_4286:
[----:B------:R-:W-:Y:S05]  /*b990*/  BSYNC B1 ;  /* 0x0000000000017941 */ /* 0x000fea0003800000 */
.L_x_4285:
        /* <DEDUP_REMOVED lines=60> */
[----:B------:R-:W-:Y:S01]  /*bd60*/  LOP3.LUT R10, R15, 0x10, R10, 0xe2, !PT ;  /* 0x000000100f0a7812 */ /* 0x000fe200078ee20a */
[----:B------:R-:W-:-:S02]  /*bd70*/  IMAD.IADD R5, R5, 0x1, R11 ;  /* 0x0000000105057824 */ /* 0x000fc400078e020b */
[----:B------:R-:W-:Y:S02]  /*bd80*/  IMAD R0, R3, UR8, RZ ;  /* 0x0000000803007c24 */ /* 0x000fe4000f8e02ff */
[----:B------:R-:W-:Y:S02]  /*bd90*/  IMAD.U32 R11, RZ, RZ, UR42 ;  /* 0x0000002aff0b7e24 */ /* 0x000fe4000f8e00ff */
[----:B------:R-:W-:Y:S02]  /*bda0*/  IMAD R3, R9, UR9, R0 ;  /* 0x0000000909037c24 */ /* 0x000fe4000f8e0200 */
[----:B------:R-:W-:Y:S02]  /*bdb0*/  IMAD R0, R11, 0x40, R192 ;  /* 0x000000400b007824 */ /* 0x000fe400078e02c0 */
[----:B------:R-:W-:Y:S01]  /*bdc0*/  IMAD.WIDE.U32 R4, R9, UR8, R4 ;  /* 0x0000000809047c25 */ /* 0x000fe2000f8e0004 */
[----:B------:R-:W-:Y:S01]  /*bdd0*/  SEL R9, RZ, 0x40, P0 ;  /* 0x00000040ff097807 */ /* 0x000fe20000000000 */
[----:B------:R-:W-:Y:S01]  /*bde0*/  ULDC.64 UR8, c[0x0][0xb80] ;  /* 0x0002e00000087ab9 */ /* 0x000fe20000000a00 */
[----:B------:R-:W-:Y:S01]  /*bdf0*/  ISETP.GE.AND P0, PT, R0, R27, PT ;  /* 0x0000001b0000720c */ /* 0x000fe20003f06270 */
[----:B------:R-:W-:Y:S01]  /*be00*/  IMAD.SHL.U32 R15, R8, 0x20, RZ ;  /* 0x00000020080f7824 */ /* 0x000fe200078e00ff */
[----:B------:R-:W-:Y:S01]  /*be10*/  LEA R6, P1, R4, UR8, 0x1 ;  /* 0x0000000804067c11 */ /* 0x000fe2000f8208ff */
[----:B------:R-:W-:Y:S01]  /*be20*/  IMAD.IADD R3, R5, 0x1, R3 ;  /* 0x0000000105037824 */ /* 0x000fe200078e0203 */
[----:B------:R-:W-:-:S02]  /*be30*/  SEL R5, RZ, 0x80, P2 ;  /* 0x00000080ff057807 */ /* 0x000fc40001000000 */
[----:B------:R-:W-:Y:S01]  /*be40*/  LOP3.LUT R10, R15, 0x20, R10, 0xe2, !PT ;  /* 0x000000200f0a7812 */ /* 0x000fe200078ee20a */
[----:B------:R0:W1:Y:S01]  /*be50*/  SHFL.IDX PT, R8, R6, RZ, 0x181f ;  /* 0x00181fff06087589 */ /* 0x00006200000e0000 */
[----:B------:R-:W-:Y:S02]  /*be60*/  LEA.HI.X R3, R4, UR9, R3, 0x1, P1 ;  /* 0x0000000904037c11 */ /* 0x000fe400088f0c03 */
[----:B------:R-:W-:-:S03]  /*be70*/  LOP3.LUT R24, R10, R9, RZ, 0xfc, !PT ;  /* 0x000000090a187212 */ /* 0x000fc600078efcff */
[----:B------:R0:W2:Y:S01]  /*be80*/  SHFL.IDX PT, R9, R3, RZ, 0x181f ;  /* 0x00181fff03097589 */ /* 0x0000a200000e0000 */
[----:B------:R-:W-:Y:S01]  /*be90*/  LOP3.LUT R25, R24, R5, RZ, 0xfc, !PT ;  /* 0x0000000518197212 */ /* 0x000fe200078efcff */
[----:B------:R-:W-:Y:S06]  /*bea0*/  @P0 BRA `(.L_x_4288) ;  /* 0x00000000007c0947 */ /* 0x000fec0003800000 */
[----:B------:R-:W-:Y:S02]  /*beb0*/  ISETP.GE.AND P2, PT, R190, UR14, PT ;  /* 0x0000000ebe007c0c */ /* 0x000fe4000bf46270 */
[----:B------:R-:W-:Y:S02]  /*bec0*/  ISETP.GE.AND P1, PT, R16, UR14, PT ;  /* 0x0000000e10007c0c */ /* 0x000fe4000bf26270 */
[----:B------:R-:W-:Y:S02]  /*bed0*/  ISETP.GE.AND P5, PT, R189, UR14, PT ;  /* 0x0000000ebd007c0c */ /* 0x000fe4000bfa6270 */
[----:B------:R-:W-:-:S07]  /*bee0*/  ISETP.GE.AND P3, PT, R188, UR14, PT ;  /* 0x0000000ebc007c0c */ /* 0x000fce000bf66270 */
[-C--:B-1----:R-:W-:Y:S02]  /*bef0*/  @!P2 LEA R10, P0, R190, R8.reuse, 0x1 ;  /* 0x00000008be0aa211 */ /* 0x082fe400078008ff */
        /* <DEDUP_REMOVED lines=26> */
.L_x_4288:
[----:B------:R-:W-:Y:S05]  /*c0a0*/  BSYNC B1 ;  /* 0x0000000000017941 */ /* 0x000fea0003800000 */
.L_x_4287:
[----:B------:R-:W-:Y:S01]  /*c0b0*/  VIADD R0, R0, 0x20 ;  /* 0x0000002000007836 */ /* 0x000fe20000000000 */
[----:B--23--:R2:W3:Y:S04]  /*c0c0*/  SHFL.IDX PT, R9, R3, 0x1, 0x181f ;  /* 0x00381f0003097f89 */ /* 0x00c4e800000e0000 */
        /* <DEDUP_REMOVED lines=8> */
[-C--:B-1----:R-:W-:Y:S02]  /*c150*/  @!P2 LEA R10, P0, R190, R8.reuse, 0x1 ;  /* 0x00000008be0aa211 */ /* 0x082fe400078008ff */
[----:B---3--:R-:W-:Y:S02]  /*c160*/  @!P3 IMAD.WIDE R4, R16, 0x2, R8 ;  /* 0x000000021004b825 */ /* 0x008fe400078e0208 */
        /* <DEDUP_REMOVED lines=24> */
.L_x_4283:
[----:B------:R-:W-:Y:S05]  /*c2f0*/  BSYNC B0 ;  /* 0x0000000000007941 */ /* 0x000fea0003800000 */
.L_x_4277:
[----:B------:R-:W-:Y:S02]  /*c300*/  ULDC UR4, c[0x0][0xd3c] ;  /* 0x00034f0000047ab9 */ /* 0x000fe40000000800 */
[----:B------:R-:W-:-:S13]  /*c310*/  ISETP.GE.AND P0, PT, R7, UR4, PT ;  /* 0x0000000407007c0c */ /* 0x000fda000bf06270 */
[----:B------:R-:W-:Y:S05]  /*c320*/  @!P0 BRA `(.L_x_4289) ;  /* 0xffffff4c00408947 */ /* 0x000fea000383ffff */
[----:B------:R-:W-:Y:S05]  /*c330*/  EXIT ;  /* 0x000000000000794d */ /* 0x000fea0003800000 */
.L_x_4249:
        /* <DEDUP_REMOVED lines=18> */
.L_x_4290:
        /* <DEDUP_REMOVED lines=42> */
.L_x_4296:
        /* <DEDUP_REMOVED lines=12> */
.L_x_4295:
[----:B------:R-:W-:Y:S05]  /*c7c0*/  BSYNC B0 ;  /* 0x0000000000007941 */ /* 0x000fea0003800000 */
.L_x_4294:
        /* <DEDUP_REMOVED lines=22> */
.L_x_4292:
        /* <DEDUP_REMOVED lines=16> */
.L_x_4297:
        /* <DEDUP_REMOVED lines=25> */
.L_x_4293:
[----:B------:R-:W-:Y:S02]  /*cbc0*/  IMAD.MOV.U32 R17, RZ, RZ, RZ ;  /* 0x000000ffff117224 */ /* 0x000fe400078e00ff */
[----:B------:R-:W-:Y:S02]  /*cbd0*/  IMAD.U32 R16, RZ, RZ, UR6 ;  /* 0x00000006ff107e24 */ /* 0x000fe4000f8e00ff */
[----:B------:R-:W-:-:S07]  /*cbe0*/  IMAD.MOV.U32 R18, RZ, RZ, RZ ;  /* 0x000000ffff127224 */ /* 0x000fce00078e00ff */
.L_x_4298:
[----:B------:R-:W-:-:S13]  /*cbf0*/  ISETP.NE.AND P0, PT, R5, RZ, PT ;  /* 0x000000ff0500720c */ /* 0x000fda0003f05270 */
[----:B------:R-:W0:Y:S01]  /*cc00*/  @!P0 S2R R3, SR_CgaCtaId ;  /* 0x0000000000038919 */ /* 0x000e220000008800 */
[----:B------:R-:W-:-:S04]  /*cc10*/  @!P0 MOV R0, 0x400 ;  /* 0x0000040000008802 */ /* 0x000fc80000000f00 */
[----:B0-----:R-:W-:-:S05]  /*cc20*/  @!P0 LEA R0, R3, R0, 0x18 ;  /* 0x0000000003008211 */ /* 0x001fca00078ec0ff */
[----:B------:R0:W-:Y:S01]  /*cc30*/  @!P0 STS.128 [R0+0x388d0], R16 ;  /* 0x0388d01000008388 */ /* 0x0001e20000000c00 */
[----:B------:R-:W-:Y:S06]  /*cc40*/  BAR.ARV 0x5, 0x180 ;  /* 0x0146000000007b1d */ /* 0x000fec0000002000 */
.L_x_4291:
        /* <DEDUP_REMOVED lines=29> */
[----:B------:R-:W-:Y:S01]  /*ce20*/  STL [R1+0x5c], RZ ;  /* 0x00005cff01007387 */ /* 0x000fe20000100800 */
[----:B0-----:R-:W-:-:S03]  /*ce30*/  LOP3.LUT R4, R0, 0x40, RZ, 0xfc, !PT ;  /* 0x0000004000047812 */ /* 0x001fc600078efcff */
[----:B------:R0:W-:Y:S01]  /*ce40*/  STL [R1+0x18], R2 ;  /* 0x0000180201007387 */ /* 0x0001e20000100800 */
[C---:B------:R-:W-:Y:S02]  /*ce50*/  LOP3.LUT R4, R0.reuse, 0x100, RZ, 0xfc, !PT ;  /* 0x0000010000047812 */ /* 0x040fe400078efcff */
[C---:B-1----:R-:W-:Y:S01]  /*ce60*/  LOP3.LUT R3, R0.reuse, 0x80, RZ, 0xfc, !PT ;  /* 0x0000008000037812 */ /* 0x042fe200078efcff */
[----:B------:R1:W-:Y:S01]  /*ce70*/  STL [R1+0xc], RZ ;  /* 0x00000cff01007387 */ /* 0x0003e20000100800 */
[C---:B------:R-:W-:Y:S02]  /*ce80*/  LOP3.LUT R3, R0.reuse, 0x140, RZ, 0xfc, !PT ;  /* 0x0000014000037812 */ /* 0x040fe400078efcff */
[C---:B0-----:R-:W-:Y:S02]  /*ce90*/  LOP3.LUT R2, R0.reuse, 0xc0, RZ, 0xfc, !PT ;  /* 0x000000c000027812 */ /* 0x041fe400078efcff */
[C---:B------:R-:W-:Y:S02]  /*cea0*/  LOP3.LUT R2, R0.reuse, 0x180, RZ, 0xfc, !PT ;  /* 0x0000018000027812 */ /* 0x040fe400078efcff */
[----:B-1----:R-:W-:-:S07]  /*ceb0*/  LOP3.LUT R0, R0, 0x1c0, RZ, 0xfc, !PT ;  /* 0x000001c000007812 */ /* 0x002fce00078efcff */
.L_x_4423:
[----:B01----:R-:W0:Y:S02]  /*cec0*/  LDC.64 R2, c[0x0][0xd88] ;  /* 0x00036200ff027b82 */ /* 0x003e240000000a00 */
[----:B0-----:R-:W-:-:S05]  /*ced0*/  IMAD.WIDE R2, R19, 0x4, R2 ;  /* 0x0000000413027825 */ /* 0x001fca00078e0202 */
[----:B--2---:R-:W2:Y:S01]  /*cee0*/  LDG.E R11, desc[UR38][R2.64] ;  /* 0x00000026020b7981 */ /* 0x004ea2000c1e1900 */
        /* <DEDUP_REMOVED lines=17> */
[----:B------:R1:W5:Y:S01]  /*d000*/  @P0 LDG.E R0, desc[UR38][R2.64] ;  /* 0x0000002602000981 */ /* 0x000362000c1e1900 */
        /* <DEDUP_REMOVED lines=35> */
.L_x_4300:
        /* <DEDUP_REMOVED lines=12> */
.L_x_4301:
[----:B------:R-:W-:Y:S05]  /*d300*/  @!P0 BRA `(.L_x_4302) ;  /* 0x00000000000c8947 */ /* 0x000fea0003800000 */
[----:B------:R-:W2:Y:S04]  /*d310*/  LDG.E R6, desc[UR38][R4.64] ;  /* 0x0000002604067981 */ /* 0x000ea8000c1e1900 */
[----:B------:R-:W2:Y:S02]  /*d320*/  LDG.E R4, desc[UR38][R4.64+0x4] ;  /* 0x0000042604047981 */ /* 0x000ea4000c1e1900 */
[----:B--2---:R-:W-:-:S07]  /*d330*/  IMAD.IADD R6, R4, 0x1, -R6 ;  /* 0x0000000104067824 */ /* 0x004fce00078e0a06 */
.L_x_4302:
        /* <DEDUP_REMOVED lines=20> */
[----:B---3--:R-:W2:Y:S04]  /*d480*/  @P0 ATOMG.E.ADD.STRONG.GPU PT, R2, desc[UR38][R4.64], R2 ;  /* 0x00000002040209a8 */ /* 0x008ea800081ee1e6 */
[----:B--2---:R2:W3:Y:S02]  /*d490*/  SHFL.IDX PT, R2, R2, R0, 0x1f ;  /* 0x00001f0002027589 */ /* 0x0044e400000e0000 */
[----:B--2---:R-:W2:Y:S02]  /*d4a0*/  S2R R0, SR_LTMASK ;  /* 0x0000000000007919 */ /* 0x004ea40000003900 */
[----:B--2---:R-:W-:-:S06]  /*d4b0*/  LOP3.LUT R0, R0, UR4, RZ, 0xc0, !PT ;  /* 0x0000000400007c12 */ /* 0x004fcc000f8ec0ff */
[----:B------:R-:W3:Y:S02]  /*d4c0*/  POPC R0, R0 ;  /* 0x0000000000007309 */ /* 0x000ee40000000000 */
[----:B---3--:R-:W-:Y:S01]  /*d4d0*/  IADD3 R16, R2, UR36, R0 ;  /* 0x0000002402107c10 */ /* 0x008fe2000fffe000 */
[----:B------:R-:W-:Y:S06]  /*d4e0*/  BRA `(.L_x_4305) ;  /* 0x0000005c00987947 */ /* 0x000fec0003800000 */
.L_x_4304:
        /* <DEDUP_REMOVED lines=21> */
.L_x_4307:
[----:B------:R-:W-:Y:S05]  /*d640*/  BSYNC B6 ;  /* 0x0000000000067941 */ /* 0x000fea0003800000 */
.L_x_4306:
        /* <DEDUP_REMOVED lines=21> */
.L_x_4310:
        /* <DEDUP_REMOVED lines=16> */
.L_x_4309:
[----:B------:R-:W-:Y:S05]  /*d8a0*/  BSYNC B6 ;  /* 0x0000000000067941 */ /* 0x000fea0003800000 */
.L_x_4308:
        /* <DEDUP_REMOVED lines=26> */
.L_x_4438:
        /* <DEDUP_REMOVED lines=11> */
.L_x_4441:
        /* <DEDUP_REMOVED lines=25> */
.L_x_4314:
[----:B------:R-:W3:Y:S04]  /*dc90*/  LDL R7, [R1+0x4] ;  /* 0x0000040001077983 */ /* 0x000ee80000100800 */
[----:B-12---:R-:W3:Y:S04]  /*dca0*/  LDL R0, [R1+0xc] ;  /* 0x00000c0001007983 */ /* 0x006ee80000100800 */
[----:B------:R-:W2:Y:S01]  /*dcb0*/  LDL R2, [R1+0x18] ;  /* 0x0000180001027983 */ /* 0x000ea20000100800 */
[----:B---3--:R-:W-:Y:S01]  /*dcc0*/  IMAD R0, R0, 0x8, R7 ;  /* 0x0000000800007824 */ /* 0x008fe200078e0207 */
[----:B--2---:R-:W-:-:S04]  /*dcd0*/  SHF.L.U32 R2, R2, 0x1f, RZ ;  /* 0x0000001f02027819 */ /* 0x004fc800000006ff */
[----:B------:R-:W1:Y:S02]  /*dce0*/  SYNCS.PHASECHK.TRANS64.TRYWAIT P0, [R0+URZ+0x38840], R2 ;  /* 0x03884002000075a7 */ /* 0x000e64000800017f */
[----:B-1----:R-:W-:Y:S05]  /*dcf0*/  @!P0 BRA `(.L_x_4315) ;  /* 0x0000006400d88947 */ /* 0x002fea0003800000 */
.L_x_4442:
        /* <DEDUP_REMOVED lines=11> */
.L_x_4316:
        /* <DEDUP_REMOVED lines=27> */
.L_x_4312:
[----:B-1----:R-:W3:Y:S04]  /*df60*/  LDL R0, [R1+0x4] ;  /* 0x0000040001007983 */ /* 0x002ee80000100800 */
[----:B------:R-:W4:Y:S04]  /*df70*/  LDL.LU R4, [R1+0x24] ;  /* 0x0000240001047983 */ /* 0x000f280000300800 */
[----:B------:R-:W5:Y:S04]  /*df80*/  LDL.LU R3, [R1+0x40] ;  /* 0x0000400001037983 */ /* 0x000f680000300800 */
[----:B--2---:R-:W2:Y:S01]  /*df90*/  LDL R2, [R1+0x28] ;  /* 0x0000280001027983 */ /* 0x004ea20000100800 */
[----:B------:R-:W-:Y:S05]  /*dfa0*/  WARPSYNC.ALL ;  /* 0x0000000000007948 */ /* 0x000fea0003800000 */
[----:B------:R-:W-:Y:S01]  /*dfb0*/  ULDC.64 UR4, c[0x0][0xaf8] ;  /* 0x0002be0000047ab9 */ /* 0x000fe20000000a00 */
[----:B------:R-:W-:Y:S01]  /*dfc0*/  BSSY B6, `(.L_x_4317) ;  /* 0x000001f000067945 */ /* 0x000fe20003800000 */
[----:B------:R-:W-:Y:S01]  /*dfd0*/  BAR.SYNC.DEFER_BLOCKING 0x8, 0x100 ;  /* 0x0204000000007b1d */ /* 0x000fe20000010000 */
[----:B------:R-:W-:-:S04]  /*dfe0*/  ISETP.NE.U32.AND P0, PT, RZ, UR4, PT ;  /* 0x00000004ff007c0c */ /* 0x000fc8000bf05070 */
[----:B------:R-:W-:Y:S01]  /*dff0*/  ISETP.NE.AND.EX P0, PT, RZ, UR5, PT, P0 ;  /* 0x00000005ff007c0c */ /* 0x000fe2000bf05300 */
[----:B---3--:R-:W-:-:S05]  /*e000*/  VIADD R0, R0, 0x20400 ;  /* 0x0002040000007836 */ /* 0x008fca0000000000 */
[----:B------:R-:W-:Y:S02]  /*e010*/  LOP3.LUT P1, RZ, R0, 0x3ff, RZ, 0xc0, !PT ;  /* 0x000003ff00ff7812 */ /* 0x000fe4000782c0ff */
[----:B----4-:R-:W-:Y:S02]  /*e020*/  SEL R0, R4, RZ, !P0 ;  /* 0x000000ff04007207 */ /* 0x010fe40004000000 */
[----:B-----5:R-:W-:-:S03]  /*e030*/  SEL R3, R3, RZ, !P0 ;  /* 0x000000ff03037207 */ /* 0x020fc60004000000 */
[----:B------:R1:W-:Y:S01]  /*e040*/  STL [R1+0x34], R0 ;  /* 0x0000340001007387 */ /* 0x0003e20000100800 */
[----:B--2---:R-:W-:-:S03]  /*e050*/  SHF.R.S32.HI R2, RZ, 0x1f, R2 ;  /* 0x0000001fff027819 */ /* 0x004fc60000011402 */
[----:B------:R2:W-:Y:S01]  /*e060*/  STL [R1+0x54], R3 ;  /* 0x0000540301007387 */ /* 0x0005e20000100800 */
[----:B-1----:R-:W-:-:S05]  /*e070*/  SHF.R.S32.HI R0, RZ, 0x1f, R18 ;  /* 0x0000001fff007819 */ /* 0x002fca0000011412 */
        /* <DEDUP_REMOVED lines=19> */
.L_x_4318:
[----:B------:R-:W-:Y:S05]  /*e1b0*/  BSYNC B6 ;  /* 0x0000000000067941 */ /* 0x000fea0003800000 */
.L_x_4317:
[----:B------:R-:W3:Y:S01]  /*e1c0*/  LDL R4, [R1+0x40] ;  /* 0x0000400001047983 */ /* 0x000ee20000100800 */
[----:B------:R-:W1:Y:S01]  /*e1d0*/  LDC R7, c[0x0][0x448] ;  /* 0x00011200ff077b82 */ /* 0x000e620000000800 */
[----:B------:R-:W-:Y:S01]  /*e1e0*/  ULDC.64 UR4, c[0x0][0x298] ;  /* 0x0000a60000047ab9 */ /* 0x000fe20000000a00 */
[----:B------:R-:W-:Y:S01]  /*e1f0*/  ULDC.64 UR6, c[0x0][0x280] ;  /* 0x0000a00000067ab9 */ /* 0x000fe20000000a00 */
[----:B------:R-:W4:Y:S04]  /*e200*/  LDL R10, [R1+0x28] ;  /* 0x00002800010a7983 */ /* 0x000f280000100800 */
[----:B------:R-:W4:Y:S01]  /*e210*/  LDL R9, [R1+0x50] ;  /* 0x0000500001097983 */ /* 0x000f220000100800 */
[----:B--2---:R-:W2:Y:S01]  /*e220*/  S2R R2, SR_TID.X ;  /* 0x0000000000027919 */ /* 0x004ea20000002100 */
[----:B------:R-:W0:Y:S02]  /*e230*/  S2R R0, SR_TID.X ;  /* 0x0000000000007919 */ /* 0x000e240000002100 */
[----:B------:R-:W4:Y:S04]  /*e240*/  LDL R8, [R1+0x54] ;  /* 0x0000540001087983 */ /* 0x000f280000100800 */
[----:B------:R-:W4:Y:S01]  /*e250*/  LDL R6, [R1+0x34] ;  /* 0x0000340001067983 */ /* 0x000f220000100800 */
[----:B-1----:R-:W-:-:S13]  /*e260*/  ISETP.NE.AND P0, PT, R7, 0x1, PT ;  /* 0x000000010700780c */ /* 0x002fda0003f05270 */
[----:B------:R-:W1:Y:S01]  /*e270*/  @P0 LDC R3, c[0x0][0x450] ;  /* 0x00011400ff030b82 */ /* 0x000e620000000800 */
[----:B--2---:R-:W-:-:S04]  /*e280*/  LOP3.LUT R2, R2, 0x7f, RZ, 0xc0, !PT ;  /* 0x0000007f02027812 */ /* 0x004fc800078ec0ff */
[----:B------:R-:W-:Y:S01]  /*e290*/  SHF.R.U32.HI R2, RZ, 0x3, R2 ;  /* 0x00000003ff027819 */ /* 0x000fe20000011602 */
[----:B0-----:R-:W-:-:S05]  /*e2a0*/  IMAD.SHL.U32 R0, R0, 0x10, RZ ;  /* 0x0000001000007824 */ /* 0x001fca00078e00ff */
[----:B------:R-:W-:Y:S02]  /*e2b0*/  LOP3.LUT R0, R2, 0x70, R0, 0xf8, !PT ;  /* 0x0000007002007812 */ /* 0x000fe400078ef800 */
[----:B------:R-:W0:Y:S03]  /*e2c0*/  @P0 LDC R2, c[0x0][0x44c] ;  /* 0x00011300ff020b82 */ /* 0x000e260000000800 */
[----:B------:R-:W-:-:S04]  /*e2d0*/  IMAD R5, R17, 0x40, R0 ;  /* 0x0000004011057824 */ /* 0x000fc800078e0200 */
[----:B------:R-:W-:Y:S01]  /*e2e0*/  IMAD.MOV.U32 R0, RZ, RZ, R5 ;  /* 0x000000ffff007224 */ /* 0x000fe200078e0005 */
[----:B------:R2:W-:Y:S01]  /*e2f0*/  STL [R1+0x24], R5 ;  /* 0x0000240501007387 */ /* 0x0005e20000100800 */
[----:B0-----:R-:W-:-:S05]  /*e300*/  @P0 IMAD.HI.U32 R2, R5, R2, RZ ;  /* 0x0000000205020227 */ /* 0x001fca00078e00ff */
[----:B-1----:R-:W-:Y:S01]  /*e310*/  @P0 SHF.R.U32.HI R0, RZ, R3, R2 ;  /* 0x00000003ff000219 */ /* 0x002fe20000011602 */
[----:B---3--:R-:W-:-:S04]  /*e320*/  IMAD R2, R4, UR4, RZ ;  /* 0x0000000404027c24 */ /* 0x008fc8000f8e02ff */
[C---:B----4-:R-:W-:Y:S02]  /*e330*/  IMAD R4, R10.reuse, UR5, R2 ;  /* 0x000000050a047c24 */ /* 0x050fe4000f8e0202 */
[----:B------:R-:W-:Y:S01]  /*e340*/  IMAD.WIDE.U32 R2, R10, UR4, RZ ;  /* 0x000000040a027c25 */ /* 0x000fe2000f8e00ff */
[----:B------:R-:W-:-:S03]  /*e350*/  ULDC.64 UR4, c[0x0][0x2d8] ;  /* 0x0000b60000047ab9 */ /* 0x000fc60000000a00 */
[----:B------:R-:W-:Y:S02]  /*e360*/  IMAD.IADD R3, R3, 0x1, R4 ;  /* 0x0000000103037824 */ /* 0x000fe400078e0204 */
[----:B------:R-:W-:Y:S02]  /*e370*/  IMAD R4, R9, UR4, RZ ;  /* 0x0000000409047c24 */ /* 0x000fe4000f8e02ff */
[----:B------:R0:W5:Y:S01]  /*e380*/  LDL R9, [R1+0x14] ;  /* 0x0000140001097983 */ /* 0x0001620000100800 */
[----:B------:R-:W-:-:S04]  /*e390*/  IMAD.WIDE.U32 R2, R18, UR4, R2 ;  /* 0x0000000412027c25 */ /* 0x000fc8000f8e0002 */
[----:B------:R-:W-:Y:S01]  /*e3a0*/  IMAD R4, R18, UR5, R4 ;  /* 0x0000000512047c24 */ /* 0x000fe2000f8e0204 */
[----:B------:R-:W-:-:S03]  /*e3b0*/  ULDC.64 UR4, c[0x0][0x2e0] ;  /* 0x0000b80000047ab9 */ /* 0x000fc60000000a00 */
[----:B------:R-:W-:Y:S02]  /*e3c0*/  IMAD.IADD R3, R3, 0x1, R4 ;  /* 0x0000000103037824 */ /* 0x000fe400078e0204 */
[----:B------:R-:W-:Y:S02]  /*e3d0*/  IMAD R4, R8, UR4, RZ ;  /* 0x0000000408047c24 */ /* 0x000fe4000f8e02ff */
[----:B------:R-:W1:Y:S01]  /*e3e0*/  S2R R8, SR_TID.X ;  /* 0x0000000000087919 */ /* 0x000e620000002100 */
[----:B------:R-:W-:-:S04]  /*e3f0*/  IMAD.WIDE.U32 R2, R6, UR4, R2 ;  /* 0x0000000406027c25 */ /* 0x000fc8000f8e0002 */
[----:B------:R-:W-:Y:S01]  /*e400*/  IMAD R4, R6, UR5, R4 ;  /* 0x0000000506047c24 */ /* 0x000fe2000f8e0204 */
[----:B------:R-:W-:-:S03]  /*e410*/  ULDC.64 UR4, c[0x0][0x2d0] ;  /* 0x0000b40000047ab9 */ /* 0x000fc60000000a00 */
[----:B------:R-:W-:Y:S01]  /*e420*/  IMAD.IADD R3, R3, 0x1, R4 ;  /* 0x0000000103037824 */ /* 0x000fe200078e0204 */
[----:B------:R-:W-:-:S05]  /*e430*/  SHF.R.S32.HI R4, RZ, 0x1f, R0 ;  /* 0x0000001fff047819 */ /* 0x000fca0000011400 */
[----:B------:R-:W-:Y:S02]  /*e440*/  IMAD R4, R4, UR4, RZ ;  /* 0x0000000404047c24 */ /* 0x000fe4000f8e02ff */
[----:B------:R-:W-:-:S04]  /*e450*/  IMAD.WIDE.U32 R2, R0, UR4, R2 ;  /* 0x0000000400027c25 */ /* 0x000fc8000f8e0002 */
[----:B------:R-:W-:Y:S01]  /*e460*/  IMAD R4, R0, UR5, R4 ;  /* 0x0000000500047c24 */ /* 0x000fe2000f8e0204 */
[----:B------:R-:W-:Y:S01]  /*e470*/  ULDC.64 UR4, c[0x0][0x2c8] ;  /* 0x0000b20000047ab9 */ /* 0x000fe20000000a00 */
[----:B------:R-:W-:-:S04]  /*e480*/  IMAD.MOV R0, RZ, RZ, -R0 ;  /* 0x000000ffff007224 */ /* 0x000fc800078e0a00 */
[----:B------:R-:W-:-:S05]  /*e490*/  IMAD R0, R7, R0, R5 ;  /* 0x0000000007007224 */ /* 0x000fca00078e0205 */
[----:B------:R-:W-:Y:S01]  /*e4a0*/  SHF.R.S32.HI R6, RZ, 0x1f, R0 ;  /* 0x0000001fff067819 */ /* 0x000fe20000011400 */
[----:B------:R-:W-:Y:S02]  /*e4b0*/  IMAD.IADD R3, R3, 0x1, R4 ;  /* 0x0000000103037824 */ /* 0x000fe400078e0204 */
[----:B-1----:R-:W-:Y:S02]  /*e4c0*/  IMAD.SHL.U32 R10, R8, 0x8, RZ ;  /* 0x00000008080a7824 */ /* 0x002fe400078e00ff */
[----:B------:R-:W-:Y:S02]  /*e4d0*/  IMAD R6, R6, UR4, RZ ;  /* 0x0000000406067c24 */ /* 0x000fe4000f8e02ff */
[----:B--2---:R-:W-:Y:S01]  /*e4e0*/  IMAD.WIDE.U32 R4, R0, UR4, R2 ;  /* 0x0000000400047c25 */ /* 0x004fe2000f8e0002 */
[----:B------:R-:W-:Y:S01]  /*e4f0*/  LOP3.LUT R10, R10, 0x38, RZ, 0xc0, !PT ;  /* 0x000000380a0a7812 */ /* 0x000fe200078ec0ff */
[----:B------:R-:W-:Y:S02]  /*e500*/  ULDC UR4, c[0x0][0x2b8] ;  /* 0x0000ae0000047ab9 */ /* 0x000fe40000000800 */
[----:B------:R-:W-:Y:S01]  /*e510*/  IMAD R0, R0, UR5, R6 ;  /* 0x0000000500007c24 */ /* 0x000fe2000f8e0206 */
[----:B------:R-:W-:-:S03]  /*e520*/  LEA R3, P1, R4, UR6, 0x1 ;  /* 0x0000000604037c11 */ /* 0x000fc6000f8208ff */
[----:B------:R-:W-:Y:S01]  /*e530*/  IMAD.IADD R0, R5, 0x1, R0 ;  /* 0x0000000105007824 */ /* 0x000fe200078e0200 */
[----:B------:R-:W-:Y:S01]  /*e540*/  ISETP.GE.AND P0, PT, R10, UR4, PT ;  /* 0x000000040a007c0c */ /* 0x000fe2000bf06270 */
[----:B------:R-:W-:Y:S01]  /*e550*/  UMOV UR4, 0xffffffff ;  /* 0xffffffff00047882 */ /* 0x000fe20000000000 */
[----:B------:R-:W-:Y:S02]  /*e560*/  LOP3.LUT R8, R8, 0x7f, RZ, 0xc0, !PT ;  /* 0x0000007f08087812 */ /* 0x000fe400078ec0ff */
[----:B------:R-:W-:Y:S02]  /*e570*/  LEA.HI.X R2, R4, UR7, R0, 0x1, P1 ;  /* 0x0000000704027c11 */ /* 0x000fe400088f0c00 */
[----:B------:R-:W-:Y:S01]  /*e580*/  SHF.R.U32.HI R8, RZ, 0x3, R8 ;  /* 0x00000003ff087819 */ /* 0x000fe20000011608 */
[----:B0-----:R-:W-:Y:S06]  /*e590*/  BRA.DIV UR4, `(.L_x_4319) ;  /* 0x0000005e04c47947 */ /* 0x001fec000b800000 */
[----:B------:R-:W2:Y:S01]  /*e5a0*/  LDL R6, [R1+0x38] ;  /* 0x0000380001067983 */ /* 0x000ea20000100800 */
[----:B------:R-:W-:-:S03]  /*e5b0*/  IMAD R17, R17, 0x40, R8 ;  /* 0x0000004011117824 */ /* 0x000fc600078e0208 */
[----:B------:R-:W0:Y:S04]  /*e5c0*/  SHFL.IDX PT, R5, R3, RZ, 0x181f ;  /* 0x00181fff03057589 */ /* 0x000e2800000e0000 */
[----:B------:R-:W1:Y:S01]  /*e5d0*/  SHFL.IDX PT, R4, R2, RZ, 0x181f ;  /* 0x00181fff02047589 */ /* 0x000e6200000e0000 */
[----:B--2---:R-:W-:-:S03]  /*e5e0*/  IMAD R0, R6, R7, RZ ;  /* 0x0000000706007224 */ /* 0x004fc600078e02ff */
[----:B------:R-:W-:Y:S01]  /*e5f0*/  SHFL.IDX PT, R6, R2, 0x1, 0x181f ;  /* 0x00381f0002067f89 */ /* 0x000fe200000e0000 */
[C---:B------:R-:W-:Y:S01]  /*e600*/  VIADD R7, R17.reuse, 0x10 ;  /* 0x0000001011077836 */ /* 0x040fe20000000000 */
[----:B------:R-:W-:-:S04]  /*e610*/  ISETP.GE.AND P1, PT, R17, R0, PT ;  /* 0x000000001100720c */ /* 0x000fc80003f26270 */
[----:B------:R2:W-:Y:S09]  /*e620*/  STL [R1+0x4c], R7 ;  /* 0x00004c0701007387 */ /* 0x0005f20000100800 */
[----:B0-----:R-:W-:-:S05]  /*e630*/  @!P1 LEA R5, P2, R10, R5, 0x1 ;  /* 0x000000050a059211 */ /* 0x001fca00078408ff */
[----:B-1----:R-:W-:-:S05]  /*e640*/  @!P1 IMAD.X R4, RZ, RZ, R4, P2 ;  /* 0x000000ffff049224 */ /* 0x002fca00010e0604 */
        /* <DEDUP_REMOVED lines=25> */
.L_x_4451:
[----:B------:R1:W5:Y:S01]  /*e7e0*/  LDL R8, [R1+0x4] ;  /* 0x0000040001087983 */ /* 0x0003620000100800 */
[----:B0-----:R-:W-:-:S05]  /*e7f0*/  VIADD R2, R17, 0x30 ;  /* 0x0000003011027836 */ /* 0x001fca0000000000 */
        /* <DEDUP_REMOVED lines=10> */
.L_x_4320:
[----:B------:R-:W2:Y:S01]  /*e8a0*/  LDL R0, [R1+0x4] ;  /* 0x0000040001007983 */ /* 0x000ea20000100800 */
[----:B------:R-:W-:Y:S02]  /*e8b0*/  PLOP3.LUT P1, PT, P1, P0, PT, 0xa2, 0x0 ;  /* 0x000000000000781c */ /* 0x000fe40000f21472 */
[----:B--2---:R-:W-:-:S08]  /*e8c0*/  @P0 R2UR P1, UR4, R0 ;  /* 0x00000000000402ca */ /* 0x004fd00000020000 */
[----:B------:R-:W-:-:S05]  /*e8d0*/  @P0 PLOP3.LUT P0, PT, P1, PT, PT, 0x80, 0x0 ;  /* 0x000000000000081c */ /* 0x000fca0000f0f070 */
[----:B------:R-:W-:Y:S01]  /*e8e0*/  @!P1 SYNCS.ARRIVE.TRANS64.RED.A0T1 RZ, [UR4+0x38800], RZ ;  /* 0x038800ffffff99a7 */ /* 0x000fe20008200404 */
[----:B------:R-:W-:Y:S07]  /*e8f0*/  @!P1 ARRIVES.LDGSTSBAR.64.TRANSCNT [UR4+0x38800] ;  /* 0x03880000ff0099b0 */ /* 0x000fee0008000a84 */
[----:B------:R-:W-:Y:S05]  /*e900*/  @P0 BRA.U.ANY `(.L_x_4320) ;  /* 0xfffffffd00e40947 */ /* 0x000fea000393ffff */
[----:B------:R-:W-:Y:S01]  /*e910*/  NOP ;  /* 0x0000000000007918 */ /* 0x000fe20000000000 */
[----:B-1----:R-:W2:Y:S01]  /*e920*/  LDL.LU R2, [R1+0x40] ;  /* 0x0000400001027983 */ /* 0x002ea20000300800 */
[----:B------:R-:W-:Y:S01]  /*e930*/  ULDC.64 UR4, c[0x0][0x398] ;  /* 0x0000e60000047ab9 */ /* 0x000fe20000000a00 */
[----:B------:R0:W-:Y:S02]  /*e940*/  SYNCS.ARRIVE.TRANS64.A1T0 RZ, [R0+URZ+0x38800], RZ ;  /* 0x038800ff00ff79a7 */ /* 0x0001e4000810003f */
[----:B------:R-:W3:Y:S01]  /*e950*/  LDL.LU R3, [R1+0x28] ;  /* 0x0000280001037983 */ /* 0x000ee20000300800 */
[----:B------:R-:W-:Y:S01]  /*e960*/  BSSY B6, `(.L_x_4321) ;  /* 0x000001a000067945 */ /* 0x000fe20003800000 */
[----:B0-----:R-:W-:-:S05]  /*e970*/  VIADD R0, R0, 0x26400 ;  /* 0x0002640000007836 */ /* 0x001fca0000000000 */
[----:B------:R-:W-:Y:S01]  /*e980*/  LOP3.LUT P0, RZ, R0, 0x3ff, RZ, 0xc0, !PT ;  /* 0x000003ff00ff7812 */ /* 0x000fe2000780c0ff */
[----:B--2---:R-:W-:-:S04]  /*e990*/  IMAD R2, R2, UR4, RZ ;  /* 0x0000000402027c24 */ /* 0x004fc8000f8e02ff */
[C---:B---3--:R-:W-:Y:S02]  /*e9a0*/  IMAD R2, R3.reuse, UR5, R2 ;  /* 0x0000000503027c24 */ /* 0x048fe4000f8e0202 */
[----:B------:R-:W-:-:S04]  /*e9b0*/  IMAD.WIDE.U32 R4, R3, UR4, RZ ;  /* 0x0000000403047c25 */ /* 0x000fc8000f8e00ff */
[----:B------:R-:W-:Y:S01]  /*e9c0*/  IMAD.IADD R0, R5, 0x1, R2 ;  /* 0x0000000105007824 */ /* 0x000fe200078e0202 */
[----:B------:R0:W-:Y:S04]  /*e9d0*/  STL.64 [R1+0x40], R4 ;  /* 0x0000400401007387 */ /* 0x0001e80000100a00 */
        /* <DEDUP_REMOVED lines=13> */
[----:B-----5:R-:W-:Y:S02]  /*eab0*/  IMAD.MOV.U32 R8, RZ, RZ, 0x70 ;  /* 0x00000070ff087424 */ /* 0x020fe400078e00ff */
[----:B------:R-:W-:Y:S02]  /*eac0*/  IMAD.MOV.U32 R12, RZ, RZ, 0x1 ;  /* 0x00000001ff0c7424 */ /* 0x000fe400078e00ff */
[----:B------:R-:W-:-:S07]  /*ead0*/  IMAD.MOV.U32 R13, RZ, RZ, RZ ;  /* 0x000000ffff0d7224 */ /* 0x000fce00078e00ff */
[----:B------:R-:W-:-:S07]  /*eae0*/  LEPC R20, `(.L_x_4322) ;  /* 0x000000001014794e */ /* 0x000fce0000000000 */
[----:B0-----:R-:W-:Y:S05]  /*eaf0*/  CALL.ABS.NOINC R2 ;  /* 0x0000000002007343 */ /* 0x001fea0003c00000 */
.L_x_4322:
[----:B------:R-:W-:Y:S05]  /*eb00*/  BSYNC B6 ;  /* 0x0000000000067941 */ /* 0x000fea0003800000 */
.L_x_4321:
[----:B------:R-:W2:Y:S01]  /*eb10*/  LDL.LU R6, [R1+0x28] ;  /* 0x0000280001067983 */ /* 0x000ea20000300800 */
[----:B------:R-:W1:Y:S01]  /*eb20*/  LDC R7, c[0x0][0x448] ;  /* 0x00011200ff077b82 */ /* 0x000e620000000800 */
[----:B------:R-:W-:Y:S02]  /*eb30*/  ULDC.64 UR4, c[0x0][0x3d8] ;  /* 0x0000f60000047ab9 */ /* 0x000fe40000000a00 */
[----:B------:R-:W2:Y:S04]  /*eb40*/  LDL.LU.64 R2, [R1+0x40] ;  /* 0x0000400001027983 */ /* 0x000ea80000300a00 */
[----:B0-----:R-:W3:Y:S04]  /*eb50*/  LDL.LU R0, [R1+0x50] ;  /* 0x0000500001007983 */ /* 0x001ee80000300800 */
[----:B------:R-:W4:Y:S04]  /*eb60*/  LDL.LU R5, [R1+0x54] ;  /* 0x0000540001057983 */ /* 0x000f280000300800 */
[----:B------:R-:W4:Y:S01]  /*eb70*/  LDL.LU R4, [R1+0x34] ;  /* 0x0000340001047983 */ /* 0x000f220000300800 */
[----:B-1----:R-:W-:Y:S01]  /*eb80*/  ISETP.NE.AND P0, PT, R7, 0x1, PT ;  /* 0x000000010700780c */ /* 0x002fe20003f05270 */
[----:B--2---:R-:W-:-:S02]  /*eb90*/  IMAD.MOV.U32 R3, RZ, RZ, R6 ;  /* 0x000000ffff037224 */ /* 0x004fc400078e0006 */
[----:B------:R-:W2:Y:S01]  /*eba0*/  LDL.LU R6, [R1+0x24] ;  /* 0x0000240001067983 */ /* 0x000ea20000300800 */
[----:B---3--:R-:W-:-:S03]  /*ebb0*/  IMAD R0, R0, UR4, RZ ;  /* 0x0000000400007c24 */ /* 0x008fc6000f8e02ff */
[----:B------:R-:W3:Y:S01]  /*ebc0*/  LDL.LU R9, [R1+0x8] ;  /* 0x0000080001097983 */ /* 0x000ee20000300800 */
[----:B------:R-:W-:-:S04]  /*ebd0*/  IMAD.WIDE.U32 R2, R18, UR4, R2 ;  /* 0x0000000412027c25 */ /* 0x000fc8000f8e0002 */
[----:B------:R-:W-:Y:S01]  /*ebe0*/  IMAD R0, R18, UR5, R0 ;  /* 0x0000000512007c24 */ /* 0x000fe2000f8e0200 */
[----:B------:R-:W-:-:S03]  /*ebf0*/  ULDC.64 UR4, c[0x0][0x3e0] ;  /* 0x0000f80000047ab9 */ /* 0x000fc60000000a00 */
[----:B------:R-:W-:Y:S02]  /*ec00*/  IMAD.IADD R3, R3, 0x1, R0 ;  /* 0x0000000103037824 */ /* 0x000fe400078e0200 */
[----:B----4-:R-:W-:Y:S02]  /*ec10*/  IMAD R0, R5, UR4, RZ ;  /* 0x0000000405007c24 */ /* 0x010fe4000f8e02ff */
[C---:B------:R-:W-:Y:S01]  /*ec20*/  IMAD.WIDE.U32 R2, R4.reuse, UR4, R2 ;  /* 0x0000000404027c25 */ /* 0x040fe2000f8e0002 */
[----:B------:R-:W0:Y:S03]  /*ec30*/  @P0 LDC R5, c[0x0][0x450] ;  /* 0x00011400ff050b82 */ /* 0x000e260000000800 */
[----:B------:R-:W-:Y:S01]  /*ec40*/  IMAD R0, R4, UR5, R0 ;  /* 0x0000000504007c24 */ /* 0x000fe2000f8e0200 */
[----:B-----5:R-:W1:Y:S01]  /*ec50*/  S2R R8, SR_TID.X ;  /* 0x0000000000087919 */ /* 0x020e620000002100 */
[----:B------:R-:W-:-:S02]  /*ec60*/  ULDC.64 UR4, c[0x0][0x3d0] ;  /* 0x0000f40000047ab9 */ /* 0x000fc40000000a00 */
[----:B------:R-:W-:Y:S02]  /*ec70*/  IMAD.IADD R3, R3, 0x1, R0 ;  /* 0x0000000103037824 */ /* 0x000fe400078e0200 */
[----:B------:R-:W2:Y:S01]  /*ec80*/  @P0 LDC R0, c[0x0][0x44c] ;  /* 0x00011300ff000b82 */ /* 0x000ea20000000800 */
[----:B-1----:R-:W-:-:S05]  /*ec90*/  IMAD.SHL.U32 R8, R8, 0x8, RZ ;  /* 0x0000000808087824 */ /* 0x002fca00078e00ff */
[----:B------:R-:W-:-:S04]  /*eca0*/  LOP3.LUT R8, R8, 0x38, RZ, 0xc0, !PT ;  /* 0x0000003808087812 */ /* 0x000fc800078ec0ff */
[C---:B------:R-:W-:Y:S02]  /*ecb0*/  LOP3.LUT R11, R8.reuse, 0x80, RZ, 0xfc, !PT ;  /* 0x00000080080b7812 */ /* 0x040fe400078efcff */
[----:B------:R-:W-:Y:S01]  /*ecc0*/  LOP3.LUT R8, R8, 0x40, RZ, 0xfc, !PT ;  /* 0x0000004008087812 */ /* 0x000fe200078efcff */
[----:B--2---:R-:W-:-:S04]  /*ecd0*/  @P0 IMAD.HI.U32 R0, R6, R0, RZ ;  /* 0x0000000006000227 */ /* 0x004fc800078e00ff */
[----:B------:R-:W-:Y:S01]  /*ece0*/  IMAD.MOV.U32 R4, RZ, RZ, R6 ;  /* 0x000000ffff047224 */ /* 0x000fe200078e0006 */
[----:B0-----:R-:W-:-:S05]  /*ecf0*/  @P0 SHF.R.U32.HI R4, RZ, R5, R0 ;  /* 0x00000005ff040219 */ /* 0x001fca0000011600 */
[----:B------:R-:W-:-:S04]  /*ed00*/  IMAD.MOV R0, RZ, RZ, -R4 ;  /* 0x000000ffff007224 */ /* 0x000fc800078e0a04 */
[----:B------:R-:W-:Y:S02]  /*ed10*/  IMAD R0, R7, R0, R6 ;  /* 0x0000000007007224 */ /* 0x000fe400078e0206 */
[----:B------:R-:W0:Y:S01]  /*ed20*/  S2R R6, SR_TID.X ;  /* 0x0000000000067919 */ /* 0x000e220000002100 */
        /* <DEDUP_REMOVED lines=10> */
[----:B------:R-:W-:-:S03]  /*edd0*/  ULDC.64 UR4, c[0x0][0x390] ;  /* 0x0000e40000047ab9 */ /* 0x000fc60000000a00 */
[----:B------:R-:W-:Y:S01]  /*ede0*/  IMAD.IADD R4, R3, 0x1, R0 ;  /* 0x0000000103047824 */ /* 0x000fe200078e0200 */
[----:B------:R-:W-:Y:S01]  /*edf0*/  LEA R0, P0, R2, UR4, 0x1 ;  /* 0x0000000402007c11 */ /* 0x000fe2000f8008ff */
[----:B0-----:R-:W-:Y:S01]  /*ee00*/  IMAD.SHL.U32 R10, R6, 0x8, RZ ;  /* 0x00000008060a7824 */ /* 0x001fe200078e00ff */
[----:B------:R-:W-:Y:S02]  /*ee10*/  ULDC UR4, c[0x0][0x3b8] ;  /* 0x0000ee0000047ab9 */ /* 0x000fe40000000800 */
[----:B------:R-:W-:Y:S02]  /*ee20*/  ISETP.GE.AND P1, PT, R8, UR4, PT ;  /* 0x0000000408007c0c */ /* 0x000fe4000bf26270 */
[----:B------:R-:W0:Y:S01]  /*ee30*/  S2R R8, SR_TID.X ;  /* 0x0000000000087919 */ /* 0x000e220000002100 */
[----:B------:R-:W-:-:S04]  /*ee40*/  LOP3.LUT R10, R10, 0x38, RZ, 0xc0, !PT ;  /* 0x000000380a0a7812 */ /* 0x000fc800078ec0ff */
[----:B------:R-:W-:Y:S02]  /*ee50*/  ISETP.GE.AND P3, PT, R10, UR4, PT ;  /* 0x000000040a007c0c */ /* 0x000fe4000bf66270 */
[----:B------:R-:W-:Y:S02]  /*ee60*/  ISETP.GE.AND P2, PT, R11, UR4, PT ;  /* 0x000000040b007c0c */ /* 0x000fe4000bf46270 */
[----:B---3--:R-:W-:-:S09]  /*ee70*/  LOP3.LUT R9, R9, 0xfffffff7, RZ, 0xc0, !PT ;  /* 0xfffffff709097812 */ /* 0x008fd200078ec0ff */
[----:B------:R-:W-:-:S04]  /*ee80*/  @P3 LOP3.LUT R9, R9, 0x8, RZ, 0xfc, !PT ;  /* 0x0000000809093812 */ /* 0x000fc800078efcff */
[----:B------:R-:W-:-:S04]  /*ee90*/  LOP3.LUT R9, R9, 0xfffffffd, RZ, 0xc0, !PT ;  /* 0xfffffffd09097812 */ /* 0x000fc800078ec0ff */
[----:B------:R-:W-:-:S04]  /*eea0*/  @P2 LOP3.LUT R9, R9, 0x2, RZ, 0xfc, !PT ;  /* 0x0000000209092812 */ /* 0x000fc800078efcff */
[----:B------:R-:W-:Y:S01]  /*eeb0*/  LOP3.LUT R9, R9, 0xfffffffb, RZ, 0xc0, !PT ;  /* 0xfffffffb09097812 */ /* 0x000fe200078ec0ff */
[----:B0-----:R-:W-:-:S03]  /*eec0*/  IMAD.SHL.U32 R8, R8, 0x8, RZ ;  /* 0x0000000808087824 */ /* 0x001fc600078e00ff */
[----:B------:R-:W-:Y:S02]  /*eed0*/  @P1 LOP3.LUT R9, R9, 0x4, RZ, 0xfc, !PT ;  /* 0x0000000409091812 */ /* 0x000fe400078efcff */
[----:B------:R-:W-:-:S03]  /*eee0*/  LOP3.LUT R8, R8, 0x38, RZ, 0xc0, !PT ;  /* 0x0000003808087812 */ /* 0x000fc600078ec0ff */
[----:B------:R0:W-:Y:S02]  /*eef0*/  STL [R1+0x8], R9 ;  /* 0x0000080901007387 */ /* 0x0001e40000100800 */
[C---:B0-----:R-:W-:Y:S02]  /*ef00*/  LOP3.LUT R9, R8.reuse, 0x100, RZ, 0xfc, !PT ;  /* 0x0000010008097812 */ /* 0x041fe400078efcff */
[----:B------:R-:W-:-:S04]  /*ef10*/  LOP3.LUT R8, R8, 0xc0, RZ, 0xfc, !PT ;  /* 0x000000c008087812 */ /* 0x000fc800078efcff */
[----:B------:R-:W-:Y:S01]  /*ef20*/  ISETP.GE.AND P5, PT, R8, UR4, PT ;  /* 0x0000000408007c0c */ /* 0x000fe2000bfa6270 */
[----:B------:R-:W-:Y:S01]  /*ef30*/  IMAD.SHL.U32 R8, R6, 0x8, RZ ;  /* 0x0000000806087824 */ /* 0x000fe200078e00ff */
[----:B------:R-:W-:Y:S01]  /*ef40*/  LEA.HI.X R4, R2, UR5, R4, 0x1, P0 ;  /* 0x0000000502047c11 */ /* 0x000fe200080f0c04 */
[----:B------:R-:W-:Y:S01]  /*ef50*/  IMAD.SHL.U32 R6, R6, 0x8, RZ ;  /* 0x0000000806067824 */ /* 0x000fe200078e00ff */
[----:B------:R-:W-:Y:S02]  /*ef60*/  SEL R5, RZ, 0x1, P3 ;  /* 0x00000001ff057807 */ /* 0x000fe40001800000 */
[----:B------:R-:W-:Y:S02]  /*ef70*/  LOP3.LUT R8, R8, 0x38, RZ, 0xc0, !PT ;  /* 0x0000003808087812 */ /* 0x000fe400078ec0ff */
[----:B------:R-:W-:Y:S02]  /*ef80*/  SEL R3, RZ, 0x4, P2 ;  /* 0x00000004ff037807 */ /* 0x000fe40001000000 */
[----:B------:R-:W-:-:S02]  /*ef90*/  SEL R2, RZ, 0x2, P1 ;  /* 0x00000002ff027807 */ /* 0x000fc40000800000 */
[----:B------:R-:W-:Y:S02]  /*efa0*/  ISETP.GE.AND P0, PT, R9, UR4, PT ;  /* 0x0000000409007c0c */ /* 0x000fe4000bf06270 */
[----:B------:R-:W-:Y:S02]  /*efb0*/  LOP3.LUT R9, R8, 0x180, RZ, 0xfc, !PT ;  /* 0x0000018008097812 */ /* 0x000fe400078efcff */
[----:B------:R-:W-:Y:S02]  /*efc0*/  LOP3.LUT R6, R6, 0x38, RZ, 0xc0, !PT ;  /* 0x0000003806067812 */ /* 0x000fe400078ec0ff */
[----:B------:R-:W-:Y:S02]  /*efd0*/  IADD3 R2, R3, R2, R5 ;  /* 0x0000000203027210 */ /* 0x000fe40007ffe005 */
[----:B------:R-:W-:Y:S02]  /*efe0*/  SEL R5, RZ, 0x10, P0 ;  /* 0x00000010ff057807 */ /* 0x000fe40000000000 */
[----:B------:R-:W-:-:S02]  /*eff0*/  SEL R3, RZ, 0x8, P5 ;  /* 0x00000008ff037807 */ /* 0x000fc40002800000 */
[----:B------:R-:W-:Y:S02]  /*f000*/  ISETP.GE.AND P1, PT, R9, UR4, PT ;  /* 0x0000000409007c0c */ /* 0x000fe4000bf26270 */
[C---:B------:R-:W-:Y:S02]  /*f010*/  LOP3.LUT R8, R6.reuse, 0x140, RZ, 0xfc, !PT ;  /* 0x0000014006087812 */ /* 0x040fe400078efcff */
[----:B------:R-:W-:Y:S02]  /*f020*/  IADD3 R2, R5, R2, R3 ;  /* 0x0000000205027210 */ /* 0x000fe40007ffe003 */
[----:B------:R-:W-:Y:S02]  /*f030*/  SEL R5, RZ, 0x40, P1 ;  /* 0x00000040ff057807 */ /* 0x000fe40000800000 */
[----:B------:R-:W-:Y:S02]  /*f040*/  LOP3.LUT R6, R6, 0x1c0, RZ, 0xfc, !PT ;  /* 0x000001c006067812 */ /* 0x000fe400078efcff */
[----:B------:R-:W-:-:S02]  /*f050*/  ISETP.GE.AND P1, PT, R8, UR4, PT ;  /* 0x0000000408007c0c */ /* 0x000fc4000bf26270 */
[----:B------:R-:W-:Y:S02]  /*f060*/  ISETP.GE.AND P2, PT, R6, UR4, PT ;  /* 0x0000000406007c0c */ /* 0x000fe4000bf46270 */
[----:B------:R-:W-:Y:S01]  /*f070*/  SEL R3, RZ, 0x20, P1 ;  /* 0x00000020ff037807 */ /* 0x000fe20000800000 */
[----:B------:R-:W-:Y:S01]  /*f080*/  UMOV UR4, 0xffffffff ;  /* 0xffffffff00047882 */ /* 0x000fe20000000000 */
[----:B------:R-:W-:Y:S02]  /*f090*/  SEL R6, RZ, 0x80, P2 ;  /* 0x00000080ff067807 */ /* 0x000fe40001000000 */
[----:B------:R-:W-:-:S05]  /*f0a0*/  IADD3 R5, R5, R2, R3 ;  /* 0x0000000205057210 */ /* 0x000fca0007ffe003 */
[----:B------:R-:W-:Y:S01]  /*f0b0*/  IMAD.IADD R6, R5, 0x1, R6 ;  /* 0x0000000105067824 */ /* 0x000fe200078e0206 */
[----:B------:R-:W-:Y:S06]  /*f0c0*/  BRA.DIV UR4, `(.L_x_4323) ;  /* 0x0000005a04487947 */ /* 0x000fec000b800000 */
[----:B------:R-:W2:Y:S04]  /*f0d0*/  LDL.LU R8, [R1+0x8] ;  /* 0x0000080001087983 */ /* 0x000ea80000300800 */
[----:B------:R-:W3:Y:S04]  /*f0e0*/  LDL.LU R3, [R1+0x38] ;  /* 0x0000380001037983 */ /* 0x000ee80000300800 */
[----:B------:R-:W4:Y:S04]  /*f0f0*/  LDL.LU R2, [R1+0x4c] ;  /* 0x00004c0001027983 */ /* 0x000f280000300800 */
[----:B------:R-:W5:Y:S04]  /*f100*/  LDL R11, [R1+0x14] ;  /* 0x00001400010b7983 */ /* 0x000f680000100800 */
[----:B------:R-:W5:Y:S04]  /*f110*/  LDL.LU R15, [R1+0x58] ;  /* 0x00005800010f7983 */ /* 0x000f680000300800 */
[----:B------:R-:W-:Y:S04]  /*f120*/  SHFL.IDX PT, R14, R0, 0x1, 0x181f ;  /* 0x00381f00000e7f89 */ /* 0x000fe800000e0000 */
[----:B------:R-:W-:Y:S01]  /*f130*/  SHFL.IDX PT, R9, R4, 0x1, 0x181f ;  /* 0x00381f0004097f89 */ /* 0x000fe200000e0000 */
[----:B--2---:R-:W-:-:S02]  /*f140*/  IMAD.MOV.U32 R12, RZ, RZ, R8 ;  /* 0x000000ffff0c7224 */ /* 0x004fc400078e0008 */
[----:B---3--:R-:W-:Y:S02]  /*f150*/  IMAD R7, R3, R7, RZ ;  /* 0x0000000703077224 */ /* 0x008fe400078e02ff */
[----:B------:R-:W0:Y:S03]  /*f160*/  S2R R3, SR_TID.X ;  /* 0x0000000000037919 */ /* 0x000e260000002100 */
[-C--:B------:R-:W-:Y:S02]  /*f170*/  ISETP.GE.AND P2, PT, R17, R7.reuse, PT ;  /* 0x000000071100720c */ /* 0x080fe40003f46270 */
[----:B------:R-:W-:Y:S02]  /*f180*/  LOP3.LUT R12, R12, 0xfffffbff, RZ, 0xc0, !PT ;  /* 0xfffffbff0c0c7812 */ /* 0x000fe400078ec0ff */
[----:B----4-:R-:W-:Y:S02]  /*f190*/  ISETP.GE.AND P3, PT, R2, R7, PT ;  /* 0x000000070200720c */ /* 0x010fe40003f66270 */
[----:B------:R-:W-:-:S04]  /*f1a0*/  @P1 LOP3.LUT R12, R12, 0x400, RZ, 0xfc, !PT ;  /* 0x000004000c0c1812 */ /* 0x000fc800078efcff */
[----:B------:R-:W-:-:S03]  /*f1b0*/  LOP3.LUT P1, RZ, R12, 0x8, RZ, 0xc0, !PT ;  /* 0x000000080cff7812 */ /* 0x000fc6000782c0ff */
[----:B------:R-:W-:Y:S02]  /*f1c0*/  @!P2 LOP3.LUT R2, R5, 0x40, RZ, 0xc0, !PT ;  /* 0x000000400502a812 */ /* 0x000fe400078ec0ff */
[C---:B------:R-:W-:Y:S02]  /*f1d0*/  LOP3.LUT P4, RZ, R12.reuse, 0x2, RZ, 0xc0, !PT ;  /* 0x000000020cff7812 */ /* 0x040fe4000788c0ff */
[----:B------:R-:W-:Y:S02]  /*f1e0*/  LOP3.LUT R12, R12, 0xfffffeff, RZ, 0xc0, !PT ;  /* 0xfffffeff0c0c7812 */ /* 0x000fe400078ec0ff */
[----:B------:R-:W-:Y:S02]  /*f1f0*/  @!P2 SHF.R.U32.HI R2, RZ, 0x2, R2 ;  /* 0x00000002ff02a819 */ /* 0x000fe40000011602 */
[----:B------:R-:W-:Y:S02]  /*f200*/  @P3 LOP3.LUT R12, R12, 0x100, RZ, 0xfc, !PT ;  /* 0x000001000c0c3812 */ /* 0x000fe400078efcff */
[----:B------:R-:W-:-:S02]  /*f210*/  @!P2 ISETP.NE.U32.AND P3, PT, R2, RZ, PT ;  /* 0x000000ff0200a20c */ /* 0x000fc40003f65070 */
[----:B------:R-:W-:Y:S02]  /*f220*/  @!P2 LOP3.LUT R2, R6, 0x80, RZ, 0xc0, !PT ;  /* 0x000000800602a812 */ /* 0x000fe400078ec0ff */
[----:B------:R-:W-:Y:S02]  /*f230*/  LOP3.LUT R12, R12, 0xffffffdf, RZ, 0xc0, !PT ;  /* 0xffffffdf0c0c7812 */ /* 0x000fe400078ec0ff */
[----:B------:R-:W-:Y:S01]  /*f240*/  @!P2 SHF.R.U32.HI R2, RZ, 0x3, R2 ;  /* 0x00000003ff02a819 */ /* 0x000fe20000011602 */
[----:B0-----:R-:W-:Y:S02]  /*f250*/  IMAD.SHL.U32 R13, R3, 0x8, RZ ;  /* 0x00000008030d7824 */ /* 0x001fe400078e00ff */
[----:B------:R-:W0:Y:S04]  /*f260*/  SHFL.IDX PT, R3, R0, RZ, 0x181f ;  /* 0x00181fff00037589 */ /* 0x000e2800000e0000 */
[----:B------:R-:W-:-:S02]  /*f270*/  @P3 LOP3.LUT R12, R12, 0x20, RZ, 0xfc, !PT ;  /* 0x000000200c0c3812 */ /* 0x000fc400078efcff */
[----:B------:R-:W-:Y:S02]  /*f280*/  @!P2 ISETP.NE.U32.AND P3, PT, R2, RZ, PT ;  /* 0x000000ff0200a20c */ /* 0x000fe40003f65070 */
[----:B------:R-:W1:Y:S01]  /*f290*/  SHFL.IDX PT, R2, R4, RZ, 0x181f ;  /* 0x00181fff04027589 */ /* 0x000e6200000e0000 */
[----:B------:R-:W-:Y:S02]  /*f2a0*/  LOP3.LUT R13, R13, 0x38, RZ, 0xc0, !PT ;  /* 0x000000380d0d7812 */ /* 0x000fe400078ec0ff */
[----:B------:R-:W-:Y:S02]  /*f2b0*/  LOP3.LUT R12, R12, 0xfffffdff, RZ, 0xc0, !PT ;  /* 0xfffffdff0c0c7812 */ /* 0x000fe400078ec0ff */
[----:B0-----:R-:W-:-:S05]  /*f2c0*/  @!P2 LEA R3, P6, R13, R3, 0x1 ;  /* 0x000000030d03a211 */ /* 0x001fca00078c08ff */
[----:B-1----:R-:W-:-:S05]  /*f2d0*/  @!P2 IMAD.X R2, RZ, RZ, R2, P6 ;  /* 0x000000ffff02a224 */ /* 0x002fca00030e0602 */
[-C--:B------:R-:W-:Y:S02]  /*f2e0*/  @!P2 LOP3.LUT R3, R3, R2.reuse, RZ, 0x3c, !PT ;  /* 0x000000020303a212 */ /* 0x080fe400078e3cff */
[----:B------:R-:W-:Y:S02]  /*f2f0*/  @P3 LOP3.LUT R12, R12, 0x200, RZ, 0xfc, !PT ;  /* 0x000002000c0c3812 */ /* 0x000fe400078efcff */
[C---:B------:R-:W-:Y:S02]  /*f300*/  @!P2 LOP3.LUT R2, R3.reuse, R2, RZ, 0x3c, !PT ;  /* 0x000000020302a212 */ /* 0x040fe400078e3cff */
[C---:B------:R-:W-:Y:S02]  /*f310*/  LOP3.LUT P6, RZ, R12.reuse, 0x4, RZ, 0xc0, !PT ;  /* 0x000000040cff7812 */ /* 0x040fe400078cc0ff */
[----:B------:R-:W-:Y:S02]  /*f320*/  @!P2 LOP3.LUT R3, R3, R2, RZ, 0x3c, !PT ;  /* 0x000000020303a212 */ /* 0x000fe400078e3cff */
[----:B------:R-:W-:-:S03]  /*f330*/  LOP3.LUT P3, RZ, R12, 0x20, RZ, 0xc0, !PT ;  /* 0x000000200cff7812 */ /* 0x000fc6000786c0ff */
[----:B-----5:R-:W-:Y:S01]  /*f340*/  @!P2 LDGSTS.E.BYPASS.LTC128B.128 [R11+0x26400], desc[UR38][R2.64], !P1 ;  /* 0x26400000020bafae */ /* 0x020fe2000c901d66 */
[----:B------:R-:W-:-:S05]  /*f350*/  LOP3.LUT P1, RZ, R12, 0x400, RZ, 0xc0, !PT ;  /* 0x000004000cff7812 */ /* 0x000fca000782c0ff */
[----:B------:R-:W-:Y:S04]  /*f360*/  @!P2 LDGSTS.E.BYPASS.LTC128B.128 [R11+0x28400], desc[UR38][R2.64+0x80], !P6 ;  /* 0x28400080020bafae */ /* 0x000fe8000f101d66 */
[----:B------:R-:W-:Y:S04]  /*f370*/  @!P2 LDGSTS.E.BYPASS.LTC128B.128 [R11+0x2a400], desc[UR38][R2.64+0x100], !P4 ;  /* 0x2a400100020bafae */ /* 0x000fe8000e101d66 */
[----:B------:R-:W-:Y:S04]  /*f380*/  @!P2 LDGSTS.E.BYPASS.LTC128B.128 [R11+0x2c400], desc[UR38][R2.64+0x180], !P5 ;  /* 0x2c400180020bafae */ /* 0x000fe8000e901d66 */
[----:B------:R-:W-:Y:S04]  /*f390*/  @!P2 LDGSTS.E.BYPASS.LTC128B.128 [R11+0x2e400], desc[UR38][R2.64+0x200], !P0 ;  /* 0x2e400200020bafae */ /* 0x000fe8000c101d66 */
[----:B------:R-:W-:Y:S04]  /*f3a0*/  @!P2 LDGSTS.E.BYPASS.LTC128B.128 [R11+0x30400], desc[UR38][R2.64+0x280], !P1 ;  /* 0x30400280020bafae */ /* 0x000fe8000c901d66 */
[----:B------:R-:W-:Y:S01]  /*f3b0*/  @!P2 LDGSTS.E.BYPASS.LTC128B.128 [R11+0x32400], desc[UR38][R2.64+0x300], P3 ;  /* 0x32400300020bafae */ /* 0x000fe20009901d66 */
[----:B------:R-:W-:-:S13]  /*f3c0*/  LOP3.LUT P3, RZ, R12, 0x200, RZ, 0xc0, !PT ;  /* 0x000002000cff7812 */ /* 0x000fda000786c0ff */
[----:B------:R0:W-:Y:S01]  /*f3d0*/  @!P2 LDGSTS.E.BYPASS.LTC128B.128 [R11+0x34400], desc[UR38][R2.64+0x380], P3 ;  /* 0x34400380020bafae */ /* 0x0001e20009901d66 */
[----:B------:R-:W-:-:S13]  /*f3e0*/  LOP3.LUT P3, RZ, R12, 0x100, RZ, 0xc0, !PT ;  /* 0x000001000cff7812 */ /* 0x000fda000786c0ff */
[----:B------:R-:W-:-:S05]  /*f3f0*/  @!P3 LEA R10, P2, R13, R14, 0x1 ;  /* 0x0000000e0d0ab211 */ /* 0x000fca00078408ff */
[----:B------:R-:W-:Y:S01]  /*f400*/  @!P3 IMAD.X R9, RZ, RZ, R9, P2 ;  /* 0x000000ffff09b224 */ /* 0x000fe200010e0609 */
[----:B------:R-:W-:Y:S02]  /*f410*/  LOP3.LUT P2, RZ, R12, 0x8, RZ, 0xc0, !PT ;  /* 0x000000080cff7812 */ /* 0x000fe4000784c0ff */
[----:B------:R-:W-:Y:S01]  /*f420*/  @!P3 LOP3.LUT R8, R5, 0x40, RZ, 0xc0, !PT ;  /* 0x000000400508b812 */ /* 0x000fe200078ec0ff */
[----:B0-----:R-:W-:Y:S02]  /*f430*/  @!P3 IMAD.MOV.U32 R2, RZ, RZ, R10 ;  /* 0x000000ffff02b224 */ /* 0x001fe400078e000a */
        /* <DEDUP_REMOVED lines=12> */
[----:B------:R-:W-:-:S03]  /*f500*/  @!P3 ISETP.NE.U32.AND P2, PT, R8, RZ, PT ;  /* 0x000000ff0800b20c */ /* 0x000fc60003f45070 */
[----:B------:R-:W-:Y:S10]  /*f510*/  SHFL.IDX PT, R10, R4, 0x2, 0x181f ;  /* 0x00581f00040a7f89 */ /* 0x000ff400000e0000 */
[----:B------:R0:W-:Y:S01]  /*f520*/  @!P3 LDGSTS.E.BYPASS.LTC128B.128 [R11+0x34c00], desc[UR38][R2.64+0x380], P2 ;  /* 0x34c00380020bbfae */ /* 0x0001e20009101d66 */
[----:B------:R-:W-:-:S03]  /*f530*/  ISETP.GE.AND P2, PT, R15, R7, PT ;  /* 0x000000070f00720c */ /* 0x000fc60003f46270 */
[----:B0-----:R-:W0:Y:S01]  /*f540*/  SHFL.IDX PT, R3, R0, 0x2, 0x181f ;  /* 0x00581f0000037f89 */ /* 0x001e2200000e0000 */
[----:B------:R-:W-:-:S04]  /*f550*/  LOP3.LUT R12, R12, 0xffffff7f, RZ, 0xc0, !PT ;  /* 0xffffff7f0c0c7812 */ /* 0x000fc800078ec0ff */
[----:B------:R-:W-:-:S05]  /*f560*/  @P6 LOP3.LUT R12, R12, 0x80, RZ, 0xfc, !PT ;  /* 0x000000800c0c6812 */ /* 0x000fca00078efcff */
[----:B------:R-:W-:Y:S02]  /*f570*/  @!P2 LOP3.LUT R2, R5, 0x40, RZ, 0xc0, !PT ;  /* 0x000000400502a812 */ /* 0x000fe400078ec0ff */
[----:B------:R-:W-:Y:S02]  /*f580*/  LOP3.LUT P3, RZ, R12, 0x8, RZ, 0xc0, !PT ;  /* 0x000000080cff7812 */ /* 0x000fe4000786c0ff */
[----:B------:R-:W-:Y:S02]  /*f590*/  @!P2 SHF.R.U32.HI R9, RZ, 0x2, R2 ;  /* 0x00000002ff09a819 */ /* 0x000fe40000011602 */
[----:B0-----:R-:W-:-:S05]  /*f5a0*/  @!P2 LEA R8, P6, R13, R3, 0x1 ;  /* 0x000000030d08a211 */ /* 0x001fca00078c08ff */
[----:B------:R-:W-:Y:S01]  /*f5b0*/  @!P2 IMAD.X R3, RZ, RZ, R10, P6 ;  /* 0x000000ffff03a224 */ /* 0x000fe200030e060a */
[----:B------:R-:W-:Y:S01]  /*f5c0*/  LOP3.LUT P6, RZ, R12, 0x80, RZ, 0xc0, !PT ;  /* 0x000000800cff7812 */ /* 0x000fe200078cc0ff */
[----:B------:R-:W-:Y:S01]  /*f5d0*/  @!P2 IMAD.MOV.U32 R2, RZ, RZ, R8 ;  /* 0x000000ffff02a224 */ /* 0x000fe200078e0008 */
[----:B------:R-:W-:-:S04]  /*f5e0*/  @!P2 LOP3.LUT R8, R6, 0x80, RZ, 0xc0, !PT ;  /* 0x000000800608a812 */ /* 0x000fc800078ec0ff */
[----:B------:R-:W-:Y:S01]  /*f5f0*/  @!P2 SHF.R.U32.HI R8, RZ, 0x3, R8 ;  /* 0x00000003ff08a819 */ /* 0x000fe20000011608 */
[----:B------:R0:W-:Y:S03]  /*f600*/  @!P2 LDGSTS.E.BYPASS.LTC128B.128 [R11+0x27400], desc[UR38][R2.64], !P3 ;  /* 0x27400000020bafae */ /* 0x0001e6000d901d66 */
[----:B------:R-:W-:-:S03]  /*f610*/  @!P2 ISETP.NE.U32.AND P3, PT, R8, RZ, PT ;  /* 0x000000ff0800a20c */ /* 0x000fc60003f65070 */
[----:B------:R0:W-:Y:S01]  /*f620*/  @!P2 LDGSTS.E.BYPASS.LTC128B.128 [R11+0x29400], desc[UR38][R2.64+0x80], !P6 ;  /* 0x29400080020bafae */ /* 0x0001e2000f101d66 */
[----:B------:R-:W-:-:S03]  /*f630*/  @!P2 ISETP.NE.U32.AND P6, PT, R9, RZ, PT ;  /* 0x000000ff0900a20c */ /* 0x000fc60003fc5070 */
[----:B------:R0:W-:Y:S04]  /*f640*/  @!P2 LDGSTS.E.BYPASS.LTC128B.128 [R11+0x2b400], desc[UR38][R2.64+0x100], !P4 ;  /* 0x2b400100020bafae */ /* 0x0001e8000e101d66 */
[----:B------:R0:W-:Y:S04]  /*f650*/  @!P2 LDGSTS.E.BYPASS.LTC128B.128 [R11+0x2d400], desc[UR38][R2.64+0x180], !P5 ;  /* 0x2d400180020bafae */ /* 0x0001e8000e901d66 */
[----:B------:R0:W-:Y:S04]  /*f660*/  @!P2 LDGSTS.E.BYPASS.LTC128B.128 [R11+0x2f400], desc[UR38][R2.64+0x200], !P0 ;  /* 0x2f400200020bafae */ /* 0x0001e8000c101d66 */
[----:B------:R0:W-:Y:S04]  /*f670*/  @!P2 LDGSTS.E.BYPASS.LTC128B.128 [R11+0x31400], desc[UR38][R2.64+0x280], !P1 ;  /* 0x31400280020bafae */ /* 0x0001e8000c901d66 */
[----:B------:R0:W-:Y:S04]  /*f680*/  @!P2 LDGSTS.E.BYPASS.LTC128B.128 [R11+0x33400], desc[UR38][R2.64+0x300], P6 ;  /* 0x33400300020bafae */ /* 0x0001e8000b101d66 */
[----:B------:R0:W-:Y:S04]  /*f690*/  STL [R1+0x8], R12 ;  /* 0x0000080c01007387 */ /* 0x0001e80000100800 */
[----:B------:R0:W-:Y:S04]  /*f6a0*/  @!P2 LDGSTS.E.BYPASS.LTC128B.128 [R11+0x35400], desc[UR38][R2.64+0x380], P3 ;  /* 0x35400380020bafae */ /* 0x0001e80009901d66 */
[----:B------:R-:W1:Y:S04]  /*f6b0*/  SHFL.IDX PT, R4, R4, 0x3, 0x181f ;  /* 0x00781f0004047f89 */ /* 0x000e6800000e0000 */
[----:B------:R-:W2:Y:S02]  /*f6c0*/  SHFL.IDX PT, R0, R0, 0x3, 0x181f ;  /* 0x00781f0000007f89 */ /* 0x000ea400000e0000 */
.L_x_4461:
[----:B0-----:R-:W3:Y:S01]  /*f6d0*/  LDL.LU R2, [R1+0x60] ;  /* 0x0000600001027983 */ /* 0x001ee20000300800 */
[----:B------:R-:W-:Y:S01]  /*f6e0*/  BSSY B0, `(.L_x_4324) ;  /* 0x000001e000007945 */ /* 0x000fe20003800000 */
[----:B---3--:R-:W-:-:S13]  /*f6f0*/  ISETP.GE.AND P2, PT, R2, R7, PT ;  /* 0x000000070200720c */ /* 0x008fda0003f46270 */
[----:B------:R-:W-:Y:S05]  /*f700*/  @P2 BRA `(.L_x_4325) ;  /* 0x00000000006c2947 */ /* 0x000fea0003800000 */
[----:B------:R-:W3:Y:S04]  /*f710*/  LDL R3, [R1+0x8] ;  /* 0x0000080001037983 */ /* 0x000ee80000100800 */
[----:B------:R-:W4:Y:S01]  /*f720*/  LDL R8, [R1+0x14] ;  /* 0x0000140001087983 */ /* 0x000f220000100800 */
[----:B------:R-:W-:Y:S02]  /*f730*/  LOP3.LUT R5, R5, 0x40, RZ, 0xc0, !PT ;  /* 0x0000004005057812 */ /* 0x000fe400078ec0ff */
[----:B------:R-:W-:Y:S01]  /*f740*/  LOP3.LUT R6, R6, 0x80, RZ, 0xc0, !PT ;  /* 0x0000008006067812 */ /* 0x000fe200078ec0ff */
[----:B------:R-:W0:Y:S01]  /*f750*/  S2R R2, SR_TID.X ;  /* 0x0000000000027919 */ /* 0x000e220000002100 */
[----:B------:R-:W-:Y:S02]  /*f760*/  SHF.R.U32.HI R5, RZ, 0x2, R5 ;  /* 0x00000002ff057819 */ /* 0x000fe40000011605 */
[----:B------:R-:W-:Y:S01]  /*f770*/  SHF.R.U32.HI R6, RZ, 0x3, R6 ;  /* 0x00000003ff067819 */ /* 0x000fe20000011606 */
[----:B0-----:R-:W-:-:S05]  /*f780*/  IMAD.SHL.U32 R2, R2, 0x8, RZ ;  /* 0x0000000802027824 */ /* 0x001fca00078e00ff */
[----:B------:R-:W-:-:S04]  /*f790*/  LOP3.LUT R2, R2, 0x38, RZ, 0xc0, !PT ;  /* 0x0000003802027812 */ /* 0x000fc800078ec0ff */
[----:B--2---:R-:W-:Y:S02]  /*f7a0*/  LEA R2, P2, R2, R0, 0x1 ;  /* 0x0000000002027211 */ /* 0x004fe400078408ff */
[C---:B---3--:R-:W-:Y:S02]  /*f7b0*/  LOP3.LUT P6, RZ, R3.reuse, 0x8, RZ, 0xc0, !PT ;  /* 0x0000000803ff7812 */ /* 0x048fe400078cc0ff */
[C---:B------:R-:W-:Y:S02]  /*f7c0*/  LOP3.LUT P4, RZ, R3.reuse, 0x4, RZ, 0xc0, !PT ;  /* 0x0000000403ff7812 */ /* 0x040fe4000788c0ff */
[----:B------:R-:W-:Y:S01]  /*f7d0*/  LOP3.LUT P3, RZ, R3, 0x2, RZ, 0xc0, !PT ;  /* 0x0000000203ff7812 */ /* 0x000fe2000786c0ff */
[----:B-1----:R-:W-:Y:S01]  /*f7e0*/  IMAD.X R3, RZ, RZ, R4, P2 ;  /* 0x000000ffff037224 */ /* 0x002fe200010e0604 */
[----:B------:R-:W-:-:S07]  /*f7f0*/  ISETP.NE.U32.AND P2, PT, R5, RZ, PT ;  /* 0x000000ff0500720c */ /* 0x000fce0003f45070 */
[----:B------:R-:W-:Y:S01]  /*f800*/  @!PT LDS RZ, [RZ] ;  /* 0x00000000fffff984 */ /* 0x000fe20000000800 */
[----:B------:R-:W-:Y:S01]  /*f810*/  @!PT LDS RZ, [RZ] ;  /* 0x00000000fffff984 */ /* 0x000fe20000000800 */
[----:B------:R-:W-:Y:S01]  /*f820*/  @!PT LDS RZ, [RZ] ;  /* 0x00000000fffff984 */ /* 0x000fe20000000800 */
[----:B----4-:R0:W-:Y:S04]  /*f830*/  LDGSTS.E.BYPASS.LTC128B.128 [R8+0x27c00], desc[UR38][R2.64], !P6 ;  /* 0x27c0000002087fae */ /* 0x0101e8000f101d66 */
        /* <DEDUP_REMOVED lines=8> */
.L_x_4325:
[----:B------:R-:W-:Y:S05]  /*f8c0*/  BSYNC B0 ;  /* 0x0000000000007941 */ /* 0x000fea0003800000 */
.L_x_4324:
[----:B--2---:R2:W5:Y:S01]  /*f8d0*/  LDL R0, [R1+0x4] ;  /* 0x0000040001007983 */ /* 0x0045620000100800 */
[----:B------:R-:W-:Y:S01]  /*f8e0*/  PLOP3.LUT P0, PT, PT, PT, PT, 0x80, 0x0 ;  /* 0x000000000000781c */ /* 0x000fe20003f0f070 */
[----:B------:R-:W-:-:S12]  /*f8f0*/  NOP ;  /* 0x0000000000007918 */ /* 0x000fd80000000000 */
.L_x_4326:
[----:B0-----:R-:W3:Y:S01]  /*f900*/  LDL R2, [R1+0x4] ;  /* 0x0000040001027983 */ /* 0x001ee20000100800 */
[----:B------:R-:W-:Y:S02]  /*f910*/  PLOP3.LUT P1, PT, P1, P0, PT, 0xa2, 0x0 ;  /* 0x000000000000781c */ /* 0x000fe40000f21472 */
[----:B---3--:R-:W-:-:S08]  /*f920*/  @P0 R2UR P1, UR4, R2 ;  /* 0x00000000020402ca */ /* 0x008fd00000020000 */
[----:B------:R-:W-:-:S05]  /*f930*/  @P0 PLOP3.LUT P0, PT, P1, PT, PT, 0x80, 0x0 ;  /* 0x000000000000081c */ /* 0x000fca0000f0f070 */
[----:B------:R-:W-:Y:S01]  /*f940*/  @!P1 SYNCS.ARRIVE.TRANS64.RED.A0T1 RZ, [UR4+0x38810], RZ ;  /* 0x038810ffffff99a7 */ /* 0x000fe20008200404 */
[----:B------:R-:W-:Y:S07]  /*f950*/  @!P1 ARRIVES.LDGSTSBAR.64.TRANSCNT [UR4+0x38810] ;  /* 0x03881000ff0099b0 */ /* 0x000fee0008000a84 */
[----:B------:R-:W-:Y:S05]  /*f960*/  @P0 BRA.U.ANY `(.L_x_4326) ;  /* 0xfffffffd00e40947 */ /* 0x000fea000393ffff */
[----:B------:R-:W3:Y:S02]  /*f970*/  LDL.LU R3, [R1+0x5c] ;  /* 0x00005c0001037983 */ /* 0x000ee40000300800 */
[----:B---3--:R-:W-:-:S05]  /*f980*/  VIADD R3, R3, 0x1 ;  /* 0x0000000103037836 */ /* 0x008fca0000000000 */
[----:B------:R0:W-:Y:S01]  /*f990*/  STL [R1+0x5c], R3 ;  /* 0x00005c0301007387 */ /* 0x0001e20000100800 */
[----:B-----5:R-:W-:-:S04]  /*f9a0*/  LEA.HI R0, R3, R3, RZ, 0x1 ;  /* 0x0000000303007211 */ /* 0x020fc800078f08ff */
[----:B------:R-:W-:-:S05]  /*f9b0*/  LOP3.LUT R0, R0, 0xfffffffe, RZ, 0xc0, !PT ;  /* 0xfffffffe00007812 */ /* 0x000fca00078ec0ff */
[----:B------:R-:W-:-:S05]  /*f9c0*/  IMAD.IADD R0, R3, 0x1, -R0 ;  /* 0x0000000103007824 */ /* 0x000fca00078e0a00 */
[----:B------:R-:W-:Y:S01]  /*f9d0*/  SHF.L.U32 R0, R0, 0x1f, RZ ;  /* 0x0000001f00007819 */ /* 0x000fe200000006ff */
[----:B------:R-:W-:Y:S01]  /*f9e0*/  NOP ;  /* 0x0000000000007918 */ /* 0x000fe20000000000 */
[----:B------:R0:W-:Y:S01]  /*f9f0*/  SYNCS.ARRIVE.TRANS64.A1T0 RZ, [R2+URZ+0x38810], RZ ;  /* 0x038810ff02ff79a7 */ /* 0x0001e2000810003f */
[----:B------:R-:W-:Y:S01]  /*fa00*/  BSSY B0, `(.L_x_4327) ;  /* 0x0000003000007945 */ /* 0x000fe20003800000 */
[----:B------:R-:W3:Y:S03]  /*fa10*/  SYNCS.PHASECHK.TRANS64.TRYWAIT P0, [R2+URZ+0x38820], R0 ;  /* 0x03882000020075a7 */ /* 0x000ee6000800017f */
[----:B0--3--:R-:W-:Y:S05]  /*fa20*/  @!P0 BRA `(.L_x_4328) ;  /* 0x0000005800d48947 */ /* 0x009fea0003800000 */
.L_x_4462:
[----:B------:R-:W-:Y:S05]  /*fa30*/  BSYNC B0 ;  /* 0x0000000000007941 */ /* 0x000fea0003800000 */
.L_x_4327:
[----:B0-----:R-:W3:Y:S01]  /*fa40*/  LDL R2, [R1+0x8] ;  /* 0x0000080001027983 */ /* 0x001ee20000100800 */
[----:B------:R-:W-:Y:S01]  /*fa50*/  BSSY B0, `(.L_x_4329) ;  /* 0x00000a3000007945 */ /* 0x000fe20003800000 */
[----:B---3--:R-:W-:-:S13]  /*fa60*/  LOP3.LUT P0, RZ, R2, 0x1, RZ, 0xc0, !PT ;  /* 0x0000000102ff7812 */ /* 0x008fda000780c0ff */
[----:B------:R-:W-:Y:S05]  /*fa70*/  @!P0 BRA `(.L_x_4330) ;  /* 0x0000000800808947 */ /* 0x000fea0003800000 */
[----:B------:R-:W3:Y:S04]  /*fa80*/  LDL R3, [R1+0x4] ;  /* 0x0000040001037983 */ /* 0x000ee80000100800 */
[----:B-1----:R-:W4:Y:S01]  /*fa90*/  LDL R4, [R1+0x18] ;  /* 0x0000180001047983 */ /* 0x002f220000100800 */
[----:B------:R-:W0:Y:S01]  /*faa0*/  S2R R2, SR_TID.X ;  /* 0x0000000000027919 */ /* 0x000e220000002100 */
[----:B---3--:R-:W-:Y:S02]  /*fab0*/  IMAD.MOV.U32 R5, RZ, RZ, R3 ;  /* 0x000000ffff057224 */ /* 0x008fe400078e0003 */
[----:B------:R-:W3:Y:S01]  /*fac0*/  LDL R3, [R1+0xc] ;  /* 0x00000c0001037983 */ /* 0x000ee20000100800 */
[----:B----4-:R-:W-:Y:S01]  /*fad0*/  SHF.L.U32 R0, R4, 0x1f, RZ ;  /* 0x0000001f04007819 */ /* 0x010fe200000006ff */
[----:B------:R-:W-:Y:S01]  /*fae0*/  BSSY B1, `(.L_x_4331) ;  /* 0x0000006000017945 */ /* 0x000fe20003800000 */
[----:B0-----:R-:W-:-:S04]  /*faf0*/  LOP3.LUT R2, R2, 0x7f, RZ, 0xc0, !PT ;  /* 0x0000007f02027812 */ /* 0x001fc800078ec0ff */
[----:B------:R-:W-:Y:S01]  /*fb00*/  ISETP.NE.AND P1, PT, R2, RZ, PT ;  /* 0x000000ff0200720c */ /* 0x000fe20003f25270 */
[----:B---3--:R-:W-:-:S04]  /*fb10*/  IMAD R3, R3, 0x8, R5 ;  /* 0x0000000803037824 */ /* 0x008fc800078e0205 */
[----:B------:R-:W0:Y:S02]  /*fb20*/  SYNCS.PHASECHK.TRANS64.TRYWAIT P0, [R3+URZ+0x38860], R0 ;  /* 0x03886000030075a7 */ /* 0x000e24000800017f */
[----:B0-----:R-:W-:Y:S06]  /*fb30*/  @!P0 BRA `(.L_x_4332) ;  /* 0x0000005800a88947 */ /* 0x001fec0003800000 */
.L_x_4463:
[----:B------:R-:W-:Y:S05]  /*fb40*/  BSYNC B1 ;  /* 0x0000000000017941 */ /* 0x000fea0003800000 */
.L_x_4331:
[----:B------:R-:W-:Y:S04]  /*fb50*/  BSSY B1, `(.L_x_4333) ;  /* 0x0000009000017945 */ /* 0x000fe80003800000 */
[----:B------:R-:W-:Y:S05]  /*fb60*/  @P1 BRA `(.L_x_4334) ;  /* 0x00000000001c1947 */ /* 0x000fea0003800000 */
[----:B------:R-:W1:Y:S01]  /*fb70*/  S2R R2, SR_TID.X ;  /* 0x0000000000027919 */ /* 0x000e620000002100 */
[----:B0-----:R-:W-:-:S04]  /*fb80*/  IMAD.MOV.U32 R0, RZ, RZ, 0x10000 ;  /* 0x00010000ff007424 */ /* 0x001fc800078e00ff */
[----:B------:R3:W-:Y:S01]  /*fb90*/  SYNCS.ARRIVE.TRANS64 RZ, [R3+URZ+0x38850], R0 ;  /* 0x0388500003ff79a7 */ /* 0x0007e2000800003f */
[----:B-1----:R-:W-:-:S04]  /*fba0*/  LOP3.LUT R2, R2, 0x1f, RZ, 0xc0, !PT ;  /* 0x0000001f02027812 */ /* 0x002fc800078ec0ff */
[----:B------:R-:W-:-:S13]  /*fbb0*/  ISETP.NE.AND P0, PT, R2, RZ, PT ;  /* 0x000000ff0200720c */ /* 0x000fda0003f05270 */
[----:B---3--:R-:W-:Y:S05]  /*fbc0*/  @!P0 BRA `(.L_x_4334) ;  /* 0x0000000000048947 */ /* 0x008fea0003800000 */
[----:B------:R-:W-:Y:S01]  /*fbd0*/  BPT.TRAP 0x1 ;  /* 0x000000040000795c */ /* 0x000fe20000300000 */
.L_x_4334:
[----:B------:R-:W-:Y:S05]  /*fbe0*/  BSYNC B1 ;  /* 0x0000000000017941 */ /* 0x000fea0003800000 */
.L_x_4333:
[----:B------:R-:W3:Y:S04]  /*fbf0*/  LDL R5, [R1+0x4] ;  /* 0x0000040001057983 */ /* 0x000ee80000100800 */
[----:B------:R-:W3:Y:S04]  /*fc00*/  LDL R2, [R1+0xc] ;  /* 0x00000c0001027983 */ /* 0x000ee80000100800 */
[----:B------:R-:W4:Y:S04]  /*fc10*/  LDL R4, [R1+0x20] ;  /* 0x0000200001047983 */ /* 0x000f280000100800 */
[----:B0-----:R-:W4:Y:S01]  /*fc20*/  LDL R0, [R1+0x64] ;  /* 0x0000640001007983 */ /* 0x001f220000100800 */
[----:B------:R-:W-:Y:S01]  /*fc30*/  UIADD3 UR4, UP0, UR40, 0x470, URZ ;  /* 0x0000047028047890 */ /* 0x000fe2000ff1e03f */
[----:B------:R-:W-:Y:S01]  /*fc40*/  VIADD R3, R3, 0x38850 ;  /* 0x0003885003037836 */ /* 0x000fe20000000000 */
[----:B------:R-:W-:Y:S01]  /*fc50*/  PLOP3.LUT P0, PT, PT, PT, PT, 0x80, 0x0 ;  /* 0x000000000000781c */ /* 0x000fe20003f0f070 */
[----:B------:R-:W-:Y:S01]  /*fc60*/  UMOV UR6, 0x0 ;  /* 0x0000000000067882 */ /* 0x000fe20000000000 */
[----:B------:R-:W-:Y:S01]  /*fc70*/  UIADD3.X UR5, URZ, UR41, URZ, UP0, !UPT ;  /* 0x000000293f057290 */ /* 0x000fe200087fe43f */
[----:B------:R-:W-:Y:S01]  /*fc80*/  UMOV UR7, 0x14f00000 ;  /* 0x14f0000000077882 */ /* 0x000fe20000000000 */
[----:B------:R-:W-:Y:S01]  /*fc90*/  UMOV UR10, URZ ;  /* 0x0000003f000a7c82 */ /* 0x000fe20008000000 */
[----:B---3--:R-:W-:-:S02]  /*fca0*/  IMAD R2, R2, 0x10000, R5 ;  /* 0x0001000002027824 */ /* 0x008fc400078e0205 */
[----:B----4-:R-:W-:Y:S02]  /*fcb0*/  IMAD R0, R0, 0x40, R4 ;  /* 0x0000004000007824 */ /* 0x010fe400078e0204 */
[----:B------:R-:W-:-:S07]  /*fcc0*/  VIADD R4, R2, 0x400 ;  /* 0x0000040002047836 */ /* 0x000fce0000000000 */
.L_x_4335:
[----:B------:R-:W3:Y:S01]  /*fcd0*/  LDL R5, [R1] ;  /* 0x0000000001057983 */ /* 0x000ee20000100800 */
[----:B------:R-:W-:-:S13]  /*fce0*/  @P0 ELECT P1, URZ, PT ;  /* 0x00000000003f082f */ /* 0x000fda0003820000 */
[----:B------:R-:W-:Y:S02]  /*fcf0*/  @P1 R2UR UR12, R18 ;  /* 0x00000000120c12ca */ /* 0x000fe400000e0000 */
[----:B------:R-:W-:Y:S02]  /*fd00*/  @P1 R2UR UR11, R0 ;  /* 0x00000000000b12ca */ /* 0x000fe400000e0000 */
[----:B------:R-:W-:Y:S02]  /*fd10*/  @P1 R2UR UR9, R3 ;  /* 0x00000000030912ca */ /* 0x000fe400000e0000 */
[----:B------:R-:W-:Y:S02]  /*fd20*/  @P1 R2UR UR8, R4 ;  /* 0x00000000040812ca */ /* 0x000fe400000e0000 */
[----:B------:R-:W-:Y:S02]  /*fd30*/  @P1 PLOP3.LUT P0, PT, P1, PT, PT, 0x8, 0x0 ;  /* 0x000000000000181c */ /* 0x000fe40000f0e170 */
[----:B---3--:R-:W-:-:S02]  /*fd40*/  @P1 R2UR UR13, R5 ;  /* 0x00000000050d12ca */ /* 0x008fc400000e0000 */
        /* <DEDUP_REMOVED lines=8> */
.L_x_4336:
        /* <DEDUP_REMOVED lines=16> */
.L_x_4337:
        /* <DEDUP_REMOVED lines=16> */
.L_x_4338:
        /* <DEDUP_REMOVED lines=16> */
.L_x_4339:
        /* <DEDUP_REMOVED lines=16> */
.L_x_4340:
        /* <DEDUP_REMOVED lines=16> */
.L_x_4341:
        /* <DEDUP_REMOVED lines=16> */
.L_x_4342:
        /* <DEDUP_REMOVED lines=11> */
.L_x_4330:
[----:B------:R-:W-:Y:S05]  /*10480*/  BSYNC B0 ;  /* 0x0000000000007941 */ /* 0x000fea0003800000 */
.L_x_4329:
[----:B-1----:R-:W3:Y:S01]  /*10490*/  LDL.LU R4, [R1+0x48] ;  /* 0x0000480001047983 */ /* 0x002ee20000300800 */
[----:B------:R-:W-:Y:S01]  /*104a0*/  BSSY B0, `(.L_x_4343) ;  /* 0x00002cf000007945 */ /* 0x000fe20003800000 */
[----:B---3--:R-:W-:-:S13]  /*104b0*/  ISETP.GE.AND P0, PT, R4, 0x41, PT ;  /* 0x000000410400780c */ /* 0x008fda0003f06270 */
[----:B------:R-:W-:Y:S05]  /*104c0*/  @!P0 BRA `(.L_x_4344) ;  /* 0x0000002c00308947 */ /* 0x000fea0003800000 */
[----:B------:R-:W3:Y:S01]  /*104d0*/  LDL R4, [R1+0x30] ;  /* 0x0000300001047983 */ /* 0x000ee20000100800 */
[----:B------:R-:W-:Y:S01]  /*104e0*/  IMAD.MOV.U32 R0, RZ, RZ, 0x1 ;  /* 0x00000001ff007424 */ /* 0x000fe200078e00ff */
[----:B------:R-:W-:Y:S01]  /*104f0*/  BSSY B2, `(.L_x_4345) ;  /* 0x00000f3000027945 */ /* 0x000fe20003800000 */
[----:B---3--:R-:W-:-:S05]  /*10500*/  IMAD.MOV R6, RZ, RZ, -R4 ;  /* 0x000000ffff067224 */ /* 0x008fca00078e0a04 */
[----:B------:R-:W-:-:S05]  /*10510*/  VIADDMNMX R6, R6, R0, 0xffffffff, !PT ;  /* 0xffffffff06067446 */ /* 0x000fca0007800100 */
[----:B------:R-:W-:-:S05]  /*10520*/  IMAD.IADD R0, R4, 0x1, R6 ;  /* 0x0000000104007824 */ /* 0x000fca00078e0206 */
[----:B------:R-:W-:-:S04]  /*10530*/  LOP3.LUT R0, R0, 0x1, RZ, 0xc0, !PT ;  /* 0x0000000100007812 */ /* 0x000fc800078ec0ff */
[----:B------:R-:W-:Y:S01]  /*10540*/  ISETP.NE.U32.AND P0, PT, R0, 0x1, PT ;  /* 0x000000010000780c */ /* 0x000fe20003f05070 */
[----:B------:R-:W-:-:S12]  /*10550*/  VIADD R0, R4, 0xfffffffe ;  /* 0xfffffffe04007836 */ /* 0x000fd80000000000 */
[----:B------:R-:W-:Y:S05]  /*10560*/  @P0 BRA `(.L_x_4346) ;  /* 0x0000000c00ac0947 */ /* 0x000fea0003800000 */
[----:B------:R-:W3:Y:S04]  /*10570*/  LDL R5, [R1+0x8] ;  /* 0x0000080001057983 */ /* 0x000ee80000100800 */
[----:B------:R-:W4:Y:S04]  /*10580*/  LDL.LU R4, [R1+0xc] ;  /* 0x00000c0001047983 */ /* 0x000f280000300800 */
[----:B------:R-:W5:Y:S01]  /*10590*/  LDL.LU R7, [R1+0x18] ;  /* 0x0000180001077983 */ /* 0x000f620000300800 */
[----:B------:R-:W-:Y:S01]  /*105a0*/  BSSY B1, `(.L_x_4347) ;  /* 0x00000e5000017945 */ /* 0x000fe20003800000 */
[----:B---3--:R-:W-:Y:S01]  /*105b0*/  LOP3.LUT P2, RZ, R5, 0x1, RZ, 0xc0, !PT ;  /* 0x0000000105ff7812 */ /* 0x008fe2000784c0ff */
[----:B----4-:R-:W-:-:S05]  /*105c0*/  VIADD R2, R4, 0x1 ;  /* 0x0000000104027836 */ /* 0x010fca0000000000 */
[----:B------:R-:W-:-:S04]  /*105d0*/  ISETP.NE.AND P0, PT, R2, 0x2, PT ;  /* 0x000000020200780c */ /* 0x000fc80003f05270 */
[----:B------:R-:W-:Y:S02]  /*105e0*/  SEL R3, RZ, 0x1, P0 ;  /* 0x00000001ff037807 */ /* 0x000fe40000000000 */
[----:B------:R-:W-:Y:S02]  /*105f0*/  SEL R8, R2, RZ, P0 ;  /* 0x000000ff02087207 */ /* 0x000fe40000000000 */
[----:B-----5:R-:W-:-:S05]  /*10600*/  LOP3.LUT R7, R7, R3, RZ, 0x3c, !PT ;  /* 0x0000000307077212 */ /* 0x020fca00078e3cff */
[----:B------:R0:W-:Y:S04]  /*10610*/  STL [R1+0x18], R7 ;  /* 0x0000180701007387 */ /* 0x0001e80000100800 */
[----:B------:R0:W-:Y:S01]  /*10620*/  STL [R1+0xc], R8 ;  /* 0x00000c0801007387 */ /* 0x0001e20000100800 */
[----:B------:R-:W-:Y:S05]  /*10630*/  @!P2 BRA `(.L_x_4348) ;  /* 0x0000000c006ca947 */ /* 0x000fea0003800000 */
[----:B------:R-:W-:Y:S02]  /*10640*/  ULDC.64 UR4, c[0x0][0x418] ;  /* 0x0001060000047ab9 */ /* 0x000fe40000000a00 */
[----:B------:R-:W-:-:S04]  /*10650*/  ISETP.NE.U32.AND P0, PT, RZ, UR4, PT ;  /* 0x00000004ff007c0c */ /* 0x000fc8000bf05070 */
[----:B------:R-:W-:-:S13]  /*10660*/  ISETP.NE.AND.EX P0, PT, RZ, UR5, PT, P0 ;  /* 0x00000005ff007c0c */ /* 0x000fda000bf05300 */
[----:B------:R-:W-:Y:S05]  /*10670*/  @!P0 BRA `(.L_x_4349) ;  /* 0x0000000000508947 */ /* 0x000fea0003800000 */
[----:B------:R-:W3:Y:S01]  /*10680*/  LDL R10, [R1+0x1c] ;  /* 0x00001c00010a7983 */ /* 0x000ee20000100800 */
[----:B------:R-:W1:Y:S01]  /*10690*/  LDC R5, c[0x0][0x43c] ;  /* 0x00010f00ff057b82 */ /* 0x000e620000000800 */
[----:B------:R-:W-:Y:S02]  /*106a0*/  ULDC.64 UR6, c[0x0][0x428] ;  /* 0x00010a0000067ab9 */ /* 0x000fe40000000a00 */
[----:B------:R-:W4:Y:S01]  /*106b0*/  LDL R9, [R1+0x10] ;  /* 0x0000100001097983 */ /* 0x000f220000100800 */
        /* <DEDUP_REMOVED lines=8> */
[----:B---3--:R-:W-:-:S04]  /*10740*/  IMAD R4, R10, UR6, RZ ;  /* 0x000000060a047c24 */ /* 0x008fc8000f8e02ff */
[C---:B----4-:R-:W-:Y:S02]  /*10750*/  IMAD R4, R9.reuse, UR7, R4 ;  /* 0x0000000709047c24 */ /* 0x050fe4000f8e0204 */
[----:B------:R-:W-:-:S04]  /*10760*/  IMAD.WIDE.U32 R2, R9, UR6, R2 ;  /* 0x0000000609027c25 */ /* 0x000fc8000f8e0002 */
[----:B------:R-:W-:Y:S01]  /*10770*/  IMAD.IADD R3, R4, 0x1, R3 ;  /* 0x0000000104037824 */ /* 0x000fe200078e0203 */
[----:B------:R-:W-:-:S04]  /*10780*/  LEA R4, P0, R2, UR4, 0x2 ;  /* 0x0000000402047c11 */ /* 0x000fc8000f8010ff */
[----:B------:R-:W-:-:S05]  /*10790*/  LEA.HI.X R5, R2, UR5, R3, 0x2, P0 ;  /* 0x0000000502057c11 */ /* 0x000fca00080f1403 */
[----:B------:R-:W3:Y:S04]  /*107a0*/  LDG.E R2, desc[UR38][R4.64] ;  /* 0x0000002604027981 */ /* 0x000ee8000c1e1900 */
[----:B---3--:R1:W-:Y:S02]  /*107b0*/  STL [R1], R2 ;  /* 0x0000000201007387 */ /* 0x0083e40000100800 */
.L_x_4349:
[----:B-1----:R-:W3:Y:S01]  /*107c0*/  LDL R2, [R1+0x4] ;  /* 0x0000040001027983 */ /* 0x002ee20000100800 */
[----:B------:R-:W1:Y:S02]  /*107d0*/  S2R R3, SR_TID.X ;  /* 0x0000000000037919 */ /* 0x000e640000002100 */
[----:B-1----:R-:W-:Y:S01]  /*107e0*/  LOP3.LUT R4, R3, 0x7f, RZ, 0xc0, !PT ;  /* 0x0000007f03047812 */ /* 0x002fe200078ec0ff */
[----:B------:R-:W-:Y:S03]  /*107f0*/  BSSY B3, `(.L_x_4350) ;  /* 0x0000006000037945 */ /* 0x000fe60003800000 */
[----:B------:R-:W-:Y:S01]  /*10800*/  ISETP.NE.AND P1, PT, R4, RZ, PT ;  /* 0x000000ff0400720c */ /* 0x000fe20003f25270 */
[----:B---3--:R-:W-:Y:S01]  /*10810*/  IMAD R3, R8, 0x8, R2 ;  /* 0x0000000808037824 */ /* 0x008fe200078e0202 */
[----:B------:R-:W-:-:S04]  /*10820*/  SHF.L.U32 R2, R7, 0x1f, RZ ;  /* 0x0000001f07027819 */ /* 0x000fc800000006ff */
[----:B------:R-:W1:Y:S02]  /*10830*/  SYNCS.PHASECHK.TRANS64.TRYWAIT P0, [R3+URZ+0x38840], R2 ;  /* 0x03884002030075a7 */ /* 0x000e64000800017f */
[----:B-1----:R-:W-:Y:S05]  /*10840*/  @!P0 BRA `(.L_x_4351) ;  /* 0x0000004c00788947 */ /* 0x002fea0003800000 */
.L_x_4464:
[----:B------:R-:W-:Y:S05]  /*10850*/  BSYNC B3 ;  /* 0x0000000000037941 */ /* 0x000fea0003800000 */
.L_x_4350:
[----:B------:R-:W-:Y:S04]  /*10860*/  BSSY B3, `(.L_x_4352) ;  /* 0x0000009000037945 */ /* 0x000fe80003800000 */
[----:B------:R-:W-:Y:S05]  /*10870*/  @P1 BRA `(.L_x_4353) ;  /* 0x00000000001c1947 */ /* 0x000fea0003800000 */
[----:B------:R-:W3:Y:S02]  /*10880*/  S2R R4, SR_TID.X ;  /* 0x0000000000047919 */ /* 0x000ee40000002100 */
[----:B---3--:R-:W-:Y:S01]  /*10890*/  LOP3.LUT R5, R4, 0x1f, RZ, 0xc0, !PT ;  /* 0x0000001f04057812 */ /* 0x008fe200078ec0ff */
[----:B------:R-:W-:-:S03]  /*108a0*/  IMAD.MOV.U32 R4, RZ, RZ, 0x2000 ;  /* 0x00002000ff047424 */ /* 0x000fc600078e00ff */
[----:B------:R-:W-:Y:S01]  /*108b0*/  ISETP.NE.AND P0, PT, R5, RZ, PT ;  /* 0x000000ff0500720c */ /* 0x000fe20003f05270 */
[----:B------:R3:W-:-:S12]  /*108c0*/  SYNCS.ARRIVE.TRANS64 RZ, [R3+URZ+0x38830], R4 ;  /* 0x0388300403ff79a7 */ /* 0x0007d8000800003f */
[----:B---3--:R-:W-:Y:S05]  /*108d0*/  @!P0 BRA `(.L_x_4353) ;  /* 0x0000000000048947 */ /* 0x008fea0003800000 */
[----:B------:R-:W-:Y:S01]  /*108e0*/  BPT.TRAP 0x1 ;  /* 0x000000040000795c */ /* 0x000fe20000300000 */
.L_x_4353:
[----:B------:R-:W-:Y:S05]  /*108f0*/  BSYNC B3 ;  /* 0x0000000000037941 */ /* 0x000fea0003800000 */
.L_x_4352:
[----:B0-----:R-:W3:Y:S04]  /*10900*/  LDL R8, [R1+0x4] ;  /* 0x0000040001087983 */ /* 0x001ee80000100800 */
[----:B------:R-:W3:Y:S04]  /*10910*/  LDL R4, [R1+0xc] ;  /* 0x00000c0001047983 */ /* 0x000ee80000100800 */
[----:B------:R-:W4:Y:S01]  /*10920*/  LDL R5, [R1+0x20] ;  /* 0x0000200001057983 */ /* 0x000f220000100800 */
        /* <DEDUP_REMOVED lines=8> */
[----:B----4-:R-:W-:Y:S02]  /*109b0*/  IMAD R0, R0, 0x40, R5 ;  /* 0x0000004000007824 */ /* 0x010fe400078e0205 */
[----:B------:R-:W-:Y:S02]  /*109c0*/  VIADD R4, R4, 0x22400 ;  /* 0x0002240004047836 */ /* 0x000fe40000000000 */
[----:B------:R-:W-:-:S07]  /*109d0*/  VIADD R5, R3, 0x38830 ;  /* 0x0003883003057836 */ /* 0x000fce0000000000 */
.L_x_4354:
        /* <DEDUP_REMOVED lines=11> */
[----:B------:R-:W0:Y:S01]  /*10a90*/  SYNCS.PHASECHK.TRANS64.TRYWAIT P0, [R3+URZ+0x38860], R2 ;  /* 0x03886002030075a7 */ /* 0x000e22000800017f */
[----:B------:R-:W-:Y:S04]  /*10aa0*/  BSSY B3, `(.L_x_4355) ;  /* 0x0000002000037945 */ /* 0x000fe80003800000 */
[----:B0-----:R-:W-:Y:S05]  /*10ab0*/  @!P0 BRA `(.L_x_4356) ;  /* 0x0000004800f08947 */ /* 0x001fea0003800000 */
.L_x_4465:
[----:B------:R-:W-:Y:S05]  /*10ac0*/  BSYNC B3 ;  /* 0x0000000000037941 */ /* 0x000fea0003800000 */
.L_x_4355:
[----:B------:R-:W-:Y:S01]  /*10ad0*/  BSSY B3, `(.L_x_4357) ;  /* 0x000000b000037945 */ /* 0x000fe20003800000 */
[----:B------:R-:W-:Y:S02]  /*10ae0*/  IMAD.MOV.U32 R8, RZ, RZ, 0x0 ;  /* 0x00000000ff087424 */ /* 0x000fe400078e00ff */
[----:B------:R-:W-:Y:S01]  /*10af0*/  IMAD.MOV.U32 R9, RZ, RZ, 0x14f00000 ;  /* 0x14f00000ff097424 */ /* 0x000fe200078e00ff */
[----:B------:R-:W-:Y:S06]  /*10b00*/  @P1 BRA `(.L_x_4358) ;  /* 0x00000000001c1947 */ /* 0x000fec0003800000 */
[----:B------:R-:W3:Y:S01]  /*10b10*/  S2R R4, SR_TID.X ;  /* 0x0000000000047919 */ /* 0x000ee20000002100 */
[----:B01----:R-:W-:-:S04]  /*10b20*/  IMAD.MOV.U32 R2, RZ, RZ, 0x10000 ;  /* 0x00010000ff027424 */ /* 0x003fc800078e00ff */
[----:B------:R4:W-:Y:S01]  /*10b30*/  SYNCS.ARRIVE.TRANS64 RZ, [R3+URZ+0x38850], R2 ;  /* 0x0388500203ff79a7 */ /* 0x0009e2000800003f */
[----:B---3--:R-:W-:-:S04]  /*10b40*/  LOP3.LUT R4, R4, 0x1f, RZ, 0xc0, !PT ;  /* 0x0000001f04047812 */ /* 0x008fc800078ec0ff */
[----:B------:R-:W-:-:S13]  /*10b50*/  ISETP.NE.AND P0, PT, R4, RZ, PT ;  /* 0x000000ff0400720c */ /* 0x000fda0003f05270 */
[----:B----4-:R-:W-:Y:S05]  /*10b60*/  @!P0 BRA `(.L_x_4358) ;  /* 0x0000000000048947 */ /* 0x010fea0003800000 */
[----:B------:R-:W-:Y:S01]  /*10b70*/  BPT.TRAP 0x1 ;  /* 0x000000040000795c */ /* 0x000fe20000300000 */
.L_x_4358:
[----:B------:R-:W-:Y:S05]  /*10b80*/  BSYNC B3 ;  /* 0x0000000000037941 */ /* 0x000fea0003800000 */
.L_x_4357:
[----:B------:R-:W3:Y:S04]  /*10b90*/  LDL R4, [R1+0x4] ;  /* 0x0000040001047983 */ /* 0x000ee80000100800 */
[----:B01----:R-:W3:Y:S01]  /*10ba0*/  LDL R2, [R1+0xc] ;  /* 0x00000c0001027983 */ /* 0x003ee20000100800 */
        /* <DEDUP_REMOVED lines=9> */
.L_x_4359:
        /* <DEDUP_REMOVED lines=16> */
.L_x_4360:
        /* <DEDUP_REMOVED lines=16> */
.L_x_4361:
        /* <DEDUP_REMOVED lines=16> */
.L_x_4362:
        /* <DEDUP_REMOVED lines=16> */
.L_x_4363:
        /* <DEDUP_REMOVED lines=16> */
.L_x_4364:
        /* <DEDUP_REMOVED lines=16> */
.L_x_4365:
        /* <DEDUP_REMOVED lines=16> */
.L_x_4366:
        /* <DEDUP_REMOVED lines=10> */
[----:B-1----:R-:W-:Y:S05]  /*113e0*/  @P0 BRA.U.ANY `(.L_x_4366) ;  /* 0xfffffffd00d40947 */ /* 0x002fea000393ffff */
.L_x_4348:
[----:B------:R-:W-:Y:S05]  /*113f0*/  BSYNC B1 ;  /* 0x0000000000017941 */ /* 0x000fea0003800000 */
.L_x_4347:
[----:B------:R-:W3:Y:S02]  /*11400*/  LDL.LU R4, [R1+0x30] ;  /* 0x0000300001047983 */ /* 0x000ee40000300800 */
[----:B---3--:R-:W-:-:S07]  /*11410*/  VIADD R0, R4, 0xfffffffd ;  /* 0xfffffffd04007836 */ /* 0x008fce0000000000 */
.L_x_4346:
[----:B------:R-:W-:Y:S05]  /*11420*/  BSYNC B2 ;  /* 0x0000000000027941 */ /* 0x000fea0003800000 */
.L_x_4345:
[----:B------:R-:W3:Y:S01]  /*11430*/  LDL.LU R2, [R1+0x2c] ;  /* 0x00002c0001027983 */ /* 0x000ee20000300800 */
[----:B------:R-:W-:-:S05]  /*11440*/  IMAD.MOV R6, RZ, RZ, -R6 ;  /* 0x000000ffff067224 */ /* 0x000fca00078e0a06 */
[----:B---3--:R-:W-:-:S13]  /*11450*/  ISETP.NE.AND P0, PT, R2, R6, PT ;  /* 0x000000060200720c */ /* 0x008fda0003f05270 */
[----:B------:R-:W-:Y:S05]  /*11460*/  @!P0 BRA `(.L_x_4344) ;  /* 0x0000001c00488947 */ /* 0x000fea0003800000 */
.L_x_4407:
[----:B------:R-:W3:Y:S04]  /*11470*/  LDL R4, [R1+0x8] ;  /* 0x0000080001047983 */ /* 0x000ee80000100800 */
[----:B0-----:R-:W0:Y:S04]  /*11480*/  LDL.LU R3, [R1+0xc] ;  /* 0x00000c0001037983 */ /* 0x001e280000300800 */
[----:B------:R-:W4:Y:S01]  /*11490*/  LDL.LU R2, [R1+0x18] ;  /* 0x0000180001027983 */ /* 0x000f220000300800 */
[----:B------:R-:W-:Y:S05]  /*114a0*/  YIELD ;  /* 0x0000000000007946 */ /* 0x000fea0003800000 */
[----:B------:R-:W-:Y:S01]  /*114b0*/  BSSY B1, `(.L_x_4367) ;  /* 0x00000e2000017945 */ /* 0x000fe20003800000 */
[----:B---3--:R-:W-:Y:S01]  /*114c0*/  LOP3.LUT P1, RZ, R4, 0x1, RZ, 0xc0, !PT ;  /* 0x0000000104ff7812 */ /* 0x008fe2000782c0ff */
[----:B0-----:R-:W-:-:S05]  /*114d0*/  VIADD R7, R3, 0x1 ;  /* 0x0000000103077836 */ /* 0x001fca0000000000 */
        /* <DEDUP_REMOVED lines=10> */
[----:B------:R-:W3:Y:S01]  /*11580*/  LDL R9, [R1+0x1c] ;  /* 0x00001c0001097983 */ /* 0x000ee20000100800 */
[----:B------:R-:W0:Y:S01]  /*11590*/  LDC R8, c[0x0][0x43c] ;  /* 0x00010f00ff087b82 */ /* 0x000e220000000800 */
        /* <DEDUP_REMOVED lines=18> */
.L_x_4369:
[----:B0-----:R-:W3:Y:S01]  /*116c0*/  LDL R2, [R1+0x4] ;  /* 0x0000040001027983 */ /* 0x001ee20000100800 */
[----:B------:R-:W0:Y:S01]  /*116d0*/  S2R R3, SR_TID.X ;  /* 0x0000000000037919 */ /* 0x000e220000002100 */
[----:B------:R-:W-:Y:S01]  /*116e0*/  BSSY B2, `(.L_x_4370) ;  /* 0x0000007000027945 */ /* 0x000fe20003800000 */
[----:B0-----:R-:W-:-:S04]  /*116f0*/  LOP3.LUT R3, R3, 0x7f, RZ, 0xc0, !PT ;  /* 0x0000007f03037812 */ /* 0x001fc800078ec0ff */
[----:B------:R-:W-:Y:S01]  /*11700*/  ISETP.NE.AND P1, PT, R3, RZ, PT ;  /* 0x000000ff0300720c */ /* 0x000fe20003f25270 */
[----:B---3--:R-:W-:Y:S01]  /*11710*/  IMAD R4, R7, 0x8, R2 ;  /* 0x0000000807047824 */ /* 0x008fe200078e0202 */
[----:B------:R-:W-:-:S04]  /*11720*/  SHF.L.U32 R2, R6, 0x1f, RZ ;  /* 0x0000001f06027819 */ /* 0x000fc800000006ff */
[----:B------:R-:W0:Y:S02]  /*11730*/  SYNCS.PHASECHK.TRANS64.TRYWAIT P0, [R4+URZ+0x38840], R2 ;  /* 0x03884002040075a7 */ /* 0x000e24000800017f */
[----:B0-----:R-:W-:Y:S05]  /*11740*/  @!P0 BRA `(.L_x_4371) ;  /* 0x0000003c00e08947 */ /* 0x001fea0003800000 */
.L_x_4466:
[----:B------:R-:W-:Y:S05]  /*11750*/  BSYNC B2 ;  /* 0x0000000000027941 */ /* 0x000fea0003800000 */
.L_x_4370:
        /* <DEDUP_REMOVED lines=9> */
.L_x_4373:
[----:B------:R-:W-:Y:S05]  /*117f0*/  BSYNC B2 ;  /* 0x0000000000027941 */ /* 0x000fea0003800000 */
.L_x_4372:
        /* <DEDUP_REMOVED lines=13> */
.L_x_4374:
        /* <DEDUP_REMOVED lines=11> */
[----:B------:R-:W1:Y:S01]  /*11980*/  SYNCS.PHASECHK.TRANS64.TRYWAIT P0, [R4+URZ+0x38860], R2 ;  /* 0x03886002040075a7 */ /* 0x000e62000800017f */
[----:B------:R-:W-:Y:S04]  /*11990*/  BSSY B2, `(.L_x_4375) ;  /* 0x0000002000027945 */ /* 0x000fe80003800000 */
[----:B-1----:R-:W-:Y:S05]  /*119a0*/  @!P0 BRA `(.L_x_4376) ;  /* 0x0000003c005c8947 */ /* 0x002fea0003800000 */
.L_x_4467:
[----:B------:R-:W-:Y:S05]  /*119b0*/  BSYNC B2 ;  /* 0x0000000000027941 */ /* 0x000fea0003800000 */
.L_x_4375:
        /* <DEDUP_REMOVED lines=11> */
.L_x_4378:
[----:B------:R-:W-:Y:S05]  /*11a70*/  BSYNC B2 ;  /* 0x0000000000027941 */ /* 0x000fea0003800000 */
.L_x_4377:
        /* <DEDUP_REMOVED lines=10> */
.L_x_4379:
        /* <DEDUP_REMOVED lines=16> */
.L_x_4380:
        /* <DEDUP_REMOVED lines=16> */
.L_x_4381:
        /* <DEDUP_REMOVED lines=16> */
.L_x_4382:
        /* <DEDUP_REMOVED lines=16> */
.L_x_4383:
        /* <DEDUP_REMOVED lines=16> */
.L_x_4384:
        /* <DEDUP_REMOVED lines=16> */
.L_x_4385:
        /* <DEDUP_REMOVED lines=16> */
.L_x_4386:
        /* <DEDUP_REMOVED lines=11> */
.L_x_4368:
[----:B------:R-:W-:Y:S05]  /*122d0*/  BSYNC B1 ;  /* 0x0000000000017941 */ /* 0x000fea0003800000 */
.L_x_4367:
        /* <DEDUP_REMOVED lines=36> */
.L_x_4389:
[----:B-1----:R-:W3:Y:S01]  /*12520*/  LDL R2, [R1+0x4] ;  /* 0x0000040001027983 */ /* 0x002ee20000100800 */
[----:B------:R-:W1:Y:S01]  /*12530*/  S2R R3, SR_TID.X ;  /* 0x0000000000037919 */ /* 0x000e620000002100 */
[----:B------:R-:W-:Y:S01]  /*12540*/  BSSY B2, `(.L_x_4390) ;  /* 0x0000007000027945 */ /* 0x000fe20003800000 */
[----:B-1----:R-:W-:-:S04]  /*12550*/  LOP3.LUT R3, R3, 0x7f, RZ, 0xc0, !PT ;  /* 0x0000007f03037812 */ /* 0x002fc800078ec0ff */
[----:B------:R-:W-:Y:S01]  /*12560*/  ISETP.NE.AND P1, PT, R3, RZ, PT ;  /* 0x000000ff0300720c */ /* 0x000fe20003f25270 */
[----:B---3--:R-:W-:Y:S01]  /*12570*/  IMAD R4, R9, 0x8, R2 ;  /* 0x0000000809047824 */ /* 0x008fe200078e0202 */
[----:B------:R-:W-:-:S04]  /*12580*/  SHF.L.U32 R2, R8, 0x1f, RZ ;  /* 0x0000001f08027819 */ /* 0x000fc800000006ff */
[----:B------:R-:W1:Y:S02]  /*12590*/  SYNCS.PHASECHK.TRANS64.TRYWAIT P0, [R4+URZ+0x38840], R2 ;  /* 0x03884002040075a7 */ /* 0x000e64000800017f */
[----:B-1----:R-:W-:Y:S05]  /*125a0*/  @!P0 BRA `(.L_x_4391) ;  /* 0x0000003000708947 */ /* 0x002fea0003800000 */
.L_x_4468:
[----:B------:R-:W-:Y:S05]  /*125b0*/  BSYNC B2 ;  /* 0x0000000000027941 */ /* 0x000fea0003800000 */
.L_x_4390:
        /* <DEDUP_REMOVED lines=9> */
.L_x_4393:
[----:B------:R-:W-:Y:S05]  /*12650*/  BSYNC B2 ;  /* 0x0000000000027941 */ /* 0x000fea0003800000 */
.L_x_4392:
        /* <DEDUP_REMOVED lines=14> */
.L_x_4394:
        /* <DEDUP_REMOVED lines=14> */
.L_x_4469:
[----:B------:R-:W-:Y:S05]  /*12820*/  BSYNC B2 ;  /* 0x0000000000027941 */ /* 0x000fea0003800000 */
.L_x_4395:
        /* <DEDUP_REMOVED lines=11> */
.L_x_4398:
[----:B------:R-:W-:Y:S05]  /*128e0*/  BSYNC B2 ;  /* 0x0000000000027941 */ /* 0x000fea0003800000 */
.L_x_4397:
[----:B------:R-:W3:Y:S04]  /*128f0*/  LDL R8, [R1+0x4] ;  /* 0x0000040001087983 */ /* 0x000ee80000100800 */
        /* <DEDUP_REMOVED lines=10> */
.L_x_4399:
        /* <DEDUP_REMOVED lines=16> */
.L_x_4400:
        /* <DEDUP_REMOVED lines=16> */
.L_x_4401:
        /* <DEDUP_REMOVED lines=16> */
.L_x_4402:
        /* <DEDUP_REMOVED lines=16> */
.L_x_4403:
        /* <DEDUP_REMOVED lines=16> */
.L_x_4404:
        /* <DEDUP_REMOVED lines=16> */
.L_x_4405:
        /* <DEDUP_REMOVED lines=16> */
.L_x_4406:
        /* <DEDUP_REMOVED lines=11> */
.L_x_4388:
[----:B------:R-:W-:Y:S05]  /*13150*/  BSYNC B1 ;  /* 0x0000000000017941 */ /* 0x000fea0003800000 */
.L_x_4387:
[C---:B------:R-:W-:Y:S01]  /*13160*/  ISETP.GT.AND P0, PT, R0.reuse, 0x1, PT ;  /* 0x000000010000780c */ /* 0x040fe20003f04270 */
[----:B------:R-:W-:-:S12]  /*13170*/  VIADD R0, R0, 0xfffffffe ;  /* 0xfffffffe00007836 */ /* 0x000fd80000000000 */
[----:B------:R-:W-:Y:S05]  /*13180*/  @P0 BRA `(.L_x_4407) ;  /* 0xffffffe000b80947 */ /* 0x000fea000383ffff */
.L_x_4344:
[----:B------:R-:W-:Y:S05]  /*13190*/  BSYNC B0 ;  /* 0x0000000000007941 */ /* 0x000fea0003800000 */
.L_x_4343:
[----:B------:R-:W3:Y:S04]  /*131a0*/  LDL.LU R4, [R1+0xc] ;  /* 0x00000c0001047983 */ /* 0x000ee80000300800 */
[----:B------:R-:W4:Y:S01]  /*131b0*/  LDL.LU R3, [R1+0x18] ;  /* 0x0000180001037983 */ /* 0x000f220000300800 */
[----:B------:R-:W1:Y:S01]  /*131c0*/  S2R R2, SR_TID.X ;  /* 0x0000000000027919 */ /* 0x000e620000002100 */
[----:B------:R-:W-:Y:S01]  /*131d0*/  BSSY B0, `(.L_x_4408) ;  /* 0x0000015000007945 */ /* 0x000fe20003800000 */
[----:B-1----:R-:W-:-:S04]  /*131e0*/  LOP3.LUT R2, R2, 0x7f, RZ, 0xc0, !PT ;  /* 0x0000007f02027812 */ /* 0x002fc800078ec0ff */
[----:B------:R-:W-:Y:S01]  /*131f0*/  ISETP.NE.AND P1, PT, R2, RZ, PT ;  /* 0x000000ff0200720c */ /* 0x000fe20003f25270 */
[----:B---3--:R-:W-:-:S05]  /*13200*/  VIADD R0, R4, 0x1 ;  /* 0x0000000104007836 */ /* 0x008fca0000000000 */
[----:B------:R-:W-:-:S04]  /*13210*/  ISETP.NE.AND P0, PT, R0, 0x2, PT ;  /* 0x000000020000780c */ /* 0x000fc80003f05270 */
[----:B------:R-:W-:-:S04]  /*13220*/  SEL R2, RZ, 0x1, P0 ;  /* 0x00000001ff027807 */ /* 0x000fc80000000000 */
[----:B----4-:R-:W-:-:S05]  /*13230*/  LOP3.LUT R3, R3, R2, RZ, 0x3c, !PT ;  /* 0x0000000203037212 */ /* 0x010fca00078e3cff */
[----:B------:R1:W-:Y:S01]  /*13240*/  STL [R1+0x18], R3 ;  /* 0x0000180301007387 */ /* 0x0003e20000100800 */
[----:B------:R-:W-:Y:S05]  /*13250*/  @P1 BRA `(.L_x_4409) ;  /* 0x0000000000301947 */ /* 0x000fea0003800000 */
[----:B-1----:R-:W1:Y:S01]  /*13260*/  S2R R3, SR_LANEID ;  /* 0x0000000000037919 */ /* 0x002e620000000000 */
[----:B------:R-:W-:Y:S01]  /*13270*/  VOTEU.ANY UR4, UPT, PT ;  /* 0x0000000000047886 */ /* 0x000fe200038e0100 */
[----:B------:R-:W3:Y:S01]  /*13280*/  LDC.64 R4, c[0x0][0xd60] ;  /* 0x00035800ff047b82 */ /* 0x000ee20000000a00 */
[----:B------:R-:W1:Y:S02]  /*13290*/  FLO.U32 R2, UR4 ;  /* 0x0000000400027d00 */ /* 0x000e6400080e0000 */
[----:B-1----:R-:W-:-:S06]  /*132a0*/  ISETP.EQ.U32.AND P1, PT, R2, R3, PT ;  /* 0x000000030200720c */ /* 0x002fcc0003f22070 */
[----:B------:R-:W3:Y:S07]  /*132b0*/  POPC R3, UR4 ;  /* 0x0000000400037d09 */ /* 0x000eee0008000000 */
[----:B---3--:R-:W3:Y:S04]  /*132c0*/  @P1 ATOMG.E.ADD.STRONG.GPU PT, R3, desc[UR38][R4.64], R3 ;  /* 0x00000003040319a8 */ /* 0x008ee800081ee1e6 */
[----:B---3--:R1:W3:Y:S02]  /*132d0*/  SHFL.IDX PT, R3, R3, R2, 0x1f ;  /* 0x00001f0203037589 */ /* 0x0082e400000e0000 */
[----:B-1----:R-:W1:Y:S02]  /*132e0*/  S2R R2, SR_LTMASK ;  /* 0x0000000000027919 */ /* 0x002e640000003900 */
[----:B-1----:R-:W-:-:S06]  /*132f0*/  LOP3.LUT R2, R2, UR4, RZ, 0xc0, !PT ;  /* 0x0000000402027c12 */ /* 0x002fcc000f8ec0ff */
[----:B------:R-:W3:Y:S02]  /*13300*/  POPC R2, R2 ;  /* 0x0000000200027309 */ /* 0x000ee40000000000 */
[----:B---3--:R-:W-:-:S07]  /*13310*/  IADD3 R16, R3, UR36, R2 ;  /* 0x0000002403107c10 */ /* 0x008fce000fffe002 */
.L_x_4409:
[----:B------:R-:W-:Y:S05]  /*13320*/  BSYNC B0 ;  /* 0x0000000000007941 */ /* 0x000fea0003800000 */
.L_x_4408:
[----:B------:R-:W-:-:S05]  /*13330*/  SEL R0, R0, RZ, P0 ;  /* 0x000000ff00007207 */ /* 0x000fca0000000000 */
[----:B------:R3:W-:Y:S02]  /*13340*/  STL [R1+0xc], R0 ;  /* 0x00000c0001007387 */ /* 0x0007e40000100800 */
.L_x_4305:
[----:B------:R-:W-:Y:S05]  /*13350*/  BSYNC B7 ;  /* 0x0000000000077941 */ /* 0x000fea0003800000 */
.L_x_4303:
[----:B---3--:R-:W3:Y:S02]  /*13360*/  LDL R0, [R1+0x8] ;  /* 0x0000080001007983 */ /* 0x008ee40000100800 */
[----:B---3--:R-:W-:-:S13]  /*13370*/  LOP3.LUT P0, RZ, R0, 0x40, RZ, 0xc0, !PT ;  /* 0x0000004000ff7812 */ /* 0x008fda000780c0ff */
[----:B------:R-:W-:Y:S05]  /*13380*/  @!P0 BRA `(.L_x_4410) ;  /* 0x0000000000288947 */ /* 0x000fea0003800000 */
[----:B------:R-:W-:Y:S05]  /*13390*/  WARPSYNC.ALL ;  /* 0x0000000000007948 */ /* 0x000fea0003800000 */
[----:B------:R-:W3:Y:S08]  /*133a0*/  S2UR UR5, SR_CgaCtaId ;  /* 0x00000000000579c3 */ /* 0x000ef00000008800 */
[----:B------:R-:W-:Y:S06]  /*133b0*/  BAR.SYNC.DEFER_BLOCKING 0x5, 0x180 ;  /* 0x0146000000007b1d */ /* 0x000fec0000010000 */
[----:B------:R-:W-:-:S02]  /*133c0*/  UMOV UR4, 0x400 ;  /* 0x0000040000047882 */ /* 0x000fc40000000000 */
[----:B---3--:R-:W-:-:S06]  /*133d0*/  ULEA UR4, UR5, UR4, 0x18 ;  /* 0x0000000405047291 */ /* 0x008fcc000f8ec03f */
[----:B------:R-:W-:-:S05]  /*133e0*/  IMAD.U32 R0, RZ, RZ, UR4 ;  /* 0x00000004ff007e24 */ /* 0x000fca000f8e00ff */
[----:B------:R3:W4:Y:S04]  /*133f0*/  LDS.128 R16, [R0+0x388d0] ;  /* 0x0388d00000107984 */ /* 0x0007280000000c00 */
[----:B------:R3:W-:Y:S01]  /*13400*/  STL [R1+0x4], R0 ;  /* 0x0000040001007387 */ /* 0x0007e20000100800 */
[----:B------:R-:W-:Y:S06]  /*13410*/  BAR.ARV 0x4, 0x180 ;  /* 0x0106000000007b1d */ /* 0x000fec0000002000 */
[----:B------:R-:W-:Y:S05]  /*13420*/  BRA `(.L_x_4411) ;  /* 0x0000000800487947 */ /* 0x000fea0003800000 */
.L_x_4410:
[----:B------:R-:W0:Y:S01]  /*13430*/  S2R R0, SR_TID.X ;  /* 0x0000000000007919 */ /* 0x000e220000002100 */
[----:B------:R-:W-:Y:S01]  /*13440*/  UMOV UR4, 0xffffffff ;  /* 0xffffffff00047882 */ /* 0x000fe20000000000 */
[----:B01----:R-:W-:-:S04]  /*13450*/  LOP3.LUT R7, R0, 0x1f, RZ, 0xc0, !PT ;  /* 0x0000001f00077812 */ /* 0x003fc800078ec0ff */
        /* <DEDUP_REMOVED lines=13> */
[----:B------:R-:W-:Y:S01]  /*13530*/  SHFL.IDX PT, R4, R16, 0x1, 0x1f ;  /* 0x00201f0010047f89 */ /* 0x000fe200000e0000 */
[----:B0-----:R-:W-:Y:S02]  /*13540*/  IMAD.MOV.U32 R2, RZ, RZ, RZ ;  /* 0x000000ffff027224 */ /* 0x001fe400078e00ff */
[----:B---3--:R-:W-:Y:S01]  /*13550*/  @!P1 IMAD.MOV.U32 R2, RZ, RZ, R3 ;  /* 0x000000ffff029224 */ /* 0x008fe200078e0003 */
        /* <DEDUP_REMOVED lines=17> */
.L_x_4479:
[----:B------:R-:W-:Y:S02]  /*13670*/  ULDC UR4, c[0x0][0xd38] ;  /* 0x00034e0000047ab9 */ /* 0x000fe40000000800 */
[----:B------:R-:W-:-:S04]  /*13680*/  IMAD.U32 R16, RZ, RZ, UR4 ;  /* 0x00000004ff107e24 */ /* 0x000fc8000f8e00ff */
[----:B-1----:R-:W-:-:S04]  /*13690*/  IMAD R6, R6, R16, RZ ;  /* 0x0000001006067224 */ /* 0x002fc800078e02ff */
[----:B------:R-:W-:-:S05]  /*136a0*/  IMAD.IADD R4, R4, 0x1, R6 ;  /* 0x0000000104047824 */ /* 0x000fca00078e0206 */
[----:B------:R-:W-:-:S13]  /*136b0*/  ISETP.GT.AND P6, PT, R4, R0, PT ;  /* 0x000000000400720c */ /* 0x000fda0003fc4270 */
[----:B------:R-:W-:Y:S05]  /*136c0*/  @P6 BRA `(.L_x_4413) ;  /* 0x00000000009c6947 */ /* 0x000fea0003800000 */
.L_x_4418:
[----:B------:R-:W1:Y:S01]  /*136d0*/  LDC R2, c[0x0][0xd3c] ;  /* 0x00034f00ff027b82 */ /* 0x000e620000000800 */
[----:B------:R-:W-:-:S05]  /*136e0*/  VIADD R19, R19, 0x1f ;  /* 0x0000001f13137836 */ /* 0x000fca0000000000 */
[----:B-1----:R-:W-:-:S13]  /*136f0*/  ISETP.GE.AND P6, PT, R19, R2, PT ;  /* 0x000000021300720c */ /* 0x002fda0003fc6270 */
        /* <DEDUP_REMOVED lines=11> */
.L_x_4416:
[----:B------:R-:W-:Y:S05]  /*137b0*/  BSYNC B0 ;  /* 0x0000000000007941 */ /* 0x000fea0003800000 */
.L_x_4415:
[----:B------:R-:W-:-:S03]  /*137c0*/  UMOV UR4, 0xffffffff ;  /* 0xffffffff00047882 */ /* 0x000fc60000000000 */
[----:B------:R-:W-:Y:S05]  /*137d0*/  BRA.DIV UR4, `(.L_x_4417) ;  /* 0x0000002604487947 */ /* 0x000fea000b800000 */
        /* <DEDUP_REMOVED lines=16> */
.L_x_4487:
[----:B------:R-:W-:Y:S02]  /*138e0*/  ULDC UR4, c[0x0][0xd38] ;  /* 0x00034e0000047ab9 */ /* 0x000fe40000000800 */
[----:B------:R-:W-:-:S04]  /*138f0*/  IMAD.U32 R16, RZ, RZ, UR4 ;  /* 0x00000004ff107e24 */ /* 0x000fc8000f8e00ff */
[----:B-1----:R-:W-:-:S04]  /*13900*/  IMAD R6, R6, R16, RZ ;  /* 0x0000001006067224 */ /* 0x002fc800078e02ff */
[----:B------:R-:W-:-:S05]  /*13910*/  IMAD.IADD R4, R6, 0x1, R4 ;  /* 0x0000000106047824 */ /* 0x000fca00078e0204 */
[----:B------:R-:W-:-:S13]  /*13920*/  ISETP.GT.AND P6, PT, R4, R0, PT ;  /* 0x000000000400720c */ /* 0x000fda0003fc4270 */
[----:B------:R-:W-:Y:S05]  /*13930*/  @!P6 BRA `(.L_x_4418) ;  /* 0xfffffffc0064e947 */ /* 0x000fea000383ffff */
.L_x_4413:
[----:B------:R-:W-:Y:S01]  /*13940*/  IMAD.IADD R6, R4, 0x1, -R6 ;  /* 0x0000000104067824 */ /* 0x000fe200078e0a06 */
[----:B------:R-:W-:-:S03]  /*13950*/  UMOV UR4, 0xffffffff ;  /* 0xffffffff00047882 */ /* 0x000fc60000000000 */
[----:B------:R-:W-:-:S05]  /*13960*/  IMAD R4, R3, R16, R6 ;  /* 0x0000001003047224 */ /* 0x000fca00078e0206 */
[----:B------:R-:W-:Y:S01]  /*13970*/  ISETP.GT.AND P6, PT, R4, R0, PT ;  /* 0x000000000400720c */ /* 0x000fe20003fc4270 */
[----:B------:R-:W-:-:S12]  /*13980*/  BRA.DIV UR4, `(.L_x_4419) ;  /* 0x0000002604b47947 */ /* 0x000fd8000b800000 */
[----:B------:R-:W-:-:S04]  /*13990*/  VOTE.ANY R5, PT, !P6 ;  /* 0x0000000000057806 */ /* 0x000fc800070e0100 */
[----:B------:R-:W1:Y:S02]  /*139a0*/  POPC R4, R5 ;  /* 0x0000000500047309 */ /* 0x000e640000000000 */
[----:B-1----:R1:W3:Y:S02]  /*139b0*/  SHFL.IDX PT, R17, R2, R4, 0x1f ;  /* 0x00001f0402117589 */ /* 0x0022e400000e0000 */
.L_x_4491:
[----:B------:R-:W-:Y:S01]  /*139c0*/  ISETP.NE.AND P0, PT, R5, RZ, PT ;  /* 0x000000ff0500720c */ /* 0x000fe20003f05270 */
[----:B-1----:R-:W-:-:S12]  /*139d0*/  IMAD.MOV.U32 R2, RZ, RZ, RZ ;  /* 0x000000ffff027224 */ /* 0x002fd800078e00ff */
[----:B------:R-:W-:Y:S05]  /*139e0*/  @!P0 BRA `(.L_x_4420) ;  /* 0x0000000000108947 */ /* 0x000fea0003800000 */
[----:B------:R-:W-:Y:S01]  /*139f0*/  UMOV UR4, 0xffffffff ;  /* 0xffffffff00047882 */ /* 0x000fe20000000000 */
[----:B------:R-:W-:Y:S02]  /*13a00*/  VIADD R12, R4, 0xffffffff ;  /* 0xffffffff040c7836 */ /* 0x000fe40000000000 */
[----:B------:R-:W-:Y:S05]  /*13a10*/  BRA.DIV UR4, `(.L_x_4421) ;  /* 0x0000002604d87947 */ /* 0x000fea000b800000 */
[----:B------:R1:W4:Y:S02]  /*13a20*/  SHFL.IDX PT, R2, R3, R12, 0x1f ;  /* 0x00001f0c03027589 */ /* 0x00032400000e0000 */
.L_x_4420:
[----:B---3--:R-:W-:Y:S01]  /*13a30*/  IABS R5, R17 ;  /* 0x0000001100057213 */ /* 0x008fe20000000000 */
[----:B----4-:R-:W-:Y:S02]  /*13a40*/  IMAD R16, R2, R16, R6 ;  /* 0x0000001002107224 */ /* 0x010fe400078e0206 */
[----:B------:R-:W-:Y:S01]  /*13a50*/  IMAD.IADD R19, R4, 0x1, R19 ;  /* 0x0000000104137824 */ /* 0x000fe200078e0213 */
[----:B------:R-:W3:Y:S01]  /*13a60*/  I2F.RP R2, R5 ;  /* 0x0000000500027306 */ /* 0x000ee20000209400 */
[----:B------:R-:W-:-:S07]  /*13a70*/  IMAD.IADD R0, R0, 0x1, -R16 ;  /* 0x0000000100007824 */ /* 0x000fce00078e0a10 */
[----:B---3--:R-:W3:Y:S02]  /*13a80*/  MUFU.RCP R2, R2 ;  /* 0x0000000200027308 */ /* 0x008ee40000001000 */
[----:B---3--:R-:W-:-:S06]  /*13a90*/  VIADD R2, R2, 0xffffffe ;  /* 0x0ffffffe02027836 */ /* 0x008fcc0000000000 */
[----:B01----:R-:W0:Y:S02]  /*13aa0*/  F2I.FTZ.U32.TRUNC.NTZ R3, R2 ;  /* 0x0000000200037305 */ /* 0x003e24000021f000 */
[----:B0-----:R-:W-:-:S04]  /*13ab0*/  IMAD.MOV R2, RZ, RZ, -R3 ;  /* 0x000000ffff027224 */ /* 0x001fc800078e0a03 */
        /* <DEDUP_REMOVED lines=22> */
.L_x_4414:
[----:B------:R-:W-:Y:S01]  /*13c20*/  UMOV UR4, URZ ;  /* 0x0000003f00047c82 */ /* 0x000fe20008000000 */
[----:B------:R-:W-:Y:S01]  /*13c30*/  UMOV UR5, URZ ;  /* 0x0000003f00057c82 */ /* 0x000fe20008000000 */
[----:B------:R-:W-:Y:S01]  /*13c40*/  ULDC UR6, c[0x0][0xd3c] ;  /* 0x00034f0000067ab9 */ /* 0x000fe20000000800 */
[----:B------:R-:W-:Y:S02]  /*13c50*/  IMAD.MOV.U32 R16, RZ, RZ, R0 ;  /* 0x000000ffff107224 */ /* 0x000fe400078e0000 */
[----:B------:R-:W-:Y:S02]  /*13c60*/  IMAD.U32 R17, RZ, RZ, UR4 ;  /* 0x00000004ff117e24 */ /* 0x000fe4000f8e00ff */
[----:B------:R-:W-:Y:S02]  /*13c70*/  IMAD.U32 R18, RZ, RZ, UR5 ;  /* 0x00000005ff127e24 */ /* 0x000fe4000f8e00ff */
[----:B------:R-:W-:-:S07]  /*13c80*/  IMAD.U32 R19, RZ, RZ, UR6 ;  /* 0x00000006ff137e24 */ /* 0x000fce000f8e00ff */
.L_x_4422:
[----:B0-----:R0:W3:Y:S01]  /*13c90*/  LDL R3, [R1+0x4] ;  /* 0x0000040001037983 */ /* 0x0010e20000100800 */
[----:B------:R-:W1:Y:S01]  /*13ca0*/  S2R R0, SR_TID.X ;  /* 0x0000000000007919 */ /* 0x000e620000002100 */
[----:B------:R-:W-:Y:S05]  /*13cb0*/  WARPSYNC.ALL ;  /* 0x0000000000007948 */ /* 0x000fea0003800000 */
[----:B-1----:R-:W-:Y:S01]  /*13cc0*/  LOP3.LUT R0, R0, 0x1f, RZ, 0xc0, !PT ;  /* 0x0000001f00007812 */ /* 0x002fe200078ec0ff */
[----:B------:R-:W-:Y:S03]  /*13cd0*/  BAR.SYNC.DEFER_BLOCKING 0x4, 0x180 ;  /* 0x0106000000007b1d */ /* 0x000fe60000010000 */
[----:B------:R-:W-:-:S13]  /*13ce0*/  ISETP.NE.AND P0, PT, R0, RZ, PT ;  /* 0x000000ff0000720c */ /* 0x000fda0003f05270 */
[----:B------:R-:W3:Y:S01]  /*13cf0*/  @!P0 S2R R0, SR_CgaCtaId ;  /* 0x0000000000008919 */ /* 0x000ee20000008800 */
[----:B------:R-:W-:-:S04]  /*13d00*/  @!P0 MOV R2, 0x400 ;  /* 0x0000040000028802 */ /* 0x000fc80000000f00 */
[----:B---3--:R-:W-:-:S05]  /*13d10*/  @!P0 LEA R3, R0, R2, 0x18 ;  /* 0x0000000200038211 */ /* 0x008fca00078ec0ff */
[----:B------:R0:W-:Y:S04]  /*13d20*/  @!P0 STS.128 [R3+0x388d0], R16 ;  /* 0x0388d01003008388 */ /* 0x0001e80000000c00 */
[----:B------:R0:W-:Y:S01]  /*13d30*/  @!P0 STL [R1+0x4], R3 ;  /* 0x0000040301008387 */ /* 0x0001e20000100800 */
[----:B------:R-:W-:Y:S06]  /*13d40*/  BAR.ARV 0x5, 0x180 ;  /* 0x0146000000007b1d */ /* 0x000fec0000002000 */
.L_x_4411:
[----:B------:R-:W-:Y:S02]  /*13d50*/  ULDC UR4, c[0x0][0xd3c] ;  /* 0x00034f0000047ab9 */ /* 0x000fe40000000800 */
[----:B----4-:R-:W-:-:S13]  /*13d60*/  ISETP.GE.AND P0, PT, R19, UR4, PT ;  /* 0x0000000413007c0c */ /* 0x010fda000bf06270 */
[----:B------:R-:W-:Y:S05]  /*13d70*/  @!P0 BRA `(.L_x_4423) ;  /* 0xffffff9000508947 */ /* 0x000fea000383ffff */
[----:B------:R-:W-:Y:S05]  /*13d80*/  BSYNC B8 ;  /* 0x0000000000087941 */ /* 0x000fea0003800000 */
.L_x_4299:
[----:B---3--:R-:W3:Y:S01]  /*13d90*/  LDL.LU R0, [R1+0x5c] ;  /* 0x00005c0001007983 */ /* 0x008ee20000300800 */
[----:B------:R-:W-:Y:S01]  /*13da0*/  BSSY B0, `(.L_x_4424) ;  /* 0x000000b000007945 */ /* 0x000fe20003800000 */
[----:B------:R-:W4:Y:S01]  /*13db0*/  S2R R5, SR_CgaCtaId ;  /* 0x0000000000057919 */ /* 0x000f220000008800 */
[----:B---3--:R-:W-:-:S05]  /*13dc0*/  VIADD R0, R0, 0x1 ;  /* 0x0000000100007836 */ /* 0x008fca0000000000 */
[----:B------:R-:W-:-:S04]  /*13dd0*/  LEA.HI R2, R0, R0, RZ, 0x1 ;  /* 0x0000000000027211 */ /* 0x000fc800078f08ff */
[----:B01----:R-:W-:Y:S02]  /*13de0*/  LOP3.LUT R3, R2, 0xfffffffe, RZ, 0xc0, !PT ;  /* 0xfffffffe02037812 */ /* 0x003fe400078ec0ff */
[----:B------:R-:W-:-:S03]  /*13df0*/  MOV R2, 0x400 ;  /* 0x0000040000027802 */ /* 0x000fc60000000f00 */
[----:B------:R-:W-:Y:S01]  /*13e00*/  IMAD.IADD R0, R0, 0x1, -R3 ;  /* 0x0000000100007824 */ /* 0x000fe200078e0a03 */
[----:B----4-:R-:W-:-:S04]  /*13e10*/  LEA R9, R5, R2, 0x18 ;  /* 0x0000000205097211 */ /* 0x010fc800078ec0ff */
[----:B------:R-:W-:-:S04]  /*13e20*/  SHF.L.U32 R0, R0, 0x1f, RZ ;  /* 0x0000001f00007819 */ /* 0x000fc800000006ff */
[----:B------:R-:W0:Y:S02]  /*13e30*/  SYNCS.PHASECHK.TRANS64.TRYWAIT P0, [R9+URZ+0x38820], R0 ;  /* 0x03882000090075a7 */ /* 0x000e24000800017f */
[----:B0-----:R-:W-:Y:S05]  /*13e40*/  @!P0 BRA `(.L_x_4425) ;  /* 0x0000002000f48947 */ /* 0x001fea0003800000 */
.L_x_4494:
[----:B------:R-:W-:Y:S05]  /*13e50*/  BSYNC B0 ;  /* 0x0000000000007941 */ /* 0x000fea0003800000 */
.L_x_4424:
[----:B------:R-:W-:-:S03]  /*13e60*/  UMOV UR4, 0xffffffff ;  /* 0xffffffff00047882 */ /* 0x000fc60000000000 */
[----:B------:R-:W-:Y:S05]  /*13e70*/  BRA.DIV UR4, `(.L_x_4426) ;  /* 0x0000002204fc7947 */ /* 0x000fea000b800000 */
[----:B0-----:R-:W0:Y:S02]  /*13e80*/  S2R R0, SR_TID.X ;  /* 0x0000000000007919 */ /* 0x001e240000002100 */
[----:B0-----:R-:W-:-:S04]  /*13e90*/  SHF.R.U32.HI R0, RZ, 0x5, R0 ;  /* 0x00000005ff007819 */ /* 0x001fc80000011600 */
[----:B------:R-:W-:-:S05]  /*13ea0*/  LOP3.LUT R0, R0, 0x3, RZ, 0xc0, !PT ;  /* 0x0000000300007812 */ /* 0x000fca00078ec0ff */
[----:B------:R0:W1:Y:S02]  /*13eb0*/  SHFL.IDX PT, R14, R0, RZ, 0x1f ;  /* 0x00001fff000e7589 */ /* 0x00006400000e0000 */
.L_x_4497:
[----:B-1----:R-:W-:Y:S01]  /*13ec0*/  ISETP.NE.AND P0, PT, R14, RZ, PT ;  /* 0x000000ff0e00720c */ /* 0x002fe20003f05270 */
[----:B------:R-:W-:-:S12]  /*13ed0*/  BSSY B0, `(.L_x_4427) ;  /* 0x0000020000007945 */ /* 0x000fd80003800000 */
[----:B------:R-:W-:Y:S05]  /*13ee0*/  @P0 BRA `(.L_x_4428) ;  /* 0x0000000000780947 */ /* 0x000fea0003800000 */
[----:B------:R-:W-:-:S03]  /*13ef0*/  UMOV UR4, 0xffffffff ;  /* 0xffffffff00047882 */ /* 0x000fc60000000000 */
[----:B------:R-:W-:Y:S05]  /*13f00*/  BRA.DIV UR4, `(.L_x_4429) ;  /* 0x00000026040c7947 */ /* 0x000fea000b800000 */
[----:B------:R-:W-:-:S13]  /*13f10*/  ELECT P6, URZ, PT ;  /* 0x00000000003f782f */ /* 0x000fda00038c0000 */
.L_x_4500:
[----:B------:R-:W-:Y:S05]  /*13f20*/  @!P6 BRA `(.L_x_4428) ;  /* 0x000000000068e947 */ /* 0x000fea0003800000 */
[----:B------:R-:W3:Y:S04]  /*13f30*/  LDL R2, [R1+0xc] ;  /* 0x00000c0001027983 */ /* 0x000ee80000100800 */
[----:B------:R-:W4:Y:S01]  /*13f40*/  LDL.LU R6, [R1+0x18] ;  /* 0x0000180001067983 */ /* 0x000f220000300800 */
[----:B0-----:R-:W-:-:S04]  /*13f50*/  VIADD R0, R9, 0x38840 ;  /* 0x0003884009007836 */ /* 0x001fc80000000000 */
[C---:B---3--:R-:W-:Y:S02]  /*13f60*/  IMAD R5, R2.reuse, 0x8, R0 ;  /* 0x0000000802057824 */ /* 0x048fe400078e0200 */
[----:B------:R-:W-:Y:S01]  /*13f70*/  VIADD R2, R2, 0x1 ;  /* 0x0000000102027836 */ /* 0x000fe20000000000 */
[----:B----4-:R-:W-:-:S04]  /*13f80*/  SHF.L.U32 R4, R6, 0x1f, RZ ;  /* 0x0000001f06047819 */ /* 0x010fc800000006ff */
[----:B------:R-:W-:Y:S01]  /*13f90*/  ISETP.NE.AND P1, PT, R2, 0x2, PT ;  /* 0x000000020200780c */ /* 0x000fe20003f25270 */
[----:B------:R-:W0:Y:S03]  /*13fa0*/  SYNCS.PHASECHK.TRANS64.TRYWAIT P0, [R5+URZ], R4 ;  /* 0x00000004050075a7 */ /* 0x000e26000800017f */
[----:B------:R-:W-:-:S04]  /*13fb0*/  SEL R3, RZ, 0x1, P1 ;  /* 0x00000001ff037807 */ /* 0x000fc80000800000 */
[----:B------:R-:W-:Y:S02]  /*13fc0*/  LOP3.LUT R6, R6, R3, RZ, 0x3c, !PT ;  /* 0x0000000306067212 */ /* 0x000fe400078e3cff */
[----:B------:R-:W-:Y:S02]  /*13fd0*/  SEL R3, R2, RZ, P1 ;  /* 0x000000ff02037207 */ /* 0x000fe40000800000 */
[----:B------:R-:W-:-:S03]  /*13fe0*/  SHF.L.U32 R2, R6, 0x1f, RZ ;  /* 0x0000001f06027819 */ /* 0x000fc600000006ff */
[----:B------:R-:W-:Y:S01]  /*13ff0*/  IMAD R7, R3, 0x8, R0 ;  /* 0x0000000803077824 */ /* 0x000fe200078e0200 */
[----:B0-----:R-:W-:Y:S06]  /*14000*/  @!P0 BRA `(.L_x_4430) ;  /* 0x0000002000ec8947 */ /* 0x001fec0003800000 */
.L_x_4501:
[----:B------:R-:W0:Y:S01]  /*14010*/  LDL.LU R6, [R1+0xc] ;  /* 0x00000c0001067983 */ /* 0x000e220000300800 */
[----:B------:R-:W1:Y:S01]  /*14020*/  SYNCS.PHASECHK.TRANS64.TRYWAIT P0, [R7+URZ], R2 ;  /* 0x00000002070075a7 */ /* 0x000e62000800017f */
[----:B------:R-:W-:-:S04]  /*14030*/  VIADD R0, R9, 0x38860 ;  /* 0x0003886009007836 */ /* 0x000fc80000000000 */
[----:B0-----:R-:W-:Y:S01]  /*14040*/  IMAD R5, R6, 0x8, R0 ;  /* 0x0000000806057824 */ /* 0x001fe200078e0200 */
[----:B-1----:R-:W-:Y:S06]  /*14050*/  @!P0 BRA `(.L_x_4431) ;  /* 0x0000002000ec8947 */ /* 0x002fec0003800000 */
.L_x_4502:
[----:B------:R-:W1:Y:S02]  /*14060*/  SYNCS.PHASECHK.TRANS64.TRYWAIT P0, [R5+URZ], R4 ;  /* 0x00000004050075a7 */ /* 0x000e64000800017f */
[----:B-1----:R-:W-:Y:S05]  /*14070*/  @!P0 BRA `(.L_x_4432) ;  /* 0x0000002000f88947 */ /* 0x002fea0003800000 */
.L_x_4503:
[----:B------:R-:W-:-:S07]  /*14080*/  IMAD R3, R3, 0x8, R0 ;  /* 0x0000000803037824 */ /* 0x000fce00078e0200 */
.L_x_4433:
[----:B---3--:R3:W4:Y:S02]  /*14090*/  SYNCS.PHASECHK.TRANS64.TRYWAIT P0, [R3+URZ], R2 ;  /* 0x00000002030075a7 */ /* 0x008724000800017f */
[----:B----4-:R-:W-:Y:S05]  /*140a0*/  @!P0 NANOSLEEP.SYNCS 0x989680 ;  /* 0x009896800000895d */ /* 0x010fea0003900000 */
[----:B------:R-:W4:Y:S02]  /*140b0*/  @!P0 SYNCS.PHASECHK.TRANS64 P0, [R3+URZ], R2 ;  /* 0x00000002030085a7 */ /* 0x000f24000800007f */
[----:B----4-:R-:W-:Y:S05]  /*140c0*/  @!P0 BRA `(.L_x_4433) ;  /* 0xfffffffc00f08947 */ /* 0x010fea000383ffff */
.L_x_4428:
[----:B------:R-:W-:Y:S05]  /*140d0*/  BSYNC B0 ;  /* 0x0000000000007941 */ /* 0x000fea0003800000 */
.L_x_4427:
[----:B------:R-:W-:Y:S05]  /*140e0*/  EXIT ;  /* 0x000000000000794d */ /* 0x000fea0003800000 */
.L_x_4257:
[----:B0-----:R-:W-:-:S04]  /*140f0*/  IMAD.U32 R3, RZ, RZ, UR37 ;  /* 0x00000025ff037e24 */ /* 0x001fc8000f8e00ff */
[----:B------:R0:W1:Y:S03]  /*14100*/  SYNCS.PHASECHK.TRANS64.TRYWAIT P1, [R3+URZ+0x38800], R4 ;  /* 0x03880004030075a7 */ /* 0x000066000802017f */
[----:B-1----:R-:W-:Y:S05]  /*14110*/  @!P1 NANOSLEEP.SYNCS 0x989680 ;  /* 0x009896800000995d */ /* 0x002fea0003900000 */
[----:B------:R-:W1:Y:S02]  /*14120*/  @!P1 SYNCS.PHASECHK.TRANS64 P1, [R3+URZ+0x38800], R4 ;  /* 0x03880004030095a7 */ /* 0x000e64000802007f */
[----:B-1----:R-:W-:Y:S05]  /*14130*/  @!P1 BRA `(.L_x_4257) ;  /* 0xfffffffc00ec9947 */ /* 0x002fea000383ffff */
[----:B------:R-:W-:Y:S05]  /*14140*/  BRA `(.L_x_4434) ;  /* 0xfffffef000147947 */ /* 0x000fea000383ffff */
.L_x_4261:
[----:B-1----:R1:W2:Y:S02]  /*14150*/  SYNCS.PHASECHK.TRANS64.TRYWAIT P1, [R3+URZ+0x38830], R6 ;  /* 0x03883006030075a7 */ /* 0x0022a4000802017f */
[----:B--2---:R-:W-:Y:S05]  /*14160*/  @!P1 NANOSLEEP.SYNCS 0x989680 ;  /* 0x009896800000995d */ /* 0x004fea0003900000 */
[----:B------:R-:W2:Y:S02]  /*14170*/  @!P1 SYNCS.PHASECHK.TRANS64 P1, [R3+URZ+0x38830], R6 ;  /* 0x03883006030095a7 */ /* 0x000ea4000802007f */
[----:B--2---:R-:W-:Y:S05]  /*14180*/  @!P1 BRA `(.L_x_4261) ;  /* 0xfffffffc00f09947 */ /* 0x004fea000383ffff */
[----:B------:R-:W-:Y:S05]  /*14190*/  BRA `(.L_x_4260) ;  /* 0xfffffef0002c7947 */ /* 0x000fea000383ffff */
.L_x_4262:
[----:B--2---:R-:W-:-:S04]  /*141a0*/  IMAD.U32 R5, RZ, RZ, UR37 ;  /* 0x00000025ff057e24 */ /* 0x004fc8000f8e00ff */
[----:B------:R2:W3:Y:S03]  /*141b0*/  SYNCS.PHASECHK.TRANS64.TRYWAIT P1, [R5+URZ+0x38810], R4 ;  /* 0x03881004050075a7 */ /* 0x0004e6000802017f */
[----:B---3--:R-:W-:Y:S05]  /*141c0*/  @!P1 NANOSLEEP.SYNCS 0x989680 ;  /* 0x009896800000995d */ /* 0x008fea0003900000 */
[----:B------:R-:W3:Y:S02]  /*141d0*/  @!P1 SYNCS.PHASECHK.TRANS64 P1, [R5+URZ+0x38810], R4 ;  /* 0x03881004050095a7 */ /* 0x000ee4000802007f */
[----:B---3--:R-:W-:Y:S05]  /*141e0*/  @!P1 BRA `(.L_x_4262) ;  /* 0xfffffffc00ec9947 */ /* 0x008fea000383ffff */
[----:B------:R-:W-:Y:S05]  /*141f0*/  BRA `(.L_x_4435) ;  /* 0xfffffef000b47947 */ /* 0x000fea000383ffff */
.L_x_4266:
[----:B----4-:R4:W0:Y:S02]  /*14200*/  SYNCS.PHASECHK.TRANS64.TRYWAIT P1, [R3+URZ+0x38850], R6 ;  /* 0x03885006030075a7 */ /* 0x010824000802017f */
[----:B0-----:R-:W-:Y:S05]  /*14210*/  @!P1 NANOSLEEP.SYNCS 0x989680 ;  /* 0x009896800000995d */ /* 0x001fea0003900000 */
[----:B------:R-:W0:Y:S02]  /*14220*/  @!P1 SYNCS.PHASECHK.TRANS64 P1, [R3+URZ+0x38850], R6 ;  /* 0x03885006030095a7 */ /* 0x000e24000802007f */
[----:B0-----:R-:W-:Y:S05]  /*14230*/  @!P1 BRA `(.L_x_4266) ;  /* 0xfffffffc00f09947 */ /* 0x001fea000383ffff */
[----:B------:R-:W-:Y:S05]  /*14240*/  BRA `(.L_x_4265) ;  /* 0xfffffef000c07947 */ /* 0x000fea000383ffff */
.L_x_4271:
[----:B-1----:R-:W-:-:S04]  /*14250*/  IMAD.U32 R5, RZ, RZ, UR5 ;  /* 0x00000005ff057e24 */ /* 0x002fc8000f8e00ff */
[----:B------:R1:W2:Y:S03]  /*14260*/  SYNCS.PHASECHK.TRANS64.TRYWAIT P3, [R5+URZ+0x38830], R4 ;  /* 0x03883004050075a7 */ /* 0x0002a6000806017f */
[----:B--2---:R-:W-:Y:S05]  /*14270*/  @!P3 NANOSLEEP.SYNCS 0x989680 ;  /* 0x009896800000b95d */ /* 0x004fea0003900000 */
[----:B------:R-:W2:Y:S02]  /*14280*/  @!P3 SYNCS.PHASECHK.TRANS64 P3, [R5+URZ+0x38830], R4 ;  /* 0x038830040500b5a7 */ /* 0x000ea4000806007f */
[----:B--2---:R-:W-:Y:S05]  /*14290*/  @!P3 BRA `(.L_x_4271) ;  /* 0xfffffffc00ecb947 */ /* 0x004fea000383ffff */
[----:B------:R-:W-:Y:S05]  /*142a0*/  BRA `(.L_x_4270) ;  /* 0xffffff1800447947 */ /* 0x000fea000383ffff */
.L_x_4275:
[----:B-1----:R-:W-:-:S04]  /*142b0*/  IMAD.U32 R5, RZ, RZ, UR5 ;  /* 0x00000005ff057e24 */ /* 0x002fc8000f8e00ff */
[----:B------:R1:W3:Y:S03]  /*142c0*/  SYNCS.PHASECHK.TRANS64.TRYWAIT P3, [R5+URZ+0x38850], R4 ;  /* 0x03885004050075a7 */ /* 0x0002e6000806017f */
[----:B---3--:R-:W-:Y:S05]  /*142d0*/  @!P3 NANOSLEEP.SYNCS 0x989680 ;  /* 0x009896800000b95d */ /* 0x008fea0003900000 */
[----:B------:R-:W3:Y:S02]  /*142e0*/  @!P3 SYNCS.PHASECHK.TRANS64 P3, [R5+URZ+0x38850], R4 ;  /* 0x038850040500b5a7 */ /* 0x000ee4000806007f */
[----:B---3--:R-:W-:Y:S05]  /*142f0*/  @!P3 BRA `(.L_x_4275) ;  /* 0xfffffffc00ecb947 */ /* 0x008fea000383ffff */
[----:B------:R-:W-:Y:S05]  /*14300*/  BRA `(.L_x_4274) ;  /* 0xffffff1800b47947 */ /* 0x000fea000383ffff */
.L_x_4311:
        /* <DEDUP_REMOVED lines=11> */
.L_x_4437:
[----:B------:R-:W-:Y:S05]  /*143c0*/  BSYNC B0 ;  /* 0x0000000000007941 */ /* 0x000fea0003800000 */
.L_x_4436:
[----:B------:R-:W-:Y:S05]  /*143d0*/  BRA `(.L_x_4438) ;  /* 0xffffff94009c7947 */ /* 0x000fea000383ffff */
.L_x_4313:
[----:B------:R-:W-:Y:S01]  /*143e0*/  BSSY B0, `(.L_x_4439) ;  /* 0x0000006000007945 */ /* 0x000fe20003800000 */
[----:B------:R-:W-:-:S07]  /*143f0*/  IMAD.MOV.U32 R15, RZ, RZ, -0x1 ;  /* 0xffffffffff0f7424 */ /* 0x000fce00078e00ff */
[----:B01----:R-:W-:Y:S05]  /*14400*/  WARPSYNC.COLLECTIVE R15, `(.L_x_4440) ;  /* 0x000000000f0c7348 */ /* 0x003fea0003c00000 */
[----:B------:R-:W-:Y:S02]  /*14410*/  ELECT P6, UR62, PT ;  /* 0x00000000003e782f */ /* 0x000fe400038c0000 */
[----:B------:R-:W-:Y:S01]  /*14420*/  MOV R14, UR62 ;  /* 0x0000003e000e7c02 */ /* 0x000fe20008000f00 */
[----:B01----:R-:W-:Y:S10]  /*14430*/  ENDCOLLECTIVE ;  /* 0x000000000000791b */ /* 0x003ff40003800000 */
.L_x_4440:
[----:B------:R-:W-:Y:S05]  /*14440*/  BSYNC B0 ;  /* 0x0000000000007941 */ /* 0x000fea0003800000 */
.L_x_4439:
[----:B------:R-:W-:Y:S05]  /*14450*/  BRA `(.L_x_4441) ;  /* 0xffffff9400a87947 */ /* 0x000fea000383ffff */
.L_x_4315:
[----:B-1----:R1:W2:Y:S02]  /*14460*/  SYNCS.PHASECHK.TRANS64.TRYWAIT P0, [R0+URZ+0x38840], R2 ;  /* 0x03884002000075a7 */ /* 0x0022a4000800017f */
[----:B--2---:R-:W-:Y:S05]  /*14470*/  @!P0 NANOSLEEP.SYNCS 0x989680 ;  /* 0x009896800000895d */ /* 0x004fea0003900000 */
[----:B------:R-:W2:Y:S02]  /*14480*/  @!P0 SYNCS.PHASECHK.TRANS64 P0, [R0+URZ+0x38840], R2 ;  /* 0x03884002000085a7 */ /* 0x000ea4000800007f */
[----:B--2---:R-:W-:Y:S05]  /*14490*/  @!P0 BRA `(.L_x_4315) ;  /* 0xfffffffc00f08947 */ /* 0x004fea000383ffff */
[----:B------:R-:W-:Y:S05]  /*144a0*/  BRA `(.L_x_4442) ;  /* 0xffffff9800147947 */ /* 0x000fea000383ffff */
.L_x_4319:
[----:B------:R0:W5:Y:S01]  /*144b0*/  LDL R6, [R1+0x38] ;  /* 0x0000380001067983 */ /* 0x0001620000100800 */
[----:B------:R-:W-:Y:S02]  /*144c0*/  IMAD.MOV.U32 R13, RZ, RZ, R2 ;  /* 0x000000ffff0d7224 */ /* 0x000fe400078e0002 */
[----:B------:R-:W-:Y:S02]  /*144d0*/  IMAD.MOV.U32 R12, RZ, RZ, RZ ;  /* 0x000000ffff0c7224 */ /* 0x000fe400078e00ff */
[----:B------:R-:W-:Y:S02]  /*144e0*/  IMAD.MOV.U32 R11, RZ, RZ, 0x181f ;  /* 0x0000181fff0b7424 */ /* 0x000fe400078e00ff */
[----:B------:R-:W-:Y:S02]  /*144f0*/  IMAD.MOV.U32 R15, RZ, RZ, -0x1 ;  /* 0xffffffffff0f7424 */ /* 0x000fe400078e00ff */
[----:B0-----:R-:W-:-:S07]  /*14500*/  IMAD R17, R17, 0x40, R8 ;  /* 0x0000004011117824 */ /* 0x001fce00078e0208 */
[----:B-----5:R-:W-:Y:S05]  /*14510*/  WARPSYNC.COLLECTIVE R15, `(.L_x_4443) ;  /* 0x000000000f087348 */ /* 0x020fea0003c00000 */
[----:B------:R0:W1:Y:S02]  /*14520*/  SHFL.IDX P6, R14, R13, R12, R11 ;  /* 0x0000000c0d0e7389 */ /* 0x00006400000c000b */
[----:B01---5:R-:W-:Y:S01]  /*14530*/  ENDCOLLECTIVE ;  /* 0x000000000000791b */ /* 0x023fe20003800000 */
.L_x_4443:
[----:B------:R-:W-:Y:S02]  /*14540*/  IMAD.MOV.U32 R13, RZ, RZ, R3 ;  /* 0x000000ffff0d7224 */ /* 0x000fe400078e0003 */
[----:B------:R-:W-:-:S07]  /*14550*/  IMAD.MOV.U32 R4, RZ, RZ, R14 ;  /* 0x000000ffff047224 */ /* 0x000fce00078e000e */
[----:B------:R-:W-:Y:S05]  /*14560*/  WARPSYNC.COLLECTIVE R15, `(.L_x_4444) ;  /* 0x000000000f087348 */ /* 0x000fea0003c00000 */
[----:B------:R0:W1:Y:S02]  /*14570*/  SHFL.IDX P6, R14, R13, R12, R11 ;  /* 0x0000000c0d0e7389 */ /* 0x00006400000c000b */
[----:B01----:R-:W-:Y:S01]  /*14580*/  ENDCOLLECTIVE ;  /* 0x000000000000791b */ /* 0x003fe20003800000 */
.L_x_4444:
[----:B------:R-:W-:Y:S02]  /*14590*/  IMAD.MOV.U32 R13, RZ, RZ, R2 ;  /* 0x000000ffff0d7224 */ /* 0x000fe400078e0002 */
[----:B------:R-:W-:Y:S02]  /*145a0*/  IMAD.MOV.U32 R12, RZ, RZ, 0x1 ;  /* 0x00000001ff0c7424 */ /* 0x000fe400078e00ff */
[----:B------:R-:W-:-:S07]  /*145b0*/  IMAD.MOV.U32 R5, RZ, RZ, R14 ;  /* 0x000000ffff057224 */ /* 0x000fce00078e000e */
[----:B------:R-:W-:Y:S05]  /*145c0*/  WARPSYNC.COLLECTIVE R15, `(.L_x_4445) ;  /* 0x000000000f087348 */ /* 0x000fea0003c00000 */
[----:B------:R0:W1:Y:S02]  /*145d0*/  SHFL.IDX P6, R14, R13, R12, R11 ;  /* 0x0000000c0d0e7389 */ /* 0x00006400000c000b */
[----:B01----:R-:W-:Y:S01]  /*145e0*/  ENDCOLLECTIVE ;  /* 0x000000000000791b */ /* 0x003fe20003800000 */
.L_x_4445:
[----:B------:R-:W-:Y:S02]  /*145f0*/  IMAD.MOV.U32 R13, RZ, RZ, R3 ;  /* 0x000000ffff0d7224 */ /* 0x000fe400078e0003 */
[----:B------:R-:W-:Y:S02]  /*14600*/  IMAD R0, R6, R7, RZ ;  /* 0x0000000706007224 */ /* 0x000fe400078e02ff */
[----:B------:R-:W-:-:S07]  /*14610*/  IMAD.MOV.U32 R6, RZ, RZ, R14 ;  /* 0x000000ffff067224 */ /* 0x000fce00078e000e */
[----:B------:R-:W-:Y:S05]  /*14620*/  WARPSYNC.COLLECTIVE R15, `(.L_x_4446) ;  /* 0x000000000f087348 */ /* 0x000fea0003c00000 */
[----:B------:R0:W1:Y:S02]  /*14630*/  SHFL.IDX P6, R14, R13, R12, R11 ;  /* 0x0000000c0d0e7389 */ /* 0x00006400000c000b */
[----:B01----:R-:W-:Y:S01]  /*14640*/  ENDCOLLECTIVE ;  /* 0x000000000000791b */ /* 0x003fe20003800000 */
.L_x_4446:
[C---:B------:R-:W-:Y:S01]  /*14650*/  ISETP.GE.AND P1, PT, R17.reuse, R0, PT ;  /* 0x000000001100720c */ /* 0x040fe20003f26270 */
[----:B------:R-:W-:-:S05]  /*14660*/  VIADD R7, R17, 0x10 ;  /* 0x0000001011077836 */ /* 0x000fca0000000000 */
[----:B------:R0:W-:Y:S07]  /*14670*/  STL [R1+0x4c], R7 ;  /* 0x00004c0701007387 */ /* 0x0001ee0000100800 */
[----:B------:R-:W-:Y:S01]  /*14680*/  @!P1 LEA R5, P2, R10, R5, 0x1 ;  /* 0x000000050a059211 */ /* 0x000fe200078408ff */
[----:B------:R-:W-:Y:S02]  /*14690*/  IMAD.MOV.U32 R13, RZ, RZ, R2 ;  /* 0x000000ffff0d7224 */ /* 0x000fe400078e0002 */
[----:B------:R-:W-:-:S02]  /*146a0*/  IMAD.MOV.U32 R12, RZ, RZ, 0x2 ;  /* 0x00000002ff0c7424 */ /* 0x000fc400078e00ff */
[----:B------:R-:W-:-:S05]  /*146b0*/  @!P1 IMAD.X R4, RZ, RZ, R4, P2 ;  /* 0x000000ffff049224 */ /* 0x000fca00010e0604 */
[----:B------:R-:W-:-:S04]  /*146c0*/  @!P1 LOP3.LUT R5, R5, R4, RZ, 0x3c, !PT ;  /* 0x0000000405059212 */ /* 0x000fc800078e3cff */
[----:B------:R-:W-:-:S04]  /*146d0*/  @!P1 LOP3.LUT R4, R5, R4, RZ, 0x3c, !PT ;  /* 0x0000000405049212 */ /* 0x000fc800078e3cff */
[----:B------:R-:W-:-:S05]  /*146e0*/  @!P1 LOP3.LUT R5, R5, R4, RZ, 0x3c, !PT ;  /* 0x0000000405059212 */ /* 0x000fca00078e3cff */
[----:B------:R-:W-:Y:S01]  /*146f0*/  @!PT LDS RZ, [RZ] ;  /* 0x00000000fffff984 */ /* 0x000fe20000000800 */
[----:B------:R-:W-:Y:S01]  /*14700*/  @!PT LDS RZ, [RZ] ;  /* 0x00000000fffff984 */ /* 0x000fe20000000800 */
[----:B------:R-:W-:Y:S01]  /*14710*/  @!PT LDS RZ, [RZ] ;  /* 0x00000000fffff984 */ /* 0x000fe20000000800 */
[----:B------:R1:W-:Y:S01]  /*14720*/  @!P1 LDGSTS.E.BYPASS.LTC128B.128 [R9+0x20400], desc[UR38][R4.64], !P0 ;  /* 0x2040000004099fae */ /* 0x0003e2000c101d66 */
[----:B------:R-:W-:Y:S01]  /*14730*/  ISETP.GE.AND P1, PT, R7, R0, PT ;  /* 0x000000000700720c */ /* 0x000fe20003f26270 */
[----:B0-----:R-:W-:-:S05]  /*14740*/  VIADD R7, R17, 0x20 ;  /* 0x0000002011077836 */ /* 0x001fca0000000000 */
[----:B------:R0:W-:Y:S01]  /*14750*/  STL [R1+0x58], R7 ;  /* 0x0000580701007387 */ /* 0x0001e20000100800 */
[----:B-1----:R-:W-:-:S07]  /*14760*/  IMAD.MOV.U32 R4, RZ, RZ, R14 ;  /* 0x000000ffff047224 */ /* 0x002fce00078e000e */
[----:B0-----:R-:W-:Y:S05]  /*14770*/  WARPSYNC.COLLECTIVE R15, `(.L_x_4447) ;  /* 0x000000000f087348 */ /* 0x001fea0003c00000 */
[----:B------:R1:W2:Y:S02]  /*14780*/  SHFL.IDX P6, R14, R13, R12, R11 ;  /* 0x0000000c0d0e7389 */ /* 0x0002a400000c000b */
[----:B012---:R-:W-:Y:S01]  /*14790*/  ENDCOLLECTIVE ;  /* 0x000000000000791b */ /* 0x007fe20003800000 */
.L_x_4447:
        /* <DEDUP_REMOVED lines=10> */
.L_x_4448:
        /* <DEDUP_REMOVED lines=11> */
.L_x_4449:
        /* <DEDUP_REMOVED lines=14> */
.L_x_4450:
[----:B------:R-:W-:Y:S01]  /*149d0*/  IMAD.MOV.U32 R3, RZ, RZ, R14 ;  /* 0x000000ffff037224 */ /* 0x000fe200078e000e */
[----:B------:R-:W-:Y:S06]  /*149e0*/  BRA `(.L_x_4451) ;  /* 0xffffff9c007c7947 */ /* 0x000fec000383ffff */
.L_x_4323:
[----:B------:R-:W2:Y:S04]  /*149f0*/  LDL.LU R12, [R1+0x38] ;  /* 0x00003800010c7983 */ /* 0x000ea80000300800 */
[----:B------:R-:W3:Y:S04]  /*14a00*/  LDL.LU R11, [R1+0x4c] ;  /* 0x00004c00010b7983 */ /* 0x000ee80000300800 */
[----:B------:R-:W4:Y:S04]  /*14a10*/  LDL.LU R9, [R1+0x58] ;  /* 0x0000580001097983 */ /* 0x000f280000300800 */
[----:B------:R-:W5:Y:S01]  /*14a20*/  LDL.LU R8, [R1+0x8] ;  /* 0x0000080001087983 */ /* 0x000f620000300800 */
[----:B------:R-:W-:Y:S01]  /*14a30*/  BSSY B0, `(.L_x_4452) ;  /* 0x0000017000007945 */ /* 0x000fe20003800000 */
[----:B------:R-:W-:-:S02]  /*14a40*/  IMAD.MOV.U32 R13, RZ, RZ, R4 ;  /* 0x000000ffff0d7224 */ /* 0x000fc400078e0004 */
[----:B------:R-:W-:Y:S02]  /*14a50*/  IMAD.MOV.U32 R15, RZ, RZ, -0x1 ;  /* 0xffffffffff0f7424 */ /* 0x000fe400078e00ff */
[----:B--2---:R-:W-:Y:S02]  /*14a60*/  IMAD R7, R12, R7, RZ ;  /* 0x000000070c077224 */ /* 0x004fe400078e02ff */
[----:B------:R-:W-:-:S03]  /*14a70*/  IMAD.MOV.U32 R12, RZ, RZ, RZ ;  /* 0x000000ffff0c7224 */ /* 0x000fc600078e00ff */
[-C--:B------:R-:W-:Y:S02]  /*14a80*/  ISETP.GE.AND P2, PT, R17, R7.reuse, PT ;  /* 0x000000071100720c */ /* 0x080fe40003f46270 */
[-C--:B---3--:R-:W-:Y:S01]  /*14a90*/  ISETP.GE.AND P3, PT, R11, R7.reuse, PT ;  /* 0x000000070b00720c */ /* 0x088fe20003f66270 */
[----:B------:R-:W-:Y:S01]  /*14aa0*/  IMAD.MOV.U32 R11, RZ, RZ, 0x181f ;  /* 0x0000181fff0b7424 */ /* 0x000fe200078e00ff */
[----:B----4-:R-:W-:Y:S02]  /*14ab0*/  ISETP.GE.AND P4, PT, R9, R7, PT ;  /* 0x000000070900720c */ /* 0x010fe40003f86270 */
[----:B-----5:R-:W-:-:S07]  /*14ac0*/  LOP3.LUT R8, R8, 0xffffffdf, RZ, 0xc0, !PT ;  /* 0xffffffdf08087812 */ /* 0x020fce00078ec0ff */
[----:B------:R-:W-:-:S04]  /*14ad0*/  @!P2 LOP3.LUT R2, R5, 0x40, RZ, 0xc0, !PT ;  /* 0x000000400502a812 */ /* 0x000fc800078ec0ff */
[----:B------:R-:W-:-:S04]  /*14ae0*/  @!P2 SHF.R.U32.HI R2, RZ, 0x2, R2 ;  /* 0x00000002ff02a819 */ /* 0x000fc80000011602 */
[----:B------:R-:W-:Y:S02]  /*14af0*/  @!P2 ISETP.NE.U32.AND P6, PT, R2, RZ, PT ;  /* 0x000000ff0200a20c */ /* 0x000fe40003fc5070 */
[----:B------:R-:W-:-:S04]  /*14b00*/  @!P2 LOP3.LUT R2, R6, 0x80, RZ, 0xc0, !PT ;  /* 0x000000800602a812 */ /* 0x000fc800078ec0ff */
[----:B------:R-:W-:-:S07]  /*14b10*/  @!P2 SHF.R.U32.HI R2, RZ, 0x3, R2 ;  /* 0x00000003ff02a819 */ /* 0x000fce0000011602 */
[----:B------:R-:W-:Y:S02]  /*14b20*/  @P6 LOP3.LUT R8, R8, 0x20, RZ, 0xfc, !PT ;  /* 0x0000002008086812 */ /* 0x000fe400078efcff */
[----:B------:R-:W-:Y:S02]  /*14b30*/  @!P2 ISETP.NE.U32.AND P6, PT, R2, RZ, PT ;  /* 0x000000ff0200a20c */ /* 0x000fe40003fc5070 */
[----:B------:R-:W-:-:S11]  /*14b40*/  LOP3.LUT R8, R8, 0xffffffef, RZ, 0xc0, !PT ;  /* 0xffffffef08087812 */ /* 0x000fd600078ec0ff */
[----:B------:R-:W-:-:S05]  /*14b50*/  @P6 LOP3.LUT R8, R8, 0x10, RZ, 0xfc, !PT ;  /* 0x0000001008086812 */ /* 0x000fca00078efcff */
[----:B------:R0:W-:Y:S02]  /*14b60*/  STL [R1+0x8], R8 ;  /* 0x0000080801007387 */ /* 0x0001e40000100800 */
[----:B0-----:R-:W-:Y:S05]  /*14b70*/  WARPSYNC.COLLECTIVE R15, `(.L_x_4453) ;  /* 0x000000000f087348 */ /* 0x001fea0003c00000 */
[----:B------:R1:W2:Y:S02]  /*14b80*/  SHFL.IDX P6, R14, R13, R12, R11 ;  /* 0x0000000c0d0e7389 */ /* 0x0002a400000c000b */
[----:B012---:R-:W-:Y:S01]  /*14b90*/  ENDCOLLECTIVE ;  /* 0x000000000000791b */ /* 0x007fe20003800000 */
.L_x_4453:
[----:B------:R-:W-:Y:S05]  /*14ba0*/  BSYNC B0 ;  /* 0x0000000000007941 */ /* 0x000fea0003800000 */
.L_x_4452:
[----:B------:R0:W-:Y:S04]  /*14bb0*/  STL [R1+0x68], R7 ;  /* 0x0000680701007387 */ /* 0x0001e80000100800 */
[----:B0-----:R0:W5:Y:S04]  /*14bc0*/  LDL.LU R7, [R1+0x8] ;  /* 0x0000080001077983 */ /* 0x0011680000300800 */
[----:B------:R0:W5:Y:S01]  /*14bd0*/  LDL R17, [R1+0x14] ;  /* 0x0000140001117983 */ /* 0x0001620000100800 */
[----:B------:R-:W-:Y:S02]  /*14be0*/  IMAD.MOV.U32 R13, RZ, RZ, R0 ;  /* 0x000000ffff0d7224 */ /* 0x000fe400078e0000 */
[----:B------:R-:W-:-:S02]  /*14bf0*/  IMAD.MOV.U32 R12, RZ, RZ, RZ ;  /* 0x000000ffff0c7224 */ /* 0x000fc400078e00ff */
[----:B------:R-:W-:Y:S02]  /*14c00*/  IMAD.MOV.U32 R11, RZ, RZ, 0x181f ;  /* 0x0000181fff0b7424 */ /* 0x000fe400078e00ff */
[----:B------:R-:W-:Y:S02]  /*14c10*/  IMAD.MOV.U32 R15, RZ, RZ, -0x1 ;  /* 0xffffffffff0f7424 */ /* 0x000fe400078e00ff */
[----:B0-----:R-:W-:-:S07]  /*14c20*/  IMAD.MOV.U32 R2, RZ, RZ, R14 ;  /* 0x000000ffff027224 */ /* 0x001fce00078e000e */
[----:B-----5:R-:W-:Y:S05]  /*14c30*/  WARPSYNC.COLLECTIVE R15, `(.L_x_4454) ;  /* 0x000000000f087348 */ /* 0x020fea0003c00000 */
[----:B------:R0:W1:Y:S02]  /*14c40*/  SHFL.IDX P6, R14, R13, R12, R11 ;  /* 0x0000000c0d0e7389 */ /* 0x00006400000c000b */
[----:B01---5:R-:W-:Y:S01]  /*14c50*/  ENDCOLLECTIVE ;  /* 0x000000000000791b */ /* 0x023fe20003800000 */
.L_x_4454:
[----:B------:R-:W-:Y:S02]  /*14c60*/  IMAD.MOV.U32 R13, RZ, RZ, R4 ;  /* 0x000000ffff0d7224 */ /* 0x000fe400078e0004 */
[----:B------:R-:W-:Y:S02]  /*14c70*/  IMAD.MOV.U32 R12, RZ, RZ, 0x1 ;  /* 0x00000001ff0c7424 */ /* 0x000fe400078e00ff */
[----:B------:R-:W-:-:S05]  /*14c80*/  IMAD.MOV.U32 R3, RZ, RZ, R14 ;  /* 0x000000ffff037224 */ /* 0x000fca00078e000e */
[----:B------:R-:W-:-:S05]  /*14c90*/  @!P2 LEA R3, P6, R10, R3, 0x1 ;  /* 0x000000030a03a211 */ /* 0x000fca00078c08ff */
[----:B------:R-:W-:-:S05]  /*14ca0*/  @!P2 IMAD.X R2, RZ, RZ, R2, P6 ;  /* 0x000000ffff02a224 */ /* 0x000fca00030e0602 */
[----:B------:R-:W-:-:S04]  /*14cb0*/  @!P2 LOP3.LUT R3, R3, R2, RZ, 0x3c, !PT ;  /* 0x000000020303a212 */ /* 0x000fc800078e3cff */
[----:B------:R-:W-:-:S04]  /*14cc0*/  @!P2 LOP3.LUT R2, R3, R2, RZ, 0x3c, !PT ;  /* 0x000000020302a212 */ /* 0x000fc800078e3cff */
[----:B------:R-:W-:Y:S02]  /*14cd0*/  @!P2 LOP3.LUT R3, R3, R2, RZ, 0x3c, !PT ;  /* 0x000000020303a212 */ /* 0x000fe400078e3cff */
[----:B------:R-:W-:-:S04]  /*14ce0*/  LOP3.LUT R7, R7, 0xffff7fff, RZ, 0xc0, !PT ;  /* 0xffff7fff07077812 */ /* 0x000fc800078ec0ff */
[----:B------:R-:W-:-:S04]  /*14cf0*/  @P0 LOP3.LUT R7, R7, 0x8000, RZ, 0xfc, !PT ;  /* 0x0000800007070812 */ /* 0x000fc800078efcff */
[C---:B------:R-:W-:Y:S02]  /*14d00*/  LOP3.LUT P0, RZ, R7.reuse, 0x8, RZ, 0xc0, !PT ;  /* 0x0000000807ff7812 */ /* 0x040fe4000780c0ff */
[----:B------:R-:W-:-:S04]  /*14d10*/  LOP3.LUT R7, R7, 0xffffbfff, RZ, 0xc0, !PT ;  /* 0xffffbfff07077812 */ /* 0x000fc800078ec0ff */
[----:B------:R-:W-:-:S04]  /*14d20*/  @P1 LOP3.LUT R7, R7, 0x4000, RZ, 0xfc, !PT ;  /* 0x0000400007071812 */ /* 0x000fc800078efcff */
[C---:B------:R-:W-:Y:S02]  /*14d30*/  LOP3.LUT P1, RZ, R7.reuse, 0x4, RZ, 0xc0, !PT ;  /* 0x0000000407ff7812 */ /* 0x040fe4000782c0ff */
[----:B------:R-:W-:Y:S01]  /*14d40*/  LOP3.LUT R7, R7, 0xffffdfff, RZ, 0xc0, !PT ;  /* 0xffffdfff07077812 */ /* 0x000fe200078ec0ff */
[----:B------:R-:W-:Y:S01]  /*14d50*/  @!PT LDS RZ, [RZ] ;  /* 0x00000000fffff984 */ /* 0x000fe20000000800 */
[----:B------:R-:W-:Y:S01]  /*14d60*/  @!PT LDS RZ, [RZ] ;  /* 0x00000000fffff984 */ /* 0x000fe20000000800 */
[----:B------:R-:W-:Y:S01]  /*14d70*/  @!PT LDS RZ, [RZ] ;  /* 0x00000000fffff984 */ /* 0x000fe20000000800 */
[----:B------:R0:W-:Y:S03]  /*14d80*/  @!P2 LDGSTS.E.BYPASS.LTC128B.128 [R17+0x26400], desc[UR38][R2.64], !P0 ;  /* 0x264000000211afae */ /* 0x0001e6000c101d66 */
[----:B------:R-:W-:-:S04]  /*14d90*/  @P3 LOP3.LUT R7, R7, 0x2000, RZ, 0xfc, !PT ;  /* 0x0000200007073812 */ /* 0x000fc800078efcff */
[C---:B------:R-:W-:Y:S02]  /*14da0*/  LOP3.LUT P3, RZ, R7.reuse, 0x2, RZ, 0xc0, !PT ;  /* 0x0000000207ff7812 */ /* 0x040fe4000786c0ff */
[----:B------:R-:W-:Y:S01]  /*14db0*/  LOP3.LUT R7, R7, 0xfffffbff, RZ, 0xc0, !PT ;  /* 0xfffffbff07077812 */ /* 0x000fe200078ec0ff */
[----:B------:R0:W-:Y:S03]  /*14dc0*/  @!P2 LDGSTS.E.BYPASS.LTC128B.128 [R17+0x28400], desc[UR38][R2.64+0x80], !P1 ;  /* 0x284000800211afae */ /* 0x0001e6000c901d66 */
[----:B------:R-:W-:-:S04]  /*14dd0*/  @P4 LOP3.LUT R7, R7, 0x400, RZ, 0xfc, !PT ;  /* 0x0000040007074812 */ /* 0x000fc800078efcff */
[C---:B------:R-:W-:Y:S02]  /*14de0*/  LOP3.LUT P0, RZ, R7.reuse, 0x8000, RZ, 0xc0, !PT ;  /* 0x0000800007ff7812 */ /* 0x040fe4000780c0ff */
[C---:B------:R-:W-:Y:S01]  /*14df0*/  LOP3.LUT P1, RZ, R7.reuse, 0x4000, RZ, 0xc0, !PT ;  /* 0x0000400007ff7812 */ /* 0x040fe2000782c0ff */
[----:B------:R0:W-:Y:S01]  /*14e00*/  @!P2 LDGSTS.E.BYPASS.LTC128B.128 [R17+0x2a400], desc[UR38][R2.64+0x100], !P3 ;  /* 0x2a4001000211afae */ /* 0x0001e2000d901d66 */
[C---:B------:R-:W-:Y:S02]  /*14e10*/  LOP3.LUT P6, RZ, R7.reuse, 0x20, RZ, 0xc0, !PT ;  /* 0x0000002007ff7812 */ /* 0x040fe400078cc0ff */
[C---:B------:R-:W-:Y:S01]  /*14e20*/  LOP3.LUT P3, RZ, R7.reuse, 0x2000, RZ, 0xc0, !PT ;  /* 0x0000200007ff7812 */ /* 0x040fe2000786c0ff */
[----:B------:R0:W-:Y:S01]  /*14e30*/  @!P2 LDGSTS.E.BYPASS.LTC128B.128 [R17+0x2c400], desc[UR38][R2.64+0x180], !P5 ;  /* 0x2c4001800211afae */ /* 0x0001e2000e901d66 */
[C---:B------:R-:W-:Y:S02]  /*14e40*/  LOP3.LUT P4, RZ, R7.reuse, 0x10, RZ, 0xc0, !PT ;  /* 0x0000001007ff7812 */ /* 0x040fe4000788c0ff */
[----:B------:R-:W-:-:S03]  /*14e50*/  LOP3.LUT R7, R7, 0xfffff7ff, RZ, 0xc0, !PT ;  /* 0xfffff7ff07077812 */ /* 0x000fc600078ec0ff */
[----:B------:R0:W-:Y:S01]  /*14e60*/  @!P2 LDGSTS.E.BYPASS.LTC128B.128 [R17+0x2e400], desc[UR38][R2.64+0x200], !P0 ;  /* 0x2e4002000211afae */ /* 0x0001e2000c101d66 */
[----:B------:R-:W-:-:S03]  /*14e70*/  @P5 LOP3.LUT R7, R7, 0x800, RZ, 0xfc, !PT ;  /* 0x0000080007075812 */ /* 0x000fc600078efcff */
[----:B------:R0:W-:Y:S01]  /*14e80*/  @!P2 LDGSTS.E.BYPASS.LTC128B.128 [R17+0x30400], desc[UR38][R2.64+0x280], !P1 ;  /* 0x304002800211afae */ /* 0x0001e2000c901d66 */
[----:B------:R-:W-:Y:S02]  /*14e90*/  LOP3.LUT P5, RZ, R7, 0x4, RZ, 0xc0, !PT ;  /* 0x0000000407ff7812 */ /* 0x000fe400078ac0ff */
[----:B------:R-:W-:Y:S01]  /*14ea0*/  @!P3 LOP3.LUT R8, R5, 0x40, RZ, 0xc0, !PT ;  /* 0x000000400508b812 */ /* 0x000fe200078ec0ff */
[----:B------:R0:W-:Y:S01]  /*14eb0*/  @!P2 LDGSTS.E.BYPASS.LTC128B.128 [R17+0x32400], desc[UR38][R2.64+0x300], P6 ;  /* 0x324003000211afae */ /* 0x0001e2000b101d66 */
[----:B------:R-:W-:Y:S02]  /*14ec0*/  LOP3.LUT R7, R7, 0xffffefff, RZ, 0xc0, !PT ;  /* 0xffffefff07077812 */ /* 0x000fe400078ec0ff */
[----:B------:R-:W-:-:S07]  /*14ed0*/  @!P3 SHF.R.U32.HI R8, RZ, 0x2, R8 ;  /* 0x00000002ff08b819 */ /* 0x000fce0000011608 */
[----:B0-----:R-:W-:Y:S05]  /*14ee0*/  WARPSYNC.COLLECTIVE R15, `(.L_x_4455) ;  /* 0x000000000f087348 */ /* 0x001fea0003c00000 */
[----:B------:R1:W2:Y:S02]  /*14ef0*/  SHFL.IDX P6, R14, R13, R12, R11 ;  /* 0x0000000c0d0e7389 */ /* 0x0002a400000c000b */
[----:B012---:R-:W-:Y:S01]  /*14f00*/  ENDCOLLECTIVE ;  /* 0x000000000000791b */ /* 0x007fe20003800000 */
.L_x_4455:
[----:B------:R-:W-:Y:S01]  /*14f10*/  @!PT LDS RZ, [RZ] ;  /* 0x00000000fffff984 */ /* 0x000fe20000000800 */
[----:B------:R-:W-:Y:S01]  /*14f20*/  @!PT LDS RZ, [RZ] ;  /* 0x00000000fffff984 */ /* 0x000fe20000000800 */
[----:B------:R-:W-:Y:S01]  /*14f30*/  @!PT LDS RZ, [RZ] ;  /* 0x00000000fffff984 */ /* 0x000fe20000000800 */
[----:B------:R0:W-:Y:S01]  /*14f40*/  @!P2 LDGSTS.E.BYPASS.LTC128B.128 [R17+0x34400], desc[UR38][R2.64+0x380], P4 ;  /* 0x344003800211afae */ /* 0x0001e2000a101d66 */
[----:B------:R-:W-:Y:S02]  /*14f50*/  @!P3 ISETP.NE.U32.AND P2, PT, R8, RZ, PT ;  /* 0x000000ff0800b20c */ /* 0x000fe40003f45070 */
[----:B------:R-:W-:Y:S02]  /*14f60*/  @P5 LOP3.LUT R7, R7, 0x1000, RZ, 0xfc, !PT ;  /* 0x0000100007075812 */ /* 0x000fe400078efcff */
[----:B------:R-:W-:Y:S02]  /*14f70*/  @!P3 LOP3.LUT R8, R6, 0x80, RZ, 0xc0, !PT ;  /* 0x000000800608b812 */ /* 0x000fe400078ec0ff */
[C---:B------:R-:W-:Y:S02]  /*14f80*/  LOP3.LUT P5, RZ, R7.reuse, 0x8, RZ, 0xc0, !PT ;  /* 0x0000000807ff7812 */ /* 0x040fe400078ac0ff */
[----:B------:R-:W-:Y:S01]  /*14f90*/  LOP3.LUT R7, R7, 0xffffffdf, RZ, 0xc0, !PT ;  /* 0xffffffdf07077812 */ /* 0x000fe200078ec0ff */
[----:B------:R-:W-:Y:S01]  /*14fa0*/  IMAD.MOV.U32 R13, RZ, RZ, R0 ;  /* 0x000000ffff0d7224 */ /* 0x000fe200078e0000 */
[----:B------:R-:W-:-:S03]  /*14fb0*/  @!P3 SHF.R.U32.HI R8, RZ, 0x3, R8 ;  /* 0x00000003ff08b819 */ /* 0x000fc60000011608 */
[----:B------:R-:W-:Y:S02]  /*14fc0*/  @P2 LOP3.LUT R7, R7, 0x20, RZ, 0xfc, !PT ;  /* 0x0000002007072812 */ /* 0x000fe400078efcff */
[----:B------:R-:W-:Y:S02]  /*14fd0*/  @!P3 ISETP.NE.U32.AND P4, PT, R8, RZ, PT ;  /* 0x000000ff0800b20c */ /* 0x000fe40003f85070 */
[----:B------:R-:W1:Y:S01]  /*14fe0*/  S2R R8, SR_TID.X ;  /* 0x0000000000087919 */ /* 0x000e620000002100 */
[----:B0-----:R-:W-:-:S10]  /*14ff0*/  IMAD.MOV.U32 R9, RZ, RZ, R14 ;  /* 0x000000ffff097224 */ /* 0x001fd400078e000e */
[----:B-1----:R-:W-:Y:S05]  /*15000*/  WARPSYNC.COLLECTIVE R15, `(.L_x_4456) ;  /* 0x000000000f087348 */ /* 0x002fea0003c00000 */
[----:B------:R0:W2:Y:S02]  /*15010*/  SHFL.IDX P6, R14, R13, R12, R11 ;  /* 0x0000000c0d0e7389 */ /* 0x0000a400000c000b */
[----:B012---:R-:W-:Y:S01]  /*15020*/  ENDCOLLECTIVE ;  /* 0x000000000000791b */ /* 0x007fe20003800000 */
.L_x_4456:
[----:B------:R-:W-:Y:S02]  /*15030*/  IMAD.MOV.U32 R13, RZ, RZ, R4 ;  /* 0x000000ffff0d7224 */ /* 0x000fe400078e0004 */
[----:B------:R-:W-:Y:S01]  /*15040*/  IMAD.MOV.U32 R12, RZ, RZ, 0x2 ;  /* 0x00000002ff0c7424 */ /* 0x000fe200078e00ff */
[----:B------:R-:W-:Y:S02]  /*15050*/  @!P3 LEA R10, P2, R10, R14, 0x1 ;  /* 0x0000000e0a0ab211 */ /* 0x000fe400078408ff */
[----:B------:R-:W-:-:S03]  /*15060*/  LOP3.LUT P6, RZ, R7, 0x20, RZ, 0xc0, !PT ;  /* 0x0000002007ff7812 */ /* 0x000fc600078cc0ff */
[----:B------:R-:W-:Y:S01]  /*15070*/  @!P3 IMAD.X R9, RZ, RZ, R9, P2 ;  /* 0x000000ffff09b224 */ /* 0x000fe200010e0609 */
[----:B------:R-:W-:Y:S01]  /*15080*/  LOP3.LUT P2, RZ, R7, 0x2, RZ, 0xc0, !PT ;  /* 0x0000000207ff7812 */ /* 0x000fe2000784c0ff */
[----:B------:R-:W-:Y:S02]  /*15090*/  @!P3 IMAD.MOV.U32 R2, RZ, RZ, R10 ;  /* 0x000000ffff02b224 */ /* 0x000fe400078e000a */
[----:B------:R-:W-:-:S05]  /*150a0*/  @!P3 IMAD.MOV.U32 R3, RZ, RZ, R9 ;  /* 0x000000ffff03b224 */ /* 0x000fca00078e0009 */
[----:B------:R-:W-:Y:S01]  /*150b0*/  @!PT LDS RZ, [RZ] ;  /* 0x00000000fffff984 */ /* 0x000fe20000000800 */
[----:B------:R-:W-:Y:S01]  /*150c0*/  @!PT LDS RZ, [RZ] ;  /* 0x00000000fffff984 */ /* 0x000fe20000000800 */
[----:B------:R-:W-:Y:S01]  /*150d0*/  @!PT LDS RZ, [RZ] ;  /* 0x00000000fffff984 */ /* 0x000fe20000000800 */
[----:B------:R0:W-:Y:S01]  /*150e0*/  @!P3 LDGSTS.E.BYPASS.LTC128B.128 [R17+0x26c00], desc[UR38][R2.64], !P5 ;  /* 0x26c000000211bfae */ /* 0x0001e2000e901d66 */
[----:B------:R-:W-:-:S13]  /*150f0*/  LOP3.LUT P5, RZ, R7, 0x1000, RZ, 0xc0, !PT ;  /* 0x0000100007ff7812 */ /* 0x000fda00078ac0ff */
[----:B------:R0:W-:Y:S01]  /*15100*/  @!P3 LDGSTS.E.BYPASS.LTC128B.128 [R17+0x28c00], desc[UR38][R2.64+0x80], !P5 ;  /* 0x28c000800211bfae */ /* 0x0001e2000e901d66 */
[C---:B------:R-:W-:Y:S02]  /*15110*/  LOP3.LUT P5, RZ, R7.reuse, 0x800, RZ, 0xc0, !PT ;  /* 0x0000080007ff7812 */ /* 0x040fe400078ac0ff */
[----:B------:R-:W-:Y:S01]  /*15120*/  LOP3.LUT R7, R7, 0xffffff7f, RZ, 0xc0, !PT ;  /* 0xffffff7f07077812 */ /* 0x000fe200078ec0ff */
[----:B------:R0:W-:Y:S03]  /*15130*/  @!P3 LDGSTS.E.BYPASS.LTC128B.128 [R17+0x2ac00], desc[UR38][R2.64+0x100], !P2 ;  /* 0x2ac001000211bfae */ /* 0x0001e6000d101d66 */
[----:B------:R-:W-:-:S04]  /*15140*/  @P2 LOP3.LUT R7, R7, 0x80, RZ, 0xfc, !PT ;  /* 0x0000008007072812 */ /* 0x000fc800078efcff */
[C---:B------:R-:W-:Y:S02]  /*15150*/  LOP3.LUT P2, RZ, R7.reuse, 0x4, RZ, 0xc0, !PT ;  /* 0x0000000407ff7812 */ /* 0x040fe4000784c0ff */
[----:B------:R-:W-:Y:S01]  /*15160*/  LOP3.LUT R7, R7, 0xfffffeff, RZ, 0xc0, !PT ;  /* 0xfffffeff07077812 */ /* 0x000fe200078ec0ff */
[----:B------:R0:W-:Y:S04]  /*15170*/  @!P3 LDGSTS.E.BYPASS.LTC128B.128 [R17+0x2cc00], desc[UR38][R2.64+0x180], !P5 ;  /* 0x2cc001800211bfae */ /* 0x0001e8000e901d66 */
[----:B------:R0:W-:Y:S04]  /*15180*/  @!P3 LDGSTS.E.BYPASS.LTC128B.128 [R17+0x2ec00], desc[UR38][R2.64+0x200], !P0 ;  /* 0x2ec002000211bfae */ /* 0x0001e8000c101d66 */
[----:B------:R0:W-:Y:S02]  /*15190*/  @!P3 LDGSTS.E.BYPASS.LTC128B.128 [R17+0x30c00], desc[UR38][R2.64+0x280], !P1 ;  /* 0x30c002800211bfae */ /* 0x0001e4000c901d66 */
[----:B------:R-:W-:-:S02]  /*151a0*/  @P2 LOP3.LUT R7, R7, 0x100, RZ, 0xfc, !PT ;  /* 0x0000010007072812 */ /* 0x000fc400078efcff */
[----:B------:R0:W-:Y:S02]  /*151b0*/  @!P3 LDGSTS.E.BYPASS.LTC128B.128 [R17+0x32c00], desc[UR38][R2.64+0x300], P6 ;  /* 0x32c003000211bfae */ /* 0x0001e4000b101d66 */
[----:B------:R-:W-:-:S13]  /*151c0*/  LOP3.LUT P2, RZ, R7, 0x8, RZ, 0xc0, !PT ;  /* 0x0000000807ff7812 */ /* 0x000fda000784c0ff */
[----:B0-----:R-:W-:Y:S05]  /*151d0*/  WARPSYNC.COLLECTIVE R15, `(.L_x_4457) ;  /* 0x000000000f087348 */ /* 0x001fea0003c00000 */
[----:B------:R1:W2:Y:S02]  /*151e0*/  SHFL.IDX P6, R14, R13, R12, R11 ;  /* 0x0000000c0d0e7389 */ /* 0x0002a400000c000b */
[----:B012---:R-:W-:Y:S01]  /*151f0*/  ENDCOLLECTIVE ;  /* 0x000000000000791b */ /* 0x007fe20003800000 */
.L_x_4457:
[----:B------:R-:W-:Y:S01]  /*15200*/  LOP3.LUT R7, R7, 0xfffffdff, RZ, 0xc0, !PT ;  /* 0xfffffdff07077812 */ /* 0x000fe200078ec0ff */
[----:B------:R-:W-:Y:S01]  /*15210*/  @!PT LDS RZ, [RZ] ;  /* 0x00000000fffff984 */ /* 0x000fe20000000800 */
[----:B------:R-:W-:Y:S01]  /*15220*/  @!PT LDS RZ, [RZ] ;  /* 0x00000000fffff984 */ /* 0x000fe20000000800 */
[----:B------:R-:W-:Y:S01]  /*15230*/  @!PT LDS RZ, [RZ] ;  /* 0x00000000fffff984 */ /* 0x000fe20000000800 */
[----:B------:R0:W-:Y:S03]  /*15240*/  @!P3 LDGSTS.E.BYPASS.LTC128B.128 [R17+0x34c00], desc[UR38][R2.64+0x380], P4 ;  /* 0x34c003800211bfae */ /* 0x0001e6000a101d66 */
[----:B------:R-:W-:Y:S01]  /*15250*/  @P2 LOP3.LUT R7, R7, 0x200, RZ, 0xfc, !PT ;  /* 0x0000020007072812 */ /* 0x000fe200078efcff */
[----:B------:R-:W-:-:S03]  /*15260*/  IMAD.MOV.U32 R13, RZ, RZ, R0 ;  /* 0x000000ffff0d7224 */ /* 0x000fc600078e0000 */
[----:B------:R-:W-:Y:S01]  /*15270*/  LOP3.LUT P4, RZ, R7, 0x400, RZ, 0xc0, !PT ;  /* 0x0000040007ff7812 */ /* 0x000fe2000788c0ff */
[----:B------:R0:W-:Y:S01]  /*15280*/  STL [R1+0x8], R7 ;  /* 0x0000080701007387 */ /* 0x0001e20000100800 */
[----:B------:R-:W-:-:S11]  /*15290*/  IMAD.MOV.U32 R10, RZ, RZ, R14 ;  /* 0x000000ffff0a7224 */ /* 0x000fd600078e000e */
[----:B0-----:R-:W-:Y:S05]  /*152a0*/  WARPSYNC.COLLECTIVE R15, `(.L_x_4458) ;  /* 0x000000000f087348 */ /* 0x001fea0003c00000 */
[----:B------:R1:W2:Y:S02]  /*152b0*/  SHFL.IDX P6, R14, R13, R12, R11 ;  /* 0x0000000c0d0e7389 */ /* 0x0002a400000c000b */
[----:B012---:R-:W-:Y:S01]  /*152c0*/  ENDCOLLECTIVE ;  /* 0x000000000000791b */ /* 0x007fe20003800000 */
.L_x_4458:
[----:B------:R-:W-:-:S04]  /*152d0*/  @!P4 LOP3.LUT R2, R5, 0x40, RZ, 0xc0, !PT ;  /* 0x000000400502c812 */ /* 0x000fc800078ec0ff */
[----:B------:R-:W-:Y:S01]  /*152e0*/  @!P4 SHF.R.U32.HI R9, RZ, 0x2, R2 ;  /* 0x00000002ff09c819 */ /* 0x000fe20000011602 */
[----:B------:R-:W-:Y:S01]  /*152f0*/  IMAD.SHL.U32 R15, R8, 0x8, RZ ;  /* 0x00000008080f7824 */ /* 0x000fe200078e00ff */
[----:B------:R-:W-:-:S04]  /*15300*/  @!P4 LOP3.LUT R8, R6, 0x80, RZ, 0xc0, !PT ;  /* 0x000000800608c812 */ /* 0x000fc800078ec0ff */
[----:B------:R-:W-:Y:S02]  /*15310*/  @!P4 SHF.R.U32.HI R8, RZ, 0x3, R8 ;  /* 0x00000003ff08c819 */ /* 0x000fe40000011608 */
[----:B------:R-:W-:Y:S02]  /*15320*/  LOP3.LUT R15, R15, 0x38, RZ, 0xc0, !PT ;  /* 0x000000380f0f7812 */ /* 0x000fe400078ec0ff */
[----:B------:R-:W-:Y:S01]  /*15330*/  @!P4 ISETP.NE.U32.AND P3, PT, R8, RZ, PT ;  /* 0x000000ff0800c20c */ /* 0x000fe20003f65070 */
[----:B------:R-:W-:Y:S01]  /*15340*/  IMAD.MOV.U32 R3, RZ, RZ, R14 ;  /* 0x000000ffff037224 */ /* 0x000fe200078e000e */
[----:B------:R-:W-:-:S04]  /*15350*/  @!P4 ISETP.NE.U32.AND P6, PT, R9, RZ, PT ;  /* 0x000000ff0900c20c */ /* 0x000fc80003fc5070 */
[----:B------:R-:W-:-:S05]  /*15360*/  @!P4 LEA R8, P2, R15, R3, 0x1 ;  /* 0x000000030f08c211 */ /* 0x000fca00078408ff */
[----:B------:R-:W-:Y:S01]  /*15370*/  @!P4 IMAD.X R3, RZ, RZ, R10, P2 ;  /* 0x000000ffff03c224 */ /* 0x000fe200010e060a */
[----:B------:R-:W-:Y:S01]  /*15380*/  LOP3.LUT P2, RZ, R7, 0x200, RZ, 0xc0, !PT ;  /* 0x0000020007ff7812 */ /* 0x000fe2000784c0ff */
[----:B------:R-:W-:-:S12]  /*15390*/  @!P4 IMAD.MOV.U32 R2, RZ, RZ, R8 ;  /* 0x000000ffff02c224 */ /* 0x000fd800078e0008 */
[----:B------:R-:W-:Y:S01]  /*153a0*/  @!PT LDS RZ, [RZ] ;  /* 0x00000000fffff984 */ /* 0x000fe20000000800 */
[----:B------:R-:W-:Y:S01]  /*153b0*/  @!PT LDS RZ, [RZ] ;  /* 0x00000000fffff984 */ /* 0x000fe20000000800 */
[----:B------:R-:W-:Y:S01]  /*153c0*/  @!PT LDS RZ, [RZ] ;  /* 0x00000000fffff984 */ /* 0x000fe20000000800 */
[----:B------:R0:W-:Y:S01]  /*153d0*/  @!P4 LDGSTS.E.BYPASS.LTC128B.128 [R17+0x27400], desc[UR38][R2.64], !P2 ;  /* 0x274000000211cfae */ /* 0x0001e2000d101d66 */
[----:B------:R-:W-:-:S13]  /*153e0*/  LOP3.LUT P2, RZ, R7, 0x100, RZ, 0xc0, !PT ;  /* 0x0000010007ff7812 */ /* 0x000fda000784c0ff */
[----:B------:R0:W-:Y:S01]  /*153f0*/  @!P4 LDGSTS.E.BYPASS.LTC128B.128 [R17+0x29400], desc[UR38][R2.64+0x80], !P2 ;  /* 0x294000800211cfae */ /* 0x0001e2000d101d66 */
[----:B------:R-:W-:-:S03]  /*15400*/  LOP3.LUT P2, RZ, R7, 0x80, RZ, 0xc0, !PT ;  /* 0x0000008007ff7812 */ /* 0x000fc6000784c0ff */
[----:B------:R0:W5:Y:S01]  /*15410*/  LDL.LU R7, [R1+0x68] ;  /* 0x0000680001077983 */ /* 0x0001620000300800 */
[----:B------:R-:W-:Y:S02]  /*15420*/  IMAD.MOV.U32 R13, RZ, RZ, R4 ;  /* 0x000000ffff0d7224 */ /* 0x000fe400078e0004 */
[----:B------:R-:W-:Y:S02]  /*15430*/  IMAD.MOV.U32 R12, RZ, RZ, 0x3 ;  /* 0x00000003ff0c7424 */ /* 0x000fe400078e00ff */
[----:B------:R-:W-:-:S05]  /*15440*/  IMAD.MOV.U32 R15, RZ, RZ, -0x1 ;  /* 0xffffffffff0f7424 */ /* 0x000fca00078e00ff */
[----:B------:R0:W-:Y:S04]  /*15450*/  @!P4 LDGSTS.E.BYPASS.LTC128B.128 [R17+0x2b400], desc[UR38][R2.64+0x100], !P2 ;  /* 0x2b4001000211cfae */ /* 0x0001e8000d101d66 */
[----:B------:R0:W-:Y:S04]  /*15460*/  @!P4 LDGSTS.E.BYPASS.LTC128B.128 [R17+0x2d400], desc[UR38][R2.64+0x180], !P5 ;  /* 0x2d4001800211cfae */ /* 0x0001e8000e901d66 */
[----:B------:R0:W-:Y:S04]  /*15470*/  @!P4 LDGSTS.E.BYPASS.LTC128B.128 [R17+0x2f400], desc[UR38][R2.64+0x200], !P0 ;  /* 0x2f4002000211cfae */ /* 0x0001e8000c101d66 */
[----:B------:R0:W-:Y:S04]  /*15480*/  @!P4 LDGSTS.E.BYPASS.LTC128B.128 [R17+0x31400], desc[UR38][R2.64+0x280], !P1 ;  /* 0x314002800211cfae */ /* 0x0001e8000c901d66 */
[----:B------:R0:W-:Y:S02]  /*15490*/  @!P4 LDGSTS.E.BYPASS.LTC128B.128 [R17+0x33400], desc[UR38][R2.64+0x300], P6 ;  /* 0x334003000211cfae */ /* 0x0001e4000b101d66 */
[----:B0----5:R-:W-:Y:S05]  /*154a0*/  WARPSYNC.COLLECTIVE R15, `(.L_x_4459) ;  /* 0x000000000f087348 */ /* 0x021fea0003c00000 */
[----:B------:R1:W2:Y:S02]  /*154b0*/  SHFL.IDX P6, R14, R13, R12, R11 ;  /* 0x0000000c0d0e7389 */ /* 0x0002a400000c000b */
[----:B012--5:R-:W-:Y:S01]  /*154c0*/  ENDCOLLECTIVE ;  /* 0x000000000000791b */ /* 0x027fe20003800000 */
.L_x_4459:
[----:B------:R-:W-:Y:S01]  /*154d0*/  @!PT LDS RZ, [RZ] ;  /* 0x00000000fffff984 */ /* 0x000fe20000000800 */
[----:B------:R-:W-:Y:S01]  /*154e0*/  @!PT LDS RZ, [RZ] ;  /* 0x00000000fffff984 */ /* 0x000fe20000000800 */
[----:B------:R-:W-:Y:S01]  /*154f0*/  @!PT LDS RZ, [RZ] ;  /* 0x00000000fffff984 */ /* 0x000fe20000000800 */
[----:B------:R0:W-:Y:S01]  /*15500*/  @!P4 LDGSTS.E.BYPASS.LTC128B.128 [R17+0x35400], desc[UR38][R2.64+0x380], P3 ;  /* 0x354003800211cfae */ /* 0x0001e20009901d66 */
[----:B------:R-:W-:Y:S02]  /*15510*/  IMAD.MOV.U32 R13, RZ, RZ, R0 ;  /* 0x000000ffff0d7224 */ /* 0x000fe400078e0000 */
[----:B------:R-:W-:-:S07]  /*15520*/  IMAD.MOV.U32 R4, RZ, RZ, R14 ;  /* 0x000000ffff047224 */ /* 0x000fce00078e000e */
[----:B0-----:R-:W-:Y:S05]  /*15530*/  WARPSYNC.COLLECTIVE R15, `(.L_x_4460) ;  /* 0x000000000f087348 */ /* 0x001fea0003c00000 */
[----:B------:R1:W2:Y:S02]  /*15540*/  SHFL.IDX P6, R14, R13, R12, R11 ;  /* 0x0000000c0d0e7389 */ /* 0x0002a400000c000b */
[----:B012---:R-:W-:Y:S01]  /*15550*/  ENDCOLLECTIVE ;  /* 0x000000000000791b */ /* 0x007fe20003800000 */
.L_x_4460:
[----:B------:R-:W-:Y:S01]  /*15560*/  IMAD.MOV.U32 R0, RZ, RZ, R14 ;  /* 0x000000ffff007224 */ /* 0x000fe200078e000e */
[----:B------:R-:W-:Y:S06]  /*15570*/  BRA `(.L_x_4461) ;  /* 0xffffffa000547947 */ /* 0x000fec000383ffff */
.L_x_4328:
[----:B0-----:R-:W3:Y:S02]  /*15580*/  LDL R2, [R1+0x4] ;  /* 0x0000040001027983 */ /* 0x001ee40000100800 */
[----:B---3--:R0:W3:Y:S02]  /*15590*/  SYNCS.PHASECHK.TRANS64.TRYWAIT P0, [R2+URZ+0x38820], R0 ;  /* 0x03882000020075a7 */ /* 0x0080e4000800017f */
[----:B---3--:R-:W-:Y:S05]  /*155a0*/  @!P0 NANOSLEEP.SYNCS 0x989680 ;  /* 0x009896800000895d */ /* 0x008fea0003900000 */
[----:B------:R-:W3:Y:S02]  /*155b0*/  @!P0 SYNCS.PHASECHK.TRANS64 P0, [R2+URZ+0x38820], R0 ;  /* 0x03882000020085a7 */ /* 0x000ee4000800007f */
[----:B---3--:R-:W-:Y:S05]  /*155c0*/  @!P0 BRA `(.L_x_4328) ;  /* 0xfffffffc00ec8947 */ /* 0x008fea000383ffff */
[----:B------:R-:W-:Y:S05]  /*155d0*/  BRA `(.L_x_4462) ;  /* 0xffffffa400147947 */ /* 0x000fea000383ffff */
.L_x_4332:
[----:B0-----:R0:W1:Y:S02]  /*155e0*/  SYNCS.PHASECHK.TRANS64.TRYWAIT P0, [R3+URZ+0x38860], R0 ;  /* 0x03886000030075a7 */ /* 0x001064000800017f */
[----:B-1----:R-:W-:Y:S05]  /*155f0*/  @!P0 NANOSLEEP.SYNCS 0x989680 ;  /* 0x009896800000895d */ /* 0x002fea0003900000 */
[----:B------:R-:W1:Y:S02]  /*15600*/  @!P0 SYNCS.PHASECHK.TRANS64 P0, [R3+URZ+0x38860], R0 ;  /* 0x03886000030085a7 */ /* 0x000e64000800007f */
[----:B-1----:R-:W-:Y:S05]  /*15610*/  @!P0 BRA `(.L_x_4332) ;  /* 0xfffffffc00f08947 */ /* 0x002fea000383ffff */
[----:B------:R-:W-:Y:S05]  /*15620*/  BRA `(.L_x_4463) ;  /* 0xffffffa400447947 */ /* 0x000fea000383ffff */
.L_x_4351:
[----:B-1----:R1:W3:Y:S02]  /*15630*/  SYNCS.PHASECHK.TRANS64.TRYWAIT P0, [R3+URZ+0x38840], R2 ;  /* 0x03884002030075a7 */ /* 0x0022e4000800017f */
[----:B---3--:R-:W-:Y:S05]  /*15640*/  @!P0 NANOSLEEP.SYNCS 0x989680 ;  /* 0x009896800000895d */ /* 0x008fea0003900000 */
[----:B------:R-:W3:Y:S02]  /*15650*/  @!P0 SYNCS.PHASECHK.TRANS64 P0, [R3+URZ+0x38840], R2 ;  /* 0x03884002030085a7 */ /* 0x000ee4000800007f */
[----:B---3--:R-:W-:Y:S05]  /*15660*/  @!P0 BRA `(.L_x_4351) ;  /* 0xfffffffc00f08947 */ /* 0x008fea000383ffff */
[----:B------:R-:W-:Y:S05]  /*15670*/  BRA `(.L_x_4464) ;  /* 0xffffffb000747947 */ /* 0x000fea000383ffff */
.L_x_4356:
[----:B0-----:R0:W3:Y:S02]  /*15680*/  SYNCS.PHASECHK.TRANS64.TRYWAIT P0, [R3+URZ+0x38860], R2 ;  /* 0x03886002030075a7 */ /* 0x0010e4000800017f */
[----:B---3--:R-:W-:Y:S05]  /*15690*/  @!P0 NANOSLEEP.SYNCS 0x989680 ;  /* 0x009896800000895d */ /* 0x008fea0003900000 */
[----:B------:R-:W3:Y:S02]  /*156a0*/  @!P0 SYNCS.PHASECHK.TRANS64 P0, [R3+URZ+0x38860], R2 ;  /* 0x03886002030085a7 */ /* 0x000ee4000800007f */
[----:B---3--:R-:W-:Y:S05]  /*156b0*/  @!P0 BRA `(.L_x_4356) ;  /* 0xfffffffc00f08947 */ /* 0x008fea000383ffff */
[----:B------:R-:W-:Y:S05]  /*156c0*/  BRA `(.L_x_4465) ;  /* 0xffffffb000fc7947 */ /* 0x000fea000383ffff */
.L_x_4371:
[----:B0-----:R0:W1:Y:S02]  /*156d0*/  SYNCS.PHASECHK.TRANS64.TRYWAIT P0, [R4+URZ+0x38840], R2 ;  /* 0x03884002040075a7 */ /* 0x001064000800017f */
[----:B-1----:R-:W-:Y:S05]  /*156e0*/  @!P0 NANOSLEEP.SYNCS 0x989680 ;  /* 0x009896800000895d */ /* 0x002fea0003900000 */
[----:B------:R-:W1:Y:S02]  /*156f0*/  @!P0 SYNCS.PHASECHK.TRANS64 P0, [R4+URZ+0x38840], R2 ;  /* 0x03884002040085a7 */ /* 0x000e64000800007f */
[----:B-1----:R-:W-:Y:S05]  /*15700*/  @!P0 BRA `(.L_x_4371) ;  /* 0xfffffffc00f08947 */ /* 0x002fea000383ffff */
[----:B------:R-:W-:Y:S05]  /*15710*/  BRA `(.L_x_4466) ;  /* 0xffffffc0000c7947 */ /* 0x000fea000383ffff */
.L_x_4376:
[----:B-1----:R1:W3:Y:S02]  /*15720*/  SYNCS.PHASECHK.TRANS64.TRYWAIT P0, [R4+URZ+0x38860], R2 ;  /* 0x03886002040075a7 */ /* 0x0022e4000800017f */
[----:B---3--:R-:W-:Y:S05]  /*15730*/  @!P0 NANOSLEEP.SYNCS 0x989680 ;  /* 0x009896800000895d */ /* 0x008fea0003900000 */
[----:B------:R-:W3:Y:S02]  /*15740*/  @!P0 SYNCS.PHASECHK.TRANS64 P0, [R4+URZ+0x38860], R2 ;  /* 0x03886002040085a7 */ /* 0x000ee4000800007f */
[----:B---3--:R-:W-:Y:S05]  /*15750*/  @!P0 BRA `(.L_x_4376) ;  /* 0xfffffffc00f08947 */ /* 0x008fea000383ffff */
[----:B------:R-:W-:Y:S05]  /*15760*/  BRA `(.L_x_4467) ;  /* 0xffffffc000907947 */ /* 0x000fea000383ffff */
.L_x_4391:
[----:B-1----:R1:W3:Y:S02]  /*15770*/  SYNCS.PHASECHK.TRANS64.TRYWAIT P0, [R4+URZ+0x38840], R2 ;  /* 0x03884002040075a7 */ /* 0x0022e4000800017f */
[----:B---3--:R-:W-:Y:S05]  /*15780*/  @!P0 NANOSLEEP.SYNCS 0x989680 ;  /* 0x009896800000895d */ /* 0x008fea0003900000 */
[----:B------:R-:W3:Y:S02]  /*15790*/  @!P0 SYNCS.PHASECHK.TRANS64 P0, [R4+URZ+0x38840], R2 ;  /* 0x03884002040085a7 */ /* 0x000ee4000800007f */
[----:B---3--:R-:W-:Y:S05]  /*157a0*/  @!P0 BRA `(.L_x_4391) ;  /* 0xfffffffc00f08947 */ /* 0x008fea000383ffff */
[----:B------:R-:W-:Y:S05]  /*157b0*/  BRA `(.L_x_4468) ;  /* 0xffffffcc007c7947 */ /* 0x000fea000383ffff */
.L_x_4396:
[----:B0-----:R0:W3:Y:S02]  /*157c0*/  SYNCS.PHASECHK.TRANS64.TRYWAIT P0, [R4+URZ+0x38860], R2 ;  /* 0x03886002040075a7 */ /* 0x0010e4000800017f */
[----:B---3--:R-:W-:Y:S05]  /*157d0*/  @!P0 NANOSLEEP.SYNCS 0x989680 ;  /* 0x009896800000895d */ /* 0x008fea0003900000 */
[----:B------:R-:W3:Y:S02]  /*157e0*/  @!P0 SYNCS.PHASECHK.TRANS64 P0, [R4+URZ+0x38860], R2 ;  /* 0x03886002040085a7 */ /* 0x000ee4000800007f */
[----:B---3--:R-:W-:Y:S05]  /*157f0*/  @!P0 BRA `(.L_x_4396) ;  /* 0xfffffffc00f08947 */ /* 0x008fea000383ffff */
[----:B------:R-:W-:Y:S05]  /*15800*/  BRA `(.L_x_4469) ;  /* 0xffffffd000047947 */ /* 0x000fea000383ffff */
.L_x_4412:
[----:B------:R-:W-:Y:S01]  /*15810*/  BSSY B0, `(.L_x_4470) ;  /* 0x0000008000007945 */ /* 0x000fe20003800000 */
[----:B------:R-:W-:Y:S02]  /*15820*/  IMAD.MOV.U32 R13, RZ, RZ, R16 ;  /* 0x000000ffff0d7224 */ /* 0x000fe400078e0010 */
[----:B------:R-:W-:Y:S02]  /*15830*/  IMAD.MOV.U32 R12, RZ, RZ, RZ ;  /* 0x000000ffff0c7224 */ /* 0x000fe400078e00ff */
[----:B------:R-:W-:Y:S02]  /*15840*/  IMAD.MOV.U32 R11, RZ, RZ, 0x1f ;  /* 0x0000001fff0b7424 */ /* 0x000fe400078e00ff */
[----:B------:R-:W-:-:S07]  /*15850*/  IMAD.MOV.U32 R15, RZ, RZ, -0x1 ;  /* 0xffffffffff0f7424 */ /* 0x000fce00078e00ff */
[----:B--2---:R-:W-:Y:S05]  /*15860*/  WARPSYNC.COLLECTIVE R15, `(.L_x_4471) ;  /* 0x000000000f087348 */ /* 0x004fea0003c00000 */
[----:B------:R0:W1:Y:S02]  /*15870*/  SHFL.IDX P6, R14, R13, R12, R11 ;  /* 0x0000000c0d0e7389 */ /* 0x00006400000c000b */
[----:B012---:R-:W-:Y:S01]  /*15880*/  ENDCOLLECTIVE ;  /* 0x000000000000791b */ /* 0x007fe20003800000 */
.L_x_4471:
[----:B------:R-:W-:Y:S05]  /*15890*/  BSYNC B0 ;  /* 0x0000000000007941 */ /* 0x000fea0003800000 */
.L_x_4470:
        /* <DEDUP_REMOVED lines=9> */
.L_x_4472:
        /* <DEDUP_REMOVED lines=18> */
.L_x_4473:
        /* <DEDUP_REMOVED lines=8> */
.L_x_4474:
        /* <DEDUP_REMOVED lines=8> */
.L_x_4475:
        /* <DEDUP_REMOVED lines=8> */
.L_x_4476:
        /* <DEDUP_REMOVED lines=8> */
.L_x_4477:
        /* <DEDUP_REMOVED lines=9> */
.L_x_4478:
[----:B------:R-:W-:Y:S01]  /*15ce0*/  IMAD.MOV.U32 R6, RZ, RZ, R14 ;  /* 0x000000ffff067224 */ /* 0x000fe200078e000e */
[----:B------:R-:W-:Y:S06]  /*15cf0*/  BRA `(.L_x_4479) ;  /* 0xffffffd8005c7947 */ /* 0x000fec000383ffff */
.L_x_4417:
[----:B------:R-:W-:Y:S01]  /*15d00*/  BSSY B0, `(.L_x_4480) ;  /* 0x0000008000007945 */ /* 0x000fe20003800000 */
[----:B-----5:R-:W-:Y:S02]  /*15d10*/  IMAD.MOV.U32 R13, RZ, RZ, R2 ;  /* 0x000000ffff0d7224 */ /* 0x020fe400078e0002 */
[----:B------:R-:W-:Y:S02]  /*15d20*/  IMAD.MOV.U32 R12, RZ, RZ, 0x1 ;  /* 0x00000001ff0c7424 */ /* 0x000fe400078e00ff */
[----:B------:R-:W-:Y:S02]  /*15d30*/  IMAD.MOV.U32 R11, RZ, RZ, RZ ;  /* 0x000000ffff0b7224 */ /* 0x000fe400078e00ff */
[----:B------:R-:W-:-:S07]  /*15d40*/  IMAD.MOV.U32 R15, RZ, RZ, -0x1 ;  /* 0xffffffffff0f7424 */ /* 0x000fce00078e00ff */
[----:B0-2---:R-:W-:Y:S05]  /*15d50*/  WARPSYNC.COLLECTIVE R15, `(.L_x_4481) ;  /* 0x000000000f087348 */ /* 0x005fea0003c00000 */
[----:B------:R1:W3:Y:S02]  /*15d60*/  SHFL.UP P6, R14, R13, R12, R11 ;  /* 0x0400000c0d0e7389 */ /* 0x0002e400000c000b */
[----:B0123--:R-:W-:Y:S01]  /*15d70*/  ENDCOLLECTIVE ;  /* 0x000000000000791b */ /* 0x00ffe20003800000 */
.L_x_4481:
[----:B------:R-:W-:Y:S05]  /*15d80*/  BSYNC B0 ;  /* 0x0000000000007941 */ /* 0x000fea0003800000 */
.L_x_4480:
[----:B------:R-:W-:Y:S02]  /*15d90*/  IMAD.MOV.U32 R3, RZ, RZ, R14 ;  /* 0x000000ffff037224 */ /* 0x000fe400078e000e */
[----:B------:R-:W-:Y:S02]  /*15da0*/  IMAD.MOV.U32 R12, RZ, RZ, 0x2 ;  /* 0x00000002ff0c7424 */ /* 0x000fe400078e00ff */
[----:B------:R-:W-:Y:S01]  /*15db0*/  IMAD.MOV.U32 R11, RZ, RZ, RZ ;  /* 0x000000ffff0b7224 */ /* 0x000fe200078e00ff */
[----:B------:R-:W-:Y:S01]  /*15dc0*/  SEL R3, R3, RZ, P1 ;  /* 0x000000ff03037207 */ /* 0x000fe20000800000 */
[----:B------:R-:W-:-:S04]  /*15dd0*/  IMAD.MOV.U32 R15, RZ, RZ, -0x1 ;  /* 0xffffffffff0f7424 */ /* 0x000fc800078e00ff */
[----:B------:R-:W-:-:S04]  /*15de0*/  IMAD.IADD R3, R2, 0x1, R3 ;  /* 0x0000000102037824 */ /* 0x000fc800078e0203 */
[----:B------:R-:W-:-:S07]  /*15df0*/  IMAD.MOV.U32 R13, RZ, RZ, R3 ;  /* 0x000000ffff0d7224 */ /* 0x000fce00078e0003 */
[----:B------:R-:W-:Y:S05]  /*15e00*/  WARPSYNC.COLLECTIVE R15, `(.L_x_4482) ;  /* 0x000000000f087348 */ /* 0x000fea0003c00000 */
[----:B------:R0:W1:Y:S02]  /*15e10*/  SHFL.UP P6, R14, R13, R12, R11 ;  /* 0x0400000c0d0e7389 */ /* 0x00006400000c000b */
[----:B01----:R-:W-:Y:S01]  /*15e20*/  ENDCOLLECTIVE ;  /* 0x000000000000791b */ /* 0x003fe20003800000 */
.L_x_4482:
        /* <DEDUP_REMOVED lines=8> */
.L_x_4483:
        /* <DEDUP_REMOVED lines=8> */
.L_x_4484:
        /* <DEDUP_REMOVED lines=8> */
.L_x_4485:
        /* <DEDUP_REMOVED lines=9> */
.L_x_4486:
[----:B------:R-:W-:Y:S01]  /*16040*/  IMAD.MOV.U32 R6, RZ, RZ, R14 ;  /* 0x000000ffff067224 */ /* 0x000fe200078e000e */
[----:B------:R-:W-:Y:S06]  /*16050*/  BRA `(.L_x_4487) ;  /* 0xffffffd800207947 */ /* 0x000fec000383ffff */
.L_x_4419:
[----:B------:R-:W-:Y:S01]  /*16060*/  BSSY B0, `(.L_x_4488) ;  /* 0x0000006000007945 */ /* 0x000fe20003800000 */
[----:B------:R-:W-:Y:S01]  /*16070*/  PLOP3.LUT P6, PT, P6, PT, PT, 0x8, 0x0 ;  /* 0x000000000000781c */ /* 0x000fe200037ce170 */
[----:B------:R-:W-:-:S12]  /*16080*/  IMAD.MOV.U32 R15, RZ, RZ, -0x1 ;  /* 0xffffffffff0f7424 */ /* 0x000fd800078e00ff */
[----:B0-2---:R-:W-:Y:S05]  /*16090*/  WARPSYNC.COLLECTIVE R15, `(.L_x_4489) ;  /* 0x000000000f087348 */ /* 0x005fea0003c00000 */
[----:B------:R-:W-:Y:S01]  /*160a0*/  VOTE.ANY R14, PT, P6 ;  /* 0x00000000000e7806 */ /* 0x000fe200030e0100 */
[----:B0-2---:R-:W-:Y:S06]  /*160b0*/  ENDCOLLECTIVE ;  /* 0x000000000000791b */ /* 0x005fec0003800000 */
.L_x_4489:
[----:B------:R-:W-:Y:S05]  /*160c0*/  BSYNC B0 ;  /* 0x0000000000007941 */ /* 0x000fea0003800000 */
.L_x_4488:
        /* <DEDUP_REMOVED lines=9> */
.L_x_4490:
[----:B------:R-:W-:Y:S01]  /*16160*/  IMAD.MOV.U32 R17, RZ, RZ, R14 ;  /* 0x000000ffff117224 */ /* 0x000fe200078e000e */
[----:B------:R-:W-:Y:S06]  /*16170*/  BRA `(.L_x_4491) ;  /* 0xffffffd800107947 */ /* 0x000fec000383ffff */
.L_x_4421:
[----:B------:R-:W-:Y:S01]  /*16180*/  BSSY B0, `(.L_x_4492) ;  /* 0x0000007000007945 */ /* 0x000fe20003800000 */
[----:B------:R-:W-:Y:S02]  /*16190*/  IMAD.MOV.U32 R13, RZ, RZ, R3 ;  /* 0x000000ffff0d7224 */ /* 0x000fe400078e0003 */
[----:B------:R-:W-:Y:S02]  /*161a0*/  IMAD.MOV.U32 R11, RZ, RZ, 0x1f ;  /* 0x0000001fff0b7424 */ /* 0x000fe400078e00ff */
[----:B------:R-:W-:-:S07]  /*161b0*/  IMAD.MOV.U32 R15, RZ, RZ, -0x1 ;  /* 0xffffffffff0f7424 */ /* 0x000fce00078e00ff */
[----:B0-23--:R-:W-:Y:S05]  /*161c0*/  WARPSYNC.COLLECTIVE R15, `(.L_x_4493) ;  /* 0x000000000f087348 */ /* 0x00dfea0003c00000 */
[----:B------:R1:W4:Y:S02]  /*161d0*/  SHFL.IDX P6, R14, R13, R12, R11 ;  /* 0x0000000c0d0e7389 */ /* 0x00032400000c000b */
[----:B01234-:R-:W-:Y:S01]  /*161e0*/  ENDCOLLECTIVE ;  /* 0x000000000000791b */ /* 0x01ffe20003800000 */
.L_x_4493:
[----:B------:R-:W-:Y:S05]  /*161f0*/  BSYNC B0 ;  /* 0x0000000000007941 */ /* 0x000fea0003800000 */
.L_x_4492:
[----:B------:R-:W-:Y:S01]  /*16200*/  IMAD.MOV.U32 R2, RZ, RZ, R14 ;  /* 0x000000ffff027224 */ /* 0x000fe200078e000e */
[----:B------:R-:W-:Y:S06]  /*16210*/  BRA `(.L_x_4420) ;  /* 0xffffffd800047947 */ /* 0x000fec000383ffff */
.L_x_4425:
[----:B0-----:R0:W1:Y:S02]  /*16220*/  SYNCS.PHASECHK.TRANS64.TRYWAIT P0, [R9+URZ+0x38820], R0 ;  /* 0x03882000090075a7 */ /* 0x001064000800017f */
[----:B-1----:R-:W-:Y:S05]  /*16230*/  @!P0 NANOSLEEP.SYNCS 0x989680 ;  /* 0x009896800000895d */ /* 0x002fea0003900000 */
[----:B------:R-:W1:Y:S02]  /*16240*/  @!P0 SYNCS.PHASECHK.TRANS64 P0, [R9+URZ+0x38820], R0 ;  /* 0x03882000090085a7 */ /* 0x000e64000800007f */
[----:B-1----:R-:W-:Y:S05]  /*16250*/  @!P0 BRA `(.L_x_4425) ;  /* 0xfffffffc00f08947 */ /* 0x002fea000383ffff */
[----:B------:R-:W-:Y:S05]  /*16260*/  BRA `(.L_x_4494) ;  /* 0xffffffd800f87947 */ /* 0x000fea000383ffff */
.L_x_4426:
        /* <DEDUP_REMOVED lines=8> */
[----:B0-2---:R-:W-:Y:S05]  /*162f0*/  WARPSYNC.COLLECTIVE R15, `(.L_x_4496) ;  /* 0x000000000f087348 */ /* 0x005fea0003c00000 */
[----:B------:R1:W3:Y:S02]  /*16300*/  SHFL.IDX P6, R14, R13, R12, R11 ;  /* 0x0000000c0d0e7389 */ /* 0x0002e400000c000b */
[----:B0123--:R-:W-:Y:S01]  /*16310*/  ENDCOLLECTIVE ;  /* 0x000000000000791b */ /* 0x00ffe20003800000 */
.L_x_4496:
[----:B------:R-:W-:Y:S05]  /*16320*/  BSYNC B0 ;  /* 0x0000000000007941 */ /* 0x000fea0003800000 */
.L_x_4495:
[----:B------:R-:W-:Y:S05]  /*16330*/  BRA `(.L_x_4497) ;  /* 0xffffffd800e07947 */ /* 0x000fea000383ffff */
.L_x_4429:
[----:B------:R-:W-:Y:S01]  /*16340*/  BSSY B1, `(.L_x_4498) ;  /* 0x0000006000017945 */ /* 0x000fe20003800000 */
[----:B------:R-:W-:-:S07]  /*16350*/  IMAD.MOV.U32 R15, RZ, RZ, -0x1 ;  /* 0xffffffffff0f7424 */ /* 0x000fce00078e00ff */
[----:B0-2---:R-:W-:Y:S05]  /*16360*/  WARPSYNC.COLLECTIVE R15, `(.L_x_4499) ;  /* 0x000000000f0c7348 */ /* 0x005fea0003c00000 */
[----:B------:R-:W-:Y:S02]  /*16370*/  ELECT P6, UR62, PT ;  /* 0x00000000003e782f */ /* 0x000fe400038c0000 */
[----:B------:R-:W-:Y:S01]  /*16380*/  MOV R14, UR62 ;  /* 0x0000003e000e7c02 */ /* 0x000fe20008000f00 */
[----:B0-2---:R-:W-:Y:S10]  /*16390*/  ENDCOLLECTIVE ;  /* 0x000000000000791b */ /* 0x005ff40003800000 */
.L_x_4499:
[----:B------:R-:W-:Y:S05]  /*163a0*/  BSYNC B1 ;  /* 0x0000000000017941 */ /* 0x000fea0003800000 */
.L_x_4498:
[----:B------:R-:W-:Y:S05]  /*163b0*/  BRA `(.L_x_4500) ;  /* 0xffffffd800d87947 */ /* 0x000fea000383ffff */
.L_x_4430:
[----:B0-----:R0:W1:Y:S02]  /*163c0*/  SYNCS.PHASECHK.TRANS64.TRYWAIT P0, [R5+URZ], R4 ;  /* 0x00000004050075a7 */ /* 0x001064000800017f */
[----:B-1----:R-:W-:Y:S05]  /*163d0*/  @!P0 NANOSLEEP.SYNCS 0x989680 ;  /* 0x009896800000895d */ /* 0x002fea0003900000 */
[----:B------:R-:W1:Y:S02]  /*163e0*/  @!P0 SYNCS.PHASECHK.TRANS64 P0, [R5+URZ], R4 ;  /* 0x00000004050085a7 */ /* 0x000e64000800007f */
[----:B-1----:R-:W-:Y:S05]  /*163f0*/  @!P0 BRA `(.L_x_4430) ;  /* 0xfffffffc00f08947 */ /* 0x002fea000383ffff */
[----:B------:R-:W-:Y:S05]  /*16400*/  BRA `(.L_x_4501) ;  /* 0xffffffdc00007947 */ /* 0x000fea000383ffff */
.L_x_4431:
[----:B0-----:R0:W1:Y:S02]  /*16410*/  SYNCS.PHASECHK.TRANS64.TRYWAIT P0, [R7+URZ], R2 ;  /* 0x00000002070075a7 */ /* 0x001064000800017f */
[----:B-1----:R-:W-:Y:S05]  /*16420*/  @!P0 NANOSLEEP.SYNCS 0x989680 ;  /* 0x009896800000895d */ /* 0x002fea0003900000 */
[----:B------:R-:W1:Y:S02]  /*16430*/  @!P0 SYNCS.PHASECHK.TRANS64 P0, [R7+URZ], R2 ;  /* 0x00000002070085a7 */ /* 0x000e64000800007f */
[----:B-1----:R-:W-:Y:S05]  /*16440*/  @!P0 BRA `(.L_x_4431) ;  /* 0xfffffffc00f08947 */ /* 0x002fea000383ffff */
[----:B------:R-:W-:Y:S05]  /*16450*/  BRA `(.L_x_4502) ;  /* 0xffffffdc00007947 */ /* 0x000fea000383ffff */
.L_x_4432:
[----:B-1----:R1:W3:Y:S02]  /*16460*/  SYNCS.PHASECHK.TRANS64.TRYWAIT P0, [R5+URZ], R4 ;  /* 0x00000004050075a7 */ /* 0x0022e4000800017f */
[----:B---3--:R-:W-:Y:S05]  /*16470*/  @!P0 NANOSLEEP.SYNCS 0x989680 ;  /* 0x009896800000895d */ /* 0x008fea0003900000 */
[----:B------:R-:W3:Y:S02]  /*16480*/  @!P0 SYNCS.PHASECHK.TRANS64 P0, [R5+URZ], R4 ;  /* 0x00000004050085a7 */ /* 0x000ee4000800007f */
[----:B---3--:R-:W-:Y:S05]  /*16490*/  @!P0 BRA `(.L_x_4432) ;  /* 0xfffffffc00f08947 */ /* 0x008fea000383ffff */
[----:B------:R-:W-:Y:S05]  /*164a0*/  BRA `(.L_x_4503) ;  /* 0xffffffd800f47947 */ /* 0x000fea000383ffff */
.L_x_4504:
        /* <DEDUP_REMOVED lines=13> */
.L_x_15288:


//--------------------- .text._ZN7cutlass13device_kernelIN5flash11enable_sm90INS1_16FlashAttnFwdSm90INS1_25CollectiveMainloopFwdSm90ILi2EN4cute5tupleIJNS5_1CILi1EEES8_S8_EEENS6_IJNS7_ILi64EEESA_SA_EEELi512ENS_6half_tEfNS_4arch4Sm90ELb0ELb0ELb1ELb1ELb0ELb1ELb1ELb0ELb0ELb1ELb0ELb0EEENS1_21CollectiveEpilogueFwdINS6_IJSA_NS7_ILi512EEESA_EEES9_SC_SE_Li256ELb1ELb1ELb0ELb0EEENS1_36VarlenDynamicPersistentTileSchedulerILi64ELi64ELi256ELi128ELb0ELb1ELb1ELb0ELb1ELb1EEEEEEEEEvNT_6ParamsE --------------------------
	.section	.text._ZN7cutlass13device_kernelIN5flash11enable_sm90INS1_16FlashAttnFwdSm90INS1_25CollectiveMainloopFwdSm90ILi2EN4cute5tupleIJNS5_1CILi1EEES8_S8_EEENS6_IJNS7_ILi64EEESA_SA_EEELi512ENS_6half_tEfNS_4arch4Sm90ELb0ELb0ELb1ELb1ELb0ELb1ELb1ELb0ELb0ELb1ELb0ELb0EEENS1_21CollectiveEpilogueFwdINS6_IJSA_NS7_ILi512EEESA_EEES9_SC_SE_Li256ELb1ELb1ELb0ELb0EEENS1_36VarlenDynamicPersistentTileSchedulerILi64ELi64ELi256ELi128ELb0ELb1ELb1ELb0ELb1ELb1EEEEEEEEEvNT_6ParamsE,"ax",@progbits
	.align	128
.text._ZN7cutlass13device_kernelIN5flash11enable_sm90INS1_16FlashAttnFwdSm90INS1_25CollectiveMainloopFwdSm90ILi2EN4cute5tupleIJNS5_1CILi1EEES8_S8_EEENS6_IJNS7_ILi64EEESA_SA_EEELi512ENS_6half_tEfNS_4arch4Sm90ELb0ELb0ELb1ELb1ELb0ELb1ELb1ELb0ELb0ELb1ELb0ELb0EEENS1_21CollectiveEpilogueFwdINS6_IJSA_NS7_ILi512EEESA_EEES9_SC_SE_Li256ELb1ELb1ELb0ELb0EEENS1_36VarlenDynamicPersistentTileSchedulerILi64ELi64ELi256ELi128ELb0ELb1ELb1ELb0ELb1ELb1EEEEEEEEEvNT_6ParamsE:
        .type           _ZN7cutlass13device_kernelIN5flash11enable_sm90INS1_16FlashAttnFwdSm90INS1_25CollectiveMainloopFwdSm90ILi2EN4cute5tupleIJNS5_1CILi1EEES8_S8_EEENS6_IJNS7_ILi64EEESA_SA_EEELi512ENS_6half_tEfNS_4arch4Sm90ELb0ELb0ELb1ELb1ELb0ELb1ELb1ELb0ELb0ELb1ELb0ELb0EEENS1_21CollectiveEpilogueFwdINS6_IJSA_NS7_ILi512EEESA_EEES9_SC_SE_Li256ELb1ELb1ELb0ELb0EEENS1_36VarlenDynamicPersistentTileSchedulerILi64ELi64ELi256ELi128ELb0ELb1ELb1ELb0ELb1ELb1EEEEEEEEEvNT_6ParamsE,@function
        .size           _ZN7cutlass13device_kernelIN5flash11enable_sm90INS1_16FlashAttnFwdSm90INS1_25CollectiveMainloopFwdSm90ILi2EN4cute5tupleIJNS5_1CILi1EEES8_S8_EEENS6_IJNS7_ILi64EEESA_SA_EEELi512ENS_6half_tEfNS_4arch4Sm90ELb0ELb0ELb1ELb1ELb0ELb1ELb1ELb0ELb0ELb1ELb0ELb0EEENS1_21CollectiveEpilogueFwdINS6_IJSA_NS7_ILi512EEESA_EEES9_SC_SE_Li256ELb1ELb1ELb0ELb0EEENS1_36VarlenDynamicPersistentTileSchedulerILi64ELi64ELi256ELi128ELb0ELb1ELb1ELb0ELb1ELb1EEEEEEEEEvNT_6ParamsE,(.L_x_15289 - _ZN7cutlass13device_kernelIN5flash11enable_sm90INS1_16FlashAttnFwdSm90INS1_25CollectiveMainloopFwdSm90ILi2EN4cute5tupleIJNS5_1CILi1EEES8_S8_EEENS6_IJNS7_ILi64EEESA_SA_EEELi512ENS_6half_tEfNS_4arch4Sm90ELb0ELb0ELb1ELb1ELb0ELb1ELb1ELb0ELb0ELb1ELb0ELb0EEENS1_21CollectiveEpilogueFwdINS6_IJSA_NS7_ILi512EEESA_EEES9_SC_SE_Li256ELb1ELb1ELb0ELb0EEENS1_36VarlenDynamicPersistentTileSchedulerILi64ELi64ELi256ELi128ELb0ELb1ELb1ELb0ELb1ELb1EEEEEEEEEvNT_6ParamsE)
        .other          _ZN7cutlass13device_kernelIN5flash11enable_sm90INS1_16FlashAttnFwdSm90INS1_25CollectiveMainloopFwdSm90ILi2EN4cute5tupleIJNS5_1CILi1EEES8_S8_EEENS6_IJNS7_ILi64EEESA_SA_EEELi512ENS_6half_tEfNS_4arch4Sm90ELb0ELb0ELb1ELb1ELb0ELb1ELb1ELb0ELb0ELb1ELb0ELb0EEENS1_21CollectiveEpilogueFwdINS6_IJSA_NS7_ILi512EEESA_EEES9_SC_SE_Li256ELb1ELb1ELb0ELb0EEENS1_36VarlenDynamicPersistentTileSchedulerILi64ELi64ELi256ELi128ELb0ELb1ELb1ELb0ELb1ELb1EEEEEEEEEvNT_6ParamsE,@"STO_CUDA_ENTRY STV_DEFAULT"
_ZN7cutlass13device_kernelIN5flash11enable_sm90INS1_16FlashAttnFwdSm90INS1_25CollectiveMainloopFwdSm90ILi2EN4cute5tupleIJNS5_1CILi1EEES8_S8_EEENS6_IJNS7_ILi64EEESA_SA_EEELi512ENS_6half_tEfNS_4arch4Sm90ELb0ELb0ELb1ELb1ELb0ELb1ELb1ELb0ELb0ELb1ELb0ELb0EEENS1_21CollectiveEpilogueFwdINS6_IJSA_NS7_ILi512EEESA_EEES9_SC_SE_Li256ELb1ELb1ELb0ELb0EEENS1_36VarlenDynamicPersistentTileSchedulerILi64ELi64ELi256ELi128ELb0ELb1ELb1ELb0ELb1ELb1EEEEEEEEEvNT_6ParamsE:
        /* <DEDUP_REMOVED lines=23> */
.L_x_4506:
[----:B------:R-:W-:Y:S05]  /*0170*/  BSYNC B0 ;  /* 0x0000000000007941 */ /* 0x000fea0003800000 */
.L_x_4505:
        /* <DEDUP_REMOVED lines=14> */
[----:B-1----:R0:W-:Y:S01]  /*0260*/  STL [R1+0x4], R3 ;  /* 0x0000040301007387 */ /* 0x0021e20000100800 */
        /* <DEDUP_REMOVED lines=24> */
.L_x_4507:
        /* <DEDUP_REMOVED lines=22> */
.L_x_4508:
        /* <DEDUP_REMOVED lines=18> */
.L_x_4509:
        /* <DEDUP_REMOVED lines=22> */
.L_x_4510:
        /* <DEDUP_REMOVED lines=22> */
.L_x_4511:
        /* <DEDUP_REMOVED lines=9> */
.L_x_4514:
        /* <DEDUP_REMOVED lines=25> */
[----:B------:R-:W-:Y:S02]  /*0b50*/  LEA.HI R5, R0, R16, RZ, 0x4 ;  /* 0x0000001000057211 */ /* 0x000fe400078f20ff */
[----:B------:R-:W-:Y:S02]  /*0b60*/  LOP3.LUT R3, R4, 0xffffff80, RZ, 0xc0, !PT ;  /* 0xffffff8004037812 */ /* 0x000fe400078ec0ff */
[----:B------:R-:W-:-:S03]  /*0b70*/  LOP3.LUT R6, R5, 0xfffffff0, RZ, 0xc0, !PT ;  /* 0xfffffff005067812 */ /* 0x000fc600078ec0ff */
[----:B------:R-:W-:Y:S01]  /*0b80*/  IMAD.IADD R3, R16, 0x1, -R3 ;  /* 0x0000000110037824 */ /* 0x000fe200078e0a03 */
[----:B------:R-:W-:Y:S01]  /*0b90*/  LEA.HI R7, R0, R16, RZ, 0x5 ;  /* 0x0000001000077211 */ /* 0x000fe200078f28ff */
[----:B------:R-:W-:Y:S01]  /*0ba0*/  IMAD.IADD R10, R16, 0x1, -R6 ;  /* 0x00000001100a7824 */ /* 0x000fe200078e0a06 */
[----:B------:R-:W-:Y:S02]  /*0bb0*/  SHF.R.S32.HI R12, RZ, 0x4, R5 ;  /* 0x00000004ff0c7819 */ /* 0x000fe40000011405 */
[----:B------:R-:W-:Y:S02]  /*0bc0*/  SHF.R.S32.HI R6, RZ, 0x1f, R3 ;  /* 0x0000001fff067819 */ /* 0x000fe40000011403 */
[--C-:B------:R-:W-:Y:S02]  /*0bd0*/  SHF.R.S32.HI R192, RZ, 0x5, R7.reuse ;  /* 0x00000005ffc07819 */ /* 0x100fe40000011407 */
[----:B------:R-:W-:Y:S02]  /*0be0*/  SHF.R.S32.HI R11, RZ, 0x1f, R7 ;  /* 0x0000001fff0b7819 */ /* 0x000fe40000011407 */
[----:B------:R-:W-:-:S02]  /*0bf0*/  SHF.R.S32.HI R7, RZ, 0x1f, R10 ;  /* 0x0000001fff077819 */ /* 0x000fc4000001140a */
[----:B------:R-:W-:Y:S02]  /*0c00*/  LEA.HI R8, R5, R12, RZ, 0x1 ;  /* 0x0000000c05087211 */ /* 0x000fe400078f08ff */
[----:B------:R-:W-:Y:S02]  /*0c10*/  LEA.HI R5, R6, R3, RZ, 0x2 ;  /* 0x0000000306057211 */ /* 0x000fe400078f10ff */
[----:B------:R-:W-:Y:S02]  /*0c20*/  LEA.HI R9, R7, R10, RZ, 0x3 ;  /* 0x0000000a07097211 */ /* 0x000fe400078f18ff */
[----:B------:R-:W-:Y:S02]  /*0c30*/  LOP3.LUT R13, R8, 0x1ffffffe, RZ, 0xc0, !PT ;  /* 0x1ffffffe080d7812 */ /* 0x000fe400078ec0ff */
[--C-:B------:R-:W-:Y:S02]  /*0c40*/  SHF.R.S32.HI R7, RZ, 0x2, R5.reuse ;  /* 0x00000002ff077819 */ /* 0x100fe40000011405 */
[----:B------:R-:W-:-:S04]  /*0c50*/  SHF.R.S32.HI R8, RZ, 0x1f, R5 ;  /* 0x0000001fff087819 */ /* 0x000fc80000011405 */
[----:B------:R-:W-:-:S04]  /*0c60*/  LEA.HI R8, R8, R7, RZ, 0x3 ;  /* 0x0000000708087211 */ /* 0x000fc800078f18ff */
[----:B------:R-:W-:-:S05]  /*0c70*/  LOP3.LUT R8, R8, 0xfffffff8, RZ, 0xc0, !PT ;  /* 0xfffffff808087812 */ /* 0x000fca00078ec0ff */
[----:B------:R-:W-:Y:S01]  /*0c80*/  IMAD.IADD R191, R7, 0x1, -R8 ;  /* 0x0000000107bf7824 */ /* 0x000fe200078e0a08 */
[----:B------:R-:W-:Y:S02]  /*0c90*/  LOP3.LUT R8, R5, 0x7ffffffc, RZ, 0xc0, !PT ;  /* 0x7ffffffc05087812 */ /* 0x000fe400078ec0ff */
[----:B------:R-:W-:-:S03]  /*0ca0*/  LEA.HI R6, R6, R3, RZ, 0x5 ;  /* 0x0000000306067211 */ /* 0x000fc600078f28ff */
[----:B------:R-:W-:Y:S01]  /*0cb0*/  IMAD.IADD R8, R3, 0x1, -R8 ;  /* 0x0000000103087824 */ /* 0x000fe200078e0a08 */
[----:B------:R-:W-:Y:S02]  /*0cc0*/  LEA.HI R3, R0, R16, RZ, 0x2 ;  /* 0x0000001000037211 */ /* 0x000fe400078f10ff */
[----:B------:R-:W-:Y:S02]  /*0cd0*/  LEA.HI R14, R11, R192, RZ, 0x2 ;  /* 0x000000c00b0e7211 */ /* 0x000fe400078f10ff */
[----:B------:R-:W-:Y:S02]  /*0ce0*/  LOP3.LUT R11, R9, 0xfffffff8, RZ, 0xc0, !PT ;  /* 0xfffffff8090b7812 */ /* 0x000fe400078ec0ff */
[----:B------:R-:W-:Y:S02]  /*0cf0*/  LOP3.LUT R5, R3, 0xfffffffc, RZ, 0xc0, !PT ;  /* 0xfffffffc03057812 */ /* 0x000fe400078ec0ff */
[----:B------:R-:W-:Y:S01]  /*0d00*/  SHF.R.S32.HI R223, RZ, 0x7, R4 ;  /* 0x00000007ffdf7819 */ /* 0x000fe20000011404 */
[----:B------:R-:W-:Y:S01]  /*0d10*/  IMAD.IADD R11, R10, 0x1, -R11 ;  /* 0x000000010a0b7824 */ /* 0x000fe200078e0a0b */
[----:B------:R-:W-:Y:S01]  /*0d20*/  LOP3.LUT R15, R14, 0x3ffffc, RZ, 0xc0, !PT ;  /* 0x003ffffc0e0f7812 */ /* 0x000fe200078ec0ff */
[----:B------:R-:W-:Y:S01]  /*0d30*/  IMAD.IADD R5, R16, 0x1, -R5 ;  /* 0x0000000110057824 */ /* 0x000fe200078e0a05 */
[----:B------:R-:W-:Y:S01]  /*0d40*/  LEA.HI R0, R0, R16, RZ, 0x3 ;  /* 0x0000001000007211 */ /* 0x000fe200078f18ff */
[----:B------:R-:W-:-:S02]  /*0d50*/  IMAD R14, R223, 0x100, R10 ;  /* 0x00000100df0e7824 */ /* 0x000fc400078e020a */
[----:B------:R-:W-:Y:S01]  /*0d60*/  IMAD.IADD R15, R192, 0x1, -R15 ;  /* 0x00000001c00f7824 */ /* 0x000fe200078e0a0f */
[----:B------:R-:W-:Y:S01]  /*0d70*/  SHF.R.S32.HI R221, RZ, 0x3, R0 ;  /* 0x00000003ffdd7819 */ /* 0x000fe20000011400 */
[----:B------:R-:W-:Y:S01]  /*0d80*/  IMAD.IADD R13, R12, 0x1, -R13 ;  /* 0x000000010c0d7824 */ /* 0x000fe200078e0a0d */
[----:B------:R-:W-:Y:S01]  /*0d90*/  LOP3.LUT R220, R0, 0xfffffff8, RZ, 0xc0, !PT ;  /* 0xfffffff800dc7812 */ /* 0x000fe200078ec0ff */
[----:B------:R-:W-:Y:S01]  /*0da0*/  IMAD.SHL.U32 R10, R11, 0x40, RZ ;  /* 0x000000400b0a7824 */ /* 0x000fe200078e00ff */
[----:B------:R-:W-:Y:S02]  /*0db0*/  SHF.R.S32.HI R22, RZ, 0x2, R3 ;  /* 0x00000002ff167819 */ /* 0x000fe40000011403 */
[----:B------:R-:W-:Y:S01]  /*0dc0*/  LEA.HI R0, R5, R5, RZ, 0x1 ;  /* 0x0000000505007211 */ /* 0x000fe200078f08ff */
[----:B------:R-:W-:Y:S01]  /*0dd0*/  IMAD R14, R15, 0x10, R14 ;  /* 0x000000100f0e7824 */ /* 0x000fe200078e020e */
[----:B------:R-:W-:Y:S01]  /*0de0*/  LOP3.LUT R10, R10, 0x1c0, RZ, 0xc0, !PT ;  /* 0x000001c00a0a7812 */ /* 0x000fe200078ec0ff */
[----:B------:R-:W-:Y:S01]  /*0df0*/  IMAD.SHL.U32 R13, R13, 0x8, RZ ;  /* 0x000000080d0d7824 */ /* 0x000fe200078e00ff */
[----:B------:R-:W-:Y:S01]  /*0e00*/  LOP3.LUT R0, R0, 0x1ffffffe, RZ, 0xc0, !PT ;  /* 0x1ffffffe00007812 */ /* 0x000fe200078ec0ff */
[----:B------:R-:W-:-:S02]  /*0e10*/  IMAD.SHL.U32 R9, R9, 0x40, RZ ;  /* 0x0000004009097824 */ /* 0x000fc400078e00ff */
[----:B------:R-:W-:Y:S02]  /*0e20*/  VIADD R234, R22, 0x20 ;  /* 0x0000002016ea7836 */ /* 0x000fe40000000000 */
[--C-:B------:R-:W-:Y:S01]  /*0e30*/  IMAD.U32 R233, R14, 0x40, R13.reuse ;  /* 0x000000400ee97824 */ /* 0x100fe200078e000d */
[----:B------:R-:W-:Y:S01]  /*0e40*/  LOP3.LUT R13, R10, 0x8, R13, 0xf8, !PT ;  /* 0x000000080a0d7812 */ /* 0x000fe200078ef80d */
[----:B------:R-:W-:Y:S01]  /*0e50*/  IMAD.IADD R220, R16, 0x1, -R220 ;  /* 0x0000000110dc7824 */ /* 0x000fe200078e0adc */
[----:B------:R-:W-:Y:S01]  /*0e60*/  SHF.R.U32.HI R10, RZ, 0x3, R10 ;  /* 0x00000003ff0a7819 */ /* 0x000fe2000001160a */
[----:B------:R-:W-:Y:S01]  /*0e70*/  IMAD.SHL.U32 R16, R5, 0x8, RZ ;  /* 0x0000000805107824 */ /* 0x000fe200078e00ff */
[----:B------:R-:W-:Y:S01]  /*0e80*/  LOP3.LUT R9, R9, 0x7ffffe00, RZ, 0xc0, !PT ;  /* 0x7ffffe0009097812 */ /* 0x000fe200078ec0ff */
[C---:B------:R-:W-:Y:S01]  /*0e90*/  IMAD.IADD R0, R5.reuse, 0x1, -R0 ;  /* 0x0000000105007824 */ /* 0x040fe200078e0a00 */
[----:B------:R-:W-:Y:S01]  /*0ea0*/  SHF.R.S32.HI R3, RZ, 0x1f, R3 ;  /* 0x0000001fff037819 */ /* 0x000fe20000011403 */
[----:B------:R-:W-:Y:S01]  /*0eb0*/  IMAD.SHL.U32 R184, R5, 0x4, RZ ;  /* 0x0000000405b87824 */ /* 0x000fe200078e00ff */
[----:B------:R-:W-:-:S02]  /*0ec0*/  LEA.HI R4, R4, R223, RZ, 0x1 ;  /* 0x000000df04047211 */ /* 0x000fc400078f08ff */
[----:B------:R-:W-:Y:S01]  /*0ed0*/  SHF.R.S32.HI R5, RZ, 0x1f, R234 ;  /* 0x0000001fff057819 */ /* 0x000fe200000114ea */
[----:B------:R-:W-:Y:S01]  /*0ee0*/  IMAD R9, R192, 0x400, R9 ;  /* 0x00000400c0097824 */ /* 0x000fe200078e0209 */
[----:B------:R-:W-:Y:S02]  /*0ef0*/  LOP3.LUT R10, R13, R10, RZ, 0x3c, !PT ;  /* 0x0000000a0d0a7212 */ /* 0x000fe400078e3cff */
[----:B------:R-:W-:Y:S01]  /*0f00*/  LEA.HI R3, R3, R22, RZ, 0x3 ;  /* 0x0000001603037211 */ /* 0x000fe200078f18ff */
[----:B------:R-:W-:Y:S01]  /*0f10*/  IMAD.SHL.U32 R230, R234, 0x40, RZ ;  /* 0x00000040eae67824 */ /* 0x000fe200078e00ff */
[----:B------:R-:W-:Y:S02]  /*0f20*/  LOP3.LUT R4, R4, 0xfffffe, RZ, 0xc0, !PT ;  /* 0x00fffffe04047812 */ /* 0x000fe400078ec0ff */
[----:B------:R-:W-:Y:S01]  /*0f30*/  LEA.HI R5, R5, R234, RZ, 0x3 ;  /* 0x000000ea05057211 */ /* 0x000fe200078f18ff */
[----:B------:R-:W-:Y:S01]  /*0f40*/  IMAD.IADD R9, R9, 0x1, R10 ;  /* 0x0000000109097824 */ /* 0x000fe200078e020a */
[----:B------:R-:W-:Y:S01]  /*0f50*/  R2P PR, R11, 0x6 ;  /* 0x000000060b007804 */ /* 0x000fe20000000000 */
[----:B------:R-:W-:Y:S01]  /*0f60*/  VIADD R190, R184, 0x10 ;  /* 0x00000010b8be7836 */ /* 0x000fe20000000000 */
[----:B------:R-:W-:Y:S01]  /*0f70*/  LOP3.LUT R3, R3, 0xfffffff8, RZ, 0xc0, !PT ;  /* 0xfffffff803037812 */ /* 0x000fe200078ec0ff */
[----:B------:R-:W-:Y:S01]  /*0f80*/  IMAD.IADD R4, R223, 0x1, -R4 ;  /* 0x00000001df047824 */ /* 0x000fe200078e0a04 */
[----:B------:R-:W-:Y:S01]  /*0f90*/  SHF.R.S32.HI R6, RZ, 0x5, R6 ;  /* 0x00000005ff067819 */ /* 0x000fe20000011406 */
[----:B------:R-:W-:Y:S01]  /*0fa0*/  IMAD.SHL.U32 R5, R5, 0x40, RZ ;  /* 0x0000004005057824 */ /* 0x000fe200078e00ff */
[----:B------:R-:W-:Y:S01]  /*0fb0*/  LOP3.LUT R230, R230, 0x1c0, RZ, 0xc0, !PT ;  /* 0x000001c0e6e67812 */ /* 0x000fe200078ec0ff */
[----:B------:R-:W-:-:S02]  /*0fc0*/  IMAD R195, R9, 0x2, R2 ;  /* 0x0000000209c37824 */ /* 0x000fc400078e0202 */
[----:B------:R-:W-:Y:S02]  /*0fd0*/  IMAD.MOV.U32 R201, RZ, RZ, 0x20 ;  /* 0x00000020ffc97424 */ /* 0x000fe400078e00ff */
[----:B------:R-:W-:Y:S01]  /*0fe0*/  IMAD.IADD R188, R22, 0x1, -R3 ;  /* 0x0000000116bc7824 */ /* 0x000fe200078e0a03 */
[----:B------:R-:W-:Y:S01]  /*0ff0*/  SHF.R.S32.HI R3, RZ, 0x1f, R190 ;  /* 0x0000001fff037819 */ /* 0x000fe200000114be */
[----:B------:R-:W-:Y:S01]  /*1000*/  IMAD R191, R6, 0x10, R191 ;  /* 0x0000001006bf7824 */ /* 0x000fe200078e02bf */
[----:B------:R-:W-:Y:S01]  /*1010*/  SHF.R.U32.HI R6, RZ, 0x3, R230 ;  /* 0x00000003ff067819 */ /* 0x000fe200000116e6 */
[----:B------:R-:W-:Y:S01]  /*1020*/  IMAD.SHL.U32 R189, R220, 0x8, RZ ;  /* 0x00000008dcbd7824 */ /* 0x000fe200078e00ff */
[----:B------:R-:W-:Y:S01]  /*1030*/  LOP3.LUT R231, R5, 0xfffffe00, RZ, 0xc0, !PT ;  /* 0xfffffe0005e77812 */ /* 0x000fe200078ec0ff */
[----:B------:R-:W-:Y:S01]  /*1040*/  IMAD.SHL.U32 R194, R4, 0x100, RZ ;  /* 0x0000010004c27824 */ /* 0x000fe200078e00ff */
[----:B------:R-:W-:Y:S01]  /*1050*/  LOP3.LUT R4, R230, 0x38, R16, 0xf8, !PT ;  /* 0x00000038e6047812 */ /* 0x000fe200078ef810 */
[----:B------:R-:W-:Y:S01]  /*1060*/  VIADD R208, R195, 0x36400 ;  /* 0x00036400c3d07836 */ /* 0x000fe20000000000 */
[----:B------:R-:W-:Y:S01]  /*1070*/  SHF.L.U64.HI R226, R190, 0x1, R3 ;  /* 0x00000001bee27819 */ /* 0x000fe20000010203 */
[----:B------:R-:W-:Y:S01]  /*1080*/  VIADD R217, R189, 0x40 ;  /* 0x00000040bdd97836 */ /* 0x000fe20000000000 */
[----:B------:R-:W-:Y:S01]  /*1090*/  SEL R201, R201, 0xffffffe0, !P1 ;  /* 0xffffffe0c9c97807 */ /* 0x000fe20004800000 */
[----:B------:R-:W-:Y:S01]  /*10a0*/  VIADD R216, R189, 0x80 ;  /* 0x00000080bdd87836 */ /* 0x000fe20000000000 */
[----:B------:R-:W-:Y:S01]  /*10b0*/  LOP3.LUT R3, R231, R4, R6, 0xf6, !PT ;  /* 0x00000004e7037212 */ /* 0x000fe200078ef606 */
[----:B------:R-:W-:-:S02]  /*10c0*/  VIADD R215, R189, 0xc0 ;  /* 0x000000c0bdd77836 */ /* 0x000fc40000000000 */
[C---:B------:R-:W-:Y:S02]  /*10d0*/  VIADD R214, R189.reuse, 0x100 ;  /* 0x00000100bdd67836 */ /* 0x040fe40000000000 */
[C---:B------:R-:W-:Y:S02]  /*10e0*/  VIADD R213, R189.reuse, 0x140 ;  /* 0x00000140bdd57836 */ /* 0x040fe40000000000 */
[C---:B------:R-:W-:Y:S02]  /*10f0*/  VIADD R225, R189.reuse, 0x180 ;  /* 0x00000180bde17836 */ /* 0x040fe40000000000 */
[----:B------:R-:W-:Y:S02]  /*1100*/  VIADD R224, R189, 0x1c0 ;  /* 0x000001c0bde07836 */ /* 0x000fe40000000000 */
[----:B------:R-:W-:Y:S02]  /*1110*/  VIADD R196, R195, 0x36440 ;  /* 0x00036440c3c47836 */ /* 0x000fe40000000000 */
[C---:B------:R-:W-:Y:S01]  /*1120*/  @P2 VIADD R196, R208.reuse, 0xffffffc0 ;  /* 0xffffffc0d0c42836 */ /* 0x040fe20000000000 */
[----:B------:R-:W-:Y:S01]  /*1130*/  SHF.R.S32.HI R10, RZ, 0x1f, R217 ;  /* 0x0000001fff0a7819 */ /* 0x000fe200000114d9 */
[----:B------:R-:W-:Y:S01]  /*1140*/  IMAD.IADD R208, R208, 0x1, R201 ;  /* 0x00000001d0d07824 */ /* 0x000fe200078e02c9 */
[----:B------:R-:W-:Y:S01]  /*1150*/  SHF.R.S32.HI R7, RZ, 0x1f, R216 ;  /* 0x0000001fff077819 */ /* 0x000fe200000114d8 */
[----:B------:R-:W-:Y:S01]  /*1160*/  IMAD.MOV.U32 R186, RZ, RZ, RZ ;  /* 0x000000ffffba7224 */ /* 0x000fe200078e00ff */
[----:B------:R-:W-:Y:S01]  /*1170*/  SHF.R.S32.HI R10, RZ, 0x1f, R215 ;  /* 0x0000001fff0a7819 */ /* 0x000fe200000114d7 */
[----:B------:R-:W-:Y:S01]  /*1180*/  IMAD.MOV.U32 R23, RZ, RZ, RZ ;  /* 0x000000ffff177224 */ /* 0x000fe200078e00ff */
[----:B------:R-:W-:Y:S01]  /*1190*/  SHF.R.S32.HI R7, RZ, 0x1f, R214 ;  /* 0x0000001fff077819 */ /* 0x000fe200000114d6 */
[----:B------:R-:W-:Y:S01]  /*11a0*/  IMAD.MOV.U32 R218, RZ, RZ, RZ ;  /* 0x000000ffffda7224 */ /* 0x000fe200078e00ff */
[----:B------:R-:W-:Y:S01]  /*11b0*/  SHF.R.S32.HI R237, RZ, 0x1f, R213 ;  /* 0x0000001fffed7819 */ /* 0x000fe200000114d5 */
[----:B------:R-:W-:Y:S01]  /*11c0*/  IMAD.SHL.U32 R227, R190, 0x2, RZ ;  /* 0x00000002bee37824 */ /* 0x000fe200078e00ff */
[----:B------:R-:W-:Y:S01]  /*11d0*/  SHF.R.S32.HI R236, RZ, 0x1f, R225 ;  /* 0x0000001fffec7819 */ /* 0x000fe200000114e1 */
[----:B------:R-:W-:Y:S01]  /*11e0*/  IMAD.SHL.U32 R193, R8, 0x2, RZ ;  /* 0x0000000208c17824 */ /* 0x000fe200078e00ff */
[----:B------:R-:W-:Y:S01]  /*11f0*/  SHF.R.S32.HI R235, RZ, 0x1f, R224 ;  /* 0x0000001fffeb7819 */ /* 0x000fe200000114e0 */
[----:B------:R-:W-:-:S02]  /*1200*/  IMAD R228, R3, 0x2, R2 ;  /* 0x0000000203e47824 */ /* 0x000fc400078e0202 */
[----:B------:R-:W-:Y:S02]  /*1210*/  IMAD R232, R0, 0x8, R191 ;  /* 0x0000000800e87824 */ /* 0x000fe400078e02bf */
[----:B------:R-:W-:Y:S01]  /*1220*/  IMAD.IADD R201, R201, 0x1, R196 ;  /* 0x00000001c9c97824 */ /* 0x000fe200078e02c4 */
[----:B--2---:R-:W-:Y:S02]  /*1230*/  LOP3.LUT R187, R18, 0x1, RZ, 0xfc, !PT ;  /* 0x0000000112bb7812 */ /* 0x004fe400078efcff */
[----:B------:R-:W-:-:S07]  /*1240*/  CS2R R18, SRZ ;  /* 0x0000000000127805 */ /* 0x000fce000001ff00 */
.L_x_4628:
        /* <DEDUP_REMOVED lines=42> */
[----:B01----:R-:W-:Y:S06]  /*14f0*/  @P1 BRA `(.L_x_4516) ;  /* 0x0000000000241947 */ /* 0x003fec0003800000 */
        /* <DEDUP_REMOVED lines=9> */
.L_x_4516:
[----:B------:R-:W-:Y:S02]  /*1590*/  IMAD.U32 R46, RZ, RZ, UR5 ;  /* 0x00000005ff2e7e24 */ /* 0x000fe4000f8e00ff */
[----:B------:R-:W-:Y:S01]  /*15a0*/  IMAD.U32 R28, RZ, RZ, UR4 ;  /* 0x00000004ff1c7e24 */ /* 0x000fe2000f8e00ff */
[----:B------:R-:W-:Y:S06]  /*15b0*/  @!P2 BRA `(.L_x_4517) ;  /* 0x000000000010a947 */ /* 0x000fec0003800000 */
[----:B------:R-:W-:-:S04]  /*15c0*/  IADD3 R4, P0, R210, UR8, RZ ;  /* 0x00000008d2047c10 */ /* 0x000fc8000ff1e0ff */
[----:B------:R-:W-:-:S05]  /*15d0*/  IADD3.X R5, R211, UR9, RZ, P0, !PT ;  /* 0x00000009d3057c10 */ /* 0x000fca00087fe4ff */
[----:B------:R0:W5:Y:S01]  /*15e0*/  LDG.E R28, desc[UR40][R4.64] ;  /* 0x00000028041c7981 */ /* 0x000162000c1e1900 */
[----:B------:R-:W-:Y:S05]  /*15f0*/  BRA `(.L_x_4518) ;  /* 0x0000000000107947 */ /* 0x000fea0003800000 */
.L_x_4517:
[----:B------:R-:W-:Y:S05]  /*1600*/  @!P0 BRA `(.L_x_4518) ;  /* 0x00000000000c8947 */ /* 0x000fea0003800000 */
[----:B------:R-:W2:Y:S04]  /*1610*/  LDG.E R5, desc[UR40][R8.64] ;  /* 0x0000002808057981 */ /* 0x000ea8000c1e1900 */
[----:B------:R-:W2:Y:S02]  /*1620*/  LDG.E R28, desc[UR40][R8.64+0x4] ;  /* 0x00000428081c7981 */ /* 0x000ea4000c1e1900 */
[----:B--2---:R-:W-:-:S07]  /*1630*/  IMAD.IADD R28, R28, 0x1, -R5 ;  /* 0x000000011c1c7824 */ /* 0x004fce00078e0a05 */
.L_x_4518:
[----:B------:R-:W-:Y:S02]  /*1640*/  ULDC.64 UR4, c[0x0][0xb08] ;  /* 0x0002c20000047ab9 */ /* 0x000fe40000000a00 */
[----:B------:R-:W-:-:S04]  /*1650*/  ISETP.NE.U32.AND P0, PT, RZ, UR4, PT ;  /* 0x00000004ff007c0c */ /* 0x000fc8000bf05070 */
[----:B------:R-:W-:Y:S01]  /*1660*/  ISETP.NE.AND.EX P0, PT, RZ, UR5, PT, P0 ;  /* 0x00000005ff007c0c */ /* 0x000fe2000bf05300 */
[----:B-----5:R-:W-:Y:S01]  /*1670*/  IMAD.IADD R11, R28, 0x1, -R3 ;  /* 0x000000011c0b7824 */ /* 0x020fe200078e0a03 */
[----:B------:R-:W-:-:S11]  /*1680*/  ULDC.64 UR4, c[0x0][0xb28] ;  /* 0x0002ca0000047ab9 */ /* 0x000fd60000000a00 */
[----:B0-----:R-:W0:Y:S02]  /*1690*/  @P0 LDC.64 R4, c[0x0][0xb08] ;  /* 0x0002c200ff040b82 */ /* 0x001e240000000a00 */
[----:B0-----:R-:W-:-:S05]  /*16a0*/  @P0 IMAD.WIDE R4, R29, 0x4, R4 ;  /* 0x000000041d040825 */ /* 0x001fca00078e0204 */
[----:B------:R-:W2:Y:S04]  /*16b0*/  @P0 LDG.E R0, desc[UR40][R4.64] ;  /* 0x0000002804000981 */ /* 0x000ea8000c1e1900 */
[----:B------:R-:W2:Y:S01]  /*16c0*/  @P0 LDG.E R9, desc[UR40][R4.64+0x4] ;  /* 0x0000042804090981 */ /* 0x000ea2000c1e1900 */
[----:B------:R-:W-:Y:S01]  /*16d0*/  IMAD.MOV R44, RZ, RZ, -R11 ;  /* 0x000000ffff2c7224 */ /* 0x000fe200078e0a0b */
[----:B------:R-:W-:Y:S01]  /*16e0*/  ISETP.NE.U32.AND P1, PT, RZ, UR4, PT ;  /* 0x00000004ff007c0c */ /* 0x000fe2000bf25070 */
[----:B------:R-:W-:-:S03]  /*16f0*/  IMAD.MOV.U32 R27, RZ, RZ, R28 ;  /* 0x000000ffff1b7224 */ /* 0x000fc600078e001c */
[----:B------:R-:W-:Y:S02]  /*1700*/  VIMNMX R44, RZ, R44, !PT ;  /* 0x0000002cff2c7248 */ /* 0x000fe40007fe0100 */
[----:B------:R-:W-:-:S13]  /*1710*/  ISETP.NE.AND.EX P1, PT, RZ, UR5, PT, P1 ;  /* 0x00000005ff007c0c */ /* 0x000fda000bf25310 */
        /* <DEDUP_REMOVED lines=41> */
.L_x_4521:
[----:B------:R-:W-:Y:S05]  /*19b0*/  BSYNC B6 ;  /* 0x0000000000067941 */ /* 0x000fea0003800000 */
.L_x_4520:
        /* <DEDUP_REMOVED lines=20> */
.L_x_4523:
[----:B------:R-:W-:Y:S05]  /*1b00*/  BSYNC B6 ;  /* 0x0000000000067941 */ /* 0x000fea0003800000 */
.L_x_4522:
        /* <DEDUP_REMOVED lines=14> */
[CC--:B0-----:R-:W-:Y:S01]  /*1bf0*/  IMAD.WIDE.U32 R6, R31.reuse, R50.reuse, RZ ;  /* 0x000000321f067225 */ /* 0x0c1fe200078e00ff */
        /* <DEDUP_REMOVED lines=8> */
[----:B--2---:R-:W-:-:S03]  /*1c80*/  ISETP.GE.AND P2, PT, R16, R43, PT ;  /* 0x0000002b1000720c */ /* 0x004fc60003f46270 */
        /* <DEDUP_REMOVED lines=22> */
[----:B------:R-:W-:Y:S01]  /*1df0*/  SHF.R.S32.HI R48, RZ, 0x1f, R15 ;  /* 0x0000001fff307819 */ /* 0x000fe2000001140f */
[----:B------:R-:W-:-:S03]  /*1e00*/  IMAD.SHL.U32 R60, R43, 0x2, RZ ;  /* 0x000000022b3c7824 */ /* 0x000fc600078e00ff */
        /* <DEDUP_REMOVED lines=62> */
.L_x_4553:
        /* <DEDUP_REMOVED lines=57> */
.L_x_4528:
[----:B------:R-:W-:Y:S05]  /*2580*/  BSYNC B1 ;  /* 0x0000000000017941 */ /* 0x000fea0003800000 */
.L_x_4527:
[----:B------:R-:W-:Y:S01]  /*2590*/  ISETP.NE.AND P0, PT, R187, 0x3, PT ;  /* 0x00000003bb00780c */ /* 0x000fe20003f05270 */
[----:B0----5:R-:W-:Y:S02]  /*25a0*/  IMAD.MOV.U32 R4, RZ, RZ, R8 ;  /* 0x000000ffff047224 */ /* 0x021fe400078e0008 */
[----:B------:R-:W-:Y:S02]  /*25b0*/  IMAD.MOV.U32 R5, RZ, RZ, R9 ;  /* 0x000000ffff057224 */ /* 0x000fe400078e0009 */
[----:B------:R-:W-:Y:S02]  /*25c0*/  IMAD.MOV.U32 R6, RZ, RZ, R28 ;  /* 0x000000ffff067224 */ /* 0x000fe400078e001c */
[----:B------:R-:W-:Y:S01]  /*25d0*/  IMAD.MOV.U32 R7, RZ, RZ, R29 ;  /* 0x000000ffff077224 */ /* 0x000fe200078e001d */
[----:B------:R-:W-:Y:S01]  /*25e0*/  PRMT R76, R4, 0x5410, R5 ;  /* 0x00005410044c7816 */ /* 0x000fe20000000005 */
[----:B------:R-:W-:Y:S02]  /*25f0*/  IMAD.MOV.U32 R4, RZ, RZ, R10 ;  /* 0x000000ffff047224 */ /* 0x000fe400078e000a */
[----:B------:R-:W-:Y:S01]  /*2600*/  IMAD.MOV.U32 R5, RZ, RZ, R11 ;  /* 0x000000ffff057224 */ /* 0x000fe200078e000b */
[----:B------:R-:W-:Y:S01]  /*2610*/  PRMT R53, R6, 0x5410, R7 ;  /* 0x0000541006357816 */ /* 0x000fe20000000007 */
[----:B------:R-:W-:-:S02]  /*2620*/  IMAD.MOV.U32 R6, RZ, RZ, R14 ;  /* 0x000000ffff067224 */ /* 0x000fc400078e000e */
[----:B------:R-:W-:Y:S01]  /*2630*/  IMAD.MOV.U32 R7, RZ, RZ, R15 ;  /* 0x000000ffff077224 */ /* 0x000fe200078e000f */
[----:B------:R-:W-:-:S04]  /*2640*/  PRMT R78, R4, 0x5410, R5 ;  /* 0x00005410044e7816 */ /* 0x000fc80000000005 */
[----:B------:R-:W-:Y:S01]  /*2650*/  PRMT R80, R6, 0x5410, R7 ;  /* 0x0000541006507816 */ /* 0x000fe20000000007 */
[----:B------:R-:W-:Y:S06]  /*2660*/  @!P0 BRA `(.L_x_4529) ;  /* 0x0000000000048947 */ /* 0x000fec0003800000 */
[----:B------:R-:W-:Y:S01]  /*2670*/  BPT.TRAP 0x1 ;  /* 0x000000040000795c */ /* 0x000fe20000300000 */
.L_x_4529:
[----:B------:R-:W-:Y:S01]  /*2680*/  IMAD R66, R19, 0x8, R2 ;  /* 0x0000000813427824 */ /* 0x000fe200078e0202 */
[----:B------:R-:W-:Y:S01]  /*2690*/  SHF.L.U32 R75, R186, 0x1f, RZ ;  /* 0x0000001fba4b7819 */ /* 0x000fe200000006ff */
[----:B------:R-:W-:Y:S03]  /*26a0*/  BSSY B1, `(.L_x_4530) ;  /* 0x0000003000017945 */ /* 0x000fe60003800000 */
[----:B------:R-:W0:Y:S02]  /*26b0*/  SYNCS.PHASECHK.TRANS64.TRYWAIT P5, [R66+URZ+0x38890], R75 ;  /* 0x0388904b420075a7 */ /* 0x000e2400080a017f */
[----:B0-----:R-:W-:Y:S05]  /*26c0*/  @!P5 BRA `(.L_x_4531) ;  /* 0x0000019c0000d947 */ /* 0x001fea0003800000 */
.L_x_4819:
[----:B------:R-:W-:Y:S05]  /*26d0*/  BSYNC B1 ;  /* 0x0000000000017941 */ /* 0x000fea0003800000 */
.L_x_4530:
        /* <DEDUP_REMOVED lines=48> */
.L_x_4536:
[----:B------:R-:W-:Y:S05]  /*29e0*/  BSYNC B2 ;  /* 0x0000000000027941 */ /* 0x000fea0003800000 */
.L_x_4535:
[----:B--2---:R1:W-:Y:S02]  /*29f0*/  STG.E.128 desc[UR40][R12.64], R4 ;  /* 0x000000040c007986 */ /* 0x0043e4000c101d28 */
.L_x_4534:
[----:B------:R-:W-:Y:S05]  /*2a00*/  BSYNC B1 ;  /* 0x0000000000017941 */ /* 0x000fea0003800000 */
.L_x_4533:
        /* <DEDUP_REMOVED lines=51> */
.L_x_4538:
[----:B------:R-:W-:Y:S05]  /*2d40*/  BSYNC B1 ;  /* 0x0000000000017941 */ /* 0x000fea0003800000 */
.L_x_4537:
[----:B-1----:R1:W-:Y:S01]  /*2d50*/  STG.E.128 desc[UR40][R12.64+0x40], R4 ;  /* 0x000040040c007986 */ /* 0x0023e2000c101d28 */
[----:B------:R-:W-:Y:S05]  /*2d60*/  BRA `(.L_x_4532) ;  /* 0x0000000c00207947 */ /* 0x000fea0003800000 */
.L_x_4526:
        /* <DEDUP_REMOVED lines=43> */
.L_x_4539:
[----:B------:R-:W-:Y:S01]  /*3020*/  IMAD R66, R19, 0x8, R2 ;  /* 0x0000000813427824 */ /* 0x000fe200078e0202 */
[----:B------:R-:W-:Y:S01]  /*3030*/  SHF.L.U32 R75, R186, 0x1f, RZ ;  /* 0x0000001fba4b7819 */ /* 0x000fe200000006ff */
[----:B------:R-:W0:Y:S01]  /*3040*/  LDC R81, c[0x0][0x2f4] ;  /* 0x0000bd00ff517b82 */ /* 0x000e220000000800 */
[----:B------:R-:W-:Y:S02]  /*3050*/  BSSY B1, `(.L_x_4540) ;  /* 0x0000003000017945 */ /* 0x000fe40003800000 */
[----:B------:R-:W1:Y:S02]  /*3060*/  SYNCS.PHASECHK.TRANS64.TRYWAIT P5, [R66+URZ+0x38890], R75 ;  /* 0x0388904b420075a7 */ /* 0x000e6400080a017f */
[----:B-1----:R-:W-:Y:S05]  /*3070*/  @!P5 BRA `(.L_x_4541) ;  /* 0x0000019000a8d947 */ /* 0x002fea0003800000 */
.L_x_4820:
[----:B------:R-:W-:Y:S05]  /*3080*/  BSYNC B1 ;  /* 0x0000000000017941 */ /* 0x000fea0003800000 */
.L_x_4540:
        /* <DEDUP_REMOVED lines=115> */
.L_x_4543:
[----:B------:R-:W-:Y:S05]  /*37c0*/  BSYNC B1 ;  /* 0x0000000000017941 */ /* 0x000fea0003800000 */
.L_x_4542:
        /* <DEDUP_REMOVED lines=10> */
.L_x_4525:
[----:B------:R-:W-:-:S13]  /*3870*/  ISETP.NE.AND P0, PT, R187, 0x3, PT ;  /* 0x00000003bb00780c */ /* 0x000fda0003f05270 */
[----:B------:R-:W-:Y:S05]  /*3880*/  @!P0 BRA `(.L_x_4544) ;  /* 0x0000000000048947 */ /* 0x000fea0003800000 */
[----:B------:R-:W-:Y:S01]  /*3890*/  BPT.TRAP 0x1 ;  /* 0x000000040000795c */ /* 0x000fe20000300000 */
.L_x_4544:
        /* <DEDUP_REMOVED lines=8> */
.L_x_4821:
[----:B------:R-:W-:Y:S05]  /*3920*/  BSYNC B1 ;  /* 0x0000000000017941 */ /* 0x000fea0003800000 */
.L_x_4545:
        /* <DEDUP_REMOVED lines=12> */
.L_x_4532:
[----:B------:R-:W-:Y:S05]  /*39f0*/  BSYNC B0 ;  /* 0x0000000000007941 */ /* 0x000fea0003800000 */
.L_x_4524:
        /* <DEDUP_REMOVED lines=17> */
.L_x_4548:
[----:B------:R-:W-:Y:S05]  /*3b10*/  BSYNC B0 ;  /* 0x0000000000007941 */ /* 0x000fea0003800000 */
.L_x_4547:
[----:B------:R-:W5:Y:S01]  /*3b20*/  SYNCS.PHASECHK.TRANS64.TRYWAIT P0, [R66+URZ+0x388b0], R75 ;  /* 0x0388b04b420075a7 */ /* 0x000f62000800017f */
[----:B------:R-:W-:Y:S04]  /*3b30*/  BSSY B0, `(.L_x_4549) ;  /* 0x0000002000007945 */ /* 0x000fe80003800000 */
[----:B-----5:R-:W-:Y:S05]  /*3b40*/  @!P0 BRA `(.L_x_4550) ;  /* 0x00000188001c8947 */ /* 0x020fea0003800000 */
.L_x_4822:
[----:B------:R-:W-:Y:S05]  /*3b50*/  BSYNC B0 ;  /* 0x0000000000007941 */ /* 0x000fea0003800000 */
.L_x_4549:
        /* <DEDUP_REMOVED lines=13> */
[----:B------:R-:W-:Y:S01]  /*3c30*/  IMAD.IADD R5, R7, 0x1, R5 ;  /* 0x0000000107057824 */ /* 0x000fe200078e0205 */
[----:B------:R-:W-:Y:S01]  /*3c40*/  ULDC UR4, c[0x0][0x320] ;  /* 0x0000c80000047ab9 */ /* 0x000fe20000000800 */
[----:B------:R-:W-:Y:S02]  /*3c50*/  VIADD R4, R16, 0x40 ;  /* 0x0000004010047836 */ /* 0x000fe40000000000 */
[C---:B------:R-:W-:Y:S01]  /*3c60*/  VIADD R15, R9.reuse, 0x20 ;  /* 0x00000020090f7836 */ /* 0x040fe20000000000 */
        /* <DEDUP_REMOVED lines=65> */
.L_x_4552:
[----:B------:R-:W-:Y:S05]  /*4080*/  BSYNC B0 ;  /* 0x0000000000007941 */ /* 0x000fea0003800000 */
.L_x_4551:
        /* <DEDUP_REMOVED lines=17> */
.L_x_4519:
[----:B------:R-:W2:Y:S01]  /*41a0*/  LDL R4, [R1+0x4] ;  /* 0x0000040001047983 */ /* 0x000ea20000100800 */
        /* <DEDUP_REMOVED lines=34> */
[----:B------:R-:W-:Y:S02]  /*43d0*/  CS2R R36, SRZ ;  /* 0x0000000000247805 */ /* 0x000fe4000001ff00 */
[----:B------:R-:W-:Y:S02]  /*43e0*/  CS2R R88, SRZ ;  /* 0x0000000000587805 */ /* 0x000fe4000001ff00 */
[----:B------:R-:W-:Y:S02]  /*43f0*/  CS2R R86, SRZ ;  /* 0x0000000000567805 */ /* 0x000fe4000001ff00 */
[----:B------:R-:W-:-:S02]  /*4400*/  CS2R R152, SRZ ;  /* 0x0000000000987805 */ /* 0x000fc4000001ff00 */
[----:B------:R-:W-:Y:S02]  /*4410*/  CS2R R82, SRZ ;  /* 0x0000000000527805 */ /* 0x000fe4000001ff00 */
        /* <DEDUP_REMOVED lines=8> */
[----:B------:R-:W-:-:S02]  /*44a0*/  CS2R R12, SRZ ;  /* 0x00000000000c7805 */ /* 0x000fc4000001ff00 */
        /* <DEDUP_REMOVED lines=16> */
[----:B------:R-:W-:Y:S01]  /*45b0*/  CS2R R178, SRZ ;  /* 0x0000000000b27805 */ /* 0x000fe2000001ff00 */
[----:B------:R-:W-:Y:S01]  /*45c0*/  IMAD.MOV.U32 R35, RZ, RZ, RZ ;  /* 0x000000ffff237224 */ /* 0x000fe200078e00ff */
[----:B--2-4-:R-:W-:Y:S01]  /*45d0*/  CS2R R28, SRZ ;  /* 0x00000000001c7805 */ /* 0x014fe2000001ff00 */
[----:B------:R-:W-:Y:S01]  /*45e0*/  IMAD.MOV.U32 R180, RZ, RZ, RZ ;  /* 0x000000ffffb47224 */ /* 0x000fe200078e00ff */
[----:B------:R-:W-:Y:S01]  /*45f0*/  CS2R R6, SRZ ;  /* 0x0000000000067805 */ /* 0x000fe2000001ff00 */
[----:B------:R-:W-:-:S02]  /*4600*/  IMAD.MOV.U32 R31, RZ, RZ, RZ ;  /* 0x000000ffff1f7224 */ /* 0x000fc400078e00ff */
[----:B------:R-:W-:Y:S02]  /*4610*/  IMAD.MOV.U32 R0, RZ, RZ, RZ ;  /* 0x000000ffff007224 */ /* 0x000fe400078e00ff */
[----:B------:R-:W-:Y:S01]  /*4620*/  IMAD.MOV.U32 R5, RZ, RZ, RZ ;  /* 0x000000ffff057224 */ /* 0x000fe200078e00ff */
[----:B------:R-:W-:Y:S01]  /*4630*/  ISETP.NE.AND P1, PT, R4, 0x1, PT ;  /* 0x000000010400780c */ /* 0x000fe20003f25270 */
[----:B------:R-:W-:-:S12]  /*4640*/  @P0 BRA `(.L_x_4555) ;  /* 0x0000000000080947 */ /* 0x000fd80003800000 */
[----:B------:R-:W1:Y:S02]  /*4650*/  FENCE.VIEW.ASYNC.G ;  /* 0x00000000000073c6 */ /* 0x000e640000000100 */
[----:B-1----:R-:W-:Y:S06]  /*4660*/  BAR.ARV 0xc, 0x180 ;  /* 0x0306000000007b1d */ /* 0x002fec0000002000 */
.L_x_4555:
[----:B------:R-:W-:Y:S05]  /*4670*/  BSYNC B0 ;  /* 0x0000000000007941 */ /* 0x000fea0003800000 */
.L_x_4554:
[----:B------:R-:W-:Y:S01]  /*4680*/  BSSY B7, `(.L_x_4556) ;  /* 0x0000b28000077945 */ /* 0x000fe20003800000 */
[----:B------:R-:W-:Y:S02]  /*4690*/  IMAD.MOV.U32 R8, RZ, RZ, RZ ;  /* 0x000000ffff087224 */ /* 0x000fe400078e00ff */
[----:B------:R-:W-:Y:S01]  /*46a0*/  IMAD.MOV.U32 R10, RZ, RZ, RZ ;  /* 0x000000ffff0a7224 */ /* 0x000fe200078e00ff */
[----:B------:R-:W-:Y:S06]  /*46b0*/  @!P1 BRA `(.L_x_4557) ;  /* 0x0000001800409947 */ /* 0x000fec0003800000 */
[----:B------:R-:W-:Y:S02]  /*46c0*/  ISETP.GE.AND P1, PT, R168, 0x1, PT ;  /* 0x00000001a800780c */ /* 0x000fe40003f26270 */
[----:B------:R-:W-:-:S11]  /*46d0*/  PLOP3.LUT P0, PT, PT, PT, PT, 0x80, 0x0 ;  /* 0x000000000000781c */ /* 0x000fd60003f0f070 */
[----:B------:R-:W-:Y:S05]  /*46e0*/  @!P1 BRA `(.L_x_4558) ;  /* 0x000000b000849947 */ /* 0x000fea0003800000 */
[----:B------:R-:W1:Y:S01]  /*46f0*/  SHFL.IDX PT, R0, R223, RZ, 0x1f ;  /* 0x00001fffdf007589 */ /* 0x000e6200000e0000 */
[----:B------:R-:W-:Y:S01]  /*4700*/  IMAD.MOV.U32 R9, RZ, RZ, 0x40000040 ;  /* 0x40000040ff097424 */ /* 0x000fe200078e00ff */
[----:B------:R-:W-:Y:S01]  /*4710*/  ISETP.GE.AND P0, PT, R168, 0x41, PT ;  /* 0x00000041a800780c */ /* 0x000fe20003f06270 */
[----:B------:R-:W-:Y:S01]  /*4720*/  IMAD.MOV.U32 R11, RZ, RZ, 0x40000040 ;  /* 0x40000040ff0b7424 */ /* 0x000fe200078e00ff */
[----:B------:R-:W-:Y:S01]  /*4730*/  BAR.SYNC.DEFER_BLOCKING 0xe, 0x100 ;  /* 0x0384000000007b1d */ /* 0x000fe20000010000 */
[----:B------:R-:W-:Y:S01]  /*4740*/  IMAD.MOV.U32 R7, RZ, RZ, 0x40000040 ;  /* 0x40000040ff077424 */ /* 0x000fe200078e00ff */
[----:B------:R-:W-:Y:S01]  /*4750*/  R2UR UR5, R9 ;  /* 0x00000000090572ca */ /* 0x000fe200000e0000 */
[----:B------:R-:W-:Y:S01]  /*4760*/  IMAD.MOV.U32 R5, RZ, RZ, 0x40000040 ;  /* 0x40000040ff057424 */ /* 0x000fe200078e00ff */
[----:B------:R-:W-:Y:S01]  /*4770*/  R2UR UR7, R11 ;  /* 0x000000000b0772ca */ /* 0x000fe200000e0000 */
[----:B------:R-:W-:Y:S01]  /*4780*/  IMAD.MOV.U32 R13, RZ, RZ, 0x40000040 ;  /* 0x40000040ff0d7424 */ /* 0x000fe200078e00ff */
[----:B------:R-:W-:Y:S01]  /*4790*/  BSSY B0, `(.L_x_4559) ;  /* 0x00000f5000007945 */ /* 0x000fe20003800000 */
[----:B------:R-:W-:Y:S01]  /*47a0*/  IMAD.MOV.U32 R11, RZ, RZ, 0x40000040 ;  /* 0x40000040ff0b7424 */ /* 0x000fe200078e00ff */
[----:B------:R-:W2:Y:S01]  /*47b0*/  S2R R20, SR_TID.X ;  /* 0x0000000000147919 */ /* 0x000ea20000002100 */
[----:B-1----:R-:W-:-:S04]  /*47c0*/  LEA.HI R3, R0, R0, RZ, 0x1 ;  /* 0x0000000000037211 */ /* 0x002fc800078f08ff */
[----:B------:R-:W-:Y:S01]  /*47d0*/  LOP3.LUT R3, R3, 0x1fffe, RZ, 0xc0, !PT ;  /* 0x0001fffe03037812 */ /* 0x000fe200078ec0ff */
[----:B0----5:R-:W-:-:S04]  /*47e0*/  WARPGROUP.ARRIVE ;  /* 0x00000000000079c5 */ /* 0x021fc80000000000 */
[----:B------:R-:W-:Y:S02]  /*47f0*/  IMAD.IADD R3, R0, 0x1, -R3 ;  /* 0x0000000100037824 */ /* 0x000fe400078e0a03 */
[----:B------:R-:W-:Y:S02]  /*4800*/  VIADD R0, R2, 0x36400 ;  /* 0x0003640002007836 */ /* 0x000fe40000000000 */
[----:B------:R-:W-:-:S03]  /*4810*/  IMAD R3, R3, 0x8000, R2 ;  /* 0x0000800003037824 */ /* 0x000fc600078e0202 */
[----:B------:R-:W-:Y:S01]  /*4820*/  SHF.R.U32.HI R0, RZ, 0x4, R0 ;  /* 0x00000004ff007819 */ /* 0x000fe20000011600 */
[----:B------:R-:W-:-:S03]  /*4830*/  VIADD R3, R3, 0x400 ;  /* 0x0000040003037836 */ /* 0x000fc60000000000 */
[----:B------:R-:W-:Y:S02]  /*4840*/  LOP3.LUT R0, R0, 0x3fff, RZ, 0xc0, !PT ;  /* 0x00003fff00007812 */ /* 0x000fe400078ec0ff */
[----:B------:R-:W-:Y:S02]  /*4850*/  SHF.R.U32.HI R3, RZ, 0x4, R3 ;  /* 0x00000004ff037819 */ /* 0x000fe40000011603 */
[----:B------:R-:W-:Y:S02]  /*4860*/  LOP3.LUT R8, R0, 0x10000, RZ, 0xfc, !PT ;  /* 0x0001000000087812 */ /* 0x000fe400078efcff */
[----:B------:R-:W-:Y:S02]  /*4870*/  LOP3.LUT R3, R3, 0x3fff, RZ, 0xc0, !PT ;  /* 0x00003fff03037812 */ /* 0x000fe400078ec0ff */
[C---:B------:R-:W-:Y:S01]  /*4880*/  R2UR UR4, R8.reuse ;  /* 0x00000000080472ca */ /* 0x040fe200000e0000 */
[----:B------:R-:W-:Y:S01]  /*4890*/  VIADD R6, R8, 0x2 ;  /* 0x0000000208067836 */ /* 0x000fe20000000000 */
[----:B------:R-:W-:-:S02]  /*48a0*/  LOP3.LUT R21, R3, 0x2000000, RZ, 0xfc, !PT ;  /* 0x0200000003157812 */ /* 0x000fc400078efcff */
[----:B--2---:R-:W-:-:S03]  /*48b0*/  LOP3.LUT R20, R20, 0x7f, RZ, 0xc0, !PT ;  /* 0x0000007f14147812 */ /* 0x004fc600078ec0ff */
[----:B------:R-:W-:Y:S01]  /*48c0*/  IMAD R10, R18, 0x1000, R21 ;  /* 0x00001000120a7824 */ /* 0x000fe200078e0215 */
[----:B------:R-:W-:-:S03]  /*48d0*/  ISETP.NE.AND P2, PT, R20, RZ, PT ;  /* 0x000000ff1400720c */ /* 0x000fc60003f45270 */
[C---:B------:R-:W-:Y:S01]  /*48e0*/  VIADD R4, R10.reuse, 0x80 ;  /* 0x000000800a047836 */ /* 0x040fe20000000000 */
[C---:B------:R-:W-:Y:S01]  /*48f0*/  R2UR UR6, R10.reuse ;  /* 0x000000000a0672ca */ /* 0x040fe200000e0000 */
[----:B------:R-:W-:-:S08]  /*4900*/  VIADD R12, R10, 0x100 ;  /* 0x000001000a0c7836 */ /* 0x000fd00000000000 */
[----:B------:R-:W-:-:S04]  /*4910*/  @!P2 IMAD R0, R18, 0x8, R2 ;  /* 0x000000081200a824 */ /* 0x000fc800078e0202 */
[----:B------:R-:W-:Y:S01]  /*4920*/  HGMMA.64x256x16.F32 R24, gdesc[UR4].tnspB, RZ, !UPT, gsb0 ;  /* 0x43e00000041879f0 */ /* 0x000fe2000c0008ff */
[----:B------:R-:W-:Y:S01]  /*4930*/  R2UR UR4, R6 ;  /* 0x00000000060472ca */ /* 0x000fe200000e0000 */
[----:B------:R-:W-:Y:S01]  /*4940*/  @!P2 VIADD R0, R0, 0x38860 ;  /* 0x000388600000a836 */ /* 0x000fe20000000000 */
[----:B------:R-:W-:Y:S02]  /*4950*/  R2UR UR5, R7 ;  /* 0x00000000070572ca */ /* 0x000fe400000e0000 */
[----:B------:R-:W-:Y:S01]  /*4960*/  R2UR UR6, R4 ;  /* 0x00000000040672ca */ /* 0x000fe200000e0000 */
[----:B------:R-:W-:Y:S01]  /*4970*/  VIADD R4, R8, 0x4 ;  /* 0x0000000408047836 */ /* 0x000fe20000000000 */
[----:B------:R-:W-:Y:S01]  /*4980*/  R2UR UR7, R5 ;  /* 0x00000000050772ca */ /* 0x000fe200000e0000 */
[----:B------:R-:W-:Y:S01]  /*4990*/  IMAD.MOV.U32 R5, RZ, RZ, 0x40000040 ;  /* 0x40000040ff057424 */ /* 0x000fe200078e00ff */
[----:B------:R-:W-:Y:S01]  /*49a0*/  @!P2 PRMT R0, RZ, 0x654, R0 ;  /* 0x00000654ff00a816 */ /* 0x000fe20000000000 */
[----:B------:R-:W-:-:S02]  /*49b0*/  WARPGROUP.DEPBAR.LE gsb0, 0x0 ;  /* 0x00008000000079c5 */ /* 0x000fc40000010000 */
[----:B------:R-:W-:-:S15]  /*49c0*/  WARPGROUP.ARRIVE ;  /* 0x00000000000079c5 */ /* 0x000fde0000000000 */
[----:B------:R-:W-:-:S01]  /*49d0*/  NOP ;  /* 0x0000000000007918 */ /* 0x000fc20000000000 */
[----:B------:R-:W-:Y:S01]  /*49e0*/  HGMMA.64x256x16.F32 R24, gdesc[UR4].tnspB, R24, gsb0 ;  /* 0x43e00000041879f0 */ /* 0x000fe20008000818 */
[----:B------:R-:W-:Y:S02]  /*49f0*/  R2UR UR4, R4 ;  /* 0x00000000040472ca */ /* 0x000fe400000e0000 */
[----:B------:R-:W-:Y:S02]  /*4a00*/  R2UR UR5, R5 ;  /* 0x00000000050572ca */ /* 0x000fe400000e0000 */
[----:B------:R-:W-:Y:S01]  /*4a10*/  R2UR UR6, R12 ;  /* 0x000000000c0672ca */ /* 0x000fe200000e0000 */
[----:B------:R-:W-:Y:S01]  /*4a20*/  VIADD R12, R10, 0x180 ;  /* 0x000001800a0c7836 */ /* 0x000fe20000000000 */
[----:B------:R-:W-:Y:S01]  /*4a30*/  R2UR UR7, R13 ;  /* 0x000000000d0772ca */ /* 0x000fe200000e0000 */
[----:B------:R-:W-:Y:S02]  /*4a40*/  VIADD R10, R8, 0x6 ;  /* 0x00000006080a7836 */ /* 0x000fe40000000000 */
[----:B------:R-:W-:Y:S01]  /*4a50*/  IMAD.MOV.U32 R13, RZ, RZ, 0x40000040 ;  /* 0x40000040ff0d7424 */ /* 0x000fe200078e00ff */
[----:B------:R-:W-:-:S02]  /*4a60*/  WARPGROUP.DEPBAR.LE gsb0, 0x0 ;  /* 0x00008000000079c5 */ /* 0x000fc40000010000 */
[----:B------:R-:W-:-:S15]  /*4a70*/  WARPGROUP.ARRIVE ;  /* 0x00000000000079c5 */ /* 0x000fde0000000000 */
        /* <DEDUP_REMOVED lines=12> */
[----:B------:R-:W-:Y:S05]  /*4b40*/  @!P0 BRA `(.L_x_4560) ;  /* 0x0000000800e48947 */ /* 0x000fea0003800000 */
[----:B------:R-:W-:-:S07]  /*4b50*/  VIADD R181, R181, 0xfffffffe ;  /* 0xfffffffeb5b57836 */ /* 0x000fce0000000000 */
.L_x_4561:
[----:B------:R-:W-:Y:S01]  /*4b60*/  BAR.SYNC.DEFER_BLOCKING 0xe, 0x100 ;  /* 0x0384000000007b1d */ /* 0x000fe20000010000 */
[----:B------:R-:W-:Y:S01]  /*4b70*/  IMAD R3, R18, 0x40, R191 ;  /* 0x0000004012037824 */ /* 0x000fe200078e02bf */
[----:B------:R-:W-:Y:S01]  /*4b80*/  R2UR UR4, R8 ;  /* 0x00000000080472ca */ /* 0x000fe200000e0000 */
[----:B------:R-:W-:Y:S01]  /*4b90*/  VIADD R18, R18, 0x1 ;  /* 0x0000000112127836 */ /* 0x000fe20000000000 */
[----:B------:R-:W-:Y:S01]  /*4ba0*/  R2UR UR5, R9 ;  /* 0x00000000090572ca */ /* 0x000fe200000e0000 */
[----:B------:R-:W-:Y:S01]  /*4bb0*/  IMAD R3, R3, 0x4, R2 ;  /* 0x0000000403037824 */ /* 0x000fe200078e0202 */
[C---:B------:R-:W-:Y:S01]  /*4bc0*/  ISETP.GT.AND P1, PT, R181.reuse, RZ, PT ;  /* 0x000000ffb500720c */ /* 0x040fe20003f24270 */
[----:B------:R-:W-:Y:S01]  /*4bd0*/  IMAD.MOV.U32 R13, RZ, RZ, 0x40000040 ;  /* 0x40000040ff0d7424 */ /* 0x000fe200078e00ff */
[C---:B------:R-:W-:Y:S01]  /*4be0*/  ISETP.NE.AND P0, PT, R18.reuse, 0x2, PT ;  /* 0x000000021200780c */ /* 0x040fe20003f05270 */
[----:B------:R-:W-:Y:S02]  /*4bf0*/  IMAD.MOV.U32 R15, RZ, RZ, 0x40000040 ;  /* 0x40000040ff0f7424 */ /* 0x000fe400078e00ff */
[----:B------:R-:W-:Y:S01]  /*4c00*/  VIADD R181, R181, 0xffffffff ;  /* 0xffffffffb5b57836 */ /* 0x000fe20000000000 */
[----:B------:R-:W-:-:S02]  /*4c10*/  SEL R18, R18, RZ, P0 ;  /* 0x000000ff12127207 */ /* 0x000fc40000000000 */
[----:B------:R-:W-:Y:S01]  /*4c20*/  R2UR UR7, R13 ;  /* 0x000000000d0772ca */ /* 0x000fe200000e0000 */
[----:B------:R-:W-:Y:S02]  /*4c30*/  IMAD.MOV.U32 R13, RZ, RZ, 0x40000040 ;  /* 0x40000040ff0d7424 */ /* 0x000fe400078e00ff */
[----:B------:R-:W-:-:S05]  /*4c40*/  IMAD R12, R18, 0x1000, R21 ;  /* 0x00001000120c7824 */ /* 0x000fca00078e0215 */
[----:B------:R-:W-:Y:S01]  /*4c50*/  R2UR UR6, R12 ;  /* 0x000000000c0672ca */ /* 0x000fe200000e0000 */
        /* <DEDUP_REMOVED lines=130> */
[----:B------:R-:W-:-:S02]  /*5480*/  VIADD R14, R12, 0x80 ;  /* 0x000000800c0e7836 */ /* 0x000fc40000000000 */
[----:B------:R-:W-:-:S03]  /*5490*/  @!P2 IMAD R0, R18, 0x8, R2 ;  /* 0x000000081200a824 */ /* 0x000fc600078e0202 */
[----:B------:R-:W-:Y:S01]  /*54a0*/  WARPGROUP.ARRIVE ;  /* 0x00000000000079c5 */ /* 0x000fe20000000000 */
[----:B------:R-:W-:-:S05]  /*54b0*/  @!P2 VIADD R0, R0, 0x38860 ;  /* 0x000388600000a836 */ /* 0x000fca0000000000 */
[----:B------:R-:W-:Y:S01]  /*54c0*/  HGMMA.64x256x16.F32 R24, gdesc[UR4].tnspB, R24, gsb0 ;  /* 0x43e00000041879f0 */ /* 0x000fe20008000818 */
[----:B------:R-:W-:Y:S02]  /*54d0*/  R2UR UR4, R6 ;  /* 0x00000000060472ca */ /* 0x000fe400000e0000 */
[----:B------:R-:W-:Y:S02]  /*54e0*/  R2UR UR5, R7 ;  /* 0x00000000070572ca */ /* 0x000fe400000e0000 */
[----:B------:R-:W-:Y:S01]  /*54f0*/  R2UR UR6, R14 ;  /* 0x000000000e0672ca */ /* 0x000fe200000e0000 */
[C---:B------:R-:W-:Y:S01]  /*5500*/  VIADD R14, R12.reuse, 0x100 ;  /* 0x000001000c0e7836 */ /* 0x040fe20000000000 */
[----:B------:R-:W-:Y:S01]  /*5510*/  R2UR UR7, R15 ;  /* 0x000000000f0772ca */ /* 0x000fe200000e0000 */
[----:B------:R-:W-:Y:S01]  /*5520*/  IMAD.MOV.U32 R15, RZ, RZ, 0x40000040 ;  /* 0x40000040ff0f7424 */ /* 0x000fe200078e00ff */
[----:B------:R-:W-:Y:S01]  /*5530*/  @!P2 PRMT R0, RZ, 0x654, R0 ;  /* 0x00000654ff00a816 */ /* 0x000fe20000000000 */
[----:B------:R-:W-:Y:S01]  /*5540*/  VIADD R12, R12, 0x180 ;  /* 0x000001800c0c7836 */ /* 0x000fe20000000000 */
        /* <DEDUP_REMOVED lines=21> */
[----:B------:R0:W-:Y:S02]  /*56a0*/  @!P2 SYNCS.ARRIVE.TRANS64.RED.A1T0 RZ, [R0+URZ], RZ ;  /* 0x000000ff00ffa9a7 */ /* 0x0001e4000810043f */
[----:B0-----:R-:W-:-:S04]  /*56b0*/  SEL R0, RZ, 0x1, P0 ;  /* 0x00000001ff007807 */ /* 0x001fc80000000000 */
[----:B------:R-:W-:Y:S01]  /*56c0*/  LOP3.LUT R23, R23, R0, RZ, 0x3c, !PT ;  /* 0x0000000017177212 */ /* 0x000fe200078e3cff */
[----:B------:R-:W-:Y:S06]  /*56d0*/  @P1 BRA `(.L_x_4561) ;  /* 0xfffffff400201947 */ /* 0x000fec000383ffff */
.L_x_4560:
[----:B------:R-:W-:Y:S05]  /*56e0*/  BSYNC B0 ;  /* 0x0000000000007941 */ /* 0x000fea0003800000 */
.L_x_4559:
[----:B------:R-:W-:Y:S01]  /*56f0*/  BAR.SYNC.DEFER_BLOCKING 0xe, 0x100 ;  /* 0x0384000000007b1d */ /* 0x000fe20000010000 */
[C---:B------:R-:W-:Y:S01]  /*5700*/  IMAD R3, R18.reuse, 0x40, R191 ;  /* 0x0000004012037824 */ /* 0x040fe200078e02bf */
[----:B------:R-:W-:Y:S01]  /*5710*/  PLOP3.LUT P0, PT, PT, PT, PT, 0x8, 0x0 ;  /* 0x000000000000781c */ /* 0x000fe20003f0e170 */
[----:B------:R-:W-:Y:S02]  /*5720*/  VIADD R18, R18, 0x1 ;  /* 0x0000000112127836 */ /* 0x000fe40000000000 */
        /* <DEDUP_REMOVED lines=11> */
[----:B-1----:R-:W-:Y:S01]  /*57e0*/  FMUL.FTZ R33, R42, R2 ;  /* 0x000000022a217220 */ /* 0x002fe20000410000 */
        /* <DEDUP_REMOVED lines=125> */
.L_x_4557:
[----:B------:R-:W-:Y:S02]  /*5fc0*/  ISETP.GE.AND P1, PT, R168, 0x1, PT ;  /* 0x00000001a800780c */ /* 0x000fe40003f26270 */
[----:B------:R-:W-:-:S11]  /*5fd0*/  PLOP3.LUT P0, PT, PT, PT, PT, 0x80, 0x0 ;  /* 0x000000000000781c */ /* 0x000fd60003f0f070 */
[----:B------:R-:W-:Y:S05]  /*5fe0*/  @!P1 BRA `(.L_x_4558) ;  /* 0x0000009800449947 */ /* 0x000fea0003800000 */
[----:B------:R-:W1:Y:S01]  /*5ff0*/  SHFL.IDX PT, R0, R223, RZ, 0x1f ;  /* 0x00001fffdf007589 */ /* 0x000e6200000e0000 */
[----:B------:R-:W-:Y:S01]  /*6000*/  BSSY B6, `(.L_x_4562) ;  /* 0x000001b000067945 */ /* 0x000fe20003800000 */
[----:B-1----:R-:W-:-:S04]  /*6010*/  LEA.HI R3, R0, R0, RZ, 0x1 ;  /* 0x0000000000037211 */ /* 0x002fc800078f08ff */
        /* <DEDUP_REMOVED lines=13> */
[----:B------:R1:W2:Y:S01]  /*60f0*/  LDC.64 R14, c[0x4][R0] ;  /* 0x01000000000e7b82 */ /* 0x0002a20000000a00 */
        /* <DEDUP_REMOVED lines=8> */
[----:B-1----:R-:W-:-:S07]  /*6180*/  IMAD.MOV.U32 R13, RZ, RZ, RZ ;  /* 0x000000ffff0d7224 */ /* 0x002fce00078e00ff */
[----:B------:R-:W-:-:S07]  /*6190*/  LEPC R20, `(.L_x_4563) ;  /* 0x000000001014794e */ /* 0x000fce0000000000 */
[----:B0-2--5:R-:W-:Y:S05]  /*61a0*/  CALL.ABS.NOINC R14 ;  /* 0x000000000e007343 */ /* 0x025fea0003c00000 */
.L_x_4563:
[----:B------:R-:W-:Y:S05]  /*61b0*/  BSYNC B6 ;  /* 0x0000000000067941 */ /* 0x000fea0003800000 */
.L_x_4562:
[----:B------:R-:W-:Y:S02]  /*61c0*/  ULDC UR4, c[0x0][0x3f4] ;  /* 0x0000fd0000047ab9 */ /* 0x000fe40000000800 */
[----:B------:R-:W-:-:S13]  /*61d0*/  ISETP.LT.AND P0, PT, RZ, UR4, PT ;  /* 0x00000004ff007c0c */ /* 0x000fda000bf01270 */
[----:B------:R-:W-:Y:S05]  /*61e0*/  @P0 BRA `(.L_x_4564) ;  /* 0x00000000003c0947 */ /* 0x000fea0003800000 */
[----:B------:R-:W-:-:S04]  /*61f0*/  LEA.HI R0, R218, R218, RZ, 0x1 ;  /* 0x000000dada007211 */ /* 0x000fc800078f08ff */
[----:B------:R-:W-:-:S05]  /*6200*/  LOP3.LUT R3, R0, 0xfffffffe, RZ, 0xc0, !PT ;  /* 0xfffffffe00037812 */ /* 0x000fca00078ec0ff */
[----:B------:R-:W-:-:S05]  /*6210*/  IMAD.IADD R12, R218, 0x1, -R3 ;  /* 0x00000001da0c7824 */ /* 0x000fca00078e0a03 */
[----:B------:R-:W-:-:S04]  /*6220*/  SHF.L.U32 R3, R12, 0x1f, RZ ;  /* 0x0000001f0c037819 */ /* 0x000fc800000006ff */
[----:B------:R1:W2:Y:S03]  /*6230*/  SYNCS.PHASECHK.TRANS64.TRYWAIT P0, [R2+URZ+0x38800], R3 ;  /* 0x03880003020075a7 */ /* 0x0002a6000800017f */
[----:B--2---:R-:W-:Y:S05]  /*6240*/  @!P0 NANOSLEEP.SYNCS 0x989680 ;  /* 0x009896800000895d */ /* 0x004fea0003900000 */
[----:B------:R-:W2:Y:S01]  /*6250*/  @!P0 SYNCS.PHASECHK.TRANS64 P0, [R2+URZ+0x38800], R3 ;  /* 0x03880003020085a7 */ /* 0x000ea2000800007f */
[----:B------:R-:W-:Y:S04]  /*6260*/  BSSY B0, `(.L_x_4565) ;  /* 0x0000006000007945 */ /* 0x000fe80003800000 */
[----:B--2---:R-:W-:Y:S05]  /*6270*/  @P0 BRA `(.L_x_4566) ;  /* 0x0000000000100947 */ /* 0x004fea0003800000 */
.L_x_4567:
[----:B--2---:R2:W3:Y:S02]  /*6280*/  SYNCS.PHASECHK.TRANS64.TRYWAIT P0, [R2+URZ+0x38800], R3 ;  /* 0x03880003020075a7 */ /* 0x0044e4000800017f */
[----:B---3--:R-:W-:Y:S05]  /*6290*/  @!P0 NANOSLEEP.SYNCS 0x989680 ;  /* 0x009896800000895d */ /* 0x008fea0003900000 */
[----:B------:R-:W3:Y:S02]  /*62a0*/  @!P0 SYNCS.PHASECHK.TRANS64 P0, [R2+URZ+0x38800], R3 ;  /* 0x03880003020085a7 */ /* 0x000ee4000800007f */
[----:B---3--:R-:W-:Y:S05]  /*62b0*/  @!P0 BRA `(.L_x_4567) ;  /* 0xfffffffc00f08947 */ /* 0x008fea000383ffff */
.L_x_4566:
[----:B------:R-:W-:Y:S05]  /*62c0*/  BSYNC B0 ;  /* 0x0000000000007941 */ /* 0x000fea0003800000 */
.L_x_4565:
[----:B------:R-:W-:Y:S05]  /*62d0*/  BRA `(.L_x_4568) ;  /* 0x00000020007c7947 */ /* 0x000fea0003800000 */
.L_x_4564:
        /* <DEDUP_REMOVED lines=36> */
[----:B0-2---:R-:W-:Y:S05]  /*6520*/  CALL.ABS.NOINC R14 ;  /* 0x000000000e007343 */ /* 0x005fea0003c00000 */
.L_x_4570:
[----:B------:R-:W-:Y:S05]  /*6530*/  BSYNC B6 ;  /* 0x0000000000067941 */ /* 0x000fea0003800000 */
.L_x_4569:
[----:B------:R-:W-:Y:S01]  /*6540*/  ULDC.U8 UR4, c[0x0][0x410] ;  /* 0x0001040000047ab9 */ /* 0x000fe20000000000 */
[----:B------:R-:W-:Y:S01]  /*6550*/  BSSY B0, `(.L_x_4571) ;  /* 0x00001ef000007945 */ /* 0x000fe20003800000 */
[----:B------:R-:W-:Y:S01]  /*6560*/  ISETP.NE.AND P0, PT, RZ, UR4, PT ;  /* 0x00000004ff007c0c */ /* 0x000fe2000bf05270 */
[----:B------:R-:W-:-:S12]  /*6570*/  IMAD R4, R25, 0x40, R22 ;  /* 0x0000004019047824 */ /* 0x000fd800078e0216 */
[----:B------:R-:W-:Y:S05]  /*6580*/  @!P0 BRA `(.L_x_4572) ;  /* 0x0000000c00f88947 */ /* 0x000fea0003800000 */
[----:B------:R-:W-:-:S03]  /*6590*/  UMOV UR4, 0xffffffff ;  /* 0xffffffff00047882 */ /* 0x000fc60000000000 */
[----:B------:R-:W-:Y:S05]  /*65a0*/  BRA.DIV UR4, `(.L_x_4573) ;  /* 0x0000015e04987947 */ /* 0x000fea000b800000 */
[----:B------:R1:W2:Y:S04]  /*65b0*/  SHFL.IDX PT, R3, R27, RZ, 0x1c1f ;  /* 0x001c1fff1b037589 */ /* 0x0002a800000e0000 */
[----:B------:R1:W3:Y:S04]  /*65c0*/  SHFL.IDX PT, R0, R26, RZ, 0x1c1f ;  /* 0x001c1fff1a007589 */ /* 0x0002e800000e0000 */
[----:B------:R1:W4:Y:S04]  /*65d0*/  SHFL.IDX PT, R5, R29, RZ, 0x1c1f ;  /* 0x001c1fff1d057589 */ /* 0x00032800000e0000 */
[----:B------:R1:W0:Y:S02]  /*65e0*/  SHFL.IDX PT, R14, R28, RZ, 0x1c1f ;  /* 0x001c1fff1c0e7589 */ /* 0x00022400000e0000 */
.L_x_4828:
[----:B------:R-:W-:Y:S01]  /*65f0*/  ULDC UR4, c[0x0][0x448] ;  /* 0x0001120000047ab9 */ /* 0x000fe20000000800 */
[----:B------:R-:W-:Y:S01]  /*6600*/  IMAD.SHL.U32 R6, R188, 0x40, RZ ;  /* 0x00000040bc067824 */ /* 0x000fe200078e00ff */
[----:B------:R-:W-:Y:S01]  /*6610*/  BSSY B1, `(.L_x_4574) ;  /* 0x0000024000017945 */ /* 0x000fe20003800000 */
[----:B------:R-:W-:Y:S01]  /*6620*/  IMAD R13, R24, UR4, RZ ;  /* 0x00000004180d7c24 */ /* 0x000fe2000f8e02ff */
[----:B------:R-:W-:Y:S02]  /*6630*/  CS2R R10, SRZ ;  /* 0x00000000000a7805 */ /* 0x000fe4000001ff00 */
[----:B------:R-:W-:Y:S02]  /*6640*/  CS2R R20, SRZ ;  /* 0x0000000000147805 */ /* 0x000fe4000001ff00 */
[----:B------:R-:W-:Y:S02]  /*6650*/  LOP3.LUT R7, R6, 0x1c0, RZ, 0xc0, !PT ;  /* 0x000001c006077812 */ /* 0x000fe400078ec0ff */
[----:B------:R-:W-:Y:S01]  /*6660*/  ISETP.GE.AND P0, PT, R4, R13, PT ;  /* 0x0000000d0400720c */ /* 0x000fe20003f06270 */
[----:B------:R-:W-:Y:S01]  /*6670*/  IMAD R13, R25, -0x40, R13 ;  /* 0xffffffc0190d7824 */ /* 0x000fe200078e020d */
[----:B------:R-:W-:-:S02]  /*6680*/  LEA.HI R6, R218, R218, RZ, 0x1 ;  /* 0x000000dada067211 */ /* 0x000fc400078f08ff */
[----:B------:R-:W-:Y:S02]  /*6690*/  LOP3.LUT R8, R7, 0x18, R16, 0xf8, !PT ;  /* 0x0000001807087812 */ /* 0x000fe400078ef810 */
[----:B------:R-:W-:Y:S02]  /*66a0*/  SHF.R.U32.HI R7, RZ, 0x3, R7 ;  /* 0x00000003ff077819 */ /* 0x000fe40000011607 */
[----:B------:R-:W-:Y:S02]  /*66b0*/  LOP3.LUT R15, R6, 0xfffffffe, RZ, 0xc0, !PT ;  /* 0xfffffffe060f7812 */ /* 0x000fe400078ec0ff */
[----:B-1----:R-:W-:Y:S02]  /*66c0*/  LOP3.LUT R29, R8, R7, RZ, 0x3c, !PT ;  /* 0x00000007081d7212 */ /* 0x002fe400078e3cff */
[----:B------:R-:W-:Y:S02]  /*66d0*/  CS2R R6, SRZ ;  /* 0x0000000000067805 */ /* 0x000fe4000001ff00 */
[----:B------:R-:W-:Y:S01]  /*66e0*/  CS2R R8, SRZ ;  /* 0x0000000000087805 */ /* 0x000fe2000001ff00 */
[----:B------:R-:W-:Y:S01]  /*66f0*/  IMAD.IADD R12, R218, 0x1, -R15 ;  /* 0x00000001da0c7824 */ /* 0x000fe200078e0a0f */
[----:B------:R-:W-:Y:S06]  /*6700*/  @P0 BRA `(.L_x_4575) ;  /* 0x0000000000500947 */ /* 0x000fec0003800000 */
[----:B------:R-:W-:Y:S01]  /*6710*/  ULDC UR4, c[0x0][0x3f4] ;  /* 0x0000fd0000047ab9 */ /* 0x000fe20000000800 */
[----:B---3--:R-:W-:Y:S01]  /*6720*/  IMAD.MOV.U32 R6, RZ, RZ, R0 ;  /* 0x000000ffff067224 */ /* 0x008fe200078e0000 */
[----:B------:R-:W-:Y:S01]  /*6730*/  ISETP.GE.AND P3, PT, R190, UR4, PT ;  /* 0x00000004be007c0c */ /* 0x000fe2000bf66270 */
[----:B--2---:R-:W-:Y:S01]  /*6740*/  IMAD.MOV.U32 R7, RZ, RZ, R3 ;  /* 0x000000ffff077224 */ /* 0x004fe200078e0003 */
[----:B------:R-:W-:Y:S01]  /*6750*/  ISETP.GE.AND P2, PT, R184, UR4, PT ;  /* 0x00000004b8007c0c */ /* 0x000fe2000bf46270 */
[----:B----4-:R-:W-:Y:S01]  /*6760*/  IMAD.MOV.U32 R15, RZ, RZ, R5 ;  /* 0x000000ffff0f7224 */ /* 0x010fe200078e0005 */
[----:B------:R-:W-:Y:S02]  /*6770*/  CS2R R10, SRZ ;  /* 0x00000000000a7805 */ /* 0x000fe4000001ff00 */
[----:B------:R-:W-:Y:S02]  /*6780*/  CS2R R20, SRZ ;  /* 0x0000000000147805 */ /* 0x000fe4000001ff00 */
[----:B------:R-:W-:-:S05]  /*6790*/  CS2R R8, SRZ ;  /* 0x0000000000087805 */ /* 0x000fca000001ff00 */
[-C--:B------:R-:W-:Y:S02]  /*67a0*/  @!P3 IADD3 R26, P0, R0, R227.reuse, RZ ;  /* 0x000000e3001ab210 */ /* 0x080fe40007f1e0ff */
[----:B0-----:R-:W-:Y:S01]  /*67b0*/  @!P3 IADD3 R4, P1, R14, R227, RZ ;  /* 0x000000e30e04b210 */ /* 0x001fe20007f3e0ff */
        /* <DEDUP_REMOVED lines=9> */
.L_x_4575:
[----:B------:R-:W-:Y:S05]  /*6850*/  BSYNC B1 ;  /* 0x0000000000017941 */ /* 0x000fea0003800000 */
.L_x_4574:
[----:B-1--4-:R-:W-:Y:S01]  /*6860*/  SHF.L.U32 R5, R12, 0x1f, RZ ;  /* 0x0000001f0c057819 */ /* 0x012fe200000006ff */
[----:B--2---:R-:W-:Y:S01]  /*6870*/  IMAD R3, R192, 0x200, R29 ;  /* 0x00000200c0037824 */ /* 0x004fe200078e021d */
[----:B------:R-:W-:Y:S01]  /*6880*/  LOP3.LUT P1, RZ, R188, 0x4, RZ, 0xc0, !PT ;  /* 0x00000004bcff7812 */ /* 0x000fe2000782c0ff */
[----:B-----5:R-:W-:Y:S01]  /*6890*/  IMAD.MOV.U32 R31, RZ, RZ, R10 ;  /* 0x000000ffff1f7224 */ /* 0x020fe200078e000a */
[----:B------:R-:W1:Y:S01]  /*68a0*/  SYNCS.PHASECHK.TRANS64.TRYWAIT P0, [R2+URZ+0x38800], R5 ;  /* 0x03880005020075a7 */ /* 0x000e62000800017f */
[----:B------:R-:W-:Y:S01]  /*68b0*/  IMAD R3, R3, 0x2, R2 ;  /* 0x0000000203037824 */ /* 0x000fe200078e0202 */
[--C-:B------:R-:W-:Y:S01]  /*68c0*/  SHF.R.U64 R33, R10, 0x10, R11.reuse ;  /* 0x000000100a217819 */ /* 0x100fe2000000120b */
[--C-:B0-----:R-:W-:Y:S01]  /*68d0*/  IMAD.MOV.U32 R14, RZ, RZ, R11.reuse ;  /* 0x000000ffff0e7224 */ /* 0x101fe200078e000b */
        /* <DEDUP_REMOVED lines=11> */
[C---:B------:R-:W-:Y:S01]  /*6990*/  VIADD R4, R3.reuse, 0x20400 ;  /* 0x0002040003047836 */ /* 0x040fe20000000000 */
[----:B------:R-:W-:Y:S01]  /*69a0*/  BSSY B1, `(.L_x_4576) ;  /* 0x000000f000017945 */ /* 0x000fe20003800000 */
[--C-:B------:R-:W-:Y:S01]  /*69b0*/  IMAD.MOV.U32 R6, RZ, RZ, R9.reuse ;  /* 0x000000ffff067224 */ /* 0x100fe200078e0009 */
[--C-:B------:R-:W-:Y:S01]  /*69c0*/  SHF.R.U64 R36, R8, 0x10, R9.reuse ;  /* 0x0000001008247819 */ /* 0x100fe20000001209 */
[----:B---3--:R-:W-:Y:S01]  /*69d0*/  VIADD R0, R3, 0x20440 ;  /* 0x0002044003007836 */ /* 0x008fe20000000000 */
        /* <DEDUP_REMOVED lines=10> */
[----:B-1----:R-:W-:Y:S06]  /*6a80*/  @!P0 BRA `(.L_x_4577) ;  /* 0x0000015800d08947 */ /* 0x002fec0003800000 */
.L_x_4829:
[----:B------:R-:W-:Y:S05]  /*6a90*/  BSYNC B1 ;  /* 0x0000000000017941 */ /* 0x000fea0003800000 */
.L_x_4576:
[----:B------:R-:W-:Y:S01]  /*6aa0*/  BSSY B1, `(.L_x_4578) ;  /* 0x0000056000017945 */ /* 0x000fe20003800000 */
[----:B------:R-:W-:-:S03]  /*6ab0*/  PRMT R36, R36, 0x5410, R8 ;  /* 0x0000541024247816 */ /* 0x000fc60000000008 */
[----:B------:R-:W-:Y:S05]  /*6ac0*/  @P1 BRA `(.L_x_4579) ;  /* 0x00000004004c1947 */ /* 0x000fea0003800000 */
[----:B0-----:R-:W0:Y:S01]  /*6ad0*/  LDC R5, c[0x0][0x3f4] ;  /* 0x0000fd00ff057b82 */ /* 0x001e220000000800 */
[----:B------:R-:W-:Y:S01]  /*6ae0*/  BSSY B2, `(.L_x_4580) ;  /* 0x000002a000027945 */ /* 0x000fe20003800000 */
[-C--:B0-----:R-:W-:Y:S02]  /*6af0*/  ISETP.GE.AND P0, PT, R184, R5.reuse, PT ;  /* 0x00000005b800720c */ /* 0x081fe40003f06270 */
[----:B------:R-:W-:-:S11]  /*6b00*/  ISETP.GE.AND P1, PT, R190, R5, PT ;  /* 0x00000005be00720c */ /* 0x000fd60003f26270 */
[----:B------:R-:W-:Y:S05]  /*6b10*/  @P0 BRA `(.L_x_4581) ;  /* 0x0000000000980947 */ /* 0x000fea0003800000 */
        /* <DEDUP_REMOVED lines=38> */
.L_x_4581:
[----:B------:R-:W-:Y:S05]  /*6d80*/  BSYNC B2 ;  /* 0x0000000000027941 */ /* 0x000fea0003800000 */
.L_x_4580:
        /* <DEDUP_REMOVED lines=39> */
.L_x_4579:
[----:B------:R-:W-:Y:S05]  /*7000*/  BSYNC B1 ;  /* 0x0000000000017941 */ /* 0x000fea0003800000 */
.L_x_4578:
[----:B------:R-:W-:-:S13]  /*7010*/  ISETP.GE.AND P0, PT, R234, R27, PT ;  /* 0x0000001bea00720c */ /* 0x000fda0003f06270 */
[----:B------:R-:W-:Y:S05]  /*7020*/  @P0 BRA `(.L_x_4582) ;  /* 0x0000001400040947 */ /* 0x000fea0003800000 */
[----:B01----:R-:W0:Y:S01]  /*7030*/  LDC R5, c[0x0][0x3f4] ;  /* 0x0000fd00ff057b82 */ /* 0x003e220000000800 */
        /* <DEDUP_REMOVED lines=9> */
[----:B------:R-:W-:Y:S02]  /*70d0*/  HADD2.F32 R26, -RZ, R29.H1_H1 ;  /* 0x3000001dff1a7230 */ /* 0x000fe40000004100 */
[----:B------:R-:W-:-:S02]  /*70e0*/  HADD2.F32 R27, -RZ, R35.H1_H1 ;  /* 0x30000023ff1b7230 */ /* 0x000fc40000004100 */
[--C-:B0-----:R-:W-:Y:S02]  /*70f0*/  HADD2.F32 R8, -RZ, R4.reuse.H0_H0 ;  /* 0x20000004ff087230 */ /* 0x101fe40000004100 */
[----:B------:R-:W-:Y:S02]  /*7100*/  HADD2.F32 R4, -RZ, R4.H1_H1 ;  /* 0x30000004ff047230 */ /* 0x000fe40000004100 */
[--C-:B------:R-:W-:Y:S02]  /*7110*/  HADD2.F32 R9, -RZ, R5.reuse.H0_H0 ;  /* 0x20000005ff097230 */ /* 0x100fe40000004100 */
[----:B------:R-:W-:Y:S02]  /*7120*/  HADD2.F32 R5, -RZ, R5.H1_H1 ;  /* 0x30000005ff057230 */ /* 0x000fe40000004100 */
[-C--:B------:R-:W-:Y:S01]  /*7130*/  FMUL.FTZ R13, R24, R4.reuse ;  /* 0x00000004180d7220 */ /* 0x080fe20000410000 */
[----:B------:R-:W-:Y:S01]  /*7140*/  FMUL.FTZ R15, R20, R4 ;  /* 0x00000004140f7220 */ /* 0x000fe20000410000 */
        /* <DEDUP_REMOVED lines=25> */
.L_x_4584:
[----:B------:R-:W-:Y:S05]  /*72e0*/  BSYNC B1 ;  /* 0x0000000000017941 */ /* 0x000fea0003800000 */
.L_x_4583:
[----:B------:R-:W-:Y:S05]  /*72f0*/  @P1 BRA `(.L_x_4582) ;  /* 0x0000001000501947 */ /* 0x000fea0003800000 */
[----:B0-----:R-:W0:Y:S01]  /*7300*/  LDS.128 R4, [R0+0x1000] ;  /* 0x0010000000047984 */ /* 0x001e220000000c00 */
        /* <DEDUP_REMOVED lines=38> */
.L_x_4572:
[----:B------:R-:W-:-:S03]  /*7570*/  UMOV UR4, 0xffffffff ;  /* 0xffffffff00047882 */ /* 0x000fc60000000000 */
[----:B------:R-:W-:Y:S05]  /*7580*/  BRA.DIV UR4, `(.L_x_4585) ;  /* 0x0000015204247947 */ /* 0x000fea000b800000 */
[----:B------:R-:W1:Y:S04]  /*7590*/  SHFL.IDX PT, R3, R27, RZ, 0x1c1f ;  /* 0x001c1fff1b037589 */ /* 0x000e6800000e0000 */
[----:B------:R-:W2:Y:S04]  /*75a0*/  SHFL.IDX PT, R0, R26, RZ, 0x1c1f ;  /* 0x001c1fff1a007589 */ /* 0x000ea800000e0000 */
[----:B------:R3:W4:Y:S04]  /*75b0*/  SHFL.IDX PT, R5, R29, RZ, 0x1c1f ;  /* 0x001c1fff1d057589 */ /* 0x00072800000e0000 */
[----:B------:R3:W0:Y:S01]  /*75c0*/  SHFL.IDX PT, R14, R28, RZ, 0x1c1f ;  /* 0x001c1fff1c0e7589 */ /* 0x00062200000e0000 */
[----:B-1----:R-:W-:-:S02]  /*75d0*/  IMAD.MOV.U32 R21, RZ, RZ, R3 ;  /* 0x000000ffff157224 */ /* 0x002fc400078e0003 */
[----:B--23--:R-:W-:-:S07]  /*75e0*/  IMAD.MOV.U32 R20, RZ, RZ, R0 ;  /* 0x000000ffff147224 */ /* 0x00cfce00078e0000 */
.L_x_4835:
[----:B------:R-:W-:Y:S01]  /*75f0*/  ULDC UR4, c[0x0][0x448] ;  /* 0x0001120000047ab9 */ /* 0x000fe20000000800 */
[----:B------:R-:W-:Y:S01]  /*7600*/  LEA.HI R3, R218, R218, RZ, 0x1 ;  /* 0x000000dada037211 */ /* 0x000fe200078f08ff */
[----:B------:R-:W-:Y:S01]  /*7610*/  IMAD R0, R24, UR4, RZ ;  /* 0x0000000418007c24 */ /* 0x000fe2000f8e02ff */
[----:B------:R-:W-:Y:S01]  /*7620*/  BSSY B1, `(.L_x_4586) ;  /* 0x0000014000017945 */ /* 0x000fe20003800000 */
[----:B----4-:R-:W-:Y:S01]  /*7630*/  IMAD.MOV.U32 R15, RZ, RZ, R5 ;  /* 0x000000ffff0f7224 */ /* 0x010fe200078e0005 */
[----:B------:R-:W-:Y:S02]  /*7640*/  LOP3.LUT R3, R3, 0xfffffffe, RZ, 0xc0, !PT ;  /* 0xfffffffe03037812 */ /* 0x000fe400078ec0ff */
[----:B------:R-:W-:Y:S02]  /*7650*/  CS2R R6, SRZ ;  /* 0x0000000000067805 */ /* 0x000fe4000001ff00 */
[----:B------:R-:W-:Y:S01]  /*7660*/  ISETP.GE.AND P0, PT, R4, R0, PT ;  /* 0x000000000400720c */ /* 0x000fe20003f06270 */
[----:B------:R-:W-:Y:S01]  /*7670*/  IMAD R0, R25, -0x40, R0 ;  /* 0xffffffc019007824 */ /* 0x000fe200078e0200 */
[----:B------:R-:W-:Y:S01]  /*7680*/  CS2R R4, SRZ ;  /* 0x0000000000047805 */ /* 0x000fe2000001ff00 */
[----:B------:R-:W-:Y:S01]  /*7690*/  IMAD.IADD R12, R218, 0x1, -R3 ;  /* 0x00000001da0c7824 */ /* 0x000fe200078e0a03 */
[----:B------:R-:W-:-:S02]  /*76a0*/  CS2R R8, SRZ ;  /* 0x0000000000087805 */ /* 0x000fc4000001ff00 */
[----:B------:R-:W-:Y:S02]  /*76b0*/  CS2R R10, SRZ ;  /* 0x00000000000a7805 */ /* 0x000fe4000001ff00 */
[----:B------:R-:W-:-:S05]  /*76c0*/  SHF.L.U32 R3, R12, 0x1f, RZ ;  /* 0x0000001f0c037819 */ /* 0x000fca00000006ff */
[----:B------:R-:W-:Y:S05]  /*76d0*/  @P0 BRA `(.L_x_4587) ;  /* 0x0000000000200947 */ /* 0x000fea0003800000 */
[----:B------:R-:W-:Y:S01]  /*76e0*/  ULDC UR4, c[0x0][0x3f4] ;  /* 0x0000fd0000047ab9 */ /* 0x000fe20000000800 */
[----:B------:R-:W-:Y:S02]  /*76f0*/  CS2R R4, SRZ ;  /* 0x0000000000047805 */ /* 0x000fe4000001ff00 */
[----:B------:R-:W-:-:S13]  /*7700*/  ISETP.GE.AND P0, PT, R16, UR4, PT ;  /* 0x0000000410007c0c */ /* 0x000fda000bf06270 */
[----:B------:R-:W-:Y:S05]  /*7710*/  @P0 BRA `(.L_x_4587) ;  /* 0x0000000000100947 */ /* 0x000fea0003800000 */
[----:B------:R-:W-:-:S04]  /*7720*/  IMAD.WIDE R20, R16, 0x2, R20 ;  /* 0x0000000210147825 */ /* 0x000fc800078e0214 */
[----:B0-----:R-:W-:Y:S01]  /*7730*/  IMAD.WIDE R14, R16, 0x2, R14 ;  /* 0x00000002100e7825 */ /* 0x001fe200078e020e */
[----:B------:R1:W5:Y:S04]  /*7740*/  LD.E.128 R4, desc[UR40][R20.64] ;  /* 0x0000002814047980 */ /* 0x000368000c101d00 */
[----:B------:R1:W5:Y:S02]  /*7750*/  LD.E.128 R8, desc[UR40][R14.64] ;  /* 0x000000280e087980 */ /* 0x000364000c101d00 */
.L_x_4587:
[----:B------:R-:W-:Y:S05]  /*7760*/  BSYNC B1 ;  /* 0x0000000000017941 */ /* 0x000fea0003800000 */
.L_x_4586:
[----:B------:R-:W2:Y:S01]  /*7770*/  SYNCS.PHASECHK.TRANS64.TRYWAIT P1, [R2+URZ+0x38800], R3 ;  /* 0x03880003020075a7 */ /* 0x000ea2000802017f */
[--C-:B01---5:R-:W-:Y:S01]  /*7780*/  IMAD.MOV.U32 R14, RZ, RZ, R5.reuse ;  /* 0x000000ffff0e7224 */ /* 0x123fe200078e0005 */
[--C-:B------:R-:W-:Y:S01]  /*7790*/  SHF.R.U64 R42, R4, 0x10, R5.reuse ;  /* 0x00000010042a7819 */ /* 0x100fe20000001205 */
[----:B------:R-:W-:Y:S01]  /*77a0*/  IMAD.MOV.U32 R38, RZ, RZ, R4 ;  /* 0x000000ffff267224 */ /* 0x000fe200078e0004 */
[----:B------:R-:W-:Y:S01]  /*77b0*/  SHF.R.U32.HI R5, RZ, 0x10, R5 ;  /* 0x00000010ff057819 */ /* 0x000fe20000011605 */
[----:B------:R-:W-:Y:S01]  /*77c0*/  IMAD.MOV.U32 R40, RZ, RZ, R6 ;  /* 0x000000ffff287224 */ /* 0x000fe200078e0006 */
[--C-:B------:R-:W-:Y:S01]  /*77d0*/  SHF.R.U64 R43, R6, 0x10, R7.reuse ;  /* 0x00000010062b7819 */ /* 0x100fe20000001207 */
[--C-:B------:R-:W-:Y:S01]  /*77e0*/  IMAD.MOV.U32 R4, RZ, RZ, R7.reuse ;  /* 0x000000ffff047224 */ /* 0x100fe200078e0007 */
[----:B------:R-:W-:Y:S01]  /*77f0*/  SHF.R.U32.HI R15, RZ, 0x10, R7 ;  /* 0x00000010ff0f7819 */ /* 0x000fe20000011607 */
[----:B------:R-:W-:Y:S01]  /*7800*/  IMAD.MOV.U32 R39, RZ, RZ, R8 ;  /* 0x000000ffff277224 */ /* 0x000fe200078e0008 */
[--C-:B------:R-:W-:Y:S01]  /*7810*/  SHF.R.U64 R44, R8, 0x10, R9.reuse ;  /* 0x00000010082c7819 */ /* 0x100fe20000001209 */
[----:B------:R-:W-:Y:S01]  /*7820*/  IMAD.MOV.U32 R6, RZ, RZ, R9 ;  /* 0x000000ffff067224 */ /* 0x000fe200078e0009 */
[----:B------:R-:W-:Y:S01]  /*7830*/  PRMT R42, R42, 0x5410, R5 ;  /* 0x000054102a2a7816 */ /* 0x000fe20000000005 */
[----:B------:R-:W-:Y:S01]  /*7840*/  IMAD.MOV.U32 R41, RZ, RZ, R10 ;  /* 0x000000ffff297224 */ /* 0x000fe200078e000a */
[----:B------:R-:W-:Y:S01]  /*7850*/  SHF.R.U32.HI R8, RZ, 0x10, R9 ;  /* 0x00000010ff087819 */ /* 0x000fe20000011609 */
[--C-:B------:R-:W-:Y:S01]  /*7860*/  IMAD.MOV.U32 R7, RZ, RZ, R11.reuse ;  /* 0x000000ffff077224 */ /* 0x100fe200078e000b */
[----:B------:R-:W0:Y:S01]  /*7870*/  LDC R13, c[0x0][0x3f4] ;  /* 0x0000fd00ff0d7b82 */ /* 0x000e220000000800 */
[----:B------:R-:W-:Y:S01]  /*7880*/  VIMNMX R5, R0, 0x40, PT ;  /* 0x0000004000057848 */ /* 0x000fe20003fe0100 */
[----:B------:R-:W-:Y:S01]  /*7890*/  BSSY B1, `(.L_x_4588) ;  /* 0x000000f000017945 */ /* 0x000fe20003800000 */
[----:B------:R-:W-:-:S02]  /*78a0*/  SHF.R.U64 R45, R10, 0x10, R11 ;  /* 0x000000100a2d7819 */ /* 0x000fc4000000120b */
[----:B------:R-:W-:Y:S02]  /*78b0*/  SHF.R.U32.HI R9, RZ, 0x10, R11 ;  /* 0x00000010ff097819 */ /* 0x000fe4000001160b */
[----:B------:R-:W-:Y:S02]  /*78c0*/  PRMT R38, R38, 0x5410, R14 ;  /* 0x0000541026267816 */ /* 0x000fe4000000000e */
[----:B------:R-:W-:Y:S02]  /*78d0*/  PRMT R40, R40, 0x5410, R4 ;  /* 0x0000541028287816 */ /* 0x000fe40000000004 */
[----:B------:R-:W-:Y:S02]  /*78e0*/  PRMT R43, R43, 0x5410, R15 ;  /* 0x000054102b2b7816 */ /* 0x000fe4000000000f */
[----:B------:R-:W-:Y:S02]  /*78f0*/  PRMT R39, R39, 0x5410, R6 ;  /* 0x0000541027277816 */ /* 0x000fe40000000006 */
[----:B------:R-:W-:-:S02]  /*7900*/  PRMT R44, R44, 0x5410, R8 ;  /* 0x000054102c2c7816 */ /* 0x000fc40000000008 */
[----:B------:R-:W-:Y:S02]  /*7910*/  PRMT R41, R41, 0x5410, R7 ;  /* 0x0000541029297816 */ /* 0x000fe40000000007 */
[----:B------:R-:W-:Y:S02]  /*7920*/  PRMT R45, R45, 0x5410, R9 ;  /* 0x000054102d2d7816 */ /* 0x000fe40000000009 */
[C---:B0-----:R-:W-:Y:S01]  /*7930*/  ISETP.GE.AND P0, PT, R16.reuse, R13, PT ;  /* 0x0000000d1000720c */ /* 0x041fe20003f06270 */
[----:B------:R-:W-:-:S03]  /*7940*/  IMAD.IADD R0, R16, 0x1, R13 ;  /* 0x0000000110007824 */ /* 0x000fc600078e020d */
[-C--:B------:R-:W-:Y:S02]  /*7950*/  ISETP.GE.OR P2, PT, R22, R5.reuse, P0 ;  /* 0x000000051600720c */ /* 0x080fe40000746670 */
[----:B------:R-:W-:Y:S01]  /*7960*/  ISETP.GE.OR P0, PT, R234, R5, P0 ;  /* 0x00000005ea00720c */ /* 0x000fe20000706670 */
[----:B--2---:R-:W-:-:S12]  /*7970*/  @!P1 BRA `(.L_x_4589) ;  /* 0x0000014c00a09947 */ /* 0x004fd80003800000 */
.L_x_4836:
[----:B------:R-:W-:Y:S05]  /*7980*/  BSYNC B1 ;  /* 0x0000000000017941 */ /* 0x000fea0003800000 */
.L_x_4588:
[----:B------:R-:W-:Y:S01]  /*7990*/  BSSY B1, `(.L_x_4590) ;  /* 0x0000059000017945 */ /* 0x000fe20003800000 */
[----:B0-----:R-:W-:-:S03]  /*79a0*/  LOP3.LUT R3, R0, 0x38, RZ, 0xc0, !PT ;  /* 0x0000003800037812 */ /* 0x001fc600078ec0ff */
[----:B------:R-:W-:Y:S05]  /*79b0*/  @P2 BRA `(.L_x_4591) ;  /* 0x0000000400582947 */ /* 0x000fea0003800000 */
[----:B------:R-:W-:Y:S02]  /*79c0*/  IMAD.SHL.U32 R0, R188, 0x40, RZ ;  /* 0x00000040bc007824 */ /* 0x000fe400078e00ff */
[----:B------:R-:W-:Y:S02]  /*79d0*/  HADD2.F32 R27, -RZ, R38.H0_H0 ;  /* 0x20000026ff1b7230 */ /* 0x000fe40000004100 */
[----:B------:R-:W-:Y:S01]  /*79e0*/  HADD2.F32 R29, -RZ, R39.H0_H0 ;  /* 0x20000027ff1d7230 */ /* 0x000fe20000004100 */
[----:B------:R-:W-:Y:S01]  /*79f0*/  LOP3.LUT R9, R0, 0x1c0, RZ, 0xc0, !PT ;  /* 0x000001c000097812 */ /* 0x000fe200078ec0ff */
[----:B------:R-:W-:-:S03]  /*7a00*/  HADD2.F32 R31, -RZ, R44.H0_H0 ;  /* 0x2000002cff1f7230 */ /* 0x000fc60000004100 */
[--C-:B------:R-:W-:Y:S02]  /*7a10*/  SHF.R.U32.HI R4, RZ, 0x3, R9.reuse ;  /* 0x00000003ff047819 */ /* 0x100fe40000011609 */
[----:B------:R-:W-:Y:S02]  /*7a20*/  LOP3.LUT R0, R9, 0x38, R16, 0xf8, !PT ;  /* 0x0000003809007812 */ /* 0x000fe400078ef810 */
[----:B------:R-:W-:Y:S02]  /*7a30*/  LOP3.LUT R9, R4, R3, R9, 0x1e, !PT ;  /* 0x0000000304097212 */ /* 0x000fe400078e1e09 */
[----:B------:R-:W-:-:S03]  /*7a40*/  LOP3.LUT R5, R0, R4, RZ, 0x3c, !PT ;  /* 0x0000000400057212 */ /* 0x000fc600078e3cff */
[C---:B------:R-:W-:Y:S02]  /*7a50*/  IMAD R9, R192.reuse, 0x200, R9 ;  /* 0x00000200c0097824 */ /* 0x040fe400078e0209 */
[----:B------:R-:W-:Y:S02]  /*7a60*/  IMAD R5, R192, 0x200, R5 ;  /* 0x00000200c0057824 */ /* 0x000fe400078e0205 */
[--C-:B------:R-:W-:Y:S02]  /*7a70*/  IMAD R36, R9, 0x2, R2.reuse ;  /* 0x0000000209247824 */ /* 0x100fe400078e0202 */
[----:B------:R-:W-:-:S03]  /*7a80*/  IMAD R34, R5, 0x2, R2 ;  /* 0x0000000205227824 */ /* 0x000fc600078e0202 */
[----:B------:R-:W0:Y:S04]  /*7a90*/  LDS.128 R8, [R36+0x20400] ;  /* 0x0204000024087984 */ /* 0x000e280000000c00 */
[----:B------:R-:W1:Y:S01]  /*7aa0*/  LDS.128 R4, [R34+0x20400] ;  /* 0x0204000022047984 */ /* 0x000e620000000c00 */
[----:B0-----:R-:W-:Y:S02]  /*7ab0*/  HADD2.F32 R20, -RZ, R8.H0_H0 ;  /* 0x20000008ff147230 */ /* 0x001fe40000004100 */
[----:B------:R-:W-:Y:S02]  /*7ac0*/  HADD2.F32 R21, -RZ, R9.H0_H0 ;  /* 0x20000009ff157230 */ /* 0x000fe40000004100 */
[----:B-1----:R-:W-:Y:S02]  /*7ad0*/  HADD2.F32 R0, -RZ, R4.H0_H0 ;  /* 0x20000004ff007230 */ /* 0x002fe40000004100 */
[C---:B------:R-:W-:Y:S01]  /*7ae0*/  FMUL.FTZ R33, R20.reuse, R29 ;  /* 0x0000001d14217220 */ /* 0x040fe20000410000 */
[----:B------:R-:W-:Y:S01]  /*7af0*/  FMUL.FTZ R35, R20, R27 ;  /* 0x0000001b14237220 */ /* 0x000fe20000410000 */
[----:B------:R-:W-:-:S02]  /*7b00*/  HADD2.F32 R20, -RZ, R39.H1_H1 ;  /* 0x30000027ff147230 */ /* 0x000fc40000004100 */
[C---:B------:R-:W-:Y:S01]  /*7b10*/  FFMA.FTZ R33, R0.reuse, R27, -R33 ;  /* 0x0000001b00217223 */ /* 0x040fe20000010821 */
[----:B------:R-:W-:Y:S01]  /*7b20*/  FFMA.FTZ R35, R0, R29, R35 ;  /* 0x0000001d00237223 */ /* 0x000fe20000010023 */
[----:B------:R-:W-:Y:S02]  /*7b30*/  HADD2.F32 R0, -RZ, R38.H1_H1 ;  /* 0x30000026ff007230 */ /* 0x000fe40000004100 */
[C---:B------:R-:W-:Y:S01]  /*7b40*/  FMUL.FTZ R30, R21.reuse, R20 ;  /* 0x00000014151e7220 */ /* 0x040fe20000410000 */
[----:B------:R-:W-:Y:S02]  /*7b50*/  HADD2.F32 R13, -RZ, R5.H0_H0 ;  /* 0x20000005ff0d7230 */ /* 0x000fe40000004100 */
[----:B------:R-:W-:Y:S02]  /*7b60*/  HADD2.F32 R8, -RZ, R8.H1_H1 ;  /* 0x30000008ff087230 */ /* 0x000fe40000004100 */
[----:B------:R-:W-:Y:S01]  /*7b70*/  FMUL.FTZ R21, R21, R0 ;  /* 0x0000000015157220 */ /* 0x000fe20000410000 */
[----:B------:R-:W-:-:S02]  /*7b80*/  HADD2.F32 R27, -RZ, R42.H0_H0 ;  /* 0x2000002aff1b7230 */ /* 0x000fc40000004100 */
[C---:B------:R-:W-:Y:S01]  /*7b90*/  FFMA.FTZ R30, R13.reuse, R0, -R30 ;  /* 0x000000000d1e7223 */ /* 0x040fe2000001081e */
[----:B------:R-:W-:Y:S02]  /*7ba0*/  HADD2.F32 R4, -RZ, R4.H1_H1 ;  /* 0x30000004ff047230 */ /* 0x000fe40000004100 */
[C---:B------:R-:W-:Y:S01]  /*7bb0*/  FMUL.FTZ R37, R8.reuse, R31 ;  /* 0x0000001f08257220 */ /* 0x040fe20000410000 */
[----:B------:R-:W-:Y:S02]  /*7bc0*/  HADD2.F32 R9, -RZ, R9.H1_H1 ;  /* 0x30000009ff097230 */ /* 0x000fe40000004100 */
[----:B------:R-:W-:Y:S01]  /*7bd0*/  FMUL.FTZ R29, R8, R27 ;  /* 0x0000001b081d7220 */ /* 0x000fe20000410000 */
[----:B------:R-:W-:Y:S02]  /*7be0*/  HADD2.F32 R8, -RZ, R44.H1_H1 ;  /* 0x3000002cff087230 */ /* 0x000fe40000004100 */
[----:B------:R-:W-:Y:S01]  /*7bf0*/  FFMA.FTZ R20, R13, R20, R21 ;  /* 0x000000140d147223 */ /* 0x000fe20000010015 */
[----:B------:R-:W-:-:S02]  /*7c00*/  HADD2.F32 R0, -RZ, R42.H1_H1 ;  /* 0x3000002aff007230 */ /* 0x000fc40000004100 */
[C---:B------:R-:W-:Y:S01]  /*7c10*/  FFMA.FTZ R26, R4.reuse, R27, -R37 ;  /* 0x0000001b041a7223 */ /* 0x040fe20000010825 */
[----:B------:R-:W-:Y:S02]  /*7c20*/  HADD2.F32 R24, -RZ, R10.H0_H0 ;  /* 0x2000000aff187230 */ /* 0x000fe40000004100 */
[----:B------:R-:W-:Y:S01]  /*7c30*/  FFMA.FTZ R28, R4, R31, R29 ;  /* 0x0000001f041c7223 */ /* 0x000fe2000001001d */
[----:B------:R-:W-:Y:S02]  /*7c40*/  HADD2.F32 R21, -RZ, R41.H0_H0 ;  /* 0x20000029ff157230 */ /* 0x000fe40000004100 */
[C---:B------:R-:W-:Y:S01]  /*7c50*/  FMUL.FTZ R4, R9.reuse, R8 ;  /* 0x0000000809047220 */ /* 0x040fe20000410000 */
[----:B------:R-:W-:Y:S02]  /*7c60*/  HADD2.F32 R5, -RZ, R5.H1_H1 ;  /* 0x30000005ff057230 */ /* 0x000fe40000004100 */
[----:B------:R-:W-:Y:S01]  /*7c70*/  FMUL.FTZ R32, R9, R0 ;  /* 0x0000000009207220 */ /* 0x000fe20000410000 */
[----:B------:R-:W-:-:S02]  /*7c80*/  HADD2.F32 R14, -RZ, R6.H0_H0 ;  /* 0x20000006ff0e7230 */ /* 0x000fc40000004100 */
[C---:B------:R-:W-:Y:S01]  /*7c90*/  FMUL.FTZ R37, R24.reuse, R21 ;  /* 0x0000001518257220 */ /* 0x040fe20000410000 */
[----:B------:R-:W-:Y:S02]  /*7ca0*/  HADD2.F32 R13, -RZ, R40.H0_H0 ;  /* 0x20000028ff0d7230 */ /* 0x000fe40000004100 */
[C---:B------:R-:W-:Y:S01]  /*7cb0*/  FFMA.FTZ R29, R5.reuse, R0, -R4 ;  /* 0x00000000051d7223 */ /* 0x040fe20000010804 */
[----:B------:R-:W-:Y:S02]  /*7cc0*/  HADD2.F32 R10, -RZ, R10.H1_H1 ;  /* 0x3000000aff0a7230 */ /* 0x000fe40000004100 */
[----:B------:R-:W-:Y:S01]  /*7cd0*/  FFMA.FTZ R31, R5, R8, R32 ;  /* 0x00000008051f7223 */ /* 0x000fe20000010020 */
[----:B------:R-:W-:Y:S02]  /*7ce0*/  HADD2.F32 R27, -RZ, R45.H0_H0 ;  /* 0x2000002dff1b7230 */ /* 0x000fe40000004100 */
[----:B------:R-:W-:Y:S01]  /*7cf0*/  FMUL.FTZ R24, R24, R13 ;  /* 0x0000000d18187220 */ /* 0x000fe20000410000 */
[----:B------:R-:W-:-:S02]  /*7d00*/  HADD2.F32 R9, -RZ, R43.H0_H0 ;  /* 0x2000002bff097230 */ /* 0x000fc40000004100 */
[----:B------:R-:W-:Y:S01]  /*7d10*/  FFMA.FTZ R37, R14, R13, -R37 ;  /* 0x0000000d0e257223 */ /* 0x000fe20000010825 */
[----:B------:R-:W-:Y:S02]  /*7d20*/  HADD2.F32 R6, -RZ, R6.H1_H1 ;  /* 0x30000006ff067230 */ /* 0x000fe40000004100 */
[C---:B------:R-:W-:Y:S01]  /*7d30*/  FMUL.FTZ R5, R10.reuse, R27 ;  /* 0x0000001b0a057220 */ /* 0x040fe20000410000 */
[----:B------:R-:W-:Y:S02]  /*7d40*/  HADD2.F32 R25, -RZ, R11.H0_H0 ;  /* 0x2000000bff197230 */ /* 0x000fe40000004100 */
[----:B------:R-:W-:Y:S01]  /*7d50*/  FMUL.FTZ R13, R10, R9 ;  /* 0x000000090a0d7220 */ /* 0x000fe20000410000 */
[----:B------:R-:W-:Y:S02]  /*7d60*/  HADD2.F32 R8, -RZ, R41.H1_H1 ;  /* 0x30000029ff087230 */ /* 0x000fe40000004100 */
[----:B------:R-:W-:Y:S01]  /*7d70*/  FFMA.FTZ R24, R14, R21, R24 ;  /* 0x000000150e187223 */ /* 0x000fe20000010018 */
[----:B------:R-:W-:-:S02]  /*7d80*/  HADD2.F32 R0, -RZ, R40.H1_H1 ;  /* 0x30000028ff007230 */ /* 0x000fc40000004100 */
[C---:B------:R-:W-:Y:S01]  /*7d90*/  FFMA.FTZ R14, R6.reuse, R9, -R5 ;  /* 0x00000009060e7223 */ /* 0x040fe20000010805 */
[----:B------:R-:W-:Y:S02]  /*7da0*/  HADD2.F32 R11, -RZ, R11.H1_H1 ;  /* 0x3000000bff0b7230 */ /* 0x000fe40000004100 */
[----:B------:R-:W-:Y:S01]  /*7db0*/  FFMA.FTZ R13, R6, R27, R13 ;  /* 0x0000001b060d7223 */ /* 0x000fe2000001000d */
[----:B------:R-:W-:Y:S02]  /*7dc0*/  HADD2.F32 R10, -RZ, R45.H1_H1 ;  /* 0x3000002dff0a7230 */ /* 0x000fe40000004100 */
[C---:B------:R-:W-:Y:S01]  /*7dd0*/  FMUL.FTZ R6, R25.reuse, R8 ;  /* 0x0000000819067220 */ /* 0x040fe20000410000 */
[----:B------:R-:W-:Y:S02]  /*7de0*/  HADD2.F32 R4, -RZ, R43.H1_H1 ;  /* 0x3000002bff047230 */ /* 0x000fe40000004100 */
[----:B------:R-:W-:Y:S01]  /*7df0*/  FMUL.FTZ R25, R25, R0 ;  /* 0x0000000019197220 */ /* 0x000fe20000410000 */
[----:B------:R-:W-:-:S02]  /*7e00*/  HADD2.F32 R15, -RZ, R7.H0_H0 ;  /* 0x20000007ff0f7230 */ /* 0x000fc40000004100 */
[C---:B------:R-:W-:Y:S01]  /*7e10*/  FMUL.FTZ R32, R11.reuse, R10 ;  /* 0x0000000a0b207220 */ /* 0x040fe20000410000 */
[----:B------:R-:W-:Y:S02]  /*7e20*/  HADD2.F32 R7, -RZ, R7.H1_H1 ;  /* 0x30000007ff077230 */ /* 0x000fe40000004100 */
[----:B------:R-:W-:Y:S01]  /*7e30*/  FMUL.FTZ R5, R11, R4 ;  /* 0x000000040b057220 */ /* 0x000fe20000410000 */
[----:B------:R-:W-:Y:S01]  /*7e40*/  F2FP.F16.F32.PACK_AB R9, R31, R20 ;  /* 0x000000141f09723e */ /* 0x000fe200000000ff */
        /* <DEDUP_REMOVED lines=10> */
[----:B------:R0:W-:Y:S01]  /*7ef0*/  STS.128 [R34+0x20400], R4 ;  /* 0x0204000422007388 */ /* 0x0001e20000000c00 */
[----:B------:R-:W-:-:S05]  /*7f00*/  F2FP.F16.F32.PACK_AB R11, R32, R11 ;  /* 0x0000000b200b723e */ /* 0x000fca00000000ff */
[----:B------:R0:W-:Y:S02]  /*7f10*/  STS.128 [R36+0x20400], R8 ;  /* 0x0204000824007388 */ /* 0x0001e40000000c00 */
.L_x_4591:
[----:B------:R-:W-:Y:S05]  /*7f20*/  BSYNC B1 ;  /* 0x0000000000017941 */ /* 0x000fea0003800000 */
.L_x_4590:
[----:B------:R-:W-:Y:S05]  /*7f30*/  @P0 BRA `(.L_x_4582) ;  /* 0x0000000400400947 */ /* 0x000fea0003800000 */
[--C-:B------:R-:W-:Y:S01]  /*7f40*/  SHF.R.U32.HI R0, RZ, 0x3, R230.reuse ;  /* 0x00000003ff007819 */ /* 0x100fe200000116e6 */
[----:B0-----:R-:W0:Y:S01]  /*7f50*/  LDS.128 R4, [R228+0x20400] ;  /* 0x02040000e4047984 */ /* 0x001e220000000c00 */
[----:B------:R-:W-:Y:S02]  /*7f60*/  HADD2.F32 R26, -RZ, R38.H0_H0 ;  /* 0x20000026ff1a7230 */ /* 0x000fe40000004100 */
[----:B------:R-:W-:Y:S01]  /*7f70*/  LOP3.LUT R0, R0, R3, R230, 0x1e, !PT ;  /* 0x0000000300007212 */ /* 0x000fe200078e1ee6 */
[--C-:B------:R-:W-:Y:S02]  /*7f80*/  HADD2.F32 R28, -RZ, R39.reuse.H0_H0 ;  /* 0x20000027ff1c7230 */ /* 0x100fe40000004100 */
[----:B------:R-:W-:Y:S02]  /*7f90*/  HADD2.F32 R30, -RZ, R44.H0_H0 ;  /* 0x2000002cff1e7230 */ /* 0x000fe40000004100 */
[----:B------:R-:W-:Y:S02]  /*7fa0*/  IMAD.IADD R3, R231, 0x1, R0 ;  /* 0x00000001e7037824 */ /* 0x000fe400078e0200 */
[----:B------:R-:W-:-:S02]  /*7fb0*/  HADD2.F32 R37, -RZ, R39.H1_H1 ;  /* 0x30000027ff257230 */ /* 0x000fc40000004100 */
[----:B------:R-:W-:Y:S02]  /*7fc0*/  IMAD R3, R3, 0x2, R2 ;  /* 0x0000000203037824 */ /* 0x000fe400078e0202 */
[----:B------:R-:W-:Y:S02]  /*7fd0*/  HADD2.F32 R35, -RZ, R38.H1_H1 ;  /* 0x30000026ff237230 */ /* 0x000fe40000004100 */
[----:B------:R-:W-:Y:S01]  /*7fe0*/  HADD2.F32 R39, -RZ, R44.H1_H1 ;  /* 0x3000002cff277230 */ /* 0x000fe20000004100 */
[----:B------:R-:W1:Y:S01]  /*7ff0*/  LDS.128 R8, [R3+0x20400] ;  /* 0x0204000003087984 */ /* 0x000e620000000c00 */
[----:B------:R-:W-:Y:S02]  /*8000*/  HADD2.F32 R34, -RZ, R45.H0_H0 ;  /* 0x2000002dff227230 */ /* 0x000fe40000004100 */
[----:B------:R-:W-:Y:S02]  /*8010*/  HADD2.F32 R32, -RZ, R41.H0_H0 ;  /* 0x20000029ff207230 */ /* 0x000fe40000004100 */
[----:B0-----:R-:W-:-:S02]  /*8020*/  HADD2.F32 R0, -RZ, R4.H0_H0 ;  /* 0x20000004ff007230 */ /* 0x001fc40000004100 */
[----:B------:R-:W-:Y:S02]  /*8030*/  HADD2.F32 R4, -RZ, R4.H1_H1 ;  /* 0x30000004ff047230 */ /* 0x000fe40000004100 */
[--C-:B------:R-:W-:Y:S02]  /*8040*/  HADD2.F32 R13, -RZ, R5.reuse.H0_H0 ;  /* 0x20000005ff0d7230 */ /* 0x100fe40000004100 */
[----:B------:R-:W-:Y:S02]  /*8050*/  HADD2.F32 R5, -RZ, R5.H1_H1 ;  /* 0x30000005ff057230 */ /* 0x000fe40000004100 */
[--C-:B------:R-:W-:Y:S02]  /*8060*/  HADD2.F32 R14, -RZ, R6.reuse.H0_H0 ;  /* 0x20000006ff0e7230 */ /* 0x100fe40000004100 */
[----:B------:R-:W-:Y:S02]  /*8070*/  HADD2.F32 R6, -RZ, R6.H1_H1 ;  /* 0x30000006ff067230 */ /* 0x000fe40000004100 */
[----:B------:R-:W-:-:S02]  /*8080*/  HADD2.F32 R15, -RZ, R7.H0_H0 ;  /* 0x20000007ff0f7230 */ /* 0x000fc40000004100 */
[----:B------:R-:W-:Y:S02]  /*8090*/  HADD2.F32 R7, -RZ, R7.H1_H1 ;  /* 0x30000007ff077230 */ /* 0x000fe40000004100 */
[--C-:B-1----:R-:W-:Y:S02]  /*80a0*/  HADD2.F32 R20, -RZ, R8.reuse.H0_H0 ;  /* 0x20000008ff147230 */ /* 0x102fe40000004100 */
[----:B------:R-:W-:Y:S02]  /*80b0*/  HADD2.F32 R8, -RZ, R8.H1_H1 ;  /* 0x30000008ff087230 */ /* 0x000fe40000004100 */
[----:B------:R-:W-:Y:S02]  /*80c0*/  HADD2.F32 R21, -RZ, R9.H0_H0 ;  /* 0x20000009ff157230 */ /* 0x000fe40000004100 */
[-C--:B------:R-:W-:Y:S01]  /*80d0*/  FMUL.FTZ R27, R28, R20.reuse ;  /* 0x000000141c1b7220 */ /* 0x080fe20000410000 */
[----:B------:R-:W-:Y:S01]  /*80e0*/  FMUL.FTZ R29, R26, R20 ;  /* 0x000000141a1d7220 */ /* 0x000fe20000410000 */
[----:B------:R-:W-:-:S02]  /*80f0*/  HADD2.F32 R20, -RZ, R42.H0_H0 ;  /* 0x2000002aff147230 */ /* 0x000fc40000004100 */
[----:B------:R-:W-:Y:S01]  /*8100*/  FMUL.FTZ R31, R30, R8 ;  /* 0x000000081e1f7220 */ /* 0x000fe20000410000 */
[-C--:B------:R-:W-:Y:S01]  /*8110*/  FFMA.FTZ R27, R26, R0.reuse, -R27 ;  /* 0x000000001a1b7223 */ /* 0x080fe2000001081b */
[----:B------:R-:W-:Y:S01]  /*8120*/  FFMA.FTZ R29, R28, R0, R29 ;  /* 0x000000001c1d7223 */ /* 0x000fe2000001001d */
[----:B------:R-:W-:Y:S02]  /*8130*/  HADD2.F32 R9, -RZ, R9.H1_H1 ;  /* 0x30000009ff097230 */ /* 0x000fe40000004100 */
[C---:B------:R-:W-:Y:S01]  /*8140*/  FMUL.FTZ R33, R20.reuse, R8 ;  /* 0x0000000814217220 */ /* 0x040fe20000410000 */
[-C--:B------:R-:W-:Y:S01]  /*8150*/  FFMA.FTZ R0, R20, R4.reuse, -R31 ;  /* 0x0000000414007223 */ /* 0x080fe2000001081f */
[-C--:B------:R-:W-:Y:S01]  /*8160*/  FMUL.FTZ R20, R37, R21.reuse ;  /* 0x0000001525147220 */ /* 0x080fe20000410000 */
[----:B------:R-:W-:Y:S01]  /*8170*/  FMUL.FTZ R26, R35, R21 ;  /* 0x00000015231a7220 */ /* 0x000fe20000410000 */
[----:B------:R-:W-:Y:S02]  /*8180*/  HADD2.F32 R21, -RZ, R42.H1_H1 ;  /* 0x3000002aff157230 */ /* 0x000fe40000004100 */
[----:B------:R-:W-:Y:S01]  /*8190*/  FFMA.FTZ R8, R30, R4, R33 ;  /* 0x000000041e087223 */ /* 0x000fe20000010021 */
[----:B------:R-:W-:Y:S01]  /*81a0*/  FMUL.FTZ R4, R39, R9 ;  /* 0x0000000927047220 */ /* 0x000fe20000410000 */
[----:B------:R-:W-:-:S02]  /*81b0*/  HADD2.F32 R24, -RZ, R10.H0_H0 ;  /* 0x2000000aff187230 */ /* 0x000fc40000004100 */
[----:B------:R-:W-:Y:S01]  /*81c0*/  FFMA.FTZ R20, R35, R13, -R20 ;  /* 0x0000000d23147223 */ /* 0x000fe20000010814 */
[----:B------:R-:W-:Y:S02]  /*81d0*/  HADD2.F32 R10, -RZ, R10.H1_H1 ;  /* 0x3000000aff0a7230 */ /* 0x000fe40000004100 */
[C---:B------:R-:W-:Y:S01]  /*81e0*/  FMUL.FTZ R28, R21.reuse, R9 ;  /* 0x00000009151c7220 */ /* 0x040fe20000410000 */
[----:B------:R-:W-:Y:S01]  /*81f0*/  FFMA.FTZ R9, R21, R5, -R4 ;  /* 0x0000000515097223 */ /* 0x000fe20000010804 */
[----:B------:R-:W-:Y:S01]  /*8200*/  FFMA.FTZ R26, R37, R13, R26 ;  /* 0x0000000d251a7223 */ /* 0x000fe2000001001a */
        /* <DEDUP_REMOVED lines=8> */
[----:B------:R-:W-:Y:S01]  /*8290*/  FMUL.FTZ R31, R30, R24 ;  /* 0x000000181e1f7220 */ /* 0x000fe20000410000 */
[----:B------:R-:W-:Y:S01]  /*82a0*/  FFMA.FTZ R10, R4, R6, -R5 ;  /* 0x00000006040a7223 */ /* 0x000fe20000010805 */
[----:B------:R-:W-:Y:S02]  /*82b0*/  HADD2.F32 R37, -RZ, R41.H1_H1 ;  /* 0x30000029ff257230 */ /* 0x000fe40000004100 */
[-C--:B------:R-:W-:Y:S01]  /*82c0*/  FFMA.FTZ R21, R30, R14.reuse, -R21 ;  /* 0x0000000e1e157223 */ /* 0x080fe20000010815 */
[----:B------:R-:W-:Y:S02]  /*82d0*/  HADD2.F32 R39, -RZ, R45.H1_H1 ;  /* 0x3000002dff277230 */ /* 0x000fe40000004100 */
[----:B------:R-:W-:Y:S01]  /*82e0*/  FFMA.FTZ R31, R32, R14, R31 ;  /* 0x0000000e201f7223 */ /* 0x000fe2000001001f */
[----:B------:R-:W-:-:S02]  /*82f0*/  HADD2.F32 R5, -RZ, R40.H1_H1 ;  /* 0x30000028ff057230 */ /* 0x000fc40000004100 */
[----:B------:R-:W-:Y:S01]  /*8300*/  FFMA.FTZ R14, R34, R6, R33 ;  /* 0x00000006220e7223 */ /* 0x000fe20000010021 */
[----:B------:R-:W-:Y:S02]  /*8310*/  HADD2.F32 R35, -RZ, R43.H1_H1 ;  /* 0x3000002bff237230 */ /* 0x000fe40000004100 */
[----:B------:R-:W-:Y:S01]  /*8320*/  FMUL.FTZ R4, R37, R25 ;  /* 0x0000001925047220 */ /* 0x000fe20000410000 */
[----:B------:R-:W-:Y:S01]  /*8330*/  FMUL.FTZ R24, R39, R11 ;  /* 0x0000000b27187220 */ /* 0x000fe20000410000 */
        /* <DEDUP_REMOVED lines=16> */
.L_x_4582:
[----:B------:R-:W-:Y:S05]  /*8440*/  BSYNC B0 ;  /* 0x0000000000007941 */ /* 0x000fea0003800000 */
.L_x_4571:
[----:B------:R-:W-:Y:S01]  /*8450*/  @!PT LDS RZ, [RZ] ;  /* 0x00000000fffff984 */ /* 0x000fe20000000800 */
[----:B------:R-:W-:Y:S01]  /*8460*/  @!PT LDS RZ, [RZ] ;  /* 0x00000000fffff984 */ /* 0x000fe20000000800 */
[----:B------:R-:W-:Y:S01]  /*8470*/  @!PT LDS RZ, [RZ] ;  /* 0x00000000fffff984 */ /* 0x000fe20000000800 */
[----:B------:R-:W-:Y:S01]  /*8480*/  @!PT LDS RZ, [RZ] ;  /* 0x00000000fffff984 */ /* 0x000fe20000000800 */
[----:B------:R4:W-:Y:S06]  /*8490*/  MEMBAR.ALL.CTA ;  /* 0x0000000000007992 */ /* 0x0009ec0000008000 */
[----:B----4-:R-:W4:Y:S01]  /*84a0*/  FENCE.VIEW.ASYNC.S ;  /* 0x00000000000073c6 */ /* 0x010f220000000000 */
[----:B------:R-:W-:Y:S05]  /*84b0*/  WARPSYNC.ALL ;  /* 0x0000000000007948 */ /* 0x000fea0003800000 */
[----:B----4-:R-:W-:Y:S06]  /*84c0*/  BAR.SYNC.DEFER_BLOCKING 0xd, 0x80 ;  /* 0x0342000000007b1d */ /* 0x010fec0000010000 */
.L_x_4568:
[----:B------:R-:W-:-:S13]  /*84d0*/  ISETP.NE.AND P0, PT, R187, 0x3, PT ;  /* 0x00000003bb00780c */ /* 0x000fda0003f05270 */
[----:B------:R-:W-:Y:S05]  /*84e0*/  @!P0 BRA `(.L_x_4592) ;  /* 0x0000000000048947 */ /* 0x000fea0003800000 */
[----:B------:R-:W-:Y:S01]  /*84f0*/  BPT.TRAP 0x1 ;  /* 0x000000040000795c */ /* 0x000fe20000300000 */
.L_x_4592:
[----:B------:R-:W-:Y:S01]  /*8500*/  IMAD R20, R18, 0x8, R2 ;  /* 0x0000000812147824 */ /* 0x000fe200078e0202 */
[----:B------:R-:W-:-:S04]  /*8510*/  SHF.L.U32 R13, R23, 0x1f, RZ ;  /* 0x0000001f170d7819 */ /* 0x000fc800000006ff */
[----:B------:R4:W0:Y:S01]  /*8520*/  SYNCS.PHASECHK.TRANS64.TRYWAIT P1, [R20+URZ+0x38830], R13 ;  /* 0x0388300d140075a7 */ /* 0x000822000802017f */
[----:B------:R-:W-:Y:S05]  /*8530*/  @!P0 BRA `(.L_x_4593) ;  /* 0x0000000000048947 */ /* 0x000fea0003800000 */
[----:B------:R-:W-:Y:S01]  /*8540*/  BPT.TRAP 0x1 ;  /* 0x000000040000795c */ /* 0x000fe20000300000 */
.L_x_4593:
[C---:B-12---:R-:W-:Y:S02]  /*8550*/  VIADD R0, R2.reuse, 0x22400 ;  /* 0x0002240002007836 */ /* 0x046fe40000000000 */
[----:B0--3--:R-:W-:-:S03]  /*8560*/  VIADD R3, R2, 0x20400 ;  /* 0x0002040002037836 */ /* 0x009fc60000000000 */
[----:B------:R-:W-:Y:S02]  /*8570*/  SHF.R.U32.HI R0, RZ, 0x4, R0 ;  /* 0x00000004ff007819 */ /* 0x000fe40000011600 */
[----:B------:R-:W-:Y:S02]  /*8580*/  SHF.R.U32.HI R3, RZ, 0x4, R3 ;  /* 0x00000004ff037819 */ /* 0x000fe40000011603 */
[----:B------:R-:W-:Y:S02]  /*8590*/  LOP3.LUT R0, R0, 0x3fff, RZ, 0xc0, !PT ;  /* 0x00003fff00007812 */ /* 0x000fe400078ec0ff */
[----:B------:R-:W-:Y:S02]  /*85a0*/  LOP3.LUT R8, R3, 0x3fff, RZ, 0xc0, !PT ;  /* 0x00003fff03087812 */ /* 0x000fe400078ec0ff */
[----:B------:R-:W-:Y:S01]  /*85b0*/  LOP3.LUT R3, R0, 0x10000, RZ, 0xfc, !PT ;  /* 0x0001000000037812 */ /* 0x000fe200078efcff */
[----:B------:R-:W-:Y:S06]  /*85c0*/  @P1 BRA `(.L_x_4594) ;  /* 0x0000000000081947 */ /* 0x000fec0003800000 */
[----:B------:R-:W0:Y:S02]  /*85d0*/  SYNCS.PHASECHK.TRANS64.TRYWAIT P1, [R20+URZ+0x38830], R13 ;  /* 0x0388300d140075a7 */ /* 0x000e24000802017f */
[----:B0-----:R-:W-:Y:S05]  /*85e0*/  @!P1 BRA `(.L_x_4595) ;  /* 0x0000014000989947 */ /* 0x001fea0003800000 */
.L_x_4594:
[----:B------:R-:W-:Y:S01]  /*85f0*/  IMAD R10, R18, 0x200, R3 ;  /* 0x00000200120a7824 */ /* 0x000fe200078e0203 */
[----:B------:R-:W-:Y:S01]  /*8600*/  LOP3.LUT R8, R8, 0x10000, RZ, 0xfc, !PT ;  /* 0x0001000008087812 */ /* 0x000fe200078efcff */
[----:B------:R-:W-:Y:S01]  /*8610*/  IMAD.MOV.U32 R9, RZ, RZ, 0x40000040 ;  /* 0x40000040ff097424 */ /* 0x000fe200078e00ff */
[----:B------:R-:W-:Y:S05]  /*8620*/  WARPSYNC.ALL ;  /* 0x0000000000007948 */ /* 0x000fea0003800000 */
[----:B------:R-:W-:Y:S01]  /*8630*/  IMAD.MOV.U32 R11, RZ, RZ, 0x40000040 ;  /* 0x40000040ff0b7424 */ /* 0x000fe200078e00ff */
        /* <DEDUP_REMOVED lines=8> */
[----:B------:R-:W-:Y:S01]  /*86c0*/  BSSY B0, `(.L_x_4596) ;  /* 0x0000024000007945 */ /* 0x000fe20003800000 */
        /* <DEDUP_REMOVED lines=14> */
[----:B------:R-:W-:Y:S02]  /*87b0*/  WARPGROUP.DEPBAR.LE gsb0, 0x0 ;  /* 0x00008000000079c5 */ /* 0x000fe40000010000 */
[----:B------:R-:W-:-:S07]  /*87c0*/  WARPGROUP.ARRIVE ;  /* 0x00000000000079c5 */ /* 0x000fce0000000000 */
        /* <DEDUP_REMOVED lines=10> */
[----:B------:R-:W-:Y:S02]  /*8870*/  R2UR UR6, R10 ;  /* 0x000000000a0672ca */ /* 0x000fe400000e0000 */
[----:B------:R-:W-:Y:S02]  /*8880*/  R2UR UR7, R11 ;  /* 0x000000000b0772ca */ /* 0x000fe400000e0000 */
[----:B------:R-:W-:Y:S01]  /*8890*/  SHF.L.U32 R11, R12, 0x1f, RZ ;  /* 0x0000001f0c0b7819 */ /* 0x000fe200000006ff */
[----:B------:R-:W-:-:S02]  /*88a0*/  WARPGROUP.DEPBAR.LE gsb0, 0x0 ;  /* 0x00008000000079c5 */ /* 0x000fc40000010000 */
[----:B------:R-:W-:-:S08]  /*88b0*/  WARPGROUP.ARRIVE ;  /* 0x00000000000079c5 */ /* 0x000fd00000000000 */
[----:B------:R-:W-:Y:S03]  /*88c0*/  HGMMA.64x64x16.F32 R24, gdesc[UR4], R24, gsb0 ;  /* 0x00e00000041879f0 */ /* 0x000fe60008000818 */
[----:B------:R-:W-:Y:S02]  /*88d0*/  WARPGROUP.DEPBAR.LE gsb0, 0x0 ;  /* 0x00008000000079c5 */ /* 0x000fe40000010000 */
[----:B------:R-:W1:Y:S02]  /*88e0*/  SYNCS.PHASECHK.TRANS64.TRYWAIT P1, [R2+URZ+0x38810], R11 ;  /* 0x0388100b020075a7 */ /* 0x000e64000802017f */
[----:B-1----:R-:W-:Y:S05]  /*88f0*/  @!P1 BRA `(.L_x_4597) ;  /* 0x0000013c00e89947 */ /* 0x002fea0003800000 */
.L_x_4837:
[----:B------:R-:W-:Y:S05]  /*8900*/  BSYNC B0 ;  /* 0x0000000000007941 */ /* 0x000fea0003800000 */
.L_x_4596:
[----:B------:R-:W-:Y:S05]  /*8910*/  @!P0 BRA `(.L_x_4598) ;  /* 0x0000000000048947 */ /* 0x000fea0003800000 */
[----:B------:R-:W-:Y:S01]  /*8920*/  BPT.TRAP 0x1 ;  /* 0x000000040000795c */ /* 0x000fe20000300000 */
.L_x_4598:
[----:B------:R2:W3:Y:S01]  /*8930*/  SYNCS.PHASECHK.TRANS64.TRYWAIT P1, [R20+URZ+0x38850], R13 ;  /* 0x0388500d140075a7 */ /* 0x0004e2000802017f */
[----:B------:R-:W-:Y:S05]  /*8940*/  @!P0 BRA `(.L_x_4599) ;  /* 0x0000000000048947 */ /* 0x000fea0003800000 */
[----:B------:R-:W-:Y:S01]  /*8950*/  BPT.TRAP 0x1 ;  /* 0x000000040000795c */ /* 0x000fe20000300000 */
.L_x_4599:
[C---:B------:R-:W-:Y:S01]  /*8960*/  VIADD R0, R2.reuse, 0x400 ;  /* 0x0000040002007836 */ /* 0x040fe20000000000 */
[----:B------:R-:W-:Y:S01]  /*8970*/  BSSY B0, `(.L_x_4600) ;  /* 0x000000a000007945 */ /* 0x000fe20003800000 */
[----:B------:R-:W-:-:S03]  /*8980*/  VIADD R10, R2, 0x26400 ;  /* 0x00026400020a7836 */ /* 0x000fc60000000000 */
[----:B------:R-:W-:Y:S02]  /*8990*/  SHF.R.U32.HI R0, RZ, 0x4, R0 ;  /* 0x00000004ff007819 */ /* 0x000fe40000011600 */
[----:B------:R-:W-:Y:S02]  /*89a0*/  SHF.R.U32.HI R10, RZ, 0x4, R10 ;  /* 0x00000004ff0a7819 */ /* 0x000fe4000001160a */
[----:B------:R-:W-:Y:S02]  /*89b0*/  LOP3.LUT R0, R0, 0x3fff, RZ, 0xc0, !PT ;  /* 0x00003fff00007812 */ /* 0x000fe400078ec0ff */
[----:B-1----:R-:W-:Y:S02]  /*89c0*/  LOP3.LUT R11, R10, 0x3fff, RZ, 0xc0, !PT ;  /* 0x00003fff0a0b7812 */ /* 0x002fe400078ec0ff */
[----:B------:R-:W-:Y:S01]  /*89d0*/  LOP3.LUT R10, R0, 0x10000, RZ, 0xfc, !PT ;  /* 0x00010000000a7812 */ /* 0x000fe200078efcff */
[----:B---3--:R-:W-:Y:S06]  /*89e0*/  @P1 BRA `(.L_x_4601) ;  /* 0x0000000000081947 */ /* 0x008fec0003800000 */
[----:B------:R-:W1:Y:S02]  /*89f0*/  SYNCS.PHASECHK.TRANS64.TRYWAIT P1, [R20+URZ+0x38850], R13 ;  /* 0x0388500d140075a7 */ /* 0x000e64000802017f */
[----:B-1----:R-:W-:Y:S05]  /*8a00*/  @!P1 BRA `(.L_x_4602) ;  /* 0x0000013c00b89947 */ /* 0x002fea0003800000 */
.L_x_4601:
[----:B------:R-:W-:Y:S05]  /*8a10*/  BSYNC B0 ;  /* 0x0000000000007941 */ /* 0x000fea0003800000 */
.L_x_4600:
[----:B------:R-:W-:Y:S01]  /*8a20*/  LOP3.LUT R0, R11, 0x10000, RZ, 0xfc, !PT ;  /* 0x000100000b007812 */ /* 0x000fe200078efcff */
[----:B------:R-:W-:Y:S01]  /*8a30*/  IMAD R12, R18, 0x1000, R10 ;  /* 0x00001000120c7824 */ /* 0x000fe200078e020a */
[----:B------:R-:W-:Y:S05]  /*8a40*/  WARPSYNC.ALL ;  /* 0x0000000000007948 */ /* 0x000fea0003800000 */
[----:B------:R-:W-:Y:S01]  /*8a50*/  IMAD.MOV.U32 R14, RZ, RZ, R0 ;  /* 0x000000ffff0e7224 */ /* 0x000fe200078e0000 */
[----:B------:R-:W-:Y:S01]  /*8a60*/  R2UR UR6, R12 ;  /* 0x000000000c0672ca */ /* 0x000fe200000e0000 */
[----:B------:R-:W-:Y:S01]  /*8a70*/  IMAD.MOV.U32 R15, RZ, RZ, 0x40000040 ;  /* 0x40000040ff0f7424 */ /* 0x000fe200078e00ff */
[----:B------:R-:W-:Y:S01]  /*8a80*/  WARPGROUP.ARRIVE ;  /* 0x00000000000079c5 */ /* 0x000fe20000000000 */
[----:B012-4-:R-:W-:Y:S01]  /*8a90*/  IMAD.MOV.U32 R13, RZ, RZ, 0x40000040 ;  /* 0x40000040ff0d7424 */ /* 0x017fe200078e00ff */
        /* <DEDUP_REMOVED lines=9> */
[----:B------:R-:W-:Y:S01]  /*8b30*/  VIADD R62, R12, 0x800 ;  /* 0x000008000c3e7836 */ /* 0x000fe20000000000 */
[----:B------:R-:W1:Y:S01]  /*8b40*/  S2R R65, SR_TID.X ;  /* 0x0000000000417919 */ /* 0x000e620000002100 */
[----:B------:R-:W-:-:S02]  /*8b50*/  VIADD R60, R0, 0x800 ;  /* 0x00000800003c7836 */ /* 0x000fc40000000000 */
[----:B------:R-:W-:Y:S02]  /*8b60*/  IMAD.MOV.U32 R57, RZ, RZ, 0xa00 ;  /* 0x00000a00ff397424 */ /* 0x000fe400078e00ff */
[----:B------:R-:W-:Y:S02]  /*8b70*/  IMAD.MOV.U32 R61, RZ, RZ, 0x40000040 ;  /* 0x40000040ff3d7424 */ /* 0x000fe400078e00ff */
[----:B------:R-:W-:Y:S01]  /*8b80*/  HGMMA.64x64x16.F32 R24, gdesc[UR4], R24, gsb0 ;  /* 0x00e00000041879f0 */ /* 0x000fe20008000818 */
[----:B------:R-:W-:Y:S01]  /*8b90*/  R2UR UR4, R58 ;  /* 0x000000003a0472ca */ /* 0x000fe200000e0000 */
[----:B------:R-:W-:Y:S01]  /*8ba0*/  VIADD R58, R0, 0x4 ;  /* 0x00000004003a7836 */ /* 0x000fe20000000000 */
[----:B------:R-:W-:Y:S01]  /*8bb0*/  R2UR UR5, R59 ;  /* 0x000000003b0572ca */ /* 0x000fe200000e0000 */
[----:B------:R-:W-:Y:S01]  /*8bc0*/  IMAD.MOV.U32 R59, RZ, RZ, 0x40000040 ;  /* 0x40000040ff3b7424 */ /* 0x000fe200078e00ff */
[----:B------:R-:W-:Y:S01]  /*8bd0*/  R2UR UR6, R14 ;  /* 0x000000000e0672ca */ /* 0x000fe200000e0000 */
[----:B------:R-:W-:Y:S01]  /*8be0*/  VIADD R14, R12, 0x4 ;  /* 0x000000040c0e7836 */ /* 0x000fe20000000000 */
[----:B------:R-:W-:Y:S01]  /*8bf0*/  R2UR UR7, R15 ;  /* 0x000000000f0772ca */ /* 0x000fe200000e0000 */
[----:B------:R-:W-:-:S02]  /*8c00*/  IMAD.MOV.U32 R15, RZ, RZ, 0x40000040 ;  /* 0x40000040ff0f7424 */ /* 0x000fc400078e00ff */
[----:B------:R-:W-:Y:S01]  /*8c10*/  IMAD.MOV.U32 R63, RZ, RZ, 0x40000040 ;  /* 0x40000040ff3f7424 */ /* 0x000fe200078e00ff */
[----:B0-----:R-:W-:Y:S02]  /*8c20*/  SHF.R.U32.HI R21, RZ, 0x7, R21 ;  /* 0x00000007ff157819 */ /* 0x001fe40000011615 */
[----:B-1----:R-:W-:-:S03]  /*8c30*/  LOP3.LUT R65, R65, 0x7f, RZ, 0xc0, !PT ;  /* 0x0000007f41417812 */ /* 0x002fc600078ec0ff */
[----:B------:R0:W1:Y:S02]  /*8c40*/  SHFL.IDX PT, R11, R21, RZ, 0x1f ;  /* 0x00001fff150b7589 */ /* 0x00006400000e0000 */
[----:B0-----:R-:W-:Y:S01]  /*8c50*/  IMAD.MOV.U32 R21, RZ, RZ, 0x4 ;  /* 0x00000004ff157424 */ /* 0x001fe200078e00ff */
[----:B-1----:R-:W-:-:S04]  /*8c60*/  ISETP.GT.AND P1, PT, R11, 0x7f, PT ;  /* 0x0000007f0b00780c */ /* 0x002fc80003f24270 */
[----:B------:R-:W-:Y:S02]  /*8c70*/  SEL R11, RZ, 0x2, !P1 ;  /* 0x00000002ff0b7807 */ /* 0x000fe40004800000 */
[C---:B------:R-:W-:Y:S02]  /*8c80*/  SEL R13, R21.reuse, 0x2, P1 ;  /* 0x00000002150d7807 */ /* 0x040fe40000800000 */
[----:B------:R-:W-:Y:S02]  /*8c90*/  SEL R21, R21, 0x6, !P1 ;  /* 0x0000000615157807 */ /* 0x000fe40004800000 */
[----:B------:R-:W-:-:S04]  /*8ca0*/  SEL R57, R57, 0x980, P1 ;  /* 0x0000098039397807 */ /* 0x000fc80000800000 */
[----:B------:R-:W-:Y:S01]  /*8cb0*/  LOP3.LUT R57, R57, 0xa00, RZ, 0xc0, !PT ;  /* 0x00000a0039397812 */ /* 0x000fe200078ec0ff */
[----:B------:R-:W-:Y:S02]  /*8cc0*/  WARPGROUP.DEPBAR.LE gsb0, 0x0 ;  /* 0x00008000000079c5 */ /* 0x000fe40000010000 */
[----:B------:R-:W-:-:S06]  /*8cd0*/  WARPGROUP.ARRIVE ;  /* 0x00000000000079c5 */ /* 0x000fcc0000000000 */
        /* <DEDUP_REMOVED lines=8> */
[----:B------:R-:W-:Y:S01]  /*8d60*/  IMAD.MOV.U32 R15, RZ, RZ, 0x40000040 ;  /* 0x40000040ff0f7424 */ /* 0x000fe200078e00ff */
[----:B------:R-:W-:Y:S02]  /*8d70*/  WARPGROUP.DEPBAR.LE gsb0, 0x0 ;  /* 0x00008000000079c5 */ /* 0x000fe40000010000 */
[----:B------:R-:W-:-:S09]  /*8d80*/  WARPGROUP.ARRIVE ;  /* 0x00000000000079c5 */ /* 0x000fd20000000000 */
        /* <DEDUP_REMOVED lines=134> */
[----:B------:R-:W-:Y:S01]  /*95f0*/  IMAD.IADD R58, R11, 0x1, R62 ;  /* 0x000000010b3a7824 */ /* 0x000fe200078e023e */
[----:B------:R-:W-:Y:S01]  /*9600*/  R2UR UR5, R59 ;  /* 0x000000003b0572ca */ /* 0x000fe200000e0000 */
[----:B------:R-:W-:Y:S01]  /*9610*/  IMAD.MOV.U32 R59, RZ, RZ, 0x40000040 ;  /* 0x40000040ff3b7424 */ /* 0x000fe200078e00ff */
[----:B------:R-:W-:Y:S01]  /*9620*/  R2UR UR6, R14 ;  /* 0x000000000e0672ca */ /* 0x000fe200000e0000 */
[----:B------:R-:W-:Y:S01]  /*9630*/  IMAD.IADD R14, R11, 0x1, R60 ;  /* 0x000000010b0e7824 */ /* 0x000fe200078e023c */
[----:B------:R-:W-:Y:S01]  /*9640*/  R2UR UR7, R15 ;  /* 0x000000000f0772ca */ /* 0x000fe200000e0000 */
[----:B------:R-:W-:Y:S01]  /*9650*/  IMAD.MOV.U32 R15, RZ, RZ, 0x40000040 ;  /* 0x40000040ff0f7424 */ /* 0x000fe200078e00ff */
[----:B------:R-:W-:Y:S02]  /*9660*/  WARPGROUP.DEPBAR.LE gsb0, 0x0 ;  /* 0x00008000000079c5 */ /* 0x000fe40000010000 */
[----:B------:R-:W-:-:S09]  /*9670*/  WARPGROUP.ARRIVE ;  /* 0x00000000000079c5 */ /* 0x000fd20000000000 */
[----:B------:R-:W-:Y:S01]  /*9680*/  HGMMA.64x64x16.F32 R24, gdesc[UR4], R24, gsb0 ;  /* 0x00e00000041879f0 */ /* 0x000fe20008000818 */
[----:B------:R-:W-:Y:S01]  /*9690*/  R2UR UR6, R58 ;  /* 0x000000003a0672ca */ /* 0x000fe200000e0000 */
[--C-:B------:R-:W-:Y:S01]  /*96a0*/  IMAD.IADD R58, R62, 0x1, R13.reuse ;  /* 0x000000013e3a7824 */ /* 0x100fe200078e020d */
        /* <DEDUP_REMOVED lines=21> */
[----:B------:R-:W-:Y:S01]  /*9800*/  IMAD.MOV.U32 R14, RZ, RZ, 0x28 ;  /* 0x00000028ff0e7424 */ /* 0x000fe200078e00ff */
[----:B------:R-:W-:Y:S02]  /*9810*/  R2UR UR5, R15 ;  /* 0x000000000f0572ca */ /* 0x000fe400000e0000 */
[----:B------:R-:W-:Y:S02]  /*9820*/  R2UR UR6, R58 ;  /* 0x000000003a0672ca */ /* 0x000fe400000e0000 */
[----:B------:R-:W-:Y:S01]  /*9830*/  R2UR UR7, R59 ;  /* 0x000000003b0772ca */ /* 0x000fe200000e0000 */
[----:B------:R-:W-:Y:S01]  /*9840*/  IMAD.MOV.U32 R59, RZ, RZ, 0x40000040 ;  /* 0x40000040ff3b7424 */ /* 0x000fe200078e00ff */
[----:B------:R-:W-:-:S04]  /*9850*/  SEL R14, R14, 0x26, P1 ;  /* 0x000000260e0e7807 */ /* 0x000fc80000800000 */
[----:B------:R-:W-:-:S04]  /*9860*/  LOP3.LUT R15, R14, 0x6, RZ, 0xc0, !PT ;  /* 0x000000060e0f7812 */ /* 0x000fc800078ec0ff */
[CC--:B------:R-:W-:Y:S02]  /*9870*/  IADD3 R58, R15.reuse, R57.reuse, R0 ;  /* 0x000000390f3a7210 */ /* 0x0c0fe40007ffe000 */
[----:B------:R-:W-:Y:S01]  /*9880*/  IADD3 R14, R15, R57, R12 ;  /* 0x000000390f0e7210 */ /* 0x000fe20007ffe00c */
[----:B------:R-:W-:Y:S02]  /*9890*/  IMAD.MOV.U32 R15, RZ, RZ, 0x40000040 ;  /* 0x40000040ff0f7424 */ /* 0x000fe400078e00ff */
[----:B------:R-:W-:-:S05]  /*98a0*/  IMAD.MOV.U32 R57, RZ, RZ, 0xc00 ;  /* 0x00000c00ff397424 */ /* 0x000fca00078e00ff */
        /* <DEDUP_REMOVED lines=12> */
[C---:B------:R-:W-:Y:S02]  /*9970*/  IMAD.IADD R62, R11.reuse, 0x1, R58 ;  /* 0x000000010b3e7824 */ /* 0x040fe400078e023a */
[----:B------:R-:W-:-:S02]  /*9980*/  IMAD.IADD R60, R11, 0x1, R14 ;  /* 0x000000010b3c7824 */ /* 0x000fc400078e020e */
[----:B------:R-:W-:Y:S01]  /*9990*/  IMAD.MOV.U32 R15, RZ, RZ, 0x40000040 ;  /* 0x40000040ff0f7424 */ /* 0x000fe200078e00ff */
[----:B------:R-:W-:Y:S02]  /*99a0*/  WARPGROUP.DEPBAR.LE gsb0, 0x0 ;  /* 0x00008000000079c5 */ /* 0x000fe40000010000 */
[----:B------:R-:W-:-:S06]  /*99b0*/  WARPGROUP.ARRIVE ;  /* 0x00000000000079c5 */ /* 0x000fcc0000000000 */
        /* <DEDUP_REMOVED lines=8> */
[----:B------:R-:W-:Y:S02]  /*9a40*/  IMAD.MOV.U32 R63, RZ, RZ, 0x40000040 ;  /* 0x40000040ff3f7424 */ /* 0x000fe400078e00ff */
[----:B------:R-:W-:-:S02]  /*9a50*/  IMAD.IADD R14, R21, 0x1, R14 ;  /* 0x00000001150e7824 */ /* 0x000fc400078e020e */
[----:B------:R-:W-:Y:S01]  /*9a60*/  IMAD.IADD R58, R21, 0x1, R58 ;  /* 0x00000001153a7824 */ /* 0x000fe200078e023a */
[----:B------:R-:W-:Y:S02]  /*9a70*/  WARPGROUP.DEPBAR.LE gsb0, 0x0 ;  /* 0x00008000000079c5 */ /* 0x000fe40000010000 */
[----:B------:R-:W-:-:S06]  /*9a80*/  WARPGROUP.ARRIVE ;  /* 0x00000000000079c5 */ /* 0x000fcc0000000000 */
[----:B------:R-:W-:Y:S01]  /*9a90*/  HGMMA.64x64x16.F32 R24, gdesc[UR4], R24, gsb0 ;  /* 0x00e00000041879f0 */ /* 0x000fe20008000818 */
[----:B------:R-:W-:Y:S02]  /*9aa0*/  R2UR UR4, R60 ;  /* 0x000000003c0472ca */ /* 0x000fe400000e0000 */
[----:B------:R-:W-:Y:S01]  /*9ab0*/  R2UR UR5, R61 ;  /* 0x000000003d0572ca */ /* 0x000fe200000e0000 */
[----:B------:R-:W-:Y:S01]  /*9ac0*/  IMAD.MOV.U32 R61, RZ, RZ, 0x40000040 ;  /* 0x40000040ff3d7424 */ /* 0x000fe200078e00ff */
[----:B------:R-:W-:Y:S02]  /*9ad0*/  R2UR UR6, R62 ;  /* 0x000000003e0672ca */ /* 0x000fe400000e0000 */
        /* <DEDUP_REMOVED lines=48> */
[----:B------:R-:W-:Y:S01]  /*9de0*/  R2UR UR4, R60 ;  /* 0x000000003c0472ca */ /* 0x000fe200000e0000 */
[----:B------:R-:W-:Y:S01]  /*9df0*/  VIADD R60, R12, 0xe00 ;  /* 0x00000e000c3c7836 */ /* 0x000fe20000000000 */
[----:B------:R-:W-:Y:S02]  /*9e00*/  R2UR UR5, R61 ;  /* 0x000000003d0572ca */ /* 0x000fe400000e0000 */
        /* <DEDUP_REMOVED lines=17> */
[----:B------:R-:W-:Y:S01]  /*9f20*/  IMAD.MOV.U32 R15, RZ, RZ, 0x40000040 ;  /* 0x40000040ff0f7424 */ /* 0x000fe200078e00ff */
        /* <DEDUP_REMOVED lines=8> */
[----:B------:R-:W-:Y:S01]  /*9fb0*/  IMAD.IADD R14, R11, 0x1, R58 ;  /* 0x000000010b0e7824 */ /* 0x000fe200078e023a */
[----:B------:R-:W-:Y:S01]  /*9fc0*/  R2UR UR7, R15 ;  /* 0x000000000f0772ca */ /* 0x000fe200000e0000 */
        /* <DEDUP_REMOVED lines=17> */
[----:B------:R-:W-:-:S04]  /*a0e0*/  LOP3.LUT R13, R13, 0x1e00, RZ, 0xc0, !PT ;  /* 0x00001e000d0d7812 */ /* 0x000fc800078ec0ff */
[----:B------:R-:W-:Y:S01]  /*a0f0*/  IADD3 R12, R11, R13, R12 ;  /* 0x0000000d0b0c7210 */ /* 0x000fe20007ffe00c */
[----:B------:R-:W-:Y:S02]  /*a100*/  WARPGROUP.DEPBAR.LE gsb0, 0x0 ;  /* 0x00008000000079c5 */ /* 0x000fe40000010000 */
[----:B------:R-:W-:-:S06]  /*a110*/  WARPGROUP.ARRIVE ;  /* 0x00000000000079c5 */ /* 0x000fcc0000000000 */
[----:B------:R-:W-:Y:S01]  /*a120*/  HGMMA.64x64x16.F32 R24, gdesc[UR4], R24, gsb0 ;  /* 0x00e00000041879f0 */ /* 0x000fe20008000818 */
[----:B------:R-:W-:Y:S02]  /*a130*/  R2UR UR4, R62 ;  /* 0x000000003e0472ca */ /* 0x000fe400000e0000 */
[----:B------:R-:W-:Y:S02]  /*a140*/  R2UR UR5, R63 ;  /* 0x000000003f0572ca */ /* 0x000fe400000e0000 */
[----:B------:R-:W-:Y:S01]  /*a150*/  R2UR UR6, R14 ;  /* 0x000000000e0672ca */ /* 0x000fe200000e0000 */
[----:B------:R-:W-:Y:S01]  /*a160*/  IMAD.IADD R14, R21, 0x1, R58 ;  /* 0x00000001150e7824 */ /* 0x000fe200078e023a */
[----:B------:R-:W-:Y:S01]  /*a170*/  R2UR UR7, R15 ;  /* 0x000000000f0772ca */ /* 0x000fe200000e0000 */
[----:B------:R-:W-:Y:S02]  /*a180*/  IMAD.IADD R58, R21, 0x1, R60 ;  /* 0x00000001153a7824 */ /* 0x000fe400078e023c */
[----:B------:R-:W-:Y:S01]  /*a190*/  IMAD.MOV.U32 R15, RZ, RZ, 0x40000040 ;  /* 0x40000040ff0f7424 */ /* 0x000fe200078e00ff */
[----:B------:R-:W-:-:S02]  /*a1a0*/  WARPGROUP.DEPBAR.LE gsb0, 0x0 ;  /* 0x00008000000079c5 */ /* 0x000fc40000010000 */
[----:B------:R-:W-:-:S07]  /*a1b0*/  WARPGROUP.ARRIVE ;  /* 0x00000000000079c5 */ /* 0x000fce0000000000 */
[----:B------:R-:W-:Y:S01]  /*a1c0*/  HGMMA.64x64x16.F32 R24, gdesc[UR4], R24, gsb0 ;  /* 0x00e00000041879f0 */ /* 0x000fe20008000818 */
[----:B------:R-:W-:Y:S02]  /*a1d0*/  R2UR UR4, R14 ;  /* 0x000000000e0472ca */ /* 0x000fe400000e0000 */
[----:B------:R-:W-:Y:S01]  /*a1e0*/  R2UR UR5, R15 ;  /* 0x000000000f0572ca */ /* 0x000fe200000e0000 */
[----:B------:R-:W-:Y:S01]  /*a1f0*/  IMAD.MOV.U32 R15, RZ, RZ, 0x40000040 ;  /* 0x40000040ff0f7424 */ /* 0x000fe200078e00ff */
[----:B------:R-:W-:Y:S02]  /*a200*/  R2UR UR6, R58 ;  /* 0x000000003a0672ca */ /* 0x000fe400000e0000 */
[----:B------:R-:W-:Y:S02]  /*a210*/  R2UR UR7, R59 ;  /* 0x000000003b0772ca */ /* 0x000fe400000e0000 */
[----:B------:R-:W-:Y:S01]  /*a220*/  IADD3 R14, R11, R13, R0 ;  /* 0x0000000d0b0e7210 */ /* 0x000fe20007ffe000 */
[----:B------:R-:W-:Y:S01]  /*a230*/  IMAD.MOV.U32 R13, RZ, RZ, 0x40000040 ;  /* 0x40000040ff0d7424 */ /* 0x000fe200078e00ff */
[----:B------:R-:W-:-:S02]  /*a240*/  WARPGROUP.DEPBAR.LE gsb0, 0x0 ;  /* 0x00008000000079c5 */ /* 0x000fc40000010000 */
[----:B------:R-:W-:-:S07]  /*a250*/  WARPGROUP.ARRIVE ;  /* 0x00000000000079c5 */ /* 0x000fce0000000000 */
        /* <DEDUP_REMOVED lines=60> */
[----:B------:R-:W-:-:S03]  /*a620*/  FMUL.FTZ R55, R55, UR4 ;  /* 0x0000000437377c20 */ /* 0x000fc60008410000 */
[----:B------:R-:W-:-:S03]  /*a630*/  FMNMX.FTZ R11, R28, R11, !PT ;  /* 0x0000000b1c0b7209 */ /* 0x000fc60007810000 */
[----:B------:R-:W2:Y:S01]  /*a640*/  MUFU.TANH R26, R26 ;  /* 0x0000001a001a7308 */ /* 0x000ea20000002400 */
[----:B0-----:R-:W-:-:S04]  /*a650*/  FSEL R58, R29, -INF , P4 ;  /* 0xff8000001d3a7808 */ /* 0x001fc80002000000 */
[----:B------:R-:W-:-:S03]  /*a660*/  FMNMX.FTZ R11, R58, R11, !PT ;  /* 0x0000000b3a0b7209 */ /* 0x000fc60007810000 */
        /* <DEDUP_REMOVED lines=63> */
[----:B------:R-:W-:Y:S01]  /*aa60*/  MUFU.TANH R47, R47 ;  /* 0x0000002f002f7308 */ /* 0x000fe20000002400 */
[----:B-1----:R-:W-:-:S04]  /*aa70*/  FSEL R78, R53, -INF , P4 ;  /* 0xff800000354e7808 */ /* 0x002fc80002000000 */
[----:B------:R-:W-:-:S03]  /*aa80*/  FMNMX.FTZ R12, R78, R11, !PT ;  /* 0x0000000b4e0c7209 */ /* 0x000fc60007810000 */
[----:B------:R-:W0:Y:S01]  /*aa90*/  MUFU.TANH R50, R50 ;  /* 0x0000003200327308 */ /* 0x000e220000002400 */
[----:B--2---:R-:W-:Y:S01]  /*aaa0*/  FSEL R46, R46, -INF , P5 ;  /* 0xff8000002e2e7808 */ /* 0x004fe20002800000 */
[----:B------:R-:W1:Y:S06]  /*aab0*/  SHFL.BFLY PT, R11, R12, 0x2, 0x1f ;  /* 0x0c401f000c0b7f89 */ /* 0x000e6c00000e0000 */
[----:B------:R-:W-:Y:S08]  /*aac0*/  MUFU.TANH R51, R51 ;  /* 0x0000003300337308 */ /* 0x000ff00000002400 */
[----:B------:R-:W2:Y:S01]  /*aad0*/  MUFU.TANH R54, R54 ;  /* 0x0000003600367308 */ /* 0x000ea20000002400 */
[----:B0-----:R-:W-:-:S07]  /*aae0*/  FSEL R50, R50, -INF , P1 ;  /* 0xff80000032327808 */ /* 0x001fce0000800000 */
[----:B------:R-:W0:Y:S01]  /*aaf0*/  MUFU.TANH R55, R55 ;  /* 0x0000003700377308 */ /* 0x000e220000002400 */
[----:B-1----:R-:W-:Y:S02]  /*ab00*/  FMNMX.FTZ R21, R12, R11, !PT ;  /* 0x0000000b0c157209 */ /* 0x002fe40007810000 */
[----:B------:R-:W-:-:S03]  /*ab10*/  FMNMX.FTZ R11, R26, R27, !PT ;  /* 0x0000001b1a0b7209 */ /* 0x000fc60007810000 */
[----:B------:R-:W1:Y:S01]  /*ab20*/  SHFL.BFLY PT, R76, R21, 0x1, 0x1f ;  /* 0x0c201f00154c7f89 */ /* 0x000e6200000e0000 */
[----:B------:R-:W-:Y:S02]  /*ab30*/  FMNMX.FTZ R11, R30, R11, !PT ;  /* 0x0000000b1e0b7209 */ /* 0x000fe40007810000 */
[----:B--2---:R-:W-:Y:S02]  /*ab40*/  FSEL R54, R54, -INF , P3 ;  /* 0xff80000036367808 */ /* 0x004fe40001800000 */
        /* <DEDUP_REMOVED lines=9> */
[----:B------:R-:W-:Y:S02]  /*abe0*/  FMNMX.FTZ R11, R44, R11, !PT ;  /* 0x0000000b2c0b7209 */ /* 0x000fe40007810000 */
[----:B0-----:R-:W-:-:S02]  /*abf0*/  FSEL R76, R55, -INF , P4 ;  /* 0xff800000374c7808 */ /* 0x001fc40002000000 */
[----:B------:R-:W-:Y:S02]  /*ac00*/  FSEL R13, R12, RZ, P5 ;  /* 0x000000ff0c0d7208 */ /* 0x000fe40002800000 */
[----:B------:R-:W-:Y:S02]  /*ac10*/  FSEL R12, R47, -INF , P6 ;  /* 0xff8000002f0c7808 */ /* 0x000fe40003000000 */
[----:B------:R-:W-:Y:S01]  /*ac20*/  FMNMX.FTZ R11, R46, R11, !PT ;  /* 0x0000000b2e0b7209 */ /* 0x000fe20007810000 */
[-CC-:B------:R-:W-:Y:S01]  /*ac30*/  FFMA.FTZ R15, R24, R169.reuse, -R13.reuse ;  /* 0x000000a9180f7223 */ /* 0x180fe2000001080d */
[----:B------:R-:W-:Y:S01]  /*ac40*/  FSEL R24, R51, -INF , P2 ;  /* 0xff80000033187808 */ /* 0x000fe20001000000 */
        /* <DEDUP_REMOVED lines=20> */
[----:B------:R0:W-:Y:S01]  /*ad90*/  MUFU.EX2 R152, R15 ;  /* 0x0000000f00987308 */ /* 0x0001e20000000800 */
[----:B------:R-:W-:Y:S01]  /*ada0*/  ISETP.GE.AND P2, PT, R168, 0x41, PT ;  /* 0x00000041a800780c */ /* 0x000fe20003f46270 */
[----:B------:R-:W1:Y:S06]  /*adb0*/  SHFL.BFLY PT, R28, R11, 0x2, 0x1f ;  /* 0x0c401f000b1c7f89 */ /* 0x000e6c00000e0000 */
[----:B------:R-:W-:Y:S01]  /*adc0*/  MUFU.EX2 R25, R25 ;  /* 0x0000001900197308 */ /* 0x000fe20000000800 */
[----:B0-----:R-:W-:-:S05]  /*add0*/  IMAD.MOV.U32 R15, RZ, RZ, 0x40000040 ;  /* 0x40000040ff0f7424 */ /* 0x001fca00078e00ff */
[----:B------:R-:W-:Y:S02]  /*ade0*/  R2UR UR11, R15 ;  /* 0x000000000f0b72ca */ /* 0x000fe400000e0000 */
[----:B------:R-:W-:Y:S08]  /*adf0*/  MUFU.EX2 R29, R29 ;  /* 0x0000001d001d7308 */ /* 0x000ff00000000800 */
[----:B------:R-:W0:Y:S01]  /*ae00*/  MUFU.EX2 R58, R58 ;  /* 0x0000003a003a7308 */ /* 0x000e220000000800 */
[----:B-1----:R-:W-:-:S05]  /*ae10*/  FMNMX.FTZ R28, R11, R28, !PT ;  /* 0x0000001c0b1c7209 */ /* 0x002fca0007810000 */
[----:B------:R-:W1:Y:S02]  /*ae20*/  SHFL.BFLY PT, R11, R28, 0x1, 0x1f ;  /* 0x0c201f001c0b7f89 */ /* 0x000e6400000e0000 */
[----:B------:R-:W-:Y:S08]  /*ae30*/  MUFU.EX2 R32, R32 ;  /* 0x0000002000207308 */ /* 0x000ff00000000800 */
[----:B------:R-:W2:Y:S01]  /*ae40*/  MUFU.EX2 R31, R60 ;  /* 0x0000003c001f7308 */ /* 0x000ea20000000800 */
[----:B0-----:R-:W-:-:S07]  /*ae50*/  F2FP.F16.F32.PACK_AB R154, R58, R29 ;  /* 0x0000001d3a9a723e */ /* 0x001fce00000000ff */
[----:B------:R-:W-:Y:S01]  /*ae60*/  MUFU.EX2 R62, R62 ;  /* 0x0000003e003e7308 */ /* 0x000fe20000000800 */
[----:B-1----:R-:W-:-:S07]  /*ae70*/  FMNMX.FTZ R170, R28, R11, !PT ;  /* 0x0000000b1caa7209 */ /* 0x002fce0007810000 */
[----:B------:R-:W0:Y:S01]  /*ae80*/  MUFU.EX2 R33, R64 ;  /* 0x0000004000217308 */ /* 0x000e220000000800 */
[----:B--2---:R-:W-:Y:S02]  /*ae90*/  F2FP.F16.F32.PACK_AB R156, R31, R32 ;  /* 0x000000201f9c723e */ /* 0x004fe400000000ff */
[C---:B------:R-:W-:Y:S01]  /*aea0*/  FSETP.NEU.FTZ.AND P1, PT, R170.reuse, -INF , PT ;  /* 0xff800000aa00780b */ /* 0x040fe20003f3d000 */
[----:B------:R-:W-:-:S04]  /*aeb0*/  FMUL.FTZ R11, R170, R169 ;  /* 0x000000a9aa0b7220 */ /* 0x000fc80000410000 */
[----:B------:R-:W-:Y:S01]  /*aec0*/  MUFU.EX2 R171, R171 ;  /* 0x000000ab00ab7308 */ /* 0x000fe20000000800 */
[----:B------:R-:W-:Y:S02]  /*aed0*/  FSEL R13, R11, RZ, P1 ;  /* 0x000000ff0b0d7208 */ /* 0x000fe40000800000 */
[----:B------:R-:W-:-:S03]  /*aee0*/  ISETP.NE.AND P1, PT, R65, RZ, PT ;  /* 0x000000ff4100720c */ /* 0x000fc60003f25270 */
        /* <DEDUP_REMOVED lines=13> */
[-C--:B------:R-:W-:Y:S01]  /*afc0*/  FFMA.FTZ R182, R46, R169.reuse, -R13 ;  /* 0x000000a92eb67223 */ /* 0x080fe2000001080d */
[----:B------:R-:W1:Y:S01]  /*afd0*/  MUFU.EX2 R27, R27 ;  /* 0x0000001b001b7308 */ /* 0x000e620000000800 */
[----:B------:R-:W-:Y:S01]  /*afe0*/  @!P1 PRMT R12, RZ, 0x654, R11 ;  /* 0x00000654ff0c9816 */ /* 0x000fe2000000000b */
[-CC-:B------:R-:W-:Y:S01]  /*aff0*/  FFMA.FTZ R198, R50, R169.reuse, -R13.reuse ;  /* 0x000000a932c67223 */ /* 0x180fe2000001080d */
[----:B------:R-:W-:Y:S01]  /*b000*/  LOP3.LUT R11, R56, 0x2000000, RZ, 0xfc, !PT ;  /* 0x02000000380b7812 */ /* 0x000fe200078efcff */
[-CC-:B------:R-:W-:Y:S01]  /*b010*/  FFMA.FTZ R200, R24, R169.reuse, -R13.reuse ;  /* 0x000000a918c87223 */ /* 0x180fe2000001080d */
[----:B------:R2:W-:Y:S01]  /*b020*/  @!P1 SYNCS.ARRIVE.TRANS64.RED.A1T0 RZ, [R12+URZ], RZ ;  /* 0x000000ff0cff99a7 */ /* 0x0005e2000810043f */
[-CC-:B------:R-:W-:Y:S01]  /*b030*/  FFMA.FTZ R202, R54, R169.reuse, -R13.reuse ;  /* 0x000000a936ca7223 */ /* 0x180fe2000001080d */
[----:B------:R-:W-:Y:S01]  /*b040*/  FFMA.FTZ R199, R76, R169, -R13 ;  /* 0x000000a94cc77223 */ /* 0x000fe2000001080d */
[----:B------:R-:W3:Y:S01]  /*b050*/  MUFU.EX2 R30, R30 ;  /* 0x0000001e001e7308 */ /* 0x000ee20000000800 */
[----:B------:R-:W-:-:S02]  /*b060*/  IMAD.MOV.U32 R13, RZ, RZ, 0x40000040 ;  /* 0x40000040ff0d7424 */ /* 0x000fc400078e00ff */
[----:B------:R-:W-:Y:S01]  /*b070*/  FADD.FTZ R24, R152, R25 ;  /* 0x0000001998187221 */ /* 0x000fe20000010000 */
[----:B------:R-:W-:Y:S01]  /*b080*/  F2FP.F16.F32.PACK_AB R152, R25, R152 ;  /* 0x000000981998723e */ /* 0x000fe200000000ff */
[----:B------:R-:W-:Y:S01]  /*b090*/  @!P1 VIADD R20, R20, 0x38860 ;  /* 0x0003886014149836 */ /* 0x000fe20000000000 */
[----:B0-----:R-:W-:Y:S01]  /*b0a0*/  F2FP.F16.F32.PACK_AB R158, R33, R62 ;  /* 0x0000003e219e723e */ /* 0x001fe200000000ff */
[----:B--2---:R-:W-:Y:S01]  /*b0b0*/  IMAD R12, R18, 0x1000, R11 ;  /* 0x00001000120c7824 */ /* 0x004fe200078e020b */
[----:B------:R-:W-:Y:S01]  /*b0c0*/  R2UR UR7, R13 ;  /* 0x000000000d0772ca */ /* 0x000fe200000e0000 */
[----:B------:R0:W2:Y:S01]  /*b0d0*/  MUFU.EX2 R155, R14 ;  /* 0x0000000e009b7308 */ /* 0x0000a20000000800 */
[----:B-1----:R-:W-:Y:S01]  /*b0e0*/  FADD.FTZ R13, R26, R27 ;  /* 0x0000001b1a0d7221 */ /* 0x002fe20000010000 */
[----:B------:R-:W-:Y:S01]  /*b0f0*/  FADD.FTZ R35, R29, R24 ;  /* 0x000000181d237221 */ /* 0x000fe20000010000 */
[----:B------:R-:W-:Y:S02]  /*b100*/  F2FP.F16.F32.PACK_AB R153, R27, R26 ;  /* 0x0000001a1b99723e */ /* 0x000fe400000000ff */
[----:B------:R-:W-:Y:S01]  /*b110*/  R2UR UR6, R12 ;  /* 0x000000000c0672ca */ /* 0x000fe200000e0000 */
[----:B------:R-:W-:Y:S01]  /*b120*/  FADD.FTZ R35, R58, R35 ;  /* 0x000000233a237221 */ /* 0x000fe20000010000 */
[----:B------:R-:W-:Y:S01]  /*b130*/  @!P1 PRMT R20, RZ, 0x654, R20 ;  /* 0x00000654ff149816 */ /* 0x000fe20000000014 */
[----:B------:R-:W1:Y:S01]  /*b140*/  MUFU.EX2 R34, R34 ;  /* 0x0000002200227308 */ /* 0x000e620000000800 */
[----:B0-----:R-:W-:-:S02]  /*b150*/  VIADD R14, R12, 0x80 ;  /* 0x000000800c0e7836 */ /* 0x001fc40000000000 */
[----:B------:R-:W-:-:S03]  /*b160*/  FADD.FTZ R24, R32, R35 ;  /* 0x0000002320187221 */ /* 0x000fc60000010000 */
[----:B------:R-:W-:Y:S01]  /*b170*/  R2UR UR10, R14 ;  /* 0x000000000e0a72ca */ /* 0x000fe200000e0000 */
[----:B---3--:R-:W-:Y:S01]  /*b180*/  FADD.FTZ R14, R30, R13 ;  /* 0x0000000d1e0e7221 */ /* 0x008fe20000010000 */
[----:B------:R-:W0:Y:S01]  /*b190*/  MUFU.EX2 R157, R36 ;  /* 0x00000024009d7308 */ /* 0x000e220000000800 */
[----:B------:R-:W-:Y:S02]  /*b1a0*/  FADD.FTZ R15, R31, R24 ;  /* 0x000000181f0f7221 */ /* 0x000fe40000010000 */
[C---:B--2---:R-:W-:Y:S01]  /*b1b0*/  FADD.FTZ R13, R155.reuse, R14 ;  /* 0x0000000e9b0d7221 */ /* 0x044fe20000010000 */
[----:B------:R-:W-:Y:S01]  /*b1c0*/  F2FP.F16.F32.PACK_AB R155, R155, R30 ;  /* 0x0000001e9b9b723e */ /* 0x000fe200000000ff */
[----:B------:R-:W-:Y:S01]  /*b1d0*/  BAR.SYNC.DEFER_BLOCKING 0xf, 0x100 ;  /* 0x03c4000000007b1d */ /* 0x000fe20000010000 */
[----:B------:R-:W-:Y:S01]  /*b1e0*/  FADD.FTZ R24, R62, R15 ;  /* 0x0000000f3e187221 */ /* 0x000fe20000010000 */
[----:B------:R-:W-:Y:S02]  /*b1f0*/  IMAD.MOV.U32 R15, RZ, RZ, 0x40000040 ;  /* 0x40000040ff0f7424 */ /* 0x000fe400078e00ff */
[----:B-1----:R-:W-:Y:S01]  /*b200*/  FADD.FTZ R14, R34, R13 ;  /* 0x0000000d220e7221 */ /* 0x002fe20000010000 */
[----:B------:R-:W-:Y:S01]  /*b210*/  FADD.FTZ R203, R33, R24 ;  /* 0x0000001821cb7221 */ /* 0x000fe20000010000 */
[----:B------:R-:W1:Y:S01]  /*b220*/  MUFU.EX2 R159, R38 ;  /* 0x00000026009f7308 */ /* 0x000e620000000800 */
[----:B------:R-:W-:-:S02]  /*b230*/  IMAD.MOV.U32 R13, RZ, RZ, 0x40000040 ;  /* 0x40000040ff0d7424 */ /* 0x000fc400078e00ff */
[----:B------:R-:W-:Y:S01]  /*b240*/  FADD.FTZ R203, R171, R203 ;  /* 0x000000cbabcb7221 */ /* 0x000fe20000010000 */
[C---:B0-----:R-:W-:Y:S01]  /*b250*/  FADD.FTZ R14, R157.reuse, R14 ;  /* 0x0000000e9d0e7221 */ /* 0x041fe20000010000 */
[----:B------:R-:W-:-:S03]  /*b260*/  F2FP.F16.F32.PACK_AB R157, R157, R34 ;  /* 0x000000229d9d723e */ /* 0x000fc600000000ff */
[----:B------:R-:W0:Y:S08]  /*b270*/  MUFU.EX2 R178, R178 ;  /* 0x000000b200b27308 */ /* 0x000e300000000800 */
[----:B------:R-:W2:Y:S01]  /*b280*/  MUFU.EX2 R172, R172 ;  /* 0x000000ac00ac7308 */ /* 0x000ea20000000800 */
[----:B-1----:R-:W-:Y:S01]  /*b290*/  FADD.FTZ R204, R159, R14 ;  /* 0x0000000e9fcc7221 */ /* 0x002fe20000010000 */
[----:B------:R1:W-:Y:S01]  /*b2a0*/  STSM.16.M88.4 [R195+0x36400], R152 ;  /* 0x03640098c3007844 */ /* 0x0003e20000000200 */
[----:B------:R-:W-:-:S02]  /*b2b0*/  VIADD R14, R12, 0x100 ;  /* 0x000001000c0e7836 */ /* 0x000fc40000000000 */
[----:B------:R-:W-:-:S03]  /*b2c0*/  VIADD R12, R12, 0x180 ;  /* 0x000001800c0c7836 */ /* 0x000fc60000000000 */
[----:B------:R-:W-:Y:S01]  /*b2d0*/  MUFU.EX2 R173, R173 ;  /* 0x000000ad00ad7308 */ /* 0x000fe20000000800 */
[C---:B0-----:R-:W-:Y:S01]  /*b2e0*/  F2FP.F16.F32.PACK_AB R159, R178.reuse, R159 ;  /* 0x0000009fb29f723e */ /* 0x041fe200000000ff */
[----:B------:R-:W-:-:S04]  /*b2f0*/  FADD.FTZ R204, R178, R204 ;  /* 0x000000ccb2cc7221 */ /* 0x000fc80000010000 */
[----:B------:R1:W-:Y:S02]  /*b300*/  STSM.16.M88.4 [R208], R156 ;  /* 0x0000009cd0007844 */ /* 0x0003e40000000200 */
[----:B------:R-:W0:Y:S01]  /*b310*/  MUFU.EX2 R174, R174 ;  /* 0x000000ae00ae7308 */ /* 0x000e220000000800 */
[C---:B--2---:R-:W-:Y:S01]  /*b320*/  F2FP.F16.F32.PACK_AB R160, R172.reuse, R171 ;  /* 0x000000abaca0723e */ /* 0x044fe200000000ff */
[----:B------:R-:W-:-:S06]  /*b330*/  FADD.FTZ R172, R172, R203 ;  /* 0x000000cbacac7221 */ /* 0x000fcc0000010000 */
        /* <DEDUP_REMOVED lines=14> */
[----:B------:R1:W-:Y:S01]  /*b420*/  STSM.16.M88.4 [R196], R160 ;  /* 0x000000a0c4007844 */ /* 0x0003e20000000200 */
[----:B------:R-:W-:Y:S01]  /*b430*/  FADD.FTZ R183, R183, R182 ;  /* 0x000000b6b7b77221 */ /* 0x000fe20000010000 */
[----:B------:R-:W0:Y:S08]  /*b440*/  MUFU.EX2 R177, R177 ;  /* 0x000000b100b17308 */ /* 0x000e300000000800 */
[----:B------:R-:W3:Y:S01]  /*b450*/  MUFU.EX2 R197, R197 ;  /* 0x000000c500c57308 */ /* 0x000ee20000000800 */
[----:B--2---:R-:W-:Y:S01]  /*b460*/  F2FP.F16.F32.PACK_AB R164, R176, R175 ;  /* 0x000000afb0a4723e */ /* 0x004fe200000000ff */
[----:B------:R-:W-:-:S04]  /*b470*/  FADD.FTZ R175, R175, R174 ;  /* 0x000000aeafaf7221 */ /* 0x000fc80000010000 */
[----:B------:R-:W-:Y:S02]  /*b480*/  FADD.FTZ R176, R176, R175 ;  /* 0x000000afb0b07221 */ /* 0x000fe40000010000 */
[----:B------:R-:W2:Y:S02]  /*b490*/  MUFU.EX2 R198, R198 ;  /* 0x000000c600c67308 */ /* 0x000ea40000000800 */
[----:B0-----:R-:W-:-:S06]  /*b4a0*/  FADD.FTZ R176, R177, R176 ;  /* 0x000000b0b1b07221 */ /* 0x001fcc0000010000 */
[----:B------:R-:W0:Y:S01]  /*b4b0*/  MUFU.EX2 R200, R200 ;  /* 0x000000c800c87308 */ /* 0x000e220000000800 */
[C---:B---3--:R-:W-:Y:S01]  /*b4c0*/  F2FP.F16.F32.PACK_AB R166, R197.reuse, R177 ;  /* 0x000000b1c5a6723e */ /* 0x048fe200000000ff */
[----:B------:R-:W-:-:S06]  /*b4d0*/  FADD.FTZ R197, R197, R176 ;  /* 0x000000b0c5c57221 */ /* 0x000fcc0000010000 */
[----:B------:R-:W-:Y:S01]  /*b4e0*/  MUFU.EX2 R202, R202 ;  /* 0x000000ca00ca7308 */ /* 0x000fe20000000800 */
[----:B--2---:R-:W-:-:S07]  /*b4f0*/  FADD.FTZ R183, R198, R183 ;  /* 0x000000b7c6b77221 */ /* 0x004fce0000010000 */
[----:B------:R-:W2:Y:S01]  /*b500*/  MUFU.EX2 R199, R199 ;  /* 0x000000c700c77308 */ /* 0x000ea20000000800 */
[C---:B0-----:R-:W-:Y:S01]  /*b510*/  F2FP.F16.F32.PACK_AB R165, R200.reuse, R198 ;  /* 0x000000c6c8a5723e */ /* 0x041fe200000000ff */
[----:B------:R-:W-:Y:S01]  /*b520*/  FADD.FTZ R183, R200, R183 ;  /* 0x000000b7c8b77221 */ /* 0x000fe20000010000 */
[----:B--2---:R-:W-:-:S03]  /*b530*/  F2FP.F16.F32.PACK_AB R167, R199, R202 ;  /* 0x000000cac7a7723e */ /* 0x004fc600000000ff */
[----:B------:R-:W-:Y:S02]  /*b540*/  FADD.FTZ R202, R202, R183 ;  /* 0x000000b7caca7221 */ /* 0x000fe40000010000 */
[----:B------:R1:W-:Y:S01]  /*b550*/  STSM.16.M88.4 [R201], R164 ;  /* 0x000000a4c9007844 */ /* 0x0003e20000000200 */
[----:B------:R-:W-:Y:S01]  /*b560*/  WARPGROUP.ARRIVE ;  /* 0x00000000000079c5 */ /* 0x000fe20000000000 */
[----:B------:R-:W-:-:S05]  /*b570*/  FADD.FTZ R199, R199, R202 ;  /* 0x000000cac7c77221 */ /* 0x000fca0000010000 */
[----:B------:R-:W-:Y:S01]  /*b580*/  HGMMA.64x256x16.F32 R24, R152, gdesc[UR4].tnspB, RZ, !UPT, gsb0 ;  /* 0x43e0000498187df0 */ /* 0x000fe2000c0008ff */
[----:B------:R-:W-:Y:S02]  /*b590*/  R2UR UR6, R14 ;  /* 0x000000000e0672ca */ /* 0x000fe400000e0000 */
[----:B------:R-:W-:Y:S01]  /*b5a0*/  R2UR UR7, R15 ;  /* 0x000000000f0772ca */ /* 0x000fe200000e0000 */
[----:B------:R-:W-:Y:S02]  /*b5b0*/  WARPGROUP.DEPBAR.LE gsb0, 0x0 ;  /* 0x00008000000079c5 */ /* 0x000fe40000010000 */
[----:B------:R-:W-:-:S15]  /*b5c0*/  WARPGROUP.ARRIVE ;  /* 0x00000000000079c5 */ /* 0x000fde0000000000 */
[----:B------:R-:W-:-:S07]  /*b5d0*/  NOP ;  /* 0x0000000000007918 */ /* 0x000fce0000000000 */
[----:B------:R-:W-:Y:S03]  /*b5e0*/  HGMMA.64x256x16.F32 R24, R156, gdesc[UR8].tnspB, R24, gsb0 ;  /* 0x43e000089c187df0 */ /* 0x000fe60008000818 */
[----:B------:R-:W-:Y:S02]  /*b5f0*/  WARPGROUP.DEPBAR.LE gsb0, 0x0 ;  /* 0x00008000000079c5 */ /* 0x000fe40000010000 */
[----:B------:R-:W-:-:S15]  /*b600*/  WARPGROUP.ARRIVE ;  /* 0x00000000000079c5 */ /* 0x000fde0000000000 */
[----:B------:R-:W-:-:S08]  /*b610*/  NOP ;  /* 0x0000000000007918 */ /* 0x000fd00000000000 */
        /* <DEDUP_REMOVED lines=17> */
[----:B------:R-:W-:Y:S05]  /*b730*/  @!P2 BRA `(.L_x_4604) ;  /* 0x0000003400d0a947 */ /* 0x000fea0003800000 */
[----:B------:R-:W-:Y:S02]  /*b740*/  VIADD R13, R181, 0xfffffffe ;  /* 0xfffffffeb50d7836 */ /* 0x000fe40000000000 */
[----:B------:R-:W-:Y:S02]  /*b750*/  IMAD.MOV.U32 R198, RZ, RZ, R170 ;  /* 0x000000ffffc67224 */ /* 0x000fe400078e00aa */
[----:B------:R-:W-:Y:S02]  /*b760*/  IMAD.MOV.U32 R14, RZ, RZ, R21 ;  /* 0x000000ffff0e7224 */ /* 0x000fe400078e0015 */
[----:B------:R-:W-:-:S07]  /*b770*/  IMAD.MOV.U32 R15, RZ, RZ, R18 ;  /* 0x000000ffff0f7224 */ /* 0x000fce00078e0012 */
.L_x_4615:
[----:B------:R-:W-:Y:S01]  /*b780*/  VIADD R18, R15, 0x1 ;  /* 0x000000010f127836 */ /* 0x000fe20000000000 */
[C---:B------:R-:W-:Y:S01]  /*b790*/  ISETP.GT.AND P2, PT, R13.reuse, RZ, PT ;  /* 0x000000ff0d00720c */ /* 0x040fe20003f44270 */
[----:B------:R-:W-:-:S03]  /*b7a0*/  VIADD R13, R13, 0xffffffff ;  /* 0xffffffff0d0d7836 */ /* 0x000fc60000000000 */
[----:B------:R-:W-:-:S04]  /*b7b0*/  ISETP.NE.AND P3, PT, R18, 0x2, PT ;  /* 0x000000021200780c */ /* 0x000fc80003f65270 */
[----:B0-----:R-:W-:Y:S02]  /*b7c0*/  SEL R12, RZ, 0x1, P3 ;  /* 0x00000001ff0c7807 */ /* 0x001fe40001800000 */
[----:B------:R-:W-:Y:S02]  /*b7d0*/  SEL R18, R18, RZ, P3 ;  /* 0x000000ff12127207 */ /* 0x000fe40001800000 */
[----:B------:R-:W-:Y:S01]  /*b7e0*/  LOP3.LUT R23, R23, R12, RZ, 0x3c, !PT ;  /* 0x0000000c17177212 */ /* 0x000fe200078e3cff */
[----:B------:R-:W-:Y:S06]  /*b7f0*/  @!P0 BRA `(.L_x_4605) ;  /* 0x0000000000048947 */ /* 0x000fec0003800000 */
[----:B------:R-:W-:Y:S01]  /*b800*/  BPT.TRAP 0x1 ;  /* 0x000000040000795c */ /* 0x000fe20000300000 */
.L_x_4605:
[----:B------:R-:W-:Y:S01]  /*b810*/  IMAD R12, R18, 0x8, R2 ;  /* 0x00000008120c7824 */ /* 0x000fe200078e0202 */
[----:B------:R-:W-:-:S04]  /*b820*/  SHF.L.U32 R200, R23, 0x1f, RZ ;  /* 0x0000001f17c87819 */ /* 0x000fc800000006ff */
[----:B------:R0:W2:Y:S01]  /*b830*/  SYNCS.PHASECHK.TRANS64.TRYWAIT P3, [R12+URZ+0x38830], R200 ;  /* 0x038830c80c0075a7 */ /* 0x0000a2000806017f */
[----:B------:R-:W-:Y:S05]  /*b840*/  @!P0 BRA `(.L_x_4606) ;  /* 0x0000000000048947 */ /* 0x000fea0003800000 */
[----:B------:R-:W-:Y:S01]  /*b850*/  BPT.TRAP 0x1 ;  /* 0x000000040000795c */ /* 0x000fe20000300000 */
.L_x_4606:
[----:B-1----:R-:W-:Y:S01]  /*b860*/  VIADD R20, R2, 0x20400 ;  /* 0x0002040002147836 */ /* 0x002fe20000000000 */
[----:B------:R-:W-:Y:S01]  /*b870*/  BSSY B1, `(.L_x_4607) ;  /* 0x0000009000017945 */ /* 0x000fe20003800000 */
[----:B------:R-:W-:Y:S02]  /*b880*/  IMAD R154, R18, 0x200, R3 ;  /* 0x00000200129a7824 */ /* 0x000fe400078e0203 */
[----:B------:R-:W-:Y:S01]  /*b890*/  IMAD.MOV.U32 R155, RZ, RZ, 0x40000040 ;  /* 0x40000040ff9b7424 */ /* 0x000fe200078e00ff */
[----:B------:R-:W-:-:S04]  /*b8a0*/  SHF.R.U32.HI R20, RZ, 0x4, R20 ;  /* 0x00000004ff147819 */ /* 0x000fc80000011614 */
[----:B------:R-:W-:-:S04]  /*b8b0*/  LOP3.LUT R20, R20, 0x3fff, RZ, 0xc0, !PT ;  /* 0x00003fff14147812 */ /* 0x000fc800078ec0ff */
[----:B------:R-:W-:Y:S01]  /*b8c0*/  LOP3.LUT R20, R20, 0x10000, RZ, 0xfc, !PT ;  /* 0x0001000014147812 */ /* 0x000fe200078efcff */
[----:B--2---:R-:W-:Y:S06]  /*b8d0*/  @P3 BRA `(.L_x_4608) ;  /* 0x0000000000083947 */ /* 0x004fec0003800000 */
[----:B------:R-:W1:Y:S02]  /*b8e0*/  SYNCS.PHASECHK.TRANS64.TRYWAIT P3, [R12+URZ+0x38830], R200 ;  /* 0x038830c80c0075a7 */ /* 0x000e64000806017f */
[----:B-1----:R-:W-:Y:S05]  /*b8f0*/  @!P3 BRA `(.L_x_4609) ;  /* 0x000001100010b947 */ /* 0x002fea0003800000 */
.L_x_4608:
[----:B------:R-:W-:Y:S05]  /*b900*/  BSYNC B1 ;  /* 0x0000000000017941 */ /* 0x000fea0003800000 */
.L_x_4607:
        /* <DEDUP_REMOVED lines=14> */
[----:B------:R-:W-:Y:S01]  /*b9f0*/  WARPGROUP.ARRIVE ;  /* 0x00000000000079c5 */ /* 0x000fe20000000000 */
        /* <DEDUP_REMOVED lines=19> */
[----:B------:R-:W-:Y:S05]  /*bb30*/  @!P0 BRA `(.L_x_4610) ;  /* 0x0000000000048947 */ /* 0x000fea0003800000 */
[----:B------:R-:W-:Y:S01]  /*bb40*/  BPT.TRAP 0x1 ;  /* 0x000000040000795c */ /* 0x000fe20000300000 */
.L_x_4610:
[----:B------:R2:W3:Y:S01]  /*bb50*/  SYNCS.PHASECHK.TRANS64.TRYWAIT P3, [R12+URZ+0x38850], R200 ;  /* 0x038850c80c0075a7 */ /* 0x0004e2000806017f */
[----:B------:R-:W-:Y:S05]  /*bb60*/  @!P0 BRA `(.L_x_4611) ;  /* 0x0000000000048947 */ /* 0x000fea0003800000 */
[----:B------:R-:W-:Y:S01]  /*bb70*/  BPT.TRAP 0x1 ;  /* 0x000000040000795c */ /* 0x000fe20000300000 */
.L_x_4611:
[----:B------:R-:W-:Y:S04]  /*bb80*/  BSSY B1, `(.L_x_4612) ;  /* 0x0000004000017945 */ /* 0x000fe80003800000 */
[----:B---3--:R-:W-:Y:S05]  /*bb90*/  @P3 BRA `(.L_x_4613) ;  /* 0x0000000000083947 */ /* 0x008fea0003800000 */
[----:B------:R-:W3:Y:S02]  /*bba0*/  SYNCS.PHASECHK.TRANS64.TRYWAIT P3, [R12+URZ+0x38850], R200 ;  /* 0x038850c80c0075a7 */ /* 0x000ee4000806017f */
[----:B---3--:R-:W-:Y:S05]  /*bbb0*/  @!P3 BRA `(.L_x_4614) ;  /* 0x0000010c0074b947 */ /* 0x008fea0003800000 */
.L_x_4613:
[----:B------:R-:W-:Y:S05]  /*bbc0*/  BSYNC B1 ;  /* 0x0000000000017941 */ /* 0x000fea0003800000 */
.L_x_4612:
[----:B------:R-:W-:Y:S01]  /*bbd0*/  VIADD R20, R2, 0x26400 ;  /* 0x0002640002147836 */ /* 0x000fe20000000000 */
[----:B------:R-:W-:Y:S01]  /*bbe0*/  WARPGROUP.ARRIVE ;  /* 0x00000000000079c5 */ /* 0x000fe20000000000 */
[----:B------:R-:W-:-:S05]  /*bbf0*/  VIADD R204, R0, 0x4 ;  /* 0x0000000400cc7836 */ /* 0x000fca0000000000 */
[----:B------:R-:W4:Y:S01]  /*bc00*/  S2R R229, SR_TID.X ;  /* 0x0000000000e57919 */ /* 0x000f220000002100 */
[----:B------:R-:W-:Y:S01]  /*bc10*/  IMAD R202, R18, 0x1000, R10 ;  /* 0x0000100012ca7824 */ /* 0x000fe200078e020a */
[----:B------:R-:W-:Y:S01]  /*bc20*/  SHF.R.U32.HI R20, RZ, 0x4, R20 ;  /* 0x00000004ff147819 */ /* 0x000fe20000011614 */
[----:B------:R-:W-:Y:S02]  /*bc30*/  IMAD.MOV.U32 R203, RZ, RZ, 0x40000040 ;  /* 0x40000040ffcb7424 */ /* 0x000fe400078e00ff */
[----:B------:R-:W-:Y:S01]  /*bc40*/  IMAD.MOV.U32 R207, RZ, RZ, 0x40000040 ;  /* 0x40000040ffcf7424 */ /* 0x000fe200078e00ff */
[----:B------:R-:W-:Y:S01]  /*bc50*/  LOP3.LUT R21, R20, 0x3fff, RZ, 0xc0, !PT ;  /* 0x00003fff14157812 */ /* 0x000fe200078ec0ff */
[----:B------:R-:W-:Y:S01]  /*bc60*/  VIADD R20, R0, 0x6 ;  /* 0x0000000600147836 */ /* 0x000fe20000000000 */
[C---:B------:R-:W-:Y:S01]  /*bc70*/  R2UR UR6, R202.reuse ;  /* 0x00000000ca0672ca */ /* 0x040fe200000e0000 */
[----:B------:R-:W-:Y:S01]  /*bc80*/  IMAD.MOV.U32 R205, RZ, RZ, 0x40000040 ;  /* 0x40000040ffcd7424 */ /* 0x000fe200078e00ff */
[----:B------:R-:W-:Y:S01]  /*bc90*/  LOP3.LUT R0, R21, 0x10000, RZ, 0xfc, !PT ;  /* 0x0001000015007812 */ /* 0x000fe200078efcff */
[----:B------:R-:W-:Y:S01]  /*bca0*/  IMAD.MOV.U32 R21, RZ, RZ, 0x40000040 ;  /* 0x40000040ff157424 */ /* 0x000fe200078e00ff */
[----:B------:R-:W-:Y:S01]  /*bcb0*/  R2UR UR7, R203 ;  /* 0x00000000cb0772ca */ /* 0x000fe200000e0000 */
[----:B------:R-:W-:Y:S01]  /*bcc0*/  VIADD R203, R202, 0x800 ;  /* 0x00000800cacb7836 */ /* 0x000fe20000000000 */
[----:B------:R-:W-:Y:S01]  /*bcd0*/  R2UR UR5, R207 ;  /* 0x00000000cf0572ca */ /* 0x000fe200000e0000 */
[----:B------:R-:W-:-:S02]  /*bce0*/  IMAD.MOV.U32 R206, RZ, RZ, R0 ;  /* 0x000000ffffce7224 */ /* 0x000fc400078e0000 */
[----:B------:R-:W-:Y:S02]  /*bcf0*/  IMAD.MOV.U32 R207, RZ, RZ, 0x40000040 ;  /* 0x40000040ffcf7424 */ /* 0x000fe400078e00ff */
[----:B0123--:R-:W-:Y:S01]  /*bd00*/  IMAD.MOV.U32 R200, RZ, RZ, 0x4 ;  /* 0x00000004ffc87424 */ /* 0x00ffe200078e00ff */
[----:B------:R-:W-:Y:S01]  /*bd10*/  R2UR UR4, R206 ;  /* 0x00000000ce0472ca */ /* 0x000fe200000e0000 */
[----:B------:R-:W-:Y:S01]  /*bd20*/  VIADD R206, R0, 0x2 ;  /* 0x0000000200ce7836 */ /* 0x000fe20000000000 */
[----:B----4-:R-:W-:-:S11]  /*bd30*/  SHF.R.U32.HI R229, RZ, 0x7, R229 ;  /* 0x00000007ffe57819 */ /* 0x010fd600000116e5 */
[----:B------:R-:W-:Y:S01]  /*bd40*/  HGMMA.64x64x16.F32 R152, gdesc[UR4], R152, gsb0 ;  /* 0x00e00000049879f0 */ /* 0x000fe20008000898 */
[----:B------:R-:W-:Y:S01]  /*bd50*/  R2UR UR4, R206 ;  /* 0x00000000ce0472ca */ /* 0x000fe200000e0000 */
[----:B------:R-:W-:Y:S01]  /*bd60*/  VIADD R206, R202, 0x2 ;  /* 0x00000002cace7836 */ /* 0x000fe20000000000 */
[----:B------:R-:W-:Y:S01]  /*bd70*/  R2UR UR5, R207 ;  /* 0x00000000cf0572ca */ /* 0x000fe200000e0000 */
[----:B------:R-:W-:-:S03]  /*bd80*/  IMAD.MOV.U32 R207, RZ, RZ, 0x40000040 ;  /* 0x40000040ffcf7424 */ /* 0x000fc600078e00ff */
        /* <DEDUP_REMOVED lines=10> */
[----:B------:R-:W-:-:S03]  /*be30*/  IMAD.MOV.U32 R205, RZ, RZ, 0x40000040 ;  /* 0x40000040ffcd7424 */ /* 0x000fc600078e00ff */
[----:B------:R-:W-:Y:S02]  /*be40*/  R2UR UR6, R204 ;  /* 0x00000000cc0672ca */ /* 0x000fe400000e0000 */
        /* <DEDUP_REMOVED lines=143> */
[----:B------:R-:W0:Y:S02]  /*c740*/  SHFL.IDX PT, R20, R229, RZ, 0x1f ;  /* 0x00001fffe5147589 */ /* 0x000e2400000e0000 */
[----:B0-----:R-:W-:-:S04]  /*c750*/  ISETP.GT.AND P3, PT, R20, 0x7f, PT ;  /* 0x0000007f1400780c */ /* 0x001fc80003f64270 */
[----:B------:R-:W-:Y:S02]  /*c760*/  SEL R21, RZ, 0x2, !P3 ;  /* 0x00000002ff157807 */ /* 0x000fe40005800000 */
[C---:B------:R-:W-:Y:S02]  /*c770*/  SEL R20, R200.reuse, 0x2, P3 ;  /* 0x00000002c8147807 */ /* 0x040fe40001800000 */
[----:B------:R-:W-:Y:S01]  /*c780*/  SEL R200, R200, 0x6, !P3 ;  /* 0x00000006c8c87807 */ /* 0x000fe20005800000 */
[----:B------:R-:W-:Y:S01]  /*c790*/  IMAD.IADD R204, R21, 0x1, R203 ;  /* 0x0000000115cc7824 */ /* 0x000fe200078e02cb */
        /* <DEDUP_REMOVED lines=8> */
[----:B------:R-:W-:-:S03]  /*c820*/  IMAD.MOV.U32 R205, RZ, RZ, 0x40000040 ;  /* 0x40000040ffcd7424 */ /* 0x000fc600078e00ff */
        /* <DEDUP_REMOVED lines=24> */
[----:B------:R-:W-:Y:S02]  /*c9b0*/  IMAD.MOV.U32 R205, RZ, RZ, 0x40000040 ;  /* 0x40000040ffcd7424 */ /* 0x000fe400078e00ff */
[----:B------:R-:W-:Y:S01]  /*c9c0*/  VIADD R203, R0, 0xa00 ;  /* 0x00000a0000cb7836 */ /* 0x000fe20000000000 */
[----:B------:R-:W-:Y:S02]  /*c9d0*/  R2UR UR6, R204 ;  /* 0x00000000cc0672ca */ /* 0x000fe400000e0000 */
[----:B------:R-:W-:Y:S01]  /*c9e0*/  R2UR UR7, R205 ;  /* 0x00000000cd0772ca */ /* 0x000fe200000e0000 */
[----:B------:R-:W-:Y:S01]  /*c9f0*/  IMAD.MOV.U32 R205, RZ, RZ, 0x40000040 ;  /* 0x40000040ffcd7424 */ /* 0x000fe200078e00ff */
[----:B------:R-:W-:-:S02]  /*ca00*/  IADD3 R204, R206, R207, R0 ;  /* 0x000000cfcecc7210 */ /* 0x000fc40007ffe000 */
[----:B------:R-:W-:Y:S01]  /*ca10*/  IADD3 R206, R206, R207, R202 ;  /* 0x000000cfcece7210 */ /* 0x000fe20007ffe0ca */
        /* <DEDUP_REMOVED lines=9> */
[----:B------:R-:W-:Y:S01]  /*cab0*/  VIADD R206, R202, 0xa00 ;  /* 0x00000a00cace7836 */ /* 0x000fe20000000000 */
[----:B------:R-:W-:Y:S01]  /*cac0*/  R2UR UR7, R207 ;  /* 0x00000000cf0772ca */ /* 0x000fe200000e0000 */
        /* <DEDUP_REMOVED lines=25> */
[----:B------:R-:W-:Y:S01]  /*cc60*/  VIADD R203, R0, 0xc00 ;  /* 0x00000c0000cb7836 */ /* 0x000fe20000000000 */
[----:B------:R-:W-:Y:S02]  /*cc70*/  WARPGROUP.DEPBAR.LE gsb0, 0x0 ;  /* 0x00008000000079c5 */ /* 0x000fe40000010000 */
[----:B------:R-:W-:-:S07]  /*cc80*/  WARPGROUP.ARRIVE ;  /* 0x00000000000079c5 */ /* 0x000fce0000000000 */
[----:B------:R-:W-:Y:S01]  /*cc90*/  HGMMA.64x64x16.F32 R152, gdesc[UR4], R152, gsb0 ;  /* 0x00e00000049879f0 */ /* 0x000fe20008000898 */
[----:B------:R-:W-:Y:S01]  /*cca0*/  R2UR UR4, R204 ;  /* 0x00000000cc0472ca */ /* 0x000fe200000e0000 */
[----:B------:R-:W-:Y:S01]  /*ccb0*/  IMAD.IADD R204, R200, 0x1, R206 ;  /* 0x00000001c8cc7824 */ /* 0x000fe200078e02ce */
[----:B------:R-:W-:Y:S01]  /*ccc0*/  R2UR UR5, R205 ;  /* 0x00000000cd0572ca */ /* 0x000fe200000e0000 */
[----:B------:R-:W-:Y:S02]  /*ccd0*/  IMAD.MOV.U32 R205, RZ, RZ, 0x40000040 ;  /* 0x40000040ffcd7424 */ /* 0x000fe400078e00ff */
[----:B------:R-:W-:Y:S01]  /*cce0*/  IMAD.MOV.U32 R206, RZ, RZ, 0x30 ;  /* 0x00000030ffce7424 */ /* 0x000fe200078e00ff */
        /* <DEDUP_REMOVED lines=70> */
[----:B------:R-:W-:Y:S02]  /*d150*/  WARPGROUP.DEPBAR.LE gsb0, 0x0 ;  /* 0x00008000000079c5 */ /* 0x000fe40000010000 */
[----:B------:R-:W-:-:S10]  /*d160*/  WARPGROUP.ARRIVE ;  /* 0x00000000000079c5 */ /* 0x000fd40000000000 */
[----:B------:R-:W-:Y:S01]  /*d170*/  HGMMA.64x64x16.F32 R152, gdesc[UR4], R152, gsb0 ;  /* 0x00e00000049879f0 */ /* 0x000fe20008000898 */
[----:B------:R-:W-:Y:S01]  /*d180*/  R2UR UR6, R204 ;  /* 0x00000000cc0672ca */ /* 0x000fe200000e0000 */
[----:B------:R-:W-:Y:S01]  /*d190*/  IMAD.IADD R204, R206, 0x1, R21 ;  /* 0x00000001cecc7824 */ /* 0x000fe200078e0215 */
[----:B------:R-:W-:Y:S01]  /*d1a0*/  R2UR UR7, R205 ;  /* 0x00000000cd0772ca */ /* 0x000fe200000e0000 */
[----:B------:R-:W-:Y:S02]  /*d1b0*/  IMAD.MOV.U32 R205, RZ, RZ, 0x40000040 ;  /* 0x40000040ffcd7424 */ /* 0x000fe400078e00ff */
[----:B------:R-:W-:Y:S01]  /*d1c0*/  IMAD.MOV.U32 R21, RZ, RZ, 0x40000040 ;  /* 0x40000040ff157424 */ /* 0x000fe200078e00ff */
[----:B------:R-:W-:Y:S01]  /*d1d0*/  R2UR UR4, R204 ;  /* 0x00000000cc0472ca */ /* 0x000fe200000e0000 */
[----:B------:R-:W-:Y:S01]  /*d1e0*/  IMAD.IADD R204, R206, 0x1, R20 ;  /* 0x00000001cecc7824 */ /* 0x000fe200078e0214 */
[----:B------:R-:W-:Y:S01]  /*d1f0*/  R2UR UR5, R205 ;  /* 0x00000000cd0572ca */ /* 0x000fe200000e0000 */
[----:B------:R-:W-:-:S02]  /*d200*/  IMAD.MOV.U32 R205, RZ, RZ, 0x40000040 ;  /* 0x40000040ffcd7424 */ /* 0x000fc400078e00ff */
[----:B------:R-:W-:Y:S01]  /*d210*/  IMAD.IADD R20, R20, 0x1, R203 ;  /* 0x0000000114147824 */ /* 0x000fe200078e02cb */
[----:B------:R-:W-:Y:S02]  /*d220*/  WARPGROUP.DEPBAR.LE gsb0, 0x0 ;  /* 0x00008000000079c5 */ /* 0x000fe40000010000 */
[----:B------:R-:W-:-:S07]  /*d230*/  WARPGROUP.ARRIVE ;  /* 0x00000000000079c5 */ /* 0x000fce0000000000 */
        /* <DEDUP_REMOVED lines=15> */
[----:B------:R-:W-:Y:S02]  /*d330*/  R2UR UR6, R20 ;  /* 0x00000000140672ca */ /* 0x000fe400000e0000 */
[----:B------:R-:W-:Y:S01]  /*d340*/  R2UR UR7, R21 ;  /* 0x00000000150772ca */ /* 0x000fe200000e0000 */
[----:B------:R-:W-:Y:S01]  /*d350*/  IMAD.MOV.U32 R21, RZ, RZ, 0x1000 ;  /* 0x00001000ff157424 */ /* 0x000fe200078e00ff */
[----:B------:R-:W-:Y:S02]  /*d360*/  R2UR UR4, R204 ;  /* 0x00000000cc0472ca */ /* 0x000fe400000e0000 */
[----:B------:R-:W-:Y:S02]  /*d370*/  R2UR UR5, R205 ;  /* 0x00000000cd0572ca */ /* 0x000fe400000e0000 */
[----:B------:R-:W-:-:S04]  /*d380*/  SEL R21, R21, 0xf80, P3 ;  /* 0x00000f8015157807 */ /* 0x000fc80001800000 */
[----:B------:R-:W-:-:S04]  /*d390*/  LOP3.LUT R21, R21, 0x1e00, RZ, 0xc0, !PT ;  /* 0x00001e0015157812 */ /* 0x000fc800078ec0ff */
[CC--:B------:R-:W-:Y:S02]  /*d3a0*/  IADD3 R20, R203.reuse, R21.reuse, R0 ;  /* 0x00000015cb147210 */ /* 0x0c0fe40007ffe000 */
[----:B------:R-:W-:Y:S01]  /*d3b0*/  IADD3 R202, R203, R21, R202 ;  /* 0x00000015cbca7210 */ /* 0x000fe20007ffe0ca */
[----:B------:R-:W-:Y:S02]  /*d3c0*/  IMAD.MOV.U32 R21, RZ, RZ, 0x40000040 ;  /* 0x40000040ff157424 */ /* 0x000fe400078e00ff */
[----:B------:R-:W-:Y:S01]  /*d3d0*/  IMAD.MOV.U32 R203, RZ, RZ, 0x40000040 ;  /* 0x40000040ffcb7424 */ /* 0x000fe200078e00ff */
[----:B------:R-:W-:Y:S02]  /*d3e0*/  WARPGROUP.DEPBAR.LE gsb0, 0x0 ;  /* 0x00008000000079c5 */ /* 0x000fe40000010000 */
[----:B------:R-:W-:-:S06]  /*d3f0*/  WARPGROUP.ARRIVE ;  /* 0x00000000000079c5 */ /* 0x000fcc0000000000 */
[----:B------:R-:W-:Y:S01]  /*d400*/  HGMMA.64x64x16.F32 R152, gdesc[UR4], R152, gsb0 ;  /* 0x00e00000049879f0 */ /* 0x000fe20008000898 */
[----:B------:R-:W-:Y:S01]  /*d410*/  R2UR UR4, R20 ;  /* 0x00000000140472ca */ /* 0x000fe200000e0000 */
[----:B------:R-:W-:Y:S01]  /*d420*/  IMAD R20, R18, 0x1000, R11 ;  /* 0x0000100012147824 */ /* 0x000fe200078e020b */
[----:B------:R-:W-:Y:S01]  /*d430*/  R2UR UR5, R21 ;  /* 0x00000000150572ca */ /* 0x000fe200000e0000 */
[----:B------:R-:W-:Y:S01]  /*d440*/  IMAD.MOV.U32 R21, RZ, RZ, 0x40000040 ;  /* 0x40000040ff157424 */ /* 0x000fe200078e00ff */
[----:B------:R-:W-:Y:S02]  /*d450*/  R2UR UR6, R202 ;  /* 0x00000000ca0672ca */ /* 0x000fe400000e0000 */
[----:B------:R-:W-:Y:S01]  /*d460*/  R2UR UR7, R203 ;  /* 0x00000000cb0772ca */ /* 0x000fe200000e0000 */
[----:B------:R-:W-:Y:S02]  /*d470*/  WARPGROUP.DEPBAR.LE gsb0, 0x0 ;  /* 0x00008000000079c5 */ /* 0x000fe40000010000 */
[----:B------:R-:W-:-:S10]  /*d480*/  WARPGROUP.ARRIVE ;  /* 0x00000000000079c5 */ /* 0x000fd40000000000 */
[----:B------:R-:W-:Y:S01]  /*d490*/  HGMMA.64x64x16.F32 R152, gdesc[UR4], R152, gsb0 ;  /* 0x00e00000049879f0 */ /* 0x000fe20008000898 */
[----:B------:R-:W-:Y:S01]  /*d4a0*/  ULDC UR4, c[0x0][0xad0] ;  /* 0x0002b40000047ab9 */ /* 0x000fe20000000800 */
[----:B------:R-:W-:Y:S02]  /*d4b0*/  R2UR UR7, R21 ;  /* 0x00000000150772ca */ /* 0x000fe400000e0000 */
[----:B------:R-:W-:Y:S01]  /*d4c0*/  R2UR UR6, R20 ;  /* 0x00000000140672ca */ /* 0x000fe200000e0000 */
        /* <DEDUP_REMOVED lines=41> */
[----:B------:R-:W-:-:S06]  /*d760*/  ULDC UR4, c[0x0][0xa80] ;  /* 0x0002a00000047ab9 */ /* 0x000fcc0000000800 */
        /* <DEDUP_REMOVED lines=48> */
[----:B------:R-:W1:Y:S06]  /*da70*/  SHFL.BFLY PT, R169, R21, 0x1, 0x1f ;  /* 0x0c201f0015a97f89 */ /* 0x000e6c00000e0000 */
[----:B------:R-:W3:Y:S01]  /*da80*/  MUFU.TANH R206, R206 ;  /* 0x000000ce00ce7308 */ /* 0x000ee20000002400 */
[----:B--2---:R-:W-:-:S07]  /*da90*/  FMNMX.FTZ R170, R204, R170, !PT ;  /* 0x000000aaccaa7209 */ /* 0x004fce0007810000 */
[----:B------:R-:W2:Y:S01]  /*daa0*/  MUFU.TANH R179, R179 ;  /* 0x000000b300b37308 */ /* 0x000ea20000002400 */
[----:B0-----:R-:W-:-:S07]  /*dab0*/  FMNMX.FTZ R170, R205, R170, !PT ;  /* 0x000000aacdaa7209 */ /* 0x001fce0007810000 */
[----:B------:R-:W0:Y:S01]  /*dac0*/  MUFU.TANH R182, R182 ;  /* 0x000000b600b67308 */ /* 0x000e220000002400 */
[----:B---3--:R-:W-:Y:S02]  /*dad0*/  FMNMX.FTZ R170, R206, R170, !PT ;  /* 0x000000aaceaa7209 */ /* 0x008fe40007810000 */
[----:B-1----:R-:W-:Y:S01]  /*dae0*/  FMNMX.FTZ R21, R21, R169, !PT ;  /* 0x000000a915157209 */ /* 0x002fe20007810000 */
[----:B------:R-:W-:-:S04]  /*daf0*/  IMAD.U32 R169, RZ, RZ, UR4 ;  /* 0x00000004ffa97e24 */ /* 0x000fc8000f8e00ff */
[----:B------:R-:W1:Y:S01]  /*db00*/  MUFU.TANH R183, R183 ;  /* 0x000000b700b77308 */ /* 0x000e620000002400 */
[----:B--2---:R-:W-:Y:S01]  /*db10*/  FMNMX.FTZ R170, R179, R170, !PT ;  /* 0x000000aab3aa7209 */ /* 0x004fe20007810000 */
[C---:B------:R-:W-:Y:S01]  /*db20*/  FMUL.FTZ R178, R21.reuse, R169 ;  /* 0x000000a915b27220 */ /* 0x040fe20000410000 */
[----:B------:R-:W-:-:S03]  /*db30*/  FADD.FTZ R14, -R21, R14 ;  /* 0x0000000e150e7221 */ /* 0x000fc60000010100 */
[-CC-:B------:R-:W-:Y:S01]  /*db40*/  FFMA.FTZ R207, R156, R169.reuse, -R178.reuse ;  /* 0x000000a99ccf7223 */ /* 0x180fe200000108b2 */
[-CC-:B------:R-:W-:Y:S01]  /*db50*/  FFMA.FTZ R156, R159, R169.reuse, -R178.reuse ;  /* 0x000000a99f9c7223 */ /* 0x180fe200000108b2 */
[-CC-:B------:R-:W-:Y:S01]  /*db60*/  FFMA.FTZ R159, R161, R169.reuse, -R178.reuse ;  /* 0x000000a9a19f7223 */ /* 0x180fe200000108b2 */
[----:B0-----:R-:W-:Y:S01]  /*db70*/  FMNMX.FTZ R170, R182, R170, !PT ;  /* 0x000000aab6aa7209 */ /* 0x001fe20007810000 */
[-CC-:B------:R-:W-:Y:S01]  /*db80*/  FFMA.FTZ R174, R165, R169.reuse, -R178.reuse ;  /* 0x000000a9a5ae7223 */ /* 0x180fe200000108b2 */
[-C--:B------:R-:W-:Y:S01]  /*db90*/  FMUL.FTZ R14, R14, R169.reuse ;  /* 0x000000a90e0e7220 */ /* 0x080fe20000410000 */
[-CC-:B------:R-:W-:Y:S01]  /*dba0*/  FFMA.FTZ R152, R152, R169.reuse, -R178.reuse ;  /* 0x000000a998987223 */ /* 0x180fe200000108b2 */
[-CC-:B------:R-:W-:Y:S01]  /*dbb0*/  FFMA.FTZ R153, R153, R169.reuse, -R178.reuse ;  /* 0x000000a999997223 */ /* 0x180fe200000108b2 */
[-CC-:B------:R-:W-:Y:S01]  /*dbc0*/  FFMA.FTZ R171, R164, R169.reuse, -R178.reuse ;  /* 0x000000a9a4ab7223 */ /* 0x180fe200000108b2 */
[-CC-:B------:R-:W-:Y:S01]  /*dbd0*/  FFMA.FTZ R200, R200, R169.reuse, -R178.reuse ;  /* 0x000000a9c8c87223 */ /* 0x180fe200000108b2 */
[----:B------:R-:W-:Y:S01]  /*dbe0*/  MUFU.EX2 R207, R207 ;  /* 0x000000cf00cf7308 */ /* 0x000fe20000000800 */
[----:B-1----:R-:W-:Y:S01]  /*dbf0*/  FMNMX.FTZ R170, R183, R170, !PT ;  /* 0x000000aab7aa7209 */ /* 0x002fe20007810000 */
[-CC-:B------:R-:W-:Y:S01]  /*dc00*/  FFMA.FTZ R160, R160, R169.reuse, -R178.reuse ;  /* 0x000000a9a0a07223 */ /* 0x180fe200000108b2 */
[-CC-:B------:R-:W-:Y:S01]  /*dc10*/  FFMA.FTZ R168, R168, R169.reuse, -R178.reuse ;  /* 0x000000a9a8a87223 */ /* 0x180fe200000108b2 */
[-CC-:B------:R-:W-:Y:S01]  /*dc20*/  FFMA.FTZ R172, R172, R169.reuse, -R178.reuse ;  /* 0x000000a9acac7223 */ /* 0x180fe200000108b2 */
[-CC-:B------:R-:W-:Y:S01]  /*dc30*/  FFMA.FTZ R173, R173, R169.reuse, -R178.reuse ;  /* 0x000000a9adad7223 */ /* 0x180fe200000108b2 */
[----:B------:R-:W0:Y:S01]  /*dc40*/  SHFL.BFLY PT, R175, R170, 0x2, 0x1f ;  /* 0x0c401f00aaaf7f89 */ /* 0x000e2200000e0000 */
[--C-:B------:R-:W-:Y:S01]  /*dc50*/  FFMA.FTZ R177, R177, R169, -R178.reuse ;  /* 0x000000a9b1b17223 */ /* 0x100fe200000108b2 */
[----:B------:R-:W1:Y:S08]  /*dc60*/  MUFU.EX2 R14, R14 ;  /* 0x0000000e000e7308 */ /* 0x000e700000000800 */
[----:B------:R-:W-:Y:S08]  /*dc70*/  MUFU.EX2 R152, R152 ;  /* 0x0000009800987308 */ /* 0x000ff00000000800 */
[----:B------:R-:W-:Y:S01]  /*dc80*/  MUFU.EX2 R153, R153 ;  /* 0x0000009900997308 */ /* 0x000fe20000000800 */
[-C--:B-1----:R-:W-:Y:S01]  /*dc90*/  FMUL.FTZ R24, R24, R14.reuse ;  /* 0x0000000e18187220 */ /* 0x082fe20000410000 */
[-C--:B------:R-:W-:Y:S01]  /*dca0*/  FMUL.FTZ R25, R25, R14.reuse ;  /* 0x0000000e19197220 */ /* 0x080fe20000410000 */
[-C--:B------:R-:W-:Y:S01]  /*dcb0*/  FMUL.FTZ R28, R28, R14.reuse ;  /* 0x0000000e1c1c7220 */ /* 0x080fe20000410000 */
[-C--:B------:R-:W-:Y:S01]  /*dcc0*/  FMUL.FTZ R29, R29, R14.reuse ;  /* 0x0000000e1d1d7220 */ /* 0x080fe20000410000 */
[-C--:B------:R-:W-:Y:S01]  /*dcd0*/  FMUL.FTZ R32, R32, R14.reuse ;  /* 0x0000000e20207220 */ /* 0x080fe20000410000 */
[----:B0-----:R-:W-:Y:S01]  /*dce0*/  FMNMX.FTZ R170, R170, R175, !PT ;  /* 0x000000afaaaa7209 */ /* 0x001fe20007810000 */
[-CC-:B------:R-:W-:Y:S01]  /*dcf0*/  FFMA.FTZ R175, R176, R169.reuse, -R178.reuse ;  /* 0x000000a9b0af7223 */ /* 0x180fe200000108b2 */
[----:B------:R-:W-:Y:S01]  /*dd00*/  MUFU.EX2 R200, R200 ;  /* 0x000000c800c87308 */ /* 0x000fe20000000800 */
[-CC-:B------:R-:W-:Y:S01]  /*dd10*/  FFMA.FTZ R176, R202, R169.reuse, -R178.reuse ;  /* 0x000000a9cab07223 */ /* 0x180fe200000108b2 */
[----:B------:R-:W-:Y:S01]  /*dd20*/  FFMA.FTZ R178, R180, R169, -R178 ;  /* 0x000000a9b4b27223 */ /* 0x000fe200000108b2 */
        /* <DEDUP_REMOVED lines=24> */
[----:B0-----:R-:W-:Y:S01]  /*deb0*/  FMNMX.FTZ R170, R170, R161, !PT ;  /* 0x000000a1aaaa7209 */ /* 0x001fe20007810000 */
        /* <DEDUP_REMOVED lines=8> */
[-CC-:B------:R-:W-:Y:S01]  /*df40*/  FFMA.FTZ R229, R155, R169.reuse, -R165.reuse ;  /* 0x000000a99be57223 */ /* 0x180fe200000108a5 */
[-CC-:B------:R-:W-:Y:S01]  /*df50*/  FFMA.FTZ R155, R157, R169.reuse, -R165.reuse ;  /* 0x000000a99d9b7223 */ /* 0x180fe200000108a5 */
[-CC-:B------:R-:W-:Y:S01]  /*df60*/  FFMA.FTZ R157, R162, R169.reuse, -R165.reuse ;  /* 0x000000a9a29d7223 */ /* 0x180fe200000108a5 */
[-C--:B------:R-:W-:Y:S01]  /*df70*/  FMUL.FTZ R161, R161, R169.reuse ;  /* 0x000000a9a1a17220 */ /* 0x080fe20000410000 */
[-CC-:B------:R-:W-:Y:S01]  /*df80*/  FFMA.FTZ R154, R154, R169.reuse, -R165.reuse ;  /* 0x000000a99a9a7223 */ /* 0x180fe200000108a5 */
[----:B------:R-:W-:Y:S01]  /*df90*/  IMAD.MOV R162, RZ, RZ, -R194 ;  /* 0x000000ffffa27224 */ /* 0x000fe200078e0ac2 */
[----:B------:R-:W-:Y:S01]  /*dfa0*/  MUFU.EX2 R229, R229 ;  /* 0x000000e500e57308 */ /* 0x000fe20000000800 */
[-CC-:B------:R-:W-:Y:S01]  /*dfb0*/  FFMA.FTZ R164, R158, R169.reuse, -R165.reuse ;  /* 0x000000a99ea47223 */ /* 0x180fe200000108a5 */
[-CC-:B------:R-:W-:Y:S01]  /*dfc0*/  FFMA.FTZ R158, R163, R169.reuse, -R165.reuse ;  /* 0x000000a9a39e7223 */ /* 0x180fe200000108a5 */
[----:B------:R-:W-:Y:S01]  /*dfd0*/  FFMA.FTZ R180, R166, R169, -R165 ;  /* 0x000000a9a6b47223 */ /* 0x000fe200000108a5 */
[----:B------:R-:W-:Y:S01]  /*dfe0*/  ISETP.NE.AND P3, PT, R193, R162, PT ;  /* 0x000000a2c100720c */ /* 0x000fe20003f65270 */
[----:B------:R-:W-:-:S02]  /*dff0*/  @!P1 VIADD R162, R12, 0x38840 ;  /* 0x000388400ca29836 */ /* 0x000fc40000000000 */
[-CC-:B------:R-:W-:Y:S01]  /*e000*/  FFMA.FTZ R198, R167, R169.reuse, -R165.reuse ;  /* 0x000000a9a7c67223 */ /* 0x180fe200000108a5 */
[-CC-:B------:R-:W-:Y:S01]  /*e010*/  FFMA.FTZ R202, R203, R169.reuse, -R165.reuse ;  /* 0x000000a9cbca7223 */ /* 0x180fe200000108a5 */
[----:B------:R-:W0:Y:S01]  /*e020*/  MUFU.EX2 R161, R161 ;  /* 0x000000a100a17308 */ /* 0x000e220000000800 */
[-CC-:B------:R-:W-:Y:S01]  /*e030*/  FFMA.FTZ R181, R181, R169.reuse, -R165.reuse ;  /* 0x000000a9b5b57223 */ /* 0x180fe200000108a5 */
[----:B------:R-:W-:Y:S01]  /*e040*/  @!P1 PRMT R162, RZ, 0x654, R162 ;  /* 0x00000654ffa29816 */ /* 0x000fe200000000a2 */
[-CC-:B------:R-:W-:Y:S01]  /*e050*/  FFMA.FTZ R203, R204, R169.reuse, -R165.reuse ;  /* 0x000000a9cccb7223 */ /* 0x180fe200000108a5 */
[-CC-:B------:R-:W-:Y:S01]  /*e060*/  FFMA.FTZ R205, R205, R169.reuse, -R165.reuse ;  /* 0x000000a9cdcd7223 */ /* 0x180fe200000108a5 */
[----:B------:R-:W-:Y:S01]  /*e070*/  FFMA.FTZ R206, R206, R169, -R165 ;  /* 0x000000a9cece7223 */ /* 0x000fe200000108a5 */
[----:B------:R1:W-:Y:S01]  /*e080*/  @!P1 SYNCS.ARRIVE.TRANS64.RED.A1T0 RZ, [R162+URZ], RZ ;  /* 0x000000ffa2ff99a7 */ /* 0x0003e2000810043f */
[----:B------:R-:W-:Y:S01]  /*e090*/  FMUL.FTZ R84, R84, R14 ;  /* 0x0000000e54547220 */ /* 0x000fe20000410000 */
[----:B------:R-:W2:Y:S01]  /*e0a0*/  MUFU.EX2 R154, R154 ;  /* 0x0000009a009a7308 */ /* 0x000ea20000000800 */
[----:B------:R-:W-:-:S02]  /*e0b0*/  @!P3 IMAD R163, R15, 0x40, R191 ;  /* 0x000000400fa3b824 */ /* 0x000fc400078e02bf */
[-CC-:B------:R-:W-:Y:S01]  /*e0c0*/  FFMA.FTZ R15, R182, R169.reuse, -R165.reuse ;  /* 0x000000a9b60f7223 */ /* 0x180fe200000108a5 */
[-C--:B------:R-:W-:Y:S01]  /*e0d0*/  FMUL.FTZ R85, R85, R14.reuse ;  /* 0x0000000e55557220 */ /* 0x080fe20000410000 */
[----:B------:R-:W-:Y:S01]  /*e0e0*/  FMUL.FTZ R88, R88, R14 ;  /* 0x0000000e58587220 */ /* 0x000fe20000410000 */
[----:B------:R-:W-:Y:S02]  /*e0f0*/  @!P3 IMAD R163, R163, 0x4, R2 ;  /* 0x00000004a3a3b824 */ /* 0x000fe400078e0202 */
[-CC-:B-1----:R-:W-:Y:S01]  /*e100*/  FFMA.FTZ R162, R179, R169.reuse, -R165.reuse ;  /* 0x000000a9b3a27223 */ /* 0x182fe200000108a5 */
[----:B------:R-:W-:Y:S01]  /*e110*/  FFMA.FTZ R165, R183, R169, -R165 ;  /* 0x000000a9b7a57223 */ /* 0x000fe200000108a5 */
[----:B------:R-:W1:Y:S01]  /*e120*/  MUFU.EX2 R155, R155 ;  /* 0x0000009b009b7308 */ /* 0x000e620000000800 */
[-C--:B0-----:R-:W-:Y:S01]  /*e130*/  FMUL.FTZ R26, R26, R161.reuse ;  /* 0x000000a11a1a7220 */ /* 0x081fe20000410000 */
[----:B------:R-:W-:Y:S01]  /*e140*/  @!P3 STS [R163+0x38400], R14 ;  /* 0x0384000ea300b388 */ /* 0x000fe20000000800 */
[-C--:B------:R-:W-:Y:S01]  /*e150*/  FMUL.FTZ R27, R27, R161.reuse ;  /* 0x000000a11b1b7220 */ /* 0x080fe20000410000 */
[-C--:B------:R-:W-:Y:S01]  /*e160*/  FMUL.FTZ R30, R30, R161.reuse ;  /* 0x000000a11e1e7220 */ /* 0x080fe20000410000 */
[-C--:B------:R-:W-:Y:S01]  /*e170*/  FMUL.FTZ R31, R31, R161.reuse ;  /* 0x000000a11f1f7220 */ /* 0x080fe20000410000 */
[----:B------:R0:W-:Y:S01]  /*e180*/  @!P3 STS [R163+0x38420], R161 ;  /* 0x038420a1a300b388 */ /* 0x0001e20000000800 */
[----:B------:R-:W-:Y:S01]  /*e190*/  FMUL.FTZ R34, R34, R161 ;  /* 0x000000a122227220 */ /* 0x000fe20000410000 */
[----:B------:R-:W3:Y:S01]  /*e1a0*/  MUFU.EX2 R164, R164 ;  /* 0x000000a400a47308 */ /* 0x000ee20000000800 */
[----:B--2---:R-:W-:Y:S01]  /*e1b0*/  FFMA.FTZ R199, R161, R199, R154 ;  /* 0x000000c7a1c77223 */ /* 0x004fe2000001009a */
[-C--:B------:R-:W-:Y:S01]  /*e1c0*/  FMUL.FTZ R35, R35, R161.reuse ;  /* 0x000000a123237220 */ /* 0x080fe20000410000 */
[-C--:B------:R-:W-:Y:S01]  /*e1d0*/  FMUL.FTZ R38, R38, R161.reuse ;  /* 0x000000a126267220 */ /* 0x080fe20000410000 */
[-C--:B------:R-:W-:Y:S01]  /*e1e0*/  FMUL.FTZ R39, R39, R161.reuse ;  /* 0x000000a127277220 */ /* 0x080fe20000410000 */
[----:B------:R-:W-:Y:S01]  /*e1f0*/  FADD.FTZ R199, R229, R199 ;  /* 0x000000c7e5c77221 */ /* 0x000fe20000010000 */
[-C--:B------:R-:W-:Y:S01]  /*e200*/  FMUL.FTZ R42, R42, R161.reuse ;  /* 0x000000a12a2a7220 */ /* 0x080fe20000410000 */
[----:B------:R-:W-:Y:S01]  /*e210*/  FMUL.FTZ R43, R43, R161 ;  /* 0x000000a12b2b7220 */ /* 0x000fe20000410000 */
[----:B------:R-:W2:Y:S01]  /*e220*/  MUFU.EX2 R157, R157 ;  /* 0x0000009d009d7308 */ /* 0x000ea20000000800 */
[----:B0-----:R-:W-:Y:S01]  /*e230*/  FFMA.FTZ R163, R14, R197, R152 ;  /* 0x000000c50ea37223 */ /* 0x001fe20000010098 */
[----:B-1----:R-:W-:Y:S01]  /*e240*/  FADD.FTZ R199, R155, R199 ;  /* 0x000000c79bc77221 */ /* 0x002fe20000010000 */
[C---:B------:R-:W-:Y:S01]  /*e250*/  F2FP.F16.F32.PACK_AB R152, R153.reuse, R152 ;  /* 0x000000989998723e */ /* 0x040fe200000000ff */
[-C--:B------:R-:W-:Y:S01]  /*e260*/  FMUL.FTZ R46, R46, R161.reuse ;  /* 0x000000a12e2e7220 */ /* 0x080fe20000410000 */
[----:B------:R-:W-:Y:S01]  /*e270*/  FADD.FTZ R163, R153, R163 ;  /* 0x000000a399a37221 */ /* 0x000fe20000010000 */
[----:B------:R-:W-:Y:S01]  /*e280*/  F2FP.F16.F32.PACK_AB R153, R229, R154 ;  /* 0x0000009ae599723e */ /* 0x000fe200000000ff */
[----:B------:R-:W-:Y:S01]  /*e290*/  FMUL.FTZ R47, R47, R161 ;  /* 0x000000a12f2f7220 */ /* 0x000fe20000410000 */
[----:B------:R-:W0:Y:S01]  /*e2a0*/  MUFU.EX2 R158, R158 ;  /* 0x0000009e009e7308 */ /* 0x000e220000000800 */
[----:B---3--:R-:W-:Y:S01]  /*e2b0*/  FADD.FTZ R199, R164, R199 ;  /* 0x000000c7a4c77221 */ /* 0x008fe20000010000 */
[----:B------:R-:W-:Y:S01]  /*e2c0*/  FADD.FTZ R163, R207, R163 ;  /* 0x000000a3cfa37221 */ /* 0x000fe20000010000 */
[----:B------:R-:W-:Y:S01]  /*e2d0*/  F2FP.F16.F32.PACK_AB R154, R200, R207 ;  /* 0x000000cfc89a723e */ /* 0x000fe200000000ff */
[----:B------:R-:W-:Y:S01]  /*e2e0*/  FMUL.FTZ R50, R50, R161 ;  /* 0x000000a132327220 */ /* 0x000fe20000410000 */
[----:B------:R-:W-:Y:S01]  /*e2f0*/  F2FP.F16.F32.PACK_AB R155, R164, R155 ;  /* 0x0000009ba49b723e */ /* 0x000fe200000000ff */
[----:B------:R-:W-:Y:S01]  /*e300*/  BAR.SYNC.DEFER_BLOCKING 0xf, 0x100 ;  /* 0x03c4000000007b1d */ /* 0x000fe20000010000 */
[----:B------:R-:W-:Y:S01]  /*e310*/  FADD.FTZ R163, R200, R163 ;  /* 0x000000a3c8a37221 */ /* 0x000fe20000010000 */
[-C--:B------:R-:W-:Y:S01]  /*e320*/  FMUL.FTZ R51, R51, R161.reuse ;  /* 0x000000a133337220 */ /* 0x080fe20000410000 */
[----:B--2---:R-:W-:Y:S01]  /*e330*/  FADD.FTZ R197, R157, R199 ;  /* 0x000000c79dc57221 */ /* 0x004fe20000010000 */
[-C--:B------:R-:W-:Y:S01]  /*e340*/  FMUL.FTZ R54, R54, R161.reuse ;  /* 0x000000a136367220 */ /* 0x080fe20000410000 */
[----:B------:R-:W-:Y:S01]  /*e350*/  FADD.FTZ R163, R156, R163 ;  /* 0x000000a39ca37221 */ /* 0x000fe20000010000 */
[----:B------:R-:W-:Y:S01]  /*e360*/  MUFU.EX2 R180, R180 ;  /* 0x000000b400b47308 */ /* 0x000fe20000000800 */
[C---:B------:R-:W-:Y:S01]  /*e370*/  F2FP.F16.F32.PACK_AB R156, R160.reuse, R156 ;  /* 0x0000009ca09c723e */ /* 0x040fe200000000ff */
[-C--:B------:R-:W-:Y:S01]  /*e380*/  FMUL.FTZ R55, R55, R161.reuse ;  /* 0x000000a137377220 */ /* 0x080fe20000410000 */
[----:B------:R-:W-:Y:S01]  /*e390*/  FADD.FTZ R204, R160, R163 ;  /* 0x000000a3a0cc7221 */ /* 0x000fe20000010000 */
[----:B------:R-:W-:Y:S01]  /*e3a0*/  FMUL.FTZ R58, R58, R161 ;  /* 0x000000a13a3a7220 */ /* 0x000fe20000410000 */
[C---:B0-----:R-:W-:Y:S01]  /*e3b0*/  FADD.FTZ R197, R158.reuse, R197 ;  /* 0x000000c59ec57221 */ /* 0x041fe20000010000 */
[----:B------:R-:W-:Y:S01]  /*e3c0*/  F2FP.F16.F32.PACK_AB R157, R158, R157 ;  /* 0x0000009d9e9d723e */ /* 0x000fe200000000ff */
[----:B------:R-:W-:Y:S01]  /*e3d0*/  FADD.FTZ R204, R159, R204 ;  /* 0x000000cc9fcc7221 */ /* 0x000fe20000010000 */
[----:B------:R-:W0:Y:S01]  /*e3e0*/  MUFU.EX2 R198, R198 ;  /* 0x000000c600c67308 */ /* 0x000e220000000800 */
[----:B------:R-:W-:Y:S01]  /*e3f0*/  F2FP.F16.F32.PACK_AB R158, R171, R159 ;  /* 0x0000009fab9e723e */ /* 0x000fe200000000ff */
        /* <DEDUP_REMOVED lines=46> */
[----:B------:R-:W2:Y:S01]  /*e6e0*/  MUFU.EX2 R202, R202 ;  /* 0x000000ca00ca7308 */ /* 0x000ea20000000800 */
[-C--:B------:R-:W-:Y:S01]  /*e6f0*/  FMUL.FTZ R142, R142, R161.reuse ;  /* 0x000000a18e8e7220 */ /* 0x080fe20000410000 */
[-C--:B------:R-:W-:Y:S01]  /*e700*/  FMUL.FTZ R143, R143, R161.reuse ;  /* 0x000000a18f8f7220 */ /* 0x080fe20000410000 */
[-C--:B------:R-:W-:Y:S01]  /*e710*/  FMUL.FTZ R146, R146, R161.reuse ;  /* 0x000000a192927220 */ /* 0x080fe20000410000 */
[-C--:B------:R-:W-:Y:S01]  /*e720*/  FMUL.FTZ R147, R147, R161.reuse ;  /* 0x000000a193937220 */ /* 0x080fe20000410000 */
[-C--:B------:R-:W-:Y:S01]  /*e730*/  FMUL.FTZ R150, R150, R161.reuse ;  /* 0x000000a196967220 */ /* 0x080fe20000410000 */
[----:B------:R-:W-:Y:S01]  /*e740*/  FMUL.FTZ R151, R151, R161 ;  /* 0x000000a197977220 */ /* 0x000fe20000410000 */
[----:B0-----:R-:W-:Y:S01]  /*e750*/  F2FP.F16.F32.PACK_AB R159, R198, R180 ;  /* 0x000000b4c69f723e */ /* 0x001fe200000000ff */
        /* <DEDUP_REMOVED lines=39> */
[----:B------:R0:W-:Y:S01]  /*e9d0*/  STSM.16.M88.4 [R195+0x36400], R152 ;  /* 0x03640098c3007844 */ /* 0x0001e20000000200 */
[----:B------:R-:W2:Y:S01]  /*e9e0*/  MUFU.EX2 R178, R178 ;  /* 0x000000b200b27308 */ /* 0x000ea20000000800 */
[----:B-1----:R-:W-:Y:S01]  /*e9f0*/  F2FP.F16.F32.PACK_AB R164, R176, R175 ;  /* 0x000000afb0a4723e */ /* 0x002fe200000000ff */
[----:B------:R-:W-:Y:S01]  /*ea00*/  VIADD R14, R20, 0x80 ;  /* 0x00000080140e7836 */ /* 0x000fe20000000000 */
[----:B------:R0:W-:Y:S01]  /*ea10*/  STSM.16.M88.4 [R208], R156 ;  /* 0x0000009cd0007844 */ /* 0x0001e20000000200 */
[----:B------:R-:W-:Y:S01]  /*ea20*/  FADD.FTZ R197, R180, R197 ;  /* 0x000000c5b4c57221 */ /* 0x000fe20000010000 */
[----:B------:R-:W-:Y:S01]  /*ea30*/  FADD.FTZ R171, R171, R204 ;  /* 0x000000ccabab7221 */ /* 0x000fe20000010000 */
[----:B------:R-:W-:-:S02]  /*ea40*/  @!P1 VIADD R12, R12, 0x38860 ;  /* 0x000388600c0c9836 */ /* 0x000fc40000000000 */
[----:B------:R-:W-:Y:S01]  /*ea50*/  MUFU.EX2 R182, R206 ;  /* 0x000000ce00b67308 */ /* 0x000fe20000000800 */
[----:B------:R-:W-:Y:S01]  /*ea60*/  FADD.FTZ R198, R198, R197 ;  /* 0x000000c5c6c67221 */ /* 0x000fe20000010000 */
[----:B------:R-:W-:Y:S01]  /*ea70*/  FADD.FTZ R171, R174, R171 ;  /* 0x000000abaeab7221 */ /* 0x000fe20000010000 */
[----:B------:R-:W-:Y:S02]  /*ea80*/  @!P1 PRMT R12, RZ, 0x654, R12 ;  /* 0x00000654ff0c9816 */ /* 0x000fe4000000000c */
[----:B------:R-:W-:Y:S01]  /*ea90*/  FADD.FTZ R181, R181, R198 ;  /* 0x000000c6b5b57221 */ /* 0x000fe20000010000 */
[----:B------:R-:W-:Y:S01]  /*eaa0*/  FADD.FTZ R171, R168, R171 ;  /* 0x000000aba8ab7221 */ /* 0x000fe20000010000 */
[----:B------:R-:W-:Y:S01]  /*eab0*/  IMAD.MOV.U32 R198, RZ, RZ, R170 ;  /* 0x000000ffffc67224 */ /* 0x000fe200078e00aa */
[----:B------:R1:W3:Y:S01]  /*eac0*/  MUFU.EX2 R183, R162 ;  /* 0x000000a200b77308 */ /* 0x0002e20000000800 */
[----:B--2---:R-:W-:Y:S01]  /*ead0*/  F2FP.F16.F32.PACK_AB R166, R178, R177 ;  /* 0x000000b1b2a6723e */ /* 0x004fe200000000ff */
[----:B------:R-:W-:-:S04]  /*eae0*/  FADD.FTZ R202, R202, R181 ;  /* 0x000000b5caca7221 */ /* 0x000fc80000010000 */
[----:B------:R-:W-:Y:S02]  /*eaf0*/  FADD.FTZ R202, R203, R202 ;  /* 0x000000cacbca7221 */ /* 0x000fe40000010000 */
[----:B------:R2:W-:Y:S01]  /*eb00*/  MUFU.EX2 R199, R15 ;  /* 0x0000000f00c77308 */ /* 0x0005e20000000800 */
[----:B-1----:R-:W-:Y:S01]  /*eb10*/  F2FP.F16.F32.PACK_AB R162, R173, R172 ;  /* 0x000000acada2723e */ /* 0x002fe200000000ff */
[----:B------:R-:W-:Y:S01]  /*eb20*/  FADD.FTZ R172, R172, R171 ;  /* 0x000000abacac7221 */ /* 0x000fe20000010000 */
[----:B------:R-:W-:-:S03]  /*eb30*/  FADD.FTZ R179, R179, R202 ;  /* 0x000000cab3b37221 */ /* 0x000fc60000010000 */
[----:B------:R0:W-:Y:S01]  /*eb40*/  STSM.16.M88.4 [R196], R160 ;  /* 0x000000a0c4007844 */ /* 0x0001e20000000200 */
[----:B------:R-:W-:Y:S01]  /*eb50*/  FADD.FTZ R172, R173, R172 ;  /* 0x000000acadac7221 */ /* 0x000fe20000010000 */
[----:B------:R3:W1:Y:S01]  /*eb60*/  MUFU.EX2 R200, R165 ;  /* 0x000000a500c87308 */ /* 0x0006620000000800 */
[----:B--2---:R-:W-:Y:S02]  /*eb70*/  IMAD.MOV.U32 R15, RZ, RZ, 0x40000040 ;  /* 0x40000040ff0f7424 */ /* 0x004fe400078e00ff */
[----:B------:R-:W-:-:S04]  /*eb80*/  FADD.FTZ R175, R175, R172 ;  /* 0x000000acafaf7221 */ /* 0x000fc80000010000 */
[----:B------:R-:W-:Y:S01]  /*eb90*/  FADD.FTZ R176, R176, R175 ;  /* 0x000000afb0b07221 */ /* 0x000fe20000010000 */
[----:B---3--:R-:W-:Y:S01]  /*eba0*/  F2FP.F16.F32.PACK_AB R165, R183, R182 ;  /* 0x000000b6b7a5723e */ /* 0x008fe200000000ff */
[----:B------:R-:W-:Y:S02]  /*ebb0*/  FADD.FTZ R182, R182, R179 ;  /* 0x000000b3b6b67221 */ /* 0x000fe40000010000 */
[----:B------:R-:W-:Y:S02]  /*ebc0*/  FADD.FTZ R177, R177, R176 ;  /* 0x000000b0b1b17221 */ /* 0x000fe40000010000 */
[----:B------:R-:W-:Y:S02]  /*ebd0*/  FADD.FTZ R182, R183, R182 ;  /* 0x000000b6b7b67221 */ /* 0x000fe40000010000 */
[----:B------:R-:W-:Y:S01]  /*ebe0*/  FADD.FTZ R197, R178, R177 ;  /* 0x000000b1b2c57221 */ /* 0x000fe20000010000 */
[----:B-1----:R-:W-:Y:S01]  /*ebf0*/  F2FP.F16.F32.PACK_AB R167, R200, R199 ;  /* 0x000000c7c8a7723e */ /* 0x002fe200000000ff */
[----:B------:R-:W-:-:S04]  /*ec00*/  FADD.FTZ R199, R199, R182 ;  /* 0x000000b6c7c77221 */ /* 0x000fc80000010000 */
[----:B------:R0:W-:Y:S01]  /*ec10*/  STSM.16.M88.4 [R201], R164 ;  /* 0x000000a4c9007844 */ /* 0x0001e20000000200 */
[----:B------:R-:W-:Y:S01]  /*ec20*/  WARPGROUP.ARRIVE ;  /* 0x00000000000079c5 */ /* 0x000fe20000000000 */
[----:B------:R-:W-:-:S05]  /*ec30*/  FADD.FTZ R199, R200, R199 ;  /* 0x000000c7c8c77221 */ /* 0x000fca0000010000 */
[----:B------:R-:W-:Y:S01]  /*ec40*/  HGMMA.64x256x16.F32 R24, R152, gdesc[UR4].tnspB, R24, gsb0 ;  /* 0x43e0000498187df0 */ /* 0x000fe20008000818 */
[----:B------:R-:W-:Y:S01]  /*ec50*/  R2UR UR6, R14 ;  /* 0x000000000e0672ca */ /* 0x000fe200000e0000 */
[----:B------:R-:W-:Y:S01]  /*ec60*/  VIADD R14, R20, 0x100 ;  /* 0x00000100140e7836 */ /* 0x000fe20000000000 */
[----:B------:R-:W-:Y:S01]  /*ec70*/  R2UR UR7, R15 ;  /* 0x000000000f0772ca */ /* 0x000fe200000e0000 */
[----:B------:R-:W-:Y:S01]  /*ec80*/  IMAD.MOV.U32 R15, RZ, RZ, 0x40000040 ;  /* 0x40000040ff0f7424 */ /* 0x000fe200078e00ff */
[----:B------:R-:W-:Y:S02]  /*ec90*/  WARPGROUP.DEPBAR.LE gsb0, 0x0 ;  /* 0x00008000000079c5 */ /* 0x000fe40000010000 */
[----:B------:R-:W-:-:S15]  /*eca0*/  WARPGROUP.ARRIVE ;  /* 0x00000000000079c5 */ /* 0x000fde0000000000 */
[----:B------:R-:W-:-:S06]  /*ecb0*/  NOP ;  /* 0x0000000000007918 */ /* 0x000fcc0000000000 */
        /* <DEDUP_REMOVED lines=10> */
[----:B------:R-:W-:Y:S01]  /*ed60*/  IMAD.MOV.U32 R14, RZ, RZ, R21 ;  /* 0x000000ffff0e7224 */ /* 0x000fe200078e0015 */
        /* <DEDUP_REMOVED lines=17> */
.L_x_4604:
[----:B------:R-:W-:Y:S05]  /*ee80*/  BSYNC B0 ;  /* 0x0000000000007941 */ /* 0x000fea0003800000 */
.L_x_4603:
[----:B------:R-:W2:Y:S01]  /*ee90*/  SHFL.BFLY PT, R0, R197, 0x2, 0x1f ;  /* 0x0c401f00c5007f89 */ /* 0x000ea200000e0000 */
[----:B------:R-:W-:Y:S02]  /*eea0*/  IMAD.MOV.U32 R174, RZ, RZ, -0x800000 ;  /* 0xff800000ffae7424 */ /* 0x000fe400078e00ff */
[----:B------:R-:W-:Y:S01]  /*eeb0*/  IMAD.MOV.U32 R175, RZ, RZ, -0x800000 ;  /* 0xff800000ffaf7424 */ /* 0x000fe200078e00ff */
[----:B------:R-:W3:Y:S01]  /*eec0*/  SHFL.BFLY PT, R4, R199, 0x2, 0x1f ;  /* 0x0c401f00c7047f89 */ /* 0x000ee200000e0000 */
[----:B------:R-:W-:Y:S01]  /*eed0*/  VIADD R218, R218, 0x1 ;  /* 0x00000001dada7836 */ /* 0x000fe20000000000 */
[----:B------:R-:W-:Y:S08]  /*eee0*/  BAR.ARV 0x8, 0x100 ;  /* 0x0204000000007b1d */ /* 0x000ff00000002000 */
[----:B------:R-:W-:Y:S01]  /*eef0*/  BAR.SYNC.DEFER_BLOCKING 0xf, 0x100 ;  /* 0x03c4000000007b1d */ /* 0x000fe20000010000 */
[----:B--2---:R-:W-:Y:S01]  /*ef00*/  FADD.FTZ R3, R0, R197 ;  /* 0x000000c500037221 */ /* 0x004fe20000010000 */
[----:B---3--:R-:W-:-:S04]  /*ef10*/  FADD.FTZ R6, R4, R199 ;  /* 0x000000c704067221 */ /* 0x008fc80000010000 */
[----:B------:R-:W2:Y:S01]  /*ef20*/  SHFL.BFLY PT, R0, R3, 0x1, 0x1f ;  /* 0x0c201f0003007f89 */ /* 0x000ea200000e0000 */
[----:B------:R-:W-:-:S03]  /*ef30*/  IMAD.MOV R4, RZ, RZ, -R194 ;  /* 0x000000ffff047224 */ /* 0x000fc600078e0ac2 */
[----:B------:R-:W3:Y:S02]  /*ef40*/  SHFL.BFLY PT, R5, R6, 0x1, 0x1f ;  /* 0x0c201f0006057f89 */ /* 0x000ee400000e0000 */
[----:B------:R-:W-:-:S13]  /*ef50*/  ISETP.NE.AND P0, PT, R193, R4, PT ;  /* 0x00000004c100720c */ /* 0x000fda0003f05270 */
[----:B------:R-:W-:-:S04]  /*ef60*/  @!P0 IMAD R7, R18, 0x40, R191 ;  /* 0x0000004012078824 */ /* 0x000fc800078e02bf */
[----:B------:R-:W-:Y:S02]  /*ef70*/  @!P0 IMAD R7, R7, 0x4, R2 ;  /* 0x0000000407078824 */ /* 0x000fe400078e0202 */
[----:B--2---:R-:W-:Y:S01]  /*ef80*/  FADD.FTZ R9, R3, R0 ;  /* 0x0000000003097221 */ /* 0x004fe20000010000 */
[----:B------:R-:W-:Y:S02]  /*ef90*/  VIADD R3, R18, 0x1 ;  /* 0x0000000112037836 */ /* 0x000fe40000000000 */
[----:B---3--:R-:W-:Y:S02]  /*efa0*/  FADD.FTZ R0, R6, R5 ;  /* 0x0000000506007221 */ /* 0x008fe40000010000 */
[----:B------:R-:W-:Y:S02]  /*efb0*/  FSETP.NE.FTZ.AND P2, PT, R9, RZ, PT ;  /* 0x000000ff0900720b */ /* 0x000fe40003f55000 */
[----:B------:R-:W-:Y:S02]  /*efc0*/  CS2R R4, SRZ ;  /* 0x0000000000047805 */ /* 0x000fe4000001ff00 */
[----:B------:R-:W-:-:S02]  /*efd0*/  ISETP.NE.AND P1, PT, R3, 0x2, PT ;  /* 0x000000020300780c */ /* 0x000fc40003f25270 */
[----:B------:R-:W-:Y:S02]  /*efe0*/  FSETP.NE.FTZ.AND P3, PT, R0, RZ, PT ;  /* 0x000000ff0000720b */ /* 0x000fe40003f75000 */
[----:B------:R-:W-:-:S04]  /*eff0*/  SEL R6, RZ, 0x1, P1 ;  /* 0x00000001ff067807 */ /* 0x000fc80000800000 */
[----:B------:R-:W-:Y:S01]  /*f000*/  LOP3.LUT R23, R23, R6, RZ, 0x3c, !PT ;  /* 0x0000000617177212 */ /* 0x000fe200078e3cff */
[----:B------:R-:W2:Y:S01]  /*f010*/  @P2 MUFU.RCP R5, R9 ;  /* 0x0000000900052308 */ /* 0x000ea20000001000 */
[----:B------:R-:W-:-:S05]  /*f020*/  @P2 FMUL.FTZ R18, R169, 0.69314718246459960938 ;  /* 0x3f317218a9122820 */ /* 0x000fca0000410000 */
[----:B------:R-:W-:Y:S02]  /*f030*/  @P3 FMUL.FTZ R169, R169, 0.69314718246459960938 ;  /* 0x3f317218a9a93820 */ /* 0x000fe40000410000 */
[----:B------:R-:W3:Y:S08]  /*f040*/  @P3 MUFU.RCP R4, R0 ;  /* 0x0000000000043308 */ /* 0x000ef00000001000 */
[----:B------:R-:W4:Y:S01]  /*f050*/  @P2 MUFU.LG2 R2, R9 ;  /* 0x0000000900022308 */ /* 0x000f220000000c00 */
[----:B--2---:R2:W-:Y:S01]  /*f060*/  @!P0 STS [R7+0x38400], R5 ;  /* 0x0384000507008388 */ /* 0x0045e20000000800 */
[-C--:B------:R-:W-:Y:S01]  /*f070*/  FMUL.FTZ R8, R25, R5.reuse ;  /* 0x0000000519087220 */ /* 0x080fe20000410000 */
[-C--:B------:R-:W-:Y:S01]  /*f080*/  FMUL.FTZ R178, R33, R5.reuse ;  /* 0x0000000521b27220 */ /* 0x080fe20000410000 */
[-C--:B------:R-:W-:Y:S01]  /*f090*/  FMUL.FTZ R180, R32, R5.reuse ;  /* 0x0000000520b47220 */ /* 0x080fe20000410000 */
[-C--:B------:R-:W-:Y:S01]  /*f0a0*/  FMUL.FTZ R179, R36, R5.reuse ;  /* 0x0000000524b37220 */ /* 0x080fe20000410000 */
[-C--:B------:R-:W-:Y:S01]  /*f0b0*/  FMUL.FTZ R10, R24, R5.reuse ;  /* 0x00000005180a7220 */ /* 0x080fe20000410000 */
[-C--:B------:R-:W-:Y:S01]  /*f0c0*/  FMUL.FTZ R28, R28, R5.reuse ;  /* 0x000000051c1c7220 */ /* 0x080fe20000410000 */
[----:B-1----:R-:W1:Y:S01]  /*f0d0*/  @P3 MUFU.LG2 R20, R0 ;  /* 0x0000000000143308 */ /* 0x002e620000000c00 */
[----:B---3--:R3:W-:Y:S01]  /*f0e0*/  @!P0 STS [R7+0x38420], R4 ;  /* 0x0384200407008388 */ /* 0x0087e20000000800 */
[-C--:B------:R-:W-:Y:S01]  /*f0f0*/  FMUL.FTZ R33, R42, R4.reuse ;  /* 0x000000042a217220 */ /* 0x080fe20000410000 */
[-C--:B------:R-:W-:Y:S01]  /*f100*/  FMUL.FTZ R6, R29, R5.reuse ;  /* 0x000000051d067220 */ /* 0x080fe20000410000 */
[-C--:B------:R-:W-:Y:S01]  /*f110*/  FMUL.FTZ R176, R37, R5.reuse ;  /* 0x0000000525b07220 */ /* 0x080fe20000410000 */
[-C--:B------:R-:W-:Y:S01]  /*f120*/  FMUL.FTZ R177, R40, R5.reuse ;  /* 0x0000000528b17220 */ /* 0x080fe20000410000 */
[-C--:B------:R-:W-:Y:S01]  /*f130*/  FMUL.FTZ R32, R41, R5.reuse ;  /* 0x0000000529207220 */ /* 0x080fe20000410000 */
[-C--:B------:R-:W-:Y:S01]  /*f140*/  FMUL.FTZ R173, R44, R5.reuse ;  /* 0x000000052cad7220 */ /* 0x080fe20000410000 */
[-C--:B------:R-:W-:Y:S01]  /*f150*/  FMUL.FTZ R171, R45, R5.reuse ;  /* 0x000000052dab7220 */ /* 0x080fe20000410000 */
[----:B----4-:R-:W-:Y:S01]  /*f160*/  @P2 FMUL.FTZ R25, R2, 0.69314718246459960938 ;  /* 0x3f31721802192820 */ /* 0x010fe20000410000 */
[-C--:B------:R-:W-:Y:S01]  /*f170*/  FMUL.FTZ R172, R48, R5.reuse ;  /* 0x0000000530ac7220 */ /* 0x080fe20000410000 */
[-C--:B0-----:R-:W-:Y:S01]  /*f180*/  FMUL.FTZ R166, R49, R5.reuse ;  /* 0x0000000531a67220 */ /* 0x081fe20000410000 */
[-C--:B------:R-:W-:Y:S01]  /*f190*/  FMUL.FTZ R167, R52, R5.reuse ;  /* 0x0000000534a77220 */ /* 0x080fe20000410000 */
[-C--:B------:R-:W-:Y:S01]  /*f1a0*/  FMUL.FTZ R164, R53, R5.reuse ;  /* 0x0000000535a47220 */ /* 0x080fe20000410000 */
        /* <DEDUP_REMOVED lines=50> */
[----:B------:R-:W-:Y:S01]  /*f4d0*/  @P2 FFMA.FTZ R174, R18, R21, R25 ;  /* 0x0000001512ae2223 */ /* 0x000fe20000010019 */
[----:B------:R-:W-:Y:S01]  /*f4e0*/  PLOP3.LUT P0, PT, PT, PT, PT, 0x8, 0x0 ;  /* 0x000000000000781c */ /* 0x000fe20003f0e170 */
[-C--:B--2---:R-:W-:Y:S01]  /*f4f0*/  FMUL.FTZ R5, R26, R4.reuse ;  /* 0x000000041a057220 */ /* 0x084fe20000410000 */
[-C--:B------:R-:W-:Y:S01]  /*f500*/  FMUL.FTZ R0, R27, R4.reuse ;  /* 0x000000041b007220 */ /* 0x080fe20000410000 */
[-C--:B---3--:R-:W-:Y:S01]  /*f510*/  FMUL.FTZ R7, R30, R4.reuse ;  /* 0x000000041e077220 */ /* 0x088fe20000410000 */
        /* <DEDUP_REMOVED lines=62> */
.L_x_4558:
[----:B------:R-:W-:Y:S05]  /*f900*/  BSYNC B7 ;  /* 0x0000000000077941 */ /* 0x000fea0003800000 */
.L_x_4556:
[----:B------:R-:W1:Y:S08]  /*f910*/  S2UR UR5, SR_CgaCtaId ;  /* 0x00000000000579c3 */ /* 0x000e700000008800 */
[----:B------:R-:W-:Y:S06]  /*f920*/  BAR.SYNC.DEFER_BLOCKING 0x5, 0x180 ;  /* 0x0146000000007b1d */ /* 0x000fec0000010000 */
[----:B------:R-:W-:Y:S01]  /*f930*/  UMOV UR4, 0x400 ;  /* 0x0000040000047882 */ /* 0x000fe20000000000 */
[----:B------:R-:W-:Y:S01]  /*f940*/  BSSY B0, `(.L_x_4616) ;  /* 0x00002e1000007945 */ /* 0x000fe20003800000 */
[----:B-1----:R-:W-:-:S06]  /*f950*/  ULEA UR4, UR5, UR4, 0x18 ;  /* 0x0000000405047291 */ /* 0x002fcc000f8ec03f */
[----:B------:R-:W-:-:S05]  /*f960*/  IMAD.U32 R2, RZ, RZ, UR4 ;  /* 0x00000004ff027e24 */ /* 0x000fca000f8e00ff */
[----:B-----5:R1:W2:Y:S01]  /*f970*/  LDS.128 R24, [R2+0x388d0] ;  /* 0x0388d00002187984 */ /* 0x0202a20000000c00 */
[----:B------:R-:W-:Y:S06]  /*f980*/  BAR.ARV 0x4, 0x180 ;  /* 0x0106000000007b1d */ /* 0x000fec0000002000 */
[----:B------:R-:W-:Y:S05]  /*f990*/  @P0 BRA `(.L_x_4617) ;  /* 0x0000002000000947 */ /* 0x000fea0003800000 */
[----:B------:R-:W3:Y:S01]  /*f9a0*/  S2R R3, SR_SWINHI ;  /* 0x0000000000037919 */ /* 0x000ee20000002f00 */
        /* <DEDUP_REMOVED lines=18> */
[----:B---3--:R-:W-:-:S02]  /*fad0*/  MOV R21, R3 ;  /* 0x0000000300157202 */ /* 0x008fc40000000f00 */
        /* <DEDUP_REMOVED lines=8> */
[C---:B------:R-:W-:Y:S01]  /*fb60*/  IADD3 R10, P4, R40.reuse, 0x60, RZ ;  /* 0x00000060280a7810 */ /* 0x040fe20007f9e0ff */
[--C-:B------:R-:W-:Y:S01]  /*fb70*/  IMAD.X R31, RZ, RZ, R41.reuse, P0 ;  /* 0x000000ffff1f7224 */ /* 0x100fe200000e0629 */
[----:B------:R-:W-:Y:S01]  /*fb80*/  LOP3.LUT R44, R45, R40, RZ, 0x3c, !PT ;  /* 0x000000282d2c7212 */ /* 0x000fe200078e3cff */
[----:B------:R-:W-:Y:S01]  /*fb90*/  IMAD.MOV.U32 R45, RZ, RZ, R41 ;  /* 0x000000ffff2d7224 */ /* 0x000fe200078e0029 */
[----:B------:R-:W-:Y:S02]  /*fba0*/  IADD3 R0, P1, R40, 0x20, RZ ;  /* 0x0000002028007810 */ /* 0x000fe40007f3e0ff */
[----:B------:R-:W-:Y:S02]  /*fbb0*/  LOP3.LUT R30, R3, 0x380, RZ, 0xc0, !PT ;  /* 0x00000380031e7812 */ /* 0x000fe400078ec0ff */
[----:B------:R-:W-:-:S02]  /*fbc0*/  LOP3.LUT R181, R10, 0x380, RZ, 0xc0, !PT ;  /* 0x000003800ab57812 */ /* 0x000fc400078ec0ff */
[----:B------:R-:W-:Y:S02]  /*fbd0*/  LOP3.LUT R169, R0, 0x380, RZ, 0xc0, !PT ;  /* 0x0000038000a97812 */ /* 0x000fe400078ec0ff */
[----:B--2---:R-:W-:Y:S01]  /*fbe0*/  MOV R24, R44 ;  /* 0x0000002c00187202 */ /* 0x004fe20000000f00 */
[----:B------:R-:W-:Y:S01]  /*fbf0*/  BAR.SYNC.DEFER_BLOCKING 0x1, 0x100 ;  /* 0x0044000000007b1d */ /* 0x000fe20000010000 */
[----:B------:R-:W-:Y:S01]  /*fc00*/  SHF.R.U64 R30, R30, 0x3, RZ ;  /* 0x000000031e1e7819 */ /* 0x000fe200000012ff */
[--C-:B------:R-:W-:Y:S01]  /*fc10*/  IMAD.X R45, RZ, RZ, R41.reuse, P4 ;  /* 0x000000ffff2d7224 */ /* 0x100fe200020e0629 */
[C---:B------:R-:W-:Y:S02]  /*fc20*/  IADD3 R48, P3, R40.reuse, 0x2000, RZ ;  /* 0x0000200028307810 */ /* 0x040fe40007f7e0ff */
[----:B------:R-:W-:Y:S02]  /*fc30*/  SHF.R.U64 R181, R181, 0x3, RZ ;  /* 0x00000003b5b57819 */ /* 0x000fe400000012ff */
[C---:B------:R-:W-:Y:S01]  /*fc40*/  IADD3 R8, P5, R40.reuse, 0x2040, RZ ;  /* 0x0000204028087810 */ /* 0x040fe20007fbe0ff */
[----:B------:R-:W-:Y:S01]  /*fc50*/  IMAD.X R49, RZ, RZ, R41, P3 ;  /* 0x000000ffff317224 */ /* 0x000fe200018e0629 */
[----:B------:R-:W-:-:S02]  /*fc60*/  IADD3 R60, P2, R40, 0x2060, RZ ;  /* 0x00002060283c7810 */ /* 0x000fc40007f5e0ff */
[----:B------:R-:W-:Y:S01]  /*fc70*/  SHF.R.U64 R169, R169, 0x3, RZ ;  /* 0x00000003a9a97819 */ /* 0x000fe200000012ff */
[--C-:B------:R-:W-:Y:S01]  /*fc80*/  IMAD.X R57, RZ, RZ, R41.reuse, P5 ;  /* 0x000000ffff397224 */ /* 0x100fe200028e0629 */
[----:B------:R-:W-:Y:S01]  /*fc90*/  IADD3 R52, P6, R40, 0x2020, RZ ;  /* 0x0000202028347810 */ /* 0x000fe20007fde0ff */
[--C-:B------:R-:W-:Y:S01]  /*fca0*/  IMAD.X R61, RZ, RZ, R41.reuse, P2 ;  /* 0x000000ffff3d7224 */ /* 0x100fe200010e0629 */
[----:B------:R-:W-:Y:S02]  /*fcb0*/  LOP3.LUT R30, R30, R3, RZ, 0x3c, !PT ;  /* 0x000000031e1e7212 */ /* 0x000fe400078e3cff */
[----:B------:R-:W-:Y:S01]  /*fcc0*/  LOP3.LUT R44, R181, R10, RZ, 0x3c, !PT ;  /* 0x0000000ab52c7212 */ /* 0x000fe200078e3cff */
[----:B------:R-:W-:Y:S01]  /*fcd0*/  IMAD.X R53, RZ, RZ, R41, P6 ;  /* 0x000000ffff357224 */ /* 0x000fe200030e0629 */
[----:B------:R-:W-:Y:S02]  /*fce0*/  LOP3.LUT R3, R48, 0x380, RZ, 0xc0, !PT ;  /* 0x0000038030037812 */ /* 0x000fe400078ec0ff */
[----:B------:R-:W-:-:S02]  /*fcf0*/  LOP3.LUT R181, R8, 0x380, RZ, 0xc0, !PT ;  /* 0x0000038008b57812 */ /* 0x000fc400078ec0ff */
[----:B------:R-:W-:Y:S01]  /*fd00*/  LOP3.LUT R183, R60, 0x380, RZ, 0xc0, !PT ;  /* 0x000003803cb77812 */ /* 0x000fe200078ec0ff */
[----:B------:R2:W-:Y:S01]  /*fd10*/  STSM.16.M88.4 [R24], R4 ;  /* 0x0000000418007844 */ /* 0x0005e20000000200 */
[----:B------:R-:W-:Y:S02]  /*fd20*/  SHF.R.U64 R3, R3, 0x3, RZ ;  /* 0x0000000303037819 */ /* 0x000fe400000012ff */
[----:B------:R-:W-:Y:S02]  /*fd30*/  SHF.R.U64 R181, R181, 0x3, RZ ;  /* 0x00000003b5b57819 */ /* 0x000fe400000012ff */
[----:B------:R-:W-:Y:S02]  /*fd40*/  SHF.R.U64 R183, R183, 0x3, RZ ;  /* 0x00000003b7b77819 */ /* 0x000fe400000012ff */
[C---:B------:R-:W-:Y:S02]  /*fd50*/  IADD3 R70, P4, R40.reuse, 0x4040, RZ ;  /* 0x0000404028467810 */ /* 0x040fe40007f9e0ff */
[----:B------:R-:W-:-:S02]  /*fd60*/  IADD3 R62, P3, R40, 0x4060, RZ ;  /* 0x00004060283e7810 */ /* 0x000fc40007f7e0ff */
[----:B0-----:R-:W-:Y:S01]  /*fd70*/  IADD3 R66, P0, R40, 0x4020, RZ ;  /* 0x0000402028427810 */ /* 0x001fe20007f1e0ff */
[--C-:B------:R-:W-:Y:S01]  /*fd80*/  IMAD.X R73, RZ, RZ, R41.reuse, P4 ;  /* 0x000000ffff497224 */ /* 0x100fe200020e0629 */
[----:B------:R-:W-:Y:S01]  /*fd90*/  LOP3.LUT R48, R3, R48, RZ, 0x3c, !PT ;  /* 0x0000003003307212 */ /* 0x000fe200078e3cff */
[--C-:B------:R-:W-:Y:S01]  /*fda0*/  IMAD.X R77, RZ, RZ, R41.reuse, P3 ;  /* 0x000000ffff4d7224 */ /* 0x100fe200018e0629 */
[----:B------:R-:W-:Y:S01]  /*fdb0*/  LOP3.LUT R56, R181, R8, RZ, 0x3c, !PT ;  /* 0x00000008b5387212 */ /* 0x000fe200078e3cff */
[--C-:B--2---:R-:W-:Y:S01]  /*fdc0*/  IMAD.X R7, RZ, RZ, R41.reuse, P1 ;  /* 0x000000ffff077224 */ /* 0x104fe200008e0629 */
[----:B------:R-:W-:Y:S01]  /*fdd0*/  LOP3.LUT R6, R169, R0, RZ, 0x3c, !PT ;  /* 0x00000000a9067212 */ /* 0x000fe200078e3cff */
[----:B------:R-:W-:Y:S01]  /*fde0*/  IMAD.X R69, RZ, RZ, R41, P0 ;  /* 0x000000ffff457224 */ /* 0x000fe200000e0629 */
[----:B------:R-:W-:Y:S02]  /*fdf0*/  LOP3.LUT R169, R52, 0x380, RZ, 0xc0, !PT ;  /* 0x0000038034a97812 */ /* 0x000fe400078ec0ff */
[----:B------:R-:W-:-:S02]  /*fe00*/  IADD3 R58, P1, R40, 0x4000, RZ ;  /* 0x00004000283a7810 */ /* 0x000fc40007f3e0ff */
[----:B------:R-:W-:Y:S02]  /*fe10*/  SHF.R.U64 R169, R169, 0x3, RZ ;  /* 0x00000003a9a97819 */ /* 0x000fe400000012ff */
[----:B------:R-:W-:Y:S01]  /*fe20*/  LOP3.LUT R60, R183, R60, RZ, 0x3c, !PT ;  /* 0x0000003cb73c7212 */ /* 0x000fe200078e3cff */
[----:B------:R-:W-:Y:S01]  /*fe30*/  IMAD.X R65, RZ, RZ, R41, P1 ;  /* 0x000000ffff417224 */ /* 0x000fe200008e0629 */
[----:B------:R-:W-:Y:S02]  /*fe40*/  LOP3.LUT R3, R58, 0x380, RZ, 0xc0, !PT ;  /* 0x000003803a037812 */ /* 0x000fe400078ec0ff */
[----:B------:R-:W-:Y:S02]  /*fe50*/  LOP3.LUT R52, R169, R52, RZ, 0x3c, !PT ;  /* 0x00000034a9347212 */ /* 0x000fe400078e3cff */
[----:B------:R-:W-:Y:S02]  /*fe60*/  LOP3.LUT R181, R70, 0x380, RZ, 0xc0, !PT ;  /* 0x0000038046b57812 */ /* 0x000fe400078ec0ff */
[----:B------:R-:W-:-:S02]  /*fe70*/  LOP3.LUT R183, R62, 0x380, RZ, 0xc0, !PT ;  /* 0x000003803eb77812 */ /* 0x000fc400078ec0ff */
[----:B------:R-:W-:Y:S02]  /*fe80*/  LOP3.LUT R169, R66, 0x380, RZ, 0xc0, !PT ;  /* 0x0000038042a97812 */ /* 0x000fe400078ec0ff */
[----:B------:R-:W-:Y:S02]  /*fe90*/  SHF.R.U64 R3, R3, 0x3, RZ ;  /* 0x0000000303037819 */ /* 0x000fe400000012ff */
[C---:B------:R-:W-:Y:S02]  /*fea0*/  IADD3 R4, P6, R40.reuse, 0x6000, RZ ;  /* 0x0000600028047810 */ /* 0x040fe40007fde0ff */
[----:B------:R-:W-:Y:S02]  /*feb0*/  SHF.R.U64 R181, R181, 0x3, RZ ;  /* 0x00000003b5b57819 */ /* 0x000fe400000012ff */
[----:B------:R-:W-:Y:S01]  /*fec0*/  SHF.R.U64 R183, R183, 0x3, RZ ;  /* 0x00000003b7b77819 */ /* 0x000fe200000012ff */
[----:B------:R-:W-:Y:S01]  /*fed0*/  IMAD.X R81, RZ, RZ, R41, P6 ;  /* 0x000000ffff517224 */ /* 0x000fe200030e0629 */
[----:B------:R-:W-:-:S02]  /*fee0*/  IADD3 R34, P2, R40, 0x6040, RZ ;  /* 0x0000604028227810 */ /* 0x000fc40007f5e0ff */
[C---:B------:R-:W-:Y:S02]  /*fef0*/  IADD3 R24, P1, R40.reuse, 0x6060, RZ ;  /* 0x0000606028187810 */ /* 0x040fe40007f3e0ff */
[----:B------:R-:W-:Y:S01]  /*ff00*/  SHF.R.U64 R169, R169, 0x3, RZ ;  /* 0x00000003a9a97819 */ /* 0x000fe200000012ff */
[--C-:B------:R-:W-:Y:S01]  /*ff10*/  IMAD.X R5, RZ, RZ, R41.reuse, P2 ;  /* 0x000000ffff057224 */ /* 0x100fe200010e0629 */
[----:B------:R-:W-:Y:S02]  /*ff20*/  IADD3 R28, P5, R40, 0x6020, RZ ;  /* 0x00006020281c7810 */ /* 0x000fe40007fbe0ff */
[----:B------:R-:W-:Y:S02]  /*ff30*/  LOP3.LUT R64, R3, R58, RZ, 0x3c, !PT ;  /* 0x0000003a03407212 */ /* 0x000fe400078e3cff */
[----:B------:R-:W-:Y:S01]  /*ff40*/  LOP3.LUT R72, R181, R70, RZ, 0x3c, !PT ;  /* 0x00000046b5487212 */ /* 0x000fe200078e3cff */
[--C-:B------:R-:W-:Y:S01]  /*ff50*/  IMAD.X R85, RZ, RZ, R41.reuse, P5 ;  /* 0x000000ffff557224 */ /* 0x100fe200028e0629 */
[----:B------:R-:W-:Y:S01]  /*ff60*/  LOP3.LUT R76, R183, R62, RZ, 0x3c, !PT ;  /* 0x0000003eb74c7212 */ /* 0x000fe200078e3cff */
[----:B------:R-:W-:Y:S01]  /*ff70*/  IMAD.X R41, RZ, RZ, R41, P1 ;  /* 0x000000ffff297224 */ /* 0x000fe200008e0629 */
[----:B------:R-:W-:-:S02]  /*ff80*/  LOP3.LUT R3, R4, 0x380, RZ, 0xc0, !PT ;  /* 0x0000038004037812 */ /* 0x000fc400078ec0ff */
[----:B------:R-:W-:Y:S02]  /*ff90*/  LOP3.LUT R68, R169, R66, RZ, 0x3c, !PT ;  /* 0x00000042a9447212 */ /* 0x000fe400078e3cff */
[----:B------:R-:W-:Y:S02]  /*ffa0*/  LOP3.LUT R181, R34, 0x380, RZ, 0xc0, !PT ;  /* 0x0000038022b57812 */ /* 0x000fe400078ec0ff */
[----:B------:R-:W-:Y:S02]  /*ffb0*/  LOP3.LUT R183, R24, 0x380, RZ, 0xc0, !PT ;  /* 0x0000038018b77812 */ /* 0x000fe400078ec0ff */
[----:B------:R-:W-:Y:S02]  /*ffc0*/  LOP3.LUT R169, R28, 0x380, RZ, 0xc0, !PT ;  /* 0x000003801ca97812 */ /* 0x000fe400078ec0ff */
[----:B------:R-:W-:Y:S02]  /*ffd0*/  SHF.R.U64 R3, R3, 0x3, RZ ;  /* 0x0000000303037819 */ /* 0x000fe400000012ff */
[----:B------:R-:W-:-:S02]  /*ffe0*/  SHF.R.U64 R181, R181, 0x3, RZ ;  /* 0x00000003b5b57819 */ /* 0x000fc400000012ff */
[----:B------:R-:W-:Y:S02]  /*fff0*/  SHF.R.U64 R183, R183, 0x3, RZ ;  /* 0x00000003b7b77819 */ /* 0x000fe400000012ff */
[----:B------:R-:W-:Y:S02]  /*10000*/  SHF.R.U64 R169, R169, 0x3, RZ ;  /* 0x00000003a9a97819 */ /* 0x000fe400000012ff */
[----:B------:R-:W-:Y:S02]  /*10010*/  LOP3.LUT R80, R3, R4, RZ, 0x3c, !PT ;  /* 0x0000000403507212 */ /* 0x000fe400078e3cff */
[----:B------:R-:W-:Y:S02]  /*10020*/  LOP3.LUT R4, R181, R34, RZ, 0x3c, !PT ;  /* 0x00000022b5047212 */ /* 0x000fe400078e3cff */
[----:B------:R-:W-:Y:S02]  /*10030*/  LOP3.LUT R40, R183, R24, RZ, 0x3c, !PT ;  /* 0x00000018b7287212 */ /* 0x000fe400078e3cff */
[----:B------:R-:W-:-:S02]  /*10040*/  LOP3.LUT R84, R169, R28, RZ, 0x3c, !PT ;  /* 0x0000001ca9547212 */ /* 0x000fc400078e3cff */
[----:B------:R-:W-:Y:S02]  /*10050*/  MOV R24, R30 ;  /* 0x0000001e00187202 */ /* 0x000fe40000000f00 */
[----:B------:R-:W-:Y:S02]  /*10060*/  MOV R3, R6 ;  /* 0x0000000600037202 */ /* 0x000fe40000000f00 */
[----:B------:R-:W-:Y:S02]  /*10070*/  F2FP.F16.F32.PACK_AB R28, R178, R180 ;  /* 0x000000b4b21c723e */ /* 0x000fe400000000ff */
[----:B------:R-:W-:Y:S02]  /*10080*/  F2FP.F16.F32.PACK_AB R30, R176, R179 ;  /* 0x000000b3b01e723e */ /* 0x000fe400000000ff */
[----:B------:R-:W-:Y:S02]  /*10090*/  F2FP.F16.F32.PACK_AB R31, R39, R38 ;  /* 0x00000026271f723e */ /* 0x000fe400000000ff */
[----:B------:R-:W-:-:S02]  /*100a0*/  F2FP.F16.F32.PACK_AB R34, R171, R173 ;  /* 0x000000adab22723e */ /* 0x000fc400000000ff */
[----:B------:R-:W-:Y:S01]  /*100b0*/  MOV R0, R4 ;  /* 0x0000000400007202 */ /* 0x000fe20000000f00 */
[----:B------:R0:W-:Y:S01]  /*100c0*/  STSM.16.M88.4 [R3], R28 ;  /* 0x0000001c03007844 */ /* 0x0001e20000000200 */
[----:B------:R-:W-:Y:S02]  /*100d0*/  MOV R44, R44 ;  /* 0x0000002c002c7202 */ /* 0x000fe40000000f00 */
[----:B------:R-:W-:Y:S01]  /*100e0*/  F2FP.F16.F32.PACK_AB R4, R166, R172 ;  /* 0x000000aca604723e */ /* 0x000fe200000000ff */
[----:B------:R2:W-:Y:S01]  /*100f0*/  STSM.16.M88.4 [R24], R32 ;  /* 0x0000002018007844 */ /* 0x0005e20000000200 */
[----:B------:R-:W-:Y:S02]  /*10100*/  F2FP.F16.F32.PACK_AB R5, R51, R50 ;  /* 0x000000323305723e */ /* 0x000fe400000000ff */
[----:B------:R-:W-:Y:S02]  /*10110*/  F2FP.F16.F32.PACK_AB R6, R164, R167 ;  /* 0x000000a7a406723e */ /* 0x000fe400000000ff */
[----:B------:R-:W-:-:S02]  /*10120*/  F2FP.F16.F32.PACK_AB R7, R55, R54 ;  /* 0x000000363707723e */ /* 0x000fc400000000ff */
[----:B------:R-:W-:Y:S02]  /*10130*/  MOV R48, R48 ;  /* 0x0000003000307202 */ /* 0x000fe40000000f00 */
[----:B------:R-:W-:Y:S01]  /*10140*/  F2FP.F16.F32.PACK_AB R8, R162, R165 ;  /* 0x000000a5a208723e */ /* 0x000fe200000000ff */
[----:B------:R3:W-:Y:S01]  /*10150*/  STSM.16.M88.4 [R44], R4 ;  /* 0x000000042c007844 */ /* 0x0007e20000000200 */
[----:B------:R-:W-:Y:S02]  /*10160*/  F2FP.F16.F32.PACK_AB R10, R160, R163 ;  /* 0x000000a3a00a723e */ /* 0x000fe400000000ff */
[----:B------:R-:W-:Y:S02]  /*10170*/  MOV R52, R52 ;  /* 0x0000003400347202 */ /* 0x000fe40000000f00 */
[----:B------:R-:W-:Y:S01]  /*10180*/  MOV R56, R56 ;  /* 0x0000003800387202 */ /* 0x000fe20000000f00 */
[----:B------:R-:W-:Y:S01]  /*10190*/  STSM.16.M88.4 [R48], R8 ;  /* 0x0000000830007844 */ /* 0x000fe20000000200 */
[----:B0-----:R-:W-:Y:S01]  /*101a0*/  F2FP.F16.F32.PACK_AB R28, R156, R158 ;  /* 0x0000009e9c1c723e */ /* 0x001fe200000000ff */
[----:B--2---:R-:W-:Y:S01]  /*101b0*/  IMAD.MOV.U32 R24, RZ, RZ, RZ ;  /* 0x000000ffff187224 */ /* 0x004fe200078e00ff */
[----:B------:R-:W-:Y:S01]  /*101c0*/  F2FP.F16.F32.PACK_AB R29, R75, R74 ;  /* 0x0000004a4b1d723e */ /* 0x000fe200000000ff */
[----:B------:R-:W-:Y:S01]  /*101d0*/  STSM.16.M88.4 [R52], R12 ;  /* 0x0000000c34007844 */ /* 0x000fe20000000200 */
[----:B------:R-:W-:-:S02]  /*101e0*/  F2FP.F16.F32.PACK_AB R30, R154, R157 ;  /* 0x0000009d9a1e723e */ /* 0x000fc400000000ff */
[----:B------:R-:W-:Y:S02]  /*101f0*/  F2FP.F16.F32.PACK_AB R31, R79, R78 ;  /* 0x0000004e4f1f723e */ /* 0x000fe400000000ff */
[----:B------:R-:W-:Y:S02]  /*10200*/  MOV R60, R60 ;  /* 0x0000003c003c7202 */ /* 0x000fe40000000f00 */
[----:B------:R-:W-:Y:S01]  /*10210*/  F2FP.F16.F32.PACK_AB R32, R152, R155 ;  /* 0x0000009b9820723e */ /* 0x000fe200000000ff */
[----:B------:R-:W-:Y:S01]  /*10220*/  STSM.16.M88.4 [R56], R28 ;  /* 0x0000001c38007844 */ /* 0x000fe20000000200 */
[----:B------:R-:W-:Y:S02]  /*10230*/  F2FP.F16.F32.PACK_AB R33, R83, R82 ;  /* 0x000000525321723e */ /* 0x000fe400000000ff */
[----:B------:R-:W-:Y:S02]  /*10240*/  F2FP.F16.F32.PACK_AB R34, R36, R153 ;  /* 0x000000992422723e */ /* 0x000fe400000000ff */
[----:B------:R-:W-:-:S02]  /*10250*/  F2FP.F16.F32.PACK_AB R35, R87, R86 ;  /* 0x000000565723723e */ /* 0x000fc400000000ff */
[----:B------:R-:W-:Y:S02]  /*10260*/  MOV R64, R64 ;  /* 0x0000004000407202 */ /* 0x000fe40000000f00 */
[----:B------:R-:W-:Y:S01]  /*10270*/  F2FP.F16.F32.PACK_AB R36, R89, R88 ;  /* 0x000000585924723e */ /* 0x000fe200000000ff */
[----:B------:R-:W-:Y:S01]  /*10280*/  STSM.16.M88.4 [R60], R32 ;  /* 0x000000203c007844 */ /* 0x000fe20000000200 */
[----:B------:R-:W-:Y:S02]  /*10290*/  F2FP.F16.F32.PACK_AB R38, R93, R92 ;  /* 0x0000005c5d26723e */ /* 0x000fe400000000ff */
[----:B------:R-:W-:Y:S02]  /*102a0*/  F2FP.F16.F32.PACK_AB R39, R95, R94 ;  /* 0x0000005e5f27723e */ /* 0x000fe400000000ff */
[----:B------:R-:W-:Y:S02]  /*102b0*/  MOV R68, R68 ;  /* 0x0000004400447202 */ /* 0x000fe40000000f00 */
[----:B------:R-:W-:Y:S01]  /*102c0*/  F2FP.F16.F32.PACK_AB R105, R42, R106 ;  /* 0x0000006a2a69723e */ /* 0x000fe200000000ff */
[----:B------:R-:W-:Y:S01]  /*102d0*/  STSM.16.M88.4 [R64], R36 ;  /* 0x0000002440007844 */ /* 0x000fe20000000200 */
[----:B------:R-:W-:-:S02]  /*102e0*/  F2FP.F16.F32.PACK_AB R112, R113, R112 ;  /* 0x000000707170723e */ /* 0x000fc400000000ff */
[----:B------:R-:W-:Y:S01]  /*102f0*/  MOV R72, R72 ;  /* 0x0000004800487202 */ /* 0x000fe20000000f00 */
[----:B------:R-:W-:Y:S01]  /*10300*/  STSM.16.M88.4 [R68], R96 ;  /* 0x0000006044007844 */ /* 0x000fe20000000200 */
        /* <DEDUP_REMOVED lines=11> */
[----:B------:R-:W-:Y:S02]  /*103c0*/  MOV R80, R80 ;  /* 0x0000005000507202 */ /* 0x000fe40000000f00 */
[----:B------:R-:W-:-:S02]  /*103d0*/  F2FP.F16.F32.PACK_AB R122, R125, R124 ;  /* 0x0000007c7d7a723e */ /* 0x000fc400000000ff */
[----:B------:R-:W-:Y:S02]  /*103e0*/  F2FP.F16.F32.PACK_AB R123, R127, R126 ;  /* 0x0000007e7f7b723e */ /* 0x000fe400000000ff */
[----:B------:R-:W-:Y:S02]  /*103f0*/  F2FP.F16.F32.PACK_AB R129, R131, R130 ;  /* 0x000000828381723e */ /* 0x000fe400000000ff */
[----:B------:R-:W-:Y:S01]  /*10400*/  F2FP.F16.F32.PACK_AB R136, R137, R136 ;  /* 0x000000888988723e */ /* 0x000fe200000000ff */
[----:B------:R-:W-:Y:S01]  /*10410*/  STSM.16.M88.4 [R80], R120 ;  /* 0x0000007850007844 */ /* 0x000fe20000000200 */
[----:B------:R-:W-:Y:S02]  /*10420*/  ISETP.NE.U32.AND P0, PT, RZ, UR4, PT ;  /* 0x00000004ff007c0c */ /* 0x000fe4000bf05070 */
[----:B---3--:R-:W-:Y:S02]  /*10430*/  IADD3 R4, P1, R210, UR4, RZ ;  /* 0x00000004d2047c10 */ /* 0x008fe4000ff3e0ff */
[----:B------:R-:W-:-:S02]  /*10440*/  MOV R84, R84 ;  /* 0x0000005400547202 */ /* 0x000fc40000000f00 */
[----:B------:R-:W-:Y:S02]  /*10450*/  F2FP.F16.F32.PACK_AB R130, R133, R132 ;  /* 0x000000848582723e */ /* 0x000fe400000000ff */
[----:B------:R-:W-:Y:S02]  /*10460*/  F2FP.F16.F32.PACK_AB R131, R135, R134 ;  /* 0x000000868783723e */ /* 0x000fe400000000ff */
[----:B------:R-:W-:Y:S02]  /*10470*/  F2FP.F16.F32.PACK_AB R137, R139, R138 ;  /* 0x0000008a8b89723e */ /* 0x000fe400000000ff */
[----:B------:R-:W-:Y:S01]  /*10480*/  F2FP.F16.F32.PACK_AB R144, R145, R144 ;  /* 0x000000909190723e */ /* 0x000fe200000000ff */
[----:B------:R-:W-:Y:S01]  /*10490*/  STSM.16.M88.4 [R84], R128 ;  /* 0x0000008054007844 */ /* 0x000fe20000000200 */
[----:B------:R-:W-:Y:S02]  /*104a0*/  F2FP.F16.F32.PACK_AB R138, R141, R140 ;  /* 0x0000008c8d8a723e */ /* 0x000fe400000000ff */
[----:B------:R-:W-:-:S02]  /*104b0*/  F2FP.F16.F32.PACK_AB R139, R143, R142 ;  /* 0x0000008e8f8b723e */ /* 0x000fc400000000ff */
[----:B------:R-:W-:Y:S02]  /*104c0*/  F2FP.F16.F32.PACK_AB R145, R147, R146 ;  /* 0x000000929391723e */ /* 0x000fe400000000ff */
[----:B------:R-:W-:Y:S01]  /*104d0*/  MOV R40, R40 ;  /* 0x0000002800287202 */ /* 0x000fe20000000f00 */
[----:B------:R0:W-:Y:S01]  /*104e0*/  STSM.16.M88.4 [R0], R136 ;  /* 0x0000008800007844 */ /* 0x0001e20000000200 */
[----:B------:R-:W-:Y:S02]  /*104f0*/  F2FP.F16.F32.PACK_AB R146, R149, R148 ;  /* 0x000000949592723e */ /* 0x000fe400000000ff */
[----:B------:R-:W-:Y:S02]  /*10500*/  F2FP.F16.F32.PACK_AB R147, R151, R150 ;  /* 0x000000969793723e */ /* 0x000fe400000000ff */
        /* <DEDUP_REMOVED lines=9> */
[----:B0-----:R-:W-:Y:S01]  /*105a0*/  IMAD.U32 R0, RZ, RZ, UR4 ;  /* 0x00000004ff007e24 */ /* 0x001fe2000f8e00ff */
        /* <DEDUP_REMOVED lines=33> */
[----:B--2---:R-:W-:Y:S02]  /*107c0*/  LOP3.LUT R40, R41, 0x380, RZ, 0xc0, !PT ;  /* 0x0000038029287812 */ /* 0x004fe400078ec0ff */
[----:B------:R-:W-:Y:S02]  /*107d0*/  LOP3.LUT R44, R45, 0x380, RZ, 0xc0, !PT ;  /* 0x000003802d2c7812 */ /* 0x000fe400078ec0ff */
[----:B------:R-:W-:Y:S02]  /*107e0*/  LOP3.LUT R48, R49, 0x380, RZ, 0xc0, !PT ;  /* 0x0000038031307812 */ /* 0x000fe400078ec0ff */
        /* <DEDUP_REMOVED lines=14> */
[----:B0-----:R-:W-:Y:S06]  /*108d0*/  @P6 BRA `(.L_x_4618) ;  /* 0x0000000000106947 */ /* 0x001fec0003800000 */
[----:B------:R-:W-:Y:S05]  /*108e0*/  @!P0 BRA `(.L_x_4618) ;  /* 0x00000000000c8947 */ /* 0x000fea0003800000 */
[----:B------:R-:W2:Y:S04]  /*108f0*/  LDG.E R3, desc[UR40][R4.64] ;  /* 0x0000002804037981 */ /* 0x000ea8000c1e1900 */
[----:B-----5:R-:W2:Y:S02]  /*10900*/  LDG.E R0, desc[UR40][R4.64+0x4] ;  /* 0x0000042804007981 */ /* 0x020ea4000c1e1900 */
[----:B--2---:R-:W-:-:S07]  /*10910*/  IMAD.IADD R0, R0, 0x1, -R3 ;  /* 0x0000000100007824 */ /* 0x004fce00078e0a03 */
.L_x_4618:
[----:B------:R-:W0:Y:S01]  /*10920*/  SHFL.IDX PT, R3, R223, RZ, 0x1f ;  /* 0x00001fffdf037589 */ /* 0x000e2200000e0000 */
        /* <DEDUP_REMOVED lines=19> */
[----:B0-----:R-:W-:-:S02]  /*10a60*/  ISETP.NE.AND P5, PT, R3, RZ, PT ;  /* 0x000000ff0300720c */ /* 0x001fc40003fa5270 */
        /* <DEDUP_REMOVED lines=14> */
[----:B------:R-:W-:Y:S02]  /*10b50*/  LOP3.LUT R20, R5, R20, RZ, 0x3c, !PT ;  /* 0x0000001405147212 */ /* 0x000fe400078e3cff */
[----:B------:R-:W-:-:S02]  /*10b60*/  LOP3.LUT R76, R3, R4, RZ, 0x3c, !PT ;  /* 0x00000004034c7212 */ /* 0x000fc400078e3cff */
[----:B------:R-:W-:Y:S02]  /*10b70*/  SHF.R.S32.HI R80, RZ, 0x1f, R209 ;  /* 0x0000001fff507819 */ /* 0x000fe400000114d1 */
[----:B------:R-:W-:Y:S02]  /*10b80*/  SEL R83, R212, RZ, !P0 ;  /* 0x000000ffd4537207 */ /* 0x000fe40004000000 */
[----:B------:R-:W-:Y:S02]  /*10b90*/  SEL R222, R222, RZ, !P0 ;  /* 0x000000ffdede7207 */ /* 0x000fe40004000000 */
[----:B-----5:R-:W-:Y:S01]  /*10ba0*/  SHF.R.S32.HI R81, RZ, 0x1f, R24 ;  /* 0x0000001fff517819 */ /* 0x020fe20000011418 */
[----:B------:R-:W-:Y:S06]  /*10bb0*/  @P5 BRA `(.L_x_4619) ;  /* 0x0000000000b85947 */ /* 0x000fec0003800000 */
[----:B------:R-:W0:Y:S01]  /*10bc0*/  LDC R15, c[0x0][0xce8] ;  /* 0x00033a00ff0f7b82 */ /* 0x000e220000000800 */
        /* <DEDUP_REMOVED lines=12> */
[----:B0-----:R-:W-:-:S13]  /*10c90*/  ISETP.NE.AND P0, PT, R15, 0x1, PT ;  /* 0x000000010f00780c */ /* 0x001fda0003f05270 */
[----:B------:R-:W0:Y:S08]  /*10ca0*/  @P0 LDC R3, c[0x0][0xcec] ;  /* 0x00033b00ff030b82 */ /* 0x000e300000000800 */
[----:B------:R-:W2:Y:S01]  /*10cb0*/  @P0 LDC R11, c[0x0][0xcf0] ;  /* 0x00033c00ff0b0b82 */ /* 0x000ea20000000800 */
[----:B0-----:R-:W-:-:S04]  /*10cc0*/  @P0 IMAD.HI.U32 R6, R14, R3, RZ ;  /* 0x000000030e060227 */ /* 0x001fc800078e00ff */
        /* <DEDUP_REMOVED lines=19> */
[----:B------:R-:W-:Y:S01]  /*10e00*/  LEA.HI.X R11, R4, UR5, R3, 0x2, P0 ;  /* 0x00000005040b7c11 */ /* 0x000fe200080f1403 */
[----:B------:R-:W-:Y:S01]  /*10e10*/  VIADD R3, R31, 0x8 ;  /* 0x000000081f037836 */ /* 0x000fe20000000000 */
[----:B------:R-:W-:Y:S01]  /*10e20*/  ISETP.NE.AND P0, PT, R193, R30, PT ;  /* 0x0000001ec100720c */ /* 0x000fe20003f05270 */
[----:B------:R-:W-:Y:S03]  /*10e30*/  SHFL.IDX PT, R4, R10, RZ, 0x1c1f ;  /* 0x001c1fff0a047589 */ /* 0x000fe600000e0000 */
[-C--:B------:R-:W-:Y:S01]  /*10e40*/  ISETP.GE.OR P1, PT, R31, R14.reuse, P0 ;  /* 0x0000000e1f00720c */ /* 0x080fe20000726670 */
[----:B------:R-:W0:Y:S01]  /*10e50*/  SHFL.IDX PT, R5, R11, RZ, 0x1c1f ;  /* 0x001c1fff0b057589 */ /* 0x000e2200000e0000 */
[----:B------:R-:W-:-:S03]  /*10e60*/  ISETP.GE.OR P0, PT, R3, R14, P0 ;  /* 0x0000000e0300720c */ /* 0x000fc60000706670 */
[----:B------:R-:W2:Y:S08]  /*10e70*/  SHFL.IDX PT, R7, R11, 0x1, 0x1c1f ;  /* 0x003c1f000b077f89 */ /* 0x000eb000000e0000 */
[----:B0-----:R0:W-:Y:S04]  /*10e80*/  @!P1 ST.E desc[UR40][R4.64], R174 ;  /* 0x000000ae04009985 */ /* 0x0011e8000c101928 */
[----:B--2---:R0:W-:Y:S02]  /*10e90*/  @!P0 ST.E desc[UR40][R6.64], R175 ;  /* 0x000000af06008985 */ /* 0x0041e4000c101928 */
.L_x_4619:
[----:B------:R-:W2:Y:S01]  /*10ea0*/  LDC R85, c[0x0][0xce8] ;  /* 0x00033a00ff557b82 */ /* 0x000ea20000000800 */
[----:B------:R-:W-:Y:S01]  /*10eb0*/  ULDC.64 UR4, c[0x0][0xba0] ;  /* 0x0002e80000047ab9 */ /* 0x000fe20000000a00 */
[----:B0-----:R0:W5:Y:S01]  /*10ec0*/  LD.E.128 R4, desc[UR40][R20.64] ;  /* 0x0000002814047980 */ /* 0x001162000c101d00 */
[----:B------:R-:W-:-:S03]  /*10ed0*/  IMAD R3, R81, UR4, RZ ;  /* 0x0000000451037c24 */ /* 0x000fc6000f8e02ff */
[----:B------:R-:W5:Y:S02]  /*10ee0*/  LD.E.128 R8, desc[UR40][R8.64] ;  /* 0x0000002808087980 */ /* 0x000f64000c101d00 */
[----:B------:R-:W3:Y:S02]  /*10ef0*/  LDC R88, c[0x0][0xbc8] ;  /* 0x0002f200ff587b82 */ /* 0x000ee40000000800 */
[----:B------:R-:W5:Y:S04]  /*10f00*/  LD.E.128 R12, desc[UR40][R12.64] ;  /* 0x000000280c0c7980 */ /* 0x000f68000c101d00 */
[----:B------:R-:W5:Y:S04]  /*10f10*/  LD.E.128 R28, desc[UR40][R28.64] ;  /* 0x000000281c1c7980 */ /* 0x000f68000c101d00 */
[----:B------:R-:W5:Y:S04]  /*10f20*/  LD.E.128 R32, desc[UR40][R32.64] ;  /* 0x0000002820207980 */ /* 0x000f68000c101d00 */
[----:B------:R-:W5:Y:S01]  /*10f30*/  LD.E.128 R36, desc[UR40][R36.64] ;  /* 0x0000002824247980 */ /* 0x000f62000c101d00 */
[----:B--2---:R-:W-:Y:S01]  /*10f40*/  ISETP.NE.AND P1, PT, R85, 0x1, PT ;  /* 0x000000015500780c */ /* 0x004fe20003f25270 */
[----:B------:R-:W-:-:S02]  /*10f50*/  IMAD R3, R24, UR5, R3 ;  /* 0x0000000518037c24 */ /* 0x000fc4000f8e0203 */
[----:B------:R-:W5:Y:S01]  /*10f60*/  LD.E.128 R40, desc[UR40][R40.64] ;  /* 0x0000002828287980 */ /* 0x000f62000c101d00 */
[----:B0-----:R-:W-:Y:S01]  /*10f70*/  IMAD.WIDE.U32 R20, R24, UR4, RZ ;  /* 0x0000000418147c25 */ /* 0x001fe2000f8e00ff */
[----:B------:R-:W-:Y:S02]  /*10f80*/  ULDC.64 UR4, c[0x0][0xbe8] ;  /* 0x0002fa0000047ab9 */ /* 0x000fe40000000a00 */
[----:B------:R-:W5:Y:S04]  /*10f90*/  LD.E.128 R44, desc[UR40][R44.64] ;  /* 0x000000282c2c7980 */ /* 0x000f68000c101d00 */
[----:B------:R-:W5:Y:S02]  /*10fa0*/  LD.E.128 R48, desc[UR40][R48.64] ;  /* 0x0000002830307980 */ /* 0x000f64000c101d00 */
[----:B------:R-:W0:Y:S01]  /*10fb0*/  @P1 LDC R81, c[0x0][0xcec] ;  /* 0x00033b00ff511b82 */ /* 0x000e220000000800 */
[----:B------:R-:W-:Y:S01]  /*10fc0*/  IMAD.IADD R21, R21, 0x1, R3 ;  /* 0x0000000115157824 */ /* 0x000fe200078e0203 */
[----:B------:R-:W5:Y:S01]  /*10fd0*/  LD.E.128 R52, desc[UR40][R52.64] ;  /* 0x0000002834347980 */ /* 0x000f62000c101d00 */
[----:B------:R-:W-:-:S03]  /*10fe0*/  IMAD R24, R80, UR4, RZ ;  /* 0x0000000450187c24 */ /* 0x000fc6000f8e02ff */
[----:B------:R-:W5:Y:S02]  /*10ff0*/  LD.E.128 R56, desc[UR40][R56.64] ;  /* 0x0000002838387980 */ /* 0x000f64000c101d00 */
[----:B------:R-:W2:Y:S01]  /*11000*/  @P1 LDC R87, c[0x0][0xcf0] ;  /* 0x00033c00ff571b82 */ /* 0x000ea20000000800 */
        /* <DEDUP_REMOVED lines=10> */
[----:B---3--:R-:W-:Y:S01]  /*110b0*/  ISETP.GE.AND P0, PT, R217, R88, PT ;  /* 0x00000058d900720c */ /* 0x008fe20003f06270 */
[C---:B------:R-:W-:Y:S01]  /*110c0*/  IMAD R3, R83.reuse, UR5, R3 ;  /* 0x0000000553037c24 */ /* 0x040fe2000f8e0203 */
[----:B------:R-:W5:Y:S01]  /*110d0*/  LD.E.128 R72, desc[UR40][R72.64] ;  /* 0x0000002848487980 */ /* 0x000f62000c101d00 */
[----:B------:R-:W-:-:S03]  /*110e0*/  IMAD.WIDE.U32 R20, R83, UR4, R20 ;  /* 0x0000000453147c25 */ /* 0x000fc6000f8e0014 */
[----:B------:R-:W5:Y:S01]  /*110f0*/  LD.E.128 R76, desc[UR40][R76.64] ;  /* 0x000000284c4c7980 */ /* 0x000f62000c101d00 */
[----:B0-----:R-:W-:Y:S01]  /*11100*/  @P1 IMAD.HI.U32 R24, R82, R81, RZ ;  /* 0x0000005152181227 */ /* 0x001fe200078e00ff */
        /* <DEDUP_REMOVED lines=9> */
[----:B0-----:R-:W0:Y:S01]  /*111a0*/  FENCE.VIEW.ASYNC.S ;  /* 0x00000000000073c6 */ /* 0x001e220000000000 */
[----:B------:R-:W-:Y:S01]  /*111b0*/  IMAD.MOV.U32 R3, RZ, RZ, R82 ;  /* 0x000000ffff037224 */ /* 0x000fe200078e0052 */
[----:B--2---:R-:W-:Y:S01]  /*111c0*/  @P1 SHF.R.U32.HI R3, RZ, R87, R24 ;  /* 0x00000057ff031219 */ /* 0x004fe20000011618 */
        /* <DEDUP_REMOVED lines=40> */
[----:B0-----:R0:W-:Y:S01]  /*11450*/  SYNCS.ARRIVE.TRANS64.RED.A1T0 RZ, [R0+URZ], RZ ;  /* 0x000000ff00ff79a7 */ /* 0x0011e2000810043f */
[----:B------:R-:W-:Y:S02]  /*11460*/  SHF.R.S32.HI R93, RZ, 0x1f, R214 ;  /* 0x0000001fff5d7819 */ /* 0x000fe400000114d6 */
[----:B------:R-:W-:Y:S01]  /*11470*/  LOP3.LUT R24, R3, 0x20, R24, 0xe2, !PT ;  /* 0x0000002003187812 */ /* 0x000fe200078ee218 */
[----:B------:R0:W2:Y:S01]  /*11480*/  SHFL.IDX PT, R80, R89, RZ, 0x181f ;  /* 0x00181fff59507589 */ /* 0x0000a200000e0000 */
[----:B------:R-:W-:-:S02]  /*11490*/  SEL R3, RZ, 0x40, P0 ;  /* 0x00000040ff037807 */ /* 0x000fc40000000000 */
[----:B------:R-:W-:Y:S02]  /*114a0*/  ISETP.GE.AND P0, PT, R224, R88, PT ;  /* 0x00000058e000720c */ /* 0x000fe40003f06270 */
[----:B------:R-:W-:Y:S02]  /*114b0*/  LEA.HI.X R90, R20, UR5, R21, 0x1, P2 ;  /* 0x00000005145a7c11 */ /* 0x000fe400090f0c15 */
[----:B------:R-:W-:Y:S02]  /*114c0*/  LOP3.LUT R3, R24, R3, RZ, 0xfc, !PT ;  /* 0x0000000318037212 */ /* 0x000fe400078efcff */
[----:B------:R-:W-:Y:S01]  /*114d0*/  SEL R24, RZ, 0x80, P0 ;  /* 0x00000080ff187807 */ /* 0x000fe20000000000 */
[----:B------:R0:W3:Y:S01]  /*114e0*/  SHFL.IDX PT, R81, R90, RZ, 0x181f ;  /* 0x00181fff5a517589 */ /* 0x0000e200000e0000 */
[----:B------:R-:W-:Y:S02]  /*114f0*/  SHF.R.S32.HI R94, RZ, 0x1f, R215 ;  /* 0x0000001fff5e7819 */ /* 0x000fe400000114d7 */
[----:B------:R-:W-:-:S02]  /*11500*/  LOP3.LUT R24, R3, R24, RZ, 0xfc, !PT ;  /* 0x0000001803187212 */ /* 0x000fc400078efcff */
[----:B------:R-:W-:Y:S02]  /*11510*/  SHF.R.S32.HI R95, RZ, 0x1f, R216 ;  /* 0x0000001fff5f7819 */ /* 0x000fe400000114d8 */
[----:B------:R-:W-:Y:S01]  /*11520*/  SHF.R.S32.HI R96, RZ, 0x1f, R217 ;  /* 0x0000001fff607819 */ /* 0x000fe200000114d9 */
[----:B0-----:R-:W-:Y:S06]  /*11530*/  @P1 BRA `(.L_x_4621) ;  /* 0x00000000007c1947 */ /* 0x001fec0003800000 */
        /* <DEDUP_REMOVED lines=18> */
[----:B0-----:R-:W-:-:S03]  /*11660*/  @!P2 LEA R4, P5, R214, R80, 0x1 ;  /* 0x00000050d604a211 */ /* 0x001fc600078a08ff */
[----:B------:R4:W-:Y:S01]  /*11670*/  @!P3 ST.E.128 desc[UR40][R86.64], R40 ;  /* 0x000000285600b985 */ /* 0x0009e2000c101d28 */
[-C--:B------:R-:W-:Y:S02]  /*11680*/  @!P1 LEA R6, P6, R213, R80.reuse, 0x1 ;  /* 0x00000050d5069211 */ /* 0x080fe400078c08ff */
[-C--:B--2---:R-:W-:Y:S02]  /*11690*/  @P0 LEA R12, P3, R225, R80.reuse, 0x1 ;  /* 0x00000050e10c0211 */ /* 0x084fe400078608ff */
        /* <DEDUP_REMOVED lines=9> */
.L_x_4621:
[----:B------:R-:W-:Y:S05]  /*11730*/  BSYNC B1 ;  /* 0x0000000000017941 */ /* 0x000fea0003800000 */
.L_x_4620:
[----:B------:R-:W-:Y:S01]  /*11740*/  VIADD R0, R91, 0x20 ;  /* 0x000000205b007836 */ /* 0x000fe20000000000 */
[----:B----45:R0:W4:Y:S04]  /*11750*/  SHFL.IDX PT, R7, R90, 0x1, 0x181f ;  /* 0x00381f005a077f89 */ /* 0x03012800000e0000 */
[----:B------:R-:W-:Y:S01]  /*11760*/  ISETP.GE.AND P0, PT, R0, R92, PT ;  /* 0x0000005c0000720c */ /* 0x000fe20003f06270 */
[----:B------:R0:W0:-:S12]  /*11770*/  SHFL.IDX PT, R6, R89, 0x1, 0x181f ;  /* 0x00381f0059067f89 */ /* 0x00001800000e0000 */
[----:B------:R-:W-:Y:S05]  /*11780*/  @P0 BRA `(.L_x_4622) ;  /* 0x0000000c00f00947 */ /* 0x000fea0003800000 */
        /* <DEDUP_REMOVED lines=33> */
.L_x_4617:
[----:B------:R-:W3:Y:S01]  /*119a0*/  S2R R0, SR_TID.X ;  /* 0x0000000000007919 */ /* 0x000ee20000002100 */
[----:B------:R-:W-:Y:S01]  /*119b0*/  ULDC.64 UR4, c[0x0][0xd00] ;  /* 0x0003400000047ab9 */ /* 0x000fe20000000a00 */
[----:B------:R-:W-:Y:S01]  /*119c0*/  IMAD.MOV.U32 R3, RZ, RZ, RZ ;  /* 0x000000ffff037224 */ /* 0x000fe200078e00ff */
[----:B------:R-:W-:Y:S01]  /*119d0*/  ISETP.NE.U32.AND P0, PT, RZ, UR4, PT ;  /* 0x00000004ff007c0c */ /* 0x000fe2000bf05070 */
[----:B------:R-:W4:Y:S01]  /*119e0*/  LDC R29, c[0x0][0xce8] ;  /* 0x00033a00ff1d7b82 */ /* 0x000f220000000800 */
        /* <DEDUP_REMOVED lines=8> */
[----:B------:R-:W-:Y:S01]  /*11a70*/  ULDC UR4, c[0x0][0xb88] ;  /* 0x0002e20000047ab9 */ /* 0x000fe20000000800 */
[----:B---3--:R-:W-:-:S02]  /*11a80*/  VIADD R6, R0, 0xffffff80 ;  /* 0xffffff8000067836 */ /* 0x008fc40000000000 */
[----:B------:R-:W-:Y:S01]  /*11a90*/  @P1 IADD3.X R211, R211, UR5, RZ, P2, !PT ;  /* 0x00000005d3d31c10 */ /* 0x000fe200097fe4ff */
[----:B------:R-:W-:-:S06]  /*11aa0*/  IMAD.U32 R0, RZ, RZ, UR4 ;  /* 0x00000004ff007e24 */ /* 0x000fcc000f8e00ff */
[----:B------:R0:W5:Y:S01]  /*11ab0*/  @P1 LDG.E R0, desc[UR40][R210.64] ;  /* 0x00000028d2001981 */ /* 0x000162000c1e1900 */
[----:B------:R-:W-:Y:S01]  /*11ac0*/  ISETP.GE.AND P2, PT, R6, 0x40, PT ;  /* 0x000000400600780c */ /* 0x000fe20003f46270 */
[----:B------:R-:W-:-:S12]  /*11ad0*/  @P1 BRA `(.L_x_4623) ;  /* 0x0000000000101947 */ /* 0x000fd80003800000 */
[----:B------:R-:W-:Y:S05]  /*11ae0*/  @!P0 BRA `(.L_x_4623) ;  /* 0x00000000000c8947 */ /* 0x000fea0003800000 */
[----:B------:R-:W3:Y:S04]  /*11af0*/  LDG.E R7, desc[UR40][R4.64] ;  /* 0x0000002804077981 */ /* 0x000ee8000c1e1900 */
[----:B-----5:R-:W3:Y:S02]  /*11b00*/  LDG.E R0, desc[UR40][R4.64+0x4] ;  /* 0x0000042804007981 */ /* 0x020ee4000c1e1900 */
[----:B---3--:R-:W-:-:S07]  /*11b10*/  IMAD.IADD R0, R0, 0x1, -R7 ;  /* 0x0000000100007824 */ /* 0x008fce00078e0a07 */
.L_x_4623:
[----:B------:R-:W-:Y:S01]  /*11b20*/  BSSY B1, `(.L_x_4624) ;  /* 0x000002e000017945 */ /* 0x000fe20003800000 */
[----:B------:R-:W-:Y:S02]  /*11b30*/  SHF.R.S32.HI R13, RZ, 0x1f, R209 ;  /* 0x0000001fff0d7819 */ /* 0x000fe400000114d1 */
[----:B------:R-:W-:Y:S02]  /*11b40*/  SEL R15, R212, RZ, !P0 ;  /* 0x000000ffd40f7207 */ /* 0x000fe40004000000 */
[----:B------:R-:W-:Y:S02]  /*11b50*/  SEL R222, R222, RZ, !P0 ;  /* 0x000000ffdede7207 */ /* 0x000fe40004000000 */
[----:B-----5:R-:W-:Y:S01]  /*11b60*/  SHF.R.S32.HI R10, RZ, 0x1f, R3 ;  /* 0x0000001fff0a7819 */ /* 0x020fe20000011403 */
[----:B------:R-:W-:Y:S06]  /*11b70*/  @P2 BRA `(.L_x_4625) ;  /* 0x0000000000a02947 */ /* 0x000fec0003800000 */
[----:B0-----:R-:W0:Y:S01]  /*11b80*/  S2R R4, SR_TID.X ;  /* 0x0000000000047919 */ /* 0x001e220000002100 */
[----:B------:R-:W3:Y:S02]  /*11b90*/  LDC R11, c[0x0][0xce8] ;  /* 0x00033a00ff0b7b82 */ /* 0x000ee40000000800 */
[----:B---3--:R-:W-:Y:S02]  /*11ba0*/  IMAD R5, R0, R11, RZ ;  /* 0x0000000b00057224 */ /* 0x008fe400078e02ff */
[----:B0-----:R-:W-:-:S04]  /*11bb0*/  IMAD R4, R219, 0x40, R4 ;  /* 0x00000040db047824 */ /* 0x001fc800078e0204 */
[----:B------:R-:W-:-:S05]  /*11bc0*/  VIADD R12, R4, 0xffffff80 ;  /* 0xffffff80040c7836 */ /* 0x000fca0000000000 */
        /* <DEDUP_REMOVED lines=9> */
[----:B------:R-:W0:Y:S08]  /*11c60*/  @P0 LDC R9, c[0x0][0xcec] ;  /* 0x00033b00ff090b82 */ /* 0x000e300000000800 */
[----:B------:R-:W3:Y:S01]  /*11c70*/  @P0 LDC R21, c[0x0][0xcf0] ;  /* 0x00033c00ff150b82 */ /* 0x000ee20000000800 */
[----:B0-----:R-:W-:-:S04]  /*11c80*/  @P0 IMAD.HI.U32 R6, R12, R9, RZ ;  /* 0x000000090c060227 */ /* 0x001fc800078e00ff */
[----:B------:R-:W-:Y:S01]  /*11c90*/  IMAD R9, R209, UR5, R8 ;  /* 0x00000005d1097c24 */ /* 0x000fe2000f8e0208 */
[----:B------:R-:W-:Y:S01]  /*11ca0*/  ULDC.64 UR4, c[0x0][0xc98] ;  /* 0x0003260000047ab9 */ /* 0x000fe20000000a00 */
[----:B---3--:R-:W-:Y:S02]  /*11cb0*/  @P0 SHF.R.U32.HI R7, RZ, R21, R6 ;  /* 0x00000015ff070219 */ /* 0x008fe40000011606 */
        /* <DEDUP_REMOVED lines=20> */
.L_x_4625:
[----:B------:R-:W-:Y:S05]  /*11e00*/  BSYNC B1 ;  /* 0x0000000000017941 */ /* 0x000fea0003800000 */
.L_x_4624:
[----:B----4-:R-:W-:Y:S01]  /*11e10*/  ISETP.NE.AND P0, PT, R29, 0x1, PT ;  /* 0x000000011d00780c */ /* 0x010fe20003f05270 */
[----:B--2---:R-:W2:Y:S01]  /*11e20*/  LDC R24, c[0x0][0xbc8] ;  /* 0x0002f200ff187b82 */ /* 0x004ea20000000800 */
[----:B------:R-:W-:Y:S01]  /*11e30*/  ULDC.64 UR4, c[0x0][0xba0] ;  /* 0x0002e80000047ab9 */ /* 0x000fe20000000a00 */
[----:B------:R-:W-:Y:S01]  /*11e40*/  IMAD R31, R0, R29, RZ ;  /* 0x0000001d001f7224 */ /* 0x000fe200078e02ff */
[----:B------:R-:W-:Y:S01]  /*11e50*/  BSSY B1, `(.L_x_4626) ;  /* 0x000006b000017945 */ /* 0x000fe20003800000 */
[----:B---3--:R-:W-:Y:S01]  /*11e60*/  IMAD R6, R10, UR4, RZ ;  /* 0x000000040a067c24 */ /* 0x008fe2000f8e02ff */
[----:B------:R-:W-:Y:S01]  /*11e70*/  SHF.R.S32.HI R32, RZ, 0x1f, R214 ;  /* 0x0000001fff207819 */ /* 0x000fe200000114d6 */
[C---:B0-----:R-:W-:Y:S01]  /*11e80*/  IMAD.WIDE.U32 R4, R3.reuse, UR4, RZ ;  /* 0x0000000403047c25 */ /* 0x041fe2000f8e00ff */
[----:B------:R-:W-:Y:S02]  /*11e90*/  SHF.R.S32.HI R33, RZ, 0x1f, R215 ;  /* 0x0000001fff217819 */ /* 0x000fe400000114d7 */
[----:B------:R-:W-:Y:S01]  /*11ea0*/  SHF.R.S32.HI R34, RZ, 0x1f, R216 ;  /* 0x0000001fff227819 */ /* 0x000fe200000114d8 */
[----:B------:R-:W-:Y:S01]  /*11eb0*/  IMAD R3, R3, UR5, R6 ;  /* 0x0000000503037c24 */ /* 0x000fe2000f8e0206 */
[----:B------:R-:W-:Y:S01]  /*11ec0*/  ULDC.64 UR4, c[0x0][0xbe8] ;  /* 0x0002fa0000047ab9 */ /* 0x000fe20000000a00 */
[----:B------:R-:W0:Y:S01]  /*11ed0*/  @P0 LDC R7, c[0x0][0xcec] ;  /* 0x00033b00ff070b82 */ /* 0x000e220000000800 */
[----:B------:R-:W-:Y:S01]  /*11ee0*/  IMAD R6, R13, UR4, RZ ;  /* 0x000000040d067c24 */ /* 0x000fe2000f8e02ff */
[----:B------:R-:W-:Y:S01]  /*11ef0*/  SHF.R.S32.HI R35, RZ, 0x1f, R217 ;  /* 0x0000001fff237819 */ /* 0x000fe200000114d9 */
[----:B------:R-:W-:-:S02]  /*11f00*/  IMAD.IADD R5, R5, 0x1, R3 ;  /* 0x0000000105057824 */ /* 0x000fc400078e0203 */
[C---:B------:R-:W-:Y:S02]  /*11f10*/  IMAD R3, R209.reuse, UR5, R6 ;  /* 0x00000005d1037c24 */ /* 0x040fe4000f8e0206 */
[----:B------:R-:W-:Y:S01]  /*11f20*/  IMAD.WIDE.U32 R4, R209, UR4, R4 ;  /* 0x00000004d1047c25 */ /* 0x000fe2000f8e0004 */
[----:B------:R-:W3:Y:S01]  /*11f30*/  @P0 LDC R9, c[0x0][0xcf0] ;  /* 0x00033c00ff090b82 */ /* 0x000ee20000000800 */
[----:B------:R-:W-:Y:S02]  /*11f40*/  ULDC.64 UR4, c[0x0][0xbf0] ;  /* 0x0002fc0000047ab9 */ /* 0x000fe40000000a00 */
[----:B------:R-:W-:Y:S01]  /*11f50*/  IMAD R6, R220, 0x20, R221 ;  /* 0x00000020dc067824 */ /* 0x000fe200078e02dd */
[-C--:B--2---:R-:W-:Y:S01]  /*11f60*/  ISETP.GE.AND P1, PT, R217, R24.reuse, PT ;  /* 0x00000018d900720c */ /* 0x084fe20003f26270 */
[----:B------:R-:W-:Y:S01]  /*11f70*/  IMAD.IADD R5, R5, 0x1, R3 ;  /* 0x0000000105057824 */ /* 0x000fe200078e0203 */
[-C--:B------:R-:W-:Y:S01]  /*11f80*/  ISETP.GE.AND P2, PT, R189, R24.reuse, PT ;  /* 0x00000018bd00720c */ /* 0x080fe20003f46270 */
[----:B------:R-:W-:Y:S01]  /*11f90*/  IMAD R3, R222, UR4, RZ ;  /* 0x00000004de037c24 */ /* 0x000fe2000f8e02ff */
[----:B------:R-:W-:Y:S01]  /*11fa0*/  SEL R10, RZ, 0xffffffff, P1 ;  /* 0xffffffffff0a7807 */ /* 0x000fe20000800000 */
[----:B------:R-:W-:Y:S01]  /*11fb0*/  IMAD R8, R219, 0x40, R6 ;  /* 0x00000040db087824 */ /* 0x000fe200078e0206 */
[----:B------:R-:W-:Y:S01]  /*11fc0*/  ISETP.GE.AND P1, PT, R215, R24, PT ;  /* 0x00000018d700720c */ /* 0x000fe20003f26270 */
[----:B------:R-:W-:-:S02]  /*11fd0*/  IMAD R3, R15, UR5, R3 ;  /* 0x000000050f037c24 */ /* 0x000fc4000f8e0203 */
[----:B------:R-:W-:Y:S01]  /*11fe0*/  IMAD.WIDE.U32 R4, R15, UR4, R4 ;  /* 0x000000040f047c25 */ /* 0x000fe2000f8e0004 */
[----:B------:R-:W-:Y:S01]  /*11ff0*/  SEL R11, RZ, 0xffffffff, P1 ;  /* 0xffffffffff0b7807 */ /* 0x000fe20000800000 */
[----:B------:R-:W-:Y:S02]  /*12000*/  ULDC.64 UR4, c[0x0][0xbe0] ;  /* 0x0002f80000047ab9 */ /* 0x000fe40000000a00 */
[----:B0-----:R-:W-:Y:S01]  /*12010*/  @P0 IMAD.HI.U32 R6, R8, R7, RZ ;  /* 0x0000000708060227 */ /* 0x001fe200078e00ff */
[----:B------:R-:W-:Y:S02]  /*12020*/  SEL R7, RZ, 0x1, P2 ;  /* 0x00000001ff077807 */ /* 0x000fe40001000000 */
[----:B------:R-:W-:Y:S01]  /*12030*/  ISETP.GE.AND P2, PT, R216, R24, PT ;  /* 0x00000018d800720c */ /* 0x000fe20003f46270 */
[----:B------:R-:W-:Y:S02]  /*12040*/  IMAD.SHL.U32 R10, R10, 0x2, RZ ;  /* 0x000000020a0a7824 */ /* 0x000fe400078e00ff */
[----:B------:R-:W-:-:S02]  /*12050*/  IMAD.IADD R5, R5, 0x1, R3 ;  /* 0x0000000105057824 */ /* 0x000fc400078e0203 */
        /* <DEDUP_REMOVED lines=9> */
[-C--:B------:R-:W-:Y:S02]  /*120f0*/  ISETP.GE.AND P0, PT, R214, R24.reuse, PT ;  /* 0x00000018d600720c */ /* 0x080fe40003f06270 */
[----:B------:R-:W-:Y:S01]  /*12100*/  ISETP.GE.AND P2, PT, R224, R24, PT ;  /* 0x00000018e000720c */ /* 0x000fe20003f46270 */
[----:B------:R-:W-:-:S02]  /*12110*/  IMAD.SHL.U32 R10, R10, 0x4, RZ ;  /* 0x000000040a0a7824 */ /* 0x000fc400078e00ff */
        /* <DEDUP_REMOVED lines=21> */
[----:B------:R-:W-:Y:S01]  /*12270*/  IMAD.IADD R3, R5, 0x1, R3 ;  /* 0x0000000105037824 */ /* 0x000fe200078e0203 */
[----:B------:R-:W-:-:S02]  /*12280*/  LEA R20, P1, R4, UR4, 0x1 ;  /* 0x0000000404147c11 */ /* 0x000fc4000f8208ff */
        /* <DEDUP_REMOVED lines=39> */
.L_x_4627:
[----:B------:R-:W-:Y:S05]  /*12500*/  BSYNC B1 ;  /* 0x0000000000017941 */ /* 0x000fea0003800000 */
.L_x_4626:
        /* <DEDUP_REMOVED lines=27> */
[-C--:B0-----:R-:W-:Y:S02]  /*126c0*/  @P0 LEA R20, P3, R225, R6.reuse, 0x1 ;  /* 0x00000006e1140211 */ /* 0x081fe400078608ff */
        /* <DEDUP_REMOVED lines=8> */
.L_x_4622:
[----:B------:R-:W-:Y:S05]  /*12750*/  BSYNC B0 ;  /* 0x0000000000007941 */ /* 0x000fea0003800000 */
.L_x_4616:
[----:B------:R-:W-:Y:S02]  /*12760*/  ULDC UR4, c[0x0][0xd3c] ;  /* 0x00034f0000047ab9 */ /* 0x000fe40000000800 */
[----:B------:R-:W-:-:S13]  /*12770*/  ISETP.GE.AND P0, PT, R27, UR4, PT ;  /* 0x000000041b007c0c */ /* 0x000fda000bf06270 */
[----:B------:R-:W-:Y:S05]  /*12780*/  @!P0 BRA `(.L_x_4628) ;  /* 0xfffffee800b08947 */ /* 0x000fea000383ffff */
[----:B------:R-:W-:Y:S05]  /*12790*/  BRA `(.L_x_4515) ;  /* 0x0000009800c47947 */ /* 0x000fea0003800000 */
.L_x_4513:
        /* <DEDUP_REMOVED lines=18> */
.L_x_4629:
        /* <DEDUP_REMOVED lines=42> */
.L_x_4635:
        /* <DEDUP_REMOVED lines=12> */
.L_x_4634:
[----:B------:R-:W-:Y:S05]  /*12c20*/  BSYNC B0 ;  /* 0x0000000000007941 */ /* 0x000fea0003800000 */
.L_x_4633:
        /* <DEDUP_REMOVED lines=22> */
.L_x_4631:
        /* <DEDUP_REMOVED lines=16> */
.L_x_4636:
        /* <DEDUP_REMOVED lines=25> */
.L_x_4632:
[----:B------:R-:W-:Y:S02]  /*13020*/  IMAD.MOV.U32 R17, RZ, RZ, RZ ;  /* 0x000000ffff117224 */ /* 0x000fe400078e00ff */
[----:B------:R-:W-:Y:S02]  /*13030*/  IMAD.U32 R16, RZ, RZ, UR6 ;  /* 0x00000006ff107e24 */ /* 0x000fe4000f8e00ff */
[----:B------:R-:W-:-:S07]  /*13040*/  IMAD.MOV.U32 R18, RZ, RZ, RZ ;  /* 0x000000ffff127224 */ /* 0x000fce00078e00ff */
.L_x_4637:
[----:B------:R-:W-:-:S13]  /*13050*/  ISETP.NE.AND P0, PT, R5, RZ, PT ;  /* 0x000000ff0500720c */ /* 0x000fda0003f05270 */
[----:B------:R-:W0:Y:S01]  /*13060*/  @!P0 S2R R3, SR_CgaCtaId ;  /* 0x0000000000038919 */ /* 0x000e220000008800 */
[----:B------:R-:W-:-:S04]  /*13070*/  @!P0 MOV R0, 0x400 ;  /* 0x0000040000008802 */ /* 0x000fc80000000f00 */
[----:B0-----:R-:W-:-:S05]  /*13080*/  @!P0 LEA R0, R3, R0, 0x18 ;  /* 0x0000000003008211 */ /* 0x001fca00078ec0ff */
[----:B------:R2:W-:Y:S01]  /*13090*/  @!P0 STS.128 [R0+0x388d0], R16 ;  /* 0x0388d01000008388 */ /* 0x0005e20000000c00 */
[----:B------:R-:W-:Y:S06]  /*130a0*/  BAR.ARV 0x5, 0x180 ;  /* 0x0146000000007b1d */ /* 0x000fec0000002000 */
.L_x_4630:
        /* <DEDUP_REMOVED lines=31> */
[----:B------:R-:W-:Y:S01]  /*132a0*/  STL [R1+0x20], R2 ;  /* 0x0000200201007387 */ /* 0x000fe20000100800 */
[C---:B------:R-:W-:Y:S02]  /*132b0*/  LOP3.LUT R4, R0.reuse, 0x100, RZ, 0xfc, !PT ;  /* 0x0000010000047812 */ /* 0x040fe400078efcff */
[C---:B-1----:R-:W-:Y:S01]  /*132c0*/  LOP3.LUT R3, R0.reuse, 0x80, RZ, 0xfc, !PT ;  /* 0x0000008000037812 */ /* 0x042fe200078efcff */
[----:B------:R-:W-:Y:S01]  /*132d0*/  STL [R1+0x10], RZ ;  /* 0x000010ff01007387 */ /* 0x000fe20000100800 */
[----:B------:R-:W-:-:S03]  /*132e0*/  LOP3.LUT R3, R0, 0x140, RZ, 0xfc, !PT ;  /* 0x0000014000037812 */ /* 0x000fc600078efcff */
[----:B------:R-:W-:Y:S04]  /*132f0*/  STL [R1+0xc], RZ ;  /* 0x00000cff01007387 */ /* 0x000fe80000100800 */
[----:B------:R0:W-:Y:S02]  /*13300*/  STL [R1+0x1c], R2 ;  /* 0x00001c0201007387 */ /* 0x0001e40000100800 */
[C---:B0-----:R-:W-:Y:S02]  /*13310*/  LOP3.LUT R2, R0.reuse, 0xc0, RZ, 0xfc, !PT ;  /* 0x000000c000027812 */ /* 0x041fe400078efcff */
[C---:B------:R-:W-:Y:S02]  /*13320*/  LOP3.LUT R2, R0.reuse, 0x180, RZ, 0xfc, !PT ;  /* 0x0000018000027812 */ /* 0x040fe400078efcff */
[----:B------:R-:W-:-:S07]  /*13330*/  LOP3.LUT R0, R0, 0x1c0, RZ, 0xfc, !PT ;  /* 0x000001c000007812 */ /* 0x000fce00078efcff */
.L_x_4808:
[----:B01----:R-:W0:Y:S02]  /*13340*/  LDC.64 R2, c[0x0][0xd88] ;  /* 0x00036200ff027b82 */ /* 0x003e240000000a00 */
[----:B0-----:R-:W-:-:S05]  /*13350*/  IMAD.WIDE R2, R19, 0x4, R2 ;  /* 0x0000000413027825 */ /* 0x001fca00078e0202 */
[----:B--2---:R-:W2:Y:S01]  /*13360*/  LDG.E R15, desc[UR40][R2.64] ;  /* 0x00000028020f7981 */ /* 0x004ea2000c1e1900 */
[----:B------:R-:W-:Y:S05]  /*13370*/  YIELD ;  /* 0x0000000000007946 */ /* 0x000fea0003800000 */
[----:B------:R-:W-:Y:S01]  /*13380*/  ULDC.64 UR4, c[0x0][0xb20] ;  /* 0x0002c80000047ab9 */ /* 0x000fe20000000a00 */
[----:B---3--:R-:W-:Y:S01]  /*13390*/  IMAD.MOV.U32 R0, RZ, RZ, RZ ;  /* 0x000000ffff007224 */ /* 0x008fe200078e00ff */
[----:B------:R-:W-:Y:S02]  /*133a0*/  ISETP.NE.U32.AND P0, PT, RZ, UR4, PT ;  /* 0x00000004ff007c0c */ /* 0x000fe4000bf05070 */
[----:B------:R-:W-:Y:S01]  /*133b0*/  CS2R R8, SRZ ;  /* 0x0000000000087805 */ /* 0x000fe2000001ff00 */
[----:B------:R-:W-:Y:S01]  /*133c0*/  ULDC.64 UR10, c[0x0][0xb10] ;  /* 0x0002c400000a7ab9 */ /* 0x000fe20000000a00 */
        /* <DEDUP_REMOVED lines=20> */
[----:B------:R-:W-:Y:S02]  /*13510*/  ISETP.NE.U32.AND P1, PT, RZ, UR8, PT ;  /* 0x00000008ff007c0c */ /* 0x000fe4000bf25070 */
[----:B-1----:R-:W-:-:S02]  /*13520*/  IADD3 R2, P4, R14, UR4, RZ ;  /* 0x000000040e027c10 */ /* 0x002fc4000ff9e0ff */
[----:B------:R-:W-:Y:S02]  /*13530*/  ISETP.NE.AND.EX P0, PT, RZ, UR7, PT, P0 ;  /* 0x00000007ff007c0c */ /* 0x000fe4000bf05300 */
[C---:B------:R-:W-:Y:S02]  /*13540*/  IADD3.X R3, R13.reuse, UR5, RZ, P4, !PT ;  /* 0x000000050d037c10 */ /* 0x040fe4000a7fe4ff */
[C---:B0-----:R-:W-:Y:S02]  /*13550*/  IADD3 R4, P4, R14.reuse, UR8, RZ ;  /* 0x000000080e047c10 */ /* 0x041fe4000ff9e0ff */
[----:B------:R-:W-:Y:S01]  /*13560*/  ISETP.NE.AND.EX P1, PT, RZ, UR9, PT, P1 ;  /* 0x00000009ff007c0c */ /* 0x000fe2000bf25310 */
[----:B------:R-:W2:Y:S01]  /*13570*/  @P2 LDG.E R8, desc[UR40][R2.64] ;  /* 0x0000002802082981 */ /* 0x000ea2000c1e1900 */
[----:B------:R-:W-:Y:S01]  /*13580*/  IADD3.X R5, R13, UR9, RZ, P4, !PT ;  /* 0x000000090d057c10 */ /* 0x000fe2000a7fe4ff */
[----:B------:R-:W-:Y:S01]  /*13590*/  ULDC UR4, c[0x0][0x288] ;  /* 0x0000a20000047ab9 */ /* 0x000fe20000000800 */
[----:B------:R-:W-:-:S02]  /*135a0*/  @P3 IADD3 R10, P4, R14, UR10, RZ ;  /* 0x0000000a0e0a3c10 */ /* 0x000fc4000ff9e0ff */
[----:B------:R-:W-:Y:S02]  /*135b0*/  IADD3 R6, P5, R14, UR6, RZ ;  /* 0x000000060e067c10 */ /* 0x000fe4000ffbe0ff */
[C---:B------:R-:W-:Y:S02]  /*135c0*/  @P3 IADD3.X R11, R13.reuse, UR11, RZ, P4, !PT ;  /* 0x0000000b0d0b3c10 */ /* 0x040fe4000a7fe4ff */
[----:B------:R-:W-:-:S03]  /*135d0*/  IADD3.X R7, R13, UR7, RZ, P5, !PT ;  /* 0x000000070d077c10 */ /* 0x000fc6000affe4ff */
        /* <DEDUP_REMOVED lines=22> */
.L_x_4639:
[----:B------:R-:W-:Y:S01]  /*13740*/  IMAD.MOV.U32 R11, RZ, RZ, R15 ;  /* 0x000000ffff0b7224 */ /* 0x000fe200078e000f */
[----:B------:R-:W-:Y:S01]  /*13750*/  ULDC.64 UR4, c[0x0][0xb18] ;  /* 0x0002c60000047ab9 */ /* 0x000fe20000000a00 */
[----:B0----5:R-:W-:Y:S01]  /*13760*/  IMAD.IADD R2, R12, 0x1, R0 ;  /* 0x000000010c027824 */ /* 0x021fe200078e0200 */
[----:B------:R-:W-:Y:S02]  /*13770*/  ISETP.NE.U32.AND P2, PT, RZ, UR4, PT ;  /* 0x00000004ff007c0c */ /* 0x000fe4000bf45070 */
[----:B------:R0:W-:Y:S02]  /*13780*/  STL [R1+0x14], R11 ;  /* 0x0000140b01007387 */ /* 0x0001e40000100800 */
[----:B------:R-:W-:Y:S02]  /*13790*/  ISETP.NE.AND.EX P2, PT, RZ, UR5, PT, P2 ;  /* 0x00000005ff007c0c */ /* 0x000fe4000bf45320 */
[----:B------:R0:W-:Y:S11]  /*137a0*/  STL [R1+0x28], R2 ;  /* 0x0000280201007387 */ /* 0x0001f60000100800 */
[----:B0-----:R-:W-:Y:S05]  /*137b0*/  @!P2 BRA `(.L_x_4640) ;  /* 0x000000000010a947 */ /* 0x001fea0003800000 */
[----:B------:R-:W-:-:S04]  /*137c0*/  IADD3 R2, P0, R14, UR4, RZ ;  /* 0x000000040e027c10 */ /* 0x000fc8000ff1e0ff */
[----:B------:R-:W-:-:S05]  /*137d0*/  IADD3.X R3, R13, UR5, RZ, P0, !PT ;  /* 0x000000050d037c10 */ /* 0x000fca00087fe4ff */
[----:B------:R0:W5:Y:S01]  /*137e0*/  LDG.E R8, desc[UR40][R2.64] ;  /* 0x0000002802087981 */ /* 0x000162000c1e1900 */
[----:B------:R-:W-:Y:S05]  /*137f0*/  BRA `(.L_x_4641) ;  /* 0x0000000000107947 */ /* 0x000fea0003800000 */
.L_x_4640:
[----:B------:R-:W-:Y:S05]  /*13800*/  @!P0 BRA `(.L_x_4641) ;  /* 0x00000000000c8947 */ /* 0x000fea0003800000 */
[----:B------:R-:W2:Y:S04]  /*13810*/  LDG.E R8, desc[UR40][R6.64] ;  /* 0x0000002806087981 */ /* 0x000ea8000c1e1900 */
[----:B------:R-:W2:Y:S02]  /*13820*/  LDG.E R6, desc[UR40][R6.64+0x4] ;  /* 0x0000042806067981 */ /* 0x000ea4000c1e1900 */
[----:B--2---:R-:W-:-:S07]  /*13830*/  IMAD.IADD R8, R6, 0x1, -R8 ;  /* 0x0000000106087824 */ /* 0x004fce00078e0a08 */
.L_x_4641:
[----:B0-----:R-:W2:Y:S01]  /*13840*/  @P1 LDG.E R2, desc[UR40][R4.64] ;  /* 0x0000002804021981 */ /* 0x001ea2000c1e1900 */
[----:B-----5:R-:W-:-:S03]  /*13850*/  IMAD.IADD R0, R8, 0x1, -R0 ;  /* 0x0000000108007824 */ /* 0x020fc600078e0a00 */
[----:B------:R-:W2:Y:S01]  /*13860*/  @P1 LDG.E R4, desc[UR40][R4.64+0x4] ;  /* 0x0000042804041981 */ /* 0x000ea2000c1e1900 */
[----:B------:R-:W-:Y:S01]  /*13870*/  BSSY B0, `(.L_x_4642) ;  /* 0x00001c7000007945 */ /* 0x000fe20003800000 */
[----:B--2---:R-:W-:-:S04]  /*13880*/  @P1 IMAD.IADD R10, R4, 0x1, -R2 ;  /* 0x00000001040a1824 */ /* 0x004fc800078e0a02 */
[----:B------:R-:W-:-:S04]  /*13890*/  IMAD.IADD R3, R0, 0x1, R10 ;  /* 0x0000000100037824 */ /* 0x000fc800078e020a */
[----:B------:R-:W-:Y:S01]  /*138a0*/  VIADD R2, R3, 0x3f ;  /* 0x0000003f03027836 */ /* 0x000fe20000000000 */
[----:B------:R0:W-:Y:S04]  /*138b0*/  STL [R1+0x64], R3 ;  /* 0x0000640301007387 */ /* 0x0001e80000100800 */
[----:B0-----:R-:W-:-:S04]  /*138c0*/  SHF.R.S32.HI R3, RZ, 0x1f, R2 ;  /* 0x0000001fff037819 */ /* 0x001fc80000011402 */
[----:B------:R-:W-:-:S04]  /*138d0*/  LEA.HI R3, R3, R2, RZ, 0x6 ;  /* 0x0000000203037211 */ /* 0x000fc800078f30ff */
[----:B------:R-:W-:-:S04]  /*138e0*/  LOP3.LUT R2, R3, 0xffffffc0, RZ, 0xc0, !PT ;  /* 0xffffffc003027812 */ /* 0x000fc800078ec0ff */
[----:B------:R-:W-:Y:S01]  /*138f0*/  VIADDMNMX R10, R2, -R0, R10, PT ;  /* 0x80000000020a7246 */ /* 0x000fe2000380010a */
[----:B------:R-:W-:-:S05]  /*13900*/  IMAD.MOV R2, RZ, RZ, -R0 ;  /* 0x000000ffff027224 */ /* 0x000fca00078e0a00 */
[----:B------:R-:W-:-:S04]  /*13910*/  VIMNMX R2, RZ, R2, !PT ;  /* 0x00000002ff027248 */ /* 0x000fc80007fe0100 */
[----:B------:R-:W-:Y:S02]  /*13920*/  ISETP.GT.AND P0, PT, R10, R2, PT ;  /* 0x000000020a00720c */ /* 0x000fe40003f04270 */
[----:B------:R-:W-:-:S11]  /*13930*/  SHF.R.U32.HI R2, RZ, 0x6, R2 ;  /* 0x00000006ff027819 */ /* 0x000fd60000011602 */
[----:B------:R-:W-:-:S05]  /*13940*/  @P0 VIADD R10, R10, 0x3f ;  /* 0x0000003f0a0a0836 */ /* 0x000fca0000000000 */
[----:B------:R-:W-:-:S04]  /*13950*/  @P0 SHF.R.S32.HI R0, RZ, 0x1f, R10 ;  /* 0x0000001fff000819 */ /* 0x000fc8000001140a */
[----:B------:R-:W-:Y:S02]  /*13960*/  @P0 LEA.HI R10, R0, R10, RZ, 0x6 ;  /* 0x0000000a000a0211 */ /* 0x000fe400078f30ff */
[----:B------:R-:W-:Y:S01]  /*13970*/  SHF.R.S32.HI R0, RZ, 0x6, R3 ;  /* 0x00000006ff007819 */ /* 0x000fe20000011403 */
[----:B------:R-:W-:Y:S01]  /*13980*/  IMAD.MOV.U32 R7, RZ, RZ, R2 ;  /* 0x000000ffff077224 */ /* 0x000fe200078e0002 */
[----:B------:R-:W-:-:S03]  /*13990*/  @P0 SHF.R.S32.HI R7, RZ, 0x6, R10 ;  /* 0x00000006ff070819 */ /* 0x000fc6000001140a */
[----:B------:R0:W-:Y:S01]  /*139a0*/  STL [R1+0x3c], R0 ;  /* 0x00003c0001007387 */ /* 0x0001e20000100800 */
[----:B------:R-:W-:Y:S02]  /*139b0*/  ISETP.GT.AND P2, PT, R7, R2, PT ;  /* 0x000000020700720c */ /* 0x000fe40003f44270 */
[----:B------:R-:W-:-:S11]  /*139c0*/  PLOP3.LUT P0, PT, PT, PT, PT, 0x80, 0x0 ;  /* 0x000000000000781c */ /* 0x000fd60003f0f070 */
        /* <DEDUP_REMOVED lines=8> */
.L_x_4840:
[----:B-1----:R-:W-:Y:S02]  /*13a50*/  ISETP.NE.AND P0, PT, R14, RZ, PT ;  /* 0x000000ff0e00720c */ /* 0x002fe40003f05270 */
[----:B------:R-:W-:-:S11]  /*13a60*/  PLOP3.LUT P6, PT, PT, PT, PT, 0x8, 0x0 ;  /* 0x000000000000781c */ /* 0x000fd60003fce170 */
[----:B------:R-:W-:Y:S05]  /*13a70*/  @P0 BRA `(.L_x_4645) ;  /* 0x00000000000c0947 */ /* 0x000fea0003800000 */
[----:B------:R-:W-:-:S03]  /*13a80*/  UMOV UR4, 0xffffffff ;  /* 0xffffffff00047882 */ /* 0x000fc60000000000 */
[----:B------:R-:W-:Y:S05]  /*13a90*/  BRA.DIV UR4, `(.L_x_4646) ;  /* 0x0000009204047947 */ /* 0x000fea000b800000 */
[----:B------:R-:W-:-:S13]  /*13aa0*/  ELECT P6, URZ, PT ;  /* 0x00000000003f782f */ /* 0x000fda00038c0000 */
.L_x_4645:
[----:B0-----:R-:W2:Y:S04]  /*13ab0*/  LDL R3, [R1+0x60] ;  /* 0x0000600001037983 */ /* 0x001ea80000100800 */
[----:B------:R-:W3:Y:S01]  /*13ac0*/  LDL R5, [R1+0x4] ;  /* 0x0000040001057983 */ /* 0x000ee20000100800 */
[----:B------:R-:W-:Y:S01]  /*13ad0*/  BSSY B1, `(.L_x_4647) ;  /* 0x0000008000017945 */ /* 0x000fe20003800000 */
[----:B--2---:R-:W-:-:S05]  /*13ae0*/  VIADD R3, R3, 0x1 ;  /* 0x0000000103037836 */ /* 0x004fca0000000000 */
[----:B------:R-:W-:-:S04]  /*13af0*/  LEA.HI R4, R3, R3, RZ, 0x1 ;  /* 0x0000000303047211 */ /* 0x000fc800078f08ff */
[----:B------:R-:W-:-:S05]  /*13b00*/  LOP3.LUT R4, R4, 0xfffffffe, RZ, 0xc0, !PT ;  /* 0xfffffffe04047812 */ /* 0x000fca00078ec0ff */
[----:B------:R-:W-:-:S05]  /*13b10*/  IMAD.IADD R3, R3, 0x1, -R4 ;  /* 0x0000000103037824 */ /* 0x000fca00078e0a04 */
[----:B------:R-:W-:-:S04]  /*13b20*/  SHF.L.U32 R3, R3, 0x1f, RZ ;  /* 0x0000001f03037819 */ /* 0x000fc800000006ff */
[----:B---3--:R-:W0:Y:S02]  /*13b30*/  SYNCS.PHASECHK.TRANS64.TRYWAIT P0, [R5+URZ+0x38820], R3 ;  /* 0x03882003050075a7 */ /* 0x008e24000800017f */
[----:B0-----:R-:W-:Y:S05]  /*13b40*/  @!P0 BRA `(.L_x_4648) ;  /* 0x0000008c00f88947 */ /* 0x001fea0003800000 */
.L_x_4843:
[----:B------:R-:W-:Y:S05]  /*13b50*/  BSYNC B1 ;  /* 0x0000000000017941 */ /* 0x000fea0003800000 */
.L_x_4647:
[----:B------:R-:W-:Y:S04]  /*13b60*/  BSSY B1, `(.L_x_4649) ;  /* 0x00000bf000017945 */ /* 0x000fe80003800000 */
[----:B------:R-:W-:Y:S05]  /*13b70*/  @!P6 BRA `(.L_x_4650) ;  /* 0x0000000800f4e947 */ /* 0x000fea0003800000 */
[----:B0-----:R-:W2:Y:S04]  /*13b80*/  LDL R4, [R1+0x4] ;  /* 0x0000040001047983 */ /* 0x001ea80000100800 */
[----:B------:R-:W3:Y:S01]  /*13b90*/  LDL R6, [R1+0x20] ;  /* 0x0000200001067983 */ /* 0x000ee20000100800 */
[----:B------:R-:W0:Y:S01]  /*13ba0*/  S2R R5, SR_TID.X ;  /* 0x0000000000057919 */ /* 0x000e220000002100 */
[----:B--2---:R-:W-:Y:S02]  /*13bb0*/  IMAD.MOV.U32 R8, RZ, RZ, R4 ;  /* 0x000000ffff087224 */ /* 0x004fe400078e0004 */
[----:B------:R-:W2:Y:S01]  /*13bc0*/  LDL R4, [R1+0x10] ;  /* 0x0000100001047983 */ /* 0x000ea20000100800 */
[----:B0-----:R-:W-:Y:S01]  /*13bd0*/  LOP3.LUT R5, R5, 0x7f, RZ, 0xc0, !PT ;  /* 0x0000007f05057812 */ /* 0x001fe200078ec0ff */
[----:B------:R-:W-:Y:S03]  /*13be0*/  BSSY B2, `(.L_x_4651) ;  /* 0x0000006000027945 */ /* 0x000fe60003800000 */
[----:B------:R-:W-:Y:S01]  /*13bf0*/  ISETP.NE.AND P1, PT, R5, RZ, PT ;  /* 0x000000ff0500720c */ /* 0x000fe20003f25270 */
[----:B--2---:R-:W-:Y:S01]  /*13c00*/  IMAD R4, R4, 0x8, R8 ;  /* 0x0000000804047824 */ /* 0x004fe200078e0208 */
[----:B---3--:R-:W-:-:S04]  /*13c10*/  SHF.L.U32 R8, R6, 0x1f, RZ ;  /* 0x0000001f06087819 */ /* 0x008fc800000006ff */
[----:B------:R-:W0:Y:S02]  /*13c20*/  SYNCS.PHASECHK.TRANS64.TRYWAIT P0, [R4+URZ+0x388a0], R8 ;  /* 0x0388a008040075a7 */ /* 0x000e24000800017f */
[----:B0-----:R-:W-:Y:S05]  /*13c30*/  @!P0 BRA `(.L_x_4652) ;  /* 0x0000008c00d48947 */ /* 0x001fea0003800000 */
.L_x_4844:
[----:B------:R-:W-:Y:S05]  /*13c40*/  BSYNC B2 ;  /* 0x0000000000027941 */ /* 0x000fea0003800000 */
.L_x_4651:
        /* <DEDUP_REMOVED lines=9> */
.L_x_4654:
[----:B------:R-:W-:Y:S05]  /*13ce0*/  BSYNC B2 ;  /* 0x0000000000027941 */ /* 0x000fea0003800000 */
.L_x_4653:
[----:B------:R-:W2:Y:S04]  /*13cf0*/  LDL R6, [R1+0x4] ;  /* 0x0000040001067983 */ /* 0x000ea80000100800 */
[----:B------:R-:W2:Y:S01]  /*13d00*/  LDL R5, [R1+0x10] ;  /* 0x0000100001057983 */ /* 0x000ea20000100800 */
[----:B------:R-:W-:Y:S01]  /*13d10*/  IMAD.MOV.U32 R12, RZ, RZ, RZ ;  /* 0x000000ffff0c7224 */ /* 0x000fe200078e00ff */
[----:B------:R-:W-:Y:S01]  /*13d20*/  UIADD3 UR4, UP0, UR38, 0x570, URZ ;  /* 0x0000057026047890 */ /* 0x000fe2000ff1e03f */
[----:B------:R-:W-:Y:S01]  /*13d30*/  IMAD R3, R7, 0x40, R9 ;  /* 0x0000004007037824 */ /* 0x000fe200078e0209 */
        /* <DEDUP_REMOVED lines=9> */
.L_x_4655:
        /* <DEDUP_REMOVED lines=13> */
.L_x_4845:
[----:B------:R-:W-:Y:S05]  /*13ea0*/  BSYNC B2 ;  /* 0x0000000000027941 */ /* 0x000fea0003800000 */
.L_x_4656:
        /* <DEDUP_REMOVED lines=11> */
.L_x_4659:
[----:B------:R-:W-:Y:S05]  /*13f60*/  BSYNC B2 ;  /* 0x0000000000027941 */ /* 0x000fea0003800000 */
.L_x_4658:
[----:B------:R-:W2:Y:S04]  /*13f70*/  LDL R6, [R1+0x4] ;  /* 0x0000040001067983 */ /* 0x000ea80000100800 */
[----:B------:R-:W2:Y:S01]  /*13f80*/  LDL R5, [R1+0x10] ;  /* 0x0000100001057983 */ /* 0x000ea20000100800 */
[----:B------:R-:W-:Y:S01]  /*13f90*/  R2UR UR10, R12 ;  /* 0x000000000c0a72ca */ /* 0x000fe200000e0000 */
[----:B------:R-:W-:Y:S01]  /*13fa0*/  UIADD3 UR4, UP0, UR38, 0x670, URZ ;  /* 0x0000067026047890 */ /* 0x000fe2000ff1e03f */
[----:B------:R-:W-:Y:S01]  /*13fb0*/  R2UR UR6, R10 ;  /* 0x000000000a0672ca */ /* 0x000fe200000e0000 */
[----:B01----:R-:W-:Y:S01]  /*13fc0*/  VIADD R4, R4, 0x388b0 ;  /* 0x000388b004047836 */ /* 0x003fe20000000000 */
[----:B------:R-:W-:Y:S01]  /*13fd0*/  R2UR UR7, R11 ;  /* 0x000000000b0772ca */ /* 0x000fe200000e0000 */
[----:B------:R-:W-:Y:S01]  /*13fe0*/  UIADD3.X UR5, URZ, UR39, URZ, UP0, !UPT ;  /* 0x000000273f057290 */ /* 0x000fe200087fe43f */
[----:B------:R-:W-:Y:S01]  /*13ff0*/  PLOP3.LUT P0, PT, PT, PT, PT, 0x80, 0x0 ;  /* 0x000000000000781c */ /* 0x000fe20003f0f070 */
[----:B--2---:R-:W-:-:S04]  /*14000*/  IMAD R5, R5, 0x10000, R6 ;  /* 0x0001000005057824 */ /* 0x004fc800078e0206 */
[----:B------:R-:W-:-:S08]  /*14010*/  VIADD R6, R5, 0x400 ;  /* 0x0000040005067836 */ /* 0x000fd00000000000 */
.L_x_4660:
        /* <DEDUP_REMOVED lines=15> */
.L_x_4661:
        /* <DEDUP_REMOVED lines=15> */
.L_x_4662:
        /* <DEDUP_REMOVED lines=15> */
.L_x_4663:
        /* <DEDUP_REMOVED lines=15> */
.L_x_4664:
        /* <DEDUP_REMOVED lines=15> */
.L_x_4665:
        /* <DEDUP_REMOVED lines=15> */
.L_x_4666:
        /* <DEDUP_REMOVED lines=15> */
.L_x_4667:
        /* <DEDUP_REMOVED lines=10> */
.L_x_4650:
[----:B------:R-:W-:Y:S05]  /*14750*/  BSYNC B1 ;  /* 0x0000000000017941 */ /* 0x000fea0003800000 */
.L_x_4649:
[----:B------:R-:W2:Y:S04]  /*14760*/  LDL.LU R8, [R1+0x10] ;  /* 0x0000100001087983 */ /* 0x000ea80000300800 */
[----:B------:R-:W3:Y:S01]  /*14770*/  LDL.LU R6, [R1+0x20] ;  /* 0x0000200001067983 */ /* 0x000ee20000300800 */
[----:B0-----:R-:W-:Y:S01]  /*14780*/  VIADD R3, R7, 0xfffffffe ;  /* 0xfffffffe07037836 */ /* 0x001fe20000000000 */
        /* <DEDUP_REMOVED lines=10> */
.L_x_4687:
[----:B------:R-:W-:Y:S05]  /*14830*/  YIELD ;  /* 0x0000000000007946 */ /* 0x000fea0003800000 */
[----:B------:R-:W-:Y:S04]  /*14840*/  BSSY B1, `(.L_x_4668) ;  /* 0x00000bd000017945 */ /* 0x000fe80003800000 */
[----:B-1----:R-:W-:Y:S05]  /*14850*/  @!P6 BRA `(.L_x_4669) ;  /* 0x0000000800ece947 */ /* 0x002fea0003800000 */
[----:B------:R-:W2:Y:S04]  /*14860*/  LDL R7, [R1+0x4] ;  /* 0x0000040001077983 */ /* 0x000ea80000100800 */
[----:B0-----:R-:W2:Y:S04]  /*14870*/  LDL R4, [R1+0x10] ;  /* 0x0000100001047983 */ /* 0x001ea80000100800 */
[----:B------:R-:W3:Y:S01]  /*14880*/  LDL R5, [R1+0x20] ;  /* 0x0000200001057983 */ /* 0x000ee20000100800 */
[----:B------:R-:W0:Y:S01]  /*14890*/  S2R R6, SR_TID.X ;  /* 0x0000000000067919 */ /* 0x000e220000002100 */
[----:B------:R-:W-:Y:S01]  /*148a0*/  BSSY B2, `(.L_x_4670) ;  /* 0x0000007000027945 */ /* 0x000fe20003800000 */
[----:B0-----:R-:W-:-:S04]  /*148b0*/  LOP3.LUT R6, R6, 0x7f, RZ, 0xc0, !PT ;  /* 0x0000007f06067812 */ /* 0x001fc800078ec0ff */
[----:B------:R-:W-:Y:S01]  /*148c0*/  ISETP.NE.AND P2, PT, R6, RZ, PT ;  /* 0x000000ff0600720c */ /* 0x000fe20003f45270 */
[----:B--2---:R-:W-:Y:S01]  /*148d0*/  IMAD R4, R4, 0x8, R7 ;  /* 0x0000000804047824 */ /* 0x004fe200078e0207 */
[----:B---3--:R-:W-:-:S04]  /*148e0*/  SHF.L.U32 R5, R5, 0x1f, RZ ;  /* 0x0000001f05057819 */ /* 0x008fc800000006ff */
[----:B------:R-:W0:Y:S02]  /*148f0*/  SYNCS.PHASECHK.TRANS64.TRYWAIT P1, [R4+URZ+0x388a0], R5 ;  /* 0x0388a005040075a7 */ /* 0x000e24000802017f */
[----:B0-----:R-:W-:Y:S05]  /*14900*/  @!P1 BRA `(.L_x_4671) ;  /* 0x0000008000c89947 */ /* 0x001fea0003800000 */
.L_x_4846:
[----:B------:R-:W-:Y:S05]  /*14910*/  BSYNC B2 ;  /* 0x0000000000027941 */ /* 0x000fea0003800000 */
.L_x_4670:
        /* <DEDUP_REMOVED lines=9> */
.L_x_4673:
[----:B------:R-:W-:Y:S05]  /*149b0*/  BSYNC B2 ;  /* 0x0000000000027941 */ /* 0x000fea0003800000 */
.L_x_4672:
        /* <DEDUP_REMOVED lines=13> */
.L_x_4674:
        /* <DEDUP_REMOVED lines=13> */
.L_x_4847:
[----:B------:R-:W-:Y:S05]  /*14b60*/  BSYNC B2 ;  /* 0x0000000000027941 */ /* 0x000fea0003800000 */
.L_x_4675:
        /* <DEDUP_REMOVED lines=11> */
.L_x_4678:
[----:B------:R-:W-:Y:S05]  /*14c20*/  BSYNC B2 ;  /* 0x0000000000027941 */ /* 0x000fea0003800000 */
.L_x_4677:
        /* <DEDUP_REMOVED lines=11> */
.L_x_4679:
        /* <DEDUP_REMOVED lines=15> */
.L_x_4680:
        /* <DEDUP_REMOVED lines=15> */
.L_x_4681:
        /* <DEDUP_REMOVED lines=15> */
.L_x_4682:
        /* <DEDUP_REMOVED lines=15> */
.L_x_4683:
        /* <DEDUP_REMOVED lines=15> */
.L_x_4684:
        /* <DEDUP_REMOVED lines=15> */
.L_x_4685:
        /* <DEDUP_REMOVED lines=15> */
.L_x_4686:
        /* <DEDUP_REMOVED lines=10> */
.L_x_4669:
[----:B------:R-:W-:Y:S05]  /*15410*/  BSYNC B1 ;  /* 0x0000000000017941 */ /* 0x000fea0003800000 */
.L_x_4668:
[----:B------:R-:W2:Y:S04]  /*15420*/  LDL.LU R8, [R1+0x10] ;  /* 0x0000100001087983 */ /* 0x000ea80000300800 */
[----:B0-----:R-:W3:Y:S01]  /*15430*/  LDL.LU R6, [R1+0x20] ;  /* 0x0000200001067983 */ /* 0x001ee20000300800 */
        /* <DEDUP_REMOVED lines=10> */
.L_x_4643:
[----:B------:R-:W-:Y:S05]  /*154e0*/  BSYNC B0 ;  /* 0x0000000000007941 */ /* 0x000fea0003800000 */
.L_x_4642:
[----:B01----:R-:W2:Y:S01]  /*154f0*/  LDL R4, [R1+0x64] ;  /* 0x0000640001047983 */ /* 0x003ea20000100800 */
[----:B------:R-:W-:Y:S05]  /*15500*/  @!P0 WARPSYNC.ALL ;  /* 0x0000000000008948 */ /* 0x000fea0003800000 */
[----:B------:R-:W-:Y:S06]  /*15510*/  @!P0 BAR.SYNC.DEFER_BLOCKING 0xc, 0x180 ;  /* 0x0306000000008b1d */ /* 0x000fec0000010000 */
[----:B------:R-:W-:Y:S01]  /*15520*/  BSSY B7, `(.L_x_4688) ;  /* 0x00005fa000077945 */ /* 0x000fe20003800000 */
[----:B--2---:R-:W-:-:S13]  /*15530*/  ISETP.GT.AND P0, PT, R4, RZ, PT ;  /* 0x000000ff0400720c */ /* 0x004fda0003f04270 */
        /* <DEDUP_REMOVED lines=16> */
[----:B-1----:R-:W-:Y:S01]  /*15640*/  IADD3 R16, R2, UR36, R0 ;  /* 0x0000002402107c10 */ /* 0x002fe2000fffe000 */
[----:B------:R-:W-:Y:S06]  /*15650*/  BRA `(.L_x_4690) ;  /* 0x0000005c00987947 */ /* 0x000fec0003800000 */
.L_x_4689:
        /* <DEDUP_REMOVED lines=21> */
.L_x_4692:
[----:B------:R-:W-:Y:S05]  /*157b0*/  BSYNC B6 ;  /* 0x0000000000067941 */ /* 0x000fea0003800000 */
.L_x_4691:
        /* <DEDUP_REMOVED lines=21> */
.L_x_4695:
        /* <DEDUP_REMOVED lines=16> */
.L_x_4694:
[----:B------:R-:W-:Y:S05]  /*15a10*/  BSYNC B6 ;  /* 0x0000000000067941 */ /* 0x000fea0003800000 */
.L_x_4693:
        /* <DEDUP_REMOVED lines=26> */
.L_x_4850:
        /* <DEDUP_REMOVED lines=11> */
.L_x_4853:
[----:B------:R-:W-:Y:S05]  /*15c70*/  @!P6 BRA `(.L_x_4697) ;  /* 0x000000040014e947 */ /* 0x000fea0003800000 */
[----:B------:R1:W-:Y:S01]  /*15c80*/  STL [R1+0x6c], R9 ;  /* 0x00006c0901007387 */ /* 0x0003e20000100800 */
[----:B------:R-:W-:-:S04]  /*15c90*/  ISETP.NE.U32.AND P0, PT, R2, RZ, PT ;  /* 0x000000ff0200720c */ /* 0x000fc80003f05070 */
[----:B------:R-:W-:-:S13]  /*15ca0*/  ISETP.NE.AND.EX P0, PT, R3, RZ, PT, P0 ;  /* 0x000000ff0300720c */ /* 0x000fda0003f05300 */
[----:B-1----:R-:W-:Y:S05]  /*15cb0*/  @!P0 BRA `(.L_x_4699) ;  /* 0x0000000000508947 */ /* 0x002fea0003800000 */
[----:B------:R-:W1:Y:S01]  /*15cc0*/  LDC R6, c[0x0][0x43c] ;  /* 0x00010f00ff067b82 */ /* 0x000e620000000800 */
[----:B0-----:R-:W-:Y:S01]  /*15cd0*/  IMAD.MOV.U32 R0, RZ, RZ, R9 ;  /* 0x000000ffff007224 */ /* 0x001fe200078e0009 */
[----:B------:R-:W-:Y:S01]  /*15ce0*/  ULDC.64 UR4, c[0x0][0x428] ;  /* 0x00010a0000047ab9 */ /* 0x000fe20000000a00 */
[----:B-1----:R-:W-:-:S13]  /*15cf0*/  ISETP.NE.AND P0, PT, R6, 0x1, PT ;  /* 0x000000010600780c */ /* 0x002fda0003f05270 */
        /* <DEDUP_REMOVED lines=16> */
.L_x_4699:
[----:B------:R-:W2:Y:S04]  /*15e00*/  LDL R7, [R1+0x4] ;  /* 0x0000040001077983 */ /* 0x000ea80000100800 */
[----:B01----:R-:W2:Y:S04]  /*15e10*/  LDL R0, [R1+0xc] ;  /* 0x00000c0001007983 */ /* 0x003ea80000100800 */
[----:B------:R-:W3:Y:S01]  /*15e20*/  LDL R2, [R1+0x1c] ;  /* 0x00001c0001027983 */ /* 0x000ee20000100800 */
[----:B--2---:R-:W-:Y:S01]  /*15e30*/  IMAD R0, R0, 0x8, R7 ;  /* 0x0000000800007824 */ /* 0x004fe200078e0207 */
[----:B---3--:R-:W-:-:S04]  /*15e40*/  SHF.L.U32 R2, R2, 0x1f, RZ ;  /* 0x0000001f02027819 */ /* 0x008fc800000006ff */
[----:B------:R-:W0:Y:S02]  /*15e50*/  SYNCS.PHASECHK.TRANS64.TRYWAIT P0, [R0+URZ+0x38840], R2 ;  /* 0x03884002000075a7 */ /* 0x000e24000800017f */
[----:B0-----:R-:W-:Y:S05]  /*15e60*/  @!P0 BRA `(.L_x_4700) ;  /* 0x0000006c00ec8947 */ /* 0x001fea0003800000 */
.L_x_4854:
[----:B------:R-:W1:Y:S02]  /*15e70*/  S2R R3, SR_TID.X ;  /* 0x0000000000037919 */ /* 0x000e640000002100 */
        /* <DEDUP_REMOVED lines=10> */
.L_x_4701:
[----:B------:R-:W2:Y:S04]  /*15f20*/  LDL R6, [R1+0x4] ;  /* 0x0000040001067983 */ /* 0x000ea80000100800 */
[----:B------:R-:W2:Y:S04]  /*15f30*/  LDL R5, [R1+0xc] ;  /* 0x00000c0001057983 */ /* 0x000ea80000100800 */
[----:B------:R-:W3:Y:S04]  /*15f40*/  LDL R7, [R1+0x6c] ;  /* 0x00006c0001077983 */ /* 0x000ee80000100800 */
[----:B------:R-:W4:Y:S04]  /*15f50*/  LDL R4, [R1+0x28] ;  /* 0x0000280001047983 */ /* 0x000f280000100800 */
[----:B------:R-:W5:Y:S04]  /*15f60*/  LDL R3, [R1] ;  /* 0x0000000001037983 */ /* 0x000f680000100800 */
[----:B0-----:R-:W5:Y:S01]  /*15f70*/  LDL.LU R2, [R1+0x8] ;  /* 0x0000080001027983 */ /* 0x001f620000300800 */
        /* <DEDUP_REMOVED lines=21> */
.L_x_4697:
[----:B0-----:R-:W2:Y:S04]  /*160d0*/  LDL R0, [R1+0x4] ;  /* 0x0000040001007983 */ /* 0x001ea80000100800 */
[----:B------:R-:W3:Y:S04]  /*160e0*/  LDL.LU R4, [R1+0x2c] ;  /* 0x00002c0001047983 */ /* 0x000ee80000300800 */
[----:B------:R-:W4:Y:S04]  /*160f0*/  LDL.LU R3, [R1+0x48] ;  /* 0x0000480001037983 */ /* 0x000f280000300800 */
[----:B-1----:R-:W5:Y:S01]  /*16100*/  LDL R2, [R1+0x30] ;  /* 0x0000300001027983 */ /* 0x002f620000100800 */
[----:B------:R-:W-:Y:S05]  /*16110*/  WARPSYNC.ALL ;  /* 0x0000000000007948 */ /* 0x000fea0003800000 */
[----:B------:R-:W-:Y:S01]  /*16120*/  ULDC.64 UR4, c[0x0][0xaf8] ;  /* 0x0002be0000047ab9 */ /* 0x000fe20000000a00 */
[----:B------:R-:W-:Y:S01]  /*16130*/  BSSY B6, `(.L_x_4702) ;  /* 0x000001f000067945 */ /* 0x000fe20003800000 */
[----:B------:R-:W-:Y:S01]  /*16140*/  BAR.SYNC.DEFER_BLOCKING 0x8, 0x100 ;  /* 0x0204000000007b1d */ /* 0x000fe20000010000 */
[----:B------:R-:W-:-:S04]  /*16150*/  ISETP.NE.U32.AND P0, PT, RZ, UR4, PT ;  /* 0x00000004ff007c0c */ /* 0x000fc8000bf05070 */
[----:B------:R-:W-:Y:S01]  /*16160*/  ISETP.NE.AND.EX P0, PT, RZ, UR5, PT, P0 ;  /* 0x00000005ff007c0c */ /* 0x000fe2000bf05300 */
[----:B--2---:R-:W-:-:S05]  /*16170*/  VIADD R0, R0, 0x20400 ;  /* 0x0002040000007836 */ /* 0x004fca0000000000 */
[----:B------:R-:W-:Y:S02]  /*16180*/  LOP3.LUT P1, RZ, R0, 0x3ff, RZ, 0xc0, !PT ;  /* 0x000003ff00ff7812 */ /* 0x000fe4000782c0ff */
[----:B---3--:R-:W-:Y:S02]  /*16190*/  SEL R0, R4, RZ, !P0 ;  /* 0x000000ff04007207 */ /* 0x008fe40004000000 */
[----:B----4-:R-:W-:-:S03]  /*161a0*/  SEL R3, R3, RZ, !P0 ;  /* 0x000000ff03037207 */ /* 0x010fc60004000000 */
[----:B------:R0:W-:Y:S01]  /*161b0*/  STL [R1+0x38], R0 ;  /* 0x0000380001007387 */ /* 0x0001e20000100800 */
[----:B-----5:R-:W-:-:S03]  /*161c0*/  SHF.R.S32.HI R2, RZ, 0x1f, R2 ;  /* 0x0000001fff027819 */ /* 0x020fc60000011402 */
[----:B------:R1:W-:Y:S01]  /*161d0*/  STL [R1+0x58], R3 ;  /* 0x0000580301007387 */ /* 0x0003e20000100800 */
[----:B0-----:R-:W-:-:S05]  /*161e0*/  SHF.R.S32.HI R0, RZ, 0x1f, R18 ;  /* 0x0000001fff007819 */ /* 0x001fca0000011412 */
[----:B------:R1:W-:Y:S04]  /*161f0*/  STL [R1+0x54], R0 ;  /* 0x0000540001007387 */ /* 0x0003e80000100800 */
[----:B------:R1:W-:Y:S01]  /*16200*/  STL [R1+0x48], R2 ;  /* 0x0000480201007387 */ /* 0x0003e20000100800 */
[----:B------:R-:W-:Y:S05]  /*16210*/  @!P1 BRA `(.L_x_4703) ;  /* 0x0000000000409947 */ /* 0x000fea0003800000 */
[----:B-1----:R-:W-:Y:S01]  /*16220*/  MOV R2, 0x0 ;  /* 0x0000000000027802 */ /* 0x002fe20000000f00 */
        /* <DEDUP_REMOVED lines=15> */
.L_x_4703:
[----:B------:R-:W-:Y:S05]  /*16320*/  BSYNC B6 ;  /* 0x0000000000067941 */ /* 0x000fea0003800000 */
.L_x_4702:
[----:B------:R-:W2:Y:S01]  /*16330*/  LDL R4, [R1+0x48] ;  /* 0x0000480001047983 */ /* 0x000ea20000100800 */
[----:B------:R-:W0:Y:S01]  /*16340*/  LDC R7, c[0x0][0x448] ;  /* 0x00011200ff077b82 */ /* 0x000e220000000800 */
[----:B------:R-:W-:Y:S01]  /*16350*/  ULDC.64 UR4, c[0x0][0x298] ;  /* 0x0000a60000047ab9 */ /* 0x000fe20000000a00 */
[----:B------:R-:W-:Y:S01]  /*16360*/  ULDC.64 UR6, c[0x0][0x280] ;  /* 0x0000a00000067ab9 */ /* 0x000fe20000000a00 */
[----:B------:R-:W3:Y:S04]  /*16370*/  LDL R10, [R1+0x30] ;  /* 0x00003000010a7983 */ /* 0x000ee80000100800 */
[----:B------:R-:W4:Y:S01]  /*16380*/  LDL R9, [R1+0x54] ;  /* 0x0000540001097983 */ /* 0x000f220000100800 */
[----:B-1----:R-:W1:Y:S01]  /*16390*/  S2R R2, SR_TID.X ;  /* 0x0000000000027919 */ /* 0x002e620000002100 */
[----:B------:R-:W1:Y:S02]  /*163a0*/  S2R R0, SR_TID.X ;  /* 0x0000000000007919 */ /* 0x000e640000002100 */
[----:B------:R-:W4:Y:S04]  /*163b0*/  LDL R8, [R1+0x58] ;  /* 0x0000580001087983 */ /* 0x000f280000100800 */
[----:B------:R-:W4:Y:S01]  /*163c0*/  LDL R6, [R1+0x38] ;  /* 0x0000380001067983 */ /* 0x000f220000100800 */
[----:B0-----:R-:W-:-:S13]  /*163d0*/  ISETP.NE.AND P0, PT, R7, 0x1, PT ;  /* 0x000000010700780c */ /* 0x001fda0003f05270 */
[----:B------:R-:W0:Y:S01]  /*163e0*/  @P0 LDC R3, c[0x0][0x450] ;  /* 0x00011400ff030b82 */ /* 0x000e220000000800 */
[----:B-1----:R-:W-:-:S04]  /*163f0*/  LOP3.LUT R2, R2, 0x7f, RZ, 0xc0, !PT ;  /* 0x0000007f02027812 */ /* 0x002fc800078ec0ff */
[----:B------:R-:W-:Y:S01]  /*16400*/  SHF.R.U32.HI R2, RZ, 0x3, R2 ;  /* 0x00000003ff027819 */ /* 0x000fe20000011602 */
[----:B------:R-:W-:-:S05]  /*16410*/  IMAD.SHL.U32 R0, R0, 0x10, RZ ;  /* 0x0000001000007824 */ /* 0x000fca00078e00ff */
[----:B------:R-:W-:Y:S02]  /*16420*/  LOP3.LUT R0, R2, 0x70, R0, 0xf8, !PT ;  /* 0x0000007002007812 */ /* 0x000fe400078ef800 */
[----:B------:R-:W1:Y:S03]  /*16430*/  @P0 LDC R2, c[0x0][0x44c] ;  /* 0x00011300ff020b82 */ /* 0x000e660000000800 */
[----:B------:R-:W-:-:S04]  /*16440*/  IMAD R5, R17, 0x40, R0 ;  /* 0x0000004011057824 */ /* 0x000fc800078e0200 */
[----:B------:R-:W-:Y:S01]  /*16450*/  IMAD.MOV.U32 R0, RZ, RZ, R5 ;  /* 0x000000ffff007224 */ /* 0x000fe200078e0005 */
[----:B------:R4:W-:Y:S01]  /*16460*/  STL [R1+0x2c], R5 ;  /* 0x00002c0501007387 */ /* 0x0009e20000100800 */
[----:B-1----:R-:W-:-:S05]  /*16470*/  @P0 IMAD.HI.U32 R2, R5, R2, RZ ;  /* 0x0000000205020227 */ /* 0x002fca00078e00ff */
[----:B0-----:R-:W-:Y:S01]  /*16480*/  @P0 SHF.R.U32.HI R0, RZ, R3, R2 ;  /* 0x00000003ff000219 */ /* 0x001fe20000011602 */
[----:B--2---:R-:W-:-:S04]  /*16490*/  IMAD R2, R4, UR4, RZ ;  /* 0x0000000404027c24 */ /* 0x004fc8000f8e02ff */
[C---:B---3--:R-:W-:Y:S02]  /*164a0*/  IMAD R4, R10.reuse, UR5, R2 ;  /* 0x000000050a047c24 */ /* 0x048fe4000f8e0202 */
[----:B------:R-:W-:Y:S01]  /*164b0*/  IMAD.WIDE.U32 R2, R10, UR4, RZ ;  /* 0x000000040a027c25 */ /* 0x000fe2000f8e00ff */
[----:B------:R-:W-:-:S03]  /*164c0*/  ULDC.64 UR4, c[0x0][0x2d8] ;  /* 0x0000b60000047ab9 */ /* 0x000fc60000000a00 */
[----:B------:R-:W-:Y:S02]  /*164d0*/  IMAD.IADD R3, R3, 0x1, R4 ;  /* 0x0000000103037824 */ /* 0x000fe400078e0204 */
[----:B----4-:R-:W-:Y:S02]  /*164e0*/  IMAD R4, R9, UR4, RZ ;  /* 0x0000000409047c24 */ /* 0x010fe4000f8e02ff */
        /* <DEDUP_REMOVED lines=22> */
[----:B------:R-:W-:Y:S01]  /*16650*/  IMAD.WIDE.U32 R4, R0, UR4, R2 ;  /* 0x0000000400047c25 */ /* 0x000fe2000f8e0002 */
        /* <DEDUP_REMOVED lines=47> */
.L_x_4863:
        /* <DEDUP_REMOVED lines=12> */
.L_x_4705:
        /* <DEDUP_REMOVED lines=38> */
.L_x_4707:
[----:B------:R-:W-:Y:S05]  /*16c70*/  BSYNC B6 ;  /* 0x0000000000067941 */ /* 0x000fea0003800000 */
.L_x_4706:
        /* <DEDUP_REMOVED lines=21> */
[----:B------:R-:W-:-:S03]  /*16dd0*/  ULDC.64 UR4, c[0x0][0x3d0] ;  /* 0x0000f40000047ab9 */ /* 0x000fc60000000a00 */
[----:B------:R-:W2:Y:S01]  /*16de0*/  @P0 LDC R4, c[0x0][0x44c] ;  /* 0x00011300ff040b82 */ /* 0x000ea20000000800 */
[----:B------:R-:W-:Y:S02]  /*16df0*/  IMAD.IADD R3, R3, 0x1, R0 ;  /* 0x0000000103037824 */ /* 0x000fe400078e0200 */
        /* <DEDUP_REMOVED lines=18> */
[----:B------:R-:W-:-:S04]  /*16f20*/  IMAD R0, R0, UR4, RZ ;  /* 0x0000000400007c24 */ /* 0x000fc8000f8e02ff */
[----:B------:R-:W-:Y:S01]  /*16f30*/  IMAD R4, R4, UR5, R0 ;  /* 0x0000000504047c24 */ /* 0x000fe2000f8e0200 */
[----:B------:R-:W-:Y:S02]  /*16f40*/  ULDC.64 UR4, c[0x0][0x390] ;  /* 0x0000e40000047ab9 */ /* 0x000fe40000000a00 */
[----:B------:R-:W-:Y:S01]  /*16f50*/  LEA R0, P0, R2, UR4, 0x1 ;  /* 0x0000000402007c11 */ /* 0x000fe2000f8008ff */
[----:B------:R-:W-:Y:S01]  /*16f60*/  ULDC UR4, c[0x0][0x3b8] ;  /* 0x0000ee0000047ab9 */ /* 0x000fe20000000800 */
[----:B0-----:R-:W-:Y:S01]  /*16f70*/  IMAD.SHL.U32 R10, R6, 0x8, RZ ;  /* 0x00000008060a7824 */ /* 0x001fe200078e00ff */
[----:B------:R-:W-:Y:S02]  /*16f80*/  ISETP.GE.AND P1, PT, R8, UR4, PT ;  /* 0x0000000408007c0c */ /* 0x000fe4000bf26270 */
[----:B------:R-:W0:Y:S02]  /*16f90*/  S2R R8, SR_TID.X ;  /* 0x0000000000087919 */ /* 0x000e240000002100 */
        /* <DEDUP_REMOVED lines=11> */
[----:B------:R0:W-:Y:S01]  /*17050*/  STL [R1+0x8], R9 ;  /* 0x0000080901007387 */ /* 0x0001e20000100800 */
[----:B------:R-:W-:Y:S01]  /*17060*/  IMAD.IADD R4, R3, 0x1, R4 ;  /* 0x0000000103047824 */ /* 0x000fe200078e0204 */
        /* <DEDUP_REMOVED lines=37> */
[----:B---3--:R-:W-:-:S05]  /*172c0*/  IMAD R7, R3, R7, RZ ;  /* 0x0000000703077224 */ /* 0x008fca00078e02ff */
        /* <DEDUP_REMOVED lines=8> */
[----:B------:R-:W-:Y:S01]  /*17350*/  @!P2 SHF.R.U32.HI R2, RZ, 0x2, R2 ;  /* 0x00000002ff02a819 */ /* 0x000fe20000011602 */
[----:B------:R-:W0:Y:S01]  /*17360*/  S2R R3, SR_TID.X ;  /* 0x0000000000037919 */ /* 0x000e220000002100 */
[----:B------:R-:W-:Y:S02]  /*17370*/  @P3 LOP3.LUT R12, R12, 0x100, RZ, 0xfc, !PT ;  /* 0x000001000c0c3812 */ /* 0x000fe400078efcff */
[----:B------:R-:W-:-:S02]  /*17380*/  @!P2 ISETP.NE.U32.AND P3, PT, R2, RZ, PT ;  /* 0x000000ff0200a20c */ /* 0x000fc40003f65070 */
[----:B------:R-:W-:Y:S02]  /*17390*/  @!P2 LOP3.LUT R2, R6, 0x80, RZ, 0xc0, !PT ;  /* 0x000000800602a812 */ /* 0x000fe400078ec0ff */
[----:B------:R-:W-:Y:S02]  /*173a0*/  LOP3.LUT R12, R12, 0xffffffdf, RZ, 0xc0, !PT ;  /* 0xffffffdf0c0c7812 */ /* 0x000fe400078ec0ff */
[----:B------:R-:W-:-:S07]  /*173b0*/  @!P2 SHF.R.U32.HI R2, RZ, 0x3, R2 ;  /* 0x00000003ff02a819 */ /* 0x000fce0000011602 */
[----:B------:R-:W-:Y:S02]  /*173c0*/  @P3 LOP3.LUT R12, R12, 0x20, RZ, 0xfc, !PT ;  /* 0x000000200c0c3812 */ /* 0x000fe400078efcff */
[----:B------:R-:W-:Y:S02]  /*173d0*/  @!P2 ISETP.NE.U32.AND P3, PT, R2, RZ, PT ;  /* 0x000000ff0200a20c */ /* 0x000fe40003f65070 */
[----:B------:R-:W1:Y:S04]  /*173e0*/  SHFL.IDX PT, R2, R0, RZ, 0x181f ;  /* 0x00181fff00027589 */ /* 0x000e6800000e0000 */
[----:B------:R-:W2:Y:S01]  /*173f0*/  SHFL.IDX PT, R8, R4, RZ, 0x181f ;  /* 0x00181fff04087589 */ /* 0x000ea200000e0000 */
[----:B0-----:R-:W-:-:S05]  /*17400*/  IMAD.SHL.U32 R13, R3, 0x8, RZ ;  /* 0x00000008030d7824 */ /* 0x001fca00078e00ff */
[----:B------:R-:W-:-:S04]  /*17410*/  LOP3.LUT R13, R13, 0x38, RZ, 0xc0, !PT ;  /* 0x000000380d0d7812 */ /* 0x000fc800078ec0ff */
[----:B-1----:R-:W-:-:S05]  /*17420*/  @!P2 LEA R3, P6, R13, R2, 0x1 ;  /* 0x000000020d03a211 */ /* 0x002fca00078c08ff */
[----:B--2---:R-:W-:Y:S01]  /*17430*/  @!P2 IMAD.X R2, RZ, RZ, R8, P6 ;  /* 0x000000ffff02a224 */ /* 0x004fe200030e0608 */
[----:B------:R-:W-:-:S04]  /*17440*/  LOP3.LUT R12, R12, 0xfffffdff, RZ, 0xc0, !PT ;  /* 0xfffffdff0c0c7812 */ /* 0x000fc800078ec0ff */
        /* <DEDUP_REMOVED lines=36> */
[----:B------:R-:W-:-:S03]  /*17690*/  ISETP.GE.AND P2, PT, R10, R7, PT ;  /* 0x000000070a00720c */ /* 0x000fc60003f46270 */
[----:B------:R-:W-:Y:S04]  /*176a0*/  SHFL.IDX PT, R10, R4, 0x2, 0x181f ;  /* 0x00581f00040a7f89 */ /* 0x000fe800000e0000 */
[----:B0-----:R-:W0:Y:S01]  /*176b0*/  SHFL.IDX PT, R3, R0, 0x2, 0x181f ;  /* 0x00581f0000037f89 */ /* 0x001e2200000e0000 */
[----:B------:R-:W-:-:S04]  /*176c0*/  LOP3.LUT R12, R12, 0xffffff7f, RZ, 0xc0, !PT ;  /* 0xffffff7f0c0c7812 */ /* 0x000fc800078ec0ff */
[----:B------:R-:W-:Y:S02]  /*176d0*/  @P6 LOP3.LUT R12, R12, 0x80, RZ, 0xfc, !PT ;  /* 0x000000800c0c6812 */ /* 0x000fe400078efcff */
        /* <DEDUP_REMOVED lines=22> */
.L_x_4873:
        /* <DEDUP_REMOVED lines=31> */
.L_x_4710:
[----:B------:R-:W-:Y:S05]  /*17a30*/  BSYNC B0 ;  /* 0x0000000000007941 */ /* 0x000fea0003800000 */
.L_x_4709:
[----:B--2---:R2:W5:Y:S01]  /*17a40*/  LDL R0, [R1+0x4] ;  /* 0x0000040001007983 */ /* 0x0045620000100800 */
[----:B------:R-:W-:Y:S01]  /*17a50*/  PLOP3.LUT P0, PT, PT, PT, PT, 0x80, 0x0 ;  /* 0x000000000000781c */ /* 0x000fe20003f0f070 */
[----:B------:R-:W-:-:S12]  /*17a60*/  NOP ;  /* 0x0000000000007918 */ /* 0x000fd80000000000 */
.L_x_4711:
        /* <DEDUP_REMOVED lines=19> */
.L_x_4874:
[----:B------:R-:W-:Y:S05]  /*17ba0*/  BSYNC B0 ;  /* 0x0000000000007941 */ /* 0x000fea0003800000 */
.L_x_4712:
        /* <DEDUP_REMOVED lines=16> */
.L_x_4875:
[----:B------:R-:W-:Y:S05]  /*17cb0*/  BSYNC B1 ;  /* 0x0000000000017941 */ /* 0x000fea0003800000 */
.L_x_4716:
        /* <DEDUP_REMOVED lines=9> */
.L_x_4719:
[----:B------:R-:W-:Y:S05]  /*17d50*/  BSYNC B1 ;  /* 0x0000000000017941 */ /* 0x000fea0003800000 */
.L_x_4718:
        /* <DEDUP_REMOVED lines=14> */
.L_x_4720:
        /* <DEDUP_REMOVED lines=16> */
.L_x_4721:
        /* <DEDUP_REMOVED lines=16> */
.L_x_4722:
        /* <DEDUP_REMOVED lines=16> */
.L_x_4723:
        /* <DEDUP_REMOVED lines=16> */
.L_x_4724:
        /* <DEDUP_REMOVED lines=16> */
.L_x_4725:
        /* <DEDUP_REMOVED lines=16> */
.L_x_4726:
        /* <DEDUP_REMOVED lines=16> */
.L_x_4727:
        /* <DEDUP_REMOVED lines=11> */
.L_x_4715:
[----:B------:R-:W-:Y:S05]  /*185f0*/  BSYNC B0 ;  /* 0x0000000000007941 */ /* 0x000fea0003800000 */
.L_x_4714:
        /* <DEDUP_REMOVED lines=51> */
.L_x_4734:
[----:B-1----:R-:W3:Y:S01]  /*18930*/  LDL R2, [R1+0x4] ;  /* 0x0000040001027983 */ /* 0x002ee20000100800 */
[----:B------:R-:W-:Y:S01]  /*18940*/  SHF.L.U32 R5, R7, 0x1f, RZ ;  /* 0x0000001f07057819 */ /* 0x000fe200000006ff */
[----:B------:R-:W1:Y:S01]  /*18950*/  S2R R3, SR_TID.X ;  /* 0x0000000000037919 */ /* 0x000e620000002100 */
[----:B------:R-:W-:Y:S01]  /*18960*/  BSSY B3, `(.L_x_4735) ;  /* 0x0000006000037945 */ /* 0x000fe20003800000 */
[----:B-1----:R-:W-:-:S04]  /*18970*/  LOP3.LUT R3, R3, 0x7f, RZ, 0xc0, !PT ;  /* 0x0000007f03037812 */ /* 0x002fc800078ec0ff */
[----:B------:R-:W-:Y:S01]  /*18980*/  ISETP.NE.AND P1, PT, R3, RZ, PT ;  /* 0x000000ff0300720c */ /* 0x000fe20003f25270 */
[----:B---3--:R-:W-:-:S04]  /*18990*/  IMAD R2, R8, 0x8, R2 ;  /* 0x0000000808027824 */ /* 0x008fc800078e0202 */
[----:B------:R-:W1:Y:S02]  /*189a0*/  SYNCS.PHASECHK.TRANS64.TRYWAIT P0, [R2+URZ+0x38840], R5 ;  /* 0x03884005020075a7 */ /* 0x000e64000800017f */
[----:B-1----:R-:W-:Y:S06]  /*189b0*/  @!P0 BRA `(.L_x_4736) ;  /* 0x00000054008c8947 */ /* 0x002fec0003800000 */
.L_x_4876:
[----:B------:R-:W-:Y:S05]  /*189c0*/  BSYNC B3 ;  /* 0x0000000000037941 */ /* 0x000fea0003800000 */
.L_x_4735:
        /* <DEDUP_REMOVED lines=9> */
.L_x_4738:
[----:B------:R-:W-:Y:S05]  /*18a60*/  BSYNC B3 ;  /* 0x0000000000037941 */ /* 0x000fea0003800000 */
.L_x_4737:
        /* <DEDUP_REMOVED lines=14> */
.L_x_4739:
        /* <DEDUP_REMOVED lines=14> */
.L_x_4877:
[----:B------:R-:W-:Y:S05]  /*18c30*/  BSYNC B3 ;  /* 0x0000000000037941 */ /* 0x000fea0003800000 */
.L_x_4740:
        /* <DEDUP_REMOVED lines=11> */
.L_x_4743:
[----:B------:R-:W-:Y:S05]  /*18cf0*/  BSYNC B3 ;  /* 0x0000000000037941 */ /* 0x000fea0003800000 */
.L_x_4742:
[----:B------:R-:W3:Y:S04]  /*18d00*/  LDL R4, [R1+0x4] ;  /* 0x0000040001047983 */ /* 0x000ee80000100800 */
[----:B------:R-:W3:Y:S01]  /*18d10*/  LDL R3, [R1+0xc] ;  /* 0x00000c0001037983 */ /* 0x000ee20000100800 */
[----:B------:R-:W-:Y:S01]  /*18d20*/  R2UR UR10, R7 ;  /* 0x00000000070a72ca */ /* 0x000fe200000e0000 */
[----:B------:R-:W-:Y:S01]  /*18d30*/  UIADD3 UR4, UP0, UR38, 0x470, URZ ;  /* 0x0000047026047890 */ /* 0x000fe2000ff1e03f */
[----:B------:R-:W-:Y:S01]  /*18d40*/  R2UR UR6, R8 ;  /* 0x00000000080672ca */ /* 0x000fe200000e0000 */
[----:B01----:R-:W-:Y:S01]  /*18d50*/  VIADD R2, R2, 0x38850 ;  /* 0x0003885002027836 */ /* 0x003fe20000000000 */
[----:B------:R-:W-:Y:S01]  /*18d60*/  R2UR UR7, R9 ;  /* 0x00000000090772ca */ /* 0x000fe200000e0000 */
[----:B------:R-:W-:Y:S01]  /*18d70*/  UIADD3.X UR5, URZ, UR39, URZ, UP0, !UPT ;  /* 0x000000273f057290 */ /* 0x000fe200087fe43f */
[----:B------:R-:W-:Y:S01]  /*18d80*/  PLOP3.LUT P0, PT, PT, PT, PT, 0x80, 0x0 ;  /* 0x000000000000781c */ /* 0x000fe20003f0f070 */
[----:B---3--:R-:W-:-:S04]  /*18d90*/  IMAD R3, R3, 0x10000, R4 ;  /* 0x0001000003037824 */ /* 0x008fc800078e0204 */
[----:B------:R-:W-:-:S08]  /*18da0*/  VIADD R4, R3, 0x400 ;  /* 0x0000040003047836 */ /* 0x000fd00000000000 */
.L_x_4744:
        /* <DEDUP_REMOVED lines=16> */
.L_x_4745:
        /* <DEDUP_REMOVED lines=16> */
.L_x_4746:
        /* <DEDUP_REMOVED lines=16> */
.L_x_4747:
        /* <DEDUP_REMOVED lines=16> */
.L_x_4748:
        /* <DEDUP_REMOVED lines=16> */
.L_x_4749:
        /* <DEDUP_REMOVED lines=16> */
.L_x_4750:
        /* <DEDUP_REMOVED lines=16> */
.L_x_4751:
        /* <DEDUP_REMOVED lines=11> */
.L_x_4733:
[----:B------:R-:W-:Y:S05]  /*19560*/  BSYNC B1 ;  /* 0x0000000000017941 */ /* 0x000fea0003800000 */
.L_x_4732:
[----:B------:R-:W3:Y:S02]  /*19570*/  LDL.LU R4, [R1+0x3c] ;  /* 0x00003c0001047983 */ /* 0x000ee40000300800 */
[----:B---3--:R-:W-:-:S07]  /*19580*/  VIADD R0, R4, 0xfffffffd ;  /* 0xfffffffd04007836 */ /* 0x008fce0000000000 */
.L_x_4731:
[----:B------:R-:W-:Y:S05]  /*19590*/  BSYNC B2 ;  /* 0x0000000000027941 */ /* 0x000fea0003800000 */
.L_x_4730:
[----:B------:R-:W3:Y:S01]  /*195a0*/  LDL.LU R2, [R1+0x34] ;  /* 0x0000340001027983 */ /* 0x000ee20000300800 */
[----:B------:R-:W-:-:S05]  /*195b0*/  IMAD.MOV R6, RZ, RZ, -R6 ;  /* 0x000000ffff067224 */ /* 0x000fca00078e0a06 */
[----:B---3--:R-:W-:-:S13]  /*195c0*/  ISETP.NE.AND P0, PT, R2, R6, PT ;  /* 0x000000060200720c */ /* 0x008fda0003f05270 */
[----:B------:R-:W-:Y:S05]  /*195d0*/  @!P0 BRA `(.L_x_4729) ;  /* 0x0000001c00488947 */ /* 0x000fea0003800000 */
.L_x_4792:
[----:B------:R-:W3:Y:S04]  /*195e0*/  LDL R4, [R1+0x8] ;  /* 0x0000080001047983 */ /* 0x000ee80000100800 */
[----:B------:R-:W0:Y:S04]  /*195f0*/  LDL.LU R3, [R1+0xc] ;  /* 0x00000c0001037983 */ /* 0x000e280000300800 */
        /* <DEDUP_REMOVED lines=35> */
.L_x_4754:
[----:B0-----:R-:W3:Y:S01]  /*19830*/  LDL R2, [R1+0x4] ;  /* 0x0000040001027983 */ /* 0x001ee20000100800 */
[----:B------:R-:W0:Y:S02]  /*19840*/  S2R R3, SR_TID.X ;  /* 0x0000000000037919 */ /* 0x000e240000002100 */
[----:B0-----:R-:W-:Y:S02]  /*19850*/  LOP3.LUT R4, R3, 0x7f, RZ, 0xc0, !PT ;  /* 0x0000007f03047812 */ /* 0x001fe400078ec0ff */
[----:B------:R-:W-:Y:S01]  /*19860*/  SHF.L.U32 R3, R6, 0x1f, RZ ;  /* 0x0000001f06037819 */ /* 0x000fe200000006ff */
[----:B------:R-:W-:Y:S01]  /*19870*/  BSSY B2, `(.L_x_4755) ;  /* 0x0000005000027945 */ /* 0x000fe20003800000 */
[----:B------:R-:W-:Y:S01]  /*19880*/  ISETP.NE.AND P1, PT, R4, RZ, PT ;  /* 0x000000ff0400720c */ /* 0x000fe20003f25270 */
[----:B---3--:R-:W-:-:S04]  /*19890*/  IMAD R2, R7, 0x8, R2 ;  /* 0x0000000807027824 */ /* 0x008fc800078e0202 */
[----:B------:R-:W0:Y:S02]  /*198a0*/  SYNCS.PHASECHK.TRANS64.TRYWAIT P0, [R2+URZ+0x38840], R3 ;  /* 0x03884003020075a7 */ /* 0x000e24000800017f */
[----:B0-----:R-:W-:Y:S06]  /*198b0*/  @!P0 BRA `(.L_x_4756) ;  /* 0x0000004400f48947 */ /* 0x001fec0003800000 */
.L_x_4878:
[----:B------:R-:W-:Y:S05]  /*198c0*/  BSYNC B2 ;  /* 0x0000000000027941 */ /* 0x000fea0003800000 */
.L_x_4755:
        /* <DEDUP_REMOVED lines=9> */
.L_x_4758:
[----:B------:R-:W-:Y:S05]  /*19960*/  BSYNC B2 ;  /* 0x0000000000027941 */ /* 0x000fea0003800000 */
.L_x_4757:
        /* <DEDUP_REMOVED lines=13> */
.L_x_4759:
        /* <DEDUP_REMOVED lines=14> */
.L_x_4879:
[----:B------:R-:W-:Y:S05]  /*19b20*/  BSYNC B2 ;  /* 0x0000000000027941 */ /* 0x000fea0003800000 */
.L_x_4760:
        /* <DEDUP_REMOVED lines=11> */
.L_x_4763:
[----:B------:R-:W-:Y:S05]  /*19be0*/  BSYNC B2 ;  /* 0x0000000000027941 */ /* 0x000fea0003800000 */
.L_x_4762:
        /* <DEDUP_REMOVED lines=10> */
.L_x_4764:
        /* <DEDUP_REMOVED lines=16> */
.L_x_4765:
        /* <DEDUP_REMOVED lines=16> */
.L_x_4766:
        /* <DEDUP_REMOVED lines=16> */
.L_x_4767:
        /* <DEDUP_REMOVED lines=16> */
.L_x_4768:
        /* <DEDUP_REMOVED lines=16> */
.L_x_4769:
        /* <DEDUP_REMOVED lines=16> */
.L_x_4770:
        /* <DEDUP_REMOVED lines=16> */
.L_x_4771:
        /* <DEDUP_REMOVED lines=11> */
.L_x_4753:
[----:B------:R-:W-:Y:S05]  /*1a440*/  BSYNC B1 ;  /* 0x0000000000017941 */ /* 0x000fea0003800000 */
.L_x_4752:
[----:B------:R-:W3:Y:S01]  /*1a450*/  LDL R5, [R1+0x8] ;  /* 0x0000080001057983 */ /* 0x000ee20000100800 */
[----:B------:R-:W-:Y:S01]  /*1a460*/  VIADD R7, R7, 0x1 ;  /* 0x0000000107077836 */ /* 0x000fe20000000000 */
[----:B------:R-:W-:Y:S04]  /*1a470*/  BSSY B1, `(.L_x_4772) ;  /* 0x00000e5000017945 */ /* 0x000fe80003800000 */
[----:B------:R-:W-:-:S04]  /*1a480*/  ISETP.NE.AND P0, PT, R7, 0x2, PT ;  /* 0x000000020700780c */ /* 0x000fc80003f05270 */
[----:B------:R-:W-:Y:S02]  /*1a490*/  SEL R2, RZ, 0x1, P0 ;  /* 0x00000001ff027807 */ /* 0x000fe40000000000 */
[----:B------:R-:W-:Y:S02]  /*1a4a0*/  SEL R9, R7, RZ, P0 ;  /* 0x000000ff07097207 */ /* 0x000fe40000000000 */
[----:B------:R-:W-:-:S05]  /*1a4b0*/  LOP3.LUT R8, R6, R2, RZ, 0x3c, !PT ;  /* 0x0000000206087212 */ /* 0x000fca00078e3cff */
[----:B------:R0:W-:Y:S04]  /*1a4c0*/  STL [R1+0x1c], R8 ;  /* 0x00001c0801007387 */ /* 0x0001e80000100800 */
[----:B------:R0:W-:Y:S01]  /*1a4d0*/  STL [R1+0xc], R9 ;  /* 0x00000c0901007387 */ /* 0x0001e20000100800 */
[----:B---3--:R-:W-:-:S13]  /*1a4e0*/  LOP3.LUT P2, RZ, R5, 0x1, RZ, 0xc0, !PT ;  /* 0x0000000105ff7812 */ /* 0x008fda000784c0ff */
[----:B0-----:R-:W-:Y:S05]  /*1a4f0*/  @!P2 BRA `(.L_x_4773) ;  /* 0x0000000c0070a947 */ /* 0x001fea0003800000 */
[----:B------:R-:W-:Y:S01]  /*1a500*/  ULDC.64 UR4, c[0x0][0x418] ;  /* 0x0001060000047ab9 */ /* 0x000fe20000000a00 */
[----:B------:R-:W-:Y:S01]  /*1a510*/  VIADD R6, R0, 0xffffffff ;  /* 0xffffffff00067836 */ /* 0x000fe20000000000 */
        /* <DEDUP_REMOVED lines=23> */
.L_x_4774:
        /* <DEDUP_REMOVED lines=9> */
.L_x_4880:
[----:B------:R-:W-:Y:S05]  /*1a720*/  BSYNC B2 ;  /* 0x0000000000027941 */ /* 0x000fea0003800000 */
.L_x_4775:
        /* <DEDUP_REMOVED lines=9> */
.L_x_4778:
[----:B------:R-:W-:Y:S05]  /*1a7c0*/  BSYNC B2 ;  /* 0x0000000000027941 */ /* 0x000fea0003800000 */
.L_x_4777:
[----:B------:R-:W3:Y:S04]  /*1a7d0*/  LDL R8, [R1+0x4] ;  /* 0x0000040001087983 */ /* 0x000ee80000100800 */
        /* <DEDUP_REMOVED lines=13> */
.L_x_4779:
        /* <DEDUP_REMOVED lines=14> */
.L_x_4881:
[----:B------:R-:W-:Y:S05]  /*1a990*/  BSYNC B2 ;  /* 0x0000000000027941 */ /* 0x000fea0003800000 */
.L_x_4780:
        /* <DEDUP_REMOVED lines=11> */
.L_x_4783:
[----:B------:R-:W-:Y:S05]  /*1aa50*/  BSYNC B2 ;  /* 0x0000000000027941 */ /* 0x000fea0003800000 */
.L_x_4782:
        /* <DEDUP_REMOVED lines=11> */
.L_x_4784:
        /* <DEDUP_REMOVED lines=16> */
.L_x_4785:
        /* <DEDUP_REMOVED lines=16> */
.L_x_4786:
        /* <DEDUP_REMOVED lines=16> */
.L_x_4787:
        /* <DEDUP_REMOVED lines=16> */
.L_x_4788:
        /* <DEDUP_REMOVED lines=16> */
.L_x_4789:
        /* <DEDUP_REMOVED lines=16> */
.L_x_4790:
        /* <DEDUP_REMOVED lines=16> */
.L_x_4791:
        /* <DEDUP_REMOVED lines=11> */
.L_x_4773:
[----:B------:R-:W-:Y:S05]  /*1b2c0*/  BSYNC B1 ;  /* 0x0000000000017941 */ /* 0x000fea0003800000 */
.L_x_4772:
[C---:B------:R-:W-:Y:S01]  /*1b2d0*/  ISETP.GT.AND P0, PT, R0.reuse, 0x1, PT ;  /* 0x000000010000780c */ /* 0x040fe20003f04270 */
[----:B------:R-:W-:-:S12]  /*1b2e0*/  VIADD R0, R0, 0xfffffffe ;  /* 0xfffffffe00007836 */ /* 0x000fd80000000000 */
[----:B------:R-:W-:Y:S05]  /*1b2f0*/  @P0 BRA `(.L_x_4792) ;  /* 0xffffffe000b80947 */ /* 0x000fea000383ffff */
.L_x_4729:
[----:B------:R-:W-:Y:S05]  /*1b300*/  BSYNC B0 ;  /* 0x0000000000007941 */ /* 0x000fea0003800000 */
.L_x_4728:
        /* <DEDUP_REMOVED lines=24> */
.L_x_4794:
[----:B------:R-:W-:Y:S05]  /*1b490*/  BSYNC B0 ;  /* 0x0000000000007941 */ /* 0x000fea0003800000 */
.L_x_4793:
[----:B------:R-:W-:-:S05]  /*1b4a0*/  SEL R0, R0, RZ, P0 ;  /* 0x000000ff00007207 */ /* 0x000fca0000000000 */
[----:B------:R3:W-:Y:S02]  /*1b4b0*/  STL [R1+0xc], R0 ;  /* 0x00000c0001007387 */ /* 0x0007e40000100800 */
.L_x_4690:
[----:B------:R-:W-:Y:S05]  /*1b4c0*/  BSYNC B7 ;  /* 0x0000000000077941 */ /* 0x000fea0003800000 */
.L_x_4688:
        /* <DEDUP_REMOVED lines=13> */
.L_x_4795:
        /* <DEDUP_REMOVED lines=36> */
.L_x_4891:
[----:B------:R-:W-:Y:S02]  /*1b7e0*/  ULDC UR4, c[0x0][0xd38] ;  /* 0x00034e0000047ab9 */ /* 0x000fe40000000800 */
[----:B------:R-:W-:-:S04]  /*1b7f0*/  IMAD.U32 R16, RZ, RZ, UR4 ;  /* 0x00000004ff107e24 */ /* 0x000fc8000f8e00ff */
[----:B-1----:R-:W-:-:S04]  /*1b800*/  IMAD R6, R6, R16, RZ ;  /* 0x0000001006067224 */ /* 0x002fc800078e02ff */
[----:B------:R-:W-:-:S05]  /*1b810*/  IMAD.IADD R4, R4, 0x1, R6 ;  /* 0x0000000104047824 */ /* 0x000fca00078e0206 */
[----:B------:R-:W-:-:S13]  /*1b820*/  ISETP.GT.AND P6, PT, R4, R0, PT ;  /* 0x000000000400720c */ /* 0x000fda0003fc4270 */
[----:B------:R-:W-:Y:S05]  /*1b830*/  @P6 BRA `(.L_x_4798) ;  /* 0x00000000009c6947 */ /* 0x000fea0003800000 */
.L_x_4803:
        /* <DEDUP_REMOVED lines=14> */
.L_x_4801:
[----:B------:R-:W-:Y:S05]  /*1b920*/  BSYNC B0 ;  /* 0x0000000000007941 */ /* 0x000fea0003800000 */
.L_x_4800:
        /* <DEDUP_REMOVED lines=18> */
.L_x_4899:
[----:B------:R-:W-:Y:S02]  /*1ba50*/  ULDC UR4, c[0x0][0xd38] ;  /* 0x00034e0000047ab9 */ /* 0x000fe40000000800 */
[----:B------:R-:W-:-:S04]  /*1ba60*/  IMAD.U32 R16, RZ, RZ, UR4 ;  /* 0x00000004ff107e24 */ /* 0x000fc8000f8e00ff */
[----:B-1----:R-:W-:-:S04]  /*1ba70*/  IMAD R6, R6, R16, RZ ;  /* 0x0000001006067224 */ /* 0x002fc800078e02ff */
[----:B------:R-:W-:-:S05]  /*1ba80*/  IMAD.IADD R4, R6, 0x1, R4 ;  /* 0x0000000106047824 */ /* 0x000fca00078e0204 */
[----:B------:R-:W-:-:S13]  /*1ba90*/  ISETP.GT.AND P6, PT, R4, R0, PT ;  /* 0x000000000400720c */ /* 0x000fda0003fc4270 */
[----:B------:R-:W-:Y:S05]  /*1baa0*/  @!P6 BRA `(.L_x_4803) ;  /* 0xfffffffc0064e947 */ /* 0x000fea000383ffff */
.L_x_4798:
        /* <DEDUP_REMOVED lines=8> */
.L_x_4903:
[----:B------:R-:W-:Y:S01]  /*1bb30*/  ISETP.NE.AND P0, PT, R5, RZ, PT ;  /* 0x000000ff0500720c */ /* 0x000fe20003f05270 */
[----:B-1----:R-:W-:-:S12]  /*1bb40*/  IMAD.MOV.U32 R3, RZ, RZ, RZ ;  /* 0x000000ffff037224 */ /* 0x002fd800078e00ff */
[----:B------:R-:W-:Y:S05]  /*1bb50*/  @!P0 BRA `(.L_x_4805) ;  /* 0x0000000000148947 */ /* 0x000fea0003800000 */
[----:B------:R-:W-:Y:S01]  /*1bb60*/  UMOV UR4, 0xffffffff ;  /* 0xffffffff00047882 */ /* 0x000fe20000000000 */
[----:B------:R-:W-:Y:S02]  /*1bb70*/  VIADD R12, R4, 0xffffffff ;  /* 0xffffffff040c7836 */ /* 0x000fe40000000000 */
[----:B------:R-:W-:Y:S05]  /*1bb80*/  BRA.DIV UR4, `(.L_x_4806) ;  /* 0x0000002e04ec7947 */ /* 0x000fea000b800000 */
[----:B0-----:R0:W1:Y:S02]  /*1bb90*/  SHFL.IDX PT, R2, R2, R12, 0x1f ;  /* 0x00001f0c02027589 */ /* 0x00106400000e0000 */
.L_x_4906:
[----:B-1----:R-:W-:-:S07]  /*1bba0*/  IMAD.MOV.U32 R3, RZ, RZ, R2 ;  /* 0x000000ffff037224 */ /* 0x002fce00078e0002 */
.L_x_4805:
[----:B---3--:R-:W-:Y:S01]  /*1bbb0*/  IABS R5, R17 ;  /* 0x0000001100057213 */ /* 0x008fe20000000000 */
[----:B------:R-:W-:Y:S02]  /*1bbc0*/  IMAD R16, R3, R16, R6 ;  /* 0x0000001003107224 */ /* 0x000fe400078e0206 */
[----:B------:R-:W-:Y:S01]  /*1bbd0*/  IMAD.IADD R19, R4, 0x1, R19 ;  /* 0x0000000104137824 */ /* 0x000fe200078e0213 */
[----:B0-----:R-:W0:Y:S01]  /*1bbe0*/  I2F.RP R2, R5 ;  /* 0x0000000500027306 */ /* 0x001e220000209400 */
[----:B------:R-:W-:-:S07]  /*1bbf0*/  IMAD.IADD R0, R0, 0x1, -R16 ;  /* 0x0000000100007824 */ /* 0x000fce00078e0a10 */
        /* <DEDUP_REMOVED lines=26> */
.L_x_4799:
[----:B------:R-:W-:Y:S01]  /*1bda0*/  UMOV UR4, URZ ;  /* 0x0000003f00047c82 */ /* 0x000fe20008000000 */
[----:B------:R-:W-:Y:S01]  /*1bdb0*/  UMOV UR5, URZ ;  /* 0x0000003f00057c82 */ /* 0x000fe20008000000 */
[----:B------:R-:W-:Y:S01]  /*1bdc0*/  ULDC UR6, c[0x0][0xd3c] ;  /* 0x00034f0000067ab9 */ /* 0x000fe20000000800 */
[----:B------:R-:W-:Y:S02]  /*1bdd0*/  IMAD.MOV.U32 R16, RZ, RZ, R0 ;  /* 0x000000ffff107224 */ /* 0x000fe400078e0000 */
[----:B------:R-:W-:Y:S02]  /*1bde0*/  IMAD.U32 R17, RZ, RZ, UR4 ;  /* 0x00000004ff117e24 */ /* 0x000fe4000f8e00ff */
[----:B------:R-:W-:Y:S02]  /*1bdf0*/  IMAD.U32 R18, RZ, RZ, UR5 ;  /* 0x00000005ff127e24 */ /* 0x000fe4000f8e00ff */
[----:B------:R-:W-:-:S07]  /*1be00*/  IMAD.U32 R19, RZ, RZ, UR6 ;  /* 0x00000006ff137e24 */ /* 0x000fce000f8e00ff */
.L_x_4807:
[----:B------:R1:W3:Y:S01]  /*1be10*/  LDL R3, [R1+0x4] ;  /* 0x0000040001037983 */ /* 0x0002e20000100800 */
[----:B------:R-:W4:Y:S01]  /*1be20*/  S2R R0, SR_TID.X ;  /* 0x0000000000007919 */ /* 0x000f220000002100 */
[----:B------:R-:W-:Y:S05]  /*1be30*/  WARPSYNC.ALL ;  /* 0x0000000000007948 */ /* 0x000fea0003800000 */
[----:B----4-:R-:W-:Y:S01]  /*1be40*/  LOP3.LUT R0, R0, 0x1f, RZ, 0xc0, !PT ;  /* 0x0000001f00007812 */ /* 0x010fe200078ec0ff */
[----:B------:R-:W-:Y:S03]  /*1be50*/  BAR.SYNC.DEFER_BLOCKING 0x4, 0x180 ;  /* 0x0106000000007b1d */ /* 0x000fe60000010000 */
[----:B------:R-:W-:-:S13]  /*1be60*/  ISETP.NE.AND P0, PT, R0, RZ, PT ;  /* 0x000000ff0000720c */ /* 0x000fda0003f05270 */
[----:B------:R-:W3:Y:S01]  /*1be70*/  @!P0 S2R R0, SR_CgaCtaId ;  /* 0x0000000000008919 */ /* 0x000ee20000008800 */
[----:B0-----:R-:W-:-:S04]  /*1be80*/  @!P0 MOV R2, 0x400 ;  /* 0x0000040000028802 */ /* 0x001fc80000000f00 */
[----:B---3--:R-:W-:-:S05]  /*1be90*/  @!P0 LEA R3, R0, R2, 0x18 ;  /* 0x0000000200038211 */ /* 0x008fca00078ec0ff */
[----:B------:R1:W-:Y:S04]  /*1bea0*/  @!P0 STS.128 [R3+0x388d0], R16 ;  /* 0x0388d01003008388 */ /* 0x0003e80000000c00 */
[----:B------:R1:W-:Y:S01]  /*1beb0*/  @!P0 STL [R1+0x4], R3 ;  /* 0x0000040301008387 */ /* 0x0003e20000100800 */
[----:B------:R-:W-:Y:S06]  /*1bec0*/  BAR.ARV 0x5, 0x180 ;  /* 0x0146000000007b1d */ /* 0x000fec0000002000 */
.L_x_4796:
[----:B------:R-:W-:Y:S02]  /*1bed0*/  ULDC UR4, c[0x0][0xd3c] ;  /* 0x00034f0000047ab9 */ /* 0x000fe40000000800 */
[----:B----4-:R-:W-:-:S13]  /*1bee0*/  ISETP.GE.AND P0, PT, R19, UR4, PT ;  /* 0x0000000413007c0c */ /* 0x010fda000bf06270 */
[----:B------:R-:W-:Y:S05]  /*1bef0*/  @!P0 BRA `(.L_x_4808) ;  /* 0xffffff7400108947 */ /* 0x000fea000383ffff */
[----:B------:R-:W-:Y:S05]  /*1bf00*/  BSYNC B8 ;  /* 0x0000000000087941 */ /* 0x000fea0003800000 */
.L_x_4638:
[----:B---3--:R-:W3:Y:S01]  /*1bf10*/  LDL.LU R0, [R1+0x60] ;  /* 0x0000600001007983 */ /* 0x008ee20000300800 */
[----:B------:R-:W-:Y:S01]  /*1bf20*/  BSSY B0, `(.L_x_4809) ;  /* 0x000000b000007945 */ /* 0x000fe20003800000 */
[----:B------:R-:W4:Y:S01]  /*1bf30*/  S2R R5, SR_CgaCtaId ;  /* 0x0000000000057919 */ /* 0x000f220000008800 */
[----:B---3--:R-:W-:-:S05]  /*1bf40*/  VIADD R0, R0, 0x1 ;  /* 0x0000000100007836 */ /* 0x008fca0000000000 */
[----:B0-----:R-:W-:-:S04]  /*1bf50*/  LEA.HI R2, R0, R0, RZ, 0x1 ;  /* 0x0000000000027211 */ /* 0x001fc800078f08ff */
[----:B-1----:R-:W-:-:S05]  /*1bf60*/  LOP3.LUT R3, R2, 0xfffffffe, RZ, 0xc0, !PT ;  /* 0xfffffffe02037812 */ /* 0x002fca00078ec0ff */
[----:B------:R-:W-:Y:S01]  /*1bf70*/  IMAD.IADD R3, R0, 0x1, -R3 ;  /* 0x0000000100037824 */ /* 0x000fe200078e0a03 */
[----:B------:R-:W-:-:S04]  /*1bf80*/  MOV R0, 0x400 ;  /* 0x0000040000007802 */ /* 0x000fc80000000f00 */
[----:B----4-:R-:W-:Y:S02]  /*1bf90*/  LEA R0, R5, R0, 0x18 ;  /* 0x0000000005007211 */ /* 0x010fe400078ec0ff */
[----:B------:R-:W-:-:S04]  /*1bfa0*/  SHF.L.U32 R3, R3, 0x1f, RZ ;  /* 0x0000001f03037819 */ /* 0x000fc800000006ff */
[----:B------:R-:W0:Y:S02]  /*1bfb0*/  SYNCS.PHASECHK.TRANS64.TRYWAIT P0, [R0+URZ+0x38820], R3 ;  /* 0x03882003000075a7 */ /* 0x000e24000800017f */
[----:B0-----:R-:W-:Y:S05]  /*1bfc0*/  @!P0 BRA `(.L_x_4810) ;  /* 0x0000002c00048947 */ /* 0x001fea0003800000 */
.L_x_4907:
[----:B------:R-:W-:Y:S05]  /*1bfd0*/  BSYNC B0 ;  /* 0x0000000000007941 */ /* 0x000fea0003800000 */
.L_x_4809:
[----:B------:R-:W-:-:S03]  /*1bfe0*/  UMOV UR4, 0xffffffff ;  /* 0xffffffff00047882 */ /* 0x000fc60000000000 */
[----:B------:R-:W-:Y:S05]  /*1bff0*/  BRA.DIV UR4, `(.L_x_4811) ;  /* 0x0000002e040c7947 */ /* 0x000fea000b800000 */
[----:B------:R-:W1:Y:S02]  /*1c000*/  S2R R2, SR_TID.X ;  /* 0x0000000000027919 */ /* 0x000e640000002100 */
[----:B-1----:R-:W-:-:S04]  /*1c010*/  SHF.R.U32.HI R2, RZ, 0x5, R2 ;  /* 0x00000005ff027819 */ /* 0x002fc80000011602 */
[----:B------:R-:W-:-:S05]  /*1c020*/  LOP3.LUT R2, R2, 0x3, RZ, 0xc0, !PT ;  /* 0x0000000302027812 */ /* 0x000fca00078ec0ff */
[----:B------:R1:W3:Y:S02]  /*1c030*/  SHFL.IDX PT, R14, R2, RZ, 0x1f ;  /* 0x00001fff020e7589 */ /* 0x0002e400000e0000 */
.L_x_4910:
[----:B---3--:R-:W-:-:S13]  /*1c040*/  ISETP.NE.AND P0, PT, R14, RZ, PT ;  /* 0x000000ff0e00720c */ /* 0x008fda0003f05270 */
[----:B------:R-:W-:Y:S05]  /*1c050*/  @P0 BRA `(.L_x_4515) ;  /* 0x0000000000940947 */ /* 0x000fea0003800000 */
[----:B------:R-:W-:-:S03]  /*1c060*/  UMOV UR4, 0xffffffff ;  /* 0xffffffff00047882 */ /* 0x000fc60000000000 */
[----:B------:R-:W-:Y:S05]  /*1c070*/  BRA.DIV UR4, `(.L_x_4812) ;  /* 0x0000002e04207947 */ /* 0x000fea000b800000 */
[----:B------:R-:W-:-:S13]  /*1c080*/  ELECT P6, URZ, PT ;  /* 0x00000000003f782f */ /* 0x000fda00038c0000 */
.L_x_4913:
[----:B------:R-:W-:Y:S05]  /*1c090*/  @!P6 BRA `(.L_x_4515) ;  /* 0x000000000084e947 */ /* 0x000fea0003800000 */
[----:B-1----:R-:W3:Y:S02]  /*1c0a0*/  LDL.LU R2, [R1+0x70] ;  /* 0x0000700001027983 */ /* 0x002ee40000300800 */
[----:B---3--:R-:W-:-:S04]  /*1c0b0*/  LOP3.LUT R2, R2, 0x2, RZ, 0xfc, !PT ;  /* 0x0000000202027812 */ /* 0x008fc800078efcff */
[----:B------:R-:W-:-:S13]  /*1c0c0*/  ISETP.NE.AND P2, PT, R2, 0x3, PT ;  /* 0x000000030200780c */ /* 0x000fda0003f45270 */
[----:B------:R-:W-:Y:S05]  /*1c0d0*/  @!P2 BRA `(.L_x_4813) ;  /* 0x000000000004a947 */ /* 0x000fea0003800000 */
[----:B------:R-:W-:Y:S01]  /*1c0e0*/  BPT.TRAP 0x1 ;  /* 0x000000040000795c */ /* 0x000fe20000300000 */
.L_x_4813:
[----:B0-----:R-:W3:Y:S04]  /*1c0f0*/  LDL R3, [R1+0xc] ;  /* 0x00000c0001037983 */ /* 0x001ee80000100800 */
[----:B------:R-:W4:Y:S01]  /*1c100*/  LDL.LU R7, [R1+0x1c] ;  /* 0x00001c0001077983 */ /* 0x000f220000300800 */
[----:B------:R-:W-:-:S04]  /*1c110*/  VIADD R2, R0, 0x38840 ;  /* 0x0003884000027836 */ /* 0x000fc80000000000 */
[C---:B---3--:R-:W-:Y:S02]  /*1c120*/  IMAD R6, R3.reuse, 0x8, R2 ;  /* 0x0000000803067824 */ /* 0x048fe400078e0202 */
[----:B------:R-:W-:Y:S01]  /*1c130*/  VIADD R3, R3, 0x1 ;  /* 0x0000000103037836 */ /* 0x000fe20000000000 */
[----:B----4-:R-:W-:-:S04]  /*1c140*/  SHF.L.U32 R5, R7, 0x1f, RZ ;  /* 0x0000001f07057819 */ /* 0x010fc800000006ff */
        /* <DEDUP_REMOVED lines=8> */
.L_x_4914:
[----:B------:R-:W1:Y:S02]  /*1c1d0*/  SYNCS.PHASECHK.TRANS64.TRYWAIT P0, [R7+URZ], R2 ;  /* 0x00000002070075a7 */ /* 0x000e64000800017f */
[----:B-1----:R-:W-:Y:S05]  /*1c1e0*/  @!P0 BRA `(.L_x_4815) ;  /* 0x0000002800f88947 */ /* 0x002fea0003800000 */
.L_x_4915:
[----:B------:R-:W-:Y:S05]  /*1c1f0*/  @!P2 BRA `(.L_x_4816) ;  /* 0x000000000004a947 */ /* 0x000fea0003800000 */
[----:B------:R-:W-:Y:S01]  /*1c200*/  BPT.TRAP 0x1 ;  /* 0x000000040000795c */ /* 0x000fe20000300000 */
.L_x_4816:
[----:B------:R-:W3:Y:S01]  /*1c210*/  LDL.LU R4, [R1+0xc] ;  /* 0x00000c0001047983 */ /* 0x000ee20000300800 */
[----:B------:R-:W-:-:S04]  /*1c220*/  VIADD R0, R0, 0x38860 ;  /* 0x0003886000007836 */ /* 0x000fc80000000000 */
[----:B---3--:R-:W-:-:S04]  /*1c230*/  IMAD R4, R4, 0x8, R0 ;  /* 0x0000000804047824 */ /* 0x008fc800078e0200 */
[----:B------:R-:W3:Y:S02]  /*1c240*/  SYNCS.PHASECHK.TRANS64.TRYWAIT P0, [R4+URZ], R5 ;  /* 0x00000005040075a7 */ /* 0x000ee4000800017f */
[----:B---3--:R-:W-:Y:S05]  /*1c250*/  @!P0 BRA `(.L_x_4817) ;  /* 0x0000002800f08947 */ /* 0x008fea0003800000 */
.L_x_4916:
[----:B------:R-:W-:-:S07]  /*1c260*/  IMAD R3, R3, 0x8, R0 ;  /* 0x0000000803037824 */ /* 0x000fce00078e0200 */
.L_x_4818:
[----:B----4-:R4:W0:Y:S02]  /*1c270*/  SYNCS.PHASECHK.TRANS64.TRYWAIT P0, [R3+URZ], R2 ;  /* 0x00000002030075a7 */ /* 0x010824000800017f */
[----:B0-----:R-:W-:Y:S05]  /*1c280*/  @!P0 NANOSLEEP.SYNCS 0x989680 ;  /* 0x009896800000895d */ /* 0x001fea0003900000 */
[----:B------:R-:W0:Y:S02]  /*1c290*/  @!P0 SYNCS.PHASECHK.TRANS64 P0, [R3+URZ], R2 ;  /* 0x00000002030085a7 */ /* 0x000e24000800007f */
[----:B0-----:R-:W-:Y:S05]  /*1c2a0*/  @!P0 BRA `(.L_x_4818) ;  /* 0xfffffffc00f08947 */ /* 0x001fea000383ffff */
.L_x_4515:
[----:B------:R-:W-:Y:S05]  /*1c2b0*/  BSYNC B9 ;  /* 0x0000000000097941 */ /* 0x000fea0003800000 */
.L_x_4512:
[----:B------:R-:W-:Y:S05]  /*1c2c0*/  EXIT ;  /* 0x000000000000794d */ /* 0x000fea0003800000 */
.L_x_4531:
[----:B0-----:R0:W1:Y:S02]  /*1c2d0*/  SYNCS.PHASECHK.TRANS64.TRYWAIT P5, [R66+URZ+0x38890], R75 ;  /* 0x0388904b420075a7 */ /* 0x00106400080a017f */
[----:B-1----:R-:W-:Y:S05]  /*1c2e0*/  @!P5 NANOSLEEP.SYNCS 0x989680 ;  /* 0x009896800000d95d */ /* 0x002fea0003900000 */
[----:B------:R-:W1:Y:S02]  /*1c2f0*/  @!P5 SYNCS.PHASECHK.TRANS64 P5, [R66+URZ+0x38890], R75 ;  /* 0x0388904b4200d5a7 */ /* 0x000e6400080a007f */
[----:B-1----:R-:W-:Y:S05]  /*1c300*/  @!P5 BRA `(.L_x_4531) ;  /* 0xfffffffc00f0d947 */ /* 0x002fea000383ffff */
[----:B------:R-:W-:Y:S05]  /*1c310*/  BRA `(.L_x_4819) ;  /* 0xfffffe6000ec7947 */ /* 0x000fea000383ffff */
.L_x_4541:
[----:B-1----:R1:W2:Y:S02]  /*1c320*/  SYNCS.PHASECHK.TRANS64.TRYWAIT P5, [R66+URZ+0x38890], R75 ;  /* 0x0388904b420075a7 */ /* 0x0022a400080a017f */
[----:B--2---:R-:W-:Y:S05]  /*1c330*/  @!P5 NANOSLEEP.SYNCS 0x989680 ;  /* 0x009896800000d95d */ /* 0x004fea0003900000 */
[----:B------:R-:W2:Y:S02]  /*1c340*/  @!P5 SYNCS.PHASECHK.TRANS64 P5, [R66+URZ+0x38890], R75 ;  /* 0x0388904b4200d5a7 */ /* 0x000ea400080a007f */
[----:B--2---:R-:W-:Y:S05]  /*1c350*/  @!P5 BRA `(.L_x_4541) ;  /* 0xfffffffc00f0d947 */ /* 0x004fea000383ffff */
[----:B------:R-:W-:Y:S05]  /*1c360*/  BRA `(.L_x_4820) ;  /* 0xfffffe6c00447947 */ /* 0x000fea000383ffff */
.L_x_4546:
[----:B0-----:R0:W1:Y:S02]  /*1c370*/  SYNCS.PHASECHK.TRANS64.TRYWAIT P5, [R66+URZ+0x38890], R75 ;  /* 0x0388904b420075a7 */ /* 0x00106400080a017f */
[----:B-1----:R-:W-:Y:S05]  /*1c380*/  @!P5 NANOSLEEP.SYNCS 0x989680 ;  /* 0x009896800000d95d */ /* 0x002fea0003900000 */
[----:B------:R-:W1:Y:S02]  /*1c390*/  @!P5 SYNCS.PHASECHK.TRANS64 P5, [R66+URZ+0x38890], R75 ;  /* 0x0388904b4200d5a7 */ /* 0x000e6400080a007f */
[----:B-1----:R-:W-:Y:S05]  /*1c3a0*/  @!P5 BRA `(.L_x_4546) ;  /* 0xfffffffc00f0d947 */ /* 0x002fea000383ffff */
[----:B------:R-:W-:Y:S05]  /*1c3b0*/  BRA `(.L_x_4821) ;  /* 0xfffffe7400587947 */ /* 0x000fea000383ffff */
.L_x_4550:
[----:B------:R0:W0:Y:S02]  /*1c3c0*/  SYNCS.PHASECHK.TRANS64.TRYWAIT P0, [R66+URZ+0x388b0], R75 ;  /* 0x0388b04b420075a7 */ /* 0x000024000800017f */
[----:B0-----:R-:W-:Y:S05]  /*1c3d0*/  @!P0 NANOSLEEP.SYNCS 0x989680 ;  /* 0x009896800000895d */ /* 0x001fea0003900000 */
[----:B------:R-:W0:Y:S02]  /*1c3e0*/  @!P0 SYNCS.PHASECHK.TRANS64 P0, [R66+URZ+0x388b0], R75 ;  /* 0x0388b04b420085a7 */ /* 0x000e24000800007f */
[----:B0-----:R-:W-:Y:S05]  /*1c3f0*/  @!P0 BRA `(.L_x_4550) ;  /* 0xfffffffc00f08947 */ /* 0x001fea000383ffff */
[----:B------:R-:W-:Y:S05]  /*1c400*/  BRA `(.L_x_4822) ;  /* 0xfffffe7400d07947 */ /* 0x000fea000383ffff */
.L_x_4573:
[----:B------:R-:W-:Y:S01]  /*1c410*/  BSSY B1, `(.L_x_4823) ;  /* 0x0000008000017945 */ /* 0x000fe20003800000 */
[----:B------:R-:W-:Y:S02]  /*1c420*/  IMAD.MOV.U32 R13, RZ, RZ, R27 ;  /* 0x000000ffff0d7224 */ /* 0x000fe400078e001b */
[----:B------:R-:W-:Y:S02]  /*1c430*/  IMAD.MOV.U32 R12, RZ, RZ, RZ ;  /* 0x000000ffff0c7224 */ /* 0x000fe400078e00ff */
[----:B------:R-:W-:Y:S02]  /*1c440*/  IMAD.MOV.U32 R11, RZ, RZ, 0x1c1f ;  /* 0x00001c1fff0b7424 */ /* 0x000fe400078e00ff */
[----:B------:R-:W-:-:S07]  /*1c450*/  IMAD.MOV.U32 R15, RZ, RZ, -0x1 ;  /* 0xffffffffff0f7424 */ /* 0x000fce00078e00ff */
[----:B0-----:R-:W-:Y:S05]  /*1c460*/  WARPSYNC.COLLECTIVE R15, `(.L_x_4824) ;  /* 0x000000000f087348 */ /* 0x001fea0003c00000 */
[----:B------:R1:W2:Y:S02]  /*1c470*/  SHFL.IDX P6, R14, R13, R12, R11 ;  /* 0x0000000c0d0e7389 */ /* 0x0002a400000c000b */
[----:B012---:R-:W-:Y:S01]  /*1c480*/  ENDCOLLECTIVE ;  /* 0x000000000000791b */ /* 0x007fe20003800000 */
.L_x_4824:
[----:B------:R-:W-:Y:S05]  /*1c490*/  BSYNC B1 ;  /* 0x0000000000017941 */ /* 0x000fea0003800000 */
.L_x_4823:
        /* <DEDUP_REMOVED lines=8> */
.L_x_4825:
[----:B------:R-:W-:Y:S02]  /*1c520*/  IMAD.MOV.U32 R13, RZ, RZ, R29 ;  /* 0x000000ffff0d7224 */ /* 0x000fe400078e001d */
[----:B------:R-:W-:-:S07]  /*1c530*/  IMAD.MOV.U32 R0, RZ, RZ, R14 ;  /* 0x000000ffff007224 */ /* 0x000fce00078e000e */
[----:B------:R-:W-:Y:S05]  /*1c540*/  WARPSYNC.COLLECTIVE R15, `(.L_x_4826) ;  /* 0x000000000f087348 */ /* 0x000fea0003c00000 */
[----:B------:R0:W1:Y:S02]  /*1c550*/  SHFL.IDX P6, R14, R13, R12, R11 ;  /* 0x0000000c0d0e7389 */ /* 0x00006400000c000b */
[----:B01----:R-:W-:Y:S01]  /*1c560*/  ENDCOLLECTIVE ;  /* 0x000000000000791b */ /* 0x003fe20003800000 */
.L_x_4826:
[----:B------:R-:W-:Y:S02]  /*1c570*/  IMAD.MOV.U32 R13, RZ, RZ, R28 ;  /* 0x000000ffff0d7224 */ /* 0x000fe400078e001c */
[----:B------:R-:W-:-:S07]  /*1c580*/  IMAD.MOV.U32 R5, RZ, RZ, R14 ;  /* 0x000000ffff057224 */ /* 0x000fce00078e000e */
[----:B------:R-:W-:Y:S05]  /*1c590*/  WARPSYNC.COLLECTIVE R15, `(.L_x_4827) ;  /* 0x000000000f087348 */ /* 0x000fea0003c00000 */
[----:B------:R0:W1:Y:S02]  /*1c5a0*/  SHFL.IDX P6, R14, R13, R12, R11 ;  /* 0x0000000c0d0e7389 */ /* 0x00006400000c000b */
[----:B01----:R-:W-:Y:S01]  /*1c5b0*/  ENDCOLLECTIVE ;  /* 0x000000000000791b */ /* 0x003fe20003800000 */
.L_x_4827:
[----:B------:R-:W-:Y:S05]  /*1c5c0*/  BRA `(.L_x_4828) ;  /* 0xfffffea000087947 */ /* 0x000fea000383ffff */
.L_x_4577:
[----:B0-----:R0:W1:Y:S02]  /*1c5d0*/  SYNCS.PHASECHK.TRANS64.TRYWAIT P0, [R2+URZ+0x38800], R5 ;  /* 0x03880005020075a7 */ /* 0x001064000800017f */
[----:B-1----:R-:W-:Y:S05]  /*1c5e0*/  @!P0 NANOSLEEP.SYNCS 0x989680 ;  /* 0x009896800000895d */ /* 0x002fea0003900000 */
[----:B------:R-:W1:Y:S02]  /*1c5f0*/  @!P0 SYNCS.PHASECHK.TRANS64 P0, [R2+URZ+0x38800], R5 ;  /* 0x03880005020085a7 */ /* 0x000e64000800007f */
[----:B-1----:R-:W-:Y:S05]  /*1c600*/  @!P0 BRA `(.L_x_4577) ;  /* 0xfffffffc00f08947 */ /* 0x002fea000383ffff */
[----:B------:R-:W-:Y:S05]  /*1c610*/  BRA `(.L_x_4829) ;  /* 0xfffffea4001c7947 */ /* 0x000fea000383ffff */
.L_x_4585:
        /* <DEDUP_REMOVED lines=8> */
.L_x_4831:
[----:B------:R-:W-:Y:S05]  /*1c6a0*/  BSYNC B1 ;  /* 0x0000000000017941 */ /* 0x000fea0003800000 */
.L_x_4830:
        /* <DEDUP_REMOVED lines=8> */
.L_x_4832:
[----:B------:R-:W-:Y:S02]  /*1c730*/  IMAD.MOV.U32 R21, RZ, RZ, R3 ;  /* 0x000000ffff157224 */ /* 0x000fe400078e0003 */
[----:B------:R-:W-:Y:S02]  /*1c740*/  IMAD.MOV.U32 R13, RZ, RZ, R29 ;  /* 0x000000ffff0d7224 */ /* 0x000fe400078e001d */
[----:B------:R-:W-:-:S07]  /*1c750*/  IMAD.MOV.U32 R0, RZ, RZ, R14 ;  /* 0x000000ffff007224 */ /* 0x000fce00078e000e */
[----:B------:R-:W-:Y:S05]  /*1c760*/  WARPSYNC.COLLECTIVE R15, `(.L_x_4833) ;  /* 0x000000000f087348 */ /* 0x000fea0003c00000 */
[----:B------:R0:W1:Y:S02]  /*1c770*/  SHFL.IDX P6, R14, R13, R12, R11 ;  /* 0x0000000c0d0e7389 */ /* 0x00006400000c000b */
[----:B01----:R-:W-:Y:S01]  /*1c780*/  ENDCOLLECTIVE ;  /* 0x000000000000791b */ /* 0x003fe20003800000 */
.L_x_4833:
[----:B------:R-:W-:Y:S02]  /*1c790*/  IMAD.MOV.U32 R20, RZ, RZ, R0 ;  /* 0x000000ffff147224 */ /* 0x000fe400078e0000 */
[----:B------:R-:W-:Y:S02]  /*1c7a0*/  IMAD.MOV.U32 R13, RZ, RZ, R28 ;  /* 0x000000ffff0d7224 */ /* 0x000fe400078e001c */
[----:B------:R-:W-:-:S07]  /*1c7b0*/  IMAD.MOV.U32 R5, RZ, RZ, R14 ;  /* 0x000000ffff057224 */ /* 0x000fce00078e000e */
[----:B------:R-:W-:Y:S05]  /*1c7c0*/  WARPSYNC.COLLECTIVE R15, `(.L_x_4834) ;  /* 0x000000000f087348 */ /* 0x000fea0003c00000 */
[----:B------:R0:W1:Y:S02]  /*1c7d0*/  SHFL.IDX P6, R14, R13, R12, R11 ;  /* 0x0000000c0d0e7389 */ /* 0x00006400000c000b */
[----:B01----:R-:W-:Y:S01]  /*1c7e0*/  ENDCOLLECTIVE ;  /* 0x000000000000791b */ /* 0x003fe20003800000 */
.L_x_4834:
[----:B------:R-:W-:Y:S05]  /*1c7f0*/  BRA `(.L_x_4835) ;  /* 0xfffffeac007c7947 */ /* 0x000fea000383ffff */
.L_x_4589:
[----:B0-----:R0:W1:Y:S02]  /*1c800*/  SYNCS.PHASECHK.TRANS64.TRYWAIT P1, [R2+URZ+0x38800], R3 ;  /* 0x03880003020075a7 */ /* 0x001064000802017f */
[----:B-1----:R-:W-:Y:S05]  /*1c810*/  @!P1 NANOSLEEP.SYNCS 0x989680 ;  /* 0x009896800000995d */ /* 0x002fea0003900000 */
[----:B------:R-:W1:Y:S02]  /*1c820*/  @!P1 SYNCS.PHASECHK.TRANS64 P1, [R2+URZ+0x38800], R3 ;  /* 0x03880003020095a7 */ /* 0x000e64000802007f */
[----:B-1----:R-:W-:Y:S05]  /*1c830*/  @!P1 BRA `(.L_x_4589) ;  /* 0xfffffffc00f09947 */ /* 0x002fea000383ffff */
[----:B------:R-:W-:Y:S05]  /*1c840*/  BRA `(.L_x_4836) ;  /* 0xfffffeb0004c7947 */ /* 0x000fea000383ffff */
.L_x_4595:
[----:B0-----:R0:W1:Y:S02]  /*1c850*/  SYNCS.PHASECHK.TRANS64.TRYWAIT P1, [R20+URZ+0x38830], R13 ;  /* 0x0388300d140075a7 */ /* 0x001064000802017f */
[----:B-1----:R-:W-:Y:S05]  /*1c860*/  @!P1 NANOSLEEP.SYNCS 0x989680 ;  /* 0x009896800000995d */ /* 0x002fea0003900000 */
[----:B------:R-:W1:Y:S02]  /*1c870*/  @!P1 SYNCS.PHASECHK.TRANS64 P1, [R20+URZ+0x38830], R13 ;  /* 0x0388300d140095a7 */ /* 0x000e64000802007f */
[----:B-1----:R-:W-:Y:S05]  /*1c880*/  @!P1 BRA `(.L_x_4595) ;  /* 0xfffffffc00f09947 */ /* 0x002fea000383ffff */
[----:B------:R-:W-:Y:S05]  /*1c890*/  BRA `(.L_x_4594) ;  /* 0xfffffebc00547947 */ /* 0x000fea000383ffff */
.L_x_4597:
[----:B-1----:R1:W2:Y:S02]  /*1c8a0*/  SYNCS.PHASECHK.TRANS64.TRYWAIT P1, [R2+URZ+0x38810], R11 ;  /* 0x0388100b020075a7 */ /* 0x0022a4000802017f */
[----:B--2---:R-:W-:Y:S05]  /*1c8b0*/  @!P1 NANOSLEEP.SYNCS 0x989680 ;  /* 0x009896800000995d */ /* 0x004fea0003900000 */
[----:B------:R-:W2:Y:S02]  /*1c8c0*/  @!P1 SYNCS.PHASECHK.TRANS64 P1, [R2+URZ+0x38810], R11 ;  /* 0x0388100b020095a7 */ /* 0x000ea4000802007f */
[----:B--2---:R-:W-:Y:S05]  /*1c8d0*/  @!P1 BRA `(.L_x_4597) ;  /* 0xfffffffc00f09947 */ /* 0x004fea000383ffff */
[----:B------:R-:W-:Y:S05]  /*1c8e0*/  BRA `(.L_x_4837) ;  /* 0xfffffec000047947 */ /* 0x000fea000383ffff */
.L_x_4602:
[----:B-1----:R1:W3:Y:S02]  /*1c8f0*/  SYNCS.PHASECHK.TRANS64.TRYWAIT P1, [R20+URZ+0x38850], R13 ;  /* 0x0388500d140075a7 */ /* 0x0022e4000802017f */
[----:B---3--:R-:W-:Y:S05]  /*1c900*/  @!P1 NANOSLEEP.SYNCS 0x989680 ;  /* 0x009896800000995d */ /* 0x008fea0003900000 */
[----:B------:R-:W3:Y:S02]  /*1c910*/  @!P1 SYNCS.PHASECHK.TRANS64 P1, [R20+URZ+0x38850], R13 ;  /* 0x0388500d140095a7 */ /* 0x000ee4000802007f */
[----:B---3--:R-:W-:Y:S05]  /*1c920*/  @!P1 BRA `(.L_x_4602) ;  /* 0xfffffffc00f09947 */ /* 0x008fea000383ffff */
[----:B------:R-:W-:Y:S05]  /*1c930*/  BRA `(.L_x_4601) ;  /* 0xfffffec000347947 */ /* 0x000fea000383ffff */
.L_x_4609:
[----:B-1----:R1:W2:Y:S02]  /*1c940*/  SYNCS.PHASECHK.TRANS64.TRYWAIT P3, [R12+URZ+0x38830], R200 ;  /* 0x038830c80c0075a7 */ /* 0x0022a4000806017f */
[----:B--2---:R-:W-:Y:S05]  /*1c950*/  @!P3 NANOSLEEP.SYNCS 0x989680 ;  /* 0x009896800000b95d */ /* 0x004fea0003900000 */
[----:B------:R-:W2:Y:S02]  /*1c960*/  @!P3 SYNCS.PHASECHK.TRANS64 P3, [R12+URZ+0x38830], R200 ;  /* 0x038830c80c00b5a7 */ /* 0x000ea4000806007f */
[----:B--2---:R-:W-:Y:S05]  /*1c970*/  @!P3 BRA `(.L_x_4609) ;  /* 0xfffffffc00f0b947 */ /* 0x004fea000383ffff */
[----:B------:R-:W-:Y:S05]  /*1c980*/  BRA `(.L_x_4608) ;  /* 0xfffffeec00dc7947 */ /* 0x000fea000383ffff */
.L_x_4614:
[----:B---3--:R3:W4:Y:S02]  /*1c990*/  SYNCS.PHASECHK.TRANS64.TRYWAIT P3, [R12+URZ+0x38850], R200 ;  /* 0x038850c80c0075a7 */ /* 0x008724000806017f */
[----:B----4-:R-:W-:Y:S05]  /*1c9a0*/  @!P3 NANOSLEEP.SYNCS 0x989680 ;  /* 0x009896800000b95d */ /* 0x010fea0003900000 */
[----:B------:R-:W4:Y:S02]  /*1c9b0*/  @!P3 SYNCS.PHASECHK.TRANS64 P3, [R12+URZ+0x38850], R200 ;  /* 0x038850c80c00b5a7 */ /* 0x000f24000806007f */
[----:B----4-:R-:W-:Y:S05]  /*1c9c0*/  @!P3 BRA `(.L_x_4614) ;  /* 0xfffffffc00f0b947 */ /* 0x010fea000383ffff */
[----:B------:R-:W-:Y:S05]  /*1c9d0*/  BRA `(.L_x_4613) ;  /* 0xfffffef000787947 */ /* 0x000fea000383ffff */
.L_x_4644:
        /* <DEDUP_REMOVED lines=11> */
.L_x_4839:
[----:B------:R-:W-:Y:S05]  /*1ca90*/  BSYNC B1 ;  /* 0x0000000000017941 */ /* 0x000fea0003800000 */
.L_x_4838:
[----:B------:R-:W-:Y:S05]  /*1caa0*/  BRA `(.L_x_4840) ;  /* 0xffffff6c00e87947 */ /* 0x000fea000383ffff */
.L_x_4646:
[----:B------:R-:W-:Y:S01]  /*1cab0*/  BSSY B1, `(.L_x_4841) ;  /* 0x0000006000017945 */ /* 0x000fe20003800000 */
[----:B------:R-:W-:-:S07]  /*1cac0*/  IMAD.MOV.U32 R15, RZ, RZ, -0x1 ;  /* 0xffffffffff0f7424 */ /* 0x000fce00078e00ff */
[----:B0-----:R-:W-:Y:S05]  /*1cad0*/  WARPSYNC.COLLECTIVE R15, `(.L_x_4842) ;  /* 0x000000000f0c7348 */ /* 0x001fea0003c00000 */
[----:B------:R-:W-:Y:S02]  /*1cae0*/  ELECT P6, UR62, PT ;  /* 0x00000000003e782f */ /* 0x000fe400038c0000 */
[----:B------:R-:W-:Y:S01]  /*1caf0*/  MOV R14, UR62 ;  /* 0x0000003e000e7c02 */ /* 0x000fe20008000f00 */
[----:B0-----:R-:W-:Y:S10]  /*1cb00*/  ENDCOLLECTIVE ;  /* 0x000000000000791b */ /* 0x001ff40003800000 */
.L_x_4842:
[----:B------:R-:W-:Y:S05]  /*1cb10*/  BSYNC B1 ;  /* 0x0000000000017941 */ /* 0x000fea0003800000 */
.L_x_4841:
[----:B------:R-:W-:Y:S05]  /*1cb20*/  BRA `(.L_x_4645) ;  /* 0xffffff6c00e07947 */ /* 0x000fea000383ffff */
.L_x_4648:
[----:B0-----:R-:W2:Y:S02]  /*1cb30*/  LDL R4, [R1+0x4] ;  /* 0x0000040001047983 */ /* 0x001ea40000100800 */
[----:B--2---:R0:W1:Y:S02]  /*1cb40*/  SYNCS.PHASECHK.TRANS64.TRYWAIT P0, [R4+URZ+0x38820], R3 ;  /* 0x03882003040075a7 */ /* 0x004064000800017f */
[----:B-1----:R-:W-:Y:S05]  /*1cb50*/  @!P0 NANOSLEEP.SYNCS 0x989680 ;  /* 0x009896800000895d */ /* 0x002fea0003900000 */
[----:B------:R-:W1:Y:S02]  /*1cb60*/  @!P0 SYNCS.PHASECHK.TRANS64 P0, [R4+URZ+0x38820], R3 ;  /* 0x03882003040085a7 */ /* 0x000e64000800007f */
[----:B-1----:R-:W-:Y:S05]  /*1cb70*/  @!P0 BRA `(.L_x_4648) ;  /* 0xfffffffc00ec8947 */ /* 0x002fea000383ffff */
[----:B------:R-:W-:Y:S05]  /*1cb80*/  BRA `(.L_x_4843) ;  /* 0xffffff6c00f07947 */ /* 0x000fea000383ffff */
.L_x_4652:
[----:B0-----:R0:W1:Y:S02]  /*1cb90*/  SYNCS.PHASECHK.TRANS64.TRYWAIT P0, [R4+URZ+0x388a0], R8 ;  /* 0x0388a008040075a7 */ /* 0x001064000800017f */
[----:B-1----:R-:W-:Y:S05]  /*1cba0*/  @!P0 NANOSLEEP.SYNCS 0x989680 ;  /* 0x009896800000895d */ /* 0x002fea0003900000 */
[----:B------:R-:W1:Y:S02]  /*1cbb0*/  @!P0 SYNCS.PHASECHK.TRANS64 P0, [R4+URZ+0x388a0], R8 ;  /* 0x0388a008040085a7 */ /* 0x000e64000800007f */
[----:B-1----:R-:W-:Y:S05]  /*1cbc0*/  @!P0 BRA `(.L_x_4652) ;  /* 0xfffffffc00f08947 */ /* 0x002fea000383ffff */
[----:B------:R-:W-:Y:S05]  /*1cbd0*/  BRA `(.L_x_4844) ;  /* 0xffffff7000187947 */ /* 0x000fea000383ffff */
.L_x_4657:
[----:B-1----:R1:W2:Y:S02]  /*1cbe0*/  SYNCS.PHASECHK.TRANS64.TRYWAIT P0, [R4+URZ+0x388c0], R8 ;  /* 0x0388c008040075a7 */ /* 0x0022a4000800017f */
[----:B--2---:R-:W-:Y:S05]  /*1cbf0*/  @!P0 NANOSLEEP.SYNCS 0x989680 ;  /* 0x009896800000895d */ /* 0x004fea0003900000 */
[----:B------:R-:W2:Y:S02]  /*1cc00*/  @!P0 SYNCS.PHASECHK.TRANS64 P0, [R4+URZ+0x388c0], R8 ;  /* 0x0388c008040085a7 */ /* 0x000ea4000800007f */
[----:B--2---:R-:W-:Y:S05]  /*1cc10*/  @!P0 BRA `(.L_x_4657) ;  /* 0xfffffffc00f08947 */ /* 0x004fea000383ffff */
[----:B------:R-:W-:Y:S05]  /*1cc20*/  BRA `(.L_x_4845) ;  /* 0xffffff70009c7947 */ /* 0x000fea000383ffff */
.L_x_4671:
[----:B0-----:R0:W1:Y:S02]  /*1cc30*/  SYNCS.PHASECHK.TRANS64.TRYWAIT P1, [R4+URZ+0x388a0], R5 ;  /* 0x0388a005040075a7 */ /* 0x001064000802017f */
[----:B-1----:R-:W-:Y:S05]  /*1cc40*/  @!P1 NANOSLEEP.SYNCS 0x989680 ;  /* 0x009896800000995d */ /* 0x002fea0003900000 */
[----:B------:R-:W1:Y:S02]  /*1cc50*/  @!P1 SYNCS.PHASECHK.TRANS64 P1, [R4+URZ+0x388a0], R5 ;  /* 0x0388a005040095a7 */ /* 0x000e64000802007f */
[----:B-1----:R-:W-:Y:S05]  /*1cc60*/  @!P1 BRA `(.L_x_4671) ;  /* 0xfffffffc00f09947 */ /* 0x002fea000383ffff */
[----:B------:R-:W-:Y:S05]  /*1cc70*/  BRA `(.L_x_4846) ;  /* 0xffffff7c00247947 */ /* 0x000fea000383ffff */
.L_x_4676:
[----:B-1----:R1:W2:Y:S02]  /*1cc80*/  SYNCS.PHASECHK.TRANS64.TRYWAIT P1, [R4+URZ+0x388c0], R5 ;  /* 0x0388c005040075a7 */ /* 0x0022a4000802017f */
[----:B--2---:R-:W-:Y:S05]  /*1cc90*/  @!P1 NANOSLEEP.SYNCS 0x989680 ;  /* 0x009896800000995d */ /* 0x004fea0003900000 */
[----:B------:R-:W2:Y:S02]  /*1cca0*/  @!P1 SYNCS.PHASECHK.TRANS64 P1, [R4+URZ+0x388c0], R5 ;  /* 0x0388c005040095a7 */ /* 0x000ea4000802007f */
[----:B--2---:R-:W-:Y:S05]  /*1ccb0*/  @!P1 BRA `(.L_x_4676) ;  /* 0xfffffffc00f09947 */ /* 0x004fea000383ffff */
[----:B------:R-:W-:Y:S05]  /*1ccc0*/  BRA `(.L_x_4847) ;  /* 0xffffff7c00a47947 */ /* 0x000fea000383ffff */
.L_x_4696:
        /* <DEDUP_REMOVED lines=11> */
.L_x_4849:
[----:B------:R-:W-:Y:S05]  /*1cd80*/  BSYNC B0 ;  /* 0x0000000000007941 */ /* 0x000fea0003800000 */
.L_x_4848:
[----:B------:R-:W-:Y:S05]  /*1cd90*/  BRA `(.L_x_4850) ;  /* 0xffffff8c00887947 */ /* 0x000fea000383ffff */
.L_x_4698:
[----:B------:R-:W-:Y:S01]  /*1cda0*/  BSSY B0, `(.L_x_4851) ;  /* 0x0000006000007945 */ /* 0x000fe20003800000 */
[----:B------:R-:W-:-:S07]  /*1cdb0*/  IMAD.MOV.U32 R15, RZ, RZ, -0x1 ;  /* 0xffffffffff0f7424 */ /* 0x000fce00078e00ff */
[----:B0-----:R-:W-:Y:S05]  /*1cdc0*/  WARPSYNC.COLLECTIVE R15, `(.L_x_4852) ;  /* 0x000000000f0c7348 */ /* 0x001fea0003c00000 */
[----:B------:R-:W-:Y:S02]  /*1cdd0*/  ELECT P6, UR62, PT ;  /* 0x00000000003e782f */ /* 0x000fe400038c0000 */
[----:B------:R-:W-:Y:S01]  /*1cde0*/  MOV R14, UR62 ;  /* 0x0000003e000e7c02 */ /* 0x000fe20008000f00 */
[----:B0-----:R-:W-:Y:S10]  /*1cdf0*/  ENDCOLLECTIVE ;  /* 0x000000000000791b */ /* 0x001ff40003800000 */
.L_x_4852:
[----:B------:R-:W-:Y:S05]  /*1ce00*/  BSYNC B0 ;  /* 0x0000000000007941 */ /* 0x000fea0003800000 */
.L_x_4851:
[----:B------:R-:W-:Y:S05]  /*1ce10*/  BRA `(.L_x_4853) ;  /* 0xffffff8c00947947 */ /* 0x000fea000383ffff */
.L_x_4700:
[----:B0-----:R0:W1:Y:S02]  /*1ce20*/  SYNCS.PHASECHK.TRANS64.TRYWAIT P0, [R0+URZ+0x38840], R2 ;  /* 0x03884002000075a7 */ /* 0x001064000800017f */
[----:B-1----:R-:W-:Y:S05]  /*1ce30*/  @!P0 NANOSLEEP.SYNCS 0x989680 ;  /* 0x009896800000895d */ /* 0x002fea0003900000 */
[----:B------:R-:W1:Y:S02]  /*1ce40*/  @!P0 SYNCS.PHASECHK.TRANS64 P0, [R0+URZ+0x38840], R2 ;  /* 0x03884002000085a7 */ /* 0x000e64000800007f */
[----:B-1----:R-:W-:Y:S05]  /*1ce50*/  @!P0 BRA `(.L_x_4700) ;  /* 0xfffffffc00f08947 */ /* 0x002fea000383ffff */
[----:B------:R-:W-:Y:S05]  /*1ce60*/  BRA `(.L_x_4854) ;  /* 0xffffff9000007947 */ /* 0x000fea000383ffff */
.L_x_4704:
        /* <DEDUP_REMOVED lines=9> */
.L_x_4855:
[----:B------:R-:W-:Y:S02]  /*1cf00*/  IMAD.MOV.U32 R13, RZ, RZ, R3 ;  /* 0x000000ffff0d7224 */ /* 0x000fe400078e0003 */
[----:B------:R-:W-:-:S07]  /*1cf10*/  IMAD.MOV.U32 R4, RZ, RZ, R14 ;  /* 0x000000ffff047224 */ /* 0x000fce00078e000e */
[----:B------:R-:W-:Y:S05]  /*1cf20*/  WARPSYNC.COLLECTIVE R15, `(.L_x_4856) ;  /* 0x000000000f087348 */ /* 0x000fea0003c00000 */
[----:B------:R0:W1:Y:S02]  /*1cf30*/  SHFL.IDX P6, R14, R13, R12, R11 ;  /* 0x0000000c0d0e7389 */ /* 0x00006400000c000b */
[----:B01----:R-:W-:Y:S01]  /*1cf40*/  ENDCOLLECTIVE ;  /* 0x000000000000791b */ /* 0x003fe20003800000 */
.L_x_4856:
[----:B------:R-:W-:Y:S02]  /*1cf50*/  IMAD.MOV.U32 R13, RZ, RZ, R2 ;  /* 0x000000ffff0d7224 */ /* 0x000fe400078e0002 */
[----:B------:R-:W-:Y:S02]  /*1cf60*/  IMAD.MOV.U32 R12, RZ, RZ, 0x1 ;  /* 0x00000001ff0c7424 */ /* 0x000fe400078e00ff */
[----:B------:R-:W-:-:S07]  /*1cf70*/  IMAD.MOV.U32 R5, RZ, RZ, R14 ;  /* 0x000000ffff057224 */ /* 0x000fce00078e000e */
[----:B------:R-:W-:Y:S05]  /*1cf80*/  WARPSYNC.COLLECTIVE R15, `(.L_x_4857) ;  /* 0x000000000f087348 */ /* 0x000fea0003c00000 */
[----:B------:R0:W1:Y:S02]  /*1cf90*/  SHFL.IDX P6, R14, R13, R12, R11 ;  /* 0x0000000c0d0e7389 */ /* 0x00006400000c000b */
[----:B01----:R-:W-:Y:S01]  /*1cfa0*/  ENDCOLLECTIVE ;  /* 0x000000000000791b */ /* 0x003fe20003800000 */
.L_x_4857:
[----:B------:R-:W-:Y:S02]  /*1cfb0*/  IMAD.MOV.U32 R13, RZ, RZ, R3 ;  /* 0x000000ffff0d7224 */ /* 0x000fe400078e0003 */
[----:B------:R-:W-:Y:S02]  /*1cfc0*/  IMAD R0, R6, R7, RZ ;  /* 0x0000000706007224 */ /* 0x000fe400078e02ff */
[----:B------:R-:W-:-:S07]  /*1cfd0*/  IMAD.MOV.U32 R6, RZ, RZ, R14 ;  /* 0x000000ffff067224 */ /* 0x000fce00078e000e */
[----:B------:R-:W-:Y:S05]  /*1cfe0*/  WARPSYNC.COLLECTIVE R15, `(.L_x_4858) ;  /* 0x000000000f087348 */ /* 0x000fea0003c00000 */
[----:B------:R0:W1:Y:S02]  /*1cff0*/  SHFL.IDX P6, R14, R13, R12, R11 ;  /* 0x0000000c0d0e7389 */ /* 0x00006400000c000b */
[----:B01----:R-:W-:Y:S01]  /*1d000*/  ENDCOLLECTIVE ;  /* 0x000000000000791b */ /* 0x003fe20003800000 */
.L_x_4858:
        /* <DEDUP_REMOVED lines=21> */
.L_x_4859:
        /* <DEDUP_REMOVED lines=10> */
.L_x_4860:
        /* <DEDUP_REMOVED lines=11> */
.L_x_4861:
        /* <DEDUP_REMOVED lines=14> */
.L_x_4862:
[----:B------:R-:W-:Y:S01]  /*1d390*/  IMAD.MOV.U32 R3, RZ, RZ, R14 ;  /* 0x000000ffff037224 */ /* 0x000fe200078e000e */
[----:B------:R-:W-:Y:S06]  /*1d3a0*/  BRA `(.L_x_4863) ;  /* 0xffffff9400687947 */ /* 0x000fec000383ffff */
.L_x_4708:
        /* <DEDUP_REMOVED lines=27> */
.L_x_4865:
[----:B------:R-:W-:Y:S05]  /*1d560*/  BSYNC B0 ;  /* 0x0000000000007941 */ /* 0x000fea0003800000 */
.L_x_4864:
        /* <DEDUP_REMOVED lines=11> */
.L_x_4866:
        /* <DEDUP_REMOVED lines=43> */
.L_x_4867:
        /* <DEDUP_REMOVED lines=18> */
.L_x_4868:
        /* <DEDUP_REMOVED lines=29> */
.L_x_4869:
        /* <DEDUP_REMOVED lines=13> */
.L_x_4870:
        /* <DEDUP_REMOVED lines=32> */
.L_x_4871:
        /* <DEDUP_REMOVED lines=9> */
.L_x_4872:
[----:B------:R-:W-:Y:S01]  /*1df20*/  IMAD.MOV.U32 R0, RZ, RZ, R14 ;  /* 0x000000ffff007224 */ /* 0x000fe200078e000e */
[----:B------:R-:W-:Y:S06]  /*1df30*/  BRA `(.L_x_4873) ;  /* 0xffffff9800407947 */ /* 0x000fec000383ffff */
.L_x_4713:
[----:B0-----:R-:W3:Y:S02]  /*1df40*/  LDL R2, [R1+0x4] ;  /* 0x0000040001027983 */ /* 0x001ee40000100800 */
[----:B---3--:R0:W3:Y:S02]  /*1df50*/  SYNCS.PHASECHK.TRANS64.TRYWAIT P0, [R2+URZ+0x38820], R0 ;  /* 0x03882000020075a7 */ /* 0x0080e4000800017f */
[----:B---3--:R-:W-:Y:S05]  /*1df60*/  @!P0 NANOSLEEP.SYNCS 0x989680 ;  /* 0x009896800000895d */ /* 0x008fea0003900000 */
[----:B------:R-:W3:Y:S02]  /*1df70*/  @!P0 SYNCS.PHASECHK.TRANS64 P0, [R2+URZ+0x38820], R0 ;  /* 0x03882000020085a7 */ /* 0x000ee4000800007f */
[----:B---3--:R-:W-:Y:S05]  /*1df80*/  @!P0 BRA `(.L_x_4713) ;  /* 0xfffffffc00ec8947 */ /* 0x008fea000383ffff */
[----:B------:R-:W-:Y:S05]  /*1df90*/  BRA `(.L_x_4874) ;  /* 0xffffff9c00007947 */ /* 0x000fea000383ffff */
.L_x_4717:
[----:B0-----:R0:W1:Y:S02]  /*1dfa0*/  SYNCS.PHASECHK.TRANS64.TRYWAIT P0, [R3+URZ+0x38860], R0 ;  /* 0x03886000030075a7 */ /* 0x001064000800017f */
[----:B-1----:R-:W-:Y:S05]  /*1dfb0*/  @!P0 NANOSLEEP.SYNCS 0x989680 ;  /* 0x009896800000895d */ /* 0x002fea0003900000 */
[----:B------:R-:W1:Y:S02]  /*1dfc0*/  @!P0 SYNCS.PHASECHK.TRANS64 P0, [R3+URZ+0x38860], R0 ;  /* 0x03886000030085a7 */ /* 0x000e64000800007f */
[----:B-1----:R-:W-:Y:S05]  /*1dfd0*/  @!P0 BRA `(.L_x_4717) ;  /* 0xfffffffc00f08947 */ /* 0x002fea000383ffff */
[----:B------:R-:W-:Y:S05]  /*1dfe0*/  BRA `(.L_x_4875) ;  /* 0xffffff9c00307947 */ /* 0x000fea000383ffff */
.L_x_4736:
[----:B-1----:R1:W3:Y:S02]  /*1dff0*/  SYNCS.PHASECHK.TRANS64.TRYWAIT P0, [R2+URZ+0x38840], R5 ;  /* 0x03884005020075a7 */ /* 0x0022e4000800017f */
[----:B---3--:R-:W-:Y:S05]  /*1e000*/  @!P0 NANOSLEEP.SYNCS 0x989680 ;  /* 0x009896800000895d */ /* 0x008fea0003900000 */
[----:B------:R-:W3:Y:S02]  /*1e010*/  @!P0 SYNCS.PHASECHK.TRANS64 P0, [R2+URZ+0x38840], R5 ;  /* 0x03884005020085a7 */ /* 0x000ee4000800007f */
[----:B---3--:R-:W-:Y:S05]  /*1e020*/  @!P0 BRA `(.L_x_4736) ;  /* 0xfffffffc00f08947 */ /* 0x008fea000383ffff */
[----:B------:R-:W-:Y:S05]  /*1e030*/  BRA `(.L_x_4876) ;  /* 0xffffffa800607947 */ /* 0x000fea000383ffff */
.L_x_4741:
[----:B0-----:R0:W3:Y:S02]  /*1e040*/  SYNCS.PHASECHK.TRANS64.TRYWAIT P0, [R2+URZ+0x38860], R5 ;  /* 0x03886005020075a7 */ /* 0x0010e4000800017f */
[----:B---3--:R-:W-:Y:S05]  /*1e050*/  @!P0 NANOSLEEP.SYNCS 0x989680 ;  /* 0x009896800000895d */ /* 0x008fea0003900000 */
[----:B------:R-:W3:Y:S02]  /*1e060*/  @!P0 SYNCS.PHASECHK.TRANS64 P0, [R2+URZ+0x38860], R5 ;  /* 0x03886005020085a7 */ /* 0x000ee4000800007f */
[----:B---3--:R-:W-:Y:S05]  /*1e070*/  @!P0 BRA `(.L_x_4741) ;  /* 0xfffffffc00f08947 */ /* 0x008fea000383ffff */
[----:B------:R-:W-:Y:S05]  /*1e080*/  BRA `(.L_x_4877) ;  /* 0xffffffa800e87947 */ /* 0x000fea000383ffff */
.L_x_4756:
[----:B0-----:R0:W1:Y:S02]  /*1e090*/  SYNCS.PHASECHK.TRANS64.TRYWAIT P0, [R2+URZ+0x38840], R3 ;  /* 0x03884003020075a7 */ /* 0x001064000800017f */
[----:B-1----:R-:W-:Y:S05]  /*1e0a0*/  @!P0 NANOSLEEP.SYNCS 0x989680 ;  /* 0x009896800000895d */ /* 0x002fea0003900000 */
[----:B------:R-:W1:Y:S02]  /*1e0b0*/  @!P0 SYNCS.PHASECHK.TRANS64 P0, [R2+URZ+0x38840], R3 ;  /* 0x03884003020085a7 */ /* 0x000e64000800007f */
[----:B-1----:R-:W-:Y:S05]  /*1e0c0*/  @!P0 BRA `(.L_x_4756) ;  /* 0xfffffffc00f08947 */ /* 0x002fea000383ffff */
[----:B------:R-:W-:Y:S05]  /*1e0d0*/  BRA `(.L_x_4878) ;  /* 0xffffffb400f87947 */ /* 0x000fea000383ffff */
.L_x_4761:
[----:B-1----:R1:W3:Y:S02]  /*1e0e0*/  SYNCS.PHASECHK.TRANS64.TRYWAIT P0, [R2+URZ+0x38860], R3 ;  /* 0x03886003020075a7 */ /* 0x0022e4000800017f */
[----:B---3--:R-:W-:Y:S05]  /*1e0f0*/  @!P0 NANOSLEEP.SYNCS 0x989680 ;  /* 0x009896800000895d */ /* 0x008fea0003900000 */
[----:B------:R-:W3:Y:S02]  /*1e100*/  @!P0 SYNCS.PHASECHK.TRANS64 P0, [R2+URZ+0x38860], R3 ;  /* 0x03886003020085a7 */ /* 0x000ee4000800007f */
[----:B---3--:R-:W-:Y:S05]  /*1e110*/  @!P0 BRA `(.L_x_4761) ;  /* 0xfffffffc00f08947 */ /* 0x008fea000383ffff */
[----:B------:R-:W-:Y:S05]  /*1e120*/  BRA `(.L_x_4879) ;  /* 0xffffffb8007c7947 */ /* 0x000fea000383ffff */
.L_x_4776:
[----:B0-----:R0:W1:Y:S02]  /*1e130*/  SYNCS.PHASECHK.TRANS64.TRYWAIT P0, [R2+URZ+0x38840], R3 ;  /* 0x03884003020075a7 */ /* 0x001064000800017f */
[----:B-1----:R-:W-:Y:S05]  /*1e140*/  @!P0 NANOSLEEP.SYNCS 0x989680 ;  /* 0x009896800000895d */ /* 0x002fea0003900000 */
[----:B------:R-:W1:Y:S02]  /*1e150*/  @!P0 SYNCS.PHASECHK.TRANS64 P0, [R2+URZ+0x38840], R3 ;  /* 0x03884003020085a7 */ /* 0x000e64000800007f */
[----:B-1----:R-:W-:Y:S05]  /*1e160*/  @!P0 BRA `(.L_x_4776) ;  /* 0xfffffffc00f08947 */ /* 0x002fea000383ffff */
[----:B------:R-:W-:Y:S05]  /*1e170*/  BRA `(.L_x_4880) ;  /* 0xffffffc400687947 */ /* 0x000fea000383ffff */
.L_x_4781:
[----:B-1----:R1:W3:Y:S02]  /*1e180*/  SYNCS.PHASECHK.TRANS64.TRYWAIT P0, [R2+URZ+0x38860], R3 ;  /* 0x03886003020075a7 */ /* 0x0022e4000800017f */
[----:B---3--:R-:W-:Y:S05]  /*1e190*/  @!P0 NANOSLEEP.SYNCS 0x989680 ;  /* 0x009896800000895d */ /* 0x008fea0003900000 */
[----:B------:R-:W3:Y:S02]  /*1e1a0*/  @!P0 SYNCS.PHASECHK.TRANS64 P0, [R2+URZ+0x38860], R3 ;  /* 0x03886003020085a7 */ /* 0x000ee4000800007f */
[----:B---3--:R-:W-:Y:S05]  /*1e1b0*/  @!P0 BRA `(.L_x_4781) ;  /* 0xfffffffc00f08947 */ /* 0x008fea000383ffff */
[----:B------:R-:W-:Y:S05]  /*1e1c0*/  BRA `(.L_x_4881) ;  /* 0xffffffc400f07947 */ /* 0x000fea000383ffff */
.L_x_4797:
[----:B------:R-:W-:Y:S01]  /*1e1d0*/  BSSY B0, `(.L_x_4882) ;  /* 0x0000008000007945 */ /* 0x000fe20003800000 */
[----:B------:R-:W-:Y:S02]  /*1e1e0*/  IMAD.MOV.U32 R13, RZ, RZ, R16 ;  /* 0x000000ffff0d7224 */ /* 0x000fe400078e0010 */
[----:B------:R-:W-:Y:S02]  /*1e1f0*/  IMAD.MOV.U32 R12, RZ, RZ, RZ ;  /* 0x000000ffff0c7224 */ /* 0x000fe400078e00ff */
[----:B------:R-:W-:Y:S02]  /*1e200*/  IMAD.MOV.U32 R11, RZ, RZ, 0x1f ;  /* 0x0000001fff0b7424 */ /* 0x000fe400078e00ff */
[----:B------:R-:W-:-:S07]  /*1e210*/  IMAD.MOV.U32 R15, RZ, RZ, -0x1 ;  /* 0xffffffffff0f7424 */ /* 0x000fce00078e00ff */
[----:B-12---:R-:W-:Y:S05]  /*1e220*/  WARPSYNC.COLLECTIVE R15, `(.L_x_4883) ;  /* 0x000000000f087348 */ /* 0x006fea0003c00000 */
[----:B------:R0:W3:Y:S02]  /*1e230*/  SHFL.IDX P6, R14, R13, R12, R11 ;  /* 0x0000000c0d0e7389 */ /* 0x0000e400000c000b */
[----:B0123--:R-:W-:Y:S01]  /*1e240*/  ENDCOLLECTIVE ;  /* 0x000000000000791b */ /* 0x00ffe20003800000 */
.L_x_4883:
[----:B------:R-:W-:Y:S05]  /*1e250*/  BSYNC B0 ;  /* 0x0000000000007941 */ /* 0x000fea0003800000 */
.L_x_4882:
        /* <DEDUP_REMOVED lines=9> */
.L_x_4884:
        /* <DEDUP_REMOVED lines=18> */
.L_x_4885:
        /* <DEDUP_REMOVED lines=8> */
.L_x_4886:
        /* <DEDUP_REMOVED lines=8> */
.L_x_4887:
        /* <DEDUP_REMOVED lines=8> */
.L_x_4888:
        /* <DEDUP_REMOVED lines=8> */
.L_x_4889:
        /* <DEDUP_REMOVED lines=9> */
.L_x_4890:
[----:B------:R-:W-:Y:S01]  /*1e6a0*/  IMAD.MOV.U32 R6, RZ, RZ, R14 ;  /* 0x000000ffff067224 */ /* 0x000fe200078e000e */
[----:B------:R-:W-:Y:S06]  /*1e6b0*/  BRA `(.L_x_4891) ;  /* 0xffffffd000487947 */ /* 0x000fec000383ffff */
.L_x_4802:
        /* <DEDUP_REMOVED lines=8> */
.L_x_4893:
[----:B------:R-:W-:Y:S05]  /*1e740*/  BSYNC B0 ;  /* 0x0000000000007941 */ /* 0x000fea0003800000 */
.L_x_4892:
        /* <DEDUP_REMOVED lines=10> */
.L_x_4894:
        /* <DEDUP_REMOVED lines=8> */
.L_x_4895:
        /* <DEDUP_REMOVED lines=8> */
.L_x_4896:
        /* <DEDUP_REMOVED lines=8> */
.L_x_4897:
        /* <DEDUP_REMOVED lines=9> */
.L_x_4898:
[----:B------:R-:W-:Y:S01]  /*1ea00*/  IMAD.MOV.U32 R6, RZ, RZ, R14 ;  /* 0x000000ffff067224 */ /* 0x000fe200078e000e */
[----:B------:R-:W-:Y:S06]  /*1ea10*/  BRA `(.L_x_4899) ;  /* 0xffffffd0000c7947 */ /* 0x000fec000383ffff */
.L_x_4804:
[----:B------:R-:W-:Y:S01]  /*1ea20*/  BSSY B0, `(.L_x_4900) ;  /* 0x0000006000007945 */ /* 0x000fe20003800000 */
[----:B------:R-:W-:Y:S01]  /*1ea30*/  PLOP3.LUT P6, PT, P6, PT, PT, 0x8, 0x0 ;  /* 0x000000000000781c */ /* 0x000fe200037ce170 */
[----:B------:R-:W-:-:S12]  /*1ea40*/  IMAD.MOV.U32 R15, RZ, RZ, -0x1 ;  /* 0xffffffffff0f7424 */ /* 0x000fd800078e00ff */
[----:B0-2---:R-:W-:Y:S05]  /*1ea50*/  WARPSYNC.COLLECTIVE R15, `(.L_x_4901) ;  /* 0x000000000f087348 */ /* 0x005fea0003c00000 */
[----:B------:R-:W-:Y:S01]  /*1ea60*/  VOTE.ANY R14, PT, P6 ;  /* 0x00000000000e7806 */ /* 0x000fe200030e0100 */
[----:B0-2---:R-:W-:Y:S06]  /*1ea70*/  ENDCOLLECTIVE ;  /* 0x000000000000791b */ /* 0x005fec0003800000 */
.L_x_4901:
[----:B------:R-:W-:Y:S05]  /*1ea80*/  BSYNC B0 ;  /* 0x0000000000007941 */ /* 0x000fea0003800000 */
.L_x_4900:
        /* <DEDUP_REMOVED lines=9> */
.L_x_4902:
[----:B------:R-:W-:Y:S01]  /*1eb20*/  IMAD.MOV.U32 R17, RZ, RZ, R14 ;  /* 0x000000ffff117224 */ /* 0x000fe200078e000e */
[----:B------:R-:W-:Y:S06]  /*1eb30*/  BRA `(.L_x_4903) ;  /* 0xffffffcc00fc7947 */ /* 0x000fec000383ffff */
.L_x_4806:
[----:B------:R-:W-:Y:S01]  /*1eb40*/  BSSY B0, `(.L_x_4904) ;  /* 0x0000007000007945 */ /* 0x000fe20003800000 */
[----:B------:R-:W-:Y:S02]  /*1eb50*/  IMAD.MOV.U32 R13, RZ, RZ, R2 ;  /* 0x000000ffff0d7224 */ /* 0x000fe400078e0002 */
[----:B------:R-:W-:Y:S02]  /*1eb60*/  IMAD.MOV.U32 R11, RZ, RZ, 0x1f ;  /* 0x0000001fff0b7424 */ /* 0x000fe400078e00ff */
[----:B------:R-:W-:-:S07]  /*1eb70*/  IMAD.MOV.U32 R15, RZ, RZ, -0x1 ;  /* 0xffffffffff0f7424 */ /* 0x000fce00078e00ff */
[----:B0-23--:R-:W-:Y:S05]  /*1eb80*/  WARPSYNC.COLLECTIVE R15, `(.L_x_4905) ;  /* 0x000000000f087348 */ /* 0x00dfea0003c00000 */
[----:B------:R1:W4:Y:S02]  /*1eb90*/  SHFL.IDX P6, R14, R13, R12, R11 ;  /* 0x0000000c0d0e7389 */ /* 0x00032400000c000b */
[----:B01234-:R-:W-:Y:S01]  /*1eba0*/  ENDCOLLECTIVE ;  /* 0x000000000000791b */ /* 0x01ffe20003800000 */
.L_x_4905:
[----:B------:R-:W-:Y:S05]  /*1ebb0*/  BSYNC B0 ;  /* 0x0000000000007941 */ /* 0x000fea0003800000 */
.L_x_4904:
[----:B------:R-:W-:Y:S01]  /*1ebc0*/  IMAD.MOV.U32 R2, RZ, RZ, R14 ;  /* 0x000000ffff027224 */ /* 0x000fe200078e000e */
[----:B------:R-:W-:Y:S06]  /*1ebd0*/  BRA `(.L_x_4906) ;  /* 0xffffffcc00f07947 */ /* 0x000fec000383ffff */
.L_x_4810:
[----:B0-----:R0:W1:Y:S02]  /*1ebe0*/  SYNCS.PHASECHK.TRANS64.TRYWAIT P0, [R0+URZ+0x38820], R3 ;  /* 0x03882003000075a7 */ /* 0x001064000800017f */
[----:B-1----:R-:W-:Y:S05]  /*1ebf0*/  @!P0 NANOSLEEP.SYNCS 0x989680 ;  /* 0x009896800000895d */ /* 0x002fea0003900000 */
[----:B------:R-:W1:Y:S02]  /*1ec00*/  @!P0 SYNCS.PHASECHK.TRANS64 P0, [R0+URZ+0x38820], R3 ;  /* 0x03882003000085a7 */ /* 0x000e64000800007f */
[----:B-1----:R-:W-:Y:S05]  /*1ec10*/  @!P0 BRA `(.L_x_4810) ;  /* 0xfffffffc00f08947 */ /* 0x002fea000383ffff */
[----:B------:R-:W-:Y:S05]  /*1ec20*/  BRA `(.L_x_4907) ;  /* 0xffffffd000e87947 */ /* 0x000fea000383ffff */
.L_x_4811:
        /* <DEDUP_REMOVED lines=11> */
.L_x_4909:
[----:B------:R-:W-:Y:S05]  /*1ece0*/  BSYNC B0 ;  /* 0x0000000000007941 */ /* 0x000fea0003800000 */
.L_x_4908:
[----:B------:R-:W-:Y:S05]  /*1ecf0*/  BRA `(.L_x_4910) ;  /* 0xffffffd000d07947 */ /* 0x000fea000383ffff */
.L_x_4812:
[----:B------:R-:W-:Y:S01]  /*1ed00*/  BSSY B0, `(.L_x_4911) ;  /* 0x0000006000007945 */ /* 0x000fe20003800000 */
[----:B------:R-:W-:-:S07]  /*1ed10*/  IMAD.MOV.U32 R15, RZ, RZ, -0x1 ;  /* 0xffffffffff0f7424 */ /* 0x000fce00078e00ff */
[----:B012---:R-:W-:Y:S05]  /*1ed20*/  WARPSYNC.COLLECTIVE R15, `(.L_x_4912) ;  /* 0x000000000f0c7348 */ /* 0x007fea0003c00000 */
[----:B------:R-:W-:Y:S02]  /*1ed30*/  ELECT P6, UR62, PT ;  /* 0x00000000003e782f */ /* 0x000fe400038c0000 */
[----:B------:R-:W-:Y:S01]  /*1ed40*/  MOV R14, UR62 ;  /* 0x0000003e000e7c02 */ /* 0x000fe20008000f00 */
[----:B012---:R-:W-:Y:S10]  /*1ed50*/  ENDCOLLECTIVE ;  /* 0x000000000000791b */ /* 0x007ff40003800000 */
.L_x_4912:
[----:B------:R-:W-:Y:S05]  /*1ed60*/  BSYNC B0 ;  /* 0x0000000000007941 */ /* 0x000fea0003800000 */
.L_x_4911:
[----:B------:R-:W-:Y:S05]  /*1ed70*/  BRA `(.L_x_4913) ;  /* 0xffffffd000c47947 */ /* 0x000fea000383ffff */
.L_x_4814:
[----:B0-----:R0:W1:Y:S02]  /*1ed80*/  SYNCS.PHASECHK.TRANS64.TRYWAIT P0, [R6+URZ], R5 ;  /* 0x00000005060075a7 */ /* 0x001064000800017f */
[----:B-1----:R-:W-:Y:S05]  /*1ed90*/  @!P0 NANOSLEEP.SYNCS 0x989680 ;  /* 0x009896800000895d */ /* 0x002fea0003900000 */
[----:B------:R-:W1:Y:S02]  /*1eda0*/  @!P0 SYNCS.PHASECHK.TRANS64 P0, [R6+URZ], R5 ;  /* 0x00000005060085a7 */ /* 0x000e64000800007f */
[----:B-1----:R-:W-:Y:S05]  /*1edb0*/  @!P0 BRA `(.L_x_4814) ;  /* 0xfffffffc00f08947 */ /* 0x002fea000383ffff */
[----:B------:R-:W-:Y:S05]  /*1edc0*/  BRA `(.L_x_4914) ;  /* 0xffffffd400007947 */ /* 0x000fea000383ffff */
.L_x_4815:
[----:B-1----:R1:W3:Y:S02]  /*1edd0*/  SYNCS.PHASECHK.TRANS64.TRYWAIT P0, [R7+URZ], R2 ;  /* 0x00000002070075a7 */ /* 0x0022e4000800017f */
[----:B---3--:R-:W-:Y:S05]  /*1ede0*/  @!P0 NANOSLEEP.SYNCS 0x989680 ;  /* 0x009896800000895d */ /* 0x008fea0003900000 */
[----:B------:R-:W3:Y:S02]  /*1edf0*/  @!P0 SYNCS.PHASECHK.TRANS64 P0, [R7+URZ], R2 ;  /* 0x00000002070085a7 */ /* 0x000ee4000800007f */
[----:B---3--:R-:W-:Y:S05]  /*1ee00*/  @!P0 BRA `(.L_x_4815) ;  /* 0xfffffffc00f08947 */ /* 0x008fea000383ffff */
[----:B------:R-:W-:Y:S05]  /*1ee10*/  BRA `(.L_x_4915) ;  /* 0xffffffd000f47947 */ /* 0x000fea000383ffff */
.L_x_4817:
[----:B---3--:R3:W4:Y:S02]  /*1ee20*/  SYNCS.PHASECHK.TRANS64.TRYWAIT P0, [R4+URZ], R5 ;  /* 0x00000005040075a7 */ /* 0x008724000800017f */
[----:B----4-:R-:W-:Y:S05]  /*1ee30*/  @!P0 NANOSLEEP.SYNCS 0x989680 ;  /* 0x009896800000895d */ /* 0x010fea0003900000 */
[----:B------:R-:W4:Y:S02]  /*1ee40*/  @!P0 SYNCS.PHASECHK.TRANS64 P0, [R4+URZ], R5 ;  /* 0x00000005040085a7 */ /* 0x000f24000800007f */
[----:B----4-:R-:W-:Y:S05]  /*1ee50*/  @!P0 BRA `(.L_x_4817) ;  /* 0xfffffffc00f08947 */ /* 0x010fea000383ffff */
[----:B------:R-:W-:Y:S05]  /*1ee60*/  BRA `(.L_x_4916) ;  /* 0xffffffd000fc7947 */ /* 0x000fea000383ffff */
.L_x_4917:
        /* <DEDUP_REMOVED lines=9> */
.L_x_15289:


//--------------------- .text._ZN7cutlass13device_kernelIN5flash11enable_sm90INS1_16FlashAttnFwdSm90INS1_25CollectiveMainloopFwdSm90ILi2EN4cute5tupleIJNS5_1CILi1EEES8_S8_EEENS6_IJNS7_ILi64EEESA_SA_EEELi512ENS_6half_tEfNS_4arch4Sm90ELb0ELb1ELb1ELb0ELb0ELb0ELb0ELb0ELb0ELb1ELb0ELb0EEENS1_21CollectiveEpilogueFwdINS6_IJSA_NS7_ILi512EEESA_EEES9_SC_SE_Li256ELb0ELb1ELb0ELb0EEENS1_30DynamicPersistentTileSchedulerILi256ELi128ELb0ELb1ELb1EEEEEEEEEvNT_6ParamsE --------------------------
	.section	.text._ZN7cutlass13device_kernelIN5flash11enable_sm90INS1_16FlashAttnFwdSm90INS1_25CollectiveMainloopFwdSm90ILi2EN4cute5tupleIJNS5_1CILi1EEES8_S8_EEENS6_IJNS7_ILi64EEESA_SA_EEELi512ENS_6half_tEfNS_4arch4Sm90ELb0ELb1ELb1ELb0ELb0ELb0ELb0ELb0ELb0ELb1ELb0ELb0EEENS1_21CollectiveEpilogueFwdINS6_IJSA_NS7_ILi512EEESA_EEES9_SC_SE_Li256ELb0ELb1ELb0ELb0EEENS1_30DynamicPersistentTileSchedulerILi256ELi128ELb0ELb1ELb1EEEEEEEEEvNT_6ParamsE,"ax",@progbits
	.align	128
.text._ZN7cutlass13device_kernelIN5flash11enable_sm90INS1_16FlashAttnFwdSm90INS1_25CollectiveMainloopFwdSm90ILi2EN4cute5tupleIJNS5_1CILi1EEES8_S8_EEENS6_IJNS7_ILi64EEESA_SA_EEELi512ENS_6half_tEfNS_4arch4Sm90ELb0ELb1ELb1ELb0ELb0ELb0ELb0ELb0ELb0ELb1ELb0ELb0EEENS1_21CollectiveEpilogueFwdINS6_IJSA_NS7_ILi512EEESA_EEES9_SC_SE_Li256ELb0ELb1ELb0ELb0EEENS1_30DynamicPersistentTileSchedulerILi256ELi128ELb0ELb1ELb1EEEEEEEEEvNT_6ParamsE:
        .type           _ZN7cutlass13device_kernelIN5flash11enable_sm90INS1_16FlashAttnFwdSm90INS1_25CollectiveMainloopFwdSm90ILi2EN4cute5tupleIJNS5_1CILi1EEES8_S8_EEENS6_IJNS7_ILi64EEESA_SA_EEELi512ENS_6half_tEfNS_4arch4Sm90ELb0ELb1ELb1ELb0ELb0ELb0ELb0ELb0ELb0ELb1ELb0ELb0EEENS1_21CollectiveEpilogueFwdINS6_IJSA_NS7_ILi512EEESA_EEES9_SC_SE_Li256ELb0ELb1ELb0ELb0EEENS1_30DynamicPersistentTileSchedulerILi256ELi128ELb0ELb1ELb1EEEEEEEEEvNT_6ParamsE,@function
        .size           _ZN7cutlass13device_kernelIN5flash11enable_sm90INS1_16FlashAttnFwdSm90INS1_25CollectiveMainloopFwdSm90ILi2EN4cute5tupleIJNS5_1CILi1EEES8_S8_EEENS6_IJNS7_ILi64EEESA_SA_EEELi512ENS_6half_tEfNS_4arch4Sm90ELb0ELb1ELb1ELb0ELb0ELb0ELb0ELb0ELb0ELb1ELb0ELb0EEENS1_21CollectiveEpilogueFwdINS6_IJSA_NS7_ILi512EEESA_EEES9_SC_SE_Li256ELb0ELb1ELb0ELb0EEENS1_30DynamicPersistentTileSchedulerILi256ELi128ELb0ELb1ELb1EEEEEEEEEvNT_6ParamsE,(.L_x_15290 - _ZN7cutlass13device_kernelIN5flash11enable_sm90INS1_16FlashAttnFwdSm90INS1_25CollectiveMainloopFwdSm90ILi2EN4cute5tupleIJNS5_1CILi1EEES8_S8_EEENS6_IJNS7_ILi64EEESA_SA_EEELi512ENS_6half_tEfNS_4arch4Sm90ELb0ELb1ELb1ELb0ELb0ELb0ELb0ELb0ELb0ELb1ELb0ELb0EEENS1_21CollectiveEpilogueFwdINS6_IJSA_NS7_ILi512EEESA_EEES9_SC_SE_Li256ELb0ELb1ELb0ELb0EEENS1_30DynamicPersistentTileSchedulerILi256ELi128ELb0ELb1ELb1EEEEEEEEEvNT_6ParamsE)
        .other          _ZN7cutlass13device_kernelIN5flash11enable_sm90INS1_16FlashAttnFwdSm90INS1_25CollectiveMainloopFwdSm90ILi2EN4cute5tupleIJNS5_1CILi1EEES8_S8_EEENS6_IJNS7_ILi64EEESA_SA_EEELi512ENS_6half_tEfNS_4arch4Sm90ELb0ELb1ELb1ELb0ELb0ELb0ELb0ELb0ELb0ELb1ELb0ELb0EEENS1_21CollectiveEpilogueFwdINS6_IJSA_NS7_ILi512EEESA_EEES9_SC_SE_Li256ELb0ELb1ELb0ELb0EEENS1_30DynamicPersistentTileSchedulerILi256ELi128ELb0ELb1ELb1EEEEEEEEEvNT_6ParamsE,@"STO_CUDA_ENTRY STV_DEFAULT"
_ZN7cutlass13device_kernelIN5flash11enable_sm90INS1_16FlashAttnFwdSm90INS1_25CollectiveMainloopFwdSm90ILi2EN4cute5tupleIJNS5_1CILi1EEES8_S8_EEENS6_IJNS7_ILi64EEESA_SA_EEELi512ENS_6half_tEfNS_4arch4Sm90ELb0ELb1ELb1ELb0ELb0ELb0ELb0ELb0ELb0ELb1ELb0ELb0EEENS1_21CollectiveEpilogueFwdINS6_IJSA_NS7_ILi512EEESA_EEES9_SC_SE_Li256ELb0ELb1ELb0ELb0EEENS1_30DynamicPersistentTileSchedulerILi256ELi128ELb0ELb1ELb1EEEEEEEEEvNT_6ParamsE:
        /* <DEDUP_REMOVED lines=18> */
.L_x_4919:
[----:B------:R-:W-:Y:S05]  /*0120*/  BSYNC B0 ;  /* 0x0000000000007941 */ /* 0x000fea0003800000 */
.L_x_4918:
        /* <DEDUP_REMOVED lines=37> */
.L_x_4920:
        /* <DEDUP_REMOVED lines=22> */
.L_x_4921:
        /* <DEDUP_REMOVED lines=18> */
.L_x_4922:
        /* <DEDUP_REMOVED lines=22> */
.L_x_4923:
        /* <DEDUP_REMOVED lines=22> */
.L_x_4924:
[----:B------:R-:W-:Y:S01]  /*08c0*/  PLOP3.LUT P0, PT, PT, PT, UP0, 0x80, 0x0 ;  /* 0x000000000000781c */ /* 0x000fe20003f0f008 */
[----:B------:R-:W-:Y:S01]  /*08d0*/  UMOV UR41, 0x1 ;  /* 0x0000000100297882 */ /* 0x000fe20000000000 */
[----:B------:R-:W-:Y:S01]  /*08e0*/  NOP ;  /* 0x0000000000007918 */ /* 0x000fe20000000000 */
[----:B------:R-:W-:Y:S01]  /*08f0*/  USEL UR41, UR41, 0x2, !UP0 ;  /* 0x0000000229297887 */ /* 0x000fe2000c000000 */
[----:B------:R-:W-:Y:S01]  /*0900*/  ULDC.64 UR46, c[0x0][0x208] ;  /* 0x00008200002e7ab9 */ /* 0x000fe20000000a00 */
[----:B012-4-:R-:W-:Y:S08]  /*0910*/  BAR.SYNC.DEFER_BLOCKING 0x0 ;  /* 0x0000000000007b1d */ /* 0x017ff00000010000 */
[----:B------:R-:W-:Y:S05]  /*0920*/  @!P0 BRA `(.L_x_4925) ;  /* 0x0000010000348947 */ /* 0x000fea0003800000 */
.L_x_4926:
[----:B------:R-:W-:-:S08]  /*0930*/  NOP ;  /* 0x0000000000007918 */ /* 0x000fd00000000000 */
[----:B------:R-:W0:Y:S02]  /*0940*/  USETMAXREG.TRY_ALLOC.CTAPOOL UP0, 0xf0 ;  /* 0x000000f0000079c8 */ /* 0x000e240008000600 */
[----:B0-----:R-:W-:-:S13]  /*0950*/  PLOP3.LUT P0, PT, PT, PT, UP0, 0x80, 0x0 ;  /* 0x000000000000781c */ /* 0x001fda0003f0f008 */
[----:B------:R-:W-:Y:S05]  /*0960*/  @!P0 BRA `(.L_x_4926) ;  /* 0xfffffffc00f08947 */ /* 0x000fea000383ffff */
[----:B------:R-:W-:Y:S01]  /*0970*/  LOP3.LUT R2, R0, 0xffffff80, RZ, 0xc0, !PT ;  /* 0xffffff8000027812 */ /* 0x000fe200078ec0ff */
[----:B------:R-:W0:Y:S08]  /*0980*/  S2UR UR4, SR_CTAID.X ;  /* 0x00000000000479c3 */ /* 0x000e300000002500 */
[----:B------:R-:W-:Y:S06]  /*0990*/  BAR.ARV 0x4, 0x180 ;  /* 0x0106000000007b1d */ /* 0x000fec0000002000 */
[----:B------:R-:W-:-:S02]  /*09a0*/  ISETP.NE.AND P0, PT, R2, 0x80, PT ;  /* 0x000000800200780c */ /* 0x000fc40003f05270 */
[----:B------:R-:W0:Y:S11]  /*09b0*/  LDC R2, c[0x0][0xc38] ;  /* 0x00030e00ff027b82 */ /* 0x000e360000000800 */
        /* <DEDUP_REMOVED lines=17> */
[----:B------:R-:W-:Y:S02]  /*0ad0*/  LOP3.LUT R13, R8, 0xfffffffc, RZ, 0xc0, !PT ;  /* 0xfffffffc080d7812 */ /* 0x000fe400078ec0ff */
[----:B------:R-:W-:Y:S02]  /*0ae0*/  LEA.HI R2, R0, R5, RZ, 0x1 ;  /* 0x0000000500027211 */ /* 0x000fe400078f08ff */
[CC--:B------:R-:W-:Y:S01]  /*0af0*/  LEA.HI R7, R3.reuse, R216.reuse, RZ, 0x7 ;  /* 0x000000d803077211 */ /* 0x0c0fe200078f38ff */
[----:B------:R-:W-:Y:S01]  /*0b00*/  IMAD.IADD R13, R216, 0x1, -R13 ;  /* 0x00000001d80d7824 */ /* 0x000fe200078e0a0d */
[----:B------:R-:W-:Y:S02]  /*0b10*/  LOP3.LUT R4, R2, 0x1ffffffe, RZ, 0xc0, !PT ;  /* 0x1ffffffe02047812 */ /* 0x000fe400078ec0ff */
[----:B------:R-:W-:-:S02]  /*0b20*/  LEA.HI R2, R3, R216, RZ, 0x5 ;  /* 0x000000d803027211 */ /* 0x000fc400078f28ff */
[----:B------:R-:W-:Y:S01]  /*0b30*/  LOP3.LUT R11, R7, 0xffffff80, RZ, 0xc0, !PT ;  /* 0xffffff80070b7812 */ /* 0x000fe200078ec0ff */
[----:B------:R-:W-:Y:S01]  /*0b40*/  IMAD.IADD R6, R5, 0x1, -R4 ;  /* 0x0000000105067824 */ /* 0x000fe200078e0a04 */
[----:B------:R-:W-:Y:S01]  /*0b50*/  LOP3.LUT R5, R0, 0xfffffff0, RZ, 0xc0, !PT ;  /* 0xfffffff000057812 */ /* 0x000fe200078ec0ff */
[----:B0-----:R-:W-:Y:S01]  /*0b60*/  ULEA UR43, UR5, UR43, 0x18 ;  /* 0x0000002b052b7291 */ /* 0x001fe2000f8ec03f */
[--C-:B------:R-:W-:Y:S01]  /*0b70*/  SHF.R.S32.HI R4, RZ, 0x5, R2.reuse ;  /* 0x00000005ff047819 */ /* 0x100fe20000011402 */
[C---:B------:R-:W-:Y:S01]  /*0b80*/  IMAD.IADD R11, R216.reuse, 0x1, -R11 ;  /* 0x00000001d80b7824 */ /* 0x040fe200078e0a0b */
[----:B------:R-:W-:Y:S01]  /*0b90*/  SHF.R.S32.HI R9, RZ, 0x1f, R2 ;  /* 0x0000001fff097819 */ /* 0x000fe20000011402 */
[----:B------:R-:W-:Y:S01]  /*0ba0*/  IMAD.IADD R5, R216, 0x1, -R5 ;  /* 0x00000001d8057824 */ /* 0x000fe200078e0a05 */
[----:B------:R-:W-:Y:S01]  /*0bb0*/  LEA.HI R10, R13, R13, RZ, 0x1 ;  /* 0x0000000d0d0a7211 */ /* 0x000fe200078f08ff */
[----:B------:R-:W-:Y:S01]  /*0bc0*/  IMAD.SHL.U32 R6, R6, 0x8, RZ ;  /* 0x0000000806067824 */ /* 0x000fe200078e00ff */
[----:B------:R-:W-:-:S02]  /*0bd0*/  LEA.HI R9, R9, R4, RZ, 0x2 ;  /* 0x0000000409097211 */ /* 0x000fc400078f10ff */
[----:B------:R-:W-:Y:S02]  /*0be0*/  SHF.R.S32.HI R2, RZ, 0x1f, R5 ;  /* 0x0000001fff027819 */ /* 0x000fe40000011405 */
[----:B------:R-:W-:Y:S02]  /*0bf0*/  SHF.R.S32.HI R212, RZ, 0x7, R7 ;  /* 0x00000007ffd47819 */ /* 0x000fe40000011407 */
[----:B------:R-:W-:Y:S02]  /*0c00*/  LEA.HI R8, R2, R5, RZ, 0x3 ;  /* 0x0000000502087211 */ /* 0x000fe400078f18ff */
[----:B------:R-:W-:Y:S01]  /*0c10*/  LOP3.LUT R9, R9, 0x3ffffc, RZ, 0xc0, !PT ;  /* 0x003ffffc09097812 */ /* 0x000fe200078ec0ff */
[----:B------:R-:W-:Y:S01]  /*0c20*/  IMAD R12, R212, 0x100, R5 ;  /* 0x00000100d40c7824 */ /* 0x000fe200078e0205 */
[----:B------:R-:W-:Y:S02]  /*0c30*/  LOP3.LUT R14, R10, 0x1ffffffe, RZ, 0xc0, !PT ;  /* 0x1ffffffe0a0e7812 */ /* 0x000fe400078ec0ff */
[----:B------:R-:W-:Y:S01]  /*0c40*/  SHF.R.S32.HI R0, RZ, 0x1f, R11 ;  /* 0x0000001fff007819 */ /* 0x000fe2000001140b */
[----:B------:R-:W-:Y:S01]  /*0c50*/  IMAD.IADD R9, R4, 0x1, -R9 ;  /* 0x0000000104097824 */ /* 0x000fe200078e0a09 */
[C---:B------:R-:W-:Y:S01]  /*0c60*/  LOP3.LUT R10, R8.reuse, 0xfffffff8, RZ, 0xc0, !PT ;  /* 0xfffffff8080a7812 */ /* 0x040fe200078ec0ff */
[----:B------:R-:W-:Y:S01]  /*0c70*/  IMAD.SHL.U32 R8, R8, 0x40, RZ ;  /* 0x0000004008087824 */ /* 0x000fe200078e00ff */
[CC--:B------:R-:W-:Y:S01]  /*0c80*/  LEA.HI R2, R0.reuse, R11.reuse, RZ, 0x2 ;  /* 0x0000000b00027211 */ /* 0x0c0fe200078f10ff */
[----:B------:R-:W-:Y:S01]  /*0c90*/  IMAD R215, R9, 0x10, R12 ;  /* 0x0000001009d77824 */ /* 0x000fe200078e020c */
[----:B------:R-:W-:Y:S01]  /*0ca0*/  LEA.HI R3, R3, R216, RZ, 0x3 ;  /* 0x000000d803037211 */ /* 0x000fe200078f18ff */
[----:B------:R-:W-:Y:S01]  /*0cb0*/  IMAD.IADD R10, R5, 0x1, -R10 ;  /* 0x00000001050a7824 */ /* 0x000fe200078e0a0a */
[----:B------:R-:W-:Y:S01]  /*0cc0*/  LEA.HI R5, R0, R11, RZ, 0x5 ;  /* 0x0000000b00057211 */ /* 0x000fe200078f28ff */
[----:B------:R-:W-:Y:S01]  /*0cd0*/  IMAD.U32 R215, R215, 0x40, R6 ;  /* 0x00000040d7d77824 */ /* 0x000fe200078e0006 */
[----:B------:R-:W-:Y:S01]  /*0ce0*/  LOP3.LUT R12, R2, 0x7ffffffc, RZ, 0xc0, !PT ;  /* 0x7ffffffc020c7812 */ /* 0x000fe200078ec0ff */
[----:B------:R-:W-:Y:S01]  /*0cf0*/  IMAD.IADD R185, R13, 0x1, -R14 ;  /* 0x000000010db97824 */ /* 0x000fe200078e0a0e */
[----:B------:R-:W-:-:S02]  /*0d00*/  SHF.R.S32.HI R0, RZ, 0x2, R2 ;  /* 0x00000002ff007819 */ /* 0x000fc40000011402 */
[----:B------:R-:W-:Y:S01]  /*0d10*/  SHF.R.S32.HI R9, RZ, 0x1f, R2 ;  /* 0x0000001fff097819 */ /* 0x000fe20000011402 */
[----:B------:R-:W-:Y:S01]  /*0d20*/  IMAD.SHL.U32 R2, R10, 0x40, RZ ;  /* 0x000000400a027824 */ /* 0x000fe200078e00ff */
[----:B------:R-:W-:Y:S01]  /*0d30*/  LOP3.LUT R13, R8, 0x7ffffe00, RZ, 0xc0, !PT ;  /* 0x7ffffe00080d7812 */ /* 0x000fe200078ec0ff */
[----:B------:R-:W-:Y:S01]  /*0d40*/  IMAD.IADD R12, R11, 0x1, -R12 ;  /* 0x000000010b0c7824 */ /* 0x000fe200078e0a0c */
[----:B------:R-:W-:Y:S02]  /*0d50*/  LEA.HI R9, R9, R0, RZ, 0x3 ;  /* 0x0000000009097211 */ /* 0x000fe400078f18ff */
[----:B------:R-:W-:Y:S01]  /*0d60*/  LOP3.LUT R11, R2, 0x1c0, RZ, 0xc0, !PT ;  /* 0x000001c0020b7812 */ /* 0x000fe200078ec0ff */
[----:B------:R-:W-:Y:S01]  /*0d70*/  IMAD R13, R4, 0x400, R13 ;  /* 0x00000400040d7824 */ /* 0x000fe200078e020d */
[----:B------:R-:W-:Y:S01]  /*0d80*/  LOP3.LUT R9, R9, 0xfffffff8, RZ, 0xc0, !PT ;  /* 0xfffffff809097812 */ /* 0x000fe200078ec0ff */
[----:B------:R-:W-:Y:S01]  /*0d90*/  IMAD.SHL.U32 R2, R12, 0x2, RZ ;  /* 0x000000020c027824 */ /* 0x000fe200078e00ff */
[----:B------:R-:W-:-:S02]  /*0da0*/  LOP3.LUT R6, R11, 0x8, R6, 0xf8, !PT ;  /* 0x000000080b067812 */ /* 0x000fc400078ef806 */
[----:B------:R-:W-:Y:S01]  /*0db0*/  SHF.R.U32.HI R11, RZ, 0x3, R11 ;  /* 0x00000003ff0b7819 */ /* 0x000fe2000001160b */
[----:B------:R-:W-:Y:S01]  /*0dc0*/  IMAD.IADD R16, R0, 0x1, -R9 ;  /* 0x0000000100107824 */ /* 0x000fe200078e0a09 */
[----:B------:R-:W-:Y:S02]  /*0dd0*/  SHF.R.S32.HI R5, RZ, 0x5, R5 ;  /* 0x00000005ff057819 */ /* 0x000fe40000011405 */
[----:B------:R-:W-:Y:S02]  /*0de0*/  LOP3.LUT R6, R6, R11, RZ, 0x3c, !PT ;  /* 0x0000000b06067212 */ /* 0x000fe400078e3cff */
[----:B------:R-:W-:Y:S01]  /*0df0*/  R2P PR, R10, 0x6 ;  /* 0x000000060a007804 */ /* 0x000fe20000000000 */
[----:B------:R-:W-:Y:S01]  /*0e00*/  IMAD R16, R5, 0x10, R16 ;  /* 0x0000001005107824 */ /* 0x000fe200078e0210 */
[----:B------:R-:W-:Y:S01]  /*0e10*/  LOP3.LUT R5, R3, 0xfffffff8, RZ, 0xc0, !PT ;  /* 0xfffffff803057812 */ /* 0x000fe200078ec0ff */
[----:B------:R-:W-:Y:S01]  /*0e20*/  IMAD.IADD R6, R13, 0x1, R6 ;  /* 0x000000010d067824 */ /* 0x000fe200078e0206 */
[----:B------:R-:W-:Y:S01]  /*0e30*/  LEA.HI R7, R7, R212, RZ, 0x1 ;  /* 0x000000d407077211 */ /* 0x000fe200078f08ff */
[----:B------:R-:W-:Y:S01]  /*0e40*/  IMAD R185, R185, 0x8, R16 ;  /* 0x00000008b9b97824 */ /* 0x000fe200078e0210 */
[----:B------:R-:W-:Y:S01]  /*0e50*/  SEL R22, R22, 0xffffffe0, !P1 ;  /* 0xffffffe016167807 */ /* 0x000fe20004800000 */
[----:B------:R-:W-:Y:S01]  /*0e60*/  IMAD.IADD R210, R216, 0x1, -R5 ;  /* 0x00000001d8d27824 */ /* 0x000fe200078e0a05 */
[----:B------:R-:W-:-:S02]  /*0e70*/  LEA R18, R6, UR43, 0x1 ;  /* 0x0000002b06127c11 */ /* 0x000fc4000f8e08ff */
[----:B------:R-:W-:Y:S01]  /*0e80*/  LOP3.LUT R7, R7, 0xfffffe, RZ, 0xc0, !PT ;  /* 0x00fffffe07077812 */ /* 0x000fe200078ec0ff */
[----:B------:R-:W-:Y:S01]  /*0e90*/  IMAD.SHL.U32 R184, R210, 0x8, RZ ;  /* 0x00000008d2b87824 */ /* 0x000fe200078e00ff */
[----:B------:R-:W-:Y:S01]  /*0ea0*/  SHF.R.S32.HI R211, RZ, 0x3, R3 ;  /* 0x00000003ffd37819 */ /* 0x000fe20000011403 */
[----:B------:R-:W-:Y:S02]  /*0eb0*/  VIADD R23, R18, 0x26800 ;  /* 0x0002680012177836 */ /* 0x000fe40000000000 */
[C---:B------:R-:W-:Y:S02]  /*0ec0*/  VIADD R191, R184.reuse, 0x40 ;  /* 0x00000040b8bf7836 */ /* 0x040fe40000000000 */
        /* <DEDUP_REMOVED lines=17> */
[----:B------:R-:W-:Y:S02]  /*0fe0*/  IMAD.SHL.U32 R17, R7, 0x100, RZ ;  /* 0x0000010007117824 */ /* 0x000fe400078e00ff */
[----:B------:R-:W-:-:S07]  /*0ff0*/  IMAD.IADD R22, R22, 0x1, R19 ;  /* 0x0000000116167824 */ /* 0x000fce00078e0213 */
.L_x_5031:
        /* <DEDUP_REMOVED lines=12> */
[----:B01234-:R-:W-:Y:S05]  /*10c0*/  @!P0 BRA `(.L_x_4927) ;  /* 0x0000000000208947 */ /* 0x01ffea0003800000 */
        /* <DEDUP_REMOVED lines=8> */
.L_x_4927:
[----:B------:R-:W-:Y:S01]  /*1150*/  ULDC UR7, c[0x0][0xc54] ;  /* 0x0003150000077ab9 */ /* 0x000fe20000000800 */
[----:B------:R-:W-:Y:S01]  /*1160*/  UMOV UR6, UR9 ;  /* 0x0000000900067c82 */ /* 0x000fe20008000000 */
[----:B------:R-:W-:-:S11]  /*1170*/  UISETP.NE.AND UP0, UPT, UR7, 0x1, UPT ;  /* 0x000000010700788c */ /* 0x000fd6000bf05270 */
[----:B------:R-:W-:Y:S02]  /*1180*/  @UP0 ULDC.64 UR10, c[0x0][0xc58] ;  /* 0x00031600000a0ab9 */ /* 0x000fe40000000a00 */
[----:B------:R-:W-:-:S04]  /*1190*/  UIMAD.WIDE.U32 UR4, UR9, UR10, URZ ;  /* 0x0000000a090472a5 */ /* 0x000fc8000f8e003f */
[----:B------:R-:W-:-:S04]  /*11a0*/  @UP0 USHF.R.U32.HI UR6, URZ, UR11, UR5 ;  /* 0x0000000b3f060299 */ /* 0x000fc80008011605 */
[----:B------:R-:W-:-:S12]  /*11b0*/  UIMAD UR4, UR6, UR7, URZ ;  /* 0x00000007060472a4 */ /* 0x000fd8000f8e023f */
.L_x_4928:
[----:B------:R-:W-:Y:S01]  /*11c0*/  ULDC UR39, c[0x0][0xc48] ;  /* 0x0003120000277ab9 */ /* 0x000fe20000000800 */
[----:B------:R-:W-:Y:S01]  /*11d0*/  ULDC.64 UR10, c[0x0][0x418] ;  /* 0x00010600000a7ab9 */ /* 0x000fe20000000a00 */
[----:B------:R-:W-:Y:S02]  /*11e0*/  UISETP.NE.AND UP1, UPT, UR39, 0x1, UPT ;  /* 0x000000012700788c */ /* 0x000fe4000bf25270 */
[----:B------:R-:W-:Y:S02]  /*11f0*/  UISETP.NE.U32.AND UP0, UPT, UR10, URZ, UPT ;  /* 0x0000003f0a00728c */ /* 0x000fe4000bf05070 */
[----:B------:R-:W-:Y:S02]  /*1200*/  UIADD3 UR4, UR9, -UR4, URZ ;  /* 0x8000000409047290 */ /* 0x000fe4000fffe03f */
[----:B------:R-:W-:Y:S01]  /*1210*/  UISETP.NE.AND.EX UP0, UPT, UR11, URZ, UPT, UP0 ;  /* 0x0000003f0b00728c */ /* 0x000fe2000bf05300 */
[----:B------:R-:W-:Y:S01]  /*1220*/  ULDC UR7, c[0x0][0xc54] ;  /* 0x0003150000077ab9 */ /* 0x000fe20000000800 */
[----:B------:R-:W-:Y:S01]  /*1230*/  ULDC UR49, c[0x0][0x424] ;  /* 0x0001090000317ab9 */ /* 0x000fe20000000800 */
[----:B------:R-:W-:-:S02]  /*1240*/  UISETP.NE.AND UP2, UPT, UR45, 0x1, UPT ;  /* 0x000000012d00788c */ /* 0x000fc4000bf45270 */
[----:B------:R-:W-:Y:S02]  /*1250*/  ULOP3.LUT UR5, URZ, UR6, URZ, 0x33, !UPT ;  /* 0x000000063f057292 */ /* 0x000fe4000f8e333f */
[----:B------:R-:W-:Y:S02]  /*1260*/  UIMAD UR8, UR8, UR7, UR4 ;  /* 0x00000007080872a4 */ /* 0x000fe4000f8e0204 */
[----:B------:R-:W-:Y:S01]  /*1270*/  USEL UR49, UR49, 0x1, UP0 ;  /* 0x0000000131317887 */ /* 0x000fe20008000000 */
[----:B------:R-:W-:Y:S01]  /*1280*/  PLOP3.LUT P0, PT, PT, PT, UP2, 0x80, 0x0 ;  /* 0x000000000000781c */ /* 0x000fe20003f0f028 */
[----:B------:R-:W-:Y:S01]  /*1290*/  ULDC UR40, c[0x0][0xc3c] ;  /* 0x00030f0000287ab9 */ /* 0x000fe20000000800 */
[----:B------:R-:W-:Y:S01]  /*12a0*/  ULDC UR6, c[0x0][0x2f0] ;  /* 0x0000bc0000067ab9 */ /* 0x000fe20000000800 */
[----:B------:R-:W-:Y:S01]  /*12b0*/  @UP1 ULDC UR4, c[0x0][0xc4c] ;  /* 0x0003130000041ab9 */ /* 0x000fe20000000800 */
[----:B------:R-:W-:Y:S02]  /*12c0*/  UIADD3 UR40, UR5, UR40, URZ ;  /* 0x0000002805287290 */ /* 0x000fe4000fffe03f */
[----:B------:R-:W-:-:S02]  /*12d0*/  UIMAD.WIDE.U32 UR4, UR8, UR4, URZ ;  /* 0x00000004080472a5 */ /* 0x000fc4000f8e003f */
[----:B------:R-:W-:Y:S01]  /*12e0*/  UIMAD UR7, UR49, UR6, 0x3f ;  /* 0x0000003f310774a4 */ /* 0x000fe2000f8e0206 */
[----:B------:R-:W-:Y:S01]  /*12f0*/  @UP1 ULDC UR9, c[0x0][0xc50] ;  /* 0x0003140000091ab9 */ /* 0x000fe20000000800 */
[----:B------:R-:W-:Y:S01]  /*1300*/  UMOV UR42, UR8 ;  /* 0x00000008002a7c82 */ /* 0x000fe20008000000 */
[----:B------:R-:W-:Y:S02]  /*1310*/  @UP1 USHF.R.U32.HI UR42, URZ, UR9, UR5 ;  /* 0x000000093f2a1299 */ /* 0x000fe40008011605 */
[----:B------:R-:W-:Y:S02]  /*1320*/  USHF.R.S32.HI UR4, URZ, 0x1f, UR7 ;  /* 0x0000001f3f047899 */ /* 0x000fe40008011407 */
[----:B------:R-:W-:Y:S02]  /*1330*/  UIADD3 UR5, -UR42, URZ, URZ ;  /* 0x0000003f2a057290 */ /* 0x000fe4000fffe13f */
[----:B------:R-:W-:Y:S02]  /*1340*/  ULEA.HI UR4, UR4, UR7, URZ, 0x6 ;  /* 0x0000000704047291 */ /* 0x000fe4000f8f303f */
[----:B------:R-:W-:-:S02]  /*1350*/  USHF.L.U32 UR40, UR40, 0x6, URZ ;  /* 0x0000000628287899 */ /* 0x000fc4000800063f */
[----:B------:R-:W-:Y:S02]  /*1360*/  UIMAD UR39, UR39, UR5, UR8 ;  /* 0x00000005272772a4 */ /* 0x000fe4000f8e0208 */
[----:B------:R-:W-:Y:S01]  /*1370*/  USHF.R.S32.HI UR50, URZ, 0x6, UR4 ;  /* 0x000000063f327899 */ /* 0x000fe20008011404 */
[----:B------:R-:W-:Y:S11]  /*1380*/  @!P0 BRA `(.L_x_4929) ;  /* 0x0000002000348947 */ /* 0x000ff60003800000 */
[----:B------:R-:W0:Y:S01]  /*1390*/  LDC R0, c[0x0][0x448] ;  /* 0x00011200ff007b82 */ /* 0x000e220000000800 */
[----:B------:R-:W-:Y:S01]  /*13a0*/  UIADD3 UR7, UR40, 0x3f, URZ ;  /* 0x0000003f28077890 */ /* 0x000fe2000fffe03f */
[----:B------:R-:W-:Y:S02]  /*13b0*/  ULDC UR5, c[0x0][0x288] ;  /* 0x0000a20000057ab9 */ /* 0x000fe40000000800 */
[----:B------:R-:W-:-:S04]  /*13c0*/  UIADD3 UR4, -UR5, 0x1, URZ ;  /* 0x0000000105047890 */ /* 0x000fc8000fffe13f */
[----:B------:R-:W1:Y:S01]  /*13d0*/  LDC.64 R6, c[0x0][0x9e0] ;  /* 0x00027800ff067b82 */ /* 0x000e620000000a00 */
[----:B------:R-:W-:Y:S01]  /*13e0*/  UIMAD UR4, UR49, UR6, UR4 ;  /* 0x00000006310472a4 */ /* 0x000fe2000f8e0204 */
[----:B0-----:R-:W-:Y:S01]  /*13f0*/  ISETP.NE.AND P1, PT, R0, 0x1, PT ;  /* 0x000000010000780c */ /* 0x001fe20003f25270 */
[----:B------:R-:W-:Y:S01]  /*1400*/  IMAD.U32 R0, RZ, RZ, UR7 ;  /* 0x00000007ff007e24 */ /* 0x000fe2000f8e00ff */
[----:B-1----:R-:W-:-:S11]  /*1410*/  ISETP.GE.AND P2, PT, R7, 0x1, PT ;  /* 0x000000010700780c */ /* 0x002fd60003f46270 */
[----:B------:R-:W0:Y:S08]  /*1420*/  @P1 LDC R3, c[0x0][0x44c] ;  /* 0x00011300ff031b82 */ /* 0x000e300000000800 */
[----:B------:R-:W1:Y:S01]  /*1430*/  @P1 LDC R4, c[0x0][0x450] ;  /* 0x00011400ff041b82 */ /* 0x000e620000000800 */
[----:B0-----:R-:W-:-:S05]  /*1440*/  @P1 IMAD.HI.U32 R3, R3, UR7, RZ ;  /* 0x0000000703031c27 */ /* 0x001fca000f8e00ff */
[----:B-1----:R-:W-:-:S05]  /*1450*/  @P1 SHF.R.U32.HI R0, RZ, R4, R3 ;  /* 0x00000004ff001219 */ /* 0x002fca0000011603 */
[----:B------:R-:W-:-:S04]  /*1460*/  VIADD R9, R0, UR4 ;  /* 0x0000000400097c36 */ /* 0x000fc80008000000 */
        /* <DEDUP_REMOVED lines=12> */
.L_x_4931:
[----:B------:R-:W-:-:S13]  /*1530*/  ISETP.NE.AND P0, PT, R7, 0x1, PT ;  /* 0x000000010700780c */ /* 0x000fda0003f05270 */
[----:B------:R-:W0:Y:S02]  /*1540*/  @P0 LDC.64 R4, c[0x0][0x9e8] ;  /* 0x00027a00ff040b82 */ /* 0x000e240000000a00 */
[----:B0-----:R-:W-:-:S05]  /*1550*/  @P0 IMAD.HI.U32 R4, R3, R4, RZ ;  /* 0x0000000403040227 */ /* 0x001fca00078e00ff */
[----:B------:R-:W-:-:S07]  /*1560*/  @P0 SHF.R.U32.HI R3, RZ, R5, R4 ;  /* 0x00000005ff030219 */ /* 0x000fce0000011604 */
.L_x_4932:
[----:B------:R-:W-:-:S05]  /*1570*/  IMAD R3, R3, R7, R7 ;  /* 0x0000000703037224 */ /* 0x000fca00078e0207 */
[----:B------:R-:W-:-:S07]  /*1580*/  VIMNMX R0, R0, R3, PT ;  /* 0x0000000300007248 */ /* 0x000fce0003fe0100 */
.L_x_4930:
[----:B------:R-:W0:Y:S01]  /*1590*/  @P1 LDC R5, c[0x0][0x44c] ;  /* 0x00011300ff051b82 */ /* 0x000e220000000800 */
[----:B------:R-:W-:Y:S01]  /*15a0*/  VIADD R0, R0, 0x3f ;  /* 0x0000003f00007836 */ /* 0x000fe20000000000 */
[----:B------:R-:W-:Y:S01]  /*15b0*/  UIMAD UR6, UR49, UR6, -UR5 ;  /* 0x00000006310672a4 */ /* 0x000fe2000f8e0a05 */
[----:B------:R-:W-:Y:S01]  /*15c0*/  IMAD.U32 R4, RZ, RZ, UR40 ;  /* 0x00000028ff047e24 */ /* 0x000fe2000f8e00ff */
[----:B------:R-:W-:Y:S02]  /*15d0*/  ULDC UR4, c[0x0][0x9dc] ;  /* 0x0002770000047ab9 */ /* 0x000fe40000000800 */
[----:B------:R-:W-:Y:S02]  /*15e0*/  SHF.R.S32.HI R3, RZ, 0x1f, R0 ;  /* 0x0000001fff037819 */ /* 0x000fe40000011400 */
[----:B------:R-:W1:Y:S02]  /*15f0*/  @P1 LDC R6, c[0x0][0x450] ;  /* 0x00011400ff061b82 */ /* 0x000e640000000800 */
[----:B------:R-:W-:-:S04]  /*1600*/  LEA.HI R3, R3, R0, RZ, 0x6 ;  /* 0x0000000003037211 */ /* 0x000fc800078f30ff */
[----:B------:R-:W-:Y:S01]  /*1610*/  SHF.R.S32.HI R3, RZ, 0x6, R3 ;  /* 0x00000006ff037819 */ /* 0x000fe20000011403 */
[----:B0-----:R-:W-:-:S05]  /*1620*/  @P1 IMAD.HI.U32 R5, R5, UR40, RZ ;  /* 0x0000002805051c27 */ /* 0x001fca000f8e00ff */
[----:B-1----:R-:W-:-:S05]  /*1630*/  @P1 SHF.R.U32.HI R4, RZ, R6, R5 ;  /* 0x00000006ff041219 */ /* 0x002fca0000011605 */
[----:B------:R-:W-:Y:S01]  /*1640*/  VIADD R0, R4, UR6 ;  /* 0x0000000604007c36 */ /* 0x000fe20008000000 */
[----:B------:R-:W-:-:S03]  /*1650*/  VIMNMX R4, R3, UR50, PT ;  /* 0x0000003203047c48 */ /* 0x000fc6000bfe0100 */
        /* <DEDUP_REMOVED lines=11> */
.L_x_4934:
[----:B------:R-:W-:-:S13]  /*1710*/  ISETP.NE.AND P0, PT, R7, 0x1, PT ;  /* 0x000000010700780c */ /* 0x000fda0003f05270 */
[----:B------:R-:W0:Y:S02]  /*1720*/  @P0 LDC.64 R8, c[0x0][0x9e8] ;  /* 0x00027a00ff080b82 */ /* 0x000e240000000a00 */
[----:B0-----:R-:W-:-:S05]  /*1730*/  @P0 IMAD.HI.U32 R6, R0, R8, RZ ;  /* 0x0000000800060227 */ /* 0x001fca00078e00ff */
[----:B------:R-:W-:-:S07]  /*1740*/  @P0 SHF.R.U32.HI R0, RZ, R9, R6 ;  /* 0x00000009ff000219 */ /* 0x000fce0000011606 */
.L_x_4935:
[----:B------:R-:W-:-:S05]  /*1750*/  IMAD R0, R0, R7, RZ ;  /* 0x0000000700007224 */ /* 0x000fca00078e02ff */
[----:B------:R-:W-:-:S07]  /*1760*/  VIMNMX R3, R3, R0, !PT ;  /* 0x0000000003037248 */ /* 0x000fce0007fe0100 */
.L_x_4933:
[----:B------:R-:W-:Y:S01]  /*1770*/  SHF.R.S32.HI R6, RZ, 0x1f, R3 ;  /* 0x0000001fff067819 */ /* 0x000fe20000011403 */
[----:B------:R-:W-:Y:S01]  /*1780*/  IMAD.MOV.U32 R0, RZ, RZ, RZ ;  /* 0x000000ffff007224 */ /* 0x000fe200078e00ff */
[----:B------:R-:W-:Y:S02]  /*1790*/  PLOP3.LUT P0, PT, PT, PT, PT, 0x80, 0x0 ;  /* 0x000000000000781c */ /* 0x000fe40003f0f070 */
[----:B------:R-:W-:Y:S02]  /*17a0*/  CS2R R150, SRZ ;  /* 0x0000000000967805 */ /* 0x000fe4000001ff00 */
[----:B------:R-:W-:Y:S01]  /*17b0*/  LEA.HI R6, R6, R3, RZ, 0x6 ;  /* 0x0000000306067211 */ /* 0x000fe200078f30ff */
[----:B------:R-:W-:Y:S01]  /*17c0*/  IMAD.MOV.U32 R3, RZ, RZ, RZ ;  /* 0x000000ffff037224 */ /* 0x000fe200078e00ff */
[----:B------:R-:W-:Y:S02]  /*17d0*/  CS2R R148, SRZ ;  /* 0x0000000000947805 */ /* 0x000fe4000001ff00 */
[----:B------:R-:W-:-:S02]  /*17e0*/  CS2R R168, SRZ ;  /* 0x0000000000a87805 */ /* 0x000fc4000001ff00 */
[----:B------:R-:W-:Y:S02]  /*17f0*/  SHF.R.S32.HI R5, RZ, 0x6, R6 ;  /* 0x00000006ff057819 */ /* 0x000fe40000011406 */
[----:B------:R-:W-:Y:S02]  /*1800*/  CS2R R166, SRZ ;  /* 0x0000000000a67805 */ /* 0x000fe4000001ff00 */
        /* <DEDUP_REMOVED lines=63> */
[----:B------:R-:W-:Y:S06]  /*1c00*/  @!P1 BRA `(.L_x_4936) ;  /* 0x000000c000b89947 */ /* 0x000fec0003800000 */
        /* <DEDUP_REMOVED lines=14> */
.L_x_4937:
[----:B------:R-:W-:Y:S01]  /*1cf0*/  ULEA UR21, UR36, UR43, 0x3 ;  /* 0x0000002b24157291 */ /* 0x000fe2000f8e183f */
[----:B------:R-:W-:-:S05]  /*1d00*/  IMAD.U32 R0, RZ, RZ, UR37 ;  /* 0x00000025ff007e24 */ /* 0x000fca000f8e00ff */
[----:B------:R-:W-:-:S04]  /*1d10*/  SHF.L.U32 R0, R0, 0x1f, RZ ;  /* 0x0000001f00007819 */ /* 0x000fc800000006ff */
[----:B------:R-:W0:Y:S02]  /*1d20*/  SYNCS.PHASECHK.TRANS64.TRYWAIT P1, [UR21+0x28c50], R0 ;  /* 0x028c5000ff0075a7 */ /* 0x000e240008020155 */
[----:B0-----:R-:W-:Y:S05]  /*1d30*/  @!P1 BRA `(.L_x_4938) ;  /* 0x0000014400349947 */ /* 0x001fea0003800000 */
.L_x_5157:
[----:B------:R-:W-:Y:S01]  /*1d40*/  BAR.SYNC.DEFER_BLOCKING 0xe, 0x100 ;  /* 0x0384000000007b1d */ /* 0x000fe20000010000 */
[----:B------:R-:W-:Y:S01]  /*1d50*/  UIADD3 UR4, UR43, 0x26800, URZ ;  /* 0x000268002b047890 */ /* 0x000fe2000fffe03f */
[----:B------:R-:W-:Y:S01]  /*1d60*/  VIADD R4, R4, 0xfffffffe ;  /* 0xfffffffe04047836 */ /* 0x000fe20000000000 */
[----:B------:R-:W-:Y:S01]  /*1d70*/  ULEA UR18, UR36, UR20, 0xc ;  /* 0x0000001424127291 */ /* 0x000fe2000f8e603f */
[----:B0-----:R-:W-:Y:S01]  /*1d80*/  IMAD.U32 R0, RZ, RZ, UR21 ;  /* 0x00000015ff007e24 */ /* 0x001fe2000f8e00ff */
[----:B------:R-:W-:Y:S01]  /*1d90*/  USHF.R.U32.HI UR4, URZ, 0x4, UR4 ;  /* 0x000000043f047899 */ /* 0x000fe20008011604 */
[----:B------:R-:W-:Y:S01]  /*1da0*/  UMOV UR19, 0x40000040 ;  /* 0x4000004000137882 */ /* 0x000fe20000000000 */
[----:B------:R-:W-:Y:S02]  /*1db0*/  UMOV UR17, 0x40000040 ;  /* 0x4000004000117882 */ /* 0x000fe40000000000 */
[----:B------:R-:W-:Y:S01]  /*1dc0*/  ULOP3.LUT UR4, UR4, 0x3fff, URZ, 0xc0, !UPT ;  /* 0x00003fff04047892 */ /* 0x000fe2000f8ec03f */
[----:B------:R-:W0:Y:S01]  /*1dd0*/  S2R R3, SR_TID.X ;  /* 0x0000000000037919 */ /* 0x000e220000002100 */
[----:B------:R-:W-:Y:S01]  /*1de0*/  UIADD3 UR6, UR18, 0x80, URZ ;  /* 0x0000008012067890 */ /* 0x000fe2000fffe03f */
[----:B------:R-:W-:Y:S01]  /*1df0*/  ISETP.GE.AND P1, PT, R4, R5, PT ;  /* 0x000000050400720c */ /* 0x000fe20003f26270 */
[----:B------:R-:W-:Y:S01]  /*1e00*/  ULOP3.LUT UR16, UR4, 0x10000, URZ, 0xfc, !UPT ;  /* 0x0001000004107892 */ /* 0x000fe2000f8efc3f */
[----:B------:R-:W-:Y:S01]  /*1e10*/  UMOV UR7, 0x40000040 ;  /* 0x4000004000077882 */ /* 0x000fe20000000000 */
[----:B------:R-:W-:-:S02]  /*1e20*/  UMOV UR5, 0x40000040 ;  /* 0x4000004000057882 */ /* 0x000fc40000000000 */
[----:B------:R-:W-:Y:S02]  /*1e30*/  UIADD3 UR4, UR16, 0x2, URZ ;  /* 0x0000000210047890 */ /* 0x000fe4000fffe03f */
[----:B------:R-:W-:Y:S02]  /*1e40*/  UIADD3 UR10, UR18, 0x100, URZ ;  /* 0x00000100120a7890 */ /* 0x000fe4000fffe03f */
[----:B------:R-:W-:Y:S01]  /*1e50*/  UIADD3 UR8, UR16, 0x4, URZ ;  /* 0x0000000410087890 */ /* 0x000fe2000fffe03f */
[----:B------:R-:W-:Y:S01]  /*1e60*/  UMOV UR11, 0x40000040 ;  /* 0x40000040000b7882 */ /* 0x000fe20000000000 */
[----:B------:R-:W-:Y:S01]  /*1e70*/  WARPGROUP.ARRIVE ;  /* 0x00000000000079c5 */ /* 0x000fe20000000000 */
[----:B------:R-:W-:Y:S01]  /*1e80*/  UMOV UR9, 0x40000040 ;  /* 0x4000004000097882 */ /* 0x000fe20000000000 */
[----:B------:R-:W-:Y:S02]  /*1e90*/  UIADD3 UR14, UR18, 0x180, URZ ;  /* 0x00000180120e7890 */ /* 0x000fe4000fffe03f */
[----:B------:R-:W-:-:S02]  /*1ea0*/  UIADD3 UR12, UR16, 0x6, URZ ;  /* 0x00000006100c7890 */ /* 0x000fc4000fffe03f */
[----:B------:R-:W-:Y:S01]  /*1eb0*/  HGMMA.64x256x16.F32 R24, gdesc[UR16].tnspB, RZ, !UPT, gsb0 ;  /* 0x43e00000101879f0 */ /* 0x000fe2000c0008ff */
[----:B------:R-:W-:Y:S01]  /*1ec0*/  UMOV UR15, 0x40000040 ;  /* 0x40000040000f7882 */ /* 0x000fe20000000000 */
        /* <DEDUP_REMOVED lines=20> */
.L_x_4944:
[----:B------:R-:W-:Y:S01]  /*2010*/  BAR.SYNC.DEFER_BLOCKING 0xe, 0x100 ;  /* 0x0384000000007b1d */ /* 0x000fe20000010000 */
[----:B------:R-:W-:Y:S01]  /*2020*/  IMAD.U32 R3, RZ, RZ, UR36 ;  /* 0x00000024ff037e24 */ /* 0x000fe2000f8e00ff */
[----:B------:R-:W-:Y:S01]  /*2030*/  UIADD3 UR36, UR36, 0x1, URZ ;  /* 0x0000000124247890 */ /* 0x000fe2000fffe03f */
[C---:B------:R-:W-:Y:S01]  /*2040*/  ISETP.GT.AND P3, PT, R4.reuse, R5, PT ;  /* 0x000000050400720c */ /* 0x040fe20003f64270 */
[----:B------:R-:W-:Y:S02]  /*2050*/  VIADD R4, R4, 0xffffffff ;  /* 0xffffffff04047836 */ /* 0x000fe40000000000 */
[----:B01----:R-:W-:Y:S01]  /*2060*/  IMAD R0, R3, 0x40, R16 ;  /* 0x0000004003007824 */ /* 0x003fe200078e0210 */
        /* <DEDUP_REMOVED lines=137> */
.L_x_4940:
[----:B------:R-:W-:Y:S01]  /*2900*/  ULEA UR21, UR36, UR43, 0x3 ;  /* 0x0000002b24157291 */ /* 0x000fe2000f8e183f */
[----:B------:R-:W-:-:S05]  /*2910*/  IMAD.U32 R0, RZ, RZ, UR37 ;  /* 0x00000025ff007e24 */ /* 0x000fca000f8e00ff */
[----:B------:R-:W-:-:S04]  /*2920*/  SHF.L.U32 R0, R0, 0x1f, RZ ;  /* 0x0000001f00007819 */ /* 0x000fc800000006ff */
[----:B------:R0:W1:Y:S01]  /*2930*/  SYNCS.PHASECHK.TRANS64.TRYWAIT P1, [UR21+0x28c50], R0 ;  /* 0x028c5000ff0075a7 */ /* 0x0000620008020155 */
[----:B------:R-:W-:Y:S05]  /*2940*/  @!P0 BRA `(.L_x_4941) ;  /* 0x0000000000048947 */ /* 0x000fea0003800000 */
[----:B------:R-:W-:Y:S01]  /*2950*/  BPT.TRAP 0x1 ;  /* 0x000000040000795c */ /* 0x000fe20000300000 */
.L_x_4941:
[----:B-1----:R-:W-:Y:S05]  /*2960*/  @P1 BRA `(.L_x_4942) ;  /* 0x0000000000081947 */ /* 0x002fea0003800000 */
[----:B------:R-:W1:Y:S02]  /*2970*/  SYNCS.PHASECHK.TRANS64.TRYWAIT P1, [UR21+0x28c50], R0 ;  /* 0x028c5000ff0075a7 */ /* 0x000e640008020155 */
[----:B-1----:R-:W-:Y:S05]  /*2980*/  @!P1 BRA `(.L_x_4943) ;  /* 0x0000013800389947 */ /* 0x002fea0003800000 */
.L_x_4942:
[----:B------:R-:W-:Y:S01]  /*2990*/  ULEA UR18, UR36, UR20, 0xc ;  /* 0x0000001424127291 */ /* 0x000fe2000f8e603f */
[----:B------:R-:W-:Y:S01]  /*29a0*/  WARPGROUP.ARRIVE ;  /* 0x00000000000079c5 */ /* 0x000fe20000000000 */
[----:B------:R-:W-:Y:S01]  /*29b0*/  UMOV UR19, 0x40000040 ;  /* 0x4000004000137882 */ /* 0x000fe20000000000 */
[----:B------:R-:W-:Y:S01]  /*29c0*/  UMOV UR7, 0x40000040 ;  /* 0x4000004000077882 */ /* 0x000fe20000000000 */
[----:B------:R-:W-:Y:S01]  /*29d0*/  UIADD3 UR6, UR18, 0x80, URZ ;  /* 0x0000008012067890 */ /* 0x000fe2000fffe03f */
[----:B01----:R-:W-:Y:S01]  /*29e0*/  IMAD.U32 R0, RZ, RZ, UR21 ;  /* 0x00000015ff007e24 */ /* 0x003fe2000f8e00ff */
[----:B------:R-:W-:Y:S01]  /*29f0*/  UIADD3 UR10, UR18, 0x100, URZ ;  /* 0x00000100120a7890 */ /* 0x000fe2000fffe03f */
[----:B------:R-:W-:Y:S02]  /*2a00*/  UMOV UR11, 0x40000040 ;  /* 0x40000040000b7882 */ /* 0x000fe40000000000 */
[----:B------:R-:W-:Y:S01]  /*2a10*/  HGMMA.64x256x16.F32 R24, gdesc[UR16].tnspB, R24, gsb0 ;  /* 0x43e00000101879f0 */ /* 0x000fe20008000818 */
[----:B------:R-:W-:Y:S01]  /*2a20*/  UIADD3 UR14, UR18, 0x180, URZ ;  /* 0x00000180120e7890 */ /* 0x000fe2000fffe03f */
[----:B------:R-:W-:Y:S01]  /*2a30*/  @!P2 VIADD R0, R0, 0x28c60 ;  /* 0x00028c600000a836 */ /* 0x000fe20000000000 */
[----:B------:R-:W-:-:S04]  /*2a40*/  UMOV UR15, 0x40000040 ;  /* 0x40000040000f7882 */ /* 0x000fc80000000000 */
[----:B------:R-:W-:Y:S01]  /*2a50*/  @!P2 PRMT R0, RZ, 0x654, R0 ;  /* 0x00000654ff00a816 */ /* 0x000fe20000000000 */
        /* <DEDUP_REMOVED lines=16> */
.L_x_4939:
[----:B------:R-:W-:Y:S01]  /*2b60*/  BAR.SYNC.DEFER_BLOCKING 0xe, 0x100 ;  /* 0x0384000000007b1d */ /* 0x000fe20000010000 */
[----:B------:R-:W-:Y:S01]  /*2b70*/  IMAD.U32 R3, RZ, RZ, UR36 ;  /* 0x00000024ff037e24 */ /* 0x000fe2000f8e00ff */
[----:B------:R-:W-:Y:S01]  /*2b80*/  UIADD3 UR36, UR36, 0x1, URZ ;  /* 0x0000000124247890 */ /* 0x000fe2000fffe03f */
[----:B------:R-:W-:Y:S02]  /*2b90*/  PLOP3.LUT P0, PT, PT, PT, PT, 0x8, 0x0 ;  /* 0x000000000000781c */ /* 0x000fe40003f0e170 */
        /* <DEDUP_REMOVED lines=140> */
.L_x_4929:
[----:B------:R-:W-:Y:S01]  /*3460*/  ULDC UR4, c[0x0][0x448] ;  /* 0x0001120000047ab9 */ /* 0x000fe20000000800 */
[----:B------:R-:W-:Y:S02]  /*3470*/  UIADD3 UR7, UR40, 0x3f, URZ ;  /* 0x0000003f28077890 */ /* 0x000fe4000fffe03f */
[----:B------:R-:W-:Y:S01]  /*3480*/  UISETP.NE.AND UP0, UPT, UR4, 0x1, UPT ;  /* 0x000000010400788c */ /* 0x000fe2000bf05270 */
[----:B------:R-:W-:Y:S02]  /*3490*/  ULDC UR11, c[0x0][0x288] ;  /* 0x0000a200000b7ab9 */ /* 0x000fe40000000800 */
[----:B------:R-:W-:Y:S01]  /*34a0*/  ULDC.64 UR4, c[0x0][0x9e0] ;  /* 0x0002780000047ab9 */ /* 0x000fe20000000a00 */
[----:B------:R-:W-:Y:S02]  /*34b0*/  UIADD3 UR10, -UR11, 0x1, URZ ;  /* 0x000000010b0a7890 */ /* 0x000fe4000fffe13f */
[----:B------:R-:W-:Y:S02]  /*34c0*/  UISETP.GE.AND UP1, UPT, UR5, 0x1, UPT ;  /* 0x000000010500788c */ /* 0x000fe4000bf26270 */
[----:B------:R-:W-:-:S03]  /*34d0*/  UIMAD UR10, UR49, UR6, UR10 ;  /* 0x00000006310a72a4 */ /* 0x000fc6000f8e020a */
[----:B------:R-:W-:Y:S01]  /*34e0*/  @UP0 ULDC UR8, c[0x0][0x44c] ;  /* 0x0001130000080ab9 */ /* 0x000fe20000000800 */
[----:B------:R-:W-:Y:S01]  /*34f0*/  PLOP3.LUT P1, PT, PT, PT, UP1, 0x80, 0x0 ;  /* 0x000000000000781c */ /* 0x000fe20003f2f018 */
[----:B------:R-:W-:Y:S01]  /*3500*/  UIMAD.WIDE.U32 UR8, UR7, UR8, URZ ;  /* 0x00000008070872a5 */ /* 0x000fe2000f8e003f */
[----:B------:R-:W-:-:S03]  /*3510*/  @UP0 ULDC UR12, c[0x0][0x450] ;  /* 0x00011400000c0ab9 */ /* 0x000fc60000000800 */
[----:B------:R-:W-:-:S04]  /*3520*/  @UP0 USHF.R.U32.HI UR7, URZ, UR12, UR9 ;  /* 0x0000000c3f070299 */ /* 0x000fc80008011609 */
[----:B------:R-:W-:-:S04]  /*3530*/  UIADD3 UR8, UR10, UR7, URZ ;  /* 0x000000070a087290 */ /* 0x000fc8000fffe03f */
        /* <DEDUP_REMOVED lines=12> */
.L_x_4946:
[----:B------:R-:W-:-:S11]  /*3600*/  UISETP.NE.AND UP1, UPT, UR5, 0x1, UPT ;  /* 0x000000010500788c */ /* 0x000fd6000bf25270 */
[----:B------:R-:W-:Y:S02]  /*3610*/  @UP1 ULDC.64 UR12, c[0x0][0x9e8] ;  /* 0x00027a00000c1ab9 */ /* 0x000fe40000000a00 */
[----:B------:R-:W-:-:S04]  /*3620*/  UIMAD.WIDE.U32 UR8, UR7, UR12, URZ ;  /* 0x0000000c070872a5 */ /* 0x000fc8000f8e003f */
[----:B------:R-:W-:-:S12]  /*3630*/  @UP1 USHF.R.U32.HI UR7, URZ, UR13, UR9 ;  /* 0x0000000d3f071299 */ /* 0x000fd80008011609 */
.L_x_4947:
[----:B------:R-:W-:-:S04]  /*3640*/  UIMAD UR7, UR7, UR5, UR5 ;  /* 0x00000005070772a4 */ /* 0x000fc8000f8e0205 */
[----:B------:R-:W-:-:S04]  /*3650*/  UISETP.LT.AND UP1, UPT, UR4, UR7, UPT ;  /* 0x000000070400728c */ /* 0x000fc8000bf21270 */
[----:B------:R-:W-:-:S12]  /*3660*/  USEL UR4, UR4, UR7, UP1 ;  /* 0x0000000704047287 */ /* 0x000fd80008800000 */
.L_x_4945:
[----:B------:R-:W-:Y:S01]  /*3670*/  UIADD3 UR4, UR4, 0x3f, URZ ;  /* 0x0000003f04047890 */ /* 0x000fe2000fffe03f */
[----:B------:R-:W-:Y:S01]  /*3680*/  @UP0 ULDC UR8, c[0x0][0x44c] ;  /* 0x0001130000080ab9 */ /* 0x000fe20000000800 */
[----:B------:R-:W-:Y:S02]  /*3690*/  @UP0 ULDC UR12, c[0x0][0x450] ;  /* 0x00011400000c0ab9 */ /* 0x000fe40000000800 */
[----:B------:R-:W-:Y:S02]  /*36a0*/  USHF.R.S32.HI UR7, URZ, 0x1f, UR4 ;  /* 0x0000001f3f077899 */ /* 0x000fe40008011404 */
[----:B------:R-:W-:Y:S02]  /*36b0*/  UIMAD.WIDE.U32 UR8, UR40, UR8, URZ ;  /* 0x00000008280872a5 */ /* 0x000fe4000f8e003f */
[----:B------:R-:W-:Y:S01]  /*36c0*/  UMOV UR10, UR40 ;  /* 0x00000028000a7c82 */ /* 0x000fe20008000000 */
[----:B------:R-:W-:Y:S02]  /*36d0*/  ULEA.HI UR7, UR7, UR4, URZ, 0x6 ;  /* 0x0000000407077291 */ /* 0x000fe4000f8f303f */
[----:B------:R-:W-:-:S02]  /*36e0*/  UIMAD UR4, UR49, UR6, -UR11 ;  /* 0x00000006310472a4 */ /* 0x000fc4000f8e0a0b */
[----:B------:R-:W-:Y:S02]  /*36f0*/  @UP0 USHF.R.U32.HI UR10, URZ, UR12, UR9 ;  /* 0x0000000c3f0a0299 */ /* 0x000fe40008011609 */
[----:B------:R-:W-:Y:S02]  /*3700*/  USHF.R.S32.HI UR7, URZ, 0x6, UR7 ;  /* 0x000000063f077899 */ /* 0x000fe40008011407 */
[----:B------:R-:W-:Y:S01]  /*3710*/  UIADD3 UR4, UR4, UR10, URZ ;  /* 0x0000000a04047290 */ /* 0x000fe2000fffe03f */
[----:B------:R-:W-:Y:S01]  /*3720*/  ULDC UR6, c[0x0][0x9dc] ;  /* 0x0002770000067ab9 */ /* 0x000fe20000000800 */
[----:B------:R-:W-:Y:S02]  /*3730*/  UISETP.LT.AND UP0, UPT, UR50, UR7, UPT ;  /* 0x000000073200728c */ /* 0x000fe4000bf01270 */
[----:B------:R-:W-:Y:S02]  /*3740*/  UIADD3 UR6, UR4, -UR6, URZ ;  /* 0x8000000604067290 */ /* 0x000fe4000fffe03f */
[----:B------:R-:W-:-:S04]  /*3750*/  USEL UR50, UR50, UR7, UP0 ;  /* 0x0000000732327287 */ /* 0x000fc80008000000 */
[----:B------:R-:W-:Y:S01]  /*3760*/  IMAD.U32 R3, RZ, RZ, UR6 ;  /* 0x00000006ff037e24 */ /* 0x000fe2000f8e00ff */
[----:B------:R-:W-:Y:S07]  /*3770*/  @!P1 BRA `(.L_x_4948) ;  /* 0x0000000000409947 */ /* 0x000fee0003800000 */
        /* <DEDUP_REMOVED lines=10> */
.L_x_4949:
[----:B------:R-:W-:-:S11]  /*3820*/  UISETP.NE.AND UP0, UPT, UR5, 0x1, UPT ;  /* 0x000000010500788c */ /* 0x000fd6000bf05270 */
[----:B------:R-:W-:Y:S02]  /*3830*/  @UP0 ULDC.64 UR8, c[0x0][0x9e8] ;  /* 0x00027a0000080ab9 */ /* 0x000fe40000000a00 */
[----:B------:R-:W-:-:S04]  /*3840*/  UIMAD.WIDE.U32 UR6, UR4, UR8, URZ ;  /* 0x00000008040672a5 */ /* 0x000fc8000f8e003f */
[----:B------:R-:W-:-:S12]  /*3850*/  @UP0 USHF.R.U32.HI UR4, URZ, UR9, UR7 ;  /* 0x000000093f040299 */ /* 0x000fd80008011607 */
.L_x_4950:
[----:B------:R-:W-:-:S06]  /*3860*/  UIMAD UR4, UR4, UR5, URZ ;  /* 0x00000005040472a4 */ /* 0x000fcc000f8e023f */
[----:B------:R-:W-:-:S07]  /*3870*/  VIMNMX R3, R3, UR4, !PT ;  /* 0x0000000403037c48 */ /* 0x000fce000ffe0100 */
.L_x_4948:
        /* <DEDUP_REMOVED lines=16> */
[----:B------:R-:W-:Y:S02]  /*3980*/  ISETP.LT.AND P1, PT, R186, UR50, PT ;  /* 0x00000032ba007c0c */ /* 0x000fe4000bf21270 */
        /* <DEDUP_REMOVED lines=68> */
[----:B------:R-:W-:-:S04]  /*3dd0*/  ULOP3.LUT UR5, UR5, 0x3fff, URZ, 0xc0, !UPT ;  /* 0x00003fff05057892 */ /* 0x000fc8000f8ec03f */
[----:B------:R-:W-:-:S04]  /*3de0*/  ULOP3.LUT UR48, UR5, 0x2000000, URZ, 0xfc, !UPT ;  /* 0x0200000005307892 */ /* 0x000fc8000f8efc3f */
[----:B------:R-:W-:Y:S08]  /*3df0*/  @!P0 BRA `(.L_x_4951) ;  /* 0x0000000000408947 */ /* 0x000ff00003800000 */
        /* <DEDUP_REMOVED lines=16> */
.L_x_4951:
        /* <DEDUP_REMOVED lines=9> */
.L_x_5158:
[----:B------:R-:W-:Y:S05]  /*3f90*/  @!P3 BRA `(.L_x_4953) ;  /* 0x000000000004b947 */ /* 0x000fea0003800000 */
[----:B------:R-:W-:Y:S01]  /*3fa0*/  BPT.TRAP 0x1 ;  /* 0x000000040000795c */ /* 0x000fe20000300000 */
.L_x_4953:
[----:B------:R-:W-:Y:S02]  /*3fb0*/  IMAD.U32 R7, RZ, RZ, UR36 ;  /* 0x00000024ff077e24 */ /* 0x000fe4000f8e00ff */
[----:B------:R-:W-:-:S03]  /*3fc0*/  IMAD.U32 R10, RZ, RZ, UR37 ;  /* 0x00000025ff0a7e24 */ /* 0x000fc6000f8e00ff */
[----:B------:R-:W-:Y:S02]  /*3fd0*/  LEA R7, R7, UR43, 0x3 ;  /* 0x0000002b07077c11 */ /* 0x000fe4000f8e18ff */
[----:B------:R-:W-:-:S04]  /*3fe0*/  SHF.L.U32 R10, R10, 0x1f, RZ ;  /* 0x0000001f0a0a7819 */ /* 0x000fc800000006ff */
[----:B------:R1:W2:Y:S01]  /*3ff0*/  SYNCS.PHASECHK.TRANS64.TRYWAIT P0, [R7+URZ+0x28c30], R10 ;  /* 0x028c300a070075a7 */ /* 0x0002a2000800017f */
[----:B------:R-:W-:Y:S05]  /*4000*/  @!P3 BRA `(.L_x_4954) ;  /* 0x000000000004b947 */ /* 0x000fea0003800000 */
[----:B------:R-:W-:Y:S01]  /*4010*/  BPT.TRAP 0x1 ;  /* 0x000000040000795c */ /* 0x000fe20000300000 */
.L_x_4954:
[----:B--2---:R-:W-:Y:S05]  /*4020*/  @P0 BRA `(.L_x_4955) ;  /* 0x0000000000080947 */ /* 0x004fea0003800000 */
[----:B------:R-:W2:Y:S02]  /*4030*/  SYNCS.PHASECHK.TRANS64.TRYWAIT P0, [R7+URZ+0x28c30], R10 ;  /* 0x028c300a070075a7 */ /* 0x000ea4000800017f */
[----:B--2---:R-:W-:Y:S05]  /*4040*/  @!P0 BRA `(.L_x_4956) ;  /* 0x0000012000b88947 */ /* 0x004fea0003800000 */
.L_x_4955:
        /* <DEDUP_REMOVED lines=15> */
[----:B------:R-:W0:Y:S01]  /*4140*/  LDC R3, c[0x0][0x448] ;  /* 0x00011200ff037b82 */ /* 0x000e220000000800 */
[----:B------:R-:W-:Y:S01]  /*4150*/  UMOV UR7, 0x40000040 ;  /* 0x4000004000077882 */ /* 0x000fe20000000000 */
[----:B------:R-:W-:Y:S01]  /*4160*/  UMOV UR5, 0x40000040 ;  /* 0x4000004000057882 */ /* 0x000fe20000000000 */
[----:B------:R-:W-:Y:S01]  /*4170*/  ULOP3.LUT UR4, UR4, 0x3fff, URZ, 0xc0, !UPT ;  /* 0x00003fff04047892 */ /* 0x000fe2000f8ec03f */
[----:B------:R-:W-:Y:S01]  /*4180*/  UMOV UR11, 0x40000040 ;  /* 0x40000040000b7882 */ /* 0x000fe20000000000 */
[----:B------:R-:W-:-:S02]  /*4190*/  UMOV UR9, 0x40000040 ;  /* 0x4000004000097882 */ /* 0x000fc40000000000 */
[----:B------:R-:W-:Y:S01]  /*41a0*/  ULEA UR18, UR36, UR18, 0x9 ;  /* 0x0000001224127291 */ /* 0x000fe2000f8e483f */
[----:B------:R-:W3:Y:S01]  /*41b0*/  LDC.64 R8, c[0x0][0x9e0] ;  /* 0x00027800ff087b82 */ /* 0x000ee20000000a00 */
        /* <DEDUP_REMOVED lines=10> */
[----:B0-----:R-:W-:Y:S01]  /*4260*/  ISETP.NE.AND P5, PT, R3, 0x1, PT ;  /* 0x000000010300780c */ /* 0x001fe20003fa5270 */
[----:B------:R-:W-:Y:S01]  /*4270*/  VIADD R3, R185, UR40 ;  /* 0x00000028b9037c36 */ /* 0x000fe20008000000 */
[----:B------:R-:W-:Y:S02]  /*4280*/  ULDC UR20, c[0x0][0x9dc] ;  /* 0x0002770000147ab9 */ /* 0x000fe40000000800 */
[----:B------:R-:W-:Y:S01]  /*4290*/  ULOP3.LUT UR20, URZ, UR20, URZ, 0x33, !UPT ;  /* 0x000000143f147292 */ /* 0x000fe2000f8e333f */
[----:B---3--:R-:W-:-:S08]  /*42a0*/  ISETP.GE.AND P6, PT, R9, 0x1, PT ;  /* 0x000000010900780c */ /* 0x008fd00003fc6270 */
[----:B------:R-:W0:Y:S08]  /*42b0*/  @P5 LDC R4, c[0x0][0x44c] ;  /* 0x00011300ff045b82 */ /* 0x000e300000000800 */
[----:B------:R-:W3:Y:S01]  /*42c0*/  @P5 LDC R6, c[0x0][0x450] ;  /* 0x00011400ff065b82 */ /* 0x000ee20000000800 */
[----:B0-----:R-:W-:-:S04]  /*42d0*/  @P5 IMAD.HI.U32 R5, R3, R4, RZ ;  /* 0x0000000403055227 */ /* 0x001fc800078e00ff */
[----:B------:R-:W-:Y:S02]  /*42e0*/  IMAD.MOV.U32 R4, RZ, RZ, R3 ;  /* 0x000000ffff047224 */ /* 0x000fe400078e0003 */
[----:B------:R-:W-:Y:S01]  /*42f0*/  @!P4 VIADD R3, R7, 0x28c40 ;  /* 0x00028c400703c836 */ /* 0x000fe20000000000 */
[----:B---3--:R-:W-:-:S04]  /*4300*/  @P5 SHF.R.U32.HI R4, RZ, R6, R5 ;  /* 0x00000006ff045219 */ /* 0x008fc80000011605 */
[----:B------:R-:W-:Y:S01]  /*4310*/  @!P4 PRMT R3, RZ, 0x654, R3 ;  /* 0x00000654ff03c816 */ /* 0x000fe20000000003 */
[----:B------:R-:W0:Y:S01]  /*4320*/  SHFL.IDX PT, R12, R4, RZ, 0x1c1f ;  /* 0x001c1fff040c7589 */ /* 0x000e2200000e0000 */
[----:B------:R-:W-:Y:S02]  /*4330*/  WARPGROUP.DEPBAR.LE gsb0, 0x0 ;  /* 0x00008000000079c5 */ /* 0x000fe40000010000 */
[----:B------:R-:W-:-:S06]  /*4340*/  WARPGROUP.ARRIVE ;  /* 0x00000000000079c5 */ /* 0x000fcc0000000000 */
[----:B------:R-:W-:Y:S01]  /*4350*/  HGMMA.64x64x16.F32 R24, gdesc[UR4], R24, gsb0 ;  /* 0x00e00000041879f0 */ /* 0x000fe20008000818 */
[----:B------:R-:W-:Y:S01]  /*4360*/  UMOV UR6, 0xffffffc0 ;  /* 0xffffffc000067882 */ /* 0x000fe20000000000 */
[----:B------:R-:W-:Y:S01]  /*4370*/  ULDC UR7, c[0x0][0x9d8] ;  /* 0x0002760000077ab9 */ /* 0x000fe20000000800 */
[----:B------:R-:W-:Y:S01]  /*4380*/  UIMAD UR6, UR50, UR6, 0x41 ;  /* 0x00000041320674a4 */ /* 0x000fe2000f8e0206 */
[----:B------:R-:W-:Y:S02]  /*4390*/  WARPGROUP.DEPBAR.LE gsb0, 0x0 ;  /* 0x00008000000079c5 */ /* 0x000fe40000010000 */
[----:B------:R-:W-:-:S06]  /*43a0*/  WARPGROUP.ARRIVE ;  /* 0x00000000000079c5 */ /* 0x000fcc0000000000 */
[----:B------:R-:W-:Y:S01]  /*43b0*/  HGMMA.64x64x16.F32 R24, gdesc[UR8], R24, gsb0 ;  /* 0x00e00000081879f0 */ /* 0x000fe20008000818 */
[----:B------:R-:W-:Y:S02]  /*43c0*/  ULDC UR11, c[0x0][0x2f0] ;  /* 0x0000bc00000b7ab9 */ /* 0x000fe40000000800 */
[----:B------:R-:W-:Y:S02]  /*43d0*/  UIMAD UR10, UR49, UR11, UR6 ;  /* 0x0000000b310a72a4 */ /* 0x000fe4000f8e0206 */
[----:B------:R-:W-:Y:S01]  /*43e0*/  UIADD3 UR6, UR6, -0x1, URZ ;  /* 0xffffffff06067890 */ /* 0x000fe2000fffe03f */
[----:B------:R-:W-:Y:S02]  /*43f0*/  WARPGROUP.DEPBAR.LE gsb0, 0x0 ;  /* 0x00008000000079c5 */ /* 0x000fe40000010000 */
[----:B------:R-:W-:-:S06]  /*4400*/  WARPGROUP.ARRIVE ;  /* 0x00000000000079c5 */ /* 0x000fcc0000000000 */
[----:B------:R-:W-:Y:S01]  /*4410*/  HGMMA.64x64x16.F32 R24, gdesc[UR12], R24, gsb0 ;  /* 0x00e000000c1879f0 */ /* 0x000fe20008000818 */
[----:B------:R-:W-:Y:S01]  /*4420*/  ULEA UR15, UR50, 0xffffffc0, 0x6 ;  /* 0xffffffc0320f7891 */ /* 0x000fe2000f8e303f */
[----:B------:R-:W-:Y:S01]  /*4430*/  ULDC UR14, c[0x0][0x288] ;  /* 0x0000a200000e7ab9 */ /* 0x000fe20000000800 */
[----:B------:R-:W-:Y:S02]  /*4440*/  WARPGROUP.DEPBAR.LE gsb0, 0x0 ;  /* 0x00008000000079c5 */ /* 0x000fe40000010000 */
        /* <DEDUP_REMOVED lines=29> */
[----:B------:R3:W-:Y:S01]  /*4620*/  @!P4 SYNCS.ARRIVE.TRANS64.RED.A1T0 RZ, [R3+URZ], RZ ;  /* 0x000000ff03ffc9a7 */ /* 0x0007e2000810043f */
[----:B------:R-:W-:Y:S01]  /*4630*/  FMUL.FTZ R55, R55, UR7 ;  /* 0x0000000737377c20 */ /* 0x000fe20008410000 */
[----:B------:R-:W4:Y:S01]  /*4640*/  MUFU.TANH R13, R30 ;  /* 0x0000001e000d7308 */ /* 0x000f220000002400 */
[----:B------:R-:W-:Y:S01]  /*4650*/  FMUL.FTZ R31, R31, UR7 ;  /* 0x000000071f1f7c20 */ /* 0x000fe20008410000 */
[----:B------:R-:W-:Y:S01]  /*4660*/  FMUL.FTZ R34, R34, UR7 ;  /* 0x0000000722227c20 */ /* 0x000fe20008410000 */
[----:B------:R-:W-:Y:S01]  /*4670*/  UIMAD UR7, UR49, UR11, -UR15 ;  /* 0x0000000b310772a4 */ /* 0x000fe2000f8e0a0f */
[----:B---3--:R-:W-:-:S04]  /*4680*/  IMAD.U32 R3, RZ, RZ, UR10 ;  /* 0x0000000aff037e24 */ /* 0x008fc8000f8e00ff */
[----:B------:R-:W3:Y:S01]  /*4690*/  MUFU.TANH R24, R24 ;  /* 0x0000001800187308 */ /* 0x000ee20000002400 */
[----:B------:R-:W-:Y:S02]  /*46a0*/  IADD3 R11, -R2, UR7, RZ ;  /* 0x00000007020b7c10 */ /* 0x000fe4000fffe1ff */
[----:B------:R-:W-:-:S05]  /*46b0*/  IADD3 R3, R3, -UR14, -R2 ;  /* 0x8000000e03037c10 */ /* 0x000fca000fffe802 */
        /* <DEDUP_REMOVED lines=28> */
[----:B------:R5:W1:Y:S08]  /*4880*/  MUFU.TANH R15, R34 ;  /* 0x00000022000f7308 */ /* 0x000a700000002400 */
[----:B------:R2:W1:Y:S01]  /*4890*/  MUFU.TANH R14, R31 ;  /* 0x0000001f000e7308 */ /* 0x0004620000002400 */
[----:B-----5:R-:W-:-:S05]  /*48a0*/  IMAD.IADD R34, R3, 0x1, R8 ;  /* 0x0000000103227824 */ /* 0x020fca00078e0208 */
[----:B0-----:R-:W-:Y:S01]  /*48b0*/  VIADDMNMX R6, R12, R34, R11, PT ;  /* 0x000000220c067246 */ /* 0x001fe2000380010b */
[----:B--2---:R-:W-:-:S04]  /*48c0*/  VIADD R31, R3, UR20 ;  /* 0x00000014031f7c36 */ /* 0x004fc80008000000 */
[----:B------:R-:W-:Y:S01]  /*48d0*/  IMAD.IADD R3, R31, 0x1, R12 ;  /* 0x000000011f037824 */ /* 0x000fe200078e020c */
[----:B---34-:R-:W-:Y:S06]  /*48e0*/  @!P6 BRA `(.L_x_4957) ;  /* 0x000000000058e947 */ /* 0x018fec0003800000 */
[----:B------:R-:W-:Y:S01]  /*48f0*/  IMAD.U32 R5, RZ, RZ, UR49 ;  /* 0x00000031ff057e24 */ /* 0x000fe2000f8e00ff */
[----:B------:R-:W-:Y:S03]  /*4900*/  BSSY B0, `(.L_x_4958) ;  /* 0x0000010000007945 */ /* 0x000fe60003800000 */
[----:B------:R-:W-:-:S04]  /*4910*/  IMAD R5, R5, UR11, R12 ;  /* 0x0000000b05057c24 */ /* 0x000fc8000f8e020c */
[----:B------:R-:W-:-:S05]  /*4920*/  VIADD R5, R5, -UR14 ;  /* 0x8000000e05057c36 */ /* 0x000fca0008000000 */
        /* <DEDUP_REMOVED lines=9> */
.L_x_4959:
[----:B------:R-:W-:-:S13]  /*49c0*/  ISETP.NE.AND P0, PT, R9, 0x1, PT ;  /* 0x000000010900780c */ /* 0x000fda0003f05270 */
[----:B------:R-:W0:Y:S02]  /*49d0*/  @P0 LDC.64 R56, c[0x0][0x9e8] ;  /* 0x00027a00ff380b82 */ /* 0x000e240000000a00 */
[----:B0-----:R-:W-:-:S05]  /*49e0*/  @P0 IMAD.HI.U32 R12, R5, R56, RZ ;  /* 0x00000038050c0227 */ /* 0x001fca00078e00ff */
[----:B------:R-:W-:-:S07]  /*49f0*/  @P0 SHF.R.U32.HI R5, RZ, R57, R12 ;  /* 0x00000039ff050219 */ /* 0x000fce000001160c */
.L_x_4960:
[----:B------:R-:W-:Y:S05]  /*4a00*/  BSYNC B0 ;  /* 0x0000000000007941 */ /* 0x000fea0003800000 */
.L_x_4958:
[----:B------:R-:W-:-:S04]  /*4a10*/  IMAD R5, R5, R9, -UR15 ;  /* 0x8000000f05057e24 */ /* 0x000fc8000f8e0209 */
[----:B------:R-:W-:-:S05]  /*4a20*/  IMAD.IADD R12, R5, 0x1, -R2 ;  /* 0x00000001050c7824 */ /* 0x000fca00078e0a02 */
[----:B------:R-:W-:Y:S02]  /*4a30*/  VIMNMX R3, R3, R12, !PT ;  /* 0x0000000c03037248 */ /* 0x000fe40007fe0100 */
[----:B------:R-:W-:-:S07]  /*4a40*/  VIADDMNMX R6, R12, R9, R6, PT ;  /* 0x000000090c067246 */ /* 0x000fce0003800106 */
.L_x_4957:
[----:B------:R-:W-:Y:S01]  /*4a50*/  UISETP.GE.AND UP0, UPT, UR6, 0x1, UPT ;  /* 0x000000010600788c */ /* 0x000fe2000bf06270 */
[----:B------:R-:W0:Y:S01]  /*4a60*/  SHFL.IDX PT, R12, R4, 0x1, 0x1c1f ;  /* 0x003c1f00040c7f89 */ /* 0x000e2200000e0000 */
[----:B------:R-:W-:Y:S02]  /*4a70*/  UISETP.GE.AND UP1, UPT, UR6, 0x2, UPT ;  /* 0x000000020600788c */ /* 0x000fe4000bf26270 */
[----:B------:R-:W-:Y:S02]  /*4a80*/  UP2UR UR10, UPR, URZ, 0x1 ;  /* 0x000000013f0a7883 */ /* 0x000fe40008000000 */
[----:B------:R-:W-:Y:S01]  /*4a90*/  PLOP3.LUT P1, PT, PT, PT, UP0, 0x40, 0x0 ;  /* 0x000000000000781c */ /* 0x000fe20003f2e808 */
[----:B------:R-:W-:Y:S01]  /*4aa0*/  UISETP.GE.AND UP0, UPT, UR6, 0xa, UPT ;  /* 0x0000000a0600788c */ /* 0x000fe2000bf06270 */
[----:B------:R-:W-:Y:S01]  /*4ab0*/  PLOP3.LUT P0, PT, PT, PT, UP1, 0x40, 0x0 ;  /* 0x000000000000781c */ /* 0x000fe20003f0e818 */
[----:B------:R-:W-:Y:S01]  /*4ac0*/  UISETP.GE.AND UP3, UPT, UR6, 0x9, UPT ;  /* 0x000000090600788c */ /* 0x000fe2000bf66270 */
[C---:B------:R-:W-:Y:S01]  /*4ad0*/  ISETP.GT.AND P1, PT, R3.reuse, RZ, P1 ;  /* 0x000000ff0300720c */ /* 0x040fe20000f24270 */
[----:B------:R-:W-:Y:S01]  /*4ae0*/  UISETP.GE.AND UP2, UPT, UR6, 0x11, UPT ;  /* 0x000000110600788c */ /* 0x000fe2000bf46270 */
[C---:B------:R-:W-:Y:S01]  /*4af0*/  ISETP.GT.AND P0, PT, R3.reuse, 0x1, P0 ;  /* 0x000000010300780c */ /* 0x040fe20000704270 */
[----:B------:R-:W-:Y:S01]  /*4b00*/  UP2UR UR22, UPR, URZ, 0x1 ;  /* 0x000000013f167883 */ /* 0x000fe20008000000 */
[----:B------:R-:W-:Y:S01]  /*4b10*/  ISETP.LT.OR P1, PT, R6, 0x1, P1 ;  /* 0x000000010600780c */ /* 0x000fe20000f21670 */
[----:B------:R-:W-:Y:S01]  /*4b20*/  UP2UR UR7, UPR, URZ, 0x2 ;  /* 0x000000023f077883 */ /* 0x000fe20008000000 */
[----:B------:R-:W-:Y:S01]  /*4b30*/  PLOP3.LUT P2, PT, PT, PT, UP3, 0x40, 0x0 ;  /* 0x000000000000781c */ /* 0x000fe20003f4e838 */
[----:B------:R-:W-:Y:S01]  /*4b40*/  UISETP.GE.AND UP1, UPT, UR6, 0x12, UPT ;  /* 0x000000120600788c */ /* 0x000fe2000bf26270 */
[----:B------:R-:W-:Y:S01]  /*4b50*/  FSEL R38, R24, -INF , !P1 ;  /* 0xff80000018267808 */ /* 0x000fe20004800000 */
[----:B------:R-:W-:Y:S01]  /*4b60*/  UP2UR UR21, UPR, URZ, 0x8 ;  /* 0x000000083f157883 */ /* 0x000fe20008000000 */
[----:B------:R-:W-:Y:S01]  /*4b70*/  PLOP3.LUT P1, PT, PT, PT, UP0, 0x40, 0x0 ;  /* 0x000000000000781c */ /* 0x000fe20003f2e808 */
[----:B------:R-:W-:Y:S01]  /*4b80*/  UISETP.GE.AND UP0, UPT, UR6, 0x19, UPT ;  /* 0x000000190600788c */ /* 0x000fe2000bf06270 */
[C---:B------:R-:W-:Y:S01]  /*4b90*/  ISETP.LT.OR P0, PT, R6.reuse, 0x2, P0 ;  /* 0x000000020600780c */ /* 0x040fe20000701670 */
[----:B------:R-:W-:Y:S01]  /*4ba0*/  UP2UR UR23, UPR, URZ, 0x4 ;  /* 0x000000043f177883 */ /* 0x000fe20008000000 */
[C---:B------:R-:W-:Y:S01]  /*4bb0*/  ISETP.GT.AND P1, PT, R3.reuse, 0x9, P1 ;  /* 0x000000090300780c */ /* 0x040fe20000f24270 */
[----:B------:R-:W-:Y:S01]  /*4bc0*/  UP2UR UR25, UPR, URZ, 0x1 ;  /* 0x000000013f197883 */ /* 0x000fe20008000000 */
[----:B------:R-:W-:Y:S01]  /*4bd0*/  ISETP.GT.AND P2, PT, R3, 0x8, P2 ;  /* 0x000000080300780c */ /* 0x000fe20001744270 */
[----:B------:R-:W-:Y:S01]  /*4be0*/  UP2UR UR24, UPR, URZ, 0x2 ;  /* 0x000000023f187883 */ /* 0x000fe20008000000 */
[----:B------:R-:W-:Y:S01]  /*4bf0*/  FSEL R56, R25, -INF , !P0 ;  /* 0xff80000019387808 */ /* 0x000fe20004000000 */
[----:B------:R-:W-:Y:S01]  /*4c00*/  UISETP.GE.AND UP3, UPT, UR6, 0x31, UPT ;  /* 0x000000310600788c */ /* 0x000fe2000bf66270 */
[----:B------:R-:W-:Y:S01]  /*4c10*/  PLOP3.LUT P0, PT, PT, PT, UP2, 0x40, 0x0 ;  /* 0x000000000000781c */ /* 0x000fe20003f0e828 */
[----:B------:R-:W-:Y:S01]  /*4c20*/  UISETP.GE.AND UP2, UPT, UR6, 0x2a, UPT ;  /* 0x0000002a0600788c */ /* 0x000fe2000bf46270 */
[C---:B------:R-:W-:Y:S01]  /*4c30*/  ISETP.LT.OR P1, PT, R6.reuse, 0xa, P1 ;  /* 0x0000000a0600780c */ /* 0x040fe20000f21670 */
[----:B------:R-:W-:Y:S01]  /*4c40*/  UISETP.GE.AND UP4, UPT, UR6, 0x32, UPT ;  /* 0x000000320600788c */ /* 0x000fe2000bf86270 */
[----:B------:R-:W-:Y:S01]  /*4c50*/  ISETP.LT.OR P2, PT, R6, 0x9, P2 ;  /* 0x000000090600780c */ /* 0x000fe20001741670 */
[----:B------:R-:W-:Y:S01]  /*4c60*/  UISETP.GE.AND UP5, UPT, UR6, 0x39, UPT ;  /* 0x000000390600788c */ /* 0x000fe2000bfa6270 */
[----:B------:R-:W-:Y:S01]  /*4c70*/  ISETP.GT.AND P0, PT, R3, 0x10, P0 ;  /* 0x000000100300780c */ /* 0x000fe20000704270 */
[----:B------:R-:W-:Y:S01]  /*4c80*/  UISETP.GE.AND UP6, UPT, UR6, 0x3a, UPT ;  /* 0x0000003a0600788c */ /* 0x000fe2000bfc6270 */
[----:B------:R-:W-:-:S02]  /*4c90*/  FSEL R60, R29, -INF , !P1 ;  /* 0xff8000001d3c7808 */ /* 0x000fc40004800000 */
[----:B------:R-:W-:Y:S02]  /*4ca0*/  FSEL R58, R28, -INF , !P2 ;  /* 0xff8000001c3a7808 */ /* 0x000fe40005000000 */
[----:B------:R-:W-:Y:S01]  /*4cb0*/  PLOP3.LUT P1, PT, PT, PT, UP0, 0x40, 0x0 ;  /* 0x000000000000781c */ /* 0x000fe20003f2e808 */
[----:B------:R-:W-:Y:S01]  /*4cc0*/  UISETP.GE.AND UP0, UPT, UR6, 0x1a, UPT ;  /* 0x0000001a0600788c */ /* 0x000fe2000bf06270 */
[----:B------:R-:W-:Y:S01]  /*4cd0*/  PLOP3.LUT P2, PT, PT, PT, UP1, 0x40, 0x0 ;  /* 0x000000000000781c */ /* 0x000fe20003f4e818 */
[----:B------:R-:W-:Y:S01]  /*4ce0*/  UISETP.GE.AND UP1, UPT, UR6, 0x29, UPT ;  /* 0x000000290600788c */ /* 0x000fe2000bf26270 */
[----:B------:R-:W-:Y:S01]  /*4cf0*/  ISETP.LT.OR P0, PT, R6, 0x11, P0 ;  /* 0x000000110600780c */ /* 0x000fe20000701670 */
[----:B------:R-:W-:Y:S01]  /*4d00*/  UP2UR UR26, UPR, URZ, 0x1 ;  /* 0x000000013f1a7883 */ /* 0x000fe20008000000 */
[----:B------:R-:W-:Y:S02]  /*4d10*/  ISETP.GT.AND P2, PT, R3, 0x11, P2 ;  /* 0x000000110300780c */ /* 0x000fe40001744270 */
[----:B------:R-:W-:-:S02]  /*4d20*/  FSEL R62, R32, -INF , !P0 ;  /* 0xff800000203e7808 */ /* 0x000fc40004000000 */
[----:B------:R-:W-:Y:S01]  /*4d30*/  PLOP3.LUT P0, PT, PT, PT, UP0, 0x40, 0x0 ;  /* 0x000000000000781c */ /* 0x000fe20003f0e808 */
[----:B------:R-:W-:Y:S01]  /*4d40*/  UISETP.GE.AND UP0, UPT, UR6, 0x21, UPT ;  /* 0x000000210600788c */ /* 0x000fe2000bf06270 */
[C---:B------:R-:W-:Y:S02]  /*4d50*/  ISETP.LT.OR P2, PT, R6.reuse, 0x12, P2 ;  /* 0x000000120600780c */ /* 0x040fe40001741670 */
[----:B------:R-:W-:Y:S01]  /*4d60*/  ISETP.GT.AND P1, PT, R3, 0x18, P1 ;  /* 0x000000180300780c */ /* 0x000fe20000f24270 */
[----:B------:R-:W-:Y:S01]  /*4d70*/  UP2UR UR27, UPR, URZ, 0x1 ;  /* 0x000000013f1b7883 */ /* 0x000fe20008000000 */
[----:B------:R-:W-:Y:S02]  /*4d80*/  FSEL R64, R33, -INF , !P2 ;  /* 0xff80000021407808 */ /* 0x000fe40005000000 */
[----:B------:R-:W-:Y:S01]  /*4d90*/  PLOP3.LUT P2, PT, PT, PT, UP0, 0x40, 0x0 ;  /* 0x000000000000781c */ /* 0x000fe20003f4e808 */
[----:B------:R-:W-:Y:S01]  /*4da0*/  UISETP.GE.AND UP0, UPT, UR6, 0x22, UPT ;  /* 0x000000220600788c */ /* 0x000fe2000bf06270 */
[----:B------:R-:W-:-:S02]  /*4db0*/  ISETP.LT.OR P1, PT, R6, 0x19, P1 ;  /* 0x000000190600780c */ /* 0x000fc40000f21670 */
[C---:B------:R-:W-:Y:S02]  /*4dc0*/  ISETP.GT.AND P0, PT, R3.reuse, 0x19, P0 ;  /* 0x000000190300780c */ /* 0x040fe40000704270 */
[----:B------:R-:W-:Y:S02]  /*4dd0*/  FSEL R66, R36, -INF , !P1 ;  /* 0xff80000024427808 */ /* 0x000fe40004800000 */
[----:B------:R-:W-:Y:S02]  /*4de0*/  PLOP3.LUT P1, PT, PT, PT, UP0, 0x40, 0x0 ;  /* 0x000000000000781c */ /* 0x000fe40003f2e808 */
[C---:B------:R-:W-:Y:S02]  /*4df0*/  ISETP.GT.AND P2, PT, R3.reuse, 0x20, P2 ;  /* 0x000000200300780c */ /* 0x040fe40001744270 */
[----:B------:R-:W-:Y:S02]  /*4e00*/  ISETP.GT.AND P1, PT, R3, 0x21, P1 ;  /* 0x000000210300780c */ /* 0x000fe40000f24270 */
[----:B------:R-:W-:-:S02]  /*4e10*/  ISETP.LT.OR P0, PT, R6, 0x1a, P0 ;  /* 0x0000001a0600780c */ /* 0x000fc40000701670 */
[C---:B------:R-:W-:Y:S02]  /*4e20*/  ISETP.LT.OR P2, PT, R6.reuse, 0x21, P2 ;  /* 0x000000210600780c */ /* 0x040fe40001741670 */
[----:B------:R-:W-:Y:S02]  /*4e30*/  ISETP.LT.OR P1, PT, R6, 0x22, P1 ;  /* 0x000000220600780c */ /* 0x000fe40000f21670 */
[----:B------:R-:W-:Y:S02]  /*4e40*/  FSEL R68, R37, -INF , !P0 ;  /* 0xff80000025447808 */ /* 0x000fe40004000000 */
[----:B------:R-:W-:Y:S02]  /*4e50*/  FSEL R70, R40, -INF , !P2 ;  /* 0xff80000028467808 */ /* 0x000fe40005000000 */
[----:B------:R-:W-:Y:S02]  /*4e60*/  FSEL R72, R41, -INF , !P1 ;  /* 0xff80000029487808 */ /* 0x000fe40004800000 */
[----:B------:R-:W-:-:S02]  /*4e70*/  PLOP3.LUT P0, PT, PT, PT, UP1, 0x40, 0x0 ;  /* 0x000000000000781c */ /* 0x000fc40003f0e818 */
[----:B------:R-:W-:Y:S02]  /*4e80*/  PLOP3.LUT P2, PT, PT, PT, UP2, 0x40, 0x0 ;  /* 0x000000000000781c */ /* 0x000fe40003f4e828 */
[----:B------:R-:W-:Y:S02]  /*4e90*/  PLOP3.LUT P1, PT, PT, PT, UP3, 0x40, 0x0 ;  /* 0x000000000000781c */ /* 0x000fe40003f2e838 */
[C---:B------:R-:W-:Y:S02]  /*4ea0*/  ISETP.GT.AND P0, PT, R3.reuse, 0x28, P0 ;  /* 0x000000280300780c */ /* 0x040fe40000704270 */
        /* <DEDUP_REMOVED lines=13> */
[----:B------:R-:W-:Y:S01]  /*4f80*/  ISETP.GT.AND P1, PT, R3, 0x39, P1 ;  /* 0x000000390300780c */ /* 0x000fe20000f24270 */
[----:B0-----:R-:W-:Y:S01]  /*4f90*/  IMAD.IADD R3, R31, 0x1, R12 ;  /* 0x000000011f037824 */ /* 0x001fe200078e020c */
[----:B------:R-:W-:-:S02]  /*4fa0*/  ISETP.LT.OR P0, PT, R6, 0x32, P0 ;  /* 0x000000320600780c */ /* 0x000fc40000701670 */
[C---:B------:R-:W-:Y:S02]  /*4fb0*/  ISETP.LT.OR P2, PT, R6.reuse, 0x39, P2 ;  /* 0x000000390600780c */ /* 0x040fe40001741670 */
[----:B------:R-:W-:Y:S02]  /*4fc0*/  ISETP.LT.OR P1, PT, R6, 0x3a, P1 ;  /* 0x0000003a0600780c */ /* 0x000fe40000f21670 */
[----:B------:R-:W-:Y:S02]  /*4fd0*/  VIADDMNMX R4, R12, R34, R11, PT ;  /* 0x000000220c047246 */ /* 0x000fe4000380010b */
[----:B------:R-:W-:Y:S02]  /*4fe0*/  FSEL R76, R49, -INF , !P0 ;  /* 0xff800000314c7808 */ /* 0x000fe40004000000 */
[----:B------:R-:W-:Y:S02]  /*4ff0*/  FSEL R52, R52, -INF , !P2 ;  /* 0xff80000034347808 */ /* 0x000fe40005000000 */
[----:B------:R-:W-:Y:S01]  /*5000*/  FSEL R78, R53, -INF , !P1 ;  /* 0xff800000354e7808 */ /* 0x000fe20004800000 */
[----:B------:R-:W-:Y:S06]  /*5010*/  @!P6 BRA `(.L_x_4961) ;  /* 0x000000000058e947 */ /* 0x000fec0003800000 */
        /* <DEDUP_REMOVED lines=13> */
.L_x_4963:
[----:B------:R-:W-:-:S13]  /*50f0*/  ISETP.NE.AND P0, PT, R9, 0x1, PT ;  /* 0x000000010900780c */ /* 0x000fda0003f05270 */
[----:B------:R-:W0:Y:S02]  /*5100*/  @P0 LDC.64 R24, c[0x0][0x9e8] ;  /* 0x00027a00ff180b82 */ /* 0x000e240000000a00 */
[----:B0-----:R-:W-:-:S05]  /*5110*/  @P0 IMAD.HI.U32 R6, R5, R24, RZ ;  /* 0x0000001805060227 */ /* 0x001fca00078e00ff */
[----:B------:R-:W-:-:S07]  /*5120*/  @P0 SHF.R.U32.HI R5, RZ, R25, R6 ;  /* 0x00000019ff050219 */ /* 0x000fce0000011606 */
.L_x_4964:
[----:B------:R-:W-:Y:S05]  /*5130*/  BSYNC B0 ;  /* 0x0000000000007941 */ /* 0x000fea0003800000 */
.L_x_4962:
[----:B------:R-:W-:-:S04]  /*5140*/  IMAD R5, R5, R9, -UR15 ;  /* 0x8000000f05057e24 */ /* 0x000fc8000f8e0209 */
[----:B------:R-:W-:-:S05]  /*5150*/  IMAD.IADD R6, R5, 0x1, -R2 ;  /* 0x0000000105067824 */ /* 0x000fca00078e0a02 */
[----:B------:R-:W-:Y:S02]  /*5160*/  VIMNMX R3, R3, R6, !PT ;  /* 0x0000000603037248 */ /* 0x000fe40007fe0100 */
[----:B------:R-:W-:-:S07]  /*5170*/  VIADDMNMX R4, R6, R9, R4, PT ;  /* 0x0000000906047246 */ /* 0x000fce0003800104 */
.L_x_4961:
[----:B------:R-:W-:Y:S01]  /*5180*/  FMNMX.FTZ R5, R38, R56, !PT ;  /* 0x0000003826057209 */ /* 0x000fe20007810000 */
[----:B------:R-:W-:Y:S01]  /*5190*/  UP2UR UR6, UPR, URZ, 0x4 ;  /* 0x000000043f067883 */ /* 0x000fe20008000000 */
[----:B------:R-:W-:Y:S01]  /*51a0*/  BAR.SYNC.DEFER_BLOCKING 0xf, 0x100 ;  /* 0x03c4000000007b1d */ /* 0x000fe20000010000 */
[----:B------:R-:W-:Y:S01]  /*51b0*/  UISETP.NE.AND UP2, UPT, UR7, URZ, UPT ;  /* 0x0000003f0700728c */ /* 0x000fe2000bf45270 */
[----:B------:R-:W-:Y:S01]  /*51c0*/  FMNMX.FTZ R5, R58, R5, !PT ;  /* 0x000000053a057209 */ /* 0x000fe20007810000 */
[----:B------:R-:W-:Y:S02]  /*51d0*/  UP2UR UR7, UPR, URZ, 0x8 ;  /* 0x000000083f077883 */ /* 0x000fe40008000000 */
[----:B------:R-:W-:Y:S01]  /*51e0*/  UISETP.NE.AND UP3, UPT, UR10, URZ, UPT ;  /* 0x0000003f0a00728c */ /* 0x000fe2000bf65270 */
[----:B------:R-:W-:Y:S01]  /*51f0*/  FMNMX.FTZ R5, R60, R5, !PT ;  /* 0x000000053c057209 */ /* 0x000fe20007810000 */
[----:B------:R-:W-:Y:S01]  /*5200*/  UP2UR UR15, UPR, URZ, 0x10 ;  /* 0x000000103f0f7883 */ /* 0x000fe20008000000 */
[----:B------:R-:W-:Y:S01]  /*5210*/  PLOP3.LUT P0, PT, PT, PT, UP2, 0x40, 0x0 ;  /* 0x000000000000781c */ /* 0x000fe20003f0e828 */
[----:B------:R-:W-:Y:S01]  /*5220*/  ULDC UR10, c[0x0][0x988] ;  /* 0x00026200000a7ab9 */ /* 0x000fe20000000800 */
[----:B------:R-:W-:Y:S01]  /*5230*/  FMNMX.FTZ R5, R62, R5, !PT ;  /* 0x000000053e057209 */ /* 0x000fe20007810000 */
[----:B------:R-:W-:Y:S01]  /*5240*/  UISETP.NE.AND UP4, UPT, UR21, URZ, UPT ;  /* 0x0000003f1500728c */ /* 0x000fe2000bf85270 */
[----:B------:R-:W-:Y:S01]  /*5250*/  PLOP3.LUT P1, PT, PT, PT, UP3, 0x40, 0x0 ;  /* 0x000000000000781c */ /* 0x000fe20003f2e838 */
[----:B------:R-:W-:Y:S01]  /*5260*/  UP2UR UR18, UPR, URZ, 0x20 ;  /* 0x000000203f127883 */ /* 0x000fe20008000000 */
[----:B------:R-:W-:Y:S01]  /*5270*/  FMNMX.FTZ R5, R64, R5, !PT ;  /* 0x0000000540057209 */ /* 0x000fe20007810000 */
[----:B------:R-:W-:Y:S01]  /*5280*/  UISETP.NE.AND UP5, UPT, UR22, URZ, UPT ;  /* 0x0000003f1600728c */ /* 0x000fe2000bfa5270 */
[C---:B------:R-:W-:Y:S01]  /*5290*/  ISETP.GT.AND P1, PT, R3.reuse, RZ, P1 ;  /* 0x000000ff0300720c */ /* 0x040fe20000f24270 */
[----:B------:R-:W-:Y:S01]  /*52a0*/  UISETP.NE.AND UP2, UPT, UR23, URZ, UPT ;  /* 0x0000003f1700728c */ /* 0x000fe2000bf45270 */
[----:B------:R-:W-:Y:S01]  /*52b0*/  FMNMX.FTZ R5, R66, R5, !PT ;  /* 0x0000000542057209 */ /* 0x000fe20007810000 */
[----:B------:R-:W-:Y:S01]  /*52c0*/  UISETP.NE.AND UP3, UPT, UR24, URZ, UPT ;  /* 0x0000003f1800728c */ /* 0x000fe2000bf65270 */
[----:B------:R-:W-:Y:S01]  /*52d0*/  ISETP.LT.OR P1, PT, R4, 0x1, P1 ;  /* 0x000000010400780c */ /* 0x000fe20000f21670 */
[----:B------:R-:W-:Y:S01]  /*52e0*/  UP2UR UR19, UPR, URZ, 0x40 ;  /* 0x000000403f137883 */ /* 0x000fe20008000000 */
[----:B------:R-:W-:Y:S01]  /*52f0*/  FMNMX.FTZ R5, R68, R5, !PT ;  /* 0x0000000544057209 */ /* 0x000fe20007810000 */
[----:B------:R-:W-:Y:S01]  /*5300*/  UISETP.NE.AND UP6, UPT, UR27, URZ, UPT ;  /* 0x0000003f1b00728c */ /* 0x000fe2000bfc5270 */
[----:B------:R-:W-:-:S02]  /*5310*/  ISETP.GT.AND P0, PT, R3, 0x1, P0 ;  /* 0x000000010300780c */ /* 0x000fc40000704270 */
[----:B------:R-:W-:Y:S02]  /*5320*/  FMNMX.FTZ R5, R70, R5, !PT ;  /* 0x0000000546057209 */ /* 0x000fe40007810000 */
[----:B------:R-:W-:Y:S02]  /*5330*/  ISETP.LT.OR P0, PT, R4, 0x2, P0 ;  /* 0x000000020400780c */ /* 0x000fe40000701670 */
        /* <DEDUP_REMOVED lines=8> */
[----:B0-----:R-:W-:-:S05]  /*53c0*/  FMNMX.FTZ R12, R6, R5, !PT ;  /* 0x00000005060c7209 */ /* 0x001fca0007810000 */
[----:B------:R-:W0:Y:S02]  /*53d0*/  SHFL.BFLY PT, R5, R12, 0x1, 0x1f ;  /* 0x0c201f000c057f89 */ /* 0x000e2400000e0000 */
[----:B0-----:R-:W-:Y:S02]  /*53e0*/  FMNMX.FTZ R5, R12, R5, !PT ;  /* 0x000000050c057209 */ /* 0x001fe40007810000 */
[----:B------:R-:W-:Y:S02]  /*53f0*/  FSEL R12, R27, -INF , !P0 ;  /* 0xff8000001b0c7808 */ /* 0x000fe40004000000 */
[C---:B------:R-:W-:Y:S01]  /*5400*/  FSETP.NEU.FTZ.AND P2, PT, R5.reuse, -INF , PT ;  /* 0xff8000000500780b */ /* 0x040fe20003f5d000 */
[----:B------:R-:W-:Y:S01]  /*5410*/  FMUL.FTZ R11, R5, UR10 ;  /* 0x0000000a050b7c20 */ /* 0x000fe20008410000 */
[----:B------:R-:W-:Y:S01]  /*5420*/  PLOP3.LUT P0, PT, PT, PT, UP2, 0x40, 0x0 ;  /* 0x000000000000781c */ /* 0x000fe20003f0e828 */
[----:B------:R-:W-:-:S03]  /*5430*/  UISETP.NE.AND UP2, UPT, UR6, URZ, UPT ;  /* 0x0000003f0600728c */ /* 0x000fc6000bf45270 */
[----:B------:R-:W-:Y:S02]  /*5440*/  FSEL R33, R11, RZ, P2 ;  /* 0x000000ff0b217208 */ /* 0x000fe40001000000 */
[----:B------:R-:W-:Y:S01]  /*5450*/  PLOP3.LUT P2, PT, PT, PT, UP4, 0x40, 0x0 ;  /* 0x000000000000781c */ /* 0x000fe20003f4e848 */
[----:B------:R-:W-:Y:S01]  /*5460*/  UISETP.NE.AND UP4, UPT, UR25, URZ, UPT ;  /* 0x0000003f1900728c */ /* 0x000fe2000bf85270 */
[----:B------:R-:W-:Y:S01]  /*5470*/  FSEL R11, R26, -INF , !P1 ;  /* 0xff8000001a0b7808 */ /* 0x000fe20004800000 */
[--C-:B------:R-:W-:Y:S01]  /*5480*/  FFMA.FTZ R32, R38, UR10, -R33.reuse ;  /* 0x0000000a26207c23 */ /* 0x100fe20008010821 */
[----:B------:R-:W-:Y:S01]  /*5490*/  PLOP3.LUT P1, PT, PT, PT, UP5, 0x40, 0x0 ;  /* 0x000000000000781c */ /* 0x000fe20003f2e858 */
[----:B------:R-:W-:Y:S01]  /*54a0*/  UISETP.NE.AND UP5, UPT, UR26, URZ, UPT ;  /* 0x0000003f1a00728c */ /* 0x000fe2000bfa5270 */
[C---:B------:R-:W-:Y:S01]  /*54b0*/  ISETP.GT.AND P2, PT, R3.reuse, 0x8, P2 ;  /* 0x000000080300780c */ /* 0x040fe20001744270 */
[----:B------:R0:W-:Y:S01]  /*54c0*/  MUFU.EX2 R152, R32 ;  /* 0x0000002000987308 */ /* 0x0001e20000000800 */
[----:B------:R-:W-:Y:S01]  /*54d0*/  ISETP.GT.AND P1, PT, R3, 0x9, P1 ;  /* 0x000000090300780c */ /* 0x000fe20000f24270 */
[--C-:B------:R-:W-:Y:S01]  /*54e0*/  FFMA.FTZ R36, R60, UR10, -R33.reuse ;  /* 0x0000000a3c247c23 */ /* 0x100fe20008010821 */
[----:B------:R-:W-:Y:S01]  /*54f0*/  ISETP.LT.OR P2, PT, R4, 0x9, P2 ;  /* 0x000000090400780c */ /* 0x000fe20001741670 */
[--C-:B------:R-:W-:Y:S01]  /*5500*/  FFMA.FTZ R34, R56, UR10, -R33.reuse ;  /* 0x0000000a38227c23 */ /* 0x100fe20008010821 */
[----:B------:R-:W-:Y:S01]  /*5510*/  ISETP.LT.OR P1, PT, R4, 0xa, P1 ;  /* 0x0000000a0400780c */ /* 0x000fe20000f21670 */
[--C-:B------:R-:W-:Y:S01]  /*5520*/  FFMA.FTZ R38, R62, UR10, -R33.reuse ;  /* 0x0000000a3e267c23 */ /* 0x100fe20008010821 */
[----:B------:R-:W-:Y:S01]  /*5530*/  FSEL R13, R13, -INF , !P2 ;  /* 0xff8000000d0d7808 */ /* 0x000fe20005000000 */
[----:B------:R2:W-:Y:S01]  /*5540*/  MUFU.EX2 R37, R36 ;  /* 0x0000002400257308 */ /* 0x0005e20000000800 */
[----:B------:R-:W-:Y:S01]  /*5550*/  PLOP3.LUT P2, PT, PT, PT, UP3, 0x40, 0x0 ;  /* 0x000000000000781c */ /* 0x000fe20003f4e838 */
[----:B------:R-:W-:Y:S01]  /*5560*/  UISETP.NE.AND UP3, UPT, UR7, URZ, UPT ;  /* 0x0000003f0700728c */ /* 0x000fe2000bf65270 */
[----:B------:R-:W-:Y:S01]  /*5570*/  ISETP.GT.AND P0, PT, R3, 0x10, P0 ;  /* 0x000000100300780c */ /* 0x000fe20000704270 */
[--C-:B0-----:R-:W-:Y:S01]  /*5580*/  FFMA.FTZ R32, R58, UR10, -R33.reuse ;  /* 0x0000000a3a207c23 */ /* 0x101fe20008010821 */
[----:B-1----:R-:W-:Y:S01]  /*5590*/  FSEL R14, R14, -INF , !P1 ;  /* 0xff8000000e0e7808 */ /* 0x002fe20004800000 */
[--C-:B------:R-:W-:Y:S01]  /*55a0*/  FFMA.FTZ R40, R66, UR10, -R33.reuse ;  /* 0x0000000a42287c23 */ /* 0x100fe20008010821 */
[----:B------:R-:W-:Y:S01]  /*55b0*/  PLOP3.LUT P1, PT, PT, PT, UP4, 0x40, 0x0 ;  /* 0x000000000000781c */ /* 0x000fe20003f2e848 */
[----:B------:R-:W-:Y:S01]  /*55c0*/  UISETP.NE.AND UP4, UPT, UR15, URZ, UPT ;  /* 0x0000003f0f00728c */ /* 0x000fe2000bf85270 */
[----:B------:R-:W-:Y:S01]  /*55d0*/  FMNMX.FTZ R6, R11, R12, !PT ;  /* 0x0000000c0b067209 */ /* 0x000fe20007810000 */
[----:B------:R-:W-:Y:S01]  /*55e0*/  MUFU.EX2 R154, R32 ;  /* 0x00000020009a7308 */ /* 0x000fe20000000800 */
[----:B------:R-:W-:Y:S01]  /*55f0*/  ISETP.LT.OR P0, PT, R4, 0x11, P0 ;  /* 0x000000110400780c */ /* 0x000fe20000701670 */
[--C-:B--2---:R-:W-:Y:S01]  /*5600*/  FFMA.FTZ R36, R72, UR10, -R33.reuse ;  /* 0x0000000a48247c23 */ /* 0x104fe20008010821 */
[C---:B------:R-:W-:Y:S01]  /*5610*/  ISETP.GT.AND P2, PT, R3.reuse, 0x11, P2 ;  /* 0x000000110300780c */ /* 0x040fe20001744270 */
[----:B------:R-:W-:Y:S01]  /*5620*/  FFMA.FTZ R41, R68, UR10, -R33 ;  /* 0x0000000a44297c23 */ /* 0x000fe20008010821 */
[----:B------:R-:W-:-:S02]  /*5630*/  ISETP.GT.AND P1, PT, R3, 0x18, P1 ;  /* 0x000000180300780c */ /* 0x000fc40000f24270 */
[----:B------:R-:W-:Y:S01]  /*5640*/  FMNMX.FTZ R25, R13, R6, !PT ;  /* 0x000000060d197209 */ /* 0x000fe20007810000 */
[----:B------:R0:W-:Y:S01]  /*5650*/  MUFU.EX2 R35, R34 ;  /* 0x0000002200237308 */ /* 0x0001e20000000800 */
[----:B------:R-:W-:Y:S02]  /*5660*/  FSEL R15, R15, -INF , !P0 ;  /* 0xff8000000f0f7808 */ /* 0x000fe40004000000 */
[C---:B------:R-:W-:Y:S02]  /*5670*/  ISETP.LT.OR P2, PT, R4.reuse, 0x12, P2 ;  /* 0x000000120400780c */ /* 0x040fe40001741670 */
[----:B------:R-:W-:Y:S01]  /*5680*/  PLOP3.LUT P0, PT, PT, PT, UP5, 0x40, 0x0 ;  /* 0x000000000000781c */ /* 0x000fe20003f0e858 */
[----:B------:R-:W-:Y:S01]  /*5690*/  UISETP.NE.AND UP5, UPT, UR18, URZ, UPT ;  /* 0x0000003f1200728c */ /* 0x000fe2000bfa5270 */
[----:B------:R-:W-:Y:S01]  /*56a0*/  ISETP.LT.OR P1, PT, R4, 0x19, P1 ;  /* 0x000000190400780c */ /* 0x000fe20000f21670 */
[----:B------:R-:W-:Y:S01]  /*56b0*/  MUFU.EX2 R38, R38 ;  /* 0x0000002600267308 */ /* 0x000fe20000000800 */
[----:B------:R-:W-:Y:S01]  /*56c0*/  FMNMX.FTZ R6, R14, R25, !PT ;  /* 0x000000190e067209 */ /* 0x000fe20007810000 */
[----:B0-----:R-:W-:Y:S01]  /*56d0*/  FFMA.FTZ R34, R64, UR10, -R33 ;  /* 0x0000000a40227c23 */ /* 0x001fe20008010821 */
[----:B------:R-:W-:-:S02]  /*56e0*/  FSEL R20, R20, -INF , !P2 ;  /* 0xff80000014147808 */ /* 0x000fc40005000000 */
[----:B------:R-:W-:Y:S01]  /*56f0*/  PLOP3.LUT P2, PT, PT, PT, UP6, 0x40, 0x0 ;  /* 0x000000000000781c */ /* 0x000fe20003f4e868 */
[----:B------:R-:W-:Y:S01]  /*5700*/  UISETP.NE.AND UP6, UPT, UR19, URZ, UPT ;  /* 0x0000003f1300728c */ /* 0x000fe2000bfc5270 */
[----:B------:R-:W-:Y:S01]  /*5710*/  ISETP.GT.AND P0, PT, R3, 0x19, P0 ;  /* 0x000000190300780c */ /* 0x000fe20000704270 */
[----:B------:R-:W-:Y:S01]  /*5720*/  MUFU.EX2 R40, R40 ;  /* 0x0000002800287308 */ /* 0x000fe20000000800 */
[----:B------:R-:W-:Y:S02]  /*5730*/  FSEL R21, R21, -INF , !P1 ;  /* 0xff80000015157808 */ /* 0x000fe40004800000 */
[----:B------:R-:W-:Y:S02]  /*5740*/  FMNMX.FTZ R27, R15, R6, !PT ;  /* 0x000000060f1b7209 */ /* 0x000fe40007810000 */
[----:B------:R-:W-:Y:S02]  /*5750*/  PLOP3.LUT P1, PT, PT, PT, UP0, 0x40, 0x0 ;  /* 0x000000000000781c */ /* 0x000fe40003f2e808 */
[----:B------:R-:W-:Y:S01]  /*5760*/  ISETP.GT.AND P2, PT, R3, 0x20, P2 ;  /* 0x000000200300780c */ /* 0x000fe20001744270 */
[----:B------:R-:W-:Y:S01]  /*5770*/  MUFU.EX2 R41, R41 ;  /* 0x0000002900297308 */ /* 0x000fe20000000800 */
[----:B------:R-:W-:-:S02]  /*5780*/  ISETP.LT.OR P0, PT, R4, 0x1a, P0 ;  /* 0x0000001a0400780c */ /* 0x000fc40000701670 */
[----:B------:R-:W-:Y:S02]  /*5790*/  FMNMX.FTZ R6, R20, R27, !PT ;  /* 0x0000001b14067209 */ /* 0x000fe40007810000 */
[----:B------:R-:W-:Y:S02]  /*57a0*/  ISETP.GT.AND P1, PT, R3, 0x21, P1 ;  /* 0x000000210300780c */ /* 0x000fe40000f24270 */
[----:B------:R-:W-:Y:S02]  /*57b0*/  ISETP.LT.OR P2, PT, R4, 0x21, P2 ;  /* 0x000000210400780c */ /* 0x000fe40001741670 */
[----:B------:R-:W-:Y:S02]  /*57c0*/  FSEL R24, R39, -INF , !P0 ;  /* 0xff80000027187808 */ /* 0x000fe40004000000 */
[----:B------:R-:W-:Y:S01]  /*57d0*/  PLOP3.LUT P0, PT, PT, PT, UP1, 0x40, 0x0 ;  /* 0x000000000000781c */ /* 0x000fe20003f0e818 */
[----:B------:R0:W1:Y:S01]  /*57e0*/  MUFU.EX2 R39, R34 ;  /* 0x0000002200277308 */ /* 0x0000620000000800 */
[----:B------:R-:W-:-:S02]  /*57f0*/  FMNMX.FTZ R29, R21, R6, !PT ;  /* 0x00000006151d7209 */ /* 0x000fc40007810000 */
[----:B------:R-:W-:Y:S02]  /*5800*/  ISETP.LT.OR P1, PT, R4, 0x22, P1 ;  /* 0x000000220400780c */ /* 0x000fe40000f21670 */
[----:B------:R-:W-:Y:S01]  /*5810*/  FSEL R25, R42, -INF , !P2 ;  /* 0xff8000002a197808 */ /* 0x000fe20005000000 */
[--C-:B------:R-:W-:Y:S01]  /*5820*/  FFMA.FTZ R42, R70, UR10, -R33.reuse ;  /* 0x0000000a462a7c23 */ /* 0x100fe20008010821 */
[----:B------:R-:W-:Y:S02]  /*5830*/  PLOP3.LUT P2, PT, PT, PT, UP2, 0x40, 0x0 ;  /* 0x000000000000781c */ /* 0x000fe40003f4e828 */
[----:B------:R-:W-:Y:S01]  /*5840*/  ISETP.GT.AND P0, PT, R3, 0x28, P0 ;  /* 0x000000280300780c */ /* 0x000fe20000704270 */
[--C-:B0-----:R-:W-:Y:S01]  /*5850*/  FFMA.FTZ R34, R44, UR10, -R33.reuse ;  /* 0x0000000a2c227c23 */ /* 0x101fe20008010821 */
[----:B------:R-:W-:Y:S01]  /*5860*/  FMNMX.FTZ R6, R24, R29, !PT ;  /* 0x0000001d18067209 */ /* 0x000fe20007810000 */
[----:B------:R-:W-:Y:S01]  /*5870*/  FFMA.FTZ R44, R74, UR10, -R33 ;  /* 0x0000000a4a2c7c23 */ /* 0x000fe20008010821 */
[----:B------:R-:W-:Y:S01]  /*5880*/  FSEL R26, R43, -INF , !P1 ;  /* 0xff8000002b1a7808 */ /* 0x000fe20004800000 */
[----:B------:R-:W-:Y:S01]  /*5890*/  MUFU.EX2 R42, R42 ;  /* 0x0000002a002a7308 */ /* 0x000fe20000000800 */
[----:B------:R-:W-:-:S02]  /*58a0*/  PLOP3.LUT P1, PT, PT, PT, UP3, 0x40, 0x0 ;  /* 0x000000000000781c */ /* 0x000fc40003f2e838 */
[----:B------:R-:W-:Y:S02]  /*58b0*/  ISETP.GT.AND P2, PT, R3, 0x29, P2 ;  /* 0x000000290300780c */ /* 0x000fe40001744270 */
[C---:B------:R-:W-:Y:S02]  /*58c0*/  ISETP.LT.OR P0, PT, R4.reuse, 0x29, P0 ;  /* 0x000000290400780c */ /* 0x040fe40000701670 */
[----:B------:R-:W-:Y:S01]  /*58d0*/  FMNMX.FTZ R31, R25, R6, !PT ;  /* 0x00000006191f7209 */ /* 0x000fe20007810000 */
[----:B------:R-:W-:Y:S01]  /*58e0*/  MUFU.EX2 R43, R36 ;  /* 0x00000024002b7308 */ /* 0x000fe20000000800 */
[----:B------:R-:W-:Y:S02]  /*58f0*/  ISETP.GT.AND P1, PT, R3, 0x30, P1 ;  /* 0x000000300300780c */ /* 0x000fe40000f24270 */
[----:B------:R-:W-:Y:S02]  /*5900*/  ISETP.LT.OR P2, PT, R4, 0x2a, P2 ;  /* 0x0000002a0400780c */ /* 0x000fe40001741670 */
[----:B------:R-:W-:Y:S01]  /*5910*/  FSEL R27, R46, -INF , !P0 ;  /* 0xff8000002e1b7808 */ /* 0x000fe20004000000 */
[----:B------:R-:W-:Y:S01]  /*5920*/  FFMA.FTZ R46, R48, UR10, -R33 ;  /* 0x0000000a302e7c23 */ /* 0x000fe20008010821 */
[----:B------:R-:W-:Y:S01]  /*5930*/  PLOP3.LUT P0, PT, PT, PT, UP4, 0x40, 0x0 ;  /* 0x000000000000781c */ /* 0x000fe20003f0e848 */
[----:B------:R-:W-:Y:S01]  /*5940*/  MUFU.EX2 R45, R44 ;  /* 0x0000002c002d7308 */ /* 0x000fe20000000800 */
[----:B------:R-:W-:-:S02]  /*5950*/  FMNMX.FTZ R6, R26, R31, !PT ;  /* 0x0000001f1a067209 */ /* 0x000fc40007810000 */
[----:B------:R-:W-:Y:S02]  /*5960*/  ISETP.LT.OR P1, PT, R4, 0x31, P1 ;  /* 0x000000310400780c */ /* 0x000fe40000f21670 */
[----:B------:R-:W-:Y:S01]  /*5970*/  FSEL R28, R47, -INF , !P2 ;  /* 0xff8000002f1c7808 */ /* 0x000fe20005000000 */
[----:B------:R-:W-:Y:S01]  /*5980*/  FFMA.FTZ R47, R76, UR10, -R33 ;  /* 0x0000000a4c2f7c23 */ /* 0x000fe20008010821 */
[----:B------:R-:W-:Y:S01]  /*5990*/  PLOP3.LUT P2, PT, PT, PT, UP5, 0x40, 0x0 ;  /* 0x000000000000781c */ /* 0x000fe20003f4e858 */
[----:B------:R-:W0:Y:S01]  /*59a0*/  MUFU.EX2 R34, R34 ;  /* 0x0000002200227308 */ /* 0x000e220000000800 */
[----:B------:R-:W-:Y:S02]  /*59b0*/  ISETP.GT.AND P0, PT, R3, 0x31, P0 ;  /* 0x000000310300780c */ /* 0x000fe40000704270 */
[----:B------:R-:W-:Y:S02]  /*59c0*/  FMNMX.FTZ R31, R27, R6, !PT ;  /* 0x000000061b1f7209 */ /* 0x000fe40007810000 */
[----:B------:R-:W-:-:S02]  /*59d0*/  FSEL R29, R50, -INF , !P1 ;  /* 0xff800000321d7808 */ /* 0x000fc40004800000 */
[----:B------:R-:W-:Y:S01]  /*59e0*/  PLOP3.LUT P1, PT, PT, PT, UP6, 0x40, 0x0 ;  /* 0x000000000000781c */ /* 0x000fe20003f2e868 */
[----:B------:R-:W-:Y:S01]  /*59f0*/  MUFU.EX2 R46, R46 ;  /* 0x0000002e002e7308 */ /* 0x000fe20000000800 */
[C---:B------:R-:W-:Y:S02]  /*5a00*/  ISETP.GT.AND P2, PT, R3.reuse, 0x38, P2 ;  /* 0x000000380300780c */ /* 0x040fe40001744270 */
[----:B------:R-:W-:Y:S02]  /*5a10*/  ISETP.LT.OR P0, PT, R4, 0x32, P0 ;  /* 0x000000320400780c */ /* 0x000fe40000701670 */
[----:B------:R-:W-:Y:S02]  /*5a20*/  FMNMX.FTZ R6, R28, R31, !PT ;  /* 0x0000001f1c067209 */ /* 0x000fe40007810000 */
[----:B------:R-:W-:Y:S01]  /*5a30*/  ISETP.GT.AND P1, PT, R3, 0x39, P1 ;  /* 0x000000390300780c */ /* 0x000fe20000f24270 */
[----:B------:R-:W2:Y:S01]  /*5a40*/  MUFU.EX2 R47, R47 ;  /* 0x0000002f002f7308 */ /* 0x000ea20000000800 */
[----:B------:R-:W-:-:S02]  /*5a50*/  ISETP.LT.OR P2, PT, R4, 0x39, P2 ;  /* 0x000000390400780c */ /* 0x000fc40001741670 */
[----:B------:R-:W-:Y:S02]  /*5a60*/  FSEL R3, R51, -INF , !P0 ;  /* 0xff80000033037808 */ /* 0x000fe40004000000 */
[----:B------:R-:W-:Y:S02]  /*5a70*/  FMNMX.FTZ R6, R29, R6, !PT ;  /* 0x000000061d067209 */ /* 0x000fe40007810000 */
[----:B------:R-:W-:Y:S02]  /*5a80*/  ISETP.LT.OR P1, PT, R4, 0x3a, P1 ;  /* 0x0000003a0400780c */ /* 0x000fe40000f21670 */
[----:B------:R-:W-:Y:S02]  /*5a90*/  FSEL R4, R54, -INF , !P2 ;  /* 0xff80000036047808 */ /* 0x000fe40005000000 */
[----:B------:R-:W-:Y:S02]  /*5aa0*/  FMNMX.FTZ R31, R3, R6, !PT ;  /* 0x00000006031f7209 */ /* 0x000fe40007810000 */
[----:B------:R-:W-:-:S02]  /*5ab0*/  FSEL R30, R30, -INF , !P1 ;  /* 0xff8000001e1e7808 */ /* 0x000fc40004800000 */
[----:B------:R-:W-:Y:S02]  /*5ac0*/  FMNMX.FTZ R31, R4, R31, !PT ;  /* 0x0000001f041f7209 */ /* 0x000fe40007810000 */
[----:B-1----:R-:W-:Y:S02]  /*5ad0*/  F2FP.F16.F32.PACK_AB R156, R39, R38 ;  /* 0x00000026279c723e */ /* 0x002fe400000000ff */
[----:B------:R-:W-:Y:S02]  /*5ae0*/  FMNMX.FTZ R31, R30, R31, !PT ;  /* 0x0000001f1e1f7209 */ /* 0x000fe40007810000 */
[----:B0-----:R-:W-:Y:S02]  /*5af0*/  F2FP.F16.F32.PACK_AB R162, R45, R34 ;  /* 0x000000222da2723e */ /* 0x001fe400000000ff */
[----:B--2---:R-:W-:Y:S01]  /*5b00*/  F2FP.F16.F32.PACK_AB R164, R47, R46 ;  /* 0x0000002e2fa4723e */ /* 0x004fe200000000ff */
[----:B------:R-:W0:Y:S01]  /*5b10*/  SHFL.BFLY PT, R6, R31, 0x2, 0x1f ;  /* 0x0c401f001f067f89 */ /* 0x000e2200000e0000 */
[----:B------:R-:W-:-:S02]  /*5b20*/  F2FP.F16.F32.PACK_AB R158, R41, R40 ;  /* 0x00000028299e723e */ /* 0x000fc400000000ff */
[----:B------:R-:W-:Y:S02]  /*5b30*/  F2FP.F16.F32.PACK_AB R160, R43, R42 ;  /* 0x0000002a2ba0723e */ /* 0x000fe400000000ff */
[----:B0-----:R-:W-:-:S05]  /*5b40*/  FMNMX.FTZ R32, R31, R6, !PT ;  /* 0x000000061f207209 */ /* 0x001fca0007810000 */
[----:B------:R-:W0:Y:S02]  /*5b50*/  SHFL.BFLY PT, R31, R32, 0x1, 0x1f ;  /* 0x0c201f00201f7f89 */ /* 0x000e2400000e0000 */
[----:B0-----:R-:W-:Y:S01]  /*5b60*/  FMNMX.FTZ R6, R32, R31, !PT ;  /* 0x0000001f20067209 */ /* 0x001fe20007810000 */
[--C-:B------:R-:W-:Y:S01]  /*5b70*/  FFMA.FTZ R31, R52, UR10, -R33.reuse ;  /* 0x0000000a341f7c23 */ /* 0x100fe20008010821 */
[----:B------:R-:W-:Y:S02]  /*5b80*/  FFMA.FTZ R33, R78, UR10, -R33 ;  /* 0x0000000a4e217c23 */ /* 0x000fe40008010821 */
[C---:B------:R-:W-:Y:S01]  /*5b90*/  FSETP.NEU.FTZ.AND P0, PT, R6.reuse, -INF , PT ;  /* 0xff8000000600780b */ /* 0x040fe20003f1d000 */
[----:B------:R-:W-:Y:S02]  /*5ba0*/  FMUL.FTZ R32, R6, UR10 ;  /* 0x0000000a06207c20 */ /* 0x000fe40008410000 */
[----:B------:R-:W-:Y:S03]  /*5bb0*/  MUFU.EX2 R31, R31 ;  /* 0x0000001f001f7308 */ /* 0x000fe60000000800 */
[----:B------:R-:W-:-:S05]  /*5bc0*/  FSEL R36, R32, RZ, P0 ;  /* 0x000000ff20247208 */ /* 0x000fca0000000000 */
[--C-:B------:R-:W-:Y:S01]  /*5bd0*/  FFMA.FTZ R11, R11, UR10, -R36.reuse ;  /* 0x0000000a0b0b7c23 */ /* 0x100fe20008010824 */
[--C-:B------:R-:W-:Y:S01]  /*5be0*/  FFMA.FTZ R12, R12, UR10, -R36.reuse ;  /* 0x0000000a0c0c7c23 */ /* 0x100fe20008010824 */
[--C-:B------:R-:W-:Y:S01]  /*5bf0*/  FFMA.FTZ R13, R13, UR10, -R36.reuse ;  /* 0x0000000a0d0d7c23 */ /* 0x100fe20008010824 */
[--C-:B------:R-:W-:Y:S01]  /*5c00*/  FFMA.FTZ R14, R14, UR10, -R36.reuse ;  /* 0x0000000a0e0e7c23 */ /* 0x100fe20008010824 */
[--C-:B------:R-:W-:Y:S01]  /*5c10*/  FFMA.FTZ R15, R15, UR10, -R36.reuse ;  /* 0x0000000a0f0f7c23 */ /* 0x100fe20008010824 */
[--C-:B------:R-:W-:Y:S01]  /*5c20*/  FFMA.FTZ R20, R20, UR10, -R36.reuse ;  /* 0x0000000a14147c23 */ /* 0x100fe20008010824 */
[----:B------:R-:W-:Y:S01]  /*5c30*/  MUFU.EX2 R11, R11 ;  /* 0x0000000b000b7308 */ /* 0x000fe20000000800 */
[--C-:B------:R-:W-:Y:S01]  /*5c40*/  FFMA.FTZ R21, R21, UR10, -R36.reuse ;  /* 0x0000000a15157c23 */ /* 0x100fe20008010824 */
[--C-:B------:R-:W-:Y:S01]  /*5c50*/  FFMA.FTZ R24, R24, UR10, -R36.reuse ;  /* 0x0000000a18187c23 */ /* 0x100fe20008010824 */
[--C-:B------:R-:W-:Y:S01]  /*5c60*/  FFMA.FTZ R25, R25, UR10, -R36.reuse ;  /* 0x0000000a19197c23 */ /* 0x100fe20008010824 */
[--C-:B------:R-:W-:Y:S01]  /*5c70*/  FFMA.FTZ R26, R26, UR10, -R36.reuse ;  /* 0x0000000a1a1a7c23 */ /* 0x100fe20008010824 */
[--C-:B------:R-:W-:Y:S01]  /*5c80*/  FFMA.FTZ R27, R27, UR10, -R36.reuse ;  /* 0x0000000a1b1b7c23 */ /* 0x100fe20008010824 */
[--C-:B------:R-:W-:Y:S01]  /*5c90*/  FFMA.FTZ R28, R28, UR10, -R36.reuse ;  /* 0x0000000a1c1c7c23 */ /* 0x100fe20008010824 */
[--C-:B------:R-:W-:Y:S01]  /*5ca0*/  FFMA.FTZ R29, R29, UR10, -R36.reuse ;  /* 0x0000000a1d1d7c23 */ /* 0x100fe20008010824 */
[----:B------:R-:W0:Y:S01]  /*5cb0*/  MUFU.EX2 R12, R12 ;  /* 0x0000000c000c7308 */ /* 0x000e220000000800 */
[--C-:B------:R-:W-:Y:S01]  /*5cc0*/  FFMA.FTZ R3, R3, UR10, -R36.reuse ;  /* 0x0000000a03037c23 */ /* 0x100fe20008010824 */
[--C-:B------:R-:W-:Y:S01]  /*5cd0*/  FFMA.FTZ R4, R4, UR10, -R36.reuse ;  /* 0x0000000a04047c23 */ /* 0x100fe20008010824 */
[----:B------:R-:W-:-:S05]  /*5ce0*/  FFMA.FTZ R30, R30, UR10, -R36 ;  /* 0x0000000a1e1e7c23 */ /* 0x000fca0008010824 */
[----:B------:R-:W-:Y:S08]  /*5cf0*/  MUFU.EX2 R13, R13 ;  /* 0x0000000d000d7308 */ /* 0x000ff00000000800 */
[----:B------:R-:W1:Y:S01]  /*5d00*/  MUFU.EX2 R14, R14 ;  /* 0x0000000e000e7308 */ /* 0x000e620000000800 */
[----:B0-----:R-:W-:Y:S01]  /*5d10*/  FADD.FTZ R44, R11, R12 ;  /* 0x0000000c0b2c7221 */ /* 0x001fe20000010000 */
[----:B------:R-:W-:-:S06]  /*5d20*/  F2FP.F16.F32.PACK_AB R153, R12, R11 ;  /* 0x0000000b0c99723e */ /* 0x000fcc00000000ff */
[----:B------:R-:W-:Y:S08]  /*5d30*/  MUFU.EX2 R15, R15 ;  /* 0x0000000f000f7308 */ /* 0x000ff00000000800 */
[----:B------:R0:W2:Y:S01]  /*5d40*/  MUFU.EX2 R32, R33 ;  /* 0x0000002100207308 */ /* 0x0000a20000000800 */
[----:B-1----:R-:W-:-:S07]  /*5d50*/  F2FP.F16.F32.PACK_AB R155, R14, R13 ;  /* 0x0000000d0e9b723e */ /* 0x002fce00000000ff */
[----:B------:R-:W1:Y:S01]  /*5d60*/  MUFU.EX2 R20, R20 ;  /* 0x0000001400147308 */ /* 0x000e620000000800 */
[----:B0-----:R-:W-:Y:S01]  /*5d70*/  FADD.FTZ R33, R152, R35 ;  /* 0x0000002398217221 */ /* 0x001fe20000010000 */
[----:B------:R-:W-:-:S03]  /*5d80*/  F2FP.F16.F32.PACK_AB R152, R35, R152 ;  /* 0x000000982398723e */ /* 0x000fc600000000ff */
[----:B------:R-:W-:Y:S01]  /*5d90*/  FADD.FTZ R48, R154, R33 ;  /* 0x000000219a307221 */ /* 0x000fe20000010000 */
[----:B------:R-:W-:Y:S01]  /*5da0*/  FADD.FTZ R33, R13, R44 ;  /* 0x0000002c0d217221 */ /* 0x000fe20000010000 */
[C---:B------:R-:W-:Y:S01]  /*5db0*/  F2FP.F16.F32.PACK_AB R154, R37.reuse, R154 ;  /* 0x0000009a259a723e */ /* 0x040fe200000000ff */
[----:B------:R-:W-:Y:S01]  /*5dc0*/  MUFU.EX2 R21, R21 ;  /* 0x0000001500157308 */ /* 0x000fe20000000800 */
[----:B------:R-:W-:Y:S01]  /*5dd0*/  FADD.FTZ R49, R37, R48 ;  /* 0x0000003025317221 */ /* 0x000fe20000010000 */
[----:B------:R-:W-:Y:S01]  /*5de0*/  FADD.FTZ R48, R14, R33 ;  /* 0x000000210e307221 */ /* 0x000fe20000010000 */
[----:B--2---:R-:W-:Y:S01]  /*5df0*/  F2FP.F16.F32.PACK_AB R166, R32, R31 ;  /* 0x0000001f20a6723e */ /* 0x004fe200000000ff */
[----:B------:R0:W-:Y:S01]  /*5e00*/  STSM.16.M88.4 [R18+0x26800], R152 ;  /* 0x0268009812007844 */ /* 0x0001e20000000200 */
[----:B------:R-:W-:Y:S01]  /*5e10*/  FADD.FTZ R50, R38, R49 ;  /* 0x0000003126327221 */ /* 0x000fe20000010000 */
[----:B------:R-:W-:Y:S02]  /*5e20*/  FADD.FTZ R33, R15, R48 ;  /* 0x000000300f217221 */ /* 0x000fe40000010000 */
[----:B------:R-:W2:Y:S01]  /*5e30*/  MUFU.EX2 R24, R24 ;  /* 0x0000001800187308 */ /* 0x000ea20000000800 */
[----:B------:R-:W-:Y:S01]  /*5e40*/  FADD.FTZ R49, R39, R50 ;  /* 0x0000003227317221 */ /* 0x000fe20000010000 */
[C---:B-1----:R-:W-:Y:S01]  /*5e50*/  FADD.FTZ R36, R20.reuse, R33 ;  /* 0x0000002114247221 */ /* 0x042fe20000010000 */
[----:B------:R-:W-:-:S02]  /*5e60*/  F2FP.F16.F32.PACK_AB R157, R20, R15 ;  /* 0x0000000f149d723e */ /* 0x000fc400000000ff */
[----:B------:R-:W-:-:S03]  /*5e70*/  FADD.FTZ R48, R40, R49 ;  /* 0x0000003128307221 */ /* 0x000fc60000010000 */
[----:B------:R-:W-:Y:S01]  /*5e80*/  MUFU.EX2 R25, R25 ;  /* 0x0000001900197308 */ /* 0x000fe20000000800 */
[----:B------:R-:W-:-:S04]  /*5e90*/  FADD.FTZ R33, R41, R48 ;  /* 0x0000003029217221 */ /* 0x000fc80000010000 */
[----:B------:R-:W-:-:S03]  /*5ea0*/  FADD.FTZ R38, R42, R33 ;  /* 0x000000212a267221 */ /* 0x000fc60000010000 */
[----:B------:R-:W1:Y:S01]  /*5eb0*/  MUFU.EX2 R26, R26 ;  /* 0x0000001a001a7308 */ /* 0x000e620000000800 */
[----:B------:R-:W-:Y:S01]  /*5ec0*/  FADD.FTZ R35, R43, R38 ;  /* 0x000000262b237221 */ /* 0x000fe20000010000 */
[----:B--2---:R-:W-:-:S03]  /*5ed0*/  F2FP.F16.F32.PACK_AB R159, R24, R21 ;  /* 0x00000015189f723e */ /* 0x004fc600000000ff */
[----:B------:R-:W-:Y:S02]  /*5ee0*/  FADD.FTZ R14, R34, R35 ;  /* 0x00000023220e7221 */ /* 0x000fe40000010000 */
[----:B------:R0:W-:Y:S01]  /*5ef0*/  STSM.16.M88.4 [R23], R156 ;  /* 0x0000009c17007844 */ /* 0x0001e20000000200 */
[----:B------:R-:W2:Y:S01]  /*5f00*/  MUFU.EX2 R27, R27 ;  /* 0x0000001b001b7308 */ /* 0x000ea20000000800 */
[----:B------:R-:W-:-:S04]  /*5f10*/  FADD.FTZ R45, R45, R14 ;  /* 0x0000000e2d2d7221 */ /* 0x000fc80000010000 */
[----:B------:R-:W-:-:S03]  /*5f20*/  FADD.FTZ R46, R46, R45 ;  /* 0x0000002d2e2e7221 */ /* 0x000fc60000010000 */
[----:B------:R3:W-:Y:S01]  /*5f30*/  MUFU.EX2 R44, R3 ;  /* 0x00000003002c7308 */ /* 0x0007e20000000800 */
[----:B-1----:R-:W-:Y:S01]  /*5f40*/  F2FP.F16.F32.PACK_AB R161, R26, R25 ;  /* 0x000000191aa1723e */ /* 0x002fe200000000ff */
[----:B------:R-:W-:-:S06]  /*5f50*/  FADD.FTZ R46, R47, R46 ;  /* 0x0000002e2f2e7221 */ /* 0x000fcc0000010000 */
[----:B------:R-:W1:Y:S01]  /*5f60*/  MUFU.EX2 R28, R28 ;  /* 0x0000001c001c7308 */ /* 0x000e620000000800 */
[----:B---3--:R-:W-:-:S04]  /*5f70*/  FADD.FTZ R3, R21, R36 ;  /* 0x0000002415037221 */ /* 0x008fc80000010000 */
[----:B------:R-:W-:-:S03]  /*5f80*/  FADD.FTZ R36, R24, R3 ;  /* 0x0000000318247221 */ /* 0x000fc60000010000 */
[----:B------:R-:W3:Y:S01]  /*5f90*/  MUFU.EX2 R29, R29 ;  /* 0x0000001d001d7308 */ /* 0x000ee20000000800 */
[----:B------:R-:W-:-:S04]  /*5fa0*/  FADD.FTZ R3, R25, R36 ;  /* 0x0000002419037221 */ /* 0x000fc80000010000 */
[----:B------:R-:W-:-:S03]  /*5fb0*/  FADD.FTZ R12, R26, R3 ;  /* 0x000000031a0c7221 */ /* 0x000fc60000010000 */
[----:B------:R-:W-:Y:S01]  /*5fc0*/  MUFU.EX2 R4, R4 ;  /* 0x0000000400047308 */ /* 0x000fe20000000800 */
[----:B--2---:R-:W-:Y:S01]  /*5fd0*/  FADD.FTZ R3, R27, R12 ;  /* 0x0000000c1b037221 */ /* 0x004fe20000010000 */
[----:B-1----:R-:W-:-:S03]  /*5fe0*/  F2FP.F16.F32.PACK_AB R163, R28, R27 ;  /* 0x0000001b1ca3723e */ /* 0x002fc600000000ff */
[----:B------:R-:W-:Y:S01]  /*5ff0*/  FADD.FTZ R28, R28, R3 ;  /* 0x000000031c1c7221 */ /* 0x000fe20000010000 */
[----:B------:R-:W-:Y:S01]  /*6000*/  FADD.FTZ R3, R31, R46 ;  /* 0x0000002e1f037221 */ /* 0x000fe20000010000 */
[----:B------:R0:W-:Y:S01]  /*6010*/  STSM.16.M88.4 [R19], R160 ;  /* 0x000000a013007844 */ /* 0x0001e20000000200 */
[----:B------:R-:W1:Y:S01]  /*6020*/  MUFU.EX2 R33, R30 ;  /* 0x0000001e00217308 */ /* 0x000e620000000800 */
[----:B---3--:R-:W-:Y:S01]  /*6030*/  F2FP.F16.F32.PACK_AB R165, R44, R29 ;  /* 0x0000001d2ca5723e */ /* 0x008fe200000000ff */
[----:B------:R-:W-:Y:S01]  /*6040*/  FADD.FTZ R29, R29, R28 ;  /* 0x0000001c1d1d7221 */ /* 0x000fe20000010000 */
[----:B------:R-:W-:-:S03]  /*6050*/  FADD.FTZ R3, R32, R3 ;  /* 0x0000000320037221 */ /* 0x000fc60000010000 */
[----:B------:R-:W-:Y:S01]  /*6060*/  FADD.FTZ R29, R44, R29 ;  /* 0x0000001d2c1d7221 */ /* 0x000fe20000010000 */
[----:B-1----:R-:W-:-:S03]  /*6070*/  F2FP.F16.F32.PACK_AB R167, R33, R4 ;  /* 0x0000000421a7723e */ /* 0x002fc600000000ff */
[----:B------:R-:W-:Y:S02]  /*6080*/  FADD.FTZ R4, R4, R29 ;  /* 0x0000001d04047221 */ /* 0x000fe40000010000 */
[----:B------:R0:W-:Y:S02]  /*6090*/  STSM.16.M88.4 [R22], R164 ;  /* 0x000000a416007844 */ /* 0x0001e40000000200 */
[----:B------:R-:W-:Y:S01]  /*60a0*/  FADD.FTZ R4, R33, R4 ;  /* 0x0000000421047221 */ /* 0x000fe20000010000 */
[----:B------:R-:W-:Y:S06]  /*60b0*/  @!P3 BRA `(.L_x_4965) ;  /* 0x000000000004b947 */ /* 0x000fec0003800000 */
[----:B------:R-:W-:Y:S01]  /*60c0*/  BPT.TRAP 0x1 ;  /* 0x000000040000795c */ /* 0x000fe20000300000 */
.L_x_4965:
[----:B------:R1:W2:Y:S01]  /*60d0*/  SYNCS.PHASECHK.TRANS64.TRYWAIT P0, [R7+URZ+0x28c50], R10 ;  /* 0x028c500a070075a7 */ /* 0x0002a2000800017f */
[----:B------:R-:W-:Y:S05]  /*60e0*/  @!P3 BRA `(.L_x_4966) ;  /* 0x000000000004b947 */ /* 0x000fea0003800000 */
[----:B------:R-:W-:Y:S01]  /*60f0*/  BPT.TRAP 0x1 ;  /* 0x000000040000795c */ /* 0x000fe20000300000 */
.L_x_4966:
[----:B--2---:R-:W-:Y:S05]  /*6100*/  @P0 BRA `(.L_x_4967) ;  /* 0x0000000000080947 */ /* 0x004fea0003800000 */
[----:B------:R-:W2:Y:S02]  /*6110*/  SYNCS.PHASECHK.TRANS64.TRYWAIT P0, [R7+URZ+0x28c50], R10 ;  /* 0x028c500a070075a7 */ /* 0x000ea4000800017f */
[----:B--2---:R-:W-:Y:S05]  /*6120*/  @!P0 BRA `(.L_x_4968) ;  /* 0x0000010000948947 */ /* 0x004fea0003800000 */
.L_x_4967:
[----:B------:R-:W-:Y:S01]  /*6130*/  ULEA UR15, UR36, UR48, 0xc ;  /* 0x00000030240f7291 */ /* 0x000fe2000f8e603f */
[----:B------:R-:W-:Y:S01]  /*6140*/  WARPGROUP.ARRIVE ;  /* 0x00000000000079c5 */ /* 0x000fe20000000000 */
[----:B------:R-:W-:Y:S01]  /*6150*/  UMOV UR7, 0x40000040 ;  /* 0x4000004000077882 */ /* 0x000fe20000000000 */
[----:B-12---:R-:W1:Y:S01]  /*6160*/  @P5 LDC R10, c[0x0][0x44c] ;  /* 0x00011300ff0a5b82 */ /* 0x006e620000000800 */
[----:B------:R-:W-:Y:S01]  /*6170*/  @!P4 VIADD R7, R7, 0x28c60 ;  /* 0x00028c600707c836 */ /* 0x000fe20000000000 */
[----:B------:R-:W-:Y:S02]  /*6180*/  UIADD3 UR50, UR50, -0x2, URZ ;  /* 0xfffffffe32327890 */ /* 0x000fe4000fffe03f */
[----:B------:R-:W-:Y:S02]  /*6190*/  UMOV UR6, UR15 ;  /* 0x0000000f00067c82 */ /* 0x000fe40008000000 */
[----:B------:R-:W-:Y:S01]  /*61a0*/  HGMMA.64x256x16.F32 R24, R152, gdesc[UR4].tnspB, RZ, !UPT, gsb0 ;  /* 0x43e0000498187df0 */ /* 0x000fe2000c0008ff */
[----:B------:R-:W-:Y:S01]  /*61b0*/  UIADD3 UR6, UR15, 0x80, URZ ;  /* 0x000000800f067890 */ /* 0x000fe2000fffe03f */
[----:B------:R-:W2:Y:S01]  /*61c0*/  @P5 LDC R11, c[0x0][0x450] ;  /* 0x00011400ff0b5b82 */ /* 0x000ea20000000800 */
[----:B------:R-:W-:Y:S01]  /*61d0*/  UMOV UR7, 0x40000040 ;  /* 0x4000004000077882 */ /* 0x000fe20000000000 */
[----:B------:R-:W-:Y:S01]  /*61e0*/  @!P4 PRMT R7, RZ, 0x654, R7 ;  /* 0x00000654ff07c816 */ /* 0x000fe20000000007 */
[----:B-1----:R-:W-:Y:S01]  /*61f0*/  @P5 IMAD.HI.U32 R10, R10, UR40, RZ ;  /* 0x000000280a0a5c27 */ /* 0x002fe2000f8e00ff */
[----:B------:R-:W-:-:S02]  /*6200*/  WARPGROUP.DEPBAR.LE gsb0, 0x0 ;  /* 0x00008000000079c5 */ /* 0x000fc40000010000 */
[----:B------:R-:W-:-:S15]  /*6210*/  WARPGROUP.ARRIVE ;  /* 0x00000000000079c5 */ /* 0x000fde0000000000 */
[----:B------:R-:W-:-:S05]  /*6220*/  NOP ;  /* 0x0000000000007918 */ /* 0x000fca0000000000 */
        /* <DEDUP_REMOVED lines=12> */
[----:B------:R-:W-:Y:S01]  /*62f0*/  HGMMA.64x256x16.F32 R24, R164, gdesc[UR4].tnspB, R24, gsb0 ;  /* 0x43e00004a4187df0 */ /* 0x000fe20008000818 */
[----:B------:R-:W-:Y:S02]  /*6300*/  UIMAD UR6, UR49, UR11, -UR14 ;  /* 0x0000000b310672a4 */ /* 0x000fe4000f8e0a0e */
        /* <DEDUP_REMOVED lines=10> */
[----:B-1----:R-:W-:Y:S01]  /*63b0*/  IMAD.U32 R7, RZ, RZ, UR40 ;  /* 0x00000028ff077e24 */ /* 0x002fe2000f8e00ff */
[----:B--2---:R-:W-:-:S05]  /*63c0*/  @P5 SHF.R.U32.HI R7, RZ, R11, R10 ;  /* 0x0000000bff075219 */ /* 0x004fca000001160a */
        /* <DEDUP_REMOVED lines=13> */
.L_x_4970:
[----:B------:R-:W-:-:S13]  /*64a0*/  ISETP.NE.AND P0, PT, R9, 0x1, PT ;  /* 0x000000010900780c */ /* 0x000fda0003f05270 */
[----:B------:R-:W1:Y:S02]  /*64b0*/  @P0 LDC.64 R10, c[0x0][0x9e8] ;  /* 0x00027a00ff0a0b82 */ /* 0x000e640000000a00 */
[----:B-1----:R-:W-:-:S05]  /*64c0*/  @P0 IMAD.HI.U32 R10, R7, R10, RZ ;  /* 0x0000000a070a0227 */ /* 0x002fca00078e00ff */
[----:B------:R-:W-:-:S07]  /*64d0*/  @P0 SHF.R.U32.HI R7, RZ, R11, R10 ;  /* 0x0000000bff070219 */ /* 0x000fce000001160a */
.L_x_4971:
[----:B------:R-:W-:-:S05]  /*64e0*/  IMAD R7, R7, R9, R9 ;  /* 0x0000000907077224 */ /* 0x000fca00078e0209 */
[----:B------:R-:W-:-:S07]  /*64f0*/  VIMNMX R8, R8, R7, PT ;  /* 0x0000000708087248 */ /* 0x000fce0003fe0100 */
.L_x_4969:
[----:B------:R-:W-:Y:S01]  /*6500*/  SHF.R.S32.HI R7, RZ, 0x1f, R8 ;  /* 0x0000001fff077819 */ /* 0x000fe20000011408 */
[----:B------:R-:W-:Y:S01]  /*6510*/  ULDC UR25, c[0x0][0x9e4] ;  /* 0x0002790000197ab9 */ /* 0x000fe20000000800 */
[----:B------:R-:W-:Y:S01]  /*6520*/  ULDC UR21, c[0x0][0x288] ;  /* 0x0000a20000157ab9 */ /* 0x000fe20000000800 */
[----:B------:R-:W-:Y:S01]  /*6530*/  ULDC UR22, c[0x0][0x2f0] ;  /* 0x0000bc0000167ab9 */ /* 0x000fe20000000800 */
[----:B------:R-:W-:Y:S01]  /*6540*/  LEA.HI R7, R7, R8, RZ, 0x6 ;  /* 0x0000000807077211 */ /* 0x000fe200078f30ff */
[----:B------:R-:W-:Y:S01]  /*6550*/  ULDC UR26, c[0x0][0x9d8] ;  /* 0x00027600001a7ab9 */ /* 0x000fe20000000800 */
[----:B------:R-:W-:Y:S01]  /*6560*/  ULDC UR23, c[0x0][0x988] ;  /* 0x0002620000177ab9 */ /* 0x000fe20000000800 */
[----:B------:R-:W-:Y:S01]  /*6570*/  ULDC UR27, c[0x0][0x9e0] ;  /* 0x00027800001b7ab9 */ /* 0x000fe20000000800 */
[----:B------:R-:W-:-:S04]  /*6580*/  SHF.R.S32.HI R7, RZ, 0x6, R7 ;  /* 0x00000006ff077819 */ /* 0x000fc80000011407 */
[----:B------:R-:W-:-:S04]  /*6590*/  VIMNMX R8, R186, R7, !PT ;  /* 0x00000007ba087248 */ /* 0x000fc80007fe0100 */
[----:B------:R-:W-:-:S13]  /*65a0*/  ISETP.LE.AND P0, PT, R8, UR50, PT ;  /* 0x0000003208007c0c */ /* 0x000fda000bf03270 */
[----:B------:R-:W-:Y:S05]  /*65b0*/  @!P0 BRA `(.L_x_4972) ;  /* 0x0000002400dc8947 */ /* 0x000fea0003800000 */
.L_x_4989:
[----:B------:R-:W-:-:S04]  /*65c0*/  UIADD3 UR24, UR36, 0x1, URZ ;  /* 0x0000000124187890 */ /* 0x000fc8000fffe03f */
[----:B------:R-:W-:-:S04]  /*65d0*/  UISETP.NE.AND UP0, UPT, UR24, 0x2, UPT ;  /* 0x000000021800788c */ /* 0x000fc8000bf05270 */
[----:B------:R-:W-:Y:S02]  /*65e0*/  USEL UR6, URZ, 0x1, UP0 ;  /* 0x000000013f067887 */ /* 0x000fe40008000000 */
[----:B------:R-:W-:Y:S02]  /*65f0*/  USEL UR24, UR24, URZ, UP0 ;  /* 0x0000003f18187287 */ /* 0x000fe40008000000 */
[----:B------:R-:W-:Y:S01]  /*6600*/  ULOP3.LUT UR37, UR37, UR6, URZ, 0x3c, !UPT ;  /* 0x0000000625257292 */ /* 0x000fe2000f8e3c3f */
[----:B01----:R-:W-:Y:S11]  /*6610*/  @!P3 BRA `(.L_x_4973) ;  /* 0x000000000004b947 */ /* 0x003ff60003800000 */
[----:B------:R-:W-:Y:S01]  /*6620*/  BPT.TRAP 0x1 ;  /* 0x000000040000795c */ /* 0x000fe20000300000 */
.L_x_4973:
[----:B------:R-:W-:Y:S01]  /*6630*/  ULEA UR28, UR24, UR43, 0x3 ;  /* 0x0000002b181c7291 */ /* 0x000fe2000f8e183f */
[----:B------:R-:W-:-:S05]  /*6640*/  IMAD.U32 R7, RZ, RZ, UR37 ;  /* 0x00000025ff077e24 */ /* 0x000fca000f8e00ff */
[----:B------:R-:W-:-:S04]  /*6650*/  SHF.L.U32 R7, R7, 0x1f, RZ ;  /* 0x0000001f07077819 */ /* 0x000fc800000006ff */
[----:B------:R1:W2:Y:S01]  /*6660*/  SYNCS.PHASECHK.TRANS64.TRYWAIT P0, [UR28+0x28c30], R7 ;  /* 0x028c3007ff0075a7 */ /* 0x0002a2000800015c */
[----:B------:R-:W-:Y:S05]  /*6670*/  @!P3 BRA `(.L_x_4974) ;  /* 0x000000000004b947 */ /* 0x000fea0003800000 */
[----:B------:R-:W-:Y:S01]  /*6680*/  BPT.TRAP 0x1 ;  /* 0x000000040000795c */ /* 0x000fe20000300000 */
.L_x_4974:
[----:B--2---:R-:W-:Y:S05]  /*6690*/  @P0 BRA `(.L_x_4975) ;  /* 0x0000000000080947 */ /* 0x004fea0003800000 */
[----:B------:R-:W2:Y:S02]  /*66a0*/  SYNCS.PHASECHK.TRANS64.TRYWAIT P0, [UR28+0x28c30], R7 ;  /* 0x028c3007ff0075a7 */ /* 0x000ea4000800015c */
[----:B--2---:R-:W-:Y:S05]  /*66b0*/  @!P0 BRA `(.L_x_4976) ;  /* 0x000000fc00448947 */ /* 0x004fea0003800000 */
.L_x_4975:
[----:B------:R-:W-:Y:S01]  /*66c0*/  R2UR UR18, R0 ;  /* 0x00000000001272ca */ /* 0x000fe200000e0000 */
[----:B0-----:R-:W-:Y:S01]  /*66d0*/  WARPGROUP.ARRIVE ;  /* 0x00000000000079c5 */ /* 0x001fe20000000000 */
[----:B------:R-:W-:Y:S01]  /*66e0*/  UMOV UR19, 0x40000040 ;  /* 0x4000004000137882 */ /* 0x000fe20000000000 */
[----:B------:R-:W-:Y:S01]  /*66f0*/  UMOV UR7, 0x40000040 ;  /* 0x4000004000077882 */ /* 0x000fe20000000000 */
[----:B------:R-:W-:Y:S01]  /*6700*/  UMOV UR11, 0x40000040 ;  /* 0x40000040000b7882 */ /* 0x000fe20000000000 */
[----:B------:R-:W-:Y:S01]  /*6710*/  UMOV UR15, 0x40000040 ;  /* 0x40000040000f7882 */ /* 0x000fe20000000000 */
[----:B------:R-:W0:Y:S07]  /*6720*/  @P5 LDC R11, c[0x0][0x44c] ;  /* 0x00011300ff0b5b82 */ /* 0x000e2e0000000800 */
[----:B------:R-:W-:Y:S01]  /*6730*/  ULEA UR18, UR24, UR18, 0x9 ;  /* 0x0000001218127291 */ /* 0x000fe2000f8e483f */
[----:B--2---:R-:W2:Y:S03]  /*6740*/  @P5 LDC R10, c[0x0][0x450] ;  /* 0x00011400ff0a5b82 */ /* 0x004ea60000000800 */
[----:B------:R-:W-:-:S02]  /*6750*/  UIADD3 UR6, UR18, 0x2, URZ ;  /* 0x0000000212067890 */ /* 0x000fc4000fffe03f */
[----:B------:R-:W-:Y:S02]  /*6760*/  UIADD3 UR10, UR18, 0x4, URZ ;  /* 0x00000004120a7890 */ /* 0x000fe4000fffe03f */
[----:B------:R-:W-:Y:S02]  /*6770*/  UIADD3 UR14, UR18, 0x6, URZ ;  /* 0x00000006120e7890 */ /* 0x000fe4000fffe03f */
[----:B------:R-:W-:Y:S03]  /*6780*/  HGMMA.64x64x16.F32 R152, gdesc[UR16], RZ, !UPT, gsb0 ;  /* 0x00e00000109879f0 */ /* 0x000fe6000c0008ff */
[----:B------:R-:W-:Y:S02]  /*6790*/  WARPGROUP.DEPBAR.LE gsb0, 0x0 ;  /* 0x00008000000079c5 */ /* 0x000fe40000010000 */
[----:B------:R-:W-:-:S06]  /*67a0*/  WARPGROUP.ARRIVE ;  /* 0x00000000000079c5 */ /* 0x000fcc0000000000 */
[----:B------:R-:W-:Y:S01]  /*67b0*/  HGMMA.64x64x16.F32 R152, gdesc[UR4], R152, gsb0 ;  /* 0x00e00000049879f0 */ /* 0x000fe20008000898 */
[----:B------:R-:W-:Y:S02]  /*67c0*/  USHF.L.U32 UR6, UR50, 0x6, URZ ;  /* 0x0000000632067899 */ /* 0x000fe4000800063f */
[----:B------:R-:W-:Y:S02]  /*67d0*/  WARPGROUP.DEPBAR.LE gsb0, 0x0 ;  /* 0x00008000000079c5 */ /* 0x000fe40000010000 */
[----:B------:R-:W-:-:S06]  /*67e0*/  WARPGROUP.ARRIVE ;  /* 0x00000000000079c5 */ /* 0x000fcc0000000000 */
[----:B------:R-:W-:Y:S01]  /*67f0*/  HGMMA.64x64x16.F32 R152, gdesc[UR8], R152, gsb0 ;  /* 0x00e00000089879f0 */ /* 0x000fe20008000898 */
[----:B------:R-:W-:Y:S02]  /*6800*/  UMOV UR11, UR22 ;  /* 0x00000016000b7c82 */ /* 0x000fe40008000000 */
[----:B------:R-:W-:Y:S02]  /*6810*/  WARPGROUP.DEPBAR.LE gsb0, 0x0 ;  /* 0x00008000000079c5 */ /* 0x000fe40000010000 */
[----:B------:R-:W-:-:S06]  /*6820*/  WARPGROUP.ARRIVE ;  /* 0x00000000000079c5 */ /* 0x000fcc0000000000 */
[----:B------:R-:W-:Y:S01]  /*6830*/  HGMMA.64x64x16.F32 R152, gdesc[UR12], R152, gsb0 ;  /* 0x00e000000c9879f0 */ /* 0x000fe20008000898 */
[----:B------:R-:W-:Y:S02]  /*6840*/  UMOV UR14, UR21 ;  /* 0x00000015000e7c82 */ /* 0x000fe40008000000 */
[----:B------:R-:W-:Y:S02]  /*6850*/  WARPGROUP.DEPBAR.LE gsb0, 0x0 ;  /* 0x00008000000079c5 */ /* 0x000fe40000010000 */
[----:B------:R-:W-:Y:S01]  /*6860*/  FMUL.FTZ R193, R153, UR26 ;  /* 0x0000001a99c17c20 */ /* 0x000fe20008410000 */
[----:B------:R-:W-:Y:S01]  /*6870*/  FMUL.FTZ R153, R170, UR26 ;  /* 0x0000001aaa997c20 */ /* 0x000fe20008410000 */
[----:B------:R-:W-:Y:S01]  /*6880*/  FMUL.FTZ R170, R176, UR26 ;  /* 0x0000001ab0aa7c20 */ /* 0x000fe20008410000 */
[----:B------:R-:W-:Y:S02]  /*6890*/  VIADD R176, R185, UR40 ;  /* 0x00000028b9b07c36 */ /* 0x000fe40008000000 */
        /* <DEDUP_REMOVED lines=8> */
[----:B--2---:R-:W-:Y:S01]  /*6920*/  @P5 SHF.R.U32.HI R176, RZ, R10, R11 ;  /* 0x0000000affb05219 */ /* 0x004fe2000001160b */
[----:B------:R-:W-:Y:S02]  /*6930*/  IMAD.U32 R11, RZ, RZ, UR6 ;  /* 0x00000006ff0b7e24 */ /* 0x000fe4000f8e00ff */
[----:B------:R-:W-:Y:S01]  /*6940*/  FMUL.FTZ R152, R167, UR26 ;  /* 0x0000001aa7987c20 */ /* 0x000fe20008410000 */
[----:B------:R-:W-:Y:S01]  /*6950*/  FMUL.FTZ R166, R169, UR26 ;  /* 0x0000001aa9a67c20 */ /* 0x000fe20008410000 */
[----:B------:R-:W-:Y:S01]  /*6960*/  FMUL.FTZ R194, R156, UR26 ;  /* 0x0000001a9cc27c20 */ /* 0x000fe20008410000 */
[----:B------:R-:W0:Y:S01]  /*6970*/  SHFL.IDX PT, R174, R176, RZ, 0x1c1f ;  /* 0x001c1fffb0ae7589 */ /* 0x000e2200000e0000 */
        /* <DEDUP_REMOVED lines=19> */
[----:B------:R-:W-:Y:S01]  /*6ab0*/  IADD3 R162, -R2, 0x1, -R11 ;  /* 0x0000000102a27810 */ /* 0x000fe20007ffe90b */
[----:B------:R-:W-:Y:S01]  /*6ac0*/  IMAD.U32 R168, RZ, RZ, UR28 ;  /* 0x0000001cffa87e24 */ /* 0x000fe2000f8e00ff */
[----:B------:R-:W2:Y:S01]  /*6ad0*/  MUFU.TANH R192, R192 ;  /* 0x000000c000c07308 */ /* 0x000ea20000002400 */
[----:B------:R-:W-:-:S02]  /*6ae0*/  IMAD.U32 R175, RZ, RZ, UR49 ;  /* 0x00000031ffaf7e24 */ /* 0x000fc4000f8e00ff */
[----:B------:R-:W-:Y:S02]  /*6af0*/  @!P4 VIADD R10, R168, 0x28c40 ;  /* 0x00028c40a80ac836 */ /* 0x000fe40000000000 */
[----:B------:R-:W-:-:S03]  /*6b00*/  IMAD R162, R175, UR11, R162 ;  /* 0x0000000bafa27c24 */ /* 0x000fc6000f8e02a2 */
[----:B------:R-:W3:Y:S01]  /*6b10*/  MUFU.TANH R193, R193 ;  /* 0x000000c100c17308 */ /* 0x000ee20000002400 */
[----:B------:R-:W-:Y:S01]  /*6b20*/  VIADD R162, R162, -UR14 ;  /* 0x8000000ea2a27c36 */ /* 0x000fe20008000000 */
[----:B------:R-:W-:-:S03]  /*6b30*/  @!P4 PRMT R10, RZ, 0x654, R10 ;  /* 0x00000654ff0ac816 */ /* 0x000fc6000000000a */
[C---:B------:R-:W-:Y:S01]  /*6b40*/  VIADD R179, R162.reuse, UR27 ;  /* 0x0000001ba2b37c36 */ /* 0x040fe20008000000 */
[----:B------:R4:W-:Y:S01]  /*6b50*/  @!P4 SYNCS.ARRIVE.TRANS64.RED.A1T0 RZ, [R10+URZ], RZ ;  /* 0x000000ff0affc9a7 */ /* 0x0009e2000810043f */
[----:B------:R-:W-:Y:S01]  /*6b60*/  VIADD R181, R162, UR20 ;  /* 0x00000014a2b57c36 */ /* 0x000fe20008000000 */
[----:B------:R-:W1:Y:S01]  /*6b70*/  MUFU.TANH R9, R9 ;  /* 0x0000000900097308 */ /* 0x000e620000002400 */
[C---:B0-----:R-:W-:Y:S02]  /*6b80*/  IMAD.IADD R177, R174.reuse, 0x1, R179 ;  /* 0x00000001aeb17824 */ /* 0x041fe400078e02b3 */
[----:B------:R-:W-:-:S05]  /*6b90*/  IMAD.IADD R178, R174, 0x1, R181 ;  /* 0x00000001aeb27824 */ /* 0x000fca00078e02b5 */
        /* <DEDUP_REMOVED lines=29> */
[----:B-1234-:R-:W-:Y:S05]  /*6d70*/  @!P6 BRA `(.L_x_4977) ;  /* 0x00000000005ce947 */ /* 0x01efea0003800000 */
[----:B------:R-:W-:Y:S01]  /*6d80*/  IMAD R10, R175, UR11, R174 ;  /* 0x0000000baf0a7c24 */ /* 0x000fe2000f8e02ae */
[----:B------:R-:W-:Y:S03]  /*6d90*/  BSSY B0, `(.L_x_4978) ;  /* 0x0000011000007945 */ /* 0x000fe60003800000 */
[----:B------:R-:W-:-:S05]  /*6da0*/  VIADD R161, R10, -UR14 ;  /* 0x8000000e0aa17c36 */ /* 0x000fca0008000000 */
        /* <DEDUP_REMOVED lines=10> */
.L_x_4979:
[----:B------:R-:W-:-:S05]  /*6e50*/  IMAD.U32 R162, RZ, RZ, UR25 ;  /* 0x00000019ffa27e24 */ /* 0x000fca000f8e00ff */
[----:B------:R-:W-:-:S13]  /*6e60*/  ISETP.NE.AND P0, PT, R162, 0x1, PT ;  /* 0x00000001a200780c */ /* 0x000fda0003f05270 */
[----:B------:R-:W1:Y:S02]  /*6e70*/  @P0 LDC.64 R10, c[0x0][0x9e8] ;  /* 0x00027a00ff0a0b82 */ /* 0x000e640000000a00 */
[----:B-1----:R-:W-:-:S05]  /*6e80*/  @P0 IMAD.HI.U32 R10, R161, R10, RZ ;  /* 0x0000000aa10a0227 */ /* 0x002fca00078e00ff */
[----:B------:R-:W-:-:S07]  /*6e90*/  @P0 SHF.R.U32.HI R161, RZ, R11, R10 ;  /* 0x0000000bffa10219 */ /* 0x000fce000001160a */
.L_x_4980:
[----:B------:R-:W-:Y:S05]  /*6ea0*/  BSYNC B0 ;  /* 0x0000000000007941 */ /* 0x000fea0003800000 */
.L_x_4978:
[----:B------:R-:W-:-:S04]  /*6eb0*/  IMAD R161, R161, R162, -UR6 ;  /* 0x80000006a1a17e24 */ /* 0x000fc8000f8e02a2 */
[----:B------:R-:W-:-:S05]  /*6ec0*/  IMAD.IADD R161, R161, 0x1, -R2 ;  /* 0x00000001a1a17824 */ /* 0x000fca00078e0a02 */
[----:B------:R-:W-:Y:S02]  /*6ed0*/  VIADDMNMX R177, R161, R162, R177, PT ;  /* 0x000000a2a1b17246 */ /* 0x000fe400038001b1 */
[----:B------:R-:W-:-:S07]  /*6ee0*/  VIMNMX R178, R178, R161, !PT ;  /* 0x000000a1b2b27248 */ /* 0x000fce0007fe0100 */
.L_x_4977:
[----:B------:R-:W-:Y:S01]  /*6ef0*/  UISETP.GT.AND UP0, UPT, UR50, -0x1, UPT ;  /* 0xffffffff3200788c */ /* 0x000fe2000bf04270 */
[----:B------:R-:W1:Y:S05]  /*6f00*/  SHFL.IDX PT, R10, R176, 0x1, 0x1c1f ;  /* 0x003c1f00b00a7f89 */ /* 0x000e6a00000e0000 */
[----:B------:R-:W-:-:S04]  /*6f10*/  PLOP3.LUT P0, PT, PT, PT, UP0, 0x80, 0x0 ;  /* 0x000000000000781c */ /* 0x000fc80003f0f008 */
[C---:B------:R-:W-:Y:S02]  /*6f20*/  ISETP.GT.AND P2, PT, R178.reuse, RZ, P0 ;  /* 0x000000ffb200720c */ /* 0x040fe40000744270 */
[----:B------:R-:W-:Y:S02]  /*6f30*/  ISETP.GT.AND P1, PT, R178, 0x1, P0 ;  /* 0x00000001b200780c */ /* 0x000fe40000724270 */
[C---:B------:R-:W-:Y:S02]  /*6f40*/  ISETP.LT.OR P2, PT, R177.reuse, 0x1, P2 ;  /* 0x00000001b100780c */ /* 0x040fe40001741670 */
[----:B------:R-:W-:Y:S02]  /*6f50*/  ISETP.LT.OR P1, PT, R177, 0x2, P1 ;  /* 0x00000002b100780c */ /* 0x000fe40000f21670 */
[----:B------:R-:W-:Y:S02]  /*6f60*/  FSEL R192, R192, -INF , !P2 ;  /* 0xff800000c0c07808 */ /* 0x000fe40005000000 */
[----:B------:R-:W-:-:S02]  /*6f70*/  FSEL R193, R193, -INF , !P1 ;  /* 0xff800000c1c17808 */ /* 0x000fc40004800000 */
[C---:B------:R-:W-:Y:S02]  /*6f80*/  ISETP.GT.AND P2, PT, R178.reuse, 0x8, P0 ;  /* 0x00000008b200780c */ /* 0x040fe40000744270 */
[----:B------:R-:W-:Y:S01]  /*6f90*/  ISETP.GT.AND P1, PT, R178, 0x9, P0 ;  /* 0x00000009b200780c */ /* 0x000fe20000724270 */
[----:B-1----:R-:W-:Y:S01]  /*6fa0*/  IMAD.IADD R176, R179, 0x1, R10 ;  /* 0x00000001b3b07824 */ /* 0x002fe200078e020a */
[C---:B------:R-:W-:Y:S02]  /*6fb0*/  ISETP.LT.OR P2, PT, R177.reuse, 0x9, P2 ;  /* 0x00000009b100780c */ /* 0x040fe40001741670 */
[----:B------:R-:W-:Y:S02]  /*6fc0*/  ISETP.LT.OR P1, PT, R177, 0xa, P1 ;  /* 0x0000000ab100780c */ /* 0x000fe40000f21670 */
[----:B0-----:R-:W-:Y:S02]  /*6fd0*/  FSEL R194, R194, -INF , !P2 ;  /* 0xff800000c2c27808 */ /* 0x001fe40005000000 */
[----:B------:R-:W-:-:S02]  /*6fe0*/  FSEL R174, R195, -INF , !P1 ;  /* 0xff800000c3ae7808 */ /* 0x000fc40004800000 */
[C---:B------:R-:W-:Y:S02]  /*6ff0*/  ISETP.GT.AND P2, PT, R178.reuse, 0x10, P0 ;  /* 0x00000010b200780c */ /* 0x040fe40000744270 */
[----:B------:R-:W-:Y:S02]  /*7000*/  ISETP.GT.AND P1, PT, R178, 0x11, P0 ;  /* 0x00000011b200780c */ /* 0x000fe40000724270 */
[C---:B------:R-:W-:Y:S02]  /*7010*/  ISETP.LT.OR P2, PT, R177.reuse, 0x11, P2 ;  /* 0x00000011b100780c */ /* 0x040fe40001741670 */
[----:B------:R-:W-:Y:S02]  /*7020*/  ISETP.LT.OR P1, PT, R177, 0x12, P1 ;  /* 0x00000012b100780c */ /* 0x000fe40000f21670 */
[----:B------:R-:W-:Y:S02]  /*7030*/  FSEL R161, R196, -INF , !P2 ;  /* 0xff800000c4a17808 */ /* 0x000fe40005000000 */
        /* <DEDUP_REMOVED lines=28> */
[----:B------:R-:W-:Y:S01]  /*7200*/  ISETP.LT.OR P1, PT, R177, 0x3a, P1 ;  /* 0x0000003ab100780c */ /* 0x000fe20000f21670 */
[----:B------:R-:W-:Y:S01]  /*7210*/  IMAD.IADD R177, R181, 0x1, R10 ;  /* 0x00000001b5b17824 */ /* 0x000fe200078e020a */
[----:B------:R-:W-:Y:S02]  /*7220*/  FSEL R172, R172, -INF , !P2 ;  /* 0xff800000acac7808 */ /* 0x000fe40005000000 */
[----:B------:R-:W-:Y:S01]  /*7230*/  FSEL R173, R173, -INF , !P1 ;  /* 0xff800000adad7808 */ /* 0x000fe20004800000 */
[----:B------:R-:W-:Y:S08]  /*7240*/  @!P6 BRA `(.L_x_4981) ;  /* 0x00000000005ce947 */ /* 0x000ff00003800000 */
        /* <DEDUP_REMOVED lines=13> */
.L_x_4983:
[----:B------:R-:W-:-:S05]  /*7320*/  IMAD.U32 R178, RZ, RZ, UR25 ;  /* 0x00000019ffb27e24 */ /* 0x000fca000f8e00ff */
[----:B------:R-:W-:-:S13]  /*7330*/  ISETP.NE.AND P1, PT, R178, 0x1, PT ;  /* 0x00000001b200780c */ /* 0x000fda0003f25270 */
[----:B------:R-:W0:Y:S02]  /*7340*/  @P1 LDC.64 R10, c[0x0][0x9e8] ;  /* 0x00027a00ff0a1b82 */ /* 0x000e240000000a00 */
[----:B0-----:R-:W-:-:S05]  /*7350*/  @P1 IMAD.HI.U32 R10, R175, R10, RZ ;  /* 0x0000000aaf0a1227 */ /* 0x001fca00078e00ff */
[----:B------:R-:W-:-:S07]  /*7360*/  @P1 SHF.R.U32.HI R175, RZ, R11, R10 ;  /* 0x0000000bffaf1219 */ /* 0x000fce000001160a */
.L_x_4984:
[----:B------:R-:W-:Y:S05]  /*7370*/  BSYNC B0 ;  /* 0x0000000000007941 */ /* 0x000fea0003800000 */
.L_x_4982:
[----:B------:R-:W-:-:S04]  /*7380*/  IMAD R175, R175, R178, -UR6 ;  /* 0x80000006afaf7e24 */ /* 0x000fc8000f8e02b2 */
[----:B------:R-:W-:-:S05]  /*7390*/  IMAD.IADD R175, R175, 0x1, -R2 ;  /* 0x00000001afaf7824 */ /* 0x000fca00078e0a02 */
[----:B------:R-:W-:Y:S02]  /*73a0*/  VIADDMNMX R176, R175, R178, R176, PT ;  /* 0x000000b2afb07246 */ /* 0x000fe400038001b0 */
[----:B------:R-:W-:-:S07]  /*73b0*/  VIMNMX R177, R177, R175, !PT ;  /* 0x000000afb1b17248 */ /* 0x000fce0007fe0100 */
.L_x_4981:
[----:B------:R-:W-:Y:S01]  /*73c0*/  FMNMX.FTZ R10, R192, R5, !PT ;  /* 0x00000005c00a7209 */ /* 0x000fe20007810000 */
[----:B------:R-:W-:Y:S01]  /*73d0*/  UMOV UR10, UR23 ;  /* 0x00000017000a7c82 */ /* 0x000fe20008000000 */
[----:B------:R-:W-:Y:S01]  /*73e0*/  ISETP.GT.AND P2, PT, R177, 0x1, P0 ;  /* 0x00000001b100780c */ /* 0x000fe20000744270 */
[----:B------:R-:W-:Y:S01]  /*73f0*/  IMAD.MOV R183, RZ, RZ, -R17 ;  /* 0x000000ffffb77224 */ /* 0x000fe200078e0a11 */
[----:B------:R-:W-:Y:S02]  /*7400*/  FMNMX.FTZ R11, R193, R10, !PT ;  /* 0x0000000ac10b7209 */ /* 0x000fe40007810000 */
[----:B------:R-:W-:Y:S02]  /*7410*/  ISETP.LT.OR P2, PT, R176, 0x2, P2 ;  /* 0x00000002b000780c */ /* 0x000fe40001741670 */
[----:B------:R-:W-:Y:S02]  /*7420*/  FMNMX.FTZ R11, R194, R11, !PT ;  /* 0x0000000bc20b7209 */ /* 0x000fe40007810000 */
[----:B------:R-:W-:-:S02]  /*7430*/  FSEL R12, R12, -INF , !P2 ;  /* 0xff8000000c0c7808 */ /* 0x000fc40005000000 */
[----:B------:R-:W-:Y:S02]  /*7440*/  FMNMX.FTZ R10, R174, R11, !PT ;  /* 0x0000000bae0a7209 */ /* 0x000fe40007810000 */
[----:B------:R-:W-:Y:S02]  /*7450*/  ISETP.GT.AND P2, PT, R177, 0x9, P0 ;  /* 0x00000009b100780c */ /* 0x000fe40000744270 */
[----:B------:R-:W-:Y:S02]  /*7460*/  FMNMX.FTZ R11, R161, R10, !PT ;  /* 0x0000000aa10b7209 */ /* 0x000fe40007810000 */
[----:B------:R-:W-:Y:S02]  /*7470*/  ISETP.GT.AND P1, PT, R177, 0x8, P0 ;  /* 0x00000008b100780c */ /* 0x000fe40000724270 */
[----:B------:R-:W-:Y:S02]  /*7480*/  FMNMX.FTZ R10, R162, R11, !PT ;  /* 0x0000000ba20a7209 */ /* 0x000fe40007810000 */
[----:B------:R-:W-:-:S02]  /*7490*/  ISETP.LT.OR P2, PT, R176, 0xa, P2 ;  /* 0x0000000ab000780c */ /* 0x000fc40001741670 */
[----:B------:R-:W-:Y:S02]  /*74a0*/  FMNMX.FTZ R11, R163, R10, !PT ;  /* 0x0000000aa30b7209 */ /* 0x000fe40007810000 */
[----:B------:R-:W-:Y:S02]  /*74b0*/  ISETP.LT.OR P1, PT, R176, 0x9, P1 ;  /* 0x00000009b000780c */ /* 0x000fe40000f21670 */
[----:B------:R-:W-:Y:S02]  /*74c0*/  FMNMX.FTZ R10, R164, R11, !PT ;  /* 0x0000000ba40a7209 */ /* 0x000fe40007810000 */
[----:B------:R-:W-:Y:S02]  /*74d0*/  FSEL R14, R14, -INF , !P2 ;  /* 0xff8000000e0e7808 */ /* 0x000fe40005000000 */
[----:B------:R-:W-:Y:S02]  /*74e0*/  FMNMX.FTZ R11, R165, R10, !PT ;  /* 0x0000000aa50b7209 */ /* 0x000fe40007810000 */
[----:B------:R-:W-:-:S02]  /*74f0*/  ISETP.GT.AND P2, PT, R177, 0x11, P0 ;  /* 0x00000011b100780c */ /* 0x000fc40000744270 */
[----:B------:R-:W-:Y:S02]  /*7500*/  FMNMX.FTZ R10, R166, R11, !PT ;  /* 0x0000000ba60a7209 */ /* 0x000fe40007810000 */
[----:B------:R-:W-:Y:S02]  /*7510*/  FSEL R13, R13, -INF , !P1 ;  /* 0xff8000000d0d7808 */ /* 0x000fe40004800000 */
        /* <DEDUP_REMOVED lines=9> */
[----:B------:R-:W-:-:S02]  /*75b0*/  ISETP.GT.AND P2, PT, R177, RZ, P0 ;  /* 0x000000ffb100720c */ /* 0x000fc40000744270 */
[----:B------:R-:W-:Y:S02]  /*75c0*/  FMNMX.FTZ R10, R173, R10, !PT ;  /* 0x0000000aad0a7209 */ /* 0x000fe40007810000 */
[----:B------:R-:W-:Y:S02]  /*75d0*/  FSEL R15, R15, -INF , !P1 ;  /* 0xff8000000f0f7808 */ /* 0x000fe40004800000 */
[----:B------:R-:W-:Y:S01]  /*75e0*/  ISETP.GT.AND P1, PT, R177, 0x18, P0 ;  /* 0x00000018b100780c */ /* 0x000fe20000724270 */
[----:B------:R-:W0:Y:S01]  /*75f0*/  SHFL.BFLY PT, R11, R10, 0x2, 0x1f ;  /* 0x0c401f000a0b7f89 */ /* 0x000e2200000e0000 */
[C---:B------:R-:W-:Y:S02]  /*7600*/  ISETP.LT.OR P2, PT, R176.reuse, 0x1, P2 ;  /* 0x00000001b000780c */ /* 0x040fe40001741670 */
[----:B------:R-:W-:-:S04]  /*7610*/  ISETP.LT.OR P1, PT, R176, 0x19, P1 ;  /* 0x00000019b000780c */ /* 0x000fc80000f21670 */
[----:B------:R-:W-:Y:S02]  /*7620*/  FSEL R21, R21, -INF , !P1 ;  /* 0xff80000015157808 */ /* 0x000fe40004800000 */
[----:B------:R-:W-:-:S04]  /*7630*/  ISETP.GT.AND P1, PT, R177, 0x19, P0 ;  /* 0x00000019b100780c */ /* 0x000fc80000724270 */
[----:B------:R-:W-:-:S04]  /*7640*/  ISETP.LT.OR P1, PT, R176, 0x1a, P1 ;  /* 0x0000001ab000780c */ /* 0x000fc80000f21670 */
[----:B------:R-:W-:Y:S02]  /*7650*/  FSEL R152, R152, -INF , !P1 ;  /* 0xff80000098987808 */ /* 0x000fe40004800000 */
[----:B------:R-:W-:-:S04]  /*7660*/  ISETP.GT.AND P1, PT, R177, 0x21, P0 ;  /* 0x00000021b100780c */ /* 0x000fc80000724270 */
[----:B------:R-:W-:Y:S02]  /*7670*/  ISETP.LT.OR P1, PT, R176, 0x22, P1 ;  /* 0x00000022b000780c */ /* 0x000fe40000f21670 */
[----:B0-----:R-:W-:Y:S02]  /*7680*/  FMNMX.FTZ R178, R10, R11, !PT ;  /* 0x0000000b0ab27209 */ /* 0x001fe40007810000 */
[----:B------:R-:W-:Y:S02]  /*7690*/  FSEL R11, R9, -INF , !P2 ;  /* 0xff800000090b7808 */ /* 0x000fe40005000000 */
[----:B------:R-:W-:Y:S01]  /*76a0*/  ISETP.GT.AND P2, PT, R177, 0x20, P0 ;  /* 0x00000020b100780c */ /* 0x000fe20000744270 */
[----:B------:R-:W0:Y:S01]  /*76b0*/  SHFL.BFLY PT, R179, R178, 0x1, 0x1f ;  /* 0x0c201f00b2b37f89 */ /* 0x000e2200000e0000 */
[----:B------:R-:W-:Y:S02]  /*76c0*/  FMNMX.FTZ R175, R11, R6, !PT ;  /* 0x000000060baf7209 */ /* 0x000fe40007810000 */
[----:B------:R-:W-:-:S02]  /*76d0*/  ISETP.LT.OR P2, PT, R176, 0x21, P2 ;  /* 0x00000021b000780c */ /* 0x000fc40001741670 */
[----:B------:R-:W-:Y:S02]  /*76e0*/  FMNMX.FTZ R10, R12, R175, !PT ;  /* 0x000000af0c0a7209 */ /* 0x000fe40007810000 */
[----:B------:R-:W-:Y:S02]  /*76f0*/  FSEL R153, R153, -INF , !P2 ;  /* 0xff80000099997808 */ /* 0x000fe40005000000 */
[----:B------:R-:W-:Y:S02]  /*7700*/  FMNMX.FTZ R175, R13, R10, !PT ;  /* 0x0000000a0daf7209 */ /* 0x000fe40007810000 */
[----:B------:R-:W-:Y:S02]  /*7710*/  ISETP.GT.AND P2, PT, R177, 0x28, P0 ;  /* 0x00000028b100780c */ /* 0x000fe40000744270 */
[----:B------:R-:W-:Y:S02]  /*7720*/  FMNMX.FTZ R10, R14, R175, !PT ;  /* 0x000000af0e0a7209 */ /* 0x000fe40007810000 */
[----:B------:R-:W-:-:S02]  /*7730*/  FSEL R154, R154, -INF , !P1 ;  /* 0xff8000009a9a7808 */ /* 0x000fc40004800000 */
[----:B------:R-:W-:Y:S02]  /*7740*/  FMNMX.FTZ R175, R15, R10, !PT ;  /* 0x0000000a0faf7209 */ /* 0x000fe40007810000 */
[----:B------:R-:W-:Y:S02]  /*7750*/  ISETP.GT.AND P1, PT, R177, 0x29, P0 ;  /* 0x00000029b100780c */ /* 0x000fe40000724270 */
[----:B------:R-:W-:Y:S02]  /*7760*/  ISETP.LT.OR P2, PT, R176, 0x29, P2 ;  /* 0x00000029b000780c */ /* 0x000fe40001741670 */
[----:B------:R-:W-:Y:S02]  /*7770*/  FMNMX.FTZ R10, R20, R175, !PT ;  /* 0x000000af140a7209 */ /* 0x000fe40007810000 */
[----:B0-----:R-:W-:Y:S02]  /*7780*/  FMNMX.FTZ R9, R178, R179, !PT ;  /* 0x000000b3b2097209 */ /* 0x001fe40007810000 */
[----:B------:R-:W-:-:S02]  /*7790*/  ISETP.LT.OR P1, PT, R176, 0x2a, P1 ;  /* 0x0000002ab000780c */ /* 0x000fc40000f21670 */
[----:B------:R-:W-:Y:S01]  /*77a0*/  FSEL R155, R155, -INF , !P2 ;  /* 0xff8000009b9b7808 */ /* 0x000fe20005000000 */
[C---:B------:R-:W-:Y:S01]  /*77b0*/  FMUL.FTZ R178, R9.reuse, UR10 ;  /* 0x0000000a09b27c20 */ /* 0x040fe20008410000 */
[----:B------:R-:W-:Y:S02]  /*77c0*/  FSETP.NEU.FTZ.AND P2, PT, R9, -INF , PT ;  /* 0xff8000000900780b */ /* 0x000fe40003f5d000 */
[----:B------:R-:W-:Y:S02]  /*77d0*/  FMNMX.FTZ R179, R21, R10, !PT ;  /* 0x0000000a15b37209 */ /* 0x000fe40007810000 */
[----:B------:R-:W-:Y:S02]  /*77e0*/  FSEL R156, R156, -INF , !P1 ;  /* 0xff8000009c9c7808 */ /* 0x000fe40004800000 */
[----:B------:R-:W-:Y:S02]  /*77f0*/  ISETP.GT.AND P1, PT, R177, 0x30, P0 ;  /* 0x00000030b100780c */ /* 0x000fe40000724270 */
[----:B------:R-:W-:-:S02]  /*7800*/  FSEL R175, R178, RZ, P2 ;  /* 0x000000ffb2af7208 */ /* 0x000fc40001000000 */
[----:B------:R-:W-:Y:S02]  /*7810*/  FMNMX.FTZ R178, R152, R179, !PT ;  /* 0x000000b398b27209 */ /* 0x000fe40007810000 */
[----:B------:R-:W-:Y:S01]  /*7820*/  ISETP.LT.OR P1, PT, R176, 0x31, P1 ;  /* 0x00000031b000780c */ /* 0x000fe20000f21670 */
[--C-:B------:R-:W-:Y:S01]  /*7830*/  FFMA.FTZ R10, R192, UR10, -R175.reuse ;  /* 0x0000000ac00a7c23 */ /* 0x100fe200080108af */
[----:B------:R-:W-:Y:S01]  /*7840*/  FMNMX.FTZ R179, R153, R178, !PT ;  /* 0x000000b299b37209 */ /* 0x000fe20007810000 */
[--C-:B------:R-:W-:Y:S01]  /*7850*/  FFMA.FTZ R193, R193, UR10, -R175.reuse ;  /* 0x0000000ac1c17c23 */ /* 0x100fe200080108af */
[----:B------:R-:W-:Y:S01]  /*7860*/  FSEL R157, R157, -INF , !P1 ;  /* 0xff8000009d9d7808 */ /* 0x000fe20004800000 */
[--C-:B------:R-:W-:Y:S01]  /*7870*/  FFMA.FTZ R194, R194, UR10, -R175.reuse ;  /* 0x0000000ac2c27c23 */ /* 0x100fe200080108af */
[----:B------:R-:W-:Y:S01]  /*7880*/  ISETP.GT.AND P1, PT, R177, 0x31, P0 ;  /* 0x00000031b100780c */ /* 0x000fe20000724270 */
[----:B------:R-:W-:Y:S01]  /*7890*/  MUFU.EX2 R10, R10 ;  /* 0x0000000a000a7308 */ /* 0x000fe20000000800 */
[----:B------:R-:W-:Y:S01]  /*78a0*/  FMNMX.FTZ R178, R154, R179, !PT ;  /* 0x000000b39ab27209 */ /* 0x000fe20007810000 */
[--C-:B------:R-:W-:Y:S01]  /*78b0*/  FFMA.FTZ R161, R161, UR10, -R175.reuse ;  /* 0x0000000aa1a17c23 */ /* 0x100fe200080108af */
[----:B------:R-:W-:Y:S01]  /*78c0*/  ISETP.LT.OR P1, PT, R176, 0x32, P1 ;  /* 0x00000032b000780c */ /* 0x000fe20000f21670 */
[--C-:B------:R-:W-:Y:S01]  /*78d0*/  FFMA.FTZ R180, R169, UR10, -R175.reuse ;  /* 0x0000000aa9b47c23 */ /* 0x100fe200080108af */
[----:B------:R-:W-:Y:S01]  /*78e0*/  FMNMX.FTZ R181, R155, R178, !PT ;  /* 0x000000b29bb57209 */ /* 0x000fe20007810000 */
[--C-:B------:R-:W-:Y:S01]  /*78f0*/  FFMA.FTZ R162, R162, UR10, -R175.reuse ;  /* 0x0000000aa2a27c23 */ /* 0x100fe200080108af */
[----:B------:R-:W-:Y:S01]  /*7900*/  FSEL R158, R158, -INF , !P1 ;  /* 0xff8000009e9e7808 */ /* 0x000fe20004800000 */
[----:B------:R-:W-:Y:S01]  /*7910*/  MUFU.EX2 R179, R193 ;  /* 0x000000c100b37308 */ /* 0x000fe20000000800 */
[----:B------:R-:W-:Y:S01]  /*7920*/  ISETP.GT.AND P1, PT, R177, 0x38, P0 ;  /* 0x00000038b100780c */ /* 0x000fe20000724270 */
[--C-:B------:R-:W-:Y:S01]  /*7930*/  FFMA.FTZ R163, R163, UR10, -R175.reuse ;  /* 0x0000000aa3a37c23 */ /* 0x100fe200080108af */
[----:B------:R-:W-:Y:S01]  /*7940*/  FMNMX.FTZ R178, R156, R181, !PT ;  /* 0x000000b59cb27209 */ /* 0x000fe20007810000 */
[--C-:B------:R-:W-:Y:S01]  /*7950*/  FFMA.FTZ R164, R164, UR10, -R175.reuse ;  /* 0x0000000aa4a47c23 */ /* 0x100fe200080108af */
[----:B------:R-:W-:Y:S01]  /*7960*/  ISETP.GT.AND P0, PT, R177, 0x39, P0 ;  /* 0x00000039b100780c */ /* 0x000fe20000704270 */
[--C-:B------:R-:W-:Y:S01]  /*7970*/  FFMA.FTZ R165, R165, UR10, -R175.reuse ;  /* 0x0000000aa5a57c23 */ /* 0x100fe200080108af */
[----:B------:R-:W-:Y:S01]  /*7980*/  ISETP.LT.OR P1, PT, R176, 0x39, P1 ;  /* 0x00000039b000780c */ /* 0x000fe20000f21670 */
[----:B------:R-:W-:Y:S01]  /*7990*/  MUFU.EX2 R177, R194 ;  /* 0x000000c200b17308 */ /* 0x000fe20000000800 */
[----:B------:R-:W-:Y:S01]  /*79a0*/  FMNMX.FTZ R181, R157, R178, !PT ;  /* 0x000000b29db57209 */ /* 0x000fe20007810000 */
[--C-:B------:R-:W-:Y:S01]  /*79b0*/  FFMA.FTZ R178, R174, UR10, -R175.reuse ;  /* 0x0000000aaeb27c23 */ /* 0x100fe200080108af */
[----:B------:R-:W-:Y:S01]  /*79c0*/  ISETP.LT.OR P0, PT, R176, 0x3a, P0 ;  /* 0x0000003ab000780c */ /* 0x000fe20000701670 */
[--C-:B------:R-:W-:Y:S01]  /*79d0*/  FFMA.FTZ R166, R166, UR10, -R175.reuse ;  /* 0x0000000aa6a67c23 */ /* 0x100fe200080108af */
[----:B------:R-:W-:Y:S01]  /*79e0*/  FSEL R159, R159, -INF , !P1 ;  /* 0xff8000009f9f7808 */ /* 0x000fe20004800000 */
[--C-:B------:R-:W-:Y:S01]  /*79f0*/  FFMA.FTZ R167, R167, UR10, -R175.reuse ;  /* 0x0000000aa7a77c23 */ /* 0x100fe200080108af */
[----:B------:R-:W-:Y:S01]  /*7a00*/  FMNMX.FTZ R176, R158, R181, !PT ;  /* 0x000000b59eb07209 */ /* 0x000fe20007810000 */
[----:B------:R-:W-:Y:S01]  /*7a10*/  MUFU.EX2 R161, R161 ;  /* 0x000000a100a17308 */ /* 0x000fe20000000800 */
[----:B------:R-:W-:Y:S01]  /*7a20*/  FSEL R174, R160, -INF , !P0 ;  /* 0xff800000a0ae7808 */ /* 0x000fe20004000000 */
[--C-:B------:R-:W-:Y:S01]  /*7a30*/  FFMA.FTZ R170, R170, UR10, -R175.reuse ;  /* 0x0000000aaaaa7c23 */ /* 0x100fe200080108af */
[----:B------:R-:W-:Y:S01]  /*7a40*/  FMNMX.FTZ R181, R159, R176, !PT ;  /* 0x000000b09fb57209 */ /* 0x000fe20007810000 */
[--C-:B------:R-:W-:Y:S01]  /*7a50*/  FFMA.FTZ R171, R171, UR10, -R175.reuse ;  /* 0x0000000aabab7c23 */ /* 0x100fe200080108af */
[----:B------:R-:W-:Y:S01]  /*7a60*/  ISETP.NE.AND P0, PT, R2, R183, PT ;  /* 0x000000b70200720c */ /* 0x000fe20003f05270 */
[--C-:B------:R-:W-:Y:S01]  /*7a70*/  FFMA.FTZ R172, R172, UR10, -R175.reuse ;  /* 0x0000000aacac7c23 */ /* 0x100fe200080108af */
[----:B------:R-:W-:Y:S01]  /*7a80*/  FMNMX.FTZ R181, R174, R181, !PT ;  /* 0x000000b5aeb57209 */ /* 0x000fe20007810000 */
[----:B------:R0:W-:Y:S01]  /*7a90*/  MUFU.EX2 R160, R178 ;  /* 0x000000b200a07308 */ /* 0x0001e20000000800 */
[----:B------:R-:W-:Y:S01]  /*7aa0*/  FFMA.FTZ R173, R173, UR10, -R175 ;  /* 0x0000000aadad7c23 */ /* 0x000fe200080108af */
[----:B------:R-:W-:-:S02]  /*7ab0*/  IMAD.U32 R175, RZ, RZ, UR36 ;  /* 0x00000024ffaf7e24 */ /* 0x000fc4000f8e00ff */
[----:B------:R-:W0:Y:S04]  /*7ac0*/  SHFL.BFLY PT, R176, R181, 0x2, 0x1f ;  /* 0x0c401f00b5b07f89 */ /* 0x000e2800000e0000 */
[----:B------:R-:W-:Y:S02]  /*7ad0*/  MUFU.EX2 R162, R162 ;  /* 0x000000a200a27308 */ /* 0x000fe40000000800 */
[----:B------:R-:W-:-:S05]  /*7ae0*/  @!P0 IMAD R175, R175, 0x40, R16 ;  /* 0x00000040afaf8824 */ /* 0x000fca00078e0210 */
[----:B------:R-:W-:Y:S01]  /*7af0*/  @!P0 LEA R175, R175, UR43, 0x2 ;  /* 0x0000002bafaf8c11 */ /* 0x000fe2000f8e10ff */
[----:B------:R-:W-:Y:S08]  /*7b00*/  MUFU.EX2 R163, R163 ;  /* 0x000000a300a37308 */ /* 0x000ff00000000800 */
[----:B------:R-:W-:Y:S01]  /*7b10*/  MUFU.EX2 R164, R164 ;  /* 0x000000a400a47308 */ /* 0x000fe20000000800 */
[----:B0-----:R-:W-:-:S02]  /*7b20*/  FMNMX.FTZ R178, R181, R176, !PT ;  /* 0x000000b0b5b27209 */ /* 0x001fc40007810000 */
[----:B------:R-:W-:-:S05]  /*7b30*/  FSEL R176, R9, RZ, P2 ;  /* 0x000000ff09b07208 */ /* 0x000fca0001000000 */
[----:B------:R-:W-:Y:S01]  /*7b40*/  MUFU.EX2 R165, R165 ;  /* 0x000000a500a57308 */ /* 0x000fe20000000800 */
[----:B------:R-:W0:Y:S01]  /*7b50*/  SHFL.BFLY PT, R181, R178, 0x1, 0x1f ;  /* 0x0c201f00b2b57f89 */ /* 0x000e2200000e0000 */
[----:B------:R-:W-:-:S04]  /*7b60*/  FADD.FTZ R5, -R176, R5 ;  /* 0x00000005b0057221 */ /* 0x000fc80000010100 */
[----:B------:R-:W-:Y:S02]  /*7b70*/  FMUL.FTZ R5, R5, UR10 ;  /* 0x0000000a05057c20 */ /* 0x000fe40008410000 */
[----:B------:R-:W-:Y:S08]  /*7b80*/  MUFU.EX2 R176, R180 ;  /* 0x000000b400b07308 */ /* 0x000ff00000000800 */
[----:B------:R-:W1:Y:S08]  /*7b90*/  MUFU.EX2 R5, R5 ;  /* 0x0000000500057308 */ /* 0x000e700000000800 */
[----:B------:R-:W2:Y:S01]  /*7ba0*/  MUFU.EX2 R166, R166 ;  /* 0x000000a600a67308 */ /* 0x000ea20000000800 */
[----:B0-----:R-:W-:-:S04]  /*7bb0*/  FMNMX.FTZ R169, R178, R181, !PT ;  /* 0x000000b5b2a97209 */ /* 0x001fc80007810000 */
[----:B------:R-:W-:-:S03]  /*7bc0*/  FSETP.NEU.FTZ.AND P1, PT, R169, -INF , PT ;  /* 0xff800000a900780b */ /* 0x000fc60003f3d000 */
[----:B------:R-:W0:Y:S01]  /*7bd0*/  MUFU.EX2 R167, R167 ;  /* 0x000000a700a77308 */ /* 0x000e220000000800 */
[----:B-1----:R-:W-:Y:S01]  /*7be0*/  FFMA.FTZ R178, R5, R3, R10 ;  /* 0x0000000305b27223 */ /* 0x002fe2000001000a */
[----:B------:R-:W-:Y:S01]  /*7bf0*/  FMUL.FTZ R3, R169, UR10 ;  /* 0x0000000aa9037c20 */ /* 0x000fe20008410000 */
[----:B------:R1:W-:Y:S01]  /*7c00*/  @!P0 STS [R175+0x28800], R5 ;  /* 0x02880005af008388 */ /* 0x0003e20000000800 */
[-C--:B------:R-:W-:Y:S01]  /*7c10*/  FMUL.FTZ R24, R24, R5.reuse ;  /* 0x0000000518187220 */ /* 0x080fe20000410000 */
[----:B------:R-:W-:Y:S01]  /*7c20*/  FADD.FTZ R180, R179, R178 ;  /* 0x000000b2b3b47221 */ /* 0x000fe20000010000 */
[-C--:B------:R-:W-:Y:S01]  /*7c30*/  FMUL.FTZ R25, R25, R5.reuse ;  /* 0x0000000519197220 */ /* 0x080fe20000410000 */
[----:B------:R-:W-:Y:S01]  /*7c40*/  FSEL R178, R3, RZ, P1 ;  /* 0x000000ff03b27208 */ /* 0x000fe20000800000 */
[----:B------:R-:W3:Y:S01]  /*7c50*/  MUFU.EX2 R170, R170 ;  /* 0x000000aa00aa7308 */ /* 0x000ee20000000800 */
[----:B------:R-:W-:Y:S01]  /*7c60*/  FADD.FTZ R3, R177, R180 ;  /* 0x000000b4b1037221 */ /* 0x000fe20000010000 */
[-C--:B------:R-:W-:Y:S01]  /*7c70*/  FMUL.FTZ R28, R28, R5.reuse ;  /* 0x000000051c1c7220 */ /* 0x080fe20000410000 */
[----:B------:R-:W-:Y:S01]  /*7c80*/  FMUL.FTZ R29, R29, R5 ;  /* 0x000000051d1d7220 */ /* 0x000fe20000410000 */
[--C-:B------:R-:W-:Y:S01]  /*7c90*/  FFMA.FTZ R11, R11, UR10, -R178.reuse ;  /* 0x0000000a0b0b7c23 */ /* 0x100fe200080108b2 */
[----:B------:R-:W-:Y:S01]  /*7ca0*/  FADD.FTZ R180, R160, R3 ;  /* 0x00000003a0b47221 */ /* 0x000fe20000010000 */
[----:B------:R-:W-:Y:S01]  /*7cb0*/  FSEL R3, R169, RZ, P1 ;  /* 0x000000ffa9037208 */ /* 0x000fe20000800000 */
[--C-:B------:R-:W-:Y:S01]  /*7cc0*/  FFMA.FTZ R12, R12, UR10, -R178.reuse ;  /* 0x0000000a0c0c7c23 */ /* 0x100fe200080108b2 */
[----:B------:R-:W-:Y:S01]  /*7cd0*/  FFMA.FTZ R13, R13, UR10, -R178 ;  /* 0x0000000a0d0d7c23 */ /* 0x000fe200080108b2 */
[----:B------:R-:W-:Y:S01]  /*7ce0*/  FADD.FTZ R181, R161, R180 ;  /* 0x000000b4a1b57221 */ /* 0x000fe20000010000 */
[----:B------:R-:W-:Y:S01]  /*7cf0*/  MUFU.EX2 R11, R11 ;  /* 0x0000000b000b7308 */ /* 0x000fe20000000800 */
[----:B------:R-:W-:Y:S01]  /*7d00*/  FADD.FTZ R3, -R3, R6 ;  /* 0x0000000603037221 */ /* 0x000fe20000010100 */
[--C-:B------:R-:W-:Y:S01]  /*7d10*/  FFMA.FTZ R14, R14, UR10, -R178.reuse ;  /* 0x0000000a0e0e7c23 */ /* 0x100fe200080108b2 */
[----:B------:R-:W-:Y:S01]  /*7d20*/  FADD.FTZ R6, R162, R181 ;  /* 0x000000b5a2067221 */ /* 0x000fe20000010000 */
[--C-:B------:R-:W-:Y:S01]  /*7d30*/  FFMA.FTZ R182, R155, UR10, -R178.reuse ;  /* 0x0000000a9bb67c23 */ /* 0x100fe200080108b2 */
[----:B------:R-:W-:Y:S01]  /*7d40*/  FMUL.FTZ R3, R3, UR10 ;  /* 0x0000000a03037c20 */ /* 0x000fe20008410000 */
[----:B------:R-:W-:Y:S01]  /*7d50*/  FFMA.FTZ R15, R15, UR10, -R178 ;  /* 0x0000000a0f0f7c23 */ /* 0x000fe200080108b2 */
[----:B------:R-:W-:Y:S01]  /*7d60*/  FADD.FTZ R181, R163, R6 ;  /* 0x00000006a3b57221 */ /* 0x000fe20000010000 */
[----:B------:R-:W-:Y:S01]  /*7d70*/  MUFU.EX2 R12, R12 ;  /* 0x0000000c000c7308 */ /* 0x000fe20000000800 */
[--C-:B------:R-:W-:Y:S01]  /*7d80*/  FFMA.FTZ R20, R20, UR10, -R178.reuse ;  /* 0x0000000a14147c23 */ /* 0x100fe200080108b2 */
[--C-:B------:R-:W-:Y:S01]  /*7d90*/  FFMA.FTZ R21, R21, UR10, -R178.reuse ;  /* 0x0000000a15157c23 */ /* 0x100fe200080108b2 */
[----:B------:R-:W-:Y:S01]  /*7da0*/  FADD.FTZ R180, R164, R181 ;  /* 0x000000b5a4b47221 */ /* 0x000fe20000010000 */
[--C-:B------:R-:W-:Y:S01]  /*7db0*/  FFMA.FTZ R192, R158, UR10, -R178.reuse ;  /* 0x0000000a9ec07c23 */ /* 0x100fe200080108b2 */
[----:B------:R-:W-:Y:S01]  /*7dc0*/  F2FP.F16.F32.PACK_AB R158, R164, R163 ;  /* 0x000000a3a49e723e */ /* 0x000fe200000000ff */
[----:B------:R-:W-:Y:S01]  /*7dd0*/  FFMA.FTZ R153, R153, UR10, -R178 ;  /* 0x0000000a99997c23 */ /* 0x000fe200080108b2 */
[----:B------:R-:W-:Y:S01]  /*7de0*/  FADD.FTZ R183, R165, R180 ;  /* 0x000000b4a5b77221 */ /* 0x000fe20000010000 */
[----:B------:R-:W4:Y:S01]  /*7df0*/  MUFU.EX2 R6, R3 ;  /* 0x0000000300067308 */ /* 0x000f220000000800 */
[--C-:B------:R-:W-:Y:S01]  /*7e00*/  FFMA.FTZ R180, R152, UR10, -R178.reuse ;  /* 0x0000000a98b47c23 */ /* 0x100fe200080108b2 */
[--C-:B------:R-:W-:Y:S01]  /*7e10*/  FFMA.FTZ R181, R154, UR10, -R178.reuse ;  /* 0x0000000a9ab57c23 */ /* 0x100fe200080108b2 */
[----:B--2---:R-:W-:Y:S01]  /*7e20*/  FADD.FTZ R152, R166, R183 ;  /* 0x000000b7a6987221 */ /* 0x004fe20000010000 */
[--C-:B------:R-:W-:Y:S01]  /*7e30*/  FFMA.FTZ R183, R156, UR10, -R178.reuse ;  /* 0x0000000a9cb77c23 */ /* 0x100fe200080108b2 */
[----:B------:R-:W-:Y:S01]  /*7e40*/  FFMA.FTZ R157, R157, UR10, -R178 ;  /* 0x0000000a9d9d7c23 */ /* 0x000fe200080108b2 */
[----:B------:R-:W-:Y:S01]  /*7e50*/  F2FP.F16.F32.PACK_AB R154, R160, R177 ;  /* 0x000000b1a09a723e */ /* 0x000fe200000000ff */
[----:B0-----:R-:W-:Y:S01]  /*7e60*/  FADD.FTZ R193, R167, R152 ;  /* 0x00000098a7c17221 */ /* 0x001fe20000010000 */
[----:B------:R4:W0:Y:S01]  /*7e70*/  MUFU.EX2 R155, R13 ;  /* 0x0000000d009b7308 */ /* 0x0008220000000800 */
[----:B------:R-:W-:Y:S01]  /*7e80*/  F2FP.F16.F32.PACK_AB R152, R179, R10 ;  /* 0x0000000ab398723e */ /* 0x000fe200000000ff */
[--C-:B------:R-:W-:Y:S01]  /*7e90*/  FFMA.FTZ R174, R174, UR10, -R178.reuse ;  /* 0x0000000aaeae7c23 */ /* 0x100fe200080108b2 */
[----:B------:R-:W-:Y:S01]  /*7ea0*/  FADD.FTZ R193, R176, R193 ;  /* 0x000000c1b0c17221 */ /* 0x000fe20000010000 */
[----:B------:R-:W-:Y:S01]  /*7eb0*/  F2FP.F16.F32.PACK_AB R160, R166, R165 ;  /* 0x000000a5a6a0723e */ /* 0x000fe200000000ff */
[----:B------:R-:W-:Y:S01]  /*7ec0*/  FFMA.FTZ R159, R159, UR10, -R178 ;  /* 0x0000000a9f9f7c23 */ /* 0x000fe200080108b2 */
[-C--:B------:R-:W-:Y:S01]  /*7ed0*/  FMUL.FTZ R32, R32, R5.reuse ;  /* 0x0000000520207220 */ /* 0x080fe20000410000 */
[----:B---3--:R-:W-:Y:S01]  /*7ee0*/  FADD.FTZ R156, R170, R193 ;  /* 0x000000c1aa9c7221 */ /* 0x008fe20000010000 */
[----:B------:R-:W2:Y:S01]  /*7ef0*/  MUFU.EX2 R171, R171 ;  /* 0x000000ab00ab7308 */ /* 0x000ea20000000800 */
[----:B----4-:R-:W-:Y:S01]  /*7f00*/  FFMA.FTZ R13, R6, R4, R11 ;  /* 0x00000004060d7223 */ /* 0x010fe2000001000b */
[----:B------:R3:W-:Y:S01]  /*7f10*/  @!P0 STS [R175+0x28820], R6 ;  /* 0x02882006af008388 */ /* 0x0007e20000000800 */
[-C--:B------:R-:W-:Y:S01]  /*7f20*/  FMUL.FTZ R33, R33, R5.reuse ;  /* 0x0000000521217220 */ /* 0x080fe20000410000 */
[-C--:B------:R-:W-:Y:S01]  /*7f30*/  FMUL.FTZ R36, R36, R5.reuse ;  /* 0x0000000524247220 */ /* 0x080fe20000410000 */
[----:B------:R-:W-:Y:S01]  /*7f40*/  FADD.FTZ R4, R12, R13 ;  /* 0x0000000d0c047221 */ /* 0x000fe20000010000 */
[-C--:B------:R-:W-:Y:S01]  /*7f50*/  FMUL.FTZ R37, R37, R5.reuse ;  /* 0x0000000525257220 */ /* 0x080fe20000410000 */
[-C--:B------:R-:W-:Y:S01]  /*7f60*/  FMUL.FTZ R40, R40, R5.reuse ;  /* 0x0000000528287220 */ /* 0x080fe20000410000 */
[----:B------:R-:W4:Y:S01]  /*7f70*/  MUFU.EX2 R14, R14 ;  /* 0x0000000e000e7308 */ /* 0x000f220000000800 */
        /* <DEDUP_REMOVED lines=10> */
[----:B------:R-:W-:Y:S01]  /*8020*/  FMUL.FTZ R53, R53, R5 ;  /* 0x0000000535357220 */ /* 0x000fe20000410000 */
[----:B------:R-:W-:Y:S01]  /*8030*/  F2FP.F16.F32.PACK_AB R156, R162, R161 ;  /* 0x000000a1a29c723e */ /* 0x000fe200000000ff */
[----:B------:R-:W-:Y:S01]  /*8040*/  FMUL.FTZ R56, R56, R5 ;  /* 0x0000000538387220 */ /* 0x000fe20000410000 */
[----:B------:R-:W-:Y:S01]  /*8050*/  F2FP.F16.F32.PACK_AB R162, R176, R167 ;  /* 0x000000a7b0a2723e */ /* 0x000fe200000000ff */
[----:B------:R-:W-:Y:S01]  /*8060*/  FMUL.FTZ R57, R57, R5 ;  /* 0x0000000539397220 */ /* 0x000fe20000410000 */
[----:B------:R-:W2:Y:S01]  /*8070*/  MUFU.EX2 R15, R15 ;  /* 0x0000000f000f7308 */ /* 0x000ea20000000800 */
[C---:B----4-:R-:W-:Y:S01]  /*8080*/  FADD.FTZ R170, R14.reuse, R13 ;  /* 0x0000000d0eaa7221 */ /* 0x050fe20000010000 */
[----:B------:R-:W-:Y:S01]  /*8090*/  F2FP.F16.F32.PACK_AB R155, R14, R155 ;  /* 0x0000009b0e9b723e */ /* 0x000fe200000000ff */
[-C--:B------:R-:W-:Y:S01]  /*80a0*/  FMUL.FTZ R60, R60, R5.reuse ;  /* 0x000000053c3c7220 */ /* 0x080fe20000410000 */
[-C--:B------:R-:W-:Y:S01]  /*80b0*/  FMUL.FTZ R61, R61, R5.reuse ;  /* 0x000000053d3d7220 */ /* 0x080fe20000410000 */
[-C--:B------:R-:W-:Y:S01]  /*80c0*/  FMUL.FTZ R64, R64, R5.reuse ;  /* 0x0000000540407220 */ /* 0x080fe20000410000 */
        /* <DEDUP_REMOVED lines=19> */
[----:B----4-:R-:W-:Y:S01]  /*8200*/  FADD.FTZ R3, R173, R10 ;  /* 0x0000000aad037221 */ /* 0x010fe20000010000 */
[-C--:B------:R-:W-:Y:S01]  /*8210*/  FMUL.FTZ R93, R93, R5.reuse ;  /* 0x000000055d5d7220 */ /* 0x080fe20000410000 */
        /* <DEDUP_REMOVED lines=22> */
[----:B----4-:R-:W-:Y:S01]  /*8380*/  FADD.FTZ R170, R180, R13 ;  /* 0x0000000db4aa7221 */ /* 0x010fe20000010000 */
[----:B0-----:R-:W-:Y:S01]  /*8390*/  F2FP.F16.F32.PACK_AB R153, R12, R11 ;  /* 0x0000000b0c99723e */ /* 0x001fe200000000ff */
[----:B------:R-:W-:Y:S01]  /*83a0*/  BAR.SYNC.DEFER_BLOCKING 0xf, 0x100 ;  /* 0x03c4000000007b1d */ /* 0x000fe20000010000 */
[-C--:B------:R-:W-:Y:S01]  /*83b0*/  FMUL.FTZ R129, R129, R5.reuse ;  /* 0x0000000581817220 */ /* 0x080fe20000410000 */
[-C--:B------:R-:W-:Y:S01]  /*83c0*/  FMUL.FTZ R132, R132, R5.reuse ;  /* 0x0000000584847220 */ /* 0x080fe20000410000 */
[-C--:B------:R-:W-:Y:S01]  /*83d0*/  FMUL.FTZ R133, R133, R5.reuse ;  /* 0x0000000585857220 */ /* 0x080fe20000410000 */
[-C--:B------:R-:W-:Y:S01]  /*83e0*/  FMUL.FTZ R136, R136, R5.reuse ;  /* 0x0000000588887220 */ /* 0x080fe20000410000 */
[-C--:B------:R-:W-:Y:S01]  /*83f0*/  FMUL.FTZ R137, R137, R5.reuse ;  /* 0x0000000589897220 */ /* 0x080fe20000410000 */
[----:B------:R-:W0:Y:S01]  /*8400*/  MUFU.EX2 R163, R182 ;  /* 0x000000b600a37308 */ /* 0x000e220000000800 */
[----:B-----5:R-:W-:Y:S01]  /*8410*/  FADD.FTZ R13, R161, R170 ;  /* 0x000000aaa10d7221 */ /* 0x020fe20000010000 */
[-C--:B------:R-:W-:Y:S01]  /*8420*/  FMUL.FTZ R140, R140, R5.reuse ;  /* 0x000000058c8c7220 */ /* 0x080fe20000410000 */
[-C--:B------:R-:W-:Y:S01]  /*8430*/  FMUL.FTZ R141, R141, R5.reuse ;  /* 0x000000058d8d7220 */ /* 0x080fe20000410000 */
[-C--:B------:R-:W-:Y:S01]  /*8440*/  FMUL.FTZ R144, R144, R5.reuse ;  /* 0x0000000590907220 */ /* 0x080fe20000410000 */
[-C--:B------:R-:W-:Y:S01]  /*8450*/  FMUL.FTZ R145, R145, R5.reuse ;  /* 0x0000000591917220 */ /* 0x080fe20000410000 */
[-C--:B------:R-:W-:Y:S01]  /*8460*/  FMUL.FTZ R148, R148, R5.reuse ;  /* 0x0000000594947220 */ /* 0x080fe20000410000 */
[----:B------:R-:W-:Y:S01]  /*8470*/  FMUL.FTZ R149, R149, R5 ;  /* 0x0000000595957220 */ /* 0x000fe20000410000 */
[----:B------:R-:W4:Y:S01]  /*8480*/  MUFU.EX2 R4, R183 ;  /* 0x000000b700047308 */ /* 0x000f220000000800 */
[C---:B--2---:R-:W-:Y:S01]  /*8490*/  FADD.FTZ R170, R10.reuse, R13 ;  /* 0x0000000d0aaa7221 */ /* 0x044fe20000010000 */
[----:B------:R-:W-:Y:S01]  /*84a0*/  F2FP.F16.F32.PACK_AB R161, R10, R161 ;  /* 0x000000a10aa1723e */ /* 0x000fe200000000ff */
[----:B------:R-:W-:Y:S01]  /*84b0*/  FMUL.FTZ R26, R26, R6 ;  /* 0x000000061a1a7220 */ /* 0x000fe20000410000 */
[----:B------:R-:W-:Y:S01]  /*84c0*/  F2FP.F16.F32.PACK_AB R166, R173, R172 ;  /* 0x000000acada6723e */ /* 0x000fe200000000ff */
[-C--:B------:R-:W-:Y:S01]  /*84d0*/  FMUL.FTZ R27, R27, R6.reuse ;  /* 0x000000061b1b7220 */ /* 0x080fe20000410000 */
[-C--:B------:R-:W-:Y:S01]  /*84e0*/  FMUL.FTZ R30, R30, R6.reuse ;  /* 0x000000061e1e7220 */ /* 0x080fe20000410000 */
[-C--:B------:R-:W-:Y:S01]  /*84f0*/  FMUL.FTZ R31, R31, R6.reuse ;  /* 0x000000061f1f7220 */ /* 0x080fe20000410000 */
[----:B------:R2:W5:Y:S01]  /*8500*/  MUFU.EX2 R165, R157 ;  /* 0x0000009d00a57308 */ /* 0x0005620000000800 */
[----:B0-----:R-:W-:Y:S01]  /*8510*/  FADD.FTZ R13, R163, R170 ;  /* 0x000000aaa30d7221 */ /* 0x001fe20000010000 */
[----:B------:R3:W-:Y:S01]  /*8520*/  STSM.16.M88.4 [R18+0x26800], R152 ;  /* 0x0268009812007844 */ /* 0x0007e20000000200 */
[-C--:B------:R-:W-:Y:S01]  /*8530*/  FMUL.FTZ R34, R34, R6.reuse ;  /* 0x0000000622227220 */ /* 0x080fe20000410000 */
[-C--:B------:R-:W-:Y:S01]  /*8540*/  FMUL.FTZ R35, R35, R6.reuse ;  /* 0x0000000623237220 */ /* 0x080fe20000410000 */
[-C--:B------:R-:W-:Y:S01]  /*8550*/  FMUL.FTZ R38, R38, R6.reuse ;  /* 0x0000000626267220 */ /* 0x080fe20000410000 */
[-C--:B------:R-:W-:Y:S01]  /*8560*/  FMUL.FTZ R39, R39, R6.reuse ;  /* 0x0000000627277220 */ /* 0x080fe20000410000 */
[-C--:B------:R-:W-:Y:S01]  /*8570*/  FMUL.FTZ R42, R42, R6.reuse ;  /* 0x000000062a2a7220 */ /* 0x080fe20000410000 */
[----:B------:R-:W0:Y:S01]  /*8580*/  MUFU.EX2 R192, R192 ;  /* 0x000000c000c07308 */ /* 0x000e220000000800 */
[----:B----4-:R-:W-:Y:S01]  /*8590*/  FADD.FTZ R170, R4, R13 ;  /* 0x0000000d04aa7221 */ /* 0x010fe20000010000 */
[----:B--2---:R-:W-:Y:S01]  /*85a0*/  F2FP.F16.F32.PACK_AB R157, R20, R15 ;  /* 0x0000000f149d723e */ /* 0x004fe200000000ff */
[-C--:B------:R-:W-:Y:S01]  /*85b0*/  FMUL.FTZ R43, R43, R6.reuse ;  /* 0x000000062b2b7220 */ /* 0x080fe20000410000 */
[----:B------:R-:W-:Y:S01]  /*85c0*/  F2FP.F16.F32.PACK_AB R163, R4, R163 ;  /* 0x000000a304a3723e */ /* 0x000fe200000000ff */
[-C--:B------:R-:W-:Y:S01]  /*85d0*/  FMUL.FTZ R46, R46, R6.reuse ;  /* 0x000000062e2e7220 */ /* 0x080fe20000410000 */
[-C--:B------:R-:W-:Y:S01]  /*85e0*/  FMUL.FTZ R47, R47, R6.reuse ;  /* 0x000000062f2f7220 */ /* 0x080fe20000410000 */
[-C--:B------:R-:W-:Y:S01]  /*85f0*/  FMUL.FTZ R50, R50, R6.reuse ;  /* 0x0000000632327220 */ /* 0x080fe20000410000 */
[----:B------:R2:W1:Y:S01]  /*8600*/  MUFU.EX2 R167, R159 ;  /* 0x0000009f00a77308 */ /* 0x0004620000000800 */
[----:B-----5:R-:W-:Y:S01]  /*8610*/  FADD.FTZ R13, R165, R170 ;  /* 0x000000aaa50d7221 */ /* 0x020fe20000010000 */
        /* <DEDUP_REMOVED lines=8> */
[----:B--2---:R-:W-:Y:S01]  /*86a0*/  F2FP.F16.F32.PACK_AB R159, R180, R21 ;  /* 0x00000015b49f723e */ /* 0x004fe200000000ff */
[-C--:B------:R-:W-:Y:S01]  /*86b0*/  FMUL.FTZ R63, R63, R6.reuse ;  /* 0x000000063f3f7220 */ /* 0x080fe20000410000 */
[----:B------:R-:W-:Y:S01]  /*86c0*/  F2FP.F16.F32.PACK_AB R165, R192, R165 ;  /* 0x000000a5c0a5723e */ /* 0x000fe200000000ff */
[-C--:B------:R-:W-:Y:S01]  /*86d0*/  FMUL.FTZ R66, R66, R6.reuse ;  /* 0x0000000642427220 */ /* 0x080fe20000410000 */
[-C--:B------:R-:W-:Y:S01]  /*86e0*/  FMUL.FTZ R67, R67, R6.reuse ;  /* 0x0000000643437220 */ /* 0x080fe20000410000 */
[----:B------:R3:W-:Y:S01]  /*86f0*/  STSM.16.M88.4 [R23], R156 ;  /* 0x0000009c17007844 */ /* 0x0007e20000000200 */
[-C--:B------:R-:W-:Y:S01]  /*8700*/  FMUL.FTZ R70, R70, R6.reuse ;  /* 0x0000000646467220 */ /* 0x080fe20000410000 */
[----:B-1----:R-:W-:Y:S01]  /*8710*/  FADD.FTZ R5, R167, R12 ;  /* 0x0000000ca7057221 */ /* 0x002fe20000010000 */
[-C--:B------:R-:W-:Y:S01]  /*8720*/  FMUL.FTZ R71, R71, R6.reuse ;  /* 0x0000000647477220 */ /* 0x080fe20000410000 */
[----:B------:R3:W-:Y:S01]  /*8730*/  STSM.16.M88.4 [R19], R160 ;  /* 0x000000a013007844 */ /* 0x0007e20000000200 */
[-C--:B------:R-:W-:Y:S01]  /*8740*/  FMUL.FTZ R74, R74, R6.reuse ;  /* 0x000000064a4a7220 */ /* 0x080fe20000410000 */
[-C--:B------:R-:W-:Y:S01]  /*8750*/  FMUL.FTZ R75, R75, R6.reuse ;  /* 0x000000064b4b7220 */ /* 0x080fe20000410000 */
[-C--:B------:R-:W-:Y:S01]  /*8760*/  FMUL.FTZ R78, R78, R6.reuse ;  /* 0x000000064e4e7220 */ /* 0x080fe20000410000 */
[-C--:B------:R-:W-:Y:S01]  /*8770*/  FMUL.FTZ R79, R79, R6.reuse ;  /* 0x000000064f4f7220 */ /* 0x080fe20000410000 */
[-C--:B------:R-:W-:Y:S01]  /*8780*/  FMUL.FTZ R82, R82, R6.reuse ;  /* 0x0000000652527220 */ /* 0x080fe20000410000 */
[C---:B----4-:R-:W-:Y:S01]  /*8790*/  F2FP.F16.F32.PACK_AB R167, R174.reuse, R167 ;  /* 0x000000a7aea7723e */ /* 0x050fe200000000ff */
[----:B------:R-:W-:Y:S01]  /*87a0*/  FADD.FTZ R4, R174, R5 ;  /* 0x00000005ae047221 */ /* 0x000fe20000010000 */
[-C--:B------:R-:W-:Y:S01]  /*87b0*/  FMUL.FTZ R83, R83, R6.reuse ;  /* 0x0000000653537220 */ /* 0x080fe20000410000 */
[-C--:B------:R-:W-:Y:S01]  /*87c0*/  FMUL.FTZ R86, R86, R6.reuse ;  /* 0x0000000656567220 */ /* 0x080fe20000410000 */
[-C--:B------:R-:W-:Y:S01]  /*87d0*/  FMUL.FTZ R87, R87, R6.reuse ;  /* 0x0000000657577220 */ /* 0x080fe20000410000 */
[----:B------:R3:W-:Y:S01]  /*87e0*/  STSM.16.M88.4 [R22], R164 ;  /* 0x000000a416007844 */ /* 0x0007e20000000200 */
        /* <DEDUP_REMOVED lines=32> */
[----:B---3--:R-:W-:Y:S06]  /*89f0*/  @!P3 BRA `(.L_x_4985) ;  /* 0x000000000004b947 */ /* 0x008fec0003800000 */
[----:B------:R-:W-:Y:S01]  /*8a00*/  BPT.TRAP 0x1 ;  /* 0x000000040000795c */ /* 0x000fe20000300000 */
.L_x_4985:
[----:B------:R0:W1:Y:S01]  /*8a10*/  SYNCS.PHASECHK.TRANS64.TRYWAIT P0, [UR28+0x28c50], R7 ;  /* 0x028c5007ff0075a7 */ /* 0x000062000800015c */
[----:B------:R-:W-:Y:S05]  /*8a20*/  @!P3 BRA `(.L_x_4986) ;  /* 0x000000000004b947 */ /* 0x000fea0003800000 */
[----:B------:R-:W-:Y:S01]  /*8a30*/  BPT.TRAP 0x1 ;  /* 0x000000040000795c */ /* 0x000fe20000300000 */
.L_x_4986:
[----:B-1----:R-:W-:Y:S05]  /*8a40*/  @P0 BRA `(.L_x_4987) ;  /* 0x0000000000080947 */ /* 0x002fea0003800000 */
[----:B------:R-:W1:Y:S02]  /*8a50*/  SYNCS.PHASECHK.TRANS64.TRYWAIT P0, [UR28+0x28c50], R7 ;  /* 0x028c5007ff0075a7 */ /* 0x000e64000800015c */
[----:B-1----:R-:W-:Y:S05]  /*8a60*/  @!P0 BRA `(.L_x_4988) ;  /* 0x000000d800708947 */ /* 0x002fea0003800000 */
.L_x_4987:
[----:B------:R-:W-:Y:S01]  /*8a70*/  ULEA UR15, UR24, UR48, 0xc ;  /* 0x00000030180f7291 */ /* 0x000fe2000f8e603f */
[----:B------:R-:W-:Y:S01]  /*8a80*/  WARPGROUP.ARRIVE ;  /* 0x00000000000079c5 */ /* 0x000fe20000000000 */
[----:B------:R-:W-:Y:S01]  /*8a90*/  UMOV UR7, 0x40000040 ;  /* 0x4000004000077882 */ /* 0x000fe20000000000 */
[----:B------:R-:W-:Y:S01]  /*8aa0*/  ISETP.LT.AND P0, PT, R8, UR50, PT ;  /* 0x0000003208007c0c */ /* 0x000fe2000bf01270 */
[----:B-1----:R-:W-:Y:S01]  /*8ab0*/  @!P4 VIADD R168, R168, 0x28c60 ;  /* 0x00028c60a8a8c836 */ /* 0x002fe20000000000 */
[----:B------:R-:W-:Y:S01]  /*8ac0*/  UIADD3 UR50, UR50, -0x1, URZ ;  /* 0xffffffff32327890 */ /* 0x000fe2000fffe03f */
[----:B------:R-:W-:Y:S01]  /*8ad0*/  IMAD.MOV.U32 R6, RZ, RZ, R169 ;  /* 0x000000ffff067224 */ /* 0x000fe200078e00a9 */
[----:B------:R-:W-:Y:S01]  /*8ae0*/  UMOV UR6, UR15 ;  /* 0x0000000f00067c82 */ /* 0x000fe20008000000 */
[----:B------:R-:W-:Y:S01]  /*8af0*/  UMOV UR36, UR24 ;  /* 0x0000001800247c82 */ /* 0x000fe20008000000 */
[----:B------:R-:W-:Y:S01]  /*8b00*/  HGMMA.64x256x16.F32 R24, R152, gdesc[UR4].tnspB, R24, gsb0 ;  /* 0x43e0000498187df0 */ /* 0x000fe20008000818 */
[----:B------:R-:W-:Y:S01]  /*8b10*/  UIADD3 UR6, UR15, 0x80, URZ ;  /* 0x000000800f067890 */ /* 0x000fe2000fffe03f */
[----:B------:R-:W-:Y:S01]  /*8b20*/  @!P4 PRMT R168, RZ, 0x654, R168 ;  /* 0x00000654ffa8c816 */ /* 0x000fe200000000a8 */
[----:B------:R-:W-:Y:S01]  /*8b30*/  UMOV UR7, 0x40000040 ;  /* 0x4000004000077882 */ /* 0x000fe20000000000 */
[----:B------:R-:W-:Y:S01]  /*8b40*/  IMAD.MOV.U32 R5, RZ, RZ, R9 ;  /* 0x000000ffff057224 */ /* 0x000fe200078e0009 */
[----:B------:R-:W-:-:S02]  /*8b50*/  WARPGROUP.DEPBAR.LE gsb0, 0x0 ;  /* 0x00008000000079c5 */ /* 0x000fc40000010000 */
        /* <DEDUP_REMOVED lines=26> */
[----:B------:R-:W-:Y:S01]  /*8d00*/  IMAD.MOV.U32 R6, RZ, RZ, R169 ;  /* 0x000000ffff067224 */ /* 0x000fe200078e00a9 */
[----:B------:R-:W-:Y:S01]  /*8d10*/  UMOV UR36, UR24 ;  /* 0x0000001800247c82 */ /* 0x000fe20008000000 */
[----:B------:R-:W-:-:S07]  /*8d20*/  IMAD.MOV.U32 R5, RZ, RZ, R9 ;  /* 0x000000ffff057224 */ /* 0x000fce00078e0009 */
.L_x_4972:
[----:B0-----:R-:W0:Y:S01]  /*8d30*/  LDC R7, c[0x0][0x448] ;  /* 0x00011200ff077b82 */ /* 0x001e220000000800 */
[----:B------:R-:W-:Y:S02]  /*8d40*/  UIADD3 UR6, UR40, 0x3f, URZ ;  /* 0x0000003f28067890 */ /* 0x000fe4000fffe03f */
[----:B------:R-:W-:-:S04]  /*8d50*/  UIADD3 UR14, -UR14, 0x1, URZ ;  /* 0x000000010e0e7890 */ /* 0x000fc8000fffe13f */
[----:B------:R-:W-:Y:S01]  /*8d60*/  UIMAD UR14, UR49, UR11, UR14 ;  /* 0x0000000b310e72a4 */ /* 0x000fe2000f8e020e */
[----:B------:R-:W2:Y:S01]  /*8d70*/  LDC R12, c[0x0][0x9e4] ;  /* 0x00027900ff0c7b82 */ /* 0x000ea20000000800 */
[----:B0-----:R-:W-:Y:S02]  /*8d80*/  ISETP.NE.AND P5, PT, R7, 0x1, PT ;  /* 0x000000010700780c */ /* 0x001fe40003fa5270 */
[----:B--2---:R-:W-:-:S11]  /*8d90*/  ISETP.GE.AND P6, PT, R12, 0x1, PT ;  /* 0x000000010c00780c */ /* 0x004fd60003fc6270 */
[----:B------:R-:W0:Y:S08]  /*8da0*/  @P5 LDC R7, c[0x0][0x44c] ;  /* 0x00011300ff075b82 */ /* 0x000e300000000800 */
[----:B------:R-:W2:Y:S01]  /*8db0*/  @P5 LDC R9, c[0x0][0x450] ;  /* 0x00011400ff095b82 */ /* 0x000ea20000000800 */
[----:B0-----:R-:W-:-:S04]  /*8dc0*/  @P5 IMAD.HI.U32 R8, R7, UR6, RZ ;  /* 0x0000000607085c27 */ /* 0x001fc8000f8e00ff */
[----:B------:R-:W-:Y:S01]  /*8dd0*/  IMAD.U32 R7, RZ, RZ, UR6 ;  /* 0x00000006ff077e24 */ /* 0x000fe2000f8e00ff */
[----:B------:R-:W-:Y:S01]  /*8de0*/  ULDC UR6, c[0x0][0x9dc] ;  /* 0x0002770000067ab9 */ /* 0x000fe20000000800 */
[----:B--2---:R-:W-:-:S05]  /*8df0*/  @P5 SHF.R.U32.HI R7, RZ, R9, R8 ;  /* 0x00000009ff075219 */ /* 0x004fca0000011608 */
[----:B------:R-:W-:-:S04]  /*8e00*/  VIADD R7, R7, UR14 ;  /* 0x0000000e07077c36 */ /* 0x000fc80008000000 */
        /* <DEDUP_REMOVED lines=11> */
.L_x_4991:
[----:B------:R-:W-:-:S13]  /*8ec0*/  ISETP.NE.AND P0, PT, R12, 0x1, PT ;  /* 0x000000010c00780c */ /* 0x000fda0003f05270 */
[----:B------:R-:W0:Y:S02]  /*8ed0*/  @P0 LDC.64 R10, c[0x0][0x9e8] ;  /* 0x00027a00ff0a0b82 */ /* 0x000e240000000a00 */
[----:B0-----:R-:W-:-:S05]  /*8ee0*/  @P0 IMAD.HI.U32 R10, R7, R10, RZ ;  /* 0x0000000a070a0227 */ /* 0x001fca00078e00ff */
[----:B------:R-:W-:-:S07]  /*8ef0*/  @P0 SHF.R.U32.HI R7, RZ, R11, R10 ;  /* 0x0000000bff070219 */ /* 0x000fce000001160a */
.L_x_4992:
[----:B------:R-:W-:-:S05]  /*8f00*/  IMAD R7, R7, R12, RZ ;  /* 0x0000000c07077224 */ /* 0x000fca00078e02ff */
[----:B------:R-:W-:-:S07]  /*8f10*/  VIMNMX R8, R8, R7, !PT ;  /* 0x0000000708087248 */ /* 0x000fce0007fe0100 */
.L_x_4990:
[----:B------:R-:W-:-:S05]  /*8f20*/  VIADD R8, R8, 0x3f ;  /* 0x0000003f08087836 */ /* 0x000fca0000000000 */
[----:B------:R-:W-:-:S04]  /*8f30*/  SHF.R.S32.HI R7, RZ, 0x1f, R8 ;  /* 0x0000001fff077819 */ /* 0x000fc80000011408 */
[----:B------:R-:W-:-:S04]  /*8f40*/  LEA.HI R7, R7, R8, RZ, 0x6 ;  /* 0x0000000807077211 */ /* 0x000fc800078f30ff */
[----:B------:R-:W-:-:S04]  /*8f50*/  SHF.R.S32.HI R7, RZ, 0x6, R7 ;  /* 0x00000006ff077819 */ /* 0x000fc80000011407 */
[----:B------:R-:W-:-:S04]  /*8f60*/  VIMNMX R7, R186, R7, !PT ;  /* 0x00000007ba077248 */ /* 0x000fc80007fe0100 */
[----:B------:R-:W-:-:S13]  /*8f70*/  ISETP.LE.AND P0, PT, R7, UR50, PT ;  /* 0x0000003207007c0c */ /* 0x000fda000bf03270 */
[----:B------:R-:W-:Y:S05]  /*8f80*/  @!P0 BRA `(.L_x_4993) ;  /* 0x0000001c003c8947 */ /* 0x000fea0003800000 */
[----:B------:R-:W-:Y:S01]  /*8f90*/  IMAD.MOV.U32 R9, RZ, RZ, R6 ;  /* 0x000000ffff097224 */ /* 0x000fe200078e0006 */
[----:B------:R-:W-:Y:S01]  /*8fa0*/  UMOV UR23, UR36 ;  /* 0x0000002400177c82 */ /* 0x000fe20008000000 */
[----:B------:R-:W-:Y:S01]  /*8fb0*/  IMAD.MOV.U32 R14, RZ, RZ, R5 ;  /* 0x000000ffff0e7224 */ /* 0x000fe200078e0005 */
[----:B------:R-:W-:Y:S01]  /*8fc0*/  ULDC UR24, c[0x0][0x9d8] ;  /* 0x0002760000187ab9 */ /* 0x000fe20000000800 */
[----:B------:R-:W-:-:S05]  /*8fd0*/  ULDC UR22, c[0x0][0x988] ;  /* 0x0002620000167ab9 */ /* 0x000fca0000000800 */
.L_x_5002:
[----:B------:R-:W-:Y:S01]  /*8fe0*/  UIADD3 UR36, UR23, 0x1, URZ ;  /* 0x0000000117247890 */ /* 0x000fe2000fffe03f */
[----:B------:R-:W-:Y:S01]  /*8ff0*/  IMAD.U32 R6, RZ, RZ, UR50 ;  /* 0x00000032ff067e24 */ /* 0x000fe2000f8e00ff */
[----:B------:R-:W-:Y:S02]  /*9000*/  UIADD3 UR21, UR50, -0x1, URZ ;  /* 0xffffffff32157890 */ /* 0x000fe4000fffe03f */
[----:B------:R-:W-:Y:S02]  /*9010*/  UISETP.NE.AND UP0, UPT, UR36, 0x2, UPT ;  /* 0x000000022400788c */ /* 0x000fe4000bf05270 */
[----:B------:R-:W-:Y:S02]  /*9020*/  ISETP.GT.AND P0, PT, R6, R7, PT ;  /* 0x000000070600720c */ /* 0x000fe40003f04270 */
[----:B------:R-:W-:Y:S02]  /*9030*/  USEL UR6, URZ, 0x1, UP0 ;  /* 0x000000013f067887 */ /* 0x000fe40008000000 */
[----:B------:R-:W-:-:S02]  /*9040*/  USEL UR36, UR36, URZ, UP0 ;  /* 0x0000003f24247287 */ /* 0x000fc40008000000 */
[----:B------:R-:W-:Y:S01]  /*9050*/  ULOP3.LUT UR37, UR37, UR6, URZ, 0x3c, !UPT ;  /* 0x0000000625257292 */ /* 0x000fe2000f8e3c3f */
[----:B------:R-:W-:Y:S01]  /*9060*/  UMOV UR50, UR21 ;  /* 0x0000001500327c82 */ /* 0x000fe20008000000 */
[----:B0123--:R-:W-:Y:S10]  /*9070*/  @!P3 BRA `(.L_x_4994) ;  /* 0x000000000004b947 */ /* 0x00fff40003800000 */
[----:B------:R-:W-:Y:S01]  /*9080*/  BPT.TRAP 0x1 ;  /* 0x000000040000795c */ /* 0x000fe20000300000 */
.L_x_4994:
[----:B------:R-:W-:Y:S01]  /*9090*/  ULEA UR25, UR36, UR43, 0x3 ;  /* 0x0000002b24197291 */ /* 0x000fe2000f8e183f */
[----:B------:R-:W-:-:S05]  /*90a0*/  IMAD.U32 R8, RZ, RZ, UR37 ;  /* 0x00000025ff087e24 */ /* 0x000fca000f8e00ff */
[----:B------:R-:W-:-:S04]  /*90b0*/  SHF.L.U32 R8, R8, 0x1f, RZ ;  /* 0x0000001f08087819 */ /* 0x000fc800000006ff */
[----:B------:R0:W2:Y:S01]  /*90c0*/  SYNCS.PHASECHK.TRANS64.TRYWAIT P1, [UR25+0x28c30], R8 ;  /* 0x028c3008ff0075a7 */ /* 0x0000a20008020159 */
[----:B------:R-:W-:Y:S05]  /*90d0*/  @!P3 BRA `(.L_x_4995) ;  /* 0x000000000004b947 */ /* 0x000fea0003800000 */
[----:B------:R-:W-:Y:S01]  /*90e0*/  BPT.TRAP 0x1 ;  /* 0x000000040000795c */ /* 0x000fe20000300000 */
.L_x_4995:
[----:B--2---:R-:W-:Y:S05]  /*90f0*/  @P1 BRA `(.L_x_4996) ;  /* 0x0000000000081947 */ /* 0x004fea0003800000 */
[----:B------:R-:W2:Y:S02]  /*9100*/  SYNCS.PHASECHK.TRANS64.TRYWAIT P1, [UR25+0x28c30], R8 ;  /* 0x028c3008ff0075a7 */ /* 0x000ea40008020159 */
[----:B--2---:R-:W-:Y:S05]  /*9110*/  @!P1 BRA `(.L_x_4997) ;  /* 0x000000d000d89947 */ /* 0x004fea0003800000 */
.L_x_4996:
[----:B------:R-:W-:Y:S01]  /*9120*/  R2UR UR18, R0 ;  /* 0x00000000001272ca */ /* 0x000fe200000e0000 */
[----:B-1----:R-:W-:Y:S01]  /*9130*/  WARPGROUP.ARRIVE ;  /* 0x00000000000079c5 */ /* 0x002fe20000000000 */
[----:B------:R-:W-:Y:S01]  /*9140*/  UMOV UR19, 0x40000040 ;  /* 0x4000004000137882 */ /* 0x000fe20000000000 */
[----:B------:R-:W-:Y:S01]  /*9150*/  UMOV UR7, 0x40000040 ;  /* 0x4000004000077882 */ /* 0x000fe20000000000 */
[----:B------:R-:W-:Y:S01]  /*9160*/  UMOV UR11, 0x40000040 ;  /* 0x40000040000b7882 */ /* 0x000fe20000000000 */
[----:B------:R-:W-:-:S08]  /*9170*/  UMOV UR15, 0x40000040 ;  /* 0x40000040000f7882 */ /* 0x000fd00000000000 */
[----:B------:R-:W-:-:S04]  /*9180*/  ULEA UR18, UR36, UR18, 0x9 ;  /* 0x0000001224127291 */ /* 0x000fc8000f8e483f */
[----:B------:R-:W-:Y:S02]  /*9190*/  UIADD3 UR6, UR18, 0x2, URZ ;  /* 0x0000000212067890 */ /* 0x000fe4000fffe03f */
[----:B------:R-:W-:Y:S02]  /*91a0*/  UIADD3 UR10, UR18, 0x4, URZ ;  /* 0x00000004120a7890 */ /* 0x000fe4000fffe03f */
[----:B------:R-:W-:Y:S02]  /*91b0*/  UIADD3 UR14, UR18, 0x6, URZ ;  /* 0x00000006120e7890 */ /* 0x000fe4000fffe03f */
[----:B------:R-:W-:Y:S03]  /*91c0*/  HGMMA.64x64x16.F32 R152, gdesc[UR16], RZ, !UPT, gsb0 ;  /* 0x00e00000109879f0 */ /* 0x000fe6000c0008ff */
[----:B------:R-:W-:Y:S02]  /*91d0*/  WARPGROUP.DEPBAR.LE gsb0, 0x0 ;  /* 0x00008000000079c5 */ /* 0x000fe40000010000 */
[----:B------:R-:W-:-:S06]  /*91e0*/  WARPGROUP.ARRIVE ;  /* 0x00000000000079c5 */ /* 0x000fcc0000000000 */
[----:B------:R-:W-:Y:S03]  /*91f0*/  HGMMA.64x64x16.F32 R152, gdesc[UR4], R152, gsb0 ;  /* 0x00e00000049879f0 */ /* 0x000fe60008000898 */
[----:B------:R-:W-:Y:S02]  /*9200*/  WARPGROUP.DEPBAR.LE gsb0, 0x0 ;  /* 0x00008000000079c5 */ /* 0x000fe40000010000 */
[----:B------:R-:W-:-:S06]  /*9210*/  WARPGROUP.ARRIVE ;  /* 0x00000000000079c5 */ /* 0x000fcc0000000000 */
[----:B------:R-:W-:Y:S01]  /*9220*/  HGMMA.64x64x16.F32 R152, gdesc[UR8], R152, gsb0 ;  /* 0x00e00000089879f0 */ /* 0x000fe20008000898 */
[----:B------:R-:W-:Y:S02]  /*9230*/  UMOV UR10, UR22 ;  /* 0x00000016000a7c82 */ /* 0x000fe40008000000 */
        /* <DEDUP_REMOVED lines=35> */
[----:B-1----:R-:W-:-:S07]  /*9470*/  FMNMX.FTZ R5, R6, R5, !PT ;  /* 0x0000000506057209 */ /* 0x002fce0007810000 */
[----:B------:R-:W1:Y:S01]  /*9480*/  MUFU.TANH R152, R152 ;  /* 0x0000009800987308 */ /* 0x000e620000002400 */
[----:B---3--:R-:W-:-:S07]  /*9490*/  FMNMX.FTZ R156, R20, R5, !PT ;  /* 0x00000005149c7209 */ /* 0x008fce0007810000 */
[----:B------:R-:W3:Y:S01]  /*94a0*/  MUFU.TANH R154, R154 ;  /* 0x0000009a009a7308 */ /* 0x000ee20000002400 */
[----:B--2---:R-:W-:-:S07]  /*94b0*/  FMNMX.FTZ R5, R21, R156, !PT ;  /* 0x0000009c15057209 */ /* 0x004fce0007810000 */
        /* <DEDUP_REMOVED lines=17> */
[----:B--2---:R-:W-:Y:S01]  /*95d0*/  FMNMX.FTZ R162, R165, R156, !PT ;  /* 0x0000009ca5a27209 */ /* 0x004fe20007810000 */
[----:B------:R-:W-:Y:S01]  /*95e0*/  FMUL.FTZ R156, R163, UR24 ;  /* 0x00000018a39c7c20 */ /* 0x000fe20008410000 */
[----:B------:R-:W-:Y:S01]  /*95f0*/  FMUL.FTZ R163, R170, UR24 ;  /* 0x00000018aaa37c20 */ /* 0x000fe20008410000 */
[----:B------:R-:W-:-:S04]  /*9600*/  FMUL.FTZ R170, R174, UR24 ;  /* 0x00000018aeaa7c20 */ /* 0x000fc80008410000 */
[----:B------:R-:W2:Y:S01]  /*9610*/  MUFU.TANH R168, R168 ;  /* 0x000000a800a87308 */ /* 0x000ea20000002400 */
[----:B-1----:R-:W-:Y:S01]  /*9620*/  FMNMX.FTZ R5, R169, R162, !PT ;  /* 0x000000a2a9057209 */ /* 0x002fe20007810000 */
[----:B------:R-:W-:Y:S01]  /*9630*/  FMUL.FTZ R162, R167, UR24 ;  /* 0x00000018a7a27c20 */ /* 0x000fe20008410000 */
[----:B------:R-:W-:-:S05]  /*9640*/  FMUL.FTZ R167, R179, UR24 ;  /* 0x00000018b3a77c20 */ /* 0x000fca0008410000 */
[----:B------:R-:W1:Y:S01]  /*9650*/  MUFU.TANH R10, R10 ;  /* 0x0000000a000a7308 */ /* 0x000e620000002400 */
[----:B---3--:R-:W-:-:S07]  /*9660*/  FMNMX.FTZ R5, R172, R5, !PT ;  /* 0x00000005ac057209 */ /* 0x008fce0007810000 */
[----:B------:R-:W3:Y:S01]  /*9670*/  MUFU.TANH R11, R11 ;  /* 0x0000000b000b7308 */ /* 0x000ee20000002400 */
[----:B--2---:R-:W-:-:S05]  /*9680*/  FMNMX.FTZ R5, R168, R5, !PT ;  /* 0x00000005a8057209 */ /* 0x004fca0007810000 */
[----:B------:R-:W2:Y:S02]  /*9690*/  SHFL.BFLY PT, R176, R5, 0x2, 0x1f ;  /* 0x0c401f0005b07f89 */ /* 0x000ea400000e0000 */
[----:B------:R-:W4:Y:S01]  /*96a0*/  MUFU.TANH R12, R12 ;  /* 0x0000000c000c7308 */ /* 0x000f220000002400 */
[----:B-1----:R-:W-:-:S07]  /*96b0*/  FMNMX.FTZ R174, R10, R9, !PT ;  /* 0x000000090aae7209 */ /* 0x002fce0007810000 */
[----:B------:R-:W1:Y:S08]  /*96c0*/  MUFU.TANH R13, R13 ;  /* 0x0000000d000d7308 */ /* 0x000e700000002400 */
        /* <DEDUP_REMOVED lines=8> */
[----:B-1----:R-:W-:-:S04]  /*9750*/  FMNMX.FTZ R176, R13, R176, !PT ;  /* 0x000000b00db07209 */ /* 0x002fc80007810000 */
[----:B-----5:R-:W-:-:S03]  /*9760*/  FMNMX.FTZ R177, R153, R176, !PT ;  /* 0x000000b099b17209 */ /* 0x020fc60007810000 */
[----:B------:R-:W1:Y:S01]  /*9770*/  MUFU.TANH R162, R162 ;  /* 0x000000a200a27308 */ /* 0x000e620000002400 */
[----:B--2---:R-:W-:-:S07]  /*9780*/  FMNMX.FTZ R176, R156, R177, !PT ;  /* 0x000000b19cb07209 */ /* 0x004fce0007810000 */
[----:B------:R-:W2:Y:S01]  /*9790*/  MUFU.TANH R163, R163 ;  /* 0x000000a300a37308 */ /* 0x000ea20000002400 */
[----:B----4-:R-:W-:Y:S02]  /*97a0*/  FMNMX.FTZ R177, R159, R176, !PT ;  /* 0x000000b09fb17209 */ /* 0x010fe40007810000 */
[----:B---3--:R-:W-:-:S05]  /*97b0*/  FMNMX.FTZ R5, R180, R181, !PT ;  /* 0x000000b5b4057209 */ /* 0x008fca0007810000 */
[----:B------:R-:W3:Y:S01]  /*97c0*/  MUFU.TANH R166, R166 ;  /* 0x000000a600a67308 */ /* 0x000ee20000002400 */
[----:B-1----:R-:W-:Y:S01]  /*97d0*/  FMNMX.FTZ R176, R162, R177, !PT ;  /* 0x000000b1a2b07209 */ /* 0x002fe20007810000 */
[C---:B------:R-:W-:Y:S01]  /*97e0*/  FMUL.FTZ R179, R5.reuse, UR10 ;  /* 0x0000000a05b37c20 */ /* 0x040fe20008410000 */
[----:B------:R-:W-:-:S03]  /*97f0*/  FADD.FTZ R14, -R5, R14 ;  /* 0x0000000e050e7221 */ /* 0x000fc60000010100 */
[--C-:B------:R-:W-:Y:S01]  /*9800*/  FFMA.FTZ R178, R6, UR10, -R179.reuse ;  /* 0x0000000a06b27c23 */ /* 0x100fe200080108b3 */
[----:B------:R-:W-:Y:S01]  /*9810*/  FMUL.FTZ R14, R14, UR10 ;  /* 0x0000000a0e0e7c20 */ /* 0x000fe20008410000 */
[----:B------:R-:W1:Y:S01]  /*9820*/  MUFU.TANH R170, R170 ;  /* 0x000000aa00aa7308 */ /* 0x000e620000002400 */
        /* <DEDUP_REMOVED lines=16> */
[----:B-1----:R-:W-:Y:S01]  /*9930*/  FMNMX.FTZ R176, R170, R177, !PT ;  /* 0x000000b1aab07209 */ /* 0x002fe20007810000 */
[----:B------:R-:W-:-:S06]  /*9940*/  FFMA.FTZ R168, R168, UR10, -R179 ;  /* 0x0000000aa8a87c23 */ /* 0x000fcc00080108b3 */
[----:B------:R-:W1:Y:S01]  /*9950*/  MUFU.TANH R167, R167 ;  /* 0x000000a700a77308 */ /* 0x000e620000002400 */
[----:B--2---:R-:W-:-:S07]  /*9960*/  FMNMX.FTZ R6, R173, R176, !PT ;  /* 0x000000b0ad067209 */ /* 0x004fce0007810000 */
[----:B------:R-:W2:Y:S01]  /*9970*/  MUFU.TANH R174, R174 ;  /* 0x000000ae00ae7308 */ /* 0x000ea20000002400 */
[----:B---3--:R-:W-:-:S07]  /*9980*/  FMNMX.FTZ R6, R171, R6, !PT ;  /* 0x00000006ab067209 */ /* 0x008fce0007810000 */
[----:B------:R-:W3:Y:S01]  /*9990*/  MUFU.TANH R175, R175 ;  /* 0x000000af00af7308 */ /* 0x000ee20000002400 */
[----:B-1----:R-:W-:-:S07]  /*99a0*/  FMNMX.FTZ R177, R167, R6, !PT ;  /* 0x00000006a7b17209 */ /* 0x002fce0007810000 */
[----:B------:R1:W-:Y:S01]  /*99b0*/  MUFU.EX2 R176, R178 ;  /* 0x000000b200b07308 */ /* 0x0003e20000000800 */
[----:B--2---:R-:W-:Y:S01]  /*99c0*/  FMNMX.FTZ R6, R174, R177, !PT ;  /* 0x000000b1ae067209 */ /* 0x004fe20007810000 */
[----:B------:R-:W-:-:S06]  /*99d0*/  FFMA.FTZ R177, R152, UR10, -R179 ;  /* 0x0000000a98b17c23 */ /* 0x000fcc00080108b3 */
[----:B------:R-:W2:Y:S01]  /*99e0*/  MUFU.EX2 R14, R14 ;  /* 0x0000000e000e7308 */ /* 0x000ea20000000800 */
[----:B---3--:R-:W-:Y:S01]  /*99f0*/  FMNMX.FTZ R6, R175, R6, !PT ;  /* 0x00000006af067209 */ /* 0x008fe20007810000 */
[----:B-1----:R-:W-:-:S04]  /*9a00*/  FFMA.FTZ R178, R154, UR10, -R179 ;  /* 0x0000000a9ab27c23 */ /* 0x002fc800080108b3 */
[----:B------:R-:W1:Y:S02]  /*9a10*/  SHFL.BFLY PT, R181, R6, 0x2, 0x1f ;  /* 0x0c401f0006b57f89 */ /* 0x000e6400000e0000 */
        /* <DEDUP_REMOVED lines=15> */
[----:B-1----:R-:W-:Y:S01]  /*9b10*/  FMNMX.FTZ R181, R6, R181, !PT ;  /* 0x000000b506b57209 */ /* 0x002fe20007810000 */
        /* <DEDUP_REMOVED lines=39> */
[----:B------:R-:W-:Y:S01]  /*9d90*/  FFMA.FTZ R172, R153, UR10, -R154 ;  /* 0x0000000a99ac7c23 */ /* 0x000fe2000801089a */
[----:B------:R-:W-:-:S02]  /*9da0*/  IMAD.MOV R153, RZ, RZ, -R17 ;  /* 0x000000ffff997224 */ /* 0x000fc400078e0a11 */
[--C-:B------:R-:W-:Y:S01]  /*9db0*/  FFMA.FTZ R11, R11, UR10, -R154.reuse ;  /* 0x0000000a0b0b7c23 */ /* 0x100fe2000801089a */
[--C-:B------:R-:W-:Y:S01]  /*9dc0*/  FFMA.FTZ R181, R173, UR10, -R154.reuse ;  /* 0x0000000aadb57c23 */ /* 0x100fe2000801089a */
[----:B------:R-:W-:Y:S01]  /*9dd0*/  MUFU.EX2 R9, R9 ;  /* 0x0000000900097308 */ /* 0x000fe20000000800 */
[--C-:B------:R-:W-:Y:S01]  /*9de0*/  FFMA.FTZ R12, R12, UR10, -R154.reuse ;  /* 0x0000000a0c0c7c23 */ /* 0x100fe2000801089a */
[----:B------:R-:W-:Y:S01]  /*9df0*/  ISETP.NE.AND P1, PT, R2, R153, PT ;  /* 0x000000990200720c */ /* 0x000fe20003f25270 */
[----:B------:R-:W-:Y:S02]  /*9e00*/  IMAD.U32 R173, RZ, RZ, UR25 ;  /* 0x00000019ffad7e24 */ /* 0x000fe4000f8e00ff */
[--C-:B------:R-:W-:Y:S01]  /*9e10*/  FFMA.FTZ R13, R13, UR10, -R154.reuse ;  /* 0x0000000a0d0d7c23 */ /* 0x100fe2000801089a */
[----:B------:R-:W-:Y:S02]  /*9e20*/  IMAD.U32 R153, RZ, RZ, UR23 ;  /* 0x00000017ff997e24 */ /* 0x000fe4000f8e00ff */
[--C-:B------:R-:W-:Y:S01]  /*9e30*/  FFMA.FTZ R179, R156, UR10, -R154.reuse ;  /* 0x0000000a9cb37c23 */ /* 0x100fe2000801089a */
[----:B------:R-:W-:Y:S01]  /*9e40*/  @!P4 VIADD R152, R173, 0x28c40 ;  /* 0x00028c40ad98c836 */ /* 0x000fe20000000000 */
[----:B------:R-:W1:Y:S01]  /*9e50*/  MUFU.EX2 R10, R10 ;  /* 0x0000000a000a7308 */ /* 0x000e620000000800 */
[--C-:B------:R-:W-:Y:S01]  /*9e60*/  FFMA.FTZ R159, R159, UR10, -R154.reuse ;  /* 0x0000000a9f9f7c23 */ /* 0x100fe2000801089a */
[--C-:B------:R-:W-:Y:S01]  /*9e70*/  FFMA.FTZ R192, R162, UR10, -R154.reuse ;  /* 0x0000000aa2c07c23 */ /* 0x100fe2000801089a */
[----:B------:R-:W-:Y:S01]  /*9e80*/  FFMA.FTZ R163, R163, UR10, -R154 ;  /* 0x0000000aa3a37c23 */ /* 0x000fe2000801089a */
[----:B------:R-:W-:Y:S01]  /*9e90*/  @!P4 PRMT R152, RZ, 0x654, R152 ;  /* 0x00000654ff98c816 */ /* 0x000fe20000000098 */
[--C-:B------:R-:W-:Y:S01]  /*9ea0*/  FFMA.FTZ R194, R166, UR10, -R154.reuse ;  /* 0x0000000aa6c27c23 */ /* 0x100fe2000801089a */
[----:B------:R-:W-:Y:S01]  /*9eb0*/  FFMA.FTZ R170, R170, UR10, -R154 ;  /* 0x0000000aaaaa7c23 */ /* 0x000fe2000801089a */
[----:B------:R-:W-:Y:S01]  /*9ec0*/  @!P1 IMAD R153, R153, 0x40, R16 ;  /* 0x0000004099999824 */ /* 0x000fe200078e0210 */
[----:B------:R-:W2:Y:S01]  /*9ed0*/  MUFU.EX2 R11, R11 ;  /* 0x0000000b000b7308 */ /* 0x000ea20000000800 */
[----:B------:R4:W-:Y:S01]  /*9ee0*/  @!P4 SYNCS.ARRIVE.TRANS64.RED.A1T0 RZ, [R152+URZ], RZ ;  /* 0x000000ff98ffc9a7 */ /* 0x0009e2000810043f */
[--C-:B------:R-:W-:Y:S01]  /*9ef0*/  FFMA.FTZ R171, R171, UR10, -R154.reuse ;  /* 0x0000000aabab7c23 */ /* 0x100fe2000801089a */
[--C-:B------:R-:W-:Y:S01]  /*9f00*/  FFMA.FTZ R167, R167, UR10, -R154.reuse ;  /* 0x0000000aa7a77c23 */ /* 0x100fe2000801089a */
[----:B------:R-:W-:Y:S01]  /*9f10*/  @!P1 LEA R153, R153, UR43, 0x2 ;  /* 0x0000002b99999c11 */ /* 0x000fe2000f8e10ff */
[--C-:B------:R-:W-:Y:S01]  /*9f20*/  FFMA.FTZ R162, R174, UR10, -R154.reuse ;  /* 0x0000000aaea27c23 */ /* 0x100fe2000801089a */
[----:B------:R-:W-:Y:S01]  /*9f30*/  FFMA.FTZ R175, R175, UR10, -R154 ;  /* 0x0000000aafaf7c23 */ /* 0x000fe2000801089a */
[----:B------:R-:W-:Y:S01]  /*9f40*/  FMUL.FTZ R100, R100, R14 ;  /* 0x0000000e64647220 */ /* 0x000fe20000410000 */
[----:B------:R-:W3:Y:S01]  /*9f50*/  MUFU.EX2 R12, R12 ;  /* 0x0000000c000c7308 */ /* 0x000ee20000000800 */
[----:B----4-:R-:W-:Y:S01]  /*9f60*/  FADD.FTZ R152, R20, R3 ;  /* 0x0000000314987221 */ /* 0x010fe20000010000 */
[----:B-1----:R-:W-:Y:S01]  /*9f70*/  FFMA.FTZ R4, R9, R4, R10 ;  /* 0x0000000409047223 */ /* 0x002fe2000001000a */
[----:B------:R-:W-:Y:S01]  /*9f80*/  @!P1 STS [R153+0x28800], R14 ;  /* 0x0288000e99009388 */ /* 0x000fe20000000800 */
[-C--:B------:R-:W-:Y:S01]  /*9f90*/  FMUL.FTZ R101, R101, R14.reuse ;  /* 0x0000000e65657220 */ /* 0x080fe20000410000 */
[----:B------:R-:W-:Y:S01]  /*9fa0*/  FADD.FTZ R152, R21, R152 ;  /* 0x0000009815987221 */ /* 0x000fe20000010000 */
[-C--:B------:R-:W-:Y:S01]  /*9fb0*/  FMUL.FTZ R104, R104, R14.reuse ;  /* 0x0000000e68687220 */ /* 0x080fe20000410000 */
[----:B------:R1:W-:Y:S01]  /*9fc0*/  @!P1 STS [R153+0x28820], R9 ;  /* 0x0288200999009388 */ /* 0x0003e20000000800 */
[----:B------:R-:W4:Y:S01]  /*9fd0*/  MUFU.EX2 R13, R13 ;  /* 0x0000000d000d7308 */ /* 0x000f220000000800 */
        /* <DEDUP_REMOVED lines=9> */
[----:B---3--:R-:W-:Y:S01]  /*a070*/  FADD.FTZ R4, R12, R3 ;  /* 0x000000030c047221 */ /* 0x008fe20000010000 */
[-C--:B------:R-:W-:Y:S01]  /*a080*/  FMUL.FTZ R117, R117, R14.reuse ;  /* 0x0000000e75757220 */ /* 0x080fe20000410000 */
[-C--:B------:R-:W-:Y:S01]  /*a090*/  FMUL.FTZ R120, R120, R14.reuse ;  /* 0x0000000e78787220 */ /* 0x080fe20000410000 */
[----:B------:R-:W-:Y:S01]  /*a0a0*/  FADD.FTZ R152, R178, R153 ;  /* 0x00000099b2987221 */ /* 0x000fe20000010000 */
[-C--:B------:R-:W-:Y:S01]  /*a0b0*/  FMUL.FTZ R121, R121, R14.reuse ;  /* 0x0000000e79797220 */ /* 0x080fe20000410000 */
[-C--:B------:R-:W-:Y:S01]  /*a0c0*/  FMUL.FTZ R124, R124, R14.reuse ;  /* 0x0000000e7c7c7220 */ /* 0x080fe20000410000 */
[----:B------:R-:W1:Y:S01]  /*a0d0*/  MUFU.EX2 R179, R179 ;  /* 0x000000b300b37308 */ /* 0x000e620000000800 */
        /* <DEDUP_REMOVED lines=8> */
[----:B--2---:R-:W-:Y:S01]  /*a160*/  FADD.FTZ R4, R172, R3 ;  /* 0x00000003ac047221 */ /* 0x004fe20000010000 */
[----:B------:R-:W-:Y:S01]  /*a170*/  FADD.FTZ R153, R157, R152 ;  /* 0x000000989d997221 */ /* 0x000fe20000010000 */
        /* <DEDUP_REMOVED lines=10> */
[----:B------:R-:W-:Y:S01]  /*a220*/  FMUL.FTZ R149, R149, R14 ;  /* 0x0000000e95957220 */ /* 0x000fe20000410000 */
[----:B------:R-:W-:Y:S01]  /*a230*/  F2FP.F16.F32.PACK_AB R154, R21, R20 ;  /* 0x00000014159a723e */ /* 0x000fe200000000ff */
[----:B------:R-:W-:Y:S01]  /*a240*/  FMUL.FTZ R26, R26, R9 ;  /* 0x000000091a1a7220 */ /* 0x000fe20000410000 */
[----:B------:R-:W1:Y:S01]  /*a250*/  MUFU.EX2 R192, R192 ;  /* 0x000000c000c07308 */ /* 0x000e620000000800 */
[----:B---3--:R-:W-:Y:S01]  /*a260*/  FADD.FTZ R3, R159, R4 ;  /* 0x000000049f037221 */ /* 0x008fe20000010000 */
[----:B------:R-:W-:Y:S01]  /*a270*/  F2FP.F16.F32.PACK_AB R158, R180, R155 ;  /* 0x0000009bb49e723e */ /* 0x000fe200000000ff */
[-C--:B------:R-:W-:Y:S01]  /*a280*/  FMUL.FTZ R27, R27, R9.reuse ;  /* 0x000000091b1b7220 */ /* 0x080fe20000410000 */
[----:B------:R-:W-:Y:S01]  /*a290*/  F2FP.F16.F32.PACK_AB R155, R13, R12 ;  /* 0x0000000c0d9b723e */ /* 0x000fe200000000ff */
[----:B------:R-:W-:Y:S01]  /*a2a0*/  FMUL.FTZ R30, R30, R9 ;  /* 0x000000091e1e7220 */ /* 0x000fe20000410000 */
[----:B------:R-:W-:Y:S01]  /*a2b0*/  F2FP.F16.F32.PACK_AB R156, R178, R177 ;  /* 0x000000b1b29c723e */ /* 0x000fe200000000ff */
[----:B------:R-:W-:Y:S01]  /*a2c0*/  FMUL.FTZ R31, R31, R9 ;  /* 0x000000091f1f7220 */ /* 0x000fe20000410000 */
[----:B------:R-:W3:Y:S01]  /*a2d0*/  MUFU.EX2 R161, R161 ;  /* 0x000000a100a17308 */ /* 0x000ee20000000800 */
[C---:B--2---:R-:W-:Y:S01]  /*a2e0*/  FADD.FTZ R152, R160.reuse, R153 ;  /* 0x00000099a0987221 */ /* 0x044fe20000010000 */
[----:B------:R-:W-:Y:S01]  /*a2f0*/  F2FP.F16.F32.PACK_AB R160, R160, R157 ;  /* 0x0000009da0a0723e */ /* 0x000fe200000000ff */
[-C--:B------:R-:W-:Y:S01]  /*a300*/  FMUL.FTZ R34, R34, R9.reuse ;  /* 0x0000000922227220 */ /* 0x080fe20000410000 */
[----:B------:R-:W-:Y:S01]  /*a310*/  F2FP.F16.F32.PACK_AB R157, R179, R172 ;  /* 0x000000acb39d723e */ /* 0x000fe200000000ff */
[-C--:B------:R-:W-:Y:S01]  /*a320*/  FMUL.FTZ R35, R35, R9.reuse ;  /* 0x0000000923237220 */ /* 0x080fe20000410000 */
[-C--:B------:R-:W-:Y:S01]  /*a330*/  FMUL.FTZ R38, R38, R9.reuse ;  /* 0x0000000926267220 */ /* 0x080fe20000410000 */
[----:B------:R-:W-:Y:S01]  /*a340*/  FMUL.FTZ R39, R39, R9 ;  /* 0x0000000927277220 */ /* 0x000fe20000410000 */
[----:B------:R-:W2:Y:S01]  /*a350*/  MUFU.EX2 R163, R163 ;  /* 0x000000a300a37308 */ /* 0x000ea20000000800 */
[C---:B-1----:R-:W-:Y:S01]  /*a360*/  FADD.FTZ R4, R192.reuse, R3 ;  /* 0x00000003c0047221 */ /* 0x042fe20000010000 */
[----:B------:R-:W-:Y:S01]  /*a370*/  F2FP.F16.F32.PACK_AB R159, R192, R159 ;  /* 0x0000009fc09f723e */ /* 0x000fe200000000ff */
[-C--:B------:R-:W-:Y:S01]  /*a380*/  FMUL.FTZ R42, R42, R9.reuse ;  /* 0x000000092a2a7220 */ /* 0x080fe20000410000 */
[-C--:B------:R-:W-:Y:S01]  /*a390*/  FMUL.FTZ R43, R43, R9.reuse ;  /* 0x000000092b2b7220 */ /* 0x080fe20000410000 */
[-C--:B------:R-:W-:Y:S01]  /*a3a0*/  FMUL.FTZ R46, R46, R9.reuse ;  /* 0x000000092e2e7220 */ /* 0x080fe20000410000 */
[-C--:B------:R-:W-:Y:S01]  /*a3b0*/  FMUL.FTZ R47, R47, R9.reuse ;  /* 0x000000092f2f7220 */ /* 0x080fe20000410000 */
[----:B------:R-:W-:Y:S01]  /*a3c0*/  FMUL.FTZ R50, R50, R9 ;  /* 0x0000000932327220 */ /* 0x000fe20000410000 */
[----:B------:R-:W1:Y:S01]  /*a3d0*/  MUFU.EX2 R164, R164 ;  /* 0x000000a400a47308 */ /* 0x000e620000000800 */
        /* <DEDUP_REMOVED lines=70> */
[-C--:B------:R-:W-:Y:S01]  /*a840*/  FMUL.FTZ R147, R147, R9.reuse ;  /* 0x0000000993937220 */ /* 0x080fe20000410000 */
[----:B------:R-:W-:Y:S01]  /*a850*/  FMUL.FTZ R150, R150, R9 ;  /* 0x0000000996967220 */ /* 0x000fe20000410000 */
[----:B------:R-:W4:Y:S01]  /*a860*/  MUFU.EX2 R169, R169 ;  /* 0x000000a900a97308 */ /* 0x000f220000000800 */
[----:B---3--:R-:W-:Y:S01]  /*a870*/  FADD.FTZ R4, R174, R15 ;  /* 0x0000000fae047221 */ /* 0x008fe20000010000 */
[----:B--2---:R-:W-:Y:S01]  /*a880*/  F2FP.F16.F32.PACK_AB R162, R164, R161 ;  /* 0x000000a1a4a2723e */ /* 0x004fe200000000ff */
[----:B------:R-:W-:Y:S01]  /*a890*/  FMUL.FTZ R151, R151, R9 ;  /* 0x0000000997977220 */ /* 0x000fe20000410000 */
[----:B------:R-:W-:-:S02]  /*a8a0*/  F2FP.F16.F32.PACK_AB R161, R194, R163 ;  /* 0x000000a3c2a1723e */ /* 0x000fc400000000ff */
[----:B------:R-:W-:Y:S02]  /*a8b0*/  F2FP.F16.F32.PACK_AB R164, R182, R165 ;  /* 0x000000a5b6a4723e */ /* 0x000fe400000000ff */
[----:B------:R-:W2:Y:S01]  /*a8c0*/  MUFU.EX2 R168, R168 ;  /* 0x000000a800a87308 */ /* 0x000ea20000000800 */
[----:B-----5:R-:W-:Y:S01]  /*a8d0*/  FADD.FTZ R11, R167, R4 ;  /* 0x00000004a70b7221 */ /* 0x020fe20000010000 */
[----:B------:R-:W-:Y:S02]  /*a8e0*/  F2FP.F16.F32.PACK_AB R163, R181, R170 ;  /* 0x000000aab5a3723e */ /* 0x000fe400000000ff */
[----:B------:R-:W-:-:S03]  /*a8f0*/  F2FP.F16.F32.PACK_AB R165, R174, R171 ;  /* 0x000000abaea5723e */ /* 0x000fc600000000ff */
[----:B------:R1:W-:Y:S01]  /*a900*/  STSM.16.M88.4 [R19], R160 ;  /* 0x000000a013007844 */ /* 0x0003e20000000200 */
[----:B------:R-:W3:Y:S01]  /*a910*/  MUFU.EX2 R14, R175 ;  /* 0x000000af000e7308 */ /* 0x000ee20000000800 */
[----:B----4-:R-:W-:Y:S01]  /*a920*/  FADD.FTZ R3, R169, R20 ;  /* 0x00000014a9037221 */ /* 0x010fe20000010000 */
[----:B--2---:R-:W-:-:S03]  /*a930*/  F2FP.F16.F32.PACK_AB R166, R168, R169 ;  /* 0x000000a9a8a6723e */ /* 0x004fc600000000ff */
[----:B------:R-:W-:Y:S01]  /*a940*/  FADD.FTZ R3, R168, R3 ;  /* 0x00000003a8037221 */ /* 0x000fe20000010000 */
[C---:B---3--:R-:W-:Y:S01]  /*a950*/  F2FP.F16.F32.PACK_AB R167, R14.reuse, R167 ;  /* 0x000000a70ea7723e */ /* 0x048fe200000000ff */
[----:B------:R-:W-:-:S04]  /*a960*/  FADD.FTZ R4, R14, R11 ;  /* 0x0000000b0e047221 */ /* 0x000fc80000010000 */
[----:B------:R1:W-:Y:S01]  /*a970*/  STSM.16.M88.4 [R22], R164 ;  /* 0x000000a416007844 */ /* 0x0003e20000000200 */
[----:B------:R-:W-:Y:S05]  /*a980*/  @!P3 BRA `(.L_x_4998) ;  /* 0x000000000004b947 */ /* 0x000fea0003800000 */
[----:B------:R-:W-:Y:S01]  /*a990*/  BPT.TRAP 0x1 ;  /* 0x000000040000795c */ /* 0x000fe20000300000 */
.L_x_4998:
[----:B------:R2:W3:Y:S01]  /*a9a0*/  SYNCS.PHASECHK.TRANS64.TRYWAIT P1, [UR25+0x28c50], R8 ;  /* 0x028c5008ff0075a7 */ /* 0x0004e20008020159 */
[----:B------:R-:W-:Y:S05]  /*a9b0*/  @!P3 BRA `(.L_x_4999) ;  /* 0x000000000004b947 */ /* 0x000fea0003800000 */
[----:B------:R-:W-:Y:S01]  /*a9c0*/  BPT.TRAP 0x1 ;  /* 0x000000040000795c */ /* 0x000fe20000300000 */
.L_x_4999:
[----:B---3--:R-:W-:Y:S05]  /*a9d0*/  @P1 BRA `(.L_x_5000) ;  /* 0x0000000000081947 */ /* 0x008fea0003800000 */
[----:B------:R-:W3:Y:S02]  /*a9e0*/  SYNCS.PHASECHK.TRANS64.TRYWAIT P1, [UR25+0x28c50], R8 ;  /* 0x028c5008ff0075a7 */ /* 0x000ee40008020159 */
[----:B---3--:R-:W-:Y:S05]  /*a9f0*/  @!P1 BRA `(.L_x_5001) ;  /* 0x000000b800b89947 */ /* 0x008fea0003800000 */
.L_x_5000:
        /* <DEDUP_REMOVED lines=39> */
[----:B------:R-:W-:-:S05]  /*ac70*/  UMOV UR50, UR21 ;  /* 0x0000001500327c82 */ /* 0x000fca0008000000 */
.L_x_4993:
[----:B------:R-:W-:-:S13]  /*ac80*/  ISETP.LE.AND P0, PT, R186, UR50, PT ;  /* 0x00000032ba007c0c */ /* 0x000fda000bf03270 */
[----:B------:R-:W-:Y:S05]  /*ac90*/  @!P0 BRA `(.L_x_5003) ;  /* 0x0000002400e88947 */ /* 0x000fea0003800000 */
[----:B------:R-:W-:Y:S01]  /*aca0*/  IMAD.MOV.U32 R11, RZ, RZ, R6 ;  /* 0x000000ffff0b7224 */ /* 0x000fe200078e0006 */
[----:B------:R-:W-:Y:S01]  /*acb0*/  UMOV UR22, UR36 ;  /* 0x0000002400167c82 */ /* 0x000fe20008000000 */
[----:B------:R-:W-:Y:S01]  /*acc0*/  IMAD.MOV.U32 R10, RZ, RZ, R5 ;  /* 0x000000ffff0a7224 */ /* 0x000fe200078e0005 */
[----:B------:R-:W-:Y:S01]  /*acd0*/  ULDC UR23, c[0x0][0x9e4] ;  /* 0x0002790000177ab9 */ /* 0x000fe20000000800 */
[----:B------:R-:W-:Y:S01]  /*ace0*/  ULDC UR24, c[0x0][0x288] ;  /* 0x0000a20000187ab9 */ /* 0x000fe20000000800 */
[----:B------:R-:W-:Y:S01]  /*acf0*/  ULDC UR25, c[0x0][0x9d8] ;  /* 0x0002760000197ab9 */ /* 0x000fe20000000800 */
[----:B------:R-:W-:Y:S01]  /*ad00*/  ULDC UR21, c[0x0][0x988] ;  /* 0x0002620000157ab9 */ /* 0x000fe20000000800 */
[----:B------:R-:W-:-:S05]  /*ad10*/  ULDC UR26, c[0x0][0x9e0] ;  /* 0x00027800001a7ab9 */ /* 0x000fca0000000800 */
.L_x_5020:
[----:B------:R-:W-:-:S04]  /*ad20*/  UIADD3 UR36, UR22, 0x1, URZ ;  /* 0x0000000116247890 */ /* 0x000fc8000fffe03f */
[----:B------:R-:W-:-:S04]  /*ad30*/  UISETP.NE.AND UP0, UPT, UR36, 0x2, UPT ;  /* 0x000000022400788c */ /* 0x000fc8000bf05270 */
[----:B------:R-:W-:Y:S02]  /*ad40*/  USEL UR6, URZ, 0x1, UP0 ;  /* 0x000000013f067887 */ /* 0x000fe40008000000 */
[----:B------:R-:W-:Y:S02]  /*ad50*/  USEL UR36, UR36, URZ, UP0 ;  /* 0x0000003f24247287 */ /* 0x000fe40008000000 */
[----:B------:R-:W-:Y:S01]  /*ad60*/  ULOP3.LUT UR37, UR37, UR6, URZ, 0x3c, !UPT ;  /* 0x0000000625257292 */ /* 0x000fe2000f8e3c3f */
[----:B012-4-:R-:W-:Y:S11]  /*ad70*/  @!P3 BRA `(.L_x_5004) ;  /* 0x000000000004b947 */ /* 0x017ff60003800000 */
[----:B------:R-:W-:Y:S01]  /*ad80*/  BPT.TRAP 0x1 ;  /* 0x000000040000795c */ /* 0x000fe20000300000 */
.L_x_5004:
[----:B------:R-:W-:Y:S01]  /*ad90*/  ULEA UR27, UR36, UR43, 0x3 ;  /* 0x0000002b241b7291 */ /* 0x000fe2000f8e183f */
[----:B------:R-:W-:-:S05]  /*ada0*/  IMAD.U32 R7, RZ, RZ, UR37 ;  /* 0x00000025ff077e24 */ /* 0x000fca000f8e00ff */
[----:B------:R-:W-:-:S04]  /*adb0*/  SHF.L.U32 R7, R7, 0x1f, RZ ;  /* 0x0000001f07077819 */ /* 0x000fc800000006ff */
[----:B------:R4:W0:Y:S01]  /*adc0*/  SYNCS.PHASECHK.TRANS64.TRYWAIT P0, [UR27+0x28c30], R7 ;  /* 0x028c3007ff0075a7 */ /* 0x000822000800015b */
[----:B------:R-:W-:Y:S05]  /*add0*/  @!P3 BRA `(.L_x_5005) ;  /* 0x000000000004b947 */ /* 0x000fea0003800000 */
[----:B------:R-:W-:Y:S01]  /*ade0*/  BPT.TRAP 0x1 ;  /* 0x000000040000795c */ /* 0x000fe20000300000 */
.L_x_5005:
[----:B0-----:R-:W-:Y:S05]  /*adf0*/  @P0 BRA `(.L_x_5006) ;  /* 0x0000000000080947 */ /* 0x001fea0003800000 */
[----:B------:R-:W0:Y:S02]  /*ae00*/  SYNCS.PHASECHK.TRANS64.TRYWAIT P0, [UR27+0x28c30], R7 ;  /* 0x028c3007ff0075a7 */ /* 0x000e24000800015b */
[----:B0-----:R-:W-:Y:S05]  /*ae10*/  @!P0 BRA `(.L_x_5007) ;  /* 0x000000b400c48947 */ /* 0x001fea0003800000 */
.L_x_5006:
[----:B------:R-:W-:Y:S01]  /*ae20*/  R2UR UR18, R0 ;  /* 0x00000000001272ca */ /* 0x000fe200000e0000 */
[----:B-1-3--:R-:W-:Y:S01]  /*ae30*/  WARPGROUP.ARRIVE ;  /* 0x00000000000079c5 */ /* 0x00afe20000000000 */
[----:B------:R-:W-:Y:S01]  /*ae40*/  UMOV UR19, 0x40000040 ;  /* 0x4000004000137882 */ /* 0x000fe20000000000 */
[----:B------:R-:W-:Y:S01]  /*ae50*/  UMOV UR7, 0x40000040 ;  /* 0x4000004000077882 */ /* 0x000fe20000000000 */
[----:B------:R-:W-:Y:S01]  /*ae60*/  UMOV UR11, 0x40000040 ;  /* 0x40000040000b7882 */ /* 0x000fe20000000000 */
[----:B------:R-:W-:Y:S01]  /*ae70*/  UMOV UR15, 0x40000040 ;  /* 0x40000040000f7882 */ /* 0x000fe20000000000 */
[----:B------:R-:W0:Y:S01]  /*ae80*/  @P5 LDC R9, c[0x0][0x44c] ;  /* 0x00011300ff095b82 */ /* 0x000e220000000800 */
[----:B------:R-:W-:-:S06]  /*ae90*/  IMAD.U32 R20, RZ, RZ, UR27 ;  /* 0x0000001bff147e24 */ /* 0x000fcc000f8e00ff */
[----:B------:R-:W-:Y:S01]  /*aea0*/  ULEA UR18, UR36, UR18, 0x9 ;  /* 0x0000001224127291 */ /* 0x000fe2000f8e483f */
[----:B--2---:R-:W1:Y:S03]  /*aeb0*/  @P5 LDC R8, c[0x0][0x450] ;  /* 0x00011400ff085b82 */ /* 0x004e660000000800 */
[----:B------:R-:W-:Y:S02]  /*aec0*/  UIADD3 UR6, UR18, 0x2, URZ ;  /* 0x0000000212067890 */ /* 0x000fe4000fffe03f */
[----:B------:R-:W-:Y:S02]  /*aed0*/  UIADD3 UR10, UR18, 0x4, URZ ;  /* 0x00000004120a7890 */ /* 0x000fe4000fffe03f */
[----:B------:R-:W-:Y:S02]  /*aee0*/  UIADD3 UR14, UR18, 0x6, URZ ;  /* 0x00000006120e7890 */ /* 0x000fe4000fffe03f */
[----:B------:R-:W-:Y:S03]  /*aef0*/  HGMMA.64x64x16.F32 R152, gdesc[UR16], RZ, !UPT, gsb0 ;  /* 0x00e00000109879f0 */ /* 0x000fe6000c0008ff */
[----:B------:R-:W-:-:S02]  /*af00*/  WARPGROUP.DEPBAR.LE gsb0, 0x0 ;  /* 0x00008000000079c5 */ /* 0x000fc40000010000 */
[----:B------:R-:W-:-:S06]  /*af10*/  WARPGROUP.ARRIVE ;  /* 0x00000000000079c5 */ /* 0x000fcc0000000000 */
[----:B------:R-:W-:Y:S01]  /*af20*/  HGMMA.64x64x16.F32 R152, gdesc[UR4], R152, gsb0 ;  /* 0x00e00000049879f0 */ /* 0x000fe20008000898 */
[----:B------:R-:W-:Y:S02]  /*af30*/  USHF.L.U32 UR6, UR50, 0x6, URZ ;  /* 0x0000000632067899 */ /* 0x000fe4000800063f */
        /* <DEDUP_REMOVED lines=12> */
[----:B------:R-:W-:-:S02]  /*b000*/  VIADD R178, R185, UR40 ;  /* 0x00000028b9b27c36 */ /* 0x000fc40008000000 */
[----:B------:R-:W-:Y:S01]  /*b010*/  FMUL.FTZ R172, R173, UR25 ;  /* 0x00000019adac7c20 */ /* 0x000fe20008410000 */
[----:B------:R-:W-:Y:S01]  /*b020*/  FMUL.FTZ R14, R162, UR25 ;  /* 0x00000019a20e7c20 */ /* 0x000fe20008410000 */
[----:B------:R-:W2:Y:S01]  /*b030*/  LDC R173, c[0x0][0x2f0] ;  /* 0x0000bc00ffad7b82 */ /* 0x000ea20000000800 */
[----:B0-----:R-:W-:-:S04]  /*b040*/  @P5 IMAD.HI.U32 R9, R178, R9, RZ ;  /* 0x00000009b2095227 */ /* 0x001fc800078e00ff */
[----:B------:R-:W-:Y:S01]  /*b050*/  FMUL.FTZ R162, R164, UR25 ;  /* 0x00000019a4a27c20 */ /* 0x000fe20008410000 */
[----:B------:R-:W-:Y:S01]  /*b060*/  FMUL.FTZ R164, R168, UR25 ;  /* 0x00000019a8a47c20 */ /* 0x000fe20008410000 */
[----:B------:R-:W-:Y:S01]  /*b070*/  FMUL.FTZ R6, R155, UR25 ;  /* 0x000000199b067c20 */ /* 0x000fe20008410000 */
[----:B------:R-:W-:Y:S01]  /*b080*/  FMUL.FTZ R194, R156, UR25 ;  /* 0x000000199cc27c20 */ /* 0x000fe20008410000 */
[----:B-1----:R-:W-:Y:S01]  /*b090*/  @P5 SHF.R.U32.HI R178, RZ, R8, R9 ;  /* 0x00000008ffb25219 */ /* 0x002fe20000011609 */
        /* <DEDUP_REMOVED lines=24> */
[----:B------:R-:W1:Y:S01]  /*b220*/  MUFU.TANH R192, R192 ;  /* 0x000000c000c07308 */ /* 0x000e620000002400 */
[----:B------:R-:W-:-:S03]  /*b230*/  @!P4 VIADD R8, R20, 0x28c40 ;  /* 0x00028c401408c836 */ /* 0x000fc60000000000 */
[----:B--2---:R-:W-:Y:S02]  /*b240*/  IMAD R166, R173, UR49, R166 ;  /* 0x00000031ada67c24 */ /* 0x004fe4000f8e02a6 */
[----:B------:R-:W-:Y:S02]  /*b250*/  @!P4 PRMT R8, RZ, 0x654, R8 ;  /* 0x00000654ff08c816 */ /* 0x000fe40000000008 */
[----:B------:R-:W2:Y:S01]  /*b260*/  MUFU.TANH R193, R193 ;  /* 0x000000c100c17308 */ /* 0x000ea20000002400 */
[----:B------:R-:W-:Y:S01]  /*b270*/  VIADD R166, R166, -UR24 ;  /* 0x80000018a6a67c36 */ /* 0x000fe20008000000 */
[----:B------:R3:W-:Y:S03]  /*b280*/  @!P4 SYNCS.ARRIVE.TRANS64.RED.A1T0 RZ, [R8+URZ], RZ ;  /* 0x000000ff08ffc9a7 */ /* 0x0007e6000810043f */
[C---:B------:R-:W-:Y:S02]  /*b290*/  VIADD R182, R166.reuse, UR26 ;  /* 0x0000001aa6b67c36 */ /* 0x040fe40008000000 */
[----:B------:R-:W-:Y:S01]  /*b2a0*/  VIADD R183, R166, UR20 ;  /* 0x00000014a6b77c36 */ /* 0x000fe20008000000 */
[----:B------:R-:W1:Y:S01]  /*b2b0*/  MUFU.TANH R5, R5 ;  /* 0x0000000500057308 */ /* 0x000e620000002400 */
[----:B0-----:R-:W-:-:S02]  /*b2c0*/  IMAD.IADD R180, R182, 0x1, R168 ;  /* 0x00000001b6b47824 */ /* 0x001fc400078e02a8 */
        /* <DEDUP_REMOVED lines=30> */
[----:B-123--:R-:W-:Y:S05]  /*b4b0*/  @!P6 BRA `(.L_x_5008) ;  /* 0x00000000005ce947 */ /* 0x00efea0003800000 */
        /* <DEDUP_REMOVED lines=13> */
.L_x_5010:
[----:B------:R-:W-:-:S05]  /*b590*/  IMAD.U32 R166, RZ, RZ, UR23 ;  /* 0x00000017ffa67e24 */ /* 0x000fca000f8e00ff */
[----:B------:R-:W-:-:S13]  /*b5a0*/  ISETP.NE.AND P0, PT, R166, 0x1, PT ;  /* 0x00000001a600780c */ /* 0x000fda0003f05270 */
[----:B------:R-:W1:Y:S02]  /*b5b0*/  @P0 LDC.64 R8, c[0x0][0x9e8] ;  /* 0x00027a00ff080b82 */ /* 0x000e640000000a00 */
[----:B-1----:R-:W-:-:S05]  /*b5c0*/  @P0 IMAD.HI.U32 R8, R165, R8, RZ ;  /* 0x00000008a5080227 */ /* 0x002fca00078e00ff */
[----:B------:R-:W-:-:S07]  /*b5d0*/  @P0 SHF.R.U32.HI R165, RZ, R9, R8 ;  /* 0x00000009ffa50219 */ /* 0x000fce0000011608 */
.L_x_5011:
[----:B------:R-:W-:Y:S05]  /*b5e0*/  BSYNC B0 ;  /* 0x0000000000007941 */ /* 0x000fea0003800000 */
.L_x_5009:
[----:B------:R-:W-:-:S04]  /*b5f0*/  IMAD R165, R165, R166, -UR6 ;  /* 0x80000006a5a57e24 */ /* 0x000fc8000f8e02a6 */
[----:B------:R-:W-:-:S05]  /*b600*/  IMAD.IADD R165, R165, 0x1, -R2 ;  /* 0x00000001a5a57824 */ /* 0x000fca00078e0a02 */
[----:B------:R-:W-:Y:S02]  /*b610*/  VIADDMNMX R180, R165, R166, R180, PT ;  /* 0x000000a6a5b47246 */ /* 0x000fe400038001b4 */
[----:B------:R-:W-:-:S07]  /*b620*/  VIMNMX R181, R181, R165, !PT ;  /* 0x000000a5b5b57248 */ /* 0x000fce0007fe0100 */
.L_x_5008:
        /* <DEDUP_REMOVED lines=43> */
[----:B------:R-:W-:Y:S01]  /*b8e0*/  FSEL R161, R174, -INF , !P2 ;  /* 0xff800000aea17808 */ /* 0x000fe20005000000 */
[--C-:B-1----:R-:W-:Y:S01]  /*b8f0*/  IMAD.IADD R174, R182, 0x1, R178.reuse ;  /* 0x00000001b6ae7824 */ /* 0x102fe200078e02b2 */
[----:B------:R-:W-:Y:S01]  /*b900*/  FSEL R162, R175, -INF , !P1 ;  /* 0xff800000afa27808 */ /* 0x000fe20004800000 */
[----:B------:R-:W-:Y:S01]  /*b910*/  IMAD.IADD R175, R183, 0x1, R178 ;  /* 0x00000001b7af7824 */ /* 0x000fe200078e02b2 */
[----:B------:R-:W-:-:S02]  /*b920*/  ISETP.GT.AND P2, PT, R181, 0x38, P0 ;  /* 0x00000038b500780c */ /* 0x000fc40000744270 */
[----:B------:R-:W-:Y:S02]  /*b930*/  ISETP.GT.AND P1, PT, R181, 0x39, P0 ;  /* 0x00000039b500780c */ /* 0x000fe40000724270 */
[C---:B------:R-:W-:Y:S02]  /*b940*/  ISETP.LT.OR P2, PT, R180.reuse, 0x39, P2 ;  /* 0x00000039b400780c */ /* 0x040fe40001741670 */
[----:B------:R-:W-:Y:S02]  /*b950*/  ISETP.LT.OR P1, PT, R180, 0x3a, P1 ;  /* 0x0000003ab400780c */ /* 0x000fe40000f21670 */
        /* <DEDUP_REMOVED lines=16> */
.L_x_5014:
[----:B------:R-:W-:-:S05]  /*ba60*/  IMAD.U32 R176, RZ, RZ, UR23 ;  /* 0x00000017ffb07e24 */ /* 0x000fca000f8e00ff */
[----:B------:R-:W-:-:S13]  /*ba70*/  ISETP.NE.AND P1, PT, R176, 0x1, PT ;  /* 0x00000001b000780c */ /* 0x000fda0003f25270 */
[----:B------:R-:W0:Y:S02]  /*ba80*/  @P1 LDC.64 R8, c[0x0][0x9e8] ;  /* 0x00027a00ff081b82 */ /* 0x000e240000000a00 */
[----:B0-----:R-:W-:-:S05]  /*ba90*/  @P1 IMAD.HI.U32 R8, R173, R8, RZ ;  /* 0x00000008ad081227 */ /* 0x001fca00078e00ff */
[----:B------:R-:W-:-:S07]  /*baa0*/  @P1 SHF.R.U32.HI R173, RZ, R9, R8 ;  /* 0x00000009ffad1219 */ /* 0x000fce0000011608 */
.L_x_5015:
[----:B------:R-:W-:Y:S05]  /*bab0*/  BSYNC B0 ;  /* 0x0000000000007941 */ /* 0x000fea0003800000 */
.L_x_5013:
[----:B------:R-:W-:-:S04]  /*bac0*/  IMAD R173, R173, R176, -UR6 ;  /* 0x80000006adad7e24 */ /* 0x000fc8000f8e02b0 */
[----:B------:R-:W-:-:S05]  /*bad0*/  IMAD.IADD R173, R173, 0x1, -R2 ;  /* 0x00000001adad7824 */ /* 0x000fca00078e0a02 */
[----:B------:R-:W-:Y:S02]  /*bae0*/  VIADDMNMX R174, R173, R176, R174, PT ;  /* 0x000000b0adae7246 */ /* 0x000fe400038001ae */
[----:B------:R-:W-:-:S07]  /*baf0*/  VIMNMX R175, R175, R173, !PT ;  /* 0x000000adafaf7248 */ /* 0x000fce0007fe0100 */
.L_x_5012:
[----:B------:R-:W-:Y:S01]  /*bb00*/  FMNMX.FTZ R8, R179, R10, !PT ;  /* 0x0000000ab3087209 */ /* 0x000fe20007810000 */
[----:B------:R-:W-:Y:S01]  /*bb10*/  UMOV UR10, UR21 ;  /* 0x00000015000a7c82 */ /* 0x000fe20008000000 */
[----:B------:R-:W-:Y:S01]  /*bb20*/  ISETP.GT.AND P2, PT, R175, 0x1, P0 ;  /* 0x00000001af00780c */ /* 0x000fe20000744270 */
[----:B------:R-:W-:Y:S01]  /*bb30*/  IMAD.MOV R181, RZ, RZ, -R17 ;  /* 0x000000ffffb57224 */ /* 0x000fe200078e0a11 */
[----:B------:R-:W-:Y:S02]  /*bb40*/  FMNMX.FTZ R9, R193, R8, !PT ;  /* 0x00000008c1097209 */ /* 0x000fe40007810000 */
[----:B------:R-:W-:Y:S02]  /*bb50*/  ISETP.LT.OR P2, PT, R174, 0x2, P2 ;  /* 0x00000002ae00780c */ /* 0x000fe40001741670 */
[----:B------:R-:W-:Y:S02]  /*bb60*/  FMNMX.FTZ R8, R194, R9, !PT ;  /* 0x00000009c2087209 */ /* 0x000fe40007810000 */
[----:B------:R-:W-:-:S02]  /*bb70*/  ISETP.GT.AND P1, PT, R175, 0x8, P0 ;  /* 0x00000008af00780c */ /* 0x000fc40000724270 */
[----:B------:R-:W-:Y:S02]  /*bb80*/  FMNMX.FTZ R8, R195, R8, !PT ;  /* 0x00000008c3087209 */ /* 0x000fe40007810000 */
[----:B------:R-:W-:Y:S02]  /*bb90*/  ISETP.LT.OR P1, PT, R174, 0x9, P1 ;  /* 0x00000009ae00780c */ /* 0x000fe40000f21670 */
[----:B------:R-:W-:Y:S02]  /*bba0*/  FMNMX.FTZ R9, R165, R8, !PT ;  /* 0x00000008a5097209 */ /* 0x000fe40007810000 */
[----:B------:R-:W-:Y:S02]  /*bbb0*/  FSEL R12, R12, -INF , !P1 ;  /* 0xff8000000c0c7808 */ /* 0x000fe40004800000 */
        /* <DEDUP_REMOVED lines=19> */
[----:B------:R-:W-:-:S02]  /*bcf0*/  FSEL R8, R6, -INF , !P2 ;  /* 0xff80000006087808 */ /* 0x000fc40005000000 */
[----:B------:R-:W-:Y:S02]  /*bd00*/  FMNMX.FTZ R9, R164, R9, !PT ;  /* 0x00000009a4097209 */ /* 0x000fe40007810000 */
[C---:B------:R-:W-:Y:S02]  /*bd10*/  ISETP.GT.AND P2, PT, R175.reuse, 0x9, P0 ;  /* 0x00000009af00780c */ /* 0x040fe40000744270 */
[----:B------:R-:W-:Y:S01]  /*bd20*/  ISETP.GT.AND P1, PT, R175, 0x21, P0 ;  /* 0x00000021af00780c */ /* 0x000fe20000724270 */
[----:B------:R-:W0:Y:S01]  /*bd30*/  SHFL.BFLY PT, R176, R9, 0x2, 0x1f ;  /* 0x0c401f0009b07f89 */ /* 0x000e2200000e0000 */
[C---:B------:R-:W-:Y:S02]  /*bd40*/  ISETP.LT.OR P2, PT, R174.reuse, 0xa, P2 ;  /* 0x0000000aae00780c */ /* 0x040fe40001741670 */
[----:B------:R-:W-:Y:S02]  /*bd50*/  ISETP.LT.OR P1, PT, R174, 0x22, P1 ;  /* 0x00000022ae00780c */ /* 0x000fe40000f21670 */
[----:B------:R-:W-:-:S02]  /*bd60*/  FSEL R13, R13, -INF , !P2 ;  /* 0xff8000000d0d7808 */ /* 0x000fc40005000000 */
[C---:B------:R-:W-:Y:S02]  /*bd70*/  ISETP.GT.AND P2, PT, R175.reuse, 0x11, P0 ;  /* 0x00000011af00780c */ /* 0x040fe40000744270 */
[----:B------:R-:W-:Y:S02]  /*bd80*/  FSEL R154, R154, -INF , !P1 ;  /* 0xff8000009a9a7808 */ /* 0x000fe40004800000 */
[----:B------:R-:W-:Y:S02]  /*bd90*/  ISETP.LT.OR P2, PT, R174, 0x12, P2 ;  /* 0x00000012ae00780c */ /* 0x000fe40001741670 */
[----:B------:R-:W-:Y:S02]  /*bda0*/  ISETP.GT.AND P1, PT, R175, 0x29, P0 ;  /* 0x00000029af00780c */ /* 0x000fe40000724270 */
[----:B------:R-:W-:Y:S02]  /*bdb0*/  FSEL R15, R15, -INF , !P2 ;  /* 0xff8000000f0f7808 */ /* 0x000fe40005000000 */
[----:B------:R-:W-:-:S02]  /*bdc0*/  ISETP.GT.AND P2, PT, R175, RZ, P0 ;  /* 0x000000ffaf00720c */ /* 0x000fc40000744270 */
[C---:B------:R-:W-:Y:S02]  /*bdd0*/  ISETP.LT.OR P1, PT, R174.reuse, 0x2a, P1 ;  /* 0x0000002aae00780c */ /* 0x040fe40000f21670 */
[----:B------:R-:W-:Y:S02]  /*bde0*/  ISETP.LT.OR P2, PT, R174, 0x1, P2 ;  /* 0x00000001ae00780c */ /* 0x000fe40001741670 */
[----:B------:R-:W-:Y:S02]  /*bdf0*/  FSEL R156, R156, -INF , !P1 ;  /* 0xff8000009c9c7808 */ /* 0x000fe40004800000 */
[----:B0-----:R-:W-:Y:S02]  /*be00*/  FMNMX.FTZ R6, R9, R176, !PT ;  /* 0x000000b009067209 */ /* 0x001fe40007810000 */
[----:B------:R-:W-:Y:S02]  /*be10*/  FSEL R176, R5, -INF , !P2 ;  /* 0xff80000005b07808 */ /* 0x000fe40005000000 */
[----:B------:R-:W-:Y:S01]  /*be20*/  ISETP.GT.AND P2, PT, R175, 0x20, P0 ;  /* 0x00000020af00780c */ /* 0x000fe20000744270 */
[----:B------:R-:W0:Y:S01]  /*be30*/  SHFL.BFLY PT, R173, R6, 0x1, 0x1f ;  /* 0x0c201f0006ad7f89 */ /* 0x000e2200000e0000 */
[----:B------:R-:W-:-:S02]  /*be40*/  FMNMX.FTZ R9, R176, R11, !PT ;  /* 0x0000000bb0097209 */ /* 0x000fc40007810000 */
[----:B------:R-:W-:Y:S02]  /*be50*/  ISETP.LT.OR P2, PT, R174, 0x21, P2 ;  /* 0x00000021ae00780c */ /* 0x000fe40001741670 */
[----:B------:R-:W-:Y:S02]  /*be60*/  FMNMX.FTZ R9, R8, R9, !PT ;  /* 0x0000000908097209 */ /* 0x000fe40007810000 */
[----:B------:R-:W-:Y:S02]  /*be70*/  ISETP.GT.AND P1, PT, R175, 0x30, P0 ;  /* 0x00000030af00780c */ /* 0x000fe40000724270 */
[----:B------:R-:W-:Y:S02]  /*be80*/  FSEL R153, R153, -INF , !P2 ;  /* 0xff80000099997808 */ /* 0x000fe40005000000 */
[----:B------:R-:W-:Y:S02]  /*be90*/  ISETP.GT.AND P2, PT, R175, 0x28, P0 ;  /* 0x00000028af00780c */ /* 0x000fe40000744270 */
[----:B------:R-:W-:-:S02]  /*bea0*/  ISETP.LT.OR P1, PT, R174, 0x31, P1 ;  /* 0x00000031ae00780c */ /* 0x000fc40000f21670 */
[C---:B------:R-:W-:Y:S02]  /*beb0*/  ISETP.LT.OR P2, PT, R174.reuse, 0x29, P2 ;  /* 0x00000029ae00780c */ /* 0x040fe40001741670 */
[----:B------:R-:W-:Y:S02]  /*bec0*/  FSEL R157, R157, -INF , !P1 ;  /* 0xff8000009d9d7808 */ /* 0x000fe40004800000 */
[----:B------:R-:W-:Y:S02]  /*bed0*/  ISETP.GT.AND P1, PT, R175, 0x31, P0 ;  /* 0x00000031af00780c */ /* 0x000fe40000724270 */
[----:B------:R-:W-:Y:S02]  /*bee0*/  FSEL R155, R155, -INF , !P2 ;  /* 0xff8000009b9b7808 */ /* 0x000fe40005000000 */
[----:B------:R-:W-:Y:S02]  /*bef0*/  ISETP.LT.OR P1, PT, R174, 0x32, P1 ;  /* 0x00000032ae00780c */ /* 0x000fe40000f21670 */
[----:B0-----:R-:W-:-:S02]  /*bf00*/  FMNMX.FTZ R5, R6, R173, !PT ;  /* 0x000000ad06057209 */ /* 0x001fc40007810000 */
[----:B------:R-:W-:Y:S02]  /*bf10*/  FMNMX.FTZ R6, R12, R9, !PT ;  /* 0x000000090c067209 */ /* 0x000fe40007810000 */
[----:B------:R-:W-:Y:S01]  /*bf20*/  FSEL R158, R158, -INF , !P1 ;  /* 0xff8000009e9e7808 */ /* 0x000fe20004800000 */
[----:B------:R-:W-:Y:S01]  /*bf30*/  FMUL.FTZ R180, R5, UR10 ;  /* 0x0000000a05b47c20 */ /* 0x000fe20008410000 */
[----:B------:R-:W-:Y:S02]  /*bf40*/  FMNMX.FTZ R9, R13, R6, !PT ;  /* 0x000000060d097209 */ /* 0x000fe40007810000 */
[C---:B------:R-:W-:Y:S02]  /*bf50*/  ISETP.GT.AND P1, PT, R175.reuse, 0x38, P0 ;  /* 0x00000038af00780c */ /* 0x040fe40000724270 */
[----:B------:R-:W-:Y:S02]  /*bf60*/  FMNMX.FTZ R6, R14, R9, !PT ;  /* 0x000000090e067209 */ /* 0x000fe40007810000 */
[----:B------:R-:W-:-:S02]  /*bf70*/  ISETP.GT.AND P0, PT, R175, 0x39, P0 ;  /* 0x00000039af00780c */ /* 0x000fc40000704270 */
[----:B------:R-:W-:Y:S02]  /*bf80*/  FMNMX.FTZ R6, R15, R6, !PT ;  /* 0x000000060f067209 */ /* 0x000fe40007810000 */
[C---:B------:R-:W-:Y:S02]  /*bf90*/  ISETP.LT.OR P1, PT, R174.reuse, 0x39, P1 ;  /* 0x00000039ae00780c */ /* 0x040fe40000f21670 */
[----:B------:R-:W-:Y:S02]  /*bfa0*/  FMNMX.FTZ R9, R21, R6, !PT ;  /* 0x0000000615097209 */ /* 0x000fe40007810000 */
[----:B------:R-:W-:Y:S02]  /*bfb0*/  ISETP.LT.OR P0, PT, R174, 0x3a, P0 ;  /* 0x0000003aae00780c */ /* 0x000fe40000701670 */
[----:B------:R-:W-:Y:S02]  /*bfc0*/  FMNMX.FTZ R6, R152, R9, !PT ;  /* 0x0000000998067209 */ /* 0x000fe40007810000 */
[----:B------:R-:W-:-:S02]  /*bfd0*/  FSEL R159, R159, -INF , !P1 ;  /* 0xff8000009f9f7808 */ /* 0x000fc40004800000 */
[----:B------:R-:W-:Y:S02]  /*bfe0*/  FMNMX.FTZ R9, R153, R6, !PT ;  /* 0x0000000699097209 */ /* 0x000fe40007810000 */
[----:B------:R-:W-:Y:S02]  /*bff0*/  FSEL R174, R160, -INF , !P0 ;  /* 0xff800000a0ae7808 */ /* 0x000fe40004000000 */
[----:B------:R-:W-:Y:S02]  /*c000*/  FMNMX.FTZ R6, R154, R9, !PT ;  /* 0x000000099a067209 */ /* 0x000fe40007810000 */
[----:B------:R-:W-:Y:S02]  /*c010*/  FSETP.NEU.FTZ.AND P2, PT, R5, -INF , PT ;  /* 0xff8000000500780b */ /* 0x000fe40003f5d000 */
[----:B------:R-:W-:Y:S02]  /*c020*/  FMNMX.FTZ R173, R155, R6, !PT ;  /* 0x000000069bad7209 */ /* 0x000fe40007810000 */
[----:B------:R-:W-:-:S02]  /*c030*/  FSEL R180, R180, RZ, P2 ;  /* 0x000000ffb4b47208 */ /* 0x000fc40001000000 */
[----:B------:R-:W-:Y:S02]  /*c040*/  FMNMX.FTZ R6, R156, R173, !PT ;  /* 0x000000ad9c067209 */ /* 0x000fe40007810000 */
[----:B------:R-:W-:Y:S01]  /*c050*/  ISETP.NE.AND P1, PT, R2, R181, PT ;  /* 0x000000b50200720c */ /* 0x000fe20003f25270 */
        /* <DEDUP_REMOVED lines=17> */
[--C-:B------:R-:W-:Y:S01]  /*c170*/  FFMA.FTZ R170, R170, UR10, -R180.reuse ;  /* 0x0000000aaaaa7c23 */ /* 0x100fe200080108b4 */
[----:B------:R-:W0:Y:S01]  /*c180*/  SHFL.BFLY PT, R6, R175, 0x2, 0x1f ;  /* 0x0c401f00af067f89 */ /* 0x000e2200000e0000 */
[--C-:B------:R-:W-:Y:S01]  /*c190*/  FFMA.FTZ R171, R171, UR10, -R180.reuse ;  /* 0x0000000aabab7c23 */ /* 0x100fe200080108b4 */
[--C-:B------:R-:W-:Y:S01]  /*c1a0*/  FFMA.FTZ R161, R161, UR10, -R180.reuse ;  /* 0x0000000aa1a17c23 */ /* 0x100fe200080108b4 */
[--C-:B------:R-:W-:Y:S01]  /*c1b0*/  FFMA.FTZ R163, R163, UR10, -R180.reuse ;  /* 0x0000000aa3a37c23 */ /* 0x100fe200080108b4 */
[----:B------:R-:W-:Y:S01]  /*c1c0*/  MUFU.EX2 R173, R194 ;  /* 0x000000c200ad7308 */ /* 0x000fe20000000800 */
[----:B------:R-:W-:-:S07]  /*c1d0*/  FFMA.FTZ R180, R164, UR10, -R180 ;  /* 0x0000000aa4b47c23 */ /* 0x000fce00080108b4 */
[----:B------:R-:W-:Y:S08]  /*c1e0*/  MUFU.EX2 R160, R195 ;  /* 0x000000c300a07308 */ /* 0x000ff00000000800 */
[----:B------:R-:W-:Y:S01]  /*c1f0*/  MUFU.EX2 R165, R165 ;  /* 0x000000a500a57308 */ /* 0x000fe20000000800 */
[----:B0-----:R-:W-:Y:S02]  /*c200*/  FMNMX.FTZ R6, R175, R6, !PT ;  /* 0x00000006af067209 */ /* 0x001fe40007810000 */
[----:B------:R-:W-:-:S05]  /*c210*/  FSEL R175, R5, RZ, P2 ;  /* 0x000000ff05af7208 */ /* 0x000fca0001000000 */
[----:B------:R-:W-:Y:S01]  /*c220*/  MUFU.EX2 R166, R166 ;  /* 0x000000a600a67308 */ /* 0x000fe20000000800 */
[----:B------:R-:W0:Y:S01]  /*c230*/  SHFL.BFLY PT, R177, R6, 0x1, 0x1f ;  /* 0x0c201f0006b17f89 */ /* 0x000e2200000e0000 */
[----:B------:R-:W-:-:S04]  /*c240*/  FADD.FTZ R175, -R175, R10 ;  /* 0x0000000aafaf7221 */ /* 0x000fc80000010100 */
[----:B------:R-:W-:Y:S02]  /*c250*/  FMUL.FTZ R175, R175, UR10 ;  /* 0x0000000aafaf7c20 */ /* 0x000fe40008410000 */
[----:B------:R1:W-:Y:S08]  /*c260*/  MUFU.EX2 R10, R179 ;  /* 0x000000b3000a7308 */ /* 0x0003f00000000800 */
[----:B------:R-:W2:Y:S08]  /*c270*/  MUFU.EX2 R175, R175 ;  /* 0x000000af00af7308 */ /* 0x000eb00000000800 */
[----:B------:R-:W3:Y:S01]  /*c280*/  MUFU.EX2 R167, R167 ;  /* 0x000000a700a77308 */ /* 0x000ee20000000800 */
[----:B0-----:R-:W-:-:S04]  /*c290*/  FMNMX.FTZ R6, R6, R177, !PT ;  /* 0x000000b106067209 */ /* 0x001fc80007810000 */
[C---:B------:R-:W-:Y:S01]  /*c2a0*/  FSETP.NEU.FTZ.AND P0, PT, R6.reuse, -INF , PT ;  /* 0xff8000000600780b */ /* 0x040fe20003f1d000 */
[----:B-1----:R-:W-:Y:S02]  /*c2b0*/  FMUL.FTZ R179, R6, UR10 ;  /* 0x0000000a06b37c20 */ /* 0x002fe40008410000 */
[----:B------:R-:W0:Y:S01]  /*c2c0*/  MUFU.EX2 R168, R168 ;  /* 0x000000a800a87308 */ /* 0x000e220000000800 */
[----:B--2---:R-:W-:Y:S01]  /*c2d0*/  FFMA.FTZ R162, R175, R3, R178 ;  /* 0x00000003afa27223 */ /* 0x004fe200000100b2 */
[-C--:B------:R-:W-:Y:S01]  /*c2e0*/  FMUL.FTZ R24, R24, R175.reuse ;  /* 0x000000af18187220 */ /* 0x080fe20000410000 */
[----:B------:R-:W-:Y:S01]  /*c2f0*/  FSEL R179, R179, RZ, P0 ;  /* 0x000000ffb3b37208 */ /* 0x000fe20000000000 */
[-C--:B------:R-:W-:Y:S01]  /*c300*/  FMUL.FTZ R25, R25, R175.reuse ;  /* 0x000000af19197220 */ /* 0x080fe20000410000 */
[----:B------:R-:W-:Y:S01]  /*c310*/  FADD.FTZ R162, R9, R162 ;  /* 0x000000a209a27221 */ /* 0x000fe20000010000 */
[-C--:B------:R-:W-:Y:S01]  /*c320*/  FMUL.FTZ R28, R28, R175.reuse ;  /* 0x000000af1c1c7220 */ /* 0x080fe20000410000 */
[----:B------:R-:W-:Y:S01]  /*c330*/  FMUL.FTZ R29, R29, R175 ;  /* 0x000000af1d1d7220 */ /* 0x000fe20000410000 */
[--C-:B------:R-:W-:Y:S01]  /*c340*/  FFMA.FTZ R164, R176, UR10, -R179.reuse ;  /* 0x0000000ab0a47c23 */ /* 0x100fe200080108b3 */
[----:B------:R-:W-:Y:S01]  /*c350*/  FADD.FTZ R3, R173, R162 ;  /* 0x000000a2ad037221 */ /* 0x000fe20000010000 */
[----:B------:R-:W1:Y:S01]  /*c360*/  MUFU.EX2 R169, R169 ;  /* 0x000000a900a97308 */ /* 0x000e620000000800 */
[----:B------:R-:W-:Y:S01]  /*c370*/  FSEL R162, R6, RZ, P0 ;  /* 0x000000ff06a27208 */ /* 0x000fe20000000000 */
[----:B------:R-:W-:Y:S01]  /*c380*/  FFMA.FTZ R14, R14, UR10, -R179 ;  /* 0x0000000a0e0e7c23 */ /* 0x000fe200080108b3 */
[----:B------:R-:W-:Y:S01]  /*c390*/  FADD.FTZ R176, R160, R3 ;  /* 0x00000003a0b07221 */ /* 0x000fe20000010000 */
[----:B------:R-:W-:-:S02]  /*c3a0*/  IMAD.U32 R3, RZ, RZ, UR22 ;  /* 0x00000016ff037e24 */ /* 0x000fc4000f8e00ff */
[----:B------:R-:W-:Y:S01]  /*c3b0*/  FFMA.FTZ R15, R15, UR10, -R179 ;  /* 0x0000000a0f0f7c23 */ /* 0x000fe200080108b3 */
[----:B------:R-:W-:Y:S01]  /*c3c0*/  FADD.FTZ R162, -R162, R11 ;  /* 0x0000000ba2a27221 */ /* 0x000fe20000010100 */
[----:B------:R-:W-:Y:S01]  /*c3d0*/  FADD.FTZ R181, R165, R176 ;  /* 0x000000b0a5b57221 */ /* 0x000fe20000010000 */
[----:B------:R-:W2:Y:S01]  /*c3e0*/  MUFU.EX2 R170, R170 ;  /* 0x000000aa00aa7308 */ /* 0x000ea20000000800 */
[--C-:B------:R-:W-:Y:S01]  /*c3f0*/  FFMA.FTZ R176, R8, UR10, -R179.reuse ;  /* 0x0000000a08b07c23 */ /* 0x100fe200080108b3 */
[----:B------:R-:W-:Y:S01]  /*c400*/  FFMA.FTZ R11, R12, UR10, -R179 ;  /* 0x0000000a0c0b7c23 */ /* 0x000fe200080108b3 */
[----:B------:R-:W-:Y:S01]  /*c410*/  FADD.FTZ R8, R166, R181 ;  /* 0x000000b5a6087221 */ /* 0x000fe20000010000 */
[--C-:B------:R-:W-:Y:S01]  /*c420*/  FFMA.FTZ R12, R13, UR10, -R179.reuse ;  /* 0x0000000a0d0c7c23 */ /* 0x100fe200080108b3 */
[--C-:B------:R-:W-:Y:S01]  /*c430*/  FFMA.FTZ R13, R152, UR10, -R179.reuse ;  /* 0x0000000a980d7c23 */ /* 0x100fe200080108b3 */
[--C-:B------:R-:W-:Y:S01]  /*c440*/  FFMA.FTZ R21, R21, UR10, -R179.reuse ;  /* 0x0000000a15157c23 */ /* 0x100fe200080108b3 */
[----:B---3--:R-:W-:Y:S01]  /*c450*/  FADD.FTZ R181, R167, R8 ;  /* 0x00000008a7b57221 */ /* 0x008fe20000010000 */
[----:B------:R-:W3:Y:S01]  /*c460*/  MUFU.EX2 R171, R171 ;  /* 0x000000ab00ab7308 */ /* 0x000ee20000000800 */
[----:B------:R-:W-:Y:S01]  /*c470*/  FMUL.FTZ R8, R162, UR10 ;  /* 0x0000000aa2087c20 */ /* 0x000fe20008410000 */
[----:B------:R-:W-:Y:S01]  /*c480*/  FFMA.FTZ R153, R153, UR10, -R179 ;  /* 0x0000000a99997c23 */ /* 0x000fe200080108b3 */
[----:B0-----:R-:W-:Y:S01]  /*c490*/  FADD.FTZ R162, R168, R181 ;  /* 0x000000b5a8a27221 */ /* 0x001fe20000010000 */
[--C-:B------:R-:W-:Y:S01]  /*c4a0*/  FFMA.FTZ R181, R154, UR10, -R179.reuse ;  /* 0x0000000a9ab57c23 */ /* 0x100fe200080108b3 */
[--C-:B------:R-:W-:Y:S01]  /*c4b0*/  FFMA.FTZ R182, R155, UR10, -R179.reuse ;  /* 0x0000000a9bb67c23 */ /* 0x100fe200080108b3 */
[--C-:B------:R-:W-:Y:S01]  /*c4c0*/  FFMA.FTZ R157, R157, UR10, -R179.reuse ;  /* 0x0000000a9d9d7c23 */ /* 0x100fe200080108b3 */
[----:B-1----:R-:W-:Y:S01]  /*c4d0*/  FADD.FTZ R183, R169, R162 ;  /* 0x000000a2a9b77221 */ /* 0x002fe20000010000 */
[----:B------:R-:W0:Y:S01]  /*c4e0*/  MUFU.EX2 R161, R161 ;  /* 0x000000a100a17308 */ /* 0x000e220000000800 */
[--C-:B------:R-:W-:Y:S01]  /*c4f0*/  FFMA.FTZ R192, R158, UR10, -R179.reuse ;  /* 0x0000000a9ec07c23 */ /* 0x100fe200080108b3 */
[----:B------:R-:W-:Y:S01]  /*c500*/  FFMA.FTZ R159, R159, UR10, -R179 ;  /* 0x0000000a9f9f7c23 */ /* 0x000fe200080108b3 */
[----:B--2---:R-:W-:Y:S01]  /*c510*/  FADD.FTZ R152, R170, R183 ;  /* 0x000000b7aa987221 */ /* 0x004fe20000010000 */
[--C-:B------:R-:W-:Y:S01]  /*c520*/  FFMA.FTZ R183, R156, UR10, -R179.reuse ;  /* 0x0000000a9cb77c23 */ /* 0x100fe200080108b3 */
[----:B------:R-:W-:Y:S01]  /*c530*/  FFMA.FTZ R174, R174, UR10, -R179 ;  /* 0x0000000aaeae7c23 */ /* 0x000fe200080108b3 */
[----:B------:R-:W-:Y:S01]  /*c540*/  @!P1 IMAD R3, R3, 0x40, R16 ;  /* 0x0000004003039824 */ /* 0x000fe200078e0210 */
[----:B------:R-:W-:Y:S01]  /*c550*/  F2FP.F16.F32.PACK_AB R154, R160, R173 ;  /* 0x000000ada09a723e */ /* 0x000fe200000000ff */
[----:B------:R-:W1:Y:S01]  /*c560*/  MUFU.EX2 R172, R172 ;  /* 0x000000ac00ac7308 */ /* 0x000e620000000800 */
[----:B---3--:R-:W-:Y:S01]  /*c570*/  FADD.FTZ R193, R171, R152 ;  /* 0x00000098abc17221 */ /* 0x008fe20000010000 */
[----:B------:R-:W-:Y:S01]  /*c580*/  F2FP.F16.F32.PACK_AB R162, R10, R171 ;  /* 0x000000ab0aa2723e */ /* 0x000fe200000000ff */
[----:B------:R-:W-:Y:S01]  /*c590*/  FMUL.FTZ R32, R32, R175 ;  /* 0x000000af20207220 */ /* 0x000fe20000410000 */
[----:B------:R-:W-:Y:S01]  /*c5a0*/  @!P1 LEA R3, R3, UR43, 0x2 ;  /* 0x0000002b03039c11 */ /* 0x000fe2000f8e10ff */
[----:B------:R-:W-:Y:S01]  /*c5b0*/  FADD.FTZ R152, R10, R193 ;  /* 0x000000c10a987221 */ /* 0x000fe20000010000 */
[----:B------:R-:W-:Y:S01]  /*c5c0*/  F2FP.F16.F32.PACK_AB R158, R168, R167 ;  /* 0x000000a7a89e723e */ /* 0x000fe200000000ff */
[----:B------:R-:W-:Y:S01]  /*c5d0*/  FMUL.FTZ R33, R33, R175 ;  /* 0x000000af21217220 */ /* 0x000fe20000410000 */
[----:B------:R-:W2:Y:S01]  /*c5e0*/  MUFU.EX2 R177, R163 ;  /* 0x000000a300b17308 */ /* 0x000ea20000000800 */
[----:B0-----:R-:W-:Y:S01]  /*c5f0*/  FADD.FTZ R179, R161, R152 ;  /* 0x00000098a1b37221 */ /* 0x001fe20000010000 */
[----:B------:R-:W-:Y:S01]  /*c600*/  F2FP.F16.F32.PACK_AB R152, R9, R178 ;  /* 0x000000b20998723e */ /* 0x000fe200000000ff */
[----:B------:R-:W-:Y:S01]  /*c610*/  @!P1 STS [R3+0x28800], R175 ;  /* 0x028800af03009388 */ /* 0x000fe20000000800 */
[----:B------:R-:W-:Y:S01]  /*c620*/  F2FP.F16.F32.PACK_AB R156, R166, R165 ;  /* 0x000000a5a69c723e */ /* 0x000fe200000000ff */
[-C--:B------:R-:W-:Y:S01]  /*c630*/  FMUL.FTZ R36, R36, R175.reuse ;  /* 0x000000af24247220 */ /* 0x080fe20000410000 */
[-C--:B------:R-:W-:Y:S01]  /*c640*/  FMUL.FTZ R37, R37, R175.reuse ;  /* 0x000000af25257220 */ /* 0x080fe20000410000 */
[-C--:B------:R-:W-:Y:S01]  /*c650*/  FMUL.FTZ R40, R40, R175.reuse ;  /* 0x000000af28287220 */ /* 0x080fe20000410000 */
[----:B------:R-:W0:Y:S01]  /*c660*/  MUFU.EX2 R8, R8 ;  /* 0x0000000800087308 */ /* 0x000e220000000800 */
[----:B-1----:R-:W-:Y:S01]  /*c670*/  FADD.FTZ R160, R172, R179 ;  /* 0x000000b3aca07221 */ /* 0x002fe20000010000 */
[-C--:B------:R-:W-:Y:S01]  /*c680*/  FMUL.FTZ R41, R41, R175.reuse ;  /* 0x000000af29297220 */ /* 0x080fe20000410000 */
[-C--:B------:R-:W-:Y:S01]  /*c690*/  FMUL.FTZ R44, R44, R175.reuse ;  /* 0x000000af2c2c7220 */ /* 0x080fe20000410000 */
[-C--:B------:R-:W-:Y:S01]  /*c6a0*/  FMUL.FTZ R45, R45, R175.reuse ;  /* 0x000000af2d2d7220 */ /* 0x080fe20000410000 */
[-C--:B------:R-:W-:Y:S01]  /*c6b0*/  FMUL.FTZ R48, R48, R175.reuse ;  /* 0x000000af30307220 */ /* 0x080fe20000410000 */
[-C--:B------:R-:W-:Y:S01]  /*c6c0*/  FMUL.FTZ R49, R49, R175.reuse ;  /* 0x000000af31317220 */ /* 0x080fe20000410000 */
[----:B------:R-:W-:Y:S01]  /*c6d0*/  FMUL.FTZ R52, R52, R175 ;  /* 0x000000af34347220 */ /* 0x000fe20000410000 */
[----:B------:R-:W1:Y:S01]  /*c6e0*/  MUFU.EX2 R180, R180 ;  /* 0x000000b400b47308 */ /* 0x000e620000000800 */
[----:B--2---:R-:W-:Y:S01]  /*c6f0*/  FADD.FTZ R9, R177, R160 ;  /* 0x000000a0b1097221 */ /* 0x004fe20000010000 */
[----:B------:R-:W-:Y:S01]  /*c700*/  F2FP.F16.F32.PACK_AB R160, R170, R169 ;  /* 0x000000a9aaa0723e */ /* 0x000fe200000000ff */
[-C--:B------:R-:W-:Y:S01]  /*c710*/  FMUL.FTZ R53, R53, R175.reuse ;  /* 0x000000af35357220 */ /* 0x080fe20000410000 */
[-C--:B------:R-:W-:Y:S01]  /*c720*/  FMUL.FTZ R56, R56, R175.reuse ;  /* 0x000000af38387220 */ /* 0x080fe20000410000 */
[-C--:B------:R-:W-:Y:S01]  /*c730*/  FMUL.FTZ R57, R57, R175.reuse ;  /* 0x000000af39397220 */ /* 0x080fe20000410000 */
[-C--:B------:R-:W-:Y:S01]  /*c740*/  FMUL.FTZ R60, R60, R175.reuse ;  /* 0x000000af3c3c7220 */ /* 0x080fe20000410000 */
[-C--:B------:R-:W-:Y:S01]  /*c750*/  FMUL.FTZ R61, R61, R175.reuse ;  /* 0x000000af3d3d7220 */ /* 0x080fe20000410000 */
[----:B------:R2:W3:Y:S01]  /*c760*/  MUFU.EX2 R163, R164 ;  /* 0x000000a400a37308 */ /* 0x0004e20000000800 */
[----:B0-----:R1:W-:Y:S01]  /*c770*/  @!P1 STS [R3+0x28820], R8 ;  /* 0x0288200803009388 */ /* 0x0013e20000000800 */
[-C--:B------:R-:W-:Y:S01]  /*c780*/  FMUL.FTZ R64, R64, R175.reuse ;  /* 0x000000af40407220 */ /* 0x080fe20000410000 */
[-C--:B------:R-:W-:Y:S01]  /*c790*/  FMUL.FTZ R65, R65, R175.reuse ;  /* 0x000000af41417220 */ /* 0x080fe20000410000 */
[-C--:B------:R-:W-:Y:S01]  /*c7a0*/  FMUL.FTZ R68, R68, R175.reuse ;  /* 0x000000af44447220 */ /* 0x080fe20000410000 */
[-C--:B------:R-:W-:Y:S01]  /*c7b0*/  FMUL.FTZ R69, R69, R175.reuse ;  /* 0x000000af45457220 */ /* 0x080fe20000410000 */
[-C--:B------:R-:W-:Y:S01]  /*c7c0*/  FMUL.FTZ R72, R72, R175.reuse ;  /* 0x000000af48487220 */ /* 0x080fe20000410000 */
[----:B------:R-:W-:Y:S01]  /*c7d0*/  FMUL.FTZ R73, R73, R175 ;  /* 0x000000af49497220 */ /* 0x000fe20000410000 */
[----:B------:R-:W0:Y:S01]  /*c7e0*/  MUFU.EX2 R176, R176 ;  /* 0x000000b000b07308 */ /* 0x000e220000000800 */
[----:B--2---:R-:W-:Y:S01]  /*c7f0*/  F2FP.F16.F32.PACK_AB R164, R172, R161 ;  /* 0x000000a1aca4723e */ /* 0x004fe200000000ff */
[----:B------:R-:W-:Y:S01]  /*c800*/  FMUL.FTZ R76, R76, R175 ;  /* 0x000000af4c4c7220 */ /* 0x000fe20000410000 */
[C---:B-1----:R-:W-:Y:S01]  /*c810*/  FADD.FTZ R3, R180.reuse, R9 ;  /* 0x00000009b4037221 */ /* 0x042fe20000010000 */
[----:B------:R-:W-:Y:S01]  /*c820*/  F2FP.F16.F32.PACK_AB R166, R180, R177 ;  /* 0x000000b1b4a6723e */ /* 0x000fe200000000ff */
[-C--:B------:R-:W-:Y:S01]  /*c830*/  FMUL.FTZ R77, R77, R175.reuse ;  /* 0x000000af4d4d7220 */ /* 0x080fe20000410000 */
[-C--:B------:R-:W-:Y:S01]  /*c840*/  FMUL.FTZ R80, R80, R175.reuse ;  /* 0x000000af50507220 */ /* 0x080fe20000410000 */
[-C--:B------:R-:W-:Y:S01]  /*c850*/  FMUL.FTZ R81, R81, R175.reuse ;  /* 0x000000af51517220 */ /* 0x080fe20000410000 */
[----:B------:R-:W1:Y:S01]  /*c860*/  MUFU.EX2 R155, R11 ;  /* 0x0000000b009b7308 */ /* 0x000e620000000800 */
[----:B---3--:R-:W-:Y:S01]  /*c870*/  FFMA.FTZ R9, R8, R4, R163 ;  /* 0x0000000408097223 */ /* 0x008fe200000100a3 */
[-C--:B------:R-:W-:Y:S01]  /*c880*/  FMUL.FTZ R84, R84, R175.reuse ;  /* 0x000000af54547220 */ /* 0x080fe20000410000 */
[-C--:B------:R-:W-:Y:S01]  /*c890*/  FMUL.FTZ R85, R85, R175.reuse ;  /* 0x000000af55557220 */ /* 0x080fe20000410000 */
[-C--:B------:R-:W-:Y:S01]  /*c8a0*/  FMUL.FTZ R88, R88, R175.reuse ;  /* 0x000000af58587220 */ /* 0x080fe20000410000 */
[-C--:B------:R-:W-:Y:S01]  /*c8b0*/  FMUL.FTZ R89, R89, R175.reuse ;  /* 0x000000af59597220 */ /* 0x080fe20000410000 */
[-C--:B------:R-:W-:Y:S01]  /*c8c0*/  FMUL.FTZ R92, R92, R175.reuse ;  /* 0x000000af5c5c7220 */ /* 0x080fe20000410000 */
[-C--:B------:R-:W-:Y:S01]  /*c8d0*/  FMUL.FTZ R93, R93, R175.reuse ;  /* 0x000000af5d5d7220 */ /* 0x080fe20000410000 */
[----:B------:R-:W2:Y:S01]  /*c8e0*/  MUFU.EX2 R12, R12 ;  /* 0x0000000c000c7308 */ /* 0x000ea20000000800 */
        /* <DEDUP_REMOVED lines=16> */
[C---:B--2---:R-:W-:Y:S01]  /*c9f0*/  FADD.FTZ R9, R12.reuse, R9 ;  /* 0x000000090c097221 */ /* 0x044fe20000010000 */
[----:B------:R-:W-:Y:S01]  /*ca00*/  F2FP.F16.F32.PACK_AB R155, R12, R155 ;  /* 0x0000009b0c9b723e */ /* 0x000fe200000000ff */
        /* <DEDUP_REMOVED lines=19> */
[----:B------:R-:W-:Y:S01]  /*cb40*/  FMUL.FTZ R149, R149, R175 ;  /* 0x000000af95957220 */ /* 0x000fe20000410000 */
[-C--:B------:R-:W-:Y:S01]  /*cb50*/  FMUL.FTZ R26, R26, R8.reuse ;  /* 0x000000081a1a7220 */ /* 0x080fe20000410000 */
[----:B------:R1:W3:Y:S01]  /*cb60*/  MUFU.EX2 R161, R153 ;  /* 0x0000009900a17308 */ /* 0x0002e20000000800 */
        /* <DEDUP_REMOVED lines=9> */
[----:B-1----:R-:W-:Y:S01]  /*cc00*/  F2FP.F16.F32.PACK_AB R153, R176, R163 ;  /* 0x000000a3b099723e */ /* 0x002fe200000000ff */
[----:B------:R-:W-:Y:S01]  /*cc10*/  BAR.SYNC.DEFER_BLOCKING 0xf, 0x100 ;  /* 0x03c4000000007b1d */ /* 0x000fe20000010000 */
        /* <DEDUP_REMOVED lines=21> */
[----:B------:R2:W3:Y:S01]  /*cd70*/  MUFU.EX2 R165, R157 ;  /* 0x0000009d00a57308 */ /* 0x0004e20000000800 */
[----:B0-----:R-:W-:Y:S01]  /*cd80*/  FADD.FTZ R4, R182, R9 ;  /* 0x00000009b6047221 */ /* 0x001fe20000010000 */
[----:B------:R0:W-:Y:S01]  /*cd90*/  STSM.16.M88.4 [R18+0x26800], R152 ;  /* 0x0268009812007844 */ /* 0x0001e20000000200 */
[-C--:B------:R-:W-:Y:S01]  /*cda0*/  FMUL.FTZ R71, R71, R8.reuse ;  /* 0x0000000847477220 */ /* 0x080fe20000410000 */
[-C--:B------:R-:W-:Y:S01]  /*cdb0*/  FMUL.FTZ R74, R74, R8.reuse ;  /* 0x000000084a4a7220 */ /* 0x080fe20000410000 */
[-C--:B------:R-:W-:Y:S01]  /*cdc0*/  FMUL.FTZ R75, R75, R8.reuse ;  /* 0x000000084b4b7220 */ /* 0x080fe20000410000 */
[-C--:B------:R-:W-:Y:S01]  /*cdd0*/  FMUL.FTZ R78, R78, R8.reuse ;  /* 0x000000084e4e7220 */ /* 0x080fe20000410000 */
[----:B------:R-:W-:Y:S01]  /*cde0*/  FMUL.FTZ R79, R79, R8 ;  /* 0x000000084f4f7220 */ /* 0x000fe20000410000 */
[----:B------:R-:W5:Y:S01]  /*cdf0*/  MUFU.EX2 R192, R192 ;  /* 0x000000c000c07308 */ /* 0x000f620000000800 */
[----:B-1----:R-:W-:Y:S01]  /*ce00*/  FADD.FTZ R4, R183, R4 ;  /* 0x00000004b7047221 */ /* 0x002fe20000010000 */
[----:B--2---:R-:W-:Y:S01]  /*ce10*/  F2FP.F16.F32.PACK_AB R157, R15, R14 ;  /* 0x0000000e0f9d723e */ /* 0x004fe200000000ff */
[----:B------:R-:W-:Y:S01]  /*ce20*/  FMUL.FTZ R82, R82, R8 ;  /* 0x0000000852527220 */ /* 0x000fe20000410000 */
        /* <DEDUP_REMOVED lines=13> */
[----:B-----5:R-:W-:Y:S01]  /*cf00*/  FADD.FTZ R4, R192, R9 ;  /* 0x00000009c0047221 */ /* 0x020fe20000010000 */
[----:B-1----:R-:W-:Y:S01]  /*cf10*/  F2FP.F16.F32.PACK_AB R159, R10, R21 ;  /* 0x000000150a9f723e */ /* 0x002fe200000000ff */
[-C--:B------:R-:W-:Y:S01]  /*cf20*/  FMUL.FTZ R102, R102, R8.reuse ;  /* 0x0000000866667220 */ /* 0x080fe20000410000 */
[----:B------:R-:W-:Y:S01]  /*cf30*/  F2FP.F16.F32.PACK_AB R165, R192, R165 ;  /* 0x000000a5c0a5723e */ /* 0x000fe200000000ff */
[-C--:B------:R-:W-:Y:S01]  /*cf40*/  FMUL.FTZ R103, R103, R8.reuse ;  /* 0x0000000867677220 */ /* 0x080fe20000410000 */
[-C--:B------:R-:W-:Y:S01]  /*cf50*/  FMUL.FTZ R106, R106, R8.reuse ;  /* 0x000000086a6a7220 */ /* 0x080fe20000410000 */
[----:B------:R0:W-:Y:S01]  /*cf60*/  STSM.16.M88.4 [R23], R156 ;  /* 0x0000009c17007844 */ /* 0x0001e20000000200 */
[-C--:B------:R-:W-:Y:S01]  /*cf70*/  FMUL.FTZ R107, R107, R8.reuse ;  /* 0x000000086b6b7220 */ /* 0x080fe20000410000 */
[----:B--2---:R-:W-:Y:S01]  /*cf80*/  FADD.FTZ R9, R167, R4 ;  /* 0x00000004a7097221 */ /* 0x004fe20000010000 */
[-C--:B------:R-:W-:Y:S01]  /*cf90*/  FMUL.FTZ R110, R110, R8.reuse ;  /* 0x000000086e6e7220 */ /* 0x080fe20000410000 */
[----:B------:R0:W-:Y:S01]  /*cfa0*/  STSM.16.M88.4 [R19], R160 ;  /* 0x000000a013007844 */ /* 0x0001e20000000200 */
[-C--:B------:R-:W-:Y:S01]  /*cfb0*/  FMUL.FTZ R111, R111, R8.reuse ;  /* 0x000000086f6f7220 */ /* 0x080fe20000410000 */
[-C--:B------:R-:W-:Y:S01]  /*cfc0*/  FMUL.FTZ R114, R114, R8.reuse ;  /* 0x0000000872727220 */ /* 0x080fe20000410000 */
[-C--:B------:R-:W-:Y:S01]  /*cfd0*/  FMUL.FTZ R115, R115, R8.reuse ;  /* 0x0000000873737220 */ /* 0x080fe20000410000 */
[-C--:B------:R-:W-:Y:S01]  /*cfe0*/  FMUL.FTZ R118, R118, R8.reuse ;  /* 0x0000000876767220 */ /* 0x080fe20000410000 */
[-C--:B------:R-:W-:Y:S01]  /*cff0*/  FMUL.FTZ R119, R119, R8.reuse ;  /* 0x0000000877777220 */ /* 0x080fe20000410000 */
[C---:B---3--:R-:W-:Y:S01]  /*d000*/  F2FP.F16.F32.PACK_AB R167, R174.reuse, R167 ;  /* 0x000000a7aea7723e */ /* 0x048fe200000000ff */
        /* <DEDUP_REMOVED lines=20> */
.L_x_5016:
[----:B------:R1:W2:Y:S01]  /*d150*/  SYNCS.PHASECHK.TRANS64.TRYWAIT P0, [UR27+0x28c50], R7 ;  /* 0x028c5007ff0075a7 */ /* 0x0002a2000800015b */
[----:B------:R-:W-:Y:S05]  /*d160*/  @!P3 BRA `(.L_x_5017) ;  /* 0x000000000004b947 */ /* 0x000fea0003800000 */
[----:B------:R-:W-:Y:S01]  /*d170*/  BPT.TRAP 0x1 ;  /* 0x000000040000795c */ /* 0x000fe20000300000 */
.L_x_5017:
[----:B--2---:R-:W-:Y:S05]  /*d180*/  @P0 BRA `(.L_x_5018) ;  /* 0x0000000000080947 */ /* 0x004fea0003800000 */
[----:B------:R-:W2:Y:S02]  /*d190*/  SYNCS.PHASECHK.TRANS64.TRYWAIT P0, [UR27+0x28c50], R7 ;  /* 0x028c5007ff0075a7 */ /* 0x000ea4000800015b */
[----:B--2---:R-:W-:Y:S05]  /*d1a0*/  @!P0 BRA `(.L_x_5019) ;  /* 0x0000009000f88947 */ /* 0x004fea0003800000 */
.L_x_5018:
[----:B------:R-:W-:Y:S01]  /*d1b0*/  ULEA UR11, UR36, UR48, 0xc ;  /* 0x00000030240b7291 */ /* 0x000fe2000f8e603f */
[----:B------:R-:W-:Y:S01]  /*d1c0*/  WARPGROUP.ARRIVE ;  /* 0x00000000000079c5 */ /* 0x000fe20000000000 */
[----:B------:R-:W-:Y:S01]  /*d1d0*/  UMOV UR7, 0x40000040 ;  /* 0x4000004000077882 */ /* 0x000fe20000000000 */
[----:B------:R-:W-:Y:S01]  /*d1e0*/  ISETP.LT.AND P0, PT, R186, UR50, PT ;  /* 0x00000032ba007c0c */ /* 0x000fe2000bf01270 */
[----:B--2---:R-:W-:Y:S01]  /*d1f0*/  @!P4 VIADD R20, R20, 0x28c60 ;  /* 0x00028c601414c836 */ /* 0x004fe20000000000 */
        /* <DEDUP_REMOVED lines=36> */
.L_x_5003:
[----:B------:R-:W5:Y:S01]  /*d440*/  SHFL.BFLY PT, R0, R3, 0x2, 0x1f ;  /* 0x0c401f0003007f89 */ /* 0x000f6200000e0000 */
[----:B------:R-:W-:Y:S01]  /*d450*/  IMAD.MOV.U32 R10, RZ, RZ, RZ ;  /* 0x000000ffff0a7224 */ /* 0x000fe200078e00ff */
[----:B------:R-:W-:Y:S01]  /*d460*/  UIADD3 UR38, UR38, 0x1, URZ ;  /* 0x0000000126267890 */ /* 0x000fe2000fffe03f */
[----:B------:R-:W-:Y:S01]  /*d470*/  IMAD.U32 R14, RZ, RZ, UR10 ;  /* 0x0000000aff0e7e24 */ /* 0x000fe2000f8e00ff */
[----:B------:R-:W0:Y:S01]  /*d480*/  SHFL.BFLY PT, R9, R4, 0x2, 0x1f ;  /* 0x0c401f0004097f89 */ /* 0x000e2200000e0000 */
[----:B------:R-:W-:Y:S08]  /*d490*/  BAR.ARV 0x8, 0x100 ;  /* 0x0204000000007b1d */ /* 0x000ff00000002000 */
[----:B------:R-:W-:Y:S01]  /*d4a0*/  BAR.SYNC.DEFER_BLOCKING 0xf, 0x100 ;  /* 0x03c4000000007b1d */ /* 0x000fe20000010000 */
[----:B-----5:R-:W-:Y:S01]  /*d4b0*/  FADD.FTZ R0, R0, R3 ;  /* 0x0000000300007221 */ /* 0x020fe20000010000 */
[----:B------:R-:W-:Y:S01]  /*d4c0*/  IMAD.U32 R3, RZ, RZ, UR36 ;  /* 0x00000024ff037e24 */ /* 0x000fe2000f8e00ff */
[----:B------:R-:W-:Y:S01]  /*d4d0*/  UIADD3 UR36, UR36, 0x1, URZ ;  /* 0x0000000124247890 */ /* 0x000fe2000fffe03f */
[----:B0-----:R-:W-:-:S02]  /*d4e0*/  FADD.FTZ R9, R9, R4 ;  /* 0x0000000409097221 */ /* 0x001fc40000010000 */
[----:B-1--4-:R-:W0:Y:S01]  /*d4f0*/  SHFL.BFLY PT, R7, R0, 0x1, 0x1f ;  /* 0x0c201f0000077f89 */ /* 0x012e2200000e0000 */
[----:B------:R-:W-:Y:S01]  /*d500*/  IMAD.MOV.U32 R4, RZ, RZ, RZ ;  /* 0x000000ffff047224 */ /* 0x000fe200078e00ff */
[----:B------:R-:W-:Y:S02]  /*d510*/  UISETP.NE.AND UP0, UPT, UR36, 0x2, UPT ;  /* 0x000000022400788c */ /* 0x000fe4000bf05270 */
[----:B--2---:R-:W1:Y:S02]  /*d520*/  SHFL.BFLY PT, R8, R9, 0x1, 0x1f ;  /* 0x0c201f0009087f89 */ /* 0x004e6400000e0000 */
[----:B------:R-:W-:Y:S02]  /*d530*/  USEL UR4, URZ, 0x1, UP0 ;  /* 0x000000013f047887 */ /* 0x000fe40008000000 */
[----:B------:R-:W-:Y:S02]  /*d540*/  USEL UR36, UR36, URZ, UP0 ;  /* 0x0000003f24247287 */ /* 0x000fe40008000000 */
[----:B------:R-:W-:Y:S01]  /*d550*/  ULOP3.LUT UR37, UR37, UR4, URZ, 0x3c, !UPT ;  /* 0x0000000425257292 */ /* 0x000fe2000f8e3c3f */
[----:B0-----:R-:W-:Y:S01]  /*d560*/  FADD.FTZ R12, R0, R7 ;  /* 0x00000007000c7221 */ /* 0x001fe20000010000 */
[----:B------:R-:W-:-:S02]  /*d570*/  IMAD.MOV R7, RZ, RZ, -R17 ;  /* 0x000000ffff077224 */ /* 0x000fc400078e0a11 */
[----:B-1----:R-:W-:Y:S02]  /*d580*/  FADD.FTZ R13, R9, R8 ;  /* 0x00000008090d7221 */ /* 0x002fe40000010000 */
[----:B------:R-:W-:Y:S01]  /*d590*/  FSETP.NE.FTZ.AND P1, PT, R12, RZ, PT ;  /* 0x000000ff0c00720b */ /* 0x000fe20003f35000 */
[----:B------:R-:W-:Y:S01]  /*d5a0*/  IMAD.U32 R8, RZ, RZ, UR10 ;  /* 0x0000000aff087e24 */ /* 0x000fe2000f8e00ff */
[----:B------:R-:W-:Y:S02]  /*d5b0*/  ISETP.NE.AND P0, PT, R2, R7, PT ;  /* 0x000000070200720c */ /* 0x000fe40003f05270 */
[----:B------:R-:W-:-:S09]  /*d5c0*/  FSETP.NE.FTZ.AND P2, PT, R13, RZ, PT ;  /* 0x000000ff0d00720b */ /* 0x000fd20003f55000 */
[----:B------:R-:W0:Y:S01]  /*d5d0*/  @P1 MUFU.RCP R10, R12 ;  /* 0x0000000c000a1308 */ /* 0x000e220000001000 */
[----:B------:R-:W-:Y:S01]  /*d5e0*/  @P1 FMUL.FTZ R8, R8, 0.69314718246459960938 ;  /* 0x3f31721808081820 */ /* 0x000fe20000410000 */
[----:B------:R-:W-:Y:S02]  /*d5f0*/  @!P0 IMAD R0, R3, 0x40, R16 ;  /* 0x0000004003008824 */ /* 0x000fe400078e0210 */
[----:B------:R-:W-:Y:S01]  /*d600*/  @P2 FMUL.FTZ R14, R14, 0.69314718246459960938 ;  /* 0x3f3172180e0e2820 */ /* 0x000fe20000410000 */
[----:B------:R-:W-:Y:S02]  /*d610*/  IMAD.MOV.U32 R3, RZ, RZ, -0x800000 ;  /* 0xff800000ff037424 */ /* 0x000fe400078e00ff */
        /* <DEDUP_REMOVED lines=73> */
[----:B------:R-:W-:Y:S01]  /*dab0*/  PLOP3.LUT P0, PT, PT, PT, PT, 0x8, 0x0 ;  /* 0x000000000000781c */ /* 0x000fe20003f0e170 */
[-C--:B------:R-:W-:Y:S01]  /*dac0*/  FMUL.FTZ R30, R30, R4.reuse ;  /* 0x000000041e1e7220 */ /* 0x080fe20000410000 */
[-C--:B------:R-:W-:Y:S01]  /*dad0*/  FMUL.FTZ R31, R31, R4.reuse ;  /* 0x000000041f1f7220 */ /* 0x080fe20000410000 */
[-C--:B------:R-:W-:Y:S01]  /*dae0*/  FMUL.FTZ R34, R34, R4.reuse ;  /* 0x0000000422227220 */ /* 0x080fe20000410000 */
[-C--:B------:R-:W-:Y:S01]  /*daf0*/  FMUL.FTZ R35, R35, R4.reuse ;  /* 0x0000000423237220 */ /* 0x080fe20000410000 */
[----:B0-----:R-:W1:Y:S01]  /*db00*/  @P2 MUFU.LG2 R10, R13 ;  /* 0x0000000d000a2308 */ /* 0x001e620000000c00 */
        /* <DEDUP_REMOVED lines=62> */
.L_x_4936:
[----:B------:R-:W0:Y:S08]  /*def0*/  S2UR UR4, SR_CgaCtaId ;  /* 0x00000000000479c3 */ /* 0x000e300000008800 */
[----:B------:R-:W-:Y:S06]  /*df00*/  BAR.SYNC.DEFER_BLOCKING 0x5, 0x180 ;  /* 0x0146000000007b1d */ /* 0x000fec0000010000 */
[----:B------:R-:W-:Y:S01]  /*df10*/  UMOV UR43, 0x400 ;  /* 0x00000400002b7882 */ /* 0x000fe20000000000 */
[----:B------:R-:W-:Y:S01]  /*df20*/  BSSY B0, `(.L_x_5021) ;  /* 0x00002a8000007945 */ /* 0x000fe20003800000 */
[----:B0-----:R-:W-:-:S09]  /*df30*/  ULEA UR43, UR4, UR43, 0x18 ;  /* 0x0000002b042b7291 */ /* 0x001fd2000f8ec03f */
[----:B------:R-:W0:Y:S02]  /*df40*/  LDS R4, [UR43+0x28cd0] ;  /* 0x028cd02bff047984 */ /* 0x000e240008000800 */
[----:B0-----:R-:W-:Y:S01]  /*df50*/  R2UR UR4, R4 ;  /* 0x00000000040472ca */ /* 0x001fe200000e0000 */
[----:B------:R-:W-:Y:S06]  /*df60*/  BAR.ARV 0x4, 0x180 ;  /* 0x0106000000007b1d */ /* 0x000fec0000002000 */
[----:B------:R-:W-:Y:S08]  /*df70*/  @P0 BRA `(.L_x_5022) ;  /* 0x0000001c00900947 */ /* 0x000ff00003800000 */
[----:B------:R-:W0:Y:S01]  /*df80*/  S2UR UR5, SR_SWINHI ;  /* 0x00000000000579c3 */ /* 0x000e220000002f00 */
[----:B------:R-:W-:Y:S01]  /*df90*/  IMAD R9, R211, 0x40, R184 ;  /* 0x00000040d3097824 */ /* 0x000fe200078e02b8 */
[----:B------:R-:W1:Y:S01]  /*dfa0*/  SHFL.IDX PT, R6, R212, RZ, 0x1f ;  /* 0x00001fffd4067589 */ /* 0x000e6200000e0000 */
[----:B------:R-:W-:Y:S01]  /*dfb0*/  F2FP.F16.F32.PACK_AB R104, R105, R104 ;  /* 0x000000686968723e */ /* 0x000fe200000000ff */
[----:B------:R-:W-:Y:S01]  /*dfc0*/  USHF.R.S32.HI UR12, URZ, 0x1f, UR39 ;  /* 0x0000001f3f0c7899 */ /* 0x000fe20008011427 */
[----:B------:R-:W-:-:S03]  /*dfd0*/  F2FP.F16.F32.PACK_AB R105, R107, R106 ;  /* 0x0000006a6b69723e */ /* 0x000fc600000000ff */
[----:B------:R-:W-:Y:S01]  /*dfe0*/  BAR.SYNC.DEFER_BLOCKING 0x1, 0x100 ;  /* 0x0044000000007b1d */ /* 0x000fe20000010000 */
[----:B------:R-:W-:Y:S01]  /*dff0*/  F2FP.F16.F32.PACK_AB R106, R109, R108 ;  /* 0x0000006c6d6a723e */ /* 0x000fe200000000ff */
[----:B------:R-:W-:Y:S01]  /*e000*/  USHF.R.S32.HI UR13, URZ, 0x1f, UR42 ;  /* 0x0000001f3f0d7899 */ /* 0x000fe2000801142a */
[----:B------:R-:W-:Y:S02]  /*e010*/  F2FP.F16.F32.PACK_AB R107, R111, R110 ;  /* 0x0000006e6f6b723e */ /* 0x000fe400000000ff */
[----:B------:R-:W-:Y:S02]  /*e020*/  F2FP.F16.F32.PACK_AB R120, R121, R120 ;  /* 0x000000787978723e */ /* 0x000fe400000000ff */
[----:B------:R-:W-:Y:S02]  /*e030*/  F2FP.F16.F32.PACK_AB R121, R155, R154 ;  /* 0x0000009a9b79723e */ /* 0x000fe400000000ff */
[----:B------:R-:W-:Y:S02]  /*e040*/  F2FP.F16.F32.PACK_AB R128, R129, R128 ;  /* 0x000000808180723e */ /* 0x000fe400000000ff */
[----:B------:R-:W-:-:S02]  /*e050*/  F2FP.F16.F32.PACK_AB R129, R160, R159 ;  /* 0x0000009fa081723e */ /* 0x000fc400000000ff */
[----:B------:R-:W-:Y:S02]  /*e060*/  F2FP.F16.F32.PACK_AB R136, R137, R136 ;  /* 0x000000888988723e */ /* 0x000fe400000000ff */
[----:B------:R-:W-:Y:S01]  /*e070*/  F2FP.F16.F32.PACK_AB R137, R164, R163 ;  /* 0x000000a3a489723e */ /* 0x000fe200000000ff */
[----:B------:R-:W-:Y:S01]  /*e080*/  UMOV UR6, UR43 ;  /* 0x0000002b00067c82 */ /* 0x000fe20008000000 */
[----:B0-----:R-:W-:Y:S01]  /*e090*/  UMOV UR7, UR5 ;  /* 0x0000000500077c82 */ /* 0x001fe20008000000 */
[----:B------:R-:W-:Y:S01]  /*e0a0*/  IMAD.U32 R114, RZ, RZ, UR6 ;  /* 0x00000006ff727e24 */ /* 0x000fe2000f8e00ff */
[----:B-1----:R-:W-:Y:S01]  /*e0b0*/  ISETP.NE.AND P0, PT, R6, RZ, PT ;  /* 0x000000ff0600720c */ /* 0x002fe20003f05270 */
[----:B------:R-:W-:Y:S02]  /*e0c0*/  IMAD.U32 R115, RZ, RZ, UR7 ;  /* 0x00000007ff737e24 */ /* 0x000fe4000f8e00ff */
[----:B------:R-:W-:-:S04]  /*e0d0*/  IMAD.WIDE R4, R215, 0x2, R114 ;  /* 0x00000002d7047825 */ /* 0x000fc800078e0272 */
[----:B------:R-:W-:Y:S01]  /*e0e0*/  IMAD.WIDE R114, R9, 0x2, R114 ;  /* 0x0000000209727825 */ /* 0x000fe200078e0272 */
[C---:B------:R-:W-:Y:S02]  /*e0f0*/  IADD3 R41, P2, R4.reuse, 0x20, RZ ;  /* 0x0000002004297810 */ /* 0x040fe40007f5e0ff */
[C---:B------:R-:W-:Y:S02]  /*e100*/  IADD3 R53, P4, R4.reuse, 0x60, RZ ;  /* 0x0000006004357810 */ /* 0x040fe40007f9e0ff */
[----:B------:R-:W-:Y:S01]  /*e110*/  LOP3.LUT R12, R41, 0x380, RZ, 0xc0, !PT ;  /* 0x00000380290c7812 */ /* 0x000fe200078ec0ff */
[--C-:B------:R-:W-:Y:S01]  /*e120*/  IMAD.X R13, RZ, RZ, R5.reuse, P2 ;  /* 0x000000ffff0d7224 */ /* 0x100fe200010e0605 */
[C---:B------:R-:W-:Y:S01]  /*e130*/  IADD3 R44, P2, R4.reuse, 0x2060, RZ ;  /* 0x00002060042c7810 */ /* 0x040fe20007f5e0ff */
[--C-:B------:R-:W-:Y:S01]  /*e140*/  IMAD.X R25, RZ, RZ, R5.reuse, P4 ;  /* 0x000000ffff197224 */ /* 0x100fe200020e0605 */
[----:B------:R-:W-:Y:S02]  /*e150*/  LOP3.LUT R24, R53, 0x380, RZ, 0xc0, !PT ;  /* 0x0000038035187812 */ /* 0x000fe400078ec0ff */
[C---:B------:R-:W-:Y:S01]  /*e160*/  IADD3 R57, P5, R4.reuse, 0x2000, RZ ;  /* 0x0000200004397810 */ /* 0x040fe20007fbe0ff */
[----:B------:R-:W-:Y:S01]  /*e170*/  IMAD.X R123, RZ, RZ, R5, P2 ;  /* 0x000000ffff7b7224 */ /* 0x000fe200010e0605 */
[----:B------:R-:W-:-:S02]  /*e180*/  IADD3 R20, P2, R4, 0x6020, RZ ;  /* 0x0000602004147810 */ /* 0x000fc40007f5e0ff */
[----:B------:R-:W-:Y:S01]  /*e190*/  SHF.R.U64 R12, R12, 0x3, RZ ;  /* 0x000000030c0c7819 */ /* 0x000fe200000012ff */
[--C-:B------:R-:W-:Y:S01]  /*e1a0*/  IMAD.X R29, RZ, RZ, R5.reuse, P5 ;  /* 0x000000ffff1d7224 */ /* 0x100fe200028e0605 */
[----:B------:R-:W-:Y:S01]  /*e1b0*/  SHF.R.U64 R24, R24, 0x3, RZ ;  /* 0x0000000318187819 */ /* 0x000fe200000012ff */
[--C-:B------:R-:W-:Y:S01]  /*e1c0*/  IMAD.X R147, RZ, RZ, R5.reuse, P2 ;  /* 0x000000ffff937224 */ /* 0x100fe200010e0605 */
[----:B------:R-:W-:Y:S02]  /*e1d0*/  IADD3 R81, P2, R114, 0x3000, RZ ;  /* 0x0000300072517810 */ /* 0x000fe40007f5e0ff */
[----:B------:R-:W-:Y:S02]  /*e1e0*/  IADD3 R56, P4, R4, 0x4020, RZ ;  /* 0x0000402004387810 */ /* 0x000fe40007f9e0ff */
[----:B------:R-:W-:Y:S02]  /*e1f0*/  LOP3.LUT R80, R81, 0x380, RZ, 0xc0, !PT ;  /* 0x0000038051507812 */ /* 0x000fe400078ec0ff */
[----:B------:R-:W-:Y:S01]  /*e200*/  LOP3.LUT R28, R57, 0x380, RZ, 0xc0, !PT ;  /* 0x00000380391c7812 */ /* 0x000fe200078ec0ff */
[----:B------:R-:W-:Y:S01]  /*e210*/  IMAD.X R131, RZ, RZ, R5, P4 ;  /* 0x000000ffff837224 */ /* 0x000fe200020e0605 */
[----:B------:R-:W-:-:S02]  /*e220*/  LOP3.LUT R12, R12, R41, RZ, 0x3c, !PT ;  /* 0x000000290c0c7212 */ /* 0x000fc400078e3cff */
[----:B------:R-:W-:Y:S02]  /*e230*/  LOP3.LUT R41, R44, 0x380, RZ, 0xc0, !PT ;  /* 0x000003802c297812 */ /* 0x000fe400078ec0ff */
[----:B------:R-:W-:Y:S02]  /*e240*/  LOP3.LUT R24, R24, R53, RZ, 0x3c, !PT ;  /* 0x0000003518187212 */ /* 0x000fe400078e3cff */
[----:B------:R-:W-:Y:S02]  /*e250*/  SHF.R.U64 R80, R80, 0x3, RZ ;  /* 0x0000000350507819 */ /* 0x000fe400000012ff */
[----:B------:R-:W-:Y:S02]  /*e260*/  IADD3 R45, P3, R4, 0x40, RZ ;  /* 0x00000040042d7810 */ /* 0x000fe40007f7e0ff */
[----:B------:R-:W-:Y:S02]  /*e270*/  SHF.R.U64 R28, R28, 0x3, RZ ;  /* 0x000000031c1c7819 */ /* 0x000fe400000012ff */
[----:B------:R-:W-:Y:S01]  /*e280*/  LOP3.LUT R53, R56, 0x380, RZ, 0xc0, !PT ;  /* 0x0000038038357812 */ /* 0x000fe200078ec0ff */
[----:B------:R-:W-:Y:S01]  /*e290*/  IMAD.X R15, RZ, RZ, R5, P3 ;  /* 0x000000ffff0f7224 */ /* 0x000fe200018e0605 */
[----:B------:R-:W-:-:S02]  /*e2a0*/  IADD3 R65, P1, R4, 0x2040, RZ ;  /* 0x0000204004417810 */ /* 0x000fc40007f3e0ff */
[----:B------:R-:W-:Y:S02]  /*e2b0*/  SHF.R.U64 R41, R41, 0x3, RZ ;  /* 0x0000000329297819 */ /* 0x000fe400000012ff */
[----:B------:R-:W-:Y:S01]  /*e2c0*/  IADD3 R10, P5, R4, 0x4040, RZ ;  /* 0x00004040040a7810 */ /* 0x000fe20007fbe0ff */
[----:B------:R-:W-:Y:S01]  /*e2d0*/  IMAD.X R49, RZ, RZ, R5, P1 ;  /* 0x000000ffff317224 */ /* 0x000fe200008e0605 */
[----:B------:R-:W-:Y:S01]  /*e2e0*/  LOP3.LUT R80, R80, R81, RZ, 0x3c, !PT ;  /* 0x0000005150507212 */ /* 0x000fe200078e3cff */
[----:B------:R-:W-:Y:S01]  /*e2f0*/  IMAD.X R81, RZ, RZ, R115, P2 ;  /* 0x000000ffff517224 */ /* 0x000fe200010e0673 */
[----:B------:R-:W-:Y:S01]  /*e300*/  IADD3 R61, P6, R4, 0x2020, RZ ;  /* 0x00002020043d7810 */ /* 0x000fe20007fde0ff */
[--C-:B------:R-:W-:Y:S01]  /*e310*/  IMAD.X R135, RZ, RZ, R5.reuse, P5 ;  /* 0x000000ffff877224 */ /* 0x100fe200028e0605 */
[----:B------:R-:W-:Y:S02]  /*e320*/  LOP3.LUT R28, R28, R57, RZ, 0x3c, !PT ;  /* 0x000000391c1c7212 */ /* 0x000fe400078e3cff */
[----:B------:R-:W-:Y:S01]  /*e330*/  SHF.R.U64 R53, R53, 0x3, RZ ;  /* 0x0000000335357819 */ /* 0x000fe200000012ff */
[----:B------:R-:W-:Y:S01]  /*e340*/  IMAD.X R33, RZ, RZ, R5, P6 ;  /* 0x000000ffff217224 */ /* 0x000fe200030e0605 */
[----:B------:R-:W-:-:S02]  /*e350*/  LOP3.LUT R9, R4, 0x380, RZ, 0xc0, !PT ;  /* 0x0000038004097812 */ /* 0x000fc400078ec0ff */
[----:B------:R-:W-:Y:S02]  /*e360*/  LOP3.LUT R40, R65, 0x380, RZ, 0xc0, !PT ;  /* 0x0000038041287812 */ /* 0x000fe400078ec0ff */
[----:B------:R-:W-:Y:S02]  /*e370*/  IADD3 R57, P2, R114, 0x9000, RZ ;  /* 0x0000900072397810 */ /* 0x000fe40007f5e0ff */
[----:B------:R-:W-:Y:S02]  /*e380*/  IADD3 R52, P3, R4, 0x4000, RZ ;  /* 0x0000400004347810 */ /* 0x000fe40007f7e0ff */
[----:B------:R-:W-:Y:S02]  /*e390*/  LOP3.LUT R122, R41, R44, RZ, 0x3c, !PT ;  /* 0x0000002c297a7212 */ /* 0x000fe400078e3cff */
[----:B------:R-:W-:Y:S01]  /*e3a0*/  LOP3.LUT R41, R10, 0x380, RZ, 0xc0, !PT ;  /* 0x000003800a297812 */ /* 0x000fe200078ec0ff */
[----:B------:R-:W-:Y:S01]  /*e3b0*/  IMAD.X R127, RZ, RZ, R5, P3 ;  /* 0x000000ffff7f7224 */ /* 0x000fe200018e0605 */
[----:B------:R-:W-:-:S02]  /*e3c0*/  LOP3.LUT R130, R53, R56, RZ, 0x3c, !PT ;  /* 0x0000003835827212 */ /* 0x000fc400078e3cff */
[----:B------:R-:W-:Y:S02]  /*e3d0*/  SHF.R.U64 R9, R9, 0x3, RZ ;  /* 0x0000000309097819 */ /* 0x000fe400000012ff */
[----:B------:R-:W-:Y:S02]  /*e3e0*/  SHF.R.U64 R40, R40, 0x3, RZ ;  /* 0x0000000328287819 */ /* 0x000fe400000012ff */
[----:B------:R-:W-:Y:S02]  /*e3f0*/  LOP3.LUT R56, R57, 0x380, RZ, 0xc0, !PT ;  /* 0x0000038039387812 */ /* 0x000fe400078ec0ff */
[C---:B------:R-:W-:Y:S02]  /*e400*/  IADD3 R37, P6, R4.reuse, 0x4060, RZ ;  /* 0x0000406004257810 */ /* 0x040fe40007fde0ff */
[----:B------:R-:W-:Y:S02]  /*e410*/  SHF.R.U64 R41, R41, 0x3, RZ ;  /* 0x0000000329297819 */ /* 0x000fe400000012ff */
[C---:B------:R-:W-:Y:S01]  /*e420*/  IADD3 R36, P1, R4.reuse, 0x6000, RZ ;  /* 0x0000600004247810 */ /* 0x040fe20007f3e0ff */
[----:B------:R-:W-:Y:S01]  /*e430*/  IMAD.X R139, RZ, RZ, R5, P6 ;  /* 0x000000ffff8b7224 */ /* 0x000fe200030e0605 */
[----:B------:R-:W-:-:S02]  /*e440*/  IADD3 R8, P3, R4, 0x6040, RZ ;  /* 0x0000604004087810 */ /* 0x000fc40007f7e0ff */
[----:B------:R-:W-:Y:S01]  /*e450*/  IADD3 R6, P4, R4, 0x6060, RZ ;  /* 0x0000606004067810 */ /* 0x000fe20007f9e0ff */
[--C-:B------:R-:W-:Y:S01]  /*e460*/  IMAD.X R143, RZ, RZ, R5.reuse, P1 ;  /* 0x000000ffff8f7224 */ /* 0x100fe200008e0605 */
[----:B------:R-:W-:Y:S01]  /*e470*/  LOP3.LUT R4, R9, R4, RZ, 0x3c, !PT ;  /* 0x0000000409047212 */ /* 0x000fe200078e3cff */
[--C-:B------:R-:W-:Y:S01]  /*e480*/  IMAD.X R9, RZ, RZ, R5.reuse, P3 ;  /* 0x000000ffff097224 */ /* 0x100fe200018e0605 */
[----:B------:R-:W-:Y:S01]  /*e490*/  LOP3.LUT R48, R40, R65, RZ, 0x3c, !PT ;  /* 0x0000004128307212 */ /* 0x000fe200078e3cff */
[----:B------:R-:W-:Y:S01]  /*e4a0*/  IMAD.X R11, RZ, RZ, R5, P4 ;  /* 0x000000ffff0b7224 */ /* 0x000fe200020e0605 */
[----:B------:R-:W-:Y:S02]  /*e4b0*/  SHF.R.U64 R56, R56, 0x3, RZ ;  /* 0x0000000338387819 */ /* 0x000fe400000012ff */
[----:B------:R-:W-:Y:S02]  /*e4c0*/  LOP3.LUT R40, R37, 0x380, RZ, 0xc0, !PT ;  /* 0x0000038025287812 */ /* 0x000fe400078ec0ff */
[----:B------:R-:W-:-:S02]  /*e4d0*/  LOP3.LUT R134, R41, R10, RZ, 0x3c, !PT ;  /* 0x0000000a29867212 */ /* 0x000fc400078e3cff */
[----:B------:R-:W-:Y:S02]  /*e4e0*/  LOP3.LUT R41, R6, 0x380, RZ, 0xc0, !PT ;  /* 0x0000038006297812 */ /* 0x000fe400078ec0ff */
[----:B------:R-:W-:Y:S01]  /*e4f0*/  LOP3.LUT R56, R56, R57, RZ, 0x3c, !PT ;  /* 0x0000003938387212 */ /* 0x000fe200078e3cff */
[----:B------:R-:W-:Y:S01]  /*e500*/  IMAD.X R57, RZ, RZ, R115, P2 ;  /* 0x000000ffff397224 */ /* 0x000fe200010e0673 */
[----:B------:R-:W-:Y:S02]  /*e510*/  MOV R224, R4 ;  /* 0x0000000400e07202 */ /* 0x000fe40000000f00 */
[----:B------:R-:W-:Y:S02]  /*e520*/  SHF.R.U64 R40, R40, 0x3, RZ ;  /* 0x0000000328287819 */ /* 0x000fe400000012ff */
[----:B------:R-:W-:Y:S02]  /*e530*/  F2FP.F16.F32.PACK_AB R5, R27, R26 ;  /* 0x0000001a1b05723e */ /* 0x000fe400000000ff */
[----:B------:R-:W-:-:S02]  /*e540*/  IADD3 R27, P2, R114, 0xf000, RZ ;  /* 0x0000f000721b7810 */ /* 0x000fc40007f5e0ff */
[----:B------:R-:W-:Y:S02]  /*e550*/  SHF.R.U64 R41, R41, 0x3, RZ ;  /* 0x0000000329297819 */ /* 0x000fe400000012ff */
[----:B------:R-:W-:Y:S01]  /*e560*/  LOP3.LUT R138, R40, R37, RZ, 0x3c, !PT ;  /* 0x00000025288a7212 */ /* 0x000fe200078e3cff */
[----:B------:R-:W-:Y:S01]  /*e570*/  IMAD.X R119, RZ, RZ, R115, P2 ;  /* 0x000000ffff777224 */ /* 0x000fe200010e0673 */
[----:B------:R-:W-:Y:S02]  /*e580*/  LOP3.LUT R14, R45, 0x380, RZ, 0xc0, !PT ;  /* 0x000003802d0e7812 */ /* 0x000fe400078ec0ff */
[----:B------:R-:W-:Y:S02]  /*e590*/  LOP3.LUT R37, R8, 0x380, RZ, 0xc0, !PT ;  /* 0x0000038008257812 */ /* 0x000fe400078ec0ff */
[----:B------:R-:W-:Y:S02]  /*e5a0*/  LOP3.LUT R26, R27, 0x380, RZ, 0xc0, !PT ;  /* 0x000003801b1a7812 */ /* 0x000fe400078ec0ff */
[----:B------:R-:W-:-:S02]  /*e5b0*/  IADD3 R89, P4, R114, 0x1000, RZ ;  /* 0x0000100072597810 */ /* 0x000fc40007f9e0ff */
[C---:B------:R-:W-:Y:S02]  /*e5c0*/  IADD3 R85, P3, R114.reuse, 0x2000, RZ ;  /* 0x0000200072557810 */ /* 0x040fe40007f7e0ff */
[----:B------:R-:W-:Y:S02]  /*e5d0*/  LOP3.LUT R10, R41, R6, RZ, 0x3c, !PT ;  /* 0x00000006290a7212 */ /* 0x000fe400078e3cff */
[----:B------:R-:W-:Y:S02]  /*e5e0*/  IADD3 R77, P1, R114, 0x4000, RZ ;  /* 0x00004000724d7810 */ /* 0x000fe40007f3e0ff */
[----:B------:R-:W-:Y:S02]  /*e5f0*/  F2FP.F16.F32.PACK_AB R6, R7, R205 ;  /* 0x000000cd0706723e */ /* 0x000fe400000000ff */
[----:B------:R-:W-:Y:S02]  /*e600*/  F2FP.F16.F32.PACK_AB R4, R21, R208 ;  /* 0x000000d01504723e */ /* 0x000fe400000000ff */
[----:B------:R-:W-:-:S02]  /*e610*/  F2FP.F16.F32.PACK_AB R7, R31, R30 ;  /* 0x0000001e1f07723e */ /* 0x000fc400000000ff */
[----:B------:R-:W-:Y:S02]  /*e620*/  LOP3.LUT R32, R61, 0x380, RZ, 0xc0, !PT ;  /* 0x000003803d207812 */ /* 0x000fe400078ec0ff */
[----:B------:R-:W-:Y:S01]  /*e630*/  SHF.R.U64 R14, R14, 0x3, RZ ;  /* 0x000000030e0e7819 */ /* 0x000fe200000012ff */
[----:B------:R0:W-:Y:S01]  /*e640*/  STSM.16.M88.4 [R224], R4 ;  /* 0x00000004e0007844 */ /* 0x0001e20000000200 */
[----:B------:R-:W-:Y:S02]  /*e650*/  SHF.R.U64 R37, R37, 0x3, RZ ;  /* 0x0000000325257819 */ /* 0x000fe400000012ff */
[----:B------:R-:W-:Y:S02]  /*e660*/  SHF.R.U64 R26, R26, 0x3, RZ ;  /* 0x000000031a1a7819 */ /* 0x000fe400000012ff */
[----:B------:R-:W-:Y:S02]  /*e670*/  LOP3.LUT R88, R89, 0x380, RZ, 0xc0, !PT ;  /* 0x0000038059587812 */ /* 0x000fe400078ec0ff */
[----:B------:R-:W-:-:S02]  /*e680*/  LOP3.LUT R84, R85, 0x380, RZ, 0xc0, !PT ;  /* 0x0000038055547812 */ /* 0x000fc400078ec0ff */
[----:B------:R-:W-:Y:S02]  /*e690*/  LOP3.LUT R76, R77, 0x380, RZ, 0xc0, !PT ;  /* 0x000003804d4c7812 */ /* 0x000fe400078ec0ff */
[----:B------:R-:W-:Y:S02]  /*e6a0*/  LOP3.LUT R53, R20, 0x380, RZ, 0xc0, !PT ;  /* 0x0000038014357812 */ /* 0x000fe400078ec0ff */
[----:B------:R-:W-:Y:S02]  /*e6b0*/  SHF.R.U64 R32, R32, 0x3, RZ ;  /* 0x0000000320207819 */ /* 0x000fe400000012ff */
[----:B------:R-:W-:Y:S02]  /*e6c0*/  LOP3.LUT R14, R14, R45, RZ, 0x3c, !PT ;  /* 0x0000002d0e0e7212 */ /* 0x000fe400078e3cff */
[----:B------:R-:W-:Y:S02]  /*e6d0*/  LOP3.LUT R8, R37, R8, RZ, 0x3c, !PT ;  /* 0x0000000825087212 */ /* 0x000fe400078e3cff */
[----:B------:R-:W-:-:S02]  /*e6e0*/  LOP3.LUT R118, R26, R27, RZ, 0x3c, !PT ;  /* 0x0000001b1a767212 */ /* 0x000fc400078e3cff */
[----:B------:R-:W-:Y:S02]  /*e6f0*/  LOP3.LUT R45, R52, 0x380, RZ, 0xc0, !PT ;  /* 0x00000380342d7812 */ /* 0x000fe400078ec0ff */
[----:B------:R-:W-:Y:S02]  /*e700*/  SHF.R.U64 R88, R88, 0x3, RZ ;  /* 0x0000000358587819 */ /* 0x000fe400000012ff */
[----:B------:R-:W-:Y:S02]  /*e710*/  SHF.R.U64 R84, R84, 0x3, RZ ;  /* 0x0000000354547819 */ /* 0x000fe400000012ff */
[----:B------:R-:W-:Y:S02]  /*e720*/  MOV R26, R12 ;  /* 0x0000000c001a7202 */ /* 0x000fe40000000f00 */
[----:B0-----:R-:W-:Y:S02]  /*e730*/  F2FP.F16.F32.PACK_AB R4, R206, R209 ;  /* 0x000000d1ce04723e */ /* 0x001fe400000000ff */
[----:B------:R-:W-:-:S02]  /*e740*/  F2FP.F16.F32.PACK_AB R5, R35, R34 ;  /* 0x000000222305723e */ /* 0x000fc400000000ff */
[----:B------:R-:W-:Y:S02]  /*e750*/  F2FP.F16.F32.PACK_AB R6, R203, R207 ;  /* 0x000000cfcb06723e */ /* 0x000fe400000000ff */
[----:B------:R-:W-:Y:S02]  /*e760*/  F2FP.F16.F32.PACK_AB R7, R39, R38 ;  /* 0x000000262707723e */ /* 0x000fe400000000ff */
[----:B------:R-:W-:Y:S02]  /*e770*/  SHF.R.U64 R76, R76, 0x3, RZ ;  /* 0x000000034c4c7819 */ /* 0x000fe400000012ff */
[----:B------:R-:W-:Y:S01]  /*e780*/  SHF.R.U64 R53, R53, 0x3, RZ ;  /* 0x0000000335357819 */ /* 0x000fe200000012ff */
[----:B------:R0:W-:Y:S01]  /*e790*/  STSM.16.M88.4 [R26], R4 ;  /* 0x000000041a007844 */ /* 0x0001e20000000200 */
[----:B------:R-:W-:Y:S02]  /*e7a0*/  LOP3.LUT R32, R32, R61, RZ, 0x3c, !PT ;  /* 0x0000003d20207212 */ /* 0x000fe400078e3cff */
[----:B------:R-:W-:-:S02]  /*e7b0*/  MOV R38, R8 ;  /* 0x0000000800267202 */ /* 0x000fc40000000f00 */
[----:B------:R-:W-:Y:S02]  /*e7c0*/  MOV R39, R10 ;  /* 0x0000000a00277202 */ /* 0x000fe40000000f00 */
[----:B------:R-:W-:Y:S02]  /*e7d0*/  SHF.R.U64 R45, R45, 0x3, RZ ;  /* 0x000000032d2d7819 */ /* 0x000fe400000012ff */
[----:B------:R-:W-:Y:S01]  /*e7e0*/  LOP3.LUT R88, R88, R89, RZ, 0x3c, !PT ;  /* 0x0000005958587212 */ /* 0x000fe200078e3cff */
[--C-:B------:R-:W-:Y:S01]  /*e7f0*/  IMAD.X R89, RZ, RZ, R115.reuse, P4 ;  /* 0x000000ffff597224 */ /* 0x100fe200020e0673 */
[----:B------:R-:W-:Y:S01]  /*e800*/  LOP3.LUT R84, R84, R85, RZ, 0x3c, !PT ;  /* 0x0000005554547212 */ /* 0x000fe200078e3cff */
[----:B------:R-:W-:Y:S01]  /*e810*/  IMAD.X R85, RZ, RZ, R115, P3 ;  /* 0x000000ffff557224 */ /* 0x000fe200018e0673 */
[----:B------:R-:W-:Y:S02]  /*e820*/  MOV R186, R14 ;  /* 0x0000000e00ba7202 */ /* 0x000fe40000000f00 */
[----:B------:R-:W-:-:S02]  /*e830*/  F2FP.F16.F32.PACK_AB R8, R201, R204 ;  /* 0x000000ccc908723e */ /* 0x000fc400000000ff */
[----:B------:R-:W-:Y:S02]  /*e840*/  F2FP.F16.F32.PACK_AB R9, R43, R42 ;  /* 0x0000002a2b09723e */ /* 0x000fe400000000ff */
[----:B------:R-:W-:Y:S02]  /*e850*/  F2FP.F16.F32.PACK_AB R10, R199, R202 ;  /* 0x000000cac70a723e */ /* 0x000fe400000000ff */
[----:B------:R-:W-:Y:S02]  /*e860*/  F2FP.F16.F32.PACK_AB R11, R47, R46 ;  /* 0x0000002e2f0b723e */ /* 0x000fe400000000ff */
[----:B------:R-:W-:Y:S01]  /*e870*/  LOP3.LUT R76, R76, R77, RZ, 0x3c, !PT ;  /* 0x0000004d4c4c7212 */ /* 0x000fe200078e3cff */
[----:B------:R-:W-:Y:S01]  /*e880*/  IMAD.X R77, RZ, RZ, R115, P1 ;  /* 0x000000ffff4d7224 */ /* 0x000fe200008e0673 */
[----:B------:R-:W-:Y:S01]  /*e890*/  MOV R205, R24 ;  /* 0x0000001800cd7202 */ /* 0x000fe20000000f00 */
[----:B------:R-:W-:Y:S01]  /*e8a0*/  STSM.16.M88.4 [R186], R8 ;  /* 0x00000008ba007844 */ /* 0x000fe20000000200 */
[----:B------:R-:W-:-:S02]  /*e8b0*/  F2FP.F16.F32.PACK_AB R12, R197, R200 ;  /* 0x000000c8c50c723e */ /* 0x000fc400000000ff */
[----:B------:R-:W-:Y:S02]  /*e8c0*/  F2FP.F16.F32.PACK_AB R13, R51, R50 ;  /* 0x00000032330d723e */ /* 0x000fe400000000ff */
[----:B------:R-:W-:Y:S02]  /*e8d0*/  F2FP.F16.F32.PACK_AB R14, R195, R198 ;  /* 0x000000c6c30e723e */ /* 0x000fe400000000ff */
[----:B------:R-:W-:Y:S02]  /*e8e0*/  F2FP.F16.F32.PACK_AB R15, R55, R54 ;  /* 0x00000036370f723e */ /* 0x000fe400000000ff */
[----:B------:R-:W-:Y:S02]  /*e8f0*/  LOP3.LUT R146, R53, R20, RZ, 0x3c, !PT ;  /* 0x0000001435927212 */ /* 0x000fe400078e3cff */
[C---:B------:R-:W-:Y:S01]  /*e900*/  IADD3 R73, P6, R114.reuse, 0x5000, RZ ;  /* 0x0000500072497810 */ /* 0x040fe20007fde0ff */
[----:B------:R-:W-:Y:S01]  /*e910*/  STSM.16.M88.4 [R205], R12 ;  /* 0x0000000ccd007844 */ /* 0x000fe20000000200 */
[----:B------:R-:W-:-:S02]  /*e920*/  IADD3 R69, P5, R114, 0x6000, RZ ;  /* 0x0000600072457810 */ /* 0x000fc40007fbe0ff */
[C---:B------:R-:W-:Y:S02]  /*e930*/  IADD3 R65, P4, R114.reuse, 0x7000, RZ ;  /* 0x0000700072417810 */ /* 0x040fe40007f9e0ff */
[----:B------:R-:W-:Y:S02]  /*e940*/  IADD3 R61, P3, R114, 0x8000, RZ ;  /* 0x00008000723d7810 */ /* 0x000fe40007f7e0ff */
[----:B------:R-:W-:Y:S02]  /*e950*/  MOV R208, R28 ;  /* 0x0000001c00d07202 */ /* 0x000fe40000000f00 */
[----:B0-----:R-:W-:Y:S02]  /*e960*/  F2FP.F16.F32.PACK_AB R4, R193, R196 ;  /* 0x000000c4c104723e */ /* 0x001fe400000000ff */
[----:B------:R-:W-:Y:S02]  /*e970*/  F2FP.F16.F32.PACK_AB R5, R59, R58 ;  /* 0x0000003a3b05723e */ /* 0x000fe400000000ff */
[----:B------:R-:W-:-:S02]  /*e980*/  F2FP.F16.F32.PACK_AB R6, R183, R194 ;  /* 0x000000c2b706723e */ /* 0x000fc400000000ff */
[----:B------:R-:W-:Y:S02]  /*e990*/  F2FP.F16.F32.PACK_AB R7, R63, R62 ;  /* 0x0000003e3f07723e */ /* 0x000fe400000000ff */
[----:B------:R-:W-:Y:S02]  /*e9a0*/  IADD3 R53, P1, R114, 0xa000, RZ ;  /* 0x0000a00072357810 */ /* 0x000fe40007f3e0ff */
[----:B------:R-:W-:Y:S01]  /*e9b0*/  MOV R32, R32 ;  /* 0x0000002000207202 */ /* 0x000fe20000000f00 */
[----:B------:R-:W-:Y:S01]  /*e9c0*/  STSM.16.M88.4 [R208], R4 ;  /* 0x00000004d0007844 */ /* 0x000fe20000000200 */
[----:B------:R-:W-:Y:S02]  /*e9d0*/  F2FP.F16.F32.PACK_AB R24, R181, R192 ;  /* 0x000000c0b518723e */ /* 0x000fe400000000ff */
[----:B------:R-:W-:Y:S02]  /*e9e0*/  F2FP.F16.F32.PACK_AB R25, R67, R66 ;  /* 0x000000424319723e */ /* 0x000fe400000000ff */
[----:B------:R-:W-:-:S02]  /*e9f0*/  F2FP.F16.F32.PACK_AB R26, R179, R182 ;  /* 0x000000b6b31a723e */ /* 0x000fc400000000ff */
[----:B------:R-:W-:Y:S02]  /*ea00*/  F2FP.F16.F32.PACK_AB R27, R71, R70 ;  /* 0x00000046471b723e */ /* 0x000fe400000000ff */
[----:B------:R-:W-:Y:S02]  /*ea10*/  LOP3.LUT R126, R45, R52, RZ, 0x3c, !PT ;  /* 0x000000342d7e7212 */ /* 0x000fe400078e3cff */
[----:B------:R-:W-:Y:S01]  /*ea20*/  MOV R48, R48 ;  /* 0x0000003000307202 */ /* 0x000fe20000000f00 */
[----:B------:R0:W-:Y:S01]  /*ea30*/  STSM.16.M88.4 [R32], R24 ;  /* 0x0000001820007844 */ /* 0x0001e20000000200 */
[----:B------:R-:W-:Y:S02]  /*ea40*/  F2FP.F16.F32.PACK_AB R28, R177, R180 ;  /* 0x000000b4b11c723e */ /* 0x000fe400000000ff */
[----:B------:R-:W-:Y:S02]  /*ea50*/  F2FP.F16.F32.PACK_AB R29, R75, R74 ;  /* 0x0000004a4b1d723e */ /* 0x000fe400000000ff */
[----:B------:R-:W-:-:S02]  /*ea60*/  F2FP.F16.F32.PACK_AB R30, R175, R178 ;  /* 0x000000b2af1e723e */ /* 0x000fc400000000ff */
[----:B------:R-:W-:Y:S02]  /*ea70*/  F2FP.F16.F32.PACK_AB R31, R79, R78 ;  /* 0x0000004e4f1f723e */ /* 0x000fe400000000ff */
[----:B------:R-:W-:Y:S02]  /*ea80*/  LOP3.LUT R45, R36, 0x380, RZ, 0xc0, !PT ;  /* 0x00000380242d7812 */ /* 0x000fe400078ec0ff */
[----:B------:R-:W-:Y:S01]  /*ea90*/  LOP3.LUT R72, R73, 0x380, RZ, 0xc0, !PT ;  /* 0x0000038049487812 */ /* 0x000fe200078ec0ff */
[----:B------:R1:W-:Y:S01]  /*eaa0*/  STSM.16.M88.4 [R48], R28 ;  /* 0x0000001c30007844 */ /* 0x0003e20000000200 */
[----:B------:R-:W-:Y:S02]  /*eab0*/  LOP3.LUT R68, R69, 0x380, RZ, 0xc0, !PT ;  /* 0x0000038045447812 */ /* 0x000fe400078ec0ff */
[----:B------:R-:W-:Y:S02]  /*eac0*/  LOP3.LUT R64, R65, 0x380, RZ, 0xc0, !PT ;  /* 0x0000038041407812 */ /* 0x000fe400078ec0ff */
[----:B------:R-:W-:-:S02]  /*ead0*/  LOP3.LUT R60, R61, 0x380, RZ, 0xc0, !PT ;  /* 0x000003803d3c7812 */ /* 0x000fc400078ec0ff */
[----:B------:R-:W-:Y:S02]  /*eae0*/  LOP3.LUT R52, R53, 0x380, RZ, 0xc0, !PT ;  /* 0x0000038035347812 */ /* 0x000fe400078ec0ff */
[----:B------:R-:W-:Y:S02]  /*eaf0*/  SHF.R.U64 R45, R45, 0x3, RZ ;  /* 0x000000032d2d7819 */ /* 0x000fe400000012ff */
[----:B------:R-:W-:Y:S02]  /*eb00*/  MOV R122, R122 ;  /* 0x0000007a007a7202 */ /* 0x000fe40000000f00 */
[----:B0-----:R-:W-:Y:S02]  /*eb10*/  F2FP.F16.F32.PACK_AB R32, R173, R176 ;  /* 0x000000b0ad20723e */ /* 0x001fe400000000ff */
[----:B------:R-:W-:Y:S02]  /*eb20*/  F2FP.F16.F32.PACK_AB R33, R83, R82 ;  /* 0x000000525321723e */ /* 0x000fe400000000ff */
[----:B------:R-:W-:-:S02]  /*eb30*/  F2FP.F16.F32.PACK_AB R34, R171, R174 ;  /* 0x000000aeab22723e */ /* 0x000fc400000000ff */
[----:B------:R-:W-:Y:S02]  /*eb40*/  F2FP.F16.F32.PACK_AB R35, R87, R86 ;  /* 0x000000565723723e */ /* 0x000fe400000000ff */
[----:B------:R-:W-:Y:S02]  /*eb50*/  SHF.R.U64 R72, R72, 0x3, RZ ;  /* 0x0000000348487819 */ /* 0x000fe400000012ff */
[----:B------:R-:W-:Y:S01]  /*eb60*/  SHF.R.U64 R68, R68, 0x3, RZ ;  /* 0x0000000344447819 */ /* 0x000fe200000012ff */
[----:B------:R0:W-:Y:S01]  /*eb70*/  STSM.16.M88.4 [R122], R32 ;  /* 0x000000207a007844 */ /* 0x0001e20000000200 */
[----:B------:R-:W-:Y:S02]  /*eb80*/  SHF.R.U64 R64, R64, 0x3, RZ ;  /* 0x0000000340407819 */ /* 0x000fe400000012ff */
[----:B------:R-:W-:Y:S02]  /*eb90*/  SHF.R.U64 R60, R60, 0x3, RZ ;  /* 0x000000033c3c7819 */ /* 0x000fe400000012ff */
[----:B------:R-:W-:-:S02]  /*eba0*/  MOV R126, R126 ;  /* 0x0000007e007e7202 */ /* 0x000fc40000000f00 */
[----:B-1----:R-:W-:Y:S02]  /*ebb0*/  F2FP.F16.F32.PACK_AB R48, R169, R172 ;  /* 0x000000aca930723e */ /* 0x002fe400000000ff */
[----:B------:R-:W-:Y:S02]  /*ebc0*/  F2FP.F16.F32.PACK_AB R49, R91, R90 ;  /* 0x0000005a5b31723e */ /* 0x000fe400000000ff */
[----:B------:R-:W-:Y:S02]  /*ebd0*/  F2FP.F16.F32.PACK_AB R50, R93, R170 ;  /* 0x000000aa5d32723e */ /* 0x000fe400000000ff */
[----:B------:R-:W-:Y:S02]  /*ebe0*/  F2FP.F16.F32.PACK_AB R51, R95, R94 ;  /* 0x0000005e5f33723e */ /* 0x000fe400000000ff */
[----:B------:R-:W-:Y:S02]  /*ebf0*/  SHF.R.U64 R52, R52, 0x3, RZ ;  /* 0x0000000334347819 */ /* 0x000fe400000012ff */
[----:B------:R-:W-:Y:S01]  /*ec00*/  MOV R130, R130 ;  /* 0x0000008200827202 */ /* 0x000fe20000000f00 */
[----:B------:R-:W-:Y:S01]  /*ec10*/  STSM.16.M88.4 [R126], R48 ;  /* 0x000000307e007844 */ /* 0x000fe20000000200 */
[----:B------:R-:W-:-:S02]  /*ec20*/  F2FP.F16.F32.PACK_AB R4, R97, R156 ;  /* 0x0000009c6104723e */ /* 0x000fc400000000ff */
[----:B------:R-:W-:Y:S02]  /*ec30*/  F2FP.F16.F32.PACK_AB R5, R99, R98 ;  /* 0x000000626305723e */ /* 0x000fe400000000ff */
[----:B------:R-:W-:Y:S02]  /*ec40*/  F2FP.F16.F32.PACK_AB R6, R101, R100 ;  /* 0x000000646506723e */ /* 0x000fe400000000ff */
[----:B------:R-:W-:Y:S02]  /*ec50*/  F2FP.F16.F32.PACK_AB R7, R103, R102 ;  /* 0x000000666707723e */ /* 0x000fe400000000ff */
[----:B------:R-:W-:Y:S02]  /*ec60*/  MOV R134, R134 ;  /* 0x0000008600867202 */ /* 0x000fe40000000f00 */
[----:B------:R-:W-:Y:S01]  /*ec70*/  LOP3.LUT R142, R45, R36, RZ, 0x3c, !PT ;  /* 0x000000242d8e7212 */ /* 0x000fe200078e3cff */
[----:B------:R1:W-:Y:S01]  /*ec80*/  STSM.16.M88.4 [R130], R4 ;  /* 0x0000000482007844 */ /* 0x0003e20000000200 */
[----:B------:R-:W-:-:S02]  /*ec90*/  MOV R138, R138 ;  /* 0x0000008a008a7202 */ /* 0x000fc40000000f00 */
[----:B------:R-:W-:Y:S01]  /*eca0*/  F2FP.F16.F32.PACK_AB R8, R113, R112 ;  /* 0x000000707108723e */ /* 0x000fe200000000ff */
[----:B------:R-:W-:Y:S01]  /*ecb0*/  STSM.16.M88.4 [R134], R104 ;  /* 0x0000006886007844 */ /* 0x000fe20000000200 */
[----:B------:R-:W-:Y:S02]  /*ecc0*/  F2FP.F16.F32.PACK_AB R9, R96, R92 ;  /* 0x0000005c6009723e */ /* 0x000fe400000000ff */
[----:B------:R-:W-:Y:S02]  /*ecd0*/  F2FP.F16.F32.PACK_AB R10, R117, R116 ;  /* 0x00000074750a723e */ /* 0x000fe400000000ff */
[----:B------:R-:W-:Y:S02]  /*ece0*/  F2FP.F16.F32.PACK_AB R11, R153, R152 ;  /* 0x00000098990b723e */ /* 0x000fe400000000ff */
        /* <DEDUP_REMOVED lines=8> */
[----:B------:R-:W-:Y:S01]  /*ed70*/  LOP3.LUT R52, R52, R53, RZ, 0x3c, !PT ;  /* 0x0000003534347212 */ /* 0x000fe200078e3cff */
[----:B------:R2:W-:Y:S01]  /*ed80*/  STSM.16.M88.4 [R138], R8 ;  /* 0x000000088a007844 */ /* 0x0005e20000000200 */
[----:B------:R-:W-:-:S02]  /*ed90*/  IADD3 R53, P6, R114, 0xb000, RZ ;  /* 0x0000b00072357810 */ /* 0x000fc40007fde0ff */
[C---:B------:R-:W-:Y:S02]  /*eda0*/  IADD3 R45, P5, R114.reuse, 0xc000, RZ ;  /* 0x0000c000722d7810 */ /* 0x040fe40007fbe0ff */
[C---:B------:R-:W-:Y:S02]  /*edb0*/  IADD3 R41, P4, R114.reuse, 0xd000, RZ ;  /* 0x0000d00072297810 */ /* 0x040fe40007f9e0ff */
[----:B------:R-:W-:Y:S02]  /*edc0*/  IADD3 R37, P3, R114, 0xe000, RZ ;  /* 0x0000e00072257810 */ /* 0x000fe40007f7e0ff */
[----:B------:R-:W-:Y:S02]  /*edd0*/  MOV R142, R142 ;  /* 0x0000008e008e7202 */ /* 0x000fe40000000f00 */
[----:B0-----:R-:W-:Y:S02]  /*ede0*/  F2FP.F16.F32.PACK_AB R122, R125, R124 ;  /* 0x0000007c7d7a723e */ /* 0x001fe400000000ff */
[----:B------:R-:W-:-:S02]  /*edf0*/  F2FP.F16.F32.PACK_AB R123, R158, R157 ;  /* 0x0000009d9e7b723e */ /* 0x000fc400000000ff */
[----:B------:R-:W-:Y:S02]  /*ee00*/  MOV R146, R146 ;  /* 0x0000009200927202 */ /* 0x000fe40000000f00 */
[----:B-1----:R-:W-:Y:S01]  /*ee10*/  F2FP.F16.F32.PACK_AB R130, R133, R132 ;  /* 0x000000848582723e */ /* 0x002fe200000000ff */
[----:B------:R0:W-:Y:S01]  /*ee20*/  STSM.16.M88.4 [R142], R120 ;  /* 0x000000788e007844 */ /* 0x0001e20000000200 */
[----:B------:R-:W-:Y:S02]  /*ee30*/  F2FP.F16.F32.PACK_AB R131, R162, R161 ;  /* 0x000000a1a283723e */ /* 0x000fe400000000ff */
[----:B--2---:R-:W-:Y:S02]  /*ee40*/  F2FP.F16.F32.PACK_AB R138, R141, R140 ;  /* 0x0000008c8d8a723e */ /* 0x004fe400000000ff */
[----:B------:R-:W-:Y:S01]  /*ee50*/  F2FP.F16.F32.PACK_AB R139, R166, R165 ;  /* 0x000000a5a68b723e */ /* 0x000fe200000000ff */
[----:B------:R0:W-:Y:S01]  /*ee60*/  STSM.16.M88.4 [R146], R128 ;  /* 0x0000008092007844 */ /* 0x0001e20000000200 */
[----:B------:R-:W-:-:S02]  /*ee70*/  LOP3.LUT R44, R53, 0x380, RZ, 0xc0, !PT ;  /* 0x00000380352c7812 */ /* 0x000fc400078ec0ff */
[----:B------:R-:W-:Y:S01]  /*ee80*/  LOP3.LUT R40, R45, 0x380, RZ, 0xc0, !PT ;  /* 0x000003802d287812 */ /* 0x000fe200078ec0ff */
[----:B------:R0:W-:Y:S01]  /*ee90*/  STSM.16.M88.4 [R38], R136 ;  /* 0x0000008826007844 */ /* 0x0001e20000000200 */
[----:B------:R-:W-:Y:S02]  /*eea0*/  LOP3.LUT R36, R41, 0x380, RZ, 0xc0, !PT ;  /* 0x0000038029247812 */ /* 0x000fe400078ec0ff */
[----:B------:R-:W-:Y:S02]  /*eeb0*/  LOP3.LUT R20, R37, 0x380, RZ, 0xc0, !PT ;  /* 0x0000038025147812 */ /* 0x000fe400078ec0ff */
[----:B------:R-:W-:Y:S02]  /*eec0*/  LOP3.LUT R21, R114, 0x380, RZ, 0xc0, !PT ;  /* 0x0000038072157812 */ /* 0x000fe400078ec0ff */
[----:B------:R-:W-:Y:S02]  /*eed0*/  F2FP.F16.F32.PACK_AB R4, R145, R144 ;  /* 0x000000909104723e */ /* 0x000fe400000000ff */
[----:B------:R-:W-:-:S02]  /*eee0*/  F2FP.F16.F32.PACK_AB R5, R168, R167 ;  /* 0x000000a7a805723e */ /* 0x000fc400000000ff */
[----:B------:R-:W-:Y:S02]  /*eef0*/  F2FP.F16.F32.PACK_AB R6, R149, R148 ;  /* 0x000000949506723e */ /* 0x000fe400000000ff */
[----:B------:R-:W-:Y:S02]  /*ef00*/  F2FP.F16.F32.PACK_AB R7, R151, R150 ;  /* 0x000000969707723e */ /* 0x000fe400000000ff */
[----:B------:R-:W-:Y:S02]  /*ef10*/  SHF.R.U64 R44, R44, 0x3, RZ ;  /* 0x000000032c2c7819 */ /* 0x000fe400000012ff */
[----:B------:R-:W-:Y:S01]  /*ef20*/  SHF.R.U64 R40, R40, 0x3, RZ ;  /* 0x0000000328287819 */ /* 0x000fe200000012ff */
[----:B------:R0:W-:Y:S01]  /*ef30*/  STSM.16.M88.4 [R39], R4 ;  /* 0x0000000427007844 */ /* 0x0001e20000000200 */
[----:B------:R-:W-:Y:S02]  /*ef40*/  SHF.R.U64 R36, R36, 0x3, RZ ;  /* 0x0000000324247819 */ /* 0x000fe400000012ff */
[----:B------:R-:W-:-:S02]  /*ef50*/  SHF.R.U64 R20, R20, 0x3, RZ ;  /* 0x0000000314147819 */ /* 0x000fc400000012ff */
        /* <DEDUP_REMOVED lines=11> */
[----:B------:R-:W-:Y:S06]  /*f010*/  BAR.SYNC.DEFER_BLOCKING 0x1, 0x100 ;  /* 0x0044000000007b1d */ /* 0x000fec0000010000 */
[----:B0-----:R-:W-:Y:S05]  /*f020*/  @P0 BRA `(.L_x_5023) ;  /* 0x0000000000b80947 */ /* 0x001fea0003800000 */
[----:B------:R-:W0:Y:S01]  /*f030*/  LDC R8, c[0x0][0xbe8] ;  /* 0x0002fa00ff087b82 */ /* 0x000e220000000800 */
[----:B------:R-:W-:Y:S01]  /*f040*/  VIADD R10, R185, UR40 ;  /* 0x00000028b90a7c36 */ /* 0x000fe20008000000 */
[----:B------:R-:W-:Y:S01]  /*f050*/  ULDC.64 UR8, c[0x0][0xb90] ;  /* 0x0002e40000087ab9 */ /* 0x000fe20000000a00 */
[----:B------:R-:W-:Y:S01]  /*f060*/  ULDC.64 UR10, c[0x0][0xb98] ;  /* 0x0002e600000a7ab9 */ /* 0x000fe20000000a00 */
[----:B------:R-:W-:Y:S01]  /*f070*/  UIMAD UR5, UR12, UR8, URZ ;  /* 0x000000080c0572a4 */ /* 0x000fe2000f8e023f */
[----:B------:R-:W-:Y:S01]  /*f080*/  IMAD.MOV.U32 R4, RZ, RZ, R10 ;  /* 0x000000ffff047224 */ /* 0x000fe200078e000a */
[----:B------:R-:W-:Y:S01]  /*f090*/  UIMAD.WIDE.U32 UR6, UR39, UR8, URZ ;  /* 0x00000008270672a5 */ /* 0x000fe2000f8e003f */
[----:B------:R-:W-:Y:S01]  /*f0a0*/  IMAD.MOV R9, RZ, RZ, -R17 ;  /* 0x000000ffff097224 */ /* 0x000fe200078e0a11 */
[----:B------:R-:W-:Y:S01]  /*f0b0*/  UIMAD UR5, UR39, UR9, UR5 ;  /* 0x00000009270572a4 */ /* 0x000fe2000f8e0205 */
[----:B------:R-:W-:Y:S01]  /*f0c0*/  VIADD R13, R16, UR40 ;  /* 0x00000028100d7c36 */ /* 0x000fe20008000000 */
[----:B------:R-:W-:-:S02]  /*f0d0*/  UIMAD UR8, UR13, UR10, URZ ;  /* 0x0000000a0d0872a4 */ /* 0x000fc4000f8e023f */
[----:B------:R-:W-:Y:S02]  /*f0e0*/  UIADD3 UR7, UR7, UR5, URZ ;  /* 0x0000000507077290 */ /* 0x000fe4000fffe03f */
[----:B------:R-:W-:Y:S02]  /*f0f0*/  UIMAD UR8, UR42, UR11, UR8 ;  /* 0x0000000b2a0872a4 */ /* 0x000fe4000f8e0208 */
[----:B------:R-:W-:Y:S01]  /*f100*/  UIMAD.WIDE.U32 UR6, UR42, UR10, UR6 ;  /* 0x0000000a2a0672a5 */ /* 0x000fe2000f8e0006 */
[----:B------:R-:W-:Y:S01]  /*f110*/  ULDC UR5, c[0x0][0xa88] ;  /* 0x0002a20000057ab9 */ /* 0x000fe20000000800 */
[----:B0-----:R-:W-:-:S13]  /*f120*/  ISETP.NE.AND P0, PT, R8, 0x1, PT ;  /* 0x000000010800780c */ /* 0x001fda0003f05270 */
[----:B------:R-:W0:Y:S08]  /*f130*/  @P0 LDC R5, c[0x0][0xbec] ;  /* 0x0002fb00ff050b82 */ /* 0x000e300000000800 */
[----:B------:R-:W1:Y:S01]  /*f140*/  @P0 LDC R6, c[0x0][0xbf0] ;  /* 0x0002fc00ff060b82 */ /* 0x000e620000000800 */
[----:B0-----:R-:W-:-:S05]  /*f150*/  @P0 IMAD.HI.U32 R5, R10, R5, RZ ;  /* 0x000000050a050227 */ /* 0x001fca00078e00ff */
[----:B-1----:R-:W-:-:S04]  /*f160*/  @P0 SHF.R.U32.HI R4, RZ, R6, R5 ;  /* 0x00000006ff040219 */ /* 0x002fc80000011605 */
[--C-:B------:R-:W-:Y:S01]  /*f170*/  SHF.R.S32.HI R5, RZ, 0x1f, R4.reuse ;  /* 0x0000001fff057819 */ /* 0x100fe20000011404 */
[----:B------:R-:W-:Y:S01]  /*f180*/  IMAD.MOV R7, RZ, RZ, -R4 ;  /* 0x000000ffff077224 */ /* 0x000fe200078e0a04 */
[----:B------:R-:W-:-:S03]  /*f190*/  IADD3 R4, P0, R4, UR6, RZ ;  /* 0x0000000604047c10 */ /* 0x000fc6000ff1e0ff */
[C---:B------:R-:W-:Y:S02]  /*f1a0*/  IMAD R7, R8.reuse, R7, R10 ;  /* 0x0000000708077224 */ /* 0x040fe400078e020a */
[----:B------:R-:W-:Y:S02]  /*f1b0*/  IMAD.U32 R10, RZ, RZ, UR8 ;  /* 0x00000008ff0a7e24 */ /* 0x000fe4000f8e00ff */
[----:B------:R-:W-:Y:S01]  /*f1c0*/  IMAD R8, R8, UR5, RZ ;  /* 0x0000000508087c24 */ /* 0x000fe2000f8e02ff */
[----:B------:R-:W-:Y:S02]  /*f1d0*/  SHF.R.S32.HI R6, RZ, 0x1f, R7 ;  /* 0x0000001fff067819 */ /* 0x000fe40000011407 */
[----:B------:R-:W-:Y:S01]  /*f1e0*/  IADD3.X R5, R5, UR7, R10, P0, !PT ;  /* 0x0000000705057c10 */ /* 0x000fe200087fe40a */
[----:B------:R-:W-:Y:S02]  /*f1f0*/  ULDC.64 UR6, c[0x0][0xb88] ;  /* 0x0002e20000067ab9 */ /* 0x000fe40000000a00 */
[----:B------:R-:W-:-:S02]  /*f200*/  IMAD R6, R6, UR6, RZ ;  /* 0x0000000606067c24 */ /* 0x000fc4000f8e02ff */
[----:B------:R-:W-:-:S04]  /*f210*/  IMAD.WIDE.U32 R4, R7, UR6, R4 ;  /* 0x0000000607047c25 */ /* 0x000fc8000f8e0004 */
        /* <DEDUP_REMOVED lines=15> */
.L_x_5023:
[----:B------:R-:W1:Y:S01]  /*f310*/  LDC R15, c[0x0][0xbe8] ;  /* 0x0002fa00ff0f7b82 */ /* 0x000e620000000800 */
[----:B------:R-:W-:Y:S01]  /*f320*/  ULDC UR10, c[0x0][0xac8] ;  /* 0x0002b200000a7ab9 */ /* 0x000fe20000000800 */
[----:B------:R-:W-:Y:S01]  /*f330*/  ULDC.64 UR8, c[0x0][0xae8] ;  /* 0x0002ba0000087ab9 */ /* 0x000fe20000000a00 */
[----:B------:R-:W-:Y:S01]  /*f340*/  ISETP.GE.AND P0, PT, R191, UR10, PT ;  /* 0x0000000abf007c0c */ /* 0x000fe2000bf06270 */
[----:B------:R-:W5:Y:S01]  /*f350*/  LD.E.128 R112, desc[UR46][R114.64] ;  /* 0x0000002e72707980 */ /* 0x000f62000c101d00 */
[----:B------:R-:W-:Y:S02]  /*f360*/  ISETP.GE.AND P1, PT, R184, UR10, PT ;  /* 0x0000000ab8007c0c */ /* 0x000fe4000bf26270 */
[----:B0-----:R-:W-:Y:S01]  /*f370*/  SEL R3, RZ, 0xffffffff, P0 ;  /* 0xffffffffff037807 */ /* 0x001fe20000000000 */
[----:B------:R-:W5:Y:S01]  /*f380*/  LD.E.128 R88, desc[UR46][R88.64] ;  /* 0x0000002e58587980 */ /* 0x000f62000c101d00 */
[----:B------:R-:W-:Y:S02]  /*f390*/  ISETP.GE.AND P0, PT, R190, UR10, PT ;  /* 0x0000000abe007c0c */ /* 0x000fe4000bf06270 */
[----:B------:R-:W-:Y:S01]  /*f3a0*/  SEL R0, RZ, 0x1, P1 ;  /* 0x00000001ff007807 */ /* 0x000fe20000800000 */
[----:B------:R-:W-:Y:S01]  /*f3b0*/  IMAD.SHL.U32 R11, R3, 0x2, RZ ;  /* 0x00000002030b7824 */ /* 0x000fe200078e00ff */
[----:B------:R-:W5:Y:S04]  /*f3c0*/  LD.E.128 R84, desc[UR46][R84.64] ;  /* 0x0000002e54547980 */ /* 0x000f68000c101d00 */
[----:B------:R-:W5:Y:S04]  /*f3d0*/  LD.E.128 R80, desc[UR46][R80.64] ;  /* 0x0000002e50507980 */ /* 0x000f68000c101d00 */
[----:B------:R-:W5:Y:S01]  /*f3e0*/  LD.E.128 R76, desc[UR46][R76.64] ;  /* 0x0000002e4c4c7980 */ /* 0x000f62000c101d00 */
[----:B-1----:R-:W-:-:S03]  /*f3f0*/  ISETP.NE.AND P2, PT, R15, 0x1, PT ;  /* 0x000000010f00780c */ /* 0x002fc60003f45270 */
[----:B------:R-:W5:Y:S01]  /*f400*/  LD.E.128 R72, desc[UR46][R72.64] ;  /* 0x0000002e48487980 */ /* 0x000f62000c101d00 */
[----:B------:R-:W-:Y:S02]  /*f410*/  SEL R3, RZ, 0xffffffff, P0 ;  /* 0xffffffffff037807 */ /* 0x000fe40000000000 */
[----:B------:R-:W-:Y:S01]  /*f420*/  LOP3.LUT R0, R11, 0x2, R0, 0xe2, !PT ;  /* 0x000000020b007812 */ /* 0x000fe200078ee200 */
[----:B------:R-:W5:Y:S04]  /*f430*/  LD.E.128 R68, desc[UR46][R68.64] ;  /* 0x0000002e44447980 */ /* 0x000f68000c101d00 */
[----:B------:R-:W5:Y:S02]  /*f440*/  LD.E.128 R64, desc[UR46][R64.64] ;  /* 0x0000002e40407980 */ /* 0x000f64000c101d00 */
[----:B------:R-:W0:Y:S01]  /*f450*/  @P2 LDC R9, c[0x0][0xbec] ;  /* 0x0002fb00ff092b82 */ /* 0x000e220000000800 */
[----:B------:R-:W-:Y:S01]  /*f460*/  IMAD.SHL.U32 R3, R3, 0x4, RZ ;  /* 0x0000000403037824 */ /* 0x000fe200078e00ff */
[----:B------:R-:W-:Y:S01]  /*f470*/  ISETP.GE.AND P0, PT, R189, UR10, PT ;  /* 0x0000000abd007c0c */ /* 0x000fe2000bf06270 */
[----:B------:R-:W5:Y:S04]  /*f480*/  LD.E.128 R60, desc[UR46][R60.64] ;  /* 0x0000002e3c3c7980 */ /* 0x000f68000c101d00 */
[----:B------:R-:W5:Y:S01]  /*f490*/  LD.E.128 R56, desc[UR46][R56.64] ;  /* 0x0000002e38387980 */ /* 0x000f62000c101d00 */
[----:B------:R-:W1:Y:S01]  /*f4a0*/  @P2 LDC R11, c[0x0][0xbf0] ;  /* 0x0002fc00ff0b2b82 */ /* 0x000e620000000800 */
[----:B------:R-:W-:Y:S01]  /*f4b0*/  LOP3.LUT R3, R3, 0x4, R0, 0xe2, !PT ;  /* 0x0000000403037812 */ /* 0x000fe200078ee200 */
[----:B------:R-:W-:Y:S01]  /*f4c0*/  IMAD R0, R210, 0x20, R211 ;  /* 0x00000020d2007824 */ /* 0x000fe200078e02d3 */
[----:B------:R-:W-:Y:S01]  /*f4d0*/  SEL R8, RZ, 0xffffffff, P0 ;  /* 0xffffffffff087807 */ /* 0x000fe20000000000 */
[----:B------:R-:W5:Y:S01]  /*f4e0*/  LD.E.128 R52, desc[UR46][R52.64] ;  /* 0x0000002e34347980 */ /* 0x000f62000c101d00 */
[----:B------:R-:W-:Y:S01]  /*f4f0*/  ISETP.GE.AND P0, PT, R188, UR10, PT ;  /* 0x0000000abc007c0c */ /* 0x000fe2000bf06270 */
[----:B------:R-:W-:Y:S01]  /*f500*/  UIMAD UR5, UR12, UR8, URZ ;  /* 0x000000080c0572a4 */ /* 0x000fe2000f8e023f */
[----:B------:R-:W-:Y:S01]  /*f510*/  VIADD R14, R0, UR40 ;  /* 0x00000028000e7c36 */ /* 0x000fe20008000000 */
[----:B------:R-:W5:Y:S01]  /*f520*/  LD.E.128 R44, desc[UR46][R44.64] ;  /* 0x0000002e2c2c7980 */ /* 0x000f62000c101d00 */
[----:B------:R-:W-:Y:S01]  /*f530*/  SEL R0, RZ, 0xffffffff, P0 ;  /* 0xffffffffff007807 */ /* 0x000fe20000000000 */
[----:B------:R-:W-:Y:S01]  /*f540*/  UIMAD.WIDE.U32 UR6, UR39, UR8, URZ ;  /* 0x00000008270672a5 */ /* 0x000fe2000f8e003f */
[----:B------:R-:W-:Y:S01]  /*f550*/  IMAD.SHL.U32 R8, R8, 0x8, RZ ;  /* 0x0000000808087824 */ /* 0x000fe200078e00ff */
[----:B------:R-:W-:Y:S01]  /*f560*/  UIMAD UR5, UR39, UR9, UR5 ;  /* 0x00000009270572a4 */ /* 0x000fe2000f8e0205 */
[----:B------:R-:W5:Y:S01]  /*f570*/  LD.E.128 R40, desc[UR46][R40.64] ;  /* 0x0000002e28287980 */ /* 0x000f62000c101d00 */
[----:B------:R-:W-:Y:S01]  /*f580*/  IMAD.SHL.U32 R13, R0, 0x10, RZ ;  /* 0x00000010000d7824 */ /* 0x000fe200078e00ff */
[----:B------:R-:W-:Y:S01]  /*f590*/  ULDC.64 UR8, c[0x0][0xaf0] ;  /* 0x0002bc0000087ab9 */ /* 0x000fe20000000a00 */
[----:B0-----:R-:W-:Y:S01]  /*f5a0*/  @P2 IMAD.HI.U32 R0, R14, R9, RZ ;  /* 0x000000090e002227 */ /* 0x001fe200078e00ff */
[----:B------:R-:W-:Y:S01]  /*f5b0*/  UIADD3 UR7, UR7, UR5, URZ ;  /* 0x0000000507077290 */ /* 0x000fe2000fffe03f */
[----:B------:R-:W-:Y:S01]  /*f5c0*/  LOP3.LUT R8, R8, 0x8, R3, 0xe2, !PT ;  /* 0x0000000808087812 */ /* 0x000fe200078ee203 */
[----:B------:R-:W-:Y:S01]  /*f5d0*/  UIMAD UR5, UR13, UR8, URZ ;  /* 0x000000080d0572a4 */ /* 0x000fe2000f8e023f */
[----:B------:R-:W-:Y:S01]  /*f5e0*/  IMAD.MOV.U32 R3, RZ, RZ, R14 ;  /* 0x000000ffff037224 */ /* 0x000fe200078e000e */
[----:B------:R-:W-:Y:S01]  /*f5f0*/  UIMAD.WIDE.U32 UR6, UR42, UR8, UR6 ;  /* 0x000000082a0672a5 */ /* 0x000fe2000f8e0006 */
[----:B------:R-:W5:Y:S01]  /*f600*/  LD.E.128 R36, desc[UR46][R36.64] ;  /* 0x0000002e24247980 */ /* 0x000f62000c101d00 */
[----:B-1----:R-:W-:Y:S01]  /*f610*/  @P2 SHF.R.U32.HI R3, RZ, R11, R0 ;  /* 0x0000000bff032219 */ /* 0x002fe20000011600 */
[----:B------:R-:W-:Y:S01]  /*f620*/  UIMAD UR5, UR42, UR9, UR5 ;  /* 0x000000092a0572a4 */ /* 0x000fe2000f8e0205 */
[----:B------:R-:W-:Y:S01]  /*f630*/  LOP3.LUT R10, R13, 0x10, R8, 0xe2, !PT ;  /* 0x000000100d0a7812 */ /* 0x000fe200078ee208 */
[----:B------:R0:W5:Y:S01]  /*f640*/  LD.E.128 R4, desc[UR46][R20.64] ;  /* 0x0000002e14047980 */ /* 0x000162000c101d00 */
        /* <DEDUP_REMOVED lines=10> */
[----:B------:R-:W-:Y:S01]  /*f6f0*/  @!PT LDS RZ, [RZ] ;  /* 0x00000000fffff984 */ /* 0x000fe20000000800 */
[----:B------:R-:W-:Y:S01]  /*f700*/  @!PT LDS RZ, [RZ] ;  /* 0x00000000fffff984 */ /* 0x000fe20000000800 */
[----:B------:R-:W-:Y:S01]  /*f710*/  @!PT LDS RZ, [RZ] ;  /* 0x00000000fffff984 */ /* 0x000fe20000000800 */
[----:B------:R-:W-:Y:S01]  /*f720*/  @!PT LDS RZ, [RZ] ;  /* 0x00000000fffff984 */ /* 0x000fe20000000800 */
[----:B------:R1:W-:Y:S06]  /*f730*/  MEMBAR.ALL.CTA ;  /* 0x0000000000007992 */ /* 0x0003ec0000008000 */
[----:B-1----:R-:W1:Y:S01]  /*f740*/  FENCE.VIEW.ASYNC.S ;  /* 0x00000000000073c6 */ /* 0x002e620000000000 */
[----:B------:R-:W-:Y:S01]  /*f750*/  IMAD R11, R15, R13, R14 ;  /* 0x0000000d0f0b7224 */ /* 0x000fe200078e020e */
[----:B------:R-:W-:Y:S01]  /*f760*/  ISETP.GE.AND P0, PT, R214, UR10, PT ;  /* 0x0000000ad6007c0c */ /* 0x000fe2000bf06270 */
[----:B------:R-:W-:Y:S01]  /*f770*/  IMAD.U32 R9, RZ, RZ, UR5 ;  /* 0x00000005ff097e24 */ /* 0x000fe2000f8e00ff */
[----:B------:R-:W-:Y:S01]  /*f780*/  ULDC UR8, c[0x0][0xa88] ;  /* 0x0002a20000087ab9 */ /* 0x000fe20000000800 */
[----:B0-----:R-:W-:Y:S01]  /*f790*/  IMAD.SHL.U32 R21, R0, 0x20, RZ ;  /* 0x0000002000157824 */ /* 0x001fe200078e00ff */
[----:B------:R-:W-:Y:S01]  /*f7a0*/  SHF.R.S32.HI R0, RZ, 0x1f, R11 ;  /* 0x0000001fff007819 */ /* 0x000fe2000001140b */
[C---:B------:R-:W-:Y:S01]  /*f7b0*/  IMAD R13, R3.reuse, UR7, R12 ;  /* 0x00000007030d7c24 */ /* 0x040fe2000f8e020c */
[----:B------:R-:W-:Y:S01]  /*f7c0*/  UIADD3 UR5, UR43, 0x28c20, URZ ;  /* 0x00028c202b057890 */ /* 0x000fe2000fffe03f */
[----:B------:R-:W-:Y:S01]  /*f7d0*/  IMAD.WIDE.U32 R8, R3, UR6, R8 ;  /* 0x0000000603087c25 */ /* 0x000fe2000f8e0008 */
[----:B------:R-:W-:Y:S01]  /*f7e0*/  ULDC.64 UR6, c[0x0][0xad8] ;  /* 0x0002b60000067ab9 */ /* 0x000fe20000000a00 */
[----:B------:R-:W-:Y:S01]  /*f7f0*/  SEL R3, RZ, 0x40, P0 ;  /* 0x00000040ff037807 */ /* 0x000fe20000000000 */
[----:B------:R-:W-:Y:S01]  /*f800*/  UPRMT UR5, URZ, 0x654, UR5 ;  /* 0x000006543f057896 */ /* 0x000fe20008000005 */
[----:B------:R-:W-:Y:S01]  /*f810*/  IMAD.IADD R9, R9, 0x1, R13 ;  /* 0x0000000109097824 */ /* 0x000fe200078e020d */
[----:B------:R-:W-:Y:S01]  /*f820*/  ISETP.GE.AND P0, PT, R213, UR10, PT ;  /* 0x0000000ad5007c0c */ /* 0x000fe2000bf06270 */
[----:B------:R-:W-:Y:S01]  /*f830*/  IMAD R0, R0, UR6, RZ ;  /* 0x0000000600007c24 */ /* 0x000fe2000f8e02ff */
[----:B------:R-:W-:Y:S01]  /*f840*/  LOP3.LUT R10, R21, 0x20, R10, 0xe2, !PT ;  /* 0x00000020150a7812 */ /* 0x000fe200078ee20a */
[----:B------:R-:W-:Y:S01]  /*f850*/  VIADD R28, R211, UR40 ;  /* 0x00000028d31c7c36 */ /* 0x000fe20008000000 */
[----:B------:R-:W-:Y:S01]  /*f860*/  BSSY B1, `(.L_x_5024) ;  /* 0x000002f000017945 */ /* 0x000fe20003800000 */
[----:B------:R-:W-:Y:S01]  /*f870*/  IMAD R29, R15, UR8, RZ ;  /* 0x000000080f1d7c24 */ /* 0x000fe2000f8e02ff */
[----:B------:R-:W-:Y:S01]  /*f880*/  LOP3.LUT R3, R10, R3, RZ, 0xfc, !PT ;  /* 0x000000030a037212 */ /* 0x000fe200078efcff */
[C---:B------:R-:W-:Y:S01]  /*f890*/  IMAD R13, R11.reuse, UR7, R0 ;  /* 0x000000070b0d7c24 */ /* 0x040fe2000f8e0200 */
[----:B------:R-:W-:Y:S01]  /*f8a0*/  SEL R0, RZ, 0x80, P0 ;  /* 0x00000080ff007807 */ /* 0x000fe20000000000 */
[----:B------:R-:W-:Y:S01]  /*f8b0*/  IMAD.WIDE.U32 R8, R11, UR6, R8 ;  /* 0x000000060b087c25 */ /* 0x000fe2000f8e0008 */
[----:B------:R-:W-:Y:S01]  /*f8c0*/  ISETP.GE.AND P0, PT, R28, R29, PT ;  /* 0x0000001d1c00720c */ /* 0x000fe20003f06270 */
[----:B------:R-:W-:Y:S01]  /*f8d0*/  ULDC.64 UR6, c[0x0][0xa80] ;  /* 0x0002a00000067ab9 */ /* 0x000fe20000000a00 */
[----:B-1----:R-:W-:Y:S01]  /*f8e0*/  SYNCS.ARRIVE.TRANS64.RED.A1T0 RZ, [UR5], RZ ;  /* 0x000000ffffff79a7 */ /* 0x002fe20008100405 */
[----:B------:R-:W-:Y:S01]  /*f8f0*/  IMAD.IADD R9, R9, 0x1, R13 ;  /* 0x0000000109097824 */ /* 0x000fe200078e020d */
[----:B------:R-:W-:-:S02]  /*f900*/  LEA R26, P1, R8, UR6, 0x1 ;  /* 0x00000006081a7c11 */ /* 0x000fc4000f8208ff */
[----:B------:R-:W-:Y:S02]  /*f910*/  LOP3.LUT R0, R3, R0, RZ, 0xfc, !PT ;  /* 0x0000000003007212 */ /* 0x000fe400078efcff */
        /* <DEDUP_REMOVED lines=35> */
.L_x_5025:
[----:B------:R-:W-:Y:S05]  /*fb50*/  BSYNC B1 ;  /* 0x0000000000017941 */ /* 0x000fea0003800000 */
.L_x_5024:
[----:B---3-5:R-:W-:Y:S01]  /*fb60*/  VIADD R4, R28, 0x20 ;  /* 0x000000201c047836 */ /* 0x028fe20000000000 */
        /* <DEDUP_REMOVED lines=20> */
[-C--:B------:R-:W-:Y:S02]  /*fcb0*/  @!P2 LEA.HI.X R13, R189, R7.reuse, R221, 0x1, P5 ;  /* 0x00000007bd0da211 */ /* 0x080fe400028f0cdd */
[CC--:B------:R-:W-:Y:S02]  /*fcc0*/  @!P0 LEA R14, P3, R187.reuse, R6.reuse, 0x1 ;  /* 0x00000006bb0e8211 */ /* 0x0c0fe400078608ff */
[-C--:B0-----:R-:W-:Y:S01]  /*fcd0*/  @!P1 LEA R4, P6, R188, R6.reuse, 0x1 ;  /* 0x00000006bc049211 */ /* 0x081fe200078c08ff */
[----:B------:R4:W-:Y:S01]  /*fce0*/  @!P2 ST.E.128 desc[UR46][R12.64], R64 ;  /* 0x000000400c00a985 */ /* 0x0009e2000c101d2e */
[----:B------:R-:W-:Y:S02]  /*fcf0*/  @P4 LEA R20, P5, R214, R6, 0x1 ;  /* 0x00000006d6144211 */ /* 0x000fe400078a08ff */
[-C--:B------:R-:W-:Y:S02]  /*fd00*/  @!P1 LEA.HI.X R5, R188, R7.reuse, R220, 0x1, P6 ;  /* 0x00000007bc059211 */ /* 0x080fe400030f0cdc */
[----:B------:R-:W-:-:S02]  /*fd10*/  @!P0 LEA.HI.X R15, R187, R7, R219, 0x1, P3 ;  /* 0x00000007bb0f8211 */ /* 0x000fc400018f0cdb */
        /* <DEDUP_REMOVED lines=10> */
.L_x_5022:
[----:B------:R-:W0:Y:S01]  /*fdc0*/  LDC R10, c[0x0][0xbe8] ;  /* 0x0002fa00ff0a7b82 */ /* 0x000e220000000800 */
[----:B------:R-:W-:Y:S01]  /*fdd0*/  ISETP.GE.AND P2, PT, R216, 0x40, PT ;  /* 0x00000040d800780c */ /* 0x000fe20003f46270 */
[----:B------:R-:W-:Y:S01]  /*fde0*/  ULDC UR12, c[0x0][0xac8] ;  /* 0x0002b200000c7ab9 */ /* 0x000fe20000000800 */
[----:B------:R-:W-:Y:S01]  /*fdf0*/  IMAD R0, R210, 0x20, R211 ;  /* 0x00000020d2007824 */ /* 0x000fe200078e02d3 */
[----:B------:R-:W-:Y:S01]  /*fe00*/  ISETP.GE.AND P4, PT, R184, UR12, PT ;  /* 0x0000000cb8007c0c */ /* 0x000fe2000bf86270 */
[----:B------:R-:W-:Y:S01]  /*fe10*/  USHF.R.S32.HI UR8, URZ, 0x1f, UR39 ;  /* 0x0000001f3f087899 */ /* 0x000fe20008011427 */
[----:B------:R-:W-:Y:S01]  /*fe20*/  ISETP.GE.AND P3, PT, R191, UR12, PT ;  /* 0x0000000cbf007c0c */ /* 0x000fe2000bf66270 */
[----:B------:R-:W-:Y:S01]  /*fe30*/  USHF.R.S32.HI UR9, URZ, 0x1f, UR42 ;  /* 0x0000001f3f097899 */ /* 0x000fe2000801142a */
[----:B------:R-:W-:Y:S01]  /*fe40*/  BSSY B1, `(.L_x_5027) ;  /* 0x0000031000017945 */ /* 0x000fe20003800000 */
[----:B------:R-:W-:Y:S01]  /*fe50*/  ISETP.GE.AND P1, PT, R190, UR12, PT ;  /* 0x0000000cbe007c0c */ /* 0x000fe2000bf26270 */
[----:B------:R-:W-:Y:S01]  /*fe60*/  VIADD R8, R0, UR40 ;  /* 0x0000002800087c36 */ /* 0x000fe20008000000 */
[----:B------:R-:W-:-:S02]  /*fe70*/  SEL R12, RZ, 0x1, P4 ;  /* 0x00000001ff0c7807 */ /* 0x000fc40002000000 */
[----:B------:R-:W-:Y:S02]  /*fe80*/  SEL R13, RZ, 0xffffffff, P3 ;  /* 0xffffffffff0d7807 */ /* 0x000fe40001800000 */
        /* <DEDUP_REMOVED lines=14> */
[----:B------:R-:W-:Y:S01]  /*ff70*/  IMAD.MOV.U32 R4, RZ, RZ, R6 ;  /* 0x000000ffff047224 */ /* 0x000fe200078e0006 */
[----:B------:R-:W-:Y:S02]  /*ff80*/  UIMAD UR5, UR8, UR10, URZ ;  /* 0x0000000a080572a4 */ /* 0x000fe4000f8e023f */
[----:B------:R-:W-:Y:S02]  /*ff90*/  UIMAD.WIDE.U32 UR6, UR39, UR10, URZ ;  /* 0x0000000a270672a5 */ /* 0x000fe4000f8e003f */
[----:B------:R-:W-:-:S03]  /*ffa0*/  UIMAD UR5, UR39, UR11, UR5 ;  /* 0x0000000b270572a4 */ /* 0x000fc6000f8e0205 */
[----:B------:R-:W-:Y:S01]  /*ffb0*/  ULDC.64 UR10, c[0x0][0xb98] ;  /* 0x0002e600000a7ab9 */ /* 0x000fe20000000a00 */
[----:B------:R-:W-:Y:S02]  /*ffc0*/  UIADD3 UR7, UR7, UR5, URZ ;  /* 0x0000000507077290 */ /* 0x000fe4000fffe03f */
[----:B------:R-:W2:Y:S01]  /*ffd0*/  @P2 LDC R3, c[0x0][0xbec] ;  /* 0x0002fb00ff032b82 */ /* 0x000ea20000000800 */
[----:B------:R-:W-:Y:S02]  /*ffe0*/  UIMAD UR5, UR9, UR10, URZ ;  /* 0x0000000a090572a4 */ /* 0x000fe4000f8e023f */
[----:B------:R-:W-:Y:S02]  /*fff0*/  UIMAD.WIDE.U32 UR6, UR42, UR10, UR6 ;  /* 0x0000000a2a0672a5 */ /* 0x000fe4000f8e0006 */
[----:B------:R-:W-:-:S03]  /*10000*/  UIMAD UR5, UR42, UR11, UR5 ;  /* 0x0000000b2a0572a4 */ /* 0x000fc6000f8e0205 */
[----:B------:R-:W3:Y:S01]  /*10010*/  @P2 LDC R7, c[0x0][0xbf0] ;  /* 0x0002fc00ff072b82 */ /* 0x000ee20000000800 */
        /* <DEDUP_REMOVED lines=19> */
.L_x_5028:
[----:B------:R-:W-:Y:S05]  /*10150*/  BSYNC B1 ;  /* 0x0000000000017941 */ /* 0x000fea0003800000 */
.L_x_5027:
[----:B------:R-:W-:Y:S01]  /*10160*/  SEL R0, RZ, 0xffffffff, P1 ;  /* 0xffffffffff007807 */ /* 0x000fe20000800000 */
[----:B------:R-:W-:Y:S01]  /*10170*/  ULDC.64 UR10, c[0x0][0xae8] ;  /* 0x0002ba00000a7ab9 */ /* 0x000fe20000000a00 */
[----:B------:R-:W-:Y:S01]  /*10180*/  IMAD.SHL.U32 R13, R13, 0x2, RZ ;  /* 0x000000020d0d7824 */ /* 0x000fe200078e00ff */
[----:B------:R-:W-:Y:S01]  /*10190*/  UIMAD UR5, UR8, UR10, URZ ;  /* 0x0000000a080572a4 */ /* 0x000fe2000f8e023f */
[----:B------:R-:W-:Y:S01]  /*101a0*/  ISETP.GE.AND P1, PT, R189, UR12, PT ;  /* 0x0000000cbd007c0c */ /* 0x000fe2000bf26270 */
[----:B------:R-:W-:Y:S01]  /*101b0*/  IMAD.SHL.U32 R5, R0, 0x4, RZ ;  /* 0x0000000400057824 */ /* 0x000fe200078e00ff */
[----:B------:R-:W-:Y:S01]  /*101c0*/  UIMAD.WIDE.U32 UR6, UR39, UR10, URZ ;  /* 0x0000000a270672a5 */ /* 0x000fe2000f8e003f */
[----:B0-----:R-:W-:Y:S01]  /*101d0*/  @P0 IMAD.HI.U32 R0, R8, R9, RZ ;  /* 0x0000000908000227 */ /* 0x001fe200078e00ff */
[----:B------:R-:W-:Y:S01]  /*101e0*/  UIMAD UR5, UR39, UR11, UR5 ;  /* 0x0000000b270572a4 */ /* 0x000fe2000f8e0205 */
[----:B------:R-:W-:Y:S01]  /*101f0*/  LOP3.LUT R12, R13, 0x2, R12, 0xe2, !PT ;  /* 0x000000020d0c7812 */ /* 0x000fe200078ee20c */
[----:B------:R-:W-:Y:S01]  /*10200*/  BSSY B1, `(.L_x_5029) ;  /* 0x0000055000017945 */ /* 0x000fe20003800000 */
[----:B--2---:R-:W-:Y:S01]  /*10210*/  IMAD.MOV.U32 R3, RZ, RZ, R8 ;  /* 0x000000ffff037224 */ /* 0x004fe200078e0008 */
[----:B-1----:R-:W-:Y:S01]  /*10220*/  @P0 SHF.R.U32.HI R3, RZ, R11, R0 ;  /* 0x0000000bff030219 */ /* 0x002fe20000011600 */
[----:B------:R-:W-:Y:S01]  /*10230*/  ULDC.64 UR10, c[0x0][0xaf0] ;  /* 0x0002bc00000a7ab9 */ /* 0x000fe20000000a00 */
[----:B------:R-:W-:Y:S01]  /*10240*/  SEL R0, RZ, 0xffffffff, P1 ;  /* 0xffffffffff007807 */ /* 0x000fe20000800000 */
[----:B------:R-:W-:Y:S01]  /*10250*/  UIADD3 UR7, UR7, UR5, URZ ;  /* 0x0000000507077290 */ /* 0x000fe2000fffe03f */
[----:B------:R-:W-:Y:S01]  /*10260*/  LOP3.LUT R12, R5, 0x4, R12, 0xe2, !PT ;  /* 0x00000004050c7812 */ /* 0x000fe200078ee20c */
[----:B------:R-:W-:Y:S01]  /*10270*/  UIMAD UR5, UR9, UR10, URZ ;  /* 0x0000000a090572a4 */ /* 0x000fe2000f8e023f */
[----:B------:R-:W-:Y:S01]  /*10280*/  ISETP.GE.AND P1, PT, R188, UR12, PT ;  /* 0x0000000cbc007c0c */ /* 0x000fe2000bf26270 */
[----:B------:R-:W-:Y:S01]  /*10290*/  UIMAD.WIDE.U32 UR6, UR42, UR10, UR6 ;  /* 0x0000000a2a0672a5 */ /* 0x000fe2000f8e0006 */
[----:B------:R-:W-:Y:S01]  /*102a0*/  IMAD.SHL.U32 R5, R0, 0x8, RZ ;  /* 0x0000000800057824 */ /* 0x000fe200078e00ff */
[----:B------:R-:W-:Y:S01]  /*102b0*/  UIMAD UR5, UR42, UR11, UR5 ;  /* 0x0000000b2a0572a4 */ /* 0x000fe2000f8e0205 */
[--C-:B------:R-:W-:Y:S01]  /*102c0*/  SHF.R.S32.HI R0, RZ, 0x1f, R3.reuse ;  /* 0x0000001fff007819 */ /* 0x100fe20000011403 */
[----:B------:R-:W-:Y:S01]  /*102d0*/  IMAD.MOV R7, RZ, RZ, -R3 ;  /* 0x000000ffff077224 */ /* 0x000fe200078e0a03 */
[----:B------:R-:W-:Y:S01]  /*102e0*/  ISETP.GE.AND P0, PT, R187, UR12, PT ;  /* 0x0000000cbb007c0c */ /* 0x000fe2000bf06270 */
[----:B------:R-:W-:Y:S01]  /*102f0*/  UIADD3 UR5, UR7, UR5, URZ ;  /* 0x0000000507057290 */ /* 0x000fe2000fffe03f */
[----:B------:R-:W-:Y:S01]  /*10300*/  LOP3.LUT R12, R5, 0x8, R12, 0xe2, !PT ;  /* 0x00000008050c7812 */ /* 0x000fe200078ee20c */
[----:B------:R-:W-:Y:S01]  /*10310*/  IMAD.U32 R4, RZ, RZ, UR6 ;  /* 0x00000006ff047e24 */ /* 0x000fe2000f8e00ff */
[----:B------:R-:W-:Y:S01]  /*10320*/  SEL R6, RZ, 0xffffffff, P1 ;  /* 0xffffffffff067807 */ /* 0x000fe20000800000 */
[----:B------:R-:W-:Y:S01]  /*10330*/  IMAD.U32 R5, RZ, RZ, UR7 ;  /* 0x00000007ff057e24 */ /* 0x000fe2000f8e00ff */
[----:B------:R-:W-:Y:S01]  /*10340*/  ULDC.64 UR6, c[0x0][0xae0] ;  /* 0x0002b80000067ab9 */ /* 0x000fe20000000a00 */
[----:B------:R-:W-:Y:S01]  /*10350*/  IMAD R7, R10, R7, R8 ;  /* 0x000000070a077224 */ /* 0x000fe200078e0208 */
[----:B------:R-:W-:Y:S01]  /*10360*/  SEL R8, RZ, 0xffffffff, P0 ;  /* 0xffffffffff087807 */ /* 0x000fe20000000000 */
[----:B------:R-:W-:Y:S01]  /*10370*/  IMAD R0, R0, UR6, RZ ;  /* 0x0000000600007c24 */ /* 0x000fe2000f8e02ff */
[----:B------:R-:W-:Y:S01]  /*10380*/  ISETP.GE.AND P0, PT, R214, UR12, PT ;  /* 0x0000000cd6007c0c */ /* 0x000fe2000bf06270 */
[----:B------:R-:W-:Y:S01]  /*10390*/  IMAD.U32 R5, RZ, RZ, UR5 ;  /* 0x00000005ff057e24 */ /* 0x000fe2000f8e00ff */
[----:B------:R-:W-:Y:S01]  /*103a0*/  ULDC UR5, c[0x0][0xa88] ;  /* 0x0002a20000057ab9 */ /* 0x000fe20000000800 */
[----:B------:R-:W-:Y:S01]  /*103b0*/  IMAD.SHL.U32 R11, R6, 0x10, RZ ;  /* 0x00000010060b7824 */ /* 0x000fe200078e00ff */
[----:B------:R-:W-:Y:S01]  /*103c0*/  ISETP.GE.AND P2, PT, R213, UR12, PT ;  /* 0x0000000cd5007c0c */ /* 0x000fe2000bf46270 */
[C---:B------:R-:W-:Y:S01]  /*103d0*/  IMAD R9, R3.reuse, UR7, R0 ;  /* 0x0000000703097c24 */ /* 0x040fe2000f8e0200 */
[----:B------:R-:W-:Y:S01]  /*103e0*/  SHF.R.S32.HI R0, RZ, 0x1f, R7 ;  /* 0x0000001fff007819 */ /* 0x000fe20000011407 */
[----:B------:R-:W-:Y:S01]  /*103f0*/  IMAD.WIDE.U32 R4, R3, UR6, R4 ;  /* 0x0000000603047c25 */ /* 0x000fe2000f8e0004 */
[----:B------:R-:W-:Y:S01]  /*10400*/  ULDC.64 UR6, c[0x0][0xad8] ;  /* 0x0002b60000067ab9 */ /* 0x000fe20000000a00 */
[----:B------:R-:W-:-:S02]  /*10410*/  LOP3.LUT R12, R11, 0x10, R12, 0xe2, !PT ;  /* 0x000000100b0c7812 */ /* 0x000fc400078ee20c */
[----:B------:R-:W-:Y:S02]  /*10420*/  IMAD.SHL.U32 R3, R8, 0x20, RZ ;  /* 0x0000002008037824 */ /* 0x000fe400078e00ff */
[----:B------:R-:W-:Y:S02]  /*10430*/  IMAD R0, R0, UR6, RZ ;  /* 0x0000000600007c24 */ /* 0x000fe4000f8e02ff */
[----:B------:R-:W-:Y:S01]  /*10440*/  IMAD.IADD R5, R5, 0x1, R9 ;  /* 0x0000000105057824 */ /* 0x000fe200078e0209 */
[----:B------:R-:W-:Y:S01]  /*10450*/  LOP3.LUT R12, R3, 0x20, R12, 0xe2, !PT ;  /* 0x00000020030c7812 */ /* 0x000fe200078ee20c */
[----:B------:R-:W-:Y:S02]  /*10460*/  VIADD R26, R211, UR40 ;  /* 0x00000028d31a7c36 */ /* 0x000fe40008000000 */
[----:B------:R-:W-:Y:S02]  /*10470*/  IMAD R25, R10, UR5, RZ ;  /* 0x000000050a197c24 */ /* 0x000fe4000f8e02ff */
[C---:B------:R-:W-:Y:S01]  /*10480*/  IMAD R3, R7.reuse, UR7, R0 ;  /* 0x0000000707037c24 */ /* 0x040fe2000f8e0200 */
[----:B------:R-:W-:Y:S01]  /*10490*/  SEL R0, RZ, 0x80, P2 ;  /* 0x00000080ff007807 */ /* 0x000fe20001000000 */
[----:B------:R-:W-:Y:S01]  /*104a0*/  IMAD.WIDE.U32 R4, R7, UR6, R4 ;  /* 0x0000000607047c25 */ /* 0x000fe2000f8e0004 */
[----:B------:R-:W-:Y:S01]  /*104b0*/  SEL R7, RZ, 0x40, P0 ;  /* 0x00000040ff077807 */ /* 0x000fe20000000000 */
[----:B------:R-:W-:Y:S01]  /*104c0*/  ULDC.64 UR6, c[0x0][0xa80] ;  /* 0x0002a00000067ab9 */ /* 0x000fe20000000a00 */
[----:B------:R-:W-:Y:S01]  /*104d0*/  ISETP.GE.AND P0, PT, R26, R25, PT ;  /* 0x000000191a00720c */ /* 0x000fe20003f06270 */
[----:B------:R-:W-:Y:S01]  /*104e0*/  IMAD.IADD R3, R5, 0x1, R3 ;  /* 0x0000000105037824 */ /* 0x000fe200078e0203 */
[----:B------:R-:W-:-:S02]  /*104f0*/  LEA R20, P1, R4, UR6, 0x1 ;  /* 0x0000000604147c11 */ /* 0x000fc4000f8208ff */
[----:B------:R-:W-:Y:S02]  /*10500*/  LOP3.LUT R21, R12, R7, RZ, 0xfc, !PT ;  /* 0x000000070c157212 */ /* 0x000fe400078efcff */
[----:B------:R-:W-:Y:S01]  /*10510*/  LEA.HI.X R3, R4, UR7, R3, 0x1, P1 ;  /* 0x0000000704037c11 */ /* 0x000fe200088f0c03 */
[----:B------:R0:W1:Y:S01]  /*10520*/  SHFL.IDX PT, R6, R20, RZ, 0x181f ;  /* 0x00181fff14067589 */ /* 0x00006200000e0000 */
[----:B------:R-:W-:-:S03]  /*10530*/  LOP3.LUT R24, R21, R0, RZ, 0xfc, !PT ;  /* 0x0000000015187212 */ /* 0x000fc600078efcff */
        /* <DEDUP_REMOVED lines=33> */
.L_x_5030:
[----:B------:R-:W-:Y:S05]  /*10750*/  BSYNC B1 ;  /* 0x0000000000017941 */ /* 0x000fea0003800000 */
.L_x_5029:
        /* <DEDUP_REMOVED lines=26> */
[-C--:B0-----:R-:W-:Y:S02]  /*10900*/  @P1 LEA R20, P4, R214, R6.reuse, 0x1 ;  /* 0x00000006d6141211 */ /* 0x081fe400078808ff */
        /* <DEDUP_REMOVED lines=9> */
.L_x_5026:
[----:B------:R-:W-:Y:S05]  /*109a0*/  BSYNC B0 ;  /* 0x0000000000007941 */ /* 0x000fea0003800000 */
.L_x_5021:
[----:B------:R-:W-:Y:S02]  /*109b0*/  ULDC UR5, c[0x0][0xc38] ;  /* 0x00030e0000057ab9 */ /* 0x000fe40000000800 */
[----:B------:R-:W-:-:S06]  /*109c0*/  UISETP.GE.AND UP0, UPT, UR4, UR5, UPT ;  /* 0x000000050400728c */ /* 0x000fcc000bf06270 */
[----:B------:R-:W-:-:S13]  /*109d0*/  PLOP3.LUT P0, PT, PT, PT, UP0, 0x80, 0x0 ;  /* 0x000000000000781c */ /* 0x000fda0003f0f008 */
[----:B------:R-:W-:Y:S05]  /*109e0*/  @!P0 BRA `(.L_x_5031) ;  /* 0xffffff0400848947 */ /* 0x000fea000383ffff */
[----:B------:R-:W-:Y:S05]  /*109f0*/  EXIT ;  /* 0x000000000000794d */ /* 0x000fea0003800000 */
.L_x_4925:
[----:B------:R-:W-:-:S08]  /*10a00*/  NOP ;  /* 0x0000000000007918 */ /* 0x000fd00000000000 */
[----:B------:R-:W0:-:S00]  /*10a10*/  USETMAXREG.DEALLOC.CTAPOOL 0x18 ;  /* 0x00000018000079c8 */ /* 0x000e0000080e0500 */
        /* <DEDUP_REMOVED lines=12> */
[----:B------:R1:W-:Y:S07]  /*10ae0*/  STL [R1], R2 ;  /* 0x0000000201007387 */ /* 0x0003ee0000100800 */
[----:B------:R-:W-:Y:S05]  /*10af0*/  @P0 BRA `(.L_x_5032) ;  /* 0x0000005000d80947 */ /* 0x000fea0003800000 */
[----:B------:R-:W0:Y:S01]  /*10b00*/  S2UR UR5, SR_CgaCtaId ;  /* 0x00000000000579c3 */ /* 0x000e220000008800 */
[C---:B-1----:R-:W-:Y:S01]  /*10b10*/  IMAD.SHL.U32 R2, R0.reuse, 0x8, RZ ;  /* 0x0000000800027824 */ /* 0x042fe200078e00ff */
[----:B------:R-:W-:Y:S01]  /*10b20*/  LOP3.LUT R5, R0, 0x7f, RZ, 0xc0, !PT ;  /* 0x0000007f00057812 */ /* 0x000fe200078ec0ff */
[----:B------:R-:W-:Y:S01]  /*10b30*/  UMOV UR4, 0x400 ;  /* 0x0000040000047882 */ /* 0x000fe20000000000 */
[----:B------:R-:W-:Y:S01]  /*10b40*/  IMAD.MOV.U32 R18, RZ, RZ, RZ ;  /* 0x000000ffff127224 */ /* 0x000fe200078e00ff */
[----:B------:R-:W-:Y:S01]  /*10b50*/  ULDC UR42, c[0x0][0xc] ;  /* 0x00000300002a7ab9 */ /* 0x000fe20000000800 */
[----:B------:R-:W-:Y:S01]  /*10b60*/  LOP3.LUT R3, R2, 0x1f8, RZ, 0xc0, !PT ;  /* 0x000001f802037812 */ /* 0x000fe200078ec0ff */
[----:B------:R-:W-:Y:S01]  /*10b70*/  IMAD.U32 R2, RZ, RZ, UR6 ;  /* 0x00000006ff027e24 */ /* 0x000fe2000f8e00ff */
[----:B------:R-:W-:Y:S02]  /*10b80*/  ULDC.64 UR44, c[0x0][0x198] ;  /* 0x00006600002c7ab9 */ /* 0x000fe40000000a00 */
[----:B------:R-:W-:Y:S01]  /*10b90*/  LOP3.LUT R4, R3, 0x38, R0, 0x78, !PT ;  /* 0x0000003803047812 */ /* 0x000fe200078e7800 */
[----:B------:R-:W-:Y:S01]  /*10ba0*/  IMAD.SHL.U32 R3, R5, 0x8, RZ ;  /* 0x0000000805037824 */ /* 0x000fe200078e00ff */
[----:B------:R-:W-:-:S04]  /*10bb0*/  SHF.R.U32.HI R5, RZ, 0x3, R5 ;  /* 0x00000003ff057819 */ /* 0x000fc80000011605 */
[----:B------:R-:W-:Y:S01]  /*10bc0*/  LOP3.LUT R4, R4, 0x200, R3, 0xf8, !PT ;  /* 0x0000020004047812 */ /* 0x000fe200078ef803 */
[----:B------:R-:W-:-:S05]  /*10bd0*/  IMAD.SHL.U32 R3, R0, 0x10, RZ ;  /* 0x0000001000037824 */ /* 0x000fca00078e00ff */
[----:B------:R-:W-:Y:S01]  /*10be0*/  LOP3.LUT R0, R5, 0x70, R3, 0xf8, !PT ;  /* 0x0000007005007812 */ /* 0x000fe200078ef803 */
[----:B------:R-:W-:Y:S01]  /*10bf0*/  IMAD.MOV.U32 R0, RZ, RZ, 0x1 ;  /* 0x00000001ff007424 */ /* 0x000fe200078e00ff */
[----:B0-----:R-:W-:-:S06]  /*10c00*/  ULEA UR4, UR5, UR4, 0x18 ;  /* 0x0000000405047291 */ /* 0x001fcc000f8ec03f */
[----:B------:R-:W-:-:S04]  /*10c10*/  IMAD.U32 R17, RZ, RZ, UR4 ;  /* 0x00000004ff117e24 */ /* 0x000fc8000f8e00ff */
[----:B------:R-:W-:-:S05]  /*10c20*/  IMAD R3, R4, 0x2, R17 ;  /* 0x0000000204037824 */ /* 0x000fca00078e0211 */
[----:B------:R0:W-:Y:S04]  /*10c30*/  STL [R1+0x1c], R3 ;  /* 0x00001c0301007387 */ /* 0x0001e80000100800 */
[----:B------:R0:W-:Y:S04]  /*10c40*/  STL [R1+0x10], R2 ;  /* 0x0000100201007387 */ /* 0x0001e80000100800 */
[----:B------:R0:W-:Y:S04]  /*10c50*/  STL [R1+0x18], RZ ;  /* 0x000018ff01007387 */ /* 0x0001e80000100800 */
[----:B------:R0:W-:Y:S02]  /*10c60*/  STL [R1], R0 ;  /* 0x0000000001007387 */ /* 0x0001e40000100800 */
.L_x_5144:
[----:B0-2---:R-:W2:Y:S01]  /*10c70*/  LDL R0, [R1+0x10] ;  /* 0x0000100001007983 */ /* 0x005ea20000100800 */
        /* <DEDUP_REMOVED lines=13> */
[----:B-1----:R-:W-:Y:S05]  /*10d50*/  @!P0 BRA `(.L_x_5033) ;  /* 0x0000000000208947 */ /* 0x002fea0003800000 */
        /* <DEDUP_REMOVED lines=8> */
.L_x_5033:
[----:B------:R-:W-:Y:S01]  /*10de0*/  ULDC UR9, c[0x0][0xc54] ;  /* 0x0003150000097ab9 */ /* 0x000fe20000000800 */
[----:B------:R-:W-:Y:S01]  /*10df0*/  UMOV UR6, UR8 ;  /* 0x0000000800067c82 */ /* 0x000fe20008000000 */
[----:B------:R-:W-:-:S11]  /*10e00*/  UISETP.NE.AND UP0, UPT, UR9, 0x1, UPT ;  /* 0x000000010900788c */ /* 0x000fd6000bf05270 */
[----:B------:R-:W-:Y:S02]  /*10e10*/  @UP0 ULDC.64 UR10, c[0x0][0xc58] ;  /* 0x00031600000a0ab9 */ /* 0x000fe40000000a00 */
[----:B------:R-:W-:-:S04]  /*10e20*/  UIMAD.WIDE.U32 UR4, UR8, UR10, URZ ;  /* 0x0000000a080472a5 */ /* 0x000fc8000f8e003f */
[----:B------:R-:W-:-:S04]  /*10e30*/  @UP0 USHF.R.U32.HI UR6, URZ, UR11, UR5 ;  /* 0x0000000b3f060299 */ /* 0x000fc80008011605 */
[----:B------:R-:W-:-:S12]  /*10e40*/  UIMAD UR4, UR6, UR9, URZ ;  /* 0x00000009060472a4 */ /* 0x000fd8000f8e023f */
.L_x_5034:
        /* <DEDUP_REMOVED lines=48> */
.L_x_5036:
[----:B------:R-:W-:-:S11]  /*11150*/  UISETP.NE.AND UP0, UPT, UR5, 0x1, UPT ;  /* 0x000000010500788c */ /* 0x000fd6000bf05270 */
[----:B------:R-:W-:Y:S02]  /*11160*/  @UP0 ULDC.64 UR12, c[0x0][0x9e8] ;  /* 0x00027a00000c0ab9 */ /* 0x000fe40000000a00 */
[----:B------:R-:W-:-:S04]  /*11170*/  UIMAD.WIDE.U32 UR8, UR10, UR12, URZ ;  /* 0x0000000c0a0872a5 */ /* 0x000fc8000f8e003f */
[----:B------:R-:W-:-:S12]  /*11180*/  @UP0 USHF.R.U32.HI UR10, URZ, UR13, UR9 ;  /* 0x0000000d3f0a0299 */ /* 0x000fd80008011609 */
.L_x_5037:
[----:B------:R-:W-:-:S04]  /*11190*/  UIMAD UR10, UR10, UR5, UR5 ;  /* 0x000000050a0a72a4 */ /* 0x000fc8000f8e0205 */
[----:B------:R-:W-:-:S04]  /*111a0*/  UISETP.LT.AND UP0, UPT, UR4, UR10, UPT ;  /* 0x0000000a0400728c */ /* 0x000fc8000bf01270 */
[----:B------:R-:W-:-:S12]  /*111b0*/  USEL UR4, UR4, UR10, UP0 ;  /* 0x0000000a04047287 */ /* 0x000fd80008000000 */
.L_x_5035:
[----:B------:R-:W-:Y:S02]  /*111c0*/  UIMAD UR12, UR15, UR7, 0x3f ;  /* 0x0000003f0f0c74a4 */ /* 0x000fe4000f8e0207 */
[----:B------:R-:W-:Y:S02]  /*111d0*/  UIADD3 UR4, UR4, 0x3f, URZ ;  /* 0x0000003f04047890 */ /* 0x000fe4000fffe03f */
[----:B------:R-:W-:Y:S02]  /*111e0*/  USHF.R.S32.HI UR13, URZ, 0x1f, UR12 ;  /* 0x0000001f3f0d7899 */ /* 0x000fe4000801140c */
[----:B------:R-:W-:Y:S01]  /*111f0*/  USHF.R.S32.HI UR10, URZ, 0x1f, UR4 ;  /* 0x0000001f3f0a7899 */ /* 0x000fe20008011404 */
[----:B------:R-:W-:Y:S01]  /*11200*/  @UP2 ULDC UR8, c[0x0][0x44c] ;  /* 0x0001130000082ab9 */ /* 0x000fe20000000800 */
[----:B------:R-:W-:Y:S02]  /*11210*/  ULEA.HI UR13, UR13, UR12, URZ, 0x6 ;  /* 0x0000000c0d0d7291 */ /* 0x000fe4000f8f303f */
[----:B------:R-:W-:-:S02]  /*11220*/  UIMAD.WIDE.U32 UR8, UR40, UR8, URZ ;  /* 0x00000008280872a5 */ /* 0x000fc4000f8e003f */
[----:B------:R-:W-:Y:S01]  /*11230*/  ULEA.HI UR10, UR10, UR4, URZ, 0x6 ;  /* 0x000000040a0a7291 */ /* 0x000fe2000f8f303f */
[----:B------:R-:W-:Y:S01]  /*11240*/  @UP2 ULDC UR14, c[0x0][0x450] ;  /* 0x00011400000e2ab9 */ /* 0x000fe20000000800 */
[----:B------:R-:W-:Y:S01]  /*11250*/  UMOV UR11, UR40 ;  /* 0x00000028000b7c82 */ /* 0x000fe20008000000 */
[----:B------:R-:W-:Y:S02]  /*11260*/  UIMAD UR4, UR15, UR7, -UR6 ;  /* 0x000000070f0472a4 */ /* 0x000fe4000f8e0a06 */
[----:B------:R-:W-:Y:S02]  /*11270*/  USHF.R.S32.HI UR13, URZ, 0x6, UR13 ;  /* 0x000000063f0d7899 */ /* 0x000fe4000801140d */
[----:B------:R-:W-:Y:S02]  /*11280*/  USHF.R.S32.HI UR10, URZ, 0x6, UR10 ;  /* 0x000000063f0a7899 */ /* 0x000fe4000801140a */
[----:B------:R-:W-:Y:S02]  /*11290*/  @UP2 USHF.R.U32.HI UR11, URZ, UR14, UR9 ;  /* 0x0000000e3f0b2299 */ /* 0x000fe40008011609 */
[----:B------:R-:W-:-:S02]  /*112a0*/  UISETP.LT.AND UP0, UPT, UR13, UR10, UPT ;  /* 0x0000000a0d00728c */ /* 0x000fc4000bf01270 */
[----:B------:R-:W-:Y:S01]  /*112b0*/  UIADD3 UR4, UR4, UR11, URZ ;  /* 0x0000000b04047290 */ /* 0x000fe2000fffe03f */
[----:B------:R-:W-:Y:S01]  /*112c0*/  ULDC UR8, c[0x0][0x9dc] ;  /* 0x0002770000087ab9 */ /* 0x000fe20000000800 */
[----:B------:R-:W-:Y:S02]  /*112d0*/  USEL UR39, UR13, UR10, UP0 ;  /* 0x0000000a0d277287 */ /* 0x000fe40008000000 */
[----:B------:R-:W-:Y:S01]  /*112e0*/  UIADD3 UR8, UR4, -UR8, URZ ;  /* 0x8000000804087290 */ /* 0x000fe2000fffe03f */
[----:B------:R-:W-:Y:S11]  /*112f0*/  @!P1 BRA `(.L_x_5038) ;  /* 0x0000000000449947 */ /* 0x000ff60003800000 */
        /* <DEDUP_REMOVED lines=10> */
.L_x_5039:
[----:B------:R-:W-:-:S11]  /*113a0*/  UISETP.NE.AND UP0, UPT, UR5, 0x1, UPT ;  /* 0x000000010500788c */ /* 0x000fd6000bf05270 */
[----:B------:R-:W-:Y:S02]  /*113b0*/  @UP0 ULDC.64 UR10, c[0x0][0x9e8] ;  /* 0x00027a00000a0ab9 */ /* 0x000fe40000000a00 */
[----:B------:R-:W-:-:S04]  /*113c0*/  UIMAD.WIDE.U32 UR6, UR4, UR10, URZ ;  /* 0x0000000a040672a5 */ /* 0x000fc8000f8e003f */
[----:B------:R-:W-:-:S12]  /*113d0*/  @UP0 USHF.R.U32.HI UR4, URZ, UR11, UR7 ;  /* 0x0000000b3f040299 */ /* 0x000fd80008011607 */
.L_x_5040:
[----:B------:R-:W-:-:S04]  /*113e0*/  UIMAD UR4, UR4, UR5, URZ ;  /* 0x00000005040472a4 */ /* 0x000fc8000f8e023f */
[----:B------:R-:W-:-:S04]  /*113f0*/  UISETP.LT.AND UP0, UPT, UR8, UR4, UPT ;  /* 0x000000040800728c */ /* 0x000fc8000bf01270 */
[----:B------:R-:W-:-:S12]  /*11400*/  USEL UR8, UR8, UR4, !UP0 ;  /* 0x0000000408087287 */ /* 0x000fd8000c000000 */
.L_x_5038:
[----:B------:R-:W-:Y:S01]  /*11410*/  USHF.R.S32.HI UR4, URZ, 0x1f, UR8 ;  /* 0x0000001f3f047899 */ /* 0x000fe20008011408 */
[----:B------:R-:W-:Y:S03]  /*11420*/  BSSY B7, `(.L_x_5041) ;  /* 0x0000486000077945 */ /* 0x000fe60003800000 */
[----:B------:R-:W-:-:S04]  /*11430*/  ULEA.HI UR4, UR4, UR8, URZ, 0x6 ;  /* 0x0000000804047291 */ /* 0x000fc8000f8f303f */
[----:B------:R-:W-:-:S04]  /*11440*/  USHF.R.S32.HI UR4, URZ, 0x6, UR4 ;  /* 0x000000063f047899 */ /* 0x000fc80008011404 */
        /* <DEDUP_REMOVED lines=23> */
.L_x_5042:
        /* <DEDUP_REMOVED lines=20> */
.L_x_5045:
[----:B------:R-:W-:Y:S05]  /*11700*/  BSYNC B6 ;  /* 0x0000000000067941 */ /* 0x000fea0003800000 */
.L_x_5044:
        /* <DEDUP_REMOVED lines=20> */
.L_x_5048:
        /* <DEDUP_REMOVED lines=15> */
.L_x_5047:
[----:B------:R-:W-:Y:S05]  /*11940*/  BSYNC B6 ;  /* 0x0000000000067941 */ /* 0x000fea0003800000 */
.L_x_5046:
[----:B------:R-:W-:Y:S01]  /*11950*/  ULDC.64 UR4, c[0x0][0x9f8] ;  /* 0x00027e0000047ab9 */ /* 0x000fe20000000a00 */
[----:B------:R-:W-:Y:S01]  /*11960*/  IMAD.U32 R19, RZ, RZ, UR43 ;  /* 0x0000002bff137e24 */ /* 0x000fe2000f8e00ff */
[----:B------:R-:W-:-:S04]  /*11970*/  UISETP.NE.U32.AND UP0, UPT, UR4, URZ, UPT ;  /* 0x0000003f0400728c */ /* 0x000fc8000bf05070 */
        /* <DEDUP_REMOVED lines=16> */
[----:B------:R-:W-:-:S05]  /*11a80*/  P2R R5, PR, RZ, 0x2 ;  /* 0x00000002ff057803 */ /* 0x000fca0000000000 */
[----:B------:R0:W-:Y:S01]  /*11a90*/  STL [R1+0xc], R5 ;  /* 0x00000c0501007387 */ /* 0x0001e20000100800 */
[----:B--2---:R-:W-:Y:S02]  /*11aa0*/  SHF.R.S32.HI R7, RZ, 0x1f, R19 ;  /* 0x0000001fff077819 */ /* 0x004fe40000011413 */
[----:B------:R-:W-:-:S03]  /*11ab0*/  SEL R16, R19, RZ, !P1 ;  /* 0x000000ff13107207 */ /* 0x000fc60004800000 */
[----:B------:R0:W-:Y:S01]  /*11ac0*/  STL [R1+0x4], R7 ;  /* 0x0000040701007387 */ /* 0x0001e20000100800 */
[----:B------:R-:W-:Y:S05]  /*11ad0*/  BRA.DIV UR4, `(.L_x_5049) ;  /* 0x0000004a04c07947 */ /* 0x000fea000b800000 */
[----:B------:R1:W2:Y:S02]  /*11ae0*/  SHFL.IDX PT, R14, R4, RZ, 0x1f ;  /* 0x00001fff040e7589 */ /* 0x0002a400000e0000 */
.L_x_5160:
[----:B------:R-:W-:Y:S01]  /*11af0*/  PLOP3.LUT P2, PT, PT, PT, PT, 0x8, 0x0 ;  /* 0x000000000000781c */ /* 0x000fe20003f4e170 */
[----:B------:R3:W-:Y:S01]  /*11b00*/  STL [R1+0x14], R0 ;  /* 0x0000140001007387 */ /* 0x0007e20000100800 */
[----:B--2---:R-:W-:Y:S02]  /*11b10*/  ISETP.NE.AND P0, PT, R14, RZ, PT ;  /* 0x000000ff0e00720c */ /* 0x004fe40003f05270 */
[----:B-1----:R-:W-:-:S05]  /*11b20*/  P2R R4, PR, RZ, 0x4 ;  /* 0x00000004ff047803 */ /* 0x002fca0000000000 */
[----:B------:R3:W-:Y:S06]  /*11b30*/  STL [R1+0x8], R4 ;  /* 0x0000080401007387 */ /* 0x0007ec0000100800 */
[----:B------:R-:W-:Y:S05]  /*11b40*/  @P0 BRA `(.L_x_5050) ;  /* 0x0000000000f00947 */ /* 0x000fea0003800000 */
[----:B------:R-:W-:-:S03]  /*11b50*/  UMOV UR4, 0xffffffff ;  /* 0xffffffff00047882 */ /* 0x000fc60000000000 */
[----:B------:R-:W-:Y:S05]  /*11b60*/  BRA.DIV UR4, `(.L_x_5051) ;  /* 0x0000004a04bc7947 */ /* 0x000fea000b800000 */
[----:B------:R-:W-:-:S13]  /*11b70*/  ELECT P6, URZ, PT ;  /* 0x00000000003f782f */ /* 0x000fda00038c0000 */
.L_x_5163:
[----:B------:R-:W-:Y:S05]  /*11b80*/  @!P6 BRA `(.L_x_5050) ;  /* 0x0000000000e0e947 */ /* 0x000fea0003800000 */
[----:B------:R-:W-:Y:S01]  /*11b90*/  IMAD.MOV.U32 R16, RZ, RZ, R19 ;  /* 0x000000ffff107224 */ /* 0x000fe200078e0013 */
[----:B------:R-:W-:Y:S06]  /*11ba0*/  @!P1 BRA `(.L_x_5052) ;  /* 0x00000000004c9947 */ /* 0x000fec0003800000 */
[----:B------:R-:W1:Y:S01]  /*11bb0*/  LDC R6, c[0x0][0x43c] ;  /* 0x00010f00ff067b82 */ /* 0x000e620000000800 */
[----:B------:R-:W-:Y:S01]  /*11bc0*/  IMAD.MOV.U32 R8, RZ, RZ, R0 ;  /* 0x000000ffff087224 */ /* 0x000fe200078e0000 */
[----:B------:R-:W-:Y:S01]  /*11bd0*/  ULDC.64 UR4, c[0x0][0x428] ;  /* 0x00010a0000047ab9 */ /* 0x000fe20000000a00 */
[----:B-1----:R-:W-:-:S13]  /*11be0*/  ISETP.NE.AND P0, PT, R6, 0x1, PT ;  /* 0x000000010600780c */ /* 0x002fda0003f05270 */
[----:B0--3--:R-:W0:Y:S02]  /*11bf0*/  @P0 LDC.64 R4, c[0x0][0x440] ;  /* 0x00011000ff040b82 */ /* 0x009e240000000a00 */
[----:B0-----:R-:W-:-:S04]  /*11c00*/  @P0 IMAD.HI.U32 R0, R8, R4, RZ ;  /* 0x0000000408000227 */ /* 0x001fc800078e00ff */
[----:B------:R-:W-:Y:S01]  /*11c10*/  IMAD.MOV.U32 R4, RZ, RZ, R8 ;  /* 0x000000ffff047224 */ /* 0x000fe200078e0008 */
[----:B------:R-:W-:-:S04]  /*11c20*/  @P0 SHF.R.U32.HI R4, RZ, R5, R0 ;  /* 0x00000005ff040219 */ /* 0x000fc80000011600 */
[--C-:B------:R-:W-:Y:S01]  /*11c30*/  SHF.R.S32.HI R5, RZ, 0x1f, R4.reuse ;  /* 0x0000001fff057819 */ /* 0x100fe20000011404 */
[----:B------:R-:W-:-:S04]  /*11c40*/  IMAD.MOV R0, RZ, RZ, -R4 ;  /* 0x000000ffff007224 */ /* 0x000fc800078e0a04 */
[----:B------:R-:W-:Y:S02]  /*11c50*/  IMAD R8, R6, R0, R8 ;  /* 0x0000000006087224 */ /* 0x000fe400078e0208 */
[----:B------:R-:W-:Y:S02]  /*11c60*/  IMAD R0, R7, UR4, RZ ;  /* 0x0000000407007c24 */ /* 0x000fe4000f8e02ff */
[C---:B------:R-:W-:Y:S01]  /*11c70*/  IMAD.WIDE.U32 R4, R19.reuse, UR4, R4 ;  /* 0x0000000413047c25 */ /* 0x040fe2000f8e0004 */
[----:B------:R1:W-:Y:S03]  /*11c80*/  STL [R1+0x14], R8 ;  /* 0x0000140801007387 */ /* 0x0003e60000100800 */
[----:B------:R-:W-:Y:S01]  /*11c90*/  IMAD R0, R19, UR5, R0 ;  /* 0x0000000513007c24 */ /* 0x000fe2000f8e0200 */
[----:B------:R-:W-:-:S03]  /*11ca0*/  LEA R2, P0, R4, R2, 0x2 ;  /* 0x0000000204027211 */ /* 0x000fc600078010ff */
[----:B------:R-:W-:-:S05]  /*11cb0*/  IMAD.IADD R0, R5, 0x1, R0 ;  /* 0x0000000105007824 */ /* 0x000fca00078e0200 */
[----:B------:R-:W-:-:S05]  /*11cc0*/  LEA.HI.X R3, R4, R3, R0, 0x2, P0 ;  /* 0x0000000304037211 */ /* 0x000fca00000f1400 */
[----:B------:R1:W5:Y:S02]  /*11cd0*/  LDG.E R16, desc[UR46][R2.64] ;  /* 0x0000002e02107981 */ /* 0x000364000c1e1900 */
.L_x_5052:
[----:B---3--:R-:W2:Y:S01]  /*11ce0*/  LDL R0, [R1] ;  /* 0x0000000001007983 */ /* 0x008ea20000100800 */
[----:B-1----:R-:W-:Y:S01]  /*11cf0*/  IMAD R3, R18, 0x8, R17 ;  /* 0x0000000812037824 */ /* 0x002fe200078e0211 */
[----:B0-----:R-:W0:Y:S02]  /*11d00*/  S2R R7, SR_TID.X ;  /* 0x0000000000077919 */ /* 0x001e240000002100 */
[----:B0-----:R-:W-:-:S04]  /*11d10*/  LOP3.LUT R7, R7, 0x7f, RZ, 0xc0, !PT ;  /* 0x0000007f07077812 */ /* 0x001fc800078ec0ff */
[----:B------:R-:W-:Y:S02]  /*11d20*/  ISETP.NE.AND P1, PT, R7, RZ, PT ;  /* 0x000000ff0700720c */ /* 0x000fe40003f25270 */
[----:B--2---:R-:W-:-:S04]  /*11d30*/  SHF.L.U32 R0, R0, 0x1f, RZ ;  /* 0x0000001f00007819 */ /* 0x004fc800000006ff */
[----:B------:R-:W0:Y:S02]  /*11d40*/  SYNCS.PHASECHK.TRANS64.TRYWAIT P0, [R3+URZ+0x28c40], R0 ;  /* 0x028c4000030075a7 */ /* 0x000e24000800017f */
[----:B0-----:R-:W-:Y:S05]  /*11d50*/  @!P0 BRA `(.L_x_5053) ;  /* 0x0000004800608947 */ /* 0x001fea0003800000 */
.L_x_5164:
        /* <DEDUP_REMOVED lines=8> */
.L_x_5054:
[----:B------:R-:W2:Y:S01]  /*11de0*/  LDL R2, [R1+0x14] ;  /* 0x0000140001027983 */ /* 0x000ea20000100800 */
[----:B0-----:R-:W-:Y:S01]  /*11df0*/  IMAD R0, R18, 0x2000, R17 ;  /* 0x0000200012007824 */ /* 0x001fe200078e0211 */
        /* <DEDUP_REMOVED lines=8> */
[----:B------:R-:W-:-:S02]  /*11e80*/  UMOV UR34, URZ ;  /* 0x0000003f00227c82 */ /* 0x000fc40008000000 */
[----:B------:R-:W-:-:S03]  /*11e90*/  P2R R0, PR, RZ, 0x1 ;  /* 0x00000001ff007803 */ /* 0x000fc60000000000 */
[----:B------:R-:W-:Y:S02]  /*11ea0*/  UIADD3 UR33, UR33, 0x28c30, URZ ;  /* 0x00028c3021217890 */ /* 0x000fe4000fffe03f */
[----:B------:R1:W-:Y:S02]  /*11eb0*/  STL [R1+0x8], R0 ;  /* 0x0000080001007387 */ /* 0x0003e40000100800 */
[----:B------:R-:W-:Y:S01]  /*11ec0*/  UIADD3 UR32, UR32, 0x22400, URZ ;  /* 0x0002240020207890 */ /* 0x000fe2000fffe03f */
[----:B--2---:R-:W-:-:S13]  /*11ed0*/  R2UR UR35, R2 ;  /* 0x00000000022372ca */ /* 0x004fda00000e0000 */
[----:B------:R-:W-:-:S09]  /*11ee0*/  USHF.L.U32 UR35, UR35, 0x6, URZ ;  /* 0x0000000623237899 */ /* 0x000fd2000800063f */
[----:B------:R1:W-:Y:S02]  /*11ef0*/  UTMALDG.4D [UR32], [UR4], desc[UR6] ;  /* 0x00000620040075b4 */ /* 0x0003e40008019000 */
[----:B-1----:R-:W-:Y:S01]  /*11f00*/  NOP ;  /* 0x0000000000007918 */ /* 0x002fe20000000000 */
.L_x_5050:
[----:B---3--:R-:W-:Y:S01]  /*11f10*/  VIADD R0, R17, 0x20400 ;  /* 0x0002040011007836 */ /* 0x008fe20000000000 */
        /* <DEDUP_REMOVED lines=9> */
[----:B------:R-:W-:Y:S02]  /*11fb0*/  IMAD.U32 R4, RZ, RZ, UR4 ;  /* 0x00000004ff047e24 */ /* 0x000fe4000f8e00ff */
[----:B------:R-:W1:Y:S01]  /*11fc0*/  LDC.64 R2, c[0x4][R2] ;  /* 0x0100000002027b82 */ /* 0x000e620000000a00 */
[----:B0-----:R-:W-:Y:S02]  /*11fd0*/  IMAD.U32 R5, RZ, RZ, UR5 ;  /* 0x00000005ff057e24 */ /* 0x001fe4000f8e00ff */
        /* <DEDUP_REMOVED lines=8> */
[----:B-1----:R-:W-:Y:S05]  /*12060*/  CALL.ABS.NOINC R2 ;  /* 0x0000000002007343 */ /* 0x002fea0003c00000 */
.L_x_5056:
[----:B------:R-:W-:Y:S05]  /*12070*/  BSYNC B6 ;  /* 0x0000000000067941 */ /* 0x000fea0003800000 */
.L_x_5055:
[----:B------:R1:W5:Y:S01]  /*12080*/  LDL R9, [R1+0x1c] ;  /* 0x00001c0001097983 */ /* 0x0003620000100800 */
[----:B0-----:R-:W0:Y:S01]  /*12090*/  LDC R7, c[0x0][0x448] ;  /* 0x00011200ff077b82 */ /* 0x001e220000000800 */
[----:B------:R-:W2:Y:S01]  /*120a0*/  S2R R2, SR_TID.X ;  /* 0x0000000000027919 */ /* 0x000ea20000002100 */
[----:B------:R-:W-:Y:S01]  /*120b0*/  USHF.R.S32.HI UR4, URZ, 0x1f, UR36 ;  /* 0x0000001f3f047899 */ /* 0x000fe20008011424 */
[----:B------:R-:W-:Y:S01]  /*120c0*/  ULDC.64 UR8, c[0x0][0x2d8] ;  /* 0x0000b60000087ab9 */ /* 0x000fe20000000a00 */
[----:B0-----:R-:W-:Y:S02]  /*120d0*/  ISETP.NE.AND P0, PT, R7, 0x1, PT ;  /* 0x000000010700780c */ /* 0x001fe40003f05270 */
[----:B--2---:R-:W-:-:S11]  /*120e0*/  LOP3.LUT R2, R2, 0x7f, RZ, 0xc0, !PT ;  /* 0x0000007f02027812 */ /* 0x004fd600078ec0ff */
[----:B------:R-:W0:Y:S01]  /*120f0*/  @P0 LDC R3, c[0x0][0x44c] ;  /* 0x00011300ff030b82 */ /* 0x000e220000000800 */
[----:B------:R-:W-:Y:S02]  /*12100*/  SHF.R.U32.HI R0, RZ, 0x3, R2 ;  /* 0x00000003ff007819 */ /* 0x000fe40000011602 */
[----:B------:R-:W2:Y:S01]  /*12110*/  S2R R2, SR_TID.X ;  /* 0x0000000000027919 */ /* 0x000ea20000002100 */
[----:B------:R-:W-:Y:S02]  /*12120*/  UIMAD UR6, UR4, UR8, URZ ;  /* 0x00000008040672a4 */ /* 0x000fe4000f8e023f */
[----:B------:R-:W-:Y:S02]  /*12130*/  UIMAD.WIDE.U32 UR4, UR36, UR8, URZ ;  /* 0x00000008240472a5 */ /* 0x000fe4000f8e003f */
[----:B------:R-:W-:Y:S02]  /*12140*/  UIMAD UR6, UR36, UR9, UR6 ;  /* 0x00000009240672a4 */ /* 0x000fe4000f8e0206 */
[----:B------:R-:W-:Y:S01]  /*12150*/  USHF.R.S32.HI UR7, URZ, 0x1f, UR43 ;  /* 0x0000001f3f077899 */ /* 0x000fe2000801142b */
[----:B--2---:R-:W-:Y:S01]  /*12160*/  IMAD.SHL.U32 R2, R2, 0x10, RZ ;  /* 0x0000001002027824 */ /* 0x004fe200078e00ff */
[----:B------:R-:W-:-:S04]  /*12170*/  ULDC.64 UR8, c[0x0][0x2e0] ;  /* 0x0000b80000087ab9 */ /* 0x000fc80000000a00 */
[----:B------:R-:W-:Y:S02]  /*12180*/  LOP3.LUT R2, R0, 0x70, R2, 0xf8, !PT ;  /* 0x0000007000027812 */ /* 0x000fe400078ef802 */
[----:B------:R-:W2:Y:S03]  /*12190*/  @P0 LDC R0, c[0x0][0x450] ;  /* 0x00011400ff000b82 */ /* 0x000ea60000000800 */
[----:B------:R-:W-:Y:S01]  /*121a0*/  VIADD R2, R2, UR40 ;  /* 0x0000002802027c36 */ /* 0x000fe20008000000 */
[----:B------:R-:W-:-:S03]  /*121b0*/  UIADD3 UR5, UR5, UR6, URZ ;  /* 0x0000000605057290 */ /* 0x000fc6000fffe03f */
[----:B0-----:R-:W-:Y:S01]  /*121c0*/  @P0 IMAD.HI.U32 R3, R2, R3, RZ ;  /* 0x0000000302030227 */ /* 0x001fe200078e00ff */
[----:B------:R-:W-:-:S03]  /*121d0*/  UIMAD.WIDE.U32 UR4, UR43, UR8, UR4 ;  /* 0x000000082b0472a5 */ /* 0x000fc6000f8e0004 */
[----:B------:R-:W-:Y:S01]  /*121e0*/  IMAD.MOV.U32 R6, RZ, RZ, R2 ;  /* 0x000000ffff067224 */ /* 0x000fe200078e0002 */
[----:B------:R-:W-:Y:S01]  /*121f0*/  UIMAD UR6, UR7, UR8, URZ ;  /* 0x00000008070672a4 */ /* 0x000fe2000f8e023f */
[----:B------:R-:W0:Y:S01]  /*12200*/  S2R R10, SR_TID.X ;  /* 0x00000000000a7919 */ /* 0x000e220000002100 */
[----:B------:R-:W-:Y:S02]  /*12210*/  IMAD.U32 R4, RZ, RZ, UR4 ;  /* 0x00000004ff047e24 */ /* 0x000fe4000f8e00ff */
[----:B------:R-:W-:Y:S01]  /*12220*/  UIMAD UR6, UR43, UR9, UR6 ;  /* 0x000000092b0672a4 */ /* 0x000fe2000f8e0206 */
[----:B--2---:R-:W-:-:S05]  /*12230*/  @P0 SHF.R.U32.HI R6, RZ, R0, R3 ;  /* 0x00000000ff060219 */ /* 0x004fca0000011603 */
[----:B------:R-:W-:Y:S01]  /*12240*/  IMAD.MOV R0, RZ, RZ, -R6 ;  /* 0x000000ffff007224 */ /* 0x000fe200078e0a06 */
[----:B------:R-:W-:-:S03]  /*12250*/  UIADD3 UR6, UR5, UR6, URZ ;  /* 0x0000000605067290 */ /* 0x000fc6000fffe03f */
[----:B------:R-:W-:Y:S02]  /*12260*/  IMAD R0, R7, R0, R2 ;  /* 0x0000000007007224 */ /* 0x000fe400078e0202 */
[----:B------:R-:W-:Y:S01]  /*12270*/  IMAD.MOV.U32 R2, RZ, RZ, R4 ;  /* 0x000000ffff027224 */ /* 0x000fe200078e0004 */
[----:B------:R-:W-:Y:S01]  /*12280*/  SHF.R.S32.HI R4, RZ, 0x1f, R6 ;  /* 0x0000001fff047819 */ /* 0x000fe20000011406 */
[----:B------:R-:W-:Y:S01]  /*12290*/  IMAD.U32 R5, RZ, RZ, UR5 ;  /* 0x00000005ff057e24 */ /* 0x000fe2000f8e00ff */
[----:B------:R-:W-:Y:S01]  /*122a0*/  ULDC.64 UR4, c[0x0][0x2d0] ;  /* 0x0000b40000047ab9 */ /* 0x000fe20000000a00 */
[----:B------:R-:W-:Y:S01]  /*122b0*/  IMAD.U32 R3, RZ, RZ, UR6 ;  /* 0x00000006ff037e24 */ /* 0x000fe2000f8e00ff */
[----:B------:R-:W-:Y:S01]  /*122c0*/  ULDC UR6, c[0x0][0x2b8] ;  /* 0x0000ae0000067ab9 */ /* 0x000fe20000000800 */
[----:B------:R-:W-:Y:S02]  /*122d0*/  IMAD R4, R4, UR4, RZ ;  /* 0x0000000404047c24 */ /* 0x000fe4000f8e02ff */
[----:B------:R-:W-:-:S04]  /*122e0*/  IMAD.WIDE.U32 R2, R6, UR4, R2 ;  /* 0x0000000406027c25 */ /* 0x000fc8000f8e0002 */
[----:B------:R-:W-:Y:S01]  /*122f0*/  IMAD R4, R6, UR5, R4 ;  /* 0x0000000506047c24 */ /* 0x000fe2000f8e0204 */
[----:B------:R-:W-:-:S03]  /*12300*/  ULDC.64 UR4, c[0x0][0x2c8] ;  /* 0x0000b20000047ab9 */ /* 0x000fc60000000a00 */
[----:B------:R-:W-:Y:S01]  /*12310*/  IMAD.IADD R3, R3, 0x1, R4 ;  /* 0x0000000103037824 */ /* 0x000fe200078e0204 */
[----:B------:R-:W-:Y:S01]  /*12320*/  SHF.R.S32.HI R4, RZ, 0x1f, R0 ;  /* 0x0000001fff047819 */ /* 0x000fe20000011400 */
[----:B0-----:R-:W-:-:S04]  /*12330*/  IMAD.SHL.U32 R10, R10, 0x8, RZ ;  /* 0x000000080a0a7824 */ /* 0x001fc800078e00ff */
[----:B------:R-:W-:Y:S02]  /*12340*/  IMAD R4, R4, UR4, RZ ;  /* 0x0000000404047c24 */ /* 0x000fe4000f8e02ff */
[----:B------:R-:W-:-:S04]  /*12350*/  IMAD.WIDE.U32 R2, R0, UR4, R2 ;  /* 0x0000000400027c25 */ /* 0x000fc8000f8e0002 */
[----:B------:R-:W-:Y:S01]  /*12360*/  IMAD R4, R0, UR5, R4 ;  /* 0x0000000500047c24 */ /* 0x000fe2000f8e0204 */
[----:B------:R-:W-:Y:S01]  /*12370*/  ULDC.64 UR4, c[0x0][0x280] ;  /* 0x0000a00000047ab9 */ /* 0x000fe20000000a00 */
[----:B------:R-:W-:Y:S02]  /*12380*/  LOP3.LUT R10, R10, 0x38, RZ, 0xc0, !PT ;  /* 0x000000380a0a7812 */ /* 0x000fe400078ec0ff */
[----:B------:R-:W-:Y:S01]  /*12390*/  IMAD.IADD R3, R3, 0x1, R4 ;  /* 0x0000000103037824 */ /* 0x000fe200078e0204 */
[----:B------:R-:W-:Y:S01]  /*123a0*/  LEA R0, P1, R2, UR4, 0x1 ;  /* 0x0000000402007c11 */ /* 0x000fe2000f8208ff */
[----:B------:R-:W-:Y:S01]  /*123b0*/  UMOV UR4, 0xffffffff ;  /* 0xffffffff00047882 */ /* 0x000fe20000000000 */
[----:B------:R-:W-:Y:S02]  /*123c0*/  ISETP.GE.AND P0, PT, R10, UR6, PT ;  /* 0x000000060a007c0c */ /* 0x000fe4000bf06270 */
[----:B------:R-:W-:Y:S01]  /*123d0*/  LEA.HI.X R2, R2, UR5, R3, 0x1, P1 ;  /* 0x0000000502027c11 */ /* 0x000fe200088f0c03 */
[----:B-1----:R-:W-:Y:S10]  /*123e0*/  BRA.DIV UR4, `(.L_x_5057) ;  /* 0x0000004204d07947 */ /* 0x002ff4000b800000 */
[----:B------:R-:W0:Y:S01]  /*123f0*/  S2R R8, SR_TID.X ;  /* 0x0000000000087919 */ /* 0x000e220000002100 */
[----:B------:R-:W-:Y:S02]  /*12400*/  ULDC UR4, c[0x0][0x288] ;  /* 0x0000a20000047ab9 */ /* 0x000fe40000000800 */
[----:B------:R-:W-:Y:S01]  /*12410*/  IMAD R3, R7, UR4, RZ ;  /* 0x0000000407037c24 */ /* 0x000fe2000f8e02ff */
[----:B------:R-:W1:Y:S04]  /*12420*/  SHFL.IDX PT, R6, R0, RZ, 0x181f ;  /* 0x00181fff00067589 */ /* 0x000e6800000e0000 */
[----:B------:R-:W2:Y:S01]  /*12430*/  SHFL.IDX PT, R5, R2, RZ, 0x181f ;  /* 0x00181fff02057589 */ /* 0x000ea200000e0000 */
[----:B0-----:R-:W-:-:S04]  /*12440*/  LOP3.LUT R8, R8, 0x7f, RZ, 0xc0, !PT ;  /* 0x0000007f08087812 */ /* 0x001fc800078ec0ff */
[----:B------:R-:W-:-:S05]  /*12450*/  SHF.R.U32.HI R8, RZ, 0x3, R8 ;  /* 0x00000003ff087819 */ /* 0x000fca0000011608 */
[----:B------:R-:W-:-:S05]  /*12460*/  VIADD R4, R8, UR40 ;  /* 0x0000002808047c36 */ /* 0x000fca0008000000 */
[----:B------:R-:W-:-:S13]  /*12470*/  ISETP.GE.AND P1, PT, R4, R3, PT ;  /* 0x000000030400720c */ /* 0x000fda0003f26270 */
[----:B-1----:R-:W-:-:S05]  /*12480*/  @!P1 LEA R6, P2, R10, R6, 0x1 ;  /* 0x000000060a069211 */ /* 0x002fca00078408ff */
[----:B--2---:R-:W-:-:S04]  /*12490*/  @!P1 IMAD.X R5, RZ, RZ, R5, P2 ;  /* 0x000000ffff059224 */ /* 0x004fc800010e0605 */
[----:B------:R-:W-:Y:S02]  /*124a0*/  @!P1 IMAD.MOV.U32 R7, RZ, RZ, R5 ;  /* 0x000000ffff079224 */ /* 0x000fe400078e0005 */
[----:B------:R-:W-:-:S03]  /*124b0*/  VIADD R5, R4, 0x10 ;  /* 0x0000001004057836 */ /* 0x000fc60000000000 */
[----:B------:R-:W-:Y:S01]  /*124c0*/  @!PT LDS RZ, [RZ] ;  /* 0x00000000fffff984 */ /* 0x000fe20000000800 */
[----:B-----5:R0:W-:Y:S02]  /*124d0*/  @!P1 LDGSTS.E.BYPASS.LTC128B.128 [R9+0x20400], desc[UR46][R6.64], !P0 ;  /* 0x2040000006099fae */ /* 0x0201e4000c101d6e */
[----:B------:R-:W-:Y:S02]  /*124e0*/  ISETP.GE.AND P1, PT, R5, R3, PT ;  /* 0x000000030500720c */ /* 0x000fe40003f26270 */
[----:B------:R-:W-:Y:S04]  /*124f0*/  SHFL.IDX PT, R5, R2, 0x1, 0x181f ;  /* 0x00381f0002057f89 */ /* 0x000fe800000e0000 */
[----:B0-----:R-:W0:Y:S07]  /*12500*/  SHFL.IDX PT, R6, R0, 0x1, 0x181f ;  /* 0x00381f0000067f89 */ /* 0x001e2e00000e0000 */
[----:B0-----:R-:W-:-:S05]  /*12510*/  @!P1 LEA R6, P2, R10, R6, 0x1 ;  /* 0x000000060a069211 */ /* 0x001fca00078408ff */
[----:B------:R-:W-:-:S04]  /*12520*/  @!P1 IMAD.X R5, RZ, RZ, R5, P2 ;  /* 0x000000ffff059224 */ /* 0x000fc800010e0605 */
[----:B------:R-:W-:Y:S02]  /*12530*/  @!P1 IMAD.MOV.U32 R7, RZ, RZ, R5 ;  /* 0x000000ffff079224 */ /* 0x000fe400078e0005 */
[----:B------:R-:W-:-:S03]  /*12540*/  VIADD R5, R4, 0x20 ;  /* 0x0000002004057836 */ /* 0x000fc60000000000 */
[----:B------:R0:W-:Y:S02]  /*12550*/  @!P1 LDGSTS.E.BYPASS.LTC128B.128 [R9+0x20c00], desc[UR46][R6.64], !P0 ;  /* 0x20c0000006099fae */ /* 0x0001e4000c101d6e */
[----:B------:R-:W-:Y:S02]  /*12560*/  ISETP.GE.AND P1, PT, R5, R3, PT ;  /* 0x000000030500720c */ /* 0x000fe40003f26270 */
[----:B------:R-:W-:Y:S04]  /*12570*/  SHFL.IDX PT, R5, R2, 0x2, 0x181f ;  /* 0x00581f0002057f89 */ /* 0x000fe800000e0000 */
[----:B0-----:R-:W0:Y:S04]  /*12580*/  SHFL.IDX PT, R6, R0, 0x2, 0x181f ;  /* 0x00581f0000067f89 */ /* 0x001e2800000e0000 */
[----:B------:R-:W1:Y:S03]  /*12590*/  SHFL.IDX PT, R0, R0, 0x3, 0x181f ;  /* 0x00781f0000007f89 */ /* 0x000e6600000e0000 */
[----:B0-----:R-:W-:-:S05]  /*125a0*/  @!P1 LEA R6, P2, R10, R6, 0x1 ;  /* 0x000000060a069211 */ /* 0x001fca00078408ff */
[----:B------:R-:W-:-:S04]  /*125b0*/  @!P1 IMAD.X R5, RZ, RZ, R5, P2 ;  /* 0x000000ffff059224 */ /* 0x000fc800010e0605 */
[----:B------:R-:W-:Y:S02]  /*125c0*/  @!P1 IMAD.MOV.U32 R7, RZ, RZ, R5 ;  /* 0x000000ffff079224 */ /* 0x000fe400078e0005 */
[----:B------:R0:W2:Y:S04]  /*125d0*/  SHFL.IDX PT, R5, R2, 0x3, 0x181f ;  /* 0x00781f0002057f89 */ /* 0x0000a800000e0000 */
[----:B-1----:R0:W-:Y:S02]  /*125e0*/  @!P1 LDGSTS.E.BYPASS.LTC128B.128 [R9+0x21400], desc[UR46][R6.64], !P0 ;  /* 0x2140000006099fae */ /* 0x0021e4000c101d6e */
.L_x_5173:
        /* <DEDUP_REMOVED lines=10> */
.L_x_5058:
[----:B------:R-:W-:Y:S02]  /*12690*/  PLOP3.LUT P1, PT, P1, P0, PT, 0xa2, 0x0 ;  /* 0x000000000000781c */ /* 0x000fe40000f21472 */
[----:B------:R-:W-:-:S08]  /*126a0*/  @P0 R2UR P1, UR4, R17 ;  /* 0x00000000110402ca */ /* 0x000fd00000020000 */
[----:B------:R-:W-:-:S05]  /*126b0*/  @P0 PLOP3.LUT P0, PT, P1, PT, PT, 0x80, 0x0 ;  /* 0x000000000000081c */ /* 0x000fca0000f0f070 */
[----:B------:R-:W-:Y:S01]  /*126c0*/  @!P1 SYNCS.ARRIVE.TRANS64.RED.A0T1 RZ, [UR4+0x28c00], RZ ;  /* 0x028c00ffffff99a7 */ /* 0x000fe20008200404 */
[----:B------:R-:W-:Y:S07]  /*126d0*/  @!P1 ARRIVES.LDGSTSBAR.64.TRANSCNT [UR4+0x28c00] ;  /* 0x028c0000ff0099b0 */ /* 0x000fee0008000a84 */
[----:B------:R-:W-:Y:S05]  /*126e0*/  @P0 BRA.U.ANY `(.L_x_5058) ;  /* 0xfffffffd00e80947 */ /* 0x000fea000393ffff */
[----:B0-----:R-:W2:Y:S02]  /*126f0*/  LDL.LU R2, [R1+0x18] ;  /* 0x0000180001027983 */ /* 0x001ea40000300800 */
        /* <DEDUP_REMOVED lines=11> */
.L_x_5174:
[----:B------:R-:W-:Y:S05]  /*127b0*/  BSYNC B0 ;  /* 0x0000000000007941 */ /* 0x000fea0003800000 */
.L_x_5059:
[----:B------:R-:W2:Y:S01]  /*127c0*/  LDL R2, [R1+0x8] ;  /* 0x0000080001027983 */ /* 0x000ea20000100800 */
[----:B------:R-:W-:Y:S01]  /*127d0*/  BSSY B0, `(.L_x_5061) ;  /* 0x0000095000007945 */ /* 0x000fe20003800000 */
[----:B--2---:R-:W-:-:S13]  /*127e0*/  ISETP.NE.AND P0, PT, R2, RZ, PT ;  /* 0x000000ff0200720c */ /* 0x004fda0003f05270 */
[----:B------:R-:W-:Y:S05]  /*127f0*/  @!P0 BRA `(.L_x_5062) ;  /* 0x0000000800488947 */ /* 0x000fea0003800000 */
[----:B------:R-:W2:Y:S01]  /*12800*/  LDL R3, [R1] ;  /* 0x0000000001037983 */ /* 0x000ea20000100800 */
[----:B0-----:R-:W-:Y:S01]  /*12810*/  IMAD R0, R18, 0x8, R17 ;  /* 0x0000000812007824 */ /* 0x001fe200078e0211 */
[----:B------:R-:W-:Y:S01]  /*12820*/  BSSY B1, `(.L_x_5063) ;  /* 0x0000007000017945 */ /* 0x000fe20003800000 */
[----:B------:R-:W0:Y:S02]  /*12830*/  S2R R2, SR_TID.X ;  /* 0x0000000000027919 */ /* 0x000e240000002100 */
[----:B0-----:R-:W-:-:S04]  /*12840*/  LOP3.LUT R2, R2, 0x7f, RZ, 0xc0, !PT ;  /* 0x0000007f02027812 */ /* 0x001fc800078ec0ff */
[----:B------:R-:W-:Y:S02]  /*12850*/  ISETP.NE.AND P1, PT, R2, RZ, PT ;  /* 0x000000ff0200720c */ /* 0x000fe40003f25270 */
[----:B--2---:R-:W-:-:S04]  /*12860*/  SHF.L.U32 R3, R3, 0x1f, RZ ;  /* 0x0000001f03037819 */ /* 0x004fc800000006ff */
[----:B------:R-:W0:Y:S02]  /*12870*/  SYNCS.PHASECHK.TRANS64.TRYWAIT P0, [R0+URZ+0x28c60], R3 ;  /* 0x028c6003000075a7 */ /* 0x000e24000800017f */
[----:B0-----:R-:W-:Y:S05]  /*12880*/  @!P0 BRA `(.L_x_5064) ;  /* 0x0000004000f88947 */ /* 0x001fea0003800000 */
.L_x_5175:
[----:B------:R-:W-:Y:S05]  /*12890*/  BSYNC B1 ;  /* 0x0000000000017941 */ /* 0x000fea0003800000 */
.L_x_5063:
        /* <DEDUP_REMOVED lines=9> */
.L_x_5066:
[----:B------:R-:W-:Y:S05]  /*12930*/  BSYNC B1 ;  /* 0x0000000000017941 */ /* 0x000fea0003800000 */
.L_x_5065:
[----:B------:R-:W2:Y:S01]  /*12940*/  LDL.LU R2, [R1+0x14] ;  /* 0x0000140001027983 */ /* 0x000ea20000300800 */
[----:B------:R-:W-:Y:S01]  /*12950*/  UIADD3 UR4, UP0, UR44, 0x470, URZ ;  /* 0x000004702c047890 */ /* 0x000fe2000ff1e03f */
[----:B------:R-:W-:Y:S01]  /*12960*/  PLOP3.LUT P0, PT, PT, PT, PT, 0x80, 0x0 ;  /* 0x000000000000781c */ /* 0x000fe20003f0f070 */
[----:B0-----:R-:W-:Y:S01]  /*12970*/  VIADD R0, R0, 0x28c50 ;  /* 0x00028c5000007836 */ /* 0x001fe20000000000 */
[----:B------:R-:W-:Y:S01]  /*12980*/  UMOV UR6, 0x0 ;  /* 0x0000000000067882 */ /* 0x000fe20000000000 */
[----:B------:R-:W-:Y:S01]  /*12990*/  UIADD3.X UR5, URZ, UR45, URZ, UP0, !UPT ;  /* 0x0000002d3f057290 */ /* 0x000fe200087fe43f */
[----:B------:R-:W-:Y:S01]  /*129a0*/  UMOV UR7, 0x14f00000 ;  /* 0x14f0000000077882 */ /* 0x000fe20000000000 */
[----:B------:R-:W-:Y:S01]  /*129b0*/  UMOV UR10, URZ ;  /* 0x0000003f000a7c82 */ /* 0x000fe20008000000 */
[----:B--2---:R-:W-:Y:S02]  /*129c0*/  IMAD.SHL.U32 R3, R2, 0x40, RZ ;  /* 0x0000004002037824 */ /* 0x004fe400078e00ff */
[----:B------:R-:W-:-:S04]  /*129d0*/  IMAD R2, R18, 0x10000, R17 ;  /* 0x0001000012027824 */ /* 0x000fc800078e0211 */
[----:B------:R-:W-:-:S07]  /*129e0*/  VIADD R4, R2, 0x400 ;  /* 0x0000040002047836 */ /* 0x000fce0000000000 */
.L_x_5067:
        /* <DEDUP_REMOVED lines=15> */
.L_x_5068:
        /* <DEDUP_REMOVED lines=15> */
.L_x_5069:
        /* <DEDUP_REMOVED lines=15> */
.L_x_5070:
        /* <DEDUP_REMOVED lines=15> */
.L_x_5071:
        /* <DEDUP_REMOVED lines=15> */
.L_x_5072:
        /* <DEDUP_REMOVED lines=15> */
.L_x_5073:
        /* <DEDUP_REMOVED lines=15> */
.L_x_5074:
        /* <DEDUP_REMOVED lines=9> */
[----:B-1----:R-:W-:Y:S05]  /*13110*/  @P0 BRA.U.ANY `(.L_x_5074) ;  /* 0xfffffffd00d80947 */ /* 0x002fea000393ffff */
.L_x_5062:
[----:B------:R-:W-:Y:S05]  /*13120*/  BSYNC B0 ;  /* 0x0000000000007941 */ /* 0x000fea0003800000 */
.L_x_5061:
[----:B------:R-:W-:-:S04]  /*13130*/  UIADD3 UR4, UR39, -0x2, URZ ;  /* 0xfffffffe27047890 */ /* 0x000fc8000fffe03f */
[----:B------:R-:W-:-:S06]  /*13140*/  UISETP.GE.AND UP0, UPT, UR4, UR38, UPT ;  /* 0x000000260400728c */ /* 0x000fcc000bf06270 */
[----:B------:R-:W-:-:S13]  /*13150*/  PLOP3.LUT P0, PT, PT, PT, UP0, 0x80, 0x0 ;  /* 0x000000000000781c */ /* 0x000fda0003f0f008 */
[----:B------:R-:W-:Y:S05]  /*13160*/  @!P0 BRA `(.L_x_5075) ;  /* 0x00000028005c8947 */ /* 0x000fea0003800000 */
[----:B------:R-:W-:Y:S01]  /*13170*/  IMAD R3, RZ, RZ, -UR39 ;  /* 0x80000027ff037e24 */ /* 0x000fe2000f8e02ff */
[----:B------:R-:W-:-:S04]  /*13180*/  LOP3.LUT R6, RZ, UR38, RZ, 0x33, !PT ;  /* 0x00000026ff067c12 */ /* 0x000fc8000f8e33ff */
[----:B------:R-:W-:-:S05]  /*13190*/  VIADDMNMX R6, R3, 0x1, R6, !PT ;  /* 0x0000000103067846 */ /* 0x000fca0007800106 */
[----:B0-----:R-:W-:-:S05]  /*131a0*/  VIADD R0, R6, UR39 ;  /* 0x0000002706007c36 */ /* 0x001fca0008000000 */
[----:B------:R-:W-:-:S04]  /*131b0*/  LOP3.LUT R0, R0, 0x1, RZ, 0xc0, !PT ;  /* 0x0000000100007812 */ /* 0x000fc800078ec0ff */
[----:B------:R-:W-:Y:S01]  /*131c0*/  ISETP.NE.U32.AND P0, PT, R0, 0x1, PT ;  /* 0x000000010000780c */ /* 0x000fe20003f05070 */
[----:B------:R-:W-:-:S12]  /*131d0*/  IMAD.U32 R0, RZ, RZ, UR4 ;  /* 0x00000004ff007e24 */ /* 0x000fd8000f8e00ff */
[----:B------:R-:W-:Y:S05]  /*131e0*/  @P0 BRA `(.L_x_5076) ;  /* 0x0000000c00600947 */ /* 0x000fea0003800000 */
[----:B------:R-:W2:Y:S04]  /*131f0*/  LDL R4, [R1+0x8] ;  /* 0x0000080001047983 */ /* 0x000ea80000100800 */
[----:B------:R-:W3:Y:S01]  /*13200*/  LDL.LU R8, [R1] ;  /* 0x0000000001087983 */ /* 0x000ee20000300800 */
[----:B------:R-:W-:Y:S01]  /*13210*/  VIADD R18, R18, 0x1 ;  /* 0x0000000112127836 */ /* 0x000fe20000000000 */
[----:B------:R-:W-:Y:S04]  /*13220*/  BSSY B0, `(.L_x_5077) ;  /* 0x00000d2000007945 */ /* 0x000fe80003800000 */
[----:B------:R-:W-:-:S04]  /*13230*/  ISETP.NE.AND P0, PT, R18, 0x2, PT ;  /* 0x000000021200780c */ /* 0x000fc80003f05270 */
[----:B------:R-:W-:Y:S02]  /*13240*/  SEL R2, RZ, 0x1, P0 ;  /* 0x00000001ff027807 */ /* 0x000fe40000000000 */
[----:B------:R-:W-:Y:S02]  /*13250*/  SEL R18, R18, RZ, P0 ;  /* 0x000000ff12127207 */ /* 0x000fe40000000000 */
[----:B--2---:R-:W-:Y:S02]  /*13260*/  ISETP.NE.AND P2, PT, R4, RZ, PT ;  /* 0x000000ff0400720c */ /* 0x004fe40003f45270 */
[----:B---3--:R-:W-:-:S05]  /*13270*/  LOP3.LUT R8, R8, R2, RZ, 0x3c, !PT ;  /* 0x0000000208087212 */ /* 0x008fca00078e3cff */
[----:B------:R0:W-:Y:S06]  /*13280*/  STL [R1], R8 ;  /* 0x0000000801007387 */ /* 0x0001ec0000100800 */
[----:B------:R-:W-:Y:S05]  /*13290*/  @!P2 BRA `(.L_x_5078) ;  /* 0x0000000c0028a947 */ /* 0x000fea0003800000 */
[----:B------:R-:W2:Y:S02]  /*132a0*/  LDL R4, [R1+0xc] ;  /* 0x00000c0001047983 */ /* 0x000ea40000100800 */
[----:B--2---:R-:W-:-:S13]  /*132b0*/  ISETP.NE.AND P2, PT, R4, RZ, PT ;  /* 0x000000ff0400720c */ /* 0x004fda0003f45270 */
[----:B------:R-:W-:Y:S05]  /*132c0*/  @!P2 BRA `(.L_x_5079) ;  /* 0x00000000004ca947 */ /* 0x000fea0003800000 */
[----:B------:R-:W2:Y:S01]  /*132d0*/  LDL R7, [R1+0x4] ;  /* 0x0000040001077983 */ /* 0x000ea20000100800 */
[----:B------:R-:W1:Y:S01]  /*132e0*/  LDC R5, c[0x0][0x43c] ;  /* 0x00010f00ff057b82 */ /* 0x000e620000000800 */
[----:B------:R-:W-:Y:S01]  /*132f0*/  IMAD.MOV.U32 R4, RZ, RZ, R0 ;  /* 0x000000ffff047224 */ /* 0x000fe200078e0000 */
[----:B------:R-:W-:Y:S01]  /*13300*/  ULDC.64 UR4, c[0x0][0x428] ;  /* 0x00010a0000047ab9 */ /* 0x000fe20000000a00 */
[----:B-1----:R-:W-:-:S13]  /*13310*/  ISETP.NE.AND P0, PT, R5, 0x1, PT ;  /* 0x000000010500780c */ /* 0x002fda0003f05270 */
[----:B------:R-:W1:Y:S02]  /*13320*/  @P0 LDC.64 R2, c[0x0][0x440] ;  /* 0x00011000ff020b82 */ /* 0x000e640000000a00 */
[----:B-1----:R-:W-:-:S05]  /*13330*/  @P0 IMAD.HI.U32 R2, R0, R2, RZ ;  /* 0x0000000200020227 */ /* 0x002fca00078e00ff */
[----:B------:R-:W-:-:S05]  /*13340*/  @P0 SHF.R.U32.HI R4, RZ, R3, R2 ;  /* 0x00000003ff040219 */ /* 0x000fca0000011602 */
[----:B------:R-:W-:-:S04]  /*13350*/  IMAD.MOV R2, RZ, RZ, -R4 ;  /* 0x000000ffff027224 */ /* 0x000fc800078e0a04 */
[----:B------:R-:W-:Y:S01]  /*13360*/  IMAD R0, R5, R2, R0 ;  /* 0x0000000205007224 */ /* 0x000fe200078e0200 */
[--C-:B------:R-:W-:Y:S01]  /*13370*/  SHF.R.S32.HI R5, RZ, 0x1f, R4.reuse ;  /* 0x0000001fff057819 */ /* 0x100fe20000011404 */
[----:B------:R-:W1:Y:S02]  /*13380*/  LDC.64 R2, c[0x0][0x418] ;  /* 0x00010600ff027b82 */ /* 0x000e640000000a00 */
[----:B------:R-:W-:-:S03]  /*13390*/  IMAD.WIDE.U32 R4, R19, UR4, R4 ;  /* 0x0000000413047c25 */ /* 0x000fc6000f8e0004 */
[----:B-1----:R-:W-:Y:S01]  /*133a0*/  LEA R2, P0, R4, R2, 0x2 ;  /* 0x0000000204027211 */ /* 0x002fe200078010ff */
[----:B--2---:R-:W-:-:S04]  /*133b0*/  IMAD R7, R7, UR4, RZ ;  /* 0x0000000407077c24 */ /* 0x004fc8000f8e02ff */
[----:B------:R-:W-:-:S04]  /*133c0*/  IMAD R7, R19, UR5, R7 ;  /* 0x0000000513077c24 */ /* 0x000fc8000f8e0207 */
[----:B------:R-:W-:-:S05]  /*133d0*/  IMAD.IADD R7, R7, 0x1, R5 ;  /* 0x0000000107077824 */ /* 0x000fca00078e0205 */
[----:B------:R-:W-:-:S05]  /*133e0*/  LEA.HI.X R3, R4, R3, R7, 0x2, P0 ;  /* 0x0000000304037211 */ /* 0x000fca00000f1407 */
[----:B------:R1:W5:Y:S02]  /*133f0*/  LDG.E R16, desc[UR46][R2.64] ;  /* 0x0000002e02107981 */ /* 0x000364000c1e1900 */
.L_x_5079:
[----:B-1----:R-:W-:Y:S01]  /*13400*/  IMAD R2, R18, 0x8, R17 ;  /* 0x0000000812027824 */ /* 0x002fe200078e0211 */
[----:B------:R-:W-:Y:S01]  /*13410*/  SHF.L.U32 R4, R8, 0x1f, RZ ;  /* 0x0000001f08047819 */ /* 0x000fe200000006ff */
[----:B------:R-:W1:Y:S01]  /*13420*/  S2R R3, SR_TID.X ;  /* 0x0000000000037919 */ /* 0x000e620000002100 */
[----:B------:R-:W-:Y:S02]  /*13430*/  BSSY B1, `(.L_x_5080) ;  /* 0x0000005000017945 */ /* 0x000fe40003800000 */
[----:B------:R-:W2:Y:S01]  /*13440*/  SYNCS.PHASECHK.TRANS64.TRYWAIT P0, [R2+URZ+0x28c40], R4 ;  /* 0x028c4004020075a7 */ /* 0x000ea2000800017f */
[----:B-1----:R-:W-:-:S04]  /*13450*/  LOP3.LUT R3, R3, 0x7f, RZ, 0xc0, !PT ;  /* 0x0000007f03037812 */ /* 0x002fc800078ec0ff */
[----:B------:R-:W-:Y:S01]  /*13460*/  ISETP.NE.AND P1, PT, R3, RZ, PT ;  /* 0x000000ff0300720c */ /* 0x000fe20003f25270 */
[----:B--2---:R-:W-:-:S12]  /*13470*/  @!P0 BRA `(.L_x_5081) ;  /* 0x0000003800108947 */ /* 0x004fd80003800000 */
.L_x_5176:
[----:B------:R-:W-:Y:S05]  /*13480*/  BSYNC B1 ;  /* 0x0000000000017941 */ /* 0x000fea0003800000 */
.L_x_5080:
        /* <DEDUP_REMOVED lines=9> */
.L_x_5083:
[----:B------:R-:W-:Y:S05]  /*13520*/  BSYNC B1 ;  /* 0x0000000000017941 */ /* 0x000fea0003800000 */
.L_x_5082:
[----:B------:R-:W-:Y:S01]  /*13530*/  IMAD.MOV.U32 R7, RZ, RZ, RZ ;  /* 0x000000ffff077224 */ /* 0x000fe200078e00ff */
[----:B------:R-:W-:Y:S01]  /*13540*/  UIADD3 UR4, UP0, UR44, 0x370, URZ ;  /* 0x000003702c047890 */ /* 0x000fe2000ff1e03f */
[----:B------:R-:W-:Y:S01]  /*13550*/  IMAD R5, R18, 0x2000, R17 ;  /* 0x0000200012057824 */ /* 0x000fe200078e0211 */
        /* <DEDUP_REMOVED lines=8> */
.L_x_5084:
        /* <DEDUP_REMOVED lines=9> */
[----:B--2---:R-:W-:Y:S05]  /*13670*/  @P0 BRA.U.ANY `(.L_x_5084) ;  /* 0xfffffffd00d80947 */ /* 0x004fea000393ffff */
[----:B------:R-:W2:Y:S01]  /*13680*/  SYNCS.PHASECHK.TRANS64.TRYWAIT P0, [R2+URZ+0x28c60], R4 ;  /* 0x028c6004020075a7 */ /* 0x000ea2000800017f */
[----:B------:R-:W-:Y:S04]  /*13690*/  BSSY B1, `(.L_x_5085) ;  /* 0x0000002000017945 */ /* 0x000fe80003800000 */
[----:B--2---:R-:W-:Y:S05]  /*136a0*/  @!P0 BRA `(.L_x_5086) ;  /* 0x0000003400988947 */ /* 0x004fea0003800000 */
.L_x_5177:
[----:B------:R-:W-:Y:S05]  /*136b0*/  BSYNC B1 ;  /* 0x0000000000017941 */ /* 0x000fea0003800000 */
.L_x_5085:
[----:B------:R-:W-:Y:S01]  /*136c0*/  BSSY B1, `(.L_x_5087) ;  /* 0x000000b000017945 */ /* 0x000fe20003800000 */
[----:B0-----:R-:W-:Y:S02]  /*136d0*/  IMAD.MOV.U32 R8, RZ, RZ, 0x0 ;  /* 0x00000000ff087424 */ /* 0x001fe400078e00ff */
[----:B------:R-:W-:Y:S01]  /*136e0*/  IMAD.MOV.U32 R9, RZ, RZ, 0x14f00000 ;  /* 0x14f00000ff097424 */ /* 0x000fe200078e00ff */
[----:B------:R-:W-:Y:S06]  /*136f0*/  @P1 BRA `(.L_x_5088) ;  /* 0x00000000001c1947 */ /* 0x000fec0003800000 */
[----:B------:R-:W0:Y:S01]  /*13700*/  S2R R5, SR_TID.X ;  /* 0x0000000000057919 */ /* 0x000e220000002100 */
[----:B------:R-:W-:-:S04]  /*13710*/  IMAD.MOV.U32 R0, RZ, RZ, 0x10000 ;  /* 0x00010000ff007424 */ /* 0x000fc800078e00ff */
[----:B------:R3:W-:Y:S01]  /*13720*/  SYNCS.ARRIVE.TRANS64 RZ, [R2+URZ+0x28c50], R0 ;  /* 0x028c500002ff79a7 */ /* 0x0007e2000800003f */
[----:B0-----:R-:W-:-:S04]  /*13730*/  LOP3.LUT R5, R5, 0x1f, RZ, 0xc0, !PT ;  /* 0x0000001f05057812 */ /* 0x001fc800078ec0ff */
[----:B------:R-:W-:-:S13]  /*13740*/  ISETP.NE.AND P0, PT, R5, RZ, PT ;  /* 0x000000ff0500720c */ /* 0x000fda0003f05270 */
[----:B---3--:R-:W-:Y:S05]  /*13750*/  @!P0 BRA `(.L_x_5088) ;  /* 0x0000000000048947 */ /* 0x008fea0003800000 */
[----:B------:R-:W-:Y:S01]  /*13760*/  BPT.TRAP 0x1 ;  /* 0x000000040000795c */ /* 0x000fe20000300000 */
.L_x_5088:
[----:B------:R-:W-:Y:S05]  /*13770*/  BSYNC B1 ;  /* 0x0000000000017941 */ /* 0x000fea0003800000 */
.L_x_5087:
[----:B------:R-:W-:Y:S01]  /*13780*/  R2UR UR10, R7 ;  /* 0x00000000070a72ca */ /* 0x000fe200000e0000 */
[----:B------:R-:W-:Y:S01]  /*13790*/  IMAD R0, R18, 0x10000, R17 ;  /* 0x0001000012007824 */ /* 0x000fe200078e0211 */
[----:B------:R-:W-:Y:S01]  /*137a0*/  R2UR UR6, R8 ;  /* 0x00000000080672ca */ /* 0x000fe200000e0000 */
[----:B------:R-:W-:Y:S01]  /*137b0*/  UIADD3 UR4, UP0, UR44, 0x470, URZ ;  /* 0x000004702c047890 */ /* 0x000fe2000ff1e03f */
[----:B------:R-:W-:Y:S01]  /*137c0*/  R2UR UR7, R9 ;  /* 0x00000000090772ca */ /* 0x000fe200000e0000 */
[----:B-12---:R-:W-:Y:S01]  /*137d0*/  VIADD R2, R2, 0x28c50 ;  /* 0x00028c5002027836 */ /* 0x006fe20000000000 */
[----:B------:R-:W-:Y:S01]  /*137e0*/  PLOP3.LUT P0, PT, PT, PT, PT, 0x80, 0x0 ;  /* 0x000000000000781c */ /* 0x000fe20003f0f070 */
[----:B------:R-:W-:Y:S01]  /*137f0*/  VIADD R4, R0, 0x400 ;  /* 0x0000040000047836 */ /* 0x000fe20000000000 */
[----:B------:R-:W-:-:S12]  /*13800*/  UIADD3.X UR5, URZ, UR45, URZ, UP0, !UPT ;  /* 0x0000002d3f057290 */ /* 0x000fd800087fe43f */
.L_x_5089:
        /* <DEDUP_REMOVED lines=15> */
.L_x_5090:
        /* <DEDUP_REMOVED lines=15> */
.L_x_5091:
        /* <DEDUP_REMOVED lines=15> */
.L_x_5092:
        /* <DEDUP_REMOVED lines=15> */
.L_x_5093:
        /* <DEDUP_REMOVED lines=15> */
.L_x_5094:
        /* <DEDUP_REMOVED lines=15> */
.L_x_5095:
        /* <DEDUP_REMOVED lines=15> */
.L_x_5096:
        /* <DEDUP_REMOVED lines=10> */
.L_x_5078:
[----:B------:R-:W-:Y:S05]  /*13f40*/  BSYNC B0 ;  /* 0x0000000000007941 */ /* 0x000fea0003800000 */
.L_x_5077:
[----:B------:R-:W-:-:S06]  /*13f50*/  UIADD3 UR4, UR39, -0x3, URZ ;  /* 0xfffffffd27047890 */ /* 0x000fcc000fffe03f */
[----:B------:R-:W-:-:S07]  /*13f60*/  IMAD.U32 R0, RZ, RZ, UR4 ;  /* 0x00000004ff007e24 */ /* 0x000fce000f8e00ff */
.L_x_5076:
[----:B------:R-:W-:Y:S01]  /*13f70*/  ULOP3.LUT UR4, URZ, UR39, URZ, 0x33, !UPT ;  /* 0x000000273f047292 */ /* 0x000fe2000f8e333f */
[----:B------:R-:W-:Y:S01]  /*13f80*/  VIADD R6, R6, 0xfffffffe ;  /* 0xfffffffe06067836 */ /* 0x000fe20000000000 */
[----:B------:R-:W-:Y:S04]  /*13f90*/  BSSY B0, `(.L_x_5075) ;  /* 0x00001b4000007945 */ /* 0x000fe80003800000 */
[----:B------:R-:W-:-:S13]  /*13fa0*/  ISETP.NE.AND P0, PT, R6, UR4, PT ;  /* 0x0000000406007c0c */ /* 0x000fda000bf05270 */
[----:B------:R-:W-:Y:S05]  /*13fb0*/  @!P0 BRA `(.L_x_5097) ;  /* 0x0000001800c48947 */ /* 0x000fea0003800000 */
.L_x_5138:
[----:B------:R-:W2:Y:S04]  /*13fc0*/  LDL R3, [R1+0x8] ;  /* 0x0000080001037983 */ /* 0x000ea80000100800 */
[----:B------:R-:W3:Y:S01]  /*13fd0*/  LDL.LU R2, [R1] ;  /* 0x0000000001027983 */ /* 0x000ee20000300800 */
        /* <DEDUP_REMOVED lines=8> */
[----:B------:R-:W-:Y:S05]  /*14060*/  @!P1 BRA `(.L_x_5099) ;  /* 0x0000000c002c9947 */ /* 0x000fea0003800000 */
[----:B------:R-:W2:Y:S01]  /*14070*/  LDL R2, [R1+0xc] ;  /* 0x00000c0001027983 */ /* 0x000ea20000100800 */
[----:B0-----:R-:W-:Y:S01]  /*14080*/  IMAD.MOV.U32 R8, RZ, RZ, R0 ;  /* 0x000000ffff087224 */ /* 0x001fe200078e0000 */
[----:B--2---:R-:W-:-:S13]  /*14090*/  ISETP.NE.AND P1, PT, R2, RZ, PT ;  /* 0x000000ff0200720c */ /* 0x004fda0003f25270 */
[----:B------:R-:W-:Y:S05]  /*140a0*/  @!P1 BRA `(.L_x_5100) ;  /* 0x00000000004c9947 */ /* 0x000fea0003800000 */
[----:B------:R-:W2:Y:S01]  /*140b0*/  LDL R5, [R1+0x4] ;  /* 0x0000040001057983 */ /* 0x000ea20000100800 */
        /* <DEDUP_REMOVED lines=18> */
.L_x_5100:
[----:B0-----:R-:W-:Y:S01]  /*141e0*/  IMAD R4, R7, 0x8, R17 ;  /* 0x0000000807047824 */ /* 0x001fe200078e0211 */
[----:B------:R-:W-:Y:S01]  /*141f0*/  SHF.L.U32 R2, R6, 0x1f, RZ ;  /* 0x0000001f06027819 */ /* 0x000fe200000006ff */
[----:B------:R-:W0:Y:S01]  /*14200*/  S2R R3, SR_TID.X ;  /* 0x0000000000037919 */ /* 0x000e220000002100 */
[----:B------:R-:W-:Y:S02]  /*14210*/  BSSY B2, `(.L_x_5101) ;  /* 0x0000005000027945 */ /* 0x000fe40003800000 */
[----:B------:R-:W1:Y:S01]  /*14220*/  SYNCS.PHASECHK.TRANS64.TRYWAIT P0, [R4+URZ+0x28c40], R2 ;  /* 0x028c4002040075a7 */ /* 0x000e62000800017f */
[----:B0-----:R-:W-:-:S04]  /*14230*/  LOP3.LUT R3, R3, 0x7f, RZ, 0xc0, !PT ;  /* 0x0000007f03037812 */ /* 0x001fc800078ec0ff */
[----:B------:R-:W-:Y:S01]  /*14240*/  ISETP.NE.AND P1, PT, R3, RZ, PT ;  /* 0x000000ff0300720c */ /* 0x000fe20003f25270 */
[----:B-1----:R-:W-:-:S12]  /*14250*/  @!P0 BRA `(.L_x_5102) ;  /* 0x0000002800c08947 */ /* 0x002fd80003800000 */
.L_x_5178:
[----:B------:R-:W-:Y:S05]  /*14260*/  BSYNC B2 ;  /* 0x0000000000027941 */ /* 0x000fea0003800000 */
.L_x_5101:
[----:B------:R-:W-:Y:S04]  /*14270*/  BSSY B2, `(.L_x_5103) ;  /* 0x0000009000027945 */ /* 0x000fe80003800000 */
[----:B------:R-:W-:Y:S05]  /*14280*/  @P1 BRA `(.L_x_5104) ;  /* 0x00000000001c1947 */ /* 0x000fea0003800000 */
[----:B------:R-:W1:Y:S01]  /*14290*/  S2R R5, SR_TID.X ;  /* 0x0000000000057919 */ /* 0x000e620000002100 */
[----:B------:R-:W-:-:S04]  /*142a0*/  IMAD.MOV.U32 R3, RZ, RZ, 0x2000 ;  /* 0x00002000ff037424 */ /* 0x000fc800078e00ff */
[----:B------:R2:W-:Y:S01]  /*142b0*/  SYNCS.ARRIVE.TRANS64 RZ, [R4+URZ+0x28c30], R3 ;  /* 0x028c300304ff79a7 */ /* 0x0005e2000800003f */
[----:B-1----:R-:W-:-:S04]  /*142c0*/  LOP3.LUT R5, R5, 0x1f, RZ, 0xc0, !PT ;  /* 0x0000001f05057812 */ /* 0x002fc800078ec0ff */
[----:B------:R-:W-:-:S13]  /*142d0*/  ISETP.NE.AND P0, PT, R5, RZ, PT ;  /* 0x000000ff0500720c */ /* 0x000fda0003f05270 */
[----:B--2---:R-:W-:Y:S05]  /*142e0*/  @!P0 BRA `(.L_x_5104) ;  /* 0x0000000000048947 */ /* 0x004fea0003800000 */
[----:B------:R-:W-:Y:S01]  /*142f0*/  BPT.TRAP 0x1 ;  /* 0x000000040000795c */ /* 0x000fe20000300000 */
.L_x_5104:
[----:B------:R-:W-:Y:S05]  /*14300*/  BSYNC B2 ;  /* 0x0000000000027941 */ /* 0x000fea0003800000 */
.L_x_5103:
        /* <DEDUP_REMOVED lines=11> */
.L_x_5105:
        /* <DEDUP_REMOVED lines=10> */
[----:B------:R-:W1:Y:S01]  /*14460*/  SYNCS.PHASECHK.TRANS64.TRYWAIT P0, [R4+URZ+0x28c60], R2 ;  /* 0x028c6002040075a7 */ /* 0x000e62000800017f */
[----:B------:R-:W-:Y:S04]  /*14470*/  BSSY B2, `(.L_x_5106) ;  /* 0x0000002000027945 */ /* 0x000fe80003800000 */
[----:B-1----:R-:W-:Y:S05]  /*14480*/  @!P0 BRA `(.L_x_5107) ;  /* 0x0000002800488947 */ /* 0x002fea0003800000 */
.L_x_5179:
[----:B------:R-:W-:Y:S05]  /*14490*/  BSYNC B2 ;  /* 0x0000000000027941 */ /* 0x000fea0003800000 */
.L_x_5106:
        /* <DEDUP_REMOVED lines=11> */
.L_x_5109:
[----:B------:R-:W-:Y:S05]  /*14550*/  BSYNC B2 ;  /* 0x0000000000027941 */ /* 0x000fea0003800000 */
.L_x_5108:
[----:B------:R-:W-:Y:S01]  /*14560*/  R2UR UR6, R2 ;  /* 0x00000000020672ca */ /* 0x000fe200000e0000 */
[----:B------:R-:W-:Y:S01]  /*14570*/  UIADD3 UR4, UP0, UR44, 0x470, URZ ;  /* 0x000004702c047890 */ /* 0x000fe2000ff1e03f */
[----:B------:R-:W-:Y:S01]  /*14580*/  R2UR UR7, R3 ;  /* 0x00000000030772ca */ /* 0x000fe200000e0000 */
[----:B------:R-:W-:Y:S01]  /*14590*/  VIADD R4, R4, 0x28c50 ;  /* 0x00028c5004047836 */ /* 0x000fe20000000000 */
[----:B------:R-:W-:Y:S01]  /*145a0*/  R2UR UR10, R5 ;  /* 0x00000000050a72ca */ /* 0x000fe200000e0000 */
[----:B------:R-:W-:Y:S01]  /*145b0*/  IMAD R5, R7, 0x10000, R17 ;  /* 0x0001000007057824 */ /* 0x000fe200078e0211 */
[----:B------:R-:W-:Y:S01]  /*145c0*/  PLOP3.LUT P0, PT, PT, PT, PT, 0x80, 0x0 ;  /* 0x000000000000781c */ /* 0x000fe20003f0f070 */
[----:B------:R-:W-:Y:S02]  /*145d0*/  UIADD3.X UR5, URZ, UR45, URZ, UP0, !UPT ;  /* 0x0000002d3f057290 */ /* 0x000fe400087fe43f */
[----:B------:R-:W-:-:S10]  /*145e0*/  VIADD R9, R5, 0x400 ;  /* 0x0000040005097836 */ /* 0x000fd40000000000 */
.L_x_5110:
        /* <DEDUP_REMOVED lines=15> */
.L_x_5111:
        /* <DEDUP_REMOVED lines=15> */
.L_x_5112:
        /* <DEDUP_REMOVED lines=15> */
.L_x_5113:
        /* <DEDUP_REMOVED lines=15> */
.L_x_5114:
        /* <DEDUP_REMOVED lines=15> */
.L_x_5115:
        /* <DEDUP_REMOVED lines=15> */
.L_x_5116:
        /* <DEDUP_REMOVED lines=15> */
.L_x_5117:
        /* <DEDUP_REMOVED lines=10> */
.L_x_5099:
[----:B------:R-:W-:Y:S05]  /*14d20*/  BSYNC B1 ;  /* 0x0000000000017941 */ /* 0x000fea0003800000 */
.L_x_5098:
[----:B------:R-:W2:Y:S01]  /*14d30*/  LDL R2, [R1+0x8] ;  /* 0x0000080001027983 */ /* 0x000ea20000100800 */
[----:B------:R-:W-:Y:S01]  /*14d40*/  VIADD R7, R7, 0x1 ;  /* 0x0000000107077836 */ /* 0x000fe20000000000 */
[----:B------:R-:W-:Y:S04]  /*14d50*/  BSSY B1, `(.L_x_5118) ;  /* 0x00000d4000017945 */ /* 0x000fe80003800000 */
[----:B------:R-:W-:-:S04]  /*14d60*/  ISETP.NE.AND P0, PT, R7, 0x2, PT ;  /* 0x000000020700780c */ /* 0x000fc80003f05270 */
[----:B------:R-:W-:Y:S02]  /*14d70*/  SEL R3, RZ, 0x1, P0 ;  /* 0x00000001ff037807 */ /* 0x000fe40000000000 */
[----:B------:R-:W-:Y:S02]  /*14d80*/  SEL R18, R7, RZ, P0 ;  /* 0x000000ff07127207 */ /* 0x000fe40000000000 */
[----:B0-----:R-:W-:Y:S01]  /*14d90*/  LOP3.LUT R8, R6, R3, RZ, 0x3c, !PT ;  /* 0x0000000306087212 */ /* 0x001fe200078e3cff */
[----:B------:R-:W-:-:S04]  /*14da0*/  VIADD R6, R0, 0xffffffff ;  /* 0xffffffff00067836 */ /* 0x000fc80000000000 */
[----:B------:R0:W-:Y:S01]  /*14db0*/  STL [R1], R8 ;  /* 0x0000000801007387 */ /* 0x0001e20000100800 */
[----:B--2---:R-:W-:-:S13]  /*14dc0*/  ISETP.NE.AND P2, PT, R2, RZ, PT ;  /* 0x000000ff0200720c */ /* 0x004fda0003f45270 */
[----:B0-----:R-:W-:Y:S05]  /*14dd0*/  @!P2 BRA `(.L_x_5119) ;  /* 0x0000000c002ca947 */ /* 0x001fea0003800000 */
[----:B------:R-:W2:Y:S01]  /*14de0*/  LDL R2, [R1+0xc] ;  /* 0x00000c0001027983 */ /* 0x000ea20000100800 */
[----:B------:R-:W-:Y:S01]  /*14df0*/  IMAD.MOV.U32 R7, RZ, RZ, R6 ;  /* 0x000000ffff077224 */ /* 0x000fe200078e0006 */
        /* <DEDUP_REMOVED lines=21> */
.L_x_5120:
        /* <DEDUP_REMOVED lines=8> */
.L_x_5180:
[----:B------:R-:W-:Y:S05]  /*14fd0*/  BSYNC B2 ;  /* 0x0000000000027941 */ /* 0x000fea0003800000 */
.L_x_5121:
        /* <DEDUP_REMOVED lines=9> */
.L_x_5124:
[----:B------:R-:W-:Y:S05]  /*15070*/  BSYNC B2 ;  /* 0x0000000000027941 */ /* 0x000fea0003800000 */
.L_x_5123:
        /* <DEDUP_REMOVED lines=11> */
.L_x_5125:
        /* <DEDUP_REMOVED lines=13> */
.L_x_5181:
[----:B------:R-:W-:Y:S05]  /*15200*/  BSYNC B2 ;  /* 0x0000000000027941 */ /* 0x000fea0003800000 */
.L_x_5126:
        /* <DEDUP_REMOVED lines=11> */
.L_x_5129:
[----:B------:R-:W-:Y:S05]  /*152c0*/  BSYNC B2 ;  /* 0x0000000000027941 */ /* 0x000fea0003800000 */
.L_x_5128:
        /* <DEDUP_REMOVED lines=9> */
.L_x_5130:
        /* <DEDUP_REMOVED lines=15> */
.L_x_5131:
        /* <DEDUP_REMOVED lines=15> */
.L_x_5132:
        /* <DEDUP_REMOVED lines=15> */
.L_x_5133:
        /* <DEDUP_REMOVED lines=15> */
.L_x_5134:
        /* <DEDUP_REMOVED lines=15> */
.L_x_5135:
        /* <DEDUP_REMOVED lines=15> */
.L_x_5136:
        /* <DEDUP_REMOVED lines=15> */
.L_x_5137:
        /* <DEDUP_REMOVED lines=10> */
.L_x_5119:
[----:B------:R-:W-:Y:S05]  /*15a90*/  BSYNC B1 ;  /* 0x0000000000017941 */ /* 0x000fea0003800000 */
.L_x_5118:
[----:B------:R-:W-:Y:S01]  /*15aa0*/  ISETP.GT.AND P0, PT, R6, UR38, PT ;  /* 0x0000002606007c0c */ /* 0x000fe2000bf04270 */
[----:B------:R-:W-:-:S12]  /*15ab0*/  VIADD R0, R0, 0xfffffffe ;  /* 0xfffffffe00007836 */ /* 0x000fd80000000000 */
[----:B------:R-:W-:Y:S05]  /*15ac0*/  @P0 BRA `(.L_x_5138) ;  /* 0xffffffe4003c0947 */ /* 0x000fea000383ffff */
.L_x_5097:
[----:B------:R-:W-:Y:S05]  /*15ad0*/  BSYNC B0 ;  /* 0x0000000000007941 */ /* 0x000fea0003800000 */
.L_x_5075:
[----:B------:R-:W2:Y:S01]  /*15ae0*/  LDL.LU R2, [R1] ;  /* 0x0000000001027983 */ /* 0x000ea20000300800 */
[----:B0-----:R-:W0:Y:S01]  /*15af0*/  S2R R0, SR_TID.X ;  /* 0x0000000000007919 */ /* 0x001e220000002100 */
[----:B------:R-:W-:-:S05]  /*15b00*/  VIADD R18, R18, 0x1 ;  /* 0x0000000112127836 */ /* 0x000fca0000000000 */
[----:B------:R-:W-:Y:S02]  /*15b10*/  ISETP.NE.AND P0, PT, R18, 0x2, PT ;  /* 0x000000021200780c */ /* 0x000fe40003f05270 */
[----:B0-----:R-:W-:-:S04]  /*15b20*/  LOP3.LUT R0, R0, 0x7f, RZ, 0xc0, !PT ;  /* 0x0000007f00007812 */ /* 0x001fc800078ec0ff */
[----:B------:R-:W-:Y:S02]  /*15b30*/  ISETP.NE.AND P2, PT, R0, RZ, PT ;  /* 0x000000ff0000720c */ /* 0x000fe40003f45270 */
[----:B------:R-:W-:Y:S01]  /*15b40*/  SEL R0, RZ, 0x1, P0 ;  /* 0x00000001ff007807 */ /* 0x000fe20000000000 */
[----:B------:R-:W-:Y:S03]  /*15b50*/  BSSY B0, `(.L_x_5139) ;  /* 0x0000011000007945 */ /* 0x000fe60003800000 */
[----:B--2---:R-:W-:-:S05]  /*15b60*/  LOP3.LUT R2, R2, R0, RZ, 0x3c, !PT ;  /* 0x0000000002027212 */ /* 0x004fca00078e3cff */
[----:B------:R0:W-:Y:S02]  /*15b70*/  STL [R1], R2 ;  /* 0x0000000201007387 */ /* 0x0001e40000100800 */
[----:B------:R-:W-:Y:S05]  /*15b80*/  @P2 BRA `(.L_x_5140) ;  /* 0x0000000000342947 */ /* 0x000fea0003800000 */
[----:B------:R-:W1:Y:S01]  /*15b90*/  S2R R5, SR_LANEID ;  /* 0x0000000000057919 */ /* 0x000e620000000000 */
[----:B------:R-:W-:Y:S01]  /*15ba0*/  VOTEU.ANY UR4, UPT, PT ;  /* 0x0000000000047886 */ /* 0x000fe200038e0100 */
[----:B0-----:R-:W0:Y:S01]  /*15bb0*/  LDC.64 R2, c[0x0][0xc80] ;  /* 0x00032000ff027b82 */ /* 0x001e220000000a00 */
[----:B------:R-:W1:Y:S02]  /*15bc0*/  FLO.U32 R0, UR4 ;  /* 0x0000000400007d00 */ /* 0x000e6400080e0000 */
[----:B-1----:R-:W-:-:S06]  /*15bd0*/  ISETP.EQ.U32.AND P1, PT, R0, R5, PT ;  /* 0x000000050000720c */ /* 0x002fcc0003f22070 */
[----:B------:R-:W0:Y:S07]  /*15be0*/  POPC R5, UR4 ;  /* 0x0000000400057d09 */ /* 0x000e2e0008000000 */
[----:B0-----:R-:W2:Y:S01]  /*15bf0*/  @P1 ATOMG.E.ADD.STRONG.GPU PT, R3, desc[UR46][R2.64], R5 ;  /* 0x00000005020319a8 */ /* 0x001ea200081ee1ee */
[----:B------:R-:W0:Y:S02]  /*15c00*/  S2R R4, SR_LTMASK ;  /* 0x0000000000047919 */ /* 0x000e240000003900 */
[----:B0-----:R-:W-:-:S04]  /*15c10*/  LOP3.LUT R4, R4, UR4, RZ, 0xc0, !PT ;  /* 0x0000000404047c12 */ /* 0x001fc8000f8ec0ff */
[----:B------:R-:W0:Y:S01]  /*15c20*/  POPC R7, R4 ;  /* 0x0000000400077309 */ /* 0x000e220000000000 */
[----:B--2---:R-:W0:Y:S02]  /*15c30*/  SHFL.IDX PT, R0, R3, R0, 0x1f ;  /* 0x00001f0003007589 */ /* 0x004e2400000e0000 */
[----:B0-----:R-:W-:-:S05]  /*15c40*/  IADD3 R0, R0, UR42, R7 ;  /* 0x0000002a00007c10 */ /* 0x001fca000fffe007 */
[----:B------:R1:W-:Y:S02]  /*15c50*/  STL [R1+0x10], R0 ;  /* 0x0000100001007387 */ /* 0x0003e40000100800 */
.L_x_5140:
[----:B------:R-:W-:Y:S05]  /*15c60*/  BSYNC B0 ;  /* 0x0000000000007941 */ /* 0x000fea0003800000 */
.L_x_5139:
[----:B------:R-:W-:-:S07]  /*15c70*/  SEL R18, R18, RZ, P0 ;  /* 0x000000ff12127207 */ /* 0x000fce0000000000 */
.L_x_5043:
[----:B------:R-:W-:Y:S05]  /*15c80*/  BSYNC B7 ;  /* 0x0000000000077941 */ /* 0x000fea0003800000 */
.L_x_5041:
[----:B01----:R-:W2:Y:S04]  /*15c90*/  LDL R0, [R1+0x20] ;  /* 0x0000200001007983 */ /* 0x003ea80000100800 */
[----:B------:R0:W5:Y:S01]  /*15ca0*/  LDL R2, [R1+0x10] ;  /* 0x0000100001027983 */ /* 0x0001620000100800 */
[----:B--2---:R-:W-:-:S13]  /*15cb0*/  ISETP.NE.AND P0, PT, R0, RZ, PT ;  /* 0x000000ff0000720c */ /* 0x004fda0003f05270 */
        /* <DEDUP_REMOVED lines=11> */
.L_x_5141:
[----:B------:R-:W-:-:S03]  /*15d70*/  UMOV UR4, 0xffffffff ;  /* 0xffffffff00047882 */ /* 0x000fc60000000000 */
[----:B------:R-:W-:Y:S05]  /*15d80*/  BRA.DIV UR4, `(.L_x_5143) ;  /* 0x0000001204447947 */ /* 0x000fea000b800000 */
[----:B-----5:R0:W1:Y:S02]  /*15d90*/  SHFL.IDX PT, R14, R2, RZ, 0x1f ;  /* 0x00001fff020e7589 */ /* 0x02006400000e0000 */
.L_x_5184:
[----:B------:R-:W2:Y:S01]  /*15da0*/  @!P2 S2R R3, SR_CgaCtaId ;  /* 0x000000000003a919 */ /* 0x000ea20000008800 */
[----:B------:R-:W-:Y:S05]  /*15db0*/  WARPSYNC.ALL ;  /* 0x0000000000007948 */ /* 0x000fea0003800000 */
[----:B------:R-:W-:Y:S01]  /*15dc0*/  BAR.SYNC.DEFER_BLOCKING 0x4, 0x180 ;  /* 0x0106000000007b1d */ /* 0x000fe20000010000 */
[----:B------:R-:W-:-:S05]  /*15dd0*/  @!P2 MOV R0, 0x400 ;  /* 0x000004000000a802 */ /* 0x000fca0000000f00 */
[----:B-1----:R1:W-:Y:S01]  /*15de0*/  STL [R1+0x10], R14 ;  /* 0x0000100e01007387 */ /* 0x0023e20000100800 */
[----:B--2---:R-:W-:-:S05]  /*15df0*/  @!P2 LEA R17, R3, R0, 0x18 ;  /* 0x000000000311a211 */ /* 0x004fca00078ec0ff */
[----:B------:R1:W-:Y:S01]  /*15e00*/  @!P2 STS [R17+0x28cd0], R2 ;  /* 0x028cd0021100a388 */ /* 0x0003e20000000800 */
[----:B------:R-:W-:Y:S06]  /*15e10*/  BAR.ARV 0x5, 0x180 ;  /* 0x0146000000007b1d */ /* 0x000fec0000002000 */
.L_x_5142:
[----:B------:R-:W3:Y:S01]  /*15e20*/  LDL R0, [R1+0x10] ;  /* 0x0000100001007983 */ /* 0x000ee20000100800 */
[----:B------:R-:W-:Y:S02]  /*15e30*/  ULDC UR4, c[0x0][0xc38] ;  /* 0x00030e0000047ab9 */ /* 0x000fe40000000800 */
[----:B---3--:R-:W-:-:S13]  /*15e40*/  ISETP.GE.AND P0, PT, R0, UR4, PT ;  /* 0x0000000400007c0c */ /* 0x008fda000bf06270 */
[----:B------:R-:W-:Y:S05]  /*15e50*/  @!P0 BRA `(.L_x_5144) ;  /* 0xffffffac00848947 */ /* 0x000fea000383ffff */
.L_x_5032:
[----:B------:R-:W3:Y:S01]  /*15e60*/  LDL.LU R0, [R1+0x18] ;  /* 0x0000180001007983 */ /* 0x000ee20000300800 */
[----:B------:R-:W-:Y:S01]  /*15e70*/  BSSY B0, `(.L_x_5145) ;  /* 0x000000b000007945 */ /* 0x000fe20003800000 */
[----:B------:R-:W4:Y:S01]  /*15e80*/  S2R R5, SR_CgaCtaId ;  /* 0x0000000000057919 */ /* 0x000f220000008800 */
[----:B---3--:R-:W-:-:S05]  /*15e90*/  VIADD R0, R0, 0x1 ;  /* 0x0000000100007836 */ /* 0x008fca0000000000 */
[----:B012---:R-:W-:-:S04]  /*15ea0*/  LEA.HI R2, R0, R0, RZ, 0x1 ;  /* 0x0000000000027211 */ /* 0x007fc800078f08ff */
[----:B------:R-:W-:-:S05]  /*15eb0*/  LOP3.LUT R3, R2, 0xfffffffe, RZ, 0xc0, !PT ;  /* 0xfffffffe02037812 */ /* 0x000fca00078ec0ff */
[----:B------:R-:W-:Y:S01]  /*15ec0*/  IMAD.IADD R3, R0, 0x1, -R3 ;  /* 0x0000000100037824 */ /* 0x000fe200078e0a03 */
[----:B------:R-:W-:-:S04]  /*15ed0*/  MOV R0, 0x400 ;  /* 0x0000040000007802 */ /* 0x000fc80000000f00 */
[----:B----4-:R-:W-:Y:S02]  /*15ee0*/  LEA R0, R5, R0, 0x18 ;  /* 0x0000000005007211 */ /* 0x010fe400078ec0ff */
[----:B------:R-:W-:-:S04]  /*15ef0*/  SHF.L.U32 R3, R3, 0x1f, RZ ;  /* 0x0000001f03037819 */ /* 0x000fc800000006ff */
[----:B------:R-:W0:Y:S02]  /*15f00*/  SYNCS.PHASECHK.TRANS64.TRYWAIT P0, [R0+URZ+0x28c20], R3 ;  /* 0x028c2003000075a7 */ /* 0x000e24000800017f */
[----:B0-----:R-:W-:Y:S05]  /*15f10*/  @!P0 BRA `(.L_x_5146) ;  /* 0x0000001000088947 */ /* 0x001fea0003800000 */
.L_x_5185:
[----:B------:R-:W-:Y:S05]  /*15f20*/  BSYNC B0 ;  /* 0x0000000000007941 */ /* 0x000fea0003800000 */
.L_x_5145:
[----:B------:R-:W-:-:S03]  /*15f30*/  UMOV UR4, 0xffffffff ;  /* 0xffffffff00047882 */ /* 0x000fc60000000000 */
[----:B------:R-:W-:Y:S05]  /*15f40*/  BRA.DIV UR4, `(.L_x_5147) ;  /* 0x0000001204107947 */ /* 0x000fea000b800000 */
[----:B------:R-:W1:Y:S02]  /*15f50*/  S2R R2, SR_TID.X ;  /* 0x0000000000027919 */ /* 0x000e640000002100 */
[----:B-1----:R-:W-:-:S04]  /*15f60*/  SHF.R.U32.HI R2, RZ, 0x5, R2 ;  /* 0x00000005ff027819 */ /* 0x002fc80000011602 */
[----:B------:R-:W-:-:S05]  /*15f70*/  LOP3.LUT R2, R2, 0x3, RZ, 0xc0, !PT ;  /* 0x0000000302027812 */ /* 0x000fca00078ec0ff */
[----:B------:R1:W2:Y:S02]  /*15f80*/  SHFL.IDX PT, R14, R2, RZ, 0x1f ;  /* 0x00001fff020e7589 */ /* 0x0002a400000e0000 */
.L_x_5188:
[----:B--2---:R-:W-:Y:S01]  /*15f90*/  ISETP.NE.AND P0, PT, R14, RZ, PT ;  /* 0x000000ff0e00720c */ /* 0x004fe20003f05270 */
[----:B------:R-:W-:-:S12]  /*15fa0*/  BSSY B0, `(.L_x_5148) ;  /* 0x0000025000007945 */ /* 0x000fd80003800000 */
[----:B------:R-:W-:Y:S05]  /*15fb0*/  @P0 BRA `(.L_x_5149) ;  /* 0x00000000008c0947 */ /* 0x000fea0003800000 */
[----:B------:R-:W-:-:S03]  /*15fc0*/  UMOV UR4, 0xffffffff ;  /* 0xffffffff00047882 */ /* 0x000fc60000000000 */
[----:B------:R-:W-:Y:S05]  /*15fd0*/  BRA.DIV UR4, `(.L_x_5150) ;  /* 0x0000001204207947 */ /* 0x000fea000b800000 */
[----:B------:R-:W-:-:S13]  /*15fe0*/  ELECT P6, URZ, PT ;  /* 0x00000000003f782f */ /* 0x000fda00038c0000 */
.L_x_5191:
[----:B------:R-:W-:Y:S05]  /*15ff0*/  @!P6 BRA `(.L_x_5149) ;  /* 0x00000000007ce947 */ /* 0x000fea0003800000 */
[----:B------:R-:W-:-:S06]  /*16000*/  ULOP3.LUT UR4, UR41, 0x2, URZ, 0xfc, !UPT ;  /* 0x0000000229047892 */ /* 0x000fcc000f8efc3f */
[----:B-1----:R-:W-:-:S05]  /*16010*/  IMAD.U32 R2, RZ, RZ, UR4 ;  /* 0x00000004ff027e24 */ /* 0x002fca000f8e00ff */
[----:B------:R-:W-:-:S13]  /*16020*/  ISETP.NE.AND P2, PT, R2, 0x3, PT ;  /* 0x000000030200780c */ /* 0x000fda0003f45270 */
[----:B------:R-:W-:Y:S05]  /*16030*/  @!P2 BRA `(.L_x_5151) ;  /* 0x000000000004a947 */ /* 0x000fea0003800000 */
[----:B------:R-:W-:Y:S01]  /*16040*/  BPT.TRAP 0x1 ;  /* 0x000000040000795c */ /* 0x000fe20000300000 */
.L_x_5151:
[----:B------:R-:W2:Y:S01]  /*16050*/  LDL.LU R7, [R1] ;  /* 0x0000000001077983 */ /* 0x000ea20000300800 */
        /* <DEDUP_REMOVED lines=12> */
.L_x_5192:
[----:B------:R-:W1:Y:S02]  /*16120*/  SYNCS.PHASECHK.TRANS64.TRYWAIT P0, [R3+URZ], R2 ;  /* 0x00000002030075a7 */ /* 0x000e64000800017f */
[----:B-1----:R-:W-:Y:S05]  /*16130*/  @!P0 BRA `(.L_x_5153) ;  /* 0x0000000c00fc8947 */ /* 0x002fea0003800000 */
.L_x_5193:
[----:B------:R-:W-:Y:S05]  /*16140*/  @!P2 BRA `(.L_x_5154) ;  /* 0x000000000004a947 */ /* 0x000fea0003800000 */
[----:B------:R-:W-:Y:S01]  /*16150*/  BPT.TRAP 0x1 ;  /* 0x000000040000795c */ /* 0x000fe20000300000 */
.L_x_5154:
[----:B-1----:R-:W-:-:S04]  /*16160*/  VIADD R3, R0, 0x28c60 ;  /* 0x00028c6000037836 */ /* 0x002fc80000000000 */
[----:B------:R-:W-:-:S04]  /*16170*/  IMAD R18, R18, 0x8, R3 ;  /* 0x0000000812127824 */ /* 0x000fc800078e0203 */
[----:B------:R-:W1:Y:S02]  /*16180*/  SYNCS.PHASECHK.TRANS64.TRYWAIT P0, [R18+URZ], R5 ;  /* 0x00000005120075a7 */ /* 0x000e64000800017f */
[----:B-1----:R-:W-:Y:S05]  /*16190*/  @!P0 BRA `(.L_x_5155) ;  /* 0x0000000c00f88947 */ /* 0x002fea0003800000 */
.L_x_5194:
[----:B------:R-:W-:-:S07]  /*161a0*/  IMAD R3, R4, 0x8, R3 ;  /* 0x0000000804037824 */ /* 0x000fce00078e0203 */
.L_x_5156:
[----:B--2---:R2:W3:Y:S02]  /*161b0*/  SYNCS.PHASECHK.TRANS64.TRYWAIT P0, [R3+URZ], R2 ;  /* 0x00000002030075a7 */ /* 0x0044e4000800017f */
[----:B---3--:R-:W-:Y:S05]  /*161c0*/  @!P0 NANOSLEEP.SYNCS 0x989680 ;  /* 0x009896800000895d */ /* 0x008fea0003900000 */
[----:B------:R-:W3:Y:S02]  /*161d0*/  @!P0 SYNCS.PHASECHK.TRANS64 P0, [R3+URZ], R2 ;  /* 0x00000002030085a7 */ /* 0x000ee4000800007f */
[----:B---3--:R-:W-:Y:S05]  /*161e0*/  @!P0 BRA `(.L_x_5156) ;  /* 0xfffffffc00f08947 */ /* 0x008fea000383ffff */
.L_x_5149:
[----:B------:R-:W-:Y:S05]  /*161f0*/  BSYNC B0 ;  /* 0x0000000000007941 */ /* 0x000fea0003800000 */
.L_x_5148:
[----:B------:R-:W-:Y:S05]  /*16200*/  EXIT ;  /* 0x000000000000794d */ /* 0x000fea0003800000 */
.L_x_4938:
[----:B0-----:R-:W-:-:S04]  /*16210*/  IMAD.U32 R3, RZ, RZ, UR21 ;  /* 0x00000015ff037e24 */ /* 0x001fc8000f8e00ff */
[----:B------:R0:W1:Y:S03]  /*16220*/  SYNCS.PHASECHK.TRANS64.TRYWAIT P1, [R3+URZ+0x28c50], R0 ;  /* 0x028c5000030075a7 */ /* 0x000066000802017f */
[----:B-1----:R-:W-:Y:S05]  /*16230*/  @!P1 NANOSLEEP.SYNCS 0x989680 ;  /* 0x009896800000995d */ /* 0x002fea0003900000 */
[----:B------:R-:W1:Y:S02]  /*16240*/  @!P1 SYNCS.PHASECHK.TRANS64 P1, [R3+URZ+0x28c50], R0 ;  /* 0x028c5000030095a7 */ /* 0x000e64000802007f */
[----:B-1----:R-:W-:Y:S05]  /*16250*/  @!P1 BRA `(.L_x_4938) ;  /* 0xfffffffc00ec9947 */ /* 0x002fea000383ffff */
[----:B------:R-:W-:Y:S05]  /*16260*/  BRA `(.L_x_5157) ;  /* 0xfffffeb800b47947 */ /* 0x000fea000383ffff */
.L_x_4943:
[----:B-1----:R-:W-:-:S04]  /*16270*/  IMAD.U32 R3, RZ, RZ, UR21 ;  /* 0x00000015ff037e24 */ /* 0x002fc8000f8e00ff */
[----:B------:R1:W2:Y:S03]  /*16280*/  SYNCS.PHASECHK.TRANS64.TRYWAIT P1, [R3+URZ+0x28c50], R0 ;  /* 0x028c5000030075a7 */ /* 0x0002a6000802017f */
[----:B--2---:R-:W-:Y:S05]  /*16290*/  @!P1 NANOSLEEP.SYNCS 0x989680 ;  /* 0x009896800000995d */ /* 0x004fea0003900000 */
[----:B------:R-:W2:Y:S02]  /*162a0*/  @!P1 SYNCS.PHASECHK.TRANS64 P1, [R3+URZ+0x28c50], R0 ;  /* 0x028c5000030095a7 */ /* 0x000ea4000802007f */
[----:B--2---:R-:W-:Y:S05]  /*162b0*/  @!P1 BRA `(.L_x_4943) ;  /* 0xfffffffc00ec9947 */ /* 0x004fea000383ffff */
[----:B------:R-:W-:Y:S05]  /*162c0*/  BRA `(.L_x_4942) ;  /* 0xfffffec400b07947 */ /* 0x000fea000383ffff */
.L_x_4952:
[----:B0-----:R-:W-:-:S04]  /*162d0*/  IMAD.U32 R3, RZ, RZ, UR43 ;  /* 0x0000002bff037e24 */ /* 0x001fc8000f8e00ff */
[----:B------:R0:W1:Y:S03]  /*162e0*/  SYNCS.PHASECHK.TRANS64.TRYWAIT P0, [R3+URZ+0x28c00], R0 ;  /* 0x028c0000030075a7 */ /* 0x000066000800017f */
[----:B-1----:R-:W-:Y:S05]  /*162f0*/  @!P0 NANOSLEEP.SYNCS 0x989680 ;  /* 0x009896800000895d */ /* 0x002fea0003900000 */
[----:B------:R-:W1:Y:S02]  /*16300*/  @!P0 SYNCS.PHASECHK.TRANS64 P0, [R3+URZ+0x28c00], R0 ;  /* 0x028c0000030085a7 */ /* 0x000e64000800007f */
[----:B-1----:R-:W-:Y:S05]  /*16310*/  @!P0 BRA `(.L_x_4952) ;  /* 0xfffffffc00ec8947 */ /* 0x002fea000383ffff */
[----:B------:R-:W-:Y:S05]  /*16320*/  BRA `(.L_x_5158) ;  /* 0xfffffedc00187947 */ /* 0x000fea000383ffff */
.L_x_4956:
[----:B--2---:R2:W3:Y:S02]  /*16330*/  SYNCS.PHASECHK.TRANS64.TRYWAIT P0, [R7+URZ+0x28c30], R10 ;  /* 0x028c300a070075a7 */ /* 0x0044e4000800017f */
[----:B---3--:R-:W-:Y:S05]  /*16340*/  @!P0 NANOSLEEP.SYNCS 0x989680 ;  /* 0x009896800000895d */ /* 0x008fea0003900000 */
[----:B------:R-:W3:Y:S02]  /*16350*/  @!P0 SYNCS.PHASECHK.TRANS64 P0, [R7+URZ+0x28c30], R10 ;  /* 0x028c300a070085a7 */ /* 0x000ee4000800007f */
[----:B---3--:R-:W-:Y:S05]  /*16360*/  @!P0 BRA `(.L_x_4956) ;  /* 0xfffffffc00f08947 */ /* 0x008fea000383ffff */
[----:B------:R-:W-:Y:S05]  /*16370*/  BRA `(.L_x_4955) ;  /* 0xfffffedc00347947 */ /* 0x000fea000383ffff */
.L_x_4968:
[----:B--2---:R2:W3:Y:S02]  /*16380*/  SYNCS.PHASECHK.TRANS64.TRYWAIT P0, [R7+URZ+0x28c50], R10 ;  /* 0x028c500a070075a7 */ /* 0x0044e4000800017f */
[----:B---3--:R-:W-:Y:S05]  /*16390*/  @!P0 NANOSLEEP.SYNCS 0x989680 ;  /* 0x009896800000895d */ /* 0x008fea0003900000 */
[----:B------:R-:W3:Y:S02]  /*163a0*/  @!P0 SYNCS.PHASECHK.TRANS64 P0, [R7+URZ+0x28c50], R10 ;  /* 0x028c500a070085a7 */ /* 0x000ee4000800007f */
[----:B---3--:R-:W-:Y:S05]  /*163b0*/  @!P0 BRA `(.L_x_4968) ;  /* 0xfffffffc00f08947 */ /* 0x008fea000383ffff */
[----:B------:R-:W-:Y:S05]  /*163c0*/  BRA `(.L_x_4967) ;  /* 0xfffffefc00587947 */ /* 0x000fea000383ffff */
.L_x_4976:
[----:B--2---:R-:W-:-:S04]  /*163d0*/  IMAD.U32 R10, RZ, RZ, UR28 ;  /* 0x0000001cff0a7e24 */ /* 0x004fc8000f8e00ff */
[----:B------:R2:W3:Y:S03]  /*163e0*/  SYNCS.PHASECHK.TRANS64.TRYWAIT P0, [R10+URZ+0x28c30], R7 ;  /* 0x028c30070a0075a7 */ /* 0x0004e6000800017f */
[----:B---3--:R-:W-:Y:S05]  /*163f0*/  @!P0 NANOSLEEP.SYNCS 0x989680 ;  /* 0x009896800000895d */ /* 0x008fea0003900000 */
[----:B------:R-:W3:Y:S02]  /*16400*/  @!P0 SYNCS.PHASECHK.TRANS64 P0, [R10+URZ+0x28c30], R7 ;  /* 0x028c30070a0085a7 */ /* 0x000ee4000800007f */
[----:B---3--:R-:W-:Y:S05]  /*16410*/  @!P0 BRA `(.L_x_4976) ;  /* 0xfffffffc00ec8947 */ /* 0x008fea000383ffff */
[----:B------:R-:W-:Y:S05]  /*16420*/  BRA `(.L_x_4975) ;  /* 0xffffff0000a47947 */ /* 0x000fea000383ffff */
.L_x_4988:
[----:B-1----:R1:W2:Y:S02]  /*16430*/  SYNCS.PHASECHK.TRANS64.TRYWAIT P0, [R168+URZ+0x28c50], R7 ;  /* 0x028c5007a80075a7 */ /* 0x0022a4000800017f */
[----:B--2---:R-:W-:Y:S05]  /*16440*/  @!P0 NANOSLEEP.SYNCS 0x989680 ;  /* 0x009896800000895d */ /* 0x004fea0003900000 */
[----:B------:R-:W2:Y:S02]  /*16450*/  @!P0 SYNCS.PHASECHK.TRANS64 P0, [R168+URZ+0x28c50], R7 ;  /* 0x028c5007a80085a7 */ /* 0x000ea4000800007f */
[----:B--2---:R-:W-:Y:S05]  /*16460*/  @!P0 BRA `(.L_x_4988) ;  /* 0xfffffffc00f08947 */ /* 0x004fea000383ffff */
[----:B------:R-:W-:Y:S05]  /*16470*/  BRA `(.L_x_4987) ;  /* 0xffffff24007c7947 */ /* 0x000fea000383ffff */
.L_x_4997:
[----:B--2---:R-:W-:-:S04]  /*16480*/  IMAD.U32 R5, RZ, RZ, UR25 ;  /* 0x00000019ff057e24 */ /* 0x004fc8000f8e00ff */
[----:B------:R2:W3:Y:S03]  /*16490*/  SYNCS.PHASECHK.TRANS64.TRYWAIT P1, [R5+URZ+0x28c30], R8 ;  /* 0x028c3008050075a7 */ /* 0x0004e6000802017f */
[----:B---3--:R-:W-:Y:S05]  /*164a0*/  @!P1 NANOSLEEP.SYNCS 0x989680 ;  /* 0x009896800000995d */ /* 0x008fea0003900000 */
[----:B------:R-:W3:Y:S02]  /*164b0*/  @!P1 SYNCS.PHASECHK.TRANS64 P1, [R5+URZ+0x28c30], R8 ;  /* 0x028c3008050095a7 */ /* 0x000ee4000802007f */
[----:B---3--:R-:W-:Y:S05]  /*164c0*/  @!P1 BRA `(.L_x_4997) ;  /* 0xfffffffc00ec9947 */ /* 0x008fea000383ffff */
[----:B------:R-:W-:Y:S05]  /*164d0*/  BRA `(.L_x_4996) ;  /* 0xffffff2c00107947 */ /* 0x000fea000383ffff */
.L_x_5001:
[----:B---3--:R3:W4:Y:S02]  /*164e0*/  SYNCS.PHASECHK.TRANS64.TRYWAIT P1, [R173+URZ+0x28c50], R8 ;  /* 0x028c5008ad0075a7 */ /* 0x008724000802017f */
[----:B----4-:R-:W-:Y:S05]  /*164f0*/  @!P1 NANOSLEEP.SYNCS 0x989680 ;  /* 0x009896800000995d */ /* 0x010fea0003900000 */
[----:B------:R-:W4:Y:S02]  /*16500*/  @!P1 SYNCS.PHASECHK.TRANS64 P1, [R173+URZ+0x28c50], R8 ;  /* 0x028c5008ad0095a7 */ /* 0x000f24000802007f */
[----:B----4-:R-:W-:Y:S05]  /*16510*/  @!P1 BRA `(.L_x_5001) ;  /* 0xfffffffc00f09947 */ /* 0x010fea000383ffff */
[----:B------:R-:W-:Y:S05]  /*16520*/  BRA `(.L_x_5000) ;  /* 0xffffff4400347947 */ /* 0x000fea000383ffff */
.L_x_5007:
[----:B------:R-:W-:-:S04]  /*16530*/  IMAD.U32 R6, RZ, RZ, UR27 ;  /* 0x0000001bff067e24 */ /* 0x000fc8000f8e00ff */
[----:B------:R0:W0:Y:S03]  /*16540*/  SYNCS.PHASECHK.TRANS64.TRYWAIT P0, [R6+URZ+0x28c30], R7 ;  /* 0x028c3007060075a7 */ /* 0x000026000800017f */
[----:B0-----:R-:W-:Y:S05]  /*16550*/  @!P0 NANOSLEEP.SYNCS 0x989680 ;  /* 0x009896800000895d */ /* 0x001fea0003900000 */
[----:B------:R-:W0:Y:S02]  /*16560*/  @!P0 SYNCS.PHASECHK.TRANS64 P0, [R6+URZ+0x28c30], R7 ;  /* 0x028c3007060085a7 */ /* 0x000e24000800007f */
[----:B0-----:R-:W-:Y:S05]  /*16570*/  @!P0 BRA `(.L_x_5007) ;  /* 0xfffffffc00ec8947 */ /* 0x001fea000383ffff */
[----:B------:R-:W-:Y:S05]  /*16580*/  BRA `(.L_x_5006) ;  /* 0xffffff4800247947 */ /* 0x000fea000383ffff */
.L_x_5019:
[----:B--2---:R2:W3:Y:S02]  /*16590*/  SYNCS.PHASECHK.TRANS64.TRYWAIT P0, [R20+URZ+0x28c50], R7 ;  /* 0x028c5007140075a7 */ /* 0x0044e4000800017f */
[----:B---3--:R-:W-:Y:S05]  /*165a0*/  @!P0 NANOSLEEP.SYNCS 0x989680 ;  /* 0x009896800000895d */ /* 0x008fea0003900000 */
[----:B------:R-:W3:Y:S02]  /*165b0*/  @!P0 SYNCS.PHASECHK.TRANS64 P0, [R20+URZ+0x28c50], R7 ;  /* 0x028c5007140085a7 */ /* 0x000ee4000800007f */
[----:B---3--:R-:W-:Y:S05]  /*165c0*/  @!P0 BRA `(.L_x_5019) ;  /* 0xfffffffc00f08947 */ /* 0x008fea000383ffff */
[----:B------:R-:W-:Y:S05]  /*165d0*/  BRA `(.L_x_5018) ;  /* 0xffffff6800f47947 */ /* 0x000fea000383ffff */
.L_x_5049:
[----:B------:R-:W-:Y:S02]  /*165e0*/  IMAD.MOV.U32 R13, RZ, RZ, R4 ;  /* 0x000000ffff0d7224 */ /* 0x000fe400078e0004 */
[----:B------:R-:W-:Y:S02]  /*165f0*/  IMAD.MOV.U32 R12, RZ, RZ, RZ ;  /* 0x000000ffff0c7224 */ /* 0x000fe400078e00ff */
[----:B------:R-:W-:Y:S02]  /*16600*/  IMAD.MOV.U32 R11, RZ, RZ, 0x1f ;  /* 0x0000001fff0b7424 */ /* 0x000fe400078e00ff */
[----:B------:R-:W-:-:S07]  /*16610*/  IMAD.MOV.U32 R15, RZ, RZ, -0x1 ;  /* 0xffffffffff0f7424 */ /* 0x000fce00078e00ff */
[----:B0-----:R-:W-:Y:S05]  /*16620*/  WARPSYNC.COLLECTIVE R15, `(.L_x_5159) ;  /* 0x000000000f087348 */ /* 0x001fea0003c00000 */
[----:B------:R1:W2:Y:S02]  /*16630*/  SHFL.IDX P6, R14, R13, R12, R11 ;  /* 0x0000000c0d0e7389 */ /* 0x0002a400000c000b */
[----:B012---:R-:W-:Y:S01]  /*16640*/  ENDCOLLECTIVE ;  /* 0x000000000000791b */ /* 0x007fe20003800000 */
.L_x_5159:
[----:B------:R-:W-:Y:S05]  /*16650*/  BRA `(.L_x_5160) ;  /* 0xffffffb400247947 */ /* 0x000fea000383ffff */
.L_x_5051:
[----:B------:R-:W-:Y:S01]  /*16660*/  BSSY B0, `(.L_x_5161) ;  /* 0x0000006000007945 */ /* 0x000fe20003800000 */
[----:B------:R-:W-:-:S07]  /*16670*/  IMAD.MOV.U32 R15, RZ, RZ, -0x1 ;  /* 0xffffffffff0f7424 */ /* 0x000fce00078e00ff */
[----:B0--3--:R-:W-:Y:S05]  /*16680*/  WARPSYNC.COLLECTIVE R15, `(.L_x_5162) ;  /* 0x000000000f0c7348 */ /* 0x009fea0003c00000 */
[----:B------:R-:W-:Y:S02]  /*16690*/  ELECT P6, UR62, PT ;  /* 0x00000000003e782f */ /* 0x000fe400038c0000 */
[----:B------:R-:W-:Y:S01]  /*166a0*/  MOV R14, UR62 ;  /* 0x0000003e000e7c02 */ /* 0x000fe20008000f00 */
[----:B0--3--:R-:W-:Y:S10]  /*166b0*/  ENDCOLLECTIVE ;  /* 0x000000000000791b */ /* 0x009ff40003800000 */
.L_x_5162:
[----:B------:R-:W-:Y:S05]  /*166c0*/  BSYNC B0 ;  /* 0x0000000000007941 */ /* 0x000fea0003800000 */
.L_x_5161:
[----:B------:R-:W-:Y:S05]  /*166d0*/  BRA `(.L_x_5163) ;  /* 0xffffffb400287947 */ /* 0x000fea000383ffff */
.L_x_5053:
[----:B0-----:R0:W1:Y:S02]  /*166e0*/  SYNCS.PHASECHK.TRANS64.TRYWAIT P0, [R3+URZ+0x28c40], R0 ;  /* 0x028c4000030075a7 */ /* 0x001064000800017f */
[----:B-1----:R-:W-:Y:S05]  /*166f0*/  @!P0 NANOSLEEP.SYNCS 0x989680 ;  /* 0x009896800000895d */ /* 0x002fea0003900000 */
[----:B------:R-:W1:Y:S02]  /*16700*/  @!P0 SYNCS.PHASECHK.TRANS64 P0, [R3+URZ+0x28c40], R0 ;  /* 0x028c4000030085a7 */ /* 0x000e64000800007f */
[----:B-1----:R-:W-:Y:S05]  /*16710*/  @!P0 BRA `(.L_x_5053) ;  /* 0xfffffffc00f08947 */ /* 0x002fea000383ffff */
[----:B------:R-:W-:Y:S05]  /*16720*/  BRA `(.L_x_5164) ;  /* 0xffffffb4008c7947 */ /* 0x000fea000383ffff */
.L_x_5057:
        /* <DEDUP_REMOVED lines=8> */
.L_x_5165:
[----:B------:R-:W-:Y:S01]  /*167b0*/  IMAD.MOV.U32 R13, RZ, RZ, R0 ;  /* 0x000000ffff0d7224 */ /* 0x000fe200078e0000 */
[----:B------:R-:W-:Y:S01]  /*167c0*/  LOP3.LUT R8, R8, 0x7f, RZ, 0xc0, !PT ;  /* 0x0000007f08087812 */ /* 0x000fe200078ec0ff */
[----:B------:R-:W-:-:S07]  /*167d0*/  IMAD.MOV.U32 R5, RZ, RZ, R14 ;  /* 0x000000ffff057224 */ /* 0x000fce00078e000e */
[----:B------:R-:W-:Y:S05]  /*167e0*/  WARPSYNC.COLLECTIVE R15, `(.L_x_5166) ;  /* 0x000000000f087348 */ /* 0x000fea0003c00000 */
[----:B------:R0:W1:Y:S02]  /*167f0*/  SHFL.IDX P6, R14, R13, R12, R11 ;  /* 0x0000000c0d0e7389 */ /* 0x00006400000c000b */
[----:B01----:R-:W-:Y:S01]  /*16800*/  ENDCOLLECTIVE ;  /* 0x000000000000791b */ /* 0x003fe20003800000 */
.L_x_5166:
[----:B------:R-:W-:Y:S01]  /*16810*/  SHF.R.U32.HI R8, RZ, 0x3, R8 ;  /* 0x00000003ff087819 */ /* 0x000fe20000011608 */
[----:B------:R-:W-:Y:S02]  /*16820*/  ULDC UR4, c[0x0][0x288] ;  /* 0x0000a20000047ab9 */ /* 0x000fe40000000800 */
[----:B------:R-:W-:Y:S02]  /*16830*/  IMAD R3, R7, UR4, RZ ;  /* 0x0000000407037c24 */ /* 0x000fe4000f8e02ff */
[----:B------:R-:W-:-:S04]  /*16840*/  VIADD R4, R8, UR40 ;  /* 0x0000002808047c36 */ /* 0x000fc80008000000 */
        /* <DEDUP_REMOVED lines=8> */
.L_x_5167:
[----:B------:R-:W-:-:S05]  /*168d0*/  @!P1 LEA R6, P2, R10, R6, 0x1 ;  /* 0x000000060a069211 */ /* 0x000fca00078408ff */
[----:B------:R-:W-:-:S04]  /*168e0*/  @!P1 IMAD.X R5, RZ, RZ, R5, P2 ;  /* 0x000000ffff059224 */ /* 0x000fc800010e0605 */
[----:B------:R-:W-:Y:S02]  /*168f0*/  @!P1 IMAD.MOV.U32 R7, RZ, RZ, R5 ;  /* 0x000000ffff079224 */ /* 0x000fe400078e0005 */
[----:B------:R-:W-:-:S03]  /*16900*/  IMAD.MOV.U32 R13, RZ, RZ, R0 ;  /* 0x000000ffff0d7224 */ /* 0x000fc600078e0000 */
[----:B------:R-:W-:Y:S01]  /*16910*/  @!PT LDS RZ, [RZ] ;  /* 0x00000000fffff984 */ /* 0x000fe20000000800 */
[----:B------:R-:W-:Y:S01]  /*16920*/  @!PT LDS RZ, [RZ] ;  /* 0x00000000fffff984 */ /* 0x000fe20000000800 */
[----:B------:R-:W-:Y:S01]  /*16930*/  @!PT LDS RZ, [RZ] ;  /* 0x00000000fffff984 */ /* 0x000fe20000000800 */
[----:B------:R0:W-:Y:S01]  /*16940*/  @!P1 LDGSTS.E.BYPASS.LTC128B.128 [R9+0x20400], desc[UR46][R6.64], !P0 ;  /* 0x2040000006099fae */ /* 0x0001e2000c101d6e */
[----:B------:R-:W-:Y:S01]  /*16950*/  ISETP.GE.AND P1, PT, R8, R3, PT ;  /* 0x000000030800720c */ /* 0x000fe20003f26270 */
[----:B------:R-:W-:-:S12]  /*16960*/  IMAD.MOV.U32 R5, RZ, RZ, R14 ;  /* 0x000000ffff057224 */ /* 0x000fd800078e000e */
[----:B0-----:R-:W-:Y:S05]  /*16970*/  WARPSYNC.COLLECTIVE R15, `(.L_x_5168) ;  /* 0x000000000f087348 */ /* 0x001fea0003c00000 */
[----:B------:R1:W2:Y:S02]  /*16980*/  SHFL.IDX P6, R14, R13, R12, R11 ;  /* 0x0000000c0d0e7389 */ /* 0x0002a400000c000b */
[----:B012---:R-:W-:Y:S01]  /*16990*/  ENDCOLLECTIVE ;  /* 0x000000000000791b */ /* 0x007fe20003800000 */
.L_x_5168:
[----:B------:R-:W-:Y:S02]  /*169a0*/  IMAD.MOV.U32 R13, RZ, RZ, R2 ;  /* 0x000000ffff0d7224 */ /* 0x000fe400078e0002 */
[----:B------:R-:W-:Y:S02]  /*169b0*/  IMAD.MOV.U32 R12, RZ, RZ, 0x2 ;  /* 0x00000002ff0c7424 */ /* 0x000fe400078e00ff */
[----:B------:R-:W-:-:S07]  /*169c0*/  IMAD.MOV.U32 R6, RZ, RZ, R14 ;  /* 0x000000ffff067224 */ /* 0x000fce00078e000e */
[----:B------:R-:W-:Y:S05]  /*169d0*/  WARPSYNC.COLLECTIVE R15, `(.L_x_5169) ;  /* 0x000000000f087348 */ /* 0x000fea0003c00000 */
[----:B------:R0:W1:Y:S02]  /*169e0*/  SHFL.IDX P6, R14, R13, R12, R11 ;  /* 0x0000000c0d0e7389 */ /* 0x00006400000c000b */
[----:B01----:R-:W-:Y:S01]  /*169f0*/  ENDCOLLECTIVE ;  /* 0x000000000000791b */ /* 0x003fe20003800000 */
.L_x_5169:
        /* <DEDUP_REMOVED lines=8> */
[----:B------:R0:W-:Y:S02]  /*16a80*/  @!P1 LDGSTS.E.BYPASS.LTC128B.128 [R9+0x20c00], desc[UR46][R6.64], !P0 ;  /* 0x20c0000006099fae */ /* 0x0001e4000c101d6e */
[----:B------:R-:W-:Y:S01]  /*16a90*/  ISETP.GE.AND P1, PT, R5, R3, PT ;  /* 0x000000030500720c */ /* 0x000fe20003f26270 */
[----:B------:R-:W-:-:S12]  /*16aa0*/  IMAD.MOV.U32 R5, RZ, RZ, R14 ;  /* 0x000000ffff057224 */ /* 0x000fd800078e000e */
[----:B0-----:R-:W-:Y:S05]  /*16ab0*/  WARPSYNC.COLLECTIVE R15, `(.L_x_5170) ;  /* 0x000000000f087348 */ /* 0x001fea0003c00000 */
[----:B------:R1:W2:Y:S02]  /*16ac0*/  SHFL.IDX P6, R14, R13, R12, R11 ;  /* 0x0000000c0d0e7389 */ /* 0x0002a400000c000b */
[----:B012---:R-:W-:Y:S01]  /*16ad0*/  ENDCOLLECTIVE ;  /* 0x000000000000791b */ /* 0x007fe20003800000 */
.L_x_5170:
[----:B------:R-:W-:Y:S02]  /*16ae0*/  IMAD.MOV.U32 R13, RZ, RZ, R2 ;  /* 0x000000ffff0d7224 */ /* 0x000fe400078e0002 */
[----:B------:R-:W-:Y:S02]  /*16af0*/  IMAD.MOV.U32 R12, RZ, RZ, 0x3 ;  /* 0x00000003ff0c7424 */ /* 0x000fe400078e00ff */
[----:B------:R-:W-:-:S07]  /*16b00*/  IMAD.MOV.U32 R6, RZ, RZ, R14 ;  /* 0x000000ffff067224 */ /* 0x000fce00078e000e */
[----:B------:R-:W-:Y:S05]  /*16b10*/  WARPSYNC.COLLECTIVE R15, `(.L_x_5171) ;  /* 0x000000000f087348 */ /* 0x000fea0003c00000 */
[----:B------:R0:W1:Y:S02]  /*16b20*/  SHFL.IDX P6, R14, R13, R12, R11 ;  /* 0x0000000c0d0e7389 */ /* 0x00006400000c000b */
[----:B01----:R-:W-:Y:S01]  /*16b30*/  ENDCOLLECTIVE ;  /* 0x000000000000791b */ /* 0x003fe20003800000 */
.L_x_5171:
        /* <DEDUP_REMOVED lines=8> */
[----:B------:R-:W-:-:S07]  /*16bc0*/  IMAD.MOV.U32 R5, RZ, RZ, R14 ;  /* 0x000000ffff057224 */ /* 0x000fce00078e000e */
[----:B0-----:R-:W-:Y:S05]  /*16bd0*/  WARPSYNC.COLLECTIVE R15, `(.L_x_5172) ;  /* 0x000000000f087348 */ /* 0x001fea0003c00000 */
[----:B------:R1:W2:Y:S02]  /*16be0*/  SHFL.IDX P6, R14, R13, R12, R11 ;  /* 0x0000000c0d0e7389 */ /* 0x0002a400000c000b */
[----:B012---:R-:W-:Y:S01]  /*16bf0*/  ENDCOLLECTIVE ;  /* 0x000000000000791b */ /* 0x007fe20003800000 */
.L_x_5172:
[----:B------:R-:W-:Y:S01]  /*16c00*/  IMAD.MOV.U32 R0, RZ, RZ, R14 ;  /* 0x000000ffff007224 */ /* 0x000fe200078e000e */
[----:B------:R-:W-:Y:S06]  /*16c10*/  BRA `(.L_x_5173) ;  /* 0xffffffb800747947 */ /* 0x000fec000383ffff */
.L_x_5060:
[----:B0-----:R0:W1:Y:S02]  /*16c20*/  SYNCS.PHASECHK.TRANS64.TRYWAIT P0, [R17+URZ+0x28c20], R0 ;  /* 0x028c2000110075a7 */ /* 0x001064000800017f */
[----:B-1----:R-:W-:Y:S05]  /*16c30*/  @!P0 NANOSLEEP.SYNCS 0x989680 ;  /* 0x009896800000895d */ /* 0x002fea0003900000 */
[----:B------:R-:W1:Y:S02]  /*16c40*/  @!P0 SYNCS.PHASECHK.TRANS64 P0, [R17+URZ+0x28c20], R0 ;  /* 0x028c2000110085a7 */ /* 0x000e64000800007f */
[----:B-1----:R-:W-:Y:S05]  /*16c50*/  @!P0 BRA `(.L_x_5060) ;  /* 0xfffffffc00f08947 */ /* 0x002fea000383ffff */
[----:B------:R-:W-:Y:S05]  /*16c60*/  BRA `(.L_x_5174) ;  /* 0xffffffb800d07947 */ /* 0x000fea000383ffff */
.L_x_5064:
[----:B0-----:R0:W1:Y:S02]  /*16c70*/  SYNCS.PHASECHK.TRANS64.TRYWAIT P0, [R0+URZ+0x28c60], R3 ;  /* 0x028c6003000075a7 */ /* 0x001064000800017f */
[----:B-1----:R-:W-:Y:S05]  /*16c80*/  @!P0 NANOSLEEP.SYNCS 0x989680 ;  /* 0x009896800000895d */ /* 0x002fea0003900000 */
[----:B------:R-:W1:Y:S02]  /*16c90*/  @!P0 SYNCS.PHASECHK.TRANS64 P0, [R0+URZ+0x28c60], R3 ;  /* 0x028c6003000085a7 */ /* 0x000e64000800007f */
[----:B-1----:R-:W-:Y:S05]  /*16ca0*/  @!P0 BRA `(.L_x_5064) ;  /* 0xfffffffc00f08947 */ /* 0x002fea000383ffff */
[----:B------:R-:W-:Y:S05]  /*16cb0*/  BRA `(.L_x_5175) ;  /* 0xffffffb800f47947 */ /* 0x000fea000383ffff */
.L_x_5081:
[----:B-1----:R1:W2:Y:S02]  /*16cc0*/  SYNCS.PHASECHK.TRANS64.TRYWAIT P0, [R2+URZ+0x28c40], R4 ;  /* 0x028c4004020075a7 */ /* 0x0022a4000800017f */
[----:B--2---:R-:W-:Y:S05]  /*16cd0*/  @!P0 NANOSLEEP.SYNCS 0x989680 ;  /* 0x009896800000895d */ /* 0x004fea0003900000 */
[----:B------:R-:W2:Y:S02]  /*16ce0*/  @!P0 SYNCS.PHASECHK.TRANS64 P0, [R2+URZ+0x28c40], R4 ;  /* 0x028c4004020085a7 */ /* 0x000ea4000800007f */
[----:B--2---:R-:W-:Y:S05]  /*16cf0*/  @!P0 BRA `(.L_x_5081) ;  /* 0xfffffffc00f08947 */ /* 0x004fea000383ffff */
[----:B------:R-:W-:Y:S05]  /*16d00*/  BRA `(.L_x_5176) ;  /* 0xffffffc400dc7947 */ /* 0x000fea000383ffff */
.L_x_5086:
[----:B--2---:R2:W3:Y:S02]  /*16d10*/  SYNCS.PHASECHK.TRANS64.TRYWAIT P0, [R2+URZ+0x28c60], R4 ;  /* 0x028c6004020075a7 */ /* 0x0044e4000800017f */
[----:B---3--:R-:W-:Y:S05]  /*16d20*/  @!P0 NANOSLEEP.SYNCS 0x989680 ;  /* 0x009896800000895d */ /* 0x008fea0003900000 */
[----:B------:R-:W3:Y:S02]  /*16d30*/  @!P0 SYNCS.PHASECHK.TRANS64 P0, [R2+URZ+0x28c60], R4 ;  /* 0x028c6004020085a7 */ /* 0x000ee4000800007f */
[----:B---3--:R-:W-:Y:S05]  /*16d40*/  @!P0 BRA `(.L_x_5086) ;  /* 0xfffffffc00f08947 */ /* 0x008fea000383ffff */
[----:B------:R-:W-:Y:S05]  /*16d50*/  BRA `(.L_x_5177) ;  /* 0xffffffc800547947 */ /* 0x000fea000383ffff */
.L_x_5102:
[----:B0-----:R0:W1:Y:S02]  /*16d60*/  SYNCS.PHASECHK.TRANS64.TRYWAIT P0, [R4+URZ+0x28c40], R2 ;  /* 0x028c4002040075a7 */ /* 0x001064000800017f */
[----:B-1----:R-:W-:Y:S05]  /*16d70*/  @!P0 NANOSLEEP.SYNCS 0x989680 ;  /* 0x009896800000895d */ /* 0x002fea0003900000 */
[----:B------:R-:W1:Y:S02]  /*16d80*/  @!P0 SYNCS.PHASECHK.TRANS64 P0, [R4+URZ+0x28c40], R2 ;  /* 0x028c4002040085a7 */ /* 0x000e64000800007f */
[----:B-1----:R-:W-:Y:S05]  /*16d90*/  @!P0 BRA `(.L_x_5102) ;  /* 0xfffffffc00f08947 */ /* 0x002fea000383ffff */
[----:B------:R-:W-:Y:S05]  /*16da0*/  BRA `(.L_x_5178) ;  /* 0xffffffd4002c7947 */ /* 0x000fea000383ffff */
.L_x_5107:
[----:B-1----:R1:W2:Y:S02]  /*16db0*/  SYNCS.PHASECHK.TRANS64.TRYWAIT P0, [R4+URZ+0x28c60], R2 ;  /* 0x028c6002040075a7 */ /* 0x0022a4000800017f */
[----:B--2---:R-:W-:Y:S05]  /*16dc0*/  @!P0 NANOSLEEP.SYNCS 0x989680 ;  /* 0x009896800000895d */ /* 0x004fea0003900000 */
[----:B------:R-:W2:Y:S02]  /*16dd0*/  @!P0 SYNCS.PHASECHK.TRANS64 P0, [R4+URZ+0x28c60], R2 ;  /* 0x028c6002040085a7 */ /* 0x000ea4000800007f */
[----:B--2---:R-:W-:Y:S05]  /*16de0*/  @!P0 BRA `(.L_x_5107) ;  /* 0xfffffffc00f08947 */ /* 0x004fea000383ffff */
[----:B------:R-:W-:Y:S05]  /*16df0*/  BRA `(.L_x_5179) ;  /* 0xffffffd400a47947 */ /* 0x000fea000383ffff */
.L_x_5122:
[----:B0-----:R0:W1:Y:S02]  /*16e00*/  SYNCS.PHASECHK.TRANS64.TRYWAIT P0, [R4+URZ+0x28c40], R2 ;  /* 0x028c4002040075a7 */ /* 0x001064000800017f */
[----:B-1----:R-:W-:Y:S05]  /*16e10*/  @!P0 NANOSLEEP.SYNCS 0x989680 ;  /* 0x009896800000895d */ /* 0x002fea0003900000 */
[----:B------:R-:W1:Y:S02]  /*16e20*/  @!P0 SYNCS.PHASECHK.TRANS64 P0, [R4+URZ+0x28c40], R2 ;  /* 0x028c4002040085a7 */ /* 0x000e64000800007f */
[----:B-1----:R-:W-:Y:S05]  /*16e30*/  @!P0 BRA `(.L_x_5122) ;  /* 0xfffffffc00f08947 */ /* 0x002fea000383ffff */
[----:B------:R-:W-:Y:S05]  /*16e40*/  BRA `(.L_x_5180) ;  /* 0xffffffe000607947 */ /* 0x000fea000383ffff */
.L_x_5127:
[----:B-1----:R1:W2:Y:S02]  /*16e50*/  SYNCS.PHASECHK.TRANS64.TRYWAIT P0, [R4+URZ+0x28c60], R2 ;  /* 0x028c6002040075a7 */ /* 0x0022a4000800017f */
[----:B--2---:R-:W-:Y:S05]  /*16e60*/  @!P0 NANOSLEEP.SYNCS 0x989680 ;  /* 0x009896800000895d */ /* 0x004fea0003900000 */
[----:B------:R-:W2:Y:S02]  /*16e70*/  @!P0 SYNCS.PHASECHK.TRANS64 P0, [R4+URZ+0x28c60], R2 ;  /* 0x028c6002040085a7 */ /* 0x000ea4000800007f */
[----:B--2---:R-:W-:Y:S05]  /*16e80*/  @!P0 BRA `(.L_x_5127) ;  /* 0xfffffffc00f08947 */ /* 0x004fea000383ffff */
[----:B------:R-:W-:Y:S05]  /*16e90*/  BRA `(.L_x_5181) ;  /* 0xffffffe000d87947 */ /* 0x000fea000383ffff */
.L_x_5143:
[----:B------:R-:W-:Y:S01]  /*16ea0*/  BSSY B0, `(.L_x_5182) ;  /* 0x0000008000007945 */ /* 0x000fe20003800000 */
[----:B-----5:R-:W-:Y:S02]  /*16eb0*/  IMAD.MOV.U32 R13, RZ, RZ, R2 ;  /* 0x000000ffff0d7224 */ /* 0x020fe400078e0002 */
[----:B------:R-:W-:Y:S02]  /*16ec0*/  IMAD.MOV.U32 R12, RZ, RZ, RZ ;  /* 0x000000ffff0c7224 */ /* 0x000fe400078e00ff */
[----:B------:R-:W-:Y:S02]  /*16ed0*/  IMAD.MOV.U32 R11, RZ, RZ, 0x1f ;  /* 0x0000001fff0b7424 */ /* 0x000fe400078e00ff */
[----:B------:R-:W-:-:S07]  /*16ee0*/  IMAD.MOV.U32 R15, RZ, RZ, -0x1 ;  /* 0xffffffffff0f7424 */ /* 0x000fce00078e00ff */
[----:B------:R-:W-:Y:S05]  /*16ef0*/  WARPSYNC.COLLECTIVE R15, `(.L_x_5183) ;  /* 0x000000000f087348 */ /* 0x000fea0003c00000 */
[----:B------:R0:W1:Y:S02]  /*16f00*/  SHFL.IDX P6, R14, R13, R12, R11 ;  /* 0x0000000c0d0e7389 */ /* 0x00006400000c000b */
[----:B01----:R-:W-:Y:S01]  /*16f10*/  ENDCOLLECTIVE ;  /* 0x000000000000791b */ /* 0x003fe20003800000 */
.L_x_5183:
[----:B------:R-:W-:Y:S05]  /*16f20*/  BSYNC B0 ;  /* 0x0000000000007941 */ /* 0x000fea0003800000 */
.L_x_5182:
[----:B------:R-:W-:Y:S05]  /*16f30*/  BRA `(.L_x_5184) ;  /* 0xffffffec00987947 */ /* 0x000fea000383ffff */
.L_x_5146:
[----:B0-----:R0:W1:Y:S02]  /*16f40*/  SYNCS.PHASECHK.TRANS64.TRYWAIT P0, [R0+URZ+0x28c20], R3 ;  /* 0x028c2003000075a7 */ /* 0x001064000800017f */
[----:B-1----:R-:W-:Y:S05]  /*16f50*/  @!P0 NANOSLEEP.SYNCS 0x989680 ;  /* 0x009896800000895d */ /* 0x002fea0003900000 */
[----:B------:R-:W1:Y:S02]  /*16f60*/  @!P0 SYNCS.PHASECHK.TRANS64 P0, [R0+URZ+0x28c20], R3 ;  /* 0x028c2003000085a7 */ /* 0x000e64000800007f */
[----:B-1----:R-:W-:Y:S05]  /*16f70*/  @!P0 BRA `(.L_x_5146) ;  /* 0xfffffffc00f08947 */ /* 0x002fea000383ffff */
[----:B------:R-:W-:Y:S05]  /*16f80*/  BRA `(.L_x_5185) ;  /* 0xffffffec00e47947 */ /* 0x000fea000383ffff */
.L_x_5147:
        /* <DEDUP_REMOVED lines=11> */
.L_x_5187:
[----:B------:R-:W-:Y:S05]  /*17040*/  BSYNC B0 ;  /* 0x0000000000007941 */ /* 0x000fea0003800000 */
.L_x_5186:
[----:B------:R-:W-:Y:S05]  /*17050*/  BRA `(.L_x_5188) ;  /* 0xffffffec00cc7947 */ /* 0x000fea000383ffff */
.L_x_5150:
[----:B------:R-:W-:Y:S01]  /*17060*/  BSSY B1, `(.L_x_5189) ;  /* 0x0000006000017945 */ /* 0x000fe20003800000 */
[----:B------:R-:W-:-:S07]  /*17070*/  IMAD.MOV.U32 R15, RZ, RZ, -0x1 ;  /* 0xffffffffff0f7424 */ /* 0x000fce00078e00ff */
[----:B01----:R-:W-:Y:S05]  /*17080*/  WARPSYNC.COLLECTIVE R15, `(.L_x_5190) ;  /* 0x000000000f0c7348 */ /* 0x003fea0003c00000 */
[----:B------:R-:W-:Y:S02]  /*17090*/  ELECT P6, UR62, PT ;  /* 0x00000000003e782f */ /* 0x000fe400038c0000 */
[----:B------:R-:W-:Y:S01]  /*170a0*/  MOV R14, UR62 ;  /* 0x0000003e000e7c02 */ /* 0x000fe20008000f00 */
[----:B01----:R-:W-:Y:S10]  /*170b0*/  ENDCOLLECTIVE ;  /* 0x000000000000791b */ /* 0x003ff40003800000 */
.L_x_5190:
[----:B------:R-:W-:Y:S05]  /*170c0*/  BSYNC B1 ;  /* 0x0000000000017941 */ /* 0x000fea0003800000 */
.L_x_5189:
[----:B------:R-:W-:Y:S05]  /*170d0*/  BRA `(.L_x_5191) ;  /* 0xffffffec00c47947 */ /* 0x000fea000383ffff */
.L_x_5152:
[----:B0-----:R0:W1:Y:S02]  /*170e0*/  SYNCS.PHASECHK.TRANS64.TRYWAIT P0, [R6+URZ], R5 ;  /* 0x00000005060075a7 */ /* 0x001064000800017f */
[----:B-1----:R-:W-:Y:S05]  /*170f0*/  @!P0 NANOSLEEP.SYNCS 0x989680 ;  /* 0x009896800000895d */ /* 0x002fea0003900000 */
[----:B------:R-:W1:Y:S02]  /*17100*/  @!P0 SYNCS.PHASECHK.TRANS64 P0, [R6+URZ], R5 ;  /* 0x00000005060085a7 */ /* 0x000e64000800007f */
[----:B-1----:R-:W-:Y:S05]  /*17110*/  @!P0 BRA `(.L_x_5152) ;  /* 0xfffffffc00f08947 */ /* 0x002fea000383ffff */
[----:B------:R-:W-:Y:S05]  /*17120*/  BRA `(.L_x_5192) ;  /* 0xffffffec00fc7947 */ /* 0x000fea000383ffff */
.L_x_5153:
[----:B-1----:R1:W2:Y:S02]  /*17130*/  SYNCS.PHASECHK.TRANS64.TRYWAIT P0, [R3+URZ], R2 ;  /* 0x00000002030075a7 */ /* 0x0022a4000800017f */
[----:B--2---:R-:W-:Y:S05]  /*17140*/  @!P0 NANOSLEEP.SYNCS 0x989680 ;  /* 0x009896800000895d */ /* 0x004fea0003900000 */
[----:B------:R-:W2:Y:S02]  /*17150*/  @!P0 SYNCS.PHASECHK.TRANS64 P0, [R3+URZ], R2 ;  /* 0x00000002030085a7 */ /* 0x000ea4000800007f */
[----:B--2---:R-:W-:Y:S05]  /*17160*/  @!P0 BRA `(.L_x_5153) ;  /* 0xfffffffc00f08947 */ /* 0x004fea000383ffff */
[----:B------:R-:W-:Y:S05]  /*17170*/  BRA `(.L_x_5193) ;  /* 0xffffffec00f07947 */ /* 0x000fea000383ffff */
.L_x_5155:
[----:B-1----:R1:W2:Y:S02]  /*17180*/  SYNCS.PHASECHK.TRANS64.TRYWAIT P0, [R18+URZ], R5 ;  /* 0x00000005120075a7 */ /* 0x0022a4000800017f */
[----:B--2---:R-:W-:Y:S05]  /*17190*/  @!P0 NANOSLEEP.SYNCS 0x989680 ;  /* 0x009896800000895d */ /* 0x004fea0003900000 */
[----:B------:R-:W2:Y:S02]  /*171a0*/  @!P0 SYNCS.PHASECHK.TRANS64 P0, [R18+URZ], R5 ;  /* 0x00000005120085a7 */ /* 0x000ea4000800007f */
[----:B--2---:R-:W-:Y:S05]  /*171b0*/  @!P0 BRA `(.L_x_5155) ;  /* 0xfffffffc00f08947 */ /* 0x004fea000383ffff */
[----:B------:R-:W-:Y:S05]  /*171c0*/  BRA `(.L_x_5194) ;  /* 0xffffffec00f47947 */ /* 0x000fea000383ffff */
.L_x_5195:
        /* <DEDUP_REMOVED lines=11> */
.L_x_15290:


//--------------------- .text._ZN7cutlass13device_kernelIN5flash11enable_sm90INS1_16FlashAttnFwdSm90INS1_25CollectiveMainloopFwdSm90ILi2EN4cute5tupleIJNS5_1CILi1EEES8_S8_EEENS6_IJNS7_ILi64EEESA_SA_EEELi512ENS_6half_tEfNS_4arch4Sm90ELb0ELb1ELb1ELb0ELb0ELb0ELb1ELb0ELb0ELb1ELb0ELb0EEENS1_21CollectiveEpilogueFwdINS6_IJSA_NS7_ILi512EEESA_EEES9_SC_SE_Li256ELb0ELb1ELb0ELb0EEENS1_30DynamicPersistentTileSchedulerILi256ELi128ELb0ELb1ELb1EEEEEEEEEvNT_6ParamsE --------------------------
	.section	.text._ZN7cutlass13device_kernelIN5flash11enable_sm90INS1_16FlashAttnFwdSm90INS1_25CollectiveMainloopFwdSm90ILi2EN4cute5tupleIJNS5_1CILi1EEES8_S8_EEENS6_IJNS7_ILi64EEESA_SA_EEELi512ENS_6half_tEfNS_4arch4Sm90ELb0ELb1ELb1ELb0ELb0ELb0ELb1ELb0ELb0ELb1ELb0ELb0EEENS1_21CollectiveEpilogueFwdINS6_IJSA_NS7_ILi512EEESA_EEES9_SC_SE_Li256ELb0ELb1ELb0ELb0EEENS1_30DynamicPersistentTileSchedulerILi256ELi128ELb0ELb1ELb1EEEEEEEEEvNT_6ParamsE,"ax",@progbits
	.align	128
.text._ZN7cutlass13device_kernelIN5flash11enable_sm90INS1_16FlashAttnFwdSm90INS1_25CollectiveMainloopFwdSm90ILi2EN4cute5tupleIJNS5_1CILi1EEES8_S8_EEENS6_IJNS7_ILi64EEESA_SA_EEELi512ENS_6half_tEfNS_4arch4Sm90ELb0ELb1ELb1ELb0ELb0ELb0ELb1ELb0ELb0ELb1ELb0ELb0EEENS1_21CollectiveEpilogueFwdINS6_IJSA_NS7_ILi512EEESA_EEES9_SC_SE_Li256ELb0ELb1ELb0ELb0EEENS1_30DynamicPersistentTileSchedulerILi256ELi128ELb0ELb1ELb1EEEEEEEEEvNT_6ParamsE:
        .type           _ZN7cutlass13device_kernelIN5flash11enable_sm90INS1_16FlashAttnFwdSm90INS1_25CollectiveMainloopFwdSm90ILi2EN4cute5tupleIJNS5_1CILi1EEES8_S8_EEENS6_IJNS7_ILi64EEESA_SA_EEELi512ENS_6half_tEfNS_4arch4Sm90ELb0ELb1ELb1ELb0ELb0ELb0ELb1ELb0ELb0ELb1ELb0ELb0EEENS1_21CollectiveEpilogueFwdINS6_IJSA_NS7_ILi512EEESA_EEES9_SC_SE_Li256ELb0ELb1ELb0ELb0EEENS1_30DynamicPersistentTileSchedulerILi256ELi128ELb0ELb1ELb1EEEEEEEEEvNT_6ParamsE,@function
        .size           _ZN7cutlass13device_kernelIN5flash11enable_sm90INS1_16FlashAttnFwdSm90INS1_25CollectiveMainloopFwdSm90ILi2EN4cute5tupleIJNS5_1CILi1EEES8_S8_EEENS6_IJNS7_ILi64EEESA_SA_EEELi512ENS_6half_tEfNS_4arch4Sm90ELb0ELb1ELb1ELb0ELb0ELb0ELb1ELb0ELb0ELb1ELb0ELb0EEENS1_21CollectiveEpilogueFwdINS6_IJSA_NS7_ILi512EEESA_EEES9_SC_SE_Li256ELb0ELb1ELb0ELb0EEENS1_30DynamicPersistentTileSchedulerILi256ELi128ELb0ELb1ELb1EEEEEEEEEvNT_6ParamsE,(.L_x_15291 - _ZN7cutlass13device_kernelIN5flash11enable_sm90INS1_16FlashAttnFwdSm90INS1_25CollectiveMainloopFwdSm90ILi2EN4cute5tupleIJNS5_1CILi1EEES8_S8_EEENS6_IJNS7_ILi64EEESA_SA_EEELi512ENS_6half_tEfNS_4arch4Sm90ELb0ELb1ELb1ELb0ELb0ELb0ELb1ELb0ELb0ELb1ELb0ELb0EEENS1_21CollectiveEpilogueFwdINS6_IJSA_NS7_ILi512EEESA_EEES9_SC_SE_Li256ELb0ELb1ELb0ELb0EEENS1_30DynamicPersistentTileSchedulerILi256ELi128ELb0ELb1ELb1EEEEEEEEEvNT_6ParamsE)
        .other          _ZN7cutlass13device_kernelIN5flash11enable_sm90INS1_16FlashAttnFwdSm90INS1_25CollectiveMainloopFwdSm90ILi2EN4cute5tupleIJNS5_1CILi1EEES8_S8_EEENS6_IJNS7_ILi64EEESA_SA_EEELi512ENS_6half_tEfNS_4arch4Sm90ELb0ELb1ELb1ELb0ELb0ELb0ELb1ELb0ELb0ELb1ELb0ELb0EEENS1_21CollectiveEpilogueFwdINS6_IJSA_NS7_ILi512EEESA_EEES9_SC_SE_Li256ELb0ELb1ELb0ELb0EEENS1_30DynamicPersistentTileSchedulerILi256ELi128ELb0ELb1ELb1EEEEEEEEEvNT_6ParamsE,@"STO_CUDA_ENTRY STV_DEFAULT"
_ZN7cutlass13device_kernelIN5flash11enable_sm90INS1_16FlashAttnFwdSm90INS1_25CollectiveMainloopFwdSm90ILi2EN4cute5tupleIJNS5_1CILi1EEES8_S8_EEENS6_IJNS7_ILi64EEESA_SA_EEELi512ENS_6half_tEfNS_4arch4Sm90ELb0ELb1ELb1ELb0ELb0ELb0ELb1ELb0ELb0ELb1ELb0ELb0EEENS1_21CollectiveEpilogueFwdINS6_IJSA_NS7_ILi512EEESA_EEES9_SC_SE_Li256ELb0ELb1ELb0ELb0EEENS1_30DynamicPersistentTileSchedulerILi256ELi128ELb0ELb1ELb1EEEEEEEEEvNT_6ParamsE:
[----:B------:R-:W0:Y:S02]  /*0000*/  LDC R1, c[0x0][0x28] ;  /* 0x00000a00ff017b82 */ /* 0x000e240000000800 */
[----:B0-----:R-:W-:Y:S01]  /*0010*/  VIADD R1, R1, 0xfffffb70 ;  /* 0xfffffb7001017836 */ /* 0x001fe20000000000 */
[----:B------:R-:W0:Y:S01]  /*0020*/  S2R R4, SR_TID.X ;  /* 0x0000000000047919 */ /* 0x000e220000002100 */
[----:B------:R-:W-:Y:S01]  /*0030*/  ELECT P0, URZ, PT ;  /* 0x00000000003f782f */ /* 0x000fe20003800000 */
[----:B------:R-:W-:Y:S01]  /*0040*/  BSSY B0, `(.L_x_5196) ;  /* 0x0000011000007945 */ /* 0x000fe20003800000 */
[----:B------:R-:W-:Y:S01]  /*0050*/  ULDC UR4, c[0x0][0x20] ;  /* 0x0000080000047ab9 */ /* 0x000fe20000000800 */
[----:B0-----:R-:W-:-:S05]  /*0060*/  SHF.R.U32.HI R0, RZ, 0x5, R4 ;  /* 0x00000005ff007819 */ /* 0x001fca0000011604 */
[----:B------:R-:W0:Y:S02]  /*0070*/  SHFL.IDX PT, R2, R0, RZ, 0x1f ;  /* 0x00001fff00027589 */ /* 0x000e2400000e0000 */
[----:B0-----:R-:W-:Y:S02]  /*0080*/  ISETP.EQ.AND P0, PT, R2, RZ, P0 ;  /* 0x000000ff0200720c */ /* 0x001fe40000702270 */
[----:B------:R-:W-:Y:S01]  /*0090*/  IADD3 R2, P1, R1, UR4, RZ ;  /* 0x0000000401027c10 */ /* 0x000fe2000ff3e0ff */
[----:B------:R-:W-:-:S04]  /*00a0*/  ULDC UR4, c[0x0][0x24] ;  /* 0x0000090000047ab9 */ /* 0x000fc80000000800 */
[----:B------:R-:W-:-:S06]  /*00b0*/  IMAD.X R16, RZ, RZ, UR4, P1 ;  /* 0x00000004ff107e24 */ /* 0x000fcc00088e06ff */
        /* <DEDUP_REMOVED lines=9> */
.L_x_5197:
[----:B------:R-:W-:Y:S05]  /*0150*/  BSYNC B0 ;  /* 0x0000000000007941 */ /* 0x000fea0003800000 */
.L_x_5196:
[----:B------:R-:W-:Y:S01]  /*0160*/  VOTEU.ANY UP0, P0 ;  /* 0x00000000003f7886 */ /* 0x000fe20000000100 */
[----:B------:R-:W0:Y:S01]  /*0170*/  SHFL.IDX PT, R3, R0, RZ, 0x1f ;  /* 0x00001fff00037589 */ /* 0x000e2200000e0000 */
[----:B------:R-:W-:Y:S01]  /*0180*/  UMOV UR4, 0x80 ;  /* 0x0000008000047882 */ /* 0x000fe20000000000 */
[----:B------:R-:W-:Y:S01]  /*0190*/  UMOV UR7, 0x100 ;  /* 0x0000010000077882 */ /* 0x000fe20000000000 */
[----:B------:R-:W-:Y:S01]  /*01a0*/  SHF.R.U32.HI R4, RZ, 0x7, R4 ;  /* 0x00000007ff047819 */ /* 0x000fe20000011604 */
[----:B------:R-:W1:Y:S01]  /*01b0*/  @UP0 S2UR UR8, SR_CgaCtaId ;  /* 0x00000000000809c3 */ /* 0x000e620000008800 */
[----:B------:R-:W-:Y:S01]  /*01c0*/  @UP0 UMOV UR6, 0x400 ;  /* 0x0000040000060882 */ /* 0x000fe20000000000 */
[----:B------:R-:W-:-:S04]  /*01d0*/  @UP0 UIADD3 UR4, -UR4, 0x100000, URZ ;  /* 0x0010000004040890 */ /* 0x000fc8000fffe13f */
[----:B------:R-:W-:Y:S02]  /*01e0*/  @UP0 USHF.L.U32 UR5, UR4, 0xb, URZ ;  /* 0x0000000b04050899 */ /* 0x000fe4000800063f */
[----:B------:R-:W-:Y:S01]  /*01f0*/  @UP0 USHF.L.U32 UR4, UR4, 0x1, URZ ;  /* 0x0000000104040899 */ /* 0x000fe2000800063f */
[----:B------:R-:W-:Y:S01]  /*0200*/  VOTEU.ANY UP1, P0 ;  /* 0x00000000003f7886 */ /* 0x000fe20000020100 */
[----:B------:R-:W-:Y:S01]  /*0210*/  VOTEU.ANY UP2, P0 ;  /* 0x00000000003f7886 */ /* 0x000fe20000040100 */
[----:B------:R-:W2:Y:S01]  /*0220*/  SHFL.IDX PT, R4, R4, RZ, 0x1f ;  /* 0x00001fff04047589 */ /* 0x000ea200000e0000 */
[----:B0-----:R-:W-:Y:S01]  /*0230*/  ISETP.NE.AND P1, PT, R3, RZ, PT ;  /* 0x000000ff0300720c */ /* 0x001fe20003f25270 */
[----:B-1----:R-:W-:Y:S02]  /*0240*/  @UP0 ULEA UR8, UR8, UR6, 0x18 ;  /* 0x0000000608080291 */ /* 0x002fe4000f8ec03f */
[----:B------:R-:W-:-:S04]  /*0250*/  @UP0 UIADD3 UR6, -UR7, 0x100000, URZ ;  /* 0x0010000007060890 */ /* 0x000fc8000fffe13f */
[----:B------:R-:W-:Y:S02]  /*0260*/  @UP0 USHF.L.U32 UR7, UR6, 0xb, URZ ;  /* 0x0000000b06070899 */ /* 0x000fe4000800063f */
[----:B------:R-:W-:Y:S01]  /*0270*/  @UP0 USHF.L.U32 UR6, UR6, 0x1, URZ ;  /* 0x0000000106060899 */ /* 0x000fe2000800063f */
[----:B------:R-:W-:Y:S01]  /*0280*/  VOTEU.ANY UP0, P0 ;  /* 0x00000000003f7886 */ /* 0x000fe20000000100 */
[----:B------:R-:W0:Y:S04]  /*0290*/  FENCE.VIEW.ASYNC.S ;  /* 0x00000000000073c6 */ /* 0x000e280000000000 */
[----:B0-----:R0:W1:Y:S01]  /*02a0*/  @UP0 SYNCS.EXCH.64 URZ, [UR8+0x38800], UR4 ;  /* 0x03880004083f05b2 */ /* 0x0010620008000100 */
[----:B------:R0:W3:Y:S05]  /*02b0*/  @UP1 SYNCS.EXCH.64 URZ, [UR8+0x38810], UR4 ;  /* 0x03881004083f15b2 */ /* 0x0000ea0008000100 */
[----:B------:R0:W4:Y:S01]  /*02c0*/  @UP2 SYNCS.EXCH.64 URZ, [UR8+0x38820], UR6 ;  /* 0x03882006083f25b2 */ /* 0x0001220008000100 */
[----:B--2---:R-:W-:Y:S05]  /*02d0*/  @P1 BRA `(.L_x_5198) ;  /* 0x0000000000381947 */ /* 0x004fea0003800000 */
        /* <DEDUP_REMOVED lines=13> */
[----:B--2---:R-:W-:Y:S01]  /*03b0*/  NOP ;  /* 0x0000000000007918 */ /* 0x004fe20000000000 */
.L_x_5198:
[----:B------:R-:W2:Y:S01]  /*03c0*/  SHFL.IDX PT, R3, R0, RZ, 0x1f ;  /* 0x00001fff00037589 */ /* 0x000ea200000e0000 */
[----:B------:R-:W-:Y:S01]  /*03d0*/  NOP ;  /* 0x0000000000007918 */ /* 0x000fe20000000000 */
[----:B--2---:R-:W-:-:S13]  /*03e0*/  ISETP.NE.AND P0, PT, R3, RZ, PT ;  /* 0x000000ff0300720c */ /* 0x004fda0003f05270 */
        /* <DEDUP_REMOVED lines=18> */
[----:B--2---:R-:W-:Y:S01]  /*0510*/  NOP ;  /* 0x0000000000007918 */ /* 0x004fe20000000000 */
.L_x_5199:
[----:B------:R-:W2:Y:S01]  /*0520*/  SHFL.IDX PT, R3, R0, RZ, 0x1f ;  /* 0x00001fff00037589 */ /* 0x000ea200000e0000 */
[----:B------:R-:W-:Y:S01]  /*0530*/  NOP ;  /* 0x0000000000007918 */ /* 0x000fe20000000000 */
[----:B--2---:R-:W-:-:S13]  /*0540*/  ISETP.NE.AND P0, PT, R3, RZ, PT ;  /* 0x000000ff0300720c */ /* 0x004fda0003f05270 */
        /* <DEDUP_REMOVED lines=15> */
.L_x_5200:
        /* <DEDUP_REMOVED lines=22> */
.L_x_5201:
[----:B------:R-:W2:Y:S01]  /*07a0*/  SHFL.IDX PT, R3, R0, RZ, 0x1f ;  /* 0x00001fff00037589 */ /* 0x000ea200000e0000 */
[----:B------:R-:W-:Y:S01]  /*07b0*/  R2UR UR38, R4 ;  /* 0x00000000042672ca */ /* 0x000fe200000e0000 */
        /* <DEDUP_REMOVED lines=21> */
.L_x_5202:
[----:B------:R-:W-:Y:S01]  /*0910*/  UISETP.NE.AND UP0, UPT, UR38, URZ, UPT ;  /* 0x0000003f2600728c */ /* 0x000fe2000bf05270 */
[C---:B------:R-:W-:Y:S01]  /*0920*/  IADD3 R163, P0, R2.reuse, 0x70, RZ ;  /* 0x0000007002a37810 */ /* 0x040fe20007f1e0ff */
[----:B------:R-:W-:Y:S01]  /*0930*/  NOP ;  /* 0x0000000000007918 */ /* 0x000fe20000000000 */
[----:B01-34-:R-:W-:Y:S01]  /*0940*/  BAR.SYNC.DEFER_BLOCKING 0x0 ;  /* 0x0000000000007b1d */ /* 0x01bfe20000010000 */
[----:B------:R-:W-:Y:S01]  /*0950*/  IADD3 R22, P1, R2, 0x200, RZ ;  /* 0x0000020002167810 */ /* 0x000fe20007f3e0ff */
[----:B------:R-:W-:Y:S01]  /*0960*/  UP2UR UR4, UPR, URZ, 0x1 ;  /* 0x000000013f047883 */ /* 0x000fe20008000000 */
[----:B------:R-:W-:Y:S01]  /*0970*/  PLOP3.LUT P2, PT, PT, PT, UP0, 0x40, 0x0 ;  /* 0x000000000000781c */ /* 0x000fe20003f4e808 */
[--C-:B------:R-:W-:Y:S02]  /*0980*/  IMAD.X R162, RZ, RZ, R16.reuse, P0 ;  /* 0x000000ffffa27224 */ /* 0x100fe400000e0610 */
[----:B------:R-:W-:Y:S01]  /*0990*/  ULDC.64 UR46, c[0x0][0x208] ;  /* 0x00008200002e7ab9 */ /* 0x000fe20000000a00 */
[----:B------:R-:W-:-:S02]  /*09a0*/  IMAD.X R19, RZ, RZ, R16, P1 ;  /* 0x000000ffff137224 */ /* 0x000fc400008e0610 */
[----:B------:R-:W-:Y:S02]  /*09b0*/  IMAD.MOV.U32 R152, RZ, RZ, R2 ;  /* 0x000000ffff987224 */ /* 0x000fe400078e0002 */
[----:B------:R-:W-:-:S05]  /*09c0*/  IMAD.MOV.U32 R153, RZ, RZ, R16 ;  /* 0x000000ffff997224 */ /* 0x000fca00078e0010 */
[----:B------:R-:W-:Y:S05]  /*09d0*/  @P2 BRA `(.L_x_5203) ;  /* 0x00000298007c2947 */ /* 0x000fea0003800000 */
.L_x_5204:
[----:B------:R-:W-:-:S08]  /*09e0*/  NOP ;  /* 0x0000000000007918 */ /* 0x000fd00000000000 */
[----:B------:R-:W0:Y:S02]  /*09f0*/  USETMAXREG.TRY_ALLOC.CTAPOOL UP0, 0xf0 ;  /* 0x000000f0000079c8 */ /* 0x000e240008000600 */
[----:B0-----:R-:W-:-:S13]  /*0a00*/  PLOP3.LUT P0, PT, PT, PT, UP0, 0x80, 0x0 ;  /* 0x000000000000781c */ /* 0x001fda0003f0f008 */
[----:B------:R-:W-:Y:S05]  /*0a10*/  @!P0 BRA `(.L_x_5204) ;  /* 0xfffffffc00f08947 */ /* 0x000fea000383ffff */
[----:B------:R-:W0:Y:S01]  /*0a20*/  S2R R3, SR_TID.X ;  /* 0x0000000000037919 */ /* 0x000e220000002100 */
[----:B------:R-:W1:Y:S08]  /*0a30*/  S2UR UR5, SR_CTAID.X ;  /* 0x00000000000579c3 */ /* 0x000e700000002500 */
[----:B------:R-:W-:Y:S06]  /*0a40*/  BAR.ARV 0x4, 0x180 ;  /* 0x0106000000007b1d */ /* 0x000fec0000002000 */
[----:B------:R-:W-:-:S02]  /*0a50*/  IADD3 R230, P1, R2, 0x1e8, RZ ;  /* 0x000001e802e67810 */ /* 0x000fc40007f3e0ff */
[----:B------:R-:W-:Y:S01]  /*0a60*/  IADD3 R233, P2, R2, 0x1f4, RZ ;  /* 0x000001f402e97810 */ /* 0x000fe20007f5e0ff */
[----:B------:R2:W-:Y:S02]  /*0a70*/  STL.64 [R1+0x1e8], RZ ;  /* 0x0001e8ff01007387 */ /* 0x0005e40000100a00 */
[--C-:B------:R-:W-:Y:S02]  /*0a80*/  IMAD.X R231, RZ, RZ, R16.reuse, P1 ;  /* 0x000000ffffe77224 */ /* 0x100fe400008e0610 */
[----:B------:R2:W-:Y:S01]  /*0a90*/  STL [R1+0x1f0], RZ ;  /* 0x0001f0ff01007387 */ /* 0x0005e20000100800 */
[----:B------:R-:W-:-:S03]  /*0aa0*/  IMAD.X R232, RZ, RZ, R16, P2 ;  /* 0x000000ffffe87224 */ /* 0x000fc600010e0610 */
[----:B------:R2:W-:Y:S01]  /*0ab0*/  STL [R1+0x1f4], RZ ;  /* 0x0001f4ff01007387 */ /* 0x0005e20000100800 */
[----:B0-----:R-:W-:-:S04]  /*0ac0*/  LOP3.LUT R0, R3, 0xffffff80, RZ, 0xc0, !PT ;  /* 0xffffff8003007812 */ /* 0x001fc800078ec0ff */
[----:B------:R-:W-:Y:S02]  /*0ad0*/  ISETP.NE.AND P0, PT, R0, 0x80, PT ;  /* 0x000000800000780c */ /* 0x000fe40003f05270 */
[----:B------:R-:W1:Y:S11]  /*0ae0*/  LDC R0, c[0x0][0xd38] ;  /* 0x00034e00ff007b82 */ /* 0x000e760000000800 */
[----:B------:R-:W-:Y:S06]  /*0af0*/  @!P0 BAR.ARV 0x8, 0x100 ;  /* 0x0204000000008b1d */ /* 0x000fec0000002000 */
[----:B------:R-:W-:-:S13]  /*0b00*/  ISETP.GE.U32.AND P0, PT, R3, 0x100, PT ;  /* 0x000001000300780c */ /* 0x000fda0003f06070 */
[----:B------:R-:W-:Y:S06]  /*0b10*/  @P0 BAR.ARV 0xf, 0x100 ;  /* 0x03c4000000000b1d */ /* 0x000fec0000002000 */
[----:B-1----:R-:W-:-:S13]  /*0b20*/  ISETP.LE.AND P0, PT, R0, UR5, PT ;  /* 0x0000000500007c0c */ /* 0x002fda000bf03270 */
[----:B--2---:R-:W-:Y:S05]  /*0b30*/  @P0 EXIT ;  /* 0x000000000000094d */ /* 0x004fea0003800000 */
[----:B------:R-:W-:Y:S01]  /*0b40*/  VIADD R20, R3, 0xffffff80 ;  /* 0xffffff8003147836 */ /* 0x000fe20000000000 */
[----:B------:R-:W0:Y:S01]  /*0b50*/  S2UR UR6, SR_CgaCtaId ;  /* 0x00000000000679c3 */ /* 0x000e220000008800 */
[----:B------:R-:W-:-:S03]  /*0b60*/  UMOV UR44, 0x400 ;  /* 0x00000400002c7882 */ /* 0x000fc60000000000 */
[----:B------:R-:W-:-:S04]  /*0b70*/  SHF.R.S32.HI R3, RZ, 0x1f, R20 ;  /* 0x0000001fff037819 */ /* 0x000fc80000011414 */
[CC--:B------:R-:W-:Y:S01]  /*0b80*/  LEA.HI R0, R3.reuse, R20.reuse, RZ, 0x4 ;  /* 0x0000001403007211 */ /* 0x0c0fe200078f20ff */
[----:B------:R-:W1:Y:S01]  /*0b90*/  S2UR UR4, SR_SWINHI ;  /* 0x00000000000479c3 */ /* 0x000e620000002f00 */
[CC--:B------:R-:W-:Y:S02]  /*0ba0*/  LEA.HI R8, R3.reuse, R20.reuse, RZ, 0x2 ;  /* 0x0000001403087211 */ /* 0x0c0fe400078f10ff */
[----:B------:R-:W-:Y:S02]  /*0bb0*/  SHF.R.S32.HI R5, RZ, 0x4, R0 ;  /* 0x00000004ff057819 */ /* 0x000fe40000011400 */
[----:B------:R-:W-:Y:S02]  /*0bc0*/  LEA.HI R6, R3, R20, RZ, 0x7 ;  /* 0x0000001403067211 */ /* 0x000fe400078f38ff */
[----:B------:R-:W-:Y:S02]  /*0bd0*/  LEA.HI R4, R0, R5, RZ, 0x1 ;  /* 0x0000000500047211 */ /* 0x000fe400078f08ff */
[----:B------:R-:W-:-:S02]  /*0be0*/  LOP3.LUT R11, R8, 0xfffffffc, RZ, 0xc0, !PT ;  /* 0xfffffffc080b7812 */ /* 0x000fc400078ec0ff */
[----:B------:R-:W-:Y:S02]  /*0bf0*/  LOP3.LUT R4, R4, 0x1ffffffe, RZ, 0xc0, !PT ;  /* 0x1ffffffe04047812 */ /* 0x000fe400078ec0ff */
[----:B------:R-:W-:Y:S01]  /*0c00*/  LOP3.LUT R9, R6, 0xffffff80, RZ, 0xc0, !PT ;  /* 0xffffff8006097812 */ /* 0x000fe200078ec0ff */
[C---:B------:R-:W-:Y:S01]  /*0c10*/  IMAD.IADD R11, R20.reuse, 0x1, -R11 ;  /* 0x00000001140b7824 */ /* 0x040fe200078e0a0b */
[-C--:B------:R-:W-:Y:S01]  /*0c20*/  LEA.HI R7, R3, R20.reuse, RZ, 0x3 ;  /* 0x0000001403077211 */ /* 0x080fe200078f18ff */
[----:B------:R-:W-:Y:S01]  /*0c30*/  IMAD.IADD R5, R5, 0x1, -R4 ;  /* 0x0000000105057824 */ /* 0x000fe200078e0a04 */
[----:B------:R-:W-:Y:S01]  /*0c40*/  LEA.HI R4, R3, R20, RZ, 0x5 ;  /* 0x0000001403047211 */ /* 0x000fe200078f28ff */
[----:B------:R-:W-:Y:S01]  /*0c50*/  IMAD.IADD R9, R20, 0x1, -R9 ;  /* 0x0000000114097824 */ /* 0x000fe200078e0a09 */
[----:B------:R-:W-:Y:S01]  /*0c60*/  LOP3.LUT R3, R0, 0xfffffff0, RZ, 0xc0, !PT ;  /* 0xfffffff000037812 */ /* 0x000fe200078ec0ff */
[----:B0-----:R-:W-:Y:S01]  /*0c70*/  ULEA UR44, UR6, UR44, 0x18 ;  /* 0x0000002c062c7291 */ /* 0x001fe2000f8ec03f */
[--C-:B------:R-:W-:Y:S01]  /*0c80*/  SHF.R.S32.HI R235, RZ, 0x5, R4.reuse ;  /* 0x00000005ffeb7819 */ /* 0x100fe20000011404 */
[----:B------:R-:W-:Y:S01]  /*0c90*/  IMAD.SHL.U32 R12, R5, 0x8, RZ ;  /* 0x00000008050c7824 */ /* 0x000fe200078e00ff */
[----:B------:R-:W-:Y:S01]  /*0ca0*/  SHF.R.S32.HI R4, RZ, 0x1f, R4 ;  /* 0x0000001fff047819 */ /* 0x000fe20000011404 */
[----:B------:R-:W-:Y:S01]  /*0cb0*/  IMAD.IADD R236, R20, 0x1, -R3 ;  /* 0x0000000114ec7824 */ /* 0x000fe200078e0a03 */
[----:B------:R-:W-:-:S02]  /*0cc0*/  SHF.R.S32.HI R188, RZ, 0x3, R7 ;  /* 0x00000003ffbc7819 */ /* 0x000fc40000011407 */
[----:B------:R-:W-:Y:S01]  /*0cd0*/  LEA.HI R4, R4, R235, RZ, 0x2 ;  /* 0x000000eb04047211 */ /* 0x000fe200078f10ff */
[----:B------:R-:W-:Y:S01]  /*0ce0*/  UMOV UR36, UR44 ;  /* 0x0000002c00247c82 */ /* 0x000fe20008000000 */
[----:B-1----:R-:W-:Y:S01]  /*0cf0*/  UMOV UR37, UR4 ;  /* 0x0000000400257c82 */ /* 0x002fe20008000000 */
[----:B------:R-:W-:Y:S01]  /*0d00*/  LOP3.LUT R7, R7, 0xfffffff8, RZ, 0xc0, !PT ;  /* 0xfffffff807077812 */ /* 0x000fe200078ec0ff */
[----:B------:R-:W-:Y:S01]  /*0d10*/  IMAD.U32 R156, RZ, RZ, UR36 ;  /* 0x00000024ff9c7e24 */ /* 0x000fe2000f8e00ff */
[----:B------:R-:W-:Y:S01]  /*0d20*/  SHF.R.S32.HI R197, RZ, 0x7, R6 ;  /* 0x00000007ffc57819 */ /* 0x000fe20000011406 */
[----:B------:R-:W-:Y:S01]  /*0d30*/  IMAD.U32 R157, RZ, RZ, UR37 ;  /* 0x00000025ff9d7e24 */ /* 0x000fe2000f8e00ff */
[----:B------:R-:W-:Y:S01]  /*0d40*/  LOP3.LUT R4, R4, 0x3ffffc, RZ, 0xc0, !PT ;  /* 0x003ffffc04047812 */ /* 0x000fe200078ec0ff */
[----:B------:R-:W-:Y:S01]  /*0d50*/  IMAD.IADD R198, R20, 0x1, -R7 ;  /* 0x0000000114c67824 */ /* 0x000fe200078e0a07 */
[----:B------:R-:W-:Y:S01]  /*0d60*/  LEA.HI R3, R11, R11, RZ, 0x1 ;  /* 0x0000000b0b037211 */ /* 0x000fe200078f08ff */
[----:B------:R-:W-:Y:S01]  /*0d70*/  IMAD R7, R197, 0x100, R236 ;  /* 0x00000100c5077824 */ /* 0x000fe200078e02ec */
[----:B------:R-:W-:Y:S01]  /*0d80*/  SHF.R.S32.HI R0, RZ, 0x1f, R9 ;  /* 0x0000001fff007819 */ /* 0x000fe20000011409 */
[----:B------:R-:W-:Y:S01]  /*0d90*/  IMAD.IADD R4, R235, 0x1, -R4 ;  /* 0x00000001eb047824 */ /* 0x000fe200078e0a04 */
[----:B------:R-:W-:Y:S01]  /*0da0*/  LOP3.LUT R8, R3, 0x1ffffffe, RZ, 0xc0, !PT ;  /* 0x1ffffffe03087812 */ /* 0x000fe200078ec0ff */
[----:B------:R-:W-:Y:S01]  /*0db0*/  IMAD.SHL.U32 R164, R198, 0x8, RZ ;  /* 0x00000008c6a47824 */ /* 0x000fe200078e00ff */
[-C--:B------:R-:W-:Y:S01]  /*0dc0*/  LEA.HI R3, R0, R9.reuse, RZ, 0x2 ;  /* 0x0000000900037211 */ /* 0x080fe200078f10ff */
[----:B------:R-:W-:Y:S01]  /*0dd0*/  IMAD R10, R4, 0x10, R7 ;  /* 0x00000010040a7824 */ /* 0x000fe200078e0207 */
[----:B------:R-:W-:Y:S01]  /*0de0*/  LEA.HI R0, R0, R9, RZ, 0x5 ;  /* 0x0000000900007211 */ /* 0x000fe200078f28ff */
[----:B------:R-:W-:Y:S01]  /*0df0*/  IMAD R159, R188, 0x40, R164 ;  /* 0x00000040bc9f7824 */ /* 0x000fe200078e02a4 */
[--C-:B------:R-:W-:Y:S01]  /*0e00*/  SHF.R.S32.HI R4, RZ, 0x2, R3.reuse ;  /* 0x00000002ff047819 */ /* 0x100fe20000011403 */
[----:B------:R-:W-:Y:S01]  /*0e10*/  IMAD.IADD R11, R11, 0x1, -R8 ;  /* 0x000000010b0b7824 */ /* 0x000fe200078e0a08 */
[----:B------:R-:W-:Y:S01]  /*0e20*/  SHF.R.S32.HI R7, RZ, 0x1f, R3 ;  /* 0x0000001fff077819 */ /* 0x000fe20000011403 */
[----:B------:R-:W-:Y:S01]  /*0e30*/  IMAD.WIDE R158, R159, 0x2, R156 ;  /* 0x000000029f9e7825 */ /* 0x000fe200078e029c */
[----:B------:R-:W-:Y:S01]  /*0e40*/  SHF.R.S32.HI R0, RZ, 0x5, R0 ;  /* 0x00000005ff007819 */ /* 0x000fe20000011400 */
[----:B------:R0:W-:Y:S01]  /*0e50*/  STL [R1+0x444], R12 ;  /* 0x0004440c01007387 */ /* 0x0001e20000100800 */
[----:B------:R-:W-:Y:S01]  /*0e60*/  LEA.HI R7, R7, R4, RZ, 0x3 ;  /* 0x0000000407077211 */ /* 0x000fe200078f18ff */
[----:B------:R-:W-:Y:S01]  /*0e70*/  VIADD R184, R164, 0x40 ;  /* 0x00000040a4b87836 */ /* 0x000fe20000000000 */
[----:B------:R-:W-:Y:S01]  /*0e80*/  IADD3 R229, P5, R158, 0x7000, RZ ;  /* 0x000070009ee57810 */ /* 0x000fe20007fbe0ff */
[C---:B------:R-:W-:Y:S01]  /*0e90*/  VIADD R185, R164.reuse, 0x80 ;  /* 0x00000080a4b97836 */ /* 0x040fe20000000000 */
[----:B------:R-:W-:Y:S01]  /*0ea0*/  LOP3.LUT R7, R7, 0xfffffff8, RZ, 0xc0, !PT ;  /* 0xfffffff807077812 */ /* 0x000fe200078ec0ff */
[----:B------:R-:W-:Y:S01]  /*0eb0*/  VIADD R167, R164, 0xc0 ;  /* 0x000000c0a4a77836 */ /* 0x000fe20000000000 */
[----:B------:R-:W-:Y:S01]  /*0ec0*/  IADD3 R227, P6, R158, 0x8000, RZ ;  /* 0x000080009ee37810 */ /* 0x000fe20007fde0ff */
[----:B------:R-:W-:Y:S01]  /*0ed0*/  VIADD R166, R164, 0x100 ;  /* 0x00000100a4a67836 */ /* 0x000fe20000000000 */
[----:B------:R-:W-:Y:S01]  /*0ee0*/  LOP3.LUT R228, R229, 0x380, RZ, 0xc0, !PT ;  /* 0x00000380e5e47812 */ /* 0x000fe200078ec0ff */
[----:B------:R-:W-:Y:S01]  /*0ef0*/  IMAD.IADD R7, R4, 0x1, -R7 ;  /* 0x0000000104077824 */ /* 0x000fe200078e0a07 */
[----:B------:R-:W-:Y:S01]  /*0f00*/  LOP3.LUT R226, R227, 0x380, RZ, 0xc0, !PT ;  /* 0x00000380e3e27812 */ /* 0x000fe200078ec0ff */
[----:B------:R-:W-:Y:S01]  /*0f10*/  VIADD R165, R164, 0x140 ;  /* 0x00000140a4a57836 */ /* 0x000fe20000000000 */
[----:B------:R-:W-:Y:S01]  /*0f20*/  SHF.R.U64 R228, R228, 0x3, RZ ;  /* 0x00000003e4e47819 */ /* 0x000fe200000012ff */
[----:B------:R-:W-:Y:S01]  /*0f30*/  IMAD R160, R0, 0x10, R7 ;  /* 0x0000001000a07824 */ /* 0x000fe200078e0207 */
[----:B------:R-:W-:Y:S01]  /*0f40*/  IADD3 R225, P0, R158, 0x9000, RZ ;  /* 0x000090009ee17810 */ /* 0x000fe20007f1e0ff */
[----:B------:R-:W-:Y:S01]  /*0f50*/  VIADD R187, R164, 0x180 ;  /* 0x00000180a4bb7836 */ /* 0x000fe20000000000 */
[----:B------:R-:W-:Y:S01]  /*0f60*/  SHF.R.U64 R226, R226, 0x3, RZ ;  /* 0x00000003e2e27819 */ /* 0x000fe200000012ff */
[----:B------:R-:W-:Y:S01]  /*0f70*/  IMAD R0, R11, 0x8, R160 ;  /* 0x000000080b007824 */ /* 0x000fe200078e02a0 */
[----:B------:R-:W-:Y:S01]  /*0f80*/  LEA.HI R6, R6, R197, RZ, 0x1 ;  /* 0x000000c506067211 */ /* 0x000fe200078f08ff */
[----:B------:R-:W-:Y:S01]  /*0f90*/  VIADD R186, R164, 0x1c0 ;  /* 0x000001c0a4ba7836 */ /* 0x000fe20000000000 */
[----:B------:R-:W-:Y:S01]  /*0fa0*/  LOP3.LUT R228, R228, R229, RZ, 0x3c, !PT ;  /* 0x000000e5e4e47212 */ /* 0x000fe200078e3cff */
[--C-:B------:R-:W-:Y:S01]  /*0fb0*/  IMAD.X R229, RZ, RZ, R159.reuse, P5 ;  /* 0x000000ffffe57224 */ /* 0x100fe200028e069f */
[----:B------:R0:W-:Y:S01]  /*0fc0*/  STL [R1+0x448], R0 ;  /* 0x0004480001007387 */ /* 0x0001e20000100800 */
[----:B------:R-:W-:Y:S01]  /*0fd0*/  LOP3.LUT R224, R225, 0x380, RZ, 0xc0, !PT ;  /* 0x00000380e1e07812 */ /* 0x000fe200078ec0ff */
[----:B------:R-:W-:Y:S01]  /*0fe0*/  UMOV UR4, UR5 ;  /* 0x0000000500047c82 */ /* 0x000fe20008000000 */
[----:B------:R-:W-:Y:S01]  /*0ff0*/  LOP3.LUT R226, R226, R227, RZ, 0x3c, !PT ;  /* 0x000000e3e2e27212 */ /* 0x000fe200078e3cff */
[----:B------:R-:W-:Y:S01]  /*1000*/  IMAD.X R227, RZ, RZ, R159, P6 ;  /* 0x000000ffffe37224 */ /* 0x000fe200030e069f */
[----:B------:R-:W-:Y:S01]  /*1010*/  LOP3.LUT R8, R3, 0x7ffffffc, RZ, 0xc0, !PT ;  /* 0x7ffffffc03087812 */ /* 0x000fe200078ec0ff */
[----:B------:R-:W-:Y:S01]  /*1020*/  IMAD.U32 R3, R10, 0x40, R12 ;  /* 0x000000400a037824 */ /* 0x000fe200078e000c */
[----:B------:R-:W-:-:S02]  /*1030*/  IADD3 R223, P1, R158, 0xa000, RZ ;  /* 0x0000a0009edf7810 */ /* 0x000fc40007f3e0ff */
[C---:B------:R-:W-:Y:S01]  /*1040*/  IADD3 R221, P2, R158.reuse, 0xb000, RZ ;  /* 0x0000b0009edd7810 */ /* 0x040fe20007f5e0ff */
[----:B------:R-:W-:Y:S01]  /*1050*/  IMAD.IADD R8, R9, 0x1, -R8 ;  /* 0x0000000109087824 */ /* 0x000fe200078e0a08 */
[C---:B------:R-:W-:Y:S01]  /*1060*/  IADD3 R219, P3, R158.reuse, 0xc000, RZ ;  /* 0x0000c0009edb7810 */ /* 0x040fe20007f7e0ff */
[----:B------:R-:W-:Y:S01]  /*1070*/  IMAD.WIDE R156, R3, 0x2, R156 ;  /* 0x00000002039c7825 */ /* 0x000fe200078e029c */
[C---:B------:R-:W-:Y:S02]  /*1080*/  IADD3 R217, P4, R158.reuse, 0xd000, RZ ;  /* 0x0000d0009ed97810 */ /* 0x040fe40007f9e0ff */
[----:B------:R-:W-:Y:S01]  /*1090*/  IADD3 R215, P5, R158, 0xe000, RZ ;  /* 0x0000e0009ed77810 */ /* 0x000fe20007fbe0ff */
[----:B------:R-:W-:Y:S01]  /*10a0*/  IMAD.SHL.U32 R237, R8, 0x2, RZ ;  /* 0x0000000208ed7824 */ /* 0x000fe200078e00ff */
[----:B------:R-:W-:Y:S02]  /*10b0*/  IADD3 R201, P6, R158, 0xf000, RZ ;  /* 0x0000f0009ec97810 */ /* 0x000fe40007fde0ff */
[----:B------:R-:W-:-:S02]  /*10c0*/  LOP3.LUT R6, R6, 0xfffffe, RZ, 0xc0, !PT ;  /* 0x00fffffe06067812 */ /* 0x000fc400078ec0ff */
[----:B------:R-:W-:Y:S02]  /*10d0*/  SHF.R.U64 R224, R224, 0x3, RZ ;  /* 0x00000003e0e07819 */ /* 0x000fe400000012ff */
[----:B------:R-:W-:Y:S01]  /*10e0*/  LOP3.LUT R222, R223, 0x380, RZ, 0xc0, !PT ;  /* 0x00000380dfde7812 */ /* 0x000fe200078ec0ff */
[----:B------:R-:W-:Y:S01]  /*10f0*/  IMAD.IADD R6, R197, 0x1, -R6 ;  /* 0x00000001c5067824 */ /* 0x000fe200078e0a06 */
[----:B------:R-:W-:Y:S02]  /*1100*/  LOP3.LUT R220, R221, 0x380, RZ, 0xc0, !PT ;  /* 0x00000380dddc7812 */ /* 0x000fe400078ec0ff */
[----:B------:R-:W-:Y:S01]  /*1110*/  LOP3.LUT R218, R219, 0x380, RZ, 0xc0, !PT ;  /* 0x00000380dbda7812 */ /* 0x000fe200078ec0ff */
[----:B------:R-:W-:Y:S01]  /*1120*/  IMAD.SHL.U32 R234, R6, 0x100, RZ ;  /* 0x0000010006ea7824 */ /* 0x000fe200078e00ff */
[----:B------:R-:W-:Y:S02]  /*1130*/  LOP3.LUT R216, R217, 0x380, RZ, 0xc0, !PT ;  /* 0x00000380d9d87812 */ /* 0x000fe400078ec0ff */
[----:B------:R-:W-:Y:S01]  /*1140*/  LOP3.LUT R214, R215, 0x380, RZ, 0xc0, !PT ;  /* 0x00000380d7d67812 */ /* 0x000fe200078ec0ff */
[----:B------:R-:W-:Y:S01]  /*1150*/  IMAD.IADD R161, R237, 0x1, R234 ;  /* 0x00000001eda17824 */ /* 0x000fe200078e02ea */
[----:B------:R-:W-:-:S02]  /*1160*/  LOP3.LUT R200, R201, 0x380, RZ, 0xc0, !PT ;  /* 0x00000380c9c87812 */ /* 0x000fc400078ec0ff */
[----:B------:R-:W-:Y:S01]  /*1170*/  LOP3.LUT R224, R224, R225, RZ, 0x3c, !PT ;  /* 0x000000e1e0e07212 */ /* 0x000fe200078e3cff */
[----:B------:R-:W-:Y:S01]  /*1180*/  IMAD.X R225, RZ, RZ, R159, P0 ;  /* 0x000000ffffe17224 */ /* 0x000fe200000e069f */
[----:B------:R-:W-:Y:S02]  /*1190*/  SHF.R.U64 R222, R222, 0x3, RZ ;  /* 0x00000003dede7819 */ /* 0x000fe400000012ff */
[----:B------:R-:W-:Y:S02]  /*11a0*/  SHF.R.U64 R220, R220, 0x3, RZ ;  /* 0x00000003dcdc7819 */ /* 0x000fe400000012ff */
[----:B------:R-:W-:Y:S02]  /*11b0*/  SHF.R.U64 R218, R218, 0x3, RZ ;  /* 0x00000003dada7819 */ /* 0x000fe400000012ff */
[----:B------:R-:W-:Y:S02]  /*11c0*/  SHF.R.U64 R216, R216, 0x3, RZ ;  /* 0x00000003d8d87819 */ /* 0x000fe400000012ff */
[----:B------:R-:W-:-:S02]  /*11d0*/  SHF.R.U64 R214, R214, 0x3, RZ ;  /* 0x00000003d6d67819 */ /* 0x000fc400000012ff */
[----:B------:R-:W-:Y:S02]  /*11e0*/  SHF.R.U64 R200, R200, 0x3, RZ ;  /* 0x00000003c8c87819 */ /* 0x000fe400000012ff */
[----:B------:R-:W-:Y:S02]  /*11f0*/  IADD3 R17, P0, R2, 0xec, RZ ;  /* 0x000000ec02117810 */ /* 0x000fe40007f1e0ff */
[----:B------:R-:W-:Y:S01]  /*1200*/  LOP3.LUT R222, R222, R223, RZ, 0x3c, !PT ;  /* 0x000000dfdede7212 */ /* 0x000fe200078e3cff */
[--C-:B------:R-:W-:Y:S01]  /*1210*/  IMAD.X R223, RZ, RZ, R159.reuse, P1 ;  /* 0x000000ffffdf7224 */ /* 0x100fe200008e069f */
[----:B------:R-:W-:Y:S01]  /*1220*/  LOP3.LUT R220, R220, R221, RZ, 0x3c, !PT ;  /* 0x000000dddcdc7212 */ /* 0x000fe200078e3cff */
[----:B------:R-:W-:Y:S01]  /*1230*/  IMAD.X R23, RZ, RZ, R16, P0 ;  /* 0x000000ffff177224 */ /* 0x000fe200000e0610 */
        /* <DEDUP_REMOVED lines=8> */
[----:B------:R-:W-:Y:S01]  /*12c0*/  SHF.R.S32.HI R196, RZ, 0x1f, R164 ;  /* 0x0000001fffc47819 */ /* 0x000fe200000114a4 */
[----:B------:R-:W-:Y:S01]  /*12d0*/  IMAD.X R201, RZ, RZ, R159, P6 ;  /* 0x000000ffffc97224 */ /* 0x000fe200030e069f */
[----:B------:R-:W-:-:S02]  /*12e0*/  SHF.R.S32.HI R195, RZ, 0x1f, R184 ;  /* 0x0000001fffc37819 */ /* 0x000fc400000114b8 */
[----:B------:R-:W-:Y:S02]  /*12f0*/  SHF.R.S32.HI R194, RZ, 0x1f, R185 ;  /* 0x0000001fffc27819 */ /* 0x000fe400000114b9 */
[----:B------:R-:W-:Y:S02]  /*1300*/  SHF.R.S32.HI R193, RZ, 0x1f, R167 ;  /* 0x0000001fffc17819 */ /* 0x000fe400000114a7 */
[----:B------:R-:W-:Y:S02]  /*1310*/  SHF.R.S32.HI R192, RZ, 0x1f, R166 ;  /* 0x0000001fffc07819 */ /* 0x000fe400000114a6 */
[----:B------:R-:W-:Y:S02]  /*1320*/  SHF.R.S32.HI R191, RZ, 0x1f, R165 ;  /* 0x0000001fffbf7819 */ /* 0x000fe400000114a5 */
[----:B------:R-:W-:Y:S02]  /*1330*/  SHF.R.S32.HI R190, RZ, 0x1f, R187 ;  /* 0x0000001fffbe7819 */ /* 0x000fe400000114bb */
[----:B0-----:R-:W-:-:S07]  /*1340*/  SHF.R.S32.HI R189, RZ, 0x1f, R186 ;  /* 0x0000001fffbd7819 */ /* 0x001fce00000114ba */
.L_x_5340:
        /* <DEDUP_REMOVED lines=21> */
.L_x_5205:
[----:B------:R-:W-:Y:S01]  /*14a0*/  ULDC UR7, c[0x0][0xd54] ;  /* 0x0003550000077ab9 */ /* 0x000fe20000000800 */
[----:B------:R-:W-:Y:S01]  /*14b0*/  UMOV UR6, UR9 ;  /* 0x0000000900067c82 */ /* 0x000fe20008000000 */
[----:B------:R-:W-:-:S11]  /*14c0*/  UISETP.NE.AND UP0, UPT, UR7, 0x1, UPT ;  /* 0x000000010700788c */ /* 0x000fd6000bf05270 */
[----:B------:R-:W-:Y:S02]  /*14d0*/  @UP0 ULDC.64 UR10, c[0x0][0xd58] ;  /* 0x00035600000a0ab9 */ /* 0x000fe40000000a00 */
[----:B------:R-:W-:-:S04]  /*14e0*/  UIMAD.WIDE.U32 UR4, UR9, UR10, URZ ;  /* 0x0000000a090472a5 */ /* 0x000fc8000f8e003f */
[----:B------:R-:W-:-:S04]  /*14f0*/  @UP0 USHF.R.U32.HI UR6, URZ, UR11, UR5 ;  /* 0x0000000b3f060299 */ /* 0x000fc80008011605 */
[----:B------:R-:W-:-:S12]  /*1500*/  UIMAD UR4, UR6, UR7, URZ ;  /* 0x00000007060472a4 */ /* 0x000fd8000f8e023f */
.L_x_5206:
[----:B------:R-:W0:Y:S01]  /*1510*/  LDC R0, c[0x0][0xa80] ;  /* 0x0002a000ff007b82 */ /* 0x000e220000000800 */
[----:B------:R-:W-:Y:S01]  /*1520*/  ULDC UR41, c[0x0][0xd48] ;  /* 0x0003520000297ab9 */ /* 0x000fe20000000800 */
[----:B------:R-:W-:Y:S01]  /*1530*/  UIADD3 UR4, UR9, -UR4, URZ ;  /* 0x8000000409047290 */ /* 0x000fe2000fffe03f */
[----:B------:R1:W-:Y:S01]  /*1540*/  STL.128 [R1+0x410], RZ ;  /* 0x000410ff01007387 */ /* 0x0003e20000100c00 */
[----:B------:R-:W-:Y:S01]  /*1550*/  UISETP.NE.AND UP1, UPT, UR41, 0x1, UPT ;  /* 0x000000012900788c */ /* 0x000fe2000bf25270 */
[----:B------:R-:W-:Y:S01]  /*1560*/  IADD3 R28, P0, R2, 0x410, RZ ;  /* 0x00000410021c7810 */ /* 0x000fe20007f1e0ff */
[----:B------:R-:W-:Y:S01]  /*1570*/  ULDC UR5, c[0x0][0xd54] ;  /* 0x0003550000057ab9 */ /* 0x000fe20000000800 */
[----:B------:R-:W-:Y:S01]  /*1580*/  UISETP.NE.AND UP2, UPT, UR38, 0x1, UPT ;  /* 0x000000012600788c */ /* 0x000fe2000bf45270 */
[----:B------:R1:W-:Y:S01]  /*1590*/  STL.128 [R1+0x420], RZ ;  /* 0x000420ff01007387 */ /* 0x0003e20000100c00 */
[----:B------:R-:W-:Y:S01]  /*15a0*/  UIMAD UR8, UR8, UR5, UR4 ;  /* 0x00000005080872a4 */ /* 0x000fe2000f8e0204 */
[----:B------:R-:W-:Y:S01]  /*15b0*/  IMAD.X R39, RZ, RZ, R16, P0 ;  /* 0x000000ffff277224 */ /* 0x000fe200000e0610 */
[----:B------:R-:W-:Y:S01]  /*15c0*/  ULOP3.LUT UR39, URZ, UR6, URZ, 0x33, !UPT ;  /* 0x000000063f277292 */ /* 0x000fe2000f8e333f */
[----:B------:R1:W-:Y:S01]  /*15d0*/  STL.128 [R1+0x200], RZ ;  /* 0x000200ff01007387 */ /* 0x0003e20000100c00 */
[----:B------:R-:W-:Y:S01]  /*15e0*/  ULDC.64 UR10, c[0x0][0x418] ;  /* 0x00010600000a7ab9 */ /* 0x000fe20000000a00 */
[----:B------:R-:W-:Y:S01]  /*15f0*/  ULDC UR6, c[0x0][0xd3c] ;  /* 0x00034f0000067ab9 */ /* 0x000fe20000000800 */
[----:B------:R-:W-:Y:S01]  /*1600*/  @UP1 ULDC UR4, c[0x0][0xd4c] ;  /* 0x0003530000041ab9 */ /* 0x000fe20000000800 */
[----:B------:R1:W-:Y:S01]  /*1610*/  STL.128 [R1+0x210], RZ ;  /* 0x000210ff01007387 */ /* 0x0003e20000100c00 */
[----:B------:R-:W-:Y:S01]  /*1620*/  UISETP.NE.U32.AND UP0, UPT, UR10, URZ, UPT ;  /* 0x0000003f0a00728c */ /* 0x000fe2000bf05070 */
[----:B------:R-:W-:Y:S01]  /*1630*/  PLOP3.LUT P1, PT, PT, PT, UP2, 0x80, 0x0 ;  /* 0x000000000000781c */ /* 0x000fe20003f2f028 */
[----:B------:R-:W-:Y:S01]  /*1640*/  UIMAD.WIDE.U32 UR4, UR8, UR4, URZ ;  /* 0x00000004080472a5 */ /* 0x000fe2000f8e003f */
[----:B------:R1:W-:Y:S01]  /*1650*/  STL.128 [R1+0x220], RZ ;  /* 0x000220ff01007387 */ /* 0x0003e20000100c00 */
[----:B------:R-:W-:Y:S01]  /*1660*/  UIADD3 UR39, UR39, UR6, URZ ;  /* 0x0000000627277290 */ /* 0x000fe2000fffe03f */
[----:B------:R-:W-:-:S02]  /*1670*/  UMOV UR40, UR8 ;  /* 0x0000000800287c82 */ /* 0x000fc40008000000 */
[----:B0-----:R1:W-:Y:S01]  /*1680*/  STL [R1+0x430], R0 ;  /* 0x0004300001007387 */ /* 0x0013e20000100800 */
[----:B------:R-:W-:Y:S01]  /*1690*/  @UP1 ULDC UR6, c[0x0][0xd50] ;  /* 0x0003540000061ab9 */ /* 0x000fe20000000800 */
[----:B------:R-:W-:Y:S02]  /*16a0*/  UISETP.NE.AND.EX UP0, UPT, UR11, URZ, UPT, UP0 ;  /* 0x0000003f0b00728c */ /* 0x000fe4000bf05300 */
[----:B------:R1:W-:Y:S01]  /*16b0*/  STL.128 [R1+0x230], RZ ;  /* 0x000230ff01007387 */ /* 0x0003e20000100c00 */
[----:B------:R-:W-:Y:S01]  /*16c0*/  @UP1 USHF.R.U32.HI UR40, URZ, UR6, UR5 ;  /* 0x000000063f281299 */ /* 0x000fe20008011605 */
[----:B------:R-:W-:Y:S02]  /*16d0*/  ULDC UR45, c[0x0][0x424] ;  /* 0x00010900002d7ab9 */ /* 0x000fe40000000800 */
[----:B------:R1:W-:Y:S01]  /*16e0*/  STL.128 [R1+0x240], RZ ;  /* 0x000240ff01007387 */ /* 0x0003e20000100c00 */
[----:B------:R-:W-:Y:S02]  /*16f0*/  USEL UR45, UR45, 0x1, UP0 ;  /* 0x000000012d2d7887 */ /* 0x000fe40008000000 */
[----:B------:R-:W-:Y:S01]  /*1700*/  UIADD3 UR4, -UR40, URZ, URZ ;  /* 0x0000003f28047290 */ /* 0x000fe2000fffe13f */
[----:B------:R1:W-:Y:S01]  /*1710*/  STL.128 [R1+0x250], RZ ;  /* 0x000250ff01007387 */ /* 0x0003e20000100c00 */
[----:B------:R-:W-:-:S02]  /*1720*/  ULDC UR7, c[0x0][0x2f0] ;  /* 0x0000bc0000077ab9 */ /* 0x000fc40000000800 */
[----:B------:R-:W-:Y:S01]  /*1730*/  UIMAD UR45, UR45, UR7, URZ ;  /* 0x000000072d2d72a4 */ /* 0x000fe2000f8e023f */
[----:B------:R1:W-:Y:S01]  /*1740*/  STL.128 [R1+0x260], RZ ;  /* 0x000260ff01007387 */ /* 0x0003e20000100c00 */
[----:B------:R-:W-:-:S03]  /*1750*/  UIMAD UR41, UR41, UR4, UR8 ;  /* 0x00000004292972a4 */ /* 0x000fc6000f8e0208 */
[----:B------:R1:W-:Y:S04]  /*1760*/  STL.128 [R1+0x270], RZ ;  /* 0x000270ff01007387 */ /* 0x0003e80000100c00 */
        /* <DEDUP_REMOVED lines=23> */
[----:B------:R1:W-:Y:S01]  /*18e0*/  STL.128 [R1+0x3f0], RZ ;  /* 0x0003f0ff01007387 */ /* 0x0003e20000100c00 */
[----:B------:R-:W-:Y:S05]  /*18f0*/  @!P1 BRA `(.L_x_5207) ;  /* 0x0000008000049947 */ /* 0x000fea0003800000 */
[----:B------:R-:W-:Y:S01]  /*1900*/  ULDC UR4, c[0x0][0x448] ;  /* 0x0001120000047ab9 */ /* 0x000fe20000000800 */
[----:B------:R-:W-:Y:S02]  /*1910*/  USHF.L.U32 UR8, UR39, 0x6, URZ ;  /* 0x0000000627087899 */ /* 0x000fe4000800063f */
[----:B------:R-:W-:Y:S01]  /*1920*/  UISETP.NE.AND UP0, UPT, UR4, 0x1, UPT ;  /* 0x000000010400788c */ /* 0x000fe2000bf05270 */
[----:B------:R-:W-:Y:S02]  /*1930*/  ULDC UR12, c[0x0][0x288] ;  /* 0x0000a200000c7ab9 */ /* 0x000fe40000000800 */
[----:B------:R-:W-:Y:S01]  /*1940*/  ULDC.64 UR4, c[0x0][0xad8] ;  /* 0x0002b60000047ab9 */ /* 0x000fe20000000a00 */
[----:B------:R-:W-:Y:S02]  /*1950*/  UIADD3 UR9, UR8, 0x3f, URZ ;  /* 0x0000003f08097890 */ /* 0x000fe4000fffe03f */
[----:B------:R-:W-:Y:S02]  /*1960*/  UISETP.GE.AND UP1, UPT, UR5, 0x1, UPT ;  /* 0x000000010500788c */ /* 0x000fe4000bf26270 */
[----:B------:R-:W-:-:S03]  /*1970*/  UIADD3 UR10, UR45, 0x1, -UR12 ;  /* 0x000000012d0a7890 */ /* 0x000fc6000fffe80c */
[----:B------:R-:W-:Y:S01]  /*1980*/  @UP0 UIADD3 UR6, UR8, 0x3f, URZ ;  /* 0x0000003f08060890 */ /* 0x000fe2000fffe03f */
[----:B------:R-:W-:Y:S01]  /*1990*/  PLOP3.LUT P1, PT, PT, PT, UP1, 0x80, 0x0 ;  /* 0x000000000000781c */ /* 0x000fe20003f2f018 */
[----:B------:R-:W-:Y:S01]  /*19a0*/  @UP0 ULDC UR7, c[0x0][0x44c] ;  /* 0x0001130000070ab9 */ /* 0x000fe20000000800 */
[----:B------:R-:W-:Y:S01]  /*19b0*/  @UP0 ULDC UR11, c[0x0][0x450] ;  /* 0x00011400000b0ab9 */ /* 0x000fe20000000800 */
[----:B------:R-:W-:-:S04]  /*19c0*/  UIMAD.WIDE.U32 UR6, UR6, UR7, URZ ;  /* 0x00000007060672a5 */ /* 0x000fc8000f8e003f */
        /* <DEDUP_REMOVED lines=14> */
.L_x_5209:
[----:B------:R-:W-:-:S11]  /*1ab0*/  UISETP.NE.AND UP1, UPT, UR5, 0x1, UPT ;  /* 0x000000010500788c */ /* 0x000fd6000bf25270 */
[----:B------:R-:W-:Y:S02]  /*1ac0*/  @UP1 ULDC.64 UR10, c[0x0][0xae0] ;  /* 0x0002b800000a1ab9 */ /* 0x000fe40000000a00 */
[----:B------:R-:W-:-:S04]  /*1ad0*/  UIMAD.WIDE.U32 UR6, UR9, UR10, URZ ;  /* 0x0000000a090672a5 */ /* 0x000fc8000f8e003f */
[----:B------:R-:W-:-:S12]  /*1ae0*/  @UP1 USHF.R.U32.HI UR9, URZ, UR11, UR7 ;  /* 0x0000000b3f091299 */ /* 0x000fd80008011607 */
.L_x_5210:
[----:B------:R-:W-:-:S04]  /*1af0*/  UIMAD UR9, UR9, UR5, UR5 ;  /* 0x00000005090972a4 */ /* 0x000fc8000f8e0205 */
[----:B------:R-:W-:-:S04]  /*1b00*/  UISETP.LT.AND UP1, UPT, UR4, UR9, UPT ;  /* 0x000000090400728c */ /* 0x000fc8000bf21270 */
[----:B------:R-:W-:-:S12]  /*1b10*/  USEL UR4, UR4, UR9, UP1 ;  /* 0x0000000904047287 */ /* 0x000fd80008800000 */
.L_x_5208:
[----:B------:R-:W-:Y:S02]  /*1b20*/  UIADD3 UR9, UR45, 0x3f, URZ ;  /* 0x0000003f2d097890 */ /* 0x000fe4000fffe03f */
[----:B------:R-:W-:Y:S02]  /*1b30*/  UIADD3 UR10, UR4, 0x3f, URZ ;  /* 0x0000003f040a7890 */ /* 0x000fe4000fffe03f */
[----:B------:R-:W-:Y:S02]  /*1b40*/  USHF.R.S32.HI UR4, URZ, 0x1f, UR9 ;  /* 0x0000001f3f047899 */ /* 0x000fe40008011409 */
[----:B------:R-:W-:Y:S01]  /*1b50*/  USHF.R.S32.HI UR11, URZ, 0x1f, UR10 ;  /* 0x0000001f3f0b7899 */ /* 0x000fe2000801140a */
[----:B------:R-:W-:Y:S01]  /*1b60*/  @UP0 ULDC UR6, c[0x0][0x44c] ;  /* 0x0001130000060ab9 */ /* 0x000fe20000000800 */
[----:B------:R-:W-:Y:S02]  /*1b70*/  ULEA.HI UR4, UR4, UR9, URZ, 0x6 ;  /* 0x0000000904047291 */ /* 0x000fe4000f8f303f */
[----:B------:R-:W-:-:S02]  /*1b80*/  ULEA.HI UR11, UR11, UR10, URZ, 0x6 ;  /* 0x0000000a0b0b7291 */ /* 0x000fc4000f8f303f */
[----:B------:R-:W-:Y:S01]  /*1b90*/  UIMAD.WIDE.U32 UR6, UR8, UR6, URZ ;  /* 0x00000006080672a5 */ /* 0x000fe2000f8e003f */
[----:B------:R-:W-:Y:S01]  /*1ba0*/  @UP0 ULDC UR9, c[0x0][0x450] ;  /* 0x0001140000090ab9 */ /* 0x000fe20000000800 */
[----:B------:R-:W-:Y:S02]  /*1bb0*/  USHF.R.S32.HI UR4, URZ, 0x6, UR4 ;  /* 0x000000063f047899 */ /* 0x000fe40008011404 */
[----:B------:R-:W-:Y:S02]  /*1bc0*/  USHF.R.S32.HI UR11, URZ, 0x6, UR11 ;  /* 0x000000063f0b7899 */ /* 0x000fe4000801140b */
[----:B------:R-:W-:Y:S02]  /*1bd0*/  @UP0 USHF.R.U32.HI UR8, URZ, UR9, UR7 ;  /* 0x000000093f080299 */ /* 0x000fe40008011607 */
[----:B------:R-:W-:Y:S02]  /*1be0*/  UISETP.LT.AND UP0, UPT, UR4, UR11, UPT ;  /* 0x0000000b0400728c */ /* 0x000fe4000bf01270 */
[----:B------:R-:W-:Y:S01]  /*1bf0*/  UIADD3 UR8, UR8, -UR12, UR45 ;  /* 0x8000000c08087290 */ /* 0x000fe2000fffe02d */
[----:B------:R-:W-:Y:S01]  /*1c00*/  ULDC UR6, c[0x0][0xad4] ;  /* 0x0002b50000067ab9 */ /* 0x000fe20000000800 */
[----:B------:R-:W-:-:S02]  /*1c10*/  USEL UR21, UR4, UR11, UP0 ;  /* 0x0000000b04157287 */ /* 0x000fc40008000000 */
        /* <DEDUP_REMOVED lines=12> */
.L_x_5212:
[----:B------:R-:W-:-:S11]  /*1ce0*/  UISETP.NE.AND UP0, UPT, UR5, 0x1, UPT ;  /* 0x000000010500788c */ /* 0x000fd6000bf05270 */
[----:B------:R-:W-:Y:S02]  /*1cf0*/  @UP0 ULDC.64 UR10, c[0x0][0xae0] ;  /* 0x0002b800000a0ab9 */ /* 0x000fe40000000a00 */
[----:B------:R-:W-:-:S04]  /*1d00*/  UIMAD.WIDE.U32 UR6, UR8, UR10, URZ ;  /* 0x0000000a080672a5 */ /* 0x000fc8000f8e003f */
[----:B------:R-:W-:-:S12]  /*1d10*/  @UP0 USHF.R.U32.HI UR8, URZ, UR11, UR7 ;  /* 0x0000000b3f080299 */ /* 0x000fd80008011607 */
.L_x_5213:
[----:B------:R-:W-:-:S04]  /*1d20*/  UIMAD UR5, UR8, UR5, URZ ;  /* 0x00000005080572a4 */ /* 0x000fc8000f8e023f */
[----:B------:R-:W-:-:S04]  /*1d30*/  UISETP.LT.AND UP0, UPT, UR4, UR5, UPT ;  /* 0x000000050400728c */ /* 0x000fc8000bf01270 */
[----:B------:R-:W-:-:S12]  /*1d40*/  USEL UR4, UR4, UR5, !UP0 ;  /* 0x0000000504047287 */ /* 0x000fd8000c000000 */
.L_x_5211:
[----:B------:R-:W-:Y:S01]  /*1d50*/  USHF.R.S32.HI UR5, URZ, 0x1f, UR4 ;  /* 0x0000001f3f057899 */ /* 0x000fe20008011404 */
[----:B-1----:R-:W-:-:S03]  /*1d60*/  PRMT R0, RZ, 0x7610, R0 ;  /* 0x00007610ff007816 */ /* 0x002fc60000000000 */
[----:B------:R-:W-:-:S04]  /*1d70*/  ULEA.HI UR5, UR5, UR4, URZ, 0x6 ;  /* 0x0000000405057291 */ /* 0x000fc8000f8f303f */
[----:B------:R-:W-:-:S04]  /*1d80*/  USHF.R.S32.HI UR5, URZ, 0x6, UR5 ;  /* 0x000000063f057899 */ /* 0x000fc80008011405 */
[----:B------:R-:W-:-:S04]  /*1d90*/  UISETP.LT.AND UP0, UPT, URZ, UR5, UPT ;  /* 0x000000053f00728c */ /* 0x000fc8000bf01270 */
[----:B------:R-:W-:-:S04]  /*1da0*/  USEL UR20, URZ, UR5, !UP0 ;  /* 0x000000053f147287 */ /* 0x000fc8000c000000 */
[----:B------:R-:W-:-:S06]  /*1db0*/  UISETP.GT.AND UP0, UPT, UR21, UR20, UPT ;  /* 0x000000141500728c */ /* 0x000fcc000bf04270 */
[----:B------:R-:W-:-:S13]  /*1dc0*/  PLOP3.LUT P0, PT, PT, PT, UP0, 0x80, 0x0 ;  /* 0x000000000000781c */ /* 0x000fda0003f0f008 */
[----:B------:R-:W-:Y:S05]  /*1dd0*/  @!P0 BRA `(.L_x_5214) ;  /* 0x0000025800c48947 */ /* 0x000fea0003800000 */
[----:B------:R-:W2:Y:S04]  /*1de0*/  LDL R5, [R1+0x2e8] ;  /* 0x0002e80001057983 */ /* 0x000ea80000100800 */
[----:B------:R-:W3:Y:S04]  /*1df0*/  LDL R4, [R1+0x1e8] ;  /* 0x0001e80001047983 */ /* 0x000ee80000100800 */
[----:B------:R-:W4:Y:S04]  /*1e00*/  LDL R24, [R1+0x200] ;  /* 0x0002000001187983 */ /* 0x000f280000100800 */
[----:B------:R-:W5:Y:S04]  /*1e10*/  LDL R66, [R1+0x204] ;  /* 0x0002040001427983 */ /* 0x000f680000100800 */
        /* <DEDUP_REMOVED lines=125> */
[----:B------:R-:W0:Y:S02]  /*25f0*/  SHFL.IDX PT, R63, R197, RZ, 0x1f ;  /* 0x00001fffc53f7589 */ /* 0x000e2400000e0000 */
[----:B0-----:R-:W-:-:S13]  /*2600*/  R2UR UR4, R63 ;  /* 0x000000003f0472ca */ /* 0x001fda00000e0000 */
[----:B------:R-:W-:-:S04]  /*2610*/  ULEA.HI UR5, UR4, UR4, URZ, 0x1 ;  /* 0x0000000404057291 */ /* 0x000fc8000f8f083f */
[----:B------:R-:W-:-:S04]  /*2620*/  ULOP3.LUT UR5, UR5, 0x1fffe, URZ, 0xc0, !UPT ;  /* 0x0001fffe05057892 */ /* 0x000fc8000f8ec03f */
[----:B------:R-:W-:-:S04]  /*2630*/  UIADD3 UR5, UR4, -UR5, URZ ;  /* 0x8000000504057290 */ /* 0x000fc8000fffe03f */
[----:B------:R-:W-:-:S04]  /*2640*/  ULEA UR5, UR5, UR44, 0xf ;  /* 0x0000002c05057291 */ /* 0x000fc8000f8e783f */
[----:B------:R-:W-:-:S04]  /*2650*/  UIADD3 UR5, UR5, 0x400, URZ ;  /* 0x0000040005057890 */ /* 0x000fc8000fffe03f */
[----:B------:R-:W-:-:S04]  /*2660*/  USHF.R.U32.HI UR5, URZ, 0x4, UR5 ;  /* 0x000000043f057899 */ /* 0x000fc80008011605 */
[----:B------:R-:W-:Y:S02]  /*2670*/  ULOP3.LUT UR5, UR5, 0x3fff, URZ, 0xc0, !UPT ;  /* 0x00003fff05057892 */ /* 0x000fe4000f8ec03f */
[----:B------:R-:W-:Y:S02]  /*2680*/  UIADD3 UR4, UR44, 0x36400, URZ ;  /* 0x000364002c047890 */ /* 0x000fe4000fffe03f */
[----:B------:R-:W-:Y:S01]  /*2690*/  ULOP3.LUT UR22, UR5, 0x2000000, URZ, 0xfc, !UPT ;  /* 0x0200000005167892 */ /* 0x000fe2000f8efc3f */
[----:B--2---:R0:W-:Y:S01]  /*26a0*/  STL [R1+0x2e8], R5 ;  /* 0x0002e80501007387 */ /* 0x0041e20000100800 */
[----:B------:R-:W-:-:S04]  /*26b0*/  USHF.R.U32.HI UR4, URZ, 0x4, UR4 ;  /* 0x000000043f047899 */ /* 0x000fc80008011604 */
[----:B---3--:R-:W-:Y:S01]  /*26c0*/  LEA R4, R4, UR22, 0xc ;  /* 0x0000001604047c11 */ /* 0x008fe2000f8e60ff */
[----:B0-----:R-:W-:-:S03]  /*26d0*/  IMAD.MOV.U32 R5, RZ, RZ, 0x40000040 ;  /* 0x40000040ff057424 */ /* 0x001fc600078e00ff */
[----:B------:R-:W-:Y:S01]  /*26e0*/  R2UR UR14, R4 ;  /* 0x00000000040e72ca */ /* 0x000fe200000e0000 */
[----:B------:R-:W-:Y:S01]  /*26f0*/  ULOP3.LUT UR4, UR4, 0x3fff, URZ, 0xc0, !UPT ;  /* 0x00003fff04047892 */ /* 0x000fe2000f8ec03f */
[----:B------:R-:W-:-:S03]  /*2700*/  R2UR UR15, R5 ;  /* 0x00000000050f72ca */ /* 0x000fc600000e0000 */
[----:B------:R-:W-:Y:S01]  /*2710*/  ULOP3.LUT UR12, UR4, 0x10000, URZ, 0xfc, !UPT ;  /* 0x00010000040c7892 */ /* 0x000fe2000f8efc3f */
[----:B----4-:R-:W-:Y:S04]  /*2720*/  STL [R1+0x200], R24 ;  /* 0x0002001801007387 */ /* 0x010fe80000100800 */
[----:B-----5:R-:W-:Y:S04]  /*2730*/  STL [R1+0x204], R66 ;  /* 0x0002044201007387 */ /* 0x020fe80000100800 */
[----:B------:R-:W-:Y:S04]  /*2740*/  STL [R1+0x208], R68 ;  /* 0x0002084401007387 */ /* 0x000fe80000100800 */
        /* <DEDUP_REMOVED lines=79> */
[----:B------:R0:W-:Y:S01]  /*2c40*/  STL [R1+0x364], R61 ;  /* 0x0003643d01007387 */ /* 0x0001e20000100800 */
[----:B------:R-:W-:Y:S06]  /*2c50*/  BAR.SYNC.DEFER_BLOCKING 0xe, 0x100 ;  /* 0x0384000000007b1d */ /* 0x000fec0000010000 */
[----:B------:R-:W-:Y:S01]  /*2c60*/  UMOV UR13, 0x40000040 ;  /* 0x40000040000d7882 */ /* 0x000fe20000000000 */
[----:B0-----:R-:W-:-:S06]  /*2c70*/  WARPGROUP.ARRIVE ;  /* 0x00000000000079c5 */ /* 0x001fcc0000000000 */
[----:B------:R-:W-:Y:S01]  /*2c80*/  HGMMA.64x256x16.F32 R24, gdesc[UR12].tnspB, RZ, !UPT, gsb0 ;  /* 0x43e000000c1879f0 */ /* 0x000fe2000c0008ff */
[----:B------:R0:W-:Y:S04]  /*2c90*/  STL [R1+0x368], R6 ;  /* 0x0003680601007387 */ /* 0x0001e80000100800 */
[----:B------:R1:W-:Y:S01]  /*2ca0*/  STL [R1+0x3b4], R7 ;  /* 0x0003b40701007387 */ /* 0x0003e20000100800 */
[----:B0-----:R-:W-:Y:S02]  /*2cb0*/  VIADD R6, R4, 0x80 ;  /* 0x0000008004067836 */ /* 0x001fe40000000000 */
[----:B-1----:R-:W-:-:S03]  /*2cc0*/  IMAD.MOV.U32 R7, RZ, RZ, 0x40000040 ;  /* 0x40000040ff077424 */ /* 0x002fc600078e00ff */
[----:B------:R-:W-:Y:S02]  /*2cd0*/  R2UR UR18, R6 ;  /* 0x00000000061272ca */ /* 0x000fe400000e0000 */
[----:B------:R-:W-:Y:S01]  /*2ce0*/  R2UR UR19, R7 ;  /* 0x00000000071372ca */ /* 0x000fe200000e0000 */
[----:B------:R-:W-:Y:S01]  /*2cf0*/  UIADD3 UR16, UR12, 0x2, URZ ;  /* 0x000000020c107890 */ /* 0x000fe2000fffe03f */
        /* <DEDUP_REMOVED lines=41> */
[----:B------:R-:W-:Y:S01]  /*2f90*/  STL [R1+0x3fc], R10 ;  /* 0x0003fc0a01007387 */ /* 0x000fe20000100800 */
[----:B------:R-:W-:Y:S01]  /*2fa0*/  UMOV UR17, 0x40000040 ;  /* 0x4000004000117882 */ /* 0x000fe20000000000 */
[----:B------:R-:W-:-:S02]  /*2fb0*/  WARPGROUP.DEPBAR.LE gsb0, 0x0 ;  /* 0x00008000000079c5 */ /* 0x000fc40000010000 */
[----:B------:R-:W-:Y:S04]  /*2fc0*/  STL.128 [R1+0x200], R24 ;  /* 0x0002001801007387 */ /* 0x000fe80000100c00 */
        /* <DEDUP_REMOVED lines=30> */
[----:B------:R0:W-:Y:S02]  /*31b0*/  STL.128 [R1+0x3f0], R148 ;  /* 0x0003f09401007387 */ /* 0x0001e40000100c00 */
[----:B0-----:R-:W-:-:S06]  /*31c0*/  WARPGROUP.ARRIVE ;  /* 0x00000000000079c5 */ /* 0x001fcc0000000000 */
[----:B------:R-:W-:Y:S01]  /*31d0*/  HGMMA.64x256x16.F32 R24, gdesc[UR16].tnspB, R24, gsb0 ;  /* 0x43e00000101879f0 */ /* 0x000fe20008000818 */
[----:B------:R-:W-:Y:S02]  /*31e0*/  VIADD R6, R4, 0x100 ;  /* 0x0000010004067836 */ /* 0x000fe40000000000 */
[----:B------:R-:W-:-:S03]  /*31f0*/  IMAD.MOV.U32 R7, RZ, RZ, 0x40000040 ;  /* 0x40000040ff077424 */ /* 0x000fc600078e00ff */
[----:B------:R-:W-:Y:S02]  /*3200*/  R2UR UR6, R6 ;  /* 0x00000000060672ca */ /* 0x000fe400000e0000 */
[----:B------:R-:W-:Y:S01]  /*3210*/  R2UR UR7, R7 ;  /* 0x00000000070772ca */ /* 0x000fe200000e0000 */
[----:B------:R-:W-:Y:S01]  /*3220*/  UIADD3 UR4, UR12, 0x4, URZ ;  /* 0x000000040c047890 */ /* 0x000fe2000fffe03f */
[----:B------:R-:W-:Y:S01]  /*3230*/  UMOV UR5, 0x40000040 ;  /* 0x4000004000057882 */ /* 0x000fe20000000000 */
[----:B------:R-:W-:Y:S02]  /*3240*/  VIADD R4, R4, 0x180 ;  /* 0x0000018004047836 */ /* 0x000fe40000000000 */
[----:B------:R-:W-:-:S03]  /*3250*/  IMAD.MOV.U32 R5, RZ, RZ, 0x40000040 ;  /* 0x40000040ff057424 */ /* 0x000fc600078e00ff */
[----:B------:R-:W-:Y:S02]  /*3260*/  R2UR UR10, R4 ;  /* 0x00000000040a72ca */ /* 0x000fe400000e0000 */
[----:B------:R-:W-:Y:S01]  /*3270*/  R2UR UR11, R5 ;  /* 0x00000000050b72ca */ /* 0x000fe200000e0000 */
[----:B------:R-:W-:Y:S01]  /*3280*/  UIADD3 UR8, UR12, 0x6, URZ ;  /* 0x000000060c087890 */ /* 0x000fe2000fffe03f */
[----:B------:R-:W-:Y:S01]  /*3290*/  UMOV UR9, 0x40000040 ;  /* 0x4000004000097882 */ /* 0x000fe20000000000 */
[----:B------:R-:W-:Y:S02]  /*32a0*/  WARPGROUP.DEPBAR.LE gsb0, 0x0 ;  /* 0x00008000000079c5 */ /* 0x000fe40000010000 */
        /* <DEDUP_REMOVED lines=33> */
[----:B------:R-:W-:Y:S03]  /*34c0*/  HGMMA.64x256x16.F32 R24, gdesc[UR4].tnspB, R24, gsb0 ;  /* 0x43e00000041879f0 */ /* 0x000fe60008000818 */
        /* <DEDUP_REMOVED lines=48> */
[----:B------:R0:W-:Y:S04]  /*37d0*/  STL.128 [R1+0x2c0], R72 ;  /* 0x0002c04801007387 */ /* 0x0001e80000100c00 */
        /* <DEDUP_REMOVED lines=19> */
[----:B------:R-:W5:Y:S04]  /*3910*/  LDL R0, [R1+0x200] ;  /* 0x0002000001007983 */ /* 0x000f680000100800 */
[----:B0-----:R-:W5:Y:S04]  /*3920*/  LDL R74, [R1+0x204] ;  /* 0x00020400014a7983 */ /* 0x001f680000100800 */
[----:B-1----:R-:W5:Y:S04]  /*3930*/  LDL R76, [R1+0x208] ;  /* 0x00020800014c7983 */ /* 0x002f680000100800 */
[----:B------:R-:W5:Y:S04]  /*3940*/  LDL R78, [R1+0x20c] ;  /* 0x00020c00014e7983 */ /* 0x000f680000100800 */
[----:B------:R-:W5:Y:S04]  /*3950*/  LDL R4, [R1+0x210] ;  /* 0x0002100001047983 */ /* 0x000f680000100800 */
[----:B--2---:R-:W2:Y:S04]  /*3960*/  LDL R80, [R1+0x214] ;  /* 0x0002140001507983 */ /* 0x004ea80000100800 */
[----:B------:R-:W2:Y:S04]  /*3970*/  LDL R82, [R1+0x218] ;  /* 0x0002180001527983 */ /* 0x000ea80000100800 */
[----:B---3--:R-:W3:Y:S04]  /*3980*/  LDL R84, [R1+0x21c] ;  /* 0x00021c0001547983 */ /* 0x008ee80000100800 */
[----:B------:R-:W3:Y:S04]  /*3990*/  LDL R6, [R1+0x220] ;  /* 0x0002200001067983 */ /* 0x000ee80000100800 */
[----:B------:R-:W3:Y:S04]  /*39a0*/  LDL R86, [R1+0x224] ;  /* 0x0002240001567983 */ /* 0x000ee80000100800 */
[----:B----4-:R-:W4:Y:S04]  /*39b0*/  LDL R88, [R1+0x228] ;  /* 0x0002280001587983 */ /* 0x010f280000100800 */
[----:B------:R-:W4:Y:S04]  /*39c0*/  LDL R90, [R1+0x22c] ;  /* 0x00022c00015a7983 */ /* 0x000f280000100800 */
[----:B------:R-:W4:Y:S04]  /*39d0*/  LDL R8, [R1+0x230] ;  /* 0x0002300001087983 */ /* 0x000f280000100800 */
[----:B-----5:R-:W5:Y:S04]  /*39e0*/  LDL R92, [R1+0x234] ;  /* 0x00023400015c7983 */ /* 0x020f680000100800 */
        /* <DEDUP_REMOVED lines=113> */
[----:B------:R-:W5:Y:S01]  /*4100*/  LDL R91, [R1+0x3fc] ;  /* 0x0003fc00015b7983 */ /* 0x000f620000100800 */
[----:B------:R-:W0:Y:S03]  /*4110*/  S2R R207, SR_TID.X ;  /* 0x0000000000cf7919 */ /* 0x000e260000002100 */
[----:B------:R1:W-:Y:S04]  /*4120*/  STL [R1+0x200], R0 ;  /* 0x0002000001007387 */ /* 0x0003e80000100800 */
[----:B------:R1:W-:Y:S04]  /*4130*/  STL [R1+0x204], R74 ;  /* 0x0002044a01007387 */ /* 0x0003e80000100800 */
[----:B------:R1:W-:Y:S04]  /*4140*/  STL [R1+0x208], R76 ;  /* 0x0002084c01007387 */ /* 0x0003e80000100800 */
[----:B------:R1:W-:Y:S04]  /*4150*/  STL [R1+0x20c], R78 ;  /* 0x00020c4e01007387 */ /* 0x0003e80000100800 */
[----:B------:R1:W-:Y:S04]  /*4160*/  STL [R1+0x210], R4 ;  /* 0x0002100401007387 */ /* 0x0003e80000100800 */
[----:B--2---:R1:W-:Y:S04]  /*4170*/  STL [R1+0x214], R80 ;  /* 0x0002145001007387 */ /* 0x0043e80000100800 */
[----:B------:R1:W-:Y:S04]  /*4180*/  STL [R1+0x218], R82 ;  /* 0x0002185201007387 */ /* 0x0003e80000100800 */
[----:B---3--:R1:W-:Y:S01]  /*4190*/  STL [R1+0x21c], R84 ;  /* 0x00021c5401007387 */ /* 0x0083e20000100800 */
[----:B0-----:R-:W-:-:S03]  /*41a0*/  LOP3.LUT R207, R207, 0x7f, RZ, 0xc0, !PT ;  /* 0x0000007fcfcf7812 */ /* 0x001fc600078ec0ff */
[----:B------:R1:W-:Y:S04]  /*41b0*/  STL [R1+0x220], R6 ;  /* 0x0002200601007387 */ /* 0x0003e80000100800 */
[----:B------:R1:W-:Y:S04]  /*41c0*/  STL [R1+0x224], R86 ;  /* 0x0002245601007387 */ /* 0x0003e80000100800 */
[----:B----4-:R1:W-:Y:S04]  /*41d0*/  STL [R1+0x228], R88 ;  /* 0x0002285801007387 */ /* 0x0103e80000100800 */
[----:B------:R1:W-:Y:S04]  /*41e0*/  STL [R1+0x22c], R90 ;  /* 0x00022c5a01007387 */ /* 0x0003e80000100800 */
[----:B------:R1:W-:Y:S04]  /*41f0*/  STL [R1+0x230], R8 ;  /* 0x0002300801007387 */ /* 0x0003e80000100800 */
[----:B-----5:R1:W-:Y:S04]  /*4200*/  STL [R1+0x234], R92 ;  /* 0x0002345c01007387 */ /* 0x0203e80000100800 */
[----:B------:R1:W-:Y:S04]  /*4210*/  STL [R1+0x238], R94 ;  /* 0x0002385e01007387 */ /* 0x0003e80000100800 */
        /* <DEDUP_REMOVED lines=112> */
[----:B------:R1:W-:Y:S01]  /*4920*/  STL [R1+0x3fc], R91 ;  /* 0x0003fc5b01007387 */ /* 0x0003e20000100800 */
[----:B------:R-:W-:Y:S06]  /*4930*/  BAR.ARV 0xf, 0x100 ;  /* 0x03c4000000007b1d */ /* 0x000fec0000002000 */
[----:B------:R-:W-:Y:S01]  /*4940*/  ISETP.NE.AND P1, PT, R207, RZ, PT ;  /* 0x000000ffcf00720c */ /* 0x000fe20003f25270 */
[----:B------:R-:W-:-:S12]  /*4950*/  BSSY B0, `(.L_x_5215) ;  /* 0x0000007000007945 */ /* 0x000fd80003800000 */
[----:B-1----:R-:W-:Y:S05]  /*4960*/  @P1 BRA `(.L_x_5216) ;  /* 0x0000000000141947 */ /* 0x002fea0003800000 */
[----:B------:R-:W2:Y:S02]  /*4970*/  LDL R0, [R1+0x1e8] ;  /* 0x0001e80001007983 */ /* 0x000ea40000100800 */
[----:B--2---:R-:W-:-:S05]  /*4980*/  LEA R0, R0, UR44, 0x3 ;  /* 0x0000002c00007c11 */ /* 0x004fca000f8e18ff */
[----:B------:R-:W-:-:S05]  /*4990*/  VIADD R0, R0, 0x38860 ;  /* 0x0003886000007836 */ /* 0x000fca0000000000 */
[----:B------:R-:W-:-:S04]  /*49a0*/  PRMT R0, RZ, 0x654, R0 ;  /* 0x00000654ff007816 */ /* 0x000fc80000000000 */
[----:B------:R0:W-:Y:S03]  /*49b0*/  SYNCS.ARRIVE.TRANS64.RED.A1T0 RZ, [R0+URZ], RZ ;  /* 0x000000ff00ff79a7 */ /* 0x0001e6000810043f */
.L_x_5216:
[----:B------:R-:W-:Y:S05]  /*49c0*/  BSYNC B0 ;  /* 0x0000000000007941 */ /* 0x000fea0003800000 */
.L_x_5215:
[----:B------:R-:W-:-:S04]  /*49d0*/  UIADD3 UR21, UR21, -0x2, URZ ;  /* 0xfffffffe15157890 */ /* 0x000fc8000fffe03f */
[----:B------:R-:W-:-:S06]  /*49e0*/  UISETP.GE.AND UP0, UPT, UR21, UR20, UPT ;  /* 0x000000141500728c */ /* 0x000fcc000bf06270 */
[----:B------:R-:W-:-:S13]  /*49f0*/  PLOP3.LUT P0, PT, PT, PT, UP0, 0x80, 0x0 ;  /* 0x000000000000781c */ /* 0x000fda0003f0f008 */
[----:B------:R-:W-:Y:S05]  /*4a00*/  @!P0 BRA `(.L_x_5217) ;  /* 0x0000003c00648947 */ /* 0x000fea0003800000 */
.L_x_5220:
[----:B0-----:R-:W0:Y:S04]  /*4a10*/  LDL R3, [R1+0x1e8] ;  /* 0x0001e80001037983 */ /* 0x001e280000100800 */
[----:B------:R-:W2:Y:S04]  /*4a20*/  LDL.64 R120, [R1+0x260] ;  /* 0x0002600001787983 */ /* 0x000ea80000100a00 */
[----:B------:R-:W3:Y:S04]  /*4a30*/  LDL.64 R14, [R1+0x310] ;  /* 0x00031000010e7983 */ /* 0x000ee80000100a00 */
[----:B------:R-:W4:Y:S04]  /*4a40*/  LDL.64 R136, [R1+0x210] ;  /* 0x0002100001887983 */ /* 0x000f280000100a00 */
[----:B------:R-:W5:Y:S04]  /*4a50*/  LDL.64 R134, [R1+0x220] ;  /* 0x0002200001867983 */ /* 0x000f680000100a00 */
        /* <DEDUP_REMOVED lines=55> */
[----:B-1----:R-:W5:Y:S04]  /*4dd0*/  LDL.64 R4, [R1+0x3b8] ;  /* 0x0003b80001047983 */ /* 0x002f680000100a00 */
[----:B------:R-:W5:Y:S04]  /*4de0*/  LDL.64 R12, [R1+0x3c8] ;  /* 0x0003c800010c7983 */ /* 0x000f680000100a00 */
[----:B------:R-:W5:Y:S04]  /*4df0*/  LDL.64 R10, [R1+0x3d8] ;  /* 0x0003d800010a7983 */ /* 0x000f680000100a00 */
[----:B------:R-:W5:Y:S04]  /*4e00*/  LDL.64 R8, [R1+0x3e8] ;  /* 0x0003e80001087983 */ /* 0x000f680000100a00 */
[----:B------:R-:W5:Y:S01]  /*4e10*/  LDL.64 R6, [R1+0x3f8] ;  /* 0x0003f80001067983 */ /* 0x000f620000100a00 */
[----:B0-----:R-:W-:-:S05]  /*4e20*/  IMAD R0, R3, 0x40, R160 ;  /* 0x0000004003007824 */ /* 0x001fca00078e02a0 */
[----:B------:R-:W-:Y:S01]  /*4e30*/  LEA R21, R0, UR44, 0x2 ;  /* 0x0000002c00157c11 */ /* 0x000fe2000f8e10ff */
[----:B------:R-:W-:Y:S06]  /*4e40*/  BAR.SYNC.DEFER_BLOCKING 0xe, 0x100 ;  /* 0x0384000000007b1d */ /* 0x000fec0000010000 */
[----:B------:R-:W2:Y:S02]  /*4e50*/  LDS R0, [R21+0x38400] ;  /* 0x0384000015007984 */ /* 0x000ea40000000800 */
[C---:B--2---:R-:W-:Y:S01]  /*4e60*/  FMUL.FTZ R121, R0.reuse, R121 ;  /* 0x0000007900797220 */ /* 0x044fe20000410000 */
[----:B------:R-:W-:-:S05]  /*4e70*/  FMUL.FTZ R120, R0, R120 ;  /* 0x0000007800787220 */ /* 0x000fca0000410000 */
[----:B------:R3:W-:Y:S02]  /*4e80*/  STL.64 [R1+0x260], R120 ;  /* 0x0002607801007387 */ /* 0x0007e40000100a00 */
[C---:B---3--:R-:W-:Y:S02]  /*4e90*/  FMUL.FTZ R120, R0.reuse, R14 ;  /* 0x0000000e00787220 */ /* 0x048fe40000410000 */
[----:B------:R-:W0:Y:S01]  /*4ea0*/  LDS R14, [R21+0x38420] ;  /* 0x03842000150e7984 */ /* 0x000e220000000800 */
[C---:B----4-:R-:W-:Y:S01]  /*4eb0*/  FMUL.FTZ R137, R0.reuse, R137 ;  /* 0x0000008900897220 */ /* 0x050fe20000410000 */
[C---:B------:R-:W-:Y:S01]  /*4ec0*/  FMUL.FTZ R136, R0.reuse, R136 ;  /* 0x0000008800887220 */ /* 0x040fe20000410000 */
[C---:B-----5:R-:W-:Y:S01]  /*4ed0*/  FMUL.FTZ R135, R0.reuse, R135 ;  /* 0x0000008700877220 */ /* 0x060fe20000410000 */
[C---:B------:R-:W-:Y:S01]  /*4ee0*/  FMUL.FTZ R134, R0.reuse, R134 ;  /* 0x0000008600867220 */ /* 0x040fe20000410000 */
        /* <DEDUP_REMOVED lines=52> */
[----:B------:R-:W-:Y:S01]  /*5230*/  FMUL.FTZ R74, R0, R74 ;  /* 0x0000004a004a7220 */ /* 0x000fe20000410000 */
[-C--:B------:R-:W-:Y:S01]  /*5240*/  FMUL.FTZ R82, R82, R0.reuse ;  /* 0x0000000052527220 */ /* 0x080fe20000410000 */
[----:B------:R-:W-:Y:S01]  /*5250*/  FMUL.FTZ R83, R83, R0 ;  /* 0x0000000053537220 */ /* 0x000fe20000410000 */
[C---:B------:R-:W-:Y:S01]  /*5260*/  FMUL.FTZ R81, R0.reuse, R81 ;  /* 0x0000005100517220 */ /* 0x040fe20000410000 */
[----:B------:R-:W-:Y:S01]  /*5270*/  FMUL.FTZ R80, R0, R80 ;  /* 0x0000005000507220 */ /* 0x000fe20000410000 */
[C---:B0-----:R-:W-:Y:S01]  /*5280*/  FMUL.FTZ R79, R14.reuse, R79 ;  /* 0x0000004f0e4f7220 */ /* 0x041fe20000410000 */
        /* <DEDUP_REMOVED lines=63> */
[----:B------:R-:W-:Y:S04]  /*5680*/  STL.64 [R1+0x210], R136 ;  /* 0x0002108801007387 */ /* 0x000fe80000100a00 */
        /* <DEDUP_REMOVED lines=33> */
[----:B------:R0:W-:Y:S04]  /*58a0*/  STL.64 [R1+0x238], R72 ;  /* 0x0002384801007387 */ /* 0x0001e80000100a00 */
        /* <DEDUP_REMOVED lines=27> */
[----:B------:R2:W-:Y:S04]  /*5a60*/  STL.64 [R1+0x3f8], R6 ;  /* 0x0003f80601007387 */ /* 0x0005e80000100a00 */
[----:B0-----:R-:W3:Y:S04]  /*5a70*/  LDL R72, [R1+0x204] ;  /* 0x0002040001487983 */ /* 0x001ee80000100800 */
[----:B------:R-:W4:Y:S04]  /*5a80*/  LDL R74, [R1+0x208] ;  /* 0x00020800014a7983 */ /* 0x000f280000100800 */
[----:B------:R-:W5:Y:S04]  /*5a90*/  LDL R76, [R1+0x20c] ;  /* 0x00020c00014c7983 */ /* 0x000f680000100800 */
[----:B------:R-:W5:Y:S04]  /*5aa0*/  LDL R0, [R1+0x210] ;  /* 0x0002100001007983 */ /* 0x000f680000100800 */
[----:B------:R-:W5:Y:S04]  /*5ab0*/  LDL R78, [R1+0x214] ;  /* 0x00021400014e7983 */ /* 0x000f680000100800 */
[----:B------:R-:W5:Y:S04]  /*5ac0*/  LDL R80, [R1+0x218] ;  /* 0x0002180001507983 */ /* 0x000f680000100800 */
[----:B------:R-:W5:Y:S04]  /*5ad0*/  LDL R84, [R1+0x21c] ;  /* 0x00021c0001547983 */ /* 0x000f680000100800 */
[----:B-1----:R-:W5:Y:S04]  /*5ae0*/  LDL R4, [R1+0x220] ;  /* 0x0002200001047983 */ /* 0x002f680000100800 */
[----:B------:R-:W5:Y:S04]  /*5af0*/  LDL R86, [R1+0x224] ;  /* 0x0002240001567983 */ /* 0x000f680000100800 */
[----:B------:R-:W5:Y:S04]  /*5b00*/  LDL R88, [R1+0x228] ;  /* 0x0002280001587983 */ /* 0x000f680000100800 */
[----:B------:R-:W5:Y:S04]  /*5b10*/  LDL R90, [R1+0x22c] ;  /* 0x00022c00015a7983 */ /* 0x000f680000100800 */
[----:B--2---:R-:W2:Y:S04]  /*5b20*/  LDL R6, [R1+0x230] ;  /* 0x0002300001067983 */ /* 0x004ea80000100800 */
[----:B------:R-:W2:Y:S04]  /*5b30*/  LDL R92, [R1+0x234] ;  /* 0x00023400015c7983 */ /* 0x000ea80000100800 */
        /* <DEDUP_REMOVED lines=114> */
[----:B------:R-:W-:Y:S04]  /*6260*/  STL [R1+0x200], R82 ;  /* 0x0002005201007387 */ /* 0x000fe80000100800 */
[----:B---3--:R-:W-:Y:S04]  /*6270*/  STL [R1+0x204], R72 ;  /* 0x0002044801007387 */ /* 0x008fe80000100800 */
        /* <DEDUP_REMOVED lines=10> */
[----:B--2---:R-:W-:Y:S04]  /*6320*/  STL [R1+0x230], R6 ;  /* 0x0002300601007387 */ /* 0x004fe80000100800 */
        /* <DEDUP_REMOVED lines=70> */
[----:B------:R0:W-:Y:S04]  /*6790*/  STL [R1+0x34c], R27 ;  /* 0x00034c1b01007387 */ /* 0x0001e80000100800 */
[----:B------:R-:W-:Y:S04]  /*67a0*/  STL [R1+0x350], R50 ;  /* 0x0003503201007387 */ /* 0x000fe80000100800 */
[----:B------:R-:W-:Y:S04]  /*67b0*/  STL [R1+0x354], R29 ;  /* 0x0003541d01007387 */ /* 0x000fe80000100800 */
[----:B------:R1:W-:Y:S04]  /*67c0*/  STL [R1+0x358], R31 ;  /* 0x0003581f01007387 */ /* 0x0003e80000100800 */
[----:B------:R-:W-:Y:S04]  /*67d0*/  STL [R1+0x35c], R33 ;  /* 0x00035c2101007387 */ /* 0x000fe80000100800 */
[----:B------:R-:W-:Y:S04]  /*67e0*/  STL [R1+0x360], R52 ;  /* 0x0003603401007387 */ /* 0x000fe80000100800 */
[----:B------:R2:W-:Y:S04]  /*67f0*/  STL [R1+0x364], R35 ;  /* 0x0003642301007387 */ /* 0x0005e80000100800 */
        /* <DEDUP_REMOVED lines=36> */
[----:B------:R5:W-:Y:S04]  /*6a40*/  STL [R1+0x3f8], R91 ;  /* 0x0003f85b01007387 */ /* 0x000be80000100800 */
[----:B------:R5:W-:Y:S04]  /*6a50*/  STL [R1+0x3fc], R93 ;  /* 0x0003fc5d01007387 */ /* 0x000be80000100800 */
[----:B0-----:R-:W5:Y:S04]  /*6a60*/  LDL.128 R24, [R1+0x200] ;  /* 0x0002000001187983 */ /* 0x001f680000100c00 */
[----:B-1----:R-:W5:Y:S04]  /*6a70*/  LDL.128 R28, [R1+0x210] ;  /* 0x00021000011c7983 */ /* 0x002f680000100c00 */
[----:B--2---:R-:W2:Y:S04]  /*6a80*/  LDL.128 R32, [R1+0x220] ;  /* 0x0002200001207983 */ /* 0x004ea80000100c00 */
[----:B---3--:R-:W2:Y:S04]  /*6a90*/  LDL.128 R36, [R1+0x230] ;  /* 0x0002300001247983 */ /* 0x008ea80000100c00 */
[----:B----4-:R-:W2:Y:S04]  /*6aa0*/  LDL.128 R40, [R1+0x240] ;  /* 0x0002400001287983 */ /* 0x010ea80000100c00 */
[----:B-----5:R-:W2:Y:S04]  /*6ab0*/  LDL.128 R44, [R1+0x250] ;  /* 0x00025000012c7983 */ /* 0x020ea80000100c00 */
[----:B------:R-:W2:Y:S04]  /*6ac0*/  LDL.128 R48, [R1+0x260] ;  /* 0x0002600001307983 */ /* 0x000ea80000100c00 */
        /* <DEDUP_REMOVED lines=24> */
[----:B------:R-:W2:Y:S01]  /*6c50*/  LDL.128 R148, [R1+0x3f0] ;  /* 0x0003f00001947983 */ /* 0x000ea20000100c00 */
[----:B------:R-:W-:-:S05]  /*6c60*/  VIADD R0, R3, 0x1 ;  /* 0x0000000103007836 */ /* 0x000fca0000000000 */
[----:B------:R-:W-:Y:S01]  /*6c70*/  ISETP.NE.AND P0, PT, R0, 0x2, PT ;  /* 0x000000020000780c */ /* 0x000fe20003f05270 */
[----:B------:R0:W-:Y:S01]  /*6c80*/  STL [R1+0x1e8], R0 ;  /* 0x0001e80001007387 */ /* 0x0001e20000100800 */
[----:B------:R-:W-:-:S11]  /*6c90*/  IMAD.MOV.U32 R5, RZ, RZ, 0x40000040 ;  /* 0x40000040ff057424 */ /* 0x000fd600078e00ff */
[----:B0-----:R-:W-:Y:S01]  /*6ca0*/  @!P0 IMAD.MOV.U32 R0, RZ, RZ, RZ ;  /* 0x000000ffff008224 */ /* 0x001fe200078e00ff */
[----:B------:R-:W-:-:S04]  /*6cb0*/  R2UR UR15, R5 ;  /* 0x00000000050f72ca */ /* 0x000fc800000e0000 */
[----:B------:R-:W-:Y:S01]  /*6cc0*/  LEA R4, R0, UR22, 0xc ;  /* 0x0000001600047c11 */ /* 0x000fe2000f8e60ff */
[----:B------:R-:W-:Y:S01]  /*6cd0*/  IMAD.MOV.U32 R7, RZ, RZ, 0x40000040 ;  /* 0x40000040ff077424 */ /* 0x000fe200078e00ff */
[----:B------:R-:W3:Y:S02]  /*6ce0*/  LDL R0, [R1+0x1f0] ;  /* 0x0001f00001007983 */ /* 0x000ee40000100800 */
[C---:B------:R-:W-:Y:S01]  /*6cf0*/  R2UR UR14, R4.reuse ;  /* 0x00000000040e72ca */ /* 0x040fe200000e0000 */
[----:B------:R-:W-:Y:S01]  /*6d00*/  VIADD R6, R4, 0x80 ;  /* 0x0000008004067836 */ /* 0x000fe20000000000 */
[----:B------:R-:W-:-:S04]  /*6d10*/  R2UR UR19, R7 ;  /* 0x00000000071372ca */ /* 0x000fc800000e0000 */
[----:B------:R-:W-:Y:S01]  /*6d20*/  R2UR UR18, R6 ;  /* 0x00000000061272ca */ /* 0x000fe200000e0000 */
[----:B--2---:R-:W-:-:S06]  /*6d30*/  WARPGROUP.ARRIVE ;  /* 0x00000000000079c5 */ /* 0x004fcc0000000000 */
[----:B------:R-:W-:Y:S01]  /*6d40*/  HGMMA.64x256x16.F32 R24, gdesc[UR12].tnspB, R24, gsb0 ;  /* 0x43e000000c1879f0 */ /* 0x000fe20008000818 */
[----:B------:R-:W-:Y:S02]  /*6d50*/  VIADD R6, R4, 0x100 ;  /* 0x0000010004067836 */ /* 0x000fe40000000000 */
[----:B------:R-:W-:-:S03]  /*6d60*/  IMAD.MOV.U32 R7, RZ, RZ, 0x40000040 ;  /* 0x40000040ff077424 */ /* 0x000fc600078e00ff */
[----:B------:R-:W-:Y:S02]  /*6d70*/  R2UR UR6, R6 ;  /* 0x00000000060672ca */ /* 0x000fe400000e0000 */
[----:B------:R-:W-:Y:S01]  /*6d80*/  R2UR UR7, R7 ;  /* 0x00000000070772ca */ /* 0x000fe200000e0000 */
        /* <DEDUP_REMOVED lines=39> */
[----:B------:R-:W2:Y:S01]  /*7000*/  @!P0 LDL R4, [R1+0x1ec] ;  /* 0x0001ec0001048983 */ /* 0x000ea20000100800 */
[----:B------:R-:W-:-:S03]  /*7010*/  WARPGROUP.DEPBAR.LE gsb0, 0x0 ;  /* 0x00008000000079c5 */ /* 0x000fc60000010000 */
        /* <DEDUP_REMOVED lines=102> */
[----:B------:R-:W2:Y:S04]  /*7680*/  LDL R6, [R1+0x200] ;  /* 0x0002000001067983 */ /* 0x000ea80000100800 */
[----:B0-----:R-:W2:Y:S04]  /*7690*/  LDL R78, [R1+0x204] ;  /* 0x00020400014e7983 */ /* 0x001ea80000100800 */
[----:B-1----:R-:W2:Y:S04]  /*76a0*/  LDL R80, [R1+0x208] ;  /* 0x0002080001507983 */ /* 0x002ea80000100800 */
[----:B------:R-:W2:Y:S04]  /*76b0*/  LDL R82, [R1+0x20c] ;  /* 0x00020c0001527983 */ /* 0x000ea80000100800 */
[----:B------:R-:W2:Y:S04]  /*76c0*/  LDL R8, [R1+0x210] ;  /* 0x0002100001087983 */ /* 0x000ea80000100800 */
[----:B----4-:R-:W4:Y:S04]  /*76d0*/  LDL R84, [R1+0x214] ;  /* 0x0002140001547983 */ /* 0x010f280000100800 */
[----:B------:R-:W4:Y:S04]  /*76e0*/  LDL R86, [R1+0x218] ;  /* 0x0002180001567983 */ /* 0x000f280000100800 */
[----:B-----5:R-:W5:Y:S04]  /*76f0*/  LDL R88, [R1+0x21c] ;  /* 0x00021c0001587983 */ /* 0x020f680000100800 */
[----:B------:R-:W5:Y:S04]  /*7700*/  LDL R10, [R1+0x220] ;  /* 0x00022000010a7983 */ /* 0x000f680000100800 */
[----:B------:R-:W5:Y:S04]  /*7710*/  LDL R90, [R1+0x224] ;  /* 0x00022400015a7983 */ /* 0x000f680000100800 */
[----:B---3--:R-:W3:Y:S04]  /*7720*/  LDL R92, [R1+0x228] ;  /* 0x00022800015c7983 */ /* 0x008ee80000100800 */
[----:B------:R-:W3:Y:S04]  /*7730*/  LDL R94, [R1+0x22c] ;  /* 0x00022c00015e7983 */ /* 0x000ee80000100800 */
[----:B------:R-:W3:Y:S04]  /*7740*/  LDL R12, [R1+0x230] ;  /* 0x00023000010c7983 */ /* 0x000ee80000100800 */
        /* <DEDUP_REMOVED lines=116> */
[----:B------:R-:W-:Y:S04]  /*7e90*/  STL [R1+0x204], R78 ;  /* 0x0002044e01007387 */ /* 0x000fe80000100800 */
[----:B------:R-:W-:Y:S04]  /*7ea0*/  STL [R1+0x208], R80 ;  /* 0x0002085001007387 */ /* 0x000fe80000100800 */
[----:B------:R-:W-:Y:S04]  /*7eb0*/  STL [R1+0x20c], R82 ;  /* 0x00020c5201007387 */ /* 0x000fe80000100800 */
[----:B------:R-:W-:Y:S04]  /*7ec0*/  STL [R1+0x210], R8 ;  /* 0x0002100801007387 */ /* 0x000fe80000100800 */
[----:B----4-:R-:W-:Y:S04]  /*7ed0*/  STL [R1+0x214], R84 ;  /* 0x0002145401007387 */ /* 0x010fe80000100800 */
[----:B------:R-:W-:Y:S04]  /*7ee0*/  STL [R1+0x218], R86 ;  /* 0x0002185601007387 */ /* 0x000fe80000100800 */
[----:B-----5:R-:W-:Y:S04]  /*7ef0*/  STL [R1+0x21c], R88 ;  /* 0x00021c5801007387 */ /* 0x020fe80000100800 */
[----:B------:R-:W-:Y:S04]  /*7f00*/  STL [R1+0x220], R10 ;  /* 0x0002200a01007387 */ /* 0x000fe80000100800 */
[----:B------:R-:W-:Y:S04]  /*7f10*/  STL [R1+0x224], R90 ;  /* 0x0002245a01007387 */ /* 0x000fe80000100800 */
[----:B---3--:R-:W-:Y:S04]  /*7f20*/  STL [R1+0x228], R92 ;  /* 0x0002285c01007387 */ /* 0x008fe80000100800 */
        /* <DEDUP_REMOVED lines=117> */
[----:B------:R-:W-:Y:S01]  /*8680*/  VIADD R0, R0, 0x1 ;  /* 0x0000000100007836 */ /* 0x000fe20000000000 */
[----:B------:R-:W-:Y:S01]  /*8690*/  @!P0 LOP3.LUT R4, R4, 0x1, RZ, 0x3c, !PT ;  /* 0x0000000104048812 */ /* 0x000fe200078e3cff */
[----:B------:R-:W-:Y:S03]  /*86a0*/  BSSY B0, `(.L_x_5218) ;  /* 0x000000e000007945 */ /* 0x000fe60003800000 */
[----:B------:R0:W-:Y:S04]  /*86b0*/  STL [R1+0x1f0], R0 ;  /* 0x0001f00001007387 */ /* 0x0001e80000100800 */
[----:B------:R1:W-:Y:S01]  /*86c0*/  @!P0 STL [R1+0x1ec], R4 ;  /* 0x0001ec0401008387 */ /* 0x0003e20000100800 */
[----:B0-----:R-:W-:Y:S01]  /*86d0*/  IMAD.U32 R0, RZ, RZ, UR21 ;  /* 0x00000015ff007e24 */ /* 0x001fe2000f8e00ff */
[----:B------:R-:W-:-:S02]  /*86e0*/  UIADD3 UR21, UR21, -0x1, URZ ;  /* 0xffffffff15157890 */ /* 0x000fc4000fffe03f */
[----:B------:R1:W-:Y:S01]  /*86f0*/  @!P0 STL [R1+0x1e8], RZ ;  /* 0x0001e8ff01008387 */ /* 0x0003e20000100800 */
[----:B------:R-:W-:Y:S06]  /*8700*/  BAR.ARV 0xf, 0x100 ;  /* 0x03c4000000007b1d */ /* 0x000fec0000002000 */
[----:B------:R-:W-:Y:S01]  /*8710*/  ISETP.GT.AND P0, PT, R0, UR20, PT ;  /* 0x0000001400007c0c */ /* 0x000fe2000bf04270 */
[----:B------:R-:W-:-:S12]  /*8720*/  @P1 BRA `(.L_x_5219) ;  /* 0x0000000000141947 */ /* 0x000fd80003800000 */
[----:B------:R-:W2:Y:S02]  /*8730*/  LDL R0, [R1+0x1e8] ;  /* 0x0001e80001007983 */ /* 0x000ea40000100800 */
[----:B--2---:R-:W-:-:S05]  /*8740*/  LEA R0, R0, UR44, 0x3 ;  /* 0x0000002c00007c11 */ /* 0x004fca000f8e18ff */
[----:B------:R-:W-:-:S05]  /*8750*/  VIADD R0, R0, 0x38860 ;  /* 0x0003886000007836 */ /* 0x000fca0000000000 */
[----:B------:R-:W-:-:S04]  /*8760*/  PRMT R0, RZ, 0x654, R0 ;  /* 0x00000654ff007816 */ /* 0x000fc80000000000 */
[----:B------:R0:W-:Y:S03]  /*8770*/  SYNCS.ARRIVE.TRANS64.RED.A1T0 RZ, [R0+URZ], RZ ;  /* 0x000000ff00ff79a7 */ /* 0x0001e6000810043f */
.L_x_5219:
[----:B------:R-:W-:Y:S05]  /*8780*/  BSYNC B0 ;  /* 0x0000000000007941 */ /* 0x000fea0003800000 */
.L_x_5218:
[----:B------:R-:W-:Y:S05]  /*8790*/  @P0 BRA `(.L_x_5220) ;  /* 0xffffffc0009c0947 */ /* 0x000fea000383ffff */
.L_x_5217:
[----:B------:R-:W2:Y:S04]  /*87a0*/  LDL R21, [R1+0x1e8] ;  /* 0x0001e80001157983 */ /* 0x000ea80000100800 */
        /* <DEDUP_REMOVED lines=64> */
[----:B------:R-:W5:Y:S04]  /*8bb0*/  LDL R3, [R1+0x1f0] ;  /* 0x0001f00001037983 */ /* 0x000f680000100800 */
[----:B0-----:R-:W5:Y:S01]  /*8bc0*/  LDL R0, [R1+0x1e8] ;  /* 0x0001e80001007983 */ /* 0x001f620000100800 */
[----:B--2---:R-:W-:-:S05]  /*8bd0*/  IMAD R21, R21, 0x40, R160 ;  /* 0x0000004015157824 */ /* 0x004fca00078e02a0 */
[----:B------:R-:W-:Y:S01]  /*8be0*/  LEA R140, R21, UR44, 0x2 ;  /* 0x0000002c158c7c11 */ /* 0x000fe2000f8e10ff */
[----:B------:R-:W-:Y:S06]  /*8bf0*/  BAR.SYNC.DEFER_BLOCKING 0xe, 0x100 ;  /* 0x0384000000007b1d */ /* 0x000fec0000010000 */
[----:B------:R-:W3:Y:S02]  /*8c00*/  LDS R21, [R140+0x38400] ;  /* 0x038400008c157984 */ /* 0x000ee40000000800 */
[C---:B---3--:R-:W-:Y:S01]  /*8c10*/  FMUL.FTZ R129, R21.reuse, R129 ;  /* 0x0000008115817220 */ /* 0x048fe20000410000 */
[----:B------:R-:W-:-:S05]  /*8c20*/  FMUL.FTZ R128, R21, R128 ;  /* 0x0000008015807220 */ /* 0x000fca0000410000 */
[----:B------:R4:W-:Y:S02]  /*8c30*/  STL.64 [R1+0x250], R128 ;  /* 0x0002508001007387 */ /* 0x0009e40000100a00 */
[C---:B----4-:R-:W-:Y:S02]  /*8c40*/  FMUL.FTZ R128, R21.reuse, R108 ;  /* 0x0000006c15807220 */ /* 0x050fe40000410000 */
[----:B------:R-:W0:Y:S01]  /*8c50*/  LDS R108, [R140+0x38420] ;  /* 0x038420008c6c7984 */ /* 0x000e220000000800 */
        /* <DEDUP_REMOVED lines=34> */
[C---:B0-----:R-:W-:Y:S01]  /*8e80*/  FMUL.FTZ R29, R108.reuse, R29 ;  /* 0x0000001d6c1d7220 */ /* 0x041fe20000410000 */
[C---:B------:R-:W-:Y:S01]  /*8e90*/  FMUL.FTZ R28, R108.reuse, R28 ;  /* 0x0000001c6c1c7220 */ /* 0x040fe20000410000 */
[C---:B------:R-:W-:Y:S01]  /*8ea0*/  FMUL.FTZ R11, R108.reuse, R11 ;  /* 0x0000000b6c0b7220 */ /* 0x040fe20000410000 */
[C---:B------:R-:W-:Y:S01]  /*8eb0*/  FMUL.FTZ R10, R108.reuse, R10 ;  /* 0x0000000a6c0a7220 */ /* 0x040fe20000410000 */
[C---:B------:R-:W-:Y:S01]  /*8ec0*/  FMUL.FTZ R104, R21.reuse, R104 ;  /* 0x0000006815687220 */ /* 0x040fe20000410000 */
[C---:B------:R-:W-:Y:S01]  /*8ed0*/  FMUL.FTZ R103, R21.reuse, R103 ;  /* 0x0000006715677220 */ /* 0x040fe20000410000 */
[----:B------:R0:W-:Y:S01]  /*8ee0*/  STL.64 [R1+0x338], R28 ;  /* 0x0003381c01007387 */ /* 0x0001e20000100a00 */
[C---:B------:R-:W-:Y:S01]  /*8ef0*/  FMUL.FTZ R102, R21.reuse, R102 ;  /* 0x0000006615667220 */ /* 0x040fe20000410000 */
[C---:B------:R-:W-:Y:S01]  /*8f00*/  FMUL.FTZ R101, R21.reuse, R101 ;  /* 0x0000006515657220 */ /* 0x040fe20000410000 */
[C---:B------:R-:W-:Y:S01]  /*8f10*/  FMUL.FTZ R100, R21.reuse, R100 ;  /* 0x0000006415647220 */ /* 0x040fe20000410000 */
[----:B------:R1:W-:Y:S01]  /*8f20*/  STL.64 [R1+0x388], R10 ;  /* 0x0003880a01007387 */ /* 0x0003e20000100a00 */
        /* <DEDUP_REMOVED lines=82> */
[----:B0-----:R-:W-:-:S02]  /*9450*/  VIADD R28, R3, 0x1 ;  /* 0x00000001031c7836 */ /* 0x001fc40000000000 */
[----:B-1----:R-:W-:Y:S01]  /*9460*/  VIADD R10, R0, 0x1 ;  /* 0x00000001000a7836 */ /* 0x002fe20000000000 */
[----:B------:R0:W-:Y:S04]  /*9470*/  STL.64 [R1+0x200], R138 ;  /* 0x0002008a01007387 */ /* 0x0001e80000100a00 */
        /* <DEDUP_REMOVED lines=60> */
[----:B------:R0:W-:Y:S04]  /*9840*/  STL [R1+0x1f0], R28 ;  /* 0x0001f01c01007387 */ /* 0x0001e80000100800 */
[----:B------:R0:W-:Y:S01]  /*9850*/  STL [R1+0x1e8], R10 ;  /* 0x0001e80a01007387 */ /* 0x0001e20000100800 */
[----:B------:R-:W-:Y:S06]  /*9860*/  BAR.ARV 0xf, 0x100 ;  /* 0x03c4000000007b1d */ /* 0x000fec0000002000 */
[----:B------:R-:W-:Y:S01]  /*9870*/  ISETP.NE.AND P0, PT, R10, 0x2, PT ;  /* 0x000000020a00780c */ /* 0x000fe20003f05270 */
[----:B------:R-:W-:Y:S01]  /*9880*/  BSSY B0, `(.L_x_5221) ;  /* 0x0000007000007945 */ /* 0x000fe20003800000 */
[----:B------:R-:W-:-:S11]  /*9890*/  IMAD.MOV.U32 R0, RZ, RZ, 0x1 ;  /* 0x00000001ff007424 */ /* 0x000fd600078e00ff */
[----:B0-----:R-:W-:Y:S05]  /*98a0*/  @P0 BRA `(.L_x_5222) ;  /* 0x0000000000100947 */ /* 0x001fea0003800000 */
[----:B------:R-:W2:Y:S04]  /*98b0*/  LDL R4, [R1+0x1ec] ;  /* 0x0001ec0001047983 */ /* 0x000ea80000100800 */
[----:B------:R0:W-:Y:S01]  /*98c0*/  STL [R1+0x1e8], RZ ;  /* 0x0001e8ff01007387 */ /* 0x0001e20000100800 */
[----:B--2---:R-:W-:-:S05]  /*98d0*/  LOP3.LUT R4, R4, 0x1, RZ, 0x3c, !PT ;  /* 0x0000000104047812 */ /* 0x004fca00078e3cff */
[----:B------:R0:W-:Y:S02]  /*98e0*/  STL [R1+0x1ec], R4 ;  /* 0x0001ec0401007387 */ /* 0x0001e40000100800 */
.L_x_5222:
[----:B------:R-:W-:Y:S05]  /*98f0*/  BSYNC B0 ;  /* 0x0000000000007941 */ /* 0x000fea0003800000 */
.L_x_5221:
[----:B------:R-:W-:Y:S05]  /*9900*/  BRA `(.L_x_5214) ;  /* 0x000001dc00f87947 */ /* 0x000fea0003800000 */
.L_x_5207:
[----:B------:R-:W0:Y:S01]  /*9910*/  S2R R3, SR_TID.X ;  /* 0x0000000000037919 */ /* 0x000e220000002100 */
[----:B------:R-:W-:Y:S01]  /*9920*/  UISETP.NE.AND UP0, UPT, UR38, URZ, UPT ;  /* 0x0000003f2600728c */ /* 0x000fe2000bf05270 */
[----:B-1----:R-:W-:Y:S01]  /*9930*/  IMAD.U32 R0, RZ, RZ, UR39 ;  /* 0x00000027ff007e24 */ /* 0x002fe2000f8e00ff */
[----:B------:R-:W-:Y:S01]  /*9940*/  UMOV UR4, 0x1 ;  /* 0x0000000100047882 */ /* 0x000fe20000000000 */
[----:B------:R-:W-:Y:S01]  /*9950*/  UIADD3 UR8, UP3, UR36, 0x38860, URZ ;  /* 0x0003886024087890 */ /* 0x000fe2000ff7e03f */
[----:B------:R-:W-:Y:S01]  /*9960*/  IMAD.MOV.U32 R4, RZ, RZ, 0x1 ;  /* 0x00000001ff047424 */ /* 0x000fe200078e00ff */
[----:B------:R-:W-:Y:S01]  /*9970*/  USEL UR4, UR4, 0x2, !UP0 ;  /* 0x0000000204047887 */ /* 0x000fe2000c000000 */
[----:B------:R-:W-:Y:S01]  /*9980*/  IMAD.MOV.U32 R5, RZ, RZ, RZ ;  /* 0x000000ffff057224 */ /* 0x000fe200078e00ff */
[----:B------:R-:W-:Y:S01]  /*9990*/  UIADD3.X UR9, URZ, UR37, URZ, UP3, !UPT ;  /* 0x000000253f097290 */ /* 0x000fe20009ffe43f */
[----:B------:R1:W-:Y:S01]  /*99a0*/  STL [R1+0x70], R0 ;  /* 0x0000700001007387 */ /* 0x0003e20000100800 */
[----:B------:R-:W-:Y:S01]  /*99b0*/  UIADD3 UR6, UP1, UR36, 0x38830, URZ ;  /* 0x0003883024067890 */ /* 0x000fe2000ff3e03f */
[----:B------:R-:W-:Y:S01]  /*99c0*/  IMAD.MOV.U32 R9, RZ, RZ, 0x80 ;  /* 0x00000080ff097424 */ /* 0x000fe200078e00ff */
[----:B------:R-:W-:Y:S01]  /*99d0*/  UIADD3 UR7, UP0, UR36, 0x38840, URZ ;  /* 0x0003884024077890 */ /* 0x000fe2000ff1e03f */
[----:B------:R-:W-:Y:S01]  /*99e0*/  IMAD.U32 R13, RZ, RZ, UR4 ;  /* 0x00000004ff0d7e24 */ /* 0x000fe2000f8e00ff */
[----:B------:R-:W-:Y:S01]  /*99f0*/  UIADD3 UR4, UP2, UR36, 0x38850, URZ ;  /* 0x0003885024047890 */ /* 0x000fe2000ff5e03f */
[----:B------:R2:W-:Y:S01]  /*9a00*/  STL.64 [R1+0x60], R4 ;  /* 0x0000600401007387 */ /* 0x0005e20000100a00 */
[----:B------:R-:W-:Y:S01]  /*9a10*/  ULDC UR10, c[0x0][0x448] ;  /* 0x00011200000a7ab9 */ /* 0x000fe20000000800 */
[----:B------:R-:W-:Y:S01]  /*9a20*/  IMAD.U32 R15, RZ, RZ, UR9 ;  /* 0x00000009ff0f7e24 */ /* 0x000fe2000f8e00ff */
[----:B------:R-:W-:Y:S01]  /*9a30*/  UIADD3.X UR5, URZ, UR37, URZ, UP2, !UPT ;  /* 0x000000253f057290 */ /* 0x000fe200097fe43f */
[----:B------:R-:W-:Y:S01]  /*9a40*/  IMAD.MOV.U32 R10, RZ, RZ, 0x1 ;  /* 0x00000001ff0a7424 */ /* 0x000fe200078e00ff */
[----:B------:R-:W-:Y:S01]  /*9a50*/  UIADD3.X UR9, URZ, UR37, URZ, UP0, !UPT ;  /* 0x000000253f097290 */ /* 0x000fe200087fe43f */
[----:B-1----:R-:W-:Y:S01]  /*9a60*/  IMAD.U32 R0, RZ, RZ, UR4 ;  /* 0x00000004ff007e24 */ /* 0x002fe2000f8e00ff */
[----:B------:R-:W-:Y:S01]  /*9a70*/  UIADD3.X UR4, URZ, UR37, URZ, UP1, !UPT ;  /* 0x000000253f047290 */ /* 0x000fe20008ffe43f */
[----:B------:R-:W-:Y:S01]  /*9a80*/  IMAD.MOV.U32 R11, RZ, RZ, RZ ;  /* 0x000000ffff0b7224 */ /* 0x000fe200078e00ff */
[----:B------:R-:W-:Y:S01]  /*9a90*/  UISETP.NE.AND UP1, UPT, UR10, 0x1, UPT ;  /* 0x000000010a00788c */ /* 0x000fe2000bf25270 */
[----:B------:R-:W-:Y:S01]  /*9aa0*/  IMAD.MOV.U32 R12, RZ, RZ, 0x2000 ;  /* 0x00002000ff0c7424 */ /* 0x000fe200078e00ff */
[----:B------:R-:W-:Y:S01]  /*9ab0*/  STL.64 [R1], RZ ;  /* 0x000000ff01007387 */ /* 0x000fe20000100a00 */
[----:B--2---:R-:W-:Y:S01]  /*9ac0*/  IMAD.MOV.U32 R4, RZ, RZ, 0x10000 ;  /* 0x00010000ff047424 */ /* 0x004fe200078e00ff */
[----:B------:R-:W-:Y:S01]  /*9ad0*/  ULDC UR48, c[0x0][0x288] ;  /* 0x0000a20000307ab9 */ /* 0x000fe20000000800 */
[----:B------:R-:W-:Y:S01]  /*9ae0*/  IMAD.MOV.U32 R7, RZ, RZ, 0x100 ;  /* 0x00000100ff077424 */ /* 0x000fe200078e00ff */
[----:B------:R1:W-:Y:S01]  /*9af0*/  STL.64 [R1+0x18], R12 ;  /* 0x0000180c01007387 */ /* 0x0003e20000100a00 */
[----:B------:R-:W-:Y:S01]  /*9b00*/  IMAD.MOV.U32 R5, RZ, RZ, R13 ;  /* 0x000000ffff057224 */ /* 0x000fe200078e000d */
[----:B0-----:R-:W-:Y:S01]  /*9b10*/  LOP3.LUT R3, R3, 0x7f, RZ, 0xc0, !PT ;  /* 0x0000007f03037812 */ /* 0x001fe200078ec0ff */
[----:B------:R-:W-:Y:S01]  /*9b20*/  IMAD.U32 R14, RZ, RZ, UR8 ;  /* 0x00000008ff0e7e24 */ /* 0x000fe2000f8e00ff */
[----:B------:R-:W-:Y:S01]  /*9b30*/  USHF.L.U32 UR8, UR39, 0x6, URZ ;  /* 0x0000000627087899 */ /* 0x000fe2000800063f */
[----:B------:R-:W-:Y:S01]  /*9b40*/  STL.64 [R1+0x38], RZ ;  /* 0x000038ff01007387 */ /* 0x000fe20000100a00 */
[----:B------:R-:W-:Y:S01]  /*9b50*/  ISETP.NE.AND P0, PT, R3, RZ, PT ;  /* 0x000000ff0300720c */ /* 0x000fe20003f05270 */
[----:B------:R-:W-:Y:S01]  /*9b60*/  @UP1 ULDC UR10, c[0x0][0x450] ;  /* 0x00011400000a1ab9 */ /* 0x000fe20000000800 */
[----:B------:R-:W-:Y:S01]  /*9b70*/  UIADD3 UR42, UR45, 0x1, -UR48 ;  /* 0x000000012d2a7890 */ /* 0x000fe2000fffe830 */
[----:B------:R-:W-:Y:S01]  /*9b80*/  STL.64 [R1+0x68], R14 ;  /* 0x0000680e01007387 */ /* 0x000fe20000100a00 */
[----:B------:R-:W-:Y:S01]  /*9b90*/  SEL R8, RZ, 0x1, P0 ;  /* 0x00000001ff087807 */ /* 0x000fe20000000000 */
[----:B-1----:R-:W-:Y:S01]  /*9ba0*/  IMAD.U32 R13, RZ, RZ, UR5 ;  /* 0x00000005ff0d7e24 */ /* 0x002fe2000f8e00ff */
[----:B------:R-:W-:Y:S01]  /*9bb0*/  IADD3 R37, P0, R2, 0x38, RZ ;  /* 0x0000003802257810 */ /* 0x000fe20007f1e0ff */
[----:B------:R-:W-:-:S02]  /*9bc0*/  IMAD.MOV.U32 R12, RZ, RZ, R0 ;  /* 0x000000ffff0c7224 */ /* 0x000fc400078e0000 */
[----:B------:R0:W-:Y:S01]  /*9bd0*/  STL.128 [R1+0x20], R8 ;  /* 0x0000200801007387 */ /* 0x0001e20000100c00 */
[----:B------:R-:W-:Y:S02]  /*9be0*/  IMAD.MOV.U32 R6, RZ, RZ, R8 ;  /* 0x000000ffff067224 */ /* 0x000fe400078e0008 */
[----:B------:R-:W-:Y:S01]  /*9bf0*/  IMAD.X R38, RZ, RZ, R16, P0 ;  /* 0x000000ffff267224 */ /* 0x000fe200000e0610 */
[----:B------:R-:W-:Y:S04]  /*9c00*/  STL.128 [R1+0x40], R12 ;  /* 0x0000400c01007387 */ /* 0x000fe80000100c00 */
[----:B------:R1:W-:Y:S01]  /*9c10*/  STL.128 [R1+0x50], R4 ;  /* 0x0000500401007387 */ /* 0x0003e20000100c00 */
[----:B0-----:R-:W-:Y:S01]  /*9c20*/  IMAD.U32 R8, RZ, RZ, UR6 ;  /* 0x00000006ff087e24 */ /* 0x001fe2000f8e00ff */
[----:B------:R-:W-:Y:S01]  /*9c30*/  @UP1 UIADD3 UR6, UR8, 0x3f, URZ ;  /* 0x0000003f08061890 */ /* 0x000fe2000fffe03f */
[----:B------:R-:W-:Y:S01]  /*9c40*/  IMAD.U32 R9, RZ, RZ, UR4 ;  /* 0x00000004ff097e24 */ /* 0x000fe2000f8e00ff */
[----:B------:R-:W-:-:S02]  /*9c50*/  ULDC.64 UR4, c[0x0][0xad8] ;  /* 0x0002b60000047ab9 */ /* 0x000fc40000000a00 */
[----:B------:R-:W-:Y:S02]  /*9c60*/  UISETP.GE.AND UP0, UPT, UR5, 0x1, UPT ;  /* 0x000000010500788c */ /* 0x000fe4000bf06270 */
[----:B------:R0:W-:Y:S01]  /*9c70*/  STL.64 [R1+0x8], R8 ;  /* 0x0000080801007387 */ /* 0x0001e20000100a00 */
[----:B-1----:R-:W-:Y:S01]  /*9c80*/  IMAD.U32 R4, RZ, RZ, UR7 ;  /* 0x00000007ff047e24 */ /* 0x002fe2000f8e00ff */
[----:B------:R-:W-:Y:S01]  /*9c90*/  @UP1 ULDC UR7, c[0x0][0x44c] ;  /* 0x0001130000071ab9 */ /* 0x000fe20000000800 */
[----:B------:R-:W-:Y:S01]  /*9ca0*/  IMAD.U32 R5, RZ, RZ, UR9 ;  /* 0x00000009ff057e24 */ /* 0x000fe2000f8e00ff */
[----:B------:R-:W-:Y:S01]  /*9cb0*/  UIMAD.WIDE.U32 UR6, UR6, UR7, URZ ;  /* 0x00000007060672a5 */ /* 0x000fe2000f8e003f */
[----:B------:R-:W-:Y:S01]  /*9cc0*/  PLOP3.LUT P1, PT, PT, PT, UP0, 0x80, 0x0 ;  /* 0x000000000000781c */ /* 0x000fe20003f2f008 */
[----:B------:R-:W-:Y:S02]  /*9cd0*/  UIADD3 UR9, UR8, 0x3f, URZ ;  /* 0x0000003f08097890 */ /* 0x000fe4000fffe03f */
[----:B------:R0:W-:Y:S01]  /*9ce0*/  STL.64 [R1+0x10], R4 ;  /* 0x0000100401007387 */ /* 0x0001e20000100a00 */
[----:B------:R-:W-:-:S03]  /*9cf0*/  @UP1 USHF.R.U32.HI UR9, URZ, UR10, UR7 ;  /* 0x0000000a3f091299 */ /* 0x000fc60008011607 */
[----:B------:R0:W-:Y:S01]  /*9d00*/  STL.64 [R1+0x30], R4 ;  /* 0x0000300401007387 */ /* 0x0001e20000100a00 */
        /* <DEDUP_REMOVED lines=13> */
.L_x_5224:
[----:B------:R-:W-:-:S11]  /*9de0*/  UISETP.NE.AND UP0, UPT, UR5, 0x1, UPT ;  /* 0x000000010500788c */ /* 0x000fd6000bf05270 */
[----:B------:R-:W-:Y:S02]  /*9df0*/  @UP0 ULDC.64 UR10, c[0x0][0xae0] ;  /* 0x0002b800000a0ab9 */ /* 0x000fe40000000a00 */
[----:B------:R-:W-:-:S04]  /*9e00*/  UIMAD.WIDE.U32 UR6, UR9, UR10, URZ ;  /* 0x0000000a090672a5 */ /* 0x000fc8000f8e003f */
[----:B------:R-:W-:-:S12]  /*9e10*/  @UP0 USHF.R.U32.HI UR9, URZ, UR11, UR7 ;  /* 0x0000000b3f090299 */ /* 0x000fd80008011607 */
.L_x_5225:
[----:B------:R-:W-:-:S04]  /*9e20*/  UIMAD UR9, UR9, UR5, UR5 ;  /* 0x00000005090972a4 */ /* 0x000fc8000f8e0205 */
[----:B------:R-:W-:-:S04]  /*9e30*/  UISETP.LT.AND UP0, UPT, UR4, UR9, UPT ;  /* 0x000000090400728c */ /* 0x000fc8000bf01270 */
[----:B------:R-:W-:-:S12]  /*9e40*/  USEL UR4, UR4, UR9, UP0 ;  /* 0x0000000904047287 */ /* 0x000fd80008000000 */
.L_x_5223:
[----:B------:R-:W-:Y:S02]  /*9e50*/  UIADD3 UR10, UR45, 0x3f, URZ ;  /* 0x0000003f2d0a7890 */ /* 0x000fe4000fffe03f */
        /* <DEDUP_REMOVED lines=8> */
[----:B------:R-:W-:Y:S02]  /*9ee0*/  UIADD3 UR48, UR45, -UR48, URZ ;  /* 0x800000302d307290 */ /* 0x000fe4000fffe03f */
        /* <DEDUP_REMOVED lines=19> */
.L_x_5227:
[----:B------:R-:W-:-:S11]  /*a020*/  UISETP.NE.AND UP0, UPT, UR5, 0x1, UPT ;  /* 0x000000010500788c */ /* 0x000fd6000bf05270 */
[----:B------:R-:W-:Y:S02]  /*a030*/  @UP0 ULDC.64 UR10, c[0x0][0xae0] ;  /* 0x0002b800000a0ab9 */ /* 0x000fe40000000a00 */
[----:B------:R-:W-:-:S04]  /*a040*/  UIMAD.WIDE.U32 UR6, UR8, UR10, URZ ;  /* 0x0000000a080672a5 */ /* 0x000fc8000f8e003f */
[----:B------:R-:W-:-:S12]  /*a050*/  @UP0 USHF.R.U32.HI UR8, URZ, UR11, UR7 ;  /* 0x0000000b3f080299 */ /* 0x000fd80008011607 */
.L_x_5228:
[----:B------:R-:W-:-:S04]  /*a060*/  UIMAD UR5, UR8, UR5, URZ ;  /* 0x00000005080572a4 */ /* 0x000fc8000f8e023f */
[----:B------:R-:W-:-:S04]  /*a070*/  UISETP.LT.AND UP0, UPT, UR4, UR5, UPT ;  /* 0x000000050400728c */ /* 0x000fc8000bf01270 */
[----:B------:R-:W-:-:S12]  /*a080*/  USEL UR4, UR4, UR5, !UP0 ;  /* 0x0000000504047287 */ /* 0x000fd8000c000000 */
.L_x_5226:
[----:B------:R-:W-:Y:S01]  /*a090*/  USHF.R.S32.HI UR5, URZ, 0x1f, UR4 ;  /* 0x0000001f3f057899 */ /* 0x000fe20008011404 */
[----:B------:R-:W-:-:S03]  /*a0a0*/  PRMT R0, RZ, 0x7610, R0 ;  /* 0x00007610ff007816 */ /* 0x000fc60000000000 */
[----:B------:R-:W-:-:S04]  /*a0b0*/  ULEA.HI UR5, UR5, UR4, URZ, 0x6 ;  /* 0x0000000405057291 */ /* 0x000fc8000f8f303f */
[----:B------:R-:W-:-:S04]  /*a0c0*/  USHF.R.S32.HI UR5, URZ, 0x6, UR5 ;  /* 0x000000063f057899 */ /* 0x000fc80008011405 */
[----:B------:R-:W-:-:S04]  /*a0d0*/  UISETP.LT.AND UP0, UPT, URZ, UR5, UPT ;  /* 0x000000053f00728c */ /* 0x000fc8000bf01270 */
[----:B------:R-:W-:-:S04]  /*a0e0*/  USEL UR43, URZ, UR5, !UP0 ;  /* 0x000000053f2b7287 */ /* 0x000fc8000c000000 */
[----:B------:R-:W-:-:S06]  /*a0f0*/  UISETP.GT.AND UP0, UPT, UR49, UR43, UPT ;  /* 0x0000002b3100728c */ /* 0x000fcc000bf04270 */
[----:B------:R-:W-:-:S13]  /*a100*/  PLOP3.LUT P0, PT, PT, PT, UP0, 0x80, 0x0 ;  /* 0x000000000000781c */ /* 0x000fda0003f0f008 */
[----:B------:R-:W-:Y:S05]  /*a110*/  @!P0 BRA `(.L_x_5214) ;  /* 0x000001d400f48947 */ /* 0x000fea0003800000 */
[----:B------:R-:W-:Y:S01]  /*a120*/  UIADD3 UR8, UR44, 0x400, URZ ;  /* 0x000004002c087890 */ /* 0x000fe2000fffe03f */
[----:B0-----:R-:W-:Y:S01]  /*a130*/  IMAD.MOV.U32 R4, RZ, RZ, 0x1 ;  /* 0x00000001ff047424 */ /* 0x001fe200078e00ff */
[----:B------:R-:W-:Y:S01]  /*a140*/  UIADD3 UR6, UR44, 0x26400, URZ ;  /* 0x000264002c067890 */ /* 0x000fe2000fffe03f */
[----:B------:R-:W-:Y:S01]  /*a150*/  IMAD.MOV.U32 R5, RZ, RZ, RZ ;  /* 0x000000ffff057224 */ /* 0x000fe200078e00ff */
[----:B------:R-:W-:Y:S01]  /*a160*/  USHF.R.U32.HI UR7, URZ, 0x4, UR8 ;  /* 0x000000043f077899 */ /* 0x000fe20008011608 */
[----:B------:R-:W-:Y:S01]  /*a170*/  IMAD.MOV.U32 R6, RZ, RZ, 0x1 ;  /* 0x00000001ff067424 */ /* 0x000fe200078e00ff */
[----:B------:R-:W-:Y:S01]  /*a180*/  USHF.R.U32.HI UR6, URZ, 0x4, UR6 ;  /* 0x000000043f067899 */ /* 0x000fe20008011606 */
[----:B------:R-:W-:Y:S01]  /*a190*/  IMAD.MOV.U32 R7, RZ, RZ, RZ ;  /* 0x000000ffff077224 */ /* 0x000fe200078e00ff */
[----:B------:R-:W-:Y:S01]  /*a1a0*/  ULOP3.LUT UR7, UR7, 0x3fff, URZ, 0xc0, !UPT ;  /* 0x00003fff07077892 */ /* 0x000fe2000f8ec03f */
[----:B------:R-:W0:Y:S01]  /*a1b0*/  SHFL.IDX PT, R0, R197, RZ, 0x1f ;  /* 0x00001fffc5007589 */ /* 0x000e2200000e0000 */
[----:B------:R-:W-:Y:S01]  /*a1c0*/  ULOP3.LUT UR6, UR6, 0x3fff, URZ, 0xc0, !UPT ;  /* 0x00003fff06067892 */ /* 0x000fe2000f8ec03f */
[----:B------:R-:W-:Y:S01]  /*a1d0*/  IMAD.MOV.U32 R11, RZ, RZ, 0x40000040 ;  /* 0x40000040ff0b7424 */ /* 0x000fe200078e00ff */
[----:B------:R-:W-:Y:S01]  /*a1e0*/  ULOP3.LUT UR7, UR7, 0x10000, URZ, 0xfc, !UPT ;  /* 0x0001000007077892 */ /* 0x000fe2000f8efc3f */
[----:B------:R1:W-:Y:S01]  /*a1f0*/  STL.128 [R1+0x80], R4 ;  /* 0x0000800401007387 */ /* 0x0003e20000100c00 */
[----:B------:R-:W-:Y:S01]  /*a200*/  ULOP3.LUT UR6, UR6, 0x10000, URZ, 0xfc, !UPT ;  /* 0x0001000006067892 */ /* 0x000fe2000f8efc3f */
[----:B------:R-:W-:Y:S01]  /*a210*/  IMAD.MOV.U32 R13, RZ, RZ, 0x40000040 ;  /* 0x40000040ff0d7424 */ /* 0x000fe200078e00ff */
[----:B------:R-:W-:Y:S01]  /*a220*/  UIADD3 UR5, UR44, 0x22400, URZ ;  /* 0x000224002c057890 */ /* 0x000fe2000fffe03f */
[----:B------:R-:W2:Y:S01]  /*a230*/  S2R R48, SR_TID.X ;  /* 0x0000000000307919 */ /* 0x000ea20000002100 */
[----:B------:R-:W-:Y:S01]  /*a240*/  UIADD3 UR4, UR44, 0x20400, URZ ;  /* 0x000204002c047890 */ /* 0x000fe2000fffe03f */
[----:B------:R-:W-:Y:S01]  /*a250*/  IMAD.MOV.U32 R15, RZ, RZ, 0x40000040 ;  /* 0x40000040ff0f7424 */ /* 0x000fe200078e00ff */
[----:B------:R-:W-:Y:S01]  /*a260*/  USHF.R.U32.HI UR5, URZ, 0x4, UR5 ;  /* 0x000000043f057899 */ /* 0x000fe20008011605 */
[C---:B------:R-:W-:Y:S01]  /*a270*/  IADD3 R33, P5, R2.reuse, 0xa8, RZ ;  /* 0x000000a802217810 */ /* 0x040fe20007fbe0ff */
[----:B------:R-:W-:Y:S01]  /*a280*/  USHF.R.U32.HI UR4, URZ, 0x4, UR4 ;  /* 0x000000043f047899 */ /* 0x000fe20008011604 */
[C---:B------:R-:W-:Y:S01]  /*a290*/  IADD3 R35, P1, R2.reuse, 0xb8, RZ ;  /* 0x000000b802237810 */ /* 0x040fe20007f3e0ff */
[----:B------:R-:W-:Y:S01]  /*a2a0*/  ULOP3.LUT UR5, UR5, 0x3fff, URZ, 0xc0, !UPT ;  /* 0x00003fff05057892 */ /* 0x000fe2000f8ec03f */
[C---:B------:R-:W-:Y:S01]  /*a2b0*/  IADD3 R34, P6, R2.reuse, 0xb0, RZ ;  /* 0x000000b002227810 */ /* 0x040fe20007fde0ff */
[----:B------:R-:W-:Y:S01]  /*a2c0*/  ULOP3.LUT UR4, UR4, 0x3fff, URZ, 0xc0, !UPT ;  /* 0x00003fff04047892 */ /* 0x000fe2000f8ec03f */
[----:B------:R-:W-:Y:S01]  /*a2d0*/  IADD3 R32, P0, R2, 0xa0, RZ ;  /* 0x000000a002207810 */ /* 0x000fe20007f1e0ff */
[----:B------:R-:W-:Y:S01]  /*a2e0*/  UIADD3 UR9, UP0, UR36, 0x38400, URZ ;  /* 0x0003840024097890 */ /* 0x000fe2000ff1e03f */
[----:B-1----:R-:W-:Y:S01]  /*a2f0*/  IMAD.U32 R4, RZ, RZ, UR6 ;  /* 0x00000006ff047e24 */ /* 0x002fe2000f8e00ff */
[----:B------:R-:W-:Y:S01]  /*a300*/  ULOP3.LUT UR5, UR5, 0x10000, URZ, 0xfc, !UPT ;  /* 0x0001000005057892 */ /* 0x000fe2000f8efc3f */
[----:B------:R-:W-:Y:S01]  /*a310*/  IMAD.U32 R6, RZ, RZ, UR7 ;  /* 0x00000007ff067e24 */ /* 0x000fe2000f8e00ff */
[----:B------:R-:W-:Y:S01]  /*a320*/  ULOP3.LUT UR4, UR4, 0x10000, URZ, 0xfc, !UPT ;  /* 0x0001000004047892 */ /* 0x000fe2000f8efc3f */
[----:B------:R-:W-:Y:S01]  /*a330*/  IMAD.MOV.U32 R5, RZ, RZ, 0x40000040 ;  /* 0x40000040ff057424 */ /* 0x000fe200078e00ff */
[----:B0-----:R-:W-:Y:S01]  /*a340*/  LEA.HI R3, R0, R0, RZ, 0x1 ;  /* 0x0000000000037211 */ /* 0x001fe200078f08ff */
[----:B------:R-:W-:Y:S01]  /*a350*/  IMAD.MOV.U32 R7, RZ, RZ, 0x40000040 ;  /* 0x40000040ff077424 */ /* 0x000fe200078e00ff */
[----:B------:R-:W-:Y:S01]  /*a360*/  UIADD3.X UR10, URZ, UR37, URZ, UP0, !UPT ;  /* 0x000000253f0a7290 */ /* 0x000fe200087fe43f */
[----:B------:R-:W-:Y:S01]  /*a370*/  IMAD.U32 R8, RZ, RZ, UR9 ;  /* 0x00000009ff087e24 */ /* 0x000fe2000f8e00ff */
[----:B------:R-:W-:Y:S01]  /*a380*/  LOP3.LUT R3, R3, 0x6, RZ, 0xc0, !PT ;  /* 0x0000000603037812 */ /* 0x000fe200078ec0ff */
[----:B------:R-:W-:Y:S01]  /*a390*/  IMAD.U32 R10, RZ, RZ, UR4 ;  /* 0x00000004ff0a7e24 */ /* 0x000fe2000f8e00ff */
[----:B------:R0:W-:Y:S01]  /*a3a0*/  STL.128 [R1+0xb0], R4 ;  /* 0x0000b00401007387 */ /* 0x0001e20000100c00 */
[----:B------:R-:W-:Y:S01]  /*a3b0*/  UIADD3 UR4, UR44, 0x36400, URZ ;  /* 0x000364002c047890 */ /* 0x000fe2000fffe03f */
[----:B------:R-:W-:Y:S01]  /*a3c0*/  IMAD.U32 R9, RZ, RZ, UR10 ;  /* 0x0000000aff097e24 */ /* 0x000fe2000f8e00ff */
[----:B------:R-:W-:Y:S01]  /*a3d0*/  IADD3 R154, P4, R2, 0x98, RZ ;  /* 0x00000098029a7810 */ /* 0x000fe20007f9e0ff */
[----:B------:R-:W-:Y:S01]  /*a3e0*/  IMAD.IADD R0, R0, 0x1, -R3 ;  /* 0x0000000100007824 */ /* 0x000fe200078e0a03 */
[----:B------:R-:W-:Y:S01]  /*a3f0*/  ULOP3.LUT UP0, URZ, UR4, 0x3ff, URZ, 0xc0, !UPT ;  /* 0x000003ff043f7892 */ /* 0x000fe2000f80c03f */
[----:B------:R-:W-:Y:S01]  /*a400*/  IMAD.U32 R3, RZ, RZ, UR5 ;  /* 0x00000005ff037e24 */ /* 0x000fe2000f8e00ff */
[----:B------:R-:W-:Y:S01]  /*a410*/  STL.64 [R1+0x78], R8 ;  /* 0x0000780801007387 */ /* 0x000fe20000100a00 */
[----:B------:R-:W-:Y:S01]  /*a420*/  IADD3 R31, P3, R2, 0x94, RZ ;  /* 0x00000094021f7810 */ /* 0x000fe20007f7e0ff */
[----:B--2---:R-:W-:Y:S01]  /*a430*/  VIADD R12, R48, 0xffffff80 ;  /* 0xffffff80300c7836 */ /* 0x004fe20000000000 */
[----:B------:R-:W-:Y:S01]  /*a440*/  LEA R0, R0, UR8, 0xf ;  /* 0x0000000800007c11 */ /* 0x000fe2000f8e78ff */
[----:B------:R-:W-:Y:S01]  /*a450*/  STL.64 [R1+0x98], R10 ;  /* 0x0000980a01007387 */ /* 0x000fe20000100a00 */
[--C-:B------:R-:W-:Y:S01]  /*a460*/  IMAD.X R46, RZ, RZ, R16.reuse, P5 ;  /* 0x000000ffff2e7224 */ /* 0x100fe200028e0610 */
[----:B------:R-:W-:Y:S01]  /*a470*/  IADD3 R30, P2, R2, 0x88, RZ ;  /* 0x00000088021e7810 */ /* 0x000fe20007f5e0ff */
[----:B------:R-:W-:Y:S01]  /*a480*/  IMAD.X R36, RZ, RZ, R16, P1 ;  /* 0x000000ffff247224 */ /* 0x000fe200008e0610 */
[----:B------:R-:W-:Y:S01]  /*a490*/  SHF.R.U32.HI R0, RZ, 0x4, R0 ;  /* 0x00000004ff007819 */ /* 0x000fe20000011600 */
[----:B0-----:R0:W5:Y:S01]  /*a4a0*/  LDL R5, [R1+0x444] ;  /* 0x0004440001057983 */ /* 0x0011620000100800 */
[----:B------:R-:W-:-:S03]  /*a4b0*/  IMAD.X R47, RZ, RZ, R16, P6 ;  /* 0x000000ffff2f7224 */ /* 0x000fc600030e0610 */
[----:B------:R1:W-:Y:S01]  /*a4c0*/  STL [R1+0x94], R12 ;  /* 0x0000940c01007387 */ /* 0x0003e20000100800 */
[----:B------:R-:W-:Y:S02]  /*a4d0*/  LOP3.LUT R0, R0, 0x3fff, RZ, 0xc0, !PT ;  /* 0x00003fff00007812 */ /* 0x000fe400078ec0ff */
[----:B------:R-:W-:Y:S02]  /*a4e0*/  PLOP3.LUT P5, PT, PT, PT, UP0, 0x80, 0x0 ;  /* 0x000000000000781c */ /* 0x000fe40003faf008 */
[----:B------:R-:W-:Y:S02]  /*a4f0*/  LOP3.LUT R0, R0, 0x2000000, RZ, 0xfc, !PT ;  /* 0x0200000000007812 */ /* 0x000fe400078efcff */
[C---:B------:R-:W-:Y:S02]  /*a500*/  IADD3 R29, P1, R2.reuse, 0x80, RZ ;  /* 0x00000080021d7810 */ /* 0x040fe40007f3e0ff */
[----:B------:R-:W-:Y:S01]  /*a510*/  IADD3 R26, P6, R2, 0x78, RZ ;  /* 0x00000078021a7810 */ /* 0x000fe20007fde0ff */
[----:B-1----:R-:W-:-:S02]  /*a520*/  IMAD.MOV.U32 R12, RZ, RZ, R3 ;  /* 0x000000ffff0c7224 */ /* 0x002fc400078e0003 */
[----:B------:R-:W-:Y:S02]  /*a530*/  IMAD.MOV.U32 R14, RZ, RZ, R0 ;  /* 0x000000ffff0e7224 */ /* 0x000fe400078e0000 */
[----:B------:R-:W-:-:S03]  /*a540*/  IMAD.MOV.U32 R0, RZ, RZ, R235 ;  /* 0x000000ffff007224 */ /* 0x000fc600078e00eb */
[----:B------:R0:W-:Y:S01]  /*a550*/  STL.128 [R1+0xa0], R12 ;  /* 0x0000a00c01007387 */ /* 0x0001e20000100c00 */
[----:B------:R-:W-:Y:S02]  /*a560*/  IMAD.MOV.U32 R3, RZ, RZ, R236 ;  /* 0x000000ffff037224 */ /* 0x000fe400078e00ec */
[--C-:B------:R-:W-:Y:S02]  /*a570*/  IMAD.X R45, RZ, RZ, R16.reuse, P0 ;  /* 0x000000ffff2d7224 */ /* 0x100fe400000e0610 */
[--C-:B------:R-:W-:Y:S02]  /*a580*/  IMAD.X R155, RZ, RZ, R16.reuse, P4 ;  /* 0x000000ffff9b7224 */ /* 0x100fe400020e0610 */
[--C-:B------:R-:W-:Y:S02]  /*a590*/  IMAD.X R44, RZ, RZ, R16.reuse, P3 ;  /* 0x000000ffff2c7224 */ /* 0x100fe400018e0610 */
[--C-:B------:R-:W-:Y:S02]  /*a5a0*/  IMAD.X R43, RZ, RZ, R16.reuse, P2 ;  /* 0x000000ffff2b7224 */ /* 0x100fe400010e0610 */
[----:B------:R-:W-:-:S02]  /*a5b0*/  IMAD.X R42, RZ, RZ, R16, P1 ;  /* 0x000000ffff2a7224 */ /* 0x000fc400008e0610 */
[----:B------:R-:W-:Y:S01]  /*a5c0*/  IMAD.X R27, RZ, RZ, R16, P6 ;  /* 0x000000ffff1b7224 */ /* 0x000fe200030e0610 */
[----:B------:R-:W-:Y:S06]  /*a5d0*/  @!P5 BRA `(.L_x_5229) ;  /* 0x000000000070d947 */ /* 0x000fec0003800000 */
[----:B------:R-:W-:Y:S01]  /*a5e0*/  MOV R0, 0x0 ;  /* 0x0000000000007802 */ /* 0x000fe20000000f00 */
[----:B------:R-:W-:Y:S01]  /*a5f0*/  ULDC.64 UR4, c[0x4][0x118] ;  /* 0x0100460000047ab9 */ /* 0x000fe20000000a00 */
[----:B------:R-:W-:Y:S01]  /*a600*/  ULDC.64 UR6, c[0x4][0x58] ;  /* 0x0100160000067ab9 */ /* 0x000fe20000000a00 */
[----:B------:R-:W-:Y:S01]  /*a610*/  IMAD.U32 R4, RZ, RZ, UR4 ;  /* 0x00000004ff047e24 */ /* 0x000fe2000f8e00ff */
[----:B0-----:R0:W1:Y:S01]  /*a620*/  LDC.64 R14, c[0x4][R0] ;  /* 0x01000000000e7b82 */ /* 0x0010620000000a00 */
[----:B-----5:R-:W-:Y:S01]  /*a630*/  IMAD.U32 R5, RZ, RZ, UR5 ;  /* 0x00000005ff057e24 */ /* 0x020fe2000f8e00ff */
        /* <DEDUP_REMOVED lines=10> */
.L_x_5230:
[----:B------:R-:W2:Y:S02]  /*a6e0*/  LDL R7, [R1+0x94] ;  /* 0x0000940001077983 */ /* 0x000ea40000100800 */
[----:B--2---:R-:W-:-:S04]  /*a6f0*/  SHF.R.S32.HI R0, RZ, 0x1f, R7 ;  /* 0x0000001fff007819 */ /* 0x004fc80000011407 */
[CC--:B------:R-:W-:Y:S02]  /*a700*/  LEA.HI R3, R0.reuse, R7.reuse, RZ, 0x4 ;  /* 0x0000000700037211 */ /* 0x0c0fe400078f20ff */
[----:B------:R-:W-:Y:S02]  /*a710*/  LEA.HI R0, R0, R7, RZ, 0x5 ;  /* 0x0000000700007211 */ /* 0x000fe400078f28ff */
[----:B------:R-:W-:Y:S02]  /*a720*/  SHF.R.S32.HI R4, RZ, 0x4, R3 ;  /* 0x00000004ff047819 */ /* 0x000fe40000011403 */
[----:B------:R-:W-:Y:S02]  /*a730*/  SHF.R.S32.HI R0, RZ, 0x5, R0 ;  /* 0x00000005ff007819 */ /* 0x000fe40000011400 */
[C---:B------:R-:W-:Y:S02]  /*a740*/  LEA.HI R5, R3.reuse, R4, RZ, 0x1 ;  /* 0x0000000403057211 */ /* 0x040fe400078f08ff */
[----:B------:R-:W-:-:S02]  /*a750*/  LOP3.LUT R3, R3, 0xfffffff0, RZ, 0xc0, !PT ;  /* 0xfffffff003037812 */ /* 0x000fc400078ec0ff */
[----:B------:R-:W-:-:S03]  /*a760*/  LOP3.LUT R5, R5, 0x1ffffffe, RZ, 0xc0, !PT ;  /* 0x1ffffffe05057812 */ /* 0x000fc600078ec0ff */
[----:B------:R-:W-:Y:S02]  /*a770*/  IMAD.IADD R3, R7, 0x1, -R3 ;  /* 0x0000000107037824 */ /* 0x000fe400078e0a03 */
[----:B------:R-:W-:-:S04]  /*a780*/  IMAD.IADD R5, R4, 0x1, -R5 ;  /* 0x0000000104057824 */ /* 0x000fc800078e0a05 */
[----:B------:R-:W-:-:S07]  /*a790*/  IMAD.SHL.U32 R5, R5, 0x8, RZ ;  /* 0x0000000805057824 */ /* 0x000fce00078e00ff */
.L_x_5229:
[----:B------:R-:W-:Y:S01]  /*a7a0*/  SHF.R.S32.HI R4, RZ, 0x1f, R3 ;  /* 0x0000001fff047819 */ /* 0x000fe20000011403 */
[----:B------:R-:W1:Y:S01]  /*a7b0*/  LDC.64 R40, c[0x0][0xad0] ;  /* 0x0002b400ff287b82 */ /* 0x000e620000000a00 */
[----:B0-----:R-:W-:Y:S01]  /*a7c0*/  IMAD.U32 R14, RZ, RZ, UR36 ;  /* 0x00000024ff0e7e24 */ /* 0x001fe2000f8e00ff */
[----:B------:R-:W-:Y:S01]  /*a7d0*/  IADD3 R24, P2, R2, 0xd0, RZ ;  /* 0x000000d002187810 */ /* 0x000fe20007f5e0ff */
[----:B------:R-:W-:Y:S01]  /*a7e0*/  IMAD.U32 R15, RZ, RZ, UR37 ;  /* 0x00000025ff0f7e24 */ /* 0x000fe2000f8e00ff */
[----:B------:R-:W-:Y:S01]  /*a7f0*/  LEA.HI R4, R4, R3, RZ, 0x3 ;  /* 0x0000000304047211 */ /* 0x000fe200078f18ff */
[----:B------:R-:W-:Y:S01]  /*a800*/  IMAD.MOV.U32 R10, RZ, RZ, 0x10 ;  /* 0x00000010ff0a7424 */ /* 0x000fe200078e00ff */
[----:B------:R-:W-:Y:S01]  /*a810*/  ULDC UR4, c[0x0][0x20] ;  /* 0x0000080000047ab9 */ /* 0x000fe20000000800 */
[----:B------:R-:W-:Y:S01]  /*a820*/  IMAD.MOV.U32 R11, RZ, RZ, 0x20 ;  /* 0x00000020ff0b7424 */ /* 0x000fe200078e00ff */
[C---:B------:R-:W-:Y:S01]  /*a830*/  LOP3.LUT R6, R4.reuse, 0xfffffff8, RZ, 0xc0, !PT ;  /* 0xfffffff804067812 */ /* 0x040fe200078ec0ff */
[----:B------:R-:W-:Y:S01]  /*a840*/  IMAD.SHL.U32 R7, R4, 0x40, RZ ;  /* 0x0000004004077824 */ /* 0x000fe200078e00ff */
[----:B------:R-:W0:Y:S01]  /*a850*/  LDC.64 R8, c[0x0][0x448] ;  /* 0x00011200ff087b82 */ /* 0x000e220000000a00 */
[----:B------:R2:W-:Y:S01]  /*a860*/  STL.64 [R1+0xe0], R26 ;  /* 0x0000e01a01007387 */ /* 0x0005e20000100a00 */
[----:B------:R-:W-:-:S02]  /*a870*/  IMAD.X R25, RZ, RZ, R16, P2 ;  /* 0x000000ffff197224 */ /* 0x000fc400010e0610 */
[----:B------:R-:W-:Y:S01]  /*a880*/  IMAD.IADD R6, R3, 0x1, -R6 ;  /* 0x0000000103067824 */ /* 0x000fe200078e0a06 */
[----:B------:R-:W-:Y:S01]  /*a890*/  LOP3.LUT R7, R7, 0xfffffe00, RZ, 0xc0, !PT ;  /* 0xfffffe0007077812 */ /* 0x000fe200078ec0ff */
[----:B------:R-:W-:Y:S01]  /*a8a0*/  VIADD R20, R48, 0xffffff80 ;  /* 0xffffff8030147836 */ /* 0x000fe20000000000 */
[----:B------:R-:W-:Y:S01]  /*a8b0*/  STL.64 [R1+0xd8], R24 ;  /* 0x0000d81801007387 */ /* 0x000fe20000100a00 */
[C---:B------:R-:W-:Y:S01]  /*a8c0*/  IMAD.SHL.U32 R3, R6.reuse, 0x40, RZ ;  /* 0x0000004006037824 */ /* 0x040fe200078e00ff */
[----:B------:R-:W-:Y:S01]  /*a8d0*/  LOP3.LUT P0, RZ, R6, 0x2, RZ, 0xc0, !PT ;  /* 0x0000000206ff7812 */ /* 0x000fe2000780c0ff */
[----:B------:R-:W-:Y:S01]  /*a8e0*/  IMAD R7, R0, 0x400, R7 ;  /* 0x0000040000077824 */ /* 0x000fe200078e0207 */
[----:B------:R-:W-:Y:S01]  /*a8f0*/  LOP3.LUT P1, RZ, R6, 0x4, RZ, 0xc0, !PT ;  /* 0x0000000406ff7812 */ /* 0x000fe2000782c0ff */
[----:B------:R-:W3:Y:S01]  /*a900*/  LDC R0, c[0x0][0x288] ;  /* 0x0000a200ff007b82 */ /* 0x000ee20000000800 */
[----:B------:R-:W-:Y:S01]  /*a910*/  LOP3.LUT R4, R3, 0x1c0, RZ, 0xc0, !PT ;  /* 0x000001c003047812 */ /* 0x000fe200078ec0ff */
[----:B--2---:R-:W-:Y:S01]  /*a920*/  IMAD.U32 R26, RZ, RZ, UR45 ;  /* 0x0000002dff1a7e24 */ /* 0x004fe2000f8e00ff */
[----:B------:R-:W-:Y:S01]  /*a930*/  SEL R10, R10, 0xfffffff0, !P0 ;  /* 0xfffffff00a0a7807 */ /* 0x000fe20004000000 */
[----:B------:R-:W-:Y:S01]  /*a940*/  STL.64 [R1+0xd0], R160 ;  /* 0x0000d0a001007387 */ /* 0x000fe20000100a00 */
[----:B-----5:R-:W-:-:S02]  /*a950*/  LOP3.LUT R3, R4, 0x8, R5, 0xf8, !PT ;  /* 0x0000000804037812 */ /* 0x020fc400078ef805 */
[----:B------:R-:W-:Y:S01]  /*a960*/  SHF.R.U32.HI R4, RZ, 0x3, R4 ;  /* 0x00000003ff047819 */ /* 0x000fe20000011604 */
[----:B------:R-:W2:Y:S01]  /*a970*/  LDC R210, c[0x0][0x450] ;  /* 0x00011400ffd27b82 */ /* 0x000ea20000000800 */
[----:B------:R-:W-:Y:S01]  /*a980*/  SEL R11, R11, 0xffffffe0, !P1 ;  /* 0xffffffe00b0b7807 */ /* 0x000fe20004800000 */
[----:B------:R-:W-:Y:S01]  /*a990*/  STL.U8 [R1+0xe8], RZ ;  /* 0x0000e8ff01007387 */ /* 0x000fe20000100000 */
[----:B------:R-:W-:-:S03]  /*a9a0*/  LOP3.LUT R4, R3, R4, RZ, 0x3c, !PT ;  /* 0x0000000403047212 */ /* 0x000fc600078e3cff */
[----:B------:R4:W-:Y:S02]  /*a9b0*/  STL.64 [R1+0xc0], R10 ;  /* 0x0000c00a01007387 */ /* 0x0009e40000100a00 */
[----:B------:R-:W-:Y:S02]  /*a9c0*/  IMAD.IADD R3, R7, 0x1, R4 ;  /* 0x0000000107037824 */ /* 0x000fe400078e0204 */
[----:B------:R-:W4:Y:S02]  /*a9d0*/  LDC.64 R4, c[0x0][0xad8] ;  /* 0x0002b600ff047b82 */ /* 0x000f240000000a00 */
[----:B------:R-:W-:-:S04]  /*a9e0*/  IMAD.WIDE.U32 R12, R3, 0x2, R14 ;  /* 0x00000002030c7825 */ /* 0x000fc800078e000e */
[----:B------:R-:W-:Y:S01]  /*a9f0*/  VIADD R3, R17, -UR4 ;  /* 0x8000000411037c36 */ /* 0x000fe20008000000 */
[----:B------:R-:W-:Y:S01]  /*aa00*/  IADD3 R12, P0, R12, 0x36400, RZ ;  /* 0x000364000c0c7810 */ /* 0x000fe20007f1e0ff */
[----:B------:R-:W0:Y:S04]  /*aa10*/  LDC.64 R6, c[0x0][0xae0] ;  /* 0x0002b800ff067b82 */ /* 0x000e280000000a00 */
[----:B------:R-:W-:-:S05]  /*aa20*/  IMAD.X R13, RZ, RZ, R13, P0 ;  /* 0x000000ffff0d7224 */ /* 0x000fca00000e060d */
[----:B------:R-:W-:Y:S04]  /*aa30*/  STL.64 [R1+0xc8], R12 ;  /* 0x0000c80c01007387 */ /* 0x000fe80000100a00 */
[----:B------:R2:W-:Y:S04]  /*aa40*/  STL [R3+0x8], R26 ;  /* 0x0000081a03007387 */ /* 0x0005e80000100800 */
[----:B---3--:R-:W-:Y:S04]  /*aa50*/  STL [R3+0x4], R0 ;  /* 0x0000040003007387 */ /* 0x008fe80000100800 */
[----:B-1----:R-:W-:Y:S04]  /*aa60*/  STL [R3+0xc], R41 ;  /* 0x00000c2903007387 */ /* 0x002fe80000100800 */
[----:B------:R-:W-:Y:S04]  /*aa70*/  STL [R3+0x14], RZ ;  /* 0x000014ff03007387 */ /* 0x000fe80000100800 */
[----:B------:R-:W-:Y:S04]  /*aa80*/  STL [R3], R20 ;  /* 0x0000001403007387 */ /* 0x000fe80000100800 */
[----:B----4-:R-:W-:Y:S04]  /*aa90*/  STL [R3+0x10], R4 ;  /* 0x0000100403007387 */ /* 0x010fe80000100800 */
[----:B------:R-:W-:Y:S04]  /*aaa0*/  STL [R3+0x18], R5 ;  /* 0x0000180503007387 */ /* 0x000fe80000100800 */
[----:B0-----:R-:W-:Y:S04]  /*aab0*/  STL [R3+0x1c], R6 ;  /* 0x00001c0603007387 */ /* 0x001fe80000100800 */
[----:B------:R-:W-:Y:S04]  /*aac0*/  STL [R3+0x20], R7 ;  /* 0x0000200703007387 */ /* 0x000fe80000100800 */
[----:B------:R-:W-:Y:S04]  /*aad0*/  STL [R3+0x24], R8 ;  /* 0x0000240803007387 */ /* 0x000fe80000100800 */
[----:B------:R-:W-:Y:S04]  /*aae0*/  STL [R3+0x28], R9 ;  /* 0x0000280903007387 */ /* 0x000fe80000100800 */
[----:B--2---:R-:W-:Y:S04]  /*aaf0*/  STL [R3+0x2c], R210 ;  /* 0x00002cd203007387 */ /* 0x004fe80000100800 */
[----:B------:R-:W2:Y:S01]  /*ab00*/  LDL R11, [R1+0x1f4] ;  /* 0x0001f400010b7983 */ /* 0x000ea20000100800 */
[C---:B------:R-:W-:Y:S01]  /*ab10*/  IADD3 R24, P1, R2.reuse, 0x11c, RZ ;  /* 0x0000011c02187810 */ /* 0x040fe20007f3e0ff */
[----:B------:R-:W-:Y:S01]  /*ab20*/  BSSY B0, `(.L_x_5231) ;  /* 0x0000014000007945 */ /* 0x000fe20003800000 */
[C---:B------:R-:W-:Y:S01]  /*ab30*/  IADD3 R26, P2, R2.reuse, 0x90, RZ ;  /* 0x00000090021a7810 */ /* 0x040fe20007f5e0ff */
[----:B------:R-:W-:Y:S01]  /*ab40*/  STL [R1+0x11c], R40 ;  /* 0x00011c2801007387 */ /* 0x000fe20000100800 */
[----:B------:R-:W-:Y:S01]  /*ab50*/  IADD3 R10, P0, R2, 0xc0, RZ ;  /* 0x000000c0020a7810 */ /* 0x000fe20007f1e0ff */
[----:B------:R-:W-:-:S02]  /*ab60*/  IMAD.X R25, RZ, RZ, R16, P1 ;  /* 0x000000ffff197224 */ /* 0x000fc400008e0610 */
[----:B------:R-:W-:Y:S01]  /*ab70*/  IMAD.X R27, RZ, RZ, R16, P2 ;  /* 0x000000ffff1b7224 */ /* 0x000fe200010e0610 */
[----:B------:R-:W-:Y:S04]  /*ab80*/  STL.U8 [R1+0x140], RZ ;  /* 0x000140ff01007387 */ /* 0x000fe80000100000 */
[----:B------:R0:W-:Y:S02]  /*ab90*/  STL.128 [R1+0x120], R24 ;  /* 0x0001201801007387 */ /* 0x0001e40000100c00 */
[----:B0-----:R-:W-:Y:S02]  /*aba0*/  IMAD.MOV.U32 R24, RZ, RZ, R31 ;  /* 0x000000ffff187224 */ /* 0x001fe400078e001f */
[----:B------:R-:W-:Y:S02]  /*abb0*/  IMAD.MOV.U32 R25, RZ, RZ, R44 ;  /* 0x000000ffff197224 */ /* 0x000fe400078e002c */
[----:B------:R-:W-:Y:S01]  /*abc0*/  IMAD.MOV.U32 R26, RZ, RZ, R10 ;  /* 0x000000ffff1a7224 */ /* 0x000fe200078e000a */
[----:B--2---:R-:W-:-:S04]  /*abd0*/  LEA.HI R0, R11, R11, RZ, 0x1 ;  /* 0x0000000b0b007211 */ /* 0x004fc800078f08ff */
[----:B------:R-:W-:-:S05]  /*abe0*/  LOP3.LUT R0, R0, 0xfffffffe, RZ, 0xc0, !PT ;  /* 0xfffffffe00007812 */ /* 0x000fca00078ec0ff */
[----:B------:R-:W-:Y:S02]  /*abf0*/  IMAD.IADD R0, R11, 0x1, -R0 ;  /* 0x000000010b007824 */ /* 0x000fe400078e0a00 */
[----:B------:R-:W-:-:S03]  /*ac00*/  IMAD.X R11, RZ, RZ, R16, P0 ;  /* 0x000000ffff0b7224 */ /* 0x000fc600000e0610 */
[----:B------:R-:W-:Y:S01]  /*ac10*/  SHF.L.U32 R0, R0, 0x1f, RZ ;  /* 0x0000001f00007819 */ /* 0x000fe200000006ff */
[----:B------:R-:W-:-:S05]  /*ac20*/  IMAD.MOV.U32 R27, RZ, RZ, R11 ;  /* 0x000000ffff1b7224 */ /* 0x000fca00078e000b */
[----:B------:R0:W-:Y:S01]  /*ac30*/  STL.128 [R1+0x130], R24 ;  /* 0x0001301801007387 */ /* 0x0001e20000100c00 */
[----:B------:R-:W1:Y:S02]  /*ac40*/  SYNCS.PHASECHK.TRANS64.TRYWAIT P0, [UR44+0x38800], R0 ;  /* 0x03880000ff0075a7 */ /* 0x000e64000800016c */
[----:B01----:R-:W-:Y:S05]  /*ac50*/  @!P0 BRA `(.L_x_5232) ;  /* 0x0000025c00fc8947 */ /* 0x003fea0003800000 */
.L_x_5470:
[----:B------:R-:W-:Y:S05]  /*ac60*/  BSYNC B0 ;  /* 0x0000000000007941 */ /* 0x000fea0003800000 */
.L_x_5231:
[----:B------:R-:W2:Y:S04]  /*ac70*/  LDL R31, [R1+0x1c] ;  /* 0x00001c00011f7983 */ /* 0x000ea80000100800 */
[----:B0-----:R0:W5:Y:S01]  /*ac80*/  LDL.64 R10, [R1+0x1e8] ;  /* 0x0001e800010a7983 */ /* 0x0011620000100a00 */
[----:B------:R-:W-:Y:S01]  /*ac90*/  IMAD.MOV.U32 R12, RZ, RZ, R32 ;  /* 0x000000ffff0c7224 */ /* 0x000fe200078e0020 */
[C---:B------:R-:W-:Y:S01]  /*aca0*/  IADD3 R26, P0, R2.reuse, 0xe8, RZ ;  /* 0x000000e8021a7810 */ /* 0x040fe20007f1e0ff */
[----:B------:R-:W-:Y:S01]  /*acb0*/  IMAD.MOV.U32 R13, RZ, RZ, R45 ;  /* 0x000000ffff0d7224 */ /* 0x000fe200078e002d */
[----:B------:R-:W-:Y:S01]  /*acc0*/  STL.128 [R1+0x160], R152 ;  /* 0x0001609801007387 */ /* 0x000fe20000100c00 */
[----:B------:R-:W-:Y:S01]  /*acd0*/  IMAD.MOV.U32 R24, RZ, RZ, R29 ;  /* 0x000000ffff187224 */ /* 0x000fe200078e001d */
[C---:B------:R-:W-:Y:S01]  /*ace0*/  IADD3 R29, P1, R2.reuse, 0x120, RZ ;  /* 0x00000120021d7810 */ /* 0x040fe20007f3e0ff */
[----:B------:R-:W-:Y:S01]  /*acf0*/  IMAD.X R27, RZ, RZ, R16, P0 ;  /* 0x000000ffff1b7224 */ /* 0x000fe200000e0610 */
[----:B------:R1:W-:Y:S01]  /*ad00*/  STL.128 [R1+0x170], R12 ;  /* 0x0001700c01007387 */ /* 0x0003e20000100c00 */
[----:B------:R-:W-:Y:S01]  /*ad10*/  IADD3 R0, P0, R2, 0x400, RZ ;  /* 0x0000040002007810 */ /* 0x000fe20007f1e0ff */
[----:B------:R-:W-:Y:S01]  /*ad20*/  IMAD.MOV.U32 R25, RZ, RZ, R42 ;  /* 0x000000ffff197224 */ /* 0x000fe200078e002a */
[----:B------:R-:W-:Y:S01]  /*ad30*/  BSSY B0, `(.L_x_5233) ;  /* 0x000002e000007945 */ /* 0x000fe20003800000 */
[----:B------:R-:W-:Y:S02]  /*ad40*/  STL.64 [R1+0x148], R230 ;  /* 0x000148e601007387 */ /* 0x000fe40000100a00 */
[----:B------:R-:W-:-:S02]  /*ad50*/  IMAD.X R21, RZ, RZ, R16, P0 ;  /* 0x000000ffff157224 */ /* 0x000fc400000e0610 */
[----:B------:R3:W-:Y:S01]  /*ad60*/  STL.128 [R1+0x150], R24 ;  /* 0x0001501801007387 */ /* 0x0007e20000100c00 */
[----:B-1----:R-:W-:Y:S02]  /*ad70*/  IMAD.MOV.U32 R14, RZ, RZ, R37 ;  /* 0x000000ffff0e7224 */ /* 0x002fe400078e0025 */
[----:B------:R-:W-:Y:S02]  /*ad80*/  IMAD.MOV.U32 R15, RZ, RZ, R38 ;  /* 0x000000ffff0f7224 */ /* 0x000fe400078e0026 */
[----:B------:R-:W-:Y:S02]  /*ad90*/  IMAD.MOV.U32 R12, RZ, RZ, R233 ;  /* 0x000000ffff0c7224 */ /* 0x000fe400078e00e9 */
[----:B------:R-:W-:Y:S02]  /*ada0*/  IMAD.MOV.U32 R13, RZ, RZ, R232 ;  /* 0x000000ffff0d7224 */ /* 0x000fe400078e00e8 */
[----:B---3--:R-:W-:Y:S01]  /*adb0*/  IMAD.X R26, RZ, RZ, R16, P1 ;  /* 0x000000ffff1a7224 */ /* 0x008fe200008e0610 */
[----:B------:R-:W-:-:S02]  /*adc0*/  IADD3 R27, P0, R2, 0x128, RZ ;  /* 0x00000128021b7810 */ /* 0x000fc40007f1e0ff */
[----:B------:R1:W-:Y:S01]  /*add0*/  STL.128 [R1+0x180], R12 ;  /* 0x0001800c01007387 */ /* 0x0003e20000100c00 */
[----:B------:R-:W-:-:S05]  /*ade0*/  IADD3 R24, P2, R2, 0xd8, RZ ;  /* 0x000000d802187810 */ /* 0x000fca0007f5e0ff */
[----:B------:R-:W-:Y:S02]  /*adf0*/  IMAD.X R25, RZ, RZ, R16, P2 ;  /* 0x000000ffff197224 */ /* 0x000fe400010e0610 */
[----:B-1----:R-:W-:Y:S02]  /*ae00*/  IMAD.MOV.U32 R12, RZ, RZ, R30 ;  /* 0x000000ffff0c7224 */ /* 0x002fe400078e001e */
[----:B------:R-:W-:Y:S02]  /*ae10*/  IMAD.MOV.U32 R13, RZ, RZ, R43 ;  /* 0x000000ffff0d7224 */ /* 0x000fe400078e002b */
[----:B------:R-:W-:Y:S02]  /*ae20*/  IMAD.MOV.U32 R14, RZ, RZ, R34 ;  /* 0x000000ffff0e7224 */ /* 0x000fe400078e0022 */
[----:B------:R-:W-:-:S05]  /*ae30*/  IMAD.MOV.U32 R15, RZ, RZ, R47 ;  /* 0x000000ffff0f7224 */ /* 0x000fca00078e002f */
[----:B------:R1:W-:Y:S02]  /*ae40*/  STL.128 [R1+0x190], R12 ;  /* 0x0001900c01007387 */ /* 0x0003e40000100c00 */
[----:B-1----:R-:W-:Y:S02]  /*ae50*/  IMAD.MOV.U32 R12, RZ, RZ, R35 ;  /* 0x000000ffff0c7224 */ /* 0x002fe400078e0023 */
[----:B------:R-:W-:Y:S02]  /*ae60*/  IMAD.MOV.U32 R13, RZ, RZ, R36 ;  /* 0x000000ffff0d7224 */ /* 0x000fe400078e0024 */
[----:B------:R-:W-:Y:S02]  /*ae70*/  IMAD.MOV.U32 R14, RZ, RZ, R0 ;  /* 0x000000ffff0e7224 */ /* 0x000fe400078e0000 */
[----:B------:R-:W-:Y:S02]  /*ae80*/  IMAD.MOV.U32 R15, RZ, RZ, R21 ;  /* 0x000000ffff0f7224 */ /* 0x000fe400078e0015 */
[----:B------:R-:W-:-:S03]  /*ae90*/  IMAD.X R0, RZ, RZ, R16, P0 ;  /* 0x000000ffff007224 */ /* 0x000fc600000e0610 */
[----:B------:R1:W-:Y:S02]  /*aea0*/  STL.128 [R1+0x1a0], R12 ;  /* 0x0001a00c01007387 */ /* 0x0003e40000100c00 */
[----:B-1----:R-:W-:Y:S02]  /*aeb0*/  IMAD.MOV.U32 R14, RZ, RZ, R28 ;  /* 0x000000ffff0e7224 */ /* 0x002fe400078e001c */
[----:B------:R-:W-:Y:S02]  /*aec0*/  IMAD.MOV.U32 R15, RZ, RZ, R39 ;  /* 0x000000ffff0f7224 */ /* 0x000fe400078e0027 */
[----:B------:R-:W-:Y:S02]  /*aed0*/  IMAD.MOV.U32 R12, RZ, RZ, R29 ;  /* 0x000000ffff0c7224 */ /* 0x000fe400078e001d */
[----:B------:R-:W-:Y:S01]  /*aee0*/  IMAD.MOV.U32 R13, RZ, RZ, R26 ;  /* 0x000000ffff0d7224 */ /* 0x000fe200078e001a */
[----:B------:R-:W-:-:S04]  /*aef0*/  IADD3 R26, P0, R2, 0x140, RZ ;  /* 0x00000140021a7810 */ /* 0x000fc80007f1e0ff */
[----:B------:R1:W-:Y:S02]  /*af00*/  STL.128 [R1+0x1b0], R12 ;  /* 0x0001b00c01007387 */ /* 0x0003e40000100c00 */
[----:B-1----:R-:W-:Y:S02]  /*af10*/  IMAD.MOV.U32 R12, RZ, RZ, R24 ;  /* 0x000000ffff0c7224 */ /* 0x002fe400078e0018 */
[----:B------:R-:W-:Y:S02]  /*af20*/  IMAD.MOV.U32 R13, RZ, RZ, R25 ;  /* 0x000000ffff0d7224 */ /* 0x000fe400078e0019 */
[----:B------:R-:W-:Y:S02]  /*af30*/  IMAD.MOV.U32 R14, RZ, RZ, R27 ;  /* 0x000000ffff0e7224 */ /* 0x000fe400078e001b */
[----:B------:R-:W-:Y:S02]  /*af40*/  IMAD.MOV.U32 R15, RZ, RZ, R0 ;  /* 0x000000ffff0f7224 */ /* 0x000fe400078e0000 */
[----:B------:R-:W-:-:S03]  /*af50*/  IMAD.X R27, RZ, RZ, R16, P0 ;  /* 0x000000ffff1b7224 */ /* 0x000fc600000e0610 */
[----:B------:R1:W-:Y:S04]  /*af60*/  STL.128 [R1+0x1c0], R12 ;  /* 0x0001c00c01007387 */ /* 0x0003e80000100c00 */
[----:B------:R0:W-:Y:S01]  /*af70*/  STL.64 [R1+0x1e0], R26 ;  /* 0x0001e01a01007387 */ /* 0x0001e20000100a00 */
[----:B-1----:R-:W-:Y:S02]  /*af80*/  IMAD.MOV.U32 R14, RZ, RZ, R33 ;  /* 0x000000ffff0e7224 */ /* 0x002fe400078e0021 */
[----:B------:R-:W-:Y:S02]  /*af90*/  IMAD.MOV.U32 R15, RZ, RZ, R46 ;  /* 0x000000ffff0f7224 */ /* 0x000fe400078e002e */
[----:B------:R-:W-:Y:S02]  /*afa0*/  IMAD.MOV.U32 R12, RZ, RZ, R22 ;  /* 0x000000ffff0c7224 */ /* 0x000fe400078e0016 */
[----:B------:R-:W-:-:S05]  /*afb0*/  IMAD.MOV.U32 R13, RZ, RZ, R19 ;  /* 0x000000ffff0d7224 */ /* 0x000fca00078e0013 */
[----:B------:R0:W-:Y:S01]  /*afc0*/  STL.128 [R1+0x1d0], R12 ;  /* 0x0001d00c01007387 */ /* 0x0001e20000100c00 */
[----:B--2---:R-:W-:-:S04]  /*afd0*/  LOP3.LUT R0, R31, 0x1, RZ, 0xfc, !PT ;  /* 0x000000011f007812 */ /* 0x004fc800078efcff */
[----:B------:R-:W-:-:S13]  /*afe0*/  ISETP.NE.AND P1, PT, R0, 0x3, PT ;  /* 0x000000030000780c */ /* 0x000fda0003f25270 */
[----:B0-----:R-:W-:Y:S05]  /*aff0*/  @!P1 BRA `(.L_x_5234) ;  /* 0x0000000000049947 */ /* 0x001fea0003800000 */
[----:B------:R-:W-:Y:S01]  /*b000*/  BPT.TRAP 0x1 ;  /* 0x000000040000795c */ /* 0x000fe20000300000 */
.L_x_5234:
[----:B------:R-:W-:Y:S05]  /*b010*/  BSYNC B0 ;  /* 0x0000000000007941 */ /* 0x000fea0003800000 */
.L_x_5233:
[----:B------:R-:W2:Y:S01]  /*b020*/  LDL.64 R12, [R1+0x8] ;  /* 0x00000800010c7983 */ /* 0x000ea20000100a00 */
[----:B-----5:R-:W-:Y:S01]  /*b030*/  SHF.L.U32 R11, R11, 0x1f, RZ ;  /* 0x0000001f0b0b7819 */ /* 0x020fe200000006ff */
[----:B------:R-:W-:Y:S01]  /*b040*/  BSSY B0, `(.L_x_5235) ;  /* 0x0000006000007945 */ /* 0x000fe20003800000 */
[----:B--2---:R-:W-:-:S05]  /*b050*/  MOV R13, R12 ;  /* 0x0000000c000d7202 */ /* 0x004fca0000000f00 */
[----:B------:R-:W-:-:S04]  /*b060*/  IMAD R10, R10, 0x8, R13 ;  /* 0x000000080a0a7824 */ /* 0x000fc800078e020d */
[----:B------:R0:W1:Y:S01]  /*b070*/  SYNCS.PHASECHK.TRANS64.TRYWAIT P0, [R10+URZ], R11 ;  /* 0x0000000b0a0075a7 */ /* 0x000062000800017f */
[----:B------:R-:W-:Y:S05]  /*b080*/  @!P1 BRA `(.L_x_5236) ;  /* 0x0000000000049947 */ /* 0x000fea0003800000 */
[----:B------:R-:W-:Y:S01]  /*b090*/  BPT.TRAP 0x1 ;  /* 0x000000040000795c */ /* 0x000fe20000300000 */
.L_x_5236:
[----:B------:R-:W-:Y:S05]  /*b0a0*/  BSYNC B0 ;  /* 0x0000000000007941 */ /* 0x000fea0003800000 */
.L_x_5235:
[----:B------:R-:W-:Y:S04]  /*b0b0*/  BSSY B0, `(.L_x_5237) ;  /* 0x0000004000007945 */ /* 0x000fe80003800000 */
[----:B-1----:R-:W-:Y:S05]  /*b0c0*/  @P0 BRA `(.L_x_5238) ;  /* 0x0000000000080947 */ /* 0x002fea0003800000 */
[----:B------:R-:W1:Y:S02]  /*b0d0*/  SYNCS.PHASECHK.TRANS64.TRYWAIT P0, [R10+URZ], R11 ;  /* 0x0000000b0a0075a7 */ /* 0x000e64000800017f */
[----:B-1----:R-:W-:Y:S05]  /*b0e0*/  @!P0 BRA `(.L_x_5239) ;  /* 0x0000025800f08947 */ /* 0x002fea0003800000 */
.L_x_5238:
[----:B------:R-:W-:Y:S05]  /*b0f0*/  BSYNC B0 ;  /* 0x0000000000007941 */ /* 0x000fea0003800000 */
.L_x_5237:
[----:B------:R-:W2:Y:S04]  /*b100*/  LDL R15, [R1+0x1e8] ;  /* 0x0001e800010f7983 */ /* 0x000ea80000100800 */
[----:B01----:R-:W2:Y:S01]  /*b110*/  LDL.64 R10, [R1+0xa0] ;  /* 0x0000a000010a7983 */ /* 0x003ea20000100a00 */
[----:B------:R-:W-:Y:S05]  /*b120*/  WARPSYNC.ALL ;  /* 0x0000000000007948 */ /* 0x000fea0003800000 */
[----:B------:R-:W3:Y:S04]  /*b130*/  LDL.64 R24, [R1+0x98] ;  /* 0x0000980001187983 */ /* 0x000ee80000100a00 */
[----:B------:R-:W4:Y:S04]  /*b140*/  LDL.64 R12, [R1+0x98] ;  /* 0x00009800010c7983 */ /* 0x000f280000100a00 */
[----:B------:R-:W5:Y:S04]  /*b150*/  LDL.64 R56, [R1+0x98] ;  /* 0x0000980001387983 */ /* 0x000f680000100a00 */
[----:B------:R-:W5:Y:S01]  /*b160*/  LDL.64 R58, [R1+0x98] ;  /* 0x00009800013a7983 */ /* 0x000f620000100a00 */
[----:B--2---:R-:W-:Y:S01]  /*b170*/  IMAD R10, R15, 0x200, R10 ;  /* 0x000002000f0a7824 */ /* 0x004fe200078e020a */
[----:B------:R-:W-:-:S02]  /*b180*/  R2UR UR7, R11 ;  /* 0x000000000b0772ca */ /* 0x000fc400000e0000 */
[----:B------:R-:W2:Y:S01]  /*b190*/  LDL R21, [R1+0x1f4] ;  /* 0x0001f40001157983 */ /* 0x000ea20000100800 */
[C---:B------:R-:W-:Y:S01]  /*b1a0*/  VIADD R14, R10.reuse, 0x2 ;  /* 0x000000020a0e7836 */ /* 0x040fe20000000000 */
[----:B------:R-:W-:Y:S01]  /*b1b0*/  R2UR UR6, R10 ;  /* 0x000000000a0672ca */ /* 0x000fe200000e0000 */
[----:B------:R-:W-:Y:S01]  /*b1c0*/  IMAD.MOV.U32 R15, RZ, RZ, R11 ;  /* 0x000000ffff0f7224 */ /* 0x000fe200078e000b */
[----:B------:R0:W-:Y:S01]  /*b1d0*/  STL [R1+0x80], RZ ;  /* 0x000080ff01007387 */ /* 0x0001e20000100800 */
[----:B------:R-:W-:Y:S01]  /*b1e0*/  BSSY B0, `(.L_x_5240) ;  /* 0x000002c000007945 */ /* 0x000fe20003800000 */
[----:B---3--:R-:W-:Y:S02]  /*b1f0*/  R2UR UR4, R24 ;  /* 0x00000000180472ca */ /* 0x008fe400000e0000 */
[----:B------:R-:W-:Y:S02]  /*b200*/  R2UR UR5, R25 ;  /* 0x00000000190572ca */ /* 0x000fe400000e0000 */
[----:B------:R-:W-:Y:S01]  /*b210*/  WARPGROUP.ARRIVE ;  /* 0x00000000000079c5 */ /* 0x000fe20000000000 */
[----:B----4-:R-:W-:-:S02]  /*b220*/  VIADD R12, R12, 0x2 ;  /* 0x000000020c0c7836 */ /* 0x010fc40000000000 */
[----:B-----5:R-:W-:Y:S02]  /*b230*/  VIADD R56, R56, 0x4 ;  /* 0x0000000438387836 */ /* 0x020fe40000000000 */
[----:B------:R-:W-:-:S06]  /*b240*/  VIADD R58, R58, 0x6 ;  /* 0x000000063a3a7836 */ /* 0x000fcc0000000000 */
[----:B------:R-:W-:Y:S01]  /*b250*/  HGMMA.64x64x16.F32 R24, gdesc[UR4], RZ, !UPT, gsb0 ;  /* 0x00e00000041879f0 */ /* 0x000fe2000c0008ff */
[----:B------:R-:W-:Y:S02]  /*b260*/  R2UR UR6, R14 ;  /* 0x000000000e0672ca */ /* 0x000fe400000e0000 */
[----:B------:R-:W-:Y:S02]  /*b270*/  R2UR UR7, R15 ;  /* 0x000000000f0772ca */ /* 0x000fe400000e0000 */
[----:B------:R-:W-:Y:S01]  /*b280*/  R2UR UR4, R12 ;  /* 0x000000000c0472ca */ /* 0x000fe200000e0000 */
[C---:B------:R-:W-:Y:S01]  /*b290*/  VIADD R12, R10.reuse, 0x4 ;  /* 0x000000040a0c7836 */ /* 0x040fe20000000000 */
[----:B------:R-:W-:Y:S01]  /*b2a0*/  R2UR UR5, R13 ;  /* 0x000000000d0572ca */ /* 0x000fe200000e0000 */
[----:B------:R-:W-:Y:S01]  /*b2b0*/  IMAD.MOV.U32 R13, RZ, RZ, R11 ;  /* 0x000000ffff0d7224 */ /* 0x000fe200078e000b */
[----:B--2---:R-:W-:Y:S01]  /*b2c0*/  LEA.HI R0, R21, R21, RZ, 0x1 ;  /* 0x0000001515007211 */ /* 0x004fe200078f08ff */
[----:B------:R-:W-:Y:S01]  /*b2d0*/  VIADD R10, R10, 0x6 ;  /* 0x000000060a0a7836 */ /* 0x000fe20000000000 */
[----:B------:R-:W-:-:S02]  /*b2e0*/  WARPGROUP.DEPBAR.LE gsb0, 0x0 ;  /* 0x00008000000079c5 */ /* 0x000fc40000010000 */
        /* <DEDUP_REMOVED lines=13> */
[----:B------:R-:W-:Y:S01]  /*b3c0*/  LOP3.LUT R10, R0, 0xfffffffe, RZ, 0xc0, !PT ;  /* 0xfffffffe000a7812 */ /* 0x000fe200078ec0ff */
[----:B------:R-:W-:-:S04]  /*b3d0*/  IMAD.MOV.U32 R0, RZ, RZ, 0x1 ;  /* 0x00000001ff007424 */ /* 0x000fc800078e00ff */
[----:B------:R-:W-:Y:S01]  /*b3e0*/  IMAD.IADD R10, R21, 0x1, -R10 ;  /* 0x00000001150a7824 */ /* 0x000fe200078e0a0a */
[----:B------:R0:W-:Y:S04]  /*b3f0*/  STL [R1+0x80], R0 ;  /* 0x0000800001007387 */ /* 0x0001e80000100800 */
[----:B------:R-:W-:Y:S01]  /*b400*/  SHF.L.U32 R10, R10, 0x1f, RZ ;  /* 0x0000001f0a0a7819 */ /* 0x000fe200000006ff */
[----:B------:R0:W-:Y:S04]  /*b410*/  STL [R1+0x80], R0 ;  /* 0x0000800001007387 */ /* 0x0001e80000100800 */
[----:B------:R0:W-:Y:S04]  /*b420*/  STL [R1+0x80], R0 ;  /* 0x0000800001007387 */ /* 0x0001e80000100800 */
[----:B------:R0:W-:Y:S01]  /*b430*/  STL [R1+0x80], R0 ;  /* 0x0000800001007387 */ /* 0x0001e20000100800 */
[----:B------:R-:W-:-:S02]  /*b440*/  WARPGROUP.DEPBAR.LE gsb0, 0x0 ;  /* 0x00008000000079c5 */ /* 0x000fc40000010000 */
[----:B------:R-:W-:-:S06]  /*b450*/  WARPGROUP.ARRIVE ;  /* 0x00000000000079c5 */ /* 0x000fcc0000000000 */
[----:B------:R-:W-:Y:S03]  /*b460*/  HGMMA.64x64x16.F32 R24, gdesc[UR4], R24, gsb0 ;  /* 0x00e00000041879f0 */ /* 0x000fe60008000818 */
[----:B------:R-:W-:Y:S02]  /*b470*/  WARPGROUP.DEPBAR.LE gsb0, 0x0 ;  /* 0x00008000000079c5 */ /* 0x000fe40000010000 */
[----:B------:R-:W1:Y:S02]  /*b480*/  SYNCS.PHASECHK.TRANS64.TRYWAIT P0, [UR44+0x38810], R10 ;  /* 0x0388100aff0075a7 */ /* 0x000e64000800016c */
[----:B01----:R-:W-:Y:S05]  /*b490*/  @!P0 BRA `(.L_x_5241) ;  /* 0x0000025800188947 */ /* 0x003fea0003800000 */
.L_x_5471:
[----:B------:R-:W-:Y:S05]  /*b4a0*/  BSYNC B0 ;  /* 0x0000000000007941 */ /* 0x000fea0003800000 */
.L_x_5240:
[----:B------:R-:W2:Y:S04]  /*b4b0*/  LDL R12, [R1+0x54] ;  /* 0x00005400010c7983 */ /* 0x000ea80000100800 */
[----:B0-----:R0:W5:Y:S01]  /*b4c0*/  LDL.64 R10, [R1+0x1e8] ;  /* 0x0001e800010a7983 */ /* 0x0011620000100a00 */
[----:B------:R-:W-:Y:S01]  /*b4d0*/  BSSY B0, `(.L_x_5242) ;  /* 0x0000005000007945 */ /* 0x000fe20003800000 */
[----:B--2---:R-:W-:-:S04]  /*b4e0*/  LOP3.LUT R12, R12, 0x1, RZ, 0xfc, !PT ;  /* 0x000000010c0c7812 */ /* 0x004fc800078efcff */
[----:B------:R-:W-:-:S13]  /*b4f0*/  ISETP.NE.AND P1, PT, R12, 0x3, PT ;  /* 0x000000030c00780c */ /* 0x000fda0003f25270 */
[----:B0-----:R-:W-:Y:S05]  /*b500*/  @!P1 BRA `(.L_x_5243) ;  /* 0x0000000000049947 */ /* 0x001fea0003800000 */
[----:B------:R-:W-:Y:S01]  /*b510*/  BPT.TRAP 0x1 ;  /* 0x000000040000795c */ /* 0x000fe20000300000 */
.L_x_5243:
[----:B------:R-:W-:Y:S05]  /*b520*/  BSYNC B0 ;  /* 0x0000000000007941 */ /* 0x000fea0003800000 */
.L_x_5242:
        /* <DEDUP_REMOVED lines=8> */
.L_x_5245:
[----:B------:R-:W-:Y:S05]  /*b5b0*/  BSYNC B0 ;  /* 0x0000000000007941 */ /* 0x000fea0003800000 */
.L_x_5244:
[----:B------:R-:W-:Y:S04]  /*b5c0*/  BSSY B0, `(.L_x_5246) ;  /* 0x0000004000007945 */ /* 0x000fe80003800000 */
[----:B-1----:R-:W-:Y:S05]  /*b5d0*/  @P0 BRA `(.L_x_5247) ;  /* 0x0000000000080947 */ /* 0x002fea0003800000 */
[----:B------:R-:W1:Y:S02]  /*b5e0*/  SYNCS.PHASECHK.TRANS64.TRYWAIT P0, [R10+URZ], R11 ;  /* 0x0000000b0a0075a7 */ /* 0x000e64000800017f */
[----:B-1----:R-:W-:Y:S05]  /*b5f0*/  @!P0 BRA `(.L_x_5248) ;  /* 0x0000025400d88947 */ /* 0x002fea0003800000 */
.L_x_5247:
[----:B------:R-:W-:Y:S05]  /*b600*/  BSYNC B0 ;  /* 0x0000000000007941 */ /* 0x000fea0003800000 */
.L_x_5246:
[----:B------:R-:W2:Y:S04]  /*b610*/  LDL R21, [R1+0x1e8] ;  /* 0x0001e80001157983 */ /* 0x000ea80000100800 */
[----:B01----:R-:W2:Y:S01]  /*b620*/  LDL.64 R10, [R1+0xb8] ;  /* 0x0000b800010a7983 */ /* 0x003ea20000100a00 */
[----:B------:R-:W0:Y:S01]  /*b630*/  S2R R12, SR_TID.X ;  /* 0x00000000000c7919 */ /* 0x000e220000002100 */
[----:B------:R-:W-:Y:S05]  /*b640*/  WARPSYNC.ALL ;  /* 0x0000000000007948 */ /* 0x000fea0003800000 */
[----:B0-----:R-:W-:-:S04]  /*b650*/  LOP3.LUT R12, R12, 0x7f, RZ, 0xc0, !PT ;  /* 0x0000007f0c0c7812 */ /* 0x001fc800078ec0ff */
[----:B------:R-:W-:Y:S01]  /*b660*/  ISETP.NE.AND P0, PT, R12, RZ, PT ;  /* 0x000000ff0c00720c */ /* 0x000fe20003f05270 */
[----:B------:R-:W3:Y:S04]  /*b670*/  LDL R60, [R1+0x88] ;  /* 0x00008800013c7983 */ /* 0x000ee80000100800 */
[----:B------:R-:W4:Y:S04]  /*b680*/  LDL.64 R12, [R1+0xb0] ;  /* 0x0000b000010c7983 */ /* 0x000f280000100a00 */
[----:B------:R-:W5:Y:S04]  /*b690*/  LDL.64 R14, [R1+0xb0] ;  /* 0x0000b000010e7983 */ /* 0x000f680000100a00 */
[----:B------:R-:W5:Y:S04]  /*b6a0*/  LDL.64 R56, [R1+0xb0] ;  /* 0x0000b00001387983 */ /* 0x000f680000100a00 */
[----:B------:R-:W5:Y:S01]  /*b6b0*/  LDL.64 R58, [R1+0xb0] ;  /* 0x0000b000013a7983 */ /* 0x000f620000100a00 */
[----:B--2---:R-:W-:Y:S01]  /*b6c0*/  IMAD R10, R21, 0x1000, R10 ;  /* 0x00001000150a7824 */ /* 0x004fe200078e020a */
[----:B------:R-:W-:Y:S01]  /*b6d0*/  R2UR UR7, R11 ;  /* 0x000000000b0772ca */ /* 0x000fe200000e0000 */
[----:B------:R-:W-:Y:S01]  /*b6e0*/  WARPGROUP.ARRIVE ;  /* 0x00000000000079c5 */ /* 0x000fe20000000000 */
[----:B------:R-:W2:Y:S02]  /*b6f0*/  LDL.64 R62, [R1+0xb0] ;  /* 0x0000b000013e7983 */ /* 0x000ea40000100a00 */
[----:B------:R-:W-:-:S02]  /*b700*/  R2UR UR6, R10 ;  /* 0x000000000a0672ca */ /* 0x000fc400000e0000 */
[----:B------:R-:W2:Y:S01]  /*b710*/  LDL.64 R64, [R1+0xb0] ;  /* 0x0000b00001407983 */ /* 0x000ea20000100a00 */
[----:B------:R-:W0:Y:S03]  /*b720*/  S2R R66, SR_TID.X ;  /* 0x0000000000427919 */ /* 0x000e260000002100 */
[----:B------:R-:W2:Y:S04]  /*b730*/  LDL.64 R68, [R1+0xb0] ;  /* 0x0000b00001447983 */ /* 0x000ea80000100a00 */
[----:B------:R-:W2:Y:S04]  /*b740*/  LDL.64 R70, [R1+0xb0] ;  /* 0x0000b00001467983 */ /* 0x000ea80000100a00 */
[----:B------:R-:W2:Y:S01]  /*b750*/  LDL.64 R72, [R1+0xb0] ;  /* 0x0000b00001487983 */ /* 0x000ea20000100a00 */
[----:B---3--:R-:W-:-:S03]  /*b760*/  ISETP.NE.U32.AND P1, PT, R60, RZ, PT ;  /* 0x000000ff3c00720c */ /* 0x008fc60003f25070 */
[----:B------:R-:W3:Y:S01]  /*b770*/  LDL.64 R60, [R1+0xb0] ;  /* 0x0000b000013c7983 */ /* 0x000ee20000100a00 */
[----:B----4-:R-:W-:Y:S01]  /*b780*/  R2UR UR4, R12 ;  /* 0x000000000c0472ca */ /* 0x010fe200000e0000 */
[----:B------:R-:W-:Y:S01]  /*b790*/  VIADD R12, R10, 0x2 ;  /* 0x000000020a0c7836 */ /* 0x000fe20000000000 */
[----:B------:R-:W-:Y:S01]  /*b7a0*/  R2UR UR5, R13 ;  /* 0x000000000d0572ca */ /* 0x000fe200000e0000 */
[----:B-----5:R-:W-:-:S06]  /*b7b0*/  VIADD R14, R14, 0x2 ;  /* 0x000000020e0e7836 */ /* 0x020fcc0000000000 */
[----:B------:R-:W-:-:S06]  /*b7c0*/  VOTEU.ANY UP0, P1 ;  /* 0x00000000003f7886 */ /* 0x000fcc0000800100 */
[----:B------:R-:W-:Y:S01]  /*b7d0*/  HGMMA.64x64x16.F32 R24, gdesc[UR4], R24, UP0, gsb0 ;  /* 0x00e00000041879f0 */ /* 0x000fe2000b800818 */
[----:B------:R-:W-:Y:S01]  /*b7e0*/  IMAD.MOV.U32 R13, RZ, RZ, R11 ;  /* 0x000000ffff0d7224 */ /* 0x000fe200078e000b */
[----:B------:R-:W-:Y:S02]  /*b7f0*/  R2UR UR6, R12 ;  /* 0x000000000c0672ca */ /* 0x000fe400000e0000 */
[----:B------:R-:W-:Y:S02]  /*b800*/  R2UR UR4, R14 ;  /* 0x000000000e0472ca */ /* 0x000fe400000e0000 */
[----:B------:R-:W-:Y:S02]  /*b810*/  R2UR UR7, R13 ;  /* 0x000000000d0772ca */ /* 0x000fe400000e0000 */
[----:B------:R-:W-:Y:S01]  /*b820*/  R2UR UR5, R15 ;  /* 0x000000000f0572ca */ /* 0x000fe200000e0000 */
[----:B------:R-:W-:Y:S02]  /*b830*/  WARPGROUP.DEPBAR.LE gsb0, 0x0 ;  /* 0x00008000000079c5 */ /* 0x000fe40000010000 */
[----:B------:R-:W-:Y:S01]  /*b840*/  WARPGROUP.ARRIVE ;  /* 0x00000000000079c5 */ /* 0x000fe20000000000 */
[----:B------:R-:W-:Y:S01]  /*b850*/  VIADD R56, R56, 0x4 ;  /* 0x0000000438387836 */ /* 0x000fe20000000000 */
[----:B------:R-:W4:Y:S08]  /*b860*/  LDL.64 R14, [R1+0xb0] ;  /* 0x0000b000010e7983 */ /* 0x000f300000100a00 */
[----:B------:R-:W-:Y:S01]  /*b870*/  HGMMA.64x64x16.F32 R24, gdesc[UR4], R24, gsb0 ;  /* 0x00e00000041879f0 */ /* 0x000fe20008000818 */
[----:B------:R-:W-:-:S02]  /*b880*/  VIADD R12, R10, 0x4 ;  /* 0x000000040a0c7836 */ /* 0x000fc40000000000 */
        /* <DEDUP_REMOVED lines=8> */
[----:B------:R-:W5:Y:S08]  /*b910*/  LDL.64 R56, [R1+0xb0] ;  /* 0x0000b00001387983 */ /* 0x000f700000100a00 */
[----:B------:R-:W-:Y:S01]  /*b920*/  HGMMA.64x64x16.F32 R24, gdesc[UR4], R24, gsb0 ;  /* 0x00e00000041879f0 */ /* 0x000fe20008000818 */
[----:B------:R-:W-:-:S02]  /*b930*/  VIADD R12, R10, 0x6 ;  /* 0x000000060a0c7836 */ /* 0x000fc40000000000 */
[--C-:B------:R-:W-:Y:S01]  /*b940*/  IMAD.MOV.U32 R13, RZ, RZ, R11.reuse ;  /* 0x000000ffff0d7224 */ /* 0x100fe200078e000b */
        /* <DEDUP_REMOVED lines=9> */
[----:B------:R-:W-:Y:S01]  /*b9e0*/  IMAD.MOV.U32 R13, RZ, RZ, R11 ;  /* 0x000000ffff0d7224 */ /* 0x000fe200078e000b */
[----:B------:R-:W-:-:S04]  /*b9f0*/  R2UR UR6, R12 ;  /* 0x000000000c0672ca */ /* 0x000fc800000e0000 */
[----:B------:R-:W-:Y:S01]  /*ba00*/  R2UR UR7, R13 ;  /* 0x000000000d0772ca */ /* 0x000fe200000e0000 */
[----:B---3--:R-:W-:Y:S01]  /*ba10*/  VIADD R60, R60, 0x200 ;  /* 0x000002003c3c7836 */ /* 0x008fe20000000000 */
[----:B------:R-:W-:-:S04]  /*ba20*/  R2UR UR5, R61 ;  /* 0x000000003d0572ca */ /* 0x000fc800000e0000 */
[----:B------:R-:W-:Y:S01]  /*ba30*/  R2UR UR4, R60 ;  /* 0x000000003c0472ca */ /* 0x000fe200000e0000 */
[----:B------:R-:W-:Y:S02]  /*ba40*/  WARPGROUP.DEPBAR.LE gsb0, 0x0 ;  /* 0x00008000000079c5 */ /* 0x000fe40000010000 */
[----:B------:R-:W-:Y:S01]  /*ba50*/  WARPGROUP.ARRIVE ;  /* 0x00000000000079c5 */ /* 0x000fe20000000000 */
[----:B--2---:R-:W-:Y:S01]  /*ba60*/  VIADD R62, R62, 0x202 ;  /* 0x000002023e3e7836 */ /* 0x004fe20000000000 */
[----:B------:R-:W2:Y:S08]  /*ba70*/  LDL.64 R60, [R1+0xb0] ;  /* 0x0000b000013c7983 */ /* 0x000eb00000100a00 */
        /* <DEDUP_REMOVED lines=9> */
[----:B----4-:R-:W-:Y:S01]  /*bb10*/  VIADD R14, R14, 0x204 ;  /* 0x000002040e0e7836 */ /* 0x010fe20000000000 */
[----:B------:R-:W3:Y:S08]  /*bb20*/  LDL.64 R62, [R1+0xb0] ;  /* 0x0000b000013e7983 */ /* 0x000ef00000100a00 */
        /* <DEDUP_REMOVED lines=9> */
[----:B-----5:R-:W-:Y:S01]  /*bbc0*/  VIADD R56, R56, 0x206 ;  /* 0x0000020638387836 */ /* 0x020fe20000000000 */
        /* <DEDUP_REMOVED lines=32> */
[----:B---3--:R-:W-:Y:S01]  /*bdd0*/  VIADD R62, R62, 0x404 ;  /* 0x000004043e3e7836 */ /* 0x008fe20000000000 */
        /* <DEDUP_REMOVED lines=42> */
[----:B------:R-:W-:-:S10]  /*c080*/  WARPGROUP.ARRIVE ;  /* 0x00000000000079c5 */ /* 0x000fd40000000000 */
[----:B------:R-:W-:Y:S01]  /*c090*/  HGMMA.64x64x16.F32 R24, gdesc[UR4], R24, gsb0 ;  /* 0x00e00000041879f0 */ /* 0x000fe20008000818 */
[----:B---3--:R-:W-:Y:S02]  /*c0a0*/  VIADD R60, R60, 0x604 ;  /* 0x000006043c3c7836 */ /* 0x008fe40000000000 */
[----:B------:R-:W-:Y:S02]  /*c0b0*/  VIADD R12, R10, 0x604 ;  /* 0x000006040a0c7836 */ /* 0x000fe40000000000 */
[----:B------:R-:W-:Y:S01]  /*c0c0*/  IMAD.MOV.U32 R13, RZ, RZ, R11 ;  /* 0x000000ffff0d7224 */ /* 0x000fe200078e000b */
[----:B------:R-:W-:Y:S02]  /*c0d0*/  R2UR UR4, R60 ;  /* 0x000000003c0472ca */ /* 0x000fe400000e0000 */
[----:B------:R-:W-:Y:S02]  /*c0e0*/  R2UR UR6, R12 ;  /* 0x000000000c0672ca */ /* 0x000fe400000e0000 */
[----:B------:R-:W-:-:S02]  /*c0f0*/  R2UR UR7, R13 ;  /* 0x000000000d0772ca */ /* 0x000fc400000e0000 */
[----:B------:R-:W-:Y:S01]  /*c100*/  R2UR UR5, R61 ;  /* 0x000000003d0572ca */ /* 0x000fe200000e0000 */
[----:B------:R-:W-:Y:S02]  /*c110*/  WARPGROUP.DEPBAR.LE gsb0, 0x0 ;  /* 0x00008000000079c5 */ /* 0x000fe40000010000 */
[----:B------:R-:W-:Y:S01]  /*c120*/  WARPGROUP.ARRIVE ;  /* 0x00000000000079c5 */ /* 0x000fe20000000000 */
[----:B----4-:R-:W-:Y:S01]  /*c130*/  VIADD R62, R62, 0x606 ;  /* 0x000006063e3e7836 */ /* 0x010fe20000000000 */
[----:B------:R-:W3:Y:S08]  /*c140*/  LDL.64 R60, [R1+0xb0] ;  /* 0x0000b000013c7983 */ /* 0x000ef00000100a00 */
[----:B------:R-:W-:Y:S01]  /*c150*/  HGMMA.64x64x16.F32 R24, gdesc[UR4], R24, gsb0 ;  /* 0x00e00000041879f0 */ /* 0x000fe20008000818 */
[----:B------:R-:W-:-:S02]  /*c160*/  VIADD R12, R10, 0x606 ;  /* 0x000006060a0c7836 */ /* 0x000fc40000000000 */
[--C-:B------:R-:W-:Y:S01]  /*c170*/  IMAD.MOV.U32 R13, RZ, RZ, R11.reuse ;  /* 0x000000ffff0d7224 */ /* 0x100fe200078e000b */
[----:B------:R-:W-:Y:S02]  /*c180*/  R2UR UR4, R62 ;  /* 0x000000003e0472ca */ /* 0x000fe400000e0000 */
[----:B------:R-:W-:Y:S02]  /*c190*/  R2UR UR6, R12 ;  /* 0x000000000c0672ca */ /* 0x000fe400000e0000 */
[----:B------:R-:W-:Y:S02]  /*c1a0*/  R2UR UR7, R13 ;  /* 0x000000000d0772ca */ /* 0x000fe400000e0000 */
[----:B------:R-:W-:Y:S02]  /*c1b0*/  R2UR UR5, R63 ;  /* 0x000000003f0572ca */ /* 0x000fe400000e0000 */
[----:B0-----:R-:W-:Y:S01]  /*c1c0*/  SHF.R.U32.HI R66, RZ, 0x7, R66 ;  /* 0x00000007ff427819 */ /* 0x001fe20000011642 */
[----:B------:R-:W-:Y:S01]  /*c1d0*/  IMAD.MOV.U32 R59, RZ, RZ, R11 ;  /* 0x000000ffff3b7224 */ /* 0x000fe200078e000b */
[----:B------:R-:W4:Y:S04]  /*c1e0*/  LDL.64 R62, [R1+0xb0] ;  /* 0x0000b000013e7983 */ /* 0x000f280000100a00 */
[----:B------:R0:W1:Y:S01]  /*c1f0*/  SHFL.IDX PT, R12, R66, RZ, 0x1f ;  /* 0x00001fff420c7589 */ /* 0x00006200000e0000 */
[----:B------:R-:W-:-:S02]  /*c200*/  WARPGROUP.DEPBAR.LE gsb0, 0x0 ;  /* 0x00008000000079c5 */ /* 0x000fc40000010000 */
[----:B------:R-:W-:Y:S01]  /*c210*/  WARPGROUP.ARRIVE ;  /* 0x00000000000079c5 */ /* 0x000fe20000000000 */
[----:B------:R-:W-:Y:S01]  /*c220*/  R2UR UR11, R59 ;  /* 0x000000003b0b72ca */ /* 0x000fe200000e0000 */
[----:B0-----:R-:W4:Y:S04]  /*c230*/  LDL.64 R66, [R1+0xb0] ;  /* 0x0000b00001427983 */ /* 0x001f280000100a00 */
[----:B------:R-:W-:Y:S01]  /*c240*/  HGMMA.64x64x16.F32 R24, gdesc[UR4], R24, gsb0 ;  /* 0x00e00000041879f0 */ /* 0x000fe20008000818 */
[----:B-1----:R-:W-:Y:S01]  /*c250*/  ISETP.GT.AND P1, PT, R12, 0x7f, PT ;  /* 0x0000007f0c00780c */ /* 0x002fe20003f24270 */
[----:B------:R-:W-:-:S03]  /*c260*/  VIADD R12, R10, 0x800 ;  /* 0x000008000a0c7836 */ /* 0x000fc60000000000 */
[----:B------:R-:W-:-:S04]  /*c270*/  SEL R13, RZ, 0x2, !P1 ;  /* 0x00000002ff0d7807 */ /* 0x000fc80004800000 */
[----:B-----5:R-:W-:Y:S01]  /*c280*/  IADD3 R14, R14, 0x800, R13 ;  /* 0x000008000e0e7810 */ /* 0x020fe20007ffe00d */
[----:B------:R-:W-:Y:S01]  /*c290*/  IMAD.IADD R58, R13, 0x1, R12 ;  /* 0x000000010d3a7824 */ /* 0x000fe200078e020c */
[----:B------:R-:W-:Y:S01]  /*c2a0*/  R2UR UR9, R15 ;  /* 0x000000000f0972ca */ /* 0x000fe200000e0000 */
[----:B------:R-:W-:Y:S01]  /*c2b0*/  UMOV UR4, 0x1 ;  /* 0x0000000100047882 */ /* 0x000fe20000000000 */
[----:B------:R-:W-:Y:S02]  /*c2c0*/  R2UR UR8, R14 ;  /* 0x000000000e0872ca */ /* 0x000fe400000e0000 */
[----:B------:R-:W-:Y:S01]  /*c2d0*/  R2UR UR10, R58 ;  /* 0x000000003a0a72ca */ /* 0x000fe200000e0000 */
[----:B------:R-:W-:Y:S01]  /*c2e0*/  UISETP.NE.U32.AND UP0, UPT, UR4, URZ, UPT ;  /* 0x0000003f0400728c */ /* 0x000fe2000bf05070 */
[----:B------:R-:W-:Y:S01]  /*c2f0*/  IMAD.MOV.U32 R21, RZ, RZ, 0x4 ;  /* 0x00000004ff157424 */ /* 0x000fe200078e00ff */
[----:B------:R-:W5:Y:S01]  /*c300*/  @!P0 LDL R14, [R1+0x1e8] ;  /* 0x0001e800010e8983 */ /* 0x000f620000100800 */
[----:B------:R-:W-:-:S02]  /*c310*/  WARPGROUP.DEPBAR.LE gsb0, 0x0 ;  /* 0x00008000000079c5 */ /* 0x000fc40000010000 */
[----:B------:R-:W-:-:S07]  /*c320*/  WARPGROUP.ARRIVE ;  /* 0x00000000000079c5 */ /* 0x000fce0000000000 */
[----:B------:R-:W-:Y:S01]  /*c330*/  HGMMA.64x64x16.F32 R24, gdesc[UR8], R24, UP0, gsb0 ;  /* 0x00e00000081879f0 */ /* 0x000fe2000b800818 */
[----:B------:R-:W-:Y:S01]  /*c340*/  SEL R15, R21, 0x2, P1 ;  /* 0x00000002150f7807 */ /* 0x000fe20000800000 */
[----:B------:R-:W-:-:S03]  /*c350*/  IMAD.MOV.U32 R59, RZ, RZ, R11 ;  /* 0x000000ffff3b7224 */ /* 0x000fc600078e000b */
[----:B--2---:R-:W-:Y:S01]  /*c360*/  IADD3 R56, R15, 0x800, R56 ;  /* 0x000008000f387810 */ /* 0x004fe20007ffe038 */
[----:B------:R-:W-:Y:S01]  /*c370*/  IMAD.IADD R58, R12, 0x1, R15 ;  /* 0x000000010c3a7824 */ /* 0x000fe200078e020f */
[----:B------:R-:W-:Y:S02]  /*c380*/  R2UR UR7, R59 ;  /* 0x000000003b0772ca */ /* 0x000fe400000e0000 */
[----:B------:R-:W-:Y:S02]  /*c390*/  R2UR UR4, R56 ;  /* 0x00000000380472ca */ /* 0x000fe400000e0000 */
[----:B------:R-:W-:Y:S02]  /*c3a0*/  R2UR UR6, R58 ;  /* 0x000000003a0672ca */ /* 0x000fe400000e0000 */
[----:B------:R-:W-:Y:S01]  /*c3b0*/  R2UR UR5, R57 ;  /* 0x00000000390572ca */ /* 0x000fe200000e0000 */
[----:B------:R-:W-:Y:S02]  /*c3c0*/  WARPGROUP.DEPBAR.LE gsb0, 0x0 ;  /* 0x00008000000079c5 */ /* 0x000fe40000010000 */
[----:B------:R-:W-:-:S10]  /*c3d0*/  WARPGROUP.ARRIVE ;  /* 0x00000000000079c5 */ /* 0x000fd40000000000 */
[----:B------:R-:W-:Y:S01]  /*c3e0*/  HGMMA.64x64x16.F32 R24, gdesc[UR4], R24, gsb0 ;  /* 0x00e00000041879f0 */ /* 0x000fe20008000818 */
[----:B------:R-:W-:Y:S01]  /*c3f0*/  SEL R21, R21, 0x6, !P1 ;  /* 0x0000000615157807 */ /* 0x000fe20004800000 */
[----:B------:R-:W-:-:S03]  /*c400*/  IMAD.MOV.U32 R57, RZ, RZ, R11 ;  /* 0x000000ffff397224 */ /* 0x000fc600078e000b */
[----:B------:R-:W-:Y:S01]  /*c410*/  IADD3 R64, R21, 0x800, R64 ;  /* 0x0000080015407810 */ /* 0x000fe20007ffe040 */
[----:B------:R-:W-:Y:S01]  /*c420*/  IMAD.IADD R56, R12, 0x1, R21 ;  /* 0x000000010c387824 */ /* 0x000fe200078e0215 */
[----:B------:R-:W-:Y:S02]  /*c430*/  R2UR UR7, R57 ;  /* 0x00000000390772ca */ /* 0x000fe400000e0000 */
[----:B------:R-:W-:Y:S02]  /*c440*/  R2UR UR4, R64 ;  /* 0x00000000400472ca */ /* 0x000fe400000e0000 */
[----:B------:R-:W-:Y:S02]  /*c450*/  R2UR UR6, R56 ;  /* 0x00000000380672ca */ /* 0x000fe400000e0000 */
[----:B------:R-:W-:Y:S01]  /*c460*/  R2UR UR5, R65 ;  /* 0x00000000410572ca */ /* 0x000fe200000e0000 */
[----:B------:R-:W-:Y:S01]  /*c470*/  IMAD.MOV.U32 R12, RZ, RZ, 0x28 ;  /* 0x00000028ff0c7424 */ /* 0x000fe200078e00ff */
[----:B------:R-:W2:Y:S01]  /*c480*/  LDL.64 R64, [R1+0xb0] ;  /* 0x0000b00001407983 */ /* 0x000ea20000100a00 */
[----:B------:R-:W-:-:S03]  /*c490*/  IMAD.MOV.U32 R57, RZ, RZ, 0xa00 ;  /* 0x00000a00ff397424 */ /* 0x000fc600078e00ff */
[----:B------:R-:W-:Y:S01]  /*c4a0*/  SEL R12, R12, 0x26, P1 ;  /* 0x000000260c0c7807 */ /* 0x000fe20000800000 */
[----:B------:R-:W-:Y:S02]  /*c4b0*/  WARPGROUP.DEPBAR.LE gsb0, 0x0 ;  /* 0x00008000000079c5 */ /* 0x000fe40000010000 */
[----:B------:R-:W-:-:S06]  /*c4c0*/  WARPGROUP.ARRIVE ;  /* 0x00000000000079c5 */ /* 0x000fcc0000000000 */
[----:B------:R-:W-:Y:S01]  /*c4d0*/  HGMMA.64x64x16.F32 R24, gdesc[UR4], R24, gsb0 ;  /* 0x00e00000041879f0 */ /* 0x000fe20008000818 */
[----:B------:R-:W-:-:S05]  /*c4e0*/  SEL R57, R57, 0x980, P1 ;  /* 0x0000098039397807 */ /* 0x000fca0000800000 */
[----:B------:R-:W-:-:S05]  /*c4f0*/  IMAD.IADD R12, R12, 0x1, R57 ;  /* 0x000000010c0c7824 */ /* 0x000fca00078e0239 */
[----:B------:R-:W-:-:S05]  /*c500*/  LOP3.LUT R57, R12, 0xa06, RZ, 0xc0, !PT ;  /* 0x00000a060c397812 */ /* 0x000fca00078ec0ff */
[----:B---3--:R-:W-:Y:S02]  /*c510*/  IMAD.IADD R60, R57, 0x1, R60 ;  /* 0x00000001393c7824 */ /* 0x008fe400078e023c */
[----:B------:R-:W-:Y:S02]  /*c520*/  IMAD.IADD R56, R10, 0x1, R57 ;  /* 0x000000010a387824 */ /* 0x000fe400078e0239 */
[----:B------:R-:W-:Y:S01]  /*c530*/  IMAD.MOV.U32 R57, RZ, RZ, R11 ;  /* 0x000000ffff397224 */ /* 0x000fe200078e000b */
[----:B------:R-:W-:Y:S02]  /*c540*/  R2UR UR4, R60 ;  /* 0x000000003c0472ca */ /* 0x000fe400000e0000 */
[----:B------:R-:W-:Y:S02]  /*c550*/  R2UR UR6, R56 ;  /* 0x00000000380672ca */ /* 0x000fe400000e0000 */
[----:B------:R-:W-:Y:S02]  /*c560*/  R2UR UR7, R57 ;  /* 0x00000000390772ca */ /* 0x000fe400000e0000 */
[----:B------:R-:W-:Y:S01]  /*c570*/  R2UR UR5, R61 ;  /* 0x000000003d0572ca */ /* 0x000fe200000e0000 */
[----:B------:R-:W-:-:S02]  /*c580*/  WARPGROUP.DEPBAR.LE gsb0, 0x0 ;  /* 0x00008000000079c5 */ /* 0x000fc40000010000 */
[----:B------:R-:W-:Y:S01]  /*c590*/  WARPGROUP.ARRIVE ;  /* 0x00000000000079c5 */ /* 0x000fe20000000000 */
[----:B------:R-:W-:Y:S01]  /*c5a0*/  VIADD R12, R10, 0xa00 ;  /* 0x00000a000a0c7836 */ /* 0x000fe20000000000 */
[C---:B----4-:R-:W-:Y:S01]  /*c5b0*/  IADD3 R56, R13.reuse, 0xa00, R66 ;  /* 0x00000a000d387810 */ /* 0x050fe20007ffe042 */
[----:B------:R-:W-:Y:S01]  /*c5c0*/  IMAD.MOV.U32 R57, RZ, RZ, R67 ;  /* 0x000000ffff397224 */ /* 0x000fe200078e0043 */
[----:B------:R-:W3:Y:S06]  /*c5d0*/  LDL.64 R60, [R1+0xb0] ;  /* 0x0000b000013c7983 */ /* 0x000eec0000100a00 */
[----:B------:R-:W-:Y:S01]  /*c5e0*/  HGMMA.64x64x16.F32 R24, gdesc[UR4], R24, gsb0 ;  /* 0x00e00000041879f0 */ /* 0x000fe20008000818 */
[----:B------:R-:W-:-:S02]  /*c5f0*/  IMAD.IADD R58, R13, 0x1, R12 ;  /* 0x000000010d3a7824 */ /* 0x000fc400078e020c */
[----:B------:R-:W-:Y:S01]  /*c600*/  IMAD.MOV.U32 R59, RZ, RZ, R11 ;  /* 0x000000ffff3b7224 */ /* 0x000fe200078e000b */
[----:B------:R-:W-:Y:S01]  /*c610*/  R2UR UR4, R56 ;  /* 0x00000000380472ca */ /* 0x000fe200000e0000 */
[----:B------:R-:W4:Y:S01]  /*c620*/  LDL.64 R66, [R1+0xb0] ;  /* 0x0000b00001427983 */ /* 0x000f220000100a00 */
[----:B------:R-:W-:Y:S02]  /*c630*/  R2UR UR6, R58 ;  /* 0x000000003a0672ca */ /* 0x000fe400000e0000 */
[----:B------:R-:W-:Y:S02]  /*c640*/  R2UR UR7, R59 ;  /* 0x000000003b0772ca */ /* 0x000fe400000e0000 */
[----:B------:R-:W-:Y:S01]  /*c650*/  R2UR UR5, R57 ;  /* 0x00000000390572ca */ /* 0x000fe200000e0000 */
[----:B------:R-:W-:Y:S02]  /*c660*/  WARPGROUP.DEPBAR.LE gsb0, 0x0 ;  /* 0x00008000000079c5 */ /* 0x000fe40000010000 */
[----:B------:R-:W-:-:S10]  /*c670*/  WARPGROUP.ARRIVE ;  /* 0x00000000000079c5 */ /* 0x000fd40000000000 */
[----:B------:R-:W-:Y:S01]  /*c680*/  HGMMA.64x64x16.F32 R24, gdesc[UR4], R24, gsb0 ;  /* 0x00e00000041879f0 */ /* 0x000fe20008000818 */
[C---:B------:R-:W-:Y:S01]  /*c690*/  IMAD.IADD R58, R15.reuse, 0x1, R12 ;  /* 0x000000010f3a7824 */ /* 0x040fe200078e020c */
[----:B------:R-:W-:Y:S01]  /*c6a0*/  IADD3 R56, R15, 0xa00, R68 ;  /* 0x00000a000f387810 */ /* 0x000fe20007ffe044 */
[----:B------:R-:W-:Y:S02]  /*c6b0*/  IMAD.MOV.U32 R57, RZ, RZ, R69 ;  /* 0x000000ffff397224 */ /* 0x000fe400078e0045 */
[----:B------:R-:W-:Y:S01]  /*c6c0*/  IMAD.MOV.U32 R59, RZ, RZ, R11 ;  /* 0x000000ffff3b7224 */ /* 0x000fe200078e000b */
[----:B------:R-:W-:Y:S01]  /*c6d0*/  R2UR UR6, R58 ;  /* 0x000000003a0672ca */ /* 0x000fe200000e0000 */
[----:B------:R-:W5:Y:S01]  /*c6e0*/  @!P0 LDL.64 R68, [R1+0x30] ;  /* 0x0000300001448983 */ /* 0x000f620000100a00 */
[----:B------:R-:W-:Y:S02]  /*c6f0*/  R2UR UR4, R56 ;  /* 0x00000000380472ca */ /* 0x000fe400000e0000 */
[----:B------:R-:W-:-:S02]  /*c700*/  R2UR UR7, R59 ;  /* 0x000000003b0772ca */ /* 0x000fc400000e0000 */
[----:B------:R-:W-:Y:S01]  /*c710*/  R2UR UR5, R57 ;  /* 0x00000000390572ca */ /* 0x000fe200000e0000 */
[----:B------:R-:W-:Y:S02]  /*c720*/  WARPGROUP.DEPBAR.LE gsb0, 0x0 ;  /* 0x00008000000079c5 */ /* 0x000fe40000010000 */
[----:B------:R-:W-:Y:S01]  /*c730*/  WARPGROUP.ARRIVE ;  /* 0x00000000000079c5 */ /* 0x000fe20000000000 */
[C---:B------:R-:W-:Y:S01]  /*c740*/  IMAD.IADD R56, R21.reuse, 0x1, R12 ;  /* 0x0000000115387824 */ /* 0x040fe200078e020c */
[----:B------:R-:W-:Y:S01]  /*c750*/  IADD3 R62, R21, 0xa00, R62 ;  /* 0x00000a00153e7810 */ /* 0x000fe20007ffe03e */
[----:B------:R-:W4:Y:S07]  /*c760*/  LDL.64 R58, [R1+0xb0] ;  /* 0x0000b000013a7983 */ /* 0x000f2e0000100a00 */
[----:B------:R-:W-:Y:S01]  /*c770*/  HGMMA.64x64x16.F32 R24, gdesc[UR4], R24, gsb0 ;  /* 0x00e00000041879f0 */ /* 0x000fe20008000818 */
[----:B------:R-:W-:Y:S01]  /*c780*/  IMAD.MOV.U32 R57, RZ, RZ, R11 ;  /* 0x000000ffff397224 */ /* 0x000fe200078e000b */
[----:B------:R-:W-:-:S02]  /*c790*/  R2UR UR6, R56 ;  /* 0x00000000380672ca */ /* 0x000fc400000e0000 */
[----:B------:R-:W-:Y:S02]  /*c7a0*/  R2UR UR4, R62 ;  /* 0x000000003e0472ca */ /* 0x000fe400000e0000 */
[----:B------:R-:W-:Y:S02]  /*c7b0*/  R2UR UR7, R57 ;  /* 0x00000000390772ca */ /* 0x000fe400000e0000 */
[----:B------:R-:W-:Y:S01]  /*c7c0*/  R2UR UR5, R63 ;  /* 0x000000003f0572ca */ /* 0x000fe200000e0000 */
[----:B------:R-:W-:Y:S02]  /*c7d0*/  IMAD.MOV.U32 R12, RZ, RZ, 0x30 ;  /* 0x00000030ff0c7424 */ /* 0x000fe400078e00ff */
[----:B------:R-:W-:-:S03]  /*c7e0*/  IMAD.MOV.U32 R57, RZ, RZ, 0xc00 ;  /* 0x00000c00ff397424 */ /* 0x000fc600078e00ff */
[----:B------:R-:W-:Y:S02]  /*c7f0*/  SEL R12, R12, 0x2e, P1 ;  /* 0x0000002e0c0c7807 */ /* 0x000fe40000800000 */
[----:B------:R-:W-:Y:S01]  /*c800*/  SEL R57, R57, 0xb80, P1 ;  /* 0x00000b8039397807 */ /* 0x000fe20000800000 */
[----:B------:R-:W-:Y:S02]  /*c810*/  WARPGROUP.DEPBAR.LE gsb0, 0x0 ;  /* 0x00008000000079c5 */ /* 0x000fe40000010000 */
[----:B------:R-:W-:-:S06]  /*c820*/  WARPGROUP.ARRIVE ;  /* 0x00000000000079c5 */ /* 0x000fcc0000000000 */
[----:B------:R-:W-:Y:S01]  /*c830*/  HGMMA.64x64x16.F32 R24, gdesc[UR4], R24, gsb0 ;  /* 0x00e00000041879f0 */ /* 0x000fe20008000818 */
[----:B------:R-:W-:-:S05]  /*c840*/  IMAD.IADD R12, R12, 0x1, R57 ;  /* 0x000000010c0c7824 */ /* 0x000fca00078e0239 */
[----:B------:R-:W-:Y:S01]  /*c850*/  LOP3.LUT R63, R12, 0xe06, RZ, 0xc0, !PT ;  /* 0x00000e060c3f7812 */ /* 0x000fe200078ec0ff */
[----:B------:R-:W-:-:S04]  /*c860*/  IMAD.MOV.U32 R57, RZ, RZ, R71 ;  /* 0x000000ffff397224 */ /* 0x000fc800078e0047 */
[----:B------:R-:W-:Y:S02]  /*c870*/  IMAD.IADD R56, R63, 0x1, R70 ;  /* 0x000000013f387824 */ /* 0x000fe400078e0246 */
        /* <DEDUP_REMOVED lines=9> */
[C---:B---3--:R-:W-:Y:S01]  /*c910*/  IADD3 R60, R13.reuse, 0xc00, R60 ;  /* 0x00000c000d3c7810 */ /* 0x048fe20007ffe03c */
[----:B------:R-:W3:Y:S07]  /*c920*/  LDL.64 R62, [R1+0xb0] ;  /* 0x0000b000013e7983 */ /* 0x000eee0000100a00 */
[----:B------:R-:W-:Y:S01]  /*c930*/  HGMMA.64x64x16.F32 R24, gdesc[UR4], R24, gsb0 ;  /* 0x00e00000041879f0 */ /* 0x000fe20008000818 */
[----:B------:R-:W-:-:S02]  /*c940*/  IMAD.IADD R56, R13, 0x1, R12 ;  /* 0x000000010d387824 */ /* 0x000fc400078e020c */
[--C-:B------:R-:W-:Y:S01]  /*c950*/  IMAD.MOV.U32 R57, RZ, RZ, R11.reuse ;  /* 0x000000ffff397224 */ /* 0x100fe200078e000b */
[----:B------:R-:W-:Y:S02]  /*c960*/  R2UR UR4, R60 ;  /* 0x000000003c0472ca */ /* 0x000fe400000e0000 */
[----:B------:R-:W-:Y:S02]  /*c970*/  R2UR UR6, R56 ;  /* 0x00000000380672ca */ /* 0x000fe400000e0000 */
[----:B------:R-:W-:Y:S02]  /*c980*/  R2UR UR7, R57 ;  /* 0x00000000390772ca */ /* 0x000fe400000e0000 */
[----:B------:R-:W-:Y:S01]  /*c990*/  R2UR UR5, R61 ;  /* 0x000000003d0572ca */ /* 0x000fe200000e0000 */
[----:B------:R-:W-:Y:S02]  /*c9a0*/  WARPGROUP.DEPBAR.LE gsb0, 0x0 ;  /* 0x00008000000079c5 */ /* 0x000fe40000010000 */
[----:B------:R-:W-:Y:S01]  /*c9b0*/  WARPGROUP.ARRIVE ;  /* 0x00000000000079c5 */ /* 0x000fe20000000000 */
[C---:B------:R-:W-:Y:S01]  /*c9c0*/  IMAD.IADD R56, R15.reuse, 0x1, R12 ;  /* 0x000000010f387824 */ /* 0x040fe200078e020c */
[----:B--2---:R-:W-:Y:S01]  /*c9d0*/  IADD3 R64, R15, 0xc00, R64 ;  /* 0x00000c000f407810 */ /* 0x004fe20007ffe040 */
[----:B------:R-:W-:Y:S01]  /*c9e0*/  IMAD.MOV.U32 R57, RZ, RZ, R11 ;  /* 0x000000ffff397224 */ /* 0x000fe200078e000b */
[----:B------:R-:W2:Y:S06]  /*c9f0*/  LDL.64 R60, [R1+0xb0] ;  /* 0x0000b000013c7983 */ /* 0x000eac0000100a00 */
[----:B------:R-:W-:Y:S01]  /*ca00*/  HGMMA.64x64x16.F32 R24, gdesc[UR4], R24, gsb0 ;  /* 0x00e00000041879f0 */ /* 0x000fe20008000818 */
[----:B------:R-:W-:-:S02]  /*ca10*/  R2UR UR6, R56 ;  /* 0x00000000380672ca */ /* 0x000fc400000e0000 */
[----:B------:R-:W-:Y:S02]  /*ca20*/  R2UR UR7, R57 ;  /* 0x00000000390772ca */ /* 0x000fe400000e0000 */
[----:B------:R-:W-:Y:S02]  /*ca30*/  R2UR UR4, R64 ;  /* 0x00000000400472ca */ /* 0x000fe400000e0000 */
[----:B------:R-:W-:Y:S01]  /*ca40*/  R2UR UR5, R65 ;  /* 0x00000000410572ca */ /* 0x000fe200000e0000 */
[----:B------:R-:W-:Y:S02]  /*ca50*/  WARPGROUP.DEPBAR.LE gsb0, 0x0 ;  /* 0x00008000000079c5 */ /* 0x000fe40000010000 */
[----:B------:R-:W-:Y:S01]  /*ca60*/  WARPGROUP.ARRIVE ;  /* 0x00000000000079c5 */ /* 0x000fe20000000000 */
[C---:B------:R-:W-:Y:S01]  /*ca70*/  IMAD.IADD R56, R21.reuse, 0x1, R12 ;  /* 0x0000000115387824 */ /* 0x040fe200078e020c */
[----:B----4-:R-:W-:Y:S01]  /*ca80*/  IADD3 R58, R21, 0xc00, R58 ;  /* 0x00000c00153a7810 */ /* 0x010fe20007ffe03a */
[----:B------:R-:W-:Y:S01]  /*ca90*/  IMAD.MOV.U32 R57, RZ, RZ, R11 ;  /* 0x000000ffff397224 */ /* 0x000fe200078e000b */
[----:B------:R-:W4:Y:S06]  /*caa0*/  LDL.64 R64, [R1+0xb0] ;  /* 0x0000b00001407983 */ /* 0x000f2c0000100a00 */
[----:B------:R-:W-:Y:S01]  /*cab0*/  HGMMA.64x64x16.F32 R24, gdesc[UR4], R24, gsb0 ;  /* 0x00e00000041879f0 */ /* 0x000fe20008000818 */
        /* <DEDUP_REMOVED lines=22> */
[----:B------:R-:W-:-:S10]  /*cc20*/  WARPGROUP.ARRIVE ;  /* 0x00000000000079c5 */ /* 0x000fd40000000000 */
[----:B------:R-:W-:Y:S01]  /*cc30*/  HGMMA.64x64x16.F32 R24, gdesc[UR4], R24, gsb0 ;  /* 0x00e00000041879f0 */ /* 0x000fe20008000818 */
[----:B------:R-:W-:Y:S01]  /*cc40*/  VIADD R56, R10, 0xe00 ;  /* 0x00000e000a387836 */ /* 0x000fe20000000000 */
[----:B---3--:R-:W-:-:S03]  /*cc50*/  IADD3 R62, R13, 0xe00, R62 ;  /* 0x00000e000d3e7810 */ /* 0x008fc60007ffe03e */
        /* <DEDUP_REMOVED lines=9> */
[C---:B------:R-:W-:Y:S01]  /*ccf0*/  IMAD.IADD R12, R15.reuse, 0x1, R56 ;  /* 0x000000010f0c7824 */ /* 0x040fe200078e0238 */
[----:B--2---:R-:W-:Y:S01]  /*cd00*/  IADD3 R60, R15, 0xe00, R60 ;  /* 0x00000e000f3c7810 */ /* 0x004fe20007ffe03c */
        /* <DEDUP_REMOVED lines=9> */
[----:B----4-:R-:W-:Y:S01]  /*cda0*/  IADD3 R64, R21, 0xe00, R64 ;  /* 0x00000e0015407810 */ /* 0x010fe20007ffe040 */
[----:B------:R-:W-:Y:S01]  /*cdb0*/  IMAD.MOV.U32 R13, RZ, RZ, R11 ;  /* 0x000000ffff0d7224 */ /* 0x000fe200078e000b */
[----:B------:R-:W-:Y:S02]  /*cdc0*/  R2UR UR5, R65 ;  /* 0x00000000410572ca */ /* 0x000fe400000e0000 */
[----:B------:R-:W-:Y:S02]  /*cdd0*/  R2UR UR6, R12 ;  /* 0x000000000c0672ca */ /* 0x000fe400000e0000 */
[----:B------:R-:W-:Y:S02]  /*cde0*/  R2UR UR7, R13 ;  /* 0x000000000d0772ca */ /* 0x000fe400000e0000 */
[----:B------:R-:W-:Y:S01]  /*cdf0*/  R2UR UR4, R64 ;  /* 0x00000000400472ca */ /* 0x000fe200000e0000 */
[----:B------:R-:W-:-:S02]  /*ce00*/  IMAD.MOV.U32 R12, RZ, RZ, 0x40 ;  /* 0x00000040ff0c7424 */ /* 0x000fc400078e00ff */
[----:B------:R-:W-:-:S03]  /*ce10*/  IMAD.MOV.U32 R13, RZ, RZ, 0x1000 ;  /* 0x00001000ff0d7424 */ /* 0x000fc600078e00ff */
[----:B------:R-:W-:Y:S02]  /*ce20*/  SEL R12, R12, 0x3e, P1 ;  /* 0x0000003e0c0c7807 */ /* 0x000fe40000800000 */
[----:B------:R-:W-:Y:S01]  /*ce30*/  SEL R13, R13, 0xf80, P1 ;  /* 0x00000f800d0d7807 */ /* 0x000fe20000800000 */
[----:B------:R-:W-:Y:S02]  /*ce40*/  WARPGROUP.DEPBAR.LE gsb0, 0x0 ;  /* 0x00008000000079c5 */ /* 0x000fe40000010000 */
[----:B------:R-:W-:-:S06]  /*ce50*/  WARPGROUP.ARRIVE ;  /* 0x00000000000079c5 */ /* 0x000fcc0000000000 */
[----:B------:R-:W-:Y:S01]  /*ce60*/  HGMMA.64x64x16.F32 R24, gdesc[UR4], R24, gsb0 ;  /* 0x00e00000041879f0 */ /* 0x000fe20008000818 */
[----:B------:R-:W-:-:S05]  /*ce70*/  IMAD.IADD R12, R12, 0x1, R13 ;  /* 0x000000010c0c7824 */ /* 0x000fca00078e020d */
[----:B------:R-:W-:-:S05]  /*ce80*/  LOP3.LUT R13, R12, 0x1e06, RZ, 0xc0, !PT ;  /* 0x00001e060c0d7812 */ /* 0x000fca00078ec0ff */
[----:B------:R-:W-:Y:S02]  /*ce90*/  IMAD.IADD R10, R10, 0x1, R13 ;  /* 0x000000010a0a7824 */ /* 0x000fe400078e020d */
[----:B------:R-:W-:Y:S01]  /*cea0*/  IMAD.IADD R66, R13, 0x1, R66 ;  /* 0x000000010d427824 */ /* 0x000fe200078e0242 */
[----:B------:R-:W-:Y:S02]  /*ceb0*/  R2UR UR7, R11 ;  /* 0x000000000b0772ca */ /* 0x000fe400000e0000 */
[----:B------:R-:W-:Y:S02]  /*cec0*/  R2UR UR6, R10 ;  /* 0x000000000a0672ca */ /* 0x000fe400000e0000 */
[----:B------:R-:W-:Y:S02]  /*ced0*/  R2UR UR4, R66 ;  /* 0x00000000420472ca */ /* 0x000fe400000e0000 */
[----:B------:R-:W-:Y:S01]  /*cee0*/  R2UR UR5, R67 ;  /* 0x00000000430572ca */ /* 0x000fe200000e0000 */
[----:B------:R-:W-:Y:S01]  /*cef0*/  STL [R1+0x88], R0 ;  /* 0x0000880001007387 */ /* 0x000fe20000100800 */
[----:B------:R-:W-:-:S02]  /*cf00*/  WARPGROUP.DEPBAR.LE gsb0, 0x0 ;  /* 0x00008000000079c5 */ /* 0x000fc40000010000 */
[----:B------:R-:W-:-:S09]  /*cf10*/  WARPGROUP.ARRIVE ;  /* 0x00000000000079c5 */ /* 0x000fd20000000000 */
[----:B------:R-:W-:Y:S01]  /*cf20*/  HGMMA.64x64x16.F32 R24, gdesc[UR4], R24, gsb0 ;  /* 0x00e00000041879f0 */ /* 0x000fe20008000818 */
        /* <DEDUP_REMOVED lines=14> */
[----:B-----5:R-:W-:-:S03]  /*d010*/  @!P0 MOV R69, R68 ;  /* 0x0000004400458202 */ /* 0x020fc60000000f00 */
[----:B------:R-:W-:Y:S04]  /*d020*/  STL [R1+0x88], R0 ;  /* 0x0000880001007387 */ /* 0x000fe80000100800 */
[----:B------:R-:W-:Y:S04]  /*d030*/  STL [R1+0x88], R0 ;  /* 0x0000880001007387 */ /* 0x000fe80000100800 */
[----:B------:R-:W-:Y:S04]  /*d040*/  STL [R1+0x88], R0 ;  /* 0x0000880001007387 */ /* 0x000fe80000100800 */
[----:B------:R-:W-:Y:S04]  /*d050*/  STL [R1+0x88], R0 ;  /* 0x0000880001007387 */ /* 0x000fe80000100800 */
[----:B------:R-:W-:Y:S01]  /*d060*/  STL [R1+0x88], R0 ;  /* 0x0000880001007387 */ /* 0x000fe20000100800 */
[----:B------:R-:W-:-:S03]  /*d070*/  @!P0 IMAD R14, R14, 0x8, R69 ;  /* 0x000000080e0e8824 */ /* 0x000fc600078e0245 */
[----:B------:R-:W-:Y:S04]  /*d080*/  STL [R1+0x88], R0 ;  /* 0x0000880001007387 */ /* 0x000fe80000100800 */
[----:B------:R-:W-:Y:S04]  /*d090*/  STL [R1+0x88], R0 ;  /* 0x0000880001007387 */ /* 0x000fe80000100800 */
[----:B------:R-:W-:Y:S04]  /*d0a0*/  STL [R1+0x88], R0 ;  /* 0x0000880001007387 */ /* 0x000fe80000100800 */
[----:B------:R-:W-:Y:S04]  /*d0b0*/  STL [R1+0x88], R0 ;  /* 0x0000880001007387 */ /* 0x000fe80000100800 */
[----:B------:R-:W-:Y:S01]  /*d0c0*/  STL [R1+0x88], R0 ;  /* 0x0000880001007387 */ /* 0x000fe20000100800 */
[----:B------:R-:W-:-:S03]  /*d0d0*/  @!P0 PRMT R10, RZ, 0x654, R14 ;  /* 0x00000654ff0a8816 */ /* 0x000fc6000000000e */
[----:B------:R-:W-:Y:S04]  /*d0e0*/  STL [R1+0x88], R0 ;  /* 0x0000880001007387 */ /* 0x000fe80000100800 */
[----:B------:R-:W-:Y:S04]  /*d0f0*/  STL [R1+0x88], R0 ;  /* 0x0000880001007387 */ /* 0x000fe80000100800 */
[----:B------:R-:W-:Y:S01]  /*d100*/  STL [R1+0x88], R0 ;  /* 0x0000880001007387 */ /* 0x000fe20000100800 */
[----:B------:R-:W-:-:S03]  /*d110*/  WARPGROUP.DEPBAR.LE gsb0, 0x0 ;  /* 0x00008000000079c5 */ /* 0x000fc60000010000 */
[----:B------:R-:W-:Y:S04]  /*d120*/  STL [R1+0x88], R0 ;  /* 0x0000880001007387 */ /* 0x000fe80000100800 */
[----:B------:R-:W-:Y:S04]  /*d130*/  STL [R1+0x88], R0 ;  /* 0x0000880001007387 */ /* 0x000fe80000100800 */
[----:B------:R-:W-:Y:S04]  /*d140*/  STL [R1+0x88], R0 ;  /* 0x0000880001007387 */ /* 0x000fe80000100800 */
[----:B------:R0:W-:Y:S01]  /*d150*/  STL [R1+0x88], R0 ;  /* 0x0000880001007387 */ /* 0x0001e20000100800 */
[----:B------:R1:W-:Y:S03]  /*d160*/  @!P0 SYNCS.ARRIVE.TRANS64.RED.A1T0 RZ, [R10+URZ], RZ ;  /* 0x000000ff0aff89a7 */ /* 0x0003e6000810043f */
[----:B------:R-:W2:Y:S04]  /*d170*/  LDL.64 R12, [R1+0x120] ;  /* 0x00012000010c7983 */ /* 0x000ea80000100a00 */
[----:B------:R-:W3:Y:S04]  /*d180*/  LDL R14, [R3] ;  /* 0x00000000030e7983 */ /* 0x000ee80000100800 */
[----:B-1----:R-:W4:Y:S04]  /*d190*/  LDL R10, [R3+0x24] ;  /* 0x00002400030a7983 */ /* 0x002f280000100800 */
[----:B------:R-:W5:Y:S04]  /*d1a0*/  LDL R15, [R1+0x70] ;  /* 0x00007000010f7983 */ /* 0x000f680000100800 */
[----:B------:R-:W5:Y:S04]  /*d1b0*/  LDL R11, [R3+0x8] ;  /* 0x00000800030b7983 */ /* 0x000f680000100800 */
[----:B0-----:R-:W3:Y:S04]  /*d1c0*/  LDL R0, [R3+0x18] ;  /* 0x0000180003007983 */ /* 0x001ee80000100800 */
[----:B------:R-:W5:Y:S04]  /*d1d0*/  LDL R58, [R3+0xc] ;  /* 0x00000c00033a7983 */ /* 0x000f680000100800 */
[----:B------:R-:W5:Y:S04]  /*d1e0*/  LDL R57, [R3+0x10] ;  /* 0x0000100003397983 */ /* 0x000f680000100800 */
[----:B------:R-:W5:Y:S04]  /*d1f0*/  LDL R59, [R3+0x14] ;  /* 0x00001400033b7983 */ /* 0x000f680000100800 */
[----:B--2---:R-:W2:Y:S01]  /*d200*/  LD.E R13, desc[UR46][R12.64] ;  /* 0x0000002e0c0d7980 */ /* 0x004ea2000c101900 */
[----:B----4-:R-:W-:-:S03]  /*d210*/  ISETP.NE.AND P1, PT, R10, 0x1, PT ;  /* 0x000000010a00780c */ /* 0x010fc60003f25270 */
[----:B------:R-:W4:Y:S10]  /*d220*/  LDL R10, [R3+0x4] ;  /* 0x00000400030a7983 */ /* 0x000f340000100800 */
[----:B------:R-:W4:Y:S04]  /*d230*/  @P1 LDL R21, [R3+0x28] ;  /* 0x0000280003151983 */ /* 0x000f280000100800 */
[----:B------:R-:W4:Y:S01]  /*d240*/  @P1 LDL R56, [R3+0x2c] ;  /* 0x00002c0003381983 */ /* 0x000f220000100800 */
[----:B------:R-:W-:-:S02]  /*d250*/  UMOV UR4, 0xffffffc0 ;  /* 0xffffffc000047882 */ /* 0x000fc40000000000 */
[----:B------:R-:W-:Y:S01]  /*d260*/  UIMAD UR4, UR49, UR4, 0x41 ;  /* 0x00000041310474a4 */ /* 0x000fe2000f8e0204 */
[----:B---3--:R-:W-:Y:S01]  /*d270*/  ISETP.GE.AND P2, PT, R0, 0x1, PT ;  /* 0x000000010000780c */ /* 0x008fe20003f46270 */
[----:B------:R-:W-:Y:S01]  /*d280*/  BSSY B0, `(.L_x_5249) ;  /* 0x0000083000007945 */ /* 0x000fe20003800000 */
[-C--:B--2---:R-:W-:Y:S01]  /*d290*/  FMUL.FTZ R37, R37, R13.reuse ;  /* 0x0000000d25257220 */ /* 0x084fe20000410000 */
[-C--:B------:R-:W-:Y:S01]  /*d2a0*/  FMUL.FTZ R12, R24, R13.reuse ;  /* 0x0000000d180c7220 */ /* 0x080fe20000410000 */
[-C--:B------:R-:W-:Y:S01]  /*d2b0*/  FMUL.FTZ R24, R26, R13.reuse ;  /* 0x0000000d1a187220 */ /* 0x080fe20000410000 */
[-C--:B------:R-:W-:Y:S01]  /*d2c0*/  FMUL.FTZ R26, R28, R13.reuse ;  /* 0x0000000d1c1a7220 */ /* 0x080fe20000410000 */
[----:B------:R0:W1:Y:S01]  /*d2d0*/  MUFU.TANH R66, R37 ;  /* 0x0000002500427308 */ /* 0x0000620000002400 */
[----:B------:R-:W-:Y:S01]  /*d2e0*/  FMUL.FTZ R33, R33, R13 ;  /* 0x0000000d21217220 */ /* 0x000fe20000410000 */
[----:B0-----:R-:W-:-:S06]  /*d2f0*/  SHF.R.S32.HI R37, RZ, 0x1f, R14 ;  /* 0x0000001fff257819 */ /* 0x001fcc000001140e */
[----:B------:R0:W2:Y:S02]  /*d300*/  MUFU.TANH R61, R26 ;  /* 0x0000001a003d7308 */ /* 0x0000a40000002400 */
[----:B0-----:R-:W-:-:S06]  /*d310*/  LEA.HI R26, R37, R14, RZ, 0x7 ;  /* 0x0000000e251a7211 */ /* 0x001fcc00078f38ff */
[----:B------:R0:W3:Y:S01]  /*d320*/  MUFU.TANH R64, R33 ;  /* 0x0000002100407308 */ /* 0x0000e20000002400 */
[-C--:B------:R-:W-:Y:S01]  /*d330*/  FMUL.FTZ R36, R36, R13.reuse ;  /* 0x0000000d24247220 */ /* 0x080fe20000410000 */
[-C--:B0-----:R-:W-:Y:S01]  /*d340*/  FMUL.FTZ R33, R39, R13.reuse ;  /* 0x0000000d27217220 */ /* 0x081fe20000410000 */
[----:B------:R-:W-:Y:S01]  /*d350*/  LOP3.LUT R39, R26, 0xffffff80, RZ, 0xc0, !PT ;  /* 0xffffff801a277812 */ /* 0x000fe200078ec0ff */
[-C--:B------:R-:W-:Y:S01]  /*d360*/  FMUL.FTZ R41, R41, R13.reuse ;  /* 0x0000000d29297220 */ /* 0x080fe20000410000 */
[----:B------:R-:W-:-:S03]  /*d370*/  FMUL.FTZ R32, R32, R13 ;  /* 0x0000000d20207220 */ /* 0x000fc60000410000 */
[----:B------:R-:W-:Y:S01]  /*d380*/  IMAD.IADD R39, R14, 0x1, -R39 ;  /* 0x000000010e277824 */ /* 0x000fe200078e0a27 */
[----:B------:R0:W1:Y:S01]  /*d390*/  MUFU.TANH R65, R36 ;  /* 0x0000002400417308 */ /* 0x0000620000002400 */
[----:B------:R-:W-:-:S07]  /*d3a0*/  FMUL.FTZ R40, R40, R13 ;  /* 0x0000000d28287220 */ /* 0x000fce0000410000 */
[----:B------:R5:W1:Y:S01]  /*d3b0*/  MUFU.TANH R68, R41 ;  /* 0x0000002900447308 */ /* 0x000a620000002400 */
[----:B0-----:R-:W-:-:S07]  /*d3c0*/  SHF.R.S32.HI R36, RZ, 0x1f, R39 ;  /* 0x0000001fff247819 */ /* 0x001fce0000011427 */
[----:B------:R0:W1:Y:S01]  /*d3d0*/  MUFU.TANH R63, R32 ;  /* 0x00000020003f7308 */ /* 0x0000620000002400 */
[----:B-----5:R-:W-:-:S04]  /*d3e0*/  LEA.HI R41, R37, R14, RZ, 0x2 ;  /* 0x0000000e25297211 */ /* 0x020fc800078f10ff */
[----:B------:R-:W-:Y:S01]  /*d3f0*/  LOP3.LUT R41, R41, 0xfffffffc, RZ, 0xc0, !PT ;  /* 0xfffffffc29297812 */ /* 0x000fe200078ec0ff */
[----:B0-----:R-:W-:Y:S01]  /*d400*/  FMUL.FTZ R32, R38, R13 ;  /* 0x0000000d26207220 */ /* 0x001fe20000410000 */
[-C--:B------:R-:W-:Y:S01]  /*d410*/  LEA.HI R38, R36, R39.reuse, RZ, 0x2 ;  /* 0x0000002724267211 */ /* 0x080fe200078f10ff */
[----:B------:R0:W1:Y:S03]  /*d420*/  MUFU.TANH R67, R40 ;  /* 0x0000002800437308 */ /* 0x0000660000002400 */
[--C-:B------:R-:W-:Y:S01]  /*d430*/  SHF.R.S32.HI R37, RZ, 0x2, R38.reuse ;  /* 0x00000002ff257819 */ /* 0x100fe20000011426 */
[----:B------:R-:W-:Y:S01]  /*d440*/  IMAD.IADD R41, R14, 0x1, -R41 ;  /* 0x000000010e297824 */ /* 0x000fe200078e0a29 */
[----:B------:R-:W-:Y:S02]  /*d450*/  LEA.HI R36, R36, R39, RZ, 0x5 ;  /* 0x0000002724247211 */ /* 0x000fe400078f28ff */
[----:B0-----:R-:W-:-:S04]  /*d460*/  SHF.R.S32.HI R40, RZ, 0x1f, R38 ;  /* 0x0000001fff287819 */ /* 0x001fc80000011426 */
[----:B------:R-:W-:Y:S01]  /*d470*/  LEA.HI R40, R40, R37, RZ, 0x3 ;  /* 0x0000002528287211 */ /* 0x000fe200078f18ff */
[----:B------:R-:W-:Y:S01]  /*d480*/  FMUL.FTZ R28, R30, R13 ;  /* 0x0000000d1e1c7220 */ /* 0x000fe20000410000 */
[----:B------:R-:W-:Y:S02]  /*d490*/  LEA.HI R14, R41, R41, RZ, 0x1 ;  /* 0x00000029290e7211 */ /* 0x000fe400078f08ff */
[----:B------:R-:W-:Y:S02]  /*d4a0*/  LOP3.LUT R40, R40, 0xfffffff8, RZ, 0xc0, !PT ;  /* 0xfffffff828287812 */ /* 0x000fe400078ec0ff */
[----:B------:R-:W-:Y:S01]  /*d4b0*/  SHF.R.S32.HI R36, RZ, 0x5, R36 ;  /* 0x00000005ff247819 */ /* 0x000fe20000011424 */
[-C--:B------:R-:W-:Y:S01]  /*d4c0*/  FMUL.FTZ R30, R34, R13.reuse ;  /* 0x0000000d221e7220 */ /* 0x080fe20000410000 */
[----:B------:R-:W-:Y:S01]  /*d4d0*/  FMUL.FTZ R34, R42, R13 ;  /* 0x0000000d2a227220 */ /* 0x000fe20000410000 */
[----:B------:R-:W-:Y:S01]  /*d4e0*/  LOP3.LUT R42, R14, 0x1ffffffe, RZ, 0xc0, !PT ;  /* 0x1ffffffe0e2a7812 */ /* 0x000fe200078ec0ff */
[----:B------:R-:W-:-:S02]  /*d4f0*/  IMAD.IADD R40, R37, 0x1, -R40 ;  /* 0x0000000125287824 */ /* 0x000fc400078e0a28 */
[----:B------:R-:W-:Y:S02]  /*d500*/  IMAD R15, R15, 0x4, R36 ;  /* 0x000000040f0f7824 */ /* 0x000fe400078e0224 */
[----:B------:R-:W-:Y:S02]  /*d510*/  IMAD.IADD R42, R41, 0x1, -R42 ;  /* 0x00000001292a7824 */ /* 0x000fe400078e0a2a */
[----:B------:R-:W-:-:S04]  /*d520*/  IMAD.U32 R15, R15, 0x10, R40 ;  /* 0x000000100f0f7824 */ /* 0x000fc800078e0028 */
[----:B------:R-:W-:-:S04]  /*d530*/  IMAD R42, R42, 0x8, R15 ;  /* 0x000000082a2a7824 */ /* 0x000fc800078e020f */
[----:B----4-:R-:W-:-:S04]  /*d540*/  @P1 IMAD.HI.U32 R21, R42, R21, RZ ;  /* 0x000000152a151227 */ /* 0x010fc800078e00ff */
[-C--:B------:R-:W-:Y:S01]  /*d550*/  FMUL.FTZ R60, R25, R13.reuse ;  /* 0x0000000d193c7220 */ /* 0x080fe20000410000 */
[----:B------:R-:W-:Y:S01]  /*d560*/  @P1 SHF.R.U32.HI R42, RZ, R56, R21 ;  /* 0x00000038ff2a1219 */ /* 0x000fe20000011615 */
[-C--:B------:R-:W-:Y:S01]  /*d570*/  FMUL.FTZ R25, R27, R13.reuse ;  /* 0x0000000d1b197220 */ /* 0x080fe20000410000 */
[-C--:B------:R-:W-:Y:S01]  /*d580*/  FMUL.FTZ R27, R29, R13.reuse ;  /* 0x0000000d1d1b7220 */ /* 0x080fe20000410000 */
[----:B------:R-:W-:Y:S02]  /*d590*/  LOP3.LUT R38, R38, 0x7ffffffc, RZ, 0xc0, !PT ;  /* 0x7ffffffc26267812 */ /* 0x000fe400078ec0ff */
[----:B------:R-:W0:Y:S01]  /*d5a0*/  SHFL.IDX PT, R40, R42, RZ, 0x1c1f ;  /* 0x001c1fff2a287589 */ /* 0x000e2200000e0000 */
[-C--:B------:R-:W-:Y:S01]  /*d5b0*/  FMUL.FTZ R29, R31, R13.reuse ;  /* 0x0000000d1f1d7220 */ /* 0x080fe20000410000 */
[----:B------:R4:W0:Y:S01]  /*d5c0*/  MUFU.TANH R62, R27 ;  /* 0x0000001b003e7308 */ /* 0x0008220000002400 */
        /* <DEDUP_REMOVED lines=8> */
[-C--:B----4-:R-:W-:Y:S01]  /*d650*/  FMUL.FTZ R27, R46, R13.reuse ;  /* 0x0000000d2e1b7220 */ /* 0x090fe20000410000 */
[-C--:B------:R-:W-:Y:S01]  /*d660*/  FMUL.FTZ R52, R52, R13.reuse ;  /* 0x0000000d34347220 */ /* 0x080fe20000410000 */
[-C--:B------:R-:W-:Y:S01]  /*d670*/  FMUL.FTZ R53, R53, R13.reuse ;  /* 0x0000000d35357220 */ /* 0x080fe20000410000 */
[----:B------:R-:W-:Y:S01]  /*d680*/  FMUL.FTZ R54, R54, R13 ;  /* 0x0000000d36367220 */ /* 0x000fe20000410000 */
[----:B------:R-:W-:-:S02]  /*d690*/  IMAD.IADD R38, R39, 0x1, -R38 ;  /* 0x0000000127267824 */ /* 0x000fc400078e0a26 */
[-C--:B------:R-:W-:Y:S01]  /*d6a0*/  FMUL.FTZ R51, R51, R13.reuse ;  /* 0x0000000d33337220 */ /* 0x080fe20000410000 */
[----:B------:R-:W-:Y:S02]  /*d6b0*/  VIADD R15, R11, UR4 ;  /* 0x000000040b0f7c36 */ /* 0x000fe40008000000 */
[----:B------:R-:W-:Y:S01]  /*d6c0*/  FMUL.FTZ R13, R55, R13 ;  /* 0x0000000d370d7220 */ /* 0x000fe20000410000 */
[----:B------:R-:W-:Y:S01]  /*d6d0*/  ULEA UR4, UR49, 0xffffffc0, 0x6 ;  /* 0xffffffc031047891 */ /* 0x000fe2000f8e303f */
[----:B------:R-:W-:Y:S01]  /*d6e0*/  IMAD R21, R38, -0x2, R15 ;  /* 0xfffffffe26157824 */ /* 0x000fe200078e020f */
[----:B------:R-:W4:Y:S03]  /*d6f0*/  MUFU.TANH R12, R12 ;  /* 0x0000000c000c7308 */ /* 0x000f260000002400 */
[----:B------:R-:W-:Y:S01]  /*d700*/  IMAD.IADD R36, R21, 0x1, -R10 ;  /* 0x0000000115247824 */ /* 0x000fe200078e0a0a */
[----:B------:R-:W-:Y:S01]  /*d710*/  LOP3.LUT R21, RZ, R58, RZ, 0x33, !PT ;  /* 0x0000003aff157212 */ /* 0x000fe200078e33ff */
[----:B------:R-:W-:-:S03]  /*d720*/  VIADD R15, R11, -UR4 ;  /* 0x800000040b0f7c36 */ /* 0x000fc60008000000 */
        /* <DEDUP_REMOVED lines=23> */
[----:B------:R-:W1:Y:S08]  /*d8a0*/  MUFU.TANH R54, R54 ;  /* 0x0000003600367308 */ /* 0x000e700000002400 */
[----:B------:R1:W1:Y:S01]  /*d8b0*/  MUFU.TANH R39, R13 ;  /* 0x0000000d00277308 */ /* 0x0002620000002400 */
[----:B------:R-:W-:Y:S01]  /*d8c0*/  IMAD.IADD R43, R36, 0x1, R21 ;  /* 0x00000001242b7824 */ /* 0x000fe200078e0215 */
[----:B0-----:R-:W-:Y:S01]  /*d8d0*/  VIADDMNMX R15, R40, R46, R41, PT ;  /* 0x0000002e280f7246 */ /* 0x001fe20003800129 */
[----:B------:R-:W-:-:S02]  /*d8e0*/  VIADD R59, R59, -UR4 ;  /* 0x800000043b3b7c36 */ /* 0x000fc40008000000 */
[----:B------:R-:W-:Y:S01]  /*d8f0*/  IMAD.IADD R21, R43, 0x1, R40 ;  /* 0x000000012b157824 */ /* 0x000fe200078e0228 */
[----:B--234-:R-:W-:Y:S06]  /*d900*/  @!P2 BRA `(.L_x_5250) ;  /* 0x000000000068a947 */ /* 0x01cfec0003800000 */
[----:B-1----:R-:W-:Y:S01]  /*d910*/  IADD3 R13, -R10, R11, R40 ;  /* 0x0000000b0a0d7210 */ /* 0x002fe20007ffe128 */
[----:B------:R-:W-:Y:S03]  /*d920*/  BSSY B1, `(.L_x_5251) ;  /* 0x0000014000017945 */ /* 0x000fe60003800000 */
[----:B------:R-:W-:-:S13]  /*d930*/  ISETP.GT.AND P1, PT, R13, -0x1, PT ;  /* 0xffffffff0d00780c */ /* 0x000fda0003f24270 */
[----:B------:R-:W-:Y:S05]  /*d940*/  @P1 BRA `(.L_x_5252) ;  /* 0x00000000002c1947 */ /* 0x000fea0003800000 */
[----:B------:R-:W-:Y:S01]  /*d950*/  ISETP.NE.AND P1, PT, R0, 0x1, PT ;  /* 0x000000010000780c */ /* 0x000fe20003f25270 */
[----:B------:R-:W-:Y:S01]  /*d960*/  BSSY B2, `(.L_x_5253) ;  /* 0x0000007000027945 */ /* 0x000fe20003800000 */
[----:B------:R-:W-:-:S11]  /*d970*/  LOP3.LUT R13, RZ, R13, RZ, 0x33, !PT ;  /* 0x0000000dff0d7212 */ /* 0x000fd600078e33ff */
[----:B------:R-:W-:Y:S05]  /*d980*/  @!P1 BRA `(.L_x_5254) ;  /* 0x0000000000109947 */ /* 0x000fea0003800000 */
[----:B------:R-:W2:Y:S04]  /*d990*/  LDL R36, [R3+0x1c] ;  /* 0x00001c0003247983 */ /* 0x000ea80000100800 */
[----:B------:R-:W3:Y:S01]  /*d9a0*/  LDL R40, [R3+0x20] ;  /* 0x0000200003287983 */ /* 0x000ee20000100800 */
[----:B--2---:R-:W-:-:S05]  /*d9b0*/  IMAD.HI.U32 R13, R13, R36, RZ ;  /* 0x000000240d0d7227 */ /* 0x004fca00078e00ff */
[----:B---3--:R-:W-:-:S07]  /*d9c0*/  SHF.R.U32.HI R13, RZ, R40, R13 ;  /* 0x00000028ff0d7219 */ /* 0x008fce000001160d */
.L_x_5254:
[----:B------:R-:W-:Y:S05]  /*d9d0*/  BSYNC B2 ;  /* 0x0000000000027941 */ /* 0x000fea0003800000 */
.L_x_5253:
[----:B------:R-:W-:Y:S01]  /*d9e0*/  LOP3.LUT R13, RZ, R13, RZ, 0x33, !PT ;  /* 0x0000000dff0d7212 */ /* 0x000fe200078e33ff */
[----:B------:R-:W-:Y:S06]  /*d9f0*/  BRA `(.L_x_5255) ;  /* 0x0000000000187947 */ /* 0x000fec0003800000 */
.L_x_5252:
[----:B------:R-:W-:-:S13]  /*da00*/  ISETP.NE.AND P1, PT, R0, 0x1, PT ;  /* 0x000000010000780c */ /* 0x000fda0003f25270 */
[----:B------:R-:W-:Y:S05]  /*da10*/  @!P1 BRA `(.L_x_5255) ;  /* 0x0000000000109947 */ /* 0x000fea0003800000 */
[----:B------:R-:W2:Y:S04]  /*da20*/  LDL R36, [R3+0x1c] ;  /* 0x00001c0003247983 */ /* 0x000ea80000100800 */
[----:B------:R-:W3:Y:S01]  /*da30*/  LDL R40, [R3+0x20] ;  /* 0x0000200003287983 */ /* 0x000ee20000100800 */
[----:B--2---:R-:W-:-:S05]  /*da40*/  IMAD.HI.U32 R13, R13, R36, RZ ;  /* 0x000000240d0d7227 */ /* 0x004fca00078e00ff */
[----:B---3--:R-:W-:-:S07]  /*da50*/  SHF.R.U32.HI R13, RZ, R40, R13 ;  /* 0x00000028ff0d7219 */ /* 0x008fce000001160d */
.L_x_5255:
[----:B------:R-:W-:Y:S05]  /*da60*/  BSYNC B1 ;  /* 0x0000000000017941 */ /* 0x000fea0003800000 */
.L_x_5251:
[----:B------:R-:W-:-:S04]  /*da70*/  IMAD R13, R0, R13, -UR4 ;  /* 0x80000004000d7e24 */ /* 0x000fc8000f8e020d */
[----:B------:R-:W-:-:S05]  /*da80*/  IMAD R36, R38, -0x2, R13 ;  /* 0xfffffffe26247824 */ /* 0x000fca00078e020d */
[----:B------:R-:W-:Y:S02]  /*da90*/  VIMNMX R21, R21, R36, !PT ;  /* 0x0000002415157248 */ /* 0x000fe40007fe0100 */
[----:B------:R-:W-:-:S07]  /*daa0*/  VIADDMNMX R15, R36, R0, R15, PT ;  /* 0x00000000240f7246 */ /* 0x000fce000380010f */
.L_x_5250:
[----:B------:R-:W-:Y:S05]  /*dab0*/  BSYNC B0 ;  /* 0x0000000000007941 */ /* 0x000fea0003800000 */
.L_x_5249:
[C---:B------:R-:W-:Y:S01]  /*dac0*/  ISETP.GE.AND P1, PT, R59.reuse, 0x2, PT ;  /* 0x000000023b00780c */ /* 0x040fe20003f26270 */
[----:B------:R-:W0:Y:S01]  /*dad0*/  SHFL.IDX PT, R42, R42, 0x1, 0x1c1f ;  /* 0x003c1f002a2a7f89 */ /* 0x000e2200000e0000 */
[----:B------:R-:W-:Y:S01]  /*dae0*/  ISETP.GE.AND P5, PT, R59, 0xa, PT ;  /* 0x0000000a3b00780c */ /* 0x000fe20003fa6270 */
[----:B------:R-:W-:Y:S01]  /*daf0*/  BSSY B0, `(.L_x_5256) ;  /* 0x0000068000007945 */ /* 0x000fe20003800000 */
[----:B------:R-:W-:Y:S02]  /*db00*/  ISETP.GT.AND P3, PT, R21, 0x1, !P1 ;  /* 0x000000011500780c */ /* 0x000fe40004f64270 */
[----:B------:R-:W-:Y:S02]  /*db10*/  ISETP.GE.AND P2, PT, R59, 0x9, PT ;  /* 0x000000093b00780c */ /* 0x000fe40003f46270 */
[----:B------:R-:W-:Y:S02]  /*db20*/  ISETP.LT.OR P3, PT, R15, 0x2, P3 ;  /* 0x000000020f00780c */ /* 0x000fe40001f61670 */
[----:B------:R-:W-:-:S02]  /*db30*/  P2R R50, PR, RZ, 0x20 ;  /* 0x00000020ff327803 */ /* 0x000fc40000000000 */
[----:B------:R-:W-:Y:S02]  /*db40*/  FSEL R47, R60, -INF , !P3 ;  /* 0xff8000003c2f7808 */ /* 0x000fe40005800000 */
[C---:B------:R-:W-:Y:S02]  /*db50*/  ISETP.GT.AND P3, PT, R21.reuse, 0x9, !P5 ;  /* 0x000000091500780c */ /* 0x040fe40006f64270 */
[----:B------:R-:W-:Y:S02]  /*db60*/  ISETP.GT.AND P4, PT, R21, 0x8, !P2 ;  /* 0x000000081500780c */ /* 0x000fe40005784270 */
[----:B------:R-:W-:Y:S02]  /*db70*/  ISETP.LT.OR P3, PT, R15, 0xa, P3 ;  /* 0x0000000a0f00780c */ /* 0x000fe40001f61670 */
[----:B------:R-:W-:Y:S02]  /*db80*/  ISETP.GE.AND P5, PT, R59, 0x11, PT ;  /* 0x000000113b00780c */ /* 0x000fe40003fa6270 */
[----:B------:R-:W-:-:S02]  /*db90*/  FSEL R51, R62, -INF , !P3 ;  /* 0xff8000003e337808 */ /* 0x000fc40005800000 */
[----:B------:R-:W-:Y:S02]  /*dba0*/  ISETP.LT.OR P4, PT, R15, 0x9, P4 ;  /* 0x000000090f00780c */ /* 0x000fe40002781670 */
[----:B------:R-:W-:Y:S02]  /*dbb0*/  ISETP.GT.AND P3, PT, R21, 0x10, !P5 ;  /* 0x000000101500780c */ /* 0x000fe40006f64270 */
[----:B------:R-:W-:Y:S02]  /*dbc0*/  FSEL R61, R61, -INF , !P4 ;  /* 0xff8000003d3d7808 */ /* 0x000fe40006000000 */
[----:B------:R-:W-:Y:S02]  /*dbd0*/  ISETP.LT.OR P3, PT, R15, 0x11, P3 ;  /* 0x000000110f00780c */ /* 0x000fe40001f61670 */
[----:B------:R-:W-:Y:S02]  /*dbe0*/  ISETP.GE.AND P4, PT, R59, 0x12, PT ;  /* 0x000000123b00780c */ /* 0x000fe40003f86270 */
[----:B-1----:R-:W-:-:S02]  /*dbf0*/  FSEL R63, R63, -INF , !P3 ;  /* 0xff8000003f3f7808 */ /* 0x002fc40005800000 */
        /* <DEDUP_REMOVED lines=33> */
[----:B------:R-:W-:Y:S02]  /*de10*/  P2R R56, PR, RZ, 0x20 ;  /* 0x00000020ff387803 */ /* 0x000fe40000000000 */
[----:B------:R-:W-:Y:S02]  /*de20*/  FSEL R139, R45, -INF , !P3 ;  /* 0xff8000002d8b7808 */ /* 0x000fe40005800000 */
[----:B------:R-:W-:-:S02]  /*de30*/  ISETP.GE.AND P3, PT, R59, 0x31, PT ;  /* 0x000000313b00780c */ /* 0x000fc40003f66270 */
[----:B0-----:R-:W-:Y:S02]  /*de40*/  VIADDMNMX R13, R42, R46, R41, PT ;  /* 0x0000002e2a0d7246 */ /* 0x001fe40003800129 */
        /* <DEDUP_REMOVED lines=36> */
.L_x_5261:
[----:B------:R-:W-:Y:S05]  /*e090*/  BSYNC B2 ;  /* 0x0000000000027941 */ /* 0x000fea0003800000 */
.L_x_5260:
[----:B------:R-:W-:Y:S01]  /*e0a0*/  LOP3.LUT R11, RZ, R11, RZ, 0x33, !PT ;  /* 0x0000000bff0b7212 */ /* 0x000fe200078e33ff */
[----:B------:R-:W-:Y:S06]  /*e0b0*/  BRA `(.L_x_5262) ;  /* 0x0000000000187947 */ /* 0x000fec0003800000 */
.L_x_5259:
[----:B------:R-:W-:-:S13]  /*e0c0*/  ISETP.NE.AND P6, PT, R0, 0x1, PT ;  /* 0x000000010000780c */ /* 0x000fda0003fc5270 */
[----:B------:R-:W-:Y:S05]  /*e0d0*/  @!P6 BRA `(.L_x_5262) ;  /* 0x000000000010e947 */ /* 0x000fea0003800000 */
[----:B------:R-:W2:Y:S04]  /*e0e0*/  LDL R10, [R3+0x1c] ;  /* 0x00001c00030a7983 */ /* 0x000ea80000100800 */
[----:B------:R-:W3:Y:S01]  /*e0f0*/  LDL R36, [R3+0x20] ;  /* 0x0000200003247983 */ /* 0x000ee20000100800 */
[----:B--2---:R-:W-:-:S05]  /*e100*/  IMAD.HI.U32 R11, R11, R10, RZ ;  /* 0x0000000a0b0b7227 */ /* 0x004fca00078e00ff */
[----:B---3--:R-:W-:-:S07]  /*e110*/  SHF.R.U32.HI R11, RZ, R36, R11 ;  /* 0x00000024ff0b7219 */ /* 0x008fce000001160b */
.L_x_5262:
[----:B------:R-:W-:Y:S05]  /*e120*/  BSYNC B1 ;  /* 0x0000000000017941 */ /* 0x000fea0003800000 */
.L_x_5258:
[----:B------:R-:W-:-:S04]  /*e130*/  IMAD R11, R0, R11, -UR4 ;  /* 0x80000004000b7e24 */ /* 0x000fc8000f8e020b */
[----:B------:R-:W-:-:S05]  /*e140*/  IMAD R11, R38, -0x2, R11 ;  /* 0xfffffffe260b7824 */ /* 0x000fca00078e020b */
[----:B------:R-:W-:Y:S02]  /*e150*/  VIADDMNMX R13, R11, R0, R13, PT ;  /* 0x000000000b0d7246 */ /* 0x000fe4000380010d */
[----:B------:R-:W-:-:S07]  /*e160*/  VIMNMX R12, R12, R11, !PT ;  /* 0x0000000b0c0c7248 */ /* 0x000fce0007fe0100 */
.L_x_5257:
[----:B------:R-:W-:Y:S05]  /*e170*/  BSYNC B0 ;  /* 0x0000000000007941 */ /* 0x000fea0003800000 */
.L_x_5256:
[----:B------:R-:W-:Y:S01]  /*e180*/  ISETP.GT.AND P1, PT, R12, 0x1, !P1 ;  /* 0x000000010c00780c */ /* 0x000fe20004f24270 */
[----:B------:R-:W2:Y:S01]  /*e190*/  LDL R41, [R1+0x430] ;  /* 0x0004300001297983 */ /* 0x000ea20000100800 */
[----:B------:R-:W-:Y:S02]  /*e1a0*/  FMNMX.FTZ R0, R45, R47, !PT ;  /* 0x0000002f2d007209 */ /* 0x000fe40007810000 */
[----:B------:R-:W-:Y:S01]  /*e1b0*/  ISETP.LT.OR P1, PT, R13, 0x2, P1 ;  /* 0x000000020d00780c */ /* 0x000fe20000f21670 */
[----:B------:R-:W3:Y:S01]  /*e1c0*/  LDL.64 R42, [R1+0x138] ;  /* 0x00013800012a7983 */ /* 0x000ee20000100a00 */
[----:B------:R-:W-:Y:S02]  /*e1d0*/  FMNMX.FTZ R0, R61, R0, !PT ;  /* 0x000000003d007209 */ /* 0x000fe40007810000 */
[----:B------:R-:W-:Y:S01]  /*e1e0*/  FSEL R25, R25, -INF , !P1 ;  /* 0xff80000019197808 */ /* 0x000fe20004800000 */
[----:B------:R-:W4:Y:S01]  /*e1f0*/  LDL R117, [R1+0x1e8] ;  /* 0x0001e80001757983 */ /* 0x000f220000100800 */
[----:B------:R-:W-:-:S02]  /*e200*/  ISETP.NE.AND P1, PT, R50, RZ, PT ;  /* 0x000000ff3200720c */ /* 0x000fc40003f25270 */
[----:B------:R-:W-:Y:S01]  /*e210*/  FMNMX.FTZ R0, R51, R0, !PT ;  /* 0x0000000033007209 */ /* 0x000fe20007810000 */
[----:B------:R-:W5:Y:S01]  /*e220*/  LDL R46, [R1+0x228] ;  /* 0x00022800012e7983 */ /* 0x000f620000100800 */
[----:B------:R-:W-:Y:S02]  /*e230*/  ISETP.GT.AND P1, PT, R12, 0x9, !P1 ;  /* 0x000000090c00780c */ /* 0x000fe40004f24270 */
[----:B------:R-:W-:Y:S01]  /*e240*/  FMNMX.FTZ R0, R63, R0, !PT ;  /* 0x000000003f007209 */ /* 0x000fe20007810000 */
[----:B------:R-:W4:Y:S01]  /*e250*/  LDL R50, [R1+0x230] ;  /* 0x0002300001327983 */ /* 0x000f220000100800 */
[----:B------:R-:W-:Y:S02]  /*e260*/  ISETP.LT.OR P1, PT, R13, 0xa, P1 ;  /* 0x0000000a0d00780c */ /* 0x000fe40000f21670 */
[----:B------:R-:W-:Y:S01]  /*e270*/  FMNMX.FTZ R0, R145, R0, !PT ;  /* 0x0000000091007209 */ /* 0x000fe20007810000 */
[----:B------:R-:W4:Y:S01]  /*e280*/  LDL R52, [R1+0x234] ;  /* 0x0002340001347983 */ /* 0x000f220000100800 */
[----:B------:R-:W-:-:S02]  /*e290*/  FSEL R29, R29, -INF , !P1 ;  /* 0xff8000001d1d7808 */ /* 0x000fc40004800000 */
[----:B------:R-:W-:Y:S01]  /*e2a0*/  ISETP.NE.AND P1, PT, R56, RZ, PT ;  /* 0x000000ff3800720c */ /* 0x000fe20003f25270 */
[----:B------:R-:W4:Y:S01]  /*e2b0*/  LDL R70, [R1+0x258] ;  /* 0x0002580001467983 */ /* 0x000f220000100800 */
[C---:B------:R-:W-:Y:S02]  /*e2c0*/  ISETP.GT.AND P2, PT, R12.reuse, 0x8, !P2 ;  /* 0x000000080c00780c */ /* 0x040fe40005744270 */
[----:B------:R-:W-:Y:S01]  /*e2d0*/  ISETP.GT.AND P1, PT, R12, 0x10, !P1 ;  /* 0x000000100c00780c */ /* 0x000fe20004f24270 */
[----:B------:R-:W4:Y:S01]  /*e2e0*/  LDL R56, [R1+0x23c] ;  /* 0x00023c0001387983 */ /* 0x000f220000100800 */
[----:B------:R-:W-:Y:S02]  /*e2f0*/  FMNMX.FTZ R0, R65, R0, !PT ;  /* 0x0000000041007209 */ /* 0x000fe40007810000 */
[C---:B------:R-:W-:Y:S01]  /*e300*/  ISETP.LT.OR P1, PT, R13.reuse, 0x11, P1 ;  /* 0x000000110d00780c */ /* 0x040fe20000f21670 */
[----:B------:R-:W4:Y:S01]  /*e310*/  LDL R72, [R1+0x25c] ;  /* 0x00025c0001487983 */ /* 0x000f220000100800 */
[----:B------:R-:W-:-:S02]  /*e320*/  ISETP.LT.OR P2, PT, R13, 0x9, P2 ;  /* 0x000000090d00780c */ /* 0x000fc40001741670 */
[----:B------:R-:W-:Y:S01]  /*e330*/  FSEL R30, R30, -INF , !P1 ;  /* 0xff8000001e1e7808 */ /* 0x000fe20004800000 */
[----:B------:R-:W4:Y:S01]  /*e340*/  LDL R74, [R1+0x260] ;  /* 0x00026000014a7983 */ /* 0x000f220000100800 */
[----:B------:R-:W-:Y:S02]  /*e350*/  ISETP.NE.AND P1, PT, R58, RZ, PT ;  /* 0x000000ff3a00720c */ /* 0x000fe40003f25270 */
[----:B------:R-:W-:Y:S01]  /*e360*/  FMNMX.FTZ R0, R141, R0, !PT ;  /* 0x000000008d007209 */ /* 0x000fe20007810000 */
[----:B------:R-:W4:Y:S01]  /*e370*/  LDL R58, [R1+0x240] ;  /* 0x00024000013a7983 */ /* 0x000f220000100800 */
[----:B------:R-:W-:Y:S02]  /*e380*/  ISETP.GT.AND P1, PT, R12, 0x11, !P1 ;  /* 0x000000110c00780c */ /* 0x000fe40004f24270 */
[----:B------:R-:W-:Y:S01]  /*e390*/  FSEL R28, R28, -INF , !P2 ;  /* 0xff8000001c1c7808 */ /* 0x000fe20005000000 */
[----:B------:R-:W4:Y:S01]  /*e3a0*/  LDL R76, [R1+0x264] ;  /* 0x00026400014c7983 */ /* 0x000f220000100800 */
[----:B------:R-:W-:-:S02]  /*e3b0*/  ISETP.LT.OR P1, PT, R13, 0x12, P1 ;  /* 0x000000120d00780c */ /* 0x000fc40000f21670 */
[----:B------:R-:W-:Y:S01]  /*e3c0*/  ISETP.NE.AND P2, PT, R66, RZ, PT ;  /* 0x000000ff4200720c */ /* 0x000fe20003f45270 */
[----:B------:R-:W4:Y:S01]  /*e3d0*/  LDL R78, [R1+0x268] ;  /* 0x00026800014e7983 */ /* 0x000f220000100800 */
[----:B------:R-:W-:Y:S02]  /*e3e0*/  FSEL R31, R31, -INF , !P1 ;  /* 0xff8000001f1f7808 */ /* 0x000fe40004800000 */
[----:B------:R-:W-:Y:S01]  /*e3f0*/  ISETP.NE.AND P1, PT, R60, RZ, PT ;  /* 0x000000ff3c00720c */ /* 0x000fe20003f25270 */
[----:B------:R-:W4:Y:S01]  /*e400*/  LDL R66, [R1+0x250] ;  /* 0x0002500001427983 */ /* 0x000f220000100800 */
[----:B------:R-:W-:Y:S02]  /*e410*/  FMNMX.FTZ R0, R67, R0, !PT ;  /* 0x0000000043007209 */ /* 0x000fe40007810000 */
[----:B------:R-:W-:Y:S01]  /*e420*/  ISETP.GT.AND P1, PT, R12, 0x18, !P1 ;  /* 0x000000180c00780c */ /* 0x000fe20004f24270 */
[----:B------:R-:W4:Y:S01]  /*e430*/  LDL R60, [R1+0x244] ;  /* 0x00024400013c7983 */ /* 0x000f220000100800 */
[----:B------:R-:W-:-:S02]  /*e440*/  FMNMX.FTZ R0, R143, R0, !PT ;  /* 0x000000008f007209 */ /* 0x000fc40007810000 */
[----:B------:R-:W-:Y:S01]  /*e450*/  ISETP.LT.OR P1, PT, R13, 0x19, P1 ;  /* 0x000000190d00780c */ /* 0x000fe20000f21670 */
[----:B------:R-:W4:Y:S01]  /*e460*/  LDL R80, [R1+0x26c] ;  /* 0x00026c0001507983 */ /* 0x000f220000100800 */
[----:B------:R-:W-:Y:S02]  /*e470*/  FMNMX.FTZ R0, R55, R0, !PT ;  /* 0x0000000037007209 */ /* 0x000fe40007810000 */
[----:B------:R-:W-:Y:S01]  /*e480*/  FSEL R32, R32, -INF , !P1 ;  /* 0xff80000020207808 */ /* 0x000fe20004800000 */
[----:B------:R-:W4:Y:S01]  /*e490*/  LDL R82, [R1+0x270] ;  /* 0x0002700001527983 */ /* 0x000f220000100800 */
[----:B------:R-:W-:Y:S02]  /*e4a0*/  ISETP.NE.AND P1, PT, R62, RZ, PT ;  /* 0x000000ff3e00720c */ /* 0x000fe40003f25270 */
[----:B------:R-:W-:Y:S01]  /*e4b0*/  ISETP.NE.AND P6, PT, R40, RZ, PT ;  /* 0x000000ff2800720c */ /* 0x000fe20003fc5270 */
[----:B------:R-:W4:Y:S01]  /*e4c0*/  LDL R62, [R1+0x248] ;  /* 0x00024800013e7983 */ /* 0x000f220000100800 */
[----:B------:R-:W-:-:S02]  /*e4d0*/  ISETP.GT.AND P1, PT, R12, 0x19, !P1 ;  /* 0x000000190c00780c */ /* 0x000fc40004f24270 */
[----:B------:R-:W-:Y:S01]  /*e4e0*/  FMNMX.FTZ R0, R139, R0, !PT ;  /* 0x000000008b007209 */ /* 0x000fe20007810000 */
[----:B------:R-:W4:Y:S01]  /*e4f0*/  LDL R84, [R1+0x274] ;  /* 0x0002740001547983 */ /* 0x000f220000100800 */
[----:B------:R-:W-:Y:S02]  /*e500*/  ISETP.LT.OR P1, PT, R13, 0x1a, P1 ;  /* 0x0000001a0d00780c */ /* 0x000fe40000f21670 */
[----:B------:R-:W-:Y:S01]  /*e510*/  FMNMX.FTZ R0, R57, R0, !PT ;  /* 0x0000000039007209 */ /* 0x000fe20007810000 */
[----:B------:R-:W4:Y:S01]  /*e520*/  LDL R86, [R1+0x278] ;  /* 0x0002780001567983 */ /* 0x000f220000100800 */
[----:B------:R-:W-:Y:S02]  /*e530*/  FSEL R33, R33, -INF , !P1 ;  /* 0xff80000021217808 */ /* 0x000fe40004800000 */
[----:B------:R-:W-:Y:S01]  /*e540*/  ISETP.NE.AND P1, PT, R64, RZ, PT ;  /* 0x000000ff4000720c */ /* 0x000fe20003f25270 */
[----:B------:R-:W4:Y:S01]  /*e550*/  LDL R88, [R1+0x27c] ;  /* 0x00027c0001587983 */ /* 0x000f220000100800 */
[----:B------:R-:W-:-:S02]  /*e560*/  FMNMX.FTZ R0, R49, R0, !PT ;  /* 0x0000000031007209 */ /* 0x000fc40007810000 */
[----:B------:R-:W-:Y:S01]  /*e570*/  ISETP.GT.AND P1, PT, R12, 0x20, !P1 ;  /* 0x000000200c00780c */ /* 0x000fe20004f24270 */
[----:B------:R-:W4:Y:S01]  /*e580*/  LDL R64, [R1+0x24c] ;  /* 0x00024c0001407983 */ /* 0x000f220000100800 */
[----:B------:R-:W-:Y:S02]  /*e590*/  FMNMX.FTZ R0, R69, R0, !PT ;  /* 0x0000000045007209 */ /* 0x000fe40007810000 */
[----:B------:R-:W-:Y:S01]  /*e5a0*/  ISETP.LT.OR P1, PT, R13, 0x21, P1 ;  /* 0x000000210d00780c */ /* 0x000fe20000f21670 */
[----:B------:R-:W4:Y:S01]  /*e5b0*/  LDL R90, [R1+0x280] ;  /* 0x00028000015a7983 */ /* 0x000f220000100800 */
[----:B------:R-:W-:Y:S02]  /*e5c0*/  FMNMX.FTZ R10, R53, R0, !PT ;  /* 0x00000000350a7209 */ /* 0x000fe40007810000 */
[----:B------:R-:W-:Y:S01]  /*e5d0*/  FSEL R34, R34, -INF , !P1 ;  /* 0xff80000022227808 */ /* 0x000fe20004800000 */
[----:B------:R-:W4:Y:S01]  /*e5e0*/  LDL R92, [R1+0x284] ;  /* 0x00028400015c7983 */ /* 0x000f220000100800 */
[----:B------:R-:W-:-:S02]  /*e5f0*/  ISETP.GT.AND P1, PT, R12, 0x21, !P2 ;  /* 0x000000210c00780c */ /* 0x000fc40005724270 */
[----:B------:R-:W-:Y:S01]  /*e600*/  ISETP.NE.AND P2, PT, R44, RZ, PT ;  /* 0x000000ff2c00720c */ /* 0x000fe20003f45270 */
[----:B------:R-:W0:Y:S01]  /*e610*/  SHFL.BFLY PT, R15, R10, 0x2, 0x1f ;  /* 0x0c401f000a0f7f89 */ /* 0x000e2200000e0000 */
[----:B------:R-:W-:Y:S02]  /*e620*/  ISETP.LT.OR P1, PT, R13, 0x22, P1 ;  /* 0x000000220d00780c */ /* 0x000fe40000f21670 */
[C---:B------:R-:W-:Y:S01]  /*e630*/  ISETP.GT.AND P2, PT, R12.reuse, 0x29, !P2 ;  /* 0x000000290c00780c */ /* 0x040fe20005744270 */
[----:B------:R-:W5:Y:S01]  /*e640*/  LDL R44, [R1+0x224] ;  /* 0x00022400012c7983 */ /* 0x000f620000100800 */
[----:B------:R-:W-:Y:S02]  /*e650*/  FSEL R35, R35, -INF , !P1 ;  /* 0xff80000023237808 */ /* 0x000fe40004800000 */
[C---:B------:R-:W-:Y:S01]  /*e660*/  ISETP.GT.AND P1, PT, R12.reuse, RZ, !P6 ;  /* 0x000000ff0c00720c */ /* 0x040fe20007724270 */
[----:B------:R-:W4:Y:S01]  /*e670*/  LDL R94, [R1+0x288] ;  /* 0x00028800015e7983 */ /* 0x000f220000100800 */
[----:B------:R-:W-:-:S02]  /*e680*/  ISETP.GT.AND P3, PT, R12, 0x30, !P3 ;  /* 0x000000300c00780c */ /* 0x000fc40005f64270 */
[C---:B------:R-:W-:Y:S01]  /*e690*/  ISETP.LT.OR P1, PT, R13.reuse, 0x1, P1 ;  /* 0x000000010d00780c */ /* 0x040fe20000f21670 */
[----:B------:R-:W4:Y:S01]  /*e6a0*/  LDL R96, [R1+0x28c] ;  /* 0x00028c0001607983 */ /* 0x000f220000100800 */
[----:B------:R-:W-:Y:S02]  /*e6b0*/  ISETP.LT.OR P2, PT, R13, 0x2a, P2 ;  /* 0x0000002a0d00780c */ /* 0x000fe40001741670 */
[----:B------:R-:W-:Y:S01]  /*e6c0*/  FSEL R24, R24, -INF , !P1 ;  /* 0xff80000018187808 */ /* 0x000fe20004800000 */
[----:B------:R-:W4:Y:S01]  /*e6d0*/  LDL R98, [R1+0x290] ;  /* 0x0002900001627983 */ /* 0x000f220000100800 */
[----:B------:R-:W-:Y:S02]  /*e6e0*/  ISETP.NE.AND P1, PT, R68, RZ, PT ;  /* 0x000000ff4400720c */ /* 0x000fe40003f25270 */
[----:B------:R-:W-:Y:S01]  /*e6f0*/  FMNMX.FTZ R11, R24, R25, !PT ;  /* 0x00000019180b7209 */ /* 0x000fe20007810000 */
        /* <DEDUP_REMOVED lines=19> */
[----:B------:R-:W-:-:S02]  /*e830*/  ISETP.NE.AND P6, PT, R48, RZ, PT ;  /* 0x000000ff3000720c */ /* 0x000fc40003fc5270 */
[----:B------:R-:W-:Y:S01]  /*e840*/  FMNMX.FTZ R0, R34, R11, !PT ;  /* 0x0000000b22007209 */ /* 0x000fe20007810000 */
[----:B------:R-:W4:Y:S01]  /*e850*/  LDL R48, [R1+0x22c] ;  /* 0x00022c0001307983 */ /* 0x000f220000100800 */
[----:B------:R-:W-:Y:S02]  /*e860*/  ISETP.GT.AND P5, PT, R12, 0x38, !P5 ;  /* 0x000000380c00780c */ /* 0x000fe40006fa4270 */
[----:B------:R-:W-:Y:S01]  /*e870*/  FMNMX.FTZ R0, R35, R0, !PT ;  /* 0x0000000023007209 */ /* 0x000fe20007810000 */
[----:B------:R-:W4:Y:S01]  /*e880*/  LDL R112, [R1+0x2ac] ;  /* 0x0002ac0001707983 */ /* 0x000f220000100800 */
[----:B------:R-:W-:Y:S02]  /*e890*/  ISETP.LT.OR P4, PT, R13, 0x32, P4 ;  /* 0x000000320d00780c */ /* 0x000fe40002781670 */
[----:B------:R-:W-:Y:S01]  /*e8a0*/  FMNMX.FTZ R11, R27, R0, !PT ;  /* 0x000000001b0b7209 */ /* 0x000fe20007810000 */
[----:B------:R-:W4:Y:S01]  /*e8b0*/  LDL R114, [R1+0x2b0] ;  /* 0x0002b00001727983 */ /* 0x000f220000100800 */
[----:B------:R-:W-:-:S02]  /*e8c0*/  FSEL R36, R14, -INF , !P3 ;  /* 0xff8000000e247808 */ /* 0x000fc40005800000 */
[----:B------:R-:W-:Y:S01]  /*e8d0*/  FMNMX.FTZ R11, R26, R11, !PT ;  /* 0x0000000b1a0b7209 */ /* 0x000fe20007810000 */
[----:B------:R-:W4:Y:S01]  /*e8e0*/  LDL R116, [R1+0x2b4] ;  /* 0x0002b40001747983 */ /* 0x000f220000100800 */
[----:B------:R-:W-:Y:S02]  /*e8f0*/  ISETP.GT.AND P1, PT, R12, 0x39, !P6 ;  /* 0x000000390c00780c */ /* 0x000fe40007724270 */
[----:B------:R-:W-:Y:S01]  /*e900*/  ISETP.LT.OR P5, PT, R13, 0x39, P5 ;  /* 0x000000390d00780c */ /* 0x000fe20002fa1670 */
[----:B------:R-:W4:Y:S01]  /*e910*/  LDL R118, [R1+0x2b8] ;  /* 0x0002b80001767983 */ /* 0x000f220000100800 */
[----:B------:R-:W-:Y:S02]  /*e920*/  FSEL R37, R37, -INF , !P4 ;  /* 0xff80000025257808 */ /* 0x000fe40006000000 */
[----:B------:R-:W-:Y:S01]  /*e930*/  FMNMX.FTZ R0, R36, R11, !PT ;  /* 0x0000000b24007209 */ /* 0x000fe20007810000 */
[----:B------:R-:W4:Y:S01]  /*e940*/  LDL R120, [R1+0x2bc] ;  /* 0x0002bc0001787983 */ /* 0x000f220000100800 */
[----:B------:R-:W-:-:S02]  /*e950*/  ISETP.LT.OR P1, PT, R13, 0x3a, P1 ;  /* 0x0000003a0d00780c */ /* 0x000fc40000f21670 */
[----:B------:R-:W-:Y:S01]  /*e960*/  FSEL R38, R54, -INF , !P5 ;  /* 0xff80000036267808 */ /* 0x000fe20006800000 */
[----:B------:R-:W4:Y:S01]  /*e970*/  LDL R122, [R1+0x2c0] ;  /* 0x0002c000017a7983 */ /* 0x000f220000100800 */
[----:B------:R-:W-:Y:S02]  /*e980*/  FMNMX.FTZ R11, R37, R0, !PT ;  /* 0x00000000250b7209 */ /* 0x000fe40007810000 */
[----:B------:R-:W-:Y:S01]  /*e990*/  FSEL R39, R39, -INF , !P1 ;  /* 0xff80000027277808 */ /* 0x000fe20004800000 */
[----:B------:R-:W4:Y:S01]  /*e9a0*/  LDL R54, [R1+0x238] ;  /* 0x0002380001367983 */ /* 0x000f220000100800 */
[----:B------:R-:W-:Y:S02]  /*e9b0*/  FMNMX.FTZ R0, R38, R11, !PT ;  /* 0x0000000b26007209 */ /* 0x000fe40007810000 */
[----:B0-----:R-:W-:Y:S01]  /*e9c0*/  FMNMX.FTZ R15, R10, R15, !PT ;  /* 0x0000000f0a0f7209 */ /* 0x001fe20007810000 */
[----:B------:R-:W4:Y:S01]  /*e9d0*/  LDL R124, [R1+0x2c4] ;  /* 0x0002c400017c7983 */ /* 0x000f220000100800 */
[----:B------:R-:W-:-:S03]  /*e9e0*/  FMNMX.FTZ R11, R39, R0, !PT ;  /* 0x00000000270b7209 */ /* 0x000fc60007810000 */
[----:B------:R-:W0:Y:S04]  /*e9f0*/  SHFL.BFLY PT, R40, R15, 0x1, 0x1f ;  /* 0x0c201f000f287f89 */ /* 0x000e2800000e0000 */
[----:B------:R-:W-:Y:S04]  /*ea00*/  STL.64 [R1+0x410], R10 ;  /* 0x0004100a01007387 */ /* 0x000fe80000100a00 */
[----:B------:R-:W2:Y:S04]  /*ea10*/  LDL R13, [R1+0x414] ;  /* 0x00041400010d7983 */ /* 0x000ea80000100800 */
[----:B------:R-:W4:Y:S04]  /*ea20*/  LDL R126, [R1+0x2c8] ;  /* 0x0002c800017e7983 */ /* 0x000f280000100800 */
[----:B------:R-:W4:Y:S04]  /*ea30*/  LDL R128, [R1+0x2cc] ;  /* 0x0002cc0001807983 */ /* 0x000f280000100800 */
[----:B------:R-:W4:Y:S01]  /*ea40*/  LDL R130, [R1+0x2d0] ;  /* 0x0002d00001827983 */ /* 0x000f220000100800 */
[----:B0-----:R-:W-:-:S03]  /*ea50*/  FMNMX.FTZ R0, R15, R40, !PT ;  /* 0x000000280f007209 */ /* 0x001fc60007810000 */
[----:B------:R-:W4:Y:S04]  /*ea60*/  LDL R132, [R1+0x2d4] ;  /* 0x0002d40001847983 */ /* 0x000f280000100800 */
[----:B------:R-:W-:Y:S04]  /*ea70*/  STL [R1+0x410], R0 ;  /* 0x0004100001007387 */ /* 0x000fe80000100800 */
[----:B------:R-:W3:Y:S04]  /*ea80*/  LDL R14, [R1+0x410] ;  /* 0x00041000010e7983 */ /* 0x000ee80000100800 */
[----:B------:R-:W5:Y:S04]  /*ea90*/  LDL R40, [R1+0x21c] ;  /* 0x00021c0001287983 */ /* 0x000f680000100800 */
[----:B------:R-:W4:Y:S04]  /*eaa0*/  LDL R134, [R1+0x2d8] ;  /* 0x0002d80001867983 */ /* 0x000f280000100800 */
        /* <DEDUP_REMOVED lines=46> */
[----:B--2---:R-:W0:Y:S02]  /*ed90*/  SHFL.BFLY PT, R10, R13, 0x2, 0x1f ;  /* 0x0c401f000d0a7f89 */ /* 0x004e2400000e0000 */
[----:B0-----:R-:W-:-:S05]  /*eda0*/  FMNMX.FTZ R10, R10, R13, !PT ;  /* 0x0000000d0a0a7209 */ /* 0x001fca0007810000 */
[----:B------:R-:W0:Y:S01]  /*edb0*/  SHFL.BFLY PT, R11, R10, 0x1, 0x1f ;  /* 0x0c201f000a0b7f89 */ /* 0x000e2200000e0000 */
[----:B---3--:R-:W-:Y:S01]  /*edc0*/  FMUL.FTZ R12, R41, R14 ;  /* 0x0000000e290c7220 */ /* 0x008fe20000410000 */
[----:B------:R-:W-:Y:S01]  /*edd0*/  BAR.SYNC.DEFER_BLOCKING 0xf, 0x100 ;  /* 0x03c4000000007b1d */ /* 0x000fe20000010000 */
[----:B------:R-:W-:-:S04]  /*ede0*/  FSETP.NEU.FTZ.AND P1, PT, R14, -INF , PT ;  /* 0xff8000000e00780b */ /* 0x000fc80003f3d000 */
[----:B------:R-:W-:-:S05]  /*edf0*/  FSEL R12, R12, RZ, P1 ;  /* 0x000000ff0c0c7208 */ /* 0x000fca0000800000 */
        /* <DEDUP_REMOVED lines=11> */
[--C-:B------:R-:W-:Y:S01]  /*eeb0*/  FFMA.FTZ R178, R55, R41, -R12.reuse ;  /* 0x0000002937b27223 */ /* 0x100fe2000001080c */
[----:B------:R-:W-:Y:S01]  /*eec0*/  MUFU.EX2 R168, R168 ;  /* 0x000000a800a87308 */ /* 0x000fe20000000800 */
[----:B0-----:R-:W-:Y:S01]  /*eed0*/  FMNMX.FTZ R0, R10, R11, !PT ;  /* 0x0000000b0a007209 */ /* 0x001fe20007810000 */
[-CC-:B------:R-:W-:Y:S01]  /*eee0*/  FFMA.FTZ R139, R139, R41.reuse, -R12.reuse ;  /* 0x000000298b8b7223 */ /* 0x180fe2000001080c */
[-CC-:B------:R-:W-:Y:S01]  /*eef0*/  FFMA.FTZ R180, R57, R41.reuse, -R12.reuse ;  /* 0x0000002939b47223 */ /* 0x180fe2000001080c */
[-CC-:B------:R-:W-:Y:S01]  /*ef00*/  FFMA.FTZ R21, R49, R41.reuse, -R12.reuse ;  /* 0x0000002931157223 */ /* 0x180fe2000001080c */
[C---:B------:R-:W-:Y:S01]  /*ef10*/  FSETP.NEU.FTZ.AND P1, PT, R0.reuse, -INF , PT ;  /* 0xff8000000000780b */ /* 0x040fe20003f3d000 */
[-C--:B------:R-:W-:Y:S01]  /*ef20*/  FMUL.FTZ R10, R0, R41.reuse ;  /* 0x00000029000a7220 */ /* 0x080fe20000410000 */
[-CC-:B------:R-:W-:Y:S01]  /*ef30*/  FFMA.FTZ R182, R69, R41.reuse, -R12.reuse ;  /* 0x0000002945b67223 */ /* 0x180fe2000001080c */
[----:B------:R-:W0:Y:S01]  /*ef40*/  MUFU.EX2 R15, R15 ;  /* 0x0000000f000f7308 */ /* 0x000e220000000800 */
[----:B------:R-:W-:Y:S01]  /*ef50*/  FFMA.FTZ R137, R53, R41, -R12 ;  /* 0x0000002935897223 */ /* 0x000fe2000001080c */
[----:B------:R-:W2:Y:S01]  /*ef60*/  LDL R45, [R1+0x324] ;  /* 0x00032400012d7983 */ /* 0x000ea20000100800 */
[----:B------:R-:W-:-:S03]  /*ef70*/  FSEL R10, R10, RZ, P1 ;  /* 0x000000ff0a0a7208 */ /* 0x000fc60000800000 */
[----:B------:R-:W3:Y:S02]  /*ef80*/  LDL R47, [R1+0x328] ;  /* 0x00032800012f7983 */ /* 0x000ee40000100800 */
        /* <DEDUP_REMOVED lines=8> */
[----:B------:R-:W3:Y:S04]  /*f010*/  LDL R51, [R1+0x330] ;  /* 0x0003300001337983 */ /* 0x000ee80000100800 */
[----:B------:R-:W-:Y:S01]  /*f020*/  MUFU.EX2 R169, R169 ;  /* 0x000000a900a97308 */ /* 0x000fe20000000800 */
[----:B0-----:R-:W-:Y:S01]  /*f030*/  FADD.FTZ R11, R168, R15 ;  /* 0x0000000fa80b7221 */ /* 0x001fe20000010000 */
[-CC-:B------:R-:W-:Y:S01]  /*f040*/  FFMA.FTZ R129, R33, R41.reuse, -R10.reuse ;  /* 0x0000002921817223 */ /* 0x180fe2000001080a */
[----:B------:R-:W3:Y:S04]  /*f050*/  LDL R61, [R1+0x344] ;  /* 0x00034400013d7983 */ /* 0x000ee80000100800 */
[----:B------:R-:W3:Y:S01]  /*f060*/  LDL R63, [R1+0x348] ;  /* 0x00034800013f7983 */ /* 0x000ee20000100800 */
[----:B------:R-:W0:Y:S08]  /*f070*/  MUFU.EX2 R135, R135 ;  /* 0x0000008700877308 */ /* 0x000e300000000800 */
[----:B------:R-:W-:Y:S01]  /*f080*/  MUFU.EX2 R172, R172 ;  /* 0x000000ac00ac7308 */ /* 0x000fe20000000800 */
[----:B------:R-:W-:-:S07]  /*f090*/  FFMA.FTZ R177, R34, R41, -R10 ;  /* 0x0000002922b17223 */ /* 0x000fce000001080a */
[----:B------:R-:W-:Y:S01]  /*f0a0*/  MUFU.EX2 R145, R145 ;  /* 0x0000009100917308 */ /* 0x000fe20000000800 */
[-CC-:B------:R-:W-:Y:S01]  /*f0b0*/  FFMA.FTZ R127, R35, R41.reuse, -R10.reuse ;  /* 0x00000029237f7223 */ /* 0x180fe2000001080a */
[----:B------:R-:W3:Y:S06]  /*f0c0*/  LDL R65, [R1+0x34c] ;  /* 0x00034c0001417983 */ /* 0x000eec0000100800 */
        /* <DEDUP_REMOVED lines=13> */
[----:B------:R-:W-:Y:S01]  /*f1a0*/  FFMA.FTZ R121, R39, R41, -R10 ;  /* 0x0000002927797223 */ /* 0x000fe2000001080a */
[----:B------:R1:W-:Y:S04]  /*f1b0*/  STL [R1+0x414], R0 ;  /* 0x0004140001007387 */ /* 0x0003e80000100800 */
[----:B------:R-:W2:Y:S02]  /*f1c0*/  LDL R28, [R1+0x204] ;  /* 0x00020400011c7983 */ /* 0x000ea40000100800 */
[----:B------:R-:W5:Y:S02]  /*f1d0*/  MUFU.EX2 R171, R171 ;  /* 0x000000ab00ab7308 */ /* 0x000f640000000800 */
[----:B------:R-:W3:Y:S04]  /*f1e0*/  LDL R29, [R1+0x304] ;  /* 0x00030400011d7983 */ /* 0x000ee80000100800 */
[----:B------:R-:W3:Y:S02]  /*f1f0*/  LDL R49, [R1+0x32c] ;  /* 0x00032c0001317983 */ /* 0x000ee40000100800 */
[----:B------:R-:W1:Y:S01]  /*f200*/  MUFU.EX2 R133, R133 ;  /* 0x0000008500857308 */ /* 0x000e620000000800 */
[----:B0-----:R-:W-:Y:S01]  /*f210*/  FADD.FTZ R12, R169, R135 ;  /* 0x00000087a90c7221 */ /* 0x001fe20000010000 */
[----:B------:R-:W3:Y:S04]  /*f220*/  LDL R30, [R1+0x208] ;  /* 0x00020800011e7983 */ /* 0x000ee80000100800 */
[----:B------:R-:W3:Y:S02]  /*f230*/  LDL R53, [R1+0x334] ;  /* 0x0003340001357983 */ /* 0x000ee40000100800 */
[----:B------:R-:W0:Y:S01]  /*f240*/  MUFU.EX2 R173, R173 ;  /* 0x000000ad00ad7308 */ /* 0x000e220000000800 */
[----:B------:R-:W-:Y:S01]  /*f250*/  FADD.FTZ R14, R170, R11 ;  /* 0x0000000baa0e7221 */ /* 0x000fe20000010000 */
[----:B-----5:R-:W-:Y:S01]  /*f260*/  FADD.FTZ R12, R171, R12 ;  /* 0x0000000cab0c7221 */ /* 0x020fe20000010000 */
[----:B------:R-:W5:Y:S04]  /*f270*/  LDL R26, [R1+0x200] ;  /* 0x00020000011a7983 */ /* 0x000f680000100800 */
[----:B------:R-:W5:Y:S01]  /*f280*/  LDL R32, [R1+0x20c] ;  /* 0x00020c0001207983 */ /* 0x000f620000100800 */
[----:B------:R-:W0:Y:S01]  /*f290*/  MUFU.EX2 R131, R131 ;  /* 0x0000008300837308 */ /* 0x000e220000000800 */
[----:B------:R-:W-:Y:S01]  /*f2a0*/  FADD.FTZ R11, R147, R14 ;  /* 0x0000000e930b7221 */ /* 0x000fe20000010000 */
[----:B-1----:R-:W-:Y:S01]  /*f2b0*/  FADD.FTZ R12, R133, R12 ;  /* 0x0000000c850c7221 */ /* 0x002fe20000010000 */
[----:B------:R-:W5:Y:S04]  /*f2c0*/  LDL R34, [R1+0x210] ;  /* 0x0002100001227983 */ /* 0x000f680000100800 */
[----:B------:R-:W5:Y:S01]  /*f2d0*/  LDL R31, [R1+0x308] ;  /* 0x00030800011f7983 */ /* 0x000f620000100800 */
[----:B------:R-:W1:Y:S01]  /*f2e0*/  MUFU.EX2 R175, R175 ;  /* 0x000000af00af7308 */ /* 0x000e620000000800 */
[----:B------:R-:W-:Y:S01]  /*f2f0*/  FADD.FTZ R14, R172, R11 ;  /* 0x0000000bac0e7221 */ /* 0x000fe20000010000 */
[----:B0-----:R-:W-:Y:S01]  /*f300*/  FADD.FTZ R12, R173, R12 ;  /* 0x0000000cad0c7221 */ /* 0x001fe20000010000 */
[----:B------:R-:W5:Y:S04]  /*f310*/  LDL R38, [R1+0x218] ;  /* 0x0002180001267983 */ /* 0x000f680000100800 */
[----:B------:R-:W5:Y:S01]  /*f320*/  LDL R33, [R1+0x30c] ;  /* 0x00030c0001217983 */ /* 0x000f620000100800 */
[----:B------:R-:W0:Y:S01]  /*f330*/  MUFU.EX2 R129, R129 ;  /* 0x0000008100817308 */ /* 0x000e220000000800 */
[----:B------:R-:W-:Y:S01]  /*f340*/  FADD.FTZ R11, R145, R14 ;  /* 0x0000000e910b7221 */ /* 0x000fe20000010000 */
[----:B------:R-:W-:Y:S01]  /*f350*/  FADD.FTZ R12, R131, R12 ;  /* 0x0000000c830c7221 */ /* 0x000fe20000010000 */
[----:B------:R-:W5:Y:S04]  /*f360*/  LDL R27, [R1+0x300] ;  /* 0x00030000011b7983 */ /* 0x000f680000100800 */
[----:B------:R-:W5:Y:S01]  /*f370*/  LDL R35, [R1+0x310] ;  /* 0x0003100001237983 */ /* 0x000f620000100800 */
[----:B------:R-:W4:Y:S01]  /*f380*/  MUFU.EX2 R177, R177 ;  /* 0x000000b100b17308 */ /* 0x000f220000000800 */
        /* <DEDUP_REMOVED lines=11> */
[----:B----4-:R-:W-:-:S06]  /*f440*/  FADD.FTZ R12, R177, R12 ;  /* 0x0000000cb10c7221 */ /* 0x010fcc0000010000 */
[----:B------:R-:W-:Y:S08]  /*f450*/  MUFU.EX2 R180, R180 ;  /* 0x000000b400b47308 */ /* 0x000ff00000000800 */
[----:B------:R-:W4:Y:S01]  /*f460*/  MUFU.EX2 R125, R125 ;  /* 0x0000007d007d7308 */ /* 0x000f220000000800 */
[----:B------:R-:W-:Y:S01]  /*f470*/  FADD.FTZ R11, R143, R14 ;  /* 0x0000000e8f0b7221 */ /* 0x000fe20000010000 */
[----:B-1----:R-:W-:-:S06]  /*f480*/  FADD.FTZ R12, R127, R12 ;  /* 0x0000000c7f0c7221 */ /* 0x002fcc0000010000 */
[----:B------:R-:W-:Y:S08]  /*f490*/  MUFU.EX2 R21, R21 ;  /* 0x0000001500157308 */ /* 0x000ff00000000800 */
[----:B------:R-:W1:Y:S01]  /*f4a0*/  MUFU.EX2 R181, R181 ;  /* 0x000000b500b57308 */ /* 0x000e620000000800 */
[----:B------:R-:W-:Y:S01]  /*f4b0*/  FADD.FTZ R10, R178, R11 ;  /* 0x0000000bb20a7221 */ /* 0x000fe20000010000 */
[----:B0-----:R-:W-:-:S06]  /*f4c0*/  FADD.FTZ R12, R179, R12 ;  /* 0x0000000cb30c7221 */ /* 0x001fcc0000010000 */
[----:B------:R-:W-:Y:S08]  /*f4d0*/  MUFU.EX2 R182, R182 ;  /* 0x000000b600b67308 */ /* 0x000ff00000000800 */
[----:B------:R-:W0:Y:S01]  /*f4e0*/  MUFU.EX2 R123, R123 ;  /* 0x0000007b007b7308 */ /* 0x000e220000000800 */
[----:B------:R-:W-:Y:S01]  /*f4f0*/  FADD.FTZ R11, R139, R10 ;  /* 0x0000000a8b0b7221 */ /* 0x000fe20000010000 */
[----:B----4-:R-:W-:-:S06]  /*f500*/  FADD.FTZ R12, R125, R12 ;  /* 0x0000000c7d0c7221 */ /* 0x010fcc0000010000 */
[----:B------:R-:W-:Y:S08]  /*f510*/  MUFU.EX2 R137, R137 ;  /* 0x0000008900897308 */ /* 0x000ff00000000800 */
[----:B------:R-:W4:Y:S01]  /*f520*/  MUFU.EX2 R183, R183 ;  /* 0x000000b700b77308 */ /* 0x000f220000000800 */
[----:B------:R-:W-:Y:S01]  /*f530*/  FADD.FTZ R10, R180, R11 ;  /* 0x0000000bb40a7221 */ /* 0x000fe20000010000 */
[----:B-1----:R-:W-:Y:S01]  /*f540*/  FADD.FTZ R12, R181, R12 ;  /* 0x0000000cb50c7221 */ /* 0x002fe20000010000 */
[----:B------:R-:W-:Y:S01]  /*f550*/  F2FP.F16.F32.PACK_AB R168, R15, R168 ;  /* 0x000000a80fa8723e */ /* 0x000fe200000000ff */
[----:B------:R-:W5:Y:S04]  /*f560*/  LDL R14, [R1+0x3c0] ;  /* 0x0003c000010e7983 */ /* 0x000f680000100800 */
[----:B------:R-:W1:Y:S01]  /*f570*/  MUFU.EX2 R121, R121 ;  /* 0x0000007900797308 */ /* 0x000e620000000800 */
[----:B------:R-:W-:Y:S01]  /*f580*/  FADD.FTZ R11, R21, R10 ;  /* 0x0000000a150b7221 */ /* 0x000fe20000010000 */
[----:B0-----:R-:W-:Y:S01]  /*f590*/  FADD.FTZ R12, R123, R12 ;  /* 0x0000000c7b0c7221 */ /* 0x001fe20000010000 */
[----:B------:R-:W-:Y:S01]  /*f5a0*/  F2FP.F16.F32.PACK_AB R180, R21, R180 ;  /* 0x000000b415b4723e */ /* 0x000fe200000000ff */
[----:B------:R-:W5:Y:S01]  /*f5b0*/  LDL R15, [R1+0x3c4] ;  /* 0x0003c400010f7983 */ /* 0x000f620000100800 */
[----:B------:R-:W-:-:S03]  /*f5c0*/  FADD.FTZ R36, R182, R11 ;  /* 0x0000000bb6247221 */ /* 0x000fc60000010000 */
[----:B------:R-:W5:Y:S01]  /*f5d0*/  LDL.64 R10, [R1+0xa8] ;  /* 0x0000a800010a7983 */ /* 0x000f620000100a00 */
[----:B----4-:R-:W-:Y:S01]  /*f5e0*/  FADD.FTZ R12, R183, R12 ;  /* 0x0000000cb70c7221 */ /* 0x010fe20000010000 */
[----:B------:R-:W-:Y:S02]  /*f5f0*/  FADD.FTZ R36, R137, R36 ;  /* 0x0000002489247221 */ /* 0x000fe40000010000 */
[----:B------:R-:W4:Y:S04]  /*f600*/  LDL R21, [R1+0x3c8] ;  /* 0x0003c80001157983 */ /* 0x000f280000100800 */
[----:B------:R-:W4:Y:S01]  /*f610*/  LDL R0, [R1+0x3f8] ;  /* 0x0003f80001007983 */ /* 0x000f220000100800 */
[----:B-1----:R-:W-:-:S05]  /*f620*/  FADD.FTZ R37, R121, R12 ;  /* 0x0000000c79257221 */ /* 0x002fca0000010000 */
[----:B------:R0:W-:Y:S04]  /*f630*/  STL.64 [R1+0x420], R36 ;  /* 0x0004202401007387 */ /* 0x0001e80000100a00 */
[----:B------:R-:W5:Y:S04]  /*f640*/  LD.E.64 R12, desc[UR46][R42.64+0x8] ;  /* 0x0000082e2a0c7980 */ /* 0x000f68000c101b00 */
[----:B------:R-:W4:Y:S04]  /*f650*/  LD.E.64 R24, desc[UR46][R42.64] ;  /* 0x0000002e2a187980 */ /* 0x000f28000c101b00 */
[----:B0-----:R-:W4:Y:S04]  /*f660*/  LDL R36, [R1+0x214] ;  /* 0x0002140001247983 */ /* 0x001f280000100800 */
[----:B------:R-:W4:Y:S04]  /*f670*/  LDL R37, [R1+0x314] ;  /* 0x0003140001257983 */ /* 0x000f280000100800 */
[----:B------:R-:W4:Y:S04]  /*f680*/  LDL R42, [R1+0x220] ;  /* 0x00022000012a7983 */ /* 0x000f280000100800 */
[----:B------:R-:W4:Y:S01]  /*f690*/  LDL R43, [R1+0x320] ;  /* 0x00032000012b7983 */ /* 0x000f220000100800 */
        /* <DEDUP_REMOVED lines=13> */
[----:B------:R-:W-:Y:S01]  /*f770*/  F2FP.F16.F32.PACK_AB R181, R123, R181 ;  /* 0x000000b57bb5723e */ /* 0x000fe200000000ff */
        /* <DEDUP_REMOVED lines=25> */
[----:B---3--:R-:W-:Y:S04]  /*f910*/  STL [R1+0x208], R30 ;  /* 0x0002081e01007387 */ /* 0x008fe80000100800 */
[----:B------:R-:W-:Y:S04]  /*f920*/  STL [R1+0x280], R90 ;  /* 0x0002805a01007387 */ /* 0x000fe80000100800 */
[----:B------:R-:W-:Y:S01]  /*f930*/  STL [R1+0x284], R92 ;  /* 0x0002845c01007387 */ /* 0x000fe20000100800 */
[----:B-----5:R-:W-:-:S03]  /*f940*/  MOV R119, R12 ;  /* 0x0000000c00777202 */ /* 0x020fc60000000f00 */
[----:B------:R-:W2:Y:S04]  /*f950*/  LDL R12, [R1+0x3bc] ;  /* 0x0003bc00010c7983 */ /* 0x000ea80000100800 */
[----:B------:R-:W3:Y:S01]  /*f960*/  LDL R13, [R1+0x3fc] ;  /* 0x0003fc00010d7983 */ /* 0x000ee20000100800 */
[----:B------:R-:W-:Y:S02]  /*f970*/  IMAD R10, R117, 0x1000, R10 ;  /* 0x00001000750a7824 */ /* 0x000fe400078e020a */
[--C-:B----4-:R-:W-:Y:S01]  /*f980*/  IMAD R25, R25, 0x2, R119.reuse ;  /* 0x0000000219197824 */ /* 0x110fe200078e0277 */
[----:B------:R-:W-:Y:S01]  /*f990*/  R2UR UR7, R11 ;  /* 0x000000000b0772ca */ /* 0x000fe200000e0000 */
[----:B------:R-:W-:Y:S01]  /*f9a0*/  IMAD R121, R24, 0x2, R119 ;  /* 0x0000000218797824 */ /* 0x000fe200078e0277 */
[----:B------:R-:W-:Y:S01]  /*f9b0*/  R2UR UR6, R10 ;  /* 0x000000000a0672ca */ /* 0x000fe200000e0000 */
[----:B------:R-:W-:Y:S01]  /*f9c0*/  IMAD R24, R24, 0x2, R25 ;  /* 0x0000000218187824 */ /* 0x000fe200078e0219 */
[----:B------:R-:W-:Y:S04]  /*f9d0*/  STSM.16.M88.4 [R119], R168 ;  /* 0x000000a877007844 */ /* 0x000fe80000000200 */
[----:B------:R-:W-:Y:S04]  /*f9e0*/  STSM.16.M88.4 [R121], R172 ;  /* 0x000000ac79007844 */ /* 0x000fe80000000200 */
[----:B------:R-:W-:Y:S04]  /*f9f0*/  STSM.16.M88.4 [R25], R176 ;  /* 0x000000b019007844 */ /* 0x000fe80000000200 */
[----:B------:R-:W-:Y:S04]  /*fa00*/  STSM.16.M88.4 [R24], R180 ;  /* 0x000000b418007844 */ /* 0x000fe80000000200 */
        /* <DEDUP_REMOVED lines=79> */
[----:B------:R0:W-:Y:S02]  /*ff00*/  STL [R1+0x3b8], R115 ;  /* 0x0003b87301007387 */ /* 0x0001e40000100800 */
[----:B0-----:R-:W-:-:S06]  /*ff10*/  WARPGROUP.ARRIVE ;  /* 0x00000000000079c5 */ /* 0x001fcc0000000000 */
[----:B------:R-:W-:Y:S01]  /*ff20*/  HGMMA.64x256x16.F32 R24, R168, gdesc[UR4].tnspB, RZ, !UPT, gsb0 ;  /* 0x43e00004a8187df0 */ /* 0x000fe2000c0008ff */
[----:B--2---:R0:W-:Y:S04]  /*ff30*/  STL [R1+0x3bc], R12 ;  /* 0x0003bc0c01007387 */ /* 0x0041e80000100800 */
[----:B---3--:R1:W-:Y:S01]  /*ff40*/  STL [R1+0x3fc], R13 ;  /* 0x0003fc0d01007387 */ /* 0x0083e20000100800 */
[----:B0-----:R-:W-:Y:S02]  /*ff50*/  VIADD R12, R10, 0x80 ;  /* 0x000000800a0c7836 */ /* 0x001fe40000000000 */
[----:B-1----:R-:W-:-:S03]  /*ff60*/  IMAD.MOV.U32 R13, RZ, RZ, R11 ;  /* 0x000000ffff0d7224 */ /* 0x002fc600078e000b */
[----:B------:R-:W-:Y:S02]  /*ff70*/  R2UR UR6, R12 ;  /* 0x000000000c0672ca */ /* 0x000fe400000e0000 */
[----:B------:R-:W-:Y:S01]  /*ff80*/  R2UR UR7, R13 ;  /* 0x000000000d0772ca */ /* 0x000fe200000e0000 */
        /* <DEDUP_REMOVED lines=18> */
[----:B------:R-:W-:-:S02]  /*100b0*/  VIADD R12, R10, 0x100 ;  /* 0x000001000a0c7836 */ /* 0x000fc40000000000 */
[----:B------:R-:W-:Y:S01]  /*100c0*/  IMAD.MOV.U32 R13, RZ, RZ, R11 ;  /* 0x000000ffff0d7224 */ /* 0x000fe200078e000b */
        /* <DEDUP_REMOVED lines=34> */
[----:B------:R-:W-:Y:S01]  /*102f0*/  HGMMA.64x256x16.F32 R24, R172, gdesc[UR4].tnspB, R24, gsb0 ;  /* 0x43e00004ac187df0 */ /* 0x000fe20008000818 */
[----:B------:R-:W-:Y:S02]  /*10300*/  R2UR UR6, R12 ;  /* 0x000000000c0672ca */ /* 0x000fe400000e0000 */
[----:B------:R-:W-:Y:S01]  /*10310*/  R2UR UR7, R13 ;  /* 0x000000000d0772ca */ /* 0x000fe200000e0000 */
[----:B------:R-:W-:Y:S01]  /*10320*/  VIADD R10, R10, 0x180 ;  /* 0x000001800a0a7836 */ /* 0x000fe20000000000 */
        /* <DEDUP_REMOVED lines=71> */
[----:B------:R-:W-:Y:S03]  /*107a0*/  HGMMA.64x256x16.F32 R24, R180, gdesc[UR4].tnspB, R24, gsb0 ;  /* 0x43e00004b4187df0 */ /* 0x000fe60008000818 */
        /* <DEDUP_REMOVED lines=35> */
[----:B------:R-:W5:Y:S04]  /*109e0*/  LDL R82, [R1+0x208] ;  /* 0x0002080001527983 */ /* 0x000f680000100800 */
[----:B-1----:R-:W5:Y:S04]  /*109f0*/  LDL R84, [R1+0x20c] ;  /* 0x00020c0001547983 */ /* 0x002f680000100800 */
[----:B------:R-:W5:Y:S04]  /*10a00*/  LDL R10, [R1+0x210] ;  /* 0x00021000010a7983 */ /* 0x000f680000100800 */
[----:B------:R-:W5:Y:S04]  /*10a10*/  LDL R86, [R1+0x214] ;  /* 0x0002140001567983 */ /* 0x000f680000100800 */
[----:B--2---:R-:W2:Y:S04]  /*10a20*/  LDL R88, [R1+0x218] ;  /* 0x0002180001587983 */ /* 0x004ea80000100800 */
[----:B------:R-:W2:Y:S04]  /*10a30*/  LDL R90, [R1+0x21c] ;  /* 0x00021c00015a7983 */ /* 0x000ea80000100800 */
[----:B------:R-:W2:Y:S04]  /*10a40*/  LDL R12, [R1+0x220] ;  /* 0x00022000010c7983 */ /* 0x000ea80000100800 */
[----:B---3--:R-:W3:Y:S04]  /*10a50*/  LDL R92, [R1+0x224] ;  /* 0x00022400015c7983 */ /* 0x008ee80000100800 */
        /* <DEDUP_REMOVED lines=118> */
[----:B------:R-:W-:Y:S01]  /*111c0*/  @!PT LDS RZ, [RZ] ;  /* 0x00000000fffff984 */ /* 0x000fe20000000800 */
[----:B------:R-:W-:Y:S01]  /*111d0*/  @!PT LDS RZ, [RZ] ;  /* 0x00000000fffff984 */ /* 0x000fe20000000800 */
[----:B------:R-:W-:Y:S01]  /*111e0*/  @!PT LDS RZ, [RZ] ;  /* 0x00000000fffff984 */ /* 0x000fe20000000800 */
[----:B------:R-:W-:Y:S01]  /*111f0*/  @!PT LDS RZ, [RZ] ;  /* 0x00000000fffff984 */ /* 0x000fe20000000800 */
[----:B------:R0:W-:Y:S06]  /*11200*/  MEMBAR.ALL.CTA ;  /* 0x0000000000007992 */ /* 0x0001ec0000008000 */
[----:B0-----:R-:W0:Y:S04]  /*11210*/  FENCE.VIEW.ASYNC.S ;  /* 0x00000000000073c6 */ /* 0x001e280000000000 */
        /* <DEDUP_REMOVED lines=11> */
[----:B----4-:R-:W-:Y:S04]  /*112d0*/  STL [R1+0x22c], R96 ;  /* 0x00022c6001007387 */ /* 0x010fe80000100800 */
[----:B------:R-:W-:Y:S04]  /*112e0*/  STL [R1+0x230], R14 ;  /* 0x0002300e01007387 */ /* 0x000fe80000100800 */
[----:B------:R-:W-:Y:S04]  /*112f0*/  STL [R1+0x234], R98 ;  /* 0x0002346201007387 */ /* 0x000fe80000100800 */
        /* <DEDUP_REMOVED lines=114> */
[----:B0-----:R-:W-:-:S03]  /*11a20*/  NOP ;  /* 0x0000000000007918 */ /* 0x001fc60000000000 */
[----:B-1----:R-:W3:Y:S04]  /*11a30*/  @!P0 LDL.64 R10, [R1+0x68] ;  /* 0x00006800010a8983 */ /* 0x002ee80000100a00 */
[----:B------:R-:W4:Y:S01]  /*11a40*/  @!P0 LDL R0, [R1+0x1e8] ;  /* 0x0001e80001008983 */ /* 0x000f220000100800 */
[----:B------:R-:W-:Y:S06]  /*11a50*/  BAR.ARV 0xe, 0x100 ;  /* 0x0384000000007b1d */ /* 0x000fec0000002000 */
[----:B---3--:R-:W-:-:S05]  /*11a60*/  @!P0 MOV R11, R10 ;  /* 0x0000000a000b8202 */ /* 0x008fca0000000f00 */
[----:B----4-:R-:W-:-:S05]  /*11a70*/  @!P0 IMAD R0, R0, 0x8, R11 ;  /* 0x0000000800008824 */ /* 0x010fca00078e020b */
[----:B------:R-:W-:-:S04]  /*11a80*/  @!P0 PRMT R0, RZ, 0x654, R0 ;  /* 0x00000654ff008816 */ /* 0x000fc80000000000 */
[----:B------:R0:W-:Y:S02]  /*11a90*/  @!P0 SYNCS.ARRIVE.TRANS64.RED.A1T0 RZ, [R0+URZ], RZ ;  /* 0x000000ff00ff89a7 */ /* 0x0001e4000810043f */
[----:B0-----:R-:W3:Y:S01]  /*11aa0*/  LDL R0, [R1+0x70] ;  /* 0x0000700001007983 */ /* 0x001ee20000100800 */
[----:B------:R-:W-:Y:S01]  /*11ab0*/  ISETP.NE.AND P1, PT, R8, 0x1, PT ;  /* 0x000000010800780c */ /* 0x000fe20003f25270 */
[----:B------:R-:W-:Y:S01]  /*11ac0*/  UIADD3 UR49, UR49, -0x2, URZ ;  /* 0xfffffffe31317890 */ /* 0x000fe2000fffe03f */
[----:B---3--:R-:W-:-:S11]  /*11ad0*/  IMAD.SHL.U32 R8, R0, 0x40, RZ ;  /* 0x0000004000087824 */ /* 0x008fd600078e00ff */
[----:B------:R-:W-:-:S04]  /*11ae0*/  @P1 IMAD.HI.U32 R9, R8, R9, RZ ;  /* 0x0000000908091227 */ /* 0x000fc800078e00ff */
[----:B------:R-:W-:Y:S01]  /*11af0*/  IMAD.MOV.U32 R0, RZ, RZ, R8 ;  /* 0x000000ffff007224 */ /* 0x000fe200078e0008 */
[----:B------:R-:W-:Y:S02]  /*11b00*/  @P1 SHF.R.U32.HI R0, RZ, R210, R9 ;  /* 0x000000d2ff001219 */ /* 0x000fe40000011609 */
[----:B------:R-:W-:-:S03]  /*11b10*/  ISETP.GE.AND P1, PT, R5, 0x1, PT ;  /* 0x000000010500780c */ /* 0x000fc60003f26270 */
[----:B------:R-:W-:Y:S02]  /*11b20*/  VIADD R9, R0, UR48 ;  /* 0x0000003000097c36 */ /* 0x000fe40008000000 */
[----:B------:R-:W-:Y:S02]  /*11b30*/  IMAD.U32 R0, RZ, RZ, UR49 ;  /* 0x00000031ff007e24 */ /* 0x000fe4000f8e00ff */
[----:B------:R-:W-:-:S06]  /*11b40*/  IMAD.IADD R4, R9, 0x1, R4 ;  /* 0x0000000109047824 */ /* 0x000fcc00078e0204 */
[----:B--2---:R-:W-:Y:S05]  /*11b50*/  @!P1 BRA `(.L_x_5263) ;  /* 0x0000000000409947 */ /* 0x004fea0003800000 */
[C---:B------:R-:W-:Y:S01]  /*11b60*/  ISETP.GT.AND P1, PT, R9.reuse, RZ, PT ;  /* 0x000000ff0900720c */ /* 0x040fe20003f24270 */
[----:B------:R-:W-:Y:S01]  /*11b70*/  BSSY B0, `(.L_x_5264) ;  /* 0x000000c000007945 */ /* 0x000fe20003800000 */
[----:B------:R-:W-:-:S11]  /*11b80*/  VIADD R10, R9, 0xffffffff ;  /* 0xffffffff090a7836 */ /* 0x000fd60000000000 */
[----:B------:R-:W-:Y:S05]  /*11b90*/  @P1 BRA `(.L_x_5265) ;  /* 0x0000000000181947 */ /* 0x000fea0003800000 */
[----:B------:R-:W-:Y:S01]  /*11ba0*/  ISETP.NE.AND P1, PT, R5, 0x1, PT ;  /* 0x000000010500780c */ /* 0x000fe20003f25270 */
[----:B------:R-:W-:-:S12]  /*11bb0*/  IMAD.MOV R9, RZ, RZ, -R9 ;  /* 0x000000ffff097224 */ /* 0x000fd800078e0a09 */
[----:B------:R-:W-:-:S05]  /*11bc0*/  @P1 IMAD.HI.U32 R6, R9, R6, RZ ;  /* 0x0000000609061227 */ /* 0x000fca00078e00ff */
[----:B------:R-:W-:-:S04]  /*11bd0*/  @P1 SHF.R.U32.HI R9, RZ, R7, R6 ;  /* 0x00000007ff091219 */ /* 0x000fc80000011606 */
[----:B------:R-:W-:Y:S01]  /*11be0*/  LOP3.LUT R10, RZ, R9, RZ, 0x33, !PT ;  /* 0x00000009ff0a7212 */ /* 0x000fe200078e33ff */
[----:B------:R-:W-:Y:S06]  /*11bf0*/  BRA `(.L_x_5266) ;  /* 0x00000000000c7947 */ /* 0x000fec0003800000 */
.L_x_5265:
[----:B------:R-:W-:-:S13]  /*11c00*/  ISETP.NE.AND P1, PT, R5, 0x1, PT ;  /* 0x000000010500780c */ /* 0x000fda0003f25270 */
[----:B------:R-:W-:-:S05]  /*11c10*/  @P1 IMAD.HI.U32 R6, R10, R6, RZ ;  /* 0x000000060a061227 */ /* 0x000fca00078e00ff */
[----:B------:R-:W-:-:S07]  /*11c20*/  @P1 SHF.R.U32.HI R10, RZ, R7, R6 ;  /* 0x00000007ff0a1219 */ /* 0x000fce0000011606 */
.L_x_5266:
[----:B------:R-:W-:Y:S05]  /*11c30*/  BSYNC B0 ;  /* 0x0000000000007941 */ /* 0x000fea0003800000 */
.L_x_5264:
[----:B------:R-:W-:-:S05]  /*11c40*/  IMAD R5, R10, R5, R5 ;  /* 0x000000050a057224 */ /* 0x000fca00078e0205 */
[----:B------:R-:W-:-:S07]  /*11c50*/  VIMNMX R4, R4, R5, PT ;  /* 0x0000000504047248 */ /* 0x000fce0003fe0100 */
.L_x_5263:
[----:B------:R-:W-:Y:S01]  /*11c60*/  SHF.R.S32.HI R5, RZ, 0x1f, R4 ;  /* 0x0000001fff057819 */ /* 0x000fe20000011404 */
[----:B------:R-:W-:Y:S03]  /*11c70*/  BSSY B2, `(.L_x_5267) ;  /* 0x0000012000027945 */ /* 0x000fe60003800000 */
[----:B------:R-:W-:-:S04]  /*11c80*/  LEA.HI R5, R5, R4, RZ, 0x6 ;  /* 0x0000000405057211 */ /* 0x000fc800078f30ff */
[----:B------:R-:W-:-:S04]  /*11c90*/  SHF.R.S32.HI R5, RZ, 0x6, R5 ;  /* 0x00000006ff057819 */ /* 0x000fc80000011405 */
[----:B------:R-:W-:-:S04]  /*11ca0*/  VIMNMX R7, R5, UR43, !PT ;  /* 0x0000002b05077c48 */ /* 0x000fc8000ffe0100 */
[----:B------:R-:W-:-:S13]  /*11cb0*/  ISETP.GE.AND P1, PT, R0, R7, PT ;  /* 0x000000070000720c */ /* 0x000fda0003f26270 */
[----:B------:R-:W-:Y:S05]  /*11cc0*/  @!P1 BRA `(.L_x_5268) ;  /* 0x0000000000309947 */ /* 0x000fea0003800000 */
[----:B------:R-:W-:Y:S01]  /*11cd0*/  BSSY B1, `(.L_x_5269) ;  /* 0x0000009000017945 */ /* 0x000fe20003800000 */
.L_x_5271:
[----:B------:R-:W-:Y:S01]  /*11ce0*/  BSSY B0, `(.L_x_5270) ;  /* 0x0000004000007945 */ /* 0x000fe20003800000 */
[----:B------:R-:W-:Y:S01]  /*11cf0*/  VIADD R8, R2, 0x148 ;  /* 0x0000014802087836 */ /* 0x000fe20000000000 */
[----:B------:R-:W-:-:S07]  /*11d00*/  MOV R6, 0x11d20 ;  /* 0x00011d2000067802 */ /* 0x000fce0000000f00 */
[----:B------:R-:W-:Y:S05]  /*11d10*/  CALL.REL.NOINC `($_ZN7cutlass13device_kernelIN5flash11enable_sm90INS1_16FlashAttnFwdSm90INS1_25CollectiveMainloopFwdSm90ILi2EN4cute5tupleIJNS5_1CILi1EEES8_S8_EEENS6_IJNS7_ILi64EEESA_SA_EEELi512ENS_6half_tEfNS_4arch4Sm90ELb0ELb1ELb1ELb0ELb0ELb0ELb1ELb0ELb0ELb1ELb0ELb0EEENS1_21CollectiveEpilogueFwdINS6_IJSA_NS7_ILi512EEESA_EEES9_SC_SE_Li256ELb0ELb1ELb0ELb0EEENS1_30DynamicPersistentTileSchedulerILi256ELi128ELb0ELb1ELb1EEEEEEEEEvNT_6ParamsE$_ZZN5flash25CollectiveMainloopFwdSm90ILi2EN4cute5tupleIJNS1_1CILi1EEES4_S4_EEENS2_IJNS3_ILi64EEES6_S6_EEELi512EN7cutlass6half_tEfNS8_4arch4Sm90ELb0ELb1ELb1ELb0ELb0ELb0ELb1ELb0ELb0ELb1ELb0ELb0EE3mmaINS_16FlashAttnFwdSm90ISC_NS_21CollectiveEpilogueFwdINS2_IJS6_NS3_ILi512EEES6_EEES5_S9_SB_Li256ELb0ELb1ELb0ELb0EEENS_30DynamicPersistentTileSchedulerILi256ELi128ELb0ELb1ELb1EEEE13SharedStorageENS1_6TensorINS1_11ArrayEngineIfLm128EEENS1_6LayoutINS2_IJNS2_IJNS3_ILi2EEESR_NS3_ILi32EEEEEES4_S4_EEENS2_IJNS2_IJS4_SR_NS3_ILi4EEEEEENS3_ILi0EEESX_EEEEEEENS_7SoftmaxILi2ELi0EEEEEbRKNSC_6ParamsENS8_25PipelineTmaAsyncNoClusterILi2ENS8_16PipelineTmaAsyncILi2EEEEES19_RNS8_13PipelineStateILj2EEERT0_RT1_iRiRKNS_16SeqlenInfoQKNewKILb0ELb0EEENS2_IJiiiiEEERT_ENKUliT_T0_T1_E_clIZSD_ISM_S10_S12_EbS15_S19_S19_S1C_S1E_S1G_iS1H_S1L_S1M_S1O_EUlRS1P_iE1_NS3_ILb0EEENS3_ILb1EEEEEDaiS1P_S1Q_S1R_) ;  /* 0x0000020400dc7944 */ /* 0x000fea0003c00000 */
[----:B------:R-:W-:Y:S05]  /*11d20*/  BSYNC B0 ;  /* 0x0000000000007941 */ /* 0x000fea0003800000 */
.L_x_5270:
[C---:B------:R-:W-:Y:S01]  /*11d30*/  ISETP.GT.AND P1, PT, R0.reuse, R7, PT ;  /* 0x000000070000720c */ /* 0x040fe20003f24270 */
[----:B------:R-:W-:-:S12]  /*11d40*/  VIADD R0, R0, 0xffffffff ;  /* 0xffffffff00007836 */ /* 0x000fd80000000000 */
[----:B------:R-:W-:Y:S05]  /*11d50*/  @P1 BRA `(.L_x_5271) ;  /* 0xfffffffc00e01947 */ /* 0x000fea000383ffff */
[----:B------:R-:W-:Y:S05]  /*11d60*/  BSYNC B1 ;  /* 0x0000000000017941 */ /* 0x000fea0003800000 */
.L_x_5269:
[----:B------:R-:W2:Y:S02]  /*11d70*/  LDL R8, [R1+0x70] ;  /* 0x0000700001087983 */ /* 0x000ea40000100800 */
[----:B--2---:R-:W-:-:S07]  /*11d80*/  IMAD.SHL.U32 R8, R8, 0x40, RZ ;  /* 0x0000004008087824 */ /* 0x004fce00078e00ff */
.L_x_5268:
[----:B------:R-:W-:Y:S05]  /*11d90*/  BSYNC B2 ;  /* 0x0000000000027941 */ /* 0x000fea0003800000 */
.L_x_5267:
[----:B------:R-:W0:Y:S01]  /*11da0*/  LDC R4, c[0x0][0x448] ;  /* 0x00011200ff047b82 */ /* 0x000e220000000800 */
[----:B------:R-:W-:Y:S01]  /*11db0*/  VIADD R8, R8, 0x3f ;  /* 0x0000003f08087836 */ /* 0x000fe20000000000 */
[----:B------:R-:W-:-:S06]  /*11dc0*/  ULDC UR4, c[0x0][0xad4] ;  /* 0x0002b50000047ab9 */ /* 0x000fcc0000000800 */
[----:B------:R-:W1:Y:S01]  /*11dd0*/  LDC R9, c[0x0][0xadc] ;  /* 0x0002b700ff097b82 */ /* 0x000e620000000800 */
[----:B0-----:R-:W-:-:S13]  /*11de0*/  ISETP.NE.AND P1, PT, R4, 0x1, PT ;  /* 0x000000010400780c */ /* 0x001fda0003f25270 */
[----:B------:R-:W0:Y:S08]  /*11df0*/  @P1 LDC R5, c[0x0][0x44c] ;  /* 0x00011300ff051b82 */ /* 0x000e300000000800 */
[----:B------:R-:W2:Y:S01]  /*11e00*/  @P1 LDC R7, c[0x0][0x450] ;  /* 0x00011400ff071b82 */ /* 0x000ea20000000800 */
[----:B0-----:R-:W-:-:S05]  /*11e10*/  @P1 IMAD.HI.U32 R4, R8, R5, RZ ;  /* 0x0000000508041227 */ /* 0x001fca00078e00ff */
[----:B--2---:R-:W-:Y:S02]  /*11e20*/  @P1 SHF.R.U32.HI R8, RZ, R7, R4 ;  /* 0x00000007ff081219 */ /* 0x004fe40000011604 */
[----:B-1----:R-:W-:-:S03]  /*11e30*/  ISETP.GE.AND P1, PT, R9, 0x1, PT ;  /* 0x000000010900780c */ /* 0x002fc60003f26270 */
[----:B------:R-:W-:-:S04]  /*11e40*/  VIADD R8, R8, UR42 ;  /* 0x0000002a08087c36 */ /* 0x000fc80008000000 */
        /* <DEDUP_REMOVED lines=12> */
.L_x_5274:
[----:B------:R-:W-:-:S13]  /*11f10*/  ISETP.NE.AND P1, PT, R9, 0x1, PT ;  /* 0x000000010900780c */ /* 0x000fda0003f25270 */
[----:B------:R-:W0:Y:S02]  /*11f20*/  @P1 LDC.64 R6, c[0x0][0xae0] ;  /* 0x0002b800ff061b82 */ /* 0x000e240000000a00 */
[----:B0-----:R-:W-:-:S05]  /*11f30*/  @P1 IMAD.HI.U32 R6, R8, R6, RZ ;  /* 0x0000000608061227 */ /* 0x001fca00078e00ff */
[----:B------:R-:W-:-:S07]  /*11f40*/  @P1 SHF.R.U32.HI R8, RZ, R7, R6 ;  /* 0x00000007ff081219 */ /* 0x000fce0000011606 */
.L_x_5275:
[----:B------:R-:W-:Y:S05]  /*11f50*/  BSYNC B0 ;  /* 0x0000000000007941 */ /* 0x000fea0003800000 */
.L_x_5273:
[----:B------:R-:W-:-:S05]  /*11f60*/  IMAD R5, R8, R9, RZ ;  /* 0x0000000908057224 */ /* 0x000fca00078e02ff */
[----:B------:R-:W-:-:S07]  /*11f70*/  VIMNMX R4, R4, R5, !PT ;  /* 0x0000000504047248 */ /* 0x000fce0007fe0100 */
.L_x_5272:
[----:B------:R-:W-:-:S05]  /*11f80*/  VIADD R4, R4, 0x3f ;  /* 0x0000003f04047836 */ /* 0x000fca0000000000 */
[----:B------:R-:W-:-:S04]  /*11f90*/  SHF.R.S32.HI R5, RZ, 0x1f, R4 ;  /* 0x0000001fff057819 */ /* 0x000fc80000011404 */
[----:B------:R-:W-:-:S04]  /*11fa0*/  LEA.HI R5, R5, R4, RZ, 0x6 ;  /* 0x0000000405057211 */ /* 0x000fc800078f30ff */
[----:B------:R-:W-:-:S04]  /*11fb0*/  SHF.R.S32.HI R4, RZ, 0x6, R5 ;  /* 0x00000006ff047819 */ /* 0x000fc80000011405 */
[----:B------:R-:W-:-:S04]  /*11fc0*/  VIMNMX R4, R4, UR43, !PT ;  /* 0x0000002b04047c48 */ /* 0x000fc8000ffe0100 */
[----:B------:R-:W-:-:S13]  /*11fd0*/  ISETP.GE.AND P1, PT, R0, R4, PT ;  /* 0x000000040000720c */ /* 0x000fda0003f26270 */
[----:B------:R-:W-:Y:S05]  /*11fe0*/  @!P1 BRA `(.L_x_5276) ;  /* 0x00000098008c9947 */ /* 0x000fea0003800000 */
.L_x_5295:
[----:B01----:R-:W2:Y:S04]  /*11ff0*/  LD.E R5, desc[UR46][R152.64+0x1e8] ;  /* 0x0001e82e98057980 */ /* 0x003ea8000c101900 */
[----:B------:R-:W3:Y:S04]  /*12000*/  LD.E R6, desc[UR46][R152.64+0x1f0] ;  /* 0x0001f02e98067980 */ /* 0x000ee8000c101900 */
[----:B------:R-:W4:Y:S01]  /*12010*/  LD.E R10, desc[UR46][R152.64+0x1c] ;  /* 0x00001c2e980a7980 */ /* 0x000f22000c101900 */
[----:B--2---:R-:W-:-:S05]  /*12020*/  VIADD R9, R5, 0x1 ;  /* 0x0000000105097836 */ /* 0x004fca0000000000 */
[----:B------:R-:W-:-:S13]  /*12030*/  ISETP.NE.AND P2, PT, R9, 0x2, PT ;  /* 0x000000020900780c */ /* 0x000fda0003f45270 */
[----:B------:R0:W5:Y:S04]  /*12040*/  @P2 LD.E R11, desc[UR46][R152.64+0x1ec] ;  /* 0x0001ec2e980b2980 */ /* 0x000168000c101900 */
[----:B------:R-:W2:Y:S01]  /*12050*/  @!P2 LD.E R8, desc[UR46][R152.64+0x1ec] ;  /* 0x0001ec2e9808a980 */ /* 0x000ea2000c101900 */
[----:B---3--:R-:W-:Y:S01]  /*12060*/  VIADD R7, R6, 0x1 ;  /* 0x0000000106077836 */ /* 0x008fe20000000000 */
[----:B----4-:R-:W-:Y:S02]  /*12070*/  LOP3.LUT R10, R10, 0x1, RZ, 0xfc, !PT ;  /* 0x000000010a0a7812 */ /* 0x010fe400078efcff */
[----:B------:R1:W-:Y:S04]  /*12080*/  ST.E desc[UR46][R152.64+0x1e8], R9 ;  /* 0x0001e80998007985 */ /* 0x0003e8000c10192e */
[----:B------:R0:W-:Y:S04]  /*12090*/  ST.E desc[UR46][R152.64+0x1f0], R7 ;  /* 0x0001f00798007985 */ /* 0x0001e8000c10192e */
[----:B------:R0:W-:Y:S01]  /*120a0*/  @!P2 ST.E desc[UR46][R152.64+0x1e8], RZ ;  /* 0x0001e8ff9800a985 */ /* 0x0001e2000c10192e */
[----:B------:R-:W-:Y:S01]  /*120b0*/  ISETP.NE.AND P3, PT, R10, 0x3, PT ;  /* 0x000000030a00780c */ /* 0x000fe20003f65270 */
[----:B------:R-:W-:Y:S01]  /*120c0*/  IMAD.MOV.U32 R13, RZ, RZ, R0 ;  /* 0x000000ffff0d7224 */ /* 0x000fe200078e0000 */
[----:B------:R-:W-:Y:S05]  /*120d0*/  YIELD ;  /* 0x0000000000007946 */ /* 0x000fea0003800000 */
[----:B------:R-:W-:Y:S01]  /*120e0*/  BSSY B0, `(.L_x_5277) ;  /* 0x0000008000007945 */ /* 0x000fe20003800000 */
[----:B------:R-:W-:Y:S01]  /*120f0*/  VIADD R0, R0, 0xffffffff ;  /* 0xffffffff00007836 */ /* 0x000fe20000000000 */
[----:B------:R-:W-:Y:S01]  /*12100*/  ISETP.GT.AND P1, PT, R13, R4, PT ;  /* 0x000000040d00720c */ /* 0x000fe20003f24270 */
[----:B-1----:R-:W-:Y:S01]  /*12110*/  @!P2 IMAD.MOV.U32 R9, RZ, RZ, RZ ;  /* 0x000000ffff09a224 */ /* 0x002fe200078e00ff */
[----:B--2---:R-:W-:-:S05]  /*12120*/  @!P2 LOP3.LUT R11, R8, 0x1, RZ, 0x3c, !PT ;  /* 0x00000001080ba812 */ /* 0x004fca00078e3cff */
[----:B------:R0:W-:Y:S01]  /*12130*/  @!P2 ST.E desc[UR46][R152.64+0x1ec], R11 ;  /* 0x0001ec0b9800a985 */ /* 0x0001e2000c10192e */
[----:B------:R-:W-:Y:S05]  /*12140*/  @!P3 BRA `(.L_x_5278) ;  /* 0x000000000004b947 */ /* 0x000fea0003800000 */
[----:B------:R-:W-:Y:S01]  /*12150*/  BPT.TRAP 0x1 ;  /* 0x000000040000795c */ /* 0x000fe20000300000 */
.L_x_5278:
[----:B------:R-:W-:Y:S05]  /*12160*/  BSYNC B0 ;  /* 0x0000000000007941 */ /* 0x000fea0003800000 */
.L_x_5277:
[----:B0-----:R-:W2:Y:S01]  /*12170*/  LD.E.64 R6, desc[UR46][R152.64+0x8] ;  /* 0x0000082e98067980 */ /* 0x001ea2000c101b00 */
[----:B-----5:R-:W-:Y:S02]  /*12180*/  SHF.L.U32 R12, R11, 0x1f, RZ ;  /* 0x0000001f0b0c7819 */ /* 0x020fe400000006ff */
[----:B--2---:R-:W-:-:S05]  /*12190*/  MOV R6, R6 ;  /* 0x0000000600067202 */ /* 0x004fca0000000f00 */
[----:B------:R-:W-:-:S04]  /*121a0*/  IMAD R9, R9, 0x8, R6 ;  /* 0x0000000809097824 */ /* 0x000fc800078e0206 */
[----:B------:R0:W1:Y:S01]  /*121b0*/  SYNCS.PHASECHK.TRANS64.TRYWAIT P2, [R9+URZ], R12 ;  /* 0x0000000c090075a7 */ /* 0x000062000804017f */
[----:B------:R-:W2:Y:S04]  /*121c0*/  LD.E R6, desc[UR46][R152.64+0x1c] ;  /* 0x00001c2e98067980 */ /* 0x000ea8000c101900 */
[----:B------:R0:W5:Y:S04]  /*121d0*/  LD.E R8, desc[UR46][R152.64+0x1e8] ;  /* 0x0001e82e98087980 */ /* 0x000168000c101900 */
[----:B------:R0:W5:Y:S01]  /*121e0*/  LD.E R10, desc[UR46][R152.64+0x1ec] ;  /* 0x0001ec2e980a7980 */ /* 0x000162000c101900 */
[----:B------:R-:W-:Y:S01]  /*121f0*/  BSSY B0, `(.L_x_5279) ;  /* 0x0000005000007945 */ /* 0x000fe20003800000 */
[----:B--2---:R-:W-:-:S04]  /*12200*/  LOP3.LUT R6, R6, 0x1, RZ, 0xfc, !PT ;  /* 0x0000000106067812 */ /* 0x004fc800078efcff */
[----:B------:R-:W-:-:S13]  /*12210*/  ISETP.NE.AND P3, PT, R6, 0x3, PT ;  /* 0x000000030600780c */ /* 0x000fda0003f65270 */
[----:B01----:R-:W-:Y:S05]  /*12220*/  @!P3 BRA `(.L_x_5280) ;  /* 0x000000000004b947 */ /* 0x003fea0003800000 */
[----:B------:R-:W-:Y:S01]  /*12230*/  BPT.TRAP 0x1 ;  /* 0x000000040000795c */ /* 0x000fe20000300000 */
.L_x_5280:
[----:B------:R-:W-:Y:S05]  /*12240*/  BSYNC B0 ;  /* 0x0000000000007941 */ /* 0x000fea0003800000 */
.L_x_5279:
[----:B------:R-:W-:Y:S04]  /*12250*/  BSSY B0, `(.L_x_5281) ;  /* 0x0000008000007945 */ /* 0x000fe80003800000 */
[----:B------:R-:W-:Y:S05]  /*12260*/  @P2 BRA `(.L_x_5282) ;  /* 0x0000000000182947 */ /* 0x000fea0003800000 */
[----:B------:R-:W2:Y:S01]  /*12270*/  LD.E.64 R6, desc[UR46][R152.64+0x8] ;  /* 0x0000082e98067980 */ /* 0x000ea2000c101b00 */
[----:B-----5:R-:W-:Y:S02]  /*12280*/  SHF.L.U32 R9, R10, 0x1f, RZ ;  /* 0x0000001f0a097819 */ /* 0x020fe400000006ff */
[----:B--2---:R-:W-:-:S05]  /*12290*/  MOV R7, R6 ;  /* 0x0000000600077202 */ /* 0x004fca0000000f00 */
[----:B------:R-:W-:-:S04]  /*122a0*/  IMAD R8, R8, 0x8, R7 ;  /* 0x0000000808087824 */ /* 0x000fc800078e0207 */
[----:B------:R-:W0:Y:S02]  /*122b0*/  SYNCS.PHASECHK.TRANS64.TRYWAIT P2, [R8+URZ], R9 ;  /* 0x00000009080075a7 */ /* 0x000e24000804017f */
[----:B0-----:R-:W-:Y:S05]  /*122c0*/  @!P2 BRA `(.L_x_5283) ;  /* 0x000001e800b8a947 */ /* 0x001fea0003800000 */
.L_x_5282:
[----:B------:R-:W-:Y:S05]  /*122d0*/  BSYNC B0 ;  /* 0x0000000000007941 */ /* 0x000fea0003800000 */
.L_x_5281:
[----:B0-----:R-:W2:Y:S04]  /*122e0*/  LD.E R9, desc[UR46][R152.64+0x1e8] ;  /* 0x0001e82e98097980 */ /* 0x001ea8000c101900 */
[----:B------:R-:W2:Y:S01]  /*122f0*/  LD.E.64 R6, desc[UR46][R152.64+0xa0] ;  /* 0x0000a02e98067980 */ /* 0x000ea2000c101b00 */
[----:B------:R-:W-:Y:S05]  /*12300*/  WARPSYNC.ALL ;  /* 0x0000000000007948 */ /* 0x000fea0003800000 */
[----:B------:R-:W3:Y:S04]  /*12310*/  LD.E.64 R24, desc[UR46][R152.64+0x98] ;  /* 0x0000982e98187980 */ /* 0x000ee8000c101b00 */
[----:B-----5:R-:W4:Y:S04]  /*12320*/  LD.E.64 R10, desc[UR46][R152.64+0x98] ;  /* 0x0000982e980a7980 */ /* 0x020f28000c101b00 */
[----:B------:R-:W4:Y:S04]  /*12330*/  LD.E.64 R12, desc[UR46][R152.64+0x98] ;  /* 0x0000982e980c7980 */ /* 0x000f28000c101b00 */
[----:B------:R-:W4:Y:S01]  /*12340*/  LD.E.64 R14, desc[UR46][R152.64+0x98] ;  /* 0x0000982e980e7980 */ /* 0x000f22000c101b00 */
[----:B--2---:R-:W-:Y:S01]  /*12350*/  IMAD R6, R9, 0x200, R6 ;  /* 0x0000020009067824 */ /* 0x004fe200078e0206 */
[----:B------:R-:W-:-:S02]  /*12360*/  R2UR UR7, R7 ;  /* 0x00000000070772ca */ /* 0x000fc400000e0000 */
[----:B------:R-:W2:Y:S02]  /*12370*/  LD.E R57, desc[UR46][R152.64+0x54] ;  /* 0x0000542e98397980 */ /* 0x000ea4000c101900 */
[----:B------:R-:W-:Y:S02]  /*12380*/  R2UR UR6, R6 ;  /* 0x00000000060672ca */ /* 0x000fe400000e0000 */
[----:B------:R0:W-:Y:S01]  /*12390*/  ST.E desc[UR46][R152.64+0x80], RZ ;  /* 0x000080ff98007985 */ /* 0x0001e2000c10192e */
[----:B---3--:R-:W-:Y:S02]  /*123a0*/  R2UR UR4, R24 ;  /* 0x00000000180472ca */ /* 0x008fe400000e0000 */
[----:B------:R-:W-:Y:S02]  /*123b0*/  R2UR UR5, R25 ;  /* 0x00000000190572ca */ /* 0x000fe400000e0000 */
[----:B------:R-:W-:-:S11]  /*123c0*/  WARPGROUP.ARRIVE ;  /* 0x00000000000079c5 */ /* 0x000fd60000000000 */
[----:B------:R-:W-:Y:S01]  /*123d0*/  HGMMA.64x64x16.F32 R24, gdesc[UR4], RZ, !UPT, gsb0 ;  /* 0x00e00000041879f0 */ /* 0x000fe2000c0008ff */
[----:B----4-:R-:W-:Y:S02]  /*123e0*/  VIADD R8, R10, 0x2 ;  /* 0x000000020a087836 */ /* 0x010fe40000000000 */
[----:B------:R-:W-:Y:S02]  /*123f0*/  IMAD.MOV.U32 R9, RZ, RZ, R11 ;  /* 0x000000ffff097224 */ /* 0x000fe400078e000b */
[----:B------:R-:W-:Y:S02]  /*12400*/  VIADD R10, R6, 0x2 ;  /* 0x00000002060a7836 */ /* 0x000fe40000000000 */
[----:B------:R-:W-:Y:S01]  /*12410*/  IMAD.MOV.U32 R11, RZ, RZ, R7 ;  /* 0x000000ffff0b7224 */ /* 0x000fe200078e0007 */
[----:B------:R-:W-:Y:S02]  /*12420*/  R2UR UR4, R8 ;  /* 0x00000000080472ca */ /* 0x000fe400000e0000 */
[----:B------:R-:W-:-:S02]  /*12430*/  R2UR UR6, R10 ;  /* 0x000000000a0672ca */ /* 0x000fc400000e0000 */
[----:B------:R-:W-:Y:S02]  /*12440*/  R2UR UR7, R11 ;  /* 0x000000000b0772ca */ /* 0x000fe400000e0000 */
[----:B------:R-:W-:Y:S01]  /*12450*/  R2UR UR5, R9 ;  /* 0x00000000090572ca */ /* 0x000fe200000e0000 */
[----:B------:R-:W-:Y:S01]  /*12460*/  IMAD.MOV.U32 R9, RZ, RZ, 0x1 ;  /* 0x00000001ff097424 */ /* 0x000fe200078e00ff */
[----:B------:R-:W-:Y:S02]  /*12470*/  WARPGROUP.DEPBAR.LE gsb0, 0x0 ;  /* 0x00008000000079c5 */ /* 0x000fe40000010000 */
[----:B------:R0:W5:Y:S04]  /*12480*/  LD.E R21, desc[UR46][R152.64+0x1e8] ;  /* 0x0001e82e98157980 */ /* 0x000168000c101900 */
[----:B------:R0:W5:Y:S04]  /*12490*/  LD.E R56, desc[UR46][R152.64+0x1ec] ;  /* 0x0001ec2e98387980 */ /* 0x000168000c101900 */
[----:B------:R0:W-:Y:S01]  /*124a0*/  ST.E desc[UR46][R152.64+0x80], R9 ;  /* 0x0000800998007985 */ /* 0x0001e2000c10192e */
[----:B------:R-:W-:-:S06]  /*124b0*/  WARPGROUP.ARRIVE ;  /* 0x00000000000079c5 */ /* 0x000fcc0000000000 */
[----:B------:R-:W-:Y:S01]  /*124c0*/  HGMMA.64x64x16.F32 R24, gdesc[UR4], R24, gsb0 ;  /* 0x00e00000041879f0 */ /* 0x000fe20008000818 */
[----:B------:R-:W-:Y:S02]  /*124d0*/  VIADD R10, R12, 0x4 ;  /* 0x000000040c0a7836 */ /* 0x000fe40000000000 */
[----:B------:R-:W-:Y:S02]  /*124e0*/  IMAD.MOV.U32 R11, RZ, RZ, R13 ;  /* 0x000000ffff0b7224 */ /* 0x000fe400078e000d */
[----:B------:R-:W-:Y:S02]  /*124f0*/  VIADD R12, R6, 0x4 ;  /* 0x00000004060c7836 */ /* 0x000fe40000000000 */
[----:B------:R-:W-:Y:S01]  /*12500*/  IMAD.MOV.U32 R13, RZ, RZ, R7 ;  /* 0x000000ffff0d7224 */ /* 0x000fe200078e0007 */
[----:B------:R-:W-:Y:S02]  /*12510*/  R2UR UR4, R10 ;  /* 0x000000000a0472ca */ /* 0x000fe400000e0000 */
[----:B------:R-:W-:-:S02]  /*12520*/  R2UR UR6, R12 ;  /* 0x000000000c0672ca */ /* 0x000fc400000e0000 */
[----:B------:R-:W-:Y:S02]  /*12530*/  R2UR UR7, R13 ;  /* 0x000000000d0772ca */ /* 0x000fe400000e0000 */
[----:B------:R-:W-:Y:S01]  /*12540*/  R2UR UR5, R11 ;  /* 0x000000000b0572ca */ /* 0x000fe200000e0000 */
[----:B------:R-:W-:Y:S02]  /*12550*/  WARPGROUP.DEPBAR.LE gsb0, 0x0 ;  /* 0x00008000000079c5 */ /* 0x000fe40000010000 */
[----:B------:R0:W-:Y:S01]  /*12560*/  ST.E desc[UR46][R152.64+0x80], R9 ;  /* 0x0000800998007985 */ /* 0x0001e2000c10192e */
[----:B------:R-:W-:-:S09]  /*12570*/  WARPGROUP.ARRIVE ;  /* 0x00000000000079c5 */ /* 0x000fd20000000000 */
        /* <DEDUP_REMOVED lines=13> */
[----:B--2---:R-:W-:-:S04]  /*12650*/  LOP3.LUT R57, R57, 0x1, RZ, 0xfc, !PT ;  /* 0x0000000139397812 */ /* 0x004fc800078efcff */
[----:B------:R-:W-:Y:S01]  /*12660*/  ISETP.NE.AND P2, PT, R57, 0x3, PT ;  /* 0x000000033900780c */ /* 0x000fe20003f45270 */
[----:B------:R-:W-:Y:S01]  /*12670*/  BSSY B0, `(.L_x_5284) ;  /* 0x0000005000007945 */ /* 0x000fe20003800000 */
[----:B------:R-:W-:Y:S02]  /*12680*/  WARPGROUP.DEPBAR.LE gsb0, 0x0 ;  /* 0x00008000000079c5 */ /* 0x000fe40000010000 */
[----:B------:R0:W-:Y:S09]  /*12690*/  ST.E desc[UR46][R152.64+0x80], R9 ;  /* 0x0000800998007985 */ /* 0x0001f2000c10192e */
[----:B------:R-:W-:Y:S05]  /*126a0*/  @!P2 BRA `(.L_x_5285) ;  /* 0x000000000004a947 */ /* 0x000fea0003800000 */
[----:B------:R-:W-:Y:S01]  /*126b0*/  BPT.TRAP 0x1 ;  /* 0x000000040000795c */ /* 0x000fe20000300000 */
.L_x_5285:
[----:B------:R-:W-:Y:S05]  /*126c0*/  BSYNC B0 ;  /* 0x0000000000007941 */ /* 0x000fea0003800000 */
.L_x_5284:
[----:B------:R-:W2:Y:S01]  /*126d0*/  LD.E.64 R6, desc[UR46][R152.64+0x40] ;  /* 0x0000402e98067980 */ /* 0x000ea2000c101b00 */
[----:B-----5:R-:W-:Y:S02]  /*126e0*/  SHF.L.U32 R56, R56, 0x1f, RZ ;  /* 0x0000001f38387819 */ /* 0x020fe400000006ff */
[----:B--2---:R-:W-:-:S05]  /*126f0*/  MOV R6, R6 ;  /* 0x0000000600067202 */ /* 0x004fca0000000f00 */
[----:B------:R-:W-:-:S04]  /*12700*/  IMAD R21, R21, 0x8, R6 ;  /* 0x0000000815157824 */ /* 0x000fc800078e0206 */
[----:B------:R1:W2:Y:S01]  /*12710*/  SYNCS.PHASECHK.TRANS64.TRYWAIT P2, [R21+URZ], R56 ;  /* 0x00000038150075a7 */ /* 0x0002a2000804017f */
[----:B------:R-:W3:Y:S04]  /*12720*/  LD.E R6, desc[UR46][R152.64+0x54] ;  /* 0x0000542e98067980 */ /* 0x000ee8000c101900 */
[----:B------:R1:W5:Y:S04]  /*12730*/  LD.E R8, desc[UR46][R152.64+0x1e8] ;  /* 0x0001e82e98087980 */ /* 0x000368000c101900 */
[----:B------:R1:W5:Y:S01]  /*12740*/  LD.E R10, desc[UR46][R152.64+0x1ec] ;  /* 0x0001ec2e980a7980 */ /* 0x000362000c101900 */
[----:B------:R-:W-:Y:S01]  /*12750*/  BSSY B0, `(.L_x_5286) ;  /* 0x0000005000007945 */ /* 0x000fe20003800000 */
[----:B---3--:R-:W-:-:S04]  /*12760*/  LOP3.LUT R6, R6, 0x1, RZ, 0xfc, !PT ;  /* 0x0000000106067812 */ /* 0x008fc800078efcff */
[----:B------:R-:W-:-:S13]  /*12770*/  ISETP.NE.AND P3, PT, R6, 0x3, PT ;  /* 0x000000030600780c */ /* 0x000fda0003f65270 */
[----:B-12---:R-:W-:Y:S05]  /*12780*/  @!P3 BRA `(.L_x_5287) ;  /* 0x000000000004b947 */ /* 0x006fea0003800000 */
[----:B------:R-:W-:Y:S01]  /*12790*/  BPT.TRAP 0x1 ;  /* 0x000000040000795c */ /* 0x000fe20000300000 */
.L_x_5287:
[----:B------:R-:W-:Y:S05]  /*127a0*/  BSYNC B0 ;  /* 0x0000000000007941 */ /* 0x000fea0003800000 */
.L_x_5286:
[----:B------:R-:W-:Y:S04]  /*127b0*/  BSSY B0, `(.L_x_5288) ;  /* 0x0000008000007945 */ /* 0x000fe80003800000 */
[----:B------:R-:W-:Y:S05]  /*127c0*/  @P2 BRA `(.L_x_5289) ;  /* 0x0000000000182947 */ /* 0x000fea0003800000 */
[----:B------:R-:W2:Y:S01]  /*127d0*/  LD.E.64 R6, desc[UR46][R152.64+0x40] ;  /* 0x0000402e98067980 */ /* 0x000ea2000c101b00 */
[----:B-----5:R-:W-:Y:S02]  /*127e0*/  SHF.L.U32 R11, R10, 0x1f, RZ ;  /* 0x0000001f0a0b7819 */ /* 0x020fe400000006ff */
[----:B--2---:R-:W-:-:S05]  /*127f0*/  MOV R7, R6 ;  /* 0x0000000600077202 */ /* 0x004fca0000000f00 */
[----:B------:R-:W-:-:S04]  /*12800*/  IMAD R8, R8, 0x8, R7 ;  /* 0x0000000808087824 */ /* 0x000fc800078e0207 */
[----:B------:R-:W1:Y:S02]  /*12810*/  SYNCS.PHASECHK.TRANS64.TRYWAIT P2, [R8+URZ], R11 ;  /* 0x0000000b080075a7 */ /* 0x000e64000804017f */
[----:B-1----:R-:W-:Y:S05]  /*12820*/  @!P2 BRA `(.L_x_5290) ;  /* 0x000001e40074a947 */ /* 0x002fea0003800000 */
.L_x_5289:
[----:B------:R-:W-:Y:S05]  /*12830*/  BSYNC B0 ;  /* 0x0000000000007941 */ /* 0x000fea0003800000 */
.L_x_5288:
[----:B------:R-:W2:Y:S04]  /*12840*/  LD.E R13, desc[UR46][R152.64+0x1e8] ;  /* 0x0001e82e980d7980 */ /* 0x000ea8000c101900 */
[----:B------:R-:W2:Y:S01]  /*12850*/  LD.E.64 R6, desc[UR46][R152.64+0xb8] ;  /* 0x0000b82e98067980 */ /* 0x000ea2000c101b00 */
[----:B------:R-:W-:Y:S05]  /*12860*/  WARPSYNC.ALL ;  /* 0x0000000000007948 */ /* 0x000fea0003800000 */
[----:B-1---5:R-:W3:Y:S04]  /*12870*/  LD.E R8, desc[UR46][R152.64+0x88] ;  /* 0x0000882e98087980 */ /* 0x022ee8000c101900 */
[----:B------:R-:W4:Y:S04]  /*12880*/  LD.E.64 R10, desc[UR46][R152.64+0xb0] ;  /* 0x0000b02e980a7980 */ /* 0x000f28000c101b00 */
[----:B------:R-:W4:Y:S04]  /*12890*/  LD.E.64 R14, desc[UR46][R152.64+0xb0] ;  /* 0x0000b02e980e7980 */ /* 0x000f28000c101b00 */
[----:B------:R-:W4:Y:S04]  /*128a0*/  LD.E.64 R56, desc[UR46][R152.64+0xb0] ;  /* 0x0000b02e98387980 */ /* 0x000f28000c101b00 */
[----:B------:R-:W4:Y:S01]  /*128b0*/  LD.E.64 R58, desc[UR46][R152.64+0xb0] ;  /* 0x0000b02e983a7980 */ /* 0x000f22000c101b00 */
[----:B--2---:R-:W-:Y:S01]  /*128c0*/  IMAD R6, R13, 0x1000, R6 ;  /* 0x000010000d067824 */ /* 0x004fe200078e0206 */
[----:B------:R-:W-:-:S02]  /*128d0*/  R2UR UR7, R7 ;  /* 0x00000000070772ca */ /* 0x000fc400000e0000 */
[----:B------:R-:W2:Y:S02]  /*128e0*/  LD.E.64 R60, desc[UR46][R152.64+0xb0] ;  /* 0x0000b02e983c7980 */ /* 0x000ea4000c101b00 */
[C---:B------:R-:W-:Y:S01]  /*128f0*/  R2UR UR6, R6.reuse ;  /* 0x00000000060672ca */ /* 0x040fe200000e0000 */
[----:B------:R-:W-:Y:S01]  /*12900*/  WARPGROUP.ARRIVE ;  /* 0x00000000000079c5 */ /* 0x000fe20000000000 */
[----:B------:R-:W-:Y:S02]  /*12910*/  VIADD R12, R6, 0x2 ;  /* 0x00000002060c7836 */ /* 0x000fe40000000000 */
[----:B------:R-:W-:Y:S01]  /*12920*/  IMAD.MOV.U32 R13, RZ, RZ, R7 ;  /* 0x000000ffff0d7224 */ /* 0x000fe200078e0007 */
[----:B---3--:R-:W-:Y:S02]  /*12930*/  ISETP.NE.U32.AND P2, PT, R8, RZ, PT ;  /* 0x000000ff0800720c */ /* 0x008fe40003f45070 */
[----:B----4-:R-:W-:Y:S02]  /*12940*/  R2UR UR4, R10 ;  /* 0x000000000a0472ca */ /* 0x010fe400000e0000 */
[----:B------:R-:W-:-:S09]  /*12950*/  R2UR UR5, R11 ;  /* 0x000000000b0572ca */ /* 0x000fd200000e0000 */
[----:B------:R-:W-:-:S05]  /*12960*/  VOTEU.ANY UP0, P2 ;  /* 0x00000000003f7886 */ /* 0x000fca0001000100 */
[----:B------:R-:W-:Y:S01]  /*12970*/  HGMMA.64x64x16.F32 R24, gdesc[UR4], R24, UP0, gsb0 ;  /* 0x00e00000041879f0 */ /* 0x000fe2000b800818 */
[----:B------:R-:W-:Y:S02]  /*12980*/  VIADD R10, R14, 0x2 ;  /* 0x000000020e0a7836 */ /* 0x000fe40000000000 */
[----:B------:R-:W-:Y:S01]  /*12990*/  IMAD.MOV.U32 R11, RZ, RZ, R15 ;  /* 0x000000ffff0b7224 */ /* 0x000fe200078e000f */
[----:B------:R-:W-:Y:S02]  /*129a0*/  R2UR UR6, R12 ;  /* 0x000000000c0672ca */ /* 0x000fe400000e0000 */
[----:B------:R-:W-:Y:S02]  /*129b0*/  R2UR UR7, R13 ;  /* 0x000000000d0772ca */ /* 0x000fe400000e0000 */
[----:B------:R-:W-:Y:S02]  /*129c0*/  R2UR UR4, R10 ;  /* 0x000000000a0472ca */ /* 0x000fe400000e0000 */
[----:B------:R-:W-:Y:S01]  /*129d0*/  R2UR UR5, R11 ;  /* 0x000000000b0572ca */ /* 0x000fe200000e0000 */
[----:B------:R-:W-:-:S02]  /*129e0*/  WARPGROUP.DEPBAR.LE gsb0, 0x0 ;  /* 0x00008000000079c5 */ /* 0x000fc40000010000 */
[----:B------:R-:W3:Y:S04]  /*129f0*/  LD.E.64 R62, desc[UR46][R152.64+0xb0] ;  /* 0x0000b02e983e7980 */ /* 0x000ee8000c101b00 */
[----:B------:R-:W-:Y:S01]  /*12a00*/  ST.E desc[UR46][R152.64+0x88], R9 ;  /* 0x0000880998007985 */ /* 0x000fe2000c10192e */
[----:B------:R-:W-:-:S06]  /*12a10*/  WARPGROUP.ARRIVE ;  /* 0x00000000000079c5 */ /* 0x000fcc0000000000 */
[----:B------:R-:W-:Y:S01]  /*12a20*/  HGMMA.64x64x16.F32 R24, gdesc[UR4], R24, gsb0 ;  /* 0x00e00000041879f0 */ /* 0x000fe20008000818 */
[----:B------:R-:W-:Y:S02]  /*12a30*/  VIADD R10, R56, 0x4 ;  /* 0x00000004380a7836 */ /* 0x000fe40000000000 */
[----:B------:R-:W-:Y:S02]  /*12a40*/  VIADD R12, R6, 0x4 ;  /* 0x00000004060c7836 */ /* 0x000fe40000000000 */
[----:B------:R-:W-:Y:S02]  /*12a50*/  IMAD.MOV.U32 R11, RZ, RZ, R57 ;  /* 0x000000ffff0b7224 */ /* 0x000fe400078e0039 */
[----:B------:R-:W-:Y:S01]  /*12a60*/  IMAD.MOV.U32 R13, RZ, RZ, R7 ;  /* 0x000000ffff0d7224 */ /* 0x000fe200078e0007 */
[----:B------:R-:W-:Y:S02]  /*12a70*/  R2UR UR6, R12 ;  /* 0x000000000c0672ca */ /* 0x000fe400000e0000 */
[----:B------:R-:W-:-:S02]  /*12a80*/  R2UR UR4, R10 ;  /* 0x000000000a0472ca */ /* 0x000fc400000e0000 */
[----:B------:R-:W-:Y:S02]  /*12a90*/  R2UR UR7, R13 ;  /* 0x000000000d0772ca */ /* 0x000fe400000e0000 */
[----:B------:R-:W-:Y:S01]  /*12aa0*/  R2UR UR5, R11 ;  /* 0x000000000b0572ca */ /* 0x000fe200000e0000 */
[----:B------:R-:W-:Y:S02]  /*12ab0*/  WARPGROUP.DEPBAR.LE gsb0, 0x0 ;  /* 0x00008000000079c5 */ /* 0x000fe40000010000 */
[----:B------:R-:W4:Y:S04]  /*12ac0*/  LD.E.64 R14, desc[UR46][R152.64+0xb0] ;  /* 0x0000b02e980e7980 */ /* 0x000f28000c101b00 */
        /* <DEDUP_REMOVED lines=16> */
[----:B--2---:R-:W-:Y:S02]  /*12bd0*/  VIADD R10, R60, 0x200 ;  /* 0x000002003c0a7836 */ /* 0x004fe40000000000 */
        /* <DEDUP_REMOVED lines=8> */
[----:B------:R-:W2:Y:S04]  /*12c60*/  LD.E.64 R58, desc[UR46][R152.64+0xb0] ;  /* 0x0000b02e983a7980 */ /* 0x000ea8000c101b00 */
[----:B------:R-:W-:Y:S01]  /*12c70*/  ST.E desc[UR46][R152.64+0x88], R9 ;  /* 0x0000880998007985 */ /* 0x000fe2000c10192e */
[----:B------:R-:W-:-:S06]  /*12c80*/  WARPGROUP.ARRIVE ;  /* 0x00000000000079c5 */ /* 0x000fcc0000000000 */
[----:B------:R-:W-:Y:S01]  /*12c90*/  HGMMA.64x64x16.F32 R24, gdesc[UR4], R24, gsb0 ;  /* 0x00e00000041879f0 */ /* 0x000fe20008000818 */
[----:B------:R-:W-:Y:S02]  /*12ca0*/  VIADD R12, R6, 0x202 ;  /* 0x00000202060c7836 */ /* 0x000fe40000000000 */
[----:B------:R-:W-:-:S03]  /*12cb0*/  IMAD.MOV.U32 R13, RZ, RZ, R7 ;  /* 0x000000ffff0d7224 */ /* 0x000fc600078e0007 */
[----:B------:R-:W-:Y:S02]  /*12cc0*/  R2UR UR6, R12 ;  /* 0x000000000c0672ca */ /* 0x000fe400000e0000 */
[----:B------:R-:W-:Y:S01]  /*12cd0*/  R2UR UR7, R13 ;  /* 0x000000000d0772ca */ /* 0x000fe200000e0000 */
[----:B---3--:R-:W-:Y:S02]  /*12ce0*/  VIADD R10, R62, 0x202 ;  /* 0x000002023e0a7836 */ /* 0x008fe40000000000 */
[----:B------:R-:W-:-:S03]  /*12cf0*/  IMAD.MOV.U32 R11, RZ, RZ, R63 ;  /* 0x000000ffff0b7224 */ /* 0x000fc600078e003f */
[----:B------:R-:W-:Y:S02]  /*12d00*/  R2UR UR4, R10 ;  /* 0x000000000a0472ca */ /* 0x000fe400000e0000 */
[----:B------:R-:W-:Y:S01]  /*12d10*/  R2UR UR5, R11 ;  /* 0x000000000b0572ca */ /* 0x000fe200000e0000 */
[----:B------:R-:W-:Y:S02]  /*12d20*/  WARPGROUP.DEPBAR.LE gsb0, 0x0 ;  /* 0x00008000000079c5 */ /* 0x000fe40000010000 */
[----:B------:R-:W3:Y:S04]  /*12d30*/  LD.E.64 R60, desc[UR46][R152.64+0xb0] ;  /* 0x0000b02e983c7980 */ /* 0x000ee8000c101b00 */
[----:B------:R-:W-:Y:S01]  /*12d40*/  ST.E desc[UR46][R152.64+0x88], R9 ;  /* 0x0000880998007985 */ /* 0x000fe2000c10192e */
[----:B------:R-:W-:-:S06]  /*12d50*/  WARPGROUP.ARRIVE ;  /* 0x00000000000079c5 */ /* 0x000fcc0000000000 */
[----:B------:R-:W-:Y:S01]  /*12d60*/  HGMMA.64x64x16.F32 R24, gdesc[UR4], R24, gsb0 ;  /* 0x00e00000041879f0 */ /* 0x000fe20008000818 */
[----:B------:R-:W-:Y:S02]  /*12d70*/  VIADD R12, R6, 0x204 ;  /* 0x00000204060c7836 */ /* 0x000fe40000000000 */
[----:B------:R-:W-:-:S03]  /*12d80*/  IMAD.MOV.U32 R13, RZ, RZ, R7 ;  /* 0x000000ffff0d7224 */ /* 0x000fc600078e0007 */
[----:B------:R-:W-:Y:S02]  /*12d90*/  R2UR UR6, R12 ;  /* 0x000000000c0672ca */ /* 0x000fe400000e0000 */
[----:B------:R-:W-:Y:S01]  /*12da0*/  R2UR UR7, R13 ;  /* 0x000000000d0772ca */ /* 0x000fe200000e0000 */
[----:B----4-:R-:W-:Y:S02]  /*12db0*/  VIADD R10, R14, 0x204 ;  /* 0x000002040e0a7836 */ /* 0x010fe40000000000 */
[----:B------:R-:W-:-:S03]  /*12dc0*/  IMAD.MOV.U32 R11, RZ, RZ, R15 ;  /* 0x000000ffff0b7224 */ /* 0x000fc600078e000f */
        /* <DEDUP_REMOVED lines=8> */
[----:B------:R-:W-:-:S03]  /*12e50*/  IMAD.MOV.U32 R13, RZ, RZ, R7 ;  /* 0x000000ffff0d7224 */ /* 0x000fc600078e0007 */
[----:B------:R-:W-:Y:S02]  /*12e60*/  R2UR UR6, R12 ;  /* 0x000000000c0672ca */ /* 0x000fe400000e0000 */
[----:B------:R-:W-:Y:S01]  /*12e70*/  R2UR UR7, R13 ;  /* 0x000000000d0772ca */ /* 0x000fe200000e0000 */
[----:B------:R-:W-:Y:S02]  /*12e80*/  VIADD R10, R56, 0x206 ;  /* 0x00000206380a7836 */ /* 0x000fe40000000000 */
        /* <DEDUP_REMOVED lines=12> */
[----:B--2---:R-:W-:Y:S02]  /*12f50*/  VIADD R10, R58, 0x400 ;  /* 0x000004003a0a7836 */ /* 0x004fe40000000000 */
[----:B------:R-:W-:-:S03]  /*12f60*/  IMAD.MOV.U32 R11, RZ, RZ, R59 ;  /* 0x000000ffff0b7224 */ /* 0x000fc600078e003b */
        /* <DEDUP_REMOVED lines=93> */
[----:B------:R-:W1:Y:S01]  /*13540*/  S2R R21, SR_TID.X ;  /* 0x0000000000157919 */ /* 0x000e620000002100 */
[----:B------:R-:W-:Y:S02]  /*13550*/  WARPGROUP.DEPBAR.LE gsb0, 0x0 ;  /* 0x00008000000079c5 */ /* 0x000fe40000010000 */
[----:B------:R-:W4:Y:S04]  /*13560*/  LD.E.64 R60, desc[UR46][R152.64+0xb0] ;  /* 0x0000b02e983c7980 */ /* 0x000f28000c101b00 */
[----:B------:R-:W-:Y:S01]  /*13570*/  ST.E desc[UR46][R152.64+0x88], R9 ;  /* 0x0000880998007985 */ /* 0x000fe2000c10192e */
[----:B------:R-:W-:-:S06]  /*13580*/  WARPGROUP.ARRIVE ;  /* 0x00000000000079c5 */ /* 0x000fcc0000000000 */
[----:B------:R-:W-:Y:S01]  /*13590*/  HGMMA.64x64x16.F32 R24, gdesc[UR4], R24, gsb0 ;  /* 0x00e00000041879f0 */ /* 0x000fe20008000818 */
[----:B-1----:R-:W-:-:S05]  /*135a0*/  SHF.R.U32.HI R21, RZ, 0x7, R21 ;  /* 0x00000007ff157819 */ /* 0x002fca0000011615 */
[----:B------:R-:W1:Y:S01]  /*135b0*/  SHFL.IDX PT, R8, R21, RZ, 0x1f ;  /* 0x00001fff15087589 */ /* 0x000e6200000e0000 */
[----:B------:R-:W-:Y:S01]  /*135c0*/  IMAD.MOV.U32 R13, RZ, RZ, R7 ;  /* 0x000000ffff0d7224 */ /* 0x000fe200078e0007 */
[----:B------:R-:W-:Y:S02]  /*135d0*/  UMOV UR4, 0x1 ;  /* 0x0000000100047882 */ /* 0x000fe40000000000 */
[----:B------:R-:W-:Y:S02]  /*135e0*/  UISETP.NE.U32.AND UP0, UPT, UR4, URZ, UPT ;  /* 0x0000003f0400728c */ /* 0x000fe4000bf05070 */
[----:B------:R-:W-:Y:S02]  /*135f0*/  R2UR UR11, R13 ;  /* 0x000000000d0b72ca */ /* 0x000fe400000e0000 */
[----:B-1----:R-:W-:Y:S01]  /*13600*/  ISETP.GT.AND P2, PT, R8, 0x7f, PT ;  /* 0x0000007f0800780c */ /* 0x002fe20003f44270 */
[----:B------:R-:W-:-:S03]  /*13610*/  VIADD R8, R6, 0x800 ;  /* 0x0000080006087836 */ /* 0x000fc60000000000 */
[----:B------:R-:W-:Y:S01]  /*13620*/  SEL R21, RZ, 0x2, !P2 ;  /* 0x00000002ff157807 */ /* 0x000fe20005000000 */
[----:B--2---:R-:W-:-:S03]  /*13630*/  IMAD.MOV.U32 R11, RZ, RZ, R15 ;  /* 0x000000ffff0b7224 */ /* 0x004fc600078e000f */
[----:B------:R-:W-:Y:S01]  /*13640*/  IADD3 R10, R14, 0x800, R21 ;  /* 0x000008000e0a7810 */ /* 0x000fe20007ffe015 */
[----:B------:R-:W-:Y:S01]  /*13650*/  IMAD.IADD R12, R21, 0x1, R8 ;  /* 0x00000001150c7824 */ /* 0x000fe200078e0208 */
[----:B------:R-:W-:Y:S02]  /*13660*/  R2UR UR9, R11 ;  /* 0x000000000b0972ca */ /* 0x000fe400000e0000 */
[----:B------:R-:W-:Y:S02]  /*13670*/  R2UR UR8, R10 ;  /* 0x000000000a0872ca */ /* 0x000fe400000e0000 */
[----:B------:R-:W-:Y:S01]  /*13680*/  R2UR UR10, R12 ;  /* 0x000000000c0a72ca */ /* 0x000fe200000e0000 */
[----:B------:R-:W-:Y:S02]  /*13690*/  WARPGROUP.DEPBAR.LE gsb0, 0x0 ;  /* 0x00008000000079c5 */ /* 0x000fe40000010000 */
[----:B------:R-:W2:Y:S04]  /*136a0*/  LD.E.64 R14, desc[UR46][R152.64+0xb0] ;  /* 0x0000b02e980e7980 */ /* 0x000ea8000c101b00 */
[----:B------:R-:W-:Y:S01]  /*136b0*/  ST.E desc[UR46][R152.64+0x88], R9 ;  /* 0x0000880998007985 */ /* 0x000fe2000c10192e */
[----:B------:R-:W-:-:S06]  /*136c0*/  WARPGROUP.ARRIVE ;  /* 0x00000000000079c5 */ /* 0x000fcc0000000000 */
[----:B------:R-:W-:Y:S01]  /*136d0*/  HGMMA.64x64x16.F32 R24, gdesc[UR8], R24, UP0, gsb0 ;  /* 0x00e00000081879f0 */ /* 0x000fe2000b800818 */
[----:B------:R-:W-:-:S05]  /*136e0*/  IMAD.MOV.U32 R59, RZ, RZ, 0x4 ;  /* 0x00000004ff3b7424 */ /* 0x000fca00078e00ff */
[----:B------:R-:W-:Y:S01]  /*136f0*/  SEL R57, R59, 0x2, P2 ;  /* 0x000000023b397807 */ /* 0x000fe20001000000 */
[----:B------:R-:W-:-:S04]  /*13700*/  IMAD.MOV.U32 R13, RZ, RZ, R7 ;  /* 0x000000ffff0d7224 */ /* 0x000fc800078e0007 */
[----:B------:R-:W-:Y:S01]  /*13710*/  IMAD.IADD R12, R8, 0x1, R57 ;  /* 0x00000001080c7824 */ /* 0x000fe200078e0239 */
[----:B------:R-:W-:-:S04]  /*13720*/  R2UR UR7, R13 ;  /* 0x000000000d0772ca */ /* 0x000fc800000e0000 */
[----:B------:R-:W-:Y:S01]  /*13730*/  R2UR UR6, R12 ;  /* 0x000000000c0672ca */ /* 0x000fe200000e0000 */
[----:B---3--:R-:W-:Y:S01]  /*13740*/  IMAD.MOV.U32 R11, RZ, RZ, R65 ;  /* 0x000000ffff0b7224 */ /* 0x008fe200078e0041 */
[----:B------:R-:W-:-:S04]  /*13750*/  IADD3 R10, R57, 0x800, R64 ;  /* 0x00000800390a7810 */ /* 0x000fc80007ffe040 */
[----:B------:R-:W-:Y:S02]  /*13760*/  R2UR UR4, R10 ;  /* 0x000000000a0472ca */ /* 0x000fe400000e0000 */
[----:B------:R-:W-:Y:S01]  /*13770*/  R2UR UR5, R11 ;  /* 0x000000000b0572ca */ /* 0x000fe200000e0000 */
[----:B------:R-:W-:Y:S02]  /*13780*/  WARPGROUP.DEPBAR.LE gsb0, 0x0 ;  /* 0x00008000000079c5 */ /* 0x000fe40000010000 */
[----:B------:R-:W3:Y:S04]  /*13790*/  LD.E.64 R62, desc[UR46][R152.64+0xb0] ;  /* 0x0000b02e983e7980 */ /* 0x000ee8000c101b00 */
[----:B------:R-:W-:Y:S01]  /*137a0*/  ST.E desc[UR46][R152.64+0x88], R9 ;  /* 0x0000880998007985 */ /* 0x000fe2000c10192e */
[----:B------:R-:W-:-:S06]  /*137b0*/  WARPGROUP.ARRIVE ;  /* 0x00000000000079c5 */ /* 0x000fcc0000000000 */
[----:B------:R-:W-:Y:S01]  /*137c0*/  HGMMA.64x64x16.F32 R24, gdesc[UR4], R24, gsb0 ;  /* 0x00e00000041879f0 */ /* 0x000fe20008000818 */
[----:B------:R-:W-:Y:S01]  /*137d0*/  SEL R59, R59, 0x6, !P2 ;  /* 0x000000063b3b7807 */ /* 0x000fe20005000000 */
[----:B------:R-:W-:-:S04]  /*137e0*/  IMAD.MOV.U32 R13, RZ, RZ, R7 ;  /* 0x000000ffff0d7224 */ /* 0x000fc800078e0007 */
[----:B------:R-:W-:Y:S01]  /*137f0*/  IMAD.IADD R12, R8, 0x1, R59 ;  /* 0x00000001080c7824 */ /* 0x000fe200078e023b */
[----:B------:R-:W-:-:S04]  /*13800*/  R2UR UR7, R13 ;  /* 0x000000000d0772ca */ /* 0x000fc800000e0000 */
[----:B------:R-:W-:Y:S01]  /*13810*/  R2UR UR6, R12 ;  /* 0x000000000c0672ca */ /* 0x000fe200000e0000 */
[----:B----4-:R-:W-:Y:S01]  /*13820*/  IMAD.MOV.U32 R11, RZ, RZ, R67 ;  /* 0x000000ffff0b7224 */ /* 0x010fe200078e0043 */
[----:B------:R-:W-:-:S04]  /*13830*/  IADD3 R10, R59, 0x800, R66 ;  /* 0x000008003b0a7810 */ /* 0x000fc80007ffe042 */
[----:B------:R-:W-:Y:S02]  /*13840*/  R2UR UR4, R10 ;  /* 0x000000000a0472ca */ /* 0x000fe400000e0000 */
[----:B------:R-:W-:Y:S01]  /*13850*/  R2UR UR5, R11 ;  /* 0x000000000b0572ca */ /* 0x000fe200000e0000 */
[----:B------:R-:W-:Y:S02]  /*13860*/  WARPGROUP.DEPBAR.LE gsb0, 0x0 ;  /* 0x00008000000079c5 */ /* 0x000fe40000010000 */
[----:B------:R-:W4:Y:S04]  /*13870*/  LD.E.64 R64, desc[UR46][R152.64+0xb0] ;  /* 0x0000b02e98407980 */ /* 0x000f28000c101b00 */
[----:B------:R-:W-:Y:S01]  /*13880*/  ST.E desc[UR46][R152.64+0x88], R9 ;  /* 0x0000880998007985 */ /* 0x000fe2000c10192e */
[----:B------:R-:W-:-:S06]  /*13890*/  WARPGROUP.ARRIVE ;  /* 0x00000000000079c5 */ /* 0x000fcc0000000000 */
[----:B------:R-:W-:Y:S01]  /*138a0*/  HGMMA.64x64x16.F32 R24, gdesc[UR4], R24, gsb0 ;  /* 0x00e00000041879f0 */ /* 0x000fe20008000818 */
[----:B------:R-:W-:Y:S02]  /*138b0*/  IMAD.MOV.U32 R8, RZ, RZ, 0x28 ;  /* 0x00000028ff087424 */ /* 0x000fe400078e00ff */
[----:B------:R-:W-:-:S03]  /*138c0*/  IMAD.MOV.U32 R11, RZ, RZ, 0xa00 ;  /* 0x00000a00ff0b7424 */ /* 0x000fc600078e00ff */
[----:B------:R-:W-:Y:S02]  /*138d0*/  SEL R8, R8, 0x26, P2 ;  /* 0x0000002608087807 */ /* 0x000fe40001000000 */
[----:B------:R-:W-:-:S05]  /*138e0*/  SEL R11, R11, 0x980, P2 ;  /* 0x000009800b0b7807 */ /* 0x000fca0001000000 */
        /* <DEDUP_REMOVED lines=11> */
[----:B------:R-:W4:Y:S04]  /*139a0*/  LD.E.64 R66, desc[UR46][R152.64+0xb0] ;  /* 0x0000b02e98427980 */ /* 0x000f28000c101b00 */
[----:B------:R-:W-:Y:S01]  /*139b0*/  ST.E desc[UR46][R152.64+0x88], R9 ;  /* 0x0000880998007985 */ /* 0x000fe2000c10192e */
[----:B------:R-:W-:-:S06]  /*139c0*/  WARPGROUP.ARRIVE ;  /* 0x00000000000079c5 */ /* 0x000fcc0000000000 */
[----:B------:R-:W-:Y:S01]  /*139d0*/  HGMMA.64x64x16.F32 R24, gdesc[UR4], R24, gsb0 ;  /* 0x00e00000041879f0 */ /* 0x000fe20008000818 */
[----:B------:R-:W-:Y:S02]  /*139e0*/  VIADD R8, R6, 0xa00 ;  /* 0x00000a0006087836 */ /* 0x000fe40000000000 */
[----:B------:R-:W-:Y:S02]  /*139f0*/  IMAD.MOV.U32 R13, RZ, RZ, R7 ;  /* 0x000000ffff0d7224 */ /* 0x000fe400078e0007 */
[----:B------:R-:W-:-:S03]  /*13a00*/  IMAD.IADD R12, R21, 0x1, R8 ;  /* 0x00000001150c7824 */ /* 0x000fc600078e0208 */
[----:B------:R-:W-:Y:S02]  /*13a10*/  R2UR UR7, R13 ;  /* 0x000000000d0772ca */ /* 0x000fe400000e0000 */
[----:B------:R-:W-:Y:S01]  /*13a20*/  R2UR UR6, R12 ;  /* 0x000000000c0672ca */ /* 0x000fe200000e0000 */
[----:B--2---:R-:W-:Y:S01]  /*13a30*/  IMAD.MOV.U32 R11, RZ, RZ, R15 ;  /* 0x000000ffff0b7224 */ /* 0x004fe200078e000f */
[----:B------:R-:W-:-:S04]  /*13a40*/  IADD3 R10, R21, 0xa00, R14 ;  /* 0x00000a00150a7810 */ /* 0x000fc80007ffe00e */
[----:B------:R-:W-:Y:S02]  /*13a50*/  R2UR UR4, R10 ;  /* 0x000000000a0472ca */ /* 0x000fe400000e0000 */
[----:B------:R-:W-:Y:S01]  /*13a60*/  R2UR UR5, R11 ;  /* 0x000000000b0572ca */ /* 0x000fe200000e0000 */
[----:B------:R-:W-:Y:S02]  /*13a70*/  WARPGROUP.DEPBAR.LE gsb0, 0x0 ;  /* 0x00008000000079c5 */ /* 0x000fe40000010000 */
[----:B------:R-:W2:Y:S04]  /*13a80*/  LD.E.64 R60, desc[UR46][R152.64+0xb0] ;  /* 0x0000b02e983c7980 */ /* 0x000ea8000c101b00 */
[----:B------:R-:W-:Y:S01]  /*13a90*/  ST.E desc[UR46][R152.64+0x88], R9 ;  /* 0x0000880998007985 */ /* 0x000fe2000c10192e */
[----:B------:R-:W-:-:S06]  /*13aa0*/  WARPGROUP.ARRIVE ;  /* 0x00000000000079c5 */ /* 0x000fcc0000000000 */
[----:B------:R-:W-:Y:S01]  /*13ab0*/  HGMMA.64x64x16.F32 R24, gdesc[UR4], R24, gsb0 ;  /* 0x00e00000041879f0 */ /* 0x000fe20008000818 */
[----:B------:R-:W-:Y:S02]  /*13ac0*/  IMAD.IADD R12, R57, 0x1, R8 ;  /* 0x00000001390c7824 */ /* 0x000fe400078e0208 */
[----:B------:R-:W-:-:S03]  /*13ad0*/  IMAD.MOV.U32 R13, RZ, RZ, R7 ;  /* 0x000000ffff0d7224 */ /* 0x000fc600078e0007 */
[----:B------:R-:W-:Y:S02]  /*13ae0*/  R2UR UR6, R12 ;  /* 0x000000000c0672ca */ /* 0x000fe400000e0000 */
        /* <DEDUP_REMOVED lines=10> */
[----:B------:R-:W-:Y:S02]  /*13b90*/  IMAD.IADD R12, R59, 0x1, R8 ;  /* 0x000000013b0c7824 */ /* 0x000fe400078e0208 */
[----:B------:R-:W-:-:S03]  /*13ba0*/  IMAD.MOV.U32 R13, RZ, RZ, R7 ;  /* 0x000000ffff0d7224 */ /* 0x000fc600078e0007 */
[----:B------:R-:W-:Y:S02]  /*13bb0*/  R2UR UR6, R12 ;  /* 0x000000000c0672ca */ /* 0x000fe400000e0000 */
        /* <DEDUP_REMOVED lines=85> */
[----:B------:R-:W4:Y:S04]  /*14110*/  @!P0 LD.E.64 R14, desc[UR46][R152.64+0x30] ;  /* 0x0000302e980e8980 */ /* 0x000f28000c101b00 */
[----:B------:R-:W4:Y:S04]  /*14120*/  @!P0 LD.E R56, desc[UR46][R152.64+0x1e8] ;  /* 0x0001e82e98388980 */ /* 0x000f28000c101900 */
[----:B------:R-:W-:Y:S01]  /*14130*/  ST.E desc[UR46][R152.64+0x88], R9 ;  /* 0x0000880998007985 */ /* 0x000fe2000c10192e */
[----:B------:R-:W-:-:S06]  /*14140*/  WARPGROUP.ARRIVE ;  /* 0x00000000000079c5 */ /* 0x000fcc0000000000 */
[----:B------:R-:W-:Y:S01]  /*14150*/  HGMMA.64x64x16.F32 R24, gdesc[UR4], R24, gsb0 ;  /* 0x00e00000041879f0 */ /* 0x000fe20008000818 */
[----:B------:R-:W-:Y:S02]  /*14160*/  VIADD R8, R6, 0xe00 ;  /* 0x00000e0006087836 */ /* 0x000fe40000000000 */
[----:B------:R-:W-:Y:S02]  /*14170*/  IMAD.MOV.U32 R13, RZ, RZ, R7 ;  /* 0x000000ffff0d7224 */ /* 0x000fe400078e0007 */
[----:B------:R-:W-:-:S03]  /*14180*/  IMAD.IADD R12, R21, 0x1, R8 ;  /* 0x00000001150c7824 */ /* 0x000fc600078e0208 */
[----:B------:R-:W-:Y:S01]  /*14190*/  R2UR UR7, R13 ;  /* 0x000000000d0772ca */ /* 0x000fe200000e0000 */
[----:B--2---:R-:W-:Y:S01]  /*141a0*/  IMAD.MOV.U32 R11, RZ, RZ, R67 ;  /* 0x000000ffff0b7224 */ /* 0x004fe200078e0043 */
[----:B------:R-:W-:Y:S02]  /*141b0*/  IADD3 R10, R21, 0xe00, R66 ;  /* 0x00000e00150a7810 */ /* 0x000fe40007ffe042 */
[----:B------:R-:W-:Y:S02]  /*141c0*/  R2UR UR6, R12 ;  /* 0x000000000c0672ca */ /* 0x000fe400000e0000 */
[----:B------:R-:W-:Y:S02]  /*141d0*/  R2UR UR4, R10 ;  /* 0x000000000a0472ca */ /* 0x000fe400000e0000 */
[----:B------:R-:W-:Y:S01]  /*141e0*/  R2UR UR5, R11 ;  /* 0x000000000b0572ca */ /* 0x000fe200000e0000 */
[----:B------:R-:W-:Y:S02]  /*141f0*/  WARPGROUP.DEPBAR.LE gsb0, 0x0 ;  /* 0x00008000000079c5 */ /* 0x000fe40000010000 */
[----:B------:R-:W-:Y:S01]  /*14200*/  ST.E desc[UR46][R152.64+0x88], R9 ;  /* 0x0000880998007985 */ /* 0x000fe2000c10192e */
[----:B------:R-:W-:-:S09]  /*14210*/  WARPGROUP.ARRIVE ;  /* 0x00000000000079c5 */ /* 0x000fd20000000000 */
        /* <DEDUP_REMOVED lines=22> */
[----:B------:R-:W-:Y:S01]  /*14380*/  ST.E desc[UR46][R152.64+0x88], R9 ;  /* 0x0000880998007985 */ /* 0x000fe2000c10192e */
[----:B------:R-:W-:-:S09]  /*14390*/  WARPGROUP.ARRIVE ;  /* 0x00000000000079c5 */ /* 0x000fd20000000000 */
[----:B------:R-:W-:Y:S01]  /*143a0*/  HGMMA.64x64x16.F32 R24, gdesc[UR4], R24, gsb0 ;  /* 0x00e00000041879f0 */ /* 0x000fe20008000818 */
[----:B------:R-:W-:Y:S02]  /*143b0*/  IMAD.MOV.U32 R8, RZ, RZ, 0x40 ;  /* 0x00000040ff087424 */ /* 0x000fe400078e00ff */
[----:B------:R-:W-:-:S03]  /*143c0*/  IMAD.MOV.U32 R11, RZ, RZ, 0x1000 ;  /* 0x00001000ff0b7424 */ /* 0x000fc600078e00ff */
[----:B------:R-:W-:Y:S02]  /*143d0*/  SEL R8, R8, 0x3e, P2 ;  /* 0x0000003e08087807 */ /* 0x000fe40001000000 */
[----:B------:R-:W-:-:S05]  /*143e0*/  SEL R11, R11, 0xf80, P2 ;  /* 0x00000f800b0b7807 */ /* 0x000fca0001000000 */
[----:B------:R-:W-:-:S05]  /*143f0*/  IMAD.IADD R8, R8, 0x1, R11 ;  /* 0x0000000108087824 */ /* 0x000fca00078e020b */
[----:B------:R-:W-:-:S05]  /*14400*/  LOP3.LUT R11, R8, 0x1e06, RZ, 0xc0, !PT ;  /* 0x00001e06080b7812 */ /* 0x000fca00078ec0ff */
[----:B------:R-:W-:Y:S02]  /*14410*/  IMAD.IADD R10, R6, 0x1, R11 ;  /* 0x00000001060a7824 */ /* 0x000fe400078e020b */
[----:B------:R-:W-:Y:S02]  /*14420*/  IMAD.IADD R6, R11, 0x1, R62 ;  /* 0x000000010b067824 */ /* 0x000fe400078e023e */
[----:B------:R-:W-:Y:S02]  /*14430*/  IMAD.MOV.U32 R11, RZ, RZ, R7 ;  /* 0x000000ffff0b7224 */ /* 0x000fe400078e0007 */
[----:B------:R-:W-:Y:S01]  /*14440*/  IMAD.MOV.U32 R7, RZ, RZ, R63 ;  /* 0x000000ffff077224 */ /* 0x000fe200078e003f */
[----:B------:R-:W-:Y:S02]  /*14450*/  R2UR UR6, R10 ;  /* 0x000000000a0672ca */ /* 0x000fe400000e0000 */
[----:B------:R-:W-:Y:S02]  /*14460*/  R2UR UR7, R11 ;  /* 0x000000000b0772ca */ /* 0x000fe400000e0000 */
[----:B------:R-:W-:-:S02]  /*14470*/  R2UR UR4, R6 ;  /* 0x00000000060472ca */ /* 0x000fc400000e0000 */
[----:B------:R-:W-:Y:S01]  /*14480*/  R2UR UR5, R7 ;  /* 0x00000000070572ca */ /* 0x000fe200000e0000 */
[----:B------:R-:W-:Y:S02]  /*14490*/  WARPGROUP.DEPBAR.LE gsb0, 0x0 ;  /* 0x00008000000079c5 */ /* 0x000fe40000010000 */
[----:B------:R-:W-:Y:S01]  /*144a0*/  ST.E desc[UR46][R152.64+0x88], R9 ;  /* 0x0000880998007985 */ /* 0x000fe2000c10192e */
[----:B------:R-:W-:-:S09]  /*144b0*/  WARPGROUP.ARRIVE ;  /* 0x00000000000079c5 */ /* 0x000fd20000000000 */
[----:B------:R-:W-:Y:S01]  /*144c0*/  HGMMA.64x64x16.F32 R24, gdesc[UR4], R24, gsb0 ;  /* 0x00e00000041879f0 */ /* 0x000fe20008000818 */
[----:B------:R-:W-:-:S05]  /*144d0*/  @!P0 MOV R15, R14 ;  /* 0x0000000e000f8202 */ /* 0x000fca0000000f00 */
[----:B------:R-:W-:-:S05]  /*144e0*/  @!P0 IMAD R56, R56, 0x8, R15 ;  /* 0x0000000838388824 */ /* 0x000fca00078e020f */
[----:B------:R-:W-:Y:S01]  /*144f0*/  @!P0 PRMT R56, RZ, 0x654, R56 ;  /* 0x00000654ff388816 */ /* 0x000fe20000000038 */
[----:B------:R-:W-:Y:S02]  /*14500*/  WARPGROUP.DEPBAR.LE gsb0, 0x0 ;  /* 0x00008000000079c5 */ /* 0x000fe40000010000 */
[----:B------:R0:W-:Y:S01]  /*14510*/  ST.E desc[UR46][R152.64+0x88], R9 ;  /* 0x0000880998007985 */ /* 0x0001e2000c10192e */
[----:B------:R1:W-:Y:S03]  /*14520*/  @!P0 SYNCS.ARRIVE.TRANS64.RED.A1T0 RZ, [R56+URZ], RZ ;  /* 0x000000ff38ff89a7 */ /* 0x0003e6000810043f */
[----:B------:R-:W2:Y:S04]  /*14530*/  LD.E.64 R14, desc[UR46][R152.64+0x120] ;  /* 0x0001202e980e7980 */ /* 0x000ea8000c101b00 */
[----:B------:R-:W0:Y:S04]  /*14540*/  LD.E.64 R6, desc[UR46][R152.64+0x410] ;  /* 0x0004102e98067980 */ /* 0x000e28000c101b00 */
[----:B--2---:R-:W2:Y:S02]  /*14550*/  LD.E R8, desc[UR46][R14.64] ;  /* 0x0000002e0e087980 */ /* 0x004ea4000c101900 */
[-C--:B--2---:R-:W-:Y:S01]  /*14560*/  FMUL.FTZ R11, R24, R8.reuse ;  /* 0x00000008180b7220 */ /* 0x084fe20000410000 */
[-C--:B------:R-:W-:Y:S01]  /*14570*/  FMUL.FTZ R10, R25, R8.reuse ;  /* 0x00000008190a7220 */ /* 0x080fe20000410000 */
[----:B------:R-:W-:-:S04]  /*14580*/  FMUL.FTZ R28, R28, R8 ;  /* 0x000000081c1c7220 */ /* 0x000fc80000410000 */
[----:B------:R-:W0:Y:S01]  /*14590*/  MUFU.TANH R11, R11 ;  /* 0x0000000b000b7308 */ /* 0x000e220000002400 */
[-C--:B------:R-:W-:Y:S01]  /*145a0*/  FMUL.FTZ R29, R29, R8.reuse ;  /* 0x000000081d1d7220 */ /* 0x080fe20000410000 */
[----:B-1----:R-:W-:-:S06]  /*145b0*/  FMUL.FTZ R56, R32, R8 ;  /* 0x0000000820387220 */ /* 0x002fcc0000410000 */
[----:B------:R-:W1:Y:S01]  /*145c0*/  MUFU.TANH R10, R10 ;  /* 0x0000000a000a7308 */ /* 0x000e620000002400 */
[----:B------:R-:W-:-:S07]  /*145d0*/  FMUL.FTZ R33, R33, R8 ;  /* 0x0000000821217220 */ /* 0x000fce0000410000 */
[----:B------:R-:W2:Y:S01]  /*145e0*/  MUFU.TANH R28, R28 ;  /* 0x0000001c001c7308 */ /* 0x000ea20000002400 */
[----:B0-----:R-:W-:Y:S01]  /*145f0*/  FMNMX.FTZ R9, R11, R6, !PT ;  /* 0x000000060b097209 */ /* 0x001fe20007810000 */
[----:B------:R-:W-:-:S06]  /*14600*/  FMUL.FTZ R57, R36, R8 ;  /* 0x0000000824397220 */ /* 0x000fcc0000410000 */
[----:B------:R-:W0:Y:S01]  /*14610*/  MUFU.TANH R29, R29 ;  /* 0x0000001d001d7308 */ /* 0x000e220000002400 */
[----:B-1----:R-:W-:Y:S01]  /*14620*/  FMNMX.FTZ R9, R10, R9, !PT ;  /* 0x000000090a097209 */ /* 0x002fe20007810000 */
[----:B------:R-:W-:-:S06]  /*14630*/  FMUL.FTZ R37, R37, R8 ;  /* 0x0000000825257220 */ /* 0x000fcc0000410000 */
[----:B------:R-:W1:Y:S01]  /*14640*/  MUFU.TANH R56, R56 ;  /* 0x0000003800387308 */ /* 0x000e620000002400 */
[----:B------:R-:W-:Y:S01]  /*14650*/  FMUL.FTZ R14, R30, R8 ;  /* 0x000000081e0e7220 */ /* 0x000fe20000410000 */
[----:B--2---:R-:W-:-:S06]  /*14660*/  FMNMX.FTZ R30, R28, R9, !PT ;  /* 0x000000091c1e7209 */ /* 0x004fcc0007810000 */
[----:B------:R-:W2:Y:S01]  /*14670*/  MUFU.TANH R33, R33 ;  /* 0x0000002100217308 */ /* 0x000ea20000002400 */
[----:B------:R-:W-:Y:S01]  /*14680*/  FMUL.FTZ R40, R40, R8 ;  /* 0x0000000828287220 */ /* 0x000fe20000410000 */
[----:B0-----:R-:W-:-:S06]  /*14690*/  FMNMX.FTZ R9, R29, R30, !PT ;  /* 0x0000001e1d097209 */ /* 0x001fcc0007810000 */
[----:B------:R-:W0:Y:S01]  /*146a0*/  MUFU.TANH R57, R57 ;  /* 0x0000003900397308 */ /* 0x000e220000002400 */
[----:B------:R-:W-:Y:S01]  /*146b0*/  FMUL.FTZ R41, R41, R8 ;  /* 0x0000000829297220 */ /* 0x000fe20000410000 */
[----:B-1----:R-:W-:-:S06]  /*146c0*/  FMNMX.FTZ R30, R56, R9, !PT ;  /* 0x00000009381e7209 */ /* 0x002fcc0007810000 */
        /* <DEDUP_REMOVED lines=13> */
[-C--:B------:R-:W-:Y:S01]  /*147a0*/  FMUL.FTZ R52, R52, R8.reuse ;  /* 0x0000000834347220 */ /* 0x080fe20000410000 */
[----:B------:R-:W-:Y:S01]  /*147b0*/  FMUL.FTZ R12, R26, R8 ;  /* 0x000000081a0c7220 */ /* 0x000fe20000410000 */
[----:B0-----:R-:W-:-:S05]  /*147c0*/  FMNMX.FTZ R30, R60, R30, !PT ;  /* 0x0000001e3c1e7209 */ /* 0x001fca0007810000 */
[----:B------:R-:W0:Y:S01]  /*147d0*/  MUFU.TANH R48, R48 ;  /* 0x0000003000307308 */ /* 0x000e220000002400 */
[-C--:B------:R-:W-:Y:S01]  /*147e0*/  FMUL.FTZ R13, R27, R8.reuse ;  /* 0x000000081b0d7220 */ /* 0x080fe20000410000 */
[----:B------:R-:W-:Y:S01]  /*147f0*/  FMUL.FTZ R53, R53, R8 ;  /* 0x0000000835357220 */ /* 0x000fe20000410000 */
[----:B-1----:R-:W-:-:S05]  /*14800*/  FMNMX.FTZ R30, R62, R30, !PT ;  /* 0x0000001e3e1e7209 */ /* 0x002fca0007810000 */
[----:B------:R-:W1:Y:S01]  /*14810*/  MUFU.TANH R66, R49 ;  /* 0x0000003100427308 */ /* 0x000e620000002400 */
[----:B--2---:R-:W-:-:S07]  /*14820*/  FMNMX.FTZ R30, R64, R30, !PT ;  /* 0x0000001e401e7209 */ /* 0x004fce0007810000 */
[----:B------:R-:W2:Y:S01]  /*14830*/  MUFU.TANH R52, R52 ;  /* 0x0000003400347308 */ /* 0x000ea20000002400 */
[----:B------:R-:W-:-:S07]  /*14840*/  FMUL.FTZ R15, R31, R8 ;  /* 0x000000081f0f7220 */ /* 0x000fce0000410000 */
[----:B------:R-:W3:Y:S01]  /*14850*/  MUFU.TANH R12, R12 ;  /* 0x0000000c000c7308 */ /* 0x000ee20000002400 */
[----:B0-----:R-:W-:-:S07]  /*14860*/  FMNMX.FTZ R30, R48, R30, !PT ;  /* 0x0000001e301e7209 */ /* 0x001fce0007810000 */
[----:B------:R-:W0:Y:S01]  /*14870*/  MUFU.TANH R68, R53 ;  /* 0x0000003500447308 */ /* 0x000e220000002400 */
[----:B------:R-:W-:-:S07]  /*14880*/  FMUL.FTZ R21, R34, R8 ;  /* 0x0000000822157220 */ /* 0x000fce0000410000 */
[----:B------:R-:W4:Y:S01]  /*14890*/  MUFU.TANH R13, R13 ;  /* 0x0000000d000d7308 */ /* 0x000f220000002400 */
[----:B-1----:R-:W-:Y:S01]  /*148a0*/  FMNMX.FTZ R9, R66, R30, !PT ;  /* 0x0000001e42097209 */ /* 0x002fe20007810000 */
[----:B------:R-:W-:-:S06]  /*148b0*/  FMUL.FTZ R24, R35, R8 ;  /* 0x0000000823187220 */ /* 0x000fcc0000410000 */
[----:B------:R-:W1:Y:S01]  /*148c0*/  MUFU.TANH R14, R14 ;  /* 0x0000000e000e7308 */ /* 0x000e620000002400 */
[----:B--2---:R-:W-:Y:S01]  /*148d0*/  FMNMX.FTZ R31, R52, R9, !PT ;  /* 0x00000009341f7209 */ /* 0x004fe20007810000 */
[----:B------:R-:W-:Y:S01]  /*148e0*/  FMUL.FTZ R25, R38, R8 ;  /* 0x0000000826197220 */ /* 0x000fe20000410000 */
[----:B---3--:R-:W-:-:S05]  /*148f0*/  FMNMX.FTZ R30, R12, R7, !PT ;  /* 0x000000070c1e7209 */ /* 0x008fca0007810000 */
[----:B------:R-:W2:Y:S01]  /*14900*/  MUFU.TANH R15, R15 ;  /* 0x0000000f000f7308 */ /* 0x000ea20000002400 */
[----:B0-----:R-:W-:Y:S01]  /*14910*/  FMNMX.FTZ R41, R68, R31, !PT ;  /* 0x0000001f44297209 */ /* 0x001fe20007810000 */
[----:B------:R-:W-:Y:S01]  /*14920*/  FMUL.FTZ R26, R39, R8 ;  /* 0x00000008271a7220 */ /* 0x000fe20000410000 */
[----:B----4-:R-:W-:-:S05]  /*14930*/  FMNMX.FTZ R9, R13, R30, !PT ;  /* 0x0000001e0d097209 */ /* 0x010fca0007810000 */
[----:B------:R-:W0:Y:S01]  /*14940*/  MUFU.TANH R21, R21 ;  /* 0x0000001500157308 */ /* 0x000e220000002400 */
[----:B-1----:R-:W-:Y:S01]  /*14950*/  FMNMX.FTZ R30, R14, R9, !PT ;  /* 0x000000090e1e7209 */ /* 0x002fe20007810000 */
[----:B------:R-:W1:Y:S06]  /*14960*/  SHFL.BFLY PT, R40, R41, 0x2, 0x1f ;  /* 0x0c401f0029287f89 */ /* 0x000e6c00000e0000 */
[----:B------:R-:W3:Y:S01]  /*14970*/  MUFU.TANH R24, R24 ;  /* 0x0000001800187308 */ /* 0x000ee20000002400 */
[----:B------:R-:W-:Y:S01]  /*14980*/  FMUL.FTZ R27, R42, R8 ;  /* 0x000000082a1b7220 */ /* 0x000fe20000410000 */
[----:B--2---:R-:W-:-:S06]  /*14990*/  FMNMX.FTZ R30, R15, R30, !PT ;  /* 0x0000001e0f1e7209 */ /* 0x004fcc0007810000 */
[----:B------:R-:W2:Y:S01]  /*149a0*/  MUFU.TANH R25, R25 ;  /* 0x0000001900197308 */ /* 0x000ea20000002400 */
[----:B------:R-:W-:Y:S01]  /*149b0*/  FMUL.FTZ R36, R43, R8 ;  /* 0x000000082b247220 */ /* 0x000fe20000410000 */
[----:B0-----:R-:W-:-:S06]  /*149c0*/  FMNMX.FTZ R9, R21, R30, !PT ;  /* 0x0000001e15097209 */ /* 0x001fcc0007810000 */
[----:B------:R-:W0:Y:S01]  /*149d0*/  MUFU.TANH R26, R26 ;  /* 0x0000001a001a7308 */ /* 0x000e220000002400 */
[----:B------:R-:W-:Y:S01]  /*149e0*/  FMUL.FTZ R39, R46, R8 ;  /* 0x000000082e277220 */ /* 0x000fe20000410000 */
[----:B---3--:R-:W-:-:S06]  /*149f0*/  FMNMX.FTZ R30, R24, R9, !PT ;  /* 0x00000009181e7209 */ /* 0x008fcc0007810000 */
        /* <DEDUP_REMOVED lines=10> */
[----:B-1----:R-:W-:Y:S01]  /*14aa0*/  FMNMX.FTZ R40, R41, R40, !PT ;  /* 0x0000002829287209 */ /* 0x002fe20007810000 */
[----:B------:R-:W-:Y:S01]  /*14ab0*/  FMUL.FTZ R32, R54, R8 ;  /* 0x0000000836207220 */ /* 0x000fe20000410000 */
[----:B--2---:R-:W-:-:S05]  /*14ac0*/  FMNMX.FTZ R30, R36, R9, !PT ;  /* 0x00000009241e7209 */ /* 0x004fca0007810000 */
[----:B------:R-:W1:Y:S01]  /*14ad0*/  MUFU.TANH R35, R35 ;  /* 0x0000002300237308 */ /* 0x000e620000002400 */
[----:B------:R-:W2:Y:S01]  /*14ae0*/  SHFL.BFLY PT, R45, R40, 0x1, 0x1f ;  /* 0x0c201f00282d7f89 */ /* 0x000ea200000e0000 */
[----:B------:R-:W-:Y:S01]  /*14af0*/  FMUL.FTZ R31, R55, R8 ;  /* 0x00000008371f7220 */ /* 0x000fe20000410000 */
[----:B0-----:R-:W-:-:S05]  /*14b00*/  FMNMX.FTZ R9, R39, R30, !PT ;  /* 0x0000001e27097209 */ /* 0x001fca0007810000 */
[----:B------:R-:W0:Y:S01]  /*14b10*/  MUFU.TANH R34, R34 ;  /* 0x0000002200227308 */ /* 0x000e220000002400 */
[----:B---3--:R-:W-:-:S07]  /*14b20*/  FMNMX.FTZ R8, R38, R9, !PT ;  /* 0x0000000926087209 */ /* 0x008fce0007810000 */
[----:B------:R-:W3:Y:S01]  /*14b30*/  MUFU.TANH R32, R32 ;  /* 0x0000002000207308 */ /* 0x000ee20000002400 */
[----:B-1----:R-:W-:-:S07]  /*14b40*/  FMNMX.FTZ R9, R35, R8, !PT ;  /* 0x0000000823097209 */ /* 0x002fce0007810000 */
[----:B------:R-:W1:Y:S01]  /*14b50*/  MUFU.TANH R31, R31 ;  /* 0x0000001f001f7308 */ /* 0x000e620000002400 */
[----:B0-----:R-:W-:Y:S02]  /*14b60*/  FMNMX.FTZ R9, R34, R9, !PT ;  /* 0x0000000922097209 */ /* 0x001fe40007810000 */
[----:B------:R-:W-:Y:S02]  /*14b70*/  IADD3 R8, P2, R2, 0x410, RZ ;  /* 0x0000041002087810 */ /* 0x000fe40007f5e0ff */
[----:B---3--:R-:W-:-:S03]  /*14b80*/  FMNMX.FTZ R30, R32, R9, !PT ;  /* 0x00000009201e7209 */ /* 0x008fc60007810000 */
[----:B------:R-:W-:Y:S01]  /*14b90*/  IMAD.X R9, RZ, RZ, R16, P2 ;  /* 0x000000ffff097224 */ /* 0x000fe200010e0610 */
[----:B------:R-:W-:Y:S02]  /*14ba0*/  LOP3.LUT R8, R8, 0x4, RZ, 0xfc, !PT ;  /* 0x0000000408087812 */ /* 0x000fe400078efcff */
[----:B--2---:R-:W-:Y:S02]  /*14bb0*/  FMNMX.FTZ R45, R40, R45, !PT ;  /* 0x0000002d282d7209 */ /* 0x004fe40007810000 */
[----:B-1----:R-:W-:Y:S01]  /*14bc0*/  FMNMX.FTZ R43, R31, R30, !PT ;  /* 0x0000001e1f2b7209 */ /* 0x002fe20007810000 */
[----:B------:R-:W-:Y:S04]  /*14bd0*/  ST.E desc[UR46][R152.64+0x410], R41 ;  /* 0x0004102998007985 */ /* 0x000fe8000c10192e */
[----:B------:R-:W-:Y:S04]  /*14be0*/  ST.E desc[UR46][R8.64], R43 ;  /* 0x0000002b08007985 */ /* 0x000fe8000c10192e */
[----:B------:R-:W-:Y:S04]  /*14bf0*/  ST.E desc[UR46][R152.64+0x410], R45 ;  /* 0x0004102d98007985 */ /* 0x000fe8000c10192e */
[----:B------:R-:W2:Y:S04]  /*14c00*/  LD.E R30, desc[UR46][R8.64] ;  /* 0x0000002e081e7980 */ /* 0x000ea8000c101900 */
[----:B--2---:R-:W0:Y:S02]  /*14c10*/  SHFL.BFLY PT, R47, R30, 0x2, 0x1f ;  /* 0x0c401f001e2f7f89 */ /* 0x004e2400000e0000 */
[----:B0-----:R-:W-:-:S05]  /*14c20*/  FMNMX.FTZ R47, R30, R47, !PT ;  /* 0x0000002f1e2f7209 */ /* 0x001fca0007810000 */
[----:B------:R-:W0:Y:S02]  /*14c30*/  SHFL.BFLY PT, R40, R47, 0x1, 0x1f ;  /* 0x0c201f002f287f89 */ /* 0x000e2400000e0000 */
[----:B0-----:R-:W-:-:S05]  /*14c40*/  FMNMX.FTZ R42, R47, R40, !PT ;  /* 0x000000282f2a7209 */ /* 0x001fca0007810000 */
[----:B------:R0:W-:Y:S04]  /*14c50*/  ST.E desc[UR46][R8.64], R42 ;  /* 0x0000002a08007985 */ /* 0x0001e8000c10192e */
[----:B------:R-:W2:Y:S04]  /*14c60*/  LD.E R49, desc[UR46][R152.64+0x410] ;  /* 0x0004102e98317980 */ /* 0x000ea8000c101900 */
[----:B------:R-:W3:Y:S04]  /*14c70*/  LD.E R44, desc[UR46][R152.64+0x430] ;  /* 0x0004302e982c7980 */ /* 0x000ee8000c101900 */
[----:B------:R-:W4:Y:S04]  /*14c80*/  LD.E R51, desc[UR46][R152.64+0x424] ;  /* 0x0004242e98337980 */ /* 0x000f28000c101900 */
[----:B------:R-:W4:Y:S04]  /*14c90*/  LD.E R43, desc[UR46][R152.64+0x420] ;  /* 0x0004202e982b7980 */ /* 0x000f28000c101900 */
[----:B------:R-:W0:Y:S01]  /*14ca0*/  LD.E.64 R40, desc[UR46][R152.64+0xd8] ;  /* 0x0000d82e98287980 */ /* 0x000e22000c101b00 */
[----:B------:R-:W-:Y:S01]  /*14cb0*/  FADD.FTZ R7, R7, -R42 ;  /* 0x8000002a07077221 */ /* 0x000fe20000010000 */
[----:B--2---:R-:W-:-:S04]  /*14cc0*/  FADD.FTZ R49, R6, -R49 ;  /* 0x8000003106317221 */ /* 0x004fc80000010000 */
[----:B---3--:R-:W-:Y:S01]  /*14cd0*/  FMUL.FTZ R6, R49, R44 ;  /* 0x0000002c31067220 */ /* 0x008fe20000410000 */
[----:B------:R-:W-:-:S04]  /*14ce0*/  FMUL.FTZ R7, R44, R7 ;  /* 0x000000072c077220 */ /* 0x000fc80000410000 */
[----:B------:R-:W4:Y:S08]  /*14cf0*/  MUFU.EX2 R30, R7 ;  /* 0x00000007001e7308 */ /* 0x000f300000000800 */
[----:B------:R-:W1:Y:S01]  /*14d00*/  MUFU.EX2 R6, R6 ;  /* 0x0000000600067308 */ /* 0x000e620000000800 */
[----:B----4-:R-:W-:Y:S01]  /*14d10*/  FMUL.FTZ R51, R30, R51 ;  /* 0x000000331e337220 */ /* 0x010fe20000410000 */
[----:B-1----:R-:W-:-:S04]  /*14d20*/  FMUL.FTZ R43, R6, R43 ;  /* 0x0000002b062b7220 */ /* 0x002fc80000410000 */
[----:B------:R1:W-:Y:S04]  /*14d30*/  ST.E desc[UR46][R152.64+0x424], R51 ;  /* 0x0004243398007985 */ /* 0x0003e8000c10192e */
[----:B------:R1:W-:Y:S04]  /*14d40*/  ST.E desc[UR46][R152.64+0x420], R43 ;  /* 0x0004202b98007985 */ /* 0x0003e8000c10192e */
[----:B0-----:R-:W2:Y:S01]  /*14d50*/  LD.E R42, desc[UR46][R40.64+0x4] ;  /* 0x0000042e282a7980 */ /* 0x001ea2000c101900 */
[----:B------:R-:W-:Y:S01]  /*14d60*/  BSSY B0, `(.L_x_5291) ;  /* 0x000000c000007945 */ /* 0x000fe20003800000 */
[----:B--2---:R-:W-:-:S13]  /*14d70*/  ISETP.NE.AND P2, PT, R42, RZ, PT ;  /* 0x000000ff2a00720c */ /* 0x004fda0003f45270 */
[----:B-1----:R-:W-:Y:S05]  /*14d80*/  @P2 BRA `(.L_x_5292) ;  /* 0x0000000000242947 */ /* 0x002fea0003800000 */
[----:B------:R-:W2:Y:S04]  /*14d90*/  LD.E.64 R42, desc[UR46][R152.64+0xe0] ;  /* 0x0000e02e982a7980 */ /* 0x000ea8000c101b00 */
[----:B------:R-:W3:Y:S04]  /*14da0*/  LD.E R40, desc[UR46][R40.64] ;  /* 0x0000002e28287980 */ /* 0x000ee8000c101900 */
[----:B--2---:R-:W2:Y:S01]  /*14db0*/  LD.E.64 R42, desc[UR46][R42.64] ;  /* 0x0000002e2a2a7980 */ /* 0x004ea2000c101b00 */
[----:B---3--:R-:W-:-:S04]  /*14dc0*/  IMAD R45, R5, 0x40, R40 ;  /* 0x00000040052d7824 */ /* 0x008fc800078e0228 */
[----:B--2---:R-:W-:-:S05]  /*14dd0*/  IMAD.WIDE R44, R45, 0x4, R42 ;  /* 0x000000042d2c7825 */ /* 0x004fca00078e022a */
[----:B------:R0:W-:Y:S04]  /*14de0*/  ST.E desc[UR46][R44.64], R6 ;  /* 0x000000062c007985 */ /* 0x0001e8000c10192e */
[----:B------:R-:W2:Y:S04]  /*14df0*/  LD.E.64 R40, desc[UR46][R152.64+0xd8] ;  /* 0x0000d82e98287980 */ /* 0x000ea8000c101b00 */
[----:B--2---:R-:W2:Y:S02]  /*14e00*/  LD.E R7, desc[UR46][R40.64+0x4] ;  /* 0x0000042e28077980 */ /* 0x004ea4000c101900 */
[----:B0-2---:R-:W-:-:S13]  /*14e10*/  ISETP.NE.AND P2, PT, R7, RZ, PT ;  /* 0x000000ff0700720c */ /* 0x005fda0003f45270 */
.L_x_5292:
[----:B------:R-:W-:Y:S05]  /*14e20*/  BSYNC B0 ;  /* 0x0000000000007941 */ /* 0x000fea0003800000 */
.L_x_5291:
[----:B------:R-:W2:Y:S04]  /*14e30*/  @!P2 LD.E.64 R42, desc[UR46][R152.64+0xe0] ;  /* 0x0000e02e982aa980 */ /* 0x000ea8000c101b00 */
[----:B------:R-:W3:Y:S04]  /*14e40*/  @!P2 LD.E R40, desc[UR46][R40.64] ;  /* 0x0000002e2828a980 */ /* 0x000ee8000c101900 */
[----:B--2---:R-:W2:Y:S01]  /*14e50*/  @!P2 LD.E.64 R42, desc[UR46][R42.64] ;  /* 0x0000002e2a2aa980 */ /* 0x004ea2000c101b00 */
[----:B---3--:R-:W-:-:S04]  /*14e60*/  @!P2 IMAD R5, R5, 0x40, R40 ;  /* 0x000000400505a824 */ /* 0x008fc800078e0228 */
[----:B------:R-:W-:-:S04]  /*14e70*/  @!P2 VIADD R5, R5, 0x8 ;  /* 0x000000080505a836 */ /* 0x000fc80000000000 */
[----:B--2---:R-:W-:-:S05]  /*14e80*/  @!P2 IMAD.WIDE R44, R5, 0x4, R42 ;  /* 0x00000004052ca825 */ /* 0x004fca00078e022a */
[----:B------:R0:W-:Y:S04]  /*14e90*/  @!P2 ST.E desc[UR46][R44.64], R30 ;  /* 0x0000001e2c00a985 */ /* 0x0001e8000c10192e */
[----:B------:R-:W2:Y:S04]  /*14ea0*/  LD.E R18, desc[UR46][R152.64+0x430] ;  /* 0x0004302e98127980 */ /* 0x000ea8000c101900 */
[----:B------:R-:W2:Y:S04]  /*14eb0*/  LD.E R47, desc[UR46][R8.64] ;  /* 0x0000002e082f7980 */ /* 0x000ea8000c101900 */
[----:B------:R-:W3:Y:S04]  /*14ec0*/  LD.E R5, desc[UR46][R152.64+0x410] ;  /* 0x0004102e98057980 */ /* 0x000ee8000c101900 */
[----:B------:R-:W4:Y:S04]  /*14ed0*/  LD.E R49, desc[UR46][R152.64+0x420] ;  /* 0x0004202e98317980 */ /* 0x000f28000c101900 */
[----:B------:R-:W5:Y:S01]  /*14ee0*/  LD.E R51, desc[UR46][R152.64+0x424] ;  /* 0x0004242e98337980 */ /* 0x000f62000c101900 */
[----:B--2---:R-:W-:Y:S01]  /*14ef0*/  FMUL.FTZ R47, R18, R47 ;  /* 0x0000002f122f7220 */ /* 0x004fe20000410000 */
[----:B---3--:R-:W-:-:S03]  /*14f00*/  FMUL.FTZ R5, R5, R18 ;  /* 0x0000001205057220 */ /* 0x008fc60000410000 */
[-C--:B------:R-:W-:Y:S01]  /*14f10*/  FFMA.FTZ R12, R12, R18.reuse, -R47 ;  /* 0x000000120c0c7223 */ /* 0x080fe2000001082f */
[-C--:B------:R-:W-:Y:S01]  /*14f20*/  FFMA.FTZ R11, R11, R18.reuse, -R5 ;  /* 0x000000120b0b7223 */ /* 0x080fe20000010805 */
[-C--:B------:R-:W-:Y:S01]  /*14f30*/  FFMA.FTZ R13, R13, R18.reuse, -R47 ;  /* 0x000000120d0d7223 */ /* 0x080fe2000001082f */
[----:B------:R-:W-:-:S03]  /*14f40*/  FFMA.FTZ R10, R10, R18, -R5 ;  /* 0x000000120a0a7223 */ /* 0x000fc60000010805 */
[----:B------:R-:W-:Y:S01]  /*14f50*/  MUFU.EX2 R12, R12 ;  /* 0x0000000c000c7308 */ /* 0x000fe20000000800 */
[-C--:B------:R-:W-:Y:S01]  /*14f60*/  FFMA.FTZ R28, R28, R18.reuse, -R5 ;  /* 0x000000121c1c7223 */ /* 0x080fe20000010805 */
[----:B------:R-:W-:-:S06]  /*14f70*/  FFMA.FTZ R14, R14, R18, -R47 ;  /* 0x000000120e0e7223 */ /* 0x000fcc000001082f */
[----:B------:R-:W4:Y:S01]  /*14f80*/  MUFU.EX2 R168, R11 ;  /* 0x0000000b00a87308 */ /* 0x000f220000000800 */
[-CC-:B------:R-:W-:Y:S01]  /*14f90*/  FFMA.FTZ R29, R29, R18.reuse, -R5.reuse ;  /* 0x000000121d1d7223 */ /* 0x180fe20000010805 */
[-C--:B------:R-:W-:Y:S01]  /*14fa0*/  FFMA.FTZ R8, R58, R18.reuse, -R5 ;  /* 0x000000123a087223 */ /* 0x080fe20000010805 */
[----:B------:R-:W-:-:S05]  /*14fb0*/  FFMA.FTZ R15, R15, R18, -R47 ;  /* 0x000000120f0f7223 */ /* 0x000fca000001082f */
[----:B------:R1:W2:Y:S01]  /*14fc0*/  MUFU.EX2 R7, R10 ;  /* 0x0000000a00077308 */ /* 0x0002a20000000800 */
[-C--:B------:R-:W-:Y:S01]  /*14fd0*/  FFMA.FTZ R56, R56, R18.reuse, -R5 ;  /* 0x0000001238387223 */ /* 0x080fe20000010805 */
[----:B------:R-:W-:-:S06]  /*14fe0*/  FFMA.FTZ R21, R21, R18, -R47 ;  /* 0x0000001215157223 */ /* 0x000fcc000001082f */
[----:B------:R-:W3:Y:S01]  /*14ff0*/  MUFU.EX2 R13, R13 ;  /* 0x0000000d000d7308 */ /* 0x000ee20000000800 */
[-CC-:B-1----:R-:W-:Y:S01]  /*15000*/  FFMA.FTZ R10, R62, R18.reuse, -R5.reuse ;  /* 0x000000123e0a7223 */ /* 0x182fe20000010805 */
[----:B------:R-:W-:-:S06]  /*15010*/  FFMA.FTZ R33, R33, R18, -R5 ;  /* 0x0000001221217223 */ /* 0x000fcc0000010805 */
[----:B------:R-:W1:Y:S01]  /*15020*/  MUFU.EX2 R28, R28 ;  /* 0x0000001c001c7308 */ /* 0x000e620000000800 */
[----:B------:R-:W-:-:S07]  /*15030*/  FFMA.FTZ R24, R24, R18, -R47 ;  /* 0x0000001218187223 */ /* 0x000fce000001082f */
[----:B------:R-:W0:Y:S01]  /*15040*/  MUFU.EX2 R14, R14 ;  /* 0x0000000e000e7308 */ /* 0x000e220000000800 */
[-CC-:B------:R-:W-:Y:S01]  /*15050*/  FFMA.FTZ R9, R60, R18.reuse, -R5.reuse ;  /* 0x000000123c097223 */ /* 0x180fe20000010805 */
[----:B------:R-:W-:-:S06]  /*15060*/  FFMA.FTZ R11, R64, R18, -R5 ;  /* 0x00000012400b7223 */ /* 0x000fcc0000010805 */
[----:B------:R5:W-:Y:S01]  /*15070*/  MUFU.EX2 R176, R8 ;  /* 0x0000000800b07308 */ /* 0x000be20000000800 */
[----:B------:R-:W-:-:S07]  /*15080*/  FFMA.FTZ R57, R57, R18, -R5 ;  /* 0x0000001239397223 */ /* 0x000fce0000010805 */
[----:B------:R-:W0:Y:S01]  /*15090*/  MUFU.EX2 R29, R29 ;  /* 0x0000001d001d7308 */ /* 0x000e220000000800 */
[-C--:B-----5:R-:W-:Y:S01]  /*150a0*/  FFMA.FTZ R8, R52, R18.reuse, -R5 ;  /* 0x0000001234087223 */ /* 0x0a0fe20000010805 */
[----:B------:R-:W-:-:S06]  /*150b0*/  FFMA.FTZ R25, R25, R18, -R47 ;  /* 0x0000001219197223 */ /* 0x000fcc000001082f */
[----:B------:R-:W5:Y:S01]  /*150c0*/  MUFU.EX2 R15, R15 ;  /* 0x0000000f000f7308 */ /* 0x000f620000000800 */
[----:B------:R-:W-:-:S07]  /*150d0*/  FFMA.FTZ R26, R26, R18, -R47 ;  /* 0x000000121a1a7223 */ /* 0x000fce000001082f */
[----:B------:R-:W5:Y:S08]  /*150e0*/  MUFU.EX2 R56, R56 ;  /* 0x0000003800387308 */ /* 0x000f700000000800 */
[----:B------:R4:W-:Y:S01]  /*150f0*/  MUFU.EX2 R182, R8 ;  /* 0x0000000800b67308 */ /* 0x0009e20000000800 */
[----:B------:R-:W-:-:S07]  /*15100*/  FFMA.FTZ R37, R37, R18, -R5 ;  /* 0x0000001225257223 */ /* 0x000fce0000010805 */
[----:B------:R2:W-:Y:S01]  /*15110*/  MUFU.EX2 R178, R10 ;  /* 0x0000000a00b27308 */ /* 0x0005e20000000800 */
[----:B----4-:R-:W-:-:S07]  /*15120*/  FADD.FTZ R8, R168, R49 ;  /* 0x00000031a8087221 */ /* 0x010fce0000010000 */
[----:B------:R-:W4:Y:S01]  /*15130*/  MUFU.EX2 R21, R21 ;  /* 0x0000001500157308 */ /* 0x000f220000000800 */
[----:B--2---:R-:W-:-:S07]  /*15140*/  FADD.FTZ R10, R12, R51 ;  /* 0x000000330c0a7221 */ /* 0x004fce0000010000 */
[----:B------:R-:W2:Y:S01]  /*15150*/  MUFU.EX2 R33, R33 ;  /* 0x0000002100217308 */ /* 0x000ea20000000800 */
[----:B------:R-:W-:-:S07]  /*15160*/  FFMA.FTZ R27, R27, R18, -R47 ;  /* 0x000000121b1b7223 */ /* 0x000fce000001082f */
[----:B------:R3:W-:Y:S08]  /*15170*/  MUFU.EX2 R41, R9 ;  /* 0x0000000900297308 */ /* 0x0007f00000000800 */
[----:B------:R1:W-:Y:S01]  /*15180*/  MUFU.EX2 R43, R11 ;  /* 0x0000000b002b7308 */ /* 0x0003e20000000800 */
[----:B---3--:R-:W-:-:S07]  /*15190*/  FADD.FTZ R9, R7, R8 ;  /* 0x0000000807097221 */ /* 0x008fce0000010000 */
[----:B------:R-:W3:Y:S01]  /*151a0*/  MUFU.EX2 R24, R24 ;  /* 0x0000001800187308 */ /* 0x000ee20000000800 */
[----:B-1----:R-:W-:Y:S01]  /*151b0*/  FADD.FTZ R11, R13, R10 ;  /* 0x0000000a0d0b7221 */ /* 0x002fe20000010000 */
[----:B------:R-:W-:-:S03]  /*151c0*/  FADD.FTZ R8, R28, R9 ;  /* 0x000000091c087221 */ /* 0x000fc60000010000 */
[----:B0-----:R-:W-:-:S03]  /*151d0*/  FADD.FTZ R10, R14, R11 ;  /* 0x0000000b0e0a7221 */ /* 0x001fc60000010000 */
[----:B------:R-:W0:Y:S01]  /*151e0*/  MUFU.EX2 R57, R57 ;  /* 0x0000003900397308 */ /* 0x000e220000000800 */
[----:B------:R-:W-:Y:S01]  /*151f0*/  FADD.FTZ R9, R29, R8 ;  /* 0x000000081d097221 */ /* 0x000fe20000010000 */
[----:B-----5:R-:W-:-:S06]  /*15200*/  FADD.FTZ R10, R15, R10 ;  /* 0x0000000a0f0a7221 */ /* 0x020fcc0000010000 */
[----:B------:R-:W1:Y:S01]  /*15210*/  MUFU.EX2 R25, R25 ;  /* 0x0000001900197308 */ /* 0x000e620000000800 */
[----:B------:R-:W-:Y:S01]  /*15220*/  FFMA.FTZ R36, R36, R18, -R47 ;  /* 0x0000001224247223 */ /* 0x000fe2000001082f */
[----:B------:R-:W-:-:S06]  /*15230*/  FADD.FTZ R8, R56, R9 ;  /* 0x0000000938087221 */ /* 0x000fcc0000010000 */
[----:B------:R-:W5:Y:S01]  /*15240*/  MUFU.EX2 R174, R37 ;  /* 0x0000002500ae7308 */ /* 0x000f620000000800 */
[----:B----4-:R-:W-:Y:S01]  /*15250*/  FADD.FTZ R9, R21, R10 ;  /* 0x0000000a15097221 */ /* 0x010fe20000010000 */
[----:B------:R-:W-:-:S06]  /*15260*/  FFMA.FTZ R39, R39, R18, -R47 ;  /* 0x0000001227277223 */ /* 0x000fcc000001082f */
[----:B------:R-:W4:Y:S01]  /*15270*/  MUFU.EX2 R26, R26 ;  /* 0x0000001a001a7308 */ /* 0x000f220000000800 */
[----:B--2---:R-:W-:Y:S01]  /*15280*/  FADD.FTZ R8, R33, R8 ;  /* 0x0000000821087221 */ /* 0x004fe20000010000 */
[----:B---3--:R-:W-:-:S06]  /*15290*/  FADD.FTZ R10, R24, R9 ;  /* 0x00000009180a7221 */ /* 0x008fcc0000010000 */
[----:B------:R-:W2:Y:S01]  /*152a0*/  MUFU.EX2 R27, R27 ;  /* 0x0000001b001b7308 */ /* 0x000ea20000000800 */
[----:B------:R-:W-:Y:S01]  /*152b0*/  FFMA.FTZ R38, R38, R18, -R47 ;  /* 0x0000001226267223 */ /* 0x000fe2000001082f */
[----:B0-----:R-:W-:Y:S01]  /*152c0*/  FADD.FTZ R9, R57, R8 ;  /* 0x0000000839097221 */ /* 0x001fe20000010000 */
[----:B-1----:R-:W-:-:S05]  /*152d0*/  FADD.FTZ R11, R25, R10 ;  /* 0x0000000a190b7221 */ /* 0x002fca0000010000 */
[----:B------:R-:W0:Y:S01]  /*152e0*/  MUFU.EX2 R36, R36 ;  /* 0x0000002400247308 */ /* 0x000e220000000800 */
[-C--:B------:R-:W-:Y:S01]  /*152f0*/  FFMA.FTZ R40, R48, R18.reuse, -R5 ;  /* 0x0000001230287223 */ /* 0x080fe20000010805 */
[----:B------:R-:W-:Y:S01]  /*15300*/  FFMA.FTZ R35, R35, R18, -R47 ;  /* 0x0000001223237223 */ /* 0x000fe2000001082f */
[----:B-----5:R-:W-:-:S05]  /*15310*/  FADD.FTZ R9, R174, R9 ;  /* 0x00000009ae097221 */ /* 0x020fca0000010000 */
[----:B------:R-:W1:Y:S01]  /*15320*/  MUFU.EX2 R39, R39 ;  /* 0x0000002700277308 */ /* 0x000e620000000800 */
[----:B----4-:R-:W-:Y:S01]  /*15330*/  FADD.FTZ R8, R26, R11 ;  /* 0x0000000b1a087221 */ /* 0x010fe20000010000 */
[-C--:B------:R-:W-:Y:S01]  /*15340*/  FFMA.FTZ R37, R66, R18.reuse, -R5 ;  /* 0x0000001242257223 */ /* 0x080fe20000010805 */
[----:B------:R-:W-:Y:S01]  /*15350*/  FFMA.FTZ R34, R34, R18, -R47 ;  /* 0x0000001222227223 */ /* 0x000fe2000001082f */
[----:B------:R-:W-:-:S04]  /*15360*/  FADD.FTZ R10, R176, R9 ;  /* 0x00000009b00a7221 */ /* 0x000fc80000010000 */
[----:B------:R-:W3:Y:S01]  /*15370*/  MUFU.EX2 R38, R38 ;  /* 0x0000002600267308 */ /* 0x000ee20000000800 */
[----:B--2---:R-:W-:Y:S01]  /*15380*/  FADD.FTZ R9, R27, R8 ;  /* 0x000000081b097221 */ /* 0x004fe20000010000 */
[----:B------:R-:W-:Y:S01]  /*15390*/  FFMA.FTZ R32, R32, R18, -R47 ;  /* 0x0000001220207223 */ /* 0x000fe2000001082f */
[----:B------:R-:W-:-:S05]  /*153a0*/  FADD.FTZ R11, R41, R10 ;  /* 0x0000000a290b7221 */ /* 0x000fca0000010000 */
[----:B------:R-:W2:Y:S01]  /*153b0*/  MUFU.EX2 R40, R40 ;  /* 0x0000002800287308 */ /* 0x000ea20000000800 */
[----:B0-----:R-:W-:Y:S01]  /*153c0*/  FADD.FTZ R8, R36, R9 ;  /* 0x0000000924087221 */ /* 0x001fe20000010000 */
[----:B------:R-:W-:-:S06]  /*153d0*/  FFMA.FTZ R5, R68, R18, -R5 ;  /* 0x0000001244057223 */ /* 0x000fcc0000010805 */
[----:B------:R-:W0:Y:S01]  /*153e0*/  MUFU.EX2 R35, R35 ;  /* 0x0000002300237308 */ /* 0x000e220000000800 */
[----:B------:R-:W-:Y:S01]  /*153f0*/  FFMA.FTZ R18, R31, R18, -R47 ;  /* 0x000000121f127223 */ /* 0x000fe2000001082f */
[----:B------:R-:W-:Y:S01]  /*15400*/  FADD.FTZ R10, R178, R11 ;  /* 0x0000000bb20a7221 */ /* 0x000fe20000010000 */
[----:B-1----:R-:W-:-:S05]  /*15410*/  FADD.FTZ R9, R39, R8 ;  /* 0x0000000827097221 */ /* 0x002fca0000010000 */
[----:B------:R-:W1:Y:S08]  /*15420*/  MUFU.EX2 R37, R37 ;  /* 0x0000002500257308 */ /* 0x000e700000000800 */
[----:B------:R-:W4:Y:S01]  /*15430*/  MUFU.EX2 R34, R34 ;  /* 0x0000002200227308 */ /* 0x000f220000000800 */
[----:B------:R-:W-:Y:S01]  /*15440*/  FADD.FTZ R11, R43, R10 ;  /* 0x0000000a2b0b7221 */ /* 0x000fe20000010000 */
[----:B---3--:R-:W-:-:S06]  /*15450*/  FADD.FTZ R8, R38, R9 ;  /* 0x0000000926087221 */ /* 0x008fcc0000010000 */
[----:B------:R-:W3:Y:S01]  /*15460*/  MUFU.EX2 R32, R32 ;  /* 0x0000002000207308 */ /* 0x000ee20000000800 */
[----:B--2---:R-:W-:Y:S01]  /*15470*/  FADD.FTZ R10, R40, R11 ;  /* 0x0000000b280a7221 */ /* 0x004fe20000010000 */
[----:B0-----:R-:W-:-:S06]  /*15480*/  FADD.FTZ R9, R35, R8 ;  /* 0x0000000823097221 */ /* 0x001fcc0000010000 */
[----:B------:R-:W0:Y:S08]  /*15490*/  MUFU.EX2 R5, R5 ;  /* 0x0000000500057308 */ /* 0x000e300000000800 */
[----:B------:R-:W2:Y:S01]  /*154a0*/  MUFU.EX2 R183, R18 ;  /* 0x0000001200b77308 */ /* 0x000ea20000000800 */
[----:B-1----:R-:W-:Y:S01]  /*154b0*/  FADD.FTZ R11, R37, R10 ;  /* 0x0000000a250b7221 */ /* 0x002fe20000010000 */
[----:B----4-:R-:W-:-:S03]  /*154c0*/  FADD.FTZ R9, R34, R9 ;  /* 0x0000000922097221 */ /* 0x010fc60000010000 */
[----:B------:R-:W-:Y:S01]  /*154d0*/  FADD.FTZ R8, R182, R11 ;  /* 0x0000000bb6087221 */ /* 0x000fe20000010000 */
[----:B---3--:R-:W-:-:S03]  /*154e0*/  FADD.FTZ R10, R32, R9 ;  /* 0x00000009200a7221 */ /* 0x008fc60000010000 */
[----:B0-----:R-:W-:Y:S01]  /*154f0*/  FADD.FTZ R31, R5, R8 ;  /* 0x00000008051f7221 */ /* 0x001fe20000010000 */
[----:B--2---:R-:W-:-:S04]  /*15500*/  FADD.FTZ R45, R183, R10 ;  /* 0x0000000ab72d7221 */ /* 0x004fc80000010000 */
[----:B------:R-:W-:Y:S04]  /*15510*/  ST.E desc[UR46][R152.64+0x420], R31 ;  /* 0x0004201f98007985 */ /* 0x000fe8000c10192e */
[----:B------:R-:W-:Y:S01]  /*15520*/  ST.E desc[UR46][R152.64+0x424], R45 ;  /* 0x0004242d98007985 */ /* 0x000fe2000c10192e */
[----:B------:R-:W-:Y:S06]  /*15530*/  BAR.SYNC.DEFER_BLOCKING 0xf, 0x100 ;  /* 0x03c4000000007b1d */ /* 0x000fec0000010000 */
[----:B------:R-:W2:Y:S04]  /*15540*/  LD.E.64 R8, desc[UR46][R152.64+0x138] ;  /* 0x0001382e98087980 */ /* 0x000ea8000c101b00 */
[----:B--2---:R-:W2:Y:S04]  /*15550*/  LD.E.64 R10, desc[UR46][R8.64+0x8] ;  /* 0x0000082e080a7980 */ /* 0x004ea8000c101b00 */
[----:B------:R-:W3:Y:S01]  /*15560*/  LD.E.64 R46, desc[UR46][R8.64] ;  /* 0x0000002e082e7980 */ /* 0x000ee2000c101b00 */
        /* <DEDUP_REMOVED lines=16> */
[----:B--2---:R-:W-:-:S05]  /*15670*/  MOV R10, R10 ;  /* 0x0000000a000a7202 */ /* 0x004fca0000000f00 */
[--C-:B---3--:R-:W-:Y:S02]  /*15680*/  IMAD R47, R47, 0x2, R10.reuse ;  /* 0x000000022f2f7824 */ /* 0x108fe400078e020a */
[C---:B------:R-:W-:Y:S02]  /*15690*/  IMAD R7, R46.reuse, 0x2, R10 ;  /* 0x000000022e077824 */ /* 0x040fe400078e020a */
[----:B------:R-:W-:Y:S01]  /*156a0*/  IMAD R46, R46, 0x2, R47 ;  /* 0x000000022e2e7824 */ /* 0x000fe200078e022f */
[----:B------:R-:W-:Y:S04]  /*156b0*/  STSM.16.M88.4 [R10], R168 ;  /* 0x000000a80a007844 */ /* 0x000fe80000000200 */
[----:B------:R0:W-:Y:S04]  /*156c0*/  STSM.16.M88.4 [R7], R172 ;  /* 0x000000ac07007844 */ /* 0x0001e80000000200 */
[----:B------:R-:W-:Y:S04]  /*156d0*/  STSM.16.M88.4 [R47], R176 ;  /* 0x000000b02f007844 */ /* 0x000fe80000000200 */
[----:B------:R-:W-:Y:S04]  /*156e0*/  STSM.16.M88.4 [R46], R180 ;  /* 0x000000b42e007844 */ /* 0x000fe80000000200 */
[----:B------:R-:W2:Y:S01]  /*156f0*/  LD.E R5, desc[UR46][R152.64+0x200] ;  /* 0x0002002e98057980 */ /* 0x000ea2000c101900 */
[----:B------:R-:W-:Y:S01]  /*15700*/  LOP3.LUT R18, R22, 0x4, RZ, 0xfc, !PT ;  /* 0x0000000416127812 */ /* 0x000fe200078efcff */
[----:B--2---:R-:W-:-:S05]  /*15710*/  FMUL.FTZ R5, R6, R5 ;  /* 0x0000000506057220 */ /* 0x004fca0000410000 */
[----:B------:R1:W-:Y:S04]  /*15720*/  ST.E desc[UR46][R152.64+0x200], R5 ;  /* 0x0002000598007985 */ /* 0x0003e8000c10192e */
[----:B------:R-:W2:Y:S02]  /*15730*/  LD.E R9, desc[UR46][R18.64] ;  /* 0x0000002e12097980 */ /* 0x000ea4000c101900 */
[----:B--2---:R-:W-:-:S05]  /*15740*/  FMUL.FTZ R9, R6, R9 ;  /* 0x0000000906097220 */ /* 0x004fca0000410000 */
[----:B------:R2:W-:Y:S04]  /*15750*/  ST.E desc[UR46][R18.64], R9 ;  /* 0x0000000912007985 */ /* 0x0005e8000c10192e */
[----:B0-----:R-:W3:Y:S04]  /*15760*/  LD.E R7, desc[UR46][R152.64+0x210] ;  /* 0x0002102e98077980 */ /* 0x001ee8000c101900 */
[----:B------:R-:W4:Y:S04]  /*15770*/  LD.E R133, desc[UR46][R152.64+0x3f4] ;  /* 0x0003f42e98857980 */ /* 0x000f28000c101900 */
[----:B------:R-:W5:Y:S04]  /*15780*/  LD.E R11, desc[UR46][R152.64+0x214] ;  /* 0x0002142e980b7980 */ /* 0x000f68000c101900 */
[----:B------:R-:W5:Y:S04]  /*15790*/  LD.E R13, desc[UR46][R152.64+0x220] ;  /* 0x0002202e980d7980 */ /* 0x000f68000c101900 */
[----:B------:R-:W5:Y:S04]  /*157a0*/  LD.E R15, desc[UR46][R152.64+0x224] ;  /* 0x0002242e980f7980 */ /* 0x000f68000c101900 */
[----:B------:R-:W5:Y:S04]  /*157b0*/  LD.E R21, desc[UR46][R152.64+0x230] ;  /* 0x0002302e98157980 */ /* 0x000f68000c101900 */
[----:B------:R-:W5:Y:S04]  /*157c0*/  LD.E R25, desc[UR46][R152.64+0x234] ;  /* 0x0002342e98197980 */ /* 0x000f68000c101900 */
[----:B-1----:R-:W5:Y:S04]  /*157d0*/  LD.E R5, desc[UR46][R152.64+0x240] ;  /* 0x0002402e98057980 */ /* 0x002f68000c101900 */
[----:B------:R-:W5:Y:S04]  /*157e0*/  LD.E R27, desc[UR46][R152.64+0x244] ;  /* 0x0002442e981b7980 */ /* 0x000f68000c101900 */
[----:B------:R-:W5:Y:S04]  /*157f0*/  LD.E R29, desc[UR46][R152.64+0x250] ;  /* 0x0002502e981d7980 */ /* 0x000f68000c101900 */
[----:B--2---:R-:W2:Y:S04]  /*15800*/  LD.E R9, desc[UR46][R152.64+0x254] ;  /* 0x0002542e98097980 */ /* 0x004ea8000c101900 */
[----:B------:R-:W2:Y:S04]  /*15810*/  LD.E R31, desc[UR46][R152.64+0x260] ;  /* 0x0002602e981f7980 */ /* 0x000ea8000c101900 */
        /* <DEDUP_REMOVED lines=49> */
[----:B------:R-:W2:Y:S01]  /*15b30*/  LD.E R131, desc[UR46][R152.64+0x3f0] ;  /* 0x0003f02e98837980 */ /* 0x000ea2000c101900 */
[C---:B---3--:R-:W-:Y:S01]  /*15b40*/  FMUL.FTZ R7, R6.reuse, R7 ;  /* 0x0000000706077220 */ /* 0x048fe20000410000 */
[----:B----4-:R-:W-:-:S04]  /*15b50*/  FMUL.FTZ R133, R6, R133 ;  /* 0x0000008506857220 */ /* 0x010fc80000410000 */
[----:B------:R0:W-:Y:S01]  /*15b60*/  ST.E desc[UR46][R152.64+0x210], R7 ;  /* 0x0002100798007985 */ /* 0x0001e2000c10192e */
[C---:B-----5:R-:W-:Y:S01]  /*15b70*/  FMUL.FTZ R11, R6.reuse, R11 ;  /* 0x0000000b060b7220 */ /* 0x060fe20000410000 */
[C---:B------:R-:W-:Y:S01]  /*15b80*/  FMUL.FTZ R13, R6.reuse, R13 ;  /* 0x0000000d060d7220 */ /* 0x040fe20000410000 */
[C---:B------:R-:W-:Y:S01]  /*15b90*/  FMUL.FTZ R15, R6.reuse, R15 ;  /* 0x0000000f060f7220 */ /* 0x040fe20000410000 */
[--C-:B0-----:R-:W-:Y:S02]  /*15ba0*/  IMAD.MOV.U32 R7, RZ, RZ, R19.reuse ;  /* 0x000000ffff077224 */ /* 0x101fe400078e0013 */
[C---:B------:R-:W-:Y:S01]  /*15bb0*/  FMUL.FTZ R21, R6.reuse, R21 ;  /* 0x0000001506157220 */ /* 0x040fe20000410000 */
[C---:B------:R-:W-:Y:S01]  /*15bc0*/  FMUL.FTZ R25, R6.reuse, R25 ;  /* 0x0000001906197220 */ /* 0x040fe20000410000 */
[C---:B------:R-:W-:Y:S01]  /*15bd0*/  FMUL.FTZ R5, R6.reuse, R5 ;  /* 0x0000000506057220 */ /* 0x040fe20000410000 */
[C---:B------:R-:W-:Y:S01]  /*15be0*/  FMUL.FTZ R27, R6.reuse, R27 ;  /* 0x0000001b061b7220 */ /* 0x040fe20000410000 */
[C---:B------:R-:W-:Y:S01]  /*15bf0*/  FMUL.FTZ R29, R6.reuse, R29 ;  /* 0x0000001d061d7220 */ /* 0x040fe20000410000 */
[C---:B--2---:R-:W-:Y:S01]  /*15c00*/  FMUL.FTZ R9, R6.reuse, R9 ;  /* 0x0000000906097220 */ /* 0x044fe20000410000 */
        /* <DEDUP_REMOVED lines=51> */
[C---:B------:R-:W-:Y:S01]  /*15f40*/  LOP3.LUT R6, R22.reuse, 0x8, RZ, 0xfc, !PT ;  /* 0x0000000816067812 */ /* 0x040fe200078efcff */
[----:B------:R-:W-:Y:S04]  /*15f50*/  ST.E desc[UR46][R152.64+0x3f4], R133 ;  /* 0x0003f48598007985 */ /* 0x000fe8000c10192e */
[----:B------:R-:W-:Y:S04]  /*15f60*/  ST.E desc[UR46][R152.64+0x214], R11 ;  /* 0x0002140b98007985 */ /* 0x000fe8000c10192e */
[----:B------:R-:W-:Y:S04]  /*15f70*/  ST.E desc[UR46][R152.64+0x220], R13 ;  /* 0x0002200d98007985 */ /* 0x000fe8000c10192e */
[----:B------:R-:W-:Y:S04]  /*15f80*/  ST.E desc[UR46][R152.64+0x224], R15 ;  /* 0x0002240f98007985 */ /* 0x000fe8000c10192e */
[----:B------:R-:W-:Y:S04]  /*15f90*/  ST.E desc[UR46][R152.64+0x230], R21 ;  /* 0x0002301598007985 */ /* 0x000fe8000c10192e */
[----:B------:R-:W-:Y:S04]  /*15fa0*/  ST.E desc[UR46][R152.64+0x234], R25 ;  /* 0x0002341998007985 */ /* 0x000fe8000c10192e */
[----:B------:R0:W-:Y:S04]  /*15fb0*/  ST.E desc[UR46][R152.64+0x240], R5 ;  /* 0x0002400598007985 */ /* 0x0001e8000c10192e */
[----:B------:R-:W-:Y:S04]  /*15fc0*/  ST.E desc[UR46][R152.64+0x244], R27 ;  /* 0x0002441b98007985 */ /* 0x000fe8000c10192e */
[----:B------:R-:W-:Y:S04]  /*15fd0*/  ST.E desc[UR46][R152.64+0x250], R29 ;  /* 0x0002501d98007985 */ /* 0x000fe8000c10192e */
[----:B------:R1:W-:Y:S04]  /*15fe0*/  ST.E desc[UR46][R152.64+0x254], R9 ;  /* 0x0002540998007985 */ /* 0x0003e8000c10192e */
[----:B------:R-:W-:Y:S04]  /*15ff0*/  ST.E desc[UR46][R152.64+0x260], R31 ;  /* 0x0002601f98007985 */ /* 0x000fe8000c10192e */
        /* <DEDUP_REMOVED lines=50> */
[----:B0-----:R-:W2:Y:S01]  /*16320*/  LD.E R5, desc[UR46][R6.64] ;  /* 0x0000002e06057980 */ /* 0x001ea2000c101900 */
[----:B------:R-:W-:Y:S01]  /*16330*/  LOP3.LUT R8, R22, 0xc, RZ, 0xfc, !PT ;  /* 0x0000000c16087812 */ /* 0x000fe200078efcff */
[----:B-1----:R-:W-:-:S02]  /*16340*/  IMAD.MOV.U32 R9, RZ, RZ, R19 ;  /* 0x000000ffff097224 */ /* 0x002fc400078e0013 */
[----:B--2---:R-:W-:-:S05]  /*16350*/  FMUL.FTZ R5, R30, R5 ;  /* 0x000000051e057220 */ /* 0x004fca0000410000 */
[----:B------:R0:W-:Y:S04]  /*16360*/  ST.E desc[UR46][R6.64], R5 ;  /* 0x0000000506007985 */ /* 0x0001e8000c10192e */
[----:B------:R-:W2:Y:S02]  /*16370*/  LD.E R11, desc[UR46][R8.64] ;  /* 0x0000002e080b7980 */ /* 0x000ea4000c101900 */
[----:B--2---:R-:W-:-:S05]  /*16380*/  FMUL.FTZ R11, R30, R11 ;  /* 0x0000000b1e0b7220 */ /* 0x004fca0000410000 */
[----:B------:R1:W-:Y:S04]  /*16390*/  ST.E desc[UR46][R8.64], R11 ;  /* 0x0000000b08007985 */ /* 0x0003e8000c10192e */
[----:B------:R-:W2:Y:S04]  /*163a0*/  LD.E R137, desc[UR46][R152.64+0x3fc] ;  /* 0x0003fc2e98897980 */ /* 0x000ea8000c101900 */
[----:B------:R-:W3:Y:S04]  /*163b0*/  LD.E R13, desc[UR46][R152.64+0x218] ;  /* 0x0002182e980d7980 */ /* 0x000ee8000c101900 */
[----:B------:R-:W4:Y:S04]  /*163c0*/  LD.E R15, desc[UR46][R152.64+0x21c] ;  /* 0x00021c2e980f7980 */ /* 0x000f28000c101900 */
[----:B------:R-:W5:Y:S04]  /*163d0*/  LD.E R21, desc[UR46][R152.64+0x228] ;  /* 0x0002282e98157980 */ /* 0x000f68000c101900 */
[----:B------:R-:W5:Y:S04]  /*163e0*/  LD.E R25, desc[UR46][R152.64+0x22c] ;  /* 0x00022c2e98197980 */ /* 0x000f68000c101900 */
[----:B------:R-:W5:Y:S04]  /*163f0*/  LD.E R27, desc[UR46][R152.64+0x238] ;  /* 0x0002382e981b7980 */ /* 0x000f68000c101900 */
[----:B------:R-:W5:Y:S04]  /*16400*/  LD.E R29, desc[UR46][R152.64+0x23c] ;  /* 0x00023c2e981d7980 */ /* 0x000f68000c101900 */
[----:B0-----:R-:W5:Y:S04]  /*16410*/  LD.E R5, desc[UR46][R152.64+0x248] ;  /* 0x0002482e98057980 */ /* 0x001f68000c101900 */
[----:B------:R-:W5:Y:S04]  /*16420*/  LD.E R31, desc[UR46][R152.64+0x24c] ;  /* 0x00024c2e981f7980 */ /* 0x000f68000c101900 */
[----:B------:R-:W5:Y:S04]  /*16430*/  LD.E R33, desc[UR46][R152.64+0x258] ;  /* 0x0002582e98217980 */ /* 0x000f68000c101900 */
[----:B-1----:R-:W5:Y:S04]  /*16440*/  LD.E R11, desc[UR46][R152.64+0x25c] ;  /* 0x00025c2e980b7980 */ /* 0x002f68000c101900 */
[----:B------:R-:W5:Y:S04]  /*16450*/  LD.E R35, desc[UR46][R152.64+0x268] ;  /* 0x0002682e98237980 */ /* 0x000f68000c101900 */
        /* <DEDUP_REMOVED lines=50> */
[----:B------:R-:W5:Y:S01]  /*16780*/  LD.E R139, desc[UR46][R152.64+0x200] ;  /* 0x0002002e988b7980 */ /* 0x000f62000c101900 */
[C---:B--2---:R-:W-:Y:S01]  /*16790*/  FMUL.FTZ R137, R30.reuse, R137 ;  /* 0x000000891e897220 */ /* 0x044fe20000410000 */
[C---:B---3--:R-:W-:Y:S01]  /*167a0*/  FMUL.FTZ R13, R30.reuse, R13 ;  /* 0x0000000d1e0d7220 */ /* 0x048fe20000410000 */
[C---:B----4-:R-:W-:Y:S01]  /*167b0*/  FMUL.FTZ R15, R30.reuse, R15 ;  /* 0x0000000f1e0f7220 */ /* 0x050fe20000410000 */
        /* <DEDUP_REMOVED lines=59> */
[----:B------:R-:W-:Y:S04]  /*16b70*/  ST.E desc[UR46][R152.64+0x3fc], R137 ;  /* 0x0003fc8998007985 */ /* 0x000fe8000c10192e */
[----:B------:R0:W-:Y:S04]  /*16b80*/  ST.E desc[UR46][R152.64+0x218], R13 ;  /* 0x0002180d98007985 */ /* 0x0001e8000c10192e */
        /* <DEDUP_REMOVED lines=61> */
[----:B0-----:R-:W4:Y:S04]  /*16f60*/  LD.E R13, desc[UR46][R18.64] ;  /* 0x0000002e120d7980 */ /* 0x001f28000c101900 */
[----:B-1----:R-:W5:Y:S04]  /*16f70*/  LD.E R5, desc[UR46][R152.64+0x1e8] ;  /* 0x0001e82e98057980 */ /* 0x002f68000c101900 */
[----:B--2---:R-:W5:Y:S04]  /*16f80*/  LD.E.64 R10, desc[UR46][R152.64+0xa8] ;  /* 0x0000a82e980a7980 */ /* 0x004f68000c101b00 */
[----:B----4-:R0:W-:Y:S04]  /*16f90*/  ST.E desc[UR46][R18.64], R13 ;  /* 0x0000000d12007985 */ /* 0x0101e8000c10192e */
[----:B------:R-:W2:Y:S04]  /*16fa0*/  LD.E R15, desc[UR46][R6.64] ;  /* 0x0000002e060f7980 */ /* 0x000ea8000c101900 */
[----:B--2---:R1:W-:Y:S04]  /*16fb0*/  ST.E desc[UR46][R6.64], R15 ;  /* 0x0000000f06007985 */ /* 0x0043e8000c10192e */
[----:B------:R-:W2:Y:S04]  /*16fc0*/  LD.E R21, desc[UR46][R8.64] ;  /* 0x0000002e08157980 */ /* 0x000ea8000c101900 */
[----:B--2---:R2:W-:Y:S04]  /*16fd0*/  ST.E desc[UR46][R8.64], R21 ;  /* 0x0000001508007985 */ /* 0x0045e8000c10192e */
[----:B------:R-:W4:Y:S04]  /*16fe0*/  LD.E R25, desc[UR46][R152.64+0x210] ;  /* 0x0002102e98197980 */ /* 0x000f28000c101900 */
[----:B------:R-:W5:Y:S04]  /*16ff0*/  LD.E R27, desc[UR46][R152.64+0x214] ;  /* 0x0002142e981b7980 */ /* 0x000f68000c101900 */
[----:B------:R-:W5:Y:S04]  /*17000*/  LD.E R29, desc[UR46][R152.64+0x218] ;  /* 0x0002182e981d7980 */ /* 0x000f68000c101900 */
[----:B------:R-:W5:Y:S04]  /*17010*/  LD.E R31, desc[UR46][R152.64+0x21c] ;  /* 0x00021c2e981f7980 */ /* 0x000f68000c101900 */
[----:B------:R-:W5:Y:S04]  /*17020*/  LD.E R33, desc[UR46][R152.64+0x220] ;  /* 0x0002202e98217980 */ /* 0x000f68000c101900 */
[----:B---3--:R-:W3:Y:S04]  /*17030*/  LD.E R35, desc[UR46][R152.64+0x224] ;  /* 0x0002242e98237980 */ /* 0x008ee8000c101900 */
[----:B0-----:R-:W3:Y:S04]  /*17040*/  LD.E R13, desc[UR46][R152.64+0x228] ;  /* 0x0002282e980d7980 */ /* 0x001ee8000c101900 */
[----:B------:R-:W3:Y:S04]  /*17050*/  LD.E R37, desc[UR46][R152.64+0x22c] ;  /* 0x00022c2e98257980 */ /* 0x000ee8000c101900 */
[----:B-1----:R-:W3:Y:S04]  /*17060*/  LD.E R15, desc[UR46][R152.64+0x230] ;  /* 0x0002302e980f7980 */ /* 0x002ee8000c101900 */
[----:B------:R-:W3:Y:S04]  /*17070*/  LD.E R39, desc[UR46][R152.64+0x234] ;  /* 0x0002342e98277980 */ /* 0x000ee8000c101900 */
        /* <DEDUP_REMOVED lines=114> */
[----:B----4-:R-:W-:Y:S04]  /*177a0*/  ST.E desc[UR46][R152.64+0x210], R25 ;  /* 0x0002101998007985 */ /* 0x010fe8000c10192e */
[----:B-----5:R-:W-:Y:S04]  /*177b0*/  ST.E desc[UR46][R152.64+0x214], R27 ;  /* 0x0002141b98007985 */ /* 0x020fe8000c10192e */
[----:B------:R-:W-:Y:S04]  /*177c0*/  ST.E desc[UR46][R152.64+0x218], R29 ;  /* 0x0002181d98007985 */ /* 0x000fe8000c10192e */
[----:B------:R-:W-:Y:S04]  /*177d0*/  ST.E desc[UR46][R152.64+0x21c], R31 ;  /* 0x00021c1f98007985 */ /* 0x000fe8000c10192e */
[----:B------:R-:W-:Y:S04]  /*177e0*/  ST.E desc[UR46][R152.64+0x220], R33 ;  /* 0x0002202198007985 */ /* 0x000fe8000c10192e */
[----:B---3--:R-:W-:Y:S04]  /*177f0*/  ST.E desc[UR46][R152.64+0x224], R35 ;  /* 0x0002242398007985 */ /* 0x008fe8000c10192e */
[----:B------:R-:W-:Y:S04]  /*17800*/  ST.E desc[UR46][R152.64+0x228], R13 ;  /* 0x0002280d98007985 */ /* 0x000fe8000c10192e */
[----:B------:R-:W-:Y:S04]  /*17810*/  ST.E desc[UR46][R152.64+0x22c], R37 ;  /* 0x00022c2598007985 */ /* 0x000fe8000c10192e */
[----:B------:R-:W-:Y:S04]  /*17820*/  ST.E desc[UR46][R152.64+0x230], R15 ;  /* 0x0002300f98007985 */ /* 0x000fe8000c10192e */
[----:B------:R-:W-:Y:S04]  /*17830*/  ST.E desc[UR46][R152.64+0x234], R39 ;  /* 0x0002342798007985 */ /* 0x000fe8000c10192e */
[----:B--2---:R-:W-:Y:S04]  /*17840*/  ST.E desc[UR46][R152.64+0x238], R21 ;  /* 0x0002381598007985 */ /* 0x004fe8000c10192e */
        /* <DEDUP_REMOVED lines=68> */
[----:B------:R1:W-:Y:S04]  /*17c90*/  ST.E desc[UR46][R152.64+0x34c], R28 ;  /* 0x00034c1c98007985 */ /* 0x0003e8000c10192e */
        /* <DEDUP_REMOVED lines=44> */
[----:B0-----:R-:W5:Y:S04]  /*17f60*/  LD.E R24, desc[UR46][R152.64+0x200] ;  /* 0x0002002e98187980 */ /* 0x001f68000c101900 */
[----:B-1----:R-:W5:Y:S04]  /*17f70*/  LD.E R28, desc[UR46][R152.64+0x210] ;  /* 0x0002102e981c7980 */ /* 0x002f68000c101900 */
[----:B------:R-:W5:Y:S04]  /*17f80*/  LD.E R29, desc[UR46][R152.64+0x214] ;  /* 0x0002142e981d7980 */ /* 0x000f68000c101900 */
[----:B--2---:R-:W2:Y:S04]  /*17f90*/  LD.E R30, desc[UR46][R152.64+0x218] ;  /* 0x0002182e981e7980 */ /* 0x004ea8000c101900 */
[----:B------:R-:W2:Y:S04]  /*17fa0*/  LD.E R31, desc[UR46][R152.64+0x21c] ;  /* 0x00021c2e981f7980 */ /* 0x000ea8000c101900 */
[----:B---3--:R-:W2:Y:S04]  /*17fb0*/  LD.E R32, desc[UR46][R152.64+0x220] ;  /* 0x0002202e98207980 */ /* 0x008ea8000c101900 */
[----:B------:R-:W2:Y:S04]  /*17fc0*/  LD.E R33, desc[UR46][R152.64+0x224] ;  /* 0x0002242e98217980 */ /* 0x000ea8000c101900 */
[----:B----4-:R-:W2:Y:S04]  /*17fd0*/  LD.E R34, desc[UR46][R152.64+0x228] ;  /* 0x0002282e98227980 */ /* 0x010ea8000c101900 */
[----:B------:R-:W2:Y:S04]  /*17fe0*/  LD.E R35, desc[UR46][R152.64+0x22c] ;  /* 0x00022c2e98237980 */ /* 0x000ea8000c101900 */
[----:B-----5:R-:W2:Y:S04]  /*17ff0*/  LD.E R36, desc[UR46][R152.64+0x230] ;  /* 0x0002302e98247980 */ /* 0x020ea8000c101900 */
        /* <DEDUP_REMOVED lines=118> */
[----:B------:R-:W-:Y:S01]  /*18760*/  IMAD R10, R5, 0x1000, R10 ;  /* 0x00001000050a7824 */ /* 0x000fe200078e020a */
[----:B------:R-:W-:-:S04]  /*18770*/  R2UR UR7, R11 ;  /* 0x000000000b0772ca */ /* 0x000fc800000e0000 */
[C---:B------:R-:W-:Y:S01]  /*18780*/  R2UR UR6, R10.reuse ;  /* 0x000000000a0672ca */ /* 0x040fe200000e0000 */
[----:B------:R-:W-:Y:S02]  /*18790*/  VIADD R12, R10, 0x80 ;  /* 0x000000800a0c7836 */ /* 0x000fe40000000000 */
[----:B------:R-:W-:Y:S01]  /*187a0*/  IMAD.MOV.U32 R13, RZ, RZ, R11 ;  /* 0x000000ffff0d7224 */ /* 0x000fe200078e000b */
[----:B--2---:R-:W-:-:S09]  /*187b0*/  WARPGROUP.ARRIVE ;  /* 0x00000000000079c5 */ /* 0x004fd20000000000 */
[----:B------:R-:W-:Y:S01]  /*187c0*/  HGMMA.64x256x16.F32 R24, R168, gdesc[UR4].tnspB, R24, gsb0 ;  /* 0x43e00004a8187df0 */ /* 0x000fe20008000818 */
[----:B------:R-:W-:Y:S02]  /*187d0*/  R2UR UR6, R12 ;  /* 0x000000000c0672ca */ /* 0x000fe400000e0000 */
[----:B------:R-:W-:Y:S01]  /*187e0*/  R2UR UR7, R13 ;  /* 0x000000000d0772ca */ /* 0x000fe200000e0000 */
[----:B------:R-:W-:Y:S02]  /*187f0*/  VIADD R12, R10, 0x100 ;  /* 0x000001000a0c7836 */ /* 0x000fe40000000000 */
[----:B------:R-:W-:Y:S01]  /*18800*/  IMAD.MOV.U32 R13, RZ, RZ, R11 ;  /* 0x000000ffff0d7224 */ /* 0x000fe200078e000b */
[----:B------:R-:W-:Y:S02]  /*18810*/  WARPGROUP.DEPBAR.LE gsb0, 0x0 ;  /* 0x00008000000079c5 */ /* 0x000fe40000010000 */
        /* <DEDUP_REMOVED lines=127> */
[----:B------:R0:W-:Y:S02]  /*19010*/  ST.E desc[UR46][R152.64+0x3fc], R151 ;  /* 0x0003fc9798007985 */ /* 0x0001e4000c10192e */
[----:B0-----:R-:W-:-:S06]  /*19020*/  WARPGROUP.ARRIVE ;  /* 0x00000000000079c5 */ /* 0x001fcc0000000000 */
[----:B------:R-:W-:Y:S01]  /*19030*/  HGMMA.64x256x16.F32 R24, R172, gdesc[UR4].tnspB, R24, gsb0 ;  /* 0x43e00004ac187df0 */ /* 0x000fe20008000818 */
[----:B------:R-:W-:Y:S02]  /*19040*/  R2UR UR6, R12 ;  /* 0x000000000c0672ca */ /* 0x000fe400000e0000 */
[----:B------:R-:W-:Y:S01]  /*19050*/  R2UR UR7, R13 ;  /* 0x000000000d0772ca */ /* 0x000fe200000e0000 */
[----:B------:R-:W-:Y:S01]  /*19060*/  VIADD R10, R10, 0x180 ;  /* 0x000001800a0a7836 */ /* 0x000fe20000000000 */
        /* <DEDUP_REMOVED lines=263> */
[----:B------:R-:W-:Y:S03]  /*1a0e0*/  HGMMA.64x256x16.F32 R24, R180, gdesc[UR4].tnspB, R24, gsb0 ;  /* 0x43e00004b4187df0 */ /* 0x000fe60008000818 */
[----:B------:R-:W-:Y:S02]  /*1a0f0*/  WARPGROUP.DEPBAR.LE gsb0, 0x0 ;  /* 0x00008000000079c5 */ /* 0x000fe40000010000 */
[----:B------:R-:W-:Y:S04]  /*1a100*/  ST.E desc[UR46][R152.64+0x200], R24 ;  /* 0x0002001898007985 */ /* 0x000fe8000c10192e */
[----:B------:R0:W-:Y:S04]  /*1a110*/  ST.E desc[UR46][R18.64], R25 ;  /* 0x0000001912007985 */ /* 0x0001e8000c10192e */
[----:B------:R-:W-:Y:S04]  /*1a120*/  ST.E desc[UR46][R6.64], R26 ;  /* 0x0000001a06007985 */ /* 0x000fe8000c10192e */
[----:B------:R1:W-:Y:S04]  /*1a130*/  ST.E desc[UR46][R8.64], R27 ;  /* 0x0000001b08007985 */ /* 0x0003e8000c10192e */
[----:B------:R-:W2:Y:S04]  /*1a140*/  LD.E R5, desc[UR46][R152.64+0x200] ;  /* 0x0002002e98057980 */ /* 0x000ea8000c101900 */
        /* <DEDUP_REMOVED lines=124> */
[----:B--2---:R2:W-:Y:S04]  /*1a910*/  ST.E desc[UR46][R152.64+0x200], R5 ;  /* 0x0002000598007985 */ /* 0x0045e8000c10192e */
[----:B------:R-:W4:Y:S04]  /*1a920*/  LD.E R11, desc[UR46][R18.64] ;  /* 0x0000002e120b7980 */ /* 0x000f28000c101900 */
[----:B----4-:R4:W-:Y:S04]  /*1a930*/  ST.E desc[UR46][R18.64], R11 ;  /* 0x0000000b12007985 */ /* 0x0109e8000c10192e */
[----:B------:R-:W5:Y:S04]  /*1a940*/  LD.E R13, desc[UR46][R6.64] ;  /* 0x0000002e060d7980 */ /* 0x000f68000c101900 */
[----:B-----5:R5:W-:Y:S04]  /*1a950*/  ST.E desc[UR46][R6.64], R13 ;  /* 0x0000000d06007985 */ /* 0x020be8000c10192e */
[----:B------:R-:W3:Y:S04]  /*1a960*/  LD.E R15, desc[UR46][R8.64] ;  /* 0x0000002e080f7980 */ /* 0x000ee8000c101900 */
[----:B---3--:R3:W-:Y:S04]  /*1a970*/  ST.E desc[UR46][R8.64], R15 ;  /* 0x0000000f08007985 */ /* 0x0087e8000c10192e */
[----:B------:R-:W3:Y:S04]  /*1a980*/  LD.E R21, desc[UR46][R152.64+0x210] ;  /* 0x0002102e98157980 */ /* 0x000ee8000c101900 */
[----:B0-----:R-:W3:Y:S04]  /*1a990*/  LD.E R25, desc[UR46][R152.64+0x214] ;  /* 0x0002142e98197980 */ /* 0x001ee8000c101900 */
[----:B-1----:R-:W3:Y:S04]  /*1a9a0*/  LD.E R27, desc[UR46][R152.64+0x218] ;  /* 0x0002182e981b7980 */ /* 0x002ee8000c101900 */
[----:B------:R-:W3:Y:S04]  /*1a9b0*/  LD.E R29, desc[UR46][R152.64+0x21c] ;  /* 0x00021c2e981d7980 */ /* 0x000ee8000c101900 */
[----:B--2---:R-:W2:Y:S04]  /*1a9c0*/  LD.E R5, desc[UR46][R152.64+0x220] ;  /* 0x0002202e98057980 */ /* 0x004ea8000c101900 */
[----:B------:R-:W2:Y:S04]  /*1a9d0*/  LD.E R31, desc[UR46][R152.64+0x224] ;  /* 0x0002242e981f7980 */ /* 0x000ea8000c101900 */
[----:B----4-:R-:W4:Y:S04]  /*1a9e0*/  LD.E R11, desc[UR46][R152.64+0x228] ;  /* 0x0002282e980b7980 */ /* 0x010f28000c101900 */
[----:B------:R-:W4:Y:S04]  /*1a9f0*/  LD.E R33, desc[UR46][R152.64+0x22c] ;  /* 0x00022c2e98217980 */ /* 0x000f28000c101900 */
[----:B-----5:R-:W5:Y:S04]  /*1aa00*/  LD.E R7, desc[UR46][R152.64+0x230] ;  /* 0x0002302e98077980 */ /* 0x020f68000c101900 */
[----:B------:R-:W5:Y:S04]  /*1aa10*/  LD.E R13, desc[UR46][R152.64+0x234] ;  /* 0x0002342e980d7980 */ /* 0x000f68000c101900 */
[----:B---3--:R-:W3:Y:S04]  /*1aa20*/  LD.E R9, desc[UR46][R152.64+0x238] ;  /* 0x0002382e98097980 */ /* 0x008ee8000c101900 */
[----:B------:R-:W3:Y:S04]  /*1aa30*/  LD.E R15, desc[UR46][R152.64+0x23c] ;  /* 0x00023c2e980f7980 */ /* 0x000ee8000c101900 */
        /* <DEDUP_REMOVED lines=112> */
[----:B------:R0:W-:Y:S04]  /*1b140*/  ST.E desc[UR46][R152.64+0x210], R21 ;  /* 0x0002101598007985 */ /* 0x0001e8000c10192e */
[----:B------:R0:W-:Y:S04]  /*1b150*/  ST.E desc[UR46][R152.64+0x214], R25 ;  /* 0x0002141998007985 */ /* 0x0001e8000c10192e */
[----:B------:R0:W-:Y:S04]  /*1b160*/  ST.E desc[UR46][R152.64+0x218], R27 ;  /* 0x0002181b98007985 */ /* 0x0001e8000c10192e */
[----:B------:R0:W-:Y:S04]  /*1b170*/  ST.E desc[UR46][R152.64+0x21c], R29 ;  /* 0x00021c1d98007985 */ /* 0x0001e8000c10192e */
[----:B--2---:R0:W-:Y:S04]  /*1b180*/  ST.E desc[UR46][R152.64+0x220], R5 ;  /* 0x0002200598007985 */ /* 0x0041e8000c10192e */
[----:B------:R0:W-:Y:S04]  /*1b190*/  ST.E desc[UR46][R152.64+0x224], R31 ;  /* 0x0002241f98007985 */ /* 0x0001e8000c10192e */
[----:B----4-:R0:W-:Y:S04]  /*1b1a0*/  ST.E desc[UR46][R152.64+0x228], R11 ;  /* 0x0002280b98007985 */ /* 0x0101e8000c10192e */
[----:B------:R0:W-:Y:S04]  /*1b1b0*/  ST.E desc[UR46][R152.64+0x22c], R33 ;  /* 0x00022c2198007985 */ /* 0x0001e8000c10192e */
[----:B-----5:R0:W-:Y:S04]  /*1b1c0*/  ST.E desc[UR46][R152.64+0x230], R7 ;  /* 0x0002300798007985 */ /* 0x0201e8000c10192e */
[----:B------:R0:W-:Y:S04]  /*1b1d0*/  ST.E desc[UR46][R152.64+0x234], R13 ;  /* 0x0002340d98007985 */ /* 0x0001e8000c10192e */
[----:B---3--:R0:W-:Y:S04]  /*1b1e0*/  ST.E desc[UR46][R152.64+0x238], R9 ;  /* 0x0002380998007985 */ /* 0x0081e8000c10192e */
        /* <DEDUP_REMOVED lines=112> */
[----:B------:R0:W-:Y:S01]  /*1b8f0*/  ST.E desc[UR46][R152.64+0x3fc], R86 ;  /* 0x0003fc5698007985 */ /* 0x0001e2000c10192e */
[----:B------:R-:W-:Y:S01]  /*1b900*/  @!PT LDS RZ, [RZ] ;  /* 0x00000000fffff984 */ /* 0x000fe20000000800 */
[----:B------:R-:W-:Y:S01]  /*1b910*/  @!PT LDS RZ, [RZ] ;  /* 0x00000000fffff984 */ /* 0x000fe20000000800 */
[----:B------:R-:W-:Y:S01]  /*1b920*/  @!PT LDS RZ, [RZ] ;  /* 0x00000000fffff984 */ /* 0x000fe20000000800 */
[----:B------:R-:W-:Y:S01]  /*1b930*/  @!PT LDS RZ, [RZ] ;  /* 0x00000000fffff984 */ /* 0x000fe20000000800 */
[----:B------:R1:W-:Y:S06]  /*1b940*/  MEMBAR.ALL.CTA ;  /* 0x0000000000007992 */ /* 0x0003ec0000008000 */
[----:B-1----:R-:W1:Y:S01]  /*1b950*/  FENCE.VIEW.ASYNC.S ;  /* 0x00000000000073c6 */ /* 0x002e620000000000 */
[----:B------:R-:W-:Y:S01]  /*1b960*/  BSSY B0, `(.L_x_5293) ;  /* 0x000000a000007945 */ /* 0x000fe20003800000 */
[----:B-1----:R-:W-:Y:S01]  /*1b970*/  NOP ;  /* 0x0000000000007918 */ /* 0x002fe20000000000 */
[----:B------:R-:W-:Y:S06]  /*1b980*/  BAR.ARV 0xe, 0x100 ;  /* 0x0384000000007b1d */ /* 0x000fec0000002000 */
[----:B------:R-:W-:Y:S05]  /*1b990*/  @P0 BRA `(.L_x_5294) ;  /* 0x0000000000180947 */ /* 0x000fea0003800000 */
[----:B0-----:R-:W2:Y:S04]  /*1b9a0*/  LD.E.64 R6, desc[UR46][R152.64+0x68] ;  /* 0x0000682e98067980 */ /* 0x001ea8000c101b00 */
[----:B------:R-:W3:Y:S01]  /*1b9b0*/  LD.E R5, desc[UR46][R152.64+0x1e8] ;  /* 0x0001e82e98057980 */ /* 0x000ee2000c101900 */
[----:B--2---:R-:W-:-:S05]  /*1b9c0*/  MOV R6, R6 ;  /* 0x0000000600067202 */ /* 0x004fca0000000f00 */
[----:B---3--:R-:W-:-:S05]  /*1b9d0*/  IMAD R5, R5, 0x8, R6 ;  /* 0x0000000805057824 */ /* 0x008fca00078e0206 */
[----:B------:R-:W-:-:S04]  /*1b9e0*/  PRMT R5, RZ, 0x654, R5 ;  /* 0x00000654ff057816 */ /* 0x000fc80000000005 */
[----:B------:R1:W-:Y:S03]  /*1b9f0*/  SYNCS.ARRIVE.TRANS64.RED.A1T0 RZ, [R5+URZ], RZ ;  /* 0x000000ff05ff79a7 */ /* 0x0003e6000810043f */
.L_x_5294:
[----:B------:R-:W-:Y:S05]  /*1ba00*/  BSYNC B0 ;  /* 0x0000000000007941 */ /* 0x000fea0003800000 */
.L_x_5293:
[----:B------:R-:W-:Y:S05]  /*1ba10*/  @P1 BRA `(.L_x_5295) ;  /* 0xffffff6400741947 */ /* 0x000fea000383ffff */
.L_x_5276:
[----:B------:R-:W-:-:S13]  /*1ba20*/  ISETP.GE.AND P1, PT, R0, UR43, PT ;  /* 0x0000002b00007c0c */ /* 0x000fda000bf26270 */
[----:B------:R-:W-:Y:S05]  /*1ba30*/  @!P1 BRA `(.L_x_5296) ;  /* 0x000000a800849947 */ /* 0x000fea0003800000 */
.L_x_5329:
[----:B0-----:R-:W2:Y:S04]  /*1ba40*/  LD.E R13, desc[UR46][R152.64+0x1e8] ;  /* 0x0001e82e980d7980 */ /* 0x001ea8000c101900 */
[----:B-1----:R-:W1:Y:S04]  /*1ba50*/  LD.E R4, desc[UR46][R152.64+0x1f0] ;  /* 0x0001f02e98047980 */ /* 0x002e68000c101900 */
[----:B------:R-:W3:Y:S01]  /*1ba60*/  LD.E R8, desc[UR46][R152.64+0x1c] ;  /* 0x00001c2e98087980 */ /* 0x000ee2000c101900 */
[----:B--2---:R-:W-:-:S05]  /*1ba70*/  VIADD R7, R13, 0x1 ;  /* 0x000000010d077836 */ /* 0x004fca0000000000 */
[----:B------:R-:W-:-:S13]  /*1ba80*/  ISETP.NE.AND P1, PT, R7, 0x2, PT ;  /* 0x000000020700780c */ /* 0x000fda0003f25270 */
[----:B------:R0:W5:Y:S04]  /*1ba90*/  @P1 LD.E R9, desc[UR46][R152.64+0x1ec] ;  /* 0x0001ec2e98091980 */ /* 0x000168000c101900 */
[----:B------:R-:W2:Y:S01]  /*1baa0*/  @!P1 LD.E R6, desc[UR46][R152.64+0x1ec] ;  /* 0x0001ec2e98069980 */ /* 0x000ea2000c101900 */
[----:B-1----:R-:W-:Y:S01]  /*1bab0*/  VIADD R5, R4, 0x1 ;  /* 0x0000000104057836 */ /* 0x002fe20000000000 */
[----:B---3--:R-:W-:Y:S02]  /*1bac0*/  LOP3.LUT R8, R8, 0x1, RZ, 0xfc, !PT ;  /* 0x0000000108087812 */ /* 0x008fe400078efcff */
[----:B------:R1:W-:Y:S04]  /*1bad0*/  ST.E desc[UR46][R152.64+0x1e8], R7 ;  /* 0x0001e80798007985 */ /* 0x0003e8000c10192e */
[----:B------:R0:W-:Y:S04]  /*1bae0*/  ST.E desc[UR46][R152.64+0x1f0], R5 ;  /* 0x0001f00598007985 */ /* 0x0001e8000c10192e */
[----:B------:R0:W-:Y:S01]  /*1baf0*/  @!P1 ST.E desc[UR46][R152.64+0x1e8], RZ ;  /* 0x0001e8ff98009985 */ /* 0x0001e2000c10192e */
[----:B------:R-:W-:Y:S01]  /*1bb00*/  ISETP.NE.AND P2, PT, R8, 0x3, PT ;  /* 0x000000030800780c */ /* 0x000fe20003f45270 */
[----:B------:R-:W-:Y:S05]  /*1bb10*/  YIELD ;  /* 0x0000000000007946 */ /* 0x000fea0003800000 */
[----:B------:R-:W-:Y:S01]  /*1bb20*/  BSSY B0, `(.L_x_5297) ;  /* 0x0000006000007945 */ /* 0x000fe20003800000 */
[----:B-1----:R-:W-:Y:S01]  /*1bb30*/  @!P1 IMAD.MOV.U32 R7, RZ, RZ, RZ ;  /* 0x000000ffff079224 */ /* 0x002fe200078e00ff */
[----:B--2---:R-:W-:-:S05]  /*1bb40*/  @!P1 LOP3.LUT R9, R6, 0x1, RZ, 0x3c, !PT ;  /* 0x0000000106099812 */ /* 0x004fca00078e3cff */
[----:B------:R0:W-:Y:S01]  /*1bb50*/  @!P1 ST.E desc[UR46][R152.64+0x1ec], R9 ;  /* 0x0001ec0998009985 */ /* 0x0001e2000c10192e */
[----:B------:R-:W-:Y:S05]  /*1bb60*/  @!P2 BRA `(.L_x_5298) ;  /* 0x000000000004a947 */ /* 0x000fea0003800000 */
[----:B------:R-:W-:Y:S01]  /*1bb70*/  BPT.TRAP 0x1 ;  /* 0x000000040000795c */ /* 0x000fe20000300000 */
.L_x_5298:
[----:B------:R-:W-:Y:S05]  /*1bb80*/  BSYNC B0 ;  /* 0x0000000000007941 */ /* 0x000fea0003800000 */
.L_x_5297:
        /* <DEDUP_REMOVED lines=13> */
.L_x_5300:
[----:B------:R-:W-:Y:S05]  /*1bc60*/  BSYNC B0 ;  /* 0x0000000000007941 */ /* 0x000fea0003800000 */
.L_x_5299:
        /* <DEDUP_REMOVED lines=8> */
.L_x_5302:
[----:B------:R-:W-:Y:S05]  /*1bcf0*/  BSYNC B0 ;  /* 0x0000000000007941 */ /* 0x000fea0003800000 */
.L_x_5301:
        /* <DEDUP_REMOVED lines=62> */
.L_x_5305:
[----:B------:R-:W-:Y:S05]  /*1c0e0*/  BSYNC B0 ;  /* 0x0000000000007941 */ /* 0x000fea0003800000 */
.L_x_5304:
        /* <DEDUP_REMOVED lines=13> */
.L_x_5307:
[----:B------:R-:W-:Y:S05]  /*1c1c0*/  BSYNC B0 ;  /* 0x0000000000007941 */ /* 0x000fea0003800000 */
.L_x_5306:
        /* <DEDUP_REMOVED lines=8> */
.L_x_5309:
[----:B------:R-:W-:Y:S05]  /*1c250*/  BSYNC B0 ;  /* 0x0000000000007941 */ /* 0x000fea0003800000 */
.L_x_5308:
[----:B-1---5:R-:W2:Y:S04]  /*1c260*/  LD.E R6, desc[UR46][R152.64+0x88] ;  /* 0x0000882e98067980 */ /* 0x022ea8000c101900 */
[----:B------:R-:W3:Y:S04]  /*1c270*/  LD.E R11, desc[UR46][R152.64+0x1e8] ;  /* 0x0001e82e980b7980 */ /* 0x000ee8000c101900 */
[----:B------:R-:W3:Y:S04]  /*1c280*/  LD.E.64 R4, desc[UR46][R152.64+0xb8] ;  /* 0x0000b82e98047980 */ /* 0x000ee8000c101b00 */
[----:B------:R-:W4:Y:S04]  /*1c290*/  LD.E.64 R8, desc[UR46][R152.64+0xb0] ;  /* 0x0000b02e98087980 */ /* 0x000f28000c101b00 */
[----:B------:R-:W4:Y:S04]  /*1c2a0*/  LD.E.64 R14, desc[UR46][R152.64+0xb0] ;  /* 0x0000b02e980e7980 */ /* 0x000f28000c101b00 */
[----:B------:R-:W4:Y:S04]  /*1c2b0*/  LD.E.64 R56, desc[UR46][R152.64+0xb0] ;  /* 0x0000b02e98387980 */ /* 0x000f28000c101b00 */
[----:B------:R-:W4:Y:S01]  /*1c2c0*/  LD.E.64 R58, desc[UR46][R152.64+0xb0] ;  /* 0x0000b02e983a7980 */ /* 0x000f22000c101b00 */
[----:B------:R-:W-:Y:S05]  /*1c2d0*/  WARPSYNC.ALL ;  /* 0x0000000000007948 */ /* 0x000fea0003800000 */
[----:B------:R-:W4:Y:S01]  /*1c2e0*/  LD.E.64 R60, desc[UR46][R152.64+0xb0] ;  /* 0x0000b02e983c7980 */ /* 0x000f22000c101b00 */
[----:B------:R-:W-:Y:S01]  /*1c2f0*/  WARPGROUP.ARRIVE ;  /* 0x00000000000079c5 */ /* 0x000fe20000000000 */
[----:B--2---:R-:W-:Y:S01]  /*1c300*/  ISETP.NE.U32.AND P1, PT, R6, RZ, PT ;  /* 0x000000ff0600720c */ /* 0x004fe20003f25070 */
[----:B---3--:R-:W-:Y:S01]  /*1c310*/  IMAD R4, R11, 0x1000, R4 ;  /* 0x000010000b047824 */ /* 0x008fe200078e0204 */
[----:B------:R-:W-:-:S02]  /*1c320*/  R2UR UR7, R5 ;  /* 0x00000000050772ca */ /* 0x000fc400000e0000 */
[----:B----4-:R-:W-:Y:S02]  /*1c330*/  R2UR UR4, R8 ;  /* 0x00000000080472ca */ /* 0x010fe400000e0000 */
[----:B------:R-:W-:Y:S02]  /*1c340*/  R2UR UR6, R4 ;  /* 0x00000000040672ca */ /* 0x000fe400000e0000 */
[----:B------:R-:W-:-:S05]  /*1c350*/  R2UR UR5, R9 ;  /* 0x00000000090572ca */ /* 0x000fca00000e0000 */
[----:B------:R-:W-:-:S08]  /*1c360*/  VOTEU.ANY UP0, P1 ;  /* 0x00000000003f7886 */ /* 0x000fd00000800100 */
[----:B------:R-:W-:Y:S01]  /*1c370*/  HGMMA.64x64x16.F32 R24, gdesc[UR4], R24, UP0, gsb0 ;  /* 0x00e00000041879f0 */ /* 0x000fe2000b800818 */
        /* <DEDUP_REMOVED lines=205> */
[----:B------:R-:W-:-:S03]  /*1d050*/  IMAD.MOV.U32 R9, RZ, RZ, R15 ;  /* 0x000000ffff097224 */ /* 0x000fc600078e000f */
[----:B------:R-:W-:Y:S01]  /*1d060*/  IADD3 R8, R14, 0x800, R21 ;  /* 0x000008000e087810 */ /* 0x000fe20007ffe015 */
[----:B------:R-:W-:Y:S01]  /*1d070*/  IMAD.IADD R10, R21, 0x1, R6 ;  /* 0x00000001150a7824 */ /* 0x000fe200078e0206 */
[----:B------:R-:W-:Y:S02]  /*1d080*/  R2UR UR9, R9 ;  /* 0x00000000090972ca */ /* 0x000fe400000e0000 */
[----:B------:R-:W-:Y:S02]  /*1d090*/  R2UR UR8, R8 ;  /* 0x00000000080872ca */ /* 0x000fe400000e0000 */
[----:B------:R-:W-:Y:S01]  /*1d0a0*/  R2UR UR10, R10 ;  /* 0x000000000a0a72ca */ /* 0x000fe200000e0000 */
[----:B------:R-:W-:Y:S02]  /*1d0b0*/  WARPGROUP.DEPBAR.LE gsb0, 0x0 ;  /* 0x00008000000079c5 */ /* 0x000fe40000010000 */
[----:B------:R-:W4:Y:S04]  /*1d0c0*/  LD.E.64 R14, desc[UR46][R152.64+0xb0] ;  /* 0x0000b02e980e7980 */ /* 0x000f28000c101b00 */
        /* <DEDUP_REMOVED lines=38> */
[----:B----4-:R-:W-:-:S04]  /*1d330*/  IMAD.MOV.U32 R9, RZ, RZ, R61 ;  /* 0x000000ffff097224 */ /* 0x010fc800078e003d */
        /* <DEDUP_REMOVED lines=17> */
[----:B------:R-:W-:Y:S01]  /*1d450*/  IMAD.MOV.U32 R9, RZ, RZ, R15 ;  /* 0x000000ffff097224 */ /* 0x000fe200078e000f */
        /* <DEDUP_REMOVED lines=8> */
[----:B------:R-:W-:Y:S02]  /*1d4e0*/  IMAD.IADD R10, R57, 0x1, R6 ;  /* 0x00000001390a7824 */ /* 0x000fe400078e0206 */
[----:B------:R-:W-:-:S03]  /*1d4f0*/  IMAD.MOV.U32 R11, RZ, RZ, R5 ;  /* 0x000000ffff0b7224 */ /* 0x000fc600078e0005 */
        /* <DEDUP_REMOVED lines=108> */
[----:B------:R-:W-:Y:S01]  /*1dbc0*/  IMAD.MOV.U32 R9, RZ, RZ, R67 ;  /* 0x000000ffff097224 */ /* 0x000fe200078e0043 */
        /* <DEDUP_REMOVED lines=39> */
[----:B----4-:R-:W-:Y:S02]  /*1de40*/  IMAD.IADD R4, R9, 0x1, R62 ;  /* 0x0000000109047824 */ /* 0x010fe400078e023e */
        /* <DEDUP_REMOVED lines=17> */
[----:B------:R-:W3:Y:S04]  /*1df60*/  LDL R4, [R3+0x24] ;  /* 0x0000240003047983 */ /* 0x000ee80000100800 */
[----:B------:R-:W4:Y:S04]  /*1df70*/  LDL R58, [R3] ;  /* 0x00000000033a7983 */ /* 0x000f280000100800 */
[----:B------:R-:W4:Y:S04]  /*1df80*/  LDL R59, [R1+0x70] ;  /* 0x00007000013b7983 */ /* 0x000f280000100800 */
[----:B------:R-:W4:Y:S04]  /*1df90*/  LDL R6, [R3+0x8] ;  /* 0x0000080003067983 */ /* 0x000f280000100800 */
[----:B------:R-:W4:Y:S04]  /*1dfa0*/  LDL R5, [R3+0x4] ;  /* 0x0000040003057983 */ /* 0x000f280000100800 */
[----:B------:R-:W4:Y:S04]  /*1dfb0*/  LDL R11, [R3+0xc] ;  /* 0x00000c00030b7983 */ /* 0x000f280000100800 */
[----:B------:R-:W4:Y:S04]  /*1dfc0*/  LDL R10, [R3+0x10] ;  /* 0x00001000030a7983 */ /* 0x000f280000100800 */
[----:B-1----:R-:W4:Y:S04]  /*1dfd0*/  LDL R12, [R3+0x14] ;  /* 0x00001400030c7983 */ /* 0x002f280000100800 */
[----:B--2---:R-:W2:Y:S01]  /*1dfe0*/  LD.E R21, desc[UR46][R14.64] ;  /* 0x0000002e0e157980 */ /* 0x004ea2000c101900 */
[----:B---3--:R-:W-:-:S03]  /*1dff0*/  ISETP.NE.AND P1, PT, R4, 0x1, PT ;  /* 0x000000010400780c */ /* 0x008fc60003f25270 */
[----:B------:R-:W3:Y:S10]  /*1e000*/  LDL R4, [R3+0x18] ;  /* 0x0000180003047983 */ /* 0x000ef40000100800 */
[----:B------:R-:W3:Y:S04]  /*1e010*/  @P1 LDL R8, [R3+0x28] ;  /* 0x0000280003081983 */ /* 0x000ee80000100800 */
[----:B------:R-:W3:Y:S01]  /*1e020*/  @P1 LDL R9, [R3+0x2c] ;  /* 0x00002c0003091983 */ /* 0x000ee20000100800 */
[----:B------:R-:W-:Y:S01]  /*1e030*/  BSSY B0, `(.L_x_5311) ;  /* 0x0000082000007945 */ /* 0x000fe20003800000 */
[----:B--2---:R-:W-:-:S04]  /*1e040*/  FMUL.FTZ R29, R29, R21 ;  /* 0x000000151d1d7220 */ /* 0x004fc80000410000 */
[----:B------:R4:W1:Y:S01]  /*1e050*/  MUFU.TANH R62, R29 ;  /* 0x0000001d003e7308 */ /* 0x0008620000002400 */
[-C--:B------:R-:W-:Y:S01]  /*1e060*/  FMUL.FTZ R14, R26, R21.reuse ;  /* 0x000000151a0e7220 */ /* 0x080fe20000410000 */
[-C--:B0-----:R-:W-:Y:S01]  /*1e070*/  FMUL.FTZ R7, R24, R21.reuse ;  /* 0x0000001518077220 */ /* 0x081fe20000410000 */
[-C--:B------:R-:W-:Y:S01]  /*1e080*/  FMUL.FTZ R24, R30, R21.reuse ;  /* 0x000000151e187220 */ /* 0x080fe20000410000 */
[----:B----4-:R-:W-:Y:S01]  /*1e090*/  SHF.R.S32.HI R29, RZ, 0x1f, R58 ;  /* 0x0000001fff1d7819 */ /* 0x010fe2000001143a */
[----:B------:R-:W-:-:S03]  /*1e0a0*/  FMUL.FTZ R30, R31, R21 ;  /* 0x000000151f1e7220 */ /* 0x000fc60000410000 */
[----:B------:R-:W-:-:S04]  /*1e0b0*/  LEA.HI R26, R29, R58, RZ, 0x7 ;  /* 0x0000003a1d1a7211 */ /* 0x000fc800078f38ff */
[----:B------:R-:W-:Y:S01]  /*1e0c0*/  LOP3.LUT R31, R26, 0xffffff80, RZ, 0xc0, !PT ;  /* 0xffffff801a1f7812 */ /* 0x000fe200078ec0ff */
[----:B------:R-:W-:-:S04]  /*1e0d0*/  FMUL.FTZ R32, R32, R21 ;  /* 0x0000001520207220 */ /* 0x000fc80000410000 */
[----:B------:R-:W-:Y:S01]  /*1e0e0*/  IMAD.IADD R31, R58, 0x1, -R31 ;  /* 0x000000013a1f7824 */ /* 0x000fe200078e0a1f */
[----:B------:R0:W2:Y:S01]  /*1e0f0*/  MUFU.TANH R63, R32 ;  /* 0x00000020003f7308 */ /* 0x0000a20000002400 */
[-C--:B------:R-:W-:Y:S01]  /*1e100*/  FMUL.FTZ R33, R33, R21.reuse ;  /* 0x0000001521217220 */ /* 0x080fe20000410000 */
[-C--:B------:R-:W-:Y:S01]  /*1e110*/  FMUL.FTZ R15, R27, R21.reuse ;  /* 0x000000151b0f7220 */ /* 0x080fe20000410000 */
[-C--:B------:R-:W-:Y:S01]  /*1e120*/  FMUL.FTZ R28, R28, R21.reuse ;  /* 0x000000151c1c7220 */ /* 0x080fe20000410000 */
[----:B------:R-:W-:Y:S01]  /*1e130*/  FMUL.FTZ R27, R35, R21 ;  /* 0x00000015231b7220 */ /* 0x000fe20000410000 */
[----:B------:R-:W-:Y:S02]  /*1e140*/  LEA.HI R35, R29, R58, RZ, 0x2 ;  /* 0x0000003a1d237211 */ /* 0x000fe400078f10ff */
[----:B0-----:R-:W-:Y:S01]  /*1e150*/  SHF.R.S32.HI R32, RZ, 0x1f, R31 ;  /* 0x0000001fff207819 */ /* 0x001fe2000001141f */
[----:B------:R0:W4:Y:S01]  /*1e160*/  MUFU.TANH R64, R33 ;  /* 0x0000002100407308 */ /* 0x0001220000002400 */
[----:B------:R-:W-:-:S02]  /*1e170*/  LOP3.LUT R35, R35, 0xfffffffc, RZ, 0xc0, !PT ;  /* 0xfffffffc23237812 */ /* 0x000fc400078ec0ff */
[----:B0-----:R-:W-:-:S05]  /*1e180*/  LEA.HI R33, R32, R31, RZ, 0x2 ;  /* 0x0000001f20217211 */ /* 0x001fca00078f10ff */
[----:B------:R0:W1:Y:S01]  /*1e190*/  MUFU.TANH R61, R28 ;  /* 0x0000001c003d7308 */ /* 0x0000620000002400 */
[--C-:B------:R-:W-:Y:S01]  /*1e1a0*/  SHF.R.S32.HI R29, RZ, 0x2, R33.reuse ;  /* 0x00000002ff1d7819 */ /* 0x100fe20000011421 */
[-C--:B------:R-:W-:Y:S01]  /*1e1b0*/  FMUL.FTZ R36, R36, R21.reuse ;  /* 0x0000001524247220 */ /* 0x080fe20000410000 */
[----:B0-----:R-:W-:Y:S01]  /*1e1c0*/  FMUL.FTZ R28, R34, R21 ;  /* 0x00000015221c7220 */ /* 0x001fe20000410000 */
[----:B------:R-:W-:Y:S01]  /*1e1d0*/  SHF.R.S32.HI R34, RZ, 0x1f, R33 ;  /* 0x0000001fff227819 */ /* 0x000fe20000011421 */
[----:B------:R-:W-:Y:S01]  /*1e1e0*/  IMAD.IADD R35, R58, 0x1, -R35 ;  /* 0x000000013a237824 */ /* 0x000fe200078e0a23 */
[----:B------:R-:W-:Y:S02]  /*1e1f0*/  LEA.HI R32, R32, R31, RZ, 0x5 ;  /* 0x0000001f20207211 */ /* 0x000fe400078f28ff */
[----:B------:R-:W-:Y:S01]  /*1e200*/  LEA.HI R34, R34, R29, RZ, 0x3 ;  /* 0x0000001d22227211 */ /* 0x000fe200078f18ff */
[----:B------:R0:W1:Y:S01]  /*1e210*/  MUFU.TANH R65, R36 ;  /* 0x0000002400417308 */ /* 0x0000620000002400 */
[----:B------:R-:W-:-:S02]  /*1e220*/  SHF.R.S32.HI R32, RZ, 0x5, R32 ;  /* 0x00000005ff207819 */ /* 0x000fc40000011420 */
[----:B------:R-:W-:Y:S02]  /*1e230*/  LOP3.LUT R34, R34, 0xfffffff8, RZ, 0xc0, !PT ;  /* 0xfffffff822227812 */ /* 0x000fe400078ec0ff */
[----:B0-----:R-:W-:-:S03]  /*1e240*/  LEA.HI R36, R35, R35, RZ, 0x1 ;  /* 0x0000002323247211 */ /* 0x001fc600078f08ff */
[----:B------:R-:W-:Y:S02]  /*1e250*/  IMAD.IADD R34, R29, 0x1, -R34 ;  /* 0x000000011d227824 */ /* 0x000fe400078e0a22 */
[----:B------:R-:W-:Y:S01]  /*1e260*/  IMAD R29, R59, 0x4, R32 ;  /* 0x000000043b1d7824 */ /* 0x000fe200078e0220 */
[----:B------:R-:W-:Y:S01]  /*1e270*/  LOP3.LUT R36, R36, 0x1ffffffe, RZ, 0xc0, !PT ;  /* 0x1ffffffe24247812 */ /* 0x000fe200078ec0ff */
[----:B------:R-:W-:Y:S02]  /*1e280*/  FMUL.FTZ R45, R45, R21 ;  /* 0x000000152d2d7220 */ /* 0x000fe40000410000 */
[----:B------:R-:W-:Y:S02]  /*1e290*/  IMAD.U32 R29, R29, 0x10, R34 ;  /* 0x000000101d1d7824 */ /* 0x000fe400078e0022 */
[----:B------:R-:W-:Y:S01]  /*1e2a0*/  IMAD.IADD R36, R35, 0x1, -R36 ;  /* 0x0000000123247824 */ /* 0x000fe200078e0a24 */
[----:B------:R0:W1:Y:S03]  /*1e2b0*/  MUFU.TANH R70, R45 ;  /* 0x0000002d00467308 */ /* 0x0000660000002400 */
[----:B0-----:R-:W-:-:S04]  /*1e2c0*/  IMAD R45, R36, 0x8, R29 ;  /* 0x00000008242d7824 */ /* 0x001fc800078e021d */
[----:B---3--:R-:W-:-:S05]  /*1e2d0*/  @P1 IMAD.HI.U32 R8, R45, R8, RZ ;  /* 0x000000082d081227 */ /* 0x008fca00078e00ff */
[----:B------:R-:W-:Y:S01]  /*1e2e0*/  @P1 SHF.R.U32.HI R45, RZ, R9, R8 ;  /* 0x00000009ff2d1219 */ /* 0x000fe20000011608 */
[----:B------:R-:W-:Y:S02]  /*1e2f0*/  IMAD.SHL.U32 R59, R0, 0x40, RZ ;  /* 0x00000040003b7824 */ /* 0x000fe400078e00ff */
[-C--:B------:R-:W-:Y:S01]  /*1e300*/  FMUL.FTZ R25, R25, R21.reuse ;  /* 0x0000001519197220 */ /* 0x080fe20000410000 */
[-C--:B------:R-:W-:Y:S01]  /*1e310*/  FMUL.FTZ R41, R41, R21.reuse ;  /* 0x0000001529297220 */ /* 0x080fe20000410000 */
[----:B------:R-:W-:Y:S01]  /*1e320*/  LOP3.LUT R8, R33, 0x7ffffffc, RZ, 0xc0, !PT ;  /* 0x7ffffffc21087812 */ /* 0x000fe200078ec0ff */
[----:B------:R-:W0:Y:S01]  /*1e330*/  SHFL.IDX PT, R29, R45, RZ, 0x1c1f ;  /* 0x001c1fff2d1d7589 */ /* 0x000e2200000e0000 */
[-C--:B------:R-:W-:Y:S01]  /*1e340*/  FMUL.FTZ R56, R38, R21.reuse ;  /* 0x0000001526387220 */ /* 0x080fe20000410000 */
[----:B------:R3:W0:Y:S01]  /*1e350*/  MUFU.TANH R60, R25 ;  /* 0x00000019003c7308 */ /* 0x0006220000002400 */
[----:B------:R-:W-:Y:S01]  /*1e360*/  IADD3 R9, -R59, 0x1, RZ ;  /* 0x000000013b097810 */ /* 0x000fe20007ffe1ff */
[-C--:B------:R-:W-:Y:S01]  /*1e370*/  FMUL.FTZ R57, R39, R21.reuse ;  /* 0x0000001527397220 */ /* 0x080fe20000410000 */
[-C--:B------:R-:W-:Y:S01]  /*1e380*/  FMUL.FTZ R40, R40, R21.reuse ;  /* 0x0000001528287220 */ /* 0x080fe20000410000 */
[-C--:B------:R-:W-:Y:S01]  /*1e390*/  FMUL.FTZ R26, R47, R21.reuse ;  /* 0x000000152f1a7220 */ /* 0x080fe20000410000 */
[-C--:B------:R-:W-:Y:S01]  /*1e3a0*/  FMUL.FTZ R48, R48, R21.reuse ;  /* 0x0000001530307220 */ /* 0x080fe20000410000 */
[-C--:B------:R-:W-:Y:S01]  /*1e3b0*/  FMUL.FTZ R49, R49, R21.reuse ;  /* 0x0000001531317220 */ /* 0x080fe20000410000 */
[-C--:B------:R-:W-:Y:S01]  /*1e3c0*/  FMUL.FTZ R52, R52, R21.reuse ;  /* 0x0000001534347220 */ /* 0x080fe20000410000 */
[----:B------:R2:W0:Y:S01]  /*1e3d0*/  MUFU.TANH R38, R41 ;  /* 0x0000002900267308 */ /* 0x0004220000002400 */
[-C--:B---3--:R-:W-:Y:S01]  /*1e3e0*/  FMUL.FTZ R25, R46, R21.reuse ;  /* 0x000000152e197220 */ /* 0x088fe20000410000 */
[----:B------:R-:W-:Y:S01]  /*1e3f0*/  FMUL.FTZ R53, R53, R21 ;  /* 0x0000001535357220 */ /* 0x000fe20000410000 */
[----:B------:R-:W-:-:S02]  /*1e400*/  IMAD.IADD R34, R31, 0x1, -R8 ;  /* 0x000000011f227824 */ /* 0x000fc400078e0a08 */
[-C--:B------:R-:W-:Y:S01]  /*1e410*/  FMUL.FTZ R54, R54, R21.reuse ;  /* 0x0000001536367220 */ /* 0x080fe20000410000 */
[-C--:B------:R-:W-:Y:S01]  /*1e420*/  FMUL.FTZ R37, R37, R21.reuse ;  /* 0x0000001525257220 */ /* 0x080fe20000410000 */
[-C--:B------:R-:W-:Y:S01]  /*1e430*/  FMUL.FTZ R42, R42, R21.reuse ;  /* 0x000000152a2a7220 */ /* 0x080fe20000410000 */
[-C--:B------:R-:W-:Y:S01]  /*1e440*/  FMUL.FTZ R43, R43, R21.reuse ;  /* 0x000000152b2b7220 */ /* 0x080fe20000410000 */
[-C--:B------:R-:W-:Y:S01]  /*1e450*/  FMUL.FTZ R44, R44, R21.reuse ;  /* 0x000000152c2c7220 */ /* 0x080fe20000410000 */
[-C--:B--2---:R-:W-:Y:S01]  /*1e460*/  FMUL.FTZ R41, R50, R21.reuse ;  /* 0x0000001532297220 */ /* 0x084fe20000410000 */
[-C--:B------:R-:W-:Y:S01]  /*1e470*/  FMUL.FTZ R51, R51, R21.reuse ;  /* 0x0000001533337220 */ /* 0x080fe20000410000 */
[----:B------:R-:W-:Y:S01]  /*1e480*/  FMUL.FTZ R21, R55, R21 ;  /* 0x0000001537157220 */ /* 0x000fe20000410000 */
[----:B------:R-:W-:Y:S01]  /*1e490*/  ISETP.GE.AND P2, PT, R4, 0x1, PT ;  /* 0x000000010400780c */ /* 0x000fe20003f46270 */
[----:B------:R-:W-:Y:S01]  /*1e4a0*/  IMAD R9, R34, -0x2, R9 ;  /* 0xfffffffe22097824 */ /* 0x000fe200078e0209 */
[----:B------:R-:W2:Y:S01]  /*1e4b0*/  MUFU.TANH R7, R7 ;  /* 0x0000000700077308 */ /* 0x000ea20000002400 */
[----:B------:R-:W-:-:S03]  /*1e4c0*/  LOP3.LUT R8, RZ, R11, RZ, 0x33, !PT ;  /* 0x0000000bff087212 */ /* 0x000fc600078e33ff */
[----:B------:R-:W-:-:S04]  /*1e4d0*/  IADD3 R9, -R5, R9, R6 ;  /* 0x0000000905097210 */ /* 0x000fc80007ffe106 */
        /* <DEDUP_REMOVED lines=22> */
[----:B------:R-:W-:-:S02]  /*1e640*/  IMAD.IADD R46, R9, 0x1, R10 ;  /* 0x00000001092e7824 */ /* 0x000fc400078e020a */
[----:B------:R-:W-:-:S05]  /*1e650*/  IMAD.IADD R12, R12, 0x1, -R59 ;  /* 0x000000010c0c7824 */ /* 0x000fca00078e0a3b */
[----:B------:R4:W1:Y:S02]  /*1e660*/  MUFU.TANH R50, R51 ;  /* 0x0000003300327308 */ /* 0x0008640000002400 */
[----:B----4-:R-:W-:Y:S02]  /*1e670*/  IMAD.IADD R51, R9, 0x1, R8 ;  /* 0x0000000109337824 */ /* 0x010fe400078e0208 */
[--C-:B0-----:R-:W-:Y:S02]  /*1e680*/  IMAD.IADD R9, R46, 0x1, R29.reuse ;  /* 0x000000012e097824 */ /* 0x101fe400078e021d */
[----:B------:R-:W-:Y:S01]  /*1e690*/  IMAD.IADD R11, R51, 0x1, R29 ;  /* 0x00000001330b7824 */ /* 0x000fe200078e021d */
[----:B--23--:R-:W-:Y:S06]  /*1e6a0*/  @!P2 BRA `(.L_x_5312) ;  /* 0x000000000068a947 */ /* 0x00cfec0003800000 */
        /* <DEDUP_REMOVED lines=12> */
.L_x_5316:
[----:B------:R-:W-:Y:S05]  /*1e770*/  BSYNC B2 ;  /* 0x0000000000027941 */ /* 0x000fea0003800000 */
.L_x_5315:
[----:B------:R-:W-:Y:S01]  /*1e780*/  LOP3.LUT R21, RZ, R21, RZ, 0x33, !PT ;  /* 0x00000015ff157212 */ /* 0x000fe200078e33ff */
[----:B------:R-:W-:Y:S06]  /*1e790*/  BRA `(.L_x_5317) ;  /* 0x0000000000187947 */ /* 0x000fec0003800000 */
.L_x_5314:
[----:B------:R-:W-:-:S13]  /*1e7a0*/  ISETP.NE.AND P1, PT, R4, 0x1, PT ;  /* 0x000000010400780c */ /* 0x000fda0003f25270 */
[----:B------:R-:W-:Y:S05]  /*1e7b0*/  @!P1 BRA `(.L_x_5317) ;  /* 0x0000000000109947 */ /* 0x000fea0003800000 */
[----:B------:R-:W2:Y:S04]  /*1e7c0*/  LDL R8, [R3+0x1c] ;  /* 0x00001c0003087983 */ /* 0x000ea80000100800 */
[----:B------:R-:W3:Y:S01]  /*1e7d0*/  LDL R10, [R3+0x20] ;  /* 0x00002000030a7983 */ /* 0x000ee20000100800 */
[----:B--2---:R-:W-:-:S05]  /*1e7e0*/  IMAD.HI.U32 R21, R21, R8, RZ ;  /* 0x0000000815157227 */ /* 0x004fca00078e00ff */
[----:B---3--:R-:W-:-:S07]  /*1e7f0*/  SHF.R.U32.HI R21, RZ, R10, R21 ;  /* 0x0000000aff157219 */ /* 0x008fce0000011615 */
.L_x_5317:
[----:B------:R-:W-:Y:S05]  /*1e800*/  BSYNC B1 ;  /* 0x0000000000017941 */ /* 0x000fea0003800000 */
.L_x_5313:
[----:B------:R-:W-:-:S04]  /*1e810*/  IMAD R21, R4, R21, -R59 ;  /* 0x0000001504157224 */ /* 0x000fc800078e0a3b */
[----:B------:R-:W-:-:S05]  /*1e820*/  IMAD R8, R34, -0x2, R21 ;  /* 0xfffffffe22087824 */ /* 0x000fca00078e0215 */
[----:B------:R-:W-:Y:S02]  /*1e830*/  VIMNMX R11, R11, R8, !PT ;  /* 0x000000080b0b7248 */ /* 0x000fe40007fe0100 */
[----:B------:R-:W-:-:S07]  /*1e840*/  VIADDMNMX R9, R8, R4, R9, PT ;  /* 0x0000000408097246 */ /* 0x000fce0003800109 */
.L_x_5312:
[----:B------:R-:W-:Y:S05]  /*1e850*/  BSYNC B0 ;  /* 0x0000000000007941 */ /* 0x000fea0003800000 */
.L_x_5311:
[C---:B------:R-:W-:Y:S01]  /*1e860*/  ISETP.GE.AND P1, PT, R12.reuse, 0x2, PT ;  /* 0x000000020c00780c */ /* 0x040fe20003f26270 */
[----:B------:R-:W0:Y:S01]  /*1e870*/  SHFL.IDX PT, R45, R45, 0x1, 0x1c1f ;  /* 0x003c1f002d2d7f89 */ /* 0x000e2200000e0000 */
[C---:B------:R-:W-:Y:S01]  /*1e880*/  ISETP.GE.AND P3, PT, R12.reuse, 0xa, PT ;  /* 0x0000000a0c00780c */ /* 0x040fe20003f66270 */
[----:B------:R-:W-:Y:S01]  /*1e890*/  BSSY B0, `(.L_x_5318) ;  /* 0x0000068000007945 */ /* 0x000fe20003800000 */
[----:B------:R-:W-:Y:S02]  /*1e8a0*/  P2R R58, PR, RZ, 0x2 ;  /* 0x00000002ff3a7803 */ /* 0x000fe40000000000 */
[----:B------:R-:W-:Y:S02]  /*1e8b0*/  ISETP.GT.AND P1, PT, R11, 0x1, !P1 ;  /* 0x000000010b00780c */ /* 0x000fe40004f24270 */
[----:B------:R-:W-:Y:S02]  /*1e8c0*/  ISETP.GE.AND P2, PT, R12, 0x9, PT ;  /* 0x000000090c00780c */ /* 0x000fe40003f46270 */
[----:B------:R-:W-:-:S02]  /*1e8d0*/  ISETP.LT.OR P1, PT, R9, 0x2, P1 ;  /* 0x000000020900780c */ /* 0x000fc40000f21670 */
[----:B------:R-:W-:Y:S02]  /*1e8e0*/  P2R R71, PR, RZ, 0x4 ;  /* 0x00000004ff477803 */ /* 0x000fe40000000000 */
[----:B------:R-:W-:Y:S02]  /*1e8f0*/  FSEL R44, R60, -INF , !P1 ;  /* 0xff8000003c2c7808 */ /* 0x000fe40004800000 */
[----:B------:R-:W-:Y:S02]  /*1e900*/  ISETP.GT.AND P1, PT, R11, 0x9, !P3 ;  /* 0x000000090b00780c */ /* 0x000fe40005f24270 */
[----:B------:R-:W-:Y:S02]  /*1e910*/  P2R R60, PR, RZ, 0x8 ;  /* 0x00000008ff3c7803 */ /* 0x000fe40000000000 */
[----:B------:R-:W-:Y:S02]  /*1e920*/  ISETP.LT.OR P1, PT, R9, 0xa, P1 ;  /* 0x0000000a0900780c */ /* 0x000fe40000f21670 */
[----:B------:R-:W-:-:S02]  /*1e930*/  ISETP.GT.AND P2, PT, R11, 0x8, !P2 ;  /* 0x000000080b00780c */ /* 0x000fc40005744270 */
[----:B------:R-:W-:Y:S02]  /*1e940*/  ISETP.GE.AND P3, PT, R12, 0x11, PT ;  /* 0x000000110c00780c */ /* 0x000fe40003f66270 */
[----:B-1----:R-:W-:Y:S02]  /*1e950*/  FSEL R42, R62, -INF , !P1 ;  /* 0xff8000003e2a7808 */ /* 0x002fe40004800000 */
[----:B------:R-:W-:Y:S02]  /*1e960*/  ISETP.LT.OR P2, PT, R9, 0x9, P2 ;  /* 0x000000090900780c */ /* 0x000fe40001741670 */
[----:B------:R-:W-:Y:S02]  /*1e970*/  ISETP.GT.AND P1, PT, R11, 0x10, !P3 ;  /* 0x000000100b00780c */ /* 0x000fe40005f24270 */
[----:B------:R-:W-:Y:S02]  /*1e980*/  FSEL R43, R61, -INF , !P2 ;  /* 0xff8000003d2b7808 */ /* 0x000fe40005000000 */
[----:B------:R-:W-:-:S02]  /*1e990*/  ISETP.LT.OR P1, PT, R9, 0x11, P1 ;  /* 0x000000110900780c */ /* 0x000fc40000f21670 */
[C---:B------:R-:W-:Y:S02]  /*1e9a0*/  ISETP.GE.AND P2, PT, R12.reuse, 0x12, PT ;  /* 0x000000120c00780c */ /* 0x040fe40003f46270 */
        /* <DEDUP_REMOVED lines=29> */
[----:B------:R-:W-:Y:S02]  /*1eb80*/  P2R R61, PR, RZ, 0x8 ;  /* 0x00000008ff3d7803 */ /* 0x000fe40000000000 */
        /* <DEDUP_REMOVED lines=20> */
[----:B------:R-:W-:Y:S01]  /*1ecd0*/  FSEL R47, R7, -INF , !P6 ;  /* 0xff800000072f7808 */ /* 0x000fe20007000000 */
[--C-:B0-----:R-:W-:Y:S01]  /*1ece0*/  IMAD.IADD R7, R46, 0x1, R45.reuse ;  /* 0x000000012e077824 */ /* 0x101fe200078e022d */
[----:B------:R-:W-:Y:S01]  /*1ecf0*/  ISETP.GE.AND P6, PT, R12, 0x3a, PT ;  /* 0x0000003a0c00780c */ /* 0x000fe20003fc6270 */
[----:B------:R-:W-:-:S03]  /*1ed00*/  IMAD.IADD R46, R51, 0x1, R45 ;  /* 0x00000001332e7824 */ /* 0x000fc600078e022d */
        /* <DEDUP_REMOVED lines=18> */
.L_x_5323:
[----:B------:R-:W-:Y:S05]  /*1ee30*/  BSYNC B2 ;  /* 0x0000000000027941 */ /* 0x000fea0003800000 */
.L_x_5322:
[----:B------:R-:W-:Y:S01]  /*1ee40*/  LOP3.LUT R5, RZ, R5, RZ, 0x33, !PT ;  /* 0x00000005ff057212 */ /* 0x000fe200078e33ff */
[----:B------:R-:W-:Y:S06]  /*1ee50*/  BRA `(.L_x_5324) ;  /* 0x0000000000187947 */ /* 0x000fec0003800000 */
.L_x_5321:
[----:B------:R-:W-:-:S13]  /*1ee60*/  ISETP.NE.AND P6, PT, R4, 0x1, PT ;  /* 0x000000010400780c */ /* 0x000fda0003fc5270 */
[----:B------:R-:W-:Y:S05]  /*1ee70*/  @!P6 BRA `(.L_x_5324) ;  /* 0x000000000010e947 */ /* 0x000fea0003800000 */
[----:B------:R-:W2:Y:S04]  /*1ee80*/  LDL R6, [R3+0x1c] ;  /* 0x00001c0003067983 */ /* 0x000ea80000100800 */
[----:B------:R-:W3:Y:S01]  /*1ee90*/  LDL R12, [R3+0x20] ;  /* 0x00002000030c7983 */ /* 0x000ee20000100800 */
[----:B--2---:R-:W-:-:S05]  /*1eea0*/  IMAD.HI.U32 R5, R5, R6, RZ ;  /* 0x0000000605057227 */ /* 0x004fca00078e00ff */
[----:B---3--:R-:W-:-:S07]  /*1eeb0*/  SHF.R.U32.HI R5, RZ, R12, R5 ;  /* 0x0000000cff057219 */ /* 0x008fce0000011605 */
.L_x_5324:
[----:B------:R-:W-:Y:S05]  /*1eec0*/  BSYNC B1 ;  /* 0x0000000000017941 */ /* 0x000fea0003800000 */
.L_x_5320:
[----:B------:R-:W-:-:S04]  /*1eed0*/  IMAD R5, R4, R5, -R59 ;  /* 0x0000000504057224 */ /* 0x000fc800078e0a3b */
[----:B------:R-:W-:-:S05]  /*1eee0*/  IMAD R5, R34, -0x2, R5 ;  /* 0xfffffffe22057824 */ /* 0x000fca00078e0205 */
[----:B------:R-:W-:Y:S02]  /*1eef0*/  VIADDMNMX R7, R5, R4, R7, PT ;  /* 0x0000000405077246 */ /* 0x000fe40003800107 */
[----:B------:R-:W-:-:S07]  /*1ef00*/  VIMNMX R46, R46, R5, !PT ;  /* 0x000000052e2e7248 */ /* 0x000fce0007fe0100 */
.L_x_5319:
[----:B------:R-:W-:Y:S05]  /*1ef10*/  BSYNC B0 ;  /* 0x0000000000007941 */ /* 0x000fea0003800000 */
.L_x_5318:
[----:B------:R-:W2:Y:S01]  /*1ef20*/  LD.E.64 R4, desc[UR46][R152.64+0x410] ;  /* 0x0004102e98047980 */ /* 0x000ea2000c101b00 */
[----:B------:R-:W-:Y:S02]  /*1ef30*/  ISETP.GT.AND P5, PT, R46, RZ, !P5 ;  /* 0x000000ff2e00720c */ /* 0x000fe40006fa4270 */
        /* <DEDUP_REMOVED lines=39> */
[----:B------:R-:W-:-:S04]  /*1f1b0*/  ISETP.NE.AND P5, PT, R66, RZ, PT ;  /* 0x000000ff4200720c */ /* 0x000fc80003fa5270 */
[C---:B------:R-:W-:Y:S02]  /*1f1c0*/  ISETP.GT.AND P5, PT, R46.reuse, 0x28, !P5 ;  /* 0x000000282e00780c */ /* 0x040fe40006fa4270 */
[C---:B------:R-:W-:Y:S02]  /*1f1d0*/  ISETP.GT.AND P1, PT, R46.reuse, 0x29, !P1 ;  /* 0x000000292e00780c */ /* 0x040fe40004f24270 */
[C---:B------:R-:W-:Y:S02]  /*1f1e0*/  ISETP.LT.OR P5, PT, R7.reuse, 0x29, P5 ;  /* 0x000000290700780c */ /* 0x040fe40002fa1670 */
[----:B------:R-:W-:Y:S02]  /*1f1f0*/  ISETP.GT.AND P2, PT, R46, 0x30, !P2 ;  /* 0x000000302e00780c */ /* 0x000fe40005744270 */
[----:B------:R-:W-:Y:S02]  /*1f200*/  ISETP.LT.OR P1, PT, R7, 0x2a, P1 ;  /* 0x0000002a0700780c */ /* 0x000fe40000f21670 */
[----:B------:R-:W-:-:S02]  /*1f210*/  FSEL R56, R25, -INF , !P5 ;  /* 0xff80000019387808 */ /* 0x000fc40006800000 */
[----:B------:R-:W-:Y:S02]  /*1f220*/  ISETP.GT.AND P3, PT, R46, 0x31, !P3 ;  /* 0x000000312e00780c */ /* 0x000fe40005f64270 */
[C---:B------:R-:W-:Y:S02]  /*1f230*/  ISETP.LT.OR P2, PT, R7.reuse, 0x31, P2 ;  /* 0x000000310700780c */ /* 0x040fe40001741670 */
[----:B------:R-:W-:Y:S02]  /*1f240*/  FSEL R58, R26, -INF , !P1 ;  /* 0xff8000001a3a7808 */ /* 0x000fe40004800000 */
[----:B------:R-:W-:Y:S02]  /*1f250*/  ISETP.GT.AND P4, PT, R46, 0x38, !P4 ;  /* 0x000000382e00780c */ /* 0x000fe40006784270 */
[----:B------:R-:W-:Y:S02]  /*1f260*/  ISETP.LT.OR P3, PT, R7, 0x32, P3 ;  /* 0x000000320700780c */ /* 0x000fe40001f61670 */
[----:B------:R-:W-:-:S02]  /*1f270*/  FSEL R60, R41, -INF , !P2 ;  /* 0xff800000293c7808 */ /* 0x000fc40005000000 */
[----:B------:R-:W-:Y:S02]  /*1f280*/  ISETP.GT.AND P1, PT, R46, 0x39, !P6 ;  /* 0x000000392e00780c */ /* 0x000fe40007724270 */
[C---:B------:R-:W-:Y:S02]  /*1f290*/  ISETP.LT.OR P4, PT, R7.reuse, 0x39, P4 ;  /* 0x000000390700780c */ /* 0x040fe40002781670 */
[----:B------:R-:W-:Y:S02]  /*1f2a0*/  ISETP.LT.OR P1, PT, R7, 0x3a, P1 ;  /* 0x0000003a0700780c */ /* 0x000fe40000f21670 */
[----:B------:R-:W-:Y:S02]  /*1f2b0*/  FSEL R41, R54, -INF , !P4 ;  /* 0xff80000036297808 */ /* 0x000fe40006000000 */
[----:B------:R-:W-:Y:S02]  /*1f2c0*/  IADD3 R7, P2, R2, 0x410, RZ ;  /* 0x0000041002077810 */ /* 0x000fe40007f5e0ff */
[----:B--2---:R-:W-:-:S04]  /*1f2d0*/  FMNMX.FTZ R27, R47, R4, !PT ;  /* 0x000000042f1b7209 */ /* 0x004fc80007810000 */
        /* <DEDUP_REMOVED lines=26> */
[----:B------:R-:W-:-:S03]  /*1f480*/  FMNMX.FTZ R27, R12, R27, !PT ;  /* 0x0000001b0c1b7209 */ /* 0x000fc60007810000 */
[----:B------:R-:W0:Y:S01]  /*1f490*/  SHFL.BFLY PT, R51, R48, 0x1, 0x1f ;  /* 0x0c201f0030337f89 */ /* 0x000e2200000e0000 */
[----:B------:R-:W-:-:S04]  /*1f4a0*/  FMNMX.FTZ R27, R56, R27, !PT ;  /* 0x0000001b381b7209 */ /* 0x000fc80007810000 */
[----:B------:R-:W-:Y:S02]  /*1f4b0*/  FMNMX.FTZ R27, R58, R27, !PT ;  /* 0x0000001b3a1b7209 */ /* 0x000fe40007810000 */
[----:B------:R-:W-:Y:S02]  /*1f4c0*/  FSEL R45, R50, -INF , !P3 ;  /* 0xff800000322d7808 */ /* 0x000fe40005800000 */
[----:B------:R-:W-:-:S04]  /*1f4d0*/  FMNMX.FTZ R6, R60, R27, !PT ;  /* 0x0000001b3c067209 */ /* 0x000fc80007810000 */
[----:B------:R-:W-:Y:S02]  /*1f4e0*/  FMNMX.FTZ R6, R45, R6, !PT ;  /* 0x000000062d067209 */ /* 0x000fe40007810000 */
[----:B------:R-:W-:Y:S02]  /*1f4f0*/  FSEL R27, R55, -INF , !P1 ;  /* 0xff800000371b7808 */ /* 0x000fe40004800000 */
[----:B------:R-:W-:Y:S02]  /*1f500*/  FMNMX.FTZ R26, R41, R6, !PT ;  /* 0x00000006291a7209 */ /* 0x000fe40007810000 */
[----:B------:R-:W-:Y:S01]  /*1f510*/  LOP3.LUT R6, R7, 0x4, RZ, 0xfc, !PT ;  /* 0x0000000407067812 */ /* 0x000fe200078efcff */
[----:B------:R-:W-:Y:S01]  /*1f520*/  IMAD.X R7, RZ, RZ, R16, P2 ;  /* 0x000000ffff077224 */ /* 0x000fe200010e0610 */
[----:B------:R-:W-:Y:S02]  /*1f530*/  FMNMX.FTZ R25, R27, R26, !PT ;  /* 0x0000001a1b197209 */ /* 0x000fe40007810000 */
[----:B0-----:R-:W-:Y:S01]  /*1f540*/  FMNMX.FTZ R51, R48, R51, !PT ;  /* 0x0000003330337209 */ /* 0x001fe20007810000 */
        /* <DEDUP_REMOVED lines=12> */
[----:B------:R-:W5:Y:S04]  /*1f610*/  LD.E R57, desc[UR46][R152.64+0x420] ;  /* 0x0004202e98397980 */ /* 0x000f68000c101900 */
[----:B------:R-:W5:Y:S01]  /*1f620*/  LD.E.64 R48, desc[UR46][R152.64+0xd8] ;  /* 0x0000d82e98307980 */ /* 0x000f62000c101b00 */
[----:B------:R-:W-:-:S04]  /*1f630*/  FSETP.NEU.FTZ.AND P1, PT, R55, -INF , PT ;  /* 0xff8000003700780b */ /* 0x000fc80003f3d000 */
[----:B------:R-:W-:-:S05]  /*1f640*/  FSEL R26, R55, RZ, P1 ;  /* 0x000000ff371a7208 */ /* 0x000fca0000800000 */
[----:B------:R-:W-:Y:S01]  /*1f650*/  FADD.FTZ R25, R5, -R26 ;  /* 0x8000001a05197221 */ /* 0x000fe20000010000 */
[----:B--2---:R-:W-:-:S04]  /*1f660*/  FSETP.NEU.FTZ.AND P1, PT, R46, -INF , PT ;  /* 0xff8000002e00780b */ /* 0x004fc80003f3d000 */
[----:B------:R-:W-:Y:S01]  /*1f670*/  FSEL R5, R46, RZ, P1 ;  /* 0x000000ff2e057208 */ /* 0x000fe20000800000 */
[----:B---3--:R-:W-:-:S04]  /*1f680*/  FMUL.FTZ R25, R50, R25 ;  /* 0x0000001932197220 */ /* 0x008fc80000410000 */
[----:B------:R-:W-:-:S04]  /*1f690*/  FADD.FTZ R5, R4, -R5 ;  /* 0x8000000504057221 */ /* 0x000fc80000010000 */
[----:B------:R-:W-:Y:S01]  /*1f6a0*/  FMUL.FTZ R5, R5, R50 ;  /* 0x0000003205057220 */ /* 0x000fe20000410000 */
[----:B------:R-:W4:Y:S08]  /*1f6b0*/  MUFU.EX2 R25, R25 ;  /* 0x0000001900197308 */ /* 0x000f300000000800 */
[----:B------:R-:W5:Y:S01]  /*1f6c0*/  MUFU.EX2 R26, R5 ;  /* 0x00000005001a7308 */ /* 0x000f620000000800 */
[----:B----4-:R-:W-:Y:S01]  /*1f6d0*/  FMUL.FTZ R51, R25, R52 ;  /* 0x0000003419337220 */ /* 0x010fe20000410000 */
[----:B-----5:R-:W-:-:S04]  /*1f6e0*/  FMUL.FTZ R57, R26, R57 ;  /* 0x000000391a397220 */ /* 0x020fc80000410000 */
[----:B------:R0:W-:Y:S04]  /*1f6f0*/  ST.E desc[UR46][R152.64+0x424], R51 ;  /* 0x0004243398007985 */ /* 0x0001e8000c10192e */
[----:B------:R0:W-:Y:S04]  /*1f700*/  ST.E desc[UR46][R152.64+0x420], R57 ;  /* 0x0004203998007985 */ /* 0x0001e8000c10192e */
[----:B------:R-:W2:Y:S01]  /*1f710*/  LD.E R4, desc[UR46][R48.64+0x4] ;  /* 0x0000042e30047980 */ /* 0x000ea2000c101900 */
[----:B------:R-:W-:Y:S01]  /*1f720*/  BSSY B0, `(.L_x_5325) ;  /* 0x000000c000007945 */ /* 0x000fe20003800000 */
[----:B--2---:R-:W-:-:S13]  /*1f730*/  ISETP.NE.AND P1, PT, R4, RZ, PT ;  /* 0x000000ff0400720c */ /* 0x004fda0003f25270 */
[----:B0-----:R-:W-:Y:S05]  /*1f740*/  @P1 BRA `(.L_x_5326) ;  /* 0x0000000000241947 */ /* 0x001fea0003800000 */
        /* <DEDUP_REMOVED lines=9> */
.L_x_5326:
[----:B------:R-:W-:Y:S05]  /*1f7e0*/  BSYNC B0 ;  /* 0x0000000000007941 */ /* 0x000fea0003800000 */
.L_x_5325:
[----:B------:R-:W2:Y:S04]  /*1f7f0*/  @!P1 LD.E.64 R4, desc[UR46][R152.64+0xe0] ;  /* 0x0000e02e98049980 */ /* 0x000ea8000c101b00 */
[----:B------:R-:W3:Y:S04]  /*1f800*/  @!P1 LD.E R48, desc[UR46][R48.64] ;  /* 0x0000002e30309980 */ /* 0x000ee8000c101900 */
[----:B--2---:R-:W2:Y:S01]  /*1f810*/  @!P1 LD.E.64 R4, desc[UR46][R4.64] ;  /* 0x0000002e04049980 */ /* 0x004ea2000c101b00 */
[----:B---3--:R-:W-:-:S04]  /*1f820*/  @!P1 IMAD R13, R13, 0x40, R48 ;  /* 0x000000400d0d9824 */ /* 0x008fc800078e0230 */
[----:B------:R-:W-:-:S04]  /*1f830*/  @!P1 VIADD R13, R13, 0x8 ;  /* 0x000000080d0d9836 */ /* 0x000fc80000000000 */
[----:B--2---:R-:W-:-:S05]  /*1f840*/  @!P1 IMAD.WIDE R50, R13, 0x4, R4 ;  /* 0x000000040d329825 */ /* 0x004fca00078e0204 */
[----:B------:R-:W-:Y:S04]  /*1f850*/  @!P1 ST.E desc[UR46][R50.64], R25 ;  /* 0x0000001932009985 */ /* 0x000fe8000c10192e */
[----:B------:R-:W2:Y:S04]  /*1f860*/  LD.E R13, desc[UR46][R152.64+0x410] ;  /* 0x0004102e980d7980 */ /* 0x000ea8000c101900 */
[----:B------:R-:W3:Y:S04]  /*1f870*/  LD.E R46, desc[UR46][R152.64+0x430] ;  /* 0x0004302e982e7980 */ /* 0x000ee8000c101900 */
[----:B------:R-:W4:Y:S04]  /*1f880*/  LD.E R7, desc[UR46][R6.64] ;  /* 0x0000002e06077980 */ /* 0x000f28000c101900 */
[----:B------:R-:W5:Y:S04]  /*1f890*/  LD.E R52, desc[UR46][R152.64+0x420] ;  /* 0x0004202e98347980 */ /* 0x000f68000c101900 */
[----:B------:R-:W5:Y:S01]  /*1f8a0*/  LD.E R53, desc[UR46][R152.64+0x424] ;  /* 0x0004242e98357980 */ /* 0x000f62000c101900 */
[C---:B--2---:R-:W-:Y:S01]  /*1f8b0*/  FSETP.NEU.FTZ.AND P1, PT, R13.reuse, -INF , PT ;  /* 0xff8000000d00780b */ /* 0x044fe20003f3d000 */
[----:B---3--:R-:W-:Y:S01]  /*1f8c0*/  FMUL.FTZ R48, R13, R46 ;  /* 0x0000002e0d307220 */ /* 0x008fe20000410000 */
[----:B----4-:R-:W-:-:S04]  /*1f8d0*/  FMUL.FTZ R4, R46, R7 ;  /* 0x000000072e047220 */ /* 0x010fc80000410000 */
[----:B------:R-:W-:Y:S02]  /*1f8e0*/  FSEL R5, R48, RZ, P1 ;  /* 0x000000ff30057208 */ /* 0x000fe40000800000 */
[----:B------:R-:W-:-:S03]  /*1f8f0*/  FSETP.NEU.FTZ.AND P1, PT, R7, -INF , PT ;  /* 0xff8000000700780b */ /* 0x000fc60003f3d000 */
[-CC-:B------:R-:W-:Y:S01]  /*1f900*/  FFMA.FTZ R47, R47, R46.reuse, -R5.reuse ;  /* 0x0000002e2f2f7223 */ /* 0x180fe20000010805 */
[----:B------:R-:W-:Y:S01]  /*1f910*/  FSEL R7, R4, RZ, P1 ;  /* 0x000000ff04077208 */ /* 0x000fe20000800000 */
[-CC-:B------:R-:W-:Y:S01]  /*1f920*/  FFMA.FTZ R44, R44, R46.reuse, -R5.reuse ;  /* 0x0000002e2c2c7223 */ /* 0x180fe20000010805 */
[-CC-:B------:R-:W-:Y:S01]  /*1f930*/  FFMA.FTZ R43, R43, R46.reuse, -R5.reuse ;  /* 0x0000002e2b2b7223 */ /* 0x180fe20000010805 */
[-CC-:B------:R-:W-:Y:S01]  /*1f940*/  FFMA.FTZ R42, R42, R46.reuse, -R5.reuse ;  /* 0x0000002e2a2a7223 */ /* 0x180fe20000010805 */
[-C--:B------:R-:W-:Y:S01]  /*1f950*/  FFMA.FTZ R39, R39, R46.reuse, -R5 ;  /* 0x0000002e27277223 */ /* 0x080fe20000010805 */
[-CC-:B------:R-:W-:Y:S01]  /*1f960*/  FFMA.FTZ R40, R40, R46.reuse, -R7.reuse ;  /* 0x0000002e28287223 */ /* 0x180fe20000010807 */
[----:B------:R-:W-:Y:S01]  /*1f970*/  MUFU.EX2 R47, R47 ;  /* 0x0000002f002f7308 */ /* 0x000fe20000000800 */
[-CC-:B------:R-:W-:Y:S01]  /*1f980*/  FFMA.FTZ R38, R38, R46.reuse, -R7.reuse ;  /* 0x0000002e26267223 */ /* 0x180fe20000010807 */
[-CC-:B------:R-:W-:Y:S01]  /*1f990*/  FFMA.FTZ R34, R34, R46.reuse, -R7.reuse ;  /* 0x0000002e22227223 */ /* 0x180fe20000010807 */
[-C--:B------:R-:W-:Y:S01]  /*1f9a0*/  FFMA.FTZ R30, R30, R46.reuse, -R7 ;  /* 0x0000002e1e1e7223 */ /* 0x080fe20000010807 */
[-CC-:B------:R-:W-:Y:S01]  /*1f9b0*/  FFMA.FTZ R37, R37, R46.reuse, -R5.reuse ;  /* 0x0000002e25257223 */ /* 0x180fe20000010805 */
[-CC-:B------:R-:W-:Y:S01]  /*1f9c0*/  FFMA.FTZ R36, R36, R46.reuse, -R5.reuse ;  /* 0x0000002e24247223 */ /* 0x180fe20000010805 */
[-CC-:B------:R-:W-:Y:S01]  /*1f9d0*/  FFMA.FTZ R35, R35, R46.reuse, -R5.reuse ;  /* 0x0000002e23237223 */ /* 0x180fe20000010805 */
[-CC-:B------:R-:W-:Y:S01]  /*1f9e0*/  FFMA.FTZ R33, R33, R46.reuse, -R5.reuse ;  /* 0x0000002e21217223 */ /* 0x180fe20000010805 */
[----:B------:R-:W5:Y:S01]  /*1f9f0*/  MUFU.EX2 R40, R40 ;  /* 0x0000002800287308 */ /* 0x000f620000000800 */
[-CC-:B------:R-:W-:Y:S01]  /*1fa00*/  FFMA.FTZ R32, R32, R46.reuse, -R5.reuse ;  /* 0x0000002e20207223 */ /* 0x180fe20000010805 */
[-CC-:B------:R-:W-:Y:S01]  /*1fa10*/  FFMA.FTZ R31, R31, R46.reuse, -R5.reuse ;  /* 0x0000002e1f1f7223 */ /* 0x180fe20000010805 */
[-CC-:B------:R-:W-:Y:S01]  /*1fa20*/  FFMA.FTZ R29, R29, R46.reuse, -R5.reuse ;  /* 0x0000002e1d1d7223 */ /* 0x180fe20000010805 */
[-CC-:B------:R-:W-:Y:S01]  /*1fa30*/  FFMA.FTZ R21, R21, R46.reuse, -R5.reuse ;  /* 0x0000002e15157223 */ /* 0x180fe20000010805 */
[-CC-:B------:R-:W-:Y:S01]  /*1fa40*/  FFMA.FTZ R10, R10, R46.reuse, -R5.reuse ;  /* 0x0000002e0a0a7223 */ /* 0x180fe20000010805 */
[-C--:B------:R-:W-:Y:S01]  /*1fa50*/  FFMA.FTZ R8, R8, R46.reuse, -R5 ;  /* 0x0000002e08087223 */ /* 0x080fe20000010805 */
[-C--:B------:R-:W-:Y:S01]  /*1fa60*/  FFMA.FTZ R28, R28, R46.reuse, -R7 ;  /* 0x0000002e1c1c7223 */ /* 0x080fe20000010807 */
[----:B------:R-:W-:Y:S01]  /*1fa70*/  MUFU.EX2 R44, R44 ;  /* 0x0000002c002c7308 */ /* 0x000fe20000000800 */
[-C--:B------:R-:W-:Y:S01]  /*1fa80*/  FFMA.FTZ R5, R9, R46.reuse, -R5 ;  /* 0x0000002e09057223 */ /* 0x080fe20000010805 */
[-CC-:B------:R-:W-:Y:S01]  /*1fa90*/  FFMA.FTZ R24, R24, R46.reuse, -R7.reuse ;  /* 0x0000002e18187223 */ /* 0x180fe20000010807 */
[-CC-:B------:R-:W-:Y:S01]  /*1faa0*/  FFMA.FTZ R15, R15, R46.reuse, -R7.reuse ;  /* 0x0000002e0f0f7223 */ /* 0x180fe20000010807 */
[-CC-:B------:R-:W-:Y:S01]  /*1fab0*/  FFMA.FTZ R14, R14, R46.reuse, -R7.reuse ;  /* 0x0000002e0e0e7223 */ /* 0x180fe20000010807 */
[-CC-:B------:R-:W-:Y:S01]  /*1fac0*/  FFMA.FTZ R11, R11, R46.reuse, -R7.reuse ;  /* 0x0000002e0b0b7223 */ /* 0x180fe20000010807 */
[-CC-:B------:R-:W-:Y:S01]  /*1fad0*/  FFMA.FTZ R4, R56, R46.reuse, -R7.reuse ;  /* 0x0000002e38047223 */ /* 0x180fe20000010807 */
[-C--:B------:R-:W-:Y:S01]  /*1fae0*/  FFMA.FTZ R12, R12, R46.reuse, -R7 ;  /* 0x0000002e0c0c7223 */ /* 0x080fe20000010807 */
[----:B------:R-:W0:Y:S01]  /*1faf0*/  MUFU.EX2 R169, R38 ;  /* 0x0000002600a97308 */ /* 0x000e220000000800 */
[----:B-----5:R-:W-:Y:S01]  /*1fb00*/  FADD.FTZ R6, R40, R53 ;  /* 0x0000003528067221 */ /* 0x020fe20000010000 */
[-CC-:B------:R-:W-:Y:S01]  /*1fb10*/  FFMA.FTZ R45, R45, R46.reuse, -R7.reuse ;  /* 0x0000002e2d2d7223 */ /* 0x180fe20000010807 */
[----:B------:R-:W-:-:S05]  /*1fb20*/  FFMA.FTZ R41, R41, R46, -R7 ;  /* 0x0000002e29297223 */ /* 0x000fca0000010807 */
[----:B------:R-:W-:Y:S08]  /*1fb30*/  MUFU.EX2 R43, R43 ;  /* 0x0000002b002b7308 */ /* 0x000ff00000000800 */
[----:B------:R-:W1:Y:S01]  /*1fb40*/  MUFU.EX2 R34, R34 ;  /* 0x0000002200227308 */ /* 0x000e620000000800 */
[----:B0-----:R-:W-:-:S07]  /*1fb50*/  FADD.FTZ R13, R169, R6 ;  /* 0x00000006a90d7221 */ /* 0x001fce0000010000 */
[----:B------:R-:W-:Y:S08]  /*1fb60*/  MUFU.EX2 R42, R42 ;  /* 0x0000002a002a7308 */ /* 0x000ff00000000800 */
[----:B------:R-:W0:Y:S01]  /*1fb70*/  MUFU.EX2 R171, R30 ;  /* 0x0000001e00ab7308 */ /* 0x000e220000000800 */
[----:B-1----:R-:W-:-:S07]  /*1fb80*/  FADD.FTZ R6, R34, R13 ;  /* 0x0000000d22067221 */ /* 0x002fce0000010000 */
[----:B------:R-:W1:Y:S08]  /*1fb90*/  MUFU.EX2 R39, R39 ;  /* 0x0000002700277308 */ /* 0x000e700000000800 */
[----:B------:R2:W-:Y:S01]  /*1fba0*/  MUFU.EX2 R9, R5 ;  /* 0x0000000500097308 */ /* 0x0005e20000000800 */
[----:B0-----:R-:W-:Y:S01]  /*1fbb0*/  FADD.FTZ R13, R171, R6 ;  /* 0x00000006ab0d7221 */ /* 0x001fe20000010000 */
[----:B------:R-:W-:-:S06]  /*1fbc0*/  FFMA.FTZ R6, R60, R46, -R7 ;  /* 0x0000002e3c067223 */ /* 0x000fcc0000010807 */
[----:B------:R-:W-:Y:S01]  /*1fbd0*/  MUFU.EX2 R28, R28 ;  /* 0x0000001c001c7308 */ /* 0x000fe20000000800 */
[----:B--2---:R-:W-:-:S07]  /*1fbe0*/  FADD.FTZ R5, R47, R52 ;  /* 0x000000342f057221 */ /* 0x004fce0000010000 */
[----:B------:R-:W0:Y:S08]  /*1fbf0*/  MUFU.EX2 R172, R37 ;  /* 0x0000002500ac7308 */ /* 0x000e300000000800 */
[----:B------:R2:W-:Y:S08]  /*1fc00*/  MUFU.EX2 R173, R24 ;  /* 0x0000001800ad7308 */ /* 0x0005f00000000800 */
[----:B------:R-:W3:Y:S01]  /*1fc10*/  MUFU.EX2 R36, R36 ;  /* 0x0000002400247308 */ /* 0x000ee20000000800 */
[----:B--2---:R-:W-:Y:S01]  /*1fc20*/  FADD.FTZ R24, R44, R5 ;  /* 0x000000052c187221 */ /* 0x004fe20000010000 */
[-CC-:B------:R-:W-:Y:S01]  /*1fc30*/  FFMA.FTZ R5, R58, R46.reuse, -R7.reuse ;  /* 0x0000002e3a057223 */ /* 0x180fe20000010807 */
[----:B------:R-:W-:-:S05]  /*1fc40*/  FFMA.FTZ R7, R27, R46, -R7 ;  /* 0x0000002e1b077223 */ /* 0x000fca0000010807 */
[----:B------:R2:W-:Y:S08]  /*1fc50*/  MUFU.EX2 R178, R29 ;  /* 0x0000001d00b27308 */ /* 0x0005f00000000800 */
[----:B------:R-:W-:Y:S01]  /*1fc60*/  MUFU.EX2 R15, R15 ;  /* 0x0000000f000f7308 */ /* 0x000fe20000000800 */
[----:B--2---:R-:W-:-:S04]  /*1fc70*/  FADD.FTZ R29, R43, R24 ;  /* 0x000000182b1d7221 */ /* 0x004fc80000010000 */
[----:B------:R-:W-:-:S03]  /*1fc80*/  FADD.FTZ R30, R42, R29 ;  /* 0x0000001d2a1e7221 */ /* 0x000fc60000010000 */
[----:B------:R-:W2:Y:S01]  /*1fc90*/  MUFU.EX2 R35, R35 ;  /* 0x0000002300237308 */ /* 0x000ea20000000800 */
[----:B-1----:R-:W-:-:S04]  /*1fca0*/  FADD.FTZ R29, R39, R30 ;  /* 0x0000001e271d7221 */ /* 0x002fc80000010000 */
[----:B0-----:R-:W-:-:S03]  /*1fcb0*/  FADD.FTZ R29, R172, R29 ;  /* 0x0000001dac1d7221 */ /* 0x001fc60000010000 */
[----:B------:R-:W0:Y:S01]  /*1fcc0*/  MUFU.EX2 R14, R14 ;  /* 0x0000000e000e7308 */ /* 0x000e220000000800 */
[----:B---3--:R-:W-:-:S07]  /*1fcd0*/  FADD.FTZ R38, R36, R29 ;  /* 0x0000001d24267221 */ /* 0x008fce0000010000 */
[----:B------:R-:W1:Y:S01]  /*1fce0*/  MUFU.EX2 R33, R33 ;  /* 0x0000002100217308 */ /* 0x000e620000000800 */
[----:B--2---:R-:W-:-:S07]  /*1fcf0*/  FADD.FTZ R38, R35, R38 ;  /* 0x0000002623267221 */ /* 0x004fce0000010000 */
[----:B------:R-:W2:Y:S08]  /*1fd00*/  MUFU.EX2 R11, R11 ;  /* 0x0000000b000b7308 */ /* 0x000eb00000000800 */
[----:B------:R3:W-:Y:S08]  /*1fd10*/  MUFU.EX2 R179, R4 ;  /* 0x0000000400b37308 */ /* 0x0007f00000000800 */
[----:B------:R-:W4:Y:S01]  /*1fd20*/  MUFU.EX2 R32, R32 ;  /* 0x0000002000207308 */ /* 0x000f220000000800 */
[----:B---3--:R-:W-:-:S04]  /*1fd30*/  FADD.FTZ R4, R28, R13 ;  /* 0x0000000d1c047221 */ /* 0x008fc80000010000 */
[----:B------:R-:W-:-:S03]  /*1fd40*/  FADD.FTZ R4, R173, R4 ;  /* 0x00000004ad047221 */ /* 0x000fc60000010000 */
[----:B------:R-:W-:Y:S08]  /*1fd50*/  MUFU.EX2 R12, R12 ;  /* 0x0000000c000c7308 */ /* 0x000ff00000000800 */
[----:B------:R-:W3:Y:S08]  /*1fd60*/  MUFU.EX2 R31, R31 ;  /* 0x0000001f001f7308 */ /* 0x000ef00000000800 */
[----:B------:R5:W-:Y:S08]  /*1fd70*/  MUFU.EX2 R24, R5 ;  /* 0x0000000500187308 */ /* 0x000bf00000000800 */
[----:B------:R-:W3:Y:S01]  /*1fd80*/  MUFU.EX2 R21, R21 ;  /* 0x0000001500157308 */ /* 0x000ee20000000800 */
[----:B-----5:R-:W-:-:S04]  /*1fd90*/  FADD.FTZ R5, R15, R4 ;  /* 0x000000040f057221 */ /* 0x020fc80000010000 */
[----:B0-----:R-:W-:Y:S01]  /*1fda0*/  FADD.FTZ R4, R14, R5 ;  /* 0x000000050e047221 */ /* 0x001fe20000010000 */
[----:B-1----:R-:W-:Y:S02]  /*1fdb0*/  FADD.FTZ R5, R33, R38 ;  /* 0x0000002621057221 */ /* 0x002fe40000010000 */
[----:B------:R0:W1:Y:S01]  /*1fdc0*/  MUFU.EX2 R181, R6 ;  /* 0x0000000600b57308 */ /* 0x0000620000000800 */
[----:B--2---:R-:W-:Y:S01]  /*1fdd0*/  FADD.FTZ R13, R11, R4 ;  /* 0x000000040b0d7221 */ /* 0x004fe20000010000 */
[----:B----4-:R-:W-:-:S04]  /*1fde0*/  FADD.FTZ R4, R32, R5 ;  /* 0x0000000520047221 */ /* 0x010fc80000010000 */
[----:B---3--:R-:W-:Y:S02]  /*1fdf0*/  FADD.FTZ R5, R31, R4 ;  /* 0x000000041f057221 */ /* 0x008fe40000010000 */
[----:B------:R-:W2:Y:S01]  /*1fe00*/  MUFU.EX2 R10, R10 ;  /* 0x0000000a000a7308 */ /* 0x000ea20000000800 */
[----:B0-----:R-:W-:Y:S01]  /*1fe10*/  FADD.FTZ R6, R12, R13 ;  /* 0x0000000d0c067221 */ /* 0x001fe20000010000 */
[----:B------:R-:W-:-:S03]  /*1fe20*/  FADD.FTZ R4, R178, R5 ;  /* 0x00000005b2047221 */ /* 0x000fc60000010000 */
[----:B------:R-:W-:Y:S01]  /*1fe30*/  FADD.FTZ R13, R179, R6 ;  /* 0x00000006b30d7221 */ /* 0x000fe20000010000 */
[----:B------:R-:W-:Y:S02]  /*1fe40*/  FADD.FTZ R5, R21, R4 ;  /* 0x0000000415057221 */ /* 0x000fe40000010000 */
[----:B------:R-:W0:Y:S01]  /*1fe50*/  MUFU.EX2 R30, R45 ;  /* 0x0000002d001e7308 */ /* 0x000e220000000800 */
[----:B------:R-:W-:-:S04]  /*1fe60*/  FADD.FTZ R6, R24, R13 ;  /* 0x0000000d18067221 */ /* 0x000fc80000010000 */
[----:B-1----:R-:W-:-:S03]  /*1fe70*/  FADD.FTZ R13, R181, R6 ;  /* 0x00000006b50d7221 */ /* 0x002fc60000010000 */
[----:B------:R-:W1:Y:S01]  /*1fe80*/  MUFU.EX2 R8, R8 ;  /* 0x0000000800087308 */ /* 0x000e620000000800 */
[----:B--2---:R-:W-:-:S07]  /*1fe90*/  FADD.FTZ R5, R10, R5 ;  /* 0x000000050a057221 */ /* 0x004fce0000010000 */
[----:B------:R-:W2:Y:S01]  /*1fea0*/  MUFU.EX2 R41, R41 ;  /* 0x0000002900297308 */ /* 0x000ea20000000800 */
[----:B0-----:R-:W-:-:S07]  /*1feb0*/  FADD.FTZ R4, R30, R13 ;  /* 0x0000000d1e047221 */ /* 0x001fce0000010000 */
[----:B------:R-:W0:Y:S01]  /*1fec0*/  MUFU.EX2 R38, R7 ;  /* 0x0000000700267308 */ /* 0x000e220000000800 */
[----:B-1----:R-:W-:-:S04]  /*1fed0*/  FADD.FTZ R6, R8, R5 ;  /* 0x0000000508067221 */ /* 0x002fc80000010000 */
[----:B------:R-:W-:Y:S01]  /*1fee0*/  FADD.FTZ R13, R9, R6 ;  /* 0x00000006090d7221 */ /* 0x000fe20000010000 */
[----:B--2---:R-:W-:-:S04]  /*1fef0*/  FADD.FTZ R5, R41, R4 ;  /* 0x0000000429057221 */ /* 0x004fc80000010000 */
[----:B------:R-:W-:Y:S01]  /*1ff00*/  ST.E desc[UR46][R152.64+0x420], R13 ;  /* 0x0004200d98007985 */ /* 0x000fe2000c10192e */
[----:B0-----:R-:W-:-:S05]  /*1ff10*/  FADD.FTZ R27, R38, R5 ;  /* 0x00000005261b7221 */ /* 0x001fca0000010000 */
        /* <DEDUP_REMOVED lines=22> */
[--C-:B---3--:R-:W-:Y:S01]  /*20080*/  IMAD R49, R49, 0x2, R29.reuse ;  /* 0x0000000231317824 */ /* 0x108fe200078e021d */
[----:B------:R-:W-:Y:S01]  /*20090*/  STSM.16.M88.4 [R29], R168 ;  /* 0x000000a81d007844 */ /* 0x000fe20000000200 */
[C---:B------:R-:W-:Y:S02]  /*200a0*/  IMAD R6, R48.reuse, 0x2, R29 ;  /* 0x0000000230067824 */ /* 0x040fe400078e021d */
[----:B------:R-:W-:-:S03]  /*200b0*/  IMAD R48, R48, 0x2, R49 ;  /* 0x0000000230307824 */ /* 0x000fc600078e0231 */
[----:B------:R-:W-:Y:S04]  /*200c0*/  STSM.16.M88.4 [R6], R172 ;  /* 0x000000ac06007844 */ /* 0x000fe80000000200 */
[----:B------:R-:W-:Y:S04]  /*200d0*/  STSM.16.M88.4 [R49], R176 ;  /* 0x000000b031007844 */ /* 0x000fe80000000200 */
[----:B------:R-:W-:Y:S04]  /*200e0*/  STSM.16.M88.4 [R48], R180 ;  /* 0x000000b430007844 */ /* 0x000fe80000000200 */
[----:B------:R-:W2:Y:S01]  /*200f0*/  LD.E R5, desc[UR46][R152.64+0x200] ;  /* 0x0002002e98057980 */ /* 0x000ea2000c101900 */
[----:B------:R-:W-:Y:S01]  /*20100*/  LOP3.LUT R4, R22, 0x4, RZ, 0xfc, !PT ;  /* 0x0000000416047812 */ /* 0x000fe200078efcff */
[----:B--2---:R-:W-:Y:S01]  /*20110*/  FMUL.FTZ R7, R26, R5 ;  /* 0x000000051a077220 */ /* 0x004fe20000410000 */
[----:B------:R-:W-:-:S04]  /*20120*/  IMAD.MOV.U32 R5, RZ, RZ, R19 ;  /* 0x000000ffff057224 */ /* 0x000fc800078e0013 */
[----:B------:R0:W-:Y:S04]  /*20130*/  ST.E desc[UR46][R152.64+0x200], R7 ;  /* 0x0002000798007985 */ /* 0x0001e8000c10192e */
[----:B------:R-:W2:Y:S02]  /*20140*/  LD.E R9, desc[UR46][R4.64] ;  /* 0x0000002e04097980 */ /* 0x000ea4000c101900 */
[----:B--2---:R-:W-:-:S05]  /*20150*/  FMUL.FTZ R9, R26, R9 ;  /* 0x000000091a097220 */ /* 0x004fca0000410000 */
[----:B------:R1:W-:Y:S04]  /*20160*/  ST.E desc[UR46][R4.64], R9 ;  /* 0x0000000904007985 */ /* 0x0003e8000c10192e */
[----:B0-----:R-:W2:Y:S04]  /*20170*/  LD.E R7, desc[UR46][R152.64+0x240] ;  /* 0x0002402e98077980 */ /* 0x001ea8000c101900 */
[----:B------:R-:W3:Y:S04]  /*20180*/  LD.E R137, desc[UR46][R152.64+0x3f4] ;  /* 0x0003f42e98897980 */ /* 0x000ee8000c101900 */
[----:B------:R-:W4:Y:S04]  /*20190*/  LD.E R11, desc[UR46][R152.64+0x210] ;  /* 0x0002102e980b7980 */ /* 0x000f28000c101900 */
[----:B------:R-:W5:Y:S04]  /*201a0*/  LD.E R13, desc[UR46][R152.64+0x214] ;  /* 0x0002142e980d7980 */ /* 0x000f68000c101900 */
[----:B------:R-:W5:Y:S04]  /*201b0*/  LD.E R15, desc[UR46][R152.64+0x220] ;  /* 0x0002202e980f7980 */ /* 0x000f68000c101900 */
        /* <DEDUP_REMOVED lines=57> */
[----:B------:R-:W-:Y:S01]  /*20550*/  LOP3.LUT R6, R22, 0x8, RZ, 0xfc, !PT ;  /* 0x0000000816067812 */ /* 0x000fe200078efcff */
[C---:B--2---:R-:W-:Y:S01]  /*20560*/  FMUL.FTZ R7, R26.reuse, R7 ;  /* 0x000000071a077220 */ /* 0x044fe20000410000 */
[----:B---3--:R-:W-:-:S04]  /*20570*/  FMUL.FTZ R137, R26, R137 ;  /* 0x000000891a897220 */ /* 0x008fc80000410000 */
[----:B------:R0:W-:Y:S01]  /*20580*/  ST.E desc[UR46][R152.64+0x240], R7 ;  /* 0x0002400798007985 */ /* 0x0001e2000c10192e */
[C---:B----4-:R-:W-:Y:S01]  /*20590*/  FMUL.FTZ R11, R26.reuse, R11 ;  /* 0x0000000b1a0b7220 */ /* 0x050fe20000410000 */
[C---:B-----5:R-:W-:Y:S01]  /*205a0*/  FMUL.FTZ R13, R26.reuse, R13 ;  /* 0x0000000d1a0d7220 */ /* 0x060fe20000410000 */
[C---:B------:R-:W-:Y:S01]  /*205b0*/  FMUL.FTZ R15, R26.reuse, R15 ;  /* 0x0000000f1a0f7220 */ /* 0x040fe20000410000 */
[--C-:B0-----:R-:W-:Y:S02]  /*205c0*/  IMAD.MOV.U32 R7, RZ, RZ, R19.reuse ;  /* 0x000000ffff077224 */ /* 0x101fe400078e0013 */
        /* <DEDUP_REMOVED lines=118> */
[----:B------:R-:W2:Y:S01]  /*20d30*/  LD.E R10, desc[UR46][R6.64] ;  /* 0x0000002e060a7980 */ /* 0x000ea2000c101900 */
[----:B------:R-:W-:Y:S01]  /*20d40*/  LOP3.LUT R8, R22, 0xc, RZ, 0xfc, !PT ;  /* 0x0000000c16087812 */ /* 0x000fe200078efcff */
[----:B0-----:R-:W-:-:S02]  /*20d50*/  IMAD.MOV.U32 R9, RZ, RZ, R19 ;  /* 0x000000ffff097224 */ /* 0x001fc400078e0013 */
[----:B--2---:R-:W-:-:S05]  /*20d60*/  FMUL.FTZ R11, R25, R10 ;  /* 0x0000000a190b7220 */ /* 0x004fca0000410000 */
[----:B------:R0:W-:Y:S04]  /*20d70*/  ST.E desc[UR46][R6.64], R11 ;  /* 0x0000000b06007985 */ /* 0x0001e8000c10192e */
[----:B------:R-:W2:Y:S02]  /*20d80*/  LD.E R10, desc[UR46][R8.64] ;  /* 0x0000002e080a7980 */ /* 0x000ea4000c101900 */
[----:B--2---:R-:W-:-:S05]  /*20d90*/  FMUL.FTZ R13, R25, R10 ;  /* 0x0000000a190d7220 */ /* 0x004fca0000410000 */
[----:B------:R2:W-:Y:S04]  /*20da0*/  ST.E desc[UR46][R8.64], R13 ;  /* 0x0000000d08007985 */ /* 0x0005e8000c10192e */
[----:B------:R-:W3:Y:S04]  /*20db0*/  LD.E R140, desc[UR46][R152.64+0x3fc] ;  /* 0x0003fc2e988c7980 */ /* 0x000ee8000c101900 */
[----:B------:R-:W0:Y:S04]  /*20dc0*/  LD.E R10, desc[UR46][R152.64+0x218] ;  /* 0x0002182e980a7980 */ /* 0x000e28000c101900 */
[----:B------:R-:W2:Y:S04]  /*20dd0*/  LD.E R12, desc[UR46][R152.64+0x21c] ;  /* 0x00021c2e980c7980 */ /* 0x000ea8000c101900 */
        /* <DEDUP_REMOVED lines=59> */
[----:B-1----:R-:W5:Y:S01]  /*21190*/  LD.E R39, desc[UR46][R152.64+0x200] ;  /* 0x0002002e98277980 */ /* 0x002f62000c101900 */
[C---:B---3--:R-:W-:Y:S01]  /*211a0*/  FMUL.FTZ R31, R25.reuse, R140 ;  /* 0x0000008c191f7220 */ /* 0x048fe20000410000 */
[----:B0-----:R-:W-:-:S04]  /*211b0*/  FMUL.FTZ R11, R25, R10 ;  /* 0x0000000a190b7220 */ /* 0x001fc80000410000 */
[----:B------:R0:W-:Y:S01]  /*211c0*/  ST.E desc[UR46][R152.64+0x3fc], R31 ;  /* 0x0003fc1f98007985 */ /* 0x0001e2000c10192e */
[C---:B--2---:R-:W-:Y:S01]  /*211d0*/  FMUL.FTZ R13, R25.reuse, R12 ;  /* 0x0000000c190d7220 */ /* 0x044fe20000410000 */
[C---:B----4-:R-:W-:Y:S01]  /*211e0*/  FMUL.FTZ R15, R25.reuse, R14 ;  /* 0x0000000e190f7220 */ /* 0x050fe20000410000 */
[C---:B-----5:R-:W-:Y:S01]  /*211f0*/  FMUL.FTZ R21, R25.reuse, R24 ;  /* 0x0000001819157220 */ /* 0x060fe20000410000 */
[C---:B------:R-:W-:Y:S01]  /*21200*/  FMUL.FTZ R27, R25.reuse, R26 ;  /* 0x0000001a191b7220 */ /* 0x040fe20000410000 */
[C---:B------:R-:W-:Y:S01]  /*21210*/  FMUL.FTZ R29, R25.reuse, R28 ;  /* 0x0000001c191d7220 */ /* 0x040fe20000410000 */
[C---:B0-----:R-:W-:Y:S01]  /*21220*/  FMUL.FTZ R31, R25.reuse, R32 ;  /* 0x00000020191f7220 */ /* 0x041fe20000410000 */
[C---:B------:R-:W-:Y:S01]  /*21230*/  FMUL.FTZ R33, R25.reuse, R34 ;  /* 0x0000002219217220 */ /* 0x040fe20000410000 */
[C---:B------:R-:W-:Y:S01]  /*21240*/  FMUL.FTZ R35, R25.reuse, R36 ;  /* 0x0000002419237220 */ /* 0x040fe20000410000 */
[C---:B------:R-:W-:Y:S01]  /*21250*/  FMUL.FTZ R37, R25.reuse, R38 ;  /* 0x0000002619257220 */ /* 0x040fe20000410000 */
[----:B------:R0:W-:Y:S04]  /*21260*/  ST.E desc[UR46][R152.64+0x218], R11 ;  /* 0x0002180b98007985 */ /* 0x0001e8000c10192e */
[----:B------:R1:W-:Y:S04]  /*21270*/  ST.E desc[UR46][R152.64+0x21c], R13 ;  /* 0x00021c0d98007985 */ /* 0x0003e8000c10192e */
[----:B------:R2:W-:Y:S04]  /*21280*/  ST.E desc[UR46][R152.64+0x228], R15 ;  /* 0x0002280f98007985 */ /* 0x0005e8000c10192e */
[----:B------:R3:W-:Y:S01]  /*21290*/  ST.E desc[UR46][R152.64+0x22c], R21 ;  /* 0x00022c1598007985 */ /* 0x0007e2000c10192e */
[----:B0-----:R-:W-:-:S03]  /*212a0*/  FMUL.FTZ R11, R25, R30 ;  /* 0x0000001e190b7220 */ /* 0x001fc60000410000 */
[----:B------:R0:W-:Y:S01]  /*212b0*/  ST.E desc[UR46][R152.64+0x238], R27 ;  /* 0x0002381b98007985 */ /* 0x0001e2000c10192e */
[----:B-1----:R-:W-:-:S03]  /*212c0*/  FMUL.FTZ R13, R25, R40 ;  /* 0x00000028190d7220 */ /* 0x002fc60000410000 */
[----:B------:R1:W-:Y:S01]  /*212d0*/  ST.E desc[UR46][R152.64+0x23c], R29 ;  /* 0x00023c1d98007985 */ /* 0x0003e2000c10192e */
[----:B--2---:R-:W-:-:S03]  /*212e0*/  FMUL.FTZ R15, R25, R42 ;  /* 0x0000002a190f7220 */ /* 0x004fc60000410000 */
[----:B------:R2:W-:Y:S01]  /*212f0*/  ST.E desc[UR46][R152.64+0x24c], R31 ;  /* 0x00024c1f98007985 */ /* 0x0005e2000c10192e */
[----:B---3--:R-:W-:-:S03]  /*21300*/  FMUL.FTZ R21, R25, R44 ;  /* 0x0000002c19157220 */ /* 0x008fc60000410000 */
[----:B------:R3:W-:Y:S01]  /*21310*/  ST.E desc[UR46][R152.64+0x258], R33 ;  /* 0x0002582198007985 */ /* 0x0007e2000c10192e */
[----:B0-----:R-:W-:-:S03]  /*21320*/  FMUL.FTZ R27, R25, R46 ;  /* 0x0000002e191b7220 */ /* 0x001fc60000410000 */
[----:B------:R0:W-:Y:S01]  /*21330*/  ST.E desc[UR46][R152.64+0x25c], R35 ;  /* 0x00025c2398007985 */ /* 0x0001e2000c10192e */
[----:B-1----:R-:W-:-:S03]  /*21340*/  FMUL.FTZ R29, R25, R48 ;  /* 0x00000030191d7220 */ /* 0x002fc60000410000 */
[----:B------:R1:W-:Y:S01]  /*21350*/  ST.E desc[UR46][R152.64+0x268], R37 ;  /* 0x0002682598007985 */ /* 0x0003e2000c10192e */
[C---:B--2---:R-:W-:Y:S01]  /*21360*/  FMUL.FTZ R31, R25.reuse, R52 ;  /* 0x00000034191f7220 */ /* 0x044fe20000410000 */
[C---:B---3--:R-:W-:Y:S01]  /*21370*/  FMUL.FTZ R33, R25.reuse, R54 ;  /* 0x0000003619217220 */ /* 0x048fe20000410000 */
[C---:B0-----:R-:W-:Y:S01]  /*21380*/  FMUL.FTZ R35, R25.reuse, R56 ;  /* 0x0000003819237220 */ /* 0x041fe20000410000 */
[C---:B-1----:R-:W-:Y:S01]  /*21390*/  FMUL.FTZ R37, R25.reuse, R58 ;  /* 0x0000003a19257220 */ /* 0x042fe20000410000 */
        /* <DEDUP_REMOVED lines=80> */
[----:B------:R-:W-:Y:S01]  /*218a0*/  FMUL.FTZ R25, R25, R138 ;  /* 0x0000008a19197220 */ /* 0x000fe20000410000 */
[----:B------:R-:W-:Y:S04]  /*218b0*/  ST.E desc[UR46][R152.64+0x388], R11 ;  /* 0x0003880b98007985 */ /* 0x000fe8000c10192e */
[----:B------:R-:W-:Y:S04]  /*218c0*/  ST.E desc[UR46][R152.64+0x3ac], R13 ;  /* 0x0003ac0d98007985 */ /* 0x000fe8000c10192e */
[----:B------:R0:W-:Y:S04]  /*218d0*/  ST.E desc[UR46][R152.64+0x3b8], R15 ;  /* 0x0003b80f98007985 */ /* 0x0001e8000c10192e */
[----:B------:R1:W-:Y:S04]  /*218e0*/  ST.E desc[UR46][R152.64+0x3bc], R21 ;  /* 0x0003bc1598007985 */ /* 0x0003e8000c10192e */
[----:B------:R2:W-:Y:S04]  /*218f0*/  ST.E desc[UR46][R152.64+0x3c8], R27 ;  /* 0x0003c81b98007985 */ /* 0x0005e8000c10192e */
[----:B------:R3:W-:Y:S04]  /*21900*/  ST.E desc[UR46][R152.64+0x3cc], R29 ;  /* 0x0003cc1d98007985 */ /* 0x0007e8000c10192e */
[----:B------:R-:W-:Y:S04]  /*21910*/  ST.E desc[UR46][R152.64+0x3d8], R31 ;  /* 0x0003d81f98007985 */ /* 0x000fe8000c10192e */
[----:B------:R-:W-:Y:S04]  /*21920*/  ST.E desc[UR46][R152.64+0x3dc], R33 ;  /* 0x0003dc2198007985 */ /* 0x000fe8000c10192e */
[----:B------:R-:W-:Y:S04]  /*21930*/  ST.E desc[UR46][R152.64+0x3e8], R35 ;  /* 0x0003e82398007985 */ /* 0x000fe8000c10192e */
[----:B------:R-:W-:Y:S04]  /*21940*/  ST.E desc[UR46][R152.64+0x3ec], R37 ;  /* 0x0003ec2598007985 */ /* 0x000fe8000c10192e */
[----:B------:R4:W-:Y:S04]  /*21950*/  ST.E desc[UR46][R152.64+0x3f8], R25 ;  /* 0x0003f81998007985 */ /* 0x0009e8000c10192e */
[----:B------:R-:W-:Y:S04]  /*21960*/  ST.E desc[UR46][R152.64+0x200], R39 ;  /* 0x0002002798007985 */ /* 0x000fe8000c10192e */
[----:B0-----:R-:W5:Y:S04]  /*21970*/  LD.E R15, desc[UR46][R4.64] ;  /* 0x0000002e040f7980 */ /* 0x001f68000c101900 */
[----:B------:R-:W4:Y:S04]  /*21980*/  LD.E R13, desc[UR46][R152.64+0x1e8] ;  /* 0x0001e82e980d7980 */ /* 0x000f28000c101900 */
[----:B------:R-:W4:Y:S04]  /*21990*/  LD.E.64 R10, desc[UR46][R152.64+0xa8] ;  /* 0x0000a82e980a7980 */ /* 0x000f28000c101b00 */
[----:B-----5:R0:W-:Y:S04]  /*219a0*/  ST.E desc[UR46][R4.64], R15 ;  /* 0x0000000f04007985 */ /* 0x0201e8000c10192e */
[----:B-1----:R-:W5:Y:S04]  /*219b0*/  LD.E R21, desc[UR46][R6.64] ;  /* 0x0000002e06157980 */ /* 0x002f68000c101900 */
[----:B-----5:R1:W-:Y:S04]  /*219c0*/  ST.E desc[UR46][R6.64], R21 ;  /* 0x0000001506007985 */ /* 0x0203e8000c10192e */
[----:B--2---:R-:W2:Y:S04]  /*219d0*/  LD.E R27, desc[UR46][R8.64] ;  /* 0x0000002e081b7980 */ /* 0x004ea8000c101900 */
[----:B--2---:R2:W-:Y:S04]  /*219e0*/  ST.E desc[UR46][R8.64], R27 ;  /* 0x0000001b08007985 */ /* 0x0045e8000c10192e */
[----:B---3--:R-:W3:Y:S04]  /*219f0*/  LD.E R29, desc[UR46][R152.64+0x210] ;  /* 0x0002102e981d7980 */ /* 0x008ee8000c101900 */
[----:B----4-:R-:W4:Y:S04]  /*21a00*/  LD.E R25, desc[UR46][R152.64+0x214] ;  /* 0x0002142e98197980 */ /* 0x010f28000c101900 */
[----:B------:R-:W5:Y:S04]  /*21a10*/  LD.E R31, desc[UR46][R152.64+0x218] ;  /* 0x0002182e981f7980 */ /* 0x000f68000c101900 */
[----:B------:R-:W5:Y:S04]  /*21a20*/  LD.E R33, desc[UR46][R152.64+0x21c] ;  /* 0x00021c2e98217980 */ /* 0x000f68000c101900 */
[----:B------:R-:W5:Y:S04]  /*21a30*/  LD.E R35, desc[UR46][R152.64+0x220] ;  /* 0x0002202e98237980 */ /* 0x000f68000c101900 */
[----:B------:R-:W5:Y:S04]  /*21a40*/  LD.E R37, desc[UR46][R152.64+0x224] ;  /* 0x0002242e98257980 */ /* 0x000f68000c101900 */
[----:B0-----:R-:W5:Y:S04]  /*21a50*/  LD.E R15, desc[UR46][R152.64+0x228] ;  /* 0x0002282e980f7980 */ /* 0x001f68000c101900 */
[----:B------:R-:W5:Y:S04]  /*21a60*/  LD.E R39, desc[UR46][R152.64+0x22c] ;  /* 0x00022c2e98277980 */ /* 0x000f68000c101900 */
[----:B-1----:R-:W5:Y:S04]  /*21a70*/  LD.E R21, desc[UR46][R152.64+0x230] ;  /* 0x0002302e98157980 */ /* 0x002f68000c101900 */
        /* <DEDUP_REMOVED lines=115> */
[----:B---3--:R-:W-:Y:S04]  /*221b0*/  ST.E desc[UR46][R152.64+0x210], R29 ;  /* 0x0002101d98007985 */ /* 0x008fe8000c10192e */
[----:B----4-:R-:W-:Y:S04]  /*221c0*/  ST.E desc[UR46][R152.64+0x214], R25 ;  /* 0x0002141998007985 */ /* 0x010fe8000c10192e */
[----:B-----5:R-:W-:Y:S04]  /*221d0*/  ST.E desc[UR46][R152.64+0x218], R31 ;  /* 0x0002181f98007985 */ /* 0x020fe8000c10192e */
[----:B------:R-:W-:Y:S04]  /*221e0*/  ST.E desc[UR46][R152.64+0x21c], R33 ;  /* 0x00021c2198007985 */ /* 0x000fe8000c10192e */
[----:B------:R-:W-:Y:S04]  /*221f0*/  ST.E desc[UR46][R152.64+0x220], R35 ;  /* 0x0002202398007985 */ /* 0x000fe8000c10192e */
[----:B------:R-:W-:Y:S04]  /*22200*/  ST.E desc[UR46][R152.64+0x224], R37 ;  /* 0x0002242598007985 */ /* 0x000fe8000c10192e */
        /* <DEDUP_REMOVED lines=786> */
[----:B------:R-:W5:Y:S04]  /*25330*/  LD.E R13, desc[UR46][R4.64] ;  /* 0x0000002e040d7980 */ /* 0x000f68000c101900 */
[----:B-----5:R5:W-:Y:S04]  /*25340*/  ST.E desc[UR46][R4.64], R13 ;  /* 0x0000000d04007985 */ /* 0x020be8000c10192e */
[----:B------:R-:W3:Y:S04]  /*25350*/  LD.E R15, desc[UR46][R6.64] ;  /* 0x0000002e060f7980 */ /* 0x000ee8000c101900 */
[----:B---3--:R3:W-:Y:S04]  /*25360*/  ST.E desc[UR46][R6.64], R15 ;  /* 0x0000000f06007985 */ /* 0x0087e8000c10192e */
[----:B------:R-:W4:Y:S04]  /*25370*/  LD.E R21, desc[UR46][R8.64] ;  /* 0x0000002e08157980 */ /* 0x000f28000c101900 */
[----:B----4-:R4:W-:Y:S04]  /*25380*/  ST.E desc[UR46][R8.64], R21 ;  /* 0x0000001508007985 */ /* 0x0109e8000c10192e */
[----:B0-----:R-:W4:Y:S04]  /*25390*/  LD.E R25, desc[UR46][R152.64+0x210] ;  /* 0x0002102e98197980 */ /* 0x001f28000c101900 */
[----:B-1----:R-:W4:Y:S04]  /*253a0*/  LD.E R27, desc[UR46][R152.64+0x214] ;  /* 0x0002142e981b7980 */ /* 0x002f28000c101900 */
[----:B------:R-:W4:Y:S04]  /*253b0*/  LD.E R29, desc[UR46][R152.64+0x218] ;  /* 0x0002182e981d7980 */ /* 0x000f28000c101900 */
[----:B------:R-:W4:Y:S04]  /*253c0*/  LD.E R31, desc[UR46][R152.64+0x21c] ;  /* 0x00021c2e981f7980 */ /* 0x000f28000c101900 */
[----:B--2---:R-:W2:Y:S04]  /*253d0*/  LD.E R11, desc[UR46][R152.64+0x220] ;  /* 0x0002202e980b7980 */ /* 0x004ea8000c101900 */
[----:B------:R-:W2:Y:S04]  /*253e0*/  LD.E R33, desc[UR46][R152.64+0x224] ;  /* 0x0002242e98217980 */ /* 0x000ea8000c101900 */
[----:B-----5:R-:W5:Y:S04]  /*253f0*/  LD.E R5, desc[UR46][R152.64+0x228] ;  /* 0x0002282e98057980 */ /* 0x020f68000c101900 */
[----:B------:R-:W5:Y:S04]  /*25400*/  LD.E R13, desc[UR46][R152.64+0x22c] ;  /* 0x00022c2e980d7980 */ /* 0x000f68000c101900 */
[----:B---3--:R-:W3:Y:S04]  /*25410*/  LD.E R7, desc[UR46][R152.64+0x230] ;  /* 0x0002302e98077980 */ /* 0x008ee8000c101900 */
[----:B------:R-:W3:Y:S04]  /*25420*/  LD.E R15, desc[UR46][R152.64+0x234] ;  /* 0x0002342e980f7980 */ /* 0x000ee8000c101900 */
[----:B----4-:R-:W4:Y:S04]  /*25430*/  LD.E R9, desc[UR46][R152.64+0x238] ;  /* 0x0002382e98097980 */ /* 0x010f28000c101900 */
[----:B------:R-:W4:Y:S04]  /*25440*/  LD.E R21, desc[UR46][R152.64+0x23c] ;  /* 0x00023c2e98157980 */ /* 0x000f28000c101900 */
        /* <DEDUP_REMOVED lines=112> */
[----:B------:R0:W-:Y:S04]  /*25b50*/  ST.E desc[UR46][R152.64+0x210], R25 ;  /* 0x0002101998007985 */ /* 0x0001e8000c10192e */
[----:B------:R0:W-:Y:S04]  /*25b60*/  ST.E desc[UR46][R152.64+0x214], R27 ;  /* 0x0002141b98007985 */ /* 0x0001e8000c10192e */
[----:B------:R0:W-:Y:S04]  /*25b70*/  ST.E desc[UR46][R152.64+0x218], R29 ;  /* 0x0002181d98007985 */ /* 0x0001e8000c10192e */
[----:B------:R0:W-:Y:S04]  /*25b80*/  ST.E desc[UR46][R152.64+0x21c], R31 ;  /* 0x00021c1f98007985 */ /* 0x0001e8000c10192e */
[----:B--2---:R0:W-:Y:S04]  /*25b90*/  ST.E desc[UR46][R152.64+0x220], R11 ;  /* 0x0002200b98007985 */ /* 0x0041e8000c10192e */
[----:B------:R0:W-:Y:S04]  /*25ba0*/  ST.E desc[UR46][R152.64+0x224], R33 ;  /* 0x0002242198007985 */ /* 0x0001e8000c10192e */
[----:B-----5:R0:W-:Y:S04]  /*25bb0*/  ST.E desc[UR46][R152.64+0x228], R5 ;  /* 0x0002280598007985 */ /* 0x0201e8000c10192e */
[----:B------:R0:W-:Y:S04]  /*25bc0*/  ST.E desc[UR46][R152.64+0x22c], R13 ;  /* 0x00022c0d98007985 */ /* 0x0001e8000c10192e */
[----:B---3--:R0:W-:Y:S04]  /*25bd0*/  ST.E desc[UR46][R152.64+0x230], R7 ;  /* 0x0002300798007985 */ /* 0x0081e8000c10192e */
[----:B------:R0:W-:Y:S04]  /*25be0*/  ST.E desc[UR46][R152.64+0x234], R15 ;  /* 0x0002340f98007985 */ /* 0x0001e8000c10192e */
[----:B----4-:R0:W-:Y:S04]  /*25bf0*/  ST.E desc[UR46][R152.64+0x238], R9 ;  /* 0x0002380998007985 */ /* 0x0101e8000c10192e */
        /* <DEDUP_REMOVED lines=129> */
.L_x_5328:
[----:B------:R-:W-:Y:S05]  /*26410*/  BSYNC B0 ;  /* 0x0000000000007941 */ /* 0x000fea0003800000 */
.L_x_5327:
[C---:B------:R-:W-:Y:S01]  /*26420*/  ISETP.GT.AND P1, PT, R0.reuse, UR43, PT ;  /* 0x0000002b00007c0c */ /* 0x040fe2000bf24270 */
[----:B------:R-:W-:-:S12]  /*26430*/  VIADD R0, R0, 0xffffffff ;  /* 0xffffffff00007836 */ /* 0x000fd80000000000 */
[----:B------:R-:W-:Y:S05]  /*26440*/  @P1 BRA `(.L_x_5329) ;  /* 0xffffff54007c1947 */ /* 0x000fea000383ffff */
.L_x_5296:
[----:B------:R-:W-:Y:S05]  /*26450*/  WARPSYNC.ALL ;  /* 0x0000000000007948 */ /* 0x000fea0003800000 */
[----:B01----:R-:W2:Y:S04]  /*26460*/  LDL R5, [R1+0x420] ;  /* 0x0004200001057983 */ /* 0x003ea80000100800 */
[----:B------:R-:W3:Y:S04]  /*26470*/  LDL R8, [R1+0x424] ;  /* 0x0004240001087983 */ /* 0x000ee80000100800 */
[----:B------:R-:W4:Y:S01]  /*26480*/  LDL.64 R14, [R1+0xd8] ;  /* 0x0000d800010e7983 */ /* 0x000f220000100a00 */
[----:B------:R-:W-:Y:S08]  /*26490*/  BAR.ARV 0x8, 0x100 ;  /* 0x0204000000007b1d */ /* 0x000ff00000002000 */
[----:B------:R-:W-:Y:S06]  /*264a0*/  BAR.SYNC.DEFER_BLOCKING 0xf, 0x100 ;  /* 0x03c4000000007b1d */ /* 0x000fec0000010000 */
[----:B--2---:R-:W0:Y:S02]  /*264b0*/  SHFL.BFLY PT, R0, R5, 0x2, 0x1f ;  /* 0x0c401f0005007f89 */ /* 0x004e2400000e0000 */
[----:B0-----:R-:W-:-:S05]  /*264c0*/  FADD.FTZ R0, R5, R0 ;  /* 0x0000000005007221 */ /* 0x001fca0000010000 */
[----:B------:R-:W0:Y:S02]  /*264d0*/  SHFL.BFLY PT, R3, R0, 0x1, 0x1f ;  /* 0x0c201f0000037f89 */ /* 0x000e2400000e0000 */
[----:B0-----:R-:W-:-:S05]  /*264e0*/  FADD.FTZ R4, R0, R3 ;  /* 0x0000000300047221 */ /* 0x001fca0000010000 */
[----:B------:R-:W-:Y:S04]  /*264f0*/  STL [R1+0x420], R4 ;  /* 0x0004200401007387 */ /* 0x000fe80000100800 */
[----:B------:R-:W2:Y:S04]  /*26500*/  LDL R21, [R1+0x420] ;  /* 0x0004200001157983 */ /* 0x000ea80000100800 */
[----:B---3--:R-:W0:Y:S02]  /*26510*/  SHFL.BFLY PT, R3, R8, 0x2, 0x1f ;  /* 0x0c401f0008037f89 */ /* 0x008e2400000e0000 */
[----:B0-----:R-:W-:-:S05]  /*26520*/  FADD.FTZ R3, R3, R8 ;  /* 0x0000000803037221 */ /* 0x001fca0000010000 */
[----:B------:R-:W0:Y:S02]  /*26530*/  SHFL.BFLY PT, R6, R3, 0x1, 0x1f ;  /* 0x0c201f0003067f89 */ /* 0x000e2400000e0000 */
[----:B0-----:R-:W-:-:S05]  /*26540*/  FADD.FTZ R6, R3, R6 ;  /* 0x0000000603067221 */ /* 0x001fca0000010000 */
[----:B------:R-:W-:-:S13]  /*26550*/  FSETP.NE.FTZ.AND P2, PT, R6, RZ, PT ;  /* 0x000000ff0600720b */ /* 0x000fda0003f55000 */
[----:B------:R-:W3:Y:S04]  /*26560*/  @P2 LDL R9, [R1+0x430] ;  /* 0x0004300001092983 */ /* 0x000ee80000100800 */
[----:B------:R-:W5:Y:S01]  /*26570*/  @P2 LDL R10, [R1+0x414] ;  /* 0x00041400010a2983 */ /* 0x000f620000100800 */
[----:B--2---:R-:W-:-:S13]  /*26580*/  FSETP.NE.FTZ.AND P1, PT, R21, RZ, PT ;  /* 0x000000ff1500720b */ /* 0x004fda0003f35000 */
[----:B------:R-:W2:Y:S04]  /*26590*/  @P1 LDL R0, [R1+0x430] ;  /* 0x0004300001001983 */ /* 0x000ea80000100800 */
[----:B------:R-:W4:Y:S01]  /*265a0*/  @P1 LDL R5, [R1+0x410] ;  /* 0x0004100001051983 */ /* 0x000f220000100800 */
[----:B------:R-:W0:Y:S08]  /*265b0*/  @P2 MUFU.LG2 R11, R6 ;  /* 0x00000006000b2308 */ /* 0x000e300000000c00 */
[----:B------:R-:W1:Y:S01]  /*265c0*/  @P1 MUFU.LG2 R7, R21 ;  /* 0x0000001500071308 */ /* 0x000e620000000c00 */
[----:B------:R-:W-:-:S02]  /*265d0*/  IMAD.MOV.U32 R4, RZ, RZ, -0x800000 ;  /* 0xff800000ff047424 */ /* 0x000fc400078e00ff */
[----:B------:R-:W-:Y:S02]  /*265e0*/  IMAD.MOV.U32 R8, RZ, RZ, -0x800000 ;  /* 0xff800000ff087424 */ /* 0x000fe400078e00ff */
[----:B0-----:R-:W-:Y:S01]  /*265f0*/  @P2 FMUL.FTZ R12, R11, 0.69314718246459960938 ;  /* 0x3f3172180b0c2820 */ /* 0x001fe20000410000 */
[----:B-1----:R-:W-:Y:S01]  /*26600*/  @P1 FMUL.FTZ R7, R7, 0.69314718246459960938 ;  /* 0x3f31721807071820 */ /* 0x002fe20000410000 */
[----:B------:R-:W-:Y:S01]  /*26610*/  STL [R1+0x424], R6 ;  /* 0x0004240601007387 */ /* 0x000fe20000100800 */
[----:B---3--:R-:W-:-:S04]  /*26620*/  @P2 FMUL.FTZ R9, R9, 0.69314718246459960938 ;  /* 0x3f31721809092820 */ /* 0x008fc80000410000 */
[----:B-----5:R-:W-:-:S05]  /*26630*/  @P2 FFMA.FTZ R8, R9, R10, R12 ;  /* 0x0000000a09082223 */ /* 0x020fca000001000c */
[----:B------:R0:W-:Y:S01]  /*26640*/  STL [R1+0x424], R8 ;  /* 0x0004240801007387 */ /* 0x0001e20000100800 */
[----:B--2---:R-:W-:-:S04]  /*26650*/  @P1 FMUL.FTZ R0, R0, 0.69314718246459960938 ;  /* 0x3f31721800001820 */ /* 0x004fc80000410000 */
[----:B----4-:R-:W-:Y:S02]  /*26660*/  @P1 FFMA.FTZ R4, R0, R5, R7 ;  /* 0x0000000500041223 */ /* 0x010fe40000010007 */
[----:B------:R-:W2:Y:S04]  /*26670*/  LDL R5, [R1+0x1e8] ;  /* 0x0001e80001057983 */ /* 0x000ea80000100800 */
[----:B------:R1:W-:Y:S04]  /*26680*/  STL [R1+0x420], R4 ;  /* 0x0004200401007387 */ /* 0x0003e80000100800 */
[----:B------:R-:W3:Y:S02]  /*26690*/  LD.E R0, desc[UR46][R14.64+0x4] ;  /* 0x0000042e0e007980 */ /* 0x000ee4000c101900 */
[----:B---3--:R-:W-:-:S13]  /*266a0*/  ISETP.NE.AND P0, PT, R0, RZ, PT ;  /* 0x000000ff0000720c */ /* 0x008fda0003f05270 */
[----:B------:R-:W3:Y:S04]  /*266b0*/  @!P0 LDL.64 R12, [R1+0xe0] ;  /* 0x0000e000010c8983 */ /* 0x000ee80000100a00 */
[----:B------:R-:W2:Y:S01]  /*266c0*/  @!P0 LD.E R10, desc[UR46][R14.64] ;  /* 0x0000002e0e0a8980 */ /* 0x000ea2000c101900 */
[----:B------:R-:W-:-:S06]  /*266d0*/  IMAD.MOV.U32 R0, RZ, RZ, RZ ;  /* 0x000000ffff007224 */ /* 0x000fcc00078e00ff */
[----:B------:R-:W4:Y:S01]  /*266e0*/  @P1 MUFU.RCP R0, R21 ;  /* 0x0000001500001308 */ /* 0x000f220000001000 */
[----:B---3--:R-:W3:Y:S01]  /*266f0*/  @!P0 LD.E.64 R12, desc[UR46][R12.64] ;  /* 0x0000002e0c0c8980 */ /* 0x008ee2000c101b00 */
[----:B--2---:R-:W-:-:S04]  /*26700*/  @!P0 IMAD R10, R5, 0x40, R10 ;  /* 0x00000040050a8824 */ /* 0x004fc800078e020a */
[----:B---3--:R-:W-:-:S05]  /*26710*/  @!P0 IMAD.WIDE R10, R10, 0x4, R12 ;  /* 0x000000040a0a8825 */ /* 0x008fca00078e020c */
[----:B----4-:R2:W-:Y:S04]  /*26720*/  @!P0 ST.E desc[UR46][R10.64], R0 ;  /* 0x000000000a008985 */ /* 0x0105e8000c10192e */
[----:B------:R-:W3:Y:S04]  /*26730*/  @!P0 LDL.64 R14, [R1+0xd8] ;  /* 0x0000d800010e8983 */ /* 0x000ee80000100a00 */
[----:B---3--:R-:W3:Y:S02]  /*26740*/  @!P0 LD.E R3, desc[UR46][R14.64+0x4] ;  /* 0x0000042e0e038980 */ /* 0x008ee4000c101900 */
[----:B---3--:R-:W-:-:S13]  /*26750*/  @!P0 ISETP.NE.AND P0, PT, R3, RZ, PT ;  /* 0x000000ff0300820c */ /* 0x008fda0003f05270 */
[----:B0-----:R-:W3:Y:S04]  /*26760*/  @!P0 LDL.64 R8, [R1+0xe0] ;  /* 0x0000e00001088983 */ /* 0x001ee80000100a00 */
[----:B-1----:R-:W4:Y:S01]  /*26770*/  @!P0 LD.E R4, desc[UR46][R14.64] ;  /* 0x0000002e0e048980 */ /* 0x002f22000c101900 */
[----:B------:R-:W-:-:S06]  /*26780*/  IMAD.MOV.U32 R3, RZ, RZ, RZ ;  /* 0x000000ffff037224 */ /* 0x000fcc00078e00ff */
[----:B------:R-:W0:Y:S01]  /*26790*/  @P2 MUFU.RCP R3, R6 ;  /* 0x0000000600032308 */ /* 0x000e220000001000 */
[----:B---3--:R-:W3:Y:S01]  /*267a0*/  @!P0 LD.E.64 R8, desc[UR46][R8.64] ;  /* 0x0000002e08088980 */ /* 0x008ee2000c101b00 */
[----:B----4-:R-:W-:-:S04]  /*267b0*/  @!P0 IMAD R4, R5, 0x40, R4 ;  /* 0x0000004005048824 */ /* 0x010fc800078e0204 */
[----:B------:R-:W-:-:S04]  /*267c0*/  @!P0 VIADD R4, R4, 0x8 ;  /* 0x0000000804048836 */ /* 0x000fc80000000000 */
[----:B---3--:R-:W-:-:S05]  /*267d0*/  @!P0 IMAD.WIDE R4, R4, 0x4, R8 ;  /* 0x0000000404048825 */ /* 0x008fca00078e0208 */
[----:B0-----:R0:W-:Y:S04]  /*267e0*/  @!P0 ST.E desc[UR46][R4.64], R3 ;  /* 0x0000000304008985 */ /* 0x0011e8000c10192e */
[----:B------:R-:W3:Y:S04]  /*267f0*/  LDL R142, [R1+0x1e8] ;  /* 0x0001e800018e7983 */ /* 0x000ee80000100800 */
        /* <DEDUP_REMOVED lines=59> */
[----:B--2---:R-:W2:Y:S04]  /*26bb0*/  LDL.64 R10, [R1+0x3a8] ;  /* 0x0003a800010a7983 */ /* 0x004ea80000100a00 */
[----:B------:R-:W2:Y:S04]  /*26bc0*/  LDL.64 R6, [R1+0x3b8] ;  /* 0x0003b80001067983 */ /* 0x000ea80000100a00 */
[----:B------:R-:W2:Y:S04]  /*26bd0*/  LDL.64 R12, [R1+0x3c8] ;  /* 0x0003c800010c7983 */ /* 0x000ea80000100a00 */
[----:B0-----:R-:W2:Y:S04]  /*26be0*/  LDL.64 R4, [R1+0x3d8] ;  /* 0x0003d80001047983 */ /* 0x001ea80000100a00 */
[----:B------:R-:W2:Y:S04]  /*26bf0*/  LDL.64 R8, [R1+0x3e8] ;  /* 0x0003e80001087983 */ /* 0x000ea80000100a00 */
[----:B------:R-:W2:Y:S04]  /*26c00*/  LDL R141, [R1+0x1f0] ;  /* 0x0001f000018d7983 */ /* 0x000ea80000100800 */
[----:B------:R-:W2:Y:S01]  /*26c10*/  LDL R21, [R1+0x1f4] ;  /* 0x0001f40001157983 */ /* 0x000ea20000100800 */
[----:B---3--:R-:W-:-:S05]  /*26c20*/  VIADD R142, R142, 0x1 ;  /* 0x000000018e8e7836 */ /* 0x008fca0000000000 */
[----:B------:R-:W-:-:S13]  /*26c30*/  ISETP.NE.AND P0, PT, R142, 0x2, PT ;  /* 0x000000028e00780c */ /* 0x000fda0003f05270 */
[----:B------:R-:W3:Y:S01]  /*26c40*/  @!P0 LDL R140, [R1+0x1ec] ;  /* 0x0001ec00018c8983 */ /* 0x000ee20000100800 */
[-C--:B----4-:R-:W-:Y:S01]  /*26c50*/  FMUL.FTZ R15, R15, R3.reuse ;  /* 0x000000030f0f7220 */ /* 0x090fe20000410000 */
[-C--:B------:R-:W-:Y:S01]  /*26c60*/  FMUL.FTZ R14, R14, R3.reuse ;  /* 0x000000030e0e7220 */ /* 0x080fe20000410000 */
[-C--:B-----5:R-:W-:Y:S01]  /*26c70*/  FMUL.FTZ R25, R25, R3.reuse ;  /* 0x0000000319197220 */ /* 0x0a0fe20000410000 */
[-C--:B------:R-:W-:Y:S01]  /*26c80*/  FMUL.FTZ R24, R24, R3.reuse ;  /* 0x0000000318187220 */ /* 0x080fe20000410000 */
[-C--:B------:R-:W-:Y:S01]  /*26c90*/  FMUL.FTZ R135, R135, R0.reuse ;  /* 0x0000000087877220 */ /* 0x080fe20000410000 */
[-C--:B------:R-:W-:Y:S01]  /*26ca0*/  FMUL.FTZ R134, R134, R0.reuse ;  /* 0x0000000086867220 */ /* 0x080fe20000410000 */
[----:B------:R0:W-:Y:S01]  /*26cb0*/  STL.64 [R1+0x358], R14 ;  /* 0x0003580e01007387 */ /* 0x0001e20000100a00 */
[-C--:B------:R-:W-:Y:S01]  /*26cc0*/  FMUL.FTZ R139, R139, R3.reuse ;  /* 0x000000038b8b7220 */ /* 0x080fe20000410000 */
[-C--:B------:R-:W-:Y:S01]  /*26cd0*/  FMUL.FTZ R138, R138, R3.reuse ;  /* 0x000000038a8a7220 */ /* 0x080fe20000410000 */
[-C--:B------:R-:W-:Y:S01]  /*26ce0*/  FMUL.FTZ R137, R137, R0.reuse ;  /* 0x0000000089897220 */ /* 0x080fe20000410000 */
[----:B------:R1:W-:Y:S01]  /*26cf0*/  STL.64 [R1+0x398], R24 ;  /* 0x0003981801007387 */ /* 0x0003e20000100a00 */
        /* <DEDUP_REMOVED lines=119> */
[----:B0-----:R-:W-:-:S02]  /*27470*/  VIADD R14, R141, 0x1 ;  /* 0x000000018d0e7836 */ /* 0x001fc40000000000 */
[----:B-1----:R-:W-:Y:S01]  /*27480*/  VIADD R24, R21, 0x1 ;  /* 0x0000000115187836 */ /* 0x002fe20000000000 */
[----:B------:R1:W-:Y:S04]  /*27490*/  STL [R1+0x1e8], R142 ;  /* 0x0001e88e01007387 */ /* 0x0003e80000100800 */
        /* <DEDUP_REMOVED lines=11> */
[----:B------:R1:W-:Y:S01]  /*27550*/  STL.64 [R1+0x290], R118 ;  /* 0x0002907601007387 */ /* 0x0003e20000100a00 */
[----:B---3--:R-:W-:-:S03]  /*27560*/  @!P0 LOP3.LUT R140, R140, 0x1, RZ, 0x3c, !PT ;  /* 0x000000018c8c8812 */ /* 0x008fc600078e3cff */
        /* <DEDUP_REMOVED lines=51> */
[----:B------:R1:W-:Y:S04]  /*278a0*/  @!P0 STL [R1+0x1ec], R140 ;  /* 0x0001ec8c01008387 */ /* 0x0003e80000100800 */
[----:B------:R1:W-:Y:S04]  /*278b0*/  STL [R1+0x1f4], R24 ;  /* 0x0001f41801007387 */ /* 0x0003e80000100800 */
[----:B------:R1:W-:Y:S01]  /*278c0*/  @!P0 STL [R1+0x1e8], RZ ;  /* 0x0001e8ff01008387 */ /* 0x0003e20000100800 */
[----:B------:R-:W-:Y:S01]  /*278d0*/  IMAD.MOV.U32 R0, RZ, RZ, 0x1 ;  /* 0x00000001ff007424 */ /* 0x000fe200078e00ff */
[----:B------:R-:W-:Y:S06]  /*278e0*/  BAR.ARV 0xe, 0x100 ;  /* 0x0384000000007b1d */ /* 0x000fec0000002000 */
.L_x_5214:
[----:B------:R-:W2:Y:S08]  /*278f0*/  S2UR UR4, SR_CgaCtaId ;  /* 0x00000000000479c3 */ /* 0x000eb00000008800 */
[----:B------:R-:W-:Y:S01]  /*27900*/  BAR.SYNC.DEFER_BLOCKING 0x5, 0x180 ;  /* 0x0146000000007b1d */ /* 0x000fe20000010000 */
[----:B------:R-:W-:-:S04]  /*27910*/  PRMT R0, R0, 0x9910, RZ ;  /* 0x0000991000007816 */ /* 0x000fc800000000ff */
[----:B------:R-:W-:Y:S01]  /*27920*/  ISETP.NE.AND P0, PT, R0, RZ, PT ;  /* 0x000000ff0000720c */ /* 0x000fe20003f05270 */
[----:B------:R-:W-:Y:S01]  /*27930*/  UMOV UR44, 0x400 ;  /* 0x00000400002c7882 */ /* 0x000fe20000000000 */
[----:B------:R-:W-:Y:S01]  /*27940*/  BSSY B0, `(.L_x_5330) ;  /* 0x00002a3000007945 */ /* 0x000fe20003800000 */
[----:B--2---:R-:W-:-:S09]  /*27950*/  ULEA UR44, UR4, UR44, 0x18 ;  /* 0x0000002c042c7291 */ /* 0x004fd2000f8ec03f */
[----:B------:R-:W2:Y:S02]  /*27960*/  LDS R3, [UR44+0x388d0] ;  /* 0x0388d02cff037984 */ /* 0x000ea40008000800 */
[----:B--2---:R-:W-:Y:S01]  /*27970*/  R2UR UR4, R3 ;  /* 0x00000000030472ca */ /* 0x004fe200000e0000 */
[----:B------:R-:W-:Y:S06]  /*27980*/  BAR.ARV 0x4, 0x180 ;  /* 0x0106000000007b1d */ /* 0x000fec0000002000 */
[----:B------:R-:W-:Y:S08]  /*27990*/  @!P0 BRA `(.L_x_5331) ;  /* 0x0000001c00688947 */ /* 0x000ff00003800000 */
[----:B-1----:R-:W2:Y:S04]  /*279a0*/  LDL.128 R136, [R1+0x200] ;  /* 0x0002000001887983 */ /* 0x002ea80000100c00 */
[----:B------:R-:W3:Y:S04]  /*279b0*/  LDL.128 R128, [R1+0x220] ;  /* 0x0002200001807983 */ /* 0x000ee80000100c00 */
[----:B------:R-:W4:Y:S04]  /*279c0*/  LDL.128 R132, [R1+0x210] ;  /* 0x0002100001847983 */ /* 0x000f280000100c00 */
[----:B------:R-:W5:Y:S04]  /*279d0*/  LDL.128 R120, [R1+0x240] ;  /* 0x0002400001787983 */ /* 0x000f680000100c00 */
        /* <DEDUP_REMOVED lines=24> */
[----:B0-----:R-:W5:Y:S04]  /*27b60*/  LDL.128 R8, [R1+0x3e0] ;  /* 0x0003e00001087983 */ /* 0x001f680000100c00 */
[----:B------:R-:W5:Y:S04]  /*27b70*/  LDL.128 R28, [R1+0x3b0] ;  /* 0x0003b000011c7983 */ /* 0x000f680000100c00 */
[----:B------:R-:W5:Y:S04]  /*27b80*/  LDL.128 R12, [R1+0x3d0] ;  /* 0x0003d000010c7983 */ /* 0x000f680000100c00 */
[----:B------:R-:W5:Y:S01]  /*27b90*/  LDL.128 R4, [R1+0x3f0] ;  /* 0x0003f00001047983 */ /* 0x000f620000100c00 */
[----:B------:R-:W-:-:S04]  /*27ba0*/  IADD3 R208, P2, R156, 0x2000, RZ ;  /* 0x000020009cd07810 */ /* 0x000fc80007f5e0ff */
[----:B------:R-:W-:Y:S02]  /*27bb0*/  LOP3.LUT R209, R208, 0x380, RZ, 0xc0, !PT ;  /* 0x00000380d0d17812 */ /* 0x000fe400078ec0ff */
[C---:B------:R-:W-:Y:S02]  /*27bc0*/  IADD3 R212, P0, R156.reuse, 0x40, RZ ;  /* 0x000000409cd47810 */ /* 0x040fe40007f1e0ff */
[----:B------:R-:W-:Y:S02]  /*27bd0*/  SHF.R.U64 R209, R209, 0x3, RZ ;  /* 0x00000003d1d17819 */ /* 0x000fe400000012ff */
[----:B------:R-:W-:Y:S02]  /*27be0*/  IADD3 R210, P1, R156, 0x60, RZ ;  /* 0x000000609cd27810 */ /* 0x000fe40007f3e0ff */
[----:B------:R-:W-:Y:S01]  /*27bf0*/  LOP3.LUT R208, R209, R208, RZ, 0x3c, !PT ;  /* 0x000000d0d1d07212 */ /* 0x000fe200078e3cff */
[----:B------:R-:W-:Y:S01]  /*27c00*/  IMAD.X R209, RZ, RZ, R157, P2 ;  /* 0x000000ffffd17224 */ /* 0x000fe200010e069d */
[----:B------:R-:W-:-:S02]  /*27c10*/  LOP3.LUT R0, R212, 0x380, RZ, 0xc0, !PT ;  /* 0x00000380d4007812 */ /* 0x000fc400078ec0ff */
[C---:B------:R-:W-:Y:S01]  /*27c20*/  IADD3 R179, P2, R156.reuse, 0x4060, RZ ;  /* 0x000040609cb37810 */ /* 0x040fe20007f5e0ff */
[----:B------:R-:W-:Y:S01]  /*27c30*/  IMAD.X R211, RZ, RZ, R157, P1 ;  /* 0x000000ffffd37224 */ /* 0x000fe200008e069d */
[----:B------:R-:W-:Y:S02]  /*27c40*/  IADD3 R170, P3, R156, 0x2020, RZ ;  /* 0x000020209caa7810 */ /* 0x000fe40007f7e0ff */
[----:B------:R-:W-:Y:S02]  /*27c50*/  SHF.R.U64 R213, R0, 0x3, RZ ;  /* 0x0000000300d57819 */ /* 0x000fe400000012ff */
[C---:B------:R-:W-:Y:S02]  /*27c60*/  IADD3 R181, P1, R156.reuse, 0x4040, RZ ;  /* 0x000040409cb57810 */ /* 0x040fe40007f3e0ff */
[----:B------:R-:W-:Y:S02]  /*27c70*/  IADD3 R207, P4, R156, 0x2040, RZ ;  /* 0x000020409ccf7810 */ /* 0x000fe40007f9e0ff */
[----:B------:R-:W-:-:S02]  /*27c80*/  LOP3.LUT R178, R179, 0x380, RZ, 0xc0, !PT ;  /* 0x00000380b3b27812 */ /* 0x000fc400078ec0ff */
[----:B------:R-:W-:Y:S02]  /*27c90*/  IADD3 R205, P5, R156, 0x2060, RZ ;  /* 0x000020609ccd7810 */ /* 0x000fe40007fbe0ff */
[----:B------:R-:W-:Y:S02]  /*27ca0*/  LOP3.LUT R171, R170, 0x380, RZ, 0xc0, !PT ;  /* 0x00000380aaab7812 */ /* 0x000fe400078ec0ff */
[----:B------:R-:W-:Y:S01]  /*27cb0*/  LOP3.LUT R212, R213, R212, RZ, 0x3c, !PT ;  /* 0x000000d4d5d47212 */ /* 0x000fe200078e3cff */
[----:B------:R-:W-:Y:S01]  /*27cc0*/  IMAD.X R213, RZ, RZ, R157, P0 ;  /* 0x000000ffffd57224 */ /* 0x000fe200000e069d */
[----:B------:R-:W-:Y:S02]  /*27cd0*/  LOP3.LUT R180, R181, 0x380, RZ, 0xc0, !PT ;  /* 0x00000380b5b47812 */ /* 0x000fe400078ec0ff */
[----:B------:R-:W-:Y:S02]  /*27ce0*/  LOP3.LUT R206, R207, 0x380, RZ, 0xc0, !PT ;  /* 0x00000380cfce7812 */ /* 0x000fe400078ec0ff */
[----:B------:R-:W-:-:S02]  /*27cf0*/  SHF.R.U64 R178, R178, 0x3, RZ ;  /* 0x00000003b2b27819 */ /* 0x000fc400000012ff */
[C---:B------:R-:W-:Y:S02]  /*27d00*/  IADD3 R141, P6, R156.reuse, 0x20, RZ ;  /* 0x000000209c8d7810 */ /* 0x040fe40007fde0ff */
[----:B------:R-:W-:Y:S02]  /*27d10*/  IADD3 R183, P0, R156, 0x4020, RZ ;  /* 0x000040209cb77810 */ /* 0x000fe40007f1e0ff */
[----:B------:R-:W-:Y:S02]  /*27d20*/  LOP3.LUT R204, R205, 0x380, RZ, 0xc0, !PT ;  /* 0x00000380cdcc7812 */ /* 0x000fe400078ec0ff */
[----:B------:R-:W-:Y:S02]  /*27d30*/  SHF.R.U64 R171, R171, 0x3, RZ ;  /* 0x00000003abab7819 */ /* 0x000fe400000012ff */
[----:B------:R-:W-:Y:S02]  /*27d40*/  SHF.R.U64 R180, R180, 0x3, RZ ;  /* 0x00000003b4b47819 */ /* 0x000fe400000012ff */
[----:B------:R-:W-:-:S02]  /*27d50*/  SHF.R.U64 R206, R206, 0x3, RZ ;  /* 0x00000003cece7819 */ /* 0x000fc400000012ff */
[----:B------:R-:W-:Y:S01]  /*27d60*/  LOP3.LUT R178, R178, R179, RZ, 0x3c, !PT ;  /* 0x000000b3b2b27212 */ /* 0x000fe200078e3cff */
[--C-:B------:R-:W-:Y:S01]  /*27d70*/  IMAD.X R179, RZ, RZ, R157.reuse, P2 ;  /* 0x000000ffffb37224 */ /* 0x100fe200010e069d */
[----:B------:R-:W-:Y:S02]  /*27d80*/  LOP3.LUT R140, R141, 0x380, RZ, 0xc0, !PT ;  /* 0x000003808d8c7812 */ /* 0x000fe400078ec0ff */
[----:B------:R-:W-:Y:S02]  /*27d90*/  LOP3.LUT R182, R183, 0x380, RZ, 0xc0, !PT ;  /* 0x00000380b7b67812 */ /* 0x000fe400078ec0ff */
[----:B------:R-:W-:Y:S02]  /*27da0*/  SHF.R.U64 R204, R204, 0x3, RZ ;  /* 0x00000003cccc7819 */ /* 0x000fe400000012ff */
[----:B------:R-:W-:Y:S02]  /*27db0*/  IADD3 R147, P2, R158, 0x3000, RZ ;  /* 0x000030009e937810 */ /* 0x000fe40007f5e0ff */
[----:B------:R-:W-:Y:S01]  /*27dc0*/  LOP3.LUT R170, R171, R170, RZ, 0x3c, !PT ;  /* 0x000000aaabaa7212 */ /* 0x000fe200078e3cff */
[--C-:B------:R-:W-:Y:S01]  /*27dd0*/  IMAD.X R171, RZ, RZ, R157.reuse, P3 ;  /* 0x000000ffffab7224 */ /* 0x100fe200018e069d */
[----:B------:R-:W-:Y:S01]  /*27de0*/  LOP3.LUT R180, R180, R181, RZ, 0x3c, !PT ;  /* 0x000000b5b4b47212 */ /* 0x000fe200078e3cff */
[--C-:B------:R-:W-:Y:S01]  /*27df0*/  IMAD.X R181, RZ, RZ, R157.reuse, P1 ;  /* 0x000000ffffb57224 */ /* 0x100fe200008e069d */
[----:B------:R-:W-:Y:S01]  /*27e00*/  LOP3.LUT R206, R206, R207, RZ, 0x3c, !PT ;  /* 0x000000cfcece7212 */ /* 0x000fe200078e3cff */
[----:B------:R-:W-:Y:S01]  /*27e10*/  IMAD.X R207, RZ, RZ, R157, P4 ;  /* 0x000000ffffcf7224 */ /* 0x000fe200020e069d */
[----:B------:R-:W-:-:S02]  /*27e20*/  SHF.R.U64 R140, R140, 0x3, RZ ;  /* 0x000000038c8c7819 */ /* 0x000fc400000012ff */
[----:B------:R-:W-:Y:S02]  /*27e30*/  SHF.R.U64 R182, R182, 0x3, RZ ;  /* 0x00000003b6b67819 */ /* 0x000fe400000012ff */
[----:B------:R-:W-:Y:S01]  /*27e40*/  LOP3.LUT R204, R204, R205, RZ, 0x3c, !PT ;  /* 0x000000cdcccc7212 */ /* 0x000fe200078e3cff */
[----:B------:R-:W-:Y:S01]  /*27e50*/  IMAD.X R205, RZ, RZ, R157, P5 ;  /* 0x000000ffffcd7224 */ /* 0x000fe200028e069d */
[----:B------:R-:W-:Y:S02]  /*27e60*/  IADD3 R177, P3, R156, 0x6000, RZ ;  /* 0x000060009cb17810 */ /* 0x000fe40007f7e0ff */
[----:B------:R-:W-:Y:S02]  /*27e70*/  IADD3 R145, P1, R158, 0x2000, RZ ;  /* 0x000020009e917810 */ /* 0x000fe40007f3e0ff */
[----:B------:R-:W-:Y:S02]  /*27e80*/  IADD3 R175, P4, R156, 0x6020, RZ ;  /* 0x000060209caf7810 */ /* 0x000fe40007f9e0ff */
[----:B------:R-:W-:-:S02]  /*27e90*/  LOP3.LUT R146, R147, 0x380, RZ, 0xc0, !PT ;  /* 0x0000038093927812 */ /* 0x000fc400078ec0ff */
[----:B------:R-:W-:Y:S02]  /*27ea0*/  IADD3 R173, P5, R156, 0x6040, RZ ;  /* 0x000060409cad7810 */ /* 0x000fe40007fbe0ff */
[----:B------:R-:W-:Y:S01]  /*27eb0*/  LOP3.LUT R140, R140, R141, RZ, 0x3c, !PT ;  /* 0x0000008d8c8c7212 */ /* 0x000fe200078e3cff */
[--C-:B------:R-:W-:Y:S01]  /*27ec0*/  IMAD.X R141, RZ, RZ, R157.reuse, P6 ;  /* 0x000000ffff8d7224 */ /* 0x100fe200030e069d */
[----:B------:R-:W-:Y:S01]  /*27ed0*/  LOP3.LUT R182, R182, R183, RZ, 0x3c, !PT ;  /* 0x000000b7b6b67212 */ /* 0x000fe200078e3cff */
[----:B------:R-:W-:Y:S01]  /*27ee0*/  IMAD.X R183, RZ, RZ, R157, P0 ;  /* 0x000000ffffb77224 */ /* 0x000fe200000e069d */
[----:B------:R-:W-:Y:S02]  /*27ef0*/  LOP3.LUT R176, R177, 0x380, RZ, 0xc0, !PT ;  /* 0x00000380b1b07812 */ /* 0x000fe400078ec0ff */
[----:B------:R-:W-:Y:S02]  /*27f00*/  LOP3.LUT R144, R145, 0x380, RZ, 0xc0, !PT ;  /* 0x0000038091907812 */ /* 0x000fe400078ec0ff */
[----:B------:R-:W-:-:S02]  /*27f10*/  LOP3.LUT R174, R175, 0x380, RZ, 0xc0, !PT ;  /* 0x00000380afae7812 */ /* 0x000fc400078ec0ff */
[----:B------:R-:W-:Y:S02]  /*27f20*/  SHF.R.U64 R146, R146, 0x3, RZ ;  /* 0x0000000392927819 */ /* 0x000fe400000012ff */
[----:B------:R-:W-:Y:S02]  /*27f30*/  IADD3 R203, P6, R156, 0x4000, RZ ;  /* 0x000040009ccb7810 */ /* 0x000fe40007fde0ff */
[----:B------:R-:W-:Y:S02]  /*27f40*/  LOP3.LUT R172, R173, 0x380, RZ, 0xc0, !PT ;  /* 0x00000380adac7812 */ /* 0x000fe400078ec0ff */
[----:B------:R-:W-:Y:S02]  /*27f50*/  IADD3 R143, P0, R158, 0x1000, RZ ;  /* 0x000010009e8f7810 */ /* 0x000fe40007f1e0ff */
[----:B------:R-:W-:Y:S02]  /*27f60*/  SHF.R.U64 R176, R176, 0x3, RZ ;  /* 0x00000003b0b07819 */ /* 0x000fe400000012ff */
[----:B------:R-:W-:-:S02]  /*27f70*/  SHF.R.U64 R144, R144, 0x3, RZ ;  /* 0x0000000390907819 */ /* 0x000fc400000012ff */
[----:B------:R-:W-:Y:S02]  /*27f80*/  SHF.R.U64 R174, R174, 0x3, RZ ;  /* 0x00000003aeae7819 */ /* 0x000fe400000012ff */
[----:B------:R-:W-:Y:S02]  /*27f90*/  LOP3.LUT R146, R146, R147, RZ, 0x3c, !PT ;  /* 0x0000009392927212 */ /* 0x000fe400078e3cff */
[----:B------:R-:W-:Y:S01]  /*27fa0*/  LOP3.LUT R202, R203, 0x380, RZ, 0xc0, !PT ;  /* 0x00000380cbca7812 */ /* 0x000fe200078ec0ff */
[----:B------:R-:W0:Y:S01]  /*27fb0*/  SHFL.IDX PT, R147, R197, RZ, 0x1f ;  /* 0x00001fffc5937589 */ /* 0x000e2200000e0000 */
[----:B------:R-:W-:Y:S02]  /*27fc0*/  SHF.R.U64 R172, R172, 0x3, RZ ;  /* 0x00000003acac7819 */ /* 0x000fe400000012ff */
[----:B------:R-:W-:Y:S02]  /*27fd0*/  LOP3.LUT R142, R143, 0x380, RZ, 0xc0, !PT ;  /* 0x000003808f8e7812 */ /* 0x000fe400078ec0ff */
[----:B------:R-:W-:Y:S01]  /*27fe0*/  LOP3.LUT R176, R176, R177, RZ, 0x3c, !PT ;  /* 0x000000b1b0b07212 */ /* 0x000fe200078e3cff */
[----:B------:R-:W-:Y:S01]  /*27ff0*/  IMAD.X R177, RZ, RZ, R157, P3 ;  /* 0x000000ffffb17224 */ /* 0x000fe200018e069d */
[----:B------:R-:W-:-:S02]  /*28000*/  LOP3.LUT R144, R144, R145, RZ, 0x3c, !PT ;  /* 0x0000009190907212 */ /* 0x000fc400078e3cff */
[----:B------:R-:W-:Y:S01]  /*28010*/  LOP3.LUT R174, R174, R175, RZ, 0x3c, !PT ;  /* 0x000000afaeae7212 */ /* 0x000fe200078e3cff */
[--C-:B------:R-:W-:Y:S01]  /*28020*/  IMAD.X R175, RZ, RZ, R157.reuse, P4 ;  /* 0x000000ffffaf7224 */ /* 0x100fe200020e069d */
[----:B------:R-:W-:Y:S02]  /*28030*/  LOP3.LUT R145, R156, 0x380, RZ, 0xc0, !PT ;  /* 0x000003809c917812 */ /* 0x000fe400078ec0ff */
[----:B------:R-:W-:Y:S02]  /*28040*/  SHF.R.U64 R202, R202, 0x3, RZ ;  /* 0x00000003caca7819 */ /* 0x000fe400000012ff */
[----:B------:R-:W-:Y:S01]  /*28050*/  LOP3.LUT R172, R172, R173, RZ, 0x3c, !PT ;  /* 0x000000adacac7212 */ /* 0x000fe200078e3cff */
[----:B------:R-:W-:Y:S01]  /*28060*/  IMAD.X R173, RZ, RZ, R157, P5 ;  /* 0x000000ffffad7224 */ /* 0x000fe200028e069d */
[----:B------:R-:W-:Y:S02]  /*28070*/  SHF.R.U64 R142, R142, 0x3, RZ ;  /* 0x000000038e8e7819 */ /* 0x000fe400000012ff */
[----:B------:R-:W-:-:S02]  /*28080*/  IADD3 R148, P3, R158, 0x4000, RZ ;  /* 0x000040009e947810 */ /* 0x000fc40007f7e0ff */
[----:B------:R-:W-:Y:S02]  /*28090*/  IADD3 R150, P4, R158, 0x5000, RZ ;  /* 0x000050009e967810 */ /* 0x000fe40007f9e0ff */
[----:B------:R-:W-:Y:S02]  /*280a0*/  LOP3.LUT R3, R210, 0x380, RZ, 0xc0, !PT ;  /* 0x00000380d2037812 */ /* 0x000fe400078ec0ff */
[----:B------:R-:W-:Y:S02]  /*280b0*/  IADD3 R154, P5, R158, 0x6000, RZ ;  /* 0x000060009e9a7810 */ /* 0x000fe40007fbe0ff */
[----:B------:R-:W-:Y:S02]  /*280c0*/  SHF.R.U64 R145, R145, 0x3, RZ ;  /* 0x0000000391917819 */ /* 0x000fe400000012ff */
[----:B------:R-:W-:Y:S01]  /*280d0*/  LOP3.LUT R202, R202, R203, RZ, 0x3c, !PT ;  /* 0x000000cbcaca7212 */ /* 0x000fe200078e3cff */
[----:B------:R-:W-:Y:S01]  /*280e0*/  IMAD.X R203, RZ, RZ, R157, P6 ;  /* 0x000000ffffcb7224 */ /* 0x000fe200030e069d */
[----:B------:R-:W-:-:S02]  /*280f0*/  LOP3.LUT R142, R142, R143, RZ, 0x3c, !PT ;  /* 0x0000008f8e8e7212 */ /* 0x000fc400078e3cff */
[----:B------:R-:W-:Y:S02]  /*28100*/  LOP3.LUT R149, R148, 0x380, RZ, 0xc0, !PT ;  /* 0x0000038094957812 */ /* 0x000fe400078ec0ff */
[----:B------:R-:W-:Y:S02]  /*28110*/  LOP3.LUT R151, R150, 0x380, RZ, 0xc0, !PT ;  /* 0x0000038096977812 */ /* 0x000fe400078ec0ff */
[----:B------:R-:W-:Y:S01]  /*28120*/  MOV R143, R176 ;  /* 0x000000b0008f7202 */ /* 0x000fe20000000f00 */
[----:B------:R-:W-:Y:S01]  /*28130*/  IMAD.MOV.U32 R177, RZ, RZ, R157 ;  /* 0x000000ffffb17224 */ /* 0x000fe200078e009d */
[----:B------:R-:W-:Y:S02]  /*28140*/  SHF.R.U64 R3, R3, 0x3, RZ ;  /* 0x0000000303037819 */ /* 0x000fe400000012ff */
[----:B------:R-:W-:Y:S02]  /*28150*/  IADD3 R169, P6, R156, 0x6060, RZ ;  /* 0x000060609ca97810 */ /* 0x000fe40007fde0ff */
[----:B------:R-:W-:-:S02]  /*28160*/  LOP3.LUT R155, R154, 0x380, RZ, 0xc0, !PT ;  /* 0x000003809a9b7812 */ /* 0x000fc400078ec0ff */
[----:B------:R-:W-:Y:S02]  /*28170*/  LOP3.LUT R176, R145, R156, RZ, 0x3c, !PT ;  /* 0x0000009c91b07212 */ /* 0x000fe400078e3cff */
[----:B------:R-:W-:Y:S02]  /*28180*/  SHF.R.U64 R149, R149, 0x3, RZ ;  /* 0x0000000395957819 */ /* 0x000fe400000012ff */
[----:B------:R-:W-:Y:S02]  /*28190*/  SHF.R.U64 R151, R151, 0x3, RZ ;  /* 0x0000000397977819 */ /* 0x000fe400000012ff */
[----:B------:R-:W-:Y:S02]  /*281a0*/  LOP3.LUT R210, R3, R210, RZ, 0x3c, !PT ;  /* 0x000000d203d27212 */ /* 0x000fe400078e3cff */
[----:B------:R-:W-:Y:S02]  /*281b0*/  LOP3.LUT R168, R169, 0x380, RZ, 0xc0, !PT ;  /* 0x00000380a9a87812 */ /* 0x000fe400078ec0ff */
[----:B------:R-:W-:-:S02]  /*281c0*/  SHF.R.U64 R155, R155, 0x3, RZ ;  /* 0x000000039b9b7819 */ /* 0x000fc400000012ff */
[----:B------:R-:W-:Y:S02]  /*281d0*/  MOV R176, R176 ;  /* 0x000000b000b07202 */ /* 0x000fe40000000f00 */
[----:B------:R-:W-:Y:S02]  /*281e0*/  LOP3.LUT R148, R149, R148, RZ, 0x3c, !PT ;  /* 0x0000009495947212 */ /* 0x000fe400078e3cff */
[----:B------:R-:W-:Y:S02]  /*281f0*/  MOV R199, R140 ;  /* 0x0000008c00c77202 */ /* 0x000fe40000000f00 */
[----:B--2---:R-:W-:Y:S02]  /*28200*/  F2FP.F16.F32.PACK_AB R136, R137, R136 ;  /* 0x000000888988723e */ /* 0x004fe400000000ff */
[----:B------:R-:W-:Y:S02]  /*28210*/  F2FP.F16.F32.PACK_AB R137, R139, R138 ;  /* 0x0000008a8b89723e */ /* 0x000fe400000000ff */
[----:B---3--:R-:W-:-:S02]  /*28220*/  F2FP.F16.F32.PACK_AB R128, R129, R128 ;  /* 0x000000808180723e */ /* 0x008fc400000000ff */
[----:B------:R-:W-:Y:S02]  /*28230*/  F2FP.F16.F32.PACK_AB R129, R131, R130 ;  /* 0x000000828381723e */ /* 0x000fe400000000ff */
[----:B----4-:R-:W-:Y:S02]  /*28240*/  F2FP.F16.F32.PACK_AB R138, R133, R132 ;  /* 0x00000084858a723e */ /* 0x010fe400000000ff */
[----:B------:R-:W-:Y:S01]  /*28250*/  F2FP.F16.F32.PACK_AB R139, R135, R134 ;  /* 0x00000086878b723e */ /* 0x000fe200000000ff */
[----:B------:R-:W-:Y:S01]  /*28260*/  BAR.SYNC.DEFER_BLOCKING 0x1, 0x100 ;  /* 0x0044000000007b1d */ /* 0x000fe20000010000 */
[----:B-----5:R-:W-:Y:S02]  /*28270*/  F2FP.F16.F32.PACK_AB R120, R121, R120 ;  /* 0x000000787978723e */ /* 0x020fe400000000ff */
[----:B------:R-:W-:Y:S02]  /*28280*/  F2FP.F16.F32.PACK_AB R121, R123, R122 ;  /* 0x0000007a7b79723e */ /* 0x000fe400000000ff */
[----:B------:R-:W-:-:S02]  /*28290*/  F2FP.F16.F32.PACK_AB R130, R125, R124 ;  /* 0x0000007c7d82723e */ /* 0x000fc400000000ff */
[----:B------:R-:W-:Y:S02]  /*282a0*/  F2FP.F16.F32.PACK_AB R131, R127, R126 ;  /* 0x0000007e7f83723e */ /* 0x000fe400000000ff */
[----:B------:R-:W-:Y:S02]  /*282b0*/  F2FP.F16.F32.PACK_AB R112, R113, R112 ;  /* 0x000000707170723e */ /* 0x000fe400000000ff */
[----:B------:R-:W-:Y:S02]  /*282c0*/  LOP3.LUT R150, R151, R150, RZ, 0x3c, !PT ;  /* 0x0000009697967212 */ /* 0x000fe400078e3cff */
[----:B------:R-:W-:Y:S02]  /*282d0*/  MOV R149, R212 ;  /* 0x000000d400957202 */ /* 0x000fe40000000f00 */
[----:B------:R-:W-:Y:S02]  /*282e0*/  F2FP.F16.F32.PACK_AB R122, R117, R116 ;  /* 0x00000074757a723e */ /* 0x000fe400000000ff */
[----:B------:R-:W-:-:S02]  /*282f0*/  F2FP.F16.F32.PACK_AB R123, R119, R118 ;  /* 0x00000076777b723e */ /* 0x000fc400000000ff */
[----:B------:R-:W-:Y:S02]  /*28300*/  F2FP.F16.F32.PACK_AB R113, R115, R114 ;  /* 0x000000727371723e */ /* 0x000fe400000000ff */
[----:B------:R-:W-:Y:S02]  /*28310*/  F2FP.F16.F32.PACK_AB R104, R105, R104 ;  /* 0x000000686968723e */ /* 0x000fe400000000ff */
[----:B------:R-:W-:Y:S02]  /*28320*/  SHF.R.U64 R168, R168, 0x3, RZ ;  /* 0x00000003a8a87819 */ /* 0x000fe400000012ff */
[----:B------:R-:W-:Y:S02]  /*28330*/  LOP3.LUT R154, R155, R154, RZ, 0x3c, !PT ;  /* 0x0000009a9b9a7212 */ /* 0x000fe400078e3cff */
[----:B------:R-:W-:Y:S02]  /*28340*/  MOV R151, R210 ;  /* 0x000000d200977202 */ /* 0x000fe40000000f00 */
[----:B------:R-:W-:-:S02]  /*28350*/  F2FP.F16.F32.PACK_AB R114, R109, R108 ;  /* 0x0000006c6d72723e */ /* 0x000fc400000000ff */
[----:B------:R-:W-:Y:S02]  /*28360*/  F2FP.F16.F32.PACK_AB R115, R111, R110 ;  /* 0x0000006e6f73723e */ /* 0x000fe400000000ff */
[----:B------:R-:W-:Y:S02]  /*28370*/  F2FP.F16.F32.PACK_AB R105, R107, R106 ;  /* 0x0000006a6b69723e */ /* 0x000fe400000000ff */
[----:B------:R-:W-:Y:S01]  /*28380*/  F2FP.F16.F32.PACK_AB R96, R97, R96 ;  /* 0x000000606160723e */ /* 0x000fe200000000ff */
[----:B------:R-:W-:Y:S01]  /*28390*/  STSM.16.M88.4 [R176], R136 ;  /* 0x00000088b0007844 */ /* 0x000fe20000000200 */
[----:B------:R-:W-:Y:S02]  /*283a0*/  MOV R155, R208 ;  /* 0x000000d0009b7202 */ /* 0x000fe40000000f00 */
        /* <DEDUP_REMOVED lines=10> */
[----:B------:R1:W-:Y:S01]  /*28450*/  STSM.16.M88.4 [R149], R120 ;  /* 0x0000007895007844 */ /* 0x0003e20000000200 */
[----:B------:R-:W-:Y:S02]  /*28460*/  MOV R171, R206 ;  /* 0x000000ce00ab7202 */ /* 0x000fe40000000f00 */
[----:B------:R-:W-:Y:S02]  /*28470*/  F2FP.F16.F32.PACK_AB R90, R85, R84 ;  /* 0x00000054555a723e */ /* 0x000fe400000000ff */
[----:B------:R-:W-:Y:S02]  /*28480*/  F2FP.F16.F32.PACK_AB R91, R87, R86 ;  /* 0x00000056575b723e */ /* 0x000fe400000000ff */
[----:B------:R-:W-:Y:S02]  /*28490*/  F2FP.F16.F32.PACK_AB R81, R83, R82 ;  /* 0x000000525351723e */ /* 0x000fe400000000ff */
[----:B------:R-:W-:Y:S01]  /*284a0*/  F2FP.F16.F32.PACK_AB R72, R73, R72 ;  /* 0x000000484948723e */ /* 0x000fe200000000ff */
[----:B------:R2:W-:Y:S01]  /*284b0*/  STSM.16.M88.4 [R151], R112 ;  /* 0x0000007097007844 */ /* 0x0005e20000000200 */
[----:B------:R-:W-:Y:S01]  /*284c0*/  LOP3.LUT R168, R168, R169, RZ, 0x3c, !PT ;  /* 0x000000a9a8a87212 */ /* 0x000fe200078e3cff */
[----:B------:R-:W-:Y:S01]  /*284d0*/  IMAD.X R169, RZ, RZ, R157, P6 ;  /* 0x000000ffffa97224 */ /* 0x000fe200030e069d */
        /* <DEDUP_REMOVED lines=12> */
[----:B------:R-:W-:Y:S02]  /*285a0*/  MOV R21, R182 ;  /* 0x000000b600157202 */ /* 0x000fe40000000f00 */
[----:B0-----:R-:W-:Y:S02]  /*285b0*/  ISETP.NE.AND P6, PT, R147, RZ, PT ;  /* 0x000000ff9300720c */ /* 0x001fe40003fc5270 */
        /* <DEDUP_REMOVED lines=32> */
[----:B------:R-:W-:Y:S01]  /*287c0*/  F2FP.F16.F32.PACK_AB R11, R7, R6 ;  /* 0x00000006070b723e */ /* 0x000fe200000000ff */
[----:B------:R-:W-:Y:S01]  /*287d0*/  STSM.16.M88.4 [R141], R48 ;  /* 0x000000308d007844 */ /* 0x000fe20000000200 */
[----:B------:R-:W-:Y:S02]  /*287e0*/  MOV R168, R168 ;  /* 0x000000a800a87202 */ /* 0x000fe40000000f00 */
[----:B------:R-:W-:Y:S02]  /*287f0*/  F2FP.F16.F32.PACK_AB R10, R5, R4 ;  /* 0x00000004050a723e */ /* 0x000fe400000000ff */
[----:B------:R-:W-:Y:S01]  /*28800*/  LOP3.LUT R7, R158, 0x380, RZ, 0xc0, !PT ;  /* 0x000003809e077812 */ /* 0x000fe200078ec0ff */
[----:B------:R0:W-:Y:S01]  /*28810*/  STSM.16.M88.4 [R143], R40 ;  /* 0x000000288f007844 */ /* 0x0001e20000000200 */
[----:B------:R-:W-:-:S02]  /*28820*/  USHF.R.S32.HI UR12, URZ, 0x1f, UR41 ;  /* 0x0000001f3f0c7899 */ /* 0x000fc40008011429 */
[----:B------:R-:W-:Y:S01]  /*28830*/  SHF.R.U64 R7, R7, 0x3, RZ ;  /* 0x0000000307077819 */ /* 0x000fe200000012ff */
[----:B------:R3:W-:Y:S01]  /*28840*/  STSM.16.M88.4 [R145], R32 ;  /* 0x0000002091007844 */ /* 0x0007e20000000200 */
[----:B------:R-:W-:-:S03]  /*28850*/  USHF.R.S32.HI UR13, URZ, 0x1f, UR40 ;  /* 0x0000001f3f0d7899 */ /* 0x000fc60008011428 */
[----:B------:R4:W-:Y:S01]  /*28860*/  STSM.16.M88.4 [R147], R24 ;  /* 0x0000001893007844 */ /* 0x0009e20000000200 */
[----:B------:R-:W-:-:S03]  /*28870*/  LOP3.LUT R6, R7, R158, RZ, 0x3c, !PT ;  /* 0x0000009e07067212 */ /* 0x000fc600078e3cff */
[----:B------:R4:W-:Y:S01]  /*28880*/  STSM.16.M88.4 [R168], R8 ;  /* 0x00000008a8007844 */ /* 0x0009e20000000200 */
[--C-:B-1----:R-:W-:Y:S02]  /*28890*/  IMAD.X R149, RZ, RZ, R159.reuse, P3 ;  /* 0x000000ffff957224 */ /* 0x102fe400018e069f */
[--C-:B--2---:R-:W-:Y:S02]  /*288a0*/  IMAD.X R151, RZ, RZ, R159.reuse, P4 ;  /* 0x000000ffff977224 */ /* 0x104fe400020e069f */
[--C-:B0-----:R-:W-:Y:S02]  /*288b0*/  IMAD.X R143, RZ, RZ, R159.reuse, P0 ;  /* 0x000000ffff8f7224 */ /* 0x101fe400000e069f */
[--C-:B------:R-:W-:Y:S02]  /*288c0*/  IMAD.X R155, RZ, RZ, R159.reuse, P5 ;  /* 0x000000ffff9b7224 */ /* 0x100fe400028e069f */
[--C-:B---3--:R-:W-:Y:S02]  /*288d0*/  IMAD.X R145, RZ, RZ, R159.reuse, P1 ;  /* 0x000000ffff917224 */ /* 0x108fe400008e069f */
[----:B------:R-:W-:-:S02]  /*288e0*/  IMAD.MOV.U32 R7, RZ, RZ, R159 ;  /* 0x000000ffff077224 */ /* 0x000fc400078e009f */
[----:B----4-:R-:W-:Y:S01]  /*288f0*/  IMAD.X R147, RZ, RZ, R159, P2 ;  /* 0x000000ffff937224 */ /* 0x010fe200010e069f */
[----:B------:R-:W-:Y:S06]  /*28900*/  BAR.SYNC.DEFER_BLOCKING 0x1, 0x100 ;  /* 0x0044000000007b1d */ /* 0x000fec0000010000 */
[----:B------:R-:W-:Y:S05]  /*28910*/  @P6 BRA `(.L_x_5332) ;  /* 0x0000000000cc6947 */ /* 0x000fea0003800000 */
[----:B------:R-:W2:Y:S01]  /*28920*/  LDL R213, [R1+0x448] ;  /* 0x0004480001d57983 */ /* 0x000ea20000100800 */
[----:B------:R-:W0:Y:S01]  /*28930*/  LDC R8, c[0x0][0xce8] ;  /* 0x00033a00ff087b82 */ /* 0x000e220000000800 */
[----:B------:R-:W-:Y:S01]  /*28940*/  IMAD.MOV R0, RZ, RZ, -R234 ;  /* 0x000000ffff007224 */ /* 0x000fe200078e0aea */
[----:B------:R-:W-:Y:S01]  /*28950*/  ULDC UR5, c[0x0][0xb88] ;  /* 0x0002e20000057ab9 */ /* 0x000fe20000000800 */
[----:B------:R-:W-:Y:S01]  /*28960*/  IMAD.U32 R13, RZ, RZ, UR39 ;  /* 0x00000027ff0d7e24 */ /* 0x000fe2000f8e00ff */
[----:B------:R-:W-:Y:S01]  /*28970*/  ULDC.64 UR8, c[0x0][0xc90] ;  /* 0x0003240000087ab9 */ /* 0x000fe20000000a00 */
[----:B------:R-:W-:Y:S01]  /*28980*/  IMAD.U32 R5, RZ, RZ, UR39 ;  /* 0x00000027ff057e24 */ /* 0x000fe2000f8e00ff */
[----:B------:R-:W-:Y:S01]  /*28990*/  ISETP.NE.AND P0, PT, R237, R0, PT ;  /* 0x00000000ed00720c */ /* 0x000fe20003f05270 */
[----:B------:R-:W-:Y:S01]  /*289a0*/  IMAD R13, R13, 0x40, R160 ;  /* 0x000000400d0d7824 */ /* 0x000fe200078e02a0 */
[----:B------:R-:W-:Y:S01]  /*289b0*/  ULDC.64 UR10, c[0x0][0xc98] ;  /* 0x00032600000a7ab9 */ /* 0x000fe20000000a00 */
[----:B0-----:R-:W-:-:S05]  /*289c0*/  IMAD R10, R8, UR5, RZ ;  /* 0x00000005080a7c24 */ /* 0x001fca000f8e02ff */
[----:B------:R-:W-:-:S13]  /*289d0*/  ISETP.GE.OR P1, PT, R13, R10, P0 ;  /* 0x0000000a0d00720c */ /* 0x000fda0000726670 */
[----:B------:R-:W3:Y:S01]  /*289e0*/  @!P1 LDL R11, [R1+0x420] ;  /* 0x00042000010b9983 */ /* 0x000ee20000100800 */
[----:B------:R-:W-:Y:S01]  /*289f0*/  ISETP.NE.AND P2, PT, R8, 0x1, PT ;  /* 0x000000010800780c */ /* 0x000fe20003f45270 */
[----:B------:R-:W-:Y:S02]  /*28a00*/  UIMAD UR5, UR12, UR8, URZ ;  /* 0x000000080c0572a4 */ /* 0x000fe4000f8e023f */
[----:B------:R-:W-:Y:S02]  /*28a10*/  UIMAD.WIDE.U32 UR6, UR41, UR8, URZ ;  /* 0x00000008290672a5 */ /* 0x000fe4000f8e003f */
[----:B------:R-:W-:Y:S02]  /*28a20*/  UIMAD UR5, UR41, UR9, UR5 ;  /* 0x00000009290572a4 */ /* 0x000fe4000f8e0205 */
[----:B------:R-:W-:Y:S02]  /*28a30*/  UIMAD UR8, UR13, UR10, URZ ;  /* 0x0000000a0d0872a4 */ /* 0x000fe4000f8e023f */
[----:B------:R-:W-:-:S02]  /*28a40*/  UIADD3 UR7, UR7, UR5, URZ ;  /* 0x0000000507077290 */ /* 0x000fc4000fffe03f */
[----:B------:R-:W-:Y:S02]  /*28a50*/  UIMAD UR8, UR40, UR11, UR8 ;  /* 0x0000000b280872a4 */ /* 0x000fe4000f8e0208 */
[----:B------:R-:W0:Y:S01]  /*28a60*/  @P2 LDC R0, c[0x0][0xcec] ;  /* 0x00033b00ff002b82 */ /* 0x000e220000000800 */
[----:B------:R-:W-:-:S07]  /*28a70*/  UIMAD.WIDE.U32 UR6, UR40, UR10, UR6 ;  /* 0x0000000a280672a5 */ /* 0x000fce000f8e0006 */
[----:B------:R-:W1:Y:S01]  /*28a80*/  @P2 LDC R3, c[0x0][0xcf0] ;  /* 0x00033c00ff032b82 */ /* 0x000e620000000800 */
[----:B--2---:R-:W-:-:S04]  /*28a90*/  IMAD R5, R5, 0x40, R213 ;  /* 0x0000004005057824 */ /* 0x004fc800078e02d5 */
[----:B0-----:R-:W-:-:S04]  /*28aa0*/  @P2 IMAD.HI.U32 R0, R5, R0, RZ ;  /* 0x0000000005002227 */ /* 0x001fc800078e00ff */
[----:B------:R-:W-:Y:S01]  /*28ab0*/  IMAD.MOV.U32 R4, RZ, RZ, R5 ;  /* 0x000000ffff047224 */ /* 0x000fe200078e0005 */
[----:B-1----:R-:W-:-:S05]  /*28ac0*/  @P2 SHF.R.U32.HI R4, RZ, R3, R0 ;  /* 0x00000003ff042219 */ /* 0x002fca0000011600 */
        /* <DEDUP_REMOVED lines=14> */
[----:B------:R-:W-:Y:S01]  /*28bb0*/  SHFL.IDX PT, R8, R0, RZ, 0x1c1f ;  /* 0x001c1fff00087589 */ /* 0x000fe200000e0000 */
[----:B------:R-:W-:Y:S01]  /*28bc0*/  LEA.HI.X R12, R4, UR7, R3, 0x2, P2 ;  /* 0x00000007040c7c11 */ /* 0x000fe200090f1403 */
[----:B------:R-:W-:-:S04]  /*28bd0*/  VIADD R3, R13, 0x8 ;  /* 0x000000080d037836 */ /* 0x000fc80000000000 */
[----:B------:R-:W3:Y:S01]  /*28be0*/  SHFL.IDX PT, R9, R12, RZ, 0x1c1f ;  /* 0x001c1fff0c097589 */ /* 0x000ee200000e0000 */
[----:B------:R-:W-:-:S03]  /*28bf0*/  ISETP.GE.OR P0, PT, R3, R10, P0 ;  /* 0x0000000a0300720c */ /* 0x000fc60000706670 */
[----:B---3--:R-:W-:Y:S10]  /*28c00*/  @!P1 ST.E desc[UR46][R8.64], R11 ;  /* 0x0000000b08009985 */ /* 0x008ff4000c10192e */
[----:B------:R-:W2:Y:S04]  /*28c10*/  @!P0 LDL R3, [R1+0x424] ;  /* 0x0004240001038983 */ /* 0x000ea80000100800 */
[----:B------:R-:W-:Y:S04]  /*28c20*/  SHFL.IDX PT, R4, R0, 0x1, 0x1c1f ;  /* 0x003c1f0000047f89 */ /* 0x000fe800000e0000 */
[----:B------:R-:W2:Y:S04]  /*28c30*/  SHFL.IDX PT, R5, R12, 0x1, 0x1c1f ;  /* 0x003c1f000c057f89 */ /* 0x000ea800000e0000 */
[----:B--2---:R0:W-:Y:S02]  /*28c40*/  @!P0 ST.E desc[UR46][R4.64], R3 ;  /* 0x0000000304008985 */ /* 0x0041e4000c10192e */
.L_x_5332:
[----:B------:R-:W1:Y:S01]  /*28c50*/  LDC R69, c[0x0][0xce8] ;  /* 0x00033a00ff457b82 */ /* 0x000e620000000800 */
[----:B------:R-:W-:Y:S01]  /*28c60*/  ULDC UR10, c[0x0][0xbc8] ;  /* 0x0002f200000a7ab9 */ /* 0x000fe20000000800 */
[----:B------:R-:W-:Y:S01]  /*28c70*/  IMAD R0, R198, 0x20, R188 ;  /* 0x00000020c6007824 */ /* 0x000fe200078e02bc */
[----:B------:R-:W-:Y:S01]  /*28c80*/  ISETP.GE.AND P1, PT, R184, UR10, PT ;  /* 0x0000000ab8007c0c */ /* 0x000fe2000bf26270 */
[----:B------:R-:W-:Y:S01]  /*28c90*/  IMAD.U32 R71, RZ, RZ, UR39 ;  /* 0x00000027ff477e24 */ /* 0x000fe2000f8e00ff */
[----:B------:R-:W-:Y:S01]  /*28ca0*/  ULDC.64 UR8, c[0x0][0xbe8] ;  /* 0x0002fa0000087ab9 */ /* 0x000fe20000000a00 */
[----:B------:R2:W5:Y:S04]  /*28cb0*/  LD.E.128 R8, desc[UR46][R144.64] ;  /* 0x0000002e90087980 */ /* 0x000568000c101d00 */
[----:B------:R2:W5:Y:S04]  /*28cc0*/  LD.E.128 R12, desc[UR46][R148.64] ;  /* 0x0000002e940c7980 */ /* 0x000568000c101d00 */
[----:B0-----:R-:W5:Y:S04]  /*28cd0*/  LD.E.128 R4, desc[UR46][R6.64] ;  /* 0x0000002e06047980 */ /* 0x001f68000c101d00 */
[----:B------:R-:W5:Y:S04]  /*28ce0*/  LD.E.128 R140, desc[UR46][R142.64] ;  /* 0x0000002e8e8c7980 */ /* 0x000f68000c101d00 */
[----:B------:R2:W5:Y:S01]  /*28cf0*/  LD.E.128 R24, desc[UR46][R154.64] ;  /* 0x0000002e9a187980 */ /* 0x000562000c101d00 */
[----:B-1----:R-:W-:-:S02]  /*28d00*/  ISETP.NE.AND P3, PT, R69, 0x1, PT ;  /* 0x000000014500780c */ /* 0x002fc40003f65270 */
[----:B------:R-:W-:Y:S01]  /*28d10*/  SEL R21, RZ, 0xffffffff, P1 ;  /* 0xffffffffff157807 */ /* 0x000fe20000800000 */
[----:B------:R2:W5:Y:S01]  /*28d20*/  LD.E.128 R28, desc[UR46][R228.64] ;  /* 0x0000002ee41c7980 */ /* 0x000562000c101d00 */
[----:B------:R-:W-:Y:S02]  /*28d30*/  ISETP.GE.AND P2, PT, R164, UR10, PT ;  /* 0x0000000aa4007c0c */ /* 0x000fe4000bf46270 */
[----:B------:R-:W-:Y:S01]  /*28d40*/  ISETP.GE.AND P0, PT, R185, UR10, PT ;  /* 0x0000000ab9007c0c */ /* 0x000fe2000bf06270 */
[----:B------:R-:W-:Y:S01]  /*28d50*/  IMAD R70, R71, 0x40, R0 ;  /* 0x0000004047467824 */ /* 0x000fe200078e0200 */
[----:B------:R-:W-:Y:S01]  /*28d60*/  UIMAD UR5, UR12, UR8, URZ ;  /* 0x000000080c0572a4 */ /* 0x000fe2000f8e023f */
[----:B------:R-:W5:Y:S04]  /*28d70*/  LD.E.128 R144, desc[UR46][R146.64] ;  /* 0x0000002e92907980 */ /* 0x000f68000c101d00 */
[----:B------:R-:W0:Y:S01]  /*28d80*/  @P3 LDC R65, c[0x0][0xcec] ;  /* 0x00033b00ff413b82 */ /* 0x000e220000000800 */
[----:B------:R-:W-:Y:S01]  /*28d90*/  IMAD.SHL.U32 R64, R21, 0x2, RZ ;  /* 0x0000000215407824 */ /* 0x000fe200078e00ff */
[----:B------:R-:W-:Y:S01]  /*28da0*/  SEL R3, RZ, 0x1, P2 ;  /* 0x00000001ff037807 */ /* 0x000fe20001000000 */
[----:B------:R-:W-:Y:S01]  /*28db0*/  UIMAD.WIDE.U32 UR6, UR41, UR8, URZ ;  /* 0x00000008290672a5 */ /* 0x000fe2000f8e003f */
[----:B------:R-:W5:Y:S04]  /*28dc0*/  LD.E.128 R148, desc[UR46][R150.64] ;  /* 0x0000002e96947980 */ /* 0x000f68000c101d00 */
[----:B------:R-:W1:Y:S01]  /*28dd0*/  @P3 LDC R67, c[0x0][0xcf0] ;  /* 0x00033c00ff433b82 */ /* 0x000e620000000800 */
[----:B------:R-:W-:Y:S01]  /*28de0*/  SEL R21, RZ, 0xffffffff, P0 ;  /* 0xffffffffff157807 */ /* 0x000fe20000000000 */
[----:B------:R2:W5:Y:S01]  /*28df0*/  LD.E.128 R32, desc[UR46][R226.64] ;  /* 0x0000002ee2207980 */ /* 0x000562000c101d00 */
[----:B------:R-:W-:-:S02]  /*28e00*/  ISETP.GE.AND P1, PT, R167, UR10, PT ;  /* 0x0000000aa7007c0c */ /* 0x000fc4000bf26270 */
[----:B------:R-:W-:Y:S01]  /*28e10*/  LOP3.LUT R3, R64, 0x2, R3, 0xe2, !PT ;  /* 0x0000000240037812 */ /* 0x000fe200078ee203 */
[----:B------:R-:W-:Y:S01]  /*28e20*/  IMAD.SHL.U32 R64, R21, 0x4, RZ ;  /* 0x0000000415407824 */ /* 0x000fe200078e00ff */
[----:B------:R-:W-:Y:S01]  /*28e30*/  ISETP.GE.AND P0, PT, R166, UR10, PT ;  /* 0x0000000aa6007c0c */ /* 0x000fe2000bf06270 */
[----:B------:R2:W5:Y:S01]  /*28e40*/  LD.E.128 R36, desc[UR46][R224.64] ;  /* 0x0000002ee0247980 */ /* 0x000562000c101d00 */
[----:B------:R-:W-:Y:S01]  /*28e50*/  SEL R0, RZ, 0xffffffff, P1 ;  /* 0xffffffffff007807 */ /* 0x000fe20000800000 */
[----:B------:R-:W-:Y:S01]  /*28e60*/  UIMAD UR5, UR41, UR9, UR5 ;  /* 0x00000009290572a4 */ /* 0x000fe2000f8e0205 */
[----:B------:R-:W-:Y:S01]  /*28e70*/  LOP3.LUT R21, R64, 0x4, R3, 0xe2, !PT ;  /* 0x0000000440157812 */ /* 0x000fe200078ee203 */
[----:B------:R2:W5:Y:S01]  /*28e80*/  LD.E.128 R40, desc[UR46][R222.64] ;  /* 0x0000002ede287980 */ /* 0x000562000c101d00 */
[----:B------:R-:W-:Y:S01]  /*28e90*/  SEL R64, RZ, 0xffffffff, P0 ;  /* 0xffffffffff407807 */ /* 0x000fe20000000000 */
[----:B------:R-:W-:Y:S01]  /*28ea0*/  IMAD.SHL.U32 R66, R0, 0x8, RZ ;  /* 0x0000000800427824 */ /* 0x000fe200078e00ff */
[----:B------:R-:W-:Y:S01]  /*28eb0*/  ULDC.64 UR8, c[0x0][0xbf0] ;  /* 0x0002fc0000087ab9 */ /* 0x000fe20000000a00 */
[----:B0-----:R-:W-:Y:S01]  /*28ec0*/  @P3 IMAD.HI.U32 R0, R70, R65, RZ ;  /* 0x0000004146003227 */ /* 0x001fe200078e00ff */
[----:B------:R-:W-:Y:S01]  /*28ed0*/  UIADD3 UR7, UR7, UR5, URZ ;  /* 0x0000000507077290 */ /* 0x000fe2000fffe03f */
[----:B------:R2:W5:Y:S01]  /*28ee0*/  LD.E.128 R44, desc[UR46][R220.64] ;  /* 0x0000002edc2c7980 */ /* 0x000562000c101d00 */
[----:B------:R-:W-:Y:S01]  /*28ef0*/  UIMAD UR5, UR13, UR8, URZ ;  /* 0x000000080d0572a4 */ /* 0x000fe2000f8e023f */
[----:B------:R-:W-:Y:S01]  /*28f00*/  IMAD.SHL.U32 R64, R64, 0x10, RZ ;  /* 0x0000001040407824 */ /* 0x000fe200078e00ff */
[----:B------:R-:W-:Y:S01]  /*28f10*/  LOP3.LUT R21, R66, 0x8, R21, 0xe2, !PT ;  /* 0x0000000842157812 */ /* 0x000fe200078ee215 */
[----:B------:R-:W-:Y:S01]  /*28f20*/  IMAD.MOV.U32 R3, RZ, RZ, R70 ;  /* 0x000000ffff037224 */ /* 0x000fe200078e0046 */
[----:B------:R-:W-:Y:S01]  /*28f30*/  UIMAD UR5, UR40, UR9, UR5 ;  /* 0x00000009280572a4 */ /* 0x000fe2000f8e0205 */
[----:B-1----:R-:W-:Y:S01]  /*28f40*/  @P3 SHF.R.U32.HI R3, RZ, R67, R0 ;  /* 0x00000043ff033219 */ /* 0x002fe20000011600 */
[----:B------:R-:W-:Y:S01]  /*28f50*/  UIMAD.WIDE.U32 UR40, UR40, UR8, UR6 ;  /* 0x00000008282872a5 */ /* 0x000fe2000f8e0006 */
[----:B------:R-:W-:Y:S01]  /*28f60*/  LOP3.LUT R0, R64, 0x10, R21, 0xe2, !PT ;  /* 0x0000001040007812 */ /* 0x000fe200078ee215 */
[----:B------:R2:W5:Y:S01]  /*28f70*/  LD.E.128 R48, desc[UR46][R218.64] ;  /* 0x0000002eda307980 */ /* 0x000562000c101d00 */
[--C-:B------:R-:W-:Y:S01]  /*28f80*/  SHF.R.S32.HI R21, RZ, 0x1f, R3.reuse ;  /* 0x0000001fff157819 */ /* 0x100fe20000011403 */
[----:B------:R-:W-:Y:S01]  /*28f90*/  UIADD3 UR5, UR41, UR5, URZ ;  /* 0x0000000529057290 */ /* 0x000fe2000fffe03f */
[----:B------:R-:W-:Y:S01]  /*28fa0*/  ISETP.GE.AND P0, PT, R165, UR10, PT ;  /* 0x0000000aa5007c0c */ /* 0x000fe2000bf06270 */
[----:B------:R-:W-:Y:S01]  /*28fb0*/  IMAD.MOV R67, RZ, RZ, -R3 ;  /* 0x000000ffff437224 */ /* 0x000fe200078e0a03 */
[----:B------:R-:W-:Y:S01]  /*28fc0*/  ULDC.64 UR6, c[0x0][0xbe0] ;  /* 0x0002f80000067ab9 */ /* 0x000fe20000000a00 */
[----:B------:R2:W5:Y:S01]  /*28fd0*/  LD.E.128 R52, desc[UR46][R216.64] ;  /* 0x0000002ed8347980 */ /* 0x000562000c101d00 */
[----:B------:R-:W-:Y:S01]  /*28fe0*/  SEL R66, RZ, 0xffffffff, P0 ;  /* 0xffffffffff427807 */ /* 0x000fe20000000000 */
[----:B------:R-:W-:Y:S01]  /*28ff0*/  IMAD R68, R21, UR6, RZ ;  /* 0x0000000615447c24 */ /* 0x000fe2000f8e02ff */
[----:B------:R-:W-:Y:S01]  /*29000*/  ULDC UR8, c[0x0][0xb88] ;  /* 0x0002e20000087ab9 */ /* 0x000fe20000000800 */
[----:B------:R-:W-:Y:S01]  /*29010*/  IMAD R21, R69, R67, R70 ;  /* 0x0000004345157224 */ /* 0x000fe200078e0246 */
[----:B------:R2:W5:Y:S01]  /*29020*/  LD.E.128 R56, desc[UR46][R214.64] ;  /* 0x0000002ed6387980 */ /* 0x000562000c101d00 */
[----:B------:R-:W-:-:S02]  /*29030*/  IMAD.U32 R65, RZ, RZ, UR41 ;  /* 0x00000029ff417e24 */ /* 0x000fc4000f8e00ff */
[----:B------:R-:W-:Y:S01]  /*29040*/  IMAD.U32 R64, RZ, RZ, UR40 ;  /* 0x00000028ff407e24 */ /* 0x000fe2000f8e00ff */
[----:B------:R2:W5:Y:S01]  /*29050*/  LD.E.128 R60, desc[UR46][R200.64] ;  /* 0x0000002ec83c7980 */ /* 0x000562000c101d00 */
[----:B------:R-:W-:Y:S02]  /*29060*/  IMAD.U32 R65, RZ, RZ, UR5 ;  /* 0x00000005ff417e24 */ /* 0x000fe4000f8e00ff */
[----:B------:R-:W-:Y:S01]  /*29070*/  IMAD.SHL.U32 R71, R66, 0x20, RZ ;  /* 0x0000002042477824 */ /* 0x000fe200078e00ff */
[----:B------:R-:W-:Y:S01]  /*29080*/  @!PT LDS RZ, [RZ] ;  /* 0x00000000fffff984 */ /* 0x000fe20000000800 */
[----:B------:R-:W-:Y:S01]  /*29090*/  @!PT LDS RZ, [RZ] ;  /* 0x00000000fffff984 */ /* 0x000fe20000000800 */
[----:B------:R-:W-:Y:S01]  /*290a0*/  @!PT LDS RZ, [RZ] ;  /* 0x00000000fffff984 */ /* 0x000fe20000000800 */
[----:B------:R-:W-:Y:S01]  /*290b0*/  @!PT LDS RZ, [RZ] ;  /* 0x00000000fffff984 */ /* 0x000fe20000000800 */
[----:B------:R0:W-:Y:S06]  /*290c0*/  MEMBAR.ALL.CTA ;  /* 0x0000000000007992 */ /* 0x0001ec0000008000 */
[----:B0-----:R-:W0:Y:S01]  /*290d0*/  FENCE.VIEW.ASYNC.S ;  /* 0x00000000000073c6 */ /* 0x001e220000000000 */
[----:B------:R-:W-:Y:S01]  /*290e0*/  SHF.R.S32.HI R66, RZ, 0x1f, R21 ;  /* 0x0000001fff427819 */ /* 0x000fe20000011415 */
[----:B------:R-:W-:Y:S01]  /*290f0*/  IMAD R67, R3, UR7, R68 ;  /* 0x0000000703437c24 */ /* 0x000fe2000f8e0244 */
[----:B------:R-:W-:Y:S01]  /*29100*/  ISETP.GE.AND P0, PT, R187, UR10, PT ;  /* 0x0000000abb007c0c */ /* 0x000fe2000bf06270 */
[----:B------:R-:W-:Y:S01]  /*29110*/  IMAD.WIDE.U32 R64, R3, UR6, R64 ;  /* 0x0000000603407c25 */ /* 0x000fe2000f8e0040 */
[----:B------:R-:W-:-:S03]  /*29120*/  ULDC.64 UR6, c[0x0][0xbd8] ;  /* 0x0002f60000067ab9 */ /* 0x000fc60000000a00 */
[----:B------:R-:W-:Y:S01]  /*29130*/  IMAD.U32 R75, RZ, RZ, UR39 ;  /* 0x00000027ff4b7e24 */ /* 0x000fe2000f8e00ff */
[----:B------:R-:W-:Y:S01]  /*29140*/  LOP3.LUT R0, R71, 0x20, R0, 0xe2, !PT ;  /* 0x0000002047007812 */ /* 0x000fe200078ee200 */
[----:B------:R-:W-:Y:S01]  /*29150*/  IMAD.IADD R65, R65, 0x1, R67 ;  /* 0x0000000141417824 */ /* 0x000fe200078e0243 */
[----:B------:R-:W-:Y:S01]  /*29160*/  SEL R3, RZ, 0x40, P0 ;  /* 0x00000040ff037807 */ /* 0x000fe20000000000 */
[----:B------:R-:W-:Y:S01]  /*29170*/  IMAD R66, R66, UR6, RZ ;  /* 0x0000000642427c24 */ /* 0x000fe2000f8e02ff */
[----:B------:R-:W-:Y:S01]  /*29180*/  ISETP.GE.AND P0, PT, R186, UR10, PT ;  /* 0x0000000aba007c0c */ /* 0x000fe2000bf06270 */
[----:B------:R-:W-:Y:S02]  /*29190*/  IMAD R75, R75, 0x40, R188 ;  /* 0x000000404b4b7824 */ /* 0x000fe400078e02bc */
[----:B------:R-:W-:Y:S01]  /*291a0*/  IMAD R76, R69, UR8, RZ ;  /* 0x00000008454c7c24 */ /* 0x000fe2000f8e02ff */
[----:B------:R-:W-:Y:S01]  /*291b0*/  LOP3.LUT R0, R0, R3, RZ, 0xfc, !PT ;  /* 0x0000000300007212 */ /* 0x000fe200078efcff */
[C---:B------:R-:W-:Y:S01]  /*291c0*/  IMAD R67, R21.reuse, UR7, R66 ;  /* 0x0000000715437c24 */ /* 0x040fe2000f8e0242 */
[----:B------:R-:W-:Y:S01]  /*291d0*/  UIADD3 UR5, UR44, 0x38820, URZ ;  /* 0x000388202c057890 */ /* 0x000fe2000fffe03f */
[----:B------:R-:W-:Y:S01]  /*291e0*/  IMAD.WIDE.U32 R64, R21, UR6, R64 ;  /* 0x0000000615407c25 */ /* 0x000fe2000f8e0040 */
[----:B------:R-:W-:Y:S01]  /*291f0*/  SEL R3, RZ, 0x80, P0 ;  /* 0x00000080ff037807 */ /* 0x000fe20000000000 */
[----:B------:R-:W-:Y:S01]  /*29200*/  ULDC.64 UR6, c[0x0][0xb80] ;  /* 0x0002e00000067ab9 */ /* 0x000fe20000000a00 */
[----:B------:R-:W-:Y:S01]  /*29210*/  ISETP.GE.AND P0, PT, R75, R76, PT ;  /* 0x0000004c4b00720c */ /* 0x000fe20003f06270 */
[----:B------:R-:W-:Y:S01]  /*29220*/  IMAD.IADD R21, R65, 0x1, R67 ;  /* 0x0000000141157824 */ /* 0x000fe200078e0243 */
[----:B------:R-:W-:Y:S01]  /*29230*/  UPRMT UR5, URZ, 0x654, UR5 ;  /* 0x000006543f057896 */ /* 0x000fe20008000005 */
[----:B------:R-:W-:-:S04]  /*29240*/  LEA R72, P1, R64, UR6, 0x1 ;  /* 0x0000000640487c11 */ /* 0x000fc8000f8208ff */
[----:B------:R-:W-:Y:S01]  /*29250*/  LEA.HI.X R21, R64, UR7, R21, 0x1, P1 ;  /* 0x0000000740157c11 */ /* 0x000fe200088f0c15 */
[----:B0-----:R2:W0:Y:S01]  /*29260*/  SHFL.IDX PT, R74, R72, RZ, 0x181f ;  /* 0x00181fff484a7589 */ /* 0x00142200000e0000 */
[----:B------:R-:W-:Y:S02]  /*29270*/  BSSY B1, `(.L_x_5333) ;  /* 0x0000025000017945 */ /* 0x000fe40003800000 */
[----:B------:R-:W-:Y:S01]  /*29280*/  SYNCS.ARRIVE.TRANS64.RED.A1T0 RZ, [UR5], RZ ;  /* 0x000000ffffff79a7 */ /* 0x000fe20008100405 */
[----:B------:R2:W1:Y:S01]  /*29290*/  SHFL.IDX PT, R73, R21, RZ, 0x181f ;  /* 0x00181fff15497589 */ /* 0x00046200000e0000 */
[----:B------:R-:W-:Y:S01]  /*292a0*/  LOP3.LUT R3, R0, R3, RZ, 0xfc, !PT ;  /* 0x0000000300037212 */ /* 0x000fe200078efcff */
[----:B------:R-:W-:Y:S06]  /*292b0*/  @P0 BRA `(.L_x_5334) ;  /* 0x0000000000800947 */ /* 0x000fec0003800000 */
[----:B------:R-:W-:Y:S02]  /*292c0*/  ISETP.GE.AND P0, PT, R164, UR10, PT ;  /* 0x0000000aa4007c0c */ /* 0x000fe4000bf06270 */
[----:B------:R-:W-:Y:S02]  /*292d0*/  ISETP.GE.AND P1, PT, R184, UR10, PT ;  /* 0x0000000ab8007c0c */ /* 0x000fe4000bf26270 */
[----:B------:R-:W-:Y:S02]  /*292e0*/  ISETP.GE.AND P5, PT, R185, UR10, PT ;  /* 0x0000000ab9007c0c */ /* 0x000fe4000bfa6270 */
[----:B------:R-:W-:-:S07]  /*292f0*/  ISETP.GE.AND P3, PT, R167, UR10, PT ;  /* 0x0000000aa7007c0c */ /* 0x000fce000bf66270 */
[-C--:B0-----:R-:W-:Y:S02]  /*29300*/  @!P0 LEA R64, P2, R164, R74.reuse, 0x1 ;  /* 0x0000004aa4408211 */ /* 0x081fe400078408ff */
[-C--:B------:R-:W-:Y:S02]  /*29310*/  @!P1 LEA R66, P4, R184, R74.reuse, 0x1 ;  /* 0x0000004ab8429211 */ /* 0x080fe400078808ff */
[-C--:B-1----:R-:W-:Y:S02]  /*29320*/  @!P0 LEA.HI.X R65, R164, R73.reuse, R196, 0x1, P2 ;  /* 0x00000049a4418211 */ /* 0x082fe400010f0cc4 */
[----:B------:R-:W-:Y:S02]  /*29330*/  @!P1 LEA.HI.X R67, R184, R73, R195, 0x1, P4 ;  /* 0x00000049b8439211 */ /* 0x000fe400020f0cc3 */
[----:B------:R-:W-:Y:S01]  /*29340*/  ISETP.GE.AND P2, PT, R166, UR10, PT ;  /* 0x0000000aa6007c0c */ /* 0x000fe2000bf46270 */
[----:B-----5:R0:W-:Y:S01]  /*29350*/  @!P0 ST.E.128 desc[UR46][R64.64], R4 ;  /* 0x0000000440008985 */ /* 0x0201e2000c101d2e */
[----:B------:R-:W-:-:S02]  /*29360*/  @!P5 LEA R68, P4, R185, R74, 0x1 ;  /* 0x0000004ab944d211 */ /* 0x000fc400078808ff */
[----:B------:R-:W-:Y:S01]  /*29370*/  LOP3.LUT P0, RZ, R0, 0x40, RZ, 0xc0, !PT ;  /* 0x0000004000ff7812 */ /* 0x000fe2000780c0ff */
[----:B------:R1:W-:Y:S01]  /*29380*/  @!P1 ST.E.128 desc[UR46][R66.64], R8 ;  /* 0x0000000842009985 */ /* 0x0003e2000c101d2e */
[----:B------:R-:W-:Y:S02]  /*29390*/  ISETP.GE.AND P1, PT, R165, UR10, PT ;  /* 0x0000000aa5007c0c */ /* 0x000fe4000bf26270 */
[-C--:B------:R-:W-:Y:S02]  /*293a0*/  @!P5 LEA.HI.X R69, R185, R73.reuse, R194, 0x1, P4 ;  /* 0x00000049b945d211 */ /* 0x080fe400020f0cc2 */
[----:B------:R-:W-:Y:S02]  /*293b0*/  LOP3.LUT P4, RZ, R3, 0x80, RZ, 0xc0, !PT ;  /* 0x0000008003ff7812 */ /* 0x000fe4000788c0ff */
[C---:B------:R-:W-:Y:S01]  /*293c0*/  @!P3 LEA R70, P6, R167.reuse, R74, 0x1 ;  /* 0x0000004aa746b211 */ /* 0x040fe200078c08ff */
[----:B------:R3:W-:Y:S03]  /*293d0*/  @!P5 ST.E.128 desc[UR46][R68.64], R12 ;  /* 0x0000000c4400d985 */ /* 0x0007e6000c101d2e */
[----:B------:R-:W-:-:S02]  /*293e0*/  @!P3 LEA.HI.X R71, R167, R73, R193, 0x1, P6 ;  /* 0x00000049a747b211 */ /* 0x000fc400030f0cc1 */
[----:B0-----:R-:W-:-:S03]  /*293f0*/  @!P2 LEA R4, P5, R166, R74, 0x1 ;  /* 0x0000004aa604a211 */ /* 0x001fc600078a08ff */
[----:B------:R3:W-:Y:S01]  /*29400*/  @!P3 ST.E.128 desc[UR46][R70.64], R24 ;  /* 0x000000184600b985 */ /* 0x0007e2000c101d2e */
[-C--:B------:R-:W-:Y:S02]  /*29410*/  @!P1 LEA R6, P6, R165, R74.reuse, 0x1 ;  /* 0x0000004aa5069211 */ /* 0x080fe400078c08ff */
[-C--:B-1----:R-:W-:Y:S02]  /*29420*/  @P0 LEA R8, P3, R187, R74.reuse, 0x1 ;  /* 0x0000004abb080211 */ /* 0x082fe400078608ff */
        /* <DEDUP_REMOVED lines=9> */
.L_x_5334:
[----:B------:R-:W-:Y:S05]  /*294c0*/  BSYNC B1 ;  /* 0x0000000000017941 */ /* 0x000fea0003800000 */
.L_x_5333:
[----:B---3-5:R-:W-:Y:S01]  /*294d0*/  VIADD R4, R75, 0x20 ;  /* 0x000000204b047836 */ /* 0x028fe20000000000 */
[----:B--2---:R-:W2:Y:S04]  /*294e0*/  SHFL.IDX PT, R21, R21, 0x1, 0x181f ;  /* 0x00381f0015157f89 */ /* 0x004ea800000e0000 */
[----:B------:R-:W-:Y:S01]  /*294f0*/  ISETP.GE.AND P0, PT, R4, R76, PT ;  /* 0x0000004c0400720c */ /* 0x000fe20003f06270 */
[----:B------:R-:W3:-:S12]  /*29500*/  SHFL.IDX PT, R72, R72, 0x1, 0x181f ;  /* 0x00381f0048487f89 */ /* 0x000ed800000e0000 */
[----:B------:R-:W-:Y:S05]  /*29510*/  @P0 BRA `(.L_x_5335) ;  /* 0x0000000c00940947 */ /* 0x000fea0003800000 */
[----:B------:R-:W-:Y:S02]  /*29520*/  ISETP.GE.AND P1, PT, R164, UR10, PT ;  /* 0x0000000aa4007c0c */ /* 0x000fe4000bf26270 */
[----:B------:R-:W-:Y:S02]  /*29530*/  ISETP.GE.AND P5, PT, R184, UR10, PT ;  /* 0x0000000ab8007c0c */ /* 0x000fe4000bfa6270 */
[----:B------:R-:W-:Y:S02]  /*29540*/  ISETP.GE.AND P3, PT, R185, UR10, PT ;  /* 0x0000000ab9007c0c */ /* 0x000fe4000bf66270 */
[----:B------:R-:W-:-:S07]  /*29550*/  ISETP.GE.AND P2, PT, R167, UR10, PT ;  /* 0x0000000aa7007c0c */ /* 0x000fce000bf46270 */
[-C--:B---3--:R-:W-:Y:S02]  /*29560*/  @!P1 LEA R4, P0, R164, R72.reuse, 0x1 ;  /* 0x00000048a4049211 */ /* 0x088fe400078008ff */
[----:B------:R-:W-:Y:S02]  /*29570*/  @!P5 LEA R6, P4, R184, R72, 0x1 ;  /* 0x00000048b806d211 */ /* 0x000fe400078808ff */
[-C--:B--2---:R-:W-:Y:S02]  /*29580*/  @!P1 LEA.HI.X R5, R164, R21.reuse, R196, 0x1, P0 ;  /* 0x00000015a4059211 */ /* 0x084fe400000f0cc4 */
[----:B------:R-:W-:Y:S02]  /*29590*/  ISETP.GE.AND P0, PT, R165, UR10, PT ;  /* 0x0000000aa5007c0c */ /* 0x000fe4000bf06270 */
[----:B------:R-:W-:Y:S01]  /*295a0*/  @!P5 LEA.HI.X R7, R184, R21, R195, 0x1, P4 ;  /* 0x00000015b807d211 */ /* 0x000fe200020f0cc3 */
[----:B------:R2:W-:Y:S01]  /*295b0*/  @!P1 ST.E.128 desc[UR46][R4.64], R140 ;  /* 0x0000008c04009985 */ /* 0x0005e2000c101d2e */
[----:B------:R-:W-:-:S02]  /*295c0*/  ISETP.GE.AND P1, PT, R166, UR10, PT ;  /* 0x0000000aa6007c0c */ /* 0x000fc4000bf26270 */
[----:B------:R-:W-:Y:S01]  /*295d0*/  LOP3.LUT P4, RZ, R0, 0x40, RZ, 0xc0, !PT ;  /* 0x0000004000ff7812 */ /* 0x000fe2000788c0ff */
[----:B------:R3:W-:Y:S01]  /*295e0*/  @!P5 ST.E.128 desc[UR46][R6.64], R144 ;  /* 0x000000900600d985 */ /* 0x0007e2000c101d2e */
[-C--:B------:R-:W-:Y:S02]  /*295f0*/  @!P3 LEA R8, P6, R185, R72.reuse, 0x1 ;  /* 0x00000048b908b211 */ /* 0x080fe400078c08ff */
[----:B------:R-:W-:Y:S02]  /*29600*/  @!P2 LEA R10, P5, R167, R72, 0x1 ;  /* 0x00000048a70aa211 */ /* 0x000fe400078a08ff */
[-C--:B------:R-:W-:Y:S02]  /*29610*/  @!P3 LEA.HI.X R9, R185, R21.reuse, R194, 0x1, P6 ;  /* 0x00000015b909b211 */ /* 0x080fe400030f0cc2 */
[----:B------:R-:W-:-:S03]  /*29620*/  @!P2 LEA.HI.X R11, R167, R21, R193, 0x1, P5 ;  /* 0x00000015a70ba211 */ /* 0x000fc600028f0cc1 */
[----:B------:R3:W-:Y:S01]  /*29630*/  @!P3 ST.E.128 desc[UR46][R8.64], R148 ;  /* 0x000000940800b985 */ /* 0x0007e2000c101d2e */
[-C--:B------:R-:W-:Y:S02]  /*29640*/  @!P0 LEA R12, P3, R165, R72.reuse, 0x1 ;  /* 0x00000048a50c8211 */ /* 0x080fe400078608ff */
[-C--:B------:R-:W-:Y:S01]  /*29650*/  @P4 LEA R14, P5, R187, R72.reuse, 0x1 ;  /* 0x00000048bb0e4211 */ /* 0x080fe200078a08ff */
[----:B------:R3:W-:Y:S01]  /*29660*/  @!P2 ST.E.128 desc[UR46][R10.64], R28 ;  /* 0x0000001c0a00a985 */ /* 0x0007e2000c101d2e */
[C---:B--2---:R-:W-:Y:S02]  /*29670*/  @!P1 LEA R4, P6, R166.reuse, R72, 0x1 ;  /* 0x00000048a6049211 */ /* 0x044fe400078c08ff */
[-C--:B------:R-:W-:Y:S02]  /*29680*/  @!P0 LEA.HI.X R13, R165, R21.reuse, R191, 0x1, P3 ;  /* 0x00000015a50d8211 */ /* 0x080fe400018f0cbf */
[-C--:B------:R-:W-:Y:S02]  /*29690*/  @!P1 LEA.HI.X R5, R166, R21.reuse, R192, 0x1, P6 ;  /* 0x00000015a6059211 */ /* 0x080fe400030f0cc0 */
[----:B------:R-:W-:-:S03]  /*296a0*/  @P4 LEA.HI.X R15, R187, R21, R190, 0x1, P5 ;  /* 0x00000015bb0f4211 */ /* 0x000fc600028f0cbe */
[----:B------:R3:W-:Y:S04]  /*296b0*/  @!P1 ST.E.128 desc[UR46][R4.64], R36 ;  /* 0x0000002404009985 */ /* 0x0007e8000c101d2e */
[----:B------:R3:W-:Y:S01]  /*296c0*/  @!P0 ST.E.128 desc[UR46][R12.64], R44 ;  /* 0x0000002c0c008985 */ /* 0x0007e2000c101d2e */
[----:B------:R-:W-:-:S03]  /*296d0*/  LOP3.LUT P0, RZ, R3, 0x80, RZ, 0xc0, !PT ;  /* 0x0000008003ff7812 */ /* 0x000fc6000780c0ff */
[----:B------:R3:W-:Y:S10]  /*296e0*/  @P4 ST.E.128 desc[UR46][R14.64], R52 ;  /* 0x000000340e004985 */ /* 0x0007f4000c101d2e */
[----:B------:R-:W-:Y:S05]  /*296f0*/  @!P0 BRA `(.L_x_5335) ;  /* 0x0000000c001c8947 */ /* 0x000fea0003800000 */
[----:B---3--:R-:W-:-:S04]  /*29700*/  LEA R4, P0, R186, R72, 0x1 ;  /* 0x00000048ba047211 */ /* 0x008fc800078008ff */
[----:B------:R-:W-:-:S05]  /*29710*/  LEA.HI.X R5, R186, R21, R189, 0x1, P0 ;  /* 0x00000015ba057211 */ /* 0x000fca00000f0cbd */
[----:B------:R2:W-:Y:S01]  /*29720*/  ST.E.128 desc[UR46][R4.64], R60 ;  /* 0x0000003c04007985 */ /* 0x0005e2000c101d2e */
[----:B------:R-:W-:Y:S05]  /*29730*/  BRA `(.L_x_5335) ;  /* 0x0000000c000c7947 */ /* 0x000fea0003800000 */
.L_x_5331:
[----:B-1----:R-:W1:Y:S01]  /*29740*/  LDC R10, c[0x0][0xce8] ;  /* 0x00033a00ff0a7b82 */ /* 0x002e620000000800 */
[----:B------:R-:W-:Y:S01]  /*29750*/  ISETP.GE.AND P2, PT, R20, 0x40, PT ;  /* 0x000000401400780c */ /* 0x000fe20003f46270 */
[----:B------:R-:W-:Y:S01]  /*29760*/  ULDC UR12, c[0x0][0xbc8] ;  /* 0x0002f200000c7ab9 */ /* 0x000fe20000000800 */
[----:B------:R-:W-:Y:S01]  /*29770*/  IMAD R0, R198, 0x20, R188 ;  /* 0x00000020c6007824 */ /* 0x000fe200078e02bc */
[----:B------:R-:W-:Y:S01]  /*29780*/  ISETP.GE.AND P4, PT, R164, UR12, PT ;  /* 0x0000000ca4007c0c */ /* 0x000fe2000bf86270 */
[----:B------:R-:W-:Y:S01]  /*29790*/  IMAD.U32 R3, RZ, RZ, UR39 ;  /* 0x00000027ff037e24 */ /* 0x000fe2000f8e00ff */
[----:B------:R-:W-:Y:S01]  /*297a0*/  ISETP.GE.AND P3, PT, R184, UR12, PT ;  /* 0x0000000cb8007c0c */ /* 0x000fe2000bf66270 */
[----:B------:R-:W-:Y:S01]  /*297b0*/  USHF.R.S32.HI UR8, URZ, 0x1f, UR41 ;  /* 0x0000001f3f087899 */ /* 0x000fe20008011429 */
[----:B------:R-:W-:Y:S01]  /*297c0*/  BSSY B1, `(.L_x_5336) ;  /* 0x0000033000017945 */ /* 0x000fe20003800000 */
[----:B------:R-:W-:Y:S01]  /*297d0*/  USHF.R.S32.HI UR9, URZ, 0x1f, UR40 ;  /* 0x0000001f3f097899 */ /* 0x000fe20008011428 */
[----:B------:R-:W-:Y:S01]  /*297e0*/  ISETP.GE.AND P1, PT, R185, UR12, PT ;  /* 0x0000000cb9007c0c */ /* 0x000fe2000bf26270 */
[----:B0-----:R-:W-:Y:S01]  /*297f0*/  IMAD R8, R3, 0x40, R0 ;  /* 0x0000004003087824 */ /* 0x001fe200078e0200 */
[----:B------:R-:W-:-:S02]  /*29800*/  SEL R12, RZ, 0x1, P4 ;  /* 0x00000001ff0c7807 */ /* 0x000fc40002000000 */
[----:B------:R-:W-:Y:S02]  /*29810*/  SEL R13, RZ, 0xffffffff, P3 ;  /* 0xffffffffff0d7807 */ /* 0x000fe40001800000 */
[----:B-1----:R-:W-:-:S13]  /*29820*/  ISETP.NE.AND P0, PT, R10, 0x1, PT ;  /* 0x000000010a00780c */ /* 0x002fda0003f05270 */
        /* <DEDUP_REMOVED lines=8> */
[----:B--2---:R-:W-:-:S04]  /*298b0*/  IMAD R0, R0, 0x40, R4 ;  /* 0x0000004000007824 */ /* 0x004fc800078e0204 */
[----:B------:R-:W-:-:S05]  /*298c0*/  VIADD R6, R0, 0xffffff80 ;  /* 0xffffff8000067836 */ /* 0x000fca0000000000 */
        /* <DEDUP_REMOVED lines=34> */
.L_x_5337:
[----:B------:R-:W-:Y:S05]  /*29af0*/  BSYNC B1 ;  /* 0x0000000000017941 */ /* 0x000fea0003800000 */
.L_x_5336:
[----:B------:R-:W-:Y:S01]  /*29b00*/  ULDC.64 UR10, c[0x0][0xbe8] ;  /* 0x0002fa00000a7ab9 */ /* 0x000fe20000000a00 */
[----:B------:R-:W-:Y:S01]  /*29b10*/  SEL R0, RZ, 0xffffffff, P1 ;  /* 0xffffffffff007807 */ /* 0x000fe20000800000 */
[----:B------:R-:W-:Y:S01]  /*29b20*/  UIMAD UR5, UR8, UR10, URZ ;  /* 0x0000000a080572a4 */ /* 0x000fe2000f8e023f */
[----:B------:R-:W-:Y:S01]  /*29b30*/  IMAD.SHL.U32 R13, R13, 0x2, RZ ;  /* 0x000000020d0d7824 */ /* 0x000fe200078e00ff */
[----:B------:R-:W-:Y:S01]  /*29b40*/  UIMAD.WIDE.U32 UR6, UR41, UR10, URZ ;  /* 0x0000000a290672a5 */ /* 0x000fe2000f8e003f */
[----:B------:R-:W-:Y:S01]  /*29b50*/  ISETP.GE.AND P1, PT, R167, UR12, PT ;  /* 0x0000000ca7007c0c */ /* 0x000fe2000bf26270 */
[----:B------:R-:W-:Y:S01]  /*29b60*/  UIMAD UR5, UR41, UR11, UR5 ;  /* 0x0000000b290572a4 */ /* 0x000fe2000f8e0205 */
[----:B------:R-:W-:Y:S01]  /*29b70*/  IMAD.SHL.U32 R5, R0, 0x4, RZ ;  /* 0x0000000400057824 */ /* 0x000fe200078e00ff */
[----:B------:R-:W-:Y:S01]  /*29b80*/  LOP3.LUT R12, R13, 0x2, R12, 0xe2, !PT ;  /* 0x000000020d0c7812 */ /* 0x000fe200078ee20c */
[----:B0-----:R-:W-:Y:S01]  /*29b90*/  @P0 IMAD.HI.U32 R0, R8, R9, RZ ;  /* 0x0000000908000227 */ /* 0x001fe200078e00ff */
[----:B------:R-:W-:Y:S01]  /*29ba0*/  ULDC.64 UR10, c[0x0][0xbf0] ;  /* 0x0002fc00000a7ab9 */ /* 0x000fe20000000a00 */
[----:B------:R-:W-:Y:S01]  /*29bb0*/  UIADD3 UR7, UR7, UR5, URZ ;  /* 0x0000000507077290 */ /* 0x000fe2000fffe03f */
[----:B------:R-:W-:Y:S01]  /*29bc0*/  LOP3.LUT R12, R5, 0x4, R12, 0xe2, !PT ;  /* 0x00000004050c7812 */ /* 0x000fe200078ee20c */
[----:B--2---:R-:W-:Y:S01]  /*29bd0*/  IMAD.MOV.U32 R3, RZ, RZ, R8 ;  /* 0x000000ffff037224 */ /* 0x004fe200078e0008 */
[----:B------:R-:W-:Y:S01]  /*29be0*/  UIMAD UR5, UR9, UR10, URZ ;  /* 0x0000000a090572a4 */ /* 0x000fe2000f8e023f */
[----:B-1----:R-:W-:Y:S01]  /*29bf0*/  @P0 SHF.R.U32.HI R3, RZ, R11, R0 ;  /* 0x0000000bff030219 */ /* 0x002fe20000011600 */
[----:B------:R-:W-:Y:S01]  /*29c00*/  BSSY B1, `(.L_x_5338) ;  /* 0x0000051000017945 */ /* 0x000fe20003800000 */
[----:B------:R-:W-:Y:S01]  /*29c10*/  SEL R0, RZ, 0xffffffff, P1 ;  /* 0xffffffffff007807 */ /* 0x000fe20000800000 */
[----:B------:R-:W-:Y:S01]  /*29c20*/  UIMAD UR5, UR40, UR11, UR5 ;  /* 0x0000000b280572a4 */ /* 0x000fe2000f8e0205 */
[----:B------:R-:W-:Y:S01]  /*29c30*/  ISETP.GE.AND P1, PT, R166, UR12, PT ;  /* 0x0000000ca6007c0c */ /* 0x000fe2000bf26270 */
[----:B------:R-:W-:Y:S01]  /*29c40*/  UIMAD.WIDE.U32 UR40, UR40, UR10, UR6 ;  /* 0x0000000a282872a5 */ /* 0x000fe2000f8e0006 */
[--C-:B------:R-:W-:Y:S01]  /*29c50*/  IMAD.MOV R7, RZ, RZ, -R3.reuse ;  /* 0x000000ffff077224 */ /* 0x100fe200078e0a03 */
[----:B------:R-:W-:Y:S01]  /*29c60*/  ISETP.GE.AND P0, PT, R165, UR12, PT ;  /* 0x0000000ca5007c0c */ /* 0x000fe2000bf06270 */
[----:B------:R-:W-:Y:S01]  /*29c70*/  IMAD.SHL.U32 R5, R0, 0x8, RZ ;  /* 0x0000000800057824 */ /* 0x000fe200078e00ff */
[----:B------:R-:W-:Y:S01]  /*29c80*/  SHF.R.S32.HI R0, RZ, 0x1f, R3 ;  /* 0x0000001fff007819 */ /* 0x000fe20000011403 */
[----:B------:R-:W-:Y:S01]  /*29c90*/  UIADD3 UR5, UR41, UR5, URZ ;  /* 0x0000000529057290 */ /* 0x000fe2000fffe03f */
[----:B------:R-:W-:Y:S01]  /*29ca0*/  SEL R6, RZ, 0xffffffff, P1 ;  /* 0xffffffffff067807 */ /* 0x000fe20000800000 */
[----:B------:R-:W-:Y:S01]  /*29cb0*/  ULDC.64 UR6, c[0x0][0xbe0] ;  /* 0x0002f80000067ab9 */ /* 0x000fe20000000a00 */
[----:B------:R-:W-:Y:S01]  /*29cc0*/  LOP3.LUT R12, R5, 0x8, R12, 0xe2, !PT ;  /* 0x00000008050c7812 */ /* 0x000fe200078ee20c */
[----:B------:R-:W-:Y:S01]  /*29cd0*/  IMAD R7, R10, R7, R8 ;  /* 0x000000070a077224 */ /* 0x000fe200078e0208 */
[----:B------:R-:W-:Y:S01]  /*29ce0*/  SEL R8, RZ, 0xffffffff, P0 ;  /* 0xffffffffff087807 */ /* 0x000fe20000000000 */
[----:B------:R-:W-:Y:S01]  /*29cf0*/  IMAD R0, R0, UR6, RZ ;  /* 0x0000000600007c24 */ /* 0x000fe2000f8e02ff */
[----:B------:R-:W-:Y:S01]  /*29d00*/  ISETP.GE.AND P0, PT, R187, UR12, PT ;  /* 0x0000000cbb007c0c */ /* 0x000fe2000bf06270 */
[----:B------:R-:W-:Y:S01]  /*29d10*/  IMAD.U32 R5, RZ, RZ, UR41 ;  /* 0x00000029ff057e24 */ /* 0x000fe2000f8e00ff */
[----:B------:R-:W-:Y:S01]  /*29d20*/  ISETP.GE.AND P2, PT, R186, UR12, PT ;  /* 0x0000000cba007c0c */ /* 0x000fe2000bf46270 */
[----:B------:R-:W-:-:S02]  /*29d30*/  IMAD.U32 R4, RZ, RZ, UR40 ;  /* 0x00000028ff047e24 */ /* 0x000fc4000f8e00ff */
[----:B------:R-:W-:Y:S01]  /*29d40*/  IMAD.U32 R5, RZ, RZ, UR5 ;  /* 0x00000005ff057e24 */ /* 0x000fe2000f8e00ff */
[----:B------:R-:W-:Y:S01]  /*29d50*/  ULDC UR5, c[0x0][0xb88] ;  /* 0x0002e20000057ab9 */ /* 0x000fe20000000800 */
[----:B------:R-:W-:Y:S02]  /*29d60*/  IMAD.SHL.U32 R11, R6, 0x10, RZ ;  /* 0x00000010060b7824 */ /* 0x000fe400078e00ff */
[C---:B------:R-:W-:Y:S01]  /*29d70*/  IMAD R9, R3.reuse, UR7, R0 ;  /* 0x0000000703097c24 */ /* 0x040fe2000f8e0200 */
[----:B------:R-:W-:Y:S01]  /*29d80*/  SHF.R.S32.HI R0, RZ, 0x1f, R7 ;  /* 0x0000001fff007819 */ /* 0x000fe20000011407 */
[----:B------:R-:W-:Y:S01]  /*29d90*/  IMAD.WIDE.U32 R4, R3, UR6, R4 ;  /* 0x0000000603047c25 */ /* 0x000fe2000f8e0004 */
[----:B------:R-:W-:Y:S01]  /*29da0*/  ULDC.64 UR6, c[0x0][0xbd8] ;  /* 0x0002f60000067ab9 */ /* 0x000fe20000000a00 */
[----:B------:R-:W-:Y:S02]  /*29db0*/  LOP3.LUT R12, R11, 0x10, R12, 0xe2, !PT ;  /* 0x000000100b0c7812 */ /* 0x000fe400078ee20c */
[----:B------:R-:W-:-:S02]  /*29dc0*/  IMAD.SHL.U32 R3, R8, 0x20, RZ ;  /* 0x0000002008037824 */ /* 0x000fc400078e00ff */
[----:B------:R-:W-:Y:S02]  /*29dd0*/  IMAD R0, R0, UR6, RZ ;  /* 0x0000000600007c24 */ /* 0x000fe4000f8e02ff */
[----:B------:R-:W-:Y:S01]  /*29de0*/  IMAD.IADD R5, R5, 0x1, R9 ;  /* 0x0000000105057824 */ /* 0x000fe200078e0209 */
[----:B------:R-:W-:Y:S01]  /*29df0*/  LOP3.LUT R12, R3, 0x20, R12, 0xe2, !PT ;  /* 0x00000020030c7812 */ /* 0x000fe200078ee20c */
[C---:B------:R-:W-:Y:S01]  /*29e00*/  IMAD R3, R7.reuse, UR7, R0 ;  /* 0x0000000707037c24 */ /* 0x040fe2000f8e0200 */
[----:B------:R-:W-:Y:S01]  /*29e10*/  SEL R0, RZ, 0x80, P2 ;  /* 0x00000080ff007807 */ /* 0x000fe20001000000 */
[----:B------:R-:W-:Y:S01]  /*29e20*/  IMAD.WIDE.U32 R4, R7, UR6, R4 ;  /* 0x0000000607047c25 */ /* 0x000fe2000f8e0004 */
[----:B------:R-:W-:-:S03]  /*29e30*/  ULDC.64 UR6, c[0x0][0xb80] ;  /* 0x0002e00000067ab9 */ /* 0x000fc60000000a00 */
[----:B------:R-:W-:Y:S01]  /*29e40*/  IMAD.U32 R7, RZ, RZ, UR39 ;  /* 0x00000027ff077e24 */ /* 0x000fe2000f8e00ff */
[----:B------:R-:W-:Y:S01]  /*29e50*/  LEA R21, P1, R4, UR6, 0x1 ;  /* 0x0000000604157c11 */ /* 0x000fe2000f8208ff */
[----:B------:R-:W-:Y:S02]  /*29e60*/  IMAD R27, R10, UR5, RZ ;  /* 0x000000050a1b7c24 */ /* 0x000fe4000f8e02ff */
[----:B------:R-:W-:Y:S01]  /*29e70*/  IMAD R28, R7, 0x40, R188 ;  /* 0x00000040071c7824 */ /* 0x000fe200078e02bc */
[----:B------:R-:W-:Y:S01]  /*29e80*/  SEL R7, RZ, 0x40, P0 ;  /* 0x00000040ff077807 */ /* 0x000fe20000000000 */
[----:B------:R-:W-:Y:S01]  /*29e90*/  IMAD.IADD R3, R5, 0x1, R3 ;  /* 0x0000000105037824 */ /* 0x000fe200078e0203 */
[----:B------:R0:W1:Y:S02]  /*29ea0*/  SHFL.IDX PT, R14, R21, RZ, 0x181f ;  /* 0x00181fff150e7589 */ /* 0x00006400000e0000 */
[----:B------:R-:W-:Y:S02]  /*29eb0*/  ISETP.GE.AND P0, PT, R28, R27, PT ;  /* 0x0000001b1c00720c */ /* 0x000fe40003f06270 */
[----:B------:R-:W-:-:S02]  /*29ec0*/  LOP3.LUT R25, R12, R7, RZ, 0xfc, !PT ;  /* 0x000000070c197212 */ /* 0x000fc400078efcff */
[----:B------:R-:W-:Y:S02]  /*29ed0*/  LEA.HI.X R24, R4, UR7, R3, 0x1, P1 ;  /* 0x0000000704187c11 */ /* 0x000fe400088f0c03 */
[----:B------:R-:W-:-:S03]  /*29ee0*/  LOP3.LUT R26, R25, R0, RZ, 0xfc, !PT ;  /* 0x00000000191a7212 */ /* 0x000fc600078efcff */
[----:B------:R0:W2:Y:S04]  /*29ef0*/  SHFL.IDX PT, R0, R24, RZ, 0x181f ;  /* 0x00181fff18007589 */ /* 0x0000a800000e0000 */
[----:B------:R-:W-:Y:S05]  /*29f00*/  @P0 BRA `(.L_x_5339) ;  /* 0x0000000000800947 */ /* 0x000fea0003800000 */
[----:B------:R-:W-:Y:S02]  /*29f10*/  ISETP.GE.AND P2, PT, R164, UR12, PT ;  /* 0x0000000ca4007c0c */ /* 0x000fe4000bf46270 */
[----:B------:R-:W-:Y:S02]  /*29f20*/  ISETP.GE.AND P4, PT, R184, UR12, PT ;  /* 0x0000000cb8007c0c */ /* 0x000fe4000bf86270 */
[----:B------:R-:W-:Y:S02]  /*29f30*/  ISETP.GE.AND P5, PT, R185, UR12, PT ;  /* 0x0000000cb9007c0c */ /* 0x000fe4000bfa6270 */
[----:B------:R-:W-:-:S07]  /*29f40*/  ISETP.GE.AND P3, PT, R167, UR12, PT ;  /* 0x0000000ca7007c0c */ /* 0x000fce000bf66270 */
[-C--:B-1----:R-:W-:Y:S02]  /*29f50*/  @!P2 LEA R4, P0, R164, R14.reuse, 0x1 ;  /* 0x0000000ea404a211 */ /* 0x082fe400078008ff */
[----:B------:R-:W-:Y:S02]  /*29f60*/  @!P4 LEA R6, P1, R184, R14, 0x1 ;  /* 0x0000000eb806c211 */ /* 0x000fe400078208ff */
[-C--:B--2---:R-:W-:Y:S02]  /*29f70*/  @!P2 LEA.HI.X R5, R164, R0.reuse, R196, 0x1, P0 ;  /* 0x00000000a405a211 */ /* 0x084fe400000f0cc4 */
[----:B------:R-:W-:Y:S02]  /*29f80*/  @!P4 LEA.HI.X R7, R184, R0, R195, 0x1, P1 ;  /* 0x00000000b807c211 */ /* 0x000fe400008f0cc3 */
[----:B------:R-:W-:Y:S01]  /*29f90*/  ISETP.GE.AND P1, PT, R165, UR12, PT ;  /* 0x0000000ca5007c0c */ /* 0x000fe2000bf26270 */
[----:B------:R1:W-:Y:S01]  /*29fa0*/  @!P2 ST.E.128 desc[UR46][R4.64], RZ ;  /* 0x000000ff0400a985 */ /* 0x0003e2000c101d2e */
[----:B------:R-:W-:-:S02]  /*29fb0*/  ISETP.GE.AND P2, PT, R166, UR12, PT ;  /* 0x0000000ca6007c0c */ /* 0x000fc4000bf46270 */
[----:B------:R-:W-:Y:S01]  /*29fc0*/  LOP3.LUT P0, RZ, R25, 0x40, RZ, 0xc0, !PT ;  /* 0x0000004019ff7812 */ /* 0x000fe2000780c0ff */
[----:B------:R2:W-:Y:S01]  /*29fd0*/  @!P4 ST.E.128 desc[UR46][R6.64], RZ ;  /* 0x000000ff0600c985 */ /* 0x0005e2000c101d2e */
[-C--:B------:R-:W-:Y:S02]  /*29fe0*/  @!P5 LEA R8, P4, R185, R14.reuse, 0x1 ;  /* 0x0000000eb908d211 */ /* 0x080fe400078808ff */
[----:B------:R-:W-:Y:S02]  /*29ff0*/  @!P3 LEA R10, P6, R167, R14, 0x1 ;  /* 0x0000000ea70ab211 */ /* 0x000fe400078c08ff */
[-C--:B------:R-:W-:Y:S02]  /*2a000*/  @!P5 LEA.HI.X R9, R185, R0.reuse, R194, 0x1, P4 ;  /* 0x00000000b909d211 */ /* 0x080fe400020f0cc2 */
[----:B------:R-:W-:Y:S02]  /*2a010*/  LOP3.LUT P4, RZ, R26, 0x80, RZ, 0xc0, !PT ;  /* 0x000000801aff7812 */ /* 0x000fe4000788c0ff */
[----:B------:R-:W-:Y:S01]  /*2a020*/  @!P3 LEA.HI.X R11, R167, R0, R193, 0x1, P6 ;  /* 0x00000000a70bb211 */ /* 0x000fe200030f0cc1 */
[----:B------:R3:W-:Y:S01]  /*2a030*/  @!P5 ST.E.128 desc[UR46][R8.64], RZ ;  /* 0x000000ff0800d985 */ /* 0x0007e2000c101d2e */
[----:B-1----:R-:W-:-:S02]  /*2a040*/  @!P2 LEA R4, P5, R166, R14, 0x1 ;  /* 0x0000000ea604a211 */ /* 0x002fc400078a08ff */
[-C--:B--2---:R-:W-:Y:S01]  /*2a050*/  @!P1 LEA R6, P6, R165, R14.reuse, 0x1 ;  /* 0x0000000ea5069211 */ /* 0x084fe200078c08ff */
[----:B------:R3:W-:Y:S01]  /*2a060*/  @!P3 ST.E.128 desc[UR46][R10.64], RZ ;  /* 0x000000ff0a00b985 */ /* 0x0007e2000c101d2e */
[----:B------:R-:W-:Y:S02]  /*2a070*/  @P0 LEA R12, P3, R187, R14, 0x1 ;  /* 0x0000000ebb0c0211 */ /* 0x000fe400078608ff */
[-C--:B------:R-:W-:Y:S02]  /*2a080*/  @!P2 LEA.HI.X R5, R166, R0.reuse, R192, 0x1, P5 ;  /* 0x00000000a605a211 */ /* 0x080fe400028f0cc0 */
[----:B------:R-:W-:Y:S02]  /*2a090*/  @!P1 LEA.HI.X R7, R165, R0, R191, 0x1, P6 ;  /* 0x00000000a5079211 */ /* 0x000fe400030f0cbf */
[----:B------:R-:W-:Y:S01]  /*2a0a0*/  @P4 LEA R14, P5, R186, R14, 0x1 ;  /* 0x0000000eba0e4211 */ /* 0x000fe200078a08ff */
[----:B------:R3:W-:Y:S01]  /*2a0b0*/  @!P2 ST.E.128 desc[UR46][R4.64], RZ ;  /* 0x000000ff0400a985 */ /* 0x0007e2000c101d2e */
[----:B------:R-:W-:-:S02]  /*2a0c0*/  @P0 LEA.HI.X R13, R187, R0, R190, 0x1, P3 ;  /* 0x00000000bb0d0211 */ /* 0x000fc400018f0cbe */
[----:B------:R-:W-:Y:S01]  /*2a0d0*/  @P4 LEA.HI.X R15, R186, R0, R189, 0x1, P5 ;  /* 0x00000000ba0f4211 */ /* 0x000fe200028f0cbd */
[----:B------:R3:W-:Y:S04]  /*2a0e0*/  @!P1 ST.E.128 desc[UR46][R6.64], RZ ;  /* 0x000000ff06009985 */ /* 0x0007e8000c101d2e */
[----:B------:R3:W-:Y:S04]  /*2a0f0*/  @P0 ST.E.128 desc[UR46][R12.64], RZ ;  /* 0x000000ff0c000985 */ /* 0x0007e8000c101d2e */
[----:B------:R3:W-:Y:S02]  /*2a100*/  @P4 ST.E.128 desc[UR46][R14.64], RZ ;  /* 0x000000ff0e004985 */ /* 0x0007e4000c101d2e */
.L_x_5339:
[----:B------:R-:W-:Y:S05]  /*2a110*/  BSYNC B1 ;  /* 0x0000000000017941 */ /* 0x000fea0003800000 */
.L_x_5338:
[----:B---3--:R-:W-:Y:S01]  /*2a120*/  VIADD R4, R28, 0x20 ;  /* 0x000000201c047836 */ /* 0x008fe20000000000 */
[----:B--2---:R2:W3:Y:S04]  /*2a130*/  SHFL.IDX PT, R0, R24, 0x1, 0x181f ;  /* 0x00381f0018007f89 */ /* 0x0044e800000e0000 */
[----:B------:R-:W-:Y:S01]  /*2a140*/  ISETP.GE.AND P0, PT, R4, R27, PT ;  /* 0x0000001b0400720c */ /* 0x000fe20003f06270 */
[----:B------:R2:W4:-:S12]  /*2a150*/  SHFL.IDX PT, R3, R21, 0x1, 0x181f ;  /* 0x00381f0015037f89 */ /* 0x00051800000e0000 */
[----:B--2---:R-:W-:Y:S05]  /*2a160*/  @P0 BRA `(.L_x_5335) ;  /* 0x0000000000800947 */ /* 0x004fea0003800000 */
[----:B------:R-:W-:Y:S02]  /*2a170*/  ISETP.GE.AND P5, PT, R164, UR12, PT ;  /* 0x0000000ca4007c0c */ /* 0x000fe4000bfa6270 */
[----:B------:R-:W-:Y:S02]  /*2a180*/  ISETP.GE.AND P4, PT, R184, UR12, PT ;  /* 0x0000000cb8007c0c */ /* 0x000fe4000bf86270 */
[----:B------:R-:W-:Y:S02]  /*2a190*/  ISETP.GE.AND P1, PT, R185, UR12, PT ;  /* 0x0000000cb9007c0c */ /* 0x000fe4000bf26270 */
[----:B------:R-:W-:-:S07]  /*2a1a0*/  ISETP.GE.AND P3, PT, R167, UR12, PT ;  /* 0x0000000ca7007c0c */ /* 0x000fce000bf66270 */
[-C--:B----4-:R-:W-:Y:S02]  /*2a1b0*/  @!P5 LEA R4, P0, R164, R3.reuse, 0x1 ;  /* 0x00000003a404d211 */ /* 0x090fe400078008ff */
[-C--:B------:R-:W-:Y:S02]  /*2a1c0*/  @!P4 LEA R6, P2, R184, R3.reuse, 0x1 ;  /* 0x00000003b806c211 */ /* 0x080fe400078408ff */
[-C--:B---3--:R-:W-:Y:S02]  /*2a1d0*/  @!P5 LEA.HI.X R5, R164, R0.reuse, R196, 0x1, P0 ;  /* 0x00000000a405d211 */ /* 0x088fe400000f0cc4 */
[----:B------:R-:W-:Y:S02]  /*2a1e0*/  @!P4 LEA.HI.X R7, R184, R0, R195, 0x1, P2 ;  /* 0x00000000b807c211 */ /* 0x000fe400010f0cc3 */
[----:B------:R-:W-:Y:S01]  /*2a1f0*/  ISETP.GE.AND P2, PT, R166, UR12, PT ;  /* 0x0000000ca6007c0c */ /* 0x000fe2000bf46270 */
[----:B------:R2:W-:Y:S01]  /*2a200*/  @!P5 ST.E.128 desc[UR46][R4.64], RZ ;  /* 0x000000ff0400d985 */ /* 0x0005e2000c101d2e */
[----:B------:R-:W-:-:S02]  /*2a210*/  @!P1 LEA R8, P6, R185, R3, 0x1 ;  /* 0x00000003b9089211 */ /* 0x000fc400078c08ff */
[----:B------:R-:W-:Y:S01]  /*2a220*/  LOP3.LUT P0, RZ, R25, 0x40, RZ, 0xc0, !PT ;  /* 0x0000004019ff7812 */ /* 0x000fe2000780c0ff */
[----:B------:R3:W-:Y:S01]  /*2a230*/  @!P4 ST.E.128 desc[UR46][R6.64], RZ ;  /* 0x000000ff0600c985 */ /* 0x0007e2000c101d2e */
[----:B------:R-:W-:Y:S02]  /*2a240*/  ISETP.GE.AND P4, PT, R165, UR12, PT ;  /* 0x0000000ca5007c0c */ /* 0x000fe4000bf86270 */
[----:B------:R-:W-:Y:S02]  /*2a250*/  @!P1 LEA.HI.X R9, R185, R0, R194, 0x1, P6 ;  /* 0x00000000b9099211 */ /* 0x000fe400030f0cc2 */
[----:B------:R-:W-:Y:S02]  /*2a260*/  LOP3.LUT P6, RZ, R26, 0x80, RZ, 0xc0, !PT ;  /* 0x000000801aff7812 */ /* 0x000fe400078cc0ff */
[-C--:B------:R-:W-:Y:S01]  /*2a270*/  @!P3 LEA R10, P5, R167, R3.reuse, 0x1 ;  /* 0x00000003a70ab211 */ /* 0x080fe200078a08ff */
[----:B------:R4:W-:Y:S01]  /*2a280*/  @!P1 ST.E.128 desc[UR46][R8.64], RZ ;  /* 0x000000ff08009985 */ /* 0x0009e2000c101d2e */
[----:B------:R-:W-:-:S02]  /*2a290*/  @!P2 LEA R12, P1, R166, R3, 0x1 ;  /* 0x00000003a60ca211 */ /* 0x000fc400078208ff */
[-C--:B------:R-:W-:Y:S02]  /*2a2a0*/  @!P3 LEA.HI.X R11, R167, R0.reuse, R193, 0x1, P5 ;  /* 0x00000000a70bb211 */ /* 0x080fe400028f0cc1 */
[-C--:B------:R-:W-:Y:S02]  /*2a2b0*/  @!P2 LEA.HI.X R13, R166, R0.reuse, R192, 0x1, P1 ;  /* 0x00000000a60da211 */ /* 0x080fe400008f0cc0 */
[-C--:B--2---:R-:W-:Y:S01]  /*2a2c0*/  @!P4 LEA R4, P5, R165, R3.reuse, 0x1 ;  /* 0x00000003a504c211 */ /* 0x084fe200078a08ff */
[----:B------:R4:W-:Y:S01]  /*2a2d0*/  @!P3 ST.E.128 desc[UR46][R10.64], RZ ;  /* 0x000000ff0a00b985 */ /* 0x0009e2000c101d2e */
[-C--:B-1----:R-:W-:Y:S02]  /*2a2e0*/  @P0 LEA R14, P3, R187, R3.reuse, 0x1 ;  /* 0x00000003bb0e0211 */ /* 0x082fe400078608ff */
[----:B---3--:R-:W-:Y:S01]  /*2a2f0*/  @P6 LEA R6, P1, R186, R3, 0x1 ;  /* 0x00000003ba066211 */ /* 0x008fe200078208ff */
[----:B------:R4:W-:Y:S01]  /*2a300*/  @!P2 ST.E.128 desc[UR46][R12.64], RZ ;  /* 0x000000ff0c00a985 */ /* 0x0009e2000c101d2e */
[----:B------:R-:W-:-:S02]  /*2a310*/  @!P4 LEA.HI.X R5, R165, R0, R191, 0x1, P5 ;  /* 0x00000000a505c211 */ /* 0x000fc400028f0cbf */
[-C--:B------:R-:W-:Y:S02]  /*2a320*/  @P0 LEA.HI.X R15, R187, R0.reuse, R190, 0x1, P3 ;  /* 0x00000000bb0f0211 */ /* 0x080fe400018f0cbe */
[----:B------:R-:W-:Y:S01]  /*2a330*/  @P6 LEA.HI.X R7, R186, R0, R189, 0x1, P1 ;  /* 0x00000000ba076211 */ /* 0x000fe200008f0cbd */
[----:B------:R4:W-:Y:S04]  /*2a340*/  @!P4 ST.E.128 desc[UR46][R4.64], RZ ;  /* 0x000000ff0400c985 */ /* 0x0009e8000c101d2e */
[----:B------:R4:W-:Y:S04]  /*2a350*/  @P0 ST.E.128 desc[UR46][R14.64], RZ ;  /* 0x000000ff0e000985 */ /* 0x0009e8000c101d2e */
[----:B------:R4:W-:Y:S02]  /*2a360*/  @P6 ST.E.128 desc[UR46][R6.64], RZ ;  /* 0x000000ff06006985 */ /* 0x0009e4000c101d2e */
.L_x_5335:
[----:B------:R-:W-:Y:S05]  /*2a370*/  BSYNC B0 ;  /* 0x0000000000007941 */ /* 0x000fea0003800000 */
.L_x_5330:
[----:B------:R-:W-:Y:S02]  /*2a380*/  ULDC UR5, c[0x0][0xd38] ;  /* 0x00034e0000057ab9 */ /* 0x000fe40000000800 */
[----:B------:R-:W-:-:S06]  /*2a390*/  UISETP.GE.AND UP0, UPT, UR4, UR5, UPT ;  /* 0x000000050400728c */ /* 0x000fcc000bf06270 */
[----:B------:R-:W-:-:S13]  /*2a3a0*/  PLOP3.LUT P0, PT, PT, PT, UP0, 0x80, 0x0 ;  /* 0x000000000000781c */ /* 0x000fda0003f0f008 */
[----:B------:R-:W-:Y:S05]  /*2a3b0*/  @!P0 BRA `(.L_x_5340) ;  /* 0xfffffd6c00e48947 */ /* 0x000fea000383ffff */
[----:B------:R-:W-:Y:S05]  /*2a3c0*/  EXIT ;  /* 0x000000000000794d */ /* 0x000fea0003800000 */
.L_x_5203:
[----:B------:R-:W-:-:S08]  /*2a3d0*/  NOP ;  /* 0x0000000000007918 */ /* 0x000fd00000000000 */
[----:B------:R-:W0:-:S00]  /*2a3e0*/  USETMAXREG.DEALLOC.CTAPOOL 0x18 ;  /* 0x00000018000079c8 */ /* 0x000e0000080e0500 */
[----:B0-----:R-:W-:-:S06]  /*2a3f0*/  LOP3.LUT R0, R0, 0x3, RZ, 0xc0, !PT ;  /* 0x0000000300007812 */ /* 0x001fcc00078ec0ff */
[----:B------:R-:W0:Y:S01]  /*2a400*/  S2UR UR6, SR_CTAID.X ;  /* 0x00000000000679c3 */ /* 0x000e220000002500 */
[----:B------:R-:W-:Y:S01]  /*2a410*/  LOP3.LUT R18, R18, 0xffffff7f, RZ, 0xc0, !PT ;  /* 0xffffff7f12127812 */ /* 0x000fe200078ec0ff */
[----:B------:R-:W-:Y:S01]  /*2a420*/  STL [R1+0x468], RZ ;  /* 0x000468ff01007387 */ /* 0x000fe20000100800 */
[----:B------:R-:W-:-:S03]  /*2a430*/  IMAD.MOV.U32 R19, RZ, RZ, RZ ;  /* 0x000000ffff137224 */ /* 0x000fc600078e00ff */
[----:B------:R-:W1:Y:S02]  /*2a440*/  SHFL.IDX PT, R0, R0, RZ, 0x1f ;  /* 0x00001fff00007589 */ /* 0x000e6400000e0000 */
[----:B-1----:R-:W-:Y:S02]  /*2a450*/  ISETP.NE.AND P0, PT, R0, RZ, PT ;  /* 0x000000ff0000720c */ /* 0x002fe40003f05270 */
[----:B------:R-:W0:Y:S11]  /*2a460*/  LDC R0, c[0x0][0xd38] ;  /* 0x00034e00ff007b82 */ /* 0x000e360000000800 */
[----:B------:R-:W-:Y:S01]  /*2a470*/  @P0 LOP3.LUT R18, R18, 0x80, RZ, 0xfc, !PT ;  /* 0x0000008012120812 */ /* 0x000fe200078efcff */
[----:B------:R-:W-:Y:S06]  /*2a480*/  @P0 BAR.ARV 0x4, 0x180 ;  /* 0x0106000000000b1d */ /* 0x000fec0000002000 */
[----:B0-----:R-:W-:Y:S01]  /*2a490*/  ISETP.LE.AND P0, PT, R0, UR6, PT ;  /* 0x0000000600007c0c */ /* 0x001fe2000bf03270 */
[----:B------:R-:W-:-:S05]  /*2a4a0*/  IMAD.MOV.U32 R0, RZ, RZ, 0x1 ;  /* 0x00000001ff007424 */ /* 0x000fca00078e00ff */
[----:B------:R0:W-:Y:S07]  /*2a4b0*/  STL [R1+0x448], R0 ;  /* 0x0004480001007387 */ /* 0x0001ee0000100800 */
[----:B------:R-:W-:Y:S05]  /*2a4c0*/  @P0 BRA `(.L_x_5341) ;  /* 0x0000006400100947 */ /* 0x000fea0003800000 */
[----:B------:R-:W1:Y:S01]  /*2a4d0*/  S2R R5, SR_TID.X ;  /* 0x0000000000057919 */ /* 0x000e620000002100 */
[----:B------:R-:W2:Y:S01]  /*2a4e0*/  S2UR UR5, SR_CgaCtaId ;  /* 0x00000000000579c3 */ /* 0x000ea20000008800 */
[----:B------:R-:W-:Y:S01]  /*2a4f0*/  UMOV UR4, 0x400 ;  /* 0x0000040000047882 */ /* 0x000fe20000000000 */
[----:B------:R-:W-:Y:S01]  /*2a500*/  IMAD.MOV.U32 R19, RZ, RZ, RZ ;  /* 0x000000ffff137224 */ /* 0x000fe200078e00ff */
[----:B------:R-:W-:Y:S01]  /*2a510*/  STL [R1+0x468], RZ ;  /* 0x000468ff01007387 */ /* 0x000fe20000100800 */
        /* <DEDUP_REMOVED lines=9> */
[----:B------:R-:W-:Y:S01]  /*2a5b0*/  IMAD.SHL.U32 R2, R4, 0x8, RZ ;  /* 0x0000000804027824 */ /* 0x000fe200078e00ff */
[----:B------:R-:W-:-:S04]  /*2a5c0*/  SHF.R.U32.HI R4, RZ, 0x3, R4 ;  /* 0x00000003ff047819 */ /* 0x000fc80000011604 */
[----:B------:R-:W-:Y:S01]  /*2a5d0*/  LOP3.LUT R2, R3, 0x200, R2, 0xf8, !PT ;  /* 0x0000020003027812 */ /* 0x000fe200078ef802 */
[----:B------:R-:W-:-:S05]  /*2a5e0*/  IMAD.SHL.U32 R3, R5, 0x10, RZ ;  /* 0x0000001005037824 */ /* 0x000fca00078e00ff */
[----:B------:R-:W-:Y:S01]  /*2a5f0*/  LOP3.LUT R5, R4, 0x70, R3, 0xf8, !PT ;  /* 0x0000007004057812 */ /* 0x000fe200078ef803 */
[----:B------:R-:W-:Y:S02]  /*2a600*/  IMAD R4, R2, 0x2, R17 ;  /* 0x0000000202047824 */ /* 0x000fe400078e0211 */
[----:B------:R-:W-:Y:S02]  /*2a610*/  IMAD.U32 R3, RZ, RZ, UR6 ;  /* 0x00000006ff037e24 */ /* 0x000fe4000f8e00ff */
[----:B------:R-:W-:Y:S01]  /*2a620*/  IMAD.MOV.U32 R2, RZ, RZ, 0x1 ;  /* 0x00000001ff027424 */ /* 0x000fe200078e00ff */
[----:B------:R0:W-:Y:S04]  /*2a630*/  STL [R1+0x444], R4 ;  /* 0x0004440401007387 */ /* 0x0001e80000100800 */
[----:B------:R1:W-:Y:S04]  /*2a640*/  STL [R1+0x450], R3 ;  /* 0x0004500301007387 */ /* 0x0003e80000100800 */
[----:B------:R2:W-:Y:S01]  /*2a650*/  STL [R1+0x448], R2 ;  /* 0x0004480201007387 */ /* 0x0005e20000100800 */
[----:B0-----:R-:W-:-:S02]  /*2a660*/  LOP3.LUT R4, R0, 0x40, RZ, 0xfc, !PT ;  /* 0x0000004000047812 */ /* 0x001fc400078efcff */
[C---:B------:R-:W-:Y:S02]  /*2a670*/  LOP3.LUT R4, R0.reuse, 0x100, RZ, 0xfc, !PT ;  /* 0x0000010000047812 */ /* 0x040fe400078efcff */
[C---:B-1----:R-:W-:Y:S02]  /*2a680*/  LOP3.LUT R3, R0.reuse, 0x80, RZ, 0xfc, !PT ;  /* 0x0000008000037812 */ /* 0x042fe400078efcff */
[C---:B------:R-:W-:Y:S02]  /*2a690*/  LOP3.LUT R3, R0.reuse, 0x140, RZ, 0xfc, !PT ;  /* 0x0000014000037812 */ /* 0x040fe400078efcff */
[C---:B--2---:R-:W-:Y:S02]  /*2a6a0*/  LOP3.LUT R2, R0.reuse, 0xc0, RZ, 0xfc, !PT ;  /* 0x000000c000027812 */ /* 0x044fe400078efcff */
[C---:B------:R-:W-:Y:S02]  /*2a6b0*/  LOP3.LUT R2, R0.reuse, 0x180, RZ, 0xfc, !PT ;  /* 0x0000018000027812 */ /* 0x040fe400078efcff */
[----:B------:R-:W-:-:S07]  /*2a6c0*/  LOP3.LUT R0, R0, 0x1c0, RZ, 0xfc, !PT ;  /* 0x000001c000007812 */ /* 0x000fce00078efcff */
.L_x_5459:
[----:B------:R-:W2:Y:S01]  /*2a6d0*/  LDL R0, [R1+0x450] ;  /* 0x0004500001007983 */ /* 0x000ea20000100800 */
        /* <DEDUP_REMOVED lines=13> */
[----:B01--4-:R-:W-:Y:S05]  /*2a7b0*/  @!P0 BRA `(.L_x_5342) ;  /* 0x0000000000208947 */ /* 0x013fea0003800000 */
        /* <DEDUP_REMOVED lines=8> */
.L_x_5342:
[----:B------:R-:W-:Y:S01]  /*2a840*/  ULDC UR9, c[0x0][0xd54] ;  /* 0x0003550000097ab9 */ /* 0x000fe20000000800 */
[----:B------:R-:W-:Y:S01]  /*2a850*/  UMOV UR6, UR8 ;  /* 0x0000000800067c82 */ /* 0x000fe20008000000 */
[----:B------:R-:W-:-:S11]  /*2a860*/  UISETP.NE.AND UP0, UPT, UR9, 0x1, UPT ;  /* 0x000000010900788c */ /* 0x000fd6000bf05270 */
[----:B------:R-:W-:Y:S02]  /*2a870*/  @UP0 ULDC.64 UR10, c[0x0][0xd58] ;  /* 0x00035600000a0ab9 */ /* 0x000fe40000000a00 */
[----:B------:R-:W-:-:S04]  /*2a880*/  UIMAD.WIDE.U32 UR4, UR8, UR10, URZ ;  /* 0x0000000a080472a5 */ /* 0x000fc8000f8e003f */
[----:B------:R-:W-:-:S04]  /*2a890*/  @UP0 USHF.R.U32.HI UR6, URZ, UR11, UR5 ;  /* 0x0000000b3f060299 */ /* 0x000fc80008011605 */
[----:B------:R-:W-:-:S12]  /*2a8a0*/  UIMAD UR4, UR6, UR9, URZ ;  /* 0x00000009060472a4 */ /* 0x000fd8000f8e023f */
.L_x_5343:
        /* <DEDUP_REMOVED lines=48> */
.L_x_5345:
[----:B------:R-:W-:-:S11]  /*2abb0*/  UISETP.NE.AND UP0, UPT, UR5, 0x1, UPT ;  /* 0x000000010500788c */ /* 0x000fd6000bf05270 */
[----:B------:R-:W-:Y:S02]  /*2abc0*/  @UP0 ULDC.64 UR12, c[0x0][0xae0] ;  /* 0x0002b800000c0ab9 */ /* 0x000fe40000000a00 */
[----:B------:R-:W-:-:S04]  /*2abd0*/  UIMAD.WIDE.U32 UR8, UR10, UR12, URZ ;  /* 0x0000000c0a0872a5 */ /* 0x000fc8000f8e003f */
[----:B------:R-:W-:-:S12]  /*2abe0*/  @UP0 USHF.R.U32.HI UR10, URZ, UR13, UR9 ;  /* 0x0000000d3f0a0299 */ /* 0x000fd80008011609 */
.L_x_5346:
[----:B------:R-:W-:-:S04]  /*2abf0*/  UIMAD UR10, UR10, UR5, UR5 ;  /* 0x000000050a0a72a4 */ /* 0x000fc8000f8e0205 */
[----:B------:R-:W-:-:S04]  /*2ac00*/  UISETP.LT.AND UP0, UPT, UR4, UR10, UPT ;  /* 0x0000000a0400728c */ /* 0x000fc8000bf01270 */
[----:B------:R-:W-:-:S12]  /*2ac10*/  USEL UR4, UR4, UR10, UP0 ;  /* 0x0000000a04047287 */ /* 0x000fd80008000000 */
.L_x_5344:
        /* <DEDUP_REMOVED lines=31> */
.L_x_5348:
[----:B------:R-:W-:-:S11]  /*2ae10*/  UISETP.NE.AND UP0, UPT, UR5, 0x1, UPT ;  /* 0x000000010500788c */ /* 0x000fd6000bf05270 */
[----:B------:R-:W-:Y:S02]  /*2ae20*/  @UP0 ULDC.64 UR10, c[0x0][0xae0] ;  /* 0x0002b800000a0ab9 */ /* 0x000fe40000000a00 */
[----:B------:R-:W-:-:S04]  /*2ae30*/  UIMAD.WIDE.U32 UR6, UR4, UR10, URZ ;  /* 0x0000000a040672a5 */ /* 0x000fc8000f8e003f */
[----:B------:R-:W-:-:S12]  /*2ae40*/  @UP0 USHF.R.U32.HI UR4, URZ, UR11, UR7 ;  /* 0x0000000b3f040299 */ /* 0x000fd80008011607 */
.L_x_5349:
[----:B------:R-:W-:-:S04]  /*2ae50*/  UIMAD UR4, UR4, UR5, URZ ;  /* 0x00000005040472a4 */ /* 0x000fc8000f8e023f */
[----:B------:R-:W-:-:S04]  /*2ae60*/  UISETP.LT.AND UP0, UPT, UR8, UR4, UPT ;  /* 0x000000040800728c */ /* 0x000fc8000bf01270 */
[----:B------:R-:W-:-:S12]  /*2ae70*/  USEL UR8, UR8, UR4, !UP0 ;  /* 0x0000000408087287 */ /* 0x000fd8000c000000 */
.L_x_5347:
        /* <DEDUP_REMOVED lines=24> */
[----:B0-----:R-:W-:-:S05]  /*2b000*/  IADD3 R0, R0, UR41, R3 ;  /* 0x0000002900007c10 */ /* 0x001fca000fffe003 */
[----:B------:R3:W-:Y:S01]  /*2b010*/  STL [R1+0x450], R0 ;  /* 0x0004500001007387 */ /* 0x0007e20000100800 */
[----:B------:R-:W-:Y:S05]  /*2b020*/  BRA `(.L_x_5352) ;  /* 0x0000005400c47947 */ /* 0x000fea0003800000 */
.L_x_5351:
        /* <DEDUP_REMOVED lines=20> */
.L_x_5354:
[----:B------:R-:W-:Y:S05]  /*2b170*/  BSYNC B6 ;  /* 0x0000000000067941 */ /* 0x000fea0003800000 */
.L_x_5353:
        /* <DEDUP_REMOVED lines=20> */
.L_x_5357:
        /* <DEDUP_REMOVED lines=15> */
.L_x_5356:
[----:B------:R-:W-:Y:S05]  /*2b3b0*/  BSYNC B6 ;  /* 0x0000000000067941 */ /* 0x000fea0003800000 */
.L_x_5355:
        /* <DEDUP_REMOVED lines=12> */
[----:B------:R-:W-:Y:S01]  /*2b480*/  LOP3.LUT R18, R18, 0xfffffffe, RZ, 0xc0, !PT ;  /* 0xfffffffe12127812 */ /* 0x000fe200078ec0ff */
[----:B------:R-:W1:Y:S02]  /*2b490*/  S2R R4, SR_TID.X ;  /* 0x0000000000047919 */ /* 0x000e640000002100 */
[----:B------:R-:W-:Y:S01]  /*2b4a0*/  VIADD R0, R0, 0xffffffff ;  /* 0xffffffff00007836 */ /* 0x000fe20000000000 */
[----:B0-----:R-:W0:Y:S02]  /*2b4b0*/  LDC.64 R2, c[0x0][0x418] ;  /* 0x00010600ff027b82 */ /* 0x001e240000000a00 */
[----:B0-----:R-:W-:Y:S02]  /*2b4c0*/  ISETP.NE.U32.AND P0, PT, R2, RZ, PT ;  /* 0x000000ff0200720c */ /* 0x001fe40003f05070 */
[----:B-1----:R-:W-:-:S02]  /*2b4d0*/  SHF.R.U32.HI R4, RZ, 0x5, R4 ;  /* 0x00000005ff047819 */ /* 0x002fc40000011604 */
[----:B------:R-:W-:Y:S02]  /*2b4e0*/  ISETP.NE.AND.EX P1, PT, R3, RZ, PT, P0 ;  /* 0x000000ff0300720c */ /* 0x000fe40003f25300 */
[----:B------:R-:W-:-:S11]  /*2b4f0*/  LOP3.LUT R4, R4, 0x3, RZ, 0xc0, !PT ;  /* 0x0000000304047812 */ /* 0x000fd600078ec0ff */
[----:B------:R-:W-:Y:S02]  /*2b500*/  @P1 LOP3.LUT R18, R18, 0x1, RZ, 0xfc, !PT ;  /* 0x0000000112121812 */ /* 0x000fe400078efcff */
[----:B--2---:R-:W-:Y:S01]  /*2b510*/  SHF.R.S32.HI R8, RZ, 0x1f, R7 ;  /* 0x0000001fff087819 */ /* 0x004fe20000011407 */
[----:B------:R0:W-:Y:S01]  /*2b520*/  STL [R1+0x440], R7 ;  /* 0x0004400701007387 */ /* 0x0001e20000100800 */
[----:B------:R-:W-:-:S03]  /*2b530*/  SEL R16, R7, RZ, !P1 ;  /* 0x000000ff07107207 */ /* 0x000fc60004800000 */
[----:B------:R0:W-:Y:S01]  /*2b540*/  STL [R1+0x44c], R8 ;  /* 0x00044c0801007387 */ /* 0x0001e20000100800 */
[----:B------:R-:W-:Y:S05]  /*2b550*/  BRA.DIV UR4, `(.L_x_5358) ;  /* 0x0000005a04647947 */ /* 0x000fea000b800000 */
[----:B------:R1:W2:Y:S02]  /*2b560*/  SHFL.IDX PT, R14, R4, RZ, 0x1f ;  /* 0x00001fff040e7589 */ /* 0x0002a400000e0000 */
.L_x_5473:
[----:B------:R3:W-:Y:S01]  /*2b570*/  STL [R1+0x45c], R0 ;  /* 0x00045c0001007387 */ /* 0x0007e20000100800 */
[----:B--2---:R-:W-:Y:S02]  /*2b580*/  ISETP.NE.AND P0, PT, R14, RZ, PT ;  /* 0x000000ff0e00720c */ /* 0x004fe40003f05270 */
[----:B------:R-:W-:Y:S02]  /*2b590*/  PLOP3.LUT P2, PT, PT, PT, PT, 0x8, 0x0 ;  /* 0x000000000000781c */ /* 0x000fe40003f4e170 */
[----:B------:R-:W-:-:S11]  /*2b5a0*/  LOP3.LUT R18, R18, 0xfffffffd, RZ, 0xc0, !PT ;  /* 0xfffffffd12127812 */ /* 0x000fd600078ec0ff */
[----:B------:R-:W-:Y:S01]  /*2b5b0*/  @P2 LOP3.LUT R18, R18, 0x2, RZ, 0xfc, !PT ;  /* 0x0000000212122812 */ /* 0x000fe200078efcff */
[----:B---3--:R-:W-:Y:S06]  /*2b5c0*/  @P0 BRA `(.L_x_5359) ;  /* 0x0000000000f00947 */ /* 0x008fec0003800000 */
[----:B------:R-:W-:-:S03]  /*2b5d0*/  UMOV UR4, 0xffffffff ;  /* 0xffffffff00047882 */ /* 0x000fc60000000000 */
[----:B------:R-:W-:Y:S05]  /*2b5e0*/  BRA.DIV UR4, `(.L_x_5360) ;  /* 0x0000005a04607947 */ /* 0x000fea000b800000 */
[----:B------:R-:W-:-:S13]  /*2b5f0*/  ELECT P6, URZ, PT ;  /* 0x00000000003f782f */ /* 0x000fda00038c0000 */
.L_x_5476:
[----:B------:R-:W-:Y:S05]  /*2b600*/  @!P6 BRA `(.L_x_5359) ;  /* 0x0000000000e0e947 */ /* 0x000fea0003800000 */
[----:B------:R-:W-:Y:S01]  /*2b610*/  IMAD.MOV.U32 R16, RZ, RZ, R7 ;  /* 0x000000ffff107224 */ /* 0x000fe200078e0007 */
[----:B------:R-:W-:Y:S06]  /*2b620*/  @!P1 BRA `(.L_x_5361) ;  /* 0x00000000004c9947 */ /* 0x000fec0003800000 */
[----:B------:R-:W2:Y:S01]  /*2b630*/  LDC R6, c[0x0][0x43c] ;  /* 0x00010f00ff067b82 */ /* 0x000ea20000000800 */
[----:B------:R-:W-:Y:S01]  /*2b640*/  IMAD.MOV.U32 R9, RZ, RZ, R0 ;  /* 0x000000ffff097224 */ /* 0x000fe200078e0000 */
[----:B------:R-:W-:Y:S01]  /*2b650*/  ULDC.64 UR4, c[0x0][0x428] ;  /* 0x00010a0000047ab9 */ /* 0x000fe20000000a00 */
[----:B--2---:R-:W-:-:S13]  /*2b660*/  ISETP.NE.AND P0, PT, R6, 0x1, PT ;  /* 0x000000010600780c */ /* 0x004fda0003f05270 */
[----:B-1----:R-:W1:Y:S02]  /*2b670*/  @P0 LDC.64 R4, c[0x0][0x440] ;  /* 0x00011000ff040b82 */ /* 0x002e640000000a00 */
[----:B-1----:R-:W-:-:S04]  /*2b680*/  @P0 IMAD.HI.U32 R0, R9, R4, RZ ;  /* 0x0000000409000227 */ /* 0x002fc800078e00ff */
        /* <DEDUP_REMOVED lines=13> */
.L_x_5361:
[----:B--2---:R-:W2:Y:S01]  /*2b760*/  LDL R2, [R1+0x448] ;  /* 0x0004480001027983 */ /* 0x004ea20000100800 */
[----:B------:R-:W-:Y:S01]  /*2b770*/  IMAD R0, R19, 0x8, R17 ;  /* 0x0000000813007824 */ /* 0x000fe200078e0211 */
[----:B--2---:R-:W-:-:S04]  /*2b780*/  SHF.L.U32 R2, R2, 0x1f, RZ ;  /* 0x0000001f02027819 */ /* 0x004fc800000006ff */
[----:B------:R-:W2:Y:S02]  /*2b790*/  SYNCS.PHASECHK.TRANS64.TRYWAIT P0, [R0+URZ+0x38840], R2 ;  /* 0x03884002000075a7 */ /* 0x000ea4000800017f */
[----:B--2---:R-:W-:Y:S05]  /*2b7a0*/  @!P0 BRA `(.L_x_5362) ;  /* 0x0000005800108947 */ /* 0x004fea0003800000 */
.L_x_5477:
        /* <DEDUP_REMOVED lines=11> */
.L_x_5363:
[----:B--2---:R-:W2:Y:S01]  /*2b860*/  LDL R2, [R1+0x45c] ;  /* 0x00045c0001027983 */ /* 0x004ea20000100800 */
[----:B------:R-:W-:Y:S01]  /*2b870*/  R2UR UR33, R0 ;  /* 0x00000000002172ca */ /* 0x000fe200000e0000 */
[----:B------:R-:W-:Y:S01]  /*2b880*/  IMAD R0, R19, 0x2000, R17 ;  /* 0x0000200013007824 */ /* 0x000fe200078e0211 */
[----:B------:R-:W-:Y:S01]  /*2b890*/  UIADD3 UR4, UP0, UR44, 0x370, URZ ;  /* 0x000003702c047890 */ /* 0x000fe2000ff1e03f */
[----:B-----5:R-:W-:Y:S01]  /*2b8a0*/  R2UR UR37, R16 ;  /* 0x00000000102572ca */ /* 0x020fe200000e0000 */
[----:B------:R-:W-:Y:S01]  /*2b8b0*/  UMOV UR6, 0x0 ;  /* 0x0000000000067882 */ /* 0x000fe20000000000 */
[----:B------:R-:W-:Y:S01]  /*2b8c0*/  UMOV UR7, 0x14f00000 ;  /* 0x14f0000000077882 */ /* 0x000fe20000000000 */
[----:B------:R-:W-:Y:S01]  /*2b8d0*/  R2UR UR32, R0 ;  /* 0x00000000002072ca */ /* 0x000fe200000e0000 */
[----:B------:R-:W-:Y:S01]  /*2b8e0*/  UIADD3.X UR5, URZ, UR45, URZ, UP0, !UPT ;  /* 0x0000002d3f057290 */ /* 0x000fe200087fe43f */
[----:B------:R-:W-:Y:S01]  /*2b8f0*/  PLOP3.LUT P0, PT, PT, PT, PT, 0x80, 0x0 ;  /* 0x000000000000781c */ /* 0x000fe20003f0f070 */
[----:B------:R-:W-:Y:S01]  /*2b900*/  UMOV UR34, URZ ;  /* 0x0000003f00227c82 */ /* 0x000fe20008000000 */
[----:B------:R-:W-:-:S03]  /*2b910*/  LOP3.LUT R18, R18, 0xfffffffd, RZ, 0xc0, !PT ;  /* 0xfffffffd12127812 */ /* 0x000fc600078ec0ff */
[----:B------:R-:W-:-:S06]  /*2b920*/  UIADD3 UR33, UR33, 0x38830, URZ ;  /* 0x0003883021217890 */ /* 0x000fcc000fffe03f */
[----:B------:R-:W-:Y:S02]  /*2b930*/  UIADD3 UR32, UR32, 0x22400, URZ ;  /* 0x0002240020207890 */ /* 0x000fe4000fffe03f */
[----:B------:R-:W-:Y:S02]  /*2b940*/  @P0 LOP3.LUT R18, R18, 0x2, RZ, 0xfc, !PT ;  /* 0x0000000212120812 */ /* 0x000fe400078efcff */
[----:B--2---:R-:W-:-:S13]  /*2b950*/  R2UR UR35, R2 ;  /* 0x00000000022372ca */ /* 0x004fda00000e0000 */
[----:B------:R-:W-:-:S09]  /*2b960*/  USHF.L.U32 UR35, UR35, 0x6, URZ ;  /* 0x0000000623237899 */ /* 0x000fd2000800063f */
[----:B------:R2:W-:Y:S02]  /*2b970*/  UTMALDG.4D [UR32], [UR4], desc[UR6] ;  /* 0x00000620040075b4 */ /* 0x0005e40008019000 */
[----:B--2---:R-:W-:Y:S01]  /*2b980*/  NOP ;  /* 0x0000000000007918 */ /* 0x004fe20000000000 */
.L_x_5359:
[----:B------:R-:W-:Y:S05]  /*2b990*/  WARPSYNC.ALL ;  /* 0x0000000000007948 */ /* 0x000fea0003800000 */
[----:B------:R-:W-:Y:S01]  /*2b9a0*/  VIADD R0, R17, 0x20400 ;  /* 0x0002040011007836 */ /* 0x000fe20000000000 */
[----:B------:R-:W-:Y:S01]  /*2b9b0*/  BAR.SYNC.DEFER_BLOCKING 0x8, 0x100 ;  /* 0x0204000000007b1d */ /* 0x000fe20000010000 */
[----:B------:R-:W-:Y:S02]  /*2b9c0*/  USHF.R.S32.HI UR43, URZ, 0x1f, UR36 ;  /* 0x0000001f3f2b7899 */ /* 0x000fe40008011424 */
[----:B------:R-:W-:Y:S01]  /*2b9d0*/  USHF.R.S32.HI UR37, URZ, 0x1f, UR42 ;  /* 0x0000001f3f257899 */ /* 0x000fe2000801142a */
[----:B------:R-:W-:-:S02]  /*2b9e0*/  LOP3.LUT P0, RZ, R0, 0x3ff, RZ, 0xc0, !PT ;  /* 0x000003ff00ff7812 */ /* 0x000fc4000780c0ff */
[----:B------:R-:W-:Y:S11]  /*2b9f0*/  BSSY B6, `(.L_x_5364) ;  /* 0x0000012000067945 */ /* 0x000ff60003800000 */
[----:B------:R-:W-:Y:S05]  /*2ba00*/  @!P0 BRA `(.L_x_5365) ;  /* 0x0000000000408947 */ /* 0x000fea0003800000 */
[----:B------:R-:W-:Y:S01]  /*2ba10*/  MOV R2, 0x0 ;  /* 0x0000000000027802 */ /* 0x000fe20000000f00 */
[----:B------:R-:W-:Y:S01]  /*2ba20*/  ULDC.64 UR4, c[0x4][0x118] ;  /* 0x0100460000047ab9 */ /* 0x000fe20000000a00 */
[----:B------:R-:W-:Y:S01]  /*2ba30*/  ULDC.64 UR6, c[0x4][0x120] ;  /* 0x0100480000067ab9 */ /* 0x000fe20000000a00 */
[----:B------:R-:W-:Y:S01]  /*2ba40*/  ULDC.64 UR8, c[0x4][0x58] ;  /* 0x0100160000087ab9 */ /* 0x000fe20000000a00 */
[----:B-1----:R-:W-:Y:S02]  /*2ba50*/  IMAD.U32 R4, RZ, RZ, UR4 ;  /* 0x00000004ff047e24 */ /* 0x002fe4000f8e00ff */
        /* <DEDUP_REMOVED lines=10> */
[----:B-1----:R-:W-:Y:S05]  /*2bb00*/  CALL.ABS.NOINC R2 ;  /* 0x0000000002007343 */ /* 0x002fea0003c00000 */
.L_x_5365:
[----:B------:R-:W-:Y:S05]  /*2bb10*/  BSYNC B6 ;  /* 0x0000000000067941 */ /* 0x000fea0003800000 */
.L_x_5364:
[----:B------:R-:W2:Y:S01]  /*2bb20*/  LDC R6, c[0x0][0x448] ;  /* 0x00011200ff067b82 */ /* 0x000ea20000000800 */
[----:B------:R-:W1:Y:S01]  /*2bb30*/  S2R R2, SR_TID.X ;  /* 0x0000000000027919 */ /* 0x000e620000002100 */
[----:B------:R-:W-:Y:S02]  /*2bb40*/  ULDC.64 UR8, c[0x0][0x2d8] ;  /* 0x0000b60000087ab9 */ /* 0x000fe40000000a00 */
[----:B------:R-:W-:Y:S01]  /*2bb50*/  UIMAD UR6, UR43, UR8, URZ ;  /* 0x000000082b0672a4 */ /* 0x000fe2000f8e023f */
[----:B------:R-:W3:Y:S01]  /*2bb60*/  S2R R0, SR_TID.X ;  /* 0x0000000000007919 */ /* 0x000ee20000002100 */
[----:B------:R-:W-:Y:S02]  /*2bb70*/  UIMAD.WIDE.U32 UR4, UR36, UR8, URZ ;  /* 0x00000008240472a5 */ /* 0x000fe4000f8e003f */
[----:B------:R-:W-:-:S03]  /*2bb80*/  UIMAD UR6, UR36, UR9, UR6 ;  /* 0x00000009240672a4 */ /* 0x000fc6000f8e0206 */
[----:B------:R-:W-:Y:S01]  /*2bb90*/  ULDC.64 UR8, c[0x0][0x2e0] ;  /* 0x0000b80000087ab9 */ /* 0x000fe20000000a00 */
[----:B------:R-:W-:Y:S02]  /*2bba0*/  UIADD3 UR5, UR5, UR6, URZ ;  /* 0x0000000605057290 */ /* 0x000fe4000fffe03f */
[----:B------:R-:W-:Y:S02]  /*2bbb0*/  UIMAD UR6, UR37, UR8, URZ ;  /* 0x00000008250672a4 */ /* 0x000fe4000f8e023f */
[----:B------:R-:W-:Y:S02]  /*2bbc0*/  UIMAD.WIDE.U32 UR4, UR42, UR8, UR4 ;  /* 0x000000082a0472a5 */ /* 0x000fe4000f8e0004 */
[----:B------:R-:W-:-:S04]  /*2bbd0*/  UIMAD UR6, UR42, UR9, UR6 ;  /* 0x000000092a0672a4 */ /* 0x000fc8000f8e0206 */
[----:B------:R-:W-:Y:S02]  /*2bbe0*/  UIADD3 UR6, UR5, UR6, URZ ;  /* 0x0000000605067290 */ /* 0x000fe4000fffe03f */
[----:B------:R-:W-:Y:S01]  /*2bbf0*/  IMAD.U32 R5, RZ, RZ, UR5 ;  /* 0x00000005ff057e24 */ /* 0x000fe2000f8e00ff */
[----:B--2---:R-:W-:Y:S02]  /*2bc00*/  ISETP.NE.AND P0, PT, R6, 0x1, PT ;  /* 0x000000010600780c */ /* 0x004fe40003f05270 */
[----:B-1----:R-:W-:-:S11]  /*2bc10*/  LOP3.LUT R4, R2, 0x7f, RZ, 0xc0, !PT ;  /* 0x0000007f02047812 */ /* 0x002fd600078ec0ff */
[----:B------:R-:W1:Y:S01]  /*2bc20*/  @P0 LDC R3, c[0x0][0x44c] ;  /* 0x00011300ff030b82 */ /* 0x000e620000000800 */
[----:B---3--:R-:W-:Y:S01]  /*2bc30*/  IMAD.SHL.U32 R0, R0, 0x10, RZ ;  /* 0x0000001000007824 */ /* 0x008fe200078e00ff */
[----:B------:R-:W-:-:S04]  /*2bc40*/  SHF.R.U32.HI R4, RZ, 0x3, R4 ;  /* 0x00000003ff047819 */ /* 0x000fc80000011604 */
[----:B------:R-:W-:Y:S01]  /*2bc50*/  LOP3.LUT R0, R4, 0x70, R0, 0xf8, !PT ;  /* 0x0000007004007812 */ /* 0x000fe200078ef800 */
[----:B------:R-:W-:Y:S01]  /*2bc60*/  IMAD.U32 R4, RZ, RZ, UR4 ;  /* 0x00000004ff047e24 */ /* 0x000fe2000f8e00ff */
[----:B------:R-:W2:Y:S01]  /*2bc70*/  @P0 LDC R2, c[0x0][0x450] ;  /* 0x00011400ff020b82 */ /* 0x000ea20000000800 */
[----:B------:R-:W-:Y:S02]  /*2bc80*/  ULDC.64 UR4, c[0x0][0x2d0] ;  /* 0x0000b40000047ab9 */ /* 0x000fe40000000a00 */
[----:B0-----:R-:W-:-:S04]  /*2bc90*/  VIADD R7, R0, UR40 ;  /* 0x0000002800077c36 */ /* 0x001fc80008000000 */
[----:B------:R-:W-:Y:S01]  /*2bca0*/  IMAD.MOV.U32 R0, RZ, RZ, R7 ;  /* 0x000000ffff007224 */ /* 0x000fe200078e0007 */
[----:B------:R0:W-:Y:S01]  /*2bcb0*/  STL [R1+0x458], R7 ;  /* 0x0004580701007387 */ /* 0x0001e20000100800 */
[----:B-1----:R-:W-:-:S05]  /*2bcc0*/  @P0 IMAD.HI.U32 R3, R7, R3, RZ ;  /* 0x0000000307030227 */ /* 0x002fca00078e00ff */
[----:B--2---:R-:W-:Y:S01]  /*2bcd0*/  @P0 SHF.R.U32.HI R0, RZ, R2, R3 ;  /* 0x00000002ff000219 */ /* 0x004fe20000011603 */
[----:B------:R-:W-:Y:S02]  /*2bce0*/  IMAD.MOV.U32 R2, RZ, RZ, R4 ;  /* 0x000000ffff027224 */ /* 0x000fe400078e0004 */
[----:B------:R-:W-:Y:S01]  /*2bcf0*/  IMAD.U32 R3, RZ, RZ, UR6 ;  /* 0x00000006ff037e24 */ /* 0x000fe2000f8e00ff */
[----:B------:R-:W-:Y:S01]  /*2bd00*/  SHF.R.S32.HI R4, RZ, 0x1f, R0 ;  /* 0x0000001fff047819 */ /* 0x000fe20000011400 */
[----:B------:R-:W1:Y:S01]  /*2bd10*/  S2R R9, SR_TID.X ;  /* 0x0000000000097919 */ /* 0x000e620000002100 */
[----:B------:R-:W-:Y:S01]  /*2bd20*/  ULDC.64 UR6, c[0x0][0x280] ;  /* 0x0000a00000067ab9 */ /* 0x000fe20000000a00 */
[----:B------:R-:W-:-:S04]  /*2bd30*/  IMAD.WIDE.U32 R2, R0, UR4, R2 ;  /* 0x0000000400027c25 */ /* 0x000fc8000f8e0002 */
[----:B------:R-:W-:-:S04]  /*2bd40*/  IMAD R4, R4, UR4, RZ ;  /* 0x0000000404047c24 */ /* 0x000fc8000f8e02ff */
[----:B------:R-:W-:Y:S01]  /*2bd50*/  IMAD R4, R0, UR5, R4 ;  /* 0x0000000500047c24 */ /* 0x000fe2000f8e0204 */
[----:B------:R-:W-:Y:S01]  /*2bd60*/  ULDC.64 UR4, c[0x0][0x2c8] ;  /* 0x0000b20000047ab9 */ /* 0x000fe20000000a00 */
[----:B------:R-:W-:Y:S02]  /*2bd70*/  IMAD.MOV R0, RZ, RZ, -R0 ;  /* 0x000000ffff007224 */ /* 0x000fe400078e0a00 */
[----:B------:R-:W-:Y:S02]  /*2bd80*/  IMAD.IADD R3, R3, 0x1, R4 ;  /* 0x0000000103037824 */ /* 0x000fe400078e0204 */
[----:B------:R-:W-:Y:S02]  /*2bd90*/  IMAD R0, R6, R0, R7 ;  /* 0x0000000006007224 */ /* 0x000fe400078e0207 */
[----:B0-----:R0:W5:Y:S02]  /*2bda0*/  LDL R7, [R1+0x444] ;  /* 0x0004440001077983 */ /* 0x0011640000100800 */
[----:B------:R-:W-:Y:S01]  /*2bdb0*/  IMAD.WIDE.U32 R2, R0, UR4, R2 ;  /* 0x0000000400027c25 */ /* 0x000fe2000f8e0002 */
[----:B------:R-:W-:-:S05]  /*2bdc0*/  SHF.R.S32.HI R4, RZ, 0x1f, R0 ;  /* 0x0000001fff047819 */ /* 0x000fca0000011400 */
[----:B------:R-:W-:Y:S01]  /*2bdd0*/  IMAD R4, R4, UR4, RZ ;  /* 0x0000000404047c24 */ /* 0x000fe2000f8e02ff */
[----:B------:R-:W-:-:S03]  /*2bde0*/  ULDC UR4, c[0x0][0x2b8] ;  /* 0x0000ae0000047ab9 */ /* 0x000fc60000000800 */
[----:B------:R-:W-:Y:S01]  /*2bdf0*/  IMAD R4, R0, UR5, R4 ;  /* 0x0000000500047c24 */ /* 0x000fe2000f8e0204 */
[----:B------:R-:W-:Y:S01]  /*2be00*/  LEA R0, P1, R2, UR6, 0x1 ;  /* 0x0000000602007c11 */ /* 0x000fe2000f8208ff */
[C---:B-1----:R-:W-:Y:S01]  /*2be10*/  IMAD.SHL.U32 R8, R9.reuse, 0x8, RZ ;  /* 0x0000000809087824 */ /* 0x042fe200078e00ff */
[----:B------:R-:W-:Y:S01]  /*2be20*/  LOP3.LUT R9, R9, 0x7f, RZ, 0xc0, !PT ;  /* 0x0000007f09097812 */ /* 0x000fe200078ec0ff */
[----:B------:R-:W-:-:S03]  /*2be30*/  IMAD.IADD R3, R3, 0x1, R4 ;  /* 0x0000000103037824 */ /* 0x000fc600078e0204 */
[----:B------:R-:W-:Y:S02]  /*2be40*/  LOP3.LUT R8, R8, 0x38, RZ, 0xc0, !PT ;  /* 0x0000003808087812 */ /* 0x000fe400078ec0ff */
[----:B------:R-:W-:Y:S02]  /*2be50*/  LEA.HI.X R3, R2, UR7, R3, 0x1, P1 ;  /* 0x0000000702037c11 */ /* 0x000fe400088f0c03 */
[----:B------:R-:W-:Y:S01]  /*2be60*/  ISETP.GE.AND P0, PT, R8, UR4, PT ;  /* 0x0000000408007c0c */ /* 0x000fe2000bf06270 */
[----:B------:R-:W-:Y:S01]  /*2be70*/  UMOV UR4, 0xffffffff ;  /* 0xffffffff00047882 */ /* 0x000fe20000000000 */
[----:B------:R-:W-:Y:S02]  /*2be80*/  SHF.R.U32.HI R9, RZ, 0x3, R9 ;  /* 0x00000003ff097819 */ /* 0x000fe40000011609 */
[----:B0-----:R-:W-:Y:S09]  /*2be90*/  BRA.DIV UR4, `(.L_x_5366) ;  /* 0x0000005204687947 */ /* 0x001ff2000b800000 */
[----:B------:R-:W0:Y:S01]  /*2bea0*/  SHFL.IDX PT, R5, R0, RZ, 0x181f ;  /* 0x00181fff00057589 */ /* 0x000e2200000e0000 */
[----:B------:R-:W-:Y:S01]  /*2beb0*/  ULDC UR4, c[0x0][0x288] ;  /* 0x0000a20000047ab9 */ /* 0x000fe20000000800 */
[----:B------:R-:W-:Y:S02]  /*2bec0*/  VIADD R9, R9, UR40 ;  /* 0x0000002809097c36 */ /* 0x000fe40008000000 */
[----:B------:R-:W1:Y:S01]  /*2bed0*/  SHFL.IDX PT, R4, R3, RZ, 0x181f ;  /* 0x00181fff03047589 */ /* 0x000e6200000e0000 */
[----:B------:R-:W-:Y:S02]  /*2bee0*/  IMAD R2, R6, UR4, RZ ;  /* 0x0000000406027c24 */ /* 0x000fe4000f8e02ff */
[C---:B------:R-:W-:Y:S01]  /*2bef0*/  VIADD R6, R9.reuse, 0x10 ;  /* 0x0000001009067836 */ /* 0x040fe20000000000 */
[----:B------:R-:W-:Y:S02]  /*2bf00*/  STL [R1+0x454], R9 ;  /* 0x0004540901007387 */ /* 0x000fe40000100800 */
[----:B------:R-:W-:-:S02]  /*2bf10*/  ISETP.GE.AND P1, PT, R9, R2, PT ;  /* 0x000000020900720c */ /* 0x000fc40003f26270 */
[----:B------:R2:W-:Y:S11]  /*2bf20*/  STL [R1+0x460], R6 ;  /* 0x0004600601007387 */ /* 0x0005f60000100800 */
[----:B0-----:R-:W-:-:S05]  /*2bf30*/  @!P1 LEA R5, P2, R8, R5, 0x1 ;  /* 0x0000000508059211 */ /* 0x001fca00078408ff */
[----:B-1----:R-:W-:-:S05]  /*2bf40*/  @!P1 IMAD.X R4, RZ, RZ, R4, P2 ;  /* 0x000000ffff049224 */ /* 0x002fca00010e0604 */
[----:B------:R-:W-:-:S04]  /*2bf50*/  @!P1 LOP3.LUT R5, R5, R4, RZ, 0x3c, !PT ;  /* 0x0000000405059212 */ /* 0x000fc800078e3cff */
[----:B------:R-:W-:-:S04]  /*2bf60*/  @!P1 LOP3.LUT R4, R5, R4, RZ, 0x3c, !PT ;  /* 0x0000000405049212 */ /* 0x000fc800078e3cff */
[----:B------:R-:W-:-:S05]  /*2bf70*/  @!P1 LOP3.LUT R5, R5, R4, RZ, 0x3c, !PT ;  /* 0x0000000405059212 */ /* 0x000fca00078e3cff */
[----:B------:R-:W-:Y:S01]  /*2bf80*/  @!PT LDS RZ, [RZ] ;  /* 0x00000000fffff984 */ /* 0x000fe20000000800 */
[----:B-----5:R0:W-:Y:S01]  /*2bf90*/  @!P1 LDGSTS.E.BYPASS.LTC128B.128 [R7+0x20400], desc[UR46][R4.64], !P0 ;  /* 0x2040000004079fae */ /* 0x0201e2000c101d6e */
[----:B------:R-:W-:Y:S01]  /*2bfa0*/  ISETP.GE.AND P1, PT, R6, R2, PT ;  /* 0x000000020600720c */ /* 0x000fe20003f26270 */
[----:B--2---:R-:W-:-:S05]  /*2bfb0*/  VIADD R6, R9, 0x20 ;  /* 0x0000002009067836 */ /* 0x004fca0000000000 */
[----:B------:R-:W-:Y:S04]  /*2bfc0*/  STL [R1+0x464], R6 ;  /* 0x0004640601007387 */ /* 0x000fe80000100800 */
[----:B0-----:R-:W0:Y:S04]  /*2bfd0*/  SHFL.IDX PT, R5, R0, 0x1, 0x181f ;  /* 0x00381f0000057f89 */ /* 0x001e2800000e0000 */
[----:B------:R-:W1:Y:S01]  /*2bfe0*/  SHFL.IDX PT, R4, R3, 0x1, 0x181f ;  /* 0x00381f0003047f89 */ /* 0x000e6200000e0000 */
[----:B0-----:R-:W-:-:S05]  /*2bff0*/  @!P1 LEA R5, P2, R8, R5, 0x1 ;  /* 0x0000000508059211 */ /* 0x001fca00078408ff */
[----:B-1----:R-:W-:-:S05]  /*2c000*/  @!P1 IMAD.X R4, RZ, RZ, R4, P2 ;  /* 0x000000ffff049224 */ /* 0x002fca00010e0604 */
[----:B------:R-:W-:-:S04]  /*2c010*/  @!P1 LOP3.LUT R5, R5, R4, RZ, 0x3c, !PT ;  /* 0x0000000405059212 */ /* 0x000fc800078e3cff */
[----:B------:R-:W-:-:S04]  /*2c020*/  @!P1 LOP3.LUT R4, R5, R4, RZ, 0x3c, !PT ;  /* 0x0000000405049212 */ /* 0x000fc800078e3cff */
[----:B------:R-:W-:-:S05]  /*2c030*/  @!P1 LOP3.LUT R5, R5, R4, RZ, 0x3c, !PT ;  /* 0x0000000405059212 */ /* 0x000fca00078e3cff */
[----:B------:R0:W-:Y:S01]  /*2c040*/  @!P1 LDGSTS.E.BYPASS.LTC128B.128 [R7+0x20c00], desc[UR46][R4.64], !P0 ;  /* 0x20c0000004079fae */ /* 0x0001e2000c101d6e */
[----:B------:R-:W-:-:S03]  /*2c050*/  ISETP.GE.AND P1, PT, R6, R2, PT ;  /* 0x000000020600720c */ /* 0x000fc60003f26270 */
[----:B0-----:R-:W0:Y:S04]  /*2c060*/  SHFL.IDX PT, R5, R0, 0x2, 0x181f ;  /* 0x00581f0000057f89 */ /* 0x001e2800000e0000 */
[----:B------:R-:W1:Y:S04]  /*2c070*/  SHFL.IDX PT, R4, R3, 0x2, 0x181f ;  /* 0x00581f0003047f89 */ /* 0x000e6800000e0000 */
[----:B------:R-:W2:Y:S04]  /*2c080*/  SHFL.IDX PT, R0, R0, 0x3, 0x181f ;  /* 0x00781f0000007f89 */ /* 0x000ea800000e0000 */
[----:B------:R-:W3:Y:S01]  /*2c090*/  SHFL.IDX PT, R3, R3, 0x3, 0x181f ;  /* 0x00781f0003037f89 */ /* 0x000ee200000e0000 */
[----:B0-----:R-:W-:-:S05]  /*2c0a0*/  @!P1 LEA R5, P2, R8, R5, 0x1 ;  /* 0x0000000508059211 */ /* 0x001fca00078408ff */
[----:B-1----:R-:W-:-:S05]  /*2c0b0*/  @!P1 IMAD.X R4, RZ, RZ, R4, P2 ;  /* 0x000000ffff049224 */ /* 0x002fca00010e0604 */
[----:B------:R-:W-:-:S04]  /*2c0c0*/  @!P1 LOP3.LUT R5, R5, R4, RZ, 0x3c, !PT ;  /* 0x0000000405059212 */ /* 0x000fc800078e3cff */
[----:B------:R-:W-:-:S04]  /*2c0d0*/  @!P1 LOP3.LUT R4, R5, R4, RZ, 0x3c, !PT ;  /* 0x0000000405049212 */ /* 0x000fc800078e3cff */
[----:B------:R-:W-:-:S05]  /*2c0e0*/  @!P1 LOP3.LUT R5, R5, R4, RZ, 0x3c, !PT ;  /* 0x0000000405059212 */ /* 0x000fca00078e3cff */
[----:B--23--:R1:W-:Y:S02]  /*2c0f0*/  @!P1 LDGSTS.E.BYPASS.LTC128B.128 [R7+0x21400], desc[UR46][R4.64], !P0 ;  /* 0x2140000004079fae */ /* 0x00c3e4000c101d6e */
.L_x_5486:
[----:B01----:R-:W2:Y:S02]  /*2c100*/  LDL R4, [R1+0x454] ;  /* 0x0004540001047983 */ /* 0x003ea40000100800 */
[----:B--2---:R-:W-:-:S05]  /*2c110*/  VIADD R4, R4, 0x30 ;  /* 0x0000003004047836 */ /* 0x004fca0000000000 */
[----:B------:R-:W-:Y:S01]  /*2c120*/  ISETP.GE.AND P1, PT, R4, R2, PT ;  /* 0x000000020400720c */ /* 0x000fe20003f26270 */
[----:B------:R0:W-:-:S12]  /*2c130*/  STL [R1+0x478], R4 ;  /* 0x0004780401007387 */ /* 0x0001d80000100800 */
[----:B------:R-:W-:-:S05]  /*2c140*/  @!P1 LEA R2, P2, R8, R0, 0x1 ;  /* 0x0000000008029211 */ /* 0x000fca00078408ff */
[----:B------:R-:W-:-:S05]  /*2c150*/  @!P1 IMAD.X R3, RZ, RZ, R3, P2 ;  /* 0x000000ffff039224 */ /* 0x000fca00010e0603 */
[----:B------:R-:W-:Y:S01]  /*2c160*/  @!PT LDS RZ, [RZ] ;  /* 0x00000000fffff984 */ /* 0x000fe20000000800 */
[----:B------:R-:W-:Y:S01]  /*2c170*/  @!PT LDS RZ, [RZ] ;  /* 0x00000000fffff984 */ /* 0x000fe20000000800 */
[----:B------:R-:W-:Y:S01]  /*2c180*/  @!PT LDS RZ, [RZ] ;  /* 0x00000000fffff984 */ /* 0x000fe20000000800 */
[----:B------:R0:W-:Y:S01]  /*2c190*/  @!P1 LDGSTS.E.BYPASS.LTC128B.128 [R7+0x21c00], desc[UR46][R2.64], !P0 ;  /* 0x21c0000002079fae */ /* 0x0001e2000c101d6e */
[----:B------:R-:W-:Y:S01]  /*2c1a0*/  PLOP3.LUT P0, PT, PT, PT, PT, 0x80, 0x0 ;  /* 0x000000000000781c */ /* 0x000fe20003f0f070 */
[----:B------:R-:W-:-:S12]  /*2c1b0*/  NOP ;  /* 0x0000000000007918 */ /* 0x000fd80000000000 */
.L_x_5367:
[----:B------:R-:W-:Y:S02]  /*2c1c0*/  PLOP3.LUT P1, PT, P1, P0, PT, 0xa2, 0x0 ;  /* 0x000000000000781c */ /* 0x000fe40000f21472 */
[----:B------:R-:W-:-:S08]  /*2c1d0*/  @P0 R2UR P1, UR4, R17 ;  /* 0x00000000110402ca */ /* 0x000fd00000020000 */
[----:B------:R-:W-:-:S05]  /*2c1e0*/  @P0 PLOP3.LUT P0, PT, P1, PT, PT, 0x80, 0x0 ;  /* 0x000000000000081c */ /* 0x000fca0000f0f070 */
[----:B------:R-:W-:Y:S01]  /*2c1f0*/  @!P1 SYNCS.ARRIVE.TRANS64.RED.A0T1 RZ, [UR4+0x38800], RZ ;  /* 0x038800ffffff99a7 */ /* 0x000fe20008200404 */
[----:B------:R-:W-:Y:S07]  /*2c200*/  @!P1 ARRIVES.LDGSTSBAR.64.TRANSCNT [UR4+0x38800] ;  /* 0x03880000ff0099b0 */ /* 0x000fee0008000a84 */
[----:B------:R-:W-:Y:S05]  /*2c210*/  @P0 BRA.U.ANY `(.L_x_5367) ;  /* 0xfffffffd00e80947 */ /* 0x000fea000393ffff */
[----:B0-----:R-:W0:Y:S01]  /*2c220*/  LDC.64 R2, c[0x0][0x3d8] ;  /* 0x0000f600ff027b82 */ /* 0x001e220000000a00 */
[----:B------:R-:W-:Y:S01]  /*2c230*/  NOP ;  /* 0x0000000000007918 */ /* 0x000fe20000000000 */
[C---:B0-----:R-:W-:Y:S01]  /*2c240*/  IMAD R0, R2.reuse, UR43, RZ ;  /* 0x0000002b02007c24 */ /* 0x041fe2000f8e02ff */
[----:B------:R0:W-:Y:S01]  /*2c250*/  SYNCS.ARRIVE.TRANS64.A1T0 RZ, [R17+URZ+0x38800], RZ ;  /* 0x038800ff11ff79a7 */ /* 0x0001e2000810003f */
[----:B------:R-:W-:Y:S01]  /*2c260*/  IMAD.WIDE.U32 R4, R2, UR36, RZ ;  /* 0x0000002402047c25 */ /* 0x000fe2000f8e00ff */
[----:B------:R-:W-:Y:S03]  /*2c270*/  BSSY B6, `(.L_x_5368) ;  /* 0x0000018000067945 */ /* 0x000fe60003800000 */
[----:B------:R-:W-:Y:S01]  /*2c280*/  IMAD R3, R3, UR36, R0 ;  /* 0x0000002403037c24 */ /* 0x000fe2000f8e0200 */
[----:B------:R0:W-:Y:S01]  /*2c290*/  STL.64 [R1+0x470], R4 ;  /* 0x0004700401007387 */ /* 0x0001e20000100a00 */
[----:B------:R-:W-:-:S05]  /*2c2a0*/  VIADD R0, R17, 0x26400 ;  /* 0x0002640011007836 */ /* 0x000fca0000000000 */
[----:B------:R-:W-:Y:S01]  /*2c2b0*/  LOP3.LUT P0, RZ, R0, 0x3ff, RZ, 0xc0, !PT ;  /* 0x000003ff00ff7812 */ /* 0x000fe2000780c0ff */
[----:B------:R-:W-:-:S05]  /*2c2c0*/  IMAD.IADD R0, R5, 0x1, R3 ;  /* 0x0000000105007824 */ /* 0x000fca00078e0203 */
[----:B------:R0:W-:Y:S07]  /*2c2d0*/  STL [R1+0x47c], R0 ;  /* 0x00047c0001007387 */ /* 0x0001ee0000100800 */
        /* <DEDUP_REMOVED lines=17> */
.L_x_5369:
[----:B------:R-:W-:Y:S05]  /*2c3f0*/  BSYNC B6 ;  /* 0x0000000000067941 */ /* 0x000fea0003800000 */
.L_x_5368:
[----:B0-----:R-:W2:Y:S01]  /*2c400*/  LDL.LU.64 R4, [R1+0x470] ;  /* 0x0004700001047983 */ /* 0x001ea20000300a00 */
[----:B------:R-:W0:Y:S01]  /*2c410*/  LDC R8, c[0x0][0x448] ;  /* 0x00011200ff087b82 */ /* 0x000e220000000800 */
[----:B------:R-:W-:Y:S02]  /*2c420*/  ULDC.64 UR8, c[0x0][0x3e0] ;  /* 0x0000f80000087ab9 */ /* 0x000fe40000000a00 */
[----:B------:R-:W3:Y:S04]  /*2c430*/  LDL.LU R2, [R1+0x47c] ;  /* 0x00047c0001027983 */ /* 0x000ee80000300800 */
[----:B------:R-:W4:Y:S01]  /*2c440*/  LDL.LU R3, [R1+0x458] ;  /* 0x0004580001037983 */ /* 0x000f220000300800 */
[----:B------:R-:W-:Y:S01]  /*2c450*/  UIMAD UR6, UR37, UR8, URZ ;  /* 0x00000008250672a4 */ /* 0x000fe2000f8e023f */
[----:B------:R-:W-:Y:S01]  /*2c460*/  LOP3.LUT R18, R18, 0xffffffef, RZ, 0xc0, !PT ;  /* 0xffffffef12127812 */ /* 0x000fe200078ec0ff */
[----:B------:R-:W1:Y:S02]  /*2c470*/  S2R R10, SR_TID.X ;  /* 0x00000000000a7919 */ /* 0x000e640000002100 */
[----:B------:R-:W-:Y:S01]  /*2c480*/  UIMAD UR6, UR42, UR9, UR6 ;  /* 0x000000092a0672a4 */ /* 0x000fe2000f8e0206 */
[----:B------:R-:W5:Y:S01]  /*2c490*/  S2R R11, SR_TID.X ;  /* 0x00000000000b7919 */ /* 0x000f620000002100 */
[----:B0-----:R-:W-:-:S13]  /*2c4a0*/  ISETP.NE.AND P0, PT, R8, 0x1, PT ;  /* 0x000000010800780c */ /* 0x001fda0003f05270 */
[----:B------:R-:W0:Y:S01]  /*2c4b0*/  @P0 LDC R0, c[0x0][0x450] ;  /* 0x00011400ff000b82 */ /* 0x000e220000000800 */
[----:B-1----:R-:W-:Y:S02]  /*2c4c0*/  IMAD.SHL.U32 R10, R10, 0x8, RZ ;  /* 0x000000080a0a7824 */ /* 0x002fe400078e00ff */
[----:B-----5:R-:W-:-:S03]  /*2c4d0*/  IMAD.SHL.U32 R9, R11, 0x8, RZ ;  /* 0x000000080b097824 */ /* 0x020fc600078e00ff */
[----:B------:R-:W-:-:S04]  /*2c4e0*/  LOP3.LUT R10, R10, 0x38, RZ, 0xc0, !PT ;  /* 0x000000380a0a7812 */ /* 0x000fc800078ec0ff */
[C---:B------:R-:W-:Y:S02]  /*2c4f0*/  LOP3.LUT R12, R10.reuse, 0x80, RZ, 0xfc, !PT ;  /* 0x000000800a0c7812 */ /* 0x040fe400078efcff */
[----:B------:R-:W-:Y:S02]  /*2c500*/  LOP3.LUT R10, R10, 0x40, RZ, 0xfc, !PT ;  /* 0x000000400a0a7812 */ /* 0x000fe400078efcff */
[----:B------:R-:W-:Y:S02]  /*2c510*/  LOP3.LUT R9, R9, 0x38, RZ, 0xc0, !PT ;  /* 0x0000003809097812 */ /* 0x000fe400078ec0ff */
[----:B--2---:R-:W-:Y:S02]  /*2c520*/  R2UR UR5, R5 ;  /* 0x00000000050572ca */ /* 0x004fe400000e0000 */
[----:B------:R-:W-:Y:S02]  /*2c530*/  R2UR UR4, R4 ;  /* 0x00000000040472ca */ /* 0x000fe400000e0000 */
[----:B---3--:R-:W-:-:S02]  /*2c540*/  R2UR UR5, R2 ;  /* 0x00000000020572ca */ /* 0x008fc400000e0000 */
[----:B------:R-:W1:Y:S01]  /*2c550*/  @P0 LDC R2, c[0x0][0x44c] ;  /* 0x00011300ff020b82 */ /* 0x000e620000000800 */
[----:B----4-:R-:W-:-:S10]  /*2c560*/  IMAD.MOV.U32 R4, RZ, RZ, R3 ;  /* 0x000000ffff047224 */ /* 0x010fd400078e0003 */
[----:B------:R-:W-:-:S04]  /*2c570*/  UIMAD.WIDE.U32 UR4, UR42, UR8, UR4 ;  /* 0x000000082a0472a5 */ /* 0x000fc8000f8e0004 */
[----:B------:R-:W-:Y:S02]  /*2c580*/  UIADD3 UR6, UR5, UR6, URZ ;  /* 0x0000000605067290 */ /* 0x000fe4000fffe03f */
[----:B------:R-:W-:Y:S02]  /*2c590*/  IMAD.U32 R6, RZ, RZ, UR4 ;  /* 0x00000004ff067e24 */ /* 0x000fe4000f8e00ff */
[----:B------:R-:W-:Y:S01]  /*2c5a0*/  IMAD.U32 R7, RZ, RZ, UR5 ;  /* 0x00000005ff077e24 */ /* 0x000fe2000f8e00ff */
[----:B------:R-:W-:Y:S01]  /*2c5b0*/  ULDC.64 UR4, c[0x0][0x3d0] ;  /* 0x0000f40000047ab9 */ /* 0x000fe20000000a00 */
[----:B-1----:R-:W-:-:S05]  /*2c5c0*/  @P0 IMAD.HI.U32 R2, R3, R2, RZ ;  /* 0x0000000203020227 */ /* 0x002fca00078e00ff */
[----:B0-----:R-:W-:Y:S01]  /*2c5d0*/  @P0 SHF.R.U32.HI R4, RZ, R0, R2 ;  /* 0x00000000ff040219 */ /* 0x001fe20000011602 */
[----:B------:R-:W-:-:S03]  /*2c5e0*/  IMAD.MOV.U32 R2, RZ, RZ, R6 ;  /* 0x000000ffff027224 */ /* 0x000fc600078e0006 */
[--C-:B------:R-:W-:Y:S01]  /*2c5f0*/  SHF.R.S32.HI R5, RZ, 0x1f, R4.reuse ;  /* 0x0000001fff057819 */ /* 0x100fe20000011404 */
[----:B------:R-:W-:-:S04]  /*2c600*/  IMAD.MOV R0, RZ, RZ, -R4 ;  /* 0x000000ffff007224 */ /* 0x000fc800078e0a04 */
[----:B------:R-:W-:Y:S02]  /*2c610*/  IMAD R0, R8, R0, R3 ;  /* 0x0000000008007224 */ /* 0x000fe400078e0203 */
[----:B------:R-:W-:Y:S02]  /*2c620*/  IMAD.U32 R3, RZ, RZ, UR6 ;  /* 0x00000006ff037e24 */ /* 0x000fe4000f8e00ff */
[----:B------:R-:W-:Y:S02]  /*2c630*/  IMAD R5, R5, UR4, RZ ;  /* 0x0000000405057c24 */ /* 0x000fe4000f8e02ff */
[----:B------:R-:W-:-:S04]  /*2c640*/  IMAD.WIDE.U32 R2, R4, UR4, R2 ;  /* 0x0000000404027c25 */ /* 0x000fc8000f8e0002 */
        /* <DEDUP_REMOVED lines=14> */
[----:B------:R-:W-:Y:S01]  /*2c730*/  ISETP.GE.AND P3, PT, R9, UR4, PT ;  /* 0x0000000409007c0c */ /* 0x000fe2000bf66270 */
[----:B------:R-:W1:Y:S01]  /*2c740*/  S2R R12, SR_TID.X ;  /* 0x00000000000c7919 */ /* 0x000e620000002100 */
[----:B------:R-:W-:-:S02]  /*2c750*/  LEA.HI.X R6, R2, UR5, R6, 0x1, P0 ;  /* 0x0000000502067c11 */ /* 0x000fc400080f0c06 */
[----:B------:R-:W-:Y:S02]  /*2c760*/  SEL R2, RZ, 0x1, P3 ;  /* 0x00000001ff027807 */ /* 0x000fe40001800000 */
[----:B------:R-:W-:Y:S02]  /*2c770*/  SEL R3, RZ, 0x4, P2 ;  /* 0x00000004ff037807 */ /* 0x000fe40001000000 */
[----:B------:R-:W-:-:S04]  /*2c780*/  SEL R4, RZ, 0x2, P1 ;  /* 0x00000002ff047807 */ /* 0x000fc80000800000 */
[----:B------:R-:W-:Y:S02]  /*2c790*/  IADD3 R2, R3, R4, R2 ;  /* 0x0000000403027210 */ /* 0x000fe40007ffe002 */
[----:B------:R-:W-:-:S04]  /*2c7a0*/  @P3 LOP3.LUT R18, R18, 0x10, RZ, 0xfc, !PT ;  /* 0x0000001012123812 */ /* 0x000fc800078efcff */
[----:B------:R-:W-:-:S04]  /*2c7b0*/  LOP3.LUT R18, R18, 0xfffffffb, RZ, 0xc0, !PT ;  /* 0xfffffffb12127812 */ /* 0x000fc800078ec0ff */
[----:B------:R-:W-:-:S04]  /*2c7c0*/  @P2 LOP3.LUT R18, R18, 0x4, RZ, 0xfc, !PT ;  /* 0x0000000412122812 */ /* 0x000fc800078efcff */
[----:B------:R-:W-:Y:S01]  /*2c7d0*/  LOP3.LUT R18, R18, 0xfffffff7, RZ, 0xc0, !PT ;  /* 0xfffffff712127812 */ /* 0x000fe200078ec0ff */
[----:B0-----:R-:W-:-:S03]  /*2c7e0*/  IMAD.SHL.U32 R10, R10, 0x8, RZ ;  /* 0x000000080a0a7824 */ /* 0x001fc600078e00ff */
[----:B------:R-:W-:Y:S01]  /*2c7f0*/  @P1 LOP3.LUT R18, R18, 0x8, RZ, 0xfc, !PT ;  /* 0x0000000812121812 */ /* 0x000fe200078efcff */
[----:B-1----:R-:W-:Y:S01]  /*2c800*/  IMAD.SHL.U32 R12, R12, 0x8, RZ ;  /* 0x000000080c0c7824 */ /* 0x002fe200078e00ff */
[----:B------:R-:W-:-:S04]  /*2c810*/  LOP3.LUT R10, R10, 0x38, RZ, 0xc0, !PT ;  /* 0x000000380a0a7812 */ /* 0x000fc800078ec0ff */
[----:B------:R-:W-:Y:S02]  /*2c820*/  LOP3.LUT R10, R10, 0x100, RZ, 0xfc, !PT ;  /* 0x000001000a0a7812 */ /* 0x000fe400078efcff */
[----:B------:R-:W-:Y:S02]  /*2c830*/  LOP3.LUT R12, R12, 0x38, RZ, 0xc0, !PT ;  /* 0x000000380c0c7812 */ /* 0x000fe400078ec0ff */
[----:B------:R-:W-:Y:S01]  /*2c840*/  ISETP.GE.AND P0, PT, R10, UR4, PT ;  /* 0x000000040a007c0c */ /* 0x000fe2000bf06270 */
[C---:B------:R-:W-:Y:S01]  /*2c850*/  IMAD.SHL.U32 R10, R11.reuse, 0x8, RZ ;  /* 0x000000080b0a7824 */ /* 0x040fe200078e00ff */
[----:B------:R-:W-:Y:S01]  /*2c860*/  LOP3.LUT R12, R12, 0xc0, RZ, 0xfc, !PT ;  /* 0x000000c00c0c7812 */ /* 0x000fe200078efcff */
[----:B------:R-:W-:Y:S01]  /*2c870*/  IMAD.SHL.U32 R11, R11, 0x8, RZ ;  /* 0x000000080b0b7824 */ /* 0x000fe200078e00ff */
[----:B------:R-:W-:Y:S02]  /*2c880*/  SEL R3, RZ, 0x10, P0 ;  /* 0x00000010ff037807 */ /* 0x000fe40000000000 */
[----:B------:R-:W-:-:S02]  /*2c890*/  LOP3.LUT R10, R10, 0x38, RZ, 0xc0, !PT ;  /* 0x000000380a0a7812 */ /* 0x000fc400078ec0ff */
[----:B------:R-:W-:Y:S02]  /*2c8a0*/  ISETP.GE.AND P5, PT, R12, UR4, PT ;  /* 0x000000040c007c0c */ /* 0x000fe4000bfa6270 */
[----:B------:R-:W-:Y:S02]  /*2c8b0*/  LOP3.LUT R12, R10, 0x180, RZ, 0xfc, !PT ;  /* 0x000001800a0c7812 */ /* 0x000fe400078efcff */
[----:B------:R-:W-:Y:S02]  /*2c8c0*/  LOP3.LUT R11, R11, 0x38, RZ, 0xc0, !PT ;  /* 0x000000380b0b7812 */ /* 0x000fe400078ec0ff */
[----:B------:R-:W-:Y:S02]  /*2c8d0*/  ISETP.GE.AND P1, PT, R12, UR4, PT ;  /* 0x000000040c007c0c */ /* 0x000fe4000bf26270 */
[----:B------:R-:W-:Y:S02]  /*2c8e0*/  LOP3.LUT R10, R11, 0x140, RZ, 0xfc, !PT ;  /* 0x000001400b0a7812 */ /* 0x000fe400078efcff */
[----:B------:R-:W-:-:S02]  /*2c8f0*/  SEL R4, RZ, 0x8, P5 ;  /* 0x00000008ff047807 */ /* 0x000fc40002800000 */
[----:B------:R-:W-:Y:S02]  /*2c900*/  SEL R5, RZ, 0x40, P1 ;  /* 0x00000040ff057807 */ /* 0x000fe40000800000 */
[----:B------:R-:W-:Y:S02]  /*2c910*/  LOP3.LUT R7, R11, 0x1c0, RZ, 0xfc, !PT ;  /* 0x000001c00b077812 */ /* 0x000fe400078efcff */
[----:B------:R-:W-:Y:S02]  /*2c920*/  ISETP.GE.AND P1, PT, R10, UR4, PT ;  /* 0x000000040a007c0c */ /* 0x000fe4000bf26270 */
[----:B------:R-:W-:Y:S02]  /*2c930*/  IADD3 R2, R3, R2, R4 ;  /* 0x0000000203027210 */ /* 0x000fe40007ffe004 */
[----:B------:R-:W-:Y:S02]  /*2c940*/  SEL R3, RZ, 0x20, P1 ;  /* 0x00000020ff037807 */ /* 0x000fe40000800000 */
[----:B------:R-:W-:Y:S01]  /*2c950*/  ISETP.GE.AND P2, PT, R7, UR4, PT ;  /* 0x0000000407007c0c */ /* 0x000fe2000bf46270 */
[----:B------:R-:W-:Y:S01]  /*2c960*/  UMOV UR4, 0xffffffff ;  /* 0xffffffff00047882 */ /* 0x000fe20000000000 */
[----:B------:R-:W-:-:S02]  /*2c970*/  IADD3 R5, R5, R2, R3 ;  /* 0x0000000205057210 */ /* 0x000fc40007ffe003 */
[----:B------:R-:W-:-:S05]  /*2c980*/  SEL R7, RZ, 0x80, P2 ;  /* 0x00000080ff077807 */ /* 0x000fca0001000000 */
[----:B------:R-:W-:Y:S01]  /*2c990*/  IMAD.IADD R7, R5, 0x1, R7 ;  /* 0x0000000105077824 */ /* 0x000fe200078e0207 */
[----:B------:R-:W-:Y:S06]  /*2c9a0*/  BRA.DIV UR4, `(.L_x_5370) ;  /* 0x0000004a04f87947 */ /* 0x000fec000b800000 */
[----:B------:R-:W2:Y:S01]  /*2c9b0*/  LDL.LU R2, [R1+0x460] ;  /* 0x0004600001027983 */ /* 0x000ea20000300800 */
[----:B------:R-:W-:-:S03]  /*2c9c0*/  ULDC UR4, c[0x0][0x288] ;  /* 0x0000a20000047ab9 */ /* 0x000fc60000000800 */
[----:B------:R-:W3:Y:S04]  /*2c9d0*/  LDL.LU R3, [R1+0x454] ;  /* 0x0004540001037983 */ /* 0x000ee80000300800 */
[----:B------:R-:W4:Y:S04]  /*2c9e0*/  LDL R11, [R1+0x444] ;  /* 0x00044400010b7983 */ /* 0x000f280000100800 */
[----:B------:R-:W5:Y:S01]  /*2c9f0*/  LDL.LU R13, [R1+0x464] ;  /* 0x00046400010d7983 */ /* 0x000f620000300800 */
[----:B------:R-:W-:Y:S01]  /*2ca00*/  IMAD R4, R8, UR4, RZ ;  /* 0x0000000408047c24 */ /* 0x000fe2000f8e02ff */
[----:B------:R-:W-:-:S04]  /*2ca10*/  LOP3.LUT R18, R18, 0xffff7fff, RZ, 0xc0, !PT ;  /* 0xffff7fff12127812 */ /* 0x000fc800078ec0ff */
[----:B------:R-:W-:-:S04]  /*2ca20*/  @P0 LOP3.LUT R18, R18, 0x8000, RZ, 0xfc, !PT ;  /* 0x0000800012120812 */ /* 0x000fc800078efcff */
[C---:B------:R-:W-:Y:S02]  /*2ca30*/  LOP3.LUT P0, RZ, R18.reuse, 0x10, RZ, 0xc0, !PT ;  /* 0x0000001012ff7812 */ /* 0x040fe4000780c0ff */
[----:B------:R-:W-:-:S04]  /*2ca40*/  LOP3.LUT R18, R18, 0xffffbfff, RZ, 0xc0, !PT ;  /* 0xffffbfff12127812 */ /* 0x000fc800078ec0ff */
[----:B------:R-:W-:-:S04]  /*2ca50*/  @P1 LOP3.LUT R18, R18, 0x4000, RZ, 0xfc, !PT ;  /* 0x0000400012121812 */ /* 0x000fc800078efcff */
[C---:B------:R-:W-:Y:S02]  /*2ca60*/  LOP3.LUT P1, RZ, R18.reuse, 0x8, RZ, 0xc0, !PT ;  /* 0x0000000812ff7812 */ /* 0x040fe4000782c0ff */
[----:B------:R-:W-:Y:S01]  /*2ca70*/  LOP3.LUT R18, R18, 0xffffdfff, RZ, 0xc0, !PT ;  /* 0xffffdfff12127812 */ /* 0x000fe200078ec0ff */
[----:B------:R-:W-:Y:S01]  /*2ca80*/  SHFL.IDX PT, R14, R0, 0x1, 0x181f ;  /* 0x00381f00000e7f89 */ /* 0x000fe200000e0000 */
[-C--:B--2---:R-:W-:Y:S02]  /*2ca90*/  ISETP.GE.AND P3, PT, R2, R4.reuse, PT ;  /* 0x000000040200720c */ /* 0x084fe40003f66270 */
[----:B------:R-:W0:Y:S01]  /*2caa0*/  S2R R2, SR_TID.X ;  /* 0x0000000000027919 */ /* 0x000e220000002100 */
[----:B---3--:R-:W-:Y:S02]  /*2cab0*/  ISETP.GE.AND P2, PT, R3, R4, PT ;  /* 0x000000040300720c */ /* 0x008fe40003f46270 */
[----:B------:R-:W1:Y:S01]  /*2cac0*/  SHFL.IDX PT, R3, R0, RZ, 0x181f ;  /* 0x00181fff00037589 */ /* 0x000e6200000e0000 */
[----:B0-----:R-:W-:-:S03]  /*2cad0*/  IMAD.SHL.U32 R12, R2, 0x8, RZ ;  /* 0x00000008020c7824 */ /* 0x001fc600078e00ff */
[----:B------:R-:W0:Y:S02]  /*2cae0*/  SHFL.IDX PT, R2, R6, RZ, 0x181f ;  /* 0x00181fff06027589 */ /* 0x000e2400000e0000 */
[----:B------:R-:W-:-:S05]  /*2caf0*/  LOP3.LUT R12, R12, 0x38, RZ, 0xc0, !PT ;  /* 0x000000380c0c7812 */ /* 0x000fca00078ec0ff */
[----:B-1----:R-:W-:Y:S02]  /*2cb00*/  @!P2 LEA R3, P6, R12, R3, 0x1 ;  /* 0x000000030c03a211 */ /* 0x002fe400078c08ff */
[----:B------:R-:W-:Y:S02]  /*2cb10*/  @!P2 LOP3.LUT R8, R5, 0x40, RZ, 0xc0, !PT ;  /* 0x000000400508a812 */ /* 0x000fe400078ec0ff */
[----:B------:R-:W-:Y:S01]  /*2cb20*/  @P3 LOP3.LUT R18, R18, 0x2000, RZ, 0xfc, !PT ;  /* 0x0000200012123812 */ /* 0x000fe200078efcff */
[----:B0-----:R-:W-:-:S05]  /*2cb30*/  @!P2 IMAD.X R2, RZ, RZ, R2, P6 ;  /* 0x000000ffff02a224 */ /* 0x001fca00030e0602 */
[----:B------:R-:W-:-:S04]  /*2cb40*/  @!P2 LOP3.LUT R3, R3, R2, RZ, 0x3c, !PT ;  /* 0x000000020303a212 */ /* 0x000fc800078e3cff */
[C---:B------:R-:W-:Y:S02]  /*2cb50*/  @!P2 LOP3.LUT R2, R3.reuse, R2, RZ, 0x3c, !PT ;  /* 0x000000020302a212 */ /* 0x040fe400078e3cff */
[----:B------:R-:W-:Y:S02]  /*2cb60*/  @!P2 SHF.R.U32.HI R8, RZ, 0x2, R8 ;  /* 0x00000002ff08a819 */ /* 0x000fe40000011608 */
[----:B------:R-:W-:Y:S02]  /*2cb70*/  @!P2 LOP3.LUT R3, R3, R2, RZ, 0x3c, !PT ;  /* 0x000000020303a212 */ /* 0x000fe400078e3cff */
[----:B------:R-:W-:Y:S02]  /*2cb80*/  LOP3.LUT P6, RZ, R18, 0x4, RZ, 0xc0, !PT ;  /* 0x0000000412ff7812 */ /* 0x000fe400078cc0ff */
[----:B------:R-:W-:Y:S01]  /*2cb90*/  @!P2 ISETP.NE.U32.AND P3, PT, R8, RZ, PT ;  /* 0x000000ff0800a20c */ /* 0x000fe20003f65070 */
[----:B----4-:R-:W-:Y:S01]  /*2cba0*/  @!P2 LDGSTS.E.BYPASS.LTC128B.128 [R11+0x26400], desc[UR46][R2.64], !P0 ;  /* 0x26400000020bafae */ /* 0x010fe2000c101d6e */
[----:B------:R-:W-:-:S02]  /*2cbb0*/  @!P2 LOP3.LUT R8, R7, 0x80, RZ, 0xc0, !PT ;  /* 0x000000800708a812 */ /* 0x000fc400078ec0ff */
[C---:B------:R-:W-:Y:S01]  /*2cbc0*/  LOP3.LUT P0, RZ, R18.reuse, 0x8000, RZ, 0xc0, !PT ;  /* 0x0000800012ff7812 */ /* 0x040fe2000780c0ff */
[----:B------:R-:W-:Y:S01]  /*2cbd0*/  @!P2 LDGSTS.E.BYPASS.LTC128B.128 [R11+0x28400], desc[UR46][R2.64+0x80], !P1 ;  /* 0x28400080020bafae */ /* 0x000fe2000c901d6e */
        /* <DEDUP_REMOVED lines=57> */
.L_x_5496:
        /* <DEDUP_REMOVED lines=15> */
[----:B--2---:R-:W-:Y:S01]  /*2d060*/  LEA R2, P2, R2, R0, 0x1 ;  /* 0x0000000002027211 */ /* 0x004fe200078408ff */
[----:B---3--:R-:W-:-:S04]  /*2d070*/  IMAD.MOV.U32 R8, RZ, RZ, R3 ;  /* 0x000000ffff087224 */ /* 0x008fc800078e0003 */
[----:B-1----:R-:W-:Y:S01]  /*2d080*/  IMAD.X R3, RZ, RZ, R6, P2 ;  /* 0x000000ffff037224 */ /* 0x002fe200010e0606 */
[----:B------:R-:W-:-:S04]  /*2d090*/  ISETP.NE.U32.AND P2, PT, R5, RZ, PT ;  /* 0x000000ff0500720c */ /* 0x000fc80003f45070 */
[----:B------:R-:W-:Y:S01]  /*2d0a0*/  @!PT LDS RZ, [RZ] ;  /* 0x00000000fffff984 */ /* 0x000fe20000000800 */
[----:B------:R-:W-:Y:S01]  /*2d0b0*/  @!PT LDS RZ, [RZ] ;  /* 0x00000000fffff984 */ /* 0x000fe20000000800 */
[----:B------:R-:W-:Y:S01]  /*2d0c0*/  @!PT LDS RZ, [RZ] ;  /* 0x00000000fffff984 */ /* 0x000fe20000000800 */
[----:B------:R0:W-:Y:S04]  /*2d0d0*/  LDGSTS.E.BYPASS.LTC128B.128 [R8+0x27c00], desc[UR46][R2.64], !P6 ;  /* 0x27c0000002087fae */ /* 0x0001e8000f101d6e */
        /* <DEDUP_REMOVED lines=8> */
.L_x_5372:
[----:B------:R-:W-:Y:S05]  /*2d160*/  BSYNC B0 ;  /* 0x0000000000007941 */ /* 0x000fea0003800000 */
.L_x_5371:
[----:B------:R-:W-:Y:S01]  /*2d170*/  NOP ;  /* 0x0000000000007918 */ /* 0x000fe20000000000 */
[----:B------:R-:W-:-:S13]  /*2d180*/  PLOP3.LUT P0, PT, PT, PT, PT, 0x80, 0x0 ;  /* 0x000000000000781c */ /* 0x000fda0003f0f070 */
.L_x_5373:
[----:B------:R-:W-:Y:S02]  /*2d190*/  PLOP3.LUT P1, PT, P1, P0, PT, 0xa2, 0x0 ;  /* 0x000000000000781c */ /* 0x000fe40000f21472 */
[----:B------:R-:W-:-:S08]  /*2d1a0*/  @P0 R2UR P1, UR4, R17 ;  /* 0x00000000110402ca */ /* 0x000fd00000020000 */
[----:B------:R-:W-:-:S05]  /*2d1b0*/  @P0 PLOP3.LUT P0, PT, P1, PT, PT, 0x80, 0x0 ;  /* 0x000000000000081c */ /* 0x000fca0000f0f070 */
[----:B------:R-:W-:Y:S01]  /*2d1c0*/  @!P1 SYNCS.ARRIVE.TRANS64.RED.A0T1 RZ, [UR4+0x38810], RZ ;  /* 0x038810ffffff99a7 */ /* 0x000fe20008200404 */
[----:B------:R-:W-:Y:S07]  /*2d1d0*/  @!P1 ARRIVES.LDGSTSBAR.64.TRANSCNT [UR4+0x38810] ;  /* 0x03881000ff0099b0 */ /* 0x000fee0008000a84 */
[----:B------:R-:W-:Y:S05]  /*2d1e0*/  @P0 BRA.U.ANY `(.L_x_5373) ;  /* 0xfffffffd00e80947 */ /* 0x000fea000393ffff */
[----:B0-----:R-:W3:Y:S02]  /*2d1f0*/  LDL.LU R2, [R1+0x468] ;  /* 0x0004680001027983 */ /* 0x001ee40000300800 */
[----:B---3--:R-:W-:-:S05]  /*2d200*/  VIADD R2, R2, 0x1 ;  /* 0x0000000102027836 */ /* 0x008fca0000000000 */
[----:B------:R0:W-:Y:S01]  /*2d210*/  STL [R1+0x468], R2 ;  /* 0x0004680201007387 */ /* 0x0001e20000100800 */
[----:B--2---:R-:W-:-:S04]  /*2d220*/  LEA.HI R0, R2, R2, RZ, 0x1 ;  /* 0x0000000202007211 */ /* 0x004fc800078f08ff */
        /* <DEDUP_REMOVED lines=8> */
.L_x_5497:
[----:B------:R-:W-:Y:S05]  /*2d2b0*/  BSYNC B0 ;  /* 0x0000000000007941 */ /* 0x000fea0003800000 */
.L_x_5374:
[----:B------:R-:W-:Y:S01]  /*2d2c0*/  LOP3.LUT P0, RZ, R18, 0x2, RZ, 0xc0, !PT ;  /* 0x0000000212ff7812 */ /* 0x000fe2000780c0ff */
[----:B------:R-:W-:-:S12]  /*2d2d0*/  BSSY B0, `(.L_x_5376) ;  /* 0x0000094000007945 */ /* 0x000fd80003800000 */
[----:B------:R-:W-:Y:S05]  /*2d2e0*/  @!P0 BRA `(.L_x_5377) ;  /* 0x0000000800488947 */ /* 0x000fea0003800000 */
[----:B------:R-:W2:Y:S01]  /*2d2f0*/  LDL R2, [R1+0x448] ;  /* 0x0004480001027983 */ /* 0x000ea20000100800 */
[----:B0-----:R-:W-:Y:S01]  /*2d300*/  IMAD R0, R19, 0x8, R17 ;  /* 0x0000000813007824 */ /* 0x001fe200078e0211 */
[----:B------:R-:W0:Y:S01]  /*2d310*/  S2R R3, SR_TID.X ;  /* 0x0000000000037919 */ /* 0x000e220000002100 */
[----:B------:R-:W-:Y:S01]  /*2d320*/  BSSY B1, `(.L_x_5378) ;  /* 0x0000006000017945 */ /* 0x000fe20003800000 */
[----:B0-----:R-:W-:-:S04]  /*2d330*/  LOP3.LUT R3, R3, 0x7f, RZ, 0xc0, !PT ;  /* 0x0000007f03037812 */ /* 0x001fc800078ec0ff */
[----:B------:R-:W-:Y:S02]  /*2d340*/  ISETP.NE.AND P1, PT, R3, RZ, PT ;  /* 0x000000ff0300720c */ /* 0x000fe40003f25270 */
[----:B--2---:R-:W-:-:S04]  /*2d350*/  SHF.L.U32 R2, R2, 0x1f, RZ ;  /* 0x0000001f02027819 */ /* 0x004fc800000006ff */
[----:B------:R-:W0:Y:S02]  /*2d360*/  SYNCS.PHASECHK.TRANS64.TRYWAIT P0, [R0+URZ+0x38860], R2 ;  /* 0x03886002000075a7 */ /* 0x000e24000800017f */
[----:B0-----:R-:W-:Y:S05]  /*2d370*/  @!P0 BRA `(.L_x_5379) ;  /* 0x0000004800ec8947 */ /* 0x001fea0003800000 */
.L_x_5498:
[----:B------:R-:W-:Y:S05]  /*2d380*/  BSYNC B1 ;  /* 0x0000000000017941 */ /* 0x000fea0003800000 */
.L_x_5378:
        /* <DEDUP_REMOVED lines=9> */
.L_x_5381:
[----:B------:R-:W-:Y:S05]  /*2d420*/  BSYNC B1 ;  /* 0x0000000000017941 */ /* 0x000fea0003800000 */
.L_x_5380:
[----:B0-----:R-:W2:Y:S01]  /*2d430*/  LDL.LU R2, [R1+0x45c] ;  /* 0x00045c0001027983 */ /* 0x001ea20000300800 */
[----:B------:R-:W-:Y:S01]  /*2d440*/  UIADD3 UR4, UP0, UR44, 0x470, URZ ;  /* 0x000004702c047890 */ /* 0x000fe2000ff1e03f */
[----:B------:R-:W-:Y:S01]  /*2d450*/  PLOP3.LUT P0, PT, PT, PT, PT, 0x80, 0x0 ;  /* 0x000000000000781c */ /* 0x000fe20003f0f070 */
[----:B------:R-:W-:Y:S01]  /*2d460*/  VIADD R0, R0, 0x38850 ;  /* 0x0003885000007836 */ /* 0x000fe20000000000 */
[----:B------:R-:W-:Y:S01]  /*2d470*/  UMOV UR6, 0x0 ;  /* 0x0000000000067882 */ /* 0x000fe20000000000 */
[----:B------:R-:W-:Y:S01]  /*2d480*/  UIADD3.X UR5, URZ, UR45, URZ, UP0, !UPT ;  /* 0x0000002d3f057290 */ /* 0x000fe200087fe43f */
[----:B------:R-:W-:Y:S01]  /*2d490*/  UMOV UR7, 0x14f00000 ;  /* 0x14f0000000077882 */ /* 0x000fe20000000000 */
[----:B------:R-:W-:Y:S01]  /*2d4a0*/  UMOV UR10, URZ ;  /* 0x0000003f000a7c82 */ /* 0x000fe20008000000 */
[----:B--2---:R-:W-:Y:S02]  /*2d4b0*/  IMAD.SHL.U32 R3, R2, 0x40, RZ ;  /* 0x0000004002037824 */ /* 0x004fe400078e00ff */
[----:B------:R-:W-:-:S04]  /*2d4c0*/  IMAD R2, R19, 0x10000, R17 ;  /* 0x0001000013027824 */ /* 0x000fc800078e0211 */
[----:B------:R-:W-:-:S07]  /*2d4d0*/  VIADD R4, R2, 0x400 ;  /* 0x0000040002047836 */ /* 0x000fce0000000000 */
.L_x_5382:
        /* <DEDUP_REMOVED lines=15> */
.L_x_5383:
        /* <DEDUP_REMOVED lines=15> */
.L_x_5384:
        /* <DEDUP_REMOVED lines=15> */
.L_x_5385:
        /* <DEDUP_REMOVED lines=15> */
.L_x_5386:
        /* <DEDUP_REMOVED lines=15> */
.L_x_5387:
        /* <DEDUP_REMOVED lines=15> */
.L_x_5388:
        /* <DEDUP_REMOVED lines=15> */
.L_x_5389:
        /* <DEDUP_REMOVED lines=10> */
.L_x_5377:
[----:B------:R-:W-:Y:S05]  /*2dc10*/  BSYNC B0 ;  /* 0x0000000000007941 */ /* 0x000fea0003800000 */
.L_x_5376:
[----:B------:R-:W-:-:S04]  /*2dc20*/  UIADD3 UR4, UR39, -0x2, URZ ;  /* 0xfffffffe27047890 */ /* 0x000fc8000fffe03f */
[----:B------:R-:W-:-:S06]  /*2dc30*/  UISETP.GE.AND UP0, UPT, UR4, UR38, UPT ;  /* 0x000000260400728c */ /* 0x000fcc000bf06270 */
[----:B------:R-:W-:-:S13]  /*2dc40*/  PLOP3.LUT P0, PT, PT, PT, UP0, 0x80, 0x0 ;  /* 0x000000000000781c */ /* 0x000fda0003f0f008 */
[----:B------:R-:W-:Y:S05]  /*2dc50*/  @!P0 BRA `(.L_x_5390) ;  /* 0x0000002800508947 */ /* 0x000fea0003800000 */
[----:B0-----:R-:W-:Y:S01]  /*2dc60*/  IMAD R0, RZ, RZ, -UR39 ;  /* 0x80000027ff007e24 */ /* 0x001fe2000f8e02ff */
[----:B-1----:R-:W-:-:S04]  /*2dc70*/  LOP3.LUT R6, RZ, UR38, RZ, 0x33, !PT ;  /* 0x00000026ff067c12 */ /* 0x002fc8000f8e33ff */
[----:B------:R-:W-:-:S05]  /*2dc80*/  VIADDMNMX R6, R0, 0x1, R6, !PT ;  /* 0x0000000100067846 */ /* 0x000fca0007800106 */
[----:B------:R-:W-:-:S05]  /*2dc90*/  VIADD R0, R6, UR39 ;  /* 0x0000002706007c36 */ /* 0x000fca0008000000 */
[----:B------:R-:W-:-:S04]  /*2dca0*/  LOP3.LUT R0, R0, 0x1, RZ, 0xc0, !PT ;  /* 0x0000000100007812 */ /* 0x000fc800078ec0ff */
[----:B------:R-:W-:Y:S01]  /*2dcb0*/  ISETP.NE.U32.AND P0, PT, R0, 0x1, PT ;  /* 0x000000010000780c */ /* 0x000fe20003f05070 */
[----:B------:R-:W-:-:S12]  /*2dcc0*/  IMAD.U32 R0, RZ, RZ, UR4 ;  /* 0x00000004ff007e24 */ /* 0x000fd8000f8e00ff */
[----:B------:R-:W-:Y:S05]  /*2dcd0*/  @P0 BRA `(.L_x_5391) ;  /* 0x0000000c005c0947 */ /* 0x000fea0003800000 */
[----:B------:R-:W2:Y:S01]  /*2dce0*/  LDL.LU R8, [R1+0x448] ;  /* 0x0004480001087983 */ /* 0x000ea20000300800 */
[----:B------:R-:W-:Y:S01]  /*2dcf0*/  VIADD R19, R19, 0x1 ;  /* 0x0000000113137836 */ /* 0x000fe20000000000 */
[----:B------:R-:W-:Y:S01]  /*2dd00*/  LOP3.LUT P2, RZ, R18, 0x2, RZ, 0xc0, !PT ;  /* 0x0000000212ff7812 */ /* 0x000fe2000784c0ff */
[----:B------:R-:W-:Y:S03]  /*2dd10*/  BSSY B0, `(.L_x_5392) ;  /* 0x00000d1000007945 */ /* 0x000fe60003800000 */
[----:B------:R-:W-:-:S04]  /*2dd20*/  ISETP.NE.AND P0, PT, R19, 0x2, PT ;  /* 0x000000021300780c */ /* 0x000fc80003f05270 */
[----:B------:R-:W-:Y:S02]  /*2dd30*/  SEL R2, RZ, 0x1, P0 ;  /* 0x00000001ff027807 */ /* 0x000fe40000000000 */
[----:B------:R-:W-:Y:S02]  /*2dd40*/  SEL R19, R19, RZ, P0 ;  /* 0x000000ff13137207 */ /* 0x000fe40000000000 */
[----:B--2---:R-:W-:-:S05]  /*2dd50*/  LOP3.LUT R8, R8, R2, RZ, 0x3c, !PT ;  /* 0x0000000208087212 */ /* 0x004fca00078e3cff */
[----:B------:R0:W-:Y:S01]  /*2dd60*/  STL [R1+0x448], R8 ;  /* 0x0004480801007387 */ /* 0x0001e20000100800 */
[----:B------:R-:W-:Y:S05]  /*2dd70*/  @!P2 BRA `(.L_x_5393) ;  /* 0x0000000c0028a947 */ /* 0x000fea0003800000 */
[----:B------:R-:W-:-:S13]  /*2dd80*/  LOP3.LUT P2, RZ, R18, 0x1, RZ, 0xc0, !PT ;  /* 0x0000000112ff7812 */ /* 0x000fda000784c0ff */
[----:B------:R-:W-:Y:S05]  /*2dd90*/  @!P2 BRA `(.L_x_5394) ;  /* 0x000000000050a947 */ /* 0x000fea0003800000 */
[----:B------:R-:W2:Y:S01]  /*2dda0*/  LDL R7, [R1+0x44c] ;  /* 0x00044c0001077983 */ /* 0x000ea20000100800 */
[----:B------:R-:W1:Y:S03]  /*2ddb0*/  LDC R5, c[0x0][0x43c] ;  /* 0x00010f00ff057b82 */ /* 0x000e660000000800 */
[----:B------:R-:W3:Y:S01]  /*2ddc0*/  LDL R9, [R1+0x440] ;  /* 0x0004400001097983 */ /* 0x000ee20000100800 */
        /* <DEDUP_REMOVED lines=8> */
[----:B------:R-:W-:Y:S01]  /*2de50*/  SHF.R.S32.HI R5, RZ, 0x1f, R4 ;  /* 0x0000001fff057819 */ /* 0x000fe20000011404 */
[----:B------:R-:W1:Y:S01]  /*2de60*/  LDC.64 R2, c[0x0][0x418] ;  /* 0x00010600ff027b82 */ /* 0x000e620000000a00 */
[----:B--2---:R-:W-:-:S04]  /*2de70*/  IMAD R7, R7, UR4, RZ ;  /* 0x0000000407077c24 */ /* 0x004fc8000f8e02ff */
[C---:B---3--:R-:W-:Y:S02]  /*2de80*/  IMAD R7, R9.reuse, UR5, R7 ;  /* 0x0000000509077c24 */ /* 0x048fe4000f8e0207 */
[----:B------:R-:W-:-:S04]  /*2de90*/  IMAD.WIDE.U32 R4, R9, UR4, R4 ;  /* 0x0000000409047c25 */ /* 0x000fc8000f8e0004 */
[----:B------:R-:W-:Y:S01]  /*2dea0*/  IMAD.IADD R7, R7, 0x1, R5 ;  /* 0x0000000107077824 */ /* 0x000fe200078e0205 */
[----:B-1----:R-:W-:-:S04]  /*2deb0*/  LEA R2, P0, R4, R2, 0x2 ;  /* 0x0000000204027211 */ /* 0x002fc800078010ff */
[----:B------:R-:W-:-:S05]  /*2dec0*/  LEA.HI.X R3, R4, R3, R7, 0x2, P0 ;  /* 0x0000000304037211 */ /* 0x000fca00000f1407 */
[----:B------:R1:W5:Y:S04]  /*2ded0*/  LDG.E R16, desc[UR46][R2.64] ;  /* 0x0000002e02107981 */ /* 0x000368000c1e1900 */
.L_x_5394:
[----:B-1----:R-:W1:Y:S01]  /*2dee0*/  S2R R2, SR_TID.X ;  /* 0x0000000000027919 */ /* 0x002e620000002100 */
[----:B------:R-:W-:Y:S01]  /*2def0*/  IMAD R3, R19, 0x8, R17 ;  /* 0x0000000813037824 */ /* 0x000fe200078e0211 */
[----:B------:R-:W-:Y:S01]  /*2df00*/  BSSY B1, `(.L_x_5395) ;  /* 0x0000006000017945 */ /* 0x000fe20003800000 */
[----:B-1----:R-:W-:Y:S02]  /*2df10*/  LOP3.LUT R4, R2, 0x7f, RZ, 0xc0, !PT ;  /* 0x0000007f02047812 */ /* 0x002fe400078ec0ff */
[----:B------:R-:W-:Y:S02]  /*2df20*/  SHF.L.U32 R2, R8, 0x1f, RZ ;  /* 0x0000001f08027819 */ /* 0x000fe400000006ff */
[----:B------:R-:W-:Y:S02]  /*2df30*/  ISETP.NE.AND P1, PT, R4, RZ, PT ;  /* 0x000000ff0400720c */ /* 0x000fe40003f25270 */
[----:B------:R-:W1:Y:S02]  /*2df40*/  SYNCS.PHASECHK.TRANS64.TRYWAIT P0, [R3+URZ+0x38840], R2 ;  /* 0x03884002030075a7 */ /* 0x000e64000800017f */
[----:B-1----:R-:W-:Y:S09]  /*2df50*/  @!P0 BRA `(.L_x_5396) ;  /* 0x0000004000088947 */ /* 0x002ff20003800000 */
.L_x_5499:
[----:B------:R-:W-:Y:S05]  /*2df60*/  BSYNC B1 ;  /* 0x0000000000017941 */ /* 0x000fea0003800000 */
.L_x_5395:
        /* <DEDUP_REMOVED lines=9> */
.L_x_5398:
[----:B------:R-:W-:Y:S05]  /*2e000*/  BSYNC B1 ;  /* 0x0000000000017941 */ /* 0x000fea0003800000 */
.L_x_5397:
        /* <DEDUP_REMOVED lines=11> */
.L_x_5399:
        /* <DEDUP_REMOVED lines=13> */
.L_x_5500:
[----:B------:R-:W-:Y:S05]  /*2e190*/  BSYNC B1 ;  /* 0x0000000000017941 */ /* 0x000fea0003800000 */
.L_x_5400:
[----:B------:R-:W-:Y:S01]  /*2e1a0*/  BSSY B1, `(.L_x_5402) ;  /* 0x000000b000017945 */ /* 0x000fe20003800000 */
[----:B0-----:R-:W-:Y:S02]  /*2e1b0*/  IMAD.MOV.U32 R8, RZ, RZ, 0x0 ;  /* 0x00000000ff087424 */ /* 0x001fe400078e00ff */
[----:B------:R-:W-:Y:S01]  /*2e1c0*/  IMAD.MOV.U32 R9, RZ, RZ, 0x14f00000 ;  /* 0x14f00000ff097424 */ /* 0x000fe200078e00ff */
        /* <DEDUP_REMOVED lines=8> */
.L_x_5403:
[----:B------:R-:W-:Y:S05]  /*2e250*/  BSYNC B1 ;  /* 0x0000000000017941 */ /* 0x000fea0003800000 */
.L_x_5402:
[----:B------:R-:W-:Y:S01]  /*2e260*/  R2UR UR10, R7 ;  /* 0x00000000070a72ca */ /* 0x000fe200000e0000 */
[----:B-12---:R-:W-:Y:S01]  /*2e270*/  IMAD R2, R19, 0x10000, R17 ;  /* 0x0001000013027824 */ /* 0x006fe200078e0211 */
[----:B------:R-:W-:Y:S01]  /*2e280*/  R2UR UR6, R8 ;  /* 0x00000000080672ca */ /* 0x000fe200000e0000 */
[----:B------:R-:W-:Y:S01]  /*2e290*/  UIADD3 UR4, UP0, UR44, 0x470, URZ ;  /* 0x000004702c047890 */ /* 0x000fe2000ff1e03f */
[----:B------:R-:W-:Y:S01]  /*2e2a0*/  R2UR UR7, R9 ;  /* 0x00000000090772ca */ /* 0x000fe200000e0000 */
[----:B------:R-:W-:Y:S01]  /*2e2b0*/  VIADD R3, R3, 0x38850 ;  /* 0x0003885003037836 */ /* 0x000fe20000000000 */
[----:B------:R-:W-:Y:S01]  /*2e2c0*/  PLOP3.LUT P0, PT, PT, PT, PT, 0x80, 0x0 ;  /* 0x000000000000781c */ /* 0x000fe20003f0f070 */
[----:B------:R-:W-:Y:S01]  /*2e2d0*/  VIADD R4, R2, 0x400 ;  /* 0x0000040002047836 */ /* 0x000fe20000000000 */
[----:B------:R-:W-:-:S12]  /*2e2e0*/  UIADD3.X UR5, URZ, UR45, URZ, UP0, !UPT ;  /* 0x0000002d3f057290 */ /* 0x000fd800087fe43f */
.L_x_5404:
        /* <DEDUP_REMOVED lines=15> */
.L_x_5405:
        /* <DEDUP_REMOVED lines=15> */
.L_x_5406:
        /* <DEDUP_REMOVED lines=15> */
.L_x_5407:
        /* <DEDUP_REMOVED lines=15> */
.L_x_5408:
        /* <DEDUP_REMOVED lines=15> */
.L_x_5409:
        /* <DEDUP_REMOVED lines=15> */
.L_x_5410:
        /* <DEDUP_REMOVED lines=15> */
.L_x_5411:
        /* <DEDUP_REMOVED lines=10> */
.L_x_5393:
[----:B------:R-:W-:Y:S05]  /*2ea20*/  BSYNC B0 ;  /* 0x0000000000007941 */ /* 0x000fea0003800000 */
.L_x_5392:
[----:B------:R-:W-:-:S06]  /*2ea30*/  UIADD3 UR4, UR39, -0x3, URZ ;  /* 0xfffffffd27047890 */ /* 0x000fcc000fffe03f */
[----:B------:R-:W-:-:S07]  /*2ea40*/  IMAD.U32 R0, RZ, RZ, UR4 ;  /* 0x00000004ff007e24 */ /* 0x000fce000f8e00ff */
.L_x_5391:
[----:B------:R-:W-:Y:S01]  /*2ea50*/  ULOP3.LUT UR4, URZ, UR39, URZ, 0x33, !UPT ;  /* 0x000000273f047292 */ /* 0x000fe2000f8e333f */
[----:B------:R-:W-:Y:S01]  /*2ea60*/  VIADD R6, R6, 0xfffffffe ;  /* 0xfffffffe06067836 */ /* 0x000fe20000000000 */
[----:B------:R-:W-:Y:S04]  /*2ea70*/  BSSY B0, `(.L_x_5390) ;  /* 0x00001b2000007945 */ /* 0x000fe80003800000 */
[----:B------:R-:W-:-:S13]  /*2ea80*/  ISETP.NE.AND P0, PT, R6, UR4, PT ;  /* 0x0000000406007c0c */ /* 0x000fda000bf05270 */
[----:B------:R-:W-:Y:S05]  /*2ea90*/  @!P0 BRA `(.L_x_5412) ;  /* 0x0000001800bc8947 */ /* 0x000fea0003800000 */
.L_x_5453:
[----:B------:R-:W2:Y:S01]  /*2eaa0*/  LDL.LU R2, [R1+0x448] ;  /* 0x0004480001027983 */ /* 0x000ea20000300800 */
[----:B------:R-:W-:Y:S01]  /*2eab0*/  LOP3.LUT P1, RZ, R18, 0x2, RZ, 0xc0, !PT ;  /* 0x0000000212ff7812 */ /* 0x000fe2000782c0ff */
[----:B------:R-:W-:Y:S01]  /*2eac0*/  VIADD R7, R19, 0x1 ;  /* 0x0000000113077836 */ /* 0x000fe20000000000 */
[----:B------:R-:W-:Y:S05]  /*2ead0*/  YIELD ;  /* 0x0000000000007946 */ /* 0x000fea0003800000 */
[----:B------:R-:W-:Y:S01]  /*2eae0*/  ISETP.NE.AND P0, PT, R7, 0x2, PT ;  /* 0x000000020700780c */ /* 0x000fe20003f05270 */
[----:B------:R-:W-:Y:S03]  /*2eaf0*/  BSSY B1, `(.L_x_5413) ;  /* 0x00000d0000017945 */ /* 0x000fe60003800000 */
[----:B------:R-:W-:-:S02]  /*2eb00*/  SEL R6, RZ, 0x1, P0 ;  /* 0x00000001ff067807 */ /* 0x000fc40000000000 */
[----:B------:R-:W-:Y:S02]  /*2eb10*/  SEL R7, R7, RZ, P0 ;  /* 0x000000ff07077207 */ /* 0x000fe40000000000 */
[----:B--2---:R-:W-:Y:S01]  /*2eb20*/  LOP3.LUT R6, R2, R6, RZ, 0x3c, !PT ;  /* 0x0000000602067212 */ /* 0x004fe200078e3cff */
[----:B------:R-:W-:Y:S06]  /*2eb30*/  @!P1 BRA `(.L_x_5414) ;  /* 0x0000000c002c9947 */ /* 0x000fec0003800000 */
[----:B------:R-:W-:Y:S01]  /*2eb40*/  LOP3.LUT P1, RZ, R18, 0x1, RZ, 0xc0, !PT ;  /* 0x0000000112ff7812 */ /* 0x000fe2000782c0ff */
[----:B0-----:R-:W-:-:S12]  /*2eb50*/  IMAD.MOV.U32 R8, RZ, RZ, R0 ;  /* 0x000000ffff087224 */ /* 0x001fd800078e0000 */
        /* <DEDUP_REMOVED lines=21> */
.L_x_5415:
[----:B------:R-:W1:Y:S01]  /*2ecb0*/  S2R R2, SR_TID.X ;  /* 0x0000000000027919 */ /* 0x000e620000002100 */
[----:B0-----:R-:W-:Y:S01]  /*2ecc0*/  IMAD R4, R7, 0x8, R17 ;  /* 0x0000000807047824 */ /* 0x001fe200078e0211 */
[----:B------:R-:W-:Y:S01]  /*2ecd0*/  BSSY B2, `(.L_x_5416) ;  /* 0x0000006000027945 */ /* 0x000fe20003800000 */
[----:B-1----:R-:W-:Y:S02]  /*2ece0*/  LOP3.LUT R3, R2, 0x7f, RZ, 0xc0, !PT ;  /* 0x0000007f02037812 */ /* 0x002fe400078ec0ff */
[----:B------:R-:W-:Y:S02]  /*2ecf0*/  SHF.L.U32 R2, R6, 0x1f, RZ ;  /* 0x0000001f06027819 */ /* 0x000fe400000006ff */
[----:B------:R-:W-:Y:S02]  /*2ed00*/  ISETP.NE.AND P1, PT, R3, RZ, PT ;  /* 0x000000ff0300720c */ /* 0x000fe40003f25270 */
[----:B------:R-:W0:Y:S02]  /*2ed10*/  SYNCS.PHASECHK.TRANS64.TRYWAIT P0, [R4+URZ+0x38840], R2 ;  /* 0x03884002040075a7 */ /* 0x000e24000800017f */
[----:B0-----:R-:W-:Y:S09]  /*2ed20*/  @!P0 BRA `(.L_x_5417) ;  /* 0x0000003000bc8947 */ /* 0x001ff20003800000 */
.L_x_5501:
[----:B------:R-:W-:Y:S05]  /*2ed30*/  BSYNC B2 ;  /* 0x0000000000027941 */ /* 0x000fea0003800000 */
.L_x_5416:
        /* <DEDUP_REMOVED lines=9> */
.L_x_5419:
[----:B------:R-:W-:Y:S05]  /*2edd0*/  BSYNC B2 ;  /* 0x0000000000027941 */ /* 0x000fea0003800000 */
.L_x_5418:
        /* <DEDUP_REMOVED lines=11> */
.L_x_5420:
        /* <DEDUP_REMOVED lines=13> */
.L_x_5502:
[----:B------:R-:W-:Y:S05]  /*2ef60*/  BSYNC B2 ;  /* 0x0000000000027941 */ /* 0x000fea0003800000 */
.L_x_5421:
        /* <DEDUP_REMOVED lines=11> */
.L_x_5424:
[----:B------:R-:W-:Y:S05]  /*2f020*/  BSYNC B2 ;  /* 0x0000000000027941 */ /* 0x000fea0003800000 */
.L_x_5423:
        /* <DEDUP_REMOVED lines=9> */
.L_x_5425:
        /* <DEDUP_REMOVED lines=15> */
.L_x_5426:
        /* <DEDUP_REMOVED lines=15> */
.L_x_5427:
        /* <DEDUP_REMOVED lines=15> */
.L_x_5428:
        /* <DEDUP_REMOVED lines=15> */
.L_x_5429:
        /* <DEDUP_REMOVED lines=15> */
.L_x_5430:
        /* <DEDUP_REMOVED lines=15> */
.L_x_5431:
        /* <DEDUP_REMOVED lines=15> */
.L_x_5432:
        /* <DEDUP_REMOVED lines=10> */
.L_x_5414:
[----:B------:R-:W-:Y:S05]  /*2f7f0*/  BSYNC B1 ;  /* 0x0000000000017941 */ /* 0x000fea0003800000 */
.L_x_5413:
[----:B------:R-:W-:Y:S01]  /*2f800*/  VIADD R7, R7, 0x1 ;  /* 0x0000000107077836 */ /* 0x000fe20000000000 */
[----:B------:R-:W-:Y:S01]  /*2f810*/  LOP3.LUT P2, RZ, R18, 0x2, RZ, 0xc0, !PT ;  /* 0x0000000212ff7812 */ /* 0x000fe2000784c0ff */
[----:B------:R-:W-:Y:S03]  /*2f820*/  BSSY B1, `(.L_x_5433) ;  /* 0x00000d3000017945 */ /* 0x000fe60003800000 */
[----:B------:R-:W-:-:S04]  /*2f830*/  ISETP.NE.AND P0, PT, R7, 0x2, PT ;  /* 0x000000020700780c */ /* 0x000fc80003f05270 */
[----:B------:R-:W-:Y:S02]  /*2f840*/  SEL R2, RZ, 0x1, P0 ;  /* 0x00000001ff027807 */ /* 0x000fe40000000000 */
[----:B------:R-:W-:Y:S02]  /*2f850*/  SEL R19, R7, RZ, P0 ;  /* 0x000000ff07137207 */ /* 0x000fe40000000000 */
[----:B0-----:R-:W-:Y:S01]  /*2f860*/  LOP3.LUT R8, R6, R2, RZ, 0x3c, !PT ;  /* 0x0000000206087212 */ /* 0x001fe200078e3cff */
[----:B------:R-:W-:-:S04]  /*2f870*/  VIADD R6, R0, 0xffffffff ;  /* 0xffffffff00067836 */ /* 0x000fc80000000000 */
[----:B------:R0:W-:Y:S01]  /*2f880*/  STL [R1+0x448], R8 ;  /* 0x0004480801007387 */ /* 0x0001e20000100800 */
[----:B------:R-:W-:Y:S05]  /*2f890*/  @!P2 BRA `(.L_x_5434) ;  /* 0x0000000c002ca947 */ /* 0x000fea0003800000 */
[----:B------:R-:W-:Y:S01]  /*2f8a0*/  LOP3.LUT P2, RZ, R18, 0x1, RZ, 0xc0, !PT ;  /* 0x0000000112ff7812 */ /* 0x000fe2000784c0ff */
[----:B------:R-:W-:-:S12]  /*2f8b0*/  IMAD.MOV.U32 R7, RZ, RZ, R6 ;  /* 0x000000ffff077224 */ /* 0x000fd800078e0006 */
        /* <DEDUP_REMOVED lines=21> */
.L_x_5435:
[----:B------:R-:W2:Y:S01]  /*2fa10*/  S2R R2, SR_TID.X ;  /* 0x0000000000027919 */ /* 0x000ea20000002100 */
[----:B-1----:R-:W-:Y:S01]  /*2fa20*/  IMAD R4, R19, 0x8, R17 ;  /* 0x0000000813047824 */ /* 0x002fe200078e0211 */
[----:B------:R-:W-:Y:S01]  /*2fa30*/  BSSY B2, `(.L_x_5436) ;  /* 0x0000006000027945 */ /* 0x000fe20003800000 */
[----:B--2---:R-:W-:Y:S02]  /*2fa40*/  LOP3.LUT R3, R2, 0x7f, RZ, 0xc0, !PT ;  /* 0x0000007f02037812 */ /* 0x004fe400078ec0ff */
[----:B------:R-:W-:Y:S02]  /*2fa50*/  SHF.L.U32 R2, R8, 0x1f, RZ ;  /* 0x0000001f08027819 */ /* 0x000fe400000006ff */
[----:B------:R-:W-:Y:S02]  /*2fa60*/  ISETP.NE.AND P1, PT, R3, RZ, PT ;  /* 0x000000ff0300720c */ /* 0x000fe40003f25270 */
[----:B------:R-:W1:Y:S02]  /*2fa70*/  SYNCS.PHASECHK.TRANS64.TRYWAIT P0, [R4+URZ+0x38840], R2 ;  /* 0x03884002040075a7 */ /* 0x000e64000800017f */
[----:B-1----:R-:W-:Y:S09]  /*2fa80*/  @!P0 BRA `(.L_x_5437) ;  /* 0x00000024008c8947 */ /* 0x002ff20003800000 */
.L_x_5503:
[----:B------:R-:W-:Y:S05]  /*2fa90*/  BSYNC B2 ;  /* 0x0000000000027941 */ /* 0x000fea0003800000 */
.L_x_5436:
        /* <DEDUP_REMOVED lines=9> */
.L_x_5439:
[----:B------:R-:W-:Y:S05]  /*2fb30*/  BSYNC B2 ;  /* 0x0000000000027941 */ /* 0x000fea0003800000 */
.L_x_5438:
        /* <DEDUP_REMOVED lines=11> */
.L_x_5440:
        /* <DEDUP_REMOVED lines=10> */
[----:B------:R-:W0:Y:S01]  /*2fc90*/  SYNCS.PHASECHK.TRANS64.TRYWAIT P0, [R4+URZ+0x38860], R2 ;  /* 0x03886002040075a7 */ /* 0x000e22000800017f */
[----:B------:R-:W-:Y:S04]  /*2fca0*/  BSSY B2, `(.L_x_5441) ;  /* 0x0000002000027945 */ /* 0x000fe80003800000 */
[----:B0-----:R-:W-:Y:S05]  /*2fcb0*/  @!P0 BRA `(.L_x_5442) ;  /* 0x0000002400148947 */ /* 0x001fea0003800000 */
.L_x_5504:
[----:B------:R-:W-:Y:S05]  /*2fcc0*/  BSYNC B2 ;  /* 0x0000000000027941 */ /* 0x000fea0003800000 */
.L_x_5441:
        /* <DEDUP_REMOVED lines=11> */
.L_x_5444:
[----:B------:R-:W-:Y:S05]  /*2fd80*/  BSYNC B2 ;  /* 0x0000000000027941 */ /* 0x000fea0003800000 */
.L_x_5443:
        /* <DEDUP_REMOVED lines=9> */
.L_x_5445:
        /* <DEDUP_REMOVED lines=15> */
.L_x_5446:
        /* <DEDUP_REMOVED lines=15> */
.L_x_5447:
        /* <DEDUP_REMOVED lines=15> */
.L_x_5448:
        /* <DEDUP_REMOVED lines=15> */
.L_x_5449:
        /* <DEDUP_REMOVED lines=15> */
.L_x_5450:
        /* <DEDUP_REMOVED lines=15> */
.L_x_5451:
        /* <DEDUP_REMOVED lines=15> */
.L_x_5452:
        /* <DEDUP_REMOVED lines=10> */
.L_x_5434:
[----:B------:R-:W-:Y:S05]  /*30550*/  BSYNC B1 ;  /* 0x0000000000017941 */ /* 0x000fea0003800000 */
.L_x_5433:
[----:B------:R-:W-:Y:S01]  /*30560*/  ISETP.GT.AND P0, PT, R6, UR38, PT ;  /* 0x0000002606007c0c */ /* 0x000fe2000bf04270 */
[----:B------:R-:W-:-:S12]  /*30570*/  VIADD R0, R0, 0xfffffffe ;  /* 0xfffffffe00007836 */ /* 0x000fd80000000000 */
[----:B------:R-:W-:Y:S05]  /*30580*/  @P0 BRA `(.L_x_5453) ;  /* 0xffffffe400440947 */ /* 0x000fea000383ffff */
.L_x_5412:
[----:B------:R-:W-:Y:S05]  /*30590*/  BSYNC B0 ;  /* 0x0000000000007941 */ /* 0x000fea0003800000 */
.L_x_5390:
[----:B------:R-:W2:Y:S01]  /*305a0*/  LDL.LU R2, [R1+0x448] ;  /* 0x0004480001027983 */ /* 0x000ea20000300800 */
        /* <DEDUP_REMOVED lines=8> */
[----:B------:R0:W-:Y:S02]  /*30630*/  STL [R1+0x448], R2 ;  /* 0x0004480201007387 */ /* 0x0001e40000100800 */
[----:B------:R-:W-:Y:S05]  /*30640*/  @P2 BRA `(.L_x_5455) ;  /* 0x0000000000342947 */ /* 0x000fea0003800000 */
[----:B------:R-:W2:Y:S01]  /*30650*/  S2R R3, SR_LANEID ;  /* 0x0000000000037919 */ /* 0x000ea20000000000 */
[----:B------:R-:W-:Y:S01]  /*30660*/  VOTEU.ANY UR4, UPT, PT ;  /* 0x0000000000047886 */ /* 0x000fe200038e0100 */
[----:B------:R-:W3:Y:S01]  /*30670*/  LDC.64 R4, c[0x0][0xd80] ;  /* 0x00036000ff047b82 */ /* 0x000ee20000000a00 */
[----:B------:R-:W2:Y:S08]  /*30680*/  FLO.U32 R0, UR4 ;  /* 0x0000000400007d00 */ /* 0x000eb000080e0000 */
[----:B0-----:R-:W3:Y:S01]  /*30690*/  POPC R2, UR4 ;  /* 0x0000000400027d09 */ /* 0x001ee20008000000 */
[----:B--2---:R-:W-:-:S13]  /*306a0*/  ISETP.EQ.U32.AND P1, PT, R0, R3, PT ;  /* 0x000000030000720c */ /* 0x004fda0003f22070 */
[----:B---3--:R-:W2:Y:S01]  /*306b0*/  @P1 ATOMG.E.ADD.STRONG.GPU PT, R5, desc[UR46][R4.64], R2 ;  /* 0x00000002040519a8 */ /* 0x008ea200081ee1ee */
[----:B------:R-:W0:Y:S02]  /*306c0*/  S2R R3, SR_LTMASK ;  /* 0x0000000000037919 */ /* 0x000e240000003900 */
[----:B0-----:R-:W-:-:S06]  /*306d0*/  LOP3.LUT R3, R3, UR4, RZ, 0xc0, !PT ;  /* 0x0000000403037c12 */ /* 0x001fcc000f8ec0ff */
[----:B------:R-:W0:Y:S01]  /*306e0*/  POPC R3, R3 ;  /* 0x0000000300037309 */ /* 0x000e220000000000 */
[----:B--2---:R-:W0:Y:S02]  /*306f0*/  SHFL.IDX PT, R0, R5, R0, 0x1f ;  /* 0x00001f0005007589 */ /* 0x004e2400000e0000 */
[----:B0-----:R-:W-:-:S05]  /*30700*/  IADD3 R0, R0, UR41, R3 ;  /* 0x0000002900007c10 */ /* 0x001fca000fffe003 */
[----:B------:R2:W-:Y:S02]  /*30710*/  STL [R1+0x450], R0 ;  /* 0x0004500001007387 */ /* 0x0005e40000100800 */
.L_x_5455:
[----:B------:R-:W-:Y:S05]  /*30720*/  BSYNC B0 ;  /* 0x0000000000007941 */ /* 0x000fea0003800000 */
.L_x_5454:
[----:B------:R-:W-:-:S07]  /*30730*/  SEL R19, R19, RZ, P0 ;  /* 0x000000ff13137207 */ /* 0x000fce0000000000 */
.L_x_5352:
[----:B------:R-:W-:Y:S05]  /*30740*/  BSYNC B7 ;  /* 0x0000000000077941 */ /* 0x000fea0003800000 */
.L_x_5350:
[----:B------:R4:W5:Y:S01]  /*30750*/  LDL R3, [R1+0x450] ;  /* 0x0004500001037983 */ /* 0x0009620000100800 */
[----:B------:R-:W-:-:S13]  /*30760*/  LOP3.LUT P0, RZ, R18, 0x80, RZ, 0xc0, !PT ;  /* 0x0000008012ff7812 */ /* 0x000fda000780c0ff */
[----:B----4-:R-:W-:Y:S05]  /*30770*/  @!P0 BRA `(.L_x_5456) ;  /* 0x0000000000288947 */ /* 0x010fea0003800000 */
[----:B------:R-:W-:Y:S05]  /*30780*/  WARPSYNC.ALL ;  /* 0x0000000000007948 */ /* 0x000fea0003800000 */
[----:B------:R-:W4:Y:S08]  /*30790*/  S2UR UR5, SR_CgaCtaId ;  /* 0x00000000000579c3 */ /* 0x000f300000008800 */
[----:B------:R-:W-:Y:S06]  /*307a0*/  BAR.SYNC.DEFER_BLOCKING 0x5, 0x180 ;  /* 0x0146000000007b1d */ /* 0x000fec0000010000 */
[----:B------:R-:W-:-:S02]  /*307b0*/  UMOV UR4, 0x400 ;  /* 0x0000040000047882 */ /* 0x000fc40000000000 */
[----:B----4-:R-:W-:-:S06]  /*307c0*/  ULEA UR4, UR5, UR4, 0x18 ;  /* 0x0000000405047291 */ /* 0x010fcc000f8ec03f */
[----:B------:R-:W-:-:S05]  /*307d0*/  IMAD.U32 R17, RZ, RZ, UR4 ;  /* 0x00000004ff117e24 */ /* 0x000fca000f8e00ff */
[----:B-----5:R-:W4:Y:S04]  /*307e0*/  LDS R3, [R17+0x388d0] ;  /* 0x0388d00011037984 */ /* 0x020f280000000800 */
[----:B----4-:R4:W-:Y:S01]  /*307f0*/  STL [R1+0x450], R3 ;  /* 0x0004500301007387 */ /* 0x0109e20000100800 */
[----:B------:R-:W-:Y:S06]  /*30800*/  BAR.ARV 0x4, 0x180 ;  /* 0x0106000000007b1d */ /* 0x000fec0000002000 */
[----:B------:R-:W-:Y:S05]  /*30810*/  BRA `(.L_x_5457) ;  /* 0x00000000002c7947 */ /* 0x000fea0003800000 */
.L_x_5456:
[----:B------:R-:W-:-:S03]  /*30820*/  UMOV UR4, 0xffffffff ;  /* 0xffffffff00047882 */ /* 0x000fc60000000000 */
[----:B------:R-:W-:Y:S05]  /*30830*/  BRA.DIV UR4, `(.L_x_5458) ;  /* 0x0000001a04487947 */ /* 0x000fea000b800000 */
[----:B-----5:R4:W0:Y:S02]  /*30840*/  SHFL.IDX PT, R14, R3, RZ, 0x1f ;  /* 0x00001fff030e7589 */ /* 0x02082400000e0000 */
.L_x_5507:
[----:B--23--:R-:W2:Y:S01]  /*30850*/  @!P2 S2R R0, SR_CgaCtaId ;  /* 0x000000000000a919 */ /* 0x00cea20000008800 */
[----:B------:R-:W-:Y:S05]  /*30860*/  WARPSYNC.ALL ;  /* 0x0000000000007948 */ /* 0x000fea0003800000 */
[----:B------:R-:W-:Y:S01]  /*30870*/  BAR.SYNC.DEFER_BLOCKING 0x4, 0x180 ;  /* 0x0106000000007b1d */ /* 0x000fe20000010000 */
[----:B0-----:R-:W-:-:S05]  /*30880*/  @!P2 MOV R2, 0x400 ;  /* 0x000004000002a802 */ /* 0x001fca0000000f00 */
[----:B------:R0:W-:Y:S01]  /*30890*/  STL [R1+0x450], R14 ;  /* 0x0004500e01007387 */ /* 0x0001e20000100800 */
[----:B--2---:R-:W-:-:S05]  /*308a0*/  @!P2 LEA R17, R0, R2, 0x18 ;  /* 0x000000020011a211 */ /* 0x004fca00078ec0ff */
[----:B------:R0:W-:Y:S01]  /*308b0*/  @!P2 STS [R17+0x388d0], R3 ;  /* 0x0388d0031100a388 */ /* 0x0001e20000000800 */
[----:B------:R-:W-:Y:S06]  /*308c0*/  BAR.ARV 0x5, 0x180 ;  /* 0x0146000000007b1d */ /* 0x000fec0000002000 */
.L_x_5457:
[----:B--23--:R-:W2:Y:S01]  /*308d0*/  LDL R0, [R1+0x450] ;  /* 0x0004500001007983 */ /* 0x00cea20000100800 */
[----:B------:R-:W-:Y:S02]  /*308e0*/  ULDC UR4, c[0x0][0xd38] ;  /* 0x00034e0000047ab9 */ /* 0x000fe40000000800 */
[----:B--2---:R-:W-:-:S13]  /*308f0*/  ISETP.GE.AND P0, PT, R0, UR4, PT ;  /* 0x0000000400007c0c */ /* 0x004fda000bf06270 */
[----:B------:R-:W-:Y:S05]  /*30900*/  @!P0 BRA `(.L_x_5459) ;  /* 0xffffff9c00708947 */ /* 0x000fea000383ffff */
.L_x_5341:
[----:B0-----:R-:W2:Y:S01]  /*30910*/  LDL.LU R0, [R1+0x468] ;  /* 0x0004680001007983 */ /* 0x001ea20000300800 */
[----:B------:R-:W-:Y:S01]  /*30920*/  BSSY B0, `(.L_x_5460) ;  /* 0x000000b000007945 */ /* 0x000fe20003800000 */
[----:B------:R-:W0:Y:S01]  /*30930*/  S2R R5, SR_CgaCtaId ;  /* 0x0000000000057919 */ /* 0x000e220000008800 */
[----:B--2---:R-:W-:-:S05]  /*30940*/  VIADD R0, R0, 0x1 ;  /* 0x0000000100007836 */ /* 0x004fca0000000000 */
[----:B------:R-:W-:-:S04]  /*30950*/  LEA.HI R2, R0, R0, RZ, 0x1 ;  /* 0x0000000000027211 */ /* 0x000fc800078f08ff */
[----:B----4-:R-:W-:Y:S02]  /*30960*/  LOP3.LUT R3, R2, 0xfffffffe, RZ, 0xc0, !PT ;  /* 0xfffffffe02037812 */ /* 0x010fe400078ec0ff */
[----:B------:R-:W-:-:S03]  /*30970*/  MOV R2, 0x400 ;  /* 0x0000040000027802 */ /* 0x000fc60000000f00 */
[----:B------:R-:W-:Y:S01]  /*30980*/  IMAD.IADD R0, R0, 0x1, -R3 ;  /* 0x0000000100007824 */ /* 0x000fe200078e0a03 */
[----:B0-----:R-:W-:-:S04]  /*30990*/  LEA R9, R5, R2, 0x18 ;  /* 0x0000000205097211 */ /* 0x001fc800078ec0ff */
[----:B------:R-:W-:-:S04]  /*309a0*/  SHF.L.U32 R0, R0, 0x1f, RZ ;  /* 0x0000001f00007819 */ /* 0x000fc800000006ff */
[----:B------:R-:W0:Y:S02]  /*309b0*/  SYNCS.PHASECHK.TRANS64.TRYWAIT P0, [R9+URZ+0x38820], R0 ;  /* 0x03882000090075a7 */ /* 0x000e24000800017f */
[----:B0-----:R-:W-:Y:S05]  /*309c0*/  @!P0 BRA `(.L_x_5461) ;  /* 0x00000018000c8947 */ /* 0x001fea0003800000 */
.L_x_5508:
[----:B------:R-:W-:Y:S05]  /*309d0*/  BSYNC B0 ;  /* 0x0000000000007941 */ /* 0x000fea0003800000 */
.L_x_5460:
[----:B------:R-:W-:-:S03]  /*309e0*/  UMOV UR4, 0xffffffff ;  /* 0xffffffff00047882 */ /* 0x000fc60000000000 */
[----:B------:R-:W-:Y:S05]  /*309f0*/  BRA.DIV UR4, `(.L_x_5462) ;  /* 0x0000001a04147947 */ /* 0x000fea000b800000 */
[----:B0-----:R-:W0:Y:S02]  /*30a00*/  S2R R0, SR_TID.X ;  /* 0x0000000000007919 */ /* 0x001e240000002100 */
[----:B0-----:R-:W-:-:S04]  /*30a10*/  SHF.R.U32.HI R0, RZ, 0x5, R0 ;  /* 0x00000005ff007819 */ /* 0x001fc80000011600 */
[----:B------:R-:W-:-:S05]  /*30a20*/  LOP3.LUT R0, R0, 0x3, RZ, 0xc0, !PT ;  /* 0x0000000300007812 */ /* 0x000fca00078ec0ff */
[----:B------:R0:W2:Y:S02]  /*30a30*/  SHFL.IDX PT, R14, R0, RZ, 0x1f ;  /* 0x00001fff000e7589 */ /* 0x0000a400000e0000 */
.L_x_5511:
[----:B--2---:R-:W-:Y:S01]  /*30a40*/  ISETP.NE.AND P0, PT, R14, RZ, PT ;  /* 0x000000ff0e00720c */ /* 0x004fe20003f05270 */
[----:B------:R-:W-:-:S12]  /*30a50*/  BSSY B0, `(.L_x_5463) ;  /* 0x000001e000007945 */ /* 0x000fd80003800000 */
[----:B------:R-:W-:Y:S05]  /*30a60*/  @P0 BRA `(.L_x_5464) ;  /* 0x0000000000700947 */ /* 0x000fea0003800000 */
[----:B------:R-:W-:-:S03]  /*30a70*/  UMOV UR4, 0xffffffff ;  /* 0xffffffff00047882 */ /* 0x000fc60000000000 */
[----:B------:R-:W-:Y:S05]  /*30a80*/  BRA.DIV UR4, `(.L_x_5465) ;  /* 0x0000001a04247947 */ /* 0x000fea000b800000 */
[----:B------:R-:W-:-:S13]  /*30a90*/  ELECT P6, URZ, PT ;  /* 0x00000000003f782f */ /* 0x000fda00038c0000 */
.L_x_5514:
[----:B------:R-:W-:Y:S05]  /*30aa0*/  @!P6 BRA `(.L_x_5464) ;  /* 0x000000000060e947 */ /* 0x000fea0003800000 */
[----:B-1----:R-:W2:Y:S01]  /*30ab0*/  LDL.LU R6, [R1+0x448] ;  /* 0x0004480001067983 */ /* 0x002ea20000300800 */
        /* <DEDUP_REMOVED lines=12> */
.L_x_5515:
[----:B------:R-:W1:Y:S01]  /*30b80*/  SYNCS.PHASECHK.TRANS64.TRYWAIT P0, [R7+URZ], R2 ;  /* 0x00000002070075a7 */ /* 0x000e62000800017f */
[----:B------:R-:W-:-:S04]  /*30b90*/  VIADD R0, R9, 0x38860 ;  /* 0x0003886009007836 */ /* 0x000fc80000000000 */
[----:B------:R-:W-:Y:S01]  /*30ba0*/  IMAD R19, R19, 0x8, R0 ;  /* 0x0000000813137824 */ /* 0x000fe200078e0200 */
[----:B-1----:R-:W-:Y:S06]  /*30bb0*/  @!P0 BRA `(.L_x_5467) ;  /* 0x00000018000c8947 */ /* 0x002fec0003800000 */
.L_x_5516:
[----:B------:R-:W2:Y:S02]  /*30bc0*/  SYNCS.PHASECHK.TRANS64.TRYWAIT P0, [R19+URZ], R4 ;  /* 0x00000004130075a7 */ /* 0x000ea4000800017f */
[----:B--2---:R-:W-:Y:S05]  /*30bd0*/  @!P0 BRA `(.L_x_5468) ;  /* 0x0000001800188947 */ /* 0x004fea0003800000 */
.L_x_5517:
[----:B------:R-:W-:-:S07]  /*30be0*/  IMAD R3, R3, 0x8, R0 ;  /* 0x0000000803037824 */ /* 0x000fce00078e0200 */
.L_x_5469:
[----:B---3--:R3:W4:Y:S02]  /*30bf0*/  SYNCS.PHASECHK.TRANS64.TRYWAIT P0, [R3+URZ], R2 ;  /* 0x00000002030075a7 */ /* 0x008724000800017f */
[----:B----4-:R-:W-:Y:S05]  /*30c00*/  @!P0 NANOSLEEP.SYNCS 0x989680 ;  /* 0x009896800000895d */ /* 0x010fea0003900000 */
[----:B------:R-:W4:Y:S02]  /*30c10*/  @!P0 SYNCS.PHASECHK.TRANS64 P0, [R3+URZ], R2 ;  /* 0x00000002030085a7 */ /* 0x000f24000800007f */
[----:B----4-:R-:W-:Y:S05]  /*30c20*/  @!P0 BRA `(.L_x_5469) ;  /* 0xfffffffc00f08947 */ /* 0x010fea000383ffff */
.L_x_5464:
[----:B------:R-:W-:Y:S05]  /*30c30*/  BSYNC B0 ;  /* 0x0000000000007941 */ /* 0x000fea0003800000 */
.L_x_5463:
[----:B------:R-:W-:Y:S05]  /*30c40*/  EXIT ;  /* 0x000000000000794d */ /* 0x000fea0003800000 */
.L_x_5232:
[----:B0-----:R-:W-:-:S04]  /*30c50*/  IMAD.U32 R11, RZ, RZ, UR44 ;  /* 0x0000002cff0b7e24 */ /* 0x001fc8000f8e00ff */
[----:B------:R0:W1:Y:S03]  /*30c60*/  SYNCS.PHASECHK.TRANS64.TRYWAIT P0, [R11+URZ+0x38800], R0 ;  /* 0x038800000b0075a7 */ /* 0x000066000800017f */
[----:B-1----:R-:W-:Y:S05]  /*30c70*/  @!P0 NANOSLEEP.SYNCS 0x989680 ;  /* 0x009896800000895d */ /* 0x002fea0003900000 */
[----:B------:R-:W1:Y:S02]  /*30c80*/  @!P0 SYNCS.PHASECHK.TRANS64 P0, [R11+URZ+0x38800], R0 ;  /* 0x038800000b0085a7 */ /* 0x000e64000800007f */
[----:B-1----:R-:W-:Y:S05]  /*30c90*/  @!P0 BRA `(.L_x_5232) ;  /* 0xfffffffc00ec8947 */ /* 0x002fea000383ffff */
[----:B------:R-:W-:Y:S05]  /*30ca0*/  BRA `(.L_x_5470) ;  /* 0xfffffd9c00ec7947 */ /* 0x000fea000383ffff */
.L_x_5239:
[----:B-1----:R1:W2:Y:S02]  /*30cb0*/  SYNCS.PHASECHK.TRANS64.TRYWAIT P0, [R10+URZ], R11 ;  /* 0x0000000b0a0075a7 */ /* 0x0022a4000800017f */
[----:B--2---:R-:W-:Y:S05]  /*30cc0*/  @!P0 NANOSLEEP.SYNCS 0x989680 ;  /* 0x009896800000895d */ /* 0x004fea0003900000 */
[----:B------:R-:W2:Y:S02]  /*30cd0*/  @!P0 SYNCS.PHASECHK.TRANS64 P0, [R10+URZ], R11 ;  /* 0x0000000b0a0085a7 */ /* 0x000ea4000800007f */
[----:B--2---:R-:W-:Y:S05]  /*30ce0*/  @!P0 BRA `(.L_x_5239) ;  /* 0xfffffffc00f08947 */ /* 0x004fea000383ffff */
[----:B------:R-:W-:Y:S05]  /*30cf0*/  BRA `(.L_x_5238) ;  /* 0xfffffda000fc7947 */ /* 0x000fea000383ffff */
.L_x_5241:
[----:B0-----:R-:W-:-:S04]  /*30d00*/  IMAD.U32 R11, RZ, RZ, UR44 ;  /* 0x0000002cff0b7e24 */ /* 0x001fc8000f8e00ff */
[----:B------:R0:W1:Y:S03]  /*30d10*/  SYNCS.PHASECHK.TRANS64.TRYWAIT P0, [R11+URZ+0x38810], R10 ;  /* 0x0388100a0b0075a7 */ /* 0x000066000800017f */
[----:B-1----:R-:W-:Y:S05]  /*30d20*/  @!P0 NANOSLEEP.SYNCS 0x989680 ;  /* 0x009896800000895d */ /* 0x002fea0003900000 */
[----:B------:R-:W1:Y:S02]  /*30d30*/  @!P0 SYNCS.PHASECHK.TRANS64 P0, [R11+URZ+0x38810], R10 ;  /* 0x0388100a0b0085a7 */ /* 0x000e64000800007f */
[----:B-1----:R-:W-:Y:S05]  /*30d40*/  @!P0 BRA `(.L_x_5241) ;  /* 0xfffffffc00ec8947 */ /* 0x002fea000383ffff */
[----:B------:R-:W-:Y:S05]  /*30d50*/  BRA `(.L_x_5471) ;  /* 0xfffffda400d07947 */ /* 0x000fea000383ffff */
.L_x_5248:
[----:B-1----:R1:W2:Y:S02]  /*30d60*/  SYNCS.PHASECHK.TRANS64.TRYWAIT P0, [R10+URZ], R11 ;  /* 0x0000000b0a0075a7 */ /* 0x0022a4000800017f */
[----:B--2---:R-:W-:Y:S05]  /*30d70*/  @!P0 NANOSLEEP.SYNCS 0x989680 ;  /* 0x009896800000895d */ /* 0x004fea0003900000 */
[----:B------:R-:W2:Y:S02]  /*30d80*/  @!P0 SYNCS.PHASECHK.TRANS64 P0, [R10+URZ], R11 ;  /* 0x0000000b0a0085a7 */ /* 0x000ea4000800007f */
[----:B--2---:R-:W-:Y:S05]  /*30d90*/  @!P0 BRA `(.L_x_5248) ;  /* 0xfffffffc00f08947 */ /* 0x004fea000383ffff */
[----:B------:R-:W-:Y:S05]  /*30da0*/  BRA `(.L_x_5247) ;  /* 0xfffffda800147947 */ /* 0x000fea000383ffff */
.L_x_5283:
[----:B0-----:R0:W1:Y:S02]  /*30db0*/  SYNCS.PHASECHK.TRANS64.TRYWAIT P2, [R8+URZ], R9 ;  /* 0x00000009080075a7 */ /* 0x001064000804017f */
[----:B-1----:R-:W-:Y:S05]  /*30dc0*/  @!P2 NANOSLEEP.SYNCS 0x989680 ;  /* 0x009896800000a95d */ /* 0x002fea0003900000 */
[----:B------:R-:W1:Y:S02]  /*30dd0*/  @!P2 SYNCS.PHASECHK.TRANS64 P2, [R8+URZ], R9 ;  /* 0x000000090800a5a7 */ /* 0x000e64000804007f */
[----:B-1----:R-:W-:Y:S05]  /*30de0*/  @!P2 BRA `(.L_x_5283) ;  /* 0xfffffffc00f0a947 */ /* 0x002fea000383ffff */
[----:B------:R-:W-:Y:S05]  /*30df0*/  BRA `(.L_x_5282) ;  /* 0xfffffe1400347947 */ /* 0x000fea000383ffff */
.L_x_5290:
[----:B-1----:R1:W2:Y:S02]  /*30e00*/  SYNCS.PHASECHK.TRANS64.TRYWAIT P2, [R8+URZ], R11 ;  /* 0x0000000b080075a7 */ /* 0x0022a4000804017f */
[----:B--2---:R-:W-:Y:S05]  /*30e10*/  @!P2 NANOSLEEP.SYNCS 0x989680 ;  /* 0x009896800000a95d */ /* 0x004fea0003900000 */
[----:B------:R-:W2:Y:S02]  /*30e20*/  @!P2 SYNCS.PHASECHK.TRANS64 P2, [R8+URZ], R11 ;  /* 0x0000000b0800a5a7 */ /* 0x000ea4000804007f */
[----:B--2---:R-:W-:Y:S05]  /*30e30*/  @!P2 BRA `(.L_x_5290) ;  /* 0xfffffffc00f0a947 */ /* 0x004fea000383ffff */
[----:B------:R-:W-:Y:S05]  /*30e40*/  BRA `(.L_x_5289) ;  /* 0xfffffe1800787947 */ /* 0x000fea000383ffff */
.L_x_5303:
[----:B0-----:R0:W1:Y:S02]  /*30e50*/  SYNCS.PHASECHK.TRANS64.TRYWAIT P1, [R6+URZ], R7 ;  /* 0x00000007060075a7 */ /* 0x001064000802017f */
[----:B-1----:R-:W-:Y:S05]  /*30e60*/  @!P1 NANOSLEEP.SYNCS 0x989680 ;  /* 0x009896800000995d */ /* 0x002fea0003900000 */
[----:B------:R-:W1:Y:S02]  /*30e70*/  @!P1 SYNCS.PHASECHK.TRANS64 P1, [R6+URZ], R7 ;  /* 0x00000007060095a7 */ /* 0x000e64000802007f */
[----:B-1----:R-:W-:Y:S05]  /*30e80*/  @!P1 BRA `(.L_x_5303) ;  /* 0xfffffffc00f09947 */ /* 0x002fea000383ffff */
[----:B------:R-:W-:Y:S05]  /*30e90*/  BRA `(.L_x_5302) ;  /* 0xfffffeac00947947 */ /* 0x000fea000383ffff */
.L_x_5310:
[----:B-1----:R1:W2:Y:S02]  /*30ea0*/  SYNCS.PHASECHK.TRANS64.TRYWAIT P1, [R6+URZ], R9 ;  /* 0x00000009060075a7 */ /* 0x0022a4000802017f */
[----:B--2---:R-:W-:Y:S05]  /*30eb0*/  @!P1 NANOSLEEP.SYNCS 0x989680 ;  /* 0x009896800000995d */ /* 0x004fea0003900000 */
[----:B------:R-:W2:Y:S02]  /*30ec0*/  @!P1 SYNCS.PHASECHK.TRANS64 P1, [R6+URZ], R9 ;  /* 0x00000009060095a7 */ /* 0x000ea4000802007f */
[----:B--2---:R-:W-:Y:S05]  /*30ed0*/  @!P1 BRA `(.L_x_5310) ;  /* 0xfffffffc00f09947 */ /* 0x004fea000383ffff */
[----:B------:R-:W-:Y:S05]  /*30ee0*/  BRA `(.L_x_5309) ;  /* 0xfffffeb000d87947 */ /* 0x000fea000383ffff */
.L_x_5358:
[----:B------:R-:W-:Y:S02]  /*30ef0*/  IMAD.MOV.U32 R13, RZ, RZ, R4 ;  /* 0x000000ffff0d7224 */ /* 0x000fe400078e0004 */
[----:B------:R-:W-:Y:S02]  /*30f00*/  IMAD.MOV.U32 R12, RZ, RZ, RZ ;  /* 0x000000ffff0c7224 */ /* 0x000fe400078e00ff */
[----:B------:R-:W-:Y:S02]  /*30f10*/  IMAD.MOV.U32 R11, RZ, RZ, 0x1f ;  /* 0x0000001fff0b7424 */ /* 0x000fe400078e00ff */
[----:B------:R-:W-:-:S07]  /*30f20*/  IMAD.MOV.U32 R15, RZ, RZ, -0x1 ;  /* 0xffffffffff0f7424 */ /* 0x000fce00078e00ff */
[----:B0-----:R-:W-:Y:S05]  /*30f30*/  WARPSYNC.COLLECTIVE R15, `(.L_x_5472) ;  /* 0x000000000f087348 */ /* 0x001fea0003c00000 */
[----:B------:R1:W2:Y:S02]  /*30f40*/  SHFL.IDX P6, R14, R13, R12, R11 ;  /* 0x0000000c0d0e7389 */ /* 0x0002a400000c000b */
[----:B012---:R-:W-:Y:S01]  /*30f50*/  ENDCOLLECTIVE ;  /* 0x000000000000791b */ /* 0x007fe20003800000 */
.L_x_5472:
[----:B------:R-:W-:Y:S05]  /*30f60*/  BRA `(.L_x_5473) ;  /* 0xffffffa400807947 */ /* 0x000fea000383ffff */
.L_x_5360:
[----:B------:R-:W-:Y:S01]  /*30f70*/  BSSY B0, `(.L_x_5474) ;  /* 0x0000006000007945 */ /* 0x000fe20003800000 */
[----:B------:R-:W-:-:S07]  /*30f80*/  IMAD.MOV.U32 R15, RZ, RZ, -0x1 ;  /* 0xffffffffff0f7424 */ /* 0x000fce00078e00ff */
[----:B01----:R-:W-:Y:S05]  /*30f90*/  WARPSYNC.COLLECTIVE R15, `(.L_x_5475) ;  /* 0x000000000f0c7348 */ /* 0x003fea0003c00000 */
[----:B------:R-:W-:Y:S02]  /*30fa0*/  ELECT P6, UR62, PT ;  /* 0x00000000003e782f */ /* 0x000fe400038c0000 */
[----:B------:R-:W-:Y:S01]  /*30fb0*/  MOV R14, UR62 ;  /* 0x0000003e000e7c02 */ /* 0x000fe20008000f00 */
[----:B01----:R-:W-:Y:S10]  /*30fc0*/  ENDCOLLECTIVE ;  /* 0x000000000000791b */ /* 0x003ff40003800000 */
.L_x_5475:
[----:B------:R-:W-:Y:S05]  /*30fd0*/  BSYNC B0 ;  /* 0x0000000000007941 */ /* 0x000fea0003800000 */
.L_x_5474:
[----:B------:R-:W-:Y:S05]  /*30fe0*/  BRA `(.L_x_5476) ;  /* 0xffffffa400847947 */ /* 0x000fea000383ffff */
.L_x_5362:
[----:B--2---:R2:W3:Y:S02]  /*30ff0*/  SYNCS.PHASECHK.TRANS64.TRYWAIT P0, [R0+URZ+0x38840], R2 ;  /* 0x03884002000075a7 */ /* 0x0044e4000800017f */
[----:B---3--:R-:W-:Y:S05]  /*31000*/  @!P0 NANOSLEEP.SYNCS 0x989680 ;  /* 0x009896800000895d */ /* 0x008fea0003900000 */
[----:B------:R-:W3:Y:S02]  /*31010*/  @!P0 SYNCS.PHASECHK.TRANS64 P0, [R0+URZ+0x38840], R2 ;  /* 0x03884002000085a7 */ /* 0x000ee4000800007f */
[----:B---3--:R-:W-:Y:S05]  /*31020*/  @!P0 BRA `(.L_x_5362) ;  /* 0xfffffffc00f08947 */ /* 0x008fea000383ffff */
[----:B------:R-:W-:Y:S05]  /*31030*/  BRA `(.L_x_5477) ;  /* 0xffffffa400dc7947 */ /* 0x000fea000383ffff */
.L_x_5366:
[----:B------:R-:W-:Y:S02]  /*31040*/  IMAD.MOV.U32 R13, RZ, RZ, R3 ;  /* 0x000000ffff0d7224 */ /* 0x000fe400078e0003 */
[----:B------:R-:W-:Y:S02]  /*31050*/  IMAD.MOV.U32 R12, RZ, RZ, RZ ;  /* 0x000000ffff0c7224 */ /* 0x000fe400078e00ff */
[----:B------:R-:W-:Y:S02]  /*31060*/  IMAD.MOV.U32 R11, RZ, RZ, 0x181f ;  /* 0x0000181fff0b7424 */ /* 0x000fe400078e00ff */
[----:B------:R-:W-:Y:S02]  /*31070*/  IMAD.MOV.U32 R15, RZ, RZ, -0x1 ;  /* 0xffffffffff0f7424 */ /* 0x000fe400078e00ff */
[----:B------:R-:W-:-:S07]  /*31080*/  VIADD R9, R9, UR40 ;  /* 0x0000002809097c36 */ /* 0x000fce0008000000 */
[----:B-----5:R-:W-:Y:S05]  /*31090*/  WARPSYNC.COLLECTIVE R15, `(.L_x_5478) ;  /* 0x000000000f087348 */ /* 0x020fea0003c00000 */
[----:B------:R0:W1:Y:S02]  /*310a0*/  SHFL.IDX P6, R14, R13, R12, R11 ;  /* 0x0000000c0d0e7389 */ /* 0x00006400000c000b */
[----:B01---5:R-:W-:Y:S01]  /*310b0*/  ENDCOLLECTIVE ;  /* 0x000000000000791b */ /* 0x023fe20003800000 */
.L_x_5478:
[----:B------:R-:W-:Y:S01]  /*310c0*/  VIADD R10, R9, 0x10 ;  /* 0x00000010090a7836 */ /* 0x000fe20000000000 */
[----:B------:R0:W-:Y:S04]  /*310d0*/  STL [R1+0x454], R9 ;  /* 0x0004540901007387 */ /* 0x0001e80000100800 */
[----:B------:R0:W-:Y:S01]  /*310e0*/  STL [R1+0x460], R10 ;  /* 0x0004600a01007387 */ /* 0x0001e20000100800 */
[----:B------:R-:W-:Y:S02]  /*310f0*/  IMAD.MOV.U32 R13, RZ, RZ, R0 ;  /* 0x000000ffff0d7224 */ /* 0x000fe400078e0000 */
[----:B------:R-:W-:-:S07]  /*31100*/  IMAD.MOV.U32 R4, RZ, RZ, R14 ;  /* 0x000000ffff047224 */ /* 0x000fce00078e000e */
[----:B0-----:R-:W-:Y:S05]  /*31110*/  WARPSYNC.COLLECTIVE R15, `(.L_x_5479) ;  /* 0x000000000f087348 */ /* 0x001fea0003c00000 */
[----:B------:R1:W2:Y:S02]  /*31120*/  SHFL.IDX P6, R14, R13, R12, R11 ;  /* 0x0000000c0d0e7389 */ /* 0x0002a400000c000b */
[----:B012---:R-:W-:Y:S01]  /*31130*/  ENDCOLLECTIVE ;  /* 0x000000000000791b */ /* 0x007fe20003800000 */
.L_x_5479:
[----:B------:R-:W-:Y:S02]  /*31140*/  ULDC UR4, c[0x0][0x288] ;  /* 0x0000a20000047ab9 */ /* 0x000fe40000000800 */
[----:B------:R-:W-:Y:S02]  /*31150*/  IMAD R2, R6, UR4, RZ ;  /* 0x0000000406027c24 */ /* 0x000fe4000f8e02ff */
[----:B------:R-:W-:-:S03]  /*31160*/  VIADD R6, R9, 0x20 ;  /* 0x0000002009067836 */ /* 0x000fc60000000000 */
[----:B------:R-:W-:Y:S02]  /*31170*/  ISETP.GE.AND P1, PT, R9, R2, PT ;  /* 0x000000020900720c */ /* 0x000fe40003f26270 */
[----:B------:R0:W-:Y:S01]  /*31180*/  STL [R1+0x464], R6 ;  /* 0x0004640601007387 */ /* 0x0001e20000100800 */
[----:B------:R-:W-:Y:S02]  /*31190*/  IMAD.MOV.U32 R13, RZ, RZ, R3 ;  /* 0x000000ffff0d7224 */ /* 0x000fe400078e0003 */
[----:B------:R-:W-:Y:S02]  /*311a0*/  IMAD.MOV.U32 R12, RZ, RZ, 0x1 ;  /* 0x00000001ff0c7424 */ /* 0x000fe400078e00ff */
[----:B------:R-:W-:-:S07]  /*311b0*/  IMAD.MOV.U32 R5, RZ, RZ, R14 ;  /* 0x000000ffff057224 */ /* 0x000fce00078e000e */
[----:B0-----:R-:W-:Y:S05]  /*311c0*/  WARPSYNC.COLLECTIVE R15, `(.L_x_5480) ;  /* 0x000000000f087348 */ /* 0x001fea0003c00000 */
[----:B------:R1:W2:Y:S02]  /*311d0*/  SHFL.IDX P6, R14, R13, R12, R11 ;  /* 0x0000000c0d0e7389 */ /* 0x0002a400000c000b */
[----:B012---:R-:W-:Y:S01]  /*311e0*/  ENDCOLLECTIVE ;  /* 0x000000000000791b */ /* 0x007fe20003800000 */
.L_x_5480:
        /* <DEDUP_REMOVED lines=15> */
.L_x_5481:
[----:B------:R-:W-:Y:S02]  /*312e0*/  IMAD.MOV.U32 R13, RZ, RZ, R3 ;  /* 0x000000ffff0d7224 */ /* 0x000fe400078e0003 */
[----:B------:R-:W-:Y:S02]  /*312f0*/  IMAD.MOV.U32 R12, RZ, RZ, 0x2 ;  /* 0x00000002ff0c7424 */ /* 0x000fe400078e00ff */
[----:B------:R-:W-:-:S07]  /*31300*/  IMAD.MOV.U32 R5, RZ, RZ, R14 ;  /* 0x000000ffff057224 */ /* 0x000fce00078e000e */
[----:B------:R-:W-:Y:S05]  /*31310*/  WARPSYNC.COLLECTIVE R15, `(.L_x_5482) ;  /* 0x000000000f087348 */ /* 0x000fea0003c00000 */
[----:B------:R0:W1:Y:S02]  /*31320*/  SHFL.IDX P6, R14, R13, R12, R11 ;  /* 0x0000000c0d0e7389 */ /* 0x00006400000c000b */
[----:B01----:R-:W-:Y:S01]  /*31330*/  ENDCOLLECTIVE ;  /* 0x000000000000791b */ /* 0x003fe20003800000 */
.L_x_5482:
        /* <DEDUP_REMOVED lines=15> */
.L_x_5483:
[----:B------:R-:W-:Y:S02]  /*31430*/  IMAD.MOV.U32 R13, RZ, RZ, R3 ;  /* 0x000000ffff0d7224 */ /* 0x000fe400078e0003 */
[----:B------:R-:W-:Y:S02]  /*31440*/  IMAD.MOV.U32 R12, RZ, RZ, 0x3 ;  /* 0x00000003ff0c7424 */ /* 0x000fe400078e00ff */
[----:B------:R-:W-:-:S07]  /*31450*/  IMAD.MOV.U32 R5, RZ, RZ, R14 ;  /* 0x000000ffff057224 */ /* 0x000fce00078e000e */
[----:B------:R-:W-:Y:S05]  /*31460*/  WARPSYNC.COLLECTIVE R15, `(.L_x_5484) ;  /* 0x000000000f087348 */ /* 0x000fea0003c00000 */
[----:B------:R0:W1:Y:S02]  /*31470*/  SHFL.IDX P6, R14, R13, R12, R11 ;  /* 0x0000000c0d0e7389 */ /* 0x00006400000c000b */
[----:B01----:R-:W-:Y:S01]  /*31480*/  ENDCOLLECTIVE ;  /* 0x000000000000791b */ /* 0x003fe20003800000 */
.L_x_5484:
        /* <DEDUP_REMOVED lines=10> */
.L_x_5485:
[----:B------:R-:W-:Y:S01]  /*31530*/  @!PT LDS RZ, [RZ] ;  /* 0x00000000fffff984 */ /* 0x000fe20000000800 */
[----:B------:R-:W-:Y:S01]  /*31540*/  @!PT LDS RZ, [RZ] ;  /* 0x00000000fffff984 */ /* 0x000fe20000000800 */
[----:B------:R-:W-:Y:S01]  /*31550*/  @!PT LDS RZ, [RZ] ;  /* 0x00000000fffff984 */ /* 0x000fe20000000800 */
[----:B------:R0:W-:Y:S01]  /*31560*/  @!P1 LDGSTS.E.BYPASS.LTC128B.128 [R7+0x21400], desc[UR46][R4.64], !P0 ;  /* 0x2140000004079fae */ /* 0x0001e2000c101d6e */
[----:B------:R-:W-:Y:S01]  /*31570*/  IMAD.MOV.U32 R0, RZ, RZ, R14 ;  /* 0x000000ffff007224 */ /* 0x000fe200078e000e */
[----:B------:R-:W-:Y:S06]  /*31580*/  BRA `(.L_x_5486) ;  /* 0xffffffa800dc7947 */ /* 0x000fec000383ffff */
.L_x_5370:
        /* <DEDUP_REMOVED lines=8> */
.L_x_5488:
[----:B------:R-:W-:Y:S05]  /*31610*/  BSYNC B0 ;  /* 0x0000000000007941 */ /* 0x000fea0003800000 */
.L_x_5487:
        /* <DEDUP_REMOVED lines=10> */
.L_x_5489:
[----:B------:R-:W-:Y:S01]  /*316c0*/  ULDC UR4, c[0x0][0x288] ;  /* 0x0000a20000047ab9 */ /* 0x000fe20000000800 */
[----:B------:R-:W2:Y:S01]  /*316d0*/  LDL R16, [R1+0x444] ;  /* 0x0004440001107983 */ /* 0x000ea20000100800 */
[----:B------:R-:W-:-:S03]  /*316e0*/  LOP3.LUT R18, R18, 0xffffbfff, RZ, 0xc0, !PT ;  /* 0xffffbfff12127812 */ /* 0x000fc600078ec0ff */
[----:B------:R-:W3:Y:S04]  /*316f0*/  LDL.LU R11, [R1+0x454] ;  /* 0x00045400010b7983 */ /* 0x000ee80000300800 */
[----:B------:R-:W4:Y:S01]  /*31700*/  LDL.LU R15, [R1+0x460] ;  /* 0x00046000010f7983 */ /* 0x000f220000300800 */
[----:B------:R-:W-:Y:S01]  /*31710*/  IMAD R4, R8, UR4, RZ ;  /* 0x0000000408047c24 */ /* 0x000fe2000f8e02ff */
[----:B------:R-:W-:Y:S01]  /*31720*/  @P1 LOP3.LUT R18, R18, 0x4000, RZ, 0xfc, !PT ;  /* 0x0000400012121812 */ /* 0x000fe200078efcff */
[----:B------:R-:W-:-:S03]  /*31730*/  IMAD.MOV.U32 R3, RZ, RZ, R14 ;  /* 0x000000ffff037224 */ /* 0x000fc600078e000e */
[C---:B------:R-:W-:Y:S02]  /*31740*/  LOP3.LUT P1, RZ, R18.reuse, 0x10, RZ, 0xc0, !PT ;  /* 0x0000001012ff7812 */ /* 0x040fe4000782c0ff */
[----:B------:R-:W-:Y:S01]  /*31750*/  LOP3.LUT R18, R18, 0xffffdfff, RZ, 0xc0, !PT ;  /* 0xffffdfff12127812 */ /* 0x000fe200078ec0ff */
[----:B------:R-:W-:Y:S02]  /*31760*/  IMAD.MOV.U32 R13, RZ, RZ, R6 ;  /* 0x000000ffff0d7224 */ /* 0x000fe400078e0006 */
[----:B------:R-:W-:Y:S01]  /*31770*/  IMAD.MOV.U32 R12, RZ, RZ, 0x1 ;  /* 0x00000001ff0c7424 */ /* 0x000fe200078e00ff */
[-C--:B------:R-:W-:Y:S02]  /*31780*/  ISETP.GE.AND P3, PT, R10, R4.reuse, PT ;  /* 0x000000040a00720c */ /* 0x080fe40003f66270 */
[----:B---3--:R-:W-:-:S11]  /*31790*/  ISETP.GE.AND P4, PT, R11, R4, PT ;  /* 0x000000040b00720c */ /* 0x008fd60003f86270 */
[----:B------:R-:W-:Y:S02]  /*317a0*/  @P3 LOP3.LUT R18, R18, 0x2000, RZ, 0xfc, !PT ;  /* 0x0000200012123812 */ /* 0x000fe400078efcff */
[----:B------:R-:W-:-:S05]  /*317b0*/  @!P4 LEA R3, P6, R9, R3, 0x1 ;  /* 0x000000030903c211 */ /* 0x000fca00078c08ff */
[----:B------:R-:W-:Y:S01]  /*317c0*/  @!P4 IMAD.X R2, RZ, RZ, R2, P6 ;  /* 0x000000ffff02c224 */ /* 0x000fe200030e0602 */
[----:B------:R-:W-:-:S04]  /*317d0*/  LOP3.LUT P6, RZ, R18, 0x8, RZ, 0xc0, !PT ;  /* 0x0000000812ff7812 */ /* 0x000fc800078cc0ff */
[----:B------:R-:W-:-:S04]  /*317e0*/  @!P4 LOP3.LUT R3, R3, R2, RZ, 0x3c, !PT ;  /* 0x000000020303c212 */ /* 0x000fc800078e3cff */
[----:B------:R-:W-:Y:S02]  /*317f0*/  @!P4 LOP3.LUT R2, R3, R2, RZ, 0x3c, !PT ;  /* 0x000000020302c212 */ /* 0x000fe400078e3cff */
[----:B------:R-:W-:Y:S02]  /*31800*/  @!P4 LOP3.LUT R8, R5, 0x40, RZ, 0xc0, !PT ;  /* 0x000000400508c812 */ /* 0x000fe400078ec0ff */
[----:B------:R-:W-:Y:S02]  /*31810*/  @!P4 LOP3.LUT R3, R3, R2, RZ, 0x3c, !PT ;  /* 0x000000020303c212 */ /* 0x000fe400078e3cff */
[C---:B------:R-:W-:Y:S02]  /*31820*/  LOP3.LUT P3, RZ, R18.reuse, 0x4, RZ, 0xc0, !PT ;  /* 0x0000000412ff7812 */ /* 0x040fe4000786c0ff */
[----:B------:R-:W-:Y:S01]  /*31830*/  @!P4 SHF.R.U32.HI R8, RZ, 0x2, R8 ;  /* 0x00000002ff08c819 */ /* 0x000fe20000011608 */
[----:B------:R-:W-:Y:S01]  /*31840*/  @!PT LDS RZ, [RZ] ;  /* 0x00000000fffff984 */ /* 0x000fe20000000800 */
[----:B------:R-:W-:Y:S01]  /*31850*/  @!PT LDS RZ, [RZ] ;  /* 0x00000000fffff984 */ /* 0x000fe20000000800 */
[----:B------:R-:W-:Y:S01]  /*31860*/  @!PT LDS RZ, [RZ] ;  /* 0x00000000fffff984 */ /* 0x000fe20000000800 */
[----:B--2---:R0:W-:Y:S01]  /*31870*/  @!P4 LDGSTS.E.BYPASS.LTC128B.128 [R16+0x26400], desc[UR46][R2.64], !P1 ;  /* 0x264000000210cfae */ /* 0x0041e2000c901d6e */
[----:B------:R-:W-:-:S03]  /*31880*/  LOP3.LUT P1, RZ, R18, 0x4000, RZ, 0xc0, !PT ;  /* 0x0000400012ff7812 */ /* 0x000fc6000782c0ff */
        /* <DEDUP_REMOVED lines=8> */
[----:B------:R0:W-:Y:S01]  /*31910*/  @!P4 LDGSTS.E.BYPASS.LTC128B.128 [R16+0x32400], desc[UR46][R2.64+0x300], P6 ;  /* 0x324003000210cfae */ /* 0x0001e2000b101d6e */
[----:B------:R-:W-:Y:S01]  /*31920*/  @!P4 ISETP.NE.U32.AND P6, PT, R8, RZ, PT ;  /* 0x000000ff0800c20c */ /* 0x000fe20003fc5070 */
[----:B------:R-:W-:Y:S01]  /*31930*/  IMAD.MOV.U32 R11, RZ, RZ, 0x181f ;  /* 0x0000181fff0b7424 */ /* 0x000fe200078e00ff */
[----:B----4-:R-:W-:Y:S01]  /*31940*/  ISETP.GE.AND P2, PT, R15, R4, PT ;  /* 0x000000040f00720c */ /* 0x010fe20003f46270 */
[----:B------:R-:W-:-:S10]  /*31950*/  IMAD.MOV.U32 R15, RZ, RZ, -0x1 ;  /* 0xffffffffff0f7424 */ /* 0x000fd400078e00ff */
[----:B------:R0:W-:Y:S02]  /*31960*/  @!P4 LDGSTS.E.BYPASS.LTC128B.128 [R16+0x34400], desc[UR46][R2.64+0x380], P6 ;  /* 0x344003800210cfae */ /* 0x0001e4000b101d6e */
[----:B0-----:R-:W-:Y:S05]  /*31970*/  WARPSYNC.COLLECTIVE R15, `(.L_x_5490) ;  /* 0x000000000f087348 */ /* 0x001fea0003c00000 */
[----:B------:R1:W2:Y:S02]  /*31980*/  SHFL.IDX P6, R14, R13, R12, R11 ;  /* 0x0000000c0d0e7389 */ /* 0x0002a400000c000b */
[----:B012---:R-:W-:Y:S01]  /*31990*/  ENDCOLLECTIVE ;  /* 0x000000000000791b */ /* 0x007fe20003800000 */
.L_x_5490:
[----:B------:R-:W-:Y:S02]  /*319a0*/  IMAD.MOV.U32 R13, RZ, RZ, R0 ;  /* 0x000000ffff0d7224 */ /* 0x000fe400078e0000 */
[----:B------:R-:W-:-:S07]  /*319b0*/  IMAD.MOV.U32 R8, RZ, RZ, R14 ;  /* 0x000000ffff087224 */ /* 0x000fce00078e000e */
[----:B------:R-:W-:Y:S05]  /*319c0*/  WARPSYNC.COLLECTIVE R15, `(.L_x_5491) ;  /* 0x000000000f087348 */ /* 0x000fea0003c00000 */
[----:B------:R0:W1:Y:S02]  /*319d0*/  SHFL.IDX P6, R14, R13, R12, R11 ;  /* 0x0000000c0d0e7389 */ /* 0x00006400000c000b */
[----:B01----:R-:W-:Y:S01]  /*319e0*/  ENDCOLLECTIVE ;  /* 0x000000000000791b */ /* 0x003fe20003800000 */
.L_x_5491:
[----:B------:R-:W-:-:S05]  /*319f0*/  @!P2 LEA R9, P4, R9, R14, 0x1 ;  /* 0x0000000e0909a211 */ /* 0x000fca00078808ff */
[----:B------:R-:W-:Y:S01]  /*31a00*/  @!P2 IMAD.X R10, RZ, RZ, R8, P4 ;  /* 0x000000ffff0aa224 */ /* 0x000fe200020e0608 */
[C---:B------:R-:W-:Y:S02]  /*31a10*/  LOP3.LUT P4, RZ, R18.reuse, 0x10, RZ, 0xc0, !PT ;  /* 0x0000001012ff7812 */ /* 0x040fe4000788c0ff */
[----:B------:R-:W-:Y:S02]  /*31a20*/  LOP3.LUT P6, RZ, R18, 0x8, RZ, 0xc0, !PT ;  /* 0x0000000812ff7812 */ /* 0x000fe400078cc0ff */
[----:B------:R-:W-:Y:S01]  /*31a30*/  @!P2 LOP3.LUT R8, R5, 0x40, RZ, 0xc0, !PT ;  /* 0x000000400508a812 */ /* 0x000fe200078ec0ff */
[----:B------:R-:W-:Y:S02]  /*31a40*/  @!P2 IMAD.MOV.U32 R2, RZ, RZ, R9 ;  /* 0x000000ffff02a224 */ /* 0x000fe400078e0009 */
[----:B------:R-:W-:Y:S01]  /*31a50*/  @!P2 IMAD.MOV.U32 R3, RZ, RZ, R10 ;  /* 0x000000ffff03a224 */ /* 0x000fe200078e000a */
[----:B------:R-:W-:Y:S01]  /*31a60*/  @!P2 SHF.R.U32.HI R8, RZ, 0x2, R8 ;  /* 0x00000002ff08a819 */ /* 0x000fe20000011608 */
[----:B------:R-:W-:-:S02]  /*31a70*/  IMAD.MOV.U32 R13, RZ, RZ, R6 ;  /* 0x000000ffff0d7224 */ /* 0x000fc400078e0006 */
[----:B------:R-:W-:Y:S02]  /*31a80*/  IMAD.MOV.U32 R12, RZ, RZ, 0x2 ;  /* 0x00000002ff0c7424 */ /* 0x000fe400078e00ff */
[----:B------:R-:W-:Y:S01]  /*31a90*/  @!PT LDS RZ, [RZ] ;  /* 0x00000000fffff984 */ /* 0x000fe20000000800 */
[----:B------:R-:W-:Y:S01]  /*31aa0*/  @!PT LDS RZ, [RZ] ;  /* 0x00000000fffff984 */ /* 0x000fe20000000800 */
[----:B------:R-:W-:Y:S01]  /*31ab0*/  @!PT LDS RZ, [RZ] ;  /* 0x00000000fffff984 */ /* 0x000fe20000000800 */
[----:B------:R0:W-:Y:S01]  /*31ac0*/  @!P2 LDGSTS.E.BYPASS.LTC128B.128 [R16+0x26c00], desc[UR46][R2.64], !P4 ;  /* 0x26c000000210afae */ /* 0x0001e2000e101d6e */
[----:B------:R-:W-:-:S03]  /*31ad0*/  @!P2 ISETP.NE.U32.AND P4, PT, R8, RZ, PT ;  /* 0x000000ff0800a20c */ /* 0x000fc60003f85070 */
[----:B------:R0:W-:Y:S01]  /*31ae0*/  @!P2 LDGSTS.E.BYPASS.LTC128B.128 [R16+0x28c00], desc[UR46][R2.64+0x80], !P6 ;  /* 0x28c000800210afae */ /* 0x0001e2000f101d6e */
[----:B------:R-:W-:-:S09]  /*31af0*/  @!P2 LOP3.LUT R8, R7, 0x80, RZ, 0xc0, !PT ;  /* 0x000000800708a812 */ /* 0x000fd200078ec0ff */
[----:B0-----:R-:W-:Y:S05]  /*31b00*/  WARPSYNC.COLLECTIVE R15, `(.L_x_5492) ;  /* 0x000000000f087348 */ /* 0x001fea0003c00000 */
[----:B------:R1:W2:Y:S02]  /*31b10*/  SHFL.IDX P6, R14, R13, R12, R11 ;  /* 0x0000000c0d0e7389 */ /* 0x0002a400000c000b */
[----:B012---:R-:W-:Y:S01]  /*31b20*/  ENDCOLLECTIVE ;  /* 0x000000000000791b */ /* 0x007fe20003800000 */
.L_x_5492:
[----:B------:R-:W-:Y:S01]  /*31b30*/  @!P2 SHF.R.U32.HI R8, RZ, 0x3, R8 ;  /* 0x00000003ff08a819 */ /* 0x000fe20000011608 */
[----:B------:R-:W-:Y:S01]  /*31b40*/  @!PT LDS RZ, [RZ] ;  /* 0x00000000fffff984 */ /* 0x000fe20000000800 */
[----:B------:R-:W-:Y:S01]  /*31b50*/  @!PT LDS RZ, [RZ] ;  /* 0x00000000fffff984 */ /* 0x000fe20000000800 */
[----:B------:R-:W-:Y:S01]  /*31b60*/  @!PT LDS RZ, [RZ] ;  /* 0x00000000fffff984 */ /* 0x000fe20000000800 */
[----:B------:R-:W-:Y:S04]  /*31b70*/  @!P2 LDGSTS.E.BYPASS.LTC128B.128 [R16+0x2ac00], desc[UR46][R2.64+0x100], !P3 ;  /* 0x2ac001000210afae */ /* 0x000fe8000d901d6e */
[----:B------:R-:W-:Y:S04]  /*31b80*/  @!P2 LDGSTS.E.BYPASS.LTC128B.128 [R16+0x2cc00], desc[UR46][R2.64+0x180], !P5 ;  /* 0x2cc001800210afae */ /* 0x000fe8000e901d6e */
[----:B------:R-:W-:Y:S04]  /*31b90*/  @!P2 LDGSTS.E.BYPASS.LTC128B.128 [R16+0x2ec00], desc[UR46][R2.64+0x200], !P0 ;  /* 0x2ec002000210afae */ /* 0x000fe8000c101d6e */
[----:B------:R-:W-:Y:S04]  /*31ba0*/  @!P2 LDGSTS.E.BYPASS.LTC128B.128 [R16+0x30c00], desc[UR46][R2.64+0x280], !P1 ;  /* 0x30c002800210afae */ /* 0x000fe8000c901d6e */
[----:B------:R-:W-:Y:S01]  /*31bb0*/  @!P2 LDGSTS.E.BYPASS.LTC128B.128 [R16+0x32c00], desc[UR46][R2.64+0x300], P4 ;  /* 0x32c003000210afae */ /* 0x000fe2000a101d6e */
[----:B------:R-:W-:Y:S01]  /*31bc0*/  @!P2 ISETP.NE.U32.AND P4, PT, R8, RZ, PT ;  /* 0x000000ff0800a20c */ /* 0x000fe20003f85070 */
[----:B------:R-:W0:Y:S01]  /*31bd0*/  S2R R10, SR_TID.X ;  /* 0x00000000000a7919 */ /* 0x000e220000002100 */
[----:B------:R-:W-:-:S11]  /*31be0*/  IMAD.MOV.U32 R13, RZ, RZ, R0 ;  /* 0x000000ffff0d7224 */ /* 0x000fd600078e0000 */
[----:B------:R1:W-:Y:S02]  /*31bf0*/  @!P2 LDGSTS.E.BYPASS.LTC128B.128 [R16+0x34c00], desc[UR46][R2.64+0x380], P4 ;  /* 0x34c003800210afae */ /* 0x0003e4000a101d6e */
[----:B-1----:R-:W-:-:S07]  /*31c00*/  IMAD.MOV.U32 R2, RZ, RZ, R14 ;  /* 0x000000ffff027224 */ /* 0x002fce00078e000e */
[----:B0-----:R-:W-:Y:S05]  /*31c10*/  WARPSYNC.COLLECTIVE R15, `(.L_x_5493) ;  /* 0x000000000f087348 */ /* 0x001fea0003c00000 */
[----:B------:R1:W2:Y:S02]  /*31c20*/  SHFL.IDX P6, R14, R13, R12, R11 ;  /* 0x0000000c0d0e7389 */ /* 0x0002a400000c000b */
[----:B012---:R-:W-:Y:S01]  /*31c30*/  ENDCOLLECTIVE ;  /* 0x000000000000791b */ /* 0x007fe20003800000 */
.L_x_5493:
[----:B------:R-:W-:Y:S01]  /*31c40*/  LOP3.LUT P3, RZ, R18, 0x2000, RZ, 0xc0, !PT ;  /* 0x0000200012ff7812 */ /* 0x000fe2000786c0ff */
[----:B------:R-:W-:-:S05]  /*31c50*/  IMAD.SHL.U32 R10, R10, 0x8, RZ ;  /* 0x000000080a0a7824 */ /* 0x000fca00078e00ff */
[----:B------:R-:W-:Y:S01]  /*31c60*/  LOP3.LUT R10, R10, 0x38, RZ, 0xc0, !PT ;  /* 0x000000380a0a7812 */ /* 0x000fe200078ec0ff */
[----:B------:R-:W-:-:S06]  /*31c70*/  IMAD.MOV.U32 R3, RZ, RZ, R14 ;  /* 0x000000ffff037224 */ /* 0x000fcc00078e000e */
[----:B------:R-:W-:-:S05]  /*31c80*/  @!P3 LEA R3, P4, R10, R3, 0x1 ;  /* 0x000000030a03b211 */ /* 0x000fca00078808ff */
[----:B------:R-:W-:Y:S01]  /*31c90*/  @!P3 IMAD.X R2, RZ, RZ, R2, P4 ;  /* 0x000000ffff02b224 */ /* 0x000fe200020e0602 */
[----:B------:R-:W-:-:S04]  /*31ca0*/  LOP3.LUT P4, RZ, R18, 0x10, RZ, 0xc0, !PT ;  /* 0x0000001012ff7812 */ /* 0x000fc8000788c0ff */
[-C--:B------:R-:W-:Y:S02]  /*31cb0*/  @!P3 LOP3.LUT R3, R3, R2.reuse, RZ, 0x3c, !PT ;  /* 0x000000020303b212 */ /* 0x080fe400078e3cff */
[----:B------:R-:W-:Y:S02]  /*31cc0*/  @!P3 LOP3.LUT R8, R5, 0x40, RZ, 0xc0, !PT ;  /* 0x000000400508b812 */ /* 0x000fe400078ec0ff */
[C---:B------:R-:W-:Y:S02]  /*31cd0*/  @!P3 LOP3.LUT R2, R3.reuse, R2, RZ, 0x3c, !PT ;  /* 0x000000020302b212 */ /* 0x040fe400078e3cff */
[C---:B------:R-:W-:Y:S02]  /*31ce0*/  LOP3.LUT P6, RZ, R18.reuse, 0x8, RZ, 0xc0, !PT ;  /* 0x0000000812ff7812 */ /* 0x040fe400078cc0ff */
[----:B------:R-:W-:Y:S02]  /*31cf0*/  @!P3 LOP3.LUT R3, R3, R2, RZ, 0x3c, !PT ;  /* 0x000000020303b212 */ /* 0x000fe400078e3cff */
[----:B------:R-:W-:-:S02]  /*31d00*/  LOP3.LUT P2, RZ, R18, 0x4, RZ, 0xc0, !PT ;  /* 0x0000000412ff7812 */ /* 0x000fc4000784c0ff */
[----:B------:R-:W-:Y:S01]  /*31d10*/  @!P3 SHF.R.U32.HI R8, RZ, 0x2, R8 ;  /* 0x00000002ff08b819 */ /* 0x000fe20000011608 */
[----:B------:R-:W-:Y:S01]  /*31d20*/  @!PT LDS RZ, [RZ] ;  /* 0x00000000fffff984 */ /* 0x000fe20000000800 */
[----:B------:R-:W-:Y:S01]  /*31d30*/  @!PT LDS RZ, [RZ] ;  /* 0x00000000fffff984 */ /* 0x000fe20000000800 */
[----:B------:R-:W-:Y:S01]  /*31d40*/  @!PT LDS RZ, [RZ] ;  /* 0x00000000fffff984 */ /* 0x000fe20000000800 */
[----:B------:R0:W-:Y:S03]  /*31d50*/  @!P3 LDGSTS.E.BYPASS.LTC128B.128 [R16+0x27400], desc[UR46][R2.64], !P4 ;  /* 0x274000000210bfae */ /* 0x0001e6000e101d6e */
        /* <DEDUP_REMOVED lines=17> */
.L_x_5494:
[----:B------:R-:W-:Y:S02]  /*31e70*/  IMAD.MOV.U32 R13, RZ, RZ, R0 ;  /* 0x000000ffff0d7224 */ /* 0x000fe400078e0000 */
[----:B------:R-:W-:-:S07]  /*31e80*/  IMAD.MOV.U32 R6, RZ, RZ, R14 ;  /* 0x000000ffff067224 */ /* 0x000fce00078e000e */
[----:B------:R-:W-:Y:S05]  /*31e90*/  WARPSYNC.COLLECTIVE R15, `(.L_x_5495) ;  /* 0x000000000f087348 */ /* 0x000fea0003c00000 */
[----:B------:R0:W1:Y:S02]  /*31ea0*/  SHFL.IDX P6, R14, R13, R12, R11 ;  /* 0x0000000c0d0e7389 */ /* 0x00006400000c000b */
[----:B01----:R-:W-:Y:S01]  /*31eb0*/  ENDCOLLECTIVE ;  /* 0x000000000000791b */ /* 0x003fe20003800000 */
.L_x_5495:
[----:B------:R-:W-:Y:S01]  /*31ec0*/  IMAD.MOV.U32 R0, RZ, RZ, R14 ;  /* 0x000000ffff007224 */ /* 0x000fe200078e000e */
[----:B------:R-:W-:Y:S06]  /*31ed0*/  BRA `(.L_x_5496) ;  /* 0xffffffb000247947 */ /* 0x000fec000383ffff */
.L_x_5375:
[----:B0-----:R0:W2:Y:S02]  /*31ee0*/  SYNCS.PHASECHK.TRANS64.TRYWAIT P0, [R17+URZ+0x38820], R0 ;  /* 0x03882000110075a7 */ /* 0x0010a4000800017f */
[----:B--2---:R-:W-:Y:S05]  /*31ef0*/  @!P0 NANOSLEEP.SYNCS 0x989680 ;  /* 0x009896800000895d */ /* 0x004fea0003900000 */
[----:B------:R-:W2:Y:S02]  /*31f00*/  @!P0 SYNCS.PHASECHK.TRANS64 P0, [R17+URZ+0x38820], R0 ;  /* 0x03882000110085a7 */ /* 0x000ea4000800007f */
[----:B--2---:R-:W-:Y:S05]  /*31f10*/  @!P0 BRA `(.L_x_5375) ;  /* 0xfffffffc00f08947 */ /* 0x004fea000383ffff */
[----:B------:R-:W-:Y:S05]  /*31f20*/  BRA `(.L_x_5497) ;  /* 0xffffffb000e07947 */ /* 0x000fea000383ffff */
.L_x_5379:
[----:B0-----:R0:W2:Y:S02]  /*31f30*/  SYNCS.PHASECHK.TRANS64.TRYWAIT P0, [R0+URZ+0x38860], R2 ;  /* 0x03886002000075a7 */ /* 0x0010a4000800017f */
[----:B--2---:R-:W-:Y:S05]  /*31f40*/  @!P0 NANOSLEEP.SYNCS 0x989680 ;  /* 0x009896800000895d */ /* 0x004fea0003900000 */
[----:B------:R-:W2:Y:S02]  /*31f50*/  @!P0 SYNCS.PHASECHK.TRANS64 P0, [R0+URZ+0x38860], R2 ;  /* 0x03886002000085a7 */ /* 0x000ea4000800007f */
[----:B--2---:R-:W-:Y:S05]  /*31f60*/  @!P0 BRA `(.L_x_5379) ;  /* 0xfffffffc00f08947 */ /* 0x004fea000383ffff */
[----:B------:R-:W-:Y:S05]  /*31f70*/  BRA `(.L_x_5498) ;  /* 0xffffffb400007947 */ /* 0x000fea000383ffff */
.L_x_5396:
[----:B-1----:R1:W2:Y:S02]  /*31f80*/  SYNCS.PHASECHK.TRANS64.TRYWAIT P0, [R3+URZ+0x38840], R2 ;  /* 0x03884002030075a7 */ /* 0x0022a4000800017f */
[----:B--2---:R-:W-:Y:S05]  /*31f90*/  @!P0 NANOSLEEP.SYNCS 0x989680 ;  /* 0x009896800000895d */ /* 0x004fea0003900000 */
[----:B------:R-:W2:Y:S02]  /*31fa0*/  @!P0 SYNCS.PHASECHK.TRANS64 P0, [R3+URZ+0x38840], R2 ;  /* 0x03884002030085a7 */ /* 0x000ea4000800007f */
[----:B--2---:R-:W-:Y:S05]  /*31fb0*/  @!P0 BRA `(.L_x_5396) ;  /* 0xfffffffc00f08947 */ /* 0x004fea000383ffff */
[----:B------:R-:W-:Y:S05]  /*31fc0*/  BRA `(.L_x_5499) ;  /* 0xffffffbc00e47947 */ /* 0x000fea000383ffff */
.L_x_5401:
[----:B--2---:R2:W3:Y:S02]  /*31fd0*/  SYNCS.PHASECHK.TRANS64.TRYWAIT P0, [R3+URZ+0x38860], R2 ;  /* 0x03886002030075a7 */ /* 0x0044e4000800017f */
[----:B---3--:R-:W-:Y:S05]  /*31fe0*/  @!P0 NANOSLEEP.SYNCS 0x989680 ;  /* 0x009896800000895d */ /* 0x008fea0003900000 */
[----:B------:R-:W3:Y:S02]  /*31ff0*/  @!P0 SYNCS.PHASECHK.TRANS64 P0, [R3+URZ+0x38860], R2 ;  /* 0x03886002030085a7 */ /* 0x000ee4000800007f */
[----:B---3--:R-:W-:Y:S05]  /*32000*/  @!P0 BRA `(.L_x_5401) ;  /* 0xfffffffc00f08947 */ /* 0x008fea000383ffff */
[----:B------:R-:W-:Y:S05]  /*32010*/  BRA `(.L_x_5500) ;  /* 0xffffffc0005c7947 */ /* 0x000fea000383ffff */
.L_x_5417:
[----:B0-----:R0:W1:Y:S02]  /*32020*/  SYNCS.PHASECHK.TRANS64.TRYWAIT P0, [R4+URZ+0x38840], R2 ;  /* 0x03884002040075a7 */ /* 0x001064000800017f */
[----:B-1----:R-:W-:Y:S05]  /*32030*/  @!P0 NANOSLEEP.SYNCS 0x989680 ;  /* 0x009896800000895d */ /* 0x002fea0003900000 */
[----:B------:R-:W1:Y:S02]  /*32040*/  @!P0 SYNCS.PHASECHK.TRANS64 P0, [R4+URZ+0x38840], R2 ;  /* 0x03884002040085a7 */ /* 0x000e64000800007f */
[----:B-1----:R-:W-:Y:S05]  /*32050*/  @!P0 BRA `(.L_x_5417) ;  /* 0xfffffffc00f08947 */ /* 0x002fea000383ffff */
[----:B------:R-:W-:Y:S05]  /*32060*/  BRA `(.L_x_5501) ;  /* 0xffffffcc00307947 */ /* 0x000fea000383ffff */
.L_x_5422:
[----:B-1----:R1:W2:Y:S02]  /*32070*/  SYNCS.PHASECHK.TRANS64.TRYWAIT P0, [R4+URZ+0x38860], R2 ;  /* 0x03886002040075a7 */ /* 0x0022a4000800017f */
[----:B--2---:R-:W-:Y:S05]  /*32080*/  @!P0 NANOSLEEP.SYNCS 0x989680 ;  /* 0x009896800000895d */ /* 0x004fea0003900000 */
[----:B------:R-:W2:Y:S02]  /*32090*/  @!P0 SYNCS.PHASECHK.TRANS64 P0, [R4+URZ+0x38860], R2 ;  /* 0x03886002040085a7 */ /* 0x000ea4000800007f */
[----:B--2---:R-:W-:Y:S05]  /*320a0*/  @!P0 BRA `(.L_x_5422) ;  /* 0xfffffffc00f08947 */ /* 0x004fea000383ffff */
[----:B------:R-:W-:Y:S05]  /*320b0*/  BRA `(.L_x_5502) ;  /* 0xffffffcc00a87947 */ /* 0x000fea000383ffff */
.L_x_5437:
[----:B-1----:R1:W2:Y:S02]  /*320c0*/  SYNCS.PHASECHK.TRANS64.TRYWAIT P0, [R4+URZ+0x38840], R2 ;  /* 0x03884002040075a7 */ /* 0x0022a4000800017f */
[----:B--2---:R-:W-:Y:S05]  /*320d0*/  @!P0 NANOSLEEP.SYNCS 0x989680 ;  /* 0x009896800000895d */ /* 0x004fea0003900000 */
[----:B------:R-:W2:Y:S02]  /*320e0*/  @!P0 SYNCS.PHASECHK.TRANS64 P0, [R4+URZ+0x38840], R2 ;  /* 0x03884002040085a7 */ /* 0x000ea4000800007f */
[----:B--2---:R-:W-:Y:S05]  /*320f0*/  @!P0 BRA `(.L_x_5437) ;  /* 0xfffffffc00f08947 */ /* 0x004fea000383ffff */
[----:B------:R-:W-:Y:S05]  /*32100*/  BRA `(.L_x_5503) ;  /* 0xffffffd800607947 */ /* 0x000fea000383ffff */
.L_x_5442:
[----:B0-----:R0:W2:Y:S02]  /*32110*/  SYNCS.PHASECHK.TRANS64.TRYWAIT P0, [R4+URZ+0x38860], R2 ;  /* 0x03886002040075a7 */ /* 0x0010a4000800017f */
[----:B--2---:R-:W-:Y:S05]  /*32120*/  @!P0 NANOSLEEP.SYNCS 0x989680 ;  /* 0x009896800000895d */ /* 0x004fea0003900000 */
[----:B------:R-:W2:Y:S02]  /*32130*/  @!P0 SYNCS.PHASECHK.TRANS64 P0, [R4+URZ+0x38860], R2 ;  /* 0x03886002040085a7 */ /* 0x000ea4000800007f */
[----:B--2---:R-:W-:Y:S05]  /*32140*/  @!P0 BRA `(.L_x_5442) ;  /* 0xfffffffc00f08947 */ /* 0x004fea000383ffff */
[----:B------:R-:W-:Y:S05]  /*32150*/  BRA `(.L_x_5504) ;  /* 0xffffffd800d87947 */ /* 0x000fea000383ffff */
.L_x_5458:
[----:B------:R-:W-:Y:S01]  /*32160*/  BSSY B0, `(.L_x_5505) ;  /* 0x0000008000007945 */ /* 0x000fe20003800000 */
[----:B-----5:R-:W-:Y:S02]  /*32170*/  IMAD.MOV.U32 R13, RZ, RZ, R3 ;  /* 0x000000ffff0d7224 */ /* 0x020fe400078e0003 */
[----:B------:R-:W-:Y:S02]  /*32180*/  IMAD.MOV.U32 R12, RZ, RZ, RZ ;  /* 0x000000ffff0c7224 */ /* 0x000fe400078e00ff */
[----:B------:R-:W-:Y:S02]  /*32190*/  IMAD.MOV.U32 R11, RZ, RZ, 0x1f ;  /* 0x0000001fff0b7424 */ /* 0x000fe400078e00ff */
[----:B------:R-:W-:-:S07]  /*321a0*/  IMAD.MOV.U32 R15, RZ, RZ, -0x1 ;  /* 0xffffffffff0f7424 */ /* 0x000fce00078e00ff */
[----:B0123--:R-:W-:Y:S05]  /*321b0*/  WARPSYNC.COLLECTIVE R15, `(.L_x_5506) ;  /* 0x000000000f087348 */ /* 0x00ffea0003c00000 */
[----:B------:R4:W0:Y:S02]  /*321c0*/  SHFL.IDX P6, R14, R13, R12, R11 ;  /* 0x0000000c0d0e7389 */ /* 0x00082400000c000b */
[----:B01234-:R-:W-:Y:S01]  /*321d0*/  ENDCOLLECTIVE ;  /* 0x000000000000791b */ /* 0x01ffe20003800000 */
.L_x_5506:
[----:B------:R-:W-:Y:S05]  /*321e0*/  BSYNC B0 ;  /* 0x0000000000007941 */ /* 0x000fea0003800000 */
.L_x_5505:
[----:B------:R-:W-:Y:S05]  /*321f0*/  BRA `(.L_x_5507) ;  /* 0xffffffe400947947 */ /* 0x000fea000383ffff */
.L_x_5461:
[----:B0-----:R0:W2:Y:S02]  /*32200*/  SYNCS.PHASECHK.TRANS64.TRYWAIT P0, [R9+URZ+0x38820], R0 ;  /* 0x03882000090075a7 */ /* 0x0010a4000800017f */
[----:B--2---:R-:W-:Y:S05]  /*32210*/  @!P0 NANOSLEEP.SYNCS 0x989680 ;  /* 0x009896800000895d */ /* 0x004fea0003900000 */
[----:B------:R-:W2:Y:S02]  /*32220*/  @!P0 SYNCS.PHASECHK.TRANS64 P0, [R9+URZ+0x38820], R0 ;  /* 0x03882000090085a7 */ /* 0x000ea4000800007f */
[----:B--2---:R-:W-:Y:S05]  /*32230*/  @!P0 BRA `(.L_x_5461) ;  /* 0xfffffffc00f08947 */ /* 0x004fea000383ffff */
[----:B------:R-:W-:Y:S05]  /*32240*/  BRA `(.L_x_5508) ;  /* 0xffffffe400e07947 */ /* 0x000fea000383ffff */
.L_x_5462:
        /* <DEDUP_REMOVED lines=11> */
.L_x_5510:
[----:B------:R-:W-:Y:S05]  /*32300*/  BSYNC B0 ;  /* 0x0000000000007941 */ /* 0x000fea0003800000 */
.L_x_5509:
[----:B------:R-:W-:Y:S05]  /*32310*/  BRA `(.L_x_5511) ;  /* 0xffffffe400c87947 */ /* 0x000fea000383ffff */
.L_x_5465:
[----:B------:R-:W-:Y:S01]  /*32320*/  BSSY B1, `(.L_x_5512) ;  /* 0x0000006000017945 */ /* 0x000fe20003800000 */
[----:B------:R-:W-:-:S07]  /*32330*/  IMAD.MOV.U32 R15, RZ, RZ, -0x1 ;  /* 0xffffffffff0f7424 */ /* 0x000fce00078e00ff */
[----:B01----:R-:W-:Y:S05]  /*32340*/  WARPSYNC.COLLECTIVE R15, `(.L_x_5513) ;  /* 0x000000000f0c7348 */ /* 0x003fea0003c00000 */
[----:B------:R-:W-:Y:S02]  /*32350*/  ELECT P6, UR62, PT ;  /* 0x00000000003e782f */ /* 0x000fe400038c0000 */
[----:B------:R-:W-:Y:S01]  /*32360*/  MOV R14, UR62 ;  /* 0x0000003e000e7c02 */ /* 0x000fe20008000f00 */
[----:B01----:R-:W-:Y:S10]  /*32370*/  ENDCOLLECTIVE ;  /* 0x000000000000791b */ /* 0x003ff40003800000 */
.L_x_5513:
[----:B------:R-:W-:Y:S05]  /*32380*/  BSYNC B1 ;  /* 0x0000000000017941 */ /* 0x000fea0003800000 */
.L_x_5512:
[----:B------:R-:W-:Y:S05]  /*32390*/  BRA `(.L_x_5514) ;  /* 0xffffffe400c07947 */ /* 0x000fea000383ffff */
.L_x_5466:
[----:B0-----:R0:W1:Y:S02]  /*323a0*/  SYNCS.PHASECHK.TRANS64.TRYWAIT P0, [R5+URZ], R4 ;  /* 0x00000004050075a7 */ /* 0x001064000800017f */
[----:B-1----:R-:W-:Y:S05]  /*323b0*/  @!P0 NANOSLEEP.SYNCS 0x989680 ;  /* 0x009896800000895d */ /* 0x002fea0003900000 */
[----:B------:R-:W1:Y:S02]  /*323c0*/  @!P0 SYNCS.PHASECHK.TRANS64 P0, [R5+URZ], R4 ;  /* 0x00000004050085a7 */ /* 0x000e64000800007f */
[----:B-1----:R-:W-:Y:S05]  /*323d0*/  @!P0 BRA `(.L_x_5466) ;  /* 0xfffffffc00f08947 */ /* 0x002fea000383ffff */
[----:B------:R-:W-:Y:S05]  /*323e0*/  BRA `(.L_x_5515) ;  /* 0xffffffe400e47947 */ /* 0x000fea000383ffff */
.L_x_5467:
[----:B-1----:R1:W2:Y:S02]  /*323f0*/  SYNCS.PHASECHK.TRANS64.TRYWAIT P0, [R7+URZ], R2 ;  /* 0x00000002070075a7 */ /* 0x0022a4000800017f */
[----:B--2---:R-:W-:Y:S05]  /*32400*/  @!P0 NANOSLEEP.SYNCS 0x989680 ;  /* 0x009896800000895d */ /* 0x004fea0003900000 */
[----:B------:R-:W2:Y:S02]  /*32410*/  @!P0 SYNCS.PHASECHK.TRANS64 P0, [R7+URZ], R2 ;  /* 0x00000002070085a7 */ /* 0x000ea4000800007f */
[----:B--2---:R-:W-:Y:S05]  /*32420*/  @!P0 BRA `(.L_x_5467) ;  /* 0xfffffffc00f08947 */ /* 0x004fea000383ffff */
[----:B------:R-:W-:Y:S05]  /*32430*/  BRA `(.L_x_5516) ;  /* 0xffffffe400e07947 */ /* 0x000fea000383ffff */
.L_x_5468:
[----:B--2---:R2:W3:Y:S02]  /*32440*/  SYNCS.PHASECHK.TRANS64.TRYWAIT P0, [R19+URZ], R4 ;  /* 0x00000004130075a7 */ /* 0x0044e4000800017f */
[----:B---3--:R-:W-:Y:S05]  /*32450*/  @!P0 NANOSLEEP.SYNCS 0x989680 ;  /* 0x009896800000895d */ /* 0x008fea0003900000 */
[----:B------:R-:W3:Y:S02]  /*32460*/  @!P0 SYNCS.PHASECHK.TRANS64 P0, [R19+URZ], R4 ;  /* 0x00000004130085a7 */ /* 0x000ee4000800007f */
[----:B---3--:R-:W-:Y:S05]  /*32470*/  @!P0 BRA `(.L_x_5468) ;  /* 0xfffffffc00f08947 */ /* 0x008fea000383ffff */
[----:B------:R-:W-:Y:S05]  /*32480*/  BRA `(.L_x_5517) ;  /* 0xffffffe400d47947 */ /* 0x000fea000383ffff */
        .type           $_ZN7cutlass13device_kernelIN5flash11enable_sm90INS1_16FlashAttnFwdSm90INS1_25CollectiveMainloopFwdSm90ILi2EN4cute5tupleIJNS5_1CILi1EEES8_S8_EEENS6_IJNS7_ILi64EEESA_SA_EEELi512ENS_6half_tEfNS_4arch4Sm90ELb0ELb1ELb1ELb0ELb0ELb0ELb1ELb0ELb0ELb1ELb0ELb0EEENS1_21CollectiveEpilogueFwdINS6_IJSA_NS7_ILi512EEESA_EEES9_SC_SE_Li256ELb0ELb1ELb0ELb0EEENS1_30DynamicPersistentTileSchedulerILi256ELi128ELb0ELb1ELb1EEEEEEEEEvNT_6ParamsE$_ZZN5flash25CollectiveMainloopFwdSm90ILi2EN4cute5tupleIJNS1_1CILi1EEES4_S4_EEENS2_IJNS3_ILi64EEES6_S6_EEELi512EN7cutlass6half_tEfNS8_4arch4Sm90ELb0ELb1ELb1ELb0ELb0ELb0ELb1ELb0ELb0ELb1ELb0ELb0EE3mmaINS_16FlashAttnFwdSm90ISC_NS_21CollectiveEpilogueFwdINS2_IJS6_NS3_ILi512EEES6_EEES5_S9_SB_Li256ELb0ELb1ELb0ELb0EEENS_30DynamicPersistentTileSchedulerILi256ELi128ELb0ELb1ELb1EEEE13SharedStorageENS1_6TensorINS1_11ArrayEngineIfLm128EEENS1_6LayoutINS2_IJNS2_IJNS3_ILi2EEESR_NS3_ILi32EEEEEES4_S4_EEENS2_IJNS2_IJS4_SR_NS3_ILi4EEEEEENS3_ILi0EEESX_EEEEEEENS_7SoftmaxILi2ELi0EEEEEbRKNSC_6ParamsENS8_25PipelineTmaAsyncNoClusterILi2ENS8_16PipelineTmaAsyncILi2EEEEES19_RNS8_13PipelineStateILj2EEERT0_RT1_iRiRKNS_16SeqlenInfoQKNewKILb0ELb0EEENS2_IJiiiiEEERT_ENKUliT_T0_T1_E_clIZSD_ISM_S10_S12_EbS15_S19_S19_S1C_S1E_S1G_iS1H_S1L_S1M_S1O_EUlRS1P_iE1_NS3_ILb0EEENS3_ILb1EEEEEDaiS1P_S1Q_S1R_,@function
        .size           $_ZN7cutlass13device_kernelIN5flash11enable_sm90INS1_16FlashAttnFwdSm90INS1_25CollectiveMainloopFwdSm90ILi2EN4cute5tupleIJNS5_1CILi1EEES8_S8_EEENS6_IJNS7_ILi64EEESA_SA_EEELi512ENS_6half_tEfNS_4arch4Sm90ELb0ELb1ELb1ELb0ELb0ELb0ELb1ELb0ELb0ELb1ELb0ELb0EEENS1_21CollectiveEpilogueFwdINS6_IJSA_NS7_ILi512EEESA_EEES9_SC_SE_Li256ELb0ELb1ELb0ELb0EEENS1_30DynamicPersistentTileSchedulerILi256ELi128ELb0ELb1ELb1EEEEEEEEEvNT_6ParamsE$_ZZN5flash25CollectiveMainloopFwdSm90ILi2EN4cute5tupleIJNS1_1CILi1EEES4_S4_EEENS2_IJNS3_ILi64EEES6_S6_EEELi512EN7cutlass6half_tEfNS8_4arch4Sm90ELb0ELb1ELb1ELb0ELb0ELb0ELb1ELb0ELb0ELb1ELb0ELb0EE3mmaINS_16FlashAttnFwdSm90ISC_NS_21CollectiveEpilogueFwdINS2_IJS6_NS3_ILi512EEES6_EEES5_S9_SB_Li256ELb0ELb1ELb0ELb0EEENS_30DynamicPersistentTileSchedulerILi256ELi128ELb0ELb1ELb1EEEE13SharedStorageENS1_6TensorINS1_11ArrayEngineIfLm128EEENS1_6LayoutINS2_IJNS2_IJNS3_ILi2EEESR_NS3_ILi32EEEEEES4_S4_EEENS2_IJNS2_IJS4_SR_NS3_ILi4EEEEEENS3_ILi0EEESX_EEEEEEENS_7SoftmaxILi2ELi0EEEEEbRKNSC_6ParamsENS8_25PipelineTmaAsyncNoClusterILi2ENS8_16PipelineTmaAsyncILi2EEEEES19_RNS8_13PipelineStateILj2EEERT0_RT1_iRiRKNS_16SeqlenInfoQKNewKILb0ELb0EEENS2_IJiiiiEEERT_ENKUliT_T0_T1_E_clIZSD_ISM_S10_S12_EbS15_S19_S19_S1C_S1E_S1G_iS1H_S1L_S1M_S1O_EUlRS1P_iE1_NS3_ILb0EEENS3_ILb1EEEEEDaiS1P_S1Q_S1R_,(.L_x_15291 - $_ZN7cutlass13device_kernelIN5flash11enable_sm90INS1_16FlashAttnFwdSm90INS1_25CollectiveMainloopFwdSm90ILi2EN4cute5tupleIJNS5_1CILi1EEES8_S8_EEENS6_IJNS7_ILi64EEESA_SA_EEELi512ENS_6half_tEfNS_4arch4Sm90ELb0ELb1ELb1ELb0ELb0ELb0ELb1ELb0ELb0ELb1ELb0ELb0EEENS1_21CollectiveEpilogueFwdINS6_IJSA_NS7_ILi512EEESA_EEES9_SC_SE_Li256ELb0ELb1ELb0ELb0EEENS1_30DynamicPersistentTileSchedulerILi256ELi128ELb0ELb1ELb1EEEEEEEEEvNT_6ParamsE$_ZZN5flash25CollectiveMainloopFwdSm90ILi2EN4cute5tupleIJNS1_1CILi1EEES4_S4_EEENS2_IJNS3_ILi64EEES6_S6_EEELi512EN7cutlass6half_tEfNS8_4arch4Sm90ELb0ELb1ELb1ELb0ELb0ELb0ELb1ELb0ELb0ELb1ELb0ELb0EE3mmaINS_16FlashAttnFwdSm90ISC_NS_21CollectiveEpilogueFwdINS2_IJS6_NS3_ILi512EEES6_EEES5_S9_SB_Li256ELb0ELb1ELb0ELb0EEENS_30DynamicPersistentTileSchedulerILi256ELi128ELb0ELb1ELb1EEEE13SharedStorageENS1_6TensorINS1_11ArrayEngineIfLm128EEENS1_6LayoutINS2_IJNS2_IJNS3_ILi2EEESR_NS3_ILi32EEEEEES4_S4_EEENS2_IJNS2_IJS4_SR_NS3_ILi4EEEEEENS3_ILi0EEESX_EEEEEEENS_7SoftmaxILi2ELi0EEEEEbRKNSC_6ParamsENS8_25PipelineTmaAsyncNoClusterILi2ENS8_16PipelineTmaAsyncILi2EEEEES19_RNS8_13PipelineStateILj2EEERT0_RT1_iRiRKNS_16SeqlenInfoQKNewKILb0ELb0EEENS2_IJiiiiEEERT_ENKUliT_T0_T1_E_clIZSD_ISM_S10_S12_EbS15_S19_S19_S1C_S1E_S1G_iS1H_S1L_S1M_S1O_EUlRS1P_iE1_NS3_ILb0EEENS3_ILb1EEEEEDaiS1P_S1Q_S1R_)
$_ZN7cutlass13device_kernelIN5flash11enable_sm90INS1_16FlashAttnFwdSm90INS1_25CollectiveMainloopFwdSm90ILi2EN4cute5tupleIJNS5_1CILi1EEES8_S8_EEENS6_IJNS7_ILi64EEESA_SA_EEELi512ENS_6half_tEfNS_4arch4Sm90ELb0ELb1ELb1ELb0ELb0ELb0ELb1ELb0ELb0ELb1ELb0ELb0EEENS1_21CollectiveEpilogueFwdINS6_IJSA_NS7_ILi512EEESA_EEES9_SC_SE_Li256ELb0ELb1ELb0ELb0EEENS1_30DynamicPersistentTileSchedulerILi256ELi128ELb0ELb1ELb1EEEEEEEEEvNT_6ParamsE$_ZZN5flash25CollectiveMainloopFwdSm90ILi2EN4cute5tupleIJNS1_1CILi1EEES4_S4_EEENS2_IJNS3_ILi64EEES6_S6_EEELi512EN7cutlass6half_tEfNS8_4arch4Sm90ELb0ELb1ELb1ELb0ELb0ELb0ELb1ELb0ELb0ELb1ELb0ELb0EE3mmaINS_16FlashAttnFwdSm90ISC_NS_21CollectiveEpilogueFwdINS2_IJS6_NS3_ILi512EEES6_EEES5_S9_SB_Li256ELb0ELb1ELb0ELb0EEENS_30DynamicPersistentTileSchedulerILi256ELi128ELb0ELb1ELb1EEEE13SharedStorageENS1_6TensorINS1_11ArrayEngineIfLm128EEENS1_6LayoutINS2_IJNS2_IJNS3_ILi2EEESR_NS3_ILi32EEEEEES4_S4_EEENS2_IJNS2_IJS4_SR_NS3_ILi4EEEEEENS3_ILi0EEESX_EEEEEEENS_7SoftmaxILi2ELi0EEEEEbRKNSC_6ParamsENS8_25PipelineTmaAsyncNoClusterILi2ENS8_16PipelineTmaAsyncILi2EEEEES19_RNS8_13PipelineStateILj2EEERT0_RT1_iRiRKNS_16SeqlenInfoQKNewKILb0ELb0EEENS2_IJiiiiEEERT_ENKUliT_T0_T1_E_clIZSD_ISM_S10_S12_EbS15_S19_S19_S1C_S1E_S1G_iS1H_S1L_S1M_S1O_EUlRS1P_iE1_NS3_ILb0EEENS3_ILb1EEEEEDaiS1P_S1Q_S1R_:
[----:B------:R-:W-:Y:S05]  /*32490*/  YIELD ;  /* 0x0000000000007946 */ /* 0x000fea0003800000 */
[----:B------:R-:W-:Y:S02]  /*324a0*/  ULDC UR4, c[0x0][0x20] ;  /* 0x0000080000047ab9 */ /* 0x000fe40000000800 */
[----:B------:R-:W-:-:S05]  /*324b0*/  VIADD R8, R8, -UR4 ;  /* 0x8000000408087c36 */ /* 0x000fca0008000000 */
[----:B------:R-:W2:Y:S01]  /*324c0*/  LDL.64 R10, [R8] ;  /* 0x00000000080a7983 */ /* 0x000ea20000100a00 */
[----:B------:R-:W0:Y:S02]  /*324d0*/  LDC.64 R4, c[0x0][0x208] ;  /* 0x00008200ff047b82 */ /* 0x000e240000000a00 */
[----:B0-----:R-:W-:Y:S02]  /*324e0*/  R2UR UR4, R4 ;  /* 0x00000000040472ca */ /* 0x001fe400000e0000 */
[----:B------:R-:W-:-:S13]  /*324f0*/  R2UR UR5, R5 ;  /* 0x00000000050572ca */ /* 0x000fda00000e0000 */
[----:B--2---:R-:W2:Y:S01]  /*32500*/  LD.E R9, desc[UR4][R10.64] ;  /* 0x000000040a097980 */ /* 0x004ea2000c101900 */
[----:B------:R-:W-:Y:S02]  /*32510*/  R2UR UR4, R4 ;  /* 0x00000000040472ca */ /* 0x000fe400000e0000 */
[----:B------:R-:W-:-:S13]  /*32520*/  R2UR UR5, R5 ;  /* 0x00000000050572ca */ /* 0x000fda00000e0000 */
[----:B------:R-:W3:Y:S01]  /*32530*/  LD.E R12, desc[UR4][R10.64+0x8] ;  /* 0x000008040a0c7980 */ /* 0x000ee2000c101900 */
[----:B--2---:R-:W-:-:S05]  /*32540*/  VIADD R21, R9, 0x1 ;  /* 0x0000000109157836 */ /* 0x004fca0000000000 */
[----:B------:R-:W-:-:S13]  /*32550*/  ISETP.NE.AND P1, PT, R21, 0x2, PT ;  /* 0x000000021500780c */ /* 0x000fda0003f25270 */
[----:B------:R-:W-:Y:S02]  /*32560*/  @!P1 R2UR UR6, R4 ;  /* 0x00000000040692ca */ /* 0x000fe400000e0000 */
[----:B------:R-:W-:-:S13]  /*32570*/  @!P1 R2UR UR7, R5 ;  /* 0x00000000050792ca */ /* 0x000fda00000e0000 */
[----:B------:R-:W2:Y:S01]  /*32580*/  @!P1 LD.E R13, desc[UR6][R10.64+0x4] ;  /* 0x000004060a0d9980 */ /* 0x000ea2000c101900 */
[C---:B------:R-:W-:Y:S02]  /*32590*/  R2UR UR4, R4.reuse ;  /* 0x00000000040472ca */ /* 0x040fe400000e0000 */
[C---:B------:R-:W-:Y:S02]  /*325a0*/  R2UR UR5, R5.reuse ;  /* 0x00000000050572ca */ /* 0x040fe400000e0000 */
[C---:B------:R-:W-:Y:S02]  /*325b0*/  R2UR UR6, R4.reuse ;  /* 0x00000000040672ca */ /* 0x040fe400000e0000 */
[C---:B------:R-:W-:Y:S02]  /*325c0*/  R2UR UR7, R5.reuse ;  /* 0x00000000050772ca */ /* 0x040fe400000e0000 */
[----:B------:R-:W-:Y:S02]  /*325d0*/  @!P1 R2UR UR8, R4 ;  /* 0x00000000040892ca */ /* 0x000fe400000e0000 */
[----:B------:R-:W-:-:S02]  /*325e0*/  @!P1 R2UR UR9, R5 ;  /* 0x00000000050992ca */ /* 0x000fc400000e0000 */
[----:B------:R-:W-:Y:S02]  /*325f0*/  @!P1 R2UR UR10, R4 ;  /* 0x00000000040a92ca */ /* 0x000fe400000e0000 */
[----:B------:R-:W-:Y:S01]  /*32600*/  @!P1 R2UR UR11, R5 ;  /* 0x00000000050b92ca */ /* 0x000fe200000e0000 */
[----:B---3--:R-:W-:Y:S01]  /*32610*/  VIADD R25, R12, 0x1 ;  /* 0x000000010c197836 */ /* 0x008fe20000000000 */
[----:B------:R-:W-:Y:S04]  /*32620*/  ST.E desc[UR4][R10.64], R21 ;  /* 0x000000150a007985 */ /* 0x000fe8000c101904 */
[----:B------:R-:W-:Y:S04]  /*32630*/  ST.E desc[UR6][R10.64+0x8], R25 ;  /* 0x000008190a007985 */ /* 0x000fe8000c101906 */
[----:B------:R-:W-:Y:S01]  /*32640*/  @!P1 ST.E desc[UR8][R10.64], RZ ;  /* 0x000000ff0a009985 */ /* 0x000fe2000c101908 */
[----:B--2---:R-:W-:-:S05]  /*32650*/  @!P1 LOP3.LUT R27, R13, 0x1, RZ, 0x3c, !PT ;  /* 0x000000010d1b9812 */ /* 0x004fca00078e3cff */
[----:B------:R0:W-:Y:S04]  /*32660*/  @!P1 ST.E desc[UR10][R10.64+0x4], R27 ;  /* 0x0000041b0a009985 */ /* 0x0001e8000c10190a */
[----:B------:R-:W2:Y:S01]  /*32670*/  LDL.64 R14, [R8+0x18] ;  /* 0x00001800080e7983 */ /* 0x000ea20000100a00 */
[----:B------:R-:W-:Y:S02]  /*32680*/  R2UR UR4, R4 ;  /* 0x00000000040472ca */ /* 0x000fe400000e0000 */
[----:B------:R-:W-:Y:S01]  /*32690*/  R2UR UR5, R5 ;  /* 0x00000000050572ca */ /* 0x000fe200000e0000 */
[----:B------:R-:W3:-:S12]  /*326a0*/  LDL.64 R12, [R8] ;  /* 0x00000000080c7983 */ /* 0x000ed80000100a00 */
[----:B--2---:R-:W2:Y:S01]  /*326b0*/  LD.E R24, desc[UR4][R14.64+0x1c] ;  /* 0x00001c040e187980 */ /* 0x004ea2000c101900 */
[C---:B------:R-:W-:Y:S02]  /*326c0*/  R2UR UR4, R4.reuse ;  /* 0x00000000040472ca */ /* 0x040fe400000e0000 */
[C---:B------:R-:W-:Y:S02]  /*326d0*/  R2UR UR5, R5.reuse ;  /* 0x00000000050572ca */ /* 0x040fe400000e0000 */
[----:B------:R-:W-:Y:S02]  /*326e0*/  R2UR UR6, R4 ;  /* 0x00000000040672ca */ /* 0x000fe400000e0000 */
[----:B------:R-:W-:Y:S01]  /*326f0*/  R2UR UR7, R5 ;  /* 0x00000000050772ca */ /* 0x000fe200000e0000 */
[----:B------:R-:W-:Y:S01]  /*32700*/  BSSY B3, `(.L_x_5518) ;  /* 0x0000009000037945 */ /* 0x000fe20003800000 */
[----:B0-----:R-:W-:Y:S02]  /*32710*/  IMAD.MOV.U32 R10, RZ, RZ, R17 ;  /* 0x000000ffff0a7224 */ /* 0x001fe400078e0011 */
[----:B------:R-:W-:-:S05]  /*32720*/  IMAD.MOV.U32 R11, RZ, RZ, R23 ;  /* 0x000000ffff0b7224 */ /* 0x000fca00078e0017 */
[----:B---3--:R0:W5:Y:S04]  /*32730*/  LD.E R26, desc[UR4][R12.64] ;  /* 0x000000040c1a7980 */ /* 0x008168000c101900 */
[----:B------:R0:W5:Y:S01]  /*32740*/  LD.E R21, desc[UR6][R12.64+0x4] ;  /* 0x000004060c157980 */ /* 0x000162000c101900 */
[----:B--2---:R-:W-:-:S04]  /*32750*/  LOP3.LUT R24, R24, 0x1, RZ, 0xfc, !PT ;  /* 0x0000000118187812 */ /* 0x004fc800078efcff */
[----:B------:R-:W-:-:S13]  /*32760*/  ISETP.NE.AND P1, PT, R24, 0x3, PT ;  /* 0x000000031800780c */ /* 0x000fda0003f25270 */
[----:B0-----:R-:W-:Y:S05]  /*32770*/  @!P1 BRA `(.L_x_5519) ;  /* 0x0000000000049947 */ /* 0x001fea0003800000 */
[----:B------:R-:W-:Y:S01]  /*32780*/  BPT.TRAP 0x1 ;  /* 0x000000040000795c */ /* 0x000fe20000300000 */
.L_x_5519:
[----:B------:R-:W-:Y:S05]  /*32790*/  BSYNC B3 ;  /* 0x0000000000037941 */ /* 0x000fea0003800000 */
.L_x_5518:
[----:B------:R-:W-:Y:S02]  /*327a0*/  R2UR UR4, R4 ;  /* 0x00000000040472ca */ /* 0x000fe400000e0000 */
[----:B------:R-:W-:-:S13]  /*327b0*/  R2UR UR5, R5 ;  /* 0x00000000050572ca */ /* 0x000fda00000e0000 */
[----:B------:R-:W2:Y:S01]  /*327c0*/  LD.E.64 R24, desc[UR4][R14.64+0x8] ;  /* 0x000008040e187980 */ /* 0x000ea2000c101b00 */
[----:B-----5:R-:W-:Y:S02]  /*327d0*/  SHF.L.U32 R27, R21, 0x1f, RZ ;  /* 0x0000001f151b7819 */ /* 0x020fe400000006ff */
[----:B--2---:R-:W-:-:S05]  /*327e0*/  MOV R25, R24 ;  /* 0x0000001800197202 */ /* 0x004fca0000000f00 */
[----:B------:R-:W-:-:S04]  /*327f0*/  IMAD R26, R26, 0x8, R25 ;  /* 0x000000081a1a7824 */ /* 0x000fc800078e0219 */
[----:B------:R0:W1:Y:S01]  /*32800*/  SYNCS.PHASECHK.TRANS64.TRYWAIT P1, [R26+URZ], R27 ;  /* 0x0000001b1a0075a7 */ /* 0x000062000802017f */
[----:B------:R-:W2:Y:S01]  /*32810*/  LD.E R25, desc[UR4][R14.64+0x1c] ;  /* 0x00001c040e197980 */ /* 0x000ea2000c101900 */
[----:B------:R-:W-:Y:S02]  /*32820*/  R2UR UR6, R4 ;  /* 0x00000000040672ca */ /* 0x000fe400000e0000 */
[----:B------:R-:W-:Y:S01]  /*32830*/  R2UR UR7, R5 ;  /* 0x00000000050772ca */ /* 0x000fe200000e0000 */
[----:B------:R0:W5:Y:S01]  /*32840*/  LD.E R21, desc[UR4][R12.64] ;  /* 0x000000040c157980 */ /* 0x000162000c101900 */
[----:B------:R-:W-:Y:S11]  /*32850*/  BSSY B3, `(.L_x_5520) ;  /* 0x0000006000037945 */ /* 0x000ff60003800000 */
[----:B------:R0:W5:Y:S01]  /*32860*/  LD.E R24, desc[UR6][R12.64+0x4] ;  /* 0x000004060c187980 */ /* 0x000162000c101900 */
[----:B--2---:R-:W-:-:S04]  /*32870*/  LOP3.LUT R25, R25, 0x1, RZ, 0xfc, !PT ;  /* 0x0000000119197812 */ /* 0x004fc800078efcff */
[----:B------:R-:W-:-:S13]  /*32880*/  ISETP.NE.AND P2, PT, R25, 0x3, PT ;  /* 0x000000031900780c */ /* 0x000fda0003f45270 */
[----:B01----:R-:W-:Y:S05]  /*32890*/  @!P2 BRA `(.L_x_5521) ;  /* 0x000000000004a947 */ /* 0x003fea0003800000 */
[----:B------:R-:W-:Y:S01]  /*328a0*/  BPT.TRAP 0x1 ;  /* 0x000000040000795c */ /* 0x000fe20000300000 */
.L_x_5521:
[----:B------:R-:W-:Y:S05]  /*328b0*/  BSYNC B3 ;  /* 0x0000000000037941 */ /* 0x000fea0003800000 */
.L_x_5520:
[----:B------:R-:W-:Y:S04]  /*328c0*/  BSSY B3, `(.L_x_5522) ;  /* 0x000000a000037945 */ /* 0x000fe80003800000 */
[----:B------:R-:W-:Y:S05]  /*328d0*/  @P1 BRA `(.L_x_5523) ;  /* 0x0000000000201947 */ /* 0x000fea0003800000 */
[----:B------:R-:W-:Y:S02]  /*328e0*/  R2UR UR4, R4 ;  /* 0x00000000040472ca */ /* 0x000fe400000e0000 */
[----:B------:R-:W-:-:S13]  /*328f0*/  R2UR UR5, R5 ;  /* 0x00000000050572ca */ /* 0x000fda00000e0000 */
[----:B------:R-:W2:Y:S01]  /*32900*/  LD.E.64 R14, desc[UR4][R14.64+0x8] ;  /* 0x000008040e0e7980 */ /* 0x000ea2000c101b00 */
[----:B-----5:R-:W-:Y:S02]  /*32910*/  SHF.L.U32 R24, R24, 0x1f, RZ ;  /* 0x0000001f18187819 */ /* 0x020fe400000006ff */
[----:B--2---:R-:W-:-:S05]  /*32920*/  MOV R12, R14 ;  /* 0x0000000e000c7202 */ /* 0x004fca0000000f00 */
[----:B------:R-:W-:-:S04]  /*32930*/  IMAD R21, R21, 0x8, R12 ;  /* 0x0000000815157824 */ /* 0x000fc800078e020c */
[----:B------:R-:W0:Y:S02]  /*32940*/  SYNCS.PHASECHK.TRANS64.TRYWAIT P1, [R21+URZ], R24 ;  /* 0x00000018150075a7 */ /* 0x000e24000802017f */
[----:B0-----:R-:W-:Y:S05]  /*32950*/  @!P1 BRA `(.L_x_5524) ;  /* 0x0000011800089947 */ /* 0x001fea0003800000 */
.L_x_5523:
[----:B------:R-:W-:Y:S05]  /*32960*/  BSYNC B3 ;  /* 0x0000000000037941 */ /* 0x000fea0003800000 */
.L_x_5522:
[----:B0----5:R-:W2:Y:S04]  /*32970*/  LDL.64 R24, [R8] ;  /* 0x0000000008187983 */ /* 0x021ea80000100a00 */
[----:B------:R-:W3:Y:S01]  /*32980*/  LDL.64 R14, [R8+0x28] ;  /* 0x00002800080e7983 */ /* 0x000ee20000100a00 */
[C---:B------:R-:W-:Y:S02]  /*32990*/  R2UR UR6, R4.reuse ;  /* 0x00000000040672ca */ /* 0x040fe400000e0000 */
[C---:B------:R-:W-:Y:S01]  /*329a0*/  R2UR UR7, R5.reuse ;  /* 0x00000000050772ca */ /* 0x040fe200000e0000 */
[----:B------:R-:W4:Y:S01]  /*329b0*/  LDL.64 R12, [R8+0x20] ;  /* 0x00002000080c7983 */ /* 0x000f220000100a00 */
[C---:B------:R-:W-:Y:S02]  /*329c0*/  R2UR UR4, R4.reuse ;  /* 0x00000000040472ca */ /* 0x040fe400000e0000 */
[----:B------:R-:W-:Y:S01]  /*329d0*/  R2UR UR5, R5 ;  /* 0x00000000050572ca */ /* 0x000fe200000e0000 */
[----:B------:R-:W4:Y:S08]  /*329e0*/  LDL.64 R56, [R8+0x8] ;  /* 0x0000080008387983 */ /* 0x000f300000100a00 */
[----:B--2---:R-:W2:Y:S04]  /*329f0*/  LD.E R25, desc[UR6][R24.64] ;  /* 0x0000000618197980 */ /* 0x004ea8000c101900 */
[----:B---3--:R-:W2:Y:S01]  /*32a00*/  LD.E.64 R58, desc[UR4][R14.64] ;  /* 0x000000040e3a7980 */ /* 0x008ea2000c101b00 */
[----:B------:R-:W-:Y:S05]  /*32a10*/  WARPSYNC.ALL ;  /* 0x0000000000007948 */ /* 0x000fea0003800000 */
[----:B------:R-:W-:-:S02]  /*32a20*/  R2UR UR4, R4 ;  /* 0x00000000040472ca */ /* 0x000fc400000e0000 */
[C---:B------:R-:W-:Y:S02]  /*32a30*/  R2UR UR5, R5.reuse ;  /* 0x00000000050572ca */ /* 0x040fe400000e0000 */
[----:B------:R-:W-:Y:S02]  /*32a40*/  R2UR UR6, R4 ;  /* 0x00000000040672ca */ /* 0x000fe400000e0000 */
[----:B------:R-:W-:-:S09]  /*32a50*/  R2UR UR7, R5 ;  /* 0x00000000050772ca */ /* 0x000fd200000e0000 */
[----:B----4-:R0:W-:Y:S04]  /*32a60*/  ST.E desc[UR4][R56.64], RZ ;  /* 0x000000ff38007985 */ /* 0x0101e8000c101904 */
[----:B------:R-:W3:Y:S01]  /*32a70*/  LD.E.64 R14, desc[UR6][R12.64] ;  /* 0x000000060c0e7980 */ /* 0x000ee2000c101b00 */
[----:B--2---:R-:W-:Y:S01]  /*32a80*/  IMAD R58, R25, 0x200, R58 ;  /* 0x00000200193a7824 */ /* 0x004fe200078e023a */
[----:B------:R-:W-:Y:S01]  /*32a90*/  R2UR UR7, R59 ;  /* 0x000000003b0772ca */ /* 0x000fe200000e0000 */
[----:B------:R-:W-:Y:S01]  /*32aa0*/  WARPGROUP.ARRIVE ;  /* 0x00000000000079c5 */ /* 0x000fe20000000000 */
[----:B------:R-:W-:Y:S01]  /*32ab0*/  R2UR UR8, R4 ;  /* 0x00000000040872ca */ /* 0x000fe200000e0000 */
[----:B------:R-:W-:Y:S01]  /*32ac0*/  IMAD.MOV.U32 R21, RZ, RZ, 0x1 ;  /* 0x00000001ff157424 */ /* 0x000fe200078e00ff */
[----:B------:R-:W-:-:S02]  /*32ad0*/  R2UR UR6, R58 ;  /* 0x000000003a0672ca */ /* 0x000fc400000e0000 */
[C---:B------:R-:W-:Y:S02]  /*32ae0*/  R2UR UR9, R5.reuse ;  /* 0x00000000050972ca */ /* 0x040fe400000e0000 */
[----:B------:R-:W-:Y:S02]  /*32af0*/  R2UR UR10, R4 ;  /* 0x00000000040a72ca */ /* 0x000fe400000e0000 */
[----:B------:R-:W-:Y:S02]  /*32b00*/  R2UR UR11, R5 ;  /* 0x00000000050b72ca */ /* 0x000fe400000e0000 */
[----:B---3--:R-:W-:Y:S02]  /*32b10*/  R2UR UR4, R14 ;  /* 0x000000000e0472ca */ /* 0x008fe400000e0000 */
[----:B------:R-:W-:-:S13]  /*32b20*/  R2UR UR5, R15 ;  /* 0x000000000f0572ca */ /* 0x000fda00000e0000 */
[----:B------:R-:W-:Y:S03]  /*32b30*/  HGMMA.64x64x16.F32 R24, gdesc[UR4], RZ, !UPT, gsb0 ;  /* 0x00e00000041879f0 */ /* 0x000fe6000c0008ff */
[----:B------:R-:W-:Y:S02]  /*32b40*/  WARPGROUP.DEPBAR.LE gsb0, 0x0 ;  /* 0x00008000000079c5 */ /* 0x000fe40000010000 */
[----:B------:R0:W-:Y:S04]  /*32b50*/  ST.E desc[UR8][R56.64], R21 ;  /* 0x0000001538007985 */ /* 0x0001e8000c101908 */
[----:B------:R-:W2:Y:S01]  /*32b60*/  LD.E.64 R14, desc[UR10][R12.64] ;  /* 0x0000000a0c0e7980 */ /* 0x000ea2000c101b00 */
[----:B------:R-:W-:Y:S01]  /*32b70*/  VIADD R60, R58, 0x2 ;  /* 0x000000023a3c7836 */ /* 0x000fe20000000000 */
[----:B------:R-:W-:Y:S01]  /*32b80*/  WARPGROUP.ARRIVE ;  /* 0x00000000000079c5 */ /* 0x000fe20000000000 */
[----:B------:R-:W-:Y:S01]  /*32b90*/  IMAD.MOV.U32 R61, RZ, RZ, R59 ;  /* 0x000000ffff3d7224 */ /* 0x000fe200078e003b */
[----:B------:R-:W-:-:S02]  /*32ba0*/  R2UR UR8, R4 ;  /* 0x00000000040872ca */ /* 0x000fc400000e0000 */
[----:B------:R-:W-:Y:S02]  /*32bb0*/  R2UR UR6, R60 ;  /* 0x000000003c0672ca */ /* 0x000fe400000e0000 */
[----:B------:R-:W-:Y:S02]  /*32bc0*/  R2UR UR7, R61 ;  /* 0x000000003d0772ca */ /* 0x000fe400000e0000 */
[C---:B------:R-:W-:Y:S02]  /*32bd0*/  R2UR UR9, R5.reuse ;  /* 0x00000000050972ca */ /* 0x040fe400000e0000 */
[----:B------:R-:W-:Y:S02]  /*32be0*/  R2UR UR10, R4 ;  /* 0x00000000040a72ca */ /* 0x000fe400000e0000 */
[----:B------:R-:W-:Y:S01]  /*32bf0*/  R2UR UR11, R5 ;  /* 0x00000000050b72ca */ /* 0x000fe200000e0000 */
[----:B--2---:R-:W-:Y:S01]  /*32c00*/  VIADD R14, R14, 0x2 ;  /* 0x000000020e0e7836 */ /* 0x004fe20000000000 */
[----:B------:R-:W-:-:S04]  /*32c10*/  R2UR UR5, R15 ;  /* 0x000000000f0572ca */ /* 0x000fc800000e0000 */
[----:B------:R-:W-:-:S13]  /*32c20*/  R2UR UR4, R14 ;  /* 0x000000000e0472ca */ /* 0x000fda00000e0000 */
[----:B------:R-:W-:Y:S03]  /*32c30*/  HGMMA.64x64x16.F32 R24, gdesc[UR4], R24, gsb0 ;  /* 0x00e00000041879f0 */ /* 0x000fe60008000818 */
        /* <DEDUP_REMOVED lines=20> */
[----:B------:R-:W-:Y:S01]  /*32d80*/  R2UR UR7, R59 ;  /* 0x000000003b0772ca */ /* 0x000fe200000e0000 */
[----:B------:R-:W-:Y:S01]  /*32d90*/  WARPGROUP.ARRIVE ;  /* 0x00000000000079c5 */ /* 0x000fe20000000000 */
[----:B------:R-:W-:-:S02]  /*32da0*/  R2UR UR8, R4 ;  /* 0x00000000040872ca */ /* 0x000fc400000e0000 */
        /* <DEDUP_REMOVED lines=8> */
[----:B------:R-:W2:Y:S01]  /*32e30*/  LDL.64 R14, [R8+0x40] ;  /* 0x00004000080e7983 */ /* 0x000ea20000100a00 */
[----:B------:R-:W-:-:S02]  /*32e40*/  R2UR UR4, R4 ;  /* 0x00000000040472ca */ /* 0x000fc400000e0000 */
[----:B------:R-:W-:Y:S01]  /*32e50*/  R2UR UR5, R5 ;  /* 0x00000000050572ca */ /* 0x000fe200000e0000 */
[----:B------:R-:W3:-:S12]  /*32e60*/  LDL.64 R12, [R8] ;  /* 0x00000000080c7983 */ /* 0x000ed80000100a00 */
[----:B--2---:R-:W2:Y:S01]  /*32e70*/  LD.E R60, desc[UR4][R14.64+0x1c] ;  /* 0x00001c040e3c7980 */ /* 0x004ea2000c101900 */
[C---:B------:R-:W-:Y:S02]  /*32e80*/  R2UR UR4, R4.reuse ;  /* 0x00000000040472ca */ /* 0x040fe400000e0000 */
[C---:B------:R-:W-:Y:S02]  /*32e90*/  R2UR UR5, R5.reuse ;  /* 0x00000000050572ca */ /* 0x040fe400000e0000 */
[----:B------:R-:W-:Y:S02]  /*32ea0*/  R2UR UR6, R4 ;  /* 0x00000000040672ca */ /* 0x000fe400000e0000 */
[----:B------:R-:W-:Y:S01]  /*32eb0*/  R2UR UR7, R5 ;  /* 0x00000000050772ca */ /* 0x000fe200000e0000 */
[----:B------:R-:W-:Y:S08]  /*32ec0*/  BSSY B3, `(.L_x_5525) ;  /* 0x0000007000037945 */ /* 0x000ff00003800000 */
[----:B---3--:R0:W5:Y:S04]  /*32ed0*/  LD.E R58, desc[UR4][R12.64] ;  /* 0x000000040c3a7980 */ /* 0x008168000c101900 */
[----:B------:R0:W5:Y:S01]  /*32ee0*/  LD.E R59, desc[UR6][R12.64+0x4] ;  /* 0x000004060c3b7980 */ /* 0x000162000c101900 */
[----:B--2---:R-:W-:-:S04]  /*32ef0*/  LOP3.LUT R60, R60, 0x1, RZ, 0xfc, !PT ;  /* 0x000000013c3c7812 */ /* 0x004fc800078efcff */
[----:B------:R-:W-:-:S13]  /*32f00*/  ISETP.NE.AND P1, PT, R60, 0x3, PT ;  /* 0x000000033c00780c */ /* 0x000fda0003f25270 */
[----:B0-----:R-:W-:Y:S05]  /*32f10*/  @!P1 BRA `(.L_x_5526) ;  /* 0x0000000000049947 */ /* 0x001fea0003800000 */
[----:B------:R-:W-:Y:S01]  /*32f20*/  BPT.TRAP 0x1 ;  /* 0x000000040000795c */ /* 0x000fe20000300000 */
.L_x_5526:
[----:B------:R-:W-:Y:S05]  /*32f30*/  BSYNC B3 ;  /* 0x0000000000037941 */ /* 0x000fea0003800000 */
.L_x_5525:
        /* <DEDUP_REMOVED lines=17> */
.L_x_5528:
[----:B------:R-:W-:Y:S05]  /*33050*/  BSYNC B3 ;  /* 0x0000000000037941 */ /* 0x000fea0003800000 */
.L_x_5527:
        /* <DEDUP_REMOVED lines=10> */
.L_x_5530:
[----:B------:R-:W-:Y:S05]  /*33100*/  BSYNC B3 ;  /* 0x0000000000037941 */ /* 0x000fea0003800000 */
.L_x_5529:
[----:B------:R-:W2:Y:S04]  /*33110*/  LDL.64 R60, [R8] ;  /* 0x00000000083c7983 */ /* 0x000ea80000100a00 */
[----:B------:R-:W0:Y:S04]  /*33120*/  LDL.64 R58, [R8+0x58] ;  /* 0x00005800083a7983 */ /* 0x000e280000100a00 */
[----:B------:R-:W3:Y:S04]  /*33130*/  LDL.64 R12, [R8+0x48] ;  /* 0x00004800080c7983 */ /* 0x000ee80000100a00 */
[----:B------:R-:W4:Y:S01]  /*33140*/  LDL.64 R14, [R8+0x50] ;  /* 0x00005000080e7983 */ /* 0x000f220000100a00 */
[----:B------:R-:W-:-:S02]  /*33150*/  R2UR UR6, R4 ;  /* 0x00000000040672ca */ /* 0x000fc400000e0000 */
[C---:B------:R-:W-:Y:S02]  /*33160*/  R2UR UR7, R5.reuse ;  /* 0x00000000050772ca */ /* 0x040fe400000e0000 */
[----:B------:R-:W-:Y:S02]  /*33170*/  R2UR UR4, R4 ;  /* 0x00000000040472ca */ /* 0x000fe400000e0000 */
[----:B------:R-:W-:-:S09]  /*33180*/  R2UR UR5, R5 ;  /* 0x00000000050572ca */ /* 0x000fd200000e0000 */
[----:B--2---:R-:W2:Y:S04]  /*33190*/  LD.E R61, desc[UR6][R60.64] ;  /* 0x000000063c3d7980 */ /* 0x004ea8000c101900 */
[----:B0----5:R-:W2:Y:S01]  /*331a0*/  LD.E.64 R56, desc[UR4][R58.64] ;  /* 0x000000043a387980 */ /* 0x021ea2000c101b00 */
[----:B------:R-:W-:Y:S05]  /*331b0*/  WARPSYNC.ALL ;  /* 0x0000000000007948 */ /* 0x000fea0003800000 */
[----:B------:R-:W-:-:S02]  /*331c0*/  R2UR UR6, R4 ;  /* 0x00000000040672ca */ /* 0x000fc400000e0000 */
[C---:B------:R-:W-:Y:S02]  /*331d0*/  R2UR UR7, R5.reuse ;  /* 0x00000000050772ca */ /* 0x040fe400000e0000 */
[----:B------:R-:W-:Y:S02]  /*331e0*/  R2UR UR4, R4 ;  /* 0x00000000040472ca */ /* 0x000fe400000e0000 */
[----:B------:R-:W-:-:S09]  /*331f0*/  R2UR UR5, R5 ;  /* 0x00000000050572ca */ /* 0x000fd200000e0000 */
[----:B---3--:R-:W3:Y:S04]  /*33200*/  LD.E R64, desc[UR6][R12.64] ;  /* 0x000000060c407980 */ /* 0x008ee8000c101900 */
[----:B----4-:R-:W4:Y:S01]  /*33210*/  LD.E.64 R62, desc[UR4][R14.64] ;  /* 0x000000040e3e7980 */ /* 0x010f22000c101b00 */
[----:B------:R-:W-:Y:S01]  /*33220*/  WARPGROUP.ARRIVE ;  /* 0x00000000000079c5 */ /* 0x000fe20000000000 */
[C---:B------:R-:W-:Y:S02]  /*33230*/  R2UR UR8, R4.reuse ;  /* 0x00000000040872ca */ /* 0x040fe400000e0000 */
[----:B------:R-:W-:Y:S02]  /*33240*/  R2UR UR9, R5 ;  /* 0x00000000050972ca */ /* 0x000fe400000e0000 */
[----:B------:R-:W-:-:S02]  /*33250*/  R2UR UR10, R4 ;  /* 0x00000000040a72ca */ /* 0x000fc400000e0000 */
[----:B------:R-:W-:Y:S01]  /*33260*/  R2UR UR11, R5 ;  /* 0x00000000050b72ca */ /* 0x000fe200000e0000 */
[----:B--2---:R-:W-:Y:S01]  /*33270*/  IMAD R56, R61, 0x1000, R56 ;  /* 0x000010003d387824 */ /* 0x004fe200078e0238 */
[----:B------:R-:W-:-:S04]  /*33280*/  R2UR UR7, R57 ;  /* 0x00000000390772ca */ /* 0x000fc800000e0000 */
[----:B------:R-:W-:Y:S02]  /*33290*/  R2UR UR6, R56 ;  /* 0x00000000380672ca */ /* 0x000fe400000e0000 */
[----:B---3--:R-:W-:Y:S02]  /*332a0*/  ISETP.NE.U32.AND P1, PT, R64, RZ, PT ;  /* 0x000000ff4000720c */ /* 0x008fe40003f25070 */
[----:B----4-:R-:W-:Y:S02]  /*332b0*/  R2UR UR4, R62 ;  /* 0x000000003e0472ca */ /* 0x010fe400000e0000 */
[----:B------:R-:W-:-:S09]  /*332c0*/  R2UR UR5, R63 ;  /* 0x000000003f0572ca */ /* 0x000fd200000e0000 */
[----:B------:R-:W-:-:S05]  /*332d0*/  VOTEU.ANY UP0, P1 ;  /* 0x00000000003f7886 */ /* 0x000fca0000800100 */
[----:B------:R-:W-:Y:S03]  /*332e0*/  HGMMA.64x64x16.F32 R24, gdesc[UR4], R24, UP0, gsb0 ;  /* 0x00e00000041879f0 */ /* 0x000fe6000b800818 */
[----:B------:R-:W-:Y:S02]  /*332f0*/  WARPGROUP.DEPBAR.LE gsb0, 0x0 ;  /* 0x00008000000079c5 */ /* 0x000fe40000010000 */
[----:B------:R-:W-:Y:S04]  /*33300*/  ST.E desc[UR8][R12.64], R21 ;  /* 0x000000150c007985 */ /* 0x000fe8000c101908 */
        /* <DEDUP_REMOVED lines=242> */
[----:B------:R-:W-:Y:S01]  /*34230*/  UMOV UR4, 0x1 ;  /* 0x0000000100047882 */ /* 0x000fe20000000000 */
[----:B------:R-:W-:Y:S01]  /*34240*/  IMAD.MOV.U32 R63, RZ, RZ, R57 ;  /* 0x000000ffff3f7224 */ /* 0x000fe200078e0039 */
[----:B------:R-:W0:Y:S01]  /*34250*/  S2R R58, SR_TID.X ;  /* 0x00000000003a7919 */ /* 0x000e220000002100 */
[----:B------:R-:W-:Y:S01]  /*34260*/  UISETP.NE.U32.AND UP0, UPT, UR4, URZ, UPT ;  /* 0x0000003f0400728c */ /* 0x000fe2000bf05070 */
[----:B------:R-:W-:Y:S01]  /*34270*/  WARPGROUP.ARRIVE ;  /* 0x00000000000079c5 */ /* 0x000fe20000000000 */
[----:B------:R-:W-:-:S02]  /*34280*/  R2UR UR6, R4 ;  /* 0x00000000040672ca */ /* 0x000fc400000e0000 */
[----:B------:R-:W-:Y:S02]  /*34290*/  R2UR UR11, R63 ;  /* 0x000000003f0b72ca */ /* 0x000fe400000e0000 */
[C---:B------:R-:W-:Y:S02]  /*342a0*/  R2UR UR7, R5.reuse ;  /* 0x00000000050772ca */ /* 0x040fe400000e0000 */
[----:B------:R-:W-:Y:S02]  /*342b0*/  R2UR UR12, R4 ;  /* 0x00000000040c72ca */ /* 0x000fe400000e0000 */
[----:B------:R-:W-:Y:S02]  /*342c0*/  R2UR UR13, R5 ;  /* 0x00000000050d72ca */ /* 0x000fe400000e0000 */
[----:B0-----:R-:W-:-:S06]  /*342d0*/  SHF.R.U32.HI R59, RZ, 0x7, R58 ;  /* 0x00000007ff3b7819 */ /* 0x001fcc000001163a */
[----:B------:R-:W0:Y:S02]  /*342e0*/  SHFL.IDX PT, R59, R59, RZ, 0x1f ;  /* 0x00001fff3b3b7589 */ /* 0x000e2400000e0000 */
[----:B0-----:R-:W-:-:S04]  /*342f0*/  ISETP.GT.AND P1, PT, R59, 0x7f, PT ;  /* 0x0000007f3b00780c */ /* 0x001fc80003f24270 */
[----:B------:R-:W-:-:S05]  /*34300*/  SEL R65, RZ, 0x2, !P1 ;  /* 0x00000002ff417807 */ /* 0x000fca0004800000 */
[----:B------:R-:W-:-:S05]  /*34310*/  IMAD.IADD R62, R65, 0x1, R64 ;  /* 0x00000001413e7824 */ /* 0x000fca00078e0240 */
[----:B------:R-:W-:Y:S02]  /*34320*/  R2UR UR10, R62 ;  /* 0x000000003e0a72ca */ /* 0x000fe400000e0000 */
[----:B--2---:R-:W-:Y:S02]  /*34330*/  IADD3 R60, R65, 0x800, R60 ;  /* 0x00000800413c7810 */ /* 0x004fe40007ffe03c */
[----:B------:R-:W-:Y:S02]  /*34340*/  R2UR UR9, R61 ;  /* 0x000000003d0972ca */ /* 0x000fe400000e0000 */
[----:B------:R-:W-:-:S13]  /*34350*/  R2UR UR8, R60 ;  /* 0x000000003c0872ca */ /* 0x000fda00000e0000 */
[----:B------:R-:W-:Y:S03]  /*34360*/  HGMMA.64x64x16.F32 R24, gdesc[UR8], R24, UP0, gsb0 ;  /* 0x00e00000081879f0 */ /* 0x000fe6000b800818 */
[----:B------:R-:W-:Y:S02]  /*34370*/  WARPGROUP.DEPBAR.LE gsb0, 0x0 ;  /* 0x00008000000079c5 */ /* 0x000fe40000010000 */
[----:B------:R-:W-:Y:S04]  /*34380*/  ST.E desc[UR6][R12.64], R21 ;  /* 0x000000150c007985 */ /* 0x000fe8000c101906 */
[----:B------:R-:W2:Y:S01]  /*34390*/  LD.E.64 R60, desc[UR12][R14.64] ;  /* 0x0000000c0e3c7980 */ /* 0x000ea2000c101b00 */
[----:B------:R-:W-:Y:S01]  /*343a0*/  IMAD.MOV.U32 R67, RZ, RZ, 0x4 ;  /* 0x00000004ff437424 */ /* 0x000fe200078e00ff */
[----:B------:R-:W-:Y:S01]  /*343b0*/  WARPGROUP.ARRIVE ;  /* 0x00000000000079c5 */ /* 0x000fe20000000000 */
[----:B------:R-:W-:Y:S01]  /*343c0*/  IMAD.MOV.U32 R63, RZ, RZ, R57 ;  /* 0x000000ffff3f7224 */ /* 0x000fe200078e0039 */
[----:B------:R-:W-:-:S02]  /*343d0*/  R2UR UR8, R4 ;  /* 0x00000000040872ca */ /* 0x000fc400000e0000 */
[----:B------:R-:W-:Y:S02]  /*343e0*/  SEL R59, R67, 0x2, P1 ;  /* 0x00000002433b7807 */ /* 0x000fe40000800000 */
[----:B------:R-:W-:Y:S02]  /*343f0*/  R2UR UR7, R63 ;  /* 0x000000003f0772ca */ /* 0x000fe400000e0000 */
[C---:B------:R-:W-:Y:S01]  /*34400*/  R2UR UR9, R5.reuse ;  /* 0x00000000050972ca */ /* 0x040fe200000e0000 */
[----:B------:R-:W-:Y:S01]  /*34410*/  IMAD.IADD R62, R64, 0x1, R59 ;  /* 0x00000001403e7824 */ /* 0x000fe200078e023b */
[----:B------:R-:W-:Y:S02]  /*34420*/  R2UR UR10, R4 ;  /* 0x00000000040a72ca */ /* 0x000fe400000e0000 */
[----:B------:R-:W-:Y:S02]  /*34430*/  R2UR UR11, R5 ;  /* 0x00000000050b72ca */ /* 0x000fe400000e0000 */
[----:B------:R-:W-:-:S02]  /*34440*/  R2UR UR6, R62 ;  /* 0x000000003e0672ca */ /* 0x000fc400000e0000 */
[----:B--2---:R-:W-:Y:S02]  /*34450*/  IADD3 R60, R59, 0x800, R60 ;  /* 0x000008003b3c7810 */ /* 0x004fe40007ffe03c */
[----:B------:R-:W-:Y:S02]  /*34460*/  R2UR UR5, R61 ;  /* 0x000000003d0572ca */ /* 0x000fe400000e0000 */
[----:B------:R-:W-:-:S13]  /*34470*/  R2UR UR4, R60 ;  /* 0x000000003c0472ca */ /* 0x000fda00000e0000 */
[----:B------:R-:W-:Y:S03]  /*34480*/  HGMMA.64x64x16.F32 R24, gdesc[UR4], R24, gsb0 ;  /* 0x00e00000041879f0 */ /* 0x000fe60008000818 */
[----:B------:R-:W-:Y:S02]  /*34490*/  WARPGROUP.DEPBAR.LE gsb0, 0x0 ;  /* 0x00008000000079c5 */ /* 0x000fe40000010000 */
[----:B------:R-:W-:Y:S04]  /*344a0*/  ST.E desc[UR8][R12.64], R21 ;  /* 0x000000150c007985 */ /* 0x000fe8000c101908 */
[----:B------:R-:W2:Y:S01]  /*344b0*/  LD.E.64 R60, desc[UR10][R14.64] ;  /* 0x0000000a0e3c7980 */ /* 0x000ea2000c101b00 */
[----:B------:R-:W-:Y:S01]  /*344c0*/  SEL R67, R67, 0x6, !P1 ;  /* 0x0000000643437807 */ /* 0x000fe20004800000 */
[----:B------:R-:W-:Y:S01]  /*344d0*/  IMAD.MOV.U32 R63, RZ, RZ, R57 ;  /* 0x000000ffff3f7224 */ /* 0x000fe200078e0039 */
[----:B------:R-:W-:Y:S01]  /*344e0*/  WARPGROUP.ARRIVE ;  /* 0x00000000000079c5 */ /* 0x000fe20000000000 */
[----:B------:R-:W-:-:S02]  /*344f0*/  R2UR UR8, R4 ;  /* 0x00000000040872ca */ /* 0x000fc400000e0000 */
[----:B------:R-:W-:Y:S01]  /*34500*/  IMAD.IADD R62, R64, 0x1, R67 ;  /* 0x00000001403e7824 */ /* 0x000fe200078e0243 */
[----:B------:R-:W-:Y:S02]  /*34510*/  R2UR UR7, R63 ;  /* 0x000000003f0772ca */ /* 0x000fe400000e0000 */
[C---:B------:R-:W-:Y:S02]  /*34520*/  R2UR UR9, R5.reuse ;  /* 0x00000000050972ca */ /* 0x040fe400000e0000 */
[----:B------:R-:W-:Y:S02]  /*34530*/  R2UR UR6, R62 ;  /* 0x000000003e0672ca */ /* 0x000fe400000e0000 */
[----:B------:R-:W-:Y:S02]  /*34540*/  R2UR UR10, R4 ;  /* 0x00000000040a72ca */ /* 0x000fe400000e0000 */
[----:B------:R-:W-:Y:S02]  /*34550*/  R2UR UR11, R5 ;  /* 0x00000000050b72ca */ /* 0x000fe400000e0000 */
[----:B--2---:R-:W-:-:S02]  /*34560*/  IADD3 R60, R67, 0x800, R60 ;  /* 0x00000800433c7810 */ /* 0x004fc40007ffe03c */
[----:B------:R-:W-:Y:S02]  /*34570*/  R2UR UR5, R61 ;  /* 0x000000003d0572ca */ /* 0x000fe400000e0000 */
[----:B------:R-:W-:-:S13]  /*34580*/  R2UR UR4, R60 ;  /* 0x000000003c0472ca */ /* 0x000fda00000e0000 */
[----:B------:R-:W-:Y:S03]  /*34590*/  HGMMA.64x64x16.F32 R24, gdesc[UR4], R24, gsb0 ;  /* 0x00e00000041879f0 */ /* 0x000fe60008000818 */
[----:B------:R-:W-:Y:S02]  /*345a0*/  WARPGROUP.DEPBAR.LE gsb0, 0x0 ;  /* 0x00008000000079c5 */ /* 0x000fe40000010000 */
[----:B------:R-:W-:Y:S04]  /*345b0*/  ST.E desc[UR8][R12.64], R21 ;  /* 0x000000150c007985 */ /* 0x000fe8000c101908 */
[----:B------:R-:W2:Y:S01]  /*345c0*/  LD.E.64 R68, desc[UR10][R14.64] ;  /* 0x0000000a0e447980 */ /* 0x000ea2000c101b00 */
[----:B------:R-:W-:Y:S01]  /*345d0*/  IMAD.MOV.U32 R60, RZ, RZ, 0x28 ;  /* 0x00000028ff3c7424 */ /* 0x000fe200078e00ff */
[----:B------:R-:W-:Y:S01]  /*345e0*/  WARPGROUP.ARRIVE ;  /* 0x00000000000079c5 */ /* 0x000fe20000000000 */
[----:B------:R-:W-:Y:S01]  /*345f0*/  IMAD.MOV.U32 R61, RZ, RZ, 0xa00 ;  /* 0x00000a00ff3d7424 */ /* 0x000fe200078e00ff */
[----:B------:R-:W-:Y:S01]  /*34600*/  R2UR UR8, R4 ;  /* 0x00000000040872ca */ /* 0x000fe200000e0000 */
[----:B------:R-:W-:Y:S01]  /*34610*/  IMAD.MOV.U32 R63, RZ, RZ, R57 ;  /* 0x000000ffff3f7224 */ /* 0x000fe200078e0039 */
[----:B------:R-:W-:-:S02]  /*34620*/  SEL R60, R60, 0x26, P1 ;  /* 0x000000263c3c7807 */ /* 0x000fc40000800000 */
[----:B------:R-:W-:Y:S02]  /*34630*/  SEL R61, R61, 0x980, P1 ;  /* 0x000009803d3d7807 */ /* 0x000fe40000800000 */
[----:B------:R-:W-:Y:S02]  /*34640*/  R2UR UR7, R63 ;  /* 0x000000003f0772ca */ /* 0x000fe400000e0000 */
[C---:B------:R-:W-:Y:S01]  /*34650*/  R2UR UR9, R5.reuse ;  /* 0x00000000050972ca */ /* 0x040fe200000e0000 */
[----:B------:R-:W-:Y:S01]  /*34660*/  IMAD.IADD R60, R60, 0x1, R61 ;  /* 0x000000013c3c7824 */ /* 0x000fe200078e023d */
[----:B------:R-:W-:Y:S02]  /*34670*/  R2UR UR10, R4 ;  /* 0x00000000040a72ca */ /* 0x000fe400000e0000 */
[----:B------:R-:W-:Y:S02]  /*34680*/  R2UR UR11, R5 ;  /* 0x00000000050b72ca */ /* 0x000fe400000e0000 */
[----:B------:R-:W-:-:S05]  /*34690*/  LOP3.LUT R61, R60, 0xa06, RZ, 0xc0, !PT ;  /* 0x00000a063c3d7812 */ /* 0x000fca00078ec0ff */
[----:B------:R-:W-:-:S05]  /*346a0*/  IMAD.IADD R62, R56, 0x1, R61 ;  /* 0x00000001383e7824 */ /* 0x000fca00078e023d */
[----:B------:R-:W-:Y:S01]  /*346b0*/  R2UR UR6, R62 ;  /* 0x000000003e0672ca */ /* 0x000fe200000e0000 */
[----:B--2---:R-:W-:Y:S02]  /*346c0*/  IMAD.IADD R60, R61, 0x1, R68 ;  /* 0x000000013d3c7824 */ /* 0x004fe400078e0244 */
[----:B------:R-:W-:-:S03]  /*346d0*/  IMAD.MOV.U32 R61, RZ, RZ, R69 ;  /* 0x000000ffff3d7224 */ /* 0x000fc600078e0045 */
[----:B------:R-:W-:Y:S02]  /*346e0*/  R2UR UR4, R60 ;  /* 0x000000003c0472ca */ /* 0x000fe400000e0000 */
        /* <DEDUP_REMOVED lines=8> */
[----:B------:R-:W-:Y:S01]  /*34770*/  R2UR UR8, R4 ;  /* 0x00000000040872ca */ /* 0x000fe200000e0000 */
[----:B------:R-:W-:Y:S01]  /*34780*/  IMAD.IADD R62, R65, 0x1, R64 ;  /* 0x00000001413e7824 */ /* 0x000fe200078e0240 */
[----:B------:R-:W-:-:S02]  /*34790*/  R2UR UR9, R5 ;  /* 0x00000000050972ca */ /* 0x000fc400000e0000 */
[----:B------:R-:W-:Y:S02]  /*347a0*/  R2UR UR7, R63 ;  /* 0x000000003f0772ca */ /* 0x000fe400000e0000 */
[----:B------:R-:W-:Y:S02]  /*347b0*/  R2UR UR6, R62 ;  /* 0x000000003e0672ca */ /* 0x000fe400000e0000 */
[----:B------:R-:W-:Y:S02]  /*347c0*/  R2UR UR10, R4 ;  /* 0x00000000040a72ca */ /* 0x000fe400000e0000 */
[----:B------:R-:W-:Y:S02]  /*347d0*/  R2UR UR11, R5 ;  /* 0x00000000050b72ca */ /* 0x000fe400000e0000 */
[----:B--2---:R-:W-:Y:S02]  /*347e0*/  IADD3 R60, R65, 0xa00, R60 ;  /* 0x00000a00413c7810 */ /* 0x004fe40007ffe03c */
[----:B------:R-:W-:-:S02]  /*347f0*/  R2UR UR5, R61 ;  /* 0x000000003d0572ca */ /* 0x000fc400000e0000 */
[----:B------:R-:W-:-:S13]  /*34800*/  R2UR UR4, R60 ;  /* 0x000000003c0472ca */ /* 0x000fda00000e0000 */
[----:B------:R-:W-:Y:S03]  /*34810*/  HGMMA.64x64x16.F32 R24, gdesc[UR4], R24, gsb0 ;  /* 0x00e00000041879f0 */ /* 0x000fe60008000818 */
[----:B------:R-:W-:Y:S02]  /*34820*/  WARPGROUP.DEPBAR.LE gsb0, 0x0 ;  /* 0x00008000000079c5 */ /* 0x000fe40000010000 */
[----:B------:R-:W-:Y:S04]  /*34830*/  ST.E desc[UR8][R12.64], R21 ;  /* 0x000000150c007985 */ /* 0x000fe8000c101908 */
[----:B------:R-:W2:Y:S01]  /*34840*/  LD.E.64 R60, desc[UR10][R14.64] ;  /* 0x0000000a0e3c7980 */ /* 0x000ea2000c101b00 */
[----:B------:R-:W-:Y:S01]  /*34850*/  IMAD.IADD R62, R59, 0x1, R64 ;  /* 0x000000013b3e7824 */ /* 0x000fe200078e0240 */
[----:B------:R-:W-:Y:S01]  /*34860*/  WARPGROUP.ARRIVE ;  /* 0x00000000000079c5 */ /* 0x000fe20000000000 */
[----:B------:R-:W-:Y:S01]  /*34870*/  IMAD.MOV.U32 R63, RZ, RZ, R57 ;  /* 0x000000ffff3f7224 */ /* 0x000fe200078e0039 */
[----:B------:R-:W-:-:S02]  /*34880*/  R2UR UR8, R4 ;  /* 0x00000000040872ca */ /* 0x000fc400000e0000 */
[----:B------:R-:W-:Y:S02]  /*34890*/  R2UR UR6, R62 ;  /* 0x000000003e0672ca */ /* 0x000fe400000e0000 */
[----:B------:R-:W-:Y:S02]  /*348a0*/  R2UR UR7, R63 ;  /* 0x000000003f0772ca */ /* 0x000fe400000e0000 */
[C---:B------:R-:W-:Y:S02]  /*348b0*/  R2UR UR9, R5.reuse ;  /* 0x00000000050972ca */ /* 0x040fe400000e0000 */
        /* <DEDUP_REMOVED lines=177> */
[----:B------:R-:W-:Y:S01]  /*353d0*/  R2UR UR9, R5 ;  /* 0x00000000050972ca */ /* 0x000fe200000e0000 */
[----:B------:R-:W-:Y:S01]  /*353e0*/  IMAD.IADD R59, R59, 0x1, R60 ;  /* 0x000000013b3b7824 */ /* 0x000fe200078e023c */
[----:B------:R-:W-:-:S04]  /*353f0*/  LOP3.LUT P1, RZ, R58, 0x7f, RZ, 0xc0, !PT ;  /* 0x0000007f3aff7812 */ /* 0x000fc8000782c0ff */
        /* <DEDUP_REMOVED lines=9> */
[----:B------:R0:W-:Y:S04]  /*35490*/  ST.E desc[UR8][R12.64], R21 ;  /* 0x000000150c007985 */ /* 0x0001e8000c101908 */
[----:B------:R-:W2:Y:S04]  /*354a0*/  @!P1 LDL.64 R14, [R8+0x18] ;  /* 0x00001800080e9983 */ /* 0x000ea80000100a00 */
[----:B------:R-:W3:Y:S01]  /*354b0*/  @!P1 LDL.64 R56, [R8] ;  /* 0x0000000008389983 */ /* 0x000ee20000100a00 */
[----:B------:R-:W-:-:S02]  /*354c0*/  @!P1 R2UR UR4, R4 ;  /* 0x00000000040492ca */ /* 0x000fc400000e0000 */
[C---:B------:R-:W-:Y:S02]  /*354d0*/  @!P1 R2UR UR5, R5.reuse ;  /* 0x00000000050592ca */ /* 0x040fe400000e0000 */
[----:B------:R-:W-:Y:S02]  /*354e0*/  @!P1 R2UR UR6, R4 ;  /* 0x00000000040692ca */ /* 0x000fe400000e0000 */
[----:B------:R-:W-:-:S09]  /*354f0*/  @!P1 R2UR UR7, R5 ;  /* 0x00000000050792ca */ /* 0x000fd200000e0000 */
[----:B--2---:R-:W2:Y:S04]  /*35500*/  @!P1 LD.E.64 R14, desc[UR4][R14.64+0x30] ;  /* 0x000030040e0e9980 */ /* 0x004ea8000c101b00 */
[----:B---3--:R-:W3:Y:S01]  /*35510*/  @!P1 LD.E R56, desc[UR6][R56.64] ;  /* 0x0000000638389980 */ /* 0x008ee2000c101900 */
[----:B--2---:R-:W-:-:S05]  /*35520*/  @!P1 MOV R59, R14 ;  /* 0x0000000e003b9202 */ /* 0x004fca0000000f00 */
[----:B---3--:R-:W-:-:S05]  /*35530*/  @!P1 IMAD R58, R56, 0x8, R59 ;  /* 0x00000008383a9824 */ /* 0x008fca00078e023b */
[----:B------:R-:W-:-:S04]  /*35540*/  @!P1 PRMT R58, RZ, 0x654, R58 ;  /* 0x00000654ff3a9816 */ /* 0x000fc8000000003a */
[----:B------:R1:W-:Y:S01]  /*35550*/  @!P1 SYNCS.ARRIVE.TRANS64.RED.A1T0 RZ, [R58+URZ], RZ ;  /* 0x000000ff3aff99a7 */ /* 0x0003e2000810043f */
[----:B0-----:R-:W2:Y:S01]  /*35560*/  LDL.64 R12, [R8+0x68] ;  /* 0x00006800080c7983 */ /* 0x001ea20000100a00 */
[----:B------:R-:W-:Y:S02]  /*35570*/  R2UR UR4, R4 ;  /* 0x00000000040472ca */ /* 0x000fe400000e0000 */
[----:B------:R-:W-:-:S13]  /*35580*/  R2UR UR5, R5 ;  /* 0x00000000050572ca */ /* 0x000fda00000e0000 */
[----:B--2---:R-:W2:Y:S01]  /*35590*/  LD.E.64 R12, desc[UR4][R12.64] ;  /* 0x000000040c0c7980 */ /* 0x004ea2000c101b00 */
[----:B------:R-:W-:Y:S02]  /*355a0*/  R2UR UR4, R4 ;  /* 0x00000000040472ca */ /* 0x000fe400000e0000 */
[----:B------:R-:W-:-:S13]  /*355b0*/  R2UR UR5, R5 ;  /* 0x00000000050572ca */ /* 0x000fda00000e0000 */
[----:B------:R-:W3:Y:S01]  /*355c0*/  LD.E R21, desc[UR4][R10.64+0x24] ;  /* 0x000024040a157980 */ /* 0x000ee2000c101900 */
[C---:B------:R-:W-:Y:S02]  /*355d0*/  R2UR UR4, R4.reuse ;  /* 0x00000000040472ca */ /* 0x040fe400000e0000 */
[C---:B------:R-:W-:Y:S02]  /*355e0*/  R2UR UR5, R5.reuse ;  /* 0x00000000050572ca */ /* 0x040fe400000e0000 */
[C---:B------:R-:W-:Y:S02]  /*355f0*/  R2UR UR14, R4.reuse ;  /* 0x00000000040e72ca */ /* 0x040fe400000e0000 */
[C---:B------:R-:W-:Y:S02]  /*35600*/  R2UR UR15, R5.reuse ;  /* 0x00000000050f72ca */ /* 0x040fe400000e0000 */
[----:B------:R-:W-:Y:S02]  /*35610*/  R2UR UR10, R4 ;  /* 0x00000000040a72ca */ /* 0x000fe400000e0000 */
[----:B------:R-:W-:-:S02]  /*35620*/  R2UR UR11, R5 ;  /* 0x00000000050b72ca */ /* 0x000fc400000e0000 */
[C---:B------:R-:W-:Y:S02]  /*35630*/  R2UR UR8, R4.reuse ;  /* 0x00000000040872ca */ /* 0x040fe400000e0000 */
[C---:B------:R-:W-:Y:S02]  /*35640*/  R2UR UR9, R5.reuse ;  /* 0x00000000050972ca */ /* 0x040fe400000e0000 */
[----:B------:R-:W-:Y:S02]  /*35650*/  R2UR UR12, R4 ;  /* 0x00000000040c72ca */ /* 0x000fe400000e0000 */
[----:B------:R-:W-:-:S05]  /*35660*/  R2UR UR13, R5 ;  /* 0x00000000050d72ca */ /* 0x000fca00000e0000 */
[----:B------:R-:W4:Y:S04]  /*35670*/  LD.E R68, desc[UR10][R10.64+0xc] ;  /* 0x00000c0a0a447980 */ /* 0x000f28000c101900 */
[----:B------:R-:W4:Y:S04]  /*35680*/  LD.E R69, desc[UR8][R10.64+0x10] ;  /* 0x000010080a457980 */ /* 0x000f28000c101900 */
[----:B------:R-:W4:Y:S04]  /*35690*/  LD.E R70, desc[UR12][R10.64+0x14] ;  /* 0x0000140c0a467980 */ /* 0x000f28000c101900 */
[----:B--2---:R0:W2:Y:S01]  /*356a0*/  LD.E R63, desc[UR4][R12.64] ;  /* 0x000000040c3f7980 */ /* 0x0040a2000c101900 */
[----:B------:R-:W-:-:S02]  /*356b0*/  R2UR UR4, R4 ;  /* 0x00000000040472ca */ /* 0x000fc400000e0000 */
[----:B------:R-:W-:-:S13]  /*356c0*/  R2UR UR5, R5 ;  /* 0x00000000050572ca */ /* 0x000fda00000e0000 */
[----:B------:R-:W4:Y:S01]  /*356d0*/  LD.E R64, desc[UR4][R10.64] ;  /* 0x000000040a407980 */ /* 0x000f22000c101900 */
[----:B------:R-:W-:Y:S01]  /*356e0*/  R2UR UR4, R4 ;  /* 0x00000000040472ca */ /* 0x000fe200000e0000 */
[----:B0-----:R-:W-:Y:S01]  /*356f0*/  IMAD.MOV.U32 R12, RZ, RZ, R163 ;  /* 0x000000ffff0c7224 */ /* 0x001fe200078e00a3 */
[----:B------:R-:W-:Y:S01]  /*35700*/  R2UR UR5, R5 ;  /* 0x00000000050572ca */ /* 0x000fe200000e0000 */
[----:B------:R-:W-:Y:S01]  /*35710*/  IMAD.MOV.U32 R13, RZ, RZ, R162 ;  /* 0x000000ffff0d7224 */ /* 0x000fe200078e00a2 */
[----:B---3--:R-:W-:-:S11]  /*35720*/  ISETP.NE.AND P2, PT, R21, 0x1, PT ;  /* 0x000000011500780c */ /* 0x008fd60003f45270 */
[----:B------:R0:W3:Y:S02]  /*35730*/  LD.E R65, desc[UR4][R12.64] ;  /* 0x000000040c417980 */ /* 0x0000e4000c101900 */
[C---:B------:R-:W-:Y:S02]  /*35740*/  @P2 R2UR UR4, R4.reuse ;  /* 0x00000000040422ca */ /* 0x040fe400000e0000 */
[C---:B------:R-:W-:Y:S02]  /*35750*/  @P2 R2UR UR5, R5.reuse ;  /* 0x00000000050522ca */ /* 0x040fe400000e0000 */
[C---:B------:R-:W-:Y:S02]  /*35760*/  @P2 R2UR UR6, R4.reuse ;  /* 0x00000000040622ca */ /* 0x040fe400000e0000 */
[----:B------:R-:W-:Y:S01]  /*35770*/  @P2 R2UR UR7, R5 ;  /* 0x00000000050722ca */ /* 0x000fe200000e0000 */
[----:B------:R-:W3:Y:S08]  /*35780*/  LD.E R13, desc[UR14][R10.64+0x18] ;  /* 0x0000180e0a0d7980 */ /* 0x000ef0000c101900 */
[----:B------:R-:W3:Y:S04]  /*35790*/  @P2 LD.E R67, desc[UR4][R10.64+0x28] ;  /* 0x000028040a432980 */ /* 0x000ee8000c101900 */
[----:B------:R-:W3:Y:S01]  /*357a0*/  @P2 LD.E R66, desc[UR6][R10.64+0x2c] ;  /* 0x00002c060a422980 */ /* 0x000ee2000c101900 */
[----:B------:R-:W-:-:S02]  /*357b0*/  R2UR UR4, R4 ;  /* 0x00000000040472ca */ /* 0x000fc400000e0000 */
[C---:B------:R-:W-:Y:S02]  /*357c0*/  R2UR UR5, R5.reuse ;  /* 0x00000000050572ca */ /* 0x040fe400000e0000 */
[----:B------:R-:W-:Y:S02]  /*357d0*/  R2UR UR6, R4 ;  /* 0x00000000040672ca */ /* 0x000fe400000e0000 */
[----:B------:R-:W-:-:S09]  /*357e0*/  R2UR UR7, R5 ;  /* 0x00000000050772ca */ /* 0x000fd200000e0000 */
[----:B------:R-:W3:Y:S04]  /*357f0*/  LD.E R15, desc[UR4][R10.64+0x8] ;  /* 0x000008040a0f7980 */ /* 0x000ee8000c101900 */
[----:B------:R-:W3:Y:S01]  /*35800*/  LD.E R14, desc[UR6][R10.64+0x4] ;  /* 0x000004060a0e7980 */ /* 0x000ee2000c101900 */
[----:B------:R-:W-:Y:S01]  /*35810*/  BSSY B3, `(.L_x_5532) ;  /* 0x000008a000037945 */ /* 0x000fe20003800000 */
[-C--:B--2---:R-:W-:Y:S01]  /*35820*/  FMUL.FTZ R25, R25, R63.reuse ;  /* 0x0000003f19197220 */ /* 0x084fe20000410000 */
[-C--:B------:R-:W-:Y:S01]  /*35830*/  FMUL.FTZ R56, R24, R63.reuse ;  /* 0x0000003f18387220 */ /* 0x080fe20000410000 */
[-C--:B------:R-:W-:Y:S02]  /*35840*/  FMUL.FTZ R24, R40, R63.reuse ;  /* 0x0000003f28187220 */ /* 0x080fe40000410000 */
[----:B------:R4:W2:Y:S01]  /*35850*/  MUFU.TANH R71, R25 ;  /* 0x0000001900477308 */ /* 0x0008a20000002400 */
[-C--:B------:R-:W-:Y:S01]  /*35860*/  FMUL.FTZ R59, R34, R63.reuse ;  /* 0x0000003f223b7220 */ /* 0x080fe20000410000 */
[----:B------:R-:W-:-:S06]  /*35870*/  FMUL.FTZ R21, R27, R63 ;  /* 0x0000003f1b157220 */ /* 0x000fcc0000410000 */
[----:B------:R1:W0:Y:S01]  /*35880*/  MUFU.TANH R34, R24 ;  /* 0x0000001800227308 */ /* 0x0002220000002400 */
[----:B----4-:R-:W-:-:S04]  /*35890*/  SHF.R.S32.HI R25, RZ, 0x1f, R64 ;  /* 0x0000001fff197819 */ /* 0x010fc80000011440 */
[----:B-1----:R-:W-:-:S04]  /*358a0*/  LEA.HI R24, R25, R64, RZ, 0x7 ;  /* 0x0000004019187211 */ /* 0x002fc800078f38ff */
[----:B------:R-:W-:-:S05]  /*358b0*/  LOP3.LUT R27, R24, 0xffffff80, RZ, 0xc0, !PT ;  /* 0xffffff80181b7812 */ /* 0x000fca00078ec0ff */
[----:B------:R-:W-:Y:S02]  /*358c0*/  IMAD.IADD R27, R64, 0x1, -R27 ;  /* 0x00000001401b7824 */ /* 0x000fe400078e0a1b */
[-C--:B0-----:R-:W-:Y:S01]  /*358d0*/  FMUL.FTZ R12, R26, R63.reuse ;  /* 0x0000003f1a0c7220 */ /* 0x081fe20000410000 */
[----:B------:R-:W-:Y:S02]  /*358e0*/  LEA.HI R26, R25, R64, RZ, 0x2 ;  /* 0x00000040191a7211 */ /* 0x000fe400078f10ff */
[----:B------:R-:W-:Y:S01]  /*358f0*/  SHF.R.S32.HI R24, RZ, 0x1f, R27 ;  /* 0x0000001fff187819 */ /* 0x000fe2000001141b */
[-C--:B------:R-:W-:Y:S01]  /*35900*/  FMUL.FTZ R29, R29, R63.reuse ;  /* 0x0000003f1d1d7220 */ /* 0x080fe20000410000 */
[----:B------:R-:W-:Y:S02]  /*35910*/  FMUL.FTZ R58, R31, R63 ;  /* 0x0000003f1f3a7220 */ /* 0x000fe40000410000 */
[----:B------:R-:W-:Y:S01]  /*35920*/  LEA.HI R25, R24, R27, RZ, 0x2 ;  /* 0x0000001b18197211 */ /* 0x000fe200078f10ff */
[----:B------:R0:W1:Y:S01]  /*35930*/  MUFU.TANH R73, R29 ;  /* 0x0000001d00497308 */ /* 0x0000620000002400 */
[----:B------:R-:W-:-:S02]  /*35940*/  LOP3.LUT R31, R26, 0xfffffffc, RZ, 0xc0, !PT ;  /* 0xfffffffc1a1f7812 */ /* 0x000fc400078ec0ff */
[----:B------:R-:W-:Y:S01]  /*35950*/  SHF.R.S32.HI R26, RZ, 0x2, R25 ;  /* 0x00000002ff1a7819 */ /* 0x000fe20000011419 */
[----:B------:R-:W-:Y:S01]  /*35960*/  FMUL.FTZ R28, R28, R63 ;  /* 0x0000003f1c1c7220 */ /* 0x000fe20000410000 */
[----:B------:R-:W-:Y:S01]  /*35970*/  LEA.HI R24, R24, R27, RZ, 0x5 ;  /* 0x0000001b18187211 */ /* 0x000fe200078f28ff */
[----:B------:R-:W-:Y:S01]  /*35980*/  IMAD.IADD R31, R64, 0x1, -R31 ;  /* 0x00000001401f7824 */ /* 0x000fe200078e0a1f */
[----:B0-----:R-:W-:Y:S01]  /*35990*/  SHF.R.S32.HI R29, RZ, 0x1f, R25 ;  /* 0x0000001fff1d7819 */ /* 0x001fe20000011419 */
[----:B------:R0:W4:Y:S03]  /*359a0*/  MUFU.TANH R72, R28 ;  /* 0x0000001c00487308 */ /* 0x0001260000002400 */
[----:B------:R-:W-:Y:S02]  /*359b0*/  LEA.HI R29, R29, R26, RZ, 0x3 ;  /* 0x0000001a1d1d7211 */ /* 0x000fe400078f18ff */
[----:B------:R-:W-:-:S02]  /*359c0*/  SHF.R.S32.HI R24, RZ, 0x5, R24 ;  /* 0x00000005ff187819 */ /* 0x000fc40000011418 */
[----:B------:R-:W-:Y:S02]  /*359d0*/  LOP3.LUT R29, R29, 0xfffffff8, RZ, 0xc0, !PT ;  /* 0xfffffff81d1d7812 */ /* 0x000fe400078ec0ff */
[----:B0-----:R-:W-:Y:S01]  /*359e0*/  LEA.HI R28, R31, R31, RZ, 0x1 ;  /* 0x0000001f1f1c7211 */ /* 0x001fe200078f08ff */
[----:B---3--:R-:W-:Y:S02]  /*359f0*/  IMAD R24, R65, 0x4, R24 ;  /* 0x0000000441187824 */ /* 0x008fe400078e0218 */
[----:B------:R-:W-:Y:S01]  /*35a00*/  IMAD.IADD R29, R26, 0x1, -R29 ;  /* 0x000000011a1d7824 */ /* 0x000fe200078e0a1d */
[----:B------:R-:W-:Y:S01]  /*35a10*/  LOP3.LUT R28, R28, 0x1ffffffe, RZ, 0xc0, !PT ;  /* 0x1ffffffe1c1c7812 */ /* 0x000fe200078ec0ff */
[-C--:B------:R-:W-:Y:S02]  /*35a20*/  FMUL.FTZ R46, R46, R63.reuse ;  /* 0x0000003f2e2e7220 */ /* 0x080fe40000410000 */
[----:B------:R-:W-:Y:S02]  /*35a30*/  IMAD.U32 R29, R24, 0x10, R29 ;  /* 0x00000010181d7824 */ /* 0x000fe400078e001d */
[----:B------:R-:W-:Y:S01]  /*35a40*/  IMAD.IADD R28, R31, 0x1, -R28 ;  /* 0x000000011f1c7824 */ /* 0x000fe200078e0a1c */
[----:B------:R0:W3:Y:S01]  /*35a50*/  MUFU.TANH R74, R46 ;  /* 0x0000002e004a7308 */ /* 0x0000e20000002400 */
[----:B------:R-:W-:-:S02]  /*35a60*/  FMUL.FTZ R44, R44, R63 ;  /* 0x0000003f2c2c7220 */ /* 0x000fc40000410000 */
[----:B0-----:R-:W-:-:S04]  /*35a70*/  IMAD R46, R28, 0x8, R29 ;  /* 0x000000081c2e7824 */ /* 0x001fc800078e021d */
[----:B------:R-:W-:-:S04]  /*35a80*/  @P2 IMAD.HI.U32 R67, R46, R67, RZ ;  /* 0x000000432e432227 */ /* 0x000fc800078e00ff */
[-C--:B------:R-:W-:Y:S01]  /*35a90*/  FMUL.FTZ R60, R35, R63.reuse ;  /* 0x0000003f233c7220 */ /* 0x080fe20000410000 */
[-C--:B------:R-:W-:Y:S01]  /*35aa0*/  FMUL.FTZ R37, R37, R63.reuse ;  /* 0x0000003f25257220 */ /* 0x080fe20000410000 */
[----:B------:R-:W-:Y:S01]  /*35ab0*/  @P2 SHF.R.U32.HI R46, RZ, R66, R67 ;  /* 0x00000042ff2e2219 */ /* 0x000fe20000011643 */
[----:B------:R0:W1:Y:S01]  /*35ac0*/  MUFU.TANH R35, R44 ;  /* 0x0000002c00237308 */ /* 0x0000620000002400 */
[-C--:B------:R-:W-:Y:S01]  /*35ad0*/  FMUL.FTZ R45, R45, R63.reuse ;  /* 0x0000003f2d2d7220 */ /* 0x080fe20000410000 */
[----:B------:R-:W-:Y:S01]  /*35ae0*/  LOP3.LUT R24, R25, 0x7ffffffc, RZ, 0xc0, !PT ;  /* 0x7ffffffc19187812 */ /* 0x000fe200078ec0ff */
[-C--:B------:R-:W-:Y:S01]  /*35af0*/  FMUL.FTZ R57, R30, R63.reuse ;  /* 0x0000003f1e397220 */ /* 0x080fe20000410000 */
[----:B------:R-:W2:Y:S01]  /*35b00*/  SHFL.IDX PT, R26, R46, RZ, 0x1c1f ;  /* 0x001c1fff2e1a7589 */ /* 0x000ea200000e0000 */
[-C--:B0-----:R-:W-:Y:S01]  /*35b10*/  FMUL.FTZ R44, R51, R63.reuse ;  /* 0x0000003f332c7220 */ /* 0x081fe20000410000 */
[----:B------:R-:W-:Y:S02]  /*35b20*/  IMAD.SHL.U32 R51, R0, 0x40, RZ ;  /* 0x0000004000337824 */ /* 0x000fe400078e00ff */
[----:B------:R-:W0:Y:S01]  /*35b30*/  MUFU.TANH R30, R37 ;  /* 0x00000025001e7308 */ /* 0x000e220000002400 */
[-C--:B------:R-:W-:Y:S01]  /*35b40*/  FMUL.FTZ R62, R39, R63.reuse ;  /* 0x0000003f273e7220 */ /* 0x080fe20000410000 */
[-C--:B------:R-:W-:Y:S01]  /*35b50*/  FMUL.FTZ R40, R42, R63.reuse ;  /* 0x0000003f2a287220 */ /* 0x080fe20000410000 */
[-C--:B------:R-:W-:Y:S01]  /*35b60*/  FMUL.FTZ R32, R32, R63.reuse ;  /* 0x0000003f20207220 */ /* 0x080fe20000410000 */
[-C--:B------:R-:W-:Y:S01]  /*35b70*/  FMUL.FTZ R33, R33, R63.reuse ;  /* 0x0000003f21217220 */ /* 0x080fe20000410000 */
[----:B------:R-:W-:-:S03]  /*35b80*/  FMUL.FTZ R36, R36, R63 ;  /* 0x0000003f24247220 */ /* 0x000fc60000410000 */
        /* <DEDUP_REMOVED lines=8> */
[----:B----4-:R-:W-:Y:S01]  /*35c10*/  IMAD.IADD R45, R27, 0x1, -R24 ;  /* 0x000000011b2d7824 */ /* 0x010fe200078e0a18 */
[----:B------:R-:W-:Y:S01]  /*35c20*/  IADD3 R24, -R51, 0x1, RZ ;  /* 0x0000000133187810 */ /* 0x000fe20007ffe1ff */
[-C--:B------:R-:W-:Y:S01]  /*35c30*/  FMUL.FTZ R52, R52, R63.reuse ;  /* 0x0000003f34347220 */ /* 0x080fe20000410000 */
[-C--:B------:R-:W-:Y:S01]  /*35c40*/  FMUL.FTZ R53, R53, R63.reuse ;  /* 0x0000003f35357220 */ /* 0x080fe20000410000 */
[-C--:B------:R-:W-:Y:S01]  /*35c50*/  FMUL.FTZ R54, R54, R63.reuse ;  /* 0x0000003f36367220 */ /* 0x080fe20000410000 */
[----:B------:R-:W-:Y:S01]  /*35c60*/  FMUL.FTZ R55, R55, R63 ;  /* 0x0000003f37377220 */ /* 0x000fe20000410000 */
[----:B------:R-:W-:Y:S01]  /*35c70*/  ISETP.GE.AND P3, PT, R13, 0x1, PT ;  /* 0x000000010d00780c */ /* 0x000fe20003f66270 */
[----:B------:R-:W-:Y:S01]  /*35c80*/  IMAD R24, R45, -0x2, R24 ;  /* 0xfffffffe2d187824 */ /* 0x000fe200078e0218 */
[----:B------:R-:W4:Y:S01]  /*35c90*/  MUFU.TANH R56, R56 ;  /* 0x0000003800387308 */ /* 0x000f220000002400 */
[----:B------:R-:W-:-:S03]  /*35ca0*/  LOP3.LUT R25, RZ, R68, RZ, 0x33, !PT ;  /* 0x00000044ff197212 */ /* 0x000fc600078e33ff */
[----:B------:R-:W-:-:S04]  /*35cb0*/  IADD3 R24, -R14, R24, R15 ;  /* 0x000000180e187210 */ /* 0x000fc80007ffe10f */
        /* <DEDUP_REMOVED lines=24> */
[----:B------:R-:W-:Y:S02]  /*35e40*/  IMAD.IADD R50, R24, 0x1, R25 ;  /* 0x0000000118327824 */ /* 0x000fe400078e0219 */
[----:B------:R-:W-:Y:S02]  /*35e50*/  IMAD.IADD R70, R70, 0x1, -R51 ;  /* 0x0000000146467824 */ /* 0x000fe400078e0a33 */
[--C-:B--2---:R-:W-:Y:S02]  /*35e60*/  IMAD.IADD R38, R69, 0x1, R26.reuse ;  /* 0x0000000145267824 */ /* 0x104fe400078e021a */
[----:B------:R-:W-:Y:S01]  /*35e70*/  IMAD.IADD R47, R50, 0x1, R26 ;  /* 0x00000001322f7824 */ /* 0x000fe200078e021a */
[----:B-1-34-:R-:W-:Y:S06]  /*35e80*/  @!P3 BRA `(.L_x_5533) ;  /* 0x000000000088b947 */ /* 0x01afec0003800000 */
        /* <DEDUP_REMOVED lines=8> */
[C---:B------:R-:W-:Y:S02]  /*35f10*/  R2UR UR4, R4.reuse ;  /* 0x00000000040472ca */ /* 0x040fe400000e0000 */
[C---:B------:R-:W-:Y:S02]  /*35f20*/  R2UR UR5, R5.reuse ;  /* 0x00000000050572ca */ /* 0x040fe400000e0000 */
[----:B------:R-:W-:Y:S02]  /*35f30*/  R2UR UR6, R4 ;  /* 0x00000000040672ca */ /* 0x000fe400000e0000 */
[----:B------:R-:W-:-:S09]  /*35f40*/  R2UR UR7, R5 ;  /* 0x00000000050772ca */ /* 0x000fd200000e0000 */
[----:B------:R-:W2:Y:S04]  /*35f50*/  LD.E R25, desc[UR4][R10.64+0x1c] ;  /* 0x00001c040a197980 */ /* 0x000ea8000c101900 */
[----:B------:R-:W3:Y:S01]  /*35f60*/  LD.E R27, desc[UR6][R10.64+0x20] ;  /* 0x000020060a1b7980 */ /* 0x000ee2000c101900 */
[----:B--2---:R-:W-:-:S05]  /*35f70*/  IMAD.HI.U32 R24, R24, R25, RZ ;  /* 0x0000001918187227 */ /* 0x004fca00078e00ff */
[----:B---3--:R-:W-:-:S07]  /*35f80*/  SHF.R.U32.HI R24, RZ, R27, R24 ;  /* 0x0000001bff187219 */ /* 0x008fce0000011618 */
.L_x_5537:
[----:B------:R-:W-:Y:S05]  /*35f90*/  BSYNC B5 ;  /* 0x0000000000057941 */ /* 0x000fea0003800000 */
.L_x_5536:
[----:B------:R-:W-:Y:S01]  /*35fa0*/  LOP3.LUT R24, RZ, R24, RZ, 0x33, !PT ;  /* 0x00000018ff187212 */ /* 0x000fe200078e33ff */
[----:B------:R-:W-:Y:S06]  /*35fb0*/  BRA `(.L_x_5538) ;  /* 0x0000000000287947 */ /* 0x000fec0003800000 */
.L_x_5535:
[----:B------:R-:W-:-:S13]  /*35fc0*/  ISETP.NE.AND P2, PT, R13, 0x1, PT ;  /* 0x000000010d00780c */ /* 0x000fda0003f45270 */
        /* <DEDUP_REMOVED lines=9> */
.L_x_5538:
[----:B------:R-:W-:Y:S05]  /*36060*/  BSYNC B4 ;  /* 0x0000000000047941 */ /* 0x000fea0003800000 */
.L_x_5534:
[----:B------:R-:W-:-:S04]  /*36070*/  IMAD R24, R13, R24, -R51 ;  /* 0x000000180d187224 */ /* 0x000fc800078e0a33 */
[----:B------:R-:W-:-:S05]  /*36080*/  IMAD R24, R45, -0x2, R24 ;  /* 0xfffffffe2d187824 */ /* 0x000fca00078e0218 */
[----:B------:R-:W-:Y:S02]  /*36090*/  VIMNMX R47, R47, R24, !PT ;  /* 0x000000182f2f7248 */ /* 0x000fe40007fe0100 */
[----:B------:R-:W-:-:S07]  /*360a0*/  VIADDMNMX R38, R24, R13, R38, PT ;  /* 0x0000000d18267246 */ /* 0x000fce0003800126 */
.L_x_5533:
[----:B------:R-:W-:Y:S05]  /*360b0*/  BSYNC B3 ;  /* 0x0000000000037941 */ /* 0x000fea0003800000 */
.L_x_5532:
[C---:B------:R-:W-:Y:S01]  /*360c0*/  ISETP.GE.AND P3, PT, R70.reuse, 0x9, PT ;  /* 0x000000094600780c */ /* 0x040fe20003f66270 */
[----:B------:R-:W1:Y:S01]  /*360d0*/  SHFL.IDX PT, R46, R46, 0x1, 0x1c1f ;  /* 0x003c1f002e2e7f89 */ /* 0x000e6200000e0000 */
[----:B------:R-:W-:Y:S01]  /*360e0*/  ISETP.GE.AND P2, PT, R70, 0x2, PT ;  /* 0x000000024600780c */ /* 0x000fe20003f46270 */
[----:B------:R-:W-:Y:S01]  /*360f0*/  BSSY B3, `(.L_x_5539) ;  /* 0x0000071000037945 */ /* 0x000fe20003800000 */
[C---:B------:R-:W-:Y:S02]  /*36100*/  ISETP.GT.AND P4, PT, R47.reuse, 0x8, !P3 ;  /* 0x000000082f00780c */ /* 0x040fe40005f84270 */
[----:B------:R-:W-:Y:S02]  /*36110*/  ISETP.GT.AND P5, PT, R47, 0x1, !P2 ;  /* 0x000000012f00780c */ /* 0x000fe400057a4270 */
[----:B------:R-:W-:Y:S02]  /*36120*/  ISETP.LT.OR P4, PT, R38, 0x9, P4 ;  /* 0x000000092600780c */ /* 0x000fe40002781670 */
[----:B------:R-:W-:-:S02]  /*36130*/  ISETP.GE.AND P6, PT, R70, 0xa, PT ;  /* 0x0000000a4600780c */ /* 0x000fc40003fc6270 */
[----:B------:R-:W-:Y:S02]  /*36140*/  FSEL R25, R72, -INF , !P4 ;  /* 0xff80000048197808 */ /* 0x000fe40006000000 */
[C---:B------:R-:W-:Y:S02]  /*36150*/  ISETP.LT.OR P5, PT, R38.reuse, 0x2, P5 ;  /* 0x000000022600780c */ /* 0x040fe40002fa1670 */
[----:B------:R-:W-:Y:S02]  /*36160*/  ISETP.GT.AND P4, PT, R47, 0x9, !P6 ;  /* 0x000000092f00780c */ /* 0x000fe40007784270 */
[----:B------:R-:W-:Y:S02]  /*36170*/  FSEL R24, R71, -INF , !P5 ;  /* 0xff80000047187808 */ /* 0x000fe40006800000 */
[----:B------:R-:W-:Y:S02]  /*36180*/  ISETP.LT.OR P4, PT, R38, 0xa, P4 ;  /* 0x0000000a2600780c */ /* 0x000fe40002781670 */
[----:B------:R-:W-:-:S02]  /*36190*/  ISETP.GE.AND P5, PT, R70, 0x11, PT ;  /* 0x000000114600780c */ /* 0x000fc40003fa6270 */
[----:B------:R-:W-:Y:S02]  /*361a0*/  FSEL R26, R73, -INF , !P4 ;  /* 0xff800000491a7808 */ /* 0x000fe40006000000 */
[----:B------:R-:W-:Y:S02]  /*361b0*/  ISETP.GT.AND P4, PT, R47, 0x10, !P5 ;  /* 0x000000102f00780c */ /* 0x000fe40006f84270 */
[----:B------:R-:W-:Y:S02]  /*361c0*/  P2R R64, PR, RZ, 0x20 ;  /* 0x00000020ff407803 */ /* 0x000fe40000000000 */
[----:B------:R-:W-:Y:S02]  /*361d0*/  ISETP.LT.OR P4, PT, R38, 0x11, P4 ;  /* 0x000000112600780c */ /* 0x000fe40002781670 */
[----:B------:R-:W-:Y:S02]  /*361e0*/  ISETP.GE.AND P5, PT, R70, 0x12, PT ;  /* 0x000000124600780c */ /* 0x000fe40003fa6270 */
[----:B0-----:R-:W-:-:S02]  /*361f0*/  FSEL R27, R32, -INF , !P4 ;  /* 0xff800000201b7808 */ /* 0x001fc40006000000 */
        /* <DEDUP_REMOVED lines=38> */
[----:B------:R-:W-:Y:S02]  /*36460*/  P2R R63, PR, RZ, 0x40 ;  /* 0x00000040ff3f7803 */ /* 0x000fe40000000000 */
[----:B------:R-:W-:Y:S01]  /*36470*/  FSEL R35, R48, -INF , !P4 ;  /* 0xff80000030237808 */ /* 0x000fe20006000000 */
[----:B-1----:R-:W-:Y:S01]  /*36480*/  IMAD.IADD R48, R69, 0x1, R46 ;  /* 0x0000000145307824 */ /* 0x002fe200078e022e */
        /* <DEDUP_REMOVED lines=37> */
.L_x_5544:
[----:B------:R-:W-:Y:S05]  /*366e0*/  BSYNC B5 ;  /* 0x0000000000057941 */ /* 0x000fea0003800000 */
.L_x_5543:
[----:B------:R-:W-:Y:S01]  /*366f0*/  LOP3.LUT R14, RZ, R14, RZ, 0x33, !PT ;  /* 0x0000000eff0e7212 */ /* 0x000fe200078e33ff */
[----:B------:R-:W-:Y:S06]  /*36700*/  BRA `(.L_x_5545) ;  /* 0x0000000000287947 */ /* 0x000fec0003800000 */
.L_x_5542:
        /* <DEDUP_REMOVED lines=10> */
.L_x_5545:
[----:B------:R-:W-:Y:S05]  /*367b0*/  BSYNC B4 ;  /* 0x0000000000047941 */ /* 0x000fea0003800000 */
.L_x_5541:
[----:B------:R-:W-:-:S04]  /*367c0*/  IMAD R14, R13, R14, -R51 ;  /* 0x0000000e0d0e7224 */ /* 0x000fc800078e0a33 */
[----:B------:R-:W-:-:S05]  /*367d0*/  IMAD R14, R45, -0x2, R14 ;  /* 0xfffffffe2d0e7824 */ /* 0x000fca00078e020e */
[----:B------:R-:W-:Y:S02]  /*367e0*/  VIADDMNMX R48, R14, R13, R48, PT ;  /* 0x0000000d0e307246 */ /* 0x000fe40003800130 */
[----:B------:R-:W-:-:S07]  /*367f0*/  VIMNMX R47, R47, R14, !PT ;  /* 0x0000000e2f2f7248 */ /* 0x000fce0007fe0100 */
.L_x_5540:
[----:B------:R-:W-:Y:S05]  /*36800*/  BSYNC B3 ;  /* 0x0000000000037941 */ /* 0x000fea0003800000 */
.L_x_5539:
[----:B------:R-:W2:Y:S01]  /*36810*/  LDL.64 R10, [R8+0x70] ;  /* 0x00007000080a7983 */ /* 0x000ea20000100a00 */
[C---:B------:R-:W-:Y:S02]  /*36820*/  ISETP.GT.AND P2, PT, R47.reuse, 0x1, !P2 ;  /* 0x000000012f00780c */ /* 0x040fe40005744270 */
        /* <DEDUP_REMOVED lines=24> */
[----:B------:R-:W-:Y:S02]  /*369b0*/  R2UR UR4, R4 ;  /* 0x00000000040472ca */ /* 0x000fe400000e0000 */
[----:B------:R-:W-:Y:S02]  /*369c0*/  ISETP.LT.OR P2, PT, R48, 0x1a, P2 ;  /* 0x0000001a3000780c */ /* 0x000fe40001741670 */
[----:B------:R-:W-:Y:S02]  /*369d0*/  R2UR UR5, R5 ;  /* 0x00000000050572ca */ /* 0x000fe400000e0000 */
[----:B------:R-:W-:-:S02]  /*369e0*/  FSEL R62, R62, -INF , !P2 ;  /* 0xff8000003e3e7808 */ /* 0x000fc40005000000 */
[----:B------:R-:W-:Y:S02]  /*369f0*/  ISETP.NE.AND P2, PT, R68, RZ, PT ;  /* 0x000000ff4400720c */ /* 0x000fe40003f45270 */
[----:B------:R-:W-:Y:S02]  /*36a00*/  ISETP.NE.AND P3, PT, R75, RZ, PT ;  /* 0x000000ff4b00720c */ /* 0x000fe40003f65270 */
        /* <DEDUP_REMOVED lines=12> */
[----:B------:R-:W-:-:S04]  /*36ad0*/  ISETP.GT.AND P2, PT, R47, RZ, !P2 ;  /* 0x000000ff2f00720c */ /* 0x000fc80005744270 */
[----:B------:R-:W-:-:S04]  /*36ae0*/  ISETP.LT.OR P2, PT, R48, 0x1, P2 ;  /* 0x000000013000780c */ /* 0x000fc80001741670 */
[----:B------:R-:W-:Y:S02]  /*36af0*/  FSEL R52, R12, -INF , !P2 ;  /* 0xff8000000c347808 */ /* 0x000fe40005000000 */
[----:B------:R-:W-:Y:S01]  /*36b00*/  ISETP.NE.AND P2, PT, R73, RZ, PT ;  /* 0x000000ff4900720c */ /* 0x000fe20003f45270 */
[----:B--2---:R-:W2:Y:S03]  /*36b10*/  LD.E.64 R12, desc[UR4][R10.64] ;  /* 0x000000040a0c7980 */ /* 0x004ea6000c101b00 */
[C---:B------:R-:W-:Y:S02]  /*36b20*/  ISETP.GT.AND P2, PT, R47.reuse, 0x29, !P2 ;  /* 0x000000292f00780c */ /* 0x040fe40005744270 */
[----:B------:R-:W-:Y:S02]  /*36b30*/  ISETP.GT.AND P3, PT, R47, 0x30, !P3 ;  /* 0x000000302f00780c */ /* 0x000fe40005f64270 */
[----:B------:R-:W-:-:S02]  /*36b40*/  ISETP.LT.OR P2, PT, R48, 0x2a, P2 ;  /* 0x0000002a3000780c */ /* 0x000fc40001741670 */
[C---:B------:R-:W-:Y:S02]  /*36b50*/  ISETP.GT.AND P4, PT, R47.reuse, 0x31, !P4 ;  /* 0x000000312f00780c */ /* 0x040fe40006784270 */
[C---:B------:R-:W-:Y:S02]  /*36b60*/  ISETP.GT.AND P5, PT, R47.reuse, 0x38, !P5 ;  /* 0x000000382f00780c */ /* 0x040fe40006fa4270 */
[----:B------:R-:W-:Y:S02]  /*36b70*/  ISETP.GT.AND P6, PT, R47, 0x39, !P6 ;  /* 0x000000392f00780c */ /* 0x000fe400077c4270 */
[C---:B------:R-:W-:Y:S02]  /*36b80*/  ISETP.LT.OR P3, PT, R48.reuse, 0x31, P3 ;  /* 0x000000313000780c */ /* 0x040fe40001f61670 */
[----:B------:R-:W-:Y:S02]  /*36b90*/  FSEL R56, R39, -INF , !P2 ;  /* 0xff80000027387808 */ /* 0x000fe40005000000 */
[----:B------:R-:W-:-:S02]  /*36ba0*/  ISETP.LT.OR P4, PT, R48, 0x32, P4 ;  /* 0x000000323000780c */ /* 0x000fc40002781670 */
[C---:B------:R-:W-:Y:S02]  /*36bb0*/  ISETP.LT.OR P5, PT, R48.reuse, 0x39, P5 ;  /* 0x000000393000780c */ /* 0x040fe40002fa1670 */
[----:B------:R-:W-:Y:S02]  /*36bc0*/  ISETP.LT.OR P6, PT, R48, 0x3a, P6 ;  /* 0x0000003a3000780c */ /* 0x000fe400037c1670 */
[----:B------:R-:W-:Y:S02]  /*36bd0*/  FSEL R48, R42, -INF , !P3 ;  /* 0xff8000002a307808 */ /* 0x000fe40005800000 */
[----:B------:R-:W-:Y:S02]  /*36be0*/  FSEL R64, R44, -INF , !P4 ;  /* 0xff8000002c407808 */ /* 0x000fe40006000000 */
[----:B------:R-:W-:Y:S02]  /*36bf0*/  FSEL R54, R54, -INF , !P5 ;  /* 0xff80000036367808 */ /* 0x000fe40006800000 */
[----:B------:R-:W-:-:S02]  /*36c00*/  R2UR UR6, R4 ;  /* 0x00000000040672ca */ /* 0x000fc400000e0000 */
[----:B------:R-:W-:Y:S02]  /*36c10*/  R2UR UR7, R5 ;  /* 0x00000000050772ca */ /* 0x000fe400000e0000 */
[----:B------:R-:W-:-:S11]  /*36c20*/  FSEL R66, R55, -INF , !P6 ;  /* 0xff80000037427808 */ /* 0x000fd60007000000 */
[----:B------:R-:W3:Y:S01]  /*36c30*/  LD.E R50, desc[UR6][R10.64+0x14] ;  /* 0x000014060a327980 */ /* 0x000ee2000c101900 */
[----:B--2---:R-:W-:Y:S02]  /*36c40*/  FMNMX.FTZ R15, R41, R12, !PT ;  /* 0x0000000c290f7209 */ /* 0x004fe40007810000 */
        /* <DEDUP_REMOVED lines=28> */
[----:B------:R-:W-:Y:S01]  /*36e10*/  FMNMX.FTZ R14, R54, R14, !PT ;  /* 0x0000000e360e7209 */ /* 0x000fe20007810000 */
[----:B------:R-:W2:Y:S01]  /*36e20*/  LD.E R42, desc[UR4][R10.64+0x20] ;  /* 0x000020040a2a7980 */ /* 0x000ea2000c101900 */
[----:B------:R-:W-:-:S02]  /*36e30*/  FMNMX.FTZ R44, R38, R15, !PT ;  /* 0x0000000f262c7209 */ /* 0x000fc40007810000 */
[----:B------:R-:W-:-:S03]  /*36e40*/  FMNMX.FTZ R45, R66, R14, !PT ;  /* 0x0000000e422d7209 */ /* 0x000fc60007810000 */
[----:B------:R-:W0:Y:S04]  /*36e50*/  SHFL.BFLY PT, R15, R44, 0x2, 0x1f ;  /* 0x0c401f002c0f7f89 */ /* 0x000e2800000e0000 */
[----:B------:R1:W-:Y:S04]  /*36e60*/  ST.E.64 desc[UR4][R10.64], R44 ;  /* 0x0000002c0a007985 */ /* 0x0003e8000c101b04 */
[----:B------:R-:W4:Y:S04]  /*36e70*/  LD.E R47, desc[UR6][R10.64+0x4] ;  /* 0x000004060a2f7980 */ /* 0x000f28000c101900 */
[----:B-1----:R-:W5:Y:S01]  /*36e80*/  LD.E R45, desc[UR4][R10.64+0x10] ;  /* 0x000010040a2d7980 */ /* 0x002f62000c101900 */
[----:B0-----:R-:W-:-:S05]  /*36e90*/  FMNMX.FTZ R15, R44, R15, !PT ;  /* 0x0000000f2c0f7209 */ /* 0x001fca0007810000 */
[----:B------:R-:W0:Y:S02]  /*36ea0*/  SHFL.BFLY PT, R14, R15, 0x1, 0x1f ;  /* 0x0c201f000f0e7f89 */ /* 0x000e2400000e0000 */
[----:B0-----:R-:W-:-:S05]  /*36eb0*/  FMNMX.FTZ R39, R15, R14, !PT ;  /* 0x0000000e0f277209 */ /* 0x001fca0007810000 */
[----:B------:R-:W-:Y:S04]  /*36ec0*/  ST.E desc[UR4][R10.64], R39 ;  /* 0x000000270a007985 */ /* 0x000fe8000c101904 */
[----:B------:R-:W3:Y:S01]  /*36ed0*/  LD.E R46, desc[UR6][R10.64] ;  /* 0x000000060a2e7980 */ /* 0x000ee2000c101900 */
[----:B------:R-:W-:Y:S02]  /*36ee0*/  R2UR UR8, R4 ;  /* 0x00000000040872ca */ /* 0x000fe400000e0000 */
[----:B------:R-:W-:Y:S01]  /*36ef0*/  R2UR UR9, R5 ;  /* 0x00000000050972ca */ /* 0x000fe200000e0000 */
[----:B----4-:R-:W0:Y:S02]  /*36f00*/  SHFL.BFLY PT, R14, R47, 0x2, 0x1f ;  /* 0x0c401f002f0e7f89 */ /* 0x010e2400000e0000 */
[----:B0-----:R-:W-:-:S05]  /*36f10*/  FMNMX.FTZ R14, R14, R47, !PT ;  /* 0x0000002f0e0e7209 */ /* 0x001fca0007810000 */
[----:B------:R-:W0:Y:S02]  /*36f20*/  SHFL.BFLY PT, R15, R14, 0x1, 0x1f ;  /* 0x0c201f000e0f7f89 */ /* 0x000e2400000e0000 */
[----:B0-----:R-:W-:Y:S02]  /*36f30*/  FMNMX.FTZ R39, R14, R15, !PT ;  /* 0x0000000f0e277209 */ /* 0x001fe40007810000 */
[C---:B---3--:R-:W-:Y:S02]  /*36f40*/  FSETP.NEU.FTZ.AND P2, PT, R46.reuse, -INF , PT ;  /* 0xff8000002e00780b */ /* 0x048fe40003f5d000 */
[C---:B------:R-:W-:Y:S02]  /*36f50*/  FSETP.NEU.FTZ.AND P3, PT, R39.reuse, -INF , PT ;  /* 0xff8000002700780b */ /* 0x040fe40003f7d000 */
[----:B------:R-:W-:Y:S02]  /*36f60*/  FSEL R15, R46, RZ, P2 ;  /* 0x000000ff2e0f7208 */ /* 0x000fe40001000000 */
[----:B------:R-:W-:-:S03]  /*36f70*/  FSEL R44, R39, RZ, P3 ;  /* 0x000000ff272c7208 */ /* 0x000fc60001800000 */
[----:B------:R-:W-:Y:S02]  /*36f80*/  FADD.FTZ R15, R12, -R15 ;  /* 0x8000000f0c0f7221 */ /* 0x000fe40000010000 */
[----:B------:R-:W-:Y:S02]  /*36f90*/  FADD.FTZ R13, R13, -R44 ;  /* 0x8000002c0d0d7221 */ /* 0x000fe40000010000 */
[----:B--2---:R-:W-:Y:S02]  /*36fa0*/  FMUL.FTZ R12, R15, R42 ;  /* 0x0000002a0f0c7220 */ /* 0x004fe40000410000 */
[----:B------:R-:W-:-:S04]  /*36fb0*/  FMUL.FTZ R13, R42, R13 ;  /* 0x0000000d2a0d7220 */ /* 0x000fc80000410000 */
[----:B------:R-:W5:Y:S08]  /*36fc0*/  MUFU.EX2 R12, R12 ;  /* 0x0000000c000c7308 */ /* 0x000f700000000800 */
[----:B------:R-:W0:Y:S01]  /*36fd0*/  MUFU.EX2 R13, R13 ;  /* 0x0000000d000d7308 */ /* 0x000e220000000800 */
[----:B------:R1:W-:Y:S01]  /*36fe0*/  ST.E desc[UR4][R10.64+0x4], R39 ;  /* 0x000004270a007985 */ /* 0x0003e2000c101904 */
[----:B-----5:R-:W-:Y:S01]  /*36ff0*/  FMUL.FTZ R47, R12, R45 ;  /* 0x0000002d0c2f7220 */ /* 0x020fe20000410000 */
[----:B0-----:R-:W-:-:S04]  /*37000*/  FMUL.FTZ R49, R13, R50 ;  /* 0x000000320d317220 */ /* 0x001fc80000410000 */
[----:B------:R1:W-:Y:S04]  /*37010*/  ST.E desc[UR6][R10.64+0x10], R47 ;  /* 0x0000102f0a007985 */ /* 0x0003e8000c101906 */
[----:B------:R1:W-:Y:S04]  /*37020*/  ST.E desc[UR8][R10.64+0x14], R49 ;  /* 0x000014310a007985 */ /* 0x0003e8000c101908 */
[----:B------:R-:W2:Y:S04]  /*37030*/  LDL.64 R14, [R8+0x78] ;  /* 0x00007800080e7983 */ /* 0x000ea80000100a00 */
[----:B--2---:R-:W2:Y:S04]  /*37040*/  LD.E.64 R44, desc[UR4][R14.64] ;  /* 0x000000040e2c7980 */ /* 0x004ea8000c101b00 */
[----:B--2---:R-:W2:Y:S01]  /*37050*/  LD.E R42, desc[UR4][R44.64+0x4] ;  /* 0x000004042c2a7980 */ /* 0x004ea2000c101900 */
[----:B------:R-:W-:Y:S01]  /*37060*/  BSSY B3, `(.L_x_5546) ;  /* 0x0000010000037945 */ /* 0x000fe20003800000 */
[----:B--2---:R-:W-:-:S13]  /*37070*/  ISETP.NE.AND P2, PT, R42, RZ, PT ;  /* 0x000000ff2a00720c */ /* 0x004fda0003f45270 */
[----:B-1----:R-:W-:Y:S05]  /*37080*/  @P2 BRA `(.L_x_5547) ;  /* 0x0000000000342947 */ /* 0x002fea0003800000 */
[----:B------:R-:W-:Y:S02]  /*37090*/  R2UR UR4, R4 ;  /* 0x00000000040472ca */ /* 0x000fe400000e0000 */
[----:B------:R-:W-:-:S13]  /*370a0*/  R2UR UR5, R5 ;  /* 0x00000000050572ca */ /* 0x000fda00000e0000 */
[----:B------:R-:W2:Y:S01]  /*370b0*/  LD.E.64 R10, desc[UR4][R14.64+0x8] ;  /* 0x000008040e0a7980 */ /* 0x000ea2000c101b00 */
[----:B------:R-:W-:Y:S02]  /*370c0*/  R2UR UR6, R4 ;  /* 0x00000000040672ca */ /* 0x000fe400000e0000 */
[----:B------:R-:W-:Y:S01]  /*370d0*/  R2UR UR7, R5 ;  /* 0x00000000050772ca */ /* 0x000fe200000e0000 */
[----:B------:R-:W3:-:S12]  /*370e0*/  LD.E R44, desc[UR4][R44.64] ;  /* 0x000000042c2c7980 */ /* 0x000ed8000c101900 */
[----:B--2---:R-:W2:Y:S01]  /*370f0*/  LD.E.64 R10, desc[UR6][R10.64] ;  /* 0x000000060a0a7980 */ /* 0x004ea2000c101b00 */
[----:B---3--:R-:W-:-:S04]  /*37100*/  IMAD R47, R9, 0x40, R44 ;  /* 0x00000040092f7824 */ /* 0x008fc800078e022c */
[----:B--2---:R-:W-:-:S05]  /*37110*/  IMAD.WIDE R46, R47, 0x4, R10 ;  /* 0x000000042f2e7825 */ /* 0x004fca00078e020a */
[----:B------:R0:W-:Y:S04]  /*37120*/  ST.E desc[UR4][R46.64], R12 ;  /* 0x0000000c2e007985 */ /* 0x0001e8000c101904 */
[----:B------:R-:W2:Y:S04]  /*37130*/  LD.E.64 R44, desc[UR6][R14.64] ;  /* 0x000000060e2c7980 */ /* 0x000ea8000c101b00 */
[----:B--2---:R-:W2:Y:S02]  /*37140*/  LD.E R39, desc[UR4][R44.64+0x4] ;  /* 0x000004042c277980 */ /* 0x004ea4000c101900 */
[----:B0-2---:R-:W-:-:S13]  /*37150*/  ISETP.NE.AND P2, PT, R39, RZ, PT ;  /* 0x000000ff2700720c */ /* 0x005fda0003f45270 */
.L_x_5547:
[----:B------:R-:W-:Y:S05]  /*37160*/  BSYNC B3 ;  /* 0x0000000000037941 */ /* 0x000fea0003800000 */
.L_x_5546:
[----:B------:R-:W-:Y:S04]  /*37170*/  BSSY B3, `(.L_x_5548) ;  /* 0x000000d000037945 */ /* 0x000fe80003800000 */
[----:B------:R-:W-:Y:S05]  /*37180*/  @P2 BRA `(.L_x_5549) ;  /* 0x00000000002c2947 */ /* 0x000fea0003800000 */
        /* <DEDUP_REMOVED lines=8> */
[----:B------:R-:W-:-:S04]  /*37210*/  VIADD R9, R9, 0x8 ;  /* 0x0000000809097836 */ /* 0x000fc80000000000 */
[----:B--2---:R-:W-:-:S05]  /*37220*/  IMAD.WIDE R10, R9, 0x4, R10 ;  /* 0x00000004090a7825 */ /* 0x004fca00078e020a */
[----:B------:R0:W-:Y:S02]  /*37230*/  ST.E desc[UR4][R10.64], R13 ;  /* 0x0000000d0a007985 */ /* 0x0001e4000c101904 */
.L_x_5549:
[----:B------:R-:W-:Y:S05]  /*37240*/  BSYNC B3 ;  /* 0x0000000000037941 */ /* 0x000fea0003800000 */
.L_x_5548:
[----:B0-----:R-:W2:Y:S01]  /*37250*/  LDL.64 R10, [R8+0x70] ;  /* 0x00007000080a7983 */ /* 0x001ea20000100a00 */
[C---:B------:R-:W-:Y:S02]  /*37260*/  R2UR UR4, R4.reuse ;  /* 0x00000000040472ca */ /* 0x040fe400000e0000 */
[C---:B------:R-:W-:Y:S02]  /*37270*/  R2UR UR5, R5.reuse ;  /* 0x00000000050572ca */ /* 0x040fe400000e0000 */
[C---:B------:R-:W-:Y:S02]  /*37280*/  R2UR UR6, R4.reuse ;  /* 0x00000000040672ca */ /* 0x040fe400000e0000 */
[C---:B------:R-:W-:Y:S02]  /*37290*/  R2UR UR7, R5.reuse ;  /* 0x00000000050772ca */ /* 0x040fe400000e0000 */
[----:B------:R-:W-:Y:S02]  /*372a0*/  R2UR UR8, R4 ;  /* 0x00000000040872ca */ /* 0x000fe400000e0000 */
[----:B------:R-:W-:-:S05]  /*372b0*/  R2UR UR9, R5 ;  /* 0x00000000050972ca */ /* 0x000fca00000e0000 */
[----:B--2---:R-:W2:Y:S04]  /*372c0*/  LD.E R9, desc[UR4][R10.64] ;  /* 0x000000040a097980 */ /* 0x004ea8000c101900 */
[----:B------:R-:W3:Y:S04]  /*372d0*/  LD.E R14, desc[UR6][R10.64+0x20] ;  /* 0x000020060a0e7980 */ /* 0x000ee8000c101900 */
[----:B------:R-:W4:Y:S04]  /*372e0*/  LD.E R39, desc[UR8][R10.64+0x4] ;  /* 0x000004080a277980 */ /* 0x000f28000c101900 */
[----:B------:R-:W5:Y:S04]  /*372f0*/  LD.E R50, desc[UR4][R10.64+0x10] ;  /* 0x000010040a327980 */ /* 0x000f68000c101900 */
[----:B------:R-:W5:Y:S01]  /*37300*/  LD.E R49, desc[UR6][R10.64+0x14] ;  /* 0x000014060a317980 */ /* 0x000f62000c101900 */
[C---:B--2---:R-:W-:Y:S01]  /*37310*/  FSETP.NEU.FTZ.AND P2, PT, R9.reuse, -INF , PT ;  /* 0xff8000000900780b */ /* 0x044fe20003f5d000 */
[----:B---3--:R-:W-:Y:S01]  /*37320*/  FMUL.FTZ R15, R9, R14 ;  /* 0x0000000e090f7220 */ /* 0x008fe20000410000 */
[----:B----4-:R-:W-:Y:S01]  /*37330*/  FSETP.NEU.FTZ.AND P3, PT, R39, -INF , PT ;  /* 0xff8000002700780b */ /* 0x010fe20003f7d000 */
[----:B------:R-:W-:-:S03]  /*37340*/  FMUL.FTZ R39, R14, R39 ;  /* 0x000000270e277220 */ /* 0x000fc60000410000 */
[----:B------:R-:W-:Y:S02]  /*37350*/  FSEL R15, R15, RZ, P2 ;  /* 0x000000ff0f0f7208 */ /* 0x000fe40001000000 */
[----:B------:R-:W-:-:S03]  /*37360*/  FSEL R39, R39, RZ, P3 ;  /* 0x000000ff27277208 */ /* 0x000fc60001800000 */
        /* <DEDUP_REMOVED lines=34> */
[----:B------:R-:W-:-:S07]  /*37590*/  FFMA.FTZ R14, R66, R14, -R39 ;  /* 0x0000000e420e7223 */ /* 0x000fce0000010827 */
[----:B------:R-:W0:Y:S01]  /*375a0*/  MUFU.EX2 R169, R42 ;  /* 0x0000002a00a97308 */ /* 0x000e220000000800 */
[----:B-----5:R-:W-:-:S07]  /*375b0*/  FADD.FTZ R24, R38, R49 ;  /* 0x0000003126187221 */ /* 0x020fce0000010000 */
[----:B------:R1:W2:Y:S08]  /*375c0*/  MUFU.EX2 R170, R25 ;  /* 0x0000001900aa7308 */ /* 0x0002b00000000800 */
[----:B------:R-:W-:Y:S01]  /*375d0*/  MUFU.EX2 R57, R57 ;  /* 0x0000003900397308 */ /* 0x000fe20000000800 */
[----:B-1----:R-:W-:Y:S01]  /*375e0*/  FADD.FTZ R25, R41, R50 ;  /* 0x0000003229197221 */ /* 0x002fe20000010000 */
[----:B0-----:R-:W-:-:S03]  /*375f0*/  FADD.FTZ R24, R169, R24 ;  /* 0x00000018a9187221 */ /* 0x001fc60000010000 */
[----:B------:R-:W-:-:S03]  /*37600*/  FADD.FTZ R25, R168, R25 ;  /* 0x00000019a8197221 */ /* 0x000fc60000010000 */
[----:B------:R2:W0:Y:S08]  /*37610*/  MUFU.EX2 R9, R26 ;  /* 0x0000001a00097308 */ /* 0x0004300000000800 */
[----:B------:R-:W-:Y:S01]  /*37620*/  MUFU.EX2 R58, R58 ;  /* 0x0000003a003a7308 */ /* 0x000fe20000000800 */
[----:B--2---:R-:W-:-:S07]  /*37630*/  FADD.FTZ R26, R170, R25 ;  /* 0x00000019aa1a7221 */ /* 0x004fce0000010000 */
[----:B------:R-:W1:Y:S01]  /*37640*/  MUFU.EX2 R172, R27 ;  /* 0x0000001b00ac7308 */ /* 0x000e620000000800 */
[----:B0-----:R-:W-:-:S07]  /*37650*/  FADD.FTZ R25, R9, R26 ;  /* 0x0000001a09197221 */ /* 0x001fce0000010000 */
[----:B------:R-:W-:Y:S08]  /*37660*/  MUFU.EX2 R59, R59 ;  /* 0x0000003b003b7308 */ /* 0x000ff00000000800 */
[----:B------:R-:W0:Y:S01]  /*37670*/  MUFU.EX2 R21, R28 ;  /* 0x0000001c00157308 */ /* 0x000e220000000800 */
[----:B-1----:R-:W-:-:S07]  /*37680*/  FADD.FTZ R26, R172, R25 ;  /* 0x00000019ac1a7221 */ /* 0x002fce0000010000 */
[----:B------:R-:W1:Y:S08]  /*37690*/  MUFU.EX2 R60, R60 ;  /* 0x0000003c003c7308 */ /* 0x000e700000000800 */
[----:B------:R-:W2:Y:S01]  /*376a0*/  MUFU.EX2 R29, R29 ;  /* 0x0000001d001d7308 */ /* 0x000ea20000000800 */
[----:B0-----:R-:W-:-:S07]  /*376b0*/  FADD.FTZ R26, R21, R26 ;  /* 0x0000001a151a7221 */ /* 0x001fce0000010000 */
[----:B------:R0:W-:Y:S08]  /*376c0*/  MUFU.EX2 R182, R15 ;  /* 0x0000000f00b67308 */ /* 0x0001f00000000800 */
[----:B------:R-:W3:Y:S01]  /*376d0*/  MUFU.EX2 R61, R61 ;  /* 0x0000003d003d7308 */ /* 0x000ee20000000800 */
[----:B0-----:R-:W-:-:S04]  /*376e0*/  FADD.FTZ R15, R57, R24 ;  /* 0x00000018390f7221 */ /* 0x001fc80000010000 */
[----:B------:R-:W-:-:S03]  /*376f0*/  FADD.FTZ R24, R58, R15 ;  /* 0x0000000f3a187221 */ /* 0x000fc60000010000 */
[----:B------:R-:W0:Y:S01]  /*37700*/  MUFU.EX2 R30, R30 ;  /* 0x0000001e001e7308 */ /* 0x000e220000000800 */
[----:B------:R-:W-:-:S04]  /*37710*/  FADD.FTZ R15, R59, R24 ;  /* 0x000000183b0f7221 */ /* 0x000fc80000010000 */
[----:B-1----:R-:W-:Y:S01]  /*37720*/  FADD.FTZ R24, R60, R15 ;  /* 0x0000000f3c187221 */ /* 0x002fe20000010000 */
[----:B--2---:R-:W-:Y:S02]  /*37730*/  FADD.FTZ R15, R29, R26 ;  /* 0x0000001a1d0f7221 */ /* 0x004fe40000010000 */
[----:B------:R-:W1:Y:S01]  /*37740*/  MUFU.EX2 R62, R62 ;  /* 0x0000003e003e7308 */ /* 0x000e620000000800 */
[----:B---3--:R-:W-:-:S07]  /*37750*/  FADD.FTZ R25, R61, R24 ;  /* 0x000000183d197221 */ /* 0x008fce0000010000 */
[----:B------:R-:W2:Y:S01]  /*37760*/  MUFU.EX2 R31, R31 ;  /* 0x0000001f001f7308 */ /* 0x000ea20000000800 */
[----:B0-----:R-:W-:-:S07]  /*37770*/  FADD.FTZ R24, R30, R15 ;  /* 0x0000000f1e187221 */ /* 0x001fce0000010000 */
[----:B------:R-:W0:Y:S01]  /*37780*/  MUFU.EX2 R40, R40 ;  /* 0x0000002800287308 */ /* 0x000e220000000800 */
[----:B-1----:R-:W-:-:S07]  /*37790*/  FADD.FTZ R25, R62, R25 ;  /* 0x000000193e197221 */ /* 0x002fce0000010000 */
[----:B------:R-:W1:Y:S01]  /*377a0*/  MUFU.EX2 R32, R32 ;  /* 0x0000002000207308 */ /* 0x000e620000000800 */
[----:B--2---:R-:W-:-:S07]  /*377b0*/  FADD.FTZ R15, R31, R24 ;  /* 0x000000181f0f7221 */ /* 0x004fce0000010000 */
        /* <DEDUP_REMOVED lines=23> */
[----:B--2---:R-:W-:-:S04]  /*37930*/  FADD.FTZ R25, R37, R26 ;  /* 0x0000001a25197221 */ /* 0x004fc80000010000 */
[----:B------:R-:W-:Y:S01]  /*37940*/  FADD.FTZ R39, R182, R25 ;  /* 0x00000019b6277221 */ /* 0x000fe20000010000 */
[----:B0-----:R-:W-:-:S04]  /*37950*/  FADD.FTZ R24, R48, R15 ;  /* 0x0000000f30187221 */ /* 0x001fc80000010000 */
[----:B------:R-:W-:Y:S01]  /*37960*/  ST.E desc[UR4][R10.64+0x10], R39 ;  /* 0x000010270a007985 */ /* 0x000fe2000c101904 */
[----:B-1----:R-:W-:-:S05]  /*37970*/  FADD.FTZ R49, R183, R24 ;  /* 0x00000018b7317221 */ /* 0x002fca0000010000 */
[----:B------:R0:W-:Y:S04]  /*37980*/  ST.E desc[UR6][R10.64+0x14], R49 ;  /* 0x000014310a007985 */ /* 0x0001e8000c101906 */
[----:B------:R-:W2:Y:S01]  /*37990*/  LDL.64 R24, [R8+0x80] ;  /* 0x0000800008187983 */ /* 0x000ea20000100a00 */
[----:B------:R-:W-:Y:S06]  /*379a0*/  BAR.SYNC.DEFER_BLOCKING 0xf, 0x100 ;  /* 0x03c4000000007b1d */ /* 0x000fec0000010000 */
[----:B------:R-:W0:Y:S04]  /*379b0*/  LDL.64 R14, [R8+0x88] ;  /* 0x00008800080e7983 */ /* 0x000e280000100a00 */
[----:B--2---:R-:W2:Y:S04]  /*379c0*/  LD.E.64 R24, desc[UR4][R24.64+0x10] ;  /* 0x0000100418187980 */ /* 0x004ea8000c101b00 */
        /* <DEDUP_REMOVED lines=24> */
[----:B------:R2:W-:Y:S04]  /*37b50*/  STSM.16.M88.4 [R51], R176 ;  /* 0x000000b033007844 */ /* 0x0005e80000000200 */
[----:B------:R-:W-:Y:S04]  /*37b60*/  STSM.16.M88.4 [R50], R180 ;  /* 0x000000b432007844 */ /* 0x000fe80000000200 */
[----:B0-----:R-:W3:Y:S04]  /*37b70*/  LD.E R11, desc[UR4][R14.64] ;  /* 0x000000040e0b7980 */ /* 0x001ee8000c101900 */
[----:B-1----:R-:W4:Y:S04]  /*37b80*/  LD.E R9, desc[UR4][R14.64+0x14] ;  /* 0x000014040e097980 */ /* 0x002f28000c101900 */
[----:B------:R-:W5:Y:S01]  /*37b90*/  LD.E R21, desc[UR6][R14.64+0x4] ;  /* 0x000004060e157980 */ /* 0x000f62000c101900 */
[----:B------:R-:W-:-:S02]  /*37ba0*/  R2UR UR18, R4 ;  /* 0x00000000041272ca */ /* 0x000fc400000e0000 */
[C---:B------:R-:W-:Y:S01]  /*37bb0*/  R2UR UR19, R5.reuse ;  /* 0x00000000051372ca */ /* 0x040fe200000e0000 */
[----:B------:R-:W5:Y:S01]  /*37bc0*/  LD.E R10, desc[UR6][R14.64+0x8] ;  /* 0x000008060e0a7980 */ /* 0x000f62000c101900 */
[C---:B------:R-:W-:Y:S02]  /*37bd0*/  R2UR UR10, R4.reuse ;  /* 0x00000000040a72ca */ /* 0x040fe400000e0000 */
[C---:B------:R-:W-:Y:S01]  /*37be0*/  R2UR UR11, R5.reuse ;  /* 0x00000000050b72ca */ /* 0x040fe200000e0000 */
[----:B------:R-:W5:Y:S01]  /*37bf0*/  LD.E R25, desc[UR8][R14.64+0x10] ;  /* 0x000010080e197980 */ /* 0x000f62000c101900 */
[C---:B------:R-:W-:Y:S02]  /*37c00*/  R2UR UR12, R4.reuse ;  /* 0x00000000040c72ca */ /* 0x040fe400000e0000 */
[----:B------:R-:W-:Y:S01]  /*37c10*/  R2UR UR13, R5 ;  /* 0x00000000050d72ca */ /* 0x000fe200000e0000 */
[----:B------:R-:W5:Y:S01]  /*37c20*/  LD.E R35, desc[UR6][R14.64+0x40] ;  /* 0x000040060e237980 */ /* 0x000f62000c101900 */
[----:B------:R-:W-:-:S02]  /*37c30*/  R2UR UR14, R4 ;  /* 0x00000000040e72ca */ /* 0x000fc400000e0000 */
[C---:B------:R-:W-:Y:S01]  /*37c40*/  R2UR UR15, R5.reuse ;  /* 0x00000000050f72ca */ /* 0x040fe200000e0000 */
[----:B------:R-:W5:Y:S01]  /*37c50*/  LD.E R37, desc[UR4][R14.64+0x44] ;  /* 0x000044040e257980 */ /* 0x000f62000c101900 */
[----:B------:R-:W-:Y:S02]  /*37c60*/  R2UR UR16, R4 ;  /* 0x00000000041072ca */ /* 0x000fe400000e0000 */
[----:B------:R-:W-:Y:S01]  /*37c70*/  R2UR UR17, R5 ;  /* 0x00000000051172ca */ /* 0x000fe200000e0000 */
        /* <DEDUP_REMOVED lines=33> */
[----:B---3--:R-:W-:-:S05]  /*37e90*/  FMUL.FTZ R11, R12, R11 ;  /* 0x0000000b0c0b7220 */ /* 0x008fca0000410000 */
[----:B------:R0:W-:Y:S04]  /*37ea0*/  ST.E desc[UR4][R14.64], R11 ;  /* 0x0000000b0e007985 */ /* 0x0001e8000c101904 */
[----:B0-----:R-:W3:Y:S01]  /*37eb0*/  LD.E R11, desc[UR6][R14.64+0x140] ;  /* 0x000140060e0b7980 */ /* 0x001ee2000c101900 */
[C---:B----4-:R-:W-:Y:S01]  /*37ec0*/  FMUL.FTZ R9, R12.reuse, R9 ;  /* 0x000000090c097220 */ /* 0x050fe20000410000 */
[----:B-----5:R-:W-:-:S04]  /*37ed0*/  FMUL.FTZ R21, R12, R21 ;  /* 0x000000150c157220 */ /* 0x020fc80000410000 */
[----:B------:R0:W-:Y:S04]  /*37ee0*/  ST.E desc[UR4][R14.64+0x14], R9 ;  /* 0x000014090e007985 */ /* 0x0001e8000c101904 */
[----:B------:R1:W-:Y:S04]  /*37ef0*/  ST.E desc[UR6][R14.64+0x4], R21 ;  /* 0x000004150e007985 */ /* 0x0003e8000c101906 */
[----:B0-----:R-:W4:Y:S04]  /*37f00*/  LD.E R9, desc[UR18][R14.64+0x134] ;  /* 0x000134120e097980 */ /* 0x001f28000c101900 */
[----:B-1----:R-:W5:Y:S01]  /*37f10*/  LD.E R21, desc[UR6][R14.64+0x144] ;  /* 0x000144060e157980 */ /* 0x002f62000c101900 */
        /* <DEDUP_REMOVED lines=64> */
[----:B------:R0:W-:Y:S02]  /*38320*/  ST.E desc[UR4][R14.64+0x1e4], R11 ;  /* 0x0001e40b0e007985 */ /* 0x0001e4000c101904 */
[----:B0-----:R-:W-:Y:S02]  /*38330*/  FMUL.FTZ R11, R13, R10 ;  /* 0x0000000a0d0b7220 */ /* 0x001fe40000410000 */
[----:B------:R-:W3:Y:S01]  /*38340*/  LD.E R10, desc[UR6][R14.64+0xc] ;  /* 0x00000c060e0a7980 */ /* 0x000ee2000c101900 */
[C---:B----4-:R-:W-:Y:S01]  /*38350*/  FMUL.FTZ R9, R12.reuse, R9 ;  /* 0x000000090c097220 */ /* 0x050fe20000410000 */
[----:B-----5:R-:W-:-:S04]  /*38360*/  FMUL.FTZ R21, R12, R21 ;  /* 0x000000150c157220 */ /* 0x020fc80000410000 */
[----:B------:R0:W-:Y:S04]  /*38370*/  ST.E desc[UR4][R14.64+0x1e0], R9 ;  /* 0x0001e0090e007985 */ /* 0x0001e8000c101904 */
[----:B------:R3:W-:Y:S04]  /*38380*/  ST.E desc[UR4][R14.64+0x1f0], R21 ;  /* 0x0001f0150e007985 */ /* 0x0007e8000c101904 */
[----:B0-----:R-:W4:Y:S01]  /*38390*/  LD.E R9, desc[UR6][R14.64+0x1f4] ;  /* 0x0001f4060e097980 */ /* 0x001f22000c101900 */
[----:B---3--:R-:W-:-:S03]  /*383a0*/  FMUL.FTZ R21, R13, R10 ;  /* 0x0000000a0d157220 */ /* 0x008fc60000410000 */
[----:B------:R-:W3:Y:S01]  /*383b0*/  LD.E R10, desc[UR6][R14.64+0x18] ;  /* 0x000018060e0a7980 */ /* 0x000ee2000c101900 */
[----:B----4-:R-:W-:-:S05]  /*383c0*/  FMUL.FTZ R9, R12, R9 ;  /* 0x000000090c097220 */ /* 0x010fca0000410000 */
[----:B------:R3:W-:Y:S02]  /*383d0*/  ST.E desc[UR4][R14.64+0x1f4], R9 ;  /* 0x0001f4090e007985 */ /* 0x0007e4000c101904 */
[C---:B---3--:R-:W-:Y:S02]  /*383e0*/  FMUL.FTZ R9, R13.reuse, R10 ;  /* 0x0000000a0d097220 */ /* 0x048fe40000410000 */
[----:B------:R-:W3:Y:S04]  /*383f0*/  LD.E R10, desc[UR6][R14.64+0x1c] ;  /* 0x00001c060e0a7980 */ /* 0x000ee8000c101900 */
[----:B------:R3:W-:Y:S02]  /*38400*/  ST.E desc[UR4][R14.64+0x8], R11 ;  /* 0x0000080b0e007985 */ /* 0x0007e4000c101904 */
[----:B---3--:R-:W-:-:S02]  /*38410*/  FMUL.FTZ R11, R13, R10 ;  /* 0x0000000a0d0b7220 */ /* 0x008fc40000410000 */
[----:B------:R-:W3:Y:S04]  /*38420*/  LD.E R10, desc[UR6][R14.64+0x28] ;  /* 0x000028060e0a7980 */ /* 0x000ee8000c101900 */
        /* <DEDUP_REMOVED lines=56> */
[----:B------:R-:W3:Y:S01]  /*387b0*/  LD.E R10, desc[UR6][R14.64+0xbc] ;  /* 0x0000bc060e0a7980 */ /* 0x000ee2000c101900 */
        /* <DEDUP_REMOVED lines=74> */
[----:B------:R1:W-:Y:S01]  /*38c60*/  ST.E desc[UR4][R14.64+0xb8], R21 ;  /* 0x0000b8150e007985 */ /* 0x0003e2000c101904 */
[----:B---3--:R-:W-:-:S05]  /*38c70*/  FMUL.FTZ R9, R13, R10 ;  /* 0x0000000a0d097220 */ /* 0x008fca0000410000 */
[----:B------:R2:W-:Y:S04]  /*38c80*/  ST.E desc[UR4][R14.64+0xbc], R9 ;  /* 0x0000bc090e007985 */ /* 0x0005e8000c101904 */
[----:B------:R-:W0:Y:S02]  /*38c90*/  LD.E R10, desc[UR6][R14.64+0xc8] ;  /* 0x0000c8060e0a7980 */ /* 0x000e24000c101900 */
[----:B0-----:R-:W-:-:S05]  /*38ca0*/  FMUL.FTZ R11, R13, R10 ;  /* 0x0000000a0d0b7220 */ /* 0x001fca0000410000 */
[----:B------:R0:W-:Y:S04]  /*38cb0*/  ST.E desc[UR4][R14.64+0xc8], R11 ;  /* 0x0000c80b0e007985 */ /* 0x0001e8000c101904 */
[----:B------:R-:W1:Y:S02]  /*38cc0*/  LD.E R10, desc[UR6][R14.64+0xcc] ;  /* 0x0000cc060e0a7980 */ /* 0x000e64000c101900 */
[----:B-1----:R-:W-:-:S05]  /*38cd0*/  FMUL.FTZ R21, R13, R10 ;  /* 0x0000000a0d157220 */ /* 0x002fca0000410000 */
[----:B------:R1:W-:Y:S04]  /*38ce0*/  ST.E desc[UR4][R14.64+0xcc], R21 ;  /* 0x0000cc150e007985 */ /* 0x0003e8000c101904 */
[----:B------:R-:W2:Y:S02]  /*38cf0*/  LD.E R10, desc[UR6][R14.64+0xd8] ;  /* 0x0000d8060e0a7980 */ /* 0x000ea4000c101900 */
[----:B--2---:R-:W-:-:S05]  /*38d00*/  FMUL.FTZ R9, R13, R10 ;  /* 0x0000000a0d097220 */ /* 0x004fca0000410000 */
        /* <DEDUP_REMOVED lines=109> */
[----:B------:R-:W3:Y:S02]  /*393e0*/  LD.E R10, desc[UR6][R14.64+0x1fc] ;  /* 0x0001fc060e0a7980 */ /* 0x000ee4000c101900 */
[----:B---3--:R-:W-:-:S05]  /*393f0*/  FMUL.FTZ R27, R13, R10 ;  /* 0x0000000a0d1b7220 */ /* 0x008fca0000410000 */
[----:B------:R3:W-:Y:S04]  /*39400*/  ST.E desc[UR4][R14.64+0x1fc], R27 ;  /* 0x0001fc1b0e007985 */ /* 0x0007e8000c101904 */
[----:B0-----:R-:W1:Y:S04]  /*39410*/  LDL.64 R10, [R8+0x88] ;  /* 0x00008800080a7983 */ /* 0x001e680000100a00 */
[----:B------:R-:W2:Y:S04]  /*39420*/  LDL.64 R24, [R8] ;  /* 0x0000000008187983 */ /* 0x000ea80000100a00 */
[----:B------:R-:W4:Y:S04]  /*39430*/  LDL.64 R12, [R8+0x90] ;  /* 0x00009000080c7983 */ /* 0x000f280000100a00 */
[----:B-1----:R-:W5:Y:S04]  /*39440*/  LD.E R21, desc[UR4][R10.64] ;  /* 0x000000040a157980 */ /* 0x002f68000c101900 */
[----:B--2---:R-:W2:Y:S04]  /*39450*/  LD.E R9, desc[UR6][R24.64] ;  /* 0x0000000618097980 */ /* 0x004ea8000c101900 */
[----:B----4-:R-:W2:Y:S04]  /*39460*/  LD.E.64 R12, desc[UR4][R12.64] ;  /* 0x000000040c0c7980 */ /* 0x010ea8000c101b00 */
[----:B-----5:R0:W-:Y:S04]  /*39470*/  ST.E desc[UR8][R10.64], R21 ;  /* 0x000000150a007985 */ /* 0x0201e8000c101908 */
[----:B---3--:R-:W3:Y:S04]  /*39480*/  LD.E R15, desc[UR10][R10.64+0x4] ;  /* 0x0000040a0a0f7980 */ /* 0x008ee8000c101900 */
[----:B---3--:R1:W-:Y:S04]  /*39490*/  ST.E desc[UR4][R10.64+0x4], R15 ;  /* 0x0000040f0a007985 */ /* 0x0083e8000c101904 */
[----:B------:R-:W3:Y:S04]  /*394a0*/  LD.E R27, desc[UR6][R10.64+0x8] ;  /* 0x000008060a1b7980 */ /* 0x000ee8000c101900 */
[----:B---3--:R3:W-:Y:S04]  /*394b0*/  ST.E desc[UR4][R10.64+0x8], R27 ;  /* 0x0000081b0a007985 */ /* 0x0087e8000c101904 */
[----:B------:R-:W4:Y:S04]  /*394c0*/  LD.E R25, desc[UR6][R10.64+0xc] ;  /* 0x00000c060a197980 */ /* 0x000f28000c101900 */
[----:B----4-:R4:W-:Y:S04]  /*394d0*/  ST.E desc[UR4][R10.64+0xc], R25 ;  /* 0x00000c190a007985 */ /* 0x0109e8000c101904 */
[----:B0-----:R-:W5:Y:S04]  /*394e0*/  LD.E R21, desc[UR6][R10.64+0x10] ;  /* 0x000010060a157980 */ /* 0x001f68000c101900 */
[----:B-----5:R0:W-:Y:S04]  /*394f0*/  ST.E desc[UR4][R10.64+0x10], R21 ;  /* 0x000010150a007985 */ /* 0x0201e8000c101904 */
[----:B-1----:R-:W5:Y:S04]  /*39500*/  LD.E R15, desc[UR6][R10.64+0x14] ;  /* 0x000014060a0f7980 */ /* 0x002f68000c101900 */
[----:B-----5:R1:W-:Y:S04]  /*39510*/  ST.E desc[UR4][R10.64+0x14], R15 ;  /* 0x0000140f0a007985 */ /* 0x0203e8000c101904 */
[----:B---3--:R-:W3:Y:S04]  /*39520*/  LD.E R27, desc[UR6][R10.64+0x18] ;  /* 0x000018060a1b7980 */ /* 0x008ee8000c101900 */
[----:B---3--:R3:W-:Y:S04]  /*39530*/  ST.E desc[UR4][R10.64+0x18], R27 ;  /* 0x0000181b0a007985 */ /* 0x0087e8000c101904 */
[----:B----4-:R-:W4:Y:S04]  /*39540*/  LD.E R25, desc[UR6][R10.64+0x1c] ;  /* 0x00001c060a197980 */ /* 0x010f28000c101900 */
        /* <DEDUP_REMOVED lines=234> */
[----:B-----5:R-:W-:Y:S04]  /*3a3f0*/  ST.E desc[UR4][R10.64+0x1f0], R21 ;  /* 0x0001f0150a007985 */ /* 0x020fe8000c101904 */
[----:B-1----:R-:W5:Y:S04]  /*3a400*/  LD.E R15, desc[UR6][R10.64+0x1f4] ;  /* 0x0001f4060a0f7980 */ /* 0x002f68000c101900 */
[----:B-----5:R-:W-:Y:S04]  /*3a410*/  ST.E desc[UR4][R10.64+0x1f4], R15 ;  /* 0x0001f40f0a007985 */ /* 0x020fe8000c101904 */
[----:B---3--:R-:W3:Y:S01]  /*3a420*/  LD.E R27, desc[UR6][R10.64+0x1f8] ;  /* 0x0001f8060a1b7980 */ /* 0x008ee2000c101900 */
[----:B------:R-:W-:-:S02]  /*3a430*/  R2UR UR30, R4 ;  /* 0x00000000041e72ca */ /* 0x000fc400000e0000 */
[C---:B------:R-:W-:Y:S02]  /*3a440*/  R2UR UR31, R5.reuse ;  /* 0x00000000051f72ca */ /* 0x040fe400000e0000 */
[C---:B------:R-:W-:Y:S02]  /*3a450*/  R2UR UR32, R4.reuse ;  /* 0x00000000042072ca */ /* 0x040fe400000e0000 */
[C---:B------:R-:W-:Y:S02]  /*3a460*/  R2UR UR33, R5.reuse ;  /* 0x00000000052172ca */ /* 0x040fe400000e0000 */
[C---:B------:R-:W-:Y:S02]  /*3a470*/  R2UR UR34, R4.reuse ;  /* 0x00000000042272ca */ /* 0x040fe400000e0000 */
[----:B------:R-:W-:Y:S01]  /*3a480*/  R2UR UR35, R5 ;  /* 0x00000000052372ca */ /* 0x000fe200000e0000 */
[----:B---3--:R-:W-:Y:S04]  /*3a490*/  ST.E desc[UR4][R10.64+0x1f8], R27 ;  /* 0x0001f81b0a007985 */ /* 0x008fe8000c101904 */
[----:B----4-:R-:W3:Y:S01]  /*3a4a0*/  LD.E R25, desc[UR6][R10.64+0x1fc] ;  /* 0x0001fc060a197980 */ /* 0x010ee2000c101900 */
[----:B------:R-:W-:-:S02]  /*3a4b0*/  R2UR UR44, R4 ;  /* 0x00000000042c72ca */ /* 0x000fc400000e0000 */
        /* <DEDUP_REMOVED lines=24> */
[----:B------:R-:W-:Y:S01]  /*3a640*/  R2UR UR29, R5 ;  /* 0x00000000051d72ca */ /* 0x000fe200000e0000 */
[----:B---3--:R0:W-:Y:S04]  /*3a650*/  ST.E desc[UR4][R10.64+0x1fc], R25 ;  /* 0x0001fc190a007985 */ /* 0x0081e8000c101904 */
[----:B------:R-:W3:Y:S04]  /*3a660*/  LD.E R24, desc[UR30][R10.64] ;  /* 0x0000001e0a187980 */ /* 0x000ee8000c101900 */
[----:B------:R-:W3:Y:S04]  /*3a670*/  LD.E R26, desc[UR34][R10.64+0x8] ;  /* 0x000008220a1a7980 */ /* 0x000ee8000c101900 */
[----:B0-----:R-:W3:Y:S04]  /*3a680*/  LD.E R25, desc[UR32][R10.64+0x4] ;  /* 0x000004200a197980 */ /* 0x001ee8000c101900 */
        /* <DEDUP_REMOVED lines=124> */
[----:B------:R-:W3:Y:S01]  /*3ae50*/  LD.E R151, desc[UR54][R10.64+0x1fc] ;  /* 0x0001fc360a977980 */ /* 0x000ee2000c101900 */
[----:B--2---:R-:W-:Y:S01]  /*3ae60*/  IMAD R12, R9, 0x1000, R12 ;  /* 0x00001000090c7824 */ /* 0x004fe200078e020c */
[----:B------:R-:W-:-:S04]  /*3ae70*/  R2UR UR7, R13 ;  /* 0x000000000d0772ca */ /* 0x000fc800000e0000 */
[----:B------:R-:W-:Y:S02]  /*3ae80*/  R2UR UR6, R12 ;  /* 0x000000000c0672ca */ /* 0x000fe400000e0000 */
        /* <DEDUP_REMOVED lines=44> */
[----:B------:R-:W-:Y:S02]  /*3b150*/  R2UR UR18, R4 ;  /* 0x00000000041272ca */ /* 0x000fe400000e0000 */
[----:B------:R-:W-:Y:S01]  /*3b160*/  R2UR UR19, R5 ;  /* 0x00000000051372ca */ /* 0x000fe200000e0000 */
[----:B---3--:R-:W-:-:S06]  /*3b170*/  WARPGROUP.ARRIVE ;  /* 0x00000000000079c5 */ /* 0x008fcc0000000000 */
[----:B------:R-:W-:Y:S01]  /*3b180*/  HGMMA.64x256x16.F32 R24, R168, gdesc[UR4].tnspB, R24, gsb0 ;  /* 0x43e00004a8187df0 */ /* 0x000fe20008000818 */
[----:B------:R-:W-:Y:S02]  /*3b190*/  VIADD R14, R12, 0x80 ;  /* 0x000000800c0e7836 */ /* 0x000fe40000000000 */
[----:B------:R-:W-:-:S03]  /*3b1a0*/  IMAD.MOV.U32 R15, RZ, RZ, R13 ;  /* 0x000000ffff0f7224 */ /* 0x000fc600078e000d */
        /* <DEDUP_REMOVED lines=9> */
[----:B------:R-:W-:Y:S01]  /*3b240*/  ST.E desc[UR32][R10.64+0x18], R30 ;  /* 0x0000181e0a007985 */ /* 0x000fe2000c101920 */
[----:B------:R-:W-:-:S03]  /*3b250*/  R2UR UR20, R4 ;  /* 0x00000000041472ca */ /* 0x000fc600000e0000 */
[----:B------:R-:W-:Y:S01]  /*3b260*/  ST.E desc[UR34][R10.64+0x1c], R31 ;  /* 0x00001c1f0a007985 */ /* 0x000fe2000c101922 */
[----:B------:R-:W-:-:S03]  /*3b270*/  R2UR UR21, R5 ;  /* 0x00000000051572ca */ /* 0x000fc600000e0000 */
[----:B------:R-:W-:Y:S01]  /*3b280*/  ST.E desc[UR44][R10.64+0x20], R32 ;  /* 0x000020200a007985 */ /* 0x000fe2000c10192c */
[----:B------:R-:W-:-:S03]  /*3b290*/  R2UR UR22, R4 ;  /* 0x00000000041672ca */ /* 0x000fc600000e0000 */
[----:B------:R-:W-:Y:S01]  /*3b2a0*/  ST.E desc[UR48][R10.64+0x24], R33 ;  /* 0x000024210a007985 */ /* 0x000fe2000c101930 */
[----:B------:R-:W-:-:S03]  /*3b2b0*/  R2UR UR23, R5 ;  /* 0x00000000051772ca */ /* 0x000fc600000e0000 */
[----:B------:R-:W-:Y:S01]  /*3b2c0*/  ST.E desc[UR50][R10.64+0x28], R34 ;  /* 0x000028220a007985 */ /* 0x000fe2000c101932 */
[C---:B------:R-:W-:Y:S02]  /*3b2d0*/  R2UR UR24, R4.reuse ;  /* 0x00000000041872ca */ /* 0x040fe400000e0000 */
[C---:B------:R-:W-:Y:S01]  /*3b2e0*/  R2UR UR25, R5.reuse ;  /* 0x00000000051972ca */ /* 0x040fe200000e0000 */
[----:B------:R-:W-:Y:S01]  /*3b2f0*/  ST.E desc[UR52][R10.64+0x2c], R35 ;  /* 0x00002c230a007985 */ /* 0x000fe2000c101934 */
[C---:B------:R-:W-:Y:S02]  /*3b300*/  R2UR UR26, R4.reuse ;  /* 0x00000000041a72ca */ /* 0x040fe400000e0000 */
[C---:B------:R-:W-:Y:S01]  /*3b310*/  R2UR UR27, R5.reuse ;  /* 0x00000000051b72ca */ /* 0x040fe200000e0000 */
[----:B------:R-:W-:Y:S01]  /*3b320*/  ST.E desc[UR54][R10.64+0x30], R36 ;  /* 0x000030240a007985 */ /* 0x000fe2000c101936 */
[C---:B------:R-:W-:Y:S02]  /*3b330*/  R2UR UR28, R4.reuse ;  /* 0x00000000041c72ca */ /* 0x040fe400000e0000 */
[----:B------:R-:W-:Y:S01]  /*3b340*/  R2UR UR29, R5 ;  /* 0x00000000051d72ca */ /* 0x000fe200000e0000 */
[----:B------:R-:W-:Y:S01]  /*3b350*/  ST.E desc[UR60][R10.64+0x34], R37 ;  /* 0x000034250a007985 */ /* 0x000fe2000c10193c */
[----:B------:R-:W-:-:S02]  /*3b360*/  R2UR UR30, R4 ;  /* 0x00000000041e72ca */ /* 0x000fc400000e0000 */
        /* <DEDUP_REMOVED lines=297> */
[----:B------:R-:W-:Y:S01]  /*3c600*/  R2UR UR55, R5 ;  /* 0x00000000053772ca */ /* 0x000fe200000e0000 */
        /* <DEDUP_REMOVED lines=62> */
[----:B------:R-:W-:Y:S01]  /*3c9f0*/  R2UR UR19, R5 ;  /* 0x00000000051372ca */ /* 0x000fe200000e0000 */
        /* <DEDUP_REMOVED lines=391> */
[----:B------:R-:W-:Y:S01]  /*3e270*/  VIADD R12, R12, 0x180 ;  /* 0x000001800c0c7836 */ /* 0x000fe20000000000 */
[----:B------:R-:W-:-:S04]  /*3e280*/  R2UR UR7, R13 ;  /* 0x000000000d0772ca */ /* 0x000fc800000e0000 */
        /* <DEDUP_REMOVED lines=363> */
[----:B------:R-:W-:Y:S01]  /*3f940*/  R2UR UR25, R5 ;  /* 0x00000000051972ca */ /* 0x000fe200000e0000 */
[----:B------:R-:W-:Y:S02]  /*3f950*/  WARPGROUP.DEPBAR.LE gsb0, 0x0 ;  /* 0x00008000000079c5 */ /* 0x000fe40000010000 */
[----:B------:R-:W-:Y:S01]  /*3f960*/  ST.E desc[UR4][R10.64], R24 ;  /* 0x000000180a007985 */ /* 0x000fe2000c101904 */
[----:B------:R-:W-:-:S02]  /*3f970*/  R2UR UR4, R4 ;  /* 0x00000000040472ca */ /* 0x000fc400000e0000 */
[----:B------:R-:W-:Y:S01]  /*3f980*/  R2UR UR5, R5 ;  /* 0x00000000050572ca */ /* 0x000fe200000e0000 */
[----:B------:R-:W-:Y:S04]  /*3f990*/  ST.E desc[UR6][R10.64+0x4], R25 ;  /* 0x000004190a007985 */ /* 0x000fe8000c101906 */
[----:B------:R-:W-:Y:S04]  /*3f9a0*/  ST.E desc[UR8][R10.64+0x8], R26 ;  /* 0x0000081a0a007985 */ /* 0x000fe8000c101908 */
[----:B------:R-:W-:Y:S01]  /*3f9b0*/  ST.E desc[UR10][R10.64+0xc], R27 ;  /* 0x00000c1b0a007985 */ /* 0x000fe2000c10190a */
[----:B------:R-:W-:-:S03]  /*3f9c0*/  R2UR UR6, R4 ;  /* 0x00000000040672ca */ /* 0x000fc600000e0000 */
[----:B------:R-:W-:Y:S01]  /*3f9d0*/  ST.E desc[UR12][R10.64+0x10], R28 ;  /* 0x0000101c0a007985 */ /* 0x000fe2000c10190c */
[----:B------:R-:W-:-:S03]  /*3f9e0*/  R2UR UR7, R5 ;  /* 0x00000000050772ca */ /* 0x000fc600000e0000 */
        /* <DEDUP_REMOVED lines=21> */
[C---:B------:R-:W-:Y:S02]  /*3fb40*/  R2UR UR20, R4.reuse ;  /* 0x00000000041472ca */ /* 0x040fe400000e0000 */
[----:B------:R-:W-:Y:S01]  /*3fb50*/  R2UR UR21, R5 ;  /* 0x00000000051572ca */ /* 0x000fe200000e0000 */
[----:B------:R-:W-:Y:S01]  /*3fb60*/  ST.E desc[UR6][R10.64+0x30], R36 ;  /* 0x000030240a007985 */ /* 0x000fe2000c101906 */
[----:B------:R-:W-:-:S02]  /*3fb70*/  R2UR UR22, R4 ;  /* 0x00000000041672ca */ /* 0x000fc400000e0000 */
[C---:B------:R-:W-:Y:S02]  /*3fb80*/  R2UR UR23, R5.reuse ;  /* 0x00000000051772ca */ /* 0x040fe400000e0000 */
[C---:B------:R-:W-:Y:S02]  /*3fb90*/  R2UR UR24, R4.reuse ;  /* 0x00000000041872ca */ /* 0x040fe400000e0000 */
[C---:B------:R-:W-:Y:S02]  /*3fba0*/  R2UR UR25, R5.reuse ;  /* 0x00000000051972ca */ /* 0x040fe400000e0000 */
        /* <DEDUP_REMOVED lines=33> */
[C---:B------:R-:W-:Y:S01]  /*3fdc0*/  R2UR UR21, R5.reuse ;  /* 0x00000000051572ca */ /* 0x040fe200000e0000 */
[----:B------:R-:W-:Y:S01]  /*3fdd0*/  ST.E desc[UR4][R10.64+0x64], R49 ;  /* 0x000064310a007985 */ /* 0x000fe2000c101904 */
[C---:B------:R-:W-:Y:S02]  /*3fde0*/  R2UR UR22, R4.reuse ;  /* 0x00000000041672ca */ /* 0x040fe400000e0000 */
[C---:B------:R-:W-:Y:S01]  /*3fdf0*/  R2UR UR23, R5.reuse ;  /* 0x00000000051772ca */ /* 0x040fe200000e0000 */
[----:B------:R-:W-:Y:S01]  /*3fe00*/  ST.E desc[UR6][R10.64+0x68], R50 ;  /* 0x000068320a007985 */ /* 0x000fe2000c101906 */
[C---:B------:R-:W-:Y:S02]  /*3fe10*/  R2UR UR24, R4.reuse ;  /* 0x00000000041872ca */ /* 0x040fe400000e0000 */
[----:B------:R-:W-:Y:S02]  /*3fe20*/  R2UR UR25, R5 ;  /* 0x00000000051972ca */ /* 0x000fe400000e0000 */
[----:B------:R-:W-:-:S02]  /*3fe30*/  R2UR UR4, R4 ;  /* 0x00000000040472ca */ /* 0x000fc400000e0000 */
[C---:B------:R-:W-:Y:S02]  /*3fe40*/  R2UR UR5, R5.reuse ;  /* 0x00000000050572ca */ /* 0x040fe400000e0000 */
[C---:B------:R-:W-:Y:S02]  /*3fe50*/  R2UR UR6, R4.reuse ;  /* 0x00000000040672ca */ /* 0x040fe400000e0000 */
        /* <DEDUP_REMOVED lines=9> */
[----:B------:R-:W-:Y:S04]  /*3fef0*/  ST.E desc[UR20][R10.64+0x84], R57 ;  /* 0x000084390a007985 */ /* 0x000fe8000c101914 */
[----:B------:R-:W-:Y:S04]  /*3ff00*/  ST.E desc[UR22][R10.64+0x88], R58 ;  /* 0x0000883a0a007985 */ /* 0x000fe8000c101916 */
[----:B------:R-:W-:Y:S01]  /*3ff10*/  ST.E desc[UR24][R10.64+0x8c], R59 ;  /* 0x00008c3b0a007985 */ /* 0x000fe2000c101918 */
[----:B------:R-:W-:-:S03]  /*3ff20*/  R2UR UR10, R4 ;  /* 0x00000000040a72ca */ /* 0x000fc600000e0000 */
[----:B------:R-:W-:Y:S01]  /*3ff30*/  ST.E desc[UR4][R10.64+0x90], R60 ;  /* 0x0000903c0a007985 */ /* 0x000fe2000c101904 */
[C---:B------:R-:W-:Y:S02]  /*3ff40*/  R2UR UR4, R4.reuse ;  /* 0x00000000040472ca */ /* 0x040fe400000e0000 */
[C---:B------:R-:W-:Y:S01]  /*3ff50*/  R2UR UR5, R5.reuse ;  /* 0x00000000050572ca */ /* 0x040fe200000e0000 */
[----:B------:R-:W-:Y:S01]  /*3ff60*/  ST.E desc[UR6][R10.64+0x94], R61 ;  /* 0x0000943d0a007985 */ /* 0x000fe2000c101906 */
        /* <DEDUP_REMOVED lines=268> */
[----:B------:R-:W-:-:S02]  /*41030*/  R2UR UR6, R4 ;  /* 0x00000000040672ca */ /* 0x000fc400000e0000 */
[C---:B------:R-:W-:Y:S02]  /*41040*/  R2UR UR7, R5.reuse ;  /* 0x00000000050772ca */ /* 0x040fe400000e0000 */
[----:B------:R-:W-:Y:S02]  /*41050*/  R2UR UR4, R4 ;  /* 0x00000000040472ca */ /* 0x000fe400000e0000 */
[----:B------:R-:W-:-:S09]  /*41060*/  R2UR UR5, R5 ;  /* 0x00000000050572ca */ /* 0x000fd200000e0000 */
[----:B--2---:R0:W-:Y:S04]  /*41070*/  ST.E desc[UR6][R10.64+0x1fc], R21 ;  /* 0x0001fc150a007985 */ /* 0x0041e8000c101906 */
[----:B------:R-:W2:Y:S01]  /*41080*/  LD.E R9, desc[UR4][R10.64] ;  /* 0x000000040a097980 */ /* 0x000ea2000c101900 */
[C---:B------:R-:W-:Y:S02]  /*41090*/  R2UR UR4, R4.reuse ;  /* 0x00000000040472ca */ /* 0x040fe400000e0000 */
        /* <DEDUP_REMOVED lines=10> */
[----:B------:R-:W3:Y:S01]  /*41140*/  LD.E R15, desc[UR6][R10.64+0x8] ;  /* 0x000008060a0f7980 */ /* 0x000ee2000c101900 */
[C---:B------:R-:W-:Y:S02]  /*41150*/  R2UR UR4, R4.reuse ;  /* 0x00000000040472ca */ /* 0x040fe400000e0000 */
[C---:B------:R-:W-:Y:S02]  /*41160*/  R2UR UR5, R5.reuse ;  /* 0x00000000050572ca */ /* 0x040fe400000e0000 */
[----:B------:R-:W-:Y:S02]  /*41170*/  R2UR UR6, R4 ;  /* 0x00000000040672ca */ /* 0x000fe400000e0000 */
[----:B------:R-:W-:-:S09]  /*41180*/  R2UR UR7, R5 ;  /* 0x00000000050772ca */ /* 0x000fd200000e0000 */
[----:B---3--:R3:W-:Y:S04]  /*41190*/  ST.E desc[UR4][R10.64+0x8], R15 ;  /* 0x0000080f0a007985 */ /* 0x0087e8000c101904 */
[----:B0-----:R-:W4:Y:S01]  /*411a0*/  LD.E R21, desc[UR6][R10.64+0xc] ;  /* 0x00000c060a157980 */ /* 0x001f22000c101900 */
[C---:B------:R-:W-:Y:S02]  /*411b0*/  R2UR UR4, R4.reuse ;  /* 0x00000000040472ca */ /* 0x040fe400000e0000 */
[C---:B------:R-:W-:Y:S02]  /*411c0*/  R2UR UR5, R5.reuse ;  /* 0x00000000050572ca */ /* 0x040fe400000e0000 */
[----:B------:R-:W-:Y:S02]  /*411d0*/  R2UR UR6, R4 ;  /* 0x00000000040672ca */ /* 0x000fe400000e0000 */
[----:B------:R-:W-:-:S09]  /*411e0*/  R2UR UR7, R5 ;  /* 0x00000000050772ca */ /* 0x000fd200000e0000 */
[----:B----4-:R0:W-:Y:S04]  /*411f0*/  ST.E desc[UR4][R10.64+0xc], R21 ;  /* 0x00000c150a007985 */ /* 0x0101e8000c101904 */
[----:B-1----:R-:W4:Y:S01]  /*41200*/  LD.E R9, desc[UR6][R10.64+0x10] ;  /* 0x000010060a097980 */ /* 0x002f22000c101900 */
[C---:B------:R-:W-:Y:S02]  /*41210*/  R2UR UR4, R4.reuse ;  /* 0x00000000040472ca */ /* 0x040fe400000e0000 */
[C---:B------:R-:W-:Y:S02]  /*41220*/  R2UR UR5, R5.reuse ;  /* 0x00000000050572ca */ /* 0x040fe400000e0000 */
[----:B------:R-:W-:Y:S02]  /*41230*/  R2UR UR6, R4 ;  /* 0x00000000040672ca */ /* 0x000fe400000e0000 */
[----:B------:R-:W-:-:S09]  /*41240*/  R2UR UR7, R5 ;  /* 0x00000000050772ca */ /* 0x000fd200000e0000 */
[----:B----4-:R1:W-:Y:S04]  /*41250*/  ST.E desc[UR4][R10.64+0x10], R9 ;  /* 0x000010090a007985 */ /* 0x0103e8000c101904 */
[----:B--2---:R-:W2:Y:S01]  /*41260*/  LD.E R13, desc[UR6][R10.64+0x14] ;  /* 0x000014060a0d7980 */ /* 0x004ea2000c101900 */
[C---:B------:R-:W-:Y:S02]  /*41270*/  R2UR UR4, R4.reuse ;  /* 0x00000000040472ca */ /* 0x040fe400000e0000 */
[C---:B------:R-:W-:Y:S02]  /*41280*/  R2UR UR5, R5.reuse ;  /* 0x00000000050572ca */ /* 0x040fe400000e0000 */
[----:B------:R-:W-:Y:S02]  /*41290*/  R2UR UR6, R4 ;  /* 0x00000000040672ca */ /* 0x000fe400000e0000 */
[----:B------:R-:W-:-:S09]  /*412a0*/  R2UR UR7, R5 ;  /* 0x00000000050772ca */ /* 0x000fd200000e0000 */
[----:B--2---:R2:W-:Y:S04]  /*412b0*/  ST.E desc[UR4][R10.64+0x14], R13 ;  /* 0x0000140d0a007985 */ /* 0x0045e8000c101904 */
[----:B---3--:R-:W3:Y:S01]  /*412c0*/  LD.E R15, desc[UR6][R10.64+0x18] ;  /* 0x000018060a0f7980 */ /* 0x008ee2000c101900 */
        /* <DEDUP_REMOVED lines=719> */
[----:B---3--:R-:W2:Y:S01]  /*43fc0*/  LD.E R15, desc[UR6][R10.64+0x1f8] ;  /* 0x0001f8060a0f7980 */ /* 0x008ea2000c101900 */
[----:B------:R-:W-:Y:S02]  /*43fd0*/  R2UR UR4, R4 ;  /* 0x00000000040472ca */ /* 0x000fe400000e0000 */
[----:B------:R-:W-:-:S13]  /*43fe0*/  R2UR UR5, R5 ;  /* 0x00000000050572ca */ /* 0x000fda00000e0000 */
[----:B--2---:R0:W-:Y:S01]  /*43ff0*/  ST.E desc[UR4][R10.64+0x1f8], R15 ;  /* 0x0001f80f0a007985 */ /* 0x0041e2000c101904 */
        /* <DEDUP_REMOVED lines=8> */
[----:B------:R-:W-:Y:S05]  /*44080*/  @P1 BRA `(.L_x_5550) ;  /* 0x0000000000301947 */ /* 0x000fea0003800000 */
[----:B0-----:R-:W2:Y:S04]  /*44090*/  LDL.64 R10, [R8+0x40] ;  /* 0x00004000080a7983 */ /* 0x001ea80000100a00 */
[----:B------:R-:W3:Y:S01]  /*440a0*/  LDL.64 R12, [R8] ;  /* 0x00000000080c7983 */ /* 0x000ee20000100a00 */
[C---:B------:R-:W-:Y:S02]  /*440b0*/  R2UR UR4, R4.reuse ;  /* 0x00000000040472ca */ /* 0x040fe400000e0000 */
[C---:B------:R-:W-:Y:S02]  /*440c0*/  R2UR UR5, R5.reuse ;  /* 0x00000000050572ca */ /* 0x040fe400000e0000 */
[----:B------:R-:W-:Y:S02]  /*440d0*/  R2UR UR6, R4 ;  /* 0x00000000040672ca */ /* 0x000fe400000e0000 */
[----:B------:R-:W-:-:S09]  /*440e0*/  R2UR UR7, R5 ;  /* 0x00000000050772ca */ /* 0x000fd200000e0000 */
[----:B--2---:R-:W2:Y:S04]  /*440f0*/  LD.E.64 R10, desc[UR4][R10.64+0x30] ;  /* 0x000030040a0a7980 */ /* 0x004ea8000c101b00 */
[----:B---3--:R-:W3:Y:S01]  /*44100*/  LD.E R12, desc[UR6][R12.64] ;  /* 0x000000060c0c7980 */ /* 0x008ee2000c101900 */
[----:B--2---:R-:W-:-:S05]  /*44110*/  MOV R5, R10 ;  /* 0x0000000a00057202 */ /* 0x004fca0000000f00 */
[----:B---3--:R-:W-:-:S05]  /*44120*/  IMAD R4, R12, 0x8, R5 ;  /* 0x000000080c047824 */ /* 0x008fca00078e0205 */
[----:B------:R-:W-:-:S04]  /*44130*/  PRMT R4, RZ, 0x654, R4 ;  /* 0x00000654ff047816 */ /* 0x000fc80000000004 */
[----:B------:R1:W-:Y:S03]  /*44140*/  SYNCS.ARRIVE.TRANS64.RED.A1T0 RZ, [R4+URZ], RZ ;  /* 0x000000ff04ff79a7 */ /* 0x0003e6000810043f */
.L_x_5550:
[----:B-1----:R-:W-:Y:S02]  /*44150*/  IMAD.MOV.U32 R4, RZ, RZ, R6 ;  /* 0x000000ffff047224 */ /* 0x002fe400078e0006 */
[----:B------:R-:W-:-:S04]  /*44160*/  IMAD.MOV.U32 R5, RZ, RZ, 0x0 ;  /* 0x00000000ff057424 */ /* 0x000fc800078e00ff */
[----:B0-----:R-:W-:Y:S05]  /*44170*/  RET.REL.NODEC R4 `(_ZN7cutlass13device_kernelIN5flash11enable_sm90INS1_16FlashAttnFwdSm90INS1_25CollectiveMainloopFwdSm90ILi2EN4cute5tupleIJNS5_1CILi1EEES8_S8_EEENS6_IJNS7_ILi64EEESA_SA_EEELi512ENS_6half_tEfNS_4arch4Sm90ELb0ELb1ELb1ELb0ELb0ELb0ELb1ELb0ELb0ELb1ELb0ELb0EEENS1_21CollectiveEpilogueFwdINS6_IJSA_NS7_ILi512EEESA_EEES9_SC_SE_Li256ELb0ELb1ELb0ELb0EEENS1_30DynamicPersistentTileSchedulerILi256ELi128ELb0ELb1ELb1EEEEEEEEEvNT_6ParamsE) ;  /* 0xfffffbbc04a07950 */ /* 0x001fea0003c3ffff */
.L_x_5524:
[----:B0-----:R0:W1:Y:S02]  /*44180*/  SYNCS.PHASECHK.TRANS64.TRYWAIT P1, [R21+URZ], R24 ;  /* 0x00000018150075a7 */ /* 0x001064000802017f */
[----:B-1----:R-:W-:Y:S05]  /*44190*/  @!P1 NANOSLEEP.SYNCS 0x989680 ;  /* 0x009896800000995d */ /* 0x002fea0003900000 */
[----:B------:R-:W1:Y:S02]  /*441a0*/  @!P1 SYNCS.PHASECHK.TRANS64 P1, [R21+URZ], R24 ;  /* 0x00000018150095a7 */ /* 0x000e64000802007f */
[----:B-1----:R-:W-:Y:S05]  /*441b0*/  @!P1 BRA `(.L_x_5524) ;  /* 0xfffffffc00f09947 */ /* 0x002fea000383ffff */
[----:B------:R-:W-:Y:S05]  /*441c0*/  BRA `(.L_x_5523) ;  /* 0xfffffee400e47947 */ /* 0x000fea000383ffff */
.L_x_5531:
[----:B0-----:R0:W1:Y:S02]  /*441d0*/  SYNCS.PHASECHK.TRANS64.TRYWAIT P1, [R56+URZ], R57 ;  /* 0x00000039380075a7 */ /* 0x001064000802017f */
[----:B-1----:R-:W-:Y:S05]  /*441e0*/  @!P1 NANOSLEEP.SYNCS 0x989680 ;  /* 0x009896800000995d */ /* 0x002fea0003900000 */
[----:B------:R-:W1:Y:S02]  /*441f0*/  @!P1 SYNCS.PHASECHK.TRANS64 P1, [R56+URZ], R57 ;  /* 0x00000039380095a7 */ /* 0x000e64000802007f */
[----:B-1----:R-:W-:Y:S05]  /*44200*/  @!P1 BRA `(.L_x_5531) ;  /* 0xfffffffc00f09947 */ /* 0x002fea000383ffff */
[----:B------:R-:W-:Y:S05]  /*44210*/  BRA `(.L_x_5530) ;  /* 0xfffffeec00b87947 */ /* 0x000fea000383ffff */
.L_x_5551:
        /* <DEDUP_REMOVED lines=14> */
.L_x_15291:


//--------------------- .text._ZN7cutlass13device_kernelIN5flash11enable_sm90INS1_16FlashAttnFwdSm90INS1_25CollectiveMainloopFwdSm90ILi2EN4cute5tupleIJNS5_1CILi1EEES8_S8_EEENS6_IJNS7_ILi64EEESA_SA_EEELi512ENS_6half_tEfNS_4arch4Sm90ELb0ELb1ELb1ELb1ELb0ELb0ELb0ELb0ELb0ELb1ELb0ELb0EEENS1_21CollectiveEpilogueFwdINS6_IJSA_NS7_ILi512EEESA_EEES9_SC_SE_Li256ELb1ELb1ELb0ELb0EEENS1_36VarlenDynamicPersistentTileSchedulerILi64ELi64ELi256ELi128ELb0ELb1ELb1ELb1ELb0ELb1EEEEEEEEEvNT_6ParamsE --------------------------
	.section	.text._ZN7cutlass13device_kernelIN5flash11enable_sm90INS1_16FlashAttnFwdSm90INS1_25CollectiveMainloopFwdSm90ILi2EN4cute5tupleIJNS5_1CILi1EEES8_S8_EEENS6_IJNS7_ILi64EEESA_SA_EEELi512ENS_6half_tEfNS_4arch4Sm90ELb0ELb1ELb1ELb1ELb0ELb0ELb0ELb0ELb0ELb1ELb0ELb0EEENS1_21CollectiveEpilogueFwdINS6_IJSA_NS7_ILi512EEESA_EEES9_SC_SE_Li256ELb1ELb1ELb0ELb0EEENS1_36VarlenDynamicPersistentTileSchedulerILi64ELi64ELi256ELi128ELb0ELb1ELb1ELb1ELb0ELb1EEEEEEEEEvNT_6ParamsE,"ax",@progbits
	.align	128
.text._ZN7cutlass13device_kernelIN5flash11enable_sm90INS1_16FlashAttnFwdSm90INS1_25CollectiveMainloopFwdSm90ILi2EN4cute5tupleIJNS5_1CILi1EEES8_S8_EEENS6_IJNS7_ILi64EEESA_SA_EEELi512ENS_6half_tEfNS_4arch4Sm90ELb0ELb1ELb1ELb1ELb0ELb0ELb0ELb0ELb0ELb1ELb0ELb0EEENS1_21CollectiveEpilogueFwdINS6_IJSA_NS7_ILi512EEESA_EEES9_SC_SE_Li256ELb1ELb1ELb0ELb0EEENS1_36VarlenDynamicPersistentTileSchedulerILi64ELi64ELi256ELi128ELb0ELb1ELb1ELb1ELb0ELb1EEEEEEEEEvNT_6ParamsE:
        .type           _ZN7cutlass13device_kernelIN5flash11enable_sm90INS1_16FlashAttnFwdSm90INS1_25CollectiveMainloopFwdSm90ILi2EN4cute5tupleIJNS5_1CILi1EEES8_S8_EEENS6_IJNS7_ILi64EEESA_SA_EEELi512ENS_6half_tEfNS_4arch4Sm90ELb0ELb1ELb1ELb1ELb0ELb0ELb0ELb0ELb0ELb1ELb0ELb0EEENS1_21CollectiveEpilogueFwdINS6_IJSA_NS7_ILi512EEESA_EEES9_SC_SE_Li256ELb1ELb1ELb0ELb0EEENS1_36VarlenDynamicPersistentTileSchedulerILi64ELi64ELi256ELi128ELb0ELb1ELb1ELb1ELb0ELb1EEEEEEEEEvNT_6ParamsE,@function
        .size           _ZN7cutlass13device_kernelIN5flash11enable_sm90INS1_16FlashAttnFwdSm90INS1_25CollectiveMainloopFwdSm90ILi2EN4cute5tupleIJNS5_1CILi1EEES8_S8_EEENS6_IJNS7_ILi64EEESA_SA_EEELi512ENS_6half_tEfNS_4arch4Sm90ELb0ELb1ELb1ELb1ELb0ELb0ELb0ELb0ELb0ELb1ELb0ELb0EEENS1_21CollectiveEpilogueFwdINS6_IJSA_NS7_ILi512EEESA_EEES9_SC_SE_Li256ELb1ELb1ELb0ELb0EEENS1_36VarlenDynamicPersistentTileSchedulerILi64ELi64ELi256ELi128ELb0ELb1ELb1ELb1ELb0ELb1EEEEEEEEEvNT_6ParamsE,(.L_x_15293 - _ZN7cutlass13device_kernelIN5flash11enable_sm90INS1_16FlashAttnFwdSm90INS1_25CollectiveMainloopFwdSm90ILi2EN4cute5tupleIJNS5_1CILi1EEES8_S8_EEENS6_IJNS7_ILi64EEESA_SA_EEELi512ENS_6half_tEfNS_4arch4Sm90ELb0ELb1ELb1ELb1ELb0ELb0ELb0ELb0ELb0ELb1ELb0ELb0EEENS1_21CollectiveEpilogueFwdINS6_IJSA_NS7_ILi512EEESA_EEES9_SC_SE_Li256ELb1ELb1ELb0ELb0EEENS1_36VarlenDynamicPersistentTileSchedulerILi64ELi64ELi256ELi128ELb0ELb1ELb1ELb1ELb0ELb1EEEEEEEEEvNT_6ParamsE)
        .other          _ZN7cutlass13device_kernelIN5flash11enable_sm90INS1_16FlashAttnFwdSm90INS1_25CollectiveMainloopFwdSm90ILi2EN4cute5tupleIJNS5_1CILi1EEES8_S8_EEENS6_IJNS7_ILi64EEESA_SA_EEELi512ENS_6half_tEfNS_4arch4Sm90ELb0ELb1ELb1ELb1ELb0ELb0ELb0ELb0ELb0ELb1ELb0ELb0EEENS1_21CollectiveEpilogueFwdINS6_IJSA_NS7_ILi512EEESA_EEES9_SC_SE_Li256ELb1ELb1ELb0ELb0EEENS1_36VarlenDynamicPersistentTileSchedulerILi64ELi64ELi256ELi128ELb0ELb1ELb1ELb1ELb0ELb1EEEEEEEEEvNT_6ParamsE,@"STO_CUDA_ENTRY STV_DEFAULT"
_ZN7cutlass13device_kernelIN5flash11enable_sm90INS1_16FlashAttnFwdSm90INS1_25CollectiveMainloopFwdSm90ILi2EN4cute5tupleIJNS5_1CILi1EEES8_S8_EEENS6_IJNS7_ILi64EEESA_SA_EEELi512ENS_6half_tEfNS_4arch4Sm90ELb0ELb1ELb1ELb1ELb0ELb0ELb0ELb0ELb0ELb1ELb0ELb0EEENS1_21CollectiveEpilogueFwdINS6_IJSA_NS7_ILi512EEESA_EEES9_SC_SE_Li256ELb1ELb1ELb0ELb0EEENS1_36VarlenDynamicPersistentTileSchedulerILi64ELi64ELi256ELi128ELb0ELb1ELb1ELb1ELb0ELb1EEEEEEEEEvNT_6ParamsE:
        /* <DEDUP_REMOVED lines=18> */
.L_x_5553:
[----:B------:R-:W-:Y:S05]  /*0120*/  BSYNC B0 ;  /* 0x0000000000007941 */ /* 0x000fea0003800000 */
.L_x_5552:
        /* <DEDUP_REMOVED lines=37> */
.L_x_5554:
        /* <DEDUP_REMOVED lines=22> */
.L_x_5555:
        /* <DEDUP_REMOVED lines=18> */
.L_x_5556:
        /* <DEDUP_REMOVED lines=22> */
.L_x_5557:
        /* <DEDUP_REMOVED lines=22> */
.L_x_5558:
[----:B------:R-:W-:Y:S01]  /*08c0*/  PLOP3.LUT P0, PT, PT, PT, UP0, 0x80, 0x0 ;  /* 0x000000000000781c */ /* 0x000fe20003f0f008 */
[----:B------:R-:W-:Y:S01]  /*08d0*/  UMOV UR36, 0x1 ;  /* 0x0000000100247882 */ /* 0x000fe20000000000 */
[----:B------:R-:W-:Y:S01]  /*08e0*/  NOP ;  /* 0x0000000000007918 */ /* 0x000fe20000000000 */
[----:B------:R-:W-:Y:S01]  /*08f0*/  USEL UR36, UR36, 0x2, !UP0 ;  /* 0x0000000224247887 */ /* 0x000fe2000c000000 */
[----:B------:R-:W-:Y:S01]  /*0900*/  ULDC.64 UR40, c[0x0][0x208] ;  /* 0x0000820000287ab9 */ /* 0x000fe20000000a00 */
[----:B012-4-:R-:W-:Y:S08]  /*0910*/  BAR.SYNC.DEFER_BLOCKING 0x0 ;  /* 0x0000000000007b1d */ /* 0x017ff00000010000 */
[----:B------:R-:W-:Y:S05]  /*0920*/  @!P0 BRA `(.L_x_5559) ;  /* 0x00000104002c8947 */ /* 0x000fea0003800000 */
.L_x_5560:
[----:B------:R-:W-:-:S08]  /*0930*/  NOP ;  /* 0x0000000000007918 */ /* 0x000fd00000000000 */
[----:B------:R-:W0:Y:S02]  /*0940*/  USETMAXREG.TRY_ALLOC.CTAPOOL UP0, 0xf0 ;  /* 0x000000f0000079c8 */ /* 0x000e240008000600 */
[----:B0-----:R-:W-:-:S13]  /*0950*/  PLOP3.LUT P0, PT, PT, PT, UP0, 0x80, 0x0 ;  /* 0x000000000000781c */ /* 0x001fda0003f0f008 */
[----:B------:R-:W-:Y:S05]  /*0960*/  @!P0 BRA `(.L_x_5560) ;  /* 0xfffffffc00f08947 */ /* 0x000fea000383ffff */
[----:B------:R-:W-:Y:S01]  /*0970*/  LOP3.LUT R0, R4, 0xffffff80, RZ, 0xc0, !PT ;  /* 0xffffff8004007812 */ /* 0x000fe200078ec0ff */
[----:B------:R-:W0:Y:S01]  /*0980*/  S2UR UR4, SR_CgaCtaId ;  /* 0x00000000000479c3 */ /* 0x000e220000008800 */
[----:B------:R-:W-:Y:S02]  /*0990*/  UMOV UR46, 0x400 ;  /* 0x00000400002e7882 */ /* 0x000fe40000000000 */
[----:B------:R-:W-:-:S13]  /*09a0*/  ISETP.NE.AND P0, PT, R0, 0x80, PT ;  /* 0x000000800000780c */ /* 0x000fda0003f05270 */
[----:B------:R-:W-:Y:S06]  /*09b0*/  @!P0 BAR.ARV 0x8, 0x100 ;  /* 0x0204000000008b1d */ /* 0x000fec0000002000 */
[----:B------:R-:W-:Y:S01]  /*09c0*/  ISETP.GE.U32.AND P0, PT, R4, 0x100, PT ;  /* 0x000001000400780c */ /* 0x000fe20003f06070 */
[----:B0-----:R-:W-:-:S03]  /*09d0*/  ULEA UR46, UR4, UR46, 0x18 ;  /* 0x0000002e042e7291 */ /* 0x001fc6000f8ec03f */
[----:B------:R-:W-:-:S09]  /*09e0*/  ULDC UR4, c[0x0][0xc3c] ;  /* 0x00030f0000047ab9 */ /* 0x000fd20000000800 */
        /* <DEDUP_REMOVED lines=13> */
[----:B------:R-:W-:Y:S01]  /*0ac0*/  R2UR UR5, R9 ;  /* 0x00000000090572ca */ /* 0x000fe200000e0000 */
[----:B------:R-:W-:Y:S01]  /*0ad0*/  UMOV UR38, URZ ;  /* 0x0000003f00267c82 */ /* 0x000fe20008000000 */
[CC--:B------:R-:W-:Y:S01]  /*0ae0*/  LEA.HI R2, R0.reuse, R197.reuse, RZ, 0x4 ;  /* 0x000000c500027211 */ /* 0x0c0fe200078f20ff */
[----:B------:R-:W-:Y:S01]  /*0af0*/  UMOV UR37, URZ ;  /* 0x0000003f00257c82 */ /* 0x000fe20008000000 */
[----:B------:R-:W-:-:S02]  /*0b00*/  LEA.HI R7, R0, R197, RZ, 0x2 ;  /* 0x000000c500077211 */ /* 0x000fc400078f10ff */
[----:B------:R-:W-:Y:S02]  /*0b10*/  SHF.R.S32.HI R5, RZ, 0x4, R2 ;  /* 0x00000004ff057819 */ /* 0x000fe40000011402 */
[----:B------:R-:W-:Y:S02]  /*0b20*/  LEA.HI R6, R0, R197, RZ, 0x7 ;  /* 0x000000c500067211 */ /* 0x000fe400078f38ff */
[C---:B------:R-:W-:Y:S02]  /*0b30*/  LEA.HI R3, R2.reuse, R5, RZ, 0x1 ;  /* 0x0000000502037211 */ /* 0x040fe400078f08ff */
[----:B------:R-:W-:Y:S02]  /*0b40*/  LOP3.LUT R2, R2, 0xfffffff0, RZ, 0xc0, !PT ;  /* 0xfffffff002027812 */ /* 0x000fe400078ec0ff */
[----:B------:R-:W-:Y:S02]  /*0b50*/  LOP3.LUT R4, R3, 0x1ffffffe, RZ, 0xc0, !PT ;  /* 0x1ffffffe03047812 */ /* 0x000fe400078ec0ff */
[----:B------:R-:W-:Y:S01]  /*0b60*/  LEA.HI R3, R0, R197, RZ, 0x5 ;  /* 0x000000c500037211 */ /* 0x000fe200078f28ff */
[----:B------:R-:W-:Y:S01]  /*0b70*/  IMAD.IADD R2, R197, 0x1, -R2 ;  /* 0x00000001c5027824 */ /* 0x000fe200078e0a02 */
[----:B------:R-:W-:Y:S01]  /*0b80*/  LOP3.LUT R10, R7, 0xfffffffc, RZ, 0xc0, !PT ;  /* 0xfffffffc070a7812 */ /* 0x000fe200078ec0ff */
[----:B------:R-:W-:Y:S01]  /*0b90*/  IMAD.IADD R5, R5, 0x1, -R4 ;  /* 0x0000000105057824 */ /* 0x000fe200078e0a04 */
[----:B------:R-:W-:-:S02]  /*0ba0*/  SHF.R.S32.HI R4, RZ, 0x5, R3 ;  /* 0x00000005ff047819 */ /* 0x000fc40000011403 */
[----:B------:R-:W-:Y:S01]  /*0bb0*/  SHF.R.S32.HI R3, RZ, 0x1f, R3 ;  /* 0x0000001fff037819 */ /* 0x000fe20000011403 */
[----:B------:R-:W-:Y:S01]  /*0bc0*/  IMAD.IADD R10, R197, 0x1, -R10 ;  /* 0x00000001c50a7824 */ /* 0x000fe200078e0a0a */
[----:B------:R-:W-:Y:S01]  /*0bd0*/  LOP3.LUT R8, R6, 0xffffff80, RZ, 0xc0, !PT ;  /* 0xffffff8006087812 */ /* 0x000fe200078ec0ff */
[----:B------:R-:W-:Y:S01]  /*0be0*/  IMAD.SHL.U32 R5, R5, 0x8, RZ ;  /* 0x0000000805057824 */ /* 0x000fe200078e00ff */
[----:B------:R-:W-:Y:S02]  /*0bf0*/  LEA.HI R3, R3, R4, RZ, 0x2 ;  /* 0x0000000403037211 */ /* 0x000fe400078f10ff */
[----:B------:R-:W-:Y:S01]  /*0c00*/  SHF.R.S32.HI R193, RZ, 0x7, R6 ;  /* 0x00000007ffc17819 */ /* 0x000fe20000011406 */
[----:B------:R-:W-:Y:S01]  /*0c10*/  IMAD.IADD R8, R197, 0x1, -R8 ;  /* 0x00000001c5087824 */ /* 0x000fe200078e0a08 */
[----:B------:R-:W-:Y:S02]  /*0c20*/  LOP3.LUT R3, R3, 0x3ffffc, RZ, 0xc0, !PT ;  /* 0x003ffffc03037812 */ /* 0x000fe400078ec0ff */
[--C-:B------:R-:W-:Y:S01]  /*0c30*/  SHF.R.S32.HI R7, RZ, 0x1f, R2.reuse ;  /* 0x0000001fff077819 */ /* 0x100fe20000011402 */
[----:B------:R-:W-:Y:S01]  /*0c40*/  IMAD R12, R193, 0x100, R2 ;  /* 0x00000100c10c7824 */ /* 0x000fe200078e0202 */
[----:B------:R-:W-:Y:S01]  /*0c50*/  LEA.HI R11, R10, R10, RZ, 0x1 ;  /* 0x0000000a0a0b7211 */ /* 0x000fe200078f08ff */
[----:B------:R-:W-:Y:S01]  /*0c60*/  IMAD.IADD R3, R4, 0x1, -R3 ;  /* 0x0000000104037824 */ /* 0x000fe200078e0a03 */
[----:B------:R-:W-:-:S02]  /*0c70*/  LEA.HI R9, R7, R2, RZ, 0x3 ;  /* 0x0000000207097211 */ /* 0x000fc400078f18ff */
[----:B------:R-:W-:Y:S01]  /*0c80*/  SHF.R.S32.HI R7, RZ, 0x1f, R8 ;  /* 0x0000001fff077819 */ /* 0x000fe20000011408 */
[----:B------:R-:W-:Y:S01]  /*0c90*/  IMAD R12, R3, 0x10, R12 ;  /* 0x00000010030c7824 */ /* 0x000fe200078e020c */
[----:B------:R-:W-:Y:S02]  /*0ca0*/  LOP3.LUT R13, R11, 0x1ffffffe, RZ, 0xc0, !PT ;  /* 0x1ffffffe0b0d7812 */ /* 0x000fe400078ec0ff */
[-C--:B------:R-:W-:Y:S01]  /*0cb0*/  LEA.HI R3, R7, R8.reuse, RZ, 0x2 ;  /* 0x0000000807037211 */ /* 0x080fe200078f10ff */
[----:B------:R-:W-:Y:S01]  /*0cc0*/  IMAD.U32 R196, R12, 0x40, R5 ;  /* 0x000000400cc47824 */ /* 0x000fe200078e0005 */
[----:B------:R-:W-:Y:S01]  /*0cd0*/  LOP3.LUT R11, R9, 0xfffffff8, RZ, 0xc0, !PT ;  /* 0xfffffff8090b7812 */ /* 0x000fe200078ec0ff */
[----:B------:R-:W-:Y:S01]  /*0ce0*/  IMAD.IADD R185, R10, 0x1, -R13 ;  /* 0x000000010ab97824 */ /* 0x000fe200078e0a0d */
[----:B------:R-:W-:Y:S01]  /*0cf0*/  LOP3.LUT R13, R3, 0x7ffffffc, RZ, 0xc0, !PT ;  /* 0x7ffffffc030d7812 */ /* 0x000fe200078ec0ff */
[----:B------:R-:W-:Y:S01]  /*0d00*/  IMAD.SHL.U32 R9, R9, 0x40, RZ ;  /* 0x0000004009097824 */ /* 0x000fe200078e00ff */
[----:B------:R-:W-:Y:S01]  /*0d10*/  LEA.HI R7, R7, R8, RZ, 0x5 ;  /* 0x0000000807077211 */ /* 0x000fe200078f28ff */
[----:B------:R-:W-:Y:S01]  /*0d20*/  IMAD.IADD R11, R2, 0x1, -R11 ;  /* 0x00000001020b7824 */ /* 0x000fe200078e0a0b */
[----:B------:R-:W-:Y:S01]  /*0d30*/  SHF.R.S32.HI R2, RZ, 0x2, R3 ;  /* 0x00000002ff027819 */ /* 0x000fe20000011403 */
[----:B------:R-:W-:Y:S01]  /*0d40*/  IMAD.IADD R13, R8, 0x1, -R13 ;  /* 0x00000001080d7824 */ /* 0x000fe200078e0a0d */
[----:B------:R-:W-:Y:S01]  /*0d50*/  SHF.R.S32.HI R3, RZ, 0x1f, R3 ;  /* 0x0000001fff037819 */ /* 0x000fe20000011403 */
[----:B------:R-:W-:Y:S01]  /*0d60*/  IMAD.SHL.U32 R8, R11, 0x40, RZ ;  /* 0x000000400b087824 */ /* 0x000fe200078e00ff */
[----:B------:R-:W-:-:S02]  /*0d70*/  LOP3.LUT R9, R9, 0x7ffffe00, RZ, 0xc0, !PT ;  /* 0x7ffffe0009097812 */ /* 0x000fc400078ec0ff */
[----:B------:R-:W-:Y:S02]  /*0d80*/  LEA.HI R3, R3, R2, RZ, 0x3 ;  /* 0x0000000203037211 */ /* 0x000fe400078f18ff */
[----:B------:R-:W-:Y:S01]  /*0d90*/  LOP3.LUT R8, R8, 0x1c0, RZ, 0xc0, !PT ;  /* 0x000001c008087812 */ /* 0x000fe200078ec0ff */
[----:B------:R-:W-:Y:S01]  /*0da0*/  IMAD R9, R4, 0x400, R9 ;  /* 0x0000040004097824 */ /* 0x000fe200078e0209 */
[----:B------:R-:W-:Y:S02]  /*0db0*/  LOP3.LUT R3, R3, 0xfffffff8, RZ, 0xc0, !PT ;  /* 0xfffffff803037812 */ /* 0x000fe400078ec0ff */
[----:B------:R-:W-:Y:S02]  /*0dc0*/  LOP3.LUT R5, R8, 0x8, R5, 0xf8, !PT ;  /* 0x0000000808057812 */ /* 0x000fe400078ef805 */
[----:B------:R-:W-:Y:S01]  /*0dd0*/  SHF.R.U32.HI R8, RZ, 0x3, R8 ;  /* 0x00000003ff087819 */ /* 0x000fe20000011608 */
[----:B------:R-:W-:Y:S01]  /*0de0*/  IMAD.IADD R16, R2, 0x1, -R3 ;  /* 0x0000000102107824 */ /* 0x000fe200078e0a03 */
[----:B------:R-:W-:-:S02]  /*0df0*/  LEA.HI R0, R0, R197, RZ, 0x3 ;  /* 0x000000c500007211 */ /* 0x000fc400078f18ff */
[----:B------:R-:W-:Y:S02]  /*0e00*/  LOP3.LUT R8, R5, R8, RZ, 0x3c, !PT ;  /* 0x0000000805087212 */ /* 0x000fe400078e3cff */
[----:B------:R-:W-:Y:S02]  /*0e10*/  LOP3.LUT R2, R0, 0xfffffff8, RZ, 0xc0, !PT ;  /* 0xfffffff800027812 */ /* 0x000fe400078ec0ff */
[----:B------:R-:W-:Y:S01]  /*0e20*/  R2P PR, R11, 0x6 ;  /* 0x000000060b007804 */ /* 0x000fe20000000000 */
[----:B------:R-:W-:Y:S01]  /*0e30*/  IMAD.IADD R8, R9, 0x1, R8 ;  /* 0x0000000109087824 */ /* 0x000fe200078e0208 */
[----:B------:R-:W-:Y:S01]  /*0e40*/  LEA.HI R6, R6, R193, RZ, 0x1 ;  /* 0x000000c106067211 */ /* 0x000fe200078f08ff */
[----:B------:R-:W-:Y:S01]  /*0e50*/  IMAD.IADD R191, R197, 0x1, -R2 ;  /* 0x00000001c5bf7824 */ /* 0x000fe200078e0a02 */
[----:B------:R-:W-:Y:S01]  /*0e60*/  SHF.R.S32.HI R7, RZ, 0x5, R7 ;  /* 0x00000005ff077819 */ /* 0x000fe20000011407 */
[----:B------:R-:W-:Y:S01]  /*0e70*/  IMAD.SHL.U32 R2, R13, 0x2, RZ ;  /* 0x000000020d027824 */ /* 0x000fe200078e00ff */
        /* <DEDUP_REMOVED lines=28> */
.L_x_5668:
[----:B------:R-:W-:Y:S01]  /*1040*/  ULDC.64 UR8, c[0x0][0xa28] ;  /* 0x00028a0000087ab9 */ /* 0x000fe20000000a00 */
[----:B------:R-:W-:Y:S01]  /*1050*/  ULDC UR4, c[0x0][0x424] ;  /* 0x0001090000047ab9 */ /* 0x000fe20000000800 */
[----:B------:R-:W-:-:S04]  /*1060*/  UISETP.NE.U32.AND UP0, UPT, UR8, URZ, UPT ;  /* 0x0000003f0800728c */ /* 0x000fc8000bf05070 */
[----:B------:R-:W-:-:S03]  /*1070*/  UISETP.NE.AND.EX UP0, UPT, UR9, URZ, UPT, UP0 ;  /* 0x0000003f0900728c */ /* 0x000fc6000bf05300 */
[----:B------:R-:W-:Y:S02]  /*1080*/  ULDC.64 UR8, c[0x0][0xa18] ;  /* 0x0002860000087ab9 */ /* 0x000fe40000000a00 */
[----:B------:R-:W-:Y:S01]  /*1090*/  UISETP.NE.U32.AND UP1, UPT, UR8, URZ, UPT ;  /* 0x0000003f0800728c */ /* 0x000fe2000bf25070 */
[----:B------:R-:W-:-:S03]  /*10a0*/  PLOP3.LUT P0, PT, PT, PT, UP0, 0x80, 0x0 ;  /* 0x000000000000781c */ /* 0x000fc60003f0f008 */
[----:B------:R-:W-:-:S03]  /*10b0*/  UISETP.NE.AND.EX UP1, UPT, UR9, URZ, UPT, UP1 ;  /* 0x0000003f0900728c */ /* 0x000fc6000bf25310 */
[----:B------:R-:W-:Y:S02]  /*10c0*/  @UP0 ULDC.64 UR8, c[0x0][0xa28] ;  /* 0x00028a0000080ab9 */ /* 0x000fe40000000a00 */
[----:B------:R-:W-:Y:S01]  /*10d0*/  @UP0 UIMAD.WIDE UR8, UR6, 0x4, UR8 ;  /* 0x00000004060808a5 */ /* 0x000fe2000f8e0208 */
[----:B------:R-:W-:-:S05]  /*10e0*/  PLOP3.LUT P2, PT, PT, PT, UP1, 0x80, 0x0 ;  /* 0x000000000000781c */ /* 0x000fca0003f4f018 */
[----:B------:R-:W-:Y:S01]  /*10f0*/  @UP1 ULDC.64 UR10, c[0x0][0xa18] ;  /* 0x00028600000a1ab9 */ /* 0x000fe20000000a00 */
[----:B0-23--:R-:W-:Y:S02]  /*1100*/  IMAD.U32 R4, RZ, RZ, UR8 ;  /* 0x00000008ff047e24 */ /* 0x00dfe4000f8e00ff */
[----:B------:R-:W-:Y:S01]  /*1110*/  IMAD.U32 R5, RZ, RZ, UR9 ;  /* 0x00000009ff057e24 */ /* 0x000fe2000f8e00ff */
[----:B------:R-:W-:-:S04]  /*1120*/  @UP1 UIMAD.WIDE UR8, UR6, 0x4, UR10 ;  /* 0x00000004060818a5 */ /* 0x000fc8000f8e020a */
[----:B------:R-:W2:Y:S02]  /*1130*/  @P0 LDG.E R4, desc[UR40][R4.64] ;  /* 0x0000002804040981 */ /* 0x000ea4000c1e1900 */
[----:B-1----:R-:W-:Y:S02]  /*1140*/  IMAD.U32 R6, RZ, RZ, UR8 ;  /* 0x00000008ff067e24 */ /* 0x002fe4000f8e00ff */
[----:B----4-:R-:W-:Y:S01]  /*1150*/  IMAD.U32 R7, RZ, RZ, UR9 ;  /* 0x00000009ff077e24 */ /* 0x010fe2000f8e00ff */
[----:B------:R-:W-:-:S04]  /*1160*/  ULDC.64 UR8, c[0x0][0x418] ;  /* 0x0001060000087ab9 */ /* 0x000fc80000000a00 */
[----:B------:R-:W3:Y:S01]  /*1170*/  @P2 LDG.E R6, desc[UR40][R6.64] ;  /* 0x0000002806062981 */ /* 0x000ee2000c1e1900 */
[----:B------:R-:W-:Y:S01]  /*1180*/  UISETP.NE.U32.AND UP0, UPT, UR8, URZ, UPT ;  /* 0x0000003f0800728c */ /* 0x000fe2000bf05070 */
[----:B------:R-:W-:Y:S01]  /*1190*/  UMOV UR49, URZ ;  /* 0x0000003f00317c82 */ /* 0x000fe20008000000 */
[----:B------:R-:W-:Y:S02]  /*11a0*/  ULDC UR51, c[0x0][0x288] ;  /* 0x0000a20000337ab9 */ /* 0x000fe40000000800 */
[----:B------:R-:W-:Y:S01]  /*11b0*/  UISETP.NE.AND.EX UP0, UPT, UR9, URZ, UPT, UP0 ;  /* 0x0000003f0900728c */ /* 0x000fe2000bf05300 */
[----:B------:R-:W-:Y:S02]  /*11c0*/  UMOV UR44, UR7 ;  /* 0x00000007002c7c82 */ /* 0x000fe40008000000 */
[----:B------:R-:W-:Y:S01]  /*11d0*/  ULDC.64 UR8, c[0x0][0xa20] ;  /* 0x0002880000087ab9 */ /* 0x000fe20000000a00 */
[----:B------:R-:W-:Y:S01]  /*11e0*/  USEL UR4, UR4, 0x1, UP0 ;  /* 0x0000000104047887 */ /* 0x000fe20008000000 */
[----:B------:R-:W-:Y:S01]  /*11f0*/  ISETP.NE.U32.AND P1, PT, RZ, UR8, PT ;  /* 0x00000008ff007c0c */ /* 0x000fe2000bf25070 */
[----:B------:R-:W-:-:S02]  /*1200*/  ULDC UR8, c[0x0][0x2f0] ;  /* 0x0000bc0000087ab9 */ /* 0x000fc40000000800 */
[----:B------:R-:W-:Y:S01]  /*1210*/  UIMAD UR4, UR4, UR8, URZ ;  /* 0x00000008040472a4 */ /* 0x000fe2000f8e023f */
[----:B------:R-:W-:Y:S02]  /*1220*/  ISETP.NE.AND.EX P1, PT, RZ, UR9, PT, P1 ;  /* 0x00000009ff007c0c */ /* 0x000fe4000bf25310 */
[----:B--2---:R-:W-:Y:S02]  /*1230*/  @P0 R2UR UR49, R4 ;  /* 0x00000000043102ca */ /* 0x004fe400000e0000 */
[----:B---3--:R-:W-:Y:S01]  /*1240*/  @P2 R2UR UR51, R6 ;  /* 0x00000000063322ca */ /* 0x008fe200000e0000 */
[----:B------:R-:W-:-:S14]  /*1250*/  @P2 BRA `(.L_x_5561) ;  /* 0x0000000000342947 */ /* 0x000fdc0003800000 */
[----:B------:R-:W-:Y:S02]  /*1260*/  ULDC.64 UR8, c[0x0][0xa00] ;  /* 0x0002800000087ab9 */ /* 0x000fe40000000a00 */
[----:B------:R-:W-:-:S04]  /*1270*/  ISETP.NE.U32.AND P0, PT, RZ, UR8, PT ;  /* 0x00000008ff007c0c */ /* 0x000fc8000bf05070 */
[----:B------:R-:W-:-:S13]  /*1280*/  ISETP.NE.AND.EX P0, PT, RZ, UR9, PT, P0 ;  /* 0x00000009ff007c0c */ /* 0x000fda000bf05300 */
[----:B------:R-:W-:Y:S05]  /*1290*/  @!P0 BRA `(.L_x_5561) ;  /* 0x0000000000248947 */ /* 0x000fea0003800000 */
[----:B------:R-:W-:Y:S02]  /*12a0*/  ULDC.64 UR8, c[0x0][0xa00] ;  /* 0x0002800000087ab9 */ /* 0x000fe40000000a00 */
        /* <DEDUP_REMOVED lines=8> */
.L_x_5561:
[----:B------:R-:W-:Y:S01]  /*1330*/  UMOV UR43, UR6 ;  /* 0x00000006002b7c82 */ /* 0x000fe20008000000 */
[----:B------:R-:W-:Y:S05]  /*1340*/  @!P1 BRA `(.L_x_5562) ;  /* 0x00000000001c9947 */ /* 0x000fea0003800000 */
[----:B------:R-:W-:Y:S02]  /*1350*/  ULDC.64 UR8, c[0x0][0xa20] ;  /* 0x0002880000087ab9 */ /* 0x000fe40000000a00 */
[----:B------:R-:W-:-:S06]  /*1360*/  UIMAD.WIDE UR6, UR6, 0x4, UR8 ;  /* 0x00000004060678a5 */ /* 0x000fcc000f8e0208 */
[----:B------:R-:W-:Y:S02]  /*1370*/  IMAD.U32 R4, RZ, RZ, UR6 ;  /* 0x00000006ff047e24 */ /* 0x000fe4000f8e00ff */
[----:B------:R-:W-:-:S05]  /*1380*/  IMAD.U32 R5, RZ, RZ, UR7 ;  /* 0x00000007ff057e24 */ /* 0x000fca000f8e00ff */
[----:B------:R-:W2:Y:S02]  /*1390*/  LDG.E R4, desc[UR40][R4.64] ;  /* 0x0000002804047981 */ /* 0x000ea4000c1e1900 */
[----:B--2---:R-:W-:Y:S01]  /*13a0*/  R2UR UR4, R4 ;  /* 0x00000000040472ca */ /* 0x004fe200000e0000 */
[----:B------:R-:W-:-:S14]  /*13b0*/  BRA `(.L_x_5563) ;  /* 0x0000000000347947 */ /* 0x000fdc0003800000 */
.L_x_5562:
        /* <DEDUP_REMOVED lines=13> */
.L_x_5563:
[----:B------:R-:W-:Y:S02]  /*1490*/  UISETP.NE.AND UP0, UPT, UR47, 0x1, UPT ;  /* 0x000000012f00788c */ /* 0x000fe4000bf05270 */
[----:B------:R-:W-:Y:S02]  /*14a0*/  UIADD3 UR49, -UR49, UR4, URZ ;  /* 0x0000000431317290 */ /* 0x000fe4000fffe13f */
[----:B------:R-:W-:Y:S02]  /*14b0*/  USHF.L.U32 UR42, UR5, 0x6, URZ ;  /* 0x00000006052a7899 */ /* 0x000fe4000800063f */
[----:B------:R-:W-:Y:S01]  /*14c0*/  UIADD3 UR4, UR49, 0x3f, URZ ;  /* 0x0000003f31047890 */ /* 0x000fe2000fffe03f */
[----:B------:R-:W-:-:S03]  /*14d0*/  PLOP3.LUT P0, PT, PT, PT, UP0, 0x80, 0x0 ;  /* 0x000000000000781c */ /* 0x000fc60003f0f008 */
[----:B------:R-:W-:-:S04]  /*14e0*/  USHF.R.S32.HI UR6, URZ, 0x1f, UR4 ;  /* 0x0000001f3f067899 */ /* 0x000fc80008011404 */
[----:B------:R-:W-:-:S04]  /*14f0*/  ULEA.HI UR6, UR6, UR4, URZ, 0x6 ;  /* 0x0000000406067291 */ /* 0x000fc8000f8f303f */
[----:B------:R-:W-:Y:S02]  /*1500*/  USHF.R.S32.HI UR6, URZ, 0x6, UR6 ;  /* 0x000000063f067899 */ /* 0x000fe40008011406 */
[----:B------:R-:W-:Y:S10]  /*1510*/  @!P0 BRA `(.L_x_5564) ;  /* 0x0000002000348947 */ /* 0x000ff40003800000 */
[----:B------:R-:W0:Y:S01]  /*1520*/  LDC.64 R8, c[0x0][0x9e0] ;  /* 0x00027800ff087b82 */ /* 0x000e220000000a00 */
[----:B------:R-:W-:Y:S01]  /*1530*/  ULDC UR4, c[0x0][0x448] ;  /* 0x0001120000047ab9 */ /* 0x000fe20000000800 */
[----:B------:R-:W-:Y:S02]  /*1540*/  UIADD3 UR7, UR42, 0x3f, URZ ;  /* 0x0000003f2a077890 */ /* 0x000fe4000fffe03f */
[----:B------:R-:W-:Y:S02]  /*1550*/  UISETP.NE.AND UP0, UPT, UR4, 0x1, UPT ;  /* 0x000000010400788c */ /* 0x000fe4000bf05270 */
[----:B------:R-:W-:-:S09]  /*1560*/  UIADD3 UR8, UR49, 0x1, -UR51 ;  /* 0x0000000131087890 */ /* 0x000fd2000fffe833 */
[----:B------:R-:W-:Y:S01]  /*1570*/  @UP0 ULDC UR4, c[0x0][0x44c] ;  /* 0x0001130000040ab9 */ /* 0x000fe20000000800 */
[----:B------:R-:W-:Y:S01]  /*1580*/  @UP0 ULDC UR9, c[0x0][0x450] ;  /* 0x0001140000090ab9 */ /* 0x000fe20000000800 */
[----:B------:R-:W-:-:S04]  /*1590*/  UIMAD.WIDE.U32 UR4, UR7, UR4, URZ ;  /* 0x00000004070472a5 */ /* 0x000fc8000f8e003f */
[----:B------:R-:W-:Y:S01]  /*15a0*/  @UP0 USHF.R.U32.HI UR7, URZ, UR9, UR5 ;  /* 0x000000093f070299 */ /* 0x000fe20008011605 */
[----:B0-----:R-:W-:-:S03]  /*15b0*/  ISETP.GE.AND P1, PT, R9, 0x1, PT ;  /* 0x000000010900780c */ /* 0x001fc60003f26270 */
[----:B------:R-:W-:-:S06]  /*15c0*/  UIADD3 UR7, UR8, UR7, URZ ;  /* 0x0000000708077290 */ /* 0x000fcc000fffe03f */
[----:B------:R-:W-:-:S04]  /*15d0*/  VIADD R0, R8, UR7 ;  /* 0x0000000708007c36 */ /* 0x000fc80008000000 */
[----:B------:R-:W-:Y:S05]  /*15e0*/  @!P1 BRA `(.L_x_5565) ;  /* 0x0000000000449947 */ /* 0x000fea0003800000 */
[----:B------:R-:W-:Y:S01]  /*15f0*/  ISETP.LT.AND P0, PT, RZ, UR7, PT ;  /* 0x00000007ff007c0c */ /* 0x000fe2000bf01270 */
[----:B------:R-:W-:-:S06]  /*1600*/  UIADD3 UR4, UR7, -0x1, URZ ;  /* 0xffffffff07047890 */ /* 0x000fcc000fffe03f */
[----:B------:R-:W-:-:S06]  /*1610*/  IMAD.U32 R3, RZ, RZ, UR4 ;  /* 0x00000004ff037e24 */ /* 0x000fcc000f8e00ff */
[----:B------:R-:W-:Y:S05]  /*1620*/  @P0 BRA `(.L_x_5566) ;  /* 0x00000000001c0947 */ /* 0x000fea0003800000 */
[----:B------:R-:W-:Y:S01]  /*1630*/  ISETP.NE.AND P0, PT, R9, 0x1, PT ;  /* 0x000000010900780c */ /* 0x000fe20003f05270 */
[----:B------:R-:W-:-:S12]  /*1640*/  IMAD R3, RZ, RZ, -UR7 ;  /* 0x80000007ff037e24 */ /* 0x000fd8000f8e02ff */
[----:B------:R-:W0:Y:S02]  /*1650*/  @P0 LDC.64 R4, c[0x0][0x9e8] ;  /* 0x00027a00ff040b82 */ /* 0x000e240000000a00 */
[----:B0-----:R-:W-:-:S05]  /*1660*/  @P0 IMAD.HI.U32 R4, R3, R4, RZ ;  /* 0x0000000403040227 */ /* 0x001fca00078e00ff */
[----:B------:R-:W-:-:S04]  /*1670*/  @P0 SHF.R.U32.HI R3, RZ, R5, R4 ;  /* 0x00000005ff030219 */ /* 0x000fc80000011604 */
[----:B------:R-:W-:Y:S01]  /*1680*/  LOP3.LUT R3, RZ, R3, RZ, 0x33, !PT ;  /* 0x00000003ff037212 */ /* 0x000fe200078e33ff */
[----:B------:R-:W-:Y:S06]  /*1690*/  BRA `(.L_x_5567) ;  /* 0x0000000000107947 */ /* 0x000fec0003800000 */
.L_x_5566:
[----:B------:R-:W-:-:S13]  /*16a0*/  ISETP.NE.AND P0, PT, R9, 0x1, PT ;  /* 0x000000010900780c */ /* 0x000fda0003f05270 */
[----:B------:R-:W0:Y:S02]  /*16b0*/  @P0 LDC.64 R4, c[0x0][0x9e8] ;  /* 0x00027a00ff040b82 */ /* 0x000e240000000a00 */
[----:B0-----:R-:W-:-:S05]  /*16c0*/  @P0 IMAD.HI.U32 R4, R3, R4, RZ ;  /* 0x0000000403040227 */ /* 0x001fca00078e00ff */
[----:B------:R-:W-:-:S07]  /*16d0*/  @P0 SHF.R.U32.HI R3, RZ, R5, R4 ;  /* 0x00000005ff030219 */ /* 0x000fce0000011604 */
.L_x_5567:
[----:B------:R-:W-:-:S05]  /*16e0*/  IMAD R3, R3, R9, R9 ;  /* 0x0000000903037224 */ /* 0x000fca00078e0209 */
[----:B------:R-:W-:-:S07]  /*16f0*/  VIMNMX R0, R0, R3, PT ;  /* 0x0000000300007248 */ /* 0x000fce0003fe0100 */
.L_x_5565:
[----:B------:R-:W-:Y:S01]  /*1700*/  @UP0 ULDC UR4, c[0x0][0x44c] ;  /* 0x0001130000040ab9 */ /* 0x000fe20000000800 */
[----:B------:R-:W-:Y:S01]  /*1710*/  VIADD R0, R0, 0x3f ;  /* 0x0000003f00007836 */ /* 0x000fe20000000000 */
[----:B------:R-:W-:Y:S01]  /*1720*/  UIMAD.WIDE.U32 UR4, UR42, UR4, URZ ;  /* 0x000000042a0472a5 */ /* 0x000fe2000f8e003f */
[----:B------:R-:W-:Y:S01]  /*1730*/  @UP0 ULDC UR8, c[0x0][0x450] ;  /* 0x0001140000080ab9 */ /* 0x000fe20000000800 */
[----:B------:R-:W-:Y:S02]  /*1740*/  UMOV UR7, UR42 ;  /* 0x0000002a00077c82 */ /* 0x000fe40008000000 */
[----:B------:R-:W-:Y:S01]  /*1750*/  @UP0 USHF.R.U32.HI UR7, URZ, UR8, UR5 ;  /* 0x000000083f070299 */ /* 0x000fe20008011605 */
[----:B------:R-:W-:Y:S02]  /*1760*/  SHF.R.S32.HI R3, RZ, 0x1f, R0 ;  /* 0x0000001fff037819 */ /* 0x000fe40000011400 */
[----:B------:R-:W-:Y:S01]  /*1770*/  ULDC UR4, c[0x0][0x9dc] ;  /* 0x0002770000047ab9 */ /* 0x000fe20000000800 */
[----:B------:R-:W-:Y:S01]  /*1780*/  UIADD3 UR49, UR7, UR49, -UR51 ;  /* 0x0000003107317290 */ /* 0x000fe2000fffe833 */
[----:B------:R-:W-:-:S03]  /*1790*/  LEA.HI R3, R3, R0, RZ, 0x6 ;  /* 0x0000000003037211 */ /* 0x000fc600078f30ff */
[----:B------:R-:W-:Y:S01]  /*17a0*/  UIADD3 UR4, UR49, -UR4, URZ ;  /* 0x8000000431047290 */ /* 0x000fe2000fffe03f */
[----:B------:R-:W-:-:S04]  /*17b0*/  SHF.R.S32.HI R3, RZ, 0x6, R3 ;  /* 0x00000006ff037819 */ /* 0x000fc80000011403 */
[----:B------:R-:W-:Y:S01]  /*17c0*/  VIMNMX R5, R3, UR6, PT ;  /* 0x0000000603057c48 */ /* 0x000fe2000bfe0100 */
[----:B------:R-:W-:Y:S01]  /*17d0*/  IMAD.U32 R3, RZ, RZ, UR4 ;  /* 0x00000004ff037e24 */ /* 0x000fe2000f8e00ff */
[----:B------:R-:W-:Y:S06]  /*17e0*/  @!P1 BRA `(.L_x_5568) ;  /* 0x0000000000409947 */ /* 0x000fec0003800000 */
[----:B------:R-:W-:-:S05]  /*17f0*/  IMAD.U32 R0, RZ, RZ, UR49 ;  /* 0x00000031ff007e24 */ /* 0x000fca000f8e00ff */
        /* <DEDUP_REMOVED lines=9> */
.L_x_5569:
[----:B------:R-:W-:-:S13]  /*1890*/  ISETP.NE.AND P0, PT, R9, 0x1, PT ;  /* 0x000000010900780c */ /* 0x000fda0003f05270 */
[----:B------:R-:W0:Y:S02]  /*18a0*/  @P0 LDC.64 R6, c[0x0][0x9e8] ;  /* 0x00027a00ff060b82 */ /* 0x000e240000000a00 */
[----:B0-----:R-:W-:-:S05]  /*18b0*/  @P0 IMAD.HI.U32 R4, R0, R6, RZ ;  /* 0x0000000600040227 */ /* 0x001fca00078e00ff */
[----:B------:R-:W-:-:S07]  /*18c0*/  @P0 SHF.R.U32.HI R0, RZ, R7, R4 ;  /* 0x00000007ff000219 */ /* 0x000fce0000011604 */
.L_x_5570:
[----:B------:R-:W-:-:S05]  /*18d0*/  IMAD R0, R0, R9, RZ ;  /* 0x0000000900007224 */ /* 0x000fca00078e02ff */
[----:B------:R-:W-:-:S07]  /*18e0*/  VIMNMX R3, R3, R0, !PT ;  /* 0x0000000003037248 */ /* 0x000fce0007fe0100 */
.L_x_5568:
        /* <DEDUP_REMOVED lines=69> */
[----:B------:R-:W-:Y:S01]  /*1d40*/  IMAD.MOV.U32 R12, RZ, RZ, RZ ;  /* 0x000000ffff0c7224 */ /* 0x000fe200078e00ff */
[----:B------:R-:W-:Y:S01]  /*1d50*/  CS2R R26, SRZ ;  /* 0x00000000001a7805 */ /* 0x000fe2000001ff00 */
[----:B------:R-:W-:Y:S02]  /*1d60*/  IMAD.MOV.U32 R169, RZ, RZ, RZ ;  /* 0x000000ffffa97224 */ /* 0x000fe400078e00ff */
[----:B------:R-:W-:Y:S02]  /*1d70*/  IMAD.MOV.U32 R14, RZ, RZ, RZ ;  /* 0x000000ffff0e7224 */ /* 0x000fe400078e00ff */
        /* <DEDUP_REMOVED lines=16> */
.L_x_5572:
[----:B------:R-:W-:Y:S01]  /*1e80*/  ULEA UR21, UR37, UR46, 0x3 ;  /* 0x0000002e25157291 */ /* 0x000fe2000f8e183f */
[----:B------:R-:W-:-:S05]  /*1e90*/  IMAD.U32 R0, RZ, RZ, UR38 ;  /* 0x00000026ff007e24 */ /* 0x000fca000f8e00ff */
[----:B------:R-:W-:-:S04]  /*1ea0*/  SHF.L.U32 R0, R0, 0x1f, RZ ;  /* 0x0000001f00007819 */ /* 0x000fc800000006ff */
[----:B------:R-:W0:Y:S02]  /*1eb0*/  SYNCS.PHASECHK.TRANS64.TRYWAIT P1, [UR21+0x28c50], R0 ;  /* 0x028c5000ff0075a7 */ /* 0x000e240008020155 */
[----:B0-----:R-:W-:Y:S05]  /*1ec0*/  @!P1 BRA `(.L_x_5573) ;  /* 0x00000160003c9947 */ /* 0x001fea0003800000 */
.L_x_5817:
        /* <DEDUP_REMOVED lines=45> */
.L_x_5579:
        /* <DEDUP_REMOVED lines=143> */
.L_x_5575:
[----:B------:R-:W-:Y:S01]  /*2a90*/  ULEA UR21, UR37, UR46, 0x3 ;  /* 0x0000002e25157291 */ /* 0x000fe2000f8e183f */
[----:B------:R-:W-:-:S05]  /*2aa0*/  IMAD.U32 R0, RZ, RZ, UR38 ;  /* 0x00000026ff007e24 */ /* 0x000fca000f8e00ff */
[----:B------:R-:W-:-:S04]  /*2ab0*/  SHF.L.U32 R0, R0, 0x1f, RZ ;  /* 0x0000001f00007819 */ /* 0x000fc800000006ff */
[----:B------:R0:W1:Y:S01]  /*2ac0*/  SYNCS.PHASECHK.TRANS64.TRYWAIT P1, [UR21+0x28c50], R0 ;  /* 0x028c5000ff0075a7 */ /* 0x0000620008020155 */
[----:B------:R-:W-:Y:S05]  /*2ad0*/  @!P0 BRA `(.L_x_5576) ;  /* 0x0000000000048947 */ /* 0x000fea0003800000 */
[----:B------:R-:W-:Y:S01]  /*2ae0*/  BPT.TRAP 0x1 ;  /* 0x000000040000795c */ /* 0x000fe20000300000 */
.L_x_5576:
[----:B-1----:R-:W-:Y:S05]  /*2af0*/  @P1 BRA `(.L_x_5577) ;  /* 0x0000000000081947 */ /* 0x002fea0003800000 */
[----:B------:R-:W1:Y:S02]  /*2b00*/  SYNCS.PHASECHK.TRANS64.TRYWAIT P1, [UR21+0x28c50], R0 ;  /* 0x028c5000ff0075a7 */ /* 0x000e640008020155 */
[----:B-1----:R-:W-:Y:S05]  /*2b10*/  @!P1 BRA `(.L_x_5578) ;  /* 0x0000015400409947 */ /* 0x002fea0003800000 */
.L_x_5577:
        /* <DEDUP_REMOVED lines=29> */
.L_x_5574:
        /* <DEDUP_REMOVED lines=144> */
.L_x_5564:
[----:B------:R-:W-:Y:S01]  /*35f0*/  ULDC UR4, c[0x0][0x448] ;  /* 0x0001120000047ab9 */ /* 0x000fe20000000800 */
[----:B------:R-:W-:Y:S02]  /*3600*/  UIADD3 UR7, UR42, 0x3f, URZ ;  /* 0x0000003f2a077890 */ /* 0x000fe4000fffe03f */
[----:B------:R-:W-:Y:S02]  /*3610*/  UISETP.NE.AND UP0, UPT, UR4, 0x1, UPT ;  /* 0x000000010400788c */ /* 0x000fe4000bf05270 */
[----:B------:R-:W-:Y:S01]  /*3620*/  UIADD3 UR10, UR49, 0x1, -UR51 ;  /* 0x00000001310a7890 */ /* 0x000fe2000fffe833 */
[----:B------:R-:W-:Y:S02]  /*3630*/  ULDC.64 UR4, c[0x0][0x9e0] ;  /* 0x0002780000047ab9 */ /* 0x000fe40000000a00 */
[----:B------:R-:W-:-:S06]  /*3640*/  UISETP.GE.AND UP1, UPT, UR5, 0x1, UPT ;  /* 0x000000010500788c */ /* 0x000fcc000bf26270 */
[----:B------:R-:W-:Y:S01]  /*3650*/  @UP0 ULDC UR8, c[0x0][0x44c] ;  /* 0x0001130000080ab9 */ /* 0x000fe20000000800 */
[----:B------:R-:W-:Y:S01]  /*3660*/  @UP0 ULDC UR11, c[0x0][0x450] ;  /* 0x00011400000b0ab9 */ /* 0x000fe20000000800 */
[----:B------:R-:W-:Y:S01]  /*3670*/  UIMAD.WIDE.U32 UR8, UR7, UR8, URZ ;  /* 0x00000008070872a5 */ /* 0x000fe2000f8e003f */
[----:B------:R-:W-:-:S03]  /*3680*/  PLOP3.LUT P1, PT, PT, PT, UP1, 0x80, 0x0 ;  /* 0x000000000000781c */ /* 0x000fc60003f2f018 */
[----:B------:R-:W-:-:S04]  /*3690*/  @UP0 USHF.R.U32.HI UR7, URZ, UR11, UR9 ;  /* 0x0000000b3f070299 */ /* 0x000fc80008011609 */
[----:B------:R-:W-:-:S04]  /*36a0*/  UIADD3 UR7, UR10, UR7, URZ ;  /* 0x000000070a077290 */ /* 0x000fc8000fffe03f */
[----:B------:R-:W-:-:S06]  /*36b0*/  UIADD3 UR4, UR7, UR4, URZ ;  /* 0x0000000407047290 */ /* 0x000fcc000fffe03f */
[----:B------:R-:W-:Y:S01]  /*36c0*/  IMAD.U32 R0, RZ, RZ, UR4 ;  /* 0x00000004ff007e24 */ /* 0x000fe2000f8e00ff */
[----:B------:R-:W-:Y:S06]  /*36d0*/  @!P1 BRA `(.L_x_5580) ;  /* 0x0000000000409947 */ /* 0x000fec0003800000 */
        /* <DEDUP_REMOVED lines=10> */
.L_x_5581:
[----:B------:R-:W-:-:S11]  /*3780*/  UISETP.NE.AND UP1, UPT, UR5, 0x1, UPT ;  /* 0x000000010500788c */ /* 0x000fd6000bf25270 */
[----:B------:R-:W-:Y:S02]  /*3790*/  @UP1 ULDC.64 UR10, c[0x0][0x9e8] ;  /* 0x00027a00000a1ab9 */ /* 0x000fe40000000a00 */
[----:B------:R-:W-:-:S04]  /*37a0*/  UIMAD.WIDE.U32 UR8, UR4, UR10, URZ ;  /* 0x0000000a040872a5 */ /* 0x000fc8000f8e003f */
[----:B------:R-:W-:-:S12]  /*37b0*/  @UP1 USHF.R.U32.HI UR4, URZ, UR11, UR9 ;  /* 0x0000000b3f041299 */ /* 0x000fd80008011609 */
.L_x_5582:
[----:B------:R-:W-:-:S06]  /*37c0*/  UIMAD UR4, UR4, UR5, UR5 ;  /* 0x00000005040472a4 */ /* 0x000fcc000f8e0205 */
[----:B------:R-:W-:-:S07]  /*37d0*/  VIMNMX R0, R0, UR4, PT ;  /* 0x0000000400007c48 */ /* 0x000fce000bfe0100 */
.L_x_5580:
[----:B------:R-:W-:Y:S01]  /*37e0*/  VIADD R0, R0, 0x3f ;  /* 0x0000003f00007836 */ /* 0x000fe20000000000 */
[----:B------:R-:W-:Y:S01]  /*37f0*/  @UP0 ULDC UR8, c[0x0][0x44c] ;  /* 0x0001130000080ab9 */ /* 0x000fe20000000800 */
[----:B------:R-:W-:Y:S01]  /*3800*/  @UP0 ULDC UR7, c[0x0][0x450] ;  /* 0x0001140000070ab9 */ /* 0x000fe20000000800 */
[----:B------:R-:W-:Y:S02]  /*3810*/  UIMAD.WIDE.U32 UR8, UR42, UR8, URZ ;  /* 0x000000082a0872a5 */ /* 0x000fe4000f8e003f */
[----:B------:R-:W-:Y:S01]  /*3820*/  SHF.R.S32.HI R3, RZ, 0x1f, R0 ;  /* 0x0000001fff037819 */ /* 0x000fe20000011400 */
[----:B------:R-:W-:Y:S01]  /*3830*/  UMOV UR4, UR42 ;  /* 0x0000002a00047c82 */ /* 0x000fe20008000000 */
[----:B------:R-:W-:Y:S02]  /*3840*/  @UP0 USHF.R.U32.HI UR4, URZ, UR7, UR9 ;  /* 0x000000073f040299 */ /* 0x000fe40008011609 */
[----:B------:R-:W-:Y:S01]  /*3850*/  LEA.HI R3, R3, R0, RZ, 0x6 ;  /* 0x0000000003037211 */ /* 0x000fe200078f30ff */
[----:B------:R-:W-:Y:S01]  /*3860*/  ULDC UR8, c[0x0][0x9dc] ;  /* 0x0002770000087ab9 */ /* 0x000fe20000000800 */
[----:B------:R-:W-:-:S02]  /*3870*/  UIADD3 UR4, UR4, UR49, -UR51 ;  /* 0x0000003104047290 */ /* 0x000fc4000fffe833 */
[----:B------:R-:W-:Y:S02]  /*3880*/  SHF.R.S32.HI R3, RZ, 0x6, R3 ;  /* 0x00000006ff037819 */ /* 0x000fe40000011403 */
[----:B------:R-:W-:Y:S02]  /*3890*/  UIADD3 UR8, UR4, -UR8, URZ ;  /* 0x8000000804087290 */ /* 0x000fe4000fffe03f */
[----:B------:R-:W-:Y:S01]  /*38a0*/  VIMNMX R168, R3, UR6, PT ;  /* 0x0000000603a87c48 */ /* 0x000fe2000bfe0100 */
[----:B------:R-:W-:Y:S09]  /*38b0*/  @!P1 BRA `(.L_x_5583) ;  /* 0x0000000000449947 */ /* 0x000ff20003800000 */
        /* <DEDUP_REMOVED lines=10> */
.L_x_5584:
[----:B------:R-:W-:-:S11]  /*3960*/  UISETP.NE.AND UP0, UPT, UR5, 0x1, UPT ;  /* 0x000000010500788c */ /* 0x000fd6000bf05270 */
[----:B------:R-:W-:Y:S02]  /*3970*/  @UP0 ULDC.64 UR10, c[0x0][0x9e8] ;  /* 0x00027a00000a0ab9 */ /* 0x000fe40000000a00 */
[----:B------:R-:W-:-:S04]  /*3980*/  UIMAD.WIDE.U32 UR6, UR4, UR10, URZ ;  /* 0x0000000a040672a5 */ /* 0x000fc8000f8e003f */
[----:B------:R-:W-:-:S12]  /*3990*/  @UP0 USHF.R.U32.HI UR4, URZ, UR11, UR7 ;  /* 0x0000000b3f040299 */ /* 0x000fd80008011607 */
.L_x_5585:
[----:B------:R-:W-:-:S04]  /*39a0*/  UIMAD UR4, UR4, UR5, URZ ;  /* 0x00000005040472a4 */ /* 0x000fc8000f8e023f */
[----:B------:R-:W-:-:S04]  /*39b0*/  UISETP.LT.AND UP0, UPT, UR8, UR4, UPT ;  /* 0x000000040800728c */ /* 0x000fc8000bf01270 */
[----:B------:R-:W-:-:S12]  /*39c0*/  USEL UR8, UR8, UR4, !UP0 ;  /* 0x0000000408087287 */ /* 0x000fd8000c000000 */
.L_x_5583:
[----:B------:R-:W-:Y:S01]  /*39d0*/  USHF.R.S32.HI UR4, URZ, 0x1f, UR8 ;  /* 0x0000001f3f047899 */ /* 0x000fe20008011408 */
[----:B------:R-:W-:Y:S01]  /*39e0*/  PLOP3.LUT P0, PT, PT, PT, PT, 0x80, 0x0 ;  /* 0x000000000000781c */ /* 0x000fe20003f0f070 */
[----:B------:R-:W-:Y:S01]  /*39f0*/  IMAD.MOV.U32 R0, RZ, RZ, RZ ;  /* 0x000000ffff007224 */ /* 0x000fe200078e00ff */
[----:B------:R-:W-:Y:S01]  /*3a00*/  CS2R R150, SRZ ;  /* 0x0000000000967805 */ /* 0x000fe2000001ff00 */
[----:B------:R-:W-:Y:S01]  /*3a10*/  ULEA.HI UR4, UR4, UR8, URZ, 0x6 ;  /* 0x0000000804047291 */ /* 0x000fe2000f8f303f */
[----:B------:R-:W-:Y:S01]  /*3a20*/  IMAD.MOV.U32 R3, RZ, RZ, RZ ;  /* 0x000000ffff037224 */ /* 0x000fe200078e00ff */
[----:B------:R-:W-:Y:S02]  /*3a30*/  CS2R R148, SRZ ;  /* 0x0000000000947805 */ /* 0x000fe4000001ff00 */
[----:B------:R-:W-:Y:S01]  /*3a40*/  CS2R R146, SRZ ;  /* 0x0000000000927805 */ /* 0x000fe2000001ff00 */
[----:B------:R-:W-:Y:S01]  /*3a50*/  USHF.R.S32.HI UR4, URZ, 0x6, UR4 ;  /* 0x000000063f047899 */ /* 0x000fe20008011404 */
[----:B------:R-:W-:-:S02]  /*3a60*/  CS2R R144, SRZ ;  /* 0x0000000000907805 */ /* 0x000fc4000001ff00 */
[----:B------:R-:W-:Y:S02]  /*3a70*/  CS2R R142, SRZ ;  /* 0x00000000008e7805 */ /* 0x000fe4000001ff00 */
[----:B------:R-:W-:Y:S01]  /*3a80*/  CS2R R140, SRZ ;  /* 0x00000000008c7805 */ /* 0x000fe2000001ff00 */
[----:B------:R-:W-:Y:S01]  /*3a90*/  UISETP.LT.AND UP0, UPT, URZ, UR4, UPT ;  /* 0x000000043f00728c */ /* 0x000fe2000bf01270 */
[----:B------:R-:W-:Y:S02]  /*3aa0*/  CS2R R138, SRZ ;  /* 0x00000000008a7805 */ /* 0x000fe4000001ff00 */
[----:B------:R-:W-:Y:S02]  /*3ab0*/  CS2R R136, SRZ ;  /* 0x0000000000887805 */ /* 0x000fe4000001ff00 */
[----:B------:R-:W-:Y:S01]  /*3ac0*/  CS2R R134, SRZ ;  /* 0x0000000000867805 */ /* 0x000fe2000001ff00 */
[----:B------:R-:W-:Y:S01]  /*3ad0*/  USEL UR48, URZ, UR4, !UP0 ;  /* 0x000000043f307287 */ /* 0x000fe2000c000000 */
[----:B------:R-:W-:-:S02]  /*3ae0*/  CS2R R132, SRZ ;  /* 0x0000000000847805 */ /* 0x000fc4000001ff00 */
[----:B------:R-:W-:Y:S02]  /*3af0*/  CS2R R130, SRZ ;  /* 0x0000000000827805 */ /* 0x000fe4000001ff00 */
[----:B------:R-:W-:Y:S02]  /*3b00*/  CS2R R128, SRZ ;  /* 0x0000000000807805 */ /* 0x000fe4000001ff00 */
[----:B------:R-:W-:Y:S02]  /*3b10*/  CS2R R126, SRZ ;  /* 0x00000000007e7805 */ /* 0x000fe4000001ff00 */
[----:B------:R-:W-:Y:S02]  /*3b20*/  CS2R R124, SRZ ;  /* 0x00000000007c7805 */ /* 0x000fe4000001ff00 */
[----:B------:R-:W-:Y:S02]  /*3b30*/  ISETP.GT.AND P1, PT, R168, UR48, PT ;  /* 0x00000030a8007c0c */ /* 0x000fe4000bf24270 */
        /* <DEDUP_REMOVED lines=48> */
[----:B------:R-:W-:Y:S01]  /*3e40*/  CS2R R26, SRZ ;  /* 0x00000000001a7805 */ /* 0x000fe2000001ff00 */
[----:B------:R-:W-:Y:S02]  /*3e50*/  IMAD.MOV.U32 R169, RZ, RZ, RZ ;  /* 0x000000ffffa97224 */ /* 0x000fe400078e00ff */
[----:B------:R-:W-:-:S02]  /*3e60*/  IMAD.MOV.U32 R14, RZ, RZ, RZ ;  /* 0x000000ffff0e7224 */ /* 0x000fc400078e00ff */
        /* <DEDUP_REMOVED lines=32> */
.L_x_5586:
        /* <DEDUP_REMOVED lines=9> */
.L_x_5818:
[----:B------:R-:W-:Y:S05]  /*4100*/  @!P0 BRA `(.L_x_5588) ;  /* 0x0000000000048947 */ /* 0x000fea0003800000 */
[----:B------:R-:W-:Y:S01]  /*4110*/  BPT.TRAP 0x1 ;  /* 0x000000040000795c */ /* 0x000fe20000300000 */
.L_x_5588:
[----:B------:R-:W-:Y:S02]  /*4120*/  IMAD.U32 R7, RZ, RZ, UR37 ;  /* 0x00000025ff077e24 */ /* 0x000fe4000f8e00ff */
[----:B------:R-:W-:-:S03]  /*4130*/  IMAD.U32 R8, RZ, RZ, UR38 ;  /* 0x00000026ff087e24 */ /* 0x000fc6000f8e00ff */
[----:B------:R-:W-:Y:S02]  /*4140*/  LEA R7, R7, UR46, 0x3 ;  /* 0x0000002e07077c11 */ /* 0x000fe4000f8e18ff */
[----:B------:R-:W-:-:S04]  /*4150*/  SHF.L.U32 R8, R8, 0x1f, RZ ;  /* 0x0000001f08087819 */ /* 0x000fc800000006ff */
[----:B------:R1:W2:Y:S01]  /*4160*/  SYNCS.PHASECHK.TRANS64.TRYWAIT P1, [R7+URZ+0x28c30], R8 ;  /* 0x028c3008070075a7 */ /* 0x0002a2000802017f */
[----:B------:R-:W-:Y:S05]  /*4170*/  @!P0 BRA `(.L_x_5589) ;  /* 0x0000000000048947 */ /* 0x000fea0003800000 */
[----:B------:R-:W-:Y:S01]  /*4180*/  BPT.TRAP 0x1 ;  /* 0x000000040000795c */ /* 0x000fe20000300000 */
.L_x_5589:
[----:B--2---:R-:W-:Y:S05]  /*4190*/  @P1 BRA `(.L_x_5590) ;  /* 0x0000000000081947 */ /* 0x004fea0003800000 */
[----:B------:R-:W2:Y:S02]  /*41a0*/  SYNCS.PHASECHK.TRANS64.TRYWAIT P1, [R7+URZ+0x28c30], R8 ;  /* 0x028c3008070075a7 */ /* 0x000ea4000802017f */
[----:B--2---:R-:W-:Y:S05]  /*41b0*/  @!P1 BRA `(.L_x_5591) ;  /* 0x0000013c00c89947 */ /* 0x004fea0003800000 */
.L_x_5590:
        /* <DEDUP_REMOVED lines=15> */
[----:B------:R-:W-:Y:S01]  /*42b0*/  VIADD R3, R185, UR42 ;  /* 0x0000002ab9037c36 */ /* 0x000fe20008000000 */
[----:B------:R-:W-:Y:S01]  /*42c0*/  UMOV UR7, 0x40000040 ;  /* 0x4000004000077882 */ /* 0x000fe20000000000 */
[----:B------:R-:W-:Y:S01]  /*42d0*/  UMOV UR5, 0x40000040 ;  /* 0x4000004000057882 */ /* 0x000fe20000000000 */
[----:B------:R-:W-:Y:S01]  /*42e0*/  ULOP3.LUT UR4, UR4, 0x3fff, URZ, 0xc0, !UPT ;  /* 0x00003fff04047892 */ /* 0x000fe2000f8ec03f */
[----:B------:R-:W-:Y:S01]  /*42f0*/  IMAD.MOV.U32 R4, RZ, RZ, R3 ;  /* 0x000000ffff047224 */ /* 0x000fe200078e0003 */
[----:B------:R-:W-:Y:S01]  /*4300*/  UMOV UR11, 0x40000040 ;  /* 0x40000040000b7882 */ /* 0x000fe20000000000 */
[----:B------:R-:W-:Y:S01]  /*4310*/  UMOV UR9, 0x40000040 ;  /* 0x4000004000097882 */ /* 0x000fe20000000000 */
[----:B------:R-:W-:-:S02]  /*4320*/  ULEA UR18, UR37, UR18, 0x9 ;  /* 0x0000001225127291 */ /* 0x000fc4000f8e483f */
[----:B------:R-:W-:Y:S02]  /*4330*/  ULOP3.LUT UR16, UR4, 0x10000, URZ, 0xfc, !UPT ;  /* 0x0001000004107892 */ /* 0x000fe4000f8efc3f */
[----:B------:R-:W-:Y:S02]  /*4340*/  UIADD3 UR6, UR18, 0x2, URZ ;  /* 0x0000000212067890 */ /* 0x000fe4000fffe03f */
[----:B------:R-:W-:Y:S02]  /*4350*/  UIADD3 UR4, UR16, 0x2, URZ ;  /* 0x0000000210047890 */ /* 0x000fe4000fffe03f */
[----:B------:R-:W-:Y:S02]  /*4360*/  UIADD3 UR10, UR18, 0x4, URZ ;  /* 0x00000004120a7890 */ /* 0x000fe4000fffe03f */
[----:B------:R-:W-:Y:S02]  /*4370*/  UIADD3 UR8, UR16, 0x4, URZ ;  /* 0x0000000410087890 */ /* 0x000fe4000fffe03f */
[----:B------:R-:W-:Y:S01]  /*4380*/  HGMMA.64x64x16.F32 R24, gdesc[UR16], RZ, !UPT, gsb0 ;  /* 0x00e00000101879f0 */ /* 0x000fe2000c0008ff */
[----:B------:R-:W-:-:S02]  /*4390*/  UIADD3 UR14, UR18, 0x6, URZ ;  /* 0x00000006120e7890 */ /* 0x000fc4000fffe03f */
[----:B------:R-:W-:Y:S01]  /*43a0*/  UIADD3 UR12, UR16, 0x6, URZ ;  /* 0x00000006100c7890 */ /* 0x000fe2000fffe03f */
[----:B------:R-:W-:Y:S01]  /*43b0*/  UMOV UR15, 0x40000040 ;  /* 0x40000040000f7882 */ /* 0x000fe20000000000 */
[----:B------:R-:W-:Y:S01]  /*43c0*/  UMOV UR13, 0x40000040 ;  /* 0x40000040000d7882 */ /* 0x000fe20000000000 */
[----:B------:R-:W-:Y:S02]  /*43d0*/  ULDC UR20, c[0x0][0x9dc] ;  /* 0x0002770000147ab9 */ /* 0x000fe40000000800 */
[----:B------:R-:W-:Y:S01]  /*43e0*/  ULOP3.LUT UR20, URZ, UR20, URZ, 0x33, !UPT ;  /* 0x000000143f147292 */ /* 0x000fe2000f8e333f */
[----:B------:R-:W-:Y:S02]  /*43f0*/  WARPGROUP.DEPBAR.LE gsb0, 0x0 ;  /* 0x00008000000079c5 */ /* 0x000fe40000010000 */
[----:B------:R-:W-:-:S06]  /*4400*/  WARPGROUP.ARRIVE ;  /* 0x00000000000079c5 */ /* 0x000fcc0000000000 */
[----:B------:R-:W-:Y:S01]  /*4410*/  HGMMA.64x64x16.F32 R24, gdesc[UR4], R24, gsb0 ;  /* 0x00e00000041879f0 */ /* 0x000fe20008000818 */
[----:B------:R-:W-:Y:S01]  /*4420*/  ULDC UR7, c[0x0][0x448] ;  /* 0x0001120000077ab9 */ /* 0x000fe20000000800 */
[----:B------:R-:W-:Y:S01]  /*4430*/  ULDC UR6, c[0x0][0x9d8] ;  /* 0x0002760000067ab9 */ /* 0x000fe20000000800 */
[----:B------:R-:W-:-:S06]  /*4440*/  UISETP.NE.AND UP0, UPT, UR7, 0x1, UPT ;  /* 0x000000010700788c */ /* 0x000fcc000bf05270 */
[----:B------:R-:W-:Y:S02]  /*4450*/  PLOP3.LUT P2, PT, PT, PT, UP0, 0x80, 0x0 ;  /* 0x000000000000781c */ /* 0x000fe40003f4f008 */
[----:B------:R-:W-:-:S03]  /*4460*/  PLOP3.LUT P3, PT, PT, PT, UP0, 0x80, 0x0 ;  /* 0x000000000000781c */ /* 0x000fc60003f6f008 */
[----:B------:R-:W-:-:S08]  /*4470*/  @UP0 ULDC UR7, c[0x0][0x44c] ;  /* 0x0001130000070ab9 */ /* 0x000fd00000000800 */
[----:B------:R-:W-:Y:S01]  /*4480*/  @P2 IMAD.HI.U32 R5, R3, UR7, RZ ;  /* 0x0000000703052c27 */ /* 0x000fe2000f8e00ff */
[----:B------:R-:W-:-:S03]  /*4490*/  @UP0 ULDC UR7, c[0x0][0x450] ;  /* 0x0001140000070ab9 */ /* 0x000fc60000000800 */
[----:B------:R-:W-:Y:S01]  /*44a0*/  @!P1 VIADD R3, R7, 0x28c40 ;  /* 0x00028c4007039836 */ /* 0x000fe20000000000 */
[----:B------:R-:W-:Y:S01]  /*44b0*/  @P3 SHF.R.U32.HI R4, RZ, UR7, R5 ;  /* 0x00000007ff043c19 */ /* 0x000fe20008011605 */
[----:B------:R-:W-:-:S03]  /*44c0*/  IMAD.MOV.U32 R5, RZ, RZ, -0x40 ;  /* 0xffffffc0ff057424 */ /* 0x000fc600078e00ff */
[----:B------:R-:W-:Y:S01]  /*44d0*/  @!P1 PRMT R3, RZ, 0x654, R3 ;  /* 0x00000654ff039816 */ /* 0x000fe20000000003 */
[----:B------:R-:W0:Y:S01]  /*44e0*/  SHFL.IDX PT, R9, R4, RZ, 0x1c1f ;  /* 0x001c1fff04097589 */ /* 0x000e2200000e0000 */
[----:B------:R-:W-:Y:S02]  /*44f0*/  WARPGROUP.DEPBAR.LE gsb0, 0x0 ;  /* 0x00008000000079c5 */ /* 0x000fe40000010000 */
[----:B------:R-:W-:-:S06]  /*4500*/  WARPGROUP.ARRIVE ;  /* 0x00000000000079c5 */ /* 0x000fcc0000000000 */
[----:B------:R-:W-:Y:S03]  /*4510*/  HGMMA.64x64x16.F32 R24, gdesc[UR8], R24, gsb0 ;  /* 0x00e00000081879f0 */ /* 0x000fe60008000818 */
[----:B------:R-:W-:Y:S02]  /*4520*/  WARPGROUP.DEPBAR.LE gsb0, 0x0 ;  /* 0x00008000000079c5 */ /* 0x000fe40000010000 */
[----:B------:R-:W-:-:S06]  /*4530*/  WARPGROUP.ARRIVE ;  /* 0x00000000000079c5 */ /* 0x000fcc0000000000 */
[----:B------:R-:W-:Y:S01]  /*4540*/  HGMMA.64x64x16.F32 R24, gdesc[UR12], R24, gsb0 ;  /* 0x00e000000c1879f0 */ /* 0x000fe20008000818 */
[----:B------:R-:W-:Y:S02]  /*4550*/  ULDC.64 UR14, c[0x0][0x9e0] ;  /* 0x00027800000e7ab9 */ /* 0x000fe40000000a00 */
[----:B------:R-:W-:-:S06]  /*4560*/  UISETP.GE.AND UP1, UPT, UR15, 0x1, UPT ;  /* 0x000000010f00788c */ /* 0x000fcc000bf26270 */
[----:B------:R-:W-:Y:S01]  /*4570*/  PLOP3.LUT P2, PT, PT, PT, UP1, 0x40, 0x0 ;  /* 0x000000000000781c */ /* 0x000fe20003f4e818 */
[----:B------:R-:W-:Y:S02]  /*4580*/  WARPGROUP.DEPBAR.LE gsb0, 0x0 ;  /* 0x00008000000079c5 */ /* 0x000fe40000010000 */
        /* <DEDUP_REMOVED lines=8> */
[----:B---3--:R-:W-:-:S02]  /*4610*/  IMAD R3, R168, R5, 0x41 ;  /* 0x00000041a8037424 */ /* 0x008fc400078e0205 */
        /* <DEDUP_REMOVED lines=20> */
[----:B------:R-:W-:Y:S01]  /*4760*/  IADD3 R5, -R2, UR49, R3 ;  /* 0x0000003102057c10 */ /* 0x000fe2000fffe103 */
[----:B------:R-:W-:Y:S01]  /*4770*/  FMUL.FTZ R31, R31, UR6 ;  /* 0x000000061f1f7c20 */ /* 0x000fe20008410000 */
[----:B------:R-:W3:Y:S01]  /*4780*/  MUFU.TANH R24, R24 ;  /* 0x0000001800187308 */ /* 0x000ee20000002400 */
[----:B------:R-:W-:Y:S01]  /*4790*/  FMUL.FTZ R35, R35, UR6 ;  /* 0x0000000623237c20 */ /* 0x000fe20008410000 */
[----:B------:R-:W-:Y:S01]  /*47a0*/  FMUL.FTZ R30, R30, UR6 ;  /* 0x000000061e1e7c20 */ /* 0x000fe20008410000 */
[----:B------:R-:W-:Y:S01]  /*47b0*/  FMUL.FTZ R34, R34, UR6 ;  /* 0x0000000622227c20 */ /* 0x000fe20008410000 */
[----:B------:R-:W-:-:S02]  /*47c0*/  VIADD R5, R5, -UR51 ;  /* 0x8000003305057c36 */ /* 0x000fc40008000000 */
[----:B------:R-:W-:Y:S02]  /*47d0*/  FMUL.FTZ R38, R38, UR6 ;  /* 0x0000000626267c20 */ /* 0x000fe40008410000 */
        /* <DEDUP_REMOVED lines=28> */
[----:B-----5:R-:W-:-:S07]  /*49a0*/  LEA R31, R168, 0xffffffc0, 0x6 ;  /* 0xffffffc0a81f7811 */ /* 0x020fce00078e30ff */
[----:B------:R5:W0:Y:S01]  /*49b0*/  MUFU.TANH R10, R30 ;  /* 0x0000001e000a7308 */ /* 0x000a220000002400 */
[----:B-1----:R-:W-:-:S07]  /*49c0*/  VIADD R35, R5, UR14 ;  /* 0x0000000e05237c36 */ /* 0x002fce0008000000 */
[----:B------:R1:W2:Y:S01]  /*49d0*/  MUFU.TANH R12, R34 ;  /* 0x00000022000c7308 */ /* 0x0002a20000002400 */
[----:B-----5:R-:W-:-:S07]  /*49e0*/  IADD3 R30, -R2, UR49, -R31 ;  /* 0x00000031021e7c10 */ /* 0x020fce000fffe91f */
[----:B------:R5:W2:Y:S01]  /*49f0*/  MUFU.TANH R14, R38 ;  /* 0x00000026000e7308 */ /* 0x000aa20000002400 */
[----:B-1----:R-:W-:-:S04]  /*4a00*/  VIADD R34, R5, UR20 ;  /* 0x0000001405227c36 */ /* 0x002fc80008000000 */
[----:B0-----:R-:W-:Y:S02]  /*4a10*/  IMAD.IADD R5, R34, 0x1, R9 ;  /* 0x0000000122057824 */ /* 0x001fe400078e0209 */
[----:B-----5:R-:W-:Y:S01]  /*4a20*/  VIADD R38, R3, 0xffffffff ;  /* 0xffffffff03267836 */ /* 0x020fe20000000000 */
[----:B------:R-:W-:Y:S01]  /*4a30*/  VIADDMNMX R3, R9, R35, R30, PT ;  /* 0x0000002309037246 */ /* 0x000fe2000380011e */
[----:B---34-:R-:W-:Y:S06]  /*4a40*/  @P2 BRA `(.L_x_5592) ;  /* 0x00000000005c2947 */ /* 0x018fec0003800000 */
[----:B------:R-:W-:Y:S01]  /*4a50*/  IMAD.U32 R6, RZ, RZ, UR51 ;  /* 0x00000033ff067e24 */ /* 0x000fe2000f8e00ff */
[----:B------:R-:W-:Y:S04]  /*4a60*/  BSSY B0, `(.L_x_5593) ;  /* 0x0000011000007945 */ /* 0x000fe80003800000 */
[----:B------:R-:W-:-:S04]  /*4a70*/  IADD3 R6, -R6, UR49, R9 ;  /* 0x0000003106067c10 */ /* 0x000fc8000fffe109 */
[----:B------:R-:W-:-:S13]  /*4a80*/  ISETP.GT.AND P2, PT, R6, -0x1, PT ;  /* 0xffffffff0600780c */ /* 0x000fda0003f44270 */
[----:B------:R-:W-:Y:S05]  /*4a90*/  @P2 BRA `(.L_x_5594) ;  /* 0x0000000000202947 */ /* 0x000fea0003800000 */
[----:B------:R-:W-:Y:S01]  /*4aa0*/  UISETP.NE.AND UP2, UPT, UR15, 0x1, UPT ;  /* 0x000000010f00788c */ /* 0x000fe2000bf45270 */
[----:B------:R-:W-:-:S05]  /*4ab0*/  LOP3.LUT R6, RZ, R6, RZ, 0x33, !PT ;  /* 0x00000006ff067212 */ /* 0x000fca00078e33ff */
[----:B------:R-:W-:-:S05]  /*4ac0*/  PLOP3.LUT P2, PT, PT, PT, UP2, 0x80, 0x0 ;  /* 0x000000000000781c */ /* 0x000fca0003f4f028 */
[----:B------:R-:W-:-:S08]  /*4ad0*/  @UP2 ULDC.64 UR6, c[0x0][0x9e8] ;  /* 0x00027a0000062ab9 */ /* 0x000fd00000000a00 */
[----:B------:R-:W-:-:S05]  /*4ae0*/  @P2 IMAD.HI.U32 R9, R6, UR6, RZ ;  /* 0x0000000606092c27 */ /* 0x000fca000f8e00ff */
[----:B------:R-:W-:-:S04]  /*4af0*/  @P2 SHF.R.U32.HI R6, RZ, UR7, R9 ;  /* 0x00000007ff062c19 */ /* 0x000fc80008011609 */
[----:B------:R-:W-:Y:S01]  /*4b00*/  LOP3.LUT R6, RZ, R6, RZ, 0x33, !PT ;  /* 0x00000006ff067212 */ /* 0x000fe200078e33ff */
[----:B------:R-:W-:Y:S06]  /*4b10*/  BRA `(.L_x_5595) ;  /* 0x0000000000147947 */ /* 0x000fec0003800000 */
.L_x_5594:
[----:B------:R-:W-:-:S06]  /*4b20*/  UISETP.NE.AND UP2, UPT, UR15, 0x1, UPT ;  /* 0x000000010f00788c */ /* 0x000fcc000bf45270 */
[----:B------:R-:W-:-:S05]  /*4b30*/  PLOP3.LUT P2, PT, PT, PT, UP2, 0x80, 0x0 ;  /* 0x000000000000781c */ /* 0x000fca0003f4f028 */
[----:B------:R-:W-:-:S08]  /*4b40*/  @UP2 ULDC.64 UR6, c[0x0][0x9e8] ;  /* 0x00027a0000062ab9 */ /* 0x000fd00000000a00 */
[----:B------:R-:W-:-:S05]  /*4b50*/  @P2 IMAD.HI.U32 R9, R6, UR6, RZ ;  /* 0x0000000606092c27 */ /* 0x000fca000f8e00ff */
[----:B------:R-:W-:-:S07]  /*4b60*/  @P2 SHF.R.U32.HI R6, RZ, UR7, R9 ;  /* 0x00000007ff062c19 */ /* 0x000fce0008011609 */
.L_x_5595:
[----:B------:R-:W-:Y:S05]  /*4b70*/  BSYNC B0 ;  /* 0x0000000000007941 */ /* 0x000fea0003800000 */
.L_x_5593:
[----:B------:R-:W-:-:S04]  /*4b80*/  IMAD R9, R6, UR15, -R31 ;  /* 0x0000000f06097c24 */ /* 0x000fc8000f8e0a1f */
[----:B------:R-:W-:-:S05]  /*4b90*/  IMAD.IADD R6, R9, 0x1, -R2 ;  /* 0x0000000109067824 */ /* 0x000fca00078e0a02 */
[----:B------:R-:W-:Y:S02]  /*4ba0*/  VIMNMX R5, R5, R6, !PT ;  /* 0x0000000605057248 */ /* 0x000fe40007fe0100 */
[----:B------:R-:W-:-:S07]  /*4bb0*/  VIADDMNMX R3, R6, UR15, R3, PT ;  /* 0x0000000f06037c46 */ /* 0x000fce000b800103 */
.L_x_5592:
[C---:B------:R-:W-:Y:S02]  /*4bc0*/  ISETP.GE.AND P2, PT, R38.reuse, 0x2, PT ;  /* 0x000000022600780c */ /* 0x040fe40003f46270 */
[C---:B------:R-:W-:Y:S02]  /*4bd0*/  ISETP.GE.AND P6, PT, R38.reuse, 0xa, PT ;  /* 0x0000000a2600780c */ /* 0x040fe40003fc6270 */
[----:B------:R-:W-:Y:S02]  /*4be0*/  ISETP.GT.AND P4, PT, R5, 0x1, !P2 ;  /* 0x000000010500780c */ /* 0x000fe40005784270 */
[----:B------:R-:W-:Y:S02]  /*4bf0*/  ISETP.GE.AND P3, PT, R38, 0x9, PT ;  /* 0x000000092600780c */ /* 0x000fe40003f66270 */
[----:B------:R-:W-:Y:S02]  /*4c00*/  ISETP.LT.OR P4, PT, R3, 0x2, P4 ;  /* 0x000000020300780c */ /* 0x000fe40002781670 */
[----:B------:R-:W-:-:S02]  /*4c10*/  ISETP.GT.AND P5, PT, R5, 0x8, !P3 ;  /* 0x000000080500780c */ /* 0x000fc40005fa4270 */
[----:B------:R-:W-:Y:S02]  /*4c20*/  FSEL R42, R25, -INF , !P4 ;  /* 0xff800000192a7808 */ /* 0x000fe40006000000 */
[----:B------:R-:W-:Y:S02]  /*4c30*/  ISETP.GT.AND P4, PT, R5, 0x9, !P6 ;  /* 0x000000090500780c */ /* 0x000fe40007784270 */
[----:B------:R-:W-:Y:S02]  /*4c40*/  P2R R25, PR, RZ, 0x40 ;  /* 0x00000040ff197803 */ /* 0x000fe40000000000 */
        /* <DEDUP_REMOVED lines=68> */
[----:B------:R-:W-:Y:S02]  /*5090*/  PLOP3.LUT P6, PT, PT, PT, UP1, 0x40, 0x0 ;  /* 0x000000000000781c */ /* 0x000fe40003fce818 */
[----:B0-----:R-:W-:Y:S01]  /*50a0*/  VIADDMNMX R3, R5, R35, R30, PT ;  /* 0x0000002305037246 */ /* 0x001fe2000380011e */
[----:B------:R-:W-:-:S10]  /*50b0*/  IMAD.IADD R6, R34, 0x1, R5 ;  /* 0x0000000122067824 */ /* 0x000fd400078e0205 */
[----:B------:R-:W-:Y:S05]  /*50c0*/  @P6 BRA `(.L_x_5596) ;  /* 0x0000000000646947 */ /* 0x000fea0003800000 */
        /* <DEDUP_REMOVED lines=9> */
[----:B------:R-:W-:Y:S01]  /*5160*/  @P6 IMAD.HI.U32 R5, R4, UR6, RZ ;  /* 0x0000000604056c27 */ /* 0x000fe2000f8e00ff */
[----:B------:R-:W-:-:S13]  /*5170*/  PLOP3.LUT P6, PT, PT, PT, UP2, 0x80, 0x0 ;  /* 0x000000000000781c */ /* 0x000fda0003fcf028 */
[----:B------:R-:W-:-:S04]  /*5180*/  @P6 SHF.R.U32.HI R4, RZ, UR7, R5 ;  /* 0x00000007ff046c19 */ /* 0x000fc80008011605 */
[----:B------:R-:W-:Y:S01]  /*5190*/  LOP3.LUT R4, RZ, R4, RZ, 0x33, !PT ;  /* 0x00000004ff047212 */ /* 0x000fe200078e33ff */
[----:B------:R-:W-:Y:S06]  /*51a0*/  BRA `(.L_x_5599) ;  /* 0x0000000000187947 */ /* 0x000fec0003800000 */
.L_x_5598:
[----:B------:R-:W-:-:S06]  /*51b0*/  UISETP.NE.AND UP2, UPT, UR15, 0x1, UPT ;  /* 0x000000010f00788c */ /* 0x000fcc000bf45270 */
[----:B------:R-:W-:-:S05]  /*51c0*/  PLOP3.LUT P6, PT, PT, PT, UP2, 0x80, 0x0 ;  /* 0x000000000000781c */ /* 0x000fca0003fcf028 */
[----:B------:R-:W-:-:S08]  /*51d0*/  @UP2 ULDC.64 UR6, c[0x0][0x9e8] ;  /* 0x00027a0000062ab9 */ /* 0x000fd00000000a00 */
[----:B------:R-:W-:Y:S01]  /*51e0*/  @P6 IMAD.HI.U32 R5, R4, UR6, RZ ;  /* 0x0000000604056c27 */ /* 0x000fe2000f8e00ff */
[----:B------:R-:W-:-:S13]  /*51f0*/  PLOP3.LUT P6, PT, PT, PT, UP2, 0x80, 0x0 ;  /* 0x000000000000781c */ /* 0x000fda0003fcf028 */
[----:B------:R-:W-:-:S07]  /*5200*/  @P6 SHF.R.U32.HI R4, RZ, UR7, R5 ;  /* 0x00000007ff046c19 */ /* 0x000fce0008011605 */
.L_x_5599:
[----:B------:R-:W-:Y:S05]  /*5210*/  BSYNC B0 ;  /* 0x0000000000007941 */ /* 0x000fea0003800000 */
.L_x_5597:
[----:B------:R-:W-:-:S04]  /*5220*/  IMAD R5, R4, UR15, -R31 ;  /* 0x0000000f04057c24 */ /* 0x000fc8000f8e0a1f */
[----:B------:R-:W-:-:S05]  /*5230*/  IMAD.IADD R5, R5, 0x1, -R2 ;  /* 0x0000000105057824 */ /* 0x000fca00078e0a02 */
[----:B------:R-:W-:Y:S02]  /*5240*/  VIMNMX R6, R6, R5, !PT ;  /* 0x0000000506067248 */ /* 0x000fe40007fe0100 */
[----:B------:R-:W-:-:S07]  /*5250*/  VIADDMNMX R3, R5, UR15, R3, PT ;  /* 0x0000000f05037c46 */ /* 0x000fce000b800103 */
.L_x_5596:
[----:B------:R-:W-:Y:S01]  /*5260*/  BAR.SYNC.DEFER_BLOCKING 0xf, 0x100 ;  /* 0x03c4000000007b1d */ /* 0x000fe20000010000 */
[----:B------:R-:W-:Y:S02]  /*5270*/  ISETP.GT.AND P2, PT, R6, 0x1, !P2 ;  /* 0x000000010600780c */ /* 0x000fe40005744270 */
[----:B------:R-:W-:Y:S02]  /*5280*/  ISETP.NE.AND P6, PT, R9, RZ, PT ;  /* 0x000000ff0900720c */ /* 0x000fe40003fc5270 */
[----:B------:R-:W-:Y:S01]  /*5290*/  ISETP.LT.OR P2, PT, R3, 0x2, P2 ;  /* 0x000000020300780c */ /* 0x000fe20001741670 */
[----:B------:R-:W-:Y:S01]  /*52a0*/  ULDC UR10, c[0x0][0x988] ;  /* 0x00026200000a7ab9 */ /* 0x000fe20000000800 */
        /* <DEDUP_REMOVED lines=15> */
[----:B--2---:R-:W-:Y:S02]  /*53a0*/  FSEL R12, R12, -INF , !P2 ;  /* 0xff8000000c0c7808 */ /* 0x004fe40005000000 */
[----:B------:R-:W-:Y:S02]  /*53b0*/  ISETP.NE.AND P2, PT, R29, RZ, PT ;  /* 0x000000ff1d00720c */ /* 0x000fe40003f45270 */
[----:B------:R-:W-:Y:S02]  /*53c0*/  FMNMX.FTZ R5, R40, R5, !PT ;  /* 0x0000000528057209 */ /* 0x000fe40007810000 */
[C---:B------:R-:W-:Y:S02]  /*53d0*/  ISETP.GT.AND P2, PT, R6.reuse, 0x11, !P2 ;  /* 0x000000110600780c */ /* 0x040fe40005744270 */
[----:B------:R-:W-:Y:S02]  /*53e0*/  ISETP.GT.AND P3, PT, R6, 0x8, !P3 ;  /* 0x000000080600780c */ /* 0x000fe40005f64270 */
[----:B------:R-:W-:-:S02]  /*53f0*/  ISETP.LT.OR P2, PT, R3, 0x12, P2 ;  /* 0x000000120300780c */ /* 0x000fc40001741670 */
[----:B------:R-:W-:Y:S02]  /*5400*/  FMNMX.FTZ R5, R68, R5, !PT ;  /* 0x0000000544057209 */ /* 0x000fe40007810000 */
[----:B------:R-:W-:Y:S02]  /*5410*/  FSEL R13, R13, -INF , !P2 ;  /* 0xff8000000d0d7808 */ /* 0x000fe40005000000 */
[----:B------:R-:W-:Y:S02]  /*5420*/  ISETP.NE.AND P2, PT, R33, RZ, PT ;  /* 0x000000ff2100720c */ /* 0x000fe40003f45270 */
[----:B------:R-:W-:Y:S02]  /*5430*/  ISETP.LT.OR P3, PT, R3, 0x9, P3 ;  /* 0x000000090300780c */ /* 0x000fe40001f61670 */
[----:B------:R-:W-:Y:S02]  /*5440*/  ISETP.GT.AND P2, PT, R6, 0x18, !P2 ;  /* 0x000000180600780c */ /* 0x000fe40005744270 */
[----:B------:R-:W-:-:S02]  /*5450*/  FMNMX.FTZ R5, R44, R5, !PT ;  /* 0x000000052c057209 */ /* 0x000fc40007810000 */
[----:B------:R-:W-:Y:S02]  /*5460*/  ISETP.LT.OR P2, PT, R3, 0x19, P2 ;  /* 0x000000190300780c */ /* 0x000fe40001741670 */
[----:B------:R-:W-:Y:S02]  /*5470*/  FSEL R10, R10, -INF , !P3 ;  /* 0xff8000000a0a7808 */ /* 0x000fe40005800000 */
[----:B------:R-:W-:Y:S02]  /*5480*/  FSEL R14, R14, -INF , !P2 ;  /* 0xff8000000e0e7808 */ /* 0x000fe40005000000 */
[----:B------:R-:W-:Y:S02]  /*5490*/  ISETP.NE.AND P2, PT, R36, RZ, PT ;  /* 0x000000ff2400720c */ /* 0x000fe40003f45270 */
[----:B------:R-:W-:Y:S02]  /*54a0*/  ISETP.NE.AND P3, PT, R41, RZ, PT ;  /* 0x000000ff2900720c */ /* 0x000fe40003f65270 */
        /* <DEDUP_REMOVED lines=13> */
[C---:B------:R-:W-:Y:S02]  /*5580*/  ISETP.GT.AND P4, PT, R6.reuse, 0x31, !P4 ;  /* 0x000000310600780c */ /* 0x040fe40006784270 */
[C---:B------:R-:W-:Y:S02]  /*5590*/  ISETP.GT.AND P2, PT, R6.reuse, 0x21, !P2 ;  /* 0x000000210600780c */ /* 0x040fe40005744270 */
[----:B------:R-:W-:Y:S02]  /*55a0*/  ISETP.GT.AND P5, PT, R6, 0x38, !P5 ;  /* 0x000000380600780c */ /* 0x000fe40006fa4270 */
[C---:B------:R-:W-:Y:S02]  /*55b0*/  ISETP.LT.OR P2, PT, R3.reuse, 0x22, P2 ;  /* 0x000000220300780c */ /* 0x040fe40001741670 */
[----:B------:R-:W-:Y:S02]  /*55c0*/  ISETP.LT.OR P4, PT, R3, 0x32, P4 ;  /* 0x000000320300780c */ /* 0x000fe40002781670 */
[----:B------:R-:W-:-:S02]  /*55d0*/  FSEL R21, R21, -INF , !P2 ;  /* 0xff80000015157808 */ /* 0x000fc40005000000 */
[C---:B------:R-:W-:Y:S02]  /*55e0*/  ISETP.GT.AND P2, PT, R6.reuse, 0x28, !P3 ;  /* 0x000000280600780c */ /* 0x040fe40005f44270 */
[----:B------:R-:W-:Y:S02]  /*55f0*/  ISETP.NE.AND P3, PT, R45, RZ, PT ;  /* 0x000000ff2d00720c */ /* 0x000fe40003f65270 */
[----:B------:R-:W-:Y:S02]  /*5600*/  ISETP.LT.OR P2, PT, R3, 0x29, P2 ;  /* 0x000000290300780c */ /* 0x000fe40001741670 */
[----:B------:R-:W-:Y:S02]  /*5610*/  ISETP.GT.AND P3, PT, R6, 0x30, !P3 ;  /* 0x000000300600780c */ /* 0x000fe40005f64270 */
[----:B------:R-:W-:Y:S02]  /*5620*/  FSEL R24, R46, -INF , !P2 ;  /* 0xff8000002e187808 */ /* 0x000fe40005000000 */
[----:B------:R-:W-:-:S02]  /*5630*/  ISETP.GT.AND P2, PT, R6, RZ, !P6 ;  /* 0x000000ff0600720c */ /* 0x000fc40007744270 */
[----:B------:R-:W-:Y:S02]  /*5640*/  ISETP.NE.AND P6, PT, R38, RZ, PT ;  /* 0x000000ff2600720c */ /* 0x000fe40003fc5270 */
[C---:B------:R-:W-:Y:S02]  /*5650*/  ISETP.LT.OR P2, PT, R3.reuse, 0x1, P2 ;  /* 0x000000010300780c */ /* 0x040fe40001741670 */
[----:B------:R-:W-:Y:S02]  /*5660*/  ISETP.LT.OR P3, PT, R3, 0x31, P3 ;  /* 0x000000310300780c */ /* 0x000fe40001f61670 */
[----:B------:R-:W-:Y:S02]  /*5670*/  FSEL R4, R26, -INF , !P2 ;  /* 0xff8000001a047808 */ /* 0x000fe40005000000 */
[----:B------:R-:W0:Y:S01]  /*5680*/  SHFL.BFLY PT, R26, R27, 0x2, 0x1f ;  /* 0x0c401f001b1a7f89 */ /* 0x000e2200000e0000 */
[----:B------:R-:W-:Y:S02]  /*5690*/  ISETP.NE.AND P2, PT, R43, RZ, PT ;  /* 0x000000ff2b00720c */ /* 0x000fe40003f45270 */
[----:B------:R-:W-:-:S02]  /*56a0*/  FMNMX.FTZ R5, R4, R9, !PT ;  /* 0x0000000904057209 */ /* 0x000fc40007810000 */
[----:B------:R-:W-:Y:S02]  /*56b0*/  ISETP.GT.AND P2, PT, R6, 0x29, !P2 ;  /* 0x000000290600780c */ /* 0x000fe40005744270 */
[C---:B------:R-:W-:Y:S02]  /*56c0*/  ISETP.LT.OR P5, PT, R3.reuse, 0x39, P5 ;  /* 0x000000390300780c */ /* 0x040fe40002fa1670 */
[----:B------:R-:W-:Y:S02]  /*56d0*/  ISETP.LT.OR P2, PT, R3, 0x2a, P2 ;  /* 0x0000002a0300780c */ /* 0x000fe40001741670 */
[----:B0-----:R-:W-:Y:S02]  /*56e0*/  FMNMX.FTZ R28, R27, R26, !PT ;  /* 0x0000001a1b1c7209 */ /* 0x001fe40007810000 */
[----:B------:R-:W-:-:S03]  /*56f0*/  FMNMX.FTZ R26, R10, R5, !PT ;  /* 0x000000050a1a7209 */ /* 0x000fc60007810000 */
[----:B------:R-:W0:Y:S01]  /*5700*/  SHFL.BFLY PT, R29, R28, 0x1, 0x1f ;  /* 0x0c201f001c1d7f89 */ /* 0x000e2200000e0000 */
[----:B------:R-:W-:-:S04]  /*5710*/  FMNMX.FTZ R5, R11, R26, !PT ;  /* 0x0000001a0b057209 */ /* 0x000fc80007810000 */
[----:B------:R-:W-:-:S04]  /*5720*/  FMNMX.FTZ R26, R12, R5, !PT ;  /* 0x000000050c1a7209 */ /* 0x000fc80007810000 */
[----:B------:R-:W-:-:S04]  /*5730*/  FMNMX.FTZ R25, R13, R26, !PT ;  /* 0x0000001a0d197209 */ /* 0x000fc80007810000 */
[----:B------:R-:W-:Y:S02]  /*5740*/  FMNMX.FTZ R26, R14, R25, !PT ;  /* 0x000000190e1a7209 */ /* 0x000fe40007810000 */
[----:B------:R-:W-:Y:S02]  /*5750*/  FSEL R25, R47, -INF , !P2 ;  /* 0xff8000002f197808 */ /* 0x000fe40005000000 */
[----:B------:R-:W-:-:S04]  /*5760*/  FMNMX.FTZ R27, R15, R26, !PT ;  /* 0x0000001a0f1b7209 */ /* 0x000fc80007810000 */
[----:B------:R-:W-:Y:S02]  /*5770*/  FMNMX.FTZ R26, R20, R27, !PT ;  /* 0x0000001b141a7209 */ /* 0x000fe40007810000 */
[----:B0-----:R-:W-:Y:S02]  /*5780*/  FMNMX.FTZ R5, R28, R29, !PT ;  /* 0x0000001d1c057209 */ /* 0x001fe40007810000 */
[----:B------:R-:W-:Y:S02]  /*5790*/  FMNMX.FTZ R27, R21, R26, !PT ;  /* 0x0000001a151b7209 */ /* 0x000fe40007810000 */
[C---:B------:R-:W-:Y:S01]  /*57a0*/  FSETP.NEU.FTZ.AND P2, PT, R5.reuse, -INF , PT ;  /* 0xff8000000500780b */ /* 0x040fe20003f5d000 */
[----:B------:R-:W-:Y:S01]  /*57b0*/  FMUL.FTZ R28, R5, UR10 ;  /* 0x0000000a051c7c20 */ /* 0x000fe20008410000 */
[----:B------:R-:W-:-:S04]  /*57c0*/  FSEL R26, R50, -INF , !P3 ;  /* 0xff800000321a7808 */ /* 0x000fc80005800000 */
[----:B------:R-:W-:Y:S02]  /*57d0*/  FSEL R31, R28, RZ, P2 ;  /* 0x000000ff1c1f7208 */ /* 0x000fe40001000000 */
[----:B------:R-:W-:Y:S02]  /*57e0*/  ISETP.GT.AND P2, PT, R6, 0x39, !P6 ;  /* 0x000000390600780c */ /* 0x000fe40007744270 */
[----:B------:R-:W-:Y:S01]  /*57f0*/  FMNMX.FTZ R6, R24, R27, !PT ;  /* 0x0000001b18067209 */ /* 0x000fe20007810000 */
[--C-:B------:R-:W-:Y:S01]  /*5800*/  FFMA.FTZ R30, R32, UR10, -R31.reuse ;  /* 0x0000000a201e7c23 */ /* 0x100fe2000801081f */
[----:B------:R-:W-:Y:S01]  /*5810*/  FSEL R27, R51, -INF , !P4 ;  /* 0xff800000331b7808 */ /* 0x000fe20006000000 */
[--C-:B------:R-:W-:Y:S01]  /*5820*/  FFMA.FTZ R34, R58, UR10, -R31.reuse ;  /* 0x0000000a3a227c23 */ /* 0x100fe2000801081f */
[----:B------:R-:W-:Y:S01]  /*5830*/  FMNMX.FTZ R29, R25, R6, !PT ;  /* 0x00000006191d7209 */ /* 0x000fe20007810000 */
[----:B------:R0:W-:Y:S01]  /*5840*/  MUFU.EX2 R152, R30 ;  /* 0x0000001e00987308 */ /* 0x0001e20000000800 */
[----:B------:R-:W-:Y:S01]  /*5850*/  ISETP.LT.OR P2, PT, R3, 0x3a, P2 ;  /* 0x0000003a0300780c */ /* 0x000fe20001741670 */
[--C-:B------:R-:W-:Y:S01]  /*5860*/  FFMA.FTZ R32, R42, UR10, -R31.reuse ;  /* 0x0000000a2a207c23 */ /* 0x100fe2000801081f */
[----:B------:R-:W-:Y:S01]  /*5870*/  FMNMX.FTZ R6, R26, R29, !PT ;  /* 0x0000001d1a067209 */ /* 0x000fe20007810000 */
[--C-:B------:R-:W-:Y:S01]  /*5880*/  FFMA.FTZ R36, R60, UR10, -R31.reuse ;  /* 0x0000000a3c247c23 */ /* 0x100fe2000801081f */
[----:B------:R-:W-:Y:S01]  /*5890*/  FSEL R3, R54, -INF , !P5 ;  /* 0xff80000036037808 */ /* 0x000fe20006800000 */
[--C-:B------:R-:W-:Y:S01]  /*58a0*/  FFMA.FTZ R38, R64, UR10, -R31.reuse ;  /* 0x0000000a40267c23 */ /* 0x100fe2000801081f */
[----:B------:R-:W-:Y:S01]  /*58b0*/  FMNMX.FTZ R6, R27, R6, !PT ;  /* 0x000000061b067209 */ /* 0x000fe20007810000 */
[----:B------:R1:W-:Y:S01]  /*58c0*/  MUFU.EX2 R35, R34 ;  /* 0x0000002200237308 */ /* 0x0003e20000000800 */
[----:B------:R-:W-:Y:S01]  /*58d0*/  FSEL R28, R55, -INF , !P2 ;  /* 0xff800000371c7808 */ /* 0x000fe20005000000 */
[--C-:B0-----:R-:W-:Y:S01]  /*58e0*/  FFMA.FTZ R30, R56, UR10, -R31.reuse ;  /* 0x0000000a381e7c23 */ /* 0x101fe2000801081f */
[----:B------:R-:W-:Y:S01]  /*58f0*/  FMNMX.FTZ R29, R3, R6, !PT ;  /* 0x00000006031d7209 */ /* 0x000fe20007810000 */
[--C-:B------:R-:W-:Y:S01]  /*5900*/  FFMA.FTZ R39, R66, UR10, -R31.reuse ;  /* 0x0000000a42277c23 */ /* 0x100fe2000801081f */
[--C-:B------:R-:W-:Y:S01]  /*5910*/  FFMA.FTZ R40, R40, UR10, -R31.reuse ;  /* 0x0000000a28287c23 */ /* 0x100fe2000801081f */
[--C-:B------:R-:W-:Y:S01]  /*5920*/  FFMA.FTZ R42, R70, UR10, -R31.reuse ;  /* 0x0000000a462a7c23 */ /* 0x100fe2000801081f */
[----:B------:R-:W-:Y:S01]  /*5930*/  FMNMX.FTZ R29, R28, R29, !PT ;  /* 0x0000001d1c1d7209 */ /* 0x000fe20007810000 */
[----:B------:R-:W-:Y:S01]  /*5940*/  MUFU.EX2 R154, R30 ;  /* 0x0000001e009a7308 */ /* 0x000fe20000000800 */
[--C-:B-1----:R-:W-:Y:S01]  /*5950*/  FFMA.FTZ R34, R68, UR10, -R31.reuse ;  /* 0x0000000a44227c23 */ /* 0x102fe2000801081f */
[----:B------:R-:W-:-:S02]  /*5960*/  FFMA.FTZ R45, R72, UR10, -R31 ;  /* 0x0000000a482d7c23 */ /* 0x000fc4000801081f */
[----:B------:R-:W0:Y:S04]  /*5970*/  SHFL.BFLY PT, R6, R29, 0x2, 0x1f ;  /* 0x0c401f001d067f89 */ /* 0x000e2800000e0000 */
[----:B------:R-:W-:Y:S08]  /*5980*/  MUFU.EX2 R41, R34 ;  /* 0x0000002200297308 */ /* 0x000ff00000000800 */
[----:B------:R1:W-:Y:S08]  /*5990*/  MUFU.EX2 R33, R32 ;  /* 0x0000002000217308 */ /* 0x0003f00000000800 */
[----:B------:R-:W-:Y:S01]  /*59a0*/  MUFU.EX2 R36, R36 ;  /* 0x0000002400247308 */ /* 0x000fe20000000800 */
[----:B-1----:R-:W-:Y:S01]  /*59b0*/  FFMA.FTZ R32, R62, UR10, -R31 ;  /* 0x0000000a3e207c23 */ /* 0x002fe2000801081f */
[----:B0-----:R-:W-:-:S06]  /*59c0*/  FMNMX.FTZ R30, R29, R6, !PT ;  /* 0x000000061d1e7209 */ /* 0x001fcc0007810000 */
[----:B------:R0:W1:Y:S01]  /*59d0*/  MUFU.EX2 R37, R32 ;  /* 0x0000002000257308 */ /* 0x0000620000000800 */
[----:B------:R-:W2:Y:S07]  /*59e0*/  SHFL.BFLY PT, R29, R30, 0x1, 0x1f ;  /* 0x0c201f001e1d7f89 */ /* 0x000eae00000e0000 */
[----:B------:R-:W-:Y:S01]  /*59f0*/  MUFU.EX2 R43, R42 ;  /* 0x0000002a002b7308 */ /* 0x000fe20000000800 */
[--C-:B0-----:R-:W-:Y:S01]  /*5a00*/  FFMA.FTZ R32, R44, UR10, -R31.reuse ;  /* 0x0000000a2c207c23 */ /* 0x101fe2000801081f */
[----:B------:R-:W-:-:S06]  /*5a10*/  FFMA.FTZ R44, R48, UR10, -R31 ;  /* 0x0000000a302c7c23 */ /* 0x000fcc000801081f */
[----:B------:R-:W-:Y:S01]  /*5a20*/  MUFU.EX2 R38, R38 ;  /* 0x0000002600267308 */ /* 0x000fe20000000800 */
[----:B-1----:R-:W-:-:S07]  /*5a30*/  F2FP.F16.F32.PACK_AB R156, R37, R36 ;  /* 0x00000024259c723e */ /* 0x002fce00000000ff */
[----:B------:R-:W0:Y:S01]  /*5a40*/  MUFU.EX2 R39, R39 ;  /* 0x0000002700277308 */ /* 0x000e220000000800 */
[----:B--2---:R-:W-:Y:S01]  /*5a50*/  FMNMX.FTZ R6, R30, R29, !PT ;  /* 0x0000001d1e067209 */ /* 0x004fe20007810000 */
[--C-:B------:R-:W-:Y:S01]  /*5a60*/  FFMA.FTZ R29, R52, UR10, -R31.reuse ;  /* 0x0000000a341d7c23 */ /* 0x100fe2000801081f */
[----:B------:R-:W-:Y:S02]  /*5a70*/  FFMA.FTZ R31, R74, UR10, -R31 ;  /* 0x0000000a4a1f7c23 */ /* 0x000fe4000801081f */
[C---:B------:R-:W-:Y:S01]  /*5a80*/  FSETP.NEU.FTZ.AND P2, PT, R6.reuse, -INF , PT ;  /* 0xff8000000600780b */ /* 0x040fe20003f5d000 */
[----:B------:R-:W-:Y:S02]  /*5a90*/  FMUL.FTZ R30, R6, UR10 ;  /* 0x0000000a061e7c20 */ /* 0x000fe40008410000 */
[----:B------:R-:W1:Y:S03]  /*5aa0*/  MUFU.EX2 R40, R40 ;  /* 0x0000002800287308 */ /* 0x000e660000000800 */
        /* <DEDUP_REMOVED lines=15> */
[----:B------:R-:W2:Y:S01]  /*5ba0*/  MUFU.EX2 R9, R9 ;  /* 0x0000000900097308 */ /* 0x000ea20000000800 */
[--C-:B------:R-:W-:Y:S01]  /*5bb0*/  FFMA.FTZ R27, R27, UR10, -R34.reuse ;  /* 0x0000000a1b1b7c23 */ /* 0x100fe20008010822 */
[--C-:B------:R-:W-:Y:S01]  /*5bc0*/  FFMA.FTZ R3, R3, UR10, -R34.reuse ;  /* 0x0000000a03037c23 */ /* 0x100fe20008010822 */
[----:B------:R-:W-:Y:S01]  /*5bd0*/  FFMA.FTZ R28, R28, UR10, -R34 ;  /* 0x0000000a1c1c7c23 */ /* 0x000fe20008010822 */
[----:B0-----:R-:W-:-:S02]  /*5be0*/  F2FP.F16.F32.PACK_AB R158, R39, R38 ;  /* 0x00000026279e723e */ /* 0x001fc400000000ff */
[----:B-1----:R-:W-:Y:S02]  /*5bf0*/  F2FP.F16.F32.PACK_AB R160, R41, R40 ;  /* 0x0000002829a0723e */ /* 0x002fe400000000ff */
[----:B------:R-:W-:Y:S08]  /*5c00*/  MUFU.EX2 R10, R10 ;  /* 0x0000000a000a7308 */ /* 0x000ff00000000800 */
[----:B------:R-:W0:Y:S01]  /*5c10*/  MUFU.EX2 R11, R11 ;  /* 0x0000000b000b7308 */ /* 0x000e220000000800 */
[----:B--2---:R-:W-:-:S07]  /*5c20*/  F2FP.F16.F32.PACK_AB R153, R9, R4 ;  /* 0x000000040999723e */ /* 0x004fce00000000ff */
[----:B------:R1:W-:Y:S08]  /*5c30*/  MUFU.EX2 R30, R31 ;  /* 0x0000001f001e7308 */ /* 0x0003f00000000800 */
[----:B------:R-:W2:Y:S01]  /*5c40*/  MUFU.EX2 R12, R12 ;  /* 0x0000000c000c7308 */ /* 0x000ea20000000800 */
[----:B-1----:R-:W-:Y:S01]  /*5c50*/  FADD.FTZ R31, R152, R33 ;  /* 0x00000021981f7221 */ /* 0x002fe20000010000 */
[----:B------:R-:W-:-:S02]  /*5c60*/  F2FP.F16.F32.PACK_AB R152, R33, R152 ;  /* 0x000000982198723e */ /* 0x000fc400000000ff */
[----:B0-----:R-:W-:Y:S01]  /*5c70*/  F2FP.F16.F32.PACK_AB R155, R11, R10 ;  /* 0x0000000a0b9b723e */ /* 0x001fe200000000ff */
[----:B------:R-:W-:Y:S01]  /*5c80*/  FADD.FTZ R42, R154, R31 ;  /* 0x0000001f9a2a7221 */ /* 0x000fe20000010000 */
[----:B------:R-:W-:Y:S01]  /*5c90*/  FADD.FTZ R31, R4, R9 ;  /* 0x00000009041f7221 */ /* 0x000fe20000010000 */
[C---:B------:R-:W-:Y:S01]  /*5ca0*/  F2FP.F16.F32.PACK_AB R154, R35.reuse, R154 ;  /* 0x0000009a239a723e */ /* 0x040fe200000000ff */
[----:B------:R-:W0:Y:S01]  /*5cb0*/  MUFU.EX2 R13, R13 ;  /* 0x0000000d000d7308 */ /* 0x000e220000000800 */
[----:B------:R-:W-:Y:S01]  /*5cc0*/  FADD.FTZ R47, R35, R42 ;  /* 0x0000002a232f7221 */ /* 0x000fe20000010000 */
[----:B------:R-:W-:Y:S02]  /*5cd0*/  FADD.FTZ R42, R10, R31 ;  /* 0x0000001f0a2a7221 */ /* 0x000fe40000010000 */
[----:B------:R1:W-:Y:S01]  /*5ce0*/  STSM.16.M88.4 [R18+0x26800], R152 ;  /* 0x0268009812007844 */ /* 0x0003e20000000200 */
[----:B------:R-:W-:Y:S01]  /*5cf0*/  FADD.FTZ R46, R36, R47 ;  /* 0x0000002f242e7221 */ /* 0x000fe20000010000 */
[----:B------:R-:W-:-:S02]  /*5d00*/  FADD.FTZ R31, R11, R42 ;  /* 0x0000002a0b1f7221 */ /* 0x000fc40000010000 */
[----:B------:R-:W3:Y:S01]  /*5d10*/  MUFU.EX2 R14, R14 ;  /* 0x0000000e000e7308 */ /* 0x000ee20000000800 */
[----:B------:R-:W-:Y:S01]  /*5d20*/  FADD.FTZ R47, R37, R46 ;  /* 0x0000002e252f7221 */ /* 0x000fe20000010000 */
[----:B--2---:R-:W-:-:S03]  /*5d30*/  FADD.FTZ R34, R12, R31 ;  /* 0x0000001f0c227221 */ /* 0x004fc60000010000 */
[----:B------:R-:W-:-:S03]  /*5d40*/  FADD.FTZ R42, R38, R47 ;  /* 0x0000002f262a7221 */ /* 0x000fc60000010000 */
[----:B------:R-:W2:Y:S01]  /*5d50*/  MUFU.EX2 R15, R15 ;  /* 0x0000000f000f7308 */ /* 0x000ea20000000800 */
[----:B0-----:R-:W-:Y:S01]  /*5d60*/  FADD.FTZ R31, R13, R34 ;  /* 0x000000220d1f7221 */ /* 0x001fe20000010000 */
[----:B------:R-:W-:Y:S01]  /*5d70*/  FADD.FTZ R33, R39, R42 ;  /* 0x0000002a27217221 */ /* 0x000fe20000010000 */
[----:B------:R-:W-:-:S03]  /*5d80*/  F2FP.F16.F32.PACK_AB R157, R13, R12 ;  /* 0x0000000c0d9d723e */ /* 0x000fc600000000ff */
[----:B------:R-:W-:Y:S02]  /*5d90*/  FADD.FTZ R36, R40, R33 ;  /* 0x0000002128247221 */ /* 0x000fe40000010000 */
[----:B------:R-:W0:Y:S01]  /*5da0*/  MUFU.EX2 R20, R20 ;  /* 0x0000001400147308 */ /* 0x000e220000000800 */
[----:B---3--:R-:W-:Y:S01]  /*5db0*/  FADD.FTZ R34, R14, R31 ;  /* 0x0000001f0e227221 */ /* 0x008fe20000010000 */
[----:B------:R-:W-:-:S06]  /*5dc0*/  FADD.FTZ R33, R41, R36 ;  /* 0x0000002429217221 */ /* 0x000fcc0000010000 */
[----:B------:R-:W3:Y:S01]  /*5dd0*/  MUFU.EX2 R21, R21 ;  /* 0x0000001500157308 */ /* 0x000ee20000000800 */
[C---:B--2---:R-:W-:Y:S01]  /*5de0*/  FADD.FTZ R31, R15.reuse, R34 ;  /* 0x000000220f1f7221 */ /* 0x044fe20000010000 */
[----:B------:R-:W-:-:S05]  /*5df0*/  F2FP.F16.F32.PACK_AB R159, R15, R14 ;  /* 0x0000000e0f9f723e */ /* 0x000fca00000000ff */
[----:B------:R1:W-:Y:S01]  /*5e00*/  STSM.16.M88.4 [R23], R156 ;  /* 0x0000009c17007844 */ /* 0x0003e20000000200 */
[----:B------:R-:W2:Y:S01]  /*5e10*/  MUFU.EX2 R32, R32 ;  /* 0x0000002000207308 */ /* 0x000ea20000000800 */
[----:B0-----:R-:W-:-:S07]  /*5e20*/  FADD.FTZ R4, R20, R31 ;  /* 0x0000001f14047221 */ /* 0x001fce0000010000 */
[----:B------:R-:W0:Y:S01]  /*5e30*/  MUFU.EX2 R24, R24 ;  /* 0x0000001800187308 */ /* 0x000e220000000800 */
[C---:B---3--:R-:W-:Y:S01]  /*5e40*/  FADD.FTZ R9, R21.reuse, R4 ;  /* 0x0000000415097221 */ /* 0x048fe20000010000 */
[----:B------:R-:W-:-:S06]  /*5e50*/  F2FP.F16.F32.PACK_AB R161, R21, R20 ;  /* 0x0000001415a1723e */ /* 0x000fcc00000000ff */
[----:B------:R-:W3:Y:S01]  /*5e60*/  MUFU.EX2 R25, R25 ;  /* 0x0000001900197308 */ /* 0x000ee20000000800 */
[----:B--2---:R-:W-:Y:S01]  /*5e70*/  FADD.FTZ R4, R32, R33 ;  /* 0x0000002120047221 */ /* 0x004fe20000010000 */
[----:B------:R-:W-:-:S03]  /*5e80*/  F2FP.F16.F32.PACK_AB R162, R43, R32 ;  /* 0x000000202ba2723e */ /* 0x000fc600000000ff */
[----:B------:R-:W-:-:S03]  /*5e90*/  FADD.FTZ R43, R43, R4 ;  /* 0x000000042b2b7221 */ /* 0x000fc60000010000 */
[----:B------:R-:W-:Y:S01]  /*5ea0*/  MUFU.EX2 R44, R44 ;  /* 0x0000002c002c7308 */ /* 0x000fe20000000800 */
[----:B0-----:R-:W-:-:S07]  /*5eb0*/  FADD.FTZ R10, R24, R9 ;  /* 0x00000009180a7221 */ /* 0x001fce0000010000 */
[----:B------:R-:W0:Y:S01]  /*5ec0*/  MUFU.EX2 R45, R45 ;  /* 0x0000002d002d7308 */ /* 0x000e220000000800 */
[C---:B---3--:R-:W-:Y:S01]  /*5ed0*/  F2FP.F16.F32.PACK_AB R163, R25.reuse, R24 ;  /* 0x0000001819a3723e */ /* 0x048fe200000000ff */
[----:B------:R-:W-:-:S04]  /*5ee0*/  FADD.FTZ R25, R25, R10 ;  /* 0x0000000a19197221 */ /* 0x000fc80000010000 */
[----:B------:R1:W-:Y:S02]  /*5ef0*/  STSM.16.M88.4 [R19], R160 ;  /* 0x000000a013007844 */ /* 0x0003e40000000200 */
[----:B------:R-:W-:Y:S08]  /*5f00*/  MUFU.EX2 R26, R26 ;  /* 0x0000001a001a7308 */ /* 0x000ff00000000800 */
[----:B------:R-:W2:Y:S01]  /*5f10*/  MUFU.EX2 R27, R27 ;  /* 0x0000001b001b7308 */ /* 0x000ea20000000800 */
[----:B0-----:R-:W-:Y:S01]  /*5f20*/  F2FP.F16.F32.PACK_AB R164, R45, R44 ;  /* 0x0000002c2da4723e */ /* 0x001fe200000000ff */
[----:B------:R-:W-:-:S04]  /*5f30*/  FADD.FTZ R44, R44, R43 ;  /* 0x0000002b2c2c7221 */ /* 0x000fc80000010000 */
[----:B------:R-:W-:Y:S02]  /*5f40*/  FADD.FTZ R44, R45, R44 ;  /* 0x0000002c2d2c7221 */ /* 0x000fe40000010000 */
[----:B------:R-:W0:Y:S08]  /*5f50*/  MUFU.EX2 R29, R29 ;  /* 0x0000001d001d7308 */ /* 0x000e300000000800 */
[----:B------:R-:W3:Y:S01]  /*5f60*/  MUFU.EX2 R3, R3 ;  /* 0x0000000300037308 */ /* 0x000ee20000000800 */
[----:B--2---:R-:W-:Y:S01]  /*5f70*/  F2FP.F16.F32.PACK_AB R165, R27, R26 ;  /* 0x0000001a1ba5723e */ /* 0x004fe200000000ff */
[----:B------:R-:W-:-:S04]  /*5f80*/  FADD.FTZ R26, R26, R25 ;  /* 0x000000191a1a7221 */ /* 0x000fc80000010000 */
[----:B------:R-:W-:Y:S02]  /*5f90*/  FADD.FTZ R26, R27, R26 ;  /* 0x0000001a1b1a7221 */ /* 0x000fe40000010000 */
[----:B------:R-:W2:Y:S01]  /*5fa0*/  MUFU.EX2 R28, R28 ;  /* 0x0000001c001c7308 */ /* 0x000ea20000000800 */
[----:B0-----:R-:W-:Y:S01]  /*5fb0*/  F2FP.F16.F32.PACK_AB R166, R30, R29 ;  /* 0x0000001d1ea6723e */ /* 0x001fe200000000ff */
[----:B------:R-:W-:Y:S01]  /*5fc0*/  FADD.FTZ R29, R29, R44 ;  /* 0x0000002c1d1d7221 */ /* 0x000fe20000010000 */
[----:B---3--:R-:W-:Y:S01]  /*5fd0*/  FADD.FTZ R9, R3, R26 ;  /* 0x0000001a03097221 */ /* 0x008fe20000010000 */
[----:B--2---:R-:W-:Y:S02]  /*5fe0*/  F2FP.F16.F32.PACK_AB R167, R28, R3 ;  /* 0x000000031ca7723e */ /* 0x004fe400000000ff */
[----:B------:R-:W-:Y:S01]  /*5ff0*/  FADD.FTZ R3, R30, R29 ;  /* 0x0000001d1e037221 */ /* 0x000fe20000010000 */
[----:B------:R-:W-:Y:S02]  /*6000*/  FADD.FTZ R4, R28, R9 ;  /* 0x000000091c047221 */ /* 0x000fe40000010000 */
[----:B------:R1:W-:Y:S01]  /*6010*/  STSM.16.M88.4 [R22], R164 ;  /* 0x000000a416007844 */ /* 0x0003e20000000200 */
[----:B------:R-:W-:Y:S05]  /*6020*/  @!P0 BRA `(.L_x_5600) ;  /* 0x0000000000048947 */ /* 0x000fea0003800000 */
[----:B------:R-:W-:Y:S01]  /*6030*/  BPT.TRAP 0x1 ;  /* 0x000000040000795c */ /* 0x000fe20000300000 */
.L_x_5600:
[----:B------:R0:W2:Y:S01]  /*6040*/  SYNCS.PHASECHK.TRANS64.TRYWAIT P2, [R7+URZ+0x28c50], R8 ;  /* 0x028c5008070075a7 */ /* 0x0000a2000804017f */
[----:B------:R-:W-:Y:S05]  /*6050*/  @!P0 BRA `(.L_x_5601) ;  /* 0x0000000000048947 */ /* 0x000fea0003800000 */
[----:B------:R-:W-:Y:S01]  /*6060*/  BPT.TRAP 0x1 ;  /* 0x000000040000795c */ /* 0x000fe20000300000 */
.L_x_5601:
[----:B--2---:R-:W-:Y:S05]  /*6070*/  @P2 BRA `(.L_x_5602) ;  /* 0x0000000000082947 */ /* 0x004fea0003800000 */
[----:B------:R-:W2:Y:S02]  /*6080*/  SYNCS.PHASECHK.TRANS64.TRYWAIT P2, [R7+URZ+0x28c50], R8 ;  /* 0x028c5008070075a7 */ /* 0x000ea4000804017f */
[----:B--2---:R-:W-:Y:S05]  /*6090*/  @!P2 BRA `(.L_x_5603) ;  /* 0x000001200024a947 */ /* 0x004fea0003800000 */
.L_x_5602:
[----:B------:R-:W-:Y:S01]  /*60a0*/  ULEA UR11, UR37, UR50, 0xc ;  /* 0x00000032250b7291 */ /* 0x000fe2000f8e603f */
[----:B------:R-:W-:Y:S01]  /*60b0*/  WARPGROUP.ARRIVE ;  /* 0x00000000000079c5 */ /* 0x000fe20000000000 */
[----:B------:R-:W-:Y:S01]  /*60c0*/  UMOV UR7, 0x40000040 ;  /* 0x4000004000077882 */ /* 0x000fe20000000000 */
[----:B------:R-:W-:Y:S01]  /*60d0*/  PLOP3.LUT P2, PT, PT, PT, UP1, 0x40, 0x0 ;  /* 0x000000000000781c */ /* 0x000fe20003f4e818 */
[----:B------:R-:W-:Y:S01]  /*60e0*/  @UP0 ULDC UR18, c[0x0][0x450] ;  /* 0x0001140000120ab9 */ /* 0x000fe20000000800 */
[----:B0-2---:R-:W-:Y:S02]  /*60f0*/  @!P1 VIADD R7, R7, 0x28c60 ;  /* 0x00028c6007079836 */ /* 0x005fe40000000000 */
        /* <DEDUP_REMOVED lines=16> */
[----:B------:R-:W-:Y:S02]  /*6200*/  UMOV UR7, 0x40000040 ;  /* 0x4000004000077882 */ /* 0x000fe40000000000 */
[----:B------:R-:W-:Y:S01]  /*6210*/  UMOV UR11, UR42 ;  /* 0x0000002a000b7c82 */ /* 0x000fe20008000000 */
[----:B------:R-:W-:Y:S02]  /*6220*/  WARPGROUP.DEPBAR.LE gsb0, 0x0 ;  /* 0x00008000000079c5 */ /* 0x000fe40000010000 */
[----:B------:R-:W-:-:S15]  /*6230*/  WARPGROUP.ARRIVE ;  /* 0x00000000000079c5 */ /* 0x000fde0000000000 */
[----:B------:R-:W-:-:S06]  /*6240*/  NOP ;  /* 0x0000000000007918 */ /* 0x000fcc0000000000 */
[----:B------:R-:W-:Y:S01]  /*6250*/  HGMMA.64x256x16.F32 R24, R164, gdesc[UR4].tnspB, R24, gsb0 ;  /* 0x43e00004a4187df0 */ /* 0x000fe20008000818 */
[----:B------:R-:W-:Y:S02]  /*6260*/  @UP0 ULDC UR6, c[0x0][0x44c] ;  /* 0x0001130000060ab9 */ /* 0x000fe40000000800 */
[----:B------:R-:W-:-:S04]  /*6270*/  UIMAD.WIDE.U32 UR6, UR42, UR6, URZ ;  /* 0x000000062a0672a5 */ /* 0x000fc8000f8e003f */
[----:B------:R-:W-:-:S04]  /*6280*/  @UP0 USHF.R.U32.HI UR11, URZ, UR18, UR7 ;  /* 0x000000123f0b0299 */ /* 0x000fc80008011607 */
[----:B------:R-:W-:-:S04]  /*6290*/  UIADD3 UR6, UR11, UR49, -UR51 ;  /* 0x000000310b067290 */ /* 0x000fc8000fffe833 */
[----:B------:R-:W-:Y:S01]  /*62a0*/  UIADD3 UR14, UR6, UR14, URZ ;  /* 0x0000000e060e7290 */ /* 0x000fe2000fffe03f */
        /* <DEDUP_REMOVED lines=10> */
[----:B0-----:R-:W-:Y:S01]  /*6350*/  VIADD R7, R168, 0xfffffffe ;  /* 0xfffffffea8077836 */ /* 0x001fe20000000000 */
[----:B------:R-:W-:Y:S06]  /*6360*/  @P2 BRA `(.L_x_5604) ;  /* 0x0000000000442947 */ /* 0x000fec0003800000 */
        /* <DEDUP_REMOVED lines=10> */
.L_x_5605:
[----:B------:R-:W-:-:S11]  /*6410*/  UISETP.NE.AND UP2, UPT, UR15, 0x1, UPT ;  /* 0x000000010f00788c */ /* 0x000fd6000bf45270 */
[----:B------:R-:W-:Y:S02]  /*6420*/  @UP2 ULDC.64 UR18, c[0x0][0x9e8] ;  /* 0x00027a0000122ab9 */ /* 0x000fe40000000a00 */
[----:B------:R-:W-:-:S04]  /*6430*/  UIMAD.WIDE.U32 UR6, UR11, UR18, URZ ;  /* 0x000000120b0672a5 */ /* 0x000fc8000f8e003f */
[----:B------:R-:W-:-:S12]  /*6440*/  @UP2 USHF.R.U32.HI UR11, URZ, UR19, UR7 ;  /* 0x000000133f0b2299 */ /* 0x000fd80008011607 */
.L_x_5606:
[----:B------:R-:W-:-:S04]  /*6450*/  UIMAD UR11, UR11, UR15, UR15 ;  /* 0x0000000f0b0b72a4 */ /* 0x000fc8000f8e020f */
[----:B------:R-:W-:-:S04]  /*6460*/  UISETP.LT.AND UP2, UPT, UR14, UR11, UPT ;  /* 0x0000000b0e00728c */ /* 0x000fc8000bf41270 */
[----:B------:R-:W-:-:S12]  /*6470*/  USEL UR14, UR14, UR11, UP2 ;  /* 0x0000000b0e0e7287 */ /* 0x000fd80009000000 */
.L_x_5604:
[----:B------:R-:W-:Y:S01]  /*6480*/  USHF.R.S32.HI UR6, URZ, 0x1f, UR14 ;  /* 0x0000001f3f067899 */ /* 0x000fe2000801140e */
[----:B------:R-:W-:Y:S01]  /*6490*/  ULDC UR24, c[0x0][0x9e4] ;  /* 0x0002790000187ab9 */ /* 0x000fe20000000800 */
[----:B------:R-:W-:Y:S02]  /*64a0*/  ULDC UR25, c[0x0][0x9d8] ;  /* 0x0002760000197ab9 */ /* 0x000fe40000000800 */
[----:B------:R-:W-:Y:S01]  /*64b0*/  ULEA.HI UR6, UR6, UR14, URZ, 0x6 ;  /* 0x0000000e06067291 */ /* 0x000fe2000f8f303f */
[----:B------:R-:W-:Y:S01]  /*64c0*/  ULDC UR22, c[0x0][0x988] ;  /* 0x0002620000167ab9 */ /* 0x000fe20000000800 */
[----:B------:R-:W-:Y:S02]  /*64d0*/  ULDC UR26, c[0x0][0x9e0] ;  /* 0x00027800001a7ab9 */ /* 0x000fe40000000800 */
[----:B------:R-:W-:-:S04]  /*64e0*/  USHF.R.S32.HI UR6, URZ, 0x6, UR6 ;  /* 0x000000063f067899 */ /* 0x000fc80008011406 */
[----:B------:R-:W-:-:S04]  /*64f0*/  UISETP.LT.AND UP2, UPT, UR48, UR6, UPT ;  /* 0x000000063000728c */ /* 0x000fc8000bf41270 */
[----:B------:R-:W-:-:S06]  /*6500*/  USEL UR21, UR48, UR6, !UP2 ;  /* 0x0000000630157287 */ /* 0x000fcc000d000000 */
[----:B------:R-:W-:-:S13]  /*6510*/  ISETP.GE.AND P2, PT, R7, UR21, PT ;  /* 0x0000001507007c0c */ /* 0x000fda000bf46270 */
[----:B------:R-:W-:Y:S05]  /*6520*/  @!P2 BRA `(.L_x_5607) ;  /* 0x0000002400d8a947 */ /* 0x000fea0003800000 */
.L_x_5624:
[----:B------:R-:W-:-:S04]  /*6530*/  UIADD3 UR23, UR37, 0x1, URZ ;  /* 0x0000000125177890 */ /* 0x000fc8000fffe03f */
[----:B------:R-:W-:-:S04]  /*6540*/  UISETP.NE.AND UP2, UPT, UR23, 0x2, UPT ;  /* 0x000000021700788c */ /* 0x000fc8000bf45270 */
[----:B------:R-:W-:Y:S02]  /*6550*/  USEL UR6, URZ, 0x1, UP2 ;  /* 0x000000013f067887 */ /* 0x000fe40009000000 */
[----:B------:R-:W-:Y:S02]  /*6560*/  USEL UR23, UR23, URZ, UP2 ;  /* 0x0000003f17177287 */ /* 0x000fe40009000000 */
[----:B------:R-:W-:Y:S01]  /*6570*/  ULOP3.LUT UR38, UR38, UR6, URZ, 0x3c, !UPT ;  /* 0x0000000626267292 */ /* 0x000fe2000f8e3c3f */
[----:B012---:R-:W-:Y:S11]  /*6580*/  @!P0 BRA `(.L_x_5608) ;  /* 0x0000000000048947 */ /* 0x007ff60003800000 */
[----:B------:R-:W-:Y:S01]  /*6590*/  BPT.TRAP 0x1 ;  /* 0x000000040000795c */ /* 0x000fe20000300000 */
.L_x_5608:
[----:B------:R-:W-:Y:S01]  /*65a0*/  ULEA UR27, UR23, UR46, 0x3 ;  /* 0x0000002e171b7291 */ /* 0x000fe2000f8e183f */
[----:B------:R-:W-:-:S05]  /*65b0*/  IMAD.U32 R8, RZ, RZ, UR38 ;  /* 0x00000026ff087e24 */ /* 0x000fca000f8e00ff */
[----:B------:R-:W-:-:S04]  /*65c0*/  SHF.L.U32 R8, R8, 0x1f, RZ ;  /* 0x0000001f08087819 */ /* 0x000fc800000006ff */
[----:B------:R0:W2:Y:S01]  /*65d0*/  SYNCS.PHASECHK.TRANS64.TRYWAIT P2, [UR27+0x28c30], R8 ;  /* 0x028c3008ff0075a7 */ /* 0x0000a2000804015b */
[----:B------:R-:W-:Y:S05]  /*65e0*/  @!P0 BRA `(.L_x_5609) ;  /* 0x0000000000048947 */ /* 0x000fea0003800000 */
[----:B------:R-:W-:Y:S01]  /*65f0*/  BPT.TRAP 0x1 ;  /* 0x000000040000795c */ /* 0x000fe20000300000 */
.L_x_5609:
[----:B--2---:R-:W-:Y:S05]  /*6600*/  @P2 BRA `(.L_x_5610) ;  /* 0x0000000000082947 */ /* 0x004fea0003800000 */
[----:B------:R-:W2:Y:S02]  /*6610*/  SYNCS.PHASECHK.TRANS64.TRYWAIT P2, [UR27+0x28c30], R8 ;  /* 0x028c3008ff0075a7 */ /* 0x000ea4000804015b */
[----:B--2---:R-:W-:Y:S05]  /*6620*/  @!P2 BRA `(.L_x_5611) ;  /* 0x0000011800d4a947 */ /* 0x004fea0003800000 */
.L_x_5610:
[----:B------:R-:W-:Y:S01]  /*6630*/  R2UR UR18, R0 ;  /* 0x00000000001272ca */ /* 0x000fe200000e0000 */
[----:B-1----:R-:W-:Y:S01]  /*6640*/  WARPGROUP.ARRIVE ;  /* 0x00000000000079c5 */ /* 0x002fe20000000000 */
[----:B------:R-:W-:Y:S01]  /*6650*/  UMOV UR19, 0x40000040 ;  /* 0x4000004000137882 */ /* 0x000fe20000000000 */
[----:B------:R-:W-:Y:S01]  /*6660*/  UMOV UR7, 0x40000040 ;  /* 0x4000004000077882 */ /* 0x000fe20000000000 */
[----:B------:R-:W-:Y:S01]  /*6670*/  UMOV UR11, 0x40000040 ;  /* 0x40000040000b7882 */ /* 0x000fe20000000000 */
[----:B------:R-:W-:Y:S01]  /*6680*/  UMOV UR15, 0x40000040 ;  /* 0x40000040000f7882 */ /* 0x000fe20000000000 */
[----:B------:R-:W-:Y:S01]  /*6690*/  PLOP3.LUT P2, PT, PT, PT, UP0, 0x80, 0x0 ;  /* 0x000000000000781c */ /* 0x000fe20003f4f008 */
[----:B------:R-:W-:Y:S01]  /*66a0*/  IMAD.U32 R21, RZ, RZ, UR27 ;  /* 0x0000001bff157e24 */ /* 0x000fe2000f8e00ff */
[----:B------:R-:W-:Y:S01]  /*66b0*/  PLOP3.LUT P3, PT, PT, PT, UP0, 0x80, 0x0 ;  /* 0x000000000000781c */ /* 0x000fe20003f6f008 */
[----:B------:R-:W-:-:S04]  /*66c0*/  IMAD.U32 R11, RZ, RZ, UR51 ;  /* 0x00000033ff0b7e24 */ /* 0x000fc8000f8e00ff */
[----:B------:R-:W-:-:S04]  /*66d0*/  ULEA UR18, UR23, UR18, 0x9 ;  /* 0x0000001217127291 */ /* 0x000fc8000f8e483f */
[----:B------:R-:W-:Y:S02]  /*66e0*/  UIADD3 UR6, UR18, 0x2, URZ ;  /* 0x0000000212067890 */ /* 0x000fe4000fffe03f */
[----:B------:R-:W-:Y:S02]  /*66f0*/  UIADD3 UR10, UR18, 0x4, URZ ;  /* 0x00000004120a7890 */ /* 0x000fe4000fffe03f */
[----:B------:R-:W-:Y:S02]  /*6700*/  UIADD3 UR14, UR18, 0x6, URZ ;  /* 0x00000006120e7890 */ /* 0x000fe4000fffe03f */
[----:B------:R-:W-:Y:S03]  /*6710*/  HGMMA.64x64x16.F32 R152, gdesc[UR16], RZ, !UPT, gsb0 ;  /* 0x00e00000109879f0 */ /* 0x000fe6000c0008ff */
[----:B------:R-:W-:Y:S02]  /*6720*/  WARPGROUP.DEPBAR.LE gsb0, 0x0 ;  /* 0x00008000000079c5 */ /* 0x000fe40000010000 */
[----:B------:R-:W-:-:S06]  /*6730*/  WARPGROUP.ARRIVE ;  /* 0x00000000000079c5 */ /* 0x000fcc0000000000 */
[----:B------:R-:W-:Y:S01]  /*6740*/  HGMMA.64x64x16.F32 R152, gdesc[UR4], R152, gsb0 ;  /* 0x00e00000049879f0 */ /* 0x000fe20008000898 */
[----:B------:R-:W-:Y:S02]  /*6750*/  @UP0 ULDC UR6, c[0x0][0x44c] ;  /* 0x0001130000060ab9 */ /* 0x000fe40000000800 */
        /* <DEDUP_REMOVED lines=14> */
[----:B------:R-:W-:Y:S01]  /*6840*/  @P2 IMAD.HI.U32 R10, R168, UR6, RZ ;  /* 0x00000006a80a2c27 */ /* 0x000fe2000f8e00ff */
[----:B------:R-:W-:-:S03]  /*6850*/  @UP0 ULDC UR6, c[0x0][0x450] ;  /* 0x0001140000060ab9 */ /* 0x000fc60000000800 */
[----:B------:R-:W-:Y:S01]  /*6860*/  FMUL.FTZ R205, R152, UR25 ;  /* 0x0000001998cd7c20 */ /* 0x000fe20008410000 */
[----:B------:R-:W-:Y:S01]  /*6870*/  FMUL.FTZ R206, R153, UR25 ;  /* 0x0000001999ce7c20 */ /* 0x000fe20008410000 */
[----:B------:R-:W-:Y:S01]  /*6880*/  FMUL.FTZ R152, R166, UR25 ;  /* 0x00000019a6987c20 */ /* 0x000fe20008410000 */
[----:B------:R-:W-:Y:S01]  /*6890*/  @P3 SHF.R.U32.HI R168, RZ, UR6, R10 ;  /* 0x00000006ffa83c19 */ /* 0x000fe2000801160a */
[----:B------:R-:W-:Y:S02]  /*68a0*/  @!P1 VIADD R10, R21, 0x28c40 ;  /* 0x00028c40150a9836 */ /* 0x000fe40000000000 */
[----:B------:R-:W-:Y:S01]  /*68b0*/  FMUL.FTZ R208, R157, UR25 ;  /* 0x000000199dd07c20 */ /* 0x000fe20008410000 */
[----:B------:R-:W-:Y:S01]  /*68c0*/  FMUL.FTZ R13, R158, UR25 ;  /* 0x000000199e0d7c20 */ /* 0x000fe20008410000 */
[----:B------:R-:W-:Y:S01]  /*68d0*/  FMUL.FTZ R153, R167, UR25 ;  /* 0x00000019a7997c20 */ /* 0x000fe20008410000 */
[----:B------:R-:W1:Y:S01]  /*68e0*/  SHFL.IDX PT, R169, R168, RZ, 0x1c1f ;  /* 0x001c1fffa8a97589 */ /* 0x000e6200000e0000 */
        /* <DEDUP_REMOVED lines=18> */
[----:B------:R-:W-:Y:S01]  /*6a10*/  @!P1 PRMT R10, RZ, 0x654, R10 ;  /* 0x00000654ff0a9816 */ /* 0x000fe2000000000a */
[----:B------:R-:W-:Y:S01]  /*6a20*/  FMUL.FTZ R160, R182, UR25 ;  /* 0x00000019b6a07c20 */ /* 0x000fe20008410000 */
[----:B------:R-:W-:-:S02]  /*6a30*/  IMAD.SHL.U32 R175, R7, 0x40, RZ ;  /* 0x0000004007af7824 */ /* 0x000fc400078e00ff */
[----:B------:R-:W-:Y:S01]  /*6a40*/  FMUL.FTZ R161, R183, UR25 ;  /* 0x00000019b7a17c20 */ /* 0x000fe20008410000 */
[----:B------:R-:W-:Y:S01]  /*6a50*/  PLOP3.LUT P2, PT, PT, PT, UP1, 0x40, 0x0 ;  /* 0x000000000000781c */ /* 0x000fe20003f4e818 */
[----:B------:R2:W-:Y:S01]  /*6a60*/  @!P1 SYNCS.ARRIVE.TRANS64.RED.A1T0 RZ, [R10+URZ], RZ ;  /* 0x000000ff0aff99a7 */ /* 0x0005e2000810043f */
[----:B------:R-:W3:Y:S01]  /*6a70*/  MUFU.TANH R205, R205 ;  /* 0x000000cd00cd7308 */ /* 0x000ee20000002400 */
[----:B--2---:R-:W-:-:S07]  /*6a80*/  IADD3 R10, -R2, 0x1, -R175 ;  /* 0x00000001020a7810 */ /* 0x004fce0007ffe9af */
[----:B------:R-:W2:Y:S01]  /*6a90*/  MUFU.TANH R206, R206 ;  /* 0x000000ce00ce7308 */ /* 0x000ea20000002400 */
[----:B------:R-:W-:-:S07]  /*6aa0*/  IADD3 R10, -R11, UR49, R10 ;  /* 0x000000310b0a7c10 */ /* 0x000fce000fffe10a */
[----:B------:R-:W4:Y:S01]  /*6ab0*/  MUFU.TANH R9, R9 ;  /* 0x0000000900097308 */ /* 0x000f220000002400 */
[C---:B------:R-:W-:Y:S02]  /*6ac0*/  VIADD R180, R10.reuse, UR26 ;  /* 0x0000001a0ab47c36 */ /* 0x040fe40008000000 */
[----:B------:R-:W-:Y:S02]  /*6ad0*/  VIADD R182, R10, UR20 ;  /* 0x000000140ab67c36 */ /* 0x000fe40008000000 */
[C---:B-1----:R-:W-:Y:S02]  /*6ae0*/  IMAD.IADD R176, R169.reuse, 0x1, R180 ;  /* 0x00000001a9b07824 */ /* 0x042fe400078e02b4 */
[----:B------:R-:W-:Y:S01]  /*6af0*/  IMAD.IADD R179, R169, 0x1, R182 ;  /* 0x00000001a9b37824 */ /* 0x000fe200078e02b6 */
[----:B------:R-:W1:Y:S08]  /*6b00*/  MUFU.TANH R12, R12 ;  /* 0x0000000c000c7308 */ /* 0x000e700000002400 */
        /* <DEDUP_REMOVED lines=28> */
[----:B-1234-:R-:W-:Y:S05]  /*6cd0*/  @P2 BRA `(.L_x_5612) ;  /* 0x00000000005c2947 */ /* 0x01efea0003800000 */
[----:B------:R-:W-:Y:S01]  /*6ce0*/  IMAD.U32 R10, RZ, RZ, UR51 ;  /* 0x00000033ff0a7e24 */ /* 0x000fe2000f8e00ff */
[----:B------:R-:W-:Y:S04]  /*6cf0*/  BSSY B0, `(.L_x_5613) ;  /* 0x0000011000007945 */ /* 0x000fe80003800000 */
[----:B------:R-:W-:-:S04]  /*6d00*/  IADD3 R169, -R10, UR49, R169 ;  /* 0x000000310aa97c10 */ /* 0x000fc8000fffe1a9 */
        /* <DEDUP_REMOVED lines=10> */
.L_x_5614:
[----:B------:R-:W-:-:S05]  /*6db0*/  IMAD.U32 R170, RZ, RZ, UR24 ;  /* 0x00000018ffaa7e24 */ /* 0x000fca000f8e00ff */
[----:B------:R-:W-:-:S13]  /*6dc0*/  ISETP.NE.AND P2, PT, R170, 0x1, PT ;  /* 0x00000001aa00780c */ /* 0x000fda0003f45270 */
[----:B------:R-:W1:Y:S02]  /*6dd0*/  @P2 LDC.64 R10, c[0x0][0x9e8] ;  /* 0x00027a00ff0a2b82 */ /* 0x000e640000000a00 */
[----:B-1----:R-:W-:-:S05]  /*6de0*/  @P2 IMAD.HI.U32 R10, R169, R10, RZ ;  /* 0x0000000aa90a2227 */ /* 0x002fca00078e00ff */
[----:B------:R-:W-:-:S07]  /*6df0*/  @P2 SHF.R.U32.HI R169, RZ, R11, R10 ;  /* 0x0000000bffa92219 */ /* 0x000fce000001160a */
.L_x_5615:
[----:B------:R-:W-:Y:S05]  /*6e00*/  BSYNC B0 ;  /* 0x0000000000007941 */ /* 0x000fea0003800000 */
.L_x_5613:
[----:B------:R-:W-:-:S04]  /*6e10*/  IMAD R169, R169, R170, -R175 ;  /* 0x000000aaa9a97224 */ /* 0x000fc800078e0aaf */
[----:B------:R-:W-:-:S05]  /*6e20*/  IMAD.IADD R169, R169, 0x1, -R2 ;  /* 0x00000001a9a97824 */ /* 0x000fca00078e0a02 */
[----:B------:R-:W-:Y:S02]  /*6e30*/  VIADDMNMX R176, R169, R170, R176, PT ;  /* 0x000000aaa9b07246 */ /* 0x000fe400038001b0 */
[----:B------:R-:W-:-:S07]  /*6e40*/  VIMNMX R179, R179, R169, !PT ;  /* 0x000000a9b3b37248 */ /* 0x000fce0007fe0100 */
.L_x_5612:
[----:B------:R-:W-:Y:S01]  /*6e50*/  ISETP.GT.AND P2, PT, R7, -0x1, PT ;  /* 0xffffffff0700780c */ /* 0x000fe20003f44270 */
[----:B------:R1:W2:Y:S03]  /*6e60*/  SHFL.IDX PT, R11, R168, 0x1, 0x1c1f ;  /* 0x003c1f00a80b7f89 */ /* 0x0002a600000e0000 */
[C---:B------:R-:W-:Y:S02]  /*6e70*/  ISETP.GT.AND P5, PT, R179.reuse, RZ, P2 ;  /* 0x000000ffb300720c */ /* 0x040fe400017a4270 */
[C---:B------:R-:W-:Y:S02]  /*6e80*/  ISETP.GT.AND P4, PT, R179.reuse, 0x1, P2 ;  /* 0x00000001b300780c */ /* 0x040fe40001784270 */
[----:B------:R-:W-:Y:S02]  /*6e90*/  ISETP.LT.OR P5, PT, R176, 0x1, P5 ;  /* 0x00000001b000780c */ /* 0x000fe40002fa1670 */
[----:B------:R-:W-:-:S02]  /*6ea0*/  ISETP.GT.AND P6, PT, R179, 0x8, P2 ;  /* 0x00000008b300780c */ /* 0x000fc400017c4270 */
[----:B------:R-:W-:Y:S02]  /*6eb0*/  FSEL R174, R205, -INF , !P5 ;  /* 0xff800000cdae7808 */ /* 0x000fe40006800000 */
[C---:B------:R-:W-:Y:S02]  /*6ec0*/  ISETP.GT.AND P5, PT, R179.reuse, 0x10, P2 ;  /* 0x00000010b300780c */ /* 0x040fe400017a4270 */
[----:B------:R-:W-:Y:S02]  /*6ed0*/  ISETP.GT.AND P3, PT, R179, 0x9, P2 ;  /* 0x00000009b300780c */ /* 0x000fe40001764270 */
[C---:B------:R-:W-:Y:S02]  /*6ee0*/  ISETP.LT.OR P5, PT, R176.reuse, 0x11, P5 ;  /* 0x00000011b000780c */ /* 0x040fe40002fa1670 */
[----:B------:R-:W-:Y:S02]  /*6ef0*/  ISETP.LT.OR P4, PT, R176, 0x2, P4 ;  /* 0x00000002b000780c */ /* 0x000fe40002781670 */
[----:B0-----:R-:W-:-:S02]  /*6f00*/  FSEL R209, R209, -INF , !P5 ;  /* 0xff800000d1d17808 */ /* 0x001fc40006800000 */
[----:B------:R-:W-:Y:S02]  /*6f10*/  ISETP.GT.AND P5, PT, R179, 0x20, P2 ;  /* 0x00000020b300780c */ /* 0x000fe400017a4270 */
[C---:B------:R-:W-:Y:S02]  /*6f20*/  ISETP.LT.OR P6, PT, R176.reuse, 0x9, P6 ;  /* 0x00000009b000780c */ /* 0x040fe400037c1670 */
[C---:B------:R-:W-:Y:S02]  /*6f30*/  ISETP.LT.OR P3, PT, R176.reuse, 0xa, P3 ;  /* 0x0000000ab000780c */ /* 0x040fe40001f61670 */
[----:B------:R-:W-:Y:S02]  /*6f40*/  ISETP.LT.OR P5, PT, R176, 0x21, P5 ;  /* 0x00000021b000780c */ /* 0x000fe40002fa1670 */
[----:B------:R-:W-:Y:S02]  /*6f50*/  FSEL R206, R206, -INF , !P4 ;  /* 0xff800000cece7808 */ /* 0x000fe40006000000 */
[----:B------:R-:W-:-:S02]  /*6f60*/  FSEL R207, R207, -INF , !P6 ;  /* 0xff800000cfcf7808 */ /* 0x000fc40007000000 */
[----:B------:R-:W-:Y:S02]  /*6f70*/  FSEL R208, R208, -INF , !P3 ;  /* 0xff800000d0d07808 */ /* 0x000fe40005800000 */
[C---:B------:R-:W-:Y:S02]  /*6f80*/  ISETP.GT.AND P4, PT, R179.reuse, 0x11, P2 ;  /* 0x00000011b300780c */ /* 0x040fe40001784270 */
[C---:B------:R-:W-:Y:S02]  /*6f90*/  ISETP.GT.AND P6, PT, R179.reuse, 0x18, P2 ;  /* 0x00000018b300780c */ /* 0x040fe400017c4270 */
[C---:B------:R-:W-:Y:S02]  /*6fa0*/  ISETP.GT.AND P3, PT, R179.reuse, 0x19, P2 ;  /* 0x00000019b300780c */ /* 0x040fe40001764270 */
[----:B------:R-:W-:Y:S02]  /*6fb0*/  FSEL R170, R164, -INF , !P5 ;  /* 0xff800000a4aa7808 */ /* 0x000fe40006800000 */
[----:B------:R-:W-:-:S02]  /*6fc0*/  ISETP.GT.AND P5, PT, R179, 0x30, P2 ;  /* 0x00000030b300780c */ /* 0x000fc400017a4270 */
[C---:B------:R-:W-:Y:S02]  /*6fd0*/  ISETP.LT.OR P4, PT, R176.reuse, 0x12, P4 ;  /* 0x00000012b000780c */ /* 0x040fe40002781670 */
[C---:B------:R-:W-:Y:S02]  /*6fe0*/  ISETP.LT.OR P6, PT, R176.reuse, 0x19, P6 ;  /* 0x00000019b000780c */ /* 0x040fe400037c1670 */
[C---:B------:R-:W-:Y:S02]  /*6ff0*/  ISETP.LT.OR P3, PT, R176.reuse, 0x1a, P3 ;  /* 0x0000001ab000780c */ /* 0x040fe40001f61670 */
[----:B------:R-:W-:Y:S02]  /*7000*/  ISETP.LT.OR P5, PT, R176, 0x31, P5 ;  /* 0x00000031b000780c */ /* 0x000fe40002fa1670 */
[----:B------:R-:W-:Y:S02]  /*7010*/  FSEL R210, R210, -INF , !P4 ;  /* 0xff800000d2d27808 */ /* 0x000fe40006000000 */
[----:B-1----:R-:W-:-:S02]  /*7020*/  FSEL R168, R162, -INF , !P6 ;  /* 0xff800000a2a87808 */ /* 0x002fc40007000000 */
[----:B------:R-:W-:Y:S02]  /*7030*/  FSEL R169, R163, -INF , !P3 ;  /* 0xff800000a3a97808 */ /* 0x000fe40005800000 */
[C---:B------:R-:W-:Y:S02]  /*7040*/  ISETP.GT.AND P4, PT, R179.reuse, 0x21, P2 ;  /* 0x00000021b300780c */ /* 0x040fe40001784270 */
[C---:B------:R-:W-:Y:S02]  /*7050*/  ISETP.GT.AND P6, PT, R179.reuse, 0x28, P2 ;  /* 0x00000028b300780c */ /* 0x040fe400017c4270 */
[----:B------:R-:W-:Y:S02]  /*7060*/  ISETP.GT.AND P3, PT, R179, 0x29, P2 ;  /* 0x00000029b300780c */ /* 0x000fe40001764270 */
[----:B------:R-:W-:Y:S01]  /*7070*/  FSEL R163, R173, -INF , !P5 ;  /* 0xff800000ada37808 */ /* 0x000fe20006800000 */
[----:B--2---:R-:W-:Y:S01]  /*7080*/  IMAD.IADD R173, R180, 0x1, R11 ;  /* 0x00000001b4ad7824 */ /* 0x004fe200078e020b */
[----:B------:R-:W-:-:S02]  /*7090*/  PLOP3.LUT P5, PT, PT, PT, UP1, 0x40, 0x0 ;  /* 0x000000000000781c */ /* 0x000fc40003fae818 */
[C---:B------:R-:W-:Y:S02]  /*70a0*/  ISETP.LT.OR P4, PT, R176.reuse, 0x22, P4 ;  /* 0x00000022b000780c */ /* 0x040fe40002781670 */
[C---:B------:R-:W-:Y:S02]  /*70b0*/  ISETP.LT.OR P6, PT, R176.reuse, 0x29, P6 ;  /* 0x00000029b000780c */ /* 0x040fe400037c1670 */
[----:B------:R-:W-:Y:S02]  /*70c0*/  ISETP.LT.OR P3, PT, R176, 0x2a, P3 ;  /* 0x0000002ab000780c */ /* 0x000fe40001f61670 */
[----:B------:R-:W-:Y:S02]  /*70d0*/  FSEL R171, R165, -INF , !P4 ;  /* 0xff800000a5ab7808 */ /* 0x000fe40006000000 */
[----:B------:R-:W-:Y:S02]  /*70e0*/  FSEL R166, R166, -INF , !P6 ;  /* 0xff800000a6a67808 */ /* 0x000fe40007000000 */
[----:B------:R-:W-:-:S02]  /*70f0*/  FSEL R167, R167, -INF , !P3 ;  /* 0xff800000a7a77808 */ /* 0x000fc40005800000 */
[C---:B------:R-:W-:Y:S02]  /*7100*/  ISETP.GT.AND P4, PT, R179.reuse, 0x31, P2 ;  /* 0x00000031b300780c */ /* 0x040fe40001784270 */
[C---:B------:R-:W-:Y:S02]  /*7110*/  ISETP.GT.AND P6, PT, R179.reuse, 0x38, P2 ;  /* 0x00000038b300780c */ /* 0x040fe400017c4270 */
[----:B------:R-:W-:Y:S02]  /*7120*/  ISETP.GT.AND P3, PT, R179, 0x39, P2 ;  /* 0x00000039b300780c */ /* 0x000fe40001764270 */
[C---:B------:R-:W-:Y:S02]  /*7130*/  ISETP.LT.OR P4, PT, R176.reuse, 0x32, P4 ;  /* 0x00000032b000780c */ /* 0x040fe40002781670 */
[C---:B------:R-:W-:Y:S02]  /*7140*/  ISETP.LT.OR P6, PT, R176.reuse, 0x39, P6 ;  /* 0x00000039b000780c */ /* 0x040fe400037c1670 */
[----:B------:R-:W-:Y:S01]  /*7150*/  ISETP.LT.OR P3, PT, R176, 0x3a, P3 ;  /* 0x0000003ab000780c */ /* 0x000fe20001f61670 */
[----:B------:R-:W-:Y:S01]  /*7160*/  IMAD.IADD R176, R182, 0x1, R11 ;  /* 0x00000001b6b07824 */ /* 0x000fe200078e020b */
[----:B------:R-:W-:-:S02]  /*7170*/  FSEL R164, R172, -INF , !P4 ;  /* 0xff800000aca47808 */ /* 0x000fc40006000000 */
[----:B------:R-:W-:Y:S02]  /*7180*/  FSEL R165, R177, -INF , !P6 ;  /* 0xff800000b1a57808 */ /* 0x000fe40007000000 */
[----:B------:R-:W-:Y:S01]  /*7190*/  FSEL R162, R178, -INF , !P3 ;  /* 0xff800000b2a27808 */ /* 0x000fe20005800000 */
[----:B------:R-:W-:Y:S06]  /*71a0*/  @P5 BRA `(.L_x_5616) ;  /* 0x00000000005c5947 */ /* 0x000fec0003800000 */
        /* <DEDUP_REMOVED lines=13> */
.L_x_5618:
[----:B------:R-:W-:-:S05]  /*7280*/  IMAD.U32 R178, RZ, RZ, UR24 ;  /* 0x00000018ffb27e24 */ /* 0x000fca000f8e00ff */
[----:B------:R-:W-:-:S13]  /*7290*/  ISETP.NE.AND P3, PT, R178, 0x1, PT ;  /* 0x00000001b200780c */ /* 0x000fda0003f65270 */
[----:B------:R-:W0:Y:S02]  /*72a0*/  @P3 LDC.64 R10, c[0x0][0x9e8] ;  /* 0x00027a00ff0a3b82 */ /* 0x000e240000000a00 */
[----:B0-----:R-:W-:-:S05]  /*72b0*/  @P3 IMAD.HI.U32 R10, R172, R10, RZ ;  /* 0x0000000aac0a3227 */ /* 0x001fca00078e00ff */
[----:B------:R-:W-:-:S07]  /*72c0*/  @P3 SHF.R.U32.HI R172, RZ, R11, R10 ;  /* 0x0000000bffac3219 */ /* 0x000fce000001160a */
.L_x_5619:
[----:B------:R-:W-:Y:S05]  /*72d0*/  BSYNC B0 ;  /* 0x0000000000007941 */ /* 0x000fea0003800000 */
.L_x_5617:
[----:B------:R-:W-:-:S04]  /*72e0*/  IMAD R175, R172, R178, -R175 ;  /* 0x000000b2acaf7224 */ /* 0x000fc800078e0aaf */
[----:B------:R-:W-:-:S05]  /*72f0*/  IMAD.IADD R175, R175, 0x1, -R2 ;  /* 0x00000001afaf7824 */ /* 0x000fca00078e0a02 */
[----:B------:R-:W-:Y:S02]  /*7300*/  VIADDMNMX R173, R175, R178, R173, PT ;  /* 0x000000b2afad7246 */ /* 0x000fe400038001ad */
[----:B------:R-:W-:-:S07]  /*7310*/  VIMNMX R176, R176, R175, !PT ;  /* 0x000000afb0b07248 */ /* 0x000fce0007fe0100 */
.L_x_5616:
[----:B------:R-:W-:Y:S01]  /*7320*/  FMNMX.FTZ R11, R174, R5, !PT ;  /* 0x00000005ae0b7209 */ /* 0x000fe20007810000 */
[----:B------:R-:W-:Y:S01]  /*7330*/  UMOV UR10, UR22 ;  /* 0x00000016000a7c82 */ /* 0x000fe20008000000 */
[----:B------:R-:W-:Y:S01]  /*7340*/  ISETP.GT.AND P4, PT, R176, RZ, P2 ;  /* 0x000000ffb000720c */ /* 0x000fe20001784270 */
[----:B------:R-:W-:Y:S01]  /*7350*/  IMAD.MOV R179, RZ, RZ, -R17 ;  /* 0x000000ffffb37224 */ /* 0x000fe200078e0a11 */
[----:B------:R-:W-:Y:S02]  /*7360*/  FMNMX.FTZ R10, R206, R11, !PT ;  /* 0x0000000bce0a7209 */ /* 0x000fe40007810000 */
[----:B------:R-:W-:Y:S02]  /*7370*/  ISETP.GT.AND P3, PT, R176, 0x1, P2 ;  /* 0x00000001b000780c */ /* 0x000fe40001764270 */
[----:B------:R-:W-:Y:S02]  /*7380*/  FMNMX.FTZ R11, R207, R10, !PT ;  /* 0x0000000acf0b7209 */ /* 0x000fe40007810000 */
[----:B------:R-:W-:-:S02]  /*7390*/  ISETP.LT.OR P4, PT, R173, 0x1, P4 ;  /* 0x00000001ad00780c */ /* 0x000fc40002781670 */
[----:B------:R-:W-:Y:S02]  /*73a0*/  FMNMX.FTZ R10, R208, R11, !PT ;  /* 0x0000000bd00a7209 */ /* 0x000fe40007810000 */
[----:B------:R-:W-:Y:S02]  /*73b0*/  ISETP.GT.AND P5, PT, R176, 0x8, P2 ;  /* 0x00000008b000780c */ /* 0x000fe400017a4270 */
[----:B------:R-:W-:Y:S02]  /*73c0*/  FMNMX.FTZ R11, R209, R10, !PT ;  /* 0x0000000ad10b7209 */ /* 0x000fe40007810000 */
[----:B------:R-:W-:Y:S02]  /*73d0*/  ISETP.LT.OR P3, PT, R173, 0x2, P3 ;  /* 0x00000002ad00780c */ /* 0x000fe40001f61670 */
[----:B------:R-:W-:Y:S02]  /*73e0*/  FMNMX.FTZ R11, R210, R11, !PT ;  /* 0x0000000bd20b7209 */ /* 0x000fe40007810000 */
[----:B------:R-:W-:-:S02]  /*73f0*/  FSEL R9, R9, -INF , !P4 ;  /* 0xff80000009097808 */ /* 0x000fc40006000000 */
        /* <DEDUP_REMOVED lines=15> */
[----:B------:R-:W-:Y:S02]  /*74f0*/  FSEL R14, R14, -INF , !P6 ;  /* 0xff8000000e0e7808 */ /* 0x000fe40007000000 */
[----:B------:R-:W-:Y:S02]  /*7500*/  FMNMX.FTZ R11, R165, R10, !PT ;  /* 0x0000000aa50b7209 */ /* 0x000fe40007810000 */
[----:B------:R-:W-:-:S02]  /*7510*/  ISETP.LT.OR P3, PT, R173, 0x11, P3 ;  /* 0x00000011ad00780c */ /* 0x000fc40001f61670 */
[----:B------:R-:W-:Y:S02]  /*7520*/  FMNMX.FTZ R11, R162, R11, !PT ;  /* 0x0000000ba20b7209 */ /* 0x000fe40007810000 */
[C---:B------:R-:W-:Y:S02]  /*7530*/  ISETP.GT.AND P4, PT, R176.reuse, 0x19, P2 ;  /* 0x00000019b000780c */ /* 0x040fe40001784270 */
[----:B------:R-:W-:Y:S01]  /*7540*/  ISETP.GT.AND P6, PT, R176, 0x18, P2 ;  /* 0x00000018b000780c */ /* 0x000fe200017c4270 */
[----:B------:R-:W0:Y:S01]  /*7550*/  SHFL.BFLY PT, R10, R11, 0x2, 0x1f ;  /* 0x0c401f000b0a7f89 */ /* 0x000e2200000e0000 */
[----:B------:R-:W-:Y:S02]  /*7560*/  ISETP.LT.OR P5, PT, R173, 0x12, P5 ;  /* 0x00000012ad00780c */ /* 0x000fe40002fa1670 */
[----:B------:R-:W-:Y:S02]  /*7570*/  FSEL R15, R15, -INF , !P3 ;  /* 0xff8000000f0f7808 */ /* 0x000fe40005800000 */
[----:B------:R-:W-:-:S02]  /*7580*/  ISETP.LT.OR P4, PT, R173, 0x1a, P4 ;  /* 0x0000001aad00780c */ /* 0x000fc40002781670 */
[----:B------:R-:W-:Y:S02]  /*7590*/  ISETP.LT.OR P6, PT, R173, 0x19, P6 ;  /* 0x00000019ad00780c */ /* 0x000fe400037c1670 */
[----:B------:R-:W-:Y:S02]  /*75a0*/  FSEL R20, R20, -INF , !P5 ;  /* 0xff80000014147808 */ /* 0x000fe40006800000 */
[----:B------:R-:W-:Y:S02]  /*75b0*/  FSEL R153, R153, -INF , !P4 ;  /* 0xff80000099997808 */ /* 0x000fe40006000000 */
[----:B------:R-:W-:Y:S02]  /*75c0*/  ISETP.GT.AND P3, PT, R176, 0x20, P2 ;  /* 0x00000020b000780c */ /* 0x000fe40001764270 */
[----:B------:R-:W-:Y:S02]  /*75d0*/  FSEL R152, R152, -INF , !P6 ;  /* 0xff80000098987808 */ /* 0x000fe40007000000 */
[----:B------:R-:W-:-:S02]  /*75e0*/  ISETP.GT.AND P5, PT, R176, 0x21, P2 ;  /* 0x00000021b000780c */ /* 0x000fc400017a4270 */
[C---:B------:R-:W-:Y:S02]  /*75f0*/  ISETP.LT.OR P3, PT, R173.reuse, 0x21, P3 ;  /* 0x00000021ad00780c */ /* 0x040fe40001f61670 */
[----:B------:R-:W-:Y:S02]  /*7600*/  ISETP.GT.AND P6, PT, R176, 0x28, P2 ;  /* 0x00000028b000780c */ /* 0x000fe400017c4270 */
[----:B------:R-:W-:Y:S02]  /*7610*/  ISETP.LT.OR P5, PT, R173, 0x22, P5 ;  /* 0x00000022ad00780c */ /* 0x000fe40002fa1670 */
[----:B0-----:R-:W-:Y:S02]  /*7620*/  FMNMX.FTZ R172, R11, R10, !PT ;  /* 0x0000000a0bac7209 */ /* 0x001fe40007810000 */
[----:B------:R-:W-:Y:S02]  /*7630*/  FMNMX.FTZ R11, R9, R6, !PT ;  /* 0x00000006090b7209 */ /* 0x000fe40007810000 */
[----:B------:R-:W-:Y:S01]  /*7640*/  FSEL R154, R154, -INF , !P3 ;  /* 0xff8000009a9a7808 */ /* 0x000fe20005800000 */
[----:B------:R-:W0:Y:S01]  /*7650*/  SHFL.BFLY PT, R175, R172, 0x1, 0x1f ;  /* 0x0c201f00acaf7f89 */ /* 0x000e2200000e0000 */
[----:B------:R-:W-:-:S02]  /*7660*/  ISETP.GT.AND P3, PT, R176, 0x29, P2 ;  /* 0x00000029b000780c */ /* 0x000fc40001764270 */
[----:B------:R-:W-:Y:S02]  /*7670*/  FSEL R155, R155, -INF , !P5 ;  /* 0xff8000009b9b7808 */ /* 0x000fe40006800000 */
[C---:B------:R-:W-:Y:S02]  /*7680*/  ISETP.LT.OR P6, PT, R173.reuse, 0x29, P6 ;  /* 0x00000029ad00780c */ /* 0x040fe400037c1670 */
[----:B------:R-:W-:Y:S02]  /*7690*/  ISETP.GT.AND P5, PT, R176, 0x30, P2 ;  /* 0x00000030b000780c */ /* 0x000fe400017a4270 */
[C---:B------:R-:W-:Y:S02]  /*76a0*/  ISETP.LT.OR P3, PT, R173.reuse, 0x2a, P3 ;  /* 0x0000002aad00780c */ /* 0x040fe40001f61670 */
[----:B------:R-:W-:Y:S02]  /*76b0*/  ISETP.LT.OR P5, PT, R173, 0x31, P5 ;  /* 0x00000031ad00780c */ /* 0x000fe40002fa1670 */
[----:B------:R-:W-:-:S02]  /*76c0*/  FSEL R157, R157, -INF , !P3 ;  /* 0xff8000009d9d7808 */ /* 0x000fc40005800000 */
[----:B------:R-:W-:Y:S02]  /*76d0*/  ISETP.GT.AND P3, PT, R176, 0x38, P2 ;  /* 0x00000038b000780c */ /* 0x000fe40001764270 */
[----:B------:R-:W-:Y:S02]  /*76e0*/  FSEL R158, R158, -INF , !P5 ;  /* 0xff8000009e9e7808 */ /* 0x000fe40006800000 */
[----:B------:R-:W-:-:S04]  /*76f0*/  ISETP.LT.OR P3, PT, R173, 0x39, P3 ;  /* 0x00000039ad00780c */ /* 0x000fc80001f61670 */
[----:B------:R-:W-:Y:S02]  /*7700*/  FSEL R160, R160, -INF , !P3 ;  /* 0xff800000a0a07808 */ /* 0x000fe40005800000 */
[----:B0-----:R-:W-:Y:S02]  /*7710*/  FMNMX.FTZ R10, R172, R175, !PT ;  /* 0x000000afac0a7209 */ /* 0x001fe40007810000 */
[----:B------:R-:W-:Y:S02]  /*7720*/  FMNMX.FTZ R172, R12, R11, !PT ;  /* 0x0000000b0cac7209 */ /* 0x000fe40007810000 */
[C---:B------:R-:W-:Y:S02]  /*7730*/  FSETP.NEU.FTZ.AND P4, PT, R10.reuse, -INF , PT ;  /* 0xff8000000a00780b */ /* 0x040fe40003f9d000 */
[----:B------:R-:W-:Y:S02]  /*7740*/  FMNMX.FTZ R11, R13, R172, !PT ;  /* 0x000000ac0d0b7209 */ /* 0x000fe40007810000 */
[----:B------:R-:W-:-:S02]  /*7750*/  FSEL R182, R10, RZ, P4 ;  /* 0x000000ff0ab67208 */ /* 0x000fc40002000000 */
[----:B------:R-:W-:-:S03]  /*7760*/  FMNMX.FTZ R172, R14, R11, !PT ;  /* 0x0000000b0eac7209 */ /* 0x000fc60007810000 */
[----:B------:R-:W-:Y:S01]  /*7770*/  FADD.FTZ R182, -R182, R5 ;  /* 0x00000005b6b67221 */ /* 0x000fe20000010100 */
[----:B------:R-:W-:Y:S01]  /*7780*/  FMNMX.FTZ R11, R15, R172, !PT ;  /* 0x000000ac0f0b7209 */ /* 0x000fe20007810000 */
[----:B------:R-:W-:Y:S02]  /*7790*/  FMUL.FTZ R172, R10, UR10 ;  /* 0x0000000a0aac7c20 */ /* 0x000fe40008410000 */
[----:B------:R-:W-:Y:S01]  /*77a0*/  FMUL.FTZ R5, R182, UR10 ;  /* 0x0000000ab6057c20 */ /* 0x000fe20008410000 */
[----:B------:R-:W-:Y:S02]  /*77b0*/  FMNMX.FTZ R175, R20, R11, !PT ;  /* 0x0000000b14af7209 */ /* 0x000fe40007810000 */
[----:B------:R-:W-:Y:S02]  /*77c0*/  FSEL R11, R172, RZ, P4 ;  /* 0x000000ffac0b7208 */ /* 0x000fe40002000000 */
[----:B------:R-:W-:Y:S01]  /*77d0*/  FMNMX.FTZ R172, R152, R175, !PT ;  /* 0x000000af98ac7209 */ /* 0x000fe20007810000 */
[----:B------:R-:W-:Y:S02]  /*77e0*/  MUFU.EX2 R5, R5 ;  /* 0x0000000500057308 */ /* 0x000fe40000000800 */
[--C-:B------:R-:W-:Y:S01]  /*77f0*/  FFMA.FTZ R178, R174, UR10, -R11.reuse ;  /* 0x0000000aaeb27c23 */ /* 0x100fe2000801080b */
[----:B------:R-:W-:Y:S01]  /*7800*/  FMNMX.FTZ R175, R153, R172, !PT ;  /* 0x000000ac99af7209 */ /* 0x000fe20007810000 */
[--C-:B------:R-:W-:Y:S01]  /*7810*/  FFMA.FTZ R207, R207, UR10, -R11.reuse ;  /* 0x0000000acfcf7c23 */ /* 0x100fe2000801080b */
[----:B------:R-:W-:Y:S01]  /*7820*/  FSEL R172, R156, -INF , !P6 ;  /* 0xff8000009cac7808 */ /* 0x000fe20007000000 */
[--C-:B------:R-:W-:Y:S01]  /*7830*/  FFMA.FTZ R168, R168, UR10, -R11.reuse ;  /* 0x0000000aa8a87c23 */ /* 0x100fe2000801080b */
[----:B------:R-:W-:Y:S01]  /*7840*/  FMNMX.FTZ R174, R154, R175, !PT ;  /* 0x000000af9aae7209 */ /* 0x000fe20007810000 */
[----:B------:R-:W0:Y:S01]  /*7850*/  MUFU.EX2 R156, R178 ;  /* 0x000000b2009c7308 */ /* 0x000e220000000800 */
[----:B------:R-:W-:Y:S01]  /*7860*/  ISETP.GT.AND P6, PT, R176, 0x31, P2 ;  /* 0x00000031b000780c */ /* 0x000fe200017c4270 */
[--C-:B------:R-:W-:Y:S01]  /*7870*/  FFMA.FTZ R175, R206, UR10, -R11.reuse ;  /* 0x0000000aceaf7c23 */ /* 0x100fe2000801080b */
[----:B------:R-:W-:Y:S01]  /*7880*/  FMNMX.FTZ R177, R155, R174, !PT ;  /* 0x000000ae9bb17209 */ /* 0x000fe20007810000 */
[--C-:B------:R-:W-:Y:S01]  /*7890*/  FFMA.FTZ R169, R169, UR10, -R11.reuse ;  /* 0x0000000aa9a97c23 */ /* 0x100fe2000801080b */
[----:B------:R-:W-:Y:S01]  /*78a0*/  ISETP.LT.OR P6, PT, R173, 0x32, P6 ;  /* 0x00000032ad00780c */ /* 0x000fe200037c1670 */
[--C-:B------:R-:W-:Y:S01]  /*78b0*/  FFMA.FTZ R170, R170, UR10, -R11.reuse ;  /* 0x0000000aaaaa7c23 */ /* 0x100fe2000801080b */
[----:B------:R-:W-:Y:S01]  /*78c0*/  FMNMX.FTZ R174, R172, R177, !PT ;  /* 0x000000b1acae7209 */ /* 0x000fe20007810000 */
[----:B------:R-:W1:Y:S01]  /*78d0*/  MUFU.EX2 R175, R175 ;  /* 0x000000af00af7308 */ /* 0x000e620000000800 */
[----:B------:R-:W-:Y:S01]  /*78e0*/  ISETP.GT.AND P2, PT, R176, 0x39, P2 ;  /* 0x00000039b000780c */ /* 0x000fe20001744270 */
[--C-:B------:R-:W-:Y:S01]  /*78f0*/  FFMA.FTZ R176, R208, UR10, -R11.reuse ;  /* 0x0000000ad0b07c23 */ /* 0x100fe2000801080b */
[----:B------:R-:W-:Y:S01]  /*7900*/  FMNMX.FTZ R177, R157, R174, !PT ;  /* 0x000000ae9db17209 */ /* 0x000fe20007810000 */
[--C-:B------:R-:W-:Y:S01]  /*7910*/  FFMA.FTZ R171, R171, UR10, -R11.reuse ;  /* 0x0000000aabab7c23 */ /* 0x100fe2000801080b */
[----:B------:R-:W-:Y:S01]  /*7920*/  FSEL R174, R159, -INF , !P6 ;  /* 0xff8000009fae7808 */ /* 0x000fe20007000000 */
[--C-:B------:R-:W-:Y:S01]  /*7930*/  FFMA.FTZ R166, R166, UR10, -R11.reuse ;  /* 0x0000000aa6a67c23 */ /* 0x100fe2000801080b */
[----:B------:R-:W-:Y:S01]  /*7940*/  FMNMX.FTZ R177, R158, R177, !PT ;  /* 0x000000b19eb17209 */ /* 0x000fe20007810000 */
[----:B------:R-:W2:Y:S01]  /*7950*/  MUFU.EX2 R159, R207 ;  /* 0x000000cf009f7308 */ /* 0x000ea20000000800 */
[----:B------:R-:W-:Y:S01]  /*7960*/  ISETP.LT.OR P2, PT, R173, 0x3a, P2 ;  /* 0x0000003aad00780c */ /* 0x000fe20001741670 */
[--C-:B------:R-:W-:Y:S01]  /*7970*/  FFMA.FTZ R173, R209, UR10, -R11.reuse ;  /* 0x0000000ad1ad7c23 */ /* 0x100fe2000801080b */
[----:B------:R-:W-:Y:S01]  /*7980*/  FMNMX.FTZ R177, R174, R177, !PT ;  /* 0x000000b1aeb17209 */ /* 0x000fe20007810000 */
[----:B0-----:R-:W-:Y:S01]  /*7990*/  FFMA.FTZ R182, R5, R3, R156 ;  /* 0x0000000305b67223 */ /* 0x001fe2000001009c */
[----:B------:R-:W-:Y:S01]  /*79a0*/  FSEL R161, R161, -INF , !P2 ;  /* 0xff800000a1a17808 */ /* 0x000fe20005000000 */
[--C-:B------:R-:W-:Y:S01]  /*79b0*/  FFMA.FTZ R167, R167, UR10, -R11.reuse ;  /* 0x0000000aa7a77c23 */ /* 0x100fe2000801080b */
[----:B------:R-:W-:Y:S01]  /*79c0*/  FMNMX.FTZ R178, R160, R177, !PT ;  /* 0x000000b1a0b27209 */ /* 0x000fe20007810000 */
[----:B------:R-:W0:Y:S01]  /*79d0*/  MUFU.EX2 R176, R176 ;  /* 0x000000b000b07308 */ /* 0x000e220000000800 */
[----:B-1----:R-:W-:Y:S01]  /*79e0*/  FADD.FTZ R182, R175, R182 ;  /* 0x000000b6afb67221 */ /* 0x002fe20000010000 */
[----:B------:R-:W-:Y:S01]  /*79f0*/  ISETP.NE.AND P2, PT, R2, R179, PT ;  /* 0x000000b30200720c */ /* 0x000fe20003f45270 */
[--C-:B------:R-:W-:Y:S01]  /*7a00*/  FFMA.FTZ R163, R163, UR10, -R11.reuse ;  /* 0x0000000aa3a37c23 */ /* 0x100fe2000801080b */
[----:B------:R-:W-:Y:S01]  /*7a10*/  FMNMX.FTZ R177, R161, R178, !PT ;  /* 0x000000b2a1b17209 */ /* 0x000fe20007810000 */
[--C-:B------:R-:W-:Y:S01]  /*7a20*/  FFMA.FTZ R178, R210, UR10, -R11.reuse ;  /* 0x0000000ad2b27c23 */ /* 0x100fe2000801080b */
[--C-:B------:R-:W-:Y:S01]  /*7a30*/  FFMA.FTZ R164, R164, UR10, -R11.reuse ;  /* 0x0000000aa4a47c23 */ /* 0x100fe2000801080b */
[--C-:B------:R-:W-:Y:S01]  /*7a40*/  FFMA.FTZ R165, R165, UR10, -R11.reuse ;  /* 0x0000000aa5a57c23 */ /* 0x100fe2000801080b */
[----:B------:R-:W1:Y:S01]  /*7a50*/  MUFU.EX2 R173, R173 ;  /* 0x000000ad00ad7308 */ /* 0x000e620000000800 */
[----:B------:R-:W3:Y:S01]  /*7a60*/  SHFL.BFLY PT, R180, R177, 0x2, 0x1f ;  /* 0x0c401f00b1b47f89 */ /* 0x000ee200000e0000 */
[-C--:B------:R-:W-:Y:S01]  /*7a70*/  FMUL.FTZ R24, R24, R5.reuse ;  /* 0x0000000518187220 */ /* 0x080fe20000410000 */
[-C--:B------:R-:W-:Y:S01]  /*7a80*/  FMUL.FTZ R25, R25, R5.reuse ;  /* 0x0000000519197220 */ /* 0x080fe20000410000 */
[-C--:B------:R-:W-:Y:S01]  /*7a90*/  FMUL.FTZ R28, R28, R5.reuse ;  /* 0x000000051c1c7220 */ /* 0x080fe20000410000 */
[-C--:B------:R-:W-:Y:S01]  /*7aa0*/  FMUL.FTZ R29, R29, R5.reuse ;  /* 0x000000051d1d7220 */ /* 0x080fe20000410000 */
[-C--:B------:R-:W-:Y:S01]  /*7ab0*/  FMUL.FTZ R32, R32, R5.reuse ;  /* 0x0000000520207220 */ /* 0x080fe20000410000 */
[-C--:B------:R-:W-:Y:S01]  /*7ac0*/  FMUL.FTZ R33, R33, R5.reuse ;  /* 0x0000000521217220 */ /* 0x080fe20000410000 */
[----:B------:R-:W4:Y:S01]  /*7ad0*/  MUFU.EX2 R178, R178 ;  /* 0x000000b200b27308 */ /* 0x000f220000000800 */
[-C--:B------:R-:W-:Y:S01]  /*7ae0*/  FMUL.FTZ R36, R36, R5.reuse ;  /* 0x0000000524247220 */ /* 0x080fe20000410000 */
[-C--:B------:R-:W-:Y:S01]  /*7af0*/  FMUL.FTZ R37, R37, R5.reuse ;  /* 0x0000000525257220 */ /* 0x080fe20000410000 */
[-C--:B------:R-:W-:Y:S01]  /*7b00*/  FMUL.FTZ R40, R40, R5.reuse ;  /* 0x0000000528287220 */ /* 0x080fe20000410000 */
[-C--:B------:R-:W-:Y:S01]  /*7b10*/  FMUL.FTZ R41, R41, R5.reuse ;  /* 0x0000000529297220 */ /* 0x080fe20000410000 */
[-C--:B------:R-:W-:Y:S01]  /*7b20*/  FMUL.FTZ R44, R44, R5.reuse ;  /* 0x000000052c2c7220 */ /* 0x080fe20000410000 */
[-C--:B------:R-:W-:Y:S01]  /*7b30*/  FMUL.FTZ R45, R45, R5.reuse ;  /* 0x000000052d2d7220 */ /* 0x080fe20000410000 */
[-C--:B------:R-:W-:Y:S01]  /*7b40*/  FMUL.FTZ R48, R48, R5.reuse ;  /* 0x0000000530307220 */ /* 0x080fe20000410000 */
[----:B------:R-:W5:Y:S01]  /*7b50*/  MUFU.EX2 R168, R168 ;  /* 0x000000a800a87308 */ /* 0x000f620000000800 */
        /* <DEDUP_REMOVED lines=8> */
[----:B---3--:R-:W-:Y:S01]  /*7be0*/  FMNMX.FTZ R180, R177, R180, !PT ;  /* 0x000000b4b1b47209 */ /* 0x008fe20007810000 */
[-C--:B------:R-:W-:Y:S01]  /*7bf0*/  FMUL.FTZ R64, R64, R5.reuse ;  /* 0x0000000540407220 */ /* 0x080fe20000410000 */
[-C--:B------:R-:W-:Y:S01]  /*7c00*/  FMUL.FTZ R65, R65, R5.reuse ;  /* 0x0000000541417220 */ /* 0x080fe20000410000 */
[-C--:B------:R-:W-:Y:S01]  /*7c10*/  FMUL.FTZ R68, R68, R5.reuse ;  /* 0x0000000544447220 */ /* 0x080fe20000410000 */
[-C--:B------:R-:W-:Y:S01]  /*7c20*/  FMUL.FTZ R69, R69, R5.reuse ;  /* 0x0000000545457220 */ /* 0x080fe20000410000 */
[----:B------:R-:W3:Y:S01]  /*7c30*/  SHFL.BFLY PT, R177, R180, 0x1, 0x1f ;  /* 0x0c201f00b4b17f89 */ /* 0x000ee200000e0000 */
        /* <DEDUP_REMOVED lines=22> */
[----:B------:R-:W-:Y:S01]  /*7da0*/  FMUL.FTZ R109, R109, R5 ;  /* 0x000000056d6d7220 */ /* 0x000fe20000410000 */
[----:B---3--:R-:W-:Y:S01]  /*7db0*/  FMNMX.FTZ R177, R180, R177, !PT ;  /* 0x000000b1b4b17209 */ /* 0x008fe20007810000 */
[----:B------:R-:W-:Y:S01]  /*7dc0*/  FFMA.FTZ R180, R162, UR10, -R11 ;  /* 0x0000000aa2b47c23 */ /* 0x000fe2000801080b */
[----:B------:R-:W-:Y:S01]  /*7dd0*/  IMAD.U32 R11, RZ, RZ, UR37 ;  /* 0x00000025ff0b7e24 */ /* 0x000fe2000f8e00ff */
[----:B------:R-:W3:Y:S01]  /*7de0*/  MUFU.EX2 R167, R167 ;  /* 0x000000a700a77308 */ /* 0x000ee20000000800 */
[C---:B------:R-:W-:Y:S01]  /*7df0*/  FSETP.NEU.FTZ.AND P3, PT, R177.reuse, -INF , PT ;  /* 0xff800000b100780b */ /* 0x040fe20003f7d000 */
[----:B------:R-:W-:Y:S01]  /*7e00*/  FMUL.FTZ R3, R177, UR10 ;  /* 0x0000000ab1037c20 */ /* 0x000fe20008410000 */
[----:B------:R-:W-:-:S02]  /*7e10*/  @!P2 IMAD R11, R11, 0x40, R16 ;  /* 0x000000400b0ba824 */ /* 0x000fc400078e0210 */
[-C--:B------:R-:W-:Y:S01]  /*7e20*/  FMUL.FTZ R112, R112, R5.reuse ;  /* 0x0000000570707220 */ /* 0x080fe20000410000 */
[-C--:B------:R-:W-:Y:S01]  /*7e30*/  FMUL.FTZ R113, R113, R5.reuse ;  /* 0x0000000571717220 */ /* 0x080fe20000410000 */
[-C--:B------:R-:W-:Y:S01]  /*7e40*/  FMUL.FTZ R116, R116, R5.reuse ;  /* 0x0000000574747220 */ /* 0x080fe20000410000 */
[----:B------:R-:W-:Y:S01]  /*7e50*/  FSEL R179, R3, RZ, P3 ;  /* 0x000000ff03b37208 */ /* 0x000fe20001800000 */
[----:B--2---:R-:W-:Y:S01]  /*7e60*/  FADD.FTZ R3, R159, R182 ;  /* 0x000000b69f037221 */ /* 0x004fe20000010000 */
[----:B------:R-:W2:Y:S01]  /*7e70*/  MUFU.EX2 R163, R163 ;  /* 0x000000a300a37308 */ /* 0x000ea20000000800 */
[----:B------:R-:W-:Y:S01]  /*7e80*/  @!P2 LEA R11, R11, UR46, 0x2 ;  /* 0x0000002e0b0bac11 */ /* 0x000fe2000f8e10ff */
[----:B------:R-:W-:Y:S01]  /*7e90*/  FMUL.FTZ R117, R117, R5 ;  /* 0x0000000575757220 */ /* 0x000fe20000410000 */
[----:B0-----:R-:W-:Y:S01]  /*7ea0*/  FADD.FTZ R162, R176, R3 ;  /* 0x00000003b0a27221 */ /* 0x001fe20000010000 */
[----:B------:R-:W-:Y:S01]  /*7eb0*/  FSEL R3, R177, RZ, P3 ;  /* 0x000000ffb1037208 */ /* 0x000fe20001800000 */
[--C-:B------:R-:W-:Y:S01]  /*7ec0*/  FFMA.FTZ R9, R9, UR10, -R179.reuse ;  /* 0x0000000a09097c23 */ /* 0x100fe200080108b3 */
[--C-:B------:R-:W-:Y:S01]  /*7ed0*/  FFMA.FTZ R12, R12, UR10, -R179.reuse ;  /* 0x0000000a0c0c7c23 */ /* 0x100fe200080108b3 */
[----:B-1----:R-:W-:Y:S01]  /*7ee0*/  FADD.FTZ R181, R173, R162 ;  /* 0x000000a2adb57221 */ /* 0x002fe20000010000 */
[--C-:B------:R-:W-:Y:S01]  /*7ef0*/  FFMA.FTZ R13, R13, UR10, -R179.reuse ;  /* 0x0000000a0d0d7c23 */ /* 0x100fe200080108b3 */
[----:B------:R-:W-:Y:S01]  /*7f00*/  FADD.FTZ R3, -R3, R6 ;  /* 0x0000000603037221 */ /* 0x000fe20000010100 */
[----:B------:R-:W-:Y:S01]  /*7f10*/  FFMA.FTZ R14, R14, UR10, -R179 ;  /* 0x0000000a0e0e7c23 */ /* 0x000fe200080108b3 */
[----:B----4-:R-:W-:Y:S01]  /*7f20*/  FADD.FTZ R181, R178, R181 ;  /* 0x000000b5b2b57221 */ /* 0x010fe20000010000 */
[----:B------:R-:W-:Y:S01]  /*7f30*/  MUFU.EX2 R9, R9 ;  /* 0x0000000900097308 */ /* 0x000fe20000000800 */
[----:B------:R-:W-:Y:S01]  /*7f40*/  FMUL.FTZ R3, R3, UR10 ;  /* 0x0000000a03037c20 */ /* 0x000fe20008410000 */
[----:B------:R-:W-:Y:S01]  /*7f50*/  FFMA.FTZ R15, R15, UR10, -R179 ;  /* 0x0000000a0f0f7c23 */ /* 0x000fe200080108b3 */
[----:B-----5:R-:W-:Y:S01]  /*7f60*/  FADD.FTZ R6, R168, R181 ;  /* 0x000000b5a8067221 */ /* 0x020fe20000010000 */
[--C-:B------:R-:W-:Y:S01]  /*7f70*/  FFMA.FTZ R181, R152, UR10, -R179.reuse ;  /* 0x0000000a98b57c23 */ /* 0x100fe200080108b3 */
[--C-:B------:R-:W-:Y:S01]  /*7f80*/  FFMA.FTZ R20, R20, UR10, -R179.reuse ;  /* 0x0000000a14147c23 */ /* 0x100fe200080108b3 */
[----:B------:R-:W-:Y:S01]  /*7f90*/  @!P2 STS [R11+0x28800], R5 ;  /* 0x028800050b00a388 */ /* 0x000fe20000000800 */
[----:B------:R-:W-:Y:S01]  /*7fa0*/  FADD.FTZ R183, R169, R6 ;  /* 0x00000006a9b77221 */ /* 0x000fe20000010000 */
[----:B------:R-:W-:Y:S01]  /*7fb0*/  MUFU.EX2 R12, R12 ;  /* 0x0000000c000c7308 */ /* 0x000fe20000000800 */
[----:B------:R-:W-:Y:S01]  /*7fc0*/  FFMA.FTZ R182, R154, UR10, -R179 ;  /* 0x0000000a9ab67c23 */ /* 0x000fe200080108b3 */
[----:B------:R-:W-:Y:S01]  /*7fd0*/  F2FP.F16.F32.PACK_AB R154, R176, R159 ;  /* 0x0000009fb09a723e */ /* 0x000fe200000000ff */
[----:B------:R-:W-:Y:S01]  /*7fe0*/  FADD.FTZ R152, R170, R183 ;  /* 0x000000b7aa987221 */ /* 0x000fe20000010000 */
[--C-:B------:R-:W-:Y:S01]  /*7ff0*/  FFMA.FTZ R183, R155, UR10, -R179.reuse ;  /* 0x0000000a9bb77c23 */ /* 0x100fe200080108b3 */
[--C-:B------:R-:W-:Y:S01]  /*8000*/  FFMA.FTZ R153, R153, UR10, -R179.reuse ;  /* 0x0000000a99997c23 */ /* 0x100fe200080108b3 */
[--C-:B------:R-:W-:Y:S01]  /*8010*/  FFMA.FTZ R206, R160, UR10, -R179.reuse ;  /* 0x0000000aa0ce7c23 */ /* 0x100fe200080108b3 */
[----:B------:R-:W-:Y:S01]  /*8020*/  FADD.FTZ R205, R171, R152 ;  /* 0x00000098abcd7221 */ /* 0x000fe20000010000 */
[----:B------:R2:W0:Y:S01]  /*8030*/  MUFU.EX2 R6, R3 ;  /* 0x0000000300067308 */ /* 0x0004220000000800 */
[--C-:B------:R-:W-:Y:S01]  /*8040*/  FFMA.FTZ R172, R172, UR10, -R179.reuse ;  /* 0x0000000aacac7c23 */ /* 0x100fe200080108b3 */
[----:B------:R-:W-:Y:S01]  /*8050*/  FFMA.FTZ R157, R157, UR10, -R179 ;  /* 0x0000000a9d9d7c23 */ /* 0x000fe200080108b3 */
[----:B------:R-:W-:Y:S01]  /*8060*/  FADD.FTZ R152, R166, R205 ;  /* 0x000000cda6987221 */ /* 0x000fe20000010000 */
[--C-:B------:R-:W-:Y:S01]  /*8070*/  FFMA.FTZ R205, R158, UR10, -R179.reuse ;  /* 0x0000000a9ecd7c23 */ /* 0x100fe200080108b3 */
[----:B------:R-:W-:Y:S01]  /*8080*/  F2FP.F16.F32.PACK_AB R158, R169, R168 ;  /* 0x000000a8a99e723e */ /* 0x000fe200000000ff */
[--C-:B------:R-:W-:Y:S01]  /*8090*/  FFMA.FTZ R174, R174, UR10, -R179.reuse ;  /* 0x0000000aaeae7c23 */ /* 0x100fe200080108b3 */
[----:B---3--:R-:W-:Y:S01]  /*80a0*/  FADD.FTZ R152, R167, R152 ;  /* 0x00000098a7987221 */ /* 0x008fe20000010000 */
[----:B------:R-:W1:Y:S01]  /*80b0*/  MUFU.EX2 R155, R13 ;  /* 0x0000000d009b7308 */ /* 0x000e620000000800 */
[----:B------:R-:W-:Y:S01]  /*80c0*/  FFMA.FTZ R179, R161, UR10, -R179 ;  /* 0x0000000aa1b37c23 */ /* 0x000fe200080108b3 */
[----:B------:R-:W-:Y:S01]  /*80d0*/  F2FP.F16.F32.PACK_AB R162, R167, R166 ;  /* 0x000000a6a7a2723e */ /* 0x000fe200000000ff */
[----:B--2---:R-:W-:Y:S01]  /*80e0*/  FADD.FTZ R3, R163, R152 ;  /* 0x00000098a3037221 */ /* 0x004fe20000010000 */
[----:B------:R-:W-:Y:S01]  /*80f0*/  F2FP.F16.F32.PACK_AB R152, R175, R156 ;  /* 0x0000009caf98723e */ /* 0x000fe200000000ff */
[----:B------:R-:W-:Y:S01]  /*8100*/  FMUL.FTZ R120, R120, R5 ;  /* 0x0000000578787220 */ /* 0x000fe20000410000 */
[----:B------:R-:W-:Y:S01]  /*8110*/  F2FP.F16.F32.PACK_AB R156, R178, R173 ;  /* 0x000000adb29c723e */ /* 0x000fe200000000ff */
[-C--:B------:R-:W-:Y:S01]  /*8120*/  FMUL.FTZ R121, R121, R5.reuse ;  /* 0x0000000579797220 */ /* 0x080fe20000410000 */
[----:B------:R-:W2:Y:S01]  /*8130*/  MUFU.EX2 R14, R14 ;  /* 0x0000000e000e7308 */ /* 0x000ea20000000800 */
[----:B0-----:R0:W-:Y:S01]  /*8140*/  @!P2 STS [R11+0x28820], R6 ;  /* 0x028820060b00a388 */ /* 0x0011e20000000800 */
[-C--:B------:R-:W-:Y:S01]  /*8150*/  FMUL.FTZ R124, R124, R5.reuse ;  /* 0x000000057c7c7220 */ /* 0x080fe20000410000 */
[-C--:B------:R-:W-:Y:S01]  /*8160*/  FMUL.FTZ R125, R125, R5.reuse ;  /* 0x000000057d7d7220 */ /* 0x080fe20000410000 */
[-C--:B------:R-:W-:Y:S01]  /*8170*/  FMUL.FTZ R128, R128, R5.reuse ;  /* 0x0000000580807220 */ /* 0x080fe20000410000 */
[-C--:B------:R-:W-:Y:S01]  /*8180*/  FMUL.FTZ R129, R129, R5.reuse ;  /* 0x0000000581817220 */ /* 0x080fe20000410000 */
[-C--:B------:R-:W-:Y:S01]  /*8190*/  FMUL.FTZ R132, R132, R5.reuse ;  /* 0x0000000584847220 */ /* 0x080fe20000410000 */
[-C--:B------:R-:W-:Y:S01]  /*81a0*/  FMUL.FTZ R133, R133, R5.reuse ;  /* 0x0000000585857220 */ /* 0x080fe20000410000 */
[----:B------:R-:W3:Y:S01]  /*81b0*/  MUFU.EX2 R164, R164 ;  /* 0x000000a400a47308 */ /* 0x000ee20000000800 */
[-C--:B------:R-:W-:Y:S01]  /*81c0*/  FMUL.FTZ R136, R136, R5.reuse ;  /* 0x0000000588887220 */ /* 0x080fe20000410000 */
[-C--:B------:R-:W-:Y:S01]  /*81d0*/  FMUL.FTZ R137, R137, R5.reuse ;  /* 0x0000000589897220 */ /* 0x080fe20000410000 */
[----:B0-----:R-:W-:Y:S01]  /*81e0*/  FFMA.FTZ R11, R6, R4, R9 ;  /* 0x00000004060b7223 */ /* 0x001fe20000010009 */
[-C--:B------:R-:W-:Y:S01]  /*81f0*/  FMUL.FTZ R140, R140, R5.reuse ;  /* 0x000000058c8c7220 */ /* 0x080fe20000410000 */
[-C--:B------:R-:W-:Y:S01]  /*8200*/  FMUL.FTZ R141, R141, R5.reuse ;  /* 0x000000058d8d7220 */ /* 0x080fe20000410000 */
[-C--:B------:R-:W-:Y:S01]  /*8210*/  FMUL.FTZ R144, R144, R5.reuse ;  /* 0x0000000590907220 */ /* 0x080fe20000410000 */
[----:B------:R-:W-:Y:S01]  /*8220*/  FADD.FTZ R4, R12, R11 ;  /* 0x0000000b0c047221 */ /* 0x000fe20000010000 */
[----:B------:R-:W0:Y:S01]  /*8230*/  MUFU.EX2 R15, R15 ;  /* 0x0000000f000f7308 */ /* 0x000e220000000800 */
[-C--:B------:R-:W-:Y:S01]  /*8240*/  FMUL.FTZ R145, R145, R5.reuse ;  /* 0x0000000591917220 */ /* 0x080fe20000410000 */
[----:B------:R-:W-:Y:S01]  /*8250*/  FMUL.FTZ R148, R148, R5 ;  /* 0x0000000594947220 */ /* 0x000fe20000410000 */
[----:B-1----:R-:W-:Y:S01]  /*8260*/  FADD.FTZ R11, R155, R4 ;  /* 0x000000049b0b7221 */ /* 0x002fe20000010000 */
[----:B--2---:R-:W-:Y:S01]  /*8270*/  F2FP.F16.F32.PACK_AB R155, R14, R155 ;  /* 0x0000009b0e9b723e */ /* 0x004fe200000000ff */
[----:B------:R-:W-:Y:S01]  /*8280*/  FMUL.FTZ R149, R149, R5 ;  /* 0x0000000595957220 */ /* 0x000fe20000410000 */
[-C--:B------:R-:W-:Y:S01]  /*8290*/  FMUL.FTZ R26, R26, R6.reuse ;  /* 0x000000061a1a7220 */ /* 0x080fe20000410000 */
[----:B------:R-:W-:Y:S01]  /*82a0*/  FADD.FTZ R176, R14, R11 ;  /* 0x0000000b0eb07221 */ /* 0x000fe20000010000 */
[----:B------:R-:W1:Y:S01]  /*82b0*/  MUFU.EX2 R165, R165 ;  /* 0x000000a500a57308 */ /* 0x000e620000000800 */
[C---:B---3--:R-:W-:Y:S01]  /*82c0*/  FADD.FTZ R160, R164.reuse, R3 ;  /* 0x00000003a4a07221 */ /* 0x048fe20000010000 */
[----:B------:R-:W-:Y:S01]  /*82d0*/  F2FP.F16.F32.PACK_AB R164, R164, R163 ;  /* 0x000000a3a4a4723e */ /* 0x000fe200000000ff */
[-C--:B------:R-:W-:Y:S01]  /*82e0*/  FMUL.FTZ R27, R27, R6.reuse ;  /* 0x000000061b1b7220 */ /* 0x080fe20000410000 */
[-C--:B------:R-:W-:Y:S01]  /*82f0*/  FMUL.FTZ R30, R30, R6.reuse ;  /* 0x000000061e1e7220 */ /* 0x080fe20000410000 */
[-C--:B------:R-:W-:Y:S01]  /*8300*/  FMUL.FTZ R31, R31, R6.reuse ;  /* 0x000000061f1f7220 */ /* 0x080fe20000410000 */
[-C--:B------:R-:W-:Y:S01]  /*8310*/  FMUL.FTZ R34, R34, R6.reuse ;  /* 0x0000000622227220 */ /* 0x080fe20000410000 */
[-C--:B------:R-:W-:Y:S01]  /*8320*/  FMUL.FTZ R35, R35, R6.reuse ;  /* 0x0000000623237220 */ /* 0x080fe20000410000 */
[----:B------:R-:W-:Y:S01]  /*8330*/  MUFU.EX2 R20, R20 ;  /* 0x0000001400147308 */ /* 0x000fe20000000800 */
[----:B0-----:R-:W-:Y:S01]  /*8340*/  FADD.FTZ R11, R15, R176 ;  /* 0x000000b00f0b7221 */ /* 0x001fe20000010000 */
[-C--:B------:R-:W-:Y:S01]  /*8350*/  FMUL.FTZ R38, R38, R6.reuse ;  /* 0x0000000626267220 */ /* 0x080fe20000410000 */
[-C--:B------:R-:W-:Y:S01]  /*8360*/  FMUL.FTZ R39, R39, R6.reuse ;  /* 0x0000000627277220 */ /* 0x080fe20000410000 */
[-C--:B------:R-:W-:Y:S01]  /*8370*/  FMUL.FTZ R42, R42, R6.reuse ;  /* 0x000000062a2a7220 */ /* 0x080fe20000410000 */
[-C--:B------:R-:W-:Y:S01]  /*8380*/  FMUL.FTZ R43, R43, R6.reuse ;  /* 0x000000062b2b7220 */ /* 0x080fe20000410000 */
[-C--:B------:R-:W-:Y:S01]  /*8390*/  FMUL.FTZ R46, R46, R6.reuse ;  /* 0x000000062e2e7220 */ /* 0x080fe20000410000 */
[----:B------:R-:W-:Y:S01]  /*83a0*/  FMUL.FTZ R47, R47, R6 ;  /* 0x000000062f2f7220 */ /* 0x000fe20000410000 */
[----:B------:R-:W-:Y:S01]  /*83b0*/  MUFU.EX2 R159, R181 ;  /* 0x000000b5009f7308 */ /* 0x000fe20000000800 */
[----:B-1----:R-:W-:Y:S01]  /*83c0*/  FADD.FTZ R3, R165, R160 ;  /* 0x000000a0a5037221 */ /* 0x002fe20000010000 */
[----:B------:R-:W-:Y:S01]  /*83d0*/  F2FP.F16.F32.PACK_AB R160, R171, R170 ;  /* 0x000000aaaba0723e */ /* 0x000fe200000000ff */
[-C--:B------:R-:W-:Y:S01]  /*83e0*/  FMUL.FTZ R50, R50, R6.reuse ;  /* 0x0000000632327220 */ /* 0x080fe20000410000 */
[-C--:B------:R-:W-:Y:S01]  /*83f0*/  FMUL.FTZ R51, R51, R6.reuse ;  /* 0x0000000633337220 */ /* 0x080fe20000410000 */
[-C--:B------:R-:W-:Y:S01]  /*8400*/  FMUL.FTZ R54, R54, R6.reuse ;  /* 0x0000000636367220 */ /* 0x080fe20000410000 */
[-C--:B------:R-:W-:Y:S01]  /*8410*/  FMUL.FTZ R55, R55, R6.reuse ;  /* 0x0000000637377220 */ /* 0x080fe20000410000 */
[-C--:B------:R-:W-:Y:S01]  /*8420*/  FMUL.FTZ R58, R58, R6.reuse ;  /* 0x000000063a3a7220 */ /* 0x080fe20000410000 */
[----:B------:R0:W-:Y:S01]  /*8430*/  MUFU.EX2 R168, R153 ;  /* 0x0000009900a87308 */ /* 0x0001e20000000800 */
        /* <DEDUP_REMOVED lines=24> */
[C---:B-1----:R-:W-:Y:S01]  /*85c0*/  F2FP.F16.F32.PACK_AB R166, R180.reuse, R165 ;  /* 0x000000a5b4a6723e */ /* 0x042fe200000000ff */
[----:B------:R-:W-:Y:S01]  /*85d0*/  FADD.FTZ R3, R180, R3 ;  /* 0x00000003b4037221 */ /* 0x000fe20000010000 */
[-C--:B------:R-:W-:Y:S01]  /*85e0*/  FMUL.FTZ R98, R98, R6.reuse ;  /* 0x0000000662627220 */ /* 0x080fe20000410000 */
[-C--:B------:R-:W-:Y:S01]  /*85f0*/  FMUL.FTZ R99, R99, R6.reuse ;  /* 0x0000000663637220 */ /* 0x080fe20000410000 */
[-C--:B------:R-:W-:Y:S01]  /*8600*/  FMUL.FTZ R102, R102, R6.reuse ;  /* 0x0000000666667220 */ /* 0x080fe20000410000 */
[-C--:B------:R-:W-:Y:S01]  /*8610*/  FMUL.FTZ R103, R103, R6.reuse ;  /* 0x0000000667677220 */ /* 0x080fe20000410000 */
[-C--:B------:R-:W-:Y:S01]  /*8620*/  FMUL.FTZ R106, R106, R6.reuse ;  /* 0x000000066a6a7220 */ /* 0x080fe20000410000 */
[----:B------:R1:W3:Y:S01]  /*8630*/  MUFU.EX2 R163, R172 ;  /* 0x000000ac00a37308 */ /* 0x0002e20000000800 */
[-C--:B------:R-:W-:Y:S01]  /*8640*/  FMUL.FTZ R107, R107, R6.reuse ;  /* 0x000000066b6b7220 */ /* 0x080fe20000410000 */
[----:B------:R4:W-:Y:S01]  /*8650*/  STSM.16.M88.4 [R18+0x26800], R152 ;  /* 0x0268009812007844 */ /* 0x0009e20000000200 */
[-C--:B------:R-:W-:Y:S01]  /*8660*/  FMUL.FTZ R110, R110, R6.reuse ;  /* 0x000000066e6e7220 */ /* 0x080fe20000410000 */
[-C--:B------:R-:W-:Y:S01]  /*8670*/  FMUL.FTZ R111, R111, R6.reuse ;  /* 0x000000066f6f7220 */ /* 0x080fe20000410000 */
[-C--:B------:R-:W-:Y:S01]  /*8680*/  FMUL.FTZ R114, R114, R6.reuse ;  /* 0x0000000672727220 */ /* 0x080fe20000410000 */
[-C--:B------:R-:W-:Y:S01]  /*8690*/  FMUL.FTZ R115, R115, R6.reuse ;  /* 0x0000000673737220 */ /* 0x080fe20000410000 */
[-C--:B------:R-:W-:Y:S01]  /*86a0*/  FMUL.FTZ R118, R118, R6.reuse ;  /* 0x0000000676767220 */ /* 0x080fe20000410000 */
[----:B------:R5:W4:Y:S01]  /*86b0*/  MUFU.EX2 R4, R157 ;  /* 0x0000009d00047308 */ /* 0x000b220000000800 */
[----:B-1----:R-:W-:Y:S01]  /*86c0*/  FADD.FTZ R172, R20, R11 ;  /* 0x0000000b14ac7221 */ /* 0x002fe20000010000 */
[-C--:B------:R-:W-:Y:S01]  /*86d0*/  FMUL.FTZ R119, R119, R6.reuse ;  /* 0x0000000677777220 */ /* 0x080fe20000410000 */
[-C--:B------:R-:W-:Y:S01]  /*86e0*/  FMUL.FTZ R122, R122, R6.reuse ;  /* 0x000000067a7a7220 */ /* 0x080fe20000410000 */
[-C--:B------:R-:W-:Y:S01]  /*86f0*/  FMUL.FTZ R123, R123, R6.reuse ;  /* 0x000000067b7b7220 */ /* 0x080fe20000410000 */
[----:B------:R-:W-:Y:S01]  /*8700*/  FADD.FTZ R11, R159, R172 ;  /* 0x000000ac9f0b7221 */ /* 0x000fe20000010000 */
[----:B------:R-:W-:Y:S01]  /*8710*/  F2FP.F16.F32.PACK_AB R159, R168, R159 ;  /* 0x0000009fa89f723e */ /* 0x000fe200000000ff */
[-C--:B------:R-:W-:Y:S01]  /*8720*/  FMUL.FTZ R126, R126, R6.reuse ;  /* 0x000000067e7e7220 */ /* 0x080fe20000410000 */
[----:B------:R-:W1:Y:S01]  /*8730*/  MUFU.EX2 R165, R205 ;  /* 0x000000cd00a57308 */ /* 0x000e620000000800 */
[----:B------:R-:W-:Y:S01]  /*8740*/  FADD.FTZ R172, R168, R11 ;  /* 0x0000000ba8ac7221 */ /* 0x000fe20000010000 */
[----:B-----5:R-:W-:Y:S01]  /*8750*/  F2FP.F16.F32.PACK_AB R157, R20, R15 ;  /* 0x0000000f149d723e */ /* 0x020fe200000000ff */
[-C--:B------:R-:W-:Y:S01]  /*8760*/  FMUL.FTZ R127, R127, R6.reuse ;  /* 0x000000067f7f7220 */ /* 0x080fe20000410000 */
[-C--:B------:R-:W-:Y:S01]  /*8770*/  FMUL.FTZ R130, R130, R6.reuse ;  /* 0x0000000682827220 */ /* 0x080fe20000410000 */
[----:B0-----:R-:W-:Y:S01]  /*8780*/  FADD.FTZ R11, R161, R172 ;  /* 0x000000aca10b7221 */ /* 0x001fe20000010000 */
[C---:B--2---:R-:W-:Y:S01]  /*8790*/  F2FP.F16.F32.PACK_AB R161, R170.reuse, R161 ;  /* 0x000000a1aaa1723e */ /* 0x044fe200000000ff */
[----:B------:R0:W-:Y:S01]  /*87a0*/  STSM.16.M88.4 [R23], R156 ;  /* 0x0000009c17007844 */ /* 0x0001e20000000200 */
[----:B------:R-:W2:Y:S01]  /*87b0*/  MUFU.EX2 R174, R174 ;  /* 0x000000ae00ae7308 */ /* 0x000ea20000000800 */
[----:B------:R-:W-:Y:S01]  /*87c0*/  FADD.FTZ R172, R170, R11 ;  /* 0x0000000baaac7221 */ /* 0x000fe20000010000 */
[-C--:B------:R-:W-:Y:S01]  /*87d0*/  FMUL.FTZ R131, R131, R6.reuse ;  /* 0x0000000683837220 */ /* 0x080fe20000410000 */
[-C--:B------:R-:W-:Y:S01]  /*87e0*/  FMUL.FTZ R134, R134, R6.reuse ;  /* 0x0000000686867220 */ /* 0x080fe20000410000 */
[-C--:B------:R-:W-:Y:S01]  /*87f0*/  FMUL.FTZ R135, R135, R6.reuse ;  /* 0x0000000687877220 */ /* 0x080fe20000410000 */
[----:B---3--:R-:W-:Y:S01]  /*8800*/  FADD.FTZ R11, R163, R172 ;  /* 0x000000aca30b7221 */ /* 0x008fe20000010000 */
[----:B----4-:R-:W-:Y:S01]  /*8810*/  F2FP.F16.F32.PACK_AB R163, R4, R163 ;  /* 0x000000a304a3723e */ /* 0x010fe200000000ff */
[-C--:B------:R-:W-:Y:S01]  /*8820*/  FMUL.FTZ R138, R138, R6.reuse ;  /* 0x000000068a8a7220 */ /* 0x080fe20000410000 */
[----:B------:R-:W3:Y:S01]  /*8830*/  MUFU.EX2 R167, R206 ;  /* 0x000000ce00a77308 */ /* 0x000ee20000000800 */
[----:B------:R-:W-:Y:S01]  /*8840*/  FADD.FTZ R176, R4, R11 ;  /* 0x0000000b04b07221 */ /* 0x000fe20000010000 */
[-C--:B------:R-:W-:Y:S01]  /*8850*/  FMUL.FTZ R139, R139, R6.reuse ;  /* 0x000000068b8b7220 */ /* 0x080fe20000410000 */
[----:B------:R0:W-:Y:S01]  /*8860*/  STSM.16.M88.4 [R19], R160 ;  /* 0x000000a013007844 */ /* 0x0001e20000000200 */
[-C--:B------:R-:W-:Y:S01]  /*8870*/  FMUL.FTZ R142, R142, R6.reuse ;  /* 0x000000068e8e7220 */ /* 0x080fe20000410000 */
[----:B-1----:R-:W-:Y:S01]  /*8880*/  FADD.FTZ R11, R165, R176 ;  /* 0x000000b0a50b7221 */ /* 0x002fe20000010000 */
[-C--:B------:R-:W-:Y:S01]  /*8890*/  FMUL.FTZ R143, R143, R6.reuse ;  /* 0x000000068f8f7220 */ /* 0x080fe20000410000 */
[-C--:B------:R-:W-:Y:S01]  /*88a0*/  FMUL.FTZ R146, R146, R6.reuse ;  /* 0x0000000692927220 */ /* 0x080fe20000410000 */
[----:B------:R-:W1:Y:S01]  /*88b0*/  MUFU.EX2 R172, R179 ;  /* 0x000000b300ac7308 */ /* 0x000e620000000800 */
[C---:B--2---:R-:W-:Y:S01]  /*88c0*/  FADD.FTZ R12, R174.reuse, R11 ;  /* 0x0000000bae0c7221 */ /* 0x044fe20000010000 */
[----:B------:R-:W-:Y:S01]  /*88d0*/  F2FP.F16.F32.PACK_AB R165, R174, R165 ;  /* 0x000000a5aea5723e */ /* 0x000fe200000000ff */
[-C--:B------:R-:W-:Y:S01]  /*88e0*/  FMUL.FTZ R147, R147, R6.reuse ;  /* 0x0000000693937220 */ /* 0x080fe20000410000 */
[-C--:B------:R-:W-:Y:S01]  /*88f0*/  FMUL.FTZ R150, R150, R6.reuse ;  /* 0x0000000696967220 */ /* 0x080fe20000410000 */
[----:B------:R-:W-:Y:S01]  /*8900*/  FMUL.FTZ R151, R151, R6 ;  /* 0x0000000697977220 */ /* 0x000fe20000410000 */
[----:B---3--:R-:W-:Y:S01]  /*8910*/  FADD.FTZ R5, R167, R12 ;  /* 0x0000000ca7057221 */ /* 0x008fe20000010000 */
[----:B-1----:R-:W-:-:S03]  /*8920*/  F2FP.F16.F32.PACK_AB R167, R172, R167 ;  /* 0x000000a7aca7723e */ /* 0x002fc600000000ff */
[----:B------:R-:W-:Y:S02]  /*8930*/  FADD.FTZ R4, R172, R5 ;  /* 0x00000005ac047221 */ /* 0x000fe40000010000 */
[----:B------:R0:W-:Y:S01]  /*8940*/  STSM.16.M88.4 [R22], R164 ;  /* 0x000000a416007844 */ /* 0x0001e20000000200 */
[----:B------:R-:W-:Y:S05]  /*8950*/  @!P0 BRA `(.L_x_5620) ;  /* 0x0000000000048947 */ /* 0x000fea0003800000 */
[----:B------:R-:W-:Y:S01]  /*8960*/  BPT.TRAP 0x1 ;  /* 0x000000040000795c */ /* 0x000fe20000300000 */
.L_x_5620:
[----:B------:R1:W2:Y:S01]  /*8970*/  SYNCS.PHASECHK.TRANS64.TRYWAIT P2, [UR27+0x28c50], R8 ;  /* 0x028c5008ff0075a7 */ /* 0x0002a2000804015b */
[----:B------:R-:W-:Y:S05]  /*8980*/  @!P0 BRA `(.L_x_5621) ;  /* 0x0000000000048947 */ /* 0x000fea0003800000 */
[----:B------:R-:W-:Y:S01]  /*8990*/  BPT.TRAP 0x1 ;  /* 0x000000040000795c */ /* 0x000fe20000300000 */
.L_x_5621:
[----:B--2---:R-:W-:Y:S05]  /*89a0*/  @P2 BRA `(.L_x_5622) ;  /* 0x0000000000082947 */ /* 0x004fea0003800000 */
[----:B------:R-:W2:Y:S02]  /*89b0*/  SYNCS.PHASECHK.TRANS64.TRYWAIT P2, [UR27+0x28c50], R8 ;  /* 0x028c5008ff0075a7 */ /* 0x000ea4000804015b */
[----:B--2---:R-:W-:Y:S05]  /*89c0*/  @!P2 BRA `(.L_x_5623) ;  /* 0x000000f80004a947 */ /* 0x004fea0003800000 */
.L_x_5622:
[----:B------:R-:W-:Y:S01]  /*89d0*/  ULEA UR11, UR23, UR50, 0xc ;  /* 0x00000032170b7291 */ /* 0x000fe2000f8e603f */
[----:B------:R-:W-:Y:S01]  /*89e0*/  WARPGROUP.ARRIVE ;  /* 0x00000000000079c5 */ /* 0x000fe20000000000 */
[----:B------:R-:W-:Y:S01]  /*89f0*/  UMOV UR7, 0x40000040 ;  /* 0x4000004000077882 */ /* 0x000fe20000000000 */
[----:B------:R-:W-:Y:S01]  /*8a00*/  ISETP.GT.AND P2, PT, R7, UR21, PT ;  /* 0x0000001507007c0c */ /* 0x000fe2000bf44270 */
[----:B--2---:R-:W-:Y:S01]  /*8a10*/  @!P1 VIADD R21, R21, 0x28c60 ;  /* 0x00028c6015159836 */ /* 0x004fe20000000000 */
[----:B------:R-:W-:Y:S01]  /*8a20*/  UMOV UR37, UR23 ;  /* 0x0000001700257c82 */ /* 0x000fe20008000000 */
[----:B------:R-:W-:Y:S01]  /*8a30*/  VIADD R7, R7, 0xffffffff ;  /* 0xffffffff07077836 */ /* 0x000fe20000000000 */
[----:B------:R-:W-:Y:S01]  /*8a40*/  UMOV UR6, UR11 ;  /* 0x0000000b00067c82 */ /* 0x000fe20008000000 */
[----:B------:R-:W-:Y:S01]  /*8a50*/  IMAD.MOV.U32 R6, RZ, RZ, R177 ;  /* 0x000000ffff067224 */ /* 0x000fe200078e00b1 */
        /* <DEDUP_REMOVED lines=32> */
[----:B------:R-:W-:Y:S01]  /*8c60*/  IMAD.MOV.U32 R6, RZ, RZ, R177 ;  /* 0x000000ffff067224 */ /* 0x000fe200078e00b1 */
[----:B------:R-:W-:Y:S01]  /*8c70*/  UMOV UR37, UR23 ;  /* 0x0000001700257c82 */ /* 0x000fe20008000000 */
[----:B------:R-:W-:-:S07]  /*8c80*/  IMAD.MOV.U32 R5, RZ, RZ, R10 ;  /* 0x000000ffff057224 */ /* 0x000fce00078e000a */
.L_x_5607:
[----:B------:R-:W-:Y:S01]  /*8c90*/  ULDC UR6, c[0x0][0x448] ;  /* 0x0001120000067ab9 */ /* 0x000fe20000000800 */
[----:B------:R-:W-:Y:S01]  /*8ca0*/  ULDC UR15, c[0x0][0x9e4] ;  /* 0x00027900000f7ab9 */ /* 0x000fe20000000800 */
[----:B------:R-:W-:Y:S02]  /*8cb0*/  UISETP.NE.AND UP0, UPT, UR6, 0x1, UPT ;  /* 0x000000010600788c */ /* 0x000fe4000bf05270 */
[----:B------:R-:W-:Y:S02]  /*8cc0*/  UISETP.GE.AND UP1, UPT, UR15, 0x1, UPT ;  /* 0x000000010f00788c */ /* 0x000fe4000bf26270 */
[----:B------:R-:W-:Y:S02]  /*8cd0*/  UIADD3 UR11, UR42, 0x3f, URZ ;  /* 0x0000003f2a0b7890 */ /* 0x000fe4000fffe03f */
[----:B------:R-:W-:Y:S02]  /*8ce0*/  UIADD3 UR14, UR49, 0x1, -UR51 ;  /* 0x00000001310e7890 */ /* 0x000fe4000fffe833 */
[----:B------:R-:W-:-:S03]  /*8cf0*/  PLOP3.LUT P6, PT, PT, PT, UP1, 0x80, 0x0 ;  /* 0x000000000000781c */ /* 0x000fc60003fcf018 */
[----:B------:R-:W-:Y:S01]  /*8d00*/  @UP0 ULDC UR6, c[0x0][0x44c] ;  /* 0x0001130000060ab9 */ /* 0x000fe20000000800 */
[----:B------:R-:W-:Y:S01]  /*8d10*/  @UP0 ULDC UR18, c[0x0][0x450] ;  /* 0x0001140000120ab9 */ /* 0x000fe20000000800 */
[----:B------:R-:W-:-:S04]  /*8d20*/  UIMAD.WIDE.U32 UR6, UR11, UR6, URZ ;  /* 0x000000060b0672a5 */ /* 0x000fc8000f8e003f */
[----:B------:R-:W-:-:S04]  /*8d30*/  @UP0 USHF.R.U32.HI UR11, URZ, UR18, UR7 ;  /* 0x000000123f0b0299 */ /* 0x000fc80008011607 */
[----:B------:R-:W-:-:S03]  /*8d40*/  UIADD3 UR11, UR14, UR11, URZ ;  /* 0x0000000b0e0b7290 */ /* 0x000fc6000fffe03f */
[----:B------:R-:W-:Y:S02]  /*8d50*/  ULDC UR14, c[0x0][0x9dc] ;  /* 0x00027700000e7ab9 */ /* 0x000fe40000000800 */
        /* <DEDUP_REMOVED lines=12> */
.L_x_5626:
[----:B------:R-:W-:-:S11]  /*8e20*/  UISETP.NE.AND UP1, UPT, UR15, 0x1, UPT ;  /* 0x000000010f00788c */ /* 0x000fd6000bf25270 */
[----:B------:R-:W-:Y:S02]  /*8e30*/  @UP1 ULDC.64 UR18, c[0x0][0x9e8] ;  /* 0x00027a0000121ab9 */ /* 0x000fe40000000a00 */
[----:B------:R-:W-:-:S04]  /*8e40*/  UIMAD.WIDE.U32 UR6, UR11, UR18, URZ ;  /* 0x000000120b0672a5 */ /* 0x000fc8000f8e003f */
[----:B------:R-:W-:-:S12]  /*8e50*/  @UP1 USHF.R.U32.HI UR11, URZ, UR19, UR7 ;  /* 0x000000133f0b1299 */ /* 0x000fd80008011607 */
.L_x_5627:
[----:B------:R-:W-:-:S04]  /*8e60*/  UIMAD UR11, UR11, UR15, URZ ;  /* 0x0000000f0b0b72a4 */ /* 0x000fc8000f8e023f */
[----:B------:R-:W-:-:S04]  /*8e70*/  UISETP.LT.AND UP1, UPT, UR14, UR11, UPT ;  /* 0x0000000b0e00728c */ /* 0x000fc8000bf21270 */
[----:B------:R-:W-:-:S12]  /*8e80*/  USEL UR14, UR14, UR11, !UP1 ;  /* 0x0000000b0e0e7287 */ /* 0x000fd8000c800000 */
.L_x_5625:
[----:B------:R-:W-:-:S04]  /*8e90*/  UIADD3 UR14, UR14, 0x3f, URZ ;  /* 0x0000003f0e0e7890 */ /* 0x000fc8000fffe03f */
[----:B------:R-:W-:-:S04]  /*8ea0*/  USHF.R.S32.HI UR6, URZ, 0x1f, UR14 ;  /* 0x0000001f3f067899 */ /* 0x000fc8000801140e */
[----:B------:R-:W-:-:S04]  /*8eb0*/  ULEA.HI UR6, UR6, UR14, URZ, 0x6 ;  /* 0x0000000e06067291 */ /* 0x000fc8000f8f303f */
[----:B------:R-:W-:-:S04]  /*8ec0*/  USHF.R.S32.HI UR6, URZ, 0x6, UR6 ;  /* 0x000000063f067899 */ /* 0x000fc80008011406 */
[----:B------:R-:W-:-:S04]  /*8ed0*/  UISETP.LT.AND UP1, UPT, UR48, UR6, UPT ;  /* 0x000000063000728c */ /* 0x000fc8000bf21270 */
[----:B------:R-:W-:-:S06]  /*8ee0*/  USEL UR21, UR48, UR6, !UP1 ;  /* 0x0000000630157287 */ /* 0x000fcc000c800000 */
[----:B------:R-:W-:-:S13]  /*8ef0*/  ISETP.GE.AND P2, PT, R7, UR21, PT ;  /* 0x0000001507007c0c */ /* 0x000fda000bf46270 */
[----:B------:R-:W-:Y:S05]  /*8f00*/  @!P2 BRA `(.L_x_5628) ;  /* 0x0000001c0038a947 */ /* 0x000fea0003800000 */
[----:B------:R-:W-:Y:S01]  /*8f10*/  IMAD.MOV.U32 R9, RZ, RZ, R6 ;  /* 0x000000ffff097224 */ /* 0x000fe200078e0006 */
[----:B------:R-:W-:Y:S01]  /*8f20*/  UMOV UR23, UR37 ;  /* 0x0000002500177c82 */ /* 0x000fe20008000000 */
[----:B------:R-:W-:Y:S01]  /*8f30*/  IMAD.MOV.U32 R14, RZ, RZ, R5 ;  /* 0x000000ffff0e7224 */ /* 0x000fe200078e0005 */
[----:B------:R-:W-:Y:S01]  /*8f40*/  ULDC UR24, c[0x0][0x9d8] ;  /* 0x0002760000187ab9 */ /* 0x000fe20000000800 */
[----:B-1----:R-:W-:Y:S01]  /*8f50*/  IMAD.MOV.U32 R8, RZ, RZ, R7 ;  /* 0x000000ffff087224 */ /* 0x002fe200078e0007 */
[----:B------:R-:W-:-:S06]  /*8f60*/  ULDC UR22, c[0x0][0x988] ;  /* 0x0002620000167ab9 */ /* 0x000fcc0000000800 */
.L_x_5637:
[----:B------:R-:W-:Y:S01]  /*8f70*/  UIADD3 UR37, UR23, 0x1, URZ ;  /* 0x0000000117257890 */ /* 0x000fe2000fffe03f */
[C---:B------:R-:W-:Y:S01]  /*8f80*/  ISETP.GT.AND P2, PT, R8.reuse, UR21, PT ;  /* 0x0000001508007c0c */ /* 0x040fe2000bf44270 */
[----:B------:R-:W-:Y:S02]  /*8f90*/  VIADD R8, R8, 0xffffffff ;  /* 0xffffffff08087836 */ /* 0x000fe40000000000 */
[----:B------:R-:W-:-:S04]  /*8fa0*/  UISETP.NE.AND UP1, UPT, UR37, 0x2, UPT ;  /* 0x000000022500788c */ /* 0x000fc8000bf25270 */
[----:B------:R-:W-:Y:S02]  /*8fb0*/  USEL UR6, URZ, 0x1, UP1 ;  /* 0x000000013f067887 */ /* 0x000fe40008800000 */
[----:B------:R-:W-:Y:S02]  /*8fc0*/  USEL UR37, UR37, URZ, UP1 ;  /* 0x0000003f25257287 */ /* 0x000fe40008800000 */
[----:B------:R-:W-:Y:S01]  /*8fd0*/  ULOP3.LUT UR38, UR38, UR6, URZ, 0x3c, !UPT ;  /* 0x0000000626267292 */ /* 0x000fe2000f8e3c3f */
[----:B0123--:R-:W-:Y:S11]  /*8fe0*/  @!P0 BRA `(.L_x_5629) ;  /* 0x0000000000048947 */ /* 0x00fff60003800000 */
[----:B------:R-:W-:Y:S01]  /*8ff0*/  BPT.TRAP 0x1 ;  /* 0x000000040000795c */ /* 0x000fe20000300000 */
.L_x_5629:
[----:B------:R-:W-:Y:S01]  /*9000*/  ULEA UR25, UR37, UR46, 0x3 ;  /* 0x0000002e25197291 */ /* 0x000fe2000f8e183f */
[----:B------:R-:W-:-:S05]  /*9010*/  IMAD.U32 R7, RZ, RZ, UR38 ;  /* 0x00000026ff077e24 */ /* 0x000fca000f8e00ff */
[----:B------:R-:W-:-:S04]  /*9020*/  SHF.L.U32 R7, R7, 0x1f, RZ ;  /* 0x0000001f07077819 */ /* 0x000fc800000006ff */
[----:B------:R1:W3:Y:S01]  /*9030*/  SYNCS.PHASECHK.TRANS64.TRYWAIT P3, [UR25+0x28c30], R7 ;  /* 0x028c3007ff0075a7 */ /* 0x0002e20008060159 */
[----:B------:R-:W-:Y:S05]  /*9040*/  @!P0 BRA `(.L_x_5630) ;  /* 0x0000000000048947 */ /* 0x000fea0003800000 */
[----:B------:R-:W-:Y:S01]  /*9050*/  BPT.TRAP 0x1 ;  /* 0x000000040000795c */ /* 0x000fe20000300000 */
.L_x_5630:
[----:B---3--:R-:W-:Y:S05]  /*9060*/  @P3 BRA `(.L_x_5631) ;  /* 0x0000000000083947 */ /* 0x008fea0003800000 */
[----:B------:R-:W3:Y:S02]  /*9070*/  SYNCS.PHASECHK.TRANS64.TRYWAIT P3, [UR25+0x28c30], R7 ;  /* 0x028c3007ff0075a7 */ /* 0x000ee40008060159 */
[----:B---3--:R-:W-:Y:S05]  /*9080*/  @!P3 BRA `(.L_x_5632) ;  /* 0x000000f00068b947 */ /* 0x008fea0003800000 */
.L_x_5631:
[----:B------:R-:W-:Y:S01]  /*9090*/  R2UR UR18, R0 ;  /* 0x00000000001272ca */ /* 0x000fe200000e0000 */
[----:B0-----:R-:W-:Y:S01]  /*90a0*/  WARPGROUP.ARRIVE ;  /* 0x00000000000079c5 */ /* 0x001fe20000000000 */
        /* <DEDUP_REMOVED lines=21> */
[----:B---3--:R-:W-:Y:S01]  /*9200*/  FMUL.FTZ R6, R153, UR24 ;  /* 0x0000001899067c20 */ /* 0x008fe20008410000 */
[----:B------:R-:W-:Y:S01]  /*9210*/  FMUL.FTZ R20, R156, UR24 ;  /* 0x000000189c147c20 */ /* 0x000fe20008410000 */
[----:B--2---:R-:W-:Y:S01]  /*9220*/  FMUL.FTZ R21, R157, UR24 ;  /* 0x000000189d157c20 */ /* 0x004fe20008410000 */
        /* <DEDUP_REMOVED lines=27> */
[----:B--2---:R-:W-:-:S07]  /*93e0*/  FMNMX.FTZ R5, R6, R5, !PT ;  /* 0x0000000506057209 */ /* 0x004fce0007810000 */
[----:B------:R-:W2:Y:S01]  /*93f0*/  MUFU.TANH R152, R152 ;  /* 0x0000009800987308 */ /* 0x000ea20000002400 */
[----:B---3--:R-:W-:-:S07]  /*9400*/  FMNMX.FTZ R156, R20, R5, !PT ;  /* 0x00000005149c7209 */ /* 0x008fce0007810000 */
[----:B------:R-:W3:Y:S01]  /*9410*/  MUFU.TANH R154, R154 ;  /* 0x0000009a009a7308 */ /* 0x000ee20000002400 */
[----:B0-----:R-:W-:-:S07]  /*9420*/  FMNMX.FTZ R5, R21, R156, !PT ;  /* 0x0000009c15057209 */ /* 0x001fce0007810000 */
        /* <DEDUP_REMOVED lines=17> */
[----:B0-----:R-:W-:Y:S01]  /*9540*/  FMNMX.FTZ R162, R165, R156, !PT ;  /* 0x0000009ca5a27209 */ /* 0x001fe20007810000 */
[----:B------:R-:W-:Y:S01]  /*9550*/  FMUL.FTZ R156, R163, UR24 ;  /* 0x00000018a39c7c20 */ /* 0x000fe20008410000 */
[----:B------:R-:W-:Y:S01]  /*9560*/  FMUL.FTZ R163, R170, UR24 ;  /* 0x00000018aaa37c20 */ /* 0x000fe20008410000 */
[----:B------:R-:W-:-:S04]  /*9570*/  FMUL.FTZ R170, R174, UR24 ;  /* 0x00000018aeaa7c20 */ /* 0x000fc80008410000 */
[----:B------:R-:W0:Y:S01]  /*9580*/  MUFU.TANH R168, R168 ;  /* 0x000000a800a87308 */ /* 0x000e220000002400 */
[----:B--2---:R-:W-:Y:S01]  /*9590*/  FMNMX.FTZ R5, R169, R162, !PT ;  /* 0x000000a2a9057209 */ /* 0x004fe20007810000 */
[----:B------:R-:W-:Y:S01]  /*95a0*/  FMUL.FTZ R162, R167, UR24 ;  /* 0x00000018a7a27c20 */ /* 0x000fe20008410000 */
[----:B------:R-:W-:-:S05]  /*95b0*/  FMUL.FTZ R167, R179, UR24 ;  /* 0x00000018b3a77c20 */ /* 0x000fca0008410000 */
[----:B------:R-:W2:Y:S01]  /*95c0*/  MUFU.TANH R10, R10 ;  /* 0x0000000a000a7308 */ /* 0x000ea20000002400 */
[----:B---3--:R-:W-:-:S07]  /*95d0*/  FMNMX.FTZ R5, R172, R5, !PT ;  /* 0x00000005ac057209 */ /* 0x008fce0007810000 */
[----:B------:R-:W3:Y:S01]  /*95e0*/  MUFU.TANH R11, R11 ;  /* 0x0000000b000b7308 */ /* 0x000ee20000002400 */
[----:B0-----:R-:W-:-:S05]  /*95f0*/  FMNMX.FTZ R5, R168, R5, !PT ;  /* 0x00000005a8057209 */ /* 0x001fca0007810000 */
[----:B------:R-:W0:Y:S02]  /*9600*/  SHFL.BFLY PT, R176, R5, 0x2, 0x1f ;  /* 0x0c401f0005b07f89 */ /* 0x000e2400000e0000 */
[----:B------:R-:W4:Y:S01]  /*9610*/  MUFU.TANH R12, R12 ;  /* 0x0000000c000c7308 */ /* 0x000f220000002400 */
[----:B--2---:R-:W-:-:S07]  /*9620*/  FMNMX.FTZ R174, R10, R9, !PT ;  /* 0x000000090aae7209 */ /* 0x004fce0007810000 */
[----:B------:R-:W2:Y:S08]  /*9630*/  MUFU.TANH R13, R13 ;  /* 0x0000000d000d7308 */ /* 0x000eb00000002400 */
[----:B------:R-:W5:Y:S01]  /*9640*/  MUFU.TANH R153, R153 ;  /* 0x0000009900997308 */ /* 0x000f620000002400 */
[----:B0-----:R-:W-:-:S07]  /*9650*/  FMNMX.FTZ R180, R5, R176, !PT ;  /* 0x000000b005b47209 */ /* 0x001fce0007810000 */
[----:B------:R-:W0:Y:S01]  /*9660*/  MUFU.TANH R156, R156 ;  /* 0x0000009c009c7308 */ /* 0x000e220000002400 */
[----:B---3--:R-:W-:Y:S01]  /*9670*/  FMNMX.FTZ R5, R11, R174, !PT ;  /* 0x000000ae0b057209 */ /* 0x008fe20007810000 */
[----:B------:R-:W-:Y:S01]  /*9680*/  FMUL.FTZ R174, R182, UR24 ;  /* 0x00000018b6ae7c20 */ /* 0x000fe20008410000 */
[----:B------:R-:W3:Y:S02]  /*9690*/  SHFL.BFLY PT, R181, R180, 0x1, 0x1f ;  /* 0x0c201f00b4b57f89 */ /* 0x000ee400000e0000 */
[----:B----4-:R-:W-:-:S03]  /*96a0*/  FMNMX.FTZ R176, R12, R5, !PT ;  /* 0x000000050cb07209 */ /* 0x010fc60007810000 */
[----:B------:R-:W4:Y:S01]  /*96b0*/  MUFU.TANH R159, R159 ;  /* 0x0000009f009f7308 */ /* 0x000f220000002400 */
[----:B--2---:R-:W-:-:S04]  /*96c0*/  FMNMX.FTZ R176, R13, R176, !PT ;  /* 0x000000b00db07209 */ /* 0x004fc80007810000 */
[----:B-----5:R-:W-:-:S03]  /*96d0*/  FMNMX.FTZ R177, R153, R176, !PT ;  /* 0x000000b099b17209 */ /* 0x020fc60007810000 */
[----:B------:R-:W2:Y:S01]  /*96e0*/  MUFU.TANH R162, R162 ;  /* 0x000000a200a27308 */ /* 0x000ea20000002400 */
[----:B0-----:R-:W-:-:S07]  /*96f0*/  FMNMX.FTZ R176, R156, R177, !PT ;  /* 0x000000b19cb07209 */ /* 0x001fce0007810000 */
[----:B------:R-:W0:Y:S01]  /*9700*/  MUFU.TANH R163, R163 ;  /* 0x000000a300a37308 */ /* 0x000e220000002400 */
[----:B----4-:R-:W-:Y:S02]  /*9710*/  FMNMX.FTZ R177, R159, R176, !PT ;  /* 0x000000b09fb17209 */ /* 0x010fe40007810000 */
[----:B---3--:R-:W-:-:S05]  /*9720*/  FMNMX.FTZ R5, R180, R181, !PT ;  /* 0x000000b5b4057209 */ /* 0x008fca0007810000 */
[----:B------:R-:W3:Y:S01]  /*9730*/  MUFU.TANH R166, R166 ;  /* 0x000000a600a67308 */ /* 0x000ee20000002400 */
[----:B--2---:R-:W-:Y:S01]  /*9740*/  FMNMX.FTZ R176, R162, R177, !PT ;  /* 0x000000b1a2b07209 */ /* 0x004fe20007810000 */
[C---:B------:R-:W-:Y:S01]  /*9750*/  FMUL.FTZ R179, R5.reuse, UR10 ;  /* 0x0000000a05b37c20 */ /* 0x040fe20008410000 */
[----:B------:R-:W-:-:S03]  /*9760*/  FADD.FTZ R14, -R5, R14 ;  /* 0x0000000e050e7221 */ /* 0x000fc60000010100 */
[--C-:B------:R-:W-:Y:S01]  /*9770*/  FFMA.FTZ R178, R6, UR10, -R179.reuse ;  /* 0x0000000a06b27c23 */ /* 0x100fe200080108b3 */
[----:B------:R-:W-:Y:S01]  /*9780*/  FMUL.FTZ R14, R14, UR10 ;  /* 0x0000000a0e0e7c20 */ /* 0x000fe20008410000 */
[----:B------:R-:W2:Y:S01]  /*9790*/  MUFU.TANH R170, R170 ;  /* 0x000000aa00aa7308 */ /* 0x000ea20000002400 */
        /* <DEDUP_REMOVED lines=16> */
[----:B--2---:R-:W-:Y:S01]  /*98a0*/  FMNMX.FTZ R176, R170, R177, !PT ;  /* 0x000000b1aab07209 */ /* 0x004fe20007810000 */
[----:B------:R-:W-:-:S06]  /*98b0*/  FFMA.FTZ R168, R168, UR10, -R179 ;  /* 0x0000000aa8a87c23 */ /* 0x000fcc00080108b3 */
[----:B------:R-:W2:Y:S01]  /*98c0*/  MUFU.TANH R167, R167 ;  /* 0x000000a700a77308 */ /* 0x000ea20000002400 */
[----:B0-----:R-:W-:-:S07]  /*98d0*/  FMNMX.FTZ R6, R173, R176, !PT ;  /* 0x000000b0ad067209 */ /* 0x001fce0007810000 */
[----:B------:R-:W0:Y:S01]  /*98e0*/  MUFU.TANH R174, R174 ;  /* 0x000000ae00ae7308 */ /* 0x000e220000002400 */
[----:B---3--:R-:W-:-:S07]  /*98f0*/  FMNMX.FTZ R6, R171, R6, !PT ;  /* 0x00000006ab067209 */ /* 0x008fce0007810000 */
[----:B------:R-:W3:Y:S01]  /*9900*/  MUFU.TANH R175, R175 ;  /* 0x000000af00af7308 */ /* 0x000ee20000002400 */
[----:B--2---:R-:W-:-:S07]  /*9910*/  FMNMX.FTZ R177, R167, R6, !PT ;  /* 0x00000006a7b17209 */ /* 0x004fce0007810000 */
[----:B------:R2:W-:Y:S01]  /*9920*/  MUFU.EX2 R176, R178 ;  /* 0x000000b200b07308 */ /* 0x0005e20000000800 */
[----:B0-----:R-:W-:Y:S01]  /*9930*/  FMNMX.FTZ R6, R174, R177, !PT ;  /* 0x000000b1ae067209 */ /* 0x001fe20007810000 */
[----:B------:R-:W-:-:S06]  /*9940*/  FFMA.FTZ R177, R152, UR10, -R179 ;  /* 0x0000000a98b17c23 */ /* 0x000fcc00080108b3 */
[----:B------:R-:W0:Y:S01]  /*9950*/  MUFU.EX2 R14, R14 ;  /* 0x0000000e000e7308 */ /* 0x000e220000000800 */
[----:B---3--:R-:W-:Y:S01]  /*9960*/  FMNMX.FTZ R6, R175, R6, !PT ;  /* 0x00000006af067209 */ /* 0x008fe20007810000 */
[----:B--2---:R-:W-:-:S04]  /*9970*/  FFMA.FTZ R178, R154, UR10, -R179 ;  /* 0x0000000a9ab27c23 */ /* 0x004fc800080108b3 */
[----:B------:R-:W2:Y:S02]  /*9980*/  SHFL.BFLY PT, R181, R6, 0x2, 0x1f ;  /* 0x0c401f0006b57f89 */ /* 0x000ea400000e0000 */
[----:B------:R-:W3:Y:S08]  /*9990*/  MUFU.EX2 R15, R15 ;  /* 0x0000000f000f7308 */ /* 0x000ef00000000800 */
[----:B------:R-:W4:Y:S01]  /*99a0*/  MUFU.EX2 R20, R20 ;  /* 0x0000001400147308 */ /* 0x000f220000000800 */
[-C--:B0-----:R-:W-:Y:S01]  /*99b0*/  FMUL.FTZ R24, R24, R14.reuse ;  /* 0x0000000e18187220 */ /* 0x081fe20000410000 */
        /* <DEDUP_REMOVED lines=12> */
[----:B--2---:R-:W-:Y:S01]  /*9a80*/  FMNMX.FTZ R181, R6, R181, !PT ;  /* 0x000000b506b57209 */ /* 0x004fe20007810000 */
        /* <DEDUP_REMOVED lines=33> */
[C---:B------:R-:W-:Y:S01]  /*9ca0*/  FMUL.FTZ R154, R6.reuse, UR10 ;  /* 0x0000000a069a7c20 */ /* 0x040fe20008410000 */
[----:B------:R-:W-:Y:S01]  /*9cb0*/  FADD.FTZ R9, -R6, R9 ;  /* 0x0000000906097221 */ /* 0x000fe20000010100 */
[----:B------:R-:W-:Y:S01]  /*9cc0*/  MUFU.EX2 R157, R157 ;  /* 0x0000009d009d7308 */ /* 0x000fe20000000800 */
[----:B------:R-:W-:Y:S01]  /*9cd0*/  FMUL.FTZ R97, R97, R14 ;  /* 0x0000000e61617220 */ /* 0x000fe20000410000 */
[--C-:B------:R-:W-:Y:S01]  /*9ce0*/  FFMA.FTZ R172, R153, UR10, -R154.reuse ;  /* 0x0000000a99ac7c23 */ /* 0x100fe2000801089a */
[----:B------:R-:W-:Y:S01]  /*9cf0*/  FMUL.FTZ R9, R9, UR10 ;  /* 0x0000000a09097c20 */ /* 0x000fe20008410000 */
[----:B------:R-:W-:Y:S01]  /*9d00*/  FFMA.FTZ R10, R10, UR10, -R154 ;  /* 0x0000000a0a0a7c23 */ /* 0x000fe2000801089a */
[----:B------:R-:W-:-:S02]  /*9d10*/  IMAD.MOV R153, RZ, RZ, -R17 ;  /* 0x000000ffff997224 */ /* 0x000fc400078e0a11 */
[--C-:B------:R-:W-:Y:S01]  /*9d20*/  FFMA.FTZ R11, R11, UR10, -R154.reuse ;  /* 0x0000000a0b0b7c23 */ /* 0x100fe2000801089a */
[--C-:B------:R-:W-:Y:S01]  /*9d30*/  FFMA.FTZ R181, R170, UR10, -R154.reuse ;  /* 0x0000000aaab57c23 */ /* 0x100fe2000801089a */
[----:B------:R-:W-:Y:S01]  /*9d40*/  IMAD.U32 R170, RZ, RZ, UR25 ;  /* 0x00000019ffaa7e24 */ /* 0x000fe2000f8e00ff */
[----:B------:R-:W-:Y:S01]  /*9d50*/  MUFU.EX2 R9, R9 ;  /* 0x0000000900097308 */ /* 0x000fe20000000800 */
[----:B------:R-:W-:Y:S01]  /*9d60*/  ISETP.NE.AND P3, PT, R2, R153, PT ;  /* 0x000000990200720c */ /* 0x000fe20003f65270 */
[--C-:B------:R-:W-:Y:S01]  /*9d70*/  FFMA.FTZ R12, R12, UR10, -R154.reuse ;  /* 0x0000000a0c0c7c23 */ /* 0x100fe2000801089a */
[----:B------:R-:W-:Y:S02]  /*9d80*/  @!P1 VIADD R152, R170, 0x28c40 ;  /* 0x00028c40aa989836 */ /* 0x000fe40000000000 */
[--C-:B------:R-:W-:Y:S01]  /*9d90*/  FFMA.FTZ R13, R13, UR10, -R154.reuse ;  /* 0x0000000a0d0d7c23 */ /* 0x100fe2000801089a */
[----:B------:R-:W-:Y:S02]  /*9da0*/  IMAD.U32 R153, RZ, RZ, UR23 ;  /* 0x00000017ff997e24 */ /* 0x000fe4000f8e00ff */
[--C-:B------:R-:W-:Y:S01]  /*9db0*/  FFMA.FTZ R179, R156, UR10, -R154.reuse ;  /* 0x0000000a9cb37c23 */ /* 0x100fe2000801089a */
[----:B------:R-:W-:Y:S01]  /*9dc0*/  FFMA.FTZ R159, R159, UR10, -R154 ;  /* 0x0000000a9f9f7c23 */ /* 0x000fe2000801089a */
[----:B------:R-:W0:Y:S01]  /*9dd0*/  MUFU.EX2 R10, R10 ;  /* 0x0000000a000a7308 */ /* 0x000e220000000800 */
[----:B------:R-:W-:Y:S01]  /*9de0*/  @!P1 PRMT R152, RZ, 0x654, R152 ;  /* 0x00000654ff989816 */ /* 0x000fe20000000098 */
[--C-:B------:R-:W-:Y:S01]  /*9df0*/  FFMA.FTZ R206, R162, UR10, -R154.reuse ;  /* 0x0000000aa2ce7c23 */ /* 0x100fe2000801089a */
[--C-:B------:R-:W-:Y:S01]  /*9e00*/  FFMA.FTZ R163, R163, UR10, -R154.reuse ;  /* 0x0000000aa3a37c23 */ /* 0x100fe2000801089a */
[----:B------:R-:W-:Y:S01]  /*9e10*/  FFMA.FTZ R208, R166, UR10, -R154 ;  /* 0x0000000aa6d07c23 */ /* 0x000fe2000801089a */
[----:B------:R4:W-:Y:S01]  /*9e20*/  @!P1 SYNCS.ARRIVE.TRANS64.RED.A1T0 RZ, [R152+URZ], RZ ;  /* 0x000000ff98ff99a7 */ /* 0x0009e2000810043f */
[----:B------:R-:W-:-:S02]  /*9e30*/  @!P3 IMAD R153, R153, 0x40, R16 ;  /* 0x000000409999b824 */ /* 0x000fc400078e0210 */
[--C-:B------:R-:W-:Y:S01]  /*9e40*/  FFMA.FTZ R210, R173, UR10, -R154.reuse ;  /* 0x0000000aadd27c23 */ /* 0x100fe2000801089a */
[----:B------:R-:W2:Y:S01]  /*9e50*/  MUFU.EX2 R11, R11 ;  /* 0x0000000b000b7308 */ /* 0x000ea20000000800 */
[--C-:B------:R-:W-:Y:S01]  /*9e60*/  FFMA.FTZ R171, R171, UR10, -R154.reuse ;  /* 0x0000000aabab7c23 */ /* 0x100fe2000801089a */
[----:B------:R-:W-:Y:S01]  /*9e70*/  FFMA.FTZ R167, R167, UR10, -R154 ;  /* 0x0000000aa7a77c23 */ /* 0x000fe2000801089a */
[----:B------:R-:W-:Y:S01]  /*9e80*/  @!P3 LEA R153, R153, UR46, 0x2 ;  /* 0x0000002e9999bc11 */ /* 0x000fe2000f8e10ff */
[-C--:B------:R-:W-:Y:S01]  /*9e90*/  FMUL.FTZ R100, R100, R14.reuse ;  /* 0x0000000e64647220 */ /* 0x080fe20000410000 */
[----:B----4-:R-:W-:Y:S01]  /*9ea0*/  FADD.FTZ R152, R20, R3 ;  /* 0x0000000314987221 */ /* 0x010fe20000010000 */
[-C--:B------:R-:W-:Y:S01]  /*9eb0*/  FMUL.FTZ R101, R101, R14.reuse ;  /* 0x0000000e65657220 */ /* 0x080fe20000410000 */
[----:B------:R-:W-:Y:S01]  /*9ec0*/  FMUL.FTZ R104, R104, R14 ;  /* 0x0000000e68687220 */ /* 0x000fe20000410000 */
[----:B------:R-:W3:Y:S01]  /*9ed0*/  MUFU.EX2 R12, R12 ;  /* 0x0000000c000c7308 */ /* 0x000ee20000000800 */
[----:B0-----:R-:W-:Y:S01]  /*9ee0*/  FFMA.FTZ R4, R9, R4, R10 ;  /* 0x0000000409047223 */ /* 0x001fe2000001000a */
[----:B------:R-:W-:Y:S01]  /*9ef0*/  FADD.FTZ R152, R21, R152 ;  /* 0x0000009815987221 */ /* 0x000fe20000010000 */
[----:B------:R-:W-:Y:S01]  /*9f00*/  @!P3 STS [R153+0x28800], R14 ;  /* 0x0288000e9900b388 */ /* 0x000fe20000000800 */
[-C--:B------:R-:W-:Y:S01]  /*9f10*/  FMUL.FTZ R105, R105, R14.reuse ;  /* 0x0000000e69697220 */ /* 0x080fe20000410000 */
[-C--:B------:R-:W-:Y:S01]  /*9f20*/  FMUL.FTZ R108, R108, R14.reuse ;  /* 0x0000000e6c6c7220 */ /* 0x080fe20000410000 */
        /* <DEDUP_REMOVED lines=12> */
[----:B---3--:R-:W-:Y:S01]  /*9ff0*/  FADD.FTZ R4, R12, R3 ;  /* 0x000000030c047221 */ /* 0x008fe20000010000 */
[-C--:B------:R-:W-:Y:S01]  /*a000*/  FMUL.FTZ R124, R124, R14.reuse ;  /* 0x0000000e7c7c7220 */ /* 0x080fe20000410000 */
[-C--:B------:R-:W-:Y:S01]  /*a010*/  FMUL.FTZ R125, R125, R14.reuse ;  /* 0x0000000e7d7d7220 */ /* 0x080fe20000410000 */
[----:B------:R-:W-:Y:S01]  /*a020*/  FADD.FTZ R152, R178, R153 ;  /* 0x00000099b2987221 */ /* 0x000fe20000010000 */
[-C--:B------:R-:W-:Y:S01]  /*a030*/  FMUL.FTZ R128, R128, R14.reuse ;  /* 0x0000000e80807220 */ /* 0x080fe20000410000 */
[-C--:B------:R-:W-:Y:S01]  /*a040*/  FMUL.FTZ R129, R129, R14.reuse ;  /* 0x0000000e81817220 */ /* 0x080fe20000410000 */
[----:B------:R-:W0:Y:S01]  /*a050*/  MUFU.EX2 R179, R179 ;  /* 0x000000b300b37308 */ /* 0x000e220000000800 */
        /* <DEDUP_REMOVED lines=16> */
[----:B0-----:R-:W-:Y:S01]  /*a160*/  FADD.FTZ R4, R179, R4 ;  /* 0x00000004b3047221 */ /* 0x001fe20000010000 */
[----:B------:R-:W-:Y:S01]  /*a170*/  FMUL.FTZ R149, R149, R14 ;  /* 0x0000000e95957220 */ /* 0x000fe20000410000 */
[--C-:B------:R-:W-:Y:S01]  /*a180*/  FFMA.FTZ R162, R174, UR10, -R154.reuse ;  /* 0x0000000aaea27c23 */ /* 0x100fe2000801089a */
[----:B------:R-:W-:Y:S01]  /*a190*/  FFMA.FTZ R175, R175, UR10, -R154 ;  /* 0x0000000aafaf7c23 */ /* 0x000fe2000801089a */
[----:B------:R-:W-:Y:S01]  /*a1a0*/  F2FP.F16.F32.PACK_AB R154, R21, R20 ;  /* 0x00000014159a723e */ /* 0x000fe200000000ff */
[----:B------:R-:W-:Y:S01]  /*a1b0*/  FMUL.FTZ R26, R26, R9 ;  /* 0x000000091a1a7220 */ /* 0x000fe20000410000 */
[----:B------:R-:W-:Y:S01]  /*a1c0*/  F2FP.F16.F32.PACK_AB R158, R180, R155 ;  /* 0x0000009bb49e723e */ /* 0x000fe200000000ff */
[----:B------:R-:W0:Y:S01]  /*a1d0*/  MUFU.EX2 R206, R206 ;  /* 0x000000ce00ce7308 */ /* 0x000e220000000800 */
        /* <DEDUP_REMOVED lines=16> */
[C---:B0-----:R-:W-:Y:S01]  /*a2e0*/  FADD.FTZ R4, R206.reuse, R3 ;  /* 0x00000003ce047221 */ /* 0x041fe20000010000 */
[----:B------:R-:W-:Y:S01]  /*a2f0*/  F2FP.F16.F32.PACK_AB R159, R206, R159 ;  /* 0x0000009fce9f723e */ /* 0x000fe200000000ff */
[-C--:B------:R-:W-:Y:S01]  /*a300*/  FMUL.FTZ R43, R43, R9.reuse ;  /* 0x000000092b2b7220 */ /* 0x080fe20000410000 */
[-C--:B------:R-:W-:Y:S01]  /*a310*/  FMUL.FTZ R46, R46, R9.reuse ;  /* 0x000000092e2e7220 */ /* 0x080fe20000410000 */
[-C--:B------:R-:W-:Y:S01]  /*a320*/  FMUL.FTZ R47, R47, R9.reuse ;  /* 0x000000092f2f7220 */ /* 0x080fe20000410000 */
[-C--:B------:R-:W-:Y:S01]  /*a330*/  FMUL.FTZ R50, R50, R9.reuse ;  /* 0x0000000932327220 */ /* 0x080fe20000410000 */
[----:B------:R-:W-:Y:S01]  /*a340*/  FMUL.FTZ R51, R51, R9 ;  /* 0x0000000933337220 */ /* 0x000fe20000410000 */
[----:B------:R-:W0:Y:S01]  /*a350*/  MUFU.EX2 R164, R164 ;  /* 0x000000a400a47308 */ /* 0x000e220000000800 */
        /* <DEDUP_REMOVED lines=17> */
[----:B------:R-:W-:Y:S01]  /*a470*/  F2FP.F16.F32.PACK_AB R153, R11, R10 ;  /* 0x0000000a0b99723e */ /* 0x000fe200000000ff */
        /* <DEDUP_REMOVED lines=56> */
[----:B--2---:R-:W-:-:S02]  /*a800*/  F2FP.F16.F32.PACK_AB R162, R164, R161 ;  /* 0x000000a1a4a2723e */ /* 0x004fc400000000ff */
[----:B------:R-:W-:Y:S02]  /*a810*/  F2FP.F16.F32.PACK_AB R161, R208, R163 ;  /* 0x000000a3d0a1723e */ /* 0x000fe400000000ff */
        /* <DEDUP_REMOVED lines=15> */
.L_x_5633:
[----:B------:R2:W3:Y:S01]  /*a910*/  SYNCS.PHASECHK.TRANS64.TRYWAIT P3, [UR25+0x28c50], R7 ;  /* 0x028c5007ff0075a7 */ /* 0x0004e20008060159 */
[----:B------:R-:W-:Y:S05]  /*a920*/  @!P0 BRA `(.L_x_5634) ;  /* 0x0000000000048947 */ /* 0x000fea0003800000 */
[----:B------:R-:W-:Y:S01]  /*a930*/  BPT.TRAP 0x1 ;  /* 0x000000040000795c */ /* 0x000fe20000300000 */
.L_x_5634:
[----:B---3--:R-:W-:Y:S05]  /*a940*/  @P3 BRA `(.L_x_5635) ;  /* 0x0000000000083947 */ /* 0x008fea0003800000 */
[----:B------:R-:W3:Y:S02]  /*a950*/  SYNCS.PHASECHK.TRANS64.TRYWAIT P3, [UR25+0x28c50], R7 ;  /* 0x028c5007ff0075a7 */ /* 0x000ee40008060159 */
[----:B---3--:R-:W-:Y:S05]  /*a960*/  @!P3 BRA `(.L_x_5636) ;  /* 0x000000d80048b947 */ /* 0x008fea0003800000 */
.L_x_5635:
        /* <DEDUP_REMOVED lines=39> */
[----:B-12---:R-:W-:-:S07]  /*abe0*/  IMAD.MOV.U32 R7, RZ, RZ, R8 ;  /* 0x000000ffff077224 */ /* 0x006fce00078e0008 */
.L_x_5628:
[----:B------:R-:W-:-:S13]  /*abf0*/  ISETP.GE.AND P2, PT, R7, UR48, PT ;  /* 0x0000003007007c0c */ /* 0x000fda000bf46270 */
[----:B------:R-:W-:Y:S05]  /*ac00*/  @!P2 BRA `(.L_x_5638) ;  /* 0x0000002400dca947 */ /* 0x000fea0003800000 */
[----:B------:R-:W-:Y:S01]  /*ac10*/  IMAD.MOV.U32 R12, RZ, RZ, R6 ;  /* 0x000000ffff0c7224 */ /* 0x000fe200078e0006 */
[----:B------:R-:W-:Y:S01]  /*ac20*/  UMOV UR22, UR37 ;  /* 0x0000002500167c82 */ /* 0x000fe20008000000 */
[----:B------:R-:W-:Y:S01]  /*ac30*/  IMAD.MOV.U32 R9, RZ, RZ, R5 ;  /* 0x000000ffff097224 */ /* 0x000fe200078e0005 */
[----:B------:R-:W-:Y:S01]  /*ac40*/  ULDC UR23, c[0x0][0x9e4] ;  /* 0x0002790000177ab9 */ /* 0x000fe20000000800 */
[----:B------:R-:W-:Y:S01]  /*ac50*/  ULDC UR24, c[0x0][0x9d8] ;  /* 0x0002760000187ab9 */ /* 0x000fe20000000800 */
[----:B------:R-:W-:Y:S01]  /*ac60*/  ULDC UR21, c[0x0][0x988] ;  /* 0x0002620000157ab9 */ /* 0x000fe20000000800 */
[----:B------:R-:W-:-:S05]  /*ac70*/  ULDC UR25, c[0x0][0x9e0] ;  /* 0x0002780000197ab9 */ /* 0x000fca0000000800 */
.L_x_5655:
[----:B------:R-:W-:-:S04]  /*ac80*/  UIADD3 UR37, UR22, 0x1, URZ ;  /* 0x0000000116257890 */ /* 0x000fc8000fffe03f */
[----:B------:R-:W-:-:S04]  /*ac90*/  UISETP.NE.AND UP1, UPT, UR37, 0x2, UPT ;  /* 0x000000022500788c */ /* 0x000fc8000bf25270 */
[----:B------:R-:W-:Y:S02]  /*aca0*/  USEL UR6, URZ, 0x1, UP1 ;  /* 0x000000013f067887 */ /* 0x000fe40008800000 */
[----:B------:R-:W-:Y:S02]  /*acb0*/  USEL UR37, UR37, URZ, UP1 ;  /* 0x0000003f25257287 */ /* 0x000fe40008800000 */
[----:B------:R-:W-:Y:S01]  /*acc0*/  ULOP3.LUT UR38, UR38, UR6, URZ, 0x3c, !UPT ;  /* 0x0000000626267292 */ /* 0x000fe2000f8e3c3f */
[----:B0---4-:R-:W-:Y:S11]  /*acd0*/  @!P0 BRA `(.L_x_5639) ;  /* 0x0000000000048947 */ /* 0x011ff60003800000 */
[----:B------:R-:W-:Y:S01]  /*ace0*/  BPT.TRAP 0x1 ;  /* 0x000000040000795c */ /* 0x000fe20000300000 */
.L_x_5639:
[----:B------:R-:W-:Y:S01]  /*acf0*/  ULEA UR26, UR37, UR46, 0x3 ;  /* 0x0000002e251a7291 */ /* 0x000fe2000f8e183f */
[----:B-1----:R-:W-:-:S05]  /*ad00*/  IMAD.U32 R8, RZ, RZ, UR38 ;  /* 0x00000026ff087e24 */ /* 0x002fca000f8e00ff */
[----:B------:R-:W-:-:S04]  /*ad10*/  SHF.L.U32 R8, R8, 0x1f, RZ ;  /* 0x0000001f08087819 */ /* 0x000fc800000006ff */
[----:B------:R1:W4:Y:S01]  /*ad20*/  SYNCS.PHASECHK.TRANS64.TRYWAIT P2, [UR26+0x28c30], R8 ;  /* 0x028c3008ff0075a7 */ /* 0x000322000804015a */
[----:B------:R-:W-:Y:S05]  /*ad30*/  @!P0 BRA `(.L_x_5640) ;  /* 0x0000000000048947 */ /* 0x000fea0003800000 */
[----:B------:R-:W-:Y:S01]  /*ad40*/  BPT.TRAP 0x1 ;  /* 0x000000040000795c */ /* 0x000fe20000300000 */
.L_x_5640:
[----:B----4-:R-:W-:Y:S05]  /*ad50*/  @P2 BRA `(.L_x_5641) ;  /* 0x0000000000082947 */ /* 0x010fea0003800000 */
[----:B------:R-:W4:Y:S02]  /*ad60*/  SYNCS.PHASECHK.TRANS64.TRYWAIT P2, [UR26+0x28c30], R8 ;  /* 0x028c3008ff0075a7 */ /* 0x000f24000804015a */
[----:B----4-:R-:W-:Y:S05]  /*ad70*/  @!P2 BRA `(.L_x_5642) ;  /* 0x000000d40058a947 */ /* 0x010fea0003800000 */
.L_x_5641:
[----:B------:R-:W-:Y:S01]  /*ad80*/  R2UR UR18, R0 ;  /* 0x00000000001272ca */ /* 0x000fe200000e0000 */
[----:B0--3--:R-:W-:Y:S01]  /*ad90*/  WARPGROUP.ARRIVE ;  /* 0x00000000000079c5 */ /* 0x009fe20000000000 */
[----:B------:R-:W-:Y:S01]  /*ada0*/  UMOV UR19, 0x40000040 ;  /* 0x4000004000137882 */ /* 0x000fe20000000000 */
[----:B------:R-:W-:Y:S01]  /*adb0*/  UMOV UR7, 0x40000040 ;  /* 0x4000004000077882 */ /* 0x000fe20000000000 */
[----:B------:R-:W-:Y:S01]  /*adc0*/  UMOV UR11, 0x40000040 ;  /* 0x40000040000b7882 */ /* 0x000fe20000000000 */
[----:B------:R-:W-:Y:S01]  /*add0*/  UMOV UR15, 0x40000040 ;  /* 0x40000040000f7882 */ /* 0x000fe20000000000 */
[----:B------:R-:W-:Y:S01]  /*ade0*/  PLOP3.LUT P2, PT, PT, PT, UP0, 0x80, 0x0 ;  /* 0x000000000000781c */ /* 0x000fe20003f4f008 */
[----:B--2---:R-:W-:Y:S02]  /*adf0*/  IMAD.U32 R21, RZ, RZ, UR26 ;  /* 0x0000001aff157e24 */ /* 0x004fe4000f8e00ff */
        /* <DEDUP_REMOVED lines=25> */
[----:B----4-:R-:W-:Y:S01]  /*af90*/  FMUL.FTZ R5, R152, UR24 ;  /* 0x0000001898057c20 */ /* 0x010fe20008410000 */
        /* <DEDUP_REMOVED lines=39> */
[--C-:B0-----:R-:W-:Y:S02]  /*b210*/  IMAD.IADD R180, R182, 0x1, R167.reuse ;  /* 0x00000001b6b47824 */ /* 0x101fe400078e02a7 */
[----:B------:R-:W-:Y:S01]  /*b220*/  IMAD.IADD R181, R183, 0x1, R167 ;  /* 0x00000001b7b57824 */ /* 0x000fe200078e02a7 */
        /* <DEDUP_REMOVED lines=29> */
[----:B--234-:R-:W-:Y:S05]  /*b400*/  @!P6 BRA `(.L_x_5643) ;  /* 0x00000000005ce947 */ /* 0x01cfea0003800000 */
        /* <DEDUP_REMOVED lines=13> */
.L_x_5645:
[----:B------:R-:W-:-:S05]  /*b4e0*/  IMAD.U32 R170, RZ, RZ, UR23 ;  /* 0x00000017ffaa7e24 */ /* 0x000fca000f8e00ff */
[----:B------:R-:W-:-:S13]  /*b4f0*/  ISETP.NE.AND P2, PT, R170, 0x1, PT ;  /* 0x00000001aa00780c */ /* 0x000fda0003f45270 */
[----:B------:R-:W2:Y:S02]  /*b500*/  @P2 LDC.64 R10, c[0x0][0x9e8] ;  /* 0x00027a00ff0a2b82 */ /* 0x000ea40000000a00 */
[----:B--2---:R-:W-:-:S05]  /*b510*/  @P2 IMAD.HI.U32 R10, R167, R10, RZ ;  /* 0x0000000aa70a2227 */ /* 0x004fca00078e00ff */
[----:B------:R-:W-:-:S07]  /*b520*/  @P2 SHF.R.U32.HI R167, RZ, R11, R10 ;  /* 0x0000000bffa72219 */ /* 0x000fce000001160a */
.L_x_5646:
[----:B------:R-:W-:Y:S05]  /*b530*/  BSYNC B0 ;  /* 0x0000000000007941 */ /* 0x000fea0003800000 */
.L_x_5644:
[----:B------:R-:W-:-:S04]  /*b540*/  IMAD R167, R167, R170, -R175 ;  /* 0x000000aaa7a77224 */ /* 0x000fc800078e0aaf */
[----:B------:R-:W-:-:S05]  /*b550*/  IMAD.IADD R167, R167, 0x1, -R2 ;  /* 0x00000001a7a77824 */ /* 0x000fca00078e0a02 */
[----:B------:R-:W-:Y:S02]  /*b560*/  VIADDMNMX R180, R167, R170, R180, PT ;  /* 0x000000aaa7b47246 */ /* 0x000fe400038001b4 */
[----:B------:R-:W-:-:S07]  /*b570*/  VIMNMX R181, R181, R167, !PT ;  /* 0x000000a7b5b57248 */ /* 0x000fce0007fe0100 */
.L_x_5643:
[----:B------:R-:W-:-:S04]  /*b580*/  ISETP.GT.AND P2, PT, R7, -0x1, PT ;  /* 0xffffffff0700780c */ /* 0x000fc80003f44270 */
[C---:B------:R-:W-:Y:S02]  /*b590*/  ISETP.GT.AND P3, PT, R181.reuse, RZ, P2 ;  /* 0x000000ffb500720c */ /* 0x040fe40001764270 */
[C---:B------:R-:W-:Y:S02]  /*b5a0*/  ISETP.GT.AND P5, PT, R181.reuse, 0x1, P2 ;  /* 0x00000001b500780c */ /* 0x040fe400017a4270 */
[C---:B------:R-:W-:Y:S02]  /*b5b0*/  ISETP.LT.OR P4, PT, R180.reuse, 0x1, P3 ;  /* 0x00000001b400780c */ /* 0x040fe40001f81670 */
[----:B------:R-:W-:Y:S02]  /*b5c0*/  ISETP.GT.AND P3, PT, R181, 0x8, P2 ;  /* 0x00000008b500780c */ /* 0x000fe40001764270 */
[----:B------:R-:W-:Y:S02]  /*b5d0*/  FSEL R176, R5, -INF , !P4 ;  /* 0xff80000005b07808 */ /* 0x000fe40006000000 */
[----:B------:R-:W-:Y:S01]  /*b5e0*/  ISETP.GT.AND P4, PT, R181, 0x9, P2 ;  /* 0x00000009b500780c */ /* 0x000fe20001784270 */
[----:B------:R-:W2:Y:S01]  /*b5f0*/  SHFL.IDX PT, R5, R177, 0x1, 0x1c1f ;  /* 0x003c1f00b1057f89 */ /* 0x000ea200000e0000 */
[----:B------:R-:W-:-:S02]  /*b600*/  ISETP.LT.OR P5, PT, R180, 0x2, P5 ;  /* 0x00000002b400780c */ /* 0x000fc40002fa1670 */
[C---:B------:R-:W-:Y:S02]  /*b610*/  ISETP.LT.OR P3, PT, R180.reuse, 0x9, P3 ;  /* 0x00000009b400780c */ /* 0x040fe40001f61670 */
[----:B------:R-:W-:Y:S02]  /*b620*/  ISETP.LT.OR P4, PT, R180, 0xa, P4 ;  /* 0x0000000ab400780c */ /* 0x000fe40002781670 */
[----:B------:R-:W-:Y:S02]  /*b630*/  FSEL R205, R205, -INF , !P5 ;  /* 0xff800000cdcd7808 */ /* 0x000fe40006800000 */
[----:B0-----:R-:W-:Y:S02]  /*b640*/  FSEL R206, R206, -INF , !P3 ;  /* 0xff800000cece7808 */ /* 0x001fe40005800000 */
[----:B------:R-:W-:Y:S02]  /*b650*/  FSEL R207, R207, -INF , !P4 ;  /* 0xff800000cfcf7808 */ /* 0x000fe40006000000 */
[----:B------:R-:W-:-:S02]  /*b660*/  ISETP.GT.AND P5, PT, R181, 0x10, P2 ;  /* 0x00000010b500780c */ /* 0x000fc400017a4270 */
[C---:B------:R-:W-:Y:S02]  /*b670*/  ISETP.GT.AND P3, PT, R181.reuse, 0x11, P2 ;  /* 0x00000011b500780c */ /* 0x040fe40001764270 */
[----:B------:R-:W-:Y:S02]  /*b680*/  ISETP.GT.AND P4, PT, R181, 0x18, P2 ;  /* 0x00000018b500780c */ /* 0x000fe40001784270 */
[C---:B------:R-:W-:Y:S02]  /*b690*/  ISETP.LT.OR P5, PT, R180.reuse, 0x11, P5 ;  /* 0x00000011b400780c */ /* 0x040fe40002fa1670 */
[C---:B------:R-:W-:Y:S02]  /*b6a0*/  ISETP.LT.OR P3, PT, R180.reuse, 0x12, P3 ;  /* 0x00000012b400780c */ /* 0x040fe40001f61670 */
[----:B------:R-:W-:Y:S01]  /*b6b0*/  ISETP.LT.OR P4, PT, R180, 0x19, P4 ;  /* 0x00000019b400780c */ /* 0x000fe20002781670 */
[----:B--2---:R-:W-:Y:S01]  /*b6c0*/  IMAD.IADD R177, R183, 0x1, R5 ;  /* 0x00000001b7b17824 */ /* 0x004fe200078e0205 */
[----:B------:R-:W-:-:S02]  /*b6d0*/  FSEL R208, R208, -INF , !P5 ;  /* 0xff800000d0d07808 */ /* 0x000fc40006800000 */
[----:B------:R-:W-:Y:S02]  /*b6e0*/  FSEL R209, R209, -INF , !P3 ;  /* 0xff800000d1d17808 */ /* 0x000fe40005800000 */
[----:B------:R-:W-:Y:S02]  /*b6f0*/  FSEL R167, R163, -INF , !P4 ;  /* 0xff800000a3a77808 */ /* 0x000fe40006000000 */
        /* <DEDUP_REMOVED lines=9> */
[----:B------:R-:W-:-:S02]  /*b790*/  ISETP.GT.AND P5, PT, R181, 0x28, P2 ;  /* 0x00000028b500780c */ /* 0x000fc400017a4270 */
[C---:B------:R-:W-:Y:S02]  /*b7a0*/  ISETP.GT.AND P3, PT, R181.reuse, 0x29, P2 ;  /* 0x00000029b500780c */ /* 0x040fe40001764270 */
[----:B------:R-:W-:Y:S02]  /*b7b0*/  ISETP.GT.AND P4, PT, R181, 0x30, P2 ;  /* 0x00000030b500780c */ /* 0x000fe40001784270 */
[C---:B------:R-:W-:Y:S02]  /*b7c0*/  ISETP.LT.OR P5, PT, R180.reuse, 0x29, P5 ;  /* 0x00000029b400780c */ /* 0x040fe40002fa1670 */
[C---:B------:R-:W-:Y:S02]  /*b7d0*/  ISETP.LT.OR P3, PT, R180.reuse, 0x2a, P3 ;  /* 0x0000002ab400780c */ /* 0x040fe40001f61670 */
[----:B------:R-:W-:Y:S02]  /*b7e0*/  ISETP.LT.OR P4, PT, R180, 0x31, P4 ;  /* 0x00000031b400780c */ /* 0x000fe40002781670 */
[----:B------:R-:W-:-:S02]  /*b7f0*/  FSEL R168, R168, -INF , !P5 ;  /* 0xff800000a8a87808 */ /* 0x000fc40006800000 */
[----:B------:R-:W-:Y:S02]  /*b800*/  FSEL R169, R169, -INF , !P3 ;  /* 0xff800000a9a97808 */ /* 0x000fe40005800000 */
[----:B------:R-:W-:Y:S01]  /*b810*/  FSEL R164, R174, -INF , !P4 ;  /* 0xff800000aea47808 */ /* 0x000fe20006000000 */
[----:B------:R-:W-:Y:S01]  /*b820*/  IMAD.IADD R174, R182, 0x1, R5 ;  /* 0x00000001b6ae7824 */ /* 0x000fe200078e0205 */
        /* <DEDUP_REMOVED lines=8> */
[----:B------:R-:W-:Y:S01]  /*b8b0*/  FSEL R163, R179, -INF , !P4 ;  /* 0xff800000b3a37808 */ /* 0x000fe20006000000 */
[----:B------:R-:W-:Y:S06]  /*b8c0*/  @!P6 BRA `(.L_x_5647) ;  /* 0x00000000005ce947 */ /* 0x000fec0003800000 */
        /* <DEDUP_REMOVED lines=13> */
.L_x_5649:
[----:B------:R-:W-:-:S05]  /*b9a0*/  IMAD.U32 R178, RZ, RZ, UR23 ;  /* 0x00000017ffb27e24 */ /* 0x000fca000f8e00ff */
[----:B------:R-:W-:-:S13]  /*b9b0*/  ISETP.NE.AND P3, PT, R178, 0x1, PT ;  /* 0x00000001b200780c */ /* 0x000fda0003f65270 */
[----:B------:R-:W0:Y:S02]  /*b9c0*/  @P3 LDC.64 R10, c[0x0][0x9e8] ;  /* 0x00027a00ff0a3b82 */ /* 0x000e240000000a00 */
[----:B0-----:R-:W-:-:S05]  /*b9d0*/  @P3 IMAD.HI.U32 R10, R5, R10, RZ ;  /* 0x0000000a050a3227 */ /* 0x001fca00078e00ff */
[----:B------:R-:W-:-:S07]  /*b9e0*/  @P3 SHF.R.U32.HI R5, RZ, R11, R10 ;  /* 0x0000000bff053219 */ /* 0x000fce000001160a */
.L_x_5650:
[----:B------:R-:W-:Y:S05]  /*b9f0*/  BSYNC B0 ;  /* 0x0000000000007941 */ /* 0x000fea0003800000 */
.L_x_5648:
[----:B------:R-:W-:-:S04]  /*ba00*/  IMAD R5, R5, R178, -R175 ;  /* 0x000000b205057224 */ /* 0x000fc800078e0aaf */
[----:B------:R-:W-:-:S05]  /*ba10*/  IMAD.IADD R5, R5, 0x1, -R2 ;  /* 0x0000000105057824 */ /* 0x000fca00078e0a02 */
[----:B------:R-:W-:Y:S02]  /*ba20*/  VIADDMNMX R174, R5, R178, R174, PT ;  /* 0x000000b205ae7246 */ /* 0x000fe400038001ae */
[----:B------:R-:W-:-:S07]  /*ba30*/  VIMNMX R177, R177, R5, !PT ;  /* 0x00000005b1b17248 */ /* 0x000fce0007fe0100 */
.L_x_5647:
        /* <DEDUP_REMOVED lines=9> */
[----:B------:R-:W-:Y:S02]  /*bad0*/  ISETP.GT.AND P3, PT, R177, RZ, P2 ;  /* 0x000000ffb100720c */ /* 0x000fe40001764270 */
[----:B------:R-:W-:Y:S02]  /*bae0*/  FMNMX.FTZ R10, R208, R5, !PT ;  /* 0x00000005d00a7209 */ /* 0x000fe40007810000 */
[----:B------:R-:W-:Y:S02]  /*baf0*/  ISETP.LT.OR P3, PT, R174, 0x1, P3 ;  /* 0x00000001ae00780c */ /* 0x000fe40001f61670 */
[----:B------:R-:W-:Y:S02]  /*bb00*/  FMNMX.FTZ R10, R209, R10, !PT ;  /* 0x0000000ad10a7209 */ /* 0x000fe40007810000 */
[----:B------:R-:W-:-:S02]  /*bb10*/  ISETP.GT.AND P4, PT, R177, 0x8, P2 ;  /* 0x00000008b100780c */ /* 0x000fc40001784270 */
[----:B------:R-:W-:Y:S02]  /*bb20*/  FMNMX.FTZ R5, R167, R10, !PT ;  /* 0x0000000aa7057209 */ /* 0x000fe40007810000 */
[----:B------:R-:W-:Y:S02]  /*bb30*/  ISETP.LT.OR P4, PT, R174, 0x9, P4 ;  /* 0x00000009ae00780c */ /* 0x000fe40002781670 */
[----:B------:R-:W-:Y:S02]  /*bb40*/  FMNMX.FTZ R10, R170, R5, !PT ;  /* 0x00000005aa0a7209 */ /* 0x000fe40007810000 */
[----:B------:R-:W-:Y:S02]  /*bb50*/  ISETP.GT.AND P5, PT, R177, 0x9, P2 ;  /* 0x00000009b100780c */ /* 0x000fe400017a4270 */
[----:B------:R-:W-:Y:S02]  /*bb60*/  FMNMX.FTZ R5, R171, R10, !PT ;  /* 0x0000000aab057209 */ /* 0x000fe40007810000 */
[----:B------:R-:W-:-:S02]  /*bb70*/  FSEL R14, R14, -INF , !P4 ;  /* 0xff8000000e0e7808 */ /* 0x000fc40006000000 */
        /* <DEDUP_REMOVED lines=14> */
[C---:B------:R-:W-:Y:S01]  /*bc60*/  ISETP.GT.AND P4, PT, R177.reuse, 0x19, P2 ;  /* 0x00000019b100780c */ /* 0x040fe20001784270 */
[----:B------:R-:W0:Y:S01]  /*bc70*/  SHFL.BFLY PT, R5, R10, 0x2, 0x1f ;  /* 0x0c401f000a057f89 */ /* 0x000e2200000e0000 */
[----:B------:R-:W-:Y:S02]  /*bc80*/  FSEL R152, R152, -INF , !P5 ;  /* 0xff80000098987808 */ /* 0x000fe40006800000 */
[----:B------:R-:W-:Y:S02]  /*bc90*/  ISETP.GT.AND P5, PT, R177, 0x20, P2 ;  /* 0x00000020b100780c */ /* 0x000fe400017a4270 */
[----:B------:R-:W-:-:S02]  /*bca0*/  ISETP.LT.OR P4, PT, R174, 0x1a, P4 ;  /* 0x0000001aae00780c */ /* 0x000fc40002781670 */
[----:B------:R-:W-:Y:S02]  /*bcb0*/  ISETP.LT.OR P5, PT, R174, 0x21, P5 ;  /* 0x00000021ae00780c */ /* 0x000fe40002fa1670 */
[----:B------:R-:W-:Y:S02]  /*bcc0*/  FSEL R154, R154, -INF , !P4 ;  /* 0xff8000009a9a7808 */ /* 0x000fe40006000000 */
[----:B------:R-:W-:Y:S02]  /*bcd0*/  ISETP.GT.AND P4, PT, R177, 0x28, P2 ;  /* 0x00000028b100780c */ /* 0x000fe40001784270 */
[----:B------:R-:W-:Y:S02]  /*bce0*/  FSEL R155, R155, -INF , !P5 ;  /* 0xff8000009b9b7808 */ /* 0x000fe40006800000 */
[----:B------:R-:W-:-:S04]  /*bcf0*/  ISETP.LT.OR P4, PT, R174, 0x29, P4 ;  /* 0x00000029ae00780c */ /* 0x000fc80002781670 */
[----:B------:R-:W-:Y:S02]  /*bd00*/  FSEL R157, R157, -INF , !P4 ;  /* 0xff8000009d9d7808 */ /* 0x000fe40006000000 */
[----:B------:R-:W-:Y:S02]  /*bd10*/  ISETP.GT.AND P4, PT, R177, 0x30, P2 ;  /* 0x00000030b100780c */ /* 0x000fe40001784270 */
[----:B0-----:R-:W-:Y:S02]  /*bd20*/  FMNMX.FTZ R11, R10, R5, !PT ;  /* 0x000000050a0b7209 */ /* 0x001fe40007810000 */
[----:B------:R-:W-:-:S03]  /*bd30*/  ISETP.LT.OR P4, PT, R174, 0x31, P4 ;  /* 0x00000031ae00780c */ /* 0x000fc60002781670 */
[----:B------:R-:W0:Y:S02]  /*bd40*/  SHFL.BFLY PT, R178, R11, 0x1, 0x1f ;  /* 0x0c201f000bb27f89 */ /* 0x000e2400000e0000 */
[----:B0-----:R-:W-:Y:S02]  /*bd50*/  FMNMX.FTZ R5, R11, R178, !PT ;  /* 0x000000b20b057209 */ /* 0x001fe40007810000 */
[----:B------:R-:W-:Y:S02]  /*bd60*/  FSEL R11, R6, -INF , !P3 ;  /* 0xff800000060b7808 */ /* 0x000fe40005800000 */
[----:B------:R-:W-:Y:S01]  /*bd70*/  ISETP.GT.AND P3, PT, R177, 0x18, P2 ;  /* 0x00000018b100780c */ /* 0x000fe20001764270 */
[----:B------:R-:W-:Y:S01]  /*bd80*/  FMUL.FTZ R10, R5, UR10 ;  /* 0x0000000a050a7c20 */ /* 0x000fe20008410000 */
[----:B------:R-:W-:Y:S02]  /*bd90*/  FMNMX.FTZ R6, R11, R12, !PT ;  /* 0x0000000c0b067209 */ /* 0x000fe40007810000 */
[----:B------:R-:W-:-:S02]  /*bda0*/  ISETP.LT.OR P3, PT, R174, 0x19, P3 ;  /* 0x00000019ae00780c */ /* 0x000fc40001f61670 */
[----:B------:R-:W-:Y:S02]  /*bdb0*/  FMNMX.FTZ R173, R13, R6, !PT ;  /* 0x000000060dad7209 */ /* 0x000fe40007810000 */
[----:B------:R-:W-:Y:S02]  /*bdc0*/  FSEL R153, R153, -INF , !P3 ;  /* 0xff80000099997808 */ /* 0x000fe40005800000 */
[----:B------:R-:W-:Y:S02]  /*bdd0*/  FMNMX.FTZ R6, R14, R173, !PT ;  /* 0x000000ad0e067209 */ /* 0x000fe40007810000 */
[----:B------:R-:W-:Y:S02]  /*bde0*/  ISETP.GT.AND P3, PT, R177, 0x21, P2 ;  /* 0x00000021b100780c */ /* 0x000fe40001764270 */
        /* <DEDUP_REMOVED lines=9> */
[----:B------:R-:W-:Y:S02]  /*be80*/  FSETP.NEU.FTZ.AND P5, PT, R5, -INF , PT ;  /* 0xff8000000500780b */ /* 0x000fe40003fbd000 */
[----:B------:R-:W-:Y:S02]  /*be90*/  FMNMX.FTZ R175, R155, R6, !PT ;  /* 0x000000069baf7209 */ /* 0x000fe40007810000 */
[----:B------:R-:W-:Y:S02]  /*bea0*/  FSEL R158, R158, -INF , !P3 ;  /* 0xff8000009e9e7808 */ /* 0x000fe40005800000 */
[----:B------:R-:W-:Y:S02]  /*beb0*/  FMNMX.FTZ R6, R156, R175, !PT ;  /* 0x000000af9c067209 */ /* 0x000fe40007810000 */
[----:B------:R-:W-:-:S02]  /*bec0*/  ISETP.GT.AND P3, PT, R177, 0x31, P2 ;  /* 0x00000031b100780c */ /* 0x000fc40001764270 */
[----:B------:R-:W-:Y:S02]  /*bed0*/  FMNMX.FTZ R179, R157, R6, !PT ;  /* 0x000000069db37209 */ /* 0x000fe40007810000 */
[----:B------:R-:W-:Y:S02]  /*bee0*/  FSEL R173, R10, RZ, P5 ;  /* 0x000000ff0aad7208 */ /* 0x000fe40002800000 */
[----:B------:R-:W-:Y:S02]  /*bef0*/  FSEL R175, R159, -INF , !P4 ;  /* 0xff8000009faf7808 */ /* 0x000fe40006000000 */
[----:B------:R-:W-:Y:S01]  /*bf00*/  ISETP.GT.AND P4, PT, R177, 0x38, P2 ;  /* 0x00000038b100780c */ /* 0x000fe20001784270 */
[--C-:B------:R-:W-:Y:S01]  /*bf10*/  FFMA.FTZ R10, R176, UR10, -R173.reuse ;  /* 0x0000000ab00a7c23 */ /* 0x100fe200080108ad */
[----:B------:R-:W-:Y:S01]  /*bf20*/  ISETP.LT.OR P3, PT, R174, 0x32, P3 ;  /* 0x00000032ae00780c */ /* 0x000fe20001f61670 */
[--C-:B------:R-:W-:Y:S01]  /*bf30*/  FFMA.FTZ R205, R205, UR10, -R173.reuse ;  /* 0x0000000acdcd7c23 */ /* 0x100fe200080108ad */
[----:B------:R-:W-:Y:S01]  /*bf40*/  FMNMX.FTZ R6, R158, R179, !PT ;  /* 0x000000b39e067209 */ /* 0x000fe20007810000 */
[--C-:B------:R-:W-:Y:S01]  /*bf50*/  FFMA.FTZ R206, R206, UR10, -R173.reuse ;  /* 0x0000000acece7c23 */ /* 0x100fe200080108ad */
[----:B------:R-:W-:Y:S01]  /*bf60*/  ISETP.GT.AND P2, PT, R177, 0x39, P2 ;  /* 0x00000039b100780c */ /* 0x000fe20001744270 */
[----:B------:R-:W-:Y:S01]  /*bf70*/  MUFU.EX2 R10, R10 ;  /* 0x0000000a000a7308 */ /* 0x000fe20000000800 */
[----:B------:R-:W-:Y:S01]  /*bf80*/  ISETP.LT.OR P4, PT, R174, 0x39, P4 ;  /* 0x00000039ae00780c */ /* 0x000fe20002781670 */
[--C-:B------:R-:W-:Y:S01]  /*bf90*/  FFMA.FTZ R207, R207, UR10, -R173.reuse ;  /* 0x0000000acfcf7c23 */ /* 0x100fe200080108ad */
[----:B------:R-:W-:Y:S01]  /*bfa0*/  FSEL R176, R160, -INF , !P3 ;  /* 0xff800000a0b07808 */ /* 0x000fe20005800000 */
[--C-:B------:R-:W-:Y:S01]  /*bfb0*/  FFMA.FTZ R167, R167, UR10, -R173.reuse ;  /* 0x0000000aa7a77c23 */ /* 0x100fe200080108ad */
[----:B------:R-:W-:Y:S01]  /*bfc0*/  FMNMX.FTZ R177, R175, R6, !PT ;  /* 0x00000006afb17209 */ /* 0x000fe20007810000 */
[--C-:B------:R-:W-:Y:S01]  /*bfd0*/  FFMA.FTZ R170, R170, UR10, -R173.reuse ;  /* 0x0000000aaaaa7c23 */ /* 0x100fe200080108ad */
[----:B------:R-:W-:Y:S01]  /*bfe0*/  ISETP.LT.OR P2, PT, R174, 0x3a, P2 ;  /* 0x0000003aae00780c */ /* 0x000fe20001741670 */
[----:B------:R-:W-:Y:S01]  /*bff0*/  MUFU.EX2 R159, R205 ;  /* 0x000000cd009f7308 */ /* 0x000fe20000000800 */
[----:B------:R-:W-:Y:S01]  /*c000*/  FSEL R161, R161, -INF , !P4 ;  /* 0xff800000a1a17808 */ /* 0x000fe20006000000 */
[--C-:B------:R-:W-:Y:S01]  /*c010*/  FFMA.FTZ R174, R208, UR10, -R173.reuse ;  /* 0x0000000ad0ae7c23 */ /* 0x100fe200080108ad */
[----:B------:R-:W-:Y:S01]  /*c020*/  FMNMX.FTZ R6, R176, R177, !PT ;  /* 0x000000b1b0067209 */ /* 0x000fe20007810000 */
[--C-:B------:R-:W-:Y:S01]  /*c030*/  FFMA.FTZ R171, R171, UR10, -R173.reuse ;  /* 0x0000000aabab7c23 */ /* 0x100fe200080108ad */
[----:B------:R-:W-:Y:S01]  /*c040*/  FSEL R162, R162, -INF , !P2 ;  /* 0xff800000a2a27808 */ /* 0x000fe20005000000 */
[--C-:B------:R-:W-:Y:S01]  /*c050*/  FFMA.FTZ R172, R172, UR10, -R173.reuse ;  /* 0x0000000aacac7c23 */ /* 0x100fe200080108ad */
[----:B------:R-:W-:Y:S01]  /*c060*/  FMNMX.FTZ R179, R161, R6, !PT ;  /* 0x00000006a1b37209 */ /* 0x000fe20007810000 */
[----:B------:R-:W-:Y:S01]  /*c070*/  MUFU.EX2 R160, R206 ;  /* 0x000000ce00a07308 */ /* 0x000fe20000000800 */
[----:B------:R-:W-:Y:S01]  /*c080*/  FSEL R178, R5, RZ, P5 ;  /* 0x000000ff05b27208 */ /* 0x000fe20002800000 */
[--C-:B------:R-:W-:Y:S01]  /*c090*/  FFMA.FTZ R168, R168, UR10, -R173.reuse ;  /* 0x0000000aa8a87c23 */ /* 0x100fe200080108ad */
[----:B------:R-:W-:Y:S01]  /*c0a0*/  FMNMX.FTZ R6, R162, R179, !PT ;  /* 0x000000b3a2067209 */ /* 0x000fe20007810000 */
[----:B------:R-:W-:Y:S01]  /*c0b0*/  FFMA.FTZ R179, R209, UR10, -R173 ;  /* 0x0000000ad1b37c23 */ /* 0x000fe200080108ad */
[----:B------:R-:W-:Y:S01]  /*c0c0*/  ISETP.NE.AND P3, PT, R2, R183, PT ;  /* 0x000000b70200720c */ /* 0x000fe20003f65270 */
[----:B------:R-:W-:Y:S01]  /*c0d0*/  FADD.FTZ R178, -R178, R9 ;  /* 0x00000009b2b27221 */ /* 0x000fe20000010100 */
[--C-:B------:R-:W-:Y:S01]  /*c0e0*/  FFMA.FTZ R169, R169, UR10, -R173.reuse ;  /* 0x0000000aa9a97c23 */ /* 0x100fe200080108ad */
[----:B------:R-:W0:Y:S01]  /*c0f0*/  SHFL.BFLY PT, R181, R6, 0x2, 0x1f ;  /* 0x0c401f0006b57f89 */ /* 0x000e2200000e0000 */
[----:B------:R-:W-:Y:S01]  /*c100*/  MUFU.EX2 R177, R207 ;  /* 0x000000cf00b17308 */ /* 0x000fe20000000800 */
[----:B------:R-:W-:Y:S01]  /*c110*/  FMUL.FTZ R9, R178, UR10 ;  /* 0x0000000ab2097c20 */ /* 0x000fe20008410000 */
[--C-:B------:R-:W-:Y:S01]  /*c120*/  FFMA.FTZ R164, R164, UR10, -R173.reuse ;  /* 0x0000000aa4a47c23 */ /* 0x100fe200080108ad */
[--C-:B------:R-:W-:Y:S01]  /*c130*/  FFMA.FTZ R165, R165, UR10, -R173.reuse ;  /* 0x0000000aa5a57c23 */ /* 0x100fe200080108ad */
[--C-:B------:R-:W-:Y:S01]  /*c140*/  FFMA.FTZ R166, R166, UR10, -R173.reuse ;  /* 0x0000000aa6a67c23 */ /* 0x100fe200080108ad */
[----:B------:R-:W-:-:S03]  /*c150*/  FFMA.FTZ R163, R163, UR10, -R173 ;  /* 0x0000000aa3a37c23 */ /* 0x000fc600080108ad */
[----:B------:R-:W2:Y:S08]  /*c160*/  MUFU.EX2 R9, R9 ;  /* 0x0000000900097308 */ /* 0x000eb00000000800 */
[----:B------:R-:W3:Y:S01]  /*c170*/  MUFU.EX2 R174, R174 ;  /* 0x000000ae00ae7308 */ /* 0x000ee20000000800 */
[----:B0-----:R-:W-:-:S07]  /*c180*/  FMNMX.FTZ R181, R6, R181, !PT ;  /* 0x000000b506b57209 */ /* 0x001fce0007810000 */
[----:B------:R-:W0:Y:S01]  /*c190*/  MUFU.EX2 R179, R179 ;  /* 0x000000b300b37308 */ /* 0x000e220000000800 */
[----:B--2---:R-:W-:Y:S01]  /*c1a0*/  FFMA.FTZ R178, R9, R3, R10 ;  /* 0x0000000309b27223 */ /* 0x004fe2000001000a */
[-C--:B------:R-:W-:Y:S01]  /*c1b0*/  FMUL.FTZ R24, R24, R9.reuse ;  /* 0x0000000918187220 */ /* 0x080fe20000410000 */
[-C--:B------:R-:W-:Y:S01]  /*c1c0*/  FMUL.FTZ R25, R25, R9.reuse ;  /* 0x0000000919197220 */ /* 0x080fe20000410000 */
[----:B------:R-:W2:Y:S01]  /*c1d0*/  SHFL.BFLY PT, R6, R181, 0x1, 0x1f ;  /* 0x0c201f00b5067f89 */ /* 0x000ea200000e0000 */
[----:B------:R-:W-:Y:S01]  /*c1e0*/  FADD.FTZ R3, R159, R178 ;  /* 0x000000b29f037221 */ /* 0x000fe20000010000 */
[-C--:B------:R-:W-:Y:S01]  /*c1f0*/  FMUL.FTZ R28, R28, R9.reuse ;  /* 0x000000091c1c7220 */ /* 0x080fe20000410000 */
[-C--:B------:R-:W-:Y:S01]  /*c200*/  FMUL.FTZ R29, R29, R9.reuse ;  /* 0x000000091d1d7220 */ /* 0x080fe20000410000 */
[----:B------:R-:W4:Y:S01]  /*c210*/  MUFU.EX2 R167, R167 ;  /* 0x000000a700a77308 */ /* 0x000f220000000800 */
[----:B------:R-:W-:Y:S01]  /*c220*/  FADD.FTZ R178, R160, R3 ;  /* 0x00000003a0b27221 */ /* 0x000fe20000010000 */
[-C--:B------:R-:W-:Y:S01]  /*c230*/  FMUL.FTZ R32, R32, R9.reuse ;  /* 0x0000000920207220 */ /* 0x080fe20000410000 */
[-C--:B------:R-:W-:Y:S01]  /*c240*/  FMUL.FTZ R33, R33, R9.reuse ;  /* 0x0000000921217220 */ /* 0x080fe20000410000 */
[-C--:B------:R-:W-:Y:S01]  /*c250*/  FMUL.FTZ R36, R36, R9.reuse ;  /* 0x0000000924247220 */ /* 0x080fe20000410000 */
[----:B------:R-:W-:Y:S01]  /*c260*/  FADD.FTZ R173, R177, R178 ;  /* 0x000000b2b1ad7221 */ /* 0x000fe20000010000 */
[-C--:B------:R-:W-:Y:S01]  /*c270*/  FMUL.FTZ R37, R37, R9.reuse ;  /* 0x0000000925257220 */ /* 0x080fe20000410000 */
[-C--:B------:R-:W-:Y:S01]  /*c280*/  FMUL.FTZ R40, R40, R9.reuse ;  /* 0x0000000928287220 */ /* 0x080fe20000410000 */
[----:B------:R-:W5:Y:S01]  /*c290*/  MUFU.EX2 R170, R170 ;  /* 0x000000aa00aa7308 */ /* 0x000f620000000800 */
[----:B---3--:R-:W-:Y:S01]  /*c2a0*/  FADD.FTZ R182, R174, R173 ;  /* 0x000000adaeb67221 */ /* 0x008fe20000010000 */
[-C--:B------:R-:W-:Y:S01]  /*c2b0*/  FMUL.FTZ R41, R41, R9.reuse ;  /* 0x0000000929297220 */ /* 0x080fe20000410000 */
[-C--:B------:R-:W-:Y:S01]  /*c2c0*/  FMUL.FTZ R44, R44, R9.reuse ;  /* 0x000000092c2c7220 */ /* 0x080fe20000410000 */
[-C--:B------:R-:W-:Y:S01]  /*c2d0*/  FMUL.FTZ R45, R45, R9.reuse ;  /* 0x000000092d2d7220 */ /* 0x080fe20000410000 */
[----:B0-----:R-:W-:Y:S01]  /*c2e0*/  FADD.FTZ R182, R179, R182 ;  /* 0x000000b6b3b67221 */ /* 0x001fe20000010000 */
[-C--:B------:R-:W-:Y:S01]  /*c2f0*/  FMUL.FTZ R48, R48, R9.reuse ;  /* 0x0000000930307220 */ /* 0x080fe20000410000 */
[-C--:B------:R-:W-:Y:S01]  /*c300*/  FMUL.FTZ R49, R49, R9.reuse ;  /* 0x0000000931317220 */ /* 0x080fe20000410000 */
[----:B------:R-:W0:Y:S01]  /*c310*/  MUFU.EX2 R171, R171 ;  /* 0x000000ab00ab7308 */ /* 0x000e220000000800 */
[-C--:B------:R-:W-:Y:S01]  /*c320*/  FMUL.FTZ R52, R52, R9.reuse ;  /* 0x0000000934347220 */ /* 0x080fe20000410000 */
[-C--:B------:R-:W-:Y:S01]  /*c330*/  FMUL.FTZ R53, R53, R9.reuse ;  /* 0x0000000935357220 */ /* 0x080fe20000410000 */
[----:B------:R-:W-:Y:S01]  /*c340*/  FMUL.FTZ R56, R56, R9 ;  /* 0x0000000938387220 */ /* 0x000fe20000410000 */
[----:B--2---:R-:W-:Y:S01]  /*c350*/  FMNMX.FTZ R6, R181, R6, !PT ;  /* 0x00000006b5067209 */ /* 0x004fe20007810000 */
[----:B------:R-:W-:-:S02]  /*c360*/  IMAD.U32 R181, RZ, RZ, UR22 ;  /* 0x00000016ffb57e24 */ /* 0x000fc4000f8e00ff */
[-C--:B------:R-:W-:Y:S01]  /*c370*/  FMUL.FTZ R57, R57, R9.reuse ;  /* 0x0000000939397220 */ /* 0x080fe20000410000 */
[-C--:B------:R-:W-:Y:S01]  /*c380*/  FMUL.FTZ R60, R60, R9.reuse ;  /* 0x000000093c3c7220 */ /* 0x080fe20000410000 */
[C---:B------:R-:W-:Y:S01]  /*c390*/  FSETP.NEU.FTZ.AND P2, PT, R6.reuse, -INF , PT ;  /* 0xff8000000600780b */ /* 0x040fe20003f5d000 */
[C---:B------:R-:W-:Y:S01]  /*c3a0*/  FMUL.FTZ R180, R6.reuse, UR10 ;  /* 0x0000000a06b47c20 */ /* 0x040fe20008410000 */
[----:B------:R-:W2:Y:S01]  /*c3b0*/  MUFU.EX2 R172, R172 ;  /* 0x000000ac00ac7308 */ /* 0x000ea20000000800 */
[----:B------:R-:W-:Y:S01]  /*c3c0*/  @!P3 IMAD R173, R181, 0x40, R16 ;  /* 0x00000040b5adb824 */ /* 0x000fe200078e0210 */
[----:B------:R-:W-:Y:S01]  /*c3d0*/  FSEL R3, R6, RZ, P2 ;  /* 0x000000ff06037208 */ /* 0x000fe20001000000 */
[----:B----4-:R-:W-:Y:S01]  /*c3e0*/  FADD.FTZ R181, R167, R182 ;  /* 0x000000b6a7b57221 */ /* 0x010fe20000010000 */
[----:B------:R-:W-:Y:S01]  /*c3f0*/  FSEL R180, R180, RZ, P2 ;  /* 0x000000ffb4b47208 */ /* 0x000fe20001000000 */
[----:B------:R-:W-:Y:S01]  /*c400*/  FMUL.FTZ R61, R61, R9 ;  /* 0x000000093d3d7220 */ /* 0x000fe20000410000 */
[----:B------:R-:W-:Y:S01]  /*c410*/  @!P3 LEA R173, R173, UR46, 0x2 ;  /* 0x0000002eadadbc11 */ /* 0x000fe2000f8e10ff */
[----:B------:R-:W-:Y:S01]  /*c420*/  FADD.FTZ R3, -R3, R12 ;  /* 0x0000000c03037221 */ /* 0x000fe20000010100 */
[----:B------:R-:W3:Y:S01]  /*c430*/  MUFU.EX2 R168, R168 ;  /* 0x000000a800a87308 */ /* 0x000ee20000000800 */
[--C-:B------:R-:W-:Y:S01]  /*c440*/  FFMA.FTZ R11, R11, UR10, -R180.reuse ;  /* 0x0000000a0b0b7c23 */ /* 0x100fe200080108b4 */
[----:B-----5:R-:W-:Y:S01]  /*c450*/  FADD.FTZ R182, R170, R181 ;  /* 0x000000b5aab67221 */ /* 0x020fe20000010000 */
[----:B------:R-:W-:Y:S01]  /*c460*/  FMUL.FTZ R3, R3, UR10 ;  /* 0x0000000a03037c20 */ /* 0x000fe20008410000 */
[--C-:B------:R-:W-:Y:S01]  /*c470*/  FFMA.FTZ R178, R13, UR10, -R180.reuse ;  /* 0x0000000a0db27c23 */ /* 0x100fe200080108b4 */
[----:B------:R-:W-:Y:S01]  /*c480*/  FFMA.FTZ R13, R14, UR10, -R180 ;  /* 0x0000000a0e0d7c23 */ /* 0x000fe200080108b4 */
[----:B0-----:R-:W-:Y:S01]  /*c490*/  FADD.FTZ R205, R171, R182 ;  /* 0x000000b6abcd7221 */ /* 0x001fe20000010000 */
[--C-:B------:R-:W-:Y:S01]  /*c4a0*/  FFMA.FTZ R14, R15, UR10, -R180.reuse ;  /* 0x0000000a0f0e7c23 */ /* 0x100fe200080108b4 */
[----:B------:R-:W0:Y:S01]  /*c4b0*/  MUFU.EX2 R169, R169 ;  /* 0x000000a900a97308 */ /* 0x000e220000000800 */
[--C-:B------:R-:W-:Y:S01]  /*c4c0*/  FFMA.FTZ R15, R152, UR10, -R180.reuse ;  /* 0x0000000a980f7c23 */ /* 0x100fe200080108b4 */
[----:B--2---:R-:W-:Y:S01]  /*c4d0*/  FADD.FTZ R207, R172, R205 ;  /* 0x000000cdaccf7221 */ /* 0x004fe20000010000 */
[--C-:B------:R-:W-:Y:S01]  /*c4e0*/  FFMA.FTZ R182, R155, UR10, -R180.reuse ;  /* 0x0000000a9bb67c23 */ /* 0x100fe200080108b4 */
[--C-:B------:R-:W-:Y:S01]  /*c4f0*/  FFMA.FTZ R20, R20, UR10, -R180.reuse ;  /* 0x0000000a14147c23 */ /* 0x100fe200080108b4 */
[--C-:B------:R-:W-:Y:S01]  /*c500*/  FFMA.FTZ R183, R156, UR10, -R180.reuse ;  /* 0x0000000a9cb77c23 */ /* 0x100fe200080108b4 */
[--C-:B------:R-:W-:Y:S01]  /*c510*/  FFMA.FTZ R153, R153, UR10, -R180.reuse ;  /* 0x0000000a99997c23 */ /* 0x100fe200080108b4 */
[--C-:B------:R-:W-:Y:S01]  /*c520*/  FFMA.FTZ R181, R154, UR10, -R180.reuse ;  /* 0x0000000a9ab57c23 */ /* 0x100fe200080108b4 */
[----:B------:R-:W2:Y:S01]  /*c530*/  MUFU.EX2 R164, R164 ;  /* 0x000000a400a47308 */ /* 0x000ea20000000800 */
[----:B---3--:R-:W-:Y:S01]  /*c540*/  FADD.FTZ R152, R168, R207 ;  /* 0x000000cfa8987221 */ /* 0x008fe20000010000 */
[--C-:B------:R-:W-:Y:S01]  /*c550*/  FFMA.FTZ R205, R158, UR10, -R180.reuse ;  /* 0x0000000a9ecd7c23 */ /* 0x100fe200080108b4 */
[--C-:B------:R-:W-:Y:S01]  /*c560*/  FFMA.FTZ R206, R161, UR10, -R180.reuse ;  /* 0x0000000aa1ce7c23 */ /* 0x100fe200080108b4 */
[----:B------:R-:W-:Y:S01]  /*c570*/  F2FP.F16.F32.PACK_AB R158, R170, R167 ;  /* 0x000000a7aa9e723e */ /* 0x000fe200000000ff */
[--C-:B------:R-:W-:Y:S01]  /*c580*/  FFMA.FTZ R157, R157, UR10, -R180.reuse ;  /* 0x0000000a9d9d7c23 */ /* 0x100fe200080108b4 */
[--C-:B------:R-:W-:Y:S01]  /*c590*/  FFMA.FTZ R175, R175, UR10, -R180.reuse ;  /* 0x0000000aafaf7c23 */ /* 0x100fe200080108b4 */
[--C-:B------:R-:W-:Y:S01]  /*c5a0*/  FFMA.FTZ R176, R176, UR10, -R180.reuse ;  /* 0x0000000ab0b07c23 */ /* 0x100fe200080108b4 */
[----:B------:R-:W-:Y:S01]  /*c5b0*/  MUFU.EX2 R11, R11 ;  /* 0x0000000b000b7308 */ /* 0x000fe20000000800 */
[----:B------:R-:W-:Y:S01]  /*c5c0*/  FFMA.FTZ R180, R162, UR10, -R180 ;  /* 0x0000000aa2b47c23 */ /* 0x000fe200080108b4 */
[----:B0-----:R-:W-:Y:S01]  /*c5d0*/  F2FP.F16.F32.PACK_AB R162, R169, R168 ;  /* 0x000000a8a9a2723e */ /* 0x001fe200000000ff */
[----:B------:R0:W-:Y:S01]  /*c5e0*/  @!P3 STS [R173+0x28800], R9 ;  /* 0x02880009ad00b388 */ /* 0x0001e20000000800 */
[----:B------:R-:W-:Y:S01]  /*c5f0*/  F2FP.F16.F32.PACK_AB R154, R177, R160 ;  /* 0x000000a0b19a723e */ /* 0x000fe200000000ff */
[-C--:B------:R-:W-:Y:S01]  /*c600*/  FMUL.FTZ R64, R64, R9.reuse ;  /* 0x0000000940407220 */ /* 0x080fe20000410000 */
[-C--:B------:R-:W-:Y:S01]  /*c610*/  FMUL.FTZ R65, R65, R9.reuse ;  /* 0x0000000941417220 */ /* 0x080fe20000410000 */
[-C--:B------:R-:W-:Y:S01]  /*c620*/  FMUL.FTZ R68, R68, R9.reuse ;  /* 0x0000000944447220 */ /* 0x080fe20000410000 */
[----:B------:R3:W4:Y:S01]  /*c630*/  MUFU.EX2 R12, R3 ;  /* 0x00000003000c7308 */ /* 0x0007220000000800 */
        /* <DEDUP_REMOVED lines=8> */
[----:B---3--:R-:W-:Y:S01]  /*c6c0*/  FADD.FTZ R3, R169, R152 ;  /* 0x00000098a9037221 */ /* 0x008fe20000010000 */
[----:B------:R-:W-:Y:S01]  /*c6d0*/  F2FP.F16.F32.PACK_AB R152, R159, R10 ;  /* 0x0000000a9f98723e */ /* 0x000fe200000000ff */
[-C--:B------:R-:W-:Y:S01]  /*c6e0*/  FMUL.FTZ R84, R84, R9.reuse ;  /* 0x0000000954547220 */ /* 0x080fe20000410000 */
[-C--:B------:R-:W-:Y:S01]  /*c6f0*/  FMUL.FTZ R85, R85, R9.reuse ;  /* 0x0000000955557220 */ /* 0x080fe20000410000 */
[----:B--2---:R-:W-:Y:S01]  /*c700*/  FADD.FTZ R156, R164, R3 ;  /* 0x00000003a49c7221 */ /* 0x004fe20000010000 */
[-C--:B------:R-:W-:Y:S01]  /*c710*/  FMUL.FTZ R88, R88, R9.reuse ;  /* 0x0000000958587220 */ /* 0x080fe20000410000 */
[-C--:B------:R-:W-:Y:S01]  /*c720*/  FMUL.FTZ R89, R89, R9.reuse ;  /* 0x0000000959597220 */ /* 0x080fe20000410000 */
[----:B------:R-:W-:Y:S01]  /*c730*/  MUFU.EX2 R178, R178 ;  /* 0x000000b200b27308 */ /* 0x000fe20000000800 */
[----:B----4-:R2:W-:Y:S01]  /*c740*/  @!P3 STS [R173+0x28820], R12 ;  /* 0x0288200cad00b388 */ /* 0x0105e20000000800 */
[-C--:B------:R-:W-:Y:S01]  /*c750*/  FMUL.FTZ R92, R92, R9.reuse ;  /* 0x000000095c5c7220 */ /* 0x080fe20000410000 */
[-C--:B------:R-:W-:Y:S01]  /*c760*/  FMUL.FTZ R93, R93, R9.reuse ;  /* 0x000000095d5d7220 */ /* 0x080fe20000410000 */
[-C--:B------:R-:W-:Y:S01]  /*c770*/  FMUL.FTZ R96, R96, R9.reuse ;  /* 0x0000000960607220 */ /* 0x080fe20000410000 */
[-C--:B------:R-:W-:Y:S01]  /*c780*/  FMUL.FTZ R97, R97, R9.reuse ;  /* 0x0000000961617220 */ /* 0x080fe20000410000 */
[-C--:B------:R-:W-:Y:S01]  /*c790*/  FMUL.FTZ R100, R100, R9.reuse ;  /* 0x0000000964647220 */ /* 0x080fe20000410000 */
[-C--:B------:R-:W-:Y:S01]  /*c7a0*/  FMUL.FTZ R101, R101, R9.reuse ;  /* 0x0000000965657220 */ /* 0x080fe20000410000 */
[----:B------:R-:W3:Y:S01]  /*c7b0*/  MUFU.EX2 R166, R166 ;  /* 0x000000a600a67308 */ /* 0x000ee20000000800 */
[C---:B-----5:R-:W-:Y:S01]  /*c7c0*/  FADD.FTZ R3, R165.reuse, R156 ;  /* 0x0000009ca5037221 */ /* 0x060fe20000010000 */
[----:B------:R-:W-:Y:S01]  /*c7d0*/  F2FP.F16.F32.PACK_AB R164, R165, R164 ;  /* 0x000000a4a5a4723e */ /* 0x000fe200000000ff */
[-C--:B------:R-:W-:Y:S01]  /*c7e0*/  FMUL.FTZ R104, R104, R9.reuse ;  /* 0x0000000968687220 */ /* 0x080fe20000410000 */
[----:B------:R-:W-:Y:S01]  /*c7f0*/  F2FP.F16.F32.PACK_AB R156, R179, R174 ;  /* 0x000000aeb39c723e */ /* 0x000fe200000000ff */
[-C--:B------:R-:W-:Y:S01]  /*c800*/  FMUL.FTZ R105, R105, R9.reuse ;  /* 0x0000000969697220 */ /* 0x080fe20000410000 */
[-C--:B------:R-:W-:Y:S01]  /*c810*/  FMUL.FTZ R108, R108, R9.reuse ;  /* 0x000000096c6c7220 */ /* 0x080fe20000410000 */
[-C--:B------:R-:W-:Y:S01]  /*c820*/  FMUL.FTZ R109, R109, R9.reuse ;  /* 0x000000096d6d7220 */ /* 0x080fe20000410000 */
[----:B------:R4:W5:Y:S01]  /*c830*/  MUFU.EX2 R155, R13 ;  /* 0x0000000d009b7308 */ /* 0x0009620000000800 */
        /* <DEDUP_REMOVED lines=8> */
[----:B----4-:R-:W-:Y:S01]  /*c8c0*/  FFMA.FTZ R13, R12, R4, R11 ;  /* 0x000000040c0d7223 */ /* 0x010fe2000001000b */
[----:B---3--:R-:W-:Y:S01]  /*c8d0*/  FADD.FTZ R10, R166, R3 ;  /* 0x00000003a60a7221 */ /* 0x008fe20000010000 */
[-C--:B------:R-:W-:Y:S01]  /*c8e0*/  FMUL.FTZ R125, R125, R9.reuse ;  /* 0x000000097d7d7220 */ /* 0x080fe20000410000 */
[-C--:B------:R-:W-:Y:S01]  /*c8f0*/  FMUL.FTZ R128, R128, R9.reuse ;  /* 0x0000000980807220 */ /* 0x080fe20000410000 */
[----:B------:R-:W-:Y:S01]  /*c900*/  FADD.FTZ R4, R178, R13 ;  /* 0x0000000db2047221 */ /* 0x000fe20000010000 */
[-C--:B------:R-:W-:Y:S01]  /*c910*/  FMUL.FTZ R129, R129, R9.reuse ;  /* 0x0000000981817220 */ /* 0x080fe20000410000 */
[-C--:B------:R-:W-:Y:S01]  /*c920*/  FMUL.FTZ R132, R132, R9.reuse ;  /* 0x0000000984847220 */ /* 0x080fe20000410000 */
[----:B------:R-:W3:Y:S01]  /*c930*/  MUFU.EX2 R14, R14 ;  /* 0x0000000e000e7308 */ /* 0x000ee20000000800 */
        /* <DEDUP_REMOVED lines=8> */
[C---:B-1----:R-:W-:Y:S01]  /*c9c0*/  FADD.FTZ R3, R163.reuse, R10 ;  /* 0x0000000aa3037221 */ /* 0x042fe20000010000 */
[----:B------:R-:W-:Y:S01]  /*c9d0*/  F2FP.F16.F32.PACK_AB R166, R163, R166 ;  /* 0x000000a6a3a6723e */ /* 0x000fe200000000ff */
[-C--:B------:R-:W-:Y:S01]  /*c9e0*/  FMUL.FTZ R145, R145, R9.reuse ;  /* 0x0000000991917220 */ /* 0x080fe20000410000 */
[-C--:B------:R-:W-:Y:S01]  /*c9f0*/  FMUL.FTZ R148, R148, R9.reuse ;  /* 0x0000000994947220 */ /* 0x080fe20000410000 */
[----:B------:R-:W-:Y:S01]  /*ca00*/  FMUL.FTZ R149, R149, R9 ;  /* 0x0000000995957220 */ /* 0x000fe20000410000 */
[----:B------:R-:W-:Y:S01]  /*ca10*/  F2FP.F16.F32.PACK_AB R160, R172, R171 ;  /* 0x000000abaca0723e */ /* 0x000fe200000000ff */
[-C--:B------:R-:W-:Y:S01]  /*ca20*/  FMUL.FTZ R26, R26, R12.reuse ;  /* 0x0000000c1a1a7220 */ /* 0x080fe20000410000 */
        /* <DEDUP_REMOVED lines=17> */
[----:B-1----:R-:W-:Y:S01]  /*cb40*/  FADD.FTZ R170, R15, R170 ;  /* 0x000000aa0faa7221 */ /* 0x002fe20000010000 */
[----:B---3--:R-:W-:Y:S01]  /*cb50*/  F2FP.F16.F32.PACK_AB R153, R178, R11 ;  /* 0x0000000bb299723e */ /* 0x008fe200000000ff */
[----:B------:R-:W-:Y:S01]  /*cb60*/  BAR.SYNC.DEFER_BLOCKING 0xf, 0x100 ;  /* 0x03c4000000007b1d */ /* 0x000fe20000010000 */
[-C--:B------:R-:W-:Y:S01]  /*cb70*/  FMUL.FTZ R50, R50, R12.reuse ;  /* 0x0000000c32327220 */ /* 0x080fe20000410000 */
[-C--:B------:R-:W-:Y:S01]  /*cb80*/  FMUL.FTZ R51, R51, R12.reuse ;  /* 0x0000000c33337220 */ /* 0x080fe20000410000 */
[-C--:B------:R-:W-:Y:S01]  /*cb90*/  FMUL.FTZ R54, R54, R12.reuse ;  /* 0x0000000c36367220 */ /* 0x080fe20000410000 */
[-C--:B------:R-:W-:Y:S01]  /*cba0*/  FMUL.FTZ R55, R55, R12.reuse ;  /* 0x0000000c37377220 */ /* 0x080fe20000410000 */
[-C--:B------:R-:W-:Y:S01]  /*cbb0*/  FMUL.FTZ R58, R58, R12.reuse ;  /* 0x0000000c3a3a7220 */ /* 0x080fe20000410000 */
[----:B------:R-:W1:Y:S01]  /*cbc0*/  MUFU.EX2 R161, R182 ;  /* 0x000000b600a17308 */ /* 0x000e620000000800 */
[----:B-----5:R-:W-:Y:S01]  /*cbd0*/  FADD.FTZ R13, R159, R170 ;  /* 0x000000aa9f0d7221 */ /* 0x020fe20000010000 */
[-C--:B------:R-:W-:Y:S01]  /*cbe0*/  FMUL.FTZ R59, R59, R12.reuse ;  /* 0x0000000c3b3b7220 */ /* 0x080fe20000410000 */
[-C--:B------:R-:W-:Y:S01]  /*cbf0*/  FMUL.FTZ R62, R62, R12.reuse ;  /* 0x0000000c3e3e7220 */ /* 0x080fe20000410000 */
[-C--:B------:R-:W-:Y:S01]  /*cc00*/  FMUL.FTZ R63, R63, R12.reuse ;  /* 0x0000000c3f3f7220 */ /* 0x080fe20000410000 */
[-C--:B------:R-:W-:Y:S01]  /*cc10*/  FMUL.FTZ R66, R66, R12.reuse ;  /* 0x0000000c42427220 */ /* 0x080fe20000410000 */
[-C--:B------:R-:W-:Y:S01]  /*cc20*/  FMUL.FTZ R67, R67, R12.reuse ;  /* 0x0000000c43437220 */ /* 0x080fe20000410000 */
[-C--:B------:R-:W-:Y:S01]  /*cc30*/  FMUL.FTZ R70, R70, R12.reuse ;  /* 0x0000000c46467220 */ /* 0x080fe20000410000 */
[----:B------:R-:W3:Y:S01]  /*cc40*/  MUFU.EX2 R168, R183 ;  /* 0x000000b700a87308 */ /* 0x000ee20000000800 */
[C---:B----4-:R-:W-:Y:S01]  /*cc50*/  FADD.FTZ R170, R10.reuse, R13 ;  /* 0x0000000d0aaa7221 */ /* 0x050fe20000010000 */
[----:B------:R-:W-:Y:S01]  /*cc60*/  F2FP.F16.F32.PACK_AB R159, R10, R159 ;  /* 0x0000009f0a9f723e */ /* 0x000fe200000000ff */
[-C--:B------:R-:W-:Y:S01]  /*cc70*/  FMUL.FTZ R71, R71, R12.reuse ;  /* 0x0000000c47477220 */ /* 0x080fe20000410000 */
[-C--:B------:R-:W-:Y:S01]  /*cc80*/  FMUL.FTZ R74, R74, R12.reuse ;  /* 0x0000000c4a4a7220 */ /* 0x080fe20000410000 */
[-C--:B------:R-:W-:Y:S01]  /*cc90*/  FMUL.FTZ R75, R75, R12.reuse ;  /* 0x0000000c4b4b7220 */ /* 0x080fe20000410000 */
[-C--:B------:R-:W-:Y:S01]  /*cca0*/  FMUL.FTZ R78, R78, R12.reuse ;  /* 0x0000000c4e4e7220 */ /* 0x080fe20000410000 */
[-C--:B------:R-:W-:Y:S01]  /*ccb0*/  FMUL.FTZ R79, R79, R12.reuse ;  /* 0x0000000c4f4f7220 */ /* 0x080fe20000410000 */
[----:B------:R4:W5:Y:S01]  /*ccc0*/  MUFU.EX2 R163, R157 ;  /* 0x0000009d00a37308 */ /* 0x0009620000000800 */
[----:B-1----:R-:W-:Y:S01]  /*ccd0*/  FADD.FTZ R13, R161, R170 ;  /* 0x000000aaa10d7221 */ /* 0x002fe20000010000 */
[----:B------:R2:W-:Y:S01]  /*cce0*/  STSM.16.M88.4 [R18+0x26800], R152 ;  /* 0x0268009812007844 */ /* 0x0005e20000000200 */
[-C--:B------:R-:W-:Y:S01]  /*ccf0*/  FMUL.FTZ R82, R82, R12.reuse ;  /* 0x0000000c52527220 */ /* 0x080fe20000410000 */
[-C--:B------:R-:W-:Y:S01]  /*cd00*/  FMUL.FTZ R83, R83, R12.reuse ;  /* 0x0000000c53537220 */ /* 0x080fe20000410000 */
[-C--:B------:R-:W-:Y:S01]  /*cd10*/  FMUL.FTZ R86, R86, R12.reuse ;  /* 0x0000000c56567220 */ /* 0x080fe20000410000 */
[-C--:B------:R-:W-:Y:S01]  /*cd20*/  FMUL.FTZ R87, R87, R12.reuse ;  /* 0x0000000c57577220 */ /* 0x080fe20000410000 */
[----:B------:R-:W-:Y:S01]  /*cd30*/  FMUL.FTZ R90, R90, R12 ;  /* 0x0000000c5a5a7220 */ /* 0x000fe20000410000 */
[----:B------:R-:W1:Y:S01]  /*cd40*/  MUFU.EX2 R4, R205 ;  /* 0x000000cd00047308 */ /* 0x000e620000000800 */
[C---:B---3--:R-:W-:Y:S01]  /*cd50*/  FADD.FTZ R170, R168.reuse, R13 ;  /* 0x0000000da8aa7221 */ /* 0x048fe20000010000 */
[----:B----4-:R-:W-:Y:S01]  /*cd60*/  F2FP.F16.F32.PACK_AB R157, R15, R20 ;  /* 0x000000140f9d723e */ /* 0x010fe200000000ff */
[-C--:B------:R-:W-:Y:S01]  /*cd70*/  FMUL.FTZ R91, R91, R12.reuse ;  /* 0x0000000c5b5b7220 */ /* 0x080fe20000410000 */
[----:B------:R-:W-:Y:S01]  /*cd80*/  F2FP.F16.F32.PACK_AB R161, R168, R161 ;  /* 0x000000a1a8a1723e */ /* 0x000fe200000000ff */
[-C--:B------:R-:W-:Y:S01]  /*cd90*/  FMUL.FTZ R94, R94, R12.reuse ;  /* 0x0000000c5e5e7220 */ /* 0x080fe20000410000 */
[-C--:B------:R-:W-:Y:S01]  /*cda0*/  FMUL.FTZ R95, R95, R12.reuse ;  /* 0x0000000c5f5f7220 */ /* 0x080fe20000410000 */
[----:B------:R2:W-:Y:S01]  /*cdb0*/  STSM.16.M88.4 [R23], R156 ;  /* 0x0000009c17007844 */ /* 0x0005e20000000200 */
        /* <DEDUP_REMOVED lines=13> */
[-C--:B------:R-:W-:Y:S01]  /*ce90*/  FMUL.FTZ R114, R114, R12.reuse ;  /* 0x0000000c72727220 */ /* 0x080fe20000410000 */
[-C--:B------:R-:W-:Y:S01]  /*cea0*/  FMUL.FTZ R115, R115, R12.reuse ;  /* 0x0000000c73737220 */ /* 0x080fe20000410000 */
[----:B------:R2:W-:Y:S01]  /*ceb0*/  STSM.16.M88.4 [R19], R160 ;  /* 0x000000a013007844 */ /* 0x0005e20000000200 */
        /* <DEDUP_REMOVED lines=9> */
[C---:B----4-:R-:W-:Y:S01]  /*cf50*/  FADD.FTZ R170, R176.reuse, R13 ;  /* 0x0000000db0aa7221 */ /* 0x050fe20000010000 */
[----:B------:R-:W-:Y:S01]  /*cf60*/  F2FP.F16.F32.PACK_AB R165, R176, R165 ;  /* 0x000000a5b0a5723e */ /* 0x000fe200000000ff */
[-C--:B------:R-:W-:Y:S01]  /*cf70*/  FMUL.FTZ R130, R130, R12.reuse ;  /* 0x0000000c82827220 */ /* 0x080fe20000410000 */
[-C--:B------:R-:W-:Y:S01]  /*cf80*/  FMUL.FTZ R131, R131, R12.reuse ;  /* 0x0000000c83837220 */ /* 0x080fe20000410000 */
[-C--:B------:R-:W-:Y:S01]  /*cf90*/  FMUL.FTZ R134, R134, R12.reuse ;  /* 0x0000000c86867220 */ /* 0x080fe20000410000 */
[-C--:B------:R-:W-:Y:S01]  /*cfa0*/  FMUL.FTZ R135, R135, R12.reuse ;  /* 0x0000000c87877220 */ /* 0x080fe20000410000 */
[-C--:B------:R-:W-:Y:S01]  /*cfb0*/  FMUL.FTZ R138, R138, R12.reuse ;  /* 0x0000000c8a8a7220 */ /* 0x080fe20000410000 */
[-C--:B------:R-:W-:Y:S01]  /*cfc0*/  FMUL.FTZ R139, R139, R12.reuse ;  /* 0x0000000c8b8b7220 */ /* 0x080fe20000410000 */
[----:B0-----:R-:W-:Y:S01]  /*cfd0*/  FADD.FTZ R9, R167, R170 ;  /* 0x000000aaa7097221 */ /* 0x001fe20000010000 */
[-C--:B------:R-:W-:Y:S01]  /*cfe0*/  FMUL.FTZ R142, R142, R12.reuse ;  /* 0x0000000c8e8e7220 */ /* 0x080fe20000410000 */
[-C--:B------:R-:W-:Y:S01]  /*cff0*/  FMUL.FTZ R143, R143, R12.reuse ;  /* 0x0000000c8f8f7220 */ /* 0x080fe20000410000 */
[-C--:B------:R-:W-:Y:S01]  /*d000*/  FMUL.FTZ R146, R146, R12.reuse ;  /* 0x0000000c92927220 */ /* 0x080fe20000410000 */
[-C--:B------:R-:W-:Y:S01]  /*d010*/  FMUL.FTZ R147, R147, R12.reuse ;  /* 0x0000000c93937220 */ /* 0x080fe20000410000 */
[-C--:B------:R-:W-:Y:S01]  /*d020*/  FMUL.FTZ R150, R150, R12.reuse ;  /* 0x0000000c96967220 */ /* 0x080fe20000410000 */
[----:B------:R-:W-:Y:S01]  /*d030*/  FMUL.FTZ R151, R151, R12 ;  /* 0x0000000c97977220 */ /* 0x000fe20000410000 */
[C---:B-1----:R-:W-:Y:S01]  /*d040*/  F2FP.F16.F32.PACK_AB R167, R180.reuse, R167 ;  /* 0x000000a7b4a7723e */ /* 0x042fe200000000ff */
[----:B------:R-:W-:-:S04]  /*d050*/  FADD.FTZ R4, R180, R9 ;  /* 0x00000009b4047221 */ /* 0x000fc80000010000 */
[----:B------:R2:W-:Y:S01]  /*d060*/  STSM.16.M88.4 [R22], R164 ;  /* 0x000000a416007844 */ /* 0x0005e20000000200 */
[----:B------:R-:W-:Y:S05]  /*d070*/  @!P0 BRA `(.L_x_5651) ;  /* 0x0000000000048947 */ /* 0x000fea0003800000 */
[----:B------:R-:W-:Y:S01]  /*d080*/  BPT.TRAP 0x1 ;  /* 0x000000040000795c */ /* 0x000fe20000300000 */
.L_x_5651:
[----:B------:R0:W1:Y:S01]  /*d090*/  SYNCS.PHASECHK.TRANS64.TRYWAIT P2, [UR26+0x28c50], R8 ;  /* 0x028c5008ff0075a7 */ /* 0x000062000804015a */
[----:B------:R-:W-:Y:S05]  /*d0a0*/  @!P0 BRA `(.L_x_5652) ;  /* 0x0000000000048947 */ /* 0x000fea0003800000 */
[----:B------:R-:W-:Y:S01]  /*d0b0*/  BPT.TRAP 0x1 ;  /* 0x000000040000795c */ /* 0x000fe20000300000 */
.L_x_5652:
[----:B-1----:R-:W-:Y:S05]  /*d0c0*/  @P2 BRA `(.L_x_5653) ;  /* 0x0000000000082947 */ /* 0x002fea0003800000 */
[----:B------:R-:W1:Y:S02]  /*d0d0*/  SYNCS.PHASECHK.TRANS64.TRYWAIT P2, [UR26+0x28c50], R8 ;  /* 0x028c5008ff0075a7 */ /* 0x000e64000804015a */
[----:B-1----:R-:W-:Y:S05]  /*d0e0*/  @!P2 BRA `(.L_x_5654) ;  /* 0x000000b00094a947 */ /* 0x002fea0003800000 */
.L_x_5653:
[----:B------:R-:W-:Y:S01]  /*d0f0*/  ULEA UR11, UR37, UR50, 0xc ;  /* 0x00000032250b7291 */ /* 0x000fe2000f8e603f */
[----:B------:R-:W-:Y:S01]  /*d100*/  WARPGROUP.ARRIVE ;  /* 0x00000000000079c5 */ /* 0x000fe20000000000 */
[----:B------:R-:W-:Y:S01]  /*d110*/  UMOV UR7, 0x40000040 ;  /* 0x4000004000077882 */ /* 0x000fe20000000000 */
[----:B------:R-:W-:Y:S01]  /*d120*/  ISETP.GT.AND P2, PT, R7, UR48, PT ;  /* 0x0000003007007c0c */ /* 0x000fe2000bf44270 */
[----:B-1----:R-:W-:Y:S01]  /*d130*/  @!P1 VIADD R21, R21, 0x28c60 ;  /* 0x00028c6015159836 */ /* 0x002fe20000000000 */
[----:B------:R-:W-:Y:S01]  /*d140*/  UMOV UR22, UR37 ;  /* 0x0000002500167c82 */ /* 0x000fe20008000000 */
[----:B------:R-:W-:Y:S01]  /*d150*/  VIADD R7, R7, 0xffffffff ;  /* 0xffffffff07077836 */ /* 0x000fe20000000000 */
[----:B------:R-:W-:Y:S01]  /*d160*/  UMOV UR6, UR11 ;  /* 0x0000000b00067c82 */ /* 0x000fe20008000000 */
[----:B--2---:R-:W-:Y:S01]  /*d170*/  IMAD.MOV.U32 R12, RZ, RZ, R6 ;  /* 0x000000ffff0c7224 */ /* 0x004fe200078e0006 */
        /* <DEDUP_REMOVED lines=32> */
.L_x_5638:
[----:B------:R-:W5:Y:S01]  /*d380*/  SHFL.BFLY PT, R0, R3, 0x2, 0x1f ;  /* 0x0c401f0003007f89 */ /* 0x000f6200000e0000 */
[----:B------:R-:W-:Y:S01]  /*d390*/  IMAD.U32 R20, RZ, RZ, UR10 ;  /* 0x0000000aff147e24 */ /* 0x000fe2000f8e00ff */
[----:B------:R-:W-:Y:S02]  /*d3a0*/  UIADD3 UR39, UR39, 0x1, URZ ;  /* 0x0000000127277890 */ /* 0x000fe4000fffe03f */
[----:B------:R-:W0:Y:S01]  /*d3b0*/  SHFL.BFLY PT, R9, R4, 0x2, 0x1f ;  /* 0x0c401f0004097f89 */ /* 0x000e2200000e0000 */
[----:B------:R-:W-:Y:S08]  /*d3c0*/  BAR.ARV 0x8, 0x100 ;  /* 0x0204000000007b1d */ /* 0x000ff00000002000 */
[----:B------:R-:W-:Y:S01]  /*d3d0*/  BAR.SYNC.DEFER_BLOCKING 0xf, 0x100 ;  /* 0x03c4000000007b1d */ /* 0x000fe20000010000 */
[----:B-----5:R-:W-:Y:S01]  /*d3e0*/  FADD.FTZ R0, R0, R3 ;  /* 0x0000000300007221 */ /* 0x020fe20000010000 */
[----:B------:R-:W-:Y:S01]  /*d3f0*/  IMAD.U32 R3, RZ, RZ, UR37 ;  /* 0x00000025ff037e24 */ /* 0x000fe2000f8e00ff */
[----:B------:R-:W-:Y:S01]  /*d400*/  UIADD3 UR37, UR37, 0x1, URZ ;  /* 0x0000000125257890 */ /* 0x000fe2000fffe03f */
[----:B0-----:R-:W-:-:S02]  /*d410*/  FADD.FTZ R9, R9, R4 ;  /* 0x0000000409097221 */ /* 0x001fc40000010000 */
[----:B------:R-:W0:Y:S01]  /*d420*/  SHFL.BFLY PT, R7, R0, 0x1, 0x1f ;  /* 0x0c201f0000077f89 */ /* 0x000e2200000e0000 */
[----:B------:R-:W-:Y:S01]  /*d430*/  IMAD.MOV.U32 R4, RZ, RZ, RZ ;  /* 0x000000ffff047224 */ /* 0x000fe200078e00ff */
[----:B------:R-:W-:Y:S02]  /*d440*/  UISETP.NE.AND UP0, UPT, UR37, 0x2, UPT ;  /* 0x000000022500788c */ /* 0x000fe4000bf05270 */
[----:B-1----:R-:W1:Y:S02]  /*d450*/  SHFL.BFLY PT, R8, R9, 0x1, 0x1f ;  /* 0x0c201f0009087f89 */ /* 0x002e6400000e0000 */
[----:B------:R-:W-:Y:S02]  /*d460*/  USEL UR4, URZ, 0x1, UP0 ;  /* 0x000000013f047887 */ /* 0x000fe40008000000 */
[----:B------:R-:W-:Y:S02]  /*d470*/  USEL UR37, UR37, URZ, UP0 ;  /* 0x0000003f25257287 */ /* 0x000fe40008000000 */
[----:B------:R-:W-:Y:S01]  /*d480*/  ULOP3.LUT UR38, UR38, UR4, URZ, 0x3c, !UPT ;  /* 0x0000000426267292 */ /* 0x000fe2000f8e3c3f */
[----:B0-----:R-:W-:Y:S01]  /*d490*/  FADD.FTZ R13, R0, R7 ;  /* 0x00000007000d7221 */ /* 0x001fe20000010000 */
[----:B------:R-:W-:-:S02]  /*d4a0*/  IMAD.MOV R7, RZ, RZ, -R17 ;  /* 0x000000ffff077224 */ /* 0x000fc400078e0a11 */
[----:B-1----:R-:W-:Y:S02]  /*d4b0*/  FADD.FTZ R11, R9, R8 ;  /* 0x00000008090b7221 */ /* 0x002fe40000010000 */
[----:B------:R-:W-:Y:S02]  /*d4c0*/  FSETP.NE.FTZ.AND P1, PT, R13, RZ, PT ;  /* 0x000000ff0d00720b */ /* 0x000fe40003f35000 */
[----:B------:R-:W-:Y:S01]  /*d4d0*/  ISETP.NE.AND P0, PT, R2, R7, PT ;  /* 0x000000070200720c */ /* 0x000fe20003f05270 */
[----:B------:R-:W-:Y:S01]  /*d4e0*/  IMAD.MOV.U32 R7, RZ, RZ, RZ ;  /* 0x000000ffff077224 */ /* 0x000fe200078e00ff */
[----:B------:R-:W-:-:S09]  /*d4f0*/  FSETP.NE.FTZ.AND P2, PT, R11, RZ, PT ;  /* 0x000000ff0b00720b */ /* 0x000fd20003f55000 */
[----:B------:R-:W3:Y:S01]  /*d500*/  @P1 MUFU.RCP R7, R13 ;  /* 0x0000000d00071308 */ /* 0x000ee20000001000 */
[----:B------:R-:W-:Y:S01]  /*d510*/  @P1 FMUL.FTZ R20, R20, 0.69314718246459960938 ;  /* 0x3f31721814141820 */ /* 0x000fe20000410000 */
[----:B------:R-:W-:Y:S02]  /*d520*/  @!P0 IMAD R0, R3, 0x40, R16 ;  /* 0x0000004003008824 */ /* 0x000fe400078e0210 */
[----:B------:R-:W-:-:S03]  /*d530*/  IMAD.MOV.U32 R3, RZ, RZ, -0x800000 ;  /* 0xff800000ff037424 */ /* 0x000fc600078e00ff */
[----:B------:R-:W-:Y:S01]  /*d540*/  @!P0 LEA R9, R0, UR46, 0x2 ;  /* 0x0000002e00098c11 */ /* 0x000fe2000f8e10ff */
[----:B------:R-:W-:Y:S01]  /*d550*/  @P2 MUFU.RCP R4, R11 ;  /* 0x0000000b00042308 */ /* 0x000fe20000001000 */
[----:B------:R-:W-:-:S07]  /*d560*/  IMAD.MOV.U32 R0, RZ, RZ, -0x800000 ;  /* 0xff800000ff007424 */ /* 0x000fce00078e00ff */
[----:B------:R-:W0:Y:S01]  /*d570*/  @P1 MUFU.LG2 R13, R13 ;  /* 0x0000000d000d1308 */ /* 0x000e220000000c00 */
        /* <DEDUP_REMOVED lines=65> */
[----:B------:R-:W-:-:S02]  /*d990*/  IMAD.U32 R24, RZ, RZ, UR10 ;  /* 0x0000000aff187e24 */ /* 0x000fc4000f8e00ff */
[----:B0-----:R-:W-:Y:S01]  /*d9a0*/  @P1 FMUL.FTZ R13, R13, 0.69314718246459960938 ;  /* 0x3f3172180d0d1820 */ /* 0x001fe20000410000 */
[-C--:B------:R-:W-:Y:S01]  /*d9b0*/  FMUL.FTZ R26, R26, R4.reuse ;  /* 0x000000041a1a7220 */ /* 0x080fe20000410000 */
[----:B------:R0:W-:Y:S01]  /*d9c0*/  @!P0 STS [R9+0x28820], R4 ;  /* 0x0288200409008388 */ /* 0x0001e20000000800 */
[----:B------:R-:W-:Y:S01]  /*d9d0*/  @P2 FMUL.FTZ R24, R24, 0.69314718246459960938 ;  /* 0x3f31721818182820 */ /* 0x000fe20000410000 */
[----:B------:R-:W-:Y:S01]  /*d9e0*/  PLOP3.LUT P0, PT, PT, PT, PT, 0x8, 0x0 ;  /* 0x000000000000781c */ /* 0x000fe20003f0e170 */
[-C--:B------:R-:W-:Y:S01]  /*d9f0*/  FMUL.FTZ R27, R27, R4.reuse ;  /* 0x000000041b1b7220 */ /* 0x080fe20000410000 */
[-C--:B------:R-:W-:Y:S01]  /*da00*/  FMUL.FTZ R30, R30, R4.reuse ;  /* 0x000000041e1e7220 */ /* 0x080fe20000410000 */
[-C--:B------:R-:W-:Y:S01]  /*da10*/  FMUL.FTZ R31, R31, R4.reuse ;  /* 0x000000041f1f7220 */ /* 0x080fe20000410000 */
[----:B-1----:R1:W3:Y:S01]  /*da20*/  @P2 MUFU.LG2 R7, R11 ;  /* 0x0000000b00072308 */ /* 0x0022e20000000c00 */
        /* <DEDUP_REMOVED lines=64> */
.L_x_5571:
[----:B------:R-:W0:Y:S08]  /*de30*/  S2UR UR4, SR_CgaCtaId ;  /* 0x00000000000479c3 */ /* 0x000e300000008800 */
[----:B------:R-:W-:Y:S06]  /*de40*/  BAR.SYNC.DEFER_BLOCKING 0x5, 0x180 ;  /* 0x0146000000007b1d */ /* 0x000fec0000010000 */
[----:B------:R-:W-:Y:S01]  /*de50*/  UMOV UR46, 0x400 ;  /* 0x00000400002e7882 */ /* 0x000fe20000000000 */
[----:B------:R-:W-:Y:S01]  /*de60*/  BSSY B0, `(.L_x_5656) ;  /* 0x00002f2000007945 */ /* 0x000fe20003800000 */
[----:B0-----:R-:W-:-:S09]  /*de70*/  ULEA UR46, UR4, UR46, 0x18 ;  /* 0x0000002e042e7291 */ /* 0x001fd2000f8ec03f */
[----:B------:R-:W0:Y:S02]  /*de80*/  LDS.128 R4, [UR46+0x28cd0] ;  /* 0x028cd02eff047984 */ /* 0x000e240008000c00 */
[----:B0-----:R-:W-:Y:S02]  /*de90*/  R2UR UR5, R5 ;  /* 0x00000000050572ca */ /* 0x001fe400000e0000 */
[----:B------:R-:W-:Y:S02]  /*dea0*/  R2UR UR7, R6 ;  /* 0x00000000060772ca */ /* 0x000fe400000e0000 */
        /* <DEDUP_REMOVED lines=31> */
[C---:B------:R-:W-:Y:S02]  /*e0a0*/  LOP3.LUT R7, R4.reuse, 0x380, RZ, 0xc0, !PT ;  /* 0x0000038004077812 */ /* 0x040fe400078ec0ff */
[C---:B------:R-:W-:Y:S01]  /*e0b0*/  IADD3 R24, P0, R4.reuse, 0x40, RZ ;  /* 0x0000004004187810 */ /* 0x040fe20007f1e0ff */
[--C-:B--2-4-:R-:W-:Y:S01]  /*e0c0*/  IMAD.X R21, RZ, RZ, R5.reuse, P1 ;  /* 0x000000ffff157224 */ /* 0x114fe200008e0605 */
        /* <DEDUP_REMOVED lines=12> */
[----:B------:R-:W-:Y:S01]  /*e190*/  SHF.R.U64 R7, R7, 0x3, RZ ;  /* 0x0000000307077819 */ /* 0x000fe200000012ff */
[--C-:B------:R-:W-:Y:S01]  /*e1a0*/  IMAD.X R91, RZ, RZ, R5.reuse, P2 ;  /* 0x000000ffff5b7224 */ /* 0x100fe200010e0605 */
[C---:B------:R-:W-:Y:S01]  /*e1b0*/  IADD3 R207, P0, R4.reuse, 0x4020, RZ ;  /* 0x0000402004cf7810 */ /* 0x040fe20007f1e0ff */
[--C-:B------:R-:W-:Y:S01]  /*e1c0*/  IMAD.X R95, RZ, RZ, R5.reuse, P1 ;  /* 0x000000ffff5f7224 */ /* 0x100fe200008e0605 */
[C---:B------:R-:W-:Y:S01]  /*e1d0*/  IADD3 R102, P4, R4.reuse, 0x4040, RZ ;  /* 0x0000404004667810 */ /* 0x040fe20007f9e0ff */
[----:B------:R-:W-:Y:S01]  /*e1e0*/  UIMAD.WIDE UR8, UR43, 0x4, UR8 ;  /* 0x000000042b0878a5 */ /* 0x000fe2000f8e0208 */
        /* <DEDUP_REMOVED lines=14> */
[----:B------:R-:W-:-:S02]  /*e2d0*/  LOP3.LUT R6, R175, 0x380, RZ, 0xc0, !PT ;  /* 0x00000380af067812 */ /* 0x000fc400078ec0ff */
[----:B------:R-:W-:Y:S02]  /*e2e0*/  SHF.R.U64 R7, R7, 0x3, RZ ;  /* 0x0000000307077819 */ /* 0x000fe400000012ff */
[----:B------:R-:W-:Y:S02]  /*e2f0*/  SHF.R.U64 R6, R6, 0x3, RZ ;  /* 0x0000000306067819 */ /* 0x000fe400000012ff */
[----:B------:R-:W-:Y:S02]  /*e300*/  LOP3.LUT R24, R7, R24, RZ, 0x3c, !PT ;  /* 0x0000001807187212 */ /* 0x000fe400078e3cff */
[----:B------:R-:W-:Y:S02]  /*e310*/  LOP3.LUT R7, R40, 0x380, RZ, 0xc0, !PT ;  /* 0x0000038028077812 */ /* 0x000fe400078ec0ff */
[----:B------:R-:W-:Y:S02]  /*e320*/  LOP3.LUT R20, R6, R175, RZ, 0x3c, !PT ;  /* 0x000000af06147212 */ /* 0x000fe400078e3cff */
        /* <DEDUP_REMOVED lines=10> */
[----:B------:R-:W-:Y:S02]  /*e3d0*/  MOV R174, R4 ;  /* 0x0000000400ae7202 */ /* 0x000fe40000000f00 */
[----:B------:R-:W-:Y:S02]  /*e3e0*/  LOP3.LUT R7, R168, 0x380, RZ, 0xc0, !PT ;  /* 0x00000380a8077812 */ /* 0x000fe400078ec0ff */
[----:B------:R-:W-:-:S02]  /*e3f0*/  LOP3.LUT R28, R177, 0x380, RZ, 0xc0, !PT ;  /* 0x00000380b11c7812 */ /* 0x000fc400078ec0ff */
[----:B------:R-:W-:Y:S02]  /*e400*/  F2FP.F16.F32.PACK_AB R5, R27, R26 ;  /* 0x0000001a1b05723e */ /* 0x000fe400000000ff */
[----:B------:R-:W-:Y:S02]  /*e410*/  LOP3.LUT R32, R179, 0x380, RZ, 0xc0, !PT ;  /* 0x00000380b3207812 */ /* 0x000fe400078ec0ff */
[----:B------:R-:W-:Y:S02]  /*e420*/  LOP3.LUT R98, R6, R207, RZ, 0x3c, !PT ;  /* 0x000000cf06627212 */ /* 0x000fe400078e3cff */
[----:B------:R-:W-:Y:S02]  /*e430*/  LOP3.LUT R27, R114, 0x380, RZ, 0xc0, !PT ;  /* 0x00000380721b7812 */ /* 0x000fe400078ec0ff */
[----:B------:R-:W-:Y:S02]  /*e440*/  F2FP.F16.F32.PACK_AB R6, R12, R169 ;  /* 0x000000a90c06723e */ /* 0x000fe400000000ff */
[----:B------:R-:W-:-:S02]  /*e450*/  SHF.R.U64 R169, R7, 0x3, RZ ;  /* 0x0000000307a97819 */ /* 0x000fc400000012ff */
[----:B------:R-:W-:Y:S02]  /*e460*/  SHF.R.U64 R28, R28, 0x3, RZ ;  /* 0x000000031c1c7819 */ /* 0x000fe400000012ff */
[----:B------:R-:W-:Y:S02]  /*e470*/  LOP3.LUT R90, R183, 0x380, RZ, 0xc0, !PT ;  /* 0x00000380b75a7812 */ /* 0x000fe400078ec0ff */
[----:B------:R-:W-:Y:S02]  /*e480*/  F2FP.F16.F32.PACK_AB R4, R14, R170 ;  /* 0x000000aa0e04723e */ /* 0x000fe400000000ff */
[----:B------:R-:W-:Y:S02]  /*e490*/  F2FP.F16.F32.PACK_AB R7, R31, R30 ;  /* 0x0000001e1f07723e */ /* 0x000fe400000000ff */
[----:B------:R-:W-:Y:S02]  /*e4a0*/  SHF.R.U64 R32, R32, 0x3, RZ ;  /* 0x0000000320207819 */ /* 0x000fe400000012ff */
[----:B------:R-:W-:Y:S01]  /*e4b0*/  LOP3.LUT R94, R205, 0x380, RZ, 0xc0, !PT ;  /* 0x00000380cd5e7812 */ /* 0x000fe200078ec0ff */
[----:B------:R0:W-:Y:S01]  /*e4c0*/  STSM.16.M88.4 [R174], R4 ;  /* 0x00000004ae007844 */ /* 0x0001e20000000200 */
[----:B------:R-:W-:-:S02]  /*e4d0*/  SHF.R.U64 R27, R27, 0x3, RZ ;  /* 0x000000031b1b7819 */ /* 0x000fc400000012ff */
[----:B------:R-:W-:Y:S02]  /*e4e0*/  LOP3.LUT R106, R209, 0x380, RZ, 0xc0, !PT ;  /* 0x00000380d16a7812 */ /* 0x000fe400078ec0ff */
[----:B------:R-:W-:Y:S02]  /*e4f0*/  LOP3.LUT R28, R28, R177, RZ, 0x3c, !PT ;  /* 0x000000b11c1c7212 */ /* 0x000fe400078e3cff */
[----:B------:R-:W-:Y:S02]  /*e500*/  SHF.R.U64 R90, R90, 0x3, RZ ;  /* 0x000000035a5a7819 */ /* 0x000fe400000012ff */
[----:B------:R-:W-:Y:S02]  /*e510*/  LOP3.LUT R32, R32, R179, RZ, 0x3c, !PT ;  /* 0x000000b320207212 */ /* 0x000fe400078e3cff */
[----:B------:R-:W-:Y:S02]  /*e520*/  SHF.R.U64 R94, R94, 0x3, RZ ;  /* 0x000000035e5e7819 */ /* 0x000fe400000012ff */
[----:B------:R-:W-:-:S02]  /*e530*/  LOP3.LUT R110, R211, 0x380, RZ, 0xc0, !PT ;  /* 0x00000380d36e7812 */ /* 0x000fc400078ec0ff */
[----:B------:R-:W-:Y:S02]  /*e540*/  LOP3.LUT R114, R27, R114, RZ, 0x3c, !PT ;  /* 0x000000721b727212 */ /* 0x000fe400078e3cff */
[----:B------:R-:W-:Y:S02]  /*e550*/  SHF.R.U64 R106, R106, 0x3, RZ ;  /* 0x000000036a6a7819 */ /* 0x000fe400000012ff */
[----:B------:R-:W-:Y:S02]  /*e560*/  MOV R27, R20 ;  /* 0x00000014001b7202 */ /* 0x000fe40000000f00 */
[----:B0-----:R-:W-:Y:S02]  /*e570*/  F2FP.F16.F32.PACK_AB R4, R163, R167 ;  /* 0x000000a7a304723e */ /* 0x001fe400000000ff */
[----:B------:R-:W-:Y:S02]  /*e580*/  F2FP.F16.F32.PACK_AB R5, R35, R34 ;  /* 0x000000222305723e */ /* 0x000fe400000000ff */
[----:B------:R-:W-:-:S02]  /*e590*/  F2FP.F16.F32.PACK_AB R6, R154, R165 ;  /* 0x000000a59a06723e */ /* 0x000fc400000000ff */
[----:B------:R-:W-:Y:S02]  /*e5a0*/  F2FP.F16.F32.PACK_AB R7, R39, R38 ;  /* 0x000000262707723e */ /* 0x000fe400000000ff */
[----:B------:R-:W-:Y:S02]  /*e5b0*/  MOV R26, R24 ;  /* 0x00000018001a7202 */ /* 0x000fe40000000f00 */
[----:B------:R-:W-:Y:S01]  /*e5c0*/  LOP3.LUT R90, R90, R183, RZ, 0x3c, !PT ;  /* 0x000000b75a5a7212 */ /* 0x000fe200078e3cff */
[----:B------:R0:W-:Y:S01]  /*e5d0*/  STSM.16.M88.4 [R27], R4 ;  /* 0x000000041b007844 */ /* 0x0001e20000000200 */
[----:B------:R-:W-:Y:S02]  /*e5e0*/  LOP3.LUT R14, R171, 0x380, RZ, 0xc0, !PT ;  /* 0x00000380ab0e7812 */ /* 0x000fe400078ec0ff */
[----:B------:R-:W-:Y:S01]  /*e5f0*/  MOV R28, R28 ;  /* 0x0000001c001c7202 */ /* 0x000fe20000000f00 */
[----:B------:R-:W-:Y:S01]  /*e600*/  STSM.16.M88.4 [R26], R8 ;  /* 0x000000081a007844 */ /* 0x000fe20000000200 */
[----:B------:R-:W-:-:S02]  /*e610*/  LOP3.LUT R94, R94, R205, RZ, 0x3c, !PT ;  /* 0x000000cd5e5e7212 */ /* 0x000fc400078e3cff */
[----:B------:R-:W-:Y:S01]  /*e620*/  SHF.R.U64 R110, R110, 0x3, RZ ;  /* 0x000000036e6e7819 */ /* 0x000fe200000012ff */
[----:B------:R-:W-:Y:S01]  /*e630*/  STSM.16.M88.4 [R28], R48 ;  /* 0x000000301c007844 */ /* 0x000fe20000000200 */
[----:B------:R-:W-:Y:S02]  /*e640*/  MOV R32, R32 ;  /* 0x0000002000207202 */ /* 0x000fe40000000f00 */
[----:B------:R-:W-:Y:S02]  /*e650*/  LOP3.LUT R106, R106, R209, RZ, 0x3c, !PT ;  /* 0x000000d16a6a7212 */ /* 0x000fe400078e3cff */
[----:B------:R-:W-:Y:S01]  /*e660*/  MOV R36, R36 ;  /* 0x0000002400247202 */ /* 0x000fe20000000f00 */
[----:B------:R-:W-:Y:S01]  /*e670*/  STSM.16.M88.4 [R32], R56 ;  /* 0x0000003820007844 */ /* 0x000fe20000000200 */
[----:B------:R-:W-:Y:S01]  /*e680*/  F2FP.F16.F32.PACK_AB R73, R75, R74 ;  /* 0x0000004a4b49723e */ /* 0x000fe200000000ff */
[----:B0-----:R-:W-:Y:S01]  /*e690*/  IMAD.U32 R4, RZ, RZ, UR8 ;  /* 0x00000008ff047e24 */ /* 0x001fe2000f8e00ff */
[----:B------:R-:W-:Y:S01]  /*e6a0*/  F2FP.F16.F32.PACK_AB R80, R81, R80 ;  /* 0x000000505150723e */ /* 0x000fe200000000ff */
[----:B------:R-:W-:Y:S01]  /*e6b0*/  STSM.16.M88.4 [R36], R64 ;  /* 0x0000004024007844 */ /* 0x000fe20000000200 */
[----:B------:R-:W-:Y:S01]  /*e6c0*/  MOV R40, R40 ;  /* 0x0000002800287202 */ /* 0x000fe20000000f00 */
[----:B------:R-:W-:Y:S01]  /*e6d0*/  IMAD.U32 R5, RZ, RZ, UR9 ;  /* 0x00000009ff057e24 */ /* 0x000fe2000f8e00ff */
[----:B------:R-:W-:Y:S01]  /*e6e0*/  F2FP.F16.F32.PACK_AB R74, R77, R76 ;  /* 0x0000004c4d4a723e */ /* 0x000fe200000000ff */
[----:B------:R-:W-:Y:S01]  /*e6f0*/  ULDC.64 UR8, c[0x0][0xc08] ;  /* 0x0003020000087ab9 */ /* 0x000fe20000000a00 */
[----:B------:R-:W-:-:S02]  /*e700*/  F2FP.F16.F32.PACK_AB R75, R79, R78 ;  /* 0x0000004e4f4b723e */ /* 0x000fc400000000ff */
[----:B------:R-:W-:Y:S02]  /*e710*/  F2FP.F16.F32.PACK_AB R81, R83, R82 ;  /* 0x000000525351723e */ /* 0x000fe400000000ff */
[----:B------:R-:W-:Y:S01]  /*e720*/  SHF.R.U64 R14, R14, 0x3, RZ ;  /* 0x000000030e0e7819 */ /* 0x000fe200000012ff */
[----:B------:R-:W-:Y:S01]  /*e730*/  STSM.16.M88.4 [R40], R72 ;  /* 0x0000004828007844 */ /* 0x000fe20000000200 */
[----:B------:R-:W-:Y:S02]  /*e740*/  MOV R25, R90 ;  /* 0x0000005a00197202 */ /* 0x000fe40000000f00 */
[----:B------:R-:W-:Y:S02]  /*e750*/  F2FP.F16.F32.PACK_AB R82, R85, R84 ;  /* 0x000000545552723e */ /* 0x000fe400000000ff */
[----:B------:R-:W-:Y:S02]  /*e760*/  F2FP.F16.F32.PACK_AB R83, R87, R86 ;  /* 0x000000565753723e */ /* 0x000fe400000000ff */
[----:B------:R-:W-:-:S02]  /*e770*/  F2FP.F16.F32.PACK_AB R88, R89, R88 ;  /* 0x000000585958723e */ /* 0x000fc400000000ff */
[----:B------:R-:W-:Y:S01]  /*e780*/  LOP3.LUT R110, R110, R211, RZ, 0x3c, !PT ;  /* 0x000000d36e6e7212 */ /* 0x000fe200078e3cff */
[----:B------:R-:W-:Y:S01]  /*e790*/  STSM.16.M88.4 [R25], R80 ;  /* 0x0000005019007844 */ /* 0x000fe20000000200 */
[----:B------:R-:W-:Y:S02]  /*e7a0*/  MOV R94, R94 ;  /* 0x0000005e005e7202 */ /* 0x000fe40000000f00 */
[----:B------:R-:W-:Y:S02]  /*e7b0*/  MOV R24, R98 ;  /* 0x0000006200187202 */ /* 0x000fe40000000f00 */
[----:B------:R-:W-:Y:S02]  /*e7c0*/  F2FP.F16.F32.PACK_AB R89, R44, R42 ;  /* 0x0000002a2c59723e */ /* 0x000fe400000000ff */
[----:B------:R-:W-:Y:S02]  /*e7d0*/  F2FP.F16.F32.PACK_AB R90, R93, R92 ;  /* 0x0000005c5d5a723e */ /* 0x000fe400000000ff */
[----:B------:R-:W-:-:S02]  /*e7e0*/  F2FP.F16.F32.PACK_AB R91, R152, R46 ;  /* 0x0000002e985b723e */ /* 0x000fc400000000ff */
[----:B------:R-:W-:Y:S02]  /*e7f0*/  F2FP.F16.F32.PACK_AB R96, R97, R96 ;  /* 0x000000606160723e */ /* 0x000fe400000000ff */
[----:B------:R-:W-:Y:S01]  /*e800*/  MOV R21, R106 ;  /* 0x0000006a00157202 */ /* 0x000fe20000000f00 */
[----:B------:R-:W-:Y:S01]  /*e810*/  STSM.16.M88.4 [R94], R88 ;  /* 0x000000585e007844 */ /* 0x000fe20000000200 */
[----:B------:R-:W-:Y:S02]  /*e820*/  F2FP.F16.F32.PACK_AB R97, R155, R153 ;  /* 0x000000999b61723e */ /* 0x000fe400000000ff */
        /* <DEDUP_REMOVED lines=11> */
[----:B------:R-:W-:Y:S01]  /*e8e0*/  F2FP.F16.F32.PACK_AB R120, R121, R120 ;  /* 0x000000787978723e */ /* 0x000fe200000000ff */
[----:B------:R-:W-:Y:S01]  /*e8f0*/  STSM.16.M88.4 [R102], R104 ;  /* 0x0000006866007844 */ /* 0x000fe20000000200 */
[----:B------:R-:W-:Y:S02]  /*e900*/  LOP3.LUT R14, R14, R171, RZ, 0x3c, !PT ;  /* 0x000000ab0e0e7212 */ /* 0x000fe400078e3cff */
        /* <DEDUP_REMOVED lines=29> */
[----:B------:R-:W-:-:S06]  /*eae0*/  UISETP.NE.AND.EX UP1, UPT, UR9, URZ, UPT, UP1 ;  /* 0x0000003f0900728c */ /* 0x000fcc000bf25310 */
[----:B------:R-:W-:-:S05]  /*eaf0*/  PLOP3.LUT P6, PT, PT, PT, UP1, 0x80, 0x0 ;  /* 0x000000000000781c */ /* 0x000fca0003fcf018 */
[----:B------:R-:W-:Y:S02]  /*eb00*/  @UP1 ULDC.64 UR8, c[0x0][0xc08] ;  /* 0x0003020000081ab9 */ /* 0x000fe40000000a00 */
[----:B------:R-:W-:Y:S01]  /*eb10*/  @UP1 UIMAD.WIDE UR8, UR43, 0x4, UR8 ;  /* 0x000000042b0818a5 */ /* 0x000fe2000f8e0208 */
[----:B------:R-:W-:Y:S02]  /*eb20*/  ULDC UR4, c[0x0][0xa88] ;  /* 0x0002a20000047ab9 */ /* 0x000fe40000000800 */
[----:B------:R-:W-:-:S03]  /*eb30*/  IMAD.U32 R76, RZ, RZ, UR4 ;  /* 0x00000004ff4c7e24 */ /* 0x000fc6000f8e00ff */
[----:B0-----:R-:W-:Y:S02]  /*eb40*/  IMAD.U32 R14, RZ, RZ, UR8 ;  /* 0x00000008ff0e7e24 */ /* 0x001fe4000f8e00ff */
[----:B------:R-:W-:Y:S01]  /*eb50*/  IMAD.U32 R15, RZ, RZ, UR9 ;  /* 0x00000009ff0f7e24 */ /* 0x000fe2000f8e00ff */
[----:B------:R-:W2:Y:S01]  /*eb60*/  @P0 LDG.E R6, desc[UR40][R4.64] ;  /* 0x0000002804060981 */ /* 0x000ea2000c1e1900 */
[----:B------:R-:W-:-:S03]  /*eb70*/  IMAD R7, R192, 0x40, R184 ;  /* 0x00000040c0077824 */ /* 0x000fc600078e02b8 */
[----:B------:R0:W5:Y:S01]  /*eb80*/  @P6 LDG.E R76, desc[UR40][R14.64] ;  /* 0x000000280e4c6981 */ /* 0x000162000c1e1900 */
[----:B------:R-:W-:-:S03]  /*eb90*/  IMAD.WIDE R172, R7, 0x2, R172 ;  /* 0x0000000207ac7825 */ /* 0x000fc600078e02ac */
[C---:B------:R-:W-:Y:S02]  /*eba0*/  IADD3 R9, P2, R172.reuse, 0x1000, RZ ;  /* 0x00001000ac097810 */ /* 0x040fe40007f5e0ff */
[C---:B------:R-:W-:Y:S02]  /*ebb0*/  IADD3 R13, P1, R172.reuse, 0x2000, RZ ;  /* 0x00002000ac0d7810 */ /* 0x040fe40007f3e0ff */
[----:B------:R-:W-:Y:S02]  /*ebc0*/  P2R R10, PR, RZ, 0x4 ;  /* 0x00000004ff0a7803 */ /* 0x000fe40000000000 */
[C---:B------:R-:W-:Y:S02]  /*ebd0*/  IADD3 R25, P2, R172.reuse, 0x3000, RZ ;  /* 0x00003000ac197810 */ /* 0x040fe40007f5e0ff */
[C---:B------:R-:W-:Y:S02]  /*ebe0*/  IADD3 R29, P3, R172.reuse, 0x4000, RZ ;  /* 0x00004000ac1d7810 */ /* 0x040fe40007f7e0ff */
[----:B------:R-:W-:-:S02]  /*ebf0*/  IADD3 R33, P4, R172, 0x5000, RZ ;  /* 0x00005000ac217810 */ /* 0x000fc40007f9e0ff */
[----:B------:R-:W-:Y:S02]  /*ec00*/  IADD3 R37, P5, R172, 0x6000, RZ ;  /* 0x00006000ac257810 */ /* 0x000fe40007fbe0ff */
[----:B------:R-:W-:Y:S02]  /*ec10*/  LOP3.LUT R8, R9, 0x380, RZ, 0xc0, !PT ;  /* 0x0000038009087812 */ /* 0x000fe400078ec0ff */
[----:B------:R-:W-:Y:S02]  /*ec20*/  LOP3.LUT R12, R13, 0x380, RZ, 0xc0, !PT ;  /* 0x000003800d0c7812 */ /* 0x000fe400078ec0ff */
[----:B------:R-:W-:Y:S02]  /*ec30*/  LOP3.LUT R24, R25, 0x380, RZ, 0xc0, !PT ;  /* 0x0000038019187812 */ /* 0x000fe400078ec0ff */
[----:B------:R-:W-:Y:S02]  /*ec40*/  LOP3.LUT R28, R29, 0x380, RZ, 0xc0, !PT ;  /* 0x000003801d1c7812 */ /* 0x000fe400078ec0ff */
[----:B------:R-:W-:-:S02]  /*ec50*/  LOP3.LUT R32, R33, 0x380, RZ, 0xc0, !PT ;  /* 0x0000038021207812 */ /* 0x000fc400078ec0ff */
[----:B------:R-:W-:Y:S01]  /*ec60*/  LOP3.LUT R36, R37, 0x380, RZ, 0xc0, !PT ;  /* 0x0000038025247812 */ /* 0x000fe200078ec0ff */
[----:B------:R-:W-:Y:S01]  /*ec70*/  UMOV UR4, URZ ;  /* 0x0000003f00047c82 */ /* 0x000fe20008000000 */
[----:B------:R-:W-:Y:S02]  /*ec80*/  SHF.R.U64 R8, R8, 0x3, RZ ;  /* 0x0000000308087819 */ /* 0x000fe400000012ff */
[----:B------:R-:W-:Y:S02]  /*ec90*/  SHF.R.U64 R12, R12, 0x3, RZ ;  /* 0x000000030c0c7819 */ /* 0x000fe400000012ff */
[----:B------:R-:W-:Y:S02]  /*eca0*/  SHF.R.U64 R24, R24, 0x3, RZ ;  /* 0x0000000318187819 */ /* 0x000fe400000012ff */
[----:B------:R-:W-:Y:S02]  /*ecb0*/  SHF.R.U64 R28, R28, 0x3, RZ ;  /* 0x000000031c1c7819 */ /* 0x000fe400000012ff */
[----:B------:R-:W-:-:S02]  /*ecc0*/  SHF.R.U64 R32, R32, 0x3, RZ ;  /* 0x0000000320207819 */ /* 0x000fc400000012ff */
[----:B------:R-:W-:Y:S02]  /*ecd0*/  SHF.R.U64 R36, R36, 0x3, RZ ;  /* 0x0000000324247819 */ /* 0x000fe400000012ff */
[----:B------:R-:W-:Y:S02]  /*ece0*/  LOP3.LUT R8, R8, R9, RZ, 0x3c, !PT ;  /* 0x0000000908087212 */ /* 0x000fe400078e3cff */
[----:B------:R-:W-:Y:S02]  /*ecf0*/  LOP3.LUT R12, R12, R13, RZ, 0x3c, !PT ;  /* 0x0000000d0c0c7212 */ /* 0x000fe400078e3cff */
[----:B------:R-:W-:Y:S02]  /*ed00*/  LOP3.LUT R24, R24, R25, RZ, 0x3c, !PT ;  /* 0x0000001918187212 */ /* 0x000fe400078e3cff */
[----:B------:R-:W-:Y:S02]  /*ed10*/  LOP3.LUT R28, R28, R29, RZ, 0x3c, !PT ;  /* 0x0000001d1c1c7212 */ /* 0x000fe400078e3cff */
[----:B------:R-:W-:-:S02]  /*ed20*/  LOP3.LUT R32, R32, R33, RZ, 0x3c, !PT ;  /* 0x0000002120207212 */ /* 0x000fc400078e3cff */
[----:B------:R-:W-:Y:S02]  /*ed30*/  LOP3.LUT R36, R36, R37, RZ, 0x3c, !PT ;  /* 0x0000002524247212 */ /* 0x000fe400078e3cff */
[----:B--2---:R-:W-:Y:S01]  /*ed40*/  @P0 R2UR UR4, R6 ;  /* 0x00000000060402ca */ /* 0x004fe200000e0000 */
[----:B0-----:R-:W-:-:S14]  /*ed50*/  @P6 BRA `(.L_x_5658) ;  /* 0x0000000000106947 */ /* 0x001fdc0003800000 */
[----:B------:R-:W-:Y:S05]  /*ed60*/  @!P0 BRA `(.L_x_5658) ;  /* 0x00000000000c8947 */ /* 0x000fea0003800000 */
[----:B------:R-:W2:Y:S04]  /*ed70*/  LDG.E R7, desc[UR40][R4.64] ;  /* 0x0000002804077981 */ /* 0x000ea8000c1e1900 */
[----:B-----5:R-:W2:Y:S02]  /*ed80*/  LDG.E R76, desc[UR40][R4.64+0x4] ;  /* 0x00000428044c7981 */ /* 0x020ea4000c1e1900 */
[----:B--2---:R-:W-:-:S07]  /*ed90*/  IMAD.IADD R76, R76, 0x1, -R7 ;  /* 0x000000014c4c7824 */ /* 0x004fce00078e0a07 */
.L_x_5658:
        /* <DEDUP_REMOVED lines=18> */
[----:B------:R-:W-:Y:S01]  /*eec0*/  USHF.R.S32.HI UR17, URZ, 0x1f, UR44 ;  /* 0x0000001f3f117899 */ /* 0x000fe2000801142c */
[----:B------:R-:W-:Y:S01]  /*eed0*/  SHF.R.U64 R44, R44, 0x3, RZ ;  /* 0x000000032c2c7819 */ /* 0x000fe200000012ff */
[----:B------:R-:W-:Y:S01]  /*eee0*/  USEL UR8, UR43, URZ, !UP0 ;  /* 0x0000003f2b087287 */ /* 0x000fe2000c000000 */
[----:B------:R-:W-:Y:S01]  /*eef0*/  LOP3.LUT R48, R48, R49, RZ, 0x3c, !PT ;  /* 0x0000003130307212 */ /* 0x000fe200078e3cff */
[--C-:B------:R-:W-:Y:S01]  /*ef00*/  IMAD.X R49, RZ, RZ, R173.reuse, P6 ;  /* 0x000000ffff317224 */ /* 0x100fe200030e06ad */
[----:B------:R-:W-:Y:S01]  /*ef10*/  LOP3.LUT R40, R40, R41, RZ, 0x3c, !PT ;  /* 0x0000002928287212 */ /* 0x000fe200078e3cff */
[--C-:B------:R-:W-:Y:S01]  /*ef20*/  IMAD.X R41, RZ, RZ, R173.reuse, P0 ;  /* 0x000000ffff297224 */ /* 0x100fe200000e06ad */
[----:B0-----:R-:W-:Y:S01]  /*ef30*/  ISETP.NE.AND P6, PT, R4, RZ, PT ;  /* 0x000000ff0400720c */ /* 0x001fe20003fc5270 */
[----:B------:R-:W-:Y:S01]  /*ef40*/  USEL UR18, UR9, URZ, !UP0 ;  /* 0x0000003f09127287 */ /* 0x000fe2000c000000 */
[----:B------:R-:W-:Y:S01]  /*ef50*/  LOP3.LUT R44, R44, R45, RZ, 0x3c, !PT ;  /* 0x0000002d2c2c7212 */ /* 0x000fe200078e3cff */
[----:B------:R-:W-:Y:S01]  /*ef60*/  IMAD.X R45, RZ, RZ, R173, P1 ;  /* 0x000000ffff2d7224 */ /* 0x000fe200008e06ad */
[----:B------:R-:W-:-:S02]  /*ef70*/  IADD3 R57, P2, R172, 0xa000, RZ ;  /* 0x0000a000ac397810 */ /* 0x000fc40007f5e0ff */
[C---:B------:R-:W-:Y:S02]  /*ef80*/  IADD3 R53, P3, R172.reuse, 0xb000, RZ ;  /* 0x0000b000ac357810 */ /* 0x040fe40007f7e0ff */
[C---:B------:R-:W-:Y:S02]  /*ef90*/  IADD3 R65, P4, R172.reuse, 0xc000, RZ ;  /* 0x0000c000ac417810 */ /* 0x040fe40007f9e0ff */
[C---:B------:R-:W-:Y:S02]  /*efa0*/  IADD3 R61, P5, R172.reuse, 0xd000, RZ ;  /* 0x0000d000ac3d7810 */ /* 0x040fe40007fbe0ff */
[C---:B------:R-:W-:Y:S02]  /*efb0*/  IADD3 R73, P0, R172.reuse, 0xe000, RZ ;  /* 0x0000e000ac497810 */ /* 0x040fe40007f1e0ff */
[----:B------:R-:W-:Y:S02]  /*efc0*/  IADD3 R5, P1, R172, 0xf000, RZ ;  /* 0x0000f000ac057810 */ /* 0x000fe40007f3e0ff */
[----:B------:R-:W-:-:S02]  /*efd0*/  LOP3.LUT R56, R57, 0x380, RZ, 0xc0, !PT ;  /* 0x0000038039387812 */ /* 0x000fc400078ec0ff */
[----:B------:R-:W-:Y:S01]  /*efe0*/  LOP3.LUT R52, R53, 0x380, RZ, 0xc0, !PT ;  /* 0x0000038035347812 */ /* 0x000fe200078ec0ff */
[----:B------:R-:W-:Y:S01]  /*eff0*/  IMAD.X R69, RZ, RZ, R173, P1 ;  /* 0x000000ffff457224 */ /* 0x000fe200008e06ad */
[----:B------:R-:W-:Y:S02]  /*f000*/  LOP3.LUT R64, R65, 0x380, RZ, 0xc0, !PT ;  /* 0x0000038041407812 */ /* 0x000fe400078ec0ff */
[----:B------:R-:W-:Y:S02]  /*f010*/  LOP3.LUT R60, R61, 0x380, RZ, 0xc0, !PT ;  /* 0x000003803d3c7812 */ /* 0x000fe400078ec0ff */
[----:B------:R-:W-:Y:S02]  /*f020*/  LOP3.LUT R72, R73, 0x380, RZ, 0xc0, !PT ;  /* 0x0000038049487812 */ /* 0x000fe400078ec0ff */
[----:B------:R-:W-:Y:S02]  /*f030*/  LOP3.LUT R7, R172, 0x380, RZ, 0xc0, !PT ;  /* 0x00000380ac077812 */ /* 0x000fe400078ec0ff */
[----:B------:R-:W-:-:S02]  /*f040*/  LOP3.LUT R4, R5, 0x380, RZ, 0xc0, !PT ;  /* 0x0000038005047812 */ /* 0x000fc400078ec0ff */
[----:B------:R-:W-:Y:S02]  /*f050*/  SHF.R.U64 R56, R56, 0x3, RZ ;  /* 0x0000000338387819 */ /* 0x000fe400000012ff */
[----:B------:R-:W-:Y:S02]  /*f060*/  SHF.R.U64 R52, R52, 0x3, RZ ;  /* 0x0000000334347819 */ /* 0x000fe400000012ff */
[----:B------:R-:W-:Y:S02]  /*f070*/  SHF.R.U64 R64, R64, 0x3, RZ ;  /* 0x0000000340407819 */ /* 0x000fe400000012ff */
[----:B------:R-:W-:Y:S02]  /*f080*/  SHF.R.U64 R60, R60, 0x3, RZ ;  /* 0x000000033c3c7819 */ /* 0x000fe400000012ff */
        /* <DEDUP_REMOVED lines=17> */
[----:B------:R-:W-:Y:S01]  /*f1a0*/  VIADD R10, R185, UR42 ;  /* 0x0000002ab90a7c36 */ /* 0x000fe20008000000 */
[----:B------:R-:W-:Y:S01]  /*f1b0*/  ULDC.64 UR12, c[0x0][0xb90] ;  /* 0x0002e400000c7ab9 */ /* 0x000fe20000000a00 */
[----:B------:R-:W-:Y:S01]  /*f1c0*/  UMOV UR10, UR4 ;  /* 0x00000004000a7c82 */ /* 0x000fe20008000000 */
[----:B------:R-:W-:Y:S01]  /*f1d0*/  UIMAD UR9, UR17, UR12, URZ ;  /* 0x0000000c110972a4 */ /* 0x000fe2000f8e023f */
[----:B------:R-:W-:Y:S01]  /*f1e0*/  IMAD.MOV.U32 R4, RZ, RZ, R10 ;  /* 0x000000ffff047224 */ /* 0x000fe200078e000a */
[----:B------:R-:W-:Y:S01]  /*f1f0*/  UMOV UR11, UR16 ;  /* 0x00000010000b7c82 */ /* 0x000fe20008000000 */
[----:B------:R-:W-:Y:S01]  /*f200*/  ULDC.64 UR14, c[0x0][0xb98] ;  /* 0x0002e600000e7ab9 */ /* 0x000fe20000000a00 */
[----:B------:R-:W-:Y:S01]  /*f210*/  UIMAD.WIDE.U32 UR10, UR44, UR12, UR10 ;  /* 0x0000000c2c0a72a5 */ /* 0x000fe2000f8e000a */
[----:B------:R-:W-:Y:S01]  /*f220*/  IMAD.MOV R21, RZ, RZ, -R17 ;  /* 0x000000ffff157224 */ /* 0x000fe200078e0a11 */
[----:B------:R-:W-:Y:S01]  /*f230*/  UIMAD UR9, UR44, UR13, UR9 ;  /* 0x0000000d2c0972a4 */ /* 0x000fe2000f8e0209 */
[----:B------:R-:W-:Y:S01]  /*f240*/  VIADD R20, R16, UR42 ;  /* 0x0000002a10147c36 */ /* 0x000fe20008000000 */
[----:B------:R-:W-:-:S02]  /*f250*/  UIMAD UR12, UR18, UR14, URZ ;  /* 0x0000000e120c72a4 */ /* 0x000fc4000f8e023f */
[----:B------:R-:W-:Y:S02]  /*f260*/  UIADD3 UR11, UR11, UR9, URZ ;  /* 0x000000090b0b7290 */ /* 0x000fe4000fffe03f */
[----:B------:R-:W-:Y:S02]  /*f270*/  UIMAD UR12, UR8, UR15, UR12 ;  /* 0x0000000f080c72a4 */ /* 0x000fe4000f8e020c */
[----:B------:R-:W-:Y:S01]  /*f280*/  UIMAD.WIDE.U32 UR10, UR8, UR14, UR10 ;  /* 0x0000000e080a72a5 */ /* 0x000fe2000f8e000a */
        /* <DEDUP_REMOVED lines=9> */
[----:B------:R-:W-:Y:S02]  /*f320*/  IMAD.U32 R10, RZ, RZ, UR12 ;  /* 0x0000000cff0a7e24 */ /* 0x000fe4000f8e00ff */
[----:B-----5:R-:W-:Y:S01]  /*f330*/  IMAD R11, R76, R11, RZ ;  /* 0x0000000b4c0b7224 */ /* 0x020fe200078e02ff */
[----:B------:R-:W-:Y:S02]  /*f340*/  SHF.R.S32.HI R6, RZ, 0x1f, R7 ;  /* 0x0000001fff067819 */ /* 0x000fe40000011407 */
[----:B------:R-:W-:Y:S01]  /*f350*/  IADD3.X R5, R5, UR11, R10, P0, !PT ;  /* 0x0000000b05057c10 */ /* 0x000fe200087fe40a */
[----:B------:R-:W-:Y:S01]  /*f360*/  ULDC.64 UR10, c[0x0][0xb88] ;  /* 0x0002e200000a7ab9 */ /* 0x000fe20000000a00 */
[----:B------:R-:W-:Y:S02]  /*f370*/  VIADD R10, R20, 0x8 ;  /* 0x00000008140a7836 */ /* 0x000fe40000000000 */
        /* <DEDUP_REMOVED lines=16> */
.L_x_5659:
        /* <DEDUP_REMOVED lines=8> */
[----:B------:R-:W-:-:S03]  /*f500*/  SEL R0, RZ, 0x1, P1 ;  /* 0x00000001ff007807 */ /* 0x000fc60000800000 */
[----:B------:R-:W-:Y:S01]  /*f510*/  IMAD.SHL.U32 R3, R3, 0x2, RZ ;  /* 0x0000000203037824 */ /* 0x000fe200078e00ff */
[----:B------:R-:W-:Y:S01]  /*f520*/  ISETP.GE.AND P0, PT, R189, UR14, PT ;  /* 0x0000000ebd007c0c */ /* 0x000fe2000bf06270 */
[----:B------:R-:W5:Y:S04]  /*f530*/  LD.E.128 R12, desc[UR40][R12.64] ;  /* 0x000000280c0c7980 */ /* 0x000f68000c101d00 */
[----:B------:R-:W5:Y:S04]  /*f540*/  LD.E.128 R24, desc[UR40][R24.64] ;  /* 0x0000002818187980 */ /* 0x000f68000c101d00 */
[----:B------:R-:W5:Y:S01]  /*f550*/  LD.E.128 R28, desc[UR40][R28.64] ;  /* 0x000000281c1c7980 */ /* 0x000f62000c101d00 */
[----:B-1----:R-:W-:-:S02]  /*f560*/  ISETP.NE.AND P2, PT, R81, 0x1, PT ;  /* 0x000000015100780c */ /* 0x002fc40003f45270 */
[----:B------:R-:W-:Y:S01]  /*f570*/  LOP3.LUT R0, R3, 0x2, R0, 0xe2, !PT ;  /* 0x0000000203007812 */ /* 0x000fe200078ee200 */
[----:B------:R-:W5:Y:S01]  /*f580*/  LD.E.128 R32, desc[UR40][R32.64] ;  /* 0x0000002820207980 */ /* 0x000f62000c101d00 */
[----:B------:R-:W-:Y:S01]  /*f590*/  SEL R3, RZ, 0xffffffff, P0 ;  /* 0xffffffffff037807 */ /* 0x000fe20000000000 */
[----:B------:R-:W-:Y:S02]  /*f5a0*/  UIMAD UR9, UR16, UR12, URZ ;  /* 0x0000000c100972a4 */ /* 0x000fe4000f8e023f */
[----:B------:R-:W5:Y:S04]  /*f5b0*/  LD.E.128 R36, desc[UR40][R36.64] ;  /* 0x0000002824247980 */ /* 0x000f68000c101d00 */
[----:B------:R-:W5:Y:S02]  /*f5c0*/  LD.E.128 R40, desc[UR40][R40.64] ;  /* 0x0000002828287980 */ /* 0x000f64000c101d00 */
[----:B------:R-:W1:Y:S01]  /*f5d0*/  @P2 LDC R21, c[0x0][0xbec] ;  /* 0x0002fb00ff152b82 */ /* 0x000e620000000800 */
[----:B------:R-:W-:Y:S01]  /*f5e0*/  IMAD.SHL.U32 R3, R3, 0x4, RZ ;  /* 0x0000000403037824 */ /* 0x000fe200078e00ff */
[----:B------:R-:W-:Y:S01]  /*f5f0*/  ISETP.GE.AND P0, PT, R188, UR14, PT ;  /* 0x0000000ebc007c0c */ /* 0x000fe2000bf06270 */
[----:B------:R-:W5:Y:S04]  /*f600*/  LD.E.128 R48, desc[UR40][R48.64] ;  /* 0x0000002830307980 */ /* 0x000f68000c101d00 */
[----:B------:R-:W5:Y:S01]  /*f610*/  LD.E.128 R44, desc[UR40][R44.64] ;  /* 0x000000282c2c7980 */ /* 0x000f62000c101d00 */
[----:B------:R-:W2:Y:S01]  /*f620*/  @P2 LDC R77, c[0x0][0xbf0] ;  /* 0x0002fc00ff4d2b82 */ /* 0x000ea20000000800 */
[----:B------:R-:W-:Y:S01]  /*f630*/  UIMAD.WIDE.U32 UR10, UR4, UR12, URZ ;  /* 0x0000000c040a72a5 */ /* 0x000fe2000f8e003f */
[----:B------:R-:W-:Y:S01]  /*f640*/  LOP3.LUT R3, R3, 0x4, R0, 0xe2, !PT ;  /* 0x0000000403037812 */ /* 0x000fe200078ee200 */
[----:B------:R-:W-:Y:S01]  /*f650*/  UIMAD UR9, UR4, UR13, UR9 ;  /* 0x0000000d040972a4 */ /* 0x000fe2000f8e0209 */
[----:B------:R-:W-:Y:S01]  /*f660*/  SEL R20, RZ, 0xffffffff, P0 ;  /* 0xffffffffff147807 */ /* 0x000fe20000000000 */
[----:B------:R-:W-:Y:S01]  /*f670*/  IMAD R0, R191, 0x20, R192 ;  /* 0x00000020bf007824 */ /* 0x000fe200078e02c0 */
[----:B------:R-:W-:Y:S01]  /*f680*/  ULDC.64 UR12, c[0x0][0xae8] ;  /* 0x0002ba00000c7ab9 */ /* 0x000fe20000000a00 */
[----:B------:R-:W-:Y:S01]  /*f690*/  ISETP.GE.AND P0, PT, R187, UR14, PT ;  /* 0x0000000ebb007c0c */ /* 0x000fe2000bf06270 */
[----:B------:R-:W-:Y:S01]  /*f6a0*/  UIADD3 UR11, UR11, UR9, URZ ;  /* 0x000000090b0b7290 */ /* 0x000fe2000fffe03f */
[----:B------:R-:W5:Y:S01]  /*f6b0*/  LD.E.128 R56, desc[UR40][R56.64] ;  /* 0x0000002838387980 */ /* 0x000f62000c101d00 */
[----:B------:R-:W-:Y:S01]  /*f6c0*/  UIMAD UR4, UR17, UR12, URZ ;  /* 0x0000000c110472a4 */ /* 0x000fe2000f8e023f */
[----:B------:R-:W-:Y:S01]  /*f6d0*/  VIADD R82, R0, UR42 ;  /* 0x0000002a00527c36 */ /* 0x000fe20008000000 */
[----:B------:R-:W-:Y:S01]  /*f6e0*/  SEL R0, RZ, 0xffffffff, P0 ;  /* 0xffffffffff007807 */ /* 0x000fe20000000000 */
[----:B------:R-:W-:Y:S01]  /*f6f0*/  UIMAD.WIDE.U32 UR10, UR44, UR12, UR10 ;  /* 0x0000000c2c0a72a5 */ /* 0x000fe2000f8e000a */
[----:B------:R-:W5:Y:S01]  /*f700*/  LD.E.128 R52, desc[UR40][R52.64] ;  /* 0x0000002834347980 */ /* 0x000f62000c101d00 */
[----:B------:R-:W-:Y:S01]  /*f710*/  UIMAD UR4, UR44, UR13, UR4 ;  /* 0x0000000d2c0472a4 */ /* 0x000fe2000f8e0204 */
[----:B------:R-:W-:-:S02]  /*f720*/  IMAD.SHL.U32 R20, R20, 0x8, RZ ;  /* 0x0000000814147824 */ /* 0x000fc400078e00ff */
[----:B------:R-:W-:Y:S01]  /*f730*/  ULDC.64 UR12, c[0x0][0xaf0] ;  /* 0x0002bc00000c7ab9 */ /* 0x000fe20000000a00 */
[----:B------:R-:W-:Y:S01]  /*f740*/  UIADD3 UR11, UR11, UR4, URZ ;  /* 0x000000040b0b7290 */ /* 0x000fe2000fffe03f */
[----:B------:R-:W-:Y:S01]  /*f750*/  IMAD.SHL.U32 R79, R0, 0x10, RZ ;  /* 0x00000010004f7824 */ /* 0x000fe200078e00ff */
[----:B------:R-:W-:Y:S01]  /*f760*/  UIMAD UR4, UR18, UR12, URZ ;  /* 0x0000000c120472a4 */ /* 0x000fe2000f8e023f */
[----:B-1----:R-:W-:Y:S01]  /*f770*/  @P2 IMAD.HI.U32 R0, R82, R21, RZ ;  /* 0x0000001552002227 */ /* 0x002fe200078e00ff */
[----:B------:R-:W-:Y:S01]  /*f780*/  LOP3.LUT R20, R20, 0x8, R3, 0xe2, !PT ;  /* 0x0000000814147812 */ /* 0x000fe200078ee203 */
[----:B------:R-:W5:Y:S01]  /*f790*/  LD.E.128 R64, desc[UR40][R64.64] ;  /* 0x0000002840407980 */ /* 0x000f62000c101d00 */
[----:B------:R-:W-:Y:S01]  /*f7a0*/  UIMAD UR4, UR8, UR13, UR4 ;  /* 0x0000000d080472a4 */ /* 0x000fe2000f8e0204 */
[----:B------:R-:W-:Y:S01]  /*f7b0*/  IMAD.MOV.U32 R3, RZ, RZ, R82 ;  /* 0x000000ffff037224 */ /* 0x000fe200078e0052 */
[----:B------:R-:W-:Y:S01]  /*f7c0*/  UIMAD.WIDE.U32 UR8, UR8, UR12, UR10 ;  /* 0x0000000c080872a5 */ /* 0x000fe2000f8e000a */
[----:B--2---:R-:W-:Y:S01]  /*f7d0*/  @P2 SHF.R.U32.HI R3, RZ, R77, R0 ;  /* 0x0000004dff032219 */ /* 0x004fe20000011600 */
[----:B------:R-:W5:Y:S01]  /*f7e0*/  LD.E.128 R60, desc[UR40][R60.64] ;  /* 0x000000283c3c7980 */ /* 0x000f62000c101d00 */
[----:B------:R-:W-:-:S02]  /*f7f0*/  LOP3.LUT R78, R79, 0x10, R20, 0xe2, !PT ;  /* 0x000000104f4e7812 */ /* 0x000fc400078ee214 */
        /* <DEDUP_REMOVED lines=11> */
[----:B------:R-:W-:Y:S01]  /*f8b0*/  IMAD R77, R81, R79, R82 ;  /* 0x0000004f514d7224 */ /* 0x000fe200078e0252 */
[----:B------:R-:W-:Y:S01]  /*f8c0*/  ISETP.GE.AND P0, PT, R195, UR14, PT ;  /* 0x0000000ec3007c0c */ /* 0x000fe2000bf06270 */
[----:B------:R-:W-:Y:S01]  /*f8d0*/  IMAD.U32 R21, RZ, RZ, UR4 ;  /* 0x00000004ff157e24 */ /* 0x000fe2000f8e00ff */
[----:B------:R-:W-:Y:S01]  /*f8e0*/  @!PT LDS RZ, [RZ] ;  /* 0x00000000fffff984 */ /* 0x000fe20000000800 */
[----:B------:R-:W-:Y:S01]  /*f8f0*/  @!PT LDS RZ, [RZ] ;  /* 0x00000000fffff984 */ /* 0x000fe20000000800 */
[----:B------:R-:W-:Y:S01]  /*f900*/  @!PT LDS RZ, [RZ] ;  /* 0x00000000fffff984 */ /* 0x000fe20000000800 */
[----:B------:R-:W-:Y:S01]  /*f910*/  @!PT LDS RZ, [RZ] ;  /* 0x00000000fffff984 */ /* 0x000fe20000000800 */
[----:B------:R1:W-:Y:S06]  /*f920*/  MEMBAR.ALL.CTA ;  /* 0x0000000000007992 */ /* 0x0003ec0000008000 */
[----:B-1----:R-:W1:Y:S01]  /*f930*/  FENCE.VIEW.ASYNC.S ;  /* 0x00000000000073c6 */ /* 0x002e620000000000 */
[----:B------:R-:W-:Y:S01]  /*f940*/  IMAD.SHL.U32 R83, R0, 0x20, RZ ;  /* 0x0000002000537824 */ /* 0x000fe200078e00ff */
        /* <DEDUP_REMOVED lines=11> */
[----:B-----5:R-:W-:Y:S01]  /*fa00*/  IMAD R87, R76, R81, RZ ;  /* 0x000000514c577224 */ /* 0x020fe200078e02ff */
[----:B------:R-:W-:Y:S01]  /*fa10*/  BSSY B1, `(.L_x_5660) ;  /* 0x000002f000017945 */ /* 0x000fe20003800000 */
[----:B------:R-:W-:Y:S01]  /*fa20*/  VIADD R86, R192, UR42 ;  /* 0x0000002ac0567c36 */ /* 0x000fe20008000000 */
[----:B------:R-:W-:Y:S01]  /*fa30*/  LOP3.LUT R3, R78, R3, RZ, 0xfc, !PT ;  /* 0x000000034e037212 */ /* 0x000fe200078efcff */
        /* <DEDUP_REMOVED lines=44> */
.L_x_5661:
[----:B------:R-:W-:Y:S05]  /*fd00*/  BSYNC B1 ;  /* 0x0000000000017941 */ /* 0x000fea0003800000 */
.L_x_5660:
[----:B---3--:R-:W-:Y:S01]  /*fd10*/  VIADD R4, R86, 0x20 ;  /* 0x0000002056047836 */ /* 0x008fe20000000000 */
[----:B------:R3:W4:Y:S04]  /*fd20*/  SHFL.IDX PT, R7, R85, 0x1, 0x181f ;  /* 0x00381f0055077f89 */ /* 0x00072800000e0000 */
        /* <DEDUP_REMOVED lines=10> */
[----:B------:R-:W-:Y:S01]  /*fdd0*/  @!P3 LEA R14, P6, R189, R6, 0x1 ;  /* 0x00000006bd0eb211 */ /* 0x000fe200078c08ff */
[----:B------:R0:W-:Y:S01]  /*fde0*/  @!P0 ST.E.128 desc[UR40][R4.64], R8 ;  /* 0x0000000804008985 */ /* 0x0001e2000c101d28 */
[----:B------:R-:W-:Y:S02]  /*fdf0*/  ISETP.GE.AND P0, PT, R186, UR14, PT ;  /* 0x0000000eba007c0c */ /* 0x000fe4000bf06270 */
[----:B------:R-:W-:Y:S02]  /*fe00*/  @!P5 LEA.HI.X R13, R190, R7, R204, 0x1, P4 ;  /* 0x00000007be0dd211 */ /* 0x000fe400020f0ccc */
[----:B------:R-:W-:-:S02]  /*fe10*/  LOP3.LUT P4, RZ, R3, 0x40, RZ, 0xc0, !PT ;  /* 0x0000004003ff7812 */ /* 0x000fc4000788c0ff */
[----:B------:R-:W-:Y:S01]  /*fe20*/  @!P3 LEA.HI.X R15, R189, R7, R203, 0x1, P6 ;  /* 0x00000007bd0fb211 */ /* 0x000fe200030f0ccb */
        /* <DEDUP_REMOVED lines=20> */
.L_x_5657:
[----:B------:R-:W-:Y:S01]  /*ff70*/  ULDC.64 UR8, c[0x0][0xc00] ;  /* 0x0003000000087ab9 */ /* 0x000fe20000000a00 */
[----:B------:R-:W-:Y:S01]  /*ff80*/  ULDC UR4, c[0x0][0xa88] ;  /* 0x0002a20000047ab9 */ /* 0x000fe20000000800 */
[----:B------:R-:W-:Y:S01]  /*ff90*/  UISETP.NE.U32.AND UP0, UPT, UR8, URZ, UPT ;  /* 0x0000003f0800728c */ /* 0x000fe2000bf05070 */
[----:B------:R-:W0:Y:S03]  /*ffa0*/  LDC R11, c[0x0][0xbe8] ;  /* 0x0002fa00ff0b7b82 */ /* 0x000e260000000800 */
[----:B------:R-:W-:-:S03]  /*ffb0*/  UISETP.NE.AND.EX UP0, UPT, UR9, URZ, UPT, UP0 ;  /* 0x0000003f0900728c */ /* 0x000fc6000bf05300 */
[----:B------:R-:W-:Y:S02]  /*ffc0*/  ULDC.64 UR8, c[0x0][0xc00] ;  /* 0x0003000000087ab9 */ /* 0x000fe40000000a00 */
[----:B------:R-:W-:Y:S01]  /*ffd0*/  UIMAD.WIDE UR8, UR43, 0x4, UR8 ;  /* 0x000000042b0878a5 */ /* 0x000fe2000f8e0208 */
[----:B------:R-:W-:-:S05]  /*ffe0*/  PLOP3.LUT P1, PT, PT, PT, UP0, 0x80, 0x0 ;  /* 0x000000000000781c */ /* 0x000fca0003f2f008 */
[----:B------:R-:W-:Y:S02]  /*fff0*/  IMAD.U32 R4, RZ, RZ, UR8 ;  /* 0x00000008ff047e24 */ /* 0x000fe4000f8e00ff */
[----:B------:R-:W-:Y:S01]  /*10000*/  IMAD.U32 R5, RZ, RZ, UR9 ;  /* 0x00000009ff057e24 */ /* 0x000fe2000f8e00ff */
[----:B------:R-:W-:Y:S02]  /*10010*/  ULDC.64 UR8, c[0x0][0xc08] ;  /* 0x0003020000087ab9 */ /* 0x000fe40000000a00 */
[----:B------:R-:W-:Y:S01]  /*10020*/  UISETP.NE.U32.AND UP1, UPT, UR8, URZ, UPT ;  /* 0x0000003f0800728c */ /* 0x000fe2000bf25070 */
[----:B------:R-:W-:Y:S02]  /*10030*/  IMAD.U32 R0, RZ, RZ, UR4 ;  /* 0x00000004ff007e24 */ /* 0x000fe4000f8e00ff */
[----:B------:R-:W3:Y:S01]  /*10040*/  @P1 LDG.E R3, desc[UR40][R4.64] ;  /* 0x0000002804031981 */ /* 0x000ee2000c1e1900 */
[----:B------:R-:W-:-:S06]  /*10050*/  UISETP.NE.AND.EX UP1, UPT, UR9, URZ, UPT, UP1 ;  /* 0x0000003f0900728c */ /* 0x000fcc000bf25310 */
[----:B------:R-:W-:-:S05]  /*10060*/  PLOP3.LUT P2, PT, PT, PT, UP1, 0x80, 0x0 ;  /* 0x000000000000781c */ /* 0x000fca0003f4f018 */
[----:B------:R-:W-:Y:S02]  /*10070*/  @UP1 ULDC.64 UR8, c[0x0][0xc08] ;  /* 0x0003020000081ab9 */ /* 0x000fe40000000a00 */
[----:B------:R-:W-:-:S06]  /*10080*/  @UP1 UIMAD.WIDE UR8, UR43, 0x4, UR8 ;  /* 0x000000042b0818a5 */ /* 0x000fcc000f8e0208 */
[----:B------:R-:W-:Y:S02]  /*10090*/  IMAD.U32 R6, RZ, RZ, UR8 ;  /* 0x00000008ff067e24 */ /* 0x000fe4000f8e00ff */
[----:B------:R-:W-:-:S05]  /*100a0*/  IMAD.U32 R7, RZ, RZ, UR9 ;  /* 0x00000009ff077e24 */ /* 0x000fca000f8e00ff */
[----:B------:R1:W5:Y:S01]  /*100b0*/  @P2 LDG.E R0, desc[UR40][R6.64] ;  /* 0x0000002806002981 */ /* 0x000362000c1e1900 */
[----:B------:R-:W-:Y:S01]  /*100c0*/  UMOV UR4, URZ ;  /* 0x0000003f00047c82 */ /* 0x000fe20008000000 */
[----:B------:R-:W-:Y:S01]  /*100d0*/  USHF.R.S32.HI UR13, URZ, 0x1f, UR44 ;  /* 0x0000001f3f0d7899 */ /* 0x000fe2000801142c */
[----:B------:R-:W-:Y:S02]  /*100e0*/  ISETP.GE.AND P0, PT, R197, 0x40, PT ;  /* 0x00000040c500780c */ /* 0x000fe40003f06270 */
[----:B---3--:R-:W-:Y:S01]  /*100f0*/  @P1 R2UR UR4, R3 ;  /* 0x00000000030412ca */ /* 0x008fe200000e0000 */
[----:B01----:R-:W-:-:S14]  /*10100*/  @P2 BRA `(.L_x_5663) ;  /* 0x0000000000102947 */ /* 0x003fdc0003800000 */
[----:B------:R-:W-:Y:S05]  /*10110*/  @!P1 BRA `(.L_x_5663) ;  /* 0x00000000000c9947 */ /* 0x000fea0003800000 */
[----:B------:R-:W3:Y:S04]  /*10120*/  LDG.E R3, desc[UR40][R4.64] ;  /* 0x0000002804037981 */ /* 0x000ee8000c1e1900 */
[----:B-----5:R-:W3:Y:S02]  /*10130*/  LDG.E R0, desc[UR40][R4.64+0x4] ;  /* 0x0000042804007981 */ /* 0x020ee4000c1e1900 */
[----:B---3--:R-:W-:-:S07]  /*10140*/  IMAD.IADD R0, R0, 0x1, -R3 ;  /* 0x0000000100007824 */ /* 0x008fce00078e0a03 */
.L_x_5663:
[----:B------:R-:W-:Y:S01]  /*10150*/  USHF.R.S32.HI UR9, URZ, 0x1f, UR43 ;  /* 0x0000001f3f097899 */ /* 0x000fe2000801142b */
[----:B------:R-:W-:Y:S01]  /*10160*/  BSSY B1, `(.L_x_5664) ;  /* 0x000002e000017945 */ /* 0x000fe20003800000 */
[----:B------:R-:W-:Y:S02]  /*10170*/  USHF.R.S32.HI UR12, URZ, 0x1f, UR4 ;  /* 0x0000001f3f0c7899 */ /* 0x000fe40008011404 */
[----:B------:R-:W-:Y:S02]  /*10180*/  USEL UR8, UR43, URZ, !UP0 ;  /* 0x0000003f2b087287 */ /* 0x000fe4000c000000 */
[----:B------:R-:W-:Y:S01]  /*10190*/  USEL UR14, UR9, URZ, !UP0 ;  /* 0x0000003f090e7287 */ /* 0x000fe2000c000000 */
[----:B------:R-:W-:Y:S11]  /*101a0*/  @P0 BRA `(.L_x_5665) ;  /* 0x0000000000a40947 */ /* 0x000ff60003800000 */
[----:B------:R-:W0:Y:S01]  /*101b0*/  S2R R6, SR_TID.X ;  /* 0x0000000000067919 */ /* 0x000e220000002100 */
[----:B------:R-:W1:Y:S01]  /*101c0*/  LDC R5, c[0x0][0xbe8] ;  /* 0x0002fa00ff057b82 */ /* 0x000e620000000800 */
[----:B------:R-:W-:Y:S02]  /*101d0*/  IMAD.U32 R7, RZ, RZ, UR42 ;  /* 0x0000002aff077e24 */ /* 0x000fe4000f8e00ff */
[----:B-1---5:R-:W-:-:S03]  /*101e0*/  IMAD R3, R0, R5, RZ ;  /* 0x0000000500037224 */ /* 0x022fc600078e02ff */
[----:B0-----:R-:W-:-:S04]  /*101f0*/  IADD3 R6, R7, -0x80, R6 ;  /* 0xffffff8007067810 */ /* 0x001fc80007ffe006 */
[----:B------:R-:W-:-:S13]  /*10200*/  ISETP.GE.AND P0, PT, R6, R3, PT ;  /* 0x000000030600720c */ /* 0x000fda0003f06270 */
[----:B------:R-:W-:Y:S05]  /*10210*/  @P0 BRA `(.L_x_5665) ;  /* 0x0000000000880947 */ /* 0x000fea0003800000 */
[----:B------:R-:W-:Y:S01]  /*10220*/  ISETP.NE.AND P0, PT, R5, 0x1, PT ;  /* 0x000000010500780c */ /* 0x000fe20003f05270 */
[----:B------:R-:W-:Y:S01]  /*10230*/  ULDC.64 UR16, c[0x0][0xb90] ;  /* 0x0002e40000107ab9 */ /* 0x000fe20000000a00 */
[----:B------:R-:W-:Y:S01]  /*10240*/  UMOV UR10, UR4 ;  /* 0x00000004000a7c82 */ /* 0x000fe20008000000 */
[----:B------:R-:W-:Y:S01]  /*10250*/  UIMAD UR9, UR13, UR16, URZ ;  /* 0x000000100d0972a4 */ /* 0x000fe2000f8e023f */
[----:B------:R-:W-:Y:S01]  /*10260*/  IMAD.MOV.U32 R4, RZ, RZ, R6 ;  /* 0x000000ffff047224 */ /* 0x000fe200078e0006 */
[----:B------:R-:W-:Y:S02]  /*10270*/  UMOV UR11, UR12 ;  /* 0x0000000c000b7c82 */ /* 0x000fe40008000000 */
[----:B------:R-:W-:Y:S02]  /*10280*/  UIMAD.WIDE.U32 UR10, UR44, UR16, UR10 ;  /* 0x000000102c0a72a5 */ /* 0x000fe4000f8e000a */
[----:B------:R-:W-:-:S03]  /*10290*/  UIMAD UR9, UR44, UR17, UR9 ;  /* 0x000000112c0972a4 */ /* 0x000fc6000f8e0209 */
[----:B------:R-:W-:Y:S01]  /*102a0*/  ULDC.64 UR16, c[0x0][0xb98] ;  /* 0x0002e60000107ab9 */ /* 0x000fe20000000a00 */
[----:B------:R-:W0:Y:S01]  /*102b0*/  @P0 LDC R3, c[0x0][0xbec] ;  /* 0x0002fb00ff030b82 */ /* 0x000e220000000800 */
[----:B------:R-:W-:Y:S02]  /*102c0*/  UIADD3 UR11, UR11, UR9, URZ ;  /* 0x000000090b0b7290 */ /* 0x000fe4000fffe03f */
[----:B------:R-:W-:Y:S02]  /*102d0*/  UIMAD UR9, UR14, UR16, URZ ;  /* 0x000000100e0972a4 */ /* 0x000fe4000f8e023f */
[----:B------:R-:W-:Y:S02]  /*102e0*/  UIMAD.WIDE.U32 UR10, UR8, UR16, UR10 ;  /* 0x00000010080a72a5 */ /* 0x000fe4000f8e000a */
[----:B------:R-:W-:Y:S01]  /*102f0*/  UIMAD UR9, UR8, UR17, UR9 ;  /* 0x00000011080972a4 */ /* 0x000fe2000f8e0209 */
[----:B------:R-:W1:Y:S02]  /*10300*/  @P0 LDC R8, c[0x0][0xbf0] ;  /* 0x0002fc00ff080b82 */ /* 0x000e640000000800 */
[----:B------:R-:W-:Y:S01]  /*10310*/  ULDC.64 UR16, c[0x0][0xb88] ;  /* 0x0002e20000107ab9 */ /* 0x000fe20000000a00 */
[----:B0-----:R-:W-:-:S05]  /*10320*/  @P0 IMAD.HI.U32 R3, R6, R3, RZ ;  /* 0x0000000306030227 */ /* 0x001fca00078e00ff */
        /* <DEDUP_REMOVED lines=17> */
.L_x_5665:
[----:B------:R-:W-:Y:S05]  /*10440*/  BSYNC B1 ;  /* 0x0000000000017941 */ /* 0x000fea0003800000 */
.L_x_5664:
        /* <DEDUP_REMOVED lines=10> */
[----:B-----5:R-:W-:Y:S01]  /*104f0*/  IMAD R25, R0, R11, RZ ;  /* 0x0000000b00197224 */ /* 0x020fe200078e02ff */
[----:B------:R-:W-:Y:S01]  /*10500*/  ULDC.64 UR16, c[0x0][0xae8] ;  /* 0x0002ba0000107ab9 */ /* 0x000fe20000000a00 */
[----:B------:R-:W-:Y:S01]  /*10510*/  IMAD.SHL.U32 R4, R4, 0x2, RZ ;  /* 0x0000000204047824 */ /* 0x000fe200078e00ff */
[----:B------:R-:W0:Y:S01]  /*10520*/  @P0 LDC R5, c[0x0][0xbec] ;  /* 0x0002fb00ff050b82 */ /* 0x000e220000000800 */
[----:B------:R-:W-:Y:S01]  /*10530*/  UIADD3 UR11, UR11, UR9, URZ ;  /* 0x000000090b0b7290 */ /* 0x000fe2000fffe03f */
[----:B------:R-:W-:Y:S01]  /*10540*/  ISETP.GE.AND P2, PT, R189, UR15, PT ;  /* 0x0000000fbd007c0c */ /* 0x000fe2000bf46270 */
[----:B------:R-:W-:Y:S01]  /*10550*/  UIMAD UR4, UR13, UR16, URZ ;  /* 0x000000100d0472a4 */ /* 0x000fe2000f8e023f */
[----:B------:R-:W-:Y:S01]  /*10560*/  LOP3.LUT R4, R4, 0x2, R3, 0xe2, !PT ;  /* 0x0000000204047812 */ /* 0x000fe200078ee203 */
[----:B------:R-:W-:Y:S01]  /*10570*/  IMAD R3, R191, 0x20, R192 ;  /* 0x00000020bf037824 */ /* 0x000fe200078e02c0 */
[----:B------:R-:W-:Y:S01]  /*10580*/  UIMAD.WIDE.U32 UR10, UR44, UR16, UR10 ;  /* 0x000000102c0a72a5 */ /* 0x000fe2000f8e000a */
[----:B------:R-:W-:Y:S01]  /*10590*/  SEL R6, RZ, 0xffffffff, P2 ;  /* 0xffffffffff067807 */ /* 0x000fe20001000000 */
[----:B------:R-:W1:Y:S01]  /*105a0*/  @P0 LDC R7, c[0x0][0xbf0] ;  /* 0x0002fc00ff070b82 */ /* 0x000e620000000800 */
[----:B------:R-:W-:Y:S01]  /*105b0*/  UIMAD UR4, UR44, UR17, UR4 ;  /* 0x000000112c0472a4 */ /* 0x000fe2000f8e0204 */
[----:B------:R-:W-:Y:S01]  /*105c0*/  VIADD R8, R3, UR42 ;  /* 0x0000002a03087c36 */ /* 0x000fe20008000000 */
[----:B------:R-:W-:Y:S01]  /*105d0*/  ULDC.64 UR12, c[0x0][0xaf0] ;  /* 0x0002bc00000c7ab9 */ /* 0x000fe20000000a00 */
[----:B------:R-:W-:Y:S01]  /*105e0*/  ISETP.GE.AND P1, PT, R188, UR15, PT ;  /* 0x0000000fbc007c0c */ /* 0x000fe2000bf26270 */
[----:B------:R-:W-:Y:S01]  /*105f0*/  UIADD3 UR11, UR11, UR4, URZ ;  /* 0x000000040b0b7290 */ /* 0x000fe2000fffe03f */
[----:B------:R-:W-:Y:S01]  /*10600*/  IMAD.SHL.U32 R9, R6, 0x4, RZ ;  /* 0x0000000406097824 */ /* 0x000fe200078e00ff */
[----:B------:R-:W-:Y:S01]  /*10610*/  UIMAD UR4, UR14, UR12, URZ ;  /* 0x0000000c0e0472a4 */ /* 0x000fe2000f8e023f */
[----:B------:R-:W-:Y:S01]  /*10620*/  SEL R10, RZ, 0xffffffff, P1 ;  /* 0xffffffffff0a7807 */ /* 0x000fe20000800000 */
[----:B------:R-:W-:Y:S01]  /*10630*/  IMAD.MOV.U32 R3, RZ, RZ, R8 ;  /* 0x000000ffff037224 */ /* 0x000fe200078e0008 */
[----:B------:R-:W-:Y:S01]  /*10640*/  ISETP.GE.AND P2, PT, R194, UR15, PT ;  /* 0x0000000fc2007c0c */ /* 0x000fe2000bf46270 */
[----:B------:R-:W-:Y:S01]  /*10650*/  UIMAD UR4, UR8, UR13, UR4 ;  /* 0x0000000d080472a4 */ /* 0x000fe2000f8e0204 */
[----:B------:R-:W-:Y:S01]  /*10660*/  LOP3.LUT R9, R9, 0x4, R4, 0xe2, !PT ;  /* 0x0000000409097812 */ /* 0x000fe200078ee204 */
[----:B------:R-:W-:Y:S01]  /*10670*/  UIMAD.WIDE.U32 UR8, UR8, UR12, UR10 ;  /* 0x0000000c080872a5 */ /* 0x000fe2000f8e000a */
[----:B------:R-:W-:Y:S01]  /*10680*/  IMAD.SHL.U32 R10, R10, 0x8, RZ ;  /* 0x000000080a0a7824 */ /* 0x000fe200078e00ff */
[----:B------:R-:W-:Y:S01]  /*10690*/  SEL R0, RZ, 0x80, P2 ;  /* 0x00000080ff007807 */ /* 0x000fe20001000000 */
[----:B0-----:R-:W-:Y:S01]  /*106a0*/  @P0 IMAD.HI.U32 R6, R8, R5, RZ ;  /* 0x0000000508060227 */ /* 0x001fe200078e00ff */
[----:B------:R-:W-:Y:S01]  /*106b0*/  UIADD3 UR4, UR9, UR4, URZ ;  /* 0x0000000409047290 */ /* 0x000fe2000fffe03f */
[----:B------:R-:W-:Y:S01]  /*106c0*/  BSSY B1, `(.L_x_5666) ;  /* 0x0000047000017945 */ /* 0x000fe20003800000 */
[----:B------:R-:W-:Y:S01]  /*106d0*/  LOP3.LUT R10, R10, 0x8, R9, 0xe2, !PT ;  /* 0x000000080a0a7812 */ /* 0x000fe200078ee209 */
[----:B------:R-:W-:-:S02]  /*106e0*/  IMAD.U32 R4, RZ, RZ, UR8 ;  /* 0x00000008ff047e24 */ /* 0x000fc4000f8e00ff */
[----:B------:R-:W-:Y:S01]  /*106f0*/  IMAD.U32 R5, RZ, RZ, UR9 ;  /* 0x00000009ff057e24 */ /* 0x000fe2000f8e00ff */
[----:B------:R-:W-:Y:S01]  /*10700*/  ULDC.64 UR8, c[0x0][0xae0] ;  /* 0x0002b80000087ab9 */ /* 0x000fe20000000a00 */
[----:B-1----:R-:W-:Y:S01]  /*10710*/  @P0 SHF.R.U32.HI R3, RZ, R7, R6 ;  /* 0x00000007ff030219 */ /* 0x002fe20000011606 */
[----:B------:R-:W-:Y:S01]  /*10720*/  IMAD.U32 R5, RZ, RZ, UR4 ;  /* 0x00000004ff057e24 */ /* 0x000fe2000f8e00ff */
[----:B------:R-:W-:Y:S01]  /*10730*/  ISETP.GE.AND P0, PT, R187, UR15, PT ;  /* 0x0000000fbb007c0c */ /* 0x000fe2000bf06270 */
[----:B------:R-:W-:Y:S01]  /*10740*/  VIADD R26, R192, UR42 ;  /* 0x0000002ac01a7c36 */ /* 0x000fe20008000000 */
        /* <DEDUP_REMOVED lines=16> */
[----:B------:R-:W-:-:S04]  /*10850*/  IMAD.WIDE.U32 R4, R7, UR8, R4 ;  /* 0x0000000807047c25 */ /* 0x000fc8000f8e0004 */
[----:B------:R-:W-:Y:S01]  /*10860*/  IMAD R3, R7, UR9, R6 ;  /* 0x0000000907037c24 */ /* 0x000fe2000f8e0206 */
[----:B------:R-:W-:Y:S01]  /*10870*/  SEL R7, RZ, 0x40, P0 ;  /* 0x00000040ff077807 */ /* 0x000fe20000000000 */
[----:B------:R-:W-:Y:S01]  /*10880*/  ULDC.64 UR8, c[0x0][0xa80] ;  /* 0x0002a00000087ab9 */ /* 0x000fe20000000a00 */
[----:B------:R-:W-:Y:S01]  /*10890*/  ISETP.GE.AND P0, PT, R26, R25, PT ;  /* 0x000000191a00720c */ /* 0x000fe20003f06270 */
[----:B------:R-:W-:Y:S01]  /*108a0*/  IMAD.SHL.U32 R13, R8, 0x20, RZ ;  /* 0x00000020080d7824 */ /* 0x000fe200078e00ff */
[----:B------:R-:W-:Y:S01]  /*108b0*/  LEA R20, P1, R4, UR8, 0x1 ;  /* 0x0000000804147c11 */ /* 0x000fe2000f8208ff */
[----:B------:R-:W-:-:S03]  /*108c0*/  IMAD.IADD R3, R5, 0x1, R3 ;  /* 0x0000000105037824 */ /* 0x000fc600078e0203 */
[----:B------:R-:W-:Y:S01]  /*108d0*/  LOP3.LUT R10, R13, 0x20, R10, 0xe2, !PT ;  /* 0x000000200d0a7812 */ /* 0x000fe200078ee20a */
[----:B------:R0:W1:Y:S01]  /*108e0*/  SHFL.IDX PT, R6, R20, RZ, 0x181f ;  /* 0x00181fff14067589 */ /* 0x00006200000e0000 */
[----:B------:R-:W-:Y:S02]  /*108f0*/  LEA.HI.X R3, R4, UR9, R3, 0x1, P1 ;  /* 0x0000000904037c11 */ /* 0x000fe400088f0c03 */
[----:B--2-4-:R-:W-:-:S03]  /*10900*/  LOP3.LUT R21, R10, R7, RZ, 0xfc, !PT ;  /* 0x000000070a157212 */ /* 0x014fc600078efcff */
        /* <DEDUP_REMOVED lines=34> */
.L_x_5667:
[----:B------:R-:W-:Y:S05]  /*10b30*/  BSYNC B1 ;  /* 0x0000000000017941 */ /* 0x000fea0003800000 */
.L_x_5666:
        /* <DEDUP_REMOVED lines=36> */
.L_x_5662:
[----:B------:R-:W-:Y:S05]  /*10d80*/  BSYNC B0 ;  /* 0x0000000000007941 */ /* 0x000fea0003800000 */
.L_x_5656:
[----:B------:R-:W-:Y:S02]  /*10d90*/  ULDC UR4, c[0x0][0xc3c] ;  /* 0x00030f0000047ab9 */ /* 0x000fe40000000800 */
[----:B------:R-:W-:-:S06]  /*10da0*/  UISETP.GE.AND UP0, UPT, UR6, UR4, UPT ;  /* 0x000000040600728c */ /* 0x000fcc000bf06270 */
[----:B------:R-:W-:-:S13]  /*10db0*/  PLOP3.LUT P0, PT, PT, PT, UP0, 0x80, 0x0 ;  /* 0x000000000000781c */ /* 0x000fda0003f0f008 */
[----:B------:R-:W-:Y:S05]  /*10dc0*/  @!P0 BRA `(.L_x_5668) ;  /* 0xffffff00009c8947 */ /* 0x000fea000383ffff */
[----:B------:R-:W-:Y:S05]  /*10dd0*/  EXIT ;  /* 0x000000000000794d */ /* 0x000fea0003800000 */
.L_x_5559:
        /* <DEDUP_REMOVED lines=18> */
.L_x_5669:
        /* <DEDUP_REMOVED lines=41> */
.L_x_5675:
        /* <DEDUP_REMOVED lines=12> */
.L_x_5674:
[----:B------:R-:W-:Y:S05]  /*11250*/  BSYNC B0 ;  /* 0x0000000000007941 */ /* 0x000fea0003800000 */
.L_x_5673:
        /* <DEDUP_REMOVED lines=21> */
.L_x_5671:
        /* <DEDUP_REMOVED lines=20> */
.L_x_5676:
        /* <DEDUP_REMOVED lines=26> */
[----:B------:R-:W-:-:S04]  /*11690*/  VIADDMNMX R10, R3, UR5, R10, PT ;  /* 0x00000005030a7c46 */ /* 0x000fc8000b80010a */
[----:B------:R-:W-:-:S04]  /*116a0*/  IABS R7, R10 ;  /* 0x0000000a00077213 */ /* 0x000fc80000000000 */
[----:B------:R-:W1:Y:S08]  /*116b0*/  I2F.RP R8, R7 ;  /* 0x0000000700087306 */ /* 0x000e700000209400 */
[----:B-1----:R-:W1:Y:S02]  /*116c0*/  MUFU.RCP R8, R8 ;  /* 0x0000000800087308 */ /* 0x002e640000001000 */
[----:B-1----:R-:W-:Y:S01]  /*116d0*/  VIADD R3, R8, 0xffffffe ;  /* 0x0ffffffe08037836 */ /* 0x002fe20000000000 */
[----:B------:R-:W-:-:S05]  /*116e0*/  IABS R8, R10 ;  /* 0x0000000a00087213 */ /* 0x000fca0000000000 */
[----:B------:R-:W1:Y:S01]  /*116f0*/  F2I.FTZ.U32.TRUNC.NTZ R3, R3 ;  /* 0x0000000300037305 */ /* 0x000e62000021f000 */
[----:B------:R-:W-:Y:S02]  /*11700*/  IMAD.MOV R8, RZ, RZ, -R8 ;  /* 0x000000ffff087224 */ /* 0x000fe400078e0a08 */
[----:B-1----:R-:W-:-:S04]  /*11710*/  IMAD.MOV R2, RZ, RZ, -R3 ;  /* 0x000000ffff027224 */ /* 0x002fc800078e0a03 */
[----:B------:R-:W-:Y:S02]  /*11720*/  IMAD R11, R2, R7, RZ ;  /* 0x00000007020b7224 */ /* 0x000fe400078e02ff */
[----:B------:R-:W-:-:S04]  /*11730*/  IMAD.MOV.U32 R2, RZ, RZ, RZ ;  /* 0x000000ffff027224 */ /* 0x000fc800078e00ff */
[----:B------:R-:W-:Y:S01]  /*11740*/  IMAD.HI.U32 R2, R3, R11, R2 ;  /* 0x0000000b03027227 */ /* 0x000fe200078e0002 */
[----:B------:R-:W-:Y:S02]  /*11750*/  IABS R11, R9 ;  /* 0x00000009000b7213 */ /* 0x000fe40000000000 */
[C---:B------:R-:W-:Y:S01]  /*11760*/  LOP3.LUT R3, R9.reuse, R10, RZ, 0x3c, !PT ;  /* 0x0000000a09037212 */ /* 0x040fe200078e3cff */
[----:B------:R-:W-:Y:S02]  /*11770*/  IMAD.IADD R9, R9, 0x1, R6 ;  /* 0x0000000109097824 */ /* 0x000fe400078e0206 */
        /* <DEDUP_REMOVED lines=16> */
.L_x_5672:
[----:B------:R-:W-:Y:S02]  /*11880*/  IMAD.MOV.U32 R17, RZ, RZ, RZ ;  /* 0x000000ffff117224 */ /* 0x000fe400078e00ff */
[----:B------:R-:W-:Y:S02]  /*11890*/  IMAD.U32 R16, RZ, RZ, UR6 ;  /* 0x00000006ff107e24 */ /* 0x000fe4000f8e00ff */
[----:B------:R-:W-:-:S07]  /*118a0*/  IMAD.MOV.U32 R18, RZ, RZ, RZ ;  /* 0x000000ffff127224 */ /* 0x000fce00078e00ff */
.L_x_5677:
[----:B------:R-:W-:-:S13]  /*118b0*/  ISETP.NE.AND P0, PT, R0, RZ, PT ;  /* 0x000000ff0000720c */ /* 0x000fda0003f05270 */
[----:B------:R-:W1:Y:S01]  /*118c0*/  @!P0 S2R R3, SR_CgaCtaId ;  /* 0x0000000000038919 */ /* 0x000e620000008800 */
[----:B------:R-:W-:-:S04]  /*118d0*/  @!P0 MOV R0, 0x400 ;  /* 0x0000040000008802 */ /* 0x000fc80000000f00 */
[----:B-1----:R-:W-:-:S05]  /*118e0*/  @!P0 LEA R0, R3, R0, 0x18 ;  /* 0x0000000003008211 */ /* 0x002fca00078ec0ff */
[----:B------:R1:W-:Y:S01]  /*118f0*/  @!P0 STS.128 [R0+0x28cd0], R16 ;  /* 0x028cd01000008388 */ /* 0x0003e20000000c00 */
[----:B------:R-:W-:Y:S06]  /*11900*/  BAR.ARV 0x5, 0x180 ;  /* 0x0146000000007b1d */ /* 0x000fec0000002000 */
.L_x_5670:
[----:B-1----:R-:W-:Y:S01]  /*11910*/  IMAD.MOV.U32 R0, RZ, RZ, 0x1 ;  /* 0x00000001ff007424 */ /* 0x002fe200078e00ff */
[----:B------:R1:W-:Y:S01]  /*11920*/  STL [R1+0x4], RZ ;  /* 0x000004ff01007387 */ /* 0x0003e20000100800 */
[----:B------:R-:W-:Y:S02]  /*11930*/  ULDC UR4, c[0x0][0xc3c] ;  /* 0x00030f0000047ab9 */ /* 0x000fe40000000800 */
[----:B--2---:R-:W-:Y:S01]  /*11940*/  ISETP.GE.AND P0, PT, R19, UR4, PT ;  /* 0x0000000413007c0c */ /* 0x004fe2000bf06270 */
[----:B------:R1:W-:Y:S04]  /*11950*/  STL [R1+0xc], R0 ;  /* 0x00000c0001007387 */ /* 0x0003e80000100800 */
[----:B------:R1:W-:Y:S08]  /*11960*/  STL [R1+0x40], RZ ;  /* 0x000040ff01007387 */ /* 0x0003f00000100800 */
[----:B-1----:R-:W-:Y:S05]  /*11970*/  @P0 BRA `(.L_x_5678) ;  /* 0x00000060009c0947 */ /* 0x002fea0003800000 */
[----:B------:R-:W1:Y:S01]  /*11980*/  S2UR UR5, SR_CgaCtaId ;  /* 0x00000000000579c3 */ /* 0x000e620000008800 */
[C---:B------:R-:W-:Y:S01]  /*11990*/  IMAD.SHL.U32 R0, R4.reuse, 0x8, RZ ;  /* 0x0000000804007824 */ /* 0x040fe200078e00ff */
[----:B------:R-:W-:Y:S01]  /*119a0*/  LOP3.LUT R5, R4, 0x7f, RZ, 0xc0, !PT ;  /* 0x0000007f04057812 */ /* 0x000fe200078ec0ff */
[----:B------:R-:W-:Y:S01]  /*119b0*/  UMOV UR4, 0x400 ;  /* 0x0000040000047882 */ /* 0x000fe20000000000 */
[----:B------:R-:W-:Y:S01]  /*119c0*/  BSSY B8, `(.L_x_5678) ;  /* 0x0000622000087945 */ /* 0x000fe20003800000 */
[----:B------:R-:W-:Y:S01]  /*119d0*/  ULDC UR37, c[0x0][0xc] ;  /* 0x0000030000257ab9 */ /* 0x000fe20000000800 */
[----:B------:R-:W-:Y:S01]  /*119e0*/  LOP3.LUT R3, R0, 0x1f8, RZ, 0xc0, !PT ;  /* 0x000001f800037812 */ /* 0x000fe200078ec0ff */
[----:B0-----:R-:W-:Y:S01]  /*119f0*/  IMAD.SHL.U32 R2, R5, 0x8, RZ ;  /* 0x0000000805027824 */ /* 0x001fe200078e00ff */
[----:B------:R-:W-:Y:S01]  /*11a00*/  SHF.R.U32.HI R5, RZ, 0x3, R5 ;  /* 0x00000003ff057819 */ /* 0x000fe20000011605 */
[----:B------:R-:W-:Y:S01]  /*11a10*/  ULDC.64 UR38, c[0x0][0x198] ;  /* 0x0000660000267ab9 */ /* 0x000fe20000000a00 */
[----:B------:R-:W-:Y:S01]  /*11a20*/  LOP3.LUT R3, R3, 0x38, R4, 0x78, !PT ;  /* 0x0000003803037812 */ /* 0x000fe200078e7804 */
[----:B------:R-:W-:-:S03]  /*11a30*/  IMAD.SHL.U32 R4, R4, 0x10, RZ ;  /* 0x0000001004047824 */ /* 0x000fc600078e00ff */
[----:B------:R-:W-:Y:S02]  /*11a40*/  LOP3.LUT R2, R3, 0x200, R2, 0xf8, !PT ;  /* 0x0000020003027812 */ /* 0x000fe400078ef802 */
[----:B------:R-:W-:Y:S01]  /*11a50*/  LOP3.LUT R0, R5, 0x70, R4, 0xf8, !PT ;  /* 0x0000007005007812 */ /* 0x000fe200078ef804 */
[----:B------:R-:W-:Y:S01]  /*11a60*/  IMAD.MOV.U32 R0, RZ, RZ, 0x1 ;  /* 0x00000001ff007424 */ /* 0x000fe200078e00ff */
[----:B-1----:R-:W-:-:S06]  /*11a70*/  ULEA UR4, UR5, UR4, 0x18 ;  /* 0x0000000405047291 */ /* 0x002fcc000f8ec03f */
[----:B------:R-:W-:-:S04]  /*11a80*/  IMAD.U32 R3, RZ, RZ, UR4 ;  /* 0x00000004ff037e24 */ /* 0x000fc8000f8e00ff */
[----:B------:R-:W-:Y:S01]  /*11a90*/  IMAD R2, R2, 0x2, R3 ;  /* 0x0000000202027824 */ /* 0x000fe200078e0203 */
[----:B------:R0:W-:Y:S04]  /*11aa0*/  STL [R1], R3 ;  /* 0x0000000301007387 */ /* 0x0001e80000100800 */
[----:B------:R0:W-:Y:S04]  /*11ab0*/  STL [R1+0x44], R2 ;  /* 0x0000440201007387 */ /* 0x0001e80000100800 */
[----:B------:R0:W-:Y:S04]  /*11ac0*/  STL [R1+0x40], RZ ;  /* 0x000040ff01007387 */ /* 0x0001e80000100800 */
[----:B------:R0:W-:Y:S04]  /*11ad0*/  STL [R1+0xc], R0 ;  /* 0x00000c0001007387 */ /* 0x0001e80000100800 */
[----:B------:R0:W-:Y:S02]  /*11ae0*/  STL [R1+0x4], RZ ;  /* 0x000004ff01007387 */ /* 0x0001e40000100800 */
.L_x_5804:
[----:B------:R-:W-:Y:S05]  /*11af0*/  YIELD ;  /* 0x0000000000007946 */ /* 0x000fea0003800000 */
[----:B------:R-:W-:Y:S01]  /*11b00*/  ULDC.64 UR4, c[0x0][0xa28] ;  /* 0x00028a0000047ab9 */ /* 0x000fe20000000a00 */
[----:B0--3--:R-:W-:Y:S01]  /*11b10*/  IMAD.MOV.U32 R0, RZ, RZ, RZ ;  /* 0x000000ffff007224 */ /* 0x009fe200078e00ff */
[----:B------:R-:W-:Y:S01]  /*11b20*/  ISETP.NE.U32.AND P0, PT, RZ, UR4, PT ;  /* 0x00000004ff007c0c */ /* 0x000fe2000bf05070 */
[----:B------:R-:W0:Y:S01]  /*11b30*/  LDC.64 R4, c[0x0][0xa00] ;  /* 0x00028000ff047b82 */ /* 0x000e220000000a00 */
[----:B-1---5:R-:W-:Y:S01]  /*11b40*/  CS2R R8, SRZ ;  /* 0x0000000000087805 */ /* 0x022fe2000001ff00 */
[----:B------:R-:W-:Y:S01]  /*11b50*/  ULDC.64 UR6, c[0x0][0xa08] ;  /* 0x0002820000067ab9 */ /* 0x000fe20000000a00 */
[----:B------:R-:W-:Y:S01]  /*11b60*/  ISETP.NE.AND.EX P0, PT, RZ, UR5, PT, P0 ;  /* 0x00000005ff007c0c */ /* 0x000fe2000bf05300 */
[----:B------:R-:W-:-:S12]  /*11b70*/  ULDC.64 UR4, c[0x0][0xa18] ;  /* 0x0002860000047ab9 */ /* 0x000fd80000000a00 */
[----:B--2---:R-:W1:Y:S02]  /*11b80*/  @P0 LDC.64 R2, c[0x0][0xa28] ;  /* 0x00028a00ff020b82 */ /* 0x004e640000000a00 */
        /* <DEDUP_REMOVED lines=11> */
[----:B------:R-:W1:Y:S08]  /*11c40*/  @P2 LDC.64 R6, c[0x0][0xa18] ;  /* 0x00028600ff062b82 */ /* 0x000e700000000a00 */
        /* <DEDUP_REMOVED lines=23> */
.L_x_5679:
[----:B-----5:R-:W-:Y:S01]  /*11dc0*/  IMAD.IADD R4, R8, 0x1, R0 ;  /* 0x0000000108047824 */ /* 0x020fe200078e0200 */
[----:B------:R-:W-:Y:S02]  /*11dd0*/  ULDC.64 UR4, c[0x0][0xa20] ;  /* 0x0002880000047ab9 */ /* 0x000fe40000000a00 */
[----:B------:R-:W-:Y:S02]  /*11de0*/  ISETP.NE.U32.AND P0, PT, RZ, UR4, PT ;  /* 0x00000004ff007c0c */ /* 0x000fe4000bf05070 */
[----:B------:R2:W-:Y:S02]  /*11df0*/  STL [R1+0x18], R4 ;  /* 0x0000180401007387 */ /* 0x0005e40000100800 */
[----:B------:R-:W-:-:S13]  /*11e00*/  ISETP.NE.AND.EX P0, PT, RZ, UR5, PT, P0 ;  /* 0x00000005ff007c0c */ /* 0x000fda000bf05300 */
[----:B--2---:R-:W-:Y:S05]  /*11e10*/  @!P0 BRA `(.L_x_5680) ;  /* 0x0000000000108947 */ /* 0x004fea0003800000 */
[----:B------:R-:W2:Y:S02]  /*11e20*/  LDC.64 R2, c[0x0][0xa20] ;  /* 0x00028800ff027b82 */ /* 0x000ea40000000a00 */
[----:B--2---:R-:W-:-:S05]  /*11e30*/  IMAD.WIDE R2, R19, 0x4, R2 ;  /* 0x0000000413027825 */ /* 0x004fca00078e0202 */
[----:B------:R2:W5:Y:S01]  /*11e40*/  LDG.E R6, desc[UR40][R2.64] ;  /* 0x0000002802067981 */ /* 0x000562000c1e1900 */
[----:B------:R-:W-:Y:S05]  /*11e50*/  BRA `(.L_x_5681) ;  /* 0x0000000000107947 */ /* 0x000fea0003800000 */
.L_x_5680:
[----:B------:R-:W-:Y:S05]  /*11e60*/  @!P1 BRA `(.L_x_5681) ;  /* 0x00000000000c9947 */ /* 0x000fea0003800000 */
[----:B------:R-:W2:Y:S04]  /*11e70*/  LDG.E R6, desc[UR40][R2.64] ;  /* 0x0000002802067981 */ /* 0x000ea8000c1e1900 */
[----:B------:R-:W2:Y:S02]  /*11e80*/  LDG.E R2, desc[UR40][R2.64+0x4] ;  /* 0x0000042802027981 */ /* 0x000ea4000c1e1900 */
[----:B--2---:R-:W-:-:S07]  /*11e90*/  IMAD.IADD R6, R2, 0x1, -R6 ;  /* 0x0000000102067824 */ /* 0x004fce00078e0a06 */
.L_x_5681:
        /* <DEDUP_REMOVED lines=28> */
.L_x_5684:
[----:B------:R-:W-:-:S13]  /*12060*/  ISETP.NE.AND P0, PT, R3, 0x1, PT ;  /* 0x000000010300780c */ /* 0x000fda0003f05270 */
[----:B------:R-:W2:Y:S02]  /*12070*/  @P0 LDC.64 R4, c[0x0][0x9e8] ;  /* 0x00027a00ff040b82 */ /* 0x000ea40000000a00 */
[----:B--2---:R-:W-:-:S05]  /*12080*/  @P0 IMAD.HI.U32 R4, R7, R4, RZ ;  /* 0x0000000407040227 */ /* 0x004fca00078e00ff */
[----:B------:R-:W-:-:S07]  /*12090*/  @P0 SHF.R.U32.HI R7, RZ, R5, R4 ;  /* 0x00000005ff070219 */ /* 0x000fce0000011604 */
.L_x_5685:
[----:B------:R-:W-:Y:S05]  /*120a0*/  BSYNC B0 ;  /* 0x0000000000007941 */ /* 0x000fea0003800000 */
.L_x_5683:
[----:B------:R-:W-:-:S05]  /*120b0*/  IMAD R7, R7, R3, R3 ;  /* 0x0000000307077224 */ /* 0x000fca00078e0203 */
[----:B------:R-:W-:-:S07]  /*120c0*/  VIMNMX R2, R2, R7, PT ;  /* 0x0000000702027248 */ /* 0x000fce0003fe0100 */
.L_x_5682:
[----:B------:R-:W2:Y:S01]  /*120d0*/  @P1 LDC R5, c[0x0][0x44c] ;  /* 0x00011300ff051b82 */ /* 0x000ea20000000800 */
[----:B------:R-:W-:Y:S01]  /*120e0*/  IMAD.MOV.U32 R6, RZ, RZ, R8 ;  /* 0x000000ffff067224 */ /* 0x000fe200078e0008 */
[----:B------:R-:W-:-:S06]  /*120f0*/  ULDC UR4, c[0x0][0x9dc] ;  /* 0x0002770000047ab9 */ /* 0x000fcc0000000800 */
[----:B------:R-:W3:Y:S01]  /*12100*/  @P1 LDC R4, c[0x0][0x450] ;  /* 0x00011400ff041b82 */ /* 0x000ee20000000800 */
[----:B--2---:R-:W-:-:S05]  /*12110*/  @P1 IMAD.HI.U32 R5, R8, R5, RZ ;  /* 0x0000000508051227 */ /* 0x004fca00078e00ff */
[----:B---3--:R-:W-:Y:S01]  /*12120*/  @P1 SHF.R.U32.HI R6, RZ, R4, R5 ;  /* 0x00000004ff061219 */ /* 0x008fe20000011605 */
[----:B------:R-:W-:-:S03]  /*12130*/  VIADD R4, R2, 0x3f ;  /* 0x0000003f02047836 */ /* 0x000fc60000000000 */
[----:B------:R-:W-:Y:S01]  /*12140*/  IADD3 R2, R6, R0, -R9 ;  /* 0x0000000006027210 */ /* 0x000fe20007ffe809 */
[----:B------:R-:W-:Y:S01]  /*12150*/  VIADD R0, R0, 0x3f ;  /* 0x0000003f00007836 */ /* 0x000fe20000000000 */
[----:B------:R-:W-:-:S04]  /*12160*/  SHF.R.S32.HI R5, RZ, 0x1f, R4 ;  /* 0x0000001fff057819 */ /* 0x000fc80000011404 */
[----:B------:R-:W-:Y:S02]  /*12170*/  LEA.HI R5, R5, R4, RZ, 0x6 ;  /* 0x0000000405057211 */ /* 0x000fe400078f30ff */
[----:B------:R-:W-:Y:S02]  /*12180*/  SHF.R.S32.HI R4, RZ, 0x1f, R0 ;  /* 0x0000001fff047819 */ /* 0x000fe40000011400 */
[----:B------:R-:W-:Y:S02]  /*12190*/  SHF.R.S32.HI R5, RZ, 0x6, R5 ;  /* 0x00000006ff057819 */ /* 0x000fe40000011405 */
[----:B------:R-:W-:Y:S01]  /*121a0*/  LEA.HI R4, R4, R0, RZ, 0x6 ;  /* 0x0000000004047211 */ /* 0x000fe200078f30ff */
[----:B------:R-:W-:-:S03]  /*121b0*/  VIADD R0, R2, -UR4 ;  /* 0x8000000402007c36 */ /* 0x000fc60008000000 */
[----:B------:R-:W-:-:S04]  /*121c0*/  SHF.R.S32.HI R4, RZ, 0x6, R4 ;  /* 0x00000006ff047819 */ /* 0x000fc80000011404 */
[----:B------:R-:W-:-:S05]  /*121d0*/  VIMNMX R7, R4, R5, PT ;  /* 0x0000000504077248 */ /* 0x000fca0003fe0100 */
        /* <DEDUP_REMOVED lines=12> */
.L_x_5688:
[----:B------:R-:W-:-:S13]  /*122a0*/  ISETP.NE.AND P0, PT, R3, 0x1, PT ;  /* 0x000000010300780c */ /* 0x000fda0003f05270 */
[----:B------:R-:W3:Y:S02]  /*122b0*/  @P0 LDC.64 R4, c[0x0][0x9e8] ;  /* 0x00027a00ff040b82 */ /* 0x000ee40000000a00 */
[----:B---3--:R-:W-:-:S05]  /*122c0*/  @P0 IMAD.HI.U32 R4, R2, R4, RZ ;  /* 0x0000000402040227 */ /* 0x008fca00078e00ff */
[----:B------:R-:W-:-:S07]  /*122d0*/  @P0 SHF.R.U32.HI R2, RZ, R5, R4 ;  /* 0x00000005ff020219 */ /* 0x000fce0000011604 */
.L_x_5689:
[----:B------:R-:W-:Y:S05]  /*122e0*/  BSYNC B0 ;  /* 0x0000000000007941 */ /* 0x000fea0003800000 */
.L_x_5687:
[----:B------:R-:W-:-:S05]  /*122f0*/  IMAD R2, R2, R3, RZ ;  /* 0x0000000302027224 */ /* 0x000fca00078e02ff */
[----:B------:R-:W-:-:S07]  /*12300*/  VIMNMX R0, R0, R2, !PT ;  /* 0x0000000200007248 */ /* 0x000fce0007fe0100 */
.L_x_5686:
[----:B------:R-:W-:Y:S01]  /*12310*/  SHF.R.S32.HI R2, RZ, 0x1f, R0 ;  /* 0x0000001fff027819 */ /* 0x000fe20000011400 */
[----:B------:R-:W-:Y:S03]  /*12320*/  BSSY B7, `(.L_x_5690) ;  /* 0x00004c6000077945 */ /* 0x000fe60003800000 */
[----:B------:R-:W-:-:S04]  /*12330*/  LEA.HI R2, R2, R0, RZ, 0x6 ;  /* 0x0000000002027211 */ /* 0x000fc800078f30ff */
[----:B------:R-:W-:-:S04]  /*12340*/  SHF.R.S32.HI R2, RZ, 0x6, R2 ;  /* 0x00000006ff027819 */ /* 0x000fc80000011402 */
        /* <DEDUP_REMOVED lines=11> */
[----:B------:R-:W3:Y:S02]  /*12400*/  FLO.U32 R0, UR4 ;  /* 0x0000000400007d00 */ /* 0x000ee400080e0000 */
        /* <DEDUP_REMOVED lines=9> */
.L_x_5691:
        /* <DEDUP_REMOVED lines=21> */
.L_x_5694:
[----:B------:R-:W-:Y:S05]  /*125f0*/  BSYNC B6 ;  /* 0x0000000000067941 */ /* 0x000fea0003800000 */
.L_x_5693:
        /* <DEDUP_REMOVED lines=20> */
.L_x_5697:
        /* <DEDUP_REMOVED lines=15> */
.L_x_5696:
[----:B------:R-:W-:Y:S05]  /*12830*/  BSYNC B6 ;  /* 0x0000000000067941 */ /* 0x000fea0003800000 */
.L_x_5695:
[----:B------:R-:W-:Y:S01]  /*12840*/  ULDC.64 UR4, c[0x0][0x9f8] ;  /* 0x00027e0000047ab9 */ /* 0x000fe20000000a00 */
[----:B------:R-:W3:Y:S01]  /*12850*/  LDL R17, [R1+0x20] ;  /* 0x0000200001117983 */ /* 0x000ee20000100800 */
[----:B------:R-:W-:Y:S01]  /*12860*/  ISETP.NE.U32.AND P0, PT, RZ, UR4, PT ;  /* 0x00000004ff007c0c */ /* 0x000fe2000bf05070 */
[----:B--2---:R-:W-:-:S03]  /*12870*/  IMAD.MOV.U32 R7, RZ, RZ, R19 ;  /* 0x000000ffff077224 */ /* 0x004fc600078e0013 */
        /* <DEDUP_REMOVED lines=19> */
.L_x_5821:
        /* <DEDUP_REMOVED lines=11> */
.L_x_5824:
[----:B------:R-:W-:Y:S05]  /*12a60*/  @!P6 BRA `(.L_x_5699) ;  /* 0x00000004000ce947 */ /* 0x000fea0003800000 */
[----:B------:R-:W-:-:S04]  /*12a70*/  ISETP.NE.U32.AND P0, PT, R2, RZ, PT ;  /* 0x000000ff0200720c */ /* 0x000fc80003f05070 */
[----:B------:R-:W-:-:S13]  /*12a80*/  ISETP.NE.AND.EX P0, PT, R3, RZ, PT, P0 ;  /* 0x000000ff0300720c */ /* 0x000fda0003f05300 */
[----:B------:R-:W-:Y:S05]  /*12a90*/  @!P0 BRA `(.L_x_5701) ;  /* 0x0000000000508947 */ /* 0x000fea0003800000 */
[----:B------:R-:W3:Y:S01]  /*12aa0*/  LDC R6, c[0x0][0x43c] ;  /* 0x00010f00ff067b82 */ /* 0x000ee20000000800 */
[----:B01----:R-:W-:Y:S01]  /*12ab0*/  IMAD.MOV.U32 R9, RZ, RZ, R0 ;  /* 0x000000ffff097224 */ /* 0x003fe200078e0000 */
[----:B------:R-:W-:-:S03]  /*12ac0*/  ULDC.64 UR4, c[0x0][0x428] ;  /* 0x00010a0000047ab9 */ /* 0x000fc60000000a00 */
        /* <DEDUP_REMOVED lines=17> */
.L_x_5701:
[----:B--2---:R-:W2:Y:S04]  /*12be0*/  LDL R7, [R1] ;  /* 0x0000000001077983 */ /* 0x004ea80000100800 */
[----:B----4-:R-:W2:Y:S04]  /*12bf0*/  LDL R0, [R1+0x4] ;  /* 0x0000040001007983 */ /* 0x010ea80000100800 */
[----:B---3--:R-:W3:Y:S01]  /*12c00*/  LDL R2, [R1+0xc] ;  /* 0x00000c0001027983 */ /* 0x008ee20000100800 */
[----:B--2---:R-:W-:Y:S01]  /*12c10*/  IMAD R0, R0, 0x8, R7 ;  /* 0x0000000800007824 */ /* 0x004fe200078e0207 */
[----:B---3--:R-:W-:-:S04]  /*12c20*/  SHF.L.U32 R2, R2, 0x1f, RZ ;  /* 0x0000001f02027819 */ /* 0x008fc800000006ff */
[----:B------:R-:W2:Y:S02]  /*12c30*/  SYNCS.PHASECHK.TRANS64.TRYWAIT P0, [R0+URZ+0x28c40], R2 ;  /* 0x028c4002000075a7 */ /* 0x000ea4000800017f */
[----:B--2---:R-:W-:Y:S05]  /*12c40*/  @!P0 BRA `(.L_x_5702) ;  /* 0x0000005800248947 */ /* 0x004fea0003800000 */
.L_x_5825:
        /* <DEDUP_REMOVED lines=11> */
.L_x_5703:
[----:B------:R-:W3:Y:S04]  /*12d00*/  LDL R5, [R1] ;  /* 0x0000000001057983 */ /* 0x000ee80000100800 */
[----:B------:R-:W3:Y:S04]  /*12d10*/  LDL R4, [R1+0x4] ;  /* 0x0000040001047983 */ /* 0x000ee80000100800 */
[----:B------:R-:W4:Y:S04]  /*12d20*/  LDL R6, [R1+0x24] ;  /* 0x0000240001067983 */ /* 0x000f280000100800 */
[----:B------:R-:W4:Y:S04]  /*12d30*/  LDL R3, [R1+0x18] ;  /* 0x0000180001037983 */ /* 0x000f280000100800 */
[----:B--2---:R-:W2:Y:S01]  /*12d40*/  LDL.LU R2, [R1+0x10] ;  /* 0x0000100001027983 */ /* 0x004ea20000300800 */
[----:B------:R-:W-:-:S02]  /*12d50*/  R2UR UR9, R0 ;  /* 0x00000000000972ca */ /* 0x000fc400000e0000 */
[----:B------:R-:W-:Y:S01]  /*12d60*/  PLOP3.LUT P0, PT, PT, PT, PT, 0x80, 0x0 ;  /* 0x000000000000781c */ /* 0x000fe20003f0f070 */
[----:B------:R-:W-:Y:S01]  /*12d70*/  UIADD3 UR6, UP0, UR38, 0x370, URZ ;  /* 0x0000037026067890 */ /* 0x000fe2000ff1e03f */
[----:B------:R-:W-:Y:S02]  /*12d80*/  R2UR UR12, R18 ;  /* 0x00000000120c72ca */ /* 0x000fe400000e0000 */
[----:B-----5:R-:W-:Y:S01]  /*12d90*/  R2UR UR13, R17 ;  /* 0x00000000110d72ca */ /* 0x020fe200000e0000 */
[----:B------:R-:W-:-:S06]  /*12da0*/  UIADD3.X UR7, URZ, UR39, URZ, UP0, !UPT ;  /* 0x000000273f077290 */ /* 0x000fcc00087fe43f */
[----:B------:R-:W-:Y:S01]  /*12db0*/  UIADD3 UR9, UR9, 0x28c30, URZ ;  /* 0x00028c3009097890 */ /* 0x000fe2000fffe03f */
[----:B------:R-:W-:Y:S01]  /*12dc0*/  UMOV UR5, 0x14f00000 ;  /* 0x14f0000000057882 */ /* 0x000fe20000000000 */
[----:B------:R-:W-:Y:S01]  /*12dd0*/  UMOV UR10, URZ ;  /* 0x0000003f000a7c82 */ /* 0x000fe20008000000 */
[----:B---3--:R-:W-:Y:S01]  /*12de0*/  IMAD R0, R4, 0x2000, R5 ;  /* 0x0000200004007824 */ /* 0x008fe200078e0205 */
[----:B----4-:R-:W-:-:S04]  /*12df0*/  R2UR UR11, R6 ;  /* 0x00000000060b72ca */ /* 0x010fc800000e0000 */
[----:B------:R-:W-:Y:S02]  /*12e00*/  R2UR UR8, R0 ;  /* 0x00000000000872ca */ /* 0x000fe400000e0000 */
[----:B------:R-:W-:Y:S02]  /*12e10*/  R2UR UR4, R3 ;  /* 0x00000000030472ca */ /* 0x000fe400000e0000 */
[----:B--2---:R-:W-:-:S09]  /*12e20*/  LOP3.LUT R2, R2, 0xfffffffe, RZ, 0xc0, !PT ;  /* 0xfffffffe02027812 */ /* 0x004fd200078ec0ff */
[----:B------:R-:W-:Y:S02]  /*12e30*/  UIADD3 UR8, UR8, 0x22400, URZ ;  /* 0x0002240008087890 */ /* 0x000fe4000fffe03f */
[----:B------:R-:W-:Y:S01]  /*12e40*/  ULEA UR11, UR11, UR4, 0x6 ;  /* 0x000000040b0b7291 */ /* 0x000fe2000f8e303f */
[----:B------:R-:W-:Y:S02]  /*12e50*/  @P0 LOP3.LUT R2, R2, 0x1, RZ, 0xfc, !PT ;  /* 0x0000000102020812 */ /* 0x000fe400078efcff */
[----:B------:R-:W-:-:S03]  /*12e60*/  UMOV UR4, 0x0 ;  /* 0x0000000000047882 */ /* 0x000fc60000000000 */
[----:B------:R3:W-:Y:S03]  /*12e70*/  STL [R1+0x10], R2 ;  /* 0x0000100201007387 */ /* 0x0007e60000100800 */
[----:B------:R3:W-:Y:S01]  /*12e80*/  UTMALDG.4D [UR8], [UR6], desc[UR4] ;  /* 0x00000408060075b4 */ /* 0x0007e20008019000 */
[----:B------:R-:W-:Y:S02]  /*12e90*/  NOP ;  /* 0x0000000000007918 */ /* 0x000fe40000000000 */
.L_x_5699:
[----:B----4-:R-:W4:Y:S04]  /*12ea0*/  LDL R0, [R1] ;  /* 0x0000000001007983 */ /* 0x010f280000100800 */
[----:B------:R-:W5:Y:S01]  /*12eb0*/  LDL.LU R3, [R1+0x34] ;  /* 0x0000340001037983 */ /* 0x000f620000300800 */
[----:B------:R-:W-:Y:S05]  /*12ec0*/  WARPSYNC.ALL ;  /* 0x0000000000007948 */ /* 0x000fea0003800000 */
[----:B---3--:R-:W-:Y:S01]  /*12ed0*/  ULDC.64 UR4, c[0x0][0x298] ;  /* 0x0000a60000047ab9 */ /* 0x008fe20000000a00 */
[----:B------:R-:W-:Y:S01]  /*12ee0*/  BSSY B6, `(.L_x_5704) ;  /* 0x000001c000067945 */ /* 0x000fe20003800000 */
[----:B------:R-:W-:Y:S01]  /*12ef0*/  BAR.SYNC.DEFER_BLOCKING 0x8, 0x100 ;  /* 0x0204000000007b1d */ /* 0x000fe20000010000 */
[----:B----4-:R-:W-:Y:S01]  /*12f00*/  VIADD R0, R0, 0x20400 ;  /* 0x0002040000007836 */ /* 0x010fe20000000000 */
[----:B-----5:R-:W-:Y:S01]  /*12f10*/  SHF.R.S32.HI R2, RZ, 0x1f, R3 ;  /* 0x0000001fff027819 */ /* 0x020fe20000011403 */
        /* <DEDUP_REMOVED lines=24> */
.L_x_5705:
[----:B------:R-:W-:Y:S05]  /*130a0*/  BSYNC B6 ;  /* 0x0000000000067941 */ /* 0x000fea0003800000 */
.L_x_5704:
[----:B---3--:R-:W3:Y:S01]  /*130b0*/  LDL.LU R0, [R1+0x34] ;  /* 0x0000340001007983 */ /* 0x008ee20000300800 */
[----:B--2---:R-:W2:Y:S01]  /*130c0*/  LDC R7, c[0x0][0x448] ;  /* 0x00011200ff077b82 */ /* 0x004ea20000000800 */
[----:B------:R-:W-:Y:S01]  /*130d0*/  ULDC.64 UR4, c[0x0][0x2d8] ;  /* 0x0000b60000047ab9 */ /* 0x000fe20000000a00 */
[----:B------:R-:W-:Y:S01]  /*130e0*/  ULDC UR6, c[0x0][0x2b8] ;  /* 0x0000ae0000067ab9 */ /* 0x000fe20000000800 */
[----:B------:R-:W3:Y:S04]  /*130f0*/  LDL.LU.64 R2, [R1+0x38] ;  /* 0x0000380001027983 */ /* 0x000ee80000300a00 */
[----:B------:R-:W4:Y:S04]  /*13100*/  LDL R12, [R1+0x28] ;  /* 0x00002800010c7983 */ /* 0x000f280000100800 */
[----:B01----:R0:W5:Y:S01]  /*13110*/  LDL R9, [R1+0x44] ;  /* 0x0000440001097983 */ /* 0x0031620000100800 */
[----:B------:R-:W1:Y:S01]  /*13120*/  S2R R5, SR_TID.X ;  /* 0x0000000000057919 */ /* 0x000e620000002100 */
[----:B------:R-:W0:Y:S01]  /*13130*/  S2R R8, SR_TID.X ;  /* 0x0000000000087919 */ /* 0x000e220000002100 */
[----:B-1----:R-:W-:-:S04]  /*13140*/  LOP3.LUT R5, R5, 0x7f, RZ, 0xc0, !PT ;  /* 0x0000007f05057812 */ /* 0x002fc800078ec0ff */
[----:B------:R-:W-:Y:S01]  /*13150*/  SHF.R.U32.HI R5, RZ, 0x3, R5 ;  /* 0x00000003ff057819 */ /* 0x000fe20000011605 */
[----:B0-----:R-:W-:-:S05]  /*13160*/  IMAD.SHL.U32 R8, R8, 0x10, RZ ;  /* 0x0000001008087824 */ /* 0x001fca00078e00ff */
[----:B------:R-:W-:Y:S01]  /*13170*/  LOP3.LUT R8, R5, 0x70, R8, 0xf8, !PT ;  /* 0x0000007005087812 */ /* 0x000fe200078ef808 */
[----:B------:R-:W0:Y:S02]  /*13180*/  S2R R10, SR_TID.X ;  /* 0x00000000000a7919 */ /* 0x000e240000002100 */
[----:B0-----:R-:W-:-:S05]  /*13190*/  IMAD.SHL.U32 R10, R10, 0x8, RZ ;  /* 0x000000080a0a7824 */ /* 0x001fca00078e00ff */
        /* <DEDUP_REMOVED lines=43> */
[----:B0-----:R-:W-:Y:S02]  /*13450*/  LOP3.LUT R8, R8, 0x7f, RZ, 0xc0, !PT ;  /* 0x0000007f08087812 */ /* 0x001fe400078ec0ff */
[----:B------:R-:W-:Y:S02]  /*13460*/  ISETP.GE.AND P0, PT, R10, UR6, PT ;  /* 0x000000060a007c0c */ /* 0x000fe4000bf06270 */
[----:B------:R-:W-:-:S02]  /*13470*/  LEA.HI.X R3, R2, UR5, R0, 0x1, P1 ;  /* 0x0000000502037c11 */ /* 0x000fc400088f0c00 */
[----:B------:R-:W-:Y:S01]  /*13480*/  SHF.R.U32.HI R8, RZ, 0x3, R8 ;  /* 0x00000003ff087819 */ /* 0x000fe20000011608 */
[----:B------:R-:W-:Y:S08]  /*13490*/  BRA.DIV UR4, `(.L_x_5706) ;  /* 0x0000005204247947 */ /* 0x000ff0000b800000 */
[----:B------:R-:W2:Y:S04]  /*134a0*/  LDL.LU R6, [R1+0x2c] ;  /* 0x00002c0001067983 */ /* 0x000ea80000300800 */
[----:B------:R-:W3:Y:S01]  /*134b0*/  LDL.LU R5, [R1+0x28] ;  /* 0x0000280001057983 */ /* 0x000ee20000300800 */
[----:B--2---:R-:W-:-:S03]  /*134c0*/  IMAD R0, R6, R7, RZ ;  /* 0x0000000706007224 */ /* 0x004fc600078e02ff */
[----:B------:R-:W0:Y:S01]  /*134d0*/  SHFL.IDX PT, R7, R4, RZ, 0x181f ;  /* 0x00181fff04077589 */ /* 0x000e2200000e0000 */
[----:B---3--:R-:W-:-:S03]  /*134e0*/  IMAD.IADD R2, R8, 0x1, R5 ;  /* 0x0000000108027824 */ /* 0x008fc600078e0205 */
[----:B------:R-:W1:Y:S01]  /*134f0*/  SHFL.IDX PT, R6, R3, RZ, 0x181f ;  /* 0x00181fff03067589 */ /* 0x000e6200000e0000 */
[C---:B------:R-:W-:Y:S01]  /*13500*/  VIADD R5, R2.reuse, 0x10 ;  /* 0x0000001002057836 */ /* 0x040fe20000000000 */
[----:B------:R-:W-:-:S13]  /*13510*/  ISETP.GE.AND P1, PT, R2, R0, PT ;  /* 0x000000000200720c */ /* 0x000fda0003f26270 */
[----:B0-----:R-:W-:-:S05]  /*13520*/  @!P1 LEA R7, P2, R10, R7, 0x1 ;  /* 0x000000070a079211 */ /* 0x001fca00078408ff */
[----:B-1----:R-:W-:-:S05]  /*13530*/  @!P1 IMAD.X R6, RZ, RZ, R6, P2 ;  /* 0x000000ffff069224 */ /* 0x002fca00010e0606 */
[----:B------:R-:W-:-:S04]  /*13540*/  @!P1 LOP3.LUT R7, R7, R6, RZ, 0x3c, !PT ;  /* 0x0000000607079212 */ /* 0x000fc800078e3cff */
[----:B------:R-:W-:-:S04]  /*13550*/  @!P1 LOP3.LUT R6, R7, R6, RZ, 0x3c, !PT ;  /* 0x0000000607069212 */ /* 0x000fc800078e3cff */
[----:B------:R-:W-:-:S05]  /*13560*/  @!P1 LOP3.LUT R7, R7, R6, RZ, 0x3c, !PT ;  /* 0x0000000607079212 */ /* 0x000fca00078e3cff */
[----:B------:R-:W-:Y:S01]  /*13570*/  @!PT LDS RZ, [RZ] ;  /* 0x00000000fffff984 */ /* 0x000fe20000000800 */
[----:B-----5:R0:W-:Y:S01]  /*13580*/  @!P1 LDGSTS.E.BYPASS.LTC128B.128 [R9+0x20400], desc[UR40][R6.64], !P0 ;  /* 0x2040000006099fae */ /* 0x0201e2000c101d68 */
        /* <DEDUP_REMOVED lines=8> */
[----:B------:R0:W-:Y:S02]  /*13610*/  @!P1 LDGSTS.E.BYPASS.LTC128B.128 [R9+0x20c00], desc[UR40][R6.64], !P0 ;  /* 0x20c0000006099fae */ /* 0x0001e4000c101d68 */
[----:B------:R-:W-:Y:S02]  /*13620*/  ISETP.GE.AND P1, PT, R5, R0, PT ;  /* 0x000000000500720c */ /* 0x000fe40003f26270 */
[----:B------:R-:W1:Y:S04]  /*13630*/  SHFL.IDX PT, R5, R4, 0x2, 0x181f ;  /* 0x00581f0004057f89 */ /* 0x000e6800000e0000 */
[----:B------:R-:W-:Y:S04]  /*13640*/  SHFL.IDX PT, R4, R4, 0x3, 0x181f ;  /* 0x00781f0004047f89 */ /* 0x000fe800000e0000 */
[----:B0-----:R-:W0:Y:S04]  /*13650*/  SHFL.IDX PT, R6, R3, 0x2, 0x181f ;  /* 0x00581f0003067f89 */ /* 0x001e2800000e0000 */
[----:B------:R-:W2:Y:S01]  /*13660*/  SHFL.IDX PT, R3, R3, 0x3, 0x181f ;  /* 0x00781f0003037f89 */ /* 0x000ea200000e0000 */
[----:B-1----:R-:W-:-:S05]  /*13670*/  @!P1 LEA R5, P2, R10, R5, 0x1 ;  /* 0x000000050a059211 */ /* 0x002fca00078408ff */
[----:B0-----:R-:W-:-:S04]  /*13680*/  @!P1 IMAD.X R6, RZ, RZ, R6, P2 ;  /* 0x000000ffff069224 */ /* 0x001fc800010e0606 */
[----:B------:R-:W-:Y:S02]  /*13690*/  @!P1 IMAD.MOV.U32 R7, RZ, RZ, R6 ;  /* 0x000000ffff079224 */ /* 0x000fe400078e0006 */
[----:B------:R-:W-:-:S05]  /*136a0*/  @!P1 IMAD.MOV.U32 R6, RZ, RZ, R5 ;  /* 0x000000ffff069224 */ /* 0x000fca00078e0005 */
[----:B--2---:R0:W-:Y:S02]  /*136b0*/  @!P1 LDGSTS.E.BYPASS.LTC128B.128 [R9+0x21400], desc[UR40][R6.64], !P0 ;  /* 0x2140000006099fae */ /* 0x0041e4000c101d68 */
.L_x_5834:
[----:B------:R1:W5:Y:S01]  /*136c0*/  LDL R8, [R1] ;  /* 0x0000000001087983 */ /* 0x0003620000100800 */
        /* <DEDUP_REMOVED lines=10> */
.L_x_5707:
[----:B-1----:R-:W2:Y:S01]  /*13770*/  LDL R2, [R1] ;  /* 0x0000000001027983 */ /* 0x002ea20000100800 */
        /* <DEDUP_REMOVED lines=17> */
[----:B-12---:R-:W-:Y:S05]  /*13890*/  @!P0 BRA `(.L_x_5709) ;  /* 0x0000005000688947 */ /* 0x006fea0003800000 */
.L_x_5835:
[----:B------:R-:W-:Y:S05]  /*138a0*/  BSYNC B0 ;  /* 0x0000000000007941 */ /* 0x000fea0003800000 */
.L_x_5708:
[----:B-1----:R-:W2:Y:S01]  /*138b0*/  LDL R2, [R1+0x10] ;  /* 0x0000100001027983 */ /* 0x002ea20000100800 */
[----:B------:R-:W-:Y:S01]  /*138c0*/  BSSY B0, `(.L_x_5710) ;  /* 0x000009a000007945 */ /* 0x000fe20003800000 */
[----:B--2---:R-:W-:-:S13]  /*138d0*/  LOP3.LUT P0, RZ, R2, 0x1, RZ, 0xc0, !PT ;  /* 0x0000000102ff7812 */ /* 0x004fda000780c0ff */
[----:B------:R-:W-:Y:S05]  /*138e0*/  @!P0 BRA `(.L_x_5711) ;  /* 0x00000008005c8947 */ /* 0x000fea0003800000 */
[----:B------:R-:W2:Y:S04]  /*138f0*/  LDL R5, [R1] ;  /* 0x0000000001057983 */ /* 0x000ea80000100800 */
        /* <DEDUP_REMOVED lines=10> */
.L_x_5836:
[----:B------:R-:W-:Y:S05]  /*139a0*/  BSYNC B1 ;  /* 0x0000000000017941 */ /* 0x000fea0003800000 */
.L_x_5712:
[----:B------:R-:W-:Y:S04]  /*139b0*/  BSSY B1, `(.L_x_5714) ;  /* 0x0000009000017945 */ /* 0x000fe80003800000 */
        /* <DEDUP_REMOVED lines=8> */
.L_x_5715:
[----:B------:R-:W-:Y:S05]  /*13a40*/  BSYNC B1 ;  /* 0x0000000000017941 */ /* 0x000fea0003800000 */
.L_x_5714:
[----:B------:R-:W2:Y:S04]  /*13a50*/  LDL R5, [R1+0x18] ;  /* 0x0000180001057983 */ /* 0x000ea80000100800 */
[----:B------:R-:W2:Y:S04]  /*13a60*/  LDL.LU R3, [R1+0x24] ;  /* 0x0000240001037983 */ /* 0x000ea80000300800 */
[----:B------:R-:W3:Y:S04]  /*13a70*/  LDL R4, [R1] ;  /* 0x0000000001047983 */ /* 0x000ee80000100800 */
[----:B-1----:R-:W3:Y:S01]  /*13a80*/  LDL R2, [R1+0x4] ;  /* 0x0000040001027983 */ /* 0x002ee20000100800 */
        /* <DEDUP_REMOVED lines=10> */
.L_x_5716:
        /* <DEDUP_REMOVED lines=15> */
.L_x_5717:
        /* <DEDUP_REMOVED lines=15> */
.L_x_5718:
        /* <DEDUP_REMOVED lines=15> */
.L_x_5719:
        /* <DEDUP_REMOVED lines=15> */
.L_x_5720:
        /* <DEDUP_REMOVED lines=15> */
.L_x_5721:
        /* <DEDUP_REMOVED lines=15> */
.L_x_5722:
        /* <DEDUP_REMOVED lines=15> */
.L_x_5723:
        /* <DEDUP_REMOVED lines=10> */
.L_x_5711:
[----:B------:R-:W-:Y:S05]  /*14260*/  BSYNC B0 ;  /* 0x0000000000007941 */ /* 0x000fea0003800000 */
.L_x_5710:
[----:B------:R-:W2:Y:S04]  /*14270*/  LDL R4, [R1+0x20] ;  /* 0x0000200001047983 */ /* 0x000ea80000100800 */
[----:B------:R-:W3:Y:S01]  /*14280*/  LDL R5, [R1+0x1c] ;  /* 0x00001c0001057983 */ /* 0x000ee20000100800 */
[----:B------:R-:W-:Y:S01]  /*14290*/  BSSY B0, `(.L_x_5724) ;  /* 0x00002b3000007945 */ /* 0x000fe20003800000 */
[----:B--2---:R-:W-:-:S05]  /*142a0*/  VIADD R0, R4, 0xfffffffe ;  /* 0xfffffffe04007836 */ /* 0x004fca0000000000 */
[----:B---3--:R-:W-:-:S13]  /*142b0*/  ISETP.GE.AND P0, PT, R0, R5, PT ;  /* 0x000000050000720c */ /* 0x008fda0003f06270 */
[----:B------:R-:W-:Y:S05]  /*142c0*/  @!P0 BRA `(.L_x_5725) ;  /* 0x0000002800bc8947 */ /* 0x000fea0003800000 */
[----:B------:R-:W-:Y:S01]  /*142d0*/  IMAD.MOV R2, RZ, RZ, -R4 ;  /* 0x000000ffff027224 */ /* 0x000fe200078e0a04 */
[----:B0-----:R-:W-:Y:S01]  /*142e0*/  LOP3.LUT R6, RZ, R5, RZ, 0x33, !PT ;  /* 0x00000005ff067212 */ /* 0x001fe200078e33ff */
[----:B------:R-:W-:Y:S03]  /*142f0*/  BSSY B2, `(.L_x_5726) ;  /* 0x00000e7000027945 */ /* 0x000fe60003800000 */
[----:B------:R-:W-:-:S05]  /*14300*/  VIADDMNMX R6, R2, 0x1, R6, !PT ;  /* 0x0000000102067846 */ /* 0x000fca0007800106 */
[----:B------:R-:W-:-:S05]  /*14310*/  IMAD.IADD R2, R4, 0x1, R6 ;  /* 0x0000000104027824 */ /* 0x000fca00078e0206 */
[----:B------:R-:W-:-:S04]  /*14320*/  LOP3.LUT R2, R2, 0x1, RZ, 0xc0, !PT ;  /* 0x0000000102027812 */ /* 0x000fc800078ec0ff */
[----:B------:R-:W-:-:S13]  /*14330*/  ISETP.NE.U32.AND P0, PT, R2, 0x1, PT ;  /* 0x000000010200780c */ /* 0x000fda0003f05070 */
        /* <DEDUP_REMOVED lines=37> */
.L_x_5730:
[----:B------:R-:W2:Y:S01]  /*14590*/  LDL R2, [R1] ;  /* 0x0000000001027983 */ /* 0x000ea20000100800 */
[----:B------:R-:W-:Y:S01]  /*145a0*/  BSSY B3, `(.L_x_5731) ;  /* 0x0000008000037945 */ /* 0x000fe20003800000 */
[----:B-1----:R-:W1:Y:S02]  /*145b0*/  S2R R4, SR_TID.X ;  /* 0x0000000000047919 */ /* 0x002e640000002100 */
[----:B-1----:R-:W-:-:S04]  /*145c0*/  LOP3.LUT R4, R4, 0x7f, RZ, 0xc0, !PT ;  /* 0x0000007f04047812 */ /* 0x002fc800078ec0ff */
[----:B------:R-:W-:Y:S01]  /*145d0*/  ISETP.NE.AND P1, PT, R4, RZ, PT ;  /* 0x000000ff0400720c */ /* 0x000fe20003f25270 */
[----:B--2---:R-:W-:Y:S01]  /*145e0*/  IMAD R3, R8, 0x8, R2 ;  /* 0x0000000808037824 */ /* 0x004fe200078e0202 */
[----:B------:R-:W-:-:S04]  /*145f0*/  SHF.L.U32 R2, R7, 0x1f, RZ ;  /* 0x0000001f07027819 */ /* 0x000fc800000006ff */
[----:B------:R-:W1:Y:S02]  /*14600*/  SYNCS.PHASECHK.TRANS64.TRYWAIT P0, [R3+URZ+0x28c40], R2 ;  /* 0x028c4002030075a7 */ /* 0x000e64000800017f */
[----:B-1----:R-:W-:Y:S05]  /*14610*/  @!P0 BRA `(.L_x_5732) ;  /* 0x0000004400348947 */ /* 0x002fea0003800000 */
.L_x_5837:
[----:B------:R-:W-:Y:S05]  /*14620*/  BSYNC B3 ;  /* 0x0000000000037941 */ /* 0x000fea0003800000 */
.L_x_5731:
        /* <DEDUP_REMOVED lines=9> */
.L_x_5734:
[----:B------:R-:W-:Y:S05]  /*146c0*/  BSYNC B3 ;  /* 0x0000000000037941 */ /* 0x000fea0003800000 */
.L_x_5733:
[----:B0-----:R-:W2:Y:S04]  /*146d0*/  LDL R8, [R1] ;  /* 0x0000000001087983 */ /* 0x001ea80000100800 */
        /* <DEDUP_REMOVED lines=13> */
.L_x_5735:
        /* <DEDUP_REMOVED lines=13> */
.L_x_5838:
[----:B------:R-:W-:Y:S05]  /*14880*/  BSYNC B3 ;  /* 0x0000000000037941 */ /* 0x000fea0003800000 */
.L_x_5736:
        /* <DEDUP_REMOVED lines=11> */
.L_x_5739:
[----:B------:R-:W-:Y:S05]  /*14940*/  BSYNC B3 ;  /* 0x0000000000037941 */ /* 0x000fea0003800000 */
.L_x_5738:
[----:B------:R-:W2:Y:S04]  /*14950*/  LDL R4, [R1] ;  /* 0x0000000001047983 */ /* 0x000ea80000100800 */
        /* <DEDUP_REMOVED lines=10> */
.L_x_5740:
        /* <DEDUP_REMOVED lines=15> */
.L_x_5741:
        /* <DEDUP_REMOVED lines=15> */
.L_x_5742:
        /* <DEDUP_REMOVED lines=15> */
.L_x_5743:
        /* <DEDUP_REMOVED lines=15> */
.L_x_5744:
        /* <DEDUP_REMOVED lines=15> */
.L_x_5745:
        /* <DEDUP_REMOVED lines=15> */
.L_x_5746:
        /* <DEDUP_REMOVED lines=15> */
.L_x_5747:
        /* <DEDUP_REMOVED lines=10> */
.L_x_5729:
[----:B------:R-:W-:Y:S05]  /*15130*/  BSYNC B1 ;  /* 0x0000000000017941 */ /* 0x000fea0003800000 */
.L_x_5728:
[----:B------:R-:W2:Y:S02]  /*15140*/  LDL R4, [R1+0x20] ;  /* 0x0000200001047983 */ /* 0x000ea40000100800 */
[----:B--2---:R-:W-:-:S07]  /*15150*/  VIADD R0, R4, 0xfffffffd ;  /* 0xfffffffd04007836 */ /* 0x004fce0000000000 */
.L_x_5727:
[----:B------:R-:W-:Y:S05]  /*15160*/  BSYNC B2 ;  /* 0x0000000000027941 */ /* 0x000fea0003800000 */
.L_x_5726:
[----:B------:R-:W2:Y:S01]  /*15170*/  LDL.LU R2, [R1+0x20] ;  /* 0x0000200001027983 */ /* 0x000ea20000300800 */
[----:B------:R-:W-:Y:S01]  /*15180*/  VIADD R6, R6, 0xfffffffe ;  /* 0xfffffffe06067836 */ /* 0x000fe20000000000 */
[----:B--2---:R-:W-:-:S04]  /*15190*/  LOP3.LUT R2, RZ, R2, RZ, 0x33, !PT ;  /* 0x00000002ff027212 */ /* 0x004fc800078e33ff */
[----:B------:R-:W-:-:S13]  /*151a0*/  ISETP.NE.AND P0, PT, R6, R2, PT ;  /* 0x000000020600720c */ /* 0x000fda0003f05270 */
[----:B------:R-:W-:Y:S05]  /*151b0*/  @!P0 BRA `(.L_x_5725) ;  /* 0x0000001c00008947 */ /* 0x000fea0003800000 */
.L_x_5788:
        /* <DEDUP_REMOVED lines=36> */
.L_x_5750:
[----:B------:R-:W0:Y:S01]  /*15400*/  LDL R2, [R1] ;  /* 0x0000000001027983 */ /* 0x000e220000100800 */
[----:B------:R-:W-:Y:S01]  /*15410*/  BSSY B2, `(.L_x_5751) ;  /* 0x0000008000027945 */ /* 0x000fe20003800000 */
[----:B------:R-:W1:Y:S02]  /*15420*/  S2R R3, SR_TID.X ;  /* 0x0000000000037919 */ /* 0x000e640000002100 */
[----:B-1----:R-:W-:-:S04]  /*15430*/  LOP3.LUT R3, R3, 0x7f, RZ, 0xc0, !PT ;  /* 0x0000007f03037812 */ /* 0x002fc800078ec0ff */
[----:B------:R-:W-:Y:S01]  /*15440*/  ISETP.NE.AND P1, PT, R3, RZ, PT ;  /* 0x000000ff0300720c */ /* 0x000fe20003f25270 */
[----:B0-----:R-:W-:Y:S01]  /*15450*/  IMAD R4, R7, 0x8, R2 ;  /* 0x0000000807047824 */ /* 0x001fe200078e0202 */
[----:B------:R-:W-:-:S04]  /*15460*/  SHF.L.U32 R2, R6, 0x1f, RZ ;  /* 0x0000001f06027819 */ /* 0x000fc800000006ff */
[----:B------:R-:W0:Y:S02]  /*15470*/  SYNCS.PHASECHK.TRANS64.TRYWAIT P0, [R4+URZ+0x28c40], R2 ;  /* 0x028c4002040075a7 */ /* 0x000e24000800017f */
[----:B0-----:R-:W-:Y:S05]  /*15480*/  @!P0 BRA `(.L_x_5752) ;  /* 0x0000003400c08947 */ /* 0x001fea0003800000 */
.L_x_5839:
[----:B------:R-:W-:Y:S05]  /*15490*/  BSYNC B2 ;  /* 0x0000000000027941 */ /* 0x000fea0003800000 */
.L_x_5751:
        /* <DEDUP_REMOVED lines=9> */
.L_x_5754:
[----:B------:R-:W-:Y:S05]  /*15530*/  BSYNC B2 ;  /* 0x0000000000027941 */ /* 0x000fea0003800000 */
.L_x_5753:
[----:B------:R-:W2:Y:S04]  /*15540*/  LDL R3, [R1] ;  /* 0x0000000001037983 */ /* 0x000ea80000100800 */
        /* <DEDUP_REMOVED lines=12> */
.L_x_5755:
        /* <DEDUP_REMOVED lines=13> */
.L_x_5840:
[----:B------:R-:W-:Y:S05]  /*156e0*/  BSYNC B2 ;  /* 0x0000000000027941 */ /* 0x000fea0003800000 */
.L_x_5756:
        /* <DEDUP_REMOVED lines=11> */
.L_x_5759:
[----:B------:R-:W-:Y:S05]  /*157a0*/  BSYNC B2 ;  /* 0x0000000000027941 */ /* 0x000fea0003800000 */
.L_x_5758:
[----:B------:R-:W2:Y:S01]  /*157b0*/  LDL R5, [R1] ;  /* 0x0000000001057983 */ /* 0x000ea20000100800 */
        /* <DEDUP_REMOVED lines=9> */
.L_x_5760:
        /* <DEDUP_REMOVED lines=15> */
.L_x_5761:
        /* <DEDUP_REMOVED lines=15> */
.L_x_5762:
        /* <DEDUP_REMOVED lines=15> */
.L_x_5763:
        /* <DEDUP_REMOVED lines=15> */
.L_x_5764:
        /* <DEDUP_REMOVED lines=15> */
.L_x_5765:
        /* <DEDUP_REMOVED lines=15> */
.L_x_5766:
        /* <DEDUP_REMOVED lines=15> */
.L_x_5767:
        /* <DEDUP_REMOVED lines=10> */
.L_x_5749:
[----:B------:R-:W-:Y:S05]  /*15f80*/  BSYNC B1 ;  /* 0x0000000000017941 */ /* 0x000fea0003800000 */
.L_x_5748:
[----:B------:R-:W2:Y:S01]  /*15f90*/  LDL R2, [R1+0x10] ;  /* 0x0000100001027983 */ /* 0x000ea20000100800 */
[----:B------:R-:W-:Y:S01]  /*15fa0*/  VIADD R7, R7, 0x1 ;  /* 0x0000000107077836 */ /* 0x000fe20000000000 */
[----:B------:R-:W-:Y:S04]  /*15fb0*/  BSSY B1, `(.L_x_5768) ;  /* 0x00000dc000017945 */ /* 0x000fe80003800000 */
[----:B------:R-:W-:-:S04]  /*15fc0*/  ISETP.NE.AND P0, PT, R7, 0x2, PT ;  /* 0x000000020700780c */ /* 0x000fc80003f05270 */
[----:B------:R-:W-:Y:S02]  /*15fd0*/  SEL R9, R7, RZ, P0 ;  /* 0x000000ff07097207 */ /* 0x000fe40000000000 */
[----:B--2---:R-:W-:Y:S02]  /*15fe0*/  LOP3.LUT P2, RZ, R2, 0x1, RZ, 0xc0, !PT ;  /* 0x0000000102ff7812 */ /* 0x004fe4000784c0ff */
[----:B------:R-:W-:-:S04]  /*15ff0*/  SEL R2, RZ, 0x1, P0 ;  /* 0x00000001ff027807 */ /* 0x000fc80000000000 */
[----:B-----5:R-:W-:Y:S01]  /*16000*/  LOP3.LUT R8, R6, R2, RZ, 0x3c, !PT ;  /* 0x0000000206087212 */ /* 0x020fe200078e3cff */
[----:B------:R-:W-:-:S04]  /*16010*/  VIADD R6, R0, 0xffffffff ;  /* 0xffffffff00067836 */ /* 0x000fc80000000000 */
        /* <DEDUP_REMOVED lines=27> */
.L_x_5770:
[----:B------:R-:W1:Y:S01]  /*161d0*/  LDL R2, [R1] ;  /* 0x0000000001027983 */ /* 0x000e620000100800 */
[----:B------:R-:W-:Y:S01]  /*161e0*/  BSSY B2, `(.L_x_5771) ;  /* 0x0000008000027945 */ /* 0x000fe20003800000 */
[----:B------:R-:W2:Y:S02]  /*161f0*/  S2R R3, SR_TID.X ;  /* 0x0000000000037919 */ /* 0x000ea40000002100 */
[----:B--2---:R-:W-:-:S04]  /*16200*/  LOP3.LUT R3, R3, 0x7f, RZ, 0xc0, !PT ;  /* 0x0000007f03037812 */ /* 0x004fc800078ec0ff */
[----:B------:R-:W-:Y:S01]  /*16210*/  ISETP.NE.AND P1, PT, R3, RZ, PT ;  /* 0x000000ff0300720c */ /* 0x000fe20003f25270 */
[----:B-1----:R-:W-:Y:S01]  /*16220*/  IMAD R4, R9, 0x8, R2 ;  /* 0x0000000809047824 */ /* 0x002fe200078e0202 */
[----:B------:R-:W-:-:S04]  /*16230*/  SHF.L.U32 R2, R8, 0x1f, RZ ;  /* 0x0000001f08027819 */ /* 0x000fc800000006ff */
[----:B------:R-:W1:Y:S02]  /*16240*/  SYNCS.PHASECHK.TRANS64.TRYWAIT P0, [R4+URZ+0x28c40], R2 ;  /* 0x028c4002040075a7 */ /* 0x000e64000800017f */
[----:B-1----:R-:W-:Y:S05]  /*16250*/  @!P0 BRA `(.L_x_5772) ;  /* 0x0000002800748947 */ /* 0x002fea0003800000 */
.L_x_5841:
[----:B------:R-:W-:Y:S05]  /*16260*/  BSYNC B2 ;  /* 0x0000000000027941 */ /* 0x000fea0003800000 */
.L_x_5771:
        /* <DEDUP_REMOVED lines=9> */
.L_x_5774:
[----:B------:R-:W-:Y:S05]  /*16300*/  BSYNC B2 ;  /* 0x0000000000027941 */ /* 0x000fea0003800000 */
.L_x_5773:
        /* <DEDUP_REMOVED lines=14> */
.L_x_5775:
        /* <DEDUP_REMOVED lines=13> */
.L_x_5842:
[----:B------:R-:W-:Y:S05]  /*164c0*/  BSYNC B2 ;  /* 0x0000000000027941 */ /* 0x000fea0003800000 */
.L_x_5776:
        /* <DEDUP_REMOVED lines=11> */
.L_x_5779:
[----:B------:R-:W-:Y:S05]  /*16580*/  BSYNC B2 ;  /* 0x0000000000027941 */ /* 0x000fea0003800000 */
.L_x_5778:
[----:B------:R-:W2:Y:S04]  /*16590*/  LDL R9, [R1] ;  /* 0x0000000001097983 */ /* 0x000ea80000100800 */
        /* <DEDUP_REMOVED lines=10> */
.L_x_5780:
        /* <DEDUP_REMOVED lines=15> */
.L_x_5781:
        /* <DEDUP_REMOVED lines=15> */
.L_x_5782:
        /* <DEDUP_REMOVED lines=15> */
.L_x_5783:
        /* <DEDUP_REMOVED lines=15> */
.L_x_5784:
        /* <DEDUP_REMOVED lines=15> */
.L_x_5785:
        /* <DEDUP_REMOVED lines=15> */
.L_x_5786:
        /* <DEDUP_REMOVED lines=15> */
.L_x_5787:
        /* <DEDUP_REMOVED lines=10> */
.L_x_5769:
[----:B------:R-:W-:Y:S05]  /*16d70*/  BSYNC B1 ;  /* 0x0000000000017941 */ /* 0x000fea0003800000 */
.L_x_5768:
[----:B------:R-:W2:Y:S01]  /*16d80*/  LDL R2, [R1+0x1c] ;  /* 0x00001c0001027983 */ /* 0x000ea20000100800 */
[----:B------:R-:W-:Y:S01]  /*16d90*/  VIADD R0, R0, 0xfffffffe ;  /* 0xfffffffe00007836 */ /* 0x000fe20000000000 */
[----:B--2---:R-:W-:-:S13]  /*16da0*/  ISETP.GT.AND P0, PT, R6, R2, PT ;  /* 0x000000020600720c */ /* 0x004fda0003f04270 */
[----:B------:R-:W-:Y:S05]  /*16db0*/  @P0 BRA `(.L_x_5788) ;  /* 0xffffffe400000947 */ /* 0x000fea000383ffff */
.L_x_5725:
[----:B------:R-:W-:Y:S05]  /*16dc0*/  BSYNC B0 ;  /* 0x0000000000007941 */ /* 0x000fea0003800000 */
.L_x_5724:
        /* <DEDUP_REMOVED lines=19> */
[----:B0-----:R-:W0:Y:S02]  /*16f00*/  S2R R6, SR_LTMASK ;  /* 0x0000000000067919 */ /* 0x001e240000003900 */
[----:B0-----:R-:W-:-:S04]  /*16f10*/  LOP3.LUT R6, R6, UR4, RZ, 0xc0, !PT ;  /* 0x0000000406067c12 */ /* 0x001fc8000f8ec0ff */
[----:B------:R-:W0:Y:S01]  /*16f20*/  POPC R7, R6 ;  /* 0x0000000600077309 */ /* 0x000e220000000000 */
[----:B--2---:R-:W0:Y:S02]  /*16f30*/  SHFL.IDX PT, R4, R3, R4, 0x1f ;  /* 0x00001f0403047589 */ /* 0x004e2400000e0000 */
[----:B0-----:R-:W-:-:S07]  /*16f40*/  IADD3 R16, R4, UR37, R7 ;  /* 0x0000002504107c10 */ /* 0x001fce000fffe007 */
.L_x_5790:
[----:B------:R-:W-:Y:S05]  /*16f50*/  BSYNC B0 ;  /* 0x0000000000007941 */ /* 0x000fea0003800000 */
.L_x_5789:
[----:B------:R-:W-:-:S05]  /*16f60*/  SEL R0, R0, RZ, P0 ;  /* 0x000000ff00007207 */ /* 0x000fca0000000000 */
[----:B------:R2:W-:Y:S02]  /*16f70*/  STL [R1+0x4], R0 ;  /* 0x0000040001007387 */ /* 0x0005e40000100800 */
.L_x_5692:
[----:B------:R-:W-:Y:S05]  /*16f80*/  BSYNC B7 ;  /* 0x0000000000077941 */ /* 0x000fea0003800000 */
.L_x_5690:
        /* <DEDUP_REMOVED lines=10> */
[----:B------:R3:W-:Y:S01]  /*17030*/  STL [R1], R0 ;  /* 0x0000000001007387 */ /* 0x0007e20000100800 */
[----:B------:R-:W-:Y:S06]  /*17040*/  BAR.ARV 0x4, 0x180 ;  /* 0x0106000000007b1d */ /* 0x000fec0000002000 */
[----:B------:R-:W-:Y:S05]  /*17050*/  BRA `(.L_x_5792) ;  /* 0x0000000800d47947 */ /* 0x000fea0003800000 */
.L_x_5791:
        /* <DEDUP_REMOVED lines=36> */
.L_x_5852:
[----:B------:R-:W-:Y:S02]  /*172a0*/  ULDC UR4, c[0x0][0xc38] ;  /* 0x00030e0000047ab9 */ /* 0x000fe40000000800 */
[----:B------:R-:W-:-:S04]  /*172b0*/  IMAD.U32 R4, RZ, RZ, UR4 ;  /* 0x00000004ff047e24 */ /* 0x000fc8000f8e00ff */
[----:B--2---:R-:W-:-:S04]  /*172c0*/  IMAD R5, R14, R4, RZ ;  /* 0x000000040e057224 */ /* 0x004fc800078e02ff */
[----:B------:R-:W-:-:S05]  /*172d0*/  IMAD.IADD R16, R16, 0x1, R5 ;  /* 0x0000000110107824 */ /* 0x000fca00078e0205 */
[----:B------:R-:W-:-:S13]  /*172e0*/  ISETP.GT.AND P6, PT, R16, R0, PT ;  /* 0x000000001000720c */ /* 0x000fda0003fc4270 */
[----:B------:R-:W-:Y:S05]  /*172f0*/  @P6 BRA `(.L_x_5794) ;  /* 0x00000000009c6947 */ /* 0x000fea0003800000 */
.L_x_5799:
[----:B------:R-:W2:Y:S01]  /*17300*/  LDC R4, c[0x0][0xc3c] ;  /* 0x00030f00ff047b82 */ /* 0x000ea20000000800 */
[----:B------:R-:W-:-:S05]  /*17310*/  VIADD R19, R19, 0x1f ;  /* 0x0000001f13137836 */ /* 0x000fca0000000000 */
[----:B--2---:R-:W-:-:S13]  /*17320*/  ISETP.GE.AND P6, PT, R19, R4, PT ;  /* 0x000000041300720c */ /* 0x004fda0003fc6270 */
[----:B0-----:R-:W-:Y:S05]  /*17330*/  @P6 BRA `(.L_x_5795) ;  /* 0x0000000400d06947 */ /* 0x001fea0003800000 */
        /* <DEDUP_REMOVED lines=10> */
.L_x_5797:
[----:B------:R-:W-:Y:S05]  /*173e0*/  BSYNC B0 ;  /* 0x0000000000007941 */ /* 0x000fea0003800000 */
.L_x_5796:
[----:B------:R-:W-:-:S03]  /*173f0*/  UMOV UR4, 0xffffffff ;  /* 0xffffffff00047882 */ /* 0x000fc60000000000 */
[----:B------:R-:W-:Y:S05]  /*17400*/  BRA.DIV UR4, `(.L_x_5798) ;  /* 0x0000001e04547947 */ /* 0x000fea000b800000 */
[----:B-----5:R-:W3:Y:S02]  /*17410*/  SHFL.UP PT, R14, R2, 0x1, RZ ;  /* 0x04200000020e7989 */ /* 0x020ee400000e00ff */
[----:B---3--:R-:W-:-:S05]  /*17420*/  SEL R13, R14, RZ, P1 ;  /* 0x000000ff0e0d7207 */ /* 0x008fca0000800000 */
[----:B------:R-:W-:-:S05]  /*17430*/  IMAD.IADD R13, R2, 0x1, R13 ;  /* 0x00000001020d7824 */ /* 0x000fca00078e020d */
[----:B------:R-:W3:Y:S02]  /*17440*/  SHFL.UP PT, R14, R13, 0x2, RZ ;  /* 0x044000000d0e7989 */ /* 0x000ee400000e00ff */
[----:B---3--:R-:W-:-:S05]  /*17450*/  SEL R4, R14, RZ, P2 ;  /* 0x000000ff0e047207 */ /* 0x008fca0001000000 */
[----:B------:R-:W-:-:S05]  /*17460*/  IMAD.IADD R4, R13, 0x1, R4 ;  /* 0x000000010d047824 */ /* 0x000fca00078e0204 */
[----:B------:R-:W3:Y:S02]  /*17470*/  SHFL.UP PT, R14, R4, 0x4, RZ ;  /* 0x04800000040e7989 */ /* 0x000ee400000e00ff */
[----:B---3--:R-:W-:-:S05]  /*17480*/  SEL R5, R14, RZ, P3 ;  /* 0x000000ff0e057207 */ /* 0x008fca0001800000 */
[----:B------:R-:W-:-:S05]  /*17490*/  IMAD.IADD R5, R4, 0x1, R5 ;  /* 0x0000000104057824 */ /* 0x000fca00078e0205 */
[----:B------:R-:W0:Y:S02]  /*174a0*/  SHFL.UP PT, R14, R5, 0x8, RZ ;  /* 0x05000000050e7989 */ /* 0x000e2400000e00ff */
[----:B0-----:R-:W-:-:S05]  /*174b0*/  SEL R6, R14, RZ, P4 ;  /* 0x000000ff0e067207 */ /* 0x001fca0002000000 */
[----:B------:R-:W-:-:S05]  /*174c0*/  IMAD.IADD R6, R5, 0x1, R6 ;  /* 0x0000000105067824 */ /* 0x000fca00078e0206 */
[----:B------:R-:W1:Y:S02]  /*174d0*/  SHFL.UP PT, R14, R6, 0x10, RZ ;  /* 0x06000000060e7989 */ /* 0x000e6400000e00ff */
[----:B-12---:R-:W-:-:S05]  /*174e0*/  SEL R3, R14, RZ, P5 ;  /* 0x000000ff0e037207 */ /* 0x006fca0002800000 */
[----:B------:R-:W-:-:S05]  /*174f0*/  IMAD.IADD R3, R6, 0x1, R3 ;  /* 0x0000000106037824 */ /* 0x000fca00078e0203 */
[----:B------:R0:W1:Y:S02]  /*17500*/  SHFL.IDX PT, R14, R3, 0x1f, 0x1f ;  /* 0x03e01f00030e7f89 */ /* 0x00006400000e0000 */
.L_x_5860:
[----:B------:R-:W-:Y:S02]  /*17510*/  ULDC UR4, c[0x0][0xc38] ;  /* 0x00030e0000047ab9 */ /* 0x000fe40000000800 */
[----:B------:R-:W-:-:S04]  /*17520*/  IMAD.U32 R4, RZ, RZ, UR4 ;  /* 0x00000004ff047e24 */ /* 0x000fc8000f8e00ff */
[----:B-1----:R-:W-:-:S04]  /*17530*/  IMAD R5, R14, R4, RZ ;  /* 0x000000040e057224 */ /* 0x002fc800078e02ff */
[----:B------:R-:W-:-:S05]  /*17540*/  IMAD.IADD R16, R5, 0x1, R16 ;  /* 0x0000000105107824 */ /* 0x000fca00078e0210 */
[----:B------:R-:W-:-:S13]  /*17550*/  ISETP.GT.AND P6, PT, R16, R0, PT ;  /* 0x000000001000720c */ /* 0x000fda0003fc4270 */
[----:B------:R-:W-:Y:S05]  /*17560*/  @!P6 BRA `(.L_x_5799) ;  /* 0xfffffffc0064e947 */ /* 0x000fea000383ffff */
.L_x_5794:
[----:B------:R-:W-:Y:S01]  /*17570*/  IMAD.IADD R16, R16, 0x1, -R5 ;  /* 0x0000000110107824 */ /* 0x000fe200078e0a05 */
[----:B------:R-:W-:-:S03]  /*17580*/  UMOV UR4, 0xffffffff ;  /* 0xffffffff00047882 */ /* 0x000fc60000000000 */
[----:B------:R-:W-:-:S05]  /*17590*/  IMAD R5, R3, R4, R16 ;  /* 0x0000000403057224 */ /* 0x000fca00078e0210 */
[----:B------:R-:W-:Y:S01]  /*175a0*/  ISETP.GT.AND P6, PT, R5, R0, PT ;  /* 0x000000000500720c */ /* 0x000fe20003fc4270 */
[----:B------:R-:W-:-:S12]  /*175b0*/  BRA.DIV UR4, `(.L_x_5800) ;  /* 0x0000001e04a47947 */ /* 0x000fd8000b800000 */
[----:B------:R-:W-:-:S04]  /*175c0*/  VOTE.ANY R5, PT, !P6 ;  /* 0x0000000000057806 */ /* 0x000fc800070e0100 */
[----:B0-----:R-:W0:Y:S02]  /*175d0*/  POPC R6, R5 ;  /* 0x0000000500067309 */ /* 0x001e240000000000 */
[----:B0-----:R0:W2:Y:S02]  /*175e0*/  SHFL.IDX PT, R17, R2, R6, 0x1f ;  /* 0x00001f0602117589 */ /* 0x0010a400000e0000 */
.L_x_5864:
[----:B------:R-:W-:Y:S01]  /*175f0*/  ISETP.NE.AND P0, PT, R5, RZ, PT ;  /* 0x000000ff0500720c */ /* 0x000fe20003f05270 */
[----:B------:R-:W-:-:S12]  /*17600*/  IMAD.MOV.U32 R5, RZ, RZ, RZ ;  /* 0x000000ffff057224 */ /* 0x000fd800078e00ff */
[----:B------:R-:W-:Y:S05]  /*17610*/  @!P0 BRA `(.L_x_5801) ;  /* 0x0000000000108947 */ /* 0x000fea0003800000 */
[----:B------:R-:W-:Y:S01]  /*17620*/  UMOV UR4, 0xffffffff ;  /* 0xffffffff00047882 */ /* 0x000fe20000000000 */
[----:B------:R-:W-:Y:S02]  /*17630*/  VIADD R12, R6, 0xffffffff ;  /* 0xffffffff060c7836 */ /* 0x000fe40000000000 */
[----:B------:R-:W-:Y:S05]  /*17640*/  BRA.DIV UR4, `(.L_x_5802) ;  /* 0x0000001e04c87947 */ /* 0x000fea000b800000 */
[----:B------:R3:W4:Y:S02]  /*17650*/  SHFL.IDX PT, R5, R3, R12, 0x1f ;  /* 0x00001f0c03057589 */ /* 0x00072400000e0000 */
.L_x_5801:
[----:B01-3--:R-:W0:Y:S01]  /*17660*/  LDC.64 R2, c[0x0][0xc90] ;  /* 0x00032400ff027b82 */ /* 0x00be220000000a00 */
[----:B------:R-:W-:-:S04]  /*17670*/  IMAD.IADD R19, R6, 0x1, R19 ;  /* 0x0000000106137824 */ /* 0x000fc800078e0213 */
[----:B0-----:R-:W-:-:S05]  /*17680*/  IMAD.WIDE R2, R19, 0x4, R2 ;  /* 0x0000000413027825 */ /* 0x001fca00078e0202 */
[----:B------:R-:W2:Y:S01]  /*17690*/  LDG.E R7, desc[UR40][R2.64] ;  /* 0x0000002802077981 */ /* 0x000ea2000c1e1900 */
[----:B----4-:R-:W-:-:S04]  /*176a0*/  IMAD R16, R5, R4, R16 ;  /* 0x0000000405107224 */ /* 0x010fc800078e0210 */
        /* <DEDUP_REMOVED lines=61> */
.L_x_5795:
[----:B------:R-:W-:Y:S01]  /*17a80*/  UMOV UR4, URZ ;  /* 0x0000003f00047c82 */ /* 0x000fe20008000000 */
[----:B------:R-:W-:Y:S01]  /*17a90*/  UMOV UR5, URZ ;  /* 0x0000003f00057c82 */ /* 0x000fe20008000000 */
[----:B------:R-:W-:Y:S01]  /*17aa0*/  ULDC UR6, c[0x0][0xc3c] ;  /* 0x00030f0000067ab9 */ /* 0x000fe20000000800 */
[----:B------:R-:W-:Y:S02]  /*17ab0*/  IMAD.MOV.U32 R16, RZ, RZ, R0 ;  /* 0x000000ffff107224 */ /* 0x000fe400078e0000 */
[----:B------:R-:W-:Y:S02]  /*17ac0*/  IMAD.U32 R17, RZ, RZ, UR4 ;  /* 0x00000004ff117e24 */ /* 0x000fe4000f8e00ff */
[----:B------:R-:W-:Y:S02]  /*17ad0*/  IMAD.U32 R18, RZ, RZ, UR5 ;  /* 0x00000005ff127e24 */ /* 0x000fe4000f8e00ff */
[----:B------:R-:W-:-:S07]  /*17ae0*/  IMAD.U32 R19, RZ, RZ, UR6 ;  /* 0x00000006ff137e24 */ /* 0x000fce000f8e00ff */
.L_x_5803:
[----:B------:R2:W3:Y:S01]  /*17af0*/  LDL R2, [R1] ;  /* 0x0000000001027983 */ /* 0x0004e20000100800 */
        /* <DEDUP_REMOVED lines=9> */
[----:B------:R2:W-:Y:S01]  /*17b90*/  @!P0 STL [R1], R2 ;  /* 0x0000000201008387 */ /* 0x0005e20000100800 */
[----:B------:R-:W-:Y:S06]  /*17ba0*/  BAR.ARV 0x5, 0x180 ;  /* 0x0146000000007b1d */ /* 0x000fec0000002000 */
.L_x_5792:
[----:B------:R-:W-:Y:S02]  /*17bb0*/  ULDC UR4, c[0x0][0xc3c] ;  /* 0x00030f0000047ab9 */ /* 0x000fe40000000800 */
[----:B----4-:R-:W-:-:S13]  /*17bc0*/  ISETP.GE.AND P0, PT, R19, UR4, PT ;  /* 0x0000000413007c0c */ /* 0x010fda000bf06270 */
[----:B------:R-:W-:Y:S05]  /*17bd0*/  @!P0 BRA `(.L_x_5804) ;  /* 0xffffff9c00c48947 */ /* 0x000fea000383ffff */
[----:B------:R-:W-:Y:S05]  /*17be0*/  BSYNC B8 ;  /* 0x0000000000087941 */ /* 0x000fea0003800000 */
.L_x_5678:
[----:B---3--:R-:W3:Y:S01]  /*17bf0*/  LDL.LU R0, [R1+0x40] ;  /* 0x0000400001007983 */ /* 0x008ee20000300800 */
[----:B------:R-:W-:Y:S01]  /*17c00*/  BSSY B0, `(.L_x_5805) ;  /* 0x000000b000007945 */ /* 0x000fe20003800000 */
[----:B------:R-:W4:Y:S01]  /*17c10*/  S2R R5, SR_CgaCtaId ;  /* 0x0000000000057919 */ /* 0x000f220000008800 */
[----:B---3--:R-:W-:-:S05]  /*17c20*/  VIADD R0, R0, 0x1 ;  /* 0x0000000100007836 */ /* 0x008fca0000000000 */
[----:B0-2---:R-:W-:-:S04]  /*17c30*/  LEA.HI R2, R0, R0, RZ, 0x1 ;  /* 0x0000000000027211 */ /* 0x005fc800078f08ff */
[----:B-1----:R-:W-:-:S05]  /*17c40*/  LOP3.LUT R3, R2, 0xfffffffe, RZ, 0xc0, !PT ;  /* 0xfffffffe02037812 */ /* 0x002fca00078ec0ff */
[----:B------:R-:W-:Y:S01]  /*17c50*/  IMAD.IADD R3, R0, 0x1, -R3 ;  /* 0x0000000100037824 */ /* 0x000fe200078e0a03 */
[----:B------:R-:W-:-:S04]  /*17c60*/  MOV R0, 0x400 ;  /* 0x0000040000007802 */ /* 0x000fc80000000f00 */
[----:B----4-:R-:W-:Y:S02]  /*17c70*/  LEA R0, R5, R0, 0x18 ;  /* 0x0000000005007211 */ /* 0x010fe400078ec0ff */
[----:B------:R-:W-:-:S04]  /*17c80*/  SHF.L.U32 R3, R3, 0x1f, RZ ;  /* 0x0000001f03037819 */ /* 0x000fc800000006ff */
[----:B------:R-:W0:Y:S02]  /*17c90*/  SYNCS.PHASECHK.TRANS64.TRYWAIT P0, [R0+URZ+0x28c20], R3 ;  /* 0x028c2003000075a7 */ /* 0x000e24000800017f */
[----:B0-----:R-:W-:Y:S05]  /*17ca0*/  @!P0 BRA `(.L_x_5806) ;  /* 0x0000001800588947 */ /* 0x001fea0003800000 */
.L_x_5867:
[----:B------:R-:W-:Y:S05]  /*17cb0*/  BSYNC B0 ;  /* 0x0000000000007941 */ /* 0x000fea0003800000 */
.L_x_5805:
[----:B------:R-:W-:-:S03]  /*17cc0*/  UMOV UR4, 0xffffffff ;  /* 0xffffffff00047882 */ /* 0x000fc60000000000 */
[----:B------:R-:W-:Y:S05]  /*17cd0*/  BRA.DIV UR4, `(.L_x_5807) ;  /* 0x0000001a04607947 */ /* 0x000fea000b800000 */
[----:B------:R-:W1:Y:S02]  /*17ce0*/  S2R R2, SR_TID.X ;  /* 0x0000000000027919 */ /* 0x000e640000002100 */
[----:B-1----:R-:W-:-:S04]  /*17cf0*/  SHF.R.U32.HI R2, RZ, 0x5, R2 ;  /* 0x00000005ff027819 */ /* 0x002fc80000011602 */
[----:B------:R-:W-:-:S05]  /*17d00*/  LOP3.LUT R2, R2, 0x3, RZ, 0xc0, !PT ;  /* 0x0000000302027812 */ /* 0x000fca00078ec0ff */
[----:B------:R1:W2:Y:S02]  /*17d10*/  SHFL.IDX PT, R14, R2, RZ, 0x1f ;  /* 0x00001fff020e7589 */ /* 0x0002a400000e0000 */
.L_x_5870:
[----:B--2---:R-:W-:Y:S01]  /*17d20*/  ISETP.NE.AND P0, PT, R14, RZ, PT ;  /* 0x000000ff0e00720c */ /* 0x004fe20003f05270 */
[----:B------:R-:W-:-:S12]  /*17d30*/  BSSY B0, `(.L_x_5808) ;  /* 0x0000027000007945 */ /* 0x000fd80003800000 */
[----:B------:R-:W-:Y:S05]  /*17d40*/  @P0 BRA `(.L_x_5809) ;  /* 0x0000000000940947 */ /* 0x000fea0003800000 */
[----:B------:R-:W-:-:S03]  /*17d50*/  UMOV UR4, 0xffffffff ;  /* 0xffffffff00047882 */ /* 0x000fc60000000000 */
[----:B------:R-:W-:Y:S05]  /*17d60*/  BRA.DIV UR4, `(.L_x_5810) ;  /* 0x0000001a04707947 */ /* 0x000fea000b800000 */
[----:B------:R-:W-:-:S13]  /*17d70*/  ELECT P6, URZ, PT ;  /* 0x00000000003f782f */ /* 0x000fda00038c0000 */
.L_x_5873:
[----:B------:R-:W-:Y:S05]  /*17d80*/  @!P6 BRA `(.L_x_5809) ;  /* 0x000000000084e947 */ /* 0x000fea0003800000 */
[----:B------:R-:W-:-:S06]  /*17d90*/  ULOP3.LUT UR4, UR36, 0x2, URZ, 0xfc, !UPT ;  /* 0x0000000224047892 */ /* 0x000fcc000f8efc3f */
[----:B-1----:R-:W-:-:S05]  /*17da0*/  IMAD.U32 R2, RZ, RZ, UR4 ;  /* 0x00000004ff027e24 */ /* 0x002fca000f8e00ff */
[----:B------:R-:W-:-:S13]  /*17db0*/  ISETP.NE.AND P2, PT, R2, 0x3, PT ;  /* 0x000000030200780c */ /* 0x000fda0003f45270 */
[----:B------:R-:W-:Y:S05]  /*17dc0*/  @!P2 BRA `(.L_x_5811) ;  /* 0x000000000004a947 */ /* 0x000fea0003800000 */
[----:B------:R-:W-:Y:S01]  /*17dd0*/  BPT.TRAP 0x1 ;  /* 0x000000040000795c */ /* 0x000fe20000300000 */
.L_x_5811:
        /* <DEDUP_REMOVED lines=14> */
.L_x_5874:
[----:B------:R-:W1:Y:S02]  /*17ec0*/  SYNCS.PHASECHK.TRANS64.TRYWAIT P0, [R7+URZ], R2 ;  /* 0x00000002070075a7 */ /* 0x000e64000800017f */
[----:B-1----:R-:W-:Y:S05]  /*17ed0*/  @!P0 BRA `(.L_x_5813) ;  /* 0x0000001800488947 */ /* 0x002fea0003800000 */
.L_x_5875:
[----:B------:R-:W-:Y:S05]  /*17ee0*/  @!P2 BRA `(.L_x_5814) ;  /* 0x000000000004a947 */ /* 0x000fea0003800000 */
[----:B------:R-:W-:Y:S01]  /*17ef0*/  BPT.TRAP 0x1 ;  /* 0x000000040000795c */ /* 0x000fe20000300000 */
.L_x_5814:
[----:B------:R-:W2:Y:S01]  /*17f00*/  LDL.LU R4, [R1+0x4] ;  /* 0x0000040001047983 */ /* 0x000ea20000300800 */
[----:B------:R-:W-:-:S04]  /*17f10*/  VIADD R0, R0, 0x28c60 ;  /* 0x00028c6000007836 */ /* 0x000fc80000000000 */
[----:B--2---:R-:W-:-:S04]  /*17f20*/  IMAD R4, R4, 0x8, R0 ;  /* 0x0000000804047824 */ /* 0x004fc800078e0200 */
[----:B------:R-:W2:Y:S02]  /*17f30*/  SYNCS.PHASECHK.TRANS64.TRYWAIT P0, [R4+URZ], R5 ;  /* 0x00000005040075a7 */ /* 0x000ea4000800017f */
[----:B--2---:R-:W-:Y:S05]  /*17f40*/  @!P0 BRA `(.L_x_5815) ;  /* 0x0000001800408947 */ /* 0x004fea0003800000 */
.L_x_5876:
[----:B------:R-:W-:-:S07]  /*17f50*/  IMAD R3, R3, 0x8, R0 ;  /* 0x0000000803037824 */ /* 0x000fce00078e0200 */
.L_x_5816:
[----:B---3--:R3:W4:Y:S02]  /*17f60*/  SYNCS.PHASECHK.TRANS64.TRYWAIT P0, [R3+URZ], R2 ;  /* 0x00000002030075a7 */ /* 0x008724000800017f */
[----:B----4-:R-:W-:Y:S05]  /*17f70*/  @!P0 NANOSLEEP.SYNCS 0x989680 ;  /* 0x009896800000895d */ /* 0x010fea0003900000 */
[----:B------:R-:W4:Y:S02]  /*17f80*/  @!P0 SYNCS.PHASECHK.TRANS64 P0, [R3+URZ], R2 ;  /* 0x00000002030085a7 */ /* 0x000f24000800007f */
[----:B----4-:R-:W-:Y:S05]  /*17f90*/  @!P0 BRA `(.L_x_5816) ;  /* 0xfffffffc00f08947 */ /* 0x010fea000383ffff */
.L_x_5809:
[----:B------:R-:W-:Y:S05]  /*17fa0*/  BSYNC B0 ;  /* 0x0000000000007941 */ /* 0x000fea0003800000 */
.L_x_5808:
[----:B------:R-:W-:Y:S05]  /*17fb0*/  EXIT ;  /* 0x000000000000794d */ /* 0x000fea0003800000 */
.L_x_5573:
[----:B0-----:R-:W-:-:S04]  /*17fc0*/  IMAD.U32 R3, RZ, RZ, UR21 ;  /* 0x00000015ff037e24 */ /* 0x001fc8000f8e00ff */
[----:B------:R0:W1:Y:S03]  /*17fd0*/  SYNCS.PHASECHK.TRANS64.TRYWAIT P1, [R3+URZ+0x28c50], R0 ;  /* 0x028c5000030075a7 */ /* 0x000066000802017f */
[----:B-1----:R-:W-:Y:S05]  /*17fe0*/  @!P1 NANOSLEEP.SYNCS 0x989680 ;  /* 0x009896800000995d */ /* 0x002fea0003900000 */
[----:B------:R-:W1:Y:S02]  /*17ff0*/  @!P1 SYNCS.PHASECHK.TRANS64 P1, [R3+URZ+0x28c50], R0 ;  /* 0x028c5000030095a7 */ /* 0x000e64000802007f */
[----:B-1----:R-:W-:Y:S05]  /*18000*/  @!P1 BRA `(.L_x_5573) ;  /* 0xfffffffc00ec9947 */ /* 0x002fea000383ffff */
[----:B------:R-:W-:Y:S05]  /*18010*/  BRA `(.L_x_5817) ;  /* 0xfffffe9c00ac7947 */ /* 0x000fea000383ffff */
.L_x_5578:
[----:B-1----:R-:W-:-:S04]  /*18020*/  IMAD.U32 R3, RZ, RZ, UR21 ;  /* 0x00000015ff037e24 */ /* 0x002fc8000f8e00ff */
[----:B------:R1:W2:Y:S03]  /*18030*/  SYNCS.PHASECHK.TRANS64.TRYWAIT P1, [R3+URZ+0x28c50], R0 ;  /* 0x028c5000030075a7 */ /* 0x0002a6000802017f */
[----:B--2---:R-:W-:Y:S05]  /*18040*/  @!P1 NANOSLEEP.SYNCS 0x989680 ;  /* 0x009896800000995d */ /* 0x004fea0003900000 */
[----:B------:R-:W2:Y:S02]  /*18050*/  @!P1 SYNCS.PHASECHK.TRANS64 P1, [R3+URZ+0x28c50], R0 ;  /* 0x028c5000030095a7 */ /* 0x000ea4000802007f */
[----:B--2---:R-:W-:Y:S05]  /*18060*/  @!P1 BRA `(.L_x_5578) ;  /* 0xfffffffc00ec9947 */ /* 0x004fea000383ffff */
[----:B------:R-:W-:Y:S05]  /*18070*/  BRA `(.L_x_5577) ;  /* 0xfffffea800a87947 */ /* 0x000fea000383ffff */
.L_x_5587:
[----:B0-----:R-:W-:-:S04]  /*18080*/  IMAD.U32 R3, RZ, RZ, UR46 ;  /* 0x0000002eff037e24 */ /* 0x001fc8000f8e00ff */
[----:B------:R0:W1:Y:S03]  /*18090*/  SYNCS.PHASECHK.TRANS64.TRYWAIT P1, [R3+URZ+0x28c00], R0 ;  /* 0x028c0000030075a7 */ /* 0x000066000802017f */
[----:B-1----:R-:W-:Y:S05]  /*180a0*/  @!P1 NANOSLEEP.SYNCS 0x989680 ;  /* 0x009896800000995d */ /* 0x002fea0003900000 */
[----:B------:R-:W1:Y:S02]  /*180b0*/  @!P1 SYNCS.PHASECHK.TRANS64 P1, [R3+URZ+0x28c00], R0 ;  /* 0x028c0000030095a7 */ /* 0x000e64000802007f */
[----:B-1----:R-:W-:Y:S05]  /*180c0*/  @!P1 BRA `(.L_x_5587) ;  /* 0xfffffffc00ec9947 */ /* 0x002fea000383ffff */
[----:B------:R-:W-:Y:S05]  /*180d0*/  BRA `(.L_x_5818) ;  /* 0xfffffec000087947 */ /* 0x000fea000383ffff */
.L_x_5591:
[----:B--2---:R2:W3:Y:S02]  /*180e0*/  SYNCS.PHASECHK.TRANS64.TRYWAIT P1, [R7+URZ+0x28c30], R8 ;  /* 0x028c3008070075a7 */ /* 0x0044e4000802017f */
[----:B---3--:R-:W-:Y:S05]  /*180f0*/  @!P1 NANOSLEEP.SYNCS 0x989680 ;  /* 0x009896800000995d */ /* 0x008fea0003900000 */
[----:B------:R-:W3:Y:S02]  /*18100*/  @!P1 SYNCS.PHASECHK.TRANS64 P1, [R7+URZ+0x28c30], R8 ;  /* 0x028c3008070095a7 */ /* 0x000ee4000802007f */
[----:B---3--:R-:W-:Y:S05]  /*18110*/  @!P1 BRA `(.L_x_5591) ;  /* 0xfffffffc00f09947 */ /* 0x008fea000383ffff */
[----:B------:R-:W-:Y:S05]  /*18120*/  BRA `(.L_x_5590) ;  /* 0xfffffec000247947 */ /* 0x000fea000383ffff */
.L_x_5603:
[----:B--2---:R2:W3:Y:S02]  /*18130*/  SYNCS.PHASECHK.TRANS64.TRYWAIT P2, [R7+URZ+0x28c50], R8 ;  /* 0x028c5008070075a7 */ /* 0x0044e4000804017f */
[----:B---3--:R-:W-:Y:S05]  /*18140*/  @!P2 NANOSLEEP.SYNCS 0x989680 ;  /* 0x009896800000a95d */ /* 0x008fea0003900000 */
[----:B------:R-:W3:Y:S02]  /*18150*/  @!P2 SYNCS.PHASECHK.TRANS64 P2, [R7+URZ+0x28c50], R8 ;  /* 0x028c50080700a5a7 */ /* 0x000ee4000804007f */
[----:B---3--:R-:W-:Y:S05]  /*18160*/  @!P2 BRA `(.L_x_5603) ;  /* 0xfffffffc00f0a947 */ /* 0x008fea000383ffff */
[----:B------:R-:W-:Y:S05]  /*18170*/  BRA `(.L_x_5602) ;  /* 0xfffffedc00c87947 */ /* 0x000fea000383ffff */
.L_x_5611:
[----:B--2---:R-:W-:-:S04]  /*18180*/  IMAD.U32 R9, RZ, RZ, UR27 ;  /* 0x0000001bff097e24 */ /* 0x004fc8000f8e00ff */
[----:B------:R2:W3:Y:S03]  /*18190*/  SYNCS.PHASECHK.TRANS64.TRYWAIT P2, [R9+URZ+0x28c30], R8 ;  /* 0x028c3008090075a7 */ /* 0x0004e6000804017f */
[----:B---3--:R-:W-:Y:S05]  /*181a0*/  @!P2 NANOSLEEP.SYNCS 0x989680 ;  /* 0x009896800000a95d */ /* 0x008fea0003900000 */
[----:B------:R-:W3:Y:S02]  /*181b0*/  @!P2 SYNCS.PHASECHK.TRANS64 P2, [R9+URZ+0x28c30], R8 ;  /* 0x028c30080900a5a7 */ /* 0x000ee4000804007f */
[----:B---3--:R-:W-:Y:S05]  /*181c0*/  @!P2 BRA `(.L_x_5611) ;  /* 0xfffffffc00eca947 */ /* 0x008fea000383ffff */
[----:B------:R-:W-:Y:S05]  /*181d0*/  BRA `(.L_x_5610) ;  /* 0xfffffee400147947 */ /* 0x000fea000383ffff */
.L_x_5623:
[----:B--2---:R2:W3:Y:S02]  /*181e0*/  SYNCS.PHASECHK.TRANS64.TRYWAIT P2, [R21+URZ+0x28c50], R8 ;  /* 0x028c5008150075a7 */ /* 0x0044e4000804017f */
[----:B---3--:R-:W-:Y:S05]  /*181f0*/  @!P2 NANOSLEEP.SYNCS 0x989680 ;  /* 0x009896800000a95d */ /* 0x008fea0003900000 */
[----:B------:R-:W3:Y:S02]  /*18200*/  @!P2 SYNCS.PHASECHK.TRANS64 P2, [R21+URZ+0x28c50], R8 ;  /* 0x028c50081500a5a7 */ /* 0x000ee4000804007f */
[----:B---3--:R-:W-:Y:S05]  /*18210*/  @!P2 BRA `(.L_x_5623) ;  /* 0xfffffffc00f0a947 */ /* 0x008fea000383ffff */
[----:B------:R-:W-:Y:S05]  /*18220*/  BRA `(.L_x_5622) ;  /* 0xffffff0400e87947 */ /* 0x000fea000383ffff */
.L_x_5632:
[----:B---3--:R-:W-:-:S04]  /*18230*/  IMAD.U32 R6, RZ, RZ, UR25 ;  /* 0x00000019ff067e24 */ /* 0x008fc8000f8e00ff */
[----:B------:R3:W4:Y:S03]  /*18240*/  SYNCS.PHASECHK.TRANS64.TRYWAIT P3, [R6+URZ+0x28c30], R7 ;  /* 0x028c3007060075a7 */ /* 0x000726000806017f */
[----:B----4-:R-:W-:Y:S05]  /*18250*/  @!P3 NANOSLEEP.SYNCS 0x989680 ;  /* 0x009896800000b95d */ /* 0x010fea0003900000 */
[----:B------:R-:W4:Y:S02]  /*18260*/  @!P3 SYNCS.PHASECHK.TRANS64 P3, [R6+URZ+0x28c30], R7 ;  /* 0x028c30070600b5a7 */ /* 0x000f24000806007f */
[----:B----4-:R-:W-:Y:S05]  /*18270*/  @!P3 BRA `(.L_x_5632) ;  /* 0xfffffffc00ecb947 */ /* 0x010fea000383ffff */
[----:B------:R-:W-:Y:S05]  /*18280*/  BRA `(.L_x_5631) ;  /* 0xffffff0c00807947 */ /* 0x000fea000383ffff */
.L_x_5636:
[----:B---3--:R3:W4:Y:S02]  /*18290*/  SYNCS.PHASECHK.TRANS64.TRYWAIT P3, [R170+URZ+0x28c50], R7 ;  /* 0x028c5007aa0075a7 */ /* 0x008724000806017f */
[----:B----4-:R-:W-:Y:S05]  /*182a0*/  @!P3 NANOSLEEP.SYNCS 0x989680 ;  /* 0x009896800000b95d */ /* 0x010fea0003900000 */
[----:B------:R-:W4:Y:S02]  /*182b0*/  @!P3 SYNCS.PHASECHK.TRANS64 P3, [R170+URZ+0x28c50], R7 ;  /* 0x028c5007aa00b5a7 */ /* 0x000f24000806007f */
[----:B----4-:R-:W-:Y:S05]  /*182c0*/  @!P3 BRA `(.L_x_5636) ;  /* 0xfffffffc00f0b947 */ /* 0x010fea000383ffff */
[----:B------:R-:W-:Y:S05]  /*182d0*/  BRA `(.L_x_5635) ;  /* 0xffffff2400a47947 */ /* 0x000fea000383ffff */
.L_x_5642:
[----:B----4-:R-:W-:-:S04]  /*182e0*/  IMAD.U32 R5, RZ, RZ, UR26 ;  /* 0x0000001aff057e24 */ /* 0x010fc8000f8e00ff */
[----:B------:R4:W0:Y:S03]  /*182f0*/  SYNCS.PHASECHK.TRANS64.TRYWAIT P2, [R5+URZ+0x28c30], R8 ;  /* 0x028c3008050075a7 */ /* 0x000826000804017f */
[----:B0-----:R-:W-:Y:S05]  /*18300*/  @!P2 NANOSLEEP.SYNCS 0x989680 ;  /* 0x009896800000a95d */ /* 0x001fea0003900000 */
[----:B------:R-:W0:Y:S02]  /*18310*/  @!P2 SYNCS.PHASECHK.TRANS64 P2, [R5+URZ+0x28c30], R8 ;  /* 0x028c30080500a5a7 */ /* 0x000e24000804007f */
[----:B0-----:R-:W-:Y:S05]  /*18320*/  @!P2 BRA `(.L_x_5642) ;  /* 0xfffffffc00eca947 */ /* 0x001fea000383ffff */
[----:B------:R-:W-:Y:S05]  /*18330*/  BRA `(.L_x_5641) ;  /* 0xffffff2800907947 */ /* 0x000fea000383ffff */
.L_x_5654:
[----:B-1----:R1:W3:Y:S02]  /*18340*/  SYNCS.PHASECHK.TRANS64.TRYWAIT P2, [R21+URZ+0x28c50], R8 ;  /* 0x028c5008150075a7 */ /* 0x0022e4000804017f */
[----:B---3--:R-:W-:Y:S05]  /*18350*/  @!P2 NANOSLEEP.SYNCS 0x989680 ;  /* 0x009896800000a95d */ /* 0x008fea0003900000 */
[----:B------:R-:W3:Y:S02]  /*18360*/  @!P2 SYNCS.PHASECHK.TRANS64 P2, [R21+URZ+0x28c50], R8 ;  /* 0x028c50081500a5a7 */ /* 0x000ee4000804007f */
[----:B---3--:R-:W-:Y:S05]  /*18370*/  @!P2 BRA `(.L_x_5654) ;  /* 0xfffffffc00f0a947 */ /* 0x008fea000383ffff */
[----:B------:R-:W-:Y:S05]  /*18380*/  BRA `(.L_x_5653) ;  /* 0xffffff4c00587947 */ /* 0x000fea000383ffff */
.L_x_5698:
        /* <DEDUP_REMOVED lines=11> */
.L_x_5820:
[----:B------:R-:W-:Y:S05]  /*18440*/  BSYNC B0 ;  /* 0x0000000000007941 */ /* 0x000fea0003800000 */
.L_x_5819:
[----:B------:R-:W-:Y:S05]  /*18450*/  BRA `(.L_x_5821) ;  /* 0xffffffa400547947 */ /* 0x000fea000383ffff */
.L_x_5700:
[----:B------:R-:W-:Y:S01]  /*18460*/  BSSY B0, `(.L_x_5822) ;  /* 0x0000006000007945 */ /* 0x000fe20003800000 */
[----:B------:R-:W-:-:S07]  /*18470*/  IMAD.MOV.U32 R15, RZ, RZ, -0x1 ;  /* 0xffffffffff0f7424 */ /* 0x000fce00078e00ff */
[----:B012-4-:R-:W-:Y:S05]  /*18480*/  WARPSYNC.COLLECTIVE R15, `(.L_x_5823) ;  /* 0x000000000f0c7348 */ /* 0x017fea0003c00000 */
[----:B------:R-:W-:Y:S02]  /*18490*/  ELECT P6, UR62, PT ;  /* 0x00000000003e782f */ /* 0x000fe400038c0000 */
[----:B------:R-:W-:Y:S01]  /*184a0*/  MOV R14, UR62 ;  /* 0x0000003e000e7c02 */ /* 0x000fe20008000f00 */
[----:B012-4-:R-:W-:Y:S10]  /*184b0*/  ENDCOLLECTIVE ;  /* 0x000000000000791b */ /* 0x017ff40003800000 */
.L_x_5823:
[----:B------:R-:W-:Y:S05]  /*184c0*/  BSYNC B0 ;  /* 0x0000000000007941 */ /* 0x000fea0003800000 */
.L_x_5822:
[----:B------:R-:W-:Y:S05]  /*184d0*/  BRA `(.L_x_5824) ;  /* 0xffffffa400607947 */ /* 0x000fea000383ffff */
.L_x_5702:
[----:B--2---:R2:W3:Y:S02]  /*184e0*/  SYNCS.PHASECHK.TRANS64.TRYWAIT P0, [R0+URZ+0x28c40], R2 ;  /* 0x028c4002000075a7 */ /* 0x0044e4000800017f */
[----:B---3--:R-:W-:Y:S05]  /*184f0*/  @!P0 NANOSLEEP.SYNCS 0x989680 ;  /* 0x009896800000895d */ /* 0x008fea0003900000 */
[----:B------:R-:W3:Y:S02]  /*18500*/  @!P0 SYNCS.PHASECHK.TRANS64 P0, [R0+URZ+0x28c40], R2 ;  /* 0x028c4002000085a7 */ /* 0x000ee4000800007f */
[----:B---3--:R-:W-:Y:S05]  /*18510*/  @!P0 BRA `(.L_x_5702) ;  /* 0xfffffffc00f08947 */ /* 0x008fea000383ffff */
[----:B------:R-:W-:Y:S05]  /*18520*/  BRA `(.L_x_5825) ;  /* 0xffffffa400c87947 */ /* 0x000fea000383ffff */
.L_x_5706:
[----:B------:R-:W2:Y:S01]  /*18530*/  LDL.LU R11, [R1+0x2c] ;  /* 0x00002c00010b7983 */ /* 0x000ea20000300800 */
[----:B------:R-:W-:Y:S02]  /*18540*/  IMAD.MOV.U32 R5, RZ, RZ, R12 ;  /* 0x000000ffff057224 */ /* 0x000fe400078e000c */
[----:B------:R-:W-:Y:S02]  /*18550*/  IMAD.MOV.U32 R13, RZ, RZ, R3 ;  /* 0x000000ffff0d7224 */ /* 0x000fe400078e0003 */
[----:B------:R-:W-:Y:S02]  /*18560*/  IMAD.MOV.U32 R12, RZ, RZ, RZ ;  /* 0x000000ffff0c7224 */ /* 0x000fe400078e00ff */
[----:B------:R-:W-:Y:S02]  /*18570*/  IMAD.MOV.U32 R15, RZ, RZ, -0x1 ;  /* 0xffffffffff0f7424 */ /* 0x000fe400078e00ff */
        /* <DEDUP_REMOVED lines=8> */
.L_x_5826:
[----:B------:R-:W-:Y:S02]  /*18600*/  IMAD.MOV.U32 R13, RZ, RZ, R4 ;  /* 0x000000ffff0d7224 */ /* 0x000fe400078e0004 */
[----:B------:R-:W-:-:S07]  /*18610*/  IMAD.MOV.U32 R6, RZ, RZ, R14 ;  /* 0x000000ffff067224 */ /* 0x000fce00078e000e */
[----:B------:R-:W-:Y:S05]  /*18620*/  WARPSYNC.COLLECTIVE R15, `(.L_x_5827) ;  /* 0x000000000f087348 */ /* 0x000fea0003c00000 */
[----:B------:R0:W1:Y:S02]  /*18630*/  SHFL.IDX P6, R14, R13, R12, R11 ;  /* 0x0000000c0d0e7389 */ /* 0x00006400000c000b */
[----:B01----:R-:W-:Y:S01]  /*18640*/  ENDCOLLECTIVE ;  /* 0x000000000000791b */ /* 0x003fe20003800000 */
.L_x_5827:
[----:B------:R-:W-:Y:S02]  /*18650*/  IMAD.MOV.U32 R13, RZ, RZ, R3 ;  /* 0x000000ffff0d7224 */ /* 0x000fe400078e0003 */
[----:B------:R-:W-:Y:S02]  /*18660*/  IMAD.MOV.U32 R12, RZ, RZ, 0x1 ;  /* 0x00000001ff0c7424 */ /* 0x000fe400078e00ff */
[----:B------:R-:W-:-:S07]  /*18670*/  IMAD.MOV.U32 R7, RZ, RZ, R14 ;  /* 0x000000ffff077224 */ /* 0x000fce00078e000e */
[----:B------:R-:W-:Y:S05]  /*18680*/  WARPSYNC.COLLECTIVE R15, `(.L_x_5828) ;  /* 0x000000000f087348 */ /* 0x000fea0003c00000 */
[----:B------:R0:W1:Y:S02]  /*18690*/  SHFL.IDX P6, R14, R13, R12, R11 ;  /* 0x0000000c0d0e7389 */ /* 0x00006400000c000b */
[----:B01----:R-:W-:Y:S01]  /*186a0*/  ENDCOLLECTIVE ;  /* 0x000000000000791b */ /* 0x003fe20003800000 */
.L_x_5828:
        /* <DEDUP_REMOVED lines=15> */
.L_x_5829:
[----:B------:R-:W-:Y:S02]  /*187a0*/  IMAD.MOV.U32 R13, RZ, RZ, R3 ;  /* 0x000000ffff0d7224 */ /* 0x000fe400078e0003 */
[----:B------:R-:W-:Y:S02]  /*187b0*/  IMAD.MOV.U32 R12, RZ, RZ, 0x2 ;  /* 0x00000002ff0c7424 */ /* 0x000fe400078e00ff */
[----:B------:R-:W-:-:S07]  /*187c0*/  IMAD.MOV.U32 R5, RZ, RZ, R14 ;  /* 0x000000ffff057224 */ /* 0x000fce00078e000e */
[----:B------:R-:W-:Y:S05]  /*187d0*/  WARPSYNC.COLLECTIVE R15, `(.L_x_5830) ;  /* 0x000000000f087348 */ /* 0x000fea0003c00000 */
[----:B------:R0:W1:Y:S02]  /*187e0*/  SHFL.IDX P6, R14, R13, R12, R11 ;  /* 0x0000000c0d0e7389 */ /* 0x00006400000c000b */
[----:B01----:R-:W-:Y:S01]  /*187f0*/  ENDCOLLECTIVE ;  /* 0x000000000000791b */ /* 0x003fe20003800000 */
.L_x_5830:
[----:B------:R-:W-:-:S05]  /*18800*/  @!P1 LEA R5, P2, R10, R5, 0x1 ;  /* 0x000000050a059211 */ /* 0x000fca00078408ff */
[----:B------:R-:W-:-:S04]  /*18810*/  @!P1 IMAD.X R6, RZ, RZ, R6, P2 ;  /* 0x000000ffff069224 */ /* 0x000fc800010e0606 */
[----:B------:R-:W-:Y:S02]  /*18820*/  @!P1 IMAD.MOV.U32 R7, RZ, RZ, R6 ;  /* 0x000000ffff079224 */ /* 0x000fe400078e0006 */
[----:B------:R-:W-:Y:S02]  /*18830*/  @!P1 IMAD.MOV.U32 R6, RZ, RZ, R5 ;  /* 0x000000ffff069224 */ /* 0x000fe400078e0005 */
[----:B------:R-:W-:Y:S02]  /*18840*/  IMAD.MOV.U32 R13, RZ, RZ, R4 ;  /* 0x000000ffff0d7224 */ /* 0x000fe400078e0004 */
[----:B------:R-:W-:Y:S01]  /*18850*/  VIADD R5, R2, 0x20 ;  /* 0x0000002002057836 */ /* 0x000fe20000000000 */
[----:B------:R-:W-:Y:S01]  /*18860*/  @!PT LDS RZ, [RZ] ;  /* 0x00000000fffff984 */ /* 0x000fe20000000800 */
[----:B------:R-:W-:Y:S01]  /*18870*/  @!PT LDS RZ, [RZ] ;  /* 0x00000000fffff984 */ /* 0x000fe20000000800 */
[----:B------:R-:W-:Y:S01]  /*18880*/  @!PT LDS RZ, [RZ] ;  /* 0x00000000fffff984 */ /* 0x000fe20000000800 */
[----:B------:R0:W-:Y:S04]  /*18890*/  @!P1 LDGSTS.E.BYPASS.LTC128B.128 [R9+0x20c00], desc[UR40][R6.64], !P0 ;  /* 0x20c0000006099fae */ /* 0x0001e8000c101d68 */
[----:B------:R-:W-:Y:S01]  /*188a0*/  ISETP.GE.AND P1, PT, R5, R0, PT ;  /* 0x000000000500720c */ /* 0x000fe20003f26270 */
[----:B0-----:R-:W-:-:S12]  /*188b0*/  IMAD.MOV.U32 R6, RZ, RZ, R14 ;  /* 0x000000ffff067224 */ /* 0x001fd800078e000e */
[----:B------:R-:W-:Y:S05]  /*188c0*/  WARPSYNC.COLLECTIVE R15, `(.L_x_5831) ;  /* 0x000000000f087348 */ /* 0x000fea0003c00000 */
[----:B------:R0:W1:Y:S02]  /*188d0*/  SHFL.IDX P6, R14, R13, R12, R11 ;  /* 0x0000000c0d0e7389 */ /* 0x00006400000c000b */
[----:B01----:R-:W-:Y:S01]  /*188e0*/  ENDCOLLECTIVE ;  /* 0x000000000000791b */ /* 0x003fe20003800000 */
.L_x_5831:
[----:B------:R-:W-:Y:S02]  /*188f0*/  IMAD.MOV.U32 R13, RZ, RZ, R3 ;  /* 0x000000ffff0d7224 */ /* 0x000fe400078e0003 */
[----:B------:R-:W-:Y:S02]  /*18900*/  IMAD.MOV.U32 R12, RZ, RZ, 0x3 ;  /* 0x00000003ff0c7424 */ /* 0x000fe400078e00ff */
[----:B------:R-:W-:-:S07]  /*18910*/  IMAD.MOV.U32 R5, RZ, RZ, R14 ;  /* 0x000000ffff057224 */ /* 0x000fce00078e000e */
[----:B------:R-:W-:Y:S05]  /*18920*/  WARPSYNC.COLLECTIVE R15, `(.L_x_5832) ;  /* 0x000000000f087348 */ /* 0x000fea0003c00000 */
[----:B------:R0:W1:Y:S02]  /*18930*/  SHFL.IDX P6, R14, R13, R12, R11 ;  /* 0x0000000c0d0e7389 */ /* 0x00006400000c000b */
[----:B01----:R-:W-:Y:S01]  /*18940*/  ENDCOLLECTIVE ;  /* 0x000000000000791b */ /* 0x003fe20003800000 */
.L_x_5832:
[----:B------:R-:W-:-:S05]  /*18950*/  @!P1 LEA R5, P2, R10, R5, 0x1 ;  /* 0x000000050a059211 */ /* 0x000fca00078408ff */
[----:B------:R-:W-:-:S04]  /*18960*/  @!P1 IMAD.X R6, RZ, RZ, R6, P2 ;  /* 0x000000ffff069224 */ /* 0x000fc800010e0606 */
[----:B------:R-:W-:Y:S02]  /*18970*/  @!P1 IMAD.MOV.U32 R7, RZ, RZ, R6 ;  /* 0x000000ffff079224 */ /* 0x000fe400078e0006 */
[----:B------:R-:W-:Y:S02]  /*18980*/  IMAD.MOV.U32 R13, RZ, RZ, R4 ;  /* 0x000000ffff0d7224 */ /* 0x000fe400078e0004 */
[----:B------:R-:W-:-:S05]  /*18990*/  @!P1 IMAD.MOV.U32 R6, RZ, RZ, R5 ;  /* 0x000000ffff069224 */ /* 0x000fca00078e0005 */
        /* <DEDUP_REMOVED lines=8> */
.L_x_5833:
[----:B------:R-:W-:Y:S01]  /*18a20*/  IMAD.MOV.U32 R4, RZ, RZ, R14 ;  /* 0x000000ffff047224 */ /* 0x000fe200078e000e */
[----:B------:R-:W-:Y:S06]  /*18a30*/  BRA `(.L_x_5834) ;  /* 0xffffffac00207947 */ /* 0x000fec000383ffff */
.L_x_5709:
[----:B-1----:R-:W2:Y:S02]  /*18a40*/  LDL R2, [R1] ;  /* 0x0000000001027983 */ /* 0x002ea40000100800 */
[----:B--2---:R1:W2:Y:S02]  /*18a50*/  SYNCS.PHASECHK.TRANS64.TRYWAIT P0, [R2+URZ+0x28c20], R0 ;  /* 0x028c2000020075a7 */ /* 0x0042a4000800017f */
[----:B--2---:R-:W-:Y:S05]  /*18a60*/  @!P0 NANOSLEEP.SYNCS 0x989680 ;  /* 0x009896800000895d */ /* 0x004fea0003900000 */
[----:B------:R-:W2:Y:S02]  /*18a70*/  @!P0 SYNCS.PHASECHK.TRANS64 P0, [R2+URZ+0x28c20], R0 ;  /* 0x028c2000020085a7 */ /* 0x000ea4000800007f */
[----:B--2---:R-:W-:Y:S05]  /*18a80*/  @!P0 BRA `(.L_x_5709) ;  /* 0xfffffffc00ec8947 */ /* 0x004fea000383ffff */
[----:B------:R-:W-:Y:S05]  /*18a90*/  BRA `(.L_x_5835) ;  /* 0xffffffac00807947 */ /* 0x000fea000383ffff */
.L_x_5713:
[----:B-1----:R1:W2:Y:S02]  /*18aa0*/  SYNCS.PHASECHK.TRANS64.TRYWAIT P0, [R0+URZ+0x28c60], R2 ;  /* 0x028c6002000075a7 */ /* 0x0022a4000800017f */
[----:B--2---:R-:W-:Y:S05]  /*18ab0*/  @!P0 NANOSLEEP.SYNCS 0x989680 ;  /* 0x009896800000895d */ /* 0x004fea0003900000 */
[----:B------:R-:W2:Y:S02]  /*18ac0*/  @!P0 SYNCS.PHASECHK.TRANS64 P0, [R0+URZ+0x28c60], R2 ;  /* 0x028c6002000085a7 */ /* 0x000ea4000800007f */
[----:B--2---:R-:W-:Y:S05]  /*18ad0*/  @!P0 BRA `(.L_x_5713) ;  /* 0xfffffffc00f08947 */ /* 0x004fea000383ffff */
[----:B------:R-:W-:Y:S05]  /*18ae0*/  BRA `(.L_x_5836) ;  /* 0xffffffac00ac7947 */ /* 0x000fea000383ffff */
.L_x_5732:
[----:B-1----:R1:W2:Y:S02]  /*18af0*/  SYNCS.PHASECHK.TRANS64.TRYWAIT P0, [R3+URZ+0x28c40], R2 ;  /* 0x028c4002030075a7 */ /* 0x0022a4000800017f */
[----:B--2---:R-:W-:Y:S05]  /*18b00*/  @!P0 NANOSLEEP.SYNCS 0x989680 ;  /* 0x009896800000895d */ /* 0x004fea0003900000 */
[----:B------:R-:W2:Y:S02]  /*18b10*/  @!P0 SYNCS.PHASECHK.TRANS64 P0, [R3+URZ+0x28c40], R2 ;  /* 0x028c4002030085a7 */ /* 0x000ea4000800007f */
[----:B--2---:R-:W-:Y:S05]  /*18b20*/  @!P0 BRA `(.L_x_5732) ;  /* 0xfffffffc00f08947 */ /* 0x004fea000383ffff */
[----:B------:R-:W-:Y:S05]  /*18b30*/  BRA `(.L_x_5837) ;  /* 0xffffffb800b87947 */ /* 0x000fea000383ffff */
.L_x_5737:
[----:B0-----:R0:W2:Y:S02]  /*18b40*/  SYNCS.PHASECHK.TRANS64.TRYWAIT P0, [R3+URZ+0x28c60], R2 ;  /* 0x028c6002030075a7 */ /* 0x0010a4000800017f */
[----:B--2---:R-:W-:Y:S05]  /*18b50*/  @!P0 NANOSLEEP.SYNCS 0x989680 ;  /* 0x009896800000895d */ /* 0x004fea0003900000 */
[----:B------:R-:W2:Y:S02]  /*18b60*/  @!P0 SYNCS.PHASECHK.TRANS64 P0, [R3+URZ+0x28c60], R2 ;  /* 0x028c6002030085a7 */ /* 0x000ea4000800007f */
[----:B--2---:R-:W-:Y:S05]  /*18b70*/  @!P0 BRA `(.L_x_5737) ;  /* 0xfffffffc00f08947 */ /* 0x004fea000383ffff */
[----:B------:R-:W-:Y:S05]  /*18b80*/  BRA `(.L_x_5838) ;  /* 0xffffffbc003c7947 */ /* 0x000fea000383ffff */
.L_x_5752:
[----:B0-----:R0:W1:Y:S02]  /*18b90*/  SYNCS.PHASECHK.TRANS64.TRYWAIT P0, [R4+URZ+0x28c40], R2 ;  /* 0x028c4002040075a7 */ /* 0x001064000800017f */
[----:B-1----:R-:W-:Y:S05]  /*18ba0*/  @!P0 NANOSLEEP.SYNCS 0x989680 ;  /* 0x009896800000895d */ /* 0x002fea0003900000 */
[----:B------:R-:W1:Y:S02]  /*18bb0*/  @!P0 SYNCS.PHASECHK.TRANS64 P0, [R4+URZ+0x28c40], R2 ;  /* 0x028c4002040085a7 */ /* 0x000e64000800007f */
[----:B-1----:R-:W-:Y:S05]  /*18bc0*/  @!P0 BRA `(.L_x_5752) ;  /* 0xfffffffc00f08947 */ /* 0x002fea000383ffff */
[----:B------:R-:W-:Y:S05]  /*18bd0*/  BRA `(.L_x_5839) ;  /* 0xffffffc8002c7947 */ /* 0x000fea000383ffff */
.L_x_5757:
[----:B-1----:R1:W2:Y:S02]  /*18be0*/  SYNCS.PHASECHK.TRANS64.TRYWAIT P0, [R4+URZ+0x28c60], R2 ;  /* 0x028c6002040075a7 */ /* 0x0022a4000800017f */
[----:B--2---:R-:W-:Y:S05]  /*18bf0*/  @!P0 NANOSLEEP.SYNCS 0x989680 ;  /* 0x009896800000895d */ /* 0x004fea0003900000 */
[----:B------:R-:W2:Y:S02]  /*18c00*/  @!P0 SYNCS.PHASECHK.TRANS64 P0, [R4+URZ+0x28c60], R2 ;  /* 0x028c6002040085a7 */ /* 0x000ea4000800007f */
[----:B--2---:R-:W-:Y:S05]  /*18c10*/  @!P0 BRA `(.L_x_5757) ;  /* 0xfffffffc00f08947 */ /* 0x004fea000383ffff */
[----:B------:R-:W-:Y:S05]  /*18c20*/  BRA `(.L_x_5840) ;  /* 0xffffffc800ac7947 */ /* 0x000fea000383ffff */
.L_x_5772:
[----:B-1----:R1:W2:Y:S02]  /*18c30*/  SYNCS.PHASECHK.TRANS64.TRYWAIT P0, [R4+URZ+0x28c40], R2 ;  /* 0x028c4002040075a7 */ /* 0x0022a4000800017f */
[----:B--2---:R-:W-:Y:S05]  /*18c40*/  @!P0 NANOSLEEP.SYNCS 0x989680 ;  /* 0x009896800000895d */ /* 0x004fea0003900000 */
[----:B------:R-:W2:Y:S02]  /*18c50*/  @!P0 SYNCS.PHASECHK.TRANS64 P0, [R4+URZ+0x28c40], R2 ;  /* 0x028c4002040085a7 */ /* 0x000ea4000800007f */
[----:B--2---:R-:W-:Y:S05]  /*18c60*/  @!P0 BRA `(.L_x_5772) ;  /* 0xfffffffc00f08947 */ /* 0x004fea000383ffff */
[----:B------:R-:W-:Y:S05]  /*18c70*/  BRA `(.L_x_5841) ;  /* 0xffffffd400787947 */ /* 0x000fea000383ffff */
.L_x_5777:
[----:B0-----:R0:W2:Y:S02]  /*18c80*/  SYNCS.PHASECHK.TRANS64.TRYWAIT P0, [R4+URZ+0x28c60], R2 ;  /* 0x028c6002040075a7 */ /* 0x0010a4000800017f */
[----:B--2---:R-:W-:Y:S05]  /*18c90*/  @!P0 NANOSLEEP.SYNCS 0x989680 ;  /* 0x009896800000895d */ /* 0x004fea0003900000 */
[----:B------:R-:W2:Y:S02]  /*18ca0*/  @!P0 SYNCS.PHASECHK.TRANS64 P0, [R4+URZ+0x28c60], R2 ;  /* 0x028c6002040085a7 */ /* 0x000ea4000800007f */
[----:B--2---:R-:W-:Y:S05]  /*18cb0*/  @!P0 BRA `(.L_x_5777) ;  /* 0xfffffffc00f08947 */ /* 0x004fea000383ffff */
[----:B------:R-:W-:Y:S05]  /*18cc0*/  BRA `(.L_x_5842) ;  /* 0xffffffd400fc7947 */ /* 0x000fea000383ffff */
.L_x_5793:
[----:B------:R-:W-:Y:S01]  /*18cd0*/  BSSY B0, `(.L_x_5843) ;  /* 0x0000008000007945 */ /* 0x000fe20003800000 */
[----:B------:R-:W-:Y:S02]  /*18ce0*/  IMAD.MOV.U32 R13, RZ, RZ, R16 ;  /* 0x000000ffff0d7224 */ /* 0x000fe400078e0010 */
[----:B------:R-:W-:Y:S02]  /*18cf0*/  IMAD.MOV.U32 R12, RZ, RZ, RZ ;  /* 0x000000ffff0c7224 */ /* 0x000fe400078e00ff */
[----:B------:R-:W-:Y:S02]  /*18d00*/  IMAD.MOV.U32 R11, RZ, RZ, 0x1f ;  /* 0x0000001fff0b7424 */ /* 0x000fe400078e00ff */
[----:B------:R-:W-:-:S07]  /*18d10*/  IMAD.MOV.U32 R15, RZ, RZ, -0x1 ;  /* 0xffffffffff0f7424 */ /* 0x000fce00078e00ff */
[----:B01---5:R-:W-:Y:S05]  /*18d20*/  WARPSYNC.COLLECTIVE R15, `(.L_x_5844) ;  /* 0x000000000f087348 */ /* 0x023fea0003c00000 */
[----:B------:R2:W3:Y:S02]  /*18d30*/  SHFL.IDX P6, R14, R13, R12, R11 ;  /* 0x0000000c0d0e7389 */ /* 0x0004e400000c000b */
[----:B0123-5:R-:W-:Y:S01]  /*18d40*/  ENDCOLLECTIVE ;  /* 0x000000000000791b */ /* 0x02ffe20003800000 */
.L_x_5844:
[----:B------:R-:W-:Y:S05]  /*18d50*/  BSYNC B0 ;  /* 0x0000000000007941 */ /* 0x000fea0003800000 */
.L_x_5843:
        /* <DEDUP_REMOVED lines=9> */
.L_x_5845:
        /* <DEDUP_REMOVED lines=18> */
.L_x_5846:
[----:B------:R-:W-:Y:S01]  /*18f10*/  IMAD.MOV.U32 R12, RZ, RZ, 0x2 ;  /* 0x00000002ff0c7424 */ /* 0x000fe200078e00ff */
[----:B------:R-:W-:-:S05]  /*18f20*/  SEL R5, R14, RZ, P1 ;  /* 0x000000ff0e057207 */ /* 0x000fca0000800000 */
[----:B------:R-:W-:-:S04]  /*18f30*/  IMAD.IADD R3, R2, 0x1, R5 ;  /* 0x0000000102037824 */ /* 0x000fc800078e0205 */
[----:B------:R-:W-:-:S07]  /*18f40*/  IMAD.MOV.U32 R13, RZ, RZ, R3 ;  /* 0x000000ffff0d7224 */ /* 0x000fce00078e0003 */
[----:B------:R-:W-:Y:S05]  /*18f50*/  WARPSYNC.COLLECTIVE R15, `(.L_x_5847) ;  /* 0x000000000f087348 */ /* 0x000fea0003c00000 */
[----:B------:R0:W1:Y:S02]  /*18f60*/  SHFL.UP P6, R14, R13, R12, R11 ;  /* 0x0400000c0d0e7389 */ /* 0x00006400000c000b */
[----:B01----:R-:W-:Y:S01]  /*18f70*/  ENDCOLLECTIVE ;  /* 0x000000000000791b */ /* 0x003fe20003800000 */
.L_x_5847:
[----:B------:R-:W-:Y:S01]  /*18f80*/  IMAD.MOV.U32 R12, RZ, RZ, 0x4 ;  /* 0x00000004ff0c7424 */ /* 0x000fe200078e00ff */
[----:B------:R-:W-:-:S05]  /*18f90*/  SEL R14, R14, RZ, P2 ;  /* 0x000000ff0e0e7207 */ /* 0x000fca0001000000 */
[----:B------:R-:W-:-:S04]  /*18fa0*/  IMAD.IADD R3, R3, 0x1, R14 ;  /* 0x0000000103037824 */ /* 0x000fc800078e020e */
[----:B------:R-:W-:-:S07]  /*18fb0*/  IMAD.MOV.U32 R13, RZ, RZ, R3 ;  /* 0x000000ffff0d7224 */ /* 0x000fce00078e0003 */
[----:B------:R-:W-:Y:S05]  /*18fc0*/  WARPSYNC.COLLECTIVE R15, `(.L_x_5848) ;  /* 0x000000000f087348 */ /* 0x000fea0003c00000 */
[----:B------:R0:W1:Y:S02]  /*18fd0*/  SHFL.UP P6, R14, R13, R12, R11 ;  /* 0x0400000c0d0e7389 */ /* 0x00006400000c000b */
[----:B01----:R-:W-:Y:S01]  /*18fe0*/  ENDCOLLECTIVE ;  /* 0x000000000000791b */ /* 0x003fe20003800000 */
.L_x_5848:
[----:B------:R-:W-:Y:S01]  /*18ff0*/  IMAD.MOV.U32 R12, RZ, RZ, 0x8 ;  /* 0x00000008ff0c7424 */ /* 0x000fe200078e00ff */
[----:B------:R-:W-:-:S05]  /*19000*/  SEL R14, R14, RZ, P3 ;  /* 0x000000ff0e0e7207 */ /* 0x000fca0001800000 */
[----:B------:R-:W-:-:S04]  /*19010*/  IMAD.IADD R3, R3, 0x1, R14 ;  /* 0x0000000103037824 */ /* 0x000fc800078e020e */
[----:B------:R-:W-:-:S07]  /*19020*/  IMAD.MOV.U32 R13, RZ, RZ, R3 ;  /* 0x000000ffff0d7224 */ /* 0x000fce00078e0003 */
[----:B------:R-:W-:Y:S05]  /*19030*/  WARPSYNC.COLLECTIVE R15, `(.L_x_5849) ;  /* 0x000000000f087348 */ /* 0x000fea0003c00000 */
[----:B------:R0:W1:Y:S02]  /*19040*/  SHFL.UP P6, R14, R13, R12, R11 ;  /* 0x0400000c0d0e7389 */ /* 0x00006400000c000b */
[----:B01----:R-:W-:Y:S01]  /*19050*/  ENDCOLLECTIVE ;  /* 0x000000000000791b */ /* 0x003fe20003800000 */
.L_x_5849:
[----:B------:R-:W-:Y:S01]  /*19060*/  IMAD.MOV.U32 R12, RZ, RZ, 0x10 ;  /* 0x00000010ff0c7424 */ /* 0x000fe200078e00ff */
[----:B------:R-:W-:-:S05]  /*19070*/  SEL R14, R14, RZ, P4 ;  /* 0x000000ff0e0e7207 */ /* 0x000fca0002000000 */
[----:B------:R-:W-:-:S04]  /*19080*/  IMAD.IADD R3, R3, 0x1, R14 ;  /* 0x0000000103037824 */ /* 0x000fc800078e020e */
[----:B------:R-:W-:-:S07]  /*19090*/  IMAD.MOV.U32 R13, RZ, RZ, R3 ;  /* 0x000000ffff0d7224 */ /* 0x000fce00078e0003 */
[----:B------:R-:W-:Y:S05]  /*190a0*/  WARPSYNC.COLLECTIVE R15, `(.L_x_5850) ;  /* 0x000000000f087348 */ /* 0x000fea0003c00000 */
[----:B------:R0:W1:Y:S02]  /*190b0*/  SHFL.UP P6, R14, R13, R12, R11 ;  /* 0x0400000c0d0e7389 */ /* 0x00006400000c000b */
[----:B01----:R-:W-:Y:S01]  /*190c0*/  ENDCOLLECTIVE ;  /* 0x000000000000791b */ /* 0x003fe20003800000 */
.L_x_5850:
        /* <DEDUP_REMOVED lines=8> */
.L_x_5851:
[----:B------:R-:W-:Y:S05]  /*19150*/  BRA `(.L_x_5852) ;  /* 0xffffffe000507947 */ /* 0x000fea000383ffff */
.L_x_5798:
[----:B------:R-:W-:Y:S01]  /*19160*/  BSSY B0, `(.L_x_5853) ;  /* 0x0000008000007945 */ /* 0x000fe20003800000 */
[----:B-----5:R-:W-:Y:S02]  /*19170*/  IMAD.MOV.U32 R13, RZ, RZ, R2 ;  /* 0x000000ffff0d7224 */ /* 0x020fe400078e0002 */
[----:B------:R-:W-:Y:S02]  /*19180*/  IMAD.MOV.U32 R12, RZ, RZ, 0x1 ;  /* 0x00000001ff0c7424 */ /* 0x000fe400078e00ff */
[----:B------:R-:W-:Y:S02]  /*19190*/  IMAD.MOV.U32 R11, RZ, RZ, RZ ;  /* 0x000000ffff0b7224 */ /* 0x000fe400078e00ff */
[----:B------:R-:W-:-:S07]  /*191a0*/  IMAD.MOV.U32 R15, RZ, RZ, -0x1 ;  /* 0xffffffffff0f7424 */ /* 0x000fce00078e00ff */
[----:B012---:R-:W-:Y:S05]  /*191b0*/  WARPSYNC.COLLECTIVE R15, `(.L_x_5854) ;  /* 0x000000000f087348 */ /* 0x007fea0003c00000 */
[----:B------:R3:W4:Y:S02]  /*191c0*/  SHFL.UP P6, R14, R13, R12, R11 ;  /* 0x0400000c0d0e7389 */ /* 0x00072400000c000b */
[----:B01234-:R-:W-:Y:S01]  /*191d0*/  ENDCOLLECTIVE ;  /* 0x000000000000791b */ /* 0x01ffe20003800000 */
.L_x_5854:
[----:B------:R-:W-:Y:S05]  /*191e0*/  BSYNC B0 ;  /* 0x0000000000007941 */ /* 0x000fea0003800000 */
.L_x_5853:
[----:B------:R-:W-:Y:S01]  /*191f0*/  SEL R13, R14, RZ, P1 ;  /* 0x000000ff0e0d7207 */ /* 0x000fe20000800000 */
[----:B------:R-:W-:Y:S02]  /*19200*/  IMAD.MOV.U32 R12, RZ, RZ, 0x2 ;  /* 0x00000002ff0c7424 */ /* 0x000fe400078e00ff */
[----:B------:R-:W-:Y:S02]  /*19210*/  IMAD.MOV.U32 R11, RZ, RZ, RZ ;  /* 0x000000ffff0b7224 */ /* 0x000fe400078e00ff */
[----:B------:R-:W-:Y:S02]  /*19220*/  IMAD.IADD R13, R2, 0x1, R13 ;  /* 0x00000001020d7824 */ /* 0x000fe400078e020d */
[----:B------:R-:W-:-:S07]  /*19230*/  IMAD.MOV.U32 R15, RZ, RZ, -0x1 ;  /* 0xffffffffff0f7424 */ /* 0x000fce00078e00ff */
[----:B------:R-:W-:Y:S05]  /*19240*/  WARPSYNC.COLLECTIVE R15, `(.L_x_5855) ;  /* 0x000000000f087348 */ /* 0x000fea0003c00000 */
[----:B------:R0:W1:Y:S02]  /*19250*/  SHFL.UP P6, R14, R13, R12, R11 ;  /* 0x0400000c0d0e7389 */ /* 0x00006400000c000b */
[----:B01----:R-:W-:Y:S01]  /*19260*/  ENDCOLLECTIVE ;  /* 0x000000000000791b */ /* 0x003fe20003800000 */
.L_x_5855:
[----:B------:R-:W-:Y:S01]  /*19270*/  IMAD.MOV.U32 R12, RZ, RZ, 0x4 ;  /* 0x00000004ff0c7424 */ /* 0x000fe200078e00ff */
[----:B------:R-:W-:-:S05]  /*19280*/  SEL R4, R14, RZ, P2 ;  /* 0x000000ff0e047207 */ /* 0x000fca0001000000 */
[----:B------:R-:W-:-:S04]  /*19290*/  IMAD.IADD R4, R13, 0x1, R4 ;  /* 0x000000010d047824 */ /* 0x000fc800078e0204 */
[----:B------:R-:W-:-:S07]  /*192a0*/  IMAD.MOV.U32 R13, RZ, RZ, R4 ;  /* 0x000000ffff0d7224 */ /* 0x000fce00078e0004 */
[----:B------:R-:W-:Y:S05]  /*192b0*/  WARPSYNC.COLLECTIVE R15, `(.L_x_5856) ;  /* 0x000000000f087348 */ /* 0x000fea0003c00000 */
[----:B------:R0:W1:Y:S02]  /*192c0*/  SHFL.UP P6, R14, R13, R12, R11 ;  /* 0x0400000c0d0e7389 */ /* 0x00006400000c000b */
[----:B01----:R-:W-:Y:S01]  /*192d0*/  ENDCOLLECTIVE ;  /* 0x000000000000791b */ /* 0x003fe20003800000 */
.L_x_5856:
[----:B------:R-:W-:Y:S01]  /*192e0*/  IMAD.MOV.U32 R12, RZ, RZ, 0x8 ;  /* 0x00000008ff0c7424 */ /* 0x000fe200078e00ff */
[----:B------:R-:W-:-:S05]  /*192f0*/  SEL R5, R14, RZ, P3 ;  /* 0x000000ff0e057207 */ /* 0x000fca0001800000 */
[----:B------:R-:W-:-:S04]  /*19300*/  IMAD.IADD R5, R4, 0x1, R5 ;  /* 0x0000000104057824 */ /* 0x000fc800078e0205 */
[----:B------:R-:W-:-:S07]  /*19310*/  IMAD.MOV.U32 R13, RZ, RZ, R5 ;  /* 0x000000ffff0d7224 */ /* 0x000fce00078e0005 */
[----:B------:R-:W-:Y:S05]  /*19320*/  WARPSYNC.COLLECTIVE R15, `(.L_x_5857) ;  /* 0x000000000f087348 */ /* 0x000fea0003c00000 */
[----:B------:R0:W1:Y:S02]  /*19330*/  SHFL.UP P6, R14, R13, R12, R11 ;  /* 0x0400000c0d0e7389 */ /* 0x00006400000c000b */
[----:B01----:R-:W-:Y:S01]  /*19340*/  ENDCOLLECTIVE ;  /* 0x000000000000791b */ /* 0x003fe20003800000 */
.L_x_5857:
[----:B------:R-:W-:Y:S01]  /*19350*/  IMAD.MOV.U32 R12, RZ, RZ, 0x10 ;  /* 0x00000010ff0c7424 */ /* 0x000fe200078e00ff */
[----:B------:R-:W-:-:S05]  /*19360*/  SEL R6, R14, RZ, P4 ;  /* 0x000000ff0e067207 */ /* 0x000fca0002000000 */
[----:B------:R-:W-:-:S04]  /*19370*/  IMAD.IADD R6, R5, 0x1, R6 ;  /* 0x0000000105067824 */ /* 0x000fc800078e0206 */
[----:B------:R-:W-:-:S07]  /*19380*/  IMAD.MOV.U32 R13, RZ, RZ, R6 ;  /* 0x000000ffff0d7224 */ /* 0x000fce00078e0006 */
[----:B------:R-:W-:Y:S05]  /*19390*/  WARPSYNC.COLLECTIVE R15, `(.L_x_5858) ;  /* 0x000000000f087348 */ /* 0x000fea0003c00000 */
[----:B------:R0:W1:Y:S02]  /*193a0*/  SHFL.UP P6, R14, R13, R12, R11 ;  /* 0x0400000c0d0e7389 */ /* 0x00006400000c000b */
[----:B01----:R-:W-:Y:S01]  /*193b0*/  ENDCOLLECTIVE ;  /* 0x000000000000791b */ /* 0x003fe20003800000 */
.L_x_5858:
        /* <DEDUP_REMOVED lines=8> */
.L_x_5859:
[----:B------:R-:W-:Y:S05]  /*19440*/  BRA `(.L_x_5860) ;  /* 0xffffffe000307947 */ /* 0x000fea000383ffff */
.L_x_5800:
[----:B------:R-:W-:Y:S01]  /*19450*/  BSSY B0, `(.L_x_5861) ;  /* 0x0000006000007945 */ /* 0x000fe20003800000 */
[----:B------:R-:W-:Y:S01]  /*19460*/  PLOP3.LUT P6, PT, P6, PT, PT, 0x8, 0x0 ;  /* 0x000000000000781c */ /* 0x000fe200037ce170 */
[----:B------:R-:W-:-:S12]  /*19470*/  IMAD.MOV.U32 R15, RZ, RZ, -0x1 ;  /* 0xffffffffff0f7424 */ /* 0x000fd800078e00ff */
[----:B01---5:R-:W-:Y:S05]  /*19480*/  WARPSYNC.COLLECTIVE R15, `(.L_x_5862) ;  /* 0x000000000f087348 */ /* 0x023fea0003c00000 */
[----:B------:R-:W-:Y:S01]  /*19490*/  VOTE.ANY R14, PT, P6 ;  /* 0x00000000000e7806 */ /* 0x000fe200030e0100 */
[----:B01---5:R-:W-:Y:S06]  /*194a0*/  ENDCOLLECTIVE ;  /* 0x000000000000791b */ /* 0x023fec0003800000 */
.L_x_5862:
[----:B------:R-:W-:Y:S05]  /*194b0*/  BSYNC B0 ;  /* 0x0000000000007941 */ /* 0x000fea0003800000 */
.L_x_5861:
        /* <DEDUP_REMOVED lines=9> */
.L_x_5863:
[----:B------:R-:W-:Y:S01]  /*19550*/  IMAD.MOV.U32 R17, RZ, RZ, R14 ;  /* 0x000000ffff117224 */ /* 0x000fe200078e000e */
[----:B------:R-:W-:Y:S06]  /*19560*/  BRA `(.L_x_5864) ;  /* 0xffffffe000207947 */ /* 0x000fec000383ffff */
.L_x_5802:
[----:B------:R-:W-:Y:S01]  /*19570*/  BSSY B0, `(.L_x_5865) ;  /* 0x0000007000007945 */ /* 0x000fe20003800000 */
[----:B------:R-:W-:Y:S02]  /*19580*/  IMAD.MOV.U32 R13, RZ, RZ, R3 ;  /* 0x000000ffff0d7224 */ /* 0x000fe400078e0003 */
[----:B------:R-:W-:Y:S02]  /*19590*/  IMAD.MOV.U32 R11, RZ, RZ, 0x1f ;  /* 0x0000001fff0b7424 */ /* 0x000fe400078e00ff */
[----:B------:R-:W-:-:S07]  /*195a0*/  IMAD.MOV.U32 R15, RZ, RZ, -0x1 ;  /* 0xffffffffff0f7424 */ /* 0x000fce00078e00ff */
[----:B012--5:R-:W-:Y:S05]  /*195b0*/  WARPSYNC.COLLECTIVE R15, `(.L_x_5866) ;  /* 0x000000000f087348 */ /* 0x027fea0003c00000 */
[----:B------:R3:W4:Y:S02]  /*195c0*/  SHFL.IDX P6, R14, R13, R12, R11 ;  /* 0x0000000c0d0e7389 */ /* 0x00072400000c000b */
[----:B012345:R-:W-:Y:S01]  /*195d0*/  ENDCOLLECTIVE ;  /* 0x000000000000791b */ /* 0x03ffe20003800000 */
.L_x_5866:
[----:B------:R-:W-:Y:S05]  /*195e0*/  BSYNC B0 ;  /* 0x0000000000007941 */ /* 0x000fea0003800000 */
.L_x_5865:
[----:B------:R-:W-:Y:S01]  /*195f0*/  IMAD.MOV.U32 R5, RZ, RZ, R14 ;  /* 0x000000ffff057224 */ /* 0x000fe200078e000e */
[----:B------:R-:W-:Y:S06]  /*19600*/  BRA `(.L_x_5801) ;  /* 0xffffffe000147947 */ /* 0x000fec000383ffff */
.L_x_5806:
[----:B0-----:R0:W1:Y:S02]  /*19610*/  SYNCS.PHASECHK.TRANS64.TRYWAIT P0, [R0+URZ+0x28c20], R3 ;  /* 0x028c2003000075a7 */ /* 0x001064000800017f */
[----:B-1----:R-:W-:Y:S05]  /*19620*/  @!P0 NANOSLEEP.SYNCS 0x989680 ;  /* 0x009896800000895d */ /* 0x002fea0003900000 */
[----:B------:R-:W1:Y:S02]  /*19630*/  @!P0 SYNCS.PHASECHK.TRANS64 P0, [R0+URZ+0x28c20], R3 ;  /* 0x028c2003000085a7 */ /* 0x000e64000800007f */
[----:B-1----:R-:W-:Y:S05]  /*19640*/  @!P0 BRA `(.L_x_5806) ;  /* 0xfffffffc00f08947 */ /* 0x002fea000383ffff */
[----:B------:R-:W-:Y:S05]  /*19650*/  BRA `(.L_x_5867) ;  /* 0xffffffe400947947 */ /* 0x000fea000383ffff */
.L_x_5807:
        /* <DEDUP_REMOVED lines=11> */
.L_x_5869:
[----:B------:R-:W-:Y:S05]  /*19710*/  BSYNC B0 ;  /* 0x0000000000007941 */ /* 0x000fea0003800000 */
.L_x_5868:
[----:B------:R-:W-:Y:S05]  /*19720*/  BRA `(.L_x_5870) ;  /* 0xffffffe4007c7947 */ /* 0x000fea000383ffff */
.L_x_5810:
[----:B------:R-:W-:Y:S01]  /*19730*/  BSSY B1, `(.L_x_5871) ;  /* 0x0000006000017945 */ /* 0x000fe20003800000 */
[----:B------:R-:W-:-:S07]  /*19740*/  IMAD.MOV.U32 R15, RZ, RZ, -0x1 ;  /* 0xffffffffff0f7424 */ /* 0x000fce00078e00ff */
[----:B01---5:R-:W-:Y:S05]  /*19750*/  WARPSYNC.COLLECTIVE R15, `(.L_x_5872) ;  /* 0x000000000f0c7348 */ /* 0x023fea0003c00000 */
[----:B------:R-:W-:Y:S02]  /*19760*/  ELECT P6, UR62, PT ;  /* 0x00000000003e782f */ /* 0x000fe400038c0000 */
[----:B------:R-:W-:Y:S01]  /*19770*/  MOV R14, UR62 ;  /* 0x0000003e000e7c02 */ /* 0x000fe20008000f00 */
[----:B01---5:R-:W-:Y:S10]  /*19780*/  ENDCOLLECTIVE ;  /* 0x000000000000791b */ /* 0x023ff40003800000 */
.L_x_5872:
[----:B------:R-:W-:Y:S05]  /*19790*/  BSYNC B1 ;  /* 0x0000000000017941 */ /* 0x000fea0003800000 */
.L_x_5871:
[----:B------:R-:W-:Y:S05]  /*197a0*/  BRA `(.L_x_5873) ;  /* 0xffffffe400747947 */ /* 0x000fea000383ffff */
.L_x_5812:
[----:B0-----:R0:W1:Y:S02]  /*197b0*/  SYNCS.PHASECHK.TRANS64.TRYWAIT P0, [R6+URZ], R5 ;  /* 0x00000005060075a7 */ /* 0x001064000800017f */
[----:B-1----:R-:W-:Y:S05]  /*197c0*/  @!P0 NANOSLEEP.SYNCS 0x989680 ;  /* 0x009896800000895d */ /* 0x002fea0003900000 */
[----:B------:R-:W1:Y:S02]  /*197d0*/  @!P0 SYNCS.PHASECHK.TRANS64 P0, [R6+URZ], R5 ;  /* 0x00000005060085a7 */ /* 0x000e64000800007f */
[----:B-1----:R-:W-:Y:S05]  /*197e0*/  @!P0 BRA `(.L_x_5812) ;  /* 0xfffffffc00f08947 */ /* 0x002fea000383ffff */
[----:B------:R-:W-:Y:S05]  /*197f0*/  BRA `(.L_x_5874) ;  /* 0xffffffe400b07947 */ /* 0x000fea000383ffff */
.L_x_5813:
[----:B-1----:R1:W2:Y:S02]  /*19800*/  SYNCS.PHASECHK.TRANS64.TRYWAIT P0, [R7+URZ], R2 ;  /* 0x00000002070075a7 */ /* 0x0022a4000800017f */
[----:B--2---:R-:W-:Y:S05]  /*19810*/  @!P0 NANOSLEEP.SYNCS 0x989680 ;  /* 0x009896800000895d */ /* 0x004fea0003900000 */
[----:B------:R-:W2:Y:S02]  /*19820*/  @!P0 SYNCS.PHASECHK.TRANS64 P0, [R7+URZ], R2 ;  /* 0x00000002070085a7 */ /* 0x000ea4000800007f */
[----:B--2---:R-:W-:Y:S05]  /*19830*/  @!P0 BRA `(.L_x_5813) ;  /* 0xfffffffc00f08947 */ /* 0x004fea000383ffff */
[----:B------:R-:W-:Y:S05]  /*19840*/  BRA `(.L_x_5875) ;  /* 0xffffffe400a47947 */ /* 0x000fea000383ffff */
.L_x_5815:
[----:B--2---:R2:W3:Y:S02]  /*19850*/  SYNCS.PHASECHK.TRANS64.TRYWAIT P0, [R4+URZ], R5 ;  /* 0x00000005040075a7 */ /* 0x0044e4000800017f */
[----:B---3--:R-:W-:Y:S05]  /*19860*/  @!P0 NANOSLEEP.SYNCS 0x989680 ;  /* 0x009896800000895d */ /* 0x008fea0003900000 */
[----:B------:R-:W3:Y:S02]  /*19870*/  @!P0 SYNCS.PHASECHK.TRANS64 P0, [R4+URZ], R5 ;  /* 0x00000005040085a7 */ /* 0x000ee4000800007f */
[----:B---3--:R-:W-:Y:S05]  /*19880*/  @!P0 BRA `(.L_x_5815) ;  /* 0xfffffffc00f08947 */ /* 0x008fea000383ffff */
[----:B------:R-:W-:Y:S05]  /*19890*/  BRA `(.L_x_5876) ;  /* 0xffffffe400ac7947 */ /* 0x000fea000383ffff */
.L_x_5877:
        /* <DEDUP_REMOVED lines=14> */
.L_x_15293:


//--------------------- .text._ZN7cutlass13device_kernelIN5flash11enable_sm90INS1_16FlashAttnFwdSm90INS1_25CollectiveMainloopFwdSm90ILi2EN4cute5tupleIJNS5_1CILi1EEES8_S8_EEENS6_IJNS7_ILi64EEESA_SA_EEELi512ENS_6half_tEfNS_4arch4Sm90ELb0ELb1ELb1ELb1ELb0ELb1ELb0ELb0ELb0ELb1ELb0ELb0EEENS1_21CollectiveEpilogueFwdINS6_IJSA_NS7_ILi512EEESA_EEES9_SC_SE_Li256ELb1ELb1ELb0ELb0EEENS1_36VarlenDynamicPersistentTileSchedulerILi64ELi64ELi256ELi128ELb0ELb1ELb1ELb1ELb0ELb1EEEEEEEEEvNT_6ParamsE --------------------------
	.section	.text._ZN7cutlass13device_kernelIN5flash11enable_sm90INS1_16FlashAttnFwdSm90INS1_25CollectiveMainloopFwdSm90ILi2EN4cute5tupleIJNS5_1CILi1EEES8_S8_EEENS6_IJNS7_ILi64EEESA_SA_EEELi512ENS_6half_tEfNS_4arch4Sm90ELb0ELb1ELb1ELb1ELb0ELb1ELb0ELb0ELb0ELb1ELb0ELb0EEENS1_21CollectiveEpilogueFwdINS6_IJSA_NS7_ILi512EEESA_EEES9_SC_SE_Li256ELb1ELb1ELb0ELb0EEENS1_36VarlenDynamicPersistentTileSchedulerILi64ELi64ELi256ELi128ELb0ELb1ELb1ELb1ELb0ELb1EEEEEEEEEvNT_6ParamsE,"ax",@progbits
	.align	128
.text._ZN7cutlass13device_kernelIN5flash11enable_sm90INS1_16FlashAttnFwdSm90INS1_25CollectiveMainloopFwdSm90ILi2EN4cute5tupleIJNS5_1CILi1EEES8_S8_EEENS6_IJNS7_ILi64EEESA_SA_EEELi512ENS_6half_tEfNS_4arch4Sm90ELb0ELb1ELb1ELb1ELb0ELb1ELb0ELb0ELb0ELb1ELb0ELb0EEENS1_21CollectiveEpilogueFwdINS6_IJSA_NS7_ILi512EEESA_EEES9_SC_SE_Li256ELb1ELb1ELb0ELb0EEENS1_36VarlenDynamicPersistentTileSchedulerILi64ELi64ELi256ELi128ELb0ELb1ELb1ELb1ELb0ELb1EEEEEEEEEvNT_6ParamsE:
        .type           _ZN7cutlass13device_kernelIN5flash11enable_sm90INS1_16FlashAttnFwdSm90INS1_25CollectiveMainloopFwdSm90ILi2EN4cute5tupleIJNS5_1CILi1EEES8_S8_EEENS6_IJNS7_ILi64EEESA_SA_EEELi512ENS_6half_tEfNS_4arch4Sm90ELb0ELb1ELb1ELb1ELb0ELb1ELb0ELb0ELb0ELb1ELb0ELb0EEENS1_21CollectiveEpilogueFwdINS6_IJSA_NS7_ILi512EEESA_EEES9_SC_SE_Li256ELb1ELb1ELb0ELb0EEENS1_36VarlenDynamicPersistentTileSchedulerILi64ELi64ELi256ELi128ELb0ELb1ELb1ELb1ELb0ELb1EEEEEEEEEvNT_6ParamsE,@function
        .size           _ZN7cutlass13device_kernelIN5flash11enable_sm90INS1_16FlashAttnFwdSm90INS1_25CollectiveMainloopFwdSm90ILi2EN4cute5tupleIJNS5_1CILi1EEES8_S8_EEENS6_IJNS7_ILi64EEESA_SA_EEELi512ENS_6half_tEfNS_4arch4Sm90ELb0ELb1ELb1ELb1ELb0ELb1ELb0ELb0ELb0ELb1ELb0ELb0EEENS1_21CollectiveEpilogueFwdINS6_IJSA_NS7_ILi512EEESA_EEES9_SC_SE_Li256ELb1ELb1ELb0ELb0EEENS1_36VarlenDynamicPersistentTileSchedulerILi64ELi64ELi256ELi128ELb0ELb1ELb1ELb1ELb0ELb1EEEEEEEEEvNT_6ParamsE,(.L_x_15294 - _ZN7cutlass13device_kernelIN5flash11enable_sm90INS1_16FlashAttnFwdSm90INS1_25CollectiveMainloopFwdSm90ILi2EN4cute5tupleIJNS5_1CILi1EEES8_S8_EEENS6_IJNS7_ILi64EEESA_SA_EEELi512ENS_6half_tEfNS_4arch4Sm90ELb0ELb1ELb1ELb1ELb0ELb1ELb0ELb0ELb0ELb1ELb0ELb0EEENS1_21CollectiveEpilogueFwdINS6_IJSA_NS7_ILi512EEESA_EEES9_SC_SE_Li256ELb1ELb1ELb0ELb0EEENS1_36VarlenDynamicPersistentTileSchedulerILi64ELi64ELi256ELi128ELb0ELb1ELb1ELb1ELb0ELb1EEEEEEEEEvNT_6ParamsE)
        .other          _ZN7cutlass13device_kernelIN5flash11enable_sm90INS1_16FlashAttnFwdSm90INS1_25CollectiveMainloopFwdSm90ILi2EN4cute5tupleIJNS5_1CILi1EEES8_S8_EEENS6_IJNS7_ILi64EEESA_SA_EEELi512ENS_6half_tEfNS_4arch4Sm90ELb0ELb1ELb1ELb1ELb0ELb1ELb0ELb0ELb0ELb1ELb0ELb0EEENS1_21CollectiveEpilogueFwdINS6_IJSA_NS7_ILi512EEESA_EEES9_SC_SE_Li256ELb1ELb1ELb0ELb0EEENS1_36VarlenDynamicPersistentTileSchedulerILi64ELi64ELi256ELi128ELb0ELb1ELb1ELb1ELb0ELb1EEEEEEEEEvNT_6ParamsE,@"STO_CUDA_ENTRY STV_DEFAULT"
_ZN7cutlass13device_kernelIN5flash11enable_sm90INS1_16FlashAttnFwdSm90INS1_25CollectiveMainloopFwdSm90ILi2EN4cute5tupleIJNS5_1CILi1EEES8_S8_EEENS6_IJNS7_ILi64EEESA_SA_EEELi512ENS_6half_tEfNS_4arch4Sm90ELb0ELb1ELb1ELb1ELb0ELb1ELb0ELb0ELb0ELb1ELb0ELb0EEENS1_21CollectiveEpilogueFwdINS6_IJSA_NS7_ILi512EEESA_EEES9_SC_SE_Li256ELb1ELb1ELb0ELb0EEENS1_36VarlenDynamicPersistentTileSchedulerILi64ELi64ELi256ELi128ELb0ELb1ELb1ELb1ELb0ELb1EEEEEEEEEvNT_6ParamsE:
        /* <DEDUP_REMOVED lines=24> */
.L_x_5879:
[----:B------:R-:W-:Y:S05]  /*0180*/  BSYNC B0 ;  /* 0x0000000000007941 */ /* 0x000fea0003800000 */
.L_x_5878:
        /* <DEDUP_REMOVED lines=37> */
.L_x_5880:
        /* <DEDUP_REMOVED lines=22> */
.L_x_5881:
        /* <DEDUP_REMOVED lines=18> */
.L_x_5882:
        /* <DEDUP_REMOVED lines=22> */
.L_x_5883:
        /* <DEDUP_REMOVED lines=22> */
.L_x_5884:
[----:B------:R-:W-:Y:S01]  /*0920*/  PLOP3.LUT P0, PT, PT, PT, UP0, 0x80, 0x0 ;  /* 0x000000000000781c */ /* 0x000fe20003f0f008 */
[----:B------:R-:W-:Y:S01]  /*0930*/  UMOV UR36, 0x1 ;  /* 0x0000000100247882 */ /* 0x000fe20000000000 */
[----:B------:R-:W-:Y:S01]  /*0940*/  NOP ;  /* 0x0000000000007918 */ /* 0x000fe20000000000 */
[----:B------:R-:W-:Y:S01]  /*0950*/  USEL UR36, UR36, 0x2, !UP0 ;  /* 0x0000000224247887 */ /* 0x000fe2000c000000 */
[----:B------:R-:W-:Y:S01]  /*0960*/  BSSY B9, `(.L_x_5885) ;  /* 0x0001fab000097945 */ /* 0x000fe20003800000 */
[----:B------:R-:W-:Y:S01]  /*0970*/  ULDC.64 UR42, c[0x0][0x208] ;  /* 0x00008200002a7ab9 */ /* 0x000fe20000000a00 */
[----:B012-4-:R-:W-:Y:S07]  /*0980*/  BAR.SYNC.DEFER_BLOCKING 0x0 ;  /* 0x0000000000007b1d */ /* 0x017fee0000010000 */
[----:B------:R-:W-:Y:S05]  /*0990*/  @!P0 BRA `(.L_x_5886) ;  /* 0x0000016400e48947 */ /* 0x000fea0003800000 */
.L_x_5887:
[----:B------:R-:W-:-:S08]  /*09a0*/  NOP ;  /* 0x0000000000007918 */ /* 0x000fd00000000000 */
[----:B------:R-:W0:Y:S02]  /*09b0*/  USETMAXREG.TRY_ALLOC.CTAPOOL UP0, 0xf0 ;  /* 0x000000f0000079c8 */ /* 0x000e240008000600 */
[----:B0-----:R-:W-:-:S13]  /*09c0*/  PLOP3.LUT P0, PT, PT, PT, UP0, 0x80, 0x0 ;  /* 0x000000000000781c */ /* 0x001fda0003f0f008 */
[----:B------:R-:W-:Y:S05]  /*09d0*/  @!P0 BRA `(.L_x_5887) ;  /* 0xfffffffc00f08947 */ /* 0x000fea000383ffff */
[----:B------:R-:W-:Y:S01]  /*09e0*/  ISETP.NE.AND P0, PT, R2, 0x1, PT ;  /* 0x000000010200780c */ /* 0x000fe20003f05270 */
[----:B------:R-:W0:Y:S01]  /*09f0*/  S2UR UR5, SR_CgaCtaId ;  /* 0x00000000000579c3 */ /* 0x000e220000008800 */
[----:B------:R-:W-:-:S11]  /*0a00*/  UMOV UR4, 0x400 ;  /* 0x0000040000047882 */ /* 0x000fd60000000000 */
[----:B------:R-:W-:Y:S06]  /*0a10*/  @!P0 BAR.ARV 0x8, 0x100 ;  /* 0x0204000000008b1d */ /* 0x000fec0000002000 */
[----:B------:R-:W-:Y:S01]  /*0a20*/  ISETP.GE.U32.AND P0, PT, R4, 0x100, PT ;  /* 0x000001000400780c */ /* 0x000fe20003f06070 */
[----:B0-----:R-:W-:-:S06]  /*0a30*/  ULEA UR4, UR5, UR4, 0x18 ;  /* 0x0000000405047291 */ /* 0x001fcc000f8ec03f */
[----:B------:R-:W-:-:S06]  /*0a40*/  IMAD.U32 R2, RZ, RZ, UR4 ;  /* 0x00000004ff027e24 */ /* 0x000fcc000f8e00ff */
[----:B------:R-:W-:Y:S06]  /*0a50*/  @P0 BAR.ARV 0xf, 0x100 ;  /* 0x03c4000000000b1d */ /* 0x000fec0000002000 */
[----:B------:R-:W-:Y:S02]  /*0a60*/  ULDC UR4, c[0x0][0xc3c] ;  /* 0x00030f0000047ab9 */ /* 0x000fe40000000800 */
[----:B------:R-:W-:Y:S06]  /*0a70*/  BAR.SYNC.DEFER_BLOCKING 0x5, 0x180 ;  /* 0x0146000000007b1d */ /* 0x000fec0000010000 */
[----:B------:R-:W0:Y:S02]  /*0a80*/  LDS.128 R24, [R2+0x28cd0] ;  /* 0x028cd00002187984 */ /* 0x000e240000000c00 */
[----:B------:R-:W-:Y:S06]  /*0a90*/  BAR.ARV 0x4, 0x180 ;  /* 0x0106000000007b1d */ /* 0x000fec0000002000 */
[----:B0-----:R-:W-:-:S13]  /*0aa0*/  ISETP.GE.AND P0, PT, R27, UR4, PT ;  /* 0x000000041b007c0c */ /* 0x001fda000bf06270 */
[----:B------:R-:W-:Y:S05]  /*0ab0*/  @P0 BRA `(.L_x_5888) ;  /* 0x000001f800540947 */ /* 0x000fea0003800000 */
[----:B------:R-:W-:Y:S01]  /*0ac0*/  VIADD R15, R4, 0xffffff80 ;  /* 0xffffff80040f7836 */ /* 0x000fe20000000000 */
[----:B------:R-:W-:Y:S01]  /*0ad0*/  CS2R R18, SRZ ;  /* 0x0000000000127805 */ /* 0x000fe2000001ff00 */
[----:B------:R-:W-:Y:S01]  /*0ae0*/  IMAD.MOV.U32 R197, RZ, RZ, 0x20 ;  /* 0x00000020ffc57424 */ /* 0x000fe200078e00ff */
[----:B------:R-:W-:Y:S01]  /*0af0*/  ULOP3.LUT UR37, UR36, 0x1, URZ, 0xfc, !UPT ;  /* 0x0000000124257892 */ /* 0x000fe2000f8efc3f */
[----:B------:R-:W-:Y:S01]  /*0b00*/  IMAD.MOV.U32 R217, RZ, RZ, RZ ;  /* 0x000000ffffd97224 */ /* 0x000fe200078e00ff */
[----:B------:R-:W-:Y:S01]  /*0b10*/  SHF.R.S32.HI R0, RZ, 0x1f, R15 ;  /* 0x0000001fff007819 */ /* 0x000fe2000001140f */
[----:B------:R-:W-:Y:S02]  /*0b20*/  IMAD.MOV.U32 R185, RZ, RZ, RZ ;  /* 0x000000ffffb97224 */ /* 0x000fe400078e00ff */
[----:B------:R-:W-:Y:S01]  /*0b30*/  IMAD.MOV.U32 R187, RZ, RZ, RZ ;  /* 0x000000ffffbb7224 */ /* 0x000fe200078e00ff */
[CC--:B------:R-:W-:Y:S02]  /*0b40*/  LEA.HI R3, R0.reuse, R15.reuse, RZ, 0x4 ;  /* 0x0000000f00037211 */ /* 0x0c0fe400078f20ff */
[----:B------:R-:W-:-:S02]  /*0b50*/  LEA.HI R6, R0, R15, RZ, 0x5 ;  /* 0x0000000f00067211 */ /* 0x000fc400078f28ff */
[----:B------:R-:W-:Y:S02]  /*0b60*/  LOP3.LUT R4, R3, 0xfffffff0, RZ, 0xc0, !PT ;  /* 0xfffffff003047812 */ /* 0x000fe400078ec0ff */
[--C-:B------:R-:W-:Y:S02]  /*0b70*/  SHF.R.S32.HI R203, RZ, 0x5, R6.reuse ;  /* 0x00000005ffcb7819 */ /* 0x100fe40000011406 */
[----:B------:R-:W-:Y:S01]  /*0b80*/  SHF.R.S32.HI R6, RZ, 0x1f, R6 ;  /* 0x0000001fff067819 */ /* 0x000fe20000011406 */
[----:B------:R-:W-:Y:S01]  /*0b90*/  IMAD.IADD R5, R15, 0x1, -R4 ;  /* 0x000000010f057824 */ /* 0x000fe200078e0a04 */
[----:B------:R-:W-:Y:S02]  /*0ba0*/  SHF.R.S32.HI R4, RZ, 0x4, R3 ;  /* 0x00000004ff047819 */ /* 0x000fe40000011403 */
[----:B------:R-:W-:Y:S02]  /*0bb0*/  LEA.HI R7, R0, R15, RZ, 0x7 ;  /* 0x0000000f00077211 */ /* 0x000fe400078f38ff */
[----:B------:R-:W-:-:S02]  /*0bc0*/  SHF.R.S32.HI R10, RZ, 0x1f, R5 ;  /* 0x0000001fff0a7819 */ /* 0x000fc40000011405 */
[----:B------:R-:W-:Y:S02]  /*0bd0*/  LEA.HI R3, R3, R4, RZ, 0x1 ;  /* 0x0000000403037211 */ /* 0x000fe400078f08ff */
[----:B------:R-:W-:Y:S02]  /*0be0*/  LEA.HI R13, R10, R5, RZ, 0x3 ;  /* 0x000000050a0d7211 */ /* 0x000fe400078f18ff */
[----:B------:R-:W-:Y:S02]  /*0bf0*/  LEA.HI R6, R6, R203, RZ, 0x2 ;  /* 0x000000cb06067211 */ /* 0x000fe400078f10ff */
[C---:B------:R-:W-:Y:S01]  /*0c00*/  LOP3.LUT R14, R13.reuse, 0xfffffff8, RZ, 0xc0, !PT ;  /* 0xfffffff80d0e7812 */ /* 0x040fe200078ec0ff */
[----:B------:R-:W-:Y:S01]  /*0c10*/  IMAD.SHL.U32 R13, R13, 0x40, RZ ;  /* 0x000000400d0d7824 */ /* 0x000fe200078e00ff */
[----:B------:R-:W-:Y:S02]  /*0c20*/  LOP3.LUT R3, R3, 0x1ffffffe, RZ, 0xc0, !PT ;  /* 0x1ffffffe03037812 */ /* 0x000fe400078ec0ff */
[----:B------:R-:W-:Y:S01]  /*0c30*/  SHF.R.S32.HI R220, RZ, 0x7, R7 ;  /* 0x00000007ffdc7819 */ /* 0x000fe20000011407 */
[----:B------:R-:W-:Y:S01]  /*0c40*/  IMAD.IADD R14, R5, 0x1, -R14 ;  /* 0x00000001050e7824 */ /* 0x000fe200078e0a0e */
[----:B------:R-:W-:Y:S01]  /*0c50*/  LOP3.LUT R6, R6, 0x3ffffc, RZ, 0xc0, !PT ;  /* 0x003ffffc06067812 */ /* 0x000fe200078ec0ff */
[----:B------:R-:W-:Y:S01]  /*0c60*/  IMAD.IADD R3, R4, 0x1, -R3 ;  /* 0x0000000104037824 */ /* 0x000fe200078e0a03 */
[----:B------:R-:W-:Y:S01]  /*0c70*/  LOP3.LUT R8, R7, 0xffffff80, RZ, 0xc0, !PT ;  /* 0xffffff8007087812 */ /* 0x000fe200078ec0ff */
[----:B------:R-:W-:Y:S01]  /*0c80*/  IMAD R5, R220, 0x100, R5 ;  /* 0x00000100dc057824 */ /* 0x000fe200078e0205 */
[C---:B------:R-:W-:Y:S01]  /*0c90*/  R2P PR, R14.reuse, 0x6 ;  /* 0x000000060e007804 */ /* 0x040fe20000000000 */
[----:B------:R-:W-:Y:S01]  /*0ca0*/  IMAD.IADD R6, R203, 0x1, -R6 ;  /* 0x00000001cb067824 */ /* 0x000fe200078e0a06 */
[----:B------:R-:W-:Y:S01]  /*0cb0*/  LEA.HI R7, R7, R220, RZ, 0x1 ;  /* 0x000000dc07077211 */ /* 0x000fe200078f08ff */
[----:B------:R-:W-:-:S02]  /*0cc0*/  IMAD.SHL.U32 R4, R14, 0x40, RZ ;  /* 0x000000400e047824 */ /* 0x000fc400078e00ff */
[----:B------:R-:W-:Y:S01]  /*0cd0*/  IMAD R6, R6, 0x10, R5 ;  /* 0x0000001006067824 */ /* 0x000fe200078e0205 */
[----:B------:R-:W-:Y:S01]  /*0ce0*/  LOP3.LUT R7, R7, 0xfffffe, RZ, 0xc0, !PT ;  /* 0x00fffffe07077812 */ /* 0x000fe200078ec0ff */
[----:B------:R-:W-:Y:S01]  /*0cf0*/  IMAD.SHL.U32 R3, R3, 0x8, RZ ;  /* 0x0000000803037824 */ /* 0x000fe200078e00ff */
[----:B------:R-:W-:Y:S01]  /*0d00*/  LOP3.LUT R4, R4, 0x1c0, RZ, 0xc0, !PT ;  /* 0x000001c004047812 */ /* 0x000fe200078ec0ff */
[----:B------:R-:W-:Y:S01]  /*0d10*/  IMAD.IADD R8, R15, 0x1, -R8 ;  /* 0x000000010f087824 */ /* 0x000fe200078e0a08 */
[----:B------:R-:W-:Y:S01]  /*0d20*/  SEL R197, R197, 0xffffffe0, !P1 ;  /* 0xffffffe0c5c57807 */ /* 0x000fe20004800000 */
[--C-:B------:R-:W-:Y:S01]  /*0d30*/  IMAD.U32 R228, R6, 0x40, R3.reuse ;  /* 0x0000004006e47824 */ /* 0x100fe200078e0003 */
[----:B------:R-:W-:Y:S01]  /*0d40*/  LOP3.LUT R3, R4, 0x8, R3, 0xf8, !PT ;  /* 0x0000000804037812 */ /* 0x000fe200078ef803 */
[----:B------:R-:W-:Y:S01]  /*0d50*/  IMAD.IADD R7, R220, 0x1, -R7 ;  /* 0x00000001dc077824 */ /* 0x000fe200078e0a07 */
[----:B------:R-:W-:Y:S02]  /*0d60*/  SHF.R.U32.HI R6, RZ, 0x3, R4 ;  /* 0x00000003ff067819 */ /* 0x000fe40000011604 */
[----:B------:R-:W-:Y:S01]  /*0d70*/  LOP3.LUT R4, R13, 0x7ffffe00, RZ, 0xc0, !PT ;  /* 0x7ffffe000d047812 */ /* 0x000fe200078ec0ff */
[----:B------:R-:W-:Y:S01]  /*0d80*/  IMAD.SHL.U32 R194, R7, 0x100, RZ ;  /* 0x0000010007c27824 */ /* 0x000fe200078e00ff */
[----:B------:R-:W-:-:S02]  /*0d90*/  LOP3.LUT R3, R3, R6, RZ, 0x3c, !PT ;  /* 0x0000000603037212 */ /* 0x000fc400078e3cff */
[----:B------:R-:W-:Y:S01]  /*0da0*/  SHF.R.S32.HI R9, RZ, 0x1f, R8 ;  /* 0x0000001fff097819 */ /* 0x000fe20000011408 */
[----:B------:R-:W-:-:S03]  /*0db0*/  IMAD R4, R203, 0x400, R4 ;  /* 0x00000400cb047824 */ /* 0x000fc600078e0204 */
[-C--:B------:R-:W-:Y:S01]  /*0dc0*/  LEA.HI R10, R9, R8.reuse, RZ, 0x2 ;  /* 0x00000008090a7211 */ /* 0x080fe200078f10ff */
[----:B------:R-:W-:Y:S01]  /*0dd0*/  IMAD.IADD R3, R4, 0x1, R3 ;  /* 0x0000000104037824 */ /* 0x000fe200078e0203 */
[CC--:B------:R-:W-:Y:S02]  /*0de0*/  LEA.HI R4, R0.reuse, R15.reuse, RZ, 0x3 ;  /* 0x0000000f00047211 */ /* 0x0c0fe400078f18ff */
[----:B------:R-:W-:Y:S01]  /*0df0*/  LEA.HI R0, R0, R15, RZ, 0x2 ;  /* 0x0000000f00007211 */ /* 0x000fe200078f10ff */
[----:B------:R-:W-:Y:S01]  /*0e00*/  IMAD R195, R3, 0x2, R2 ;  /* 0x0000000203c37824 */ /* 0x000fe200078e0202 */
[----:B------:R-:W-:Y:S02]  /*0e10*/  SHF.R.S32.HI R11, RZ, 0x2, R10 ;  /* 0x00000002ff0b7819 */ /* 0x000fe4000001140a */
[----:B------:R-:W-:Y:S01]  /*0e20*/  SHF.R.S32.HI R186, RZ, 0x2, R0 ;  /* 0x00000002ffba7819 */ /* 0x000fe20000011400 */
[C---:B------:R-:W-:Y:S01]  /*0e30*/  VIADD R198, R195.reuse, 0x26800 ;  /* 0x00026800c3c67836 */ /* 0x040fe20000000000 */
[----:B------:R-:W-:Y:S01]  /*0e40*/  SHF.R.S32.HI R12, RZ, 0x1f, R10 ;  /* 0x0000001fff0c7819 */ /* 0x000fe2000001140a */
[----:B------:R-:W-:Y:S01]  /*0e50*/  VIADD R196, R195, 0x26840 ;  /* 0x00026840c3c47836 */ /* 0x000fe20000000000 */
[----:B------:R-:W-:Y:S01]  /*0e60*/  LEA.HI R9, R9, R8, RZ, 0x5 ;  /* 0x0000000809097211 */ /* 0x000fe200078f28ff */
[----:B------:R-:W-:Y:S01]  /*0e70*/  VIADD R235, R186, 0x20 ;  /* 0x00000020baeb7836 */ /* 0x000fe20000000000 */
[----:B------:R-:W-:Y:S01]  /*0e80*/  LEA.HI R12, R12, R11, RZ, 0x3 ;  /* 0x0000000b0c0c7211 */ /* 0x000fe200078f18ff */
[----:B------:R-:W-:Y:S01]  /*0e90*/  @P2 VIADD R196, R198, 0xffffffc0 ;  /* 0xffffffc0c6c42836 */ /* 0x000fe20000000000 */
[----:B------:R-:W-:Y:S01]  /*0ea0*/  SHF.R.S32.HI R219, RZ, 0x3, R4 ;  /* 0x00000003ffdb7819 */ /* 0x000fe20000011404 */
[----:B------:R-:W-:Y:S01]  /*0eb0*/  IMAD.SHL.U32 R226, R235, 0x40, RZ ;  /* 0x00000040ebe27824 */ /* 0x000fe200078e00ff */
[----:B------:R-:W-:Y:S01]  /*0ec0*/  LOP3.LUT R12, R12, 0xfffffff8, RZ, 0xc0, !PT ;  /* 0xfffffff80c0c7812 */ /* 0x000fe200078ec0ff */
[----:B------:R-:W-:Y:S01]  /*0ed0*/  IMAD.IADD R198, R198, 0x1, R197 ;  /* 0x00000001c6c67824 */ /* 0x000fe200078e02c5 */
[----:B------:R-:W-:Y:S01]  /*0ee0*/  LOP3.LUT R218, R4, 0xfffffff8, RZ, 0xc0, !PT ;  /* 0xfffffff804da7812 */ /* 0x000fe200078ec0ff */
[----:B------:R-:W-:Y:S01]  /*0ef0*/  IMAD.IADD R197, R197, 0x1, R196 ;  /* 0x00000001c5c57824 */ /* 0x000fe200078e02c4 */
[----:B------:R-:W-:Y:S01]  /*0f00*/  LOP3.LUT R223, R0, 0xfffffffc, RZ, 0xc0, !PT ;  /* 0xfffffffc00df7812 */ /* 0x000fe200078ec0ff */
[----:B------:R-:W-:Y:S01]  /*0f10*/  IMAD.IADD R12, R11, 0x1, -R12 ;  /* 0x000000010b0c7824 */ /* 0x000fe200078e0a0c */
[----:B------:R-:W-:Y:S01]  /*0f20*/  SHF.R.S32.HI R4, RZ, 0x1f, R235 ;  /* 0x0000001fff047819 */ /* 0x000fe200000114eb */
[C---:B------:R-:W-:Y:S01]  /*0f30*/  IMAD.IADD R218, R15.reuse, 0x1, -R218 ;  /* 0x000000010fda7824 */ /* 0x040fe200078e0ada */
[----:B------:R-:W-:Y:S01]  /*0f40*/  SHF.R.S32.HI R9, RZ, 0x5, R9 ;  /* 0x00000005ff097819 */ /* 0x000fe20000011409 */
[----:B------:R-:W-:Y:S01]  /*0f50*/  IMAD.IADD R223, R15, 0x1, -R223 ;  /* 0x000000010fdf7824 */ /* 0x000fe200078e0adf */
[----:B------:R-:W-:Y:S01]  /*0f60*/  LEA.HI R4, R4, R235, RZ, 0x3 ;  /* 0x000000eb04047211 */ /* 0x000fe200078f18ff */
[----:B------:R-:W-:Y:S01]  /*0f70*/  IMAD.SHL.U32 R200, R218, 0x8, RZ ;  /* 0x00000008dac87824 */ /* 0x000fe200078e00ff */
[----:B------:R-:W-:Y:S01]  /*0f80*/  LOP3.LUT R226, R226, 0x1c0, RZ, 0xc0, !PT ;  /* 0x000001c0e2e27812 */ /* 0x000fe200078ec0ff */
[----:B------:R-:W-:Y:S01]  /*0f90*/  IMAD R191, R9, 0x10, R12 ;  /* 0x0000001009bf7824 */ /* 0x000fe200078e020c */
[----:B------:R-:W-:Y:S01]  /*0fa0*/  SHF.R.S32.HI R9, RZ, 0x1f, R0 ;  /* 0x0000001fff097819 */ /* 0x000fe20000011400 */
[----:B------:R-:W-:Y:S01]  /*0fb0*/  IMAD.SHL.U32 R227, R4, 0x40, RZ ;  /* 0x0000004004e37824 */ /* 0x000fe200078e00ff */
[C---:B------:R-:W-:Y:S01]  /*0fc0*/  LEA.HI R0, R223.reuse, R223, RZ, 0x1 ;  /* 0x000000dfdf007211 */ /* 0x040fe200078f08ff */
[C---:B------:R-:W-:Y:S01]  /*0fd0*/  IMAD.SHL.U32 R188, R223.reuse, 0x4, RZ ;  /* 0x00000004dfbc7824 */ /* 0x040fe200078e00ff */
[----:B------:R-:W-:Y:S01]  /*0fe0*/  SHF.L.U32 R16, R223, 0x3, RZ ;  /* 0x00000003df107819 */ /* 0x000fe200000006ff */
[C---:B------:R-:W-:Y:S01]  /*0ff0*/  VIADD R211, R200.reuse, 0x80 ;  /* 0x00000080c8d37836 */ /* 0x040fe20000000000 */
[----:B------:R-:W-:Y:S01]  /*1000*/  LEA.HI R9, R9, R186, RZ, 0x3 ;  /* 0x000000ba09097211 */ /* 0x000fe200078f18ff */
[----:B------:R-:W-:Y:S01]  /*1010*/  VIADD R210, R200, 0xc0 ;  /* 0x000000c0c8d27836 */ /* 0x000fe20000000000 */
[----:B------:R-:W-:Y:S01]  /*1020*/  LOP3.LUT R5, R10, 0x7ffffffc, RZ, 0xc0, !PT ;  /* 0x7ffffffc0a057812 */ /* 0x000fe200078ec0ff */
[----:B------:R-:W-:Y:S01]  /*1030*/  VIADD R212, R200, 0x40 ;  /* 0x00000040c8d47836 */ /* 0x000fe20000000000 */
[----:B------:R-:W-:Y:S01]  /*1040*/  LOP3.LUT R0, R0, 0x1ffffffe, RZ, 0xc0, !PT ;  /* 0x1ffffffe00007812 */ /* 0x000fe200078ec0ff */
[----:B------:R-:W-:Y:S01]  /*1050*/  VIADD R209, R200, 0x100 ;  /* 0x00000100c8d17836 */ /* 0x000fe20000000000 */
[----:B------:R-:W-:Y:S01]  /*1060*/  LOP3.LUT R4, R226, 0x38, R16, 0xf8, !PT ;  /* 0x00000038e2047812 */ /* 0x000fe200078ef810 */
[----:B------:R-:W-:Y:S01]  /*1070*/  VIADD R208, R200, 0x140 ;  /* 0x00000140c8d07836 */ /* 0x000fe20000000000 */
[----:B------:R-:W-:Y:S01]  /*1080*/  SHF.R.U32.HI R6, RZ, 0x3, R226 ;  /* 0x00000003ff067819 */ /* 0x000fe200000116e2 */
[----:B------:R-:W-:Y:S01]  /*1090*/  VIADD R199, R188, 0x10 ;  /* 0x00000010bcc77836 */ /* 0x000fe20000000000 */
[----:B------:R-:W-:Y:S01]  /*10a0*/  LOP3.LUT R227, R227, 0xfffffe00, RZ, 0xc0, !PT ;  /* 0xfffffe00e3e37812 */ /* 0x000fe200078ec0ff */
[C---:B------:R-:W-:Y:S01]  /*10b0*/  VIADD R222, R200.reuse, 0x180 ;  /* 0x00000180c8de7836 */ /* 0x040fe20000000000 */
[----:B------:R-:W-:Y:S01]  /*10c0*/  LOP3.LUT R9, R9, 0xfffffff8, RZ, 0xc0, !PT ;  /* 0xfffffff809097812 */ /* 0x000fe200078ec0ff */
[----:B------:R-:W-:Y:S01]  /*10d0*/  VIADD R221, R200, 0x1c0 ;  /* 0x000001c0c8dd7836 */ /* 0x000fe20000000000 */
[----:B------:R-:W-:Y:S01]  /*10e0*/  LOP3.LUT R225, R227, R4, R6, 0xf6, !PT ;  /* 0x00000004e3e17212 */ /* 0x000fe200078ef606 */
[----:B------:R-:W-:Y:S01]  /*10f0*/  IMAD.IADD R5, R8, 0x1, -R5 ;  /* 0x0000000108057824 */ /* 0x000fe200078e0a05 */
[----:B------:R-:W-:Y:S01]  /*1100*/  SHF.R.S32.HI R8, RZ, 0x1f, R211 ;  /* 0x0000001fff087819 */ /* 0x000fe200000114d3 */
[----:B------:R-:W-:Y:S01]  /*1110*/  IMAD.IADD R0, R223, 0x1, -R0 ;  /* 0x00000001df007824 */ /* 0x000fe200078e0a00 */
[----:B------:R-:W-:Y:S01]  /*1120*/  SHF.R.S32.HI R7, RZ, 0x1f, R210 ;  /* 0x0000001fff077819 */ /* 0x000fe200000114d2 */
[----:B------:R-:W-:Y:S01]  /*1130*/  IMAD.IADD R193, R186, 0x1, -R9 ;  /* 0x00000001bac17824 */ /* 0x000fe200078e0a09 */
[----:B------:R-:W-:Y:S01]  /*1140*/  SHF.R.S32.HI R9, RZ, 0x1f, R212 ;  /* 0x0000001fff097819 */ /* 0x000fe200000114d4 */
[----:B------:R-:W-:Y:S01]  /*1150*/  IMAD.SHL.U32 R184, R5, 0x2, RZ ;  /* 0x0000000205b87824 */ /* 0x000fe200078e00ff */
[----:B------:R-:W-:Y:S01]  /*1160*/  SHF.R.S32.HI R8, RZ, 0x1f, R209 ;  /* 0x0000001fff087819 */ /* 0x000fe200000114d1 */
[----:B------:R-:W-:Y:S01]  /*1170*/  IMAD R225, R225, 0x2, R2 ;  /* 0x00000002e1e17824 */ /* 0x000fe200078e0202 */
[----:B------:R-:W-:Y:S01]  /*1180*/  SHF.R.S32.HI R7, RZ, 0x1f, R208 ;  /* 0x0000001fff077819 */ /* 0x000fe200000114d0 */
[----:B------:R-:W-:Y:S01]  /*1190*/  IMAD R201, R0, 0x8, R191 ;  /* 0x0000000800c97824 */ /* 0x000fe200078e02bf */
[----:B------:R-:W-:-:S02]  /*11a0*/  SHF.R.S32.HI R224, RZ, 0x1f, R199 ;  /* 0x0000001fffe07819 */ /* 0x000fc400000114c7 */
[----:B------:R-:W-:Y:S02]  /*11b0*/  SHF.R.S32.HI R237, RZ, 0x1f, R222 ;  /* 0x0000001fffed7819 */ /* 0x000fe400000114de */
[----:B------:R-:W-:-:S07]  /*11c0*/  SHF.R.S32.HI R236, RZ, 0x1f, R221 ;  /* 0x0000001fffec7819 */ /* 0x000fce00000114dd */
.L_x_6097:
[----:B------:R-:W-:Y:S01]  /*11d0*/  ULDC.64 UR4, c[0x0][0xa28] ;  /* 0x00028a0000047ab9 */ /* 0x000fe20000000a00 */
[----:B01-34-:R-:W0:Y:S01]  /*11e0*/  LDC.64 R6, c[0x0][0xa08] ;  /* 0x00028200ff067b82 */ /* 0x01be220000000a00 */
        /* <DEDUP_REMOVED lines=10> */
[----:B------:R-:W1:Y:S01]  /*1290*/  @P0 LDC.64 R4, c[0x0][0xa28] ;  /* 0x00028a00ff040b82 */ /* 0x000e620000000a00 */
[----:B------:R-:W-:Y:S01]  /*12a0*/  ISETP.NE.AND.EX P3, PT, RZ, UR5, PT, P3 ;  /* 0x00000005ff007c0c */ /* 0x000fe2000bf65330 */
[----:B0-----:R-:W-:-:S06]  /*12b0*/  IMAD.WIDE R10, R27, 0x4, R6 ;  /* 0x000000041b0a7825 */ /* 0x001fcc00078e0206 */
[----:B------:R-:W0:Y:S01]  /*12c0*/  @P1 LDC.64 R8, c[0x0][0xa18] ;  /* 0x00028600ff081b82 */ /* 0x000e220000000a00 */
[----:B------:R-:W-:Y:S02]  /*12d0*/  ULDC UR4, c[0x0][0x288] ;  /* 0x0000a20000047ab9 */ /* 0x000fe40000000800 */
[----:B------:R-:W-:Y:S01]  /*12e0*/  IMAD.U32 R22, RZ, RZ, UR4 ;  /* 0x00000004ff167e24 */ /* 0x000fe2000f8e00ff */
[----:B------:R-:W-:Y:S02]  /*12f0*/  ULDC.64 UR4, c[0x0][0x418] ;  /* 0x0001060000047ab9 */ /* 0x000fe40000000a00 */
[----:B--2---:R2:W5:Y:S01]  /*1300*/  @P3 LDG.E R29, desc[UR42][R10.64] ;  /* 0x0000002a0a1d3981 */ /* 0x004562000c1e1900 */
[----:B-1----:R-:W-:-:S05]  /*1310*/  @P0 IMAD.WIDE R4, R27, 0x4, R4 ;  /* 0x000000041b040825 */ /* 0x002fca00078e0204 */
[----:B------:R2:W5:Y:S01]  /*1320*/  @P0 LDG.E R3, desc[UR42][R4.64] ;  /* 0x0000002a04030981 */ /* 0x000562000c1e1900 */
[----:B0-----:R-:W-:-:S05]  /*1330*/  @P1 IMAD.WIDE R6, R27, 0x4, R8 ;  /* 0x000000041b061825 */ /* 0x001fca00078e0208 */
        /* <DEDUP_REMOVED lines=10> */
[----:B------:R-:W-:Y:S01]  /*13e0*/  MOV R204, R26 ;  /* 0x0000001a00cc7202 */ /* 0x000fe20000000f00 */
[----:B------:R-:W-:Y:S01]  /*13f0*/  IMAD.MOV.U32 R205, RZ, RZ, R27 ;  /* 0x000000ffffcd7224 */ /* 0x000fe200078e001b */
[----:B--2---:R-:W-:Y:S06]  /*1400*/  @P1 BRA `(.L_x_5889) ;  /* 0x0000000000241947 */ /* 0x004fec0003800000 */
        /* <DEDUP_REMOVED lines=9> */
.L_x_5889:
[----:B------:R-:W-:Y:S02]  /*14a0*/  IMAD.U32 R36, RZ, RZ, UR5 ;  /* 0x00000005ff247e24 */ /* 0x000fe4000f8e00ff */
[----:B------:R-:W-:Y:S01]  /*14b0*/  IMAD.U32 R24, RZ, RZ, UR4 ;  /* 0x00000004ff187e24 */ /* 0x000fe2000f8e00ff */
[----:B------:R-:W-:Y:S06]  /*14c0*/  @!P2 BRA `(.L_x_5890) ;  /* 0x000000000010a947 */ /* 0x000fec0003800000 */
[----:B------:R-:W0:Y:S02]  /*14d0*/  LDC.64 R4, c[0x0][0xa20] ;  /* 0x00028800ff047b82 */ /* 0x000e240000000a00 */
[----:B0-----:R-:W-:-:S05]  /*14e0*/  IMAD.WIDE R4, R27, 0x4, R4 ;  /* 0x000000041b047825 */ /* 0x001fca00078e0204 */
[----:B------:R0:W5:Y:S01]  /*14f0*/  LDG.E R24, desc[UR42][R4.64] ;  /* 0x0000002a04187981 */ /* 0x000162000c1e1900 */
[----:B------:R-:W-:Y:S05]  /*1500*/  BRA `(.L_x_5891) ;  /* 0x0000000000107947 */ /* 0x000fea0003800000 */
.L_x_5890:
[----:B------:R-:W-:Y:S05]  /*1510*/  @!P3 BRA `(.L_x_5891) ;  /* 0x00000000000cb947 */ /* 0x000fea0003800000 */
[----:B------:R-:W2:Y:S04]  /*1520*/  LDG.E R5, desc[UR42][R10.64] ;  /* 0x0000002a0a057981 */ /* 0x000ea8000c1e1900 */
[----:B------:R-:W2:Y:S02]  /*1530*/  LDG.E R24, desc[UR42][R10.64+0x4] ;  /* 0x0000042a0a187981 */ /* 0x000ea4000c1e1900 */
[----:B--2---:R-:W-:-:S07]  /*1540*/  IMAD.IADD R24, R24, 0x1, -R5 ;  /* 0x0000000118187824 */ /* 0x004fce00078e0a05 */
.L_x_5891:
[----:B------:R-:W-:Y:S01]  /*1550*/  ULDC.64 UR4, c[0x0][0xa10] ;  /* 0x0002840000047ab9 */ /* 0x000fe20000000a00 */
[----:B------:R-:W1:Y:S01]  /*1560*/  LDC R8, c[0x0][0x448] ;  /* 0x00011200ff087b82 */ /* 0x000e620000000800 */
[----:B------:R-:W-:-:S04]  /*1570*/  ISETP.NE.U32.AND P0, PT, RZ, UR4, PT ;  /* 0x00000004ff007c0c */ /* 0x000fc8000bf05070 */
        /* <DEDUP_REMOVED lines=10> */
[----:B------:R-:W4:Y:S01]  /*1620*/  @P0 LDG.E R9, desc[UR42][R4.64+0x4] ;  /* 0x0000042a04090981 */ /* 0x000f22000c1e1900 */
[----:B---3--:R-:W-:-:S05]  /*1630*/  @P1 IMAD.WIDE R6, R27, 0x4, R6 ;  /* 0x000000041b061825 */ /* 0x008fca00078e0206 */
[----:B------:R0:W5:Y:S01]  /*1640*/  @P1 LDG.E R37, desc[UR42][R6.64] ;  /* 0x0000002a06251981 */ /* 0x000162000c1e1900 */
[----:B-1----:R-:W-:Y:S01]  /*1650*/  ISETP.NE.AND P1, PT, R8, 0x1, PT ;  /* 0x000000010800780c */ /* 0x002fe20003f25270 */
[----:B------:R-:W-:Y:S01]  /*1660*/  IMAD.SHL.U32 R192, R25, 0x40, RZ ;  /* 0x0000004019c07824 */ /* 0x000fe200078e00ff */
[----:B--2---:R-:W-:Y:S01]  /*1670*/  ISETP.GE.AND P2, PT, R13, 0x1, PT ;  /* 0x000000010d00780c */ /* 0x004fe20003f46270 */
[----:B------:R-:W-:-:S10]  /*1680*/  IMAD.IADD R10, R24, 0x1, -R3 ;  /* 0x00000001180a7824 */ /* 0x000fd400078e0a03 */
[----:B------:R-:W1:Y:S08]  /*1690*/  @P1 LDC R11, c[0x0][0x44c] ;  /* 0x00011300ff0b1b82 */ /* 0x000e700000000800 */
[----:B------:R-:W2:Y:S01]  /*16a0*/  @P1 LDC R8, c[0x0][0x450] ;  /* 0x00011400ff081b82 */ /* 0x000ea20000000800 */
[----:B----4-:R-:W-:Y:S02]  /*16b0*/  @P0 IMAD.IADD R36, R9, 0x1, -R0 ;  /* 0x0000000109240824 */ /* 0x010fe400078e0a00 */
[----:B------:R-:W-:-:S02]  /*16c0*/  VIADD R0, R192, 0x3f ;  /* 0x0000003fc0007836 */ /* 0x000fc40000000000 */
[----:B------:R-:W-:Y:S02]  /*16d0*/  IMAD.IADD R23, R10, 0x1, R36 ;  /* 0x000000010a177824 */ /* 0x000fe400078e0224 */
[----:B-1----:R-:W-:-:S03]  /*16e0*/  @P1 IMAD.HI.U32 R3, R0, R11, RZ ;  /* 0x0000000b00031227 */ /* 0x002fc600078e00ff */
[C---:B------:R-:W-:Y:S01]  /*16f0*/  IADD3 R5, R23.reuse, 0x1, -R22 ;  /* 0x0000000117057810 */ /* 0x040fe20007ffe816 */
[----:B------:R-:W-:Y:S01]  /*1700*/  IMAD.MOV.U32 R4, RZ, RZ, R0 ;  /* 0x000000ffff047224 */ /* 0x000fe200078e0000 */
[----:B--2---:R-:W-:Y:S01]  /*1710*/  @P1 SHF.R.U32.HI R4, RZ, R8, R3 ;  /* 0x00000008ff041219 */ /* 0x004fe20000011603 */
[----:B------:R-:W-:-:S04]  /*1720*/  VIADD R0, R23, 0x3f ;  /* 0x0000003f17007836 */ /* 0x000fc80000000000 */
[----:B0-----:R-:W-:Y:S01]  /*1730*/  IMAD.IADD R7, R5, 0x1, R4 ;  /* 0x0000000105077824 */ /* 0x001fe200078e0204 */
[----:B------:R-:W-:-:S04]  /*1740*/  SHF.R.S32.HI R3, RZ, 0x1f, R0 ;  /* 0x0000001fff037819 */ /* 0x000fc80000011400 */
[----:B------:R-:W-:Y:S01]  /*1750*/  LEA.HI R3, R3, R0, RZ, 0x6 ;  /* 0x0000000003037211 */ /* 0x000fe200078f30ff */
[----:B------:R-:W-:-:S03]  /*1760*/  IMAD.IADD R0, R7, 0x1, R12 ;  /* 0x0000000107007824 */ /* 0x000fc600078e020c */
[----:B------:R-:W-:Y:S01]  /*1770*/  SHF.R.S32.HI R168, RZ, 0x6, R3 ;  /* 0x00000006ffa87819 */ /* 0x000fe20000011403 */
        /* <DEDUP_REMOVED lines=12> */
.L_x_5894:
[----:B------:R-:W-:-:S13]  /*1840*/  ISETP.NE.AND P0, PT, R13, 0x1, PT ;  /* 0x000000010d00780c */ /* 0x000fda0003f05270 */
[----:B------:R-:W0:Y:S02]  /*1850*/  @P0 LDC.64 R4, c[0x0][0x9e8] ;  /* 0x00027a00ff040b82 */ /* 0x000e240000000a00 */
[----:B0-----:R-:W-:-:S05]  /*1860*/  @P0 IMAD.HI.U32 R4, R3, R4, RZ ;  /* 0x0000000403040227 */ /* 0x001fca00078e00ff */
[----:B------:R-:W-:-:S07]  /*1870*/  @P0 SHF.R.U32.HI R3, RZ, R5, R4 ;  /* 0x00000005ff030219 */ /* 0x000fce0000011604 */
.L_x_5895:
[----:B------:R-:W-:Y:S05]  /*1880*/  BSYNC B0 ;  /* 0x0000000000007941 */ /* 0x000fea0003800000 */
.L_x_5893:
[----:B------:R-:W-:-:S05]  /*1890*/  IMAD R3, R3, R13, R13 ;  /* 0x0000000d03037224 */ /* 0x000fca00078e020d */
[----:B------:R-:W-:-:S07]  /*18a0*/  VIMNMX R0, R0, R3, PT ;  /* 0x0000000300007248 */ /* 0x000fce0003fe0100 */
.L_x_5892:
[----:B------:R-:W0:Y:S01]  /*18b0*/  @P1 LDC R3, c[0x0][0x44c] ;  /* 0x00011300ff031b82 */ /* 0x000e220000000800 */
[----:B------:R-:W-:-:S07]  /*18c0*/  ULDC UR4, c[0x0][0x9dc] ;  /* 0x0002770000047ab9 */ /* 0x000fce0000000800 */
[----:B------:R-:W1:Y:S01]  /*18d0*/  @P1 LDC R5, c[0x0][0x450] ;  /* 0x00011400ff051b82 */ /* 0x000e620000000800 */
[----:B0-----:R-:W-:-:S04]  /*18e0*/  @P1 IMAD.HI.U32 R4, R192, R3, RZ ;  /* 0x00000003c0041227 */ /* 0x001fc800078e00ff */
[----:B------:R-:W-:Y:S01]  /*18f0*/  IMAD.MOV.U32 R3, RZ, RZ, R192 ;  /* 0x000000ffff037224 */ /* 0x000fe200078e00c0 */
[----:B-1----:R-:W-:-:S04]  /*1900*/  @P1 SHF.R.U32.HI R3, RZ, R5, R4 ;  /* 0x00000005ff031219 */ /* 0x002fc80000011604 */
[----:B------:R-:W-:-:S05]  /*1910*/  IADD3 R3, R3, R23, -R22 ;  /* 0x0000001703037210 */ /* 0x000fca0007ffe816 */
        /* <DEDUP_REMOVED lines=12> */
.L_x_5898:
[----:B------:R-:W-:-:S13]  /*19e0*/  ISETP.NE.AND P0, PT, R13, 0x1, PT ;  /* 0x000000010d00780c */ /* 0x000fda0003f05270 */
[----:B------:R-:W0:Y:S02]  /*19f0*/  @P0 LDC.64 R6, c[0x0][0x9e8] ;  /* 0x00027a00ff060b82 */ /* 0x000e240000000a00 */
[----:B0-----:R-:W-:-:S05]  /*1a00*/  @P0 IMAD.HI.U32 R6, R3, R6, RZ ;  /* 0x0000000603060227 */ /* 0x001fca00078e00ff */
[----:B------:R-:W-:-:S07]  /*1a10*/  @P0 SHF.R.U32.HI R3, RZ, R7, R6 ;  /* 0x00000007ff030219 */ /* 0x000fce0000011606 */
.L_x_5899:
[----:B------:R-:W-:Y:S05]  /*1a20*/  BSYNC B0 ;  /* 0x0000000000007941 */ /* 0x000fea0003800000 */
.L_x_5897:
[----:B------:R-:W-:-:S05]  /*1a30*/  IMAD R3, R3, R13, RZ ;  /* 0x0000000d03037224 */ /* 0x000fca00078e02ff */
[----:B------:R-:W-:-:S07]  /*1a40*/  VIMNMX R4, R4, R3, !PT ;  /* 0x0000000304047248 */ /* 0x000fce0007fe0100 */
.L_x_5896:
[----:B------:R-:W-:Y:S01]  /*1a50*/  VIADD R0, R0, 0x3f ;  /* 0x0000003f00007836 */ /* 0x000fe20000000000 */
[----:B------:R-:W-:-:S04]  /*1a60*/  SHF.R.S32.HI R5, RZ, 0x1f, R4 ;  /* 0x0000001fff057819 */ /* 0x000fc80000011404 */
[----:B------:R-:W-:Y:S02]  /*1a70*/  SHF.R.S32.HI R3, RZ, 0x1f, R0 ;  /* 0x0000001fff037819 */ /* 0x000fe40000011400 */
[----:B------:R-:W-:Y:S02]  /*1a80*/  LEA.HI R5, R5, R4, RZ, 0x6 ;  /* 0x0000000405057211 */ /* 0x000fe400078f30ff */
[----:B------:R-:W-:Y:S02]  /*1a90*/  LEA.HI R3, R3, R0, RZ, 0x6 ;  /* 0x0000000003037211 */ /* 0x000fe400078f30ff */
[----:B------:R-:W-:Y:S02]  /*1aa0*/  SHF.R.S32.HI R5, RZ, 0x6, R5 ;  /* 0x00000006ff057819 */ /* 0x000fe40000011405 */
[----:B------:R-:W-:Y:S02]  /*1ab0*/  SHF.R.S32.HI R3, RZ, 0x6, R3 ;  /* 0x00000006ff037819 */ /* 0x000fe40000011403 */
[----:B------:R-:W-:-:S02]  /*1ac0*/  VIMNMX R5, RZ, R5, !PT ;  /* 0x00000005ff057248 */ /* 0x000fc40007fe0100 */
[----:B------:R-:W-:-:S03]  /*1ad0*/  VIMNMX R3, R168, R3, PT ;  /* 0x00000003a8037248 */ /* 0x000fc60003fe0100 */
[--C-:B------:R-:W-:Y:S02]  /*1ae0*/  IMAD R5, R5, 0x40, -R10.reuse ;  /* 0x0000004005057824 */ /* 0x100fe400078e0a0a */
[----:B------:R-:W-:-:S03]  /*1af0*/  IMAD R3, R3, 0x40, -R10 ;  /* 0x0000004003037824 */ /* 0x000fc600078e0a0a */
[----:B------:R-:W-:Y:S02]  /*1b00*/  VIMNMX R5, RZ, R5, !PT ;  /* 0x00000005ff057248 */ /* 0x000fe40007fe0100 */
[----:B------:R-:W-:Y:S02]  /*1b10*/  VIMNMX R0, R3, R36, PT ;  /* 0x0000002403007248 */ /* 0x000fe40003fe0100 */
[----:B------:R-:W-:Y:S02]  /*1b20*/  SHF.R.U32.HI R44, RZ, 0x6, R5 ;  /* 0x00000006ff2c7819 */ /* 0x000fe40000011605 */
[----:B------:R-:W-:-:S03]  /*1b30*/  ISETP.GT.AND P0, PT, R0, R5, PT ;  /* 0x000000050000720c */ /* 0x000fc60003f04270 */
[----:B------:R-:W-:-:S10]  /*1b40*/  IMAD.MOV.U32 R45, RZ, RZ, R44 ;  /* 0x000000ffff2d7224 */ /* 0x000fd400078e002c */
        /* <DEDUP_REMOVED lines=27> */
.L_x_5902:
[----:B------:R-:W-:Y:S05]  /*1d00*/  BSYNC B6 ;  /* 0x0000000000067941 */ /* 0x000fea0003800000 */
.L_x_5901:
        /* <DEDUP_REMOVED lines=20> */
.L_x_5904:
[----:B------:R-:W-:Y:S05]  /*1e50*/  BSYNC B6 ;  /* 0x0000000000067941 */ /* 0x000fea0003800000 */
.L_x_5903:
[----:B------:R-:W-:Y:S01]  /*1e60*/  ULDC.64 UR4, c[0x0][0x9f8] ;  /* 0x00027e0000047ab9 */ /* 0x000fe20000000a00 */
[----:B------:R-:W0:Y:S01]  /*1e70*/  LDC.64 R50, c[0x0][0x300] ;  /* 0x0000c000ff327b82 */ /* 0x000e220000000a00 */
[----:B------:R-:W-:Y:S01]  /*1e80*/  ISETP.NE.U32.AND P0, PT, RZ, UR4, PT ;  /* 0x00000004ff007c0c */ /* 0x000fe2000bf05070 */
[----:B------:R-:W-:Y:S01]  /*1e90*/  IMAD.IADD R41, R29, 0x1, R24 ;  /* 0x000000011d297824 */ /* 0x000fe200078e0218 */
[----:B------:R-:W-:Y:S01]  /*1ea0*/  ULDC.64 UR8, c[0x0][0xa08] ;  /* 0x0002820000087ab9 */ /* 0x000fe20000000a00 */
[----:B------:R-:W-:Y:S01]  /*1eb0*/  ULDC.64 UR6, c[0x0][0x330] ;  /* 0x0000cc0000067ab9 */ /* 0x000fe20000000a00 */
[----:B------:R-:W-:Y:S01]  /*1ec0*/  ISETP.NE.AND.EX P0, PT, RZ, UR5, PT, P0 ;  /* 0x00000005ff007c0c */ /* 0x000fe2000bf05300 */
[----:B------:R-:W-:Y:S02]  /*1ed0*/  ULDC.64 UR4, c[0x0][0x308] ;  /* 0x0000c20000047ab9 */ /* 0x000fe40000000a00 */
[----:B------:R-:W1:Y:S01]  /*1ee0*/  LDC.64 R52, c[0x0][0x3f8] ;  /* 0x0000fe00ff347b82 */ /* 0x000e620000000a00 */
[----:B------:R-:W-:-:S07]  /*1ef0*/  SHF.R.S32.HI R17, RZ, 0x1f, R16 ;  /* 0x0000001fff117819 */ /* 0x000fce0000011410 */
[----:B------:R-:W2:Y:S08]  /*1f00*/  LDC R43, c[0x0][0x3f4] ;  /* 0x0000fd00ff2b7b82 */ /* 0x000eb00000000800 */
[----:B------:R-:W3:Y:S02]  /*1f10*/  @P0 LDC.64 R4, c[0x0][0x9f8] ;  /* 0x00027e00ff040b82 */ /* 0x000ee40000000a00 */
[----:B---3--:R-:W-:-:S05]  /*1f20*/  @P0 IMAD.WIDE R4, R27, 0x4, R4 ;  /* 0x000000041b040825 */ /* 0x008fca00078e0204 */
[----:B------:R3:W4:Y:S01]  /*1f30*/  @P0 LDG.E R27, desc[UR42][R4.64] ;  /* 0x0000002a041b0981 */ /* 0x000722000c1e1900 */
[----:B------:R-:W-:Y:S01]  /*1f40*/  SHF.R.S32.HI R24, RZ, 0x1f, R41 ;  /* 0x0000001fff187819 */ /* 0x000fe20000011429 */
[-C--:B0-----:R-:W-:Y:S01]  /*1f50*/  IMAD.WIDE.U32 R6, R41, R50.reuse, RZ ;  /* 0x0000003229067225 */ /* 0x081fe200078e00ff */
[----:B------:R-:W-:Y:S01]  /*1f60*/  ISETP.NE.U32.AND P0, PT, RZ, UR8, PT ;  /* 0x00000008ff007c0c */ /* 0x000fe2000bf05070 */
[----:B------:R-:W0:Y:S01]  /*1f70*/  S2R R57, SR_TID.X ;  /* 0x0000000000397919 */ /* 0x000e220000002100 */
[----:B------:R-:W-:Y:S01]  /*1f80*/  SHF.R.S32.HI R189, RZ, 0x1f, R188 ;  /* 0x0000001fffbd7819 */ /* 0x000fe200000114bc */
[----:B------:R-:W-:Y:S01]  /*1f90*/  IMAD R0, R24, R50, RZ ;  /* 0x0000003218007224 */ /* 0x000fe200078e02ff */
[----:B------:R-:W-:Y:S01]  /*1fa0*/  ISETP.NE.AND.EX P0, PT, RZ, UR9, PT, P0 ;  /* 0x00000009ff007c0c */ /* 0x000fe2000bf05300 */
[----:B------:R-:W-:Y:S01]  /*1fb0*/  IMAD.WIDE.U32 R10, R26, UR6, R16 ;  /* 0x000000061a0a7c25 */ /* 0x000fe2000f8e0010 */
[C---:B--2---:R-:W-:Y:S02]  /*1fc0*/  ISETP.GE.AND P1, PT, R16.reuse, R43, PT ;  /* 0x0000002b1000720c */ /* 0x044fe40003f26270 */
[----:B------:R-:W-:Y:S01]  /*1fd0*/  SHF.L.U32 R14, R193, 0x6, RZ ;  /* 0x00000006c10e7819 */ /* 0x000fe200000006ff */
[----:B------:R-:W-:Y:S01]  /*1fe0*/  IMAD R3, R41, R51, R0 ;  /* 0x0000003329037224 */ /* 0x000fe200078e0200 */
[----:B------:R-:W-:Y:S01]  /*1ff0*/  SHF.R.S32.HI R0, RZ, 0x1f, R26 ;  /* 0x0000001fff007819 */ /* 0x000fe2000001141a */
[----:B------:R-:W-:Y:S01]  /*2000*/  VIADD R68, R16, 0x20 ;  /* 0x0000002010447836 */ /* 0x000fe20000000000 */
[----:B------:R-:W-:Y:S01]  /*2010*/  SHF.L.U64.HI R49, R50, 0x6, R51 ;  /* 0x0000000632317819 */ /* 0x000fe20000010233 */
[----:B------:R-:W-:Y:S01]  /*2020*/  IMAD.IADD R7, R7, 0x1, R3 ;  /* 0x0000000107077824 */ /* 0x000fe200078e0203 */
[----:B------:R-:W-:Y:S01]  /*2030*/  P2R R66, PR, RZ, 0x2 ;  /* 0x00000002ff427803 */ /* 0x000fe20000000000 */
[----:B------:R-:W-:-:S02]  /*2040*/  IMAD R3, R0, UR4, RZ ;  /* 0x0000000400037c24 */ /* 0x000fc4000f8e02ff */
[----:B------:R-:W-:Y:S02]  /*2050*/  IMAD R9, R0, UR6, RZ ;  /* 0x0000000600097c24 */ /* 0x000fe4000f8e02ff */
[C---:B---3--:R-:W-:Y:S01]  /*2060*/  IMAD R5, R26.reuse, UR5, R3 ;  /* 0x000000051a057c24 */ /* 0x048fe2000f8e0203 */
[----:B------:R-:W-:Y:S01]  /*2070*/  SHF.R.S32.HI R3, RZ, 0x1f, R186 ;  /* 0x0000001fff037819 */ /* 0x000fe200000114ba */
[----:B------:R-:W-:Y:S01]  /*2080*/  IMAD.WIDE.U32 R6, R26, UR4, R6 ;  /* 0x000000041a067c25 */ /* 0x000fe2000f8e0006 */
[----:B------:R-:W-:-:S03]  /*2090*/  ULDC.64 UR4, c[0x0][0x310] ;  /* 0x0000c40000047ab9 */ /* 0x000fc60000000a00 */
[----:B------:R-:W-:Y:S02]  /*20a0*/  IMAD.IADD R7, R7, 0x1, R5 ;  /* 0x0000000107077824 */ /* 0x000fe400078e0205 */
[----:B------:R-:W-:Y:S01]  /*20b0*/  IMAD R15, R26, UR7, R9 ;  /* 0x000000071a0f7c24 */ /* 0x000fe2000f8e0209 */
[----:B------:R-:W2:Y:S01]  /*20c0*/  LDC.64 R4, c[0x0][0x408] ;  /* 0x00010200ff047b82 */ /* 0x000ea20000000a00 */
[----:B-1----:R-:W-:Y:S02]  /*20d0*/  IMAD R9, R3, R52, RZ ;  /* 0x0000003403097224 */ /* 0x002fe400078e02ff */
[----:B------:R-:W-:Y:S01]  /*20e0*/  IMAD.IADD R11, R11, 0x1, R15 ;  /* 0x000000010b0b7824 */ /* 0x000fe200078e020f */
[----:B------:R-:W-:Y:S01]  /*20f0*/  SEL R15, R43, RZ, P1 ;  /* 0x000000ff2b0f7207 */ /* 0x000fe20000800000 */
[----:B------:R-:W-:Y:S01]  /*2100*/  IMAD R25, R186, R53, R9 ;  /* 0x00000035ba197224 */ /* 0x000fe200078e0209 */
[----:B0-----:R-:W-:Y:S01]  /*2110*/  LEA.HI R57, R57, 0x8, RZ, 0x19 ;  /* 0x0000000839397811 */ /* 0x001fe200078fc8ff */
[----:B------:R-:W-:-:S02]  /*2120*/  IMAD.SHL.U32 R58, R43, 0x2, RZ ;  /* 0x000000022b3a7824 */ /* 0x000fc400078e00ff */
[----:B------:R-:W-:-:S05]  /*2130*/  IMAD.IADD R15, R16, 0x1, R15 ;  /* 0x00000001100f7824 */ /* 0x000fca00078e020f */
[----:B------:R-:W-:-:S04]  /*2140*/  SHF.R.S32.HI R48, RZ, 0x1f, R15 ;  /* 0x0000001fff307819 */ /* 0x000fc8000001140f */
[----:B------:R-:W-:-:S04]  /*2150*/  LEA.HI R48, R48, R15, RZ, 0x3 ;  /* 0x0000000f30307211 */ /* 0x000fc800078f18ff */
[----:B------:R-:W-:Y:S02]  /*2160*/  LOP3.LUT R63, R48, 0xfffffff8, RZ, 0xc0, !PT ;  /* 0xfffffff8303f7812 */ /* 0x000fe400078ec0ff */
[C---:B--2---:R-:W-:Y:S01]  /*2170*/  SHF.L.U64.HI R54, R4.reuse, 0x6, R5 ;  /* 0x0000000604367819 */ /* 0x044fe20000010205 */
[----:B------:R-:W-:Y:S01]  /*2180*/  IMAD.SHL.U32 R55, R4, 0x40, RZ ;  /* 0x0000004004377824 */ /* 0x000fe200078e00ff */
[----:B------:R-:W-:Y:S02]  /*2190*/  SHF.R.S32.HI R69, RZ, 0x1f, R63 ;  /* 0x0000001fff457819 */ /* 0x000fe4000001143f */
[----:B----4-:R-:W-:Y:S02]  /*21a0*/  SHF.R.S32.HI R0, RZ, 0x1f, R27 ;  /* 0x0000001fff007819 */ /* 0x010fe4000001141b */
[----:B------:R-:W-:Y:S02]  /*21b0*/  SEL R27, R27, RZ, !P0 ;  /* 0x000000ff1b1b7207 */ /* 0x000fe40004000000 */
[----:B------:R-:W-:-:S03]  /*21c0*/  SEL R0, R0, RZ, !P0 ;  /* 0x000000ff00007207 */ /* 0x000fc60004000000 */
[----:B------:R-:W-:-:S04]  /*21d0*/  IMAD.WIDE.U32 R28, R27, UR4, R6 ;  /* 0x000000041b1c7c25 */ /* 0x000fc8000f8e0006 */
[----:B------:R-:W-:Y:S02]  /*21e0*/  IMAD R8, R0, UR4, RZ ;  /* 0x0000000400087c24 */ /* 0x000fe4000f8e02ff */
[----:B------:R-:W-:-:S04]  /*21f0*/  IMAD.WIDE.U32 R6, R186, R52, R188 ;  /* 0x00000034ba067225 */ /* 0x000fc800078e00bc */
[----:B------:R-:W-:Y:S01]  /*2200*/  IMAD R13, R27, UR5, R8 ;  /* 0x000000051b0d7c24 */ /* 0x000fe2000f8e0208 */
[----:B------:R-:W-:Y:S01]  /*2210*/  ULDC.64 UR4, c[0x0][0x338] ;  /* 0x0000ce0000047ab9 */ /* 0x000fe20000000a00 */
[----:B------:R-:W-:Y:S02]  /*2220*/  IMAD.IADD R7, R7, 0x1, R25 ;  /* 0x0000000107077824 */ /* 0x000fe400078e0219 */
[----:B------:R-:W-:-:S04]  /*2230*/  IMAD.WIDE.U32 R20, R27, UR4, R10 ;  /* 0x000000041b147c25 */ /* 0x000fc8000f8e000a */
[----:B------:R-:W-:-:S04]  /*2240*/  IMAD.WIDE.U32 R10, R186, R52, R16 ;  /* 0x00000034ba0a7225 */ /* 0x000fc800078e0010 */
[----:B------:R-:W-:Y:S01]  /*2250*/  IMAD.IADD R11, R25, 0x1, R11 ;  /* 0x00000001190b7824 */ /* 0x000fe200078e020b */
[----:B-----5:R-:W-:Y:S01]  /*2260*/  SHF.R.S32.HI R25, RZ, 0x1f, R37 ;  /* 0x0000001fff197819 */ /* 0x020fe20000011425 */
[----:B------:R-:W-:Y:S02]  /*2270*/  IMAD R8, R3, R50, RZ ;  /* 0x0000003203087224 */ /* 0x000fe400078e02ff */
[----:B------:R-:W-:Y:S01]  /*2280*/  IMAD R12, R0, UR4, RZ ;  /* 0x00000004000c7c24 */ /* 0x000fe2000f8e02ff */
[----:B------:R-:W-:Y:S01]  /*2290*/  ULDC UR4, c[0x0][0x2f4] ;  /* 0x0000bd0000047ab9 */ /* 0x000fe20000000800 */
[----:B------:R-:W-:Y:S01]  /*22a0*/  IMAD R47, R186, R51, R8 ;  /* 0x00000033ba2f7224 */ /* 0x000fe200078e0208 */
[----:B------:R-:W-:Y:S01]  /*22b0*/  SHF.L.U64.HI R51, R52, 0x6, R53 ;  /* 0x0000000634337819 */ /* 0x000fe20000010235 */
[----:B------:R-:W-:Y:S01]  /*22c0*/  IMAD R26, R25, R52, RZ ;  /* 0x00000034191a7224 */ /* 0x000fe200078e02ff */
[----:B------:R-:W-:Y:S01]  /*22d0*/  ISETP.GE.AND P4, PT, R16, UR4, PT ;  /* 0x0000000410007c0c */ /* 0x000fe2000bf86270 */
[----:B------:R-:W-:Y:S01]  /*22e0*/  IMAD.WIDE.U32 R8, R186, R50, R16 ;  /* 0x00000032ba087225 */ /* 0x000fe200078e0010 */
[----:B------:R-:W-:-:S03]  /*22f0*/  ISETP.GE.AND P3, PT, R68, UR4, PT ;  /* 0x0000000444007c0c */ /* 0x000fc6000bf66270 */
[----:B------:R-:W-:Y:S01]  /*2300*/  IMAD R71, R27, UR5, R12 ;  /* 0x000000051b477c24 */ /* 0x000fe2000f8e020c */
[----:B------:R-:W-:Y:S01]  /*2310*/  IADD3 R46, P0, R28, R8, RZ ;  /* 0x000000081c2e7210 */ /* 0x000fe20007f1e0ff */
[----:B------:R-:W-:Y:S01]  /*2320*/  IMAD R61, R37, R53, R26 ;  /* 0x00000035253d7224 */ /* 0x000fe200078e021a */
[----:B------:R-:W-:Y:S01]  /*2330*/  LOP3.LUT R53, R14, 0x1c0, RZ, 0xc0, !PT ;  /* 0x000001c00e357812 */ /* 0x000fe200078ec0ff */
[----:B------:R-:W-:Y:S02]  /*2340*/  IMAD.IADD R0, R29, 0x1, R13 ;  /* 0x000000011d007824 */ /* 0x000fe400078e020d */
[-C--:B------:R-:W-:Y:S01]  /*2350*/  IMAD R12, R3, R4.reuse, RZ ;  /* 0x00000004030c7224 */ /* 0x080fe200078e02ff */
[----:B------:R-:W-:Y:S01]  /*2360*/  SHF.R.U32.HI R56, RZ, 0x3, R53 ;  /* 0x00000003ff387819 */ /* 0x000fe20000011635 */
[-C--:B------:R-:W-:Y:S01]  /*2370*/  IMAD R26, R25, R4.reuse, RZ ;  /* 0x00000004191a7224 */ /* 0x080fe200078e02ff */
[----:B------:R-:W-:Y:S01]  /*2380*/  IADD3.X R47, R0, R9, R47, P0, !PT ;  /* 0x00000009002f7210 */ /* 0x000fe200007fe42f */
[C---:B------:R-:W-:Y:S01]  /*2390*/  IMAD R27, R186.reuse, R5, R12 ;  /* 0x00000005ba1b7224 */ /* 0x040fe200078e020c */
[C---:B------:R-:W-:Y:S01]  /*23a0*/  IADD3 R40, P0, R186.reuse, R41, RZ ;  /* 0x00000029ba287210 */ /* 0x040fe20007f1e0ff */
[----:B------:R-:W-:Y:S01]  /*23b0*/  IMAD R67, R37, R5, R26 ;  /* 0x0000000525437224 */ /* 0x000fe200078e021a */
[----:B------:R-:W-:Y:S01]  /*23c0*/  LOP3.LUT R5, R53, 0x18, R16, 0xf8, !PT ;  /* 0x0000001835057812 */ /* 0x000fe200078ef810 */
[----:B------:R-:W-:-:S03]  /*23d0*/  IMAD.WIDE.U32 R8, R186, R4, R188 ;  /* 0x00000004ba087225 */ /* 0x000fc600078e00bc */
[----:B------:R-:W-:Y:S01]  /*23e0*/  LOP3.LUT R60, R5, R56, RZ, 0x3c, !PT ;  /* 0x00000038053c7212 */ /* 0x000fe200078e3cff */
[----:B------:R-:W-:Y:S01]  /*23f0*/  IMAD.WIDE.U32 R12, R186, R4, R16 ;  /* 0x00000004ba0c7225 */ /* 0x000fe200078e0010 */
[----:B------:R-:W-:-:S03]  /*2400*/  LOP3.LUT R5, R53, 0x38, R48, 0xf8, !PT ;  /* 0x0000003835057812 */ /* 0x000fc600078ef830 */
[----:B------:R-:W-:Y:S01]  /*2410*/  IMAD.IADD R9, R9, 0x1, R27 ;  /* 0x0000000109097824 */ /* 0x000fe200078e021b */
[----:B------:R-:W-:Y:S01]  /*2420*/  LOP3.LUT R62, R5, R56, RZ, 0x3c, !PT ;  /* 0x00000038053e7212 */ /* 0x000fe200078e3cff */
[----:B------:R-:W-:Y:S02]  /*2430*/  IMAD.IADD R13, R27, 0x1, R13 ;  /* 0x000000011b0d7824 */ /* 0x000fe400078e020d */
        /* <DEDUP_REMOVED lines=9> */
[----:B------:R-:W-:-:S02]  /*24d0*/  IMAD R60, R203, 0x200, R60 ;  /* 0x00000200cb3c7824 */ /* 0x000fc400078e023c */
[----:B------:R-:W-:Y:S02]  /*24e0*/  IMAD.IADD R61, R61, 0x1, R33 ;  /* 0x000000013d3d7824 */ /* 0x000fe400078e0221 */
[----:B------:R-:W-:Y:S02]  /*24f0*/  IMAD.IADD R67, R67, 0x1, R39 ;  /* 0x0000000143437824 */ /* 0x000fe400078e0227 */
[----:B------:R-:W-:Y:S02]  /*2500*/  IMAD R62, R203, 0x200, R62 ;  /* 0x00000200cb3e7824 */ /* 0x000fe400078e023e */
[----:B------:R-:W-:-:S07]  /*2510*/  IMAD.IADD R71, R21, 0x1, R71 ;  /* 0x0000000115477824 */ /* 0x000fce00078e0247 */
.L_x_5934:
        /* <DEDUP_REMOVED lines=11> */
[----:B------:R-:W-:Y:S02]  /*25d0*/  IMAD.SHL.U32 R25, R185, 0x1000, RZ ;  /* 0x00001000b9197824 */ /* 0x000fe400078e00ff */
        /* <DEDUP_REMOVED lines=35> */
[C---:B------:R-:W-:Y:S02]  /*2810*/  LEA R6, P0, R7.reuse, UR4, 0x1 ;  /* 0x0000000407067c11 */ /* 0x040fe4000f8008ff */
        /* <DEDUP_REMOVED lines=9> */
.L_x_5909:
[----:B------:R-:W-:Y:S05]  /*28b0*/  BSYNC B1 ;  /* 0x0000000000017941 */ /* 0x000fea0003800000 */
.L_x_5908:
[----:B------:R-:W-:Y:S01]  /*28c0*/  UISETP.NE.AND UP0, UPT, UR37, 0x3, UPT ;  /* 0x000000032500788c */ /* 0x000fe2000bf05270 */
[----:B-----5:R-:W-:Y:S02]  /*28d0*/  IMAD.MOV.U32 R4, RZ, RZ, R8 ;  /* 0x000000ffff047224 */ /* 0x020fe400078e0008 */
[----:B------:R-:W-:Y:S02]  /*28e0*/  IMAD.MOV.U32 R5, RZ, RZ, R9 ;  /* 0x000000ffff057224 */ /* 0x000fe400078e0009 */
[----:B0-----:R-:W-:Y:S01]  /*28f0*/  IMAD.MOV.U32 R6, RZ, RZ, R26 ;  /* 0x000000ffff067224 */ /* 0x001fe200078e001a */
[----:B------:R-:W-:Y:S01]  /*2900*/  PLOP3.LUT P0, PT, PT, PT, UP0, 0x80, 0x0 ;  /* 0x000000000000781c */ /* 0x000fe20003f0f008 */
[----:B------:R-:W-:Y:S01]  /*2910*/  IMAD.MOV.U32 R7, RZ, RZ, R15 ;  /* 0x000000ffff077224 */ /* 0x000fe200078e000f */
[----:B------:R-:W-:Y:S01]  /*2920*/  PRMT R74, R4, 0x5410, R5 ;  /* 0x00005410044a7816 */ /* 0x000fe20000000005 */
[----:B------:R-:W-:Y:S02]  /*2930*/  IMAD.MOV.U32 R4, RZ, RZ, R27 ;  /* 0x000000ffff047224 */ /* 0x000fe400078e001b */
[----:B------:R-:W-:-:S03]  /*2940*/  IMAD.MOV.U32 R5, RZ, RZ, R11 ;  /* 0x000000ffff057224 */ /* 0x000fc600078e000b */
[----:B------:R-:W-:Y:S01]  /*2950*/  PRMT R73, R6, 0x5410, R4 ;  /* 0x0000541006497816 */ /* 0x000fe20000000004 */
[----:B------:R-:W-:Y:S01]  /*2960*/  IMAD.MOV.U32 R6, RZ, RZ, R14 ;  /* 0x000000ffff067224 */ /* 0x000fe200078e000e */
[----:B------:R-:W-:-:S04]  /*2970*/  MOV R4, R10 ;  /* 0x0000000a00047202 */ /* 0x000fc80000000f00 */
[----:B------:R-:W-:Y:S02]  /*2980*/  PRMT R76, R4, 0x5410, R5 ;  /* 0x00005410044c7816 */ /* 0x000fe40000000005 */
[----:B------:R-:W-:Y:S01]  /*2990*/  PRMT R78, R6, 0x5410, R7 ;  /* 0x00005410064e7816 */ /* 0x000fe20000000007 */
[----:B------:R-:W-:Y:S06]  /*29a0*/  @!P0 BRA `(.L_x_5910) ;  /* 0x0000000000048947 */ /* 0x000fec0003800000 */
[----:B------:R-:W-:Y:S01]  /*29b0*/  BPT.TRAP 0x1 ;  /* 0x000000040000795c */ /* 0x000fe20000300000 */
.L_x_5910:
[----:B------:R-:W-:Y:S01]  /*29c0*/  IMAD R64, R185, 0x8, R2 ;  /* 0x00000008b9407824 */ /* 0x000fe200078e0202 */
[----:B------:R-:W-:Y:S01]  /*29d0*/  SHF.L.U32 R43, R187, 0x1f, RZ ;  /* 0x0000001fbb2b7819 */ /* 0x000fe200000006ff */
[----:B------:R-:W-:Y:S03]  /*29e0*/  BSSY B1, `(.L_x_5911) ;  /* 0x0000003000017945 */ /* 0x000fe60003800000 */
[----:B------:R-:W0:Y:S02]  /*29f0*/  SYNCS.PHASECHK.TRANS64.TRYWAIT P5, [R64+URZ+0x28c90], R43 ;  /* 0x028c902b400075a7 */ /* 0x000e2400080a017f */
[----:B0-----:R-:W-:Y:S05]  /*2a00*/  @!P5 BRA `(.L_x_5912) ;  /* 0x000001d80088d947 */ /* 0x001fea0003800000 */
.L_x_6298:
[----:B------:R-:W-:Y:S05]  /*2a10*/  BSYNC B1 ;  /* 0x0000000000017941 */ /* 0x000fea0003800000 */
.L_x_5911:
        /* <DEDUP_REMOVED lines=48> */
.L_x_5917:
[----:B------:R-:W-:Y:S05]  /*2d20*/  BSYNC B2 ;  /* 0x0000000000027941 */ /* 0x000fea0003800000 */
.L_x_5916:
[----:B--2---:R1:W-:Y:S02]  /*2d30*/  STG.E.128 desc[UR42][R12.64], R4 ;  /* 0x000000040c007986 */ /* 0x0043e4000c101d2a */
.L_x_5915:
[----:B------:R-:W-:Y:S05]  /*2d40*/  BSYNC B1 ;  /* 0x0000000000017941 */ /* 0x000fea0003800000 */
.L_x_5914:
        /* <DEDUP_REMOVED lines=51> */
.L_x_5919:
[----:B------:R-:W-:Y:S05]  /*3080*/  BSYNC B1 ;  /* 0x0000000000017941 */ /* 0x000fea0003800000 */
.L_x_5918:
[----:B-1----:R2:W-:Y:S01]  /*3090*/  STG.E.128 desc[UR42][R12.64+0x40], R4 ;  /* 0x000040040c007986 */ /* 0x0025e2000c101d2a */
[----:B------:R-:W-:Y:S05]  /*30a0*/  BRA `(.L_x_5913) ;  /* 0x0000000c00287947 */ /* 0x000fea0003800000 */
.L_x_5907:
[----:B------:R-:W-:-:S05]  /*30b0*/  IMAD R4, R45, -0x40, R36 ;  /* 0xffffffc02d047824 */ /* 0x000fca00078e0224 */
[----:B------:R-:W-:-:S04]  /*30c0*/  VIMNMX R5, R4, 0x40, PT ;  /* 0x0000004004057848 */ /* 0x000fc80003fe0100 */
[----:B------:R-:W-:-:S04]  /*30d0*/  ISETP.GE.AND P1, PT, R186, R5, PT ;  /* 0x00000005ba00720c */ /* 0x000fc80003f26270 */
[----:B------:R-:W-:-:S13]  /*30e0*/  ISETP.GE.OR P0, PT, R16, R75, P1 ;  /* 0x0000004b1000720c */ /* 0x000fda0000f06670 */
[----:B------:R-:W0:Y:S01]  /*30f0*/  @!P0 LDC.64 R12, c[0x0][0x3e8] ;  /* 0x0000fa00ff0c8b82 */ /* 0x000e220000000a00 */
[----:B------:R-:W-:Y:S01]  /*3100*/  @!P0 IMAD R4, R54, R45, RZ ;  /* 0x0000002d36048224 */ /* 0x000fe200078e02ff */
[----:B------:R-:W-:Y:S01]  /*3110*/  @!P0 IADD3 R6, P5, R32, R6, RZ ;  /* 0x0000000620068210 */ /* 0x000fe20007fbe0ff */
[----:B------:R-:W-:Y:S02]  /*3120*/  @!P0 IMAD.MOV.U32 R5, RZ, RZ, R67 ;  /* 0x000000ffff058224 */ /* 0x000fe400078e0043 */
[-C--:B------:R-:W-:Y:S02]  /*3130*/  @!P0 IMAD R9, R42, R55.reuse, R4 ;  /* 0x000000372a098224 */ /* 0x080fe400078e0204 */
[----:B------:R-:W-:Y:S01]  /*3140*/  @!P0 IMAD.MOV.U32 R4, RZ, RZ, R38 ;  /* 0x000000ffff048224 */ /* 0x000fe200078e0026 */
[----:B------:R-:W1:Y:S01]  /*3150*/  @!P0 LDC.64 R26, c[0x0][0x400] ;  /* 0x00010000ff1a8b82 */ /* 0x000e620000000a00 */
[----:B------:R-:W-:Y:S02]  /*3160*/  @!P0 IMAD.X R7, R74, 0x1, R61, P5 ;  /* 0x000000014a078824 */ /* 0x000fe400028e063d */
        /* <DEDUP_REMOVED lines=11> */
[----:B------:R0:W3:Y:S01]  /*3220*/  @!P0 LDG.E.128 R8, desc[UR42][R26.64] ;  /* 0x0000002a1a088981 */ /* 0x0000e2000c1e1d00 */
[----:B------:R-:W-:Y:S01]  /*3230*/  UISETP.NE.AND UP0, UPT, UR37, 0x3, UPT ;  /* 0x000000032500788c */ /* 0x000fe2000bf05270 */
[----:B------:R-:W-:-:S04]  /*3240*/  ISETP.GE.AND P0, PT, R16, R75, PT ;  /* 0x0000004b1000720c */ /* 0x000fc80003f06270 */
[----:B0-----:R-:W-:Y:S02]  /*3250*/  P2R R27, PR, RZ, 0x1 ;  /* 0x00000001ff1b7803 */ /* 0x001fe40000000000 */
[----:B------:R-:W-:Y:S01]  /*3260*/  PLOP3.LUT P0, PT, PT, PT, UP0, 0x80, 0x0 ;  /* 0x000000000000781c */ /* 0x000fe20003f0f008 */
        /* <DEDUP_REMOVED lines=16> */
.L_x_5920:
[----:B------:R-:W-:Y:S01]  /*3370*/  IMAD R64, R185, 0x8, R2 ;  /* 0x00000008b9407824 */ /* 0x000fe200078e0202 */
[----:B------:R-:W-:Y:S01]  /*3380*/  SHF.L.U32 R43, R187, 0x1f, RZ ;  /* 0x0000001fbb2b7819 */ /* 0x000fe200000006ff */
[----:B------:R-:W0:Y:S01]  /*3390*/  LDC R79, c[0x0][0x2f4] ;  /* 0x0000bd00ff4f7b82 */ /* 0x000e220000000800 */
[----:B------:R-:W-:Y:S02]  /*33a0*/  BSSY B1, `(.L_x_5921) ;  /* 0x0000003000017945 */ /* 0x000fe40003800000 */
[----:B------:R-:W1:Y:S02]  /*33b0*/  SYNCS.PHASECHK.TRANS64.TRYWAIT P5, [R64+URZ+0x28c90], R43 ;  /* 0x028c902b400075a7 */ /* 0x000e6400080a017f */
[----:B-1----:R-:W-:Y:S05]  /*33c0*/  @!P5 BRA `(.L_x_5922) ;  /* 0x000001d0002cd947 */ /* 0x002fea0003800000 */
.L_x_6299:
[----:B------:R-:W-:Y:S05]  /*33d0*/  BSYNC B1 ;  /* 0x0000000000017941 */ /* 0x000fea0003800000 */
.L_x_5921:
        /* <DEDUP_REMOVED lines=12> */
[C---:B------:R-:W-:Y:S02]  /*34a0*/  LEA R76, P5, R12.reuse, R72, 0x1 ;  /* 0x000000480c4c7211 */ /* 0x040fe400078a08ff */
        /* <DEDUP_REMOVED lines=11> */
[----:B------:R-:W-:Y:S01]  /*3560*/  LOP3.LUT R12, R13, R56, RZ, 0x3c, !PT ;  /* 0x000000380d0c7212 */ /* 0x000fe200078e3cff */
[----:B------:R-:W-:-:S03]  /*3570*/  IMAD.IADD R13, R62, 0x1, R25 ;  /* 0x000000013e0d7824 */ /* 0x000fc600078e0219 */
[----:B------:R-:W-:Y:S01]  /*3580*/  LEA R12, R203, R12, 0x9 ;  /* 0x0000000ccb0c7211 */ /* 0x000fe200078e48ff */
[----:B------:R-:W-:-:S04]  /*3590*/  IMAD R13, R13, 0x2, R2 ;  /* 0x000000020d0d7824 */ /* 0x000fc800078e0202 */
[----:B------:R-:W-:Y:S02]  /*35a0*/  IMAD.IADD R25, R25, 0x1, R12 ;  /* 0x0000000119197824 */ /* 0x000fe400078e020c */
[----:B------:R-:W0:Y:S02]  /*35b0*/  LDS.128 R12, [R13+0x22400] ;  /* 0x022400000d0c7984 */ /* 0x000e240000000c00 */
[----:B------:R-:W-:-:S06]  /*35c0*/  IMAD R25, R25, 0x2, R2 ;  /* 0x0000000219197824 */ /* 0x000fcc00078e0202 */
        /* <DEDUP_REMOVED lines=84> */
.L_x_5924:
[----:B------:R-:W-:Y:S05]  /*3b10*/  BSYNC B1 ;  /* 0x0000000000017941 */ /* 0x000fea0003800000 */
.L_x_5923:
        /* <DEDUP_REMOVED lines=10> */
.L_x_5906:
[----:B------:R-:W-:-:S06]  /*3bc0*/  UISETP.NE.AND UP0, UPT, UR37, 0x3, UPT ;  /* 0x000000032500788c */ /* 0x000fcc000bf05270 */
[----:B------:R-:W-:-:S13]  /*3bd0*/  PLOP3.LUT P0, PT, PT, PT, UP0, 0x80, 0x0 ;  /* 0x000000000000781c */ /* 0x000fda0003f0f008 */
[----:B------:R-:W-:Y:S05]  /*3be0*/  @!P0 BRA `(.L_x_5925) ;  /* 0x0000000000048947 */ /* 0x000fea0003800000 */
[----:B------:R-:W-:Y:S01]  /*3bf0*/  BPT.TRAP 0x1 ;  /* 0x000000040000795c */ /* 0x000fe20000300000 */
.L_x_5925:
        /* <DEDUP_REMOVED lines=8> */
.L_x_6300:
[----:B------:R-:W-:Y:S05]  /*3c80*/  BSYNC B1 ;  /* 0x0000000000017941 */ /* 0x000fea0003800000 */
.L_x_5926:
        /* <DEDUP_REMOVED lines=12> */
.L_x_5913:
[----:B------:R-:W-:Y:S05]  /*3d50*/  BSYNC B0 ;  /* 0x0000000000007941 */ /* 0x000fea0003800000 */
.L_x_5905:
[----:B-12---:R-:W1:Y:S01]  /*3d60*/  S2R R4, SR_TID.X ;  /* 0x0000000000047919 */ /* 0x006e620000002100 */
        /* <DEDUP_REMOVED lines=8> */
[----:B-1----:R-:W-:Y:S01]  /*3df0*/  LOP3.LUT R4, R4, 0x7f, RZ, 0xc0, !PT ;  /* 0x0000007f04047812 */ /* 0x002fe200078ec0ff */
[----:B--2---:R1:W-:Y:S03]  /*3e00*/  BAR.SYNC.DEFER_BLOCKING R57, 0x80 ;  /* 0x000200390000751d */ /* 0x0043e60000010000 */
[----:B------:R-:W-:-:S13]  /*3e10*/  ISETP.NE.AND P5, PT, R4, RZ, PT ;  /* 0x000000ff0400720c */ /* 0x000fda0003fa5270 */
[----:B------:R-:W-:-:S05]  /*3e20*/  @!P5 VIADD R4, R64, 0x28ca0 ;  /* 0x00028ca04004d836 */ /* 0x000fca0000000000 */
[----:B------:R-:W-:-:S04]  /*3e30*/  @!P5 PRMT R4, RZ, 0x654, R4 ;  /* 0x00000654ff04d816 */ /* 0x000fc80000000004 */
[----:B------:R1:W-:Y:S01]  /*3e40*/  @!P5 SYNCS.ARRIVE.TRANS64.RED.A1T0 RZ, [R4+URZ], RZ ;  /* 0x000000ff04ffd9a7 */ /* 0x0003e2000810043f */
[----:B------:R-:W-:Y:S05]  /*3e50*/  @!P0 BRA `(.L_x_5929) ;  /* 0x0000000000048947 */ /* 0x000fea0003800000 */
[----:B------:R-:W-:Y:S01]  /*3e60*/  BPT.TRAP 0x1 ;  /* 0x000000040000795c */ /* 0x000fe20000300000 */
.L_x_5929:
[----:B------:R-:W-:Y:S05]  /*3e70*/  BSYNC B0 ;  /* 0x0000000000007941 */ /* 0x000fea0003800000 */
.L_x_5928:
[----:B------:R-:W2:Y:S01]  /*3e80*/  SYNCS.PHASECHK.TRANS64.TRYWAIT P0, [R64+URZ+0x28cb0], R43 ;  /* 0x028cb02b400075a7 */ /* 0x000ea2000800017f */
[----:B------:R-:W-:Y:S04]  /*3e90*/  BSSY B0, `(.L_x_5930) ;  /* 0x0000002000007945 */ /* 0x000fe80003800000 */
[----:B--2---:R-:W-:Y:S05]  /*3ea0*/  @!P0 BRA `(.L_x_5931) ;  /* 0x000001c4009c8947 */ /* 0x004fea0003800000 */
.L_x_6301:
[----:B------:R-:W-:Y:S05]  /*3eb0*/  BSYNC B0 ;  /* 0x0000000000007941 */ /* 0x000fea0003800000 */
.L_x_5930:
[----:B------:R-:W-:Y:S04]  /*3ec0*/  BSSY B0, `(.L_x_5932) ;  /* 0x0000051000007945 */ /* 0x000fe80003800000 */
[----:B------:R-:W-:Y:S05]  /*3ed0*/  @P1 BRA `(.L_x_5933) ;  /* 0x00000004003c1947 */ /* 0x000fea0003800000 */
[----:B-1----:R-:W-:Y:S01]  /*3ee0*/  IMAD.WIDE R4, R45, 0x40, R40 ;  /* 0x000000402d047825 */ /* 0x002fe200078e0228 */
[----:B------:R-:W-:Y:S01]  /*3ef0*/  ULDC.64 UR4, c[0x0][0x328] ;  /* 0x0000ca0000047ab9 */ /* 0x000fe20000000a00 */
[----:B------:R-:W-:Y:S02]  /*3f00*/  LOP3.LUT P0, RZ, R193, 0x4, RZ, 0xc0, !PT ;  /* 0x00000004c1ff7812 */ /* 0x000fe4000780c0ff */
[----:B------:R-:W-:Y:S02]  /*3f10*/  IMAD R5, R5, UR4, RZ ;  /* 0x0000000405057c24 */ /* 0x000fe4000f8e02ff */
[----:B------:R-:W-:Y:S02]  /*3f20*/  IMAD.MOV.U32 R70, RZ, RZ, R20 ;  /* 0x000000ffff467224 */ /* 0x000fe400078e0014 */
[C---:B------:R-:W-:Y:S02]  /*3f30*/  IMAD R5, R4.reuse, UR5, R5 ;  /* 0x0000000504057c24 */ /* 0x040fe4000f8e0205 */
[----:B------:R-:W-:Y:S01]  /*3f40*/  IMAD.WIDE.U32 R6, R4, UR4, R70 ;  /* 0x0000000404067c25 */ /* 0x000fe2000f8e0046 */
[----:B------:R-:W-:-:S03]  /*3f50*/  ULDC.64 UR4, c[0x0][0x318] ;  /* 0x0000c60000047ab9 */ /* 0x000fc60000000a00 */
[----:B------:R-:W-:Y:S01]  /*3f60*/  IMAD R9, R185, 0x8000, R60 ;  /* 0x00008000b9097824 */ /* 0x000fe200078e023c */
[----:B------:R-:W-:Y:S01]  /*3f70*/  LEA R42, P1, R6, UR4, 0x1 ;  /* 0x00000004062a7c11 */ /* 0x000fe2000f8208ff */
[----:B------:R-:W-:Y:S01]  /*3f80*/  IMAD.IADD R5, R7, 0x1, R5 ;  /* 0x0000000107057824 */ /* 0x000fe200078e0205 */
[----:B------:R-:W-:Y:S01]  /*3f90*/  ULDC UR4, c[0x0][0x320] ;  /* 0x0000c80000047ab9 */ /* 0x000fe20000000800 */
[----:B------:R-:W-:Y:S02]  /*3fa0*/  VIADD R4, R16, 0x40 ;  /* 0x0000004010047836 */ /* 0x000fe40000000000 */
[C---:B----4-:R-:W-:Y:S01]  /*3fb0*/  VIADD R73, R9.reuse, 0x20 ;  /* 0x0000002009497836 */ /* 0x050fe20000000000 */
[----:B0-2---:R-:W-:Y:S01]  /*3fc0*/  LEA.HI.X R43, R6, UR5, R5, 0x1, P1 ;  /* 0x00000005062b7c11 */ /* 0x005fe200088f0c05 */
[C---:B------:R-:W-:Y:S01]  /*3fd0*/  @P0 VIADD R73, R9.reuse, 0xffffffe0 ;  /* 0xffffffe009490836 */ /* 0x040fe20000000000 */
[----:B------:R-:W-:Y:S01]  /*3fe0*/  ISETP.GE.AND P1, PT, R16, UR4, PT ;  /* 0x0000000410007c0c */ /* 0x000fe2000bf26270 */
[----:B------:R-:W-:Y:S01]  /*3ff0*/  IMAD R74, R9, 0x2, R2 ;  /* 0x00000002094a7824 */ /* 0x000fe200078e0202 */
[----:B------:R-:W-:Y:S01]  /*4000*/  ISETP.GE.AND P0, PT, R4, UR4, PT ;  /* 0x0000000404007c0c */ /* 0x000fe2000bf06270 */
[C---:B---3--:R-:W-:Y:S01]  /*4010*/  VIADD R12, R16.reuse, 0x80 ;  /* 0x00000080100c7836 */ /* 0x048fe20000000000 */
[----:B------:R-:W-:Y:S01]  /*4020*/  LEA R73, R73, R2, 0x1 ;  /* 0x0000000249497211 */ /* 0x000fe200078e08ff */
[----:B------:R-:W-:-:S02]  /*4030*/  VIADD R13, R16, 0xc0 ;  /* 0x000000c0100d7836 */ /* 0x000fc40000000000 */
[C---:B------:R-:W-:Y:S02]  /*4040*/  VIADD R70, R16.reuse, 0x100 ;  /* 0x0000010010467836 */ /* 0x040fe40000000000 */
[----:B------:R-:W-:-:S04]  /*4050*/  VIADD R72, R16, 0x140 ;  /* 0x0000014010487836 */ /* 0x000fc80000000000 */
[----:B------:R-:W0:Y:S04]  /*4060*/  @!P1 LDS.128 R4, [R74+0x400] ;  /* 0x000400004a049984 */ /* 0x000e280000000c00 */
[----:B------:R-:W1:Y:S04]  /*4070*/  @!P0 LDS.128 R8, [R74+0x2400] ;  /* 0x002400004a088984 */ /* 0x000e680000000c00 */
[----:B0-----:R-:W-:Y:S01]  /*4080*/  @!P1 STG.E.128 desc[UR42][R42.64], R4 ;  /* 0x000000042a009986 */ /* 0x001fe2000c101d2a */
[----:B------:R-:W-:-:S03]  /*4090*/  ISETP.GE.AND P1, PT, R12, UR4, PT ;  /* 0x000000040c007c0c */ /* 0x000fc6000bf26270 */
[----:B-1----:R-:W-:Y:S01]  /*40a0*/  @!P0 STG.E.128 desc[UR42][R42.64+0x80], R8 ;  /* 0x000080082a008986 */ /* 0x002fe2000c101d2a */
[----:B------:R-:W-:-:S09]  /*40b0*/  ISETP.GE.AND P0, PT, R13, UR4, PT ;  /* 0x000000040d007c0c */ /* 0x000fd2000bf06270 */
[----:B------:R-:W0:Y:S04]  /*40c0*/  @!P1 LDS.128 R12, [R74+0x4400] ;  /* 0x004400004a0c9984 */ /* 0x000e280000000c00 */
[----:B------:R-:W1:Y:S04]  /*40d0*/  @!P0 LDS.128 R24, [R74+0x6400] ;  /* 0x006400004a188984 */ /* 0x000e680000000c00 */
[----:B0-----:R-:W-:Y:S01]  /*40e0*/  @!P1 STG.E.128 desc[UR42][R42.64+0x100], R12 ;  /* 0x0001000c2a009986 */ /* 0x001fe2000c101d2a */
[----:B------:R-:W-:Y:S01]  /*40f0*/  ISETP.GE.AND P1, PT, R70, UR4, PT ;  /* 0x0000000446007c0c */ /* 0x000fe2000bf26270 */
[----:B------:R-:W-:-:S02]  /*4100*/  VIADD R70, R16, 0x180 ;  /* 0x0000018010467836 */ /* 0x000fc40000000000 */
[----:B-1----:R-:W-:Y:S01]  /*4110*/  @!P0 STG.E.128 desc[UR42][R42.64+0x180], R24 ;  /* 0x000180182a008986 */ /* 0x002fe2000c101d2a */
[----:B------:R-:W-:Y:S01]  /*4120*/  ISETP.GE.AND P0, PT, R72, UR4, PT ;  /* 0x0000000448007c0c */ /* 0x000fe2000bf06270 */
[----:B------:R-:W-:-:S08]  /*4130*/  VIADD R72, R16, 0x1c0 ;  /* 0x000001c010487836 */ /* 0x000fd00000000000 */
        /* <DEDUP_REMOVED lines=11> */
[----:B------:R-:W-:-:S03]  /*41f0*/  ISETP.GE.AND P1, PT, R68, UR4, PT ;  /* 0x0000000444007c0c */ /* 0x000fc6000bf26270 */
        /* <DEDUP_REMOVED lines=29> */
.L_x_5933:
[----:B------:R-:W-:Y:S05]  /*43d0*/  BSYNC B0 ;  /* 0x0000000000007941 */ /* 0x000fea0003800000 */
.L_x_5932:
        /* <DEDUP_REMOVED lines=8> */
[----:B0-2---:R-:W-:-:S03]  /*4460*/  @!P5 VIADD R64, R64, 0x28cc0 ;  /* 0x00028cc04040d836 */ /* 0x005fc60000000000 */
        /* <DEDUP_REMOVED lines=8> */
.L_x_5900:
[----:B------:R-:W-:Y:S04]  /*44f0*/  BSSY B0, `(.L_x_5935) ;  /* 0x0000004000007945 */ /* 0x000fe80003800000 */
[----:B------:R-:W-:Y:S05]  /*4500*/  @P0 BRA `(.L_x_5936) ;  /* 0x0000000000080947 */ /* 0x000fea0003800000 */
[----:B------:R-:W1:Y:S02]  /*4510*/  FENCE.VIEW.ASYNC.G ;  /* 0x00000000000073c6 */ /* 0x000e640000000100 */
[----:B-1----:R-:W-:Y:S06]  /*4520*/  BAR.ARV 0xc, 0x180 ;  /* 0x0306000000007b1d */ /* 0x002fec0000002000 */
.L_x_5936:
[----:B------:R-:W-:Y:S05]  /*4530*/  BSYNC B0 ;  /* 0x0000000000007941 */ /* 0x000fea0003800000 */
.L_x_5935:
[----:B------:R-:W-:Y:S01]  /*4540*/  UISETP.NE.AND UP0, UPT, UR38, 0x1, UPT ;  /* 0x000000012600788c */ /* 0x000fe2000bf05270 */
[----:B------:R-:W-:Y:S05]  /*4550*/  BSSY B7, `(.L_x_5937) ;  /* 0x0000fd1000077945 */ /* 0x000fea0003800000 */
[----:B------:R-:W-:-:S13]  /*4560*/  PLOP3.LUT P0, PT, PT, PT, UP0, 0x80, 0x0 ;  /* 0x000000000000781c */ /* 0x000fda0003f0f008 */
[----:B------:R-:W-:Y:S05]  /*4570*/  @!P0 BRA `(.L_x_5938) ;  /* 0x0000002000b08947 */ /* 0x000fea0003800000 */
[----:B------:R-:W1:Y:S01]  /*4580*/  LDC R0, c[0x0][0x448] ;  /* 0x00011200ff007b82 */ /* 0x000e620000000800 */
[----:B------:R-:W-:-:S07]  /*4590*/  IADD3 R5, R23, 0x1, -R22 ;  /* 0x0000000117057810 */ /* 0x000fce0007ffe816 */
[----:B------:R-:W2:Y:S01]  /*45a0*/  LDC.64 R6, c[0x0][0x9e0] ;  /* 0x00027800ff067b82 */ /* 0x000ea20000000a00 */
[----:B-1----:R-:W-:Y:S01]  /*45b0*/  ISETP.NE.AND P1, PT, R0, 0x1, PT ;  /* 0x000000010000780c */ /* 0x002fe20003f25270 */
[----:B------:R-:W-:Y:S01]  /*45c0*/  VIADD R0, R192, 0x3f ;  /* 0x0000003fc0007836 */ /* 0x000fe20000000000 */
[----:B--2---:R-:W-:-:S11]  /*45d0*/  ISETP.GE.AND P2, PT, R7, 0x1, PT ;  /* 0x000000010700780c */ /* 0x004fd60003f46270 */
[----:B------:R-:W1:Y:S08]  /*45e0*/  @P1 LDC R3, c[0x0][0x44c] ;  /* 0x00011300ff031b82 */ /* 0x000e700000000800 */
[----:B------:R-:W2:Y:S01]  /*45f0*/  @P1 LDC R4, c[0x0][0x450] ;  /* 0x00011400ff041b82 */ /* 0x000ea20000000800 */
[----:B-1----:R-:W-:-:S05]  /*4600*/  @P1 IMAD.HI.U32 R3, R0, R3, RZ ;  /* 0x0000000300031227 */ /* 0x002fca00078e00ff */
[----:B--2---:R-:W-:-:S05]  /*4610*/  @P1 SHF.R.U32.HI R0, RZ, R4, R3 ;  /* 0x00000004ff001219 */ /* 0x004fca0000011603 */
[----:B------:R-:W-:-:S04]  /*4620*/  IMAD.IADD R5, R5, 0x1, R0 ;  /* 0x0000000105057824 */ /* 0x000fc800078e0200 */
[----:B------:R-:W-:Y:S01]  /*4630*/  IMAD.IADD R0, R5, 0x1, R6 ;  /* 0x0000000105007824 */ /* 0x000fe200078e0206 */
        /* <DEDUP_REMOVED lines=12> */
.L_x_5941:
[----:B------:R-:W-:-:S13]  /*4700*/  ISETP.NE.AND P0, PT, R7, 0x1, PT ;  /* 0x000000010700780c */ /* 0x000fda0003f05270 */
[----:B------:R-:W1:Y:S02]  /*4710*/  @P0 LDC.64 R4, c[0x0][0x9e8] ;  /* 0x00027a00ff040b82 */ /* 0x000e640000000a00 */
[----:B-1----:R-:W-:-:S05]  /*4720*/  @P0 IMAD.HI.U32 R4, R3, R4, RZ ;  /* 0x0000000403040227 */ /* 0x002fca00078e00ff */
[----:B------:R-:W-:-:S07]  /*4730*/  @P0 SHF.R.U32.HI R3, RZ, R5, R4 ;  /* 0x00000005ff030219 */ /* 0x000fce0000011604 */
.L_x_5942:
[----:B------:R-:W-:Y:S05]  /*4740*/  BSYNC B0 ;  /* 0x0000000000007941 */ /* 0x000fea0003800000 */
.L_x_5940:
[----:B------:R-:W-:-:S05]  /*4750*/  IMAD R3, R3, R7, R7 ;  /* 0x0000000703037224 */ /* 0x000fca00078e0207 */
[----:B------:R-:W-:-:S07]  /*4760*/  VIMNMX R0, R0, R3, PT ;  /* 0x0000000300007248 */ /* 0x000fce0003fe0100 */
.L_x_5939:
[----:B------:R-:W1:Y:S01]  /*4770*/  @P1 LDC R5, c[0x0][0x44c] ;  /* 0x00011300ff051b82 */ /* 0x000e620000000800 */
[----:B------:R-:W-:Y:S01]  /*4780*/  VIADD R0, R0, 0x3f ;  /* 0x0000003f00007836 */ /* 0x000fe20000000000 */
[----:B------:R-:W-:Y:S01]  /*4790*/  ULDC UR4, c[0x0][0x9dc] ;  /* 0x0002770000047ab9 */ /* 0x000fe20000000800 */
[----:B------:R-:W-:-:S03]  /*47a0*/  IMAD.MOV.U32 R4, RZ, RZ, R192 ;  /* 0x000000ffff047224 */ /* 0x000fc600078e00c0 */
[----:B------:R-:W-:Y:S02]  /*47b0*/  SHF.R.S32.HI R3, RZ, 0x1f, R0 ;  /* 0x0000001fff037819 */ /* 0x000fe40000011400 */
[----:B------:R-:W2:Y:S02]  /*47c0*/  @P1 LDC R6, c[0x0][0x450] ;  /* 0x00011400ff061b82 */ /* 0x000ea40000000800 */
[----:B------:R-:W-:-:S04]  /*47d0*/  LEA.HI R3, R3, R0, RZ, 0x6 ;  /* 0x0000000003037211 */ /* 0x000fc800078f30ff */
[----:B------:R-:W-:-:S04]  /*47e0*/  SHF.R.S32.HI R3, RZ, 0x6, R3 ;  /* 0x00000006ff037819 */ /* 0x000fc80000011403 */
[----:B---3--:R-:W-:Y:S01]  /*47f0*/  VIMNMX R14, R168, R3, PT ;  /* 0x00000003a80e7248 */ /* 0x008fe20003fe0100 */
[----:B-1----:R-:W-:-:S05]  /*4800*/  @P1 IMAD.HI.U32 R5, R192, R5, RZ ;  /* 0x00000005c0051227 */ /* 0x002fca00078e00ff */
[----:B--2---:R-:W-:-:S04]  /*4810*/  @P1 SHF.R.U32.HI R4, RZ, R6, R5 ;  /* 0x00000006ff041219 */ /* 0x004fc80000011605 */
        /* <DEDUP_REMOVED lines=13> */
.L_x_5945:
[----:B------:R-:W-:-:S13]  /*48f0*/  ISETP.NE.AND P0, PT, R7, 0x1, PT ;  /* 0x000000010700780c */ /* 0x000fda0003f05270 */
[----:B------:R-:W1:Y:S02]  /*4900*/  @P0 LDC.64 R4, c[0x0][0x9e8] ;  /* 0x00027a00ff040b82 */ /* 0x000e640000000a00 */
[----:B-1----:R-:W-:-:S05]  /*4910*/  @P0 IMAD.HI.U32 R4, R22, R4, RZ ;  /* 0x0000000416040227 */ /* 0x002fca00078e00ff */
[----:B------:R-:W-:-:S07]  /*4920*/  @P0 SHF.R.U32.HI R22, RZ, R5, R4 ;  /* 0x00000005ff160219 */ /* 0x000fce0000011604 */
.L_x_5946:
[----:B------:R-:W-:Y:S05]  /*4930*/  BSYNC B0 ;  /* 0x0000000000007941 */ /* 0x000fea0003800000 */
.L_x_5944:
[----:B------:R-:W-:-:S05]  /*4940*/  IMAD R3, R22, R7, RZ ;  /* 0x0000000716037224 */ /* 0x000fca00078e02ff */
[----:B------:R-:W-:-:S07]  /*4950*/  VIMNMX R0, R0, R3, !PT ;  /* 0x0000000300007248 */ /* 0x000fce0007fe0100 */
.L_x_5943:
[----:B------:R-:W-:Y:S01]  /*4960*/  SHF.R.S32.HI R5, RZ, 0x1f, R0 ;  /* 0x0000001fff057819 */ /* 0x000fe20000011400 */
[----:B------:R-:W-:Y:S01]  /*4970*/  IMAD.MOV.U32 R3, RZ, RZ, RZ ;  /* 0x000000ffff037224 */ /* 0x000fe200078e00ff */
[----:B------:R-:W-:Y:S02]  /*4980*/  PLOP3.LUT P0, PT, PT, PT, PT, 0x80, 0x0 ;  /* 0x000000000000781c */ /* 0x000fe40003f0f070 */
[----:B------:R-:W-:Y:S02]  /*4990*/  CS2R R32, SRZ ;  /* 0x0000000000207805 */ /* 0x000fe4000001ff00 */
[----:B------:R-:W-:Y:S02]  /*49a0*/  LEA.HI R5, R5, R0, RZ, 0x6 ;  /* 0x0000000005057211 */ /* 0x000fe400078f30ff */
[----:B------:R-:W-:Y:S02]  /*49b0*/  CS2R R150, SRZ ;  /* 0x0000000000967805 */ /* 0x000fe4000001ff00 */
[----:B------:R-:W-:-:S02]  /*49c0*/  CS2R R148, SRZ ;  /* 0x0000000000947805 */ /* 0x000fc4000001ff00 */
[----:B------:R-:W-:Y:S02]  /*49d0*/  CS2R R146, SRZ ;  /* 0x0000000000927805 */ /* 0x000fe4000001ff00 */
[----:B------:R-:W-:Y:S02]  /*49e0*/  SHF.R.S32.HI R4, RZ, 0x6, R5 ;  /* 0x00000006ff047819 */ /* 0x000fe40000011405 */
[----:B------:R-:W-:Y:S02]  /*49f0*/  CS2R R144, SRZ ;  /* 0x0000000000907805 */ /* 0x000fe4000001ff00 */
[----:B------:R-:W-:Y:S02]  /*4a00*/  CS2R R142, SRZ ;  /* 0x00000000008e7805 */ /* 0x000fe4000001ff00 */
[----:B------:R-:W-:Y:S02]  /*4a10*/  CS2R R140, SRZ ;  /* 0x00000000008c7805 */ /* 0x000fe4000001ff00 */
[----:B------:R-:W-:-:S02]  /*4a20*/  VIMNMX R4, RZ, R4, !PT ;  /* 0x00000004ff047248 */ /* 0x000fc40007fe0100 */
[----:B------:R-:W-:Y:S02]  /*4a30*/  CS2R R138, SRZ ;  /* 0x00000000008a7805 */ /* 0x000fe4000001ff00 */
        /* <DEDUP_REMOVED lines=54> */
[----:B------:R-:W-:Y:S01]  /*4da0*/  CS2R R174, SRZ ;  /* 0x0000000000ae7805 */ /* 0x000fe2000001ff00 */
[----:B------:R-:W-:Y:S01]  /*4db0*/  IMAD.MOV.U32 R31, RZ, RZ, RZ ;  /* 0x000000ffff1f7224 */ /* 0x000fe200078e00ff */
[----:B------:R-:W-:-:S02]  /*4dc0*/  CS2R R6, SRZ ;  /* 0x0000000000067805 */ /* 0x000fc4000001ff00 */
[----:B------:R-:W-:Y:S01]  /*4dd0*/  CS2R R176, SRZ ;  /* 0x0000000000b07805 */ /* 0x000fe2000001ff00 */
[----:B------:R-:W-:Y:S02]  /*4de0*/  IMAD.MOV.U32 R0, RZ, RZ, RZ ;  /* 0x000000ffff007224 */ /* 0x000fe400078e00ff */
[----:B------:R-:W-:Y:S01]  /*4df0*/  IMAD.MOV.U32 R5, RZ, RZ, RZ ;  /* 0x000000ffff057224 */ /* 0x000fe200078e00ff */
[----:B------:R-:W-:Y:S06]  /*4e00*/  @!P1 BRA `(.L_x_5947) ;  /* 0x000000f400149947 */ /* 0x000fec0003800000 */
[----:B------:R-:W1:Y:S02]  /*4e10*/  SHFL.IDX PT, R0, R220, RZ, 0x1f ;  /* 0x00001fffdc007589 */ /* 0x000e6400000e0000 */
[----:B-1----:R-:W-:-:S04]  /*4e20*/  LEA.HI R3, R0, R0, RZ, 0x1 ;  /* 0x0000000000037211 */ /* 0x002fc800078f08ff */
[----:B------:R-:W-:-:S05]  /*4e30*/  LOP3.LUT R3, R3, 0x1fffe, RZ, 0xc0, !PT ;  /* 0x0001fffe03037812 */ /* 0x000fca00078ec0ff */
[----:B------:R-:W-:Y:S02]  /*4e40*/  IMAD.IADD R3, R0, 0x1, -R3 ;  /* 0x0000000100037824 */ /* 0x000fe400078e0a03 */
[----:B------:R-:W-:Y:S02]  /*4e50*/  IMAD.U32 R0, RZ, RZ, UR37 ;  /* 0x00000025ff007e24 */ /* 0x000fe4000f8e00ff */
[----:B------:R-:W-:-:S03]  /*4e60*/  IMAD R3, R3, 0x8000, R2 ;  /* 0x0000800003037824 */ /* 0x000fc600078e0202 */
[----:B------:R-:W-:Y:S01]  /*4e70*/  ISETP.NE.AND P0, PT, R0, 0x3, PT ;  /* 0x000000030000780c */ /* 0x000fe20003f05270 */
[----:B------:R-:W-:-:S05]  /*4e80*/  VIADD R3, R3, 0x400 ;  /* 0x0000040003037836 */ /* 0x000fca0000000000 */
[----:B------:R-:W-:-:S04]  /*4e90*/  SHF.R.U32.HI R3, RZ, 0x4, R3 ;  /* 0x00000004ff037819 */ /* 0x000fc80000011603 */
[----:B------:R-:W-:-:S04]  /*4ea0*/  LOP3.LUT R3, R3, 0x3fff, RZ, 0xc0, !PT ;  /* 0x00003fff03037812 */ /* 0x000fc800078ec0ff */
[----:B------:R-:W-:Y:S01]  /*4eb0*/  LOP3.LUT R23, R3, 0x2000000, RZ, 0xfc, !PT ;  /* 0x0200000003177812 */ /* 0x000fe200078efcff */
[----:B------:R-:W-:Y:S06]  /*4ec0*/  @!P0 BRA `(.L_x_5948) ;  /* 0x0000000000048947 */ /* 0x000fec0003800000 */
[----:B------:R-:W-:Y:S01]  /*4ed0*/  BPT.TRAP 0x1 ;  /* 0x000000040000795c */ /* 0x000fe20000300000 */
.L_x_5948:
[----:B------:R-:W-:Y:S01]  /*4ee0*/  LEA R22, R18, R2, 0x3 ;  /* 0x0000000212167211 */ /* 0x000fe200078e18ff */
[----:B------:R-:W-:Y:S01]  /*4ef0*/  VIADD R0, R2, 0x26800 ;  /* 0x0002680002007836 */ /* 0x000fe20000000000 */
[----:B------:R-:W-:Y:S01]  /*4f00*/  SHF.L.U32 R3, R19, 0x1f, RZ ;  /* 0x0000001f13037819 */ /* 0x000fe200000006ff */
[----:B------:R-:W-:Y:S01]  /*4f10*/  BSSY B0, `(.L_x_5949) ;  /* 0x0000008000007945 */ /* 0x000fe20003800000 */
[----:B------:R-:W-:Y:S02]  /*4f20*/  IMAD R12, R18, 0x1000, R23 ;  /* 0x00001000120c7824 */ /* 0x000fe400078e0217 */
[----:B------:R-:W1:Y:S01]  /*4f30*/  SYNCS.PHASECHK.TRANS64.TRYWAIT P1, [R22+URZ+0x28c50], R3 ;  /* 0x028c5003160075a7 */ /* 0x000e62000802017f */
[----:B------:R-:W-:Y:S01]  /*4f40*/  SHF.R.U32.HI R0, RZ, 0x4, R0 ;  /* 0x00000004ff007819 */ /* 0x000fe20000011600 */
[----:B------:R-:W-:-:S03]  /*4f50*/  IMAD.MOV.U32 R13, RZ, RZ, 0x40000040 ;  /* 0x40000040ff0d7424 */ /* 0x000fc600078e00ff */
[----:B------:R-:W-:-:S04]  /*4f60*/  LOP3.LUT R0, R0, 0x3fff, RZ, 0xc0, !PT ;  /* 0x00003fff00007812 */ /* 0x000fc800078ec0ff */
[----:B------:R-:W-:Y:S01]  /*4f70*/  LOP3.LUT R10, R0, 0x10000, RZ, 0xfc, !PT ;  /* 0x00010000000a7812 */ /* 0x000fe200078efcff */
[----:B-1----:R-:W-:Y:S06]  /*4f80*/  @!P1 BRA `(.L_x_5950) ;  /* 0x000001b400789947 */ /* 0x002fec0003800000 */
.L_x_6302:
[----:B------:R-:W-:Y:S05]  /*4f90*/  BSYNC B0 ;  /* 0x0000000000007941 */ /* 0x000fea0003800000 */
.L_x_5949:
[----:B------:R-:W-:Y:S01]  /*4fa0*/  BAR.SYNC.DEFER_BLOCKING 0xe, 0x100 ;  /* 0x0384000000007b1d */ /* 0x000fe20000010000 */
[----:B------:R-:W-:Y:S01]  /*4fb0*/  IMAD.MOV.U32 R11, RZ, RZ, 0x40000040 ;  /* 0x40000040ff0b7424 */ /* 0x000fe200078e00ff */
[C---:B------:R-:W-:Y:S01]  /*4fc0*/  R2UR UR6, R12.reuse ;  /* 0x000000000c0672ca */ /* 0x040fe200000e0000 */
[----:B------:R-:W-:Y:S01]  /*4fd0*/  VIADD R6, R12, 0x80 ;  /* 0x000000800c067836 */ /* 0x000fe20000000000 */
[----:B------:R-:W-:Y:S01]  /*4fe0*/  R2UR UR7, R13 ;  /* 0x000000000d0772ca */ /* 0x000fe200000e0000 */
[C---:B------:R-:W-:Y:S01]  /*4ff0*/  VIADD R8, R10.reuse, 0x2 ;  /* 0x000000020a087836 */ /* 0x040fe20000000000 */
[----:B------:R-:W-:Y:S01]  /*5000*/  R2UR UR4, R10 ;  /* 0x000000000a0472ca */ /* 0x000fe200000e0000 */
[----:B------:R-:W-:Y:S01]  /*5010*/  IMAD.MOV.U32 R7, RZ, RZ, 0x40000040 ;  /* 0x40000040ff077424 */ /* 0x000fe200078e00ff */
[----:B------:R-:W-:Y:S01]  /*5020*/  R2UR UR5, R11 ;  /* 0x000000000b0572ca */ /* 0x000fe200000e0000 */
[----:B------:R-:W-:Y:S01]  /*5030*/  IMAD.MOV.U32 R9, RZ, RZ, 0x40000040 ;  /* 0x40000040ff097424 */ /* 0x000fe200078e00ff */
[----:B------:R-:W2:Y:S01]  /*5040*/  S2R R0, SR_TID.X ;  /* 0x0000000000007919 */ /* 0x000ea20000002100 */
[----:B------:R-:W-:Y:S01]  /*5050*/  VIADD R20, R12, 0x100 ;  /* 0x000001000c147836 */ /* 0x000fe20000000000 */
[----:B------:R-:W-:Y:S01]  /*5060*/  BSSY B0, `(.L_x_5951) ;  /* 0x00000ee000007945 */ /* 0x000fe20003800000 */
[----:B------:R-:W-:-:S02]  /*5070*/  IMAD.MOV.U32 R21, RZ, RZ, 0x40000040 ;  /* 0x40000040ff157424 */ /* 0x000fc400078e00ff */
[----:B------:R-:W-:Y:S02]  /*5080*/  IMAD.MOV.U32 R13, RZ, RZ, 0x40000040 ;  /* 0x40000040ff0d7424 */ /* 0x000fe400078e00ff */
[----:B-1----:R-:W-:-:S05]  /*5090*/  VIADD R3, R14, 0xfffffffe ;  /* 0xfffffffe0e037836 */ /* 0x002fca0000000000 */
[----:B------:R-:W-:Y:S01]  /*50a0*/  ISETP.GE.AND P2, PT, R3, R4, PT ;  /* 0x000000040300720c */ /* 0x000fe20003f46270 */
[----:B0---45:R-:W-:-:S06]  /*50b0*/  WARPGROUP.ARRIVE ;  /* 0x00000000000079c5 */ /* 0x031fcc0000000000 */
[----:B------:R-:W-:Y:S01]  /*50c0*/  HGMMA.64x256x16.F32 R24, gdesc[UR4].tnspB, RZ, !UPT, gsb0 ;  /* 0x43e00000041879f0 */ /* 0x000fe2000c0008ff */
[----:B------:R-:W-:Y:S01]  /*50d0*/  R2UR UR6, R6 ;  /* 0x00000000060672ca */ /* 0x000fe200000e0000 */
[----:B------:R-:W-:Y:S01]  /*50e0*/  VIADD R6, R10, 0x4 ;  /* 0x000000040a067836 */ /* 0x000fe20000000000 */
[----:B------:R-:W-:Y:S01]  /*50f0*/  R2UR UR7, R7 ;  /* 0x00000000070772ca */ /* 0x000fe200000e0000 */
[----:B------:R-:W-:Y:S01]  /*5100*/  IMAD.MOV.U32 R7, RZ, RZ, 0x40000040 ;  /* 0x40000040ff077424 */ /* 0x000fe200078e00ff */
[----:B------:R-:W-:Y:S02]  /*5110*/  R2UR UR4, R8 ;  /* 0x00000000080472ca */ /* 0x000fe400000e0000 */
[----:B------:R-:W-:Y:S02]  /*5120*/  R2UR UR5, R9 ;  /* 0x00000000090572ca */ /* 0x000fe400000e0000 */
[----:B--2---:R-:W-:-:S04]  /*5130*/  LOP3.LUT R0, R0, 0x7f, RZ, 0xc0, !PT ;  /* 0x0000007f00007812 */ /* 0x004fc800078ec0ff */
[----:B------:R-:W-:-:S13]  /*5140*/  ISETP.NE.AND P1, PT, R0, RZ, PT ;  /* 0x000000ff0000720c */ /* 0x000fda0003f25270 */
[----:B------:R-:W-:-:S05]  /*5150*/  @!P1 VIADD R0, R22, 0x28c60 ;  /* 0x00028c6016009836 */ /* 0x000fca0000000000 */
[----:B------:R-:W-:Y:S01]  /*5160*/  @!P1 PRMT R0, RZ, 0x654, R0 ;  /* 0x00000654ff009816 */ /* 0x000fe20000000000 */
[----:B------:R-:W-:Y:S02]  /*5170*/  WARPGROUP.DEPBAR.LE gsb0, 0x0 ;  /* 0x00008000000079c5 */ /* 0x000fe40000010000 */
[----:B------:R-:W-:-:S06]  /*5180*/  WARPGROUP.ARRIVE ;  /* 0x00000000000079c5 */ /* 0x000fcc0000000000 */
        /* <DEDUP_REMOVED lines=24> */
.L_x_5958:
[----:B------:R-:W-:Y:S01]  /*5310*/  BAR.SYNC.DEFER_BLOCKING 0xe, 0x100 ;  /* 0x0384000000007b1d */ /* 0x000fe20000010000 */
[C---:B------:R-:W-:Y:S01]  /*5320*/  IMAD R5, R18.reuse, 0x40, R191 ;  /* 0x0000004012057824 */ /* 0x040fe200078e02bf */
[----:B------:R-:W-:Y:S01]  /*5330*/  ISETP.GT.AND P3, PT, R3, R4, PT ;  /* 0x000000040300720c */ /* 0x000fe20003f64270 */
[----:B------:R-:W-:Y:S02]  /*5340*/  VIADD R18, R18, 0x1 ;  /* 0x0000000112127836 */ /* 0x000fe40000000000 */
[----:B------:R-:W-:Y:S02]  /*5350*/  IMAD R5, R5, 0x4, R2 ;  /* 0x0000000405057824 */ /* 0x000fe400078e0202 */
[----:B------:R-:W-:Y:S01]  /*5360*/  VIADD R3, R3, 0xffffffff ;  /* 0xffffffff03037836 */ /* 0x000fe20000000000 */
[----:B------:R-:W-:-:S04]  /*5370*/  ISETP.NE.AND P2, PT, R18, 0x2, PT ;  /* 0x000000021200780c */ /* 0x000fc80003f45270 */
[----:B------:R-:W-:Y:S02]  /*5380*/  SEL R14, RZ, 0x1, P2 ;  /* 0x00000001ff0e7807 */ /* 0x000fe40001000000 */
[----:B------:R-:W-:Y:S02]  /*5390*/  SEL R18, R18, RZ, P2 ;  /* 0x000000ff12127207 */ /* 0x000fe40001000000 */
[----:B------:R-:W-:Y:S01]  /*53a0*/  LOP3.LUT R19, R19, R14, RZ, 0x3c, !PT ;  /* 0x0000000e13137212 */ /* 0x000fe200078e3cff */
[----:B01----:R-:W0:Y:S04]  /*53b0*/  LDS R0, [R5+0x28800] ;  /* 0x0288000005007984 */ /* 0x003e280000000800 */
        /* <DEDUP_REMOVED lines=131> */
.L_x_5953:
[----:B------:R-:W-:Y:S01]  /*5bf0*/  IMAD R0, R18, 0x8, R2 ;  /* 0x0000000812007824 */ /* 0x000fe200078e0202 */
[----:B------:R-:W-:-:S04]  /*5c00*/  SHF.L.U32 R5, R19, 0x1f, RZ ;  /* 0x0000001f13057819 */ /* 0x000fc800000006ff */
[----:B------:R0:W1:Y:S01]  /*5c10*/  SYNCS.PHASECHK.TRANS64.TRYWAIT P2, [R0+URZ+0x28c50], R5 ;  /* 0x028c5005000075a7 */ /* 0x000062000804017f */
[----:B------:R-:W-:Y:S05]  /*5c20*/  @!P0 BRA `(.L_x_5954) ;  /* 0x0000000000048947 */ /* 0x000fea0003800000 */
[----:B------:R-:W-:Y:S01]  /*5c30*/  BPT.TRAP 0x1 ;  /* 0x000000040000795c */ /* 0x000fe20000300000 */
.L_x_5954:
[----:B------:R-:W-:Y:S04]  /*5c40*/  BSSY B1, `(.L_x_5955) ;  /* 0x0000004000017945 */ /* 0x000fe80003800000 */
[----:B-1----:R-:W-:Y:S05]  /*5c50*/  @P2 BRA `(.L_x_5956) ;  /* 0x0000000000082947 */ /* 0x002fea0003800000 */
[----:B------:R-:W1:Y:S02]  /*5c60*/  SYNCS.PHASECHK.TRANS64.TRYWAIT P2, [R0+URZ+0x28c50], R5 ;  /* 0x028c5005000075a7 */ /* 0x000e64000804017f */
[----:B-1----:R-:W-:Y:S05]  /*5c70*/  @!P2 BRA `(.L_x_5957) ;  /* 0x000001a80050a947 */ /* 0x002fea0003800000 */
.L_x_5956:
[----:B------:R-:W-:Y:S05]  /*5c80*/  BSYNC B1 ;  /* 0x0000000000017941 */ /* 0x000fea0003800000 */
.L_x_5955:
[----:B------:R-:W-:Y:S01]  /*5c90*/  IMAD R14, R18, 0x1000, R23 ;  /* 0x00001000120e7824 */ /* 0x000fe200078e0217 */
[----:B------:R-:W-:Y:S01]  /*5ca0*/  R2UR UR4, R10 ;  /* 0x000000000a0472ca */ /* 0x000fe200000e0000 */
[----:B------:R-:W-:Y:S01]  /*5cb0*/  IMAD.MOV.U32 R15, RZ, RZ, 0x40000040 ;  /* 0x40000040ff0f7424 */ /* 0x000fe200078e00ff */
[----:B------:R-:W-:Y:S01]  /*5cc0*/  R2UR UR5, R11 ;  /* 0x000000000b0572ca */ /* 0x000fe200000e0000 */
[----:B------:R-:W-:Y:S01]  /*5cd0*/  WARPGROUP.ARRIVE ;  /* 0x00000000000079c5 */ /* 0x000fe20000000000 */
[C---:B------:R-:W-:Y:S01]  /*5ce0*/  R2UR UR6, R14.reuse ;  /* 0x000000000e0672ca */ /* 0x040fe200000e0000 */
[----:B------:R-:W-:Y:S01]  /*5cf0*/  VIADD R20, R14, 0x80 ;  /* 0x000000800e147836 */ /* 0x000fe20000000000 */
[----:B------:R-:W-:Y:S01]  /*5d00*/  R2UR UR7, R15 ;  /* 0x000000000f0772ca */ /* 0x000fe200000e0000 */
[----:B------:R-:W-:Y:S01]  /*5d10*/  IMAD.MOV.U32 R15, RZ, RZ, 0x40000040 ;  /* 0x40000040ff0f7424 */ /* 0x000fe200078e00ff */
[----:B------:R-:W-:Y:S01]  /*5d20*/  MOV R21, 0x40000040 ;  /* 0x4000004000157802 */ /* 0x000fe20000000f00 */
[----:B01----:R-:W-:-:S05]  /*5d30*/  @!P1 VIADD R0, R0, 0x28c60 ;  /* 0x00028c6000009836 */ /* 0x003fca0000000000 */
[----:B------:R-:W-:-:S05]  /*5d40*/  @!P1 PRMT R0, RZ, 0x654, R0 ;  /* 0x00000654ff009816 */ /* 0x000fca0000000000 */
[----:B------:R-:W-:Y:S01]  /*5d50*/  HGMMA.64x256x16.F32 R24, gdesc[UR4].tnspB, R24, gsb0 ;  /* 0x43e00000041879f0 */ /* 0x000fe20008000818 */
[----:B------:R-:W-:Y:S02]  /*5d60*/  R2UR UR4, R8 ;  /* 0x00000000080472ca */ /* 0x000fe400000e0000 */
[----:B------:R-:W-:Y:S02]  /*5d70*/  R2UR UR5, R9 ;  /* 0x00000000090572ca */ /* 0x000fe400000e0000 */
[----:B------:R-:W-:Y:S01]  /*5d80*/  R2UR UR6, R20 ;  /* 0x00000000140672ca */ /* 0x000fe200000e0000 */
[C---:B------:R-:W-:Y:S01]  /*5d90*/  VIADD R20, R14.reuse, 0x100 ;  /* 0x000001000e147836 */ /* 0x040fe20000000000 */
[----:B------:R-:W-:Y:S01]  /*5da0*/  R2UR UR7, R21 ;  /* 0x00000000150772ca */ /* 0x000fe200000e0000 */
[----:B------:R-:W-:Y:S02]  /*5db0*/  IMAD.MOV.U32 R21, RZ, RZ, 0x40000040 ;  /* 0x40000040ff157424 */ /* 0x000fe400078e00ff */
        /* <DEDUP_REMOVED lines=24> */
.L_x_5952:
[----:B------:R-:W-:Y:S05]  /*5f40*/  BSYNC B0 ;  /* 0x0000000000007941 */ /* 0x000fea0003800000 */
.L_x_5951:
        /* <DEDUP_REMOVED lines=9> */
[----:B01----:R-:W0:Y:S04]  /*5fe0*/  LDS R0, [R3+0x28800] ;  /* 0x0288000003007984 */ /* 0x003e280000000800 */
[----:B------:R1:W2:Y:S02]  /*5ff0*/  LDS R2, [R3+0x28820] ;  /* 0x0288200003027984 */ /* 0x0002a40000000800 */
[----:B-1----:R-:W-:-:S02]  /*6000*/  IMAD.MOV.U32 R3, RZ, RZ, RZ ;  /* 0x000000ffff037224 */ /* 0x002fc400078e00ff */
        /* <DEDUP_REMOVED lines=131> */
.L_x_5938:
        /* <DEDUP_REMOVED lines=24> */
.L_x_5961:
[----:B------:R-:W-:-:S13]  /*69c0*/  ISETP.NE.AND P0, PT, R7, 0x1, PT ;  /* 0x000000010700780c */ /* 0x000fda0003f05270 */
[----:B------:R-:W1:Y:S02]  /*69d0*/  @P0 LDC.64 R4, c[0x0][0x9e8] ;  /* 0x00027a00ff040b82 */ /* 0x000e640000000a00 */
[----:B-1----:R-:W-:-:S05]  /*69e0*/  @P0 IMAD.HI.U32 R4, R3, R4, RZ ;  /* 0x0000000403040227 */ /* 0x002fca00078e00ff */
[----:B------:R-:W-:-:S07]  /*69f0*/  @P0 SHF.R.U32.HI R3, RZ, R5, R4 ;  /* 0x00000005ff030219 */ /* 0x000fce0000011604 */
.L_x_5962:
[----:B------:R-:W-:Y:S05]  /*6a00*/  BSYNC B0 ;  /* 0x0000000000007941 */ /* 0x000fea0003800000 */
.L_x_5960:
[----:B------:R-:W-:-:S05]  /*6a10*/  IMAD R3, R3, R7, R7 ;  /* 0x0000000703037224 */ /* 0x000fca00078e0207 */
[----:B------:R-:W-:-:S07]  /*6a20*/  VIMNMX R0, R0, R3, PT ;  /* 0x0000000300007248 */ /* 0x000fce0003fe0100 */
.L_x_5959:
        /* <DEDUP_REMOVED lines=8> */
[----:B------:R-:W-:Y:S01]  /*6ab0*/  VIMNMX R168, R168, R3, PT ;  /* 0x00000003a8a87248 */ /* 0x000fe20003fe0100 */
        /* <DEDUP_REMOVED lines=15> */
.L_x_5965:
[----:B------:R-:W-:-:S13]  /*6bb0*/  ISETP.NE.AND P0, PT, R7, 0x1, PT ;  /* 0x000000010700780c */ /* 0x000fda0003f05270 */
[----:B------:R-:W1:Y:S02]  /*6bc0*/  @P0 LDC.64 R8, c[0x0][0x9e8] ;  /* 0x00027a00ff080b82 */ /* 0x000e640000000a00 */
[----:B-1----:R-:W-:-:S05]  /*6bd0*/  @P0 IMAD.HI.U32 R6, R0, R8, RZ ;  /* 0x0000000800060227 */ /* 0x002fca00078e00ff */
[----:B------:R-:W-:-:S07]  /*6be0*/  @P0 SHF.R.U32.HI R0, RZ, R9, R6 ;  /* 0x00000009ff000219 */ /* 0x000fce0000011606 */
.L_x_5966:
[----:B------:R-:W-:Y:S05]  /*6bf0*/  BSYNC B0 ;  /* 0x0000000000007941 */ /* 0x000fea0003800000 */
.L_x_5964:
[----:B------:R-:W-:-:S05]  /*6c00*/  IMAD R3, R0, R7, RZ ;  /* 0x0000000700037224 */ /* 0x000fca00078e02ff */
[----:B------:R-:W-:-:S07]  /*6c10*/  VIMNMX R4, R4, R3, !PT ;  /* 0x0000000304047248 */ /* 0x000fce0007fe0100 */
.L_x_5963:
        /* <DEDUP_REMOVED lines=29> */
[----:B---3--:R-:W-:Y:S02]  /*6df0*/  CS2R R76, SRZ ;  /* 0x00000000004c7805 */ /* 0x008fe4000001ff00 */
        /* <DEDUP_REMOVED lines=45> */
[----:B------:R-:W1:Y:S01]  /*70d0*/  SHFL.IDX PT, R0, R220, RZ, 0x1f ;  /* 0x00001fffdc007589 */ /* 0x000e6200000e0000 */
[----:B------:R-:W-:Y:S01]  /*70e0*/  BSSY B6, `(.L_x_5967) ;  /* 0x000001c000067945 */ /* 0x000fe20003800000 */
[----:B-1----:R-:W-:-:S04]  /*70f0*/  LEA.HI R3, R0, R0, RZ, 0x1 ;  /* 0x0000000000037211 */ /* 0x002fc800078f08ff */
[----:B------:R-:W-:-:S05]  /*7100*/  LOP3.LUT R3, R3, 0x1fffe, RZ, 0xc0, !PT ;  /* 0x0001fffe03037812 */ /* 0x000fca00078ec0ff */
[----:B------:R-:W-:Y:S02]  /*7110*/  IMAD.IADD R3, R0, 0x1, -R3 ;  /* 0x0000000100037824 */ /* 0x000fe400078e0a03 */
[----:B------:R-:W-:Y:S02]  /*7120*/  VIADD R0, R2, 0x26800 ;  /* 0x0002680002007836 */ /* 0x000fe40000000000 */
[----:B------:R-:W-:-:S03]  /*7130*/  IMAD R3, R3, 0x8000, R2 ;  /* 0x0000800003037824 */ /* 0x000fc600078e0202 */
[----:B------:R-:W-:Y:S02]  /*7140*/  LOP3.LUT P0, RZ, R0, 0x3ff, RZ, 0xc0, !PT ;  /* 0x000003ff00ff7812 */ /* 0x000fe4000780c0ff */
[----:B------:R-:W-:-:S04]  /*7150*/  IADD3 R3, R3, 0x400, RZ ;  /* 0x0000040003037810 */ /* 0x000fc80007ffe0ff */
[----:B------:R-:W-:-:S04]  /*7160*/  SHF.R.U32.HI R3, RZ, 0x4, R3 ;  /* 0x00000004ff037819 */ /* 0x000fc80000011603 */
[----:B------:R-:W-:-:S04]  /*7170*/  LOP3.LUT R3, R3, 0x3fff, RZ, 0xc0, !PT ;  /* 0x00003fff03037812 */ /* 0x000fc800078ec0ff */
[----:B------:R-:W-:Y:S01]  /*7180*/  LOP3.LUT R190, R3, 0x2000000, RZ, 0xfc, !PT ;  /* 0x0200000003be7812 */ /* 0x000fe200078efcff */
        /* <DEDUP_REMOVED lines=16> */
[----:B0-2-45:R-:W-:Y:S05]  /*7290*/  CALL.ABS.NOINC R14 ;  /* 0x000000000e007343 */ /* 0x035fea0003c00000 */
.L_x_5968:
[----:B------:R-:W-:Y:S05]  /*72a0*/  BSYNC B6 ;  /* 0x0000000000067941 */ /* 0x000fea0003800000 */
.L_x_5967:
        /* <DEDUP_REMOVED lines=12> */
.L_x_5972:
[----:B--2---:R2:W3:Y:S02]  /*7370*/  SYNCS.PHASECHK.TRANS64.TRYWAIT P0, [R2+URZ+0x28c00], R3 ;  /* 0x028c0003020075a7 */ /* 0x0044e4000800017f */
[----:B---3--:R-:W-:Y:S05]  /*7380*/  @!P0 NANOSLEEP.SYNCS 0x989680 ;  /* 0x009896800000895d */ /* 0x008fea0003900000 */
[----:B------:R-:W3:Y:S02]  /*7390*/  @!P0 SYNCS.PHASECHK.TRANS64 P0, [R2+URZ+0x28c00], R3 ;  /* 0x028c0003020085a7 */ /* 0x000ee4000800007f */
[----:B---3--:R-:W-:Y:S05]  /*73a0*/  @!P0 BRA `(.L_x_5972) ;  /* 0xfffffffc00f08947 */ /* 0x008fea000383ffff */
.L_x_5971:
[----:B------:R-:W-:Y:S05]  /*73b0*/  BSYNC B0 ;  /* 0x0000000000007941 */ /* 0x000fea0003800000 */
.L_x_5970:
[----:B------:R-:W-:Y:S05]  /*73c0*/  BRA `(.L_x_5973) ;  /* 0x0000002800d87947 */ /* 0x000fea0003800000 */
.L_x_5969:
[----:B------:R-:W-:Y:S01]  /*73d0*/  VIADD R3, R2, 0x20400 ;  /* 0x0002040002037836 */ /* 0x000fe20000000000 */
[----:B-----5:R-:W-:Y:S01]  /*73e0*/  SHF.R.S32.HI R0, RZ, 0x1f, R37 ;  /* 0x0000001fff007819 */ /* 0x020fe20000011425 */
[----:B------:R-:W-:Y:S01]  /*73f0*/  ULDC.64 UR4, c[0x0][0x3f8] ;  /* 0x0000fe0000047ab9 */ /* 0x000fe20000000a00 */
[----:B------:R-:W-:Y:S01]  /*7400*/  ULDC.64 UR6, c[0x0][0x408] ;  /* 0x0001020000067ab9 */ /* 0x000fe20000000a00 */
[----:B----4-:R-:W-:Y:S01]  /*7410*/  IMAD.WIDE.U32 R24, R37, UR4, RZ ;  /* 0x0000000425187c25 */ /* 0x010fe2000f8e00ff */
[----:B------:R-:W-:Y:S01]  /*7420*/  LOP3.LUT P0, RZ, R3, 0x3ff, RZ, 0xc0, !PT ;  /* 0x000003ff03ff7812 */ /* 0x000fe2000780c0ff */
[----:B------:R-:W-:Y:S02]  /*7430*/  BSSY B6, `(.L_x_5974) ;  /* 0x0000019000067945 */ /* 0x000fe40003800000 */
[C---:B------:R-:W-:Y:S02]  /*7440*/  IMAD R4, R0.reuse, UR4, RZ ;  /* 0x0000000400047c24 */ /* 0x040fe4000f8e02ff */
[----:B------:R-:W-:-:S02]  /*7450*/  IMAD R0, R0, UR6, RZ ;  /* 0x0000000600007c24 */ /* 0x000fc4000f8e02ff */
[C---:B------:R-:W-:Y:S02]  /*7460*/  IMAD R29, R37.reuse, UR5, R4 ;  /* 0x00000005251d7c24 */ /* 0x040fe4000f8e0204 */
[C---:B------:R-:W-:Y:S02]  /*7470*/  IMAD R31, R37.reuse, UR7, R0 ;  /* 0x00000007251f7c24 */ /* 0x040fe4000f8e0200 */
[----:B------:R-:W-:-:S04]  /*7480*/  IMAD.WIDE.U32 R26, R37, UR6, RZ ;  /* 0x00000006251a7c25 */ /* 0x000fc8000f8e00ff */
[----:B------:R-:W-:Y:S02]  /*7490*/  IMAD.IADD R29, R29, 0x1, R25 ;  /* 0x000000011d1d7824 */ /* 0x000fe400078e0219 */
[----:B------:R-:W-:Y:S01]  /*74a0*/  IMAD.IADD R31, R31, 0x1, R27 ;  /* 0x000000011f1f7824 */ /* 0x000fe200078e021b */
        /* <DEDUP_REMOVED lines=17> */
.L_x_5975:
[----:B------:R-:W-:Y:S05]  /*75c0*/  BSYNC B6 ;  /* 0x0000000000067941 */ /* 0x000fea0003800000 */
.L_x_5974:
[----:B------:R-:W-:Y:S01]  /*75d0*/  ULDC.U8 UR4, c[0x0][0x410] ;  /* 0x0001040000047ab9 */ /* 0x000fe20000000000 */
[----:B------:R-:W-:Y:S01]  /*75e0*/  BSSY B0, `(.L_x_5976) ;  /* 0x000028c000007945 */ /* 0x000fe20003800000 */
[----:B------:R-:W-:Y:S01]  /*75f0*/  ISETP.NE.AND P0, PT, RZ, UR4, PT ;  /* 0x00000004ff007c0c */ /* 0x000fe2000bf05270 */
[----:B------:R-:W-:-:S12]  /*7600*/  IMAD.IADD R34, R186, 0x1, R192 ;  /* 0x00000001ba227824 */ /* 0x000fd800078e02c0 */
[----:B------:R-:W-:Y:S05]  /*7610*/  @!P0 BRA `(.L_x_5977) ;  /* 0x0000001400508947 */ /* 0x000fea0003800000 */
[----:B------:R-:W1:Y:S01]  /*7620*/  LDC R37, c[0x0][0x448] ;  /* 0x00011200ff257b82 */ /* 0x000e620000000800 */
[----:B------:R-:W-:Y:S01]  /*7630*/  IMAD R3, R223, 0x20, R34 ;  /* 0x00000020df037824 */ /* 0x000fe200078e0222 */
[----:B------:R-:W-:Y:S01]  /*7640*/  ULDC.64 UR4, c[0x0][0x3f8] ;  /* 0x0000fe0000047ab9 */ /* 0x000fe20000000a00 */
[----:B------:R-:W-:Y:S01]  /*7650*/  MOV R7, R29 ;  /* 0x0000001d00077202 */ /* 0x000fe20000000f00 */
[----:B------:R-:W-:Y:S01]  /*7660*/  ULDC.64 UR6, c[0x0][0x408] ;  /* 0x0001020000067ab9 */ /* 0x000fe20000000a00 */
[----:B------:R-:W-:Y:S02]  /*7670*/  IMAD.MOV.U32 R6, RZ, RZ, R24 ;  /* 0x000000ffff067224 */ /* 0x000fe400078e0018 */
[----:B------:R-:W-:Y:S02]  /*7680*/  IMAD.MOV.U32 R8, RZ, RZ, R26 ;  /* 0x000000ffff087224 */ /* 0x000fe400078e001a */
[----:B------:R-:W-:Y:S01]  /*7690*/  IMAD.MOV.U32 R9, RZ, RZ, R31 ;  /* 0x000000ffff097224 */ /* 0x000fe200078e001f */
[----:B-1----:R-:W-:-:S13]  /*76a0*/  ISETP.NE.AND P0, PT, R37, 0x1, PT ;  /* 0x000000012500780c */ /* 0x002fda0003f05270 */
[----:B------:R-:W1:Y:S08]  /*76b0*/  @P0 LDC R0, c[0x0][0x44c] ;  /* 0x00011300ff000b82 */ /* 0x000e700000000800 */
[----:B------:R-:W2:Y:S01]  /*76c0*/  @P0 LDC R5, c[0x0][0x450] ;  /* 0x00011400ff050b82 */ /* 0x000ea20000000800 */
[----:B-1----:R-:W-:-:S05]  /*76d0*/  @P0 IMAD.HI.U32 R0, R3, R0, RZ ;  /* 0x0000000003000227 */ /* 0x002fca00078e00ff */
[----:B--2---:R-:W-:-:S04]  /*76e0*/  @P0 SHF.R.U32.HI R3, RZ, R5, R0 ;  /* 0x00000005ff030219 */ /* 0x004fc80000011600 */
        /* <DEDUP_REMOVED lines=17> */
[----:B------:R1:W2:Y:S04]  /*7800*/  SHFL.IDX PT, R3, R6, RZ, 0x1c1f ;  /* 0x001c1fff06037589 */ /* 0x0002a800000e0000 */
[----:B------:R1:W3:Y:S04]  /*7810*/  SHFL.IDX PT, R0, R4, RZ, 0x1c1f ;  /* 0x001c1fff04007589 */ /* 0x0002e800000e0000 */
[----:B------:R1:W4:Y:S04]  /*7820*/  SHFL.IDX PT, R5, R8, RZ, 0x1c1f ;  /* 0x001c1fff08057589 */ /* 0x00032800000e0000 */
[----:B------:R1:W0:Y:S02]  /*7830*/  SHFL.IDX PT, R14, R7, RZ, 0x1c1f ;  /* 0x001c1fff070e7589 */ /* 0x00022400000e0000 */
.L_x_6308:
[----:B------:R-:W-:Y:S01]  /*7840*/  IMAD R37, R22, R37, RZ ;  /* 0x0000002516257224 */ /* 0x000fe200078e02ff */
[----:B------:R-:W-:Y:S01]  /*7850*/  BSSY B1, `(.L_x_5979) ;  /* 0x000001d000017945 */ /* 0x000fe20003800000 */
[----:B------:R-:W-:Y:S02]  /*7860*/  CS2R R30, SRZ ;  /* 0x00000000001e7805 */ /* 0x000fe4000001ff00 */
[----:B------:R-:W-:Y:S02]  /*7870*/  CS2R R20, SRZ ;  /* 0x0000000000147805 */ /* 0x000fe4000001ff00 */
[----:B------:R-:W-:Y:S02]  /*7880*/  CS2R R28, SRZ ;  /* 0x00000000001c7805 */ /* 0x000fe4000001ff00 */
[----:B------:R-:W-:Y:S02]  /*7890*/  ISETP.GE.AND P0, PT, R34, R37, PT ;  /* 0x000000252200720c */ /* 0x000fe40003f06270 */
[----:B------:R-:W-:-:S11]  /*78a0*/  CS2R R24, SRZ ;  /* 0x0000000000187805 */ /* 0x000fd6000001ff00 */
[----:B------:R-:W-:Y:S05]  /*78b0*/  @P0 BRA `(.L_x_5980) ;  /* 0x0000000000580947 */ /* 0x000fea0003800000 */
[----:B------:R-:W-:Y:S01]  /*78c0*/  ULDC UR4, c[0x0][0x3f4] ;  /* 0x0000fd0000047ab9 */ /* 0x000fe20000000800 */
[----:B---3--:R-:W-:Y:S01]  /*78d0*/  IMAD.MOV.U32 R10, RZ, RZ, R0 ;  /* 0x000000ffff0a7224 */ /* 0x008fe200078e0000 */
[----:B------:R-:W-:Y:S01]  /*78e0*/  ISETP.GE.AND P3, PT, R199, UR4, PT ;  /* 0x00000004c7007c0c */ /* 0x000fe2000bf66270 */
[----:B--2---:R-:W-:Y:S01]  /*78f0*/  IMAD.MOV.U32 R11, RZ, RZ, R3 ;  /* 0x000000ffff0b7224 */ /* 0x004fe200078e0003 */
[----:B------:R-:W-:Y:S01]  /*7900*/  ISETP.GE.AND P2, PT, R188, UR4, PT ;  /* 0x00000004bc007c0c */ /* 0x000fe2000bf46270 */
[----:B----4-:R-:W-:Y:S01]  /*7910*/  IMAD.MOV.U32 R15, RZ, RZ, R5 ;  /* 0x000000ffff0f7224 */ /* 0x010fe200078e0005 */
[----:B------:R-:W-:-:S09]  /*7920*/  CS2R R28, SRZ ;  /* 0x00000000001c7805 */ /* 0x000fd2000001ff00 */
[C---:B------:R-:W-:Y:S01]  /*7930*/  @!P3 IMAD.SHL.U32 R33, R199.reuse, 0x2, RZ ;  /* 0x00000002c721b824 */ /* 0x040fe200078e00ff */
[----:B------:R-:W-:Y:S02]  /*7940*/  @!P3 SHF.L.U64.HI R20, R199, 0x1, R224 ;  /* 0x00000001c714b819 */ /* 0x000fe400000102e0 */
[----:B------:R-:W-:Y:S02]  /*7950*/  CS2R R30, SRZ ;  /* 0x00000000001e7805 */ /* 0x000fe4000001ff00 */
[----:B------:R-:W-:Y:S01]  /*7960*/  CS2R R24, SRZ ;  /* 0x0000000000187805 */ /* 0x000fe2000001ff00 */
[----:B------:R-:W-:Y:S01]  /*7970*/  @!P2 IMAD.WIDE R10, R188, 0x2, R10 ;  /* 0x00000002bc0aa825 */ /* 0x000fe200078e020a */
[-C--:B------:R-:W-:Y:S02]  /*7980*/  @!P3 IADD3 R26, P0, R0, R33.reuse, RZ ;  /* 0x00000021001ab210 */ /* 0x080fe40007f1e0ff */
[----:B0-----:R-:W-:Y:S01]  /*7990*/  @!P3 IADD3 R32, P1, R14, R33, RZ ;  /* 0x000000210e20b210 */ /* 0x001fe20007f3e0ff */
[----:B------:R-:W-:Y:S01]  /*79a0*/  @!P2 IMAD.WIDE R12, R188, 0x2, R14 ;  /* 0x00000002bc0ca825 */ /* 0x000fe200078e020e */
[----:B------:R0:W5:Y:S03]  /*79b0*/  @!P2 LD.E.64 R28, desc[UR42][R10.64] ;  /* 0x0000002a0a1ca980 */ /* 0x000166000c101b00 */
[--C-:B------:R-:W-:Y:S01]  /*79c0*/  @!P3 IMAD.X R27, R3, 0x1, R20.reuse, P0 ;  /* 0x00000001031bb824 */ /* 0x100fe200000e0614 */
[----:B------:R0:W5:Y:S01]  /*79d0*/  @!P2 LD.E.64 R30, desc[UR42][R12.64] ;  /* 0x0000002a0c1ea980 */ /* 0x000162000c101b00 */
[----:B------:R-:W-:Y:S01]  /*79e0*/  @!P3 IMAD.X R33, R5, 0x1, R20, P1 ;  /* 0x000000010521b824 */ /* 0x000fe200008e0614 */
[----:B------:R-:W-:-:S02]  /*79f0*/  CS2R R20, SRZ ;  /* 0x0000000000147805 */ /* 0x000fc4000001ff00 */
[----:B------:R0:W5:Y:S04]  /*7a00*/  @!P3 LD.E.64 R24, desc[UR42][R26.64] ;  /* 0x0000002a1a18b980 */ /* 0x000168000c101b00 */
[----:B------:R0:W5:Y:S02]  /*7a10*/  @!P3 LD.E.64 R20, desc[UR42][R32.64] ;  /* 0x0000002a2014b980 */ /* 0x000164000c101b00 */
.L_x_5980:
[----:B------:R-:W-:Y:S05]  /*7a20*/  BSYNC B1 ;  /* 0x0000000000017941 */ /* 0x000fea0003800000 */
.L_x_5979:
[----:B---3-5:R-:W-:Y:S01]  /*7a30*/  IMAD.MOV.U32 R0, RZ, RZ, R30 ;  /* 0x000000ffff007224 */ /* 0x028fe200078e001e */
[----:B------:R-:W-:Y:S01]  /*7a40*/  UMOV UR4, 0xffffffff ;  /* 0xffffffff00047882 */ /* 0x000fe20000000000 */
[----:B--2---:R-:W-:Y:S01]  /*7a50*/  IMAD.MOV.U32 R3, RZ, RZ, R31 ;  /* 0x000000ffff037224 */ /* 0x004fe200078e001f */
[----:B0-----:R-:W-:Y:S01]  /*7a60*/  CS2R R26, SRZ ;  /* 0x00000000001a7805 */ /* 0x001fe2000001ff00 */
[----:B----4-:R-:W-:Y:S01]  /*7a70*/  IMAD.MOV.U32 R5, RZ, RZ, R20 ;  /* 0x000000ffff057224 */ /* 0x010fe200078e0014 */
        /* <DEDUP_REMOVED lines=9> */
[----:B------:R-:W-:-:S04]  /*7b10*/  PRMT R42, R42, 0x5410, R3 ;  /* 0x000054102a2a7816 */ /* 0x000fc80000000003 */
[----:B------:R-:W-:Y:S01]  /*7b20*/  PRMT R43, R5, 0x5410, R9 ;  /* 0x00005410052b7816 */ /* 0x000fe20000000009 */
[----:B------:R-:W-:Y:S06]  /*7b30*/  BRA.DIV UR4, `(.L_x_5981) ;  /* 0x0000018e04247947 */ /* 0x000fec000b800000 */
[----:B------:R0:W2:Y:S04]  /*7b40*/  SHFL.IDX PT, R3, R6, 0x1, 0x1c1f ;  /* 0x003c1f0006037f89 */ /* 0x0000a800000e0000 */
[----:B------:R0:W3:Y:S04]  /*7b50*/  SHFL.IDX PT, R0, R4, 0x1, 0x1c1f ;  /* 0x003c1f0004007f89 */ /* 0x0000e800000e0000 */
[----:B------:R0:W4:Y:S04]  /*7b60*/  SHFL.IDX PT, R5, R8, 0x1, 0x1c1f ;  /* 0x003c1f0008057f89 */ /* 0x00012800000e0000 */
[----:B------:R0:W0:Y:S02]  /*7b70*/  SHFL.IDX PT, R14, R7, 0x1, 0x1c1f ;  /* 0x003c1f00070e7f89 */ /* 0x00002400000e0000 */
.L_x_6314:
[----:B01----:R-:W-:Y:S01]  /*7b80*/  VIADD R4, R34, 0x20 ;  /* 0x0000002022047836 */ /* 0x003fe20000000000 */
[----:B------:R-:W-:Y:S01]  /*7b90*/  LEA.HI R6, R217, R217, RZ, 0x1 ;  /* 0x000000d9d9067211 */ /* 0x000fe200078f08ff */
[----:B------:R-:W-:Y:S01]  /*7ba0*/  BSSY B1, `(.L_x_5982) ;  /* 0x0000020000017945 */ /* 0x000fe20003800000 */
[----:B------:R-:W-:Y:S01]  /*7bb0*/  IMAD.SHL.U32 R34, R193, 0x40, RZ ;  /* 0x00000040c1227824 */ /* 0x000fe200078e00ff */
[----:B------:R-:W-:Y:S02]  /*7bc0*/  CS2R R8, SRZ ;  /* 0x0000000000087805 */ /* 0x000fe4000001ff00 */
[----:B------:R-:W-:Y:S02]  /*7bd0*/  ISETP.GE.AND P0, PT, R4, R37, PT ;  /* 0x000000250400720c */ /* 0x000fe40003f06270 */
[----:B------:R-:W-:Y:S02]  /*7be0*/  CS2R R12, SRZ ;  /* 0x00000000000c7805 */ /* 0x000fe4000001ff00 */
[----:B------:R-:W-:-:S02]  /*7bf0*/  LOP3.LUT R6, R6, 0xfffffffe, RZ, 0xc0, !PT ;  /* 0xfffffffe06067812 */ /* 0x000fc400078ec0ff */
[----:B------:R-:W-:-:S03]  /*7c00*/  CS2R R10, SRZ ;  /* 0x00000000000a7805 */ /* 0x000fc6000001ff00 */
[----:B------:R-:W-:-:S05]  /*7c10*/  IMAD.IADD R6, R217, 0x1, -R6 ;  /* 0x00000001d9067824 */ /* 0x000fca00078e0a06 */
[----:B------:R-:W-:Y:S01]  /*7c20*/  SHF.L.U32 R35, R6, 0x1f, RZ ;  /* 0x0000001f06237819 */ /* 0x000fe200000006ff */
[----:B------:R-:W-:Y:S06]  /*7c30*/  @P0 BRA `(.L_x_5983) ;  /* 0x0000000000580947 */ /* 0x000fec0003800000 */
        /* <DEDUP_REMOVED lines=13> */
[----:B------:R-:W-:Y:S01]  /*7d10*/  @!P3 IADD3 R4, P1, R14, R9, RZ ;  /* 0x000000090e04b210 */ /* 0x000fe20007f3e0ff */
[----:B------:R-:W-:Y:S01]  /*7d20*/  @!P2 IMAD.WIDE R14, R188, 0x2, R14 ;  /* 0x00000002bc0ea825 */ /* 0x000fe200078e020e */
[----:B------:R0:W5:Y:S02]  /*7d30*/  @!P2 LD.E.64 R12, desc[UR42][R6.64] ;  /* 0x0000002a060ca980 */ /* 0x000164000c101b00 */
[----:B------:R-:W-:Y:S01]  /*7d40*/  @!P3 IADD3.X R5, R5, R8, RZ, P1, !PT ;  /* 0x000000080505b210 */ /* 0x000fe20000ffe4ff */
[----:B------:R-:W-:Y:S01]  /*7d50*/  @!P3 IMAD.X R33, R3, 0x1, R8, P0 ;  /* 0x000000010321b824 */ /* 0x000fe200000e0608 */
[----:B------:R-:W-:Y:S01]  /*7d60*/  CS2R R8, SRZ ;  /* 0x0000000000087805 */ /* 0x000fe2000001ff00 */
[----:B------:R0:W5:Y:S04]  /*7d70*/  @!P2 LD.E.64 R26, desc[UR42][R14.64] ;  /* 0x0000002a0e1aa980 */ /* 0x000168000c101b00 */
[----:B------:R0:W5:Y:S04]  /*7d80*/  @!P3 LD.E.64 R10, desc[UR42][R32.64] ;  /* 0x0000002a200ab980 */ /* 0x000168000c101b00 */
[----:B------:R0:W5:Y:S02]  /*7d90*/  @!P3 LD.E.64 R8, desc[UR42][R4.64] ;  /* 0x0000002a0408b980 */ /* 0x000164000c101b00 */
.L_x_5983:
[----:B------:R-:W-:Y:S05]  /*7da0*/  BSYNC B1 ;  /* 0x0000000000017941 */ /* 0x000fea0003800000 */
.L_x_5982:
[----:B------:R-:W1:Y:S01]  /*7db0*/  SYNCS.PHASECHK.TRANS64.TRYWAIT P0, [R2+URZ+0x28c00], R35 ;  /* 0x028c0023020075a7 */ /* 0x000e62000800017f */
[----:B--2---:R-:W-:Y:S01]  /*7dc0*/  LOP3.LUT R3, R34, 0x1c0, RZ, 0xc0, !PT ;  /* 0x000001c022037812 */ /* 0x004fe200078ec0ff */
[----:B0----5:R-:W-:Y:S01]  /*7dd0*/  IMAD.MOV.U32 R4, RZ, RZ, R26 ;  /* 0x000000ffff047224 */ /* 0x021fe200078e001a */
[----:B------:R-:W-:Y:S01]  /*7de0*/  VIADDMNMX R40, R37, -R192, 0x40, PT ;  /* 0x0000004025287446 */ /* 0x000fe200038009c0 */
[----:B----4-:R-:W-:Y:S01]  /*7df0*/  IMAD.MOV.U32 R5, RZ, RZ, R8 ;  /* 0x000000ffff057224 */ /* 0x010fe200078e0008 */
[----:B---3--:R-:W-:Y:S01]  /*7e00*/  LOP3.LUT R0, R3, 0x18, R16, 0xf8, !PT ;  /* 0x0000001803007812 */ /* 0x008fe200078ef810 */
[----:B------:R-:W-:Y:S01]  /*7e10*/  IMAD.MOV.U32 R7, RZ, RZ, R12 ;  /* 0x000000ffff077224 */ /* 0x000fe200078e000c */
[----:B------:R-:W-:Y:S01]  /*7e20*/  SHF.R.U32.HI R3, RZ, 0x3, R3 ;  /* 0x00000003ff037819 */ /* 0x000fe20000011603 */
[----:B------:R-:W-:Y:S01]  /*7e30*/  IMAD.MOV.U32 R6, RZ, RZ, R9 ;  /* 0x000000ffff067224 */ /* 0x000fe200078e0009 */
[----:B------:R-:W-:Y:S01]  /*7e40*/  BSSY B1, `(.L_x_5984) ;  /* 0x0000013000017945 */ /* 0x000fe20003800000 */
[----:B------:R-:W-:-:S02]  /*7e50*/  LOP3.LUT P2, RZ, R193, 0x4, RZ, 0xc0, !PT ;  /* 0x00000004c1ff7812 */ /* 0x000fc4000784c0ff */
[----:B------:R-:W-:Y:S02]  /*7e60*/  LOP3.LUT R0, R0, R3, RZ, 0x3c, !PT ;  /* 0x0000000300007212 */ /* 0x000fe400078e3cff */
[----:B------:R-:W-:Y:S01]  /*7e70*/  PRMT R3, R3, 0x5410, R4 ;  /* 0x0000541003037816 */ /* 0x000fe20000000004 */
[----:B------:R-:W-:Y:S01]  /*7e80*/  IMAD.MOV.U32 R4, RZ, RZ, R27 ;  /* 0x000000ffff047224 */ /* 0x000fe200078e001b */
[----:B------:R-:W-:Y:S02]  /*7e90*/  PRMT R45, R7, 0x7610, R45 ;  /* 0x00007610072d7816 */ /* 0x000fe4000000002d */
[----:B------:R-:W-:Y:S02]  /*7ea0*/  PRMT R3, R6, 0x7610, R3 ;  /* 0x0000761006037816 */ /* 0x000fe40000000003 */
[----:B------:R-:W-:Y:S01]  /*7eb0*/  PRMT R44, R4, 0x5410, R5 ;  /* 0x00005410042c7816 */ /* 0x000fe20000000005 */
[----:B------:R-:W-:Y:S01]  /*7ec0*/  IMAD R5, R203, 0x200, R0 ;  /* 0x00000200cb057824 */ /* 0x000fe200078e0200 */
[----:B------:R-:W-:Y:S01]  /*7ed0*/  ISETP.GE.AND P1, PT, R186, R40, PT ;  /* 0x00000028ba00720c */ /* 0x000fe20003f26270 */
[----:B------:R-:W-:-:S02]  /*7ee0*/  IMAD.MOV.U32 R0, RZ, RZ, R13 ;  /* 0x000000ffff007224 */ /* 0x000fc400078e000d */
[----:B------:R-:W-:Y:S02]  /*7ef0*/  IMAD.MOV.U32 R4, RZ, RZ, R10 ;  /* 0x000000ffff047224 */ /* 0x000fe400078e000a */
[----:B------:R-:W-:Y:S01]  /*7f00*/  IMAD R14, R5, 0x2, R2 ;  /* 0x00000002050e7824 */ /* 0x000fe200078e0202 */
[----:B------:R-:W-:Y:S01]  /*7f10*/  PRMT R45, R45, 0x5410, R0 ;  /* 0x000054102d2d7816 */ /* 0x000fe20000000000 */
[----:B------:R-:W-:Y:S01]  /*7f20*/  IMAD.MOV.U32 R5, RZ, RZ, R11 ;  /* 0x000000ffff057224 */ /* 0x000fe200078e000b */
[----:B------:R-:W-:Y:S01]  /*7f30*/  PRMT R46, R4, 0x7610, R46 ;  /* 0x00007610042e7816 */ /* 0x000fe2000000002e */
[C---:B------:R-:W-:Y:S02]  /*7f40*/  VIADD R4, R14.reuse, 0x20400 ;  /* 0x000204000e047836 */ /* 0x040fe40000000000 */
[----:B------:R-:W-:Y:S01]  /*7f50*/  VIADD R0, R14, 0x20440 ;  /* 0x000204400e007836 */ /* 0x000fe20000000000 */
[----:B-1----:R-:W-:Y:S06]  /*7f60*/  @!P0 BRA `(.L_x_5985) ;  /* 0x0000018800888947 */ /* 0x002fec0003800000 */
.L_x_6315:
[----:B------:R-:W-:Y:S05]  /*7f70*/  BSYNC B1 ;  /* 0x0000000000017941 */ /* 0x000fea0003800000 */
.L_x_5984:
[----:B------:R-:W-:Y:S01]  /*7f80*/  BSSY B1, `(.L_x_5986) ;  /* 0x000005f000017945 */ /* 0x000fe20003800000 */
[----:B------:R-:W-:Y:S01]  /*7f90*/  PRMT R46, R46, 0x5410, R5 ;  /* 0x000054102e2e7816 */ /* 0x000fe20000000005 */
[----:B------:R-:W-:Y:S02]  /*7fa0*/  @P2 VIADD R0, R4, 0xffffffc0 ;  /* 0xffffffc004002836 */ /* 0x000fe40000000000 */
[----:B------:R-:W-:Y:S05]  /*7fb0*/  @P1 BRA `(.L_x_5987) ;  /* 0x00000004006c1947 */ /* 0x000fea0003800000 */
[----:B------:R-:W1:Y:S01]  /*7fc0*/  LDC R4, c[0x0][0x3f4] ;  /* 0x0000fd00ff047b82 */ /* 0x000e620000000800 */
[----:B------:R-:W-:Y:S01]  /*7fd0*/  BSSY B2, `(.L_x_5988) ;  /* 0x000002e000027945 */ /* 0x000fe20003800000 */
[-C--:B-1----:R-:W-:Y:S02]  /*7fe0*/  ISETP.GE.AND P0, PT, R188, R4.reuse, PT ;  /* 0x00000004bc00720c */ /* 0x082fe40003f06270 */
[----:B------:R-:W-:-:S11]  /*7ff0*/  ISETP.GE.AND P1, PT, R199, R4, PT ;  /* 0x00000004c700720c */ /* 0x000fd60003f26270 */
[----:B------:R-:W-:Y:S05]  /*8000*/  @P0 BRA `(.L_x_5989) ;  /* 0x0000000000a80947 */ /* 0x000fea0003800000 */
[----:B------:R-:W1:Y:S01]  /*8010*/  LDS.128 R4, [R14+0x20400] ;  /* 0x020400000e047984 */ /* 0x000e620000000c00 */
[----:B------:R-:W-:Y:S01]  /*8020*/  SHF.R.U32.HI R32, RZ, 0x10, R29 ;  /* 0x00000010ff207819 */ /* 0x000fe2000001161d */
[----:B------:R-:W-:Y:S01]  /*8030*/  HADD2.F32 R33, -RZ, R36.H0_H0 ;  /* 0x20000024ff217230 */ /* 0x000fe20000004100 */
[----:B------:R-:W-:Y:S02]  /*8040*/  SHF.R.U32.HI R34, RZ, 0x10, R31 ;  /* 0x00000010ff227819 */ /* 0x000fe4000001161f */
[----:B------:R-:W-:Y:S01]  /*8050*/  SHF.R.U64 R39, R28, 0x10, R29 ;  /* 0x000000101c277819 */ /* 0x000fe2000000121d */
[----:B------:R-:W-:Y:S01]  /*8060*/  HADD2.F32 R32, -RZ, R32.H0_H0 ;  /* 0x20000020ff207230 */ /* 0x000fe20000004100 */
[----:B------:R-:W-:Y:S01]  /*8070*/  SHF.R.U64 R38, R30, 0x10, R31 ;  /* 0x000000101e267819 */ /* 0x000fe2000000121f */
[----:B------:R-:W-:Y:S02]  /*8080*/  HADD2.F32 R34, -RZ, R34.H0_H0 ;  /* 0x20000022ff227230 */ /* 0x000fe40000004100 */
[----:B------:R-:W-:-:S02]  /*8090*/  HADD2.F32 R31, -RZ, R36.H1_H1 ;  /* 0x30000024ff1f7230 */ /* 0x000fc40000004100 */
[--C-:B-1----:R-:W-:Y:S02]  /*80a0*/  HADD2.F32 R29, -RZ, R7.reuse.H0_H0 ;  /* 0x20000007ff1d7230 */ /* 0x102fe40000004100 */
[----:B------:R-:W-:Y:S02]  /*80b0*/  HADD2.F32 R30, -RZ, R7.H1_H1 ;  /* 0x30000007ff1e7230 */ /* 0x000fe40000004100 */
[--C-:B------:R-:W-:Y:S02]  /*80c0*/  HADD2.F32 R7, -RZ, R4.reuse.H0_H0 ;  /* 0x20000004ff077230 */ /* 0x100fe40000004100 */
[----:B------:R-:W-:Y:S02]  /*80d0*/  HADD2.F32 R4, -RZ, R4.H1_H1 ;  /* 0x30000004ff047230 */ /* 0x000fe40000004100 */
[C---:B------:R-:W-:Y:S01]  /*80e0*/  FMUL.FTZ R36, R30.reuse, R34 ;  /* 0x000000221e247220 */ /* 0x040fe20000410000 */
[----:B0-----:R-:W-:Y:S01]  /*80f0*/  FMUL.FTZ R35, R30, R32 ;  /* 0x000000201e237220 */ /* 0x001fe20000410000 */
[----:B------:R-:W-:-:S02]  /*8100*/  HADD2.F32 R15, -RZ, R6.H0_H0 ;  /* 0x20000006ff0f7230 */ /* 0x000fc40000004100 */
[C---:B------:R-:W-:Y:S01]  /*8110*/  FMUL.FTZ R30, R4.reuse, R33 ;  /* 0x00000021041e7220 */ /* 0x040fe20000410000 */
[C---:B------:R-:W-:Y:S01]  /*8120*/  FFMA.FTZ R36, R29.reuse, R32, -R36 ;  /* 0x000000201d247223 */ /* 0x040fe20000010824 */
[----:B------:R-:W-:Y:S01]  /*8130*/  FFMA.FTZ R37, R29, R34, R35 ;  /* 0x000000221d257223 */ /* 0x000fe20000010023 */
[----:B------:R-:W-:Y:S02]  /*8140*/  HADD2.F32 R28, -RZ, R6.H1_H1 ;  /* 0x30000006ff1c7230 */ /* 0x000fe40000004100 */
[-C--:B------:R-:W-:Y:S01]  /*8150*/  FMUL.FTZ R34, R4, R31.reuse ;  /* 0x0000001f04227220 */ /* 0x080fe20000410000 */
[C---:B------:R-:W-:Y:S01]  /*8160*/  FFMA.FTZ R32, R7.reuse, R31, -R30 ;  /* 0x0000001f07207223 */ /* 0x040fe2000001081e */
[----:B------:R-:W-:Y:S02]  /*8170*/  HADD2.F32 R6, -RZ, R5.H0_H0 ;  /* 0x20000005ff067230 */ /* 0x000fe40000004100 */
[----:B------:R-:W-:Y:S02]  /*8180*/  HADD2.F32 R31, -RZ, R41.H0_H0 ;  /* 0x20000029ff1f7230 */ /* 0x000fe40000004100 */
[----:B------:R-:W-:Y:S01]  /*8190*/  FFMA.FTZ R33, R7, R33, R34 ;  /* 0x0000002107217223 */ /* 0x000fe20000010022 */
[----:B------:R-:W-:-:S02]  /*81a0*/  HADD2.F32 R5, -RZ, R5.H1_H1 ;  /* 0x30000005ff057230 */ /* 0x000fc40000004100 */
[----:B------:R-:W-:Y:S02]  /*81b0*/  HADD2.F32 R29, -RZ, R42.H1_H1 ;  /* 0x3000002aff1d7230 */ /* 0x000fe40000004100 */
[C---:B------:R-:W-:Y:S01]  /*81c0*/  FMUL.FTZ R34, R28.reuse, R31 ;  /* 0x0000001f1c227220 */ /* 0x040fe20000410000 */
[----:B------:R-:W-:Y:S02]  /*81d0*/  HADD2.F32 R30, -RZ, R38.H0_H0 ;  /* 0x20000026ff1e7230 */ /* 0x000fe40000004100 */
[----:B------:R-:W-:Y:S02]  /*81e0*/  HADD2.F32 R4, -RZ, R39.H0_H0 ;  /* 0x20000027ff047230 */ /* 0x000fe40000004100 */
[-C--:B------:R-:W-:Y:S01]  /*81f0*/  FMUL.FTZ R28, R28, R29.reuse ;  /* 0x0000001d1c1c7220 */ /* 0x080fe20000410000 */
[----:B------:R-:W-:Y:S01]  /*8200*/  FFMA.FTZ R34, R15, R29, -R34 ;  /* 0x0000001d0f227223 */ /* 0x000fe20000010822 */
[C---:B------:R-:W-:Y:S01]  /*8210*/  FMUL.FTZ R7, R5.reuse, R30 ;  /* 0x0000001e05077220 */ /* 0x040fe20000410000 */
[----:B------:R-:W-:Y:S01]  /*8220*/  FMUL.FTZ R35, R5, R4 ;  /* 0x0000000405237220 */ /* 0x000fe20000410000 */
[----:B------:R-:W-:-:S02]  /*8230*/  FFMA.FTZ R15, R15, R31, R28 ;  /* 0x0000001f0f0f7223 */ /* 0x000fc4000001001c */
[C---:B------:R-:W-:Y:S01]  /*8240*/  FFMA.FTZ R5, R6.reuse, R4, -R7 ;  /* 0x0000000406057223 */ /* 0x040fe20000010807 */
[----:B------:R-:W-:Y:S01]  /*8250*/  F2FP.F16.F32.PACK_AB R7, R37, R36 ;  /* 0x000000242507723e */ /* 0x000fe200000000ff */
[----:B------:R-:W-:Y:S01]  /*8260*/  FFMA.FTZ R30, R6, R30, R35 ;  /* 0x0000001e061e7223 */ /* 0x000fe20000010023 */
[----:B------:R-:W-:Y:S02]  /*8270*/  F2FP.F16.F32.PACK_AB R4, R33, R32 ;  /* 0x000000202104723e */ /* 0x000fe400000000ff */
[----:B------:R-:W-:Y:S02]  /*8280*/  F2FP.F16.F32.PACK_AB R6, R15, R34 ;  /* 0x000000220f06723e */ /* 0x000fe400000000ff */
[----:B------:R-:W-:-:S05]  /*8290*/  F2FP.F16.F32.PACK_AB R5, R30, R5 ;  /* 0x000000051e05723e */ /* 0x000fca00000000ff */
[----:B------:R1:W-:Y:S02]  /*82a0*/  STS.128 [R14+0x20400], R4 ;  /* 0x020400040e007388 */ /* 0x0003e40000000c00 */
.L_x_5989:
[----:B------:R-:W-:Y:S05]  /*82b0*/  BSYNC B2 ;  /* 0x0000000000027941 */ /* 0x000fea0003800000 */
.L_x_5988:
[----:B------:R-:W-:Y:S05]  /*82c0*/  @P1 BRA `(.L_x_5987) ;  /* 0x0000000000a81947 */ /* 0x000fea0003800000 */
[----:B-1----:R-:W1:Y:S01]  /*82d0*/  LDS.128 R4, [R0] ;  /* 0x0000000000047984 */ /* 0x002e620000000c00 */
[----:B------:R-:W-:Y:S01]  /*82e0*/  SHF.R.U32.HI R28, RZ, 0x10, R25 ;  /* 0x00000010ff1c7819 */ /* 0x000fe20000011619 */
[----:B------:R-:W-:Y:S01]  /*82f0*/  HADD2.F32 R29, -RZ, R41.H1_H1 ;  /* 0x30000029ff1d7230 */ /* 0x000fe20000004100 */
[----:B------:R-:W-:Y:S02]  /*8300*/  SHF.R.U32.HI R30, RZ, 0x10, R21 ;  /* 0x00000010ff1e7819 */ /* 0x000fe40000011615 */
[----:B0-----:R-:W-:Y:S01]  /*8310*/  SHF.R.U64 R35, R24, 0x10, R25 ;  /* 0x0000001018237819 */ /* 0x001fe20000001219 */
[----:B------:R-:W-:Y:S01]  /*8320*/  HADD2.F32 R28, -RZ, R28.H0_H0 ;  /* 0x2000001cff1c7230 */ /* 0x000fe20000004100 */
[----:B------:R-:W-:Y:S01]  /*8330*/  SHF.R.U64 R34, R20, 0x10, R21 ;  /* 0x0000001014227819 */ /* 0x000fe20000001215 */
[----:B------:R-:W-:Y:S02]  /*8340*/  HADD2.F32 R30, -RZ, R30.H0_H0 ;  /* 0x2000001eff1e7230 */ /* 0x000fe40000004100 */
[----:B------:R-:W-:-:S02]  /*8350*/  HADD2.F32 R25, -RZ, R43.H0_H0 ;  /* 0x2000002bff197230 */ /* 0x000fc40000004100 */
[--C-:B-1----:R-:W-:Y:S02]  /*8360*/  HADD2.F32 R21, -RZ, R7.reuse.H0_H0 ;  /* 0x20000007ff157230 */ /* 0x102fe40000004100 */
[----:B------:R-:W-:Y:S02]  /*8370*/  HADD2.F32 R24, -RZ, R7.H1_H1 ;  /* 0x30000007ff187230 */ /* 0x000fe40000004100 */
[--C-:B------:R-:W-:Y:S02]  /*8380*/  HADD2.F32 R7, -RZ, R4.reuse.H0_H0 ;  /* 0x20000004ff077230 */ /* 0x100fe40000004100 */
[----:B------:R-:W-:Y:S02]  /*8390*/  HADD2.F32 R4, -RZ, R4.H1_H1 ;  /* 0x30000004ff047230 */ /* 0x000fe40000004100 */
[C---:B------:R-:W-:Y:S01]  /*83a0*/  FMUL.FTZ R32, R24.reuse, R30 ;  /* 0x0000001e18207220 */ /* 0x040fe20000410000 */
[----:B------:R-:W-:Y:S01]  /*83b0*/  FMUL.FTZ R31, R24, R28 ;  /* 0x0000001c181f7220 */ /* 0x000fe20000410000 */
[----:B------:R-:W-:-:S02]  /*83c0*/  HADD2.F32 R15, -RZ, R6.H0_H0 ;  /* 0x20000006ff0f7230 */ /* 0x000fc40000004100 */
[C---:B------:R-:W-:Y:S01]  /*83d0*/  FMUL.FTZ R24, R4.reuse, R29 ;  /* 0x0000001d04187220 */ /* 0x040fe20000410000 */
[C---:B------:R-:W-:Y:S01]  /*83e0*/  FFMA.FTZ R32, R21.reuse, R28, -R32 ;  /* 0x0000001c15207223 */ /* 0x040fe20000010820 */
[----:B------:R-:W-:Y:S01]  /*83f0*/  FFMA.FTZ R33, R21, R30, R31 ;  /* 0x0000001e15217223 */ /* 0x000fe2000001001f */
[----:B------:R-:W-:Y:S02]  /*8400*/  HADD2.F32 R20, -RZ, R6.H1_H1 ;  /* 0x30000006ff147230 */ /* 0x000fe40000004100 */
[-C--:B------:R-:W-:Y:S01]  /*8410*/  FMUL.FTZ R30, R4, R25.reuse ;  /* 0x00000019041e7220 */ /* 0x080fe20000410000 */
[C---:B------:R-:W-:Y:S01]  /*8420*/  FFMA.FTZ R28, R7.reuse, R25, -R24 ;  /* 0x00000019071c7223 */ /* 0x040fe20000010818 */
[--C-:B------:R-:W-:Y:S02]  /*8430*/  HADD2.F32 R6, -RZ, R5.reuse.H0_H0 ;  /* 0x20000005ff067230 */ /* 0x100fe40000004100 */
        /* <DEDUP_REMOVED lines=18> */
[----:B------:R2:W-:Y:S02]  /*8560*/  STS.128 [R0], R4 ;  /* 0x0000000400007388 */ /* 0x0005e40000000c00 */
.L_x_5987:
[----:B------:R-:W-:Y:S05]  /*8570*/  BSYNC B1 ;  /* 0x0000000000017941 */ /* 0x000fea0003800000 */
.L_x_5986:
        /* <DEDUP_REMOVED lines=8> */
[----:B------:R-:W-:Y:S01]  /*8600*/  SHF.R.U64 R30, R26, 0x10, R27 ;  /* 0x000000101a1e7819 */ /* 0x000fe2000000121b */
[----:B------:R-:W-:Y:S01]  /*8610*/  HADD2.F32 R25, -RZ, R3.H1_H1 ;  /* 0x30000003ff197230 */ /* 0x000fe20000004100 */
[----:B------:R-:W-:Y:S01]  /*8620*/  SHF.R.U32.HI R24, RZ, 0x10, R13 ;  /* 0x00000010ff187819 */ /* 0x000fe2000001160d */
[----:B------:R-:W-:Y:S01]  /*8630*/  HADD2.F32 R21, -RZ, R45.H0_H0 ;  /* 0x2000002dff157230 */ /* 0x000fe20000004100 */
[----:B------:R-:W-:Y:S02]  /*8640*/  SHF.R.U32.HI R26, RZ, 0x10, R27 ;  /* 0x00000010ff1a7819 */ /* 0x000fe4000001161b */
        /* <DEDUP_REMOVED lines=23> */
[-C--:B------:R-:W-:Y:S01]  /*87c0*/  FMUL.FTZ R26, R13, R15.reuse ;  /* 0x0000000f0d1a7220 */ /* 0x080fe20000410000 */
[----:B------:R-:W-:Y:S02]  /*87d0*/  HADD2.F32 R4, -RZ, R31.H0_H0 ;  /* 0x2000001fff047230 */ /* 0x000fe40000004100 */
[C---:B------:R-:W-:Y:S01]  /*87e0*/  FFMA.FTZ R27, R12.reuse, R15, -R27 ;  /* 0x0000000f0c1b7223 */ /* 0x040fe2000001081b */
[C---:B------:R-:W-:Y:S01]  /*87f0*/  FMUL.FTZ R7, R5.reuse, R20 ;  /* 0x0000001405077220 */ /* 0x040fe20000410000 */
[----:B------:R-:W-:Y:S01]  /*8800*/  FFMA.FTZ R26, R12, R21, R26 ;  /* 0x000000150c1a7223 */ /* 0x000fe2000001001a */
[----:B------:R-:W-:-:S02]  /*8810*/  FMUL.FTZ R13, R5, R4 ;  /* 0x00000004050d7220 */ /* 0x000fc40000410000 */
[C---:B------:R-:W-:Y:S01]  /*8820*/  FFMA.FTZ R5, R6.reuse, R4, -R7 ;  /* 0x0000000406057223 */ /* 0x040fe20000010807 */
[----:B------:R-:W-:Y:S01]  /*8830*/  F2FP.F16.F32.PACK_AB R7, R29, R28 ;  /* 0x0000001c1d07723e */ /* 0x000fe200000000ff */
[----:B------:R-:W-:Y:S01]  /*8840*/  FFMA.FTZ R20, R6, R20, R13 ;  /* 0x0000001406147223 */ /* 0x000fe2000001000d */
[----:B------:R-:W-:Y:S02]  /*8850*/  F2FP.F16.F32.PACK_AB R6, R26, R27 ;  /* 0x0000001b1a06723e */ /* 0x000fe400000000ff */
[----:B------:R-:W-:Y:S02]  /*8860*/  F2FP.F16.F32.PACK_AB R4, R25, R24 ;  /* 0x000000181904723e */ /* 0x000fe400000000ff */
[----:B------:R-:W-:-:S05]  /*8870*/  F2FP.F16.F32.PACK_AB R5, R20, R5 ;  /* 0x000000051405723e */ /* 0x000fca00000000ff */
[----:B------:R1:W-:Y:S02]  /*8880*/  STS.128 [R14+0x21400], R4 ;  /* 0x021400040e007388 */ /* 0x0003e40000000c00 */
.L_x_5992:
[----:B------:R-:W-:Y:S05]  /*8890*/  BSYNC B1 ;  /* 0x0000000000017941 */ /* 0x000fea0003800000 */
.L_x_5991:
[----:B------:R-:W-:Y:S05]  /*88a0*/  @P1 BRA `(.L_x_5990) ;  /* 0x00000014007c1947 */ /* 0x000fea0003800000 */
[----:B-1----:R-:W1:Y:S01]  /*88b0*/  LDS.128 R4, [R0+0x1000] ;  /* 0x0010000000047984 */ /* 0x002e620000000c00 */
[----:B------:R-:W-:Y:S01]  /*88c0*/  SHF.R.U32.HI R13, RZ, 0x10, R11 ;  /* 0x00000010ff0d7819 */ /* 0x000fe2000001160b */
[----:B------:R-:W-:Y:S01]  /*88d0*/  HADD2.F32 R12, -RZ, R46.H0_H0 ;  /* 0x2000002eff0c7230 */ /* 0x000fe20000004100 */
[----:B------:R-:W-:Y:S01]  /*88e0*/  SHF.R.U32.HI R15, RZ, 0x10, R9 ;  /* 0x00000010ff0f7819 */ /* 0x000fe20000011609 */
[----:B------:R-:W-:Y:S01]  /*88f0*/  HADD2.F32 R14, -RZ, R44.H1_H1 ;  /* 0x3000002cff0e7230 */ /* 0x000fe20000004100 */
[----:B------:R-:W-:Y:S01]  /*8900*/  SHF.R.U64 R27, R10, 0x10, R11 ;  /* 0x000000100a1b7819 */ /* 0x000fe2000000120b */
[----:B------:R-:W-:Y:S01]  /*8910*/  HADD2.F32 R13, -RZ, R13.H0_H0 ;  /* 0x2000000dff0d7230 */ /* 0x000fe20000004100 */
[----:B------:R-:W-:Y:S01]  /*8920*/  SHF.R.U64 R25, R8, 0x10, R9 ;  /* 0x0000001008197819 */ /* 0x000fe20000001209 */
[----:B------:R-:W-:Y:S02]  /*8930*/  HADD2.F32 R15, -RZ, R15.H0_H0 ;  /* 0x2000000fff0f7230 */ /* 0x000fe40000004100 */
[----:B-1----:R-:W-:-:S02]  /*8940*/  HADD2.F32 R11, -RZ, R7.H1_H1 ;  /* 0x30000007ff0b7230 */ /* 0x002fc40000004100 */
        /* <DEDUP_REMOVED lines=8> */
[C---:B------:R-:W-:Y:S01]  /*89d0*/  FMUL.FTZ R20, R4.reuse, R14 ;  /* 0x0000000e04147220 */ /* 0x040fe20000410000 */
[-C--:B------:R-:W-:Y:S01]  /*89e0*/  FMUL.FTZ R24, R4, R12.reuse ;  /* 0x0000000c04187220 */ /* 0x080fe20000410000 */
[----:B------:R-:W-:Y:S02]  /*89f0*/  HADD2.F32 R6, -RZ, R5.H0_H0 ;  /* 0x20000005ff067230 */ /* 0x000fe40000004100 */
[----:B------:R-:W-:Y:S01]  /*8a00*/  FFMA.FTZ R21, R10, R13, -R21 ;  /* 0x0000000d0a157223 */ /* 0x000fe20000010815 */
[----:B------:R-:W-:Y:S02]  /*8a10*/  HADD2.F32 R11, -RZ, R3.H0_H0 ;  /* 0x20000003ff0b7230 */ /* 0x000fe40000004100 */
[C---:B------:R-:W-:Y:S01]  /*8a20*/  FFMA.FTZ R20, R7.reuse, R12, -R20 ;  /* 0x0000000c07147223 */ /* 0x040fe20000010814 */
[----:B------:R-:W-:Y:S02]  /*8a30*/  HADD2.F32 R4, -RZ, R46.H1_H1 ;  /* 0x3000002eff047230 */ /* 0x000fe40000004100 */
[----:B------:R-:W-:Y:S01]  /*8a40*/  FFMA.FTZ R13, R7, R14, R24 ;  /* 0x0000000e070d7223 */ /* 0x000fe20000010018 */
[----:B------:R-:W-:-:S02]  /*8a50*/  HADD2.F32 R5, -RZ, R5.H1_H1 ;  /* 0x30000005ff057230 */ /* 0x000fc40000004100 */
[CC--:B------:R-:W-:Y:S01]  /*8a60*/  FMUL.FTZ R15, R9.reuse, R11.reuse ;  /* 0x0000000b090f7220 */ /* 0x0c0fe20000410000 */
[----:B------:R-:W-:Y:S02]  /*8a70*/  HADD2.F32 R10, -RZ, R25.H0_H0 ;  /* 0x20000019ff0a7230 */ /* 0x000fe40000004100 */
[-C--:B------:R-:W-:Y:S01]  /*8a80*/  FMUL.FTZ R12, R9, R4.reuse ;  /* 0x00000004090c7220 */ /* 0x080fe20000410000 */
[----:B------:R-:W-:Y:S02]  /*8a90*/  HADD2.F32 R3, -RZ, R27.H0_H0 ;  /* 0x2000001bff037230 */ /* 0x000fe40000004100 */
[C---:B------:R-:W-:Y:S01]  /*8aa0*/  FFMA.FTZ R15, R8.reuse, R4, -R15 ;  /* 0x00000004080f7223 */ /* 0x040fe2000001080f */
[----:B------:R-:W-:Y:S01]  /*8ab0*/  F2FP.F16.F32.PACK_AB R4, R13, R20 ;  /* 0x000000140d04723e */ /* 0x000fe200000000ff */
[C---:B------:R-:W-:Y:S01]  /*8ac0*/  FMUL.FTZ R7, R5.reuse, R10 ;  /* 0x0000000a05077220 */ /* 0x040fe20000410000 */
[----:B------:R-:W-:Y:S01]  /*8ad0*/  FFMA.FTZ R12, R8, R11, R12 ;  /* 0x0000000b080c7223 */ /* 0x000fe2000001000c */
[----:B------:R-:W-:-:S02]  /*8ae0*/  FMUL.FTZ R9, R5, R3 ;  /* 0x0000000305097220 */ /* 0x000fc40000410000 */
[----:B------:R-:W-:Y:S01]  /*8af0*/  FFMA.FTZ R5, R6, R3, -R7 ;  /* 0x0000000306057223 */ /* 0x000fe20000010807 */
[----:B------:R-:W-:Y:S01]  /*8b00*/  F2FP.F16.F32.PACK_AB R7, R26, R21 ;  /* 0x000000151a07723e */ /* 0x000fe200000000ff */
[----:B------:R-:W-:Y:S01]  /*8b10*/  FFMA.FTZ R10, R6, R10, R9 ;  /* 0x0000000a060a7223 */ /* 0x000fe20000010009 */
[----:B------:R-:W-:-:S04]  /*8b20*/  F2FP.F16.F32.PACK_AB R6, R12, R15 ;  /* 0x0000000f0c06723e */ /* 0x000fc800000000ff */
[----:B------:R-:W-:-:S05]  /*8b30*/  F2FP.F16.F32.PACK_AB R5, R10, R5 ;  /* 0x000000050a05723e */ /* 0x000fca00000000ff */
[----:B------:R3:W-:Y:S01]  /*8b40*/  STS.128 [R0+0x1000], R4 ;  /* 0x0010000400007388 */ /* 0x0007e20000000c00 */
[----:B------:R-:W-:Y:S05]  /*8b50*/  BRA `(.L_x_5990) ;  /* 0x0000001000d07947 */ /* 0x000fea0003800000 */
.L_x_5977:
[----:B------:R-:W1:Y:S01]  /*8b60*/  LDC R21, c[0x0][0x448] ;  /* 0x00011200ff157b82 */ /* 0x000e620000000800 */
[----:B------:R-:W-:Y:S01]  /*8b70*/  IMAD R3, R223, 0x20, R34 ;  /* 0x00000020df037824 */ /* 0x000fe200078e0222 */
[----:B------:R-:W-:Y:S01]  /*8b80*/  ULDC.64 UR4, c[0x0][0x3f8] ;  /* 0x0000fe0000047ab9 */ /* 0x000fe20000000a00 */
        /* <DEDUP_REMOVED lines=8> */
[----:B--2---:R-:W-:Y:S01]  /*8c10*/  @P0 SHF.R.U32.HI R3, RZ, R5, R0 ;  /* 0x00000005ff030219 */ /* 0x004fe20000011600 */
        /* <DEDUP_REMOVED lines=18> */
[----:B------:R-:W1:Y:S04]  /*8d40*/  SHFL.IDX PT, R3, R8, RZ, 0x1c1f ;  /* 0x001c1fff08037589 */ /* 0x000e6800000e0000 */
[----:B------:R-:W2:Y:S04]  /*8d50*/  SHFL.IDX PT, R0, R6, RZ, 0x1c1f ;  /* 0x001c1fff06007589 */ /* 0x000ea800000e0000 */
[----:B------:R3:W4:Y:S04]  /*8d60*/  SHFL.IDX PT, R5, R7, RZ, 0x1c1f ;  /* 0x001c1fff07057589 */ /* 0x00072800000e0000 */
[----:B------:R3:W0:Y:S01]  /*8d70*/  SHFL.IDX PT, R14, R9, RZ, 0x1c1f ;  /* 0x001c1fff090e7589 */ /* 0x00062200000e0000 */
[----:B-1----:R-:W-:-:S02]  /*8d80*/  IMAD.MOV.U32 R11, RZ, RZ, R3 ;  /* 0x000000ffff0b7224 */ /* 0x002fc400078e0003 */
[----:B--23--:R-:W-:-:S07]  /*8d90*/  IMAD.MOV.U32 R10, RZ, RZ, R0 ;  /* 0x000000ffff0a7224 */ /* 0x00cfce00078e0000 */
.L_x_6321:
[----:B------:R-:W-:Y:S01]  /*8da0*/  IMAD R21, R22, R21, RZ ;  /* 0x0000001516157224 */ /* 0x000fe200078e02ff */
[----:B------:R-:W-:Y:S01]  /*8db0*/  BSSY B1, `(.L_x_5994) ;  /* 0x000000f000017945 */ /* 0x000fe20003800000 */
[----:B----4-:R-:W-:Y:S01]  /*8dc0*/  IMAD.MOV.U32 R15, RZ, RZ, R5 ;  /* 0x000000ffff0f7224 */ /* 0x010fe200078e0005 */
[----:B------:R-:W-:Y:S02]  /*8dd0*/  CS2R R28, SRZ ;  /* 0x00000000001c7805 */ /* 0x000fe4000001ff00 */
[----:B------:R-:W-:Y:S02]  /*8de0*/  CS2R R30, SRZ ;  /* 0x00000000001e7805 */ /* 0x000fe4000001ff00 */
[----:B------:R-:W-:Y:S02]  /*8df0*/  ISETP.GE.AND P0, PT, R34, R21, PT ;  /* 0x000000152200720c */ /* 0x000fe40003f06270 */
[----:B------:R-:W-:Y:S02]  /*8e00*/  CS2R R24, SRZ ;  /* 0x0000000000187805 */ /* 0x000fe4000001ff00 */
[----:B------:R-:W-:-:S09]  /*8e10*/  CS2R R26, SRZ ;  /* 0x00000000001a7805 */ /* 0x000fd2000001ff00 */
[----:B------:R-:W-:Y:S05]  /*8e20*/  @P0 BRA `(.L_x_5995) ;  /* 0x00000000001c0947 */ /* 0x000fea0003800000 */
[----:B------:R-:W-:Y:S02]  /*8e30*/  ULDC UR4, c[0x0][0x3f4] ;  /* 0x0000fd0000047ab9 */ /* 0x000fe40000000800 */
[----:B------:R-:W-:-:S13]  /*8e40*/  ISETP.GE.AND P0, PT, R16, UR4, PT ;  /* 0x0000000410007c0c */ /* 0x000fda000bf06270 */
[----:B------:R-:W-:Y:S05]  /*8e50*/  @P0 BRA `(.L_x_5995) ;  /* 0x0000000000100947 */ /* 0x000fea0003800000 */
[----:B------:R-:W-:-:S04]  /*8e60*/  IMAD.WIDE R10, R16, 0x2, R10 ;  /* 0x00000002100a7825 */ /* 0x000fc800078e020a */
[----:B0-----:R-:W-:Y:S01]  /*8e70*/  IMAD.WIDE R14, R16, 0x2, R14 ;  /* 0x00000002100e7825 */ /* 0x001fe200078e020e */
[----:B------:R1:W5:Y:S04]  /*8e80*/  LD.E.128 R24, desc[UR42][R10.64] ;  /* 0x0000002a0a187980 */ /* 0x000368000c101d00 */
[----:B------:R1:W5:Y:S02]  /*8e90*/  LD.E.128 R28, desc[UR42][R14.64] ;  /* 0x0000002a0e1c7980 */ /* 0x000364000c101d00 */
.L_x_5995:
[----:B------:R-:W-:Y:S05]  /*8ea0*/  BSYNC B1 ;  /* 0x0000000000017941 */ /* 0x000fea0003800000 */
.L_x_5994:
[----:B-----5:R-:W-:Y:S01]  /*8eb0*/  IMAD.MOV.U32 R0, RZ, RZ, R28 ;  /* 0x000000ffff007224 */ /* 0x020fe200078e001c */
        /* <DEDUP_REMOVED lines=11> */
[----:B------:R-:W-:Y:S02]  /*8f70*/  PRMT R50, R4, 0x5410, R5 ;  /* 0x0000541004327816 */ /* 0x000fe40000000005 */
[----:B------:R-:W-:Y:S02]  /*8f80*/  CS2R R4, SRZ ;  /* 0x0000000000047805 */ /* 0x000fe4000001ff00 */
[----:B------:R-:W-:Y:S02]  /*8f90*/  PRMT R49, R49, 0x5410, R0 ;  /* 0x0000541031317816 */ /* 0x000fe40000000000 */
[----:B------:R-:W-:Y:S01]  /*8fa0*/  PRMT R37, R37, 0x5410, R3 ;  /* 0x0000541025257816 */ /* 0x000fe20000000003 */
[----:B------:R-:W-:Y:S06]  /*8fb0*/  BRA.DIV UR4, `(.L_x_5996) ;  /* 0x0000017e04007947 */ /* 0x000fec000b800000 */
[----:B------:R-:W2:Y:S04]  /*8fc0*/  SHFL.IDX PT, R3, R8, 0x1, 0x1c1f ;  /* 0x003c1f0008037f89 */ /* 0x000ea800000e0000 */
[----:B------:R-:W3:Y:S04]  /*8fd0*/  SHFL.IDX PT, R0, R6, 0x1, 0x1c1f ;  /* 0x003c1f0006007f89 */ /* 0x000ee800000e0000 */
[----:B------:R-:W4:Y:S04]  /*8fe0*/  SHFL.IDX PT, R7, R7, 0x1, 0x1c1f ;  /* 0x003c1f0007077f89 */ /* 0x000f2800000e0000 */
[----:B01----:R0:W1:Y:S01]  /*8ff0*/  SHFL.IDX PT, R14, R9, 0x1, 0x1c1f ;  /* 0x003c1f00090e7f89 */ /* 0x00306200000e0000 */
[----:B--2---:R-:W-:-:S02]  /*9000*/  IMAD.MOV.U32 R13, RZ, RZ, R3 ;  /* 0x000000ffff0d7224 */ /* 0x004fc400078e0003 */
[----:B0--3--:R-:W-:-:S07]  /*9010*/  IMAD.MOV.U32 R12, RZ, RZ, R0 ;  /* 0x000000ffff0c7224 */ /* 0x009fce00078e0000 */
.L_x_6327:
[----:B------:R-:W0:Y:S01]  /*9020*/  LDC R33, c[0x0][0x3f4] ;  /* 0x0000fd00ff217b82 */ /* 0x000e220000000800 */
[----:B------:R-:W-:Y:S01]  /*9030*/  VIADD R34, R34, 0x20 ;  /* 0x0000002022227836 */ /* 0x000fe20000000000 */
[----:B------:R-:W-:Y:S01]  /*9040*/  LEA.HI R0, R217, R217, RZ, 0x1 ;  /* 0x000000d9d9007211 */ /* 0x000fe200078f08ff */
[----:B------:R-:W-:Y:S01]  /*9050*/  BSSY B1, `(.L_x_5997) ;  /* 0x0000014000017945 */ /* 0x000fe20003800000 */
[----:B----4-:R-:W-:Y:S01]  /*9060*/  IMAD.MOV.U32 R15, RZ, RZ, R7 ;  /* 0x000000ffff0f7224 */ /* 0x010fe200078e0007 */
        /* <DEDUP_REMOVED lines=9> */
[----:B------:R-:W-:Y:S02]  /*9100*/  CS2R R6, SRZ ;  /* 0x0000000000067805 */ /* 0x000fe4000001ff00 */
[----:B------:R-:W-:Y:S02]  /*9110*/  ISETP.GE.AND P0, PT, R16, UR4, PT ;  /* 0x0000000410007c0c */ /* 0x000fe4000bf06270 */
[----:B------:R-:W-:Y:S02]  /*9120*/  CS2R R8, SRZ ;  /* 0x0000000000087805 */ /* 0x000fe4000001ff00 */
[----:B------:R-:W-:-:S09]  /*9130*/  CS2R R10, SRZ ;  /* 0x00000000000a7805 */ /* 0x000fd2000001ff00 */
[----:B------:R-:W-:Y:S05]  /*9140*/  @P0 BRA `(.L_x_5998) ;  /* 0x0000000000100947 */ /* 0x000fea0003800000 */
[----:B------:R-:W-:-:S04]  /*9150*/  IMAD.WIDE R12, R16, 0x2, R12 ;  /* 0x00000002100c7825 */ /* 0x000fc800078e020c */
[----:B-1----:R-:W-:Y:S01]  /*9160*/  IMAD.WIDE R14, R16, 0x2, R14 ;  /* 0x00000002100e7825 */ /* 0x002fe200078e020e */
[----:B------:R2:W5:Y:S04]  /*9170*/  LD.E.128 R8, desc[UR42][R12.64] ;  /* 0x0000002a0c087980 */ /* 0x000568000c101d00 */
[----:B------:R2:W5:Y:S02]  /*9180*/  LD.E.128 R4, desc[UR42][R14.64] ;  /* 0x0000002a0e047980 */ /* 0x000564000c101d00 */
.L_x_5998:
[----:B------:R-:W-:Y:S05]  /*9190*/  BSYNC B1 ;  /* 0x0000000000017941 */ /* 0x000fea0003800000 */
.L_x_5997:
[----:B------:R-:W3:Y:S01]  /*91a0*/  SYNCS.PHASECHK.TRANS64.TRYWAIT P1, [R2+URZ+0x28c00], R3 ;  /* 0x028c0003020075a7 */ /* 0x000ee2000802017f */
[----:B------:R-:W-:Y:S01]  /*91b0*/  VIADDMNMX R0, R21, -R192, 0x40, PT ;  /* 0x0000004015007446 */ /* 0x000fe200038009c0 */
[----:B--2--5:R-:W-:Y:S01]  /*91c0*/  IMAD.MOV.U32 R12, RZ, RZ, R4 ;  /* 0x000000ffff0c7224 */ /* 0x024fe200078e0004 */
[----:B0-----:R-:W-:Y:S01]  /*91d0*/  ISETP.GE.AND P0, PT, R16, R33, PT ;  /* 0x000000211000720c */ /* 0x001fe20003f06270 */
[----:B------:R-:W-:Y:S01]  /*91e0*/  IMAD.MOV.U32 R13, RZ, RZ, R5 ;  /* 0x000000ffff0d7224 */ /* 0x000fe200078e0005 */
[----:B------:R-:W-:Y:S01]  /*91f0*/  BSSY B1, `(.L_x_5999) ;  /* 0x000000c000017945 */ /* 0x000fe20003800000 */
[----:B-1----:R-:W-:Y:S01]  /*9200*/  IMAD.MOV.U32 R14, RZ, RZ, R9 ;  /* 0x000000ffff0e7224 */ /* 0x002fe200078e0009 */
[-C--:B------:R-:W-:Y:S02]  /*9210*/  ISETP.GE.OR P2, PT, R186, R0.reuse, P0 ;  /* 0x00000000ba00720c */ /* 0x080fe40000746670 */
[----:B------:R-:W-:Y:S01]  /*9220*/  PRMT R51, R12, 0x5410, R13 ;  /* 0x000054100c337816 */ /* 0x000fe2000000000d */
[----:B------:R-:W-:Y:S01]  /*9230*/  IMAD.MOV.U32 R12, RZ, RZ, R7 ;  /* 0x000000ffff0c7224 */ /* 0x000fe200078e0007 */
[----:B------:R-:W-:Y:S01]  /*9240*/  ISETP.GE.OR P0, PT, R235, R0, P0 ;  /* 0x00000000eb00720c */ /* 0x000fe20000706670 */
[----:B------:R-:W-:-:S02]  /*9250*/  IMAD.MOV.U32 R0, RZ, RZ, R6 ;  /* 0x000000ffff007224 */ /* 0x000fc400078e0006 */
[----:B------:R-:W-:-:S03]  /*9260*/  IMAD.MOV.U32 R13, RZ, RZ, R8 ;  /* 0x000000ffff0d7224 */ /* 0x000fc600078e0008 */
[----:B------:R-:W-:Y:S01]  /*9270*/  PRMT R52, R0, 0x5410, R12 ;  /* 0x0000541000347816 */ /* 0x000fe2000000000c */
[----:B------:R-:W-:Y:S01]  /*9280*/  IMAD.IADD R0, R16, 0x1, R33 ;  /* 0x0000000110007824 */ /* 0x000fe200078e0221 */
[----:B------:R-:W-:Y:S01]  /*9290*/  PRMT R53, R13, 0x5410, R14 ;  /* 0x000054100d357816 */ /* 0x000fe2000000000e */
[----:B---3--:R-:W-:Y:S06]  /*92a0*/  @!P1 BRA `(.L_x_6000) ;  /* 0x0000017800bc9947 */ /* 0x008fec0003800000 */
.L_x_6328:
[----:B------:R-:W-:Y:S05]  /*92b0*/  BSYNC B1 ;  /* 0x0000000000017941 */ /* 0x000fea0003800000 */
.L_x_5999:
[----:B------:R-:W-:Y:S01]  /*92c0*/  BSSY B1, `(.L_x_6001) ;  /* 0x0000063000017945 */ /* 0x000fe20003800000 */
[----:B------:R-:W-:Y:S01]  /*92d0*/  IMAD.MOV.U32 R54, RZ, RZ, R10 ;  /* 0x000000ffff367224 */ /* 0x000fe200078e000a */
[----:B0-----:R-:W-:Y:S01]  /*92e0*/  LOP3.LUT R3, R0, 0x38, RZ, 0xc0, !PT ;  /* 0x0000003800037812 */ /* 0x001fe200078ec0ff */
[----:B------:R-:W-:Y:S01]  /*92f0*/  IMAD.MOV.U32 R55, RZ, RZ, R11 ;  /* 0x000000ffff377224 */ /* 0x000fe200078e000b */
[----:B------:R-:W-:Y:S06]  /*9300*/  @P2 BRA `(.L_x_6002) ;  /* 0x0000000400782947 */ /* 0x000fec0003800000 */
[----:B------:R-:W-:Y:S01]  /*9310*/  IMAD.SHL.U32 R0, R193, 0x40, RZ ;  /* 0x00000040c1007824 */ /* 0x000fe200078e00ff */
[----:B------:R-:W-:Y:S02]  /*9320*/  SHF.R.U64 R47, R26, 0x10, R27 ;  /* 0x000000101a2f7819 */ /* 0x000fe4000000121b */
[--C-:B------:R-:W-:Y:S02]  /*9330*/  SHF.R.U64 R45, R30, 0x10, R31.reuse ;  /* 0x000000101e2d7819 */ /* 0x100fe4000000121f */
[----:B------:R-:W-:Y:S02]  /*9340*/  LOP3.LUT R12, R0, 0x1c0, RZ, 0xc0, !PT ;  /* 0x000001c0000c7812 */ /* 0x000fe400078ec0ff */
[----:B------:R-:W-:Y:S01]  /*9350*/  SHF.R.U32.HI R40, RZ, 0x10, R31 ;  /* 0x00000010ff287819 */ /* 0x000fe2000001161f */
[----:B------:R-:W-:Y:S01]  /*9360*/  HADD2.F32 R31, -RZ, R37.H0_H0 ;  /* 0x20000025ff1f7230 */ /* 0x000fe20000004100 */
[----:B------:R-:W-:Y:S02]  /*9370*/  LOP3.LUT R0, R12, 0x38, R16, 0xf8, !PT ;  /* 0x000000380c007812 */ /* 0x000fe400078ef810 */
[----:B------:R-:W-:-:S02]  /*9380*/  SHF.R.U32.HI R15, RZ, 0x3, R12 ;  /* 0x00000003ff0f7819 */ /* 0x000fc4000001160c */
[--C-:B------:R-:W-:Y:S02]  /*9390*/  SHF.R.U32.HI R36, RZ, 0x10, R29.reuse ;  /* 0x00000010ff247819 */ /* 0x100fe4000001161d */
[----:B------:R-:W-:Y:S02]  /*93a0*/  LOP3.LUT R0, R0, R15, RZ, 0x3c, !PT ;  /* 0x0000000f00007212 */ /* 0x000fe400078e3cff */
[----:B------:R-:W-:Y:S01]  /*93b0*/  SHF.R.U64 R46, R28, 0x10, R29 ;  /* 0x000000101c2e7819 */ /* 0x000fe2000000121d */
[----:B------:R-:W-:Y:S01]  /*93c0*/  HADD2.F32 R29, -RZ, R37.H1_H1 ;  /* 0x30000025ff1d7230 */ /* 0x000fe20000004100 */
[----:B------:R-:W-:Y:S01]  /*93d0*/  SHF.R.U32.HI R38, RZ, 0x10, R25 ;  /* 0x00000010ff267819 */ /* 0x000fe20000011619 */
[----:B------:R-:W-:Y:S01]  /*93e0*/  IMAD R13, R203, 0x200, R0 ;  /* 0x00000200cb0d7824 */ /* 0x000fe200078e0200 */
[----:B------:R-:W-:Y:S01]  /*93f0*/  LOP3.LUT R0, R15, R3, R12, 0x1e, !PT ;  /* 0x000000030f007212 */ /* 0x000fe200078e1e0c */
[----:B------:R-:W-:Y:S01]  /*9400*/  HADD2.F32 R30, -RZ, R36.H0_H0 ;  /* 0x20000024ff1e7230 */ /* 0x000fe20000004100 */
[----:B------:R-:W-:Y:S01]  /*9410*/  SHF.R.U32.HI R41, RZ, 0x10, R27 ;  /* 0x00000010ff297819 */ /* 0x000fe2000001161b */
[----:B------:R-:W-:Y:S01]  /*9420*/  IMAD R43, R13, 0x2, R2 ;  /* 0x000000020d2b7824 */ /* 0x000fe200078e0202 */
[----:B------:R-:W-:Y:S01]  /*9430*/  SHF.R.U64 R48, R24, 0x10, R25 ;  /* 0x0000001018307819 */ /* 0x000fe20000001219 */
[----:B------:R-:W-:-:S03]  /*9440*/  IMAD R21, R203, 0x200, R0 ;  /* 0x00000200cb157824 */ /* 0x000fc600078e0200 */
[----:B------:R-:W0:Y:S01]  /*9450*/  LDS.128 R12, [R43+0x20400] ;  /* 0x020400002b0c7984 */ /* 0x000e220000000c00 */
[----:B------:R-:W-:-:S05]  /*9460*/  IMAD R44, R21, 0x2, R2 ;  /* 0x00000002152c7824 */ /* 0x000fca00078e0202 */
[----:B------:R-:W1:Y:S01]  /*9470*/  LDS.128 R32, [R44+0x20400] ;  /* 0x020400002c207984 */ /* 0x000e620000000c00 */
[--C-:B0-----:R-:W-:Y:S02]  /*9480*/  HADD2.F32 R20, -RZ, R13.reuse.H0_H0 ;  /* 0x2000000dff147230 */ /* 0x101fe40000004100 */
[----:B------:R-:W-:Y:S02]  /*9490*/  HADD2.F32 R13, -RZ, R13.H1_H1 ;  /* 0x3000000dff0d7230 */ /* 0x000fe40000004100 */
[----:B------:R-:W-:Y:S02]  /*94a0*/  HADD2.F32 R21, -RZ, R15.H0_H0 ;  /* 0x2000000fff157230 */ /* 0x000fe40000004100 */
[--C-:B-1----:R-:W-:Y:S02]  /*94b0*/  HADD2.F32 R26, -RZ, R33.reuse.H0_H0 ;  /* 0x20000021ff1a7230 */ /* 0x102fe40000004100 */
[----:B------:R-:W-:Y:S02]  /*94c0*/  HADD2.F32 R33, -RZ, R33.H1_H1 ;  /* 0x30000021ff217230 */ /* 0x000fe40000004100 */
[----:B------:R-:W-:-:S02]  /*94d0*/  HADD2.F32 R28, -RZ, R35.H0_H0 ;  /* 0x20000023ff1c7230 */ /* 0x000fc40000004100 */
[C---:B------:R-:W-:Y:S01]  /*94e0*/  FMUL.FTZ R37, R26.reuse, R31 ;  /* 0x0000001f1a257220 */ /* 0x040fe20000410000 */
[-C--:B------:R-:W-:Y:S01]  /*94f0*/  FMUL.FTZ R39, R26, R29.reuse ;  /* 0x0000001d1a277220 */ /* 0x080fe20000410000 */
[----:B------:R-:W-:Y:S02]  /*9500*/  HADD2.F32 R26, -RZ, R38.H0_H0 ;  /* 0x20000026ff1a7230 */ /* 0x000fe40000004100 */
[C---:B------:R-:W-:Y:S01]  /*9510*/  FMUL.FTZ R36, R33.reuse, R30 ;  /* 0x0000001e21247220 */ /* 0x040fe20000410000 */
[C---:B------:R-:W-:Y:S01]  /*9520*/  FFMA.FTZ R37, R20.reuse, R29, -R37 ;  /* 0x0000001d14257223 */ /* 0x040fe20000010825 */
[----:B------:R-:W-:Y:S02]  /*9530*/  HADD2.F32 R29, -RZ, R49.H0_H0 ;  /* 0x20000031ff1d7230 */ /* 0x000fe40000004100 */
        /* <DEDUP_REMOVED lines=8> */
[----:B------:R-:W-:Y:S01]  /*95c0*/  FFMA.FTZ R40, R21, R20, -R26 ;  /* 0x0000001415287223 */ /* 0x000fe2000001081a */
[----:B------:R-:W-:Y:S02]  /*95d0*/  HADD2.F32 R20, -RZ, R41.H0_H0 ;  /* 0x20000029ff147230 */ /* 0x000fe40000004100 */
[----:B------:R-:W-:Y:S01]  /*95e0*/  FFMA.FTZ R38, R13, R30, R38 ;  /* 0x0000001e0d267223 */ /* 0x000fe20000010026 */
[----:B------:R-:W-:Y:S02]  /*95f0*/  HADD2.F32 R24, -RZ, R15.H1_H1 ;  /* 0x3000000fff187230 */ /* 0x000fe40000004100 */
[----:B------:R-:W-:Y:S01]  /*9600*/  FFMA.FTZ R41, R21, R29, R28 ;  /* 0x0000001d15297223 */ /* 0x000fe2000001001c */
[----:B------:R-:W-:-:S02]  /*9610*/  HADD2.F32 R25, -RZ, R32.H0_H0 ;  /* 0x20000020ff197230 */ /* 0x000fc40000004100 */
[C---:B------:R-:W-:Y:S01]  /*9620*/  FMUL.FTZ R29, R35.reuse, R31 ;  /* 0x0000001f231d7220 */ /* 0x040fe20000410000 */
[----:B------:R-:W-:Y:S02]  /*9630*/  HADD2.F32 R13, -RZ, R49.H1_H1 ;  /* 0x30000031ff0d7230 */ /* 0x000fe40000004100 */
[-C--:B------:R-:W-:Y:S01]  /*9640*/  FMUL.FTZ R33, R35, R20.reuse ;  /* 0x0000001423217220 */ /* 0x080fe20000410000 */
[----:B------:R-:W-:Y:S02]  /*9650*/  HADD2.F32 R21, -RZ, R42.H0_H0 ;  /* 0x2000002aff157230 */ /* 0x000fe40000004100 */
[----:B------:R-:W-:Y:S01]  /*9660*/  FFMA.FTZ R35, R24, R20, -R29 ;  /* 0x0000001418237223 */ /* 0x000fe2000001081d */
[----:B------:R-:W-:Y:S02]  /*9670*/  HADD2.F32 R0, -RZ, R12.H0_H0 ;  /* 0x2000000cff007230 */ /* 0x000fe40000004100 */
[----:B------:R-:W-:Y:S01]  /*9680*/  FMUL.FTZ R28, R25, R13 ;  /* 0x0000000d191c7220 */ /* 0x000fe20000410000 */
[----:B------:R-:W-:-:S02]  /*9690*/  HADD2.F32 R27, -RZ, R34.H0_H0 ;  /* 0x20000022ff1b7230 */ /* 0x000fc40000004100 */
[----:B------:R-:W-:Y:S01]  /*96a0*/  FMUL.FTZ R29, R25, R21 ;  /* 0x00000015191d7220 */ /* 0x000fe20000410000 */
[----:B------:R-:W-:Y:S02]  /*96b0*/  HADD2.F32 R26, -RZ, R42.H1_H1 ;  /* 0x3000002aff1a7230 */ /* 0x000fe40000004100 */
[----:B------:R-:W-:Y:S01]  /*96c0*/  FFMA.FTZ R42, R24, R31, R33 ;  /* 0x0000001f182a7223 */ /* 0x000fe20000010021 */
[----:B------:R-:W-:Y:S02]  /*96d0*/  HADD2.F32 R20, -RZ, R50.H0_H0 ;  /* 0x20000032ff147230 */ /* 0x000fe40000004100 */
[C---:B------:R-:W-:Y:S01]  /*96e0*/  FFMA.FTZ R29, R0.reuse, R13, -R29 ;  /* 0x0000000d001d7223 */ /* 0x040fe2000001081d */
[----:B------:R-:W-:Y:S01]  /*96f0*/  FFMA.FTZ R24, R0, R21, R28 ;  /* 0x0000001500187223 */ /* 0x000fe2000001001c */
[----:B------:R-:W-:Y:S02]  /*9700*/  HADD2.F32 R15, -RZ, R14.H0_H0 ;  /* 0x2000000eff0f7230 */ /* 0x000fe40000004100 */
[C---:B------:R-:W-:Y:S01]  /*9710*/  FMUL.FTZ R30, R27.reuse, R26 ;  /* 0x0000001a1b1e7220 */ /* 0x040fe20000410000 */
[----:B------:R-:W-:Y:S01]  /*9720*/  FMUL.FTZ R0, R27, R20 ;  /* 0x000000141b007220 */ /* 0x000fe20000410000 */
[----:B------:R-:W-:-:S02]  /*9730*/  HADD2.F32 R32, -RZ, R32.H1_H1 ;  /* 0x30000020ff207230 */ /* 0x000fc40000004100 */
[----:B------:R-:W-:Y:S02]  /*9740*/  HADD2.F32 R34, -RZ, R34.H1_H1 ;  /* 0x30000022ff227230 */ /* 0x000fe40000004100 */
[C---:B------:R-:W-:Y:S01]  /*9750*/  FFMA.FTZ R30, R15.reuse, R20, -R30 ;  /* 0x000000140f1e7223 */ /* 0x040fe2000001081e */
[----:B------:R-:W-:Y:S02]  /*9760*/  HADD2.F32 R25, -RZ, R46.H0_H0 ;  /* 0x2000002eff197230 */ /* 0x000fe40000004100 */
[----:B------:R-:W-:Y:S01]  /*9770*/  FFMA.FTZ R26, R15, R26, R0 ;  /* 0x0000001a0f1a7223 */ /* 0x000fe20000010000 */
[----:B------:R-:W-:Y:S02]  /*9780*/  HADD2.F32 R27, -RZ, R45.H0_H0 ;  /* 0x2000002dff1b7230 */ /* 0x000fe40000004100 */
        /* <DEDUP_REMOVED lines=22> */
.L_x_6002:
[----:B------:R-:W-:Y:S05]  /*98f0*/  BSYNC B1 ;  /* 0x0000000000017941 */ /* 0x000fea0003800000 */
.L_x_6001:
[----:B------:R-:W-:Y:S01]  /*9900*/  PRMT R34, R54, 0x5410, R55 ;  /* 0x0000541036227816 */ /* 0x000fe20000000037 */
[----:B------:R-:W-:Y:S06]  /*9910*/  @P0 BRA `(.L_x_5990) ;  /* 0x0000000400600947 */ /* 0x000fec0003800000 */
[--C-:B------:R-:W-:Y:S01]  /*9920*/  SHF.R.U32.HI R0, RZ, 0x3, R226.reuse ;  /* 0x00000003ff007819 */ /* 0x100fe200000116e2 */
[----:B0-----:R-:W0:Y:S01]  /*9930*/  LDS.128 R12, [R225+0x20400] ;  /* 0x02040000e10c7984 */ /* 0x001e220000000c00 */
[----:B------:R-:W-:Y:S01]  /*9940*/  SHF.R.U64 R39, R8, 0x10, R9 ;  /* 0x0000001008277819 */ /* 0x000fe20000001209 */
[----:B------:R-:W-:Y:S01]  /*9950*/  HADD2.F32 R21, -RZ, R51.H1_H1 ;  /* 0x30000033ff157230 */ /* 0x000fe20000004100 */
[----:B------:R-:W-:Y:S02]  /*9960*/  LOP3.LUT R0, R0, R3, R226, 0x1e, !PT ;  /* 0x0000000300007212 */ /* 0x000fe400078e1ee2 */
[--C-:B------:R-:W-:Y:S02]  /*9970*/  SHF.R.U64 R38, R10, 0x10, R11.reuse ;  /* 0x000000100a267819 */ /* 0x100fe4000000120b */
[----:B------:R-:W-:Y:S01]  /*9980*/  SHF.R.U32.HI R36, RZ, 0x10, R11 ;  /* 0x00000010ff247819 */ /* 0x000fe2000001160b */
[----:B------:R-:W-:Y:S01]  /*9990*/  IMAD.IADD R3, R227, 0x1, R0 ;  /* 0x00000001e3037824 */ /* 0x000fe200078e0200 */
[--C-:B------:R-:W-:Y:S01]  /*99a0*/  SHF.R.U32.HI R20, RZ, 0x10, R5.reuse ;  /* 0x00000010ff147819 */ /* 0x100fe20000011605 */
[----:B------:R-:W-:Y:S01]  /*99b0*/  HADD2.F32 R11, -RZ, R53.H1_H1 ;  /* 0x30000035ff0b7230 */ /* 0x000fe20000004100 */
[----:B------:R-:W-:Y:S01]  /*99c0*/  SHF.R.U64 R37, R4, 0x10, R5 ;  /* 0x0000001004257819 */ /* 0x000fe20000001205 */
[----:B------:R-:W-:Y:S01]  /*99d0*/  IMAD R3, R3, 0x2, R2 ;  /* 0x0000000203037824 */ /* 0x000fe200078e0202 */
[----:B------:R-:W-:Y:S01]  /*99e0*/  SHF.R.U32.HI R28, RZ, 0x10, R9 ;  /* 0x00000010ff1c7819 */ /* 0x000fe20000011609 */
[----:B------:R-:W-:Y:S01]  /*99f0*/  HADD2.F32 R20, -RZ, R20.H0_H0 ;  /* 0x20000014ff147230 */ /* 0x000fe20000004100 */
[----:B------:R-:W-:-:S02]  /*9a00*/  SHF.R.U64 R35, R6, 0x10, R7 ;  /* 0x0000001006237819 */ /* 0x000fc40000001207 */
[----:B------:R-:W1:Y:S01]  /*9a10*/  LDS.128 R24, [R3+0x20400] ;  /* 0x0204000003187984 */ /* 0x000e620000000c00 */
[----:B------:R-:W-:Y:S01]  /*9a20*/  SHF.R.U32.HI R33, RZ, 0x10, R7 ;  /* 0x00000010ff217819 */ /* 0x000fe20000011607 */
[--C-:B0-----:R-:W-:Y:S02]  /*9a30*/  HADD2.F32 R4, -RZ, R13.reuse.H0_H0 ;  /* 0x2000000dff047230 */ /* 0x101fe40000004100 */
[----:B------:R-:W-:Y:S02]  /*9a40*/  HADD2.F32 R13, -RZ, R13.H1_H1 ;  /* 0x3000000dff0d7230 */ /* 0x000fe40000004100 */
[----:B------:R-:W-:Y:S02]  /*9a50*/  HADD2.F32 R0, -RZ, R12.H0_H0 ;  /* 0x2000000cff007230 */ /* 0x000fe40000004100 */
[----:B------:R-:W-:Y:S02]  /*9a60*/  HADD2.F32 R5, -RZ, R14.H0_H0 ;  /* 0x2000000eff057230 */ /* 0x000fe40000004100 */
[----:B------:R-:W-:-:S02]  /*9a70*/  HADD2.F32 R6, -RZ, R15.H0_H0 ;  /* 0x2000000fff067230 */ /* 0x000fc40000004100 */
[----:B------:R-:W-:Y:S02]  /*9a80*/  HADD2.F32 R15, -RZ, R15.H1_H1 ;  /* 0x3000000fff0f7230 */ /* 0x000fe40000004100 */
[----:B------:R-:W-:Y:S02]  /*9a90*/  HADD2.F32 R12, -RZ, R12.H1_H1 ;  /* 0x3000000cff0c7230 */ /* 0x000fe40000004100 */
[----:B------:R-:W-:Y:S02]  /*9aa0*/  HADD2.F32 R14, -RZ, R14.H1_H1 ;  /* 0x3000000eff0e7230 */ /* 0x000fe40000004100 */
        /* <DEDUP_REMOVED lines=10> */
[----:B------:R-:W-:Y:S02]  /*9b50*/  HADD2.F32 R4, -RZ, R53.H0_H0 ;  /* 0x20000035ff047230 */ /* 0x000fe40000004100 */
[-C--:B------:R-:W-:Y:S01]  /*9b60*/  FMUL.FTZ R32, R25, R8.reuse ;  /* 0x0000000819207220 */ /* 0x080fe20000410000 */
[----:B------:R-:W-:Y:S01]  /*9b70*/  FFMA.FTZ R30, R13, R8, -R28 ;  /* 0x000000080d1e7223 */ /* 0x000fe2000001081c */
[----:B------:R-:W-:Y:S01]  /*9b80*/  FMUL.FTZ R21, R7, R11 ;  /* 0x0000000b07157220 */ /* 0x000fe20000410000 */
[----:B------:R-:W-:-:S02]  /*9b90*/  HADD2.F32 R9, -RZ, R26.H0_H0 ;  /* 0x2000001aff097230 */ /* 0x000fc40000004100 */
[-C--:B------:R-:W-:Y:S01]  /*9ba0*/  FMUL.FTZ R28, R7, R4.reuse ;  /* 0x00000004071c7220 */ /* 0x080fe20000410000 */
[----:B------:R-:W-:Y:S02]  /*9bb0*/  HADD2.F32 R8, -RZ, R52.H0_H0 ;  /* 0x20000034ff087230 */ /* 0x000fe40000004100 */
[C---:B------:R-:W-:Y:S01]  /*9bc0*/  FFMA.FTZ R21, R0.reuse, R4, -R21 ;  /* 0x0000000400157223 */ /* 0x040fe20000010815 */
[--C-:B------:R-:W-:Y:S02]  /*9bd0*/  HADD2.F32 R4, -RZ, R34.reuse.H0_H0 ;  /* 0x20000022ff047230 */ /* 0x100fe40000004100 */
[----:B------:R-:W-:Y:S01]  /*9be0*/  FFMA.FTZ R28, R0, R11, R28 ;  /* 0x0000000b001c7223 */ /* 0x000fe2000001001c */
[----:B------:R-:W-:Y:S02]  /*9bf0*/  HADD2.F32 R10, -RZ, R27.H0_H0 ;  /* 0x2000001bff0a7230 */ /* 0x000fe40000004100 */
[----:B------:R-:W-:Y:S01]  /*9c00*/  FMUL.FTZ R0, R9, R8 ;  /* 0x0000000809007220 */ /* 0x000fe20000410000 */
[----:B------:R-:W-:-:S02]  /*9c10*/  HADD2.F32 R7, -RZ, R34.H1_H1 ;  /* 0x30000022ff077230 */ /* 0x000fc40000004100 */
[----:B------:R-:W-:Y:S01]  /*9c20*/  FFMA.FTZ R32, R13, R20, R32 ;  /* 0x000000140d207223 */ /* 0x000fe20000010020 */
[----:B------:R-:W-:Y:S02]  /*9c30*/  HADD2.F32 R11, -RZ, R52.H1_H1 ;  /* 0x30000034ff0b7230 */ /* 0x000fe40000004100 */
[-C--:B------:R-:W-:Y:S01]  /*9c40*/  FFMA.FTZ R20, R5, R4.reuse, -R0 ;  /* 0x0000000405147223 */ /* 0x080fe20000010800 */
[----:B------:R-:W-:Y:S01]  /*9c50*/  FMUL.FTZ R34, R9, R4 ;  /* 0x0000000409227220 */ /* 0x000fe20000410000 */
[----:B------:R-:W-:Y:S02]  /*9c60*/  HADD2.F32 R0, -RZ, R36.H0_H0 ;  /* 0x20000024ff007230 */ /* 0x000fe40000004100 */
[C---:B------:R-:W-:Y:S01]  /*9c70*/  FMUL.FTZ R36, R10.reuse, R7 ;  /* 0x000000070a247220 */ /* 0x040fe20000410000 */
[----:B------:R-:W-:Y:S02]  /*9c80*/  HADD2.F32 R27, -RZ, R27.H1_H1 ;  /* 0x3000001bff1b7230 */ /* 0x000fe40000004100 */
[----:B------:R-:W-:Y:S01]  /*9c90*/  FMUL.FTZ R9, R10, R11 ;  /* 0x0000000b0a097220 */ /* 0x000fe20000410000 */
[----:B------:R-:W-:-:S02]  /*9ca0*/  HADD2.F32 R4, -RZ, R33.H0_H0 ;  /* 0x20000021ff047230 */ /* 0x000fc40000004100 */
[----:B------:R-:W-:Y:S01]  /*9cb0*/  FFMA.FTZ R10, R5, R8, R34 ;  /* 0x00000008050a7223 */ /* 0x000fe20000010022 */
[C---:B------:R-:W-:Y:S01]  /*9cc0*/  FFMA.FTZ R36, R6.reuse, R11, R36 ;  /* 0x0000000b06247223 */ /* 0x040fe20000010024 */
[----:B------:R-:W-:Y:S01]  /*9cd0*/  FFMA.FTZ R8, R6, R7, -R9 ;  /* 0x0000000706087223 */ /* 0x000fe20000010809 */
        /* <DEDUP_REMOVED lines=10> */
[----:B------:R-:W-:Y:S02]  /*9d80*/  HADD2.F32 R7, -RZ, R38.H0_H0 ;  /* 0x20000026ff077230 */ /* 0x000fe40000004100 */
[----:B------:R-:W-:Y:S01]  /*9d90*/  FMUL.FTZ R15, R26, R11 ;  /* 0x0000000b1a0f7220 */ /* 0x000fe20000410000 */
[-C--:B------:R-:W-:Y:S01]  /*9da0*/  FMUL.FTZ R24, R24, R5.reuse ;  /* 0x0000000518187220 */ /* 0x080fe20000410000 */
[----:B------:R-:W-:Y:S01]  /*9db0*/  FFMA.FTZ R4, R12, R5, -R13 ;  /* 0x000000050c047223 */ /* 0x000fe2000001080d */
[-C--:B------:R-:W-:Y:S01]  /*9dc0*/  FMUL.FTZ R26, R26, R7.reuse ;  /* 0x000000071a1a7220 */ /* 0x080fe20000410000 */
[----:B------:R-:W-:Y:S01]  /*9dd0*/  FFMA.FTZ R15, R14, R7, -R15 ;  /* 0x000000070e0f7223 */ /* 0x000fe2000001080f */
[----:B------:R-:W-:Y:S01]  /*9de0*/  FFMA.FTZ R13, R12, R9, R24 ;  /* 0x000000090c0d7223 */ /* 0x000fe20000010018 */
[----:B------:R-:W-:Y:S01]  /*9df0*/  F2FP.F16.F32.PACK_AB R7, R27, R8 ;  /* 0x000000081b07723e */ /* 0x000fe200000000ff */
[----:B------:R-:W-:Y:S01]  /*9e00*/  FFMA.FTZ R25, R14, R11, R26 ;  /* 0x0000000b0e197223 */ /* 0x000fe2000001001a */
[----:B------:R-:W-:-:S02]  /*9e10*/  F2FP.F16.F32.PACK_AB R5, R30, R29 ;  /* 0x0000001d1e05723e */ /* 0x000fc400000000ff */
[----:B------:R-:W-:Y:S02]  /*9e20*/  F2FP.F16.F32.PACK_AB R4, R4, R21 ;  /* 0x000000150404723e */ /* 0x000fe400000000ff */
[----:B------:R-:W-:Y:S02]  /*9e30*/  F2FP.F16.F32.PACK_AB R6, R15, R20 ;  /* 0x000000140f06723e */ /* 0x000fe400000000ff */
[----:B------:R-:W-:Y:S02]  /*9e40*/  F2FP.F16.F32.PACK_AB R11, R33, R36 ;  /* 0x00000024210b723e */ /* 0x000fe400000000ff */
[----:B------:R-:W-:Y:S01]  /*9e50*/  F2FP.F16.F32.PACK_AB R9, R32, R31 ;  /* 0x0000001f2009723e */ /* 0x000fe200000000ff */
[----:B------:R4:W-:Y:S01]  /*9e60*/  STS.128 [R225+0x20400], R4 ;  /* 0x02040004e1007388 */ /* 0x0009e20000000c00 */
[----:B------:R-:W-:Y:S02]  /*9e70*/  F2FP.F16.F32.PACK_AB R8, R13, R28 ;  /* 0x0000001c0d08723e */ /* 0x000fe400000000ff */
[----:B------:R-:W-:-:S05]  /*9e80*/  F2FP.F16.F32.PACK_AB R10, R25, R10 ;  /* 0x0000000a190a723e */ /* 0x000fca00000000ff */
[----:B------:R4:W-:Y:S02]  /*9e90*/  STS.128 [R3+0x20400], R8 ;  /* 0x0204000803007388 */ /* 0x0009e40000000c00 */
.L_x_5990:
[----:B------:R-:W-:Y:S05]  /*9ea0*/  BSYNC B0 ;  /* 0x0000000000007941 */ /* 0x000fea0003800000 */
.L_x_5976:
        /* <DEDUP_REMOVED lines=8> */
.L_x_5973:
[----:B--23--:R-:W-:-:S05]  /*9f30*/  IMAD.U32 R0, RZ, RZ, UR37 ;  /* 0x00000025ff007e24 */ /* 0x00cfca000f8e00ff */
[----:B------:R-:W-:-:S13]  /*9f40*/  ISETP.NE.AND P0, PT, R0, 0x3, PT ;  /* 0x000000030000780c */ /* 0x000fda0003f05270 */
[----:B------:R-:W-:Y:S05]  /*9f50*/  @!P0 BRA `(.L_x_6003) ;  /* 0x0000000000048947 */ /* 0x000fea0003800000 */
[----:B------:R-:W-:Y:S01]  /*9f60*/  BPT.TRAP 0x1 ;  /* 0x000000040000795c */ /* 0x000fe20000300000 */
.L_x_6003:
[----:B0-----:R-:W-:Y:S02]  /*9f70*/  LEA R12, R18, R2, 0x3 ;  /* 0x00000002120c7211 */ /* 0x001fe400078e18ff */
[----:B------:R-:W-:-:S04]  /*9f80*/  SHF.L.U32 R21, R19, 0x1f, RZ ;  /* 0x0000001f13157819 */ /* 0x000fc800000006ff */
[----:B------:R0:W2:Y:S01]  /*9f90*/  SYNCS.PHASECHK.TRANS64.TRYWAIT P2, [R12+URZ+0x28c30], R21 ;  /* 0x028c30150c0075a7 */ /* 0x0000a2000804017f */
[----:B------:R-:W-:Y:S05]  /*9fa0*/  @!P0 BRA `(.L_x_6004) ;  /* 0x0000000000048947 */ /* 0x000fea0003800000 */
[----:B------:R-:W-:Y:S01]  /*9fb0*/  BPT.TRAP 0x1 ;  /* 0x000000040000795c */ /* 0x000fe20000300000 */
.L_x_6004:
[----:B------:R-:W3:Y:S02]  /*9fc0*/  S2R R0, SR_TID.X ;  /* 0x0000000000007919 */ /* 0x000ee40000002100 */
[----:B---3--:R-:W-:-:S04]  /*9fd0*/  LOP3.LUT R0, R0, 0x7f, RZ, 0xc0, !PT ;  /* 0x0000007f00007812 */ /* 0x008fc800078ec0ff */
[----:B------:R-:W-:Y:S01]  /*9fe0*/  ISETP.NE.AND P1, PT, R0, RZ, PT ;  /* 0x000000ff0000720c */ /* 0x000fe20003f25270 */
[----:B------:R-:W-:-:S05]  /*9ff0*/  VIADD R0, R2, 0x22400 ;  /* 0x0002240002007836 */ /* 0x000fca0000000000 */
[----:B------:R-:W-:Y:S01]  /*a000*/  SHF.R.U32.HI R0, RZ, 0x4, R0 ;  /* 0x00000004ff007819 */ /* 0x000fe20000011600 */
[----:B--2---:R-:W-:Y:S06]  /*a010*/  @P2 BRA `(.L_x_6005) ;  /* 0x0000000000082947 */ /* 0x004fec0003800000 */
[----:B------:R-:W2:Y:S02]  /*a020*/  SYNCS.PHASECHK.TRANS64.TRYWAIT P2, [R12+URZ+0x28c30], R21 ;  /* 0x028c30150c0075a7 */ /* 0x000ea4000804017f */
[----:B--2---:R-:W-:Y:S05]  /*a030*/  @!P2 BRA `(.L_x_6006) ;  /* 0x0000016c006ca947 */ /* 0x004fea0003800000 */
.L_x_6005:
[----:B------:R-:W-:Y:S01]  /*a040*/  LOP3.LUT R0, R0, 0x3fff, RZ, 0xc0, !PT ;  /* 0x00003fff00007812 */ /* 0x000fe200078ec0ff */
[----:B------:R-:W-:Y:S05]  /*a050*/  WARPSYNC.ALL ;  /* 0x0000000000007948 */ /* 0x000fea0003800000 */
[----:B------:R-:W-:Y:S01]  /*a060*/  LOP3.LUT R13, R0, 0x10000, RZ, 0xfc, !PT ;  /* 0x00010000000d7812 */ /* 0x000fe200078efcff */
[----:B------:R-:W-:Y:S01]  /*a070*/  VIADD R0, R2, 0x20400 ;  /* 0x0002040002007836 */ /* 0x000fe20000000000 */
[----:B----45:R-:W-:-:S03]  /*a080*/  WARPGROUP.ARRIVE ;  /* 0x00000000000079c5 */ /* 0x030fc60000000000 */
[----:B-1----:R-:W-:Y:S01]  /*a090*/  IMAD R6, R18, 0x200, R13 ;  /* 0x0000020012067824 */ /* 0x002fe200078e020d */
[----:B------:R-:W-:Y:S01]  /*a0a0*/  ULDC.64 UR46, c[0x0][0x9e0] ;  /* 0x00027800002e7ab9 */ /* 0x000fe20000000a00 */
[----:B------:R-:W-:Y:S01]  /*a0b0*/  IMAD.MOV.U32 R7, RZ, RZ, 0x40000040 ;  /* 0x40000040ff077424 */ /* 0x000fe200078e00ff */
[----:B------:R-:W-:Y:S01]  /*a0c0*/  SHF.R.U32.HI R0, RZ, 0x4, R0 ;  /* 0x00000004ff007819 */ /* 0x000fe20000011600 */
[----:B------:R-:W-:Y:S01]  /*a0d0*/  IMAD.MOV.U32 R5, RZ, RZ, 0x40000040 ;  /* 0x40000040ff057424 */ /* 0x000fe200078e00ff */
[C---:B------:R-:W-:Y:S01]  /*a0e0*/  R2UR UR6, R6.reuse ;  /* 0x00000000060672ca */ /* 0x040fe200000e0000 */
[----:B------:R-:W-:Y:S01]  /*a0f0*/  VIADD R8, R6, 0x2 ;  /* 0x0000000206087836 */ /* 0x000fe20000000000 */
[----:B------:R-:W-:Y:S01]  /*a100*/  LOP3.LUT R0, R0, 0x3fff, RZ, 0xc0, !PT ;  /* 0x00003fff00007812 */ /* 0x000fe200078ec0ff */
[----:B------:R-:W-:Y:S01]  /*a110*/  IMAD.MOV.U32 R9, RZ, RZ, 0x40000040 ;  /* 0x40000040ff097424 */ /* 0x000fe200078e00ff */
[----:B------:R-:W-:Y:S01]  /*a120*/  R2UR UR7, R7 ;  /* 0x00000000070772ca */ /* 0x000fe200000e0000 */
[----:B------:R-:W-:Y:S01]  /*a130*/  IMAD.MOV.U32 R11, RZ, RZ, 0x40000040 ;  /* 0x40000040ff0b7424 */ /* 0x000fe200078e00ff */
[----:B------:R-:W-:Y:S01]  /*a140*/  LOP3.LUT R4, R0, 0x10000, RZ, 0xfc, !PT ;  /* 0x0001000000047812 */ /* 0x000fe200078efcff */
[----:B------:R-:W-:Y:S01]  /*a150*/  VIADD R14, R6, 0x4 ;  /* 0x00000004060e7836 */ /* 0x000fe20000000000 */
[----:B------:R-:W-:Y:S01]  /*a160*/  R2UR UR5, R5 ;  /* 0x00000000050572ca */ /* 0x000fe200000e0000 */
[----:B------:R-:W-:Y:S01]  /*a170*/  IMAD.MOV.U32 R15, RZ, RZ, 0x40000040 ;  /* 0x40000040ff0f7424 */ /* 0x000fe200078e00ff */
[C---:B------:R-:W-:Y:S01]  /*a180*/  R2UR UR4, R4.reuse ;  /* 0x00000000040472ca */ /* 0x040fe200000e0000 */
[----:B------:R-:W-:Y:S01]  /*a190*/  VIADD R10, R4, 0x2 ;  /* 0x00000002040a7836 */ /* 0x000fe20000000000 */
[----:B------:R-:W1:Y:S01]  /*a1a0*/  LDC R0, c[0x0][0x448] ;  /* 0x00011200ff007b82 */ /* 0x000e620000000800 */
[----:B------:R-:W-:Y:S01]  /*a1b0*/  IMAD.MOV.U32 R7, RZ, RZ, 0x40000040 ;  /* 0x40000040ff077424 */ /* 0x000fe200078e00ff */
[----:B------:R-:W-:Y:S01]  /*a1c0*/  UISETP.GE.AND UP0, UPT, UR47, 0x1, UPT ;  /* 0x000000012f00788c */ /* 0x000fe2000bf06270 */
[----:B------:R-:W-:Y:S01]  /*a1d0*/  LEA R20, R168, 0xffffffc0, 0x6 ;  /* 0xffffffc0a8147811 */ /* 0x000fe200078e30ff */
[----:B------:R-:W-:-:S02]  /*a1e0*/  ULDC UR45, c[0x0][0x9dc] ;  /* 0x00027700002d7ab9 */ /* 0x000fc40000000800 */
[----:B------:R-:W-:Y:S01]  /*a1f0*/  ULOP3.LUT UR45, URZ, UR45, URZ, 0x33, !UPT ;  /* 0x0000002d3f2d7292 */ /* 0x000fe2000f8e333f */
[----:B------:R-:W-:Y:S01]  /*a200*/  IADD3 R57, -R184, R23, -R20 ;  /* 0x00000017b8397210 */ /* 0x000fe20007ffe914 */
[----:B------:R-:W-:Y:S01]  /*a210*/  UP2UR UR48, UPR, URZ, 0x1 ;  /* 0x000000013f307883 */ /* 0x000fe20008000000 */
[----:B------:R-:W-:Y:S02]  /*a220*/  PLOP3.LUT P3, PT, PT, PT, UP0, 0x40, 0x0 ;  /* 0x000000000000781c */ /* 0x000fe40003f6e808 */
[----:B------:R-:W-:Y:S01]  /*a230*/  HGMMA.64x64x16.F32 R24, gdesc[UR4], RZ, !UPT, gsb0 ;  /* 0x00e00000041879f0 */ /* 0x000fe2000c0008ff */
[----:B------:R-:W-:Y:S01]  /*a240*/  R2UR UR6, R8 ;  /* 0x00000000080672ca */ /* 0x000fe200000e0000 */
[----:B------:R-:W-:Y:S01]  /*a250*/  VIADD R8, R4, 0x4 ;  /* 0x0000000404087836 */ /* 0x000fe20000000000 */
[----:B------:R-:W-:Y:S01]  /*a260*/  R2UR UR7, R9 ;  /* 0x00000000090772ca */ /* 0x000fe200000e0000 */
[----:B------:R-:W-:Y:S01]  /*a270*/  IMAD.MOV.U32 R9, RZ, RZ, 0x40000040 ;  /* 0x40000040ff097424 */ /* 0x000fe200078e00ff */
[----:B------:R-:W-:-:S02]  /*a280*/  R2UR UR4, R10 ;  /* 0x000000000a0472ca */ /* 0x000fc400000e0000 */
[----:B------:R-:W-:Y:S02]  /*a290*/  R2UR UR5, R11 ;  /* 0x000000000b0572ca */ /* 0x000fe400000e0000 */
[----:B-1----:R-:W-:Y:S01]  /*a2a0*/  ISETP.NE.AND P2, PT, R0, 0x1, PT ;  /* 0x000000010000780c */ /* 0x002fe20003f45270 */
[----:B------:R-:W-:-:S12]  /*a2b0*/  IMAD.IADD R0, R201, 0x1, R192 ;  /* 0x00000001c9007824 */ /* 0x000fd800078e02c0 */
[----:B------:R-:W1:Y:S01]  /*a2c0*/  @P2 LDC R3, c[0x0][0x44c] ;  /* 0x00011300ff032b82 */ /* 0x000e620000000800 */
[----:B------:R-:W-:Y:S02]  /*a2d0*/  WARPGROUP.DEPBAR.LE gsb0, 0x0 ;  /* 0x00008000000079c5 */ /* 0x000fe40000010000 */
[----:B------:R-:W-:-:S06]  /*a2e0*/  WARPGROUP.ARRIVE ;  /* 0x00000000000079c5 */ /* 0x000fcc0000000000 */
[----:B------:R-:W-:Y:S01]  /*a2f0*/  HGMMA.64x64x16.F32 R24, gdesc[UR4], R24, gsb0 ;  /* 0x00e00000041879f0 */ /* 0x000fe20008000818 */
        /* <DEDUP_REMOVED lines=8> */
[----:B------:R-:W-:-:S10]  /*a380*/  WARPGROUP.ARRIVE ;  /* 0x00000000000079c5 */ /* 0x000fd40000000000 */
[----:B------:R-:W-:Y:S01]  /*a390*/  HGMMA.64x64x16.F32 R24, gdesc[UR4], R24, gsb0 ;  /* 0x00e00000041879f0 */ /* 0x000fe20008000818 */
[----:B------:R-:W-:Y:S01]  /*a3a0*/  R2UR UR6, R14 ;  /* 0x000000000e0672ca */ /* 0x000fe200000e0000 */
[----:B-1----:R-:W-:Y:S01]  /*a3b0*/  @P2 IMAD.HI.U32 R14, R0, R3, RZ ;  /* 0x00000003000e2227 */ /* 0x002fe200078e00ff */
[----:B------:R-:W-:Y:S02]  /*a3c0*/  R2UR UR7, R15 ;  /* 0x000000000f0772ca */ /* 0x000fe400000e0000 */
[----:B------:R-:W-:Y:S01]  /*a3d0*/  R2UR UR4, R6 ;  /* 0x00000000060472ca */ /* 0x000fe200000e0000 */
[----:B------:R-:W1:Y:S01]  /*a3e0*/  @P2 LDC R15, c[0x0][0x450] ;  /* 0x00011400ff0f2b82 */ /* 0x000e620000000800 */
[----:B------:R-:W-:Y:S01]  /*a3f0*/  R2UR UR5, R7 ;  /* 0x00000000070572ca */ /* 0x000fe200000e0000 */
[----:B------:R-:W-:Y:S02]  /*a400*/  IMAD.MOV.U32 R3, RZ, RZ, R0 ;  /* 0x000000ffff037224 */ /* 0x000fe400078e0000 */
[----:B------:R-:W-:-:S05]  /*a410*/  @!P1 VIADD R0, R12, 0x28c40 ;  /* 0x00028c400c009836 */ /* 0x000fca0000000000 */
[----:B------:R-:W-:Y:S02]  /*a420*/  @!P1 PRMT R0, RZ, 0x654, R0 ;  /* 0x00000654ff009816 */ /* 0x000fe40000000000 */
[----:B-1----:R-:W-:Y:S01]  /*a430*/  @P2 SHF.R.U32.HI R3, RZ, R15, R14 ;  /* 0x0000000fff032219 */ /* 0x002fe2000001160e */
[----:B------:R-:W-:-:S04]  /*a440*/  IMAD.MOV.U32 R15, RZ, RZ, -0x40 ;  /* 0xffffffc0ff0f7424 */ /* 0x000fc800078e00ff */
[----:B------:R-:W1:Y:S01]  /*a450*/  SHFL.IDX PT, R62, R3, RZ, 0x1c1f ;  /* 0x001c1fff033e7589 */ /* 0x000e6200000e0000 */
[----:B------:R-:W-:Y:S02]  /*a460*/  WARPGROUP.DEPBAR.LE gsb0, 0x0 ;  /* 0x00008000000079c5 */ /* 0x000fe40000010000 */
[----:B------:R-:W-:-:S06]  /*a470*/  WARPGROUP.ARRIVE ;  /* 0x00000000000079c5 */ /* 0x000fcc0000000000 */
[----:B------:R-:W-:Y:S01]  /*a480*/  HGMMA.64x64x16.F32 R24, gdesc[UR4], R24, gsb0 ;  /* 0x00e00000041879f0 */ /* 0x000fe20008000818 */
[----:B------:R-:W-:Y:S02]  /*a490*/  ULDC UR4, c[0x0][0x9d8] ;  /* 0x0002760000047ab9 */ /* 0x000fe40000000800 */
        /* <DEDUP_REMOVED lines=35> */
[----:B------:R-:W-:Y:S01]  /*a6d0*/  IADD3 R15, -R184, R0, R23 ;  /* 0x00000000b80f7210 */ /* 0x000fe20007ffe117 */
[----:B------:R-:W3:Y:S01]  /*a6e0*/  MUFU.TANH R24, R24 ;  /* 0x0000001800187308 */ /* 0x000ee20000002400 */
[----:B------:R-:W-:-:S03]  /*a6f0*/  VIADD R60, R0, 0xffffffff ;  /* 0xffffffff003c7836 */ /* 0x000fc60000000000 */
[----:B------:R-:W-:-:S04]  /*a700*/  IMAD.IADD R15, R15, 0x1, -R22 ;  /* 0x000000010f0f7824 */ /* 0x000fc800078e0a16 */
[----:B------:R-:W4:Y:S01]  /*a710*/  MUFU.TANH R25, R25 ;  /* 0x0000001900197308 */ /* 0x000f220000002400 */
[C---:B------:R-:W-:Y:S02]  /*a720*/  VIADD R58, R15.reuse, UR46 ;  /* 0x0000002e0f3a7c36 */ /* 0x040fe40008000000 */
[----:B------:R-:W-:-:S03]  /*a730*/  VIADD R59, R15, UR45 ;  /* 0x0000002d0f3b7c36 */ /* 0x000fc60008000000 */
[----:B-1----:R-:W-:Y:S01]  /*a740*/  VIADDMNMX R0, R62, R58, R57, PT ;  /* 0x0000003a3e007246 */ /* 0x002fe20003800139 */
        /* <DEDUP_REMOVED lines=30> */
[----:B------:R0:W0:Y:S01]  /*a930*/  MUFU.TANH R56, R55 ;  /* 0x0000003700387308 */ /* 0x0000220000002400 */
[----:B-1-34-:R-:W-:Y:S05]  /*a940*/  @P3 BRA `(.L_x_6007) ;  /* 0x0000000000583947 */ /* 0x01afea0003800000 */
[----:B------:R-:W-:Y:S01]  /*a950*/  IADD3 R15, -R22, R23, R62 ;  /* 0x00000017160f7210 */ /* 0x000fe20007ffe13e */
[----:B------:R-:W-:Y:S03]  /*a960*/  BSSY B0, `(.L_x_6008) ;  /* 0x0000010000007945 */ /* 0x000fe60003800000 */
[----:B------:R-:W-:-:S13]  /*a970*/  ISETP.GT.AND P3, PT, R15, -0x1, PT ;  /* 0xffffffff0f00780c */ /* 0x000fda0003f64270 */
[----:B------:R-:W-:Y:S05]  /*a980*/  @P3 BRA `(.L_x_6009) ;  /* 0x0000000000203947 */ /* 0x000fea0003800000 */
[----:B------:R-:W-:Y:S01]  /*a990*/  UISETP.NE.AND UP0, UPT, UR47, 0x1, UPT ;  /* 0x000000012f00788c */ /* 0x000fe2000bf05270 */
[----:B------:R-:W-:-:S05]  /*a9a0*/  LOP3.LUT R15, RZ, R15, RZ, 0x33, !PT ;  /* 0x0000000fff0f7212 */ /* 0x000fca00078e33ff */
[----:B------:R-:W-:-:S05]  /*a9b0*/  PLOP3.LUT P3, PT, PT, PT, UP0, 0x80, 0x0 ;  /* 0x000000000000781c */ /* 0x000fca0003f6f008 */
[----:B------:R-:W-:-:S08]  /*a9c0*/  @UP0 ULDC.64 UR4, c[0x0][0x9e8] ;  /* 0x00027a0000040ab9 */ /* 0x000fd00000000a00 */
[----:B0-----:R-:W-:-:S05]  /*a9d0*/  @P3 IMAD.HI.U32 R55, R15, UR4, RZ ;  /* 0x000000040f373c27 */ /* 0x001fca000f8e00ff */
[----:B------:R-:W-:-:S04]  /*a9e0*/  @P3 SHF.R.U32.HI R15, RZ, UR5, R55 ;  /* 0x00000005ff0f3c19 */ /* 0x000fc80008011637 */
[----:B------:R-:W-:Y:S01]  /*a9f0*/  LOP3.LUT R15, RZ, R15, RZ, 0x33, !PT ;  /* 0x0000000fff0f7212 */ /* 0x000fe200078e33ff */
[----:B------:R-:W-:Y:S06]  /*aa00*/  BRA `(.L_x_6010) ;  /* 0x0000000000147947 */ /* 0x000fec0003800000 */
.L_x_6009:
[----:B------:R-:W-:-:S06]  /*aa10*/  UISETP.NE.AND UP0, UPT, UR47, 0x1, UPT ;  /* 0x000000012f00788c */ /* 0x000fcc000bf05270 */
[----:B------:R-:W-:-:S05]  /*aa20*/  PLOP3.LUT P3, PT, PT, PT, UP0, 0x80, 0x0 ;  /* 0x000000000000781c */ /* 0x000fca0003f6f008 */
[----:B------:R-:W-:-:S08]  /*aa30*/  @UP0 ULDC.64 UR4, c[0x0][0x9e8] ;  /* 0x00027a0000040ab9 */ /* 0x000fd00000000a00 */
[----:B0-----:R-:W-:-:S05]  /*aa40*/  @P3 IMAD.HI.U32 R55, R15, UR4, RZ ;  /* 0x000000040f373c27 */ /* 0x001fca000f8e00ff */
[----:B------:R-:W-:-:S07]  /*aa50*/  @P3 SHF.R.U32.HI R15, RZ, UR5, R55 ;  /* 0x00000005ff0f3c19 */ /* 0x000fce0008011637 */
.L_x_6010:
[----:B------:R-:W-:Y:S05]  /*aa60*/  BSYNC B0 ;  /* 0x0000000000007941 */ /* 0x000fea0003800000 */
.L_x_6008:
[----:B------:R-:W-:-:S05]  /*aa70*/  IMAD R15, R15, UR47, -R20 ;  /* 0x0000002f0f0f7c24 */ /* 0x000fca000f8e0a14 */
[----:B------:R-:W-:-:S04]  /*aa80*/  IADD3 R15, -R184, R15, RZ ;  /* 0x0000000fb80f7210 */ /* 0x000fc80007ffe1ff */
[----:B------:R-:W-:Y:S02]  /*aa90*/  VIMNMX R14, R14, R15, !PT ;  /* 0x0000000f0e0e7248 */ /* 0x000fe40007fe0100 */
[----:B------:R-:W-:-:S07]  /*aaa0*/  VIADDMNMX R0, R15, UR47, R0, PT ;  /* 0x0000002f0f007c46 */ /* 0x000fce000b800100 */
.L_x_6007:
[C---:B------:R-:W-:Y:S01]  /*aab0*/  ISETP.GE.AND P3, PT, R60.reuse, 0x2, PT ;  /* 0x000000023c00780c */ /* 0x040fe20003f66270 */
[----:B------:R-:W-:Y:S01]  /*aac0*/  UISETP.NE.AND UP0, UPT, UR48, URZ, UPT ;  /* 0x0000003f3000728c */ /* 0x000fe2000bf05270 */
[----:B------:R-:W-:Y:S02]  /*aad0*/  ISETP.GE.AND P4, PT, R60, 0x9, PT ;  /* 0x000000093c00780c */ /* 0x000fe40003f86270 */
[C---:B------:R-:W-:Y:S02]  /*aae0*/  ISETP.GT.AND P6, PT, R14.reuse, 0x1, !P3 ;  /* 0x000000010e00780c */ /* 0x040fe40005fc4270 */
[----:B------:R-:W-:Y:S02]  /*aaf0*/  ISETP.GT.AND P5, PT, R14, 0x8, !P4 ;  /* 0x000000080e00780c */ /* 0x000fe400067a4270 */
[C---:B------:R-:W-:Y:S02]  /*ab00*/  ISETP.LT.OR P6, PT, R0.reuse, 0x2, P6 ;  /* 0x000000020000780c */ /* 0x040fe400037c1670 */
[----:B------:R-:W-:-:S02]  /*ab10*/  ISETP.LT.OR P5, PT, R0, 0x9, P5 ;  /* 0x000000090000780c */ /* 0x000fc40002fa1670 */
[----:B------:R-:W-:Y:S02]  /*ab20*/  FSEL R62, R25, -INF , !P6 ;  /* 0xff800000193e7808 */ /* 0x000fe40007000000 */
[----:B------:R-:W-:Y:S02]  /*ab30*/  ISETP.GE.AND P6, PT, R60, 0xa, PT ;  /* 0x0000000a3c00780c */ /* 0x000fe40003fc6270 */
[----:B0-----:R-:W-:Y:S02]  /*ab40*/  FSEL R64, R28, -INF , !P5 ;  /* 0xff8000001c407808 */ /* 0x001fe40006800000 */
        /* <DEDUP_REMOVED lines=86> */
.L_x_6013:
[----:B------:R-:W-:-:S06]  /*b0b0*/  UISETP.NE.AND UP0, UPT, UR47, 0x1, UPT ;  /* 0x000000012f00788c */ /* 0x000fcc000bf05270 */
[----:B------:R-:W-:-:S05]  /*b0c0*/  PLOP3.LUT P6, PT, PT, PT, UP0, 0x80, 0x0 ;  /* 0x000000000000781c */ /* 0x000fca0003fcf008 */
[----:B------:R-:W-:-:S08]  /*b0d0*/  @UP0 ULDC.64 UR4, c[0x0][0x9e8] ;  /* 0x00027a0000040ab9 */ /* 0x000fd00000000a00 */
[----:B------:R-:W-:Y:S01]  /*b0e0*/  @P6 IMAD.HI.U32 R14, R3, UR4, RZ ;  /* 0x00000004030e6c27 */ /* 0x000fe2000f8e00ff */
[----:B------:R-:W-:-:S13]  /*b0f0*/  PLOP3.LUT P6, PT, PT, PT, UP0, 0x80, 0x0 ;  /* 0x000000000000781c */ /* 0x000fda0003fcf008 */
[----:B------:R-:W-:-:S07]  /*b100*/  @P6 SHF.R.U32.HI R3, RZ, UR5, R14 ;  /* 0x00000005ff036c19 */ /* 0x000fce000801160e */
.L_x_6014:
[----:B------:R-:W-:Y:S05]  /*b110*/  BSYNC B0 ;  /* 0x0000000000007941 */ /* 0x000fea0003800000 */
.L_x_6012:
[----:B------:R-:W-:-:S04]  /*b120*/  IMAD R3, R3, UR47, -R20 ;  /* 0x0000002f03037c24 */ /* 0x000fc8000f8e0a14 */
[----:B------:R-:W-:-:S05]  /*b130*/  IMAD.IADD R3, R3, 0x1, -R184 ;  /* 0x0000000103037824 */ /* 0x000fca00078e0ab8 */
[----:B------:R-:W-:Y:S02]  /*b140*/  VIMNMX R15, R15, R3, !PT ;  /* 0x000000030f0f7248 */ /* 0x000fe40007fe0100 */
[----:B------:R-:W-:-:S07]  /*b150*/  VIADDMNMX R0, R3, UR47, R0, PT ;  /* 0x0000002f03007c46 */ /* 0x000fce000b800100 */
.L_x_6011:
[----:B------:R-:W-:Y:S01]  /*b160*/  BAR.SYNC.DEFER_BLOCKING 0xf, 0x100 ;  /* 0x03c4000000007b1d */ /* 0x000fe20000010000 */
[----:B------:R-:W-:Y:S02]  /*b170*/  ISETP.GT.AND P3, PT, R15, 0x1, !P3 ;  /* 0x000000010f00780c */ /* 0x000fe40005f64270 */
[----:B------:R-:W-:Y:S02]  /*b180*/  FMNMX.FTZ R14, R32, R62, !PT ;  /* 0x0000003e200e7209 */ /* 0x000fe40007810000 */
[----:B------:R-:W-:Y:S01]  /*b190*/  ISETP.LT.OR P3, PT, R0, 0x2, P3 ;  /* 0x000000020000780c */ /* 0x000fe20001f61670 */
[----:B------:R-:W-:Y:S01]  /*b1a0*/  ULDC UR4, c[0x0][0x988] ;  /* 0x0002620000047ab9 */ /* 0x000fe20000000800 */
[----:B------:R-:W-:Y:S01]  /*b1b0*/  FMNMX.FTZ R14, R64, R14, !PT ;  /* 0x0000000e400e7209 */ /* 0x000fe20007810000 */
[----:B------:R-:W-:Y:S01]  /*b1c0*/  IMAD.U32 R20, RZ, RZ, UR4 ;  /* 0x00000004ff147e24 */ /* 0x000fe2000f8e00ff */
        /* <DEDUP_REMOVED lines=24> */
[C---:B------:R-:W-:Y:S02]  /*b350*/  ISETP.GT.AND P3, PT, R15.reuse, 0x18, !P3 ;  /* 0x000000180f00780c */ /* 0x040fe40005f64270 */
[----:B------:R-:W-:-:S02]  /*b360*/  ISETP.GT.AND P4, PT, R15, 0x8, !P4 ;  /* 0x000000080f00780c */ /* 0x000fc40006784270 */
[----:B------:R-:W-:Y:S02]  /*b370*/  ISETP.LT.OR P3, PT, R0, 0x19, P3 ;  /* 0x000000190000780c */ /* 0x000fe40001f61670 */
[----:B------:R-:W-:Y:S02]  /*b380*/  FMNMX.FTZ R14, R78, R14, !PT ;  /* 0x0000000e4e0e7209 */ /* 0x000fe40007810000 */
[----:B------:R-:W-:Y:S02]  /*b390*/  FSEL R33, R38, -INF , !P3 ;  /* 0xff80000026217808 */ /* 0x000fe40005800000 */
[----:B------:R-:W-:Y:S02]  /*b3a0*/  ISETP.NE.AND P3, PT, R61, RZ, PT ;  /* 0x000000ff3d00720c */ /* 0x000fe40003f65270 */
[----:B------:R-:W-:Y:S02]  /*b3b0*/  ISETP.LT.OR P4, PT, R0, 0x9, P4 ;  /* 0x000000090000780c */ /* 0x000fe40002781670 */
[----:B------:R-:W-:-:S02]  /*b3c0*/  ISETP.GT.AND P3, PT, R15, 0x19, !P3 ;  /* 0x000000190f00780c */ /* 0x000fc40005f64270 */
[----:B------:R-:W-:Y:S02]  /*b3d0*/  FMNMX.FTZ R14, R52, R14, !PT ;  /* 0x0000000e340e7209 */ /* 0x000fe40007810000 */
[----:B------:R-:W-:Y:S02]  /*b3e0*/  ISETP.LT.OR P3, PT, R0, 0x1a, P3 ;  /* 0x0000001a0000780c */ /* 0x000fe40001f61670 */
[----:B------:R-:W-:Y:S02]  /*b3f0*/  ISETP.NE.AND P6, PT, R25, RZ, PT ;  /* 0x000000ff1900720c */ /* 0x000fe40003fc5270 */
[----:B------:R-:W-:Y:S02]  /*b400*/  FSEL R35, R39, -INF , !P3 ;  /* 0xff80000027237808 */ /* 0x000fe40005800000 */
[----:B------:R-:W-:Y:S02]  /*b410*/  ISETP.NE.AND P3, PT, R37, RZ, PT ;  /* 0x000000ff2500720c */ /* 0x000fe40003f65270 */
[----:B------:R-:W-:-:S02]  /*b420*/  FSEL R25, R30, -INF , !P4 ;  /* 0xff8000001e197808 */ /* 0x000fc40006000000 */
[----:B------:R-:W-:Y:S02]  /*b430*/  ISETP.GT.AND P3, PT, R15, 0x20, !P3 ;  /* 0x000000200f00780c */ /* 0x000fe40005f64270 */
[----:B------:R-:W-:Y:S02]  /*b440*/  ISETP.NE.AND P4, PT, R65, RZ, PT ;  /* 0x000000ff4100720c */ /* 0x000fe40003f85270 */
[----:B------:R-:W-:Y:S02]  /*b450*/  ISETP.LT.OR P3, PT, R0, 0x21, P3 ;  /* 0x000000210000780c */ /* 0x000fe40001f61670 */
[----:B------:R-:W-:Y:S02]  /*b460*/  FMNMX.FTZ R28, R60, R14, !PT ;  /* 0x0000000e3c1c7209 */ /* 0x000fe40007810000 */
[----:B------:R-:W-:Y:S02]  /*b470*/  FSEL R37, R42, -INF , !P3 ;  /* 0xff8000002a257808 */ /* 0x000fe40005800000 */
[----:B------:R-:W-:-:S02]  /*b480*/  ISETP.NE.AND P3, PT, R63, RZ, PT ;  /* 0x000000ff3f00720c */ /* 0x000fc40003f65270 */
[C---:B------:R-:W-:Y:S02]  /*b490*/  ISETP.GT.AND P5, PT, R15.reuse, 0x38, !P5 ;  /* 0x000000380f00780c */ /* 0x040fe40006fa4270 */
        /* <DEDUP_REMOVED lines=10> */
[----:B------:R-:W0:Y:S01]  /*b540*/  SHFL.BFLY PT, R45, R28, 0x2, 0x1f ;  /* 0x0c401f001c2d7f89 */ /* 0x000e2200000e0000 */
[----:B------:R-:W-:Y:S02]  /*b550*/  ISETP.LT.OR P3, PT, R0, 0x2a, P3 ;  /* 0x0000002a0000780c */ /* 0x000fe40001f61670 */
[----:B------:R-:W-:Y:S02]  /*b560*/  ISETP.GT.AND P4, PT, R15, 0x31, !P4 ;  /* 0x000000310f00780c */ /* 0x000fe40006784270 */
[----:B------:R-:W-:-:S02]  /*b570*/  FSEL R43, R47, -INF , !P3 ;  /* 0xff8000002f2b7808 */ /* 0x000fc40005800000 */
[----:B------:R-:W-:Y:S02]  /*b580*/  ISETP.GT.AND P3, PT, R15, RZ, !P6 ;  /* 0x000000ff0f00720c */ /* 0x000fe40007764270 */
[----:B------:R-:W-:Y:S02]  /*b590*/  ISETP.NE.AND P6, PT, R49, RZ, PT ;  /* 0x000000ff3100720c */ /* 0x000fe40003fc5270 */
[C---:B------:R-:W-:Y:S02]  /*b5a0*/  ISETP.LT.OR P3, PT, R0.reuse, 0x1, P3 ;  /* 0x000000010000780c */ /* 0x040fe40001f61670 */
[----:B------:R-:W-:Y:S02]  /*b5b0*/  ISETP.LT.OR P4, PT, R0, 0x32, P4 ;  /* 0x000000320000780c */ /* 0x000fe40002781670 */
[----:B------:R-:W-:Y:S02]  /*b5c0*/  FSEL R3, R26, -INF , !P3 ;  /* 0xff8000001a037808 */ /* 0x000fe40005800000 */
[----:B------:R-:W-:-:S02]  /*b5d0*/  ISETP.GT.AND P6, PT, R15, 0x39, !P6 ;  /* 0x000000390f00780c */ /* 0x000fc400077c4270 */
[----:B------:R-:W-:Y:S02]  /*b5e0*/  FSEL R47, R51, -INF , !P4 ;  /* 0xff800000332f7808 */ /* 0x000fe40006000000 */
[----:B------:R-:W-:Y:S02]  /*b5f0*/  ISETP.LT.OR P6, PT, R0, 0x3a, P6 ;  /* 0x0000003a0000780c */ /* 0x000fe400037c1670 */
[----:B------:R-:W-:Y:S02]  /*b600*/  FSEL R49, R54, -INF , !P5 ;  /* 0xff80000036317808 */ /* 0x000fe40006800000 */
[----:B0-----:R-:W-:Y:S02]  /*b610*/  FMNMX.FTZ R45, R28, R45, !PT ;  /* 0x0000002d1c2d7209 */ /* 0x001fe40007810000 */
[----:B------:R-:W-:-:S03]  /*b620*/  FSEL R51, R56, -INF , !P6 ;  /* 0xff80000038337808 */ /* 0x000fc60007000000 */
[----:B------:R-:W0:Y:S02]  /*b630*/  SHFL.BFLY PT, R14, R45, 0x1, 0x1f ;  /* 0x0c201f002d0e7f89 */ /* 0x000e2400000e0000 */
[----:B0-----:R-:W-:-:S04]  /*b640*/  FMNMX.FTZ R14, R45, R14, !PT ;  /* 0x0000000e2d0e7209 */ /* 0x001fc80007810000 */
[C---:B------:R-:W-:Y:S01]  /*b650*/  FSETP.NEU.FTZ.AND P3, PT, R14.reuse, -INF , PT ;  /* 0xff8000000e00780b */ /* 0x040fe20003f7d000 */
[----:B------:R-:W-:-:S05]  /*b660*/  FMUL.FTZ R26, R14, R20 ;  /* 0x000000140e1a7220 */ /* 0x000fca0000410000 */
[----:B------:R-:W-:Y:S02]  /*b670*/  FSEL R53, R26, RZ, P3 ;  /* 0x000000ff1a357208 */ /* 0x000fe40001800000 */
[----:B------:R-:W-:Y:S02]  /*b680*/  FMNMX.FTZ R26, R3, R24, !PT ;  /* 0x00000018031a7209 */ /* 0x000fe40007810000 */
[----:B------:R-:W-:Y:S01]  /*b690*/  ISETP.NE.AND P3, PT, R67, RZ, PT ;  /* 0x000000ff4300720c */ /* 0x000fe20003f65270 */
[--C-:B------:R-:W-:Y:S01]  /*b6a0*/  FFMA.FTZ R28, R62, R20, -R53.reuse ;  /* 0x000000143e1c7223 */ /* 0x100fe20000010835 */
[----:B------:R-:W-:Y:S01]  /*b6b0*/  FMNMX.FTZ R26, R25, R26, !PT ;  /* 0x0000001a191a7209 */ /* 0x000fe20007810000 */
[-CC-:B------:R-:W-:Y:S01]  /*b6c0*/  FFMA.FTZ R30, R66, R20.reuse, -R53.reuse ;  /* 0x00000014421e7223 */ /* 0x180fe20000010835 */
[----:B------:R-:W-:Y:S01]  /*b6d0*/  ISETP.GT.AND P3, PT, R15, 0x30, !P3 ;  /* 0x000000300f00780c */ /* 0x000fe20005f64270 */
[--C-:B------:R-:W-:Y:S01]  /*b6e0*/  FFMA.FTZ R15, R32, R20, -R53.reuse ;  /* 0x00000014200f7223 */ /* 0x100fe20000010835 */
[----:B------:R-:W-:Y:S01]  /*b6f0*/  FMNMX.FTZ R26, R27, R26, !PT ;  /* 0x0000001a1b1a7209 */ /* 0x000fe20007810000 */
[----:B------:R0:W-:Y:S01]  /*b700*/  MUFU.EX2 R55, R28 ;  /* 0x0000001c00377308 */ /* 0x0001e20000000800 */
[----:B------:R-:W-:Y:S01]  /*b710*/  ISETP.LT.OR P3, PT, R0, 0x31, P3 ;  /* 0x000000310000780c */ /* 0x000fe20001f61670 */
[--C-:B------:R-:W-:Y:S01]  /*b720*/  FFMA.FTZ R0, R64, R20, -R53.reuse ;  /* 0x0000001440007223 */ /* 0x100fe20000010835 */
[----:B------:R-:W-:Y:S01]  /*b730*/  FMNMX.FTZ R26, R29, R26, !PT ;  /* 0x0000001a1d1a7209 */ /* 0x000fe20007810000 */
[-CC-:B------:R-:W-:Y:S01]  /*b740*/  FFMA.FTZ R32, R68, R20.reuse, -R53.reuse ;  /* 0x0000001444207223 */ /* 0x180fe20000010835 */
[----:B------:R-:W-:Y:S01]  /*b750*/  FSEL R45, R50, -INF , !P3 ;  /* 0xff800000322d7808 */ /* 0x000fe20005800000 */
[--C-:B------:R-:W-:Y:S01]  /*b760*/  FFMA.FTZ R38, R40, R20, -R53.reuse ;  /* 0x0000001428267223 */ /* 0x100fe20000010835 */
[----:B------:R-:W-:Y:S01]  /*b770*/  FMNMX.FTZ R26, R31, R26, !PT ;  /* 0x0000001a1f1a7209 */ /* 0x000fe20007810000 */
[----:B------:R-:W-:Y:S01]  /*b780*/  MUFU.EX2 R164, R15 ;  /* 0x0000000f00a47308 */ /* 0x000fe20000000800 */
[-CC-:B------:R-:W-:Y:S01]  /*b790*/  FFMA.FTZ R34, R36, R20.reuse, -R53.reuse ;  /* 0x0000001424227223 */ /* 0x180fe20000010835 */
[--C-:B------:R-:W-:Y:S01]  /*b7a0*/  FFMA.FTZ R40, R78, R20, -R53.reuse ;  /* 0x000000144e287223 */ /* 0x100fe20000010835 */
[----:B------:R-:W-:Y:S01]  /*b7b0*/  FMNMX.FTZ R26, R33, R26, !PT ;  /* 0x0000001a211a7209 */ /* 0x000fe20007810000 */
[-CC-:B------:R-:W-:Y:S01]  /*b7c0*/  FFMA.FTZ R36, R72, R20.reuse, -R53.reuse ;  /* 0x0000001448247223 */ /* 0x180fe20000010835 */
[----:B0-----:R-:W-:-:S02]  /*b7d0*/  FFMA.FTZ R28, R70, R20, -R53 ;  /* 0x00000014461c7223 */ /* 0x001fc40000010835 */
[----:B------:R-:W-:Y:S01]  /*b7e0*/  FMNMX.FTZ R26, R35, R26, !PT ;  /* 0x0000001a231a7209 */ /* 0x000fe20007810000 */
[----:B------:R-:W-:Y:S03]  /*b7f0*/  MUFU.EX2 R166, R0 ;  /* 0x0000000000a67308 */ /* 0x000fe60000000800 */
[----:B------:R-:W-:-:S04]  /*b800*/  FMNMX.FTZ R26, R37, R26, !PT ;  /* 0x0000001a251a7209 */ /* 0x000fc80007810000 */
[----:B------:R-:W-:Y:S01]  /*b810*/  FMNMX.FTZ R26, R39, R26, !PT ;  /* 0x0000001a271a7209 */ /* 0x000fe20007810000 */
[----:B------:R0:W-:Y:S03]  /*b820*/  MUFU.EX2 R57, R30 ;  /* 0x0000001e00397308 */ /* 0x0001e60000000800 */
[----:B------:R-:W-:-:S04]  /*b830*/  FMNMX.FTZ R26, R41, R26, !PT ;  /* 0x0000001a291a7209 */ /* 0x000fc80007810000 */
[----:B------:R-:W-:Y:S01]  /*b840*/  FMNMX.FTZ R26, R43, R26, !PT ;  /* 0x0000001a2b1a7209 */ /* 0x000fe20007810000 */
[----:B------:R-:W-:Y:S01]  /*b850*/  MUFU.EX2 R32, R32 ;  /* 0x0000002000207308 */ /* 0x000fe20000000800 */
[----:B0-----:R-:W-:Y:S02]  /*b860*/  FFMA.FTZ R30, R76, R20, -R53 ;  /* 0x000000144c1e7223 */ /* 0x001fe40000010835 */
[----:B------:R-:W-:-:S04]  /*b870*/  FMNMX.FTZ R26, R45, R26, !PT ;  /* 0x0000001a2d1a7209 */ /* 0x000fc80007810000 */
[----:B------:R-:W-:Y:S01]  /*b880*/  FMNMX.FTZ R26, R47, R26, !PT ;  /* 0x0000001a2f1a7209 */ /* 0x000fe20007810000 */
[----:B------:R-:W-:Y:S03]  /*b890*/  MUFU.EX2 R65, R30 ;  /* 0x0000001e00417308 */ /* 0x000fe60000000800 */
[----:B------:R-:W-:-:S04]  /*b8a0*/  FMNMX.FTZ R26, R49, R26, !PT ;  /* 0x0000001a311a7209 */ /* 0x000fc80007810000 */
[----:B------:R-:W-:Y:S01]  /*b8b0*/  FMNMX.FTZ R26, R51, R26, !PT ;  /* 0x0000001a331a7209 */ /* 0x000fe20007810000 */
[----:B------:R0:W-:Y:S04]  /*b8c0*/  MUFU.EX2 R61, R36 ;  /* 0x00000024003d7308 */ /* 0x0001e80000000800 */
[----:B------:R-:W1:Y:S04]  /*b8d0*/  SHFL.BFLY PT, R15, R26, 0x2, 0x1f ;  /* 0x0c401f001a0f7f89 */ /* 0x000e6800000e0000 */
[----:B------:R-:W-:Y:S01]  /*b8e0*/  MUFU.EX2 R67, R40 ;  /* 0x0000002800437308 */ /* 0x000fe20000000800 */
[----:B0-----:R-:W-:-:S07]  /*b8f0*/  FFMA.FTZ R36, R48, R20, -R53 ;  /* 0x0000001430247223 */ /* 0x001fce0000010835 */
[----:B------:R0:W3:Y:S08]  /*b900*/  MUFU.EX2 R59, R28 ;  /* 0x0000001c003b7308 */ /* 0x0000f00000000800 */
[----:B------:R-:W4:Y:S01]  /*b910*/  MUFU.EX2 R34, R34 ;  /* 0x0000002200227308 */ /* 0x000f220000000800 */
[-CC-:B0-----:R-:W-:Y:S01]  /*b920*/  FFMA.FTZ R28, R44, R20.reuse, -R53.reuse ;  /* 0x000000142c1c7223 */ /* 0x181fe20000010835 */
[----:B-1----:R-:W-:Y:S01]  /*b930*/  FMNMX.FTZ R0, R26, R15, !PT ;  /* 0x0000000f1a007209 */ /* 0x002fe20007810000 */
[----:B------:R-:W-:-:S05]  /*b940*/  FFMA.FTZ R26, R74, R20, -R53 ;  /* 0x000000144a1a7223 */ /* 0x000fca0000010835 */
[----:B------:R-:W-:Y:S01]  /*b950*/  MUFU.EX2 R38, R38 ;  /* 0x0000002600267308 */ /* 0x000fe20000000800 */
[----:B------:R-:W0:Y:S01]  /*b960*/  SHFL.BFLY PT, R15, R0, 0x1, 0x1f ;  /* 0x0c201f00000f7f89 */ /* 0x000e2200000e0000 */
[----:B---3--:R-:W-:-:S06]  /*b970*/  F2FP.F16.F32.PACK_AB R160, R59, R32 ;  /* 0x000000203ba0723e */ /* 0x008fcc00000000ff */
[----:B------:R-:W1:Y:S01]  /*b980*/  MUFU.EX2 R63, R26 ;  /* 0x0000001a003f7308 */ /* 0x000e620000000800 */
[----:B----4-:R-:W-:-:S07]  /*b990*/  F2FP.F16.F32.PACK_AB R162, R61, R34 ;  /* 0x000000223da2723e */ /* 0x010fce00000000ff */
[----:B------:R-:W3:Y:S08]  /*b9a0*/  MUFU.EX2 R28, R28 ;  /* 0x0000001c001c7308 */ /* 0x000ef00000000800 */
[----:B------:R-:W4:Y:S01]  /*b9b0*/  MUFU.EX2 R36, R36 ;  /* 0x0000002400247308 */ /* 0x000f220000000800 */
[----:B0-----:R-:W-:Y:S01]  /*b9c0*/  FMNMX.FTZ R15, R0, R15, !PT ;  /* 0x0000000f000f7209 */ /* 0x001fe20007810000 */
[-CC-:B------:R-:W-:Y:S01]  /*b9d0*/  FFMA.FTZ R0, R52, R20.reuse, -R53.reuse ;  /* 0x0000001434007223 */ /* 0x180fe20000010835 */
[----:B------:R-:W-:Y:S01]  /*b9e0*/  FFMA.FTZ R53, R60, R20, -R53 ;  /* 0x000000143c357223 */ /* 0x000fe20000010835 */
[----:B-1----:R-:W-:-:S02]  /*b9f0*/  F2FP.F16.F32.PACK_AB R156, R63, R38 ;  /* 0x000000263f9c723e */ /* 0x002fc400000000ff */
[C---:B------:R-:W-:Y:S01]  /*ba00*/  FMUL.FTZ R26, R15.reuse, R20 ;  /* 0x000000140f1a7220 */ /* 0x040fe20000410000 */
[----:B------:R-:W-:Y:S01]  /*ba10*/  FSETP.NEU.FTZ.AND P3, PT, R15, -INF , PT ;  /* 0xff8000000f00780b */ /* 0x000fe20003f7d000 */
[----:B------:R-:W-:Y:S01]  /*ba20*/  MUFU.EX2 R0, R0 ;  /* 0x0000000000007308 */ /* 0x000fe20000000800 */
[----:B---3--:R-:W-:Y:S02]  /*ba30*/  F2FP.F16.F32.PACK_AB R158, R65, R28 ;  /* 0x0000001c419e723e */ /* 0x008fe400000000ff */
[----:B------:R-:W-:-:S05]  /*ba40*/  FSEL R26, R26, RZ, P3 ;  /* 0x000000ff1a1a7208 */ /* 0x000fca0001800000 */
        /* <DEDUP_REMOVED lines=17> */
[----:B------:R-:W-:Y:S01]  /*bb60*/  FFMA.FTZ R26, R51, R20, -R26 ;  /* 0x00000014331a7223 */ /* 0x000fe2000001081a */
[----:B----4-:R-:W-:-:S04]  /*bb70*/  F2FP.F16.F32.PACK_AB R152, R67, R36 ;  /* 0x000000244398723e */ /* 0x010fc800000000ff */
[----:B------:R-:W1:Y:S08]  /*bb80*/  MUFU.EX2 R25, R25 ;  /* 0x0000001900197308 */ /* 0x000e700000000800 */
[----:B------:R3:W4:Y:S01]  /*bb90*/  MUFU.EX2 R30, R27 ;  /* 0x0000001b001e7308 */ /* 0x0007220000000800 */
[----:B0-----:R-:W-:Y:S01]  /*bba0*/  FADD.FTZ R48, R3, R24 ;  /* 0x0000001803307221 */ /* 0x001fe20000010000 */
[----:B------:R-:W-:-:S06]  /*bbb0*/  F2FP.F16.F32.PACK_AB R165, R24, R3 ;  /* 0x0000000318a5723e */ /* 0x000fcc00000000ff */
[----:B------:R-:W0:Y:S01]  /*bbc0*/  MUFU.EX2 R29, R29 ;  /* 0x0000001d001d7308 */ /* 0x000e220000000800 */
[----:B---3--:R-:W-:Y:S01]  /*bbd0*/  FADD.FTZ R27, R164, R55 ;  /* 0x00000037a41b7221 */ /* 0x008fe20000010000 */
[----:B------:R-:W-:-:S03]  /*bbe0*/  F2FP.F16.F32.PACK_AB R164, R55, R164 ;  /* 0x000000a437a4723e */ /* 0x000fc600000000ff */
[----:B------:R-:W-:Y:S01]  /*bbf0*/  FADD.FTZ R50, R166, R27 ;  /* 0x0000001ba6327221 */ /* 0x000fe20000010000 */
[----:B-1----:R-:W-:Y:S01]  /*bc00*/  FADD.FTZ R27, R25, R48 ;  /* 0x00000030191b7221 */ /* 0x002fe20000010000 */
[----:B------:R-:W-:Y:S01]  /*bc10*/  F2FP.F16.F32.PACK_AB R166, R57, R166 ;  /* 0x000000a639a6723e */ /* 0x000fe200000000ff */
[----:B------:R1:W3:Y:S01]  /*bc20*/  MUFU.EX2 R40, R31 ;  /* 0x0000001f00287308 */ /* 0x0002e20000000800 */
[----:B----4-:R-:W-:-:S05]  /*bc30*/  F2FP.F16.F32.PACK_AB R167, R30, R25 ;  /* 0x000000191ea7723e */ /* 0x010fca00000000ff */
[----:B------:R4:W-:Y:S02]  /*bc40*/  STSM.16.M88.4 [R195+0x26800], R164 ;  /* 0x026800a4c3007844 */ /* 0x0009e40000000200 */
[----:B------:R-:W5:Y:S01]  /*bc50*/  MUFU.EX2 R33, R33 ;  /* 0x0000002100217308 */ /* 0x000f620000000800 */
[----:B-1----:R-:W-:Y:S01]  /*bc60*/  FADD.FTZ R31, R57, R50 ;  /* 0x00000032391f7221 */ /* 0x002fe20000010000 */
[----:B------:R-:W-:-:S03]  /*bc70*/  FADD.FTZ R50, R30, R27 ;  /* 0x0000001b1e327221 */ /* 0x000fc60000010000 */
[----:B------:R-:W-:Y:S01]  /*bc80*/  FADD.FTZ R52, R32, R31 ;  /* 0x0000001f20347221 */ /* 0x000fe20000010000 */
[----:B0-----:R-:W-:Y:S02]  /*bc90*/  FADD.FTZ R27, R29, R50 ;  /* 0x000000321d1b7221 */ /* 0x001fe40000010000 */
[----:B------:R-:W0:Y:S01]  /*bca0*/  MUFU.EX2 R42, R35 ;  /* 0x00000023002a7308 */ /* 0x000e220000000800 */
[----:B------:R-:W-:Y:S01]  /*bcb0*/  FADD.FTZ R31, R59, R52 ;  /* 0x000000343b1f7221 */ /* 0x000fe20000010000 */
[C---:B---3--:R-:W-:Y:S01]  /*bcc0*/  FADD.FTZ R50, R40.reuse, R27 ;  /* 0x0000001b28327221 */ /* 0x048fe20000010000 */
[----:B------:R-:W-:Y:S02]  /*bcd0*/  F2FP.F16.F32.PACK_AB R161, R40, R29 ;  /* 0x0000001d28a1723e */ /* 0x000fe400000000ff */
[----:B------:R-:W-:-:S03]  /*bce0*/  FADD.FTZ R52, R34, R31 ;  /* 0x0000001f22347221 */ /* 0x000fc60000010000 */
[----:B------:R-:W1:Y:S01]  /*bcf0*/  MUFU.EX2 R37, R37 ;  /* 0x0000002500257308 */ /* 0x000e620000000800 */
[----:B-----5:R-:W-:Y:S01]  /*bd00*/  FADD.FTZ R27, R33, R50 ;  /* 0x00000032211b7221 */ /* 0x020fe20000010000 */
[----:B------:R-:W-:-:S04]  /*bd10*/  FADD.FTZ R31, R61, R52 ;  /* 0x000000343d1f7221 */ /* 0x000fc80000010000 */
[----:B------:R-:W-:Y:S02]  /*bd20*/  FADD.FTZ R50, R38, R31 ;  /* 0x0000001f26327221 */ /* 0x000fe40000010000 */
[----:B------:R-:W3:Y:S01]  /*bd30*/  MUFU.EX2 R44, R39 ;  /* 0x00000027002c7308 */ /* 0x000ee20000000800 */
[C---:B0-----:R-:W-:Y:S01]  /*bd40*/  FADD.FTZ R32, R42.reuse, R27 ;  /* 0x0000001b2a207221 */ /* 0x041fe20000010000 */
[----:B------:R-:W-:Y:S01]  /*bd50*/  FADD.FTZ R27, R63, R50 ;  /* 0x000000323f1b7221 */ /* 0x000fe20000010000 */
[----:B------:R-:W-:-:S03]  /*bd60*/  F2FP.F16.F32.PACK_AB R163, R42, R33 ;  /* 0x000000212aa3723e */ /* 0x000fc600000000ff */
[----:B------:R-:W-:Y:S02]  /*bd70*/  FADD.FTZ R30, R28, R27 ;  /* 0x0000001b1c1e7221 */ /* 0x000fe40000010000 */
[----:B------:R-:W0:Y:S01]  /*bd80*/  MUFU.EX2 R41, R41 ;  /* 0x0000002900297308 */ /* 0x000e220000000800 */
[----:B-1----:R-:W-:Y:S01]  /*bd90*/  FADD.FTZ R3, R37, R32 ;  /* 0x0000002025037221 */ /* 0x002fe20000010000 */
[----:B------:R-:W-:Y:S01]  /*bda0*/  FADD.FTZ R65, R65, R30 ;  /* 0x0000001e41417221 */ /* 0x000fe20000010000 */
[----:B------:R4:W-:Y:S03]  /*bdb0*/  STSM.16.M88.4 [R198], R160 ;  /* 0x000000a0c6007844 */ /* 0x0009e60000000200 */
[----:B------:R-:W-:Y:S02]  /*bdc0*/  FADD.FTZ R36, R36, R65 ;  /* 0x0000004124247221 */ /* 0x000fe40000010000 */
[----:B------:R-:W1:Y:S01]  /*bdd0*/  MUFU.EX2 R46, R43 ;  /* 0x0000002b002e7308 */ /* 0x000e620000000800 */
[C---:B---3--:R-:W-:Y:S01]  /*bde0*/  FADD.FTZ R24, R44.reuse, R3 ;  /* 0x000000032c187221 */ /* 0x048fe20000010000 */
[----:B------:R-:W-:Y:S01]  /*bdf0*/  F2FP.F16.F32.PACK_AB R157, R44, R37 ;  /* 0x000000252c9d723e */ /* 0x000fe200000000ff */
[----:B------:R-:W-:-:S05]  /*be00*/  FADD.FTZ R67, R67, R36 ;  /* 0x0000002443437221 */ /* 0x000fca0000010000 */
[----:B------:R-:W-:Y:S01]  /*be10*/  MUFU.EX2 R45, R45 ;  /* 0x0000002d002d7308 */ /* 0x000fe20000000800 */
[----:B0-----:R-:W-:-:S07]  /*be20*/  FADD.FTZ R3, R41, R24 ;  /* 0x0000001829037221 */ /* 0x001fce0000010000 */
[----:B------:R-:W0:Y:S01]  /*be30*/  MUFU.EX2 R48, R47 ;  /* 0x0000002f00307308 */ /* 0x000e220000000800 */
[C---:B-1----:R-:W-:Y:S01]  /*be40*/  F2FP.F16.F32.PACK_AB R159, R46.reuse, R41 ;  /* 0x000000292e9f723e */ /* 0x042fe200000000ff */
[----:B------:R-:W-:-:S04]  /*be50*/  FADD.FTZ R46, R46, R3 ;  /* 0x000000032e2e7221 */ /* 0x000fc80000010000 */
[----:B------:R4:W-:Y:S02]  /*be60*/  STSM.16.M88.4 [R196], R156 ;  /* 0x0000009cc4007844 */ /* 0x0009e40000000200 */
[----:B------:R-:W1:Y:S08]  /*be70*/  MUFU.EX2 R53, R53 ;  /* 0x0000003500357308 */ /* 0x000e700000000800 */
[----:B------:R-:W3:Y:S01]  /*be80*/  MUFU.EX2 R49, R49 ;  /* 0x0000003100317308 */ /* 0x000ee20000000800 */
[----:B0-----:R-:W-:Y:S01]  /*be90*/  F2FP.F16.F32.PACK_AB R153, R48, R45 ;  /* 0x0000002d3099723e */ /* 0x001fe200000000ff */
[----:B------:R-:W-:-:S04]  /*bea0*/  FADD.FTZ R45, R45, R46 ;  /* 0x0000002e2d2d7221 */ /* 0x000fc80000010000 */
[----:B------:R-:W-:Y:S02]  /*beb0*/  FADD.FTZ R48, R48, R45 ;  /* 0x0000002d30307221 */ /* 0x000fe40000010000 */
[----:B------:R-:W0:Y:S01]  /*bec0*/  MUFU.EX2 R26, R26 ;  /* 0x0000001a001a7308 */ /* 0x000e220000000800 */
[----:B-1----:R-:W-:Y:S01]  /*bed0*/  F2FP.F16.F32.PACK_AB R154, R53, R0 ;  /* 0x00000000359a723e */ /* 0x002fe200000000ff */
[----:B------:R-:W-:-:S04]  /*bee0*/  FADD.FTZ R0, R0, R67 ;  /* 0x0000004300007221 */ /* 0x000fc80000010000 */
[----:B------:R-:W-:Y:S01]  /*bef0*/  FADD.FTZ R0, R53, R0 ;  /* 0x0000000035007221 */ /* 0x000fe20000010000 */
[----:B---3--:R-:W-:Y:S01]  /*bf00*/  FADD.FTZ R3, R49, R48 ;  /* 0x0000003031037221 */ /* 0x008fe20000010000 */
[----:B0-----:R-:W-:-:S03]  /*bf10*/  F2FP.F16.F32.PACK_AB R155, R26, R49 ;  /* 0x000000311a9b723e */ /* 0x001fc600000000ff */
[----:B------:R-:W-:Y:S02]  /*bf20*/  FADD.FTZ R3, R26, R3 ;  /* 0x000000031a037221 */ /* 0x000fe40000010000 */
[----:B------:R4:W-:Y:S01]  /*bf30*/  STSM.16.M88.4 [R197], R152 ;  /* 0x00000098c5007844 */ /* 0x0009e20000000200 */
[----:B------:R-:W-:Y:S05]  /*bf40*/  @!P0 BRA `(.L_x_6015) ;  /* 0x0000000000048947 */ /* 0x000fea0003800000 */
[----:B------:R-:W-:Y:S01]  /*bf50*/  BPT.TRAP 0x1 ;  /* 0x000000040000795c */ /* 0x000fe20000300000 */
.L_x_6015:
[----:B------:R0:W1:Y:S01]  /*bf60*/  SYNCS.PHASECHK.TRANS64.TRYWAIT P3, [R12+URZ+0x28c50], R21 ;  /* 0x028c50150c0075a7 */ /* 0x000062000806017f */
[----:B------:R-:W-:Y:S05]  /*bf70*/  @!P0 BRA `(.L_x_6016) ;  /* 0x0000000000048947 */ /* 0x000fea0003800000 */
[----:B------:R-:W-:Y:S01]  /*bf80*/  BPT.TRAP 0x1 ;  /* 0x000000040000795c */ /* 0x000fe20000300000 */
.L_x_6016:
[----:B------:R-:W-:Y:S01]  /*bf90*/  ULDC UR40, c[0x0][0x9e4] ;  /* 0x0002790000287ab9 */ /* 0x000fe20000000800 */
[----:B------:R-:W-:Y:S01]  /*bfa0*/  ULDC UR44, c[0x0][0x9d8] ;  /* 0x00027600002c7ab9 */ /* 0x000fe20000000800 */
[----:B------:R-:W-:Y:S01]  /*bfb0*/  ULDC UR39, c[0x0][0x988] ;  /* 0x0002620000277ab9 */ /* 0x000fe20000000800 */
[----:B------:R-:W-:Y:S01]  /*bfc0*/  ULDC UR41, c[0x0][0x9e0] ;  /* 0x0002780000297ab9 */ /* 0x000fe20000000800 */
[----:B------:R-:W-:Y:S01]  /*bfd0*/  BSSY B0, `(.L_x_6017) ;  /* 0x0000006000007945 */ /* 0x000fe20003800000 */
[----:B------:R-:W-:Y:S02]  /*bfe0*/  IMAD R170, R18, 0x1000, R190 ;  /* 0x0000100012aa7824 */ /* 0x000fe400078e02be */
[----:B------:R-:W-:Y:S01]  /*bff0*/  IMAD.MOV.U32 R171, RZ, RZ, 0x40000040 ;  /* 0x40000040ffab7424 */ /* 0x000fe200078e00ff */
[----:B-1----:R-:W-:Y:S06]  /*c000*/  @P3 BRA `(.L_x_6018) ;  /* 0x0000000000083947 */ /* 0x002fec0003800000 */
[----:B------:R-:W1:Y:S02]  /*c010*/  SYNCS.PHASECHK.TRANS64.TRYWAIT P3, [R12+URZ+0x28c50], R21 ;  /* 0x028c50150c0075a7 */ /* 0x000e64000806017f */
[----:B-1----:R-:W-:Y:S05]  /*c020*/  @!P3 BRA `(.L_x_6019) ;  /* 0x0000014c0084b947 */ /* 0x002fea0003800000 */
.L_x_6018:
[----:B------:R-:W-:Y:S05]  /*c030*/  BSYNC B0 ;  /* 0x0000000000007941 */ /* 0x000fea0003800000 */
.L_x_6017:
[----:B------:R-:W-:Y:S01]  /*c040*/  R2UR UR6, R170 ;  /* 0x00000000aa0672ca */ /* 0x000fe200000e0000 */
[----:B------:R-:W-:Y:S01]  /*c050*/  WARPGROUP.ARRIVE ;  /* 0x00000000000079c5 */ /* 0x000fe20000000000 */
[----:B------:R-:W-:Y:S01]  /*c060*/  R2UR UR7, R171 ;  /* 0x00000000ab0772ca */ /* 0x000fe200000e0000 */
[----:B------:R-:W-:Y:S01]  /*c070*/  IMAD.MOV.U32 R171, RZ, RZ, 0x40000040 ;  /* 0x40000040ffab7424 */ /* 0x000fe200078e00ff */
[----:B012---:R-:W0:Y:S01]  /*c080*/  @P2 LDC R21, c[0x0][0x44c] ;  /* 0x00011300ff152b82 */ /* 0x007e220000000800 */
[----:B------:R-:W-:Y:S01]  /*c090*/  UISETP.NE.AND UP0, UPT, UR48, URZ, UPT ;  /* 0x0000003f3000728c */ /* 0x000fe2000bf05270 */
[----:B------:R-:W-:-:S05]  /*c0a0*/  @!P1 VIADD R12, R12, 0x28c60 ;  /* 0x00028c600c0c9836 */ /* 0x000fca0000000000 */
[----:B------:R-:W-:Y:S02]  /*c0b0*/  @!P1 PRMT R12, RZ, 0x654, R12 ;  /* 0x00000654ff0c9816 */ /* 0x000fe4000000000c */
[----:B------:R-:W-:Y:S02]  /*c0c0*/  PLOP3.LUT P3, PT, PT, PT, UP0, 0x40, 0x0 ;  /* 0x000000000000781c */ /* 0x000fe40003f6e808 */
[----:B------:R-:W-:Y:S01]  /*c0d0*/  HGMMA.64x256x16.F32 R24, R164, gdesc[UR4].tnspB, RZ, !UPT, gsb0 ;  /* 0x43e00004a4187df0 */ /* 0x000fe2000c0008ff */
[----:B0-----:R-:W-:Y:S02]  /*c0e0*/  @P2 IMAD.HI.U32 R21, R192, R21, RZ ;  /* 0x00000015c0152227 */ /* 0x001fe400078e00ff */
[----:B------:R-:W-:Y:S02]  /*c0f0*/  WARPGROUP.DEPBAR.LE gsb0, 0x0 ;  /* 0x00008000000079c5 */ /* 0x000fe40000010000 */
[----:B----4-:R-:W-:Y:S01]  /*c100*/  VIADD R164, R170, 0x80 ;  /* 0x00000080aaa47836 */ /* 0x010fe20000000000 */
[----:B------:R-:W-:Y:S01]  /*c110*/  WARPGROUP.ARRIVE ;  /* 0x00000000000079c5 */ /* 0x000fe20000000000 */
[----:B------:R-:W-:-:S03]  /*c120*/  IMAD.MOV.U32 R165, RZ, RZ, 0x40000040 ;  /* 0x40000040ffa57424 */ /* 0x000fc600078e00ff */
[----:B------:R-:W-:Y:S02]  /*c130*/  R2UR UR6, R164 ;  /* 0x00000000a40672ca */ /* 0x000fe400000e0000 */
[----:B------:R-:W-:-:S15]  /*c140*/  R2UR UR7, R165 ;  /* 0x00000000a50772ca */ /* 0x000fde00000e0000 */
[----:B------:R-:W-:-:S01]  /*c150*/  NOP ;  /* 0x0000000000007918 */ /* 0x000fc20000000000 */
[----:B------:R-:W-:Y:S03]  /*c160*/  HGMMA.64x256x16.F32 R24, R160, gdesc[UR4].tnspB, R24, gsb0 ;  /* 0x43e00004a0187df0 */ /* 0x000fe60008000818 */
[----:B------:R-:W-:Y:S02]  /*c170*/  WARPGROUP.DEPBAR.LE gsb0, 0x0 ;  /* 0x00008000000079c5 */ /* 0x000fe40000010000 */
[C---:B------:R-:W-:Y:S01]  /*c180*/  VIADD R160, R170.reuse, 0x100 ;  /* 0x00000100aaa07836 */ /* 0x040fe20000000000 */
[----:B------:R-:W-:Y:S01]  /*c190*/  WARPGROUP.ARRIVE ;  /* 0x00000000000079c5 */ /* 0x000fe20000000000 */
[----:B------:R-:W-:Y:S02]  /*c1a0*/  IMAD.MOV.U32 R161, RZ, RZ, 0x40000040 ;  /* 0x40000040ffa17424 */ /* 0x000fe400078e00ff */
[----:B------:R-:W-:Y:S01]  /*c1b0*/  VIADD R170, R170, 0x180 ;  /* 0x00000180aaaa7836 */ /* 0x000fe20000000000 */
[----:B------:R-:W-:-:S02]  /*c1c0*/  R2UR UR6, R160 ;  /* 0x00000000a00672ca */ /* 0x000fc400000e0000 */
[----:B------:R-:W-:-:S15]  /*c1d0*/  R2UR UR7, R161 ;  /* 0x00000000a10772ca */ /* 0x000fde00000e0000 */
[----:B------:R-:W-:-:S01]  /*c1e0*/  NOP ;  /* 0x0000000000007918 */ /* 0x000fc20000000000 */
        /* <DEDUP_REMOVED lines=13> */
[----:B0-----:R-:W0:Y:S01]  /*c2c0*/  FENCE.VIEW.ASYNC.S ;  /* 0x00000000000073c6 */ /* 0x001e220000000000 */
[----:B------:R-:W1:Y:S01]  /*c2d0*/  @P2 LDC R152, c[0x0][0x450] ;  /* 0x00011400ff982b82 */ /* 0x000e620000000800 */
[----:B0-----:R-:W-:-:S07]  /*c2e0*/  NOP ;  /* 0x0000000000007918 */ /* 0x001fce0000000000 */
[----:B------:R-:W-:Y:S06]  /*c2f0*/  BAR.ARV 0xe, 0x100 ;  /* 0x0384000000007b1d */ /* 0x000fec0000002000 */
[----:B------:R0:W-:Y:S02]  /*c300*/  @!P1 SYNCS.ARRIVE.TRANS64.RED.A1T0 RZ, [R12+URZ], RZ ;  /* 0x000000ff0cff99a7 */ /* 0x0001e4000810043f */
[----:B0-----:R-:W-:Y:S01]  /*c310*/  IMAD.MOV.U32 R12, RZ, RZ, R192 ;  /* 0x000000ffff0c7224 */ /* 0x001fe200078e00c0 */
[----:B-1----:R-:W-:-:S04]  /*c320*/  @P2 SHF.R.U32.HI R12, RZ, R152, R21 ;  /* 0x00000098ff0c2219 */ /* 0x002fc80000011615 */
[----:B------:R-:W-:Y:S01]  /*c330*/  IADD3 R153, R12, R23, -R22 ;  /* 0x000000170c997210 */ /* 0x000fe20007ffe816 */
[----:B------:R-:W-:-:S04]  /*c340*/  VIADD R12, R168, 0xfffffffe ;  /* 0xfffffffea80c7836 */ /* 0x000fc80000000000 */
[----:B------:R-:W-:Y:S01]  /*c350*/  VIADD R21, R153, UR46 ;  /* 0x0000002e99157c36 */ /* 0x000fe20008000000 */
[----:B------:R-:W-:Y:S06]  /*c360*/  @P3 BRA `(.L_x_6020) ;  /* 0x0000000000543947 */ /* 0x000fec0003800000 */
[C---:B------:R-:W-:Y:S01]  /*c370*/  ISETP.GT.AND P3, PT, R153.reuse, RZ, PT ;  /* 0x000000ff9900720c */ /* 0x040fe20003f64270 */
[----:B------:R-:W-:Y:S01]  /*c380*/  BSSY B0, `(.L_x_6021) ;  /* 0x0000010000007945 */ /* 0x000fe20003800000 */
[----:B------:R-:W-:-:S11]  /*c390*/  VIADD R152, R153, 0xffffffff ;  /* 0xffffffff99987836 */ /* 0x000fd60000000000 */
[----:B------:R-:W-:Y:S05]  /*c3a0*/  @P3 BRA `(.L_x_6022) ;  /* 0x0000000000203947 */ /* 0x000fea0003800000 */
[----:B------:R-:W-:Y:S01]  /*c3b0*/  UISETP.NE.AND UP0, UPT, UR47, 0x1, UPT ;  /* 0x000000012f00788c */ /* 0x000fe2000bf05270 */
[----:B------:R-:W-:-:S05]  /*c3c0*/  IMAD.MOV R152, RZ, RZ, -R153 ;  /* 0x000000ffff987224 */ /* 0x000fca00078e0a99 */
[----:B------:R-:W-:-:S05]  /*c3d0*/  PLOP3.LUT P3, PT, PT, PT, UP0, 0x80, 0x0 ;  /* 0x000000000000781c */ /* 0x000fca0003f6f008 */
[----:B------:R-:W-:-:S08]  /*c3e0*/  @UP0 ULDC.64 UR4, c[0x0][0x9e8] ;  /* 0x00027a0000040ab9 */ /* 0x000fd00000000a00 */
[----:B------:R-:W-:-:S05]  /*c3f0*/  @P3 IMAD.HI.U32 R153, R152, UR4, RZ ;  /* 0x0000000498993c27 */ /* 0x000fca000f8e00ff */
[----:B------:R-:W-:-:S04]  /*c400*/  @P3 SHF.R.U32.HI R152, RZ, UR5, R153 ;  /* 0x00000005ff983c19 */ /* 0x000fc80008011699 */
[----:B------:R-:W-:Y:S01]  /*c410*/  LOP3.LUT R152, RZ, R152, RZ, 0x33, !PT ;  /* 0x00000098ff987212 */ /* 0x000fe200078e33ff */
[----:B------:R-:W-:Y:S06]  /*c420*/  BRA `(.L_x_6023) ;  /* 0x0000000000147947 */ /* 0x000fec0003800000 */
.L_x_6022:
[----:B------:R-:W-:-:S06]  /*c430*/  UISETP.NE.AND UP0, UPT, UR47, 0x1, UPT ;  /* 0x000000012f00788c */ /* 0x000fcc000bf05270 */
[----:B------:R-:W-:-:S05]  /*c440*/  PLOP3.LUT P3, PT, PT, PT, UP0, 0x80, 0x0 ;  /* 0x000000000000781c */ /* 0x000fca0003f6f008 */
[----:B------:R-:W-:-:S08]  /*c450*/  @UP0 ULDC.64 UR4, c[0x0][0x9e8] ;  /* 0x00027a0000040ab9 */ /* 0x000fd00000000a00 */
[----:B------:R-:W-:-:S05]  /*c460*/  @P3 IMAD.HI.U32 R153, R152, UR4, RZ ;  /* 0x0000000498993c27 */ /* 0x000fca000f8e00ff */
[----:B------:R-:W-:-:S07]  /*c470*/  @P3 SHF.R.U32.HI R152, RZ, UR5, R153 ;  /* 0x00000005ff983c19 */ /* 0x000fce0008011699 */
.L_x_6023:
[----:B------:R-:W-:Y:S05]  /*c480*/  BSYNC B0 ;  /* 0x0000000000007941 */ /* 0x000fea0003800000 */
.L_x_6021:
[----:B------:R-:W-:-:S04]  /*c490*/  IMAD.U32 R153, RZ, RZ, UR47 ;  /* 0x0000002fff997e24 */ /* 0x000fc8000f8e00ff */
[----:B------:R-:W-:-:S05]  /*c4a0*/  IMAD R152, R152, R153, UR47 ;  /* 0x0000002f98987e24 */ /* 0x000fca000f8e0299 */
[----:B------:R-:W-:-:S07]  /*c4b0*/  VIMNMX R21, R21, R152, PT ;  /* 0x0000009815157248 */ /* 0x000fce0003fe0100 */
.L_x_6020:
[----:B------:R-:W-:Y:S01]  /*c4c0*/  SHF.R.S32.HI R152, RZ, 0x1f, R21 ;  /* 0x0000001fff987819 */ /* 0x000fe20000011415 */
[----:B------:R-:W-:Y:S03]  /*c4d0*/  BSSY B1, `(.L_x_6024) ;  /* 0x0000291000017945 */ /* 0x000fe60003800000 */
[----:B------:R-:W-:-:S04]  /*c4e0*/  LEA.HI R152, R152, R21, RZ, 0x6 ;  /* 0x0000001598987211 */ /* 0x000fc800078f30ff */
[----:B------:R-:W-:-:S04]  /*c4f0*/  SHF.R.S32.HI R213, RZ, 0x6, R152 ;  /* 0x00000006ffd57819 */ /* 0x000fc80000011498 */
[----:B------:R-:W-:-:S04]  /*c500*/  VIMNMX R213, R202, R213, !PT ;  /* 0x000000d5cad57248 */ /* 0x000fc80007fe0100 */
[----:B------:R-:W-:-:S13]  /*c510*/  ISETP.GE.AND P3, PT, R12, R213, PT ;  /* 0x000000d50c00720c */ /* 0x000fda0003f66270 */
[----:B------:R-:W-:Y:S05]  /*c520*/  @!P3 BRA `(.L_x_6025) ;  /* 0x00000028002cb947 */ /* 0x000fea0003800000 */
[----:B------:R-:W-:Y:S01]  /*c530*/  BSSY B0, `(.L_x_6026) ;  /* 0x0000287000007945 */ /* 0x000fe20003800000 */
.L_x_6045:
[----:B------:R-:W-:-:S05]  /*c540*/  VIADD R214, R18, 0x1 ;  /* 0x0000000112d67836 */ /* 0x000fca0000000000 */
[----:B------:R-:W-:-:S04]  /*c550*/  ISETP.NE.AND P3, PT, R214, 0x2, PT ;  /* 0x00000002d600780c */ /* 0x000fc80003f65270 */
[----:B------:R-:W-:Y:S02]  /*c560*/  SEL R20, RZ, 0x1, P3 ;  /* 0x00000001ff147807 */ /* 0x000fe40001800000 */
[----:B------:R-:W-:Y:S02]  /*c570*/  SEL R214, R214, RZ, P3 ;  /* 0x000000ffd6d67207 */ /* 0x000fe40001800000 */
[----:B------:R-:W-:Y:S01]  /*c580*/  LOP3.LUT R19, R19, R20, RZ, 0x3c, !PT ;  /* 0x0000001413137212 */ /* 0x000fe200078e3cff */
[----:B0-----:R-:W-:Y:S06]  /*c590*/  @!P0 BRA `(.L_x_6027) ;  /* 0x0000000000048947 */ /* 0x001fec0003800000 */
[----:B------:R-:W-:Y:S01]  /*c5a0*/  BPT.TRAP 0x1 ;  /* 0x000000040000795c */ /* 0x000fe20000300000 */
.L_x_6027:
[----:B------:R-:W-:Y:S01]  /*c5b0*/  IMAD R215, R214, 0x8, R2 ;  /* 0x00000008d6d77824 */ /* 0x000fe200078e0202 */
[----:B------:R-:W-:-:S04]  /*c5c0*/  SHF.L.U32 R216, R19, 0x1f, RZ ;  /* 0x0000001f13d87819 */ /* 0x000fc800000006ff */
[----:B------:R0:W1:Y:S01]  /*c5d0*/  SYNCS.PHASECHK.TRANS64.TRYWAIT P3, [R215+URZ+0x28c30], R216 ;  /* 0x028c30d8d70075a7 */ /* 0x000062000806017f */
[----:B------:R-:W-:Y:S05]  /*c5e0*/  @!P0 BRA `(.L_x_6028) ;  /* 0x0000000000048947 */ /* 0x000fea0003800000 */
[----:B------:R-:W-:Y:S01]  /*c5f0*/  BPT.TRAP 0x1 ;  /* 0x000000040000795c */ /* 0x000fe20000300000 */
.L_x_6028:
[----:B------:R-:W-:Y:S01]  /*c600*/  BSSY B2, `(.L_x_6029) ;  /* 0x0000006000027945 */ /* 0x000fe20003800000 */
[----:B------:R-:W-:Y:S02]  /*c610*/  IMAD R20, R214, 0x200, R13 ;  /* 0x00000200d6147824 */ /* 0x000fe400078e020d */
[----:B------:R-:W-:Y:S01]  /*c620*/  IMAD.MOV.U32 R21, RZ, RZ, 0x40000040 ;  /* 0x40000040ff157424 */ /* 0x000fe200078e00ff */
[----:B-1----:R-:W-:Y:S06]  /*c630*/  @P3 BRA `(.L_x_6030) ;  /* 0x0000000000083947 */ /* 0x002fec0003800000 */
[----:B------:R-:W1:Y:S02]  /*c640*/  SYNCS.PHASECHK.TRANS64.TRYWAIT P3, [R215+URZ+0x28c30], R216 ;  /* 0x028c30d8d70075a7 */ /* 0x000e64000806017f */
[----:B-1----:R-:W-:Y:S05]  /*c650*/  @!P3 BRA `(.L_x_6031) ;  /* 0x00000148000cb947 */ /* 0x002fea0003800000 */
.L_x_6030:
[----:B------:R-:W-:Y:S05]  /*c660*/  BSYNC B2 ;  /* 0x0000000000027941 */ /* 0x000fea0003800000 */
.L_x_6029:
[C---:B------:R-:W-:Y:S01]  /*c670*/  R2UR UR6, R20.reuse ;  /* 0x00000000140672ca */ /* 0x040fe200000e0000 */
[----:B------:R-:W-:Y:S01]  /*c680*/  WARPGROUP.ARRIVE ;  /* 0x00000000000079c5 */ /* 0x000fe20000000000 */
[----:B------:R-:W-:Y:S01]  /*c690*/  R2UR UR7, R21 ;  /* 0x00000000150772ca */ /* 0x000fe200000e0000 */
[----:B------:R-:W-:Y:S01]  /*c6a0*/  VIADD R206, R20, 0x2 ;  /* 0x0000000214ce7836 */ /* 0x000fe20000000000 */
[----:B------:R-:W-:Y:S01]  /*c6b0*/  R2UR UR4, R4 ;  /* 0x00000000040472ca */ /* 0x000fe200000e0000 */
[----:B------:R-:W-:Y:S01]  /*c6c0*/  IMAD.MOV.U32 R207, RZ, RZ, 0x40000040 ;  /* 0x40000040ffcf7424 */ /* 0x000fe200078e00ff */
[----:B------:R-:W-:Y:S01]  /*c6d0*/  R2UR UR5, R5 ;  /* 0x00000000050572ca */ /* 0x000fe200000e0000 */
[----:B------:R-:W-:Y:S01]  /*c6e0*/  IMAD.MOV.U32 R21, RZ, RZ, 0x40000040 ;  /* 0x40000040ff157424 */ /* 0x000fe200078e00ff */
[----:B------:R-:W-:-:S06]  /*c6f0*/  UISETP.NE.AND UP0, UPT, UR48, URZ, UPT ;  /* 0x0000003f3000728c */ /* 0x000fcc000bf05270 */
[----:B------:R-:W-:-:S05]  /*c700*/  PLOP3.LUT P3, PT, PT, PT, UP0, 0x40, 0x0 ;  /* 0x000000000000781c */ /* 0x000fca0003f6e808 */
[----:B------:R-:W-:Y:S01]  /*c710*/  HGMMA.64x64x16.F32 R152, gdesc[UR4], RZ, !UPT, gsb0 ;  /* 0x00e00000049879f0 */ /* 0x000fe2000c0008ff */
[----:B------:R-:W-:Y:S01]  /*c720*/  R2UR UR6, R206 ;  /* 0x00000000ce0672ca */ /* 0x000fe200000e0000 */
[----:B------:R-:W-:Y:S01]  /*c730*/  VIADD R206, R20, 0x4 ;  /* 0x0000000414ce7836 */ /* 0x000fe20000000000 */
[----:B------:R-:W-:Y:S01]  /*c740*/  R2UR UR7, R207 ;  /* 0x00000000cf0772ca */ /* 0x000fe200000e0000 */
[----:B------:R-:W-:Y:S01]  /*c750*/  IMAD.MOV.U32 R207, RZ, RZ, 0x40000040 ;  /* 0x40000040ffcf7424 */ /* 0x000fe200078e00ff */
[----:B------:R-:W-:Y:S02]  /*c760*/  R2UR UR4, R10 ;  /* 0x000000000a0472ca */ /* 0x000fe400000e0000 */
[----:B------:R-:W-:Y:S02]  /*c770*/  R2UR UR5, R11 ;  /* 0x000000000b0572ca */ /* 0x000fe400000e0000 */
[----:B------:R-:W-:Y:S01]  /*c780*/  IADD3 R20, R20, 0x6, RZ ;  /* 0x0000000614147810 */ /* 0x000fe20007ffe0ff */
[----:B------:R-:W-:-:S02]  /*c790*/  WARPGROUP.DEPBAR.LE gsb0, 0x0 ;  /* 0x00008000000079c5 */ /* 0x000fc40000010000 */
[----:B------:R-:W-:-:S08]  /*c7a0*/  WARPGROUP.ARRIVE ;  /* 0x00000000000079c5 */ /* 0x000fd00000000000 */
[----:B------:R-:W-:Y:S01]  /*c7b0*/  HGMMA.64x64x16.F32 R152, gdesc[UR4], R152, gsb0 ;  /* 0x00e00000049879f0 */ /* 0x000fe20008000898 */
[----:B------:R-:W-:Y:S01]  /*c7c0*/  R2UR UR6, R206 ;  /* 0x00000000ce0672ca */ /* 0x000fe200000e0000 */
[----:B------:R-:W-:Y:S01]  /*c7d0*/  IMAD.IADD R206, R201, 0x1, R192 ;  /* 0x00000001c9ce7824 */ /* 0x000fe200078e02c0 */
[----:B------:R-:W-:Y:S02]  /*c7e0*/  R2UR UR7, R207 ;  /* 0x00000000cf0772ca */ /* 0x000fe400000e0000 */
[----:B------:R-:W-:Y:S02]  /*c7f0*/  R2UR UR4, R8 ;  /* 0x00000000080472ca */ /* 0x000fe400000e0000 */
[----:B------:R-:W-:Y:S01]  /*c800*/  R2UR UR5, R9 ;  /* 0x00000000090572ca */ /* 0x000fe200000e0000 */
[----:B------:R-:W-:Y:S02]  /*c810*/  WARPGROUP.DEPBAR.LE gsb0, 0x0 ;  /* 0x00008000000079c5 */ /* 0x000fe40000010000 */
[----:B------:R-:W-:-:S10]  /*c820*/  WARPGROUP.ARRIVE ;  /* 0x00000000000079c5 */ /* 0x000fd40000000000 */
[----:B------:R-:W-:Y:S01]  /*c830*/  HGMMA.64x64x16.F32 R152, gdesc[UR4], R152, gsb0 ;  /* 0x00e00000049879f0 */ /* 0x000fe20008000898 */
[----:B------:R-:W-:Y:S02]  /*c840*/  R2UR UR6, R20 ;  /* 0x00000000140672ca */ /* 0x000fe400000e0000 */
[----:B------:R-:W-:Y:S01]  /*c850*/  R2UR UR7, R21 ;  /* 0x00000000150772ca */ /* 0x000fe200000e0000 */
[----:B------:R-:W2:Y:S01]  /*c860*/  @P2 LDC R20, c[0x0][0x450] ;  /* 0x00011400ff142b82 */ /* 0x000ea20000000800 */
[----:B------:R-:W-:Y:S02]  /*c870*/  R2UR UR4, R6 ;  /* 0x00000000060472ca */ /* 0x000fe400000e0000 */
[----:B------:R-:W-:-:S05]  /*c880*/  R2UR UR5, R7 ;  /* 0x00000000070572ca */ /* 0x000fca00000e0000 */
[----:B------:R-:W3:Y:S02]  /*c890*/  @P2 LDC R21, c[0x0][0x44c] ;  /* 0x00011300ff152b82 */ /* 0x000ee40000000800 */
[----:B---3--:R-:W-:-:S05]  /*c8a0*/  @P2 IMAD.HI.U32 R21, R206, R21, RZ ;  /* 0x00000015ce152227 */ /* 0x008fca00078e00ff */
[----:B--2---:R-:W-:Y:S01]  /*c8b0*/  @P2 SHF.R.U32.HI R206, RZ, R20, R21 ;  /* 0x00000014ffce2219 */ /* 0x004fe20000011615 */
[----:B------:R-:W-:-:S04]  /*c8c0*/  @!P1 VIADD R20, R215, 0x28c40 ;  /* 0x00028c40d7149836 */ /* 0x000fc80000000000 */
[----:B------:R-:W2:Y:S01]  /*c8d0*/  SHFL.IDX PT, R233, R206, RZ, 0x1c1f ;  /* 0x001c1fffcee97589 */ /* 0x000ea200000e0000 */
[----:B------:R-:W-:Y:S01]  /*c8e0*/  @!P1 PRMT R20, RZ, 0x654, R20 ;  /* 0x00000654ff149816 */ /* 0x000fe20000000014 */
        /* <DEDUP_REMOVED lines=30> */
[----:B------:R-:W-:-:S02]  /*cad0*/  IMAD.SHL.U32 R178, R12, 0x40, RZ ;  /* 0x000000400cb27824 */ /* 0x000fc400078e00ff */
[----:B------:R-:W-:Y:S01]  /*cae0*/  FMUL.FTZ R152, R152, UR44 ;  /* 0x0000002c98987c20 */ /* 0x000fe20008410000 */
[----:B------:R-:W-:Y:S01]  /*caf0*/  FMUL.FTZ R169, R169, UR44 ;  /* 0x0000002ca9a97c20 */ /* 0x000fe20008410000 */
[----:B------:R-:W-:Y:S01]  /*cb00*/  FMUL.FTZ R177, R177, UR44 ;  /* 0x0000002cb1b17c20 */ /* 0x000fe20008410000 */
[----:B------:R-:W-:Y:S01]  /*cb10*/  FMUL.FTZ R180, R181, UR44 ;  /* 0x0000002cb5b47c20 */ /* 0x000fe20008410000 */
[----:B------:R-:W-:Y:S01]  /*cb20*/  FMUL.FTZ R175, R182, UR44 ;  /* 0x0000002cb6af7c20 */ /* 0x000fe20008410000 */
[----:B------:R-:W-:Y:S01]  /*cb30*/  FMUL.FTZ R176, R183, UR44 ;  /* 0x0000002cb7b07c20 */ /* 0x000fe20008410000 */
[----:B------:R-:W-:Y:S01]  /*cb40*/  IADD3 R183, -R184, 0x1, -R178 ;  /* 0x00000001b8b77810 */ /* 0x000fe20007ffe9b2 */
[----:B------:R-:W3:Y:S01]  /*cb50*/  MUFU.TANH R152, R152 ;  /* 0x0000009800987308 */ /* 0x000ee20000002400 */
[----:B------:R4:W-:Y:S02]  /*cb60*/  @!P1 SYNCS.ARRIVE.TRANS64.RED.A1T0 RZ, [R20+URZ], RZ ;  /* 0x000000ff14ff99a7 */ /* 0x0009e4000810043f */
[----:B------:R-:W-:-:S05]  /*cb70*/  IADD3 R183, -R22, R183, R23 ;  /* 0x000000b716b77210 */ /* 0x000fca0007ffe117 */
[----:B------:R-:W0:Y:S01]  /*cb80*/  MUFU.TANH R207, R207 ;  /* 0x000000cf00cf7308 */ /* 0x000e220000002400 */
[C---:B------:R-:W-:Y:S02]  /*cb90*/  VIADD R232, R183.reuse, UR41 ;  /* 0x00000029b7e87c36 */ /* 0x040fe40008000000 */
[----:B------:R-:W-:Y:S02]  /*cba0*/  VIADD R183, R183, UR45 ;  /* 0x0000002db7b77c36 */ /* 0x000fe40008000000 */
[C---:B--2---:R-:W-:Y:S02]  /*cbb0*/  IMAD.IADD R182, R233.reuse, 0x1, R232 ;  /* 0x00000001e9b67824 */ /* 0x044fe400078e02e8 */
[----:B------:R-:W-:Y:S01]  /*cbc0*/  IMAD.IADD R181, R233, 0x1, R183 ;  /* 0x00000001e9b57824 */ /* 0x000fe200078e02b7 */
[----:B------:R-:W2:Y:S08]  /*cbd0*/  MUFU.TANH R153, R153 ;  /* 0x0000009900997308 */ /* 0x000eb00000002400 */
        /* <DEDUP_REMOVED lines=29> */
[----:B--234-:R-:W-:Y:S05]  /*cdb0*/  @P3 BRA `(.L_x_6032) ;  /* 0x0000000000583947 */ /* 0x01cfea0003800000 */
        /* <DEDUP_REMOVED lines=12> */
.L_x_6034:
[----:B------:R-:W-:-:S05]  /*ce80*/  IMAD.U32 R234, RZ, RZ, UR40 ;  /* 0x00000028ffea7e24 */ /* 0x000fca000f8e00ff */
[----:B------:R-:W-:-:S13]  /*ce90*/  ISETP.NE.AND P3, PT, R234, 0x1, PT ;  /* 0x00000001ea00780c */ /* 0x000fda0003f65270 */
[----:B------:R-:W2:Y:S02]  /*cea0*/  @P3 LDC.64 R20, c[0x0][0x9e8] ;  /* 0x00027a00ff143b82 */ /* 0x000ea40000000a00 */
[----:B--2---:R-:W-:-:S05]  /*ceb0*/  @P3 IMAD.HI.U32 R20, R233, R20, RZ ;  /* 0x00000014e9143227 */ /* 0x004fca00078e00ff */
[----:B------:R-:W-:-:S07]  /*cec0*/  @P3 SHF.R.U32.HI R233, RZ, R21, R20 ;  /* 0x00000015ffe93219 */ /* 0x000fce0000011614 */
.L_x_6035:
[----:B------:R-:W-:Y:S05]  /*ced0*/  BSYNC B2 ;  /* 0x0000000000027941 */ /* 0x000fea0003800000 */
.L_x_6033:
[----:B------:R-:W-:-:S04]  /*cee0*/  IMAD R233, R233, R234, -R178 ;  /* 0x000000eae9e97224 */ /* 0x000fc800078e0ab2 */
[----:B------:R-:W-:-:S05]  /*cef0*/  IMAD.IADD R233, R233, 0x1, -R184 ;  /* 0x00000001e9e97824 */ /* 0x000fca00078e0ab8 */
[----:B------:R-:W-:Y:S02]  /*cf00*/  VIMNMX R181, R181, R233, !PT ;  /* 0x000000e9b5b57248 */ /* 0x000fe40007fe0100 */
[----:B------:R-:W-:-:S07]  /*cf10*/  VIADDMNMX R182, R233, R234, R182, PT ;  /* 0x000000eae9b67246 */ /* 0x000fce00038001b6 */
.L_x_6032:
[----:B------:R-:W-:Y:S01]  /*cf20*/  ISETP.GT.AND P3, PT, R12, -0x1, PT ;  /* 0xffffffff0c00780c */ /* 0x000fe20003f64270 */
[----:B------:R-:W2:Y:S01]  /*cf30*/  SHFL.IDX PT, R206, R206, 0x1, 0x1c1f ;  /* 0x003c1f00cece7f89 */ /* 0x000ea200000e0000 */
[----:B------:R-:W-:Y:S02]  /*cf40*/  UISETP.NE.AND UP0, UPT, UR48, URZ, UPT ;  /* 0x0000003f3000728c */ /* 0x000fe4000bf05270 */
[C---:B------:R-:W-:Y:S02]  /*cf50*/  ISETP.GT.AND P4, PT, R181.reuse, RZ, P3 ;  /* 0x000000ffb500720c */ /* 0x040fe40001f84270 */
[C---:B------:R-:W-:Y:S02]  /*cf60*/  ISETP.GT.AND P6, PT, R181.reuse, 0x8, P3 ;  /* 0x00000008b500780c */ /* 0x040fe40001fc4270 */
[----:B------:R-:W-:Y:S02]  /*cf70*/  ISETP.LT.OR P5, PT, R182, 0x1, P4 ;  /* 0x00000001b600780c */ /* 0x000fe400027a1670 */
[----:B------:R-:W-:-:S02]  /*cf80*/  ISETP.GT.AND P4, PT, R181, 0x1, P3 ;  /* 0x00000001b500780c */ /* 0x000fc40001f84270 */
[----:B------:R-:W-:Y:S02]  /*cf90*/  FSEL R152, R152, -INF , !P5 ;  /* 0xff80000098987808 */ /* 0x000fe40006800000 */
[C---:B------:R-:W-:Y:S02]  /*cfa0*/  ISETP.LT.OR P4, PT, R182.reuse, 0x2, P4 ;  /* 0x00000002b600780c */ /* 0x040fe40002781670 */
[----:B------:R-:W-:Y:S02]  /*cfb0*/  ISETP.GT.AND P5, PT, R181, 0x9, P3 ;  /* 0x00000009b500780c */ /* 0x000fe40001fa4270 */
[----:B0-----:R-:W-:Y:S02]  /*cfc0*/  FSEL R207, R207, -INF , !P4 ;  /* 0xff800000cfcf7808 */ /* 0x001fe40006000000 */
[----:B------:R-:W-:Y:S02]  /*cfd0*/  ISETP.GT.AND P4, PT, R181, 0x10, P3 ;  /* 0x00000010b500780c */ /* 0x000fe40001f84270 */
[----:B------:R-:W-:-:S02]  /*cfe0*/  ISETP.LT.OR P6, PT, R182, 0x9, P6 ;  /* 0x00000009b600780c */ /* 0x000fc400037c1670 */
[----:B------:R-:W-:Y:S01]  /*cff0*/  ISETP.LT.OR P4, PT, R182, 0x11, P4 ;  /* 0x00000011b600780c */ /* 0x000fe20002781670 */
[--C-:B--2---:R-:W-:Y:S01]  /*d000*/  IMAD.IADD R232, R232, 0x1, R206.reuse ;  /* 0x00000001e8e87824 */ /* 0x104fe200078e02ce */
[C---:B------:R-:W-:Y:S01]  /*d010*/  ISETP.LT.OR P5, PT, R182.reuse, 0xa, P5 ;  /* 0x0000000ab600780c */ /* 0x040fe20002fa1670 */
[----:B------:R-:W-:Y:S01]  /*d020*/  IMAD.IADD R183, R183, 0x1, R206 ;  /* 0x00000001b7b77824 */ /* 0x000fe200078e02ce */
[----:B------:R-:W-:Y:S02]  /*d030*/  FSEL R159, R159, -INF , !P4 ;  /* 0xff8000009f9f7808 */ /* 0x000fe40006000000 */
[----:B------:R-:W-:Y:S02]  /*d040*/  ISETP.GT.AND P4, PT, R181, 0x19, P3 ;  /* 0x00000019b500780c */ /* 0x000fe40001f84270 */
[----:B------:R-:W-:Y:S02]  /*d050*/  FSEL R229, R229, -INF , !P6 ;  /* 0xff800000e5e57808 */ /* 0x000fe40007000000 */
[----:B------:R-:W-:-:S02]  /*d060*/  ISETP.LT.OR P4, PT, R182, 0x1a, P4 ;  /* 0x0000001ab600780c */ /* 0x000fc40002781670 */
[----:B------:R-:W-:Y:S02]  /*d070*/  FSEL R230, R230, -INF , !P5 ;  /* 0xff800000e6e67808 */ /* 0x000fe40006800000 */
[C---:B------:R-:W-:Y:S02]  /*d080*/  ISETP.GT.AND P6, PT, R181.reuse, 0x11, P3 ;  /* 0x00000011b500780c */ /* 0x040fe40001fc4270 */
[C---:B------:R-:W-:Y:S02]  /*d090*/  ISETP.GT.AND P5, PT, R181.reuse, 0x18, P3 ;  /* 0x00000018b500780c */ /* 0x040fe40001fa4270 */
[----:B------:R-:W-:Y:S02]  /*d0a0*/  FSEL R164, R164, -INF , !P4 ;  /* 0xff800000a4a47808 */ /* 0x000fe40006000000 */
[----:B------:R-:W-:Y:S02]  /*d0b0*/  ISETP.GT.AND P4, PT, R181, 0x28, P3 ;  /* 0x00000028b500780c */ /* 0x000fe40001f84270 */
[----:B------:R-:W-:-:S02]  /*d0c0*/  ISETP.LT.OR P6, PT, R182, 0x12, P6 ;  /* 0x00000012b600780c */ /* 0x000fc400037c1670 */
[C---:B------:R-:W-:Y:S02]  /*d0d0*/  ISETP.LT.OR P5, PT, R182.reuse, 0x19, P5 ;  /* 0x00000019b600780c */ /* 0x040fe40002fa1670 */
[----:B------:R-:W-:Y:S02]  /*d0e0*/  ISETP.LT.OR P4, PT, R182, 0x29, P4 ;  /* 0x00000029b600780c */ /* 0x000fe40002781670 */
[----:B------:R-:W-:Y:S02]  /*d0f0*/  FSEL R231, R231, -INF , !P6 ;  /* 0xff800000e7e77808 */ /* 0x000fe40007000000 */
[----:B------:R-:W-:Y:S02]  /*d100*/  FSEL R163, R163, -INF , !P5 ;  /* 0xff800000a3a37808 */ /* 0x000fe40006800000 */
[C---:B------:R-:W-:Y:S02]  /*d110*/  ISETP.GT.AND P6, PT, R181.reuse, 0x20, P3 ;  /* 0x00000020b500780c */ /* 0x040fe40001fc4270 */
[----:B------:R-:W-:-:S02]  /*d120*/  ISETP.GT.AND P5, PT, R181, 0x21, P3 ;  /* 0x00000021b500780c */ /* 0x000fc40001fa4270 */
[----:B------:R-:W-:Y:S02]  /*d130*/  FSEL R171, R171, -INF , !P4 ;  /* 0xff800000abab7808 */ /* 0x000fe40006000000 */
[----:B------:R-:W-:Y:S02]  /*d140*/  ISETP.GT.AND P4, PT, R181, 0x31, P3 ;  /* 0x00000031b500780c */ /* 0x000fe40001f84270 */
[C---:B------:R-:W-:Y:S02]  /*d150*/  ISETP.LT.OR P6, PT, R182.reuse, 0x21, P6 ;  /* 0x00000021b600780c */ /* 0x040fe400037c1670 */
[C---:B------:R-:W-:Y:S02]  /*d160*/  ISETP.LT.OR P5, PT, R182.reuse, 0x22, P5 ;  /* 0x00000022b600780c */ /* 0x040fe40002fa1670 */
[----:B------:R-:W-:Y:S02]  /*d170*/  ISETP.LT.OR P4, PT, R182, 0x32, P4 ;  /* 0x00000032b600780c */ /* 0x000fe40002781670 */
[----:B------:R-:W-:-:S02]  /*d180*/  FSEL R166, R166, -INF , !P6 ;  /* 0xff800000a6a67808 */ /* 0x000fc40007000000 */
[----:B------:R-:W-:Y:S02]  /*d190*/  FSEL R169, R169, -INF , !P5 ;  /* 0xff800000a9a97808 */ /* 0x000fe40006800000 */
[C---:B------:R-:W-:Y:S02]  /*d1a0*/  ISETP.GT.AND P6, PT, R181.reuse, 0x29, P3 ;  /* 0x00000029b500780c */ /* 0x040fe40001fc4270 */
[----:B------:R-:W-:Y:S02]  /*d1b0*/  ISETP.GT.AND P5, PT, R181, 0x30, P3 ;  /* 0x00000030b500780c */ /* 0x000fe40001fa4270 */
[----:B------:R-:W-:Y:S02]  /*d1c0*/  FSEL R177, R177, -INF , !P4 ;  /* 0xff800000b1b17808 */ /* 0x000fe40006000000 */
[----:B------:R-:W-:Y:S02]  /*d1d0*/  PLOP3.LUT P4, PT, PT, PT, UP0, 0x40, 0x0 ;  /* 0x000000000000781c */ /* 0x000fe40003f8e808 */
[----:B------:R-:W-:-:S02]  /*d1e0*/  ISETP.LT.OR P6, PT, R182, 0x2a, P6 ;  /* 0x0000002ab600780c */ /* 0x000fc400037c1670 */
[----:B------:R-:W-:Y:S02]  /*d1f0*/  ISETP.LT.OR P5, PT, R182, 0x31, P5 ;  /* 0x00000031b600780c */ /* 0x000fe40002fa1670 */
[----:B------:R-:W-:Y:S02]  /*d200*/  FSEL R172, R172, -INF , !P6 ;  /* 0xff800000acac7808 */ /* 0x000fe40007000000 */
[----:B------:R-:W-:Y:S02]  /*d210*/  FSEL R174, R174, -INF , !P5 ;  /* 0xff800000aeae7808 */ /* 0x000fe40006800000 */
[C---:B------:R-:W-:Y:S02]  /*d220*/  ISETP.GT.AND P6, PT, R181.reuse, 0x38, P3 ;  /* 0x00000038b500780c */ /* 0x040fe40001fc4270 */
[----:B------:R-:W-:Y:S02]  /*d230*/  ISETP.GT.AND P5, PT, R181, 0x39, P3 ;  /* 0x00000039b500780c */ /* 0x000fe40001fa4270 */
[----:B------:R-:W-:-:S02]  /*d240*/  ISETP.LT.OR P6, PT, R182, 0x39, P6 ;  /* 0x00000039b600780c */ /* 0x000fc400037c1670 */
[----:B------:R-:W-:Y:S02]  /*d250*/  ISETP.LT.OR P5, PT, R182, 0x3a, P5 ;  /* 0x0000003ab600780c */ /* 0x000fe40002fa1670 */
[----:B------:R-:W-:Y:S02]  /*d260*/  FSEL R179, R179, -INF , !P6 ;  /* 0xff800000b3b37808 */ /* 0x000fe40007000000 */
[----:B------:R-:W-:Y:S01]  /*d270*/  FSEL R180, R180, -INF , !P5 ;  /* 0xff800000b4b47808 */ /* 0x000fe20006800000 */
[----:B------:R-:W-:Y:S08]  /*d280*/  @P4 BRA `(.L_x_6036) ;  /* 0x0000000000584947 */ /* 0x000ff00003800000 */
        /* <DEDUP_REMOVED lines=12> */
.L_x_6038:
[----:B------:R-:W-:-:S05]  /*d350*/  IMAD.U32 R181, RZ, RZ, UR40 ;  /* 0x00000028ffb57e24 */ /* 0x000fca000f8e00ff */
[----:B------:R-:W-:-:S13]  /*d360*/  ISETP.NE.AND P4, PT, R181, 0x1, PT ;  /* 0x00000001b500780c */ /* 0x000fda0003f85270 */
[----:B------:R-:W0:Y:S02]  /*d370*/  @P4 LDC.64 R20, c[0x0][0x9e8] ;  /* 0x00027a00ff144b82 */ /* 0x000e240000000a00 */
[----:B0-----:R-:W-:-:S05]  /*d380*/  @P4 IMAD.HI.U32 R20, R206, R20, RZ ;  /* 0x00000014ce144227 */ /* 0x001fca00078e00ff */
[----:B------:R-:W-:-:S07]  /*d390*/  @P4 SHF.R.U32.HI R206, RZ, R21, R20 ;  /* 0x00000015ffce4219 */ /* 0x000fce0000011614 */
.L_x_6039:
[----:B------:R-:W-:Y:S05]  /*d3a0*/  BSYNC B2 ;  /* 0x0000000000027941 */ /* 0x000fea0003800000 */
.L_x_6037:
[----:B------:R-:W-:-:S04]  /*d3b0*/  IMAD R178, R206, R181, -R178 ;  /* 0x000000b5ceb27224 */ /* 0x000fc800078e0ab2 */
[----:B------:R-:W-:-:S05]  /*d3c0*/  IMAD.IADD R178, R178, 0x1, -R184 ;  /* 0x00000001b2b27824 */ /* 0x000fca00078e0ab8 */
[----:B------:R-:W-:Y:S02]  /*d3d0*/  VIMNMX R183, R183, R178, !PT ;  /* 0x000000b2b7b77248 */ /* 0x000fe40007fe0100 */
[----:B------:R-:W-:-:S07]  /*d3e0*/  VIADDMNMX R232, R178, R181, R232, PT ;  /* 0x000000b5b2e87246 */ /* 0x000fce00038001e8 */
.L_x_6036:
        /* <DEDUP_REMOVED lines=19> */
[----:B------:R-:W-:Y:S02]  /*d520*/  ISETP.GT.AND P6, PT, R183, RZ, P3 ;  /* 0x000000ffb700720c */ /* 0x000fe40001fc4270 */
        /* <DEDUP_REMOVED lines=9> */
[----:B------:R-:W-:-:S02]  /*d5c0*/  FSEL R154, R154, -INF , !P5 ;  /* 0xff8000009a9a7808 */ /* 0x000fc40006800000 */
[----:B------:R-:W-:Y:S02]  /*d5d0*/  FMNMX.FTZ R20, R180, R20, !PT ;  /* 0x00000014b4147209 */ /* 0x000fe40007810000 */
[----:B------:R-:W-:Y:S02]  /*d5e0*/  FMNMX.FTZ R181, R153, R15, !PT ;  /* 0x0000000f99b57209 */ /* 0x000fe40007810000 */
[C---:B------:R-:W-:Y:S01]  /*d5f0*/  ISETP.GT.AND P5, PT, R183.reuse, 0x10, P3 ;  /* 0x00000010b700780c */ /* 0x040fe20001fa4270 */
[----:B------:R-:W0:Y:S01]  /*d600*/  SHFL.BFLY PT, R21, R20, 0x2, 0x1f ;  /* 0x0c401f0014157f89 */ /* 0x000e2200000e0000 */
[----:B------:R-:W-:Y:S02]  /*d610*/  ISETP.GT.AND P6, PT, R183, 0x38, P3 ;  /* 0x00000038b700780c */ /* 0x000fe40001fc4270 */
[C---:B------:R-:W-:Y:S02]  /*d620*/  ISETP.LT.OR P5, PT, R232.reuse, 0x11, P5 ;  /* 0x00000011e800780c */ /* 0x040fe40002fa1670 */
[----:B------:R-:W-:-:S02]  /*d630*/  ISETP.LT.OR P6, PT, R232, 0x39, P6 ;  /* 0x00000039e800780c */ /* 0x000fc400037c1670 */
[----:B------:R-:W-:Y:S02]  /*d640*/  FSEL R157, R157, -INF , !P5 ;  /* 0xff8000009d9d7808 */ /* 0x000fe40006800000 */
[----:B------:R-:W-:Y:S02]  /*d650*/  ISETP.GT.AND P5, PT, R183, 0x19, P3 ;  /* 0x00000019b700780c */ /* 0x000fe40001fa4270 */
[----:B------:R-:W-:Y:S02]  /*d660*/  FSEL R175, R175, -INF , !P6 ;  /* 0xff800000afaf7808 */ /* 0x000fe40007000000 */
[----:B------:R-:W-:-:S04]  /*d670*/  ISETP.LT.OR P5, PT, R232, 0x1a, P5 ;  /* 0x0000001ae800780c */ /* 0x000fc80002fa1670 */
[----:B------:R-:W-:Y:S02]  /*d680*/  FSEL R161, R161, -INF , !P5 ;  /* 0xff800000a1a17808 */ /* 0x000fe40006800000 */
[----:B------:R-:W-:-:S04]  /*d690*/  ISETP.GT.AND P5, PT, R183, 0x28, P3 ;  /* 0x00000028b700780c */ /* 0x000fc80001fa4270 */
[----:B------:R-:W-:Y:S02]  /*d6a0*/  ISETP.LT.OR P5, PT, R232, 0x29, P5 ;  /* 0x00000029e800780c */ /* 0x000fe40002fa1670 */
[----:B0-----:R-:W-:Y:S02]  /*d6b0*/  FMNMX.FTZ R21, R20, R21, !PT ;  /* 0x0000001514157209 */ /* 0x001fe40007810000 */
[----:B------:R-:W-:Y:S02]  /*d6c0*/  FSEL R167, R167, -INF , !P5 ;  /* 0xff800000a7a77808 */ /* 0x000fe40006800000 */
[----:B------:R-:W-:Y:S01]  /*d6d0*/  ISETP.GT.AND P5, PT, R183, 0x30, P3 ;  /* 0x00000030b700780c */ /* 0x000fe20001fa4270 */
[----:B------:R-:W0:Y:S03]  /*d6e0*/  SHFL.BFLY PT, R20, R21, 0x1, 0x1f ;  /* 0x0c201f0015147f89 */ /* 0x000e2600000e0000 */
[----:B------:R-:W-:-:S04]  /*d6f0*/  ISETP.LT.OR P5, PT, R232, 0x31, P5 ;  /* 0x00000031e800780c */ /* 0x000fc80002fa1670 */
[----:B------:R-:W-:Y:S02]  /*d700*/  FSEL R170, R170, -INF , !P5 ;  /* 0xff800000aaaa7808 */ /* 0x000fe40006800000 */
[----:B0-----:R-:W-:Y:S01]  /*d710*/  FMNMX.FTZ R21, R21, R20, !PT ;  /* 0x0000001415157209 */ /* 0x001fe20007810000 */
[----:B------:R-:W-:-:S03]  /*d720*/  IMAD.U32 R20, RZ, RZ, UR39 ;  /* 0x00000027ff147e24 */ /* 0x000fc6000f8e00ff */
[----:B------:R-:W-:-:S04]  /*d730*/  FSETP.NEU.FTZ.AND P4, PT, R21, -INF , PT ;  /* 0xff8000001500780b */ /* 0x000fc80003f9d000 */
[----:B------:R-:W-:-:S05]  /*d740*/  FSEL R178, R21, RZ, P4 ;  /* 0x000000ff15b27208 */ /* 0x000fca0002000000 */
[----:B------:R-:W-:Y:S01]  /*d750*/  FADD.FTZ R178, -R178, R14 ;  /* 0x0000000eb2b27221 */ /* 0x000fe20000010100 */
[----:B------:R-:W-:-:S05]  /*d760*/  FMUL.FTZ R14, R21, R20 ;  /* 0x00000014150e7220 */ /* 0x000fca0000410000 */
[----:B------:R-:W-:Y:S02]  /*d770*/  FSEL R14, R14, RZ, P4 ;  /* 0x000000ff0e0e7208 */ /* 0x000fe40002000000 */
[----:B------:R-:W-:-:S03]  /*d780*/  ISETP.GT.AND P4, PT, R183, 0x8, P3 ;  /* 0x00000008b700780c */ /* 0x000fc60001f84270 */
[-CC-:B------:R-:W-:Y:S01]  /*d790*/  FFMA.FTZ R152, R152, R20.reuse, -R14.reuse ;  /* 0x0000001498987223 */ /* 0x180fe2000001080e */
[----:B------:R-:W-:Y:S01]  /*d7a0*/  ISETP.LT.OR P4, PT, R232, 0x9, P4 ;  /* 0x00000009e800780c */ /* 0x000fe20002781670 */
[-CC-:B------:R-:W-:Y:S01]  /*d7b0*/  FFMA.FTZ R207, R207, R20.reuse, -R14.reuse ;  /* 0x00000014cfcf7223 */ /* 0x180fe2000001080e */
[-CC-:B------:R-:W-:Y:S01]  /*d7c0*/  FFMA.FTZ R229, R229, R20.reuse, -R14.reuse ;  /* 0x00000014e5e57223 */ /* 0x180fe2000001080e */
[-CC-:B------:R-:W-:Y:S01]  /*d7d0*/  FFMA.FTZ R230, R230, R20.reuse, -R14.reuse ;  /* 0x00000014e6e67223 */ /* 0x180fe2000001080e */
[----:B------:R-:W-:Y:S01]  /*d7e0*/  FSEL R155, R155, -INF , !P4 ;  /* 0xff8000009b9b7808 */ /* 0x000fe20006000000 */
[-CC-:B------:R-:W-:Y:S01]  /*d7f0*/  FFMA.FTZ R159, R159, R20.reuse, -R14.reuse ;  /* 0x000000149f9f7223 */ /* 0x180fe2000001080e */
[----:B------:R-:W-:Y:S01]  /*d800*/  ISETP.GT.AND P4, PT, R183, 0x11, P3 ;  /* 0x00000011b700780c */ /* 0x000fe20001f84270 */
[-CC-:B------:R-:W-:Y:S01]  /*d810*/  FFMA.FTZ R231, R231, R20.reuse, -R14.reuse ;  /* 0x00000014e7e77223 */ /* 0x180fe2000001080e */
[-CC-:B------:R-:W-:Y:S01]  /*d820*/  FFMA.FTZ R163, R163, R20.reuse, -R14.reuse ;  /* 0x00000014a3a37223 */ /* 0x180fe2000001080e */
        /* <DEDUP_REMOVED lines=12> */
[-C--:B------:R-:W-:Y:S01]  /*d8f0*/  FFMA.FTZ R180, R180, R20.reuse, -R14 ;  /* 0x00000014b4b47223 */ /* 0x080fe2000001080e */
[----:B------:R-:W-:Y:S01]  /*d900*/  FMUL.FTZ R14, R178, R20 ;  /* 0x00000014b20e7220 */ /* 0x000fe20000410000 */
[----:B------:R-:W-:Y:S01]  /*d910*/  MUFU.EX2 R152, R152 ;  /* 0x0000009800987308 */ /* 0x000fe20000000800 */
[----:B------:R-:W-:-:S02]  /*d920*/  FSEL R162, R162, -INF , !P4 ;  /* 0xff800000a2a27808 */ /* 0x000fc40006000000 */
[----:B------:R-:W-:-:S04]  /*d930*/  ISETP.GT.AND P4, PT, R183, 0x29, P3 ;  /* 0x00000029b700780c */ /* 0x000fc80001f84270 */
[----:B------:R-:W-:Y:S01]  /*d940*/  ISETP.LT.OR P4, PT, R232, 0x2a, P4 ;  /* 0x0000002ae800780c */ /* 0x000fe20002781670 */
[----:B------:R-:W0:Y:S03]  /*d950*/  MUFU.EX2 R14, R14 ;  /* 0x0000000e000e7308 */ /* 0x000e260000000800 */
[----:B------:R-:W-:Y:S02]  /*d960*/  FSEL R178, R168, -INF , !P4 ;  /* 0xff800000a8b27808 */ /* 0x000fe40006000000 */
[----:B------:R-:W-:Y:S02]  /*d970*/  FMNMX.FTZ R168, R154, R181, !PT ;  /* 0x000000b59aa87209 */ /* 0x000fe40007810000 */
[----:B------:R-:W-:Y:S01]  /*d980*/  ISETP.GT.AND P4, PT, R183, 0x31, P3 ;  /* 0x00000031b700780c */ /* 0x000fe20001f84270 */
[----:B------:R-:W2:Y:S01]  /*d990*/  MUFU.EX2 R207, R207 ;  /* 0x000000cf00cf7308 */ /* 0x000ea20000000800 */
[----:B------:R-:W-:-:S02]  /*d9a0*/  FMNMX.FTZ R181, R155, R168, !PT ;  /* 0x000000a89bb57209 */ /* 0x000fc40007810000 */
[----:B------:R-:W-:Y:S02]  /*d9b0*/  ISETP.LT.OR P4, PT, R232, 0x32, P4 ;  /* 0x00000032e800780c */ /* 0x000fe40002781670 */
[----:B------:R-:W-:Y:S02]  /*d9c0*/  FMNMX.FTZ R168, R156, R181, !PT ;  /* 0x000000b59ca87209 */ /* 0x000fe40007810000 */
[----:B------:R-:W-:Y:S01]  /*d9d0*/  ISETP.GT.AND P3, PT, R183, 0x39, P3 ;  /* 0x00000039b700780c */ /* 0x000fe20001f64270 */
[----:B------:R-:W3:Y:S01]  /*d9e0*/  MUFU.EX2 R229, R229 ;  /* 0x000000e500e57308 */ /* 0x000ee20000000800 */
[----:B------:R-:W-:Y:S01]  /*d9f0*/  FMNMX.FTZ R181, R157, R168, !PT ;  /* 0x000000a89db57209 */ /* 0x000fe20007810000 */
[----:B0-----:R-:W-:Y:S01]  /*da00*/  FFMA.FTZ R0, R14, R0, R152 ;  /* 0x000000000e007223 */ /* 0x001fe20000010098 */
[----:B------:R-:W-:Y:S01]  /*da10*/  FSEL R173, R173, -INF , !P4 ;  /* 0xff800000adad7808 */ /* 0x000fe20006000000 */
[-C--:B------:R-:W-:Y:S01]  /*da20*/  FMUL.FTZ R24, R24, R14.reuse ;  /* 0x0000000e18187220 */ /* 0x080fe20000410000 */
[----:B------:R-:W-:Y:S01]  /*da30*/  FMNMX.FTZ R181, R158, R181, !PT ;  /* 0x000000b59eb57209 */ /* 0x000fe20007810000 */
[-C--:B------:R-:W-:Y:S01]  /*da40*/  FMUL.FTZ R25, R25, R14.reuse ;  /* 0x0000000e19197220 */ /* 0x080fe20000410000 */
[----:B------:R-:W-:Y:S01]  /*da50*/  ISETP.LT.OR P3, PT, R232, 0x3a, P3 ;  /* 0x0000003ae800780c */ /* 0x000fe20001f61670 */
[----:B------:R-:W0:Y:S01]  /*da60*/  MUFU.EX2 R230, R230 ;  /* 0x000000e600e67308 */ /* 0x000e220000000800 */
[----:B------:R-:W-:Y:S01]  /*da70*/  FMNMX.FTZ R168, R160, R181, !PT ;  /* 0x000000b5a0a87209 */ /* 0x000fe20007810000 */
[----:B--2---:R-:W-:Y:S01]  /*da80*/  FADD.FTZ R0, R207, R0 ;  /* 0x00000000cf007221 */ /* 0x004fe20000010000 */
[----:B------:R-:W-:Y:S01]  /*da90*/  FSEL R176, R176, -INF , !P3 ;  /* 0xff800000b0b07808 */ /* 0x000fe20005800000 */
[----:B------:R-:W-:Y:S01]  /*daa0*/  FMUL.FTZ R28, R28, R14 ;  /* 0x0000000e1c1c7220 */ /* 0x000fe20000410000 */
[----:B------:R-:W-:Y:S01]  /*dab0*/  FMNMX.FTZ R181, R161, R168, !PT ;  /* 0x000000a8a1b57209 */ /* 0x000fe20007810000 */
[----:B------:R-:W-:Y:S01]  /*dac0*/  FMUL.FTZ R29, R29, R14 ;  /* 0x0000000e1d1d7220 */ /* 0x000fe20000410000 */
[----:B------:R-:W-:Y:S01]  /*dad0*/  F2FP.F16.F32.PACK_AB R152, R207, R152 ;  /* 0x00000098cf98723e */ /* 0x000fe200000000ff */
[----:B------:R-:W2:Y:S01]  /*dae0*/  MUFU.EX2 R159, R159 ;  /* 0x0000009f009f7308 */ /* 0x000ea20000000800 */
[----:B------:R-:W-:Y:S01]  /*daf0*/  FMNMX.FTZ R168, R162, R181, !PT ;  /* 0x000000b5a2a87209 */ /* 0x000fe20007810000 */
[----:B---3--:R-:W-:Y:S01]  /*db00*/  FADD.FTZ R233, R229, R0 ;  /* 0x00000000e5e97221 */ /* 0x008fe20000010000 */
[-C--:B------:R-:W-:Y:S01]  /*db10*/  FMUL.FTZ R32, R32, R14.reuse ;  /* 0x0000000e20207220 */ /* 0x080fe20000410000 */
[----:B------:R-:W-:Y:S01]  /*db20*/  FMUL.FTZ R33, R33, R14 ;  /* 0x0000000e21217220 */ /* 0x000fe20000410000 */
[----:B------:R-:W-:Y:S01]  /*db30*/  FMNMX.FTZ R168, R165, R168, !PT ;  /* 0x000000a8a5a87209 */ /* 0x000fe20007810000 */
[-C--:B------:R-:W-:Y:S01]  /*db40*/  FMUL.FTZ R36, R36, R14.reuse ;  /* 0x0000000e24247220 */ /* 0x080fe20000410000 */
[----:B------:R-:W-:Y:S01]  /*db50*/  FMUL.FTZ R37, R37, R14 ;  /* 0x0000000e25257220 */ /* 0x000fe20000410000 */
[----:B------:R-:W3:Y:S01]  /*db60*/  MUFU.EX2 R231, R231 ;  /* 0x000000e700e77308 */ /* 0x000ee20000000800 */
[----:B------:R-:W-:Y:S01]  /*db70*/  FMNMX.FTZ R168, R167, R168, !PT ;  /* 0x000000a8a7a87209 */ /* 0x000fe20007810000 */
[----:B0-----:R-:W-:Y:S01]  /*db80*/  FADD.FTZ R0, R230, R233 ;  /* 0x000000e9e6007221 */ /* 0x001fe20000010000 */
[-C--:B------:R-:W-:Y:S01]  /*db90*/  FMUL.FTZ R40, R40, R14.reuse ;  /* 0x0000000e28287220 */ /* 0x080fe20000410000 */
[----:B------:R-:W-:Y:S01]  /*dba0*/  FMUL.FTZ R41, R41, R14 ;  /* 0x0000000e29297220 */ /* 0x000fe20000410000 */
[----:B------:R-:W-:Y:S01]  /*dbb0*/  FMNMX.FTZ R168, R178, R168, !PT ;  /* 0x000000a8b2a87209 */ /* 0x000fe20007810000 */
[-C--:B------:R-:W-:Y:S01]  /*dbc0*/  FMUL.FTZ R44, R44, R14.reuse ;  /* 0x0000000e2c2c7220 */ /* 0x080fe20000410000 */
[----:B------:R-:W-:Y:S01]  /*dbd0*/  FMUL.FTZ R45, R45, R14 ;  /* 0x0000000e2d2d7220 */ /* 0x000fe20000410000 */
[----:B------:R-:W0:Y:S01]  /*dbe0*/  MUFU.EX2 R163, R163 ;  /* 0x000000a300a37308 */ /* 0x000e220000000800 */
[----:B------:R-:W-:Y:S01]  /*dbf0*/  FMNMX.FTZ R168, R170, R168, !PT ;  /* 0x000000a8aaa87209 */ /* 0x000fe20007810000 */
[----:B--2---:R-:W-:Y:S01]  /*dc00*/  FADD.FTZ R0, R159, R0 ;  /* 0x000000009f007221 */ /* 0x004fe20000010000 */
[-C--:B------:R-:W-:Y:S01]  /*dc10*/  FMUL.FTZ R48, R48, R14.reuse ;  /* 0x0000000e30307220 */ /* 0x080fe20000410000 */
[----:B------:R-:W-:Y:S01]  /*dc20*/  FMUL.FTZ R49, R49, R14 ;  /* 0x0000000e31317220 */ /* 0x000fe20000410000 */
[----:B------:R-:W-:Y:S01]  /*dc30*/  FMNMX.FTZ R168, R173, R168, !PT ;  /* 0x000000a8ada87209 */ /* 0x000fe20007810000 */
[-C--:B------:R-:W-:Y:S01]  /*dc40*/  FMUL.FTZ R52, R52, R14.reuse ;  /* 0x0000000e34347220 */ /* 0x080fe20000410000 */
[----:B------:R-:W-:Y:S01]  /*dc50*/  FMUL.FTZ R53, R53, R14 ;  /* 0x0000000e35357220 */ /* 0x000fe20000410000 */
[----:B------:R-:W2:Y:S01]  /*dc60*/  MUFU.EX2 R164, R164 ;  /* 0x000000a400a47308 */ /* 0x000ea20000000800 */
[----:B------:R-:W-:Y:S01]  /*dc70*/  FMNMX.FTZ R181, R175, R168, !PT ;  /* 0x000000a8afb57209 */ /* 0x000fe20007810000 */
[----:B---3--:R-:W-:Y:S01]  /*dc80*/  FADD.FTZ R0, R231, R0 ;  /* 0x00000000e7007221 */ /* 0x008fe20000010000 */
[-C--:B------:R-:W-:Y:S01]  /*dc90*/  FMUL.FTZ R56, R56, R14.reuse ;  /* 0x0000000e38387220 */ /* 0x080fe20000410000 */
[-C--:B------:R-:W-:Y:S01]  /*dca0*/  FMUL.FTZ R57, R57, R14.reuse ;  /* 0x0000000e39397220 */ /* 0x080fe20000410000 */
[----:B------:R-:W-:Y:S01]  /*dcb0*/  FMNMX.FTZ R168, R176, R181, !PT ;  /* 0x000000b5b0a87209 */ /* 0x000fe20007810000 */
[-C--:B------:R-:W-:Y:S01]  /*dcc0*/  FMUL.FTZ R60, R60, R14.reuse ;  /* 0x0000000e3c3c7220 */ /* 0x080fe20000410000 */
[-C--:B------:R-:W-:Y:S01]  /*dcd0*/  FMUL.FTZ R61, R61, R14.reuse ;  /* 0x0000000e3d3d7220 */ /* 0x080fe20000410000 */
[----:B------:R-:W3:Y:S01]  /*dce0*/  MUFU.EX2 R166, R166 ;  /* 0x000000a600a67308 */ /* 0x000ee20000000800 */
[-C--:B------:R-:W-:Y:S01]  /*dcf0*/  FMUL.FTZ R64, R64, R14.reuse ;  /* 0x0000000e40407220 */ /* 0x080fe20000410000 */
[----:B------:R-:W4:Y:S01]  /*dd00*/  SHFL.BFLY PT, R181, R168, 0x2, 0x1f ;  /* 0x0c401f00a8b57f89 */ /* 0x000f2200000e0000 */
        /* <DEDUP_REMOVED lines=23> */
[----:B----4-:R-:W-:Y:S01]  /*de80*/  FMNMX.FTZ R168, R168, R181, !PT ;  /* 0x000000b5a8a87209 */ /* 0x010fe20007810000 */
[-C--:B------:R-:W-:Y:S01]  /*de90*/  FMUL.FTZ R105, R105, R14.reuse ;  /* 0x0000000e69697220 */ /* 0x080fe20000410000 */
[-C--:B------:R-:W-:Y:S01]  /*dea0*/  FMUL.FTZ R108, R108, R14.reuse ;  /* 0x0000000e6c6c7220 */ /* 0x080fe20000410000 */
[-C--:B------:R-:W-:Y:S01]  /*deb0*/  FMUL.FTZ R109, R109, R14.reuse ;  /* 0x0000000e6d6d7220 */ /* 0x080fe20000410000 */
[-C--:B------:R-:W-:Y:S01]  /*dec0*/  FMUL.FTZ R112, R112, R14.reuse ;  /* 0x0000000e70707220 */ /* 0x080fe20000410000 */
[----:B------:R-:W4:Y:S01]  /*ded0*/  SHFL.BFLY PT, R181, R168, 0x1, 0x1f ;  /* 0x0c201f00a8b57f89 */ /* 0x000f2200000e0000 */
        /* <DEDUP_REMOVED lines=22> */
[----:B----4-:R-:W-:Y:S01]  /*e040*/  FMNMX.FTZ R168, R168, R181, !PT ;  /* 0x000000b5a8a87209 */ /* 0x010fe20007810000 */
[----:B------:R-:W-:Y:S01]  /*e050*/  IMAD.MOV R181, RZ, RZ, -R194 ;  /* 0x000000ffffb57224 */ /* 0x000fe200078e0ac2 */
[----:B------:R-:W-:Y:S02]  /*e060*/  MUFU.EX2 R180, R180 ;  /* 0x000000b400b47308 */ /* 0x000fe40000000800 */
[C---:B------:R-:W-:Y:S01]  /*e070*/  FSETP.NEU.FTZ.AND P4, PT, R168.reuse, -INF , PT ;  /* 0xff800000a800780b */ /* 0x040fe20003f9d000 */
[----:B------:R-:W-:Y:S01]  /*e080*/  FMUL.FTZ R206, R168, R20 ;  /* 0x00000014a8ce7220 */ /* 0x000fe20000410000 */
[----:B------:R-:W-:-:S02]  /*e090*/  ISETP.NE.AND P3, PT, R184, R181, PT ;  /* 0x000000b5b800720c */ /* 0x000fc40003f65270 */
[----:B------:R-:W-:Y:S02]  /*e0a0*/  FSEL R181, R168, RZ, P4 ;  /* 0x000000ffa8b57208 */ /* 0x000fe40002000000 */
[----:B------:R-:W-:-:S03]  /*e0b0*/  FSEL R206, R206, RZ, P4 ;  /* 0x000000ffcece7208 */ /* 0x000fc60002000000 */
[----:B------:R-:W-:Y:S02]  /*e0c0*/  FADD.FTZ R181, -R181, R15 ;  /* 0x0000000fb5b57221 */ /* 0x000fe40000010100 */
[-CC-:B------:R-:W-:Y:S01]  /*e0d0*/  FFMA.FTZ R153, R153, R20.reuse, -R206.reuse ;  /* 0x0000001499997223 */ /* 0x180fe200000108ce */
[-CC-:B------:R-:W-:Y:S01]  /*e0e0*/  FFMA.FTZ R155, R155, R20.reuse, -R206.reuse ;  /* 0x000000149b9b7223 */ /* 0x180fe200000108ce */
[-C--:B------:R-:W-:Y:S01]  /*e0f0*/  FMUL.FTZ R15, R181, R20.reuse ;  /* 0x00000014b50f7220 */ /* 0x080fe20000410000 */
[-CC-:B------:R-:W-:Y:S01]  /*e100*/  FFMA.FTZ R181, R154, R20.reuse, -R206.reuse ;  /* 0x000000149ab57223 */ /* 0x180fe200000108ce */
[----:B------:R-:W-:Y:S02]  /*e110*/  @!P3 IMAD R18, R18, 0x40, R191 ;  /* 0x000000401212b824 */ /* 0x000fe400078e02bf */
[-CC-:B------:R-:W-:Y:S01]  /*e120*/  FFMA.FTZ R157, R157, R20.reuse, -R206.reuse ;  /* 0x000000149d9d7223 */ /* 0x180fe200000108ce */
[-CC-:B------:R-:W-:Y:S01]  /*e130*/  FFMA.FTZ R182, R158, R20.reuse, -R206.reuse ;  /* 0x000000149eb67223 */ /* 0x180fe200000108ce */
[----:B------:R-:W-:Y:S01]  /*e140*/  FFMA.FTZ R161, R161, R20, -R206 ;  /* 0x00000014a1a17223 */ /* 0x000fe200000108ce */
[----:B------:R-:W-:-:S02]  /*e150*/  @!P3 IMAD R183, R18, 0x4, R2 ;  /* 0x0000000412b7b824 */ /* 0x000fc400078e0202 */
[-C--:B------:R-:W-:Y:S01]  /*e160*/  FFMA.FTZ R18, R156, R20.reuse, -R206 ;  /* 0x000000149c127223 */ /* 0x080fe200000108ce */
[----:B------:R-:W-:Y:S01]  /*e170*/  F2FP.F16.F32.PACK_AB R156, R231, R159 ;  /* 0x0000009fe79c723e */ /* 0x000fe200000000ff */
[----:B0-----:R-:W-:Y:S01]  /*e180*/  FADD.FTZ R159, R163, R0 ;  /* 0x00000000a39f7221 */ /* 0x001fe20000010000 */
[----:B------:R-:W0:Y:S01]  /*e190*/  MUFU.EX2 R15, R15 ;  /* 0x0000000f000f7308 */ /* 0x000e220000000800 */
[----:B------:R-:W-:Y:S01]  /*e1a0*/  @!P3 STS [R183+0x28800], R14 ;  /* 0x0288000eb700b388 */ /* 0x000fe20000000800 */
[-CC-:B------:R-:W-:Y:S01]  /*e1b0*/  FFMA.FTZ R207, R162, R20.reuse, -R206.reuse ;  /* 0x00000014a2cf7223 */ /* 0x180fe200000108ce */
[----:B--2---:R-:W-:Y:S01]  /*e1c0*/  FADD.FTZ R159, R164, R159 ;  /* 0x0000009fa49f7221 */ /* 0x004fe20000010000 */
[-CC-:B------:R-:W-:Y:S01]  /*e1d0*/  FFMA.FTZ R165, R165, R20.reuse, -R206.reuse ;  /* 0x00000014a5a57223 */ /* 0x180fe200000108ce */
[-CC-:B------:R-:W-:Y:S01]  /*e1e0*/  FFMA.FTZ R167, R167, R20.reuse, -R206.reuse ;  /* 0x00000014a7a77223 */ /* 0x180fe200000108ce */
[-CC-:B------:R-:W-:Y:S01]  /*e1f0*/  FFMA.FTZ R178, R178, R20.reuse, -R206.reuse ;  /* 0x00000014b2b27223 */ /* 0x180fe200000108ce */
[----:B---3--:R-:W-:Y:S01]  /*e200*/  FADD.FTZ R0, R166, R159 ;  /* 0x0000009fa6007221 */ /* 0x008fe20000010000 */
[-CC-:B------:R-:W-:Y:S01]  /*e210*/  FFMA.FTZ R170, R170, R20.reuse, -R206.reuse ;  /* 0x00000014aaaa7223 */ /* 0x180fe200000108ce */
[-CC-:B------:R-:W-:Y:S01]  /*e220*/  FFMA.FTZ R173, R173, R20.reuse, -R206.reuse ;  /* 0x00000014adad7223 */ /* 0x180fe200000108ce */
[-C--:B------:R-:W-:Y:S01]  /*e230*/  FFMA.FTZ R175, R175, R20.reuse, -R206 ;  /* 0x00000014afaf7223 */ /* 0x080fe200000108ce */
[----:B-----5:R-:W-:Y:S01]  /*e240*/  FADD.FTZ R0, R169, R0 ;  /* 0x00000000a9007221 */ /* 0x020fe20000010000 */
[----:B------:R-:W-:Y:S01]  /*e250*/  FFMA.FTZ R176, R176, R20, -R206 ;  /* 0x00000014b0b07223 */ /* 0x000fe200000108ce */
[----:B------:R-:W-:Y:S01]  /*e260*/  MUFU.EX2 R181, R181 ;  /* 0x000000b500b57308 */ /* 0x000fe20000000800 */
[----:B-1----:R-:W-:Y:S01]  /*e270*/  F2FP.F16.F32.PACK_AB R162, R172, R171 ;  /* 0x000000abaca2723e */ /* 0x002fe200000000ff */
[----:B------:R-:W-:Y:S01]  /*e280*/  FADD.FTZ R159, R171, R0 ;  /* 0x00000000ab9f7221 */ /* 0x000fe20000010000 */
[----:B------:R-:W-:Y:S01]  /*e290*/  F2FP.F16.F32.PACK_AB R158, R164, R163 ;  /* 0x000000a3a49e723e */ /* 0x000fe200000000ff */
[----:B0-----:R0:W-:Y:S01]  /*e2a0*/  @!P3 STS [R183+0x28820], R15 ;  /* 0x0288200fb700b388 */ /* 0x0011e20000000800 */
[----:B------:R-:W-:Y:S01]  /*e2b0*/  F2FP.F16.F32.PACK_AB R164, R177, R174 ;  /* 0x000000aeb1a4723e */ /* 0x000fe200000000ff */
[----:B------:R-:W-:Y:S01]  /*e2c0*/  FADD.FTZ R159, R172, R159 ;  /* 0x0000009fac9f7221 */ /* 0x000fe20000010000 */
[----:B------:R-:W-:Y:S01]  /*e2d0*/  F2FP.F16.F32.PACK_AB R154, R230, R229 ;  /* 0x000000e5e69a723e */ /* 0x000fe200000000ff */
[----:B------:R-:W-:Y:S01]  /*e2e0*/  MUFU.EX2 R155, R155 ;  /* 0x0000009b009b7308 */ /* 0x000fe20000000800 */
[-C--:B------:R-:W-:Y:S01]  /*e2f0*/  FMUL.FTZ R26, R26, R15.reuse ;  /* 0x0000000f1a1a7220 */ /* 0x080fe20000410000 */
[----:B------:R-:W-:Y:S01]  /*e300*/  FADD.FTZ R0, R174, R159 ;  /* 0x0000009fae007221 */ /* 0x000fe20000010000 */
[-C--:B------:R-:W-:Y:S01]  /*e310*/  FMUL.FTZ R27, R27, R15.reuse ;  /* 0x0000000f1b1b7220 */ /* 0x080fe20000410000 */
[-C--:B------:R-:W-:Y:S01]  /*e320*/  FMUL.FTZ R30, R30, R15.reuse ;  /* 0x0000000f1e1e7220 */ /* 0x080fe20000410000 */
[-C--:B------:R-:W-:Y:S01]  /*e330*/  FMUL.FTZ R31, R31, R15.reuse ;  /* 0x0000000f1f1f7220 */ /* 0x080fe20000410000 */
[----:B0-----:R-:W-:Y:S01]  /*e340*/  FFMA.FTZ R183, R160, R20, -R206 ;  /* 0x00000014a0b77223 */ /* 0x001fe200000108ce */
[----:B------:R-:W-:Y:S01]  /*e350*/  FADD.FTZ R0, R177, R0 ;  /* 0x00000000b1007221 */ /* 0x000fe20000010000 */
[----:B------:R-:W0:Y:S01]  /*e360*/  MUFU.EX2 R206, R153 ;  /* 0x0000009900ce7308 */ /* 0x000e220000000800 */
[----:B------:R-:W-:Y:S01]  /*e370*/  F2FP.F16.F32.PACK_AB R160, R169, R166 ;  /* 0x000000a6a9a0723e */ /* 0x000fe200000000ff */
[----:B------:R-:W-:Y:S01]  /*e380*/  FMUL.FTZ R34, R34, R15 ;  /* 0x0000000f22227220 */ /* 0x000fe20000410000 */
[----:B------:R-:W-:Y:S01]  /*e390*/  FADD.FTZ R159, R179, R0 ;  /* 0x00000000b39f7221 */ /* 0x000fe20000010000 */
[----:B------:R-:W-:Y:S01]  /*e3a0*/  F2FP.F16.F32.PACK_AB R166, R180, R179 ;  /* 0x000000b3b4a6723e */ /* 0x000fe200000000ff */
[-C--:B------:R-:W-:Y:S01]  /*e3b0*/  FMUL.FTZ R35, R35, R15.reuse ;  /* 0x0000000f23237220 */ /* 0x080fe20000410000 */
[-C--:B------:R-:W-:Y:S01]  /*e3c0*/  FMUL.FTZ R38, R38, R15.reuse ;  /* 0x0000000f26267220 */ /* 0x080fe20000410000 */
[----:B------:R-:W-:Y:S01]  /*e3d0*/  FADD.FTZ R0, R180, R159 ;  /* 0x0000009fb4007221 */ /* 0x000fe20000010000 */
[----:B------:R-:W1:Y:S01]  /*e3e0*/  MUFU.EX2 R18, R18 ;  /* 0x0000001200127308 */ /* 0x000e620000000800 */
[-C--:B------:R-:W-:Y:S01]  /*e3f0*/  FMUL.FTZ R39, R39, R15.reuse ;  /* 0x0000000f27277220 */ /* 0x080fe20000410000 */
[-C--:B------:R-:W-:Y:S01]  /*e400*/  FMUL.FTZ R42, R42, R15.reuse ;  /* 0x0000000f2a2a7220 */ /* 0x080fe20000410000 */
[-C--:B------:R-:W-:Y:S01]  /*e410*/  FMUL.FTZ R43, R43, R15.reuse ;  /* 0x0000000f2b2b7220 */ /* 0x080fe20000410000 */
[-C--:B------:R-:W-:Y:S01]  /*e420*/  FMUL.FTZ R46, R46, R15.reuse ;  /* 0x0000000f2e2e7220 */ /* 0x080fe20000410000 */
[-C--:B------:R-:W-:Y:S01]  /*e430*/  FMUL.FTZ R47, R47, R15.reuse ;  /* 0x0000000f2f2f7220 */ /* 0x080fe20000410000 */
[-C--:B------:R-:W-:Y:S01]  /*e440*/  FMUL.FTZ R50, R50, R15.reuse ;  /* 0x0000000f32327220 */ /* 0x080fe20000410000 */
[----:B------:R-:W-:Y:S01]  /*e450*/  FMUL.FTZ R51, R51, R15 ;  /* 0x0000000f33337220 */ /* 0x000fe20000410000 */
[----:B------:R-:W2:Y:S01]  /*e460*/  MUFU.EX2 R157, R157 ;  /* 0x0000009d009d7308 */ /* 0x000ea20000000800 */
[----:B0-----:R-:W-:Y:S01]  /*e470*/  FFMA.FTZ R180, R15, R3, R206 ;  /* 0x000000030fb47223 */ /* 0x001fe200000100ce */
[----:B------:R-:W-:Y:S01]  /*e480*/  F2FP.F16.F32.PACK_AB R153, R181, R206 ;  /* 0x000000ceb599723e */ /* 0x000fe200000000ff */
[-C--:B------:R-:W-:Y:S01]  /*e490*/  FMUL.FTZ R54, R54, R15.reuse ;  /* 0x0000000f36367220 */ /* 0x080fe20000410000 */
[-C--:B------:R-:W-:Y:S01]  /*e4a0*/  FMUL.FTZ R55, R55, R15.reuse ;  /* 0x0000000f37377220 */ /* 0x080fe20000410000 */
[----:B------:R-:W-:Y:S01]  /*e4b0*/  FADD.FTZ R180, R181, R180 ;  /* 0x000000b4b5b47221 */ /* 0x000fe20000010000 */
[-C--:B------:R-:W-:Y:S01]  /*e4c0*/  FMUL.FTZ R58, R58, R15.reuse ;  /* 0x0000000f3a3a7220 */ /* 0x080fe20000410000 */
[----:B------:R-:W-:Y:S01]  /*e4d0*/  FMUL.FTZ R59, R59, R15 ;  /* 0x0000000f3b3b7220 */ /* 0x000fe20000410000 */
[----:B------:R-:W0:Y:S01]  /*e4e0*/  MUFU.EX2 R182, R182 ;  /* 0x000000b600b67308 */ /* 0x000e220000000800 */
[----:B------:R-:W-:Y:S01]  /*e4f0*/  FADD.FTZ R3, R155, R180 ;  /* 0x000000b49b037221 */ /* 0x000fe20000010000 */
[----:B-1----:R-:W-:Y:S01]  /*e500*/  F2FP.F16.F32.PACK_AB R155, R18, R155 ;  /* 0x0000009b129b723e */ /* 0x002fe200000000ff */
[----:B------:R-:W-:Y:S01]  /*e510*/  BAR.SYNC.DEFER_BLOCKING 0xf, 0x100 ;  /* 0x03c4000000007b1d */ /* 0x000fe20000010000 */
[-C--:B------:R-:W-:Y:S01]  /*e520*/  FMUL.FTZ R62, R62, R15.reuse ;  /* 0x0000000f3e3e7220 */ /* 0x080fe20000410000 */
[----:B------:R-:W-:Y:S01]  /*e530*/  FADD.FTZ R180, R18, R3 ;  /* 0x0000000312b47221 */ /* 0x000fe20000010000 */
        /* <DEDUP_REMOVED lines=18> */
[-C--:B------:R-:W-:Y:S01]  /*e660*/  FMUL.FTZ R90, R90, R15.reuse ;  /* 0x0000000f5a5a7220 */ /* 0x080fe20000410000 */
[----:B------:R-:W0:Y:S01]  /*e670*/  MUFU.EX2 R207, R207 ;  /* 0x000000cf00cf7308 */ /* 0x000e220000000800 */
[----:B-1----:R-:W-:Y:S01]  /*e680*/  FADD.FTZ R3, R159, R180 ;  /* 0x000000b49f037221 */ /* 0x002fe20000010000 */
[----:B------:R1:W-:Y:S01]  /*e690*/  STSM.16.M88.4 [R195+0x26800], R152 ;  /* 0x02680098c3007844 */ /* 0x0003e20000000200 */
[-C--:B------:R-:W-:Y:S01]  /*e6a0*/  FMUL.FTZ R91, R91, R15.reuse ;  /* 0x0000000f5b5b7220 */ /* 0x080fe20000410000 */
[-C--:B------:R-:W-:Y:S01]  /*e6b0*/  FMUL.FTZ R94, R94, R15.reuse ;  /* 0x0000000f5e5e7220 */ /* 0x080fe20000410000 */
[-C--:B------:R-:W-:Y:S01]  /*e6c0*/  FMUL.FTZ R95, R95, R15.reuse ;  /* 0x0000000f5f5f7220 */ /* 0x080fe20000410000 */
[-C--:B------:R-:W-:Y:S01]  /*e6d0*/  FMUL.FTZ R98, R98, R15.reuse ;  /* 0x0000000f62627220 */ /* 0x080fe20000410000 */
[----:B------:R-:W-:Y:S01]  /*e6e0*/  FMUL.FTZ R99, R99, R15 ;  /* 0x0000000f63637220 */ /* 0x000fe20000410000 */
[----:B------:R-:W3:Y:S01]  /*e6f0*/  MUFU.EX2 R174, R165 ;  /* 0x000000a500ae7308 */ /* 0x000ee20000000800 */
[C---:B--2---:R-:W-:Y:S01]  /*e700*/  FADD.FTZ R180, R172.reuse, R3 ;  /* 0x00000003acb47221 */ /* 0x044fe20000010000 */
[----:B------:R-:W-:Y:S01]  /*e710*/  F2FP.F16.F32.PACK_AB R159, R172, R159 ;  /* 0x0000009fac9f723e */ /* 0x000fe200000000ff */
[-C--:B------:R-:W-:Y:S01]  /*e720*/  FMUL.FTZ R102, R102, R15.reuse ;  /* 0x0000000f66667220 */ /* 0x080fe20000410000 */
[-C--:B------:R-:W-:Y:S01]  /*e730*/  FMUL.FTZ R103, R103, R15.reuse ;  /* 0x0000000f67677220 */ /* 0x080fe20000410000 */
[-C--:B------:R-:W-:Y:S01]  /*e740*/  FMUL.FTZ R106, R106, R15.reuse ;  /* 0x0000000f6a6a7220 */ /* 0x080fe20000410000 */
[-C--:B------:R-:W-:Y:S01]  /*e750*/  FMUL.FTZ R107, R107, R15.reuse ;  /* 0x0000000f6b6b7220 */ /* 0x080fe20000410000 */
[----:B------:R1:W-:Y:S01]  /*e760*/  STSM.16.M88.4 [R198], R156 ;  /* 0x0000009cc6007844 */ /* 0x0003e20000000200 */
[----:B------:R-:W2:Y:S01]  /*e770*/  MUFU.EX2 R163, R167 ;  /* 0x000000a700a37308 */ /* 0x000ea20000000800 */
[----:B0-----:R-:W-:Y:S01]  /*e780*/  FADD.FTZ R3, R207, R180 ;  /* 0x000000b4cf037221 */ /* 0x001fe20000010000 */
[-C--:B------:R-:W-:Y:S01]  /*e790*/  FMUL.FTZ R110, R110, R15.reuse ;  /* 0x0000000f6e6e7220 */ /* 0x080fe20000410000 */
[-C--:B------:R-:W-:Y:S01]  /*e7a0*/  FMUL.FTZ R111, R111, R15.reuse ;  /* 0x0000000f6f6f7220 */ /* 0x080fe20000410000 */
[-C--:B------:R-:W-:Y:S01]  /*e7b0*/  FMUL.FTZ R114, R114, R15.reuse ;  /* 0x0000000f72727220 */ /* 0x080fe20000410000 */
[-C--:B------:R-:W-:Y:S01]  /*e7c0*/  FMUL.FTZ R115, R115, R15.reuse ;  /* 0x0000000f73737220 */ /* 0x080fe20000410000 */
[-C--:B------:R-:W-:Y:S01]  /*e7d0*/  FMUL.FTZ R118, R118, R15.reuse ;  /* 0x0000000f76767220 */ /* 0x080fe20000410000 */
[----:B------:R-:W-:Y:S01]  /*e7e0*/  FMUL.FTZ R119, R119, R15 ;  /* 0x0000000f77777220 */ /* 0x000fe20000410000 */
[----:B------:R-:W0:Y:S01]  /*e7f0*/  MUFU.EX2 R178, R178 ;  /* 0x000000b200b27308 */ /* 0x000e220000000800 */
[----:B---3--:R-:W-:Y:S01]  /*e800*/  F2FP.F16.F32.PACK_AB R161, R174, R207 ;  /* 0x000000cfaea1723e */ /* 0x008fe200000000ff */
[-C--:B------:R-:W-:Y:S01]  /*e810*/  FMUL.FTZ R122, R122, R15.reuse ;  /* 0x0000000f7a7a7220 */ /* 0x080fe20000410000 */
[-C--:B------:R-:W-:Y:S01]  /*e820*/  FMUL.FTZ R123, R123, R15.reuse ;  /* 0x0000000f7b7b7220 */ /* 0x080fe20000410000 */
[-C--:B------:R-:W-:Y:S01]  /*e830*/  FMUL.FTZ R126, R126, R15.reuse ;  /* 0x0000000f7e7e7220 */ /* 0x080fe20000410000 */
        /* <DEDUP_REMOVED lines=13> */
[-C--:B------:R-:W-:Y:S01]  /*e910*/  FMUL.FTZ R147, R147, R15.reuse ;  /* 0x0000000f93937220 */ /* 0x080fe20000410000 */
[-C--:B------:R-:W-:Y:S01]  /*e920*/  FMUL.FTZ R150, R150, R15.reuse ;  /* 0x0000000f96967220 */ /* 0x080fe20000410000 */
[----:B------:R-:W-:Y:S01]  /*e930*/  FMUL.FTZ R151, R151, R15 ;  /* 0x0000000f97977220 */ /* 0x000fe20000410000 */
[----:B--2---:R-:W-:Y:S01]  /*e940*/  FADD.FTZ R3, R163, R170 ;  /* 0x000000aaa3037221 */ /* 0x004fe20000010000 */
[----:B0-----:R-:W-:-:S02]  /*e950*/  F2FP.F16.F32.PACK_AB R163, R178, R163 ;  /* 0x000000a3b2a3723e */ /* 0x001fc400000000ff */
[----:B------:R-:W0:Y:S01]  /*e960*/  MUFU.EX2 R167, R175 ;  /* 0x000000af00a77308 */ /* 0x000e220000000800 */
[----:B------:R-:W-:Y:S02]  /*e970*/  FADD.FTZ R18, R178, R3 ;  /* 0x00000003b2127221 */ /* 0x000fe40000010000 */
[----:B------:R1:W-:Y:S02]  /*e980*/  STSM.16.M88.4 [R196], R160 ;  /* 0x000000a0c4007844 */ /* 0x0003e40000000200 */
[----:B----4-:R-:W-:-:S03]  /*e990*/  FADD.FTZ R3, R165, R18 ;  /* 0x00000012a5037221 */ /* 0x010fc60000010000 */
[----:B------:R-:W2:Y:S01]  /*e9a0*/  MUFU.EX2 R176, R176 ;  /* 0x000000b000b07308 */ /* 0x000ea20000000800 */
[C---:B-----5:R-:W-:Y:S01]  /*e9b0*/  FADD.FTZ R18, R14.reuse, R3 ;  /* 0x000000030e127221 */ /* 0x060fe20000010000 */
[----:B------:R-:W-:-:S03]  /*e9c0*/  F2FP.F16.F32.PACK_AB R165, R14, R165 ;  /* 0x000000a50ea5723e */ /* 0x000fc600000000ff */
[----:B0-----:R-:W-:Y:S01]  /*e9d0*/  FADD.FTZ R3, R167, R18 ;  /* 0x00000012a7037221 */ /* 0x001fe20000010000 */
[----:B--2---:R-:W-:-:S03]  /*e9e0*/  F2FP.F16.F32.PACK_AB R167, R176, R167 ;  /* 0x000000a7b0a7723e */ /* 0x004fc600000000ff */
[----:B------:R-:W-:Y:S02]  /*e9f0*/  FADD.FTZ R3, R176, R3 ;  /* 0x00000003b0037221 */ /* 0x000fe40000010000 */
[----:B------:R1:W-:Y:S01]  /*ea00*/  STSM.16.M88.4 [R197], R164 ;  /* 0x000000a4c5007844 */ /* 0x0003e20000000200 */
[----:B------:R-:W-:Y:S05]  /*ea10*/  @!P0 BRA `(.L_x_6040) ;  /* 0x0000000000048947 */ /* 0x000fea0003800000 */
[----:B------:R-:W-:Y:S01]  /*ea20*/  BPT.TRAP 0x1 ;  /* 0x000000040000795c */ /* 0x000fe20000300000 */
.L_x_6040:
[----:B------:R0:W2:Y:S01]  /*ea30*/  SYNCS.PHASECHK.TRANS64.TRYWAIT P3, [R215+URZ+0x28c50], R216 ;  /* 0x028c50d8d70075a7 */ /* 0x0000a2000806017f */
[----:B------:R-:W-:Y:S05]  /*ea40*/  @!P0 BRA `(.L_x_6041) ;  /* 0x0000000000048947 */ /* 0x000fea0003800000 */
[----:B------:R-:W-:Y:S01]  /*ea50*/  BPT.TRAP 0x1 ;  /* 0x000000040000795c */ /* 0x000fe20000300000 */
.L_x_6041:
[----:B------:R-:W-:Y:S04]  /*ea60*/  BSSY B2, `(.L_x_6042) ;  /* 0x0000004000027945 */ /* 0x000fe80003800000 */
[----:B--2---:R-:W-:Y:S05]  /*ea70*/  @P3 BRA `(.L_x_6043) ;  /* 0x0000000000083947 */ /* 0x004fea0003800000 */
[----:B------:R-:W2:Y:S02]  /*ea80*/  SYNCS.PHASECHK.TRANS64.TRYWAIT P3, [R215+URZ+0x28c50], R216 ;  /* 0x028c50d8d70075a7 */ /* 0x000ea4000806017f */
[----:B--2---:R-:W-:Y:S05]  /*ea90*/  @!P3 BRA `(.L_x_6044) ;  /* 0x000001240010b947 */ /* 0x004fea0003800000 */
.L_x_6043:
[----:B------:R-:W-:Y:S05]  /*eaa0*/  BSYNC B2 ;  /* 0x0000000000027941 */ /* 0x000fea0003800000 */
.L_x_6042:
[----:B------:R-:W-:Y:S01]  /*eab0*/  IMAD R14, R214, 0x1000, R190 ;  /* 0x00001000d60e7824 */ /* 0x000fe200078e02be */
[----:B------:R-:W-:Y:S01]  /*eac0*/  WARPGROUP.ARRIVE ;  /* 0x00000000000079c5 */ /* 0x000fe20000000000 */
[----:B------:R-:W-:Y:S01]  /*ead0*/  IMAD.MOV.U32 R15, RZ, RZ, 0x40000040 ;  /* 0x40000040ff0f7424 */ /* 0x000fe200078e00ff */
[----:B------:R-:W-:Y:S01]  /*eae0*/  ISETP.GT.AND P3, PT, R12, R213, PT ;  /* 0x000000d50c00720c */ /* 0x000fe20003f64270 */
[----:B0-2---:R-:W-:Y:S01]  /*eaf0*/  @!P1 VIADD R215, R215, 0x28c60 ;  /* 0x00028c60d7d79836 */ /* 0x005fe20000000000 */
[----:B------:R-:W-:Y:S01]  /*eb00*/  R2UR UR6, R14 ;  /* 0x000000000e0672ca */ /* 0x000fe200000e0000 */
[----:B------:R-:W-:Y:S01]  /*eb10*/  VIADD R12, R12, 0xffffffff ;  /* 0xffffffff0c0c7836 */ /* 0x000fe20000000000 */
[----:B------:R-:W-:Y:S01]  /*eb20*/  R2UR UR7, R15 ;  /* 0x000000000f0772ca */ /* 0x000fe200000e0000 */
[----:B------:R-:W-:Y:S01]  /*eb30*/  IMAD.MOV.U32 R15, RZ, RZ, 0x40000040 ;  /* 0x40000040ff0f7424 */ /* 0x000fe200078e00ff */
[----:B------:R-:W-:Y:S01]  /*eb40*/  @!P1 PRMT R215, RZ, 0x654, R215 ;  /* 0x00000654ffd79816 */ /* 0x000fe200000000d7 */
[----:B------:R-:W-:-:S10]  /*eb50*/  IMAD.MOV.U32 R18, RZ, RZ, R214 ;  /* 0x000000ffff127224 */ /* 0x000fd400078e00d6 */
[----:B------:R-:W-:Y:S03]  /*eb60*/  HGMMA.64x256x16.F32 R24, R152, gdesc[UR4].tnspB, R24, gsb0 ;  /* 0x43e0000498187df0 */ /* 0x000fe60008000818 */
[----:B------:R-:W-:Y:S02]  /*eb70*/  WARPGROUP.DEPBAR.LE gsb0, 0x0 ;  /* 0x00008000000079c5 */ /* 0x000fe40000010000 */
[----:B-1----:R-:W-:Y:S01]  /*eb80*/  VIADD R152, R14, 0x80 ;  /* 0x000000800e987836 */ /* 0x002fe20000000000 */
[----:B------:R-:W-:Y:S01]  /*eb90*/  WARPGROUP.ARRIVE ;  /* 0x00000000000079c5 */ /* 0x000fe20000000000 */
[----:B------:R-:W-:-:S03]  /*eba0*/  IMAD.MOV.U32 R153, RZ, RZ, 0x40000040 ;  /* 0x40000040ff997424 */ /* 0x000fc600078e00ff */
[----:B------:R-:W-:Y:S01]  /*ebb0*/  R2UR UR6, R152 ;  /* 0x00000000980672ca */ /* 0x000fe200000e0000 */
[C---:B------:R-:W-:Y:S01]  /*ebc0*/  VIADD R152, R14.reuse, 0x100 ;  /* 0x000001000e987836 */ /* 0x040fe20000000000 */
[----:B------:R-:W-:Y:S01]  /*ebd0*/  R2UR UR7, R153 ;  /* 0x00000000990772ca */ /* 0x000fe200000e0000 */
[----:B------:R-:W-:Y:S01]  /*ebe0*/  IMAD.MOV.U32 R153, RZ, RZ, 0x40000040 ;  /* 0x40000040ff997424 */ /* 0x000fe200078e00ff */
[----:B------:R-:W-:-:S14]  /*ebf0*/  IADD3 R14, R14, 0x180, RZ ;  /* 0x000001800e0e7810 */ /* 0x000fdc0007ffe0ff */
[----:B------:R-:W-:Y:S01]  /*ec00*/  HGMMA.64x256x16.F32 R24, R156, gdesc[UR4].tnspB, R24, gsb0 ;  /* 0x43e000049c187df0 */ /* 0x000fe20008000818 */
[----:B------:R-:W-:Y:S02]  /*ec10*/  R2UR UR6, R152 ;  /* 0x00000000980672ca */ /* 0x000fe400000e0000 */
[----:B------:R-:W-:Y:S01]  /*ec20*/  R2UR UR7, R153 ;  /* 0x00000000990772ca */ /* 0x000fe200000e0000 */
[----:B------:R-:W-:Y:S02]  /*ec30*/  WARPGROUP.DEPBAR.LE gsb0, 0x0 ;  /* 0x00008000000079c5 */ /* 0x000fe40000010000 */
[----:B------:R-:W-:-:S15]  /*ec40*/  WARPGROUP.ARRIVE ;  /* 0x00000000000079c5 */ /* 0x000fde0000000000 */
[----:B------:R-:W-:-:S07]  /*ec50*/  NOP ;  /* 0x0000000000007918 */ /* 0x000fce0000000000 */
        /* <DEDUP_REMOVED lines=20> */
[----:B------:R-:W-:Y:S05]  /*eda0*/  BSYNC B0 ;  /* 0x0000000000007941 */ /* 0x000fea0003800000 */
.L_x_6026:
[----:B------:R-:W-:Y:S02]  /*edb0*/  IMAD.MOV.U32 R15, RZ, RZ, R168 ;  /* 0x000000ffff0f7224 */ /* 0x000fe400078e00a8 */
[----:B------:R-:W-:Y:S02]  /*edc0*/  IMAD.MOV.U32 R14, RZ, RZ, R21 ;  /* 0x000000ffff0e7224 */ /* 0x000fe400078e0015 */
[----:B------:R-:W-:-:S07]  /*edd0*/  IMAD.MOV.U32 R18, RZ, RZ, R214 ;  /* 0x000000ffff127224 */ /* 0x000fce00078e00d6 */
.L_x_6025:
[----:B------:R-:W-:Y:S05]  /*ede0*/  BSYNC B1 ;  /* 0x0000000000017941 */ /* 0x000fea0003800000 */
.L_x_6024:
[----:B------:R-:W1:Y:S01]  /*edf0*/  LDC R21, c[0x0][0x448] ;  /* 0x00011200ff157b82 */ /* 0x000e620000000800 */
[----:B------:R-:W-:Y:S01]  /*ee00*/  IADD3 R154, R23, 0x1, -R22 ;  /* 0x00000001179a7810 */ /* 0x000fe20007ffe816 */
[----:B------:R-:W-:-:S06]  /*ee10*/  ULDC UR4, c[0x0][0x9dc] ;  /* 0x0002770000047ab9 */ /* 0x000fcc0000000800 */
[----:B------:R-:W2:Y:S01]  /*ee20*/  LDC R156, c[0x0][0x9e4] ;  /* 0x00027900ff9c7b82 */ /* 0x000ea20000000800 */
        /* <DEDUP_REMOVED lines=20> */
.L_x_6048:
[----:B------:R-:W-:-:S13]  /*ef70*/  ISETP.NE.AND P2, PT, R156, 0x1, PT ;  /* 0x000000019c00780c */ /* 0x000fda0003f45270 */
[----:B------:R-:W1:Y:S02]  /*ef80*/  @P2 LDC.64 R152, c[0x0][0x9e8] ;  /* 0x00027a00ff982b82 */ /* 0x000e640000000a00 */
[----:B-1----:R-:W-:-:S05]  /*ef90*/  @P2 IMAD.HI.U32 R152, R21, R152, RZ ;  /* 0x0000009815982227 */ /* 0x002fca00078e00ff */
[----:B------:R-:W-:-:S07]  /*efa0*/  @P2 SHF.R.U32.HI R21, RZ, R153, R152 ;  /* 0x00000099ff152219 */ /* 0x000fce0000011698 */
.L_x_6049:
[----:B------:R-:W-:Y:S05]  /*efb0*/  BSYNC B0 ;  /* 0x0000000000007941 */ /* 0x000fea0003800000 */
.L_x_6047:
[----:B------:R-:W-:-:S05]  /*efc0*/  IMAD R21, R21, R156, RZ ;  /* 0x0000009c15157224 */ /* 0x000fca00078e02ff */
[----:B------:R-:W-:-:S07]  /*efd0*/  VIMNMX R154, R154, R21, !PT ;  /* 0x000000159a9a7248 */ /* 0x000fce0007fe0100 */
.L_x_6046:
[----:B------:R-:W-:Y:S01]  /*efe0*/  VIADD R154, R154, 0x3f ;  /* 0x0000003f9a9a7836 */ /* 0x000fe20000000000 */
[----:B------:R-:W-:Y:S04]  /*eff0*/  BSSY B0, `(.L_x_6050) ;  /* 0x00001ee000007945 */ /* 0x000fe80003800000 */
[----:B------:R-:W-:-:S04]  /*f000*/  SHF.R.S32.HI R21, RZ, 0x1f, R154 ;  /* 0x0000001fff157819 */ /* 0x000fc8000001149a */
[----:B------:R-:W-:-:S04]  /*f010*/  LEA.HI R21, R21, R154, RZ, 0x6 ;  /* 0x0000009a15157211 */ /* 0x000fc800078f30ff */
[----:B------:R-:W-:-:S04]  /*f020*/  SHF.R.S32.HI R21, RZ, 0x6, R21 ;  /* 0x00000006ff157819 */ /* 0x000fc80000011415 */
[----:B------:R-:W-:-:S04]  /*f030*/  VIMNMX R21, R202, R21, !PT ;  /* 0x00000015ca157248 */ /* 0x000fc80007fe0100 */
[----:B------:R-:W-:-:S13]  /*f040*/  ISETP.GE.AND P2, PT, R12, R21, PT ;  /* 0x000000150c00720c */ /* 0x000fda0003f46270 */
[----:B------:R-:W-:Y:S05]  /*f050*/  @!P2 BRA `(.L_x_6051) ;  /* 0x0000001c009ca947 */ /* 0x000fea0003800000 */
[----:B------:R-:W-:Y:S01]  /*f060*/  BSSY B1, `(.L_x_6052) ;  /* 0x00001e5000017945 */ /* 0x000fe20003800000 */
[----:B------:R-:W-:Y:S02]  /*f070*/  IMAD.MOV.U32 R213, RZ, RZ, R15 ;  /* 0x000000ffffd57224 */ /* 0x000fe400078e000f */
[----:B------:R-:W-:Y:S02]  /*f080*/  IMAD.MOV.U32 R214, RZ, RZ, R14 ;  /* 0x000000ffffd67224 */ /* 0x000fe400078e000e */
[----:B------:R-:W-:Y:S02]  /*f090*/  IMAD.MOV.U32 R206, RZ, RZ, R12 ;  /* 0x000000ffffce7224 */ /* 0x000fe400078e000c */
[----:B0-----:R-:W-:-:S07]  /*f0a0*/  IMAD.MOV.U32 R215, RZ, RZ, R18 ;  /* 0x000000ffffd77224 */ /* 0x001fce00078e0012 */
.L_x_6063:
[----:B------:R-:W-:Y:S02]  /*f0b0*/  VIADD R18, R215, 0x1 ;  /* 0x00000001d7127836 */ /* 0x000fe40000000000 */
[----:B0-----:R-:W-:Y:S02]  /*f0c0*/  IMAD.MOV.U32 R12, RZ, RZ, R206 ;  /* 0x000000ffff0c7224 */ /* 0x001fe400078e00ce */
[----:B------:R-:W-:Y:S01]  /*f0d0*/  VIADD R206, R206, 0xffffffff ;  /* 0xffffffffcece7836 */ /* 0x000fe20000000000 */
[----:B------:R-:W-:Y:S02]  /*f0e0*/  ISETP.NE.AND P3, PT, R18, 0x2, PT ;  /* 0x000000021200780c */ /* 0x000fe40003f65270 */
[----:B------:R-:W-:Y:S02]  /*f0f0*/  ISETP.GT.AND P2, PT, R12, R21, PT ;  /* 0x000000150c00720c */ /* 0x000fe40003f44270 */
[----:B------:R-:W-:Y:S02]  /*f100*/  SEL R12, RZ, 0x1, P3 ;  /* 0x00000001ff0c7807 */ /* 0x000fe40001800000 */
[----:B------:R-:W-:-:S02]  /*f110*/  SEL R18, R18, RZ, P3 ;  /* 0x000000ff12127207 */ /* 0x000fc40001800000 */
[----:B------:R-:W-:Y:S01]  /*f120*/  LOP3.LUT R19, R19, R12, RZ, 0x3c, !PT ;  /* 0x0000000c13137212 */ /* 0x000fe200078e3cff */
[----:B------:R-:W-:Y:S06]  /*f130*/  @!P0 BRA `(.L_x_6053) ;  /* 0x0000000000048947 */ /* 0x000fec0003800000 */
[----:B------:R-:W-:Y:S01]  /*f140*/  BPT.TRAP 0x1 ;  /* 0x000000040000795c */ /* 0x000fe20000300000 */
.L_x_6053:
[----:B------:R-:W-:Y:S01]  /*f150*/  IMAD R12, R18, 0x8, R2 ;  /* 0x00000008120c7824 */ /* 0x000fe200078e0202 */
[----:B------:R-:W-:-:S04]  /*f160*/  SHF.L.U32 R207, R19, 0x1f, RZ ;  /* 0x0000001f13cf7819 */ /* 0x000fc800000006ff */
[----:B------:R0:W1:Y:S01]  /*f170*/  SYNCS.PHASECHK.TRANS64.TRYWAIT P3, [R12+URZ+0x28c30], R207 ;  /* 0x028c30cf0c0075a7 */ /* 0x000062000806017f */
[----:B------:R-:W-:Y:S05]  /*f180*/  @!P0 BRA `(.L_x_6054) ;  /* 0x0000000000048947 */ /* 0x000fea0003800000 */
[----:B------:R-:W-:Y:S01]  /*f190*/  BPT.TRAP 0x1 ;  /* 0x000000040000795c */ /* 0x000fe20000300000 */
.L_x_6054:
[----:B------:R-:W-:Y:S01]  /*f1a0*/  BSSY B2, `(.L_x_6055) ;  /* 0x0000006000027945 */ /* 0x000fe20003800000 */
[----:B------:R-:W-:Y:S02]  /*f1b0*/  IMAD R154, R18, 0x200, R13 ;  /* 0x00000200129a7824 */ /* 0x000fe400078e020d */
[----:B------:R-:W-:Y:S01]  /*f1c0*/  IMAD.MOV.U32 R155, RZ, RZ, 0x40000040 ;  /* 0x40000040ff9b7424 */ /* 0x000fe200078e00ff */
[----:B-1----:R-:W-:Y:S06]  /*f1d0*/  @P3 BRA `(.L_x_6056) ;  /* 0x0000000000083947 */ /* 0x002fec0003800000 */
[----:B------:R-:W1:Y:S02]  /*f1e0*/  SYNCS.PHASECHK.TRANS64.TRYWAIT P3, [R12+URZ+0x28c30], R207 ;  /* 0x028c30cf0c0075a7 */ /* 0x000e64000806017f */
[----:B-1----:R-:W-:Y:S05]  /*f1f0*/  @!P3 BRA `(.L_x_6057) ;  /* 0x0000011c004cb947 */ /* 0x002fea0003800000 */
.L_x_6056:
[----:B------:R-:W-:Y:S05]  /*f200*/  BSYNC B2 ;  /* 0x0000000000027941 */ /* 0x000fea0003800000 */
.L_x_6055:
[C---:B------:R-:W-:Y:S01]  /*f210*/  R2UR UR6, R154.reuse ;  /* 0x000000009a0672ca */ /* 0x040fe200000e0000 */
[C---:B------:R-:W-:Y:S01]  /*f220*/  VIADD R152, R154.reuse, 0x2 ;  /* 0x000000029a987836 */ /* 0x040fe20000000000 */
[----:B------:R-:W-:Y:S01]  /*f230*/  R2UR UR7, R155 ;  /* 0x000000009b0772ca */ /* 0x000fe200000e0000 */
[----:B------:R-:W-:Y:S01]  /*f240*/  VIADD R14, R154, 0x4 ;  /* 0x000000049a0e7836 */ /* 0x000fe20000000000 */
[----:B------:R-:W-:Y:S01]  /*f250*/  R2UR UR4, R4 ;  /* 0x00000000040472ca */ /* 0x000fe200000e0000 */
[----:B------:R-:W-:Y:S01]  /*f260*/  VIADD R154, R154, 0x6 ;  /* 0x000000069a9a7836 */ /* 0x000fe20000000000 */
[----:B------:R-:W-:Y:S01]  /*f270*/  R2UR UR5, R5 ;  /* 0x00000000050572ca */ /* 0x000fe200000e0000 */
[----:B------:R-:W-:Y:S01]  /*f280*/  IMAD.MOV.U32 R155, RZ, RZ, 0x40000040 ;  /* 0x40000040ff9b7424 */ /* 0x000fe200078e00ff */
[----:B------:R-:W-:Y:S01]  /*f290*/  MOV R153, 0x40000040 ;  /* 0x4000004000997802 */ /* 0x000fe20000000f00 */
[----:B------:R-:W-:Y:S01]  /*f2a0*/  IMAD.MOV.U32 R15, RZ, RZ, 0x40000040 ;  /* 0x40000040ff0f7424 */ /* 0x000fe200078e00ff */
[----:B------:R-:W-:-:S02]  /*f2b0*/  R2UR UR10, R152 ;  /* 0x00000000980a72ca */ /* 0x000fc400000e0000 */
[----:B------:R-:W-:Y:S02]  /*f2c0*/  R2UR UR11, R153 ;  /* 0x00000000990b72ca */ /* 0x000fe400000e0000 */
[----:B------:R-:W-:Y:S02]  /*f2d0*/  R2UR UR18, R154 ;  /* 0x000000009a1272ca */ /* 0x000fe400000e0000 */
[----:B------:R-:W-:Y:S02]  /*f2e0*/  R2UR UR19, R155 ;  /* 0x000000009b1372ca */ /* 0x000fe400000e0000 */
[----:B------:R-:W-:Y:S01]  /*f2f0*/  WARPGROUP.ARRIVE ;  /* 0x00000000000079c5 */ /* 0x000fe20000000000 */
[----:B------:R-:W-:Y:S02]  /*f300*/  R2UR UR8, R10 ;  /* 0x000000000a0872ca */ /* 0x000fe400000e0000 */
[----:B------:R-:W-:Y:S02]  /*f310*/  R2UR UR9, R11 ;  /* 0x000000000b0972ca */ /* 0x000fe400000e0000 */
[----:B------:R-:W-:Y:S01]  /*f320*/  R2UR UR14, R14 ;  /* 0x000000000e0e72ca */ /* 0x000fe200000e0000 */
[----:B------:R-:W-:Y:S01]  /*f330*/  HGMMA.64x64x16.F32 R152, gdesc[UR4], RZ, !UPT, gsb0 ;  /* 0x00e00000049879f0 */ /* 0x000fe2000c0008ff */
[----:B------:R-:W-:Y:S01]  /*f340*/  R2UR UR15, R15 ;  /* 0x000000000f0f72ca */ /* 0x000fe200000e0000 */
[----:B------:R-:W-:Y:S01]  /*f350*/  ULDC UR4, c[0x0][0x9d8] ;  /* 0x0002760000047ab9 */ /* 0x000fe20000000800 */
[----:B------:R-:W-:Y:S01]  /*f360*/  R2UR UR12, R8 ;  /* 0x00000000080c72ca */ /* 0x000fe200000e0000 */
[----:B------:R-:W-:Y:S01]  /*f370*/  ULDC UR5, c[0x0][0x988] ;  /* 0x0002620000057ab9 */ /* 0x000fe20000000800 */
[----:B------:R-:W-:-:S02]  /*f380*/  R2UR UR13, R9 ;  /* 0x00000000090d72ca */ /* 0x000fc400000e0000 */
        /* <DEDUP_REMOVED lines=43> */
[----:B---3--:R-:W-:Y:S01]  /*f640*/  FMNMX.FTZ R14, R152, R229, !PT ;  /* 0x000000e5980e7209 */ /* 0x008fe20007810000 */
[----:B------:R-:W-:Y:S01]  /*f650*/  FMUL.FTZ R175, R175, UR4 ;  /* 0x00000004afaf7c20 */ /* 0x000fe20008410000 */
[----:B------:R-:W-:Y:S01]  /*f660*/  FMUL.FTZ R178, R178, UR4 ;  /* 0x00000004b2b27c20 */ /* 0x000fe20008410000 */
[----:B------:R-:W-:Y:S01]  /*f670*/  FMUL.FTZ R179, R179, UR4 ;  /* 0x00000004b3b37c20 */ /* 0x000fe20008410000 */
[----:B------:R-:W-:Y:S01]  /*f680*/  FMUL.FTZ R182, R182, UR4 ;  /* 0x00000004b6b67c20 */ /* 0x000fe20008410000 */
[----:B------:R-:W-:-:S02]  /*f690*/  FMUL.FTZ R183, R183, UR4 ;  /* 0x00000004b7b77c20 */ /* 0x000fc40008410000 */
[----:B------:R-:W3:Y:S01]  /*f6a0*/  MUFU.TANH R157, R157 ;  /* 0x0000009d009d7308 */ /* 0x000ee20000002400 */
[----:B----4-:R-:W-:-:S07]  /*f6b0*/  FMNMX.FTZ R14, R153, R14, !PT ;  /* 0x0000000e990e7209 */ /* 0x010fce0007810000 */
[----:B------:R-:W4:Y:S01]  /*f6c0*/  MUFU.TANH R160, R160 ;  /* 0x000000a000a07308 */ /* 0x000f220000002400 */
[----:B--2---:R-:W-:-:S07]  /*f6d0*/  FMNMX.FTZ R14, R156, R14, !PT ;  /* 0x0000000e9c0e7209 */ /* 0x004fce0007810000 */
[----:B------:R-:W2:Y:S01]  /*f6e0*/  MUFU.TANH R161, R161 ;  /* 0x000000a100a17308 */ /* 0x000ea20000002400 */
[----:B---3--:R-:W-:-:S07]  /*f6f0*/  FMNMX.FTZ R14, R157, R14, !PT ;  /* 0x0000000e9d0e7209 */ /* 0x008fce0007810000 */
        /* <DEDUP_REMOVED lines=28> */
[----:B------:R-:W2:Y:S07]  /*f8c0*/  SHFL.BFLY PT, R20, R14, 0x1, 0x1f ;  /* 0x0c201f000e147f89 */ /* 0x000eae00000e0000 */
[----:B------:R-:W-:Y:S08]  /*f8d0*/  MUFU.TANH R166, R166 ;  /* 0x000000a600a67308 */ /* 0x000ff00000002400 */
[----:B------:R-:W-:Y:S08]  /*f8e0*/  MUFU.TANH R167, R167 ;  /* 0x000000a700a77308 */ /* 0x000ff00000002400 */
[----:B------:R-:W-:Y:S01]  /*f8f0*/  MUFU.TANH R171, R171 ;  /* 0x000000ab00ab7308 */ /* 0x000fe20000002400 */
[----:B--2---:R-:W-:Y:S01]  /*f900*/  FMNMX.FTZ R14, R14, R20, !PT ;  /* 0x000000140e0e7209 */ /* 0x004fe20007810000 */
        /* <DEDUP_REMOVED lines=10> */
[----:B------:R-:W2:Y:S01]  /*f9b0*/  MUFU.EX2 R214, R214 ;  /* 0x000000d600d67308 */ /* 0x000ea20000000800 */
[-CC-:B------:R-:W-:Y:S01]  /*f9c0*/  FFMA.FTZ R160, R160, R20.reuse, -R181.reuse ;  /* 0x00000014a0a07223 */ /* 0x180fe200000108b5 */
[-CC-:B------:R-:W-:Y:S01]  /*f9d0*/  FFMA.FTZ R161, R161, R20.reuse, -R181.reuse ;  /* 0x00000014a1a17223 */ /* 0x180fe200000108b5 */
[-CC-:B------:R-:W-:Y:S01]  /*f9e0*/  FFMA.FTZ R164, R164, R20.reuse, -R181.reuse ;  /* 0x00000014a4a47223 */ /* 0x180fe200000108b5 */
[-CC-:B------:R-:W-:Y:S01]  /*f9f0*/  FFMA.FTZ R165, R165, R20.reuse, -R181.reuse ;  /* 0x00000014a5a57223 */ /* 0x180fe200000108b5 */
[-CC-:B------:R-:W-:Y:S01]  /*fa00*/  FFMA.FTZ R168, R168, R20.reuse, -R181.reuse ;  /* 0x00000014a8a87223 */ /* 0x180fe200000108b5 */
[-CC-:B------:R-:W-:Y:S01]  /*fa10*/  FFMA.FTZ R169, R169, R20.reuse, -R181.reuse ;  /* 0x00000014a9a97223 */ /* 0x180fe200000108b5 */
[-CC-:B------:R-:W-:Y:S01]  /*fa20*/  FFMA.FTZ R172, R172, R20.reuse, -R181.reuse ;  /* 0x00000014acac7223 */ /* 0x180fe200000108b5 */
[----:B------:R-:W4:Y:S01]  /*fa30*/  MUFU.EX2 R15, R15 ;  /* 0x0000000f000f7308 */ /* 0x000f220000000800 */
[-CC-:B------:R-:W-:Y:S01]  /*fa40*/  FFMA.FTZ R173, R173, R20.reuse, -R181.reuse ;  /* 0x00000014adad7223 */ /* 0x180fe200000108b5 */
[-CC-:B------:R-:W-:Y:S01]  /*fa50*/  FFMA.FTZ R176, R176, R20.reuse, -R181.reuse ;  /* 0x00000014b0b07223 */ /* 0x180fe200000108b5 */
[-CC-:B------:R-:W-:Y:S01]  /*fa60*/  FFMA.FTZ R177, R177, R20.reuse, -R181.reuse ;  /* 0x00000014b1b17223 */ /* 0x180fe200000108b5 */
[----:B------:R-:W-:Y:S01]  /*fa70*/  FFMA.FTZ R180, R180, R20, -R181 ;  /* 0x00000014b4b47223 */ /* 0x000fe200000108b5 */
[----:B------:R-:W-:Y:S01]  /*fa80*/  FMUL.FTZ R181, R170, UR4 ;  /* 0x00000004aab57c20 */ /* 0x000fe20008410000 */
[----:B---3--:R-:W-:-:S02]  /*fa90*/  FMNMX.FTZ R170, R154, R213, !PT ;  /* 0x000000d59aaa7209 */ /* 0x008fc40007810000 */
[----:B------:R-:W3:Y:S01]  /*faa0*/  MUFU.EX2 R152, R152 ;  /* 0x0000009800987308 */ /* 0x000ee20000000800 */
[-C--:B--2---:R-:W-:Y:S01]  /*fab0*/  FMUL.FTZ R24, R24, R214.reuse ;  /* 0x000000d618187220 */ /* 0x084fe20000410000 */
[-C--:B------:R-:W-:Y:S01]  /*fac0*/  FMUL.FTZ R25, R25, R214.reuse ;  /* 0x000000d619197220 */ /* 0x080fe20000410000 */
[-C--:B------:R-:W-:Y:S01]  /*fad0*/  FMUL.FTZ R28, R28, R214.reuse ;  /* 0x000000d61c1c7220 */ /* 0x080fe20000410000 */
[-C--:B------:R-:W-:Y:S01]  /*fae0*/  FMUL.FTZ R29, R29, R214.reuse ;  /* 0x000000d61d1d7220 */ /* 0x080fe20000410000 */
[-C--:B------:R-:W-:Y:S01]  /*faf0*/  FMUL.FTZ R32, R32, R214.reuse ;  /* 0x000000d620207220 */ /* 0x080fe20000410000 */
[-C--:B------:R-:W-:Y:S01]  /*fb00*/  FMUL.FTZ R33, R33, R214.reuse ;  /* 0x000000d621217220 */ /* 0x080fe20000410000 */
[----:B------:R-:W-:Y:S01]  /*fb10*/  FMUL.FTZ R36, R36, R214 ;  /* 0x000000d624247220 */ /* 0x000fe20000410000 */
[----:B------:R-:W2:Y:S01]  /*fb20*/  MUFU.TANH R181, R181 ;  /* 0x000000b500b57308 */ /* 0x000ea20000002400 */
[----:B----4-:R-:W-:Y:S01]  /*fb30*/  FFMA.FTZ R0, R214, R0, R15 ;  /* 0x00000000d6007223 */ /* 0x010fe2000001000f */
[-C--:B------:R-:W-:Y:S01]  /*fb40*/  FMUL.FTZ R37, R37, R214.reuse ;  /* 0x000000d625257220 */ /* 0x080fe20000410000 */
[-C--:B------:R-:W-:Y:S01]  /*fb50*/  FMUL.FTZ R40, R40, R214.reuse ;  /* 0x000000d628287220 */ /* 0x080fe20000410000 */
[-C--:B------:R-:W-:Y:S01]  /*fb60*/  FMUL.FTZ R41, R41, R214.reuse ;  /* 0x000000d629297220 */ /* 0x080fe20000410000 */
[-C--:B------:R-:W-:Y:S01]  /*fb70*/  FMUL.FTZ R44, R44, R214.reuse ;  /* 0x000000d62c2c7220 */ /* 0x080fe20000410000 */
[-C--:B------:R-:W-:Y:S01]  /*fb80*/  FMUL.FTZ R45, R45, R214.reuse ;  /* 0x000000d62d2d7220 */ /* 0x080fe20000410000 */
[----:B------:R-:W-:Y:S01]  /*fb90*/  FMUL.FTZ R48, R48, R214 ;  /* 0x000000d630307220 */ /* 0x000fe20000410000 */
[----:B------:R-:W-:Y:S01]  /*fba0*/  MUFU.TANH R175, R175 ;  /* 0x000000af00af7308 */ /* 0x000fe20000002400 */
[C---:B---3--:R-:W-:Y:S01]  /*fbb0*/  FADD.FTZ R0, R152.reuse, R0 ;  /* 0x0000000098007221 */ /* 0x048fe20000010000 */
[----:B------:R-:W-:Y:S01]  /*fbc0*/  F2FP.F16.F32.PACK_AB R152, R152, R15 ;  /* 0x0000000f9898723e */ /* 0x000fe200000000ff */
[----:B------:R-:W-:-:S02]  /*fbd0*/  @!P1 VIADD R15, R12, 0x28c40 ;  /* 0x00028c400c0f9836 */ /* 0x000fc40000000000 */
[-C--:B------:R-:W-:Y:S01]  /*fbe0*/  FMUL.FTZ R49, R49, R214.reuse ;  /* 0x000000d631317220 */ /* 0x080fe20000410000 */
[-C--:B------:R-:W-:Y:S01]  /*fbf0*/  FMUL.FTZ R52, R52, R214.reuse ;  /* 0x000000d634347220 */ /* 0x080fe20000410000 */
[-C--:B------:R-:W-:Y:S01]  /*fc00*/  FMUL.FTZ R53, R53, R214.reuse ;  /* 0x000000d635357220 */ /* 0x080fe20000410000 */
[-C--:B------:R-:W-:Y:S01]  /*fc10*/  FMUL.FTZ R56, R56, R214.reuse ;  /* 0x000000d638387220 */ /* 0x080fe20000410000 */
[----:B------:R-:W-:Y:S01]  /*fc20*/  @!P1 PRMT R15, RZ, 0x654, R15 ;  /* 0x00000654ff0f9816 */ /* 0x000fe2000000000f */
[----:B------:R-:W-:Y:S01]  /*fc30*/  MUFU.TANH R178, R178 ;  /* 0x000000b200b27308 */ /* 0x000fe20000002400 */
[-C--:B------:R-:W-:Y:S01]  /*fc40*/  FMUL.FTZ R57, R57, R214.reuse ;  /* 0x000000d639397220 */ /* 0x080fe20000410000 */
[-C--:B------:R-:W-:Y:S01]  /*fc50*/  FMUL.FTZ R60, R60, R214.reuse ;  /* 0x000000d63c3c7220 */ /* 0x080fe20000410000 */
[----:B------:R3:W-:Y:S01]  /*fc60*/  @!P1 SYNCS.ARRIVE.TRANS64.RED.A1T0 RZ, [R15+URZ], RZ ;  /* 0x000000ff0fff99a7 */ /* 0x0007e2000810043f */
[-C--:B------:R-:W-:Y:S01]  /*fc70*/  FMUL.FTZ R61, R61, R214.reuse ;  /* 0x000000d63d3d7220 */ /* 0x080fe20000410000 */
[-C--:B------:R-:W-:Y:S01]  /*fc80*/  FMUL.FTZ R64, R64, R214.reuse ;  /* 0x000000d640407220 */ /* 0x080fe20000410000 */
[-C--:B------:R-:W-:Y:S01]  /*fc90*/  FMUL.FTZ R65, R65, R214.reuse ;  /* 0x000000d641417220 */ /* 0x080fe20000410000 */
[-C--:B------:R-:W-:Y:S01]  /*fca0*/  FMUL.FTZ R68, R68, R214.reuse ;  /* 0x000000d644447220 */ /* 0x080fe20000410000 */
[----:B------:R-:W-:Y:S01]  /*fcb0*/  MUFU.TANH R179, R179 ;  /* 0x000000b300b37308 */ /* 0x000fe20000002400 */
[-C--:B------:R-:W-:Y:S01]  /*fcc0*/  FMUL.FTZ R69, R69, R214.reuse ;  /* 0x000000d645457220 */ /* 0x080fe20000410000 */
[----:B------:R-:W-:Y:S01]  /*fcd0*/  FMUL.FTZ R72, R72, R214 ;  /* 0x000000d648487220 */ /* 0x000fe20000410000 */
[----:B---3--:R-:W-:-:S02]  /*fce0*/  IMAD.MOV R15, RZ, RZ, -R194 ;  /* 0x000000ffff0f7224 */ /* 0x008fc400078e0ac2 */
[-C--:B------:R-:W-:Y:S01]  /*fcf0*/  FMUL.FTZ R73, R73, R214.reuse ;  /* 0x000000d649497220 */ /* 0x080fe20000410000 */
[-C--:B------:R-:W-:Y:S01]  /*fd00*/  FMUL.FTZ R76, R76, R214.reuse ;  /* 0x000000d64c4c7220 */ /* 0x080fe20000410000 */
[-C--:B------:R-:W-:Y:S01]  /*fd10*/  FMUL.FTZ R77, R77, R214.reuse ;  /* 0x000000d64d4d7220 */ /* 0x080fe20000410000 */
[----:B------:R-:W-:Y:S01]  /*fd20*/  FMUL.FTZ R80, R80, R214 ;  /* 0x000000d650507220 */ /* 0x000fe20000410000 */
[----:B------:R-:W-:Y:S01]  /*fd30*/  ISETP.NE.AND P3, PT, R184, R15, PT ;  /* 0x0000000fb800720c */ /* 0x000fe20003f65270 */
[----:B------:R-:W-:Y:S01]  /*fd40*/  MUFU.TANH R182, R182 ;  /* 0x000000b600b67308 */ /* 0x000fe20000002400 */
[----:B------:R-:W-:Y:S01]  /*fd50*/  FMNMX.FTZ R15, R155, R170, !PT ;  /* 0x000000aa9b0f7209 */ /* 0x000fe20007810000 */
[-C--:B------:R-:W-:Y:S01]  /*fd60*/  FMUL.FTZ R81, R81, R214.reuse ;  /* 0x000000d651517220 */ /* 0x080fe20000410000 */
[-C--:B------:R-:W-:Y:S01]  /*fd70*/  FMUL.FTZ R84, R84, R214.reuse ;  /* 0x000000d654547220 */ /* 0x080fe20000410000 */
[-C--:B------:R-:W-:Y:S01]  /*fd80*/  FMUL.FTZ R85, R85, R214.reuse ;  /* 0x000000d655557220 */ /* 0x080fe20000410000 */
[----:B------:R-:W-:Y:S01]  /*fd90*/  FMNMX.FTZ R15, R158, R15, !PT ;  /* 0x0000000f9e0f7209 */ /* 0x000fe20007810000 */
[-C--:B------:R-:W-:Y:S01]  /*fda0*/  FMUL.FTZ R88, R88, R214.reuse ;  /* 0x000000d658587220 */ /* 0x080fe20000410000 */
[-C--:B------:R-:W-:Y:S01]  /*fdb0*/  FMUL.FTZ R89, R89, R214.reuse ;  /* 0x000000d659597220 */ /* 0x080fe20000410000 */
[----:B------:R-:W-:Y:S01]  /*fdc0*/  MUFU.TANH R183, R183 ;  /* 0x000000b700b77308 */ /* 0x000fe20000002400 */
[----:B------:R-:W-:Y:S01]  /*fdd0*/  FMNMX.FTZ R15, R159, R15, !PT ;  /* 0x0000000f9f0f7209 */ /* 0x000fe20007810000 */
[-C--:B------:R-:W-:Y:S01]  /*fde0*/  FMUL.FTZ R92, R92, R214.reuse ;  /* 0x000000d65c5c7220 */ /* 0x080fe20000410000 */
[-C--:B------:R-:W-:Y:S01]  /*fdf0*/  FMUL.FTZ R93, R93, R214.reuse ;  /* 0x000000d65d5d7220 */ /* 0x080fe20000410000 */
[----:B------:R-:W-:Y:S01]  /*fe00*/  @!P3 IMAD R215, R215, 0x40, R191 ;  /* 0x00000040d7d7b824 */ /* 0x000fe200078e02bf */
[----:B------:R-:W-:Y:S01]  /*fe10*/  FMNMX.FTZ R15, R162, R15, !PT ;  /* 0x0000000fa20f7209 */ /* 0x000fe20007810000 */
[-C--:B------:R-:W-:Y:S01]  /*fe20*/  FMUL.FTZ R96, R96, R214.reuse ;  /* 0x000000d660607220 */ /* 0x080fe20000410000 */
[----:B------:R-:W-:Y:S01]  /*fe30*/  FMUL.FTZ R97, R97, R214 ;  /* 0x000000d661617220 */ /* 0x000fe20000410000 */
[----:B------:R-:W3:Y:S01]  /*fe40*/  MUFU.EX2 R153, R153 ;  /* 0x0000009900997308 */ /* 0x000ee20000000800 */
[----:B------:R-:W-:Y:S01]  /*fe50*/  FMNMX.FTZ R15, R163, R15, !PT ;  /* 0x0000000fa30f7209 */ /* 0x000fe20007810000 */
[----:B------:R-:W-:-:S02]  /*fe60*/  @!P3 IMAD R215, R215, 0x4, R2 ;  /* 0x00000004d7d7b824 */ /* 0x000fc400078e0202 */
[-C--:B------:R-:W-:Y:S01]  /*fe70*/  FMUL.FTZ R100, R100, R214.reuse ;  /* 0x000000d664647220 */ /* 0x080fe20000410000 */
[-C--:B------:R-:W-:Y:S01]  /*fe80*/  FMUL.FTZ R101, R101, R214.reuse ;  /* 0x000000d665657220 */ /* 0x080fe20000410000 */
[----:B------:R-:W-:Y:S01]  /*fe90*/  FMNMX.FTZ R15, R166, R15, !PT ;  /* 0x0000000fa60f7209 */ /* 0x000fe20007810000 */
[-C--:B------:R-:W-:Y:S01]  /*fea0*/  FMUL.FTZ R104, R104, R214.reuse ;  /* 0x000000d668687220 */ /* 0x080fe20000410000 */
[-C--:B------:R-:W-:Y:S01]  /*feb0*/  FMUL.FTZ R105, R105, R214.reuse ;  /* 0x000000d669697220 */ /* 0x080fe20000410000 */
[----:B------:R-:W4:Y:S01]  /*fec0*/  MUFU.EX2 R156, R156 ;  /* 0x0000009c009c7308 */ /* 0x000f220000000800 */
[----:B------:R-:W-:Y:S01]  /*fed0*/  FMNMX.FTZ R15, R167, R15, !PT ;  /* 0x0000000fa70f7209 */ /* 0x000fe20007810000 */
[-C--:B------:R-:W-:Y:S01]  /*fee0*/  FMUL.FTZ R108, R108, R214.reuse ;  /* 0x000000d66c6c7220 */ /* 0x080fe20000410000 */
[-C--:B------:R-:W-:Y:S01]  /*fef0*/  FMUL.FTZ R109, R109, R214.reuse ;  /* 0x000000d66d6d7220 */ /* 0x080fe20000410000 */
[-C--:B------:R-:W-:Y:S01]  /*ff00*/  FMUL.FTZ R112, R112, R214.reuse ;  /* 0x000000d670707220 */ /* 0x080fe20000410000 */
[----:B--2---:R-:W-:Y:S01]  /*ff10*/  FMNMX.FTZ R15, R181, R15, !PT ;  /* 0x0000000fb50f7209 */ /* 0x004fe20007810000 */
[-C--:B------:R-:W-:Y:S01]  /*ff20*/  FMUL.FTZ R113, R113, R214.reuse ;  /* 0x000000d671717220 */ /* 0x080fe20000410000 */
[-C--:B------:R-:W-:Y:S01]  /*ff30*/  FMUL.FTZ R116, R116, R214.reuse ;  /* 0x000000d674747220 */ /* 0x080fe20000410000 */
        /* <DEDUP_REMOVED lines=9> */
[----:B------:R-:W-:Y:S01]  /*ffd0*/  FMNMX.FTZ R15, R175, R15, !PT ;  /* 0x0000000faf0f7209 */ /* 0x000fe20007810000 */
[-C--:B------:R-:W-:Y:S01]  /*ffe0*/  FMUL.FTZ R125, R125, R214.reuse ;  /* 0x000000d67d7d7220 */ /* 0x080fe20000410000 */
[-C--:B------:R-:W-:Y:S01]  /*fff0*/  FMUL.FTZ R128, R128, R214.reuse ;  /* 0x000000d680807220 */ /* 0x080fe20000410000 */
[-C--:B------:R-:W-:Y:S01]  /*10000*/  FMUL.FTZ R129, R129, R214.reuse ;  /* 0x000000d681817220 */ /* 0x080fe20000410000 */
[----:B------:R-:W-:Y:S01]  /*10010*/  FMNMX.FTZ R170, R178, R15, !PT ;  /* 0x0000000fb2aa7209 */ /* 0x000fe20007810000 */
[-C--:B------:R-:W-:Y:S01]  /*10020*/  FMUL.FTZ R132, R132, R214.reuse ;  /* 0x000000d684847220 */ /* 0x080fe20000410000 */
[----:B------:R-:W-:Y:S01]  /*10030*/  FMUL.FTZ R133, R133, R214 ;  /* 0x000000d685857220 */ /* 0x000fe20000410000 */
[----:B------:R-:W-:Y:S01]  /*10040*/  MUFU.EX2 R161, R161 ;  /* 0x000000a100a17308 */ /* 0x000fe20000000800 */
[----:B------:R-:W-:Y:S01]  /*10050*/  FMNMX.FTZ R15, R179, R170, !PT ;  /* 0x000000aab30f7209 */ /* 0x000fe20007810000 */
[-C--:B------:R-:W-:Y:S01]  /*10060*/  FMUL.FTZ R136, R136, R214.reuse ;  /* 0x000000d688887220 */ /* 0x080fe20000410000 */
[-C--:B------:R-:W-:Y:S01]  /*10070*/  FMUL.FTZ R137, R137, R214.reuse ;  /* 0x000000d689897220 */ /* 0x080fe20000410000 */
[-C--:B------:R-:W-:Y:S01]  /*10080*/  FMUL.FTZ R140, R140, R214.reuse ;  /* 0x000000d68c8c7220 */ /* 0x080fe20000410000 */
[----:B------:R-:W-:Y:S01]  /*10090*/  FMNMX.FTZ R170, R182, R15, !PT ;  /* 0x0000000fb6aa7209 */ /* 0x000fe20007810000 */
[-C--:B------:R-:W-:Y:S01]  /*100a0*/  FMUL.FTZ R141, R141, R214.reuse ;  /* 0x000000d68d8d7220 */ /* 0x080fe20000410000 */
[-C--:B------:R-:W-:Y:S01]  /*100b0*/  FMUL.FTZ R144, R144, R214.reuse ;  /* 0x000000d690907220 */ /* 0x080fe20000410000 */
[----:B------:R-:W-:Y:S01]  /*100c0*/  FMUL.FTZ R145, R145, R214 ;  /* 0x000000d691917220 */ /* 0x000fe20000410000 */
[----:B------:R-:W-:Y:S01]  /*100d0*/  FMNMX.FTZ R15, R183, R170, !PT ;  /* 0x000000aab70f7209 */ /* 0x000fe20007810000 */
[-C--:B------:R-:W-:Y:S01]  /*100e0*/  FMUL.FTZ R148, R148, R214.reuse ;  /* 0x000000d694947220 */ /* 0x080fe20000410000 */
[----:B------:R-:W-:Y:S01]  /*100f0*/  FMUL.FTZ R149, R149, R214 ;  /* 0x000000d695957220 */ /* 0x000fe20000410000 */
[----:B------:R-:W-:Y:S01]  /*10100*/  @!P3 STS [R215+0x28800], R214 ;  /* 0x028800d6d700b388 */ /* 0x000fe20000000800 */
[----:B------:R-:W-:Y:S01]  /*10110*/  MUFU.EX2 R164, R164 ;  /* 0x000000a400a47308 */ /* 0x000fe20000000800 */
[----:B----4-:R-:W-:-:S02]  /*10120*/  FADD.FTZ R0, R156, R229 ;  /* 0x000000e59c007221 */ /* 0x010fc40000010000 */
[----:B------:R-:W4:Y:S05]  /*10130*/  SHFL.BFLY PT, R170, R15, 0x2, 0x1f ;  /* 0x0c401f000faa7f89 */ /* 0x000f2a00000e0000 */
[----:B------:R-:W-:Y:S08]  /*10140*/  MUFU.EX2 R165, R165 ;  /* 0x000000a500a57308 */ /* 0x000ff00000000800 */
[----:B------:R-:W5:Y:S08]  /*10150*/  MUFU.EX2 R168, R168 ;  /* 0x000000a800a87308 */ /* 0x000f700000000800 */
[----:B------:R-:W-:Y:S01]  /*10160*/  MUFU.EX2 R169, R169 ;  /* 0x000000a900a97308 */ /* 0x000fe20000000800 */
[----:B----4-:R-:W-:-:S05]  /*10170*/  FMNMX.FTZ R15, R15, R170, !PT ;  /* 0x000000aa0f0f7209 */ /* 0x010fca0007810000 */
[----:B------:R-:W4:Y:S02]  /*10180*/  SHFL.BFLY PT, R170, R15, 0x1, 0x1f ;  /* 0x0c201f000faa7f89 */ /* 0x000f2400000e0000 */
[----:B------:R-:W-:Y:S08]  /*10190*/  MUFU.EX2 R172, R172 ;  /* 0x000000ac00ac7308 */ /* 0x000ff00000000800 */
[----:B------:R-:W-:Y:S08]  /*101a0*/  MUFU.EX2 R173, R173 ;  /* 0x000000ad00ad7308 */ /* 0x000ff00000000800 */
[----:B------:R-:W-:Y:S01]  /*101b0*/  MUFU.EX2 R176, R176 ;  /* 0x000000b000b07308 */ /* 0x000fe20000000800 */
[----:B----4-:R-:W-:-:S07]  /*101c0*/  FMNMX.FTZ R15, R15, R170, !PT ;  /* 0x000000aa0f0f7209 */ /* 0x010fce0007810000 */
[----:B------:R-:W-:Y:S01]  /*101d0*/  MUFU.EX2 R177, R177 ;  /* 0x000000b100b17308 */ /* 0x000fe20000000800 */
[C---:B------:R-:W-:Y:S01]  /*101e0*/  FADD.FTZ R170, -R15.reuse, R213 ;  /* 0x000000d50faa7221 */ /* 0x040fe20000010100 */
[----:B------:R-:W-:-:S03]  /*101f0*/  FMUL.FTZ R213, R15, R20 ;  /* 0x000000140fd57220 */ /* 0x000fc60000410000 */
[-C--:B------:R-:W-:Y:S01]  /*10200*/  FMUL.FTZ R170, R170, R20.reuse ;  /* 0x00000014aaaa7220 */ /* 0x080fe20000410000 */
        /* <DEDUP_REMOVED lines=17> */
[----:B------:R-:W-:-:S02]  /*10320*/  FFMA.FTZ R183, R183, R20, -R213 ;  /* 0x00000014b7b77223 */ /* 0x000fc400000108d5 */
[----:B------:R-:W0:Y:S01]  /*10330*/  MUFU.EX2 R170, R170 ;  /* 0x000000aa00aa7308 */ /* 0x000e220000000800 */
[----:B----4-:R-:W-:Y:S01]  /*10340*/  F2FP.F16.F32.PACK_AB R154, R156, R153 ;  /* 0x000000999c9a723e */ /* 0x010fe200000000ff */
[----:B--2---:R-:W-:Y:S01]  /*10350*/  FADD.FTZ R153, R157, R0 ;  /* 0x000000009d997221 */ /* 0x004fe20000010000 */
[----:B---3--:R-:W-:-:S03]  /*10360*/  F2FP.F16.F32.PACK_AB R156, R160, R157 ;  /* 0x0000009da09c723e */ /* 0x008fc600000000ff */
[----:B------:R-:W-:Y:S01]  /*10370*/  FADD.FTZ R0, R160, R153 ;  /* 0x00000099a0007221 */ /* 0x000fe20000010000 */
[----:B-----5:R-:W-:Y:S01]  /*10380*/  F2FP.F16.F32.PACK_AB R160, R168, R165 ;  /* 0x000000a5a8a0723e */ /* 0x020fe200000000ff */
[----:B------:R-:W2:Y:S02]  /*10390*/  MUFU.EX2 R155, R155 ;  /* 0x0000009b009b7308 */ /* 0x000ea40000000800 */
[----:B------:R-:W-:-:S04]  /*103a0*/  FADD.FTZ R153, R161, R0 ;  /* 0x00000000a1997221 */ /* 0x000fc80000010000 */
[----:B------:R-:W-:Y:S02]  /*103b0*/  FADD.FTZ R0, R164, R153 ;  /* 0x00000099a4007221 */ /* 0x000fe40000010000 */
[----:B------:R3:W4:Y:S01]  /*103c0*/  MUFU.EX2 R213, R158 ;  /* 0x0000009e00d57308 */ /* 0x0007220000000800 */
[----:B0-----:R0:W-:Y:S01]  /*103d0*/  @!P3 STS [R215+0x28820], R170 ;  /* 0x028820aad700b388 */ /* 0x0011e20000000800 */
[----:B------:R-:W-:Y:S01]  /*103e0*/  FADD.FTZ R153, R165, R0 ;  /* 0x00000000a5997221 */ /* 0x000fe20000010000 */
[-C--:B------:R-:W-:Y:S01]  /*103f0*/  FMUL.FTZ R26, R26, R170.reuse ;  /* 0x000000aa1a1a7220 */ /* 0x080fe20000410000 */
[-C--:B------:R-:W-:Y:S01]  /*10400*/  FMUL.FTZ R27, R27, R170.reuse ;  /* 0x000000aa1b1b7220 */ /* 0x080fe20000410000 */
[-C--:B------:R-:W-:Y:S01]  /*10410*/  FMUL.FTZ R30, R30, R170.reuse ;  /* 0x000000aa1e1e7220 */ /* 0x080fe20000410000 */
[----:B------:R-:W-:Y:S01]  /*10420*/  FADD.FTZ R0, R168, R153 ;  /* 0x00000099a8007221 */ /* 0x000fe20000010000 */
[-C--:B------:R-:W-:Y:S01]  /*10430*/  FMUL.FTZ R31, R31, R170.reuse ;  /* 0x000000aa1f1f7220 */ /* 0x080fe20000410000 */
[----:B------:R-:W5:Y:S01]  /*10440*/  MUFU.EX2 R159, R159 ;  /* 0x0000009f009f7308 */ /* 0x000f620000000800 */
[----:B---3--:R-:W-:Y:S01]  /*10450*/  F2FP.F16.F32.PACK_AB R158, R164, R161 ;  /* 0x000000a1a49e723e */ /* 0x008fe200000000ff */
[----:B------:R-:W-:Y:S01]  /*10460*/  FADD.FTZ R153, R169, R0 ;  /* 0x00000000a9997221 */ /* 0x000fe20000010000 */
[----:B------:R-:W-:Y:S01]  /*10470*/  FFMA.FTZ R0, R170, R3, R180 ;  /* 0x00000003aa007223 */ /* 0x000fe200000100b4 */
[-C--:B------:R-:W-:Y:S01]  /*10480*/  FMUL.FTZ R34, R34, R170.reuse ;  /* 0x000000aa22227220 */ /* 0x080fe20000410000 */
[----:B------:R-:W-:Y:S01]  /*10490*/  FMUL.FTZ R35, R35, R170 ;  /* 0x000000aa23237220 */ /* 0x000fe20000410000 */
[----:B------:R-:W-:Y:S01]  /*104a0*/  FADD.FTZ R164, R172, R153 ;  /* 0x00000099aca47221 */ /* 0x000fe20000010000 */
[C---:B--2---:R-:W-:Y:S01]  /*104b0*/  FADD.FTZ R0, R155.reuse, R0 ;  /* 0x000000009b007221 */ /* 0x044fe20000010000 */
[----:B0-----:R0:W2:Y:S01]  /*104c0*/  MUFU.EX2 R215, R162 ;  /* 0x000000a200d77308 */ /* 0x0010a20000000800 */
[----:B------:R-:W-:Y:S01]  /*104d0*/  F2FP.F16.F32.PACK_AB R153, R155, R180 ;  /* 0x000000b49b99723e */ /* 0x000fe200000000ff */
[----:B------:R-:W-:Y:S01]  /*104e0*/  FADD.FTZ R3, R173, R164 ;  /* 0x000000a4ad037221 */ /* 0x000fe20000010000 */
[----:B----4-:R-:W-:Y:S01]  /*104f0*/  FADD.FTZ R0, R213, R0 ;  /* 0x00000000d5007221 */ /* 0x010fe20000010000 */
[----:B------:R-:W-:Y:S01]  /*10500*/  F2FP.F16.F32.PACK_AB R164, R176, R173 ;  /* 0x000000adb0a4723e */ /* 0x000fe200000000ff */
[-C--:B------:R-:W-:Y:S01]  /*10510*/  FMUL.FTZ R38, R38, R170.reuse ;  /* 0x000000aa26267220 */ /* 0x080fe20000410000 */
[----:B------:R-:W-:Y:S01]  /*10520*/  FADD.FTZ R168, R176, R3 ;  /* 0x00000003b0a87221 */ /* 0x000fe20000010000 */
[-C--:B------:R-:W-:Y:S01]  /*10530*/  FMUL.FTZ R39, R39, R170.reuse ;  /* 0x000000aa27277220 */ /* 0x080fe20000410000 */
[----:B------:R-:W3:Y:S01]  /*10540*/  MUFU.EX2 R163, R163 ;  /* 0x000000a300a37308 */ /* 0x000ee20000000800 */
[----:B0-----:R-:W-:Y:S01]  /*10550*/  F2FP.F16.F32.PACK_AB R162, R172, R169 ;  /* 0x000000a9aca2723e */ /* 0x001fe200000000ff */
[----:B------:R-:W-:Y:S01]  /*10560*/  FADD.FTZ R3, R177, R168 ;  /* 0x000000a8b1037221 */ /* 0x000fe20000010000 */
[C---:B-----5:R-:W-:Y:S01]  /*10570*/  FADD.FTZ R168, R159.reuse, R0 ;  /* 0x000000009fa87221 */ /* 0x060fe20000010000 */
[----:B------:R-:W-:Y:S01]  /*10580*/  F2FP.F16.F32.PACK_AB R155, R159, R213 ;  /* 0x000000d59f9b723e */ /* 0x000fe200000000ff */
[----:B------:R-:W-:Y:S01]  /*10590*/  BAR.SYNC.DEFER_BLOCKING 0xf, 0x100 ;  /* 0x03c4000000007b1d */ /* 0x000fe20000010000 */
[C---:B------:R-:W-:Y:S01]  /*105a0*/  FADD.FTZ R0, R166.reuse, R3 ;  /* 0x00000003a6007221 */ /* 0x040fe20000010000 */
[----:B------:R-:W-:Y:S01]  /*105b0*/  F2FP.F16.F32.PACK_AB R166, R166, R177 ;  /* 0x000000b1a6a6723e */ /* 0x000fe200000000ff */
[-C--:B------:R-:W-:Y:S01]  /*105c0*/  FMUL.FTZ R42, R42, R170.reuse ;  /* 0x000000aa2a2a7220 */ /* 0x080fe20000410000 */
[----:B--2---:R-:W-:Y:S01]  /*105d0*/  FADD.FTZ R168, R215, R168 ;  /* 0x000000a8d7a87221 */ /* 0x004fe20000010000 */
[-C--:B------:R-:W-:Y:S01]  /*105e0*/  FMUL.FTZ R43, R43, R170.reuse ;  /* 0x000000aa2b2b7220 */ /* 0x080fe20000410000 */
[----:B------:R-:W0:Y:S01]  /*105f0*/  MUFU.EX2 R214, R214 ;  /* 0x000000d600d67308 */ /* 0x000e220000000800 */
[-C--:B------:R-:W-:Y:S01]  /*10600*/  FMUL.FTZ R46, R46, R170.reuse ;  /* 0x000000aa2e2e7220 */ /* 0x080fe20000410000 */
[-C--:B------:R-:W-:Y:S01]  /*10610*/  FMUL.FTZ R47, R47, R170.reuse ;  /* 0x000000aa2f2f7220 */ /* 0x080fe20000410000 */
[-C--:B------:R-:W-:Y:S01]  /*10620*/  FMUL.FTZ R50, R50, R170.reuse ;  /* 0x000000aa32327220 */ /* 0x080fe20000410000 */
[-C--:B------:R-:W-:Y:S01]  /*10630*/  FMUL.FTZ R51, R51, R170.reuse ;  /* 0x000000aa33337220 */ /* 0x080fe20000410000 */
[-C--:B------:R-:W-:Y:S01]  /*10640*/  FMUL.FTZ R54, R54, R170.reuse ;  /* 0x000000aa36367220 */ /* 0x080fe20000410000 */
[C---:B---3--:R-:W-:Y:S01]  /*10650*/  FADD.FTZ R3, R163.reuse, R168 ;  /* 0x000000a8a3037221 */ /* 0x048fe20000010000 */
[----:B------:R-:W-:Y:S01]  /*10660*/  F2FP.F16.F32.PACK_AB R157, R163, R215 ;  /* 0x000000d7a39d723e */ /* 0x000fe200000000ff */
[----:B------:R-:W2:Y:S01]  /*10670*/  MUFU.EX2 R167, R167 ;  /* 0x000000a700a77308 */ /* 0x000ea20000000800 */
[-C--:B------:R-:W-:Y:S01]  /*10680*/  FMUL.FTZ R55, R55, R170.reuse ;  /* 0x000000aa37377220 */ /* 0x080fe20000410000 */
        /* <DEDUP_REMOVED lines=8> */
[----:B------:R0:W-:Y:S01]  /*10710*/  STSM.16.M88.4 [R195+0x26800], R152 ;  /* 0x02680098c3007844 */ /* 0x0001e20000000200 */
        /* <DEDUP_REMOVED lines=44> */
[----:B------:R0:W-:Y:S01]  /*109e0*/  STSM.16.M88.4 [R196], R160 ;  /* 0x000000a0c4007844 */ /* 0x0001e20000000200 */
[----:B------:R-:W3:Y:S01]  /*109f0*/  MUFU.EX2 R182, R182 ;  /* 0x000000b600b67308 */ /* 0x000ee20000000800 */
        /* <DEDUP_REMOVED lines=8> */
[C---:B--2---:R-:W-:Y:S01]  /*10a80*/  FADD.FTZ R3, R168.reuse, R3 ;  /* 0x00000003a8037221 */ /* 0x044fe20000010000 */
[----:B------:R-:W-:Y:S01]  /*10a90*/  F2FP.F16.F32.PACK_AB R165, R168, R165 ;  /* 0x000000a5a8a5723e */ /* 0x000fe200000000ff */
[-C--:B------:R-:W-:Y:S01]  /*10aa0*/  FMUL.FTZ R142, R142, R170.reuse ;  /* 0x000000aa8e8e7220 */ /* 0x080fe20000410000 */
[-C--:B------:R-:W-:Y:S01]  /*10ab0*/  FMUL.FTZ R143, R143, R170.reuse ;  /* 0x000000aa8f8f7220 */ /* 0x080fe20000410000 */
[-C--:B------:R-:W-:Y:S01]  /*10ac0*/  FMUL.FTZ R146, R146, R170.reuse ;  /* 0x000000aa92927220 */ /* 0x080fe20000410000 */
[-C--:B------:R-:W-:Y:S01]  /*10ad0*/  FMUL.FTZ R147, R147, R170.reuse ;  /* 0x000000aa93937220 */ /* 0x080fe20000410000 */
[-C--:B------:R-:W-:Y:S01]  /*10ae0*/  FMUL.FTZ R150, R150, R170.reuse ;  /* 0x000000aa96967220 */ /* 0x080fe20000410000 */
[----:B------:R-:W-:Y:S01]  /*10af0*/  FMUL.FTZ R151, R151, R170 ;  /* 0x000000aa97977220 */ /* 0x000fe20000410000 */
[----:B---3--:R-:W-:Y:S01]  /*10b00*/  FADD.FTZ R172, R182, R3 ;  /* 0x00000003b6ac7221 */ /* 0x008fe20000010000 */
[----:B----4-:R-:W-:-:S03]  /*10b10*/  F2FP.F16.F32.PACK_AB R167, R183, R182 ;  /* 0x000000b6b7a7723e */ /* 0x010fc600000000ff */
[----:B------:R-:W-:Y:S02]  /*10b20*/  FADD.FTZ R3, R183, R172 ;  /* 0x000000acb7037221 */ /* 0x000fe40000010000 */
[----:B------:R0:W-:Y:S01]  /*10b30*/  STSM.16.M88.4 [R197], R164 ;  /* 0x000000a4c5007844 */ /* 0x0001e20000000200 */
[----:B------:R-:W-:Y:S05]  /*10b40*/  @!P0 BRA `(.L_x_6058) ;  /* 0x0000000000048947 */ /* 0x000fea0003800000 */
[----:B------:R-:W-:Y:S01]  /*10b50*/  BPT.TRAP 0x1 ;  /* 0x000000040000795c */ /* 0x000fe20000300000 */
.L_x_6058:
[----:B------:R2:W3:Y:S01]  /*10b60*/  SYNCS.PHASECHK.TRANS64.TRYWAIT P3, [R12+URZ+0x28c50], R207 ;  /* 0x028c50cf0c0075a7 */ /* 0x0004e2000806017f */
[----:B------:R-:W-:Y:S05]  /*10b70*/  @!P0 BRA `(.L_x_6059) ;  /* 0x0000000000048947 */ /* 0x000fea0003800000 */
[----:B------:R-:W-:Y:S01]  /*10b80*/  BPT.TRAP 0x1 ;  /* 0x000000040000795c */ /* 0x000fe20000300000 */
.L_x_6059:
[----:B------:R-:W-:Y:S04]  /*10b90*/  BSSY B2, `(.L_x_6060) ;  /* 0x0000004000027945 */ /* 0x000fe80003800000 */
[----:B---3--:R-:W-:Y:S05]  /*10ba0*/  @P3 BRA `(.L_x_6061) ;  /* 0x0000000000083947 */ /* 0x008fea0003800000 */
[----:B------:R-:W3:Y:S02]  /*10bb0*/  SYNCS.PHASECHK.TRANS64.TRYWAIT P3, [R12+URZ+0x28c50], R207 ;  /* 0x028c50cf0c0075a7 */ /* 0x000ee4000806017f */
[----:B---3--:R-:W-:Y:S05]  /*10bc0*/  @!P3 BRA `(.L_x_6062) ;  /* 0x0000010000ecb947 */ /* 0x008fea0003800000 */
.L_x_6061:
[----:B------:R-:W-:Y:S05]  /*10bd0*/  BSYNC B2 ;  /* 0x0000000000027941 */ /* 0x000fea0003800000 */
.L_x_6060:
[----:B------:R-:W-:Y:S01]  /*10be0*/  IMAD R168, R18, 0x1000, R190 ;  /* 0x0000100012a87824 */ /* 0x000fe200078e02be */
[----:B------:R-:W-:Y:S01]  /*10bf0*/  WARPGROUP.ARRIVE ;  /* 0x00000000000079c5 */ /* 0x000fe20000000000 */
[----:B------:R-:W-:Y:S02]  /*10c00*/  IMAD.MOV.U32 R169, RZ, RZ, 0x40000040 ;  /* 0x40000040ffa97424 */ /* 0x000fe400078e00ff */
[----:B-123--:R-:W-:Y:S01]  /*10c10*/  @!P1 VIADD R12, R12, 0x28c60 ;  /* 0x00028c600c0c9836 */ /* 0x00efe20000000000 */
[----:B------:R-:W-:Y:S01]  /*10c20*/  R2UR UR6, R168 ;  /* 0x00000000a80672ca */ /* 0x000fe200000e0000 */
[----:B------:R-:W-:Y:S01]  /*10c30*/  IMAD.MOV.U32 R213, RZ, RZ, R15 ;  /* 0x000000ffffd57224 */ /* 0x000fe200078e000f */
[----:B------:R-:W-:Y:S01]  /*10c40*/  R2UR UR7, R169 ;  /* 0x00000000a90772ca */ /* 0x000fe200000e0000 */
[----:B------:R-:W-:Y:S01]  /*10c50*/  IMAD.MOV.U32 R169, RZ, RZ, 0x40000040 ;  /* 0x40000040ffa97424 */ /* 0x000fe200078e00ff */
[----:B------:R-:W-:Y:S01]  /*10c60*/  @!P1 PRMT R12, RZ, 0x654, R12 ;  /* 0x00000654ff0c9816 */ /* 0x000fe2000000000c */
[----:B------:R-:W-:-:S02]  /*10c70*/  IMAD.MOV.U32 R214, RZ, RZ, R14 ;  /* 0x000000ffffd67224 */ /* 0x000fc400078e000e */
[----:B------:R-:W-:-:S08]  /*10c80*/  IMAD.MOV.U32 R215, RZ, RZ, R18 ;  /* 0x000000ffffd77224 */ /* 0x000fd000078e0012 */
        /* <DEDUP_REMOVED lines=35> */
.L_x_6052:
[----:B0-----:R-:W-:-:S07]  /*10ec0*/  IMAD.MOV.U32 R12, RZ, RZ, R206 ;  /* 0x000000ffff0c7224 */ /* 0x001fce00078e00ce */
.L_x_6051:
[----:B------:R-:W-:Y:S05]  /*10ed0*/  BSYNC B0 ;  /* 0x0000000000007941 */ /* 0x000fea0003800000 */
.L_x_6050:
[----:B------:R-:W-:Y:S01]  /*10ee0*/  ISETP.GE.AND P2, PT, R12, R202, PT ;  /* 0x000000ca0c00720c */ /* 0x000fe20003f46270 */
[----:B------:R-:W-:-:S12]  /*10ef0*/  BSSY B0, `(.L_x_6064) ;  /* 0x000028e000007945 */ /* 0x000fd80003800000 */
[----:B------:R-:W-:Y:S05]  /*10f00*/  @!P2 BRA `(.L_x_6065) ;  /* 0x000000280030a947 */ /* 0x000fea0003800000 */
[----:B------:R-:W-:Y:S02]  /*10f10*/  IMAD.MOV.U32 R213, RZ, RZ, R15 ;  /* 0x000000ffffd57224 */ /* 0x000fe400078e000f */
[----:B0-----:R-:W-:Y:S02]  /*10f20*/  IMAD.MOV.U32 R215, RZ, RZ, R14 ;  /* 0x000000ffffd77224 */ /* 0x001fe400078e000e */
[----:B------:R-:W-:-:S07]  /*10f30*/  IMAD.MOV.U32 R214, RZ, RZ, R18 ;  /* 0x000000ffffd67224 */ /* 0x000fce00078e0012 */
.L_x_6084:
[----:B------:R-:W-:-:S05]  /*10f40*/  VIADD R18, R214, 0x1 ;  /* 0x00000001d6127836 */ /* 0x000fca0000000000 */
[----:B------:R-:W-:-:S04]  /*10f50*/  ISETP.NE.AND P2, PT, R18, 0x2, PT ;  /* 0x000000021200780c */ /* 0x000fc80003f45270 */
[----:B------:R-:W-:Y:S02]  /*10f60*/  SEL R14, RZ, 0x1, P2 ;  /* 0x00000001ff0e7807 */ /* 0x000fe40001000000 */
[----:B------:R-:W-:Y:S02]  /*10f70*/  SEL R18, R18, RZ, P2 ;  /* 0x000000ff12127207 */ /* 0x000fe40001000000 */
[----:B------:R-:W-:Y:S01]  /*10f80*/  LOP3.LUT R19, R19, R14, RZ, 0x3c, !PT ;  /* 0x0000000e13137212 */ /* 0x000fe200078e3cff */
[----:B-1----:R-:W-:Y:S06]  /*10f90*/  @!P0 BRA `(.L_x_6066) ;  /* 0x0000000000048947 */ /* 0x002fec0003800000 */
[----:B------:R-:W-:Y:S01]  /*10fa0*/  BPT.TRAP 0x1 ;  /* 0x000000040000795c */ /* 0x000fe20000300000 */
.L_x_6066:
[----:B------:R-:W-:Y:S01]  /*10fb0*/  IMAD R206, R18, 0x8, R2 ;  /* 0x0000000812ce7824 */ /* 0x000fe200078e0202 */
[----:B------:R-:W-:-:S04]  /*10fc0*/  SHF.L.U32 R207, R19, 0x1f, RZ ;  /* 0x0000001f13cf7819 */ /* 0x000fc800000006ff */
[----:B------:R0:W1:Y:S01]  /*10fd0*/  SYNCS.PHASECHK.TRANS64.TRYWAIT P2, [R206+URZ+0x28c30], R207 ;  /* 0x028c30cfce0075a7 */ /* 0x000062000804017f */
[----:B------:R-:W-:Y:S05]  /*10fe0*/  @!P0 BRA `(.L_x_6067) ;  /* 0x0000000000048947 */ /* 0x000fea0003800000 */
[----:B------:R-:W-:Y:S01]  /*10ff0*/  BPT.TRAP 0x1 ;  /* 0x000000040000795c */ /* 0x000fe20000300000 */
.L_x_6067:
[----:B------:R-:W-:Y:S01]  /*11000*/  BSSY B1, `(.L_x_6068) ;  /* 0x0000006000017945 */ /* 0x000fe20003800000 */
[----:B------:R-:W-:Y:S01]  /*11010*/  IMAD R14, R18, 0x200, R13 ;  /* 0x00000200120e7824 */ /* 0x000fe200078e020d */
[----:B------:R-:W-:Y:S02]  /*11020*/  MOV R15, 0x40000040 ;  /* 0x40000040000f7802 */ /* 0x000fe40000000f00 */
[----:B-1----:R-:W-:Y:S05]  /*11030*/  @P2 BRA `(.L_x_6069) ;  /* 0x0000000000082947 */ /* 0x002fea0003800000 */
[----:B------:R-:W1:Y:S02]  /*11040*/  SYNCS.PHASECHK.TRANS64.TRYWAIT P2, [R206+URZ+0x28c30], R207 ;  /* 0x028c30cfce0075a7 */ /* 0x000e64000804017f */
[----:B-1----:R-:W-:Y:S05]  /*11050*/  @!P2 BRA `(.L_x_6070) ;  /* 0x000000fc00dca947 */ /* 0x002fea0003800000 */
.L_x_6069:
[----:B------:R-:W-:Y:S05]  /*11060*/  BSYNC B1 ;  /* 0x0000000000017941 */ /* 0x000fea0003800000 */
.L_x_6068:
[C---:B------:R-:W-:Y:S01]  /*11070*/  R2UR UR6, R14.reuse ;  /* 0x000000000e0672ca */ /* 0x040fe200000e0000 */
[----:B------:R-:W-:Y:S01]  /*11080*/  WARPGROUP.ARRIVE ;  /* 0x00000000000079c5 */ /* 0x000fe20000000000 */
[----:B------:R-:W-:Y:S01]  /*11090*/  R2UR UR7, R15 ;  /* 0x000000000f0772ca */ /* 0x000fe200000e0000 */
[----:B------:R-:W-:Y:S01]  /*110a0*/  VIADD R20, R14, 0x2 ;  /* 0x000000020e147836 */ /* 0x000fe20000000000 */
[----:B------:R-:W-:Y:S01]  /*110b0*/  R2UR UR4, R4 ;  /* 0x00000000040472ca */ /* 0x000fe200000e0000 */
[----:B------:R-:W-:Y:S01]  /*110c0*/  IMAD.MOV.U32 R21, RZ, RZ, 0x40000040 ;  /* 0x40000040ff157424 */ /* 0x000fe200078e00ff */
[----:B------:R-:W-:Y:S01]  /*110d0*/  R2UR UR5, R5 ;  /* 0x00000000050572ca */ /* 0x000fe200000e0000 */
[----:B------:R-:W-:-:S12]  /*110e0*/  IMAD.MOV.U32 R15, RZ, RZ, 0x40000040 ;  /* 0x40000040ff0f7424 */ /* 0x000fd800078e00ff */
[----:B------:R-:W-:Y:S01]  /*110f0*/  HGMMA.64x64x16.F32 R152, gdesc[UR4], RZ, !UPT, gsb0 ;  /* 0x00e00000049879f0 */ /* 0x000fe2000c0008ff */
[----:B------:R-:W-:Y:S01]  /*11100*/  R2UR UR6, R20 ;  /* 0x00000000140672ca */ /* 0x000fe200000e0000 */
[----:B------:R-:W-:Y:S01]  /*11110*/  VIADD R20, R14, 0x4 ;  /* 0x000000040e147836 */ /* 0x000fe20000000000 */
        /* <DEDUP_REMOVED lines=29> */
[----:B------:R-:W-:Y:S01]  /*112f0*/  HGMMA.64x64x16.F32 R152, gdesc[UR4], R152, gsb0 ;  /* 0x00e00000049879f0 */ /* 0x000fe20008000898 */
[----:B------:R-:W-:Y:S02]  /*11300*/  ULDC UR4, c[0x0][0x9d8] ;  /* 0x0002760000047ab9 */ /* 0x000fe40000000800 */
        /* <DEDUP_REMOVED lines=36> */
[----:B------:R-:W-:Y:S01]  /*11550*/  ULDC UR4, c[0x0][0x9e0] ;  /* 0x0002780000047ab9 */ /* 0x000fe20000000800 */
[----:B------:R4:W-:Y:S01]  /*11560*/  @!P1 SYNCS.ARRIVE.TRANS64.RED.A1T0 RZ, [R14+URZ], RZ ;  /* 0x000000ff0eff99a7 */ /* 0x0009e2000810043f */
[----:B------:R-:W-:-:S05]  /*11570*/  IADD3 R183, -R22, R183, R23 ;  /* 0x000000b716b77210 */ /* 0x000fca0007ffe117 */
[----:B------:R-:W0:Y:S01]  /*11580*/  MUFU.TANH R229, R229 ;  /* 0x000000e500e57308 */ /* 0x000e220000002400 */
[C---:B------:R-:W-:Y:S02]  /*11590*/  VIADD R231, R183.reuse, UR45 ;  /* 0x0000002db7e77c36 */ /* 0x040fe40008000000 */
[----:B------:R-:W-:Y:S02]  /*115a0*/  VIADD R183, R183, UR4 ;  /* 0x00000004b7b77c36 */ /* 0x000fe40008000000 */
[--C-:B--2---:R-:W-:Y:S02]  /*115b0*/  IMAD.IADD R182, R231, 0x1, R232.reuse ;  /* 0x00000001e7b67824 */ /* 0x104fe400078e02e8 */
        /* <DEDUP_REMOVED lines=32> */
[----:B------:R-:W-:Y:S01]  /*117c0*/  IADD3 R232, -R22, R23, R232 ;  /* 0x0000001716e87210 */ /* 0x000fe20007ffe1e8 */
[----:B------:R-:W-:Y:S03]  /*117d0*/  BSSY B1, `(.L_x_6072) ;  /* 0x0000012000017945 */ /* 0x000fe60003800000 */
[----:B------:R-:W-:-:S13]  /*117e0*/  ISETP.GT.AND P2, PT, R232, -0x1, PT ;  /* 0xffffffffe800780c */ /* 0x000fda0003f44270 */
[----:B------:R-:W-:Y:S05]  /*117f0*/  @P2 BRA `(.L_x_6073) ;  /* 0x0000000000242947 */ /* 0x000fea0003800000 */
[----:B------:R-:W-:Y:S01]  /*11800*/  ULDC UR4, c[0x0][0x9e4] ;  /* 0x0002790000047ab9 */ /* 0x000fe20000000800 */
[----:B------:R-:W-:Y:S01]  /*11810*/  LOP3.LUT R232, RZ, R232, RZ, 0x33, !PT ;  /* 0x000000e8ffe87212 */ /* 0x000fe200078e33ff */
[----:B------:R-:W-:-:S05]  /*11820*/  IMAD.U32 R233, RZ, RZ, UR4 ;  /* 0x00000004ffe97e24 */ /* 0x000fca000f8e00ff */
[----:B------:R-:W-:-:S13]  /*11830*/  ISETP.NE.AND P2, PT, R233, 0x1, PT ;  /* 0x00000001e900780c */ /* 0x000fda0003f45270 */
[----:B------:R-:W2:Y:S02]  /*11840*/  @P2 LDC.64 R14, c[0x0][0x9e8] ;  /* 0x00027a00ff0e2b82 */ /* 0x000ea40000000a00 */
[----:B--2---:R-:W-:-:S05]  /*11850*/  @P2 IMAD.HI.U32 R14, R232, R14, RZ ;  /* 0x0000000ee80e2227 */ /* 0x004fca00078e00ff */
[----:B------:R-:W-:-:S04]  /*11860*/  @P2 SHF.R.U32.HI R232, RZ, R15, R14 ;  /* 0x0000000fffe82219 */ /* 0x000fc8000001160e */
[----:B------:R-:W-:Y:S01]  /*11870*/  LOP3.LUT R232, RZ, R232, RZ, 0x33, !PT ;  /* 0x000000e8ffe87212 */ /* 0x000fe200078e33ff */
[----:B------:R-:W-:Y:S06]  /*11880*/  BRA `(.L_x_6074) ;  /* 0x0000000000187947 */ /* 0x000fec0003800000 */
.L_x_6073:
[----:B------:R-:W-:Y:S02]  /*11890*/  ULDC UR4, c[0x0][0x9e4] ;  /* 0x0002790000047ab9 */ /* 0x000fe40000000800 */
[----:B------:R-:W-:-:S05]  /*118a0*/  IMAD.U32 R233, RZ, RZ, UR4 ;  /* 0x00000004ffe97e24 */ /* 0x000fca000f8e00ff */
[----:B------:R-:W-:-:S13]  /*118b0*/  ISETP.NE.AND P2, PT, R233, 0x1, PT ;  /* 0x00000001e900780c */ /* 0x000fda0003f45270 */
[----:B------:R-:W2:Y:S02]  /*118c0*/  @P2 LDC.64 R14, c[0x0][0x9e8] ;  /* 0x00027a00ff0e2b82 */ /* 0x000ea40000000a00 */
[----:B--2---:R-:W-:-:S05]  /*118d0*/  @P2 IMAD.HI.U32 R14, R232, R14, RZ ;  /* 0x0000000ee80e2227 */ /* 0x004fca00078e00ff */
[----:B------:R-:W-:-:S07]  /*118e0*/  @P2 SHF.R.U32.HI R232, RZ, R15, R14 ;  /* 0x0000000fffe82219 */ /* 0x000fce000001160e */
.L_x_6074:
[----:B------:R-:W-:Y:S05]  /*118f0*/  BSYNC B1 ;  /* 0x0000000000017941 */ /* 0x000fea0003800000 */
.L_x_6072:
[----:B------:R-:W-:-:S04]  /*11900*/  IMAD R232, R232, R233, -R178 ;  /* 0x000000e9e8e87224 */ /* 0x000fc800078e0ab2 */
[----:B------:R-:W-:-:S05]  /*11910*/  IMAD.IADD R232, R232, 0x1, -R184 ;  /* 0x00000001e8e87824 */ /* 0x000fca00078e0ab8 */
[----:B------:R-:W-:Y:S02]  /*11920*/  VIMNMX R182, R182, R232, !PT ;  /* 0x000000e8b6b67248 */ /* 0x000fe40007fe0100 */
[----:B------:R-:W-:-:S07]  /*11930*/  VIADDMNMX R181, R232, R233, R181, PT ;  /* 0x000000e9e8b57246 */ /* 0x000fce00038001b5 */
.L_x_6071:
[----:B------:R-:W-:Y:S01]  /*11940*/  ISETP.GT.AND P2, PT, R12, -0x1, PT ;  /* 0xffffffff0c00780c */ /* 0x000fe20003f44270 */
[----:B------:R-:W2:Y:S03]  /*11950*/  SHFL.IDX PT, R20, R20, 0x1, 0x1c1f ;  /* 0x003c1f0014147f89 */ /* 0x000ea600000e0000 */
[C---:B------:R-:W-:Y:S02]  /*11960*/  ISETP.GT.AND P4, PT, R182.reuse, RZ, P2 ;  /* 0x000000ffb600720c */ /* 0x040fe40001784270 */
[----:B------:R-:W-:Y:S02]  /*11970*/  ISETP.GT.AND P3, PT, R182, 0x1, P2 ;  /* 0x00000001b600780c */ /* 0x000fe40001764270 */
[C---:B------:R-:W-:Y:S02]  /*11980*/  ISETP.LT.OR P4, PT, R181.reuse, 0x1, P4 ;  /* 0x00000001b500780c */ /* 0x040fe40002781670 */
[----:B------:R-:W-:-:S02]  /*11990*/  ISETP.LT.OR P3, PT, R181, 0x2, P3 ;  /* 0x00000002b500780c */ /* 0x000fc40001f61670 */
[----:B------:R-:W-:Y:S02]  /*119a0*/  FSEL R216, R216, -INF , !P4 ;  /* 0xff800000d8d87808 */ /* 0x000fe40006000000 */
[----:B0-----:R-:W-:Y:S02]  /*119b0*/  FSEL R229, R229, -INF , !P3 ;  /* 0xff800000e5e57808 */ /* 0x001fe40005800000 */
[C---:B------:R-:W-:Y:S02]  /*119c0*/  ISETP.GT.AND P4, PT, R182.reuse, 0x8, P2 ;  /* 0x00000008b600780c */ /* 0x040fe40001784270 */
[----:B------:R-:W-:Y:S02]  /*119d0*/  ISETP.GT.AND P3, PT, R182, 0x9, P2 ;  /* 0x00000009b600780c */ /* 0x000fe40001764270 */
[C---:B------:R-:W-:Y:S02]  /*119e0*/  ISETP.LT.OR P4, PT, R181.reuse, 0x9, P4 ;  /* 0x00000009b500780c */ /* 0x040fe40002781670 */
[----:B------:R-:W-:-:S02]  /*119f0*/  ISETP.LT.OR P3, PT, R181, 0xa, P3 ;  /* 0x0000000ab500780c */ /* 0x000fc40001f61670 */
[----:B------:R-:W-:Y:S01]  /*11a00*/  FSEL R155, R155, -INF , !P4 ;  /* 0xff8000009b9b7808 */ /* 0x000fe20006000000 */
[--C-:B--2---:R-:W-:Y:S01]  /*11a10*/  IMAD.IADD R183, R183, 0x1, R20.reuse ;  /* 0x00000001b7b77824 */ /* 0x104fe200078e0214 */
[----:B------:R-:W-:Y:S01]  /*11a20*/  FSEL R230, R230, -INF , !P3 ;  /* 0xff800000e6e67808 */ /* 0x000fe20005800000 */
[----:B------:R-:W-:Y:S01]  /*11a30*/  IMAD.IADD R231, R231, 0x1, R20 ;  /* 0x00000001e7e77824 */ /* 0x000fe200078e0214 */
[C---:B------:R-:W-:Y:S02]  /*11a40*/  ISETP.GT.AND P4, PT, R182.reuse, 0x10, P2 ;  /* 0x00000010b600780c */ /* 0x040fe40001784270 */
[----:B------:R-:W-:Y:S02]  /*11a50*/  ISETP.GT.AND P3, PT, R182, 0x11, P2 ;  /* 0x00000011b600780c */ /* 0x000fe40001764270 */
[C---:B------:R-:W-:Y:S02]  /*11a60*/  ISETP.LT.OR P4, PT, R181.reuse, 0x11, P4 ;  /* 0x00000011b500780c */ /* 0x040fe40002781670 */
[----:B------:R-:W-:-:S02]  /*11a70*/  ISETP.LT.OR P3, PT, R181, 0x12, P3 ;  /* 0x00000012b500780c */ /* 0x000fc40001f61670 */
[----:B------:R-:W-:Y:S02]  /*11a80*/  FSEL R159, R159, -INF , !P4 ;  /* 0xff8000009f9f7808 */ /* 0x000fe40006000000 */
[----:B------:R-:W-:Y:S02]  /*11a90*/  FSEL R160, R160, -INF , !P3 ;  /* 0xff800000a0a07808 */ /* 0x000fe40005800000 */
        /* <DEDUP_REMOVED lines=29> */
[----:B------:R-:W-:Y:S01]  /*11c70*/  FSEL R180, R180, -INF , !P3 ;  /* 0xff800000b4b47808 */ /* 0x000fe20005800000 */
[----:B------:R-:W-:Y:S08]  /*11c80*/  @!P6 BRA `(.L_x_6075) ;  /* 0x000000000060e947 */ /* 0x000ff00003800000 */
        /* <DEDUP_REMOVED lines=8> */
[----:B------:R-:W0:Y:S02]  /*11d10*/  @P3 LDC.64 R14, c[0x0][0x9e8] ;  /* 0x00027a00ff0e3b82 */ /* 0x000e240000000a00 */
[----:B0-----:R-:W-:-:S05]  /*11d20*/  @P3 IMAD.HI.U32 R14, R20, R14, RZ ;  /* 0x0000000e140e3227 */ /* 0x001fca00078e00ff */
[----:B------:R-:W-:-:S04]  /*11d30*/  @P3 SHF.R.U32.HI R20, RZ, R15, R14 ;  /* 0x0000000fff143219 */ /* 0x000fc8000001160e */
[----:B------:R-:W-:Y:S01]  /*11d40*/  LOP3.LUT R20, RZ, R20, RZ, 0x33, !PT ;  /* 0x00000014ff147212 */ /* 0x000fe200078e33ff */
[----:B------:R-:W-:Y:S06]  /*11d50*/  BRA `(.L_x_6078) ;  /* 0x0000000000187947 */ /* 0x000fec0003800000 */
.L_x_6077:
[----:B------:R-:W-:Y:S02]  /*11d60*/  ULDC UR4, c[0x0][0x9e4] ;  /* 0x0002790000047ab9 */ /* 0x000fe40000000800 */
[----:B------:R-:W-:-:S05]  /*11d70*/  IMAD.U32 R181, RZ, RZ, UR4 ;  /* 0x00000004ffb57e24 */ /* 0x000fca000f8e00ff */
[----:B------:R-:W-:-:S13]  /*11d80*/  ISETP.NE.AND P3, PT, R181, 0x1, PT ;  /* 0x00000001b500780c */ /* 0x000fda0003f65270 */
[----:B------:R-:W0:Y:S02]  /*11d90*/  @P3 LDC.64 R14, c[0x0][0x9e8] ;  /* 0x00027a00ff0e3b82 */ /* 0x000e240000000a00 */
[----:B0-----:R-:W-:-:S05]  /*11da0*/  @P3 IMAD.HI.U32 R14, R20, R14, RZ ;  /* 0x0000000e140e3227 */ /* 0x001fca00078e00ff */
[----:B------:R-:W-:-:S07]  /*11db0*/  @P3 SHF.R.U32.HI R20, RZ, R15, R14 ;  /* 0x0000000fff143219 */ /* 0x000fce000001160e */
.L_x_6078:
[----:B------:R-:W-:Y:S05]  /*11dc0*/  BSYNC B1 ;  /* 0x0000000000017941 */ /* 0x000fea0003800000 */
.L_x_6076:
[----:B------:R-:W-:-:S04]  /*11dd0*/  IMAD R20, R20, R181, -R178 ;  /* 0x000000b514147224 */ /* 0x000fc800078e0ab2 */
[----:B------:R-:W-:-:S05]  /*11de0*/  IMAD.IADD R20, R20, 0x1, -R184 ;  /* 0x0000000114147824 */ /* 0x000fca00078e0ab8 */
[----:B------:R-:W-:Y:S02]  /*11df0*/  VIMNMX R231, R231, R20, !PT ;  /* 0x00000014e7e77248 */ /* 0x000fe40007fe0100 */
[----:B------:R-:W-:-:S07]  /*11e00*/  VIADDMNMX R183, R20, R181, R183, PT ;  /* 0x000000b514b77246 */ /* 0x000fce00038001b7 */
.L_x_6075:
[----:B------:R-:W-:Y:S01]  /*11e10*/  FMNMX.FTZ R14, R216, R215, !PT ;  /* 0x000000d7d80e7209 */ /* 0x000fe20007810000 */
[----:B------:R-:W-:Y:S02]  /*11e20*/  ULDC UR4, c[0x0][0x988] ;  /* 0x0002620000047ab9 */ /* 0x000fe40000000800 */
[----:B------:R-:W-:Y:S01]  /*11e30*/  IMAD.U32 R20, RZ, RZ, UR4 ;  /* 0x00000004ff147e24 */ /* 0x000fe2000f8e00ff */
        /* <DEDUP_REMOVED lines=18> */
[----:B0-----:R-:W-:-:S04]  /*11f60*/  FMNMX.FTZ R14, R14, R15, !PT ;  /* 0x0000000f0e0e7209 */ /* 0x001fc80007810000 */
[C---:B------:R-:W-:Y:S01]  /*11f70*/  FSETP.NEU.FTZ.AND P3, PT, R14.reuse, -INF , PT ;  /* 0xff8000000e00780b */ /* 0x040fe20003f7d000 */
[----:B------:R-:W-:-:S03]  /*11f80*/  FMUL.FTZ R15, R14, R20 ;  /* 0x000000140e0f7220 */ /* 0x000fc60000410000 */
[----:B------:R-:W-:Y:S02]  /*11f90*/  FSEL R178, R14, RZ, P3 ;  /* 0x000000ff0eb27208 */ /* 0x000fe40001800000 */
[----:B------:R-:W-:Y:S02]  /*11fa0*/  FSEL R15, R15, RZ, P3 ;  /* 0x000000ff0f0f7208 */ /* 0x000fe40001800000 */
[----:B------:R-:W-:Y:S01]  /*11fb0*/  ISETP.GT.AND P3, PT, R231, 0x1, P2 ;  /* 0x00000001e700780c */ /* 0x000fe20001764270 */
[----:B------:R-:W-:Y:S01]  /*11fc0*/  FADD.FTZ R178, -R178, R215 ;  /* 0x000000d7b2b27221 */ /* 0x000fe20000010100 */
[----:B------:R-:W-:Y:S02]  /*11fd0*/  IMAD.MOV R215, RZ, RZ, -R194 ;  /* 0x000000ffffd77224 */ /* 0x000fe400078e0ac2 */
[-CC-:B------:R-:W-:Y:S01]  /*11fe0*/  FFMA.FTZ R216, R216, R20.reuse, -R15.reuse ;  /* 0x00000014d8d87223 */ /* 0x180fe2000001080f */
[----:B------:R-:W-:Y:S01]  /*11ff0*/  ISETP.LT.OR P4, PT, R183, 0x2, P3 ;  /* 0x00000002b700780c */ /* 0x000fe20001f81670 */
[-CC-:B------:R-:W-:Y:S01]  /*12000*/  FFMA.FTZ R229, R229, R20.reuse, -R15.reuse ;  /* 0x00000014e5e57223 */ /* 0x180fe2000001080f */
[----:B------:R-:W-:Y:S01]  /*12010*/  ISETP.GT.AND P3, PT, R231, 0x8, P2 ;  /* 0x00000008e700780c */ /* 0x000fe20001764270 */
[-CC-:B------:R-:W-:Y:S01]  /*12020*/  FFMA.FTZ R155, R155, R20.reuse, -R15.reuse ;  /* 0x000000149b9b7223 */ /* 0x180fe2000001080f */
[----:B------:R-:W-:Y:S01]  /*12030*/  FSEL R181, R152, -INF , !P4 ;  /* 0xff80000098b57808 */ /* 0x000fe20006000000 */
[-CC-:B------:R-:W-:Y:S01]  /*12040*/  FFMA.FTZ R230, R230, R20.reuse, -R15.reuse ;  /* 0x00000014e6e67223 */ /* 0x180fe2000001080f */
[----:B------:R-:W-:Y:S01]  /*12050*/  ISETP.GT.AND P4, PT, R231, 0x9, P2 ;  /* 0x00000009e700780c */ /* 0x000fe20001784270 */
[-CC-:B------:R-:W-:Y:S01]  /*12060*/  FFMA.FTZ R159, R159, R20.reuse, -R15.reuse ;  /* 0x000000149f9f7223 */ /* 0x180fe2000001080f */
[C---:B------:R-:W-:Y:S01]  /*12070*/  ISETP.LT.OR P3, PT, R183.reuse, 0x9, P3 ;  /* 0x00000009b700780c */ /* 0x040fe20001f61670 */
[-CC-:B------:R-:W-:Y:S01]  /*12080*/  FFMA.FTZ R160, R160, R20.reuse, -R15.reuse ;  /* 0x00000014a0a07223 */ /* 0x180fe2000001080f */
[----:B------:R-:W-:Y:S01]  /*12090*/  ISETP.LT.OR P4, PT, R183, 0xa, P4 ;  /* 0x0000000ab700780c */ /* 0x000fe20002781670 */
[-CC-:B------:R-:W-:Y:S01]  /*120a0*/  FFMA.FTZ R162, R162, R20.reuse, -R15.reuse ;  /* 0x00000014a2a27223 */ /* 0x180fe2000001080f */
[----:B------:R-:W-:Y:S01]  /*120b0*/  FSEL R153, R153, -INF , !P3 ;  /* 0xff80000099997808 */ /* 0x000fe20005800000 */
[-CC-:B------:R-:W-:Y:S01]  /*120c0*/  FFMA.FTZ R165, R165, R20.reuse, -R15.reuse ;  /* 0x00000014a5a57223 */ /* 0x180fe2000001080f */
[----:B------:R-:W-:Y:S01]  /*120d0*/  FSEL R154, R154, -INF , !P4 ;  /* 0xff8000009a9a7808 */ /* 0x000fe20006000000 */
[-CC-:B------:R-:W-:Y:S01]  /*120e0*/  FFMA.FTZ R166, R166, R20.reuse, -R15.reuse ;  /* 0x00000014a6a67223 */ /* 0x180fe2000001080f */
[C---:B------:R-:W-:Y:S01]  /*120f0*/  ISETP.GT.AND P4, PT, R231.reuse, 0x11, P2 ;  /* 0x00000011e700780c */ /* 0x040fe20001784270 */
[-CC-:B------:R-:W-:Y:S01]  /*12100*/  FFMA.FTZ R168, R168, R20.reuse, -R15.reuse ;  /* 0x00000014a8a87223 */ /* 0x180fe2000001080f */
[----:B------:R-:W-:Y:S01]  /*12110*/  ISETP.GT.AND P3, PT, R231, 0x10, P2 ;  /* 0x00000010e700780c */ /* 0x000fe20001764270 */
[-CC-:B------:R-:W-:Y:S01]  /*12120*/  FFMA.FTZ R172, R172, R20.reuse, -R15.reuse ;  /* 0x00000014acac7223 */ /* 0x180fe2000001080f */
[----:B------:R-:W-:Y:S01]  /*12130*/  ISETP.LT.OR P4, PT, R183, 0x12, P4 ;  /* 0x00000012b700780c */ /* 0x000fe20002781670 */
[-CC-:B------:R-:W-:Y:S01]  /*12140*/  FFMA.FTZ R173, R173, R20.reuse, -R15.reuse ;  /* 0x00000014adad7223 */ /* 0x180fe2000001080f */
[----:B------:R-:W-:Y:S01]  /*12150*/  ISETP.LT.OR P3, PT, R183, 0x11, P3 ;  /* 0x00000011b700780c */ /* 0x000fe20001f61670 */
[-CC-:B------:R-:W-:Y:S01]  /*12160*/  FFMA.FTZ R175, R175, R20.reuse, -R15.reuse ;  /* 0x00000014afaf7223 */ /* 0x180fe2000001080f */
[----:B------:R-:W-:Y:S01]  /*12170*/  FSEL R182, R157, -INF , !P4 ;  /* 0xff8000009db67808 */ /* 0x000fe20006000000 */
[-C--:B------:R-:W-:Y:S01]  /*12180*/  FMUL.FTZ R157, R178, R20.reuse ;  /* 0x00000014b29d7220 */ /* 0x080fe20000410000 */
[----:B------:R-:W-:Y:S01]  /*12190*/  ISETP.GT.AND P4, PT, R231, 0x19, P2 ;  /* 0x00000019e700780c */ /* 0x000fe20001784270 */
[-CC-:B------:R-:W-:Y:S01]  /*121a0*/  FFMA.FTZ R177, R177, R20.reuse, -R15.reuse ;  /* 0x00000014b1b17223 */ /* 0x180fe2000001080f */
[----:B------:R-:W-:Y:S01]  /*121b0*/  FSEL R156, R156, -INF , !P3 ;  /* 0xff8000009c9c7808 */ /* 0x000fe20005800000 */
[-CC-:B------:R-:W-:Y:S01]  /*121c0*/  FFMA.FTZ R179, R179, R20.reuse, -R15.reuse ;  /* 0x00000014b3b37223 */ /* 0x180fe2000001080f */
[----:B------:R-:W-:Y:S01]  /*121d0*/  ISETP.LT.OR P4, PT, R183, 0x1a, P4 ;  /* 0x0000001ab700780c */ /* 0x000fe20002781670 */
[----:B------:R-:W-:Y:S01]  /*121e0*/  FFMA.FTZ R180, R180, R20, -R15 ;  /* 0x00000014b4b47223 */ /* 0x000fe2000001080f */
[----:B------:R-:W-:Y:S01]  /*121f0*/  ISETP.GT.AND P3, PT, R231, 0x18, P2 ;  /* 0x00000018e700780c */ /* 0x000fe20001764270 */
[----:B------:R-:W-:Y:S01]  /*12200*/  MUFU.EX2 R152, R216 ;  /* 0x000000d800987308 */ /* 0x000fe20000000800 */
[----:B------:R-:W-:-:S02]  /*12210*/  FSEL R161, R161, -INF , !P4 ;  /* 0xff800000a1a17808 */ /* 0x000fc40006000000 */
[----:B------:R-:W-:Y:S02]  /*12220*/  ISETP.GT.AND P4, PT, R231, 0x21, P2 ;  /* 0x00000021e700780c */ /* 0x000fe40001784270 */
[C---:B------:R-:W-:Y:S02]  /*12230*/  ISETP.LT.OR P3, PT, R183.reuse, 0x19, P3 ;  /* 0x00000019b700780c */ /* 0x040fe40001f61670 */
[----:B------:R-:W-:Y:S01]  /*12240*/  ISETP.LT.OR P4, PT, R183, 0x22, P4 ;  /* 0x00000022b700780c */ /* 0x000fe20002781670 */
[----:B------:R-:W0:Y:S01]  /*12250*/  MUFU.EX2 R157, R157 ;  /* 0x0000009d009d7308 */ /* 0x000e220000000800 */
[----:B------:R-:W-:Y:S02]  /*12260*/  FSEL R158, R158, -INF , !P3 ;  /* 0xff8000009e9e7808 */ /* 0x000fe40005800000 */
[----:B------:R-:W-:Y:S02]  /*12270*/  FSEL R164, R164, -INF , !P4 ;  /* 0xff800000a4a47808 */ /* 0x000fe40006000000 */
[----:B------:R-:W-:-:S02]  /*12280*/  ISETP.GT.AND P4, PT, R231, 0x29, P2 ;  /* 0x00000029e700780c */ /* 0x000fc40001784270 */
[----:B------:R-:W-:Y:S01]  /*12290*/  ISETP.GT.AND P3, PT, R231, 0x20, P2 ;  /* 0x00000020e700780c */ /* 0x000fe20001764270 */
[----:B------:R-:W2:Y:S01]  /*122a0*/  MUFU.EX2 R229, R229 ;  /* 0x000000e500e57308 */ /* 0x000ea20000000800 */
[C---:B------:R-:W-:Y:S02]  /*122b0*/  ISETP.LT.OR P4, PT, R183.reuse, 0x2a, P4 ;  /* 0x0000002ab700780c */ /* 0x040fe40002781670 */
[----:B------:R-:W-:Y:S02]  /*122c0*/  ISETP.LT.OR P3, PT, R183, 0x21, P3 ;  /* 0x00000021b700780c */ /* 0x000fe40001f61670 */
[----:B------:R-:W-:Y:S02]  /*122d0*/  FSEL R169, R169, -INF , !P4 ;  /* 0xff800000a9a97808 */ /* 0x000fe40006000000 */
[----:B------:R-:W-:Y:S01]  /*122e0*/  ISETP.GT.AND P4, PT, R231, RZ, P2 ;  /* 0x000000ffe700720c */ /* 0x000fe20001784270 */
[----:B------:R-:W3:Y:S01]  /*122f0*/  MUFU.EX2 R155, R155 ;  /* 0x0000009b009b7308 */ /* 0x000ee20000000800 */
[----:B------:R-:W-:Y:S01]  /*12300*/  FSEL R163, R163, -INF , !P3 ;  /* 0xff800000a3a37808 */ /* 0x000fe20005800000 */
[----:B0-----:R-:W-:Y:S01]  /*12310*/  FFMA.FTZ R0, R157, R0, R152 ;  /* 0x000000009d007223 */ /* 0x001fe20000010098 */
[----:B------:R-:W-:Y:S01]  /*12320*/  ISETP.LT.OR P4, PT, R183, 0x1, P4 ;  /* 0x00000001b700780c */ /* 0x000fe20002781670 */
[-C--:B------:R-:W-:Y:S01]  /*12330*/  FMUL.FTZ R24, R24, R157.reuse ;  /* 0x0000009d18187220 */ /* 0x080fe20000410000 */
[----:B------:R-:W-:Y:S01]  /*12340*/  ISETP.GT.AND P3, PT, R231, 0x28, P2 ;  /* 0x00000028e700780c */ /* 0x000fe20001764270 */
[----:B------:R-:W-:Y:S01]  /*12350*/  FMUL.FTZ R25, R25, R157 ;  /* 0x0000009d19197220 */ /* 0x000fe20000410000 */
[----:B------:R-:W-:Y:S01]  /*12360*/  FSEL R21, R21, -INF , !P4 ;  /* 0xff80000015157808 */ /* 0x000fe20006000000 */
[----:B------:R-:W0:Y:S01]  /*12370*/  MUFU.EX2 R230, R230 ;  /* 0x000000e600e67308 */ /* 0x000e220000000800 */
[----:B------:R-:W-:Y:S01]  /*12380*/  ISETP.LT.OR P3, PT, R183, 0x29, P3 ;  /* 0x00000029b700780c */ /* 0x000fe20001f61670 */
[----:B--2---:R-:W-:Y:S01]  /*12390*/  FADD.FTZ R0, R229, R0 ;  /* 0x00000000e5007221 */ /* 0x004fe20000010000 */
[----:B------:R-:W-:Y:S01]  /*123a0*/  FMNMX.FTZ R178, R21, R213, !PT ;  /* 0x000000d515b27209 */ /* 0x000fe20007810000 */
[-C--:B------:R-:W-:Y:S01]  /*123b0*/  FMUL.FTZ R28, R28, R157.reuse ;  /* 0x0000009d1c1c7220 */ /* 0x080fe20000410000 */
[----:B------:R-:W-:Y:S01]  /*123c0*/  FSEL R167, R167, -INF , !P3 ;  /* 0xff800000a7a77808 */ /* 0x000fe20005800000 */
[-C--:B------:R-:W-:Y:S01]  /*123d0*/  FMUL.FTZ R29, R29, R157.reuse ;  /* 0x0000009d1d1d7220 */ /* 0x080fe20000410000 */
[----:B------:R-:W-:Y:S01]  /*123e0*/  FMNMX.FTZ R178, R181, R178, !PT ;  /* 0x000000b2b5b27209 */ /* 0x000fe20007810000 */
[----:B------:R-:W-:Y:S01]  /*123f0*/  MUFU.EX2 R159, R159 ;  /* 0x0000009f009f7308 */ /* 0x000fe20000000800 */
[----:B------:R-:W-:Y:S01]  /*12400*/  ISETP.GT.AND P3, PT, R231, 0x30, P2 ;  /* 0x00000030e700780c */ /* 0x000fe20001764270 */
[-C--:B------:R-:W-:Y:S01]  /*12410*/  FMUL.FTZ R32, R32, R157.reuse ;  /* 0x0000009d20207220 */ /* 0x080fe20000410000 */
[----:B------:R-:W-:Y:S01]  /*12420*/  FMNMX.FTZ R15, R153, R178, !PT ;  /* 0x000000b2990f7209 */ /* 0x000fe20007810000 */
[-C--:B------:R-:W-:Y:S01]  /*12430*/  FMUL.FTZ R33, R33, R157.reuse ;  /* 0x0000009d21217220 */ /* 0x080fe20000410000 */
[----:B------:R-:W-:Y:S01]  /*12440*/  ISETP.LT.OR P3, PT, R183, 0x31, P3 ;  /* 0x00000031b700780c */ /* 0x000fe20001f61670 */
[----:B------:R-:W-:Y:S01]  /*12450*/  FMUL.FTZ R36, R36, R157 ;  /* 0x0000009d24247220 */ /* 0x000fe20000410000 */
[----:B------:R-:W-:Y:S01]  /*12460*/  FMNMX.FTZ R15, R154, R15, !PT ;  /* 0x0000000f9a0f7209 */ /* 0x000fe20007810000 */
[----:B------:R-:W2:Y:S01]  /*12470*/  MUFU.EX2 R160, R160 ;  /* 0x000000a000a07308 */ /* 0x000ea20000000800 */
[----:B------:R-:W-:Y:S01]  /*12480*/  FSEL R171, R171, -INF , !P3 ;  /* 0xff800000abab7808 */ /* 0x000fe20005800000 */
[----:B------:R-:W-:Y:S01]  /*12490*/  FMUL.FTZ R37, R37, R157 ;  /* 0x0000009d25257220 */ /* 0x000fe20000410000 */
[----:B------:R-:W-:Y:S01]  /*124a0*/  FMNMX.FTZ R15, R156, R15, !PT ;  /* 0x0000000f9c0f7209 */ /* 0x000fe20007810000 */
[-C--:B------:R-:W-:Y:S01]  /*124b0*/  FMUL.FTZ R40, R40, R157.reuse ;  /* 0x0000009d28287220 */ /* 0x080fe20000410000 */
[----:B------:R-:W-:Y:S01]  /*124c0*/  ISETP.GT.AND P3, PT, R231, 0x31, P2 ;  /* 0x00000031e700780c */ /* 0x000fe20001764270 */
[----:B------:R-:W-:Y:S01]  /*124d0*/  FMUL.FTZ R41, R41, R157 ;  /* 0x0000009d29297220 */ /* 0x000fe20000410000 */
[----:B------:R-:W-:Y:S01]  /*124e0*/  FMNMX.FTZ R15, R182, R15, !PT ;  /* 0x0000000fb60f7209 */ /* 0x000fe20007810000 */
[----:B------:R-:W-:Y:S01]  /*124f0*/  MUFU.EX2 R162, R162 ;  /* 0x000000a200a27308 */ /* 0x000fe20000000800 */
[----:B------:R-:W-:Y:S01]  /*12500*/  ISETP.GT.AND P4, PT, R231, 0x38, P2 ;  /* 0x00000038e700780c */ /* 0x000fe20001784270 */
[----:B------:R-:W-:Y:S01]  /*12510*/  FMUL.FTZ R44, R44, R157 ;  /* 0x0000009d2c2c7220 */ /* 0x000fe20000410000 */
[----:B------:R-:W-:Y:S01]  /*12520*/  FMNMX.FTZ R178, R158, R15, !PT ;  /* 0x0000000f9eb27209 */ /* 0x000fe20007810000 */
[-C--:B------:R-:W-:Y:S01]  /*12530*/  FMUL.FTZ R45, R45, R157.reuse ;  /* 0x0000009d2d2d7220 */ /* 0x080fe20000410000 */
[----:B------:R-:W-:Y:S01]  /*12540*/  ISETP.LT.OR P3, PT, R183, 0x32, P3 ;  /* 0x00000032b700780c */ /* 0x000fe20001f61670 */
[-C--:B------:R-:W-:Y:S01]  /*12550*/  FMUL.FTZ R48, R48, R157.reuse ;  /* 0x0000009d30307220 */ /* 0x080fe20000410000 */
[----:B------:R-:W-:Y:S01]  /*12560*/  FMNMX.FTZ R178, R161, R178, !PT ;  /* 0x000000b2a1b27209 */ /* 0x000fe20007810000 */
[----:B------:R-:W4:Y:S01]  /*12570*/  MUFU.EX2 R165, R165 ;  /* 0x000000a500a57308 */ /* 0x000f220000000800 */
[----:B------:R-:W-:Y:S01]  /*12580*/  ISETP.GT.AND P2, PT, R231, 0x39, P2 ;  /* 0x00000039e700780c */ /* 0x000fe20001744270 */
[----:B---3--:R-:W-:Y:S01]  /*12590*/  FADD.FTZ R231, R155, R0 ;  /* 0x000000009be77221 */ /* 0x008fe20000010000 */
[----:B------:R-:W-:Y:S01]  /*125a0*/  FMNMX.FTZ R15, R163, R178, !PT ;  /* 0x000000b2a30f7209 */ /* 0x000fe20007810000 */
[----:B------:R-:W-:Y:S01]  /*125b0*/  FMUL.FTZ R49, R49, R157 ;  /* 0x0000009d31317220 */ /* 0x000fe20000410000 */
[----:B------:R-:W-:Y:S01]  /*125c0*/  ISETP.LT.OR P4, PT, R183, 0x39, P4 ;  /* 0x00000039b700780c */ /* 0x000fe20002781670 */
[----:B0-----:R-:W-:Y:S01]  /*125d0*/  FADD.FTZ R0, R230, R231 ;  /* 0x000000e7e6007221 */ /* 0x001fe20000010000 */
[----:B------:R-:W-:Y:S01]  /*125e0*/  FMNMX.FTZ R178, R164, R15, !PT ;  /* 0x0000000fa4b27209 */ /* 0x000fe20007810000 */
[----:B------:R-:W-:Y:S01]  /*125f0*/  MUFU.EX2 R166, R166 ;  /* 0x000000a600a67308 */ /* 0x000fe20000000800 */
[----:B------:R-:W-:Y:S01]  /*12600*/  FSEL R170, R170, -INF , !P3 ;  /* 0xff800000aaaa7808 */ /* 0x000fe20005800000 */
[-C--:B------:R-:W-:Y:S01]  /*12610*/  FMUL.FTZ R52, R52, R157.reuse ;  /* 0x0000009d34347220 */ /* 0x080fe20000410000 */
[----:B------:R-:W-:Y:S01]  /*12620*/  FMNMX.FTZ R178, R167, R178, !PT ;  /* 0x000000b2a7b27209 */ /* 0x000fe20007810000 */
[-C--:B------:R-:W-:Y:S01]  /*12630*/  FMUL.FTZ R53, R53, R157.reuse ;  /* 0x0000009d35357220 */ /* 0x080fe20000410000 */
[----:B------:R-:W-:Y:S01]  /*12640*/  ISETP.LT.OR P2, PT, R183, 0x3a, P2 ;  /* 0x0000003ab700780c */ /* 0x000fe20001741670 */
[-C--:B------:R-:W-:Y:S01]  /*12650*/  FMUL.FTZ R56, R56, R157.reuse ;  /* 0x0000009d38387220 */ /* 0x080fe20000410000 */
[----:B------:R-:W-:Y:S01]  /*12660*/  FMNMX.FTZ R178, R169, R178, !PT ;  /* 0x000000b2a9b27209 */ /* 0x000fe20007810000 */
[----:B------:R-:W0:Y:S01]  /*12670*/  MUFU.EX2 R168, R168 ;  /* 0x000000a800a87308 */ /* 0x000e220000000800 */
[----:B------:R-:W-:Y:S01]  /*12680*/  FSEL R174, R174, -INF , !P4 ;  /* 0xff800000aeae7808 */ /* 0x000fe20006000000 */
[-C--:B------:R-:W-:Y:S01]  /*12690*/  FMUL.FTZ R57, R57, R157.reuse ;  /* 0x0000009d39397220 */ /* 0x080fe20000410000 */
[----:B------:R-:W-:Y:S01]  /*126a0*/  FMNMX.FTZ R15, R171, R178, !PT ;  /* 0x000000b2ab0f7209 */ /* 0x000fe20007810000 */
[-C--:B------:R-:W-:Y:S01]  /*126b0*/  FMUL.FTZ R60, R60, R157.reuse ;  /* 0x0000009d3c3c7220 */ /* 0x080fe20000410000 */
[----:B------:R-:W-:Y:S01]  /*126c0*/  FSEL R176, R176, -INF , !P2 ;  /* 0xff800000b0b07808 */ /* 0x000fe20005000000 */
[----:B------:R-:W-:Y:S01]  /*126d0*/  FMUL.FTZ R61, R61, R157 ;  /* 0x0000009d3d3d7220 */ /* 0x000fe20000410000 */
[----:B------:R-:W-:Y:S01]  /*126e0*/  FMNMX.FTZ R15, R170, R15, !PT ;  /* 0x0000000faa0f7209 */ /* 0x000fe20007810000 */
[----:B------:R-:W-:Y:S01]  /*126f0*/  MUFU.EX2 R172, R172 ;  /* 0x000000ac00ac7308 */ /* 0x000fe20000000800 */
[----:B------:R-:W-:Y:S01]  /*12700*/  F2FP.F16.F32.PACK_AB R152, R229, R152 ;  /* 0x00000098e598723e */ /* 0x000fe200000000ff */
[----:B------:R-:W-:Y:S01]  /*12710*/  FMUL.FTZ R64, R64, R157 ;  /* 0x0000009d40407220 */ /* 0x000fe20000410000 */
[----:B------:R-:W-:Y:S01]  /*12720*/  FMNMX.FTZ R15, R174, R15, !PT ;  /* 0x0000000fae0f7209 */ /* 0x000fe20007810000 */
[----:B------:R-:W-:Y:S01]  /*12730*/  FMUL.FTZ R65, R65, R157 ;  /* 0x0000009d41417220 */ /* 0x000fe20000410000 */
[----:B------:R-:W-:Y:S01]  /*12740*/  ISETP.NE.AND P3, PT, R184, R215, PT ;  /* 0x000000d7b800720c */ /* 0x000fe20003f65270 */
[----:B------:R-:W-:Y:S01]  /*12750*/  FMUL.FTZ R68, R68, R157 ;  /* 0x0000009d44447220 */ /* 0x000fe20000410000 */
[----:B------:R-:W-:Y:S01]  /*12760*/  FMNMX.FTZ R183, R176, R15, !PT ;  /* 0x0000000fb0b77209 */ /* 0x000fe20007810000 */
[----:B------:R-:W-:Y:S01]  /*12770*/  MUFU.EX2 R173, R173 ;  /* 0x000000ad00ad7308 */ /* 0x000fe20000000800 */
[-C--:B------:R-:W-:Y:S01]  /*12780*/  FMUL.FTZ R69, R69, R157.reuse ;  /* 0x0000009d45457220 */ /* 0x080fe20000410000 */
[-C--:B------:R-:W-:Y:S01]  /*12790*/  FMUL.FTZ R72, R72, R157.reuse ;  /* 0x0000009d48487220 */ /* 0x080fe20000410000 */
[-C--:B------:R-:W-:Y:S01]  /*127a0*/  FMUL.FTZ R73, R73, R157.reuse ;  /* 0x0000009d49497220 */ /* 0x080fe20000410000 */
[----:B------:R-:W3:Y:S01]  /*127b0*/  SHFL.BFLY PT, R178, R183, 0x2, 0x1f ;  /* 0x0c401f00b7b27f89 */ /* 0x000ee200000e0000 */
[-C--:B------:R-:W-:Y:S01]  /*127c0*/  FMUL.FTZ R76, R76, R157.reuse ;  /* 0x0000009d4c4c7220 */ /* 0x080fe20000410000 */
[-C--:B------:R-:W-:Y:S01]  /*127d0*/  FMUL.FTZ R77, R77, R157.reuse ;  /* 0x0000009d4d4d7220 */ /* 0x080fe20000410000 */
[-C--:B------:R-:W-:Y:S01]  /*127e0*/  FMUL.FTZ R80, R80, R157.reuse ;  /* 0x0000009d50507220 */ /* 0x080fe20000410000 */
[----:B------:R-:W-:Y:S01]  /*127f0*/  MUFU.EX2 R177, R177 ;  /* 0x000000b100b17308 */ /* 0x000fe20000000800 */
[----:B------:R-:W-:Y:S01]  /*12800*/  FMUL.FTZ R81, R81, R157 ;  /* 0x0000009d51517220 */ /* 0x000fe20000410000 */
[----:B------:R-:W-:-:S02]  /*12810*/  @!P3 IMAD R215, R214, 0x40, R191 ;  /* 0x00000040d6d7b824 */ /* 0x000fc400078e02bf */
[-C--:B------:R-:W-:Y:S01]  /*12820*/  FMUL.FTZ R84, R84, R157.reuse ;  /* 0x0000009d54547220 */ /* 0x080fe20000410000 */
[-C--:B------:R-:W-:Y:S01]  /*12830*/  FMUL.FTZ R85, R85, R157.reuse ;  /* 0x0000009d55557220 */ /* 0x080fe20000410000 */
[-C--:B------:R-:W-:Y:S01]  /*12840*/  FMUL.FTZ R88, R88, R157.reuse ;  /* 0x0000009d58587220 */ /* 0x080fe20000410000 */
[----:B------:R-:W-:Y:S02]  /*12850*/  @!P3 IMAD R215, R215, 0x4, R2 ;  /* 0x00000004d7d7b824 */ /* 0x000fe400078e0202 */
[-C--:B------:R-:W-:Y:S01]  /*12860*/  FMUL.FTZ R89, R89, R157.reuse ;  /* 0x0000009d59597220 */ /* 0x080fe20000410000 */
[----:B------:R-:W-:Y:S01]  /*12870*/  MUFU.EX2 R179, R179 ;  /* 0x000000b300b37308 */ /* 0x000fe20000000800 */
[-C--:B------:R-:W-:Y:S01]  /*12880*/  FMUL.FTZ R92, R92, R157.reuse ;  /* 0x0000009d5c5c7220 */ /* 0x080fe20000410000 */
[-C--:B------:R-:W-:Y:S01]  /*12890*/  FMUL.FTZ R93, R93, R157.reuse ;  /* 0x0000009d5d5d7220 */ /* 0x080fe20000410000 */
[----:B------:R-:W-:Y:S01]  /*128a0*/  @!P3 STS [R215+0x28800], R157 ;  /* 0x0288009dd700b388 */ /* 0x000fe20000000800 */
        /* <DEDUP_REMOVED lines=8> */
[----:B---3--:R-:W-:Y:S01]  /*12930*/  FMNMX.FTZ R15, R183, R178, !PT ;  /* 0x000000b2b70f7209 */ /* 0x008fe20007810000 */
[-C--:B------:R-:W-:Y:S01]  /*12940*/  FMUL.FTZ R109, R109, R157.reuse ;  /* 0x0000009d6d6d7220 */ /* 0x080fe20000410000 */
[-C--:B------:R-:W-:Y:S01]  /*12950*/  FMUL.FTZ R112, R112, R157.reuse ;  /* 0x0000009d70707220 */ /* 0x080fe20000410000 */
[-C--:B------:R-:W-:Y:S01]  /*12960*/  FMUL.FTZ R113, R113, R157.reuse ;  /* 0x0000009d71717220 */ /* 0x080fe20000410000 */
[-C--:B------:R-:W-:Y:S01]  /*12970*/  FMUL.FTZ R116, R116, R157.reuse ;  /* 0x0000009d74747220 */ /* 0x080fe20000410000 */
[----:B------:R-:W3:Y:S01]  /*12980*/  SHFL.BFLY PT, R178, R15, 0x1, 0x1f ;  /* 0x0c201f000fb27f89 */ /* 0x000ee200000e0000 */
        /* <DEDUP_REMOVED lines=17> */
[----:B---3--:R-:W-:-:S04]  /*12aa0*/  FMNMX.FTZ R15, R15, R178, !PT ;  /* 0x000000b20f0f7209 */ /* 0x008fc80007810000 */
[C---:B------:R-:W-:Y:S01]  /*12ab0*/  FSETP.NEU.FTZ.AND P2, PT, R15.reuse, -INF , PT ;  /* 0xff8000000f00780b */ /* 0x040fe20003f5d000 */
[----:B------:R-:W-:-:S03]  /*12ac0*/  FMUL.FTZ R216, R15, R20 ;  /* 0x000000140fd87220 */ /* 0x000fc60000410000 */
[----:B------:R-:W-:Y:S02]  /*12ad0*/  FSEL R183, R15, RZ, P2 ;  /* 0x000000ff0fb77208 */ /* 0x000fe40001000000 */
[----:B------:R-:W-:-:S03]  /*12ae0*/  FSEL R216, R216, RZ, P2 ;  /* 0x000000ffd8d87208 */ /* 0x000fc60001000000 */
[----:B------:R-:W-:Y:S02]  /*12af0*/  FADD.FTZ R183, -R183, R213 ;  /* 0x000000d5b7b77221 */ /* 0x000fe40000010100 */
[-CC-:B------:R-:W-:Y:S01]  /*12b00*/  FFMA.FTZ R178, R21, R20.reuse, -R216.reuse ;  /* 0x0000001415b27223 */ /* 0x180fe200000108d8 */
[-CC-:B------:R-:W-:Y:S01]  /*12b10*/  FFMA.FTZ R229, R164, R20.reuse, -R216.reuse ;  /* 0x00000014a4e57223 */ /* 0x180fe200000108d8 */
[-C--:B------:R-:W-:Y:S01]  /*12b20*/  FMUL.FTZ R183, R183, R20.reuse ;  /* 0x00000014b7b77220 */ /* 0x080fe20000410000 */
[----:B------:R-:W-:Y:S01]  /*12b30*/  MUFU.EX2 R164, R175 ;  /* 0x000000af00a47308 */ /* 0x000fe20000000800 */
[-CC-:B------:R-:W-:Y:S01]  /*12b40*/  FFMA.FTZ R181, R181, R20.reuse, -R216.reuse ;  /* 0x00000014b5b57223 */ /* 0x180fe200000108d8 */
[-CC-:B------:R-:W-:Y:S01]  /*12b50*/  FFMA.FTZ R213, R156, R20.reuse, -R216.reuse ;  /* 0x000000149cd57223 */ /* 0x180fe200000108d8 */
[----:B--2---:R-:W-:Y:S01]  /*12b60*/  F2FP.F16.F32.PACK_AB R156, R160, R159 ;  /* 0x0000009fa09c723e */ /* 0x004fe200000000ff */
[-CC-:B------:R-:W-:Y:S01]  /*12b70*/  FFMA.FTZ R214, R158, R20.reuse, -R216.reuse ;  /* 0x000000149ed67223 */ /* 0x180fe200000108d8 */
[-CC-:B------:R-:W-:Y:S01]  /*12b80*/  FFMA.FTZ R182, R182, R20.reuse, -R216.reuse ;  /* 0x00000014b6b67223 */ /* 0x180fe200000108d8 */
[-CC-:B------:R-:W-:Y:S01]  /*12b90*/  FFMA.FTZ R161, R161, R20.reuse, -R216.reuse ;  /* 0x00000014a1a17223 */ /* 0x180fe200000108d8 */
[--C-:B------:R-:W-:Y:S01]  /*12ba0*/  FFMA.FTZ R163, R163, R20, -R216.reuse ;  /* 0x00000014a3a37223 */ /* 0x100fe200000108d8 */
[----:B------:R2:W3:Y:S01]  /*12bb0*/  MUFU.EX2 R21, R183 ;  /* 0x000000b700157308 */ /* 0x0004e20000000800 */
[----:B----4-:R-:W-:Y:S01]  /*12bc0*/  F2FP.F16.F32.PACK_AB R158, R165, R162 ;  /* 0x000000a2a59e723e */ /* 0x010fe200000000ff */
[-CC-:B------:R-:W-:Y:S01]  /*12bd0*/  FFMA.FTZ R167, R167, R20.reuse, -R216.reuse ;  /* 0x00000014a7a77223 */ /* 0x180fe200000108d8 */
[-CC-:B------:R-:W-:Y:S01]  /*12be0*/  FFMA.FTZ R169, R169, R20.reuse, -R216.reuse ;  /* 0x00000014a9a97223 */ /* 0x180fe200000108d8 */
[-CC-:B------:R-:W-:Y:S01]  /*12bf0*/  FFMA.FTZ R171, R171, R20.reuse, -R216.reuse ;  /* 0x00000014abab7223 */ /* 0x180fe200000108d8 */
[-CC-:B------:R-:W-:Y:S01]  /*12c00*/  FFMA.FTZ R170, R170, R20.reuse, -R216.reuse ;  /* 0x00000014aaaa7223 */ /* 0x180fe200000108d8 */
[-CC-:B------:R-:W-:Y:S01]  /*12c10*/  FFMA.FTZ R174, R174, R20.reuse, -R216.reuse ;  /* 0x00000014aeae7223 */ /* 0x180fe200000108d8 */
[-CC-:B------:R-:W-:Y:S01]  /*12c20*/  FFMA.FTZ R176, R176, R20.reuse, -R216.reuse ;  /* 0x00000014b0b07223 */ /* 0x180fe200000108d8 */
[----:B------:R-:W-:Y:S01]  /*12c30*/  MUFU.EX2 R178, R178 ;  /* 0x000000b200b27308 */ /* 0x000fe20000000800 */
[-CC-:B--2---:R-:W-:Y:S01]  /*12c40*/  FFMA.FTZ R183, R153, R20.reuse, -R216.reuse ;  /* 0x0000001499b77223 */ /* 0x184fe200000108d8 */
[----:B------:R-:W-:Y:S01]  /*12c50*/  FFMA.FTZ R153, R154, R20, -R216 ;  /* 0x000000149a997223 */ /* 0x000fe200000108d8 */
[----:B------:R-:W-:Y:S01]  /*12c60*/  F2FP.F16.F32.PACK_AB R154, R230, R155 ;  /* 0x0000009be69a723e */ /* 0x000fe200000000ff */
[----:B------:R-:W-:-:S04]  /*12c70*/  FADD.FTZ R155, R159, R0 ;  /* 0x000000009f9b7221 */ /* 0x000fc80000010000 */
[----:B------:R-:W-:Y:S01]  /*12c80*/  FADD.FTZ R155, R160, R155 ;  /* 0x0000009ba09b7221 */ /* 0x000fe20000010000 */
[----:B------:R-:W2:Y:S01]  /*12c90*/  MUFU.EX2 R181, R181 ;  /* 0x000000b500b57308 */ /* 0x000ea20000000800 */
[----:B0-----:R-:W-:Y:S01]  /*12ca0*/  F2FP.F16.F32.PACK_AB R160, R168, R166 ;  /* 0x000000a6a8a0723e */ /* 0x001fe200000000ff */
[----:B---3--:R0:W-:Y:S01]  /*12cb0*/  @!P3 STS [R215+0x28820], R21 ;  /* 0x02882015d700b388 */ /* 0x0081e20000000800 */
[----:B------:R-:W-:Y:S01]  /*12cc0*/  FADD.FTZ R0, R162, R155 ;  /* 0x0000009ba2007221 */ /* 0x000fe20000010000 */
[----:B------:R-:W-:Y:S01]  /*12cd0*/  F2FP.F16.F32.PACK_AB R162, R173, R172 ;  /* 0x000000acada2723e */ /* 0x000fe200000000ff */
[-C--:B------:R-:W-:Y:S01]  /*12ce0*/  FMUL.FTZ R26, R26, R21.reuse ;  /* 0x000000151a1a7220 */ /* 0x080fe20000410000 */
[-C--:B------:R-:W-:Y:S01]  /*12cf0*/  FMUL.FTZ R27, R27, R21.reuse ;  /* 0x000000151b1b7220 */ /* 0x080fe20000410000 */
[----:B------:R-:W-:Y:S01]  /*12d00*/  FADD.FTZ R155, R165, R0 ;  /* 0x00000000a59b7221 */ /* 0x000fe20000010000 */
[----:B------:R-:W-:Y:S01]  /*12d10*/  MUFU.EX2 R213, R213 ;  /* 0x000000d500d57308 */ /* 0x000fe20000000800 */
[-C--:B------:R-:W-:Y:S01]  /*12d20*/  FMUL.FTZ R30, R30, R21.reuse ;  /* 0x000000151e1e7220 */ /* 0x080fe20000410000 */
[----:B------:R-:W-:Y:S01]  /*12d30*/  FMUL.FTZ R31, R31, R21 ;  /* 0x000000151f1f7220 */ /* 0x000fe20000410000 */
[----:B------:R-:W-:Y:S01]  /*12d40*/  FADD.FTZ R155, R166, R155 ;  /* 0x0000009ba69b7221 */ /* 0x000fe20000010000 */
[----:B------:R-:W-:Y:S01]  /*12d50*/  F2FP.F16.F32.PACK_AB R166, R180, R179 ;  /* 0x000000b3b4a6723e */ /* 0x000fe200000000ff */
[-C--:B------:R-:W-:Y:S01]  /*12d60*/  FMUL.FTZ R34, R34, R21.reuse ;  /* 0x0000001522227220 */ /* 0x080fe20000410000 */
[-C--:B------:R-:W-:Y:S01]  /*12d70*/  FMUL.FTZ R35, R35, R21.reuse ;  /* 0x0000001523237220 */ /* 0x080fe20000410000 */
[----:B------:R-:W-:Y:S01]  /*12d80*/  FADD.FTZ R155, R168, R155 ;  /* 0x0000009ba89b7221 */ /* 0x000fe20000010000 */
[----:B------:R-:W3:Y:S01]  /*12d90*/  MUFU.EX2 R182, R182 ;  /* 0x000000b600b67308 */ /* 0x000ee20000000800 */
[-C--:B------:R-:W-:Y:S01]  /*12da0*/  FMUL.FTZ R38, R38, R21.reuse ;  /* 0x0000001526267220 */ /* 0x080fe20000410000 */
[-C--:B------:R-:W-:Y:S01]  /*12db0*/  FMUL.FTZ R39, R39, R21.reuse ;  /* 0x0000001527277220 */ /* 0x080fe20000410000 */
[----:B------:R-:W-:Y:S01]  /*12dc0*/  FADD.FTZ R0, R172, R155 ;  /* 0x0000009bac007221 */ /* 0x000fe20000010000 */
[-C--:B------:R-:W-:Y:S01]  /*12dd0*/  FMUL.FTZ R42, R42, R21.reuse ;  /* 0x000000152a2a7220 */ /* 0x080fe20000410000 */
[-C--:B------:R-:W-:Y:S01]  /*12de0*/  FMUL.FTZ R43, R43, R21.reuse ;  /* 0x000000152b2b7220 */ /* 0x080fe20000410000 */
[-C--:B------:R-:W-:Y:S01]  /*12df0*/  FMUL.FTZ R46, R46, R21.reuse ;  /* 0x000000152e2e7220 */ /* 0x080fe20000410000 */
[----:B------:R-:W-:Y:S01]  /*12e00*/  FADD.FTZ R155, R173, R0 ;  /* 0x00000000ad9b7221 */ /* 0x000fe20000010000 */
[----:B------:R2:W-:Y:S01]  /*12e10*/  MUFU.EX2 R168, R153 ;  /* 0x0000009900a87308 */ /* 0x0005e20000000800 */
[-C--:B------:R-:W-:Y:S01]  /*12e20*/  FMUL.FTZ R47, R47, R21.reuse ;  /* 0x000000152f2f7220 */ /* 0x080fe20000410000 */
[-C--:B------:R-:W-:Y:S01]  /*12e30*/  FMUL.FTZ R50, R50, R21.reuse ;  /* 0x0000001532327220 */ /* 0x080fe20000410000 */
[----:B------:R-:W-:Y:S01]  /*12e40*/  FADD.FTZ R0, R164, R155 ;  /* 0x0000009ba4007221 */ /* 0x000fe20000010000 */
[----:B------:R-:W-:Y:S01]  /*12e50*/  F2FP.F16.F32.PACK_AB R164, R177, R164 ;  /* 0x000000a4b1a4723e */ /* 0x000fe200000000ff */
[-C--:B------:R-:W-:Y:S01]  /*12e60*/  FMUL.FTZ R51, R51, R21.reuse ;  /* 0x0000001533337220 */ /* 0x080fe20000410000 */
[-C--:B------:R-:W-:Y:S01]  /*12e70*/  FMUL.FTZ R54, R54, R21.reuse ;  /* 0x0000001536367220 */ /* 0x080fe20000410000 */
[----:B------:R-:W-:Y:S01]  /*12e80*/  FADD.FTZ R0, R177, R0 ;  /* 0x00000000b1007221 */ /* 0x000fe20000010000 */
[----:B------:R-:W4:Y:S01]  /*12e90*/  MUFU.EX2 R155, R183 ;  /* 0x000000b7009b7308 */ /* 0x000f220000000800 */
[----:B--2---:R-:W-:Y:S01]  /*12ea0*/  F2FP.F16.F32.PACK_AB R153, R181, R178 ;  /* 0x000000b2b599723e */ /* 0x004fe200000000ff */
[----:B------:R-:W-:Y:S01]  /*12eb0*/  FMUL.FTZ R55, R55, R21 ;  /* 0x0000001537377220 */ /* 0x000fe20000410000 */
[----:B------:R-:W-:Y:S01]  /*12ec0*/  FADD.FTZ R159, R179, R0 ;  /* 0x00000000b39f7221 */ /* 0x000fe20000010000 */
[----:B---3--:R-:W-:Y:S01]  /*12ed0*/  F2FP.F16.F32.PACK_AB R157, R182, R213 ;  /* 0x000000d5b69d723e */ /* 0x008fe200000000ff */
[-C--:B------:R-:W-:Y:S01]  /*12ee0*/  FMUL.FTZ R58, R58, R21.reuse ;  /* 0x000000153a3a7220 */ /* 0x080fe20000410000 */
[-C--:B------:R-:W-:Y:S01]  /*12ef0*/  FMUL.FTZ R59, R59, R21.reuse ;  /* 0x000000153b3b7220 */ /* 0x080fe20000410000 */
[----:B------:R-:W-:Y:S01]  /*12f00*/  FADD.FTZ R0, R180, R159 ;  /* 0x0000009fb4007221 */ /* 0x000fe20000010000 */
        /* <DEDUP_REMOVED lines=8> */
[----:B------:R2:W3:Y:S01]  /*12f90*/  MUFU.EX2 R159, R214 ;  /* 0x000000d6009f7308 */ /* 0x0004e20000000800 */
        /* <DEDUP_REMOVED lines=16> */
[----:B----4-:R-:W-:Y:S01]  /*130a0*/  FADD.FTZ R3, R155, R214 ;  /* 0x000000d69b037221 */ /* 0x010fe20000010000 */
[C---:B------:R-:W-:Y:S01]  /*130b0*/  F2FP.F16.F32.PACK_AB R155, R168.reuse, R155 ;  /* 0x0000009ba89b723e */ /* 0x040fe200000000ff */
[----:B------:R-:W-:Y:S01]  /*130c0*/  BAR.SYNC.DEFER_BLOCKING 0xf, 0x100 ;  /* 0x03c4000000007b1d */ /* 0x000fe20000010000 */
[-C--:B------:R-:W-:Y:S01]  /*130d0*/  FMUL.FTZ R99, R99, R21.reuse ;  /* 0x0000001563637220 */ /* 0x080fe20000410000 */
[----:B------:R-:W-:Y:S01]  /*130e0*/  FADD.FTZ R216, R168, R3 ;  /* 0x00000003a8d87221 */ /* 0x000fe20000010000 */
[-C--:B------:R-:W-:Y:S01]  /*130f0*/  FMUL.FTZ R102, R102, R21.reuse ;  /* 0x0000001566667220 */ /* 0x080fe20000410000 */
[-C--:B------:R-:W-:Y:S01]  /*13100*/  FMUL.FTZ R103, R103, R21.reuse ;  /* 0x0000001567677220 */ /* 0x080fe20000410000 */
[-C--:B------:R-:W-:Y:S01]  /*13110*/  FMUL.FTZ R106, R106, R21.reuse ;  /* 0x000000156a6a7220 */ /* 0x080fe20000410000 */
[----:B------:R-:W-:Y:S01]  /*13120*/  FADD.FTZ R3, R213, R216 ;  /* 0x000000d8d5037221 */ /* 0x000fe20000010000 */
[----:B------:R-:W4:Y:S01]  /*13130*/  MUFU.EX2 R167, R167 ;  /* 0x000000a700a77308 */ /* 0x000f220000000800 */
[-C--:B------:R-:W-:Y:S01]  /*13140*/  FMUL.FTZ R107, R107, R21.reuse ;  /* 0x000000156b6b7220 */ /* 0x080fe20000410000 */
[-C--:B------:R-:W-:Y:S01]  /*13150*/  FMUL.FTZ R110, R110, R21.reuse ;  /* 0x000000156e6e7220 */ /* 0x080fe20000410000 */
[----:B------:R-:W-:Y:S01]  /*13160*/  FADD.FTZ R216, R182, R3 ;  /* 0x00000003b6d87221 */ /* 0x000fe20000010000 */
[-C--:B------:R-:W-:Y:S01]  /*13170*/  FMUL.FTZ R111, R111, R21.reuse ;  /* 0x000000156f6f7220 */ /* 0x080fe20000410000 */
[-C--:B------:R-:W-:Y:S01]  /*13180*/  FMUL.FTZ R114, R114, R21.reuse ;  /* 0x0000001572727220 */ /* 0x080fe20000410000 */
[----:B------:R-:W-:Y:S01]  /*13190*/  FMUL.FTZ R115, R115, R21 ;  /* 0x0000001573737220 */ /* 0x000fe20000410000 */
[----:B---3--:R-:W-:Y:S01]  /*131a0*/  FADD.FTZ R3, R159, R216 ;  /* 0x000000d89f037221 */ /* 0x008fe20000010000 */
[----:B------:R-:W3:Y:S01]  /*131b0*/  MUFU.EX2 R214, R169 ;  /* 0x000000a900d67308 */ /* 0x000ee20000000800 */
[----:B------:R-:W-:Y:S01]  /*131c0*/  F2FP.F16.F32.PACK_AB R159, R172, R159 ;  /* 0x0000009fac9f723e */ /* 0x000fe200000000ff */
[----:B------:R-:W-:Y:S01]  /*131d0*/  FMUL.FTZ R118, R118, R21 ;  /* 0x0000001576767220 */ /* 0x000fe20000410000 */
[----:B------:R-:W-:Y:S01]  /*131e0*/  FADD.FTZ R216, R172, R3 ;  /* 0x00000003acd87221 */ /* 0x000fe20000010000 */
[----:B--2---:R-:W-:Y:S01]  /*131f0*/  F2FP.F16.F32.PACK_AB R161, R180, R163 ;  /* 0x000000a3b4a1723e */ /* 0x004fe200000000ff */
[-C--:B------:R-:W-:Y:S01]  /*13200*/  FMUL.FTZ R119, R119, R21.reuse ;  /* 0x0000001577777220 */ /* 0x080fe20000410000 */
[-C--:B------:R-:W-:Y:S01]  /*13210*/  FMUL.FTZ R122, R122, R21.reuse ;  /* 0x000000157a7a7220 */ /* 0x080fe20000410000 */
[----:B------:R-:W-:Y:S01]  /*13220*/  FADD.FTZ R3, R163, R216 ;  /* 0x000000d8a3037221 */ /* 0x000fe20000010000 */
[----:B------:R-:W2:Y:S01]  /*13230*/  MUFU.EX2 R165, R171 ;  /* 0x000000ab00a57308 */ /* 0x000ea20000000800 */
[----:B------:R0:W-:Y:S01]  /*13240*/  STSM.16.M88.4 [R195+0x26800], R152 ;  /* 0x02680098c3007844 */ /* 0x0001e20000000200 */
[-C--:B------:R-:W-:Y:S01]  /*13250*/  FMUL.FTZ R123, R123, R21.reuse ;  /* 0x000000157b7b7220 */ /* 0x080fe20000410000 */
[----:B------:R-:W-:Y:S01]  /*13260*/  FADD.FTZ R178, R180, R3 ;  /* 0x00000003b4b27221 */ /* 0x000fe20000010000 */
[-C--:B------:R-:W-:Y:S01]  /*13270*/  FMUL.FTZ R126, R126, R21.reuse ;  /* 0x000000157e7e7220 */ /* 0x080fe20000410000 */
[----:B------:R0:W-:Y:S01]  /*13280*/  STSM.16.M88.4 [R198], R156 ;  /* 0x0000009cc6007844 */ /* 0x0001e20000000200 */
[----:B------:R-:W-:Y:S01]  /*13290*/  FMUL.FTZ R127, R127, R21 ;  /* 0x000000157f7f7220 */ /* 0x000fe20000410000 */
[----:B----4-:R-:W-:Y:S01]  /*132a0*/  FADD.FTZ R3, R167, R178 ;  /* 0x000000b2a7037221 */ /* 0x010fe20000010000 */
[----:B------:R-:W4:Y:S01]  /*132b0*/  MUFU.EX2 R170, R170 ;  /* 0x000000aa00aa7308 */ /* 0x000f220000000800 */
[----:B---3--:R-:W-:Y:S01]  /*132c0*/  F2FP.F16.F32.PACK_AB R163, R214, R167 ;  /* 0x000000a7d6a3723e */ /* 0x008fe200000000ff */
[-C--:B------:R-:W-:Y:S01]  /*132d0*/  FMUL.FTZ R130, R130, R21.reuse ;  /* 0x0000001582827220 */ /* 0x080fe20000410000 */
[----:B------:R-:W-:Y:S01]  /*132e0*/  FADD.FTZ R168, R214, R3 ;  /* 0x00000003d6a87221 */ /* 0x000fe20000010000 */
[-C--:B------:R-:W-:Y:S01]  /*132f0*/  FMUL.FTZ R131, R131, R21.reuse ;  /* 0x0000001583837220 */ /* 0x080fe20000410000 */
[-C--:B------:R-:W-:Y:S01]  /*13300*/  FMUL.FTZ R134, R134, R21.reuse ;  /* 0x0000001586867220 */ /* 0x080fe20000410000 */
[----:B------:R0:W-:Y:S01]  /*13310*/  STSM.16.M88.4 [R196], R160 ;  /* 0x000000a0c4007844 */ /* 0x0001e20000000200 */
        /* <DEDUP_REMOVED lines=10> */
[C---:B----4-:R-:W-:Y:S01]  /*133c0*/  FADD.FTZ R3, R170.reuse, R3 ;  /* 0x00000003aa037221 */ /* 0x050fe20000010000 */
[----:B------:R-:W-:Y:S01]  /*133d0*/  F2FP.F16.F32.PACK_AB R165, R170, R165 ;  /* 0x000000a5aaa5723e */ /* 0x000fe200000000ff */
[-C--:B------:R-:W-:Y:S01]  /*133e0*/  FMUL.FTZ R150, R150, R21.reuse ;  /* 0x0000001596967220 */ /* 0x080fe20000410000 */
[----:B------:R-:W-:Y:S01]  /*133f0*/  FMUL.FTZ R151, R151, R21 ;  /* 0x0000001597977220 */ /* 0x000fe20000410000 */
[----:B---3--:R-:W-:Y:S01]  /*13400*/  FADD.FTZ R168, R174, R3 ;  /* 0x00000003aea87221 */ /* 0x008fe20000010000 */
[----:B--2---:R-:W-:-:S03]  /*13410*/  F2FP.F16.F32.PACK_AB R167, R169, R174 ;  /* 0x000000aea9a7723e */ /* 0x004fc600000000ff */
[----:B------:R-:W-:Y:S02]  /*13420*/  FADD.FTZ R3, R169, R168 ;  /* 0x000000a8a9037221 */ /* 0x000fe40000010000 */
[----:B------:R0:W-:Y:S01]  /*13430*/  STSM.16.M88.4 [R197], R164 ;  /* 0x000000a4c5007844 */ /* 0x0001e20000000200 */
[----:B------:R-:W-:Y:S05]  /*13440*/  @!P0 BRA `(.L_x_6079) ;  /* 0x0000000000048947 */ /* 0x000fea0003800000 */
[----:B------:R-:W-:Y:S01]  /*13450*/  BPT.TRAP 0x1 ;  /* 0x000000040000795c */ /* 0x000fe20000300000 */
.L_x_6079:
[----:B------:R2:W3:Y:S01]  /*13460*/  SYNCS.PHASECHK.TRANS64.TRYWAIT P2, [R206+URZ+0x28c50], R207 ;  /* 0x028c50cfce0075a7 */ /* 0x0004e2000804017f */
[----:B------:R-:W-:Y:S05]  /*13470*/  @!P0 BRA `(.L_x_6080) ;  /* 0x0000000000048947 */ /* 0x000fea0003800000 */
[----:B------:R-:W-:Y:S01]  /*13480*/  BPT.TRAP 0x1 ;  /* 0x000000040000795c */ /* 0x000fe20000300000 */
.L_x_6080:
[----:B------:R-:W-:Y:S04]  /*13490*/  BSSY B1, `(.L_x_6081) ;  /* 0x0000004000017945 */ /* 0x000fe80003800000 */
[----:B---3--:R-:W-:Y:S05]  /*134a0*/  @P2 BRA `(.L_x_6082) ;  /* 0x0000000000082947 */ /* 0x008fea0003800000 */
[----:B------:R-:W3:Y:S02]  /*134b0*/  SYNCS.PHASECHK.TRANS64.TRYWAIT P2, [R206+URZ+0x28c50], R207 ;  /* 0x028c50cfce0075a7 */ /* 0x000ee4000804017f */
[----:B---3--:R-:W-:Y:S05]  /*134c0*/  @!P2 BRA `(.L_x_6083) ;  /* 0x000000d800d4a947 */ /* 0x008fea0003800000 */
.L_x_6082:
[----:B------:R-:W-:Y:S05]  /*134d0*/  BSYNC B1 ;  /* 0x0000000000017941 */ /* 0x000fea0003800000 */
.L_x_6081:
[----:B------:R-:W-:Y:S01]  /*134e0*/  IMAD R168, R18, 0x1000, R190 ;  /* 0x0000100012a87824 */ /* 0x000fe200078e02be */
[----:B------:R-:W-:Y:S01]  /*134f0*/  MOV R169, 0x40000040 ;  /* 0x4000004000a97802 */ /* 0x000fe20000000f00 */
[----:B------:R-:W-:Y:S01]  /*13500*/  WARPGROUP.ARRIVE ;  /* 0x00000000000079c5 */ /* 0x000fe20000000000 */
[----:B------:R-:W-:Y:S01]  /*13510*/  ISETP.GT.AND P2, PT, R12, R202, PT ;  /* 0x000000ca0c00720c */ /* 0x000fe20003f44270 */
[----:B-123--:R-:W-:Y:S01]  /*13520*/  @!P1 VIADD R206, R206, 0x28c60 ;  /* 0x00028c60cece9836 */ /* 0x00efe20000000000 */
[----:B------:R-:W-:Y:S01]  /*13530*/  R2UR UR6, R168 ;  /* 0x00000000a80672ca */ /* 0x000fe200000e0000 */
[----:B------:R-:W-:Y:S01]  /*13540*/  VIADD R12, R12, 0xffffffff ;  /* 0xffffffff0c0c7836 */ /* 0x000fe20000000000 */
[----:B------:R-:W-:Y:S01]  /*13550*/  R2UR UR7, R169 ;  /* 0x00000000a90772ca */ /* 0x000fe200000e0000 */
[----:B------:R-:W-:Y:S01]  /*13560*/  IMAD.MOV.U32 R169, RZ, RZ, 0x40000040 ;  /* 0x40000040ffa97424 */ /* 0x000fe200078e00ff */
[----:B------:R-:W-:Y:S01]  /*13570*/  @!P1 PRMT R206, RZ, 0x654, R206 ;  /* 0x00000654ffce9816 */ /* 0x000fe200000000ce */
[----:B------:R-:W-:-:S02]  /*13580*/  IMAD.MOV.U32 R213, RZ, RZ, R15 ;  /* 0x000000ffffd57224 */ /* 0x000fc400078e000f */
[----:B0-----:R-:W-:Y:S02]  /*13590*/  IMAD.MOV.U32 R215, RZ, RZ, R14 ;  /* 0x000000ffffd77224 */ /* 0x001fe400078e000e */
[----:B------:R-:W-:-:S06]  /*135a0*/  IMAD.MOV.U32 R214, RZ, RZ, R18 ;  /* 0x000000ffffd67224 */ /* 0x000fcc00078e0012 */
[----:B------:R-:W-:Y:S03]  /*135b0*/  HGMMA.64x256x16.F32 R24, R152, gdesc[UR4].tnspB, R24, gsb0 ;  /* 0x43e0000498187df0 */ /* 0x000fe60008000818 */
        /* <DEDUP_REMOVED lines=33> */
.L_x_6065:
[----:B------:R-:W-:Y:S05]  /*137d0*/  BSYNC B0 ;  /* 0x0000000000007941 */ /* 0x000fea0003800000 */
.L_x_6064:
[----:B------:R-:W2:Y:S01]  /*137e0*/  SHFL.BFLY PT, R5, R0, 0x2, 0x1f ;  /* 0x0c401f0000057f89 */ /* 0x000ea200000e0000 */
[----:B------:R-:W-:Y:S02]  /*137f0*/  VIADD R22, R18, 0x1 ;  /* 0x0000000112167836 */ /* 0x000fe40000000000 */
[----:B------:R-:W-:Y:S01]  /*13800*/  VIADD R217, R217, 0x1 ;  /* 0x00000001d9d97836 */ /* 0x000fe20000000000 */
[----:B------:R-:W3:Y:S01]  /*13810*/  SHFL.BFLY PT, R6, R3, 0x2, 0x1f ;  /* 0x0c401f0003067f89 */ /* 0x000ee200000e0000 */
[----:B------:R-:W-:Y:S08]  /*13820*/  BAR.ARV 0x8, 0x100 ;  /* 0x0204000000007b1d */ /* 0x000ff00000002000 */
[----:B------:R-:W-:Y:S01]  /*13830*/  BAR.SYNC.DEFER_BLOCKING 0xf, 0x100 ;  /* 0x03c4000000007b1d */ /* 0x000fe20000010000 */
[----:B------:R-:W-:Y:S01]  /*13840*/  ISETP.NE.AND P1, PT, R22, 0x2, PT ;  /* 0x000000021600780c */ /* 0x000fe20003f25270 */
[----:B--2---:R-:W-:Y:S01]  /*13850*/  FADD.FTZ R5, R5, R0 ;  /* 0x0000000005057221 */ /* 0x004fe20000010000 */
[----:B---3--:R-:W-:-:S04]  /*13860*/  FADD.FTZ R6, R6, R3 ;  /* 0x0000000306067221 */ /* 0x008fc80000010000 */
[----:B------:R-:W2:Y:S01]  /*13870*/  SHFL.BFLY PT, R4, R5, 0x1, 0x1f ;  /* 0x0c201f0005047f89 */ /* 0x000ea200000e0000 */
[----:B------:R-:W-:-:S03]  /*13880*/  IMAD.MOV.U32 R3, RZ, RZ, RZ ;  /* 0x000000ffff037224 */ /* 0x000fc600078e00ff */
[----:B------:R-:W3:Y:S01]  /*13890*/  SHFL.BFLY PT, R7, R6, 0x1, 0x1f ;  /* 0x0c201f0006077f89 */ /* 0x000ee200000e0000 */
[----:B--2---:R-:W-:Y:S01]  /*138a0*/  FADD.FTZ R9, R5, R4 ;  /* 0x0000000405097221 */ /* 0x004fe20000010000 */
[----:B------:R-:W-:Y:S02]  /*138b0*/  IMAD.MOV.U32 R4, RZ, RZ, RZ ;  /* 0x000000ffff047224 */ /* 0x000fe400078e00ff */
[----:B---3--:R-:W-:Y:S02]  /*138c0*/  FADD.FTZ R0, R6, R7 ;  /* 0x0000000706007221 */ /* 0x008fe40000010000 */
[----:B------:R-:W-:Y:S01]  /*138d0*/  FSETP.NE.FTZ.AND P2, PT, R9, RZ, PT ;  /* 0x000000ff0900720b */ /* 0x000fe20003f55000 */
[----:B------:R-:W-:Y:S01]  /*138e0*/  IMAD.MOV R7, RZ, RZ, -R194 ;  /* 0x000000ffff077224 */ /* 0x000fe200078e0ac2 */
[----:B------:R-:W-:Y:S02]  /*138f0*/  SEL R6, RZ, 0x1, P1 ;  /* 0x00000001ff067807 */ /* 0x000fe40000800000 */
[----:B------:R-:W-:-:S02]  /*13900*/  FSETP.NE.FTZ.AND P3, PT, R0, RZ, PT ;  /* 0x000000ff0000720b */ /* 0x000fc40003f75000 */
[----:B------:R-:W-:Y:S02]  /*13910*/  ISETP.NE.AND P0, PT, R184, R7, PT ;  /* 0x00000007b800720c */ /* 0x000fe40003f05270 */
[----:B------:R-:W-:-:S05]  /*13920*/  LOP3.LUT R19, R19, R6, RZ, 0x3c, !PT ;  /* 0x0000000613137212 */ /* 0x000fca00078e3cff */
[----:B------:R-:W2:Y:S06]  /*13930*/  @P2 MUFU.RCP R3, R9 ;  /* 0x0000000900032308 */ /* 0x000eac0000001000 */
[----:B------:R-:W-:Y:S02]  /*13940*/  @!P0 IMAD R5, R18, 0x40, R191 ;  /* 0x0000004012058824 */ /* 0x000fe400078e02bf */
[C---:B------:R-:W-:Y:S01]  /*13950*/  @P2 FMUL.FTZ R18, R20.reuse, 0.69314718246459960938 ;  /* 0x3f31721814122820 */ /* 0x040fe20000410000 */
[----:B------:R-:W3:Y:S01]  /*13960*/  @P3 MUFU.RCP R4, R0 ;  /* 0x0000000000043308 */ /* 0x000ee20000001000 */
[----:B------:R-:W-:Y:S01]  /*13970*/  @P3 FMUL.FTZ R20, R20, 0.69314718246459960938 ;  /* 0x3f31721814143820 */ /* 0x000fe20000410000 */
[----:B------:R-:W-:-:S06]  /*13980*/  @!P0 IMAD R5, R5, 0x4, R2 ;  /* 0x0000000405058824 */ /* 0x000fcc00078e0202 */
        /* <DEDUP_REMOVED lines=8> */
[----:B------:R-:W5:Y:S01]  /*13a10*/  @P3 MUFU.LG2 R23, R0 ;  /* 0x0000000000173308 */ /* 0x000f620000000c00 */
        /* <DEDUP_REMOVED lines=61> */
[----:B------:R-:W-:-:S02]  /*13df0*/  IMAD.MOV.U32 R32, RZ, RZ, -0x800000 ;  /* 0xff800000ff207424 */ /* 0x000fc400078e00ff */
[-C--:B------:R-:W-:Y:S01]  /*13e00*/  FMUL.FTZ R9, R42, R4.reuse ;  /* 0x000000042a097220 */ /* 0x080fe20000410000 */
[----:B--2---:R-:W-:Y:S02]  /*13e10*/  IMAD.MOV.U32 R3, RZ, RZ, -0x800000 ;  /* 0xff800000ff037424 */ /* 0x004fe400078e00ff */
[-C--:B------:R-:W-:Y:S01]  /*13e20*/  FMUL.FTZ R11, R46, R4.reuse ;  /* 0x000000042e0b7220 */ /* 0x080fe20000410000 */
[-C--:B------:R-:W-:Y:S01]  /*13e30*/  FMUL.FTZ R13, R50, R4.reuse ;  /* 0x00000004320d7220 */ /* 0x080fe20000410000 */
[-C--:B------:R-:W-:Y:S01]  /*13e40*/  FMUL.FTZ R21, R58, R4.reuse ;  /* 0x000000043a157220 */ /* 0x080fe20000410000 */
[----:B------:R-:W-:Y:S01]  /*13e50*/  FMUL.FTZ R29, R66, R4 ;  /* 0x00000004421d7220 */ /* 0x000fe20000410000 */
[----:B------:R-:W-:Y:S01]  /*13e60*/  @P2 FFMA.FTZ R32, R18, R14, R25 ;  /* 0x0000000e12202223 */ /* 0x000fe20000010019 */
[----:B------:R-:W-:Y:S01]  /*13e70*/  PLOP3.LUT P0, PT, PT, PT, PT, 0x8, 0x0 ;  /* 0x000000000000781c */ /* 0x000fe20003f0e170 */
        /* <DEDUP_REMOVED lines=62> */
.L_x_5947:
[----:B------:R-:W-:Y:S05]  /*14260*/  BSYNC B7 ;  /* 0x0000000000077941 */ /* 0x000fea0003800000 */
.L_x_5937:
[----:B------:R-:W2:Y:S08]  /*14270*/  S2UR UR5, SR_CgaCtaId ;  /* 0x00000000000579c3 */ /* 0x000eb00000008800 */
[----:B------:R-:W-:Y:S06]  /*14280*/  BAR.SYNC.DEFER_BLOCKING 0x5, 0x180 ;  /* 0x0146000000007b1d */ /* 0x000fec0000010000 */
[----:B------:R-:W-:Y:S01]  /*14290*/  UMOV UR4, 0x400 ;  /* 0x0000040000047882 */ /* 0x000fe20000000000 */
[----:B------:R-:W-:Y:S01]  /*142a0*/  BSSY B0, `(.L_x_6085) ;  /* 0x00002e4000007945 */ /* 0x000fe20003800000 */
[----:B--2---:R-:W-:-:S06]  /*142b0*/  ULEA UR4, UR5, UR4, 0x18 ;  /* 0x0000000405047291 */ /* 0x004fcc000f8ec03f */
[----:B------:R-:W-:-:S05]  /*142c0*/  IMAD.U32 R2, RZ, RZ, UR4 ;  /* 0x00000004ff027e24 */ /* 0x000fca000f8e00ff */
[----:B----4-:R2:W3:Y:S01]  /*142d0*/  LDS.128 R24, [R2+0x28cd0] ;  /* 0x028cd00002187984 */ /* 0x0104e20000000c00 */
[----:B------:R-:W-:Y:S06]  /*142e0*/  BAR.ARV 0x4, 0x180 ;  /* 0x0106000000007b1d */ /* 0x000fec0000002000 */
[----:B------:R-:W-:Y:S05]  /*142f0*/  @P0 BRA `(.L_x_6086) ;  /* 0x0000002000080947 */ /* 0x000fea0003800000 */
[----:B------:R-:W4:Y:S01]  /*14300*/  S2R R15, SR_SWINHI ;  /* 0x00000000000f7919 */ /* 0x000f220000002f00 */
        /* <DEDUP_REMOVED lines=17> */
[----:B----45:R-:W-:-:S02]  /*14420*/  MOV R37, R15 ;  /* 0x0000000f00257202 */ /* 0x030fc40000000f00 */
[----:B------:R-:W-:Y:S02]  /*14430*/  F2FP.F16.F32.PACK_AB R81, R83, R82 ;  /* 0x000000525351723e */ /* 0x000fe400000000ff */
[----:B------:R-:W-:Y:S01]  /*14440*/  F2FP.F16.F32.PACK_AB R88, R89, R88 ;  /* 0x000000585958723e */ /* 0x000fe200000000ff */
[----:B------:R-:W-:Y:S01]  /*14450*/  IMAD.WIDE R114, R228, 0x2, R36 ;  /* 0x00000002e4727825 */ /* 0x000fe200078e0224 */
[----:B------:R-:W-:Y:S02]  /*14460*/  F2FP.F16.F32.PACK_AB R82, R85, R84 ;  /* 0x000000545552723e */ /* 0x000fe400000000ff */
[----:B------:R-:W-:Y:S02]  /*14470*/  F2FP.F16.F32.PACK_AB R83, R87, R86 ;  /* 0x000000565753723e */ /* 0x000fe400000000ff */
[C---:B------:R-:W-:Y:S02]  /*14480*/  IADD3 R15, P1, R114.reuse, 0x20, RZ ;  /* 0x00000020720f7810 */ /* 0x040fe40007f3e0ff */
[----:B------:R-:W-:-:S02]  /*14490*/  IADD3 R41, P0, R114, 0x40, RZ ;  /* 0x0000004072297810 */ /* 0x000fc40007f1e0ff */
[----:B------:R-:W-:Y:S02]  /*144a0*/  LOP3.LUT R14, R15, 0x380, RZ, 0xc0, !PT ;  /* 0x000003800f0e7812 */ /* 0x000fe400078ec0ff */
[C---:B------:R-:W-:Y:S02]  /*144b0*/  IADD3 R53, P6, R114.reuse, 0x2020, RZ ;  /* 0x0000202072357810 */ /* 0x040fe40007fde0ff */
[C---:B------:R-:W-:Y:S02]  /*144c0*/  IADD3 R45, P4, R114.reuse, 0x60, RZ ;  /* 0x00000060722d7810 */ /* 0x040fe40007f9e0ff */
[----:B------:R-:W-:Y:S02]  /*144d0*/  IADD3 R49, P3, R114, 0x2000, RZ ;  /* 0x0000200072317810 */ /* 0x000fe40007f7e0ff */
[----:B------:R-:W-:Y:S02]  /*144e0*/  SHF.R.U64 R14, R14, 0x3, RZ ;  /* 0x000000030e0e7819 */ /* 0x000fe400000012ff */
[----:B------:R-:W-:-:S02]  /*144f0*/  LOP3.LUT R40, R41, 0x380, RZ, 0xc0, !PT ;  /* 0x0000038029287812 */ /* 0x000fc400078ec0ff */
[----:B------:R-:W-:Y:S02]  /*14500*/  LOP3.LUT R52, R53, 0x380, RZ, 0xc0, !PT ;  /* 0x0000038035347812 */ /* 0x000fe400078ec0ff */
[----:B------:R-:W-:Y:S02]  /*14510*/  LOP3.LUT R44, R45, 0x380, RZ, 0xc0, !PT ;  /* 0x000003802d2c7812 */ /* 0x000fe400078ec0ff */
[----:B------:R-:W-:Y:S02]  /*14520*/  LOP3.LUT R48, R49, 0x380, RZ, 0xc0, !PT ;  /* 0x0000038031307812 */ /* 0x000fe400078ec0ff */
[----:B------:R-:W-:Y:S01]  /*14530*/  LOP3.LUT R14, R14, R15, RZ, 0x3c, !PT ;  /* 0x0000000f0e0e7212 */ /* 0x000fe200078e3cff */
[----:B------:R-:W-:Y:S01]  /*14540*/  IMAD.X R15, RZ, RZ, R115, P1 ;  /* 0x000000ffff0f7224 */ /* 0x000fe200008e0673 */
[----:B------:R-:W-:Y:S02]  /*14550*/  SHF.R.U64 R40, R40, 0x3, RZ ;  /* 0x0000000328287819 */ /* 0x000fe400000012ff */
[----:B------:R-:W-:-:S02]  /*14560*/  SHF.R.U64 R52, R52, 0x3, RZ ;  /* 0x0000000334347819 */ /* 0x000fc400000012ff */
[----:B------:R-:W-:Y:S02]  /*14570*/  IADD3 R65, P1, R114, 0x4000, RZ ;  /* 0x0000400072417810 */ /* 0x000fe40007f3e0ff */
[----:B------:R-:W-:Y:S02]  /*14580*/  SHF.R.U64 R44, R44, 0x3, RZ ;  /* 0x000000032c2c7819 */ /* 0x000fe400000012ff */
[C---:B------:R-:W-:Y:S02]  /*14590*/  IADD3 R57, P5, R114.reuse, 0x2040, RZ ;  /* 0x0000204072397810 */ /* 0x040fe40007fbe0ff */
[----:B------:R-:W-:Y:S02]  /*145a0*/  IADD3 R61, P2, R114, 0x2060, RZ ;  /* 0x00002060723d7810 */ /* 0x000fe40007f5e0ff */
[----:B------:R-:W-:Y:S02]  /*145b0*/  SHF.R.U64 R48, R48, 0x3, RZ ;  /* 0x0000000330307819 */ /* 0x000fe400000012ff */
[----:B------:R-:W-:Y:S01]  /*145c0*/  LOP3.LUT R40, R40, R41, RZ, 0x3c, !PT ;  /* 0x0000002928287212 */ /* 0x000fe200078e3cff */
[--C-:B------:R-:W-:Y:S01]  /*145d0*/  IMAD.X R41, RZ, RZ, R115.reuse, P0 ;  /* 0x000000ffff297224 */ /* 0x100fe200000e0673 */
[----:B------:R-:W-:Y:S01]  /*145e0*/  LOP3.LUT R52, R52, R53, RZ, 0x3c, !PT ;  /* 0x0000003534347212 */ /* 0x000fe200078e3cff */
[----:B------:R-:W-:Y:S01]  /*145f0*/  IMAD.X R53, RZ, RZ, R115, P6 ;  /* 0x000000ffff357224 */ /* 0x000fe200030e0673 */
[----:B0-----:R-:W-:-:S02]  /*14600*/  LOP3.LUT R64, R65, 0x380, RZ, 0xc0, !PT ;  /* 0x0000038041407812 */ /* 0x001fc400078ec0ff */
[----:B------:R-:W-:Y:S01]  /*14610*/  LOP3.LUT R44, R44, R45, RZ, 0x3c, !PT ;  /* 0x0000002d2c2c7212 */ /* 0x000fe200078e3cff */
[--C-:B------:R-:W-:Y:S01]  /*14620*/  IMAD.X R45, RZ, RZ, R115.reuse, P4 ;  /* 0x000000ffff2d7224 */ /* 0x100fe200020e0673 */
[----:B------:R-:W-:Y:S02]  /*14630*/  LOP3.LUT R56, R57, 0x380, RZ, 0xc0, !PT ;  /* 0x0000038039387812 */ /* 0x000fe400078ec0ff */
[----:B------:R-:W-:Y:S02]  /*14640*/  LOP3.LUT R60, R61, 0x380, RZ, 0xc0, !PT ;  /* 0x000003803d3c7812 */ /* 0x000fe400078ec0ff */
[----:B------:R-:W-:Y:S01]  /*14650*/  LOP3.LUT R48, R48, R49, RZ, 0x3c, !PT ;  /* 0x0000003130307212 */ /* 0x000fe200078e3cff */
[----:B------:R-:W-:Y:S01]  /*14660*/  IMAD.X R49, RZ, RZ, R115, P3 ;  /* 0x000000ffff317224 */ /* 0x000fe200018e0673 */
[C---:B------:R-:W-:Y:S02]  /*14670*/  IADD3 R69, P0, R114.reuse, 0x4020, RZ ;  /* 0x0000402072457810 */ /* 0x040fe40007f1e0ff */
[----:B------:R-:W-:-:S02]  /*14680*/  IADD3 R179, P6, R114, 0x6000, RZ ;  /* 0x0000600072b37810 */ /* 0x000fc40007fde0ff */
[C---:B------:R-:W-:Y:S02]  /*14690*/  IADD3 R73, P4, R114.reuse, 0x4040, RZ ;  /* 0x0000404072497810 */ /* 0x040fe40007f9e0ff */
[----:B------:R-:W-:Y:S01]  /*146a0*/  IADD3 R99, P3, R114, 0x4060, RZ ;  /* 0x0000406072637810 */ /* 0x000fe20007f7e0ff */
[----:B------:R-:W-:Y:S01]  /*146b0*/  IMAD.X R103, RZ, RZ, R115, P6 ;  /* 0x000000ffff677224 */ /* 0x000fe200030e0673 */
[----:B------:R-:W-:Y:S02]  /*146c0*/  SHF.R.U64 R64, R64, 0x3, RZ ;  /* 0x0000000340407819 */ /* 0x000fe400000012ff */
[----:B------:R-:W-:Y:S02]  /*146d0*/  SHF.R.U64 R56, R56, 0x3, RZ ;  /* 0x0000000338387819 */ /* 0x000fe400000012ff */
[----:B------:R-:W-:Y:S02]  /*146e0*/  SHF.R.U64 R60, R60, 0x3, RZ ;  /* 0x000000033c3c7819 */ /* 0x000fe400000012ff */
[----:B------:R-:W-:-:S02]  /*146f0*/  LOP3.LUT R68, R69, 0x380, RZ, 0xc0, !PT ;  /* 0x0000038045447812 */ /* 0x000fc400078ec0ff */
[----:B------:R-:W-:Y:S02]  /*14700*/  LOP3.LUT R23, R114, 0x380, RZ, 0xc0, !PT ;  /* 0x0000038072177812 */ /* 0x000fe400078ec0ff */
[----:B------:R-:W-:Y:S02]  /*14710*/  LOP3.LUT R4, R179, 0x380, RZ, 0xc0, !PT ;  /* 0x00000380b3047812 */ /* 0x000fe400078ec0ff */
[----:B------:R-:W-:Y:S02]  /*14720*/  LOP3.LUT R72, R73, 0x380, RZ, 0xc0, !PT ;  /* 0x0000038049487812 */ /* 0x000fe400078ec0ff */
[----:B------:R-:W-:Y:S02]  /*14730*/  LOP3.LUT R98, R99, 0x380, RZ, 0xc0, !PT ;  /* 0x0000038063627812 */ /* 0x000fe400078ec0ff */
[----:B------:R-:W-:Y:S01]  /*14740*/  LOP3.LUT R64, R64, R65, RZ, 0x3c, !PT ;  /* 0x0000004140407212 */ /* 0x000fe200078e3cff */
[----:B------:R-:W-:Y:S01]  /*14750*/  IMAD.X R65, RZ, RZ, R115, P1 ;  /* 0x000000ffff417224 */ /* 0x000fe200008e0673 */
[----:B------:R-:W-:-:S02]  /*14760*/  LOP3.LUT R56, R56, R57, RZ, 0x3c, !PT ;  /* 0x0000003938387212 */ /* 0x000fc400078e3cff */
[----:B------:R-:W-:Y:S01]  /*14770*/  LOP3.LUT R60, R60, R61, RZ, 0x3c, !PT ;  /* 0x0000003d3c3c7212 */ /* 0x000fe200078e3cff */
[----:B------:R-:W-:Y:S01]  /*14780*/  IMAD.X R61, RZ, RZ, R115, P2 ;  /* 0x000000ffff3d7224 */ /* 0x000fe200010e0673 */
[----:B------:R-:W-:Y:S02]  /*14790*/  SHF.R.U64 R68, R68, 0x3, RZ ;  /* 0x0000000344447819 */ /* 0x000fe400000012ff */
[----:B------:R-:W-:Y:S02]  /*147a0*/  SHF.R.U64 R23, R23, 0x3, RZ ;  /* 0x0000000317177819 */ /* 0x000fe400000012ff */
[----:B------:R-:W-:Y:S02]  /*147b0*/  SHF.R.U64 R4, R4, 0x3, RZ ;  /* 0x0000000304047819 */ /* 0x000fe400000012ff */
[----:B------:R-:W-:Y:S02]  /*147c0*/  IADD3.X R57, RZ, R115, RZ, P5, !PT ;  /* 0x00000073ff397210 */ /* 0x000fe40002ffe4ff */
[----:B------:R-:W-:-:S02]  /*147d0*/  IADD3 R22, P1, R114, 0x6060, RZ ;  /* 0x0000606072167810 */ /* 0x000fc40007f3e0ff */
[----:B------:R-:W-:Y:S02]  /*147e0*/  SHF.R.U64 R72, R72, 0x3, RZ ;  /* 0x0000000348487819 */ /* 0x000fe400000012ff */
[----:B------:R-:W-:Y:S02]  /*147f0*/  SHF.R.U64 R98, R98, 0x3, RZ ;  /* 0x0000000362627819 */ /* 0x000fe400000012ff */
[C---:B------:R-:W-:Y:S02]  /*14800*/  IADD3 R20, P5, R114.reuse, 0x6020, RZ ;  /* 0x0000602072147810 */ /* 0x040fe40007fbe0ff */
[----:B---3--:R-:W-:Y:S02]  /*14810*/  IADD3 R24, P2, R114, 0x6040, RZ ;  /* 0x0000604072187810 */ /* 0x008fe40007f5e0ff */
[----:B------:R-:W-:Y:S01]  /*14820*/  LOP3.LUT R68, R68, R69, RZ, 0x3c, !PT ;  /* 0x0000004544447212 */ /* 0x000fe200078e3cff */
[--C-:B------:R-:W-:Y:S01]  /*14830*/  IMAD.X R69, RZ, RZ, R115.reuse, P0 ;  /* 0x000000ffff457224 */ /* 0x100fe200000e0673 */
[----:B------:R-:W-:Y:S01]  /*14840*/  LOP3.LUT R114, R23, R114, RZ, 0x3c, !PT ;  /* 0x0000007217727212 */ /* 0x000fe200078e3cff */
[--C-:B------:R-:W-:Y:S01]  /*14850*/  IMAD.X R107, RZ, RZ, R115.reuse, P5 ;  /* 0x000000ffff6b7224 */ /* 0x100fe200028e0673 */
[----:B------:R-:W-:Y:S01]  /*14860*/  LOP3.LUT R102, R4, R179, RZ, 0x3c, !PT ;  /* 0x000000b304667212 */ /* 0x000fe200078e3cff */
[--C-:B------:R-:W-:Y:S01]  /*14870*/  IMAD.X R111, RZ, RZ, R115.reuse, P2 ;  /* 0x000000ffff6f7224 */ /* 0x100fe200010e0673 */
[----:B------:R-:W-:Y:S01]  /*14880*/  LOP3.LUT R179, R22, 0x380, RZ, 0xc0, !PT ;  /* 0x0000038016b37812 */ /* 0x000fe200078ec0ff */
[--C-:B------:R-:W-:Y:S01]  /*14890*/  IMAD.X R23, RZ, RZ, R115.reuse, P1 ;  /* 0x000000ffff177224 */ /* 0x100fe200008e0673 */
[----:B------:R-:W-:Y:S01]  /*148a0*/  LOP3.LUT R72, R72, R73, RZ, 0x3c, !PT ;  /* 0x0000004948487212 */ /* 0x000fe200078e3cff */
[--C-:B------:R-:W-:Y:S01]  /*148b0*/  IMAD.X R73, RZ, RZ, R115.reuse, P4 ;  /* 0x000000ffff497224 */ /* 0x100fe200020e0673 */
[----:B------:R-:W-:Y:S01]  /*148c0*/  LOP3.LUT R98, R98, R99, RZ, 0x3c, !PT ;  /* 0x0000006362627212 */ /* 0x000fe200078e3cff */
[----:B------:R-:W-:Y:S01]  /*148d0*/  IMAD.X R99, RZ, RZ, R115, P3 ;  /* 0x000000ffff637224 */ /* 0x000fe200018e0673 */
[----:B------:R-:W-:-:S02]  /*148e0*/  ISETP.NE.U32.AND P0, PT, RZ, UR4, PT ;  /* 0x00000004ff007c0c */ /* 0x000fc4000bf05070 */
[----:B------:R-:W-:Y:S02]  /*148f0*/  MOV R115, R114 ;  /* 0x0000007200737202 */ /* 0x000fe40000000f00 */
[----:B------:R-:W-:Y:S01]  /*14900*/  F2FP.F16.F32.PACK_AB R4, R175, R177 ;  /* 0x000000b1af04723e */ /* 0x000fe200000000ff */
[----:B------:R-:W-:Y:S01]  /*14910*/  BAR.SYNC.DEFER_BLOCKING 0x1, 0x100 ;  /* 0x0044000000007b1d */ /* 0x000fe20000010000 */
[----:B------:R-:W-:Y:S02]  /*14920*/  LOP3.LUT R175, R20, 0x380, RZ, 0xc0, !PT ;  /* 0x0000038014af7812 */ /* 0x000fe400078ec0ff */
[----:B------:R-:W-:Y:S02]  /*14930*/  SHF.R.U64 R179, R179, 0x3, RZ ;  /* 0x00000003b3b37819 */ /* 0x000fe400000012ff */
[----:B------:R-:W-:Y:S01]  /*14940*/  ISETP.NE.AND.EX P0, PT, RZ, UR5, PT, P0 ;  /* 0x00000005ff007c0c */ /* 0x000fe2000bf05300 */
[----:B------:R-:W-:Y:S01]  /*14950*/  ULDC.64 UR4, c[0x0][0xc08] ;  /* 0x0003020000047ab9 */ /* 0x000fe20000000a00 */
[----:B------:R-:W-:-:S02]  /*14960*/  LOP3.LUT R177, R24, 0x380, RZ, 0xc0, !PT ;  /* 0x0000038018b17812 */ /* 0x000fc400078ec0ff */
[----:B------:R-:W-:Y:S02]  /*14970*/  SHF.R.U64 R175, R175, 0x3, RZ ;  /* 0x00000003afaf7819 */ /* 0x000fe400000012ff */
[----:B------:R-:W-:Y:S02]  /*14980*/  LOP3.LUT R22, R179, R22, RZ, 0x3c, !PT ;  /* 0x00000016b3167212 */ /* 0x000fe400078e3cff */
[----:B------:R-:W-:Y:S02]  /*14990*/  ISETP.NE.U32.AND P6, PT, RZ, UR4, PT ;  /* 0x00000004ff007c0c */ /* 0x000fe4000bfc5070 */
[----:B------:R-:W-:Y:S02]  /*149a0*/  MOV R114, R14 ;  /* 0x0000000e00727202 */ /* 0x000fe40000000f00 */
[----:B------:R-:W-:Y:S02]  /*149b0*/  MOV R40, R40 ;  /* 0x0000002800287202 */ /* 0x000fe40000000f00 */
[----:B------:R-:W-:-:S02]  /*149c0*/  SHF.R.U64 R177, R177, 0x3, RZ ;  /* 0x00000003b1b17819 */ /* 0x000fc400000012ff */
[----:B------:R-:W-:Y:S02]  /*149d0*/  LOP3.LUT R106, R175, R20, RZ, 0x3c, !PT ;  /* 0x00000014af6a7212 */ /* 0x000fe400078e3cff */
[----:B------:R-:W-:Y:S01]  /*149e0*/  MOV R44, R44 ;  /* 0x0000002c002c7202 */ /* 0x000fe20000000f00 */
[----:B------:R0:W-:Y:S01]  /*149f0*/  STSM.16.M88.4 [R115], R4 ;  /* 0x0000000473007844 */ /* 0x0001e20000000200 */
[----:B------:R-:W-:Y:S02]  /*14a00*/  F2FP.F16.F32.PACK_AB R14, R164, R166 ;  /* 0x000000a6a40e723e */ /* 0x000fe400000000ff */
[----:B------:R-:W-:Y:S02]  /*14a10*/  F2FP.F16.F32.PACK_AB R15, R55, R54 ;  /* 0x00000036370f723e */ /* 0x000fe400000000ff */
[----:B------:R-:W-:Y:S02]  /*14a20*/  ISETP.NE.AND.EX P6, PT, RZ, UR5, PT, P6 ;  /* 0x00000005ff007c0c */ /* 0x000fe4000bfc5360 */
[----:B------:R-:W-:-:S02]  /*14a30*/  MOV R48, R48 ;  /* 0x0000003000307202 */ /* 0x000fc40000000f00 */
[----:B------:R-:W-:Y:S02]  /*14a40*/  F2FP.F16.F32.PACK_AB R20, R162, R165 ;  /* 0x000000a5a214723e */ /* 0x000fe400000000ff */
[----:B------:R-:W-:Y:S02]  /*14a50*/  MOV R52, R52 ;  /* 0x0000003400347202 */ /* 0x000fe40000000f00 */
[----:B------:R-:W-:Y:S02]  /*14a60*/  MOV R56, R56 ;  /* 0x0000003800387202 */ /* 0x000fe40000000f00 */
[----:B------:R-:W-:Y:S02]  /*14a70*/  LOP3.LUT R110, R177, R24, RZ, 0x3c, !PT ;  /* 0x00000018b16e7212 */ /* 0x000fe400078e3cff */
[----:B0-----:R-:W-:Y:S02]  /*14a80*/  F2FP.F16.F32.PACK_AB R4, R172, R174 ;  /* 0x000000aeac04723e */ /* 0x001fe400000000ff */
[----:B------:R-:W-:-:S02]  /*14a90*/  F2FP.F16.F32.PACK_AB R5, R35, R34 ;  /* 0x000000222305723e */ /* 0x000fc400000000ff */
[----:B------:R-:W-:Y:S02]  /*14aa0*/  F2FP.F16.F32.PACK_AB R6, R170, R173 ;  /* 0x000000adaa06723e */ /* 0x000fe400000000ff */
[----:B------:R-:W-:Y:S02]  /*14ab0*/  F2FP.F16.F32.PACK_AB R7, R39, R38 ;  /* 0x000000262707723e */ /* 0x000fe400000000ff */
[----:B------:R-:W-:Y:S02]  /*14ac0*/  MOV R34, R22 ;  /* 0x0000001600227202 */ /* 0x000fe40000000f00 */
[----:B------:R-:W-:Y:S01]  /*14ad0*/  F2FP.F16.F32.PACK_AB R22, R160, R163 ;  /* 0x000000a3a016723e */ /* 0x000fe200000000ff */
[----:B------:R0:W-:Y:S01]  /*14ae0*/  STSM.16.M88.4 [R114], R4 ;  /* 0x0000000472007844 */ /* 0x0001e20000000200 */
[----:B------:R-:W-:Y:S02]  /*14af0*/  F2FP.F16.F32.PACK_AB R23, R63, R62 ;  /* 0x0000003e3f17723e */ /* 0x000fe400000000ff */
[----:B------:R-:W-:Y:S01]  /*14b00*/  MOV R60, R60 ;  /* 0x0000003c003c7202 */ /* 0x000fe20000000f00 */
[----:B------:R-:W-:Y:S01]  /*14b10*/  STSM.16.M88.4 [R40], R8 ;  /* 0x0000000828007844 */ /* 0x000fe20000000200 */
[----:B------:R-:W-:-:S02]  /*14b20*/  F2FP.F16.F32.PACK_AB R89, R91, R90 ;  /* 0x0000005a5b59723e */ /* 0x000fc400000000ff */
[----:B------:R-:W-:Y:S01]  /*14b30*/  MOV R64, R64 ;  /* 0x0000004000407202 */ /* 0x000fe20000000f00 */
[----:B------:R-:W-:Y:S01]  /*14b40*/  STSM.16.M88.4 [R44], R12 ;  /* 0x0000000c2c007844 */ /* 0x000fe20000000200 */
[----:B------:R-:W-:Y:S02]  /*14b50*/  MOV R24, R98 ;  /* 0x0000006200187202 */ /* 0x000fe40000000f00 */
[----:B------:R-:W-:Y:S01]  /*14b60*/  F2FP.F16.F32.PACK_AB R90, R93, R92 ;  /* 0x0000005c5d5a723e */ /* 0x000fe200000000ff */
[----:B------:R-:W-:Y:S01]  /*14b70*/  STSM.16.M88.4 [R48], R20 ;  /* 0x0000001430007844 */ /* 0x000fe20000000200 */
[----:B------:R-:W-:Y:S02]  /*14b80*/  F2FP.F16.F32.PACK_AB R91, R95, R94 ;  /* 0x0000005e5f5b723e */ /* 0x000fe400000000ff */
[----:B------:R-:W-:Y:S01]  /*14b90*/  F2FP.F16.F32.PACK_AB R96, R97, R96 ;  /* 0x000000606160723e */ /* 0x000fe200000000ff */
[----:B------:R-:W-:Y:S01]  /*14ba0*/  STSM.16.M88.4 [R52], R28 ;  /* 0x0000001c34007844 */ /* 0x000fe20000000200 */
[----:B0-----:R-:W-:-:S02]  /*14bb0*/  F2FP.F16.F32.PACK_AB R4, R155, R158 ;  /* 0x0000009e9b04723e */ /* 0x001fc400000000ff */
[----:B------:R-:W-:Y:S02]  /*14bc0*/  F2FP.F16.F32.PACK_AB R5, R75, R74 ;  /* 0x0000004a4b05723e */ /* 0x000fe400000000ff */
[----:B------:R-:W-:Y:S02]  /*14bd0*/  F2FP.F16.F32.PACK_AB R6, R77, R156 ;  /* 0x0000009c4d06723e */ /* 0x000fe400000000ff */
[----:B------:R-:W-:Y:S02]  /*14be0*/  F2FP.F16.F32.PACK_AB R7, R79, R78 ;  /* 0x0000004e4f07723e */ /* 0x000fe400000000ff */
[----:B------:R-:W-:Y:S02]  /*14bf0*/  MOV R68, R68 ;  /* 0x0000004400447202 */ /* 0x000fe40000000f00 */
[----:B------:R-:W-:Y:S01]  /*14c00*/  MOV R0, R106 ;  /* 0x0000006a00007202 */ /* 0x000fe20000000f00 */
[----:B------:R0:W-:Y:S01]  /*14c10*/  STSM.16.M88.4 [R56], R4 ;  /* 0x0000000438007844 */ /* 0x0001e20000000200 */
[----:B------:R-:W-:-:S02]  /*14c20*/  F2FP.F16.F32.PACK_AB R97, R42, R33 ;  /* 0x000000212a61723e */ /* 0x000fc400000000ff */
[----:B------:R-:W-:Y:S01]  /*14c30*/  F2FP.F16.F32.PACK_AB R98, R101, R100 ;  /* 0x000000646562723e */ /* 0x000fe200000000ff */
[----:B------:R-:W-:Y:S01]  /*14c40*/  STSM.16.M88.4 [R60], R80 ;  /* 0x000000503c007844 */ /* 0x000fe20000000200 */
[----:B------:R-:W-:Y:S02]  /*14c50*/  F2FP.F16.F32.PACK_AB R99, R50, R46 ;  /* 0x0000002e3263723e */ /* 0x000fe400000000ff */
[----:B------:R-:W-:Y:S01]  /*14c60*/  F2FP.F16.F32.PACK_AB R104, R105, R104 ;  /* 0x000000686968723e */ /* 0x000fe200000000ff */
[----:B------:R-:W-:Y:S01]  /*14c70*/  STSM.16.M88.4 [R64], R88 ;  /* 0x0000005840007844 */ /* 0x000fe20000000200 */
[----:B------:R-:W-:Y:S02]  /*14c80*/  MOV R72, R72 ;  /* 0x0000004800487202 */ /* 0x000fe40000000f00 */
[----:B------:R-:W-:Y:S01]  /*14c90*/  F2FP.F16.F32.PACK_AB R105, R66, R58 ;  /* 0x0000003a4269723e */ /* 0x000fe200000000ff */
[----:B------:R-:W-:Y:S01]  /*14ca0*/  STSM.16.M88.4 [R68], R96 ;  /* 0x0000006044007844 */ /* 0x000fe20000000200 */
[----:B------:R-:W-:-:S02]  /*14cb0*/  F2FP.F16.F32.PACK_AB R106, R109, R108 ;  /* 0x0000006c6d6a723e */ /* 0x000fc400000000ff */
[----:B------:R-:W-:Y:S01]  /*14cc0*/  F2FP.F16.F32.PACK_AB R107, R152, R76 ;  /* 0x0000004c986b723e */ /* 0x000fe200000000ff */
[----:B0-----:R-:W0:Y:S01]  /*14cd0*/  LDC.64 R4, c[0x0][0xc00] ;  /* 0x00030000ff047b82 */ /* 0x001e220000000a00 */
[----:B------:R-:W-:Y:S02]  /*14ce0*/  F2FP.F16.F32.PACK_AB R112, R113, R112 ;  /* 0x000000707170723e */ /* 0x000fe400000000ff */
[----:B------:R-:W-:Y:S01]  /*14cf0*/  F2FP.F16.F32.PACK_AB R120, R121, R120 ;  /* 0x000000787978723e */ /* 0x000fe200000000ff */
[----:B------:R-:W-:Y:S01]  /*14d00*/  STSM.16.M88.4 [R72], R104 ;  /* 0x0000006848007844 */ /* 0x000fe20000000200 */
[----:B------:R-:W-:Y:S02]  /*14d10*/  F2FP.F16.F32.PACK_AB R113, R154, R153 ;  /* 0x000000999a71723e */ /* 0x000fe400000000ff */
[----:B------:R-:W-:Y:S01]  /*14d20*/  F2FP.F16.F32.PACK_AB R114, R117, R116 ;  /* 0x000000747572723e */ /* 0x000fe200000000ff */
[----:B------:R-:W3:Y:S01]  /*14d30*/  @P6 LDC.64 R6, c[0x0][0xc08] ;  /* 0x00030200ff066b82 */ /* 0x000ee20000000a00 */
        /* <DEDUP_REMOVED lines=8> */
[----:B------:R-:W-:Y:S01]  /*14dc0*/  F2FP.F16.F32.PACK_AB R136, R137, R136 ;  /* 0x000000888988723e */ /* 0x000fe200000000ff */
[----:B------:R-:W-:Y:S01]  /*14dd0*/  STSM.16.M88.4 [R102], R120 ;  /* 0x0000007866007844 */ /* 0x000fe20000000200 */
[----:B------:R-:W-:Y:S02]  /*14de0*/  F2FP.F16.F32.PACK_AB R130, R133, R132 ;  /* 0x000000848582723e */ /* 0x000fe400000000ff */
[----:B------:R-:W-:Y:S01]  /*14df0*/  F2FP.F16.F32.PACK_AB R144, R145, R144 ;  /* 0x000000909190723e */ /* 0x000fe200000000ff */
[----:B------:R-:W-:Y:S01]  /*14e00*/  ULDC UR4, c[0x0][0xa88] ;  /* 0x0002a20000047ab9 */ /* 0x000fe20000000800 */
[----:B------:R-:W-:Y:S01]  /*14e10*/  F2FP.F16.F32.PACK_AB R131, R135, R134 ;  /* 0x000000868783723e */ /* 0x000fe200000000ff */
[----:B----4-:R-:W-:Y:S01]  /*14e20*/  IMAD.MOV.U32 R24, RZ, RZ, RZ ;  /* 0x000000ffff187224 */ /* 0x010fe200078e00ff */
[----:B------:R-:W-:Y:S01]  /*14e30*/  F2FP.F16.F32.PACK_AB R137, R139, R138 ;  /* 0x0000008a8b89723e */ /* 0x000fe200000000ff */
[----:B0-----:R-:W-:Y:S01]  /*14e40*/  IMAD.WIDE R10, R205, 0x4, R4 ;  /* 0x00000004cd0a7825 */ /* 0x001fe200078e0204 */
[----:B------:R-:W-:Y:S01]  /*14e50*/  MOV R110, R110 ;  /* 0x0000006e006e7202 */ /* 0x000fe20000000f00 */
[----:B------:R0:W-:Y:S01]  /*14e60*/  STSM.16.M88.4 [R0], R128 ;  /* 0x0000008000007844 */ /* 0x0001e20000000200 */
[----:B------:R-:W-:-:S02]  /*14e70*/  F2FP.F16.F32.PACK_AB R138, R141, R140 ;  /* 0x0000008c8d8a723e */ /* 0x000fc400000000ff */
[----:B------:R-:W-:Y:S02]  /*14e80*/  F2FP.F16.F32.PACK_AB R139, R143, R142 ;  /* 0x0000008e8f8b723e */ /* 0x000fe400000000ff */
[----:B------:R-:W-:Y:S02]  /*14e90*/  F2FP.F16.F32.PACK_AB R145, R147, R146 ;  /* 0x000000929391723e */ /* 0x000fe400000000ff */
[----:B------:R-:W-:Y:S01]  /*14ea0*/  F2FP.F16.F32.PACK_AB R146, R149, R148 ;  /* 0x000000949592723e */ /* 0x000fe200000000ff */
[----:B------:R-:W-:Y:S01]  /*14eb0*/  STSM.16.M88.4 [R110], R136 ;  /* 0x000000886e007844 */ /* 0x000fe20000000200 */
[----:B------:R-:W-:-:S05]  /*14ec0*/  F2FP.F16.F32.PACK_AB R147, R151, R150 ;  /* 0x000000969793723e */ /* 0x000fca00000000ff */
[----:B------:R4:W-:Y:S01]  /*14ed0*/  STSM.16.M88.4 [R34], R144 ;  /* 0x0000009022007844 */ /* 0x0009e20000000200 */
[----:B------:R-:W-:Y:S01]  /*14ee0*/  BAR.SYNC.DEFER_BLOCKING 0x1, 0x100 ;  /* 0x0044000000007b1d */ /* 0x000fe20000010000 */
[----:B0-----:R-:W-:Y:S02]  /*14ef0*/  IMAD.U32 R0, RZ, RZ, UR4 ;  /* 0x00000004ff007e24 */ /* 0x001fe4000f8e00ff */
[----:B---3--:R-:W-:-:S03]  /*14f00*/  @P6 IMAD.WIDE R6, R205, 0x4, R6 ;  /* 0x00000004cd066825 */ /* 0x008fc600078e0206 */
        /* <DEDUP_REMOVED lines=24> */
[C---:B------:R-:W-:Y:S02]  /*15090*/  IADD3 R35, P5, R4.reuse, 0x5000, RZ ;  /* 0x0000500004237810 */ /* 0x040fe40007fbe0ff */
[----:B------:R-:W-:-:S02]  /*150a0*/  IADD3 R37, P1, R4, 0x6000, RZ ;  /* 0x0000600004257810 */ /* 0x000fc40007f3e0ff */
[C---:B------:R-:W-:Y:S02]  /*150b0*/  IADD3 R41, P2, R4.reuse, 0x7000, RZ ;  /* 0x0000700004297810 */ /* 0x040fe40007f5e0ff */
[C---:B------:R-:W-:Y:S02]  /*150c0*/  IADD3 R45, P3, R4.reuse, 0x8000, RZ ;  /* 0x00008000042d7810 */ /* 0x040fe40007f7e0ff */
[----:B------:R-:W-:Y:S02]  /*150d0*/  IADD3 R49, P4, R4, 0x9000, RZ ;  /* 0x0000900004317810 */ /* 0x000fe40007f9e0ff */
[----:B------:R-:W-:Y:S02]  /*150e0*/  P2R R14, PR, RZ, 0x20 ;  /* 0x00000020ff0e7803 */ /* 0x000fe40000000000 */
[----:B----4-:R-:W-:Y:S02]  /*150f0*/  LOP3.LUT R34, R35, 0x380, RZ, 0xc0, !PT ;  /* 0x0000038023227812 */ /* 0x010fe400078ec0ff */
[----:B------:R-:W-:-:S02]  /*15100*/  LOP3.LUT R36, R37, 0x380, RZ, 0xc0, !PT ;  /* 0x0000038025247812 */ /* 0x000fc400078ec0ff */
[----:B------:R-:W-:Y:S02]  /*15110*/  LOP3.LUT R40, R41, 0x380, RZ, 0xc0, !PT ;  /* 0x0000038029287812 */ /* 0x000fe400078ec0ff */
[----:B------:R-:W-:Y:S02]  /*15120*/  LOP3.LUT R44, R45, 0x380, RZ, 0xc0, !PT ;  /* 0x000003802d2c7812 */ /* 0x000fe400078ec0ff */
[----:B------:R-:W-:Y:S02]  /*15130*/  LOP3.LUT R48, R49, 0x380, RZ, 0xc0, !PT ;  /* 0x0000038031307812 */ /* 0x000fe400078ec0ff */
[----:B------:R-:W-:Y:S02]  /*15140*/  IADD3 R53, P5, R4, 0xa000, RZ ;  /* 0x0000a00004357810 */ /* 0x000fe40007fbe0ff */
[----:B------:R-:W-:Y:S02]  /*15150*/  SHF.R.U64 R34, R34, 0x3, RZ ;  /* 0x0000000322227819 */ /* 0x000fe400000012ff */
[----:B------:R-:W-:-:S02]  /*15160*/  SHF.R.U64 R36, R36, 0x3, RZ ;  /* 0x0000000324247819 */ /* 0x000fc400000012ff */
[----:B------:R-:W-:Y:S02]  /*15170*/  LOP3.LUT R52, R53, 0x380, RZ, 0xc0, !PT ;  /* 0x0000038035347812 */ /* 0x000fe400078ec0ff */
[----:B------:R-:W-:Y:S02]  /*15180*/  SHF.R.U64 R40, R40, 0x3, RZ ;  /* 0x0000000328287819 */ /* 0x000fe400000012ff */
[----:B------:R-:W-:Y:S02]  /*15190*/  SHF.R.U64 R44, R44, 0x3, RZ ;  /* 0x000000032c2c7819 */ /* 0x000fe400000012ff */
[----:B------:R-:W-:Y:S02]  /*151a0*/  SHF.R.U64 R48, R48, 0x3, RZ ;  /* 0x0000000330307819 */ /* 0x000fe400000012ff */
[----:B------:R-:W-:Y:S02]  /*151b0*/  LOP3.LUT R34, R34, R35, RZ, 0x3c, !PT ;  /* 0x0000002322227212 */ /* 0x000fe400078e3cff */
[----:B------:R-:W-:-:S02]  /*151c0*/  LOP3.LUT R36, R36, R37, RZ, 0x3c, !PT ;  /* 0x0000002524247212 */ /* 0x000fc400078e3cff */
[----:B------:R-:W-:Y:S02]  /*151d0*/  LOP3.LUT R40, R40, R41, RZ, 0x3c, !PT ;  /* 0x0000002928287212 */ /* 0x000fe400078e3cff */
[----:B------:R-:W-:Y:S02]  /*151e0*/  LOP3.LUT R44, R44, R45, RZ, 0x3c, !PT ;  /* 0x0000002d2c2c7212 */ /* 0x000fe400078e3cff */
[----:B------:R-:W-:Y:S02]  /*151f0*/  LOP3.LUT R48, R48, R49, RZ, 0x3c, !PT ;  /* 0x0000003130307212 */ /* 0x000fe400078e3cff */
[----:B------:R-:W-:Y:S01]  /*15200*/  SHF.R.U64 R52, R52, 0x3, RZ ;  /* 0x0000000334347819 */ /* 0x000fe200000012ff */
[----:B0-----:R-:W-:Y:S06]  /*15210*/  @P6 BRA `(.L_x_6087) ;  /* 0x0000000000106947 */ /* 0x001fec0003800000 */
[----:B------:R-:W-:Y:S05]  /*15220*/  @!P0 BRA `(.L_x_6087) ;  /* 0x00000000000c8947 */ /* 0x000fea0003800000 */
[----:B------:R-:W3:Y:S04]  /*15230*/  LDG.E R7, desc[UR42][R10.64] ;  /* 0x0000002a0a077981 */ /* 0x000ee8000c1e1900 */
[----:B-----5:R-:W3:Y:S02]  /*15240*/  LDG.E R0, desc[UR42][R10.64+0x4] ;  /* 0x0000042a0a007981 */ /* 0x020ee4000c1e1900 */
[----:B---3--:R-:W-:-:S07]  /*15250*/  IMAD.IADD R0, R0, 0x1, -R7 ;  /* 0x0000000100007824 */ /* 0x008fce00078e0a07 */
.L_x_6087:
[----:B------:R-:W0:Y:S01]  /*15260*/  SHFL.IDX PT, R6, R220, RZ, 0x1f ;  /* 0x00001fffdc067589 */ /* 0x000e2200000e0000 */
[----:B------:R-:W-:Y:S01]  /*15270*/  ISETP.NE.AND P6, PT, R14, RZ, PT ;  /* 0x000000ff0e00720c */ /* 0x000fe20003fc5270 */
[--C-:B------:R-:W-:Y:S01]  /*15280*/  IMAD.X R49, RZ, RZ, R5.reuse, P4 ;  /* 0x000000ffff317224 */ /* 0x100fe200020e0605 */
[----:B------:R-:W-:Y:S01]  /*15290*/  LOP3.LUT R52, R52, R53, RZ, 0x3c, !PT ;  /* 0x0000003534347212 */ /* 0x000fe200078e3cff */
        /* <DEDUP_REMOVED lines=9> */
[----:B------:R-:W-:-:S02]  /*15330*/  LOP3.LUT R7, R4, 0x380, RZ, 0xc0, !PT ;  /* 0x0000038004077812 */ /* 0x000fc400078ec0ff */
[----:B------:R-:W-:Y:S02]  /*15340*/  IADD3 R11, P5, R4, 0xf000, RZ ;  /* 0x0000f000040b7810 */ /* 0x000fe40007fbe0ff */
[----:B------:R-:W-:Y:S02]  /*15350*/  LOP3.LUT R56, R57, 0x380, RZ, 0xc0, !PT ;  /* 0x0000038039387812 */ /* 0x000fe400078ec0ff */
[----:B------:R-:W-:Y:S01]  /*15360*/  LOP3.LUT R60, R61, 0x380, RZ, 0xc0, !PT ;  /* 0x000003803d3c7812 */ /* 0x000fe200078ec0ff */
[----:B------:R-:W-:Y:S01]  /*15370*/  IMAD.X R73, RZ, RZ, R5, P5 ;  /* 0x000000ffff497224 */ /* 0x000fe200028e0605 */
[----:B------:R-:W-:Y:S02]  /*15380*/  LOP3.LUT R64, R65, 0x380, RZ, 0xc0, !PT ;  /* 0x0000038041407812 */ /* 0x000fe400078ec0ff */
[----:B------:R-:W-:Y:S02]  /*15390*/  LOP3.LUT R68, R69, 0x380, RZ, 0xc0, !PT ;  /* 0x0000038045447812 */ /* 0x000fe400078ec0ff */
[----:B0-----:R-:W-:-:S02]  /*153a0*/  ISETP.NE.AND P4, PT, R6, RZ, PT ;  /* 0x000000ff0600720c */ /* 0x001fc40003f85270 */
[----:B------:R-:W-:Y:S02]  /*153b0*/  SHF.R.U64 R7, R7, 0x3, RZ ;  /* 0x0000000307077819 */ /* 0x000fe400000012ff */
[----:B------:R-:W-:Y:S02]  /*153c0*/  LOP3.LUT R10, R11, 0x380, RZ, 0xc0, !PT ;  /* 0x000003800b0a7812 */ /* 0x000fe400078ec0ff */
[----:B------:R-:W-:Y:S02]  /*153d0*/  SHF.R.U64 R56, R56, 0x3, RZ ;  /* 0x0000000338387819 */ /* 0x000fe400000012ff */
[----:B------:R-:W-:Y:S02]  /*153e0*/  SHF.R.U64 R60, R60, 0x3, RZ ;  /* 0x000000033c3c7819 */ /* 0x000fe400000012ff */
[----:B------:R-:W-:Y:S02]  /*153f0*/  SHF.R.U64 R64, R64, 0x3, RZ ;  /* 0x0000000340407819 */ /* 0x000fe400000012ff */
[----:B------:R-:W-:-:S02]  /*15400*/  SHF.R.U64 R68, R68, 0x3, RZ ;  /* 0x0000000344447819 */ /* 0x000fc400000012ff */
[----:B------:R-:W-:Y:S01]  /*15410*/  LOP3.LUT R6, R7, R4, RZ, 0x3c, !PT ;  /* 0x0000000407067212 */ /* 0x000fe200078e3cff */
[----:B------:R-:W-:Y:S01]  /*15420*/  IMAD.MOV.U32 R7, RZ, RZ, R5 ;  /* 0x000000ffff077224 */ /* 0x000fe200078e0005 */
[----:B------:R-:W-:Y:S02]  /*15430*/  SHF.R.U64 R10, R10, 0x3, RZ ;  /* 0x000000030a0a7819 */ /* 0x000fe400000012ff */
[----:B------:R-:W-:Y:S02]  /*15440*/  SHF.R.S32.HI R4, RZ, 0x1f, R205 ;  /* 0x0000001fff047819 */ /* 0x000fe400000114cd */
[----:B------:R-:W-:Y:S01]  /*15450*/  LOP3.LUT R56, R56, R57, RZ, 0x3c, !PT ;  /* 0x0000003938387212 */ /* 0x000fe200078e3cff */
[--C-:B------:R-:W-:Y:S01]  /*15460*/  IMAD.X R57, RZ, RZ, R5.reuse, P6 ;  /* 0x000000ffff397224 */ /* 0x100fe200030e0605 */
[----:B------:R-:W-:Y:S01]  /*15470*/  LOP3.LUT R60, R60, R61, RZ, 0x3c, !PT ;  /* 0x0000003d3c3c7212 */ /* 0x000fe200078e3cff */
[--C-:B------:R-:W-:Y:S01]  /*15480*/  IMAD.X R61, RZ, RZ, R5.reuse, P1 ;  /* 0x000000ffff3d7224 */ /* 0x100fe200008e0605 */
[----:B------:R-:W-:Y:S01]  /*15490*/  LOP3.LUT R64, R64, R65, RZ, 0x3c, !PT ;  /* 0x0000004140407212 */ /* 0x000fe200078e3cff */
[----:B------:R-:W-:Y:S01]  /*154a0*/  IMAD.X R65, RZ, RZ, R5, P2 ;  /* 0x000000ffff417224 */ /* 0x000fe200010e0605 */
[----:B------:R-:W-:-:S02]  /*154b0*/  LOP3.LUT R68, R68, R69, RZ, 0x3c, !PT ;  /* 0x0000004544447212 */ /* 0x000fc400078e3cff */
[----:B------:R-:W-:Y:S02]  /*154c0*/  IADD3.X R69, RZ, R5, RZ, P3, !PT ;  /* 0x00000005ff457210 */ /* 0x000fe40001ffe4ff */
[----:B------:R-:W-:Y:S02]  /*154d0*/  LOP3.LUT R72, R10, R11, RZ, 0x3c, !PT ;  /* 0x0000000b0a487212 */ /* 0x000fe400078e3cff */
[----:B------:R-:W-:Y:S02]  /*154e0*/  SHF.R.S32.HI R79, RZ, 0x1f, R204 ;  /* 0x0000001fff4f7819 */ /* 0x000fe400000114cc */
[----:B------:R-:W-:Y:S02]  /*154f0*/  SEL R81, R205, RZ, !P0 ;  /* 0x000000ffcd517207 */ /* 0x000fe40004000000 */
[----:B------:R-:W-:Y:S02]  /*15500*/  SEL R78, R4, RZ, !P0 ;  /* 0x000000ff044e7207 */ /* 0x000fe40004000000 */
[----:B-----5:R-:W-:Y:S01]  /*15510*/  SHF.R.S32.HI R77, RZ, 0x1f, R24 ;  /* 0x0000001fff4d7819 */ /* 0x020fe20000011418 */
[----:B------:R-:W-:Y:S06]  /*15520*/  @P4 BRA `(.L_x_6088) ;  /* 0x0000000000b84947 */ /* 0x000fec0003800000 */
[----:B------:R-:W0:Y:S01]  /*15530*/  LDC R31, c[0x0][0xbe8] ;  /* 0x0002fa00ff1f7b82 */ /* 0x000e220000000800 */
[----:B------:R-:W-:Y:S01]  /*15540*/  IMAD.IADD R33, R201, 0x1, R192 ;  /* 0x00000001c9217824 */ /* 0x000fe200078e02c0 */
[----:B------:R-:W-:Y:S01]  /*15550*/  ULDC.64 UR4, c[0x0][0xb90] ;  /* 0x0002e40000047ab9 */ /* 0x000fe20000000a00 */
[----:B------:R-:W-:Y:S02]  /*15560*/  IMAD.MOV.U32 R4, RZ, RZ, R24 ;  /* 0x000000ffff047224 */ /* 0x000fe400078e0018 */
[----:B------:R-:W-:Y:S02]  /*15570*/  IMAD R11, R79, UR4, RZ ;  /* 0x000000044f0b7c24 */ /* 0x000fe4000f8e02ff */
[----:B------:R-:W-:Y:S02]  /*15580*/  IMAD.MOV.U32 R5, RZ, RZ, R77 ;  /* 0x000000ffff057224 */ /* 0x000fe400078e004d */
[----:B------:R-:W-:Y:S02]  /*15590*/  IMAD R15, R204, UR5, R11 ;  /* 0x00000005cc0f7c24 */ /* 0x000fe4000f8e020b */
[----:B------:R-:W-:-:S02]  /*155a0*/  IMAD.MOV.U32 R11, RZ, RZ, R33 ;  /* 0x000000ffff0b7224 */ /* 0x000fc400078e0021 */
[----:B------:R-:W-:Y:S01]  /*155b0*/  IMAD.WIDE.U32 R4, R204, UR4, R4 ;  /* 0x00000004cc047c25 */ /* 0x000fe2000f8e0004 */
[----:B------:R-:W-:-:S03]  /*155c0*/  ULDC.64 UR4, c[0x0][0xb98] ;  /* 0x0002e60000047ab9 */ /* 0x000fc60000000a00 */
[----:B------:R-:W-:Y:S02]  /*155d0*/  IMAD.IADD R5, R5, 0x1, R15 ;  /* 0x0000000105057824 */ /* 0x000fe400078e020f */
[----:B------:R-:W-:Y:S02]  /*155e0*/  IMAD.IADD R30, R191, 0x1, R192 ;  /* 0x00000001bf1e7824 */ /* 0x000fe400078e02c0 */
[----:B------:R-:W-:Y:S01]  /*155f0*/  IMAD.WIDE.U32 R4, R81, UR4, R4 ;  /* 0x0000000451047c25 */ /* 0x000fe2000f8e0004 */
[----:B0-----:R-:W-:-:S13]  /*15600*/  ISETP.NE.AND P0, PT, R31, 0x1, PT ;  /* 0x000000011f00780c */ /* 0x001fda0003f05270 */
[----:B------:R-:W0:Y:S08]  /*15610*/  @P0 LDC R10, c[0x0][0xbec] ;  /* 0x0002fb00ff0a0b82 */ /* 0x000e300000000800 */
[----:B------:R-:W3:Y:S01]  /*15620*/  @P0 LDC R23, c[0x0][0xbf0] ;  /* 0x0002fc00ff170b82 */ /* 0x000ee20000000800 */
[----:B0-----:R-:W-:-:S05]  /*15630*/  @P0 IMAD.HI.U32 R10, R33, R10, RZ ;  /* 0x0000000a210a0227 */ /* 0x001fca00078e00ff */
[----:B---3--:R-:W-:Y:S01]  /*15640*/  @P0 SHF.R.U32.HI R11, RZ, R23, R10 ;  /* 0x00000017ff0b0219 */ /* 0x008fe2000001160a */
[----:B------:R-:W-:-:S03]  /*15650*/  IMAD R10, R78, UR4, RZ ;  /* 0x000000044e0a7c24 */ /* 0x000fc6000f8e02ff */
[--C-:B------:R-:W-:Y:S01]  /*15660*/  SHF.R.S32.HI R23, RZ, 0x1f, R11.reuse ;  /* 0x0000001fff177819 */ /* 0x100fe2000001140b */
[----:B------:R-:W-:Y:S01]  /*15670*/  IMAD.MOV R14, RZ, RZ, -R11 ;  /* 0x000000ffff0e7224 */ /* 0x000fe200078e0a0b */
[----:B------:R-:W-:-:S03]  /*15680*/  IADD3 R4, P0, R11, R4, RZ ;  /* 0x000000040b047210 */ /* 0x000fc60007f1e0ff */
[----:B------:R-:W-:Y:S02]  /*15690*/  IMAD R15, R31, R14, R33 ;  /* 0x0000000e1f0f7224 */ /* 0x000fe400078e0221 */
[----:B------:R-:W-:Y:S01]  /*156a0*/  IMAD R14, R81, UR5, R10 ;  /* 0x00000005510e7c24 */ /* 0x000fe2000f8e020a */
[----:B------:R-:W-:Y:S01]  /*156b0*/  ULDC.64 UR4, c[0x0][0xb88] ;  /* 0x0002e20000047ab9 */ /* 0x000fe20000000a00 */
[----:B------:R-:W-:Y:S01]  /*156c0*/  IMAD R31, R0, R31, RZ ;  /* 0x0000001f001f7224 */ /* 0x000fe200078e02ff */
[----:B------:R-:W-:Y:S02]  /*156d0*/  SHF.R.S32.HI R10, RZ, 0x1f, R15 ;  /* 0x0000001fff0a7819 */ /* 0x000fe4000001140f */
[----:B------:R-:W-:Y:S01]  /*156e0*/  IADD3.X R5, R23, R5, R14, P0, !PT ;  /* 0x0000000517057210 */ /* 0x000fe200007fe40e */
[----:B------:R-:W-:Y:S02]  /*156f0*/  IMAD.MOV R23, RZ, RZ, -R194 ;  /* 0x000000ffff177224 */ /* 0x000fe400078e0ac2 */
[----:B------:R-:W-:-:S02]  /*15700*/  IMAD R10, R10, UR4, RZ ;  /* 0x000000040a0a7c24 */ /* 0x000fc4000f8e02ff */
[----:B------:R-:W-:-:S04]  /*15710*/  IMAD.WIDE.U32 R4, R15, UR4, R4 ;  /* 0x000000040f047c25 */ /* 0x000fc8000f8e0004 */
[----:B------:R-:W-:Y:S01]  /*15720*/  IMAD R15, R15, UR5, R10 ;  /* 0x000000050f0f7c24 */ /* 0x000fe2000f8e020a */
[----:B------:R-:W-:Y:S01]  /*15730*/  ULDC.64 UR4, c[0x0][0xb50] ;  /* 0x0002d40000047ab9 */ /* 0x000fe20000000a00 */
[----:B------:R-:W-:Y:S02]  /*15740*/  VIADD R14, R30, 0x8 ;  /* 0x000000081e0e7836 */ /* 0x000fe40000000000 */
[----:B------:R-:W-:Y:S01]  /*15750*/  IMAD.IADD R5, R5, 0x1, R15 ;  /* 0x0000000105057824 */ /* 0x000fe200078e020f */
[----:B------:R-:W-:-:S04]  /*15760*/  LEA R15, P0, R4, UR4, 0x2 ;  /* 0x00000004040f7c11 */ /* 0x000fc8000f8010ff */
[----:B------:R-:W-:Y:S01]  /*15770*/  LEA.HI.X R22, R4, UR5, R5, 0x2, P0 ;  /* 0x0000000504167c11 */ /* 0x000fe200080f1405 */
[----:B------:R-:W-:Y:S01]  /*15780*/  SHFL.IDX PT, R10, R15, 0x1, 0x1c1f ;  /* 0x003c1f000f0a7f89 */ /* 0x000fe200000e0000 */
[----:B------:R-:W-:-:S03]  /*15790*/  ISETP.NE.AND P0, PT, R184, R23, PT ;  /* 0x00000017b800720c */ /* 0x000fc60003f05270 */
[----:B------:R-:W-:Y:S01]  /*157a0*/  SHFL.IDX PT, R4, R15, RZ, 0x1c1f ;  /* 0x001c1fff0f047589 */ /* 0x000fe200000e0000 */
[-C--:B------:R-:W-:Y:S02]  /*157b0*/  ISETP.GE.OR P1, PT, R30, R31.reuse, P0 ;  /* 0x0000001f1e00720c */ /* 0x080fe40000726670 */
[----:B------:R-:W-:Y:S01]  /*157c0*/  ISETP.GE.OR P0, PT, R14, R31, P0 ;  /* 0x0000001f0e00720c */ /* 0x000fe20000706670 */
[----:B------:R-:W0:Y:S04]  /*157d0*/  SHFL.IDX PT, R5, R22, RZ, 0x1c1f ;  /* 0x001c1fff16057589 */ /* 0x000e2800000e0000 */
[----:B------:R-:W3:Y:S06]  /*157e0*/  SHFL.IDX PT, R11, R22, 0x1, 0x1c1f ;  /* 0x003c1f00160b7f89 */ /* 0x000eec00000e0000 */
[----:B0-----:R0:W-:Y:S04]  /*157f0*/  @!P1 ST.E desc[UR42][R4.64], R32 ;  /* 0x0000002004009985 */ /* 0x0011e8000c10192a */
[----:B---3--:R0:W-:Y:S02]  /*15800*/  @!P0 ST.E desc[UR42][R10.64], R3 ;  /* 0x000000030a008985 */ /* 0x0081e4000c10192a */
.L_x_6088:
[----:B------:R-:W3:Y:S01]  /*15810*/  LDC R83, c[0x0][0xbe8] ;  /* 0x0002fa00ff537b82 */ /* 0x000ee20000000800 */
[----:B------:R-:W-:Y:S01]  /*15820*/  ULDC.64 UR4, c[0x0][0xaa0] ;  /* 0x0002a80000047ab9 */ /* 0x000fe20000000a00 */
[----:B0-----:R-:W5:Y:S01]  /*15830*/  LD.E.128 R4, desc[UR42][R6.64] ;  /* 0x0000002a06047980 */ /* 0x001f62000c101d00 */
[----:B------:R-:W-:Y:S02]  /*15840*/  IMAD R3, R77, UR4, RZ ;  /* 0x000000044d037c24 */ /* 0x000fe4000f8e02ff */
[C---:B------:R-:W-:Y:S01]  /*15850*/  IMAD.WIDE.U32 R76, R24.reuse, UR4, RZ ;  /* 0x00000004184c7c25 */ /* 0x040fe2000f8e00ff */
[----:B------:R-:W5:Y:S02]  /*15860*/  LD.E.128 R8, desc[UR42][R8.64] ;  /* 0x0000002a08087980 */ /* 0x000f64000c101d00 */
[----:B------:R-:W0:Y:S01]  /*15870*/  LDC R87, c[0x0][0xac8] ;  /* 0x0002b200ff577b82 */ /* 0x000e220000000800 */
[----:B------:R-:W-:Y:S01]  /*15880*/  IMAD R3, R24, UR5, R3 ;  /* 0x0000000518037c24 */ /* 0x000fe2000f8e0203 */
[----:B------:R-:W-:Y:S01]  /*15890*/  ULDC.64 UR4, c[0x0][0xae8] ;  /* 0x0002ba0000047ab9 */ /* 0x000fe20000000a00 */
[----:B------:R-:W5:Y:S04]  /*158a0*/  LD.E.128 R12, desc[UR42][R12.64] ;  /* 0x0000002a0c0c7980 */ /* 0x000f68000c101d00 */
[----:B------:R-:W5:Y:S04]  /*158b0*/  LD.E.128 R20, desc[UR42][R20.64] ;  /* 0x0000002a14147980 */ /* 0x000f68000c101d00 */
[----:B------:R-:W5:Y:S04]  /*158c0*/  LD.E.128 R28, desc[UR42][R28.64] ;  /* 0x0000002a1c1c7980 */ /* 0x000f68000c101d00 */
[----:B------:R-:W5:Y:S01]  /*158d0*/  LD.E.128 R32, desc[UR42][R34.64] ;  /* 0x0000002a22207980 */ /* 0x000f62000c101d00 */
[----:B---3--:R-:W-:Y:S01]  /*158e0*/  ISETP.NE.AND P1, PT, R83, 0x1, PT ;  /* 0x000000015300780c */ /* 0x008fe20003f25270 */
[----:B------:R-:W-:-:S02]  /*158f0*/  IMAD.IADD R77, R77, 0x1, R3 ;  /* 0x000000014d4d7824 */ /* 0x000fc400078e0203 */
[----:B------:R-:W-:Y:S01]  /*15900*/  IMAD R3, R79, UR4, RZ ;  /* 0x000000044f037c24 */ /* 0x000fe2000f8e02ff */
[----:B------:R-:W5:Y:S04]  /*15910*/  LD.E.128 R36, desc[UR42][R36.64] ;  /* 0x0000002a24247980 */ /* 0x000f68000c101d00 */
[----:B------:R-:W5:Y:S04]  /*15920*/  LD.E.128 R40, desc[UR42][R40.64] ;  /* 0x0000002a28287980 */ /* 0x000f68000c101d00 */
[----:B------:R-:W5:Y:S01]  /*15930*/  LD.E.128 R44, desc[UR42][R44.64] ;  /* 0x0000002a2c2c7980 */ /* 0x000f62000c101d00 */
[----:B------:R-:W3:Y:S01]  /*15940*/  @P1 LDC R85, c[0x0][0xbec] ;  /* 0x0002fb00ff551b82 */ /* 0x000ee20000000800 */
[----:B------:R-:W-:-:S02]  /*15950*/  IMAD R3, R204, UR5, R3 ;  /* 0x00000005cc037c24 */ /* 0x000fc4000f8e0203 */
[----:B------:R-:W5:Y:S04]  /*15960*/  LD.E.128 R48, desc[UR42][R48.64] ;  /* 0x0000002a30307980 */ /* 0x000f68000c101d00 */
[----:B------:R-:W5:Y:S01]  /*15970*/  LD.E.128 R52, desc[UR42][R52.64] ;  /* 0x0000002a34347980 */ /* 0x000f62000c101d00 */
[----:B------:R-:W4:Y:S01]  /*15980*/  @P1 LDC R89, c[0x0][0xbf0] ;  /* 0x0002fc00ff591b82 */ /* 0x000f220000000800 */
[----:B------:R-:W-:Y:S01]  /*15990*/  IMAD.WIDE.U32 R76, R204, UR4, R76 ;  /* 0x00000004cc4c7c25 */ /* 0x000fe2000f8e004c */
[----:B------:R-:W-:Y:S01]  /*159a0*/  ULDC.64 UR4, c[0x0][0xaf0] ;  /* 0x0002bc0000047ab9 */ /* 0x000fe20000000a00 */
[----:B------:R-:W5:Y:S02]  /*159b0*/  LD.E.128 R56, desc[UR42][R56.64] ;  /* 0x0000002a38387980 */ /* 0x000f64000c101d00 */
[----:B------:R-:W-:-:S02]  /*159c0*/  IMAD.IADD R77, R77, 0x1, R3 ;  /* 0x000000014d4d7824 */ /* 0x000fc400078e0203 */
[----:B------:R-:W-:Y:S01]  /*159d0*/  IMAD R3, R218, 0x20, R219 ;  /* 0x00000020da037824 */ /* 0x000fe200078e02db */
[----:B------:R-:W5:Y:S01]  /*159e0*/  LD.E.128 R60, desc[UR42][R60.64] ;  /* 0x0000002a3c3c7980 */ /* 0x000f62000c101d00 */
[----:B------:R-:W-:Y:S02]  /*159f0*/  IMAD R24, R78, UR4, RZ ;  /* 0x000000044e187c24 */ /* 0x000fe4000f8e02ff */
[----:B------:R-:W-:Y:S01]  /*15a00*/  IMAD.IADD R80, R192, 0x1, R3 ;  /* 0x00000001c0507824 */ /* 0x000fe200078e0203 */
[----:B0-----:R-:W-:Y:S01]  /*15a10*/  ISETP.GE.AND P0, PT, R212, R87, PT ;  /* 0x00000057d400720c */ /* 0x001fe20003f06270 */
[----:B------:R-:W-:Y:S01]  /*15a20*/  IMAD R79, R81, UR5, R24 ;  /* 0x00000005514f7c24 */ /* 0x000fe2000f8e0218 */
[----:B------:R-:W5:Y:S01]  /*15a30*/  LD.E.128 R64, desc[UR42][R64.64] ;  /* 0x0000002a40407980 */ /* 0x000f62000c101d00 */
[----:B---3--:R-:W-:Y:S01]  /*15a40*/  @P1 IMAD.HI.U32 R24, R80, R85, RZ ;  /* 0x0000005550181227 */ /* 0x008fe200078e00ff */
[----:B------:R-:W-:Y:S02]  /*15a50*/  SEL R78, RZ, 0xffffffff, P0 ;  /* 0xffffffffff4e7807 */ /* 0x000fe40000000000 */
[----:B------:R-:W5:Y:S01]  /*15a60*/  LD.E.128 R68, desc[UR42][R68.64] ;  /* 0x0000002a44447980 */ /* 0x000f62000c101d00 */
[----:B------:R-:W-:Y:S01]  /*15a70*/  IMAD.MOV.U32 R3, RZ, RZ, R80 ;  /* 0x000000ffff037224 */ /* 0x000fe200078e0050 */
[----:B------:R-:W-:-:S02]  /*15a80*/  ISETP.GE.AND P0, PT, R211, R87, PT ;  /* 0x00000057d300720c */ /* 0x000fc40003f06270 */
[----:B------:R-:W5:Y:S01]  /*15a90*/  LD.E.128 R72, desc[UR42][R72.64] ;  /* 0x0000002a48487980 */ /* 0x000f62000c101d00 */
[----:B------:R-:W-:Y:S01]  /*15aa0*/  IMAD.WIDE.U32 R76, R81, UR4, R76 ;  /* 0x00000004514c7c25 */ /* 0x000fe2000f8e004c */
[----:B----4-:R-:W-:Y:S01]  /*15ab0*/  @P1 SHF.R.U32.HI R3, RZ, R89, R24 ;  /* 0x00000059ff031219 */ /* 0x010fe20000011618 */
[----:B------:R-:W-:Y:S01]  /*15ac0*/  ULDC.64 UR4, c[0x0][0xae0] ;  /* 0x0002b80000047ab9 */ /* 0x000fe20000000a00 */
[-C--:B------:R-:W-:Y:S01]  /*15ad0*/  ISETP.GE.AND P1, PT, R200, R87.reuse, PT ;  /* 0x00000057c800720c */ /* 0x080fe20003f26270 */
[----:B------:R-:W-:Y:S01]  /*15ae0*/  IMAD.SHL.U32 R81, R78, 0x2, RZ ;  /* 0x000000024e517824 */ /* 0x000fe200078e00ff */
[----:B------:R-:W-:Y:S01]  /*15af0*/  SEL R78, RZ, 0xffffffff, P0 ;  /* 0xffffffffff4e7807 */ /* 0x000fe20000000000 */
[----:B------:R-:W-:Y:S01]  /*15b00*/  IMAD.IADD R77, R77, 0x1, R79 ;  /* 0x000000014d4d7824 */ /* 0x000fe200078e024f */
[----:B------:R-:W-:Y:S01]  /*15b10*/  SEL R24, RZ, 0x1, P1 ;  /* 0x00000001ff187807 */ /* 0x000fe20000800000 */
[----:B------:R-:W-:Y:S01]  /*15b20*/  IMAD.MOV R79, RZ, RZ, -R3 ;  /* 0x000000ffff4f7224 */ /* 0x000fe200078e0a03 */
[----:B------:R-:W-:Y:S01]  /*15b30*/  ISETP.GE.AND P0, PT, R210, R87, PT ;  /* 0x00000057d200720c */ /* 0x000fe20003f06270 */
[----:B------:R-:W-:Y:S01]  /*15b40*/  @!PT LDS RZ, [RZ] ;  /* 0x00000000fffff984 */ /* 0x000fe20000000800 */
[----:B------:R-:W-:Y:S01]  /*15b50*/  @!PT LDS RZ, [RZ] ;  /* 0x00000000fffff984 */ /* 0x000fe20000000800 */
[----:B------:R-:W-:Y:S01]  /*15b60*/  @!PT LDS RZ, [RZ] ;  /* 0x00000000fffff984 */ /* 0x000fe20000000800 */
[----:B------:R-:W-:Y:S01]  /*15b70*/  @!PT LDS RZ, [RZ] ;  /* 0x00000000fffff984 */ /* 0x000fe20000000800 */
[----:B------:R0:W-:Y:S06]  /*15b80*/  MEMBAR.ALL.CTA ;  /* 0x0000000000007992 */ /* 0x0001ec0000008000 */
[----:B0-----:R-:W0:Y:S01]  /*15b90*/  FENCE.VIEW.ASYNC.S ;  /* 0x00000000000073c6 */ /* 0x001e220000000000 */
[----:B------:R-:W-:Y:S01]  /*15ba0*/  LOP3.LUT R24, R81, 0x2, R24, 0xe2, !PT ;  /* 0x0000000251187812 */ /* 0x000fe200078ee218 */
[----:B------:R-:W-:Y:S01]  /*15bb0*/  IMAD.SHL.U32 R81, R78, 0x4, RZ ;  /* 0x000000044e517824 */ /* 0x000fe200078e00ff */
[----:B------:R-:W-:Y:S01]  /*15bc0*/  SEL R78, RZ, 0xffffffff, P0 ;  /* 0xffffffffff4e7807 */ /* 0x000fe20000000000 */
[----:B------:R-:W-:Y:S01]  /*15bd0*/  IMAD R79, R83, R79, R80 ;  /* 0x0000004f534f7224 */ /* 0x000fe200078e0250 */
[-C--:B------:R-:W-:Y:S01]  /*15be0*/  ISETP.GE.AND P0, PT, R209, R87.reuse, PT ;  /* 0x00000057d100720c */ /* 0x080fe20003f06270 */
[----:B------:R-:W-:Y:S01]  /*15bf0*/  IMAD.WIDE.U32 R76, R3, UR4, R76 ;  /* 0x00000004034c7c25 */ /* 0x000fe2000f8e004c */
[----:B------:R-:W-:Y:S01]  /*15c00*/  SHF.R.S32.HI R80, RZ, 0x1f, R3 ;  /* 0x0000001fff507819 */ /* 0x000fe20000011403 */
[----:B------:R-:W-:Y:S01]  /*15c10*/  BSSY B1, `(.L_x_6089) ;  /* 0x000004a000017945 */ /* 0x000fe20003800000 */
[----:B------:R-:W-:Y:S01]  /*15c20*/  LOP3.LUT R24, R81, 0x4, R24, 0xe2, !PT ;  /* 0x0000000451187812 */ /* 0x000fe200078ee218 */
[----:B------:R-:W-:Y:S01]  /*15c30*/  IMAD.SHL.U32 R81, R78, 0x8, RZ ;  /* 0x000000084e517824 */ /* 0x000fe200078e00ff */
[----:B------:R-:W-:Y:S01]  /*15c40*/  SEL R78, RZ, 0xffffffff, P0 ;  /* 0xffffffffff4e7807 */ /* 0x000fe20000000000 */
[----:B------:R-:W-:Y:S01]  /*15c50*/  IMAD R80, R80, UR4, RZ ;  /* 0x0000000450507c24 */ /* 0x000fe2000f8e02ff */
[----:B------:R-:W-:Y:S01]  /*15c60*/  ISETP.GE.AND P0, PT, R208, R87, PT ;  /* 0x00000057d000720c */ /* 0x000fe20003f06270 */
[----:B------:R-:W-:Y:S01]  /*15c70*/  IMAD R89, R0, R83, RZ ;  /* 0x0000005300597224 */ /* 0x000fe200078e02ff */
[----:B------:R-:W-:Y:S01]  /*15c80*/  LOP3.LUT R24, R81, 0x8, R24, 0xe2, !PT ;  /* 0x0000000851187812 */ /* 0x000fe200078ee218 */
[----:B------:R-:W-:Y:S01]  /*15c90*/  IMAD.SHL.U32 R85, R78, 0x10, RZ ;  /* 0x000000104e557824 */ /* 0x000fe200078e00ff */
[----:B------:R-:W-:Y:S01]  /*15ca0*/  SHF.R.S32.HI R78, RZ, 0x1f, R79 ;  /* 0x0000001fff4e7819 */ /* 0x000fe2000001144f */
[----:B------:R-:W-:Y:S01]  /*15cb0*/  IMAD R81, R3, UR5, R80 ;  /* 0x0000000503517c24 */ /* 0x000fe2000f8e0250 */
[----:B------:R-:W-:Y:S01]  /*15cc0*/  ULDC.64 UR4, c[0x0][0xad8] ;  /* 0x0002b60000047ab9 */ /* 0x000fe20000000a00 */
[----:B------:R-:W-:Y:S01]  /*15cd0*/  SEL R3, RZ, 0xffffffff, P0 ;  /* 0xffffffffff037807 */ /* 0x000fe20000000000 */
[----:B------:R-:W-:Y:S01]  /*15ce0*/  IMAD.IADD R192, R219, 0x1, R192 ;  /* 0x00000001dbc07824 */ /* 0x000fe200078e02c0 */
[----:B------:R-:W-:Y:S01]  /*15cf0*/  LOP3.LUT R24, R85, 0x10, R24, 0xe2, !PT ;  /* 0x0000001055187812 */ /* 0x000fe200078ee218 */
[----:B------:R-:W-:Y:S01]  /*15d00*/  IMAD.IADD R77, R77, 0x1, R81 ;  /* 0x000000014d4d7824 */ /* 0x000fe200078e0251 */
[----:B------:R-:W-:Y:S01]  /*15d10*/  ISETP.GE.AND P0, PT, R222, R87, PT ;  /* 0x00000057de00720c */ /* 0x000fe20003f06270 */
[----:B------:R-:W-:Y:S01]  /*15d20*/  IMAD R78, R78, UR4, RZ ;  /* 0x000000044e4e7c24 */ /* 0x000fe2000f8e02ff */
[----:B------:R-:W-:Y:S01]  /*15d30*/  ISETP.GE.AND P1, PT, R192, R89, PT ;  /* 0x00000059c000720c */ /* 0x000fe20003f26270 */
[----:B------:R-:W-:Y:S01]  /*15d40*/  IMAD.WIDE.U32 R76, R79, UR4, R76 ;  /* 0x000000044f4c7c25 */ /* 0x000fe2000f8e004c */
[----:B------:R-:W-:-:S02]  /*15d50*/  IADD3 R0, R2, 0x28c20, RZ ;  /* 0x00028c2002007810 */ /* 0x000fc40007ffe0ff */
[----:B------:R-:W-:Y:S01]  /*15d60*/  SHF.R.S32.HI R90, RZ, 0x1f, R208 ;  /* 0x0000001fff5a7819 */ /* 0x000fe200000114d0 */
[----:B------:R-:W-:Y:S01]  /*15d70*/  IMAD R81, R79, UR5, R78 ;  /* 0x000000054f517c24 */ /* 0x000fe2000f8e024e */
[----:B------:R-:W-:Y:S01]  /*15d80*/  ULDC.64 UR4, c[0x0][0xa80] ;  /* 0x0002a00000047ab9 */ /* 0x000fe20000000a00 */
[----:B------:R-:W-:Y:S01]  /*15d90*/  IMAD.SHL.U32 R3, R3, 0x20, RZ ;  /* 0x0000002003037824 */ /* 0x000fe200078e00ff */
[----:B------:R-:W-:Y:S01]  /*15da0*/  LEA R86, P2, R76, UR4, 0x1 ;  /* 0x000000044c567c11 */ /* 0x000fe2000f8408ff */
[----:B------:R-:W-:Y:S01]  /*15db0*/  IMAD.IADD R77, R77, 0x1, R81 ;  /* 0x000000014d4d7824 */ /* 0x000fe200078e0251 */
[----:B------:R-:W-:Y:S02]  /*15dc0*/  PRMT R0, RZ, 0x654, R0 ;  /* 0x00000654ff007816 */ /* 0x000fe40000000000 */
[----:B------:R-:W-:Y:S01]  /*15dd0*/  LOP3.LUT R24, R3, 0x20, R24, 0xe2, !PT ;  /* 0x0000002003187812 */ /* 0x000fe200078ee218 */
[----:B0-----:R0:W3:Y:S01]  /*15de0*/  SHFL.IDX PT, R78, R86, RZ, 0x181f ;  /* 0x00181fff564e7589 */ /* 0x0010e200000e0000 */
[----:B------:R-:W-:Y:S01]  /*15df0*/  SEL R3, RZ, 0x40, P0 ;  /* 0x00000040ff037807 */ /* 0x000fe20000000000 */
[----:B------:R0:W-:Y:S01]  /*15e00*/  SYNCS.ARRIVE.TRANS64.RED.A1T0 RZ, [R0+URZ], RZ ;  /* 0x000000ff00ff79a7 */ /* 0x0001e2000810043f */
[----:B------:R-:W-:-:S02]  /*15e10*/  ISETP.GE.AND P0, PT, R221, R87, PT ;  /* 0x00000057dd00720c */ /* 0x000fc40003f06270 */
[----:B------:R-:W-:Y:S02]  /*15e20*/  LEA.HI.X R88, R76, UR5, R77, 0x1, P2 ;  /* 0x000000054c587c11 */ /* 0x000fe400090f0c4d */
[----:B------:R-:W-:Y:S02]  /*15e30*/  LOP3.LUT R3, R24, R3, RZ, 0xfc, !PT ;  /* 0x0000000318037212 */ /* 0x000fe400078efcff */
[----:B------:R-:W-:Y:S01]  /*15e40*/  SEL R24, RZ, 0x80, P0 ;  /* 0x00000080ff187807 */ /* 0x000fe20000000000 */
[----:B------:R0:W4:Y:S01]  /*15e50*/  SHFL.IDX PT, R79, R88, RZ, 0x181f ;  /* 0x00181fff584f7589 */ /* 0x00012200000e0000 */
[----:B------:R-:W-:Y:S02]  /*15e60*/  SHF.R.S32.HI R91, RZ, 0x1f, R209 ;  /* 0x0000001fff5b7819 */ /* 0x000fe400000114d1 */
[----:B------:R-:W-:Y:S02]  /*15e70*/  LOP3.LUT R24, R3, R24, RZ, 0xfc, !PT ;  /* 0x0000001803187212 */ /* 0x000fe400078efcff */
[----:B------:R-:W-:-:S02]  /*15e80*/  SHF.R.S32.HI R92, RZ, 0x1f, R210 ;  /* 0x0000001fff5c7819 */ /* 0x000fc400000114d2 */
[----:B------:R-:W-:Y:S02]  /*15e90*/  SHF.R.S32.HI R93, RZ, 0x1f, R211 ;  /* 0x0000001fff5d7819 */ /* 0x000fe400000114d3 */
[----:B------:R-:W-:Y:S01]  /*15ea0*/  SHF.R.S32.HI R94, RZ, 0x1f, R212 ;  /* 0x0000001fff5e7819 */ /* 0x000fe200000114d4 */
[----:B0-----:R-:W-:Y:S06]  /*15eb0*/  @P1 BRA `(.L_x_6090) ;  /* 0x00000000007c1947 */ /* 0x001fec0003800000 */
[-C--:B------:R-:W-:Y:S02]  /*15ec0*/  ISETP.GE.AND P1, PT, R212, R87.reuse, PT ;  /* 0x00000057d400720c */ /* 0x080fe40003f26270 */
[-C--:B------:R-:W-:Y:S02]  /*15ed0*/  ISETP.GE.AND P0, PT, R200, R87.reuse, PT ;  /* 0x00000057c800720c */ /* 0x080fe40003f06270 */
[-C--:B------:R-:W-:Y:S02]  /*15ee0*/  ISETP.GE.AND P5, PT, R211, R87.reuse, PT ;  /* 0x00000057d300720c */ /* 0x080fe40003fa6270 */
[----:B------:R-:W-:-:S07]  /*15ef0*/  ISETP.GE.AND P3, PT, R210, R87, PT ;  /* 0x00000057d200720c */ /* 0x000fce0003f66270 */
[-C--:B---3--:R-:W-:Y:S02]  /*15f00*/  @!P1 LEA R80, P2, R212, R78.reuse, 0x1 ;  /* 0x0000004ed4509211 */ /* 0x088fe400078408ff */
[----:B----4-:R-:W-:Y:S02]  /*15f10*/  @!P0 IMAD.WIDE R76, R200, 0x2, R78 ;  /* 0x00000002c84c8825 */ /* 0x010fe400078e024e */
[----:B------:R-:W-:Y:S02]  /*15f20*/  @!P1 LEA.HI.X R81, R212, R79, R94, 0x1, P2 ;  /* 0x0000004fd4519211 */ /* 0x000fe400010f0c5e */
[-C--:B------:R-:W-:Y:S01]  /*15f30*/  ISETP.GE.AND P2, PT, R209, R87.reuse, PT ;  /* 0x00000057d100720c */ /* 0x080fe20003f46270 */
        /* <DEDUP_REMOVED lines=23> */
.L_x_6090:
[----:B------:R-:W-:Y:S05]  /*160b0*/  BSYNC B1 ;  /* 0x0000000000017941 */ /* 0x000fea0003800000 */
.L_x_6089:
        /* <DEDUP_REMOVED lines=38> */
.L_x_6086:
[----:B------:R-:W-:Y:S01]  /*16320*/  ULDC.64 UR4, c[0x0][0xc00] ;  /* 0x0003000000047ab9 */ /* 0x000fe20000000a00 */
[----:B------:R-:W4:Y:S01]  /*16330*/  LDC.64 R4, c[0x0][0xc00] ;  /* 0x00030000ff047b82 */ /* 0x000f220000000a00 */
[----:B------:R-:W-:Y:S01]  /*16340*/  ISETP.NE.U32.AND P0, PT, RZ, UR4, PT ;  /* 0x00000004ff007c0c */ /* 0x000fe2000bf05070 */
[----:B------:R-:W-:-:S03]  /*16350*/  IMAD.MOV.U32 R3, RZ, RZ, RZ ;  /* 0x000000ffff037224 */ /* 0x000fc600078e00ff */
[----:B------:R-:W-:Y:S01]  /*16360*/  ISETP.NE.AND.EX P0, PT, RZ, UR5, PT, P0 ;  /* 0x00000005ff007c0c */ /* 0x000fe2000bf05300 */
[----:B------:R-:W-:Y:S02]  /*16370*/  ULDC.64 UR4, c[0x0][0xc08] ;  /* 0x0003020000047ab9 */ /* 0x000fe40000000a00 */
[----:B------:R-:W-:Y:S01]  /*16380*/  ISETP.NE.U32.AND P1, PT, RZ, UR4, PT ;  /* 0x00000004ff007c0c */ /* 0x000fe2000bf25070 */
[----:B------:R-:W0:Y:S01]  /*16390*/  S2R R8, SR_TID.X ;  /* 0x0000000000087919 */ /* 0x000e220000002100 */
[----:B------:R-:W0:Y:S02]  /*163a0*/  LDC R23, c[0x0][0xbe8] ;  /* 0x0002fa00ff177b82 */ /* 0x000e240000000800 */
[----:B------:R-:W-:Y:S01]  /*163b0*/  ISETP.NE.AND.EX P1, PT, RZ, UR5, PT, P1 ;  /* 0x00000005ff007c0c */ /* 0x000fe2000bf25310 */
[----:B----4-:R-:W-:-:S12]  /*163c0*/  IMAD.WIDE R4, R205, 0x4, R4 ;  /* 0x00000004cd047825 */ /* 0x010fd800078e0204 */
[----:B------:R-:W4:Y:S01]  /*163d0*/  @P1 LDC.64 R6, c[0x0][0xc08] ;  /* 0x00030200ff061b82 */ /* 0x000f220000000a00 */
[----:B------:R-:W-:Y:S02]  /*163e0*/  ULDC UR4, c[0x0][0xa88] ;  /* 0x0002a20000047ab9 */ /* 0x000fe40000000800 */
[----:B------:R-:W-:Y:S01]  /*163f0*/  IMAD.U32 R0, RZ, RZ, UR4 ;  /* 0x00000004ff007e24 */ /* 0x000fe2000f8e00ff */
[----:B------:R1:W5:Y:S01]  /*16400*/  @P0 LDG.E R3, desc[UR42][R4.64] ;  /* 0x0000002a04030981 */ /* 0x000362000c1e1900 */
[----:B0-----:R-:W-:Y:S02]  /*16410*/  VIADD R8, R8, 0xffffff80 ;  /* 0xffffff8008087836 */ /* 0x001fe40000000000 */
[----:B----4-:R-:W-:-:S05]  /*16420*/  @P1 IMAD.WIDE R6, R205, 0x4, R6 ;  /* 0x00000004cd061825 */ /* 0x010fca00078e0206 */
[----:B------:R1:W5:Y:S01]  /*16430*/  @P1 LDG.E R0, desc[UR42][R6.64] ;  /* 0x0000002a06001981 */ /* 0x000362000c1e1900 */
[----:B------:R-:W-:Y:S02]  /*16440*/  ISETP.GE.AND P2, PT, R8, 0x40, PT ;  /* 0x000000400800780c */ /* 0x000fe40003f46270 */
[----:B------:R-:W-:Y:S01]  /*16450*/  SHF.R.S32.HI R8, RZ, 0x1f, R205 ;  /* 0x0000001fff087819 */ /* 0x000fe200000114cd */
[----:B------:R-:W-:Y:S10]  /*16460*/  @P1 BRA `(.L_x_6092) ;  /* 0x0000000000101947 */ /* 0x000ff40003800000 */
[----:B------:R-:W-:Y:S05]  /*16470*/  @!P0 BRA `(.L_x_6092) ;  /* 0x00000000000c8947 */ /* 0x000fea0003800000 */
[----:B-1----:R-:W4:Y:S04]  /*16480*/  LDG.E R7, desc[UR42][R4.64] ;  /* 0x0000002a04077981 */ /* 0x002f28000c1e1900 */
[----:B-----5:R-:W4:Y:S02]  /*16490*/  LDG.E R0, desc[UR42][R4.64+0x4] ;  /* 0x0000042a04007981 */ /* 0x020f24000c1e1900 */
[----:B----4-:R-:W-:-:S07]  /*164a0*/  IMAD.IADD R0, R0, 0x1, -R7 ;  /* 0x0000000100007824 */ /* 0x010fce00078e0a07 */
.L_x_6092:
[----:B------:R-:W-:Y:S01]  /*164b0*/  BSSY B1, `(.L_x_6093) ;  /* 0x000002d000017945 */ /* 0x000fe20003800000 */
[----:B------:R-:W-:Y:S02]  /*164c0*/  SHF.R.S32.HI R12, RZ, 0x1f, R204 ;  /* 0x0000001fff0c7819 */ /* 0x000fe400000114cc */
[----:B------:R-:W-:Y:S02]  /*164d0*/  SEL R13, R205, RZ, !P0 ;  /* 0x000000ffcd0d7207 */ /* 0x000fe40004000000 */
[----:B------:R-:W-:Y:S02]  /*164e0*/  SEL R14, R8, RZ, !P0 ;  /* 0x000000ff080e7207 */ /* 0x000fe40004000000 */
[----:B-----5:R-:W-:Y:S01]  /*164f0*/  SHF.R.S32.HI R10, RZ, 0x1f, R3 ;  /* 0x0000001fff0a7819 */ /* 0x020fe20000011403 */
[----:B------:R-:W-:Y:S06]  /*16500*/  @P2 BRA `(.L_x_6094) ;  /* 0x00000000009c2947 */ /* 0x000fec0003800000 */
[----:B-1----:R-:W0:Y:S01]  /*16510*/  S2R R5, SR_TID.X ;  /* 0x0000000000057919 */ /* 0x002e220000002100 */
[----:B------:R-:W1:Y:S02]  /*16520*/  LDC R11, c[0x0][0xbe8] ;  /* 0x0002fa00ff0b7b82 */ /* 0x000e640000000800 */
[----:B-1----:R-:W-:Y:S01]  /*16530*/  IMAD R4, R0, R11, RZ ;  /* 0x0000000b00047224 */ /* 0x002fe200078e02ff */
[----:B0-----:R-:W-:-:S04]  /*16540*/  IADD3 R8, R192, -0x80, R5 ;  /* 0xffffff80c0087810 */ /* 0x001fc80007ffe005 */
        /* <DEDUP_REMOVED lines=13> */
[----:B------:R-:W1:Y:S01]  /*16620*/  @P0 LDC R21, c[0x0][0xbf0] ;  /* 0x0002fc00ff150b82 */ /* 0x000e620000000800 */
[----:B------:R-:W-:-:S04]  /*16630*/  IMAD.WIDE.U32 R4, R13, UR4, R4 ;  /* 0x000000040d047c25 */ /* 0x000fc8000f8e0004 */
[----:B0-----:R-:W-:-:S05]  /*16640*/  @P0 IMAD.HI.U32 R6, R8, R15, RZ ;  /* 0x0000000f08060227 */ /* 0x001fca00078e00ff */
[----:B-1----:R-:W-:Y:S01]  /*16650*/  @P0 SHF.R.U32.HI R7, RZ, R21, R6 ;  /* 0x00000015ff070219 */ /* 0x002fe20000011606 */
        /* <DEDUP_REMOVED lines=18> */
.L_x_6094:
[----:B------:R-:W-:Y:S05]  /*16780*/  BSYNC B1 ;  /* 0x0000000000017941 */ /* 0x000fea0003800000 */
.L_x_6093:
[----:B------:R-:W-:Y:S01]  /*16790*/  ISETP.NE.AND P0, PT, R23, 0x1, PT ;  /* 0x000000011700780c */ /* 0x000fe20003f05270 */
[----:B------:R-:W4:Y:S01]  /*167a0*/  LDC R21, c[0x0][0xac8] ;  /* 0x0002b200ff157b82 */ /* 0x000f220000000800 */
[----:B------:R-:W-:Y:S01]  /*167b0*/  ULDC.64 UR4, c[0x0][0xaa0] ;  /* 0x0002a80000047ab9 */ /* 0x000fe20000000a00 */
[----:B01----:R-:W-:Y:S01]  /*167c0*/  IMAD R7, R218, 0x20, R219 ;  /* 0x00000020da077824 */ /* 0x003fe200078e02db */
[----:B------:R-:W-:Y:S01]  /*167d0*/  BSSY B1, `(.L_x_6095) ;  /* 0x000006c000017945 */ /* 0x000fe20003800000 */
[----:B------:R-:W-:Y:S01]  /*167e0*/  IMAD R6, R10, UR4, RZ ;  /* 0x000000040a067c24 */ /* 0x000fe2000f8e02ff */
[----:B---3--:R-:W-:Y:S01]  /*167f0*/  SHF.R.S32.HI R24, RZ, 0x1f, R208 ;  /* 0x0000001fff187819 */ /* 0x008fe200000114d0 */
[C---:B------:R-:W-:Y:S01]  /*16800*/  IMAD.WIDE.U32 R4, R3.reuse, UR4, RZ ;  /* 0x0000000403047c25 */ /* 0x040fe2000f8e00ff */
[----:B------:R-:W-:Y:S02]  /*16810*/  SHF.R.S32.HI R28, RZ, 0x1f, R209 ;  /* 0x0000001fff1c7819 */ /* 0x000fe400000114d1 */
[----:B------:R-:W-:Y:S01]  /*16820*/  SHF.R.S32.HI R30, RZ, 0x1f, R210 ;  /* 0x0000001fff1e7819 */ /* 0x000fe200000114d2 */
[----:B------:R-:W-:Y:S01]  /*16830*/  IMAD R3, R3, UR5, R6 ;  /* 0x0000000503037c24 */ /* 0x000fe2000f8e0206 */
[----:B------:R-:W-:Y:S01]  /*16840*/  ULDC.64 UR4, c[0x0][0xae8] ;  /* 0x0002ba0000047ab9 */ /* 0x000fe20000000a00 */
[----:B------:R-:W0:Y:S01]  /*16850*/  @P0 LDC R9, c[0x0][0xbec] ;  /* 0x0002fb00ff090b82 */ /* 0x000e220000000800 */
[----:B------:R-:W-:Y:S01]  /*16860*/  IMAD.IADD R8, R192, 0x1, R7 ;  /* 0x00000001c0087824 */ /* 0x000fe200078e0207 */
[----:B------:R-:W-:Y:S01]  /*16870*/  SHF.R.S32.HI R31, RZ, 0x1f, R211 ;  /* 0x0000001fff1f7819 */ /* 0x000fe200000114d3 */
[----:B------:R-:W-:Y:S01]  /*16880*/  IMAD.IADD R5, R5, 0x1, R3 ;  /* 0x0000000105057824 */ /* 0x000fe200078e0203 */
[----:B------:R-:W-:Y:S01]  /*16890*/  SHF.R.S32.HI R32, RZ, 0x1f, R212 ;  /* 0x0000001fff207819 */ /* 0x000fe200000114d4 */
[----:B------:R-:W-:-:S02]  /*168a0*/  IMAD R3, R12, UR4, RZ ;  /* 0x000000040c037c24 */ /* 0x000fc4000f8e02ff */
[C---:B------:R-:W-:Y:S01]  /*168b0*/  IMAD.WIDE.U32 R4, R204.reuse, UR4, R4 ;  /* 0x00000004cc047c25 */ /* 0x040fe2000f8e0004 */
[----:B------:R-:W1:Y:S03]  /*168c0*/  @P0 LDC R11, c[0x0][0xbf0] ;  /* 0x0002fc00ff0b0b82 */ /* 0x000e660000000800 */
[----:B------:R-:W-:Y:S01]  /*168d0*/  IMAD R3, R204, UR5, R3 ;  /* 0x00000005cc037c24 */ /* 0x000fe2000f8e0203 */
[-C--:B----4-:R-:W-:Y:S01]  /*168e0*/  ISETP.GE.AND P1, PT, R212, R21.reuse, PT ;  /* 0x00000015d400720c */ /* 0x090fe20003f26270 */
[----:B------:R-:W-:Y:S01]  /*168f0*/  ULDC.64 UR4, c[0x0][0xaf0] ;  /* 0x0002bc0000047ab9 */ /* 0x000fe20000000a00 */
[-C--:B------:R-:W-:Y:S01]  /*16900*/  ISETP.GE.AND P2, PT, R200, R21.reuse, PT ;  /* 0x00000015c800720c */ /* 0x080fe20003f46270 */
[----:B------:R-:W-:Y:S01]  /*16910*/  IMAD.IADD R5, R5, 0x1, R3 ;  /* 0x0000000105057824 */ /* 0x000fe200078e0203 */
[----:B------:R-:W-:Y:S01]  /*16920*/  SEL R10, RZ, 0xffffffff, P1 ;  /* 0xffffffffff0a7807 */ /* 0x000fe20000800000 */
[----:B------:R-:W-:Y:S01]  /*16930*/  IMAD R3, R14, UR4, RZ ;  /* 0x000000040e037c24 */ /* 0x000fe2000f8e02ff */
[----:B------:R-:W-:Y:S01]  /*16940*/  SEL R7, RZ, 0x1, P2 ;  /* 0x00000001ff077807 */ /* 0x000fe20001000000 */
[----:B------:R-:W-:Y:S01]  /*16950*/  IMAD.WIDE.U32 R4, R13, UR4, R4 ;  /* 0x000000040d047c25 */ /* 0x000fe2000f8e0004 */
[----:B------:R-:W-:-:S02]  /*16960*/  ISETP.GE.AND P2, PT, R211, R21, PT ;  /* 0x00000015d300720c */ /* 0x000fc40003f46270 */
[----:B------:R-:W-:Y:S01]  /*16970*/  ISETP.GE.AND P1, PT, R210, R21, PT ;  /* 0x00000015d200720c */ /* 0x000fe20003f26270 */
[----:B------:R-:W-:Y:S01]  /*16980*/  IMAD R3, R13, UR5, R3 ;  /* 0x000000050d037c24 */ /* 0x000fe2000f8e0203 */
[----:B------:R-:W-:Y:S01]  /*16990*/  ULDC.64 UR4, c[0x0][0xae0] ;  /* 0x0002b80000047ab9 */ /* 0x000fe20000000a00 */
[----:B0-----:R-:W-:-:S04]  /*169a0*/  @P0 IMAD.HI.U32 R6, R8, R9, RZ ;  /* 0x0000000908060227 */ /* 0x001fc800078e00ff */
[----:B------:R-:W-:Y:S02]  /*169b0*/  IMAD.SHL.U32 R10, R10, 0x2, RZ ;  /* 0x000000020a0a7824 */ /* 0x000fe400078e00ff */
[----:B------:R-:W-:Y:S02]  /*169c0*/  IMAD.IADD R5, R5, 0x1, R3 ;  /* 0x0000000105057824 */ /* 0x000fe400078e0203 */
[----:B------:R-:W-:Y:S01]  /*169d0*/  IMAD.MOV.U32 R3, RZ, RZ, R8 ;  /* 0x000000ffff037224 */ /* 0x000fe200078e0008 */
[----:B-1----:R-:W-:Y:S01]  /*169e0*/  @P0 SHF.R.U32.HI R3, RZ, R11, R6 ;  /* 0x0000000bff030219 */ /* 0x002fe20000011606 */
[----:B------:R-:W-:Y:S01]  /*169f0*/  IMAD R29, R0, R23, RZ ;  /* 0x00000017001d7224 */ /* 0x000fe200078e02ff */
[----:B------:R-:W-:Y:S02]  /*16a00*/  LOP3.LUT R9, R10, 0x2, R7, 0xe2, !PT ;  /* 0x000000020a097812 */ /* 0x000fe400078ee207 */
[----:B------:R-:W-:Y:S01]  /*16a10*/  SEL R10, RZ, 0xffffffff, P2 ;  /* 0xffffffffff0a7807 */ /* 0x000fe20001000000 */
[--C-:B------:R-:W-:Y:S01]  /*16a20*/  IMAD.MOV R7, RZ, RZ, -R3.reuse ;  /* 0x000000ffff077224 */ /* 0x100fe200078e0a03 */
[----:B------:R-:W-:Y:S01]  /*16a30*/  SHF.R.S32.HI R6, RZ, 0x1f, R3 ;  /* 0x0000001fff067819 */ /* 0x000fe20000011403 */
[----:B------:R-:W-:Y:S01]  /*16a40*/  IMAD.WIDE.U32 R4, R3, UR4, R4 ;  /* 0x0000000403047c25 */ /* 0x000fe2000f8e0004 */
[----:B------:R-:W-:-:S02]  /*16a50*/  SEL R11, RZ, 0xffffffff, P1 ;  /* 0xffffffffff0b7807 */ /* 0x000fc40000800000 */
[-C--:B------:R-:W-:Y:S01]  /*16a60*/  ISETP.GE.AND P0, PT, R209, R21.reuse, PT ;  /* 0x00000015d100720c */ /* 0x080fe20003f06270 */
[----:B------:R-:W-:Y:S01]  /*16a70*/  IMAD.SHL.U32 R10, R10, 0x4, RZ ;  /* 0x000000040a0a7824 */ /* 0x000fe200078e00ff */
[----:B------:R-:W-:Y:S01]  /*16a80*/  ISETP.GE.AND P2, PT, R221, R21, PT ;  /* 0x00000015dd00720c */ /* 0x000fe20003f46270 */
[----:B------:R-:W-:Y:S02]  /*16a90*/  IMAD R6, R6, UR4, RZ ;  /* 0x0000000406067c24 */ /* 0x000fe4000f8e02ff */
[----:B------:R-:W-:Y:S01]  /*16aa0*/  IMAD.SHL.U32 R11, R11, 0x8, RZ ;  /* 0x000000080b0b7824 */ /* 0x000fe200078e00ff */
[----:B------:R-:W-:Y:S01]  /*16ab0*/  LOP3.LUT R0, R10, 0x4, R9, 0xe2, !PT ;  /* 0x000000040a007812 */ /* 0x000fe200078ee209 */
[----:B------:R-:W-:Y:S02]  /*16ac0*/  IMAD R7, R23, R7, R8 ;  /* 0x0000000717077224 */ /* 0x000fe400078e0208 */
        /* <DEDUP_REMOVED lines=11> */
[----:B------:R-:W-:Y:S02]  /*16b80*/  LOP3.LUT R6, R6, 0x10, R3, 0xe2, !PT ;  /* 0x0000001006067812 */ /* 0x000fe400078ee203 */
[----:B------:R-:W-:Y:S01]  /*16b90*/  ISETP.GE.AND P0, PT, R222, R21, PT ;  /* 0x00000015de00720c */ /* 0x000fe20003f06270 */
[----:B------:R-:W-:Y:S01]  /*16ba0*/  IMAD R3, R7, UR5, R0 ;  /* 0x0000000507037c24 */ /* 0x000fe2000f8e0200 */
[----:B------:R-:W-:Y:S01]  /*16bb0*/  IADD3 R0, R219, R192, RZ ;  /* 0x000000c0db007210 */ /* 0x000fe20007ffe0ff */
[----:B------:R-:W-:Y:S01]  /*16bc0*/  IMAD.SHL.U32 R9, R8, 0x20, RZ ;  /* 0x0000002008097824 */ /* 0x000fe200078e00ff */
[----:B------:R-:W-:Y:S01]  /*16bd0*/  SEL R7, RZ, 0x40, P0 ;  /* 0x00000040ff077807 */ /* 0x000fe20000000000 */
[----:B------:R-:W-:Y:S01]  /*16be0*/  ULDC.64 UR4, c[0x0][0xa80] ;  /* 0x0002a00000047ab9 */ /* 0x000fe20000000a00 */
[----:B------:R-:W-:Y:S01]  /*16bf0*/  ISETP.GE.AND P0, PT, R0, R29, PT ;  /* 0x0000001d0000720c */ /* 0x000fe20003f06270 */
[----:B------:R-:W-:Y:S01]  /*16c00*/  IMAD.IADD R3, R5, 0x1, R3 ;  /* 0x0000000105037824 */ /* 0x000fe200078e0203 */
[----:B------:R-:W-:-:S02]  /*16c10*/  LEA R20, P1, R4, UR4, 0x1 ;  /* 0x0000000404147c11 */ /* 0x000fc4000f8208ff */
[----:B------:R-:W-:Y:S02]  /*16c20*/  LOP3.LUT R6, R9, 0x20, R6, 0xe2, !PT ;  /* 0x0000002009067812 */ /* 0x000fe400078ee206 */
[----:B------:R-:W-:Y:S02]  /*16c30*/  LEA.HI.X R3, R4, UR5, R3, 0x1, P1 ;  /* 0x0000000504037c11 */ /* 0x000fe400088f0c03 */
[----:B------:R-:W-:Y:S02]  /*16c40*/  LOP3.LUT R22, R6, R7, RZ, 0xfc, !PT ;  /* 0x0000000706167212 */ /* 0x000fe400078efcff */
[----:B------:R-:W-:Y:S01]  /*16c50*/  SEL R5, RZ, 0x80, P2 ;  /* 0x00000080ff057807 */ /* 0x000fe20001000000 */
[----:B------:R0:W1:Y:S03]  /*16c60*/  SHFL.IDX PT, R6, R20, RZ, 0x181f ;  /* 0x00181fff14067589 */ /* 0x00006600000e0000 */
[----:B------:R-:W-:Y:S01]  /*16c70*/  LOP3.LUT R23, R22, R5, RZ, 0xfc, !PT ;  /* 0x0000000516177212 */ /* 0x000fe200078efcff */
[----:B------:R0:W3:Y:S01]  /*16c80*/  SHFL.IDX PT, R7, R3, RZ, 0x181f ;  /* 0x00181fff03077589 */ /* 0x0000e200000e0000 */
[----:B------:R-:W-:Y:S05]  /*16c90*/  @P0 BRA `(.L_x_6096) ;  /* 0x00000000007c0947 */ /* 0x000fea0003800000 */
[-C--:B------:R-:W-:Y:S02]  /*16ca0*/  ISETP.GE.AND P2, PT, R212, R21.reuse, PT ;  /* 0x00000015d400720c */ /* 0x080fe40003f46270 */
[-C--:B------:R-:W-:Y:S02]  /*16cb0*/  ISETP.GE.AND P1, PT, R200, R21.reuse, PT ;  /* 0x00000015c800720c */ /* 0x080fe40003f26270 */
[-C--:B------:R-:W-:Y:S02]  /*16cc0*/  ISETP.GE.AND P5, PT, R211, R21.reuse, PT ;  /* 0x00000015d300720c */ /* 0x080fe40003fa6270 */
[----:B------:R-:W-:-:S07]  /*16cd0*/  ISETP.GE.AND P3, PT, R210, R21, PT ;  /* 0x00000015d200720c */ /* 0x000fce0003f66270 */
[-C--:B-1----:R-:W-:Y:S02]  /*16ce0*/  @!P2 LEA R8, P0, R212, R6.reuse, 0x1 ;  /* 0x00000006d408a211 */ /* 0x082fe400078008ff */
        /* <DEDUP_REMOVED lines=26> */
.L_x_6096:
[----:B------:R-:W-:Y:S05]  /*16e90*/  BSYNC B1 ;  /* 0x0000000000017941 */ /* 0x000fea0003800000 */
.L_x_6095:
[----:B------:R-:W-:Y:S01]  /*16ea0*/  VIADD R0, R0, 0x20 ;  /* 0x0000002000007836 */ /* 0x000fe20000000000 */
[----:B---34-:R3:W4:Y:S04]  /*16eb0*/  SHFL.IDX PT, R7, R3, 0x1, 0x181f ;  /* 0x00381f0003077f89 */ /* 0x01872800000e0000 */
[----:B------:R-:W-:Y:S01]  /*16ec0*/  ISETP.GE.AND P0, PT, R0, R29, PT ;  /* 0x0000001d0000720c */ /* 0x000fe20003f06270 */
[----:B-1----:R3:W1:-:S12]  /*16ed0*/  SHFL.IDX PT, R6, R20, 0x1, 0x181f ;  /* 0x00381f0014067f89 */ /* 0x00265800000e0000 */
[----:B---3--:R-:W-:Y:S05]  /*16ee0*/  @P0 BRA `(.L_x_6091) ;  /* 0x00000000007c0947 */ /* 0x008fea0003800000 */
[-C--:B------:R-:W-:Y:S02]  /*16ef0*/  ISETP.GE.AND P6, PT, R200, R21.reuse, PT ;  /* 0x00000015c800720c */ /* 0x080fe40003fc6270 */
[-C--:B------:R-:W-:Y:S02]  /*16f00*/  ISETP.GE.AND P5, PT, R212, R21.reuse, PT ;  /* 0x00000015d400720c */ /* 0x080fe40003fa6270 */
[-C--:B------:R-:W-:Y:S02]  /*16f10*/  ISETP.GE.AND P4, PT, R211, R21.reuse, PT ;  /* 0x00000015d300720c */ /* 0x080fe40003f86270 */
[-C--:B------:R-:W-:Y:S02]  /*16f20*/  ISETP.GE.AND P3, PT, R210, R21.reuse, PT ;  /* 0x00000015d200720c */ /* 0x080fe40003f66270 */
[-C--:B------:R-:W-:Y:S02]  /*16f30*/  ISETP.GE.AND P2, PT, R209, R21.reuse, PT ;  /* 0x00000015d100720c */ /* 0x080fe40003f46270 */
[----:B------:R-:W-:-:S03]  /*16f40*/  ISETP.GE.AND P1, PT, R208, R21, PT ;  /* 0x00000015d000720c */ /* 0x000fc60003f26270 */
[----:B-1--4-:R-:W-:Y:S02]  /*16f50*/  @!P6 IMAD.WIDE R4, R200, 0x2, R6 ;  /* 0x00000002c804e825 */ /* 0x012fe400078e0206 */
        /* <DEDUP_REMOVED lines=12> */
[-C--:B-1----:R-:W-:Y:S02]  /*17020*/  @!P1 LEA R4, P5, R208, R6.reuse, 0x1 ;  /* 0x00000006d0049211 */ /* 0x082fe400078a08ff */
        /* <DEDUP_REMOVED lines=11> */
.L_x_6091:
[----:B------:R-:W-:Y:S05]  /*170e0*/  BSYNC B0 ;  /* 0x0000000000007941 */ /* 0x000fea0003800000 */
.L_x_6085:
[----:B------:R-:W-:Y:S02]  /*170f0*/  ULDC UR4, c[0x0][0xc3c] ;  /* 0x00030f0000047ab9 */ /* 0x000fe40000000800 */
[----:B------:R-:W-:-:S13]  /*17100*/  ISETP.GE.AND P0, PT, R27, UR4, PT ;  /* 0x000000041b007c0c */ /* 0x000fda000bf06270 */
[----:B------:R-:W-:Y:S05]  /*17110*/  @!P0 BRA `(.L_x_6097) ;  /* 0xfffffea0002c8947 */ /* 0x000fea000383ffff */
[----:B------:R-:W-:Y:S05]  /*17120*/  BRA `(.L_x_5888) ;  /* 0x0000009000b87947 */ /* 0x000fea0003800000 */
.L_x_5886:
        /* <DEDUP_REMOVED lines=18> */
.L_x_6098:
        /* <DEDUP_REMOVED lines=41> */
.L_x_6104:
        /* <DEDUP_REMOVED lines=12> */
.L_x_6103:
[----:B------:R-:W-:Y:S05]  /*175a0*/  BSYNC B0 ;  /* 0x0000000000007941 */ /* 0x000fea0003800000 */
.L_x_6102:
        /* <DEDUP_REMOVED lines=21> */
.L_x_6100:
        /* <DEDUP_REMOVED lines=20> */
.L_x_6105:
[----:B-1----:R-:W-:Y:S02]  /*17840*/  IMAD.MOV R2, RZ, RZ, -R3 ;  /* 0x000000ffff027224 */ /* 0x002fe400078e0a03 */
[----:B---3--:R-:W-:Y:S02]  /*17850*/  IMAD R16, R16, UR5, R7 ;  /* 0x0000000510107c24 */ /* 0x008fe4000f8e0207 */
[----:B------:R-:W-:Y:S01]  /*17860*/  IMAD R7, R2, R11, RZ ;  /* 0x0000000b02077224 */ /* 0x000fe200078e02ff */
[----:B------:R-:W-:-:S05]  /*17870*/  MOV R2, RZ ;  /* 0x000000ff00027202 */ /* 0x000fca0000000f00 */
        /* <DEDUP_REMOVED lines=53> */
.L_x_6101:
[----:B------:R-:W-:Y:S02]  /*17bd0*/  IMAD.MOV.U32 R17, RZ, RZ, RZ ;  /* 0x000000ffff117224 */ /* 0x000fe400078e00ff */
[----:B------:R-:W-:Y:S02]  /*17be0*/  IMAD.U32 R16, RZ, RZ, UR6 ;  /* 0x00000006ff107e24 */ /* 0x000fe4000f8e00ff */
[----:B------:R-:W-:-:S07]  /*17bf0*/  IMAD.MOV.U32 R18, RZ, RZ, RZ ;  /* 0x000000ffff127224 */ /* 0x000fce00078e00ff */
.L_x_6106:
[----:B------:R-:W-:-:S13]  /*17c00*/  ISETP.NE.AND P0, PT, R0, RZ, PT ;  /* 0x000000ff0000720c */ /* 0x000fda0003f05270 */
[----:B------:R-:W1:Y:S01]  /*17c10*/  @!P0 S2R R3, SR_CgaCtaId ;  /* 0x0000000000038919 */ /* 0x000e620000008800 */
[----:B------:R-:W-:-:S04]  /*17c20*/  @!P0 MOV R0, 0x400 ;  /* 0x0000040000008802 */ /* 0x000fc80000000f00 */
[----:B-1----:R-:W-:-:S05]  /*17c30*/  @!P0 LEA R0, R3, R0, 0x18 ;  /* 0x0000000003008211 */ /* 0x002fca00078ec0ff */
[----:B------:R2:W-:Y:S01]  /*17c40*/  @!P0 STS.128 [R0+0x28cd0], R16 ;  /* 0x028cd01000008388 */ /* 0x0005e20000000c00 */
[----:B------:R-:W-:Y:S06]  /*17c50*/  BAR.ARV 0x5, 0x180 ;  /* 0x0146000000007b1d */ /* 0x000fec0000002000 */
.L_x_6099:
[----:B--2---:R-:W-:Y:S01]  /*17c60*/  IMAD.MOV.U32 R0, RZ, RZ, 0x1 ;  /* 0x00000001ff007424 */ /* 0x004fe200078e00ff */
[----:B------:R2:W-:Y:S01]  /*17c70*/  STL [R1+0x4], RZ ;  /* 0x000004ff01007387 */ /* 0x0005e20000100800 */
[----:B------:R-:W-:Y:S02]  /*17c80*/  ULDC UR4, c[0x0][0xc3c] ;  /* 0x00030f0000047ab9 */ /* 0x000fe40000000800 */
[----:B-1----:R-:W-:Y:S01]  /*17c90*/  ISETP.GE.AND P0, PT, R19, UR4, PT ;  /* 0x0000000413007c0c */ /* 0x002fe2000bf06270 */
[----:B------:R2:W-:Y:S04]  /*17ca0*/  STL [R1+0x10], R0 ;  /* 0x0000100001007387 */ /* 0x0005e80000100800 */
[----:B------:R2:W-:Y:S08]  /*17cb0*/  STL [R1+0x48], RZ ;  /* 0x000048ff01007387 */ /* 0x0005f00000100800 */
[----:B--2---:R-:W-:Y:S05]  /*17cc0*/  @P0 BRA `(.L_x_6107) ;  /* 0x0000008000e80947 */ /* 0x004fea0003800000 */
[----:B------:R-:W1:Y:S01]  /*17cd0*/  S2UR UR5, SR_CgaCtaId ;  /* 0x00000000000579c3 */ /* 0x000e620000008800 */
[C---:B------:R-:W-:Y:S01]  /*17ce0*/  IMAD.SHL.U32 R0, R4.reuse, 0x8, RZ ;  /* 0x0000000804007824 */ /* 0x040fe200078e00ff */
[----:B------:R-:W-:Y:S01]  /*17cf0*/  LOP3.LUT R5, R4, 0x7f, RZ, 0xc0, !PT ;  /* 0x0000007f04057812 */ /* 0x000fe200078ec0ff */
[----:B------:R-:W-:Y:S01]  /*17d00*/  UMOV UR4, 0x400 ;  /* 0x0000040000047882 */ /* 0x000fe20000000000 */
[----:B------:R-:W-:Y:S01]  /*17d10*/  BSSY B8, `(.L_x_6107) ;  /* 0x0000835000087945 */ /* 0x000fe20003800000 */
[----:B------:R-:W-:Y:S01]  /*17d20*/  ULDC.64 UR40, c[0x0][0x198] ;  /* 0x0000660000287ab9 */ /* 0x000fe20000000a00 */
[----:B------:R-:W-:Y:S01]  /*17d30*/  LOP3.LUT R3, R0, 0x1f8, RZ, 0xc0, !PT ;  /* 0x000001f800037812 */ /* 0x000fe200078ec0ff */
[----:B0-----:R-:W-:Y:S01]  /*17d40*/  IMAD.SHL.U32 R2, R5, 0x8, RZ ;  /* 0x0000000805027824 */ /* 0x001fe200078e00ff */
[----:B------:R-:W-:Y:S01]  /*17d50*/  SHF.R.U32.HI R5, RZ, 0x3, R5 ;  /* 0x00000003ff057819 */ /* 0x000fe20000011605 */
[----:B------:R-:W-:Y:S01]  /*17d60*/  ULDC UR37, c[0x0][0xc] ;  /* 0x0000030000257ab9 */ /* 0x000fe20000000800 */
[----:B------:R-:W-:Y:S01]  /*17d70*/  LOP3.LUT R3, R3, 0x38, R4, 0x78, !PT ;  /* 0x0000003803037812 */ /* 0x000fe200078e7804 */
[----:B------:R-:W-:-:S03]  /*17d80*/  IMAD.SHL.U32 R4, R4, 0x10, RZ ;  /* 0x0000001004047824 */ /* 0x000fc600078e00ff */
[----:B------:R-:W-:Y:S02]  /*17d90*/  LOP3.LUT R2, R3, 0x200, R2, 0xf8, !PT ;  /* 0x0000020003027812 */ /* 0x000fe400078ef802 */
[----:B------:R-:W-:Y:S01]  /*17da0*/  LOP3.LUT R0, R5, 0x70, R4, 0xf8, !PT ;  /* 0x0000007005007812 */ /* 0x000fe200078ef804 */
[----:B------:R-:W-:Y:S01]  /*17db0*/  IMAD.MOV.U32 R0, RZ, RZ, 0x1 ;  /* 0x00000001ff007424 */ /* 0x000fe200078e00ff */
[----:B-1----:R-:W-:-:S06]  /*17dc0*/  ULEA UR4, UR5, UR4, 0x18 ;  /* 0x0000000405047291 */ /* 0x002fcc000f8ec03f */
[----:B------:R-:W-:-:S05]  /*17dd0*/  MOV R3, UR4 ;  /* 0x0000000400037c02 */ /* 0x000fca0008000f00 */
[----:B------:R-:W-:Y:S01]  /*17de0*/  IMAD R2, R2, 0x2, R3 ;  /* 0x0000000202027824 */ /* 0x000fe200078e0203 */
[----:B------:R0:W-:Y:S04]  /*17df0*/  STL [R1], R3 ;  /* 0x0000000301007387 */ /* 0x0001e80000100800 */
[----:B------:R0:W-:Y:S04]  /*17e00*/  STL [R1+0x4c], R2 ;  /* 0x00004c0201007387 */ /* 0x0001e80000100800 */
[----:B------:R0:W-:Y:S04]  /*17e10*/  STL [R1+0x48], RZ ;  /* 0x000048ff01007387 */ /* 0x0001e80000100800 */
[----:B------:R0:W-:Y:S04]  /*17e20*/  STL [R1+0x14], R0 ;  /* 0x0000140001007387 */ /* 0x0001e80000100800 */
[----:B------:R0:W-:Y:S04]  /*17e30*/  STL [R1+0x8], RZ ;  /* 0x000008ff01007387 */ /* 0x0001e80000100800 */
[----:B------:R0:W-:Y:S04]  /*17e40*/  STL [R1+0x4], RZ ;  /* 0x000004ff01007387 */ /* 0x0001e80000100800 */
[----:B------:R0:W-:Y:S02]  /*17e50*/  STL [R1+0x10], R0 ;  /* 0x0000100001007387 */ /* 0x0001e40000100800 */
.L_x_6287:
[----:B------:R-:W-:Y:S05]  /*17e60*/  YIELD ;  /* 0x0000000000007946 */ /* 0x000fea0003800000 */
[----:B------:R-:W-:Y:S01]  /*17e70*/  ULDC.64 UR4, c[0x0][0xa28] ;  /* 0x00028a0000047ab9 */ /* 0x000fe20000000a00 */
[----:B------:R-:W-:Y:S01]  /*17e80*/  IMAD.MOV.U32 R9, RZ, RZ, RZ ;  /* 0x000000ffff097224 */ /* 0x000fe200078e00ff */
[----:B------:R-:W-:Y:S01]  /*17e90*/  ISETP.NE.U32.AND P0, PT, RZ, UR4, PT ;  /* 0x00000004ff007c0c */ /* 0x000fe2000bf05070 */
[----:B-1----:R-:W1:Y:S01]  /*17ea0*/  LDC.64 R12, c[0x0][0xa00] ;  /* 0x00028000ff0c7b82 */ /* 0x002e620000000a00 */
[----:B0-----:R-:W-:Y:S01]  /*17eb0*/  CS2R R6, SRZ ;  /* 0x0000000000067805 */ /* 0x001fe2000001ff00 */
[----:B------:R-:W-:Y:S01]  /*17ec0*/  ULDC.64 UR6, c[0x0][0xa08] ;  /* 0x0002820000067ab9 */ /* 0x000fe20000000a00 */
[----:B------:R-:W-:Y:S01]  /*17ed0*/  ISETP.NE.AND.EX P0, PT, RZ, UR5, PT, P0 ;  /* 0x00000005ff007c0c */ /* 0x000fe2000bf05300 */
[----:B------:R-:W-:Y:S01]  /*17ee0*/  ULDC.64 UR4, c[0x0][0xa18] ;  /* 0x0002860000047ab9 */ /* 0x000fe20000000a00 */
[----:B------:R-:W-:-:S03]  /*17ef0*/  ULDC.64 UR8, c[0x0][0xa10] ;  /* 0x0002840000087ab9 */ /* 0x000fc60000000a00 */
[----:B--2---:R-:W2:Y:S08]  /*17f00*/  LDC.64 R4, c[0x0][0xa08] ;  /* 0x00028200ff047b82 */ /* 0x004eb00000000a00 */
[----:B0-----:R-:W0:Y:S02]  /*17f10*/  @P0 LDC.64 R2, c[0x0][0xa28] ;  /* 0x00028a00ff020b82 */ /* 0x001e240000000a00 */
[----:B0-----:R-:W-:-:S05]  /*17f20*/  @P0 IMAD.WIDE R2, R19, 0x4, R2 ;  /* 0x0000000413020825 */ /* 0x001fca00078e0202 */
[----:B-----5:R0:W5:Y:S01]  /*17f30*/  @P0 LDG.E R9, desc[UR42][R2.64] ;  /* 0x0000002a02090981 */ /* 0x020162000c1e1900 */
[----:B------:R-:W-:Y:S01]  /*17f40*/  ISETP.NE.U32.AND P0, PT, RZ, UR4, PT ;  /* 0x00000004ff007c0c */ /* 0x000fe2000bf05070 */
[C---:B-1----:R-:W-:Y:S01]  /*17f50*/  IMAD.WIDE R12, R19.reuse, 0x4, R12 ;  /* 0x00000004130c7825 */ /* 0x042fe200078e020c */
[----:B------:R-:W-:Y:S02]  /*17f60*/  ISETP.NE.U32.AND P2, PT, RZ, UR6, PT ;  /* 0x00000006ff007c0c */ /* 0x000fe4000bf45070 */
[----:B------:R-:W-:Y:S01]  /*17f70*/  ISETP.NE.AND.EX P0, PT, RZ, UR5, PT, P0 ;  /* 0x00000005ff007c0c */ /* 0x000fe2000bf05300 */
[----:B------:R-:W-:Y:S01]  /*17f80*/  ULDC.64 UR4, c[0x0][0xa00] ;  /* 0x0002800000047ab9 */ /* 0x000fe20000000a00 */
[----:B------:R-:W-:Y:S01]  /*17f90*/  ISETP.NE.U32.AND P4, PT, RZ, UR8, PT ;  /* 0x00000008ff007c0c */ /* 0x000fe2000bf85070 */
[----:B------:R-:W-:Y:S01]  /*17fa0*/  IMAD.MOV.U32 R0, RZ, RZ, RZ ;  /* 0x000000ffff007224 */ /* 0x000fe200078e00ff */
[----:B------:R-:W-:Y:S01]  /*17fb0*/  ISETP.NE.U32.AND P1, PT, RZ, UR4, PT ;  /* 0x00000004ff007c0c */ /* 0x000fe2000bf25070 */
[----:B0-----:R-:W0:Y:S01]  /*17fc0*/  LDC.64 R2, c[0x0][0xa10] ;  /* 0x00028400ff027b82 */ /* 0x001e220000000a00 */
[----:B--2---:R-:W-:-:S02]  /*17fd0*/  IMAD.WIDE R4, R19, 0x4, R4 ;  /* 0x0000000413047825 */ /* 0x004fc400078e0204 */
[----:B------:R-:W-:-:S05]  /*17fe0*/  ISETP.NE.AND.EX P3, PT, RZ, UR5, PT, P1 ;  /* 0x00000005ff007c0c */ /* 0x000fca000bf65310 */
[----:B------:R-:W1:Y:S01]  /*17ff0*/  @P0 LDC.64 R10, c[0x0][0xa18] ;  /* 0x00028600ff0a0b82 */ /* 0x000e620000000a00 */
[----:B------:R-:W-:Y:S01]  /*18000*/  ULDC UR4, c[0x0][0x288] ;  /* 0x0000a20000047ab9 */ /* 0x000fe20000000800 */
[----:B------:R-:W-:Y:S02]  /*18010*/  ISETP.NE.AND.EX P1, PT, RZ, UR7, PT, P2 ;  /* 0x00000007ff007c0c */ /* 0x000fe4000bf25320 */
[----:B------:R-:W-:-:S04]  /*18020*/  ISETP.NE.AND.EX P2, PT, RZ, UR9, PT, P4 ;  /* 0x00000009ff007c0c */ /* 0x000fc8000bf45340 */
[----:B------:R-:W2:Y:S07]  /*18030*/  @P3 LDG.E R6, desc[UR42][R12.64] ;  /* 0x0000002a0c063981 */ /* 0x000eae000c1e1900 */
[----:B------:R-:W5:Y:S01]  /*18040*/  @P1 LDG.E R7, desc[UR42][R4.64] ;  /* 0x0000002a04071981 */ /* 0x000f62000c1e1900 */
        /* <DEDUP_REMOVED lines=18> */
[----:B------:R-:W-:Y:S06]  /*18170*/  @P0 BRA `(.L_x_6108) ;  /* 0x0000000000140947 */ /* 0x000fec0003800000 */
[----:B------:R-:W-:Y:S05]  /*18180*/  @!P3 BRA `(.L_x_6108) ;  /* 0x000000000010b947 */ /* 0x000fea0003800000 */
[----:B------:R-:W2:Y:S04]  /*18190*/  LDG.E R8, desc[UR42][R12.64] ;  /* 0x0000002a0c087981 */ /* 0x000ea8000c1e1900 */
[----:B------:R-:W2:Y:S02]  /*181a0*/  LDG.E R12, desc[UR42][R12.64+0x4] ;  /* 0x0000042a0c0c7981 */ /* 0x000ea4000c1e1900 */
[----:B--2---:R-:W-:-:S05]  /*181b0*/  IMAD.IADD R11, R12, 0x1, -R8 ;  /* 0x000000010c0b7824 */ /* 0x004fca00078e0a08 */
[----:B------:R0:W-:Y:S02]  /*181c0*/  STL [R1+0x38], R11 ;  /* 0x0000380b01007387 */ /* 0x0001e40000100800 */
.L_x_6108:
[----:B-----5:R-:W-:Y:S01]  /*181d0*/  IMAD.IADD R7, R7, 0x1, R9 ;  /* 0x0000000107077824 */ /* 0x020fe200078e0209 */
[----:B------:R-:W-:Y:S02]  /*181e0*/  ULDC.64 UR4, c[0x0][0xa20] ;  /* 0x0002880000047ab9 */ /* 0x000fe40000000a00 */
[----:B------:R-:W-:Y:S02]  /*181f0*/  ISETP.NE.U32.AND P0, PT, RZ, UR4, PT ;  /* 0x00000004ff007c0c */ /* 0x000fe4000bf05070 */
[----:B------:R1:W-:Y:S02]  /*18200*/  STL [R1+0x20], R7 ;  /* 0x0000200701007387 */ /* 0x0003e40000100800 */
[----:B------:R-:W-:-:S13]  /*18210*/  ISETP.NE.AND.EX P0, PT, RZ, UR5, PT, P0 ;  /* 0x00000005ff007c0c */ /* 0x000fda000bf05300 */
[----:B-1----:R-:W-:Y:S05]  /*18220*/  @!P0 BRA `(.L_x_6109) ;  /* 0x0000000000108947 */ /* 0x002fea0003800000 */
[----:B------:R-:W1:Y:S02]  /*18230*/  LDC.64 R6, c[0x0][0xa20] ;  /* 0x00028800ff067b82 */ /* 0x000e640000000a00 */
[----:B-1----:R-:W-:-:S06]  /*18240*/  IMAD.WIDE R6, R19, 0x4, R6 ;  /* 0x0000000413067825 */ /* 0x002fcc00078e0206 */
[----:B------:R1:W5:Y:S01]  /*18250*/  LDG.E R6, desc[UR42][R6.64] ;  /* 0x0000002a06067981 */ /* 0x000362000c1e1900 */
[----:B------:R-:W-:Y:S05]  /*18260*/  BRA `(.L_x_6110) ;  /* 0x0000000000107947 */ /* 0x000fea0003800000 */
.L_x_6109:
[----:B------:R-:W-:Y:S05]  /*18270*/  @!P1 BRA `(.L_x_6110) ;  /* 0x00000000000c9947 */ /* 0x000fea0003800000 */
[----:B------:R-:W2:Y:S04]  /*18280*/  LDG.E R6, desc[UR42][R4.64] ;  /* 0x0000002a04067981 */ /* 0x000ea8000c1e1900 */
[----:B------:R-:W2:Y:S02]  /*18290*/  LDG.E R4, desc[UR42][R4.64+0x4] ;  /* 0x0000042a04047981 */ /* 0x000ea4000c1e1900 */
[----:B--2---:R-:W-:-:S07]  /*182a0*/  IMAD.IADD R6, R4, 0x1, -R6 ;  /* 0x0000000104067824 */ /* 0x004fce00078e0a06 */
.L_x_6110:
[----:B------:R-:W2:Y:S04]  /*182b0*/  @P2 LDG.E R4, desc[UR42][R2.64] ;  /* 0x0000002a02042981 */ /* 0x000ea8000c1e1900 */
[----:B------:R3:W2:Y:S01]  /*182c0*/  @P2 LDG.E R2, desc[UR42][R2.64+0x4] ;  /* 0x0000042a02022981 */ /* 0x0006a2000c1e1900 */
[----:B------:R-:W-:Y:S02]  /*182d0*/  IMAD.SHL.U32 R12, R17, 0x40, RZ ;  /* 0x00000040110c7824 */ /* 0x000fe400078e00ff */
[----:B-----5:R-:W-:Y:S02]  /*182e0*/  IMAD.IADD R9, R6, 0x1, -R9 ;  /* 0x0000000106097824 */ /* 0x020fe400078e0a09 */
[----:B------:R-:W-:Y:S01]  /*182f0*/  VIADD R8, R12, 0x3f ;  /* 0x0000003f0c087836 */ /* 0x000fe20000000000 */
[----:B------:R4:W-:Y:S01]  /*18300*/  STL [R1+0x28], R12 ;  /* 0x0000280c01007387 */ /* 0x0009e20000100800 */
[----:B---3--:R-:W3:Y:S02]  /*18310*/  LDC R3, c[0x0][0x448] ;  /* 0x00011200ff037b82 */ /* 0x008ee40000000800 */
[----:B---3--:R-:W-:-:S13]  /*18320*/  ISETP.NE.AND P1, PT, R3, 0x1, PT ;  /* 0x000000010300780c */ /* 0x008fda0003f25270 */
[----:B------:R-:W3:Y:S08]  /*18330*/  @P1 LDC R3, c[0x0][0x44c] ;  /* 0x00011300ff031b82 */ /* 0x000ef00000000800 */
[----:B------:R-:W0:Y:S01]  /*18340*/  @P1 LDC R5, c[0x0][0x450] ;  /* 0x00011400ff051b82 */ /* 0x000e220000000800 */
[----:B--2---:R-:W-:Y:S02]  /*18350*/  @P2 IMAD.IADD R10, R2, 0x1, -R4 ;  /* 0x00000001020a2824 */ /* 0x004fe400078e0a04 */
[----:B---3--:R-:W-:-:S04]  /*18360*/  @P1 IMAD.HI.U32 R2, R8, R3, RZ ;  /* 0x0000000308021227 */ /* 0x008fc800078e00ff */
[----:B------:R-:W-:Y:S01]  /*18370*/  IMAD.IADD R6, R9, 0x1, R10 ;  /* 0x0000000109067824 */ /* 0x000fe200078e020a */
[----:B0-----:R-:W-:-:S03]  /*18380*/  @P1 SHF.R.U32.HI R8, RZ, R5, R2 ;  /* 0x00000005ff081219 */ /* 0x001fc60000011602 */
[C---:B------:R-:W-:Y:S01]  /*18390*/  VIADD R2, R6.reuse, 0x3f ;  /* 0x0000003f06027836 */ /* 0x040fe20000000000 */
[----:B------:R-:W-:-:S04]  /*183a0*/  IADD3 R20, R6, 0x1, -R11 ;  /* 0x0000000106147810 */ /* 0x000fc80007ffe80b */
[----:B------:R-:W-:Y:S01]  /*183b0*/  SHF.R.S32.HI R3, RZ, 0x1f, R2 ;  /* 0x0000001fff037819 */ /* 0x000fe20000011402 */
[----:B------:R-:W-:-:S03]  /*183c0*/  IMAD.IADD R8, R20, 0x1, R8 ;  /* 0x0000000114087824 */ /* 0x000fc600078e0208 */
[----:B------:R-:W-:Y:S02]  /*183d0*/  LEA.HI R21, R3, R2, RZ, 0x6 ;  /* 0x0000000203157211 */ /* 0x000fe400078f30ff */
[----:B------:R-:W0:Y:S02]  /*183e0*/  LDC.64 R2, c[0x0][0x9e0] ;  /* 0x00027800ff027b82 */ /* 0x000e240000000a00 */
[----:B------:R-:W-:Y:S02]  /*183f0*/  SHF.R.S32.HI R21, RZ, 0x6, R21 ;  /* 0x00000006ff157819 */ /* 0x000fe40000011415 */
[----:B0-----:R-:W-:Y:S01]  /*18400*/  ISETP.GE.AND P3, PT, R3, 0x1, PT ;  /* 0x000000010300780c */ /* 0x001fe20003f66270 */
[----:B-1----:R-:W-:-:S12]  /*18410*/  IMAD.IADD R7, R8, 0x1, R2 ;  /* 0x0000000108077824 */ /* 0x002fd800078e0202 */
[----:B----4-:R-:W-:Y:S05]  /*18420*/  @!P3 BRA `(.L_x_6111) ;  /* 0x000000000048b947 */ /* 0x010fea0003800000 */
        /* <DEDUP_REMOVED lines=11> */
.L_x_6113:
[----:B------:R-:W-:-:S13]  /*184e0*/  ISETP.NE.AND P0, PT, R3, 0x1, PT ;  /* 0x000000010300780c */ /* 0x000fda0003f05270 */
[----:B------:R-:W0:Y:S02]  /*184f0*/  @P0 LDC.64 R4, c[0x0][0x9e8] ;  /* 0x00027a00ff040b82 */ /* 0x000e240000000a00 */
[----:B0-----:R-:W-:-:S05]  /*18500*/  @P0 IMAD.HI.U32 R4, R2, R4, RZ ;  /* 0x0000000402040227 */ /* 0x001fca00078e00ff */
[----:B------:R-:W-:-:S07]  /*18510*/  @P0 SHF.R.U32.HI R2, RZ, R5, R4 ;  /* 0x00000005ff020219 */ /* 0x000fce0000011604 */
.L_x_6114:
[----:B------:R-:W-:Y:S05]  /*18520*/  BSYNC B0 ;  /* 0x0000000000007941 */ /* 0x000fea0003800000 */
.L_x_6112:
[----:B------:R-:W-:-:S05]  /*18530*/  IMAD R2, R2, R3, R3 ;  /* 0x0000000302027224 */ /* 0x000fca00078e0203 */
[----:B------:R-:W-:-:S07]  /*18540*/  VIMNMX R7, R7, R2, PT ;  /* 0x0000000207077248 */ /* 0x000fce0003fe0100 */
.L_x_6111:
[----:B------:R-:W0:Y:S01]  /*18550*/  @P1 LDC R4, c[0x0][0x44c] ;  /* 0x00011300ff041b82 */ /* 0x000e220000000800 */
[----:B------:R-:W-:Y:S01]  /*18560*/  IMAD.MOV.U32 R2, RZ, RZ, R12 ;  /* 0x000000ffff027224 */ /* 0x000fe200078e000c */
[----:B------:R-:W-:Y:S01]  /*18570*/  ULDC UR4, c[0x0][0x9dc] ;  /* 0x0002770000047ab9 */ /* 0x000fe20000000800 */
[----:B------:R-:W-:-:S05]  /*18580*/  IMAD.IADD R17, R6, 0x1, -R11 ;  /* 0x0000000106117824 */ /* 0x000fca00078e0a0b */
[----:B------:R-:W1:Y:S01]  /*18590*/  @P1 LDC R5, c[0x0][0x450] ;  /* 0x00011400ff051b82 */ /* 0x000e620000000800 */
[----:B0-----:R-:W-:-:S05]  /*185a0*/  @P1 IMAD.HI.U32 R4, R12, R4, RZ ;  /* 0x000000040c041227 */ /* 0x001fca00078e00ff */
[----:B-1----:R-:W-:-:S05]  /*185b0*/  @P1 SHF.R.U32.HI R2, RZ, R5, R4 ;  /* 0x00000005ff021219 */ /* 0x002fca0000011604 */
        /* <DEDUP_REMOVED lines=13> */
.L_x_6117:
[----:B------:R-:W-:-:S13]  /*18690*/  ISETP.NE.AND P0, PT, R3, 0x1, PT ;  /* 0x000000010300780c */ /* 0x000fda0003f05270 */
[----:B------:R-:W0:Y:S02]  /*186a0*/  @P0 LDC.64 R4, c[0x0][0x9e8] ;  /* 0x00027a00ff040b82 */ /* 0x000e240000000a00 */
[----:B0-----:R-:W-:-:S05]  /*186b0*/  @P0 IMAD.HI.U32 R4, R6, R4, RZ ;  /* 0x0000000406040227 */ /* 0x001fca00078e00ff */
[----:B------:R-:W-:-:S07]  /*186c0*/  @P0 SHF.R.U32.HI R6, RZ, R5, R4 ;  /* 0x00000005ff060219 */ /* 0x000fce0000011604 */
.L_x_6118:
[----:B------:R-:W-:Y:S05]  /*186d0*/  BSYNC B0 ;  /* 0x0000000000007941 */ /* 0x000fea0003800000 */
.L_x_6116:
[----:B------:R-:W-:-:S05]  /*186e0*/  IMAD R3, R6, R3, RZ ;  /* 0x0000000306037224 */ /* 0x000fca00078e02ff */
[----:B------:R-:W-:-:S07]  /*186f0*/  VIMNMX R2, R2, R3, !PT ;  /* 0x0000000302027248 */ /* 0x000fce0007fe0100 */
.L_x_6115:
[----:B------:R-:W-:Y:S01]  /*18700*/  VIADD R7, R7, 0x3f ;  /* 0x0000003f07077836 */ /* 0x000fe20000000000 */
[----:B------:R-:W-:Y:S04]  /*18710*/  BSSY B0, `(.L_x_6119) ;  /* 0x00001c6000007945 */ /* 0x000fe80003800000 */
[----:B------:R-:W-:-:S04]  /*18720*/  SHF.R.S32.HI R3, RZ, 0x1f, R7 ;  /* 0x0000001fff037819 */ /* 0x000fc80000011407 */
[----:B------:R-:W-:Y:S02]  /*18730*/  LEA.HI R4, R3, R7, RZ, 0x6 ;  /* 0x0000000703047211 */ /* 0x000fe400078f30ff */
[----:B------:R-:W-:Y:S02]  /*18740*/  SHF.R.S32.HI R3, RZ, 0x1f, R2 ;  /* 0x0000001fff037819 */ /* 0x000fe40000011402 */
[----:B------:R-:W-:Y:S02]  /*18750*/  SHF.R.S32.HI R4, RZ, 0x6, R4 ;  /* 0x00000006ff047819 */ /* 0x000fe40000011404 */
[----:B------:R-:W-:-:S04]  /*18760*/  LEA.HI R2, R3, R2, RZ, 0x6 ;  /* 0x0000000203027211 */ /* 0x000fc800078f30ff */
[----:B------:R-:W-:-:S04]  /*18770*/  SHF.R.S32.HI R2, RZ, 0x6, R2 ;  /* 0x00000006ff027819 */ /* 0x000fc80000011402 */
[----:B------:R-:W-:Y:S02]  /*18780*/  VIMNMX R3, RZ, R2, !PT ;  /* 0x00000002ff037248 */ /* 0x000fe40007fe0100 */
[----:B------:R-:W-:Y:S02]  /*18790*/  VIMNMX R2, R21, R4, PT ;  /* 0x0000000415027248 */ /* 0x000fe40003fe0100 */
[----:B------:R-:W-:-:S03]  /*187a0*/  LEA R3, R3, -R9, 0x6 ;  /* 0x8000000903037211 */ /* 0x000fc600078e30ff */
[----:B------:R-:W-:Y:S01]  /*187b0*/  IMAD R2, R2, 0x40, -R9 ;  /* 0x0000004002027824 */ /* 0x000fe200078e0a09 */
[----:B------:R-:W-:-:S04]  /*187c0*/  VIMNMX R3, RZ, R3, !PT ;  /* 0x00000003ff037248 */ /* 0x000fc80007fe0100 */
[----:B------:R-:W-:-:S04]  /*187d0*/  VIMNMX R2, R2, R10, PT ;  /* 0x0000000a02027248 */ /* 0x000fc80003fe0100 */
[----:B------:R-:W-:Y:S02]  /*187e0*/  ISETP.GT.AND P0, PT, R2, R3, PT ;  /* 0x000000030200720c */ /* 0x000fe40003f04270 */
[----:B------:R-:W-:-:S11]  /*187f0*/  SHF.R.U32.HI R3, RZ, 0x6, R3 ;  /* 0x00000006ff037819 */ /* 0x000fd60000011603 */
[----:B------:R-:W-:-:S05]  /*18800*/  @P0 VIADD R2, R2, 0x3f ;  /* 0x0000003f02020836 */ /* 0x000fca0000000000 */
[----:B------:R-:W-:-:S04]  /*18810*/  @P0 SHF.R.S32.HI R4, RZ, 0x1f, R2 ;  /* 0x0000001fff040819 */ /* 0x000fc80000011402 */
[----:B------:R-:W-:Y:S01]  /*18820*/  @P0 LEA.HI R2, R4, R2, RZ, 0x6 ;  /* 0x0000000204020211 */ /* 0x000fe200078f30ff */
[----:B------:R-:W-:-:S03]  /*18830*/  IMAD.MOV.U32 R4, RZ, RZ, R3 ;  /* 0x000000ffff047224 */ /* 0x000fc600078e0003 */
[----:B------:R-:W-:Y:S02]  /*18840*/  @P0 SHF.R.S32.HI R4, RZ, 0x6, R2 ;  /* 0x00000006ff040819 */ /* 0x000fe40000011402 */
[----:B------:R-:W-:Y:S02]  /*18850*/  PLOP3.LUT P0, PT, PT, PT, PT, 0x80, 0x0 ;  /* 0x000000000000781c */ /* 0x000fe40003f0f070 */
[----:B------:R-:W-:-:S13]  /*18860*/  ISETP.GT.AND P1, PT, R4, R3, PT ;  /* 0x000000030400720c */ /* 0x000fda0003f24270 */
[----:B------:R-:W-:Y:S05]  /*18870*/  @!P1 BRA `(.L_x_6120) ;  /* 0x0000001800bc9947 */ /* 0x000fea0003800000 */
[----:B------:R-:W-:Y:S01]  /*18880*/  UMOV UR4, 0xffffffff ;  /* 0xffffffff00047882 */ /* 0x000fe20000000000 */
[----:B------:R-:W-:Y:S02]  /*18890*/  SEL R2, R19, RZ, !P2 ;  /* 0x000000ff13027207 */ /* 0x000fe40005000000 */
[----:B------:R-:W-:Y:S05]  /*188a0*/  BRA.DIV UR4, `(.L_x_6121) ;  /* 0x0000008604f07947 */ /* 0x000fea000b800000 */
[----:B------:R-:W0:Y:S02]  /*188b0*/  S2R R5, SR_TID.X ;  /* 0x0000000000057919 */ /* 0x000e240000002100 */
[----:B0-----:R-:W-:-:S04]  /*188c0*/  SHF.R.U32.HI R5, RZ, 0x5, R5 ;  /* 0x00000005ff057819 */ /* 0x001fc80000011605 */
[----:B------:R-:W-:-:S05]  /*188d0*/  LOP3.LUT R5, R5, 0x3, RZ, 0xc0, !PT ;  /* 0x0000000305057812 */ /* 0x000fca00078ec0ff */
[----:B------:R0:W1:Y:S02]  /*188e0*/  SHFL.IDX PT, R14, R5, RZ, 0x1f ;  /* 0x00001fff050e7589 */ /* 0x00006400000e0000 */
.L_x_6331:
[----:B-1----:R-:W-:Y:S02]  /*188f0*/  ISETP.NE.AND P0, PT, R14, RZ, PT ;  /* 0x000000ff0e00720c */ /* 0x002fe40003f05270 */
[----:B------:R-:W-:-:S11]  /*18900*/  PLOP3.LUT P6, PT, PT, PT, PT, 0x8, 0x0 ;  /* 0x000000000000781c */ /* 0x000fd60003fce170 */
[----:B------:R-:W-:Y:S05]  /*18910*/  @P0 BRA `(.L_x_6122) ;  /* 0x00000000000c0947 */ /* 0x000fea0003800000 */
[----:B------:R-:W-:-:S03]  /*18920*/  UMOV UR4, 0xffffffff ;  /* 0xffffffff00047882 */ /* 0x000fc60000000000 */
[----:B------:R-:W-:Y:S05]  /*18930*/  BRA.DIV UR4, `(.L_x_6123) ;  /* 0x0000008a04007947 */ /* 0x000fea000b800000 */
[----:B------:R-:W-:-:S13]  /*18940*/  ELECT P6, URZ, PT ;  /* 0x00000000003f782f */ /* 0x000fda00038c0000 */
.L_x_6122:
[----:B0-----:R-:W2:Y:S04]  /*18950*/  LDL R5, [R1+0x48] ;  /* 0x0000480001057983 */ /* 0x001ea80000100800 */
[----:B------:R-:W3:Y:S01]  /*18960*/  LDL R7, [R1] ;  /* 0x0000000001077983 */ /* 0x000ee20000100800 */
        /* <DEDUP_REMOVED lines=8> */
.L_x_6334:
[----:B------:R-:W-:Y:S05]  /*189f0*/  BSYNC B1 ;  /* 0x0000000000017941 */ /* 0x000fea0003800000 */
.L_x_6124:
[----:B------:R-:W-:Y:S04]  /*18a00*/  BSSY B1, `(.L_x_6126) ;  /* 0x00000be000017945 */ /* 0x000fe80003800000 */
[----:B------:R-:W-:Y:S05]  /*18a10*/  @!P6 BRA `(.L_x_6127) ;  /* 0x0000000800f0e947 */ /* 0x000fea0003800000 */
[----:B------:R-:W2:Y:S04]  /*18a20*/  LDL R9, [R1] ;  /* 0x0000000001097983 */ /* 0x000ea80000100800 */
[----:B0-----:R-:W2:Y:S04]  /*18a30*/  LDL R6, [R1+0x8] ;  /* 0x0000080001067983 */ /* 0x001ea80000100800 */
[----:B------:R-:W3:Y:S01]  /*18a40*/  LDL R8, [R1+0x14] ;  /* 0x0000140001087983 */ /* 0x000ee20000100800 */
[----:B------:R-:W-:Y:S01]  /*18a50*/  BSSY B2, `(.L_x_6128) ;  /* 0x0000008000027945 */ /* 0x000fe20003800000 */
[----:B------:R-:W0:Y:S02]  /*18a60*/  S2R R7, SR_TID.X ;  /* 0x0000000000077919 */ /* 0x000e240000002100 */
[----:B0-----:R-:W-:-:S04]  /*18a70*/  LOP3.LUT R7, R7, 0x7f, RZ, 0xc0, !PT ;  /* 0x0000007f07077812 */ /* 0x001fc800078ec0ff */
[----:B------:R-:W-:Y:S01]  /*18a80*/  ISETP.NE.AND P1, PT, R7, RZ, PT ;  /* 0x000000ff0700720c */ /* 0x000fe20003f25270 */
[----:B--2---:R-:W-:Y:S01]  /*18a90*/  IMAD R6, R6, 0x8, R9 ;  /* 0x0000000806067824 */ /* 0x004fe200078e0209 */
[----:B---3--:R-:W-:-:S04]  /*18aa0*/  SHF.L.U32 R9, R8, 0x1f, RZ ;  /* 0x0000001f08097819 */ /* 0x008fc800000006ff */
[----:B------:R-:W0:Y:S02]  /*18ab0*/  SYNCS.PHASECHK.TRANS64.TRYWAIT P0, [R6+URZ+0x28ca0], R9 ;  /* 0x028ca009060075a7 */ /* 0x000e24000800017f */
[----:B0-----:R-:W-:Y:S05]  /*18ac0*/  @!P0 BRA `(.L_x_6129) ;  /* 0x0000008400d48947 */ /* 0x001fea0003800000 */
.L_x_6335:
[----:B------:R-:W-:Y:S05]  /*18ad0*/  BSYNC B2 ;  /* 0x0000000000027941 */ /* 0x000fea0003800000 */
.L_x_6128:
        /* <DEDUP_REMOVED lines=9> */
.L_x_6131:
[----:B------:R-:W-:Y:S05]  /*18b70*/  BSYNC B2 ;  /* 0x0000000000027941 */ /* 0x000fea0003800000 */
.L_x_6130:
[----:B------:R-:W2:Y:S04]  /*18b80*/  LDL R8, [R1] ;  /* 0x0000000001087983 */ /* 0x000ea80000100800 */
        /* <DEDUP_REMOVED lines=13> */
.L_x_6132:
        /* <DEDUP_REMOVED lines=13> */
.L_x_6336:
[----:B------:R-:W-:Y:S05]  /*18d30*/  BSYNC B2 ;  /* 0x0000000000027941 */ /* 0x000fea0003800000 */
.L_x_6133:
[----:B------:R-:W-:Y:S01]  /*18d40*/  BSSY B2, `(.L_x_6135) ;  /* 0x000000b000027945 */ /* 0x000fe20003800000 */
[----:B------:R-:W-:Y:S02]  /*18d50*/  IMAD.MOV.U32 R10, RZ, RZ, 0x0 ;  /* 0x00000000ff0a7424 */ /* 0x000fe400078e00ff */
[----:B------:R-:W-:Y:S01]  /*18d60*/  IMAD.MOV.U32 R11, RZ, RZ, 0x12f00000 ;  /* 0x12f00000ff0b7424 */ /* 0x000fe200078e00ff */
[----:B------:R-:W-:Y:S06]  /*18d70*/  @P1 BRA `(.L_x_6136) ;  /* 0x00000000001c1947 */ /* 0x000fec0003800000 */
[----:B------:R-:W2:Y:S01]  /*18d80*/  S2R R8, SR_TID.X ;  /* 0x0000000000087919 */ /* 0x000ea20000002100 */
[----:B------:R-:W-:-:S04]  /*18d90*/  IMAD.MOV.U32 R7, RZ, RZ, 0x10000 ;  /* 0x00010000ff077424 */ /* 0x000fc800078e00ff */
[----:B------:R3:W-:Y:S01]  /*18da0*/  SYNCS.ARRIVE.TRANS64 RZ, [R6+URZ+0x28cb0], R7 ;  /* 0x028cb00706ff79a7 */ /* 0x0007e2000800003f */
[----:B--2---:R-:W-:-:S04]  /*18db0*/  LOP3.LUT R8, R8, 0x1f, RZ, 0xc0, !PT ;  /* 0x0000001f08087812 */ /* 0x004fc800078ec0ff */
[----:B------:R-:W-:-:S13]  /*18dc0*/  ISETP.NE.AND P0, PT, R8, RZ, PT ;  /* 0x000000ff0800720c */ /* 0x000fda0003f05270 */
[----:B---3--:R-:W-:Y:S05]  /*18dd0*/  @!P0 BRA `(.L_x_6136) ;  /* 0x0000000000048947 */ /* 0x008fea0003800000 */
[----:B------:R-:W-:Y:S01]  /*18de0*/  BPT.TRAP 0x1 ;  /* 0x000000040000795c */ /* 0x000fe20000300000 */
.L_x_6136:
[----:B------:R-:W-:Y:S05]  /*18df0*/  BSYNC B2 ;  /* 0x0000000000027941 */ /* 0x000fea0003800000 */
.L_x_6135:
[----:B------:R-:W2:Y:S04]  /*18e00*/  LDL R8, [R1] ;  /* 0x0000000001087983 */ /* 0x000ea80000100800 */
        /* <DEDUP_REMOVED lines=10> */
.L_x_6137:
        /* <DEDUP_REMOVED lines=15> */
.L_x_6138:
        /* <DEDUP_REMOVED lines=15> */
.L_x_6139:
        /* <DEDUP_REMOVED lines=15> */
.L_x_6140:
        /* <DEDUP_REMOVED lines=15> */
.L_x_6141:
        /* <DEDUP_REMOVED lines=15> */
.L_x_6142:
        /* <DEDUP_REMOVED lines=15> */
.L_x_6143:
        /* <DEDUP_REMOVED lines=15> */
.L_x_6144:
        /* <DEDUP_REMOVED lines=10> */
.L_x_6127:
[----:B------:R-:W-:Y:S05]  /*195e0*/  BSYNC B1 ;  /* 0x0000000000017941 */ /* 0x000fea0003800000 */
.L_x_6126:
[----:B------:R-:W0:Y:S04]  /*195f0*/  LDL.LU R9, [R1+0x8] ;  /* 0x0000080001097983 */ /* 0x000e280000300800 */
[----:B------:R-:W2:Y:S01]  /*19600*/  LDL.LU R8, [R1+0x14] ;  /* 0x0000140001087983 */ /* 0x000ea20000300800 */
[----:B------:R-:W-:Y:S01]  /*19610*/  VIADD R4, R4, 0xfffffffe ;  /* 0xfffffffe04047836 */ /* 0x000fe20000000000 */
[----:B------:R-:W-:-:S04]  /*19620*/  PLOP3.LUT P0, PT, PT, PT, PT, 0x8, 0x0 ;  /* 0x000000000000781c */ /* 0x000fc80003f0e170 */
[----:B------:R-:W-:Y:S02]  /*19630*/  ISETP.GE.AND P2, PT, R4, R3, PT ;  /* 0x000000030400720c */ /* 0x000fe40003f46270 */
[----:B0-----:R-:W-:-:S04]  /*19640*/  IADD3 R5, R9, 0x1, RZ ;  /* 0x0000000109057810 */ /* 0x001fc80007ffe0ff */
[----:B------:R-:W-:-:S04]  /*19650*/  ISETP.NE.AND P1, PT, R5, 0x2, PT ;  /* 0x000000020500780c */ /* 0x000fc80003f25270 */
[----:B------:R-:W-:Y:S02]  /*19660*/  SEL R6, RZ, 0x1, P1 ;  /* 0x00000001ff067807 */ /* 0x000fe40000800000 */
[----:B------:R-:W-:Y:S02]  /*19670*/  SEL R5, R5, RZ, P1 ;  /* 0x000000ff05057207 */ /* 0x000fe40000800000 */
[----:B--2---:R-:W-:-:S03]  /*19680*/  LOP3.LUT R8, R8, R6, RZ, 0x3c, !PT ;  /* 0x0000000608087212 */ /* 0x004fc600078e3cff */
[----:B------:R0:W-:Y:S04]  /*19690*/  STL [R1+0x8], R5 ;  /* 0x0000080501007387 */ /* 0x0001e80000100800 */
[----:B------:R0:W-:Y:S01]  /*196a0*/  STL [R1+0x14], R8 ;  /* 0x0000140801007387 */ /* 0x0001e20000100800 */
[----:B------:R-:W-:Y:S05]  /*196b0*/  @!P2 BRA `(.L_x_6120) ;  /* 0x0000000c002ca947 */ /* 0x000fea0003800000 */
.L_x_6164:
[----:B------:R-:W-:Y:S05]  /*196c0*/  YIELD ;  /* 0x0000000000007946 */ /* 0x000fea0003800000 */
[----:B------:R-:W-:Y:S04]  /*196d0*/  BSSY B1, `(.L_x_6145) ;  /* 0x00000bd000017945 */ /* 0x000fe80003800000 */
[----:B-1----:R-:W-:Y:S05]  /*196e0*/  @!P6 BRA `(.L_x_6146) ;  /* 0x0000000800ece947 */ /* 0x002fea0003800000 */
[----:B0-----:R-:W2:Y:S04]  /*196f0*/  LDL R8, [R1] ;  /* 0x0000000001087983 */ /* 0x001ea80000100800 */
[----:B------:R-:W2:Y:S04]  /*19700*/  LDL R5, [R1+0x8] ;  /* 0x0000080001057983 */ /* 0x000ea80000100800 */
        /* <DEDUP_REMOVED lines=9> */
.L_x_6337:
[----:B------:R-:W-:Y:S05]  /*197a0*/  BSYNC B2 ;  /* 0x0000000000027941 */ /* 0x000fea0003800000 */
.L_x_6147:
        /* <DEDUP_REMOVED lines=9> */
.L_x_6150:
[----:B------:R-:W-:Y:S05]  /*19840*/  BSYNC B2 ;  /* 0x0000000000027941 */ /* 0x000fea0003800000 */
.L_x_6149:
[----:B------:R-:W2:Y:S04]  /*19850*/  LDL R8, [R1] ;  /* 0x0000000001087983 */ /* 0x000ea80000100800 */
        /* <DEDUP_REMOVED lines=12> */
.L_x_6151:
        /* <DEDUP_REMOVED lines=13> */
.L_x_6338:
[----:B------:R-:W-:Y:S05]  /*199f0*/  BSYNC B2 ;  /* 0x0000000000027941 */ /* 0x000fea0003800000 */
.L_x_6152:
        /* <DEDUP_REMOVED lines=11> */
.L_x_6155:
[----:B------:R-:W-:Y:S05]  /*19ab0*/  BSYNC B2 ;  /* 0x0000000000027941 */ /* 0x000fea0003800000 */
.L_x_6154:
        /* <DEDUP_REMOVED lines=11> */
.L_x_6156:
        /* <DEDUP_REMOVED lines=15> */
.L_x_6157:
        /* <DEDUP_REMOVED lines=15> */
.L_x_6158:
        /* <DEDUP_REMOVED lines=15> */
.L_x_6159:
        /* <DEDUP_REMOVED lines=15> */
.L_x_6160:
        /* <DEDUP_REMOVED lines=15> */
.L_x_6161:
        /* <DEDUP_REMOVED lines=15> */
.L_x_6162:
        /* <DEDUP_REMOVED lines=15> */
.L_x_6163:
        /* <DEDUP_REMOVED lines=10> */
.L_x_6146:
[----:B------:R-:W-:Y:S05]  /*1a2a0*/  BSYNC B1 ;  /* 0x0000000000017941 */ /* 0x000fea0003800000 */
.L_x_6145:
[----:B------:R-:W0:Y:S04]  /*1a2b0*/  LDL.LU R9, [R1+0x8] ;  /* 0x0000080001097983 */ /* 0x000e280000300800 */
[----:B------:R-:W2:Y:S01]  /*1a2c0*/  LDL.LU R7, [R1+0x14] ;  /* 0x0000140001077983 */ /* 0x000ea20000300800 */
[C---:B------:R-:W-:Y:S01]  /*1a2d0*/  ISETP.GT.AND P2, PT, R4.reuse, R3, PT ;  /* 0x000000030400720c */ /* 0x040fe20003f44270 */
[----:B------:R-:W-:Y:S02]  /*1a2e0*/  VIADD R4, R4, 0xffffffff ;  /* 0xffffffff04047836 */ /* 0x000fe40000000000 */
[----:B0-----:R-:W-:-:S05]  /*1a2f0*/  VIADD R5, R9, 0x1 ;  /* 0x0000000109057836 */ /* 0x001fca0000000000 */
[----:B------:R-:W-:-:S04]  /*1a300*/  ISETP.NE.AND P1, PT, R5, 0x2, PT ;  /* 0x000000020500780c */ /* 0x000fc80003f25270 */
[----:B------:R-:W-:Y:S02]  /*1a310*/  SEL R6, RZ, 0x1, P1 ;  /* 0x00000001ff067807 */ /* 0x000fe40000800000 */
[----:B------:R-:W-:Y:S02]  /*1a320*/  SEL R5, R5, RZ, P1 ;  /* 0x000000ff05057207 */ /* 0x000fe40000800000 */
[----:B--2---:R-:W-:-:S05]  /*1a330*/  LOP3.LUT R7, R7, R6, RZ, 0x3c, !PT ;  /* 0x0000000607077212 */ /* 0x004fca00078e3cff */
[----:B------:R1:W-:Y:S04]  /*1a340*/  STL [R1+0x14], R7 ;  /* 0x0000140701007387 */ /* 0x0003e80000100800 */
[----:B------:R1:W-:Y:S01]  /*1a350*/  STL [R1+0x8], R5 ;  /* 0x0000080501007387 */ /* 0x0003e20000100800 */
[----:B------:R-:W-:Y:S05]  /*1a360*/  @P2 BRA `(.L_x_6164) ;  /* 0xfffffff000d42947 */ /* 0x000fea000383ffff */
.L_x_6120:
[----:B------:R-:W-:Y:S05]  /*1a370*/  BSYNC B0 ;  /* 0x0000000000007941 */ /* 0x000fea0003800000 */
.L_x_6119:
[----:B-1----:R-:W2:Y:S01]  /*1a380*/  LDL R7, [R1+0x28] ;  /* 0x0000280001077983 */ /* 0x002ea20000100800 */
[----:B------:R-:W1:Y:S01]  /*1a390*/  LDC R0, c[0x0][0x448] ;  /* 0x00011200ff007b82 */ /* 0x000e620000000800 */
[----:B------:R-:W-:Y:S07]  /*1a3a0*/  @!P0 WARPSYNC.ALL ;  /* 0x0000000000008948 */ /* 0x000fee0003800000 */
[----:B------:R-:W-:Y:S01]  /*1a3b0*/  @!P0 BAR.SYNC.DEFER_BLOCKING 0xc, 0x180 ;  /* 0x0306000000008b1d */ /* 0x000fe20000010000 */
[----:B-1----:R-:W-:-:S13]  /*1a3c0*/  ISETP.NE.AND P1, PT, R0, 0x1, PT ;  /* 0x000000010000780c */ /* 0x002fda0003f25270 */
[----:B------:R-:W1:Y:S08]  /*1a3d0*/  @P1 LDC R2, c[0x0][0x44c] ;  /* 0x00011300ff021b82 */ /* 0x000e700000000800 */
[----:B------:R-:W3:Y:S01]  /*1a3e0*/  @P1 LDC R3, c[0x0][0x450] ;  /* 0x00011400ff031b82 */ /* 0x000ee20000000800 */
[----:B--2---:R-:W-:-:S04]  /*1a3f0*/  VIADD R0, R7, 0x3f ;  /* 0x0000003f07007836 */ /* 0x004fc80000000000 */
[----:B-1----:R-:W-:-:S05]  /*1a400*/  @P1 IMAD.HI.U32 R2, R0, R2, RZ ;  /* 0x0000000200021227 */ /* 0x002fca00078e00ff */
[----:B---3--:R-:W-:Y:S02]  /*1a410*/  @P1 SHF.R.U32.HI R0, RZ, R3, R2 ;  /* 0x00000003ff001219 */ /* 0x008fe40000011602 */
[----:B------:R-:W1:Y:S03]  /*1a420*/  LDC.64 R2, c[0x0][0x9e0] ;  /* 0x00027800ff027b82 */ /* 0x000e660000000a00 */
[----:B------:R-:W-:Y:S01]  /*1a430*/  IMAD.IADD R0, R20, 0x1, R0 ;  /* 0x0000000114007824 */ /* 0x000fe200078e0200 */
[----:B-1----:R-:W-:-:S03]  /*1a440*/  ISETP.GE.AND P2, PT, R3, 0x1, PT ;  /* 0x000000010300780c */ /* 0x002fc60003f46270 */
[----:B------:R-:W-:-:S10]  /*1a450*/  IMAD.IADD R2, R0, 0x1, R2 ;  /* 0x0000000100027824 */ /* 0x000fd400078e0202 */
[----:B------:R-:W-:Y:S05]  /*1a460*/  @!P2 BRA `(.L_x_6165) ;  /* 0x000000000048a947 */ /* 0x000fea0003800000 */
[C---:B------:R-:W-:Y:S01]  /*1a470*/  ISETP.GT.AND P0, PT, R0.reuse, RZ, PT ;  /* 0x000000ff0000720c */ /* 0x040fe20003f04270 */
[----:B------:R-:W-:Y:S01]  /*1a480*/  BSSY B0, `(.L_x_6166) ;  /* 0x000000e000007945 */ /* 0x000fe20003800000 */
[----:B------:R-:W-:-:S11]  /*1a490*/  IADD3 R6, R0, -0x1, RZ ;  /* 0xffffffff00067810 */ /* 0x000fd60007ffe0ff */
[----:B------:R-:W-:Y:S05]  /*1a4a0*/  @P0 BRA `(.L_x_6167) ;  /* 0x00000000001c0947 */ /* 0x000fea0003800000 */
[----:B------:R-:W-:Y:S01]  /*1a4b0*/  ISETP.NE.AND P0, PT, R3, 0x1, PT ;  /* 0x000000010300780c */ /* 0x000fe20003f05270 */
[----:B------:R-:W-:-:S12]  /*1a4c0*/  IMAD.MOV R0, RZ, RZ, -R0 ;  /* 0x000000ffff007224 */ /* 0x000fd800078e0a00 */
[----:B0-----:R-:W0:Y:S02]  /*1a4d0*/  @P0 LDC.64 R4, c[0x0][0x9e8] ;  /* 0x00027a00ff040b82 */ /* 0x001e240000000a00 */
[----:B0-----:R-:W-:-:S05]  /*1a4e0*/  @P0 IMAD.HI.U32 R4, R0, R4, RZ ;  /* 0x0000000400040227 */ /* 0x001fca00078e00ff */
[----:B------:R-:W-:-:S04]  /*1a4f0*/  @P0 SHF.R.U32.HI R0, RZ, R5, R4 ;  /* 0x00000005ff000219 */ /* 0x000fc80000011604 */
[----:B------:R-:W-:Y:S01]  /*1a500*/  LOP3.LUT R6, RZ, R0, RZ, 0x33, !PT ;  /* 0x00000000ff067212 */ /* 0x000fe200078e33ff */
[----:B------:R-:W-:Y:S06]  /*1a510*/  BRA `(.L_x_6168) ;  /* 0x0000000000107947 */ /* 0x000fec0003800000 */
.L_x_6167:
[----:B------:R-:W-:-:S13]  /*1a520*/  ISETP.NE.AND P0, PT, R3, 0x1, PT ;  /* 0x000000010300780c */ /* 0x000fda0003f05270 */
[----:B0-----:R-:W0:Y:S02]  /*1a530*/  @P0 LDC.64 R4, c[0x0][0x9e8] ;  /* 0x00027a00ff040b82 */ /* 0x001e240000000a00 */
[----:B0-----:R-:W-:-:S05]  /*1a540*/  @P0 IMAD.HI.U32 R4, R6, R4, RZ ;  /* 0x0000000406040227 */ /* 0x001fca00078e00ff */
[----:B------:R-:W-:-:S07]  /*1a550*/  @P0 SHF.R.U32.HI R6, RZ, R5, R4 ;  /* 0x00000005ff060219 */ /* 0x000fce0000011604 */
.L_x_6168:
[----:B------:R-:W-:Y:S05]  /*1a560*/  BSYNC B0 ;  /* 0x0000000000007941 */ /* 0x000fea0003800000 */
.L_x_6166:
[----:B------:R-:W-:-:S05]  /*1a570*/  IMAD R6, R6, R3, R3 ;  /* 0x0000000306067224 */ /* 0x000fca00078e0203 */
[----:B------:R-:W-:-:S07]  /*1a580*/  VIMNMX R2, R2, R6, PT ;  /* 0x0000000602027248 */ /* 0x000fce0003fe0100 */
.L_x_6165:
[----:B------:R-:W-:Y:S01]  /*1a590*/  VIADD R2, R2, 0x3f ;  /* 0x0000003f02027836 */ /* 0x000fe20000000000 */
[----:B------:R-:W1:Y:S01]  /*1a5a0*/  @P1 LDC R4, c[0x0][0x450] ;  /* 0x00011400ff041b82 */ /* 0x000e620000000800 */
[----:B------:R-:W-:-:S03]  /*1a5b0*/  ULDC UR4, c[0x0][0x9dc] ;  /* 0x0002770000047ab9 */ /* 0x000fc60000000800 */
[----:B------:R-:W-:-:S04]  /*1a5c0*/  SHF.R.S32.HI R0, RZ, 0x1f, R2 ;  /* 0x0000001fff007819 */ /* 0x000fc80000011402 */
[----:B------:R-:W-:Y:S01]  /*1a5d0*/  LEA.HI R0, R0, R2, RZ, 0x6 ;  /* 0x0000000200007211 */ /* 0x000fe200078f30ff */
[----:B------:R-:W-:-:S03]  /*1a5e0*/  IMAD.MOV.U32 R2, RZ, RZ, R7 ;  /* 0x000000ffff027224 */ /* 0x000fc600078e0007 */
[----:B------:R-:W-:-:S04]  /*1a5f0*/  SHF.R.S32.HI R0, RZ, 0x6, R0 ;  /* 0x00000006ff007819 */ /* 0x000fc80000011400 */
[----:B------:R-:W-:Y:S02]  /*1a600*/  VIMNMX R6, R21, R0, PT ;  /* 0x0000000015067248 */ /* 0x000fe40003fe0100 */
[----:B------:R-:W2:Y:S03]  /*1a610*/  @P1 LDC R0, c[0x0][0x44c] ;  /* 0x00011300ff001b82 */ /* 0x000ea60000000800 */
        /* <DEDUP_REMOVED lines=11> */
[----:B0-----:R-:W0:Y:S02]  /*1a6d0*/  @P0 LDC.64 R4, c[0x0][0x9e8] ;  /* 0x00027a00ff040b82 */ /* 0x001e240000000a00 */
[----:B0-----:R-:W-:-:S05]  /*1a6e0*/  @P0 IMAD.HI.U32 R4, R2, R4, RZ ;  /* 0x0000000402040227 */ /* 0x001fca00078e00ff */
[----:B------:R-:W-:-:S04]  /*1a6f0*/  @P0 SHF.R.U32.HI R2, RZ, R5, R4 ;  /* 0x00000005ff020219 */ /* 0x000fc80000011604 */
[----:B------:R-:W-:Y:S01]  /*1a700*/  LOP3.LUT R2, RZ, R2, RZ, 0x33, !PT ;  /* 0x00000002ff027212 */ /* 0x000fe200078e33ff */
[----:B------:R-:W-:Y:S06]  /*1a710*/  BRA `(.L_x_6172) ;  /* 0x0000000000107947 */ /* 0x000fec0003800000 */
.L_x_6171:
[----:B------:R-:W-:-:S13]  /*1a720*/  ISETP.NE.AND P0, PT, R3, 0x1, PT ;  /* 0x000000010300780c */ /* 0x000fda0003f05270 */
[----:B0-----:R-:W0:Y:S02]  /*1a730*/  @P0 LDC.64 R4, c[0x0][0x9e8] ;  /* 0x00027a00ff040b82 */ /* 0x001e240000000a00 */
[----:B0-----:R-:W-:-:S05]  /*1a740*/  @P0 IMAD.HI.U32 R4, R2, R4, RZ ;  /* 0x0000000402040227 */ /* 0x001fca00078e00ff */
[----:B------:R-:W-:-:S07]  /*1a750*/  @P0 SHF.R.U32.HI R2, RZ, R5, R4 ;  /* 0x00000005ff020219 */ /* 0x000fce0000011604 */
.L_x_6172:
[----:B------:R-:W-:Y:S05]  /*1a760*/  BSYNC B0 ;  /* 0x0000000000007941 */ /* 0x000fea0003800000 */
.L_x_6170:
[----:B------:R-:W-:-:S05]  /*1a770*/  IMAD R2, R2, R3, RZ ;  /* 0x0000000302027224 */ /* 0x000fca00078e02ff */
[----:B------:R-:W-:-:S07]  /*1a780*/  VIMNMX R0, R0, R2, !PT ;  /* 0x0000000200007248 */ /* 0x000fce0007fe0100 */
.L_x_6169:
[----:B------:R-:W-:Y:S01]  /*1a790*/  SHF.R.S32.HI R2, RZ, 0x1f, R0 ;  /* 0x0000001fff027819 */ /* 0x000fe20000011400 */
[----:B------:R-:W-:Y:S03]  /*1a7a0*/  BSSY B7, `(.L_x_6173) ;  /* 0x00004c6000077945 */ /* 0x000fe60003800000 */
[----:B------:R-:W-:-:S04]  /*1a7b0*/  LEA.HI R2, R2, R0, RZ, 0x6 ;  /* 0x0000000002027211 */ /* 0x000fc800078f30ff */
[----:B------:R-:W-:-:S04]  /*1a7c0*/  SHF.R.S32.HI R2, RZ, 0x6, R2 ;  /* 0x00000006ff027819 */ /* 0x000fc80000011402 */
        /* <DEDUP_REMOVED lines=8> */
[----:B0-----:R-:W0:Y:S01]  /*1a850*/  S2R R5, SR_LANEID ;  /* 0x0000000000057919 */ /* 0x001e220000000000 */
        /* <DEDUP_REMOVED lines=10> */
[----:B0-----:R-:W-:Y:S01]  /*1a900*/  IADD3 R16, R0, UR37, R7 ;  /* 0x0000002500107c10 */ /* 0x001fe2000fffe007 */
[----:B------:R-:W-:Y:S06]  /*1a910*/  BRA `(.L_x_6175) ;  /* 0x0000004800b87947 */ /* 0x000fec0003800000 */
.L_x_6174:
        /* <DEDUP_REMOVED lines=21> */
.L_x_6177:
[----:B------:R-:W-:Y:S05]  /*1aa70*/  BSYNC B6 ;  /* 0x0000000000067941 */ /* 0x000fea0003800000 */
.L_x_6176:
        /* <DEDUP_REMOVED lines=10> */
[----:B0-----:R-:W-:Y:S02]  /*1ab20*/  IMAD.U32 R5, RZ, RZ, UR7 ;  /* 0x00000007ff057e24 */ /* 0x001fe4000f8e00ff */
        /* <DEDUP_REMOVED lines=9> */
.L_x_6180:
[----:B------:R0:W1:Y:S01]  /*1abc0*/  LDC.64 R2, c[0x4][R17] ;  /* 0x0100000011027b82 */ /* 0x0000620000000a00 */
[----:B------:R-:W-:Y:S01]  /*1abd0*/  ULDC.64 UR4, c[0x4][0x118] ;  /* 0x0100460000047ab9 */ /* 0x000fe20000000a00 */
[----:B------:R-:W-:Y:S01]  /*1abe0*/  ULDC.64 UR6, c[0x4][0x120] ;  /* 0x0100480000067ab9 */ /* 0x000fe20000000a00 */
[----:B------:R-:W-:Y:S01]  /*1abf0*/  ULDC.64 UR8, c[0x4][0x50] ;  /* 0x0100140000087ab9 */ /* 0x000fe20000000a00 */
        /* <DEDUP_REMOVED lines=11> */
.L_x_6179:
[----:B------:R-:W-:Y:S05]  /*1acb0*/  BSYNC B6 ;  /* 0x0000000000067941 */ /* 0x000fea0003800000 */
.L_x_6178:
[----:B------:R-:W-:Y:S01]  /*1acc0*/  ULDC.64 UR4, c[0x0][0x9f8] ;  /* 0x00027e0000047ab9 */ /* 0x000fe20000000a00 */
[----:B------:R-:W2:Y:S01]  /*1acd0*/  LDL R17, [R1+0x2c] ;  /* 0x00002c0001117983 */ /* 0x000ea20000100800 */
[----:B------:R-:W-:Y:S01]  /*1ace0*/  ISETP.NE.U32.AND P0, PT, RZ, UR4, PT ;  /* 0x00000004ff007c0c */ /* 0x000fe2000bf05070 */
[----:B------:R-:W-:-:S03]  /*1acf0*/  IMAD.MOV.U32 R7, RZ, RZ, R19 ;  /* 0x000000ffff077224 */ /* 0x000fc600078e0013 */
[----:B------:R-:W-:Y:S01]  /*1ad00*/  ISETP.NE.AND.EX P0, PT, RZ, UR5, PT, P0 ;  /* 0x00000005ff007c0c */ /* 0x000fe2000bf05300 */
[----:B------:R-:W-:-:S12]  /*1ad10*/  ULDC.64 UR4, c[0x0][0xa08] ;  /* 0x0002820000047ab9 */ /* 0x000fd80000000a00 */
[----:B------:R-:W1:Y:S02]  /*1ad20*/  @P0 LDC.64 R2, c[0x0][0x9f8] ;  /* 0x00027e00ff020b82 */ /* 0x000e640000000a00 */
[----:B-1----:R-:W-:-:S05]  /*1ad30*/  @P0 IMAD.WIDE R2, R19, 0x4, R2 ;  /* 0x0000000413020825 */ /* 0x002fca00078e0202 */
[----:B------:R1:W0:Y:S02]  /*1ad40*/  @P0 LDG.E R7, desc[UR42][R2.64] ;  /* 0x0000002a02070981 */ /* 0x000224000c1e1900 */
[----:B-1----:R-:W1:Y:S02]  /*1ad50*/  LDC.64 R2, c[0x0][0x418] ;  /* 0x00010600ff027b82 */ /* 0x002e640000000a00 */
[----:B-1----:R-:W-:Y:S01]  /*1ad60*/  LOP3.LUT P0, RZ, R2, UR4, RZ, 0xfc, !PT ;  /* 0x0000000402ff7c12 */ /* 0x002fe2000f80fcff */
[----:B------:R-:W-:-:S03]  /*1ad70*/  UMOV UR4, 0xffffffff ;  /* 0xffffffff00047882 */ /* 0x000fc60000000000 */
[----:B------:R-:W-:Y:S01]  /*1ad80*/  LOP3.LUT P0, RZ, R3, UR5, RZ, 0xfc, P0 ;  /* 0x0000000503ff7c12 */ /* 0x000fe2000800fcff */
[----:B--2---:R-:W-:Y:S01]  /*1ad90*/  VIADD R0, R17, 0xffffffff ;  /* 0xffffffff11007836 */ /* 0x004fe20000000000 */
[----:B0-----:R-:W-:Y:S01]  /*1ada0*/  SHF.R.S32.HI R8, RZ, 0x1f, R7 ;  /* 0x0000001fff087819 */ /* 0x001fe20000011407 */
[----:B------:R0:W-:Y:S01]  /*1adb0*/  STL [R1+0xc], R7 ;  /* 0x00000c0701007387 */ /* 0x0001e20000100800 */
[----:B------:R-:W-:-:S03]  /*1adc0*/  SEL R17, R7, RZ, !P0 ;  /* 0x000000ff07117207 */ /* 0x000fc60004000000 */
[----:B------:R0:W-:Y:S01]  /*1add0*/  STL [R1+0x1c], R8 ;  /* 0x00001c0801007387 */ /* 0x0001e20000100800 */
[----:B------:R-:W-:Y:S05]  /*1ade0*/  BRA.DIV UR4, `(.L_x_6181) ;  /* 0x00000066045c7947 */ /* 0x000fea000b800000 */
[----:B------:R-:W1:Y:S02]  /*1adf0*/  S2R R4, SR_TID.X ;  /* 0x0000000000047919 */ /* 0x000e640000002100 */
[----:B-1----:R-:W-:-:S04]  /*1ae00*/  SHF.R.U32.HI R4, RZ, 0x5, R4 ;  /* 0x00000005ff047819 */ /* 0x002fc80000011604 */
[----:B------:R-:W-:-:S05]  /*1ae10*/  LOP3.LUT R4, R4, 0x3, RZ, 0xc0, !PT ;  /* 0x0000000304047812 */ /* 0x000fca00078ec0ff */
[----:B------:R1:W2:Y:S02]  /*1ae20*/  SHFL.IDX PT, R14, R4, RZ, 0x1f ;  /* 0x00001fff040e7589 */ /* 0x0002a400000e0000 */
.L_x_6341:
[----:B-1----:R-:W3:Y:S01]  /*1ae30*/  LDL.LU R4, [R1+0x18] ;  /* 0x0000180001047983 */ /* 0x002ee20000300800 */
[----:B------:R-:W-:Y:S02]  /*1ae40*/  PLOP3.LUT P1, PT, PT, PT, PT, 0x8, 0x0 ;  /* 0x000000000000781c */ /* 0x000fe40003f2e170 */
[----:B--2---:R-:W-:Y:S01]  /*1ae50*/  ISETP.NE.AND P0, PT, R14, RZ, PT ;  /* 0x000000ff0e00720c */ /* 0x004fe20003f05270 */
        /* <DEDUP_REMOVED lines=8> */
.L_x_6344:
[----:B------:R-:W-:Y:S05]  /*1aee0*/  @!P6 BRA `(.L_x_6182) ;  /* 0x00000004000ce947 */ /* 0x000fea0003800000 */
[----:B------:R-:W-:-:S04]  /*1aef0*/  ISETP.NE.U32.AND P0, PT, R2, RZ, PT ;  /* 0x000000ff0200720c */ /* 0x000fc80003f05070 */
[----:B------:R-:W-:-:S13]  /*1af00*/  ISETP.NE.AND.EX P0, PT, R3, RZ, PT, P0 ;  /* 0x000000ff0300720c */ /* 0x000fda0003f05300 */
[----:B------:R-:W-:Y:S05]  /*1af10*/  @!P0 BRA `(.L_x_6184) ;  /* 0x0000000000508947 */ /* 0x000fea0003800000 */
[----:B------:R-:W2:Y:S01]  /*1af20*/  LDC R6, c[0x0][0x43c] ;  /* 0x00010f00ff067b82 */ /* 0x000ea20000000800 */
[----:B------:R-:W-:Y:S01]  /*1af30*/  IMAD.MOV.U32 R9, RZ, RZ, R0 ;  /* 0x000000ffff097224 */ /* 0x000fe200078e0000 */
[----:B------:R-:W-:-:S03]  /*1af40*/  ULDC.64 UR4, c[0x0][0x428] ;  /* 0x00010a0000047ab9 */ /* 0x000fc60000000a00 */
[----:B-1----:R-:W-:Y:S01]  /*1af50*/  IMAD.MOV.U32 R0, RZ, RZ, R9 ;  /* 0x000000ffff007224 */ /* 0x002fe200078e0009 */
        /* <DEDUP_REMOVED lines=16> */
.L_x_6184:
[----:B0-----:R-:W3:Y:S04]  /*1b060*/  LDL R7, [R1] ;  /* 0x0000000001077983 */ /* 0x001ee80000100800 */
[----:B-1----:R-:W3:Y:S04]  /*1b070*/  LDL R0, [R1+0x4] ;  /* 0x0000040001007983 */ /* 0x002ee80000100800 */
[----:B--2---:R-:W2:Y:S01]  /*1b080*/  LDL R2, [R1+0x10] ;  /* 0x0000100001027983 */ /* 0x004ea20000100800 */
[----:B---3--:R-:W-:Y:S01]  /*1b090*/  IMAD R0, R0, 0x8, R7 ;  /* 0x0000000800007824 */ /* 0x008fe200078e0207 */
[----:B--2---:R-:W-:-:S04]  /*1b0a0*/  SHF.L.U32 R2, R2, 0x1f, RZ ;  /* 0x0000001f02027819 */ /* 0x004fc800000006ff */
[----:B------:R-:W0:Y:S02]  /*1b0b0*/  SYNCS.PHASECHK.TRANS64.TRYWAIT P0, [R0+URZ+0x28c40], R2 ;  /* 0x028c4002000075a7 */ /* 0x000e24000800017f */
[----:B0-----:R-:W-:Y:S05]  /*1b0c0*/  @!P0 BRA `(.L_x_6185) ;  /* 0x0000006000f88947 */ /* 0x001fea0003800000 */
.L_x_6345:
        /* <DEDUP_REMOVED lines=11> */
.L_x_6186:
[----:B------:R-:W2:Y:S04]  /*1b180*/  LDL R5, [R1] ;  /* 0x0000000001057983 */ /* 0x000ea80000100800 */
[----:B------:R-:W2:Y:S04]  /*1b190*/  LDL R4, [R1+0x4] ;  /* 0x0000040001047983 */ /* 0x000ea80000100800 */
[----:B------:R-:W3:Y:S04]  /*1b1a0*/  LDL R6, [R1+0x34] ;  /* 0x0000340001067983 */ /* 0x000ee80000100800 */
[----:B------:R-:W4:Y:S04]  /*1b1b0*/  LDL R3, [R1+0x20] ;  /* 0x0000200001037983 */ /* 0x000f280000100800 */
[----:B0-----:R-:W4:Y:S01]  /*1b1c0*/  LDL.LU R2, [R1+0x18] ;  /* 0x0000180001027983 */ /* 0x001f220000300800 */
        /* <DEDUP_REMOVED lines=13> */
[----:B------:R-:W-:-:S09]  /*1b2a0*/  LOP3.LUT R2, R2, 0xfffffffe, RZ, 0xc0, !PT ;  /* 0xfffffffe02027812 */ /* 0x000fd200078ec0ff */
[----:B------:R-:W-:Y:S02]  /*1b2b0*/  UIADD3 UR8, UR8, 0x22400, URZ ;  /* 0x0002240008087890 */ /* 0x000fe4000fffe03f */
[----:B------:R-:W-:Y:S01]  /*1b2c0*/  ULEA UR11, UR11, UR4, 0x6 ;  /* 0x000000040b0b7291 */ /* 0x000fe2000f8e303f */
[----:B------:R-:W-:Y:S02]  /*1b2d0*/  @P0 LOP3.LUT R2, R2, 0x1, RZ, 0xfc, !PT ;  /* 0x0000000102020812 */ /* 0x000fe400078efcff */
[----:B------:R-:W-:-:S03]  /*1b2e0*/  UMOV UR4, 0x0 ;  /* 0x0000000000047882 */ /* 0x000fc60000000000 */
[----:B------:R2:W-:Y:S03]  /*1b2f0*/  STL [R1+0x18], R2 ;  /* 0x0000180201007387 */ /* 0x0005e60000100800 */
[----:B------:R2:W-:Y:S01]  /*1b300*/  UTMALDG.4D [UR8], [UR6], desc[UR4] ;  /* 0x00000408060075b4 */ /* 0x0005e20008019000 */
[----:B------:R-:W-:Y:S02]  /*1b310*/  NOP ;  /* 0x0000000000007918 */ /* 0x000fe40000000000 */
.L_x_6182:
[----:B-1----:R-:W3:Y:S04]  /*1b320*/  LDL R4, [R1] ;  /* 0x0000000001047983 */ /* 0x002ee80000100800 */
[----:B------:R-:W4:Y:S01]  /*1b330*/  LDL.LU R3, [R1+0x3c] ;  /* 0x00003c0001037983 */ /* 0x000f220000300800 */
[----:B------:R-:W-:Y:S05]  /*1b340*/  WARPSYNC.ALL ;  /* 0x0000000000007948 */ /* 0x000fea0003800000 */
[----:B--2---:R-:W-:Y:S01]  /*1b350*/  ULDC.64 UR4, c[0x0][0x298] ;  /* 0x0000a60000047ab9 */ /* 0x004fe20000000a00 */
[----:B------:R-:W-:Y:S01]  /*1b360*/  BSSY B6, `(.L_x_6187) ;  /* 0x000001c000067945 */ /* 0x000fe20003800000 */
[----:B------:R-:W-:Y:S01]  /*1b370*/  BAR.SYNC.DEFER_BLOCKING 0x8, 0x100 ;  /* 0x0204000000007b1d */ /* 0x000fe20000010000 */
[----:B----4-:R-:W-:-:S05]  /*1b380*/  SHF.R.S32.HI R0, RZ, 0x1f, R3 ;  /* 0x0000001fff007819 */ /* 0x010fca0000011403 */
[----:B------:R-:W-:Y:S02]  /*1b390*/  IMAD R2, R0, UR4, RZ ;  /* 0x0000000400027c24 */ /* 0x000fe4000f8e02ff */
[----:B---3--:R-:W-:Y:S02]  /*1b3a0*/  VIADD R0, R4, 0x20400 ;  /* 0x0002040004007836 */ /* 0x008fe40000000000 */
        /* <DEDUP_REMOVED lines=11> */
[----:B-1----:R-:W-:Y:S01]  /*1b460*/  IMAD.U32 R4, RZ, RZ, UR4 ;  /* 0x00000004ff047e24 */ /* 0x002fe2000f8e00ff */
[----:B------:R-:W-:Y:S01]  /*1b470*/  MOV R12, 0x1 ;  /* 0x00000001000c7802 */ /* 0x000fe20000000f00 */
[----:B------:R-:W1:Y:S01]  /*1b480*/  LDC.64 R2, c[0x4][R2] ;  /* 0x0100000002027b82 */ /* 0x000e620000000a00 */
[----:B------:R-:W-:Y:S02]  /*1b490*/  IMAD.U32 R5, RZ, RZ, UR5 ;  /* 0x00000005ff057e24 */ /* 0x000fe4000f8e00ff */
[----:B------:R-:W-:Y:S02]  /*1b4a0*/  IMAD.U32 R6, RZ, RZ, UR6 ;  /* 0x00000006ff067e24 */ /* 0x000fe4000f8e00ff */
[----:B0-----:R-:W-:-:S02]  /*1b4b0*/  IMAD.U32 R7, RZ, RZ, UR7 ;  /* 0x00000007ff077e24 */ /* 0x001fc4000f8e00ff */
[----:B------:R-:W-:Y:S02]  /*1b4c0*/  IMAD.U32 R10, RZ, RZ, UR8 ;  /* 0x00000008ff0a7e24 */ /* 0x000fe4000f8e00ff */
[----:B------:R-:W-:Y:S02]  /*1b4d0*/  IMAD.U32 R11, RZ, RZ, UR9 ;  /* 0x00000009ff0b7e24 */ /* 0x000fe4000f8e00ff */
[----:B------:R-:W-:Y:S02]  /*1b4e0*/  IMAD.MOV.U32 R8, RZ, RZ, 0x70 ;  /* 0x00000070ff087424 */ /* 0x000fe400078e00ff */
[----:B------:R-:W-:-:S07]  /*1b4f0*/  IMAD.MOV.U32 R13, RZ, RZ, RZ ;  /* 0x000000ffff0d7224 */ /* 0x000fce00078e00ff */
[----:B------:R-:W-:-:S07]  /*1b500*/  LEPC R20, `(.L_x_6188) ;  /* 0x000000001014794e */ /* 0x000fce0000000000 */
[----:B-1----:R-:W-:Y:S05]  /*1b510*/  CALL.ABS.NOINC R2 ;  /* 0x0000000002007343 */ /* 0x002fea0003c00000 */
.L_x_6188:
[----:B------:R-:W-:Y:S05]  /*1b520*/  BSYNC B6 ;  /* 0x0000000000067941 */ /* 0x000fea0003800000 */
.L_x_6187:
[----:B-1----:R-:W2:Y:S01]  /*1b530*/  LDL.LU R0, [R1+0x3c] ;  /* 0x00003c0001007983 */ /* 0x002ea20000300800 */
[----:B0-----:R-:W0:Y:S01]  /*1b540*/  LDC R7, c[0x0][0x448] ;  /* 0x00011200ff077b82 */ /* 0x001e220000000800 */
[----:B------:R-:W-:Y:S01]  /*1b550*/  ULDC.64 UR4, c[0x0][0x2d8] ;  /* 0x0000b60000047ab9 */ /* 0x000fe20000000a00 */
[----:B------:R-:W-:Y:S01]  /*1b560*/  ULDC UR6, c[0x0][0x2b8] ;  /* 0x0000ae0000067ab9 */ /* 0x000fe20000000800 */
[----:B------:R-:W2:Y:S04]  /*1b570*/  LDL.LU.64 R2, [R1+0x40] ;  /* 0x0000400001027983 */ /* 0x000ea80000300a00 */
[----:B------:R-:W3:Y:S04]  /*1b580*/  LDL R12, [R1+0x28] ;  /* 0x00002800010c7983 */ /* 0x000ee80000100800 */
[----:B------:R1:W5:Y:S01]  /*1b590*/  LDL R9, [R1+0x4c] ;  /* 0x00004c0001097983 */ /* 0x0003620000100800 */
[----:B------:R-:W4:Y:S01]  /*1b5a0*/  S2R R5, SR_TID.X ;  /* 0x0000000000057919 */ /* 0x000f220000002100 */
[----:B------:R-:W1:Y:S01]  /*1b5b0*/  S2R R8, SR_TID.X ;  /* 0x0000000000087919 */ /* 0x000e620000002100 */
[----:B----4-:R-:W-:-:S04]  /*1b5c0*/  LOP3.LUT R5, R5, 0x7f, RZ, 0xc0, !PT ;  /* 0x0000007f05057812 */ /* 0x010fc800078ec0ff */
[----:B------:R-:W-:Y:S01]  /*1b5d0*/  SHF.R.U32.HI R5, RZ, 0x3, R5 ;  /* 0x00000003ff057819 */ /* 0x000fe20000011605 */
[----:B-1----:R-:W-:-:S05]  /*1b5e0*/  IMAD.SHL.U32 R8, R8, 0x10, RZ ;  /* 0x0000001008087824 */ /* 0x002fca00078e00ff */
[----:B------:R-:W-:Y:S01]  /*1b5f0*/  LOP3.LUT R8, R5, 0x70, R8, 0xf8, !PT ;  /* 0x0000007005087812 */ /* 0x000fe200078ef808 */
[----:B------:R-:W1:Y:S02]  /*1b600*/  S2R R10, SR_TID.X ;  /* 0x00000000000a7919 */ /* 0x000e640000002100 */
[----:B-1----:R-:W-:-:S05]  /*1b610*/  IMAD.SHL.U32 R10, R10, 0x8, RZ ;  /* 0x000000080a0a7824 */ /* 0x002fca00078e00ff */
[----:B------:R-:W-:Y:S01]  /*1b620*/  LOP3.LUT R10, R10, 0x38, RZ, 0xc0, !PT ;  /* 0x000000380a0a7812 */ /* 0x000fe200078ec0ff */
        /* <DEDUP_REMOVED lines=13> */
[----:B0-----:R-:W-:-:S13]  /*1b700*/  ISETP.NE.AND P0, PT, R7, 0x1, PT ;  /* 0x000000010700780c */ /* 0x001fda0003f05270 */
[----:B------:R-:W0:Y:S08]  /*1b710*/  @P0 LDC R5, c[0x0][0x44c] ;  /* 0x00011300ff050b82 */ /* 0x000e300000000800 */
[----:B------:R-:W1:Y:S01]  /*1b720*/  @P0 LDC R6, c[0x0][0x450] ;  /* 0x00011400ff060b82 */ /* 0x000e620000000800 */
[----:B------:R-:W-:Y:S02]  /*1b730*/  IMAD R4, R4, UR4, RZ ;  /* 0x0000000404047c24 */ /* 0x000fe4000f8e02ff */
[----:B------:R-:W-:-:S04]  /*1b740*/  IMAD.WIDE.U32 R2, R0, UR4, R2 ;  /* 0x0000000400027c25 */ /* 0x000fc8000f8e0002 */
[----:B------:R-:W-:Y:S01]  /*1b750*/  IMAD R0, R0, UR5, R4 ;  /* 0x0000000500007c24 */ /* 0x000fe2000f8e0204 */
[----:B------:R-:W-:Y:S01]  /*1b760*/  ULDC.64 UR4, c[0x0][0x2d0] ;  /* 0x0000b40000047ab9 */ /* 0x000fe20000000a00 */
[----:B---3--:R-:W-:Y:S02]  /*1b770*/  IMAD.IADD R4, R8, 0x1, R12 ;  /* 0x0000000108047824 */ /* 0x008fe400078e020c */
[----:B------:R-:W-:Y:S02]  /*1b780*/  IMAD.IADD R3, R3, 0x1, R0 ;  /* 0x0000000103037824 */ /* 0x000fe400078e0200 */
        /* <DEDUP_REMOVED lines=51> */
[----:B0-----:R-:W0:Y:S07]  /*1bac0*/  SHFL.IDX PT, R6, R3, 0x2, 0x181f ;  /* 0x00581f0003067f89 */ /* 0x001e2e00000e0000 */
[----:B-1----:R-:W-:-:S05]  /*1bad0*/  @!P1 LEA R5, P2, R10, R5, 0x1 ;  /* 0x000000050a059211 */ /* 0x002fca00078408ff */
[----:B0-----:R-:W-:-:S04]  /*1bae0*/  @!P1 IMAD.X R6, RZ, RZ, R6, P2 ;  /* 0x000000ffff069224 */ /* 0x001fc800010e0606 */
[----:B------:R-:W-:Y:S02]  /*1baf0*/  @!P1 IMAD.MOV.U32 R7, RZ, RZ, R6 ;  /* 0x000000ffff079224 */ /* 0x000fe400078e0006 */
[----:B------:R-:W-:Y:S02]  /*1bb00*/  @!P1 IMAD.MOV.U32 R6, RZ, RZ, R5 ;  /* 0x000000ffff069224 */ /* 0x000fe400078e0005 */
[----:B------:R0:W1:Y:S04]  /*1bb10*/  SHFL.IDX PT, R5, R3, 0x3, 0x181f ;  /* 0x00781f0003057f89 */ /* 0x00006800000e0000 */
[----:B------:R0:W-:Y:S04]  /*1bb20*/  @!P1 LDGSTS.E.BYPASS.LTC128B.128 [R9+0x21400], desc[UR42][R6.64], !P0 ;  /* 0x2140000006099fae */ /* 0x0001e8000c101d6a */
[----:B------:R0:W2:Y:S02]  /*1bb30*/  SHFL.IDX PT, R3, R4, 0x3, 0x181f ;  /* 0x00781f0004037f89 */ /* 0x0000a400000e0000 */
.L_x_6354:
[----:B------:R3:W5:Y:S01]  /*1bb40*/  LDL R8, [R1] ;  /* 0x0000000001087983 */ /* 0x0007620000100800 */
[----:B------:R-:W-:-:S05]  /*1bb50*/  VIADD R0, R0, 0x30 ;  /* 0x0000003000007836 */ /* 0x000fca0000000000 */
[----:B------:R-:W-:-:S13]  /*1bb60*/  ISETP.GE.AND P1, PT, R0, R2, PT ;  /* 0x000000020000720c */ /* 0x000fda0003f26270 */
[----:B--2---:R-:W-:-:S05]  /*1bb70*/  @!P1 LEA R2, P2, R10, R3, 0x1 ;  /* 0x000000030a029211 */ /* 0x004fca00078408ff */
[----:B01----:R-:W-:-:S05]  /*1bb80*/  @!P1 IMAD.X R3, RZ, RZ, R5, P2 ;  /* 0x000000ffff039224 */ /* 0x003fca00010e0605 */
[----:B------:R-:W-:Y:S01]  /*1bb90*/  @!PT LDS RZ, [RZ] ;  /* 0x00000000fffff984 */ /* 0x000fe20000000800 */
[----:B------:R-:W-:Y:S01]  /*1bba0*/  @!PT LDS RZ, [RZ] ;  /* 0x00000000fffff984 */ /* 0x000fe20000000800 */
[----:B------:R-:W-:Y:S01]  /*1bbb0*/  @!PT LDS RZ, [RZ] ;  /* 0x00000000fffff984 */ /* 0x000fe20000000800 */
[----:B------:R3:W-:Y:S01]  /*1bbc0*/  @!P1 LDGSTS.E.BYPASS.LTC128B.128 [R9+0x21c00], desc[UR42][R2.64], !P0 ;  /* 0x21c0000002099fae */ /* 0x0007e2000c101d6a */
[----:B------:R-:W-:Y:S01]  /*1bbd0*/  PLOP3.LUT P0, PT, PT, PT, PT, 0x80, 0x0 ;  /* 0x000000000000781c */ /* 0x000fe20003f0f070 */
[----:B------:R-:W-:-:S12]  /*1bbe0*/  NOP ;  /* 0x0000000000007918 */ /* 0x000fd80000000000 */
.L_x_6190:
[----:B---3--:R-:W2:Y:S01]  /*1bbf0*/  LDL R2, [R1] ;  /* 0x0000000001027983 */ /* 0x008ea20000100800 */
        /* <DEDUP_REMOVED lines=18> */
.L_x_6355:
[----:B------:R-:W-:Y:S05]  /*1bd20*/  BSYNC B0 ;  /* 0x0000000000007941 */ /* 0x000fea0003800000 */
.L_x_6191:
[----:B0-----:R-:W2:Y:S01]  /*1bd30*/  LDL R2, [R1+0x18] ;  /* 0x0000180001027983 */ /* 0x001ea20000100800 */
[----:B------:R-:W-:Y:S01]  /*1bd40*/  BSSY B0, `(.L_x_6193) ;  /* 0x000009a000007945 */ /* 0x000fe20003800000 */
[----:B--2---:R-:W-:-:S13]  /*1bd50*/  LOP3.LUT P0, RZ, R2, 0x1, RZ, 0xc0, !PT ;  /* 0x0000000102ff7812 */ /* 0x004fda000780c0ff */
[----:B------:R-:W-:Y:S05]  /*1bd60*/  @!P0 BRA `(.L_x_6194) ;  /* 0x00000008005c8947 */ /* 0x000fea0003800000 */
[----:B------:R-:W2:Y:S04]  /*1bd70*/  LDL R5, [R1] ;  /* 0x0000000001057983 */ /* 0x000ea80000100800 */
        /* <DEDUP_REMOVED lines=10> */
.L_x_6356:
[----:B------:R-:W-:Y:S05]  /*1be20*/  BSYNC B1 ;  /* 0x0000000000017941 */ /* 0x000fea0003800000 */
.L_x_6195:
[----:B------:R-:W-:Y:S04]  /*1be30*/  BSSY B1, `(.L_x_6197) ;  /* 0x0000009000017945 */ /* 0x000fe80003800000 */
[----:B------:R-:W-:Y:S05]  /*1be40*/  @P1 BRA `(.L_x_6198) ;  /* 0x00000000001c1947 */ /* 0x000fea0003800000 */
[----:B------:R-:W1:Y:S01]  /*1be50*/  S2R R3, SR_TID.X ;  /* 0x0000000000037919 */ /* 0x000e620000002100 */
[----:B0-----:R-:W-:-:S04]  /*1be60*/  MOV R2, 0x10000 ;  /* 0x0001000000027802 */ /* 0x001fc80000000f00 */
[----:B------:R2:W-:Y:S01]  /*1be70*/  SYNCS.ARRIVE.TRANS64 RZ, [R0+URZ+0x28c50], R2 ;  /* 0x028c500200ff79a7 */ /* 0x0005e2000800003f */
[----:B-1----:R-:W-:-:S04]  /*1be80*/  LOP3.LUT R3, R3, 0x1f, RZ, 0xc0, !PT ;  /* 0x0000001f03037812 */ /* 0x002fc800078ec0ff */
[----:B------:R-:W-:-:S13]  /*1be90*/  ISETP.NE.AND P0, PT, R3, RZ, PT ;  /* 0x000000ff0300720c */ /* 0x000fda0003f05270 */
[----:B--2---:R-:W-:Y:S05]  /*1bea0*/  @!P0 BRA `(.L_x_6198) ;  /* 0x0000000000048947 */ /* 0x004fea0003800000 */
[----:B------:R-:W-:Y:S01]  /*1beb0*/  BPT.TRAP 0x1 ;  /* 0x000000040000795c */ /* 0x000fe20000300000 */
.L_x_6198:
[----:B------:R-:W-:Y:S05]  /*1bec0*/  BSYNC B1 ;  /* 0x0000000000017941 */ /* 0x000fea0003800000 */
.L_x_6197:
[----:B------:R-:W2:Y:S04]  /*1bed0*/  LDL R5, [R1+0x20] ;  /* 0x0000200001057983 */ /* 0x000ea80000100800 */
[----:B------:R-:W2:Y:S04]  /*1bee0*/  LDL.LU R3, [R1+0x34] ;  /* 0x0000340001037983 */ /* 0x000ea80000300800 */
[----:B------:R-:W3:Y:S04]  /*1bef0*/  LDL R4, [R1] ;  /* 0x0000000001047983 */ /* 0x000ee80000100800 */
        /* <DEDUP_REMOVED lines=11> */
.L_x_6199:
        /* <DEDUP_REMOVED lines=15> */
.L_x_6200:
        /* <DEDUP_REMOVED lines=15> */
.L_x_6201:
        /* <DEDUP_REMOVED lines=15> */
.L_x_6202:
        /* <DEDUP_REMOVED lines=15> */
.L_x_6203:
        /* <DEDUP_REMOVED lines=15> */
.L_x_6204:
        /* <DEDUP_REMOVED lines=15> */
.L_x_6205:
        /* <DEDUP_REMOVED lines=15> */
.L_x_6206:
        /* <DEDUP_REMOVED lines=10> */
.L_x_6194:
[----:B------:R-:W-:Y:S05]  /*1c6e0*/  BSYNC B0 ;  /* 0x0000000000007941 */ /* 0x000fea0003800000 */
.L_x_6193:
[----:B------:R-:W2:Y:S04]  /*1c6f0*/  LDL R4, [R1+0x2c] ;  /* 0x00002c0001047983 */ /* 0x000ea80000100800 */
[----:B------:R-:W3:Y:S01]  /*1c700*/  LDL R5, [R1+0x24] ;  /* 0x0000240001057983 */ /* 0x000ee20000100800 */
[----:B------:R-:W-:Y:S01]  /*1c710*/  BSSY B0, `(.L_x_6207) ;  /* 0x00002b3000007945 */ /* 0x000fe20003800000 */
[----:B--2---:R-:W-:-:S05]  /*1c720*/  VIADD R0, R4, 0xfffffffe ;  /* 0xfffffffe04007836 */ /* 0x004fca0000000000 */
[----:B---3--:R-:W-:-:S13]  /*1c730*/  ISETP.GE.AND P0, PT, R0, R5, PT ;  /* 0x000000050000720c */ /* 0x008fda0003f06270 */
[----:B------:R-:W-:Y:S05]  /*1c740*/  @!P0 BRA `(.L_x_6208) ;  /* 0x0000002800bc8947 */ /* 0x000fea0003800000 */
[----:B------:R-:W-:Y:S01]  /*1c750*/  IMAD.MOV R2, RZ, RZ, -R4 ;  /* 0x000000ffff027224 */ /* 0x000fe200078e0a04 */
[----:B------:R-:W-:Y:S01]  /*1c760*/  LOP3.LUT R6, RZ, R5, RZ, 0x33, !PT ;  /* 0x00000005ff067212 */ /* 0x000fe200078e33ff */
        /* <DEDUP_REMOVED lines=42> */
.L_x_6213:
        /* <DEDUP_REMOVED lines=9> */
.L_x_6357:
[----:B------:R-:W-:Y:S05]  /*1caa0*/  BSYNC B3 ;  /* 0x0000000000037941 */ /* 0x000fea0003800000 */
.L_x_6214:
        /* <DEDUP_REMOVED lines=9> */
.L_x_6217:
[----:B------:R-:W-:Y:S05]  /*1cb40*/  BSYNC B3 ;  /* 0x0000000000037941 */ /* 0x000fea0003800000 */
.L_x_6216:
        /* <DEDUP_REMOVED lines=14> */
.L_x_6218:
        /* <DEDUP_REMOVED lines=13> */
.L_x_6358:
[----:B------:R-:W-:Y:S05]  /*1cd00*/  BSYNC B3 ;  /* 0x0000000000037941 */ /* 0x000fea0003800000 */
.L_x_6219:
[----:B------:R-:W-:Y:S01]  /*1cd10*/  BSSY B3, `(.L_x_6221) ;  /* 0x000000b000037945 */ /* 0x000fe20003800000 */
[----:B------:R-:W-:Y:S01]  /*1cd20*/  IMAD.MOV.U32 R8, RZ, RZ, 0x0 ;  /* 0x00000000ff087424 */ /* 0x000fe200078e00ff */
[----:B------:R-:W-:Y:S02]  /*1cd30*/  MOV R9, 0x14f00000 ;  /* 0x14f0000000097802 */ /* 0x000fe40000000f00 */
[----:B------:R-:W-:Y:S05]  /*1cd40*/  @P1 BRA `(.L_x_6222) ;  /* 0x00000000001c1947 */ /* 0x000fea0003800000 */
[----:B------:R-:W2:Y:S01]  /*1cd50*/  S2R R4, SR_TID.X ;  /* 0x0000000000047919 */ /* 0x000ea20000002100 */
[----:B01----:R-:W-:-:S04]  /*1cd60*/  IMAD.MOV.U32 R2, RZ, RZ, 0x10000 ;  /* 0x00010000ff027424 */ /* 0x003fc800078e00ff */
[----:B------:R3:W-:Y:S01]  /*1cd70*/  SYNCS.ARRIVE.TRANS64 RZ, [R3+URZ+0x28c50], R2 ;  /* 0x028c500203ff79a7 */ /* 0x0007e2000800003f */
[----:B--2---:R-:W-:-:S04]  /*1cd80*/  LOP3.LUT R4, R4, 0x1f, RZ, 0xc0, !PT ;  /* 0x0000001f04047812 */ /* 0x004fc800078ec0ff */
[----:B------:R-:W-:-:S13]  /*1cd90*/  ISETP.NE.AND P0, PT, R4, RZ, PT ;  /* 0x000000ff0400720c */ /* 0x000fda0003f05270 */
[----:B---3--:R-:W-:Y:S05]  /*1cda0*/  @!P0 BRA `(.L_x_6222) ;  /* 0x0000000000048947 */ /* 0x008fea0003800000 */
[----:B------:R-:W-:Y:S01]  /*1cdb0*/  BPT.TRAP 0x1 ;  /* 0x000000040000795c */ /* 0x000fe20000300000 */
.L_x_6222:
[----:B------:R-:W-:Y:S05]  /*1cdc0*/  BSYNC B3 ;  /* 0x0000000000037941 */ /* 0x000fea0003800000 */
.L_x_6221:
        /* <DEDUP_REMOVED lines=11> */
.L_x_6223:
        /* <DEDUP_REMOVED lines=15> */
.L_x_6224:
        /* <DEDUP_REMOVED lines=15> */
.L_x_6225:
        /* <DEDUP_REMOVED lines=15> */
.L_x_6226:
        /* <DEDUP_REMOVED lines=15> */
.L_x_6227:
        /* <DEDUP_REMOVED lines=15> */
.L_x_6228:
        /* <DEDUP_REMOVED lines=15> */
.L_x_6229:
        /* <DEDUP_REMOVED lines=15> */
.L_x_6230:
        /* <DEDUP_REMOVED lines=10> */
.L_x_6212:
[----:B------:R-:W-:Y:S05]  /*1d5b0*/  BSYNC B1 ;  /* 0x0000000000017941 */ /* 0x000fea0003800000 */
.L_x_6211:
[----:B------:R-:W2:Y:S02]  /*1d5c0*/  LDL R4, [R1+0x2c] ;  /* 0x00002c0001047983 */ /* 0x000ea40000100800 */
[----:B--2---:R-:W-:-:S07]  /*1d5d0*/  VIADD R0, R4, 0xfffffffd ;  /* 0xfffffffd04007836 */ /* 0x004fce0000000000 */
.L_x_6210:
[----:B------:R-:W-:Y:S05]  /*1d5e0*/  BSYNC B2 ;  /* 0x0000000000027941 */ /* 0x000fea0003800000 */
.L_x_6209:
[----:B------:R-:W2:Y:S01]  /*1d5f0*/  LDL.LU R2, [R1+0x2c] ;  /* 0x00002c0001027983 */ /* 0x000ea20000300800 */
[----:B------:R-:W-:Y:S01]  /*1d600*/  VIADD R6, R6, 0xfffffffe ;  /* 0xfffffffe06067836 */ /* 0x000fe20000000000 */
[----:B--2---:R-:W-:-:S04]  /*1d610*/  LOP3.LUT R2, RZ, R2, RZ, 0x33, !PT ;  /* 0x00000002ff027212 */ /* 0x004fc800078e33ff */
[----:B------:R-:W-:-:S13]  /*1d620*/  ISETP.NE.AND P0, PT, R6, R2, PT ;  /* 0x000000020600720c */ /* 0x000fda0003f05270 */
[----:B------:R-:W-:Y:S05]  /*1d630*/  @!P0 BRA `(.L_x_6208) ;  /* 0x0000001c00008947 */ /* 0x000fea0003800000 */
.L_x_6271:
[----:B------:R-:W2:Y:S04]  /*1d640*/  LDL R4, [R1+0x18] ;  /* 0x0000180001047983 */ /* 0x000ea80000100800 */
[----:B------:R-:W0:Y:S04]  /*1d650*/  LDL.LU R3, [R1+0x4] ;  /* 0x0000040001037983 */ /* 0x000e280000300800 */
        /* <DEDUP_REMOVED lines=34> */
.L_x_6233:
[----:B------:R-:W2:Y:S01]  /*1d880*/  LDL R2, [R1] ;  /* 0x0000000001027983 */ /* 0x000ea20000100800 */
[----:B------:R-:W-:Y:S01]  /*1d890*/  SHF.L.U32 R3, R6, 0x1f, RZ ;  /* 0x0000001f06037819 */ /* 0x000fe200000006ff */
[----:B------:R-:W-:Y:S01]  /*1d8a0*/  BSSY B2, `(.L_x_6234) ;  /* 0x0000007000027945 */ /* 0x000fe20003800000 */
[----:B0-----:R-:W0:Y:S02]  /*1d8b0*/  S2R R4, SR_TID.X ;  /* 0x0000000000047919 */ /* 0x001e240000002100 */
[----:B0-----:R-:W-:-:S04]  /*1d8c0*/  LOP3.LUT R4, R4, 0x7f, RZ, 0xc0, !PT ;  /* 0x0000007f04047812 */ /* 0x001fc800078ec0ff */
[----:B------:R-:W-:Y:S01]  /*1d8d0*/  ISETP.NE.AND P1, PT, R4, RZ, PT ;  /* 0x000000ff0400720c */ /* 0x000fe20003f25270 */
[----:B--2---:R-:W-:-:S04]  /*1d8e0*/  IMAD R2, R7, 0x8, R2 ;  /* 0x0000000807027824 */ /* 0x004fc800078e0202 */
[----:B------:R-:W0:Y:S02]  /*1d8f0*/  SYNCS.PHASECHK.TRANS64.TRYWAIT P0, [R2+URZ+0x28c40], R3 ;  /* 0x028c4003020075a7 */ /* 0x000e24000800017f */
[----:B0-----:R-:W-:Y:S06]  /*1d900*/  @!P0 BRA `(.L_x_6235) ;  /* 0x0000004000948947 */ /* 0x001fec0003800000 */
.L_x_6359:
[----:B------:R-:W-:Y:S05]  /*1d910*/  BSYNC B2 ;  /* 0x0000000000027941 */ /* 0x000fea0003800000 */
.L_x_6234:
        /* <DEDUP_REMOVED lines=9> */
.L_x_6237:
[----:B------:R-:W-:Y:S05]  /*1d9b0*/  BSYNC B2 ;  /* 0x0000000000027941 */ /* 0x000fea0003800000 */
.L_x_6236:
        /* <DEDUP_REMOVED lines=13> */
.L_x_6238:
        /* <DEDUP_REMOVED lines=13> */
.L_x_6360:
[----:B------:R-:W-:Y:S05]  /*1db60*/  BSYNC B2 ;  /* 0x0000000000027941 */ /* 0x000fea0003800000 */
.L_x_6239:
        /* <DEDUP_REMOVED lines=11> */
.L_x_6242:
[----:B------:R-:W-:Y:S05]  /*1dc20*/  BSYNC B2 ;  /* 0x0000000000027941 */ /* 0x000fea0003800000 */
.L_x_6241:
[----:B01----:R-:W2:Y:S01]  /*1dc30*/  LDL R3, [R1] ;  /* 0x0000000001037983 */ /* 0x003ea20000100800 */
        /* <DEDUP_REMOVED lines=9> */
.L_x_6243:
        /* <DEDUP_REMOVED lines=15> */
.L_x_6244:
        /* <DEDUP_REMOVED lines=15> */
.L_x_6245:
        /* <DEDUP_REMOVED lines=15> */
.L_x_6246:
        /* <DEDUP_REMOVED lines=15> */
.L_x_6247:
        /* <DEDUP_REMOVED lines=15> */
.L_x_6248:
        /* <DEDUP_REMOVED lines=15> */
.L_x_6249:
        /* <DEDUP_REMOVED lines=15> */
.L_x_6250:
        /* <DEDUP_REMOVED lines=10> */
.L_x_6232:
[----:B------:R-:W-:Y:S05]  /*1e400*/  BSYNC B1 ;  /* 0x0000000000017941 */ /* 0x000fea0003800000 */
.L_x_6231:
[----:B------:R-:W2:Y:S01]  /*1e410*/  LDL R5, [R1+0x18] ;  /* 0x0000180001057983 */ /* 0x000ea20000100800 */
[----:B------:R-:W-:Y:S01]  /*1e420*/  VIADD R7, R7, 0x1 ;  /* 0x0000000107077836 */ /* 0x000fe20000000000 */
[----:B------:R-:W-:Y:S04]  /*1e430*/  BSSY B1, `(.L_x_6251) ;  /* 0x00000dc000017945 */ /* 0x000fe80003800000 */
[----:B------:R-:W-:-:S04]  /*1e440*/  ISETP.NE.AND P0, PT, R7, 0x2, PT ;  /* 0x000000020700780c */ /* 0x000fc80003f05270 */
[----:B------:R-:W-:Y:S02]  /*1e450*/  SEL R2, RZ, 0x1, P0 ;  /* 0x00000001ff027807 */ /* 0x000fe40000000000 */
[----:B------:R-:W-:Y:S02]  /*1e460*/  SEL R9, R7, RZ, P0 ;  /* 0x000000ff07097207 */ /* 0x000fe40000000000 */
[----:B-----5:R-:W-:Y:S01]  /*1e470*/  LOP3.LUT R8, R6, R2, RZ, 0x3c, !PT ;  /* 0x0000000206087212 */ /* 0x020fe200078e3cff */
[----:B------:R-:W-:-:S04]  /*1e480*/  VIADD R6, R0, 0xffffffff ;  /* 0xffffffff00067836 */ /* 0x000fc80000000000 */
[----:B------:R0:W-:Y:S04]  /*1e490*/  STL [R1+0x10], R8 ;  /* 0x0000100801007387 */ /* 0x0001e80000100800 */
[----:B------:R0:W-:Y:S01]  /*1e4a0*/  STL [R1+0x4], R9 ;  /* 0x0000040901007387 */ /* 0x0001e20000100800 */
[----:B--2---:R-:W-:-:S13]  /*1e4b0*/  LOP3.LUT P2, RZ, R5, 0x1, RZ, 0xc0, !PT ;  /* 0x0000000105ff7812 */ /* 0x004fda000784c0ff */
[----:B0-----:R-:W-:Y:S05]  /*1e4c0*/  @!P2 BRA `(.L_x_6252) ;  /* 0x0000000c0048a947 */ /* 0x001fea0003800000 */
        /* <DEDUP_REMOVED lines=24> */
.L_x_6253:
[----:B------:R-:W2:Y:S01]  /*1e650*/  LDL R2, [R1] ;  /* 0x0000000001027983 */ /* 0x000ea20000100800 */
[----:B------:R-:W-:Y:S01]  /*1e660*/  BSSY B2, `(.L_x_6254) ;  /* 0x0000008000027945 */ /* 0x000fe20003800000 */
[----:B0-----:R-:W0:Y:S02]  /*1e670*/  S2R R4, SR_TID.X ;  /* 0x0000000000047919 */ /* 0x001e240000002100 */
[----:B0-----:R-:W-:-:S04]  /*1e680*/  LOP3.LUT R4, R4, 0x7f, RZ, 0xc0, !PT ;  /* 0x0000007f04047812 */ /* 0x001fc800078ec0ff */
[----:B------:R-:W-:Y:S01]  /*1e690*/  ISETP.NE.AND P1, PT, R4, RZ, PT ;  /* 0x000000ff0400720c */ /* 0x000fe20003f25270 */
[----:B--2---:R-:W-:Y:S01]  /*1e6a0*/  IMAD R3, R9, 0x8, R2 ;  /* 0x0000000809037824 */ /* 0x004fe200078e0202 */
[----:B------:R-:W-:-:S04]  /*1e6b0*/  SHF.L.U32 R2, R8, 0x1f, RZ ;  /* 0x0000001f08027819 */ /* 0x000fc800000006ff */
[----:B------:R-:W0:Y:S02]  /*1e6c0*/  SYNCS.PHASECHK.TRANS64.TRYWAIT P0, [R3+URZ+0x28c40], R2 ;  /* 0x028c4002030075a7 */ /* 0x000e24000800017f */
[----:B0-----:R-:W-:Y:S05]  /*1e6d0*/  @!P0 BRA `(.L_x_6255) ;  /* 0x0000003400488947 */ /* 0x001fea0003800000 */
.L_x_6361:
[----:B------:R-:W-:Y:S05]  /*1e6e0*/  BSYNC B2 ;  /* 0x0000000000027941 */ /* 0x000fea0003800000 */
.L_x_6254:
        /* <DEDUP_REMOVED lines=9> */
.L_x_6257:
[----:B------:R-:W-:Y:S05]  /*1e780*/  BSYNC B2 ;  /* 0x0000000000027941 */ /* 0x000fea0003800000 */
.L_x_6256:
[----:B------:R-:W2:Y:S04]  /*1e790*/  LDL R8, [R1] ;  /* 0x0000000001087983 */ /* 0x000ea80000100800 */
        /* <DEDUP_REMOVED lines=13> */
.L_x_6258:
        /* <DEDUP_REMOVED lines=13> */
.L_x_6362:
[----:B------:R-:W-:Y:S05]  /*1e940*/  BSYNC B2 ;  /* 0x0000000000027941 */ /* 0x000fea0003800000 */
.L_x_6259:
[----:B------:R-:W-:Y:S01]  /*1e950*/  BSSY B2, `(.L_x_6261) ;  /* 0x000000b000027945 */ /* 0x000fe20003800000 */
[----:B------:R-:W-:Y:S02]  /*1e960*/  IMAD.MOV.U32 R8, RZ, RZ, 0x0 ;  /* 0x00000000ff087424 */ /* 0x000fe400078e00ff */
[----:B------:R-:W-:Y:S01]  /*1e970*/  IMAD.MOV.U32 R9, RZ, RZ, 0x14f00000 ;  /* 0x14f00000ff097424 */ /* 0x000fe200078e00ff */
[----:B------:R-:W-:Y:S06]  /*1e980*/  @P1 BRA `(.L_x_6262) ;  /* 0x00000000001c1947 */ /* 0x000fec0003800000 */
[----:B------:R-:W2:Y:S01]  /*1e990*/  S2R R5, SR_TID.X ;  /* 0x0000000000057919 */ /* 0x000ea20000002100 */
[----:B01----:R-:W-:-:S04]  /*1e9a0*/  MOV R2, 0x10000 ;  /* 0x0001000000027802 */ /* 0x003fc80000000f00 */
[----:B------:R3:W-:Y:S01]  /*1e9b0*/  SYNCS.ARRIVE.TRANS64 RZ, [R3+URZ+0x28c50], R2 ;  /* 0x028c500203ff79a7 */ /* 0x0007e2000800003f */
[----:B--2---:R-:W-:-:S04]  /*1e9c0*/  LOP3.LUT R5, R5, 0x1f, RZ, 0xc0, !PT ;  /* 0x0000001f05057812 */ /* 0x004fc800078ec0ff */
[----:B------:R-:W-:-:S13]  /*1e9d0*/  ISETP.NE.AND P0, PT, R5, RZ, PT ;  /* 0x000000ff0500720c */ /* 0x000fda0003f05270 */
[----:B---3--:R-:W-:Y:S05]  /*1e9e0*/  @!P0 BRA `(.L_x_6262) ;  /* 0x0000000000048947 */ /* 0x008fea0003800000 */
[----:B------:R-:W-:Y:S01]  /*1e9f0*/  BPT.TRAP 0x1 ;  /* 0x000000040000795c */ /* 0x000fe20000300000 */
.L_x_6262:
[----:B------:R-:W-:Y:S05]  /*1ea00*/  BSYNC B2 ;  /* 0x0000000000027941 */ /* 0x000fea0003800000 */
.L_x_6261:
        /* <DEDUP_REMOVED lines=11> */
.L_x_6263:
        /* <DEDUP_REMOVED lines=15> */
.L_x_6264:
        /* <DEDUP_REMOVED lines=15> */
.L_x_6265:
        /* <DEDUP_REMOVED lines=15> */
.L_x_6266:
        /* <DEDUP_REMOVED lines=15> */
.L_x_6267:
        /* <DEDUP_REMOVED lines=15> */
.L_x_6268:
        /* <DEDUP_REMOVED lines=15> */
.L_x_6269:
        /* <DEDUP_REMOVED lines=15> */
.L_x_6270:
        /* <DEDUP_REMOVED lines=10> */
.L_x_6252:
[----:B------:R-:W-:Y:S05]  /*1f1f0*/  BSYNC B1 ;  /* 0x0000000000017941 */ /* 0x000fea0003800000 */
.L_x_6251:
[----:B------:R-:W2:Y:S01]  /*1f200*/  LDL R5, [R1+0x24] ;  /* 0x0000240001057983 */ /* 0x000ea20000100800 */
[----:B------:R-:W-:Y:S01]  /*1f210*/  VIADD R0, R0, 0xfffffffe ;  /* 0xfffffffe00007836 */ /* 0x000fe20000000000 */
[----:B--2---:R-:W-:-:S13]  /*1f220*/  ISETP.GT.AND P0, PT, R6, R5, PT ;  /* 0x000000050600720c */ /* 0x004fda0003f04270 */
[----:B------:R-:W-:Y:S05]  /*1f230*/  @P0 BRA `(.L_x_6271) ;  /* 0xffffffe400000947 */ /* 0x000fea000383ffff */
.L_x_6208:
[----:B------:R-:W-:Y:S05]  /*1f240*/  BSYNC B0 ;  /* 0x0000000000007941 */ /* 0x000fea0003800000 */
.L_x_6207:
        /* <DEDUP_REMOVED lines=24> */
.L_x_6273:
[----:B------:R-:W-:Y:S05]  /*1f3d0*/  BSYNC B0 ;  /* 0x0000000000007941 */ /* 0x000fea0003800000 */
.L_x_6272:
[----:B------:R-:W-:-:S05]  /*1f3e0*/  SEL R0, R0, RZ, P0 ;  /* 0x000000ff00007207 */ /* 0x000fca0000000000 */
[----:B------:R2:W-:Y:S02]  /*1f3f0*/  STL [R1+0x4], R0 ;  /* 0x0000040001007387 */ /* 0x0005e40000100800 */
.L_x_6175:
[----:B------:R-:W-:Y:S05]  /*1f400*/  BSYNC B7 ;  /* 0x0000000000077941 */ /* 0x000fea0003800000 */
.L_x_6173:
        /* <DEDUP_REMOVED lines=10> */
[----:B------:R2:W-:Y:S01]  /*1f4b0*/  STL [R1], R0 ;  /* 0x0000000001007387 */ /* 0x0005e20000100800 */
[----:B------:R-:W-:Y:S06]  /*1f4c0*/  BAR.ARV 0x4, 0x180 ;  /* 0x0106000000007b1d */ /* 0x000fec0000002000 */
[----:B------:R-:W-:Y:S05]  /*1f4d0*/  BRA `(.L_x_6275) ;  /* 0x0000000800d47947 */ /* 0x000fea0003800000 */
.L_x_6274:
[----:B------:R-:W2:Y:S01]  /*1f4e0*/  S2R R6, SR_TID.X ;  /* 0x0000000000067919 */ /* 0x000ea20000002100 */
[----:B------:R-:W-:Y:S01]  /*1f4f0*/  UMOV UR4, 0xffffffff ;  /* 0xffffffff00047882 */ /* 0x000fe20000000000 */
[----:B--2---:R-:W-:-:S04]  /*1f500*/  LOP3.LUT R6, R6, 0x1f, RZ, 0xc0, !PT ;  /* 0x0000001f06067812 */ /* 0x004fc800078ec0ff */
[----:B------:R-:W-:Y:S01]  /*1f510*/  ISETP.NE.AND P0, PT, R6, 0x1f, PT ;  /* 0x0000001f0600780c */ /* 0x000fe20003f05270 */
[----:B------:R-:W-:-:S12]  /*1f520*/  BRA.DIV UR4, `(.L_x_6276) ;  /* 0x0000002604dc7947 */ /* 0x000fd8000b800000 */
[----:B0-----:R-:W-:Y:S01]  /*1f530*/  IMAD.IADD R5, R19, 0x1, R6 ;  /* 0x0000000113057824 */ /* 0x001fe200078e0206 */
[----:B------:R-:W-:-:S04]  /*1f540*/  ULDC UR4, c[0x0][0xc3c] ;  /* 0x00030f0000047ab9 */ /* 0x000fc80000000800 */
[----:B------:R-:W-:-:S13]  /*1f550*/  ISETP.GE.OR P1, PT, R5, UR4, !P0 ;  /* 0x0000000405007c0c */ /* 0x000fda000c726670 */
[----:B-1----:R-:W0:Y:S02]  /*1f560*/  @!P1 LDC.64 R2, c[0x0][0xc80] ;  /* 0x00032000ff029b82 */ /* 0x002e240000000a00 */
[----:B0-----:R-:W-:-:S06]  /*1f570*/  @!P1 IMAD.WIDE R2, R5, 0x4, R2 ;  /* 0x0000000405029825 */ /* 0x001fcc00078e0202 */
[----:B------:R0:W2:Y:S01]  /*1f580*/  @!P1 LDG.E R3, desc[UR42][R2.64] ;  /* 0x0000002a02039981 */ /* 0x0000a2000c1e1900 */
[C---:B------:R-:W-:Y:S02]  /*1f590*/  ISETP.GE.U32.AND P2, PT, R6.reuse, 0x2, PT ;  /* 0x000000020600780c */ /* 0x040fe40003f46070 */
[C---:B------:R-:W-:Y:S01]  /*1f5a0*/  ISETP.GE.U32.AND P3, PT, R6.reuse, 0x4, PT ;  /* 0x000000040600780c */ /* 0x040fe20003f66070 */
[----:B------:R-:W-:Y:S01]  /*1f5b0*/  SHFL.IDX PT, R0, R16, RZ, 0x1f ;  /* 0x00001fff10007589 */ /* 0x000fe200000e0000 */
[C---:B------:R-:W-:Y:S02]  /*1f5c0*/  ISETP.GE.U32.AND P4, PT, R6.reuse, 0x8, PT ;  /* 0x000000080600780c */ /* 0x040fe40003f86070 */
[C---:B------:R-:W-:Y:S01]  /*1f5d0*/  ISETP.GE.U32.AND P5, PT, R6.reuse, 0x10, PT ;  /* 0x000000100600780c */ /* 0x040fe20003fa6070 */
[----:B------:R-:W-:Y:S01]  /*1f5e0*/  SHFL.IDX PT, R4, R16, 0x1, 0x1f ;  /* 0x00201f0010047f89 */ /* 0x000fe200000e0000 */
        /* <DEDUP_REMOVED lines=19> */
.L_x_6372:
[----:B------:R-:W-:Y:S02]  /*1f720*/  ULDC UR4, c[0x0][0xc38] ;  /* 0x00030e0000047ab9 */ /* 0x000fe40000000800 */
[----:B------:R-:W-:-:S04]  /*1f730*/  IMAD.U32 R5, RZ, RZ, UR4 ;  /* 0x00000004ff057e24 */ /* 0x000fc8000f8e00ff */
[----:B-1----:R-:W-:-:S04]  /*1f740*/  IMAD R16, R14, R5, RZ ;  /* 0x000000050e107224 */ /* 0x002fc800078e02ff */
[----:B------:R-:W-:-:S05]  /*1f750*/  IMAD.IADD R4, R4, 0x1, R16 ;  /* 0x0000000104047824 */ /* 0x000fca00078e0210 */
[----:B------:R-:W-:-:S13]  /*1f760*/  ISETP.GT.AND P6, PT, R4, R0, PT ;  /* 0x000000000400720c */ /* 0x000fda0003fc4270 */
[----:B------:R-:W-:Y:S05]  /*1f770*/  @P6 BRA `(.L_x_6277) ;  /* 0x00000000009c6947 */ /* 0x000fea0003800000 */
.L_x_6282:
        /* <DEDUP_REMOVED lines=14> */
.L_x_6280:
[----:B------:R-:W-:Y:S05]  /*1f860*/  BSYNC B0 ;  /* 0x0000000000007941 */ /* 0x000fea0003800000 */
.L_x_6279:
[----:B------:R-:W-:-:S03]  /*1f870*/  UMOV UR4, 0xffffffff ;  /* 0xffffffff00047882 */ /* 0x000fc60000000000 */
[----:B------:R-:W-:Y:S05]  /*1f880*/  BRA.DIV UR4, `(.L_x_6281) ;  /* 0x0000002a04287947 */ /* 0x000fea000b800000 */
[----:B-----5:R-:W0:Y:S02]  /*1f890*/  SHFL.UP PT, R14, R2, 0x1, RZ ;  /* 0x04200000020e7989 */ /* 0x020e2400000e00ff */
        /* <DEDUP_REMOVED lines=15> */
.L_x_6380:
[----:B------:R-:W-:Y:S02]  /*1f990*/  ULDC UR4, c[0x0][0xc38] ;  /* 0x00030e0000047ab9 */ /* 0x000fe40000000800 */
[----:B------:R-:W-:-:S04]  /*1f9a0*/  IMAD.U32 R5, RZ, RZ, UR4 ;  /* 0x00000004ff057e24 */ /* 0x000fc8000f8e00ff */
[----:B-1----:R-:W-:-:S04]  /*1f9b0*/  IMAD R16, R14, R5, RZ ;  /* 0x000000050e107224 */ /* 0x002fc800078e02ff */
[----:B------:R-:W-:-:S05]  /*1f9c0*/  IMAD.IADD R4, R16, 0x1, R4 ;  /* 0x0000000110047824 */ /* 0x000fca00078e0204 */
[----:B------:R-:W-:-:S13]  /*1f9d0*/  ISETP.GT.AND P6, PT, R4, R0, PT ;  /* 0x000000000400720c */ /* 0x000fda0003fc4270 */
[----:B------:R-:W-:Y:S05]  /*1f9e0*/  @!P6 BRA `(.L_x_6282) ;  /* 0xfffffffc0064e947 */ /* 0x000fea000383ffff */
.L_x_6277:
        /* <DEDUP_REMOVED lines=8> */
.L_x_6384:
[----:B------:R-:W-:Y:S01]  /*1fa70*/  ISETP.NE.AND P0, PT, R4, RZ, PT ;  /* 0x000000ff0400720c */ /* 0x000fe20003f05270 */
[----:B------:R-:W-:-:S12]  /*1fa80*/  IMAD.MOV.U32 R4, RZ, RZ, RZ ;  /* 0x000000ffff047224 */ /* 0x000fd800078e00ff */
[----:B------:R-:W-:Y:S05]  /*1fa90*/  @!P0 BRA `(.L_x_6284) ;  /* 0x0000000000108947 */ /* 0x000fea0003800000 */
[----:B------:R-:W-:Y:S01]  /*1faa0*/  UMOV UR4, 0xffffffff ;  /* 0xffffffff00047882 */ /* 0x000fe20000000000 */
[----:B------:R-:W-:Y:S02]  /*1fab0*/  VIADD R12, R6, 0xffffffff ;  /* 0xffffffff060c7836 */ /* 0x000fe40000000000 */
[----:B------:R-:W-:Y:S05]  /*1fac0*/  BRA.DIV UR4, `(.L_x_6285) ;  /* 0x0000002a04a07947 */ /* 0x000fea000b800000 */
[----:B------:R3:W4:Y:S02]  /*1fad0*/  SHFL.IDX PT, R4, R3, R12, 0x1f ;  /* 0x00001f0c03047589 */ /* 0x00072400000e0000 */
.L_x_6284:
        /* <DEDUP_REMOVED lines=56> */
[----:B------:R-:W-:Y:S01]  /*1fe60*/  ISETP.GE.AND P2, PT, R3, RZ, PT ;  /* 0x000000ff0300720c */ /* 0x000fe20003f46270 */
[----:B------:R-:W-:-:S06]  /*1fe70*/  IMAD.IADD R3, R0, 0x1, R4 ;  /* 0x0000000100037824 */ /* 0x000fcc00078e0204 */
        /* <DEDUP_REMOVED lines=8> */
.L_x_6278:
[----:B------:R-:W-:Y:S01]  /*1ff00*/  UMOV UR4, URZ ;  /* 0x0000003f00047c82 */ /* 0x000fe20008000000 */
[----:B------:R-:W-:Y:S01]  /*1ff10*/  UMOV UR5, URZ ;  /* 0x0000003f00057c82 */ /* 0x000fe20008000000 */
[----:B------:R-:W-:Y:S01]  /*1ff20*/  ULDC UR6, c[0x0][0xc3c] ;  /* 0x00030f0000067ab9 */ /* 0x000fe20000000800 */
[----:B------:R-:W-:Y:S02]  /*1ff30*/  IMAD.MOV.U32 R16, RZ, RZ, R0 ;  /* 0x000000ffff107224 */ /* 0x000fe400078e0000 */
[----:B------:R-:W-:Y:S02]  /*1ff40*/  IMAD.U32 R17, RZ, RZ, UR4 ;  /* 0x00000004ff117e24 */ /* 0x000fe4000f8e00ff */
[----:B------:R-:W-:Y:S02]  /*1ff50*/  IMAD.U32 R18, RZ, RZ, UR5 ;  /* 0x00000005ff127e24 */ /* 0x000fe4000f8e00ff */
[----:B------:R-:W-:-:S07]  /*1ff60*/  IMAD.U32 R19, RZ, RZ, UR6 ;  /* 0x00000006ff137e24 */ /* 0x000fce000f8e00ff */
.L_x_6286:
[----:B------:R1:W2:Y:S01]  /*1ff70*/  LDL R2, [R1] ;  /* 0x0000000001027983 */ /* 0x0002a20000100800 */
[----:B------:R-:W3:Y:S01]  /*1ff80*/  S2R R0, SR_TID.X ;  /* 0x0000000000007919 */ /* 0x000ee20000002100 */
[----:B------:R-:W-:Y:S05]  /*1ff90*/  WARPSYNC.ALL ;  /* 0x0000000000007948 */ /* 0x000fea0003800000 */
[----:B---3--:R-:W-:Y:S01]  /*1ffa0*/  LOP3.LUT R0, R0, 0x1f, RZ, 0xc0, !PT ;  /* 0x0000001f00007812 */ /* 0x008fe200078ec0ff */
[----:B------:R-:W-:Y:S03]  /*1ffb0*/  BAR.SYNC.DEFER_BLOCKING 0x4, 0x180 ;  /* 0x0106000000007b1d */ /* 0x000fe60000010000 */
[----:B------:R-:W-:-:S13]  /*1ffc0*/  ISETP.NE.AND P0, PT, R0, RZ, PT ;  /* 0x000000ff0000720c */ /* 0x000fda0003f05270 */
[----:B0-----:R-:W2:Y:S01]  /*1ffd0*/  @!P0 S2R R3, SR_CgaCtaId ;  /* 0x0000000000038919 */ /* 0x001ea20000008800 */
[----:B------:R-:W-:-:S04]  /*1ffe0*/  @!P0 MOV R0, 0x400 ;  /* 0x0000040000008802 */ /* 0x000fc80000000f00 */
[----:B--2---:R-:W-:-:S05]  /*1fff0*/  @!P0 LEA R2, R3, R0, 0x18 ;  /* 0x0000000003028211 */ /* 0x004fca00078ec0ff */
[----:B------:R1:W-:Y:S04]  /*20000*/  @!P0 STS.128 [R2+0x28cd0], R16 ;  /* 0x028cd01002008388 */ /* 0x0003e80000000c00 */
[----:B------:R1:W-:Y:S01]  /*20010*/  @!P0 STL [R1], R2 ;  /* 0x0000000201008387 */ /* 0x0003e20000100800 */
[----:B------:R-:W-:Y:S06]  /*20020*/  BAR.ARV 0x5, 0x180 ;  /* 0x0146000000007b1d */ /* 0x000fec0000002000 */
.L_x_6275:
[----:B------:R-:W-:Y:S02]  /*20030*/  ULDC UR4, c[0x0][0xc3c] ;  /* 0x00030f0000047ab9 */ /* 0x000fe40000000800 */
[----:B---3--:R-:W-:-:S13]  /*20040*/  ISETP.GE.AND P0, PT, R19, UR4, PT ;  /* 0x0000000413007c0c */ /* 0x008fda000bf06270 */
[----:B------:R-:W-:Y:S05]  /*20050*/  @!P0 BRA `(.L_x_6287) ;  /* 0xffffff7c00808947 */ /* 0x000fea000383ffff */
[----:B------:R-:W-:Y:S05]  /*20060*/  BSYNC B8 ;  /* 0x0000000000087941 */ /* 0x000fea0003800000 */
.L_x_6107:
[----:B--2---:R-:W2:Y:S01]  /*20070*/  LDL.LU R0, [R1+0x48] ;  /* 0x0000480001007983 */ /* 0x004ea20000300800 */
[----:B------:R-:W-:Y:S01]  /*20080*/  BSSY B0, `(.L_x_6288) ;  /* 0x000000b000007945 */ /* 0x000fe20003800000 */
[----:B0-----:R-:W0:Y:S01]  /*20090*/  S2R R5, SR_CgaCtaId ;  /* 0x0000000000057919 */ /* 0x001e220000008800 */
[----:B--2---:R-:W-:-:S05]  /*200a0*/  VIADD R0, R0, 0x1 ;  /* 0x0000000100007836 */ /* 0x004fca0000000000 */
[----:B-1----:R-:W-:-:S04]  /*200b0*/  LEA.HI R2, R0, R0, RZ, 0x1 ;  /* 0x0000000000027211 */ /* 0x002fc800078f08ff */
[----:B------:R-:W-:-:S05]  /*200c0*/  LOP3.LUT R3, R2, 0xfffffffe, RZ, 0xc0, !PT ;  /* 0xfffffffe02037812 */ /* 0x000fca00078ec0ff */
[----:B------:R-:W-:Y:S01]  /*200d0*/  IMAD.IADD R3, R0, 0x1, -R3 ;  /* 0x0000000100037824 */ /* 0x000fe200078e0a03 */
[----:B------:R-:W-:-:S04]  /*200e0*/  MOV R0, 0x400 ;  /* 0x0000040000007802 */ /* 0x000fc80000000f00 */
[----:B0-----:R-:W-:Y:S02]  /*200f0*/  LEA R0, R5, R0, 0x18 ;  /* 0x0000000005007211 */ /* 0x001fe400078ec0ff */
[----:B------:R-:W-:-:S04]  /*20100*/  SHF.L.U32 R3, R3, 0x1f, RZ ;  /* 0x0000001f03037819 */ /* 0x000fc800000006ff */
[----:B------:R-:W0:Y:S02]  /*20110*/  SYNCS.PHASECHK.TRANS64.TRYWAIT P0, [R0+URZ+0x28c20], R3 ;  /* 0x028c2003000075a7 */ /* 0x000e24000800017f */
[----:B0-----:R-:W-:Y:S05]  /*20120*/  @!P0 BRA `(.L_x_6289) ;  /* 0x0000002400308947 */ /* 0x001fea0003800000 */
.L_x_6387:
[----:B------:R-:W-:Y:S05]  /*20130*/  BSYNC B0 ;  /* 0x0000000000007941 */ /* 0x000fea0003800000 */
.L_x_6288:
[----:B------:R-:W-:-:S03]  /*20140*/  UMOV UR4, 0xffffffff ;  /* 0xffffffff00047882 */ /* 0x000fc60000000000 */
[----:B------:R-:W-:Y:S05]  /*20150*/  BRA.DIV UR4, `(.L_x_6290) ;  /* 0x0000002604387947 */ /* 0x000fea000b800000 */
[----:B------:R-:W1:Y:S02]  /*20160*/  S2R R2, SR_TID.X ;  /* 0x0000000000027919 */ /* 0x000e640000002100 */
[----:B-1----:R-:W-:-:S04]  /*20170*/  SHF.R.U32.HI R2, RZ, 0x5, R2 ;  /* 0x00000005ff027819 */ /* 0x002fc80000011602 */
[----:B------:R-:W-:-:S05]  /*20180*/  LOP3.LUT R2, R2, 0x3, RZ, 0xc0, !PT ;  /* 0x0000000302027812 */ /* 0x000fca00078ec0ff */
[----:B------:R1:W2:Y:S02]  /*20190*/  SHFL.IDX PT, R14, R2, RZ, 0x1f ;  /* 0x00001fff020e7589 */ /* 0x0002a400000e0000 */
.L_x_6390:
[----:B--2---:R-:W-:-:S13]  /*201a0*/  ISETP.NE.AND P0, PT, R14, RZ, PT ;  /* 0x000000ff0e00720c */ /* 0x004fda0003f05270 */
[----:B------:R-:W-:Y:S05]  /*201b0*/  @P0 BRA `(.L_x_5888) ;  /* 0x0000000000940947 */ /* 0x000fea0003800000 */
[----:B------:R-:W-:-:S03]  /*201c0*/  UMOV UR4, 0xffffffff ;  /* 0xffffffff00047882 */ /* 0x000fc60000000000 */
[----:B------:R-:W-:Y:S05]  /*201d0*/  BRA.DIV UR4, `(.L_x_6291) ;  /* 0x00000026044c7947 */ /* 0x000fea000b800000 */
[----:B------:R-:W-:-:S13]  /*201e0*/  ELECT P6, URZ, PT ;  /* 0x00000000003f782f */ /* 0x000fda00038c0000 */
.L_x_6393:
[----:B------:R-:W-:Y:S05]  /*201f0*/  @!P6 BRA `(.L_x_5888) ;  /* 0x000000000084e947 */ /* 0x000fea0003800000 */
[----:B------:R-:W-:-:S06]  /*20200*/  ULOP3.LUT UR4, UR36, 0x2, URZ, 0xfc, !UPT ;  /* 0x0000000224047892 */ /* 0x000fcc000f8efc3f */
[----:B-1----:R-:W-:-:S05]  /*20210*/  IMAD.U32 R2, RZ, RZ, UR4 ;  /* 0x00000004ff027e24 */ /* 0x002fca000f8e00ff */
[----:B------:R-:W-:-:S13]  /*20220*/  ISETP.NE.AND P2, PT, R2, 0x3, PT ;  /* 0x000000030200780c */ /* 0x000fda0003f45270 */
[----:B------:R-:W-:Y:S05]  /*20230*/  @!P2 BRA `(.L_x_6292) ;  /* 0x000000000004a947 */ /* 0x000fea0003800000 */
[----:B------:R-:W-:Y:S01]  /*20240*/  BPT.TRAP 0x1 ;  /* 0x000000040000795c */ /* 0x000fe20000300000 */
.L_x_6292:
        /* <DEDUP_REMOVED lines=14> */
.L_x_6394:
[----:B------:R-:W1:Y:S02]  /*20330*/  SYNCS.PHASECHK.TRANS64.TRYWAIT P0, [R7+URZ], R2 ;  /* 0x00000002070075a7 */ /* 0x000e64000800017f */
[----:B-1----:R-:W-:Y:S05]  /*20340*/  @!P0 BRA `(.L_x_6294) ;  /* 0x0000002400248947 */ /* 0x002fea0003800000 */
.L_x_6395:
[----:B------:R-:W-:Y:S05]  /*20350*/  @!P2 BRA `(.L_x_6295) ;  /* 0x000000000004a947 */ /* 0x000fea0003800000 */
[----:B------:R-:W-:Y:S01]  /*20360*/  BPT.TRAP 0x1 ;  /* 0x000000040000795c */ /* 0x000fe20000300000 */
.L_x_6295:
[----:B------:R-:W2:Y:S01]  /*20370*/  LDL.LU R4, [R1+0x4] ;  /* 0x0000040001047983 */ /* 0x000ea20000300800 */
[----:B------:R-:W-:-:S04]  /*20380*/  VIADD R0, R0, 0x28c60 ;  /* 0x00028c6000007836 */ /* 0x000fc80000000000 */
[----:B--2---:R-:W-:-:S04]  /*20390*/  IMAD R4, R4, 0x8, R0 ;  /* 0x0000000804047824 */ /* 0x004fc800078e0200 */
[----:B------:R-:W2:Y:S02]  /*203a0*/  SYNCS.PHASECHK.TRANS64.TRYWAIT P0, [R4+URZ], R5 ;  /* 0x00000005040075a7 */ /* 0x000ea4000800017f */
[----:B--2---:R-:W-:Y:S05]  /*203b0*/  @!P0 BRA `(.L_x_6296) ;  /* 0x00000024001c8947 */ /* 0x004fea0003800000 */
.L_x_6396:
[----:B------:R-:W-:-:S07]  /*203c0*/  IMAD R3, R3, 0x8, R0 ;  /* 0x0000000803037824 */ /* 0x000fce00078e0200 */
.L_x_6297:
[----:B---3--:R3:W4:Y:S02]  /*203d0*/  SYNCS.PHASECHK.TRANS64.TRYWAIT P0, [R3+URZ], R2 ;  /* 0x00000002030075a7 */ /* 0x008724000800017f */
[----:B----4-:R-:W-:Y:S05]  /*203e0*/  @!P0 NANOSLEEP.SYNCS 0x989680 ;  /* 0x009896800000895d */ /* 0x010fea0003900000 */
[----:B------:R-:W4:Y:S02]  /*203f0*/  @!P0 SYNCS.PHASECHK.TRANS64 P0, [R3+URZ], R2 ;  /* 0x00000002030085a7 */ /* 0x000f24000800007f */
[----:B----4-:R-:W-:Y:S05]  /*20400*/  @!P0 BRA `(.L_x_6297) ;  /* 0xfffffffc00f08947 */ /* 0x010fea000383ffff */
.L_x_5888:
[----:B------:R-:W-:Y:S05]  /*20410*/  BSYNC B9 ;  /* 0x0000000000097941 */ /* 0x000fea0003800000 */
.L_x_5885:
[----:B------:R-:W-:Y:S05]  /*20420*/  EXIT ;  /* 0x000000000000794d */ /* 0x000fea0003800000 */
.L_x_5912:
[----:B0-----:R0:W1:Y:S02]  /*20430*/  SYNCS.PHASECHK.TRANS64.TRYWAIT P5, [R64+URZ+0x28c90], R43 ;  /* 0x028c902b400075a7 */ /* 0x00106400080a017f */
[----:B-1----:R-:W-:Y:S05]  /*20440*/  @!P5 NANOSLEEP.SYNCS 0x989680 ;  /* 0x009896800000d95d */ /* 0x002fea0003900000 */
[----:B------:R-:W1:Y:S02]  /*20450*/  @!P5 SYNCS.PHASECHK.TRANS64 P5, [R64+URZ+0x28c90], R43 ;  /* 0x028c902b4000d5a7 */ /* 0x000e6400080a007f */
[----:B-1----:R-:W-:Y:S05]  /*20460*/  @!P5 BRA `(.L_x_5912) ;  /* 0xfffffffc00f0d947 */ /* 0x002fea000383ffff */
[----:B------:R-:W-:Y:S05]  /*20470*/  BRA `(.L_x_6298) ;  /* 0xfffffe2400647947 */ /* 0x000fea000383ffff */
.L_x_5922:
[----:B-1----:R1:W2:Y:S02]  /*20480*/  SYNCS.PHASECHK.TRANS64.TRYWAIT P5, [R64+URZ+0x28c90], R43 ;  /* 0x028c902b400075a7 */ /* 0x0022a400080a017f */
[----:B--2---:R-:W-:Y:S05]  /*20490*/  @!P5 NANOSLEEP.SYNCS 0x989680 ;  /* 0x009896800000d95d */ /* 0x004fea0003900000 */
[----:B------:R-:W2:Y:S02]  /*204a0*/  @!P5 SYNCS.PHASECHK.TRANS64 P5, [R64+URZ+0x28c90], R43 ;  /* 0x028c902b4000d5a7 */ /* 0x000ea400080a007f */
[----:B--2---:R-:W-:Y:S05]  /*204b0*/  @!P5 BRA `(.L_x_5922) ;  /* 0xfffffffc00f0d947 */ /* 0x004fea000383ffff */
[----:B------:R-:W-:Y:S05]  /*204c0*/  BRA `(.L_x_6299) ;  /* 0xfffffe2c00c07947 */ /* 0x000fea000383ffff */
.L_x_5927:
[----:B0-----:R0:W1:Y:S02]  /*204d0*/  SYNCS.PHASECHK.TRANS64.TRYWAIT P5, [R64+URZ+0x28c90], R43 ;  /* 0x028c902b400075a7 */ /* 0x00106400080a017f */
[----:B-1----:R-:W-:Y:S05]  /*204e0*/  @!P5 NANOSLEEP.SYNCS 0x989680 ;  /* 0x009896800000d95d */ /* 0x002fea0003900000 */
[----:B------:R-:W1:Y:S02]  /*204f0*/  @!P5 SYNCS.PHASECHK.TRANS64 P5, [R64+URZ+0x28c90], R43 ;  /* 0x028c902b4000d5a7 */ /* 0x000e6400080a007f */
[----:B-1----:R-:W-:Y:S05]  /*20500*/  @!P5 BRA `(.L_x_5927) ;  /* 0xfffffffc00f0d947 */ /* 0x002fea000383ffff */
[----:B------:R-:W-:Y:S05]  /*20510*/  BRA `(.L_x_6300) ;  /* 0xfffffe3400d87947 */ /* 0x000fea000383ffff */
.L_x_5931:
[----:B--2---:R2:W0:Y:S02]  /*20520*/  SYNCS.PHASECHK.TRANS64.TRYWAIT P0, [R64+URZ+0x28cb0], R43 ;  /* 0x028cb02b400075a7 */ /* 0x004424000800017f */
[----:B0-----:R-:W-:Y:S05]  /*20530*/  @!P0 NANOSLEEP.SYNCS 0x989680 ;  /* 0x009896800000895d */ /* 0x001fea0003900000 */
[----:B------:R-:W0:Y:S02]  /*20540*/  @!P0 SYNCS.PHASECHK.TRANS64 P0, [R64+URZ+0x28cb0], R43 ;  /* 0x028cb02b400085a7 */ /* 0x000e24000800007f */
[----:B0-----:R-:W-:Y:S05]  /*20550*/  @!P0 BRA `(.L_x_5931) ;  /* 0xfffffffc00f08947 */ /* 0x001fea000383ffff */
[----:B------:R-:W-:Y:S05]  /*20560*/  BRA `(.L_x_6301) ;  /* 0xfffffe3800507947 */ /* 0x000fea000383ffff */
.L_x_5950:
[----:B-1----:R1:W2:Y:S02]  /*20570*/  SYNCS.PHASECHK.TRANS64.TRYWAIT P1, [R22+URZ+0x28c50], R3 ;  /* 0x028c5003160075a7 */ /* 0x0022a4000802017f */
[----:B--2---:R-:W-:Y:S05]  /*20580*/  @!P1 NANOSLEEP.SYNCS 0x989680 ;  /* 0x009896800000995d */ /* 0x004fea0003900000 */
[----:B------:R-:W2:Y:S02]  /*20590*/  @!P1 SYNCS.PHASECHK.TRANS64 P1, [R22+URZ+0x28c50], R3 ;  /* 0x028c5003160095a7 */ /* 0x000ea4000802007f */
[----:B--2---:R-:W-:Y:S05]  /*205a0*/  @!P1 BRA `(.L_x_5950) ;  /* 0xfffffffc00f09947 */ /* 0x004fea000383ffff */
[----:B------:R-:W-:Y:S05]  /*205b0*/  BRA `(.L_x_6302) ;  /* 0xfffffe4800747947 */ /* 0x000fea000383ffff */
.L_x_5957:
[----:B-1----:R1:W2:Y:S02]  /*205c0*/  SYNCS.PHASECHK.TRANS64.TRYWAIT P2, [R0+URZ+0x28c50], R5 ;  /* 0x028c5005000075a7 */ /* 0x0022a4000804017f */
[----:B--2---:R-:W-:Y:S05]  /*205d0*/  @!P2 NANOSLEEP.SYNCS 0x989680 ;  /* 0x009896800000a95d */ /* 0x004fea0003900000 */
[----:B------:R-:W2:Y:S02]  /*205e0*/  @!P2 SYNCS.PHASECHK.TRANS64 P2, [R0+URZ+0x28c50], R5 ;  /* 0x028c50050000a5a7 */ /* 0x000ea4000804007f */
[----:B--2---:R-:W-:Y:S05]  /*205f0*/  @!P2 BRA `(.L_x_5957) ;  /* 0xfffffffc00f0a947 */ /* 0x004fea000383ffff */
[----:B------:R-:W-:Y:S05]  /*20600*/  BRA `(.L_x_5956) ;  /* 0xfffffe54009c7947 */ /* 0x000fea000383ffff */
.L_x_5978:
        /* <DEDUP_REMOVED lines=8> */
.L_x_6304:
[----:B------:R-:W-:Y:S05]  /*20690*/  BSYNC B1 ;  /* 0x0000000000017941 */ /* 0x000fea0003800000 */
.L_x_6303:
        /* <DEDUP_REMOVED lines=8> */
.L_x_6305:
[----:B------:R-:W-:Y:S02]  /*20720*/  IMAD.MOV.U32 R13, RZ, RZ, R8 ;  /* 0x000000ffff0d7224 */ /* 0x000fe400078e0008 */
[----:B------:R-:W-:-:S07]  /*20730*/  IMAD.MOV.U32 R0, RZ, RZ, R14 ;  /* 0x000000ffff007224 */ /* 0x000fce00078e000e */
[----:B------:R-:W-:Y:S05]  /*20740*/  WARPSYNC.COLLECTIVE R15, `(.L_x_6306) ;  /* 0x000000000f087348 */ /* 0x000fea0003c00000 */
[----:B------:R0:W1:Y:S02]  /*20750*/  SHFL.IDX P6, R14, R13, R12, R11 ;  /* 0x0000000c0d0e7389 */ /* 0x00006400000c000b */
[----:B01----:R-:W-:Y:S01]  /*20760*/  ENDCOLLECTIVE ;  /* 0x000000000000791b */ /* 0x003fe20003800000 */
.L_x_6306:
[----:B------:R-:W-:Y:S02]  /*20770*/  IMAD.MOV.U32 R13, RZ, RZ, R7 ;  /* 0x000000ffff0d7224 */ /* 0x000fe400078e0007 */
[----:B------:R-:W-:-:S07]  /*20780*/  IMAD.MOV.U32 R5, RZ, RZ, R14 ;  /* 0x000000ffff057224 */ /* 0x000fce00078e000e */
[----:B------:R-:W-:Y:S05]  /*20790*/  WARPSYNC.COLLECTIVE R15, `(.L_x_6307) ;  /* 0x000000000f087348 */ /* 0x000fea0003c00000 */
[----:B------:R0:W1:Y:S02]  /*207a0*/  SHFL.IDX P6, R14, R13, R12, R11 ;  /* 0x0000000c0d0e7389 */ /* 0x00006400000c000b */
[----:B01----:R-:W-:Y:S01]  /*207b0*/  ENDCOLLECTIVE ;  /* 0x000000000000791b */ /* 0x003fe20003800000 */
.L_x_6307:
[----:B------:R-:W-:Y:S05]  /*207c0*/  BRA `(.L_x_6308) ;  /* 0xfffffe70001c7947 */ /* 0x000fea000383ffff */
.L_x_5981:
[----:B------:R-:W-:Y:S01]  /*207d0*/  BSSY B1, `(.L_x_6309) ;  /* 0x0000008000017945 */ /* 0x000fe20003800000 */
[----:B------:R-:W-:Y:S02]  /*207e0*/  IMAD.MOV.U32 R13, RZ, RZ, R6 ;  /* 0x000000ffff0d7224 */ /* 0x000fe400078e0006 */
[----:B------:R-:W-:Y:S02]  /*207f0*/  IMAD.MOV.U32 R12, RZ, RZ, 0x1 ;  /* 0x00000001ff0c7424 */ /* 0x000fe400078e00ff */
[----:B------:R-:W-:Y:S02]  /*20800*/  IMAD.MOV.U32 R11, RZ, RZ, 0x1c1f ;  /* 0x00001c1fff0b7424 */ /* 0x000fe400078e00ff */
[----:B------:R-:W-:-:S07]  /*20810*/  IMAD.MOV.U32 R15, RZ, RZ, -0x1 ;  /* 0xffffffffff0f7424 */ /* 0x000fce00078e00ff */
[----:B-1----:R-:W-:Y:S05]  /*20820*/  WARPSYNC.COLLECTIVE R15, `(.L_x_6310) ;  /* 0x000000000f087348 */ /* 0x002fea0003c00000 */
[----:B------:R0:W2:Y:S02]  /*20830*/  SHFL.IDX P6, R14, R13, R12, R11 ;  /* 0x0000000c0d0e7389 */ /* 0x0000a400000c000b */
[----:B012---:R-:W-:Y:S01]  /*20840*/  ENDCOLLECTIVE ;  /* 0x000000000000791b */ /* 0x007fe20003800000 */
.L_x_6310:
[----:B------:R-:W-:Y:S05]  /*20850*/  BSYNC B1 ;  /* 0x0000000000017941 */ /* 0x000fea0003800000 */
.L_x_6309:
[----:B------:R-:W-:Y:S02]  /*20860*/  IMAD.MOV.U32 R13, RZ, RZ, R4 ;  /* 0x000000ffff0d7224 */ /* 0x000fe400078e0004 */
[----:B------:R-:W-:Y:S02]  /*20870*/  IMAD.MOV.U32 R12, RZ, RZ, 0x1 ;  /* 0x00000001ff0c7424 */ /* 0x000fe400078e00ff */
[----:B------:R-:W-:Y:S02]  /*20880*/  IMAD.MOV.U32 R11, RZ, RZ, 0x1c1f ;  /* 0x00001c1fff0b7424 */ /* 0x000fe400078e00ff */
[----:B------:R-:W-:Y:S02]  /*20890*/  IMAD.MOV.U32 R15, RZ, RZ, -0x1 ;  /* 0xffffffffff0f7424 */ /* 0x000fe400078e00ff */
[----:B------:R-:W-:-:S07]  /*208a0*/  IMAD.MOV.U32 R3, RZ, RZ, R14 ;  /* 0x000000ffff037224 */ /* 0x000fce00078e000e */
[----:B------:R-:W-:Y:S05]  /*208b0*/  WARPSYNC.COLLECTIVE R15, `(.L_x_6311) ;  /* 0x000000000f087348 */ /* 0x000fea0003c00000 */
[----:B------:R0:W1:Y:S02]  /*208c0*/  SHFL.IDX P6, R14, R13, R12, R11 ;  /* 0x0000000c0d0e7389 */ /* 0x00006400000c000b */
[----:B01----:R-:W-:Y:S01]  /*208d0*/  ENDCOLLECTIVE ;  /* 0x000000000000791b */ /* 0x003fe20003800000 */
.L_x_6311:
[----:B------:R-:W-:Y:S02]  /*208e0*/  IMAD.MOV.U32 R13, RZ, RZ, R8 ;  /* 0x000000ffff0d7224 */ /* 0x000fe400078e0008 */
[----:B------:R-:W-:-:S07]  /*208f0*/  IMAD.MOV.U32 R0, RZ, RZ, R14 ;  /* 0x000000ffff007224 */ /* 0x000fce00078e000e */
[----:B------:R-:W-:Y:S05]  /*20900*/  WARPSYNC.COLLECTIVE R15, `(.L_x_6312) ;  /* 0x000000000f087348 */ /* 0x000fea0003c00000 */
[----:B------:R0:W1:Y:S02]  /*20910*/  SHFL.IDX P6, R14, R13, R12, R11 ;  /* 0x0000000c0d0e7389 */ /* 0x00006400000c000b */
[----:B01----:R-:W-:Y:S01]  /*20920*/  ENDCOLLECTIVE ;  /* 0x000000000000791b */ /* 0x003fe20003800000 */
.L_x_6312:
[----:B------:R-:W-:Y:S02]  /*20930*/  IMAD.MOV.U32 R13, RZ, RZ, R7 ;  /* 0x000000ffff0d7224 */ /* 0x000fe400078e0007 */
[----:B------:R-:W-:-:S07]  /*20940*/  IMAD.MOV.U32 R5, RZ, RZ, R14 ;  /* 0x000000ffff057224 */ /* 0x000fce00078e000e */
[----:B------:R-:W-:Y:S05]  /*20950*/  WARPSYNC.COLLECTIVE R15, `(.L_x_6313) ;  /* 0x000000000f087348 */ /* 0x000fea0003c00000 */
[----:B------:R0:W1:Y:S02]  /*20960*/  SHFL.IDX P6, R14, R13, R12, R11 ;  /* 0x0000000c0d0e7389 */ /* 0x00006400000c000b */
[----:B01----:R-:W-:Y:S01]  /*20970*/  ENDCOLLECTIVE ;  /* 0x000000000000791b */ /* 0x003fe20003800000 */
.L_x_6313:
[----:B------:R-:W-:Y:S05]  /*20980*/  BRA `(.L_x_6314) ;  /* 0xfffffe70007c7947 */ /* 0x000fea000383ffff */
.L_x_5985:
[----:B0-----:R0:W1:Y:S02]  /*20990*/  SYNCS.PHASECHK.TRANS64.TRYWAIT P0, [R2+URZ+0x28c00], R35 ;  /* 0x028c0023020075a7 */ /* 0x001064000800017f */
[----:B-1----:R-:W-:Y:S05]  /*209a0*/  @!P0 NANOSLEEP.SYNCS 0x989680 ;  /* 0x009896800000895d */ /* 0x002fea0003900000 */
[----:B------:R-:W1:Y:S02]  /*209b0*/  @!P0 SYNCS.PHASECHK.TRANS64 P0, [R2+URZ+0x28c00], R35 ;  /* 0x028c0023020085a7 */ /* 0x000e64000800007f */
[----:B-1----:R-:W-:Y:S05]  /*209c0*/  @!P0 BRA `(.L_x_5985) ;  /* 0xfffffffc00f08947 */ /* 0x002fea000383ffff */
[----:B------:R-:W-:Y:S05]  /*209d0*/  BRA `(.L_x_6315) ;  /* 0xfffffe7400647947 */ /* 0x000fea000383ffff */
.L_x_5993:
        /* <DEDUP_REMOVED lines=8> */
.L_x_6317:
[----:B------:R-:W-:Y:S05]  /*20a60*/  BSYNC B1 ;  /* 0x0000000000017941 */ /* 0x000fea0003800000 */
.L_x_6316:
        /* <DEDUP_REMOVED lines=8> */
.L_x_6318:
[----:B------:R-:W-:Y:S02]  /*20af0*/  IMAD.MOV.U32 R13, RZ, RZ, R7 ;  /* 0x000000ffff0d7224 */ /* 0x000fe400078e0007 */
[----:B------:R-:W-:-:S07]  /*20b00*/  IMAD.MOV.U32 R0, RZ, RZ, R14 ;  /* 0x000000ffff007224 */ /* 0x000fce00078e000e */
[----:B------:R-:W-:Y:S05]  /*20b10*/  WARPSYNC.COLLECTIVE R15, `(.L_x_6319) ;  /* 0x000000000f087348 */ /* 0x000fea0003c00000 */
[----:B------:R0:W1:Y:S02]  /*20b20*/  SHFL.IDX P6, R14, R13, R12, R11 ;  /* 0x0000000c0d0e7389 */ /* 0x00006400000c000b */
[----:B01----:R-:W-:Y:S01]  /*20b30*/  ENDCOLLECTIVE ;  /* 0x000000000000791b */ /* 0x003fe20003800000 */
.L_x_6319:
[----:B------:R-:W-:Y:S02]  /*20b40*/  IMAD.MOV.U32 R10, RZ, RZ, R0 ;  /* 0x000000ffff0a7224 */ /* 0x000fe400078e0000 */
[----:B------:R-:W-:Y:S02]  /*20b50*/  IMAD.MOV.U32 R13, RZ, RZ, R9 ;  /* 0x000000ffff0d7224 */ /* 0x000fe400078e0009 */
[----:B------:R-:W-:-:S07]  /*20b60*/  IMAD.MOV.U32 R5, RZ, RZ, R14 ;  /* 0x000000ffff057224 */ /* 0x000fce00078e000e */
[----:B------:R-:W-:Y:S05]  /*20b70*/  WARPSYNC.COLLECTIVE R15, `(.L_x_6320) ;  /* 0x000000000f087348 */ /* 0x000fea0003c00000 */
[----:B------:R0:W1:Y:S02]  /*20b80*/  SHFL.IDX P6, R14, R13, R12, R11 ;  /* 0x0000000c0d0e7389 */ /* 0x00006400000c000b */
[----:B01----:R-:W-:Y:S01]  /*20b90*/  ENDCOLLECTIVE ;  /* 0x000000000000791b */ /* 0x003fe20003800000 */
.L_x_6320:
[----:B------:R-:W-:Y:S01]  /*20ba0*/  IMAD.MOV.U32 R11, RZ, RZ, R3 ;  /* 0x000000ffff0b7224 */ /* 0x000fe200078e0003 */
[----:B------:R-:W-:Y:S06]  /*20bb0*/  BRA `(.L_x_6321) ;  /* 0xfffffe8000787947 */ /* 0x000fec000383ffff */
.L_x_5996:
[----:B------:R-:W-:Y:S01]  /*20bc0*/  BSSY B1, `(.L_x_6322) ;  /* 0x0000008000017945 */ /* 0x000fe20003800000 */
[----:B------:R-:W-:Y:S02]  /*20bd0*/  IMAD.MOV.U32 R13, RZ, RZ, R8 ;  /* 0x000000ffff0d7224 */ /* 0x000fe400078e0008 */
[----:B------:R-:W-:Y:S02]  /*20be0*/  IMAD.MOV.U32 R12, RZ, RZ, 0x1 ;  /* 0x00000001ff0c7424 */ /* 0x000fe400078e00ff */
[----:B-1----:R-:W-:Y:S02]  /*20bf0*/  IMAD.MOV.U32 R11, RZ, RZ, 0x1c1f ;  /* 0x00001c1fff0b7424 */ /* 0x002fe400078e00ff */
[----:B------:R-:W-:-:S07]  /*20c00*/  IMAD.MOV.U32 R15, RZ, RZ, -0x1 ;  /* 0xffffffffff0f7424 */ /* 0x000fce00078e00ff */
[----:B0-----:R-:W-:Y:S05]  /*20c10*/  WARPSYNC.COLLECTIVE R15, `(.L_x_6323) ;  /* 0x000000000f087348 */ /* 0x001fea0003c00000 */
[----:B0-----:R0:W1:Y:S02]  /*20c20*/  SHFL.IDX P6, R14, R13, R12, R11 ;  /* 0x0000000c0d0e7389 */ /* 0x00106400000c000b */
[----:B01----:R-:W-:Y:S01]  /*20c30*/  ENDCOLLECTIVE ;  /* 0x000000000000791b */ /* 0x003fe20003800000 */
.L_x_6323:
[----:B------:R-:W-:Y:S05]  /*20c40*/  BSYNC B1 ;  /* 0x0000000000017941 */ /* 0x000fea0003800000 */
.L_x_6322:
        /* <DEDUP_REMOVED lines=8> */
.L_x_6324:
[----:B------:R-:W-:Y:S02]  /*20cd0*/  IMAD.MOV.U32 R13, RZ, RZ, R7 ;  /* 0x000000ffff0d7224 */ /* 0x000fe400078e0007 */
[----:B------:R-:W-:-:S07]  /*20ce0*/  IMAD.MOV.U32 R0, RZ, RZ, R14 ;  /* 0x000000ffff007224 */ /* 0x000fce00078e000e */
[----:B------:R-:W-:Y:S05]  /*20cf0*/  WARPSYNC.COLLECTIVE R15, `(.L_x_6325) ;  /* 0x000000000f087348 */ /* 0x000fea0003c00000 */
[----:B------:R0:W1:Y:S02]  /*20d00*/  SHFL.IDX P6, R14, R13, R12, R11 ;  /* 0x0000000c0d0e7389 */ /* 0x00006400000c000b */
[----:B01----:R-:W-:Y:S01]  /*20d10*/  ENDCOLLECTIVE ;  /* 0x000000000000791b */ /* 0x003fe20003800000 */
.L_x_6325:
[----:B------:R-:W-:Y:S02]  /*20d20*/  IMAD.MOV.U32 R13, RZ, RZ, R9 ;  /* 0x000000ffff0d7224 */ /* 0x000fe400078e0009 */
[----:B------:R-:W-:-:S07]  /*20d30*/  IMAD.MOV.U32 R7, RZ, RZ, R14 ;  /* 0x000000ffff077224 */ /* 0x000fce00078e000e */
[----:B------:R-:W-:Y:S05]  /*20d40*/  WARPSYNC.COLLECTIVE R15, `(.L_x_6326) ;  /* 0x000000000f087348 */ /* 0x000fea0003c00000 */
[----:B------:R0:W1:Y:S02]  /*20d50*/  SHFL.IDX P6, R14, R13, R12, R11 ;  /* 0x0000000c0d0e7389 */ /* 0x00006400000c000b */
[----:B01----:R-:W-:Y:S01]  /*20d60*/  ENDCOLLECTIVE ;  /* 0x000000000000791b */ /* 0x003fe20003800000 */
.L_x_6326:
[----:B------:R-:W-:Y:S02]  /*20d70*/  IMAD.MOV.U32 R12, RZ, RZ, R0 ;  /* 0x000000ffff0c7224 */ /* 0x000fe400078e0000 */
[----:B------:R-:W-:Y:S01]  /*20d80*/  IMAD.MOV.U32 R13, RZ, RZ, R3 ;  /* 0x000000ffff0d7224 */ /* 0x000fe200078e0003 */
[----:B------:R-:W-:Y:S06]  /*20d90*/  BRA `(.L_x_6327) ;  /* 0xfffffe8000a07947 */ /* 0x000fec000383ffff */
.L_x_6000:
[----:B0-----:R0:W1:Y:S02]  /*20da0*/  SYNCS.PHASECHK.TRANS64.TRYWAIT P1, [R2+URZ+0x28c00], R3 ;  /* 0x028c0003020075a7 */ /* 0x001064000802017f */
[----:B-1----:R-:W-:Y:S05]  /*20db0*/  @!P1 NANOSLEEP.SYNCS 0x989680 ;  /* 0x009896800000995d */ /* 0x002fea0003900000 */
[----:B------:R-:W1:Y:S02]  /*20dc0*/  @!P1 SYNCS.PHASECHK.TRANS64 P1, [R2+URZ+0x28c00], R3 ;  /* 0x028c0003020095a7 */ /* 0x000e64000802007f */
[----:B-1----:R-:W-:Y:S05]  /*20dd0*/  @!P1 BRA `(.L_x_6000) ;  /* 0xfffffffc00f09947 */ /* 0x002fea000383ffff */
[----:B------:R-:W-:Y:S05]  /*20de0*/  BRA `(.L_x_6328) ;  /* 0xfffffe8400307947 */ /* 0x000fea000383ffff */
.L_x_6006:
[----:B--2---:R2:W3:Y:S02]  /*20df0*/  SYNCS.PHASECHK.TRANS64.TRYWAIT P2, [R12+URZ+0x28c30], R21 ;  /* 0x028c30150c0075a7 */ /* 0x0044e4000804017f */
[----:B---3--:R-:W-:Y:S05]  /*20e00*/  @!P2 NANOSLEEP.SYNCS 0x989680 ;  /* 0x009896800000a95d */ /* 0x008fea0003900000 */
[----:B------:R-:W3:Y:S02]  /*20e10*/  @!P2 SYNCS.PHASECHK.TRANS64 P2, [R12+URZ+0x28c30], R21 ;  /* 0x028c30150c00a5a7 */ /* 0x000ee4000804007f */
[----:B---3--:R-:W-:Y:S05]  /*20e20*/  @!P2 BRA `(.L_x_6006) ;  /* 0xfffffffc00f0a947 */ /* 0x008fea000383ffff */
[----:B------:R-:W-:Y:S05]  /*20e30*/  BRA `(.L_x_6005) ;  /* 0xfffffe9000807947 */ /* 0x000fea000383ffff */
.L_x_6019:
[----:B-1----:R1:W3:Y:S02]  /*20e40*/  SYNCS.PHASECHK.TRANS64.TRYWAIT P3, [R12+URZ+0x28c50], R21 ;  /* 0x028c50150c0075a7 */ /* 0x0022e4000806017f */
[----:B---3--:R-:W-:Y:S05]  /*20e50*/  @!P3 NANOSLEEP.SYNCS 0x989680 ;  /* 0x009896800000b95d */ /* 0x008fea0003900000 */
[----:B------:R-:W3:Y:S02]  /*20e60*/  @!P3 SYNCS.PHASECHK.TRANS64 P3, [R12+URZ+0x28c50], R21 ;  /* 0x028c50150c00b5a7 */ /* 0x000ee4000806007f */
[----:B---3--:R-:W-:Y:S05]  /*20e70*/  @!P3 BRA `(.L_x_6019) ;  /* 0xfffffffc00f0b947 */ /* 0x008fea000383ffff */
[----:B------:R-:W-:Y:S05]  /*20e80*/  BRA `(.L_x_6018) ;  /* 0xfffffeb000687947 */ /* 0x000fea000383ffff */
.L_x_6031:
[----:B-1----:R1:W2:Y:S02]  /*20e90*/  SYNCS.PHASECHK.TRANS64.TRYWAIT P3, [R215+URZ+0x28c30], R216 ;  /* 0x028c30d8d70075a7 */ /* 0x0022a4000806017f */
[----:B--2---:R-:W-:Y:S05]  /*20ea0*/  @!P3 NANOSLEEP.SYNCS 0x989680 ;  /* 0x009896800000b95d */ /* 0x004fea0003900000 */
[----:B------:R-:W2:Y:S02]  /*20eb0*/  @!P3 SYNCS.PHASECHK.TRANS64 P3, [R215+URZ+0x28c30], R216 ;  /* 0x028c30d8d700b5a7 */ /* 0x000ea4000806007f */
[----:B--2---:R-:W-:Y:S05]  /*20ec0*/  @!P3 BRA `(.L_x_6031) ;  /* 0xfffffffc00f0b947 */ /* 0x004fea000383ffff */
[----:B------:R-:W-:Y:S05]  /*20ed0*/  BRA `(.L_x_6030) ;  /* 0xfffffeb400e07947 */ /* 0x000fea000383ffff */
.L_x_6044:
[----:B--2---:R2:W3:Y:S02]  /*20ee0*/  SYNCS.PHASECHK.TRANS64.TRYWAIT P3, [R215+URZ+0x28c50], R216 ;  /* 0x028c50d8d70075a7 */ /* 0x0044e4000806017f */
[----:B---3--:R-:W-:Y:S05]  /*20ef0*/  @!P3 NANOSLEEP.SYNCS 0x989680 ;  /* 0x009896800000b95d */ /* 0x008fea0003900000 */
[----:B------:R-:W3:Y:S02]  /*20f00*/  @!P3 SYNCS.PHASECHK.TRANS64 P3, [R215+URZ+0x28c50], R216 ;  /* 0x028c50d8d700b5a7 */ /* 0x000ee4000806007f */
[----:B---3--:R-:W-:Y:S05]  /*20f10*/  @!P3 BRA `(.L_x_6044) ;  /* 0xfffffffc00f0b947 */ /* 0x008fea000383ffff */
[----:B------:R-:W-:Y:S05]  /*20f20*/  BRA `(.L_x_6043) ;  /* 0xfffffed800dc7947 */ /* 0x000fea000383ffff */
.L_x_6057:
[----:B-1----:R1:W2:Y:S02]  /*20f30*/  SYNCS.PHASECHK.TRANS64.TRYWAIT P3, [R12+URZ+0x28c30], R207 ;  /* 0x028c30cf0c0075a7 */ /* 0x0022a4000806017f */
[----:B--2---:R-:W-:Y:S05]  /*20f40*/  @!P3 NANOSLEEP.SYNCS 0x989680 ;  /* 0x009896800000b95d */ /* 0x004fea0003900000 */
[----:B------:R-:W2:Y:S02]  /*20f50*/  @!P3 SYNCS.PHASECHK.TRANS64 P3, [R12+URZ+0x28c30], R207 ;  /* 0x028c30cf0c00b5a7 */ /* 0x000ea4000806007f */
[----:B--2---:R-:W-:Y:S05]  /*20f60*/  @!P3 BRA `(.L_x_6057) ;  /* 0xfffffffc00f0b947 */ /* 0x004fea000383ffff */
[----:B------:R-:W-:Y:S05]  /*20f70*/  BRA `(.L_x_6056) ;  /* 0xfffffee000a07947 */ /* 0x000fea000383ffff */
.L_x_6062:
[----:B---3--:R3:W4:Y:S02]  /*20f80*/  SYNCS.PHASECHK.TRANS64.TRYWAIT P3, [R12+URZ+0x28c50], R207 ;  /* 0x028c50cf0c0075a7 */ /* 0x008724000806017f */
[----:B----4-:R-:W-:Y:S05]  /*20f90*/  @!P3 NANOSLEEP.SYNCS 0x989680 ;  /* 0x009896800000b95d */ /* 0x010fea0003900000 */
[----:B------:R-:W4:Y:S02]  /*20fa0*/  @!P3 SYNCS.PHASECHK.TRANS64 P3, [R12+URZ+0x28c50], R207 ;  /* 0x028c50cf0c00b5a7 */ /* 0x000f24000806007f */
[----:B----4-:R-:W-:Y:S05]  /*20fb0*/  @!P3 BRA `(.L_x_6062) ;  /* 0xfffffffc00f0b947 */ /* 0x010fea000383ffff */
[----:B------:R-:W-:Y:S05]  /*20fc0*/  BRA `(.L_x_6061) ;  /* 0xfffffefc00007947 */ /* 0x000fea000383ffff */
.L_x_6070:
[----:B-1----:R1:W2:Y:S02]  /*20fd0*/  SYNCS.PHASECHK.TRANS64.TRYWAIT P2, [R206+URZ+0x28c30], R207 ;  /* 0x028c30cfce0075a7 */ /* 0x0022a4000804017f */
[----:B--2---:R-:W-:Y:S05]  /*20fe0*/  @!P2 NANOSLEEP.SYNCS 0x989680 ;  /* 0x009896800000a95d */ /* 0x004fea0003900000 */
[----:B------:R-:W2:Y:S02]  /*20ff0*/  @!P2 SYNCS.PHASECHK.TRANS64 P2, [R206+URZ+0x28c30], R207 ;  /* 0x028c30cfce00a5a7 */ /* 0x000ea4000804007f */
[----:B--2---:R-:W-:Y:S05]  /*21000*/  @!P2 BRA `(.L_x_6070) ;  /* 0xfffffffc00f0a947 */ /* 0x004fea000383ffff */
[----:B------:R-:W-:Y:S05]  /*21010*/  BRA `(.L_x_6069) ;  /* 0xffffff0000107947 */ /* 0x000fea000383ffff */
.L_x_6083:
[----:B---3--:R3:W4:Y:S02]  /*21020*/  SYNCS.PHASECHK.TRANS64.TRYWAIT P2, [R206+URZ+0x28c50], R207 ;  /* 0x028c50cfce0075a7 */ /* 0x008724000804017f */
[----:B----4-:R-:W-:Y:S05]  /*21030*/  @!P2 NANOSLEEP.SYNCS 0x989680 ;  /* 0x009896800000a95d */ /* 0x010fea0003900000 */
[----:B------:R-:W4:Y:S02]  /*21040*/  @!P2 SYNCS.PHASECHK.TRANS64 P2, [R206+URZ+0x28c50], R207 ;  /* 0x028c50cfce00a5a7 */ /* 0x000f24000804007f */
[----:B----4-:R-:W-:Y:S05]  /*21050*/  @!P2 BRA `(.L_x_6083) ;  /* 0xfffffffc00f0a947 */ /* 0x010fea000383ffff */
[----:B------:R-:W-:Y:S05]  /*21060*/  BRA `(.L_x_6082) ;  /* 0xffffff2400187947 */ /* 0x000fea000383ffff */
.L_x_6121:
        /* <DEDUP_REMOVED lines=11> */
.L_x_6330:
[----:B------:R-:W-:Y:S05]  /*21120*/  BSYNC B1 ;  /* 0x0000000000017941 */ /* 0x000fea0003800000 */
.L_x_6329:
[----:B------:R-:W-:Y:S05]  /*21130*/  BRA `(.L_x_6331) ;  /* 0xffffff7400ec7947 */ /* 0x000fea000383ffff */
.L_x_6123:
[----:B------:R-:W-:Y:S01]  /*21140*/  BSSY B1, `(.L_x_6332) ;  /* 0x0000006000017945 */ /* 0x000fe20003800000 */
[----:B------:R-:W-:-:S07]  /*21150*/  IMAD.MOV.U32 R15, RZ, RZ, -0x1 ;  /* 0xffffffffff0f7424 */ /* 0x000fce00078e00ff */
[----:B0-----:R-:W-:Y:S05]  /*21160*/  WARPSYNC.COLLECTIVE R15, `(.L_x_6333) ;  /* 0x000000000f0c7348 */ /* 0x001fea0003c00000 */
[----:B------:R-:W-:Y:S02]  /*21170*/  ELECT P6, UR62, PT ;  /* 0x00000000003e782f */ /* 0x000fe400038c0000 */
[----:B------:R-:W-:Y:S01]  /*21180*/  MOV R14, UR62 ;  /* 0x0000003e000e7c02 */ /* 0x000fe20008000f00 */
[----:B0-----:R-:W-:Y:S10]  /*21190*/  ENDCOLLECTIVE ;  /* 0x000000000000791b */ /* 0x001ff40003800000 */
.L_x_6333:
[----:B------:R-:W-:Y:S05]  /*211a0*/  BSYNC B1 ;  /* 0x0000000000017941 */ /* 0x000fea0003800000 */
.L_x_6332:
[----:B------:R-:W-:Y:S05]  /*211b0*/  BRA `(.L_x_6122) ;  /* 0xffffff7400e47947 */ /* 0x000fea000383ffff */
.L_x_6125:
[----:B0-----:R-:W2:Y:S02]  /*211c0*/  LDL R6, [R1] ;  /* 0x0000000001067983 */ /* 0x001ea40000100800 */
[----:B--2---:R0:W1:Y:S02]  /*211d0*/  SYNCS.PHASECHK.TRANS64.TRYWAIT P0, [R6+URZ+0x28c20], R5 ;  /* 0x028c2005060075a7 */ /* 0x004064000800017f */
[----:B-1----:R-:W-:Y:S05]  /*211e0*/  @!P0 NANOSLEEP.SYNCS 0x989680 ;  /* 0x009896800000895d */ /* 0x002fea0003900000 */
[----:B------:R-:W1:Y:S02]  /*211f0*/  @!P0 SYNCS.PHASECHK.TRANS64 P0, [R6+URZ+0x28c20], R5 ;  /* 0x028c2005060085a7 */ /* 0x000e64000800007f */
[----:B-1----:R-:W-:Y:S05]  /*21200*/  @!P0 BRA `(.L_x_6125) ;  /* 0xfffffffc00ec8947 */ /* 0x002fea000383ffff */
[----:B------:R-:W-:Y:S05]  /*21210*/  BRA `(.L_x_6334) ;  /* 0xffffff7400f47947 */ /* 0x000fea000383ffff */
.L_x_6129:
[----:B0-----:R0:W1:Y:S02]  /*21220*/  SYNCS.PHASECHK.TRANS64.TRYWAIT P0, [R6+URZ+0x28ca0], R9 ;  /* 0x028ca009060075a7 */ /* 0x001064000800017f */
[----:B-1----:R-:W-:Y:S05]  /*21230*/  @!P0 NANOSLEEP.SYNCS 0x989680 ;  /* 0x009896800000895d */ /* 0x002fea0003900000 */
[----:B------:R-:W1:Y:S02]  /*21240*/  @!P0 SYNCS.PHASECHK.TRANS64 P0, [R6+URZ+0x28ca0], R9 ;  /* 0x028ca009060085a7 */ /* 0x000e64000800007f */
[----:B-1----:R-:W-:Y:S05]  /*21250*/  @!P0 BRA `(.L_x_6129) ;  /* 0xfffffffc00f08947 */ /* 0x002fea000383ffff */
[----:B------:R-:W-:Y:S05]  /*21260*/  BRA `(.L_x_6335) ;  /* 0xffffff7800187947 */ /* 0x000fea000383ffff */
.L_x_6134:
[----:B-1----:R1:W2:Y:S02]  /*21270*/  SYNCS.PHASECHK.TRANS64.TRYWAIT P0, [R6+URZ+0x28cc0], R9 ;  /* 0x028cc009060075a7 */ /* 0x0022a4000800017f */
[----:B--2---:R-:W-:Y:S05]  /*21280*/  @!P0 NANOSLEEP.SYNCS 0x989680 ;  /* 0x009896800000895d */ /* 0x004fea0003900000 */
[----:B------:R-:W2:Y:S02]  /*21290*/  @!P0 SYNCS.PHASECHK.TRANS64 P0, [R6+URZ+0x28cc0], R9 ;  /* 0x028cc009060085a7 */ /* 0x000ea4000800007f */
[----:B--2---:R-:W-:Y:S05]  /*212a0*/  @!P0 BRA `(.L_x_6134) ;  /* 0xfffffffc00f08947 */ /* 0x004fea000383ffff */
[----:B------:R-:W-:Y:S05]  /*212b0*/  BRA `(.L_x_6336) ;  /* 0xffffff78009c7947 */ /* 0x000fea000383ffff */
.L_x_6148:
[----:B0-----:R0:W1:Y:S02]  /*212c0*/  SYNCS.PHASECHK.TRANS64.TRYWAIT P1, [R5+URZ+0x28ca0], R6 ;  /* 0x028ca006050075a7 */ /* 0x001064000802017f */
[----:B-1----:R-:W-:Y:S05]  /*212d0*/  @!P1 NANOSLEEP.SYNCS 0x989680 ;  /* 0x009896800000995d */ /* 0x002fea0003900000 */
[----:B------:R-:W1:Y:S02]  /*212e0*/  @!P1 SYNCS.PHASECHK.TRANS64 P1, [R5+URZ+0x28ca0], R6 ;  /* 0x028ca006050095a7 */ /* 0x000e64000802007f */
[----:B-1----:R-:W-:Y:S05]  /*212f0*/  @!P1 BRA `(.L_x_6148) ;  /* 0xfffffffc00f09947 */ /* 0x002fea000383ffff */
[----:B------:R-:W-:Y:S05]  /*21300*/  BRA `(.L_x_6337) ;  /* 0xffffff8400247947 */ /* 0x000fea000383ffff */
.L_x_6153:
[----:B-1----:R1:W2:Y:S02]  /*21310*/  SYNCS.PHASECHK.TRANS64.TRYWAIT P1, [R5+URZ+0x28cc0], R6 ;  /* 0x028cc006050075a7 */ /* 0x0022a4000802017f */
[----:B--2---:R-:W-:Y:S05]  /*21320*/  @!P1 NANOSLEEP.SYNCS 0x989680 ;  /* 0x009896800000995d */ /* 0x004fea0003900000 */
[----:B------:R-:W2:Y:S02]  /*21330*/  @!P1 SYNCS.PHASECHK.TRANS64 P1, [R5+URZ+0x28cc0], R6 ;  /* 0x028cc006050095a7 */ /* 0x000ea4000802007f */
[----:B--2---:R-:W-:Y:S05]  /*21340*/  @!P1 BRA `(.L_x_6153) ;  /* 0xfffffffc00f09947 */ /* 0x004fea000383ffff */
[----:B------:R-:W-:Y:S05]  /*21350*/  BRA `(.L_x_6338) ;  /* 0xffffff8400a47947 */ /* 0x000fea000383ffff */
.L_x_6181:
[----:B------:R-:W1:Y:S01]  /*21360*/  S2R R4, SR_TID.X ;  /* 0x0000000000047919 */ /* 0x000e620000002100 */
[----:B------:R-:W-:Y:S01]  /*21370*/  BSSY B0, `(.L_x_6339) ;  /* 0x000000a000007945 */ /* 0x000fe20003800000 */
[----:B------:R-:W-:Y:S02]  /*21380*/  IMAD.MOV.U32 R12, RZ, RZ, RZ ;  /* 0x000000ffff0c7224 */ /* 0x000fe400078e00ff */
[----:B------:R-:W-:Y:S02]  /*21390*/  IMAD.MOV.U32 R11, RZ, RZ, 0x1f ;  /* 0x0000001fff0b7424 */ /* 0x000fe400078e00ff */
[----:B------:R-:W-:Y:S01]  /*213a0*/  IMAD.MOV.U32 R15, RZ, RZ, -0x1 ;  /* 0xffffffffff0f7424 */ /* 0x000fe200078e00ff */
[----:B-1----:R-:W-:-:S04]  /*213b0*/  SHF.R.U32.HI R4, RZ, 0x5, R4 ;  /* 0x00000005ff047819 */ /* 0x002fc80000011604 */
[----:B------:R-:W-:-:S04]  /*213c0*/  LOP3.LUT R4, R4, 0x3, RZ, 0xc0, !PT ;  /* 0x0000000304047812 */ /* 0x000fc800078ec0ff */
[----:B------:R-:W-:-:S07]  /*213d0*/  MOV R13, R4 ;  /* 0x00000004000d7202 */ /* 0x000fce0000000f00 */
[----:B0-----:R-:W-:Y:S05]  /*213e0*/  WARPSYNC.COLLECTIVE R15, `(.L_x_6340) ;  /* 0x000000000f087348 */ /* 0x001fea0003c00000 */
[----:B------:R1:W2:Y:S02]  /*213f0*/  SHFL.IDX P6, R14, R13, R12, R11 ;  /* 0x0000000c0d0e7389 */ /* 0x0002a400000c000b */
[----:B012---:R-:W-:Y:S01]  /*21400*/  ENDCOLLECTIVE ;  /* 0x000000000000791b */ /* 0x007fe20003800000 */
.L_x_6340:
[----:B------:R-:W-:Y:S05]  /*21410*/  BSYNC B0 ;  /* 0x0000000000007941 */ /* 0x000fea0003800000 */
.L_x_6339:
[----:B------:R-:W-:Y:S05]  /*21420*/  BRA `(.L_x_6341) ;  /* 0xffffff9800807947 */ /* 0x000fea000383ffff */
.L_x_6183:
[----:B------:R-:W-:Y:S01]  /*21430*/  BSSY B0, `(.L_x_6342) ;  /* 0x0000006000007945 */ /* 0x000fe20003800000 */
[----:B------:R-:W-:-:S07]  /*21440*/  IMAD.MOV.U32 R15, RZ, RZ, -0x1 ;  /* 0xffffffffff0f7424 */ /* 0x000fce00078e00ff */
[----:B01----:R-:W-:Y:S05]  /*21450*/  WARPSYNC.COLLECTIVE R15, `(.L_x_6343) ;  /* 0x000000000f0c7348 */ /* 0x003fea0003c00000 */
[----:B------:R-:W-:Y:S02]  /*21460*/  ELECT P6, UR62, PT ;  /* 0x00000000003e782f */ /* 0x000fe400038c0000 */
[----:B------:R-:W-:Y:S01]  /*21470*/  MOV R14, UR62 ;  /* 0x0000003e000e7c02 */ /* 0x000fe20008000f00 */
[----:B01----:R-:W-:Y:S10]  /*21480*/  ENDCOLLECTIVE ;  /* 0x000000000000791b */ /* 0x003ff40003800000 */
.L_x_6343:
[----:B------:R-:W-:Y:S05]  /*21490*/  BSYNC B0 ;  /* 0x0000000000007941 */ /* 0x000fea0003800000 */
.L_x_6342:
[----:B------:R-:W-:Y:S05]  /*214a0*/  BRA `(.L_x_6344) ;  /* 0xffffff98008c7947 */ /* 0x000fea000383ffff */
.L_x_6185:
[----:B0-----:R0:W1:Y:S02]  /*214b0*/  SYNCS.PHASECHK.TRANS64.TRYWAIT P0, [R0+URZ+0x28c40], R2 ;  /* 0x028c4002000075a7 */ /* 0x001064000800017f */
[----:B-1----:R-:W-:Y:S05]  /*214c0*/  @!P0 NANOSLEEP.SYNCS 0x989680 ;  /* 0x009896800000895d */ /* 0x002fea0003900000 */
[----:B------:R-:W1:Y:S02]  /*214d0*/  @!P0 SYNCS.PHASECHK.TRANS64 P0, [R0+URZ+0x28c40], R2 ;  /* 0x028c4002000085a7 */ /* 0x000e64000800007f */
[----:B-1----:R-:W-:Y:S05]  /*214e0*/  @!P0 BRA `(.L_x_6185) ;  /* 0xfffffffc00f08947 */ /* 0x002fea000383ffff */
[----:B------:R-:W-:Y:S05]  /*214f0*/  BRA `(.L_x_6345) ;  /* 0xffffff9800f47947 */ /* 0x000fea000383ffff */
.L_x_6189:
        /* <DEDUP_REMOVED lines=13> */
.L_x_6346:
[----:B------:R-:W-:Y:S02]  /*215d0*/  IMAD.MOV.U32 R13, RZ, RZ, R4 ;  /* 0x000000ffff0d7224 */ /* 0x000fe400078e0004 */
[----:B------:R-:W-:-:S07]  /*215e0*/  IMAD.MOV.U32 R6, RZ, RZ, R14 ;  /* 0x000000ffff067224 */ /* 0x000fce00078e000e */
[----:B------:R-:W-:Y:S05]  /*215f0*/  WARPSYNC.COLLECTIVE R15, `(.L_x_6347) ;  /* 0x000000000f087348 */ /* 0x000fea0003c00000 */
[----:B------:R0:W1:Y:S02]  /*21600*/  SHFL.IDX P6, R14, R13, R12, R11 ;  /* 0x0000000c0d0e7389 */ /* 0x00006400000c000b */
[----:B01----:R-:W-:Y:S01]  /*21610*/  ENDCOLLECTIVE ;  /* 0x000000000000791b */ /* 0x003fe20003800000 */
.L_x_6347:
[----:B------:R-:W-:Y:S02]  /*21620*/  IMAD.MOV.U32 R13, RZ, RZ, R3 ;  /* 0x000000ffff0d7224 */ /* 0x000fe400078e0003 */
[----:B------:R-:W-:Y:S02]  /*21630*/  IMAD.MOV.U32 R12, RZ, RZ, 0x1 ;  /* 0x00000001ff0c7424 */ /* 0x000fe400078e00ff */
[----:B------:R-:W-:-:S07]  /*21640*/  IMAD.MOV.U32 R7, RZ, RZ, R14 ;  /* 0x000000ffff077224 */ /* 0x000fce00078e000e */
[----:B------:R-:W-:Y:S05]  /*21650*/  WARPSYNC.COLLECTIVE R15, `(.L_x_6348) ;  /* 0x000000000f087348 */ /* 0x000fea0003c00000 */
[----:B------:R0:W1:Y:S02]  /*21660*/  SHFL.IDX P6, R14, R13, R12, R11 ;  /* 0x0000000c0d0e7389 */ /* 0x00006400000c000b */
[----:B01----:R-:W-:Y:S01]  /*21670*/  ENDCOLLECTIVE ;  /* 0x000000000000791b */ /* 0x003fe20003800000 */
.L_x_6348:
        /* <DEDUP_REMOVED lines=15> */
.L_x_6349:
[----:B------:R-:W-:Y:S02]  /*21770*/  IMAD.MOV.U32 R13, RZ, RZ, R3 ;  /* 0x000000ffff0d7224 */ /* 0x000fe400078e0003 */
[----:B------:R-:W-:Y:S02]  /*21780*/  IMAD.MOV.U32 R12, RZ, RZ, 0x2 ;  /* 0x00000002ff0c7424 */ /* 0x000fe400078e00ff */
[----:B------:R-:W-:-:S07]  /*21790*/  IMAD.MOV.U32 R5, RZ, RZ, R14 ;  /* 0x000000ffff057224 */ /* 0x000fce00078e000e */
[----:B------:R-:W-:Y:S05]  /*217a0*/  WARPSYNC.COLLECTIVE R15, `(.L_x_6350) ;  /* 0x000000000f087348 */ /* 0x000fea0003c00000 */
[----:B------:R0:W1:Y:S02]  /*217b0*/  SHFL.IDX P6, R14, R13, R12, R11 ;  /* 0x0000000c0d0e7389 */ /* 0x00006400000c000b */
[----:B01----:R-:W-:Y:S01]  /*217c0*/  ENDCOLLECTIVE ;  /* 0x000000000000791b */ /* 0x003fe20003800000 */
.L_x_6350:
        /* <DEDUP_REMOVED lines=10> */
[----:B------:R-:W-:-:S02]  /*21870*/  ISETP.GE.AND P1, PT, R5, R2, PT ;  /* 0x000000020500720c */ /* 0x000fc40003f26270 */
[----:B0-----:R-:W-:-:S11]  /*21880*/  MOV R6, R14 ;  /* 0x0000000e00067202 */ /* 0x001fd60000000f00 */
[----:B------:R-:W-:Y:S05]  /*21890*/  WARPSYNC.COLLECTIVE R15, `(.L_x_6351) ;  /* 0x000000000f087348 */ /* 0x000fea0003c00000 */
[----:B------:R0:W1:Y:S02]  /*218a0*/  SHFL.IDX P6, R14, R13, R12, R11 ;  /* 0x0000000c0d0e7389 */ /* 0x00006400000c000b */
[----:B01----:R-:W-:Y:S01]  /*218b0*/  ENDCOLLECTIVE ;  /* 0x000000000000791b */ /* 0x003fe20003800000 */
.L_x_6351:
[----:B------:R-:W-:Y:S02]  /*218c0*/  IMAD.MOV.U32 R13, RZ, RZ, R3 ;  /* 0x000000ffff0d7224 */ /* 0x000fe400078e0003 */
[----:B------:R-:W-:Y:S02]  /*218d0*/  IMAD.MOV.U32 R12, RZ, RZ, 0x3 ;  /* 0x00000003ff0c7424 */ /* 0x000fe400078e00ff */
[----:B------:R-:W-:-:S07]  /*218e0*/  IMAD.MOV.U32 R5, RZ, RZ, R14 ;  /* 0x000000ffff057224 */ /* 0x000fce00078e000e */
[----:B------:R-:W-:Y:S05]  /*218f0*/  WARPSYNC.COLLECTIVE R15, `(.L_x_6352) ;  /* 0x000000000f087348 */ /* 0x000fea0003c00000 */
[----:B------:R0:W1:Y:S02]  /*21900*/  SHFL.IDX P6, R14, R13, R12, R11 ;  /* 0x0000000c0d0e7389 */ /* 0x00006400000c000b */
[----:B01----:R-:W-:Y:S01]  /*21910*/  ENDCOLLECTIVE ;  /* 0x000000000000791b */ /* 0x003fe20003800000 */
.L_x_6352:
        /* <DEDUP_REMOVED lines=13> */
.L_x_6353:
[----:B------:R-:W-:Y:S01]  /*219f0*/  IMAD.MOV.U32 R3, RZ, RZ, R14 ;  /* 0x000000ffff037224 */ /* 0x000fe200078e000e */
[----:B------:R-:W-:Y:S06]  /*21a00*/  BRA `(.L_x_6354) ;  /* 0xffffffa0004c7947 */ /* 0x000fec000383ffff */
.L_x_6192:
[----:B0-----:R-:W2:Y:S02]  /*21a10*/  LDL R2, [R1] ;  /* 0x0000000001027983 */ /* 0x001ea40000100800 */
[----:B--2---:R0:W1:Y:S02]  /*21a20*/  SYNCS.PHASECHK.TRANS64.TRYWAIT P0, [R2+URZ+0x28c20], R0 ;  /* 0x028c2000020075a7 */ /* 0x004064000800017f */
[----:B-1----:R-:W-:Y:S05]  /*21a30*/  @!P0 NANOSLEEP.SYNCS 0x989680 ;  /* 0x009896800000895d */ /* 0x002fea0003900000 */
[----:B------:R-:W1:Y:S02]  /*21a40*/  @!P0 SYNCS.PHASECHK.TRANS64 P0, [R2+URZ+0x28c20], R0 ;  /* 0x028c2000020085a7 */ /* 0x000e64000800007f */
[----:B-1----:R-:W-:Y:S05]  /*21a50*/  @!P0 BRA `(.L_x_6192) ;  /* 0xfffffffc00ec8947 */ /* 0x002fea000383ffff */
[----:B------:R-:W-:Y:S05]  /*21a60*/  BRA `(.L_x_6355) ;  /* 0xffffffa000ac7947 */ /* 0x000fea000383ffff */
.L_x_6196:
[----:B0-----:R0:W1:Y:S02]  /*21a70*/  SYNCS.PHASECHK.TRANS64.TRYWAIT P0, [R0+URZ+0x28c60], R2 ;  /* 0x028c6002000075a7 */ /* 0x001064000800017f */
[----:B-1----:R-:W-:Y:S05]  /*21a80*/  @!P0 NANOSLEEP.SYNCS 0x989680 ;  /* 0x009896800000895d */ /* 0x002fea0003900000 */
[----:B------:R-:W1:Y:S02]  /*21a90*/  @!P0 SYNCS.PHASECHK.TRANS64 P0, [R0+URZ+0x28c60], R2 ;  /* 0x028c6002000085a7 */ /* 0x000e64000800007f */
[----:B-1----:R-:W-:Y:S05]  /*21aa0*/  @!P0 BRA `(.L_x_6196) ;  /* 0xfffffffc00f08947 */ /* 0x002fea000383ffff */
[----:B------:R-:W-:Y:S05]  /*21ab0*/  BRA `(.L_x_6356) ;  /* 0xffffffa000d87947 */ /* 0x000fea000383ffff */
.L_x_6215:
[----:B-1----:R1:W2:Y:S02]  /*21ac0*/  SYNCS.PHASECHK.TRANS64.TRYWAIT P0, [R3+URZ+0x28c40], R2 ;  /* 0x028c4002030075a7 */ /* 0x0022a4000800017f */
[----:B--2---:R-:W-:Y:S05]  /*21ad0*/  @!P0 NANOSLEEP.SYNCS 0x989680 ;  /* 0x009896800000895d */ /* 0x004fea0003900000 */
[----:B------:R-:W2:Y:S02]  /*21ae0*/  @!P0 SYNCS.PHASECHK.TRANS64 P0, [R3+URZ+0x28c40], R2 ;  /* 0x028c4002030085a7 */ /* 0x000ea4000800007f */
[----:B--2---:R-:W-:Y:S05]  /*21af0*/  @!P0 BRA `(.L_x_6215) ;  /* 0xfffffffc00f08947 */ /* 0x004fea000383ffff */
[----:B------:R-:W-:Y:S05]  /*21b00*/  BRA `(.L_x_6357) ;  /* 0xffffffac00e47947 */ /* 0x000fea000383ffff */
.L_x_6220:
[----:B0-----:R0:W2:Y:S02]  /*21b10*/  SYNCS.PHASECHK.TRANS64.TRYWAIT P0, [R3+URZ+0x28c60], R2 ;  /* 0x028c6002030075a7 */ /* 0x0010a4000800017f */
[----:B--2---:R-:W-:Y:S05]  /*21b20*/  @!P0 NANOSLEEP.SYNCS 0x989680 ;  /* 0x009896800000895d */ /* 0x004fea0003900000 */
[----:B------:R-:W2:Y:S02]  /*21b30*/  @!P0 SYNCS.PHASECHK.TRANS64 P0, [R3+URZ+0x28c60], R2 ;  /* 0x028c6002030085a7 */ /* 0x000ea4000800007f */
[----:B--2---:R-:W-:Y:S05]  /*21b40*/  @!P0 BRA `(.L_x_6220) ;  /* 0xfffffffc00f08947 */ /* 0x004fea000383ffff */
[----:B------:R-:W-:Y:S05]  /*21b50*/  BRA `(.L_x_6358) ;  /* 0xffffffb000687947 */ /* 0x000fea000383ffff */
.L_x_6235:
[----:B0-----:R0:W1:Y:S02]  /*21b60*/  SYNCS.PHASECHK.TRANS64.TRYWAIT P0, [R2+URZ+0x28c40], R3 ;  /* 0x028c4003020075a7 */ /* 0x001064000800017f */
[----:B-1----:R-:W-:Y:S05]  /*21b70*/  @!P0 NANOSLEEP.SYNCS 0x989680 ;  /* 0x009896800000895d */ /* 0x002fea0003900000 */
[----:B------:R-:W1:Y:S02]  /*21b80*/  @!P0 SYNCS.PHASECHK.TRANS64 P0, [R2+URZ+0x28c40], R3 ;  /* 0x028c4003020085a7 */ /* 0x000e64000800007f */
[----:B-1----:R-:W-:Y:S05]  /*21b90*/  @!P0 BRA `(.L_x_6235) ;  /* 0xfffffffc00f08947 */ /* 0x002fea000383ffff */
[----:B------:R-:W-:Y:S05]  /*21ba0*/  BRA `(.L_x_6359) ;  /* 0xffffffbc00587947 */ /* 0x000fea000383ffff */
.L_x_6240:
[----:B-1----:R1:W2:Y:S02]  /*21bb0*/  SYNCS.PHASECHK.TRANS64.TRYWAIT P0, [R2+URZ+0x28c60], R3 ;  /* 0x028c6003020075a7 */ /* 0x0022a4000800017f */
[----:B--2---:R-:W-:Y:S05]  /*21bc0*/  @!P0 NANOSLEEP.SYNCS 0x989680 ;  /* 0x009896800000895d */ /* 0x004fea0003900000 */
[----:B------:R-:W2:Y:S02]  /*21bd0*/  @!P0 SYNCS.PHASECHK.TRANS64 P0, [R2+URZ+0x28c60], R3 ;  /* 0x028c6003020085a7 */ /* 0x000ea4000800007f */
[----:B--2---:R-:W-:Y:S05]  /*21be0*/  @!P0 BRA `(.L_x_6240) ;  /* 0xfffffffc00f08947 */ /* 0x004fea000383ffff */
[----:B------:R-:W-:Y:S05]  /*21bf0*/  BRA `(.L_x_6360) ;  /* 0xffffffbc00d87947 */ /* 0x000fea000383ffff */
.L_x_6255:
[----:B0-----:R0:W1:Y:S02]  /*21c00*/  SYNCS.PHASECHK.TRANS64.TRYWAIT P0, [R3+URZ+0x28c40], R2 ;  /* 0x028c4002030075a7 */ /* 0x001064000800017f */
[----:B-1----:R-:W-:Y:S05]  /*21c10*/  @!P0 NANOSLEEP.SYNCS 0x989680 ;  /* 0x009896800000895d */ /* 0x002fea0003900000 */
[----:B------:R-:W1:Y:S02]  /*21c20*/  @!P0 SYNCS.PHASECHK.TRANS64 P0, [R3+URZ+0x28c40], R2 ;  /* 0x028c4002030085a7 */ /* 0x000e64000800007f */
[----:B-1----:R-:W-:Y:S05]  /*21c30*/  @!P0 BRA `(.L_x_6255) ;  /* 0xfffffffc00f08947 */ /* 0x002fea000383ffff */
[----:B------:R-:W-:Y:S05]  /*21c40*/  BRA `(.L_x_6361) ;  /* 0xffffffc800a47947 */ /* 0x000fea000383ffff */
.L_x_6260:
[----:B-1----:R1:W2:Y:S02]  /*21c50*/  SYNCS.PHASECHK.TRANS64.TRYWAIT P0, [R3+URZ+0x28c60], R2 ;  /* 0x028c6002030075a7 */ /* 0x0022a4000800017f */
[----:B--2---:R-:W-:Y:S05]  /*21c60*/  @!P0 NANOSLEEP.SYNCS 0x989680 ;  /* 0x009896800000895d */ /* 0x004fea0003900000 */
[----:B------:R-:W2:Y:S02]  /*21c70*/  @!P0 SYNCS.PHASECHK.TRANS64 P0, [R3+URZ+0x28c60], R2 ;  /* 0x028c6002030085a7 */ /* 0x000ea4000800007f */
[----:B--2---:R-:W-:Y:S05]  /*21c80*/  @!P0 BRA `(.L_x_6260) ;  /* 0xfffffffc00f08947 */ /* 0x004fea000383ffff */
[----:B------:R-:W-:Y:S05]  /*21c90*/  BRA `(.L_x_6362) ;  /* 0xffffffcc00287947 */ /* 0x000fea000383ffff */
.L_x_6276:
        /* <DEDUP_REMOVED lines=8> */
.L_x_6364:
[----:B------:R-:W-:Y:S05]  /*21d20*/  BSYNC B0 ;  /* 0x0000000000007941 */ /* 0x000fea0003800000 */
.L_x_6363:
        /* <DEDUP_REMOVED lines=9> */
.L_x_6365:
        /* <DEDUP_REMOVED lines=18> */
.L_x_6366:
[----:B------:R-:W-:Y:S01]  /*21ee0*/  IMAD.MOV.U32 R12, RZ, RZ, 0x2 ;  /* 0x00000002ff0c7424 */ /* 0x000fe200078e00ff */
[----:B------:R-:W-:-:S05]  /*21ef0*/  SEL R5, R14, RZ, P1 ;  /* 0x000000ff0e057207 */ /* 0x000fca0000800000 */
[----:B------:R-:W-:-:S05]  /*21f00*/  IMAD.IADD R3, R2, 0x1, R5 ;  /* 0x0000000102037824 */ /* 0x000fca00078e0205 */
[----:B------:R-:W-:-:S07]  /*21f10*/  MOV R13, R3 ;  /* 0x00000003000d7202 */ /* 0x000fce0000000f00 */
[----:B------:R-:W-:Y:S05]  /*21f20*/  WARPSYNC.COLLECTIVE R15, `(.L_x_6367) ;  /* 0x000000000f087348 */ /* 0x000fea0003c00000 */
[----:B------:R0:W1:Y:S02]  /*21f30*/  SHFL.UP P6, R14, R13, R12, R11 ;  /* 0x0400000c0d0e7389 */ /* 0x00006400000c000b */
[----:B01----:R-:W-:Y:S01]  /*21f40*/  ENDCOLLECTIVE ;  /* 0x000000000000791b */ /* 0x003fe20003800000 */
.L_x_6367:
[----:B------:R-:W-:Y:S01]  /*21f50*/  IMAD.MOV.U32 R12, RZ, RZ, 0x4 ;  /* 0x00000004ff0c7424 */ /* 0x000fe200078e00ff */
[----:B------:R-:W-:-:S05]  /*21f60*/  SEL R14, R14, RZ, P2 ;  /* 0x000000ff0e0e7207 */ /* 0x000fca0001000000 */
[----:B------:R-:W-:-:S04]  /*21f70*/  IMAD.IADD R3, R3, 0x1, R14 ;  /* 0x0000000103037824 */ /* 0x000fc800078e020e */
[----:B------:R-:W-:-:S07]  /*21f80*/  IMAD.MOV.U32 R13, RZ, RZ, R3 ;  /* 0x000000ffff0d7224 */ /* 0x000fce00078e0003 */
[----:B------:R-:W-:Y:S05]  /*21f90*/  WARPSYNC.COLLECTIVE R15, `(.L_x_6368) ;  /* 0x000000000f087348 */ /* 0x000fea0003c00000 */
[----:B------:R0:W1:Y:S02]  /*21fa0*/  SHFL.UP P6, R14, R13, R12, R11 ;  /* 0x0400000c0d0e7389 */ /* 0x00006400000c000b */
[----:B01----:R-:W-:Y:S01]  /*21fb0*/  ENDCOLLECTIVE ;  /* 0x000000000000791b */ /* 0x003fe20003800000 */
.L_x_6368:
[----:B------:R-:W-:Y:S01]  /*21fc0*/  IMAD.MOV.U32 R12, RZ, RZ, 0x8 ;  /* 0x00000008ff0c7424 */ /* 0x000fe200078e00ff */
[----:B------:R-:W-:-:S05]  /*21fd0*/  SEL R14, R14, RZ, P3 ;  /* 0x000000ff0e0e7207 */ /* 0x000fca0001800000 */
[----:B------:R-:W-:-:S04]  /*21fe0*/  IMAD.IADD R3, R3, 0x1, R14 ;  /* 0x0000000103037824 */ /* 0x000fc800078e020e */
[----:B------:R-:W-:-:S07]  /*21ff0*/  IMAD.MOV.U32 R13, RZ, RZ, R3 ;  /* 0x000000ffff0d7224 */ /* 0x000fce00078e0003 */
[----:B------:R-:W-:Y:S05]  /*22000*/  WARPSYNC.COLLECTIVE R15, `(.L_x_6369) ;  /* 0x000000000f087348 */ /* 0x000fea0003c00000 */
[----:B------:R0:W1:Y:S02]  /*22010*/  SHFL.UP P6, R14, R13, R12, R11 ;  /* 0x0400000c0d0e7389 */ /* 0x00006400000c000b */
[----:B01----:R-:W-:Y:S01]  /*22020*/  ENDCOLLECTIVE ;  /* 0x000000000000791b */ /* 0x003fe20003800000 */
.L_x_6369:
[----:B------:R-:W-:Y:S01]  /*22030*/  IMAD.MOV.U32 R12, RZ, RZ, 0x10 ;  /* 0x00000010ff0c7424 */ /* 0x000fe200078e00ff */
[----:B------:R-:W-:-:S05]  /*22040*/  SEL R14, R14, RZ, P4 ;  /* 0x000000ff0e0e7207 */ /* 0x000fca0002000000 */
[----:B------:R-:W-:-:S04]  /*22050*/  IMAD.IADD R3, R3, 0x1, R14 ;  /* 0x0000000103037824 */ /* 0x000fc800078e020e */
[----:B------:R-:W-:-:S07]  /*22060*/  IMAD.MOV.U32 R13, RZ, RZ, R3 ;  /* 0x000000ffff0d7224 */ /* 0x000fce00078e0003 */
[----:B------:R-:W-:Y:S05]  /*22070*/  WARPSYNC.COLLECTIVE R15, `(.L_x_6370) ;  /* 0x000000000f087348 */ /* 0x000fea0003c00000 */
[----:B------:R0:W1:Y:S02]  /*22080*/  SHFL.UP P6, R14, R13, R12, R11 ;  /* 0x0400000c0d0e7389 */ /* 0x00006400000c000b */
[----:B01----:R-:W-:Y:S01]  /*22090*/  ENDCOLLECTIVE ;  /* 0x000000000000791b */ /* 0x003fe20003800000 */
.L_x_6370:
        /* <DEDUP_REMOVED lines=8> */
.L_x_6371:
[----:B------:R-:W-:Y:S05]  /*22120*/  BRA `(.L_x_6372) ;  /* 0xffffffd4007c7947 */ /* 0x000fea000383ffff */
.L_x_6281:
        /* <DEDUP_REMOVED lines=8> */
.L_x_6374:
[----:B------:R-:W-:Y:S05]  /*221b0*/  BSYNC B0 ;  /* 0x0000000000007941 */ /* 0x000fea0003800000 */
.L_x_6373:
        /* <DEDUP_REMOVED lines=9> */
.L_x_6375:
[----:B------:R-:W-:Y:S01]  /*22250*/  IMAD.MOV.U32 R12, RZ, RZ, 0x4 ;  /* 0x00000004ff0c7424 */ /* 0x000fe200078e00ff */
[----:B------:R-:W-:-:S05]  /*22260*/  SEL R14, R14, RZ, P2 ;  /* 0x000000ff0e0e7207 */ /* 0x000fca0001000000 */
[----:B------:R-:W-:-:S04]  /*22270*/  IMAD.IADD R3, R3, 0x1, R14 ;  /* 0x0000000103037824 */ /* 0x000fc800078e020e */
[----:B------:R-:W-:-:S07]  /*22280*/  IMAD.MOV.U32 R13, RZ, RZ, R3 ;  /* 0x000000ffff0d7224 */ /* 0x000fce00078e0003 */
[----:B------:R-:W-:Y:S05]  /*22290*/  WARPSYNC.COLLECTIVE R15, `(.L_x_6376) ;  /* 0x000000000f087348 */ /* 0x000fea0003c00000 */
[----:B------:R0:W1:Y:S02]  /*222a0*/  SHFL.UP P6, R14, R13, R12, R11 ;  /* 0x0400000c0d0e7389 */ /* 0x00006400000c000b */
[----:B01----:R-:W-:Y:S01]  /*222b0*/  ENDCOLLECTIVE ;  /* 0x000000000000791b */ /* 0x003fe20003800000 */
.L_x_6376:
[----:B------:R-:W-:Y:S01]  /*222c0*/  IMAD.MOV.U32 R12, RZ, RZ, 0x8 ;  /* 0x00000008ff0c7424 */ /* 0x000fe200078e00ff */
[----:B------:R-:W-:-:S04]  /*222d0*/  SEL R14, R14, RZ, P3 ;  /* 0x000000ff0e0e7207 */ /* 0x000fc80001800000 */
[----:B------:R-:W-:-:S05]  /*222e0*/  IADD3 R3, R3, R14, RZ ;  /* 0x0000000e03037210 */ /* 0x000fca0007ffe0ff */
[----:B------:R-:W-:-:S07]  /*222f0*/  IMAD.MOV.U32 R13, RZ, RZ, R3 ;  /* 0x000000ffff0d7224 */ /* 0x000fce00078e0003 */
[----:B------:R-:W-:Y:S05]  /*22300*/  WARPSYNC.COLLECTIVE R15, `(.L_x_6377) ;  /* 0x000000000f087348 */ /* 0x000fea0003c00000 */
[----:B------:R0:W1:Y:S02]  /*22310*/  SHFL.UP P6, R14, R13, R12, R11 ;  /* 0x0400000c0d0e7389 */ /* 0x00006400000c000b */
[----:B01----:R-:W-:Y:S01]  /*22320*/  ENDCOLLECTIVE ;  /* 0x000000000000791b */ /* 0x003fe20003800000 */
.L_x_6377:
[----:B------:R-:W-:Y:S01]  /*22330*/  IMAD.MOV.U32 R12, RZ, RZ, 0x10 ;  /* 0x00000010ff0c7424 */ /* 0x000fe200078e00ff */
[----:B------:R-:W-:-:S05]  /*22340*/  SEL R14, R14, RZ, P4 ;  /* 0x000000ff0e0e7207 */ /* 0x000fca0002000000 */
[----:B------:R-:W-:-:S04]  /*22350*/  IMAD.IADD R3, R3, 0x1, R14 ;  /* 0x0000000103037824 */ /* 0x000fc800078e020e */
[----:B------:R-:W-:-:S07]  /*22360*/  IMAD.MOV.U32 R13, RZ, RZ, R3 ;  /* 0x000000ffff0d7224 */ /* 0x000fce00078e0003 */
[----:B------:R-:W-:Y:S05]  /*22370*/  WARPSYNC.COLLECTIVE R15, `(.L_x_6378) ;  /* 0x000000000f087348 */ /* 0x000fea0003c00000 */
[----:B------:R0:W1:Y:S02]  /*22380*/  SHFL.UP P6, R14, R13, R12, R11 ;  /* 0x0400000c0d0e7389 */ /* 0x00006400000c000b */
[----:B01----:R-:W-:Y:S01]  /*22390*/  ENDCOLLECTIVE ;  /* 0x000000000000791b */ /* 0x003fe20003800000 */
.L_x_6378:
        /* <DEDUP_REMOVED lines=8> */
.L_x_6379:
[----:B------:R-:W-:Y:S05]  /*22420*/  BRA `(.L_x_6380) ;  /* 0xffffffd400587947 */ /* 0x000fea000383ffff */
.L_x_6283:
[----:B------:R-:W-:Y:S01]  /*22430*/  BSSY B0, `(.L_x_6381) ;  /* 0x0000006000007945 */ /* 0x000fe20003800000 */
[----:B------:R-:W-:Y:S01]  /*22440*/  PLOP3.LUT P6, PT, P6, PT, PT, 0x8, 0x0 ;  /* 0x000000000000781c */ /* 0x000fe200037ce170 */
[----:B------:R-:W-:-:S12]  /*22450*/  IMAD.MOV.U32 R15, RZ, RZ, -0x1 ;  /* 0xffffffffff0f7424 */ /* 0x000fd800078e00ff */
[----:B0----5:R-:W-:Y:S05]  /*22460*/  WARPSYNC.COLLECTIVE R15, `(.L_x_6382) ;  /* 0x000000000f087348 */ /* 0x021fea0003c00000 */
[----:B------:R-:W-:Y:S01]  /*22470*/  VOTE.ANY R14, PT, P6 ;  /* 0x00000000000e7806 */ /* 0x000fe200030e0100 */
[----:B0----5:R-:W-:Y:S06]  /*22480*/  ENDCOLLECTIVE ;  /* 0x000000000000791b */ /* 0x021fec0003800000 */
.L_x_6382:
[----:B------:R-:W-:Y:S05]  /*22490*/  BSYNC B0 ;  /* 0x0000000000007941 */ /* 0x000fea0003800000 */
.L_x_6381:
        /* <DEDUP_REMOVED lines=9> */
.L_x_6383:
[----:B------:R-:W-:Y:S01]  /*22530*/  IMAD.MOV.U32 R17, RZ, RZ, R14 ;  /* 0x000000ffff117224 */ /* 0x000fe200078e000e */
[----:B------:R-:W-:Y:S06]  /*22540*/  BRA `(.L_x_6384) ;  /* 0xffffffd400487947 */ /* 0x000fec000383ffff */
.L_x_6285:
[----:B------:R-:W-:Y:S01]  /*22550*/  BSSY B0, `(.L_x_6385) ;  /* 0x0000007000007945 */ /* 0x000fe20003800000 */
[----:B------:R-:W-:Y:S02]  /*22560*/  IMAD.MOV.U32 R13, RZ, RZ, R3 ;  /* 0x000000ffff0d7224 */ /* 0x000fe400078e0003 */
[----:B------:R-:W-:Y:S02]  /*22570*/  IMAD.MOV.U32 R11, RZ, RZ, 0x1f ;  /* 0x0000001fff0b7424 */ /* 0x000fe400078e00ff */
[----:B------:R-:W-:-:S07]  /*22580*/  IMAD.MOV.U32 R15, RZ, RZ, -0x1 ;  /* 0xffffffffff0f7424 */ /* 0x000fce00078e00ff */
[----:B012--5:R-:W-:Y:S05]  /*22590*/  WARPSYNC.COLLECTIVE R15, `(.L_x_6386) ;  /* 0x000000000f087348 */ /* 0x027fea0003c00000 */
[----:B------:R3:W4:Y:S02]  /*225a0*/  SHFL.IDX P6, R14, R13, R12, R11 ;  /* 0x0000000c0d0e7389 */ /* 0x00072400000c000b */
[----:B012345:R-:W-:Y:S01]  /*225b0*/  ENDCOLLECTIVE ;  /* 0x000000000000791b */ /* 0x03ffe20003800000 */
.L_x_6386:
[----:B------:R-:W-:Y:S05]  /*225c0*/  BSYNC B0 ;  /* 0x0000000000007941 */ /* 0x000fea0003800000 */
.L_x_6385:
[----:B------:R-:W-:Y:S01]  /*225d0*/  IMAD.MOV.U32 R4, RZ, RZ, R14 ;  /* 0x000000ffff047224 */ /* 0x000fe200078e000e */
[----:B------:R-:W-:Y:S06]  /*225e0*/  BRA `(.L_x_6284) ;  /* 0xffffffd4003c7947 */ /* 0x000fec000383ffff */
.L_x_6289:
[----:B0-----:R0:W1:Y:S02]  /*225f0*/  SYNCS.PHASECHK.TRANS64.TRYWAIT P0, [R0+URZ+0x28c20], R3 ;  /* 0x028c2003000075a7 */ /* 0x001064000800017f */
[----:B-1----:R-:W-:Y:S05]  /*22600*/  @!P0 NANOSLEEP.SYNCS 0x989680 ;  /* 0x009896800000895d */ /* 0x002fea0003900000 */
[----:B------:R-:W1:Y:S02]  /*22610*/  @!P0 SYNCS.PHASECHK.TRANS64 P0, [R0+URZ+0x28c20], R3 ;  /* 0x028c2003000085a7 */ /* 0x000e64000800007f */
[----:B-1----:R-:W-:Y:S05]  /*22620*/  @!P0 BRA `(.L_x_6289) ;  /* 0xfffffffc00f08947 */ /* 0x002fea000383ffff */
[----:B------:R-:W-:Y:S05]  /*22630*/  BRA `(.L_x_6387) ;  /* 0xffffffd800bc7947 */ /* 0x000fea000383ffff */
.L_x_6290:
        /* <DEDUP_REMOVED lines=11> */
.L_x_6389:
[----:B------:R-:W-:Y:S05]  /*226f0*/  BSYNC B0 ;  /* 0x0000000000007941 */ /* 0x000fea0003800000 */
.L_x_6388:
[----:B------:R-:W-:Y:S05]  /*22700*/  BRA `(.L_x_6390) ;  /* 0xffffffd800a47947 */ /* 0x000fea000383ffff */
.L_x_6291:
[----:B------:R-:W-:Y:S01]  /*22710*/  BSSY B0, `(.L_x_6391) ;  /* 0x0000006000007945 */ /* 0x000fe20003800000 */
[----:B------:R-:W-:-:S07]  /*22720*/  IMAD.MOV.U32 R15, RZ, RZ, -0x1 ;  /* 0xffffffffff0f7424 */ /* 0x000fce00078e00ff */
[----:B01---5:R-:W-:Y:S05]  /*22730*/  WARPSYNC.COLLECTIVE R15, `(.L_x_6392) ;  /* 0x000000000f0c7348 */ /* 0x023fea0003c00000 */
[----:B------:R-:W-:Y:S02]  /*22740*/  ELECT P6, UR62, PT ;  /* 0x00000000003e782f */ /* 0x000fe400038c0000 */
[----:B------:R-:W-:Y:S01]  /*22750*/  MOV R14, UR62 ;  /* 0x0000003e000e7c02 */ /* 0x000fe20008000f00 */
[----:B01---5:R-:W-:Y:S10]  /*22760*/  ENDCOLLECTIVE ;  /* 0x000000000000791b */ /* 0x023ff40003800000 */
.L_x_6392:
[----:B------:R-:W-:Y:S05]  /*22770*/  BSYNC B0 ;  /* 0x0000000000007941 */ /* 0x000fea0003800000 */
.L_x_6391:
[----:B------:R-:W-:Y:S05]  /*22780*/  BRA `(.L_x_6393) ;  /* 0xffffffd800987947 */ /* 0x000fea000383ffff */
.L_x_6293:
[----:B0-----:R0:W1:Y:S02]  /*22790*/  SYNCS.PHASECHK.TRANS64.TRYWAIT P0, [R6+URZ], R5 ;  /* 0x00000005060075a7 */ /* 0x001064000800017f */
[----:B-1----:R-:W-:Y:S05]  /*227a0*/  @!P0 NANOSLEEP.SYNCS 0x989680 ;  /* 0x009896800000895d */ /* 0x002fea0003900000 */
[----:B------:R-:W1:Y:S02]  /*227b0*/  @!P0 SYNCS.PHASECHK.TRANS64 P0, [R6+URZ], R5 ;  /* 0x00000005060085a7 */ /* 0x000e64000800007f */
[----:B-1----:R-:W-:Y:S05]  /*227c0*/  @!P0 BRA `(.L_x_6293) ;  /* 0xfffffffc00f08947 */ /* 0x002fea000383ffff */
[----:B------:R-:W-:Y:S05]  /*227d0*/  BRA `(.L_x_6394) ;  /* 0xffffffd800d47947 */ /* 0x000fea000383ffff */
.L_x_6294:
[----:B-1----:R1:W2:Y:S02]  /*227e0*/  SYNCS.PHASECHK.TRANS64.TRYWAIT P0, [R7+URZ], R2 ;  /* 0x00000002070075a7 */ /* 0x0022a4000800017f */
[----:B--2---:R-:W-:Y:S05]  /*227f0*/  @!P0 NANOSLEEP.SYNCS 0x989680 ;  /* 0x009896800000895d */ /* 0x004fea0003900000 */
[----:B------:R-:W2:Y:S02]  /*22800*/  @!P0 SYNCS.PHASECHK.TRANS64 P0, [R7+URZ], R2 ;  /* 0x00000002070085a7 */ /* 0x000ea4000800007f */
[----:B--2---:R-:W-:Y:S05]  /*22810*/  @!P0 BRA `(.L_x_6294) ;  /* 0xfffffffc00f08947 */ /* 0x004fea000383ffff */
[----:B------:R-:W-:Y:S05]  /*22820*/  BRA `(.L_x_6395) ;  /* 0xffffffd800c87947 */ /* 0x000fea000383ffff */
.L_x_6296:
[----:B--2---:R2:W3:Y:S02]  /*22830*/  SYNCS.PHASECHK.TRANS64.TRYWAIT P0, [R4+URZ], R5 ;  /* 0x00000005040075a7 */ /* 0x0044e4000800017f */
[----:B---3--:R-:W-:Y:S05]  /*22840*/  @!P0 NANOSLEEP.SYNCS 0x989680 ;  /* 0x009896800000895d */ /* 0x008fea0003900000 */
[----:B------:R-:W3:Y:S02]  /*22850*/  @!P0 SYNCS.PHASECHK.TRANS64 P0, [R4+URZ], R5 ;  /* 0x00000005040085a7 */ /* 0x000ee4000800007f */
[----:B---3--:R-:W-:Y:S05]  /*22860*/  @!P0 BRA `(.L_x_6296) ;  /* 0xfffffffc00f08947 */ /* 0x008fea000383ffff */
[----:B------:R-:W-:Y:S05]  /*22870*/  BRA `(.L_x_6396) ;  /* 0xffffffd800d07947 */ /* 0x000fea000383ffff */
.L_x_6397:
        /* <DEDUP_REMOVED lines=16> */
.L_x_15294:


//--------------------- .text._ZN7cutlass13device_kernelIN5flash11enable_sm90INS1_16FlashAttnFwdSm90INS1_25CollectiveMainloopFwdSm90ILi2EN4cute5tupleIJNS5_1CILi1EEES8_S8_EEENS6_IJNS7_ILi64EEESA_SA_EEELi512ENS_6half_tEfNS_4arch4Sm90ELb0ELb1ELb1ELb1ELb0ELb0ELb1ELb0ELb0ELb1ELb0ELb0EEENS1_21CollectiveEpilogueFwdINS6_IJSA_NS7_ILi512EEESA_EEES9_SC_SE_Li256ELb1ELb1ELb0ELb0EEENS1_36VarlenDynamicPersistentTileSchedulerILi64ELi64ELi256ELi128ELb0ELb1ELb1ELb1ELb0ELb1EEEEEEEEEvNT_6ParamsE --------------------------
	.section	.text._ZN7cutlass13device_kernelIN5flash11enable_sm90INS1_16FlashAttnFwdSm90INS1_25CollectiveMainloopFwdSm90ILi2EN4cute5tupleIJNS5_1CILi1EEES8_S8_EEENS6_IJNS7_ILi64EEESA_SA_EEELi512ENS_6half_tEfNS_4arch4Sm90ELb0ELb1ELb1ELb1ELb0ELb0ELb1ELb0ELb0ELb1ELb0ELb0EEENS1_21CollectiveEpilogueFwdINS6_IJSA_NS7_ILi512EEESA_EEES9_SC_SE_Li256ELb1ELb1ELb0ELb0EEENS1_36VarlenDynamicPersistentTileSchedulerILi64ELi64ELi256ELi128ELb0ELb1ELb1ELb1ELb0ELb1EEEEEEEEEvNT_6ParamsE,"ax",@progbits
	.align	128
.text._ZN7cutlass13device_kernelIN5flash11enable_sm90INS1_16FlashAttnFwdSm90INS1_25CollectiveMainloopFwdSm90ILi2EN4cute5tupleIJNS5_1CILi1EEES8_S8_EEENS6_IJNS7_ILi64EEESA_SA_EEELi512ENS_6half_tEfNS_4arch4Sm90ELb0ELb1ELb1ELb1ELb0ELb0ELb1ELb0ELb0ELb1ELb0ELb0EEENS1_21CollectiveEpilogueFwdINS6_IJSA_NS7_ILi512EEESA_EEES9_SC_SE_Li256ELb1ELb1ELb0ELb0EEENS1_36VarlenDynamicPersistentTileSchedulerILi64ELi64ELi256ELi128ELb0ELb1ELb1ELb1ELb0ELb1EEEEEEEEEvNT_6ParamsE:
        .type           _ZN7cutlass13device_kernelIN5flash11enable_sm90INS1_16FlashAttnFwdSm90INS1_25CollectiveMainloopFwdSm90ILi2EN4cute5tupleIJNS5_1CILi1EEES8_S8_EEENS6_IJNS7_ILi64EEESA_SA_EEELi512ENS_6half_tEfNS_4arch4Sm90ELb0ELb1ELb1ELb1ELb0ELb0ELb1ELb0ELb0ELb1ELb0ELb0EEENS1_21CollectiveEpilogueFwdINS6_IJSA_NS7_ILi512EEESA_EEES9_SC_SE_Li256ELb1ELb1ELb0ELb0EEENS1_36VarlenDynamicPersistentTileSchedulerILi64ELi64ELi256ELi128ELb0ELb1ELb1ELb1ELb0ELb1EEEEEEEEEvNT_6ParamsE,@function
        .size           _ZN7cutlass13device_kernelIN5flash11enable_sm90INS1_16FlashAttnFwdSm90INS1_25CollectiveMainloopFwdSm90ILi2EN4cute5tupleIJNS5_1CILi1EEES8_S8_EEENS6_IJNS7_ILi64EEESA_SA_EEELi512ENS_6half_tEfNS_4arch4Sm90ELb0ELb1ELb1ELb1ELb0ELb0ELb1ELb0ELb0ELb1ELb0ELb0EEENS1_21CollectiveEpilogueFwdINS6_IJSA_NS7_ILi512EEESA_EEES9_SC_SE_Li256ELb1ELb1ELb0ELb0EEENS1_36VarlenDynamicPersistentTileSchedulerILi64ELi64ELi256ELi128ELb0ELb1ELb1ELb1ELb0ELb1EEEEEEEEEvNT_6ParamsE,(.L_x_15295 - _ZN7cutlass13device_kernelIN5flash11enable_sm90INS1_16FlashAttnFwdSm90INS1_25CollectiveMainloopFwdSm90ILi2EN4cute5tupleIJNS5_1CILi1EEES8_S8_EEENS6_IJNS7_ILi64EEESA_SA_EEELi512ENS_6half_tEfNS_4arch4Sm90ELb0ELb1ELb1ELb1ELb0ELb0ELb1ELb0ELb0ELb1ELb0ELb0EEENS1_21CollectiveEpilogueFwdINS6_IJSA_NS7_ILi512EEESA_EEES9_SC_SE_Li256ELb1ELb1ELb0ELb0EEENS1_36VarlenDynamicPersistentTileSchedulerILi64ELi64ELi256ELi128ELb0ELb1ELb1ELb1ELb0ELb1EEEEEEEEEvNT_6ParamsE)
        .other          _ZN7cutlass13device_kernelIN5flash11enable_sm90INS1_16FlashAttnFwdSm90INS1_25CollectiveMainloopFwdSm90ILi2EN4cute5tupleIJNS5_1CILi1EEES8_S8_EEENS6_IJNS7_ILi64EEESA_SA_EEELi512ENS_6half_tEfNS_4arch4Sm90ELb0ELb1ELb1ELb1ELb0ELb0ELb1ELb0ELb0ELb1ELb0ELb0EEENS1_21CollectiveEpilogueFwdINS6_IJSA_NS7_ILi512EEESA_EEES9_SC_SE_Li256ELb1ELb1ELb0ELb0EEENS1_36VarlenDynamicPersistentTileSchedulerILi64ELi64ELi256ELi128ELb0ELb1ELb1ELb1ELb0ELb1EEEEEEEEEvNT_6ParamsE,@"STO_CUDA_ENTRY STV_DEFAULT"
_ZN7cutlass13device_kernelIN5flash11enable_sm90INS1_16FlashAttnFwdSm90INS1_25CollectiveMainloopFwdSm90ILi2EN4cute5tupleIJNS5_1CILi1EEES8_S8_EEENS6_IJNS7_ILi64EEESA_SA_EEELi512ENS_6half_tEfNS_4arch4Sm90ELb0ELb1ELb1ELb1ELb0ELb0ELb1ELb0ELb0ELb1ELb0ELb0EEENS1_21CollectiveEpilogueFwdINS6_IJSA_NS7_ILi512EEESA_EEES9_SC_SE_Li256ELb1ELb1ELb0ELb0EEENS1_36VarlenDynamicPersistentTileSchedulerILi64ELi64ELi256ELi128ELb0ELb1ELb1ELb1ELb0ELb1EEEEEEEEEvNT_6ParamsE:
        /* <DEDUP_REMOVED lines=21> */
.L_x_6399:
[----:B------:R-:W-:Y:S05]  /*0150*/  BSYNC B0 ;  /* 0x0000000000007941 */ /* 0x000fea0003800000 */
.L_x_6398:
        /* <DEDUP_REMOVED lines=38> */
.L_x_6400:
        /* <DEDUP_REMOVED lines=22> */
.L_x_6401:
        /* <DEDUP_REMOVED lines=18> */
.L_x_6402:
        /* <DEDUP_REMOVED lines=22> */
.L_x_6403:
        /* <DEDUP_REMOVED lines=23> */
.L_x_6404:
        /* <DEDUP_REMOVED lines=13> */
.L_x_6406:
[----:B------:R-:W-:-:S08]  /*09e0*/  NOP ;  /* 0x0000000000007918 */ /* 0x000fd00000000000 */
[----:B------:R-:W0:Y:S02]  /*09f0*/  USETMAXREG.TRY_ALLOC.CTAPOOL UP0, 0xf0 ;  /* 0x000000f0000079c8 */ /* 0x000e240008000600 */
[----:B0-----:R-:W-:-:S13]  /*0a00*/  PLOP3.LUT P0, PT, PT, PT, UP0, 0x80, 0x0 ;  /* 0x000000000000781c */ /* 0x001fda0003f0f008 */
[----:B------:R-:W-:Y:S05]  /*0a10*/  @!P0 BRA `(.L_x_6406) ;  /* 0xfffffffc00f08947 */ /* 0x000fea000383ffff */
[----:B------:R-:W0:Y:S01]  /*0a20*/  S2R R3, SR_TID.X ;  /* 0x0000000000037919 */ /* 0x000e220000002100 */
[----:B------:R-:W1:Y:S01]  /*0a30*/  S2UR UR4, SR_CgaCtaId ;  /* 0x00000000000479c3 */ /* 0x000e620000008800 */
[----:B------:R-:W-:Y:S01]  /*0a40*/  UMOV UR47, 0x400 ;  /* 0x00000400002f7882 */ /* 0x000fe20000000000 */
[C---:B------:R-:W-:Y:S01]  /*0a50*/  IADD3 R224, P1, R2.reuse, 0x1e8, RZ ;  /* 0x000001e802e07810 */ /* 0x040fe20007f3e0ff */
[----:B------:R-:W-:Y:S01]  /*0a60*/  STL.64 [R1+0x1e8], RZ ;  /* 0x0001e8ff01007387 */ /* 0x000fe20000100a00 */
[----:B------:R-:W-:-:S03]  /*0a70*/  IADD3 R227, P2, R2, 0x1f4, RZ ;  /* 0x000001f402e37810 */ /* 0x000fc60007f5e0ff */
[----:B------:R-:W-:Y:S01]  /*0a80*/  STL [R1+0x1f0], RZ ;  /* 0x0001f0ff01007387 */ /* 0x000fe20000100800 */
[--C-:B------:R-:W-:Y:S02]  /*0a90*/  IMAD.X R225, RZ, RZ, R16.reuse, P1 ;  /* 0x000000ffffe17224 */ /* 0x100fe400008e0610 */
[----:B------:R-:W-:Y:S01]  /*0aa0*/  IMAD.X R226, RZ, RZ, R16, P2 ;  /* 0x000000ffffe27224 */ /* 0x000fe200010e0610 */
[----:B------:R-:W-:Y:S01]  /*0ab0*/  STL [R1+0x1f4], RZ ;  /* 0x0001f4ff01007387 */ /* 0x000fe20000100800 */
        /* <DEDUP_REMOVED lines=13> */
[----:B------:R-:W0:Y:S01]  /*0b90*/  S2UR UR4, SR_SWINHI ;  /* 0x00000000000479c3 */ /* 0x000e220000002f00 */
[----:B------:R-:W-:Y:S02]  /*0ba0*/  R2UR UR5, R9 ;  /* 0x00000000090572ca */ /* 0x000fe400000e0000 */
[----:B------:R-:W-:Y:S02]  /*0bb0*/  R2UR UR6, R11 ;  /* 0x000000000b0672ca */ /* 0x000fe400000e0000 */
[----:B------:R-:W-:Y:S02]  /*0bc0*/  SHF.R.S32.HI R3, RZ, 0x1f, R20 ;  /* 0x0000001fff037819 */ /* 0x000fe40000011414 */
[----:B------:R-:W-:Y:S02]  /*0bd0*/  R2UR UR7, R10 ;  /* 0x000000000a0772ca */ /* 0x000fe400000e0000 */
[----:B------:R-:W-:-:S02]  /*0be0*/  LEA.HI R0, R3, R20, RZ, 0x4 ;  /* 0x0000001403007211 */ /* 0x000fc400078f20ff */
[CC--:B------:R-:W-:Y:S02]  /*0bf0*/  LEA.HI R4, R3.reuse, R20.reuse, RZ, 0x5 ;  /* 0x0000001403047211 */ /* 0x0c0fe400078f28ff */
[----:B------:R-:W-:Y:S02]  /*0c00*/  SHF.R.S32.HI R7, RZ, 0x4, R0 ;  /* 0x00000004ff077819 */ /* 0x000fe40000011400 */
[C---:B------:R-:W-:Y:S02]  /*0c10*/  LOP3.LUT R5, R0.reuse, 0xfffffff0, RZ, 0xc0, !PT ;  /* 0xfffffff000057812 */ /* 0x040fe400078ec0ff */
[----:B------:R-:W-:Y:S02]  /*0c20*/  LEA.HI R0, R0, R7, RZ, 0x1 ;  /* 0x0000000700007211 */ /* 0x000fe400078f08ff */
[----:B------:R-:W-:Y:S01]  /*0c30*/  LEA.HI R188, R3, R20, RZ, 0x3 ;  /* 0x0000001403bc7211 */ /* 0x000fe200078f18ff */
[----:B------:R-:W-:Y:S01]  /*0c40*/  IMAD.IADD R230, R20, 0x1, -R5 ;  /* 0x0000000114e67824 */ /* 0x000fe200078e0a05 */
[----:B------:R-:W-:-:S02]  /*0c50*/  LOP3.LUT R0, R0, 0x1ffffffe, RZ, 0xc0, !PT ;  /* 0x1ffffffe00007812 */ /* 0x000fc400078ec0ff */
[--C-:B------:R-:W-:Y:S01]  /*0c60*/  SHF.R.S32.HI R229, RZ, 0x5, R4.reuse ;  /* 0x00000005ffe57819 */ /* 0x100fe20000011404 */
[----:B------:R-:W-:Y:S01]  /*0c70*/  UMOV UR36, UR47 ;  /* 0x0000002f00247c82 */ /* 0x000fe20008000000 */
[----:B0-----:R-:W-:Y:S01]  /*0c80*/  UMOV UR37, UR4 ;  /* 0x0000000400257c82 */ /* 0x001fe20008000000 */
[----:B------:R-:W-:Y:S01]  /*0c90*/  SHF.R.S32.HI R6, RZ, 0x1f, R4 ;  /* 0x0000001fff067819 */ /* 0x000fe20000011404 */
[----:B------:R-:W-:Y:S01]  /*0ca0*/  IMAD.IADD R0, R7, 0x1, -R0 ;  /* 0x0000000107007824 */ /* 0x000fe200078e0a00 */
[CC--:B------:R-:W-:Y:S01]  /*0cb0*/  LEA.HI R4, R3.reuse, R20.reuse, RZ, 0x7 ;  /* 0x0000001403047211 */ /* 0x0c0fe200078f38ff */
[----:B------:R-:W-:Y:S01]  /*0cc0*/  IMAD.U32 R156, RZ, RZ, UR36 ;  /* 0x00000024ff9c7e24 */ /* 0x000fe2000f8e00ff */
[----:B------:R-:W-:Y:S01]  /*0cd0*/  LEA.HI R7, R3, R20, RZ, 0x2 ;  /* 0x0000001403077211 */ /* 0x000fe200078f10ff */
[----:B------:R-:W-:Y:S01]  /*0ce0*/  IMAD.U32 R157, RZ, RZ, UR37 ;  /* 0x00000025ff9d7e24 */ /* 0x000fe2000f8e00ff */
[----:B------:R-:W-:Y:S01]  /*0cf0*/  LOP3.LUT R3, R188, 0xfffffff8, RZ, 0xc0, !PT ;  /* 0xfffffff8bc037812 */ /* 0x000fe200078ec0ff */
[----:B------:R-:W-:Y:S01]  /*0d00*/  IMAD.SHL.U32 R234, R0, 0x8, RZ ;  /* 0x0000000800ea7824 */ /* 0x000fe200078e00ff */
[----:B------:R-:W-:-:S02]  /*0d10*/  LEA.HI R6, R6, R229, RZ, 0x2 ;  /* 0x000000e506067211 */ /* 0x000fc400078f10ff */
[----:B------:R-:W-:Y:S01]  /*0d20*/  SHF.R.S32.HI R197, RZ, 0x7, R4 ;  /* 0x00000007ffc57819 */ /* 0x000fe20000011404 */
[----:B------:R-:W-:Y:S01]  /*0d30*/  IMAD.IADD R198, R20, 0x1, -R3 ;  /* 0x0000000114c67824 */ /* 0x000fe200078e0a03 */
[----:B------:R-:W-:Y:S02]  /*0d40*/  LOP3.LUT R6, R6, 0x3ffffc, RZ, 0xc0, !PT ;  /* 0x003ffffc06067812 */ /* 0x000fe400078ec0ff */
[----:B------:R-:W-:Y:S01]  /*0d50*/  SHF.R.S32.HI R188, RZ, 0x3, R188 ;  /* 0x00000003ffbc7819 */ /* 0x000fe200000114bc */
[----:B------:R-:W-:Y:S01]  /*0d60*/  IMAD.SHL.U32 R164, R198, 0x8, RZ ;  /* 0x00000008c6a47824 */ /* 0x000fe200078e00ff */
[C---:B------:R-:W-:Y:S01]  /*0d70*/  LOP3.LUT R5, R4.reuse, 0xffffff80, RZ, 0xc0, !PT ;  /* 0xffffff8004057812 */ /* 0x040fe200078ec0ff */
[----:B------:R-:W-:Y:S01]  /*0d80*/  IMAD R9, R197, 0x100, R230 ;  /* 0x00000100c5097824 */ /* 0x000fe200078e02e6 */
[----:B------:R-:W-:Y:S01]  /*0d90*/  LOP3.LUT R7, R7, 0xfffffffc, RZ, 0xc0, !PT ;  /* 0xfffffffc07077812 */ /* 0x000fe200078ec0ff */
[----:B------:R-:W-:Y:S01]  /*0da0*/  IMAD.IADD R6, R229, 0x1, -R6 ;  /* 0x00000001e5067824 */ /* 0x000fe200078e0a06 */
[----:B------:R-:W-:Y:S01]  /*0db0*/  LEA.HI R4, R4, R197, RZ, 0x1 ;  /* 0x000000c504047211 */ /* 0x000fe200078f08ff */
[--C-:B------:R-:W-:Y:S01]  /*0dc0*/  IMAD R161, R188, 0x40, R164.reuse ;  /* 0x00000040bca17824 */ /* 0x100fe200078e02a4 */
[----:B------:R-:W-:Y:S01]  /*0dd0*/  SHF.R.S32.HI R196, RZ, 0x1f, R164 ;  /* 0x0000001fffc47819 */ /* 0x000fe200000114a4 */
[----:B------:R-:W-:Y:S01]  /*0de0*/  IMAD.IADD R5, R20, 0x1, -R5 ;  /* 0x0000000114057824 */ /* 0x000fe200078e0a05 */
[----:B------:R-:W-:Y:S01]  /*0df0*/  LOP3.LUT R4, R4, 0xfffffe, RZ, 0xc0, !PT ;  /* 0x00fffffe04047812 */ /* 0x000fe200078ec0ff */
[----:B------:R-:W-:-:S02]  /*0e00*/  IMAD R11, R6, 0x10, R9 ;  /* 0x00000010060b7824 */ /* 0x000fc400078e0209 */
[----:B------:R-:W-:Y:S01]  /*0e10*/  IMAD.WIDE R160, R161, 0x2, R156 ;  /* 0x00000002a1a07825 */ /* 0x000fe200078e029c */
[----:B------:R-:W-:-:S03]  /*0e20*/  SHF.R.S32.HI R6, RZ, 0x1f, R5 ;  /* 0x0000001fff067819 */ /* 0x000fc60000011405 */
[----:B------:R-:W-:Y:S01]  /*0e30*/  IMAD.IADD R9, R20, 0x1, -R7 ;  /* 0x0000000114097824 */ /* 0x000fe200078e0a07 */
[C---:B------:R-:W-:Y:S01]  /*0e40*/  IADD3 R223, P3, R160.reuse, 0x4000, RZ ;  /* 0x00004000a0df7810 */ /* 0x040fe20007f7e0ff */
[----:B------:R-:W-:Y:S01]  /*0e50*/  IMAD.IADD R4, R197, 0x1, -R4 ;  /* 0x00000001c5047824 */ /* 0x000fe200078e0a04 */
[----:B------:R-:W-:Y:S01]  /*0e60*/  IADD3 R221, P2, R160, 0x5000, RZ ;  /* 0x00005000a0dd7810 */ /* 0x000fe20007f5e0ff */
[----:B------:R-:W-:Y:S01]  /*0e70*/  VIADD R185, R164, 0x40 ;  /* 0x00000040a4b97836 */ /* 0x000fe20000000000 */
[----:B------:R-:W-:Y:S01]  /*0e80*/  IADD3 R219, P1, R160, 0x6000, RZ ;  /* 0x00006000a0db7810 */ /* 0x000fe20007f3e0ff */
[----:B------:R-:W-:Y:S01]  /*0e90*/  VIADD R184, R164, 0x80 ;  /* 0x00000080a4b87836 */ /* 0x000fe20000000000 */
[----:B------:R-:W-:Y:S01]  /*0ea0*/  IADD3 R217, P6, R160, 0x7000, RZ ;  /* 0x00007000a0d97810 */ /* 0x000fe20007fde0ff */
[----:B------:R-:W-:Y:S01]  /*0eb0*/  VIADD R167, R164, 0xc0 ;  /* 0x000000c0a4a77836 */ /* 0x000fe20000000000 */
[----:B------:R-:W-:Y:S01]  /*0ec0*/  IADD3 R215, P5, R160, 0x8000, RZ ;  /* 0x00008000a0d77810 */ /* 0x000fe20007fbe0ff */
[C---:B------:R-:W-:Y:S01]  /*0ed0*/  VIADD R166, R164.reuse, 0x100 ;  /* 0x00000100a4a67836 */ /* 0x040fe20000000000 */
[----:B------:R-:W-:Y:S01]  /*0ee0*/  LEA.HI R7, R9, R9, RZ, 0x1 ;  /* 0x0000000909077211 */ /* 0x000fe200078f08ff */
[----:B------:R-:W-:Y:S01]  /*0ef0*/  VIADD R165, R164, 0x140 ;  /* 0x00000140a4a57836 */ /* 0x000fe20000000000 */
[----:B------:R-:W-:Y:S01]  /*0f00*/  LEA.HI R3, R6, R5, RZ, 0x2 ;  /* 0x0000000506037211 */ /* 0x000fe200078f10ff */
[C---:B------:R-:W-:Y:S01]  /*0f10*/  VIADD R187, R164.reuse, 0x180 ;  /* 0x00000180a4bb7836 */ /* 0x040fe20000000000 */
[----:B------:R-:W-:Y:S01]  /*0f20*/  LOP3.LUT R222, R223, 0x380, RZ, 0xc0, !PT ;  /* 0x00000380dfde7812 */ /* 0x000fe200078ec0ff */
[----:B------:R-:W-:Y:S01]  /*0f30*/  VIADD R186, R164, 0x1c0 ;  /* 0x000001c0a4ba7836 */ /* 0x000fe20000000000 */
[----:B------:R-:W-:Y:S01]  /*0f40*/  LOP3.LUT R220, R221, 0x380, RZ, 0xc0, !PT ;  /* 0x00000380dddc7812 */ /* 0x000fe200078ec0ff */
[----:B------:R-:W-:Y:S01]  /*0f50*/  IMAD.SHL.U32 R228, R4, 0x100, RZ ;  /* 0x0000010004e47824 */ /* 0x000fe200078e00ff */
[----:B------:R-:W-:-:S02]  /*0f60*/  LOP3.LUT R218, R219, 0x380, RZ, 0xc0, !PT ;  /* 0x00000380dbda7812 */ /* 0x000fc400078ec0ff */
[----:B------:R-:W-:Y:S02]  /*0f70*/  LOP3.LUT R216, R217, 0x380, RZ, 0xc0, !PT ;  /* 0x00000380d9d87812 */ /* 0x000fe400078ec0ff */
[----:B------:R-:W-:Y:S02]  /*0f80*/  LOP3.LUT R214, R215, 0x380, RZ, 0xc0, !PT ;  /* 0x00000380d7d67812 */ /* 0x000fe400078ec0ff */
[----:B------:R-:W-:Y:S02]  /*0f90*/  LOP3.LUT R10, R7, 0x1ffffffe, RZ, 0xc0, !PT ;  /* 0x1ffffffe070a7812 */ /* 0x000fe400078ec0ff */
[--C-:B------:R-:W-:Y:S02]  /*0fa0*/  SHF.R.S32.HI R7, RZ, 0x2, R3.reuse ;  /* 0x00000002ff077819 */ /* 0x100fe40000011403 */
[----:B------:R-:W-:Y:S01]  /*0fb0*/  SHF.R.S32.HI R8, RZ, 0x1f, R3 ;  /* 0x0000001fff087819 */ /* 0x000fe20000011403 */
[----:B------:R-:W-:Y:S01]  /*0fc0*/  IMAD.IADD R235, R9, 0x1, -R10 ;  /* 0x0000000109eb7824 */ /* 0x000fe200078e0a0a */
[----:B------:R-:W-:-:S02]  /*0fd0*/  SHF.R.U64 R222, R222, 0x3, RZ ;  /* 0x00000003dede7819 */ /* 0x000fc400000012ff */
[----:B------:R-:W-:Y:S02]  /*0fe0*/  SHF.R.U64 R220, R220, 0x3, RZ ;  /* 0x00000003dcdc7819 */ /* 0x000fe400000012ff */
[----:B------:R-:W-:Y:S02]  /*0ff0*/  SHF.R.U64 R218, R218, 0x3, RZ ;  /* 0x00000003dada7819 */ /* 0x000fe400000012ff */
[----:B------:R-:W-:Y:S02]  /*1000*/  SHF.R.U64 R216, R216, 0x3, RZ ;  /* 0x00000003d8d87819 */ /* 0x000fe400000012ff */
[----:B------:R-:W-:Y:S02]  /*1010*/  IADD3 R213, P0, R160, 0x9000, RZ ;  /* 0x00009000a0d57810 */ /* 0x000fe40007f1e0ff */
[----:B------:R-:W-:Y:S02]  /*1020*/  SHF.R.U64 R214, R214, 0x3, RZ ;  /* 0x00000003d6d67819 */ /* 0x000fe400000012ff */
[----:B------:R-:W-:-:S02]  /*1030*/  LEA.HI R8, R8, R7, RZ, 0x3 ;  /* 0x0000000708087211 */ /* 0x000fc400078f18ff */
        /* <DEDUP_REMOVED lines=8> */
[----:B------:R-:W-:Y:S02]  /*10c0*/  LOP3.LUT R212, R213, 0x380, RZ, 0xc0, !PT ;  /* 0x00000380d5d47812 */ /* 0x000fe400078ec0ff */
[----:B------:R-:W-:Y:S01]  /*10d0*/  LOP3.LUT R214, R214, R215, RZ, 0x3c, !PT ;  /* 0x000000d7d6d67212 */ /* 0x000fe200078e3cff */
[----:B------:R-:W-:Y:S01]  /*10e0*/  IMAD.X R215, RZ, RZ, R161, P5 ;  /* 0x000000ffffd77224 */ /* 0x000fe200028e06a1 */
[----:B------:R-:W-:Y:S01]  /*10f0*/  LOP3.LUT R0, R3, 0x7ffffffc, RZ, 0xc0, !PT ;  /* 0x7ffffffc03007812 */ /* 0x000fe200078ec0ff */
[----:B------:R-:W-:Y:S01]  /*1100*/  IMAD.U32 R3, R11, 0x40, R234 ;  /* 0x000000400b037824 */ /* 0x000fe200078e00ea */
[----:B------:R-:W-:-:S02]  /*1110*/  LOP3.LUT R8, R8, 0xfffffff8, RZ, 0xc0, !PT ;  /* 0xfffffff808087812 */ /* 0x000fc400078ec0ff */
[----:B------:R-:W-:Y:S01]  /*1120*/  LEA.HI R6, R6, R5, RZ, 0x5 ;  /* 0x0000000506067211 */ /* 0x000fe200078f28ff */
[----:B------:R-:W-:Y:S01]  /*1130*/  IMAD.IADD R0, R5, 0x1, -R0 ;  /* 0x0000000105007824 */ /* 0x000fe200078e0a00 */
[C---:B------:R-:W-:Y:S01]  /*1140*/  IADD3 R211, P4, R160.reuse, 0xa000, RZ ;  /* 0x0000a000a0d37810 */ /* 0x040fe20007f9e0ff */
[----:B------:R-:W-:Y:S01]  /*1150*/  IMAD.IADD R7, R7, 0x1, -R8 ;  /* 0x0000000107077824 */ /* 0x000fe200078e0a08 */
[----:B------:R-:W-:Y:S01]  /*1160*/  IADD3 R209, P3, R160, 0xb000, RZ ;  /* 0x0000b000a0d17810 */ /* 0x000fe20007f7e0ff */
[----:B------:R-:W-:Y:S01]  /*1170*/  IMAD.SHL.U32 R231, R0, 0x2, RZ ;  /* 0x0000000200e77824 */ /* 0x000fe200078e00ff */
[C---:B------:R-:W-:Y:S01]  /*1180*/  IADD3 R207, P2, R160.reuse, 0xc000, RZ ;  /* 0x0000c000a0cf7810 */ /* 0x040fe20007f5e0ff */
[----:B------:R-:W-:Y:S01]  /*1190*/  IMAD.WIDE R156, R3, 0x2, R156 ;  /* 0x00000002039c7825 */ /* 0x000fe200078e029c */
[C---:B------:R-:W-:Y:S02]  /*11a0*/  IADD3 R205, P1, R160.reuse, 0xd000, RZ ;  /* 0x0000d000a0cd7810 */ /* 0x040fe40007f3e0ff */
[C---:B------:R-:W-:Y:S01]  /*11b0*/  IADD3 R203, P6, R160.reuse, 0xe000, RZ ;  /* 0x0000e000a0cb7810 */ /* 0x040fe20007fde0ff */
[----:B------:R-:W-:Y:S01]  /*11c0*/  IMAD.IADD R159, R231, 0x1, R228 ;  /* 0x00000001e79f7824 */ /* 0x000fe200078e02e4 */
[----:B------:R-:W-:-:S02]  /*11d0*/  IADD3 R201, P5, R160, 0xf000, RZ ;  /* 0x0000f000a0c97810 */ /* 0x000fc40007fbe0ff */
[----:B------:R-:W-:Y:S02]  /*11e0*/  SHF.R.U64 R212, R212, 0x3, RZ ;  /* 0x00000003d4d47819 */ /* 0x000fe400000012ff */
[----:B------:R-:W-:Y:S02]  /*11f0*/  LOP3.LUT R210, R211, 0x380, RZ, 0xc0, !PT ;  /* 0x00000380d3d27812 */ /* 0x000fe400078ec0ff */
[----:B------:R-:W-:Y:S02]  /*1200*/  LOP3.LUT R208, R209, 0x380, RZ, 0xc0, !PT ;  /* 0x00000380d1d07812 */ /* 0x000fe400078ec0ff */
[----:B------:R-:W-:Y:S02]  /*1210*/  LOP3.LUT R206, R207, 0x380, RZ, 0xc0, !PT ;  /* 0x00000380cfce7812 */ /* 0x000fe400078ec0ff */
[----:B------:R-:W-:Y:S02]  /*1220*/  LOP3.LUT R204, R205, 0x380, RZ, 0xc0, !PT ;  /* 0x00000380cdcc7812 */ /* 0x000fe400078ec0ff */
[----:B------:R-:W-:-:S02]  /*1230*/  LOP3.LUT R202, R203, 0x380, RZ, 0xc0, !PT ;  /* 0x00000380cbca7812 */ /* 0x000fc400078ec0ff */
[----:B------:R-:W-:Y:S02]  /*1240*/  LOP3.LUT R200, R201, 0x380, RZ, 0xc0, !PT ;  /* 0x00000380c9c87812 */ /* 0x000fe400078ec0ff */
[----:B------:R-:W-:Y:S02]  /*1250*/  SHF.R.S32.HI R6, RZ, 0x5, R6 ;  /* 0x00000005ff067819 */ /* 0x000fe40000011406 */
[----:B------:R-:W-:Y:S01]  /*1260*/  LOP3.LUT R212, R212, R213, RZ, 0x3c, !PT ;  /* 0x000000d5d4d47212 */ /* 0x000fe200078e3cff */
[----:B------:R-:W-:Y:S01]  /*1270*/  IMAD.X R213, RZ, RZ, R161, P0 ;  /* 0x000000ffffd57224 */ /* 0x000fe200000e06a1 */
[----:B------:R-:W-:Y:S01]  /*1280*/  SHF.R.U64 R210, R210, 0x3, RZ ;  /* 0x00000003d2d27819 */ /* 0x000fe200000012ff */
[----:B------:R-:W-:Y:S01]  /*1290*/  IMAD R158, R6, 0x10, R7 ;  /* 0x00000010069e7824 */ /* 0x000fe200078e0207 */
[----:B------:R-:W-:Y:S02]  /*12a0*/  SHF.R.U64 R208, R208, 0x3, RZ ;  /* 0x00000003d0d07819 */ /* 0x000fe400000012ff */
[----:B------:R-:W-:Y:S01]  /*12b0*/  SHF.R.U64 R206, R206, 0x3, RZ ;  /* 0x00000003cece7819 */ /* 0x000fe200000012ff */
[----:B------:R-:W-:Y:S01]  /*12c0*/  IMAD R235, R235, 0x8, R158 ;  /* 0x00000008ebeb7824 */ /* 0x000fe200078e029e */
[----:B------:R-:W-:-:S02]  /*12d0*/  SHF.R.U64 R204, R204, 0x3, RZ ;  /* 0x00000003cccc7819 */ /* 0x000fc400000012ff */
[----:B------:R-:W-:Y:S02]  /*12e0*/  SHF.R.U64 R202, R202, 0x3, RZ ;  /* 0x00000003caca7819 */ /* 0x000fe400000012ff */
        /* <DEDUP_REMOVED lines=14> */
[----:B------:R-:W-:Y:S01]  /*13d0*/  SHF.R.S32.HI R195, RZ, 0x1f, R185 ;  /* 0x0000001fffc37819 */ /* 0x000fe200000114b9 */
[----:B------:R-:W-:Y:S01]  /*13e0*/  IMAD.X R201, RZ, RZ, R161, P5 ;  /* 0x000000ffffc97224 */ /* 0x000fe200028e06a1 */
[----:B------:R-:W-:-:S02]  /*13f0*/  SHF.R.S32.HI R194, RZ, 0x1f, R184 ;  /* 0x0000001fffc27819 */ /* 0x000fc400000114b8 */
[----:B------:R-:W-:Y:S02]  /*1400*/  SHF.R.S32.HI R193, RZ, 0x1f, R167 ;  /* 0x0000001fffc17819 */ /* 0x000fe400000114a7 */
[----:B------:R-:W-:Y:S02]  /*1410*/  SHF.R.S32.HI R192, RZ, 0x1f, R166 ;  /* 0x0000001fffc07819 */ /* 0x000fe400000114a6 */
[----:B------:R-:W-:Y:S02]  /*1420*/  SHF.R.S32.HI R191, RZ, 0x1f, R165 ;  /* 0x0000001fffbf7819 */ /* 0x000fe400000114a5 */
[----:B------:R-:W-:Y:S02]  /*1430*/  SHF.R.S32.HI R190, RZ, 0x1f, R187 ;  /* 0x0000001fffbe7819 */ /* 0x000fe400000114bb */
[----:B------:R-:W-:-:S07]  /*1440*/  SHF.R.S32.HI R189, RZ, 0x1f, R186 ;  /* 0x0000001fffbd7819 */ /* 0x000fce00000114ba */
.L_x_6545:
        /* <DEDUP_REMOVED lines=12> */
[----:B0--34-:R-:W-:Y:S02]  /*1510*/  IMAD.U32 R4, RZ, RZ, UR8 ;  /* 0x00000008ff047e24 */ /* 0x019fe4000f8e00ff */
[----:B------:R-:W-:Y:S01]  /*1520*/  IMAD.U32 R5, RZ, RZ, UR9 ;  /* 0x00000009ff057e24 */ /* 0x000fe2000f8e00ff */
[----:B------:R-:W-:-:S03]  /*1530*/  @UP1 UIMAD.WIDE UR8, UR6, 0x4, UR10 ;  /* 0x00000004060818a5 */ /* 0x000fc6000f8e020a */
[----:B------:R-:W-:Y:S01]  /*1540*/  ULDC.64 UR10, c[0x0][0xb18] ;  /* 0x0002c600000a7ab9 */ /* 0x000fe20000000a00 */
[----:B--2---:R-:W2:Y:S02]  /*1550*/  @P0 LDG.E R4, desc[UR40][R4.64] ;  /* 0x0000002804040981 */ /* 0x004ea4000c1e1900 */
[----:B------:R-:W-:Y:S02]  /*1560*/  IMAD.U32 R6, RZ, RZ, UR8 ;  /* 0x00000008ff067e24 */ /* 0x000fe4000f8e00ff */
[----:B------:R-:W-:Y:S01]  /*1570*/  IMAD.U32 R7, RZ, RZ, UR9 ;  /* 0x00000009ff077e24 */ /* 0x000fe2000f8e00ff */
[----:B------:R-:W-:-:S04]  /*1580*/  ULDC.64 UR8, c[0x0][0x418] ;  /* 0x0001060000087ab9 */ /* 0x000fc80000000a00 */
[----:B------:R-:W3:Y:S01]  /*1590*/  @P2 LDG.E R6, desc[UR40][R6.64] ;  /* 0x0000002806062981 */ /* 0x000ee2000c1e1900 */
[----:B------:R-:W-:Y:S01]  /*15a0*/  UISETP.NE.U32.AND UP0, UPT, UR8, URZ, UPT ;  /* 0x0000003f0800728c */ /* 0x000fe2000bf05070 */
[----:B------:R-:W-:Y:S01]  /*15b0*/  ISETP.NE.U32.AND P1, PT, RZ, UR10, PT ;  /* 0x0000000aff007c0c */ /* 0x000fe2000bf25070 */
[----:B------:R-:W-:Y:S01]  /*15c0*/  UMOV UR4, URZ ;  /* 0x0000003f00047c82 */ /* 0x000fe20008000000 */
[----:B------:R-:W-:Y:S01]  /*15d0*/  ULDC UR8, c[0x0][0x424] ;  /* 0x0001090000087ab9 */ /* 0x000fe20000000800 */
[----:B------:R-:W-:Y:S01]  /*15e0*/  UISETP.NE.AND.EX UP0, UPT, UR9, URZ, UPT, UP0 ;  /* 0x0000003f0900728c */ /* 0x000fe2000bf05300 */
[----:B------:R-:W-:Y:S01]  /*15f0*/  ISETP.NE.AND.EX P1, PT, RZ, UR11, PT, P1 ;  /* 0x0000000bff007c0c */ /* 0x000fe2000bf25310 */
[----:B------:R-:W-:Y:S01]  /*1600*/  ULDC UR48, c[0x0][0x288] ;  /* 0x0000a20000307ab9 */ /* 0x000fe20000000800 */
[----:B------:R-:W-:Y:S01]  /*1610*/  UMOV UR39, UR7 ;  /* 0x0000000700277c82 */ /* 0x000fe20008000000 */
[----:B------:R-:W-:-:S04]  /*1620*/  USEL UR8, UR8, 0x1, UP0 ;  /* 0x0000000108087887 */ /* 0x000fc80008000000 */
[----:B------:R-:W-:Y:S01]  /*1630*/  UIMAD UR49, UR8, UR49, URZ ;  /* 0x00000031083172a4 */ /* 0x000fe2000f8e023f */
[----:B--2---:R-:W-:Y:S02]  /*1640*/  @P0 R2UR UR4, R4 ;  /* 0x00000000040402ca */ /* 0x004fe400000e0000 */
[----:B---3--:R-:W-:Y:S01]  /*1650*/  @P2 R2UR UR48, R6 ;  /* 0x00000000063022ca */ /* 0x008fe200000e0000 */
[----:B-1----:R-:W-:-:S14]  /*1660*/  @P2 BRA `(.L_x_6407) ;  /* 0x0000000000342947 */ /* 0x002fdc0003800000 */
        /* <DEDUP_REMOVED lines=13> */
.L_x_6407:
[----:B------:R-:W-:Y:S01]  /*1740*/  UMOV UR42, UR5 ;  /* 0x00000005002a7c82 */ /* 0x000fe20008000000 */
        /* <DEDUP_REMOVED lines=9> */
.L_x_6408:
        /* <DEDUP_REMOVED lines=13> */
.L_x_6409:
[----:B------:R-:W0:Y:S01]  /*18b0*/  LDC R0, c[0x0][0xa80] ;  /* 0x0002a000ff007b82 */ /* 0x000e220000000800 */
[----:B------:R-:W-:Y:S01]  /*18c0*/  UISETP.NE.AND UP0, UPT, UR38, 0x1, UPT ;  /* 0x000000012600788c */ /* 0x000fe2000bf05270 */
[----:B------:R1:W-:Y:S01]  /*18d0*/  STL.128 [R1+0x410], RZ ;  /* 0x000410ff01007387 */ /* 0x0003e20000100c00 */
[----:B------:R-:W-:Y:S01]  /*18e0*/  IADD3 R28, P0, R2, 0x410, RZ ;  /* 0x00000410021c7810 */ /* 0x000fe20007f1e0ff */
[----:B------:R-:W-:Y:S02]  /*18f0*/  UIADD3 UR49, -UR4, UR49, URZ ;  /* 0x0000003104317290 */ /* 0x000fe4000fffe13f */
[----:B------:R1:W-:Y:S01]  /*1900*/  STL.128 [R1+0x420], RZ ;  /* 0x000420ff01007387 */ /* 0x0003e20000100c00 */
[----:B------:R-:W-:Y:S01]  /*1910*/  PLOP3.LUT P1, PT, PT, PT, UP0, 0x80, 0x0 ;  /* 0x000000000000781c */ /* 0x000fe20003f2f008 */
[----:B------:R-:W-:Y:S02]  /*1920*/  IMAD.X R29, RZ, RZ, R16, P0 ;  /* 0x000000ffff1d7224 */ /* 0x000fe400000e0610 */
[----:B------:R1:W-:Y:S04]  /*1930*/  STL.128 [R1+0x200], RZ ;  /* 0x000200ff01007387 */ /* 0x0003e80000100c00 */
[----:B------:R1:W-:Y:S04]  /*1940*/  STL.128 [R1+0x210], RZ ;  /* 0x000210ff01007387 */ /* 0x0003e80000100c00 */
[----:B------:R1:W-:Y:S04]  /*1950*/  STL.128 [R1+0x220], RZ ;  /* 0x000220ff01007387 */ /* 0x0003e80000100c00 */
[----:B------:R1:W-:Y:S04]  /*1960*/  STL.128 [R1+0x230], RZ ;  /* 0x000230ff01007387 */ /* 0x0003e80000100c00 */
[----:B0-----:R1:W-:Y:S04]  /*1970*/  STL [R1+0x430], R0 ;  /* 0x0004300001007387 */ /* 0x0013e80000100800 */
        /* <DEDUP_REMOVED lines=31> */
[----:B------:R-:W-:Y:S02]  /*1b70*/  UISETP.NE.AND UP0, UPT, UR4, 0x1, UPT ;  /* 0x000000010400788c */ /* 0x000fe4000bf05270 */
[----:B------:R-:W-:Y:S01]  /*1b80*/  UIADD3 UR9, UR8, 0x3f, URZ ;  /* 0x0000003f08097890 */ /* 0x000fe2000fffe03f */
[----:B------:R-:W-:Y:S01]  /*1b90*/  ULDC.64 UR4, c[0x0][0xad8] ;  /* 0x0002b60000047ab9 */ /* 0x000fe20000000a00 */
[----:B------:R-:W-:Y:S02]  /*1ba0*/  UIADD3 UR10, UR49, 0x1, -UR48 ;  /* 0x00000001310a7890 */ /* 0x000fe4000fffe830 */
[----:B------:R-:W-:-:S05]  /*1bb0*/  UISETP.GE.AND UP1, UPT, UR5, 0x1, UPT ;  /* 0x000000010500788c */ /* 0x000fca000bf26270 */
[----:B------:R-:W-:Y:S01]  /*1bc0*/  @UP0 UIADD3 UR6, UR8, 0x3f, URZ ;  /* 0x0000003f08060890 */ /* 0x000fe2000fffe03f */
[----:B------:R-:W-:Y:S01]  /*1bd0*/  @UP0 ULDC UR7, c[0x0][0x44c] ;  /* 0x0001130000070ab9 */ /* 0x000fe20000000800 */
[----:B------:R-:W-:Y:S02]  /*1be0*/  PLOP3.LUT P1, PT, PT, PT, UP1, 0x80, 0x0 ;  /* 0x000000000000781c */ /* 0x000fe40003f2f018 */
        /* <DEDUP_REMOVED lines=16> */
.L_x_6412:
[----:B------:R-:W-:-:S11]  /*1cf0*/  UISETP.NE.AND UP1, UPT, UR5, 0x1, UPT ;  /* 0x000000010500788c */ /* 0x000fd6000bf25270 */
[----:B------:R-:W-:Y:S02]  /*1d00*/  @UP1 ULDC.64 UR10, c[0x0][0xae0] ;  /* 0x0002b800000a1ab9 */ /* 0x000fe40000000a00 */
[----:B------:R-:W-:-:S04]  /*1d10*/  UIMAD.WIDE.U32 UR6, UR9, UR10, URZ ;  /* 0x0000000a090672a5 */ /* 0x000fc8000f8e003f */
[----:B------:R-:W-:-:S12]  /*1d20*/  @UP1 USHF.R.U32.HI UR9, URZ, UR11, UR7 ;  /* 0x0000000b3f091299 */ /* 0x000fd80008011607 */
.L_x_6413:
[----:B------:R-:W-:-:S04]  /*1d30*/  UIMAD UR9, UR9, UR5, UR5 ;  /* 0x00000005090972a4 */ /* 0x000fc8000f8e0205 */
[----:B------:R-:W-:-:S04]  /*1d40*/  UISETP.LT.AND UP1, UPT, UR4, UR9, UPT ;  /* 0x000000090400728c */ /* 0x000fc8000bf21270 */
[----:B------:R-:W-:-:S12]  /*1d50*/  USEL UR4, UR4, UR9, UP1 ;  /* 0x0000000904047287 */ /* 0x000fd80008800000 */
.L_x_6411:
        /* <DEDUP_REMOVED lines=13> */
[----:B------:R-:W-:Y:S01]  /*1e30*/  UIADD3 UR8, UR8, UR49, -UR48 ;  /* 0x0000003108087290 */ /* 0x000fe2000fffe830 */
        /* <DEDUP_REMOVED lines=14> */
.L_x_6415:
[----:B------:R-:W-:-:S11]  /*1f20*/  UISETP.NE.AND UP0, UPT, UR5, 0x1, UPT ;  /* 0x000000010500788c */ /* 0x000fd6000bf05270 */
[----:B------:R-:W-:Y:S02]  /*1f30*/  @UP0 ULDC.64 UR10, c[0x0][0xae0] ;  /* 0x0002b800000a0ab9 */ /* 0x000fe40000000a00 */
[----:B------:R-:W-:-:S04]  /*1f40*/  UIMAD.WIDE.U32 UR6, UR8, UR10, URZ ;  /* 0x0000000a080672a5 */ /* 0x000fc8000f8e003f */
[----:B------:R-:W-:-:S12]  /*1f50*/  @UP0 USHF.R.U32.HI UR8, URZ, UR11, UR7 ;  /* 0x0000000b3f080299 */ /* 0x000fd80008011607 */
.L_x_6416:
[----:B------:R-:W-:-:S04]  /*1f60*/  UIMAD UR5, UR8, UR5, URZ ;  /* 0x00000005080572a4 */ /* 0x000fc8000f8e023f */
[----:B------:R-:W-:-:S04]  /*1f70*/  UISETP.LT.AND UP0, UPT, UR4, UR5, UPT ;  /* 0x000000050400728c */ /* 0x000fc8000bf01270 */
[----:B------:R-:W-:-:S12]  /*1f80*/  USEL UR4, UR4, UR5, !UP0 ;  /* 0x0000000504047287 */ /* 0x000fd8000c000000 */
.L_x_6414:
        /* <DEDUP_REMOVED lines=711> */
.L_x_6419:
[----:B------:R-:W-:Y:S05]  /*4c00*/  BSYNC B0 ;  /* 0x0000000000007941 */ /* 0x000fea0003800000 */
.L_x_6418:
[----:B------:R-:W-:-:S04]  /*4c10*/  UIADD3 UR21, UR21, -0x2, URZ ;  /* 0xfffffffe15157890 */ /* 0x000fc8000fffe03f */
[----:B------:R-:W-:-:S06]  /*4c20*/  UISETP.GE.AND UP0, UPT, UR21, UR20, UPT ;  /* 0x000000141500728c */ /* 0x000fcc000bf06270 */
[----:B------:R-:W-:-:S13]  /*4c30*/  PLOP3.LUT P0, PT, PT, PT, UP0, 0x80, 0x0 ;  /* 0x000000000000781c */ /* 0x000fda0003f0f008 */
[----:B------:R-:W-:Y:S05]  /*4c40*/  @!P0 BRA `(.L_x_6420) ;  /* 0x0000003c00648947 */ /* 0x000fea0003800000 */
.L_x_6423:
[----:B0-----:R-:W2:Y:S04]  /*4c50*/  LDL R0, [R1+0x1e8] ;  /* 0x0001e80001007983 */ /* 0x001ea80000100800 */
        /* <DEDUP_REMOVED lines=64> */
[----:B--2---:R-:W-:-:S05]  /*5060*/  IMAD R21, R0, 0x40, R158 ;  /* 0x0000004000157824 */ /* 0x004fca00078e029e */
[----:B------:R-:W-:Y:S01]  /*5070*/  LEA R21, R21, UR47, 0x2 ;  /* 0x0000002f15157c11 */ /* 0x000fe2000f8e10ff */
[----:B------:R-:W-:Y:S06]  /*5080*/  BAR.SYNC.DEFER_BLOCKING 0xe, 0x100 ;  /* 0x0384000000007b1d */ /* 0x000fec0000010000 */
[----:B------:R-:W3:Y:S04]  /*5090*/  LDS R3, [R21+0x38400] ;  /* 0x0384000015037984 */ /* 0x000ee80000000800 */
[----:B------:R-:W0:Y:S01]  /*50a0*/  LDS R21, [R21+0x38420] ;  /* 0x0384200015157984 */ /* 0x000e220000000800 */
[C---:B---3--:R-:W-:Y:S01]  /*50b0*/  FMUL.FTZ R137, R3.reuse, R137 ;  /* 0x0000008903897220 */ /* 0x048fe20000410000 */
[C---:B------:R-:W-:Y:S01]  /*50c0*/  FMUL.FTZ R136, R3.reuse, R136 ;  /* 0x0000008803887220 */ /* 0x040fe20000410000 */
        /* <DEDUP_REMOVED lines=66> */
[----:B------:R-:W-:Y:S01]  /*54f0*/  STL.64 [R1+0x210], R136 ;  /* 0x0002108801007387 */ /* 0x000fe20000100a00 */
[C---:B------:R-:W-:Y:S01]  /*5500*/  FMUL.FTZ R65, R21.reuse, R65 ;  /* 0x0000004115417220 */ /* 0x040fe20000410000 */
[----:B------:R-:W-:-:S02]  /*5510*/  FMUL.FTZ R64, R21, R64 ;  /* 0x0000004015407220 */ /* 0x000fc40000410000 */
[----:B------:R-:W-:Y:S01]  /*5520*/  STL.64 [R1+0x220], R134 ;  /* 0x0002208601007387 */ /* 0x000fe20000100a00 */
[C---:B------:R-:W-:Y:S01]  /*5530*/  FMUL.FTZ R73, R21.reuse, R73 ;  /* 0x0000004915497220 */ /* 0x040fe20000410000 */
[C---:B------:R-:W-:Y:S02]  /*5540*/  FMUL.FTZ R72, R21.reuse, R72 ;  /* 0x0000004815487220 */ /* 0x040fe40000410000 */
[----:B------:R-:W-:Y:S01]  /*5550*/  STL.64 [R1+0x230], R138 ;  /* 0x0002308a01007387 */ /* 0x000fe20000100a00 */
[C---:B------:R-:W-:Y:S01]  /*5560*/  FMUL.FTZ R71, R21.reuse, R71 ;  /* 0x0000004715477220 */ /* 0x040fe20000410000 */
[C---:B------:R-:W-:Y:S02]  /*5570*/  FMUL.FTZ R70, R21.reuse, R70 ;  /* 0x0000004615467220 */ /* 0x040fe40000410000 */
        /* <DEDUP_REMOVED lines=78> */
[----:B------:R0:W-:Y:S01]  /*5a60*/  STL.64 [R1+0x3e0], R74 ;  /* 0x0003e04a01007387 */ /* 0x0001e20000100a00 */
[C---:B------:R-:W-:Y:S01]  /*5a70*/  FMUL.FTZ R7, R21.reuse, R7 ;  /* 0x0000000715077220 */ /* 0x040fe20000410000 */
[----:B------:R-:W-:Y:S02]  /*5a80*/  FMUL.FTZ R6, R21, R6 ;  /* 0x0000000615067220 */ /* 0x000fe40000410000 */
        /* <DEDUP_REMOVED lines=34> */
[----:B0-----:R-:W4:Y:S04]  /*5cb0*/  LDL R74, [R1+0x204] ;  /* 0x00020400014a7983 */ /* 0x001f280000100800 */
[----:B-1----:R-:W5:Y:S04]  /*5cc0*/  LDL R76, [R1+0x208] ;  /* 0x00020800014c7983 */ /* 0x002f680000100800 */
[----:B------:R-:W5:Y:S04]  /*5cd0*/  LDL R78, [R1+0x20c] ;  /* 0x00020c00014e7983 */ /* 0x000f680000100800 */
[----:B------:R-:W5:Y:S04]  /*5ce0*/  LDL R14, [R1+0x210] ;  /* 0x00021000010e7983 */ /* 0x000f680000100800 */
[----:B------:R-:W5:Y:S04]  /*5cf0*/  LDL R80, [R1+0x214] ;  /* 0x0002140001507983 */ /* 0x000f680000100800 */
[----:B------:R-:W5:Y:S04]  /*5d00*/  LDL R84, [R1+0x218] ;  /* 0x0002180001547983 */ /* 0x000f680000100800 */
[----:B------:R-:W5:Y:S04]  /*5d10*/  LDL R86, [R1+0x21c] ;  /* 0x00021c0001567983 */ /* 0x000f680000100800 */
[----:B--2---:R-:W2:Y:S04]  /*5d20*/  LDL R4, [R1+0x220] ;  /* 0x0002200001047983 */ /* 0x004ea80000100800 */
[----:B------:R-:W2:Y:S04]  /*5d30*/  LDL R88, [R1+0x224] ;  /* 0x0002240001587983 */ /* 0x000ea80000100800 */
[----:B------:R-:W2:Y:S04]  /*5d40*/  LDL R90, [R1+0x228] ;  /* 0x00022800015a7983 */ /* 0x000ea80000100800 */
[----:B------:R-:W2:Y:S04]  /*5d50*/  LDL R92, [R1+0x22c] ;  /* 0x00022c00015c7983 */ /* 0x000ea80000100800 */
[----:B---3--:R-:W3:Y:S04]  /*5d60*/  LDL R6, [R1+0x230] ;  /* 0x0002300001067983 */ /* 0x008ee80000100800 */
[----:B------:R-:W3:Y:S04]  /*5d70*/  LDL R94, [R1+0x234] ;  /* 0x00023400015e7983 */ /* 0x000ee80000100800 */
        /* <DEDUP_REMOVED lines=114> */
[----:B------:R-:W-:Y:S04]  /*64a0*/  STL [R1+0x200], R82 ;  /* 0x0002005201007387 */ /* 0x000fe80000100800 */
[----:B----4-:R-:W-:Y:S04]  /*64b0*/  STL [R1+0x204], R74 ;  /* 0x0002044a01007387 */ /* 0x010fe80000100800 */
[----:B-----5:R-:W-:Y:S04]  /*64c0*/  STL [R1+0x208], R76 ;  /* 0x0002084c01007387 */ /* 0x020fe80000100800 */
        /* <DEDUP_REMOVED lines=9> */
[----:B---3--:R-:W-:Y:S04]  /*6560*/  STL [R1+0x230], R6 ;  /* 0x0002300601007387 */ /* 0x008fe80000100800 */
        /* <DEDUP_REMOVED lines=147> */
[----:B------:R-:W-:-:S02]  /*6ea0*/  VIADD R0, R0, 0x1 ;  /* 0x0000000100007836 */ /* 0x000fc40000000000 */
[----:B------:R-:W-:Y:S02]  /*6eb0*/  IMAD.MOV.U32 R5, RZ, RZ, 0x40000040 ;  /* 0x40000040ff057424 */ /* 0x000fe400078e00ff */
[----:B------:R-:W-:Y:S01]  /*6ec0*/  IMAD.MOV.U32 R7, RZ, RZ, 0x40000040 ;  /* 0x40000040ff077424 */ /* 0x000fe200078e00ff */
[----:B------:R-:W-:Y:S01]  /*6ed0*/  ISETP.NE.AND P0, PT, R0, 0x2, PT ;  /* 0x000000020000780c */ /* 0x000fe20003f05270 */
[----:B------:R0:W-:Y:S01]  /*6ee0*/  STL [R1+0x1e8], R0 ;  /* 0x0001e80001007387 */ /* 0x0001e20000100800 */
[----:B------:R-:W-:Y:S01]  /*6ef0*/  R2UR UR15, R5 ;  /* 0x00000000050f72ca */ /* 0x000fe200000e0000 */
[----:B------:R-:W-:Y:S01]  /*6f00*/  IMAD.MOV.U32 R5, RZ, RZ, 0x40000040 ;  /* 0x40000040ff057424 */ /* 0x000fe200078e00ff */
[----:B------:R-:W-:Y:S01]  /*6f10*/  R2UR UR19, R7 ;  /* 0x00000000071372ca */ /* 0x000fe200000e0000 */
[----:B------:R-:W-:-:S03]  /*6f20*/  IMAD.MOV.U32 R7, RZ, RZ, 0x40000040 ;  /* 0x40000040ff077424 */ /* 0x000fc600078e00ff */
[----:B------:R-:W-:Y:S02]  /*6f30*/  R2UR UR11, R5 ;  /* 0x00000000050b72ca */ /* 0x000fe400000e0000 */
[----:B------:R-:W-:-:S03]  /*6f40*/  R2UR UR7, R7 ;  /* 0x00000000070772ca */ /* 0x000fc600000e0000 */
[----:B0-----:R-:W-:-:S05]  /*6f50*/  @!P0 IMAD.MOV.U32 R0, RZ, RZ, RZ ;  /* 0x000000ffff008224 */ /* 0x001fca00078e00ff */
[----:B------:R-:W-:Y:S02]  /*6f60*/  LEA R4, R0, UR22, 0xc ;  /* 0x0000001600047c11 */ /* 0x000fe4000f8e60ff */
[----:B------:R-:W3:Y:S02]  /*6f70*/  LDL R0, [R1+0x1f0] ;  /* 0x0001f00001007983 */ /* 0x000ee40000100800 */
[C---:B------:R-:W-:Y:S01]  /*6f80*/  R2UR UR14, R4.reuse ;  /* 0x00000000040e72ca */ /* 0x040fe200000e0000 */
[----:B------:R-:W-:-:S05]  /*6f90*/  VIADD R6, R4, 0x80 ;  /* 0x0000008004067836 */ /* 0x000fca0000000000 */
[----:B------:R-:W-:Y:S01]  /*6fa0*/  R2UR UR18, R6 ;  /* 0x00000000061272ca */ /* 0x000fe200000e0000 */
[C---:B------:R-:W-:Y:S02]  /*6fb0*/  VIADD R6, R4.reuse, 0x100 ;  /* 0x0000010004067836 */ /* 0x040fe40000000000 */
[----:B------:R-:W-:-:S03]  /*6fc0*/  VIADD R4, R4, 0x180 ;  /* 0x0000018004047836 */ /* 0x000fc60000000000 */
[----:B------:R-:W-:Y:S02]  /*6fd0*/  R2UR UR6, R6 ;  /* 0x00000000060672ca */ /* 0x000fe400000e0000 */
[----:B------:R-:W-:Y:S02]  /*6fe0*/  R2UR UR10, R4 ;  /* 0x00000000040a72ca */ /* 0x000fe400000e0000 */
[----:B------:R-:W4:Y:S01]  /*6ff0*/  @!P0 LDL R4, [R1+0x1ec] ;  /* 0x0001ec0001048983 */ /* 0x000f220000100800 */
[----:B--2---:R-:W-:-:S06]  /*7000*/  WARPGROUP.ARRIVE ;  /* 0x00000000000079c5 */ /* 0x004fcc0000000000 */
        /* <DEDUP_REMOVED lines=139> */
[----:B------:R-:W4:Y:S04]  /*78c0*/  LDL R6, [R1+0x200] ;  /* 0x0002000001067983 */ /* 0x000f280000100800 */
[----:B0-----:R-:W4:Y:S04]  /*78d0*/  LDL R78, [R1+0x204] ;  /* 0x00020400014e7983 */ /* 0x001f280000100800 */
[----:B-1----:R-:W4:Y:S04]  /*78e0*/  LDL R80, [R1+0x208] ;  /* 0x0002080001507983 */ /* 0x002f280000100800 */
[----:B------:R-:W4:Y:S04]  /*78f0*/  LDL R82, [R1+0x20c] ;  /* 0x00020c0001527983 */ /* 0x000f280000100800 */
[----:B------:R-:W4:Y:S04]  /*7900*/  LDL R8, [R1+0x210] ;  /* 0x0002100001087983 */ /* 0x000f280000100800 */
[----:B--2---:R-:W2:Y:S04]  /*7910*/  LDL R84, [R1+0x214] ;  /* 0x0002140001547983 */ /* 0x004ea80000100800 */
[----:B------:R-:W2:Y:S04]  /*7920*/  LDL R86, [R1+0x218] ;  /* 0x0002180001567983 */ /* 0x000ea80000100800 */
[----:B-----5:R-:W5:Y:S04]  /*7930*/  LDL R88, [R1+0x21c] ;  /* 0x00021c0001587983 */ /* 0x020f680000100800 */
[----:B------:R-:W5:Y:S04]  /*7940*/  LDL R10, [R1+0x220] ;  /* 0x00022000010a7983 */ /* 0x000f680000100800 */
[----:B------:R-:W5:Y:S04]  /*7950*/  LDL R90, [R1+0x224] ;  /* 0x00022400015a7983 */ /* 0x000f680000100800 */
[----:B---3--:R-:W3:Y:S04]  /*7960*/  LDL R92, [R1+0x228] ;  /* 0x00022800015c7983 */ /* 0x008ee80000100800 */
[----:B------:R-:W3:Y:S04]  /*7970*/  LDL R94, [R1+0x22c] ;  /* 0x00022c00015e7983 */ /* 0x000ee80000100800 */
[----:B------:R-:W3:Y:S04]  /*7980*/  LDL R12, [R1+0x230] ;  /* 0x00023000010c7983 */ /* 0x000ee80000100800 */
[----:B----4-:R-:W4:Y:S04]  /*7990*/  LDL R96, [R1+0x234] ;  /* 0x0002340001607983 */ /* 0x010f280000100800 */
        /* <DEDUP_REMOVED lines=114> */
[----:B------:R-:W-:Y:S04]  /*80c0*/  STL [R1+0x200], R6 ;  /* 0x0002000601007387 */ /* 0x000fe80000100800 */
[----:B------:R-:W-:Y:S04]  /*80d0*/  STL [R1+0x204], R78 ;  /* 0x0002044e01007387 */ /* 0x000fe80000100800 */
[----:B------:R-:W-:Y:S04]  /*80e0*/  STL [R1+0x208], R80 ;  /* 0x0002085001007387 */ /* 0x000fe80000100800 */
[----:B------:R-:W-:Y:S04]  /*80f0*/  STL [R1+0x20c], R82 ;  /* 0x00020c5201007387 */ /* 0x000fe80000100800 */
[----:B------:R-:W-:Y:S04]  /*8100*/  STL [R1+0x210], R8 ;  /* 0x0002100801007387 */ /* 0x000fe80000100800 */
[----:B--2---:R-:W-:Y:S04]  /*8110*/  STL [R1+0x214], R84 ;  /* 0x0002145401007387 */ /* 0x004fe80000100800 */
[----:B------:R-:W-:Y:S04]  /*8120*/  STL [R1+0x218], R86 ;  /* 0x0002185601007387 */ /* 0x000fe80000100800 */
[----:B-----5:R-:W-:Y:S04]  /*8130*/  STL [R1+0x21c], R88 ;  /* 0x00021c5801007387 */ /* 0x020fe80000100800 */
[----:B------:R-:W-:Y:S04]  /*8140*/  STL [R1+0x220], R10 ;  /* 0x0002200a01007387 */ /* 0x000fe80000100800 */
[----:B------:R-:W-:Y:S04]  /*8150*/  STL [R1+0x224], R90 ;  /* 0x0002245a01007387 */ /* 0x000fe80000100800 */
[----:B---3--:R-:W-:Y:S04]  /*8160*/  STL [R1+0x228], R92 ;  /* 0x0002285c01007387 */ /* 0x008fe80000100800 */
[----:B------:R-:W-:Y:S04]  /*8170*/  STL [R1+0x22c], R94 ;  /* 0x00022c5e01007387 */ /* 0x000fe80000100800 */
[----:B------:R-:W-:Y:S04]  /*8180*/  STL [R1+0x230], R12 ;  /* 0x0002300c01007387 */ /* 0x000fe80000100800 */
[----:B----4-:R-:W-:Y:S04]  /*8190*/  STL [R1+0x234], R96 ;  /* 0x0002346001007387 */ /* 0x010fe80000100800 */
        /* <DEDUP_REMOVED lines=130> */
.L_x_6422:
[----:B------:R-:W-:Y:S05]  /*89c0*/  BSYNC B0 ;  /* 0x0000000000007941 */ /* 0x000fea0003800000 */
.L_x_6421:
[----:B------:R-:W-:Y:S05]  /*89d0*/  @P0 BRA `(.L_x_6423) ;  /* 0xffffffc0009c0947 */ /* 0x000fea000383ffff */
.L_x_6420:
        /* <DEDUP_REMOVED lines=70> */
[----:B------:R-:W-:Y:S04]  /*8e40*/  LDS R21, [R140+0x38400] ;  /* 0x038400008c157984 */ /* 0x000fe80000000800 */
[----:B------:R-:W3:Y:S01]  /*8e50*/  LDS R140, [R140+0x38420] ;  /* 0x038420008c8c7984 */ /* 0x000ee20000000800 */
[----:B------:R-:W-:Y:S01]  /*8e60*/  BSSY B0, `(.L_x_6424) ;  /* 0x00000cd000007945 */ /* 0x000fe20003800000 */
[C---:B---3--:R-:W-:Y:S01]  /*8e70*/  FMUL.FTZ R29, R140.reuse, R29 ;  /* 0x0000001d8c1d7220 */ /* 0x048fe20000410000 */
[C---:B------:R-:W-:Y:S01]  /*8e80*/  FMUL.FTZ R28, R140.reuse, R28 ;  /* 0x0000001c8c1c7220 */ /* 0x040fe20000410000 */
[C---:B----4-:R-:W-:Y:S01]  /*8e90*/  FMUL.FTZ R11, R140.reuse, R11 ;  /* 0x0000000b8c0b7220 */ /* 0x050fe20000410000 */
[C---:B------:R-:W-:Y:S01]  /*8ea0*/  FMUL.FTZ R10, R140.reuse, R10 ;  /* 0x0000000a8c0a7220 */ /* 0x040fe20000410000 */
[C---:B-----5:R-:W-:Y:S01]  /*8eb0*/  FMUL.FTZ R139, R21.reuse, R139 ;  /* 0x0000008b158b7220 */ /* 0x060fe20000410000 */
        /* <DEDUP_REMOVED lines=193> */
[----:B------:R-:W-:-:S12]  /*9ad0*/  IMAD.MOV.U32 R0, RZ, RZ, 0x1 ;  /* 0x00000001ff007424 */ /* 0x000fd800078e00ff */
[----:B0-----:R-:W-:Y:S05]  /*9ae0*/  @P0 BRA `(.L_x_6425) ;  /* 0x0000000000100947 */ /* 0x001fea0003800000 */
[----:B------:R-:W2:Y:S04]  /*9af0*/  LDL R4, [R1+0x1ec] ;  /* 0x0001ec0001047983 */ /* 0x000ea80000100800 */
[----:B------:R0:W-:Y:S01]  /*9b00*/  STL [R1+0x1e8], RZ ;  /* 0x0001e8ff01007387 */ /* 0x0001e20000100800 */
[----:B--2---:R-:W-:-:S05]  /*9b10*/  LOP3.LUT R4, R4, 0x1, RZ, 0x3c, !PT ;  /* 0x0000000104047812 */ /* 0x004fca00078e3cff */
[----:B------:R0:W-:Y:S02]  /*9b20*/  STL [R1+0x1ec], R4 ;  /* 0x0001ec0401007387 */ /* 0x0001e40000100800 */
.L_x_6425:
[----:B------:R-:W-:Y:S05]  /*9b30*/  BSYNC B0 ;  /* 0x0000000000007941 */ /* 0x000fea0003800000 */
.L_x_6424:
[----:B------:R-:W-:Y:S05]  /*9b40*/  BRA `(.L_x_6417) ;  /* 0x000001e000007947 */ /* 0x000fea0003800000 */
.L_x_6410:
[----:B------:R-:W0:Y:S01]  /*9b50*/  S2R R3, SR_TID.X ;  /* 0x0000000000037919 */ /* 0x000e220000002100 */
[----:B------:R-:W-:Y:S01]  /*9b60*/  UISETP.NE.AND UP0, UPT, UR38, URZ, UPT ;  /* 0x0000003f2600728c */ /* 0x000fe2000bf05270 */
[----:B-1----:R-:W-:Y:S01]  /*9b70*/  IMAD.U32 R0, RZ, RZ, UR5 ;  /* 0x00000005ff007e24 */ /* 0x002fe2000f8e00ff */
[----:B------:R-:W-:Y:S01]  /*9b80*/  UMOV UR4, 0x1 ;  /* 0x0000000100047882 */ /* 0x000fe20000000000 */
[----:B------:R-:W-:Y:S01]  /*9b90*/  IMAD.MOV.U32 R5, RZ, RZ, 0x80 ;  /* 0x00000080ff057424 */ /* 0x000fe200078e00ff */
[----:B------:R-:W-:Y:S01]  /*9ba0*/  USEL UR4, UR4, 0x2, !UP0 ;  /* 0x0000000204047887 */ /* 0x000fe2000c000000 */
[----:B------:R-:W-:Y:S01]  /*9bb0*/  IMAD.MOV.U32 R6, RZ, RZ, 0x1 ;  /* 0x00000001ff067424 */ /* 0x000fe200078e00ff */
[----:B------:R-:W-:Y:S01]  /*9bc0*/  UIADD3 UR7, UP1, UR36, 0x38830, URZ ;  /* 0x0003883024077890 */ /* 0x000fe2000ff3e03f */
[----:B------:R-:W-:Y:S01]  /*9bd0*/  IMAD.MOV.U32 R7, RZ, RZ, RZ ;  /* 0x000000ffff077224 */ /* 0x000fe200078e00ff */
[----:B------:R-:W-:Y:S01]  /*9be0*/  UIADD3 UR9, UP0, UR36, 0x38840, URZ ;  /* 0x0003884024097890 */ /* 0x000fe2000ff1e03f */
[----:B------:R1:W-:Y:S01]  /*9bf0*/  STL [R1+0x70], R0 ;  /* 0x0000700001007387 */ /* 0x0003e20000100800 */
[----:B------:R-:W-:Y:S01]  /*9c00*/  IMAD.U32 R13, RZ, RZ, UR4 ;  /* 0x00000004ff0d7e24 */ /* 0x000fe2000f8e00ff */
[----:B------:R-:W-:Y:S01]  /*9c10*/  UIADD3 UR4, UP2, UR36, 0x38850, URZ ;  /* 0x0003885024047890 */ /* 0x000fe2000ff5e03f */
[----:B------:R-:W-:Y:S01]  /*9c20*/  IMAD.MOV.U32 R8, RZ, RZ, 0x1 ;  /* 0x00000001ff087424 */ /* 0x000fe200078e00ff */
[----:B------:R-:W-:Y:S01]  /*9c30*/  UIADD3 UR8, UP3, UR36, 0x38860, URZ ;  /* 0x0003886024087890 */ /* 0x000fe2000ff7e03f */
[----:B------:R-:W-:Y:S01]  /*9c40*/  IMAD.MOV.U32 R9, RZ, RZ, RZ ;  /* 0x000000ffff097224 */ /* 0x000fe200078e00ff */
[----:B------:R-:W-:Y:S01]  /*9c50*/  UIADD3.X UR6, URZ, UR37, URZ, UP2, !UPT ;  /* 0x000000253f067290 */ /* 0x000fe200097fe43f */
[----:B------:R-:W-:Y:S01]  /*9c60*/  IMAD.MOV.U32 R12, RZ, RZ, 0x2000 ;  /* 0x00002000ff0c7424 */ /* 0x000fe200078e00ff */
[----:B------:R-:W-:Y:S01]  /*9c70*/  ULDC UR11, c[0x0][0x448] ;  /* 0x00011200000b7ab9 */ /* 0x000fe20000000800 */
[----:B------:R-:W-:Y:S01]  /*9c80*/  UIADD3.X UR10, URZ, UR37, URZ, UP3, !UPT ;  /* 0x000000253f0a7290 */ /* 0x000fe20009ffe43f */
[----:B-1----:R-:W-:Y:S01]  /*9c90*/  IMAD.U32 R0, RZ, RZ, UR4 ;  /* 0x00000004ff007e24 */ /* 0x002fe2000f8e00ff */
[----:B------:R-:W-:Y:S01]  /*9ca0*/  UIADD3.X UR4, URZ, UR37, URZ, UP1, !UPT ;  /* 0x000000253f047290 */ /* 0x000fe20008ffe43f */
[----:B------:R1:W-:Y:S01]  /*9cb0*/  STL.64 [R1+0x60], R8 ;  /* 0x0000600801007387 */ /* 0x0003e20000100a00 */
[----:B------:R-:W-:Y:S01]  /*9cc0*/  UISETP.NE.AND UP1, UPT, UR11, 0x1, UPT ;  /* 0x000000010b00788c */ /* 0x000fe2000bf25270 */
[----:B------:R-:W-:Y:S01]  /*9cd0*/  IMAD.MOV.U32 R11, RZ, RZ, 0x100 ;  /* 0x00000100ff0b7424 */ /* 0x000fe200078e00ff */
[----:B------:R-:W-:Y:S01]  /*9ce0*/  UIADD3 UR44, UR49, 0x1, -UR48 ;  /* 0x00000001312c7890 */ /* 0x000fe2000fffe830 */
[----:B------:R2:W-:Y:S01]  /*9cf0*/  STL.64 [R1+0x18], R12 ;  /* 0x0000180c01007387 */ /* 0x0005e20000100a00 */
[----:B------:R-:W-:-:S02]  /*9d00*/  IMAD.U32 R14, RZ, RZ, UR7 ;  /* 0x00000007ff0e7e24 */ /* 0x000fc4000f8e00ff */
[----:B------:R-:W-:Y:S01]  /*9d10*/  IMAD.U32 R15, RZ, RZ, UR4 ;  /* 0x00000004ff0f7e24 */ /* 0x000fe2000f8e00ff */
[----:B------:R-:W-:Y:S01]  /*9d20*/  STL.64 [R1], RZ ;  /* 0x000000ff01007387 */ /* 0x000fe20000100a00 */
[----:B0-----:R-:W-:Y:S01]  /*9d30*/  LOP3.LUT R3, R3, 0x7f, RZ, 0xc0, !PT ;  /* 0x0000007f03037812 */ /* 0x001fe200078ec0ff */
[----:B-1----:R-:W-:Y:S02]  /*9d40*/  IMAD.MOV.U32 R9, RZ, RZ, R13 ;  /* 0x000000ffff097224 */ /* 0x002fe400078e000d */
[----:B------:R-:W-:Y:S01]  /*9d50*/  STL.64 [R1+0x8], R14 ;  /* 0x0000080e01007387 */ /* 0x000fe20000100a00 */
[----:B------:R-:W-:Y:S01]  /*9d60*/  ISETP.NE.AND P0, PT, R3, RZ, PT ;  /* 0x000000ff0300720c */ /* 0x000fe20003f05270 */
[----:B------:R-:W-:Y:S01]  /*9d70*/  IMAD.MOV.U32 R8, RZ, RZ, 0x10000 ;  /* 0x00010000ff087424 */ /* 0x000fe200078e00ff */
[----:B------:R-:W-:Y:S01]  /*9d80*/  @UP1 ULDC UR7, c[0x0][0x44c] ;  /* 0x0001130000071ab9 */ /* 0x000fe20000000800 */
[----:B--2---:R-:W-:Y:S01]  /*9d90*/  IMAD.U32 R12, RZ, RZ, UR9 ;  /* 0x00000009ff0c7e24 */ /* 0x004fe2000f8e00ff */
[----:B------:R-:W-:Y:S01]  /*9da0*/  SEL R4, RZ, 0x1, P0 ;  /* 0x00000001ff047807 */ /* 0x000fe20000000000 */
[----:B------:R-:W-:Y:S01]  /*9db0*/  STL.64 [R1+0x38], RZ ;  /* 0x000038ff01007387 */ /* 0x000fe20000100a00 */
[----:B------:R-:W-:-:S03]  /*9dc0*/  IADD3 R38, P0, R2, 0x38, RZ ;  /* 0x0000003802267810 */ /* 0x000fc60007f1e0ff */
[----:B------:R0:W-:Y:S01]  /*9dd0*/  STL.128 [R1+0x20], R4 ;  /* 0x0000200401007387 */ /* 0x0001e20000100c00 */
[----:B------:R-:W-:Y:S02]  /*9de0*/  IMAD.MOV.U32 R10, RZ, RZ, R4 ;  /* 0x000000ffff0a7224 */ /* 0x000fe400078e0004 */
[----:B------:R-:W-:-:S03]  /*9df0*/  IMAD.X R47, RZ, RZ, R16, P0 ;  /* 0x000000ffff2f7224 */ /* 0x000fc600000e0610 */
[----:B------:R1:W-:Y:S01]  /*9e00*/  STL.128 [R1+0x50], R8 ;  /* 0x0000500801007387 */ /* 0x0003e20000100c00 */
[----:B0-----:R-:W-:Y:S01]  /*9e10*/  IMAD.U32 R5, RZ, RZ, UR6 ;  /* 0x00000006ff057e24 */ /* 0x001fe2000f8e00ff */
[----:B------:R-:W-:Y:S01]  /*9e20*/  UIADD3.X UR6, URZ, UR37, URZ, UP0, !UPT ;  /* 0x000000253f067290 */ /* 0x000fe200087fe43f */
[----:B------:R-:W-:Y:S01]  /*9e30*/  IMAD.U32 R6, RZ, RZ, UR8 ;  /* 0x00000008ff067e24 */ /* 0x000fe2000f8e00ff */
[----:B------:R-:W-:Y:S01]  /*9e40*/  USHF.L.U32 UR8, UR5, 0x6, URZ ;  /* 0x0000000605087899 */ /* 0x000fe2000800063f */
[----:B------:R-:W-:Y:S01]  /*9e50*/  IMAD.U32 R7, RZ, RZ, UR10 ;  /* 0x0000000aff077e24 */ /* 0x000fe2000f8e00ff */
[----:B------:R-:W-:Y:S01]  /*9e60*/  @UP1 ULDC UR10, c[0x0][0x450] ;  /* 0x00011400000a1ab9 */ /* 0x000fe20000000800 */
[----:B------:R-:W-:Y:S01]  /*9e70*/  IMAD.MOV.U32 R4, RZ, RZ, R0 ;  /* 0x000000ffff047224 */ /* 0x000fe200078e0000 */
[----:B------:R-:W-:Y:S01]  /*9e80*/  ULDC.64 UR4, c[0x0][0xad8] ;  /* 0x0002b60000047ab9 */ /* 0x000fe20000000a00 */
[----:B------:R-:W-:Y:S01]  /*9e90*/  IMAD.U32 R13, RZ, RZ, UR6 ;  /* 0x00000006ff0d7e24 */ /* 0x000fe2000f8e00ff */
[----:B------:R-:W-:Y:S01]  /*9ea0*/  UISETP.GE.AND UP0, UPT, UR5, 0x1, UPT ;  /* 0x000000010500788c */ /* 0x000fe2000bf06270 */
[----:B------:R1:W-:Y:S01]  /*9eb0*/  STL.64 [R1+0x68], R6 ;  /* 0x0000680601007387 */ /* 0x0003e20000100a00 */
[----:B------:R-:W-:-:S02]  /*9ec0*/  @UP1 UIADD3 UR6, UR8, 0x3f, URZ ;  /* 0x0000003f08061890 */ /* 0x000fc4000fffe03f */
[----:B------:R-:W-:Y:S01]  /*9ed0*/  UIADD3 UR9, UR8, 0x3f, URZ ;  /* 0x0000003f08097890 */ /* 0x000fe2000fffe03f */
[----:B------:R1:W-:Y:S01]  /*9ee0*/  STL.128 [R1+0x40], R4 ;  /* 0x0000400401007387 */ /* 0x0003e20000100c00 */
[----:B------:R-:W-:Y:S01]  /*9ef0*/  UIMAD.WIDE.U32 UR6, UR6, UR7, URZ ;  /* 0x00000007060672a5 */ /* 0x000fe2000f8e003f */
[----:B------:R-:W-:Y:S02]  /*9f00*/  PLOP3.LUT P1, PT, PT, PT, UP0, 0x80, 0x0 ;  /* 0x000000000000781c */ /* 0x000fe40003f2f008 */
[----:B------:R1:W-:Y:S01]  /*9f10*/  STL.64 [R1+0x10], R12 ;  /* 0x0000100c01007387 */ /* 0x0003e20000100a00 */
[----:B------:R-:W-:-:S03]  /*9f20*/  @UP1 USHF.R.U32.HI UR9, URZ, UR10, UR7 ;  /* 0x0000000a3f091299 */ /* 0x000fc60008011607 */
[----:B------:R1:W-:Y:S01]  /*9f30*/  STL.64 [R1+0x30], R12 ;  /* 0x0000300c01007387 */ /* 0x0003e20000100a00 */
[----:B------:R-:W-:-:S04]  /*9f40*/  UIADD3 UR6, UR44, UR9, URZ ;  /* 0x000000092c067290 */ /* 0x000fc8000fffe03f */
[----:B------:R-:W-:Y:S02]  /*9f50*/  UIADD3 UR4, UR6, UR4, URZ ;  /* 0x0000000406047290 */ /* 0x000fe4000fffe03f */
[----:B------:R-:W-:Y:S10]  /*9f60*/  @!P1 BRA `(.L_x_6426) ;  /* 0x0000000000449947 */ /* 0x000ff40003800000 */
        /* <DEDUP_REMOVED lines=10> */
.L_x_6427:
[----:B------:R-:W-:-:S11]  /*a010*/  UISETP.NE.AND UP0, UPT, UR5, 0x1, UPT ;  /* 0x000000010500788c */ /* 0x000fd6000bf05270 */
[----:B------:R-:W-:Y:S02]  /*a020*/  @UP0 ULDC.64 UR10, c[0x0][0xae0] ;  /* 0x0002b800000a0ab9 */ /* 0x000fe40000000a00 */
[----:B------:R-:W-:-:S04]  /*a030*/  UIMAD.WIDE.U32 UR6, UR9, UR10, URZ ;  /* 0x0000000a090672a5 */ /* 0x000fc8000f8e003f */
[----:B------:R-:W-:-:S12]  /*a040*/  @UP0 USHF.R.U32.HI UR9, URZ, UR11, UR7 ;  /* 0x0000000b3f090299 */ /* 0x000fd80008011607 */
.L_x_6428:
[----:B------:R-:W-:-:S04]  /*a050*/  UIMAD UR9, UR9, UR5, UR5 ;  /* 0x00000005090972a4 */ /* 0x000fc8000f8e0205 */
[----:B------:R-:W-:-:S04]  /*a060*/  UISETP.LT.AND UP0, UPT, UR4, UR9, UPT ;  /* 0x000000090400728c */ /* 0x000fc8000bf01270 */
[----:B------:R-:W-:-:S12]  /*a070*/  USEL UR4, UR4, UR9, UP0 ;  /* 0x0000000904047287 */ /* 0x000fd80008000000 */
.L_x_6426:
        /* <DEDUP_REMOVED lines=29> */
.L_x_6430:
[----:B------:R-:W-:-:S11]  /*a250*/  UISETP.NE.AND UP0, UPT, UR5, 0x1, UPT ;  /* 0x000000010500788c */ /* 0x000fd6000bf05270 */
[----:B------:R-:W-:Y:S02]  /*a260*/  @UP0 ULDC.64 UR10, c[0x0][0xae0] ;  /* 0x0002b800000a0ab9 */ /* 0x000fe40000000a00 */
[----:B------:R-:W-:-:S04]  /*a270*/  UIMAD.WIDE.U32 UR6, UR8, UR10, URZ ;  /* 0x0000000a080672a5 */ /* 0x000fc8000f8e003f */
[----:B------:R-:W-:-:S12]  /*a280*/  @UP0 USHF.R.U32.HI UR8, URZ, UR11, UR7 ;  /* 0x0000000b3f080299 */ /* 0x000fd80008011607 */
.L_x_6431:
[----:B------:R-:W-:-:S04]  /*a290*/  UIMAD UR5, UR8, UR5, URZ ;  /* 0x00000005080572a4 */ /* 0x000fc8000f8e023f */
[----:B------:R-:W-:-:S04]  /*a2a0*/  UISETP.LT.AND UP0, UPT, UR4, UR5, UPT ;  /* 0x000000050400728c */ /* 0x000fc8000bf01270 */
[----:B------:R-:W-:-:S12]  /*a2b0*/  USEL UR4, UR4, UR5, !UP0 ;  /* 0x0000000504047287 */ /* 0x000fd8000c000000 */
.L_x_6429:
        /* <DEDUP_REMOVED lines=9> */
[----:B------:R-:W0:Y:S01]  /*a350*/  SHFL.IDX PT, R0, R197, RZ, 0x1f ;  /* 0x00001fffc5007589 */ /* 0x000e2200000e0000 */
[----:B------:R-:W-:Y:S01]  /*a360*/  UIADD3 UR5, UR47, 0x22400, URZ ;  /* 0x000224002f057890 */ /* 0x000fe2000fffe03f */
[----:B-1----:R-:W-:Y:S01]  /*a370*/  IMAD.MOV.U32 R13, RZ, RZ, 0x40000040 ;  /* 0x40000040ff0d7424 */ /* 0x002fe200078e00ff */
[----:B------:R-:W-:Y:S01]  /*a380*/  UIADD3 UR4, UR47, 0x20400, URZ ;  /* 0x000204002f047890 */ /* 0x000fe2000fffe03f */
[----:B------:R-:W1:Y:S01]  /*a390*/  S2R R48, SR_TID.X ;  /* 0x0000000000307919 */ /* 0x000e620000002100 */
[----:B------:R-:W-:Y:S01]  /*a3a0*/  UIADD3 UR8, UR47, 0x400, URZ ;  /* 0x000004002f087890 */ /* 0x000fe2000fffe03f */
[----:B------:R-:W-:Y:S01]  /*a3b0*/  IMAD.MOV.U32 R11, RZ, RZ, 0x40000040 ;  /* 0x40000040ff0b7424 */ /* 0x000fe200078e00ff */
[----:B------:R-:W-:Y:S01]  /*a3c0*/  USHF.R.U32.HI UR5, URZ, 0x4, UR5 ;  /* 0x000000043f057899 */ /* 0x000fe20008011605 */
[----:B------:R-:W-:Y:S01]  /*a3d0*/  IADD3 R34, P5, R2, 0xa8, RZ ;  /* 0x000000a802227810 */ /* 0x000fe20007fbe0ff */
[----:B------:R-:W-:Y:S01]  /*a3e0*/  UIADD3 UR9, UP0, UR36, 0x38400, URZ ;  /* 0x0003840024097890 */ /* 0x000fe2000ff1e03f */
[----:B------:R-:W-:Y:S01]  /*a3f0*/  IMAD.MOV.U32 R4, RZ, RZ, 0x1 ;  /* 0x00000001ff047424 */ /* 0x000fe200078e00ff */
[----:B------:R-:W-:Y:S01]  /*a400*/  USHF.R.U32.HI UR4, URZ, 0x4, UR4 ;  /* 0x000000043f047899 */ /* 0x000fe20008011604 */
[----:B------:R-:W-:Y:S01]  /*a410*/  IMAD.MOV.U32 R5, RZ, RZ, RZ ;  /* 0x000000ffff057224 */ /* 0x000fe200078e00ff */
[----:B------:R-:W-:Y:S01]  /*a420*/  ULOP3.LUT UR5, UR5, 0x3fff, URZ, 0xc0, !UPT ;  /* 0x00003fff05057892 */ /* 0x000fe2000f8ec03f */
[----:B------:R-:W-:Y:S01]  /*a430*/  IMAD.X R45, RZ, RZ, R16, P5 ;  /* 0x000000ffff2d7224 */ /* 0x000fe200028e0610 */
[----:B------:R-:W-:Y:S01]  /*a440*/  UIADD3.X UR10, URZ, UR37, URZ, UP0, !UPT ;  /* 0x000000253f0a7290 */ /* 0x000fe200087fe43f */
[----:B------:R-:W-:Y:S01]  /*a450*/  IMAD.U32 R8, RZ, RZ, UR9 ;  /* 0x00000009ff087e24 */ /* 0x000fe2000f8e00ff */
[----:B------:R-:W-:Y:S01]  /*a460*/  ULOP3.LUT UR4, UR4, 0x3fff, URZ, 0xc0, !UPT ;  /* 0x00003fff04047892 */ /* 0x000fe2000f8ec03f */
[----:B------:R-:W-:Y:S01]  /*a470*/  IMAD.MOV.U32 R6, RZ, RZ, 0x1 ;  /* 0x00000001ff067424 */ /* 0x000fe200078e00ff */
[----:B------:R-:W-:Y:S01]  /*a480*/  ULOP3.LUT UR5, UR5, 0x10000, URZ, 0xfc, !UPT ;  /* 0x0001000005057892 */ /* 0x000fe2000f8efc3f */
[----:B------:R-:W-:Y:S01]  /*a490*/  IMAD.MOV.U32 R7, RZ, RZ, RZ ;  /* 0x000000ffff077224 */ /* 0x000fe200078e00ff */
[----:B------:R-:W-:Y:S01]  /*a4a0*/  ULOP3.LUT UR4, UR4, 0x10000, URZ, 0xfc, !UPT ;  /* 0x0001000004047892 */ /* 0x000fe2000f8efc3f */
[----:B------:R-:W-:Y:S01]  /*a4b0*/  IMAD.U32 R9, RZ, RZ, UR10 ;  /* 0x0000000aff097e24 */ /* 0x000fe2000f8e00ff */
[----:B------:R-:W-:Y:S01]  /*a4c0*/  UIADD3 UR6, UR47, 0x26400, URZ ;  /* 0x000264002f067890 */ /* 0x000fe2000fffe03f */
[----:B0-----:R-:W-:Y:S01]  /*a4d0*/  LEA.HI R3, R0, R0, RZ, 0x1 ;  /* 0x0000000000037211 */ /* 0x001fe200078f08ff */
[----:B------:R-:W-:Y:S01]  /*a4e0*/  USHF.R.U32.HI UR7, URZ, 0x4, UR8 ;  /* 0x000000043f077899 */ /* 0x000fe20008011608 */
[C---:B------:R-:W-:Y:S01]  /*a4f0*/  IADD3 R36, P1, R2.reuse, 0xb8, RZ ;  /* 0x000000b802247810 */ /* 0x040fe20007f3e0ff */
[----:B------:R0:W-:Y:S01]  /*a500*/  STL.64 [R1+0x78], R8 ;  /* 0x0000780801007387 */ /* 0x0001e20000100a00 */
[----:B------:R-:W-:Y:S01]  /*a510*/  LOP3.LUT R3, R3, 0x6, RZ, 0xc0, !PT ;  /* 0x0000000603037812 */ /* 0x000fe200078ec0ff */
[----:B------:R-:W-:Y:S01]  /*a520*/  IMAD.U32 R12, RZ, RZ, UR4 ;  /* 0x00000004ff0c7e24 */ /* 0x000fe2000f8e00ff */
[----:B------:R-:W-:Y:S01]  /*a530*/  UIADD3 UR4, UR47, 0x36400, URZ ;  /* 0x000364002f047890 */ /* 0x000fe2000fffe03f */
[----:B------:R-:W-:Y:S01]  /*a540*/  IADD3 R35, P6, R2, 0xb0, RZ ;  /* 0x000000b002237810 */ /* 0x000fe20007fde0ff */
[----:B------:R-:W-:Y:S01]  /*a550*/  USHF.R.U32.HI UR6, URZ, 0x4, UR6 ;  /* 0x000000043f067899 */ /* 0x000fe20008011606 */
[----:B------:R-:W-:Y:S01]  /*a560*/  IMAD.IADD R0, R0, 0x1, -R3 ;  /* 0x0000000100007824 */ /* 0x000fe200078e0a03 */
[----:B------:R-:W-:Y:S01]  /*a570*/  ULOP3.LUT UP0, URZ, UR4, 0x3ff, URZ, 0xc0, !UPT ;  /* 0x000003ff043f7892 */ /* 0x000fe2000f80c03f */
[----:B------:R-:W-:Y:S01]  /*a580*/  IMAD.U32 R3, RZ, RZ, UR5 ;  /* 0x00000005ff037e24 */ /* 0x000fe2000f8e00ff */
[----:B------:R-:W-:Y:S01]  /*a590*/  STL.64 [R1+0x98], R12 ;  /* 0x0000980c01007387 */ /* 0x000fe20000100a00 */
[----:B-1----:R-:W-:Y:S01]  /*a5a0*/  VIADD R10, R48, 0xffffff80 ;  /* 0xffffff80300a7836 */ /* 0x002fe20000000000 */
[----:B------:R-:W-:Y:S01]  /*a5b0*/  LEA R0, R0, UR8, 0xf ;  /* 0x0000000800007c11 */ /* 0x000fe2000f8e78ff */
[----:B0-----:R-:W-:Y:S01]  /*a5c0*/  IMAD.MOV.U32 R8, RZ, RZ, R3 ;  /* 0x000000ffff087224 */ /* 0x001fe200078e0003 */
[----:B------:R-:W-:Y:S01]  /*a5d0*/  ULOP3.LUT UR6, UR6, 0x3fff, URZ, 0xc0, !UPT ;  /* 0x00003fff06067892 */ /* 0x000fe2000f8ec03f */
[----:B------:R-:W-:Y:S01]  /*a5e0*/  IMAD.MOV.U32 R9, RZ, RZ, 0x40000040 ;  /* 0x40000040ff097424 */ /* 0x000fe200078e00ff */
[----:B------:R-:W-:Y:S01]  /*a5f0*/  SHF.R.U32.HI R0, RZ, 0x4, R0 ;  /* 0x00000004ff007819 */ /* 0x000fe20000011600 */
[----:B------:R0:W-:Y:S01]  /*a600*/  STL [R1+0x94], R10 ;  /* 0x0000940a01007387 */ /* 0x0001e20000100800 */
[----:B------:R-:W-:Y:S01]  /*a610*/  ULOP3.LUT UR7, UR7, 0x3fff, URZ, 0xc0, !UPT ;  /* 0x00003fff07077892 */ /* 0x000fe2000f8ec03f */
[----:B------:R-:W-:Y:S01]  /*a620*/  PLOP3.LUT P5, PT, PT, PT, UP0, 0x80, 0x0 ;  /* 0x000000000000781c */ /* 0x000fe20003faf008 */
[----:B------:R-:W-:Y:S01]  /*a630*/  ULOP3.LUT UR6, UR6, 0x10000, URZ, 0xfc, !UPT ;  /* 0x0001000006067892 */ /* 0x000fe2000f8efc3f */
[----:B------:R-:W-:Y:S01]  /*a640*/  LOP3.LUT R0, R0, 0x3fff, RZ, 0xc0, !PT ;  /* 0x00003fff00007812 */ /* 0x000fe200078ec0ff */
[----:B------:R-:W-:Y:S01]  /*a650*/  ULOP3.LUT UR7, UR7, 0x10000, URZ, 0xfc, !UPT ;  /* 0x0001000007077892 */ /* 0x000fe2000f8efc3f */
[----:B------:R1:W-:Y:S01]  /*a660*/  STL.128 [R1+0x80], R4 ;  /* 0x0000800401007387 */ /* 0x0003e20000100c00 */
[--C-:B------:R-:W-:Y:S01]  /*a670*/  IMAD.X R37, RZ, RZ, R16.reuse, P1 ;  /* 0x000000ffff257224 */ /* 0x100fe200008e0610 */
[----:B------:R-:W-:Y:S01]  /*a680*/  IADD3 R33, P0, R2, 0xa0, RZ ;  /* 0x000000a002217810 */ /* 0x000fe20007f1e0ff */
[----:B------:R-:W-:Y:S01]  /*a690*/  IMAD.X R46, RZ, RZ, R16, P6 ;  /* 0x000000ffff2e7224 */ /* 0x000fe200030e0610 */
[----:B0-----:R-:W-:Y:S01]  /*a6a0*/  LOP3.LUT R10, R0, 0x2000000, RZ, 0xfc, !PT ;  /* 0x02000000000a7812 */ /* 0x001fe200078efcff */
[----:B------:R-:W-:Y:S01]  /*a6b0*/  IMAD.MOV.U32 R0, RZ, RZ, R229 ;  /* 0x000000ffff007224 */ /* 0x000fe200078e00e5 */
[C---:B------:R-:W-:Y:S01]  /*a6c0*/  IADD3 R154, P4, R2.reuse, 0x98, RZ ;  /* 0x00000098029a7810 */ /* 0x040fe20007f9e0ff */
[----:B------:R-:W-:Y:S01]  /*a6d0*/  IMAD.MOV.U32 R3, RZ, RZ, R230 ;  /* 0x000000ffff037224 */ /* 0x000fe200078e00e6 */
[C---:B------:R-:W-:Y:S01]  /*a6e0*/  IADD3 R32, P3, R2.reuse, 0x94, RZ ;  /* 0x0000009402207810 */ /* 0x040fe20007f7e0ff */
[----:B------:R-:W-:Y:S01]  /*a6f0*/  STL.128 [R1+0xa0], R8 ;  /* 0x0000a00801007387 */ /* 0x000fe20000100c00 */
[C---:B------:R-:W-:Y:S01]  /*a700*/  IADD3 R31, P2, R2.reuse, 0x88, RZ ;  /* 0x00000088021f7810 */ /* 0x040fe20007f5e0ff */
[--C-:B------:R-:W-:Y:S01]  /*a710*/  IMAD.X R44, RZ, RZ, R16.reuse, P0 ;  /* 0x000000ffff2c7224 */ /* 0x100fe200000e0610 */
[C---:B------:R-:W-:Y:S01]  /*a720*/  IADD3 R30, P1, R2.reuse, 0x80, RZ ;  /* 0x00000080021e7810 */ /* 0x040fe20007f3e0ff */
[--C-:B------:R-:W-:Y:S01]  /*a730*/  IMAD.X R155, RZ, RZ, R16.reuse, P4 ;  /* 0x000000ffff9b7224 */ /* 0x100fe200020e0610 */
[----:B------:R-:W-:Y:S01]  /*a740*/  IADD3 R24, P6, R2, 0x78, RZ ;  /* 0x0000007802187810 */ /* 0x000fe20007fde0ff */
[----:B------:R-:W-:-:S02]  /*a750*/  IMAD.X R43, RZ, RZ, R16, P3 ;  /* 0x000000ffff2b7224 */ /* 0x000fc400018e0610 */
[----:B-1----:R-:W-:Y:S02]  /*a760*/  IMAD.U32 R4, RZ, RZ, UR6 ;  /* 0x00000006ff047e24 */ /* 0x002fe4000f8e00ff */
[----:B------:R-:W-:Y:S02]  /*a770*/  IMAD.U32 R6, RZ, RZ, UR7 ;  /* 0x00000007ff067e24 */ /* 0x000fe4000f8e00ff */
[----:B------:R-:W-:Y:S02]  /*a780*/  IMAD.MOV.U32 R5, RZ, RZ, 0x40000040 ;  /* 0x40000040ff057424 */ /* 0x000fe400078e00ff */
[----:B------:R-:W-:Y:S02]  /*a790*/  IMAD.MOV.U32 R7, RZ, RZ, 0x40000040 ;  /* 0x40000040ff077424 */ /* 0x000fe400078e00ff */
[--C-:B------:R-:W-:Y:S02]  /*a7a0*/  IMAD.X R42, RZ, RZ, R16.reuse, P2 ;  /* 0x000000ffff2a7224 */ /* 0x100fe400010e0610 */
[--C-:B------:R-:W-:Y:S01]  /*a7b0*/  IMAD.X R39, RZ, RZ, R16.reuse, P1 ;  /* 0x000000ffff277224 */ /* 0x100fe200008e0610 */
[----:B------:R0:W-:Y:S01]  /*a7c0*/  STL.128 [R1+0xb0], R4 ;  /* 0x0000b00401007387 */ /* 0x0001e20000100c00 */
[----:B------:R-:W-:-:S02]  /*a7d0*/  IMAD.X R25, RZ, RZ, R16, P6 ;  /* 0x000000ffff197224 */ /* 0x000fc400030e0610 */
[----:B0-----:R-:W-:Y:S01]  /*a7e0*/  IMAD.MOV.U32 R5, RZ, RZ, R234 ;  /* 0x000000ffff057224 */ /* 0x001fe200078e00ea */
        /* <DEDUP_REMOVED lines=17> */
.L_x_6433:
        /* <DEDUP_REMOVED lines=12> */
.L_x_6432:
[----:B------:R-:W-:Y:S01]  /*a9c0*/  SHF.R.S32.HI R4, RZ, 0x1f, R3 ;  /* 0x0000001fff047819 */ /* 0x000fe20000011403 */
[----:B------:R-:W0:Y:S01]  /*a9d0*/  LDC.64 R40, c[0x0][0xad0] ;  /* 0x0002b400ff287b82 */ /* 0x000e220000000a00 */
[----:B------:R-:W-:Y:S01]  /*a9e0*/  IMAD.U32 R14, RZ, RZ, UR36 ;  /* 0x00000024ff0e7e24 */ /* 0x000fe2000f8e00ff */
        /* <DEDUP_REMOVED lines=8> */
[----:B------:R-:W1:Y:S01]  /*aa70*/  LDC.64 R8, c[0x0][0x448] ;  /* 0x00011200ff087b82 */ /* 0x000e620000000a00 */
        /* <DEDUP_REMOVED lines=12> */
[----:B------:R-:W-:Y:S01]  /*ab40*/  IMAD.U32 R0, RZ, RZ, UR48 ;  /* 0x00000030ff007e24 */ /* 0x000fe2000f8e00ff */
[----:B------:R-:W-:Y:S01]  /*ab50*/  SEL R13, R13, 0xffffffe0, !P1 ;  /* 0xffffffe00d0d7807 */ /* 0x000fe20004800000 */
[----:B--2---:R-:W-:Y:S01]  /*ab60*/  IMAD.U32 R24, RZ, RZ, UR49 ;  /* 0x00000031ff187e24 */ /* 0x004fe2000f8e00ff */
[----:B------:R-:W-:Y:S01]  /*ab70*/  LOP3.LUT R3, R4, 0x8, R5, 0xf8, !PT ;  /* 0x0000000804037812 */ /* 0x000fe200078ef805 */
[----:B------:R-:W-:Y:S01]  /*ab80*/  STL.64 [R1+0xd0], R158 ;  /* 0x0000d09e01007387 */ /* 0x000fe20000100a00 */
[----:B------:R-:W-:-:S02]  /*ab90*/  SHF.R.U32.HI R4, RZ, 0x3, R4 ;  /* 0x00000003ff047819 */ /* 0x000fc40000011604 */
[----:B------:R-:W-:Y:S01]  /*aba0*/  SEL R12, R12, 0xfffffff0, !P0 ;  /* 0xfffffff00c0c7807 */ /* 0x000fe20004000000 */
[----:B------:R-:W-:Y:S01]  /*abb0*/  STL.U8 [R1+0xe8], RZ ;  /* 0x0000e8ff01007387 */ /* 0x000fe20000100000 */
[----:B------:R-:W-:-:S03]  /*abc0*/  LOP3.LUT R4, R3, R4, RZ, 0x3c, !PT ;  /* 0x0000000403047212 */ /* 0x000fc600078e3cff */
[----:B------:R-:W-:Y:S02]  /*abd0*/  STL.64 [R1+0xc0], R12 ;  /* 0x0000c00c01007387 */ /* 0x000fe40000100a00 */
[----:B------:R-:W-:Y:S02]  /*abe0*/  IMAD.IADD R3, R7, 0x1, R4 ;  /* 0x0000000107037824 */ /* 0x000fe400078e0204 */
[----:B------:R-:W2:Y:S02]  /*abf0*/  LDC.64 R4, c[0x0][0xad8] ;  /* 0x0002b600ff047b82 */ /* 0x000ea40000000a00 */
[----:B------:R-:W-:-:S04]  /*ac00*/  IMAD.WIDE.U32 R10, R3, 0x2, R14 ;  /* 0x00000002030a7825 */ /* 0x000fc800078e000e */
[----:B------:R-:W-:Y:S01]  /*ac10*/  VIADD R3, R17, -UR4 ;  /* 0x8000000411037c36 */ /* 0x000fe20008000000 */
[----:B------:R-:W-:Y:S01]  /*ac20*/  IADD3 R10, P3, R10, 0x36400, RZ ;  /* 0x000364000a0a7810 */ /* 0x000fe20007f7e0ff */
[----:B------:R-:W4:Y:S04]  /*ac30*/  LDC.64 R6, c[0x0][0xae0] ;  /* 0x0002b800ff067b82 */ /* 0x000f280000000a00 */
[----:B------:R-:W-:-:S05]  /*ac40*/  IMAD.X R11, RZ, RZ, R11, P3 ;  /* 0x000000ffff0b7224 */ /* 0x000fca00018e060b */
[----:B------:R5:W-:Y:S04]  /*ac50*/  STL.64 [R1+0xc8], R10 ;  /* 0x0000c80a01007387 */ /* 0x000be80000100a00 */
[----:B------:R-:W-:Y:S04]  /*ac60*/  STL [R3+0x4], R0 ;  /* 0x0000040003007387 */ /* 0x000fe80000100800 */
[----:B------:R5:W-:Y:S04]  /*ac70*/  STL [R3+0x8], R24 ;  /* 0x0000081803007387 */ /* 0x000be80000100800 */
[----:B0-----:R-:W-:Y:S04]  /*ac80*/  STL [R3+0xc], R41 ;  /* 0x00000c2903007387 */ /* 0x001fe80000100800 */
[----:B------:R-:W-:Y:S04]  /*ac90*/  STL [R3+0x14], RZ ;  /* 0x000014ff03007387 */ /* 0x000fe80000100800 */
[----:B------:R-:W-:Y:S04]  /*aca0*/  STL [R3], R20 ;  /* 0x0000001403007387 */ /* 0x000fe80000100800 */
[----:B--2---:R-:W-:Y:S04]  /*acb0*/  STL [R3+0x10], R4 ;  /* 0x0000100403007387 */ /* 0x004fe80000100800 */
[----:B------:R-:W-:Y:S04]  /*acc0*/  STL [R3+0x18], R5 ;  /* 0x0000180503007387 */ /* 0x000fe80000100800 */
[----:B----4-:R-:W-:Y:S04]  /*acd0*/  STL [R3+0x1c], R6 ;  /* 0x00001c0603007387 */ /* 0x010fe80000100800 */
[----:B------:R-:W-:Y:S04]  /*ace0*/  STL [R3+0x20], R7 ;  /* 0x0000200703007387 */ /* 0x000fe80000100800 */
[----:B-1----:R-:W-:Y:S04]  /*acf0*/  STL [R3+0x24], R8 ;  /* 0x0000240803007387 */ /* 0x002fe80000100800 */
[----:B------:R-:W-:Y:S04]  /*ad00*/  STL [R3+0x28], R9 ;  /* 0x0000280903007387 */ /* 0x000fe80000100800 */
[----:B---3--:R-:W-:Y:S04]  /*ad10*/  STL [R3+0x2c], R236 ;  /* 0x00002cec03007387 */ /* 0x008fe80000100800 */
[----:B-----5:R-:W2:Y:S01]  /*ad20*/  LDL R11, [R1+0x1f4] ;  /* 0x0001f400010b7983 */ /* 0x020ea20000100800 */
        /* <DEDUP_REMOVED lines=21> */
.L_x_6698:
[----:B------:R-:W-:Y:S05]  /*ae80*/  BSYNC B0 ;  /* 0x0000000000007941 */ /* 0x000fea0003800000 */
.L_x_6434:
        /* <DEDUP_REMOVED lines=8> */
[--C-:B------:R-:W-:Y:S01]  /*af10*/  IMAD.X R27, RZ, RZ, R16.reuse, P0 ;  /* 0x000000ffff1b7224 */ /* 0x100fe200000e0610 */
        /* <DEDUP_REMOVED lines=10> */
[----:B------:R-:W-:Y:S01]  /*afc0*/  IMAD.MOV.U32 R13, RZ, RZ, R226 ;  /* 0x000000ffff0d7224 */ /* 0x000fe200078e00e2 */
[C---:B---3--:R-:W-:Y:S02]  /*afd0*/  IADD3 R26, P0, R2.reuse, 0x128, RZ ;  /* 0x00000128021a7810 */ /* 0x048fe40007f1e0ff */
[----:B------:R-:W-:-:S02]  /*afe0*/  IADD3 R24, P2, R2, 0xd8, RZ ;  /* 0x000000d802187810 */ /* 0x000fc40007f5e0ff */
[----:B------:R1:W-:Y:S01]  /*aff0*/  STL.128 [R1+0x180], R12 ;  /* 0x0001800c01007387 */ /* 0x0003e20000100c00 */
[--C-:B------:R-:W-:Y:S02]  /*b000*/  IMAD.X R27, RZ, RZ, R16.reuse, P0 ;  /* 0x000000ffff1b7224 */ /* 0x100fe400000e0610 */
[----:B------:R-:W-:Y:S02]  /*b010*/  IMAD.X R25, RZ, RZ, R16, P2 ;  /* 0x000000ffff197224 */ /* 0x000fe400010e0610 */
[----:B-1----:R-:W-:Y:S02]  /*b020*/  IMAD.MOV.U32 R12, RZ, RZ, R31 ;  /* 0x000000ffff0c7224 */ /* 0x002fe400078e001f */
[----:B------:R-:W-:Y:S02]  /*b030*/  IMAD.MOV.U32 R13, RZ, RZ, R42 ;  /* 0x000000ffff0d7224 */ /* 0x000fe400078e002a */
[----:B------:R-:W-:Y:S02]  /*b040*/  IMAD.MOV.U32 R14, RZ, RZ, R35 ;  /* 0x000000ffff0e7224 */ /* 0x000fe400078e0023 */
[----:B------:R-:W-:-:S02]  /*b050*/  IMAD.MOV.U32 R15, RZ, RZ, R46 ;  /* 0x000000ffff0f7224 */ /* 0x000fc400078e002e */
[----:B------:R-:W-:-:S03]  /*b060*/  IMAD.X R31, RZ, RZ, R16, P1 ;  /* 0x000000ffff1f7224 */ /* 0x000fc600008e0610 */
[----:B------:R1:W-:Y:S02]  /*b070*/  STL.128 [R1+0x190], R12 ;  /* 0x0001900c01007387 */ /* 0x0003e40000100c00 */
[----:B-1----:R-:W-:Y:S02]  /*b080*/  IMAD.MOV.U32 R12, RZ, RZ, R36 ;  /* 0x000000ffff0c7224 */ /* 0x002fe400078e0024 */
[----:B------:R-:W-:Y:S02]  /*b090*/  IMAD.MOV.U32 R13, RZ, RZ, R37 ;  /* 0x000000ffff0d7224 */ /* 0x000fe400078e0025 */
[----:B------:R-:W-:Y:S02]  /*b0a0*/  IMAD.MOV.U32 R14, RZ, RZ, R0 ;  /* 0x000000ffff0e7224 */ /* 0x000fe400078e0000 */
[----:B------:R-:W-:-:S05]  /*b0b0*/  IMAD.MOV.U32 R15, RZ, RZ, R21 ;  /* 0x000000ffff0f7224 */ /* 0x000fca00078e0015 */
[----:B------:R1:W-:Y:S02]  /*b0c0*/  STL.128 [R1+0x1a0], R12 ;  /* 0x0001a00c01007387 */ /* 0x0003e40000100c00 */
[----:B-1----:R-:W-:Y:S01]  /*b0d0*/  IMAD.MOV.U32 R14, RZ, RZ, R28 ;  /* 0x000000ffff0e7224 */ /* 0x002fe200078e001c */
[----:B------:R-:W-:Y:S01]  /*b0e0*/  IADD3 R28, P0, R2, 0x140, RZ ;  /* 0x00000140021c7810 */ /* 0x000fe20007f1e0ff */
[----:B------:R-:W-:Y:S02]  /*b0f0*/  IMAD.MOV.U32 R15, RZ, RZ, R29 ;  /* 0x000000ffff0f7224 */ /* 0x000fe400078e001d */
[----:B------:R-:W-:Y:S02]  /*b100*/  IMAD.MOV.U32 R12, RZ, RZ, R30 ;  /* 0x000000ffff0c7224 */ /* 0x000fe400078e001e */
[----:B------:R-:W-:Y:S02]  /*b110*/  IMAD.MOV.U32 R13, RZ, RZ, R31 ;  /* 0x000000ffff0d7224 */ /* 0x000fe400078e001f */
[----:B------:R-:W-:-:S03]  /*b120*/  IMAD.X R29, RZ, RZ, R16, P0 ;  /* 0x000000ffff1d7224 */ /* 0x000fc600000e0610 */
[----:B------:R1:W-:Y:S04]  /*b130*/  STL.128 [R1+0x1b0], R12 ;  /* 0x0001b00c01007387 */ /* 0x0003e80000100c00 */
[----:B------:R-:W-:Y:S01]  /*b140*/  STL.64 [R1+0x1e0], R28 ;  /* 0x0001e01c01007387 */ /* 0x000fe20000100a00 */
        /* <DEDUP_REMOVED lines=14> */
.L_x_6437:
[----:B------:R-:W-:Y:S05]  /*b230*/  BSYNC B0 ;  /* 0x0000000000007941 */ /* 0x000fea0003800000 */
.L_x_6436:
        /* <DEDUP_REMOVED lines=8> */
.L_x_6439:
[----:B------:R-:W-:Y:S05]  /*b2c0*/  BSYNC B0 ;  /* 0x0000000000007941 */ /* 0x000fea0003800000 */
.L_x_6438:
[----:B------:R-:W-:Y:S04]  /*b2d0*/  BSSY B0, `(.L_x_6440) ;  /* 0x0000004000007945 */ /* 0x000fe80003800000 */
[----:B-1----:R-:W-:Y:S05]  /*b2e0*/  @P0 BRA `(.L_x_6441) ;  /* 0x0000000000080947 */ /* 0x002fea0003800000 */
[----:B------:R-:W1:Y:S02]  /*b2f0*/  SYNCS.PHASECHK.TRANS64.TRYWAIT P0, [R10+URZ], R11 ;  /* 0x0000000b0a0075a7 */ /* 0x000e64000800017f */
[----:B-1----:R-:W-:Y:S05]  /*b300*/  @!P0 BRA `(.L_x_6442) ;  /* 0x0000027800888947 */ /* 0x002fea0003800000 */
.L_x_6441:
[----:B------:R-:W-:Y:S05]  /*b310*/  BSYNC B0 ;  /* 0x0000000000007941 */ /* 0x000fea0003800000 */
.L_x_6440:
        /* <DEDUP_REMOVED lines=58> */
.L_x_6699:
[----:B------:R-:W-:Y:S05]  /*b6c0*/  BSYNC B0 ;  /* 0x0000000000007941 */ /* 0x000fea0003800000 */
.L_x_6443:
[----:B------:R-:W2:Y:S04]  /*b6d0*/  LDL R12, [R1+0x54] ;  /* 0x00005400010c7983 */ /* 0x000ea80000100800 */
[----:B0-----:R0:W5:Y:S01]  /*b6e0*/  LDL.64 R10, [R1+0x1e8] ;  /* 0x0001e800010a7983 */ /* 0x0011620000100a00 */
[----:B------:R-:W-:Y:S01]  /*b6f0*/  BSSY B0, `(.L_x_6445) ;  /* 0x0000005000007945 */ /* 0x000fe20003800000 */
[----:B--2---:R-:W-:-:S04]  /*b700*/  LOP3.LUT R12, R12, 0x1, RZ, 0xfc, !PT ;  /* 0x000000010c0c7812 */ /* 0x004fc800078efcff */
[----:B------:R-:W-:-:S13]  /*b710*/  ISETP.NE.AND P1, PT, R12, 0x3, PT ;  /* 0x000000030c00780c */ /* 0x000fda0003f25270 */
[----:B0-----:R-:W-:Y:S05]  /*b720*/  @!P1 BRA `(.L_x_6446) ;  /* 0x0000000000049947 */ /* 0x001fea0003800000 */
[----:B------:R-:W-:Y:S01]  /*b730*/  BPT.TRAP 0x1 ;  /* 0x000000040000795c */ /* 0x000fe20000300000 */
.L_x_6446:
[----:B------:R-:W-:Y:S05]  /*b740*/  BSYNC B0 ;  /* 0x0000000000007941 */ /* 0x000fea0003800000 */
.L_x_6445:
        /* <DEDUP_REMOVED lines=8> */
.L_x_6448:
[----:B------:R-:W-:Y:S05]  /*b7d0*/  BSYNC B0 ;  /* 0x0000000000007941 */ /* 0x000fea0003800000 */
.L_x_6447:
[----:B------:R-:W-:Y:S04]  /*b7e0*/  BSSY B0, `(.L_x_6449) ;  /* 0x0000004000007945 */ /* 0x000fe80003800000 */
[----:B-1----:R-:W-:Y:S05]  /*b7f0*/  @P0 BRA `(.L_x_6450) ;  /* 0x0000000000080947 */ /* 0x002fea0003800000 */
[----:B------:R-:W1:Y:S02]  /*b800*/  SYNCS.PHASECHK.TRANS64.TRYWAIT P0, [R10+URZ], R11 ;  /* 0x0000000b0a0075a7 */ /* 0x000e64000800017f */
[----:B-1----:R-:W-:Y:S05]  /*b810*/  @!P0 BRA `(.L_x_6451) ;  /* 0x0000027400708947 */ /* 0x002fea0003800000 */
.L_x_6450:
[----:B------:R-:W-:Y:S05]  /*b820*/  BSYNC B0 ;  /* 0x0000000000007941 */ /* 0x000fea0003800000 */
.L_x_6449:
        /* <DEDUP_REMOVED lines=572> */
.L_x_6457:
[----:B------:R-:W-:Y:S05]  /*dbf0*/  BSYNC B2 ;  /* 0x0000000000027941 */ /* 0x000fea0003800000 */
.L_x_6456:
[----:B------:R-:W-:Y:S01]  /*dc00*/  LOP3.LUT R13, RZ, R13, RZ, 0x33, !PT ;  /* 0x0000000dff0d7212 */ /* 0x000fe200078e33ff */
[----:B------:R-:W-:Y:S06]  /*dc10*/  BRA `(.L_x_6458) ;  /* 0x0000000000187947 */ /* 0x000fec0003800000 */
.L_x_6455:
[----:B------:R-:W-:-:S13]  /*dc20*/  ISETP.NE.AND P1, PT, R0, 0x1, PT ;  /* 0x000000010000780c */ /* 0x000fda0003f25270 */
[----:B------:R-:W-:Y:S05]  /*dc30*/  @!P1 BRA `(.L_x_6458) ;  /* 0x0000000000109947 */ /* 0x000fea0003800000 */
[----:B------:R-:W2:Y:S04]  /*dc40*/  LDL R40, [R3+0x1c] ;  /* 0x00001c0003287983 */ /* 0x000ea80000100800 */
[----:B------:R-:W3:Y:S01]  /*dc50*/  LDL R44, [R3+0x20] ;  /* 0x00002000032c7983 */ /* 0x000ee20000100800 */
[----:B--2---:R-:W-:-:S05]  /*dc60*/  IMAD.HI.U32 R13, R13, R40, RZ ;  /* 0x000000280d0d7227 */ /* 0x004fca00078e00ff */
[----:B---3--:R-:W-:-:S07]  /*dc70*/  SHF.R.U32.HI R13, RZ, R44, R13 ;  /* 0x0000002cff0d7219 */ /* 0x008fce000001160d */
.L_x_6458:
[----:B------:R-:W-:Y:S05]  /*dc80*/  BSYNC B1 ;  /* 0x0000000000017941 */ /* 0x000fea0003800000 */
.L_x_6454:
[----:B------:R-:W-:-:S04]  /*dc90*/  IMAD R13, R0, R13, -UR4 ;  /* 0x80000004000d7e24 */ /* 0x000fc8000f8e020d */
[----:B------:R-:W-:-:S05]  /*dca0*/  IMAD R13, R38, -0x2, R13 ;  /* 0xfffffffe260d7824 */ /* 0x000fca00078e020d */
[----:B------:R-:W-:Y:S02]  /*dcb0*/  VIMNMX R36, R36, R13, !PT ;  /* 0x0000000d24247248 */ /* 0x000fe40007fe0100 */
[----:B------:R-:W-:-:S07]  /*dcc0*/  VIADDMNMX R21, R13, R0, R21, PT ;  /* 0x000000000d157246 */ /* 0x000fce0003800115 */
.L_x_6453:
[----:B------:R-:W-:Y:S05]  /*dcd0*/  BSYNC B0 ;  /* 0x0000000000007941 */ /* 0x000fea0003800000 */
.L_x_6452:
[C---:B------:R-:W-:Y:S01]  /*dce0*/  ISETP.GE.AND P1, PT, R59.reuse, 0x2, PT ;  /* 0x000000023b00780c */ /* 0x040fe20003f26270 */
[----:B------:R-:W0:Y:S01]  /*dcf0*/  SHFL.IDX PT, R42, R42, 0x1, 0x1c1f ;  /* 0x003c1f002a2a7f89 */ /* 0x000e2200000e0000 */
[C---:B------:R-:W-:Y:S01]  /*dd00*/  ISETP.GE.AND P5, PT, R59.reuse, 0xa, PT ;  /* 0x0000000a3b00780c */ /* 0x040fe20003fa6270 */
        /* <DEDUP_REMOVED lines=90> */
.L_x_6464:
[----:B------:R-:W-:Y:S05]  /*e2b0*/  BSYNC B2 ;  /* 0x0000000000027941 */ /* 0x000fea0003800000 */
.L_x_6463:
[----:B------:R-:W-:Y:S01]  /*e2c0*/  LOP3.LUT R11, RZ, R11, RZ, 0x33, !PT ;  /* 0x0000000bff0b7212 */ /* 0x000fe200078e33ff */
[----:B------:R-:W-:Y:S06]  /*e2d0*/  BRA `(.L_x_6465) ;  /* 0x0000000000187947 */ /* 0x000fec0003800000 */
.L_x_6462:
[----:B------:R-:W-:-:S13]  /*e2e0*/  ISETP.NE.AND P6, PT, R0, 0x1, PT ;  /* 0x000000010000780c */ /* 0x000fda0003fc5270 */
[----:B------:R-:W-:Y:S05]  /*e2f0*/  @!P6 BRA `(.L_x_6465) ;  /* 0x000000000010e947 */ /* 0x000fea0003800000 */
[----:B------:R-:W2:Y:S04]  /*e300*/  LDL R10, [R3+0x1c] ;  /* 0x00001c00030a7983 */ /* 0x000ea80000100800 */
[----:B------:R-:W3:Y:S01]  /*e310*/  LDL R36, [R3+0x20] ;  /* 0x0000200003247983 */ /* 0x000ee20000100800 */
[----:B--2---:R-:W-:-:S05]  /*e320*/  IMAD.HI.U32 R11, R11, R10, RZ ;  /* 0x0000000a0b0b7227 */ /* 0x004fca00078e00ff */
[----:B---3--:R-:W-:-:S07]  /*e330*/  SHF.R.U32.HI R11, RZ, R36, R11 ;  /* 0x00000024ff0b7219 */ /* 0x008fce000001160b */
.L_x_6465:
[----:B------:R-:W-:Y:S05]  /*e340*/  BSYNC B1 ;  /* 0x0000000000017941 */ /* 0x000fea0003800000 */
.L_x_6461:
[----:B------:R-:W-:-:S04]  /*e350*/  IMAD R11, R0, R11, -UR4 ;  /* 0x80000004000b7e24 */ /* 0x000fc8000f8e020b */
[----:B------:R-:W-:-:S05]  /*e360*/  IMAD R11, R38, -0x2, R11 ;  /* 0xfffffffe260b7824 */ /* 0x000fca00078e020b */
[----:B------:R-:W-:Y:S02]  /*e370*/  VIADDMNMX R13, R11, R0, R13, PT ;  /* 0x000000000b0d7246 */ /* 0x000fe4000380010d */
[----:B------:R-:W-:-:S07]  /*e380*/  VIMNMX R12, R12, R11, !PT ;  /* 0x0000000b0c0c7248 */ /* 0x000fce0007fe0100 */
.L_x_6460:
[----:B------:R-:W-:Y:S05]  /*e390*/  BSYNC B0 ;  /* 0x0000000000007941 */ /* 0x000fea0003800000 */
.L_x_6459:
[----:B------:R-:W-:Y:S01]  /*e3a0*/  ISETP.GT.AND P1, PT, R12, 0x1, !P1 ;  /* 0x000000010c00780c */ /* 0x000fe20004f24270 */
[----:B------:R-:W2:Y:S01]  /*e3b0*/  LDL R47, [R1+0x430] ;  /* 0x00043000012f7983 */ /* 0x000ea20000100800 */
[----:B------:R-:W-:Y:S02]  /*e3c0*/  FMNMX.FTZ R0, R45, R55, !PT ;  /* 0x000000372d007209 */ /* 0x000fe40007810000 */
[----:B------:R-:W-:Y:S01]  /*e3d0*/  ISETP.LT.OR P1, PT, R13, 0x2, P1 ;  /* 0x000000020d00780c */ /* 0x000fe20000f21670 */
[----:B------:R-:W3:Y:S01]  /*e3e0*/  LDL R135, [R1+0x1e8] ;  /* 0x0001e80001877983 */ /* 0x000ee20000100800 */
        /* <DEDUP_REMOVED lines=8> */
[----:B------:R-:W5:Y:S01]  /*e470*/  LDL R70, [R1+0x258] ;  /* 0x0002580001467983 */ /* 0x000f620000100800 */
[----:B------:R-:W-:Y:S02]  /*e480*/  ISETP.LT.OR P1, PT, R13, 0xa, P1 ;  /* 0x0000000a0d00780c */ /* 0x000fe40000f21670 */
[----:B------:R-:W-:Y:S01]  /*e490*/  FMNMX.FTZ R0, R69, R0, !PT ;  /* 0x0000000045007209 */ /* 0x000fe20007810000 */
[----:B------:R-:W5:Y:S01]  /*e4a0*/  LDL R72, [R1+0x25c] ;  /* 0x00025c0001487983 */ /* 0x000f620000100800 */
[----:B------:R-:W-:-:S02]  /*e4b0*/  FSEL R29, R29, -INF , !P1 ;  /* 0xff8000001d1d7808 */ /* 0x000fc40004800000 */
[----:B------:R-:W-:Y:S01]  /*e4c0*/  ISETP.NE.AND P1, PT, R56, RZ, PT ;  /* 0x000000ff3800720c */ /* 0x000fe20003f25270 */
[----:B------:R-:W5:Y:S01]  /*e4d0*/  LDL R74, [R1+0x260] ;  /* 0x00026000014a7983 */ /* 0x000f620000100800 */
[----:B------:R-:W-:Y:S02]  /*e4e0*/  FMNMX.FTZ R0, R65, R0, !PT ;  /* 0x0000000041007209 */ /* 0x000fe40007810000 */
[C---:B------:R-:W-:Y:S01]  /*e4f0*/  ISETP.GT.AND P1, PT, R12.reuse, 0x10, !P1 ;  /* 0x000000100c00780c */ /* 0x040fe20004f24270 */
[----:B------:R-:W5:Y:S01]  /*e500*/  LDL R56, [R1+0x23c] ;  /* 0x00023c0001387983 */ /* 0x000f620000100800 */
[----:B------:R-:W-:Y:S02]  /*e510*/  ISETP.GT.AND P2, PT, R12, 0x8, !P2 ;  /* 0x000000080c00780c */ /* 0x000fe40005744270 */
[----:B------:R-:W-:Y:S01]  /*e520*/  ISETP.LT.OR P1, PT, R13, 0x11, P1 ;  /* 0x000000110d00780c */ /* 0x000fe20000f21670 */
[----:B------:R-:W5:Y:S01]  /*e530*/  LDL R76, [R1+0x264] ;  /* 0x00026400014c7983 */ /* 0x000f620000100800 */
[----:B------:R-:W-:-:S02]  /*e540*/  FMNMX.FTZ R0, R149, R0, !PT ;  /* 0x0000000095007209 */ /* 0x000fc40007810000 */
[----:B------:R-:W-:Y:S01]  /*e550*/  FSEL R30, R30, -INF , !P1 ;  /* 0xff8000001e1e7808 */ /* 0x000fe20004800000 */
[----:B------:R-:W5:Y:S01]  /*e560*/  LDL R78, [R1+0x268] ;  /* 0x00026800014e7983 */ /* 0x000f620000100800 */
[----:B------:R-:W-:Y:S02]  /*e570*/  ISETP.NE.AND P1, PT, R58, RZ, PT ;  /* 0x000000ff3a00720c */ /* 0x000fe40003f25270 */
[----:B------:R-:W-:Y:S01]  /*e580*/  ISETP.LT.OR P2, PT, R13, 0x9, P2 ;  /* 0x000000090d00780c */ /* 0x000fe20001741670 */
[----:B------:R-:W5:Y:S01]  /*e590*/  LDL R58, [R1+0x240] ;  /* 0x00024000013a7983 */ /* 0x000f620000100800 */
[----:B------:R-:W-:Y:S02]  /*e5a0*/  ISETP.GT.AND P1, PT, R12, 0x11, !P1 ;  /* 0x000000110c00780c */ /* 0x000fe40004f24270 */
[----:B------:R-:W-:Y:S01]  /*e5b0*/  FMNMX.FTZ R0, R67, R0, !PT ;  /* 0x0000000043007209 */ /* 0x000fe20007810000 */
[----:B------:R-:W5:Y:S01]  /*e5c0*/  LDL R80, [R1+0x26c] ;  /* 0x00026c0001507983 */ /* 0x000f620000100800 */
[----:B------:R-:W-:-:S02]  /*e5d0*/  ISETP.LT.OR P1, PT, R13, 0x12, P1 ;  /* 0x000000120d00780c */ /* 0x000fc40000f21670 */
[----:B------:R-:W-:Y:S01]  /*e5e0*/  FSEL R38, R28, -INF , !P2 ;  /* 0xff8000001c267808 */ /* 0x000fe20005000000 */
[----:B------:R-:W5:Y:S01]  /*e5f0*/  LDL R82, [R1+0x270] ;  /* 0x0002700001527983 */ /* 0x000f620000100800 */
[----:B------:R-:W-:Y:S02]  /*e600*/  FSEL R31, R31, -INF , !P1 ;  /* 0xff8000001f1f7808 */ /* 0x000fe40004800000 */
[----:B------:R-:W-:Y:S01]  /*e610*/  ISETP.NE.AND P1, PT, R60, RZ, PT ;  /* 0x000000ff3c00720c */ /* 0x000fe20003f25270 */
[----:B------:R-:W5:Y:S01]  /*e620*/  LDL R84, [R1+0x274] ;  /* 0x0002740001547983 */ /* 0x000f620000100800 */
[----:B------:R-:W-:Y:S02]  /*e630*/  ISETP.NE.AND P2, PT, R66, RZ, PT ;  /* 0x000000ff4200720c */ /* 0x000fe40003f45270 */
[----:B------:R-:W-:Y:S01]  /*e640*/  ISETP.GT.AND P1, PT, R12, 0x18, !P1 ;  /* 0x000000180c00780c */ /* 0x000fe20004f24270 */
[----:B------:R-:W5:Y:S01]  /*e650*/  LDL R60, [R1+0x244] ;  /* 0x00024400013c7983 */ /* 0x000f620000100800 */
[----:B------:R-:W-:-:S02]  /*e660*/  FMNMX.FTZ R0, R147, R0, !PT ;  /* 0x0000000093007209 */ /* 0x000fc40007810000 */
[----:B------:R-:W-:Y:S01]  /*e670*/  ISETP.LT.OR P1, PT, R13, 0x19, P1 ;  /* 0x000000190d00780c */ /* 0x000fe20000f21670 */
[----:B------:R-:W5:Y:S01]  /*e680*/  LDL R66, [R1+0x250] ;  /* 0x0002500001427983 */ /* 0x000f620000100800 */
[----:B------:R-:W-:Y:S02]  /*e690*/  FMNMX.FTZ R0, R71, R0, !PT ;  /* 0x0000000047007209 */ /* 0x000fe40007810000 */
[----:B------:R-:W-:Y:S01]  /*e6a0*/  FSEL R32, R32, -INF , !P1 ;  /* 0xff80000020207808 */ /* 0x000fe20004800000 */
[----:B------:R-:W5:Y:S01]  /*e6b0*/  LDL R86, [R1+0x278] ;  /* 0x0002780001567983 */ /* 0x000f620000100800 */
[----:B------:R-:W-:Y:S02]  /*e6c0*/  ISETP.NE.AND P1, PT, R62, RZ, PT ;  /* 0x000000ff3e00720c */ /* 0x000fe40003f25270 */
[----:B------:R-:W-:Y:S01]  /*e6d0*/  FMNMX.FTZ R0, R145, R0, !PT ;  /* 0x0000000091007209 */ /* 0x000fe20007810000 */
[----:B------:R-:W5:Y:S01]  /*e6e0*/  LDL R62, [R1+0x248] ;  /* 0x00024800013e7983 */ /* 0x000f620000100800 */
[----:B------:R-:W-:-:S02]  /*e6f0*/  ISETP.GT.AND P1, PT, R12, 0x19, !P1 ;  /* 0x000000190c00780c */ /* 0x000fc40004f24270 */
[----:B------:R-:W-:Y:S01]  /*e700*/  ISETP.NE.AND P6, PT, R40, RZ, PT ;  /* 0x000000ff2800720c */ /* 0x000fe20003fc5270 */
[----:B------:R-:W5:Y:S01]  /*e710*/  LDL R88, [R1+0x27c] ;  /* 0x00027c0001587983 */ /* 0x000f620000100800 */
[----:B------:R-:W-:Y:S02]  /*e720*/  ISETP.LT.OR P1, PT, R13, 0x1a, P1 ;  /* 0x0000001a0d00780c */ /* 0x000fe40000f21670 */
[----:B------:R-:W-:Y:S01]  /*e730*/  FMNMX.FTZ R0, R73, R0, !PT ;  /* 0x0000000049007209 */ /* 0x000fe20007810000 */
[----:B------:R-:W5:Y:S01]  /*e740*/  LDL R90, [R1+0x280] ;  /* 0x00028000015a7983 */ /* 0x000f620000100800 */
[----:B------:R-:W-:Y:S02]  /*e750*/  FSEL R33, R33, -INF , !P1 ;  /* 0xff80000021217808 */ /* 0x000fe40004800000 */
[----:B------:R-:W-:Y:S01]  /*e760*/  ISETP.NE.AND P1, PT, R64, RZ, PT ;  /* 0x000000ff4000720c */ /* 0x000fe20003f25270 */
[----:B------:R-:W5:Y:S01]  /*e770*/  LDL R92, [R1+0x284] ;  /* 0x00028400015c7983 */ /* 0x000f620000100800 */
[----:B------:R-:W-:-:S02]  /*e780*/  FMNMX.FTZ R0, R41, R0, !PT ;  /* 0x0000000029007209 */ /* 0x000fc40007810000 */
[----:B------:R-:W-:Y:S01]  /*e790*/  ISETP.GT.AND P1, PT, R12, 0x20, !P1 ;  /* 0x000000200c00780c */ /* 0x000fe20004f24270 */
[----:B------:R-:W5:Y:S01]  /*e7a0*/  LDL R64, [R1+0x24c] ;  /* 0x00024c0001407983 */ /* 0x000f620000100800 */
[----:B------:R-:W-:Y:S02]  /*e7b0*/  FMNMX.FTZ R0, R37, R0, !PT ;  /* 0x0000000025007209 */ /* 0x000fe40007810000 */
[----:B------:R-:W-:Y:S01]  /*e7c0*/  ISETP.LT.OR P1, PT, R13, 0x21, P1 ;  /* 0x000000210d00780c */ /* 0x000fe20000f21670 */
[----:B------:R-:W5:Y:S01]  /*e7d0*/  LDL R94, [R1+0x288] ;  /* 0x00028800015e7983 */ /* 0x000f620000100800 */
[----:B------:R-:W-:Y:S02]  /*e7e0*/  FMNMX.FTZ R10, R39, R0, !PT ;  /* 0x00000000270a7209 */ /* 0x000fe40007810000 */
[----:B------:R-:W-:Y:S01]  /*e7f0*/  FSEL R34, R34, -INF , !P1 ;  /* 0xff80000022227808 */ /* 0x000fe20004800000 */
[----:B------:R-:W5:Y:S01]  /*e800*/  LDL R96, [R1+0x28c] ;  /* 0x00028c0001607983 */ /* 0x000f620000100800 */
        /* <DEDUP_REMOVED lines=8> */
[----:B------:R-:W5:Y:S01]  /*e890*/  LDL R100, [R1+0x294] ;  /* 0x0002940001647983 */ /* 0x000f620000100800 */
[----:B------:R-:W-:-:S02]  /*e8a0*/  ISETP.GT.AND P3, PT, R12, 0x30, !P3 ;  /* 0x000000300c00780c */ /* 0x000fc40005f64270 */
[C---:B------:R-:W-:Y:S01]  /*e8b0*/  ISETP.LT.OR P1, PT, R13.reuse, 0x1, P1 ;  /* 0x000000010d00780c */ /* 0x040fe20000f21670 */
[----:B------:R-:W5:Y:S01]  /*e8c0*/  LDL R102, [R1+0x298] ;  /* 0x0002980001667983 */ /* 0x000f620000100800 */
[----:B------:R-:W-:Y:S02]  /*e8d0*/  ISETP.LT.OR P2, PT, R13, 0x2a, P2 ;  /* 0x0000002a0d00780c */ /* 0x000fe40001741670 */
[----:B------:R-:W-:Y:S01]  /*e8e0*/  FSEL R25, R24, -INF , !P1 ;  /* 0xff80000018197808 */ /* 0x000fe20004800000 */
[----:B------:R-:W5:Y:S01]  /*e8f0*/  LDL R104, [R1+0x29c] ;  /* 0x00029c0001687983 */ /* 0x000f620000100800 */
[----:B------:R-:W-:Y:S02]  /*e900*/  ISETP.NE.AND P1, PT, R68, RZ, PT ;  /* 0x000000ff4400720c */ /* 0x000fe40003f25270 */
[----:B------:R-:W-:Y:S01]  /*e910*/  FMNMX.FTZ R11, R25, R36, !PT ;  /* 0x00000024190b7209 */ /* 0x000fe20007810000 */
[----:B------:R-:W5:Y:S01]  /*e920*/  LDL R68, [R1+0x254] ;  /* 0x0002540001447983 */ /* 0x000f620000100800 */
[----:B------:R-:W-:-:S02]  /*e930*/  ISETP.GT.AND P1, PT, R12, 0x28, !P1 ;  /* 0x000000280c00780c */ /* 0x000fc40004f24270 */
[----:B------:R-:W-:Y:S01]  /*e940*/  FMNMX.FTZ R0, R38, R11, !PT ;  /* 0x0000000b26007209 */ /* 0x000fe20007810000 */
[----:B------:R-:W5:Y:S01]  /*e950*/  LDL R106, [R1+0x2a0] ;  /* 0x0002a000016a7983 */ /* 0x000f620000100800 */
[----:B------:R-:W-:Y:S02]  /*e960*/  ISETP.LT.OR P1, PT, R13, 0x29, P1 ;  /* 0x000000290d00780c */ /* 0x000fe40000f21670 */
[----:B------:R-:W-:Y:S01]  /*e970*/  FMNMX.FTZ R11, R29, R0, !PT ;  /* 0x000000001d0b7209 */ /* 0x000fe20007810000 */
[----:B------:R-:W5:Y:S01]  /*e980*/  LDL R108, [R1+0x2a4] ;  /* 0x0002a400016c7983 */ /* 0x000f620000100800 */
[----:B0-----:R-:W-:Y:S02]  /*e990*/  FMNMX.FTZ R21, R10, R21, !PT ;  /* 0x000000150a157209 */ /* 0x001fe40007810000 */
[----:B------:R-:W-:Y:S01]  /*e9a0*/  FMNMX.FTZ R0, R30, R11, !PT ;  /* 0x0000000b1e007209 */ /* 0x000fe20007810000 */
[----:B------:R-:W5:Y:S01]  /*e9b0*/  LDL R110, [R1+0x2a8] ;  /* 0x0002a800016e7983 */ /* 0x000f620000100800 */
[----:B------:R-:W-:-:S02]  /*e9c0*/  FSEL R27, R27, -INF , !P1 ;  /* 0xff8000001b1b7808 */ /* 0x000fc40004800000 */
[----:B------:R-:W-:Y:S01]  /*e9d0*/  FMNMX.FTZ R11, R31, R0, !PT ;  /* 0x000000001f0b7209 */ /* 0x000fe20007810000 */
[----:B------:R-:W0:Y:S01]  /*e9e0*/  SHFL.BFLY PT, R24, R21, 0x1, 0x1f ;  /* 0x0c201f0015187f89 */ /* 0x000e2200000e0000 */
[----:B------:R-:W-:Y:S02]  /*e9f0*/  ISETP.GT.AND P4, PT, R12, 0x31, !P4 ;  /* 0x000000310c00780c */ /* 0x000fe40006784270 */
[----:B------:R-:W-:Y:S01]  /*ea00*/  FMNMX.FTZ R0, R32, R11, !PT ;  /* 0x0000000b20007209 */ /* 0x000fe20007810000 */
[----:B------:R-:W5:Y:S01]  /*ea10*/  LDL R112, [R1+0x2ac] ;  /* 0x0002ac0001707983 */ /* 0x000f620000100800 */
[----:B------:R-:W-:Y:S02]  /*ea20*/  ISETP.LT.OR P3, PT, R13, 0x31, P3 ;  /* 0x000000310d00780c */ /* 0x000fe40001f61670 */
[----:B------:R-:W-:Y:S01]  /*ea30*/  FMNMX.FTZ R11, R33, R0, !PT ;  /* 0x00000000210b7209 */ /* 0x000fe20007810000 */
[----:B------:R-:W5:Y:S01]  /*ea40*/  LDL R114, [R1+0x2b0] ;  /* 0x0002b00001727983 */ /* 0x000f620000100800 */
[----:B------:R-:W-:-:S02]  /*ea50*/  FSEL R26, R26, -INF , !P2 ;  /* 0xff8000001a1a7808 */ /* 0x000fc40005000000 */
[----:B------:R-:W-:Y:S01]  /*ea60*/  FMNMX.FTZ R0, R34, R11, !PT ;  /* 0x0000000b22007209 */ /* 0x000fe20007810000 */
[----:B------:R-:W5:Y:S01]  /*ea70*/  LDL R116, [R1+0x2b4] ;  /* 0x0002b40001747983 */ /* 0x000f620000100800 */
[----:B------:R-:W-:Y:S02]  /*ea80*/  ISETP.NE.AND P6, PT, R48, RZ, PT ;  /* 0x000000ff3000720c */ /* 0x000fe40003fc5270 */
[----:B------:R-:W-:Y:S01]  /*ea90*/  FMNMX.FTZ R0, R35, R0, !PT ;  /* 0x0000000023007209 */ /* 0x000fe20007810000 */
[----:B------:R-:W4:Y:S01]  /*eaa0*/  LDL R48, [R1+0x22c] ;  /* 0x00022c0001307983 */ /* 0x000f220000100800 */
[----:B------:R-:W-:Y:S02]  /*eab0*/  ISETP.GT.AND P5, PT, R12, 0x38, !P5 ;  /* 0x000000380c00780c */ /* 0x000fe40006fa4270 */
[----:B------:R-:W-:Y:S01]  /*eac0*/  FMNMX.FTZ R11, R27, R0, !PT ;  /* 0x000000001b0b7209 */ /* 0x000fe20007810000 */
[----:B------:R-:W5:Y:S01]  /*ead0*/  LDL R118, [R1+0x2b8] ;  /* 0x0002b80001767983 */ /* 0x000f620000100800 */
[----:B------:R-:W-:-:S02]  /*eae0*/  ISETP.LT.OR P4, PT, R13, 0x32, P4 ;  /* 0x000000320d00780c */ /* 0x000fc40002781670 */
[----:B------:R-:W-:Y:S01]  /*eaf0*/  FSEL R40, R14, -INF , !P3 ;  /* 0xff8000000e287808 */ /* 0x000fe20005800000 */
[----:B------:R-:W5:Y:S01]  /*eb00*/  LDL R120, [R1+0x2bc] ;  /* 0x0002bc0001787983 */ /* 0x000f620000100800 */
[----:B------:R-:W-:Y:S02]  /*eb10*/  FMNMX.FTZ R11, R26, R11, !PT ;  /* 0x0000000b1a0b7209 */ /* 0x000fe40007810000 */
[----:B------:R-:W-:Y:S01]  /*eb20*/  ISETP.GT.AND P1, PT, R12, 0x39, !P6 ;  /* 0x000000390c00780c */ /* 0x000fe20007724270 */
[----:B------:R-:W5:Y:S01]  /*eb30*/  LDL R122, [R1+0x2c0] ;  /* 0x0002c000017a7983 */ /* 0x000f620000100800 */
[----:B------:R-:W-:Y:S02]  /*eb40*/  ISETP.LT.OR P5, PT, R13, 0x39, P5 ;  /* 0x000000390d00780c */ /* 0x000fe40002fa1670 */
[----:B------:R-:W-:Y:S01]  /*eb50*/  FSEL R42, R15, -INF , !P4 ;  /* 0xff8000000f2a7808 */ /* 0x000fe20006000000 */
[----:B------:R-:W5:Y:S01]  /*eb60*/  LDL R124, [R1+0x2c4] ;  /* 0x0002c400017c7983 */ /* 0x000f620000100800 */
[----:B------:R-:W-:-:S02]  /*eb70*/  FMNMX.FTZ R11, R40, R11, !PT ;  /* 0x0000000b280b7209 */ /* 0x000fc40007810000 */
[----:B------:R-:W-:Y:S01]  /*eb80*/  ISETP.LT.OR P1, PT, R13, 0x3a, P1 ;  /* 0x0000003a0d00780c */ /* 0x000fe20000f21670 */
[----:B------:R-:W5:Y:S01]  /*eb90*/  LDL R126, [R1+0x2c8] ;  /* 0x0002c800017e7983 */ /* 0x000f620000100800 */
[----:B------:R-:W-:Y:S02]  /*eba0*/  FSEL R43, R54, -INF , !P5 ;  /* 0xff800000362b7808 */ /* 0x000fe40006800000 */
[----:B------:R-:W-:Y:S01]  /*ebb0*/  FMNMX.FTZ R0, R42, R11, !PT ;  /* 0x0000000b2a007209 */ /* 0x000fe20007810000 */
[----:B------:R-:W3:Y:S01]  /*ebc0*/  LDL.64 R12, [R1+0x138] ;  /* 0x00013800010c7983 */ /* 0x000ee20000100a00 */
[----:B------:R-:W-:Y:S02]  /*ebd0*/  FSEL R44, R46, -INF , !P1 ;  /* 0xff8000002e2c7808 */ /* 0x000fe40004800000 */
[----:B------:R-:W-:Y:S01]  /*ebe0*/  FMNMX.FTZ R11, R43, R0, !PT ;  /* 0x000000002b0b7209 */ /* 0x000fe20007810000 */
[----:B------:R-:W4:Y:S01]  /*ebf0*/  LDL R46, [R1+0x228] ;  /* 0x00022800012e7983 */ /* 0x000f220000100800 */
[----:B0-----:R-:W-:-:S02]  /*ec00*/  FMNMX.FTZ R0, R21, R24, !PT ;  /* 0x0000001815007209 */ /* 0x001fc40007810000 */
[----:B------:R-:W-:Y:S01]  /*ec10*/  FMNMX.FTZ R11, R44, R11, !PT ;  /* 0x0000000b2c0b7209 */ /* 0x000fe20007810000 */
[----:B------:R-:W5:Y:S04]  /*ec20*/  LDL R54, [R1+0x238] ;  /* 0x0002380001367983 */ /* 0x000f680000100800 */
[----:B------:R-:W-:Y:S04]  /*ec30*/  STL.64 [R1+0x410], R10 ;  /* 0x0004100a01007387 */ /* 0x000fe80000100a00 */
[----:B------:R-:W-:Y:S04]  /*ec40*/  STL [R1+0x410], R0 ;  /* 0x0004100001007387 */ /* 0x000fe80000100800 */
[----:B------:R-:W2:Y:S04]  /*ec50*/  LDL R15, [R1+0x410] ;  /* 0x00041000010f7983 */ /* 0x000ea80000100800 */
[----:B------:R-:W3:Y:S04]  /*ec60*/  LDL R24, [R1+0x414] ;  /* 0x0004140001187983 */ /* 0x000ee80000100800 */
        /* <DEDUP_REMOVED lines=48> */
[----:B--2---:R-:W-:Y:S01]  /*ef70*/  FMUL.FTZ R14, R47, R15 ;  /* 0x0000000f2f0e7220 */ /* 0x004fe20000410000 */
[----:B------:R-:W-:Y:S01]  /*ef80*/  BAR.SYNC.DEFER_BLOCKING 0xf, 0x100 ;  /* 0x03c4000000007b1d */ /* 0x000fe20000010000 */
[----:B------:R-:W-:-:S04]  /*ef90*/  FSETP.NEU.FTZ.AND P1, PT, R15, -INF , PT ;  /* 0xff8000000f00780b */ /* 0x000fc80003f3d000 */
[----:B------:R-:W-:-:S05]  /*efa0*/  FSEL R14, R14, RZ, P1 ;  /* 0x000000ff0e0e7208 */ /* 0x000fca0000800000 */
[----:B------:R-:W-:Y:S02]  /*efb0*/  FFMA.FTZ R15, R45, R47, -R14 ;  /* 0x0000002f2d0f7223 */ /* 0x000fe4000001080e */
[----:B---3--:R-:W0:Y:S02]  /*efc0*/  SHFL.BFLY PT, R45, R24, 0x2, 0x1f ;  /* 0x0c401f00182d7f89 */ /* 0x008e2400000e0000 */
[----:B0-----:R-:W-:-:S05]  /*efd0*/  FMNMX.FTZ R45, R45, R24, !PT ;  /* 0x000000182d2d7209 */ /* 0x001fca0007810000 */
[----:B------:R-:W0:Y:S01]  /*efe0*/  SHFL.BFLY PT, R28, R45, 0x1, 0x1f ;  /* 0x0c201f002d1c7f89 */ /* 0x000e2200000e0000 */
        /* <DEDUP_REMOVED lines=16> */
[-C--:B------:R-:W-:Y:S01]  /*f0f0*/  FFMA.FTZ R141, R39, R47.reuse, -R14 ;  /* 0x0000002f278d7223 */ /* 0x080fe2000001080e */
[----:B------:R-:W2:Y:S01]  /*f100*/  LDL R37, [R1+0x310] ;  /* 0x0003100001257983 */ /* 0x000ea20000100800 */
[----:B0-----:R-:W-:Y:S01]  /*f110*/  FMNMX.FTZ R28, R45, R28, !PT ;  /* 0x0000001c2d1c7209 */ /* 0x001fe20007810000 */
[----:B------:R0:W-:Y:S02]  /*f120*/  MUFU.EX2 R49, R10 ;  /* 0x0000000a00317308 */ /* 0x0001e40000000800 */
[----:B------:R-:W3:Y:S01]  /*f130*/  LDL R39, [R1+0x314] ;  /* 0x0003140001277983 */ /* 0x000ee20000100800 */
[C---:B------:R-:W-:Y:S01]  /*f140*/  FSETP.NEU.FTZ.AND P1, PT, R28.reuse, -INF , PT ;  /* 0xff8000001c00780b */ /* 0x040fe20003f3d000 */
[----:B-1----:R-:W-:-:S02]  /*f150*/  FMUL.FTZ R0, R28, R47 ;  /* 0x0000002f1c007220 */ /* 0x002fc40000410000 */
[----:B------:R-:W3:Y:S03]  /*f160*/  LDL R41, [R1+0x318] ;  /* 0x0003180001297983 */ /* 0x000ee60000100800 */
[----:B0-----:R-:W-:Y:S01]  /*f170*/  FSEL R10, R0, RZ, P1 ;  /* 0x000000ff000a7208 */ /* 0x001fe20000800000 */
[----:B------:R0:W1:Y:S01]  /*f180*/  MUFU.EX2 R11, R21 ;  /* 0x00000015000b7308 */ /* 0x0000620000000800 */
[----:B------:R-:W3:Y:S03]  /*f190*/  LDL R45, [R1+0x320] ;  /* 0x00032000012d7983 */ /* 0x000ee60000100800 */
[-CC-:B------:R-:W-:Y:S01]  /*f1a0*/  FFMA.FTZ R169, R25, R47.reuse, -R10.reuse ;  /* 0x0000002f19a97223 */ /* 0x180fe2000001080a */
[-CC-:B------:R-:W-:Y:S01]  /*f1b0*/  FFMA.FTZ R139, R36, R47.reuse, -R10.reuse ;  /* 0x0000002f248b7223 */ /* 0x180fe2000001080a */
[-CC-:B------:R-:W-:Y:S01]  /*f1c0*/  FFMA.FTZ R171, R38, R47.reuse, -R10.reuse ;  /* 0x0000002f26ab7223 */ /* 0x180fe2000001080a */
[-CC-:B------:R-:W-:Y:S01]  /*f1d0*/  FFMA.FTZ R173, R30, R47.reuse, -R10.reuse ;  /* 0x0000002f1ead7223 */ /* 0x180fe2000001080a */
[-CC-:B------:R-:W-:Y:S01]  /*f1e0*/  FFMA.FTZ R15, R31, R47.reuse, -R10.reuse ;  /* 0x0000002f1f0f7223 */ /* 0x180fe2000001080a */
[-CC-:B0-----:R-:W-:Y:S01]  /*f1f0*/  FFMA.FTZ R21, R29, R47.reuse, -R10.reuse ;  /* 0x0000002f1d157223 */ /* 0x181fe2000001080a */
[----:B------:R-:W-:Y:S01]  /*f200*/  MUFU.EX2 R169, R169 ;  /* 0x000000a900a97308 */ /* 0x000fe20000000800 */
[-CC-:B------:R-:W-:Y:S01]  /*f210*/  FFMA.FTZ R175, R32, R47.reuse, -R10.reuse ;  /* 0x0000002f20af7223 */ /* 0x180fe2000001080a */
[----:B------:R-:W3:Y:S04]  /*f220*/  LDL R55, [R1+0x334] ;  /* 0x0003340001377983 */ /* 0x000ee80000100800 */
[----:B------:R-:W3:Y:S02]  /*f230*/  LDL R57, [R1+0x338] ;  /* 0x0003380001397983 */ /* 0x000ee40000100800 */
[----:B------:R-:W0:Y:S01]  /*f240*/  MUFU.EX2 R139, R139 ;  /* 0x0000008b008b7308 */ /* 0x000e220000000800 */
[----:B-1----:R-:W-:Y:S01]  /*f250*/  FADD.FTZ R25, R168, R11 ;  /* 0x0000000ba8197221 */ /* 0x002fe20000010000 */
[----:B------:R-:W3:Y:S04]  /*f260*/  LDL R61, [R1+0x340] ;  /* 0x00034000013d7983 */ /* 0x000ee80000100800 */
[----:B------:R-:W3:Y:S02]  /*f270*/  LDL R63, [R1+0x344] ;  /* 0x00034400013f7983 */ /* 0x000ee40000100800 */
[----:B------:R-:W1:Y:S01]  /*f280*/  MUFU.EX2 R171, R171 ;  /* 0x000000ab00ab7308 */ /* 0x000e620000000800 */
[-CC-:B------:R-:W-:Y:S01]  /*f290*/  FFMA.FTZ R232, R33, R47.reuse, -R10.reuse ;  /* 0x0000002f21e87223 */ /* 0x180fe2000001080a */
[----:B------:R-:W3:Y:S06]  /*f2a0*/  LDL R69, [R1+0x350] ;  /* 0x0003500001457983 */ /* 0x000eec0000100800 */
        /* <DEDUP_REMOVED lines=13> */
[----:B------:R-:W-:Y:S08]  /*f380*/  MUFU.EX2 R147, R147 ;  /* 0x0000009300937308 */ /* 0x000ff00000000800 */
[----:B------:R-:W-:Y:S01]  /*f390*/  MUFU.EX2 R178, R178 ;  /* 0x000000b200b27308 */ /* 0x000fe20000000800 */
[----:B------:R-:W-:-:S07]  /*f3a0*/  FFMA.FTZ R183, R43, R47, -R10 ;  /* 0x0000002f2bb77223 */ /* 0x000fce000001080a */
[----:B------:R-:W-:Y:S01]  /*f3b0*/  MUFU.EX2 R145, R145 ;  /* 0x0000009100917308 */ /* 0x000fe20000000800 */
[----:B------:R-:W-:Y:S01]  /*f3c0*/  FFMA.FTZ R137, R44, R47, -R10 ;  /* 0x0000002f2c897223 */ /* 0x000fe2000001080a */
[----:B------:R-:W3:Y:S06]  /*f3d0*/  LDL R73, [R1+0x358] ;  /* 0x0003580001497983 */ /* 0x000eec0000100800 */
[----:B------:R-:W-:Y:S08]  /*f3e0*/  MUFU.EX2 R180, R180 ;  /* 0x000000b400b47308 */ /* 0x000ff00000000800 */
[----:B------:R-:W-:Y:S08]  /*f3f0*/  MUFU.EX2 R143, R143 ;  /* 0x0000008f008f7308 */ /* 0x000ff00000000800 */
[----:B------:R-:W-:Y:S08]  /*f400*/  MUFU.EX2 R182, R182 ;  /* 0x000000b600b67308 */ /* 0x000ff00000000800 */
[----:B------:R-:W-:Y:S01]  /*f410*/  MUFU.EX2 R141, R141 ;  /* 0x0000008d008d7308 */ /* 0x000fe20000000800 */
[----:B------:R4:W-:Y:S04]  /*f420*/  STL [R1+0x414], R28 ;  /* 0x0004141c01007387 */ /* 0x0009e80000100800 */
[----:B------:R-:W5:Y:S03]  /*f430*/  LDL R36, [R1+0x214] ;  /* 0x0002140001247983 */ /* 0x000f660000100800 */
[----:B------:R-:W4:Y:S01]  /*f440*/  MUFU.EX2 R21, R21 ;  /* 0x0000001500157308 */ /* 0x000f220000000800 */
[----:B0-----:R-:W-:Y:S01]  /*f450*/  FADD.FTZ R0, R169, R139 ;  /* 0x0000008ba9007221 */ /* 0x001fe20000010000 */
[----:B------:R-:W2:Y:S06]  /*f460*/  LDL R38, [R1+0x218] ;  /* 0x0002180001267983 */ /* 0x000eac0000100800 */
[----:B------:R-:W0:Y:S01]  /*f470*/  MUFU.EX2 R173, R173 ;  /* 0x000000ad00ad7308 */ /* 0x000e220000000800 */
[----:B------:R-:W-:Y:S01]  /*f480*/  FADD.FTZ R24, R170, R25 ;  /* 0x00000019aa187221 */ /* 0x000fe20000010000 */
[----:B-1----:R-:W-:Y:S01]  /*f490*/  FADD.FTZ R0, R171, R0 ;  /* 0x00000000ab007221 */ /* 0x002fe20000010000 */
[----:B------:R-:W3:Y:S04]  /*f4a0*/  LDL R32, [R1+0x20c] ;  /* 0x00020c0001207983 */ /* 0x000ee80000100800 */
[----:B------:R-:W2:Y:S01]  /*f4b0*/  LDL R29, [R1+0x300] ;  /* 0x00030000011d7983 */ /* 0x000ea20000100800 */
[----:B------:R-:W1:Y:S01]  /*f4c0*/  MUFU.EX2 R15, R15 ;  /* 0x0000000f000f7308 */ /* 0x000e620000000800 */
[----:B------:R-:W-:Y:S01]  /*f4d0*/  FADD.FTZ R24, R49, R24 ;  /* 0x0000001831187221 */ /* 0x000fe20000010000 */
[----:B----4-:R-:W-:-:S06]  /*f4e0*/  FADD.FTZ R0, R21, R0 ;  /* 0x0000000015007221 */ /* 0x010fcc0000010000 */
[----:B------:R-:W4:Y:S01]  /*f4f0*/  MUFU.EX2 R175, R175 ;  /* 0x000000af00af7308 */ /* 0x000f220000000800 */
[----:B------:R-:W-:Y:S01]  /*f500*/  FADD.FTZ R25, R151, R24 ;  /* 0x0000001897197221 */ /* 0x000fe20000010000 */
[----:B0-----:R-:W-:Y:S01]  /*f510*/  FADD.FTZ R0, R173, R0 ;  /* 0x00000000ad007221 */ /* 0x001fe20000010000 */
[----:B------:R-:W-:Y:S01]  /*f520*/  F2FP.F16.F32.PACK_AB R168, R11, R168 ;  /* 0x000000a80ba8723e */ /* 0x000fe200000000ff */
[----:B------:R-:W5:Y:S04]  /*f530*/  LDL R28, [R1+0x204] ;  /* 0x00020400011c7983 */ /* 0x000f680000100800 */
[----:B------:R-:W0:Y:S01]  /*f540*/  MUFU.EX2 R232, R232 ;  /* 0x000000e800e87308 */ /* 0x000e220000000800 */
[----:B------:R-:W-:Y:S01]  /*f550*/  FADD.FTZ R25, R172, R25 ;  /* 0x00000019ac197221 */ /* 0x000fe20000010000 */
[----:B-1----:R-:W-:Y:S01]  /*f560*/  FADD.FTZ R24, R15, R0 ;  /* 0x000000000f187221 */ /* 0x002fe20000010000 */
[----:B------:R-:W2:Y:S04]  /*f570*/  LDL R34, [R1+0x210] ;  /* 0x0002100001227983 */ /* 0x000ea80000100800 */
[----:B------:R-:W2:Y:S01]  /*f580*/  LDL R33, [R1+0x308] ;  /* 0x0003080001217983 */ /* 0x000ea20000100800 */
[----:B------:R-:W1:Y:S01]  /*f590*/  MUFU.EX2 R177, R177 ;  /* 0x000000b100b17308 */ /* 0x000e620000000800 */
[----:B------:R-:W-:Y:S01]  /*f5a0*/  FADD.FTZ R26, R174, R25 ;  /* 0x00000019ae1a7221 */ /* 0x000fe20000010000 */
[----:B----4-:R-:W-:Y:S01]  /*f5b0*/  FADD.FTZ R25, R175, R24 ;  /* 0x00000018af197221 */ /* 0x010fe20000010000 */
[----:B------:R-:W4:Y:S05]  /*f5c0*/  LDL R35, [R1+0x30c] ;  /* 0x00030c0001237983 */ /* 0x000f2a0000100800 */
[----:B------:R-:W1:Y:S01]  /*f5d0*/  MUFU.EX2 R154, R154 ;  /* 0x0000009a009a7308 */ /* 0x000e620000000800 */
[----:B------:R-:W-:Y:S01]  /*f5e0*/  FADD.FTZ R27, R149, R26 ;  /* 0x0000001a951b7221 */ /* 0x000fe20000010000 */
[----:B0-----:R-:W-:-:S06]  /*f5f0*/  FADD.FTZ R24, R232, R25 ;  /* 0x00000019e8187221 */ /* 0x001fcc0000010000 */
[----:B------:R-:W0:Y:S01]  /*f600*/  MUFU.EX2 R179, R179 ;  /* 0x000000b300b37308 */ /* 0x000e220000000800 */
[----:B------:R-:W-:Y:S01]  /*f610*/  FFMA.FTZ R0, R42, R47, -R10 ;  /* 0x0000002f2a007223 */ /* 0x000fe2000001080a */
[----:B------:R-:W-:Y:S01]  /*f620*/  FADD.FTZ R26, R176, R27 ;  /* 0x0000001bb01a7221 */ /* 0x000fe20000010000 */
[----:B-1----:R-:W-:Y:S01]  /*f630*/  FADD.FTZ R25, R177, R24 ;  /* 0x00000018b1197221 */ /* 0x002fe20000010000 */
[----:B------:R-:W4:Y:S04]  /*f640*/  LDL R40, [R1+0x21c] ;  /* 0x00021c0001287983 */ /* 0x000f280000100800 */
[----:B------:R-:W1:Y:S01]  /*f650*/  MUFU.EX2 R14, R14 ;  /* 0x0000000e000e7308 */ /* 0x000e620000000800 */
[----:B------:R-:W-:Y:S01]  /*f660*/  FADD.FTZ R27, R147, R26 ;  /* 0x0000001a931b7221 */ /* 0x000fe20000010000 */
[----:B------:R-:W-:Y:S01]  /*f670*/  FADD.FTZ R24, R154, R25 ;  /* 0x000000199a187221 */ /* 0x000fe20000010000 */
[----:B------:R-:W4:Y:S04]  /*f680*/  LDL R44, [R1+0x224] ;  /* 0x00022400012c7983 */ /* 0x000f280000100800 */
[----:B------:R-:W4:Y:S01]  /*f690*/  LDL R43, [R1+0x31c] ;  /* 0x00031c00012b7983 */ /* 0x000f220000100800 */
[----:B------:R-:W1:Y:S01]  /*f6a0*/  MUFU.EX2 R181, R181 ;  /* 0x000000b500b57308 */ /* 0x000e620000000800 */
[----:B------:R-:W-:Y:S01]  /*f6b0*/  FADD.FTZ R10, R178, R27 ;  /* 0x0000001bb20a7221 */ /* 0x000fe20000010000 */
[----:B0-----:R-:W-:-:S06]  /*f6c0*/  FADD.FTZ R25, R179, R24 ;  /* 0x00000018b3197221 */ /* 0x001fcc0000010000 */
[----:B------:R-:W-:Y:S08]  /*f6d0*/  MUFU.EX2 R183, R183 ;  /* 0x000000b700b77308 */ /* 0x000ff00000000800 */
[----:B------:R-:W-:Y:S01]  /*f6e0*/  MUFU.EX2 R137, R137 ;  /* 0x0000008900897308 */ /* 0x000fe20000000800 */
[----:B------:R-:W-:Y:S01]  /*f6f0*/  F2FP.F16.F32.PACK_AB R170, R49, R170 ;  /* 0x000000aa31aa723e */ /* 0x000fe200000000ff */
[----:B------:R-:W4:Y:S04]  /*f700*/  LDL R42, [R1+0x220] ;  /* 0x00022000012a7983 */ /* 0x000f280000100800 */
[----:B------:R-:W4:Y:S02]  /*f710*/  LDL R47, [R1+0x324] ;  /* 0x00032400012f7983 */ /* 0x000f240000100800 */
[----:B------:R-:W0:Y:S01]  /*f720*/  MUFU.EX2 R0, R0 ;  /* 0x0000000000007308 */ /* 0x000e220000000800 */
[----:B------:R-:W-:Y:S01]  /*f730*/  FADD.FTZ R27, R145, R10 ;  /* 0x0000000a911b7221 */ /* 0x000fe20000010000 */
[----:B-1----:R-:W-:Y:S01]  /*f740*/  FADD.FTZ R10, R14, R25 ;  /* 0x000000190e0a7221 */ /* 0x002fe20000010000 */
[----:B------:R-:W4:Y:S02]  /*f750*/  LDL R49, [R1+0x328] ;  /* 0x0003280001317983 */ /* 0x000f240000100800 */
[----:B------:R-:W-:Y:S01]  /*f760*/  FADD.FTZ R24, R180, R27 ;  /* 0x0000001bb4187221 */ /* 0x000fe20000010000 */
[----:B------:R-:W-:-:S03]  /*f770*/  FADD.FTZ R25, R181, R10 ;  /* 0x0000000ab5197221 */ /* 0x000fc60000010000 */
[----:B------:R-:W-:-:S04]  /*f780*/  FADD.FTZ R27, R143, R24 ;  /* 0x000000188f1b7221 */ /* 0x000fc80000010000 */
[----:B------:R-:W-:Y:S01]  /*f790*/  FADD.FTZ R30, R182, R27 ;  /* 0x0000001bb61e7221 */ /* 0x000fe20000010000 */
[----:B0-----:R-:W-:-:S04]  /*f7a0*/  FADD.FTZ R10, R0, R25 ;  /* 0x00000019000a7221 */ /* 0x001fc80000010000 */
[----:B------:R-:W-:Y:S01]  /*f7b0*/  FADD.FTZ R10, R183, R10 ;  /* 0x0000000ab70a7221 */ /* 0x000fe20000010000 */
[----:B------:R-:W-:-:S03]  /*f7c0*/  FADD.FTZ R30, R141, R30 ;  /* 0x0000001e8d1e7221 */ /* 0x000fc60000010000 */
[----:B------:R-:W-:Y:S02]  /*f7d0*/  FADD.FTZ R31, R137, R10 ;  /* 0x0000000a891f7221 */ /* 0x000fe40000010000 */
[----:B------:R-:W3:Y:S04]  /*f7e0*/  LDL.64 R10, [R1+0xa8] ;  /* 0x0000a800010a7983 */ /* 0x000ee80000100a00 */
[----:B------:R0:W-:Y:S04]  /*f7f0*/  STL.64 [R1+0x420], R30 ;  /* 0x0004201e01007387 */ /* 0x0001e80000100a00 */
[----:B------:R-:W5:Y:S04]  /*f800*/  LD.E.64 R26, desc[UR40][R12.64+0x8] ;  /* 0x000008280c1a7980 */ /* 0x000f68000c101b00 */
[----:B------:R-:W2:Y:S04]  /*f810*/  LD.E.64 R24, desc[UR40][R12.64] ;  /* 0x000000280c187980 */ /* 0x000ea8000c101b00 */
[----:B0-----:R-:W4:Y:S04]  /*f820*/  LDL R30, [R1+0x208] ;  /* 0x00020800011e7983 */ /* 0x001f280000100800 */
[----:B------:R-:W4:Y:S01]  /*f830*/  LDL R31, [R1+0x304] ;  /* 0x00030400011f7983 */ /* 0x000f220000100800 */
[----:B------:R-:W-:-:S02]  /*f840*/  F2FP.F16.F32.PACK_AB R171, R21, R171 ;  /* 0x000000ab15ab723e */ /* 0x000fc400000000ff */
[----:B------:R-:W-:Y:S01]  /*f850*/  F2FP.F16.F32.PACK_AB R173, R15, R173 ;  /* 0x000000ad0fad723e */ /* 0x000fe200000000ff */
[----:B------:R-:W4:Y:S01]  /*f860*/  LDL R12, [R1+0x3d8] ;  /* 0x0003d800010c7983 */ /* 0x000f220000100800 */
[----:B------:R-:W-:Y:S02]  /*f870*/  F2FP.F16.F32.PACK_AB R175, R232, R175 ;  /* 0x000000afe8af723e */ /* 0x000fe400000000ff */
[----:B------:R-:W-:Y:S01]  /*f880*/  F2FP.F16.F32.PACK_AB R177, R154, R177 ;  /* 0x000000b19ab1723e */ /* 0x000fe200000000ff */
[----:B------:R-:W4:Y:S01]  /*f890*/  LDL R13, [R1+0x3dc] ;  /* 0x0003dc00010d7983 */ /* 0x000f220000100800 */
[----:B------:R-:W-:Y:S02]  /*f8a0*/  F2FP.F16.F32.PACK_AB R179, R14, R179 ;  /* 0x000000b30eb3723e */ /* 0x000fe400000000ff */
[----:B------:R-:W-:Y:S01]  /*f8b0*/  F2FP.F16.F32.PACK_AB R181, R0, R181 ;  /* 0x000000b500b5723e */ /* 0x000fe200000000ff */
[----:B------:R-:W4:Y:S04]  /*f8c0*/  LDL R14, [R1+0x3e0] ;  /* 0x0003e000010e7983 */ /* 0x000f280000100800 */
[----:B------:R-:W4:Y:S04]  /*f8d0*/  LDL R0, [R1+0x3d4] ;  /* 0x0003d40001007983 */ /* 0x000f280000100800 */
[----:B------:R-:W4:Y:S04]  /*f8e0*/  LDL R15, [R1+0x3e4] ;  /* 0x0003e400010f7983 */ /* 0x000f280000100800 */
[----:B------:R-:W4:Y:S04]  /*f8f0*/  LDL R21, [R1+0x3e8] ;  /* 0x0003e80001157983 */ /* 0x000f280000100800 */
[----:B------:R-:W4:Y:S04]  /*f900*/  LDL R154, [R1+0x3ec] ;  /* 0x0003ec00019a7983 */ /* 0x000f280000100800 */
[----:B------:R-:W4:Y:S01]  /*f910*/  LDL R232, [R1+0x3f8] ;  /* 0x0003f80001e87983 */ /* 0x000f220000100800 */
[----:B-----5:R-:W-:-:S03]  /*f920*/  MOV R133, R26 ;  /* 0x0000001a00857202 */ /* 0x020fc60000000f00 */
[----:B------:R-:W5:Y:S04]  /*f930*/  LDL R26, [R1+0x200] ;  /* 0x00020000011a7983 */ /* 0x000f680000100800 */
[----:B------:R-:W5:Y:S01]  /*f940*/  LDL R27, [R1+0x2fc] ;  /* 0x0002fc00011b7983 */ /* 0x000f620000100800 */
[----:B------:R-:W-:Y:S01]  /*f950*/  F2FP.F16.F32.PACK_AB R183, R137, R183 ;  /* 0x000000b789b7723e */ /* 0x000fe200000000ff */
[--C-:B--2---:R-:W-:Y:S01]  /*f960*/  IMAD R137, R25, 0x2, R133.reuse ;  /* 0x0000000219897824 */ /* 0x104fe200078e0285 */
[----:B------:R-:W-:Y:S01]  /*f970*/  F2FP.F16.F32.PACK_AB R169, R139, R169 ;  /* 0x000000a98ba9723e */ /* 0x000fe200000000ff */
[----:B------:R-:W-:Y:S01]  /*f980*/  IMAD R25, R24, 0x2, R133 ;  /* 0x0000000218197824 */ /* 0x000fe200078e0285 */
[----:B------:R-:W-:Y:S02]  /*f990*/  F2FP.F16.F32.PACK_AB R172, R172, R151 ;  /* 0x00000097acac723e */ /* 0x000fe400000000ff */
[----:B------:R-:W-:Y:S01]  /*f9a0*/  F2FP.F16.F32.PACK_AB R174, R149, R174 ;  /* 0x000000ae95ae723e */ /* 0x000fe200000000ff */
[----:B------:R-:W-:Y:S01]  /*f9b0*/  IMAD R24, R24, 0x2, R137 ;  /* 0x0000000218187824 */ /* 0x000fe200078e0289 */
[----:B------:R-:W-:Y:S01]  /*f9c0*/  F2FP.F16.F32.PACK_AB R176, R147, R176 ;  /* 0x000000b093b0723e */ /* 0x000fe200000000ff */
[----:B---3--:R-:W-:Y:S01]  /*f9d0*/  IMAD R10, R135, 0x1000, R10 ;  /* 0x00001000870a7824 */ /* 0x008fe200078e020a */
[----:B------:R-:W-:-:S02]  /*f9e0*/  F2FP.F16.F32.PACK_AB R178, R145, R178 ;  /* 0x000000b291b2723e */ /* 0x000fc400000000ff */
[----:B------:R-:W-:Y:S02]  /*f9f0*/  F2FP.F16.F32.PACK_AB R180, R143, R180 ;  /* 0x000000b48fb4723e */ /* 0x000fe400000000ff */
[----:B------:R-:W-:Y:S01]  /*fa00*/  F2FP.F16.F32.PACK_AB R182, R141, R182 ;  /* 0x000000b68db6723e */ /* 0x000fe200000000ff */
[----:B------:R-:W-:Y:S01]  /*fa10*/  STSM.16.M88.4 [R133], R168 ;  /* 0x000000a885007844 */ /* 0x000fe20000000200 */
[----:B------:R-:W-:-:S03]  /*fa20*/  R2UR UR6, R10 ;  /* 0x000000000a0672ca */ /* 0x000fc600000e0000 */
[----:B------:R0:W-:Y:S01]  /*fa30*/  STSM.16.M88.4 [R25], R172 ;  /* 0x000000ac19007844 */ /* 0x0001e20000000200 */
[----:B------:R-:W-:-:S03]  /*fa40*/  R2UR UR7, R11 ;  /* 0x000000000b0772ca */ /* 0x000fc600000e0000 */
[----:B------:R-:W-:Y:S04]  /*fa50*/  STSM.16.M88.4 [R137], R176 ;  /* 0x000000b089007844 */ /* 0x000fe80000000200 */
[----:B------:R1:W-:Y:S01]  /*fa60*/  STSM.16.M88.4 [R24], R180 ;  /* 0x000000b418007844 */ /* 0x0003e20000000200 */
[----:B0-----:R-:W-:-:S03]  /*fa70*/  IMAD.MOV.U32 R25, RZ, RZ, R11 ;  /* 0x000000ffff197224 */ /* 0x001fc600078e000b */
[----:B------:R-:W-:Y:S01]  /*fa80*/  STL [R1+0x204], R28 ;  /* 0x0002041c01007387 */ /* 0x000fe20000100800 */
[----:B-1----:R-:W-:-:S03]  /*fa90*/  VIADD R24, R10, 0x80 ;  /* 0x000000800a187836 */ /* 0x002fc60000000000 */
[----:B----4-:R-:W-:Y:S01]  /*faa0*/  STL [R1+0x208], R30 ;  /* 0x0002081e01007387 */ /* 0x010fe20000100800 */
[----:B------:R-:W-:-:S03]  /*fab0*/  R2UR UR11, R25 ;  /* 0x00000000190b72ca */ /* 0x000fc600000e0000 */
[----:B------:R-:W-:Y:S01]  /*fac0*/  STL [R1+0x20c], R32 ;  /* 0x00020c2001007387 */ /* 0x000fe20000100800 */
[----:B------:R-:W-:-:S03]  /*fad0*/  R2UR UR10, R24 ;  /* 0x00000000180a72ca */ /* 0x000fc600000e0000 */
        /* <DEDUP_REMOVED lines=115> */
[----:B------:R-:W-:Y:S04]  /*10210*/  STL [R1+0x3b8], R237 ;  /* 0x0003b8ed01007387 */ /* 0x000fe80000100800 */
[----:B------:R-:W-:Y:S04]  /*10220*/  STL [R1+0x3d4], R0 ;  /* 0x0003d40001007387 */ /* 0x000fe80000100800 */
[----:B------:R0:W-:Y:S04]  /*10230*/  STL [R1+0x3d8], R12 ;  /* 0x0003d80c01007387 */ /* 0x0001e80000100800 */
        /* <DEDUP_REMOVED lines=9> */
[----:B0-----:R-:W-:-:S02]  /*102d0*/  VIADD R12, R10, 0x100 ;  /* 0x000001000a0c7836 */ /* 0x001fc40000000000 */
[----:B-1----:R-:W-:-:S03]  /*102e0*/  IMAD.MOV.U32 R13, RZ, RZ, R11 ;  /* 0x000000ffff0d7224 */ /* 0x002fc600078e000b */
        /* <DEDUP_REMOVED lines=37> */
[----:B------:R-:W-:Y:S02]  /*10540*/  VIADD R10, R10, 0x180 ;  /* 0x000001800a0a7836 */ /* 0x000fe40000000000 */
        /* <DEDUP_REMOVED lines=397> */
.L_x_6468:
[----:B------:R-:W-:-:S13]  /*11e20*/  ISETP.NE.AND P1, PT, R5, 0x1, PT ;  /* 0x000000010500780c */ /* 0x000fda0003f25270 */
[----:B------:R-:W-:-:S05]  /*11e30*/  @P1 IMAD.HI.U32 R6, R10, R6, RZ ;  /* 0x000000060a061227 */ /* 0x000fca00078e00ff */
[----:B------:R-:W-:-:S07]  /*11e40*/  @P1 SHF.R.U32.HI R10, RZ, R7, R6 ;  /* 0x00000007ff0a1219 */ /* 0x000fce0000011606 */
.L_x_6469:
[----:B------:R-:W-:Y:S05]  /*11e50*/  BSYNC B0 ;  /* 0x0000000000007941 */ /* 0x000fea0003800000 */
.L_x_6467:
[----:B------:R-:W-:-:S05]  /*11e60*/  IMAD R5, R10, R5, R5 ;  /* 0x000000050a057224 */ /* 0x000fca00078e0205 */
[----:B------:R-:W-:-:S07]  /*11e70*/  VIMNMX R4, R4, R5, PT ;  /* 0x0000000504047248 */ /* 0x000fce0003fe0100 */
.L_x_6466:
        /* <DEDUP_REMOVED lines=8> */
.L_x_6474:
[----:B------:R-:W-:Y:S01]  /*11f00*/  BSSY B0, `(.L_x_6473) ;  /* 0x0000004000007945 */ /* 0x000fe20003800000 */
[----:B------:R-:W-:Y:S01]  /*11f10*/  VIADD R8, R2, 0x148 ;  /* 0x0000014802087836 */ /* 0x000fe20000000000 */
[----:B------:R-:W-:-:S07]  /*11f20*/  MOV R6, 0x11f40 ;  /* 0x00011f4000067802 */ /* 0x000fce0000000f00 */
[----:B------:R-:W-:Y:S05]  /*11f30*/  CALL.REL.NOINC `($_ZN7cutlass13device_kernelIN5flash11enable_sm90INS1_16FlashAttnFwdSm90INS1_25CollectiveMainloopFwdSm90ILi2EN4cute5tupleIJNS5_1CILi1EEES8_S8_EEENS6_IJNS7_ILi64EEESA_SA_EEELi512ENS_6half_tEfNS_4arch4Sm90ELb0ELb1ELb1ELb1ELb0ELb0ELb1ELb0ELb0ELb1ELb0ELb0EEENS1_21CollectiveEpilogueFwdINS6_IJSA_NS7_ILi512EEESA_EEES9_SC_SE_Li256ELb1ELb1ELb0ELb0EEENS1_36VarlenDynamicPersistentTileSchedulerILi64ELi64ELi256ELi128ELb0ELb1ELb1ELb1ELb0ELb1EEEEEEEEEvNT_6ParamsE$_ZZN5flash25CollectiveMainloopFwdSm90ILi2EN4cute5tupleIJNS1_1CILi1EEES4_S4_EEENS2_IJNS3_ILi64EEES6_S6_EEELi512EN7cutlass6half_tEfNS8_4arch4Sm90ELb0ELb1ELb1ELb1ELb0ELb0ELb1ELb0ELb0ELb1ELb0ELb0EE3mmaINS_16FlashAttnFwdSm90ISC_NS_21CollectiveEpilogueFwdINS2_IJS6_NS3_ILi512EEES6_EEES5_S9_SB_Li256ELb1ELb1ELb0ELb0EEENS_36VarlenDynamicPersistentTileSchedulerILi64ELi64ELi256ELi128ELb0ELb1ELb1ELb1ELb0ELb1EEEE13SharedStorageENS1_6TensorINS1_11ArrayEngineIfLm128EEENS1_6LayoutINS2_IJNS2_IJNS3_ILi2EEESR_NS3_ILi32EEEEEES4_S4_EEENS2_IJNS2_IJS4_SR_NS3_ILi4EEEEEENS3_ILi0EEESX_EEEEEEENS_7SoftmaxILi2ELi0EEEEEbRKNSC_6ParamsENS8_25PipelineTmaAsyncNoClusterILi2ENS8_16PipelineTmaAsyncILi2EEEEES19_RNS8_13PipelineStateILj2EEERT0_RT1_iRiRKNS_16SeqlenInfoQKNewKILb1ELb0EEENS2_IJiiiiEEERT_ENKUliT_T0_T1_E_clIZSD_ISM_S10_S12_EbS15_S19_S19_S1C_S1E_S1G_iS1H_S1L_S1M_S1O_EUlRS1P_iE1_NS3_ILb0EEENS3_ILb1EEEEEDaiS1P_S1Q_S1R_) ;  /* 0x00000230007c7944 */ /* 0x000fea0003c00000 */
[----:B------:R-:W-:Y:S05]  /*11f40*/  BSYNC B0 ;  /* 0x0000000000007941 */ /* 0x000fea0003800000 */
.L_x_6473:
[C---:B------:R-:W-:Y:S01]  /*11f50*/  ISETP.GT.AND P1, PT, R0.reuse, R7, PT ;  /* 0x000000070000720c */ /* 0x040fe20003f24270 */
[----:B------:R-:W-:-:S12]  /*11f60*/  VIADD R0, R0, 0xffffffff ;  /* 0xffffffff00007836 */ /* 0x000fd80000000000 */
[----:B------:R-:W-:Y:S05]  /*11f70*/  @P1 BRA `(.L_x_6474) ;  /* 0xfffffffc00e01947 */ /* 0x000fea000383ffff */
[----:B------:R-:W-:Y:S05]  /*11f80*/  BSYNC B1 ;  /* 0x0000000000017941 */ /* 0x000fea0003800000 */
.L_x_6472:
[----:B------:R-:W2:Y:S02]  /*11f90*/  LDL R8, [R1+0x70] ;  /* 0x0000700001087983 */ /* 0x000ea40000100800 */
[----:B--2---:R-:W-:-:S07]  /*11fa0*/  IMAD.SHL.U32 R8, R8, 0x40, RZ ;  /* 0x0000004008087824 */ /* 0x004fce00078e00ff */
.L_x_6471:
[----:B------:R-:W-:Y:S05]  /*11fb0*/  BSYNC B2 ;  /* 0x0000000000027941 */ /* 0x000fea0003800000 */
.L_x_6470:
        /* <DEDUP_REMOVED lines=23> */
.L_x_6477:
[----:B------:R-:W-:-:S13]  /*12130*/  ISETP.NE.AND P1, PT, R9, 0x1, PT ;  /* 0x000000010900780c */ /* 0x000fda0003f25270 */
[----:B------:R-:W0:Y:S02]  /*12140*/  @P1 LDC.64 R6, c[0x0][0xae0] ;  /* 0x0002b800ff061b82 */ /* 0x000e240000000a00 */
[----:B0-----:R-:W-:-:S05]  /*12150*/  @P1 IMAD.HI.U32 R6, R8, R6, RZ ;  /* 0x0000000608061227 */ /* 0x001fca00078e00ff */
[----:B------:R-:W-:-:S07]  /*12160*/  @P1 SHF.R.U32.HI R8, RZ, R7, R6 ;  /* 0x00000007ff081219 */ /* 0x000fce0000011606 */
.L_x_6478:
[----:B------:R-:W-:Y:S05]  /*12170*/  BSYNC B0 ;  /* 0x0000000000007941 */ /* 0x000fea0003800000 */
.L_x_6476:
[----:B------:R-:W-:-:S05]  /*12180*/  IMAD R5, R8, R9, RZ ;  /* 0x0000000908057224 */ /* 0x000fca00078e02ff */
[----:B------:R-:W-:-:S07]  /*12190*/  VIMNMX R4, R4, R5, !PT ;  /* 0x0000000504047248 */ /* 0x000fce0007fe0100 */
.L_x_6475:
[----:B------:R-:W-:-:S05]  /*121a0*/  VIADD R4, R4, 0x3f ;  /* 0x0000003f04047836 */ /* 0x000fca0000000000 */
[----:B------:R-:W-:-:S04]  /*121b0*/  SHF.R.S32.HI R5, RZ, 0x1f, R4 ;  /* 0x0000001fff057819 */ /* 0x000fc80000011404 */
[----:B------:R-:W-:-:S04]  /*121c0*/  LEA.HI R5, R5, R4, RZ, 0x6 ;  /* 0x0000000405057211 */ /* 0x000fc800078f30ff */
[----:B------:R-:W-:-:S04]  /*121d0*/  SHF.R.S32.HI R4, RZ, 0x6, R5 ;  /* 0x00000006ff047819 */ /* 0x000fc80000011405 */
[----:B------:R-:W-:-:S04]  /*121e0*/  VIMNMX R4, R4, UR46, !PT ;  /* 0x0000002e04047c48 */ /* 0x000fc8000ffe0100 */
[----:B------:R-:W-:-:S13]  /*121f0*/  ISETP.GE.AND P1, PT, R0, R4, PT ;  /* 0x000000040000720c */ /* 0x000fda0003f26270 */
[----:B------:R-:W-:Y:S05]  /*12200*/  @!P1 BRA `(.L_x_6479) ;  /* 0x00000098008c9947 */ /* 0x000fea0003800000 */
.L_x_6498:
        /* <DEDUP_REMOVED lines=23> */
.L_x_6481:
[----:B------:R-:W-:Y:S05]  /*12380*/  BSYNC B0 ;  /* 0x0000000000007941 */ /* 0x000fea0003800000 */
.L_x_6480:
        /* <DEDUP_REMOVED lines=13> */
.L_x_6483:
[----:B------:R-:W-:Y:S05]  /*12460*/  BSYNC B0 ;  /* 0x0000000000007941 */ /* 0x000fea0003800000 */
.L_x_6482:
        /* <DEDUP_REMOVED lines=8> */
.L_x_6485:
[----:B------:R-:W-:Y:S05]  /*124f0*/  BSYNC B0 ;  /* 0x0000000000007941 */ /* 0x000fea0003800000 */
.L_x_6484:
        /* <DEDUP_REMOVED lines=62> */
.L_x_6488:
[----:B------:R-:W-:Y:S05]  /*128e0*/  BSYNC B0 ;  /* 0x0000000000007941 */ /* 0x000fea0003800000 */
.L_x_6487:
        /* <DEDUP_REMOVED lines=13> */
.L_x_6490:
[----:B------:R-:W-:Y:S05]  /*129c0*/  BSYNC B0 ;  /* 0x0000000000007941 */ /* 0x000fea0003800000 */
.L_x_6489:
        /* <DEDUP_REMOVED lines=8> */
.L_x_6492:
[----:B------:R-:W-:Y:S05]  /*12a50*/  BSYNC B0 ;  /* 0x0000000000007941 */ /* 0x000fea0003800000 */
.L_x_6491:
        /* <DEDUP_REMOVED lines=471> */
[----:B------:R-:W-:-:S06]  /*147d0*/  FMUL.FTZ R25, R32, R8 ;  /* 0x0000000820197220 */ /* 0x000fcc0000410000 */
[----:B------:R-:W2:Y:S01]  /*147e0*/  MUFU.TANH R10, R10 ;  /* 0x0000000a000a7308 */ /* 0x000ea20000002400 */
[-C--:B------:R-:W-:Y:S01]  /*147f0*/  FMUL.FTZ R12, R26, R8.reuse ;  /* 0x000000081a0c7220 */ /* 0x080fe20000410000 */
[----:B------:R-:W-:-:S06]  /*14800*/  FMUL.FTZ R26, R33, R8 ;  /* 0x00000008211a7220 */ /* 0x000fcc0000410000 */
[----:B------:R-:W3:Y:S01]  /*14810*/  MUFU.TANH R14, R28 ;  /* 0x0000001c000e7308 */ /* 0x000ee20000002400 */
[----:B0-----:R-:W-:Y:S01]  /*14820*/  FMNMX.FTZ R9, R11, R6, !PT ;  /* 0x000000060b097209 */ /* 0x001fe20007810000 */
[----:B------:R-:W-:-:S06]  /*14830*/  FMUL.FTZ R29, R36, R8 ;  /* 0x00000008241d7220 */ /* 0x000fcc0000410000 */
[----:B------:R-:W0:Y:S01]  /*14840*/  MUFU.TANH R15, R15 ;  /* 0x0000000f000f7308 */ /* 0x000e220000002400 */
[----:B------:R-:W-:Y:S01]  /*14850*/  FMUL.FTZ R21, R30, R8 ;  /* 0x000000081e157220 */ /* 0x000fe20000410000 */
[----:B--2---:R-:W-:-:S06]  /*14860*/  FMNMX.FTZ R9, R10, R9, !PT ;  /* 0x000000090a097209 */ /* 0x004fcc0007810000 */
[----:B------:R-:W2:Y:S01]  /*14870*/  MUFU.TANH R25, R25 ;  /* 0x0000001900197308 */ /* 0x000ea20000002400 */
[-C--:B------:R-:W-:Y:S01]  /*14880*/  FMUL.FTZ R30, R37, R8.reuse ;  /* 0x00000008251e7220 */ /* 0x080fe20000410000 */
[-C--:B------:R-:W-:Y:S01]  /*14890*/  FMUL.FTZ R13, R27, R8.reuse ;  /* 0x000000081b0d7220 */ /* 0x080fe20000410000 */
[----:B------:R-:W-:-:S05]  /*148a0*/  FMUL.FTZ R27, R34, R8 ;  /* 0x00000008221b7220 */ /* 0x000fca0000410000 */
[----:B------:R-:W4:Y:S01]  /*148b0*/  MUFU.TANH R26, R26 ;  /* 0x0000001a001a7308 */ /* 0x000f220000002400 */
[----:B---3--:R-:W-:Y:S01]  /*148c0*/  FMNMX.FTZ R34, R14, R9, !PT ;  /* 0x000000090e227209 */ /* 0x008fe20007810000 */
[-C--:B------:R-:W-:Y:S01]  /*148d0*/  FMUL.FTZ R37, R40, R8.reuse ;  /* 0x0000000828257220 */ /* 0x080fe20000410000 */
[----:B------:R-:W-:-:S05]  /*148e0*/  FMUL.FTZ R24, R31, R8 ;  /* 0x000000081f187220 */ /* 0x000fca0000410000 */
[----:B------:R-:W3:Y:S01]  /*148f0*/  MUFU.TANH R29, R29 ;  /* 0x0000001d001d7308 */ /* 0x000ee20000002400 */
[----:B------:R-:W-:Y:S01]  /*14900*/  FMUL.FTZ R31, R38, R8 ;  /* 0x00000008261f7220 */ /* 0x000fe20000410000 */
[----:B0-----:R-:W-:Y:S01]  /*14910*/  FMNMX.FTZ R34, R15, R34, !PT ;  /* 0x000000220f227209 */ /* 0x001fe20007810000 */
[----:B------:R-:W-:-:S05]  /*14920*/  FMUL.FTZ R38, R41, R8 ;  /* 0x0000000829267220 */ /* 0x000fca0000410000 */
[----:B------:R-:W0:Y:S01]  /*14930*/  MUFU.TANH R30, R30 ;  /* 0x0000001e001e7308 */ /* 0x000e220000002400 */
[----:B--2---:R-:W-:Y:S01]  /*14940*/  FMNMX.FTZ R9, R25, R34, !PT ;  /* 0x0000002219097209 */ /* 0x004fe20007810000 */
[----:B------:R-:W-:-:S06]  /*14950*/  FMUL.FTZ R44, R44, R8 ;  /* 0x000000082c2c7220 */ /* 0x000fcc0000410000 */
[----:B------:R-:W2:Y:S01]  /*14960*/  MUFU.TANH R37, R37 ;  /* 0x0000002500257308 */ /* 0x000ea20000002400 */
[----:B----4-:R-:W-:Y:S01]  /*14970*/  FMNMX.FTZ R34, R26, R9, !PT ;  /* 0x000000091a227209 */ /* 0x010fe20007810000 */
[----:B------:R-:W-:-:S06]  /*14980*/  FMUL.FTZ R45, R45, R8 ;  /* 0x000000082d2d7220 */ /* 0x000fcc0000410000 */
[----:B------:R-:W4:Y:S01]  /*14990*/  MUFU.TANH R38, R38 ;  /* 0x0000002600267308 */ /* 0x000f220000002400 */
[----:B---3--:R-:W-:Y:S01]  /*149a0*/  FMNMX.FTZ R9, R29, R34, !PT ;  /* 0x000000221d097209 */ /* 0x008fe20007810000 */
[----:B------:R-:W-:-:S06]  /*149b0*/  FMUL.FTZ R48, R48, R8 ;  /* 0x0000000830307220 */ /* 0x000fcc0000410000 */
[----:B------:R-:W3:Y:S01]  /*149c0*/  MUFU.TANH R44, R44 ;  /* 0x0000002c002c7308 */ /* 0x000ee20000002400 */
[----:B0-----:R-:W-:Y:S01]  /*149d0*/  FMNMX.FTZ R34, R30, R9, !PT ;  /* 0x000000091e227209 */ /* 0x001fe20007810000 */
[----:B------:R-:W-:-:S06]  /*149e0*/  FMUL.FTZ R49, R49, R8 ;  /* 0x0000000831317220 */ /* 0x000fcc0000410000 */
[----:B------:R-:W0:Y:S01]  /*149f0*/  MUFU.TANH R45, R45 ;  /* 0x0000002d002d7308 */ /* 0x000e220000002400 */
[----:B--2---:R-:W-:Y:S01]  /*14a00*/  FMNMX.FTZ R9, R37, R34, !PT ;  /* 0x0000002225097209 */ /* 0x004fe20007810000 */
[----:B------:R-:W-:-:S06]  /*14a10*/  FMUL.FTZ R52, R52, R8 ;  /* 0x0000000834347220 */ /* 0x000fcc0000410000 */
[----:B-1----:R-:W1:Y:S01]  /*14a20*/  MUFU.TANH R56, R48 ;  /* 0x0000003000387308 */ /* 0x002e620000002400 */
[----:B----4-:R-:W-:Y:S01]  /*14a30*/  FMNMX.FTZ R9, R38, R9, !PT ;  /* 0x0000000926097209 */ /* 0x010fe20007810000 */
[----:B------:R-:W-:-:S06]  /*14a40*/  FMUL.FTZ R53, R53, R8 ;  /* 0x0000000835357220 */ /* 0x000fcc0000410000 */
[----:B------:R-:W2:Y:S01]  /*14a50*/  MUFU.TANH R58, R49 ;  /* 0x00000031003a7308 */ /* 0x000ea20000002400 */
[----:B---3--:R-:W-:-:S07]  /*14a60*/  FMNMX.FTZ R34, R44, R9, !PT ;  /* 0x000000092c227209 */ /* 0x008fce0007810000 */
[----:B------:R-:W3:Y:S01]  /*14a70*/  MUFU.TANH R52, R52 ;  /* 0x0000003400347308 */ /* 0x000ee20000002400 */
[----:B0-----:R-:W-:-:S07]  /*14a80*/  FMNMX.FTZ R9, R45, R34, !PT ;  /* 0x000000222d097209 */ /* 0x001fce0007810000 */
[----:B------:R-:W0:Y:S01]  /*14a90*/  MUFU.TANH R12, R12 ;  /* 0x0000000c000c7308 */ /* 0x000e220000002400 */
[----:B-1----:R-:W-:-:S07]  /*14aa0*/  FMNMX.FTZ R9, R56, R9, !PT ;  /* 0x0000000938097209 */ /* 0x002fce0007810000 */
[----:B------:R-:W1:Y:S08]  /*14ab0*/  MUFU.TANH R60, R53 ;  /* 0x00000035003c7308 */ /* 0x000e700000002400 */
[----:B------:R-:W4:Y:S01]  /*14ac0*/  MUFU.TANH R13, R13 ;  /* 0x0000000d000d7308 */ /* 0x000f220000002400 */
[----:B--2---:R-:W-:Y:S01]  /*14ad0*/  FMNMX.FTZ R9, R58, R9, !PT ;  /* 0x000000093a097209 */ /* 0x004fe20007810000 */
[----:B------:R-:W-:-:S06]  /*14ae0*/  FMUL.FTZ R28, R35, R8 ;  /* 0x00000008231c7220 */ /* 0x000fcc0000410000 */
[----:B------:R-:W2:Y:S01]  /*14af0*/  MUFU.TANH R21, R21 ;  /* 0x0000001500157308 */ /* 0x000ea20000002400 */
[----:B---3--:R-:W-:Y:S02]  /*14b00*/  FMNMX.FTZ R9, R52, R9, !PT ;  /* 0x0000000934097209 */ /* 0x008fe40007810000 */
[----:B0-----:R-:W-:-:S05]  /*14b10*/  FMNMX.FTZ R36, R12, R7, !PT ;  /* 0x000000070c247209 */ /* 0x001fca0007810000 */
[----:B------:R-:W0:Y:S01]  /*14b20*/  MUFU.TANH R24, R24 ;  /* 0x0000001800187308 */ /* 0x000e220000002400 */
[----:B-1----:R-:W-:Y:S01]  /*14b30*/  FMNMX.FTZ R49, R60, R9, !PT ;  /* 0x000000093c317209 */ /* 0x002fe20007810000 */
[----:B------:R-:W-:Y:S01]  /*14b40*/  FMUL.FTZ R32, R39, R8 ;  /* 0x0000000827207220 */ /* 0x000fe20000410000 */
[----:B----4-:R-:W-:-:S05]  /*14b50*/  FMNMX.FTZ R40, R13, R36, !PT ;  /* 0x000000240d287209 */ /* 0x010fca0007810000 */
[----:B------:R-:W1:Y:S01]  /*14b60*/  MUFU.TANH R27, R27 ;  /* 0x0000001b001b7308 */ /* 0x000e620000002400 */
[----:B------:R-:W-:Y:S01]  /*14b70*/  FMUL.FTZ R35, R46, R8 ;  /* 0x000000082e237220 */ /* 0x000fe20000410000 */
[----:B--2---:R-:W-:Y:S01]  /*14b80*/  FMNMX.FTZ R9, R21, R40, !PT ;  /* 0x0000002815097209 */ /* 0x004fe20007810000 */
[----:B------:R-:W2:Y:S05]  /*14b90*/  SHFL.BFLY PT, R46, R49, 0x2, 0x1f ;  /* 0x0c401f00312e7f89 */ /* 0x000eaa00000e0000 */
[----:B------:R-:W3:Y:S01]  /*14ba0*/  MUFU.TANH R28, R28 ;  /* 0x0000001c001c7308 */ /* 0x000ee20000002400 */
[----:B------:R-:W-:Y:S01]  /*14bb0*/  FMUL.FTZ R33, R42, R8 ;  /* 0x000000082a217220 */ /* 0x000fe20000410000 */
[----:B0-----:R-:W-:-:S06]  /*14bc0*/  FMNMX.FTZ R40, R24, R9, !PT ;  /* 0x0000000918287209 */ /* 0x001fcc0007810000 */
[----:B------:R-:W0:Y:S01]  /*14bd0*/  MUFU.TANH R31, R31 ;  /* 0x0000001f001f7308 */ /* 0x000e220000002400 */
[----:B------:R-:W-:Y:S01]  /*14be0*/  FMUL.FTZ R34, R43, R8 ;  /* 0x000000082b227220 */ /* 0x000fe20000410000 */
[----:B-1----:R-:W-:-:S06]  /*14bf0*/  FMNMX.FTZ R9, R27, R40, !PT ;  /* 0x000000281b097209 */ /* 0x002fcc0007810000 */
[----:B------:R-:W1:Y:S01]  /*14c00*/  MUFU.TANH R32, R32 ;  /* 0x0000002000207308 */ /* 0x000e620000002400 */
[----:B---3--:R-:W-:Y:S01]  /*14c10*/  FMNMX.FTZ R40, R28, R9, !PT ;  /* 0x000000091c287209 */ /* 0x008fe20007810000 */
[----:B------:R-:W-:-:S06]  /*14c20*/  FMUL.FTZ R36, R47, R8 ;  /* 0x000000082f247220 */ /* 0x000fcc0000410000 */
[----:B------:R-:W3:Y:S01]  /*14c30*/  MUFU.TANH R33, R33 ;  /* 0x0000002100217308 */ /* 0x000ee20000002400 */
[----:B0-----:R-:W-:Y:S01]  /*14c40*/  FMNMX.FTZ R9, R31, R40, !PT ;  /* 0x000000281f097209 */ /* 0x001fe20007810000 */
[----:B------:R-:W-:-:S06]  /*14c50*/  FMUL.FTZ R39, R50, R8 ;  /* 0x0000000832277220 */ /* 0x000fcc0000410000 */
[----:B------:R-:W0:Y:S01]  /*14c60*/  MUFU.TANH R34, R34 ;  /* 0x0000002200227308 */ /* 0x000e220000002400 */
[----:B-1----:R-:W-:Y:S01]  /*14c70*/  FMNMX.FTZ R40, R32, R9, !PT ;  /* 0x0000000920287209 */ /* 0x002fe20007810000 */
[----:B------:R-:W-:-:S06]  /*14c80*/  FMUL.FTZ R41, R51, R8 ;  /* 0x0000000833297220 */ /* 0x000fcc0000410000 */
[----:B------:R-:W1:Y:S01]  /*14c90*/  MUFU.TANH R35, R35 ;  /* 0x0000002300237308 */ /* 0x000e620000002400 */
[----:B---3--:R-:W-:Y:S01]  /*14ca0*/  FMNMX.FTZ R9, R33, R40, !PT ;  /* 0x0000002821097209 */ /* 0x008fe20007810000 */
[----:B------:R-:W-:Y:S01]  /*14cb0*/  FMUL.FTZ R42, R54, R8 ;  /* 0x00000008362a7220 */ /* 0x000fe20000410000 */
[----:B--2---:R-:W-:-:S05]  /*14cc0*/  FMNMX.FTZ R46, R49, R46, !PT ;  /* 0x0000002e312e7209 */ /* 0x004fca0007810000 */
[----:B------:R-:W2:Y:S01]  /*14cd0*/  MUFU.TANH R36, R36 ;  /* 0x0000002400247308 */ /* 0x000ea20000002400 */
[----:B0-----:R-:W-:Y:S01]  /*14ce0*/  FMNMX.FTZ R40, R34, R9, !PT ;  /* 0x0000000922287209 */ /* 0x001fe20007810000 */
[----:B------:R-:W0:Y:S06]  /*14cf0*/  SHFL.BFLY PT, R51, R46, 0x1, 0x1f ;  /* 0x0c201f002e337f89 */ /* 0x000e2c00000e0000 */
[----:B------:R-:W3:Y:S01]  /*14d00*/  MUFU.TANH R39, R39 ;  /* 0x0000002700277308 */ /* 0x000ee20000002400 */
[----:B------:R-:W-:Y:S01]  /*14d10*/  FMUL.FTZ R43, R55, R8 ;  /* 0x00000008372b7220 */ /* 0x000fe20000410000 */
[----:B-1----:R-:W-:-:S06]  /*14d20*/  FMNMX.FTZ R9, R35, R40, !PT ;  /* 0x0000002823097209 */ /* 0x002fcc0007810000 */
[----:B------:R-:W1:Y:S01]  /*14d30*/  MUFU.TANH R41, R41 ;  /* 0x0000002900297308 */ /* 0x000e620000002400 */
[----:B--2---:R-:W-:-:S07]  /*14d40*/  FMNMX.FTZ R8, R36, R9, !PT ;  /* 0x0000000924087209 */ /* 0x004fce0007810000 */
[----:B------:R-:W2:Y:S01]  /*14d50*/  MUFU.TANH R42, R42 ;  /* 0x0000002a002a7308 */ /* 0x000ea20000002400 */
[----:B---3--:R-:W-:-:S07]  /*14d60*/  FMNMX.FTZ R8, R39, R8, !PT ;  /* 0x0000000827087209 */ /* 0x008fce0007810000 */
[----:B------:R-:W3:Y:S01]  /*14d70*/  MUFU.TANH R43, R43 ;  /* 0x0000002b002b7308 */ /* 0x000ee20000002400 */
[----:B-1----:R-:W-:Y:S02]  /*14d80*/  FMNMX.FTZ R9, R41, R8, !PT ;  /* 0x0000000829097209 */ /* 0x002fe40007810000 */
[----:B------:R-:W-:Y:S02]  /*14d90*/  IADD3 R8, P2, R2, 0x410, RZ ;  /* 0x0000041002087810 */ /* 0x000fe40007f5e0ff */
[----:B--2---:R-:W-:-:S03]  /*14da0*/  FMNMX.FTZ R40, R42, R9, !PT ;  /* 0x000000092a287209 */ /* 0x004fc60007810000 */
[----:B------:R-:W-:Y:S01]  /*14db0*/  IMAD.X R9, RZ, RZ, R16, P2 ;  /* 0x000000ffff097224 */ /* 0x000fe200010e0610 */
[----:B------:R-:W-:Y:S02]  /*14dc0*/  LOP3.LUT R8, R8, 0x4, RZ, 0xfc, !PT ;  /* 0x0000000408087812 */ /* 0x000fe400078efcff */
[----:B0-----:R-:W-:Y:S02]  /*14dd0*/  FMNMX.FTZ R51, R46, R51, !PT ;  /* 0x000000332e337209 */ /* 0x001fe40007810000 */
[----:B---3--:R-:W-:Y:S01]  /*14de0*/  FMNMX.FTZ R47, R43, R40, !PT ;  /* 0x000000282b2f7209 */ /* 0x008fe20007810000 */
        /* <DEDUP_REMOVED lines=37> */
.L_x_6495:
[----:B------:R-:W-:Y:S05]  /*15040*/  BSYNC B0 ;  /* 0x0000000000007941 */ /* 0x000fea0003800000 */
.L_x_6494:
        /* <DEDUP_REMOVED lines=22> */
[-C--:B------:R-:W-:Y:S01]  /*151b0*/  FFMA.FTZ R15, R15, R18.reuse, -R5 ;  /* 0x000000120f0f7223 */ /* 0x080fe20000010805 */
[----:B------:R-:W-:-:S06]  /*151c0*/  FFMA.FTZ R24, R24, R18, -R53 ;  /* 0x0000001218187223 */ /* 0x000fcc0000010835 */
[----:B------:R0:W-:Y:S01]  /*151d0*/  MUFU.EX2 R7, R10 ;  /* 0x0000000a00077308 */ /* 0x0001e20000000800 */
[-C--:B------:R-:W-:Y:S01]  /*151e0*/  FFMA.FTZ R25, R25, R18.reuse, -R5 ;  /* 0x0000001219197223 */ /* 0x080fe20000010805 */
[----:B------:R-:W-:-:S06]  /*151f0*/  FFMA.FTZ R27, R27, R18, -R53 ;  /* 0x000000121b1b7223 */ /* 0x000fcc0000010835 */
[----:B------:R-:W1:Y:S01]  /*15200*/  MUFU.EX2 R13, R13 ;  /* 0x0000000d000d7308 */ /* 0x000e620000000800 */
[-CC-:B------:R-:W-:Y:S01]  /*15210*/  FFMA.FTZ R8, R56, R18.reuse, -R5.reuse ;  /* 0x0000001238087223 */ /* 0x180fe20000010805 */
[----:B0-----:R-:W-:-:S06]  /*15220*/  FFMA.FTZ R10, R52, R18, -R5 ;  /* 0x00000012340a7223 */ /* 0x001fcc0000010805 */
[----:B------:R-:W0:Y:S01]  /*15230*/  MUFU.EX2 R14, R14 ;  /* 0x0000000e000e7308 */ /* 0x000e220000000800 */
[-C--:B------:R-:W-:Y:S01]  /*15240*/  FFMA.FTZ R26, R26, R18.reuse, -R5 ;  /* 0x000000121a1a7223 */ /* 0x080fe20000010805 */
[----:B------:R-:W-:-:S06]  /*15250*/  FFMA.FTZ R28, R28, R18, -R53 ;  /* 0x000000121c1c7223 */ /* 0x000fcc0000010835 */
[----:B------:R-:W2:Y:S01]  /*15260*/  MUFU.EX2 R21, R21 ;  /* 0x0000001500157308 */ /* 0x000ea20000000800 */
[-CC-:B------:R-:W-:Y:S01]  /*15270*/  FFMA.FTZ R9, R58, R18.reuse, -R5.reuse ;  /* 0x000000123a097223 */ /* 0x180fe20000010805 */
[----:B------:R-:W-:-:S06]  /*15280*/  FFMA.FTZ R29, R29, R18, -R5 ;  /* 0x000000121d1d7223 */ /* 0x000fcc0000010805 */
[----:B------:R-:W3:Y:S01]  /*15290*/  MUFU.EX2 R15, R15 ;  /* 0x0000000f000f7308 */ /* 0x000ee20000000800 */
[----:B------:R-:W-:-:S07]  /*152a0*/  FFMA.FTZ R31, R31, R18, -R53 ;  /* 0x000000121f1f7223 */ /* 0x000fce0000010835 */
[----:B------:R-:W3:Y:S01]  /*152b0*/  MUFU.EX2 R24, R24 ;  /* 0x0000001800187308 */ /* 0x000ee20000000800 */
[----:B------:R-:W-:-:S07]  /*152c0*/  FFMA.FTZ R30, R30, R18, -R5 ;  /* 0x000000121e1e7223 */ /* 0x000fce0000010805 */
[----:B------:R-:W3:Y:S01]  /*152d0*/  MUFU.EX2 R25, R25 ;  /* 0x0000001900197308 */ /* 0x000ee20000000800 */
[----:B------:R-:W-:-:S07]  /*152e0*/  FFMA.FTZ R32, R32, R18, -R53 ;  /* 0x0000001220207223 */ /* 0x000fce0000010835 */
[----:B------:R4:W-:Y:S08]  /*152f0*/  MUFU.EX2 R180, R8 ;  /* 0x0000000800b47308 */ /* 0x0009f00000000800 */
[----:B------:R5:W-:Y:S01]  /*15300*/  MUFU.EX2 R182, R10 ;  /* 0x0000000a00b67308 */ /* 0x000be20000000800 */
[----:B----4-:R-:W-:-:S07]  /*15310*/  FADD.FTZ R8, R168, R55 ;  /* 0x00000037a8087221 */ /* 0x010fce0000010000 */
[----:B------:R-:W4:Y:S01]  /*15320*/  MUFU.EX2 R27, R27 ;  /* 0x0000001b001b7308 */ /* 0x000f220000000800 */
[----:B-----5:R-:W-:-:S04]  /*15330*/  FADD.FTZ R10, R12, R57 ;  /* 0x000000390c0a7221 */ /* 0x020fc80000010000 */
[----:B-1----:R-:W-:-:S03]  /*15340*/  FADD.FTZ R10, R13, R10 ;  /* 0x0000000a0d0a7221 */ /* 0x002fc60000010000 */
[----:B------:R-:W1:Y:S01]  /*15350*/  MUFU.EX2 R26, R26 ;  /* 0x0000001a001a7308 */ /* 0x000e620000000800 */
[----:B------:R-:W-:-:S07]  /*15360*/  FFMA.FTZ R37, R37, R18, -R5 ;  /* 0x0000001225257223 */ /* 0x000fce0000010805 */
[----:B------:R5:W-:Y:S01]  /*15370*/  MUFU.EX2 R47, R9 ;  /* 0x00000009002f7308 */ /* 0x000be20000000800 */
[----:B------:R-:W-:-:S07]  /*15380*/  FFMA.FTZ R33, R33, R18, -R53 ;  /* 0x0000001221217223 */ /* 0x000fce0000010835 */
[----:B------:R-:W1:Y:S01]  /*15390*/  MUFU.EX2 R28, R28 ;  /* 0x0000001c001c7308 */ /* 0x000e620000000800 */
[----:B-----5:R-:W-:-:S04]  /*153a0*/  FADD.FTZ R9, R7, R8 ;  /* 0x0000000807097221 */ /* 0x020fc80000010000 */
[----:B0-----:R-:W-:Y:S01]  /*153b0*/  FADD.FTZ R8, R14, R9 ;  /* 0x000000090e087221 */ /* 0x001fe20000010000 */
[----:B--2---:R-:W-:Y:S02]  /*153c0*/  FADD.FTZ R9, R21, R10 ;  /* 0x0000000a15097221 */ /* 0x004fe40000010000 */
[----:B------:R-:W0:Y:S01]  /*153d0*/  MUFU.EX2 R29, R29 ;  /* 0x0000001d001d7308 */ /* 0x000e220000000800 */
[----:B---3--:R-:W-:Y:S01]  /*153e0*/  FADD.FTZ R8, R15, R8 ;  /* 0x000000080f087221 */ /* 0x008fe20000010000 */
[----:B------:R-:W-:Y:S01]  /*153f0*/  FFMA.FTZ R38, R38, R18, -R5 ;  /* 0x0000001226267223 */ /* 0x000fe20000010805 */
[----:B------:R-:W-:-:S05]  /*15400*/  FADD.FTZ R10, R24, R9 ;  /* 0x00000009180a7221 */ /* 0x000fca0000010000 */
[----:B------:R-:W2:Y:S01]  /*15410*/  MUFU.EX2 R31, R31 ;  /* 0x0000001f001f7308 */ /* 0x000ea20000000800 */
[----:B------:R-:W-:Y:S01]  /*15420*/  FFMA.FTZ R34, R34, R18, -R53 ;  /* 0x0000001222227223 */ /* 0x000fe20000010835 */
[----:B------:R-:W-:-:S06]  /*15430*/  FADD.FTZ R9, R25, R8 ;  /* 0x0000000819097221 */ /* 0x000fcc0000010000 */
[----:B------:R-:W3:Y:S01]  /*15440*/  MUFU.EX2 R30, R30 ;  /* 0x0000001e001e7308 */ /* 0x000ee20000000800 */
[----:B------:R-:W-:Y:S01]  /*15450*/  FFMA.FTZ R44, R44, R18, -R5 ;  /* 0x000000122c2c7223 */ /* 0x000fe20000010805 */
[----:B----4-:R-:W-:-:S06]  /*15460*/  FADD.FTZ R11, R27, R10 ;  /* 0x0000000a1b0b7221 */ /* 0x010fcc0000010000 */
[----:B------:R-:W4:Y:S01]  /*15470*/  MUFU.EX2 R32, R32 ;  /* 0x0000002000207308 */ /* 0x000f220000000800 */
[----:B------:R-:W-:Y:S01]  /*15480*/  FFMA.FTZ R35, R35, R18, -R53 ;  /* 0x0000001223237223 */ /* 0x000fe20000010835 */
[----:B-1----:R-:W-:-:S06]  /*15490*/  FADD.FTZ R8, R26, R9 ;  /* 0x000000091a087221 */ /* 0x002fcc0000010000 */
[----:B------:R-:W1:Y:S01]  /*154a0*/  MUFU.EX2 R37, R37 ;  /* 0x0000002500257308 */ /* 0x000e620000000800 */
[----:B------:R-:W-:Y:S01]  /*154b0*/  FADD.FTZ R10, R28, R11 ;  /* 0x0000000b1c0a7221 */ /* 0x000fe20000010000 */
[----:B------:R-:W-:-:S06]  /*154c0*/  FFMA.FTZ R45, R45, R18, -R5 ;  /* 0x000000122d2d7223 */ /* 0x000fcc0000010805 */
[----:B------:R-:W5:Y:S01]  /*154d0*/  MUFU.EX2 R33, R33 ;  /* 0x0000002100217308 */ /* 0x000f620000000800 */
[----:B------:R-:W-:Y:S01]  /*154e0*/  FFMA.FTZ R36, R36, R18, -R53 ;  /* 0x0000001224247223 */ /* 0x000fe20000010835 */
[----:B0-----:R-:W-:-:S06]  /*154f0*/  FADD.FTZ R9, R29, R8 ;  /* 0x000000081d097221 */ /* 0x001fcc0000010000 */
[----:B------:R-:W0:Y:S01]  /*15500*/  MUFU.EX2 R38, R38 ;  /* 0x0000002600267308 */ /* 0x000e220000000800 */
[----:B--2---:R-:W-:Y:S01]  /*15510*/  FADD.FTZ R11, R31, R10 ;  /* 0x0000000a1f0b7221 */ /* 0x004fe20000010000 */
[----:B------:R-:W-:-:S06]  /*15520*/  FFMA.FTZ R39, R39, R18, -R53 ;  /* 0x0000001227277223 */ /* 0x000fcc0000010835 */
[----:B------:R-:W2:Y:S01]  /*15530*/  MUFU.EX2 R34, R34 ;  /* 0x0000002200227308 */ /* 0x000ea20000000800 */
[----:B---3--:R-:W-:Y:S01]  /*15540*/  FADD.FTZ R8, R30, R9 ;  /* 0x000000091e087221 */ /* 0x008fe20000010000 */
[----:B----4-:R-:W-:-:S06]  /*15550*/  FADD.FTZ R10, R32, R11 ;  /* 0x0000000b200a7221 */ /* 0x010fcc0000010000 */
[----:B------:R-:W3:Y:S08]  /*15560*/  MUFU.EX2 R44, R44 ;  /* 0x0000002c002c7308 */ /* 0x000ef00000000800 */
[----:B------:R-:W4:Y:S01]  /*15570*/  MUFU.EX2 R35, R35 ;  /* 0x0000002300237308 */ /* 0x000f220000000800 */
[----:B------:R-:W-:Y:S01]  /*15580*/  FFMA.FTZ R41, R41, R18, -R53 ;  /* 0x0000001229297223 */ /* 0x000fe20000010835 */
[----:B-1----:R-:W-:Y:S01]  /*15590*/  FADD.FTZ R9, R37, R8 ;  /* 0x0000000825097221 */ /* 0x002fe20000010000 */
[----:B-----5:R-:W-:-:S05]  /*155a0*/  FADD.FTZ R11, R33, R10 ;  /* 0x0000000a210b7221 */ /* 0x020fca0000010000 */
[----:B------:R-:W1:Y:S01]  /*155b0*/  MUFU.EX2 R45, R45 ;  /* 0x0000002d002d7308 */ /* 0x000e620000000800 */
[----:B------:R-:W-:-:S07]  /*155c0*/  FFMA.FTZ R42, R42, R18, -R53 ;  /* 0x000000122a2a7223 */ /* 0x000fce0000010835 */
[----:B------:R-:W5:Y:S01]  /*155d0*/  MUFU.EX2 R36, R36 ;  /* 0x0000002400247308 */ /* 0x000f620000000800 */
[----:B0-----:R-:W-:Y:S01]  /*155e0*/  FADD.FTZ R9, R38, R9 ;  /* 0x0000000926097221 */ /* 0x001fe20000010000 */
[----:B--2---:R-:W-:-:S06]  /*155f0*/  FADD.FTZ R8, R34, R11 ;  /* 0x0000000b22087221 */ /* 0x004fcc0000010000 */
[----:B------:R-:W0:Y:S01]  /*15600*/  MUFU.EX2 R39, R39 ;  /* 0x0000002700277308 */ /* 0x000e220000000800 */
[-C--:B------:R-:W-:Y:S01]  /*15610*/  FFMA.FTZ R5, R60, R18.reuse, -R5 ;  /* 0x000000123c057223 */ /* 0x080fe20000010805 */
[----:B------:R-:W-:Y:S01]  /*15620*/  FFMA.FTZ R18, R43, R18, -R53 ;  /* 0x000000122b127223 */ /* 0x000fe20000010835 */
[----:B---3--:R-:W-:-:S05]  /*15630*/  FADD.FTZ R10, R44, R9 ;  /* 0x000000092c0a7221 */ /* 0x008fca0000010000 */
[----:B------:R-:W2:Y:S01]  /*15640*/  MUFU.EX2 R46, R41 ;  /* 0x00000029002e7308 */ /* 0x000ea20000000800 */
[----:B----4-:R-:W-:Y:S01]  /*15650*/  FADD.FTZ R9, R35, R8 ;  /* 0x0000000823097221 */ /* 0x010fe20000010000 */
[----:B-1----:R-:W-:-:S06]  /*15660*/  FADD.FTZ R11, R45, R10 ;  /* 0x0000000a2d0b7221 */ /* 0x002fcc0000010000 */
[----:B------:R-:W1:Y:S01]  /*15670*/  MUFU.EX2 R42, R42 ;  /* 0x0000002a002a7308 */ /* 0x000e620000000800 */
[----:B-----5:R-:W-:Y:S01]  /*15680*/  FADD.FTZ R8, R36, R9 ;  /* 0x0000000924087221 */ /* 0x020fe20000010000 */
[----:B------:R-:W-:-:S06]  /*15690*/  FADD.FTZ R10, R180, R11 ;  /* 0x0000000bb40a7221 */ /* 0x000fcc0000010000 */
[----:B------:R-:W3:Y:S01]  /*156a0*/  MUFU.EX2 R5, R5 ;  /* 0x0000000500057308 */ /* 0x000ee20000000800 */
[----:B0-----:R-:W-:-:S07]  /*156b0*/  FADD.FTZ R9, R39, R8 ;  /* 0x0000000827097221 */ /* 0x001fce0000010000 */
[----:B------:R-:W0:Y:S01]  /*156c0*/  MUFU.EX2 R183, R18 ;  /* 0x0000001200b77308 */ /* 0x000e220000000800 */
[----:B------:R-:W-:Y:S01]  /*156d0*/  FADD.FTZ R11, R47, R10 ;  /* 0x0000000a2f0b7221 */ /* 0x000fe20000010000 */
[----:B--2---:R-:W-:-:S03]  /*156e0*/  FADD.FTZ R9, R46, R9 ;  /* 0x000000092e097221 */ /* 0x004fc60000010000 */
[----:B------:R-:W-:Y:S01]  /*156f0*/  FADD.FTZ R8, R182, R11 ;  /* 0x0000000bb6087221 */ /* 0x000fe20000010000 */
[----:B-1----:R-:W-:-:S03]  /*15700*/  FADD.FTZ R10, R42, R9 ;  /* 0x000000092a0a7221 */ /* 0x002fc60000010000 */
[----:B---3--:R-:W-:Y:S01]  /*15710*/  FADD.FTZ R41, R5, R8 ;  /* 0x0000000805297221 */ /* 0x008fe20000010000 */
[----:B0-----:R-:W-:-:S04]  /*15720*/  FADD.FTZ R43, R183, R10 ;  /* 0x0000000ab72b7221 */ /* 0x001fc80000010000 */
        /* <DEDUP_REMOVED lines=1615> */
.L_x_6497:
[----:B------:R-:W-:Y:S05]  /*1bc20*/  BSYNC B0 ;  /* 0x0000000000007941 */ /* 0x000fea0003800000 */
.L_x_6496:
[----:B------:R-:W-:Y:S05]  /*1bc30*/  @P1 BRA `(.L_x_6498) ;  /* 0xffffff6400741947 */ /* 0x000fea000383ffff */
.L_x_6479:
[----:B------:R-:W-:-:S04]  /*1bc40*/  UISETP.LT.AND UP0, UPT, URZ, UR45, UPT ;  /* 0x0000002d3f00728c */ /* 0x000fc8000bf01270 */
[----:B------:R-:W-:-:S06]  /*1bc50*/  USEL UR4, URZ, UR45, !UP0 ;  /* 0x0000002d3f047287 */ /* 0x000fcc000c000000 */
[----:B------:R-:W-:-:S13]  /*1bc60*/  ISETP.GE.AND P1, PT, R0, UR4, PT ;  /* 0x0000000400007c0c */ /* 0x000fda000bf26270 */
[----:B------:R-:W-:Y:S05]  /*1bc70*/  @!P1 BRA `(.L_x_6499) ;  /* 0x000000a8008c9947 */ /* 0x000fea0003800000 */
.L_x_6532:
        /* <DEDUP_REMOVED lines=20> */
.L_x_6501:
[----:B------:R-:W-:Y:S05]  /*1bdc0*/  BSYNC B0 ;  /* 0x0000000000007941 */ /* 0x000fea0003800000 */
.L_x_6500:
        /* <DEDUP_REMOVED lines=13> */
.L_x_6503:
[----:B------:R-:W-:Y:S05]  /*1bea0*/  BSYNC B0 ;  /* 0x0000000000007941 */ /* 0x000fea0003800000 */
.L_x_6502:
        /* <DEDUP_REMOVED lines=8> */
.L_x_6505:
[----:B------:R-:W-:Y:S05]  /*1bf30*/  BSYNC B0 ;  /* 0x0000000000007941 */ /* 0x000fea0003800000 */
.L_x_6504:
        /* <DEDUP_REMOVED lines=62> */
.L_x_6508:
[----:B------:R-:W-:Y:S05]  /*1c320*/  BSYNC B0 ;  /* 0x0000000000007941 */ /* 0x000fea0003800000 */
.L_x_6507:
        /* <DEDUP_REMOVED lines=13> */
.L_x_6510:
[----:B------:R-:W-:Y:S05]  /*1c400*/  BSYNC B0 ;  /* 0x0000000000007941 */ /* 0x000fea0003800000 */
.L_x_6509:
        /* <DEDUP_REMOVED lines=8> */
.L_x_6512:
[----:B------:R-:W-:Y:S05]  /*1c490*/  BSYNC B0 ;  /* 0x0000000000007941 */ /* 0x000fea0003800000 */
.L_x_6511:
        /* <DEDUP_REMOVED lines=472> */
[----:B--2---:R-:W0:Y:S01]  /*1e220*/  LD.E R14, desc[UR40][R14.64] ;  /* 0x000000280e0e7980 */ /* 0x004e22000c101900 */
[----:B---3--:R-:W-:-:S03]  /*1e230*/  ISETP.NE.AND P1, PT, R4, 0x1, PT ;  /* 0x000000010400780c */ /* 0x008fc60003f25270 */
[----:B------:R-:W2:Y:S10]  /*1e240*/  LDL R4, [R3+0x18] ;  /* 0x0000180003047983 */ /* 0x000eb40000100800 */
[----:B------:R-:W3:Y:S04]  /*1e250*/  @P1 LDL R8, [R3+0x28] ;  /* 0x0000280003081983 */ /* 0x000ee80000100800 */
[----:B------:R-:W2:Y:S01]  /*1e260*/  @P1 LDL R9, [R3+0x2c] ;  /* 0x00002c0003091983 */ /* 0x000ea20000100800 */
[----:B------:R-:W-:Y:S01]  /*1e270*/  BSSY B0, `(.L_x_6514) ;  /* 0x0000082000007945 */ /* 0x000fe20003800000 */
[-C--:B0-----:R-:W-:Y:S01]  /*1e280*/  FMUL.FTZ R7, R24, R14.reuse ;  /* 0x0000000e18077220 */ /* 0x081fe20000410000 */
[-C--:B------:R-:W-:Y:S01]  /*1e290*/  FMUL.FTZ R24, R26, R14.reuse ;  /* 0x0000000e1a187220 */ /* 0x080fe20000410000 */
[-C--:B------:R-:W-:Y:S01]  /*1e2a0*/  FMUL.FTZ R26, R30, R14.reuse ;  /* 0x0000000e1e1a7220 */ /* 0x080fe20000410000 */
[-C--:B------:R-:W-:Y:S01]  /*1e2b0*/  FMUL.FTZ R15, R25, R14.reuse ;  /* 0x0000000e190f7220 */ /* 0x080fe20000410000 */
[-C--:B------:R-:W-:Y:S01]  /*1e2c0*/  FMUL.FTZ R30, R38, R14.reuse ;  /* 0x0000000e261e7220 */ /* 0x080fe20000410000 */
[----:B----4-:R-:W-:Y:S01]  /*1e2d0*/  SHF.R.S32.HI R38, RZ, 0x1f, R21 ;  /* 0x0000001fff267819 */ /* 0x010fe20000011415 */
[----:B------:R-:W-:Y:S01]  /*1e2e0*/  FMUL.FTZ R36, R36, R14 ;  /* 0x0000000e24247220 */ /* 0x000fe20000410000 */
[----:B------:R0:W1:Y:S02]  /*1e2f0*/  MUFU.TANH R56, R15 ;  /* 0x0000000f00387308 */ /* 0x0000640000002400 */
[----:B0-----:R-:W-:-:S06]  /*1e300*/  LEA.HI R15, R38, R21, RZ, 0x7 ;  /* 0x00000015260f7211 */ /* 0x001fcc00078f38ff */
[----:B------:R0:W4:Y:S01]  /*1e310*/  MUFU.TANH R62, R36 ;  /* 0x00000024003e7308 */ /* 0x0001220000002400 */
[-C--:B------:R-:W-:Y:S01]  /*1e320*/  FMUL.FTZ R40, R40, R14.reuse ;  /* 0x0000000e28287220 */ /* 0x080fe20000410000 */
[----:B0-----:R-:W-:Y:S01]  /*1e330*/  LOP3.LUT R36, R15, 0xffffff80, RZ, 0xc0, !PT ;  /* 0xffffff800f247812 */ /* 0x001fe200078ec0ff */
[----:B------:R-:W-:-:S04]  /*1e340*/  FMUL.FTZ R29, R29, R14 ;  /* 0x0000000e1d1d7220 */ /* 0x000fc80000410000 */
[----:B------:R-:W-:Y:S02]  /*1e350*/  IMAD.IADD R15, R21, 0x1, -R36 ;  /* 0x00000001150f7824 */ /* 0x000fe400078e0a24 */
[-C--:B------:R-:W-:Y:S01]  /*1e360*/  FMUL.FTZ R25, R27, R14.reuse ;  /* 0x0000000e1b197220 */ /* 0x080fe20000410000 */
[----:B------:R0:W1:Y:S01]  /*1e370*/  MUFU.TANH R64, R40 ;  /* 0x0000002800407308 */ /* 0x0000620000002400 */
[-C--:B------:R-:W-:Y:S01]  /*1e380*/  FMUL.FTZ R27, R31, R14.reuse ;  /* 0x0000000e1f1b7220 */ /* 0x080fe20000410000 */
[-C--:B------:R-:W-:Y:S01]  /*1e390*/  FMUL.FTZ R32, R32, R14.reuse ;  /* 0x0000000e20207220 */ /* 0x080fe20000410000 */
[-C--:B------:R-:W-:Y:S01]  /*1e3a0*/  FMUL.FTZ R31, R39, R14.reuse ;  /* 0x0000000e271f7220 */ /* 0x080fe20000410000 */
[----:B------:R-:W-:Y:S01]  /*1e3b0*/  LEA.HI R39, R38, R21, RZ, 0x2 ;  /* 0x0000001526277211 */ /* 0x000fe200078f10ff */
[-C--:B------:R-:W-:Y:S01]  /*1e3c0*/  FMUL.FTZ R37, R37, R14.reuse ;  /* 0x0000000e25257220 */ /* 0x080fe20000410000 */
[----:B0-----:R-:W-:Y:S02]  /*1e3d0*/  SHF.R.S32.HI R40, RZ, 0x1f, R15 ;  /* 0x0000001fff287819 */ /* 0x001fe4000001140f */
[----:B------:R0:W1:Y:S08]  /*1e3e0*/  MUFU.TANH R59, R29 ;  /* 0x0000001d003b7308 */ /* 0x0000700000002400 */
[----:B------:R3:W1:Y:S01]  /*1e3f0*/  MUFU.TANH R60, R32 ;  /* 0x00000020003c7308 */ /* 0x0006620000002400 */
[----:B0-----:R-:W-:Y:S01]  /*1e400*/  FMUL.FTZ R29, R35, R14 ;  /* 0x0000000e231d7220 */ /* 0x001fe20000410000 */
[----:B------:R-:W-:-:S04]  /*1e410*/  LEA.HI R35, R40, R15, RZ, 0x2 ;  /* 0x0000000f28237211 */ /* 0x000fc800078f10ff */
[----:B------:R-:W-:Y:S01]  /*1e420*/  SHF.R.S32.HI R38, RZ, 0x1f, R35 ;  /* 0x0000001fff267819 */ /* 0x000fe20000011423 */
[----:B---3--:R-:W-:Y:S01]  /*1e430*/  FMUL.FTZ R32, R42, R14 ;  /* 0x0000000e2a207220 */ /* 0x008fe20000410000 */
[----:B------:R-:W-:Y:S01]  /*1e440*/  LOP3.LUT R42, R39, 0xfffffffc, RZ, 0xc0, !PT ;  /* 0xfffffffc272a7812 */ /* 0x000fe200078ec0ff */
[----:B------:R0:W3:Y:S01]  /*1e450*/  MUFU.TANH R63, R37 ;  /* 0x00000025003f7308 */ /* 0x0000e20000002400 */
[----:B------:R-:W-:-:S03]  /*1e460*/  LEA.HI R40, R40, R15, RZ, 0x5 ;  /* 0x0000000f28287211 */ /* 0x000fc600078f28ff */
[----:B------:R-:W-:Y:S01]  /*1e470*/  IMAD.IADD R42, R21, 0x1, -R42 ;  /* 0x00000001152a7824 */ /* 0x000fe200078e0a2a */
[----:B0-----:R-:W-:-:S04]  /*1e480*/  SHF.R.S32.HI R37, RZ, 0x2, R35 ;  /* 0x00000002ff257819 */ /* 0x001fc80000011423 */
[----:B------:R-:W-:Y:S02]  /*1e490*/  LEA.HI R38, R38, R37, RZ, 0x3 ;  /* 0x0000002526267211 */ /* 0x000fe400078f18ff */
[----:B------:R-:W-:Y:S02]  /*1e4a0*/  LEA.HI R21, R42, R42, RZ, 0x1 ;  /* 0x0000002a2a157211 */ /* 0x000fe400078f08ff */
[----:B------:R-:W-:Y:S02]  /*1e4b0*/  LOP3.LUT R38, R38, 0xfffffff8, RZ, 0xc0, !PT ;  /* 0xfffffff826267812 */ /* 0x000fe400078ec0ff */
[----:B------:R-:W-:Y:S02]  /*1e4c0*/  SHF.R.S32.HI R40, RZ, 0x5, R40 ;  /* 0x00000005ff287819 */ /* 0x000fe40000011428 */
[----:B------:R-:W-:Y:S01]  /*1e4d0*/  LOP3.LUT R21, R21, 0x1ffffffe, RZ, 0xc0, !PT ;  /* 0x1ffffffe15157812 */ /* 0x000fe200078ec0ff */
[----:B------:R-:W-:Y:S02]  /*1e4e0*/  IMAD.IADD R37, R37, 0x1, -R38 ;  /* 0x0000000125257824 */ /* 0x000fe400078e0a26 */
[----:B------:R-:W-:-:S02]  /*1e4f0*/  IMAD R40, R57, 0x4, R40 ;  /* 0x0000000439287824 */ /* 0x000fc400078e0228 */
[----:B------:R-:W-:Y:S02]  /*1e500*/  IMAD.IADD R21, R42, 0x1, -R21 ;  /* 0x000000012a157824 */ /* 0x000fe400078e0a15 */
[----:B------:R-:W-:Y:S02]  /*1e510*/  IMAD.U32 R40, R40, 0x10, R37 ;  /* 0x0000001028287824 */ /* 0x000fe400078e0025 */
[----:B------:R-:W-:Y:S02]  /*1e520*/  FMUL.FTZ R39, R51, R14 ;  /* 0x0000000e33277220 */ /* 0x000fe40000410000 */
[----:B------:R-:W-:-:S04]  /*1e530*/  IMAD R51, R21, 0x8, R40 ;  /* 0x0000000815337824 */ /* 0x000fc800078e0228 */
[----:B------:R-:W-:-:S05]  /*1e540*/  @P1 IMAD.HI.U32 R8, R51, R8, RZ ;  /* 0x0000000833081227 */ /* 0x000fca00078e00ff */
[----:B--2---:R-:W-:Y:S01]  /*1e550*/  @P1 SHF.R.U32.HI R51, RZ, R9, R8 ;  /* 0x00000009ff331219 */ /* 0x004fe20000011608 */
[----:B------:R-:W-:Y:S01]  /*1e560*/  IMAD.SHL.U32 R57, R0, 0x40, RZ ;  /* 0x0000004000397824 */ /* 0x000fe200078e00ff */
[----:B------:R-:W-:Y:S01]  /*1e570*/  LOP3.LUT R8, R35, 0x7ffffffc, RZ, 0xc0, !PT ;  /* 0x7ffffffc23087812 */ /* 0x000fe200078ec0ff */
[-C--:B------:R-:W-:Y:S01]  /*1e580*/  FMUL.FTZ R28, R28, R14.reuse ;  /* 0x0000000e1c1c7220 */ /* 0x080fe20000410000 */
[-C--:B------:R-:W-:Y:S01]  /*1e590*/  FMUL.FTZ R33, R33, R14.reuse ;  /* 0x0000000e21217220 */ /* 0x080fe20000410000 */
[----:B------:R-:W0:Y:S02]  /*1e5a0*/  SHFL.IDX PT, R35, R51, RZ, 0x1c1f ;  /* 0x001c1fff33237589 */ /* 0x000e2400000e0000 */
[----:B------:R-:W-:Y:S01]  /*1e5b0*/  IMAD.IADD R37, R15, 0x1, -R8 ;  /* 0x000000010f257824 */ /* 0x000fe200078e0a08 */
        /* <DEDUP_REMOVED lines=9> */
[-C--:B--2---:R-:W-:Y:S01]  /*1e650*/  FMUL.FTZ R28, R34, R14.reuse ;  /* 0x0000000e221c7220 */ /* 0x084fe20000410000 */
[-C--:B------:R-:W-:Y:S01]  /*1e660*/  FMUL.FTZ R34, R46, R14.reuse ;  /* 0x0000000e2e227220 */ /* 0x080fe20000410000 */
[-C--:B------:R-:W-:Y:S01]  /*1e670*/  FMUL.FTZ R54, R54, R14.reuse ;  /* 0x0000000e36367220 */ /* 0x080fe20000410000 */
[-C--:B------:R-:W-:Y:S01]  /*1e680*/  FMUL.FTZ R41, R41, R14.reuse ;  /* 0x0000000e29297220 */ /* 0x080fe20000410000 */
[-C--:B------:R-:W-:Y:S01]  /*1e690*/  FMUL.FTZ R44, R44, R14.reuse ;  /* 0x0000000e2c2c7220 */ /* 0x080fe20000410000 */
[-C--:B------:R-:W-:Y:S01]  /*1e6a0*/  FMUL.FTZ R45, R45, R14.reuse ;  /* 0x0000000e2d2d7220 */ /* 0x080fe20000410000 */
[-C--:B----4-:R-:W-:Y:S01]  /*1e6b0*/  FMUL.FTZ R33, R43, R14.reuse ;  /* 0x0000000e2b217220 */ /* 0x090fe20000410000 */
[----:B------:R-:W-:Y:S01]  /*1e6c0*/  FMUL.FTZ R14, R55, R14 ;  /* 0x0000000e370e7220 */ /* 0x000fe20000410000 */
[----:B------:R-:W-:Y:S01]  /*1e6d0*/  IMAD R8, R37, -0x2, R8 ;  /* 0xfffffffe25087824 */ /* 0x000fe200078e0208 */
[----:B------:R-:W-:Y:S01]  /*1e6e0*/  ISETP.GE.AND P2, PT, R4, 0x1, PT ;  /* 0x000000010400780c */ /* 0x000fe20003f46270 */
[----:B------:R-:W2:Y:S03]  /*1e6f0*/  MUFU.TANH R7, R7 ;  /* 0x0000000700077308 */ /* 0x000ea60000002400 */
[----:B------:R-:W-:-:S02]  /*1e700*/  IADD3 R9, -R5, R8, R6 ;  /* 0x0000000805097210 */ /* 0x000fc40007ffe106 */
[----:B------:R-:W-:-:S03]  /*1e710*/  LOP3.LUT R8, RZ, R11, RZ, 0x33, !PT ;  /* 0x0000000bff087212 */ /* 0x000fc600078e33ff */
        /* <DEDUP_REMOVED lines=11> */
[----:B------:R0:W0:Y:S08]  /*1e7d0*/  MUFU.TANH R66, R44 ;  /* 0x0000002c00427308 */ /* 0x0000300000002400 */
        /* <DEDUP_REMOVED lines=11> */
[----:B------:R-:W-:-:S02]  /*1e890*/  IMAD.IADD R50, R9, 0x1, R10 ;  /* 0x0000000109327824 */ /* 0x000fc400078e020a */
[----:B------:R-:W-:Y:S02]  /*1e8a0*/  IMAD.IADD R68, R9, 0x1, R8 ;  /* 0x0000000109447824 */ /* 0x000fe400078e0208 */
[----:B------:R-:W-:Y:S02]  /*1e8b0*/  IMAD.IADD R69, R12, 0x1, -R57 ;  /* 0x000000010c457824 */ /* 0x000fe400078e0a39 */
[--C-:B0-----:R-:W-:Y:S02]  /*1e8c0*/  IMAD.IADD R21, R50, 0x1, R35.reuse ;  /* 0x0000000132157824 */ /* 0x101fe400078e0223 */
[----:B------:R-:W-:Y:S01]  /*1e8d0*/  IMAD.IADD R40, R68, 0x1, R35 ;  /* 0x0000000144287824 */ /* 0x000fe200078e0223 */
[----:B--234-:R-:W-:Y:S06]  /*1e8e0*/  @!P2 BRA `(.L_x_6515) ;  /* 0x000000000068a947 */ /* 0x01cfec0003800000 */
        /* <DEDUP_REMOVED lines=12> */
.L_x_6519:
[----:B------:R-:W-:Y:S05]  /*1e9b0*/  BSYNC B2 ;  /* 0x0000000000027941 */ /* 0x000fea0003800000 */
.L_x_6518:
[----:B------:R-:W-:Y:S01]  /*1e9c0*/  LOP3.LUT R9, RZ, R9, RZ, 0x33, !PT ;  /* 0x00000009ff097212 */ /* 0x000fe200078e33ff */
[----:B------:R-:W-:Y:S06]  /*1e9d0*/  BRA `(.L_x_6520) ;  /* 0x0000000000187947 */ /* 0x000fec0003800000 */
.L_x_6517:
[----:B------:R-:W-:-:S13]  /*1e9e0*/  ISETP.NE.AND P1, PT, R4, 0x1, PT ;  /* 0x000000010400780c */ /* 0x000fda0003f25270 */
[----:B------:R-:W-:Y:S05]  /*1e9f0*/  @!P1 BRA `(.L_x_6520) ;  /* 0x0000000000109947 */ /* 0x000fea0003800000 */
[----:B------:R-:W2:Y:S04]  /*1ea00*/  LDL R8, [R3+0x1c] ;  /* 0x00001c0003087983 */ /* 0x000ea80000100800 */
[----:B------:R-:W3:Y:S01]  /*1ea10*/  LDL R10, [R3+0x20] ;  /* 0x00002000030a7983 */ /* 0x000ee20000100800 */
[----:B--2---:R-:W-:-:S05]  /*1ea20*/  IMAD.HI.U32 R9, R9, R8, RZ ;  /* 0x0000000809097227 */ /* 0x004fca00078e00ff */
[----:B---3--:R-:W-:-:S07]  /*1ea30*/  SHF.R.U32.HI R9, RZ, R10, R9 ;  /* 0x0000000aff097219 */ /* 0x008fce0000011609 */
.L_x_6520:
[----:B------:R-:W-:Y:S05]  /*1ea40*/  BSYNC B1 ;  /* 0x0000000000017941 */ /* 0x000fea0003800000 */
.L_x_6516:
[----:B------:R-:W-:-:S04]  /*1ea50*/  IMAD R8, R4, R9, -R57 ;  /* 0x0000000904087224 */ /* 0x000fc800078e0a39 */
[----:B------:R-:W-:-:S05]  /*1ea60*/  IMAD R9, R37, -0x2, R8 ;  /* 0xfffffffe25097824 */ /* 0x000fca00078e0208 */
[----:B------:R-:W-:Y:S02]  /*1ea70*/  VIMNMX R40, R40, R9, !PT ;  /* 0x0000000928287248 */ /* 0x000fe40007fe0100 */
[----:B------:R-:W-:-:S07]  /*1ea80*/  VIADDMNMX R21, R9, R4, R21, PT ;  /* 0x0000000409157246 */ /* 0x000fce0003800115 */
.L_x_6515:
[----:B------:R-:W-:Y:S05]  /*1ea90*/  BSYNC B0 ;  /* 0x0000000000007941 */ /* 0x000fea0003800000 */
.L_x_6514:
        /* <DEDUP_REMOVED lines=9> */
[----:B-1----:R-:W-:Y:S02]  /*1eb30*/  FSEL R46, R56, -INF , !P1 ;  /* 0xff800000382e7808 */ /* 0x002fe40004800000 */
[C---:B------:R-:W-:Y:S02]  /*1eb40*/  ISETP.GT.AND P1, PT, R40.reuse, 0x9, !P3 ;  /* 0x000000092800780c */ /* 0x040fe40005f24270 */
[----:B------:R-:W-:Y:S02]  /*1eb50*/  P2R R56, PR, RZ, 0x8 ;  /* 0x00000008ff387803 */ /* 0x000fe40000000000 */
[----:B------:R-:W-:Y:S02]  /*1eb60*/  ISETP.LT.OR P1, PT, R21, 0xa, P1 ;  /* 0x0000000a1500780c */ /* 0x000fe40000f21670 */
[----:B------:R-:W-:-:S02]  /*1eb70*/  ISETP.GT.AND P2, PT, R40, 0x8, !P2 ;  /* 0x000000082800780c */ /* 0x000fc40005744270 */
[----:B------:R-:W-:Y:S02]  /*1eb80*/  ISETP.GE.AND P3, PT, R69, 0x11, PT ;  /* 0x000000114500780c */ /* 0x000fe40003f66270 */
[----:B------:R-:W-:Y:S02]  /*1eb90*/  FSEL R44, R59, -INF , !P1 ;  /* 0xff8000003b2c7808 */ /* 0x000fe40004800000 */
[C---:B------:R-:W-:Y:S02]  /*1eba0*/  ISETP.LT.OR P2, PT, R21.reuse, 0x9, P2 ;  /* 0x000000091500780c */ /* 0x040fe40001741670 */
[----:B------:R-:W-:Y:S02]  /*1ebb0*/  ISETP.GT.AND P1, PT, R40, 0x10, !P3 ;  /* 0x000000102800780c */ /* 0x000fe40005f24270 */
[----:B------:R-:W-:Y:S02]  /*1ebc0*/  FSEL R45, R58, -INF , !P2 ;  /* 0xff8000003a2d7808 */ /* 0x000fe40005000000 */
        /* <DEDUP_REMOVED lines=53> */
[----:B0-----:R-:W-:Y:S01]  /*1ef20*/  IMAD.IADD R7, R50, 0x1, R51 ;  /* 0x0000000132077824 */ /* 0x001fe200078e0233 */
        /* <DEDUP_REMOVED lines=20> */
.L_x_6526:
[----:B------:R-:W-:Y:S05]  /*1f070*/  BSYNC B2 ;  /* 0x0000000000027941 */ /* 0x000fea0003800000 */
.L_x_6525:
[----:B------:R-:W-:Y:S01]  /*1f080*/  LOP3.LUT R5, RZ, R5, RZ, 0x33, !PT ;  /* 0x00000005ff057212 */ /* 0x000fe200078e33ff */
[----:B------:R-:W-:Y:S06]  /*1f090*/  BRA `(.L_x_6527) ;  /* 0x0000000000187947 */ /* 0x000fec0003800000 */
.L_x_6524:
[----:B------:R-:W-:-:S13]  /*1f0a0*/  ISETP.NE.AND P6, PT, R4, 0x1, PT ;  /* 0x000000010400780c */ /* 0x000fda0003fc5270 */
[----:B------:R-:W-:Y:S05]  /*1f0b0*/  @!P6 BRA `(.L_x_6527) ;  /* 0x000000000010e947 */ /* 0x000fea0003800000 */
[----:B------:R-:W2:Y:S04]  /*1f0c0*/  LDL R6, [R3+0x1c] ;  /* 0x00001c0003067983 */ /* 0x000ea80000100800 */
[----:B------:R-:W3:Y:S01]  /*1f0d0*/  LDL R48, [R3+0x20] ;  /* 0x0000200003307983 */ /* 0x000ee20000100800 */
[----:B--2---:R-:W-:-:S05]  /*1f0e0*/  IMAD.HI.U32 R5, R5, R6, RZ ;  /* 0x0000000605057227 */ /* 0x004fca00078e00ff */
[----:B---3--:R-:W-:-:S07]  /*1f0f0*/  SHF.R.U32.HI R5, RZ, R48, R5 ;  /* 0x00000030ff057219 */ /* 0x008fce0000011605 */
.L_x_6527:
[----:B------:R-:W-:Y:S05]  /*1f100*/  BSYNC B1 ;  /* 0x0000000000017941 */ /* 0x000fea0003800000 */
.L_x_6523:
[----:B------:R-:W-:-:S04]  /*1f110*/  IMAD R6, R4, R5, -R57 ;  /* 0x0000000504067224 */ /* 0x000fc800078e0a39 */
[----:B------:R-:W-:-:S05]  /*1f120*/  IMAD R37, R37, -0x2, R6 ;  /* 0xfffffffe25257824 */ /* 0x000fca00078e0206 */
[----:B------:R-:W-:Y:S02]  /*1f130*/  VIADDMNMX R7, R37, R4, R7, PT ;  /* 0x0000000425077246 */ /* 0x000fe40003800107 */
[----:B------:R-:W-:-:S07]  /*1f140*/  VIMNMX R40, R40, R37, !PT ;  /* 0x0000002528287248 */ /* 0x000fce0007fe0100 */
.L_x_6522:
[----:B------:R-:W-:Y:S05]  /*1f150*/  BSYNC B0 ;  /* 0x0000000000007941 */ /* 0x000fea0003800000 */
.L_x_6521:
        /* <DEDUP_REMOVED lines=48> */
[C---:B------:R-:W-:Y:S02]  /*1f460*/  ISETP.GT.AND P3, PT, R40.reuse, 0x31, !P3 ;  /* 0x000000312800780c */ /* 0x040fe40005f64270 */
[C---:B------:R-:W-:Y:S02]  /*1f470*/  ISETP.LT.OR P2, PT, R7.reuse, 0x31, P2 ;  /* 0x000000310700780c */ /* 0x040fe40001741670 */
[----:B------:R-:W-:Y:S02]  /*1f480*/  ISETP.GT.AND P4, PT, R40, 0x38, !P4 ;  /* 0x000000382800780c */ /* 0x000fe40006784270 */
[C---:B------:R-:W-:Y:S02]  /*1f490*/  ISETP.LT.OR P3, PT, R7.reuse, 0x32, P3 ;  /* 0x000000320700780c */ /* 0x040fe40001f61670 */
[----:B------:R-:W-:Y:S02]  /*1f4a0*/  FSEL R38, R38, -INF , !P2 ;  /* 0xff80000026267808 */ /* 0x000fe40005000000 */
[----:B------:R-:W-:-:S02]  /*1f4b0*/  ISETP.LT.OR P4, PT, R7, 0x39, P4 ;  /* 0x000000390700780c */ /* 0x000fc40002781670 */
[----:B------:R-:W-:Y:S02]  /*1f4c0*/  FSEL R39, R39, -INF , !P3 ;  /* 0xff80000027277808 */ /* 0x000fe40005800000 */
        /* <DEDUP_REMOVED lines=29> */
[----:B------:R-:W-:Y:S02]  /*1f6a0*/  FSEL R48, R36, -INF , !P1 ;  /* 0xff80000024307808 */ /* 0x000fe40004800000 */
[----:B------:R-:W-:-:S04]  /*1f6b0*/  FMNMX.FTZ R37, R58, R6, !PT ;  /* 0x000000063a257209 */ /* 0x000fc80007810000 */
[----:B------:R-:W-:Y:S02]  /*1f6c0*/  FMNMX.FTZ R37, R48, R37, !PT ;  /* 0x0000002530257209 */ /* 0x000fe40007810000 */
[----:B------:R-:W-:Y:S02]  /*1f6d0*/  ISETP.GT.AND P1, PT, R40, 0x39, !P6 ;  /* 0x000000392800780c */ /* 0x000fe40007724270 */
[----:B------:R-:W-:Y:S02]  /*1f6e0*/  FMNMX.FTZ R6, R38, R37, !PT ;  /* 0x0000002526067209 */ /* 0x000fe40007810000 */
[----:B------:R-:W-:Y:S02]  /*1f6f0*/  ISETP.LT.OR P1, PT, R7, 0x3a, P1 ;  /* 0x0000003a0700780c */ /* 0x000fe40000f21670 */
[----:B------:R-:W-:Y:S02]  /*1f700*/  FSEL R40, R54, -INF , !P4 ;  /* 0xff80000036287808 */ /* 0x000fe40006000000 */
[----:B------:R-:W-:-:S02]  /*1f710*/  FMNMX.FTZ R7, R39, R6, !PT ;  /* 0x0000000627077209 */ /* 0x000fc40007810000 */
[----:B------:R-:W-:Y:S02]  /*1f720*/  IADD3 R6, P2, R2, 0x410, RZ ;  /* 0x0000041002067810 */ /* 0x000fe40007f5e0ff */
[----:B------:R-:W-:Y:S02]  /*1f730*/  FSEL R37, R55, -INF , !P1 ;  /* 0xff80000037257808 */ /* 0x000fe40004800000 */
[----:B------:R-:W-:Y:S01]  /*1f740*/  FMNMX.FTZ R34, R40, R7, !PT ;  /* 0x0000000728227209 */ /* 0x000fe20007810000 */
[----:B------:R-:W-:Y:S01]  /*1f750*/  IMAD.X R7, RZ, RZ, R16, P2 ;  /* 0x000000ffff077224 */ /* 0x000fe200010e0610 */
[----:B------:R-:W-:Y:S02]  /*1f760*/  LOP3.LUT R6, R6, 0x4, RZ, 0xfc, !PT ;  /* 0x0000000406067812 */ /* 0x000fe400078efcff */
        /* <DEDUP_REMOVED lines=43> */
.L_x_6529:
[----:B------:R-:W-:Y:S05]  /*1fa20*/  BSYNC B0 ;  /* 0x0000000000007941 */ /* 0x000fea0003800000 */
.L_x_6528:
        /* <DEDUP_REMOVED lines=24> */
[-CC-:B------:R-:W-:Y:S01]  /*1fbb0*/  FFMA.FTZ R25, R25, R54.reuse, -R5.reuse ;  /* 0x0000003619197223 */ /* 0x180fe20000010805 */
[----:B------:R-:W5:Y:S01]  /*1fbc0*/  MUFU.EX2 R47, R47 ;  /* 0x0000002f002f7308 */ /* 0x000f620000000800 */
[-CC-:B------:R-:W-:Y:S01]  /*1fbd0*/  FFMA.FTZ R26, R26, R54.reuse, -R5.reuse ;  /* 0x000000361a1a7223 */ /* 0x180fe20000010805 */
[-CC-:B------:R-:W-:Y:S01]  /*1fbe0*/  FFMA.FTZ R27, R27, R54.reuse, -R5.reuse ;  /* 0x000000361b1b7223 */ /* 0x180fe20000010805 */
[-C--:B------:R-:W-:Y:S01]  /*1fbf0*/  FFMA.FTZ R28, R28, R54.reuse, -R5 ;  /* 0x000000361c1c7223 */ /* 0x080fe20000010805 */
[-C--:B------:R-:W-:Y:S01]  /*1fc00*/  FFMA.FTZ R42, R42, R54.reuse, -R49 ;  /* 0x000000362a2a7223 */ /* 0x080fe20000010831 */
[-C--:B------:R-:W-:Y:S01]  /*1fc10*/  FFMA.FTZ R29, R29, R54.reuse, -R5 ;  /* 0x000000361d1d7223 */ /* 0x080fe20000010805 */
[-CC-:B------:R-:W-:Y:S01]  /*1fc20*/  FFMA.FTZ R12, R12, R54.reuse, -R49.reuse ;  /* 0x000000360c0c7223 */ /* 0x180fe20000010831 */
[-C--:B------:R-:W-:Y:S01]  /*1fc30*/  FFMA.FTZ R41, R41, R54.reuse, -R49 ;  /* 0x0000003629297223 */ /* 0x080fe20000010831 */
[----:B------:R-:W0:Y:S01]  /*1fc40*/  MUFU.EX2 R24, R24 ;  /* 0x0000001800187308 */ /* 0x000e220000000800 */
[-C--:B------:R-:W-:Y:S01]  /*1fc50*/  FFMA.FTZ R30, R30, R54.reuse, -R5 ;  /* 0x000000361e1e7223 */ /* 0x080fe20000010805 */
[-C--:B------:R-:W-:Y:S01]  /*1fc60*/  FFMA.FTZ R21, R21, R54.reuse, -R49 ;  /* 0x0000003615157223 */ /* 0x080fe20000010831 */
[-C--:B------:R-:W-:Y:S01]  /*1fc70*/  FFMA.FTZ R31, R31, R54.reuse, -R5 ;  /* 0x000000361f1f7223 */ /* 0x080fe20000010805 */
[-CC-:B------:R-:W-:Y:S01]  /*1fc80*/  FFMA.FTZ R35, R35, R54.reuse, -R49.reuse ;  /* 0x0000003623237223 */ /* 0x180fe20000010831 */
[-C--:B------:R-:W-:Y:S01]  /*1fc90*/  FFMA.FTZ R15, R15, R54.reuse, -R49 ;  /* 0x000000360f0f7223 */ /* 0x080fe20000010831 */
[-CC-:B------:R-:W-:Y:S01]  /*1fca0*/  FFMA.FTZ R32, R32, R54.reuse, -R5.reuse ;  /* 0x0000003620207223 */ /* 0x180fe20000010805 */
[-C--:B------:R-:W-:Y:S01]  /*1fcb0*/  FFMA.FTZ R4, R58, R54.reuse, -R5 ;  /* 0x000000363a047223 */ /* 0x080fe20000010805 */
[----:B------:R-:W1:Y:S01]  /*1fcc0*/  MUFU.EX2 R46, R46 ;  /* 0x0000002e002e7308 */ /* 0x000e620000000800 */
[----:B-----5:R-:W-:Y:S01]  /*1fcd0*/  FADD.FTZ R7, R47, R56 ;  /* 0x000000382f077221 */ /* 0x020fe20000010000 */
[-C--:B------:R-:W-:Y:S01]  /*1fce0*/  FFMA.FTZ R14, R14, R54.reuse, -R49 ;  /* 0x000000360e0e7223 */ /* 0x080fe20000010831 */
[-C--:B------:R-:W-:Y:S01]  /*1fcf0*/  FFMA.FTZ R33, R33, R54.reuse, -R5 ;  /* 0x0000003621217223 */ /* 0x080fe20000010805 */
[-C--:B------:R-:W-:Y:S01]  /*1fd00*/  FFMA.FTZ R10, R10, R54.reuse, -R49 ;  /* 0x000000360a0a7223 */ /* 0x080fe20000010831 */
[-C--:B------:R-:W-:Y:S01]  /*1fd10*/  FFMA.FTZ R48, R48, R54.reuse, -R5 ;  /* 0x0000003630307223 */ /* 0x080fe20000010805 */
[-C--:B------:R-:W-:Y:S01]  /*1fd20*/  FFMA.FTZ R8, R8, R54.reuse, -R49 ;  /* 0x0000003608087223 */ /* 0x080fe20000010831 */
[-C--:B------:R-:W-:Y:S01]  /*1fd30*/  FFMA.FTZ R38, R38, R54.reuse, -R5 ;  /* 0x0000003626267223 */ /* 0x080fe20000010805 */
[----:B------:R-:W2:Y:S01]  /*1fd40*/  MUFU.EX2 R25, R25 ;  /* 0x0000001900197308 */ /* 0x000ea20000000800 */
[----:B0-----:R-:W-:Y:S01]  /*1fd50*/  FADD.FTZ R6, R24, R55 ;  /* 0x0000003718067221 */ /* 0x001fe20000010000 */
[-C--:B------:R-:W-:Y:S01]  /*1fd60*/  FFMA.FTZ R11, R11, R54.reuse, -R49 ;  /* 0x000000360b0b7223 */ /* 0x080fe20000010831 */
[-C--:B------:R-:W-:Y:S01]  /*1fd70*/  FFMA.FTZ R39, R39, R54.reuse, -R5 ;  /* 0x0000003627277223 */ /* 0x080fe20000010805 */
[-C--:B------:R-:W-:Y:S01]  /*1fd80*/  FFMA.FTZ R9, R9, R54.reuse, -R49 ;  /* 0x0000003609097223 */ /* 0x080fe20000010831 */
[-CC-:B------:R-:W-:Y:S01]  /*1fd90*/  FFMA.FTZ R40, R40, R54.reuse, -R5.reuse ;  /* 0x0000003628287223 */ /* 0x180fe20000010805 */
[----:B------:R-:W-:-:S02]  /*1fda0*/  FFMA.FTZ R5, R37, R54, -R5 ;  /* 0x0000003625057223 */ /* 0x000fc40000010805 */
[----:B------:R-:W-:Y:S08]  /*1fdb0*/  MUFU.EX2 R45, R45 ;  /* 0x0000002d002d7308 */ /* 0x000ff00000000800 */
[----:B------:R-:W0:Y:S08]  /*1fdc0*/  MUFU.EX2 R26, R26 ;  /* 0x0000001a001a7308 */ /* 0x000e300000000800 */
[----:B------:R-:W-:Y:S08]  /*1fdd0*/  MUFU.EX2 R44, R44 ;  /* 0x0000002c002c7308 */ /* 0x000ff00000000800 */
[----:B------:R-:W3:Y:S08]  /*1fde0*/  MUFU.EX2 R27, R27 ;  /* 0x0000001b001b7308 */ /* 0x000ef00000000800 */
[----:B------:R-:W4:Y:S08]  /*1fdf0*/  MUFU.EX2 R43, R43 ;  /* 0x0000002b002b7308 */ /* 0x000f300000000800 */
[----:B------:R-:W-:Y:S08]  /*1fe00*/  MUFU.EX2 R28, R28 ;  /* 0x0000001c001c7308 */ /* 0x000ff00000000800 */
[----:B------:R-:W5:Y:S08]  /*1fe10*/  MUFU.EX2 R42, R42 ;  /* 0x0000002a002a7308 */ /* 0x000f700000000800 */
[----:B------:R1:W-:Y:S08]  /*1fe20*/  MUFU.EX2 R13, R12 ;  /* 0x0000000c000d7308 */ /* 0x0003f00000000800 */
[----:B------:R-:W-:Y:S01]  /*1fe30*/  MUFU.EX2 R29, R29 ;  /* 0x0000001d001d7308 */ /* 0x000fe20000000800 */
[----:B-1----:R-:W-:Y:S01]  /*1fe40*/  FADD.FTZ R12, R46, R7 ;  /* 0x000000072e0c7221 */ /* 0x002fe20000010000 */
[----:B--2---:R-:W-:-:S04]  /*1fe50*/  FADD.FTZ R7, R25, R6 ;  /* 0x0000000619077221 */ /* 0x004fc80000010000 */
[----:B0-----:R-:W-:Y:S02]  /*1fe60*/  FADD.FTZ R6, R26, R7 ;  /* 0x000000071a067221 */ /* 0x001fe40000010000 */
[----:B------:R-:W0:Y:S02]  /*1fe70*/  MUFU.EX2 R41, R41 ;  /* 0x0000002900297308 */ /* 0x000e240000000800 */
[----:B---3--:R-:W-:-:S06]  /*1fe80*/  FADD.FTZ R7, R27, R6 ;  /* 0x000000061b077221 */ /* 0x008fcc0000010000 */
[----:B------:R1:W-:Y:S08]  /*1fe90*/  MUFU.EX2 R182, R21 ;  /* 0x0000001500b67308 */ /* 0x0003f00000000800 */
[----:B------:R-:W-:Y:S01]  /*1fea0*/  MUFU.EX2 R30, R30 ;  /* 0x0000001e001e7308 */ /* 0x000fe20000000800 */
[----:B-1----:R-:W-:-:S04]  /*1feb0*/  FADD.FTZ R21, R45, R12 ;  /* 0x0000000c2d157221 */ /* 0x002fc80000010000 */
[----:B------:R-:W-:-:S03]  /*1fec0*/  FADD.FTZ R12, R44, R21 ;  /* 0x000000152c0c7221 */ /* 0x000fc60000010000 */
[----:B------:R-:W1:Y:S01]  /*1fed0*/  MUFU.EX2 R174, R35 ;  /* 0x0000002300ae7308 */ /* 0x000e620000000800 */
[----:B----4-:R-:W-:-:S04]  /*1fee0*/  FADD.FTZ R21, R43, R12 ;  /* 0x0000000c2b157221 */ /* 0x010fc80000010000 */
[----:B-----5:R-:W-:-:S03]  /*1fef0*/  FADD.FTZ R6, R42, R21 ;  /* 0x000000152a067221 */ /* 0x020fc60000010000 */
[----:B------:R-:W-:Y:S01]  /*1ff00*/  MUFU.EX2 R31, R31 ;  /* 0x0000001f001f7308 */ /* 0x000fe20000000800 */
[----:B0-----:R-:W-:-:S07]  /*1ff10*/  FADD.FTZ R21, R41, R6 ;  /* 0x0000000629157221 */ /* 0x001fce0000010000 */
[----:B------:R-:W0:Y:S01]  /*1ff20*/  MUFU.EX2 R15, R15 ;  /* 0x0000000f000f7308 */ /* 0x000e220000000800 */
[----:B-1----:R-:W-:-:S07]  /*1ff30*/  FADD.FTZ R6, R174, R21 ;  /* 0x00000015ae067221 */ /* 0x002fce0000010000 */
[----:B------:R-:W1:Y:S08]  /*1ff40*/  MUFU.EX2 R32, R32 ;  /* 0x0000002000207308 */ /* 0x000e700000000800 */
[----:B------:R2:W-:Y:S01]  /*1ff50*/  MUFU.EX2 R179, R4 ;  /* 0x0000000400b37308 */ /* 0x0005e20000000800 */
[----:B0-----:R-:W-:-:S07]  /*1ff60*/  FADD.FTZ R21, R15, R6 ;  /* 0x000000060f157221 */ /* 0x001fce0000010000 */
[----:B------:R-:W0:Y:S01]  /*1ff70*/  MUFU.EX2 R14, R14 ;  /* 0x0000000e000e7308 */ /* 0x000e220000000800 */
[----:B--2---:R-:W-:-:S04]  /*1ff80*/  FADD.FTZ R4, R28, R7 ;  /* 0x000000071c047221 */ /* 0x004fc80000010000 */
[----:B------:R-:W-:-:S03]  /*1ff90*/  FADD.FTZ R7, R29, R4 ;  /* 0x000000041d077221 */ /* 0x000fc60000010000 */
[----:B------:R-:W2:Y:S01]  /*1ffa0*/  MUFU.EX2 R33, R33 ;  /* 0x0000002100217308 */ /* 0x000ea20000000800 */
[----:B------:R-:W-:-:S04]  /*1ffb0*/  FADD.FTZ R4, R30, R7 ;  /* 0x000000071e047221 */ /* 0x000fc80000010000 */
[----:B------:R-:W-:-:S03]  /*1ffc0*/  FADD.FTZ R7, R31, R4 ;  /* 0x000000041f077221 */ /* 0x000fc60000010000 */
[----:B------:R-:W3:Y:S01]  /*1ffd0*/  MUFU.EX2 R10, R10 ;  /* 0x0000000a000a7308 */ /* 0x000ee20000000800 */
[----:B-1----:R-:W-:Y:S01]  /*1ffe0*/  FADD.FTZ R4, R32, R7 ;  /* 0x0000000720047221 */ /* 0x002fe20000010000 */
[----:B0-----:R-:W-:-:S06]  /*1fff0*/  FADD.FTZ R21, R14, R21 ;  /* 0x000000150e157221 */ /* 0x001fcc0000010000 */
[----:B------:R-:W0:Y:S01]  /*20000*/  MUFU.EX2 R48, R48 ;  /* 0x0000003000307308 */ /* 0x000e220000000800 */
[----:B--2---:R-:W-:-:S04]  /*20010*/  FADD.FTZ R4, R33, R4 ;  /* 0x0000000421047221 */ /* 0x004fc80000010000 */
[----:B------:R-:W-:-:S03]  /*20020*/  FADD.FTZ R7, R179, R4 ;  /* 0x00000004b3077221 */ /* 0x000fc60000010000 */
[----:B------:R-:W1:Y:S01]  /*20030*/  MUFU.EX2 R8, R8 ;  /* 0x0000000800087308 */ /* 0x000e620000000800 */
[----:B---3--:R-:W-:-:S04]  /*20040*/  FADD.FTZ R6, R10, R21 ;  /* 0x000000150a067221 */ /* 0x008fc80000010000 */
[----:B------:R-:W-:-:S03]  /*20050*/  FADD.FTZ R21, R13, R6 ;  /* 0x000000060d157221 */ /* 0x000fc60000010000 */
        /* <DEDUP_REMOVED lines=243> */
[----:B--2---:R-:W-:Y:S01]  /*20f90*/  FMUL.FTZ R11, R34, R9 ;  /* 0x00000009220b7220 */ /* 0x004fe20000410000 */
[----:B------:R-:W-:-:S04]  /*20fa0*/  IMAD.MOV.U32 R9, RZ, RZ, R19 ;  /* 0x000000ffff097224 */ /* 0x000fc800078e0013 */
        /* <DEDUP_REMOVED lines=192> */
[----:B0-----:R-:W3:Y:S04]  /*21bb0*/  LD.E R15, desc[UR40][R4.64] ;  /* 0x00000028040f7980 */ /* 0x001ee8000c101900 */
[----:B-1----:R-:W4:Y:S04]  /*21bc0*/  LD.E R13, desc[UR40][R152.64+0x1e8] ;  /* 0x0001e828980d7980 */ /* 0x002f28000c101900 */
[----:B------:R-:W4:Y:S04]  /*21bd0*/  LD.E.64 R10, desc[UR40][R152.64+0xa8] ;  /* 0x0000a828980a7980 */ /* 0x000f28000c101b00 */
[----:B---3--:R0:W-:Y:S04]  /*21be0*/  ST.E desc[UR40][R4.64], R15 ;  /* 0x0000000f04007985 */ /* 0x0081e8000c101928 */
[----:B------:R-:W3:Y:S04]  /*21bf0*/  LD.E R21, desc[UR40][R6.64] ;  /* 0x0000002806157980 */ /* 0x000ee8000c101900 */
[----:B---3--:R1:W-:Y:S04]  /*21c00*/  ST.E desc[UR40][R6.64], R21 ;  /* 0x0000001506007985 */ /* 0x0083e8000c101928 */
[----:B------:R-:W3:Y:S04]  /*21c10*/  LD.E R25, desc[UR40][R8.64] ;  /* 0x0000002808197980 */ /* 0x000ee8000c101900 */
[----:B---3--:R3:W-:Y:S04]  /*21c20*/  ST.E desc[UR40][R8.64], R25 ;  /* 0x0000001908007985 */ /* 0x0087e8000c101928 */
[----:B------:R-:W5:Y:S04]  /*21c30*/  LD.E R27, desc[UR40][R152.64+0x210] ;  /* 0x00021028981b7980 */ /* 0x000f68000c101900 */
[----:B------:R-:W4:Y:S04]  /*21c40*/  LD.E R29, desc[UR40][R152.64+0x214] ;  /* 0x00021428981d7980 */ /* 0x000f28000c101900 */
[----:B------:R-:W4:Y:S04]  /*21c50*/  LD.E R31, desc[UR40][R152.64+0x218] ;  /* 0x00021828981f7980 */ /* 0x000f28000c101900 */
[----:B------:R-:W4:Y:S04]  /*21c60*/  LD.E R33, desc[UR40][R152.64+0x21c] ;  /* 0x00021c2898217980 */ /* 0x000f28000c101900 */
[----:B------:R-:W4:Y:S04]  /*21c70*/  LD.E R35, desc[UR40][R152.64+0x220] ;  /* 0x0002202898237980 */ /* 0x000f28000c101900 */
[----:B--2---:R-:W2:Y:S04]  /*21c80*/  LD.E R37, desc[UR40][R152.64+0x224] ;  /* 0x0002242898257980 */ /* 0x004ea8000c101900 */
[----:B0-----:R-:W2:Y:S04]  /*21c90*/  LD.E R15, desc[UR40][R152.64+0x228] ;  /* 0x00022828980f7980 */ /* 0x001ea8000c101900 */
[----:B------:R-:W2:Y:S04]  /*21ca0*/  LD.E R39, desc[UR40][R152.64+0x22c] ;  /* 0x00022c2898277980 */ /* 0x000ea8000c101900 */
[----:B-1----:R-:W2:Y:S04]  /*21cb0*/  LD.E R21, desc[UR40][R152.64+0x230] ;  /* 0x0002302898157980 */ /* 0x002ea8000c101900 */
[----:B------:R-:W2:Y:S04]  /*21cc0*/  LD.E R41, desc[UR40][R152.64+0x234] ;  /* 0x0002342898297980 */ /* 0x000ea8000c101900 */
        /* <DEDUP_REMOVED lines=114> */
[----:B-----5:R-:W-:Y:S04]  /*223f0*/  ST.E desc[UR40][R152.64+0x210], R27 ;  /* 0x0002101b98007985 */ /* 0x020fe8000c101928 */
[----:B----4-:R-:W-:Y:S04]  /*22400*/  ST.E desc[UR40][R152.64+0x214], R29 ;  /* 0x0002141d98007985 */ /* 0x010fe8000c101928 */
        /* <DEDUP_REMOVED lines=1060> */
.L_x_6531:
[----:B------:R-:W-:Y:S05]  /*26650*/  BSYNC B0 ;  /* 0x0000000000007941 */ /* 0x000fea0003800000 */
.L_x_6530:
[----:B------:R-:W-:-:S04]  /*26660*/  UISETP.LT.AND UP0, UPT, URZ, UR45, UPT ;  /* 0x0000002d3f00728c */ /* 0x000fc8000bf01270 */
[----:B------:R-:W-:-:S06]  /*26670*/  USEL UR4, URZ, UR45, !UP0 ;  /* 0x0000002d3f047287 */ /* 0x000fcc000c000000 */
[C---:B------:R-:W-:Y:S01]  /*26680*/  ISETP.GT.AND P1, PT, R0.reuse, UR4, PT ;  /* 0x0000000400007c0c */ /* 0x040fe2000bf24270 */
[----:B------:R-:W-:-:S12]  /*26690*/  VIADD R0, R0, 0xffffffff ;  /* 0xffffffff00007836 */ /* 0x000fd80000000000 */
[----:B------:R-:W-:Y:S05]  /*266a0*/  @P1 BRA `(.L_x_6532) ;  /* 0xffffff5400741947 */ /* 0x000fea000383ffff */
.L_x_6499:
        /* <DEDUP_REMOVED lines=60> */
[----:B--2---:R-:W2:Y:S04]  /*26a70*/  LDL.64 R6, [R1+0x210] ;  /* 0x0002100001067983 */ /* 0x004ea80000100a00 */
[----:B------:R-:W5:Y:S04]  /*26a80*/  LDL.64 R136, [R1+0x3f0] ;  /* 0x0003f00001887983 */ /* 0x000f680000100a00 */
[----:B------:R-:W5:Y:S04]  /*26a90*/  LDL.64 R138, [R1+0x3f8] ;  /* 0x0003f800018a7983 */ /* 0x000f680000100a00 */
[----:B------:R-:W5:Y:S04]  /*26aa0*/  LDL.64 R8, [R1+0x220] ;  /* 0x0002200001087983 */ /* 0x000f680000100a00 */
[----:B------:R-:W5:Y:S04]  /*26ab0*/  LDL.64 R10, [R1+0x230] ;  /* 0x00023000010a7983 */ /* 0x000f680000100a00 */
[----:B------:R-:W5:Y:S04]  /*26ac0*/  LDL.64 R12, [R1+0x240] ;  /* 0x00024000010c7983 */ /* 0x000f680000100a00 */
[----:B------:R-:W5:Y:S04]  /*26ad0*/  LDL.64 R14, [R1+0x250] ;  /* 0x00025000010e7983 */ /* 0x000f680000100a00 */
[----:B------:R-:W5:Y:S04]  /*26ae0*/  LDL.64 R24, [R1+0x260] ;  /* 0x0002600001187983 */ /* 0x000f680000100a00 */
[----:B0-----:R-:W5:Y:S04]  /*26af0*/  LDL.64 R26, [R1+0x270] ;  /* 0x00027000011a7983 */ /* 0x001f680000100a00 */
        /* <DEDUP_REMOVED lines=54> */
[----:B------:R-:W5:Y:S04]  /*26e60*/  LDL R141, [R1+0x1f0] ;  /* 0x0001f000018d7983 */ /* 0x000f680000100800 */
[----:B------:R-:W5:Y:S01]  /*26e70*/  LDL R21, [R1+0x1f4] ;  /* 0x0001f40001157983 */ /* 0x000f620000100800 */
[----:B---3--:R-:W-:-:S05]  /*26e80*/  VIADD R142, R142, 0x1 ;  /* 0x000000018e8e7836 */ /* 0x008fca0000000000 */
[----:B------:R-:W-:-:S13]  /*26e90*/  ISETP.NE.AND P0, PT, R142, 0x2, PT ;  /* 0x000000028e00780c */ /* 0x000fda0003f05270 */
[----:B------:R-:W3:Y:S01]  /*26ea0*/  @!P0 LDL R140, [R1+0x1ec] ;  /* 0x0001ec00018c8983 */ /* 0x000ee20000100800 */
[-C--:B----4-:R-:W-:Y:S01]  /*26eb0*/  FMUL.FTZ R5, R5, R0.reuse ;  /* 0x0000000005057220 */ /* 0x090fe20000410000 */
[-C--:B------:R-:W-:Y:S01]  /*26ec0*/  FMUL.FTZ R4, R4, R0.reuse ;  /* 0x0000000004047220 */ /* 0x080fe20000410000 */
[-C--:B--2---:R-:W-:Y:S01]  /*26ed0*/  FMUL.FTZ R7, R7, R0.reuse ;  /* 0x0000000007077220 */ /* 0x084fe20000410000 */
[-C--:B------:R-:W-:Y:S01]  /*26ee0*/  FMUL.FTZ R6, R6, R0.reuse ;  /* 0x0000000006067220 */ /* 0x080fe20000410000 */
[-C--:B-----5:R-:W-:Y:S01]  /*26ef0*/  FMUL.FTZ R137, R137, R0.reuse ;  /* 0x0000000089897220 */ /* 0x0a0fe20000410000 */
        /* <DEDUP_REMOVED lines=197> */
.L_x_6417:
[----:B------:R-:W2:Y:S08]  /*27b50*/  S2UR UR4, SR_CgaCtaId ;  /* 0x00000000000479c3 */ /* 0x000eb00000008800 */
[----:B------:R-:W-:Y:S01]  /*27b60*/  BAR.SYNC.DEFER_BLOCKING 0x5, 0x180 ;  /* 0x0146000000007b1d */ /* 0x000fe20000010000 */
[----:B------:R-:W-:-:S04]  /*27b70*/  PRMT R0, R0, 0x9910, RZ ;  /* 0x0000991000007816 */ /* 0x000fc800000000ff */
[----:B------:R-:W-:Y:S01]  /*27b80*/  ISETP.NE.AND P0, PT, R0, RZ, PT ;  /* 0x000000ff0000720c */ /* 0x000fe20003f05270 */
[----:B------:R-:W-:Y:S01]  /*27b90*/  UMOV UR47, 0x400 ;  /* 0x00000400002f7882 */ /* 0x000fe20000000000 */
[----:B------:R-:W-:Y:S01]  /*27ba0*/  BSSY B0, `(.L_x_6533) ;  /* 0x00002db000007945 */ /* 0x000fe20003800000 */
[----:B--2---:R-:W-:-:S09]  /*27bb0*/  ULEA UR47, UR4, UR47, 0x18 ;  /* 0x0000002f042f7291 */ /* 0x004fd2000f8ec03f */
[----:B01----:R-:W0:Y:S02]  /*27bc0*/  LDS.128 R4, [UR47+0x388d0] ;  /* 0x0388d02fff047984 */ /* 0x003e240008000c00 */
[----:B0-----:R-:W-:Y:S02]  /*27bd0*/  R2UR UR5, R5 ;  /* 0x00000000050572ca */ /* 0x001fe400000e0000 */
[----:B------:R-:W-:Y:S02]  /*27be0*/  R2UR UR7, R6 ;  /* 0x00000000060772ca */ /* 0x000fe400000e0000 */
[----:B------:R-:W-:Y:S01]  /*27bf0*/  R2UR UR6, R7 ;  /* 0x00000000070672ca */ /* 0x000fe200000e0000 */
[----:B------:R-:W-:Y:S06]  /*27c00*/  BAR.ARV 0x4, 0x180 ;  /* 0x0106000000007b1d */ /* 0x000fec0000002000 */
[----:B------:R-:W-:Y:S08]  /*27c10*/  @!P0 BRA `(.L_x_6534) ;  /* 0x0000001c00b48947 */ /* 0x000ff00003800000 */
[----:B------:R-:W2:Y:S04]  /*27c20*/  LDL.128 R136, [R1+0x200] ;  /* 0x0002000001887983 */ /* 0x000ea80000100c00 */
[----:B------:R-:W3:Y:S04]  /*27c30*/  LDL.128 R128, [R1+0x220] ;  /* 0x0002200001807983 */ /* 0x000ee80000100c00 */
[----:B------:R-:W4:Y:S04]  /*27c40*/  LDL.128 R132, [R1+0x210] ;  /* 0x0002100001847983 */ /* 0x000f280000100c00 */
        /* <DEDUP_REMOVED lines=28> */
[----:B------:R-:W4:Y:S01]  /*27e10*/  LDL.128 R4, [R1+0x3f0] ;  /* 0x0003f00001047983 */ /* 0x000f220000100c00 */
[----:B------:R-:W-:Y:S01]  /*27e20*/  IADD3 R145, P1, R156, 0x20, RZ ;  /* 0x000000209c917810 */ /* 0x000fe20007f3e0ff */
[----:B------:R-:W-:-:S03]  /*27e30*/  ULDC.64 UR8, c[0x0][0xd00] ;  /* 0x0003400000087ab9 */ /* 0x000fc60000000a00 */
[----:B------:R-:W-:-:S04]  /*27e40*/  LOP3.LUT R144, R145, 0x380, RZ, 0xc0, !PT ;  /* 0x0000038091907812 */ /* 0x000fc800078ec0ff */
[----:B------:R-:W-:Y:S02]  /*27e50*/  SHF.R.U64 R144, R144, 0x3, RZ ;  /* 0x0000000390907819 */ /* 0x000fe400000012ff */
[----:B------:R-:W-:Y:S02]  /*27e60*/  IADD3 R147, P4, R156, 0x60, RZ ;  /* 0x000000609c937810 */ /* 0x000fe40007f9e0ff */
[----:B------:R-:W-:Y:S01]  /*27e70*/  LOP3.LUT R144, R144, R145, RZ, 0x3c, !PT ;  /* 0x0000009190907212 */ /* 0x000fe200078e3cff */
[----:B------:R-:W-:Y:S01]  /*27e80*/  IMAD.X R145, RZ, RZ, R157, P1 ;  /* 0x000000ffff917224 */ /* 0x000fe200008e069d */
[C---:B------:R-:W-:Y:S02]  /*27e90*/  IADD3 R175, P1, R156.reuse, 0x4000, RZ ;  /* 0x000040009caf7810 */ /* 0x040fe40007f3e0ff */
[----:B------:R-:W-:Y:S02]  /*27ea0*/  IADD3 R180, P3, R156, 0x2000, RZ ;  /* 0x000020009cb47810 */ /* 0x000fe40007f7e0ff */
[----:B------:R-:W-:-:S02]  /*27eb0*/  LOP3.LUT R146, R147, 0x380, RZ, 0xc0, !PT ;  /* 0x0000038093927812 */ /* 0x000fc400078ec0ff */
[----:B------:R-:W-:Y:S02]  /*27ec0*/  LOP3.LUT R174, R175, 0x380, RZ, 0xc0, !PT ;  /* 0x00000380afae7812 */ /* 0x000fe400078ec0ff */
[----:B------:R-:W-:Y:S02]  /*27ed0*/  LOP3.LUT R181, R180, 0x380, RZ, 0xc0, !PT ;  /* 0x00000380b4b57812 */ /* 0x000fe400078ec0ff */
        /* <DEDUP_REMOVED lines=8> */
[----:B------:R-:W-:Y:S01]  /*27f60*/  IMAD.X R181, RZ, RZ, R157, P3 ;  /* 0x000000ffffb57224 */ /* 0x000fe200018e069d */
[----:B------:R-:W-:-:S02]  /*27f70*/  IADD3 R141, P4, R156, 0x4040, RZ ;  /* 0x000040409c8d7810 */ /* 0x000fc40007f9e0ff */
[C---:B------:R-:W-:Y:S02]  /*27f80*/  IADD3 R149, P1, R156.reuse, 0x6060, RZ ;  /* 0x000060609c957810 */ /* 0x040fe40007f3e0ff */
[C---:B------:R-:W-:Y:S02]  /*27f90*/  IADD3 R171, P3, R156.reuse, 0x4060, RZ ;  /* 0x000040609cab7810 */ /* 0x040fe40007f7e0ff */
[C---:B------:R-:W-:Y:S02]  /*27fa0*/  IADD3 R183, P0, R156.reuse, 0x40, RZ ;  /* 0x000000409cb77810 */ /* 0x040fe40007f1e0ff */
[----:B------:R-:W-:Y:S02]  /*27fb0*/  LOP3.LUT R140, R141, 0x380, RZ, 0xc0, !PT ;  /* 0x000003808d8c7812 */ /* 0x000fe400078ec0ff */
[----:B------:R-:W-:Y:S02]  /*27fc0*/  LOP3.LUT R148, R149, 0x380, RZ, 0xc0, !PT ;  /* 0x0000038095947812 */ /* 0x000fe400078ec0ff */
[----:B------:R-:W-:-:S02]  /*27fd0*/  IADD3 R151, P6, R156, 0x2020, RZ ;  /* 0x000020209c977810 */ /* 0x000fc40007fde0ff */
[----:B------:R-:W-:Y:S02]  /*27fe0*/  LOP3.LUT R170, R171, 0x380, RZ, 0xc0, !PT ;  /* 0x00000380abaa7812 */ /* 0x000fe400078ec0ff */
[----:B------:R-:W-:Y:S02]  /*27ff0*/  LOP3.LUT R182, R183, 0x380, RZ, 0xc0, !PT ;  /* 0x00000380b7b67812 */ /* 0x000fe400078ec0ff */
[C---:B------:R-:W-:Y:S02]  /*28000*/  IADD3 R179, P5, R156.reuse, 0x2040, RZ ;  /* 0x000020409cb37810 */ /* 0x040fe40007fbe0ff */
[----:B------:R-:W-:Y:S02]  /*28010*/  IADD3 R177, P2, R156, 0x2060, RZ ;  /* 0x000020609cb17810 */ /* 0x000fe40007f5e0ff */
[----:B------:R-:W-:Y:S02]  /*28020*/  SHF.R.U64 R140, R140, 0x3, RZ ;  /* 0x000000038c8c7819 */ /* 0x000fe400000012ff */
[----:B------:R-:W-:-:S02]  /*28030*/  SHF.R.U64 R148, R148, 0x3, RZ ;  /* 0x0000000394947819 */ /* 0x000fc400000012ff */
[----:B------:R-:W-:Y:S02]  /*28040*/  LOP3.LUT R150, R151, 0x380, RZ, 0xc0, !PT ;  /* 0x0000038097967812 */ /* 0x000fe400078ec0ff */
[----:B------:R-:W-:Y:S02]  /*28050*/  SHF.R.U64 R170, R170, 0x3, RZ ;  /* 0x00000003aaaa7819 */ /* 0x000fe400000012ff */
[----:B------:R-:W-:Y:S02]  /*28060*/  SHF.R.U64 R182, R182, 0x3, RZ ;  /* 0x00000003b6b67819 */ /* 0x000fe400000012ff */
[----:B------:R-:W-:Y:S02]  /*28070*/  LOP3.LUT R178, R179, 0x380, RZ, 0xc0, !PT ;  /* 0x00000380b3b27812 */ /* 0x000fe400078ec0ff */
[----:B------:R-:W-:Y:S02]  /*28080*/  LOP3.LUT R176, R177, 0x380, RZ, 0xc0, !PT ;  /* 0x00000380b1b07812 */ /* 0x000fe400078ec0ff */
[----:B------:R-:W-:Y:S01]  /*28090*/  LOP3.LUT R140, R140, R141, RZ, 0x3c, !PT ;  /* 0x0000008d8c8c7212 */ /* 0x000fe200078e3cff */
[----:B------:R-:W-:Y:S01]  /*280a0*/  IMAD.X R141, RZ, RZ, R157, P4 ;  /* 0x000000ffff8d7224 */ /* 0x000fe200020e069d */
[----:B------:R-:W-:-:S02]  /*280b0*/  LOP3.LUT R148, R148, R149, RZ, 0x3c, !PT ;  /* 0x0000009594947212 */ /* 0x000fc400078e3cff */
[----:B------:R-:W-:Y:S02]  /*280c0*/  SHF.R.U64 R150, R150, 0x3, RZ ;  /* 0x0000000396967819 */ /* 0x000fe400000012ff */
[----:B------:R-:W-:Y:S01]  /*280d0*/  LOP3.LUT R170, R170, R171, RZ, 0x3c, !PT ;  /* 0x000000abaaaa7212 */ /* 0x000fe200078e3cff */
[--C-:B------:R-:W-:Y:S01]  /*280e0*/  IMAD.X R171, RZ, RZ, R157.reuse, P3 ;  /* 0x000000ffffab7224 */ /* 0x100fe200018e069d */
[----:B------:R-:W-:Y:S02]  /*280f0*/  LOP3.LUT R149, R156, 0x380, RZ, 0xc0, !PT ;  /* 0x000003809c957812 */ /* 0x000fe400078ec0ff */
[----:B------:R-:W-:Y:S01]  /*28100*/  LOP3.LUT R182, R182, R183, RZ, 0x3c, !PT ;  /* 0x000000b7b6b67212 */ /* 0x000fe200078e3cff */
[----:B------:R-:W-:Y:S01]  /*28110*/  IMAD.X R183, RZ, RZ, R157, P0 ;  /* 0x000000ffffb77224 */ /* 0x000fe200000e069d */
[----:B------:R-:W-:Y:S02]  /*28120*/  SHF.R.U64 R178, R178, 0x3, RZ ;  /* 0x00000003b2b27819 */ /* 0x000fe400000012ff */
[----:B------:R-:W-:-:S02]  /*28130*/  SHF.R.U64 R176, R176, 0x3, RZ ;  /* 0x00000003b0b07819 */ /* 0x000fc400000012ff */
[----:B------:R-:W-:Y:S02]  /*28140*/  IADD3 R173, P0, R156, 0x4020, RZ ;  /* 0x000040209cad7810 */ /* 0x000fe40007f1e0ff */
[----:B------:R-:W-:Y:S01]  /*28150*/  LOP3.LUT R150, R150, R151, RZ, 0x3c, !PT ;  /* 0x0000009796967212 */ /* 0x000fe200078e3cff */
[--C-:B------:R-:W-:Y:S01]  /*28160*/  IMAD.X R151, RZ, RZ, R157.reuse, P6 ;  /* 0x000000ffff977224 */ /* 0x100fe200030e069d */
[----:B------:R-:W-:Y:S02]  /*28170*/  SHF.R.U64 R149, R149, 0x3, RZ ;  /* 0x0000000395957819 */ /* 0x000fe400000012ff */
[----:B------:R-:W-:Y:S01]  /*28180*/  LOP3.LUT R178, R178, R179, RZ, 0x3c, !PT ;  /* 0x000000b3b2b27212 */ /* 0x000fe200078e3cff */
[--C-:B------:R-:W-:Y:S01]  /*28190*/  IMAD.X R179, RZ, RZ, R157.reuse, P5 ;  /* 0x000000ffffb37224 */ /* 0x100fe200028e069d */
[----:B------:R-:W-:Y:S02]  /*281a0*/  MOV R140, R140 ;  /* 0x0000008c008c7202 */ /* 0x000fe40000000f00 */
[----:B------:R-:W-:Y:S01]  /*281b0*/  LOP3.LUT R176, R176, R177, RZ, 0x3c, !PT ;  /* 0x000000b1b0b07212 */ /* 0x000fe200078e3cff */
[----:B------:R-:W-:Y:S01]  /*281c0*/  IMAD.X R177, RZ, RZ, R157, P2 ;  /* 0x000000ffffb17224 */ /* 0x000fe200010e069d */
[----:B------:R-:W-:-:S02]  /*281d0*/  IADD3 R143, P6, R156, 0x6000, RZ ;  /* 0x000060009c8f7810 */ /* 0x000fc40007fde0ff */
[----:B------:R-:W-:Y:S01]  /*281e0*/  MOV R141, R170 ;  /* 0x000000aa008d7202 */ /* 0x000fe20000000f00 */
[----:B------:R-:W-:Y:S01]  /*281f0*/  IMAD.MOV.U32 R171, RZ, RZ, R157 ;  /* 0x000000ffffab7224 */ /* 0x000fe200078e009d */
[----:B------:R-:W-:Y:S02]  /*28200*/  LOP3.LUT R172, R173, 0x380, RZ, 0xc0, !PT ;  /* 0x00000380adac7812 */ /* 0x000fe400078ec0ff */
[C---:B------:R-:W-:Y:S02]  /*28210*/  IADD3 R169, P5, R156.reuse, 0x6020, RZ ;  /* 0x000060209ca97810 */ /* 0x040fe40007fbe0ff */
[----:B------:R-:W-:Y:S02]  /*28220*/  IADD3 R155, P2, R156, 0x6040, RZ ;  /* 0x000060409c9b7810 */ /* 0x000fe40007f5e0ff */
[----:B------:R-:W-:Y:S02]  /*28230*/  LOP3.LUT R170, R149, R156, RZ, 0x3c, !PT ;  /* 0x0000009c95aa7212 */ /* 0x000fe400078e3cff */
[----:B------:R-:W-:-:S02]  /*28240*/  LOP3.LUT R142, R143, 0x380, RZ, 0xc0, !PT ;  /* 0x000003808f8e7812 */ /* 0x000fc400078ec0ff */
[----:B------:R-:W-:Y:S02]  /*28250*/  SHF.R.U64 R172, R172, 0x3, RZ ;  /* 0x00000003acac7819 */ /* 0x000fe400000012ff */
[----:B------:R-:W-:Y:S02]  /*28260*/  LOP3.LUT R168, R169, 0x380, RZ, 0xc0, !PT ;  /* 0x00000380a9a87812 */ /* 0x000fe400078ec0ff */
[----:B------:R-:W-:Y:S02]  /*28270*/  LOP3.LUT R154, R155, 0x380, RZ, 0xc0, !PT ;  /* 0x000003809b9a7812 */ /* 0x000fe400078ec0ff */
[----:B------:R-:W-:Y:S02]  /*28280*/  MOV R170, R170 ;  /* 0x000000aa00aa7202 */ /* 0x000fe40000000f00 */
[----:B------:R-:W-:Y:S02]  /*28290*/  MOV R199, R144 ;  /* 0x0000009000c77202 */ /* 0x000fe40000000f00 */
[----:B------:R-:W-:-:S02]  /*282a0*/  SHF.R.U64 R142, R142, 0x3, RZ ;  /* 0x000000038e8e7819 */ /* 0x000fc400000012ff */
[----:B------:R-:W-:Y:S02]  /*282b0*/  MOV R145, R182 ;  /* 0x000000b600917202 */ /* 0x000fe40000000f00 */
[----:B------:R-:W-:Y:S01]  /*282c0*/  LOP3.LUT R172, R172, R173, RZ, 0x3c, !PT ;  /* 0x000000adacac7212 */ /* 0x000fe200078e3cff */
[----:B------:R-:W-:Y:S01]  /*282d0*/  IMAD.X R173, RZ, RZ, R157, P0 ;  /* 0x000000ffffad7224 */ /* 0x000fe200000e069d */
[----:B------:R-:W-:Y:S02]  /*282e0*/  SHF.R.U64 R168, R168, 0x3, RZ ;  /* 0x00000003a8a87819 */ /* 0x000fe400000012ff */
[----:B------:R-:W-:Y:S02]  /*282f0*/  MOV R146, R146 ;  /* 0x0000009200927202 */ /* 0x000fe40000000f00 */
[----:B------:R-:W-:Y:S02]  /*28300*/  SHF.R.U64 R154, R154, 0x3, RZ ;  /* 0x000000039a9a7819 */ /* 0x000fe400000012ff */
[----:B------:R-:W-:-:S02]  /*28310*/  MOV R147, R180 ;  /* 0x000000b400937202 */ /* 0x000fc40000000f00 */
[----:B------:R-:W-:Y:S02]  /*28320*/  MOV R150, R150 ;  /* 0x0000009600967202 */ /* 0x000fe40000000f00 */
[----:B------:R-:W-:Y:S01]  /*28330*/  LOP3.LUT R142, R142, R143, RZ, 0x3c, !PT ;  /* 0x0000008f8e8e7212 */ /* 0x000fe200078e3cff */
[--C-:B------:R-:W-:Y:S01]  /*28340*/  IMAD.X R143, RZ, RZ, R157.reuse, P6 ;  /* 0x000000ffff8f7224 */ /* 0x100fe200030e069d */
[----:B------:R-:W-:Y:S01]  /*28350*/  MOV R151, R178 ;  /* 0x000000b200977202 */ /* 0x000fe20000000f00 */
[----:B------:R-:W-:Y:S01]  /*28360*/  UISETP.NE.U32.AND UP0, UPT, UR8, URZ, UPT ;  /* 0x0000003f0800728c */ /* 0x000fe2000bf05070 */
[----:B------:R-:W-:Y:S01]  /*28370*/  LOP3.LUT R168, R168, R169, RZ, 0x3c, !PT ;  /* 0x000000a9a8a87212 */ /* 0x000fe200078e3cff */
[--C-:B------:R-:W-:Y:S01]  /*28380*/  IMAD.X R169, RZ, RZ, R157.reuse, P5 ;  /* 0x000000ffffa97224 */ /* 0x100fe200028e069d */
[----:B------:R-:W-:Y:S02]  /*28390*/  MOV R0, R176 ;  /* 0x000000b000007202 */ /* 0x000fe40000000f00 */
[----:B------:R-:W-:Y:S01]  /*283a0*/  LOP3.LUT R154, R154, R155, RZ, 0x3c, !PT ;  /* 0x0000009b9a9a7212 */ /* 0x000fe200078e3cff */
[--C-:B------:R-:W-:Y:S01]  /*283b0*/  IMAD.X R155, RZ, RZ, R157.reuse, P2 ;  /* 0x000000ffff9b7224 */ /* 0x100fe200010e069d */
[----:B------:R-:W-:Y:S01]  /*283c0*/  MOV R3, R174 ;  /* 0x000000ae00037202 */ /* 0x000fe20000000f00 */
[----:B------:R-:W-:Y:S01]  /*283d0*/  IMAD.X R149, RZ, RZ, R157, P1 ;  /* 0x000000ffff957224 */ /* 0x000fe200008e069d */
[----:B------:R-:W-:Y:S01]  /*283e0*/  MOV R21, R172 ;  /* 0x000000ac00157202 */ /* 0x000fe20000000f00 */
[----:B------:R-:W-:Y:S01]  /*283f0*/  UISETP.NE.AND.EX UP0, UPT, UR9, URZ, UPT, UP0 ;  /* 0x0000003f0900728c */ /* 0x000fe2000bf05300 */
[----:B------:R-:W-:-:S02]  /*28400*/  MOV R142, R142 ;  /* 0x0000008e008e7202 */ /* 0x000fc40000000f00 */
[----:B------:R-:W-:Y:S01]  /*28410*/  MOV R143, R168 ;  /* 0x000000a8008f7202 */ /* 0x000fe20000000f00 */
[----:B------:R-:W-:Y:S01]  /*28420*/  ULDC.64 UR8, c[0x0][0xd00] ;  /* 0x0003400000087ab9 */ /* 0x000fe20000000a00 */
[----:B------:R-:W-:Y:S02]  /*28430*/  MOV R144, R154 ;  /* 0x0000009a00907202 */ /* 0x000fe40000000f00 */
[----:B--2---:R-:W-:Y:S02]  /*28440*/  F2FP.F16.F32.PACK_AB R136, R137, R136 ;  /* 0x000000888988723e */ /* 0x004fe400000000ff */
[----:B------:R-:W-:Y:S02]  /*28450*/  F2FP.F16.F32.PACK_AB R137, R139, R138 ;  /* 0x0000008a8b89723e */ /* 0x000fe400000000ff */
[----:B---3--:R-:W-:Y:S02]  /*28460*/  F2FP.F16.F32.PACK_AB R128, R129, R128 ;  /* 0x000000808180723e */ /* 0x008fe400000000ff */
[----:B------:R-:W-:-:S02]  /*28470*/  F2FP.F16.F32.PACK_AB R129, R131, R130 ;  /* 0x000000828381723e */ /* 0x000fc400000000ff */
[----:B----4-:R-:W-:Y:S02]  /*28480*/  F2FP.F16.F32.PACK_AB R138, R133, R132 ;  /* 0x00000084858a723e */ /* 0x010fe400000000ff */
        /* <DEDUP_REMOVED lines=60> */
[----:B------:R0:W-:Y:S01]  /*28850*/  STSM.16.M88.4 [R21], R64 ;  /* 0x0000004015007844 */ /* 0x0001e20000000200 */
[----:B------:R-:W-:Y:S02]  /*28860*/  F2FP.F16.F32.PACK_AB R25, R27, R26 ;  /* 0x0000001a1b19723e */ /* 0x000fe400000000ff */
[----:B------:R-:W-:Y:S02]  /*28870*/  F2FP.F16.F32.PACK_AB R34, R29, R28 ;  /* 0x0000001c1d22723e */ /* 0x000fe400000000ff */
[----:B------:R-:W-:-:S02]  /*28880*/  F2FP.F16.F32.PACK_AB R35, R31, R30 ;  /* 0x0000001e1f23723e */ /* 0x000fc400000000ff */
[----:B------:R-:W-:Y:S01]  /*28890*/  F2FP.F16.F32.PACK_AB R8, R9, R8 ;  /* 0x000000080908723e */ /* 0x000fe200000000ff */
[----:B------:R1:W-:Y:S01]  /*288a0*/  STSM.16.M88.4 [R140], R56 ;  /* 0x000000388c007844 */ /* 0x0003e20000000200 */
[----:B------:R-:W-:Y:S01]  /*288b0*/  F2FP.F16.F32.PACK_AB R9, R11, R10 ;  /* 0x0000000a0b09723e */ /* 0x000fe200000000ff */
[----:B------:R-:W-:Y:S01]  /*288c0*/  UIMAD.WIDE UR8, UR43, 0x4, UR8 ;  /* 0x000000042b0878a5 */ /* 0x000fe2000f8e0208 */
[----:B------:R-:W-:Y:S02]  /*288d0*/  F2FP.F16.F32.PACK_AB R26, R13, R12 ;  /* 0x0000000c0d1a723e */ /* 0x000fe400000000ff */
[----:B------:R-:W-:Y:S01]  /*288e0*/  F2FP.F16.F32.PACK_AB R27, R15, R14 ;  /* 0x0000000e0f1b723e */ /* 0x000fe200000000ff */
[----:B------:R1:W-:Y:S01]  /*288f0*/  STSM.16.M88.4 [R141], R48 ;  /* 0x000000308d007844 */ /* 0x0003e20000000200 */
[----:B------:R-:W-:Y:S02]  /*28900*/  MOV R148, R148 ;  /* 0x0000009400947202 */ /* 0x000fe40000000f00 */
[----:B------:R-:W-:-:S02]  /*28910*/  F2FP.F16.F32.PACK_AB R10, R5, R4 ;  /* 0x00000004050a723e */ /* 0x000fc400000000ff */
[----:B------:R-:W-:Y:S01]  /*28920*/  F2FP.F16.F32.PACK_AB R11, R7, R6 ;  /* 0x00000006070b723e */ /* 0x000fe200000000ff */
[----:B------:R1:W-:Y:S01]  /*28930*/  STSM.16.M88.4 [R142], R40 ;  /* 0x000000288e007844 */ /* 0x0003e20000000200 */
[----:B------:R-:W-:-:S03]  /*28940*/  IMAD.U32 R4, RZ, RZ, UR8 ;  /* 0x00000008ff047e24 */ /* 0x000fc6000f8e00ff */
[----:B------:R1:W-:Y:S01]  /*28950*/  STSM.16.M88.4 [R143], R32 ;  /* 0x000000208f007844 */ /* 0x0003e20000000200 */
[----:B------:R-:W-:Y:S01]  /*28960*/  IMAD.U32 R5, RZ, RZ, UR9 ;  /* 0x00000009ff057e24 */ /* 0x000fe2000f8e00ff */
[----:B------:R-:W-:Y:S02]  /*28970*/  ULDC.64 UR8, c[0x0][0xd08] ;  /* 0x0003420000087ab9 */ /* 0x000fe40000000a00 */
[----:B------:R1:W-:Y:S04]  /*28980*/  STSM.16.M88.4 [R144], R24 ;  /* 0x0000001890007844 */ /* 0x0003e80000000200 */
[----:B------:R1:W-:Y:S01]  /*28990*/  STSM.16.M88.4 [R148], R8 ;  /* 0x0000000894007844 */ /* 0x0003e20000000200 */
[----:B------:R-:W-:-:S04]  /*289a0*/  UISETP.NE.U32.AND UP1, UPT, UR8, URZ, UPT ;  /* 0x0000003f0800728c */ /* 0x000fc8000bf25070 */
[----:B------:R-:W-:Y:S01]  /*289b0*/  UISETP.NE.AND.EX UP1, UPT, UR9, URZ, UPT, UP1 ;  /* 0x0000003f0900728c */ /* 0x000fe2000bf25310 */
[----:B------:R-:W-:Y:S01]  /*289c0*/  BAR.SYNC.DEFER_BLOCKING 0x1, 0x100 ;  /* 0x0044000000007b1d */ /* 0x000fe20000010000 */
[----:B------:R-:W-:-:S04]  /*289d0*/  PLOP3.LUT P0, PT, PT, PT, UP0, 0x80, 0x0 ;  /* 0x000000000000781c */ /* 0x000fc80003f0f008 */
[----:B------:R-:W-:-:S05]  /*289e0*/  PLOP3.LUT P1, PT, PT, PT, UP1, 0x80, 0x0 ;  /* 0x000000000000781c */ /* 0x000fca0003f2f018 */
[----:B------:R-:W-:Y:S02]  /*289f0*/  @UP1 ULDC.64 UR8, c[0x0][0xd08] ;  /* 0x0003420000081ab9 */ /* 0x000fe40000000a00 */
[----:B------:R-:W-:Y:S01]  /*28a00*/  @UP1 UIMAD.WIDE UR8, UR43, 0x4, UR8 ;  /* 0x000000042b0818a5 */ /* 0x000fe2000f8e0208 */
[----:B------:R-:W-:Y:S02]  /*28a10*/  ULDC UR4, c[0x0][0xb88] ;  /* 0x0002e20000047ab9 */ /* 0x000fe40000000800 */
[----:B0-----:R-:W-:-:S03]  /*28a20*/  IMAD.U32 R21, RZ, RZ, UR4 ;  /* 0x00000004ff157e24 */ /* 0x001fc6000f8e00ff */
[----:B------:R-:W-:Y:S02]  /*28a30*/  IMAD.U32 R6, RZ, RZ, UR8 ;  /* 0x00000008ff067e24 */ /* 0x000fe4000f8e00ff */
[----:B------:R-:W-:Y:S01]  /*28a40*/  IMAD.U32 R7, RZ, RZ, UR9 ;  /* 0x00000009ff077e24 */ /* 0x000fe2000f8e00ff */
[----:B------:R-:W2:Y:S04]  /*28a50*/  @P0 LDG.E R0, desc[UR40][R4.64] ;  /* 0x0000002804000981 */ /* 0x000ea8000c1e1900 */
[----:B------:R1:W5:Y:S01]  /*28a60*/  @P1 LDG.E R21, desc[UR40][R6.64] ;  /* 0x0000002806151981 */ /* 0x000362000c1e1900 */
[----:B------:R-:W-:Y:S01]  /*28a70*/  UMOV UR4, URZ ;  /* 0x0000003f00047c82 */ /* 0x000fe20008000000 */
[----:B--2---:R-:W-:Y:S01]  /*28a80*/  @P0 R2UR UR4, R0 ;  /* 0x00000000000402ca */ /* 0x004fe200000e0000 */
[----:B-1----:R-:W-:-:S14]  /*28a90*/  @P1 BRA `(.L_x_6535) ;  /* 0x0000000000101947 */ /* 0x002fdc0003800000 */
[----:B------:R-:W-:Y:S05]  /*28aa0*/  @!P0 BRA `(.L_x_6535) ;  /* 0x00000000000c8947 */ /* 0x000fea0003800000 */
[----:B------:R-:W2:Y:S04]  /*28ab0*/  LDG.E R0, desc[UR40][R4.64] ;  /* 0x0000002804007981 */ /* 0x000ea8000c1e1900 */
[----:B-----5:R-:W2:Y:S02]  /*28ac0*/  LDG.E R21, desc[UR40][R4.64+0x4] ;  /* 0x0000042804157981 */ /* 0x020ea4000c1e1900 */
[----:B--2---:R-:W-:-:S07]  /*28ad0*/  IMAD.IADD R21, R21, 0x1, -R0 ;  /* 0x0000000115157824 */ /* 0x004fce00078e0a00 */
.L_x_6535:
[----:B------:R-:W0:Y:S01]  /*28ae0*/  SHFL.IDX PT, R0, R197, RZ, 0x1f ;  /* 0x00001fffc5007589 */ /* 0x000e2200000e0000 */
[C---:B------:R-:W-:Y:S01]  /*28af0*/  IADD3 R9, P1, R160.reuse, 0x1000, RZ ;  /* 0x00001000a0097810 */ /* 0x040fe20007f3e0ff */
[----:B------:R-:W-:Y:S01]  /*28b00*/  USHF.R.S32.HI UR8, URZ, 0x1f, UR43 ;  /* 0x0000001f3f087899 */ /* 0x000fe2000801142b */
[C---:B------:R-:W-:Y:S01]  /*28b10*/  IADD3 R13, P2, R160.reuse, 0x2000, RZ ;  /* 0x00002000a00d7810 */ /* 0x040fe20007f5e0ff */
[----:B------:R-:W-:Y:S01]  /*28b20*/  USHF.R.S32.HI UR14, URZ, 0x1f, UR4 ;  /* 0x0000001f3f0e7899 */ /* 0x000fe20008011404 */
[----:B------:R-:W-:Y:S01]  /*28b30*/  IADD3 R25, P3, R160, 0x3000, RZ ;  /* 0x00003000a0197810 */ /* 0x000fe20007f7e0ff */
[----:B------:R-:W-:Y:S01]  /*28b40*/  USHF.R.S32.HI UR15, URZ, 0x1f, UR39 ;  /* 0x0000001f3f0f7899 */ /* 0x000fe20008011427 */
[----:B------:R-:W-:Y:S01]  /*28b50*/  LOP3.LUT R8, R9, 0x380, RZ, 0xc0, !PT ;  /* 0x0000038009087812 */ /* 0x000fe200078ec0ff */
[----:B------:R-:W-:Y:S01]  /*28b60*/  USEL UR16, UR43, URZ, !UP0 ;  /* 0x0000003f2b107287 */ /* 0x000fe2000c000000 */
[----:B------:R-:W-:Y:S01]  /*28b70*/  LOP3.LUT R12, R13, 0x380, RZ, 0xc0, !PT ;  /* 0x000003800d0c7812 */ /* 0x000fe200078ec0ff */
[----:B------:R-:W-:Y:S01]  /*28b80*/  USEL UR17, UR8, URZ, !UP0 ;  /* 0x0000003f08117287 */ /* 0x000fe2000c000000 */
[----:B------:R-:W-:-:S02]  /*28b90*/  LOP3.LUT R24, R25, 0x380, RZ, 0xc0, !PT ;  /* 0x0000038019187812 */ /* 0x000fc400078ec0ff */
[----:B------:R-:W-:Y:S02]  /*28ba0*/  LOP3.LUT R7, R160, 0x380, RZ, 0xc0, !PT ;  /* 0x00000380a0077812 */ /* 0x000fe400078ec0ff */
[----:B------:R-:W-:Y:S02]  /*28bb0*/  SHF.R.U64 R8, R8, 0x3, RZ ;  /* 0x0000000308087819 */ /* 0x000fe400000012ff */
[----:B------:R-:W-:Y:S02]  /*28bc0*/  SHF.R.U64 R12, R12, 0x3, RZ ;  /* 0x000000030c0c7819 */ /* 0x000fe400000012ff */
[----:B------:R-:W-:Y:S02]  /*28bd0*/  SHF.R.U64 R24, R24, 0x3, RZ ;  /* 0x0000000318187819 */ /* 0x000fe400000012ff */
[----:B------:R-:W-:Y:S02]  /*28be0*/  SHF.R.U64 R7, R7, 0x3, RZ ;  /* 0x0000000307077819 */ /* 0x000fe400000012ff */
[----:B------:R-:W-:Y:S01]  /*28bf0*/  LOP3.LUT R8, R8, R9, RZ, 0x3c, !PT ;  /* 0x0000000908087212 */ /* 0x000fe200078e3cff */
[----:B------:R-:W-:Y:S01]  /*28c00*/  IMAD.X R9, RZ, RZ, R161, P1 ;  /* 0x000000ffff097224 */ /* 0x000fe200008e06a1 */
[----:B0-----:R-:W-:-:S02]  /*28c10*/  ISETP.NE.AND P0, PT, R0, RZ, PT ;  /* 0x000000ff0000720c */ /* 0x001fc40003f05270 */
[----:B------:R-:W-:Y:S01]  /*28c20*/  LOP3.LUT R12, R12, R13, RZ, 0x3c, !PT ;  /* 0x0000000d0c0c7212 */ /* 0x000fe200078e3cff */
[--C-:B------:R-:W-:Y:S01]  /*28c30*/  IMAD.X R13, RZ, RZ, R161.reuse, P2 ;  /* 0x000000ffff0d7224 */ /* 0x100fe200010e06a1 */
[----:B------:R-:W-:Y:S01]  /*28c40*/  LOP3.LUT R24, R24, R25, RZ, 0x3c, !PT ;  /* 0x0000001918187212 */ /* 0x000fe200078e3cff */
[--C-:B------:R-:W-:Y:S01]  /*28c50*/  IMAD.X R25, RZ, RZ, R161.reuse, P3 ;  /* 0x000000ffff197224 */ /* 0x100fe200018e06a1 */
[----:B------:R-:W-:Y:S01]  /*28c60*/  LOP3.LUT R6, R7, R160, RZ, 0x3c, !PT ;  /* 0x000000a007067212 */ /* 0x000fe200078e3cff */
[----:B------:R-:W-:-:S06]  /*28c70*/  IMAD.MOV.U32 R7, RZ, RZ, R161 ;  /* 0x000000ffff077224 */ /* 0x000fcc00078e00a1 */
[----:B------:R-:W-:Y:S05]  /*28c80*/  @P0 BRA `(.L_x_6536) ;  /* 0x0000000000cc0947 */ /* 0x000fea0003800000 */
[----:B------:R-:W0:Y:S01]  /*28c90*/  LDC R10, c[0x0][0xce8] ;  /* 0x00033a00ff0a7b82 */ /* 0x000e220000000800 */
[----:B------:R-:W-:Y:S01]  /*28ca0*/  IMAD.MOV R0, RZ, RZ, -R228 ;  /* 0x000000ffff007224 */ /* 0x000fe200078e0ae4 */
[----:B------:R-:W-:Y:S01]  /*28cb0*/  ULDC.64 UR12, c[0x0][0xc90] ;  /* 0x00032400000c7ab9 */ /* 0x000fe20000000a00 */
[----:B------:R-:W-:-:S03]  /*28cc0*/  IMAD.U32 R3, RZ, RZ, UR42 ;  /* 0x0000002aff037e24 */ /* 0x000fc6000f8e00ff */
[----:B------:R-:W-:Y:S01]  /*28cd0*/  ISETP.NE.AND P0, PT, R231, R0, PT ;  /* 0x00000000e700720c */ /* 0x000fe20003f05270 */
[----:B------:R-:W-:Y:S02]  /*28ce0*/  IMAD R28, R3, 0x40, R158 ;  /* 0x00000040031c7824 */ /* 0x000fe400078e029e */
[----:B0----5:R-:W-:-:S05]  /*28cf0*/  IMAD R27, R21, R10, RZ ;  /* 0x0000000a151b7224 */ /* 0x021fca00078e02ff */
[----:B------:R-:W-:-:S13]  /*28d00*/  ISETP.GE.OR P1, PT, R28, R27, P0 ;  /* 0x0000001b1c00720c */ /* 0x000fda0000726670 */
[----:B------:R-:W2:Y:S01]  /*28d10*/  @!P1 LDL R15, [R1+0x420] ;  /* 0x00042000010f9983 */ /* 0x000ea20000100800 */
[----:B------:R-:W-:Y:S01]  /*28d20*/  ISETP.NE.AND P2, PT, R10, 0x1, PT ;  /* 0x000000010a00780c */ /* 0x000fe20003f45270 */
[----:B------:R-:W-:Y:S01]  /*28d30*/  IMAD.U32 R4, RZ, RZ, UR42 ;  /* 0x0000002aff047e24 */ /* 0x000fe2000f8e00ff */
[----:B------:R-:W-:Y:S01]  /*28d40*/  UIMAD UR10, UR15, UR12, URZ ;  /* 0x0000000c0f0a72a4 */ /* 0x000fe2000f8e023f */
[----:B------:R-:W-:Y:S02]  /*28d50*/  UMOV UR8, UR4 ;  /* 0x0000000400087c82 */ /* 0x000fe40008000000 */
[----:B------:R-:W-:Y:S01]  /*28d60*/  IMAD R5, R4, 0x40, R235 ;  /* 0x0000004004057824 */ /* 0x000fe200078e02eb */
[----:B------:R-:W-:Y:S01]  /*28d70*/  UMOV UR9, UR14 ;  /* 0x0000000e00097c82 */ /* 0x000fe20008000000 */
[----:B------:R-:W-:Y:S02]  /*28d80*/  UIMAD UR10, UR39, UR13, UR10 ;  /* 0x0000000d270a72a4 */ /* 0x000fe4000f8e020a */
[----:B------:R-:W-:Y:S01]  /*28d90*/  UIMAD.WIDE.U32 UR8, UR39, UR12, UR8 ;  /* 0x0000000c270872a5 */ /* 0x000fe2000f8e0008 */
[----:B------:R-:W-:-:S02]  /*28da0*/  IMAD.MOV.U32 R4, RZ, RZ, R5 ;  /* 0x000000ffff047224 */ /* 0x000fc400078e0005 */
[----:B------:R-:W-:Y:S01]  /*28db0*/  ULDC.64 UR12, c[0x0][0xc98] ;  /* 0x00032600000c7ab9 */ /* 0x000fe20000000a00 */
[----:B------:R-:W0:Y:S01]  /*28dc0*/  @P2 LDC R0, c[0x0][0xcec] ;  /* 0x00033b00ff002b82 */ /* 0x000e220000000800 */
[----:B------:R-:W-:Y:S02]  /*28dd0*/  UIMAD UR11, UR17, UR12, URZ ;  /* 0x0000000c110b72a4 */ /* 0x000fe4000f8e023f */
[----:B------:R-:W-:Y:S02]  /*28de0*/  UIADD3 UR9, UR9, UR10, URZ ;  /* 0x0000000a09097290 */ /* 0x000fe4000fffe03f */
[----:B------:R-:W-:Y:S02]  /*28df0*/  UIMAD UR11, UR16, UR13, UR11 ;  /* 0x0000000d100b72a4 */ /* 0x000fe4000f8e020b */
[----:B------:R-:W-:Y:S01]  /*28e00*/  UIMAD.WIDE.U32 UR8, UR16, UR12, UR8 ;  /* 0x0000000c100872a5 */ /* 0x000fe2000f8e0008 */
[----:B------:R-:W1:Y:S01]  /*28e10*/  @P2 LDC R3, c[0x0][0xcf0] ;  /* 0x00033c00ff032b82 */ /* 0x000e620000000800 */
[----:B0-----:R-:W-:-:S05]  /*28e20*/  @P2 IMAD.HI.U32 R0, R5, R0, RZ ;  /* 0x0000000005002227 */ /* 0x001fca00078e00ff */
        /* <DEDUP_REMOVED lines=12> */
[----:B------:R-:W-:Y:S01]  /*28ef0*/  ULDC.64 UR8, c[0x0][0xc50] ;  /* 0x0003140000087ab9 */ /* 0x000fe20000000a00 */
[----:B------:R-:W-:Y:S01]  /*28f00*/  VIADD R0, R28, 0x8 ;  /* 0x000000081c007836 */ /* 0x000fe20000000000 */
[----:B------:R-:W-:Y:S01]  /*28f10*/  LEA R14, P2, R4, UR8, 0x2 ;  /* 0x00000008040e7c11 */ /* 0x000fe2000f8410ff */
[----:B------:R-:W-:-:S03]  /*28f20*/  IMAD.IADD R3, R5, 0x1, R3 ;  /* 0x0000000105037824 */ /* 0x000fc600078e0203 */
[----:B------:R-:W-:Y:S01]  /*28f30*/  ISETP.GE.OR P0, PT, R0, R27, P0 ;  /* 0x0000001b0000720c */ /* 0x000fe20000706670 */
[----:B------:R-:W-:Y:S01]  /*28f40*/  SHFL.IDX PT, R10, R14, RZ, 0x1c1f ;  /* 0x001c1fff0e0a7589 */ /* 0x000fe200000e0000 */
[----:B------:R-:W-:-:S05]  /*28f50*/  LEA.HI.X R26, R4, UR9, R3, 0x2, P2 ;  /* 0x00000009041a7c11 */ /* 0x000fca00090f1403 */
[----:B------:R-:W2:Y:S04]  /*28f60*/  SHFL.IDX PT, R11, R26, RZ, 0x1c1f ;  /* 0x001c1fff1a0b7589 */ /* 0x000ea800000e0000 */
[----:B--2---:R-:W-:Y:S04]  /*28f70*/  @!P1 ST.E desc[UR40][R10.64], R15 ;  /* 0x0000000f0a009985 */ /* 0x004fe8000c101928 */
[----:B------:R-:W2:Y:S04]  /*28f80*/  @!P0 LDL R3, [R1+0x424] ;  /* 0x0004240001038983 */ /* 0x000ea80000100800 */
[----:B------:R-:W-:Y:S04]  /*28f90*/  SHFL.IDX PT, R4, R14, 0x1, 0x1c1f ;  /* 0x003c1f000e047f89 */ /* 0x000fe800000e0000 */
[----:B------:R-:W2:Y:S04]  /*28fa0*/  SHFL.IDX PT, R5, R26, 0x1, 0x1c1f ;  /* 0x003c1f001a057f89 */ /* 0x000ea800000e0000 */
[----:B--2---:R0:W-:Y:S02]  /*28fb0*/  @!P0 ST.E desc[UR40][R4.64], R3 ;  /* 0x0000000304008985 */ /* 0x0041e4000c101928 */
.L_x_6536:
[----:B------:R-:W1:Y:S01]  /*28fc0*/  LDC R84, c[0x0][0xce8] ;  /* 0x00033a00ff547b82 */ /* 0x000e620000000800 */
[----:B------:R-:W-:Y:S01]  /*28fd0*/  ULDC UR18, c[0x0][0xbc8] ;  /* 0x0002f20000127ab9 */ /* 0x000fe20000000800 */
[----:B------:R-:W-:Y:S01]  /*28fe0*/  ULDC.64 UR12, c[0x0][0xba0] ;  /* 0x0002e800000c7ab9 */ /* 0x000fe20000000a00 */
[----:B------:R-:W-:Y:S01]  /*28ff0*/  ISETP.GE.AND P0, PT, R185, UR18, PT ;  /* 0x00000012b9007c0c */ /* 0x000fe2000bf06270 */
[----:B0-----:R-:W5:Y:S01]  /*29000*/  LD.E.128 R4, desc[UR40][R6.64] ;  /* 0x0000002806047980 */ /* 0x001f62000c101d00 */
        /* <DEDUP_REMOVED lines=8> */
[----:B------:R0:W5:Y:S01]  /*29090*/  LD.E.128 R28, desc[UR40][R222.64] ;  /* 0x00000028de1c7980 */ /* 0x000162000c101d00 */
[----:B-1----:R-:W-:-:S02]  /*290a0*/  ISETP.NE.AND P2, PT, R84, 0x1, PT ;  /* 0x000000015400780c */ /* 0x002fc40003f45270 */
[----:B------:R-:W-:Y:S01]  /*290b0*/  LOP3.LUT R0, R77, 0x2, R0, 0xe2, !PT ;  /* 0x000000024d007812 */ /* 0x000fe200078ee200 */
[----:B------:R0:W5:Y:S01]  /*290c0*/  LD.E.128 R32, desc[UR40][R220.64] ;  /* 0x00000028dc207980 */ /* 0x000162000c101d00 */
[----:B------:R-:W-:-:S03]  /*290d0*/  SEL R3, RZ, 0xffffffff, P0 ;  /* 0xffffffffff037807 */ /* 0x000fc60000000000 */
[----:B------:R0:W5:Y:S04]  /*290e0*/  LD.E.128 R36, desc[UR40][R218.64] ;  /* 0x00000028da247980 */ /* 0x000168000c101d00 */
[----:B------:R0:W5:Y:S02]  /*290f0*/  LD.E.128 R40, desc[UR40][R216.64] ;  /* 0x00000028d8287980 */ /* 0x000164000c101d00 */
[----:B------:R-:W1:Y:S01]  /*29100*/  @P2 LDC R77, c[0x0][0xcec] ;  /* 0x00033b00ff4d2b82 */ /* 0x000e620000000800 */
[----:B------:R-:W-:Y:S01]  /*29110*/  IMAD.SHL.U32 R3, R3, 0x4, RZ ;  /* 0x0000000403037824 */ /* 0x000fe200078e00ff */
[----:B------:R-:W-:Y:S01]  /*29120*/  UIMAD UR10, UR14, UR12, URZ ;  /* 0x0000000c0e0a72a4 */ /* 0x000fe2000f8e023f */
[----:B------:R-:W-:Y:S01]  /*29130*/  ISETP.GE.AND P0, PT, R167, UR18, PT ;  /* 0x00000012a7007c0c */ /* 0x000fe2000bf06270 */
[----:B------:R0:W5:Y:S04]  /*29140*/  LD.E.128 R44, desc[UR40][R214.64] ;  /* 0x00000028d62c7980 */ /* 0x000168000c101d00 */
        /* <DEDUP_REMOVED lines=10> */
[----:B------:R0:W5:Y:S01]  /*291f0*/  LD.E.128 R48, desc[UR40][R212.64] ;  /* 0x00000028d4307980 */ /* 0x000162000c101d00 */
[----:B------:R-:W-:Y:S01]  /*29200*/  UIMAD UR4, UR15, UR12, URZ ;  /* 0x0000000c0f0472a4 */ /* 0x000fe2000f8e023f */
[----:B------:R-:W-:Y:S01]  /*29210*/  IMAD R82, R81, 0x40, R0 ;  /* 0x0000004051527824 */ /* 0x000fe200078e0200 */
[----:B------:R-:W-:Y:S01]  /*29220*/  SEL R0, RZ, 0xffffffff, P0 ;  /* 0xffffffffff007807 */ /* 0x000fe20000000000 */
[----:B------:R-:W-:Y:S01]  /*29230*/  UIMAD.WIDE.U32 UR8, UR39, UR12, UR8 ;  /* 0x0000000c270872a5 */ /* 0x000fe2000f8e0008 */
[----:B------:R-:W-:Y:S01]  /*29240*/  IMAD.SHL.U32 R76, R76, 0x8, RZ ;  /* 0x000000084c4c7824 */ /* 0x000fe200078e00ff */
[----:B------:R-:W-:Y:S01]  /*29250*/  UIMAD UR4, UR39, UR13, UR4 ;  /* 0x0000000d270472a4 */ /* 0x000fe2000f8e0204 */
[----:B------:R0:W5:Y:S01]  /*29260*/  LD.E.128 R52, desc[UR40][R210.64] ;  /* 0x00000028d2347980 */ /* 0x000162000c101d00 */
[----:B------:R-:W-:Y:S01]  /*29270*/  IMAD.SHL.U32 R81, R0, 0x10, RZ ;  /* 0x0000001000517824 */ /* 0x000fe200078e00ff */
[----:B------:R-:W-:Y:S01]  /*29280*/  ULDC.64 UR10, c[0x0][0xbf0] ;  /* 0x0002fc00000a7ab9 */ /* 0x000fe20000000a00 */
[----:B-1----:R-:W-:Y:S01]  /*29290*/  @P2 IMAD.HI.U32 R0, R82, R77, RZ ;  /* 0x0000004d52002227 */ /* 0x002fe200078e00ff */
[----:B------:R-:W-:Y:S01]  /*292a0*/  UIADD3 UR9, UR9, UR4, URZ ;  /* 0x0000000409097290 */ /* 0x000fe2000fffe03f */
[----:B------:R-:W-:Y:S01]  /*292b0*/  LOP3.LUT R76, R76, 0x8, R3, 0xe2, !PT ;  /* 0x000000084c4c7812 */ /* 0x000fe200078ee203 */
[----:B------:R-:W-:Y:S01]  /*292c0*/  UIMAD UR4, UR17, UR10, URZ ;  /* 0x0000000a110472a4 */ /* 0x000fe2000f8e023f */
[----:B------:R-:W-:Y:S01]  /*292d0*/  IMAD.MOV.U32 R3, RZ, RZ, R82 ;  /* 0x000000ffff037224 */ /* 0x000fe200078e0052 */
[----:B------:R-:W-:Y:S01]  /*292e0*/  UIMAD.WIDE.U32 UR8, UR16, UR10, UR8 ;  /* 0x0000000a100872a5 */ /* 0x000fe2000f8e0008 */
[----:B--2---:R-:W-:Y:S01]  /*292f0*/  @P2 SHF.R.U32.HI R3, RZ, R79, R0 ;  /* 0x0000004fff032219 */ /* 0x004fe20000011600 */
[----:B------:R-:W-:Y:S01]  /*29300*/  UIMAD UR4, UR16, UR11, UR4 ;  /* 0x0000000b100472a4 */ /* 0x000fe2000f8e0204 */
[----:B------:R-:W-:Y:S01]  /*29310*/  LOP3.LUT R78, R81, 0x10, R76, 0xe2, !PT ;  /* 0x00000010514e7812 */ /* 0x000fe200078ee24c */
[----:B------:R0:W5:Y:S01]  /*29320*/  LD.E.128 R56, desc[UR40][R208.64] ;  /* 0x00000028d0387980 */ /* 0x000162000c101d00 */
[--C-:B------:R-:W-:Y:S01]  /*29330*/  SHF.R.S32.HI R79, RZ, 0x1f, R3.reuse ;  /* 0x0000001fff4f7819 */ /* 0x100fe20000011403 */
[----:B------:R-:W-:Y:S01]  /*29340*/  UIADD3 UR4, UR9, UR4, URZ ;  /* 0x0000000409047290 */ /* 0x000fe2000fffe03f */
[----:B------:R-:W-:Y:S01]  /*29350*/  ISETP.GE.AND P0, PT, R165, UR18, PT ;  /* 0x00000012a5007c0c */ /* 0x000fe2000bf06270 */
[----:B------:R-:W-:Y:S01]  /*29360*/  IMAD.U32 R76, RZ, RZ, UR8 ;  /* 0x00000008ff4c7e24 */ /* 0x000fe2000f8e00ff */
[----:B------:R0:W5:Y:S01]  /*29370*/  LD.E.128 R60, desc[UR40][R206.64] ;  /* 0x00000028ce3c7980 */ /* 0x000162000c101d00 */
[----:B------:R-:W-:Y:S01]  /*29380*/  IMAD.U32 R77, RZ, RZ, UR9 ;  /* 0x00000009ff4d7e24 */ /* 0x000fe2000f8e00ff */
[----:B------:R-:W-:Y:S01]  /*29390*/  ULDC.64 UR8, c[0x0][0xbe0] ;  /* 0x0002f80000087ab9 */ /* 0x000fe20000000a00 */
[----:B------:R-:W-:Y:S01]  /*293a0*/  IMAD.MOV R81, RZ, RZ, -R3 ;  /* 0x000000ffff517224 */ /* 0x000fe200078e0a03 */
[----:B------:R-:W-:Y:S01]  /*293b0*/  SEL R0, RZ, 0xffffffff, P0 ;  /* 0xffffffffff007807 */ /* 0x000fe20000000000 */
[----:B------:R-:W-:Y:S01]  /*293c0*/  IMAD R80, R79, UR8, RZ ;  /* 0x000000084f507c24 */ /* 0x000fe2000f8e02ff */
[----:B------:R0:W5:Y:S01]  /*293d0*/  LD.E.128 R64, desc[UR40][R204.64] ;  /* 0x00000028cc407980 */ /* 0x000162000c101d00 */
[----:B------:R-:W-:-:S02]  /*293e0*/  IMAD R79, R84, R81, R82 ;  /* 0x00000051544f7224 */ /* 0x000fc400078e0252 */
[----:B------:R-:W-:Y:S01]  /*293f0*/  IMAD.U32 R77, RZ, RZ, UR4 ;  /* 0x00000004ff4d7e24 */ /* 0x000fe2000f8e00ff */
[----:B------:R0:W5:Y:S01]  /*29400*/  LD.E.128 R68, desc[UR40][R202.64] ;  /* 0x00000028ca447980 */ /* 0x000162000c101d00 */
[----:B------:R-:W-:Y:S01]  /*29410*/  IMAD.SHL.U32 R83, R0, 0x20, RZ ;  /* 0x0000002000537824 */ /* 0x000fe200078e00ff */
[----:B------:R-:W-:Y:S02]  /*29420*/  SHF.R.S32.HI R0, RZ, 0x1f, R79 ;  /* 0x0000001fff007819 */ /* 0x000fe4000001144f */
[----:B------:R0:W5:Y:S01]  /*29430*/  LD.E.128 R72, desc[UR40][R200.64] ;  /* 0x00000028c8487980 */ /* 0x000162000c101d00 */
[----:B------:R-:W-:Y:S01]  /*29440*/  ISETP.GE.AND P0, PT, R187, UR18, PT ;  /* 0x00000012bb007c0c */ /* 0x000fe2000bf06270 */
[C---:B------:R-:W-:Y:S01]  /*29450*/  IMAD R81, R3.reuse, UR9, R80 ;  /* 0x0000000903517c24 */ /* 0x040fe2000f8e0250 */
[----:B------:R-:W-:Y:S01]  /*29460*/  UIADD3 UR4, UR47, 0x38820, URZ ;  /* 0x000388202f047890 */ /* 0x000fe2000fffe03f */
        /* <DEDUP_REMOVED lines=9> */
[----:B------:R-:W-:Y:S01]  /*29500*/  UPRMT UR4, URZ, 0x654, UR4 ;  /* 0x000006543f047896 */ /* 0x000fe20008000004 */
[----:B------:R-:W-:Y:S01]  /*29510*/  IMAD.U32 R87, RZ, RZ, UR42 ;  /* 0x0000002aff577e24 */ /* 0x000fe2000f8e00ff */
[----:B------:R-:W-:Y:S01]  /*29520*/  ISETP.GE.AND P0, PT, R186, UR18, PT ;  /* 0x00000012ba007c0c */ /* 0x000fe2000bf06270 */
[----:B------:R-:W-:Y:S01]  /*29530*/  IMAD.IADD R77, R77, 0x1, R81 ;  /* 0x000000014d4d7824 */ /* 0x000fe200078e0251 */
[----:B------:R-:W-:Y:S01]  /*29540*/  LOP3.LUT R78, R83, 0x20, R78, 0xe2, !PT ;  /* 0x00000020534e7812 */ /* 0x000fe200078ee24e */
[----:B------:R-:W-:Y:S01]  /*29550*/  IMAD R0, R0, UR8, RZ ;  /* 0x0000000800007c24 */ /* 0x000fe2000f8e02ff */
[----:B------:R-:W-:Y:S01]  /*29560*/  BSSY B1, `(.L_x_6537) ;  /* 0x0000031000017945 */ /* 0x000fe20003800000 */
[----:B-----5:R-:W-:Y:S01]  /*29570*/  IMAD R88, R21, R84, RZ ;  /* 0x0000005415587224 */ /* 0x020fe200078e02ff */
[----:B------:R-:W-:Y:S01]  /*29580*/  LOP3.LUT R3, R78, R3, RZ, 0xfc, !PT ;  /* 0x000000034e037212 */ /* 0x000fe200078efcff */
        /* <DEDUP_REMOVED lines=19> */
[CC--:B------:R-:W-:Y:S02]  /*296c0*/  @!P1 LEA R78, P4, R185.reuse, R86.reuse, 0x1 ;  /* 0x00000056b94e9211 */ /* 0x0c0fe400078808ff */
[-C--:B--2---:R-:W-:Y:S02]  /*296d0*/  @!P0 LEA.HI.X R77, R164, R85.reuse, R196, 0x1, P2 ;  /* 0x00000055a44d8211 */ /* 0x084fe400010f0cc4 */
[----:B------:R-:W-:Y:S02]  /*296e0*/  @!P1 LEA.HI.X R79, R185, R85, R195, 0x1, P4 ;  /* 0x00000055b94f9211 */ /* 0x000fe400020f0cc3 */
[----:B------:R-:W-:Y:S01]  /*296f0*/  ISETP.GE.AND P2, PT, R166, UR18, PT ;  /* 0x00000012a6007c0c */ /* 0x000fe2000bf46270 */
[----:B------:R1:W-:Y:S01]  /*29700*/  @!P0 ST.E.128 desc[UR40][R76.64], R4 ;  /* 0x000000044c008985 */ /* 0x0003e2000c101d28 */
        /* <DEDUP_REMOVED lines=22> */
.L_x_6538:
[----:B------:R-:W-:Y:S05]  /*29870*/  BSYNC B1 ;  /* 0x0000000000017941 */ /* 0x000fea0003800000 */
.L_x_6537:
[----:B---3--:R-:W-:Y:S01]  /*29880*/  VIADD R4, R87, 0x20 ;  /* 0x0000002057047836 */ /* 0x008fe20000000000 */
[----:B0-----:R-:W0:Y:S04]  /*29890*/  SHFL.IDX PT, R21, R21, 0x1, 0x181f ;  /* 0x00381f0015157f89 */ /* 0x001e2800000e0000 */
[----:B------:R-:W-:Y:S01]  /*298a0*/  ISETP.GE.AND P0, PT, R4, R88, PT ;  /* 0x000000580400720c */ /* 0x000fe20003f06270 */
[----:B------:R-:W3:-:S12]  /*298b0*/  SHFL.IDX PT, R84, R84, 0x1, 0x181f ;  /* 0x00381f0054547f89 */ /* 0x000ed800000e0000 */
[----:B------:R-:W-:Y:S05]  /*298c0*/  @P0 BRA `(.L_x_6539) ;  /* 0x0000001000200947 */ /* 0x000fea0003800000 */
[----:B------:R-:W-:Y:S02]  /*298d0*/  ISETP.GE.AND P1, PT, R164, UR18, PT ;  /* 0x00000012a4007c0c */ /* 0x000fe4000bf26270 */
[----:B------:R-:W-:Y:S02]  /*298e0*/  ISETP.GE.AND P5, PT, R185, UR18, PT ;  /* 0x00000012b9007c0c */ /* 0x000fe4000bfa6270 */
[----:B------:R-:W-:Y:S02]  /*298f0*/  ISETP.GE.AND P3, PT, R184, UR18, PT ;  /* 0x00000012b8007c0c */ /* 0x000fe4000bf66270 */
[----:B------:R-:W-:-:S07]  /*29900*/  ISETP.GE.AND P2, PT, R167, UR18, PT ;  /* 0x00000012a7007c0c */ /* 0x000fce000bf46270 */
[CC--:B---3--:R-:W-:Y:S02]  /*29910*/  @!P1 LEA R4, P0, R164.reuse, R84.reuse, 0x1 ;  /* 0x00000054a4049211 */ /* 0x0c8fe400078008ff */
[----:B------:R-:W-:Y:S02]  /*29920*/  @!P5 LEA R6, P4, R185, R84, 0x1 ;  /* 0x00000054b906d211 */ /* 0x000fe400078808ff */
[-C--:B0-----:R-:W-:Y:S02]  /*29930*/  @!P1 LEA.HI.X R5, R164, R21.reuse, R196, 0x1, P0 ;  /* 0x00000015a4059211 */ /* 0x081fe400000f0cc4 */
[----:B------:R-:W-:Y:S02]  /*29940*/  ISETP.GE.AND P0, PT, R165, UR18, PT ;  /* 0x00000012a5007c0c */ /* 0x000fe4000bf06270 */
[----:B------:R-:W-:Y:S01]  /*29950*/  @!P5 LEA.HI.X R7, R185, R21, R195, 0x1, P4 ;  /* 0x00000015b907d211 */ /* 0x000fe200020f0cc3 */
[----:B------:R0:W-:Y:S01]  /*29960*/  @!P1 ST.E.128 desc[UR40][R4.64], R8 ;  /* 0x0000000804009985 */ /* 0x0001e2000c101d28 */
[----:B------:R-:W-:-:S02]  /*29970*/  ISETP.GE.AND P1, PT, R166, UR18, PT ;  /* 0x00000012a6007c0c */ /* 0x000fc4000bf26270 */
[----:B------:R-:W-:Y:S01]  /*29980*/  LOP3.LUT P4, RZ, R3, 0x40, RZ, 0xc0, !PT ;  /* 0x0000004003ff7812 */ /* 0x000fe2000788c0ff */
[----:B------:R3:W-:Y:S01]  /*29990*/  @!P5 ST.E.128 desc[UR40][R6.64], R24 ;  /* 0x000000180600d985 */ /* 0x0007e2000c101d28 */
[CC--:B------:R-:W-:Y:S02]  /*299a0*/  @!P3 LEA R12, P6, R184.reuse, R84.reuse, 0x1 ;  /* 0x00000054b80cb211 */ /* 0x0c0fe400078c08ff */
[C---:B------:R-:W-:Y:S02]  /*299b0*/  @!P2 LEA R14, P5, R167.reuse, R84, 0x1 ;  /* 0x00000054a70ea211 */ /* 0x040fe400078a08ff */
[-C--:B------:R-:W-:Y:S02]  /*299c0*/  @!P3 LEA.HI.X R13, R184, R21.reuse, R194, 0x1, P6 ;  /* 0x00000015b80db211 */ /* 0x080fe400030f0cc2 */
[----:B------:R-:W-:-:S03]  /*299d0*/  @!P2 LEA.HI.X R15, R167, R21, R193, 0x1, P5 ;  /* 0x00000015a70fa211 */ /* 0x000fc600028f0cc1 */
[----:B------:R3:W-:Y:S01]  /*299e0*/  @!P3 ST.E.128 desc[UR40][R12.64], R32 ;  /* 0x000000200c00b985 */ /* 0x0007e2000c101d28 */
        /* <DEDUP_REMOVED lines=16> */
.L_x_6534:
        /* <DEDUP_REMOVED lines=13> */
[----:B------:R-:W2:Y:S01]  /*29bc0*/  @P1 LDG.E R3, desc[UR40][R4.64] ;  /* 0x0000002804031981 */ /* 0x000ea2000c1e1900 */
        /* <DEDUP_REMOVED lines=10> */
[----:B--2---:R-:W-:Y:S01]  /*29c70*/  @P1 R2UR UR4, R3 ;  /* 0x00000000030412ca */ /* 0x004fe200000e0000 */
[----:B01----:R-:W-:-:S14]  /*29c80*/  @P2 BRA `(.L_x_6540) ;  /* 0x0000000000102947 */ /* 0x003fdc0003800000 */
[----:B------:R-:W-:Y:S05]  /*29c90*/  @!P1 BRA `(.L_x_6540) ;  /* 0x00000000000c9947 */ /* 0x000fea0003800000 */
[----:B------:R-:W2:Y:S04]  /*29ca0*/  LDG.E R3, desc[UR40][R4.64] ;  /* 0x0000002804037981 */ /* 0x000ea8000c1e1900 */
[----:B-----5:R-:W2:Y:S02]  /*29cb0*/  LDG.E R0, desc[UR40][R4.64+0x4] ;  /* 0x0000042804007981 */ /* 0x020ea4000c1e1900 */
[----:B--2---:R-:W-:-:S07]  /*29cc0*/  IMAD.IADD R0, R0, 0x1, -R3 ;  /* 0x0000000100007824 */ /* 0x004fce00078e0a03 */
.L_x_6540:
        /* <DEDUP_REMOVED lines=48> */
.L_x_6542:
[----:B------:R-:W-:Y:S05]  /*29fd0*/  BSYNC B1 ;  /* 0x0000000000017941 */ /* 0x000fea0003800000 */
.L_x_6541:
        /* <DEDUP_REMOVED lines=62> */
[----:B------:R-:W-:Y:S02]  /*2a3c0*/  IMAD.U32 R9, RZ, RZ, UR42 ;  /* 0x0000002aff097e24 */ /* 0x000fe4000f8e00ff */
[----:B------:R-:W-:Y:S02]  /*2a3d0*/  IMAD R0, R3, UR8, RZ ;  /* 0x0000000803007c24 */ /* 0x000fe4000f8e02ff */
[----:B------:R-:W-:Y:S02]  /*2a3e0*/  IMAD R26, R9, 0x40, R188 ;  /* 0x00000040091a7824 */ /* 0x000fe400078e02bc */
[C---:B------:R-:W-:Y:S02]  /*2a3f0*/  IMAD R3, R7.reuse, UR9, R0 ;  /* 0x0000000907037c24 */ /* 0x040fe4000f8e0200 */
        /* <DEDUP_REMOVED lines=19> */
[CC--:B-1----:R-:W-:Y:S02]  /*2a530*/  @!P2 LEA R4, P0, R164.reuse, R14.reuse, 0x1 ;  /* 0x0000000ea404a211 */ /* 0x0c2fe400078008ff */
[C---:B------:R-:W-:Y:S02]  /*2a540*/  @!P4 LEA R6, P1, R185.reuse, R14, 0x1 ;  /* 0x0000000eb906c211 */ /* 0x040fe400078208ff */
[-C--:B--2---:R-:W-:Y:S02]  /*2a550*/  @!P2 LEA.HI.X R5, R164, R0.reuse, R196, 0x1, P0 ;  /* 0x00000000a405a211 */ /* 0x084fe400000f0cc4 */
[----:B------:R-:W-:Y:S02]  /*2a560*/  @!P4 LEA.HI.X R7, R185, R0, R195, 0x1, P1 ;  /* 0x00000000b907c211 */ /* 0x000fe400008f0cc3 */
[----:B------:R-:W-:Y:S01]  /*2a570*/  ISETP.GE.AND P1, PT, R165, UR15, PT ;  /* 0x0000000fa5007c0c */ /* 0x000fe2000bf26270 */
[----:B------:R1:W-:Y:S01]  /*2a580*/  @!P2 ST.E.128 desc[UR40][R4.64], RZ ;  /* 0x000000ff0400a985 */ /* 0x0003e2000c101d28 */
[----:B------:R-:W-:-:S02]  /*2a590*/  ISETP.GE.AND P2, PT, R166, UR15, PT ;  /* 0x0000000fa6007c0c */ /* 0x000fc4000bf46270 */
[----:B------:R-:W-:Y:S01]  /*2a5a0*/  LOP3.LUT P0, RZ, R24, 0x40, RZ, 0xc0, !PT ;  /* 0x0000004018ff7812 */ /* 0x000fe2000780c0ff */
[----:B------:R2:W-:Y:S01]  /*2a5b0*/  @!P4 ST.E.128 desc[UR40][R6.64], RZ ;  /* 0x000000ff0600c985 */ /* 0x0005e2000c101d28 */
[CC--:B------:R-:W-:Y:S02]  /*2a5c0*/  @!P5 LEA R8, P4, R184.reuse, R14.reuse, 0x1 ;  /* 0x0000000eb808d211 */ /* 0x0c0fe400078808ff */
        /* <DEDUP_REMOVED lines=18> */
.L_x_6544:
[----:B------:R-:W-:Y:S05]  /*2a6f0*/  BSYNC B1 ;  /* 0x0000000000017941 */ /* 0x000fea0003800000 */
.L_x_6543:
[----:B--2---:R-:W-:Y:S01]  /*2a700*/  VIADD R0, R26, 0x20 ;  /* 0x000000201a007836 */ /* 0x004fe20000000000 */
[----:B0-----:R-:W0:Y:S04]  /*2a710*/  SHFL.IDX PT, R3, R3, 0x1, 0x181f ;  /* 0x00381f0003037f89 */ /* 0x001e2800000e0000 */
[----:B------:R-:W-:Y:S01]  /*2a720*/  ISETP.GE.AND P0, PT, R0, R27, PT ;  /* 0x0000001b0000720c */ /* 0x000fe20003f06270 */
[----:B------:R-:W2:-:S12]  /*2a730*/  SHFL.IDX PT, R21, R21, 0x1, 0x181f ;  /* 0x00381f0015157f89 */ /* 0x000e9800000e0000 */
[----:B------:R-:W-:Y:S05]  /*2a740*/  @P0 BRA `(.L_x_6539) ;  /* 0x0000000000800947 */ /* 0x000fea0003800000 */
[----:B------:R-:W-:Y:S02]  /*2a750*/  ISETP.GE.AND P5, PT, R164, UR15, PT ;  /* 0x0000000fa4007c0c */ /* 0x000fe4000bfa6270 */
[----:B------:R-:W-:Y:S02]  /*2a760*/  ISETP.GE.AND P4, PT, R185, UR15, PT ;  /* 0x0000000fb9007c0c */ /* 0x000fe4000bf86270 */
[----:B------:R-:W-:Y:S02]  /*2a770*/  ISETP.GE.AND P1, PT, R184, UR15, PT ;  /* 0x0000000fb8007c0c */ /* 0x000fe4000bf26270 */
[----:B------:R-:W-:-:S07]  /*2a780*/  ISETP.GE.AND P3, PT, R167, UR15, PT ;  /* 0x0000000fa7007c0c */ /* 0x000fce000bf66270 */
[CC--:B--23--:R-:W-:Y:S02]  /*2a790*/  @!P5 LEA R4, P0, R164.reuse, R21.reuse, 0x1 ;  /* 0x00000015a404d211 */ /* 0x0ccfe400078008ff */
[C---:B------:R-:W-:Y:S02]  /*2a7a0*/  @!P4 LEA R6, P2, R185.reuse, R21, 0x1 ;  /* 0x00000015b906c211 */ /* 0x040fe400078408ff */
[-C--:B0-----:R-:W-:Y:S02]  /*2a7b0*/  @!P5 LEA.HI.X R5, R164, R3.reuse, R196, 0x1, P0 ;  /* 0x00000003a405d211 */ /* 0x081fe400000f0cc4 */
        /* <DEDUP_REMOVED lines=13> */
[----:B------:R-:W-:Y:S02]  /*2a890*/  @!P2 LEA.HI.X R13, R166, R3, R192, 0x1, P1 ;  /* 0x00000003a60da211 */ /* 0x000fe400008f0cc0 */
[-C--:B0-----:R-:W-:Y:S01]  /*2a8a0*/  @!P4 LEA R4, P5, R165, R21.reuse, 0x1 ;  /* 0x00000015a504c211 */ /* 0x081fe200078a08ff */
[----:B------:R4:W-:Y:S01]  /*2a8b0*/  @!P3 ST.E.128 desc[UR40][R10.64], RZ ;  /* 0x000000ff0a00b985 */ /* 0x0009e2000c101d28 */
[-C--:B-1----:R-:W-:Y:S02]  /*2a8c0*/  @P0 LEA R14, P3, R187, R21.reuse, 0x1 ;  /* 0x00000015bb0e0211 */ /* 0x082fe400078608ff */
[----:B--2---:R-:W-:Y:S01]  /*2a8d0*/  @P6 LEA R6, P1, R186, R21, 0x1 ;  /* 0x00000015ba066211 */ /* 0x004fe200078208ff */
[----:B------:R4:W-:Y:S01]  /*2a8e0*/  @!P2 ST.E.128 desc[UR40][R12.64], RZ ;  /* 0x000000ff0c00a985 */ /* 0x0009e2000c101d28 */
[----:B------:R-:W-:-:S02]  /*2a8f0*/  @!P4 LEA.HI.X R5, R165, R3, R191, 0x1, P5 ;  /* 0x00000003a505c211 */ /* 0x000fc400028f0cbf */
[-C--:B------:R-:W-:Y:S02]  /*2a900*/  @P0 LEA.HI.X R15, R187, R3.reuse, R190, 0x1, P3 ;  /* 0x00000003bb0f0211 */ /* 0x080fe400018f0cbe */
[----:B------:R-:W-:Y:S01]  /*2a910*/  @P6 LEA.HI.X R7, R186, R3, R189, 0x1, P1 ;  /* 0x00000003ba076211 */ /* 0x000fe200008f0cbd */
[----:B------:R4:W-:Y:S04]  /*2a920*/  @!P4 ST.E.128 desc[UR40][R4.64], RZ ;  /* 0x000000ff0400c985 */ /* 0x0009e8000c101d28 */
[----:B------:R4:W-:Y:S04]  /*2a930*/  @P0 ST.E.128 desc[UR40][R14.64], RZ ;  /* 0x000000ff0e000985 */ /* 0x0009e8000c101d28 */
[----:B------:R4:W-:Y:S02]  /*2a940*/  @P6 ST.E.128 desc[UR40][R6.64], RZ ;  /* 0x000000ff06006985 */ /* 0x0009e4000c101d28 */
.L_x_6539:
[----:B------:R-:W-:Y:S05]  /*2a950*/  BSYNC B0 ;  /* 0x0000000000007941 */ /* 0x000fea0003800000 */
.L_x_6533:
[----:B------:R-:W-:Y:S02]  /*2a960*/  ULDC UR4, c[0x0][0xd3c] ;  /* 0x00034f0000047ab9 */ /* 0x000fe40000000800 */
[----:B------:R-:W-:-:S06]  /*2a970*/  UISETP.GE.AND UP0, UPT, UR6, UR4, UPT ;  /* 0x000000040600728c */ /* 0x000fcc000bf06270 */
[----:B------:R-:W-:-:S13]  /*2a980*/  PLOP3.LUT P0, PT, PT, PT, UP0, 0x80, 0x0 ;  /* 0x000000000000781c */ /* 0x000fda0003f0f008 */
[----:B------:R-:W-:Y:S05]  /*2a990*/  @!P0 BRA `(.L_x_6545) ;  /* 0xfffffd6800ac8947 */ /* 0x000fea000383ffff */
[----:B------:R-:W-:Y:S05]  /*2a9a0*/  EXIT ;  /* 0x000000000000794d */ /* 0x000fea0003800000 */
.L_x_6405:
        /* <DEDUP_REMOVED lines=18> */
.L_x_6546:
[----:B------:R-:W1:Y:S01]  /*2aad0*/  S2R R0, SR_TID.X ;  /* 0x0000000000007919 */ /* 0x000e620000002100 */
[----:B------:R-:W-:Y:S01]  /*2aae0*/  ULDC UR4, c[0x0][0xd3c] ;  /* 0x00034f0000047ab9 */ /* 0x000fe20000000800 */
[----:B------:R-:W2:Y:S01]  /*2aaf0*/  S2UR UR6, SR_CTAID.X ;  /* 0x00000000000679c3 */ /* 0x000ea20000002500 */
[----:B------:R-:W-:Y:S01]  /*2ab00*/  ULDC UR5, c[0x0][0xd38] ;  /* 0x00034e0000057ab9 */ /* 0x000fe20000000800 */
[----:B-1----:R-:W-:-:S04]  /*2ab10*/  LOP3.LUT R0, R0, 0x1f, RZ, 0xc0, !PT ;  /* 0x0000001f00007812 */ /* 0x002fc800078ec0ff */
[----:B------:R-:W-:-:S04]  /*2ab20*/  ISETP.NE.AND P0, PT, R0, 0x1f, PT ;  /* 0x0000001f0000780c */ /* 0x000fc80003f05270 */
[----:B------:R-:W-:-:S13]  /*2ab30*/  ISETP.GE.OR P1, PT, R0, UR4, !P0 ;  /* 0x0000000400007c0c */ /* 0x000fda000c726670 */
[----:B0-----:R-:W0:Y:S02]  /*2ab40*/  @!P1 LDC.64 R2, c[0x0][0xd80] ;  /* 0x00036000ff029b82 */ /* 0x001e240000000a00 */
[----:B0-----:R-:W-:-:S05]  /*2ab50*/  @!P1 IMAD.WIDE.U32 R2, R0, 0x4, R2 ;  /* 0x0000000400029825 */ /* 0x001fca00078e0002 */
[----:B------:R-:W3:Y:S01]  /*2ab60*/  @!P1 LDG.E R4, desc[UR40][R2.64] ;  /* 0x0000002802049981 */ /* 0x000ee2000c1e1900 */
[C---:B------:R-:W-:Y:S01]  /*2ab70*/  ISETP.NE.AND P1, PT, R0.reuse, RZ, PT ;  /* 0x000000ff0000720c */ /* 0x040fe20003f25270 */
[----:B------:R-:W-:Y:S01]  /*2ab80*/  UMOV UR4, URZ ;  /* 0x0000003f00047c82 */ /* 0x000fe20008000000 */
[C---:B------:R-:W-:Y:S01]  /*2ab90*/  ISETP.GE.U32.AND P2, PT, R0.reuse, 0x2, PT ;  /* 0x000000020000780c */ /* 0x040fe20003f46070 */
[----:B------:R-:W-:Y:S01]  /*2aba0*/  IMAD.MOV.U32 R16, RZ, RZ, RZ ;  /* 0x000000ffff107224 */ /* 0x000fe200078e00ff */
[C---:B------:R-:W-:Y:S02]  /*2abb0*/  ISETP.GE.U32.AND P3, PT, R0.reuse, 0x4, PT ;  /* 0x000000040000780c */ /* 0x040fe40003f66070 */
[C---:B------:R-:W-:Y:S02]  /*2abc0*/  ISETP.GE.U32.AND P4, PT, R0.reuse, 0x8, PT ;  /* 0x000000080000780c */ /* 0x040fe40003f86070 */
[----:B------:R-:W-:Y:S01]  /*2abd0*/  ISETP.GE.U32.AND P5, PT, R0, 0x10, PT ;  /* 0x000000100000780c */ /* 0x000fe20003fa6070 */
[----:B---3--:R-:W0:Y:S02]  /*2abe0*/  SHFL.UP PT, R5, R4, 0x1, RZ ;  /* 0x0420000004057989 */ /* 0x008e2400000e00ff */
        /* <DEDUP_REMOVED lines=17> */
[----:B--2---:R-:W-:-:S13]  /*2ad00*/  ISETP.GT.AND P6, PT, R6, UR6, PT ;  /* 0x0000000606007c0c */ /* 0x004fda000bfc4270 */
[----:B------:R-:W-:Y:S05]  /*2ad10*/  @P6 BRA `(.L_x_6548) ;  /* 0x00000000009c6947 */ /* 0x000fea0003800000 */
[----:B------:R-:W0:Y:S01]  /*2ad20*/  LDC R5, c[0x0][0xd3c] ;  /* 0x00034f00ff057b82 */ /* 0x000e220000000800 */
[----:B------:R-:W-:Y:S01]  /*2ad30*/  IMAD.MOV.U32 R6, RZ, RZ, R3 ;  /* 0x000000ffff067224 */ /* 0x000fe200078e0003 */
[----:B------:R-:W-:Y:S01]  /*2ad40*/  UMOV UR4, URZ ;  /* 0x0000003f00047c82 */ /* 0x000fe20008000000 */
[----:B------:R-:W-:Y:S01]  /*2ad50*/  ULDC UR7, c[0x0][0xd3c] ;  /* 0x00034f0000077ab9 */ /* 0x000fe20000000800 */
[----:B------:R-:W-:-:S05]  /*2ad60*/  ULDC UR5, c[0x0][0xd38] ;  /* 0x00034e0000057ab9 */ /* 0x000fca0000000800 */
.L_x_6552:
        /* <DEDUP_REMOVED lines=12> */
.L_x_6551:
[----:B------:R-:W-:Y:S05]  /*2ae30*/  BSYNC B0 ;  /* 0x0000000000007941 */ /* 0x000fea0003800000 */
.L_x_6550:
        /* <DEDUP_REMOVED lines=21> */
.L_x_6548:
        /* <DEDUP_REMOVED lines=18> */
[----:B------:R-:W-:-:S06]  /*2b0b0*/  VIADD R16, R7, 0xffffffff ;  /* 0xffffffff07107836 */ /* 0x000fcc0000000000 */
[----:B------:R2:W3:Y:S02]  /*2b0c0*/  SHFL.IDX PT, R16, R5, R16, 0x1f ;  /* 0x00001f1005107589 */ /* 0x0004e400000e0000 */
.L_x_6553:
[--C-:B-12---:R-:W-:Y:S02]  /*2b0d0*/  IMAD.MOV R5, RZ, RZ, -R3.reuse ;  /* 0x000000ffff057224 */ /* 0x106fe400078e0a03 */
[----:B---3--:R-:W-:Y:S01]  /*2b0e0*/  IMAD R16, R16, UR5, R6 ;  /* 0x0000000510107c24 */ /* 0x008fe2000f8e0206 */
[----:B------:R-:W-:Y:S01]  /*2b0f0*/  IABS R6, R8 ;  /* 0x0000000800067213 */ /* 0x000fe20000000000 */
[----:B------:R-:W-:Y:S02]  /*2b100*/  IMAD R5, R5, R10, RZ ;  /* 0x0000000a05057224 */ /* 0x000fe400078e02ff */
[----:B------:R-:W-:Y:S02]  /*2b110*/  IMAD.MOV.U32 R2, RZ, RZ, RZ ;  /* 0x000000ffff027224 */ /* 0x000fe400078e00ff */
[----:B------:R-:W-:Y:S02]  /*2b120*/  IMAD.MOV R6, RZ, RZ, -R6 ;  /* 0x000000ffff067224 */ /* 0x000fe400078e0a06 */
[----:B------:R-:W-:Y:S01]  /*2b130*/  IMAD.HI.U32 R2, R3, R5, R2 ;  /* 0x0000000503027227 */ /* 0x000fe200078e0002 */
[----:B------:R-:W-:-:S04]  /*2b140*/  IADD3 R5, -R16, UR6, RZ ;  /* 0x0000000610057c10 */ /* 0x000fc8000fffe1ff */
        /* <DEDUP_REMOVED lines=17> */
[----:B------:R-:W-:-:S04]  /*2b260*/  VIADDMNMX R9, R10, UR5, R9, PT ;  /* 0x000000050a097c46 */ /* 0x000fc8000b800109 */
[-C--:B------:R-:W-:Y:S02]  /*2b270*/  IABS R7, R9.reuse ;  /* 0x0000000900077213 */ /* 0x080fe40000000000 */
[----:B------:R-:W-:Y:S02]  /*2b280*/  IABS R8, R9 ;  /* 0x0000000900087213 */ /* 0x000fe40000000000 */
[----:B------:R-:W1:Y:S03]  /*2b290*/  I2F.RP R10, R7 ;  /* 0x00000007000a7306 */ /* 0x000e660000209400 */
[----:B------:R-:W-:-:S05]  /*2b2a0*/  IMAD.MOV R8, RZ, RZ, -R8 ;  /* 0x000000ffff087224 */ /* 0x000fca00078e0a08 */
        /* <DEDUP_REMOVED lines=26> */
.L_x_6549:
[----:B------:R-:W-:Y:S02]  /*2b450*/  IMAD.MOV.U32 R17, RZ, RZ, RZ ;  /* 0x000000ffff117224 */ /* 0x000fe400078e00ff */
[----:B------:R-:W-:Y:S02]  /*2b460*/  IMAD.U32 R16, RZ, RZ, UR6 ;  /* 0x00000006ff107e24 */ /* 0x000fe4000f8e00ff */
[----:B------:R-:W-:-:S07]  /*2b470*/  IMAD.MOV.U32 R18, RZ, RZ, RZ ;  /* 0x000000ffff127224 */ /* 0x000fce00078e00ff */
.L_x_6554:
[----:B------:R-:W-:-:S13]  /*2b480*/  ISETP.NE.AND P0, PT, R0, RZ, PT ;  /* 0x000000ff0000720c */ /* 0x000fda0003f05270 */
[----:B------:R-:W1:Y:S01]  /*2b490*/  @!P0 S2R R3, SR_CgaCtaId ;  /* 0x0000000000038919 */ /* 0x000e620000008800 */
[----:B------:R-:W-:-:S04]  /*2b4a0*/  @!P0 MOV R0, 0x400 ;  /* 0x0000040000008802 */ /* 0x000fc80000000f00 */
[----:B-1----:R-:W-:-:S05]  /*2b4b0*/  @!P0 LEA R0, R3, R0, 0x18 ;  /* 0x0000000003008211 */ /* 0x002fca00078ec0ff */
[----:B------:R2:W-:Y:S01]  /*2b4c0*/  @!P0 STS.128 [R0+0x388d0], R16 ;  /* 0x0388d01000008388 */ /* 0x0005e20000000c00 */
[----:B------:R-:W-:Y:S06]  /*2b4d0*/  BAR.ARV 0x5, 0x180 ;  /* 0x0146000000007b1d */ /* 0x000fec0000002000 */
.L_x_6547:
        /* <DEDUP_REMOVED lines=11> */
[----:B------:R-:W-:Y:S01]  /*2b590*/  STL [R1+0x4a0], RZ ;  /* 0x0004a0ff01007387 */ /* 0x000fe20000100800 */
[----:B------:R-:W-:Y:S01]  /*2b5a0*/  ULDC UR36, c[0x0][0xc] ;  /* 0x0000030000247ab9 */ /* 0x000fe20000000800 */
[----:B------:R-:W-:Y:S02]  /*2b5b0*/  ULDC.64 UR38, c[0x0][0x198] ;  /* 0x0000660000267ab9 */ /* 0x000fe40000000a00 */
[----:B------:R-:W-:Y:S01]  /*2b5c0*/  STL [R1+0x448], RZ ;  /* 0x000448ff01007387 */ /* 0x000fe20000100800 */
        /* <DEDUP_REMOVED lines=16> */
[----:B------:R2:W-:Y:S01]  /*2b6d0*/  STL [R1+0x454], R2 ;  /* 0x0004540201007387 */ /* 0x0005e20000100800 */
[C---:B0-----:R-:W-:Y:S02]  /*2b6e0*/  LOP3.LUT R4, R0.reuse, 0x40, RZ, 0xfc, !PT ;  /* 0x0000004000047812 */ /* 0x041fe400078efcff */
[C---:B------:R-:W-:Y:S02]  /*2b6f0*/  LOP3.LUT R4, R0.reuse, 0x100, RZ, 0xfc, !PT ;  /* 0x0000010000047812 */ /* 0x040fe400078efcff */
[C---:B-1----:R-:W-:Y:S02]  /*2b700*/  LOP3.LUT R3, R0.reuse, 0x80, RZ, 0xfc, !PT ;  /* 0x0000008000037812 */ /* 0x042fe400078efcff */
[----:B------:R-:W-:-:S02]  /*2b710*/  LOP3.LUT R3, R0, 0x140, RZ, 0xfc, !PT ;  /* 0x0000014000037812 */ /* 0x000fc400078efcff */
[C---:B--2---:R-:W-:Y:S02]  /*2b720*/  LOP3.LUT R2, R0.reuse, 0xc0, RZ, 0xfc, !PT ;  /* 0x000000c000027812 */ /* 0x044fe400078efcff */
[C---:B------:R-:W-:Y:S02]  /*2b730*/  LOP3.LUT R2, R0.reuse, 0x180, RZ, 0xfc, !PT ;  /* 0x0000018000027812 */ /* 0x040fe400078efcff */
[----:B------:R-:W-:-:S07]  /*2b740*/  LOP3.LUT R0, R0, 0x1c0, RZ, 0xfc, !PT ;  /* 0x000001c000007812 */ /* 0x000fce00078efcff */
.L_x_6687:
[----:B------:R-:W-:Y:S05]  /*2b750*/  YIELD ;  /* 0x0000000000007946 */ /* 0x000fea0003800000 */
[----:B------:R-:W-:Y:S01]  /*2b760*/  ULDC.64 UR4, c[0x0][0xb20] ;  /* 0x0002c80000047ab9 */ /* 0x000fe20000000a00 */
[----:B---3--:R-:W-:Y:S01]  /*2b770*/  IMAD.MOV.U32 R0, RZ, RZ, RZ ;  /* 0x000000ffff007224 */ /* 0x008fe200078e00ff */
[----:B------:R-:W-:Y:S01]  /*2b780*/  ISETP.NE.U32.AND P0, PT, RZ, UR4, PT ;  /* 0x00000004ff007c0c */ /* 0x000fe2000bf05070 */
[----:B0-----:R-:W0:Y:S01]  /*2b790*/  LDC.64 R4, c[0x0][0xaf8] ;  /* 0x0002be00ff047b82 */ /* 0x001e220000000a00 */
[----:B-1----:R-:W-:Y:S01]  /*2b7a0*/  CS2R R8, SRZ ;  /* 0x0000000000087805 */ /* 0x002fe2000001ff00 */
[----:B------:R-:W-:Y:S01]  /*2b7b0*/  ULDC.64 UR6, c[0x0][0xb00] ;  /* 0x0002c00000067ab9 */ /* 0x000fe20000000a00 */
[----:B------:R-:W-:Y:S01]  /*2b7c0*/  ISETP.NE.AND.EX P0, PT, RZ, UR5, PT, P0 ;  /* 0x00000005ff007c0c */ /* 0x000fe2000bf05300 */
[----:B------:R-:W-:-:S12]  /*2b7d0*/  ULDC.64 UR4, c[0x0][0xb10] ;  /* 0x0002c40000047ab9 */ /* 0x000fd80000000a00 */
        /* <DEDUP_REMOVED lines=12> */
[----:B--2---:R-:W1:Y:S08]  /*2b8a0*/  @P2 LDC.64 R6, c[0x0][0xb10] ;  /* 0x0002c400ff062b82 */ /* 0x004e700000000a00 */
        /* <DEDUP_REMOVED lines=23> */
.L_x_6556:
        /* <DEDUP_REMOVED lines=10> */
.L_x_6557:
[----:B------:R-:W-:Y:S05]  /*2bac0*/  @!P1 BRA `(.L_x_6558) ;  /* 0x00000000000c9947 */ /* 0x000fea0003800000 */
[----:B------:R-:W2:Y:S04]  /*2bad0*/  LDG.E R6, desc[UR40][R2.64] ;  /* 0x0000002802067981 */ /* 0x000ea8000c1e1900 */
[----:B------:R-:W2:Y:S02]  /*2bae0*/  LDG.E R2, desc[UR40][R2.64+0x4] ;  /* 0x0000042802027981 */ /* 0x000ea4000c1e1900 */
[----:B--2---:R-:W-:-:S07]  /*2baf0*/  IMAD.IADD R6, R2, 0x1, -R6 ;  /* 0x0000000102067824 */ /* 0x004fce00078e0a06 */
.L_x_6558:
        /* <DEDUP_REMOVED lines=28> */
.L_x_6561:
[----:B------:R-:W-:-:S13]  /*2bcc0*/  ISETP.NE.AND P0, PT, R3, 0x1, PT ;  /* 0x000000010300780c */ /* 0x000fda0003f05270 */
[----:B------:R-:W2:Y:S02]  /*2bcd0*/  @P0 LDC.64 R4, c[0x0][0xae0] ;  /* 0x0002b800ff040b82 */ /* 0x000ea40000000a00 */
[----:B--2---:R-:W-:-:S05]  /*2bce0*/  @P0 IMAD.HI.U32 R4, R7, R4, RZ ;  /* 0x0000000407040227 */ /* 0x004fca00078e00ff */
[----:B------:R-:W-:-:S07]  /*2bcf0*/  @P0 SHF.R.U32.HI R7, RZ, R5, R4 ;  /* 0x00000005ff070219 */ /* 0x000fce0000011604 */
.L_x_6562:
[----:B------:R-:W-:Y:S05]  /*2bd00*/  BSYNC B0 ;  /* 0x0000000000007941 */ /* 0x000fea0003800000 */
.L_x_6560:
[----:B------:R-:W-:-:S05]  /*2bd10*/  IMAD R7, R7, R3, R3 ;  /* 0x0000000307077224 */ /* 0x000fca00078e0203 */
[----:B------:R-:W-:-:S07]  /*2bd20*/  VIMNMX R2, R2, R7, PT ;  /* 0x0000000702027248 */ /* 0x000fce0003fe0100 */
.L_x_6559:
        /* <DEDUP_REMOVED lines=29> */
.L_x_6565:
[----:B------:R-:W-:-:S13]  /*2bf00*/  ISETP.NE.AND P0, PT, R3, 0x1, PT ;  /* 0x000000010300780c */ /* 0x000fda0003f05270 */
[----:B------:R-:W3:Y:S02]  /*2bf10*/  @P0 LDC.64 R4, c[0x0][0xae0] ;  /* 0x0002b800ff040b82 */ /* 0x000ee40000000a00 */
[----:B---3--:R-:W-:-:S05]  /*2bf20*/  @P0 IMAD.HI.U32 R4, R2, R4, RZ ;  /* 0x0000000402040227 */ /* 0x008fca00078e00ff */
[----:B------:R-:W-:-:S07]  /*2bf30*/  @P0 SHF.R.U32.HI R2, RZ, R5, R4 ;  /* 0x00000005ff020219 */ /* 0x000fce0000011604 */
.L_x_6566:
[----:B------:R-:W-:Y:S05]  /*2bf40*/  BSYNC B0 ;  /* 0x0000000000007941 */ /* 0x000fea0003800000 */
.L_x_6564:
[----:B------:R-:W-:-:S05]  /*2bf50*/  IMAD R2, R2, R3, RZ ;  /* 0x0000000302027224 */ /* 0x000fca00078e02ff */
[----:B------:R-:W-:-:S07]  /*2bf60*/  VIMNMX R0, R0, R2, !PT ;  /* 0x0000000200007248 */ /* 0x000fce0007fe0100 */
.L_x_6563:
        /* <DEDUP_REMOVED lines=18> */
[----:B----4-:R-:W3:Y:S04]  /*2c090*/  @P0 ATOMG.E.ADD.STRONG.GPU PT, R2, desc[UR40][R2.64], R4 ;  /* 0x00000004020209a8 */ /* 0x010ee800081ee1e8 */
[----:B---3--:R3:W4:Y:S02]  /*2c0a0*/  SHFL.IDX PT, R2, R2, R0, 0x1f ;  /* 0x00001f0002027589 */ /* 0x00872400000e0000 */
[----:B---3--:R-:W3:Y:S02]  /*2c0b0*/  S2R R0, SR_LTMASK ;  /* 0x0000000000007919 */ /* 0x008ee40000003900 */
[----:B---3--:R-:W-:-:S06]  /*2c0c0*/  LOP3.LUT R0, R0, UR4, RZ, 0xc0, !PT ;  /* 0x0000000400007c12 */ /* 0x008fcc000f8ec0ff */
[----:B------:R-:W4:Y:S02]  /*2c0d0*/  POPC R0, R0 ;  /* 0x0000000000007309 */ /* 0x000f240000000000 */
[----:B----4-:R-:W-:Y:S01]  /*2c0e0*/  IADD3 R16, R2, UR36, R0 ;  /* 0x0000002402107c10 */ /* 0x010fe2000fffe000 */
[----:B------:R-:W-:Y:S06]  /*2c0f0*/  BRA `(.L_x_6569) ;  /* 0x0000005800fc7947 */ /* 0x000fec0003800000 */
.L_x_6568:
        /* <DEDUP_REMOVED lines=21> */
.L_x_6571:
[----:B------:R-:W-:Y:S05]  /*2c250*/  BSYNC B6 ;  /* 0x0000000000067941 */ /* 0x000fea0003800000 */
.L_x_6570:
        /* <DEDUP_REMOVED lines=20> */
.L_x_6574:
        /* <DEDUP_REMOVED lines=15> */
.L_x_6573:
[----:B------:R-:W-:Y:S05]  /*2c490*/  BSYNC B6 ;  /* 0x0000000000067941 */ /* 0x000fea0003800000 */
.L_x_6572:
        /* <DEDUP_REMOVED lines=23> */
.L_x_6702:
        /* <DEDUP_REMOVED lines=11> */
.L_x_6705:
        /* <DEDUP_REMOVED lines=24> */
.L_x_6578:
[----:B--2---:R-:W2:Y:S04]  /*2c840*/  LDL R7, [R1+0x440] ;  /* 0x0004400001077983 */ /* 0x004ea80000100800 */
[----:B----4-:R-:W2:Y:S04]  /*2c850*/  LDL R0, [R1+0x448] ;  /* 0x0004480001007983 */ /* 0x010ea80000100800 */
[----:B---3--:R-:W3:Y:S01]  /*2c860*/  LDL R2, [R1+0x454] ;  /* 0x0004540001027983 */ /* 0x008ee20000100800 */
[----:B--2---:R-:W-:Y:S01]  /*2c870*/  IMAD R0, R0, 0x8, R7 ;  /* 0x0000000800007824 */ /* 0x004fe200078e0207 */
[----:B---3--:R-:W-:-:S04]  /*2c880*/  SHF.L.U32 R2, R2, 0x1f, RZ ;  /* 0x0000001f02027819 */ /* 0x008fc800000006ff */
[----:B------:R-:W2:Y:S02]  /*2c890*/  SYNCS.PHASECHK.TRANS64.TRYWAIT P0, [R0+URZ+0x38840], R2 ;  /* 0x03884002000075a7 */ /* 0x000ea4000800017f */
[----:B--2---:R-:W-:Y:S05]  /*2c8a0*/  @!P0 BRA `(.L_x_6579) ;  /* 0x0000006800048947 */ /* 0x004fea0003800000 */
.L_x_6706:
        /* <DEDUP_REMOVED lines=11> */
.L_x_6580:
[----:B------:R-:W3:Y:S04]  /*2c960*/  LDL R5, [R1+0x440] ;  /* 0x0004400001057983 */ /* 0x000ee80000100800 */
        /* <DEDUP_REMOVED lines=25> */
.L_x_6576:
[----:B----4-:R-:W4:Y:S04]  /*2cb00*/  LDL R0, [R1+0x440] ;  /* 0x0004400001007983 */ /* 0x010f280000100800 */
[----:B---3--:R-:W3:Y:S01]  /*2cb10*/  LDL R2, [R1+0x46c] ;  /* 0x00046c0001027983 */ /* 0x008ee20000100800 */
[----:B------:R-:W-:Y:S05]  /*2cb20*/  WARPSYNC.ALL ;  /* 0x0000000000007948 */ /* 0x000fea0003800000 */
[----:B------:R-:W-:Y:S01]  /*2cb30*/  ULDC.64 UR4, c[0x0][0xaf8] ;  /* 0x0002be0000047ab9 */ /* 0x000fe20000000a00 */
[----:B------:R-:W-:Y:S01]  /*2cb40*/  BSSY B6, `(.L_x_6581) ;  /* 0x0000020000067945 */ /* 0x000fe20003800000 */
[----:B------:R-:W-:Y:S01]  /*2cb50*/  BAR.SYNC.DEFER_BLOCKING 0x8, 0x100 ;  /* 0x0204000000007b1d */ /* 0x000fe20000010000 */
[----:B------:R-:W-:-:S04]  /*2cb60*/  ISETP.NE.U32.AND P0, PT, RZ, UR4, PT ;  /* 0x00000004ff007c0c */ /* 0x000fc8000bf05070 */
[----:B------:R-:W-:Y:S01]  /*2cb70*/  ISETP.NE.AND.EX P0, PT, RZ, UR5, PT, P0 ;  /* 0x00000005ff007c0c */ /* 0x000fe2000bf05300 */
[----:B----4-:R-:W-:Y:S01]  /*2cb80*/  VIADD R0, R0, 0x20400 ;  /* 0x0002040000007836 */ /* 0x010fe20000000000 */
[----:B---3--:R-:W-:-:S04]  /*2cb90*/  SHF.R.S32.HI R3, RZ, 0x1f, R2 ;  /* 0x0000001fff037819 */ /* 0x008fc80000011402 */
[----:B------:R-:W-:Y:S02]  /*2cba0*/  LOP3.LUT P1, RZ, R0, 0x3ff, RZ, 0xc0, !PT ;  /* 0x000003ff00ff7812 */ /* 0x000fe4000782c0ff */
[----:B------:R-:W-:Y:S01]  /*2cbb0*/  SHF.R.S32.HI R0, RZ, 0x1f, R19 ;  /* 0x0000001fff007819 */ /* 0x000fe20000011413 */
[----:B------:R-:W-:Y:S01]  /*2cbc0*/  STL [R1+0x488], R3 ;  /* 0x0004880301007387 */ /* 0x000fe20000100800 */
[----:B------:R-:W-:Y:S02]  /*2cbd0*/  SHF.R.S32.HI R2, RZ, 0x1f, R18 ;  /* 0x0000001fff027819 */ /* 0x000fe40000011412 */
[----:B------:R-:W-:-:S03]  /*2cbe0*/  SEL R0, R0, RZ, !P0 ;  /* 0x000000ff00007207 */ /* 0x000fc60004000000 */
[----:B------:R-:W-:Y:S04]  /*2cbf0*/  STL [R1+0x490], R2 ;  /* 0x0004900201007387 */ /* 0x000fe80000100800 */
[----:B------:R3:W-:Y:S02]  /*2cc00*/  STL [R1+0x494], R0 ;  /* 0x0004940001007387 */ /* 0x0007e40000100800 */
[----:B---3--:R-:W-:-:S05]  /*2cc10*/  SEL R0, R19, RZ, !P0 ;  /* 0x000000ff13007207 */ /* 0x008fca0004000000 */
[----:B------:R3:W-:Y:S01]  /*2cc20*/  STL [R1+0x47c], R0 ;  /* 0x00047c0001007387 */ /* 0x0007e20000100800 */
[----:B------:R-:W-:Y:S05]  /*2cc30*/  @!P1 BRA `(.L_x_6582) ;  /* 0x0000000000409947 */ /* 0x000fea0003800000 */
[----:B------:R-:W-:Y:S01]  /*2cc40*/  MOV R2, 0x0 ;  /* 0x0000000000027802 */ /* 0x000fe20000000f00 */
[----:B------:R-:W-:Y:S01]  /*2cc50*/  ULDC.64 UR4, c[0x4][0x118] ;  /* 0x0100460000047ab9 */ /* 0x000fe20000000a00 */
[----:B------:R-:W-:Y:S01]  /*2cc60*/  ULDC.64 UR6, c[0x4][0x120] ;  /* 0x0100480000067ab9 */ /* 0x000fe20000000a00 */
[----:B------:R-:W-:Y:S01]  /*2cc70*/  ULDC.64 UR8, c[0x4][0x58] ;  /* 0x0100160000087ab9 */ /* 0x000fe20000000a00 */
[----:B------:R-:W-:Y:S02]  /*2cc80*/  IMAD.U32 R4, RZ, RZ, UR4 ;  /* 0x00000004ff047e24 */ /* 0x000fe4000f8e00ff */
[----:B------:R-:W4:Y:S01]  /*2cc90*/  LDC.64 R2, c[0x4][R2] ;  /* 0x0100000002027b82 */ /* 0x000f220000000a00 */
        /* <DEDUP_REMOVED lines=9> */
[----:B01-34-:R-:W-:Y:S05]  /*2cd30*/  CALL.ABS.NOINC R2 ;  /* 0x0000000002007343 */ /* 0x01bfea0003c00000 */
.L_x_6582:
[----:B------:R-:W-:Y:S05]  /*2cd40*/  BSYNC B6 ;  /* 0x0000000000067941 */ /* 0x000fea0003800000 */
.L_x_6581:
[----:B------:R-:W4:Y:S01]  /*2cd50*/  LDL R11, [R1+0x478] ;  /* 0x00047800010b7983 */ /* 0x000f220000100800 */
[----:B--2---:R-:W2:Y:S01]  /*2cd60*/  LDC R7, c[0x0][0x448] ;  /* 0x00011200ff077b82 */ /* 0x004ea20000000800 */
[----:B------:R-:W-:Y:S01]  /*2cd70*/  ULDC.64 UR4, c[0x0][0x298] ;  /* 0x0000a60000047ab9 */ /* 0x000fe20000000a00 */
[----:B------:R-:W-:Y:S01]  /*2cd80*/  ULDC.64 UR6, c[0x0][0x280] ;  /* 0x0000a00000067ab9 */ /* 0x000fe20000000a00 */
[----:B------:R-:W4:Y:S04]  /*2cd90*/  LDL R4, [R1+0x488] ;  /* 0x0004880001047983 */ /* 0x000f280000100800 */
[----:B------:R-:W4:Y:S04]  /*2cda0*/  LDL R10, [R1+0x46c] ;  /* 0x00046c00010a7983 */ /* 0x000f280000100800 */
[----:B01----:R-:W4:Y:S01]  /*2cdb0*/  LDL R9, [R1+0x490] ;  /* 0x0004900001097983 */ /* 0x003f220000100800 */
[----:B------:R-:W0:Y:S01]  /*2cdc0*/  S2R R2, SR_TID.X ;  /* 0x0000000000027919 */ /* 0x000e220000002100 */
[----:B---3--:R-:W1:Y:S02]  /*2cdd0*/  S2R R0, SR_TID.X ;  /* 0x0000000000007919 */ /* 0x008e640000002100 */
[----:B------:R-:W3:Y:S01]  /*2cde0*/  LDL R8, [R1+0x494] ;  /* 0x0004940001087983 */ /* 0x000ee20000100800 */
[----:B--2---:R-:W-:-:S03]  /*2cdf0*/  ISETP.NE.AND P0, PT, R7, 0x1, PT ;  /* 0x000000010700780c */ /* 0x004fc60003f05270 */
[----:B------:R-:W2:Y:S10]  /*2ce00*/  LDL R6, [R1+0x47c] ;  /* 0x00047c0001067983 */ /* 0x000eb40000100800 */
[----:B------:R-:W4:Y:S01]  /*2ce10*/  @P0 LDC R3, c[0x0][0x450] ;  /* 0x00011400ff030b82 */ /* 0x000f220000000800 */
[----:B0-----:R-:W-:-:S04]  /*2ce20*/  LOP3.LUT R2, R2, 0x7f, RZ, 0xc0, !PT ;  /* 0x0000007f02027812 */ /* 0x001fc800078ec0ff */
[----:B------:R-:W-:Y:S01]  /*2ce30*/  SHF.R.U32.HI R2, RZ, 0x3, R2 ;  /* 0x00000003ff027819 */ /* 0x000fe20000011602 */
[----:B-1----:R-:W-:-:S05]  /*2ce40*/  IMAD.SHL.U32 R0, R0, 0x10, RZ ;  /* 0x0000001000007824 */ /* 0x002fca00078e00ff */
[----:B------:R-:W-:Y:S02]  /*2ce50*/  LOP3.LUT R0, R2, 0x70, R0, 0xf8, !PT ;  /* 0x0000007002007812 */ /* 0x000fe400078ef800 */
[----:B------:R-:W0:Y:S03]  /*2ce60*/  @P0 LDC R2, c[0x0][0x44c] ;  /* 0x00011300ff020b82 */ /* 0x000e260000000800 */
[----:B----4-:R-:W-:-:S04]  /*2ce70*/  IMAD.IADD R5, R0, 0x1, R11 ;  /* 0x0000000100057824 */ /* 0x010fc800078e020b */
[----:B0-----:R-:W-:-:S04]  /*2ce80*/  @P0 IMAD.HI.U32 R2, R5, R2, RZ ;  /* 0x0000000205020227 */ /* 0x001fc800078e00ff */
[----:B------:R-:W-:Y:S01]  /*2ce90*/  IMAD.MOV.U32 R0, RZ, RZ, R5 ;  /* 0x000000ffff007224 */ /* 0x000fe200078e0005 */
[----:B------:R-:W-:Y:S01]  /*2cea0*/  @P0 SHF.R.U32.HI R0, RZ, R3, R2 ;  /* 0x00000003ff000219 */ /* 0x000fe20000011602 */
[----:B------:R-:W-:-:S04]  /*2ceb0*/  IMAD R2, R4, UR4, RZ ;  /* 0x0000000404027c24 */ /* 0x000fc8000f8e02ff */
[C---:B------:R-:W-:Y:S02]  /*2cec0*/  IMAD R4, R10.reuse, UR5, R2 ;  /* 0x000000050a047c24 */ /* 0x040fe4000f8e0202 */
        /* <DEDUP_REMOVED lines=9> */
[----:B---3--:R-:W-:Y:S02]  /*2cf60*/  IMAD R4, R8, UR4, RZ ;  /* 0x0000000408047c24 */ /* 0x008fe4000f8e02ff */
[----:B------:R-:W1:Y:S01]  /*2cf70*/  S2R R8, SR_TID.X ;  /* 0x0000000000087919 */ /* 0x000e620000002100 */
[----:B--2---:R-:W-:-:S04]  /*2cf80*/  IMAD.WIDE.U32 R2, R6, UR4, R2 ;  /* 0x0000000406027c25 */ /* 0x004fc8000f8e0002 */
        /* <DEDUP_REMOVED lines=11> */
[----:B------:R-:W-:Y:S01]  /*2d040*/  IMAD.IADD R3, R3, 0x1, R4 ;  /* 0x0000000103037824 */ /* 0x000fe200078e0204 */
[----:B------:R2:W-:Y:S01]  /*2d050*/  STL [R1+0x468], R5 ;  /* 0x0004680501007387 */ /* 0x0005e20000100800 */
[----:B-1----:R-:W-:Y:S02]  /*2d060*/  IMAD.SHL.U32 R10, R8, 0x8, RZ ;  /* 0x00000008080a7824 */ /* 0x002fe400078e00ff */
[----:B------:R-:W-:-:S03]  /*2d070*/  IMAD R6, R6, UR4, RZ ;  /* 0x0000000406067c24 */ /* 0x000fc6000f8e02ff */
[----:B------:R-:W-:Y:S01]  /*2d080*/  LOP3.LUT R10, R10, 0x38, RZ, 0xc0, !PT ;  /* 0x000000380a0a7812 */ /* 0x000fe200078ec0ff */
[----:B--2---:R-:W-:Y:S01]  /*2d090*/  IMAD.WIDE.U32 R4, R0, UR4, R2 ;  /* 0x0000000400047c25 */ /* 0x004fe2000f8e0002 */
[----:B------:R-:W-:-:S03]  /*2d0a0*/  ULDC UR4, c[0x0][0x2b8] ;  /* 0x0000ae0000047ab9 */ /* 0x000fc60000000800 */
        /* <DEDUP_REMOVED lines=9> */
[----:B------:R-:W2:Y:S04]  /*2d140*/  LDL R11, [R1+0x474] ;  /* 0x00047400010b7983 */ /* 0x000ea80000100800 */
[----:B------:R-:W3:Y:S04]  /*2d150*/  LDL.LU R6, [R1+0x478] ;  /* 0x0004780001067983 */ /* 0x000ee80000300800 */
[----:B------:R-:W0:Y:S04]  /*2d160*/  SHFL.IDX PT, R5, R3, RZ, 0x181f ;  /* 0x00181fff03057589 */ /* 0x000e2800000e0000 */
[----:B------:R-:W1:Y:S01]  /*2d170*/  SHFL.IDX PT, R4, R2, RZ, 0x181f ;  /* 0x00181fff02047589 */ /* 0x000e6200000e0000 */
[----:B--2---:R-:W-:-:S02]  /*2d180*/  IMAD R0, R11, R7, RZ ;  /* 0x000000070b007224 */ /* 0x004fc400078e02ff */
[----:B---3--:R-:W-:Y:S02]  /*2d190*/  IMAD.IADD R8, R8, 0x1, R6 ;  /* 0x0000000108087824 */ /* 0x008fe400078e0206 */
[----:B------:R-:W-:Y:S02]  /*2d1a0*/  SHFL.IDX PT, R6, R2, 0x1, 0x181f ;  /* 0x00381f0002067f89 */ /* 0x000fe400000e0000 */
[C---:B------:R-:W-:Y:S01]  /*2d1b0*/  VIADD R7, R8.reuse, 0x10 ;  /* 0x0000001008077836 */ /* 0x040fe20000000000 */
[----:B------:R-:W-:Y:S01]  /*2d1c0*/  ISETP.GE.AND P1, PT, R8, R0, PT ;  /* 0x000000000800720c */ /* 0x000fe20003f26270 */
[----:B------:R-:W-:Y:S04]  /*2d1d0*/  STL [R1+0x478], R8 ;  /* 0x0004780801007387 */ /* 0x000fe80000100800 */
[----:B------:R2:W-:Y:S08]  /*2d1e0*/  STL [R1+0x480], R7 ;  /* 0x0004800701007387 */ /* 0x0005f00000100800 */
        /* <DEDUP_REMOVED lines=27> */
.L_x_6715:
[----:B0-----:R-:W3:Y:S04]  /*2d3a0*/  LDL R2, [R1+0x478] ;  /* 0x0004780001027983 */ /* 0x001ee80000100800 */
[----:B------:R0:W5:Y:S01]  /*2d3b0*/  LDL R8, [R1+0x440] ;  /* 0x0004400001087983 */ /* 0x0001620000100800 */
[----:B---3--:R-:W-:-:S05]  /*2d3c0*/  VIADD R2, R2, 0x30 ;  /* 0x0000003002027836 */ /* 0x008fca0000000000 */
[----:B------:R-:W-:Y:S01]  /*2d3d0*/  ISETP.GE.AND P1, PT, R2, R0, PT ;  /* 0x000000000200720c */ /* 0x000fe20003f26270 */
[----:B------:R1:W-:-:S12]  /*2d3e0*/  STL [R1+0x49c], R2 ;  /* 0x00049c0201007387 */ /* 0x0003d80000100800 */
[----:B-1----:R-:W-:-:S05]  /*2d3f0*/  @!P1 LEA R2, P2, R10, R3, 0x1 ;  /* 0x000000030a029211 */ /* 0x002fca00078408ff */
[----:B--2---:R-:W-:-:S05]  /*2d400*/  @!P1 IMAD.X R3, RZ, RZ, R4, P2 ;  /* 0x000000ffff039224 */ /* 0x004fca00010e0604 */
[----:B------:R-:W-:Y:S01]  /*2d410*/  @!PT LDS RZ, [RZ] ;  /* 0x00000000fffff984 */ /* 0x000fe20000000800 */
[----:B------:R-:W-:Y:S01]  /*2d420*/  @!PT LDS RZ, [RZ] ;  /* 0x00000000fffff984 */ /* 0x000fe20000000800 */
[----:B------:R-:W-:Y:S01]  /*2d430*/  @!PT LDS RZ, [RZ] ;  /* 0x00000000fffff984 */ /* 0x000fe20000000800 */
[----:B------:R0:W-:Y:S01]  /*2d440*/  @!P1 LDGSTS.E.BYPASS.LTC128B.128 [R9+0x21c00], desc[UR40][R2.64], !P0 ;  /* 0x21c0000002099fae */ /* 0x0001e2000c101d68 */
[----:B------:R-:W-:Y:S01]  /*2d450*/  PLOP3.LUT P0, PT, PT, PT, PT, 0x80, 0x0 ;  /* 0x000000000000781c */ /* 0x000fe20003f0f070 */
[----:B------:R-:W-:-:S12]  /*2d460*/  NOP ;  /* 0x0000000000007918 */ /* 0x000fd80000000000 */
.L_x_6584:
        /* <DEDUP_REMOVED lines=8> */
[----:B0-----:R-:W2:Y:S01]  /*2d4f0*/  LDL.LU R2, [R1+0x488] ;  /* 0x0004880001027983 */ /* 0x001ea20000300800 */
        /* <DEDUP_REMOVED lines=29> */
.L_x_6586:
[----:B------:R-:W-:Y:S05]  /*2d6d0*/  BSYNC B6 ;  /* 0x0000000000067941 */ /* 0x000fea0003800000 */
.L_x_6585:
[----:B------:R-:W2:Y:S01]  /*2d6e0*/  LDL.LU R6, [R1+0x46c] ;  /* 0x00046c0001067983 */ /* 0x000ea20000300800 */
[----:B------:R-:W1:Y:S01]  /*2d6f0*/  LDC R7, c[0x0][0x448] ;  /* 0x00011200ff077b82 */ /* 0x000e620000000800 */
[----:B------:R-:W-:Y:S02]  /*2d700*/  ULDC.64 UR4, c[0x0][0x3d8] ;  /* 0x0000f60000047ab9 */ /* 0x000fe40000000a00 */
[----:B------:R-:W2:Y:S04]  /*2d710*/  LDL.LU.64 R2, [R1+0x488] ;  /* 0x0004880001027983 */ /* 0x000ea80000300a00 */
[----:B0-----:R-:W3:Y:S04]  /*2d720*/  LDL.LU R0, [R1+0x490] ;  /* 0x0004900001007983 */ /* 0x001ee80000300800 */
[----:B------:R-:W4:Y:S04]  /*2d730*/  LDL.LU R5, [R1+0x494] ;  /* 0x0004940001057983 */ /* 0x000f280000300800 */
[----:B------:R-:W4:Y:S04]  /*2d740*/  LDL.LU R4, [R1+0x47c] ;  /* 0x00047c0001047983 */ /* 0x000f280000300800 */
[----:B------:R-:W4:Y:S01]  /*2d750*/  LDL.LU R9, [R1+0x444] ;  /* 0x0004440001097983 */ /* 0x000f220000300800 */
[----:B-1----:R-:W-:Y:S01]  /*2d760*/  ISETP.NE.AND P0, PT, R7, 0x1, PT ;  /* 0x000000010700780c */ /* 0x002fe20003f05270 */
[----:B--2---:R-:W-:-:S02]  /*2d770*/  IMAD.MOV.U32 R3, RZ, RZ, R6 ;  /* 0x000000ffff037224 */ /* 0x004fc400078e0006 */
[----:B------:R-:W2:Y:S01]  /*2d780*/  LDL.LU R6, [R1+0x468] ;  /* 0x0004680001067983 */ /* 0x000ea20000300800 */
[----:B---3--:R-:W-:Y:S02]  /*2d790*/  IMAD R0, R0, UR4, RZ ;  /* 0x0000000400007c24 */ /* 0x008fe4000f8e02ff */
        /* <DEDUP_REMOVED lines=15> */
[----:B------:R-:W-:Y:S02]  /*2d890*/  LOP3.LUT R8, R8, 0x40, RZ, 0xfc, !PT ;  /* 0x0000004008087812 */ /* 0x000fe400078efcff */
        /* <DEDUP_REMOVED lines=25> */
[----:B------:R-:W-:-:S11]  /*2da30*/  ISETP.GE.AND P2, PT, R11, UR4, PT ;  /* 0x000000040b007c0c */ /* 0x000fd6000bf46270 */
        /* <DEDUP_REMOVED lines=41> */
[----:B------:R-:W5:Y:S04]  /*2dcd0*/  LDL.LU R12, [R1+0x444] ;  /* 0x00044400010c7983 */ /* 0x000f680000300800 */
[----:B------:R-:W5:Y:S04]  /*2dce0*/  LDL R11, [R1+0x450] ;  /* 0x00045000010b7983 */ /* 0x000f680000100800 */
[----:B------:R-:W5:Y:S04]  /*2dcf0*/  LDL.LU R10, [R1+0x498] ;  /* 0x00049800010a7983 */ /* 0x000f680000300800 */
[----:B------:R-:W-:Y:S04]  /*2dd00*/  SHFL.IDX PT, R14, R0, 0x1, 0x181f ;  /* 0x00381f00000e7f89 */ /* 0x000fe800000e0000 */
[----:B------:R-:W-:Y:S01]  /*2dd10*/  SHFL.IDX PT, R9, R4, 0x1, 0x181f ;  /* 0x00381f0004097f89 */ /* 0x000fe200000e0000 */
[----:B--2---:R-:W-:-:S05]  /*2dd20*/  IMAD R7, R8, R7, RZ ;  /* 0x0000000708077224 */ /* 0x004fca00078e02ff */
[-C--:B---3--:R-:W-:Y:S02]  /*2dd30*/  ISETP.GE.AND P2, PT, R3, R7.reuse, PT ;  /* 0x000000070300720c */ /* 0x088fe40003f46270 */
[----:B------:R-:W0:Y:S01]  /*2dd40*/  S2R R3, SR_TID.X ;  /* 0x0000000000037919 */ /* 0x000e220000002100 */
[----:B----4-:R-:W-:Y:S02]  /*2dd50*/  ISETP.GE.AND P3, PT, R2, R7, PT ;  /* 0x000000070200720c */ /* 0x010fe40003f66270 */
[----:B-----5:R-:W-:-:S04]  /*2dd60*/  LOP3.LUT R12, R12, 0xfffeffff, RZ, 0xc0, !PT ;  /* 0xfffeffff0c0c7812 */ /* 0x020fc800078ec0ff */
[----:B------:R-:W-:-:S04]  /*2dd70*/  @P1 LOP3.LUT R12, R12, 0x10000, RZ, 0xfc, !PT ;  /* 0x000100000c0c1812 */ /* 0x000fc800078efcff */
[----:B------:R-:W-:Y:S02]  /*2dd80*/  @!P2 LOP3.LUT R2, R5, 0x40, RZ, 0xc0, !PT ;  /* 0x000000400502a812 */ /* 0x000fe400078ec0ff */
[C---:B------:R-:W-:Y:S02]  /*2dd90*/  LOP3.LUT P1, RZ, R12.reuse, 0x8, RZ, 0xc0, !PT ;  /* 0x000000080cff7812 */ /* 0x040fe4000782c0ff */
[C---:B------:R-:W-:Y:S02]  /*2dda0*/  LOP3.LUT P4, RZ, R12.reuse, 0x2, RZ, 0xc0, !PT ;  /* 0x000000020cff7812 */ /* 0x040fe4000788c0ff */
[----:B------:R-:W-:Y:S02]  /*2ddb0*/  LOP3.LUT R12, R12, 0xffffbfff, RZ, 0xc0, !PT ;  /* 0xffffbfff0c0c7812 */ /* 0x000fe400078ec0ff */
[----:B------:R-:W-:Y:S02]  /*2ddc0*/  @!P2 SHF.R.U32.HI R2, RZ, 0x2, R2 ;  /* 0x00000002ff02a819 */ /* 0x000fe40000011602 */
[----:B------:R-:W-:-:S02]  /*2ddd0*/  @P3 LOP3.LUT R12, R12, 0x4000, RZ, 0xfc, !PT ;  /* 0x000040000c0c3812 */ /* 0x000fc400078efcff */
[----:B------:R-:W-:Y:S02]  /*2dde0*/  @!P2 ISETP.NE.U32.AND P3, PT, R2, RZ, PT ;  /* 0x000000ff0200a20c */ /* 0x000fe40003f65070 */
[----:B------:R-:W-:Y:S02]  /*2ddf0*/  @!P2 LOP3.LUT R2, R6, 0x80, RZ, 0xc0, !PT ;  /* 0x000000800602a812 */ /* 0x000fe400078ec0ff */
[----:B------:R-:W-:Y:S02]  /*2de00*/  LOP3.LUT R12, R12, 0xffffffdf, RZ, 0xc0, !PT ;  /* 0xffffffdf0c0c7812 */ /* 0x000fe400078ec0ff */
[----:B------:R-:W-:Y:S01]  /*2de10*/  @!P2 SHF.R.U32.HI R2, RZ, 0x3, R2 ;  /* 0x00000003ff02a819 */ /* 0x000fe20000011602 */
[----:B------:R-:W-:Y:S01]  /*2de20*/  SHFL.IDX PT, R8, R4, RZ, 0x181f ;  /* 0x00181fff04087589 */ /* 0x000fe200000e0000 */
[----:B0-----:R-:W-:-:S05]  /*2de30*/  IMAD.SHL.U32 R13, R3, 0x8, RZ ;  /* 0x00000008030d7824 */ /* 0x001fca00078e00ff */
[----:B------:R-:W-:Y:S02]  /*2de40*/  @P3 LOP3.LUT R12, R12, 0x20, RZ, 0xfc, !PT ;  /* 0x000000200c0c3812 */ /* 0x000fe400078efcff */
[----:B------:R-:W-:Y:S02]  /*2de50*/  @!P2 ISETP.NE.U32.AND P3, PT, R2, RZ, PT ;  /* 0x000000ff0200a20c */ /* 0x000fe40003f65070 */
[----:B------:R-:W0:Y:S01]  /*2de60*/  SHFL.IDX PT, R2, R0, RZ, 0x181f ;  /* 0x00181fff00027589 */ /* 0x000e2200000e0000 */
[----:B------:R-:W-:Y:S02]  /*2de70*/  LOP3.LUT R13, R13, 0x38, RZ, 0xc0, !PT ;  /* 0x000000380d0d7812 */ /* 0x000fe400078ec0ff */
[----:B------:R-:W-:-:S08]  /*2de80*/  LOP3.LUT R12, R12, 0xffff7fff, RZ, 0xc0, !PT ;  /* 0xffff7fff0c0c7812 */ /* 0x000fd000078ec0ff */
[----:B------:R-:W-:Y:S02]  /*2de90*/  @P3 LOP3.LUT R12, R12, 0x8000, RZ, 0xfc, !PT ;  /* 0x000080000c0c3812 */ /* 0x000fe400078efcff */
[----:B0-----:R-:W-:-:S05]  /*2dea0*/  @!P2 LEA R3, P6, R13, R2, 0x1 ;  /* 0x000000020d03a211 */ /* 0x001fca00078c08ff */
[----:B------:R-:W-:-:S05]  /*2deb0*/  @!P2 IMAD.X R2, RZ, RZ, R8, P6 ;  /* 0x000000ffff02a224 */ /* 0x000fca00030e0608 */
[----:B------:R-:W-:-:S04]  /*2dec0*/  @!P2 LOP3.LUT R3, R3, R2, RZ, 0x3c, !PT ;  /* 0x000000020303a212 */ /* 0x000fc800078e3cff */
[C---:B------:R-:W-:Y:S02]  /*2ded0*/  @!P2 LOP3.LUT R2, R3.reuse, R2, RZ, 0x3c, !PT ;  /* 0x000000020302a212 */ /* 0x040fe400078e3cff */
[C---:B------:R-:W-:Y:S02]  /*2dee0*/  LOP3.LUT P6, RZ, R12.reuse, 0x4, RZ, 0xc0, !PT ;  /* 0x000000040cff7812 */ /* 0x040fe400078cc0ff */
[----:B------:R-:W-:Y:S02]  /*2def0*/  @!P2 LOP3.LUT R3, R3, R2, RZ, 0x3c, !PT ;  /* 0x000000020303a212 */ /* 0x000fe400078e3cff */
[----:B------:R-:W-:-:S03]  /*2df00*/  LOP3.LUT P3, RZ, R12, 0x20, RZ, 0xc0, !PT ;  /* 0x000000200cff7812 */ /* 0x000fc6000786c0ff */
[----:B------:R-:W-:Y:S01]  /*2df10*/  @!P2 LDGSTS.E.BYPASS.LTC128B.128 [R11+0x26400], desc[UR40][R2.64], !P1 ;  /* 0x26400000020bafae */ /* 0x000fe2000c901d68 */
        /* <DEDUP_REMOVED lines=56> */
.L_x_6725:
        /* <DEDUP_REMOVED lines=31> */
.L_x_6589:
[----:B------:R-:W-:Y:S05]  /*2e490*/  BSYNC B0 ;  /* 0x0000000000007941 */ /* 0x000fea0003800000 */
.L_x_6588:
[----:B--2---:R2:W5:Y:S01]  /*2e4a0*/  LDL R0, [R1+0x440] ;  /* 0x0004400001007983 */ /* 0x0045620000100800 */
[----:B------:R-:W-:Y:S01]  /*2e4b0*/  PLOP3.LUT P0, PT, PT, PT, PT, 0x80, 0x0 ;  /* 0x000000000000781c */ /* 0x000fe20003f0f070 */
[----:B------:R-:W-:-:S12]  /*2e4c0*/  NOP ;  /* 0x0000000000007918 */ /* 0x000fd80000000000 */
.L_x_6590:
        /* <DEDUP_REMOVED lines=19> */
.L_x_6726:
[----:B------:R-:W-:Y:S05]  /*2e600*/  BSYNC B0 ;  /* 0x0000000000007941 */ /* 0x000fea0003800000 */
.L_x_6591:
        /* <DEDUP_REMOVED lines=8> */
[----:B------:R-:W3:Y:S02]  /*2e690*/  LDL R2, [R1+0x454] ;  /* 0x0004540001027983 */ /* 0x000ee40000100800 */
[----:B----4-:R-:W-:Y:S01]  /*2e6a0*/  IMAD R0, R4, 0x8, R5 ;  /* 0x0000000804007824 */ /* 0x010fe200078e0205 */
[----:B0-----:R-:W-:Y:S01]  /*2e6b0*/  LOP3.LUT R3, R3, 0x7f, RZ, 0xc0, !PT ;  /* 0x0000007f03037812 */ /* 0x001fe200078ec0ff */
[----:B------:R-:W-:Y:S03]  /*2e6c0*/  BSSY B1, `(.L_x_6595) ;  /* 0x0000005000017945 */ /* 0x000fe60003800000 */
[----:B------:R-:W-:-:S02]  /*2e6d0*/  ISETP.NE.AND P1, PT, R3, RZ, PT ;  /* 0x000000ff0300720c */ /* 0x000fc40003f25270 */
[----:B---3--:R-:W-:-:S04]  /*2e6e0*/  SHF.L.U32 R2, R2, 0x1f, RZ ;  /* 0x0000001f02027819 */ /* 0x008fc800000006ff */
[----:B------:R-:W0:Y:S02]  /*2e6f0*/  SYNCS.PHASECHK.TRANS64.TRYWAIT P0, [R0+URZ+0x38860], R2 ;  /* 0x03886002000075a7 */ /* 0x000e24000800017f */
[----:B0-----:R-:W-:Y:S05]  /*2e700*/  @!P0 BRA `(.L_x_6596) ;  /* 0x0000005800d48947 */ /* 0x001fea0003800000 */
.L_x_6727:
[----:B------:R-:W-:Y:S05]  /*2e710*/  BSYNC B1 ;  /* 0x0000000000017941 */ /* 0x000fea0003800000 */
.L_x_6595:
        /* <DEDUP_REMOVED lines=9> */
.L_x_6598:
[----:B------:R-:W-:Y:S05]  /*2e7b0*/  BSYNC B1 ;  /* 0x0000000000017941 */ /* 0x000fea0003800000 */
.L_x_6597:
[----:B------:R-:W3:Y:S04]  /*2e7c0*/  LDL R4, [R1+0x440] ;  /* 0x0004400001047983 */ /* 0x000ee80000100800 */
[----:B0-----:R-:W3:Y:S04]  /*2e7d0*/  LDL R2, [R1+0x448] ;  /* 0x0004480001027983 */ /* 0x001ee80000100800 */
[----:B------:R-:W4:Y:S04]  /*2e7e0*/  LDL R5, [R1+0x45c] ;  /* 0x00045c0001057983 */ /* 0x000f280000100800 */
[----:B------:R-:W4:Y:S01]  /*2e7f0*/  LDL.LU R3, [R1+0x470] ;  /* 0x0004700001037983 */ /* 0x000f220000300800 */
[----:B------:R-:W-:Y:S01]  /*2e800*/  UIADD3 UR4, UP0, UR38, 0x470, URZ ;  /* 0x0000047026047890 */ /* 0x000fe2000ff1e03f */
[----:B------:R-:W-:Y:S01]  /*2e810*/  PLOP3.LUT P0, PT, PT, PT, PT, 0x80, 0x0 ;  /* 0x000000000000781c */ /* 0x000fe20003f0f070 */
[----:B------:R-:W-:Y:S01]  /*2e820*/  VIADD R0, R0, 0x38850 ;  /* 0x0003885000007836 */ /* 0x000fe20000000000 */
[----:B------:R-:W-:Y:S01]  /*2e830*/  UMOV UR6, 0x0 ;  /* 0x0000000000067882 */ /* 0x000fe20000000000 */
[----:B------:R-:W-:Y:S01]  /*2e840*/  UIADD3.X UR5, URZ, UR39, URZ, UP0, !UPT ;  /* 0x000000273f057290 */ /* 0x000fe200087fe43f */
[----:B------:R-:W-:Y:S01]  /*2e850*/  UMOV UR7, 0x14f00000 ;  /* 0x14f0000000077882 */ /* 0x000fe20000000000 */
[----:B------:R-:W-:Y:S01]  /*2e860*/  UMOV UR10, URZ ;  /* 0x0000003f000a7c82 */ /* 0x000fe20008000000 */
[----:B---3--:R-:W-:-:S04]  /*2e870*/  IMAD R2, R2, 0x10000, R4 ;  /* 0x0001000002027824 */ /* 0x008fc800078e0204 */
[----:B------:R-:W-:Y:S02]  /*2e880*/  VIADD R4, R2, 0x400 ;  /* 0x0000040002047836 */ /* 0x000fe40000000000 */
[----:B----4-:R-:W-:-:S07]  /*2e890*/  IMAD R3, R3, 0x40, R5 ;  /* 0x0000004003037824 */ /* 0x010fce00078e0205 */
.L_x_6599:
        /* <DEDUP_REMOVED lines=15> */
.L_x_6600:
        /* <DEDUP_REMOVED lines=15> */
.L_x_6601:
        /* <DEDUP_REMOVED lines=15> */
.L_x_6602:
        /* <DEDUP_REMOVED lines=15> */
.L_x_6603:
        /* <DEDUP_REMOVED lines=15> */
.L_x_6604:
        /* <DEDUP_REMOVED lines=15> */
.L_x_6605:
        /* <DEDUP_REMOVED lines=15> */
.L_x_6606:
        /* <DEDUP_REMOVED lines=10> */
.L_x_6594:
[----:B------:R-:W-:Y:S05]  /*2efd0*/  BSYNC B0 ;  /* 0x0000000000007941 */ /* 0x000fea0003800000 */
.L_x_6593:
[----:B-1----:R-:W3:Y:S04]  /*2efe0*/  LDL R4, [R1+0x464] ;  /* 0x0004640001047983 */ /* 0x002ee80000100800 */
[----:B------:R-:W4:Y:S01]  /*2eff0*/  LDL R5, [R1+0x460] ;  /* 0x0004600001057983 */ /* 0x000f220000100800 */
[----:B------:R-:W-:Y:S01]  /*2f000*/  BSSY B0, `(.L_x_6607) ;  /* 0x00002b3000007945 */ /* 0x000fe20003800000 */
[----:B---3--:R-:W-:-:S05]  /*2f010*/  VIADD R0, R4, 0xfffffffe ;  /* 0xfffffffe04007836 */ /* 0x008fca0000000000 */
[----:B----4-:R-:W-:-:S13]  /*2f020*/  ISETP.GE.AND P0, PT, R0, R5, PT ;  /* 0x000000050000720c */ /* 0x010fda0003f06270 */
        /* <DEDUP_REMOVED lines=9> */
[----:B------:R-:W3:Y:S04]  /*2f0c0*/  LDL.LU R4, [R1+0x448] ;  /* 0x0004480001047983 */ /* 0x000ee80000300800 */
[----:B------:R-:W4:Y:S04]  /*2f0d0*/  LDL.LU R7, [R1+0x454] ;  /* 0x0004540001077983 */ /* 0x000f280000300800 */
[----:B------:R-:W5:Y:S01]  /*2f0e0*/  LDL R5, [R1+0x444] ;  /* 0x0004440001057983 */ /* 0x000f620000100800 */
[----:B------:R-:W-:Y:S01]  /*2f0f0*/  BSSY B1, `(.L_x_6611) ;  /* 0x00000db000017945 */ /* 0x000fe20003800000 */
[----:B---3--:R-:W-:-:S05]  /*2f100*/  VIADD R2, R4, 0x1 ;  /* 0x0000000104027836 */ /* 0x008fca0000000000 */
[----:B------:R-:W-:-:S04]  /*2f110*/  ISETP.NE.AND P0, PT, R2, 0x2, PT ;  /* 0x000000020200780c */ /* 0x000fc80003f05270 */
[----:B------:R-:W-:Y:S02]  /*2f120*/  SEL R3, RZ, 0x1, P0 ;  /* 0x00000001ff037807 */ /* 0x000fe40000000000 */
[----:B------:R-:W-:Y:S02]  /*2f130*/  SEL R8, R2, RZ, P0 ;  /* 0x000000ff02087207 */ /* 0x000fe40000000000 */
[----:B----4-:R-:W-:-:S03]  /*2f140*/  LOP3.LUT R7, R7, R3, RZ, 0x3c, !PT ;  /* 0x0000000307077212 */ /* 0x010fc600078e3cff */
[----:B------:R0:W-:Y:S04]  /*2f150*/  STL [R1+0x448], R8 ;  /* 0x0004480801007387 */ /* 0x0001e80000100800 */
[----:B------:R0:W-:Y:S01]  /*2f160*/  STL [R1+0x454], R7 ;  /* 0x0004540701007387 */ /* 0x0001e20000100800 */
[----:B-----5:R-:W-:-:S13]  /*2f170*/  LOP3.LUT P2, RZ, R5, 0x1, RZ, 0xc0, !PT ;  /* 0x0000000105ff7812 */ /* 0x020fda000784c0ff */
[----:B0-----:R-:W-:Y:S05]  /*2f180*/  @!P2 BRA `(.L_x_6612) ;  /* 0x0000000c0044a947 */ /* 0x001fea0003800000 */
[----:B------:R-:W-:Y:S02]  /*2f190*/  ULDC.64 UR4, c[0x0][0x418] ;  /* 0x0001060000047ab9 */ /* 0x000fe40000000a00 */
        /* <DEDUP_REMOVED lines=21> */
[----:B------:R0:W5:Y:S04]  /*2f2f0*/  LDG.E R17, desc[UR40][R4.64] ;  /* 0x0000002804117981 */ /* 0x000168000c1e1900 */
.L_x_6613:
[----:B------:R-:W3:Y:S01]  /*2f300*/  LDL R2, [R1+0x440] ;  /* 0x0004400001027983 */ /* 0x000ee20000100800 */
[----:B------:R-:W0:Y:S02]  /*2f310*/  S2R R3, SR_TID.X ;  /* 0x0000000000037919 */ /* 0x000e240000002100 */
[----:B0-----:R-:W-:Y:S01]  /*2f320*/  LOP3.LUT R4, R3, 0x7f, RZ, 0xc0, !PT ;  /* 0x0000007f03047812 */ /* 0x001fe200078ec0ff */
[----:B------:R-:W-:Y:S03]  /*2f330*/  BSSY B3, `(.L_x_6614) ;  /* 0x0000006000037945 */ /* 0x000fe60003800000 */
[----:B------:R-:W-:Y:S01]  /*2f340*/  ISETP.NE.AND P1, PT, R4, RZ, PT ;  /* 0x000000ff0400720c */ /* 0x000fe20003f25270 */
[----:B---3--:R-:W-:Y:S01]  /*2f350*/  IMAD R3, R8, 0x8, R2 ;  /* 0x0000000808037824 */ /* 0x008fe200078e0202 */
[----:B------:R-:W-:-:S04]  /*2f360*/  SHF.L.U32 R2, R7, 0x1f, RZ ;  /* 0x0000001f07027819 */ /* 0x000fc800000006ff */
[----:B------:R-:W0:Y:S02]  /*2f370*/  SYNCS.PHASECHK.TRANS64.TRYWAIT P0, [R3+URZ+0x38840], R2 ;  /* 0x03884002030075a7 */ /* 0x000e24000800017f */
[----:B0-----:R-:W-:Y:S05]  /*2f380*/  @!P0 BRA `(.L_x_6615) ;  /* 0x0000004c00c88947 */ /* 0x001fea0003800000 */
.L_x_6728:
[----:B------:R-:W-:Y:S05]  /*2f390*/  BSYNC B3 ;  /* 0x0000000000037941 */ /* 0x000fea0003800000 */
.L_x_6614:
        /* <DEDUP_REMOVED lines=9> */
.L_x_6617:
[----:B------:R-:W-:Y:S05]  /*2f430*/  BSYNC B3 ;  /* 0x0000000000037941 */ /* 0x000fea0003800000 */
.L_x_6616:
        /* <DEDUP_REMOVED lines=14> */
.L_x_6618:
        /* <DEDUP_REMOVED lines=13> */
.L_x_6729:
[----:B------:R-:W-:Y:S05]  /*2f5f0*/  BSYNC B3 ;  /* 0x0000000000037941 */ /* 0x000fea0003800000 */
.L_x_6619:
        /* <DEDUP_REMOVED lines=11> */
.L_x_6622:
[----:B------:R-:W-:Y:S05]  /*2f6b0*/  BSYNC B3 ;  /* 0x0000000000037941 */ /* 0x000fea0003800000 */
.L_x_6621:
        /* <DEDUP_REMOVED lines=11> */
.L_x_6623:
        /* <DEDUP_REMOVED lines=15> */
.L_x_6624:
        /* <DEDUP_REMOVED lines=15> */
.L_x_6625:
        /* <DEDUP_REMOVED lines=15> */
.L_x_6626:
        /* <DEDUP_REMOVED lines=15> */
.L_x_6627:
        /* <DEDUP_REMOVED lines=15> */
.L_x_6628:
        /* <DEDUP_REMOVED lines=15> */
.L_x_6629:
        /* <DEDUP_REMOVED lines=15> */
.L_x_6630:
        /* <DEDUP_REMOVED lines=10> */
.L_x_6612:
[----:B------:R-:W-:Y:S05]  /*2fea0*/  BSYNC B1 ;  /* 0x0000000000017941 */ /* 0x000fea0003800000 */
.L_x_6611:
[----:B------:R-:W3:Y:S02]  /*2feb0*/  LDL R4, [R1+0x464] ;  /* 0x0004640001047983 */ /* 0x000ee40000100800 */
[----:B---3--:R-:W-:-:S07]  /*2fec0*/  VIADD R0, R4, 0xfffffffd ;  /* 0xfffffffd04007836 */ /* 0x008fce0000000000 */
.L_x_6610:
[----:B------:R-:W-:Y:S05]  /*2fed0*/  BSYNC B2 ;  /* 0x0000000000027941 */ /* 0x000fea0003800000 */
.L_x_6609:
[----:B------:R-:W3:Y:S01]  /*2fee0*/  LDL.LU R2, [R1+0x464] ;  /* 0x0004640001027983 */ /* 0x000ee20000300800 */
[----:B------:R-:W-:Y:S01]  /*2fef0*/  VIADD R6, R6, 0xfffffffe ;  /* 0xfffffffe06067836 */ /* 0x000fe20000000000 */
[----:B---3--:R-:W-:-:S04]  /*2ff00*/  LOP3.LUT R2, RZ, R2, RZ, 0x33, !PT ;  /* 0x00000002ff027212 */ /* 0x008fc800078e33ff */
[----:B------:R-:W-:-:S13]  /*2ff10*/  ISETP.NE.AND P0, PT, R6, R2, PT ;  /* 0x000000020600720c */ /* 0x000fda0003f05270 */
[----:B------:R-:W-:Y:S05]  /*2ff20*/  @!P0 BRA `(.L_x_6608) ;  /* 0x0000001c00008947 */ /* 0x000fea0003800000 */
.L_x_6671:
[----:B------:R-:W3:Y:S04]  /*2ff30*/  LDL R4, [R1+0x444] ;  /* 0x0004440001047983 */ /* 0x000ee80000100800 */
[----:B------:R-:W4:Y:S04]  /*2ff40*/  LDL.LU R3, [R1+0x448] ;  /* 0x0004480001037983 */ /* 0x000f280000300800 */
[----:B------:R-:W5:Y:S01]  /*2ff50*/  LDL.LU R2, [R1+0x454] ;  /* 0x0004540001027983 */ /* 0x000f620000300800 */
[----:B------:R-:W-:Y:S05]  /*2ff60*/  YIELD ;  /* 0x0000000000007946 */ /* 0x000fea0003800000 */
[----:B------:R-:W-:Y:S01]  /*2ff70*/  BSSY B1, `(.L_x_6631) ;  /* 0x00000d8000017945 */ /* 0x000fe20003800000 */
[----:B---3--:R-:W-:Y:S01]  /*2ff80*/  LOP3.LUT P1, RZ, R4, 0x1, RZ, 0xc0, !PT ;  /* 0x0000000104ff7812 */ /* 0x008fe2000782c0ff */
[----:B----4-:R-:W-:-:S05]  /*2ff90*/  VIADD R7, R3, 0x1 ;  /* 0x0000000103077836 */ /* 0x010fca0000000000 */
[----:B------:R-:W-:-:S04]  /*2ffa0*/  ISETP.NE.AND P0, PT, R7, 0x2, PT ;  /* 0x000000020700780c */ /* 0x000fc80003f05270 */
[----:B------:R-:W-:Y:S02]  /*2ffb0*/  SEL R6, RZ, 0x1, P0 ;  /* 0x00000001ff067807 */ /* 0x000fe40000000000 */
[----:B------:R-:W-:Y:S02]  /*2ffc0*/  SEL R7, R7, RZ, P0 ;  /* 0x000000ff07077207 */ /* 0x000fe40000000000 */
[----:B-----5:R-:W-:Y:S01]  /*2ffd0*/  LOP3.LUT R6, R2, R6, RZ, 0x3c, !PT ;  /* 0x0000000602067212 */ /* 0x020fe200078e3cff */
[----:B0-----:R-:W-:Y:S06]  /*2ffe0*/  @!P1 BRA `(.L_x_6632) ;  /* 0x0000000c00409947 */ /* 0x001fec0003800000 */
        /* <DEDUP_REMOVED lines=24> */
.L_x_6633:
[----:B------:R-:W0:Y:S01]  /*30170*/  LDL R2, [R1+0x440] ;  /* 0x0004400001027983 */ /* 0x000e220000100800 */
[----:B------:R-:W1:Y:S01]  /*30180*/  S2R R3, SR_TID.X ;  /* 0x0000000000037919 */ /* 0x000e620000002100 */
[----:B------:R-:W-:Y:S01]  /*30190*/  BSSY B2, `(.L_x_6634) ;  /* 0x0000007000027945 */ /* 0x000fe20003800000 */
[----:B-1----:R-:W-:-:S04]  /*301a0*/  LOP3.LUT R3, R3, 0x7f, RZ, 0xc0, !PT ;  /* 0x0000007f03037812 */ /* 0x002fc800078ec0ff */
[----:B------:R-:W-:Y:S01]  /*301b0*/  ISETP.NE.AND P1, PT, R3, RZ, PT ;  /* 0x000000ff0300720c */ /* 0x000fe20003f25270 */
[----:B0-----:R-:W-:Y:S01]  /*301c0*/  IMAD R4, R7, 0x8, R2 ;  /* 0x0000000807047824 */ /* 0x001fe200078e0202 */
[----:B------:R-:W-:-:S04]  /*301d0*/  SHF.L.U32 R2, R6, 0x1f, RZ ;  /* 0x0000001f06027819 */ /* 0x000fc800000006ff */
[----:B------:R-:W0:Y:S02]  /*301e0*/  SYNCS.PHASECHK.TRANS64.TRYWAIT P0, [R4+URZ+0x38840], R2 ;  /* 0x03884002040075a7 */ /* 0x000e24000800017f */
[----:B0-----:R-:W-:Y:S05]  /*301f0*/  @!P0 BRA `(.L_x_6635) ;  /* 0x0000004000548947 */ /* 0x001fea0003800000 */
.L_x_6730:
[----:B------:R-:W-:Y:S05]  /*30200*/  BSYNC B2 ;  /* 0x0000000000027941 */ /* 0x000fea0003800000 */
.L_x_6634:
        /* <DEDUP_REMOVED lines=9> */
.L_x_6637:
[----:B------:R-:W-:Y:S05]  /*302a0*/  BSYNC B2 ;  /* 0x0000000000027941 */ /* 0x000fea0003800000 */
.L_x_6636:
        /* <DEDUP_REMOVED lines=13> */
.L_x_6638:
        /* <DEDUP_REMOVED lines=13> */
.L_x_6731:
[----:B------:R-:W-:Y:S05]  /*30450*/  BSYNC B2 ;  /* 0x0000000000027941 */ /* 0x000fea0003800000 */
.L_x_6639:
        /* <DEDUP_REMOVED lines=11> */
.L_x_6642:
[----:B------:R-:W-:Y:S05]  /*30510*/  BSYNC B2 ;  /* 0x0000000000027941 */ /* 0x000fea0003800000 */
.L_x_6641:
        /* <DEDUP_REMOVED lines=10> */
.L_x_6643:
        /* <DEDUP_REMOVED lines=15> */
.L_x_6644:
        /* <DEDUP_REMOVED lines=15> */
.L_x_6645:
        /* <DEDUP_REMOVED lines=15> */
.L_x_6646:
        /* <DEDUP_REMOVED lines=15> */
.L_x_6647:
        /* <DEDUP_REMOVED lines=15> */
.L_x_6648:
        /* <DEDUP_REMOVED lines=15> */
.L_x_6649:
        /* <DEDUP_REMOVED lines=15> */
.L_x_6650:
        /* <DEDUP_REMOVED lines=10> */
.L_x_6632:
[----:B------:R-:W-:Y:S05]  /*30cf0*/  BSYNC B1 ;  /* 0x0000000000017941 */ /* 0x000fea0003800000 */
.L_x_6631:
[----:B------:R-:W3:Y:S01]  /*30d00*/  LDL R2, [R1+0x444] ;  /* 0x0004440001027983 */ /* 0x000ee20000100800 */
[----:B------:R-:W-:Y:S01]  /*30d10*/  VIADD R7, R7, 0x1 ;  /* 0x0000000107077836 */ /* 0x000fe20000000000 */
[----:B------:R-:W-:Y:S04]  /*30d20*/  BSSY B1, `(.L_x_6651) ;  /* 0x00000dc000017945 */ /* 0x000fe80003800000 */
[----:B------:R-:W-:-:S04]  /*30d30*/  ISETP.NE.AND P0, PT, R7, 0x2, PT ;  /* 0x000000020700780c */ /* 0x000fc80003f05270 */
[----:B------:R-:W-:-:S05]  /*30d40*/  SEL R9, R7, RZ, P0 ;  /* 0x000000ff07097207 */ /* 0x000fca0000000000 */
[----:B------:R0:W-:Y:S01]  /*30d50*/  STL [R1+0x448], R9 ;  /* 0x0004480901007387 */ /* 0x0001e20000100800 */
[----:B---3--:R-:W-:Y:S02]  /*30d60*/  LOP3.LUT P2, RZ, R2, 0x1, RZ, 0xc0, !PT ;  /* 0x0000000102ff7812 */ /* 0x008fe4000784c0ff */
[----:B------:R-:W-:-:S04]  /*30d70*/  SEL R2, RZ, 0x1, P0 ;  /* 0x00000001ff027807 */ /* 0x000fc80000000000 */
[----:B------:R-:W-:Y:S01]  /*30d80*/  LOP3.LUT R8, R6, R2, RZ, 0x3c, !PT ;  /* 0x0000000206087212 */ /* 0x000fe200078e3cff */
[----:B------:R-:W-:-:S04]  /*30d90*/  VIADD R6, R0, 0xffffffff ;  /* 0xffffffff00067836 */ /* 0x000fc80000000000 */
[----:B------:R0:W-:Y:S02]  /*30da0*/  STL [R1+0x454], R8 ;  /* 0x0004540801007387 */ /* 0x0001e40000100800 */
[----:B------:R-:W-:Y:S05]  /*30db0*/  @!P2 BRA `(.L_x_6652) ;  /* 0x0000000c0048a947 */ /* 0x000fea0003800000 */
[----:B------:R-:W-:Y:S01]  /*30dc0*/  ULDC.64 UR4, c[0x0][0x418] ;  /* 0x0001060000047ab9 */ /* 0x000fe20000000a00 */
[----:B------:R-:W-:Y:S01]  /*30dd0*/  IMAD.MOV.U32 R7, RZ, RZ, R6 ;  /* 0x000000ffff077224 */ /* 0x000fe200078e0006 */
        /* <DEDUP_REMOVED lines=22> */
.L_x_6653:
[----:B------:R-:W3:Y:S01]  /*30f40*/  LDL R2, [R1+0x440] ;  /* 0x0004400001027983 */ /* 0x000ee20000100800 */
[----:B------:R-:W1:Y:S02]  /*30f50*/  S2R R3, SR_TID.X ;  /* 0x0000000000037919 */ /* 0x000e640000002100 */
[----:B-1----:R-:W-:Y:S02]  /*30f60*/  LOP3.LUT R4, R3, 0x7f, RZ, 0xc0, !PT ;  /* 0x0000007f03047812 */ /* 0x002fe400078ec0ff */
[----:B------:R-:W-:Y:S01]  /*30f70*/  SHF.L.U32 R3, R8, 0x1f, RZ ;  /* 0x0000001f08037819 */ /* 0x000fe200000006ff */
[----:B------:R-:W-:Y:S01]  /*30f80*/  BSSY B2, `(.L_x_6654) ;  /* 0x0000005000027945 */ /* 0x000fe20003800000 */
[----:B------:R-:W-:Y:S01]  /*30f90*/  ISETP.NE.AND P1, PT, R4, RZ, PT ;  /* 0x000000ff0400720c */ /* 0x000fe20003f25270 */
[----:B---3--:R-:W-:-:S04]  /*30fa0*/  IMAD R2, R9, 0x8, R2 ;  /* 0x0000000809027824 */ /* 0x008fc800078e0202 */
[----:B------:R-:W1:Y:S02]  /*30fb0*/  SYNCS.PHASECHK.TRANS64.TRYWAIT P0, [R2+URZ+0x38840], R3 ;  /* 0x03884003020075a7 */ /* 0x000e64000800017f */
[----:B-1----:R-:W-:Y:S06]  /*30fc0*/  @!P0 BRA `(.L_x_6655) ;  /* 0x0000003400088947 */ /* 0x002fec0003800000 */
.L_x_6732:
[----:B------:R-:W-:Y:S05]  /*30fd0*/  BSYNC B2 ;  /* 0x0000000000027941 */ /* 0x000fea0003800000 */
.L_x_6654:
        /* <DEDUP_REMOVED lines=9> */
.L_x_6657:
[----:B------:R-:W-:Y:S05]  /*31070*/  BSYNC B2 ;  /* 0x0000000000027941 */ /* 0x000fea0003800000 */
.L_x_6656:
        /* <DEDUP_REMOVED lines=14> */
.L_x_6658:
        /* <DEDUP_REMOVED lines=13> */
.L_x_6733:
[----:B------:R-:W-:Y:S05]  /*31230*/  BSYNC B2 ;  /* 0x0000000000027941 */ /* 0x000fea0003800000 */
.L_x_6659:
        /* <DEDUP_REMOVED lines=11> */
.L_x_6662:
[----:B------:R-:W-:Y:S05]  /*312f0*/  BSYNC B2 ;  /* 0x0000000000027941 */ /* 0x000fea0003800000 */
.L_x_6661:
        /* <DEDUP_REMOVED lines=11> */
.L_x_6663:
        /* <DEDUP_REMOVED lines=15> */
.L_x_6664:
        /* <DEDUP_REMOVED lines=15> */
.L_x_6665:
        /* <DEDUP_REMOVED lines=15> */
.L_x_6666:
        /* <DEDUP_REMOVED lines=15> */
.L_x_6667:
        /* <DEDUP_REMOVED lines=15> */
.L_x_6668:
        /* <DEDUP_REMOVED lines=15> */
.L_x_6669:
        /* <DEDUP_REMOVED lines=15> */
.L_x_6670:
        /* <DEDUP_REMOVED lines=10> */
.L_x_6652:
[----:B------:R-:W-:Y:S05]  /*31ae0*/  BSYNC B1 ;  /* 0x0000000000017941 */ /* 0x000fea0003800000 */
.L_x_6651:
[----:B------:R-:W3:Y:S01]  /*31af0*/  LDL R5, [R1+0x460] ;  /* 0x0004600001057983 */ /* 0x000ee20000100800 */
[----:B------:R-:W-:Y:S01]  /*31b00*/  VIADD R0, R0, 0xfffffffe ;  /* 0xfffffffe00007836 */ /* 0x000fe20000000000 */
[----:B---3--:R-:W-:-:S13]  /*31b10*/  ISETP.GT.AND P0, PT, R6, R5, PT ;  /* 0x000000050600720c */ /* 0x008fda0003f04270 */
[----:B------:R-:W-:Y:S05]  /*31b20*/  @P0 BRA `(.L_x_6671) ;  /* 0xffffffe400000947 */ /* 0x000fea000383ffff */
.L_x_6608:
[----:B------:R-:W-:Y:S05]  /*31b30*/  BSYNC B0 ;  /* 0x0000000000007941 */ /* 0x000fea0003800000 */
.L_x_6607:
        /* <DEDUP_REMOVED lines=12> */
[----:B------:R-:W3:Y:S01]  /*31c00*/  S2R R2, SR_LANEID ;  /* 0x0000000000027919 */ /* 0x000ee20000000000 */
[----:B------:R-:W-:Y:S02]  /*31c10*/  VOTEU.ANY UR4, UPT, PT ;  /* 0x0000000000047886 */ /* 0x000fe400038e0100 */
[----:B------:R-:W3:Y:S08]  /*31c20*/  FLO.U32 R4, UR4 ;  /* 0x0000000400047d00 */ /* 0x000ef000080e0000 */
[----:B------:R-:W4:Y:S01]  /*31c30*/  POPC R5, UR4 ;  /* 0x0000000400057d09 */ /* 0x000f220008000000 */
[----:B---3--:R-:W-:-:S02]  /*31c40*/  ISETP.EQ.U32.AND P1, PT, R4, R2, PT ;  /* 0x000000020400720c */ /* 0x008fc40003f22070 */
[----:B-1----:R-:W4:Y:S11]  /*31c50*/  LDC.64 R2, c[0x0][0xd60] ;  /* 0x00035800ff027b82 */ /* 0x002f360000000a00 */
[----:B----4-:R1:W3:Y:S02]  /*31c60*/  @P1 ATOMG.E.ADD.STRONG.GPU PT, R2, desc[UR40][R2.64], R5 ;  /* 0x00000005020219a8 */ /* 0x0102e400081ee1e8 */
[----:B-1----:R-:W1:Y:S02]  /*31c70*/  S2R R3, SR_LTMASK ;  /* 0x0000000000037919 */ /* 0x002e640000003900 */
[----:B-1----:R-:W-:-:S06]  /*31c80*/  LOP3.LUT R3, R3, UR4, RZ, 0xc0, !PT ;  /* 0x0000000403037c12 */ /* 0x002fcc000f8ec0ff */
[----:B------:R-:W1:Y:S01]  /*31c90*/  POPC R3, R3 ;  /* 0x0000000300037309 */ /* 0x000e620000000000 */
[----:B---3--:R-:W1:Y:S02]  /*31ca0*/  SHFL.IDX PT, R2, R2, R4, 0x1f ;  /* 0x00001f0402027589 */ /* 0x008e6400000e0000 */
[----:B-1----:R-:W-:-:S07]  /*31cb0*/  IADD3 R16, R2, UR36, R3 ;  /* 0x0000002402107c10 */ /* 0x002fce000fffe003 */
.L_x_6673:
[----:B------:R-:W-:Y:S05]  /*31cc0*/  BSYNC B0 ;  /* 0x0000000000007941 */ /* 0x000fea0003800000 */
.L_x_6672:
[----:B------:R-:W-:-:S05]  /*31cd0*/  SEL R0, R0, RZ, P0 ;  /* 0x000000ff00007207 */ /* 0x000fca0000000000 */
[----:B------:R3:W-:Y:S02]  /*31ce0*/  STL [R1+0x448], R0 ;  /* 0x0004480001007387 */ /* 0x0007e40000100800 */
.L_x_6569:
[----:B------:R-:W-:Y:S05]  /*31cf0*/  BSYNC B7 ;  /* 0x0000000000077941 */ /* 0x000fea0003800000 */
.L_x_6567:
        /* <DEDUP_REMOVED lines=13> */
.L_x_6674:
[----:B------:R-:W3:Y:S01]  /*31dd0*/  S2R R0, SR_TID.X ;  /* 0x0000000000007919 */ /* 0x000ee20000002100 */
[----:B------:R-:W-:Y:S01]  /*31de0*/  UMOV UR4, 0xffffffff ;  /* 0xffffffff00047882 */ /* 0x000fe20000000000 */
[----:B---3--:R-:W-:-:S04]  /*31df0*/  LOP3.LUT R6, R0, 0x1f, RZ, 0xc0, !PT ;  /* 0x0000001f00067812 */ /* 0x008fc800078ec0ff */
[----:B------:R-:W-:Y:S01]  /*31e00*/  ISETP.NE.AND P0, PT, R6, 0x1f, PT ;  /* 0x0000001f0600780c */ /* 0x000fe20003f05270 */
[----:B------:R-:W-:-:S12]  /*31e10*/  BRA.DIV UR4, `(.L_x_6676) ;  /* 0x00000026049c7947 */ /* 0x000fd8000b800000 */
[----:B------:R-:W-:Y:S01]  /*31e20*/  IMAD.IADD R0, R19, 0x1, R6 ;  /* 0x0000000113007824 */ /* 0x000fe200078e0206 */
[----:B------:R-:W-:-:S04]  /*31e30*/  ULDC UR4, c[0x0][0xd3c] ;  /* 0x00034f0000047ab9 */ /* 0x000fc80000000800 */
[----:B------:R-:W-:-:S13]  /*31e40*/  ISETP.GE.OR P1, PT, R0, UR4, !P0 ;  /* 0x0000000400007c0c */ /* 0x000fda000c726670 */
[----:B-1----:R-:W1:Y:S02]  /*31e50*/  @!P1 LDC.64 R2, c[0x0][0xd80] ;  /* 0x00036000ff029b82 */ /* 0x002e640000000a00 */
[----:B-1----:R-:W-:-:S06]  /*31e60*/  @!P1 IMAD.WIDE R2, R0, 0x4, R2 ;  /* 0x0000000400029825 */ /* 0x002fcc00078e0202 */
[----:B------:R1:W3:Y:S01]  /*31e70*/  @!P1 LDG.E R3, desc[UR40][R2.64] ;  /* 0x0000002802039981 */ /* 0x0002e2000c1e1900 */
[C---:B------:R-:W-:Y:S02]  /*31e80*/  ISETP.GE.U32.AND P2, PT, R6.reuse, 0x2, PT ;  /* 0x000000020600780c */ /* 0x040fe40003f46070 */
[C---:B------:R-:W-:Y:S01]  /*31e90*/  ISETP.GE.U32.AND P3, PT, R6.reuse, 0x4, PT ;  /* 0x000000040600780c */ /* 0x040fe20003f66070 */
[----:B------:R-:W-:Y:S01]  /*31ea0*/  SHFL.IDX PT, R0, R16, RZ, 0x1f ;  /* 0x00001fff10007589 */ /* 0x000fe200000e0000 */
[C---:B------:R-:W-:Y:S02]  /*31eb0*/  ISETP.GE.U32.AND P4, PT, R6.reuse, 0x8, PT ;  /* 0x000000080600780c */ /* 0x040fe40003f86070 */
[C---:B------:R-:W-:Y:S01]  /*31ec0*/  ISETP.GE.U32.AND P5, PT, R6.reuse, 0x10, PT ;  /* 0x000000100600780c */ /* 0x040fe20003fa6070 */
[----:B------:R-:W-:Y:S01]  /*31ed0*/  SHFL.IDX PT, R5, R16, 0x1, 0x1f ;  /* 0x00201f0010057f89 */ /* 0x000fe200000e0000 */
[----:B-1----:R-:W-:Y:S02]  /*31ee0*/  IMAD.MOV.U32 R2, RZ, RZ, RZ ;  /* 0x000000ffff027224 */ /* 0x002fe400078e00ff */
[----:B---3--:R-:W-:Y:S01]  /*31ef0*/  @!P1 IMAD.MOV.U32 R2, RZ, RZ, R3 ;  /* 0x000000ffff029224 */ /* 0x008fe200078e0003 */
        /* <DEDUP_REMOVED lines=16> */
[----:B------:R1:W3:Y:S02]  /*32000*/  SHFL.IDX PT, R16, R3, 0x1f, 0x1f ;  /* 0x03e01f0003107f89 */ /* 0x0002e400000e0000 */
.L_x_6743:
[----:B------:R-:W-:Y:S02]  /*32010*/  ULDC UR4, c[0x0][0xd38] ;  /* 0x00034e0000047ab9 */ /* 0x000fe40000000800 */
[----:B------:R-:W-:-:S04]  /*32020*/  IMAD.U32 R4, RZ, RZ, UR4 ;  /* 0x00000004ff047e24 */ /* 0x000fc8000f8e00ff */
[----:B---3--:R-:W-:-:S04]  /*32030*/  IMAD R16, R16, R4, RZ ;  /* 0x0000000410107224 */ /* 0x008fc800078e02ff */
[----:B------:R-:W-:-:S05]  /*32040*/  IMAD.IADD R5, R5, 0x1, R16 ;  /* 0x0000000105057824 */ /* 0x000fca00078e0210 */
[----:B------:R-:W-:-:S13]  /*32050*/  ISETP.GT.AND P6, PT, R5, R0, PT ;  /* 0x000000000500720c */ /* 0x000fda0003fc4270 */
[----:B------:R-:W-:Y:S05]  /*32060*/  @P6 BRA `(.L_x_6677) ;  /* 0x00000000009c6947 */ /* 0x000fea0003800000 */
.L_x_6682:
[----:B------:R-:W3:Y:S01]  /*32070*/  LDC R2, c[0x0][0xd3c] ;  /* 0x00034f00ff027b82 */ /* 0x000ee20000000800 */
[----:B------:R-:W-:-:S05]  /*32080*/  VIADD R19, R19, 0x1f ;  /* 0x0000001f13137836 */ /* 0x000fca0000000000 */
[----:B---3--:R-:W-:-:S13]  /*32090*/  ISETP.GE.AND P6, PT, R19, R2, PT ;  /* 0x000000021300720c */ /* 0x008fda0003fc6270 */
[----:B------:R-:W-:Y:S05]  /*320a0*/  @P6 BRA `(.L_x_6678) ;  /* 0x0000000400d46947 */ /* 0x000fea0003800000 */
[----:B-1----:R-:W1:Y:S01]  /*320b0*/  S2R R3, SR_TID.X ;  /* 0x0000000000037919 */ /* 0x002e620000002100 */
[----:B------:R-:W-:Y:S01]  /*320c0*/  BSSY B0, `(.L_x_6679) ;  /* 0x0000009000007945 */ /* 0x000fe20003800000 */
[----:B-1----:R-:W-:-:S05]  /*320d0*/  LOP3.LUT R3, R3, 0x1f, RZ, 0xc0, !PT ;  /* 0x0000001f03037812 */ /* 0x002fca00078ec0ff */
[----:B------:R-:W-:-:S05]  /*320e0*/  IMAD.IADD R4, R19, 0x1, R3 ;  /* 0x0000000113047824 */ /* 0x000fca00078e0203 */
[----:B------:R-:W-:Y:S01]  /*320f0*/  ISETP.GE.OR P6, PT, R4, R2, !P0 ;  /* 0x000000020400720c */ /* 0x000fe200047c6670 */
[----:B------:R-:W-:-:S12]  /*32100*/  IMAD.MOV.U32 R2, RZ, RZ, RZ ;  /* 0x000000ffff027224 */ /* 0x000fd800078e00ff */
[----:B------:R-:W-:Y:S05]  /*32110*/  @P6 BRA `(.L_x_6680) ;  /* 0x00000000000c6947 */ /* 0x000fea0003800000 */
[----:B------:R-:W1:Y:S02]  /*32120*/  LDC.64 R2, c[0x0][0xd80] ;  /* 0x00036000ff027b82 */ /* 0x000e640000000a00 */
[----:B-1----:R-:W-:-:S06]  /*32130*/  IMAD.WIDE R2, R4, 0x4, R2 ;  /* 0x0000000404027825 */ /* 0x002fcc00078e0202 */
[----:B------:R1:W5:Y:S02]  /*32140*/  LDG.E R2, desc[UR40][R2.64] ;  /* 0x0000002802027981 */ /* 0x000364000c1e1900 */
.L_x_6680:
[----:B------:R-:W-:Y:S05]  /*32150*/  BSYNC B0 ;  /* 0x0000000000007941 */ /* 0x000fea0003800000 */
.L_x_6679:
[----:B------:R-:W-:-:S03]  /*32160*/  UMOV UR4, 0xffffffff ;  /* 0xffffffff00047882 */ /* 0x000fc60000000000 */
[----:B------:R-:W-:Y:S05]  /*32170*/  BRA.DIV UR4, `(.L_x_6681) ;  /* 0x0000002a04007947 */ /* 0x000fea000b800000 */
[----:B-1---5:R-:W1:Y:S02]  /*32180*/  SHFL.UP PT, R3, R2, 0x1, RZ ;  /* 0x0420000002037989 */ /* 0x022e6400000e00ff */
        /* <DEDUP_REMOVED lines=15> */
.L_x_6751:
[----:B------:R-:W-:Y:S02]  /*32280*/  ULDC UR4, c[0x0][0xd38] ;  /* 0x00034e0000047ab9 */ /* 0x000fe40000000800 */
[----:B------:R-:W-:-:S04]  /*32290*/  IMAD.U32 R4, RZ, RZ, UR4 ;  /* 0x00000004ff047e24 */ /* 0x000fc8000f8e00ff */
[----:B---3--:R-:W-:-:S04]  /*322a0*/  IMAD R16, R16, R4, RZ ;  /* 0x0000000410107224 */ /* 0x008fc800078e02ff */
[----:B------:R-:W-:-:S05]  /*322b0*/  IMAD.IADD R5, R16, 0x1, R5 ;  /* 0x0000000110057824 */ /* 0x000fca00078e0205 */
[----:B------:R-:W-:-:S13]  /*322c0*/  ISETP.GT.AND P6, PT, R5, R0, PT ;  /* 0x000000000500720c */ /* 0x000fda0003fc4270 */
[----:B------:R-:W-:Y:S05]  /*322d0*/  @!P6 BRA `(.L_x_6682) ;  /* 0xfffffffc0064e947 */ /* 0x000fea000383ffff */
.L_x_6677:
        /* <DEDUP_REMOVED lines=8> */
.L_x_6755:
[----:B------:R-:W-:Y:S01]  /*32360*/  ISETP.NE.AND P0, PT, R5, RZ, PT ;  /* 0x000000ff0500720c */ /* 0x000fe20003f05270 */
[----:B------:R-:W-:-:S12]  /*32370*/  IMAD.MOV.U32 R5, RZ, RZ, RZ ;  /* 0x000000ffff057224 */ /* 0x000fd800078e00ff */
[----:B------:R-:W-:Y:S05]  /*32380*/  @!P0 BRA `(.L_x_6684) ;  /* 0x0000000000148947 */ /* 0x000fea0003800000 */
[----:B------:R-:W-:Y:S01]  /*32390*/  UMOV UR4, 0xffffffff ;  /* 0xffffffff00047882 */ /* 0x000fe20000000000 */
[----:B------:R-:W-:Y:S02]  /*323a0*/  VIADD R12, R6, 0xffffffff ;  /* 0xffffffff060c7836 */ /* 0x000fe40000000000 */
[----:B------:R-:W-:Y:S05]  /*323b0*/  BRA.DIV UR4, `(.L_x_6685) ;  /* 0x0000002a04907947 */ /* 0x000fea000b800000 */
[----:B-1----:R1:W0:Y:S02]  /*323c0*/  SHFL.IDX PT, R3, R3, R12, 0x1f ;  /* 0x00001f0c03037589 */ /* 0x00222400000e0000 */
.L_x_6758:
[----:B0-----:R-:W-:-:S07]  /*323d0*/  IMAD.MOV.U32 R5, RZ, RZ, R3 ;  /* 0x000000ffff057224 */ /* 0x001fce00078e0003 */
.L_x_6684:
[----:B-1-3--:R-:W1:Y:S01]  /*323e0*/  LDC.64 R2, c[0x0][0xd90] ;  /* 0x00036400ff027b82 */ /* 0x00ae620000000a00 */
[----:B------:R-:W-:-:S04]  /*323f0*/  IMAD.IADD R19, R6, 0x1, R19 ;  /* 0x0000000106137824 */ /* 0x000fc800078e0213 */
[----:B-1----:R-:W-:-:S05]  /*32400*/  IMAD.WIDE R2, R19, 0x4, R2 ;  /* 0x0000000413027825 */ /* 0x002fca00078e0202 */
[----:B--2---:R-:W4:Y:S01]  /*32410*/  LDG.E R7, desc[UR40][R2.64] ;  /* 0x0000002802077981 */ /* 0x004f22000c1e1900 */
[----:B------:R-:W-:-:S04]  /*32420*/  IMAD R16, R5, R4, R16 ;  /* 0x0000000405107224 */ /* 0x000fc800078e0210 */
[----:B------:R-:W-:Y:S02]  /*32430*/  IMAD.IADD R0, R0, 0x1, -R16 ;  /* 0x0000000100007824 */ /* 0x000fe400078e0a10 */
[----:B----4-:R-:W-:-:S05]  /*32440*/  IMAD R6, R17, R7, RZ ;  /* 0x0000000711067224 */ /* 0x010fca00078e02ff */
[----:B0-----:R-:W-:-:S04]  /*32450*/  IABS R8, R6 ;  /* 0x0000000600087213 */ /* 0x001fc80000000000 */
        /* <DEDUP_REMOVED lines=58> */
.L_x_6678:
[----:B------:R-:W-:Y:S01]  /*32800*/  UMOV UR4, URZ ;  /* 0x0000003f00047c82 */ /* 0x000fe20008000000 */
[----:B------:R-:W-:Y:S01]  /*32810*/  UMOV UR5, URZ ;  /* 0x0000003f00057c82 */ /* 0x000fe20008000000 */
[----:B------:R-:W-:Y:S01]  /*32820*/  ULDC UR6, c[0x0][0xd3c] ;  /* 0x00034f0000067ab9 */ /* 0x000fe20000000800 */
[----:B------:R-:W-:Y:S02]  /*32830*/  IMAD.MOV.U32 R16, RZ, RZ, R0 ;  /* 0x000000ffff107224 */ /* 0x000fe400078e0000 */
[----:B------:R-:W-:Y:S02]  /*32840*/  IMAD.U32 R17, RZ, RZ, UR4 ;  /* 0x00000004ff117e24 */ /* 0x000fe4000f8e00ff */
[----:B------:R-:W-:Y:S02]  /*32850*/  IMAD.U32 R18, RZ, RZ, UR5 ;  /* 0x00000005ff127e24 */ /* 0x000fe4000f8e00ff */
[----:B------:R-:W-:-:S07]  /*32860*/  IMAD.U32 R19, RZ, RZ, UR6 ;  /* 0x00000006ff137e24 */ /* 0x000fce000f8e00ff */
.L_x_6686:
[----:B-1----:R1:W3:Y:S01]  /*32870*/  LDL R3, [R1+0x440] ;  /* 0x0004400001037983 */ /* 0x0022e20000100800 */
[----:B------:R-:W4:Y:S01]  /*32880*/  S2R R0, SR_TID.X ;  /* 0x0000000000007919 */ /* 0x000f220000002100 */
[----:B------:R-:W-:Y:S05]  /*32890*/  WARPSYNC.ALL ;  /* 0x0000000000007948 */ /* 0x000fea0003800000 */
[----:B----4-:R-:W-:Y:S01]  /*328a0*/  LOP3.LUT R0, R0, 0x1f, RZ, 0xc0, !PT ;  /* 0x0000001f00007812 */ /* 0x010fe200078ec0ff */
        /* <DEDUP_REMOVED lines=8> */
.L_x_6675:
[----:B------:R-:W-:Y:S02]  /*32930*/  ULDC UR4, c[0x0][0xd3c] ;  /* 0x00034f0000047ab9 */ /* 0x000fe40000000800 */
[----:B----4-:R-:W-:-:S13]  /*32940*/  ISETP.GE.AND P0, PT, R19, UR4, PT ;  /* 0x0000000413007c0c */ /* 0x010fda000bf06270 */
[----:B------:R-:W-:Y:S05]  /*32950*/  @!P0 BRA `(.L_x_6687) ;  /* 0xffffff8c007c8947 */ /* 0x000fea000383ffff */
[----:B------:R-:W-:Y:S05]  /*32960*/  BSYNC B8 ;  /* 0x0000000000087941 */ /* 0x000fea0003800000 */
.L_x_6555:
[----:B---3--:R-:W3:Y:S01]  /*32970*/  LDL.LU R0, [R1+0x4a0] ;  /* 0x0004a00001007983 */ /* 0x008ee20000300800 */
[----:B------:R-:W-:Y:S01]  /*32980*/  BSSY B0, `(.L_x_6688) ;  /* 0x000000b000007945 */ /* 0x000fe20003800000 */
[----:B------:R-:W4:Y:S01]  /*32990*/  S2R R5, SR_CgaCtaId ;  /* 0x0000000000057919 */ /* 0x000f220000008800 */
[----:B---3--:R-:W-:-:S05]  /*329a0*/  VIADD R0, R0, 0x1 ;  /* 0x0000000100007836 */ /* 0x008fca0000000000 */
[----:B0-----:R-:W-:-:S04]  /*329b0*/  LEA.HI R2, R0, R0, RZ, 0x1 ;  /* 0x0000000000027211 */ /* 0x001fc800078f08ff */
[----:B-1----:R-:W-:Y:S02]  /*329c0*/  LOP3.LUT R3, R2, 0xfffffffe, RZ, 0xc0, !PT ;  /* 0xfffffffe02037812 */ /* 0x002fe400078ec0ff */
[----:B------:R-:W-:-:S03]  /*329d0*/  MOV R2, 0x400 ;  /* 0x0000040000027802 */ /* 0x000fc60000000f00 */
[----:B------:R-:W-:Y:S01]  /*329e0*/  IMAD.IADD R0, R0, 0x1, -R3 ;  /* 0x0000000100007824 */ /* 0x000fe200078e0a03 */
[----:B----4-:R-:W-:-:S04]  /*329f0*/  LEA R9, R5, R2, 0x18 ;  /* 0x0000000205097211 */ /* 0x010fc800078ec0ff */
[----:B------:R-:W-:-:S04]  /*32a00*/  SHF.L.U32 R0, R0, 0x1f, RZ ;  /* 0x0000001f00007819 */ /* 0x000fc800000006ff */
[----:B------:R-:W0:Y:S02]  /*32a10*/  SYNCS.PHASECHK.TRANS64.TRYWAIT P0, [R9+URZ+0x38820], R0 ;  /* 0x03882000090075a7 */ /* 0x000e24000800017f */
[----:B0-----:R-:W-:Y:S05]  /*32a20*/  @!P0 BRA `(.L_x_6689) ;  /* 0x00000024001c8947 */ /* 0x001fea0003800000 */
.L_x_6759:
[----:B------:R-:W-:Y:S05]  /*32a30*/  BSYNC B0 ;  /* 0x0000000000007941 */ /* 0x000fea0003800000 */
.L_x_6688:
[----:B------:R-:W-:-:S03]  /*32a40*/  UMOV UR4, 0xffffffff ;  /* 0xffffffff00047882 */ /* 0x000fc60000000000 */
[----:B------:R-:W-:Y:S05]  /*32a50*/  BRA.DIV UR4, `(.L_x_6690) ;  /* 0x0000002604247947 */ /* 0x000fea000b800000 */
[----:B0-----:R-:W0:Y:S02]  /*32a60*/  S2R R0, SR_TID.X ;  /* 0x0000000000007919 */ /* 0x001e240000002100 */
[----:B0-----:R-:W-:-:S04]  /*32a70*/  SHF.R.U32.HI R0, RZ, 0x5, R0 ;  /* 0x00000005ff007819 */ /* 0x001fc80000011600 */
[----:B------:R-:W-:-:S05]  /*32a80*/  LOP3.LUT R0, R0, 0x3, RZ, 0xc0, !PT ;  /* 0x0000000300007812 */ /* 0x000fca00078ec0ff */
[----:B------:R0:W1:Y:S02]  /*32a90*/  SHFL.IDX PT, R14, R0, RZ, 0x1f ;  /* 0x00001fff000e7589 */ /* 0x00006400000e0000 */
.L_x_6762:
[----:B-1----:R-:W-:Y:S01]  /*32aa0*/  ISETP.NE.AND P0, PT, R14, RZ, PT ;  /* 0x000000ff0e00720c */ /* 0x002fe20003f05270 */
[----:B------:R-:W-:-:S12]  /*32ab0*/  BSSY B0, `(.L_x_6691) ;  /* 0x0000020000007945 */ /* 0x000fd80003800000 */
[----:B------:R-:W-:Y:S05]  /*32ac0*/  @P0 BRA `(.L_x_6692) ;  /* 0x0000000000780947 */ /* 0x000fea0003800000 */
[----:B------:R-:W-:-:S03]  /*32ad0*/  UMOV UR4, 0xffffffff ;  /* 0xffffffff00047882 */ /* 0x000fc60000000000 */
[----:B------:R-:W-:Y:S05]  /*32ae0*/  BRA.DIV UR4, `(.L_x_6693) ;  /* 0x0000002604347947 */ /* 0x000fea000b800000 */
[----:B------:R-:W-:-:S13]  /*32af0*/  ELECT P6, URZ, PT ;  /* 0x00000000003f782f */ /* 0x000fda00038c0000 */
.L_x_6765:
        /* <DEDUP_REMOVED lines=13> */
[----:B--2---:R-:W-:Y:S01]  /*32bd0*/  IMAD R7, R3, 0x8, R0 ;  /* 0x0000000803077824 */ /* 0x004fe200078e0200 */
[----:B0-----:R-:W-:Y:S06]  /*32be0*/  @!P0 BRA `(.L_x_6694) ;  /* 0x0000002400148947 */ /* 0x001fec0003800000 */
.L_x_6766:
[----:B------:R-:W0:Y:S01]  /*32bf0*/  LDL.LU R6, [R1+0x448] ;  /* 0x0004480001067983 */ /* 0x000e220000300800 */
[----:B------:R-:W1:Y:S01]  /*32c00*/  SYNCS.PHASECHK.TRANS64.TRYWAIT P0, [R7+URZ], R2 ;  /* 0x00000002070075a7 */ /* 0x000e62000800017f */
[----:B------:R-:W-:-:S04]  /*32c10*/  VIADD R0, R9, 0x38860 ;  /* 0x0003886009007836 */ /* 0x000fc80000000000 */
[----:B0-----:R-:W-:Y:S01]  /*32c20*/  IMAD R5, R6, 0x8, R0 ;  /* 0x0000000806057824 */ /* 0x001fe200078e0200 */
[----:B-1----:R-:W-:Y:S06]  /*32c30*/  @!P0 BRA `(.L_x_6695) ;  /* 0x0000002400148947 */ /* 0x002fec0003800000 */
.L_x_6767:
[----:B------:R-:W1:Y:S02]  /*32c40*/  SYNCS.PHASECHK.TRANS64.TRYWAIT P0, [R5+URZ], R4 ;  /* 0x00000004050075a7 */ /* 0x000e64000800017f */
[----:B-1----:R-:W-:Y:S05]  /*32c50*/  @!P0 BRA `(.L_x_6696) ;  /* 0x0000002400208947 */ /* 0x002fea0003800000 */
.L_x_6768:
[----:B------:R-:W-:-:S07]  /*32c60*/  IMAD R3, R3, 0x8, R0 ;  /* 0x0000000803037824 */ /* 0x000fce00078e0200 */
.L_x_6697:
[----:B--2---:R2:W3:Y:S02]  /*32c70*/  SYNCS.PHASECHK.TRANS64.TRYWAIT P0, [R3+URZ], R2 ;  /* 0x00000002030075a7 */ /* 0x0044e4000800017f */
[----:B---3--:R-:W-:Y:S05]  /*32c80*/  @!P0 NANOSLEEP.SYNCS 0x989680 ;  /* 0x009896800000895d */ /* 0x008fea0003900000 */
[----:B------:R-:W3:Y:S02]  /*32c90*/  @!P0 SYNCS.PHASECHK.TRANS64 P0, [R3+URZ], R2 ;  /* 0x00000002030085a7 */ /* 0x000ee4000800007f */
[----:B---3--:R-:W-:Y:S05]  /*32ca0*/  @!P0 BRA `(.L_x_6697) ;  /* 0xfffffffc00f08947 */ /* 0x008fea000383ffff */
.L_x_6692:
[----:B------:R-:W-:Y:S05]  /*32cb0*/  BSYNC B0 ;  /* 0x0000000000007941 */ /* 0x000fea0003800000 */
.L_x_6691:
[----:B------:R-:W-:Y:S05]  /*32cc0*/  EXIT ;  /* 0x000000000000794d */ /* 0x000fea0003800000 */
.L_x_6435:
[----:B0-----:R-:W-:-:S04]  /*32cd0*/  IMAD.U32 R11, RZ, RZ, UR47 ;  /* 0x0000002fff0b7e24 */ /* 0x001fc8000f8e00ff */
[----:B------:R0:W1:Y:S03]  /*32ce0*/  SYNCS.PHASECHK.TRANS64.TRYWAIT P0, [R11+URZ+0x38800], R0 ;  /* 0x038800000b0075a7 */ /* 0x000066000800017f */
[----:B-1----:R-:W-:Y:S05]  /*32cf0*/  @!P0 NANOSLEEP.SYNCS 0x989680 ;  /* 0x009896800000895d */ /* 0x002fea0003900000 */
[----:B------:R-:W1:Y:S02]  /*32d00*/  @!P0 SYNCS.PHASECHK.TRANS64 P0, [R11+URZ+0x38800], R0 ;  /* 0x038800000b0085a7 */ /* 0x000e64000800007f */
[----:B-1----:R-:W-:Y:S05]  /*32d10*/  @!P0 BRA `(.L_x_6435) ;  /* 0xfffffffc00ec8947 */ /* 0x002fea000383ffff */
[----:B------:R-:W-:Y:S05]  /*32d20*/  BRA `(.L_x_6698) ;  /* 0xfffffd8000547947 */ /* 0x000fea000383ffff */
.L_x_6442:
[----:B-1----:R1:W2:Y:S02]  /*32d30*/  SYNCS.PHASECHK.TRANS64.TRYWAIT P0, [R10+URZ], R11 ;  /* 0x0000000b0a0075a7 */ /* 0x0022a4000800017f */
[----:B--2---:R-:W-:Y:S05]  /*32d40*/  @!P0 NANOSLEEP.SYNCS 0x989680 ;  /* 0x009896800000895d */ /* 0x004fea0003900000 */
[----:B------:R-:W2:Y:S02]  /*32d50*/  @!P0 SYNCS.PHASECHK.TRANS64 P0, [R10+URZ], R11 ;  /* 0x0000000b0a0085a7 */ /* 0x000ea4000800007f */
[----:B--2---:R-:W-:Y:S05]  /*32d60*/  @!P0 BRA `(.L_x_6442) ;  /* 0xfffffffc00f08947 */ /* 0x004fea000383ffff */
[----:B------:R-:W-:Y:S05]  /*32d70*/  BRA `(.L_x_6441) ;  /* 0xfffffd8400647947 */ /* 0x000fea000383ffff */
.L_x_6444:
[----:B0-----:R-:W-:-:S04]  /*32d80*/  IMAD.U32 R11, RZ, RZ, UR47 ;  /* 0x0000002fff0b7e24 */ /* 0x001fc8000f8e00ff */
[----:B------:R0:W1:Y:S03]  /*32d90*/  SYNCS.PHASECHK.TRANS64.TRYWAIT P0, [R11+URZ+0x38810], R10 ;  /* 0x0388100a0b0075a7 */ /* 0x000066000800017f */
[----:B-1----:R-:W-:Y:S05]  /*32da0*/  @!P0 NANOSLEEP.SYNCS 0x989680 ;  /* 0x009896800000895d */ /* 0x002fea0003900000 */
[----:B------:R-:W1:Y:S02]  /*32db0*/  @!P0 SYNCS.PHASECHK.TRANS64 P0, [R11+URZ+0x38810], R10 ;  /* 0x0388100a0b0085a7 */ /* 0x000e64000800007f */
[----:B-1----:R-:W-:Y:S05]  /*32dc0*/  @!P0 BRA `(.L_x_6444) ;  /* 0xfffffffc00ec8947 */ /* 0x002fea000383ffff */
[----:B------:R-:W-:Y:S05]  /*32dd0*/  BRA `(.L_x_6699) ;  /* 0xfffffd8800387947 */ /* 0x000fea000383ffff */
.L_x_6451:
[----:B-1----:R1:W2:Y:S02]  /*32de0*/  SYNCS.PHASECHK.TRANS64.TRYWAIT P0, [R10+URZ], R11 ;  /* 0x0000000b0a0075a7 */ /* 0x0022a4000800017f */
[----:B--2---:R-:W-:Y:S05]  /*32df0*/  @!P0 NANOSLEEP.SYNCS 0x989680 ;  /* 0x009896800000895d */ /* 0x004fea0003900000 */
[----:B------:R-:W2:Y:S02]  /*32e00*/  @!P0 SYNCS.PHASECHK.TRANS64 P0, [R10+URZ], R11 ;  /* 0x0000000b0a0085a7 */ /* 0x000ea4000800007f */
[----:B--2---:R-:W-:Y:S05]  /*32e10*/  @!P0 BRA `(.L_x_6451) ;  /* 0xfffffffc00f08947 */ /* 0x004fea000383ffff */
[----:B------:R-:W-:Y:S05]  /*32e20*/  BRA `(.L_x_6450) ;  /* 0xfffffd88007c7947 */ /* 0x000fea000383ffff */
.L_x_6486:
[----:B0-----:R0:W1:Y:S02]  /*32e30*/  SYNCS.PHASECHK.TRANS64.TRYWAIT P2, [R8+URZ], R9 ;  /* 0x00000009080075a7 */ /* 0x001064000804017f */
[----:B-1----:R-:W-:Y:S05]  /*32e40*/  @!P2 NANOSLEEP.SYNCS 0x989680 ;  /* 0x009896800000a95d */ /* 0x002fea0003900000 */
[----:B------:R-:W1:Y:S02]  /*32e50*/  @!P2 SYNCS.PHASECHK.TRANS64 P2, [R8+URZ], R9 ;  /* 0x000000090800a5a7 */ /* 0x000e64000804007f */
[----:B-1----:R-:W-:Y:S05]  /*32e60*/  @!P2 BRA `(.L_x_6486) ;  /* 0xfffffffc00f0a947 */ /* 0x002fea000383ffff */
[----:B------:R-:W-:Y:S05]  /*32e70*/  BRA `(.L_x_6485) ;  /* 0xfffffdf4009c7947 */ /* 0x000fea000383ffff */
.L_x_6493:
[----:B-1----:R1:W2:Y:S02]  /*32e80*/  SYNCS.PHASECHK.TRANS64.TRYWAIT P2, [R8+URZ], R11 ;  /* 0x0000000b080075a7 */ /* 0x0022a4000804017f */
[----:B--2---:R-:W-:Y:S05]  /*32e90*/  @!P2 NANOSLEEP.SYNCS 0x989680 ;  /* 0x009896800000a95d */ /* 0x004fea0003900000 */
[----:B------:R-:W2:Y:S02]  /*32ea0*/  @!P2 SYNCS.PHASECHK.TRANS64 P2, [R8+URZ], R11 ;  /* 0x0000000b0800a5a7 */ /* 0x000ea4000804007f */
[----:B--2---:R-:W-:Y:S05]  /*32eb0*/  @!P2 BRA `(.L_x_6493) ;  /* 0xfffffffc00f0a947 */ /* 0x004fea000383ffff */
[----:B------:R-:W-:Y:S05]  /*32ec0*/  BRA `(.L_x_6492) ;  /* 0xfffffdf800e07947 */ /* 0x000fea000383ffff */
.L_x_6506:
[----:B0-----:R0:W1:Y:S02]  /*32ed0*/  SYNCS.PHASECHK.TRANS64.TRYWAIT P1, [R6+URZ], R7 ;  /* 0x00000007060075a7 */ /* 0x001064000802017f */
[----:B-1----:R-:W-:Y:S05]  /*32ee0*/  @!P1 NANOSLEEP.SYNCS 0x989680 ;  /* 0x009896800000995d */ /* 0x002fea0003900000 */
[----:B------:R-:W1:Y:S02]  /*32ef0*/  @!P1 SYNCS.PHASECHK.TRANS64 P1, [R6+URZ], R7 ;  /* 0x00000007060095a7 */ /* 0x000e64000802007f */
[----:B-1----:R-:W-:Y:S05]  /*32f00*/  @!P1 BRA `(.L_x_6506) ;  /* 0xfffffffc00f09947 */ /* 0x002fea000383ffff */
[----:B------:R-:W-:Y:S05]  /*32f10*/  BRA `(.L_x_6505) ;  /* 0xfffffe9000047947 */ /* 0x000fea000383ffff */
.L_x_6513:
[----:B-1----:R1:W2:Y:S02]  /*32f20*/  SYNCS.PHASECHK.TRANS64.TRYWAIT P1, [R6+URZ], R9 ;  /* 0x00000009060075a7 */ /* 0x0022a4000802017f */
[----:B--2---:R-:W-:Y:S05]  /*32f30*/  @!P1 NANOSLEEP.SYNCS 0x989680 ;  /* 0x009896800000995d */ /* 0x004fea0003900000 */
[----:B------:R-:W2:Y:S02]  /*32f40*/  @!P1 SYNCS.PHASECHK.TRANS64 P1, [R6+URZ], R9 ;  /* 0x00000009060095a7 */ /* 0x000ea4000802007f */
[----:B--2---:R-:W-:Y:S05]  /*32f50*/  @!P1 BRA `(.L_x_6513) ;  /* 0xfffffffc00f09947 */ /* 0x004fea000383ffff */
[----:B------:R-:W-:Y:S05]  /*32f60*/  BRA `(.L_x_6512) ;  /* 0xfffffe9400487947 */ /* 0x000fea000383ffff */
.L_x_6575:
        /* <DEDUP_REMOVED lines=11> */
.L_x_6701:
[----:B------:R-:W-:Y:S05]  /*33020*/  BSYNC B0 ;  /* 0x0000000000007941 */ /* 0x000fea0003800000 */
.L_x_6700:
[----:B------:R-:W-:Y:S05]  /*33030*/  BRA `(.L_x_6702) ;  /* 0xffffff9400747947 */ /* 0x000fea000383ffff */
.L_x_6577:
[----:B------:R-:W-:Y:S01]  /*33040*/  BSSY B0, `(.L_x_6703) ;  /* 0x0000006000007945 */ /* 0x000fe20003800000 */
[----:B------:R-:W-:-:S07]  /*33050*/  IMAD.MOV.U32 R15, RZ, RZ, -0x1 ;  /* 0xffffffffff0f7424 */ /* 0x000fce00078e00ff */
[----:B012-4-:R-:W-:Y:S05]  /*33060*/  WARPSYNC.COLLECTIVE R15, `(.L_x_6704) ;  /* 0x000000000f0c7348 */ /* 0x017fea0003c00000 */
[----:B------:R-:W-:Y:S02]  /*33070*/  ELECT P6, UR62, PT ;  /* 0x00000000003e782f */ /* 0x000fe400038c0000 */
[----:B------:R-:W-:Y:S01]  /*33080*/  MOV R14, UR62 ;  /* 0x0000003e000e7c02 */ /* 0x000fe20008000f00 */
[----:B012-4-:R-:W-:Y:S10]  /*33090*/  ENDCOLLECTIVE ;  /* 0x000000000000791b */ /* 0x017ff40003800000 */
.L_x_6704:
[----:B------:R-:W-:Y:S05]  /*330a0*/  BSYNC B0 ;  /* 0x0000000000007941 */ /* 0x000fea0003800000 */
.L_x_6703:
[----:B------:R-:W-:Y:S05]  /*330b0*/  BRA `(.L_x_6705) ;  /* 0xffffff9400807947 */ /* 0x000fea000383ffff */
.L_x_6579:
[----:B--2---:R2:W3:Y:S02]  /*330c0*/  SYNCS.PHASECHK.TRANS64.TRYWAIT P0, [R0+URZ+0x38840], R2 ;  /* 0x03884002000075a7 */ /* 0x0044e4000800017f */
[----:B---3--:R-:W-:Y:S05]  /*330d0*/  @!P0 NANOSLEEP.SYNCS 0x989680 ;  /* 0x009896800000895d */ /* 0x008fea0003900000 */
[----:B------:R-:W3:Y:S02]  /*330e0*/  @!P0 SYNCS.PHASECHK.TRANS64 P0, [R0+URZ+0x38840], R2 ;  /* 0x03884002000085a7 */ /* 0x000ee4000800007f */
[----:B---3--:R-:W-:Y:S05]  /*330f0*/  @!P0 BRA `(.L_x_6579) ;  /* 0xfffffffc00f08947 */ /* 0x008fea000383ffff */
[----:B------:R-:W-:Y:S05]  /*33100*/  BRA `(.L_x_6706) ;  /* 0xffffff9400e87947 */ /* 0x000fea000383ffff */
.L_x_6583:
[----:B------:R0:W5:Y:S01]  /*33110*/  LDL R0, [R1+0x474] ;  /* 0x0004740001007983 */ /* 0x0001620000100800 */
[----:B------:R-:W-:Y:S02]  /*33120*/  IMAD.MOV.U32 R6, RZ, RZ, R11 ;  /* 0x000000ffff067224 */ /* 0x000fe400078e000b */
[----:B------:R-:W-:Y:S02]  /*33130*/  IMAD.MOV.U32 R13, RZ, RZ, R2 ;  /* 0x000000ffff0d7224 */ /* 0x000fe400078e0002 */
[----:B------:R-:W-:Y:S02]  /*33140*/  IMAD.MOV.U32 R12, RZ, RZ, RZ ;  /* 0x000000ffff0c7224 */ /* 0x000fe400078e00ff */
[----:B------:R-:W-:Y:S02]  /*33150*/  IMAD.MOV.U32 R11, RZ, RZ, 0x181f ;  /* 0x0000181fff0b7424 */ /* 0x000fe400078e00ff */
[----:B------:R-:W-:Y:S02]  /*33160*/  IMAD.MOV.U32 R15, RZ, RZ, -0x1 ;  /* 0xffffffffff0f7424 */ /* 0x000fe400078e00ff */
[----:B0-----:R-:W-:-:S07]  /*33170*/  IMAD.IADD R8, R8, 0x1, R6 ;  /* 0x0000000108087824 */ /* 0x001fce00078e0206 */
[----:B-----5:R-:W-:Y:S05]  /*33180*/  WARPSYNC.COLLECTIVE R15, `(.L_x_6707) ;  /* 0x000000000f087348 */ /* 0x020fea0003c00000 */
[----:B------:R0:W1:Y:S02]  /*33190*/  SHFL.IDX P6, R14, R13, R12, R11 ;  /* 0x0000000c0d0e7389 */ /* 0x00006400000c000b */
[----:B01---5:R-:W-:Y:S01]  /*331a0*/  ENDCOLLECTIVE ;  /* 0x000000000000791b */ /* 0x023fe20003800000 */
.L_x_6707:
[----:B------:R0:W-:Y:S01]  /*331b0*/  STL [R1+0x478], R8 ;  /* 0x0004780801007387 */ /* 0x0001e20000100800 */
[----:B------:R-:W-:Y:S02]  /*331c0*/  IMAD.MOV.U32 R13, RZ, RZ, R3 ;  /* 0x000000ffff0d7224 */ /* 0x000fe400078e0003 */
[----:B------:R-:W-:-:S07]  /*331d0*/  IMAD.MOV.U32 R4, RZ, RZ, R14 ;  /* 0x000000ffff047224 */ /* 0x000fce00078e000e */
[----:B0-----:R-:W-:Y:S05]  /*331e0*/  WARPSYNC.COLLECTIVE R15, `(.L_x_6708) ;  /* 0x000000000f087348 */ /* 0x001fea0003c00000 */
[----:B------:R1:W2:Y:S02]  /*331f0*/  SHFL.IDX P6, R14, R13, R12, R11 ;  /* 0x0000000c0d0e7389 */ /* 0x0002a400000c000b */
[----:B012---:R-:W-:Y:S01]  /*33200*/  ENDCOLLECTIVE ;  /* 0x000000000000791b */ /* 0x007fe20003800000 */
.L_x_6708:
[----:B------:R-:W-:Y:S02]  /*33210*/  IMAD.MOV.U32 R13, RZ, RZ, R2 ;  /* 0x000000ffff0d7224 */ /* 0x000fe400078e0002 */
[----:B------:R-:W-:Y:S02]  /*33220*/  IMAD.MOV.U32 R12, RZ, RZ, 0x1 ;  /* 0x00000001ff0c7424 */ /* 0x000fe400078e00ff */
[----:B------:R-:W-:-:S07]  /*33230*/  IMAD.MOV.U32 R5, RZ, RZ, R14 ;  /* 0x000000ffff057224 */ /* 0x000fce00078e000e */
[----:B------:R-:W-:Y:S05]  /*33240*/  WARPSYNC.COLLECTIVE R15, `(.L_x_6709) ;  /* 0x000000000f087348 */ /* 0x000fea0003c00000 */
[----:B------:R0:W1:Y:S02]  /*33250*/  SHFL.IDX P6, R14, R13, R12, R11 ;  /* 0x0000000c0d0e7389 */ /* 0x00006400000c000b */
[----:B01----:R-:W-:Y:S01]  /*33260*/  ENDCOLLECTIVE ;  /* 0x000000000000791b */ /* 0x003fe20003800000 */
.L_x_6709:
[----:B------:R-:W-:Y:S02]  /*33270*/  IMAD.MOV.U32 R13, RZ, RZ, R3 ;  /* 0x000000ffff0d7224 */ /* 0x000fe400078e0003 */
[----:B------:R-:W-:-:S07]  /*33280*/  IMAD.MOV.U32 R6, RZ, RZ, R14 ;  /* 0x000000ffff067224 */ /* 0x000fce00078e000e */
[----:B------:R-:W-:Y:S05]  /*33290*/  WARPSYNC.COLLECTIVE R15, `(.L_x_6710) ;  /* 0x000000000f087348 */ /* 0x000fea0003c00000 */
[----:B------:R0:W1:Y:S02]  /*332a0*/  SHFL.IDX P6, R14, R13, R12, R11 ;  /* 0x0000000c0d0e7389 */ /* 0x00006400000c000b */
[----:B01----:R-:W-:Y:S01]  /*332b0*/  ENDCOLLECTIVE ;  /* 0x000000000000791b */ /* 0x003fe20003800000 */
.L_x_6710:
[----:B------:R-:W-:Y:S02]  /*332c0*/  IMAD.MOV.U32 R13, RZ, RZ, R2 ;  /* 0x000000ffff0d7224 */ /* 0x000fe400078e0002 */
[----:B------:R-:W-:Y:S02]  /*332d0*/  IMAD.MOV.U32 R12, RZ, RZ, 0x2 ;  /* 0x00000002ff0c7424 */ /* 0x000fe400078e00ff */
[----:B------:R-:W-:Y:S02]  /*332e0*/  IMAD R0, R0, R7, RZ ;  /* 0x0000000700007224 */ /* 0x000fe400078e02ff */
[----:B------:R-:W-:-:S03]  /*332f0*/  VIADD R7, R8, 0x10 ;  /* 0x0000001008077836 */ /* 0x000fc60000000000 */
[----:B------:R-:W-:Y:S02]  /*33300*/  ISETP.GE.AND P1, PT, R8, R0, PT ;  /* 0x000000000800720c */ /* 0x000fe40003f26270 */
[----:B------:R0:W-:Y:S11]  /*33310*/  STL [R1+0x480], R7 ;  /* 0x0004800701007387 */ /* 0x0001f60000100800 */
        /* <DEDUP_REMOVED lines=16> */
.L_x_6711:
        /* <DEDUP_REMOVED lines=10> */
.L_x_6712:
        /* <DEDUP_REMOVED lines=11> */
.L_x_6713:
        /* <DEDUP_REMOVED lines=14> */
.L_x_6714:
[----:B------:R-:W-:Y:S01]  /*33650*/  IMAD.MOV.U32 R3, RZ, RZ, R14 ;  /* 0x000000ffff037224 */ /* 0x000fe200078e000e */
[----:B------:R-:W-:Y:S06]  /*33660*/  BRA `(.L_x_6715) ;  /* 0xffffff9c004c7947 */ /* 0x000fec000383ffff */
.L_x_6587:
[----:B------:R-:W2:Y:S04]  /*33670*/  LDL.LU R13, [R1+0x474] ;  /* 0x00047400010d7983 */ /* 0x000ea80000300800 */
[----:B------:R-:W3:Y:S04]  /*33680*/  LDL.LU R12, [R1+0x478] ;  /* 0x00047800010c7983 */ /* 0x000ee80000300800 */
[----:B------:R-:W4:Y:S04]  /*33690*/  LDL.LU R8, [R1+0x444] ;  /* 0x0004440001087983 */ /* 0x000f280000300800 */
[----:B------:R-:W5:Y:S04]  /*336a0*/  LDL.LU R11, [R1+0x480] ;  /* 0x00048000010b7983 */ /* 0x000f680000300800 */
[----:B------:R-:W5:Y:S01]  /*336b0*/  LDL.LU R9, [R1+0x498] ;  /* 0x0004980001097983 */ /* 0x000f620000300800 */
[----:B------:R-:W-:Y:S01]  /*336c0*/  BSSY B0, `(.L_x_6716) ;  /* 0x0000017000007945 */ /* 0x000fe20003800000 */
[----:B------:R-:W-:-:S02]  /*336d0*/  IMAD.MOV.U32 R15, RZ, RZ, -0x1 ;  /* 0xffffffffff0f7424 */ /* 0x000fc400078e00ff */
[----:B--2---:R-:W-:-:S05]  /*336e0*/  IMAD R7, R13, R7, RZ ;  /* 0x000000070d077224 */ /* 0x004fca00078e02ff */
[----:B---3--:R-:W-:-:S13]  /*336f0*/  ISETP.GE.AND P2, PT, R12, R7, PT ;  /* 0x000000070c00720c */ /* 0x008fda0003f46270 */
[----:B------:R-:W-:-:S04]  /*33700*/  @!P2 LOP3.LUT R2, R5, 0x40, RZ, 0xc0, !PT ;  /* 0x000000400502a812 */ /* 0x000fc800078ec0ff */
[----:B------:R-:W-:-:S04]  /*33710*/  @!P2 SHF.R.U32.HI R2, RZ, 0x2, R2 ;  /* 0x00000002ff02a819 */ /* 0x000fc80000011602 */
[----:B------:R-:W-:Y:S02]  /*33720*/  @!P2 ISETP.NE.U32.AND P6, PT, R2, RZ, PT ;  /* 0x000000ff0200a20c */ /* 0x000fe40003fc5070 */
[----:B------:R-:W-:Y:S02]  /*33730*/  @!P2 LOP3.LUT R2, R6, 0x80, RZ, 0xc0, !PT ;  /* 0x000000800602a812 */ /* 0x000fe400078ec0ff */
[----:B----4-:R-:W-:Y:S02]  /*33740*/  LOP3.LUT R8, R8, 0xffffffdf, RZ, 0xc0, !PT ;  /* 0xffffffdf08087812 */ /* 0x010fe400078ec0ff */
[----:B------:R-:W-:-:S07]  /*33750*/  @!P2 SHF.R.U32.HI R2, RZ, 0x3, R2 ;  /* 0x00000003ff02a819 */ /* 0x000fce0000011602 */
[----:B------:R-:W-:Y:S02]  /*33760*/  @P6 LOP3.LUT R8, R8, 0x20, RZ, 0xfc, !PT ;  /* 0x0000002008086812 */ /* 0x000fe400078efcff */
[----:B------:R-:W-:Y:S02]  /*33770*/  @!P2 ISETP.NE.U32.AND P6, PT, R2, RZ, PT ;  /* 0x000000ff0200a20c */ /* 0x000fe40003fc5070 */
[----:B------:R-:W-:-:S11]  /*33780*/  LOP3.LUT R8, R8, 0xffffffef, RZ, 0xc0, !PT ;  /* 0xffffffef08087812 */ /* 0x000fd600078ec0ff */
[----:B------:R-:W-:-:S05]  /*33790*/  @P6 LOP3.LUT R8, R8, 0x10, RZ, 0xfc, !PT ;  /* 0x0000001008086812 */ /* 0x000fca00078efcff */
[----:B------:R0:W-:Y:S01]  /*337a0*/  STL [R1+0x444], R8 ;  /* 0x0004440801007387 */ /* 0x0001e20000100800 */
[-C--:B-----5:R-:W-:Y:S01]  /*337b0*/  ISETP.GE.AND P3, PT, R11, R7.reuse, PT ;  /* 0x000000070b00720c */ /* 0x0a0fe20003f66270 */
[----:B------:R-:W-:Y:S01]  /*337c0*/  IMAD.MOV.U32 R13, RZ, RZ, R4 ;  /* 0x000000ffff0d7224 */ /* 0x000fe200078e0004 */
[----:B------:R-:W-:Y:S01]  /*337d0*/  ISETP.GE.AND P4, PT, R9, R7, PT ;  /* 0x000000070900720c */ /* 0x000fe20003f86270 */
[----:B------:R-:W-:Y:S02]  /*337e0*/  IMAD.MOV.U32 R12, RZ, RZ, RZ ;  /* 0x000000ffff0c7224 */ /* 0x000fe400078e00ff */
[----:B------:R-:W-:-:S10]  /*337f0*/  IMAD.MOV.U32 R11, RZ, RZ, 0x181f ;  /* 0x0000181fff0b7424 */ /* 0x000fd400078e00ff */
[----:B0-----:R-:W-:Y:S05]  /*33800*/  WARPSYNC.COLLECTIVE R15, `(.L_x_6717) ;  /* 0x000000000f087348 */ /* 0x001fea0003c00000 */
[----:B------:R1:W2:Y:S02]  /*33810*/  SHFL.IDX P6, R14, R13, R12, R11 ;  /* 0x0000000c0d0e7389 */ /* 0x0002a400000c000b */
[----:B012---:R-:W-:Y:S01]  /*33820*/  ENDCOLLECTIVE ;  /* 0x000000000000791b */ /* 0x007fe20003800000 */
.L_x_6717:
[----:B------:R-:W-:Y:S05]  /*33830*/  BSYNC B0 ;  /* 0x0000000000007941 */ /* 0x000fea0003800000 */
.L_x_6716:
[----:B------:R0:W-:Y:S04]  /*33840*/  STL [R1+0x4a8], R16 ;  /* 0x0004a81001007387 */ /* 0x0001e80000100800 */
[----:B0-----:R0:W5:Y:S04]  /*33850*/  LDL.LU R16, [R1+0x444] ;  /* 0x0004440001107983 */ /* 0x0011680000300800 */
[----:B------:R1:W-:Y:S04]  /*33860*/  STL [R1+0x4a4], R7 ;  /* 0x0004a40701007387 */ /* 0x0003e80000100800 */
[----:B-1----:R0:W5:Y:S01]  /*33870*/  LDL R7, [R1+0x450] ;  /* 0x0004500001077983 */ /* 0x0021620000100800 */
[----:B------:R-:W-:-:S02]  /*33880*/  IMAD.MOV.U32 R13, RZ, RZ, R0 ;  /* 0x000000ffff0d7224 */ /* 0x000fc400078e0000 */
[----:B------:R-:W-:Y:S02]  /*33890*/  IMAD.MOV.U32 R12, RZ, RZ, RZ ;  /* 0x000000ffff0c7224 */ /* 0x000fe400078e00ff */
[----:B------:R-:W-:Y:S02]  /*338a0*/  IMAD.MOV.U32 R11, RZ, RZ, 0x181f ;  /* 0x0000181fff0b7424 */ /* 0x000fe400078e00ff */
[----:B------:R-:W-:Y:S02]  /*338b0*/  IMAD.MOV.U32 R15, RZ, RZ, -0x1 ;  /* 0xffffffffff0f7424 */ /* 0x000fe400078e00ff */
[----:B0-----:R-:W-:-:S07]  /*338c0*/  IMAD.MOV.U32 R8, RZ, RZ, R14 ;  /* 0x000000ffff087224 */ /* 0x001fce00078e000e */
[----:B-----5:R-:W-:Y:S05]  /*338d0*/  WARPSYNC.COLLECTIVE R15, `(.L_x_6718) ;  /* 0x000000000f087348 */ /* 0x020fea0003c00000 */
[----:B------:R0:W1:Y:S02]  /*338e0*/  SHFL.IDX P6, R14, R13, R12, R11 ;  /* 0x0000000c0d0e7389 */ /* 0x00006400000c000b */
[----:B01---5:R-:W-:Y:S01]  /*338f0*/  ENDCOLLECTIVE ;  /* 0x000000000000791b */ /* 0x023fe20003800000 */
.L_x_6718:
        /* <DEDUP_REMOVED lines=35> */
[C---:B------:R-:W-:Y:S02]  /*33b30*/  LOP3.LUT P5, RZ, R16.reuse, 0x4, RZ, 0xc0, !PT ;  /* 0x0000000410ff7812 */ /* 0x040fe400078ac0ff */
[----:B------:R-:W-:Y:S01]  /*33b40*/  @!P3 LOP3.LUT R8, R5, 0x40, RZ, 0xc0, !PT ;  /* 0x000000400508b812 */ /* 0x000fe200078ec0ff */
[----:B------:R0:W-:Y:S01]  /*33b50*/  @!P2 LDGSTS.E.BYPASS.LTC128B.128 [R7+0x32400], desc[UR40][R2.64+0x300], P6 ;  /* 0x324003000207afae */ /* 0x0001e2000b101d68 */
[----:B------:R-:W-:Y:S02]  /*33b60*/  LOP3.LUT R16, R16, 0xfffbffff, RZ, 0xc0, !PT ;  /* 0xfffbffff10107812 */ /* 0x000fe400078ec0ff */
[----:B------:R-:W-:-:S07]  /*33b70*/  @!P3 SHF.R.U32.HI R8, RZ, 0x2, R8 ;  /* 0x00000002ff08b819 */ /* 0x000fce0000011608 */
[----:B0-----:R-:W-:Y:S05]  /*33b80*/  WARPSYNC.COLLECTIVE R15, `(.L_x_6719) ;  /* 0x000000000f087348 */ /* 0x001fea0003c00000 */
[----:B------:R1:W2:Y:S02]  /*33b90*/  SHFL.IDX P6, R14, R13, R12, R11 ;  /* 0x0000000c0d0e7389 */ /* 0x0002a400000c000b */
[----:B012---:R-:W-:Y:S01]  /*33ba0*/  ENDCOLLECTIVE ;  /* 0x000000000000791b */ /* 0x007fe20003800000 */
.L_x_6719:
        /* <DEDUP_REMOVED lines=18> */
.L_x_6720:
        /* <DEDUP_REMOVED lines=29> */
.L_x_6721:
        /* <DEDUP_REMOVED lines=13> */
.L_x_6722:
        /* <DEDUP_REMOVED lines=20> */
[----:B------:R0:W5:Y:S10]  /*340b0*/  LDL.LU R16, [R1+0x4a8] ;  /* 0x0004a80001107983 */ /* 0x0001740000300800 */
[----:B------:R0:W-:Y:S04]  /*340c0*/  @!P4 LDGSTS.E.BYPASS.LTC128B.128 [R7+0x2b400], desc[UR40][R2.64+0x100], !P2 ;  /* 0x2b4001000207cfae */ /* 0x0001e8000d101d68 */
[----:B------:R0:W-:Y:S04]  /*340d0*/  @!P4 LDGSTS.E.BYPASS.LTC128B.128 [R7+0x2d400], desc[UR40][R2.64+0x180], !P5 ;  /* 0x2d4001800207cfae */ /* 0x0001e8000e901d68 */
[----:B------:R0:W-:Y:S04]  /*340e0*/  @!P4 LDGSTS.E.BYPASS.LTC128B.128 [R7+0x2f400], desc[UR40][R2.64+0x200], !P0 ;  /* 0x2f4002000207cfae */ /* 0x0001e8000c101d68 */
[----:B------:R0:W-:Y:S04]  /*340f0*/  @!P4 LDGSTS.E.BYPASS.LTC128B.128 [R7+0x31400], desc[UR40][R2.64+0x280], !P1 ;  /* 0x314002800207cfae */ /* 0x0001e8000c901d68 */
[----:B------:R0:W-:Y:S04]  /*34100*/  @!P4 LDGSTS.E.BYPASS.LTC128B.128 [R7+0x33400], desc[UR40][R2.64+0x300], P6 ;  /* 0x334003000207cfae */ /* 0x0001e8000b101d68 */
[----:B------:R0:W-:Y:S04]  /*34110*/  @!P4 LDGSTS.E.BYPASS.LTC128B.128 [R7+0x35400], desc[UR40][R2.64+0x380], P3 ;  /* 0x354003800207cfae */ /* 0x0001e80009901d68 */
[----:B------:R0:W5:Y:S01]  /*34120*/  LDL.LU R7, [R1+0x4a4] ;  /* 0x0004a40001077983 */ /* 0x0001620000300800 */
[----:B------:R-:W-:-:S02]  /*34130*/  IMAD.MOV.U32 R13, RZ, RZ, R4 ;  /* 0x000000ffff0d7224 */ /* 0x000fc400078e0004 */
[----:B------:R-:W-:Y:S02]  /*34140*/  IMAD.MOV.U32 R12, RZ, RZ, 0x3 ;  /* 0x00000003ff0c7424 */ /* 0x000fe400078e00ff */
[----:B------:R-:W-:-:S07]  /*34150*/  IMAD.MOV.U32 R15, RZ, RZ, -0x1 ;  /* 0xffffffffff0f7424 */ /* 0x000fce00078e00ff */
[----:B0----5:R-:W-:Y:S05]  /*34160*/  WARPSYNC.COLLECTIVE R15, `(.L_x_6723) ;  /* 0x000000000f087348 */ /* 0x021fea0003c00000 */
[----:B------:R1:W2:Y:S02]  /*34170*/  SHFL.IDX P6, R14, R13, R12, R11 ;  /* 0x0000000c0d0e7389 */ /* 0x0002a400000c000b */
[----:B012--5:R-:W-:Y:S01]  /*34180*/  ENDCOLLECTIVE ;  /* 0x000000000000791b */ /* 0x027fe20003800000 */
.L_x_6723:
[----:B------:R-:W-:Y:S02]  /*34190*/  IMAD.MOV.U32 R13, RZ, RZ, R0 ;  /* 0x000000ffff0d7224 */ /* 0x000fe400078e0000 */
[----:B------:R-:W-:-:S07]  /*341a0*/  IMAD.MOV.U32 R4, RZ, RZ, R14 ;  /* 0x000000ffff047224 */ /* 0x000fce00078e000e */
[----:B------:R-:W-:Y:S05]  /*341b0*/  WARPSYNC.COLLECTIVE R15, `(.L_x_6724) ;  /* 0x000000000f087348 */ /* 0x000fea0003c00000 */
[----:B------:R0:W1:Y:S02]  /*341c0*/  SHFL.IDX P6, R14, R13, R12, R11 ;  /* 0x0000000c0d0e7389 */ /* 0x00006400000c000b */
[----:B01----:R-:W-:Y:S01]  /*341d0*/  ENDCOLLECTIVE ;  /* 0x000000000000791b */ /* 0x003fe20003800000 */
.L_x_6724:
[----:B------:R-:W-:Y:S01]  /*341e0*/  IMAD.MOV.U32 R0, RZ, RZ, R14 ;  /* 0x000000ffff007224 */ /* 0x000fe200078e000e */
[----:B------:R-:W-:Y:S06]  /*341f0*/  BRA `(.L_x_6725) ;  /* 0xffffffa000287947 */ /* 0x000fec000383ffff */
.L_x_6592:
[----:B0-----:R-:W3:Y:S02]  /*34200*/  LDL R2, [R1+0x440] ;  /* 0x0004400001027983 */ /* 0x001ee40000100800 */
[----:B---3--:R0:W3:Y:S02]  /*34210*/  SYNCS.PHASECHK.TRANS64.TRYWAIT P0, [R2+URZ+0x38820], R0 ;  /* 0x03882000020075a7 */ /* 0x0080e4000800017f */
[----:B---3--:R-:W-:Y:S05]  /*34220*/  @!P0 NANOSLEEP.SYNCS 0x989680 ;  /* 0x009896800000895d */ /* 0x008fea0003900000 */
[----:B------:R-:W3:Y:S02]  /*34230*/  @!P0 SYNCS.PHASECHK.TRANS64 P0, [R2+URZ+0x38820], R0 ;  /* 0x03882000020085a7 */ /* 0x000ee4000800007f */
[----:B---3--:R-:W-:Y:S05]  /*34240*/  @!P0 BRA `(.L_x_6592) ;  /* 0xfffffffc00ec8947 */ /* 0x008fea000383ffff */
[----:B------:R-:W-:Y:S05]  /*34250*/  BRA `(.L_x_6726) ;  /* 0xffffffa000e87947 */ /* 0x000fea000383ffff */
.L_x_6596:
[----:B0-----:R0:W1:Y:S02]  /*34260*/  SYNCS.PHASECHK.TRANS64.TRYWAIT P0, [R0+URZ+0x38860], R2 ;  /* 0x03886002000075a7 */ /* 0x001064000800017f */
[----:B-1----:R-:W-:Y:S05]  /*34270*/  @!P0 NANOSLEEP.SYNCS 0x989680 ;  /* 0x009896800000895d */ /* 0x002fea0003900000 */
[----:B------:R-:W1:Y:S02]  /*34280*/  @!P0 SYNCS.PHASECHK.TRANS64 P0, [R0+URZ+0x38860], R2 ;  /* 0x03886002000085a7 */ /* 0x000e64000800007f */
[----:B-1----:R-:W-:Y:S05]  /*34290*/  @!P0 BRA `(.L_x_6596) ;  /* 0xfffffffc00f08947 */ /* 0x002fea000383ffff */
[----:B------:R-:W-:Y:S05]  /*342a0*/  BRA `(.L_x_6727) ;  /* 0xffffffa400187947 */ /* 0x000fea000383ffff */
.L_x_6615:
[----:B0-----:R0:W1:Y:S02]  /*342b0*/  SYNCS.PHASECHK.TRANS64.TRYWAIT P0, [R3+URZ+0x38840], R2 ;  /* 0x03884002030075a7 */ /* 0x001064000800017f */
[----:B-1----:R-:W-:Y:S05]  /*342c0*/  @!P0 NANOSLEEP.SYNCS 0x989680 ;  /* 0x009896800000895d */ /* 0x002fea0003900000 */
[----:B------:R-:W1:Y:S02]  /*342d0*/  @!P0 SYNCS.PHASECHK.TRANS64 P0, [R3+URZ+0x38840], R2 ;  /* 0x03884002030085a7 */ /* 0x000e64000800007f */
[----:B-1----:R-:W-:Y:S05]  /*342e0*/  @!P0 BRA `(.L_x_6615) ;  /* 0xfffffffc00f08947 */ /* 0x002fea000383ffff */
[----:B------:R-:W-:Y:S05]  /*342f0*/  BRA `(.L_x_6728) ;  /* 0xffffffb000247947 */ /* 0x000fea000383ffff */
.L_x_6620:
[----:B-1----:R1:W3:Y:S02]  /*34300*/  SYNCS.PHASECHK.TRANS64.TRYWAIT P0, [R3+URZ+0x38860], R2 ;  /* 0x03886002030075a7 */ /* 0x0022e4000800017f */
[----:B---3--:R-:W-:Y:S05]  /*34310*/  @!P0 NANOSLEEP.SYNCS 0x989680 ;  /* 0x009896800000895d */ /* 0x008fea0003900000 */
[----:B------:R-:W3:Y:S02]  /*34320*/  @!P0 SYNCS.PHASECHK.TRANS64 P0, [R3+URZ+0x38860], R2 ;  /* 0x03886002030085a7 */ /* 0x000ee4000800007f */
[----:B---3--:R-:W-:Y:S05]  /*34330*/  @!P0 BRA `(.L_x_6620) ;  /* 0xfffffffc00f08947 */ /* 0x008fea000383ffff */
[----:B------:R-:W-:Y:S05]  /*34340*/  BRA `(.L_x_6729) ;  /* 0xffffffb000a87947 */ /* 0x000fea000383ffff */
.L_x_6635:
[----:B0-----:R0:W1:Y:S02]  /*34350*/  SYNCS.PHASECHK.TRANS64.TRYWAIT P0, [R4+URZ+0x38840], R2 ;  /* 0x03884002040075a7 */ /* 0x001064000800017f */
[----:B-1----:R-:W-:Y:S05]  /*34360*/  @!P0 NANOSLEEP.SYNCS 0x989680 ;  /* 0x009896800000895d */ /* 0x002fea0003900000 */
[----:B------:R-:W1:Y:S02]  /*34370*/  @!P0 SYNCS.PHASECHK.TRANS64 P0, [R4+URZ+0x38840], R2 ;  /* 0x03884002040085a7 */ /* 0x000e64000800007f */
[----:B-1----:R-:W-:Y:S05]  /*34380*/  @!P0 BRA `(.L_x_6635) ;  /* 0xfffffffc00f08947 */ /* 0x002fea000383ffff */
[----:B------:R-:W-:Y:S05]  /*34390*/  BRA `(.L_x_6730) ;  /* 0xffffffbc00987947 */ /* 0x000fea000383ffff */
.L_x_6640:
[----:B-1----:R1:W3:Y:S02]  /*343a0*/  SYNCS.PHASECHK.TRANS64.TRYWAIT P0, [R4+URZ+0x38860], R2 ;  /* 0x03886002040075a7 */ /* 0x0022e4000800017f */
[----:B---3--:R-:W-:Y:S05]  /*343b0*/  @!P0 NANOSLEEP.SYNCS 0x989680 ;  /* 0x009896800000895d */ /* 0x008fea0003900000 */
[----:B------:R-:W3:Y:S02]  /*343c0*/  @!P0 SYNCS.PHASECHK.TRANS64 P0, [R4+URZ+0x38860], R2 ;  /* 0x03886002040085a7 */ /* 0x000ee4000800007f */
[----:B---3--:R-:W-:Y:S05]  /*343d0*/  @!P0 BRA `(.L_x_6640) ;  /* 0xfffffffc00f08947 */ /* 0x008fea000383ffff */
[----:B------:R-:W-:Y:S05]  /*343e0*/  BRA `(.L_x_6731) ;  /* 0xffffffc000187947 */ /* 0x000fea000383ffff */
.L_x_6655:
[----:B-1----:R1:W3:Y:S02]  /*343f0*/  SYNCS.PHASECHK.TRANS64.TRYWAIT P0, [R2+URZ+0x38840], R3 ;  /* 0x03884003020075a7 */ /* 0x0022e4000800017f */
[----:B---3--:R-:W-:Y:S05]  /*34400*/  @!P0 NANOSLEEP.SYNCS 0x989680 ;  /* 0x009896800000895d */ /* 0x008fea0003900000 */
[----:B------:R-:W3:Y:S02]  /*34410*/  @!P0 SYNCS.PHASECHK.TRANS64 P0, [R2+URZ+0x38840], R3 ;  /* 0x03884003020085a7 */ /* 0x000ee4000800007f */
[----:B---3--:R-:W-:Y:S05]  /*34420*/  @!P0 BRA `(.L_x_6655) ;  /* 0xfffffffc00f08947 */ /* 0x008fea000383ffff */
[----:B------:R-:W-:Y:S05]  /*34430*/  BRA `(.L_x_6732) ;  /* 0xffffffc800e47947 */ /* 0x000fea000383ffff */
.L_x_6660:
[----:B0-----:R0:W3:Y:S02]  /*34440*/  SYNCS.PHASECHK.TRANS64.TRYWAIT P0, [R2+URZ+0x38860], R3 ;  /* 0x03886003020075a7 */ /* 0x0010e4000800017f */
[----:B---3--:R-:W-:Y:S05]  /*34450*/  @!P0 NANOSLEEP.SYNCS 0x989680 ;  /* 0x009896800000895d */ /* 0x008fea0003900000 */
[----:B------:R-:W3:Y:S02]  /*34460*/  @!P0 SYNCS.PHASECHK.TRANS64 P0, [R2+URZ+0x38860], R3 ;  /* 0x03886003020085a7 */ /* 0x000ee4000800007f */
[----:B---3--:R-:W-:Y:S05]  /*34470*/  @!P0 BRA `(.L_x_6660) ;  /* 0xfffffffc00f08947 */ /* 0x008fea000383ffff */
[----:B------:R-:W-:Y:S05]  /*34480*/  BRA `(.L_x_6733) ;  /* 0xffffffcc00687947 */ /* 0x000fea000383ffff */
.L_x_6676:
[----:B------:R-:W-:Y:S01]  /*34490*/  BSSY B0, `(.L_x_6734) ;  /* 0x0000008000007945 */ /* 0x000fe20003800000 */
[----:B------:R-:W-:Y:S02]  /*344a0*/  IMAD.MOV.U32 R13, RZ, RZ, R16 ;  /* 0x000000ffff0d7224 */ /* 0x000fe400078e0010 */
[----:B------:R-:W-:Y:S02]  /*344b0*/  IMAD.MOV.U32 R12, RZ, RZ, RZ ;  /* 0x000000ffff0c7224 */ /* 0x000fe400078e00ff */
[----:B------:R-:W-:Y:S02]  /*344c0*/  IMAD.MOV.U32 R11, RZ, RZ, 0x1f ;  /* 0x0000001fff0b7424 */ /* 0x000fe400078e00ff */
[----:B------:R-:W-:-:S07]  /*344d0*/  IMAD.MOV.U32 R15, RZ, RZ, -0x1 ;  /* 0xffffffffff0f7424 */ /* 0x000fce00078e00ff */
[----:B012---:R-:W-:Y:S05]  /*344e0*/  WARPSYNC.COLLECTIVE R15, `(.L_x_6735) ;  /* 0x000000000f087348 */ /* 0x007fea0003c00000 */
[----:B------:R3:W4:Y:S02]  /*344f0*/  SHFL.IDX P6, R14, R13, R12, R11 ;  /* 0x0000000c0d0e7389 */ /* 0x00072400000c000b */
[----:B01234-:R-:W-:Y:S01]  /*34500*/  ENDCOLLECTIVE ;  /* 0x000000000000791b */ /* 0x01ffe20003800000 */
.L_x_6735:
[----:B------:R-:W-:Y:S05]  /*34510*/  BSYNC B0 ;  /* 0x0000000000007941 */ /* 0x000fea0003800000 */
.L_x_6734:
        /* <DEDUP_REMOVED lines=9> */
.L_x_6736:
        /* <DEDUP_REMOVED lines=18> */
.L_x_6737:
        /* <DEDUP_REMOVED lines=8> */
.L_x_6738:
        /* <DEDUP_REMOVED lines=8> */
.L_x_6739:
        /* <DEDUP_REMOVED lines=8> */
.L_x_6740:
        /* <DEDUP_REMOVED lines=8> */
.L_x_6741:
        /* <DEDUP_REMOVED lines=9> */
.L_x_6742:
[----:B------:R-:W-:Y:S01]  /*34960*/  IMAD.MOV.U32 R16, RZ, RZ, R14 ;  /* 0x000000ffff107224 */ /* 0x000fe200078e000e */
[----:B------:R-:W-:Y:S06]  /*34970*/  BRA `(.L_x_6743) ;  /* 0xffffffd400a47947 */ /* 0x000fec000383ffff */
.L_x_6681:
        /* <DEDUP_REMOVED lines=8> */
.L_x_6745:
[----:B------:R-:W-:Y:S05]  /*34a00*/  BSYNC B0 ;  /* 0x0000000000007941 */ /* 0x000fea0003800000 */
.L_x_6744:
        /* <DEDUP_REMOVED lines=10> */
.L_x_6746:
        /* <DEDUP_REMOVED lines=8> */
.L_x_6747:
        /* <DEDUP_REMOVED lines=8> */
.L_x_6748:
        /* <DEDUP_REMOVED lines=8> */
.L_x_6749:
        /* <DEDUP_REMOVED lines=9> */
.L_x_6750:
[----:B------:R-:W-:Y:S01]  /*34cc0*/  IMAD.MOV.U32 R16, RZ, RZ, R14 ;  /* 0x000000ffff107224 */ /* 0x000fe200078e000e */
[----:B------:R-:W-:Y:S06]  /*34cd0*/  BRA `(.L_x_6751) ;  /* 0xffffffd400687947 */ /* 0x000fec000383ffff */
.L_x_6683:
[----:B------:R-:W-:Y:S01]  /*34ce0*/  BSSY B0, `(.L_x_6752) ;  /* 0x0000006000007945 */ /* 0x000fe20003800000 */
[----:B------:R-:W-:Y:S01]  /*34cf0*/  PLOP3.LUT P6, PT, P6, PT, PT, 0x8, 0x0 ;  /* 0x000000000000781c */ /* 0x000fe200037ce170 */
[----:B------:R-:W-:-:S12]  /*34d00*/  IMAD.MOV.U32 R15, RZ, RZ, -0x1 ;  /* 0xffffffffff0f7424 */ /* 0x000fd800078e00ff */
[----:B012---:R-:W-:Y:S05]  /*34d10*/  WARPSYNC.COLLECTIVE R15, `(.L_x_6753) ;  /* 0x000000000f087348 */ /* 0x007fea0003c00000 */
[----:B------:R-:W-:Y:S01]  /*34d20*/  VOTE.ANY R14, PT, P6 ;  /* 0x00000000000e7806 */ /* 0x000fe200030e0100 */
[----:B012---:R-:W-:Y:S06]  /*34d30*/  ENDCOLLECTIVE ;  /* 0x000000000000791b */ /* 0x007fec0003800000 */
.L_x_6753:
[----:B------:R-:W-:Y:S05]  /*34d40*/  BSYNC B0 ;  /* 0x0000000000007941 */ /* 0x000fea0003800000 */
.L_x_6752:
        /* <DEDUP_REMOVED lines=9> */
.L_x_6754:
[----:B------:R-:W-:Y:S01]  /*34de0*/  IMAD.MOV.U32 R17, RZ, RZ, R14 ;  /* 0x000000ffff117224 */ /* 0x000fe200078e000e */
[----:B------:R-:W-:Y:S06]  /*34df0*/  BRA `(.L_x_6755) ;  /* 0xffffffd400587947 */ /* 0x000fec000383ffff */
.L_x_6685:
[----:B------:R-:W-:Y:S01]  /*34e00*/  BSSY B0, `(.L_x_6756) ;  /* 0x0000007000007945 */ /* 0x000fe20003800000 */
[----:B------:R-:W-:Y:S02]  /*34e10*/  IMAD.MOV.U32 R13, RZ, RZ, R3 ;  /* 0x000000ffff0d7224 */ /* 0x000fe400078e0003 */
[----:B------:R-:W-:Y:S02]  /*34e20*/  IMAD.MOV.U32 R11, RZ, RZ, 0x1f ;  /* 0x0000001fff0b7424 */ /* 0x000fe400078e00ff */
[----:B------:R-:W-:-:S07]  /*34e30*/  IMAD.MOV.U32 R15, RZ, RZ, -0x1 ;  /* 0xffffffffff0f7424 */ /* 0x000fce00078e00ff */
[----:B01234-:R-:W-:Y:S05]  /*34e40*/  WARPSYNC.COLLECTIVE R15, `(.L_x_6757) ;  /* 0x000000000f087348 */ /* 0x01ffea0003c00000 */
[----:B------:R0:W0:Y:S02]  /*34e50*/  SHFL.IDX P6, R14, R13, R12, R11 ;  /* 0x0000000c0d0e7389 */ /* 0x00002400000c000b */
[----:B01234-:R-:W-:Y:S01]  /*34e60*/  ENDCOLLECTIVE ;  /* 0x000000000000791b */ /* 0x01ffe20003800000 */
.L_x_6757:
[----:B------:R-:W-:Y:S05]  /*34e70*/  BSYNC B0 ;  /* 0x0000000000007941 */ /* 0x000fea0003800000 */
.L_x_6756:
[----:B------:R-:W-:Y:S01]  /*34e80*/  IMAD.MOV.U32 R3, RZ, RZ, R14 ;  /* 0x000000ffff037224 */ /* 0x000fe200078e000e */
[----:B------:R-:W-:Y:S06]  /*34e90*/  BRA `(.L_x_6758) ;  /* 0xffffffd4004c7947 */ /* 0x000fec000383ffff */
.L_x_6689:
[----:B0-----:R0:W1:Y:S02]  /*34ea0*/  SYNCS.PHASECHK.TRANS64.TRYWAIT P0, [R9+URZ+0x38820], R0 ;  /* 0x03882000090075a7 */ /* 0x001064000800017f */
[----:B-1----:R-:W-:Y:S05]  /*34eb0*/  @!P0 NANOSLEEP.SYNCS 0x989680 ;  /* 0x009896800000895d */ /* 0x002fea0003900000 */
[----:B------:R-:W1:Y:S02]  /*34ec0*/  @!P0 SYNCS.PHASECHK.TRANS64 P0, [R9+URZ+0x38820], R0 ;  /* 0x03882000090085a7 */ /* 0x000e64000800007f */
[----:B-1----:R-:W-:Y:S05]  /*34ed0*/  @!P0 BRA `(.L_x_6689) ;  /* 0xfffffffc00f08947 */ /* 0x002fea000383ffff */
[----:B------:R-:W-:Y:S05]  /*34ee0*/  BRA `(.L_x_6759) ;  /* 0xffffffd800d07947 */ /* 0x000fea000383ffff */
.L_x_6690:
        /* <DEDUP_REMOVED lines=11> */
.L_x_6761:
[----:B------:R-:W-:Y:S05]  /*34fa0*/  BSYNC B0 ;  /* 0x0000000000007941 */ /* 0x000fea0003800000 */
.L_x_6760:
[----:B------:R-:W-:Y:S05]  /*34fb0*/  BRA `(.L_x_6762) ;  /* 0xffffffd800b87947 */ /* 0x000fea000383ffff */
.L_x_6693:
[----:B------:R-:W-:Y:S01]  /*34fc0*/  BSSY B1, `(.L_x_6763) ;  /* 0x0000006000017945 */ /* 0x000fe20003800000 */
[----:B------:R-:W-:-:S07]  /*34fd0*/  IMAD.MOV.U32 R15, RZ, RZ, -0x1 ;  /* 0xffffffffff0f7424 */ /* 0x000fce00078e00ff */
[----:B0-2---:R-:W-:Y:S05]  /*34fe0*/  WARPSYNC.COLLECTIVE R15, `(.L_x_6764) ;  /* 0x000000000f0c7348 */ /* 0x005fea0003c00000 */
[----:B------:R-:W-:Y:S02]  /*34ff0*/  ELECT P6, UR62, PT ;  /* 0x00000000003e782f */ /* 0x000fe400038c0000 */
[----:B------:R-:W-:Y:S01]  /*35000*/  MOV R14, UR62 ;  /* 0x0000003e000e7c02 */ /* 0x000fe20008000f00 */
[----:B0-2---:R-:W-:Y:S10]  /*35010*/  ENDCOLLECTIVE ;  /* 0x000000000000791b */ /* 0x005ff40003800000 */
.L_x_6764:
[----:B------:R-:W-:Y:S05]  /*35020*/  BSYNC B1 ;  /* 0x0000000000017941 */ /* 0x000fea0003800000 */
.L_x_6763:
[----:B------:R-:W-:Y:S05]  /*35030*/  BRA `(.L_x_6765) ;  /* 0xffffffd800b07947 */ /* 0x000fea000383ffff */
.L_x_6694:
[----:B0-----:R0:W1:Y:S02]  /*35040*/  SYNCS.PHASECHK.TRANS64.TRYWAIT P0, [R5+URZ], R4 ;  /* 0x00000004050075a7 */ /* 0x001064000800017f */
[----:B-1----:R-:W-:Y:S05]  /*35050*/  @!P0 NANOSLEEP.SYNCS 0x989680 ;  /* 0x009896800000895d */ /* 0x002fea0003900000 */
[----:B------:R-:W1:Y:S02]  /*35060*/  @!P0 SYNCS.PHASECHK.TRANS64 P0, [R5+URZ], R4 ;  /* 0x00000004050085a7 */ /* 0x000e64000800007f */
[----:B-1----:R-:W-:Y:S05]  /*35070*/  @!P0 BRA `(.L_x_6694) ;  /* 0xfffffffc00f08947 */ /* 0x002fea000383ffff */
[----:B------:R-:W-:Y:S05]  /*35080*/  BRA `(.L_x_6766) ;  /* 0xffffffd800d87947 */ /* 0x000fea000383ffff */
.L_x_6695:
[----:B0-----:R0:W1:Y:S02]  /*35090*/  SYNCS.PHASECHK.TRANS64.TRYWAIT P0, [R7+URZ], R2 ;  /* 0x00000002070075a7 */ /* 0x001064000800017f */
[----:B-1----:R-:W-:Y:S05]  /*350a0*/  @!P0 NANOSLEEP.SYNCS 0x989680 ;  /* 0x009896800000895d */ /* 0x002fea0003900000 */
[----:B------:R-:W1:Y:S02]  /*350b0*/  @!P0 SYNCS.PHASECHK.TRANS64 P0, [R7+URZ], R2 ;  /* 0x00000002070085a7 */ /* 0x000e64000800007f */
[----:B-1----:R-:W-:Y:S05]  /*350c0*/  @!P0 BRA `(.L_x_6695) ;  /* 0xfffffffc00f08947 */ /* 0x002fea000383ffff */
[----:B------:R-:W-:Y:S05]  /*350d0*/  BRA `(.L_x_6767) ;  /* 0xffffffd800d87947 */ /* 0x000fea000383ffff */
.L_x_6696:
[----:B-1----:R1:W2:Y:S02]  /*350e0*/  SYNCS.PHASECHK.TRANS64.TRYWAIT P0, [R5+URZ], R4 ;  /* 0x00000004050075a7 */ /* 0x0022a4000800017f */
[----:B--2---:R-:W-:Y:S05]  /*350f0*/  @!P0 NANOSLEEP.SYNCS 0x989680 ;  /* 0x009896800000895d */ /* 0x004fea0003900000 */
[----:B------:R-:W2:Y:S02]  /*35100*/  @!P0 SYNCS.PHASECHK.TRANS64 P0, [R5+URZ], R4 ;  /* 0x00000004050085a7 */ /* 0x000ea4000800007f */
[----:B--2---:R-:W-:Y:S05]  /*35110*/  @!P0 BRA `(.L_x_6696) ;  /* 0xfffffffc00f08947 */ /* 0x004fea000383ffff */
[----:B------:R-:W-:Y:S05]  /*35120*/  BRA `(.L_x_6768) ;  /* 0xffffffd800cc7947 */ /* 0x000fea000383ffff */
        .type           $_ZN7cutlass13device_kernelIN5flash11enable_sm90INS1_16FlashAttnFwdSm90INS1_25CollectiveMainloopFwdSm90ILi2EN4cute5tupleIJNS5_1CILi1EEES8_S8_EEENS6_IJNS7_ILi64EEESA_SA_EEELi512ENS_6half_tEfNS_4arch4Sm90ELb0ELb1ELb1ELb1ELb0ELb0ELb1ELb0ELb0ELb1ELb0ELb0EEENS1_21CollectiveEpilogueFwdINS6_IJSA_NS7_ILi512EEESA_EEES9_SC_SE_Li256ELb1ELb1ELb0ELb0EEENS1_36VarlenDynamicPersistentTileSchedulerILi64ELi64ELi256ELi128ELb0ELb1ELb1ELb1ELb0ELb1EEEEEEEEEvNT_6ParamsE$_ZZN5flash25CollectiveMainloopFwdSm90ILi2EN4cute5tupleIJNS1_1CILi1EEES4_S4_EEENS2_IJNS3_ILi64EEES6_S6_EEELi512EN7cutlass6half_tEfNS8_4arch4Sm90ELb0ELb1ELb1ELb1ELb0ELb0ELb1ELb0ELb0ELb1ELb0ELb0EE3mmaINS_16FlashAttnFwdSm90ISC_NS_21CollectiveEpilogueFwdINS2_IJS6_NS3_ILi512EEES6_EEES5_S9_SB_Li256ELb1ELb1ELb0ELb0EEENS_36VarlenDynamicPersistentTileSchedulerILi64ELi64ELi256ELi128ELb0ELb1ELb1ELb1ELb0ELb1EEEE13SharedStorageENS1_6TensorINS1_11ArrayEngineIfLm128EEENS1_6LayoutINS2_IJNS2_IJNS3_ILi2EEESR_NS3_ILi32EEEEEES4_S4_EEENS2_IJNS2_IJS4_SR_NS3_ILi4EEEEEENS3_ILi0EEESX_EEEEEEENS_7SoftmaxILi2ELi0EEEEEbRKNSC_6ParamsENS8_25PipelineTmaAsyncNoClusterILi2ENS8_16PipelineTmaAsyncILi2EEEEES19_RNS8_13PipelineStateILj2EEERT0_RT1_iRiRKNS_16SeqlenInfoQKNewKILb1ELb0EEENS2_IJiiiiEEERT_ENKUliT_T0_T1_E_clIZSD_ISM_S10_S12_EbS15_S19_S19_S1C_S1E_S1G_iS1H_S1L_S1M_S1O_EUlRS1P_iE1_NS3_ILb0EEENS3_ILb1EEEEEDaiS1P_S1Q_S1R_,@function
        .size           $_ZN7cutlass13device_kernelIN5flash11enable_sm90INS1_16FlashAttnFwdSm90INS1_25CollectiveMainloopFwdSm90ILi2EN4cute5tupleIJNS5_1CILi1EEES8_S8_EEENS6_IJNS7_ILi64EEESA_SA_EEELi512ENS_6half_tEfNS_4arch4Sm90ELb0ELb1ELb1ELb1ELb0ELb0ELb1ELb0ELb0ELb1ELb0ELb0EEENS1_21CollectiveEpilogueFwdINS6_IJSA_NS7_ILi512EEESA_EEES9_SC_SE_Li256ELb1ELb1ELb0ELb0EEENS1_36VarlenDynamicPersistentTileSchedulerILi64ELi64ELi256ELi128ELb0ELb1ELb1ELb1ELb0ELb1EEEEEEEEEvNT_6ParamsE$_ZZN5flash25CollectiveMainloopFwdSm90ILi2EN4cute5tupleIJNS1_1CILi1EEES4_S4_EEENS2_IJNS3_ILi64EEES6_S6_EEELi512EN7cutlass6half_tEfNS8_4arch4Sm90ELb0ELb1ELb1ELb1ELb0ELb0ELb1ELb0ELb0ELb1ELb0ELb0EE3mmaINS_16FlashAttnFwdSm90ISC_NS_21CollectiveEpilogueFwdINS2_IJS6_NS3_ILi512EEES6_EEES5_S9_SB_Li256ELb1ELb1ELb0ELb0EEENS_36VarlenDynamicPersistentTileSchedulerILi64ELi64ELi256ELi128ELb0ELb1ELb1ELb1ELb0ELb1EEEE13SharedStorageENS1_6TensorINS1_11ArrayEngineIfLm128EEENS1_6LayoutINS2_IJNS2_IJNS3_ILi2EEESR_NS3_ILi32EEEEEES4_S4_EEENS2_IJNS2_IJS4_SR_NS3_ILi4EEEEEENS3_ILi0EEESX_EEEEEEENS_7SoftmaxILi2ELi0EEEEEbRKNSC_6ParamsENS8_25PipelineTmaAsyncNoClusterILi2ENS8_16PipelineTmaAsyncILi2EEEEES19_RNS8_13PipelineStateILj2EEERT0_RT1_iRiRKNS_16SeqlenInfoQKNewKILb1ELb0EEENS2_IJiiiiEEERT_ENKUliT_T0_T1_E_clIZSD_ISM_S10_S12_EbS15_S19_S19_S1C_S1E_S1G_iS1H_S1L_S1M_S1O_EUlRS1P_iE1_NS3_ILb0EEENS3_ILb1EEEEEDaiS1P_S1Q_S1R_,(.L_x_15295 - $_ZN7cutlass13device_kernelIN5flash11enable_sm90INS1_16FlashAttnFwdSm90INS1_25CollectiveMainloopFwdSm90ILi2EN4cute5tupleIJNS5_1CILi1EEES8_S8_EEENS6_IJNS7_ILi64EEESA_SA_EEELi512ENS_6half_tEfNS_4arch4Sm90ELb0ELb1ELb1ELb1ELb0ELb0ELb1ELb0ELb0ELb1ELb0ELb0EEENS1_21CollectiveEpilogueFwdINS6_IJSA_NS7_ILi512EEESA_EEES9_SC_SE_Li256ELb1ELb1ELb0ELb0EEENS1_36VarlenDynamicPersistentTileSchedulerILi64ELi64ELi256ELi128ELb0ELb1ELb1ELb1ELb0ELb1EEEEEEEEEvNT_6ParamsE$_ZZN5flash25CollectiveMainloopFwdSm90ILi2EN4cute5tupleIJNS1_1CILi1EEES4_S4_EEENS2_IJNS3_ILi64EEES6_S6_EEELi512EN7cutlass6half_tEfNS8_4arch4Sm90ELb0ELb1ELb1ELb1ELb0ELb0ELb1ELb0ELb0ELb1ELb0ELb0EE3mmaINS_16FlashAttnFwdSm90ISC_NS_21CollectiveEpilogueFwdINS2_IJS6_NS3_ILi512EEES6_EEES5_S9_SB_Li256ELb1ELb1ELb0ELb0EEENS_36VarlenDynamicPersistentTileSchedulerILi64ELi64ELi256ELi128ELb0ELb1ELb1ELb1ELb0ELb1EEEE13SharedStorageENS1_6TensorINS1_11ArrayEngineIfLm128EEENS1_6LayoutINS2_IJNS2_IJNS3_ILi2EEESR_NS3_ILi32EEEEEES4_S4_EEENS2_IJNS2_IJS4_SR_NS3_ILi4EEEEEENS3_ILi0EEESX_EEEEEEENS_7SoftmaxILi2ELi0EEEEEbRKNSC_6ParamsENS8_25PipelineTmaAsyncNoClusterILi2ENS8_16PipelineTmaAsyncILi2EEEEES19_RNS8_13PipelineStateILj2EEERT0_RT1_iRiRKNS_16SeqlenInfoQKNewKILb1ELb0EEENS2_IJiiiiEEERT_ENKUliT_T0_T1_E_clIZSD_ISM_S10_S12_EbS15_S19_S19_S1C_S1E_S1G_iS1H_S1L_S1M_S1O_EUlRS1P_iE1_NS3_ILb0EEENS3_ILb1EEEEEDaiS1P_S1Q_S1R_)
$_ZN7cutlass13device_kernelIN5flash11enable_sm90INS1_16FlashAttnFwdSm90INS1_25CollectiveMainloopFwdSm90ILi2EN4cute5tupleIJNS5_1CILi1EEES8_S8_EEENS6_IJNS7_ILi64EEESA_SA_EEELi512ENS_6half_tEfNS_4arch4Sm90ELb0ELb1ELb1ELb1ELb0ELb0ELb1ELb0ELb0ELb1ELb0ELb0EEENS1_21CollectiveEpilogueFwdINS6_IJSA_NS7_ILi512EEESA_EEES9_SC_SE_Li256ELb1ELb1ELb0ELb0EEENS1_36VarlenDynamicPersistentTileSchedulerILi64ELi64ELi256ELi128ELb0ELb1ELb1ELb1ELb0ELb1EEEEEEEEEvNT_6ParamsE$_ZZN5flash25CollectiveMainloopFwdSm90ILi2EN4cute5tupleIJNS1_1CILi1EEES4_S4_EEENS2_IJNS3_ILi64EEES6_S6_EEELi512EN7cutlass6half_tEfNS8_4arch4Sm90ELb0ELb1ELb1ELb1ELb0ELb0ELb1ELb0ELb0ELb1ELb0ELb0EE3mmaINS_16FlashAttnFwdSm90ISC_NS_21CollectiveEpilogueFwdINS2_IJS6_NS3_ILi512EEES6_EEES5_S9_SB_Li256ELb1ELb1ELb0ELb0EEENS_36VarlenDynamicPersistentTileSchedulerILi64ELi64ELi256ELi128ELb0ELb1ELb1ELb1ELb0ELb1EEEE13SharedStorageENS1_6TensorINS1_11ArrayEngineIfLm128EEENS1_6LayoutINS2_IJNS2_IJNS3_ILi2EEESR_NS3_ILi32EEEEEES4_S4_EEENS2_IJNS2_IJS4_SR_NS3_ILi4EEEEEENS3_ILi0EEESX_EEEEEEENS_7SoftmaxILi2ELi0EEEEEbRKNSC_6ParamsENS8_25PipelineTmaAsyncNoClusterILi2ENS8_16PipelineTmaAsyncILi2EEEEES19_RNS8_13PipelineStateILj2EEERT0_RT1_iRiRKNS_16SeqlenInfoQKNewKILb1ELb0EEENS2_IJiiiiEEERT_ENKUliT_T0_T1_E_clIZSD_ISM_S10_S12_EbS15_S19_S19_S1C_S1E_S1G_iS1H_S1L_S1M_S1O_EUlRS1P_iE1_NS3_ILb0EEENS3_ILb1EEEEEDaiS1P_S1Q_S1R_:
        /* <DEDUP_REMOVED lines=48> */
.L_x_6770:
[----:B------:R-:W-:Y:S05]  /*35430*/  BSYNC B3 ;  /* 0x0000000000037941 */ /* 0x000fea0003800000 */
.L_x_6769:
        /* <DEDUP_REMOVED lines=17> */
.L_x_6772:
[----:B------:R-:W-:Y:S05]  /*35550*/  BSYNC B3 ;  /* 0x0000000000037941 */ /* 0x000fea0003800000 */
.L_x_6771:
        /* <DEDUP_REMOVED lines=10> */
.L_x_6774:
[----:B------:R-:W-:Y:S05]  /*35600*/  BSYNC B3 ;  /* 0x0000000000037941 */ /* 0x000fea0003800000 */
.L_x_6773:
        /* <DEDUP_REMOVED lines=92> */
.L_x_6777:
[----:B------:R-:W-:Y:S05]  /*35bd0*/  BSYNC B3 ;  /* 0x0000000000037941 */ /* 0x000fea0003800000 */
.L_x_6776:
        /* <DEDUP_REMOVED lines=17> */
.L_x_6779:
[----:B------:R-:W-:Y:S05]  /*35cf0*/  BSYNC B3 ;  /* 0x0000000000037941 */ /* 0x000fea0003800000 */
.L_x_6778:
        /* <DEDUP_REMOVED lines=10> */
.L_x_6781:
[----:B------:R-:W-:Y:S05]  /*35da0*/  BSYNC B3 ;  /* 0x0000000000037941 */ /* 0x000fea0003800000 */
.L_x_6780:
        /* <DEDUP_REMOVED lines=626> */
[----:B------:R-:W-:-:S03]  /*384d0*/  FMUL.FTZ R25, R25, R14 ;  /* 0x0000000e19197220 */ /* 0x000fc60000410000 */
[----:B------:R4:W2:Y:S08]  /*384e0*/  MUFU.TANH R74, R15 ;  /* 0x0000000f004a7308 */ /* 0x0008b00000002400 */
[----:B------:R1:W2:Y:S01]  /*384f0*/  MUFU.TANH R71, R25 ;  /* 0x0000001900477308 */ /* 0x0002a20000002400 */
[----:B----4-:R-:W-:-:S04]  /*38500*/  SHF.R.S32.HI R15, RZ, 0x1f, R64 ;  /* 0x0000001fff0f7819 */ /* 0x010fc80000011440 */
[----:B-1----:R-:W-:-:S04]  /*38510*/  LEA.HI R25, R15, R64, RZ, 0x7 ;  /* 0x000000400f197211 */ /* 0x002fc800078f38ff */
[----:B------:R-:W-:Y:S01]  /*38520*/  LOP3.LUT R25, R25, 0xffffff80, RZ, 0xc0, !PT ;  /* 0xffffff8019197812 */ /* 0x000fe200078ec0ff */
[----:B0-----:R-:W-:-:S04]  /*38530*/  FMUL.FTZ R12, R26, R14 ;  /* 0x0000000e1a0c7220 */ /* 0x001fc80000410000 */
[----:B------:R-:W-:Y:S02]  /*38540*/  IMAD.IADD R25, R64, 0x1, -R25 ;  /* 0x0000000140197824 */ /* 0x000fe400078e0a19 */
[-C--:B------:R-:W-:Y:S01]  /*38550*/  FMUL.FTZ R58, R27, R14.reuse ;  /* 0x0000000e1b3a7220 */ /* 0x080fe20000410000 */
[-C--:B------:R-:W-:Y:S01]  /*38560*/  FMUL.FTZ R29, R29, R14.reuse ;  /* 0x0000000e1d1d7220 */ /* 0x080fe20000410000 */
[-C--:B------:R-:W-:Y:S01]  /*38570*/  FMUL.FTZ R21, R24, R14.reuse ;  /* 0x0000000e18157220 */ /* 0x080fe20000410000 */
[----:B------:R-:W-:Y:S01]  /*38580*/  SHF.R.S32.HI R26, RZ, 0x1f, R25 ;  /* 0x0000001fff1a7819 */ /* 0x000fe20000011419 */
[----:B------:R-:W-:Y:S01]  /*38590*/  FMUL.FTZ R24, R45, R14 ;  /* 0x0000000e2d187220 */ /* 0x000fe20000410000 */
[----:B------:R-:W-:Y:S01]  /*385a0*/  LEA.HI R27, R15, R64, RZ, 0x2 ;  /* 0x000000400f1b7211 */ /* 0x000fe200078f10ff */
[----:B------:R0:W1:Y:S01]  /*385b0*/  MUFU.TANH R73, R29 ;  /* 0x0000001d00497308 */ /* 0x0000620000002400 */
[-C--:B------:R-:W-:Y:S01]  /*385c0*/  LEA.HI R15, R26, R25.reuse, RZ, 0x2 ;  /* 0x000000191a0f7211 */ /* 0x080fe200078f10ff */
[----:B------:R-:W-:Y:S01]  /*385d0*/  FMUL.FTZ R28, R28, R14 ;  /* 0x0000000e1c1c7220 */ /* 0x000fe20000410000 */
[----:B------:R-:W-:-:S05]  /*385e0*/  LEA.HI R26, R26, R25, RZ, 0x5 ;  /* 0x000000191a1a7211 */ /* 0x000fca00078f28ff */
[----:B------:R4:W1:Y:S01]  /*385f0*/  MUFU.TANH R76, R24 ;  /* 0x00000018004c7308 */ /* 0x0008620000002400 */
[----:B0-----:R-:W-:Y:S02]  /*38600*/  LOP3.LUT R29, R27, 0xfffffffc, RZ, 0xc0, !PT ;  /* 0xfffffffc1b1d7812 */ /* 0x001fe400078ec0ff */
[----:B------:R-:W-:-:S03]  /*38610*/  SHF.R.S32.HI R27, RZ, 0x1f, R15 ;  /* 0x0000001fff1b7819 */ /* 0x000fc6000001140f */
[----:B------:R-:W-:Y:S01]  /*38620*/  IMAD.IADD R29, R64, 0x1, -R29 ;  /* 0x00000001401d7824 */ /* 0x000fe200078e0a1d */
[----:B----4-:R-:W-:Y:S01]  /*38630*/  SHF.R.S32.HI R24, RZ, 0x2, R15 ;  /* 0x00000002ff187819 */ /* 0x010fe2000001140f */
[----:B------:R0:W4:Y:S03]  /*38640*/  MUFU.TANH R72, R28 ;  /* 0x0000001c00487308 */ /* 0x0001260000002400 */
[----:B------:R-:W-:Y:S02]  /*38650*/  LEA.HI R27, R27, R24, RZ, 0x3 ;  /* 0x000000181b1b7211 */ /* 0x000fe400078f18ff */
[----:B------:R-:W-:Y:S02]  /*38660*/  SHF.R.S32.HI R26, RZ, 0x5, R26 ;  /* 0x00000005ff1a7819 */ /* 0x000fe4000001141a */
[----:B------:R-:W-:Y:S02]  /*38670*/  LOP3.LUT R27, R27, 0xfffffff8, RZ, 0xc0, !PT ;  /* 0xfffffff81b1b7812 */ /* 0x000fe400078ec0ff */
[----:B0-----:R-:W-:Y:S01]  /*38680*/  LEA.HI R28, R29, R29, RZ, 0x1 ;  /* 0x0000001d1d1c7211 */ /* 0x001fe200078f08ff */
[----:B---3--:R-:W-:-:S02]  /*38690*/  IMAD R26, R65, 0x4, R26 ;  /* 0x00000004411a7824 */ /* 0x008fc400078e021a */
[----:B------:R-:W-:Y:S01]  /*386a0*/  IMAD.IADD R27, R24, 0x1, -R27 ;  /* 0x00000001181b7824 */ /* 0x000fe200078e0a1b */
[----:B------:R-:W-:-:S03]  /*386b0*/  LOP3.LUT R28, R28, 0x1ffffffe, RZ, 0xc0, !PT ;  /* 0x1ffffffe1c1c7812 */ /* 0x000fc600078ec0ff */
[----:B------:R-:W-:Y:S02]  /*386c0*/  IMAD.U32 R27, R26, 0x10, R27 ;  /* 0x000000101a1b7824 */ /* 0x000fe400078e001b */
[----:B------:R-:W-:Y:S02]  /*386d0*/  IMAD.IADD R28, R29, 0x1, -R28 ;  /* 0x000000011d1c7824 */ /* 0x000fe400078e0a1c */
[----:B------:R-:W-:Y:S02]  /*386e0*/  FMUL.FTZ R40, R42, R14 ;  /* 0x0000000e2a287220 */ /* 0x000fe40000410000 */
[----:B------:R-:W-:-:S04]  /*386f0*/  IMAD R42, R28, 0x8, R27 ;  /* 0x000000081c2a7824 */ /* 0x000fc800078e021b */
[----:B------:R-:W-:-:S04]  /*38700*/  @P2 IMAD.HI.U32 R67, R42, R67, RZ ;  /* 0x000000432a432227 */ /* 0x000fc800078e00ff */
[----:B------:R-:W-:Y:S01]  /*38710*/  FMUL.FTZ R37, R37, R14 ;  /* 0x0000000e25257220 */ /* 0x000fe20000410000 */
[----:B------:R-:W-:Y:S01]  /*38720*/  @P2 SHF.R.U32.HI R42, RZ, R66, R67 ;  /* 0x00000042ff2a2219 */ /* 0x000fe20000011643 */
[-C--:B------:R-:W-:Y:S01]  /*38730*/  FMUL.FTZ R41, R41, R14.reuse ;  /* 0x0000000e29297220 */ /* 0x080fe20000410000 */
[----:B------:R-:W-:Y:S01]  /*38740*/  LOP3.LUT R24, R15, 0x7ffffffc, RZ, 0xc0, !PT ;  /* 0x7ffffffc0f187812 */ /* 0x000fe200078ec0ff */
[----:B------:R-:W-:Y:S02]  /*38750*/  IMAD.SHL.U32 R65, R0, 0x40, RZ ;  /* 0x0000004000417824 */ /* 0x000fe400078e00ff */
[-C--:B------:R-:W-:Y:S01]  /*38760*/  FMUL.FTZ R36, R36, R14.reuse ;  /* 0x0000000e24247220 */ /* 0x080fe20000410000 */
[----:B------:R-:W0:Y:S01]  /*38770*/  SHFL.IDX PT, R26, R42, RZ, 0x1c1f ;  /* 0x001c1fff2a1a7589 */ /* 0x000e2200000e0000 */
[-C--:B------:R-:W-:Y:S01]  /*38780*/  FMUL.FTZ R44, R44, R14.reuse ;  /* 0x0000000e2c2c7220 */ /* 0x080fe20000410000 */
[-C--:B------:R-:W-:Y:S01]  /*38790*/  FMUL.FTZ R62, R35, R14.reuse ;  /* 0x0000000e233e7220 */ /* 0x080fe20000410000 */
[----:B------:R3:W0:Y:S01]  /*387a0*/  MUFU.TANH R75, R41 ;  /* 0x00000029004b7308 */ /* 0x0006220000002400 */
[-C--:B------:R-:W-:Y:S01]  /*387b0*/  FMUL.FTZ R61, R34, R14.reuse ;  /* 0x0000000e223d7220 */ /* 0x080fe20000410000 */
[-C--:B------:R-:W-:Y:S01]  /*387c0*/  FMUL.FTZ R63, R43, R14.reuse ;  /* 0x0000000e2b3f7220 */ /* 0x080fe20000410000 */
[-C--:B------:R-:W-:Y:S01]  /*387d0*/  FMUL.FTZ R59, R30, R14.reuse ;  /* 0x0000000e1e3b7220 */ /* 0x080fe20000410000 */
[-C--:B------:R-:W-:Y:S01]  /*387e0*/  FMUL.FTZ R60, R31, R14.reuse ;  /* 0x0000000e1f3c7220 */ /* 0x080fe20000410000 */
[-C--:B------:R-:W-:Y:S01]  /*387f0*/  FMUL.FTZ R32, R32, R14.reuse ;  /* 0x0000000e20207220 */ /* 0x080fe20000410000 */
[----:B------:R-:W-:-:S02]  /*38800*/  FMUL.FTZ R33, R33, R14 ;  /* 0x0000000e21217220 */ /* 0x000fc40000410000 */
[----:B------:R-:W0:Y:S01]  /*38810*/  MUFU.TANH R35, R37 ;  /* 0x0000002500237308 */ /* 0x000e220000002400 */
[----:B---3--:R-:W-:Y:S01]  /*38820*/  IMAD.IADD R41, R25, 0x1, -R24 ;  /* 0x0000000119297824 */ /* 0x008fe200078e0a18 */
[----:B------:R-:W-:Y:S01]  /*38830*/  IADD3 R24, -R65, 0x1, RZ ;  /* 0x0000000141187810 */ /* 0x000fe20007ffe1ff */
[-C--:B------:R-:W-:Y:S01]  /*38840*/  FMUL.FTZ R38, R38, R14.reuse ;  /* 0x0000000e26267220 */ /* 0x080fe20000410000 */
[-C--:B------:R-:W-:Y:S01]  /*38850*/  FMUL.FTZ R39, R39, R14.reuse ;  /* 0x0000000e27277220 */ /* 0x080fe20000410000 */
[-C--:B------:R-:W-:Y:S01]  /*38860*/  FMUL.FTZ R45, R46, R14.reuse ;  /* 0x0000000e2e2d7220 */ /* 0x080fe20000410000 */
[-C--:B------:R-:W-:Y:S01]  /*38870*/  FMUL.FTZ R48, R48, R14.reuse ;  /* 0x0000000e30307220 */ /* 0x080fe20000410000 */
[-C--:B------:R-:W-:Y:S01]  /*38880*/  FMUL.FTZ R49, R49, R14.reuse ;  /* 0x0000000e31317220 */ /* 0x080fe20000410000 */
[----:B------:R3:W0:Y:S01]  /*38890*/  MUFU.TANH R34, R36 ;  /* 0x0000002400227308 */ /* 0x0006220000002400 */
[-C--:B------:R-:W-:Y:S01]  /*388a0*/  FMUL.FTZ R43, R50, R14.reuse ;  /* 0x0000000e322b7220 */ /* 0x080fe20000410000 */
[-C--:B------:R-:W-:Y:S01]  /*388b0*/  FMUL.FTZ R52, R52, R14.reuse ;  /* 0x0000000e34347220 */ /* 0x080fe20000410000 */
[-C--:B------:R-:W-:Y:S01]  /*388c0*/  FMUL.FTZ R53, R53, R14.reuse ;  /* 0x0000000e35357220 */ /* 0x080fe20000410000 */
[----:B------:R-:W-:-:S04]  /*388d0*/  FMUL.FTZ R54, R54, R14 ;  /* 0x0000000e36367220 */ /* 0x000fc80000410000 */
[----:B------:R2:W0:Y:S01]  /*388e0*/  MUFU.TANH R37, R44 ;  /* 0x0000002c00257308 */ /* 0x0004220000002400 */
[-C--:B---3--:R-:W-:Y:S01]  /*388f0*/  FMUL.FTZ R36, R47, R14.reuse ;  /* 0x0000000e2f247220 */ /* 0x088fe20000410000 */
[----:B------:R-:W-:Y:S01]  /*38900*/  ISETP.GE.AND P3, PT, R13, 0x1, PT ;  /* 0x000000010d00780c */ /* 0x000fe20003f66270 */
[----:B------:R-:W-:Y:S02]  /*38910*/  IMAD R24, R41, -0x2, R24 ;  /* 0xfffffffe29187824 */ /* 0x000fe400078e0218 */
[-C--:B--2---:R-:W-:Y:S01]  /*38920*/  FMUL.FTZ R44, R51, R14.reuse ;  /* 0x0000000e332c7220 */ /* 0x084fe20000410000 */
[----:B------:R-:W-:Y:S02]  /*38930*/  FMUL.FTZ R14, R55, R14 ;  /* 0x0000000e370e7220 */ /* 0x000fe40000410000 */
[----:B------:R-:W2:Y:S01]  /*38940*/  MUFU.TANH R21, R21 ;  /* 0x0000001500157308 */ /* 0x000ea20000002400 */
[----:B------:R-:W-:Y:S02]  /*38950*/  IADD3 R24, -R56, R24, R57 ;  /* 0x0000001838187210 */ /* 0x000fe40007ffe139 */
[----:B------:R-:W-:-:S05]  /*38960*/  LOP3.LUT R15, RZ, R68, RZ, 0x33, !PT ;  /* 0x00000044ff0f7212 */ /* 0x000fca00078e33ff */
        /* <DEDUP_REMOVED lines=44> */
.L_x_6788:
[----:B------:R-:W-:Y:S05]  /*38c30*/  BSYNC B5 ;  /* 0x0000000000057941 */ /* 0x000fea0003800000 */
.L_x_6787:
[----:B------:R-:W-:Y:S01]  /*38c40*/  LOP3.LUT R14, RZ, R14, RZ, 0x33, !PT ;  /* 0x0000000eff0e7212 */ /* 0x000fe200078e33ff */
[----:B------:R-:W-:Y:S06]  /*38c50*/  BRA `(.L_x_6789) ;  /* 0x0000000000287947 */ /* 0x000fec0003800000 */
.L_x_6786:
        /* <DEDUP_REMOVED lines=10> */
.L_x_6789:
[----:B------:R-:W-:Y:S05]  /*38d00*/  BSYNC B4 ;  /* 0x0000000000047941 */ /* 0x000fea0003800000 */
.L_x_6785:
[----:B------:R-:W-:-:S04]  /*38d10*/  IMAD R14, R13, R14, -R65 ;  /* 0x0000000e0d0e7224 */ /* 0x000fc800078e0a41 */
[----:B------:R-:W-:-:S05]  /*38d20*/  IMAD R14, R41, -0x2, R14 ;  /* 0xfffffffe290e7824 */ /* 0x000fca00078e020e */
[----:B------:R-:W-:Y:S02]  /*38d30*/  VIMNMX R47, R47, R14, !PT ;  /* 0x0000000e2f2f7248 */ /* 0x000fe40007fe0100 */
[----:B------:R-:W-:-:S07]  /*38d40*/  VIADDMNMX R46, R14, R13, R46, PT ;  /* 0x0000000d0e2e7246 */ /* 0x000fce000380012e */
.L_x_6784:
[----:B------:R-:W-:Y:S05]  /*38d50*/  BSYNC B3 ;  /* 0x0000000000037941 */ /* 0x000fea0003800000 */
.L_x_6783:
[C---:B------:R-:W-:Y:S01]  /*38d60*/  ISETP.GE.AND P3, PT, R70.reuse, 0x9, PT ;  /* 0x000000094600780c */ /* 0x040fe20003f66270 */
[----:B------:R-:W0:Y:S01]  /*38d70*/  SHFL.IDX PT, R42, R42, 0x1, 0x1c1f ;  /* 0x003c1f002a2a7f89 */ /* 0x000e2200000e0000 */
        /* <DEDUP_REMOVED lines=12> */
[----:B-1----:R-:W-:Y:S02]  /*38e40*/  FSEL R31, R73, -INF , !P4 ;  /* 0xff800000491f7808 */ /* 0x002fe40006000000 */
        /* <DEDUP_REMOVED lines=61> */
[----:B0-----:R-:W-:-:S03]  /*39220*/  IMAD.IADD R47, R50, 0x1, R42 ;  /* 0x00000001322f7824 */ /* 0x001fc600078e022a */
        /* <DEDUP_REMOVED lines=21> */
.L_x_6795:
[----:B------:R-:W-:Y:S05]  /*39380*/  BSYNC B5 ;  /* 0x0000000000057941 */ /* 0x000fea0003800000 */
.L_x_6794:
[----:B------:R-:W-:Y:S01]  /*39390*/  LOP3.LUT R56, RZ, R56, RZ, 0x33, !PT ;  /* 0x00000038ff387212 */ /* 0x000fe200078e33ff */
[----:B------:R-:W-:Y:S06]  /*393a0*/  BRA `(.L_x_6796) ;  /* 0x0000000000287947 */ /* 0x000fec0003800000 */
.L_x_6793:
        /* <DEDUP_REMOVED lines=10> */
.L_x_6796:
[----:B------:R-:W-:Y:S05]  /*39450*/  BSYNC B4 ;  /* 0x0000000000047941 */ /* 0x000fea0003800000 */
.L_x_6792:
[----:B------:R-:W-:-:S04]  /*39460*/  IMAD R56, R13, R56, -R65 ;  /* 0x000000380d387224 */ /* 0x000fc800078e0a41 */
[----:B------:R-:W-:-:S05]  /*39470*/  IMAD R56, R41, -0x2, R56 ;  /* 0xfffffffe29387824 */ /* 0x000fca00078e0238 */
[----:B------:R-:W-:Y:S02]  /*39480*/  VIADDMNMX R46, R56, R13, R46, PT ;  /* 0x0000000d382e7246 */ /* 0x000fe4000380012e */
[----:B------:R-:W-:-:S07]  /*39490*/  VIMNMX R47, R47, R56, !PT ;  /* 0x000000382f2f7248 */ /* 0x000fce0007fe0100 */
.L_x_6791:
[----:B------:R-:W-:Y:S05]  /*394a0*/  BSYNC B3 ;  /* 0x0000000000037941 */ /* 0x000fea0003800000 */
.L_x_6790:
        /* <DEDUP_REMOVED lines=50> */
[C---:B------:R-:W-:Y:S02]  /*397d0*/  ISETP.GT.AND P3, PT, R47.reuse, 0x30, !P3 ;  /* 0x000000302f00780c */ /* 0x040fe40005f64270 */
[----:B------:R-:W-:-:S02]  /*397e0*/  ISETP.GT.AND P4, PT, R47, 0x31, !P4 ;  /* 0x000000312f00780c */ /* 0x000fc40006784270 */
[C---:B------:R-:W-:Y:S02]  /*397f0*/  ISETP.GT.AND P5, PT, R47.reuse, 0x38, !P5 ;  /* 0x000000382f00780c */ /* 0x040fe40006fa4270 */
[----:B------:R-:W-:Y:S02]  /*39800*/  ISETP.GT.AND P6, PT, R47, 0x39, !P6 ;  /* 0x000000392f00780c */ /* 0x000fe400077c4270 */
[C---:B------:R-:W-:Y:S02]  /*39810*/  ISETP.LT.OR P2, PT, R46.reuse, 0x2a, P2 ;  /* 0x0000002a2e00780c */ /* 0x040fe40001741670 */
[----:B------:R-:W-:Y:S02]  /*39820*/  ISETP.LT.OR P3, PT, R46, 0x31, P3 ;  /* 0x000000312e00780c */ /* 0x000fe40001f61670 */
[----:B------:R-:W-:Y:S02]  /*39830*/  FSEL R56, R36, -INF , !P2 ;  /* 0xff80000024387808 */ /* 0x000fe40005000000 */
[----:B------:R-:W-:-:S02]  /*39840*/  ISETP.LT.OR P4, PT, R46, 0x32, P4 ;  /* 0x000000322e00780c */ /* 0x000fc40002781670 */
[----:B------:R-:W-:Y:S02]  /*39850*/  FSEL R64, R43, -INF , !P3 ;  /* 0xff8000002b407808 */ /* 0x000fe40005800000 */
[----:B------:R-:W-:Y:S02]  /*39860*/  ISETP.LT.OR P5, PT, R46, 0x39, P5 ;  /* 0x000000392e00780c */ /* 0x000fe40002fa1670 */
[----:B------:R-:W-:Y:S02]  /*39870*/  FSEL R66, R44, -INF , !P4 ;  /* 0xff8000002c427808 */ /* 0x000fe40006000000 */
[----:B------:R-:W-:Y:S01]  /*39880*/  ISETP.LT.OR P6, PT, R46, 0x3a, P6 ;  /* 0x0000003a2e00780c */ /* 0x000fe200037c1670 */
[----:B------:R-:W3:Y:S01]  /*39890*/  LD.E R44, desc[UR4][R10.64+0x20] ;  /* 0x000020040a2c7980 */ /* 0x000ee2000c101900 */
[----:B------:R-:W-:Y:S02]  /*398a0*/  FSEL R54, R54, -INF , !P5 ;  /* 0xff80000036367808 */ /* 0x000fe40006800000 */
[----:B------:R-:W-:-:S02]  /*398b0*/  R2UR UR6, R4 ;  /* 0x00000000040672ca */ /* 0x000fc400000e0000 */
[----:B------:R-:W-:Y:S02]  /*398c0*/  R2UR UR7, R5 ;  /* 0x00000000050772ca */ /* 0x000fe400000e0000 */
[----:B------:R-:W-:Y:S02]  /*398d0*/  FSEL R68, R51, -INF , !P6 ;  /* 0xff80000033447808 */ /* 0x000fe40007000000 */
[----:B--2---:R-:W-:Y:S02]  /*398e0*/  FMNMX.FTZ R48, R37, R12, !PT ;  /* 0x0000000c25307209 */ /* 0x004fe40007810000 */
        /* <DEDUP_REMOVED lines=19> */
[----:B------:R-:W-:Y:S01]  /*39a20*/  FMNMX.FTZ R48, R26, R45, !PT ;  /* 0x0000002d1a307209 */ /* 0x000fe20007810000 */
[----:B------:R-:W2:Y:S01]  /*39a30*/  LD.E R50, desc[UR6][R10.64+0x14] ;  /* 0x000014060a327980 */ /* 0x000ea2000c101900 */
        /* <DEDUP_REMOVED lines=32> */
[----:B------:R-:W-:Y:S02]  /*39c40*/  FMUL.FTZ R12, R45, R44 ;  /* 0x0000002c2d0c7220 */ /* 0x000fe40000410000 */
[----:B------:R-:W-:-:S04]  /*39c50*/  FMUL.FTZ R13, R44, R13 ;  /* 0x0000000d2c0d7220 */ /* 0x000fc80000410000 */
[----:B------:R-:W5:Y:S08]  /*39c60*/  MUFU.EX2 R12, R12 ;  /* 0x0000000c000c7308 */ /* 0x000f700000000800 */
[----:B------:R-:W2:Y:S01]  /*39c70*/  MUFU.EX2 R13, R13 ;  /* 0x0000000d000d7308 */ /* 0x000ea20000000800 */
[----:B------:R0:W-:Y:S01]  /*39c80*/  ST.E desc[UR4][R10.64+0x4], R43 ;  /* 0x0000042b0a007985 */ /* 0x0001e2000c101904 */
[----:B-----5:R-:W-:Y:S01]  /*39c90*/  FMUL.FTZ R49, R12, R47 ;  /* 0x0000002f0c317220 */ /* 0x020fe20000410000 */
[----:B--2---:R-:W-:-:S04]  /*39ca0*/  FMUL.FTZ R51, R13, R50 ;  /* 0x000000320d337220 */ /* 0x004fc80000410000 */
[----:B------:R0:W-:Y:S04]  /*39cb0*/  ST.E desc[UR6][R10.64+0x10], R49 ;  /* 0x000010310a007985 */ /* 0x0001e8000c101906 */
[----:B------:R0:W-:Y:S04]  /*39cc0*/  ST.E desc[UR8][R10.64+0x14], R51 ;  /* 0x000014330a007985 */ /* 0x0001e8000c101908 */
[----:B------:R-:W2:Y:S04]  /*39cd0*/  LDL.64 R44, [R8+0x78] ;  /* 0x00007800082c7983 */ /* 0x000ea80000100a00 */
[----:B--2---:R-:W2:Y:S04]  /*39ce0*/  LD.E.64 R46, desc[UR4][R44.64] ;  /* 0x000000042c2e7980 */ /* 0x004ea8000c101b00 */
[----:B--2---:R-:W2:Y:S01]  /*39cf0*/  LD.E R36, desc[UR4][R46.64+0x4] ;  /* 0x000004042e247980 */ /* 0x004ea2000c101900 */
[----:B------:R-:W-:Y:S01]  /*39d00*/  BSSY B3, `(.L_x_6797) ;  /* 0x0000010000037945 */ /* 0x000fe20003800000 */
[----:B--2---:R-:W-:-:S13]  /*39d10*/  ISETP.NE.AND P2, PT, R36, RZ, PT ;  /* 0x000000ff2400720c */ /* 0x004fda0003f45270 */
[----:B0-----:R-:W-:Y:S05]  /*39d20*/  @P2 BRA `(.L_x_6798) ;  /* 0x0000000000342947 */ /* 0x001fea0003800000 */
        /* <DEDUP_REMOVED lines=13> */
.L_x_6798:
[----:B------:R-:W-:Y:S05]  /*39e00*/  BSYNC B3 ;  /* 0x0000000000037941 */ /* 0x000fea0003800000 */
.L_x_6797:
        /* <DEDUP_REMOVED lines=13> */
.L_x_6800:
[----:B------:R-:W-:Y:S05]  /*39ee0*/  BSYNC B3 ;  /* 0x0000000000037941 */ /* 0x000fea0003800000 */
.L_x_6799:
        /* <DEDUP_REMOVED lines=26> */
[-C--:B------:R-:W-:Y:S01]  /*3a090*/  FFMA.FTZ R60, R60, R36.reuse, -R45 ;  /* 0x000000243c3c7223 */ /* 0x080fe2000001082d */
[-C--:B------:R-:W-:Y:S01]  /*3a0a0*/  FFMA.FTZ R32, R32, R36.reuse, -R43 ;  /* 0x0000002420207223 */ /* 0x080fe2000001082b */
[-C--:B------:R-:W-:Y:S01]  /*3a0b0*/  FFMA.FTZ R61, R61, R36.reuse, -R45 ;  /* 0x000000243d3d7223 */ /* 0x080fe2000001082d */
[-CC-:B------:R-:W-:Y:S01]  /*3a0c0*/  FFMA.FTZ R27, R27, R36.reuse, -R43.reuse ;  /* 0x000000241b1b7223 */ /* 0x180fe2000001082b */
[-CC-:B------:R-:W-:Y:S01]  /*3a0d0*/  FFMA.FTZ R26, R26, R36.reuse, -R43.reuse ;  /* 0x000000241a1a7223 */ /* 0x180fe2000001082b */
[-C--:B------:R-:W-:Y:S01]  /*3a0e0*/  FFMA.FTZ R33, R33, R36.reuse, -R43 ;  /* 0x0000002421217223 */ /* 0x080fe2000001082b */
[----:B------:R-:W-:Y:S01]  /*3a0f0*/  MUFU.EX2 R44, R44 ;  /* 0x0000002c002c7308 */ /* 0x000fe20000000800 */
[-C--:B------:R-:W-:Y:S01]  /*3a100*/  FFMA.FTZ R62, R62, R36.reuse, -R45 ;  /* 0x000000243e3e7223 */ /* 0x080fe2000001082d */
[-C--:B------:R-:W-:Y:S01]  /*3a110*/  FFMA.FTZ R34, R34, R36.reuse, -R43 ;  /* 0x0000002422227223 */ /* 0x080fe2000001082b */
[-C--:B------:R-:W-:Y:S01]  /*3a120*/  FFMA.FTZ R42, R42, R36.reuse, -R45 ;  /* 0x000000242a2a7223 */ /* 0x080fe2000001082d */
[-CC-:B------:R-:W-:Y:S01]  /*3a130*/  FFMA.FTZ R14, R14, R36.reuse, -R43.reuse ;  /* 0x000000240e0e7223 */ /* 0x180fe2000001082b */
[-CC-:B------:R-:W-:Y:S01]  /*3a140*/  FFMA.FTZ R15, R15, R36.reuse, -R43.reuse ;  /* 0x000000240f0f7223 */ /* 0x180fe2000001082b */
[-C--:B------:R-:W-:Y:S01]  /*3a150*/  FFMA.FTZ R35, R35, R36.reuse, -R43 ;  /* 0x0000002423237223 */ /* 0x080fe2000001082b */
[-C--:B------:R-:W-:Y:S01]  /*3a160*/  FFMA.FTZ R41, R41, R36.reuse, -R45 ;  /* 0x0000002429297223 */ /* 0x080fe2000001082d */
[----:B------:R-:W0:Y:S01]  /*3a170*/  MUFU.EX2 R168, R29 ;  /* 0x0000001d00a87308 */ /* 0x000e220000000800 */
[-CC-:B------:R-:W-:Y:S01]  /*3a180*/  FFMA.FTZ R25, R25, R36.reuse, -R43.reuse ;  /* 0x0000002419197223 */ /* 0x180fe2000001082b */
[-CC-:B------:R-:W-:Y:S01]  /*3a190*/  FFMA.FTZ R28, R28, R36.reuse, -R43.reuse ;  /* 0x000000241c1c7223 */ /* 0x180fe2000001082b */
[-CC-:B------:R-:W-:Y:S01]  /*3a1a0*/  FFMA.FTZ R24, R24, R36.reuse, -R43.reuse ;  /* 0x0000002418187223 */ /* 0x180fe2000001082b */
[-C--:B------:R-:W-:Y:S01]  /*3a1b0*/  FFMA.FTZ R43, R21, R36.reuse, -R43 ;  /* 0x00000024152b7223 */ /* 0x080fe2000001082b */
        /* <DEDUP_REMOVED lines=8> */
[----:B------:R-:W-:-:S03]  /*3a240*/  FFMA.FTZ R36, R68, R36, -R45 ;  /* 0x0000002444247223 */ /* 0x000fc6000001082d */
[----:B------:R-:W2:Y:S08]  /*3a250*/  MUFU.EX2 R30, R30 ;  /* 0x0000001e001e7308 */ /* 0x000eb00000000800 */
[----:B------:R-:W3:Y:S08]  /*3a260*/  MUFU.EX2 R59, R59 ;  /* 0x0000003b003b7308 */ /* 0x000ef00000000800 */
[----:B------:R-:W4:Y:S08]  /*3a270*/  MUFU.EX2 R31, R31 ;  /* 0x0000001f001f7308 */ /* 0x000f300000000800 */
[----:B------:R-:W4:Y:S08]  /*3a280*/  MUFU.EX2 R60, R60 ;  /* 0x0000003c003c7308 */ /* 0x000f300000000800 */
[----:B------:R-:W-:Y:S08]  /*3a290*/  MUFU.EX2 R32, R32 ;  /* 0x0000002000207308 */ /* 0x000ff00000000800 */
[----:B------:R5:W-:Y:S08]  /*3a2a0*/  MUFU.EX2 R9, R27 ;  /* 0x0000001b00097308 */ /* 0x000bf00000000800 */
[----:B------:R1:W-:Y:S01]  /*3a2b0*/  MUFU.EX2 R178, R26 ;  /* 0x0000001a00b27308 */ /* 0x0003e20000000800 */
[----:B-----5:R-:W-:-:S04]  /*3a2c0*/  FADD.FTZ R27, R37, R50 ;  /* 0x00000032251b7221 */ /* 0x020fc80000010000 */
[----:B0-----:R-:W-:-:S03]  /*3a2d0*/  FADD.FTZ R27, R168, R27 ;  /* 0x0000001ba81b7221 */ /* 0x001fc60000010000 */
[----:B------:R-:W0:Y:S01]  /*3a2e0*/  MUFU.EX2 R61, R61 ;  /* 0x0000003d003d7308 */ /* 0x000e220000000800 */
[----:B-1----:R-:W-:-:S04]  /*3a2f0*/  FADD.FTZ R26, R44, R51 ;  /* 0x000000332c1a7221 */ /* 0x002fc80000010000 */
[----:B------:R-:W-:-:S03]  /*3a300*/  FADD.FTZ R26, R169, R26 ;  /* 0x0000001aa91a7221 */ /* 0x000fc60000010000 */
[----:B------:R-:W-:Y:S08]  /*3a310*/  MUFU.EX2 R33, R33 ;  /* 0x0000002100217308 */ /* 0x000ff00000000800 */
[----:B------:R-:W1:Y:S08]  /*3a320*/  MUFU.EX2 R62, R62 ;  /* 0x0000003e003e7308 */ /* 0x000e700000000800 */
[----:B------:R-:W-:Y:S08]  /*3a330*/  MUFU.EX2 R34, R34 ;  /* 0x0000002200227308 */ /* 0x000ff00000000800 */
[----:B------:R2:W-:Y:S08]  /*3a340*/  MUFU.EX2 R182, R14 ;  /* 0x0000000e00b67308 */ /* 0x0005f00000000800 */
[----:B------:R3:W-:Y:S01]  /*3a350*/  MUFU.EX2 R29, R15 ;  /* 0x0000000f001d7308 */ /* 0x0007e20000000800 */
[----:B--2---:R-:W-:-:S07]  /*3a360*/  FADD.FTZ R14, R30, R27 ;  /* 0x0000001b1e0e7221 */ /* 0x004fce0000010000 */
[----:B------:R-:W2:Y:S01]  /*3a370*/  MUFU.EX2 R42, R42 ;  /* 0x0000002a002a7308 */ /* 0x000ea20000000800 */
[----:B---3--:R-:W-:-:S07]  /*3a380*/  FADD.FTZ R15, R59, R26 ;  /* 0x0000001a3b0f7221 */ /* 0x008fce0000010000 */
[----:B------:R-:W-:Y:S08]  /*3a390*/  MUFU.EX2 R35, R35 ;  /* 0x0000002300237308 */ /* 0x000ff00000000800 */
[----:B------:R4:W-:Y:S08]  /*3a3a0*/  MUFU.EX2 R21, R25 ;  /* 0x0000001900157308 */ /* 0x0009f00000000800 */
[----:B------:R-:W3:Y:S01]  /*3a3b0*/  MUFU.EX2 R41, R41 ;  /* 0x0000002900297308 */ /* 0x000ee20000000800 */
[----:B----4-:R-:W-:Y:S01]  /*3a3c0*/  FADD.FTZ R25, R31, R14 ;  /* 0x0000000e1f197221 */ /* 0x010fe20000010000 */
[----:B------:R-:W-:-:S04]  /*3a3d0*/  FADD.FTZ R14, R60, R15 ;  /* 0x0000000f3c0e7221 */ /* 0x000fc80000010000 */
[----:B0-----:R-:W-:Y:S02]  /*3a3e0*/  FADD.FTZ R15, R61, R14 ;  /* 0x0000000e3d0f7221 */ /* 0x001fe40000010000 */
[----:B------:R-:W0:Y:S02]  /*3a3f0*/  MUFU.EX2 R28, R28 ;  /* 0x0000001c001c7308 */ /* 0x000e240000000800 */
[----:B-1----:R-:W-:-:S06]  /*3a400*/  FADD.FTZ R15, R62, R15 ;  /* 0x0000000f3e0f7221 */ /* 0x002fcc0000010000 */
[----:B------:R1:W-:Y:S08]  /*3a410*/  MUFU.EX2 R180, R24 ;  /* 0x0000001800b47308 */ /* 0x0003f00000000800 */
[----:B------:R-:W4:Y:S01]  /*3a420*/  MUFU.EX2 R40, R40 ;  /* 0x0000002800287308 */ /* 0x000f220000000800 */
[----:B-1----:R-:W-:-:S04]  /*3a430*/  FADD.FTZ R24, R32, R25 ;  /* 0x0000001920187221 */ /* 0x002fc80000010000 */
[----:B------:R-:W-:Y:S01]  /*3a440*/  FADD.FTZ R25, R33, R24 ;  /* 0x0000001821197221 */ /* 0x000fe20000010000 */
[----:B--2---:R-:W-:Y:S02]  /*3a450*/  FADD.FTZ R24, R42, R15 ;  /* 0x0000000f2a187221 */ /* 0x004fe40000010000 */
[----:B------:R-:W1:Y:S01]  /*3a460*/  MUFU.EX2 R39, R39 ;  /* 0x0000002700277308 */ /* 0x000e620000000800 */
[----:B------:R-:W-:Y:S01]  /*3a470*/  FADD.FTZ R14, R34, R25 ;  /* 0x00000019220e7221 */ /* 0x000fe20000010000 */
[----:B---3--:R-:W-:-:S03]  /*3a480*/  FADD.FTZ R25, R41, R24 ;  /* 0x0000001829197221 */ /* 0x008fc60000010000 */
[----:B------:R-:W-:-:S03]  /*3a490*/  FADD.FTZ R15, R35, R14 ;  /* 0x0000000e230f7221 */ /* 0x000fc60000010000 */
[----:B------:R-:W2:Y:S01]  /*3a4a0*/  MUFU.EX2 R38, R38 ;  /* 0x0000002600267308 */ /* 0x000ea20000000800 */
[----:B0-----:R-:W-:Y:S01]  /*3a4b0*/  FADD.FTZ R14, R28, R15 ;  /* 0x0000000f1c0e7221 */ /* 0x001fe20000010000 */
[----:B----4-:R-:W-:-:S03]  /*3a4c0*/  FADD.FTZ R24, R40, R25 ;  /* 0x0000001928187221 */ /* 0x010fc60000010000 */
[----:B------:R-:W-:-:S03]  /*3a4d0*/  FADD.FTZ R15, R9, R14 ;  /* 0x0000000e090f7221 */ /* 0x000fc60000010000 */
[----:B------:R-:W0:Y:S01]  /*3a4e0*/  MUFU.EX2 R179, R46 ;  /* 0x0000002e00b37308 */ /* 0x000e220000000800 */
[----:B-1----:R-:W-:Y:S01]  /*3a4f0*/  FADD.FTZ R25, R39, R24 ;  /* 0x0000001827197221 */ /* 0x002fe20000010000 */
[----:B------:R-:W-:-:S04]  /*3a500*/  FADD.FTZ R14, R178, R15 ;  /* 0x0000000fb20e7221 */ /* 0x000fc80000010000 */
[----:B------:R-:W-:Y:S02]  /*3a510*/  FADD.FTZ R15, R21, R14 ;  /* 0x0000000e150f7221 */ /* 0x000fe40000010000 */
[----:B------:R-:W1:Y:S01]  /*3a520*/  MUFU.EX2 R47, R47 ;  /* 0x0000002f002f7308 */ /* 0x000e620000000800 */
[----:B--2---:R-:W-:Y:S01]  /*3a530*/  FADD.FTZ R24, R38, R25 ;  /* 0x0000001926187221 */ /* 0x004fe20000010000 */
[----:B------:R-:W-:-:S04]  /*3a540*/  FADD.FTZ R14, R180, R15 ;  /* 0x0000000fb40e7221 */ /* 0x000fc80000010000 */
[----:B------:R-:W-:Y:S02]  /*3a550*/  FADD.FTZ R25, R29, R14 ;  /* 0x0000000e1d197221 */ /* 0x000fe40000010000 */
[----:B------:R-:W2:Y:S01]  /*3a560*/  MUFU.EX2 R48, R48 ;  /* 0x0000003000307308 */ /* 0x000ea20000000800 */
[----:B0-----:R-:W-:-:S07]  /*3a570*/  FADD.FTZ R24, R179, R24 ;  /* 0x00000018b3187221 */ /* 0x001fce0000010000 */
[----:B------:R-:W0:Y:S01]  /*3a580*/  MUFU.EX2 R49, R49 ;  /* 0x0000003100317308 */ /* 0x000e220000000800 */
[----:B-1----:R-:W-:Y:S01]  /*3a590*/  FADD.FTZ R15, R47, R24 ;  /* 0x000000182f0f7221 */ /* 0x002fe20000010000 */
[----:B------:R-:W-:-:S06]  /*3a5a0*/  FADD.FTZ R24, R182, R25 ;  /* 0x00000019b6187221 */ /* 0x000fcc0000010000 */
[----:B------:R-:W1:Y:S01]  /*3a5b0*/  MUFU.EX2 R43, R43 ;  /* 0x0000002b002b7308 */ /* 0x000e620000000800 */
[----:B--2---:R-:W-:-:S07]  /*3a5c0*/  FADD.FTZ R14, R48, R15 ;  /* 0x0000000f300e7221 */ /* 0x004fce0000010000 */
[----:B------:R-:W2:Y:S01]  /*3a5d0*/  MUFU.EX2 R36, R36 ;  /* 0x0000002400247308 */ /* 0x000ea20000000800 */
[----:B0-----:R-:W-:Y:S01]  /*3a5e0*/  FADD.FTZ R15, R49, R14 ;  /* 0x0000000e310f7221 */ /* 0x001fe20000010000 */
[----:B-1----:R-:W-:-:S05]  /*3a5f0*/  FADD.FTZ R45, R43, R24 ;  /* 0x000000182b2d7221 */ /* 0x002fca0000010000 */
[----:B------:R-:W-:Y:S01]  /*3a600*/  ST.E desc[UR4][R10.64+0x10], R45 ;  /* 0x0000102d0a007985 */ /* 0x000fe2000c101904 */
[----:B--2---:R-:W-:-:S05]  /*3a610*/  FADD.FTZ R51, R36, R15 ;  /* 0x0000000f24337221 */ /* 0x004fca0000010000 */
[----:B------:R0:W-:Y:S04]  /*3a620*/  ST.E desc[UR6][R10.64+0x14], R51 ;  /* 0x000014330a007985 */ /* 0x0001e8000c101906 */
[----:B------:R-:W2:Y:S01]  /*3a630*/  LDL.64 R24, [R8+0x80] ;  /* 0x0000800008187983 */ /* 0x000ea20000100a00 */
[----:B------:R-:W-:Y:S06]  /*3a640*/  BAR.SYNC.DEFER_BLOCKING 0xf, 0x100 ;  /* 0x03c4000000007b1d */ /* 0x000fec0000010000 */
[----:B------:R-:W3:Y:S04]  /*3a650*/  LDL.64 R14, [R8+0x88] ;  /* 0x00008800080e7983 */ /* 0x000ee80000100a00 */
[----:B--2---:R-:W2:Y:S04]  /*3a660*/  LD.E.64 R24, desc[UR4][R24.64+0x10] ;  /* 0x0000100418187980 */ /* 0x004ea8000c101b00 */
[----:B--2---:R-:W2:Y:S04]  /*3a670*/  LD.E.64 R26, desc[UR6][R24.64+0x8] ;  /* 0x00000806181a7980 */ /* 0x004ea8000c101b00 */
[----:B------:R-:W4:Y:S01]  /*3a680*/  LD.E.64 R52, desc[UR4][R24.64] ;  /* 0x0000000418347980 */ /* 0x000f22000c101b00 */
        /* <DEDUP_REMOVED lines=17> */
[--C-:B----4-:R-:W-:Y:S02]  /*3a7a0*/  IMAD R53, R53, 0x2, R26.reuse ;  /* 0x0000000235357824 */ /* 0x110fe400078e021a */
[C---:B0-----:R-:W-:Y:S02]  /*3a7b0*/  IMAD R10, R52.reuse, 0x2, R26 ;  /* 0x00000002340a7824 */ /* 0x041fe400078e021a */
[----:B------:R-:W-:Y:S01]  /*3a7c0*/  IMAD R52, R52, 0x2, R53 ;  /* 0x0000000234347824 */ /* 0x000fe200078e0235 */
[----:B------:R-:W-:Y:S04]  /*3a7d0*/  STSM.16.M88.4 [R26], R168 ;  /* 0x000000a81a007844 */ /* 0x000fe80000000200 */
[----:B------:R0:W-:Y:S04]  /*3a7e0*/  STSM.16.M88.4 [R10], R172 ;  /* 0x000000ac0a007844 */ /* 0x0001e80000000200 */
[----:B------:R1:W-:Y:S04]  /*3a7f0*/  STSM.16.M88.4 [R53], R176 ;  /* 0x000000b035007844 */ /* 0x0003e80000000200 */
[----:B------:R-:W-:Y:S04]  /*3a800*/  STSM.16.M88.4 [R52], R180 ;  /* 0x000000b434007844 */ /* 0x000fe80000000200 */
[----:B---3--:R-:W2:Y:S04]  /*3a810*/  LD.E R11, desc[UR6][R14.64+0x4] ;  /* 0x000004060e0b7980 */ /* 0x008ea8000c101900 */
[----:B------:R-:W3:Y:S04]  /*3a820*/  LD.E R9, desc[UR4][R14.64] ;  /* 0x000000040e097980 */ /* 0x000ee8000c101900 */
[----:B------:R-:W4:Y:S01]  /*3a830*/  LD.E R21, desc[UR8][R14.64+0x10] ;  /* 0x000010080e157980 */ /* 0x000f22000c101900 */
[----:B------:R-:W-:-:S02]  /*3a840*/  R2UR UR18, R4 ;  /* 0x00000000041272ca */ /* 0x000fc400000e0000 */
[C---:B------:R-:W-:Y:S01]  /*3a850*/  R2UR UR19, R5.reuse ;  /* 0x00000000051372ca */ /* 0x040fe200000e0000 */
[----:B0-----:R-:W5:Y:S01]  /*3a860*/  LD.E R10, desc[UR6][R14.64+0x8] ;  /* 0x000008060e0a7980 */ /* 0x001f62000c101900 */
        /* <DEDUP_REMOVED lines=44> */
[----:B--2---:R-:W-:-:S05]  /*3ab30*/  FMUL.FTZ R11, R12, R11 ;  /* 0x0000000b0c0b7220 */ /* 0x004fca0000410000 */
[----:B------:R0:W-:Y:S04]  /*3ab40*/  ST.E desc[UR6][R14.64+0x4], R11 ;  /* 0x0000040b0e007985 */ /* 0x0001e8000c101906 */
[----:B0-----:R-:W2:Y:S01]  /*3ab50*/  LD.E R11, desc[UR6][R14.64+0x140] ;  /* 0x000140060e0b7980 */ /* 0x001ea2000c101900 */
[C---:B---3--:R-:W-:Y:S01]  /*3ab60*/  FMUL.FTZ R9, R12.reuse, R9 ;  /* 0x000000090c097220 */ /* 0x048fe20000410000 */
[----:B----4-:R-:W-:-:S04]  /*3ab70*/  FMUL.FTZ R21, R12, R21 ;  /* 0x000000150c157220 */ /* 0x010fc80000410000 */
[----:B------:R0:W-:Y:S04]  /*3ab80*/  ST.E desc[UR4][R14.64], R9 ;  /* 0x000000090e007985 */ /* 0x0001e8000c101904 */
[----:B------:R1:W-:Y:S04]  /*3ab90*/  ST.E desc[UR8][R14.64+0x10], R21 ;  /* 0x000010150e007985 */ /* 0x0003e8000c101908 */
[----:B0-----:R-:W3:Y:S04]  /*3aba0*/  LD.E R9, desc[UR18][R14.64+0x134] ;  /* 0x000134120e097980 */ /* 0x001ee8000c101900 */
[----:B-1----:R-:W4:Y:S01]  /*3abb0*/  LD.E R21, desc[UR6][R14.64+0x144] ;  /* 0x000144060e157980 */ /* 0x002f22000c101900 */
        /* <DEDUP_REMOVED lines=64> */
[----:B------:R5:W-:Y:S02]  /*3afc0*/  ST.E desc[UR4][R14.64+0x1e4], R11 ;  /* 0x0001e40b0e007985 */ /* 0x000be4000c101904 */
[----:B-----5:R-:W-:Y:S02]  /*3afd0*/  FMUL.FTZ R11, R13, R10 ;  /* 0x0000000a0d0b7220 */ /* 0x020fe40000410000 */
[----:B------:R-:W2:Y:S01]  /*3afe0*/  LD.E R10, desc[UR6][R14.64+0xc] ;  /* 0x00000c060e0a7980 */ /* 0x000ea2000c101900 */
[C---:B---3--:R-:W-:Y:S01]  /*3aff0*/  FMUL.FTZ R9, R12.reuse, R9 ;  /* 0x000000090c097220 */ /* 0x048fe20000410000 */
[----:B----4-:R-:W-:-:S04]  /*3b000*/  FMUL.FTZ R21, R12, R21 ;  /* 0x000000150c157220 */ /* 0x010fc80000410000 */
[----:B------:R0:W-:Y:S04]  /*3b010*/  ST.E desc[UR4][R14.64+0x1e0], R9 ;  /* 0x0001e0090e007985 */ /* 0x0001e8000c101904 */
[----:B------:R2:W-:Y:S04]  /*3b020*/  ST.E desc[UR4][R14.64+0x1f0], R21 ;  /* 0x0001f0150e007985 */ /* 0x0005e8000c101904 */
[----:B0-----:R-:W3:Y:S01]  /*3b030*/  LD.E R9, desc[UR6][R14.64+0x1f4] ;  /* 0x0001f4060e097980 */ /* 0x001ee2000c101900 */
[----:B--2---:R-:W-:-:S03]  /*3b040*/  FMUL.FTZ R21, R13, R10 ;  /* 0x0000000a0d157220 */ /* 0x004fc60000410000 */
[----:B------:R-:W2:Y:S01]  /*3b050*/  LD.E R10, desc[UR6][R14.64+0x18] ;  /* 0x000018060e0a7980 */ /* 0x000ea2000c101900 */
[----:B---3--:R-:W-:-:S05]  /*3b060*/  FMUL.FTZ R9, R12, R9 ;  /* 0x000000090c097220 */ /* 0x008fca0000410000 */
[----:B------:R2:W-:Y:S02]  /*3b070*/  ST.E desc[UR4][R14.64+0x1f4], R9 ;  /* 0x0001f4090e007985 */ /* 0x0005e4000c101904 */
[C---:B--2---:R-:W-:Y:S02]  /*3b080*/  FMUL.FTZ R9, R13.reuse, R10 ;  /* 0x0000000a0d097220 */ /* 0x044fe40000410000 */
[----:B------:R-:W2:Y:S04]  /*3b090*/  LD.E R10, desc[UR6][R14.64+0x1c] ;  /* 0x00001c060e0a7980 */ /* 0x000ea8000c101900 */
[----:B------:R2:W-:Y:S02]  /*3b0a0*/  ST.E desc[UR4][R14.64+0x8], R11 ;  /* 0x0000080b0e007985 */ /* 0x0005e4000c101904 */
[----:B--2---:R-:W-:-:S02]  /*3b0b0*/  FMUL.FTZ R11, R13, R10 ;  /* 0x0000000a0d0b7220 */ /* 0x004fc40000410000 */
[----:B------:R-:W2:Y:S04]  /*3b0c0*/  LD.E R10, desc[UR6][R14.64+0x28] ;  /* 0x000028060e0a7980 */ /* 0x000ea8000c101900 */
        /* <DEDUP_REMOVED lines=56> */
[----:B------:R-:W2:Y:S01]  /*3b450*/  LD.E R10, desc[UR6][R14.64+0xbc] ;  /* 0x0000bc060e0a7980 */ /* 0x000ea2000c101900 */
        /* <DEDUP_REMOVED lines=661> */
[----:B------:R-:W-:Y:S02]  /*3ddb0*/  R2UR UR4, R4 ;  /* 0x00000000040472ca */ /* 0x000fe400000e0000 */
[----:B------:R-:W-:Y:S01]  /*3ddc0*/  R2UR UR5, R5 ;  /* 0x00000000050572ca */ /* 0x000fe200000e0000 */
[----:B---3--:R-:W-:-:S12]  /*3ddd0*/  WARPGROUP.ARRIVE ;  /* 0x00000000000079c5 */ /* 0x008fd80000000000 */
        /* <DEDUP_REMOVED lines=329> */
[----:B------:R-:W-:Y:S02]  /*3f270*/  R2UR UR54, R4 ;  /* 0x00000000043672ca */ /* 0x000fe400000e0000 */
        /* <DEDUP_REMOVED lines=1973> */
.L_x_6801:
[----:B-1----:R-:W-:Y:S02]  /*46dd0*/  IMAD.MOV.U32 R4, RZ, RZ, R6 ;  /* 0x000000ffff047224 */ /* 0x002fe400078e0006 */
[----:B------:R-:W-:-:S04]  /*46de0*/  IMAD.MOV.U32 R5, RZ, RZ, 0x0 ;  /* 0x00000000ff057424 */ /* 0x000fc800078e00ff */
[----:B0-----:R-:W-:Y:S05]  /*46df0*/  RET.REL.NODEC R4 `(_ZN7cutlass13device_kernelIN5flash11enable_sm90INS1_16FlashAttnFwdSm90INS1_25CollectiveMainloopFwdSm90ILi2EN4cute5tupleIJNS5_1CILi1EEES8_S8_EEENS6_IJNS7_ILi64EEESA_SA_EEELi512ENS_6half_tEfNS_4arch4Sm90ELb0ELb1ELb1ELb1ELb0ELb0ELb1ELb0ELb0ELb1ELb0ELb0EEENS1_21CollectiveEpilogueFwdINS6_IJSA_NS7_ILi512EEESA_EEES9_SC_SE_Li256ELb1ELb1ELb0ELb0EEENS1_36VarlenDynamicPersistentTileSchedulerILi64ELi64ELi256ELi128ELb0ELb1ELb1ELb1ELb0ELb1EEEEEEEEEvNT_6ParamsE) ;  /* 0xfffffb9004807950 */ /* 0x001fea0003c3ffff */
.L_x_6775:
[----:B0-----:R0:W1:Y:S02]  /*46e00*/  SYNCS.PHASECHK.TRANS64.TRYWAIT P1, [R21+URZ], R24 ;  /* 0x00000018150075a7 */ /* 0x001064000802017f */
[----:B-1----:R-:W-:Y:S05]  /*46e10*/  @!P1 NANOSLEEP.SYNCS 0x989680 ;  /* 0x009896800000995d */ /* 0x002fea0003900000 */
[----:B------:R-:W1:Y:S02]  /*46e20*/  @!P1 SYNCS.PHASECHK.TRANS64 P1, [R21+URZ], R24 ;  /* 0x00000018150095a7 */ /* 0x000e64000802007f */
[----:B-1----:R-:W-:Y:S05]  /*46e30*/  @!P1 BRA `(.L_x_6775) ;  /* 0xfffffffc00f09947 */ /* 0x002fea000383ffff */
[----:B------:R-:W-:Y:S05]  /*46e40*/  BRA `(.L_x_6774) ;  /* 0xfffffee400ec7947 */ /* 0x000fea000383ffff */
.L_x_6782:
[----:B0-----:R0:W1:Y:S02]  /*46e50*/  SYNCS.PHASECHK.TRANS64.TRYWAIT P1, [R56+URZ], R57 ;  /* 0x00000039380075a7 */ /* 0x001064000802017f */
[----:B-1----:R-:W-:Y:S05]  /*46e60*/  @!P1 NANOSLEEP.SYNCS 0x989680 ;  /* 0x009896800000995d */ /* 0x002fea0003900000 */
[----:B------:R-:W1:Y:S02]  /*46e70*/  @!P1 SYNCS.PHASECHK.TRANS64 P1, [R56+URZ], R57 ;  /* 0x00000039380095a7 */ /* 0x000e64000802007f */
[----:B-1----:R-:W-:Y:S05]  /*46e80*/  @!P1 BRA `(.L_x_6782) ;  /* 0xfffffffc00f09947 */ /* 0x002fea000383ffff */
[----:B------:R-:W-:Y:S05]  /*46e90*/  BRA `(.L_x_6781) ;  /* 0xfffffeec00c07947 */ /* 0x000fea000383ffff */
.L_x_6802:
        /* <DEDUP_REMOVED lines=14> */
.L_x_15295:


//--------------------- .text._ZN7cutlass13device_kernelIN5flash11enable_sm90INS1_16FlashAttnFwdSm90INS1_25CollectiveMainloopFwdSm90ILi2EN4cute5tupleIJNS5_1CILi1EEES8_S8_EEENS6_IJNS7_ILi64EEESA_SA_EEELi512ENS_6half_tEfNS_4arch4Sm90ELb0ELb1ELb1ELb1ELb0ELb1ELb1ELb0ELb0ELb1ELb0ELb0EEENS1_21CollectiveEpilogueFwdINS6_IJSA_NS7_ILi512EEESA_EEES9_SC_SE_Li256ELb1ELb1ELb0ELb0EEENS1_36VarlenDynamicPersistentTileSchedulerILi64ELi64ELi256ELi128ELb0ELb1ELb1ELb1ELb0ELb1EEEEEEEEEvNT_6ParamsE --------------------------
	.section	.text._ZN7cutlass13device_kernelIN5flash11enable_sm90INS1_16FlashAttnFwdSm90INS1_25CollectiveMainloopFwdSm90ILi2EN4cute5tupleIJNS5_1CILi1EEES8_S8_EEENS6_IJNS7_ILi64EEESA_SA_EEELi512ENS_6half_tEfNS_4arch4Sm90ELb0ELb1ELb1ELb1ELb0ELb1ELb1ELb0ELb0ELb1ELb0ELb0EEENS1_21CollectiveEpilogueFwdINS6_IJSA_NS7_ILi512EEESA_EEES9_SC_SE_Li256ELb1ELb1ELb0ELb0EEENS1_36VarlenDynamicPersistentTileSchedulerILi64ELi64ELi256ELi128ELb0ELb1ELb1ELb1ELb0ELb1EEEEEEEEEvNT_6ParamsE,"ax",@progbits
	.align	128
.text._ZN7cutlass13device_kernelIN5flash11enable_sm90INS1_16FlashAttnFwdSm90INS1_25CollectiveMainloopFwdSm90ILi2EN4cute5tupleIJNS5_1CILi1EEES8_S8_EEENS6_IJNS7_ILi64EEESA_SA_EEELi512ENS_6half_tEfNS_4arch4Sm90ELb0ELb1ELb1ELb1ELb0ELb1ELb1ELb0ELb0ELb1ELb0ELb0EEENS1_21CollectiveEpilogueFwdINS6_IJSA_NS7_ILi512EEESA_EEES9_SC_SE_Li256ELb1ELb1ELb0ELb0EEENS1_36VarlenDynamicPersistentTileSchedulerILi64ELi64ELi256ELi128ELb0ELb1ELb1ELb1ELb0ELb1EEEEEEEEEvNT_6ParamsE:
        .type           _ZN7cutlass13device_kernelIN5flash11enable_sm90INS1_16FlashAttnFwdSm90INS1_25CollectiveMainloopFwdSm90ILi2EN4cute5tupleIJNS5_1CILi1EEES8_S8_EEENS6_IJNS7_ILi64EEESA_SA_EEELi512ENS_6half_tEfNS_4arch4Sm90ELb0ELb1ELb1ELb1ELb0ELb1ELb1ELb0ELb0ELb1ELb0ELb0EEENS1_21CollectiveEpilogueFwdINS6_IJSA_NS7_ILi512EEESA_EEES9_SC_SE_Li256ELb1ELb1ELb0ELb0EEENS1_36VarlenDynamicPersistentTileSchedulerILi64ELi64ELi256ELi128ELb0ELb1ELb1ELb1ELb0ELb1EEEEEEEEEvNT_6ParamsE,@function
        .size           _ZN7cutlass13device_kernelIN5flash11enable_sm90INS1_16FlashAttnFwdSm90INS1_25CollectiveMainloopFwdSm90ILi2EN4cute5tupleIJNS5_1CILi1EEES8_S8_EEENS6_IJNS7_ILi64EEESA_SA_EEELi512ENS_6half_tEfNS_4arch4Sm90ELb0ELb1ELb1ELb1ELb0ELb1ELb1ELb0ELb0ELb1ELb0ELb0EEENS1_21CollectiveEpilogueFwdINS6_IJSA_NS7_ILi512EEESA_EEES9_SC_SE_Li256ELb1ELb1ELb0ELb0EEENS1_36VarlenDynamicPersistentTileSchedulerILi64ELi64ELi256ELi128ELb0ELb1ELb1ELb1ELb0ELb1EEEEEEEEEvNT_6ParamsE,(.L_x_15297 - _ZN7cutlass13device_kernelIN5flash11enable_sm90INS1_16FlashAttnFwdSm90INS1_25CollectiveMainloopFwdSm90ILi2EN4cute5tupleIJNS5_1CILi1EEES8_S8_EEENS6_IJNS7_ILi64EEESA_SA_EEELi512ENS_6half_tEfNS_4arch4Sm90ELb0ELb1ELb1ELb1ELb0ELb1ELb1ELb0ELb0ELb1ELb0ELb0EEENS1_21CollectiveEpilogueFwdINS6_IJSA_NS7_ILi512EEESA_EEES9_SC_SE_Li256ELb1ELb1ELb0ELb0EEENS1_36VarlenDynamicPersistentTileSchedulerILi64ELi64ELi256ELi128ELb0ELb1ELb1ELb1ELb0ELb1EEEEEEEEEvNT_6ParamsE)
        .other          _ZN7cutlass13device_kernelIN5flash11enable_sm90INS1_16FlashAttnFwdSm90INS1_25CollectiveMainloopFwdSm90ILi2EN4cute5tupleIJNS5_1CILi1EEES8_S8_EEENS6_IJNS7_ILi64EEESA_SA_EEELi512ENS_6half_tEfNS_4arch4Sm90ELb0ELb1ELb1ELb1ELb0ELb1ELb1ELb0ELb0ELb1ELb0ELb0EEENS1_21CollectiveEpilogueFwdINS6_IJSA_NS7_ILi512EEESA_EEES9_SC_SE_Li256ELb1ELb1ELb0ELb0EEENS1_36VarlenDynamicPersistentTileSchedulerILi64ELi64ELi256ELi128ELb0ELb1ELb1ELb1ELb0ELb1EEEEEEEEEvNT_6ParamsE,@"STO_CUDA_ENTRY STV_DEFAULT"
_ZN7cutlass13device_kernelIN5flash11enable_sm90INS1_16FlashAttnFwdSm90INS1_25CollectiveMainloopFwdSm90ILi2EN4cute5tupleIJNS5_1CILi1EEES8_S8_EEENS6_IJNS7_ILi64EEESA_SA_EEELi512ENS_6half_tEfNS_4arch4Sm90ELb0ELb1ELb1ELb1ELb0ELb1ELb1ELb0ELb0ELb1ELb0ELb0EEENS1_21CollectiveEpilogueFwdINS6_IJSA_NS7_ILi512EEESA_EEES9_SC_SE_Li256ELb1ELb1ELb0ELb0EEENS1_36VarlenDynamicPersistentTileSchedulerILi64ELi64ELi256ELi128ELb0ELb1ELb1ELb1ELb0ELb1EEEEEEEEEvNT_6ParamsE:
[----:B------:R-:W0:Y:S02]  /*0000*/  LDC R1, c[0x0][0x28] ;  /* 0x00000a00ff017b82 */ /* 0x000e240000000800 */
[----:B0-----:R-:W-:-:S05]  /*0010*/  VIADD R1, R1, 0xfffffb50 ;  /* 0xfffffb5001017836 */ /* 0x001fca0000000000 */
[----:B------:R-:W-:Y:S01]  /*0020*/  R2UR UR4, R1 ;  /* 0x00000000010472ca */ /* 0x000fe200000e0000 */
[----:B------:R-:W0:Y:S01]  /*0030*/  S2R R3, SR_TID.X ;  /* 0x0000000000037919 */ /* 0x000e220000002100 */
[----:B------:R-:W-:Y:S01]  /*0040*/  ELECT P0, URZ, PT ;  /* 0x00000000003f782f */ /* 0x000fe20003800000 */
[----:B------:R-:W-:Y:S01]  /*0050*/  BSSY B0, `(.L_x_6803) ;  /* 0x0000018000007945 */ /* 0x000fe20003800000 */
[----:B------:R-:W-:Y:S01]  /*0060*/  ULDC UR37, c[0x0][0x20] ;  /* 0x0000080000257ab9 */ /* 0x000fe20000000800 */
[----:B------:R-:W-:-:S08]  /*0070*/  ULDC UR36, c[0x0][0x24] ;  /* 0x0000090000247ab9 */ /* 0x000fd00000000800 */
[----:B------:R-:W-:-:S04]  /*0080*/  UIADD3 UR37, UP0, UR4, UR37, URZ ;  /* 0x0000002504257290 */ /* 0x000fc8000ff1e03f */
[----:B------:R-:W-:Y:S01]  /*0090*/  UIADD3.X UR36, URZ, UR36, URZ, UP0, !UPT ;  /* 0x000000243f247290 */ /* 0x000fe200087fe43f */
        /* <DEDUP_REMOVED lines=19> */
.L_x_6804:
[----:B------:R-:W-:Y:S05]  /*01d0*/  BSYNC B0 ;  /* 0x0000000000007941 */ /* 0x000fea0003800000 */
.L_x_6803:
        /* <DEDUP_REMOVED lines=21> */
[----:B0-----:R0:W1:Y:S01]  /*0330*/  @UP1 SYNCS.EXCH.64 URZ, [UR8+0x38800], UR4 ;  /* 0x03880004083f15b2 */ /* 0x0010620008000100 */
[----:B------:R0:W2:Y:S04]  /*0340*/  @UP2 SYNCS.EXCH.64 URZ, [UR8+0x38810], UR4 ;  /* 0x03881004083f25b2 */ /* 0x0000a80008000100 */
[----:B------:R0:W3:Y:S01]  /*0350*/  @UP3 SYNCS.EXCH.64 URZ, [UR8+0x38820], UR6 ;  /* 0x03882006083f35b2 */ /* 0x0000e20008000100 */
        /* <DEDUP_REMOVED lines=14> */
[----:B----4-:R-:W-:Y:S01]  /*0440*/  NOP ;  /* 0x0000000000007918 */ /* 0x010fe20000000000 */
.L_x_6805:
[----:B------:R-:W4:Y:S01]  /*0450*/  SHFL.IDX PT, R2, R0, RZ, 0x1f ;  /* 0x00001fff00027589 */ /* 0x000f2200000e0000 */
[----:B------:R-:W-:Y:S01]  /*0460*/  NOP ;  /* 0x0000000000007918 */ /* 0x000fe20000000000 */
[----:B----4-:R-:W-:-:S13]  /*0470*/  ISETP.NE.AND P0, PT, R2, RZ, PT ;  /* 0x000000ff0200720c */ /* 0x010fda0003f05270 */
        /* <DEDUP_REMOVED lines=18> */
[----:B----4-:R-:W-:Y:S01]  /*05a0*/  NOP ;  /* 0x0000000000007918 */ /* 0x010fe20000000000 */
.L_x_6806:
[----:B------:R-:W4:Y:S01]  /*05b0*/  SHFL.IDX PT, R2, R0, RZ, 0x1f ;  /* 0x00001fff00027589 */ /* 0x000f2200000e0000 */
[----:B------:R-:W-:Y:S01]  /*05c0*/  NOP ;  /* 0x0000000000007918 */ /* 0x000fe20000000000 */
[----:B----4-:R-:W-:-:S13]  /*05d0*/  ISETP.NE.AND P0, PT, R2, RZ, PT ;  /* 0x000000ff0200720c */ /* 0x010fda0003f05270 */
        /* <DEDUP_REMOVED lines=15> */
.L_x_6807:
        /* <DEDUP_REMOVED lines=22> */
.L_x_6808:
        /* <DEDUP_REMOVED lines=22> */
.L_x_6809:
[----:B------:R-:W-:Y:S01]  /*0990*/  PLOP3.LUT P0, PT, PT, PT, UP0, 0x80, 0x0 ;  /* 0x000000000000781c */ /* 0x000fe20003f0f008 */
[----:B------:R-:W-:Y:S01]  /*09a0*/  UMOV UR38, 0x1 ;  /* 0x0000000100267882 */ /* 0x000fe20000000000 */
[----:B------:R-:W-:Y:S01]  /*09b0*/  NOP ;  /* 0x0000000000007918 */ /* 0x000fe20000000000 */
[----:B------:R-:W-:Y:S01]  /*09c0*/  USEL UR38, UR38, 0x2, !UP0 ;  /* 0x0000000226267887 */ /* 0x000fe2000c000000 */
[----:B------:R-:W-:Y:S01]  /*09d0*/  BSSY B9, `(.L_x_6810) ;  /* 0x0003dfa000097945 */ /* 0x000fe20003800000 */
[----:B------:R-:W-:Y:S01]  /*09e0*/  ULDC.64 UR44, c[0x0][0x208] ;  /* 0x00008200002c7ab9 */ /* 0x000fe20000000a00 */
[----:B------:R-:W-:Y:S02]  /*09f0*/  IMAD.U32 R16, RZ, RZ, UR37 ;  /* 0x00000025ff107e24 */ /* 0x000fe4000f8e00ff */
[----:B------:R-:W-:Y:S01]  /*0a00*/  IMAD.U32 R17, RZ, RZ, UR36 ;  /* 0x00000024ff117e24 */ /* 0x000fe2000f8e00ff */
[----:B0123--:R-:W-:Y:S06]  /*0a10*/  BAR.SYNC.DEFER_BLOCKING 0x0 ;  /* 0x0000000000007b1d */ /* 0x00ffec0000010000 */
[----:B------:R-:W-:Y:S05]  /*0a20*/  @!P0 BRA `(.L_x_6811) ;  /* 0x0000033800a88947 */ /* 0x000fea0003800000 */
.L_x_6812:
[----:B------:R-:W-:-:S08]  /*0a30*/  NOP ;  /* 0x0000000000007918 */ /* 0x000fd00000000000 */
[----:B------:R-:W0:Y:S02]  /*0a40*/  USETMAXREG.TRY_ALLOC.CTAPOOL UP0, 0xf0 ;  /* 0x000000f0000079c8 */ /* 0x000e240008000600 */
[----:B0-----:R-:W-:-:S13]  /*0a50*/  PLOP3.LUT P0, PT, PT, PT, UP0, 0x80, 0x0 ;  /* 0x000000000000781c */ /* 0x001fda0003f0f008 */
[----:B------:R-:W-:Y:S05]  /*0a60*/  @!P0 BRA `(.L_x_6812) ;  /* 0xfffffffc00f08947 */ /* 0x000fea000383ffff */
[----:B------:R-:W0:Y:S01]  /*0a70*/  S2R R0, SR_TID.X ;  /* 0x0000000000007919 */ /* 0x000e220000002100 */
[----:B------:R-:W1:Y:S01]  /*0a80*/  S2UR UR5, SR_CgaCtaId ;  /* 0x00000000000579c3 */ /* 0x000e620000008800 */
[----:B------:R-:W-:Y:S01]  /*0a90*/  UMOV UR4, 0x400 ;  /* 0x0000040000047882 */ /* 0x000fe20000000000 */
[----:B------:R-:W-:Y:S04]  /*0aa0*/  STL.64 [R1+0x1e8], RZ ;  /* 0x0001e8ff01007387 */ /* 0x000fe80000100a00 */
[----:B------:R-:W-:Y:S04]  /*0ab0*/  STL [R1+0x1f0], RZ ;  /* 0x0001f0ff01007387 */ /* 0x000fe80000100800 */
[----:B------:R-:W-:Y:S01]  /*0ac0*/  STL [R1+0x1f4], RZ ;  /* 0x0001f4ff01007387 */ /* 0x000fe20000100800 */
[----:B-1----:R-:W-:-:S06]  /*0ad0*/  ULEA UR4, UR5, UR4, 0x18 ;  /* 0x0000000405047291 */ /* 0x002fcc000f8ec03f */
[----:B------:R-:W-:Y:S01]  /*0ae0*/  IMAD.U32 R2, RZ, RZ, UR4 ;  /* 0x00000004ff027e24 */ /* 0x000fe2000f8e00ff */
[----:B0-----:R-:W-:Y:S01]  /*0af0*/  SHF.R.U32.HI R13, RZ, 0x7, R0 ;  /* 0x00000007ff0d7819 */ /* 0x001fe20000011600 */
[----:B------:R-:W-:-:S03]  /*0b00*/  ULDC UR4, c[0x0][0xd3c] ;  /* 0x00034f0000047ab9 */ /* 0x000fc60000000800 */
[----:B------:R-:W-:-:S13]  /*0b10*/  ISETP.NE.AND P0, PT, R13, 0x1, PT ;  /* 0x000000010d00780c */ /* 0x000fda0003f05270 */
[----:B------:R-:W-:Y:S06]  /*0b20*/  @!P0 BAR.ARV 0x8, 0x100 ;  /* 0x0204000000008b1d */ /* 0x000fec0000002000 */
[----:B------:R-:W-:-:S13]  /*0b30*/  ISETP.GE.U32.AND P0, PT, R0, 0x100, PT ;  /* 0x000001000000780c */ /* 0x000fda0003f06070 */
[----:B------:R-:W-:Y:S08]  /*0b40*/  @P0 BAR.ARV 0xf, 0x100 ;  /* 0x03c4000000000b1d */ /* 0x000ff00000002000 */
[----:B------:R-:W-:Y:S06]  /*0b50*/  BAR.SYNC.DEFER_BLOCKING 0x5, 0x180 ;  /* 0x0146000000007b1d */ /* 0x000fec0000010000 */
[----:B------:R-:W0:Y:S02]  /*0b60*/  LDS.128 R116, [R2+0x388d0] ;  /* 0x0388d00002747984 */ /* 0x000e240000000c00 */
[----:B------:R-:W-:Y:S06]  /*0b70*/  BAR.ARV 0x4, 0x180 ;  /* 0x0106000000007b1d */ /* 0x000fec0000002000 */
[----:B0-----:R-:W-:-:S13]  /*0b80*/  ISETP.GE.AND P0, PT, R119, UR4, PT ;  /* 0x0000000477007c0c */ /* 0x001fda000bf06270 */
[----:B------:R-:W-:Y:S05]  /*0b90*/  @P0 BRA `(.L_x_6813) ;  /* 0x000003dc00740947 */ /* 0x000fea0003800000 */
[----:B------:R-:W-:Y:S01]  /*0ba0*/  VIADD R212, R0, 0xffffff80 ;  /* 0xffffff8000d47836 */ /* 0x000fe20000000000 */
[----:B------:R-:W0:Y:S01]  /*0bb0*/  S2UR UR4, SR_SWINHI ;  /* 0x00000000000479c3 */ /* 0x000e220000002f00 */
[----:B------:R-:W-:Y:S01]  /*0bc0*/  R2UR UR42, R2 ;  /* 0x00000000022a72ca */ /* 0x000fe200000e0000 */
[----:B------:R-:W-:Y:S01]  /*0bd0*/  IMAD.MOV.U32 R160, RZ, RZ, 0x20 ;  /* 0x00000020ffa07424 */ /* 0x000fe200078e00ff */
[----:B------:R-:W-:Y:S01]  /*0be0*/  UIADD3 UR39, UP0, UR37, 0x1e8, URZ ;  /* 0x000001e825277890 */ /* 0x000fe2000ff1e03f */
[----:B------:R-:W-:Y:S01]  /*0bf0*/  SHF.R.S32.HI R3, RZ, 0x1f, R212 ;  /* 0x0000001fff037819 */ /* 0x000fe200000114d4 */
[----:B------:R-:W-:Y:S01]  /*0c00*/  IMAD.MOV.U32 R159, RZ, RZ, 0x2 ;  /* 0x00000002ff9f7424 */ /* 0x000fe200078e00ff */
[----:B------:R-:W-:Y:S01]  /*0c10*/  UIADD3 UR41, UP1, UR37, 0x1f4, URZ ;  /* 0x000001f425297890 */ /* 0x000fe2000ff3e03f */
[----:B------:R-:W-:Y:S01]  /*0c20*/  IMAD.MOV.U32 R152, RZ, RZ, RZ ;  /* 0x000000ffff987224 */ /* 0x000fe200078e00ff */
[-C--:B------:R-:W-:Y:S01]  /*0c30*/  LEA.HI R0, R3, R212.reuse, RZ, 0x4 ;  /* 0x000000d403007211 */ /* 0x080fe200078f20ff */
[----:B------:R-:W-:Y:S01]  /*0c40*/  VIADD R214, R13, 0x8 ;  /* 0x000000080dd67836 */ /* 0x000fe20000000000 */
[----:B------:R-:W-:Y:S01]  /*0c50*/  LEA.HI R8, R3, R212, RZ, 0x7 ;  /* 0x000000d403087211 */ /* 0x000fe200078f38ff */
[----:B------:R-:W-:Y:S01]  /*0c60*/  ULOP3.LUT UR46, UR38, 0x1, URZ, 0xfc, !UPT ;  /* 0x00000001262e7892 */ /* 0x000fe2000f8efc3f */
[----:B------:R-:W-:-:S02]  /*0c70*/  SHF.R.S32.HI R5, RZ, 0x4, R0 ;  /* 0x00000004ff057819 */ /* 0x000fc40000011400 */
[C---:B------:R-:W-:Y:S02]  /*0c80*/  LOP3.LUT R223, R0.reuse, 0xfffffff0, RZ, 0xc0, !PT ;  /* 0xfffffff000df7812 */ /* 0x040fe400078ec0ff */
[----:B------:R-:W-:Y:S02]  /*0c90*/  LEA.HI R4, R0, R5, RZ, 0x1 ;  /* 0x0000000500047211 */ /* 0x000fe400078f08ff */
[----:B------:R-:W-:Y:S01]  /*0ca0*/  SHF.R.S32.HI R213, RZ, 0x7, R8 ;  /* 0x00000007ffd57819 */ /* 0x000fe20000011408 */
[----:B------:R-:W-:Y:S01]  /*0cb0*/  IMAD.IADD R223, R212, 0x1, -R223 ;  /* 0x00000001d4df7824 */ /* 0x000fe200078e0adf */
[----:B------:R-:W-:Y:S02]  /*0cc0*/  LOP3.LUT R6, R4, 0x1ffffffe, RZ, 0xc0, !PT ;  /* 0x1ffffffe04067812 */ /* 0x000fe400078ec0ff */
[----:B------:R-:W-:Y:S01]  /*0cd0*/  LEA.HI R4, R3, R212, RZ, 0x5 ;  /* 0x000000d403047211 */ /* 0x000fe200078f28ff */
[----:B------:R-:W-:Y:S01]  /*0ce0*/  IMAD R12, R213, 0x100, R223 ;  /* 0x00000100d50c7824 */ /* 0x000fe200078e02df */
[----:B------:R-:W-:Y:S01]  /*0cf0*/  LOP3.LUT R7, R8, 0xffffff80, RZ, 0xc0, !PT ;  /* 0xffffff8008077812 */ /* 0x000fe200078ec0ff */
[----:B------:R-:W-:Y:S01]  /*0d00*/  IMAD.IADD R6, R5, 0x1, -R6 ;  /* 0x0000000105067824 */ /* 0x000fe200078e0a06 */
[----:B------:R-:W-:-:S02]  /*0d10*/  SHF.R.S32.HI R220, RZ, 0x5, R4 ;  /* 0x00000005ffdc7819 */ /* 0x000fc40000011404 */
[----:B------:R-:W-:Y:S01]  /*0d20*/  SHF.R.S32.HI R5, RZ, 0x1f, R4 ;  /* 0x0000001fff057819 */ /* 0x000fe20000011404 */
[----:B------:R-:W-:-:S03]  /*0d30*/  IMAD.IADD R7, R212, 0x1, -R7 ;  /* 0x00000001d4077824 */ /* 0x000fc600078e0a07 */
[----:B------:R-:W-:Y:S02]  /*0d40*/  LEA.HI R5, R5, R220, RZ, 0x2 ;  /* 0x000000dc05057211 */ /* 0x000fe400078f10ff */
[----:B------:R-:W-:Y:S02]  /*0d50*/  SHF.R.S32.HI R10, RZ, 0x1f, R7 ;  /* 0x0000001fff0a7819 */ /* 0x000fe40000011407 */
[----:B------:R-:W-:Y:S02]  /*0d60*/  LOP3.LUT R5, R5, 0x3ffffc, RZ, 0xc0, !PT ;  /* 0x003ffffc05057812 */ /* 0x000fe400078ec0ff */
[CC--:B------:R-:W-:Y:S02]  /*0d70*/  LEA.HI R9, R10.reuse, R7.reuse, RZ, 0x2 ;  /* 0x000000070a097211 */ /* 0x0c0fe400078f10ff */
[----:B------:R-:W-:Y:S01]  /*0d80*/  LEA.HI R10, R10, R7, RZ, 0x5 ;  /* 0x000000070a0a7211 */ /* 0x000fe200078f28ff */
[----:B------:R-:W-:Y:S01]  /*0d90*/  IMAD.IADD R5, R220, 0x1, -R5 ;  /* 0x00000001dc057824 */ /* 0x000fe200078e0a05 */
[----:B------:R-:W-:-:S02]  /*0da0*/  SHF.R.S32.HI R0, RZ, 0x2, R9 ;  /* 0x00000002ff007819 */ /* 0x000fc40000011409 */
[----:B------:R-:W-:Y:S01]  /*0db0*/  SHF.R.S32.HI R11, RZ, 0x1f, R9 ;  /* 0x0000001fff0b7819 */ /* 0x000fe20000011409 */
[----:B------:R-:W-:Y:S01]  /*0dc0*/  IMAD R158, R5, 0x10, R12 ;  /* 0x00000010059e7824 */ /* 0x000fe200078e020c */
[----:B------:R-:W-:Y:S01]  /*0dd0*/  LEA.HI R8, R8, R213, RZ, 0x1 ;  /* 0x000000d508087211 */ /* 0x000fe200078f08ff */
[----:B------:R-:W2:Y:S01]  /*0de0*/  LDL.LU R5, [R1+0x44c] ;  /* 0x00044c0001057983 */ /* 0x000ea20000300800 */
[----:B------:R-:W-:Y:S02]  /*0df0*/  LEA.HI R11, R11, R0, RZ, 0x3 ;  /* 0x000000000b0b7211 */ /* 0x000fe400078f18ff */
[----:B------:R-:W-:Y:S02]  /*0e00*/  SHF.R.S32.HI R10, RZ, 0x5, R10 ;  /* 0x00000005ff0a7819 */ /* 0x000fe4000001140a */
[----:B------:R-:W-:Y:S02]  /*0e10*/  LOP3.LUT R11, R11, 0xfffffff8, RZ, 0xc0, !PT ;  /* 0xfffffff80b0b7812 */ /* 0x000fe400078ec0ff */
[----:B------:R-:W-:-:S03]  /*0e20*/  LOP3.LUT R4, R9, 0x7ffffffc, RZ, 0xc0, !PT ;  /* 0x7ffffffc09047812 */ /* 0x000fc600078ec0ff */
[----:B------:R-:W-:Y:S01]  /*0e30*/  IMAD.IADD R11, R0, 0x1, -R11 ;  /* 0x00000001000b7824 */ /* 0x000fe200078e0a0b */
[----:B------:R-:W-:Y:S01]  /*0e40*/  LEA.HI R0, R3, R212, RZ, 0x2 ;  /* 0x000000d403007211 */ /* 0x000fe200078f10ff */
[----:B------:R-:W-:Y:S01]  /*0e50*/  IMAD.SHL.U32 R184, R220, 0x200, RZ ;  /* 0x00000200dcb87824 */ /* 0x000fe200078e00ff */
[----:B------:R-:W-:Y:S01]  /*0e60*/  LOP3.LUT R8, R8, 0xfffffe, RZ, 0xc0, !PT ;  /* 0x00fffffe08087812 */ /* 0x000fe200078ec0ff */
[----:B------:R-:W-:Y:S01]  /*0e70*/  IMAD R162, R10, 0x10, R11 ;  /* 0x000000100aa27824 */ /* 0x000fe200078e020b */
[----:B------:R-:W-:Y:S01]  /*0e80*/  LOP3.LUT R215, R0, 0xfffffffc, RZ, 0xc0, !PT ;  /* 0xfffffffc00d77812 */ /* 0x000fe200078ec0ff */
[----:B------:R-:W-:Y:S01]  /*0e90*/  IMAD.IADD R4, R7, 0x1, -R4 ;  /* 0x0000000107047824 */ /* 0x000fe200078e0a04 */
[--C-:B------:R-:W-:Y:S02]  /*0ea0*/  SHF.R.S32.HI R153, RZ, 0x2, R0.reuse ;  /* 0x00000002ff997819 */ /* 0x100fe40000011400 */
[----:B------:R-:W-:-:S04]  /*0eb0*/  SHF.R.S32.HI R0, RZ, 0x1f, R0 ;  /* 0x0000001fff007819 */ /* 0x000fc80000011400 */
[----:B------:R-:W-:-:S04]  /*0ec0*/  LEA.HI R0, R0, R153, RZ, 0x3 ;  /* 0x0000009900007211 */ /* 0x000fc800078f18ff */
[----:B------:R-:W-:-:S05]  /*0ed0*/  LOP3.LUT R0, R0, 0xfffffff8, RZ, 0xc0, !PT ;  /* 0xfffffff800007812 */ /* 0x000fca00078ec0ff */
[----:B------:R-:W-:-:S05]  /*0ee0*/  IMAD.IADD R0, R153, 0x1, -R0 ;  /* 0x0000000199007824 */ /* 0x000fca00078e0a00 */
[----:B------:R-:W-:Y:S01]  /*0ef0*/  LOP3.LUT P0, RZ, R0, 0x4, RZ, 0xc0, !PT ;  /* 0x0000000400ff7812 */ /* 0x000fe2000780c0ff */
[----:B------:R-:W-:Y:S01]  /*0f00*/  VIADD R217, R153, 0x20 ;  /* 0x0000002099d97836 */ /* 0x000fe20000000000 */
[----:B------:R-:W-:-:S04]  /*0f10*/  LEA.HI R3, R3, R212, RZ, 0x3 ;  /* 0x000000d403037211 */ /* 0x000fc800078f18ff */
[----:B------:R-:W-:Y:S02]  /*0f20*/  SHF.R.S32.HI R12, RZ, 0x1f, R217 ;  /* 0x0000001fff0c7819 */ /* 0x000fe400000114d9 */
[----:B------:R-:W-:Y:S01]  /*0f30*/  SHF.R.S32.HI R199, RZ, 0x3, R3 ;  /* 0x00000003ffc77819 */ /* 0x000fe20000011403 */
[----:B------:R-:W-:Y:S01]  /*0f40*/  IMAD.IADD R215, R212, 0x1, -R215 ;  /* 0x00000001d4d77824 */ /* 0x000fe200078e0ad7 */
[----:B------:R-:W-:Y:S01]  /*0f50*/  LOP3.LUT R3, R3, 0xfffffff8, RZ, 0xc0, !PT ;  /* 0xfffffff803037812 */ /* 0x000fe200078ec0ff */
[----:B------:R-:W-:Y:S01]  /*0f60*/  IMAD.SHL.U32 R221, R217, 0x40, RZ ;  /* 0x00000040d9dd7824 */ /* 0x000fe200078e00ff */
[----:B------:R-:W-:Y:S01]  /*0f70*/  LEA.HI R12, R12, R217, RZ, 0x3 ;  /* 0x000000d90c0c7211 */ /* 0x000fe200078f18ff */
[----:B------:R-:W-:Y:S02]  /*0f80*/  IMAD.SHL.U32 R165, R0, 0x40, RZ ;  /* 0x0000004000a57824 */ /* 0x000fe400078e00ff */
[----:B------:R-:W-:Y:S01]  /*0f90*/  IMAD.IADD R218, R212, 0x1, -R3 ;  /* 0x00000001d4da7824 */ /* 0x000fe200078e0a03 */
[C---:B------:R-:W-:Y:S01]  /*0fa0*/  LEA.HI R3, R215.reuse, R215, RZ, 0x1 ;  /* 0x000000d7d7037211 */ /* 0x040fe200078f08ff */
[----:B------:R-:W-:Y:S01]  /*0fb0*/  IMAD.SHL.U32 R22, R215, 0x8, RZ ;  /* 0x00000008d7167824 */ /* 0x000fe200078e00ff */
[----:B------:R-:W-:Y:S01]  /*0fc0*/  LOP3.LUT R221, R221, 0x1c0, RZ, 0xc0, !PT ;  /* 0x000001c0dddd7812 */ /* 0x000fe200078ec0ff */
[----:B------:R-:W-:Y:S01]  /*0fd0*/  IMAD.SHL.U32 R12, R12, 0x40, RZ ;  /* 0x000000400c0c7824 */ /* 0x000fe200078e00ff */
[----:B------:R-:W-:Y:S01]  /*0fe0*/  LOP3.LUT R165, R165, 0x1c0, RZ, 0xc0, !PT ;  /* 0x000001c0a5a57812 */ /* 0x000fe200078ec0ff */
[----:B------:R-:W-:Y:S01]  /*0ff0*/  IMAD.SHL.U32 R193, R218, 0x8, RZ ;  /* 0x00000008dac17824 */ /* 0x000fe200078e00ff */
[----:B------:R-:W-:Y:S01]  /*1000*/  LOP3.LUT R10, R3, 0x1ffffffe, RZ, 0xc0, !PT ;  /* 0x1ffffffe030a7812 */ /* 0x000fe200078ec0ff */
[----:B------:R-:W-:Y:S01]  /*1010*/  IMAD.SHL.U32 R154, R215, 0x4, RZ ;  /* 0x00000004d79a7824 */ /* 0x000fe200078e00ff */
[----:B------:R-:W-:Y:S01]  /*1020*/  LOP3.LUT R0, R221, 0x38, R22, 0xf8, !PT ;  /* 0x00000038dd007812 */ /* 0x000fe200078ef816 */
[----:B------:R-:W-:Y:S01]  /*1030*/  IMAD.IADD R8, R213, 0x1, -R8 ;  /* 0x00000001d5087824 */ /* 0x000fe200078e0a08 */
[----:B------:R-:W-:Y:S01]  /*1040*/  SHF.R.U32.HI R224, RZ, 0x3, R221 ;  /* 0x00000003ffe07819 */ /* 0x000fe200000116dd */
[----:B------:R-:W-:Y:S01]  /*1050*/  IMAD.SHL.U32 R227, R6, 0x8, RZ ;  /* 0x0000000806e37824 */ /* 0x000fe200078e00ff */
[----:B------:R-:W-:-:S02]  /*1060*/  LOP3.LUT R225, R12, 0xfffffe00, RZ, 0xc0, !PT ;  /* 0xfffffe000ce17812 */ /* 0x000fc400078ec0ff */
[----:B------:R-:W-:Y:S02]  /*1070*/  LOP3.LUT R157, R165, 0x18, R22, 0xf8, !PT ;  /* 0x00000018a59d7812 */ /* 0x000fe400078ef816 */
[----:B------:R-:W-:Y:S01]  /*1080*/  SHF.R.U32.HI R167, RZ, 0x3, R165 ;  /* 0x00000003ffa77819 */ /* 0x000fe200000116a5 */
[----:B------:R-:W-:Y:S01]  /*1090*/  VIADD R161, R154, 0x10 ;  /* 0x000000109aa17836 */ /* 0x000fe20000000000 */
[----:B------:R-:W-:Y:S01]  /*10a0*/  SEL R160, R160, 0xffffffe0, !P0 ;  /* 0xffffffe0a0a07807 */ /* 0x000fe20004000000 */
[----:B------:R-:W-:Y:S01]  /*10b0*/  VIADD R191, R193, 0x40 ;  /* 0x00000040c1bf7836 */ /* 0x000fe20000000000 */
[----:B------:R-:W-:Y:S01]  /*10c0*/  LOP3.LUT R219, R225, R0, R224, 0xf6, !PT ;  /* 0x00000000e1db7212 */ /* 0x000fe200078ef6e0 */
[C---:B------:R-:W-:Y:S01]  /*10d0*/  VIADD R190, R193.reuse, 0x80 ;  /* 0x00000080c1be7836 */ /* 0x040fe20000000000 */
[----:B------:R-:W-:Y:S01]  /*10e0*/  LOP3.LUT R157, R184, R157, R167, 0xf6, !PT ;  /* 0x0000009db89d7212 */ /* 0x000fe200078ef6a7 */
[C---:B------:R-:W-:Y:S02]  /*10f0*/  VIADD R189, R193.reuse, 0xc0 ;  /* 0x000000c0c1bd7836 */ /* 0x040fe40000000000 */
[----:B------:R-:W-:-:S02]  /*1100*/  VIADD R188, R193, 0x100 ;  /* 0x00000100c1bc7836 */ /* 0x000fc40000000000 */
[C---:B------:R-:W-:Y:S02]  /*1110*/  VIADD R187, R193.reuse, 0x140 ;  /* 0x00000140c1bb7836 */ /* 0x040fe40000000000 */
[C---:B------:R-:W-:Y:S02]  /*1120*/  VIADD R196, R193.reuse, 0x180 ;  /* 0x00000180c1c47836 */ /* 0x040fe40000000000 */
[----:B------:R-:W-:Y:S02]  /*1130*/  VIADD R195, R193, 0x1c0 ;  /* 0x000001c0c1c37836 */ /* 0x000fe40000000000 */
[----:B------:R-:W-:Y:S02]  /*1140*/  IMAD.SHL.U32 R222, R8, 0x100, RZ ;  /* 0x0000010008de7824 */ /* 0x000fe400078e00ff */
[----:B------:R-:W-:Y:S02]  /*1150*/  IMAD.IADD R3, R215, 0x1, -R10 ;  /* 0x00000001d7037824 */ /* 0x000fe400078e0a0a */
[----:B------:R-:W-:-:S02]  /*1160*/  IMAD.U32 R158, R158, 0x40, R227 ;  /* 0x000000409e9e7824 */ /* 0x000fc400078e00e3 */
[----:B------:R-:W-:Y:S01]  /*1170*/  IMAD.SHL.U32 R226, R4, 0x2, RZ ;  /* 0x0000000204e27824 */ /* 0x000fe200078e00ff */
[----:B------:R-:W-:Y:S01]  /*1180*/  UMOV UR42, UR42 ;  /* 0x0000002a002a7c82 */ /* 0x000fe20008000000 */
[----:B0-----:R-:W-:Y:S01]  /*1190*/  UMOV UR43, UR4 ;  /* 0x00000004002b7c82 */ /* 0x001fe20008000000 */
[----:B------:R-:W-:Y:S01]  /*11a0*/  IMAD.MOV.U32 R156, RZ, RZ, RZ ;  /* 0x000000ffff9c7224 */ /* 0x000fe200078e00ff */
[----:B------:R-:W-:Y:S01]  /*11b0*/  SHF.R.S32.HI R166, RZ, 0x1f, R153 ;  /* 0x0000001fffa67819 */ /* 0x000fe20000011499 */
[----:B------:R-:W-:Y:S01]  /*11c0*/  IMAD.WIDE R158, R158, R159, UR42 ;  /* 0x0000002a9e9e7e25 */ /* 0x000fe2000f8e029f */
[----:B------:R-:W-:Y:S02]  /*11d0*/  SHF.R.S32.HI R23, RZ, 0x1f, R22 ;  /* 0x0000001fff177819 */ /* 0x000fe40000011416 */
[----:B------:R-:W-:Y:S01]  /*11e0*/  SHF.R.S32.HI R155, RZ, 0x1f, R154 ;  /* 0x0000001fff9b7819 */ /* 0x000fe2000001149a */
[----:B------:R-:W-:Y:S01]  /*11f0*/  IMAD R219, R219, 0x2, R2 ;  /* 0x00000002dbdb7824 */ /* 0x000fe200078e0202 */
[----:B------:R-:W-:Y:S01]  /*1200*/  SHF.R.S32.HI R211, RZ, 0x1f, R191 ;  /* 0x0000001fffd37819 */ /* 0x000fe200000114bf */
[----:B------:R-:W-:Y:S01]  /*1210*/  IMAD.IADD R163, R226, 0x1, R222 ;  /* 0x00000001e2a37824 */ /* 0x000fe200078e02de */
[----:B------:R-:W-:Y:S01]  /*1220*/  SHF.R.S32.HI R210, RZ, 0x1f, R190 ;  /* 0x0000001fffd27819 */ /* 0x000fe200000114be */
[----:B------:R-:W-:Y:S01]  /*1230*/  IMAD.IADD R186, R160, 0x1, R157 ;  /* 0x00000001a0ba7824 */ /* 0x000fe200078e029d */
[----:B------:R-:W-:Y:S01]  /*1240*/  SHF.R.S32.HI R205, RZ, 0x1f, R189 ;  /* 0x0000001fffcd7819 */ /* 0x000fe200000114bd */
[----:B------:R-:W-:Y:S01]  /*1250*/  IMAD R228, R3, 0x8, R162 ;  /* 0x0000000803e47824 */ /* 0x000fe200078e02a2 */
[----:B------:R-:W-:-:S02]  /*1260*/  SHF.R.S32.HI R204, RZ, 0x1f, R188 ;  /* 0x0000001fffcc7819 */ /* 0x000fc400000114bc */
[----:B------:R-:W-:Y:S02]  /*1270*/  SHF.R.S32.HI R203, RZ, 0x1f, R187 ;  /* 0x0000001fffcb7819 */ /* 0x000fe400000114bb */
[----:B------:R-:W-:Y:S02]  /*1280*/  SHF.R.S32.HI R216, RZ, 0x1f, R161 ;  /* 0x0000001fffd87819 */ /* 0x000fe400000114a1 */
[----:B------:R-:W-:Y:S02]  /*1290*/  SHF.R.S32.HI R202, RZ, 0x1f, R196 ;  /* 0x0000001fffca7819 */ /* 0x000fe400000114c4 */
[----:B------:R-:W-:Y:S01]  /*12a0*/  SHF.R.S32.HI R201, RZ, 0x1f, R195 ;  /* 0x0000001fffc97819 */ /* 0x000fe200000114c3 */
[----:B------:R-:W-:Y:S02]  /*12b0*/  UIADD3.X UR47, URZ, UR36, URZ, UP0, !UPT ;  /* 0x000000243f2f7290 */ /* 0x000fe400087fe43f */
[----:B------:R-:W-:Y:S01]  /*12c0*/  UIADD3.X UR48, URZ, UR36, URZ, UP1, !UPT ;  /* 0x000000243f307290 */ /* 0x000fe20008ffe43f */
[----:B--2---:R-:W-:-:S04]  /*12d0*/  LOP3.LUT R5, R5, 0xffffefff, RZ, 0xc0, !PT ;  /* 0xffffefff05057812 */ /* 0x004fc800078ec0ff */
[----:B------:R-:W-:-:S05]  /*12e0*/  @P0 LOP3.LUT R5, R5, 0x1000, RZ, 0xfc, !PT ;  /* 0x0000100005050812 */ /* 0x000fca00078efcff */
[----:B------:R0:W-:Y:S02]  /*12f0*/  STL [R1+0x44c], R5 ;  /* 0x00044c0501007387 */ /* 0x0001e40000100800 */
.L_x_7023:
[----:B------:R-:W-:Y:S01]  /*1300*/  ULDC.64 UR4, c[0x0][0xb20] ;  /* 0x0002c80000047ab9 */ /* 0x000fe20000000a00 */
[----:B0-23--:R-:W1:Y:S01]  /*1310*/  LDC.64 R6, c[0x0][0xb00] ;  /* 0x0002c000ff067b82 */ /* 0x00de620000000a00 */
[----:B------:R-:W-:Y:S01]  /*1320*/  ISETP.NE.U32.AND P1, PT, RZ, UR4, PT ;  /* 0x00000004ff007c0c */ /* 0x000fe2000bf25070 */
[----:B------:R-:W-:Y:S01]  /*1330*/  IMAD.MOV.U32 R3, RZ, RZ, RZ ;  /* 0x000000ffff037224 */ /* 0x000fe200078e00ff */
[----:B------:R-:W-:Y:S01]  /*1340*/  ULDC.64 UR6, c[0x0][0xb18] ;  /* 0x0002c60000067ab9 */ /* 0x000fe20000000a00 */
[----:B----4-:R-:W-:Y:S01]  /*1350*/  IMAD.MOV.U32 R19, RZ, RZ, RZ ;  /* 0x000000ffff137224 */ /* 0x010fe200078e00ff */
[----:B------:R-:W-:Y:S01]  /*1360*/  ISETP.NE.AND.EX P1, PT, RZ, UR5, PT, P1 ;  /* 0x00000005ff007c0c */ /* 0x000fe2000bf25310 */
[----:B------:R-:W-:Y:S02]  /*1370*/  ULDC.64 UR4, c[0x0][0xb10] ;  /* 0x0002c40000047ab9 */ /* 0x000fe40000000a00 */
[----:B------:R-:W-:-:S04]  /*1380*/  ISETP.NE.U32.AND P2, PT, RZ, UR4, PT ;  /* 0x00000004ff007c0c */ /* 0x000fc8000bf45070 */
[----:B------:R-:W-:Y:S01]  /*1390*/  ISETP.NE.AND.EX P2, PT, RZ, UR5, PT, P2 ;  /* 0x00000005ff007c0c */ /* 0x000fe2000bf45320 */
[----:B------:R-:W-:Y:S02]  /*13a0*/  ULDC.64 UR4, c[0x0][0xb00] ;  /* 0x0002c00000047ab9 */ /* 0x000fe40000000a00 */
[----:B------:R-:W-:-:S03]  /*13b0*/  ISETP.NE.U32.AND P0, PT, RZ, UR4, PT ;  /* 0x00000004ff007c0c */ /* 0x000fc6000bf05070 */
[----:B0-----:R-:W0:Y:S01]  /*13c0*/  @P1 LDC.64 R4, c[0x0][0xb20] ;  /* 0x0002c800ff041b82 */ /* 0x001e220000000a00 */
[----:B------:R-:W-:Y:S01]  /*13d0*/  ISETP.NE.AND.EX P0, PT, RZ, UR5, PT, P0 ;  /* 0x00000005ff007c0c */ /* 0x000fe2000bf05300 */
[----:B-1----:R-:W-:-:S06]  /*13e0*/  IMAD.WIDE R10, R119, 0x4, R6 ;  /* 0x00000004770a7825 */ /* 0x002fcc00078e0206 */
[----:B------:R-:W1:Y:S01]  /*13f0*/  @P2 LDC.64 R8, c[0x0][0xb10] ;  /* 0x0002c400ff082b82 */ /* 0x000e620000000a00 */
[----:B------:R-:W-:Y:S02]  /*1400*/  ULDC UR4, c[0x0][0x288] ;  /* 0x0000a20000047ab9 */ /* 0x000fe40000000800 */
[----:B------:R-:W-:Y:S01]  /*1410*/  IMAD.U32 R24, RZ, RZ, UR4 ;  /* 0x00000004ff187e24 */ /* 0x000fe2000f8e00ff */
[----:B------:R-:W-:Y:S02]  /*1420*/  ULDC.64 UR4, c[0x0][0x418] ;  /* 0x0001060000047ab9 */ /* 0x000fe40000000a00 */
[----:B------:R2:W5:Y:S01]  /*1430*/  @P0 LDG.E R19, desc[UR44][R10.64] ;  /* 0x0000002c0a130981 */ /* 0x000562000c1e1900 */
[----:B0-----:R-:W-:-:S05]  /*1440*/  @P1 IMAD.WIDE R4, R119, 0x4, R4 ;  /* 0x0000000477041825 */ /* 0x001fca00078e0204 */
[----:B------:R2:W5:Y:S01]  /*1450*/  @P1 LDG.E R3, desc[UR44][R4.64] ;  /* 0x0000002c04031981 */ /* 0x000562000c1e1900 */
[----:B-1----:R-:W-:-:S05]  /*1460*/  @P2 IMAD.WIDE R6, R119, 0x4, R8 ;  /* 0x0000000477062825 */ /* 0x002fca00078e0208 */
        /* <DEDUP_REMOVED lines=10> */
[----:B------:R-:W-:Y:S02]  /*1510*/  IMAD.MOV.U32 R194, RZ, RZ, R118 ;  /* 0x000000ffffc27224 */ /* 0x000fe400078e0076 */
        /* <DEDUP_REMOVED lines=11> */
.L_x_6814:
[----:B------:R-:W-:Y:S02]  /*15d0*/  IMAD.U32 R42, RZ, RZ, UR5 ;  /* 0x00000005ff2a7e24 */ /* 0x000fe4000f8e00ff */
[----:B------:R-:W-:Y:S01]  /*15e0*/  IMAD.U32 R18, RZ, RZ, UR4 ;  /* 0x00000004ff127e24 */ /* 0x000fe2000f8e00ff */
[----:B------:R-:W-:Y:S06]  /*15f0*/  @!P3 BRA `(.L_x_6815) ;  /* 0x000000000010b947 */ /* 0x000fec0003800000 */
[----:B------:R-:W0:Y:S02]  /*1600*/  LDC.64 R4, c[0x0][0xb18] ;  /* 0x0002c600ff047b82 */ /* 0x000e240000000a00 */
[----:B0-----:R-:W-:-:S05]  /*1610*/  IMAD.WIDE R4, R119, 0x4, R4 ;  /* 0x0000000477047825 */ /* 0x001fca00078e0204 */
[----:B------:R0:W5:Y:S01]  /*1620*/  LDG.E R18, desc[UR44][R4.64] ;  /* 0x0000002c04127981 */ /* 0x000162000c1e1900 */
[----:B------:R-:W-:Y:S05]  /*1630*/  BRA `(.L_x_6816) ;  /* 0x0000000000107947 */ /* 0x000fea0003800000 */
.L_x_6815:
[----:B------:R-:W-:Y:S05]  /*1640*/  @!P0 BRA `(.L_x_6816) ;  /* 0x00000000000c8947 */ /* 0x000fea0003800000 */
[----:B------:R-:W2:Y:S04]  /*1650*/  LDG.E R5, desc[UR44][R10.64] ;  /* 0x0000002c0a057981 */ /* 0x000ea8000c1e1900 */
[----:B------:R-:W2:Y:S02]  /*1660*/  LDG.E R18, desc[UR44][R10.64+0x4] ;  /* 0x0000042c0a127981 */ /* 0x000ea4000c1e1900 */
[----:B--2---:R-:W-:-:S07]  /*1670*/  IMAD.IADD R18, R18, 0x1, -R5 ;  /* 0x0000000112127824 */ /* 0x004fce00078e0a05 */
.L_x_6816:
        /* <DEDUP_REMOVED lines=47> */
.L_x_6819:
[----:B------:R-:W-:-:S13]  /*1970*/  ISETP.NE.AND P0, PT, R13, 0x1, PT ;  /* 0x000000010d00780c */ /* 0x000fda0003f05270 */
[----:B------:R-:W0:Y:S02]  /*1980*/  @P0 LDC.64 R4, c[0x0][0xae0] ;  /* 0x0002b800ff040b82 */ /* 0x000e240000000a00 */
[----:B0-----:R-:W-:-:S05]  /*1990*/  @P0 IMAD.HI.U32 R4, R3, R4, RZ ;  /* 0x0000000403040227 */ /* 0x001fca00078e00ff */
[----:B------:R-:W-:-:S07]  /*19a0*/  @P0 SHF.R.U32.HI R3, RZ, R5, R4 ;  /* 0x00000005ff030219 */ /* 0x000fce0000011604 */
.L_x_6820:
[----:B------:R-:W-:Y:S05]  /*19b0*/  BSYNC B0 ;  /* 0x0000000000007941 */ /* 0x000fea0003800000 */
.L_x_6818:
[----:B------:R-:W-:-:S05]  /*19c0*/  IMAD R3, R3, R13, R13 ;  /* 0x0000000d03037224 */ /* 0x000fca00078e020d */
[----:B------:R-:W-:-:S07]  /*19d0*/  VIMNMX R0, R0, R3, PT ;  /* 0x0000000300007248 */ /* 0x000fce0003fe0100 */
.L_x_6817:
[----:B------:R-:W0:Y:S01]  /*19e0*/  @P1 LDC R4, c[0x0][0x44c] ;  /* 0x00011300ff041b82 */ /* 0x000e220000000800 */
[----:B------:R-:W-:Y:S01]  /*19f0*/  IMAD.IADD R197, R25, 0x1, -R24 ;  /* 0x0000000119c57824 */ /* 0x000fe200078e0a18 */
[----:B------:R-:W-:-:S06]  /*1a00*/  ULDC UR4, c[0x0][0xad4] ;  /* 0x0002b50000047ab9 */ /* 0x000fcc0000000800 */
[----:B------:R-:W1:Y:S01]  /*1a10*/  @P1 LDC R6, c[0x0][0x450] ;  /* 0x00011400ff061b82 */ /* 0x000e620000000800 */
[----:B0-----:R-:W-:-:S04]  /*1a20*/  @P1 IMAD.HI.U32 R3, R185, R4, RZ ;  /* 0x00000004b9031227 */ /* 0x001fc800078e00ff */
[----:B------:R-:W-:Y:S01]  /*1a30*/  IMAD.MOV.U32 R4, RZ, RZ, R185 ;  /* 0x000000ffff047224 */ /* 0x000fe200078e00b9 */
        /* <DEDUP_REMOVED lines=14> */
.L_x_6823:
[----:B------:R-:W-:-:S13]  /*1b20*/  ISETP.NE.AND P0, PT, R13, 0x1, PT ;  /* 0x000000010d00780c */ /* 0x000fda0003f05270 */
[----:B------:R-:W0:Y:S02]  /*1b30*/  @P0 LDC.64 R6, c[0x0][0xae0] ;  /* 0x0002b800ff060b82 */ /* 0x000e240000000a00 */
[----:B0-----:R-:W-:-:S05]  /*1b40*/  @P0 IMAD.HI.U32 R6, R3, R6, RZ ;  /* 0x0000000603060227 */ /* 0x001fca00078e00ff */
[----:B------:R-:W-:-:S07]  /*1b50*/  @P0 SHF.R.U32.HI R3, RZ, R7, R6 ;  /* 0x00000007ff030219 */ /* 0x000fce0000011606 */
.L_x_6824:
[----:B------:R-:W-:Y:S05]  /*1b60*/  BSYNC B0 ;  /* 0x0000000000007941 */ /* 0x000fea0003800000 */
.L_x_6822:
[----:B------:R-:W-:-:S05]  /*1b70*/  IMAD R3, R3, R13, RZ ;  /* 0x0000000d03037224 */ /* 0x000fca00078e02ff */
[----:B------:R-:W-:-:S07]  /*1b80*/  VIMNMX R4, R4, R3, !PT ;  /* 0x0000000304047248 */ /* 0x000fce0007fe0100 */
.L_x_6821:
        /* <DEDUP_REMOVED lines=43> */
.L_x_6827:
[----:B------:R-:W-:Y:S05]  /*1e40*/  BSYNC B6 ;  /* 0x0000000000067941 */ /* 0x000fea0003800000 */
.L_x_6826:
        /* <DEDUP_REMOVED lines=20> */
.L_x_6829:
[----:B------:R-:W-:Y:S05]  /*1f90*/  BSYNC B6 ;  /* 0x0000000000067941 */ /* 0x000fea0003800000 */
.L_x_6828:
        /* <DEDUP_REMOVED lines=8> */
[----:B------:R-:W1:Y:S10]  /*2020*/  LDC R41, c[0x0][0x3f4] ;  /* 0x0000fd00ff297b82 */ /* 0x000e740000000800 */
[----:B------:R-:W2:Y:S02]  /*2030*/  @P0 LDC.64 R4, c[0x0][0xaf0] ;  /* 0x0002bc00ff040b82 */ /* 0x000ea40000000a00 */
[----:B--2---:R-:W-:-:S05]  /*2040*/  @P0 IMAD.WIDE R4, R119, 0x4, R4 ;  /* 0x0000000477040825 */ /* 0x004fca00078e0204 */
[----:B------:R2:W3:Y:S01]  /*2050*/  @P0 LDG.E R119, desc[UR44][R4.64] ;  /* 0x0000002c04770981 */ /* 0x0004e2000c1e1900 */
[----:B------:R-:W-:Y:S01]  /*2060*/  SHF.R.S32.HI R29, RZ, 0x1f, R40 ;  /* 0x0000001fff1d7819 */ /* 0x000fe20000011428 */
[-C--:B0-----:R-:W-:Y:S01]  /*2070*/  IMAD.WIDE.U32 R6, R40, R48.reuse, RZ ;  /* 0x0000003028067225 */ /* 0x081fe200078e00ff */
[----:B------:R-:W-:Y:S02]  /*2080*/  ISETP.NE.U32.AND P0, PT, RZ, UR8, PT ;  /* 0x00000008ff007c0c */ /* 0x000fe4000bf05070 */
[----:B-1----:R-:W-:Y:S01]  /*2090*/  ISETP.GE.AND P1, PT, R22, R41, PT ;  /* 0x000000291600720c */ /* 0x002fe20003f26270 */
[----:B------:R-:W-:Y:S01]  /*20a0*/  IMAD R0, R29, R48, RZ ;  /* 0x000000301d007224 */ /* 0x000fe200078e02ff */
[----:B------:R-:W-:Y:S01]  /*20b0*/  ISETP.NE.AND.EX P0, PT, RZ, UR9, PT, P0 ;  /* 0x00000009ff007c0c */ /* 0x000fe2000bf05300 */
[----:B------:R-:W-:Y:S01]  /*20c0*/  IMAD.MOV.U32 R8, RZ, RZ, R6 ;  /* 0x000000ffff087224 */ /* 0x000fe200078e0006 */
[----:B------:R-:W-:Y:S01]  /*20d0*/  SEL R27, R41, RZ, P1 ;  /* 0x000000ff291b7207 */ /* 0x000fe20000800000 */
[----:B------:R-:W-:Y:S01]  /*20e0*/  IMAD R9, R40, R49, R0 ;  /* 0x0000003128097224 */ /* 0x000fe200078e0200 */
[----:B------:R-:W-:Y:S01]  /*20f0*/  SHF.R.S32.HI R0, RZ, 0x1f, R118 ;  /* 0x0000001fff007819 */ /* 0x000fe20000011476 */
[----:B------:R-:W-:Y:S01]  /*2100*/  IMAD.WIDE.U32 R10, R118, UR6, R22 ;  /* 0x00000006760a7c25 */ /* 0x000fe2000f8e0016 */
[----:B------:R-:W-:-:S02]  /*2110*/  SHF.L.U64.HI R45, R48, 0x6, R49 ;  /* 0x00000006302d7819 */ /* 0x000fc40000010231 */
[----:B------:R-:W-:Y:S01]  /*2120*/  P2R R72, PR, RZ, 0x2 ;  /* 0x00000002ff487803 */ /* 0x000fe20000000000 */
[----:B------:R-:W-:Y:S02]  /*2130*/  IMAD.IADD R9, R7, 0x1, R9 ;  /* 0x0000000107097824 */ /* 0x000fe400078e0209 */
[----:B------:R-:W0:Y:S01]  /*2140*/  LDC.64 R6, c[0x0][0x3f8] ;  /* 0x0000fe00ff067b82 */ /* 0x000e220000000a00 */
[C---:B--2---:R-:W-:Y:S02]  /*2150*/  IMAD R5, R0.reuse, UR6, RZ ;  /* 0x0000000600057c24 */ /* 0x044fe4000f8e02ff */
[----:B------:R-:W-:Y:S02]  /*2160*/  IMAD R3, R0, UR4, RZ ;  /* 0x0000000400037c24 */ /* 0x000fe4000f8e02ff */
[C---:B------:R-:W-:Y:S01]  /*2170*/  IMAD R21, R118.reuse, UR7, R5 ;  /* 0x0000000776157c24 */ /* 0x040fe2000f8e0205 */
[----:B------:R-:W-:Y:S01]  /*2180*/  ULDC.64 UR6, c[0x0][0x338] ;  /* 0x0000ce0000067ab9 */ /* 0x000fe20000000a00 */
[C---:B------:R-:W-:Y:S01]  /*2190*/  IMAD R3, R118.reuse, UR5, R3 ;  /* 0x0000000576037c24 */ /* 0x040fe2000f8e0203 */
[----:B------:R-:W1:Y:S01]  /*21a0*/  LDC.64 R4, c[0x0][0x408] ;  /* 0x00010200ff047b82 */ /* 0x000e620000000a00 */
[----:B------:R-:W-:Y:S01]  /*21b0*/  IMAD.WIDE.U32 R8, R118, UR4, R8 ;  /* 0x0000000476087c25 */ /* 0x000fe2000f8e0008 */
[----:B------:R-:W-:-:S03]  /*21c0*/  ULDC.64 UR4, c[0x0][0x310] ;  /* 0x0000c40000047ab9 */ /* 0x000fc60000000a00 */
[----:B------:R-:W-:Y:S02]  /*21d0*/  IMAD.IADD R9, R9, 0x1, R3 ;  /* 0x0000000109097824 */ /* 0x000fe400078e0203 */
[----:B------:R-:W-:Y:S02]  /*21e0*/  IMAD.IADD R21, R11, 0x1, R21 ;  /* 0x000000010b157824 */ /* 0x000fe400078e0215 */
[----:B------:R-:W-:Y:S02]  /*21f0*/  IMAD.MOV.U32 R20, RZ, RZ, R10 ;  /* 0x000000ffff147224 */ /* 0x000fe400078e000a */
[----:B------:R-:W-:-:S04]  /*2200*/  IMAD.WIDE.U32 R10, R153, R48, R22 ;  /* 0x00000030990a7225 */ /* 0x000fc800078e0016 */
[----:B------:R-:W-:Y:S01]  /*2210*/  IMAD.IADD R27, R22, 0x1, R27 ;  /* 0x00000001161b7824 */ /* 0x000fe200078e021b */
[----:B0-----:R-:W-:Y:S01]  /*2220*/  SHF.L.U64.HI R47, R6, 0x6, R7 ;  /* 0x00000006062f7819 */ /* 0x001fe20000010207 */
[----:B------:R-:W-:Y:S02]  /*2230*/  VIADD R73, R22, 0x20 ;  /* 0x0000002016497836 */ /* 0x000fe40000000000 */
[----:B------:R-:W-:Y:S01]  /*2240*/  IMAD.SHL.U32 R52, R41, 0x2, RZ ;  /* 0x0000000229347824 */ /* 0x000fe200078e00ff */
[----:B------:R-:W-:Y:S01]  /*2250*/  SHF.R.S32.HI R46, RZ, 0x1f, R27 ;  /* 0x0000001fff2e7819 */ /* 0x000fe2000001141b */
[----:B-1----:R-:W-:-:S03]  /*2260*/  IMAD R14, R166, R4, RZ ;  /* 0x00000004a60e7224 */ /* 0x002fc600078e02ff */
[----:B------:R-:W-:Y:S01]  /*2270*/  LEA.HI R46, R46, R27, RZ, 0x3 ;  /* 0x0000001b2e2e7211 */ /* 0x000fe200078f18ff */
[C---:B------:R-:W-:Y:S01]  /*2280*/  IMAD.SHL.U32 R51, R4.reuse, 0x40, RZ ;  /* 0x0000004004337824 */ /* 0x040fe200078e00ff */
[----:B------:R-:W-:Y:S01]  /*2290*/  SHF.L.U64.HI R50, R4, 0x6, R5 ;  /* 0x0000000604327819 */ /* 0x000fe20000010205 */
[----:B------:R-:W-:Y:S01]  /*22a0*/  IMAD R35, R153, R5, R14 ;  /* 0x0000000599237224 */ /* 0x000fe200078e020e */
[----:B------:R-:W-:Y:S01]  /*22b0*/  LOP3.LUT R56, R165, 0x38, R46, 0xf8, !PT ;  /* 0x00000038a5387812 */ /* 0x000fe200078ef82e */
[----:B------:R-:W-:-:S03]  /*22c0*/  IMAD.WIDE.U32 R14, R153, R4, R22 ;  /* 0x00000004990e7225 */ /* 0x000fc600078e0016 */
[----:B------:R-:W-:Y:S01]  /*22d0*/  LOP3.LUT R56, R184, R56, R167, 0xf6, !PT ;  /* 0x00000038b8387212 */ /* 0x000fe200078ef6a7 */
[----:B------:R-:W-:Y:S02]  /*22e0*/  IMAD.IADD R15, R35, 0x1, R15 ;  /* 0x00000001230f7824 */ /* 0x000fe400078e020f */
[----:B-----5:R-:W-:Y:S01]  /*22f0*/  IMAD.WIDE.U32 R38, R33, R4, R14 ;  /* 0x0000000421267225 */ /* 0x020fe200078e000e */
[----:B---3--:R-:W-:Y:S02]  /*2300*/  SHF.R.S32.HI R0, RZ, 0x1f, R119 ;  /* 0x0000001fff007819 */ /* 0x008fe40000011477 */
[----:B------:R-:W-:Y:S02]  /*2310*/  SEL R119, R119, RZ, !P0 ;  /* 0x000000ff77777207 */ /* 0x000fe40004000000 */
[----:B------:R-:W-:-:S03]  /*2320*/  SEL R0, R0, RZ, !P0 ;  /* 0x000000ff00007207 */ /* 0x000fc60004000000 */
[----:B------:R-:W-:-:S04]  /*2330*/  IMAD.WIDE.U32 R18, R119, UR4, R8 ;  /* 0x0000000477127c25 */ /* 0x000fc8000f8e0008 */
[----:B------:R-:W-:Y:S01]  /*2340*/  IMAD R12, R0, UR4, RZ ;  /* 0x00000004000c7c24 */ /* 0x000fe2000f8e02ff */
[----:B------:R-:W-:Y:S01]  /*2350*/  IADD3 R44, P0, R18, R10, RZ ;  /* 0x0000000a122c7210 */ /* 0x000fe20007f1e0ff */
[----:B------:R-:W-:Y:S01]  /*2360*/  IMAD R0, R0, UR6, RZ ;  /* 0x0000000600007c24 */ /* 0x000fe2000f8e02ff */
[----:B------:R-:W-:Y:S01]  /*2370*/  ULDC UR4, c[0x0][0x2f4] ;  /* 0x0000bd0000047ab9 */ /* 0x000fe20000000800 */
[----:B------:R-:W-:Y:S01]  /*2380*/  IMAD R3, R119, UR5, R12 ;  /* 0x0000000577037c24 */ /* 0x000fe2000f8e020c */
[----:B------:R-:W-:Y:S01]  /*2390*/  ISETP.GE.AND P4, PT, R22, UR4, PT ;  /* 0x0000000416007c0c */ /* 0x000fe2000bf86270 */
[C---:B------:R-:W-:Y:S01]  /*23a0*/  IMAD R8, R166.reuse, R48, RZ ;  /* 0x00000030a6087224 */ /* 0x040fe200078e02ff */
[----:B------:R-:W-:Y:S01]  /*23b0*/  ISETP.GE.AND P3, PT, R73, UR4, PT ;  /* 0x0000000449007c0c */ /* 0x000fe2000bf66270 */
[----:B------:R-:W-:Y:S02]  /*23c0*/  IMAD R61, R119, UR7, R0 ;  /* 0x00000007773d7c24 */ /* 0x000fe4000f8e0200 */
[----:B------:R-:W-:-:S02]  /*23d0*/  IMAD R0, R166, R6, RZ ;  /* 0x00000006a6007224 */ /* 0x000fc400078e02ff */
[----:B------:R-:W-:Y:S02]  /*23e0*/  IMAD R12, R153, R49, R8 ;  /* 0x00000031990c7224 */ /* 0x000fe400078e0208 */
[----:B------:R-:W-:Y:S02]  /*23f0*/  IMAD.IADD R3, R19, 0x1, R3 ;  /* 0x0000000113037824 */ /* 0x000fe400078e0203 */
[C---:B------:R-:W-:Y:S02]  /*2400*/  IMAD R31, R153.reuse, R7, R0 ;  /* 0x00000007991f7224 */ /* 0x040fe400078e0200 */
[----:B------:R-:W-:Y:S01]  /*2410*/  IMAD.WIDE.U32 R8, R153, R6, R154 ;  /* 0x0000000699087225 */ /* 0x000fe200078e009a */
[----:B------:R-:W-:Y:S02]  /*2420*/  IADD3.X R0, R3, R11, R12, P0, !PT ;  /* 0x0000000b03007210 */ /* 0x000fe400007fe40c */
[C---:B------:R-:W-:Y:S01]  /*2430*/  IADD3 R40, P0, R153.reuse, R40, RZ ;  /* 0x0000002899287210 */ /* 0x040fe20007f1e0ff */
[----:B------:R-:W-:-:S04]  /*2440*/  IMAD.WIDE.U32 R12, R153, R6, R22 ;  /* 0x00000006990c7225 */ /* 0x000fc800078e0016 */
[----:B------:R-:W-:Y:S02]  /*2450*/  IMAD.IADD R9, R9, 0x1, R31 ;  /* 0x0000000109097824 */ /* 0x000fe400078e021f */
[----:B------:R-:W-:Y:S01]  /*2460*/  IMAD.IADD R13, R31, 0x1, R13 ;  /* 0x000000011f0d7824 */ /* 0x000fe200078e020d */
[----:B------:R-:W-:Y:S01]  /*2470*/  SHF.R.S32.HI R31, RZ, 0x1f, R33 ;  /* 0x0000001fff1f7819 */ /* 0x000fe20000011421 */
[----:B------:R-:W-:-:S04]  /*2480*/  IMAD.WIDE.U32 R10, R153, R4, R154 ;  /* 0x00000004990a7225 */ /* 0x000fc800078e009a */
[----:B------:R-:W-:Y:S02]  /*2490*/  IMAD R26, R31, R6, RZ ;  /* 0x000000061f1a7224 */ /* 0x000fe400078e02ff */
[----:B------:R-:W-:Y:S02]  /*24a0*/  IMAD.IADD R11, R11, 0x1, R35 ;  /* 0x000000010b0b7824 */ /* 0x000fe400078e0223 */
[----:B------:R-:W-:Y:S02]  /*24b0*/  IMAD R55, R33, R7, R26 ;  /* 0x0000000721377224 */ /* 0x000fe400078e021a */
[----:B------:R-:W-:Y:S02]  /*24c0*/  IMAD R28, R31, R4, RZ ;  /* 0x000000041f1c7224 */ /* 0x000fe400078e02ff */
[----:B------:R-:W-:-:S04]  /*24d0*/  IMAD.WIDE.U32 R26, R33, R6, R8 ;  /* 0x00000006211a7225 */ /* 0x000fc800078e0008 */
[----:B------:R-:W-:-:S04]  /*24e0*/  IMAD.WIDE.U32 R34, R33, R6, R12 ;  /* 0x0000000621227225 */ /* 0x000fc800078e000c */
[C---:B------:R-:W-:Y:S02]  /*24f0*/  IMAD R59, R33.reuse, R5, R28 ;  /* 0x00000005213b7224 */ /* 0x040fe400078e021c */
[----:B------:R-:W-:-:S04]  /*2500*/  IMAD.WIDE.U32 R36, R33, R4, R10 ;  /* 0x0000000421247225 */ /* 0x000fc800078e000a */
[----:B------:R-:W-:Y:S02]  /*2510*/  IMAD.IADD R53, R27, 0x1, R55 ;  /* 0x000000011b357824 */ /* 0x000fe400078e0237 */
[----:B------:R-:W-:Y:S01]  /*2520*/  IMAD.IADD R54, R55, 0x1, R35 ;  /* 0x0000000137367824 */ /* 0x000fe200078e0223 */
[----:B------:R-:W-:Y:S01]  /*2530*/  LOP3.LUT R55, R46, 0xfffffff8, RZ, 0xc0, !PT ;  /* 0xfffffff82e377812 */ /* 0x000fe200078ec0ff */
[----:B------:R-:W-:-:S03]  /*2540*/  IMAD.WIDE.U32 R20, R119, UR6, R20 ;  /* 0x0000000677147c25 */ /* 0x000fc6000f8e0014 */
[----:B------:R-:W-:Y:S01]  /*2550*/  SHF.R.S32.HI R58, RZ, 0x1f, R55 ;  /* 0x0000001fff3a7819 */ /* 0x000fe20000011437 */
[----:B------:R-:W-:Y:S02]  /*2560*/  IMAD.IADD R57, R37, 0x1, R59 ;  /* 0x0000000125397824 */ /* 0x000fe400078e023b */
[----:B------:R-:W-:Y:S02]  /*2570*/  IMAD.SHL.U32 R48, R48, 0x40, RZ ;  /* 0x0000004030307824 */ /* 0x000fe400078e00ff */
[----:B------:R-:W-:Y:S02]  /*2580*/  IMAD.SHL.U32 R49, R6, 0x40, RZ ;  /* 0x0000004006317824 */ /* 0x000fe400078e00ff */
[----:B------:R-:W-:Y:S02]  /*2590*/  IMAD.X R41, R166, 0x1, R29, P0 ;  /* 0x00000001a6297824 */ /* 0x000fe400000e061d */
[----:B------:R-:W-:Y:S02]  /*25a0*/  IMAD.IADD R59, R59, 0x1, R39 ;  /* 0x000000013b3b7824 */ /* 0x000fe400078e0227 */
[----:B------:R-:W-:-:S07]  /*25b0*/  IMAD.IADD R61, R21, 0x1, R61 ;  /* 0x00000001153d7824 */ /* 0x000fce00078e023d */
.L_x_6859:
        /* <DEDUP_REMOVED lines=36> */
[----:B------:R-:W-:Y:S01]  /*2800*/  IADD3 R8, P0, R26, R4, RZ ;  /* 0x000000041a087210 */ /* 0x000fe20007f1e0ff */
[----:B------:R-:W-:Y:S01]  /*2810*/  IMAD R6, R50, R43, RZ ;  /* 0x0000002b32067224 */ /* 0x000fe200078e02ff */
[----:B------:R-:W-:Y:S01]  /*2820*/  ULDC.64 UR6, c[0x0][0x400] ;  /* 0x0001000000067ab9 */ /* 0x000fe20000000a00 */
[----:B------:R-:W-:Y:S01]  /*2830*/  IMAD.MOV.U32 R4, RZ, RZ, R36 ;  /* 0x000000ffff047224 */ /* 0x000fe200078e0024 */
[----:B------:R-:W-:Y:S01]  /*2840*/  ULDC.64 UR4, c[0x0][0x3e8] ;  /* 0x0000fa0000047ab9 */ /* 0x000fe20000000a00 */
[----:B------:R-:W-:Y:S02]  /*2850*/  IMAD.MOV.U32 R5, RZ, RZ, R57 ;  /* 0x000000ffff057224 */ /* 0x000fe400078e0039 */
[-C--:B------:R-:W-:Y:S02]  /*2860*/  IMAD R7, R60, R51.reuse, R6 ;  /* 0x000000333c077224 */ /* 0x080fe400078e0206 */
[----:B------:R-:W-:-:S04]  /*2870*/  IMAD.WIDE.U32 R4, R43, R51, R4 ;  /* 0x000000332b047225 */ /* 0x000fc800078e0004 */
[----:B------:R-:W-:Y:S01]  /*2880*/  IMAD.X R9, R64, 0x1, R53, P0 ;  /* 0x0000000140097824 */ /* 0x000fe200000e0635 */
[----:B------:R-:W-:Y:S01]  /*2890*/  LEA R6, P0, R4, UR6, 0x1 ;  /* 0x0000000604067c11 */ /* 0x000fe2000f8008ff */
[----:B------:R-:W-:-:S05]  /*28a0*/  IMAD.IADD R5, R5, 0x1, R7 ;  /* 0x0000000105057824 */ /* 0x000fca00078e0207 */
[----:B------:R-:W-:Y:S02]  /*28b0*/  LEA.HI.X R7, R4, UR7, R5, 0x1, P0 ;  /* 0x0000000704077c11 */ /* 0x000fe400080f0c05 */
[----:B------:R-:W-:-:S04]  /*28c0*/  LEA R4, P0, R8, UR4, 0x1 ;  /* 0x0000000408047c11 */ /* 0x000fc8000f8008ff */
[----:B------:R-:W-:Y:S02]  /*28d0*/  LEA.HI.X R5, R8, UR5, R9, 0x1, P0 ;  /* 0x0000000508057c11 */ /* 0x000fe400080f0c09 */
        /* <DEDUP_REMOVED lines=8> */
.L_x_6834:
[----:B------:R-:W-:Y:S05]  /*2960*/  BSYNC B1 ;  /* 0x0000000000017941 */ /* 0x000fea0003800000 */
.L_x_6833:
[----:B------:R-:W-:Y:S01]  /*2970*/  UISETP.NE.AND UP0, UPT, UR46, 0x3, UPT ;  /* 0x000000032e00788c */ /* 0x000fe2000bf05270 */
[----:B0----5:R-:W-:Y:S02]  /*2980*/  IMAD.MOV.U32 R4, RZ, RZ, R8 ;  /* 0x000000ffff047224 */ /* 0x021fe400078e0008 */
[----:B------:R-:W-:Y:S02]  /*2990*/  IMAD.MOV.U32 R5, RZ, RZ, R9 ;  /* 0x000000ffff057224 */ /* 0x000fe400078e0009 */
[----:B------:R-:W-:Y:S01]  /*29a0*/  IMAD.MOV.U32 R6, RZ, RZ, R28 ;  /* 0x000000ffff067224 */ /* 0x000fe200078e001c */
[----:B------:R-:W-:Y:S01]  /*29b0*/  PLOP3.LUT P0, PT, PT, PT, UP0, 0x80, 0x0 ;  /* 0x000000000000781c */ /* 0x000fe20003f0f008 */
[----:B------:R-:W-:Y:S01]  /*29c0*/  IMAD.MOV.U32 R7, RZ, RZ, R15 ;  /* 0x000000ffff077224 */ /* 0x000fe200078e000f */
[----:B------:R-:W-:Y:S01]  /*29d0*/  PRMT R68, R4, 0x5410, R5 ;  /* 0x0000541004447816 */ /* 0x000fe20000000005 */
[----:B------:R-:W-:Y:S02]  /*29e0*/  IMAD.MOV.U32 R4, RZ, RZ, R29 ;  /* 0x000000ffff047224 */ /* 0x000fe400078e001d */
[----:B------:R-:W-:-:S03]  /*29f0*/  IMAD.MOV.U32 R5, RZ, RZ, R11 ;  /* 0x000000ffff057224 */ /* 0x000fc600078e000b */
[----:B------:R-:W-:Y:S01]  /*2a00*/  PRMT R63, R6, 0x5410, R4 ;  /* 0x00005410063f7816 */ /* 0x000fe20000000004 */
[----:B------:R-:W-:Y:S02]  /*2a10*/  IMAD.MOV.U32 R4, RZ, RZ, R10 ;  /* 0x000000ffff047224 */ /* 0x000fe400078e000a */
[----:B------:R-:W-:-:S03]  /*2a20*/  IMAD.MOV.U32 R6, RZ, RZ, R14 ;  /* 0x000000ffff067224 */ /* 0x000fc600078e000e */
[----:B------:R-:W-:Y:S02]  /*2a30*/  PRMT R70, R4, 0x5410, R5 ;  /* 0x0000541004467816 */ /* 0x000fe40000000005 */
[----:B------:R-:W-:Y:S01]  /*2a40*/  PRMT R71, R6, 0x5410, R7 ;  /* 0x0000541006477816 */ /* 0x000fe20000000007 */
[----:B------:R-:W-:Y:S06]  /*2a50*/  @!P0 BRA `(.L_x_6835) ;  /* 0x0000000000048947 */ /* 0x000fec0003800000 */
[----:B------:R-:W-:Y:S01]  /*2a60*/  BPT.TRAP 0x1 ;  /* 0x000000040000795c */ /* 0x000fe20000300000 */
.L_x_6835:
[----:B------:R-:W-:Y:S01]  /*2a70*/  IMAD R60, R152, 0x8, R2 ;  /* 0x00000008983c7824 */ /* 0x000fe200078e0202 */
[----:B------:R-:W-:Y:S01]  /*2a80*/  SHF.L.U32 R65, R156, 0x1f, RZ ;  /* 0x0000001f9c417819 */ /* 0x000fe200000006ff */
[----:B------:R-:W-:Y:S03]  /*2a90*/  BSSY B1, `(.L_x_6836) ;  /* 0x0000003000017945 */ /* 0x000fe60003800000 */
[----:B------:R-:W0:Y:S02]  /*2aa0*/  SYNCS.PHASECHK.TRANS64.TRYWAIT P5, [R60+URZ+0x38890], R65 ;  /* 0x038890413c0075a7 */ /* 0x000e2400080a017f */
[----:B0-----:R-:W-:Y:S05]  /*2ab0*/  @!P5 BRA `(.L_x_6837) ;  /* 0x000003bc00b4d947 */ /* 0x001fea0003800000 */
.L_x_7230:
[----:B------:R-:W-:Y:S05]  /*2ac0*/  BSYNC B1 ;  /* 0x0000000000017941 */ /* 0x000fea0003800000 */
.L_x_6836:
        /* <DEDUP_REMOVED lines=48> */
.L_x_6842:
[----:B------:R-:W-:Y:S05]  /*2dd0*/  BSYNC B2 ;  /* 0x0000000000027941 */ /* 0x000fea0003800000 */
.L_x_6841:
[----:B--2---:R1:W-:Y:S02]  /*2de0*/  STG.E.128 desc[UR44][R12.64], R4 ;  /* 0x000000040c007986 */ /* 0x0043e4000c101d2c */
.L_x_6840:
[----:B------:R-:W-:Y:S05]  /*2df0*/  BSYNC B1 ;  /* 0x0000000000017941 */ /* 0x000fea0003800000 */
.L_x_6839:
[----:B------:R-:W-:Y:S05]  /*2e00*/  @P3 BRA `(.L_x_6838) ;  /* 0x0000000c00e83947 */ /* 0x000fea0003800000 */
[----:B-1----:R-:W2:Y:S01]  /*2e10*/  LDL R4, [R1+0x44c] ;  /* 0x00044c0001047983 */ /* 0x002ea20000100800 */
[----:B------:R-:W-:Y:S01]  /*2e20*/  IMAD.MOV.U32 R160, RZ, RZ, 0x20 ;  /* 0x00000020ffa07424 */ /* 0x000fe200078e00ff */
[----:B------:R-:W-:Y:S01]  /*2e30*/  BSSY B1, `(.L_x_6843) ;  /* 0x0000031000017945 */ /* 0x000fe20003800000 */
[----:B--2---:R-:W-:-:S04]  /*2e40*/  LOP3.LUT P5, RZ, R4, 0x1000, RZ, 0xc0, !PT ;  /* 0x0000100004ff7812 */ /* 0x004fc800078ac0ff */
        /* <DEDUP_REMOVED lines=47> */
.L_x_6844:
[----:B------:R-:W-:Y:S05]  /*3140*/  BSYNC B1 ;  /* 0x0000000000017941 */ /* 0x000fea0003800000 */
.L_x_6843:
[----:B-1----:R2:W-:Y:S01]  /*3150*/  STG.E.128 desc[UR44][R12.64+0x40], R4 ;  /* 0x000040040c007986 */ /* 0x0025e2000c101d2c */
[----:B------:R-:W-:Y:S05]  /*3160*/  BRA `(.L_x_6838) ;  /* 0x0000000c00107947 */ /* 0x000fea0003800000 */
.L_x_6832:
[----:B------:R-:W-:-:S05]  /*3170*/  IMAD R5, R43, -0x40, R42 ;  /* 0xffffffc02b057824 */ /* 0x000fca00078e022a */
[----:B------:R-:W-:-:S04]  /*3180*/  VIMNMX R6, R5, 0x40, PT ;  /* 0x0000004005067848 */ /* 0x000fc80003fe0100 */
[----:B------:R-:W-:-:S04]  /*3190*/  ISETP.GE.AND P1, PT, R153, R6, PT ;  /* 0x000000069900720c */ /* 0x000fc80003f26270 */
[----:B------:R-:W-:-:S13]  /*31a0*/  ISETP.GE.OR P0, PT, R22, R67, P1 ;  /* 0x000000431600720c */ /* 0x000fda0000f06670 */
[----:B------:R-:W0:Y:S01]  /*31b0*/  @!P0 LDC.64 R12, c[0x0][0x3e8] ;  /* 0x0000fa00ff0c8b82 */ /* 0x000e220000000a00 */
[----:B------:R-:W-:-:S05]  /*31c0*/  @!P0 IADD3 R4, P5, R34, R4, RZ ;  /* 0x0000000422048210 */ /* 0x000fca0007fbe0ff */
[----:B------:R-:W-:Y:S02]  /*31d0*/  @!P0 IMAD.X R5, R64, 0x1, R54, P5 ;  /* 0x0000000140058824 */ /* 0x000fe400028e0636 */
[----:B------:R-:W1:Y:S01]  /*31e0*/  @!P0 LDC.64 R28, c[0x0][0x400] ;  /* 0x00010000ff1c8b82 */ /* 0x000e620000000a00 */
[----:B0-----:R-:W-:-:S04]  /*31f0*/  @!P0 LEA R12, P5, R4, R12, 0x1 ;  /* 0x0000000c040c8211 */ /* 0x001fc800078a08ff */
[----:B------:R-:W-:Y:S01]  /*3200*/  @!P0 LEA.HI.X R13, R4, R13, R5, 0x1, P5 ;  /* 0x0000000d040d8211 */ /* 0x000fe200028f0c05 */
[----:B------:R-:W-:Y:S02]  /*3210*/  @!P0 IMAD R4, R50, R43, RZ ;  /* 0x0000002b32048224 */ /* 0x000fe400078e02ff */
[----:B------:R-:W-:Y:S02]  /*3220*/  @!P0 IMAD.MOV.U32 R5, RZ, RZ, R59 ;  /* 0x000000ffff058224 */ /* 0x000fe400078e003b */
[----:B------:R-:W-:Y:S02]  /*3230*/  @!P0 IMAD R7, R60, R51, R4 ;  /* 0x000000333c078224 */ /* 0x000fe400078e0204 */
[----:B------:R-:W-:-:S04]  /*3240*/  @!P0 IMAD.MOV.U32 R4, RZ, RZ, R38 ;  /* 0x000000ffff048224 */ /* 0x000fc800078e0026 */
[----:B------:R-:W-:-:S04]  /*3250*/  @!P0 IMAD.WIDE.U32 R4, R43, R51, R4 ;  /* 0x000000332b048225 */ /* 0x000fc800078e0004 */
[----:B------:R-:W-:Y:S01]  /*3260*/  @!P0 IMAD.IADD R5, R7, 0x1, R5 ;  /* 0x0000000107058824 */ /* 0x000fe200078e0205 */
[C---:B-1----:R-:W-:Y:S02]  /*3270*/  @!P0 LEA R28, P5, R4.reuse, R28, 0x1 ;  /* 0x0000001c041c8211 */ /* 0x042fe400078a08ff */
[----:B------:R-:W-:Y:S02]  /*3280*/  CS2R R6, SRZ ;  /* 0x0000000000067805 */ /* 0x000fe4000001ff00 */
[----:B------:R-:W-:Y:S02]  /*3290*/  @!P0 LEA.HI.X R29, R4, R29, R5, 0x1, P5 ;  /* 0x0000001d041d8211 */ /* 0x000fe400028f0c05 */
[----:B------:R-:W-:Y:S02]  /*32a0*/  CS2R R4, SRZ ;  /* 0x0000000000047805 */ /* 0x000fe4000001ff00 */
[----:B------:R-:W-:Y:S02]  /*32b0*/  CS2R R8, SRZ ;  /* 0x0000000000087805 */ /* 0x000fe4000001ff00 */
[----:B------:R-:W-:-:S02]  /*32c0*/  CS2R R10, SRZ ;  /* 0x00000000000a7805 */ /* 0x000fc4000001ff00 */
[----:B------:R-:W2:Y:S04]  /*32d0*/  @!P0 LDG.E.128 R4, desc[UR44][R12.64] ;  /* 0x0000002c0c048981 */ /* 0x000ea8000c1e1d00 */
[----:B------:R-:W3:Y:S01]  /*32e0*/  @!P0 LDG.E.128 R8, desc[UR44][R28.64] ;  /* 0x0000002c1c088981 */ /* 0x000ee2000c1e1d00 */
[----:B------:R-:W-:Y:S01]  /*32f0*/  UISETP.NE.AND UP0, UPT, UR46, 0x3, UPT ;  /* 0x000000032e00788c */ /* 0x000fe2000bf05270 */
[----:B------:R-:W-:-:S04]  /*3300*/  ISETP.GE.AND P0, PT, R22, R67, PT ;  /* 0x000000431600720c */ /* 0x000fc80003f06270 */
[----:B------:R-:W-:Y:S02]  /*3310*/  P2R R68, PR, RZ, 0x1 ;  /* 0x00000001ff447803 */ /* 0x000fe40000000000 */
[----:B------:R-:W-:Y:S01]  /*3320*/  PLOP3.LUT P0, PT, PT, PT, UP0, 0x80, 0x0 ;  /* 0x000000000000781c */ /* 0x000fe20003f0f008 */
[----:B--2---:R-:W-:Y:S02]  /*3330*/  IMAD.MOV.U32 R60, RZ, RZ, R5 ;  /* 0x000000ffff3c7224 */ /* 0x004fe400078e0005 */
[----:B------:R-:W-:Y:S02]  /*3340*/  IMAD.MOV.U32 R65, RZ, RZ, R7 ;  /* 0x000000ffff417224 */ /* 0x000fe400078e0007 */
[----:B------:R-:W-:Y:S01]  /*3350*/  IMAD.MOV.U32 R30, RZ, RZ, R4 ;  /* 0x000000ffff1e7224 */ /* 0x000fe200078e0004 */
[----:B------:R-:W-:Y:S01]  /*3360*/  PRMT R75, R75, 0x5410, R60 ;  /* 0x000054104b4b7816 */ /* 0x000fe2000000003c */
[----:B------:R-:W-:Y:S01]  /*3370*/  IMAD.MOV.U32 R64, RZ, RZ, R6 ;  /* 0x000000ffff407224 */ /* 0x000fe200078e0006 */
[----:B------:R-:W-:Y:S01]  /*3380*/  PRMT R79, R79, 0x5410, R65 ;  /* 0x000054104f4f7816 */ /* 0x000fe20000000041 */
[----:B---3--:R-:W-:-:S02]  /*3390*/  IMAD.MOV.U32 R12, RZ, RZ, R8 ;  /* 0x000000ffff0c7224 */ /* 0x008fc400078e0008 */
[----:B------:R-:W-:Y:S01]  /*33a0*/  IMAD.MOV.U32 R13, RZ, RZ, R9 ;  /* 0x000000ffff0d7224 */ /* 0x000fe200078e0009 */
[----:B------:R-:W-:Y:S01]  /*33b0*/  PRMT R86, R30, 0x5410, R64 ;  /* 0x000054101e567816 */ /* 0x000fe20000000040 */
[----:B------:R-:W-:Y:S02]  /*33c0*/  IMAD.MOV.U32 R28, RZ, RZ, R10 ;  /* 0x000000ffff1c7224 */ /* 0x000fe400078e000a */
[----:B------:R-:W-:Y:S01]  /*33d0*/  IMAD.MOV.U32 R29, RZ, RZ, R11 ;  /* 0x000000ffff1d7224 */ /* 0x000fe200078e000b */
[----:B------:R-:W-:Y:S02]  /*33e0*/  PRMT R75, R13, 0x7610, R75 ;  /* 0x000076100d4b7816 */ /* 0x000fe4000000004b */
[----:B------:R-:W-:Y:S02]  /*33f0*/  PRMT R85, R12, 0x5410, R28 ;  /* 0x000054100c557816 */ /* 0x000fe4000000001c */
[----:B------:R-:W-:Y:S01]  /*3400*/  PRMT R79, R29, 0x7610, R79 ;  /* 0x000076101d4f7816 */ /* 0x000fe2000000004f */
[----:B------:R-:W-:Y:S06]  /*3410*/  @!P0 BRA `(.L_x_6845) ;  /* 0x0000000000048947 */ /* 0x000fec0003800000 */
[----:B------:R-:W-:Y:S01]  /*3420*/  BPT.TRAP 0x1 ;  /* 0x000000040000795c */ /* 0x000fe20000300000 */
.L_x_6845:
[----:B------:R-:W-:Y:S01]  /*3430*/  IMAD R60, R152, 0x8, R2 ;  /* 0x00000008983c7824 */ /* 0x000fe200078e0202 */
[----:B------:R-:W-:Y:S01]  /*3440*/  SHF.L.U32 R65, R156, 0x1f, RZ ;  /* 0x0000001f9c417819 */ /* 0x000fe200000006ff */
[----:B------:R-:W0:Y:S01]  /*3450*/  LDC R71, c[0x0][0x2f4] ;  /* 0x0000bd00ff477b82 */ /* 0x000e220000000800 */
[----:B------:R-:W-:Y:S02]  /*3460*/  BSSY B1, `(.L_x_6846) ;  /* 0x0000003000017945 */ /* 0x000fe40003800000 */
[----:B------:R-:W1:Y:S02]  /*3470*/  SYNCS.PHASECHK.TRANS64.TRYWAIT P5, [R60+URZ+0x38890], R65 ;  /* 0x038890413c0075a7 */ /* 0x000e6400080a017f */
[----:B-1----:R-:W-:Y:S05]  /*3480*/  @!P5 BRA `(.L_x_6847) ;  /* 0x000003b40054d947 */ /* 0x002fea0003800000 */
.L_x_7231:
[----:B------:R-:W-:Y:S05]  /*3490*/  BSYNC B1 ;  /* 0x0000000000017941 */ /* 0x000fea0003800000 */
.L_x_6846:
        /* <DEDUP_REMOVED lines=12> */
[----:B------:R-:W-:Y:S02]  /*3560*/  ISETP.NE.AND P6, PT, R68, RZ, PT ;  /* 0x000000ff4400720c */ /* 0x000fe40003fc5270 */
[----:B------:R-:W-:-:S04]  /*3570*/  LEA R68, P5, R12, R62, 0x1 ;  /* 0x0000003e0c447211 */ /* 0x000fc800078a08ff */
        /* <DEDUP_REMOVED lines=8> */
[----:B------:R-:W-:Y:S02]  /*3600*/  IMAD.SHL.U32 R70, R13, 0x8, RZ ;  /* 0x000000080d467824 */ /* 0x000fe400078e00ff */
[----:B------:R-:W-:-:S03]  /*3610*/  IMAD.IADD R13, R56, 0x1, R31 ;  /* 0x00000001380d7824 */ /* 0x000fc600078e021f */
[----:B------:R-:W-:Y:S01]  /*3620*/  LOP3.LUT R12, R165, 0x38, R70, 0xf8, !PT ;  /* 0x00000038a50c7812 */ /* 0x000fe200078ef846 */
[----:B------:R-:W-:-:S03]  /*3630*/  IMAD R13, R13, 0x2, R2 ;  /* 0x000000020d0d7824 */ /* 0x000fc600078e0202 */
[----:B------:R-:W-:-:S05]  /*3640*/  LOP3.LUT R12, R184, R12, R167, 0xf6, !PT ;  /* 0x0000000cb80c7212 */ /* 0x000fca00078ef6a7 */
        /* <DEDUP_REMOVED lines=19> */
[CC--:B------:R-:W-:Y:S01]  /*3780*/  FMUL.FTZ R76, R4.reuse, R7.reuse ;  /* 0x00000007044c7220 */ /* 0x0c0fe20000410000 */
[----:B------:R-:W-:Y:S02]  /*3790*/  HADD2.F32 R6, -RZ, R75.H1_H1 ;  /* 0x3000004bff067230 */ /* 0x000fe40000004100 */
[-C--:B------:R-:W-:Y:S01]  /*37a0*/  FMUL.FTZ R78, R29, R10.reuse ;  /* 0x0000000a1d4e7220 */ /* 0x080fe20000410000 */
[----:B------:R-:W-:Y:S02]  /*37b0*/  HADD2.F32 R8, -RZ, R74.H0_H0 ;  /* 0x2000004aff087230 */ /* 0x000fe40000004100 */
[----:B------:R-:W-:Y:S01]  /*37c0*/  FMUL.FTZ R9, R5, R7 ;  /* 0x0000000705097220 */ /* 0x000fe20000410000 */
[----:B------:R-:W-:Y:S01]  /*37d0*/  FMUL.FTZ R10, R13, R10 ;  /* 0x0000000a0d0a7220 */ /* 0x000fe20000410000 */
[-C--:B------:R-:W-:Y:S01]  /*37e0*/  FFMA.FTZ R76, R5, R6.reuse, R76 ;  /* 0x00000006054c7223 */ /* 0x080fe2000001004c */
[--C-:B------:R-:W-:Y:S02]  /*37f0*/  HADD2.F32 R5, -RZ, R31.reuse.H0_H0 ;  /* 0x2000001fff057230 */ /* 0x100fe40000004100 */
[----:B------:R-:W-:Y:S01]  /*3800*/  FFMA.FTZ R74, R4, R6, -R9 ;  /* 0x00000006044a7223 */ /* 0x000fe20000010809 */
[----:B------:R-:W-:Y:S01]  /*3810*/  FFMA.FTZ R29, R29, R8, R10 ;  /* 0x000000081d1d7223 */ /* 0x000fe2000001000a */
[----:B------:R-:W-:-:S02]  /*3820*/  HADD2.F32 R31, -RZ, R31.H1_H1 ;  /* 0x3000001fff1f7230 */ /* 0x000fc40000004100 */
[----:B------:R-:W-:Y:S01]  /*3830*/  FFMA.FTZ R75, R13, R8, -R78 ;  /* 0x000000080d4b7223 */ /* 0x000fe2000001084e */
[----:B------:R-:W-:Y:S02]  /*3840*/  HADD2.F32 R4, -RZ, R15.H0_H0 ;  /* 0x2000000fff047230 */ /* 0x000fe40000004100 */
[----:B------:R-:W-:Y:S01]  /*3850*/  HADD2.F32 R10, -RZ, R11.H0_H0 ;  /* 0x2000000bff0a7230 */ /* 0x000fe20000004100 */
[----:B------:R-:W-:Y:S01]  /*3860*/  F2FP.F16.F32.PACK_AB R29, R29, R76 ;  /* 0x0000004c1d1d723e */ /* 0x000fe200000000ff */
[----:B------:R-:W-:Y:S01]  /*3870*/  HADD2.F32 R7, -RZ, R79.H0_H0 ;  /* 0x2000004fff077230 */ /* 0x000fe20000004100 */
[----:B------:R-:W-:Y:S01]  /*3880*/  F2FP.F16.F32.PACK_AB R74, R75, R74 ;  /* 0x0000004a4b4a723e */ /* 0x000fe200000000ff */
[----:B------:R-:W-:Y:S02]  /*3890*/  HADD2.F32 R15, -RZ, R15.H1_H1 ;  /* 0x3000000fff0f7230 */ /* 0x000fe40000004100 */
[----:B------:R-:W-:Y:S01]  /*38a0*/  FMUL.FTZ R80, R31, R10 ;  /* 0x0000000a1f507220 */ /* 0x000fe20000410000 */
[----:B------:R-:W-:-:S02]  /*38b0*/  HADD2.F32 R6, -RZ, R79.H1_H1 ;  /* 0x3000004fff067230 */ /* 0x000fc40000004100 */
[CC--:B------:R-:W-:Y:S01]  /*38c0*/  FMUL.FTZ R78, R4.reuse, R7.reuse ;  /* 0x00000007044e7220 */ /* 0x0c0fe20000410000 */
[----:B------:R-:W-:Y:S02]  /*38d0*/  HADD2.F32 R8, -RZ, R77.H0_H0 ;  /* 0x2000004dff087230 */ /* 0x000fe40000004100 */
[----:B------:R-:W-:Y:S01]  /*38e0*/  FMUL.FTZ R10, R15, R10 ;  /* 0x0000000a0f0a7220 */ /* 0x000fe20000410000 */
[C---:B------:R-:W-:Y:S01]  /*38f0*/  FMUL.FTZ R9, R5.reuse, R7 ;  /* 0x0000000705097220 */ /* 0x040fe20000410000 */
[----:B------:R-:W-:Y:S01]  /*3900*/  FFMA.FTZ R78, R5, R6, R78 ;  /* 0x00000006054e7223 */ /* 0x000fe2000001004e */
[----:B------:R-:W-:Y:S02]  /*3910*/  HADD2.F32 R5, -RZ, R28.H0_H0 ;  /* 0x2000001cff057230 */ /* 0x000fe40000004100 */
[-C--:B------:R-:W-:Y:S01]  /*3920*/  FFMA.FTZ R80, R15, R8.reuse, -R80 ;  /* 0x000000080f507223 */ /* 0x080fe20000010850 */
[----:B------:R-:W-:Y:S01]  /*3930*/  FFMA.FTZ R79, R31, R8, R10 ;  /* 0x000000081f4f7223 */ /* 0x000fe2000001000a */
[----:B------:R-:W-:Y:S01]  /*3940*/  FFMA.FTZ R77, R4, R6, -R9 ;  /* 0x00000006044d7223 */ /* 0x000fe20000010809 */
[----:B------:R-:W-:-:S02]  /*3950*/  HADD2.F32 R8, -RZ, R85.H0_H0 ;  /* 0x20000055ff087230 */ /* 0x000fc40000004100 */
[----:B------:R-:W-:Y:S02]  /*3960*/  HADD2.F32 R9, -RZ, R82.H0_H0 ;  /* 0x20000052ff097230 */ /* 0x000fe40000004100 */
[----:B------:R-:W-:Y:S02]  /*3970*/  HADD2.F32 R4, -RZ, R12.H0_H0 ;  /* 0x2000000cff047230 */ /* 0x000fe40000004100 */
[-C--:B------:R-:W-:Y:S01]  /*3980*/  FMUL.FTZ R11, R5, R8.reuse ;  /* 0x00000008050b7220 */ /* 0x080fe20000410000 */
[----:B------:R-:W-:Y:S01]  /*3990*/  HADD2.F32 R28, -RZ, R28.H1_H1 ;  /* 0x3000001cff1c7230 */ /* 0x000fe20000004100 */
[----:B------:R-:W-:Y:S01]  /*39a0*/  F2FP.F16.F32.PACK_AB R77, R80, R77 ;  /* 0x0000004d504d723e */ /* 0x000fe200000000ff */
[----:B------:R-:W-:Y:S02]  /*39b0*/  HADD2.F32 R12, -RZ, R12.H1_H1 ;  /* 0x3000000cff0c7230 */ /* 0x000fe40000004100 */
[----:B------:R-:W-:Y:S01]  /*39c0*/  FMUL.FTZ R8, R4, R8 ;  /* 0x0000000804087220 */ /* 0x000fe20000410000 */
[----:B------:R-:W-:-:S02]  /*39d0*/  HADD2.F32 R6, -RZ, R86.H0_H0 ;  /* 0x20000056ff067230 */ /* 0x000fc40000004100 */
[-C--:B------:R-:W-:Y:S01]  /*39e0*/  FMUL.FTZ R13, R28, R9.reuse ;  /* 0x000000091c0d7220 */ /* 0x080fe20000410000 */
[----:B------:R-:W-:Y:S02]  /*39f0*/  HADD2.F32 R7, -RZ, R84.H0_H0 ;  /* 0x20000054ff077230 */ /* 0x000fe40000004100 */
[----:B------:R-:W-:Y:S01]  /*3a00*/  FMUL.FTZ R9, R12, R9 ;  /* 0x000000090c097220 */ /* 0x000fe20000410000 */
[-C--:B------:R-:W-:Y:S01]  /*3a10*/  FFMA.FTZ R10, R5, R6.reuse, R8 ;  /* 0x00000006050a7223 */ /* 0x080fe20000010008 */
[----:B------:R-:W-:Y:S01]  /*3a20*/  FFMA.FTZ R11, R4, R6, -R11 ;  /* 0x00000006040b7223 */ /* 0x000fe2000001080b */
[-C--:B------:R-:W-:Y:S01]  /*3a30*/  FFMA.FTZ R12, R12, R7.reuse, -R13 ;  /* 0x000000070c0c7223 */ /* 0x080fe2000001080d */
        /* <DEDUP_REMOVED lines=24> */
.L_x_6849:
[----:B------:R-:W-:Y:S05]  /*3bc0*/  BSYNC B1 ;  /* 0x0000000000017941 */ /* 0x000fea0003800000 */
.L_x_6848:
        /* <DEDUP_REMOVED lines=10> */
.L_x_6831:
[----:B------:R-:W-:-:S06]  /*3c70*/  UISETP.NE.AND UP0, UPT, UR46, 0x3, UPT ;  /* 0x000000032e00788c */ /* 0x000fcc000bf05270 */
[----:B------:R-:W-:-:S13]  /*3c80*/  PLOP3.LUT P0, PT, PT, PT, UP0, 0x80, 0x0 ;  /* 0x000000000000781c */ /* 0x000fda0003f0f008 */
[----:B------:R-:W-:Y:S05]  /*3c90*/  @!P0 BRA `(.L_x_6850) ;  /* 0x0000000000048947 */ /* 0x000fea0003800000 */
[----:B------:R-:W-:Y:S01]  /*3ca0*/  BPT.TRAP 0x1 ;  /* 0x000000040000795c */ /* 0x000fe20000300000 */
.L_x_6850:
[----:B------:R-:W-:Y:S01]  /*3cb0*/  IMAD R60, R152, 0x8, R2 ;  /* 0x00000008983c7824 */ /* 0x000fe200078e0202 */
[----:B------:R-:W-:Y:S01]  /*3cc0*/  SHF.L.U32 R65, R156, 0x1f, RZ ;  /* 0x0000001f9c417819 */ /* 0x000fe200000006ff */
[----:B------:R-:W-:Y:S01]  /*3cd0*/  IMAD R4, R43, -0x40, R42 ;  /* 0xffffffc02b047824 */ /* 0x000fe200078e022a */
[----:B------:R-:W-:Y:S02]  /*3ce0*/  BSSY B1, `(.L_x_6851) ;  /* 0x0000004000017945 */ /* 0x000fe40003800000 */
[----:B------:R-:W0:Y:S02]  /*3cf0*/  SYNCS.PHASECHK.TRANS64.TRYWAIT P1, [R60+URZ+0x38890], R65 ;  /* 0x038890413c0075a7 */ /* 0x000e24000802017f */
[----:B------:R-:W-:Y:S01]  /*3d00*/  VIMNMX R4, R4, 0x40, PT ;  /* 0x0000004004047848 */ /* 0x000fe20003fe0100 */
[----:B0-----:R-:W-:Y:S06]  /*3d10*/  @!P1 BRA `(.L_x_6852) ;  /* 0x000003ac00449947 */ /* 0x001fec0003800000 */
.L_x_7232:
[----:B------:R-:W-:Y:S05]  /*3d20*/  BSYNC B1 ;  /* 0x0000000000017941 */ /* 0x000fea0003800000 */
.L_x_6851:
[----:B------:R-:W-:-:S13]  /*3d30*/  ISETP.GE.AND P1, PT, R153, R4, PT ;  /* 0x000000049900720c */ /* 0x000fda0003f26270 */
[----:B------:R-:W-:Y:S05]  /*3d40*/  @P1 BRA `(.L_x_6838) ;  /* 0x0000000000181947 */ /* 0x000fea0003800000 */
[----:B------:R-:W-:Y:S01]  /*3d50*/  @!P3 IMAD.IADD R31, R186, 0x1, R31 ;  /* 0x00000001ba1fb824 */ /* 0x000fe200078e021f */
[----:B------:R-:W1:Y:S03]  /*3d60*/  @!P4 LDS.128 R4, [R30+0x22400] ;  /* 0x022400001e04c984 */ /* 0x000e660000000c00 */
[----:B------:R-:W-:-:S06]  /*3d70*/  @!P3 IMAD R8, R31, 0x2, R2 ;  /* 0x000000021f08b824 */ /* 0x000fcc00078e0202 */
[----:B------:R-:W2:Y:S04]  /*3d80*/  @!P3 LDS.128 R8, [R8+0x22400] ;  /* 0x022400000808b984 */ /* 0x000ea80000000c00 */
[----:B-1----:R1:W-:Y:S04]  /*3d90*/  @!P4 STG.E.128 desc[UR44][R12.64], R4 ;  /* 0x000000040c00c986 */ /* 0x0023e8000c101d2c */
[----:B--2---:R1:W-:Y:S02]  /*3da0*/  @!P3 STG.E.128 desc[UR44][R12.64+0x40], R8 ;  /* 0x000040080c00b986 */ /* 0x0043e4000c101d2c */
.L_x_6838:
[----:B------:R-:W-:Y:S05]  /*3db0*/  BSYNC B0 ;  /* 0x0000000000007941 */ /* 0x000fea0003800000 */
.L_x_6830:
        /* <DEDUP_REMOVED lines=17> */
.L_x_6854:
[----:B------:R-:W-:Y:S05]  /*3ed0*/  BSYNC B0 ;  /* 0x0000000000007941 */ /* 0x000fea0003800000 */
.L_x_6853:
[----:B------:R-:W2:Y:S01]  /*3ee0*/  SYNCS.PHASECHK.TRANS64.TRYWAIT P0, [R60+URZ+0x388b0], R65 ;  /* 0x0388b0413c0075a7 */ /* 0x000ea2000800017f */
[----:B------:R-:W-:Y:S04]  /*3ef0*/  BSSY B0, `(.L_x_6855) ;  /* 0x0000002000007945 */ /* 0x000fe80003800000 */
[----:B--2---:R-:W-:Y:S05]  /*3f00*/  @!P0 BRA `(.L_x_6856) ;  /* 0x000003a800dc8947 */ /* 0x004fea0003800000 */
.L_x_7233:
[----:B------:R-:W-:Y:S05]  /*3f10*/  BSYNC B0 ;  /* 0x0000000000007941 */ /* 0x000fea0003800000 */
.L_x_6855:
[----:B------:R-:W-:Y:S04]  /*3f20*/  BSSY B0, `(.L_x_6857) ;  /* 0x0000050000007945 */ /* 0x000fe80003800000 */
[----:B------:R-:W-:Y:S05]  /*3f30*/  @P1 BRA `(.L_x_6858) ;  /* 0x0000000400381947 */ /* 0x000fea0003800000 */
[----:B-1----:R-:W-:Y:S01]  /*3f40*/  IMAD.WIDE R4, R43, 0x40, R40 ;  /* 0x000000402b047825 */ /* 0x002fe200078e0228 */
[----:B------:R-:W-:-:S03]  /*3f50*/  ULDC.64 UR4, c[0x0][0x328] ;  /* 0x0000ca0000047ab9 */ /* 0x000fc60000000a00 */
[----:B------:R-:W-:Y:S02]  /*3f60*/  IMAD R5, R5, UR4, RZ ;  /* 0x0000000405057c24 */ /* 0x000fe4000f8e02ff */
[----:B------:R-:W-:Y:S02]  /*3f70*/  IMAD.MOV.U32 R6, RZ, RZ, R20 ;  /* 0x000000ffff067224 */ /* 0x000fe400078e0014 */
[----:B------:R-:W-:Y:S02]  /*3f80*/  IMAD.MOV.U32 R7, RZ, RZ, R61 ;  /* 0x000000ffff077224 */ /* 0x000fe400078e003d */
[C---:B------:R-:W-:Y:S02]  /*3f90*/  IMAD R5, R4.reuse, UR5, R5 ;  /* 0x0000000504057c24 */ /* 0x040fe4000f8e0205 */
[----:B------:R-:W-:Y:S01]  /*3fa0*/  IMAD.WIDE.U32 R6, R4, UR4, R6 ;  /* 0x0000000404067c25 */ /* 0x000fe2000f8e0006 */
[----:B------:R-:W-:-:S03]  /*3fb0*/  ULDC.64 UR4, c[0x0][0x318] ;  /* 0x0000c60000047ab9 */ /* 0x000fc60000000a00 */
[----:B------:R-:W-:Y:S01]  /*3fc0*/  IMAD.IADD R5, R7, 0x1, R5 ;  /* 0x0000000107057824 */ /* 0x000fe200078e0205 */
[----:B------:R-:W-:Y:S01]  /*3fd0*/  LEA R8, P0, R6, UR4, 0x1 ;  /* 0x0000000406087c11 */ /* 0x000fe2000f8008ff */
[----:B------:R-:W-:Y:S01]  /*3fe0*/  ULDC UR4, c[0x0][0x320] ;  /* 0x0000c80000047ab9 */ /* 0x000fe20000000800 */
[----:B------:R-:W-:Y:S02]  /*3ff0*/  IMAD R11, R152, 0x8000, R157 ;  /* 0x00008000980b7824 */ /* 0x000fe400078e029d */
[----:B------:R-:W-:Y:S01]  /*4000*/  LEA.HI.X R9, R6, UR5, R5, 0x1, P0 ;  /* 0x0000000506097c11 */ /* 0x000fe200080f0c05 */
[C---:B------:R-:W-:Y:S01]  /*4010*/  VIADD R10, R22.reuse, 0x40 ;  /* 0x00000040160a7836 */ /* 0x040fe20000000000 */
[----:B------:R-:W-:Y:S01]  /*4020*/  ISETP.GE.AND P0, PT, R22, UR4, PT ;  /* 0x0000000416007c0c */ /* 0x000fe2000bf06270 */
[----:B---3--:R-:W-:Y:S02]  /*4030*/  IMAD R12, R11, 0x2, R2 ;  /* 0x000000020b0c7824 */ /* 0x008fe400078e0202 */
[----:B------:R-:W-:-:S04]  /*4040*/  IMAD.IADD R11, R160, 0x1, R11 ;  /* 0x00000001a00b7824 */ /* 0x000fc800078e020b */
[----:B------:R-:W-:-:S06]  /*4050*/  IMAD R11, R11, 0x2, R2 ;  /* 0x000000020b0b7824 */ /* 0x000fcc00078e0202 */
[----:B------:R-:W1:Y:S04]  /*4060*/  @!P0 LDS.128 R4, [R12+0x400] ;  /* 0x000400000c048984 */ /* 0x000e680000000c00 */
[----:B-1----:R-:W-:Y:S01]  /*4070*/  @!P0 STG.E.128 desc[UR44][R8.64], R4 ;  /* 0x0000000408008986 */ /* 0x002fe2000c101d2c */
[----:B------:R-:W-:Y:S01]  /*4080*/  ISETP.GE.AND P0, PT, R10, UR4, PT ;  /* 0x000000040a007c0c */ /* 0x000fe2000bf06270 */
[----:B------:R-:W-:-:S12]  /*4090*/  VIADD R10, R22, 0x80 ;  /* 0x00000080160a7836 */ /* 0x000fd80000000000 */
        /* <DEDUP_REMOVED lines=26> */
[----:B------:R-:W-:-:S13]  /*4240*/  ISETP.GE.AND P0, PT, R73, UR4, PT ;  /* 0x0000000449007c0c */ /* 0x000fda000bf06270 */
        /* <DEDUP_REMOVED lines=28> */
[----:B-1----:R1:W-:Y:S02]  /*4410*/  @!P0 STG.E.128 desc[UR44][R8.64+0x3c0], R4 ;  /* 0x0003c00408008986 */ /* 0x0023e4000c101d2c */
.L_x_6858:
[----:B------:R-:W-:Y:S05]  /*4420*/  BSYNC B0 ;  /* 0x0000000000007941 */ /* 0x000fea0003800000 */
.L_x_6857:
        /* <DEDUP_REMOVED lines=17> */
.L_x_6825:
[----:B------:R-:W1:Y:S01]  /*4540*/  LDC R0, c[0x0][0xa80] ;  /* 0x0002a000ff007b82 */ /* 0x000e620000000800 */
[----:B------:R2:W-:Y:S01]  /*4550*/  STL.128 [R1+0x200], RZ ;  /* 0x000200ff01007387 */ /* 0x0005e20000100c00 */
[----:B------:R-:W-:Y:S01]  /*4560*/  BSSY B0, `(.L_x_6860) ;  /* 0x0000027000007945 */ /* 0x000fe20003800000 */
[----:B------:R-:W-:Y:S02]  /*4570*/  IMAD.U32 R37, RZ, RZ, UR37 ;  /* 0x00000025ff257e24 */ /* 0x000fe4000f8e00ff */
[----:B------:R2:W-:Y:S04]  /*4580*/  STL.128 [R1+0x210], RZ ;  /* 0x000210ff01007387 */ /* 0x0005e80000100c00 */
[----:B------:R2:W-:Y:S04]  /*4590*/  STL.128 [R1+0x230], RZ ;  /* 0x000230ff01007387 */ /* 0x0005e80000100c00 */
[----:B------:R2:W-:Y:S04]  /*45a0*/  STL.128 [R1+0x240], RZ ;  /* 0x000240ff01007387 */ /* 0x0005e80000100c00 */
[----:B------:R2:W-:Y:S04]  /*45b0*/  STL.128 [R1+0x250], RZ ;  /* 0x000250ff01007387 */ /* 0x0005e80000100c00 */
[----:B------:R2:W-:Y:S04]  /*45c0*/  STL.128 [R1+0x260], RZ ;  /* 0x000260ff01007387 */ /* 0x0005e80000100c00 */
[----:B-1----:R2:W-:Y:S04]  /*45d0*/  STL [R1+0x220], R0 ;  /* 0x0002200001007387 */ /* 0x0025e80000100800 */
        /* <DEDUP_REMOVED lines=28> */
[----:B------:R-:W-:Y:S05]  /*47a0*/  @P0 BRA `(.L_x_6861) ;  /* 0x0000000000080947 */ /* 0x000fea0003800000 */
[----:B------:R-:W1:Y:S02]  /*47b0*/  FENCE.VIEW.ASYNC.G ;  /* 0x00000000000073c6 */ /* 0x000e640000000100 */
[----:B-1----:R-:W-:Y:S06]  /*47c0*/  BAR.ARV 0xc, 0x180 ;  /* 0x0306000000007b1d */ /* 0x002fec0000002000 */
.L_x_6861:
[----:B------:R-:W-:Y:S05]  /*47d0*/  BSYNC B0 ;  /* 0x0000000000007941 */ /* 0x000fea0003800000 */
.L_x_6860:
[----:B------:R-:W-:Y:S01]  /*47e0*/  UISETP.NE.AND UP0, UPT, UR40, 0x1, UPT ;  /* 0x000000012800788c */ /* 0x000fe2000bf05270 */
[----:B------:R-:W-:Y:S01]  /*47f0*/  IMAD.U32 R19, RZ, RZ, UR37 ;  /* 0x00000025ff137e24 */ /* 0x000fe2000f8e00ff */
[----:B------:R-:W-:Y:S01]  /*4800*/  IADD3 R37, P0, R37, 0x200, RZ ;  /* 0x0000020025257810 */ /* 0x000fe20007f1e0ff */
[----:B------:R-:W-:Y:S03]  /*4810*/  BSSY B7, `(.L_x_6862) ;  /* 0x0002ccd000077945 */ /* 0x000fe60003800000 */
[----:B------:R-:W-:Y:S01]  /*4820*/  PLOP3.LUT P2, PT, PT, PT, UP0, 0x80, 0x0 ;  /* 0x000000000000781c */ /* 0x000fe20003f4f008 */
[----:B------:R-:W-:Y:S01]  /*4830*/  IMAD.X R36, RZ, RZ, UR36, P0 ;  /* 0x00000024ff247e24 */ /* 0x000fe200080e06ff */
[----:B------:R-:W-:-:S05]  /*4840*/  IADD3 R19, P1, R19, 0x230, RZ ;  /* 0x0000023013137810 */ /* 0x000fca0007f3e0ff */
[----:B------:R-:W-:-:S06]  /*4850*/  IMAD.X R18, RZ, RZ, UR36, P1 ;  /* 0x00000024ff127e24 */ /* 0x000fcc00088e06ff */
[----:B------:R-:W-:Y:S05]  /*4860*/  @!P2 BRA `(.L_x_6863) ;  /* 0x000000800010a947 */ /* 0x000fea0003800000 */
[----:B--2---:R-:W1:Y:S01]  /*4870*/  LDC R0, c[0x0][0x448] ;  /* 0x00011200ff007b82 */ /* 0x004e620000000800 */
[----:B------:R-:W-:-:S07]  /*4880*/  VIADD R3, R185, 0x3f ;  /* 0x0000003fb9037836 */ /* 0x000fce0000000000 */
[----:B------:R-:W2:Y:S01]  /*4890*/  LDC.64 R6, c[0x0][0xad8] ;  /* 0x0002b600ff067b82 */ /* 0x000ea20000000a00 */
[----:B-1----:R-:W-:Y:S02]  /*48a0*/  ISETP.NE.AND P1, PT, R0, 0x1, PT ;  /* 0x000000010000780c */ /* 0x002fe40003f25270 */
        /* <DEDUP_REMOVED lines=19> */
.L_x_6866:
[----:B------:R-:W-:-:S13]  /*49e0*/  ISETP.NE.AND P0, PT, R7, 0x1, PT ;  /* 0x000000010700780c */ /* 0x000fda0003f05270 */
[----:B------:R-:W1:Y:S02]  /*49f0*/  @P0 LDC.64 R4, c[0x0][0xae0] ;  /* 0x0002b800ff040b82 */ /* 0x000e640000000a00 */
[----:B-1----:R-:W-:-:S05]  /*4a00*/  @P0 IMAD.HI.U32 R4, R3, R4, RZ ;  /* 0x0000000403040227 */ /* 0x002fca00078e00ff */
[----:B------:R-:W-:-:S07]  /*4a10*/  @P0 SHF.R.U32.HI R3, RZ, R5, R4 ;  /* 0x00000005ff030219 */ /* 0x000fce0000011604 */
.L_x_6867:
[----:B------:R-:W-:Y:S05]  /*4a20*/  BSYNC B0 ;  /* 0x0000000000007941 */ /* 0x000fea0003800000 */
.L_x_6865:
[----:B------:R-:W-:-:S05]  /*4a30*/  IMAD R3, R3, R7, R7 ;  /* 0x0000000703037224 */ /* 0x000fca00078e0207 */
[----:B------:R-:W-:-:S07]  /*4a40*/  VIMNMX R0, R0, R3, PT ;  /* 0x0000000300007248 */ /* 0x000fce0003fe0100 */
.L_x_6864:
[----:B------:R-:W1:Y:S01]  /*4a50*/  @P1 LDC R4, c[0x0][0x44c] ;  /* 0x00011300ff041b82 */ /* 0x000e620000000800 */
[----:B------:R-:W-:Y:S01]  /*4a60*/  VIADD R0, R0, 0x3f ;  /* 0x0000003f00007836 */ /* 0x000fe20000000000 */
[----:B------:R-:W-:-:S04]  /*4a70*/  ULDC UR4, c[0x0][0xad4] ;  /* 0x0002b50000047ab9 */ /* 0x000fc80000000800 */
[----:B------:R-:W-:Y:S02]  /*4a80*/  SHF.R.S32.HI R3, RZ, 0x1f, R0 ;  /* 0x0000001fff037819 */ /* 0x000fe40000011400 */
[----:B------:R-:W2:Y:S02]  /*4a90*/  @P1 LDC R6, c[0x0][0x450] ;  /* 0x00011400ff061b82 */ /* 0x000ea40000000800 */
[----:B------:R-:W-:-:S04]  /*4aa0*/  LEA.HI R3, R3, R0, RZ, 0x6 ;  /* 0x0000000003037211 */ /* 0x000fc800078f30ff */
[----:B------:R-:W-:-:S04]  /*4ab0*/  SHF.R.S32.HI R3, RZ, 0x6, R3 ;  /* 0x00000006ff037819 */ /* 0x000fc80000011403 */
[----:B------:R-:W-:Y:S01]  /*4ac0*/  VIMNMX R21, R200, R3, PT ;  /* 0x00000003c8157248 */ /* 0x000fe20003fe0100 */
[----:B-1----:R-:W-:-:S04]  /*4ad0*/  @P1 IMAD.HI.U32 R5, R185, R4, RZ ;  /* 0x00000004b9051227 */ /* 0x002fc800078e00ff */
[----:B------:R-:W-:Y:S01]  /*4ae0*/  IMAD.MOV.U32 R4, RZ, RZ, R185 ;  /* 0x000000ffff047224 */ /* 0x000fe200078e00b9 */
        /* <DEDUP_REMOVED lines=14> */
.L_x_6870:
[----:B------:R-:W-:-:S13]  /*4bd0*/  ISETP.NE.AND P0, PT, R7, 0x1, PT ;  /* 0x000000010700780c */ /* 0x000fda0003f05270 */
[----:B------:R-:W1:Y:S02]  /*4be0*/  @P0 LDC.64 R4, c[0x0][0xae0] ;  /* 0x0002b800ff040b82 */ /* 0x000e640000000a00 */
[----:B-1----:R-:W-:-:S05]  /*4bf0*/  @P0 IMAD.HI.U32 R4, R197, R4, RZ ;  /* 0x00000004c5040227 */ /* 0x002fca00078e00ff */
[----:B------:R-:W-:-:S07]  /*4c00*/  @P0 SHF.R.U32.HI R197, RZ, R5, R4 ;  /* 0x00000005ffc50219 */ /* 0x000fce0000011604 */
.L_x_6871:
[----:B------:R-:W-:Y:S05]  /*4c10*/  BSYNC B0 ;  /* 0x0000000000007941 */ /* 0x000fea0003800000 */
.L_x_6869:
[----:B------:R-:W-:-:S05]  /*4c20*/  IMAD R197, R197, R7, RZ ;  /* 0x00000007c5c57224 */ /* 0x000fca00078e02ff */
[----:B------:R-:W-:-:S07]  /*4c30*/  VIMNMX R0, R0, R197, !PT ;  /* 0x000000c500007248 */ /* 0x000fce0007fe0100 */
.L_x_6868:
[----:B------:R-:W-:-:S04]  /*4c40*/  SHF.R.S32.HI R3, RZ, 0x1f, R0 ;  /* 0x0000001fff037819 */ /* 0x000fc80000011400 */
[----:B------:R-:W-:-:S04]  /*4c50*/  LEA.HI R3, R3, R0, RZ, 0x6 ;  /* 0x0000000003037211 */ /* 0x000fc800078f30ff */
[--C-:B------:R-:W-:Y:S02]  /*4c60*/  SHF.R.S32.HI R0, RZ, 0x6, R3.reuse ;  /* 0x00000006ff007819 */ /* 0x100fe40000011403 */
[----:B------:R-:W-:Y:S02]  /*4c70*/  PRMT R3, RZ, 0x7610, R3 ;  /* 0x00007610ff037816 */ /* 0x000fe40000000003 */
[----:B------:R-:W-:-:S04]  /*4c80*/  VIMNMX R0, RZ, R0, !PT ;  /* 0x00000000ff007248 */ /* 0x000fc80007fe0100 */
[----:B------:R-:W-:-:S13]  /*4c90*/  ISETP.GT.AND P0, PT, R21, R0, PT ;  /* 0x000000001500720c */ /* 0x000fda0003f04270 */
[----:B------:R-:W-:Y:S05]  /*4ca0*/  @!P0 BRA `(.L_x_6872) ;  /* 0x000002c8000c8947 */ /* 0x000fea0003800000 */
        /* <DEDUP_REMOVED lines=67> */
[----:B-----5:R-:W4:Y:S04]  /*50e0*/  LDL R33, [R1+0x338] ;  /* 0x0003380001217983 */ /* 0x020f280000100800 */
[----:B------:R-:W4:Y:S04]  /*50f0*/  LDL R35, [R1+0x33c] ;  /* 0x00033c0001237983 */ /* 0x000f280000100800 */
[----:B------:R-:W4:Y:S04]  /*5100*/  LDL R58, [R1+0x340] ;  /* 0x00034000013a7983 */ /* 0x000f280000100800 */
[----:B------:R-:W4:Y:S04]  /*5110*/  LDL R37, [R1+0x344] ;  /* 0x0003440001257983 */ /* 0x000f280000100800 */
[----:B------:R-:W4:Y:S04]  /*5120*/  LDL R39, [R1+0x348] ;  /* 0x0003480001277983 */ /* 0x000f280000100800 */
[----:B------:R-:W4:Y:S04]  /*5130*/  LDL R41, [R1+0x34c] ;  /* 0x00034c0001297983 */ /* 0x000f280000100800 */
[----:B0-----:R-:W4:Y:S04]  /*5140*/  LDL R60, [R1+0x350] ;  /* 0x00035000013c7983 */ /* 0x001f280000100800 */
        /* <DEDUP_REMOVED lines=55> */
[----:B------:R-:W0:Y:S02]  /*54c0*/  SHFL.IDX PT, R3, R213, RZ, 0x1f ;  /* 0x00001fffd5037589 */ /* 0x000e2400000e0000 */
[----:B0-----:R-:W-:-:S04]  /*54d0*/  LEA.HI R4, R3, R3, RZ, 0x1 ;  /* 0x0000000303047211 */ /* 0x001fc800078f08ff */
[----:B------:R-:W-:-:S05]  /*54e0*/  LOP3.LUT R4, R4, 0x1fffe, RZ, 0xc0, !PT ;  /* 0x0001fffe04047812 */ /* 0x000fca00078ec0ff */
[----:B------:R-:W-:-:S04]  /*54f0*/  IMAD.IADD R3, R3, 0x1, -R4 ;  /* 0x0000000103037824 */ /* 0x000fc800078e0a04 */
[----:B------:R-:W-:-:S04]  /*5500*/  IMAD R3, R3, 0x8000, R2 ;  /* 0x0000800003037824 */ /* 0x000fc800078e0202 */
[----:B------:R-:W-:Y:S02]  /*5510*/  VIADD R3, R3, 0x400 ;  /* 0x0000040003037836 */ /* 0x000fe40000000000 */
[----:B------:R-:W-:-:S03]  /*5520*/  VIADD R4, R2, 0x36400 ;  /* 0x0003640002047836 */ /* 0x000fc60000000000 */
[----:B------:R-:W-:Y:S02]  /*5530*/  SHF.R.U32.HI R3, RZ, 0x4, R3 ;  /* 0x00000004ff037819 */ /* 0x000fe40000011603 */
[----:B------:R-:W-:Y:S02]  /*5540*/  SHF.R.U32.HI R4, RZ, 0x4, R4 ;  /* 0x00000004ff047819 */ /* 0x000fe40000011604 */
[----:B------:R-:W-:Y:S02]  /*5550*/  LOP3.LUT R3, R3, 0x3fff, RZ, 0xc0, !PT ;  /* 0x00003fff03037812 */ /* 0x000fe400078ec0ff */
[----:B------:R-:W-:Y:S02]  /*5560*/  LOP3.LUT R4, R4, 0x3fff, RZ, 0xc0, !PT ;  /* 0x00003fff04047812 */ /* 0x000fe400078ec0ff */
[----:B------:R-:W-:Y:S01]  /*5570*/  LOP3.LUT R3, R3, 0x2000000, RZ, 0xfc, !PT ;  /* 0x0200000003037812 */ /* 0x000fe200078efcff */
[----:B--2---:R0:W-:Y:S01]  /*5580*/  STL [R1+0x318], R5 ;  /* 0x0003180501007387 */ /* 0x0041e20000100800 */
[----:B------:R-:W-:-:S03]  /*5590*/  LOP3.LUT R4, R4, 0x10000, RZ, 0xfc, !PT ;  /* 0x0001000004047812 */ /* 0x000fc600078efcff */
[----:B---3--:R1:W-:Y:S01]  /*55a0*/  STL [R1+0x31c], R13 ;  /* 0x00031c0d01007387 */ /* 0x0083e20000100800 */
[----:B------:R-:W-:Y:S02]  /*55b0*/  IMAD R12, R12, 0x1000, R3 ;  /* 0x000010000c0c7824 */ /* 0x000fe400078e0203 */
[----:B0-----:R-:W-:Y:S02]  /*55c0*/  IMAD.MOV.U32 R5, RZ, RZ, 0x40000040 ;  /* 0x40000040ff057424 */ /* 0x001fe400078e00ff */
[----:B-1----:R-:W-:Y:S01]  /*55d0*/  IMAD.MOV.U32 R13, RZ, RZ, 0x40000040 ;  /* 0x40000040ff0d7424 */ /* 0x002fe200078e00ff */
[----:B------:R-:W-:Y:S02]  /*55e0*/  R2UR UR6, R12 ;  /* 0x000000000c0672ca */ /* 0x000fe400000e0000 */
[----:B------:R-:W-:Y:S02]  /*55f0*/  R2UR UR4, R4 ;  /* 0x00000000040472ca */ /* 0x000fe400000e0000 */
[----:B------:R-:W-:-:S02]  /*5600*/  R2UR UR7, R13 ;  /* 0x000000000d0772ca */ /* 0x000fc400000e0000 */
        /* <DEDUP_REMOVED lines=84> */
[----:B0-----:R-:W-:-:S06]  /*5b50*/  WARPGROUP.ARRIVE ;  /* 0x00000000000079c5 */ /* 0x001fcc0000000000 */
[----:B------:R-:W-:Y:S01]  /*5b60*/  HGMMA.64x256x16.F32 R24, gdesc[UR4].tnspB, RZ, !UPT, gsb0 ;  /* 0x43e00000041879f0 */ /* 0x000fe2000c0008ff */
[----:B------:R0:W-:Y:S04]  /*5b70*/  STL [R1+0x398], R6 ;  /* 0x0003980601007387 */ /* 0x0001e80000100800 */
[----:B------:R1:W-:Y:S04]  /*5b80*/  STL [R1+0x39c], R10 ;  /* 0x00039c0a01007387 */ /* 0x0003e80000100800 */
[----:B------:R2:W-:Y:S01]  /*5b90*/  STL [R1+0x3e8], R7 ;  /* 0x0003e80701007387 */ /* 0x0005e20000100800 */
[----:B0-----:R-:W-:-:S03]  /*5ba0*/  VIADD R6, R12, 0x80 ;  /* 0x000000800c067836 */ /* 0x001fc60000000000 */
[----:B------:R0:W-:Y:S01]  /*5bb0*/  STL [R1+0x3f0], R11 ;  /* 0x0003f00b01007387 */ /* 0x0001e20000100800 */
[----:B-1----:R-:W-:Y:S02]  /*5bc0*/  VIADD R10, R4, 0x2 ;  /* 0x00000002040a7836 */ /* 0x002fe40000000000 */
[----:B--2---:R-:W-:Y:S02]  /*5bd0*/  IMAD.MOV.U32 R7, RZ, RZ, 0x40000040 ;  /* 0x40000040ff077424 */ /* 0x004fe400078e00ff */
[----:B0-----:R-:W-:Y:S01]  /*5be0*/  IMAD.MOV.U32 R11, RZ, RZ, 0x40000040 ;  /* 0x40000040ff0b7424 */ /* 0x001fe200078e00ff */
        /* <DEDUP_REMOVED lines=80> */
[----:B------:R-:W-:Y:S02]  /*60f0*/  VIADD R6, R12, 0x100 ;  /* 0x000001000c067836 */ /* 0x000fe40000000000 */
[----:B------:R-:W-:Y:S02]  /*6100*/  IMAD.MOV.U32 R9, RZ, RZ, 0x40000040 ;  /* 0x40000040ff097424 */ /* 0x000fe400078e00ff */
[----:B------:R-:W-:Y:S01]  /*6110*/  IMAD.MOV.U32 R7, RZ, RZ, 0x40000040 ;  /* 0x40000040ff077424 */ /* 0x000fe200078e00ff */
[----:B------:R-:W-:Y:S02]  /*6120*/  R2UR UR4, R8 ;  /* 0x00000000080472ca */ /* 0x000fe400000e0000 */
[----:B------:R-:W-:-:S02]  /*6130*/  R2UR UR5, R9 ;  /* 0x00000000090572ca */ /* 0x000fc400000e0000 */
[----:B------:R-:W-:Y:S02]  /*6140*/  R2UR UR6, R6 ;  /* 0x00000000060672ca */ /* 0x000fe400000e0000 */
[----:B------:R-:W-:Y:S01]  /*6150*/  R2UR UR7, R7 ;  /* 0x00000000070772ca */ /* 0x000fe200000e0000 */
[----:B------:R-:W-:Y:S02]  /*6160*/  VIADD R6, R4, 0x6 ;  /* 0x0000000604067836 */ /* 0x000fe40000000000 */
[----:B------:R-:W-:Y:S02]  /*6170*/  VIADD R12, R12, 0x180 ;  /* 0x000001800c0c7836 */ /* 0x000fe40000000000 */
[----:B------:R-:W-:Y:S02]  /*6180*/  IMAD.MOV.U32 R7, RZ, RZ, 0x40000040 ;  /* 0x40000040ff077424 */ /* 0x000fe400078e00ff */
[----:B------:R-:W-:Y:S01]  /*6190*/  IMAD.MOV.U32 R13, RZ, RZ, 0x40000040 ;  /* 0x40000040ff0d7424 */ /* 0x000fe200078e00ff */
        /* <DEDUP_REMOVED lines=35> */
[----:B------:R-:W-:Y:S02]  /*63d0*/  R2UR UR4, R6 ;  /* 0x00000000060472ca */ /* 0x000fe400000e0000 */
[----:B------:R-:W-:Y:S02]  /*63e0*/  R2UR UR5, R7 ;  /* 0x00000000070572ca */ /* 0x000fe400000e0000 */
        /* <DEDUP_REMOVED lines=72> */
[----:B------:R-:W4:Y:S04]  /*6870*/  LDL R82, [R1+0x238] ;  /* 0x0002380001527983 */ /* 0x000f280000100800 */
[----:B-1----:R-:W4:Y:S04]  /*6880*/  LDL R84, [R1+0x23c] ;  /* 0x00023c0001547983 */ /* 0x002f280000100800 */
[----:B------:R-:W4:Y:S04]  /*6890*/  LDL R14, [R1+0x240] ;  /* 0x00024000010e7983 */ /* 0x000f280000100800 */
[----:B------:R-:W4:Y:S04]  /*68a0*/  LDL R86, [R1+0x244] ;  /* 0x0002440001567983 */ /* 0x000f280000100800 */
        /* <DEDUP_REMOVED lines=121> */
[----:B------:R-:W4:Y:S01]  /*7040*/  LDL R164, [R1+0x2f4] ;  /* 0x0002f40001a47983 */ /* 0x000f220000100800 */
[----:B------:R-:W0:Y:S03]  /*7050*/  S2R R231, SR_TID.X ;  /* 0x0000000000e77919 */ /* 0x000e260000002100 */
[----:B------:R-:W-:Y:S04]  /*7060*/  STL [R1+0x230], R12 ;  /* 0x0002300c01007387 */ /* 0x000fe80000100800 */
[----:B------:R-:W-:Y:S04]  /*7070*/  STL [R1+0x234], R80 ;  /* 0x0002345001007387 */ /* 0x000fe80000100800 */
[----:B------:R-:W-:Y:S04]  /*7080*/  STL [R1+0x238], R82 ;  /* 0x0002385201007387 */ /* 0x000fe80000100800 */
[----:B------:R-:W-:Y:S04]  /*7090*/  STL [R1+0x23c], R84 ;  /* 0x00023c5401007387 */ /* 0x000fe80000100800 */
[----:B------:R-:W-:Y:S04]  /*70a0*/  STL [R1+0x240], R14 ;  /* 0x0002400e01007387 */ /* 0x000fe80000100800 */
[----:B------:R-:W-:Y:S04]  /*70b0*/  STL [R1+0x244], R86 ;  /* 0x0002445601007387 */ /* 0x000fe80000100800 */
[----:B--2---:R-:W-:Y:S04]  /*70c0*/  STL [R1+0x248], R88 ;  /* 0x0002485801007387 */ /* 0x004fe80000100800 */
[----:B------:R-:W-:Y:S01]  /*70d0*/  STL [R1+0x24c], R90 ;  /* 0x00024c5a01007387 */ /* 0x000fe20000100800 */
[----:B0-----:R-:W-:-:S03]  /*70e0*/  LOP3.LUT R231, R231, 0x7f, RZ, 0xc0, !PT ;  /* 0x0000007fe7e77812 */ /* 0x001fc600078ec0ff */
[----:B------:R-:W-:Y:S04]  /*70f0*/  STL [R1+0x250], R18 ;  /* 0x0002501201007387 */ /* 0x000fe80000100800 */
[----:B---3--:R-:W-:Y:S04]  /*7100*/  STL [R1+0x254], R92 ;  /* 0x0002545c01007387 */ /* 0x008fe80000100800 */
        /* <DEDUP_REMOVED lines=117> */
[----:B------:R-:W-:Y:S06]  /*7860*/  BAR.ARV 0xf, 0x100 ;  /* 0x03c4000000007b1d */ /* 0x000fec0000002000 */
[----:B------:R-:W-:Y:S01]  /*7870*/  ISETP.NE.AND P1, PT, R231, RZ, PT ;  /* 0x000000ffe700720c */ /* 0x000fe20003f25270 */
[----:B------:R0:W-:Y:S01]  /*7880*/  STL [R1+0x2f4], R164 ;  /* 0x0002f4a401007387 */ /* 0x0001e20000100800 */
[----:B------:R-:W-:Y:S01]  /*7890*/  BSSY B0, `(.L_x_6873) ;  /* 0x0000009000007945 */ /* 0x000fe20003800000 */
[----:B0-----:R-:W-:-:S05]  /*78a0*/  VIADD R164, R21, 0xfffffffe ;  /* 0xfffffffe15a47836 */ /* 0x001fca0000000000 */
[----:B------:R-:W-:-:S05]  /*78b0*/  ISETP.GE.AND P0, PT, R164, R0, PT ;  /* 0x00000000a400720c */ /* 0x000fca0003f06270 */
[----:B------:R-:W-:Y:S08]  /*78c0*/  @P1 BRA `(.L_x_6874) ;  /* 0x0000000000141947 */ /* 0x000ff00003800000 */
[----:B------:R-:W2:Y:S02]  /*78d0*/  LDL R13, [R1+0x1e8] ;  /* 0x0001e800010d7983 */ /* 0x000ea40000100800 */
[----:B--2---:R-:W-:-:S04]  /*78e0*/  IMAD R12, R13, 0x8, R2 ;  /* 0x000000080d0c7824 */ /* 0x004fc800078e0202 */
[----:B------:R-:W-:-:S05]  /*78f0*/  VIADD R12, R12, 0x38860 ;  /* 0x000388600c0c7836 */ /* 0x000fca0000000000 */
[----:B------:R-:W-:-:S04]  /*7900*/  PRMT R12, RZ, 0x654, R12 ;  /* 0x00000654ff0c7816 */ /* 0x000fc8000000000c */
[----:B------:R0:W-:Y:S03]  /*7910*/  SYNCS.ARRIVE.TRANS64.RED.A1T0 RZ, [R12+URZ], RZ ;  /* 0x000000ff0cff79a7 */ /* 0x0001e6000810043f */
.L_x_6874:
[----:B------:R-:W-:Y:S05]  /*7920*/  BSYNC B0 ;  /* 0x0000000000007941 */ /* 0x000fea0003800000 */
.L_x_6873:
[----:B------:R-:W-:Y:S04]  /*7930*/  BSSY B0, `(.L_x_6875) ;  /* 0x00003e2000007945 */ /* 0x000fe80003800000 */
[----:B------:R-:W-:Y:S05]  /*7940*/  @!P0 BRA `(.L_x_6876) ;  /* 0x0000003c00808947 */ /* 0x000fea0003800000 */
.L_x_6879:
        /* <DEDUP_REMOVED lines=60> */
[----:B01----:R-:W5:Y:S04]  /*7d10*/  LDL.64 R12, [R1+0x3e8] ;  /* 0x0003e800010c7983 */ /* 0x003f680000100a00 */
[----:B------:R-:W5:Y:S04]  /*7d20*/  LDL.64 R24, [R1+0x3f8] ;  /* 0x0003f80001187983 */ /* 0x000f680000100a00 */
[----:B------:R-:W5:Y:S04]  /*7d30*/  LDL.64 R20, [R1+0x408] ;  /* 0x0004080001147983 */ /* 0x000f680000100a00 */
[----:B------:R-:W5:Y:S04]  /*7d40*/  LDL.64 R18, [R1+0x418] ;  /* 0x0004180001127983 */ /* 0x000f680000100a00 */
[----:B------:R-:W5:Y:S01]  /*7d50*/  LDL.64 R14, [R1+0x428] ;  /* 0x00042800010e7983 */ /* 0x000f620000100a00 */
[----:B--2---:R-:W-:-:S04]  /*7d60*/  IMAD R145, R168, 0x40, R162 ;  /* 0x00000040a8917824 */ /* 0x004fc800078e02a2 */
[----:B------:R-:W-:Y:S01]  /*7d70*/  IMAD R145, R145, 0x4, R2 ;  /* 0x0000000491917824 */ /* 0x000fe200078e0202 */
        /* <DEDUP_REMOVED lines=158> */
[C---:B------:R-:W-:Y:S02]  /*8760*/  FMUL.FTZ R18, R145.reuse, R18 ;  /* 0x0000001291127220 */ /* 0x040fe40000410000 */
[----:B------:R-:W-:Y:S01]  /*8770*/  STL.64 [R1+0x230], R86 ;  /* 0x0002305601007387 */ /* 0x000fe20000100a00 */
[C---:B------:R-:W-:Y:S01]  /*8780*/  FMUL.FTZ R15, R145.reuse, R15 ;  /* 0x0000000f910f7220 */ /* 0x040fe20000410000 */
[----:B------:R-:W-:-:S02]  /*8790*/  FMUL.FTZ R14, R145, R14 ;  /* 0x0000000e910e7220 */ /* 0x000fc40000410000 */
        /* <DEDUP_REMOVED lines=320> */
[----:B------:R-:W-:Y:S01]  /*9ba0*/  VIADD R168, R168, 0x1 ;  /* 0x00000001a8a87836 */ /* 0x000fe20000000000 */
[----:B------:R-:W-:Y:S01]  /*9bb0*/  R2UR UR4, R4 ;  /* 0x00000000040472ca */ /* 0x000fe200000e0000 */
[----:B------:R-:W-:Y:S01]  /*9bc0*/  IMAD.MOV.U32 R13, RZ, RZ, 0x40000040 ;  /* 0x40000040ff0d7424 */ /* 0x000fe200078e00ff */
[----:B------:R-:W-:Y:S01]  /*9bd0*/  R2UR UR5, R5 ;  /* 0x00000000050572ca */ /* 0x000fe200000e0000 */
[----:B------:R-:W-:Y:S01]  /*9be0*/  IMAD.MOV.U32 R15, RZ, RZ, 0x40000040 ;  /* 0x40000040ff0f7424 */ /* 0x000fe200078e00ff */
[----:B------:R-:W-:Y:S01]  /*9bf0*/  ISETP.NE.AND P0, PT, R168, 0x2, PT ;  /* 0x00000002a800780c */ /* 0x000fe20003f05270 */
[----:B------:R0:W-:Y:S01]  /*9c00*/  STL [R1+0x1e8], R168 ;  /* 0x0001e8a801007387 */ /* 0x0001e20000100800 */
[----:B------:R-:W-:Y:S01]  /*9c10*/  R2UR UR7, R13 ;  /* 0x000000000d0772ca */ /* 0x000fe200000e0000 */
[----:B------:R-:W-:-:S10]  /*9c20*/  IMAD.MOV.U32 R13, RZ, RZ, 0x40000040 ;  /* 0x40000040ff0d7424 */ /* 0x000fd400078e00ff */
[----:B0-----:R-:W-:-:S04]  /*9c30*/  @!P0 IMAD.MOV.U32 R168, RZ, RZ, RZ ;  /* 0x000000ffffa88224 */ /* 0x001fc800078e00ff */
[----:B------:R-:W-:-:S04]  /*9c40*/  IMAD R12, R168, 0x1000, R3 ;  /* 0x00001000a80c7824 */ /* 0x000fc800078e0203 */
[C---:B------:R-:W-:Y:S01]  /*9c50*/  VIADD R14, R12.reuse, 0x80 ;  /* 0x000000800c0e7836 */ /* 0x040fe20000000000 */
[----:B------:R-:W-:Y:S01]  /*9c60*/  R2UR UR6, R12 ;  /* 0x000000000c0672ca */ /* 0x000fe200000e0000 */
[----:B--2---:R-:W-:-:S12]  /*9c70*/  WARPGROUP.ARRIVE ;  /* 0x00000000000079c5 */ /* 0x004fd80000000000 */
        /* <DEDUP_REMOVED lines=87> */
[----:B------:R-:W3:Y:S01]  /*a1f0*/  LDL R12, [R1+0x1f0] ;  /* 0x0001f000010c7983 */ /* 0x000ee20000100800 */
        /* <DEDUP_REMOVED lines=68> */
[----:B------:R-:W3:Y:S04]  /*a640*/  LDL R18, [R1+0x230] ;  /* 0x0002300001127983 */ /* 0x000ee80000100800 */
[----:B0-----:R-:W3:Y:S04]  /*a650*/  LDL R84, [R1+0x234] ;  /* 0x0002340001547983 */ /* 0x001ee80000100800 */
[----:B------:R-:W3:Y:S04]  /*a660*/  LDL R86, [R1+0x238] ;  /* 0x0002380001567983 */ /* 0x000ee80000100800 */
[----:B-1----:R-:W3:Y:S04]  /*a670*/  LDL R88, [R1+0x23c] ;  /* 0x00023c0001587983 */ /* 0x002ee80000100800 */
[----:B------:R-:W3:Y:S04]  /*a680*/  LDL R20, [R1+0x240] ;  /* 0x0002400001147983 */ /* 0x000ee80000100800 */
[----:B------:R-:W3:Y:S04]  /*a690*/  LDL R90, [R1+0x244] ;  /* 0x00024400015a7983 */ /* 0x000ee80000100800 */
[----:B----4-:R-:W4:Y:S04]  /*a6a0*/  LDL R92, [R1+0x248] ;  /* 0x00024800015c7983 */ /* 0x010f280000100800 */
[----:B------:R-:W4:Y:S04]  /*a6b0*/  LDL R94, [R1+0x24c] ;  /* 0x00024c00015e7983 */ /* 0x000f280000100800 */
[----:B------:R-:W4:Y:S04]  /*a6c0*/  LDL R24, [R1+0x250] ;  /* 0x0002500001187983 */ /* 0x000f280000100800 */
[----:B-----5:R-:W5:Y:S04]  /*a6d0*/  LDL R96, [R1+0x254] ;  /* 0x0002540001607983 */ /* 0x020f680000100800 */
        /* <DEDUP_REMOVED lines=117> */
[----:B------:R-:W3:Y:S01]  /*ae30*/  LDL R107, [R1+0x42c] ;  /* 0x00042c00016b7983 */ /* 0x000ee20000100800 */
[----:B------:R-:W-:-:S03]  /*ae40*/  VIADD R12, R12, 0x1 ;  /* 0x000000010c0c7836 */ /* 0x000fc60000000000 */
[----:B------:R0:W-:Y:S04]  /*ae50*/  STL [R1+0x230], R18 ;  /* 0x0002301201007387 */ /* 0x0001e80000100800 */
[----:B------:R0:W-:Y:S04]  /*ae60*/  STL [R1+0x1f0], R12 ;  /* 0x0001f00c01007387 */ /* 0x0001e80000100800 */
[----:B------:R0:W-:Y:S04]  /*ae70*/  STL [R1+0x234], R84 ;  /* 0x0002345401007387 */ /* 0x0001e80000100800 */
[----:B------:R0:W-:Y:S04]  /*ae80*/  STL [R1+0x238], R86 ;  /* 0x0002385601007387 */ /* 0x0001e80000100800 */
[----:B------:R0:W-:Y:S04]  /*ae90*/  STL [R1+0x23c], R88 ;  /* 0x00023c5801007387 */ /* 0x0001e80000100800 */
[----:B------:R0:W-:Y:S04]  /*aea0*/  STL [R1+0x240], R20 ;  /* 0x0002401401007387 */ /* 0x0001e80000100800 */
[----:B------:R0:W-:Y:S04]  /*aeb0*/  STL [R1+0x244], R90 ;  /* 0x0002445a01007387 */ /* 0x0001e80000100800 */
[----:B----4-:R0:W-:Y:S04]  /*aec0*/  STL [R1+0x248], R92 ;  /* 0x0002485c01007387 */ /* 0x0101e80000100800 */
[----:B------:R0:W-:Y:S04]  /*aed0*/  STL [R1+0x24c], R94 ;  /* 0x00024c5e01007387 */ /* 0x0001e80000100800 */
[----:B------:R0:W-:Y:S04]  /*aee0*/  STL [R1+0x250], R24 ;  /* 0x0002501801007387 */ /* 0x0001e80000100800 */
[----:B-----5:R0:W-:Y:S04]  /*aef0*/  STL [R1+0x254], R96 ;  /* 0x0002546001007387 */ /* 0x0201e80000100800 */
[----:B------:R0:W-:Y:S04]  /*af00*/  STL [R1+0x258], R98 ;  /* 0x0002586201007387 */ /* 0x0001e80000100800 */
[----:B--2---:R0:W-:Y:S04]  /*af10*/  STL [R1+0x25c], R100 ;  /* 0x00025c6401007387 */ /* 0x0041e80000100800 */
        /* <DEDUP_REMOVED lines=13> */
[----:B---3--:R0:W-:Y:S04]  /*aff0*/  STL [R1+0x294], R120 ;  /* 0x0002947801007387 */ /* 0x0081e80000100800 */
        /* <DEDUP_REMOVED lines=102> */
[----:B------:R-:W-:Y:S01]  /*b660*/  @!P0 LOP3.LUT R14, R14, 0x1, RZ, 0x3c, !PT ;  /* 0x000000010e0e8812 */ /* 0x000fe200078e3cff */
[----:B------:R-:W-:Y:S02]  /*b670*/  BSSY B1, `(.L_x_6877) ;  /* 0x000000b000017945 */ /* 0x000fe40003800000 */
[----:B------:R0:W-:Y:S04]  /*b680*/  @!P0 STL [R1+0x1e8], RZ ;  /* 0x0001e8ff01008387 */ /* 0x0001e80000100800 */
[----:B------:R0:W-:Y:S01]  /*b690*/  @!P0 STL [R1+0x1ec], R14 ;  /* 0x0001ec0e01008387 */ /* 0x0001e20000100800 */
[----:B------:R-:W-:Y:S06]  /*b6a0*/  BAR.ARV 0xf, 0x100 ;  /* 0x03c4000000007b1d */ /* 0x000fec0000002000 */
[----:B------:R-:W-:Y:S01]  /*b6b0*/  ISETP.GT.AND P0, PT, R164, R0, PT ;  /* 0x00000000a400720c */ /* 0x000fe20003f04270 */
[----:B------:R-:W-:-:S12]  /*b6c0*/  @P1 BRA `(.L_x_6878) ;  /* 0x0000000000141947 */ /* 0x000fd80003800000 */
[----:B0-----:R-:W2:Y:S02]  /*b6d0*/  LDL R13, [R1+0x1e8] ;  /* 0x0001e800010d7983 */ /* 0x001ea40000100800 */
[----:B--2---:R-:W-:-:S04]  /*b6e0*/  IMAD R12, R13, 0x8, R2 ;  /* 0x000000080d0c7824 */ /* 0x004fc800078e0202 */
[----:B------:R-:W-:-:S05]  /*b6f0*/  VIADD R12, R12, 0x38860 ;  /* 0x000388600c0c7836 */ /* 0x000fca0000000000 */
[----:B------:R-:W-:-:S04]  /*b700*/  PRMT R12, RZ, 0x654, R12 ;  /* 0x00000654ff0c7816 */ /* 0x000fc8000000000c */
[----:B------:R1:W-:Y:S03]  /*b710*/  SYNCS.ARRIVE.TRANS64.RED.A1T0 RZ, [R12+URZ], RZ ;  /* 0x000000ff0cff79a7 */ /* 0x0003e6000810043f */
.L_x_6878:
[----:B------:R-:W-:Y:S05]  /*b720*/  BSYNC B1 ;  /* 0x0000000000017941 */ /* 0x000fea0003800000 */
.L_x_6877:
[----:B------:R-:W-:Y:S01]  /*b730*/  VIADD R164, R164, 0xffffffff ;  /* 0xffffffffa4a47836 */ /* 0x000fe20000000000 */
[----:B------:R-:W-:Y:S06]  /*b740*/  @P0 BRA `(.L_x_6879) ;  /* 0xffffffc000800947 */ /* 0x000fec000383ffff */
.L_x_6876:
[----:B------:R-:W-:Y:S05]  /*b750*/  BSYNC B0 ;  /* 0x0000000000007941 */ /* 0x000fea0003800000 */
.L_x_6875:
[----:B------:R-:W2:Y:S04]  /*b760*/  LDL R137, [R1+0x1e8] ;  /* 0x0001e80001897983 */ /* 0x000ea80000100800 */
[----:B------:R-:W3:Y:S04]  /*b770*/  LDL.64 R4, [R1+0x230] ;  /* 0x0002300001047983 */ /* 0x000ee80000100a00 */
[----:B------:R-:W4:Y:S04]  /*b780*/  LDL.64 R6, [R1+0x240] ;  /* 0x0002400001067983 */ /* 0x000f280000100a00 */
[----:B------:R-:W5:Y:S04]  /*b790*/  LDL.64 R8, [R1+0x250] ;  /* 0x0002500001087983 */ /* 0x000f680000100a00 */
[----:B------:R-:W5:Y:S04]  /*b7a0*/  LDL.64 R10, [R1+0x260] ;  /* 0x00026000010a7983 */ /* 0x000f680000100a00 */
[----:B01----:R-:W5:Y:S04]  /*b7b0*/  LDL.64 R12, [R1+0x270] ;  /* 0x00027000010c7983 */ /* 0x003f680000100a00 */
        /* <DEDUP_REMOVED lines=61> */
[----:B--2---:R-:W-:-:S04]  /*bb90*/  IMAD R137, R137, 0x40, R162 ;  /* 0x0000004089897824 */ /* 0x004fc800078e02a2 */
[----:B------:R-:W-:Y:S01]  /*bba0*/  IMAD R137, R137, 0x4, R2 ;  /* 0x0000000489897824 */ /* 0x000fe200078e0202 */
[----:B------:R-:W-:Y:S06]  /*bbb0*/  BAR.SYNC.DEFER_BLOCKING 0xe, 0x100 ;  /* 0x0384000000007b1d */ /* 0x000fec0000010000 */
[----:B------:R-:W3:Y:S02]  /*bbc0*/  LDS R2, [R137+0x38400] ;  /* 0x0384000089027984 */ /* 0x000ee40000000800 */
[C---:B---3--:R-:W-:Y:S01]  /*bbd0*/  FMUL.FTZ R5, R2.reuse, R5 ;  /* 0x0000000502057220 */ /* 0x048fe20000410000 */
[C---:B------:R-:W-:Y:S01]  /*bbe0*/  FMUL.FTZ R4, R2.reuse, R4 ;  /* 0x0000000402047220 */ /* 0x040fe20000410000 */
[C---:B----4-:R-:W-:Y:S01]  /*bbf0*/  FMUL.FTZ R7, R2.reuse, R7 ;  /* 0x0000000702077220 */ /* 0x050fe20000410000 */
[C---:B------:R-:W-:Y:S01]  /*bc00*/  FMUL.FTZ R6, R2.reuse, R6 ;  /* 0x0000000602067220 */ /* 0x040fe20000410000 */
[C---:B-----5:R-:W-:Y:S01]  /*bc10*/  FMUL.FTZ R9, R2.reuse, R9 ;  /* 0x0000000902097220 */ /* 0x060fe20000410000 */
[C---:B------:R-:W-:Y:S01]  /*bc20*/  FMUL.FTZ R8, R2.reuse, R8 ;  /* 0x0000000802087220 */ /* 0x040fe20000410000 */
[----:B------:R-:W-:Y:S01]  /*bc30*/  STL.64 [R1+0x230], R4 ;  /* 0x0002300401007387 */ /* 0x000fe20000100a00 */
[C---:B------:R-:W-:Y:S01]  /*bc40*/  FMUL.FTZ R11, R2.reuse, R11 ;  /* 0x0000000b020b7220 */ /* 0x040fe20000410000 */
[C---:B------:R-:W-:Y:S01]  /*bc50*/  FMUL.FTZ R10, R2.reuse, R10 ;  /* 0x0000000a020a7220 */ /* 0x040fe20000410000 */
[C---:B------:R-:W-:Y:S01]  /*bc60*/  FMUL.FTZ R13, R2.reuse, R13 ;  /* 0x0000000d020d7220 */ /* 0x040fe20000410000 */
[----:B------:R-:W0:Y:S01]  /*bc70*/  LDS R4, [R137+0x38420] ;  /* 0x0384200089047984 */ /* 0x000e220000000800 */
        /* <DEDUP_REMOVED lines=55> */
[C---:B0-----:R-:W-:Y:S01]  /*bff0*/  FMUL.FTZ R73, R4.reuse, R73 ;  /* 0x0000004904497220 */ /* 0x041fe20000410000 */
[C---:B------:R-:W-:Y:S01]  /*c000*/  FMUL.FTZ R72, R4.reuse, R72 ;  /* 0x0000004804487220 */ /* 0x040fe20000410000 */
[C---:B------:R-:W-:Y:S01]  /*c010*/  FMUL.FTZ R75, R4.reuse, R75 ;  /* 0x0000004b044b7220 */ /* 0x040fe20000410000 */
[C---:B------:R-:W-:Y:S01]  /*c020*/  FMUL.FTZ R74, R4.reuse, R74 ;  /* 0x0000004a044a7220 */ /* 0x040fe20000410000 */
[----:B------:R1:W-:Y:S01]  /*c030*/  STL.64 [R1+0x240], R6 ;  /* 0x0002400601007387 */ /* 0x0003e20000100a00 */
[C---:B------:R-:W-:Y:S01]  /*c040*/  FMUL.FTZ R77, R4.reuse, R77 ;  /* 0x0000004d044d7220 */ /* 0x040fe20000410000 */
[----:B------:R-:W-:-:S02]  /*c050*/  FMUL.FTZ R76, R4, R76 ;  /* 0x0000004c044c7220 */ /* 0x000fc40000410000 */
[----:B------:R1:W-:Y:S01]  /*c060*/  STL.64 [R1+0x250], R8 ;  /* 0x0002500801007387 */ /* 0x0003e20000100a00 */
[C---:B------:R-:W-:Y:S01]  /*c070*/  FMUL.FTZ R79, R4.reuse, R79 ;  /* 0x0000004f044f7220 */ /* 0x040fe20000410000 */
[C---:B------:R-:W-:Y:S02]  /*c080*/  FMUL.FTZ R78, R4.reuse, R78 ;  /* 0x0000004e044e7220 */ /* 0x040fe40000410000 */
[----:B------:R1:W-:Y:S01]  /*c090*/  STL.64 [R1+0x260], R10 ;  /* 0x0002600a01007387 */ /* 0x0003e20000100a00 */
[C---:B------:R-:W-:Y:S01]  /*c0a0*/  FMUL.FTZ R81, R4.reuse, R81 ;  /* 0x0000005104517220 */ /* 0x040fe20000410000 */
[C---:B------:R-:W-:Y:S02]  /*c0b0*/  FMUL.FTZ R80, R4.reuse, R80 ;  /* 0x0000005004507220 */ /* 0x040fe40000410000 */
        /* <DEDUP_REMOVED lines=80> */
[----:B------:R-:W-:Y:S02]  /*c5c0*/  FMUL.FTZ R134, R4, R134 ;  /* 0x0000008604867220 */ /* 0x000fe40000410000 */
[----:B------:R1:W-:Y:S01]  /*c5d0*/  STL.64 [R1+0x420], R70 ;  /* 0x0004204601007387 */ /* 0x0003e20000100a00 */
[----:B------:R-:W-:Y:S02]  /*c5e0*/  VIADD R2, R3, 0x1 ;  /* 0x0000000103027836 */ /* 0x000fe40000000000 */
[----:B------:R-:W-:Y:S01]  /*c5f0*/  IMAD.MOV.U32 R3, RZ, RZ, 0x1 ;  /* 0x00000001ff037424 */ /* 0x000fe200078e00ff */
[----:B------:R1:W-:Y:S01]  /*c600*/  STL.64 [R1+0x238], R72 ;  /* 0x0002384801007387 */ /* 0x0003e20000100a00 */
[----:B------:R-:W-:-:S03]  /*c610*/  VIADD R0, R0, 0x1 ;  /* 0x0000000100007836 */ /* 0x000fc60000000000 */
[----:B------:R1:W-:Y:S02]  /*c620*/  STL.64 [R1+0x248], R74 ;  /* 0x0002484a01007387 */ /* 0x0003e40000100a00 */
[----:B------:R-:W-:Y:S02]  /*c630*/  ISETP.NE.AND P0, PT, R0, 0x2, PT ;  /* 0x000000020000780c */ /* 0x000fe40003f05270 */
        /* <DEDUP_REMOVED lines=33> */
[----:B------:R-:W-:Y:S05]  /*c850*/  @P0 BRA `(.L_x_6872) ;  /* 0x0000024c00200947 */ /* 0x000fea0003800000 */
[----:B-1----:R-:W2:Y:S04]  /*c860*/  LDL R0, [R1+0x1ec] ;  /* 0x0001ec0001007983 */ /* 0x002ea80000100800 */
[----:B------:R0:W-:Y:S01]  /*c870*/  STL [R1+0x1e8], RZ ;  /* 0x0001e8ff01007387 */ /* 0x0001e20000100800 */
[----:B--2---:R-:W-:-:S05]  /*c880*/  LOP3.LUT R0, R0, 0x1, RZ, 0x3c, !PT ;  /* 0x0000000100007812 */ /* 0x004fca00078e3cff */
[----:B------:R0:W-:Y:S01]  /*c890*/  STL [R1+0x1ec], R0 ;  /* 0x0001ec0001007387 */ /* 0x0001e20000100800 */
[----:B------:R-:W-:Y:S05]  /*c8a0*/  BRA `(.L_x_6872) ;  /* 0x0000024c000c7947 */ /* 0x000fea0003800000 */
.L_x_6863:
[----:B------:R-:W1:Y:S01]  /*c8b0*/  S2R R4, SR_TID.X ;  /* 0x0000000000047919 */ /* 0x000e620000002100 */
[----:B--2---:R-:W2:Y:S01]  /*c8c0*/  LDC R0, c[0x0][0x448] ;  /* 0x00011200ff007b82 */ /* 0x004ea20000000800 */
[----:B------:R-:W-:Y:S01]  /*c8d0*/  UIADD3 UR4, UP2, UR42, 0x38850, URZ ;  /* 0x000388502a047890 */ /* 0x000fe2000ff5e03f */
[----:B------:R-:W-:Y:S01]  /*c8e0*/  IMAD.MOV.U32 R8, RZ, RZ, 0x2000 ;  /* 0x00002000ff087424 */ /* 0x000fe200078e00ff */
[----:B------:R-:W-:Y:S01]  /*c8f0*/  UIADD3 UR6, UP0, UR42, 0x38830, URZ ;  /* 0x000388302a067890 */ /* 0x000fe2000ff1e03f */
[----:B------:R-:W-:Y:S01]  /*c900*/  IMAD.U32 R9, RZ, RZ, UR38 ;  /* 0x00000026ff097e24 */ /* 0x000fe2000f8e00ff */
[----:B------:R-:W-:Y:S01]  /*c910*/  UIADD3 UR8, UP1, UR42, 0x38840, URZ ;  /* 0x000388402a087890 */ /* 0x000fe2000ff3e03f */
[----:B---3--:R-:W-:Y:S01]  /*c920*/  IMAD.MOV.U32 R12, RZ, RZ, 0x1 ;  /* 0x00000001ff0c7424 */ /* 0x008fe200078e00ff */
[----:B------:R-:W-:Y:S01]  /*c930*/  UIADD3 UR10, UP3, UR42, 0x38860, URZ ;  /* 0x000388602a0a7890 */ /* 0x000fe2000ff7e03f */
[----:B------:R-:W3:Y:S01]  /*c940*/  LDC.64 R20, c[0x0][0xad8] ;  /* 0x0002b600ff147b82 */ /* 0x000ee20000000a00 */
[----:B------:R-:W-:Y:S01]  /*c950*/  UIADD3.X UR5, URZ, UR43, URZ, UP2, !UPT ;  /* 0x0000002b3f057290 */ /* 0x000fe200097fe43f */
[----:B------:R0:W-:Y:S01]  /*c960*/  STL.64 [R1+0x18], R8 ;  /* 0x0000180801007387 */ /* 0x0001e20000100a00 */
[----:B------:R-:W-:Y:S01]  /*c970*/  IMAD.MOV.U32 R13, RZ, RZ, RZ ;  /* 0x000000ffff0d7224 */ /* 0x000fe200078e00ff */
[----:B------:R-:W-:Y:S01]  /*c980*/  UIADD3.X UR7, URZ, UR43, URZ, UP0, !UPT ;  /* 0x0000002b3f077290 */ /* 0x000fe200087fe43f */
[----:B------:R-:W-:Y:S01]  /*c990*/  IMAD.MOV.U32 R5, RZ, RZ, 0x80 ;  /* 0x00000080ff057424 */ /* 0x000fe200078e00ff */
[----:B------:R-:W-:Y:S01]  /*c9a0*/  UIADD3.X UR9, URZ, UR43, URZ, UP1, !UPT ;  /* 0x0000002b3f097290 */ /* 0x000fe20008ffe43f */
[----:B------:R-:W-:Y:S01]  /*c9b0*/  IMAD.MOV.U32 R6, RZ, RZ, 0x1 ;  /* 0x00000001ff067424 */ /* 0x000fe200078e00ff */
[----:B------:R-:W-:Y:S01]  /*c9c0*/  UIADD3.X UR11, URZ, UR43, URZ, UP3, !UPT ;  /* 0x0000002b3f0b7290 */ /* 0x000fe20009ffe43f */
[----:B------:R-:W-:Y:S01]  /*c9d0*/  IMAD.MOV.U32 R7, RZ, RZ, RZ ;  /* 0x000000ffff077224 */ /* 0x000fe200078e00ff */
[----:B------:R1:W-:Y:S01]  /*c9e0*/  STL.64 [R1+0x60], R12 ;  /* 0x0000600c01007387 */ /* 0x0003e20000100a00 */
[----:B------:R-:W-:-:S02]  /*c9f0*/  IMAD.MOV.U32 R11, RZ, RZ, 0x100 ;  /* 0x00000100ff0b7424 */ /* 0x000fc400078e00ff */
[----:B------:R-:W-:Y:S01]  /*ca00*/  IMAD.U32 R3, RZ, RZ, UR4 ;  /* 0x00000004ff037e24 */ /* 0x000fe2000f8e00ff */
[----:B------:R-:W-:Y:S01]  /*ca10*/  STL [R1+0x70], R117 ;  /* 0x0000707501007387 */ /* 0x000fe20000100800 */
[----:B0-----:R-:W-:Y:S01]  /*ca20*/  IMAD.MOV.U32 R8, RZ, RZ, 0x10000 ;  /* 0x00010000ff087424 */ /* 0x001fe200078e00ff */
[----:B--2---:R-:W-:Y:S01]  /*ca30*/  ISETP.NE.AND P0, PT, R0, 0x1, PT ;  /* 0x000000010000780c */ /* 0x004fe20003f05270 */
[----:B------:R-:W-:Y:S01]  /*ca40*/  IMAD.U32 R26, RZ, RZ, UR10 ;  /* 0x0000000aff1a7e24 */ /* 0x000fe2000f8e00ff */
[----:B------:R-:W-:Y:S01]  /*ca50*/  STL.64 [R1], RZ ;  /* 0x000000ff01007387 */ /* 0x000fe20000100a00 */
[----:B------:R-:W-:Y:S02]  /*ca60*/  IMAD.U32 R14, RZ, RZ, UR5 ;  /* 0x00000005ff0e7e24 */ /* 0x000fe4000f8e00ff */
[----:B----4-:R-:W-:Y:S01]  /*ca70*/  IMAD.U32 R31, RZ, RZ, UR37 ;  /* 0x00000025ff1f7e24 */ /* 0x010fe2000f8e00ff */
[----:B------:R-:W-:Y:S01]  /*ca80*/  STL.64 [R1+0x38], RZ ;  /* 0x000038ff01007387 */ /* 0x000fe20000100a00 */
[----:B-1----:R-:W-:Y:S01]  /*ca90*/  LOP3.LUT R4, R4, 0x7f, RZ, 0xc0, !PT ;  /* 0x0000007f04047812 */ /* 0x002fe200078ec0ff */
[----:B------:R-:W-:-:S02]  /*caa0*/  IMAD.U32 R12, RZ, RZ, UR6 ;  /* 0x00000006ff0c7e24 */ /* 0x000fc4000f8e00ff */
[----:B------:R-:W-:Y:S01]  /*cab0*/  IMAD.U32 R13, RZ, RZ, UR7 ;  /* 0x00000007ff0d7e24 */ /* 0x000fe2000f8e00ff */
[----:B------:R-:W-:Y:S01]  /*cac0*/  ISETP.NE.AND P1, PT, R4, RZ, PT ;  /* 0x000000ff0400720c */ /* 0x000fe20003f25270 */
[----:B------:R-:W-:Y:S01]  /*cad0*/  IMAD.U32 R56, RZ, RZ, UR37 ;  /* 0x00000025ff387e24 */ /* 0x000fe2000f8e00ff */
[----:B------:R-:W0:Y:S01]  /*cae0*/  @P0 LDC R0, c[0x0][0x44c] ;  /* 0x00011300ff000b82 */ /* 0x000e220000000800 */
[----:B------:R-:W-:Y:S01]  /*caf0*/  IADD3 R31, P2, R31, 0x38, RZ ;  /* 0x000000381f1f7810 */ /* 0x000fe20007f5e0ff */
[----:B------:R-:W-:Y:S01]  /*cb00*/  STL.64 [R1+0x8], R12 ;  /* 0x0000080c01007387 */ /* 0x000fe20000100a00 */
[----:B------:R-:W-:Y:S02]  /*cb10*/  SEL R4, RZ, 0x1, P1 ;  /* 0x00000001ff047807 */ /* 0x000fe40000800000 */
[----:B---3--:R-:W-:Y:S01]  /*cb20*/  ISETP.GE.AND P1, PT, R21, 0x1, PT ;  /* 0x000000011500780c */ /* 0x008fe20003f26270 */
[----:B------:R-:W-:Y:S01]  /*cb30*/  IMAD.X R30, RZ, RZ, UR36, P2 ;  /* 0x00000024ff1e7e24 */ /* 0x000fe200090e06ff */
[----:B------:R-:W-:Y:S01]  /*cb40*/  IADD3 R56, P3, R56, 0x70, RZ ;  /* 0x0000007038387810 */ /* 0x000fe20007f7e0ff */
[----:B------:R-:W1:Y:S01]  /*cb50*/  @P0 LDC R15, c[0x0][0x450] ;  /* 0x00011400ff0f0b82 */ /* 0x000e620000000800 */
[----:B------:R-:W-:Y:S01]  /*cb60*/  IMAD.MOV.U32 R10, RZ, RZ, R4 ;  /* 0x000000ffff0a7224 */ /* 0x000fe200078e0004 */
[----:B------:R2:W-:Y:S02]  /*cb70*/  STL.128 [R1+0x20], R4 ;  /* 0x0000200401007387 */ /* 0x0005e40000100c00 */
[----:B------:R-:W-:-:S02]  /*cb80*/  IMAD.X R57, RZ, RZ, UR36, P3 ;  /* 0x00000024ff397e24 */ /* 0x000fc400098e06ff */
[----:B------:R3:W-:Y:S01]  /*cb90*/  STL.128 [R1+0x50], R8 ;  /* 0x0000500801007387 */ /* 0x0007e20000100c00 */
[----:B--2---:R-:W-:Y:S02]  /*cba0*/  IMAD.U32 R7, RZ, RZ, UR11 ;  /* 0x0000000bff077e24 */ /* 0x004fe4000f8e00ff */
[----:B------:R-:W-:Y:S02]  /*cbb0*/  IMAD.MOV.U32 R4, RZ, RZ, R3 ;  /* 0x000000ffff047224 */ /* 0x000fe400078e0003 */
[----:B---3--:R-:W-:Y:S02]  /*cbc0*/  IMAD.U32 R8, RZ, RZ, UR8 ;  /* 0x00000008ff087e24 */ /* 0x008fe4000f8e00ff */
[----:B------:R-:W-:Y:S02]  /*cbd0*/  IMAD.U32 R9, RZ, RZ, UR9 ;  /* 0x00000009ff097e24 */ /* 0x000fe4000f8e00ff */
[----:B------:R-:W-:Y:S02]  /*cbe0*/  IMAD.MOV.U32 R5, RZ, RZ, R14 ;  /* 0x000000ffff057224 */ /* 0x000fe400078e000e */
[----:B------:R-:W-:Y:S01]  /*cbf0*/  IMAD.MOV.U32 R6, RZ, RZ, R26 ;  /* 0x000000ffff067224 */ /* 0x000fe200078e001a */
[----:B------:R2:W-:Y:S01]  /*cc00*/  STL.64 [R1+0x10], R8 ;  /* 0x0000100801007387 */ /* 0x0005e20000100a00 */
[----:B------:R-:W-:-:S03]  /*cc10*/  VIADD R3, R185, 0x3f ;  /* 0x0000003fb9037836 */ /* 0x000fc60000000000 */
[----:B------:R2:W-:Y:S01]  /*cc20*/  STL.128 [R1+0x40], R4 ;  /* 0x0000400401007387 */ /* 0x0005e20000100c00 */
[----:B0-----:R-:W-:-:S03]  /*cc30*/  @P0 IMAD.HI.U32 R0, R3, R0, RZ ;  /* 0x0000000003000227 */ /* 0x001fc600078e00ff */
[----:B------:R2:W-:Y:S02]  /*cc40*/  STL.64 [R1+0x68], R6 ;  /* 0x0000680601007387 */ /* 0x0005e40000100a00 */
[----:B-1----:R-:W-:Y:S02]  /*cc50*/  @P0 SHF.R.U32.HI R3, RZ, R15, R0 ;  /* 0x0000000fff030219 */ /* 0x002fe40000011600 */
[----:B------:R2:W-:Y:S03]  /*cc60*/  STL.64 [R1+0x30], R8 ;  /* 0x0000300801007387 */ /* 0x0005e60000100a00 */
        /* <DEDUP_REMOVED lines=9> */
[----:B--2---:R-:W0:Y:S02]  /*cd00*/  @P2 LDC.64 R4, c[0x0][0xae0] ;  /* 0x0002b800ff042b82 */ /* 0x004e240000000a00 */
[----:B0-----:R-:W-:-:S05]  /*cd10*/  @P2 IMAD.HI.U32 R0, R3, R4, RZ ;  /* 0x0000000403002227 */ /* 0x001fca00078e00ff */
[----:B------:R-:W-:-:S04]  /*cd20*/  @P2 SHF.R.U32.HI R3, RZ, R5, R0 ;  /* 0x00000005ff032219 */ /* 0x000fc80000011600 */
[----:B------:R-:W-:Y:S01]  /*cd30*/  LOP3.LUT R0, RZ, R3, RZ, 0x33, !PT ;  /* 0x00000003ff007212 */ /* 0x000fe200078e33ff */
[----:B------:R-:W-:Y:S06]  /*cd40*/  BRA `(.L_x_6883) ;  /* 0x0000000000107947 */ /* 0x000fec0003800000 */
.L_x_6882:
[----:B------:R-:W-:-:S13]  /*cd50*/  ISETP.NE.AND P2, PT, R21, 0x1, PT ;  /* 0x000000011500780c */ /* 0x000fda0003f45270 */
[----:B--2---:R-:W0:Y:S02]  /*cd60*/  @P2 LDC.64 R4, c[0x0][0xae0] ;  /* 0x0002b800ff042b82 */ /* 0x004e240000000a00 */
[----:B0-----:R-:W-:-:S05]  /*cd70*/  @P2 IMAD.HI.U32 R4, R0, R4, RZ ;  /* 0x0000000400042227 */ /* 0x001fca00078e00ff */
[----:B------:R-:W-:-:S07]  /*cd80*/  @P2 SHF.R.U32.HI R0, RZ, R5, R4 ;  /* 0x00000005ff002219 */ /* 0x000fce0000011604 */
.L_x_6883:
[----:B------:R-:W-:Y:S05]  /*cd90*/  BSYNC B0 ;  /* 0x0000000000007941 */ /* 0x000fea0003800000 */
.L_x_6881:
[----:B------:R-:W-:-:S05]  /*cda0*/  IMAD R3, R0, R21, R21 ;  /* 0x0000001500037224 */ /* 0x000fca00078e0215 */
[----:B------:R-:W-:-:S07]  /*cdb0*/  VIMNMX R20, R20, R3, PT ;  /* 0x0000000314147248 */ /* 0x000fce0003fe0100 */
.L_x_6880:
[----:B------:R-:W0:Y:S01]  /*cdc0*/  @P0 LDC R0, c[0x0][0x44c] ;  /* 0x00011300ff000b82 */ /* 0x000e220000000800 */
[----:B------:R-:W-:Y:S01]  /*cdd0*/  VIADD R20, R20, 0x3f ;  /* 0x0000003f14147836 */ /* 0x000fe20000000000 */
[----:B------:R-:W-:-:S04]  /*cde0*/  ULDC UR4, c[0x0][0xad4] ;  /* 0x0002b50000047ab9 */ /* 0x000fc80000000800 */
[----:B------:R-:W-:Y:S02]  /*cdf0*/  SHF.R.S32.HI R3, RZ, 0x1f, R20 ;  /* 0x0000001fff037819 */ /* 0x000fe40000011414 */
[----:B--2---:R-:W1:Y:S02]  /*ce00*/  @P0 LDC R5, c[0x0][0x450] ;  /* 0x00011400ff050b82 */ /* 0x004e640000000800 */
[----:B------:R-:W-:-:S04]  /*ce10*/  LEA.HI R3, R3, R20, RZ, 0x6 ;  /* 0x0000001403037211 */ /* 0x000fc800078f30ff */
[----:B------:R-:W-:-:S04]  /*ce20*/  SHF.R.S32.HI R3, RZ, 0x6, R3 ;  /* 0x00000006ff037819 */ /* 0x000fc80000011403 */
[----:B------:R-:W-:Y:S01]  /*ce30*/  VIMNMX R200, R200, R3, PT ;  /* 0x00000003c8c87248 */ /* 0x000fe20003fe0100 */
        /* <DEDUP_REMOVED lines=16> */
.L_x_6886:
[----:B------:R-:W-:-:S13]  /*cf40*/  ISETP.NE.AND P0, PT, R21, 0x1, PT ;  /* 0x000000011500780c */ /* 0x000fda0003f05270 */
[----:B------:R-:W0:Y:S02]  /*cf50*/  @P0 LDC.64 R4, c[0x0][0xae0] ;  /* 0x0002b800ff040b82 */ /* 0x000e240000000a00 */
[----:B0-----:R-:W-:-:S05]  /*cf60*/  @P0 IMAD.HI.U32 R4, R0, R4, RZ ;  /* 0x0000000400040227 */ /* 0x001fca00078e00ff */
[----:B------:R-:W-:-:S07]  /*cf70*/  @P0 SHF.R.U32.HI R0, RZ, R5, R4 ;  /* 0x00000005ff000219 */ /* 0x000fce0000011604 */
.L_x_6887:
[----:B------:R-:W-:Y:S05]  /*cf80*/  BSYNC B0 ;  /* 0x0000000000007941 */ /* 0x000fea0003800000 */
.L_x_6885:
[----:B------:R-:W-:-:S05]  /*cf90*/  IMAD R0, R0, R21, RZ ;  /* 0x0000001500007224 */ /* 0x000fca00078e02ff */
[----:B------:R-:W-:-:S07]  /*cfa0*/  VIMNMX R3, R3, R0, !PT ;  /* 0x0000000003037248 */ /* 0x000fce0007fe0100 */
.L_x_6884:
[----:B------:R-:W-:-:S04]  /*cfb0*/  SHF.R.S32.HI R0, RZ, 0x1f, R3 ;  /* 0x0000001fff007819 */ /* 0x000fc80000011403 */
[----:B------:R-:W-:Y:S02]  /*cfc0*/  LEA.HI R0, R0, R3, RZ, 0x6 ;  /* 0x0000000300007211 */ /* 0x000fe400078f30ff */
[----:B------:R-:W-:Y:S02]  /*cfd0*/  PRMT R3, RZ, 0x7610, R3 ;  /* 0x00007610ff037816 */ /* 0x000fe40000000003 */
[----:B------:R-:W-:-:S04]  /*cfe0*/  SHF.R.S32.HI R0, RZ, 0x6, R0 ;  /* 0x00000006ff007819 */ /* 0x000fc80000011400 */
[----:B------:R-:W-:-:S04]  /*cff0*/  VIMNMX R164, RZ, R0, !PT ;  /* 0x00000000ffa47248 */ /* 0x000fc80007fe0100 */
[----:B------:R-:W-:-:S13]  /*d000*/  ISETP.GT.AND P0, PT, R200, R164, PT ;  /* 0x000000a4c800720c */ /* 0x000fda0003f04270 */
[----:B------:R-:W-:Y:S05]  /*d010*/  @!P0 BRA `(.L_x_6872) ;  /* 0x0000024400308947 */ /* 0x000fea0003800000 */
[----:B------:R-:W0:Y:S01]  /*d020*/  SHFL.IDX PT, R0, R213, RZ, 0x1f ;  /* 0x00001fffd5007589 */ /* 0x000e2200000e0000 */
[----:B------:R-:W-:Y:S01]  /*d030*/  VIADD R8, R2, 0x36400 ;  /* 0x0003640002087836 */ /* 0x000fe20000000000 */
[----:B------:R-:W-:Y:S01]  /*d040*/  UIADD3 UR4, UP0, UR42, 0x38400, URZ ;  /* 0x000384002a047890 */ /* 0x000fe2000ff1e03f */
[----:B------:R-:W-:Y:S01]  /*d050*/  IMAD.MOV.U32 R4, RZ, RZ, 0x1 ;  /* 0x00000001ff047424 */ /* 0x000fe200078e00ff */
[----:B------:R-:W1:Y:S01]  /*d060*/  S2R R34, SR_TID.X ;  /* 0x0000000000227919 */ /* 0x000e620000002100 */
[----:B------:R-:W-:Y:S01]  /*d070*/  IMAD.MOV.U32 R5, RZ, RZ, RZ ;  /* 0x000000ffff057224 */ /* 0x000fe200078e00ff */
[----:B------:R-:W-:Y:S01]  /*d080*/  LOP3.LUT P0, RZ, R8, 0x3ff, RZ, 0xc0, !PT ;  /* 0x000003ff08ff7812 */ /* 0x000fe2000780c0ff */
[C---:B------:R-:W-:Y:S01]  /*d090*/  VIADD R8, R2.reuse, 0x26400 ;  /* 0x0002640002087836 */ /* 0x040fe20000000000 */
[----:B------:R-:W-:Y:S01]  /*d0a0*/  UIADD3.X UR5, URZ, UR43, URZ, UP0, !UPT ;  /* 0x0000002b3f057290 */ /* 0x000fe200087fe43f */
[----:B------:R-:W-:Y:S01]  /*d0b0*/  IMAD.MOV.U32 R6, RZ, RZ, 0x1 ;  /* 0x00000001ff067424 */ /* 0x000fe200078e00ff */
[----:B------:R-:W-:Y:S01]  /*d0c0*/  BSSY B6, `(.L_x_6888) ;  /* 0x0000062000067945 */ /* 0x000fe20003800000 */
[----:B------:R-:W-:Y:S01]  /*d0d0*/  IMAD.MOV.U32 R7, RZ, RZ, RZ ;  /* 0x000000ffff077224 */ /* 0x000fe200078e00ff */
[----:B------:R-:W-:Y:S01]  /*d0e0*/  SHF.R.U32.HI R8, RZ, 0x4, R8 ;  /* 0x00000004ff087819 */ /* 0x000fe20000011608 */
[----:B------:R-:W-:-:S02]  /*d0f0*/  VIADD R9, R2, 0x400 ;  /* 0x0000040002097836 */ /* 0x000fc40000000000 */
[----:B------:R-:W-:Y:S01]  /*d100*/  IMAD.U32 R10, RZ, RZ, UR4 ;  /* 0x00000004ff0a7e24 */ /* 0x000fe2000f8e00ff */
[----:B------:R2:W-:Y:S01]  /*d110*/  STL.128 [R1+0x80], R4 ;  /* 0x0000800401007387 */ /* 0x0005e20000100c00 */
[----:B------:R-:W-:Y:S01]  /*d120*/  IMAD.U32 R11, RZ, RZ, UR5 ;  /* 0x00000005ff0b7e24 */ /* 0x000fe2000f8e00ff */
[----:B------:R-:W-:Y:S01]  /*d130*/  LOP3.LUT R8, R8, 0x3fff, RZ, 0xc0, !PT ;  /* 0x00003fff08087812 */ /* 0x000fe200078ec0ff */
[----:B------:R-:W-:Y:S02]  /*d140*/  VIADD R46, R2, 0x20400 ;  /* 0x00020400022e7836 */ /* 0x000fe40000000000 */
[----:B------:R-:W-:Y:S01]  /*d150*/  IMAD.U32 R41, RZ, RZ, UR37 ;  /* 0x00000025ff297e24 */ /* 0x000fe2000f8e00ff */
[----:B------:R3:W-:Y:S01]  /*d160*/  STL.64 [R1+0x78], R10 ;  /* 0x0000780a01007387 */ /* 0x0007e20000100a00 */
[----:B------:R-:W-:Y:S01]  /*d170*/  IMAD.U32 R51, RZ, RZ, UR37 ;  /* 0x00000025ff337e24 */ /* 0x000fe2000f8e00ff */
[C---:B0-----:R-:W-:Y:S01]  /*d180*/  LEA.HI R3, R0.reuse, R0, RZ, 0x1 ;  /* 0x0000000000037211 */ /* 0x041fe200078f08ff */
[----:B------:R-:W-:Y:S01]  /*d190*/  IMAD.U32 R45, RZ, RZ, UR37 ;  /* 0x00000025ff2d7e24 */ /* 0x000fe2000f8e00ff */
[----:B------:R-:W-:Y:S01]  /*d1a0*/  IADD3 R41, P4, R41, 0xb8, RZ ;  /* 0x000000b829297810 */ /* 0x000fe20007f9e0ff */
[----:B------:R-:W-:Y:S01]  /*d1b0*/  IMAD.U32 R52, RZ, RZ, UR37 ;  /* 0x00000025ff347e24 */ /* 0x000fe2000f8e00ff */
[----:B------:R-:W-:Y:S01]  /*d1c0*/  LOP3.LUT R3, R3, 0x6, RZ, 0xc0, !PT ;  /* 0x0000000603037812 */ /* 0x000fe200078ec0ff */
[----:B------:R-:W-:Y:S01]  /*d1d0*/  IMAD.U32 R42, RZ, RZ, UR37 ;  /* 0x00000025ff2a7e24 */ /* 0x000fe2000f8e00ff */
[----:B------:R-:W-:Y:S01]  /*d1e0*/  IADD3 R51, P5, R51, 0xb0, RZ ;  /* 0x000000b033337810 */ /* 0x000fe20007fbe0ff */
[----:B------:R-:W-:Y:S01]  /*d1f0*/  IMAD.U32 R50, RZ, RZ, UR37 ;  /* 0x00000025ff327e24 */ /* 0x000fe2000f8e00ff */
[----:B--2---:R-:W-:Y:S01]  /*d200*/  SHF.R.U32.HI R5, RZ, 0x4, R9 ;  /* 0x00000004ff057819 */ /* 0x004fe20000011609 */
[----:B------:R-:W-:Y:S01]  /*d210*/  IMAD.IADD R0, R0, 0x1, -R3 ;  /* 0x0000000100007824 */ /* 0x000fe200078e0a03 */
[----:B------:R-:W-:Y:S01]  /*d220*/  LOP3.LUT R7, R8, 0x10000, RZ, 0xfc, !PT ;  /* 0x0001000008077812 */ /* 0x000fe200078efcff */
[----:B------:R-:W-:Y:S01]  /*d230*/  VIADD R3, R2, 0x22400 ;  /* 0x0002240002037836 */ /* 0x000fe20000000000 */
[----:B------:R-:W-:Y:S01]  /*d240*/  LOP3.LUT R5, R5, 0x3fff, RZ, 0xc0, !PT ;  /* 0x00003fff05057812 */ /* 0x000fe200078ec0ff */
[----:B------:R-:W-:Y:S01]  /*d250*/  IMAD R4, R0, 0x8000, R9 ;  /* 0x0000800000047824 */ /* 0x000fe200078e0209 */
[----:B------:R-:W-:Y:S01]  /*d260*/  SHF.R.U32.HI R0, RZ, 0x4, R46 ;  /* 0x00000004ff007819 */ /* 0x000fe2000001162e */
[----:B-1----:R-:W-:Y:S01]  /*d270*/  VIADD R12, R34, 0xffffff80 ;  /* 0xffffff80220c7836 */ /* 0x002fe20000000000 */
[----:B------:R-:W-:Y:S01]  /*d280*/  SHF.R.U32.HI R3, RZ, 0x4, R3 ;  /* 0x00000004ff037819 */ /* 0x000fe20000011603 */
[----:B------:R-:W-:Y:S01]  /*d290*/  IMAD.MOV.U32 R9, RZ, RZ, 0x40000040 ;  /* 0x40000040ff097424 */ /* 0x000fe200078e00ff */
[----:B------:R-:W-:Y:S01]  /*d2a0*/  SHF.R.U32.HI R4, RZ, 0x4, R4 ;  /* 0x00000004ff047819 */ /* 0x000fe20000011604 */
[----:B------:R-:W-:Y:S01]  /*d2b0*/  IMAD.U32 R59, RZ, RZ, UR37 ;  /* 0x00000025ff3b7e24 */ /* 0x000fe2000f8e00ff */
[----:B------:R-:W-:Y:S01]  /*d2c0*/  LOP3.LUT R3, R3, 0x3fff, RZ, 0xc0, !PT ;  /* 0x00003fff03037812 */ /* 0x000fe200078ec0ff */
[----:B------:R-:W-:Y:S01]  /*d2d0*/  STL [R1+0x94], R12 ;  /* 0x0000940c01007387 */ /* 0x000fe20000100800 */
[----:B------:R-:W-:Y:S01]  /*d2e0*/  LOP3.LUT R6, R5, 0x10000, RZ, 0xfc, !PT ;  /* 0x0001000005067812 */ /* 0x000fe200078efcff */
[----:B------:R-:W-:Y:S01]  /*d2f0*/  IMAD.MOV.U32 R5, RZ, RZ, 0x40000040 ;  /* 0x40000040ff057424 */ /* 0x000fe200078e00ff */
[----:B---3--:R-:W-:Y:S01]  /*d300*/  LOP3.LUT R10, R3, 0x10000, RZ, 0xfc, !PT ;  /* 0x00010000030a7812 */ /* 0x008fe200078efcff */
[----:B------:R-:W-:Y:S01]  /*d310*/  IMAD.U32 R26, RZ, RZ, UR37 ;  /* 0x00000025ff1a7e24 */ /* 0x000fe2000f8e00ff */
[----:B------:R-:W-:Y:S01]  /*d320*/  LOP3.LUT R3, R4, 0x3fff, RZ, 0xc0, !PT ;  /* 0x00003fff04037812 */ /* 0x000fe200078ec0ff */
[----:B------:R-:W-:Y:S01]  /*d330*/  IMAD.MOV.U32 R4, RZ, RZ, R7 ;  /* 0x000000ffff047224 */ /* 0x000fe200078e0007 */
[----:B------:R-:W-:Y:S01]  /*d340*/  LOP3.LUT R0, R0, 0x3fff, RZ, 0xc0, !PT ;  /* 0x00003fff00007812 */ /* 0x000fe200078ec0ff */
[----:B------:R-:W-:Y:S01]  /*d350*/  IMAD.MOV.U32 R7, RZ, RZ, 0x40000040 ;  /* 0x40000040ff077424 */ /* 0x000fe200078e00ff */
[----:B------:R-:W-:Y:S01]  /*d360*/  LOP3.LUT R3, R3, 0x2000000, RZ, 0xfc, !PT ;  /* 0x0200000003037812 */ /* 0x000fe200078efcff */
[----:B------:R-:W-:Y:S01]  /*d370*/  IMAD.X R40, RZ, RZ, UR36, P4 ;  /* 0x00000024ff287e24 */ /* 0x000fe2000a0e06ff */
[----:B------:R-:W-:Y:S01]  /*d380*/  LOP3.LUT R8, R0, 0x10000, RZ, 0xfc, !PT ;  /* 0x0001000000087812 */ /* 0x000fe200078efcff */
[----:B------:R-:W-:Y:S01]  /*d390*/  IMAD.X R48, RZ, RZ, UR36, P5 ;  /* 0x00000024ff307e24 */ /* 0x000fe2000a8e06ff */
[----:B------:R0:W-:Y:S01]  /*d3a0*/  STL.128 [R1+0xb0], R4 ;  /* 0x0000b00401007387 */ /* 0x0001e20000100c00 */
[----:B------:R-:W-:Y:S01]  /*d3b0*/  IADD3 R45, P1, R45, 0xa8, RZ ;  /* 0x000000a82d2d7810 */ /* 0x000fe20007f3e0ff */
[----:B------:R-:W-:Y:S01]  /*d3c0*/  IMAD.MOV.U32 R0, RZ, RZ, R220 ;  /* 0x000000ffff007224 */ /* 0x000fe200078e00dc */
[----:B------:R-:W-:Y:S01]  /*d3d0*/  IADD3 R52, P2, R52, 0xa0, RZ ;  /* 0x000000a034347810 */ /* 0x000fe20007f5e0ff */
[----:B------:R1:W-:Y:S01]  /*d3e0*/  STL.64 [R1+0x98], R8 ;  /* 0x0000980801007387 */ /* 0x0003e20000100a00 */
[----:B------:R-:W-:Y:S01]  /*d3f0*/  IADD3 R42, P3, R42, 0x98, RZ ;  /* 0x000000982a2a7810 */ /* 0x000fe20007f7e0ff */
[----:B------:R-:W-:Y:S01]  /*d400*/  IMAD.X R44, RZ, RZ, UR36, P1 ;  /* 0x00000024ff2c7e24 */ /* 0x000fe200088e06ff */
[----:B------:R-:W-:Y:S01]  /*d410*/  IADD3 R50, P5, R50, 0x88, RZ ;  /* 0x0000008832327810 */ /* 0x000fe20007fbe0ff */
[----:B------:R-:W-:Y:S01]  /*d420*/  IMAD.X R55, RZ, RZ, UR36, P2 ;  /* 0x00000024ff377e24 */ /* 0x000fe200090e06ff */
[----:B------:R-:W-:Y:S01]  /*d430*/  IADD3 R59, P1, R59, 0x80, RZ ;  /* 0x000000803b3b7810 */ /* 0x000fe20007f3e0ff */
[----:B------:R-:W-:Y:S01]  /*d440*/  IMAD.X R43, RZ, RZ, UR36, P3 ;  /* 0x00000024ff2b7e24 */ /* 0x000fe200098e06ff */
[----:B------:R-:W-:Y:S01]  /*d450*/  IADD3 R26, P2, R26, 0x78, RZ ;  /* 0x000000781a1a7810 */ /* 0x000fe20007f5e0ff */
[----:B------:R-:W-:-:S02]  /*d460*/  IMAD.X R53, RZ, RZ, UR36, P5 ;  /* 0x00000024ff357e24 */ /* 0x000fc4000a8e06ff */
[----:B------:R-:W-:Y:S02]  /*d470*/  IMAD.X R54, RZ, RZ, UR36, P1 ;  /* 0x00000024ff367e24 */ /* 0x000fe400088e06ff */
[----:B0-----:R-:W-:Y:S02]  /*d480*/  IMAD.MOV.U32 R4, RZ, RZ, R10 ;  /* 0x000000ffff047224 */ /* 0x001fe400078e000a */
[----:B------:R-:W-:Y:S02]  /*d490*/  IMAD.MOV.U32 R6, RZ, RZ, R3 ;  /* 0x000000ffff067224 */ /* 0x000fe400078e0003 */
[----:B------:R-:W-:Y:S02]  /*d4a0*/  IMAD.U32 R3, RZ, RZ, UR37 ;  /* 0x00000025ff037e24 */ /* 0x000fe4000f8e00ff */
[----:B------:R-:W-:Y:S01]  /*d4b0*/  IMAD.MOV.U32 R10, RZ, RZ, R227 ;  /* 0x000000ffff0a7224 */ /* 0x000fe200078e00e3 */
[----:B------:R1:W-:Y:S01]  /*d4c0*/  STL.128 [R1+0xa0], R4 ;  /* 0x0000a00401007387 */ /* 0x0003e20000100c00 */
[----:B------:R-:W-:Y:S01]  /*d4d0*/  IMAD.X R27, RZ, RZ, UR36, P2 ;  /* 0x00000024ff1b7e24 */ /* 0x000fe200090e06ff */
[----:B------:R-:W-:Y:S01]  /*d4e0*/  IADD3 R32, P4, R3, 0x94, RZ ;  /* 0x0000009403207810 */ /* 0x000fe20007f9e0ff */
[----:B------:R-:W-:-:S04]  /*d4f0*/  IMAD.MOV.U32 R3, RZ, RZ, R223 ;  /* 0x000000ffff037224 */ /* 0x000fc800078e00df */
[----:B------:R-:W-:Y:S01]  /*d500*/  IMAD.X R35, RZ, RZ, UR36, P4 ;  /* 0x00000024ff237e24 */ /* 0x000fe2000a0e06ff */
[----:B------:R-:W-:Y:S07]  /*d510*/  @!P0 BRA `(.L_x_6889) ;  /* 0x0000000000708947 */ /* 0x000fee0003800000 */
[----:B------:R-:W-:Y:S01]  /*d520*/  MOV R0, 0x0 ;  /* 0x0000000000007802 */ /* 0x000fe20000000f00 */
[----:B------:R-:W-:Y:S01]  /*d530*/  ULDC.64 UR4, c[0x4][0x118] ;  /* 0x0100460000047ab9 */ /* 0x000fe20000000a00 */
[----:B------:R-:W-:Y:S01]  /*d540*/  ULDC.64 UR6, c[0x4][0x120] ;  /* 0x0100480000067ab9 */ /* 0x000fe20000000a00 */
[----:B-1----:R-:W-:Y:S01]  /*d550*/  IMAD.U32 R4, RZ, RZ, UR4 ;  /* 0x00000004ff047e24 */ /* 0x002fe2000f8e00ff */
        /* <DEDUP_REMOVED lines=12> */
.L_x_6890:
        /* <DEDUP_REMOVED lines=12> */
.L_x_6889:
[----:B------:R-:W-:Y:S05]  /*d6e0*/  BSYNC B6 ;  /* 0x0000000000067941 */ /* 0x000fea0003800000 */
.L_x_6888:
[----:B-1----:R-:W-:Y:S01]  /*d6f0*/  SHF.R.S32.HI R4, RZ, 0x1f, R3 ;  /* 0x0000001fff047819 */ /* 0x002fe20000011403 */
[----:B------:R-:W-:Y:S01]  /*d700*/  UIADD3 UR6, UP0, UR37, 0x11c, URZ ;  /* 0x0000011c25067890 */ /* 0x000fe2000ff1e03f */
[----:B------:R-:W0:Y:S01]  /*d710*/  LDC.64 R28, c[0x0][0xad0] ;  /* 0x0002b400ff1c7b82 */ /* 0x000e220000000a00 */
[----:B------:R-:W-:Y:S01]  /*d720*/  UIADD3 UR4, UP1, UR37, 0x90, URZ ;  /* 0x0000009025047890 */ /* 0x000fe2000ff3e03f */
[----:B------:R-:W-:Y:S01]  /*d730*/  LEA.HI R4, R4, R3, RZ, 0x3 ;  /* 0x0000000304047211 */ /* 0x000fe200078f18ff */
[----:B------:R-:W-:Y:S01]  /*d740*/  UIADD3.X UR7, URZ, UR36, URZ, UP0, !UPT ;  /* 0x000000243f077290 */ /* 0x000fe200087fe43f */
[----:B------:R-:W-:Y:S01]  /*d750*/  IMAD.MOV.U32 R15, RZ, RZ, 0x2 ;  /* 0x00000002ff0f7424 */ /* 0x000fe200078e00ff */
[----:B------:R-:W-:Y:S01]  /*d760*/  UIADD3.X UR5, URZ, UR36, URZ, UP1, !UPT ;  /* 0x000000243f057290 */ /* 0x000fe20008ffe43f */
[C---:B------:R-:W-:Y:S01]  /*d770*/  LOP3.LUT R6, R4.reuse, 0xfffffff8, RZ, 0xc0, !PT ;  /* 0xfffffff804067812 */ /* 0x040fe200078ec0ff */
[----:B------:R-:W-:Y:S01]  /*d780*/  IMAD.SHL.U32 R4, R4, 0x40, RZ ;  /* 0x0000004004047824 */ /* 0x000fe200078e00ff */
[----:B------:R-:W1:Y:S01]  /*d790*/  LDC.64 R38, c[0x0][0xad8] ;  /* 0x0002b600ff267b82 */ /* 0x000e620000000a00 */
[----:B------:R-:W-:Y:S01]  /*d7a0*/  IMAD.U32 R8, RZ, RZ, UR4 ;  /* 0x00000004ff087e24 */ /* 0x000fe2000f8e00ff */
[----:B------:R-:W-:Y:S01]  /*d7b0*/  UIADD3 UR4, UP1, UR37, 0xc0, URZ ;  /* 0x000000c025047890 */ /* 0x000fe2000ff3e03f */
[----:B------:R-:W-:Y:S01]  /*d7c0*/  IMAD.IADD R11, R3, 0x1, -R6 ;  /* 0x00000001030b7824 */ /* 0x000fe200078e0a06 */
[----:B------:R-:W-:Y:S01]  /*d7d0*/  LOP3.LUT R9, R4, 0xfffffe00, RZ, 0xc0, !PT ;  /* 0xfffffe0004097812 */ /* 0x000fe200078ec0ff */
[----:B------:R-:W-:Y:S01]  /*d7e0*/  IMAD.U32 R6, RZ, RZ, UR6 ;  /* 0x00000006ff067e24 */ /* 0x000fe2000f8e00ff */
[----:B------:R-:W-:Y:S01]  /*d7f0*/  UIADD3 UR6, UP0, UR37, 0xd0, URZ ;  /* 0x000000d025067890 */ /* 0x000fe2000ff1e03f */
[C---:B------:R-:W-:Y:S01]  /*d800*/  IMAD.SHL.U32 R3, R11.reuse, 0x40, RZ ;  /* 0x000000400b037824 */ /* 0x040fe200078e00ff */
[----:B------:R-:W2:Y:S01]  /*d810*/  LDC.64 R60, c[0x0][0xae0] ;  /* 0x0002b800ff3c7b82 */ /* 0x000ea20000000a00 */
[----:B------:R-:W-:Y:S01]  /*d820*/  IMAD.MOV.U32 R4, RZ, RZ, R6 ;  /* 0x000000ffff047224 */ /* 0x000fe200078e0006 */
[----:B------:R-:W-:Y:S01]  /*d830*/  LOP3.LUT P0, RZ, R11, 0x2, RZ, 0xc0, !PT ;  /* 0x000000020bff7812 */ /* 0x000fe2000780c0ff */
[----:B------:R-:W-:Y:S01]  /*d840*/  IMAD.U32 R5, RZ, RZ, UR7 ;  /* 0x00000007ff057e24 */ /* 0x000fe2000f8e00ff */
[----:B------:R-:W-:Y:S01]  /*d850*/  LOP3.LUT R3, R3, 0x1c0, RZ, 0xc0, !PT ;  /* 0x000001c003037812 */ /* 0x000fe200078ec0ff */
[----:B------:R-:W-:Y:S01]  /*d860*/  IMAD.U32 R7, RZ, RZ, UR5 ;  /* 0x00000005ff077e24 */ /* 0x000fe2000f8e00ff */
[----:B------:R-:W-:Y:S01]  /*d870*/  UIADD3.X UR5, URZ, UR36, URZ, UP1, !UPT ;  /* 0x000000243f057290 */ /* 0x000fe20008ffe43f */
[----:B------:R-:W-:Y:S01]  /*d880*/  IMAD.MOV.U32 R6, RZ, RZ, R8 ;  /* 0x000000ffff067224 */ /* 0x000fe200078e0008 */
[----:B------:R-:W-:Y:S01]  /*d890*/  LOP3.LUT R10, R3, 0x8, R10, 0xf8, !PT ;  /* 0x00000008030a7812 */ /* 0x000fe200078ef80a */
[----:B------:R-:W-:Y:S01]  /*d8a0*/  IMAD R9, R0, 0x400, R9 ;  /* 0x0000040000097824 */ /* 0x000fe200078e0209 */
[----:B------:R-:W-:Y:S01]  /*d8b0*/  SHF.R.U32.HI R3, RZ, 0x3, R3 ;  /* 0x00000003ff037819 */ /* 0x000fe20000011603 */
[----:B------:R-:W-:Y:S01]  /*d8c0*/  IMAD.MOV.U32 R12, RZ, RZ, 0x10 ;  /* 0x00000010ff0c7424 */ /* 0x000fe200078e00ff */
[----:B------:R3:W-:Y:S01]  /*d8d0*/  STL.128 [R1+0x120], R4 ;  /* 0x0001200401007387 */ /* 0x0007e20000100c00 */
[----:B------:R-:W-:Y:S01]  /*d8e0*/  LOP3.LUT P1, RZ, R11, 0x4, RZ, 0xc0, !PT ;  /* 0x000000040bff7812 */ /* 0x000fe2000782c0ff */
[----:B------:R-:W-:Y:S01]  /*d8f0*/  IMAD.MOV.U32 R8, RZ, RZ, R32 ;  /* 0x000000ffff087224 */ /* 0x000fe200078e0020 */
[----:B------:R-:W-:Y:S01]  /*d900*/  LOP3.LUT R0, R10, R3, RZ, 0x3c, !PT ;  /* 0x000000030a007212 */ /* 0x000fe200078e3cff */
[----:B------:R-:W-:Y:S01]  /*d910*/  UIADD3.X UR7, URZ, UR36, URZ, UP0, !UPT ;  /* 0x000000243f077290 */ /* 0x000fe200087fe43f */
[----:B------:R-:W-:Y:S01]  /*d920*/  IMAD.U32 R10, RZ, RZ, UR4 ;  /* 0x00000004ff0a7e24 */ /* 0x000fe2000f8e00ff */
[----:B------:R-:W-:Y:S01]  /*d930*/  SEL R12, R12, 0xfffffff0, !P0 ;  /* 0xfffffff00c0c7807 */ /* 0x000fe20004000000 */
[----:B------:R-:W-:Y:S01]  /*d940*/  IMAD.U32 R11, RZ, RZ, UR5 ;  /* 0x00000005ff0b7e24 */ /* 0x000fe2000f8e00ff */
[----:B------:R4:W-:Y:S01]  /*d950*/  STL.64 [R1+0xe0], R26 ;  /* 0x0000e01a01007387 */ /* 0x0009e20000100a00 */
[----:B------:R-:W-:Y:S01]  /*d960*/  IMAD.IADD R0, R9, 0x1, R0 ;  /* 0x0000000109007824 */ /* 0x000fe200078e0200 */
[----:B------:R-:W-:Y:S01]  /*d970*/  ULDC UR4, c[0x0][0x3f4] ;  /* 0x0000fd0000047ab9 */ /* 0x000fe20000000800 */
[----:B------:R-:W-:Y:S01]  /*d980*/  IMAD.MOV.U32 R9, RZ, RZ, R35 ;  /* 0x000000ffff097224 */ /* 0x000fe200078e0023 */
[----:B------:R-:W-:Y:S01]  /*d990*/  STL.64 [R1+0xd0], R162 ;  /* 0x0000d0a201007387 */ /* 0x000fe20000100a00 */
[----:B------:R-:W-:Y:S01]  /*d9a0*/  IMAD.WIDE.U32 R14, R0, R15, UR42 ;  /* 0x0000002a000e7e25 */ /* 0x000fe2000f8e000f */
[----:B---3--:R-:W3:Y:S03]  /*d9b0*/  LDC R6, c[0x0][0x450] ;  /* 0x00011400ff067b82 */ /* 0x008ee60000000800 */
[----:B------:R-:W-:Y:S01]  /*d9c0*/  IMAD.MOV.U32 R13, RZ, RZ, 0x20 ;  /* 0x00000020ff0d7424 */ /* 0x000fe200078e00ff */
[----:B------:R-:W-:Y:S01]  /*d9d0*/  IADD3 R14, P0, R14, 0x36400, RZ ;  /* 0x000364000e0e7810 */ /* 0x000fe20007f1e0ff */
[----:B0-----:R-:W-:Y:S01]  /*d9e0*/  IMAD.MOV.U32 R7, RZ, RZ, R28 ;  /* 0x000000ffff077224 */ /* 0x001fe200078e001c */
[----:B------:R0:W-:Y:S01]  /*d9f0*/  STL.128 [R1+0x130], R8 ;  /* 0x0001300801007387 */ /* 0x0001e20000100c00 */
[----:B------:R-:W-:Y:S01]  /*da00*/  IMAD.U32 R28, RZ, RZ, UR37 ;  /* 0x00000025ff1c7e24 */ /* 0x000fe2000f8e00ff */
[----:B------:R-:W-:Y:S01]  /*da10*/  SEL R13, R13, 0xffffffe0, !P1 ;  /* 0xffffffe00d0d7807 */ /* 0x000fe20004800000 */
[----:B------:R-:W-:Y:S01]  /*da20*/  IMAD.U32 R20, RZ, RZ, UR6 ;  /* 0x00000006ff147e24 */ /* 0x000fe2000f8e00ff */
[----:B------:R-:W3:Y:S01]  /*da30*/  LDC.64 R4, c[0x0][0x448] ;  /* 0x00011200ff047b82 */ /* 0x000ee20000000a00 */
[----:B------:R-:W-:Y:S01]  /*da40*/  IMAD.U32 R21, RZ, RZ, UR7 ;  /* 0x00000007ff157e24 */ /* 0x000fe2000f8e00ff */
[----:B------:R-:W-:Y:S01]  /*da50*/  IADD3 R28, P5, R28, 0x140, RZ ;  /* 0x000001401c1c7810 */ /* 0x000fe20007fbe0ff */
[----:B------:R-:W-:Y:S01]  /*da60*/  IMAD.X R15, RZ, RZ, R15, P0 ;  /* 0x000000ffff0f7224 */ /* 0x000fe200000e060f */
[----:B------:R2:W-:Y:S01]  /*da70*/  STL.64 [R1+0xc0], R12 ;  /* 0x0000c00c01007387 */ /* 0x0005e20000100a00 */
[----:B----4-:R-:W-:-:S02]  /*da80*/  IMAD.MOV.U32 R26, RZ, RZ, R29 ;  /* 0x000000ffff1a7224 */ /* 0x010fc400078e001d */
[----:B-1----:R-:W-:Y:S01]  /*da90*/  IMAD.MOV.U32 R27, RZ, RZ, R38 ;  /* 0x000000ffff1b7224 */ /* 0x002fe200078e0026 */
[----:B------:R1:W-:Y:S01]  /*daa0*/  STL.64 [R1+0xd8], R20 ;  /* 0x0000d81401007387 */ /* 0x0003e20000100a00 */
[----:B------:R-:W-:Y:S02]  /*dab0*/  VIADD R212, R34, 0xffffff80 ;  /* 0xffffff8022d47836 */ /* 0x000fe40000000000 */
[----:B------:R-:W-:Y:S01]  /*dac0*/  IMAD.X R29, RZ, RZ, UR36, P5 ;  /* 0x00000024ff1d7e24 */ /* 0x000fe2000a8e06ff */
[----:B------:R1:W-:Y:S01]  /*dad0*/  STL.64 [R1+0xc8], R14 ;  /* 0x0000c80e01007387 */ /* 0x0003e20000100a00 */
[----:B0-----:R-:W-:Y:S01]  /*dae0*/  IMAD.MOV.U32 R8, RZ, RZ, RZ ;  /* 0x000000ffff087224 */ /* 0x001fe200078e00ff */
[----:B------:R-:W-:Y:S01]  /*daf0*/  ISETP.LT.AND P5, PT, RZ, UR4, PT ;  /* 0x00000004ff007c0c */ /* 0x000fe2000bfa1270 */
[----:B------:R-:W-:Y:S01]  /*db00*/  IMAD.MOV.U32 R9, RZ, RZ, R39 ;  /* 0x000000ffff097224 */ /* 0x000fe200078e0027 */
[----:B------:R1:W-:Y:S01]  /*db10*/  STL.128 [R1+0xf0], R24 ;  /* 0x0000f01801007387 */ /* 0x0003e20000100c00 */
[----:B--2---:R-:W-:-:S02]  /*db20*/  IMAD.MOV.U32 R10, RZ, RZ, R60 ;  /* 0x000000ffff0a7224 */ /* 0x004fc400078e003c */
[----:B------:R-:W-:Y:S01]  /*db30*/  IMAD.MOV.U32 R11, RZ, RZ, R61 ;  /* 0x000000ffff0b7224 */ /* 0x000fe200078e003d */
[----:B------:R1:W-:Y:S01]  /*db40*/  STL.U8 [R1+0xe8], RZ ;  /* 0x0000e8ff01007387 */ /* 0x0003e20000100000 */
[----:B------:R-:W-:Y:S02]  /*db50*/  IMAD.U32 R34, RZ, RZ, UR37 ;  /* 0x00000025ff227e24 */ /* 0x000fe4000f8e00ff */
[----:B------:R-:W-:Y:S01]  /*db60*/  IMAD.U32 R38, RZ, RZ, UR37 ;  /* 0x00000025ff267e24 */ /* 0x000fe2000f8e00ff */
[----:B------:R1:W-:Y:S01]  /*db70*/  STL.128 [R1+0x100], R8 ;  /* 0x0001000801007387 */ /* 0x0003e20000100c00 */
[----:B------:R-:W-:Y:S01]  /*db80*/  IMAD.U32 R32, RZ, RZ, UR37 ;  /* 0x00000025ff207e24 */ /* 0x000fe2000f8e00ff */
[----:B------:R-:W-:Y:S01]  /*db90*/  IADD3 R34, P0, R34, 0x128, RZ ;  /* 0x0000012822227810 */ /* 0x000fe20007f1e0ff */
[----:B------:R-:W-:Y:S01]  /*dba0*/  IMAD.U32 R39, RZ, RZ, UR37 ;  /* 0x00000025ff277e24 */ /* 0x000fe2000f8e00ff */
[----:B---3--:R1:W-:Y:S01]  /*dbb0*/  STL.128 [R1+0x110], R4 ;  /* 0x0001100401007387 */ /* 0x0083e20000100c00 */
[----:B------:R-:W-:Y:S01]  /*dbc0*/  IMAD.U32 R35, RZ, RZ, UR37 ;  /* 0x00000025ff237e24 */ /* 0x000fe2000f8e00ff */
[----:B------:R-:W-:Y:S01]  /*dbd0*/  IADD3 R38, P1, R38, 0x120, RZ ;  /* 0x0000012026267810 */ /* 0x000fe20007f3e0ff */
[----:B------:R-:W-:Y:S01]  /*dbe0*/  IMAD.X R61, RZ, RZ, UR36, P0 ;  /* 0x00000024ff3d7e24 */ /* 0x000fe200080e06ff */
[----:B------:R1:W-:Y:S01]  /*dbf0*/  STL.U8 [R1+0x140], RZ ;  /* 0x000140ff01007387 */ /* 0x0003e20000100000 */
[----:B------:R-:W-:-:S02]  /*dc00*/  IADD3 R32, P2, R32, 0xec, RZ ;  /* 0x000000ec20207810 */ /* 0x000fc40007f5e0ff */
[----:B------:R-:W-:Y:S01]  /*dc10*/  IADD3 R39, P3, R39, 0xe8, RZ ;  /* 0x000000e827277810 */ /* 0x000fe20007f7e0ff */
[----:B------:R1:W-:Y:S01]  /*dc20*/  STL [R1+0xec], R212 ;  /* 0x0000ecd401007387 */ /* 0x0003e20000100800 */
[----:B------:R-:W-:Y:S01]  /*dc30*/  IADD3 R35, P4, R35, 0xd8, RZ ;  /* 0x000000d823237810 */ /* 0x000fe20007f9e0ff */
[----:B------:R-:W-:Y:S02]  /*dc40*/  IMAD.X R63, RZ, RZ, UR36, P1 ;  /* 0x00000024ff3f7e24 */ /* 0x000fe400088e06ff */
[----:B------:R-:W-:Y:S02]  /*dc50*/  IMAD.X R49, RZ, RZ, UR36, P2 ;  /* 0x00000024ff317e24 */ /* 0x000fe400090e06ff */
[----:B------:R-:W-:Y:S02]  /*dc60*/  IMAD.X R60, RZ, RZ, UR36, P3 ;  /* 0x00000024ff3c7e24 */ /* 0x000fe400098e06ff */
[----:B------:R-:W-:Y:S01]  /*dc70*/  IMAD.X R58, RZ, RZ, UR36, P4 ;  /* 0x00000024ff3a7e24 */ /* 0x000fe2000a0e06ff */
[----:B------:R-:W-:Y:S06]  /*dc80*/  @P5 BRA `(.L_x_6891) ;  /* 0x0000000000405947 */ /* 0x000fec0003800000 */
[----:B------:R-:W2:Y:S02]  /*dc90*/  LDL R3, [R1+0x1f4] ;  /* 0x0001f40001037983 */ /* 0x000ea40000100800 */
[----:B--2---:R-:W-:-:S04]  /*dca0*/  LEA.HI R0, R3, R3, RZ, 0x1 ;  /* 0x0000000303007211 */ /* 0x004fc800078f08ff */
        /* <DEDUP_REMOVED lines=8> */
.L_x_6894:
[----:B--2---:R2:W3:Y:S02]  /*dd30*/  SYNCS.PHASECHK.TRANS64.TRYWAIT P0, [R2+URZ+0x38800], R3 ;  /* 0x03880003020075a7 */ /* 0x0044e4000800017f */
[----:B---3--:R-:W-:Y:S05]  /*dd40*/  @!P0 NANOSLEEP.SYNCS 0x989680 ;  /* 0x009896800000895d */ /* 0x008fea0003900000 */
[----:B------:R-:W3:Y:S02]  /*dd50*/  @!P0 SYNCS.PHASECHK.TRANS64 P0, [R2+URZ+0x38800], R3 ;  /* 0x03880003020085a7 */ /* 0x000ee4000800007f */
[----:B---3--:R-:W-:Y:S05]  /*dd60*/  @!P0 BRA `(.L_x_6894) ;  /* 0xfffffffc00f08947 */ /* 0x008fea000383ffff */
.L_x_6893:
[----:B------:R-:W-:Y:S05]  /*dd70*/  BSYNC B0 ;  /* 0x0000000000007941 */ /* 0x000fea0003800000 */
.L_x_6892:
[----:B------:R-:W-:Y:S05]  /*dd80*/  BRA `(.L_x_6895) ;  /* 0x0000002800e07947 */ /* 0x000fea0003800000 */
.L_x_6891:
[----:B------:R-:W-:Y:S01]  /*dd90*/  LOP3.LUT P0, RZ, R46, 0x3ff, RZ, 0xc0, !PT ;  /* 0x000003ff2eff7812 */ /* 0x000fe2000780c0ff */
[----:B------:R-:W-:Y:S01]  /*dda0*/  ULDC.64 UR4, c[0x0][0x3f8] ;  /* 0x0000fe0000047ab9 */ /* 0x000fe20000000a00 */
[----:B-----5:R-:W-:Y:S01]  /*ddb0*/  SHF.R.S32.HI R0, RZ, 0x1f, R33 ;  /* 0x0000001fff007819 */ /* 0x020fe20000011421 */
[----:B------:R-:W-:Y:S01]  /*ddc0*/  ULDC.64 UR6, c[0x0][0x408] ;  /* 0x0001020000067ab9 */ /* 0x000fe20000000a00 */
[----:B------:R-:W-:Y:S01]  /*ddd0*/  IMAD.WIDE.U32 R46, R33, UR4, RZ ;  /* 0x00000004212e7c25 */ /* 0x000fe2000f8e00ff */
[----:B------:R-:W-:Y:S03]  /*dde0*/  BSSY B6, `(.L_x_6896) ;  /* 0x0000019000067945 */ /* 0x000fe60003800000 */
[C---:B-1----:R-:W-:Y:S02]  /*ddf0*/  IMAD R4, R0.reuse, UR4, RZ ;  /* 0x0000000400047c24 */ /* 0x042fe4000f8e02ff */
        /* <DEDUP_REMOVED lines=23> */
.L_x_6897:
[----:B------:R-:W-:Y:S05]  /*df70*/  BSYNC B6 ;  /* 0x0000000000067941 */ /* 0x000fea0003800000 */
.L_x_6896:
[----:B------:R-:W2:Y:S01]  /*df80*/  LDL R0, [R1+0x70] ;  /* 0x0000700001007983 */ /* 0x000ea20000100800 */
[----:B------:R-:W-:Y:S01]  /*df90*/  ULDC.U8 UR4, c[0x0][0x410] ;  /* 0x0001040000047ab9 */ /* 0x000fe20000000000 */
[----:B------:R-:W-:Y:S01]  /*dfa0*/  BSSY B0, `(.L_x_6898) ;  /* 0x000028e000007945 */ /* 0x000fe20003800000 */
[----:B------:R-:W-:Y:S01]  /*dfb0*/  ISETP.NE.AND P0, PT, RZ, UR4, PT ;  /* 0x00000004ff007c0c */ /* 0x000fe2000bf05270 */
[----:B--2---:R-:W-:-:S12]  /*dfc0*/  IMAD R0, R0, 0x40, R153 ;  /* 0x0000004000007824 */ /* 0x004fd800078e0299 */
[----:B------:R-:W-:Y:S05]  /*dfd0*/  @!P0 BRA `(.L_x_6899) ;  /* 0x00000014004c8947 */ /* 0x000fea0003800000 */
[----:B------:R-:W0:Y:S01]  /*dfe0*/  LDC R21, c[0x0][0x448] ;  /* 0x00011200ff157b82 */ /* 0x000e220000000800 */
[----:B------:R-:W-:Y:S01]  /*dff0*/  IMAD R3, R215, 0x20, R0 ;  /* 0x00000020d7037824 */ /* 0x000fe200078e0200 */
[----:B------:R-:W-:Y:S01]  /*e000*/  ULDC.64 UR4, c[0x0][0x3f8] ;  /* 0x0000fe0000047ab9 */ /* 0x000fe20000000a00 */
[----:B------:R-:W-:Y:S01]  /*e010*/  ULDC.64 UR6, c[0x0][0x408] ;  /* 0x0001020000067ab9 */ /* 0x000fe20000000a00 */
[----:B------:R-:W-:Y:S02]  /*e020*/  IMAD.MOV.U32 R10, RZ, RZ, R26 ;  /* 0x000000ffff0a7224 */ /* 0x000fe400078e001a */
[----:B------:R-:W-:Y:S01]  /*e030*/  IMAD.MOV.U32 R11, RZ, RZ, R33 ;  /* 0x000000ffff0b7224 */ /* 0x000fe200078e0021 */
[----:B0-----:R-:W-:-:S13]  /*e040*/  ISETP.NE.AND P0, PT, R21, 0x1, PT ;  /* 0x000000011500780c */ /* 0x001fda0003f05270 */
[----:B------:R-:W0:Y:S08]  /*e050*/  @P0 LDC R4, c[0x0][0x44c] ;  /* 0x00011300ff040b82 */ /* 0x000e300000000800 */
[----:B------:R-:W1:Y:S01]  /*e060*/  @P0 LDC R5, c[0x0][0x450] ;  /* 0x00011400ff050b82 */ /* 0x000e620000000800 */
[----:B0-----:R-:W-:-:S05]  /*e070*/  @P0 IMAD.HI.U32 R4, R3, R4, RZ ;  /* 0x0000000403040227 */ /* 0x001fca00078e00ff */
[----:B-1----:R-:W-:Y:S01]  /*e080*/  @P0 SHF.R.U32.HI R3, RZ, R5, R4 ;  /* 0x00000005ff030219 */ /* 0x002fe20000011604 */
[----:B------:R-:W-:Y:S02]  /*e090*/  IMAD.MOV.U32 R4, RZ, RZ, R46 ;  /* 0x000000ffff047224 */ /* 0x000fe400078e002e */
[----:B------:R-:W-:Y:S01]  /*e0a0*/  IMAD.MOV.U32 R5, RZ, RZ, R25 ;  /* 0x000000ffff057224 */ /* 0x000fe200078e0019 */
[----:B------:R-:W-:Y:S01]  /*e0b0*/  SHF.R.S32.HI R6, RZ, 0x1f, R3 ;  /* 0x0000001fff067819 */ /* 0x000fe20000011403 */
[----:B------:R-:W-:-:S04]  /*e0c0*/  IMAD.WIDE.U32 R10, R3, UR6, R10 ;  /* 0x00000006030a7c25 */ /* 0x000fc8000f8e000a */
[C---:B------:R-:W-:Y:S02]  /*e0d0*/  IMAD R8, R6.reuse, UR4, RZ ;  /* 0x0000000406087c24 */ /* 0x040fe4000f8e02ff */
[----:B------:R-:W-:Y:S02]  /*e0e0*/  IMAD R6, R6, UR6, RZ ;  /* 0x0000000606067c24 */ /* 0x000fe4000f8e02ff */
[----:B------:R-:W-:-:S04]  /*e0f0*/  IMAD.WIDE.U32 R4, R3, UR4, R4 ;  /* 0x0000000403047c25 */ /* 0x000fc8000f8e0004 */
[C---:B------:R-:W-:Y:S01]  /*e100*/  IMAD R7, R3.reuse, UR5, R8 ;  /* 0x0000000503077c24 */ /* 0x040fe2000f8e0208 */
[----:B------:R-:W-:Y:S01]  /*e110*/  ULDC.64 UR4, c[0x0][0x3e8] ;  /* 0x0000fa0000047ab9 */ /* 0x000fe20000000a00 */
[----:B------:R-:W-:Y:S01]  /*e120*/  IMAD R9, R3, UR7, R6 ;  /* 0x0000000703097c24 */ /* 0x000fe2000f8e0206 */
[----:B------:R-:W-:Y:S01]  /*e130*/  ULDC.64 UR6, c[0x0][0x400] ;  /* 0x0001000000067ab9 */ /* 0x000fe20000000a00 */
[----:B------:R-:W-:Y:S01]  /*e140*/  IMAD.IADD R7, R5, 0x1, R7 ;  /* 0x0000000105077824 */ /* 0x000fe200078e0207 */
[----:B------:R-:W-:Y:S01]  /*e150*/  LEA R6, P0, R4, UR4, 0x1 ;  /* 0x0000000404067c11 */ /* 0x000fe2000f8008ff */
[----:B------:R-:W-:Y:S01]  /*e160*/  IMAD.IADD R9, R11, 0x1, R9 ;  /* 0x000000010b097824 */ /* 0x000fe200078e0209 */
[----:B------:R-:W-:Y:S01]  /*e170*/  LEA R8, P1, R10, UR6, 0x1 ;  /* 0x000000060a087c11 */ /* 0x000fe2000f8208ff */
[----:B------:R-:W-:Y:S01]  /*e180*/  UMOV UR4, 0xffffffff ;  /* 0xffffffff00047882 */ /* 0x000fe20000000000 */
[----:B------:R-:W-:Y:S02]  /*e190*/  LEA.HI.X R7, R4, UR5, R7, 0x1, P0 ;  /* 0x0000000504077c11 */ /* 0x000fe400080f0c07 */
[----:B------:R-:W-:Y:S01]  /*e1a0*/  LEA.HI.X R9, R10, UR7, R9, 0x1, P1 ;  /* 0x000000070a097c11 */ /* 0x000fe200088f0c09 */
[----:B------:R-:W-:Y:S08]  /*e1b0*/  BRA.DIV UR4, `(.L_x_6900) ;  /* 0x0000030a04447947 */ /* 0x000ff0000b800000 */
[----:B------:R0:W1:Y:S04]  /*e1c0*/  SHFL.IDX PT, R3, R7, RZ, 0x1c1f ;  /* 0x001c1fff07037589 */ /* 0x00006800000e0000 */
[----:B------:R0:W2:Y:S04]  /*e1d0*/  SHFL.IDX PT, R4, R6, RZ, 0x1c1f ;  /* 0x001c1fff06047589 */ /* 0x0000a800000e0000 */
[----:B------:R0:W3:Y:S04]  /*e1e0*/  SHFL.IDX PT, R5, R9, RZ, 0x1c1f ;  /* 0x001c1fff09057589 */ /* 0x0000e800000e0000 */
[----:B------:R0:W4:Y:S02]  /*e1f0*/  SHFL.IDX PT, R14, R8, RZ, 0x1c1f ;  /* 0x001c1fff080e7589 */ /* 0x00012400000e0000 */
.L_x_7239:
        /* <DEDUP_REMOVED lines=9> */
[----:B------:R-:W-:Y:S02]  /*e290*/  CS2R R24, SRZ ;  /* 0x0000000000187805 */ /* 0x000fe4000001ff00 */
[----:B------:R-:W-:Y:S02]  /*e2a0*/  ISETP.GE.AND P4, PT, R154, UR4, PT ;  /* 0x000000049a007c0c */ /* 0x000fe4000bf86270 */
[----:B------:R-:W-:Y:S02]  /*e2b0*/  CS2R R64, SRZ ;  /* 0x0000000000407805 */ /* 0x000fe4000001ff00 */
[----:B------:R-:W-:-:S09]  /*e2c0*/  ISETP.GE.AND P5, PT, R161, UR4, PT ;  /* 0x00000004a1007c0c */ /* 0x000fd2000bfa6270 */
[C---:B------:R-:W-:Y:S01]  /*e2d0*/  @!P4 IMAD.SHL.U32 R13, R154.reuse, 0x2, RZ ;  /* 0x000000029a0dc824 */ /* 0x040fe200078e00ff */
[----:B------:R-:W-:-:S03]  /*e2e0*/  @!P4 SHF.L.U64.HI R46, R154, 0x1, R155 ;  /* 0x000000019a2ec819 */ /* 0x000fc6000001029b */
[C---:B------:R-:W-:Y:S01]  /*e2f0*/  @!P5 IMAD.SHL.U32 R15, R161.reuse, 0x2, RZ ;  /* 0x00000002a10fd824 */ /* 0x040fe200078e00ff */
[----:B------:R-:W-:Y:S02]  /*e300*/  @!P5 SHF.L.U64.HI R26, R161, 0x1, R216 ;  /* 0x00000001a11ad819 */ /* 0x000fe400000102d8 */
[-C--:B----4-:R-:W-:Y:S02]  /*e310*/  @!P4 IADD3 R12, P1, R14, R13.reuse, RZ ;  /* 0x0000000d0e0cc210 */ /* 0x090fe40007f3e0ff */
[C---:B--2---:R-:W-:Y:S02]  /*e320*/  @!P4 IADD3 R10, P0, R4.reuse, R13, RZ ;  /* 0x0000000d040ac210 */ /* 0x044fe40007f1e0ff */
[-C--:B------:R-:W-:Y:S01]  /*e330*/  @!P5 IADD3 R20, P2, R4, R15.reuse, RZ ;  /* 0x0000000f0414d210 */ /* 0x080fe20007f5e0ff */
[--C-:B---3--:R-:W-:Y:S01]  /*e340*/  @!P4 IMAD.X R13, R5, 0x1, R46.reuse, P1 ;  /* 0x00000001050dc824 */ /* 0x108fe200008e062e */
[----:B------:R-:W-:Y:S01]  /*e350*/  @!P5 IADD3 R14, P3, R14, R15, RZ ;  /* 0x0000000f0e0ed210 */ /* 0x000fe20007f7e0ff */
[C---:B-1----:R-:W-:Y:S01]  /*e360*/  @!P4 IMAD.X R11, R3.reuse, 0x1, R46, P0 ;  /* 0x00000001030bc824 */ /* 0x042fe200000e062e */
[----:B------:R-:W-:Y:S01]  /*e370*/  CS2R R46, SRZ ;  /* 0x00000000002e7805 */ /* 0x000fe2000001ff00 */
[----:B------:R-:W-:-:S02]  /*e380*/  @!P5 IMAD.X R21, R3, 0x1, R26, P2 ;  /* 0x000000010315d824 */ /* 0x000fc400010e061a */
[----:B------:R-:W-:Y:S01]  /*e390*/  @!P5 IMAD.X R15, R5, 0x1, R26, P3 ;  /* 0x00000001050fd824 */ /* 0x000fe200018e061a */
[----:B------:R-:W-:Y:S01]  /*e3a0*/  CS2R R26, SRZ ;  /* 0x00000000001a7805 */ /* 0x000fe2000001ff00 */
[----:B------:R1:W5:Y:S04]  /*e3b0*/  @!P4 LD.E.64 R64, desc[UR44][R10.64] ;  /* 0x0000002c0a40c980 */ /* 0x000368000c101b00 */
[----:B------:R1:W5:Y:S04]  /*e3c0*/  @!P5 LD.E.64 R24, desc[UR44][R20.64] ;  /* 0x0000002c1418d980 */ /* 0x000368000c101b00 */
[----:B------:R1:W5:Y:S04]  /*e3d0*/  @!P4 LD.E.64 R46, desc[UR44][R12.64] ;  /* 0x0000002c0c2ec980 */ /* 0x000368000c101b00 */
[----:B------:R1:W5:Y:S02]  /*e3e0*/  @!P5 LD.E.64 R26, desc[UR44][R14.64] ;  /* 0x0000002c0e1ad980 */ /* 0x000364000c101b00 */
.L_x_6902:
[----:B------:R-:W-:Y:S05]  /*e3f0*/  BSYNC B1 ;  /* 0x0000000000017941 */ /* 0x000fea0003800000 */
.L_x_6901:
[----:B-1---5:R-:W-:Y:S01]  /*e400*/  IMAD.MOV.U32 R3, RZ, RZ, R24 ;  /* 0x000000ffff037224 */ /* 0x022fe200078e0018 */
[----:B------:R-:W-:Y:S01]  /*e410*/  UMOV UR4, 0xffffffff ;  /* 0xffffffff00047882 */ /* 0x000fe20000000000 */
[----:B--2---:R-:W-:Y:S01]  /*e420*/  IMAD.MOV.U32 R4, RZ, RZ, R25 ;  /* 0x000000ffff047224 */ /* 0x004fe200078e0019 */
[----:B------:R-:W-:Y:S01]  /*e430*/  CS2R R20, SRZ ;  /* 0x0000000000147805 */ /* 0x000fe2000001ff00 */
[----:B---3--:R-:W-:Y:S02]  /*e440*/  IMAD.MOV.U32 R5, RZ, RZ, R64 ;  /* 0x000000ffff057224 */ /* 0x008fe400078e0040 */
        /* <DEDUP_REMOVED lines=11> */
[----:B------:R-:W-:Y:S06]  /*e500*/  BRA.DIV UR4, `(.L_x_6903) ;  /* 0x0000030604e07947 */ /* 0x000fec000b800000 */
[----:B------:R1:W2:Y:S04]  /*e510*/  SHFL.IDX PT, R3, R7, 0x1, 0x1c1f ;  /* 0x003c1f0007037f89 */ /* 0x0002a800000e0000 */
[----:B------:R1:W3:Y:S04]  /*e520*/  SHFL.IDX PT, R4, R6, 0x1, 0x1c1f ;  /* 0x003c1f0006047f89 */ /* 0x0002e800000e0000 */
[----:B------:R1:W0:Y:S04]  /*e530*/  SHFL.IDX PT, R5, R9, 0x1, 0x1c1f ;  /* 0x003c1f0009057f89 */ /* 0x00022800000e0000 */
[----:B----4-:R1:W4:Y:S02]  /*e540*/  SHFL.IDX PT, R14, R8, 0x1, 0x1c1f ;  /* 0x003c1f00080e7f89 */ /* 0x01032400000e0000 */
.L_x_7245:
[----:B01----:R-:W5:Y:S01]  /*e550*/  LDL R7, [R1+0x1f4] ;  /* 0x0001f40001077983 */ /* 0x003f620000100800 */
[----:B------:R-:W-:Y:S01]  /*e560*/  VIADD R0, R0, 0x20 ;  /* 0x0000002000007836 */ /* 0x000fe20000000000 */
[----:B------:R-:W-:Y:S01]  /*e570*/  BSSY B1, `(.L_x_6904) ;  /* 0x0000021000017945 */ /* 0x000fe20003800000 */
[----:B------:R-:W-:Y:S02]  /*e580*/  CS2R R10, SRZ ;  /* 0x00000000000a7805 */ /* 0x000fe4000001ff00 */
[----:B------:R-:W-:Y:S02]  /*e590*/  CS2R R8, SRZ ;  /* 0x0000000000087805 */ /* 0x000fe4000001ff00 */
[----:B------:R-:W-:Y:S02]  /*e5a0*/  CS2R R12, SRZ ;  /* 0x00000000000c7805 */ /* 0x000fe4000001ff00 */
[----:B------:R-:W-:Y:S02]  /*e5b0*/  ISETP.GE.AND P0, PT, R0, R33, PT ;  /* 0x000000210000720c */ /* 0x000fe40003f06270 */
[----:B-----5:R-:W-:-:S04]  /*e5c0*/  LEA.HI R6, R7, R7, RZ, 0x1 ;  /* 0x0000000707067211 */ /* 0x020fc800078f08ff */
[----:B------:R-:W-:-:S05]  /*e5d0*/  LOP3.LUT R6, R6, 0xfffffffe, RZ, 0xc0, !PT ;  /* 0xfffffffe06067812 */ /* 0x000fca00078ec0ff */
[----:B------:R-:W-:-:S05]  /*e5e0*/  IMAD.IADD R6, R7, 0x1, -R6 ;  /* 0x0000000107067824 */ /* 0x000fca00078e0a06 */
[----:B------:R-:W-:Y:S01]  /*e5f0*/  SHF.L.U32 R7, R6, 0x1f, RZ ;  /* 0x0000001f06077819 */ /* 0x000fe200000006ff */
[----:B------:R-:W-:Y:S06]  /*e600*/  @P0 BRA `(.L_x_6905) ;  /* 0x00000000005c0947 */ /* 0x000fec0003800000 */
[----:B------:R-:W-:Y:S01]  /*e610*/  ULDC UR4, c[0x0][0x3f4] ;  /* 0x0000fd0000047ab9 */ /* 0x000fe20000000800 */
[----:B------:R-:W-:Y:S02]  /*e620*/  CS2R R20, SRZ ;  /* 0x0000000000147805 */ /* 0x000fe4000001ff00 */
[----:B------:R-:W-:Y:S02]  /*e630*/  ISETP.GE.AND P4, PT, R154, UR4, PT ;  /* 0x000000049a007c0c */ /* 0x000fe4000bf86270 */
[----:B------:R-:W-:Y:S02]  /*e640*/  CS2R R10, SRZ ;  /* 0x00000000000a7805 */ /* 0x000fe4000001ff00 */
[----:B------:R-:W-:Y:S02]  /*e650*/  ISETP.GE.AND P5, PT, R161, UR4, PT ;  /* 0x00000004a1007c0c */ /* 0x000fe4000bfa6270 */
[----:B------:R-:W-:-:S07]  /*e660*/  CS2R R12, SRZ ;  /* 0x00000000000c7805 */ /* 0x000fce000001ff00 */
[C---:B------:R-:W-:Y:S01]  /*e670*/  @!P4 IMAD.SHL.U32 R69, R154.reuse, 0x2, RZ ;  /* 0x000000029a45c824 */ /* 0x040fe200078e00ff */
[----:B------:R-:W-:-:S03]  /*e680*/  @!P4 SHF.L.U64.HI R0, R154, 0x1, R155 ;  /* 0x000000019a00c819 */ /* 0x000fc6000001029b */
[C---:B------:R-:W-:Y:S01]  /*e690*/  @!P5 IMAD.SHL.U32 R15, R161.reuse, 0x2, RZ ;  /* 0x00000002a10fd824 */ /* 0x040fe200078e00ff */
[----:B------:R-:W-:Y:S02]  /*e6a0*/  @!P5 SHF.L.U64.HI R6, R161, 0x1, R216 ;  /* 0x00000001a106d819 */ /* 0x000fe400000102d8 */
[-C--:B----4-:R-:W-:Y:S02]  /*e6b0*/  @!P4 IADD3 R68, P1, R14, R69.reuse, RZ ;  /* 0x000000450e44c210 */ /* 0x090fe40007f3e0ff */
[C---:B---3--:R-:W-:Y:S02]  /*e6c0*/  @!P4 IADD3 R66, P0, R4.reuse, R69, RZ ;  /* 0x000000450442c210 */ /* 0x048fe40007f1e0ff */
[-C--:B------:R-:W-:Y:S02]  /*e6d0*/  @!P5 IADD3 R70, P2, R4, R15.reuse, RZ ;  /* 0x0000000f0446d210 */ /* 0x080fe40007f5e0ff */
[----:B------:R-:W-:Y:S02]  /*e6e0*/  CS2R R8, SRZ ;  /* 0x0000000000087805 */ /* 0x000fe4000001ff00 */
[----:B------:R-:W-:Y:S01]  /*e6f0*/  @!P5 IADD3 R14, P3, R14, R15, RZ ;  /* 0x0000000f0e0ed210 */ /* 0x000fe20007f7e0ff */
[----:B--2---:R-:W-:-:S02]  /*e700*/  @!P4 IMAD.X R67, R3, 0x1, R0, P0 ;  /* 0x000000010343c824 */ /* 0x004fc400000e0600 */
[----:B------:R-:W-:Y:S02]  /*e710*/  @!P5 IMAD.X R71, R3, 0x1, R6, P2 ;  /* 0x000000010347d824 */ /* 0x000fe400010e0606 */
[C---:B------:R-:W-:Y:S01]  /*e720*/  @!P4 IMAD.X R69, R5.reuse, 0x1, R0, P1 ;  /* 0x000000010545c824 */ /* 0x040fe200008e0600 */
[----:B------:R0:W5:Y:S01]  /*e730*/  @!P4 LD.E.64 R10, desc[UR44][R66.64] ;  /* 0x0000002c420ac980 */ /* 0x000162000c101b00 */
[----:B------:R-:W-:-:S03]  /*e740*/  @!P5 IMAD.X R15, R5, 0x1, R6, P3 ;  /* 0x00000001050fd824 */ /* 0x000fc600018e0606 */
[----:B------:R0:W5:Y:S04]  /*e750*/  @!P5 LD.E.64 R20, desc[UR44][R70.64] ;  /* 0x0000002c4614d980 */ /* 0x000168000c101b00 */
[----:B------:R0:W5:Y:S04]  /*e760*/  @!P4 LD.E.64 R12, desc[UR44][R68.64] ;  /* 0x0000002c440cc980 */ /* 0x000168000c101b00 */
[----:B------:R0:W5:Y:S02]  /*e770*/  @!P5 LD.E.64 R8, desc[UR44][R14.64] ;  /* 0x0000002c0e08d980 */ /* 0x000164000c101b00 */
.L_x_6905:
[----:B------:R-:W-:Y:S05]  /*e780*/  BSYNC B1 ;  /* 0x0000000000017941 */ /* 0x000fea0003800000 */
.L_x_6904:
[----:B------:R-:W1:Y:S01]  /*e790*/  SYNCS.PHASECHK.TRANS64.TRYWAIT P0, [R2+URZ+0x38800], R7 ;  /* 0x03880007020075a7 */ /* 0x000e62000800017f */
[----:B------:R-:W-:Y:S04]  /*e7a0*/  BSSY B1, `(.L_x_6906) ;  /* 0x0000002000017945 */ /* 0x000fe80003800000 */
[----:B-1----:R-:W-:Y:S05]  /*e7b0*/  @!P0 BRA `(.L_x_6907) ;  /* 0x0000030400a48947 */ /* 0x002fea0003800000 */
.L_x_7246:
[----:B------:R-:W-:Y:S05]  /*e7c0*/  BSYNC B1 ;  /* 0x0000000000017941 */ /* 0x000fea0003800000 */
.L_x_6906:
[----:B------:R-:W4:Y:S04]  /*e7d0*/  LDL R0, [R1+0x44c] ;  /* 0x00044c0001007983 */ /* 0x000f280000100800 */
[----:B------:R-:W4:Y:S01]  /*e7e0*/  LDL R5, [R1+0x70] ;  /* 0x0000700001057983 */ /* 0x000f220000100800 */
[----:B-1----:R-:W-:-:S04]  /*e7f0*/  IMAD R2, R157, 0x2, R2 ;  /* 0x000000029d027824 */ /* 0x002fc800078e0202 */
[----:B--2---:R-:W-:Y:S02]  /*e800*/  VIADD R3, R2, 0x20400 ;  /* 0x0002040002037836 */ /* 0x004fe40000000000 */
[----:B---3-5:R-:W-:Y:S02]  /*e810*/  IMAD.MOV.U32 R4, RZ, RZ, R20 ;  /* 0x000000ffff047224 */ /* 0x028fe400078e0014 */
[----:B------:R-:W-:Y:S01]  /*e820*/  IMAD.MOV.U32 R6, RZ, RZ, R10 ;  /* 0x000000ffff067224 */ /* 0x000fe200078e000a */
[----:B------:R-:W-:Y:S04]  /*e830*/  BSSY B1, `(.L_x_6908) ;  /* 0x000006f000017945 */ /* 0x000fe80003800000 */
[----:B------:R-:W-:Y:S01]  /*e840*/  PRMT R76, R76, 0x5410, R6 ;  /* 0x000054104c4c7816 */ /* 0x000fe20000000006 */
[----:B------:R-:W-:-:S05]  /*e850*/  IMAD.MOV.U32 R6, RZ, RZ, R13 ;  /* 0x000000ffff067224 */ /* 0x000fca00078e000d */
[----:B------:R-:W-:Y:S02]  /*e860*/  PRMT R78, R6, 0x7610, R78 ;  /* 0x00007610064e7816 */ /* 0x000fe4000000004e */
[----:B----4-:R-:W-:Y:S01]  /*e870*/  LOP3.LUT P0, RZ, R0, 0x1000, RZ, 0xc0, !PT ;  /* 0x0000100000ff7812 */ /* 0x010fe2000780c0ff */
[----:B------:R-:W-:-:S12]  /*e880*/  VIADD R0, R2, 0x20440 ;  /* 0x0002044002007836 */ /* 0x000fd80000000000 */
[----:B------:R-:W-:Y:S02]  /*e890*/  @P0 VIADD R0, R3, 0xffffffc0 ;  /* 0xffffffc003000836 */ /* 0x000fe40000000000 */
[----:B------:R-:W-:Y:S02]  /*e8a0*/  IMAD R3, R5, -0x40, R33 ;  /* 0xffffffc005037824 */ /* 0x000fe400078e0221 */
[----:B------:R-:W-:-:S03]  /*e8b0*/  IMAD.MOV.U32 R5, RZ, RZ, R21 ;  /* 0x000000ffff057224 */ /* 0x000fc600078e0015 */
[----:B------:R-:W-:-:S04]  /*e8c0*/  VIMNMX R72, R3, 0x40, PT ;  /* 0x0000004003487848 */ /* 0x000fc80003fe0100 */
[----:B------:R-:W-:Y:S02]  /*e8d0*/  ISETP.GE.AND P0, PT, R153, R72, PT ;  /* 0x000000489900720c */ /* 0x000fe40003f06270 */
[----:B0-----:R-:W-:Y:S01]  /*e8e0*/  PRMT R14, R4, 0x5410, R5 ;  /* 0x00005410040e7816 */ /* 0x001fe20000000005 */
[----:B------:R-:W-:Y:S02]  /*e8f0*/  IMAD.MOV.U32 R4, RZ, RZ, R11 ;  /* 0x000000ffff047224 */ /* 0x000fe400078e000b */
[----:B------:R-:W-:Y:S02]  /*e900*/  IMAD.MOV.U32 R3, RZ, RZ, R8 ;  /* 0x000000ffff037224 */ /* 0x000fe400078e0008 */
[----:B------:R-:W-:Y:S01]  /*e910*/  IMAD.MOV.U32 R5, RZ, RZ, R12 ;  /* 0x000000ffff057224 */ /* 0x000fe200078e000c */
[----:B------:R-:W-:Y:S01]  /*e920*/  PRMT R77, R4, 0x7610, R77 ;  /* 0x00007610044d7816 */ /* 0x000fe2000000004d */
[----:B------:R-:W-:-:S03]  /*e930*/  IMAD.MOV.U32 R4, RZ, RZ, R9 ;  /* 0x000000ffff047224 */ /* 0x000fc600078e0009 */
[----:B------:R-:W-:Y:S02]  /*e940*/  PRMT R77, R77, 0x5410, R5 ;  /* 0x000054104d4d7816 */ /* 0x000fe40000000005 */
[----:B------:R-:W-:Y:S01]  /*e950*/  PRMT R3, R4, 0x5410, R3 ;  /* 0x0000541004037816 */ /* 0x000fe20000000003 */
[----:B------:R-:W-:Y:S06]  /*e960*/  @P0 BRA `(.L_x_6909) ;  /* 0x00000004006c0947 */ /* 0x000fec0003800000 */
[----:B------:R-:W0:Y:S01]  /*e970*/  LDC R4, c[0x0][0x3f4] ;  /* 0x0000fd00ff047b82 */ /* 0x000e220000000800 */
[----:B------:R-:W-:Y:S01]  /*e980*/  BSSY B2, `(.L_x_6910) ;  /* 0x000002e000027945 */ /* 0x000fe20003800000 */
[-C--:B0-----:R-:W-:Y:S02]  /*e990*/  ISETP.GE.AND P0, PT, R154, R4.reuse, PT ;  /* 0x000000049a00720c */ /* 0x081fe40003f06270 */
[----:B------:R-:W-:-:S11]  /*e9a0*/  ISETP.GE.AND P1, PT, R161, R4, PT ;  /* 0x00000004a100720c */ /* 0x000fd60003f26270 */
[----:B------:R-:W-:Y:S05]  /*e9b0*/  @P0 BRA `(.L_x_6911) ;  /* 0x0000000000a80947 */ /* 0x000fea0003800000 */
[----:B------:R-:W0:Y:S01]  /*e9c0*/  LDS.128 R4, [R2+0x20400] ;  /* 0x0204000002047984 */ /* 0x000e220000000c00 */
[----:B------:R-:W-:Y:S01]  /*e9d0*/  SHF.R.U32.HI R66, RZ, 0x10, R47 ;  /* 0x00000010ff427819 */ /* 0x000fe2000001162f */
[----:B------:R-:W-:Y:S01]  /*e9e0*/  HADD2.F32 R62, -RZ, R62.H0_H0 ;  /* 0x2000003eff3e7230 */ /* 0x000fe20000004100 */
[--C-:B------:R-:W-:Y:S02]  /*e9f0*/  SHF.R.U64 R71, R64, 0x10, R65.reuse ;  /* 0x0000001040477819 */ /* 0x100fe40000001241 */
[----:B------:R-:W-:Y:S01]  /*ea00*/  SHF.R.U32.HI R64, RZ, 0x10, R65 ;  /* 0x00000010ff407819 */ /* 0x000fe20000011641 */
[----:B------:R-:W-:Y:S01]  /*ea10*/  HADD2.F32 R66, -RZ, R66.H0_H0 ;  /* 0x20000042ff427230 */ /* 0x000fe20000004100 */
[----:B------:R-:W-:Y:S01]  /*ea20*/  SHF.R.U64 R69, R46, 0x10, R47 ;  /* 0x000000102e457819 */ /* 0x000fe2000000122f */
[----:B------:R-:W-:Y:S02]  /*ea30*/  HADD2.F32 R65, -RZ, R75.H1_H1 ;  /* 0x3000004bff417230 */ /* 0x000fe40000004100 */
[----:B------:R-:W-:-:S02]  /*ea40*/  HADD2.F32 R64, -RZ, R64.H0_H0 ;  /* 0x20000040ff407230 */ /* 0x000fc40000004100 */
[--C-:B0-----:R-:W-:Y:S02]  /*ea50*/  HADD2.F32 R46, -RZ, R7.reuse.H0_H0 ;  /* 0x20000007ff2e7230 */ /* 0x101fe40000004100 */
[----:B------:R-:W-:Y:S02]  /*ea60*/  HADD2.F32 R47, -RZ, R7.H1_H1 ;  /* 0x30000007ff2f7230 */ /* 0x000fe40000004100 */
[--C-:B------:R-:W-:Y:S02]  /*ea70*/  HADD2.F32 R7, -RZ, R4.reuse.H0_H0 ;  /* 0x20000004ff077230 */ /* 0x100fe40000004100 */
[----:B------:R-:W-:Y:S02]  /*ea80*/  HADD2.F32 R4, -RZ, R4.H1_H1 ;  /* 0x30000004ff047230 */ /* 0x000fe40000004100 */
[C---:B------:R-:W-:Y:S01]  /*ea90*/  FMUL.FTZ R67, R47.reuse, R66 ;  /* 0x000000422f437220 */ /* 0x040fe20000410000 */
[----:B------:R-:W-:Y:S01]  /*eaa0*/  FMUL.FTZ R47, R47, R64 ;  /* 0x000000402f2f7220 */ /* 0x000fe20000410000 */
[----:B------:R-:W-:-:S02]  /*eab0*/  HADD2.F32 R15, -RZ, R6.H0_H0 ;  /* 0x20000006ff0f7230 */ /* 0x000fc40000004100 */
[-C--:B------:R-:W-:Y:S01]  /*eac0*/  FMUL.FTZ R68, R4, R65.reuse ;  /* 0x0000004104447220 */ /* 0x080fe20000410000 */
[----:B------:R-:W-:Y:S01]  /*ead0*/  FFMA.FTZ R67, R46, R64, -R67 ;  /* 0x000000402e437223 */ /* 0x000fe20000010843 */
[----:B------:R-:W-:Y:S02]  /*eae0*/  HADD2.F32 R33, -RZ, R6.H1_H1 ;  /* 0x30000006ff217230 */ /* 0x000fe40000004100 */
[-C--:B------:R-:W-:Y:S01]  /*eaf0*/  FMUL.FTZ R64, R4, R62.reuse ;  /* 0x0000003e04407220 */ /* 0x080fe20000410000 */
[C---:B------:R-:W-:Y:S01]  /*eb00*/  FFMA.FTZ R68, R7.reuse, R62, -R68 ;  /* 0x0000003e07447223 */ /* 0x040fe20000010844 */
[--C-:B------:R-:W-:Y:S02]  /*eb10*/  HADD2.F32 R6, -RZ, R5.reuse.H0_H0 ;  /* 0x20000005ff067230 */ /* 0x100fe40000004100 */
[----:B------:R-:W-:Y:S01]  /*eb20*/  FFMA.FTZ R70, R46, R66, R47 ;  /* 0x000000422e467223 */ /* 0x000fe2000001002f */
[----:B------:R-:W-:Y:S02]  /*eb30*/  HADD2.F32 R62, -RZ, R76.H0_H0 ;  /* 0x2000004cff3e7230 */ /* 0x000fe40000004100 */
[----:B------:R-:W-:Y:S01]  /*eb40*/  FFMA.FTZ R65, R7, R65, R64 ;  /* 0x0000004107417223 */ /* 0x000fe20000010040 */
[----:B------:R-:W-:-:S02]  /*eb50*/  HADD2.F32 R5, -RZ, R5.H1_H1 ;  /* 0x30000005ff057230 */ /* 0x000fc40000004100 */
[----:B------:R-:W-:Y:S02]  /*eb60*/  HADD2.F32 R46, -RZ, R74.H0_H0 ;  /* 0x2000004aff2e7230 */ /* 0x000fe40000004100 */
        /* <DEDUP_REMOVED lines=8> */
[----:B------:R-:W-:Y:S01]  /*ebf0*/  FFMA.FTZ R5, R6, R4, -R7 ;  /* 0x0000000406057223 */ /* 0x000fe20000010807 */
[----:B------:R-:W-:Y:S01]  /*ec00*/  F2FP.F16.F32.PACK_AB R7, R70, R67 ;  /* 0x000000434607723e */ /* 0x000fe200000000ff */
[----:B------:R-:W-:Y:S01]  /*ec10*/  FFMA.FTZ R64, R6, R47, R64 ;  /* 0x0000002f06407223 */ /* 0x000fe20000010040 */
[----:B------:R-:W-:Y:S02]  /*ec20*/  F2FP.F16.F32.PACK_AB R4, R65, R68 ;  /* 0x000000444104723e */ /* 0x000fe400000000ff */
[----:B------:R-:W-:Y:S02]  /*ec30*/  F2FP.F16.F32.PACK_AB R6, R33, R66 ;  /* 0x000000422106723e */ /* 0x000fe400000000ff */
[----:B------:R-:W-:-:S05]  /*ec40*/  F2FP.F16.F32.PACK_AB R5, R64, R5 ;  /* 0x000000054005723e */ /* 0x000fca00000000ff */
[----:B------:R0:W-:Y:S02]  /*ec50*/  STS.128 [R2+0x20400], R4 ;  /* 0x0204000402007388 */ /* 0x0001e40000000c00 */
.L_x_6911:
[----:B------:R-:W-:Y:S05]  /*ec60*/  BSYNC B2 ;  /* 0x0000000000027941 */ /* 0x000fea0003800000 */
.L_x_6910:
[----:B------:R-:W-:Y:S05]  /*ec70*/  @P1 BRA `(.L_x_6909) ;  /* 0x0000000000a81947 */ /* 0x000fea0003800000 */
[----:B0-----:R-:W0:Y:S01]  /*ec80*/  LDS.128 R4, [R0] ;  /* 0x0000000000047984 */ /* 0x001e220000000c00 */
[----:B------:R-:W-:Y:S01]  /*ec90*/  SHF.R.U32.HI R33, RZ, 0x10, R25 ;  /* 0x00000010ff217819 */ /* 0x000fe20000011619 */
[----:B------:R-:W-:Y:S01]  /*eca0*/  HADD2.F32 R46, -RZ, R74.H1_H1 ;  /* 0x3000004aff2e7230 */ /* 0x000fe20000004100 */
[----:B------:R-:W-:Y:S02]  /*ecb0*/  SHF.R.U32.HI R47, RZ, 0x10, R27 ;  /* 0x00000010ff2f7819 */ /* 0x000fe4000001161b */
[----:B------:R-:W-:Y:S01]  /*ecc0*/  SHF.R.U64 R68, R24, 0x10, R25 ;  /* 0x0000001018447819 */ /* 0x000fe20000001219 */
[----:B------:R-:W-:Y:S01]  /*ecd0*/  HADD2.F32 R33, -RZ, R33.H0_H0 ;  /* 0x20000021ff217230 */ /* 0x000fe20000004100 */
[----:B------:R-:W-:Y:S01]  /*ece0*/  SHF.R.U64 R67, R26, 0x10, R27 ;  /* 0x000000101a437819 */ /* 0x000fe2000000121b */
[----:B------:R-:W-:Y:S02]  /*ecf0*/  HADD2.F32 R47, -RZ, R47.H0_H0 ;  /* 0x2000002fff2f7230 */ /* 0x000fe40000004100 */
        /* <DEDUP_REMOVED lines=8> */
[CC--:B------:R-:W-:Y:S01]  /*ed80*/  FMUL.FTZ R26, R4.reuse, R46.reuse ;  /* 0x0000002e041a7220 */ /* 0x0c0fe20000410000 */
[----:B------:R-:W-:Y:S01]  /*ed90*/  FFMA.FTZ R64, R25, R33, -R62 ;  /* 0x0000002119407223 */ /* 0x000fe2000001083e */
[----:B------:R-:W-:Y:S02]  /*eda0*/  HADD2.F32 R24, -RZ, R6.H1_H1 ;  /* 0x30000006ff187230 */ /* 0x000fe40000004100 */
[-C--:B------:R-:W-:Y:S01]  /*edb0*/  FMUL.FTZ R62, R4, R27.reuse ;  /* 0x0000001b043e7220 */ /* 0x080fe20000410000 */
[----:B------:R-:W-:Y:S01]  /*edc0*/  FFMA.FTZ R33, R7, R27, -R26 ;  /* 0x0000001b07217223 */ /* 0x000fe2000001081a */
[----:B------:R-:W-:Y:S02]  /*edd0*/  HADD2.F32 R6, -RZ, R5.H0_H0 ;  /* 0x20000005ff067230 */ /* 0x000fe40000004100 */
[----:B------:R-:W-:Y:S01]  /*ede0*/  FFMA.FTZ R65, R25, R47, R66 ;  /* 0x0000002f19417223 */ /* 0x000fe20000010042 */
        /* <DEDUP_REMOVED lines=19> */
.L_x_6909:
[----:B------:R-:W-:Y:S05]  /*ef20*/  BSYNC B1 ;  /* 0x0000000000017941 */ /* 0x000fea0003800000 */
.L_x_6908:
        /* <DEDUP_REMOVED lines=8> */
[----:B------:R-:W-:Y:S01]  /*efb0*/  SHF.R.U32.HI R26, RZ, 0x10, R13 ;  /* 0x00000010ff1a7819 */ /* 0x000fe2000001160d */
[----:B------:R-:W-:Y:S01]  /*efc0*/  HADD2.F32 R25, -RZ, R77.H1_H1 ;  /* 0x3000004dff197230 */ /* 0x000fe20000004100 */
[----:B------:R-:W-:Y:S01]  /*efd0*/  SHF.R.U32.HI R24, RZ, 0x10, R11 ;  /* 0x00000010ff187819 */ /* 0x000fe2000001160b */
[----:B------:R-:W-:Y:S01]  /*efe0*/  HADD2.F32 R15, -RZ, R76.H1_H1 ;  /* 0x3000004cff0f7230 */ /* 0x000fe20000004100 */
[----:B------:R-:W-:Y:S01]  /*eff0*/  SHF.R.U64 R47, R12, 0x10, R13 ;  /* 0x000000100c2f7819 */ /* 0x000fe2000000120d */
[----:B------:R-:W-:Y:S01]  /*f000*/  HADD2.F32 R26, -RZ, R26.H0_H0 ;  /* 0x2000001aff1a7230 */ /* 0x000fe20000004100 */
[----:B------:R-:W-:Y:S01]  /*f010*/  SHF.R.U64 R64, R10, 0x10, R11 ;  /* 0x000000100a407819 */ /* 0x000fe2000000120b */
[----:B------:R-:W-:Y:S02]  /*f020*/  HADD2.F32 R24, -RZ, R24.H0_H0 ;  /* 0x20000018ff187230 */ /* 0x000fe40000004100 */
[----:B0-----:R-:W-:-:S02]  /*f030*/  HADD2.F32 R12, -RZ, R7.H0_H0 ;  /* 0x20000007ff0c7230 */ /* 0x001fc40000004100 */
[----:B------:R-:W-:Y:S02]  /*f040*/  HADD2.F32 R13, -RZ, R7.H1_H1 ;  /* 0x30000007ff0d7230 */ /* 0x000fe40000004100 */
[--C-:B------:R-:W-:Y:S02]  /*f050*/  HADD2.F32 R7, -RZ, R4.reuse.H0_H0 ;  /* 0x20000004ff077230 */ /* 0x100fe40000004100 */
[----:B------:R-:W-:Y:S02]  /*f060*/  HADD2.F32 R4, -RZ, R4.H1_H1 ;  /* 0x30000004ff047230 */ /* 0x000fe40000004100 */
[C---:B------:R-:W-:Y:S01]  /*f070*/  FMUL.FTZ R27, R13.reuse, R26 ;  /* 0x0000001a0d1b7220 */ /* 0x040fe20000410000 */
[----:B------:R-:W-:Y:S01]  /*f080*/  FMUL.FTZ R13, R13, R24 ;  /* 0x000000180d0d7220 */ /* 0x000fe20000410000 */
[--C-:B------:R-:W-:Y:S02]  /*f090*/  HADD2.F32 R10, -RZ, R6.reuse.H0_H0 ;  /* 0x20000006ff0a7230 */ /* 0x100fe40000004100 */
[----:B------:R-:W-:Y:S01]  /*f0a0*/  FMUL.FTZ R46, R4, R25 ;  /* 0x00000019042e7220 */ /* 0x000fe20000410000 */
[----:B------:R-:W-:-:S02]  /*f0b0*/  HADD2.F32 R11, -RZ, R6.H1_H1 ;  /* 0x30000006ff0b7230 */ /* 0x000fc40000004100 */
[C---:B------:R-:W-:Y:S01]  /*f0c0*/  FFMA.FTZ R33, R12.reuse, R24, -R27 ;  /* 0x000000180c217223 */ /* 0x040fe2000001081b */
[--C-:B------:R-:W-:Y:S02]  /*f0d0*/  HADD2.F32 R6, -RZ, R5.reuse.H0_H0 ;  /* 0x20000005ff067230 */ /* 0x100fe40000004100 */
[----:B------:R-:W-:Y:S01]  /*f0e0*/  FFMA.FTZ R62, R12, R26, R13 ;  /* 0x0000001a0c3e7223 */ /* 0x000fe2000001000d */
[-C--:B------:R-:W-:Y:S01]  /*f0f0*/  FMUL.FTZ R24, R4, R15.reuse ;  /* 0x0000000f04187220 */ /* 0x080fe20000410000 */
[C---:B------:R-:W-:Y:S01]  /*f100*/  FFMA.FTZ R46, R7.reuse, R15, -R46 ;  /* 0x0000000f072e7223 */ /* 0x040fe2000001082e */
[----:B------:R-:W-:Y:S02]  /*f110*/  HADD2.F32 R5, -RZ, R5.H1_H1 ;  /* 0x30000005ff057230 */ /* 0x000fe40000004100 */
[----:B------:R-:W-:Y:S02]  /*f120*/  HADD2.F32 R15, -RZ, R78.H0_H0 ;  /* 0x2000004eff0f7230 */ /* 0x000fe40000004100 */
[----:B------:R-:W-:Y:S01]  /*f130*/  FFMA.FTZ R25, R7, R25, R24 ;  /* 0x0000001907197223 */ /* 0x000fe20000010018 */
[----:B------:R-:W-:-:S02]  /*f140*/  HADD2.F32 R12, -RZ, R77.H0_H0 ;  /* 0x2000004dff0c7230 */ /* 0x000fc40000004100 */
        /* <DEDUP_REMOVED lines=15> */
.L_x_6914:
[----:B------:R-:W-:Y:S05]  /*f240*/  BSYNC B1 ;  /* 0x0000000000017941 */ /* 0x000fea0003800000 */
.L_x_6913:
[----:B------:R-:W-:Y:S05]  /*f250*/  @P1 BRA `(.L_x_6912) ;  /* 0x0000001400881947 */ /* 0x000fea0003800000 */
[----:B0-----:R-:W0:Y:S01]  /*f260*/  LDS.128 R4, [R0+0x1000] ;  /* 0x0010000000047984 */ /* 0x001e220000000c00 */
[----:B------:R-:W-:Y:S01]  /*f270*/  SHF.R.U32.HI R15, RZ, 0x10, R9 ;  /* 0x00000010ff0f7819 */ /* 0x000fe20000011609 */
[----:B------:R-:W-:Y:S01]  /*f280*/  HADD2.F32 R11, -RZ, R14.H0_H0 ;  /* 0x2000000eff0b7230 */ /* 0x000fe20000004100 */
[--C-:B------:R-:W-:Y:S01]  /*f290*/  SHF.R.U32.HI R12, RZ, 0x10, R21.reuse ;  /* 0x00000010ff0c7819 */ /* 0x100fe20000011615 */
[----:B------:R-:W-:Y:S01]  /*f2a0*/  HADD2.F32 R13, -RZ, R3.H1_H1 ;  /* 0x30000003ff0d7230 */ /* 0x000fe20000004100 */
        /* <DEDUP_REMOVED lines=8> */
[CC--:B------:R-:W-:Y:S01]  /*f330*/  FMUL.FTZ R20, R10.reuse, R15.reuse ;  /* 0x0000000f0a147220 */ /* 0x0c0fe20000410000 */
[-C--:B------:R-:W-:Y:S01]  /*f340*/  FMUL.FTZ R10, R10, R12.reuse ;  /* 0x0000000c0a0a7220 */ /* 0x080fe20000410000 */
[----:B------:R-:W-:Y:S02]  /*f350*/  HADD2.F32 R4, -RZ, R4.H1_H1 ;  /* 0x30000004ff047230 */ /* 0x000fe40000004100 */
[C---:B------:R-:W-:Y:S01]  /*f360*/  FFMA.FTZ R20, R9.reuse, R12, -R20 ;  /* 0x0000000c09147223 */ /* 0x040fe20000010814 */
[----:B------:R-:W-:Y:S01]  /*f370*/  FFMA.FTZ R25, R9, R15, R10 ;  /* 0x0000000f09197223 */ /* 0x000fe2000001000a */
[----:B------:R-:W-:-:S02]  /*f380*/  HADD2.F32 R7, -RZ, R6.H0_H0 ;  /* 0x20000006ff077230 */ /* 0x000fc40000004100 */
[C---:B------:R-:W-:Y:S01]  /*f390*/  FMUL.FTZ R21, R4.reuse, R13 ;  /* 0x0000000d04157220 */ /* 0x040fe20000410000 */
[----:B------:R-:W-:Y:S02]  /*f3a0*/  HADD2.F32 R8, -RZ, R6.H1_H1 ;  /* 0x30000006ff087230 */ /* 0x000fe40000004100 */
[-C--:B------:R-:W-:Y:S01]  /*f3b0*/  FMUL.FTZ R15, R4, R11.reuse ;  /* 0x0000000b040f7220 */ /* 0x080fe20000410000 */
[----:B------:R-:W-:Y:S02]  /*f3c0*/  HADD2.F32 R9, -RZ, R3.H0_H0 ;  /* 0x20000003ff097230 */ /* 0x000fe40000004100 */
[C---:B------:R-:W-:Y:S01]  /*f3d0*/  FFMA.FTZ R21, R2.reuse, R11, -R21 ;  /* 0x0000000b02157223 */ /* 0x040fe20000010815 */
[--C-:B------:R-:W-:Y:S02]  /*f3e0*/  HADD2.F32 R6, -RZ, R5.reuse.H0_H0 ;  /* 0x20000005ff067230 */ /* 0x100fe40000004100 */
[----:B------:R-:W-:Y:S01]  /*f3f0*/  FFMA.FTZ R2, R2, R13, R15 ;  /* 0x0000000d02027223 */ /* 0x000fe2000001000f */
[----:B------:R-:W-:-:S02]  /*f400*/  HADD2.F32 R5, -RZ, R5.H1_H1 ;  /* 0x30000005ff057230 */ /* 0x000fc40000004100 */
[CC--:B------:R-:W-:Y:S01]  /*f410*/  FMUL.FTZ R10, R8.reuse, R9.reuse ;  /* 0x00000009080a7220 */ /* 0x0c0fe20000410000 */
[----:B------:R-:W-:Y:S02]  /*f420*/  HADD2.F32 R4, -RZ, R24.H0_H0 ;  /* 0x20000018ff047230 */ /* 0x000fe40000004100 */
[-C--:B------:R-:W-:Y:S01]  /*f430*/  FMUL.FTZ R8, R8, R14.reuse ;  /* 0x0000000e08087220 */ /* 0x080fe20000410000 */
[----:B------:R-:W-:Y:S02]  /*f440*/  HADD2.F32 R3, -RZ, R26.H0_H0 ;  /* 0x2000001aff037230 */ /* 0x000fe40000004100 */
[----:B------:R-:W-:Y:S01]  /*f450*/  FFMA.FTZ R10, R7, R14, -R10 ;  /* 0x0000000e070a7223 */ /* 0x000fe2000001080a */
[----:B------:R-:W-:Y:S01]  /*f460*/  FMUL.FTZ R11, R5, R4 ;  /* 0x00000004050b7220 */ /* 0x000fe20000410000 */
[----:B------:R-:W-:Y:S01]  /*f470*/  FFMA.FTZ R9, R7, R9, R8 ;  /* 0x0000000907097223 */ /* 0x000fe20000010008 */
[-C--:B------:R-:W-:Y:S01]  /*f480*/  FMUL.FTZ R13, R5, R3.reuse ;  /* 0x00000003050d7220 */ /* 0x080fe20000410000 */
[----:B------:R-:W-:Y:S01]  /*f490*/  F2FP.F16.F32.PACK_AB R7, R25, R20 ;  /* 0x000000141907723e */ /* 0x000fe200000000ff */
[----:B------:R-:W-:-:S02]  /*f4a0*/  FFMA.FTZ R5, R6, R3, -R11 ;  /* 0x0000000306057223 */ /* 0x000fc4000001080b */
[----:B------:R-:W-:Y:S01]  /*f4b0*/  FFMA.FTZ R8, R6, R4, R13 ;  /* 0x0000000406087223 */ /* 0x000fe2000001000d */
[----:B------:R-:W-:Y:S02]  /*f4c0*/  F2FP.F16.F32.PACK_AB R6, R9, R10 ;  /* 0x0000000a0906723e */ /* 0x000fe400000000ff */
[----:B------:R-:W-:Y:S02]  /*f4d0*/  F2FP.F16.F32.PACK_AB R4, R2, R21 ;  /* 0x000000150204723e */ /* 0x000fe400000000ff */
[----:B------:R-:W-:-:S05]  /*f4e0*/  F2FP.F16.F32.PACK_AB R5, R8, R5 ;  /* 0x000000050805723e */ /* 0x000fca00000000ff */
[----:B------:R2:W-:Y:S01]  /*f4f0*/  STS.128 [R0+0x1000], R4 ;  /* 0x0010000400007388 */ /* 0x0005e20000000c00 */
[----:B------:R-:W-:Y:S05]  /*f500*/  BRA `(.L_x_6912) ;  /* 0x0000001000dc7947 */ /* 0x000fea0003800000 */
.L_x_6899:
        /* <DEDUP_REMOVED lines=30> */
[----:B------:R-:W0:Y:S01]  /*f6f0*/  LDC R71, c[0x0][0x3f4] ;  /* 0x0000fd00ff477b82 */ /* 0x000e220000000800 */
[----:B------:R-:W1:Y:S01]  /*f700*/  SHFL.IDX PT, R4, R26, RZ, 0x1c1f ;  /* 0x001c1fff1a047589 */ /* 0x000e6200000e0000 */
[----:B------:R-:W-:-:S03]  /*f710*/  IMAD R69, R24, R69, RZ ;  /* 0x0000004518457224 */ /* 0x000fc600078e02ff */
[----:B------:R-:W2:Y:S04]  /*f720*/  SHFL.IDX PT, R3, R27, RZ, 0x1c1f ;  /* 0x001c1fff1b037589 */ /* 0x000ea800000e0000 */
[----:B------:R-:W3:Y:S04]  /*f730*/  SHFL.IDX PT, R14, R33, RZ, 0x1c1f ;  /* 0x001c1fff210e7589 */ /* 0x000ee800000e0000 */
[----:B------:R-:W4:Y:S01]  /*f740*/  SHFL.IDX PT, R5, R25, RZ, 0x1c1f ;  /* 0x001c1fff19057589 */ /* 0x000f2200000e0000 */
[----:B0-----:R-:W-:-:S04]  /*f750*/  ISETP.GE.AND P0, PT, R22, R71, PT ;  /* 0x000000471600720c */ /* 0x001fc80003f06270 */
[----:B------:R-:W-:-:S13]  /*f760*/  ISETP.GE.OR P1, PT, R0, R69, P0 ;  /* 0x000000450000720c */ /* 0x000fda0000726670 */
[C---:B------:R-:W-:Y:S01]  /*f770*/  @!P1 IMAD.SHL.U32 R7, R22.reuse, 0x2, RZ ;  /* 0x0000000216079824 */ /* 0x040fe200078e00ff */
[----:B------:R-:W-:-:S04]  /*f780*/  @!P1 SHF.L.U64.HI R6, R22, 0x1, R23 ;  /* 0x0000000116069819 */ /* 0x000fc80000010217 */
[----:B-1----:R-:W-:-:S05]  /*f790*/  @!P1 IADD3 R4, P2, R4, R7, RZ ;  /* 0x0000000704049210 */ /* 0x002fca0007f5e0ff */
[----:B--2---:R-:W-:Y:S02]  /*f7a0*/  @!P1 IMAD.X R3, R3, 0x1, R6, P2 ;  /* 0x0000000103039824 */ /* 0x004fe400010e0606 */
[----:B------:R-:W-:Y:S02]  /*f7b0*/  @!P1 IMAD.MOV.U32 R8, RZ, RZ, R4 ;  /* 0x000000ffff089224 */ /* 0x000fe400078e0004 */
[----:B------:R-:W-:-:S06]  /*f7c0*/  @!P1 IMAD.MOV.U32 R9, RZ, RZ, R3 ;  /* 0x000000ffff099224 */ /* 0x000fcc00078e0003 */
[----:B------:R-:W2:Y:S01]  /*f7d0*/  @!P1 LD.E.128 R8, desc[UR44][R8.64] ;  /* 0x0000002c08089980 */ /* 0x000ea2000c101d00 */
[----:B---3--:R-:W-:-:S05]  /*f7e0*/  @!P1 IADD3 R14, P2, R14, R7, RZ ;  /* 0x000000070e0e9210 */ /* 0x008fca0007f5e0ff */
[----:B----4-:R-:W-:Y:S02]  /*f7f0*/  @!P1 IMAD.X R5, R5, 0x1, R6, P2 ;  /* 0x0000000105059824 */ /* 0x010fe400010e0606 */
[----:B------:R-:W-:-:S06]  /*f800*/  @!P1 IMAD.MOV.U32 R4, RZ, RZ, R14 ;  /* 0x000000ffff049224 */ /* 0x000fcc00078e000e */
[----:B------:R-:W3:Y:S01]  /*f810*/  @!P1 LD.E.128 R4, desc[UR44][R4.64] ;  /* 0x0000002c04049980 */ /* 0x000ee2000c101d00 */
[----:B------:R-:W-:Y:S02]  /*f820*/  CS2R R64, SRZ ;  /* 0x0000000000407805 */ /* 0x000fe4000001ff00 */
[----:B------:R-:W-:Y:S02]  /*f830*/  CS2R R66, SRZ ;  /* 0x0000000000427805 */ /* 0x000fe4000001ff00 */
[----:B------:R-:W-:Y:S01]  /*f840*/  CS2R R20, SRZ ;  /* 0x0000000000147805 */ /* 0x000fe2000001ff00 */
[----:B------:R-:W0:Y:S01]  /*f850*/  SHFL.IDX PT, R24, R26, 0x1, 0x1c1f ;  /* 0x003c1f001a187f89 */ /* 0x000e2200000e0000 */
[----:B------:R-:W-:-:S03]  /*f860*/  CS2R R46, SRZ ;  /* 0x00000000002e7805 */ /* 0x000fc6000001ff00 */
[----:B------:R-:W1:Y:S04]  /*f870*/  SHFL.IDX PT, R25, R25, 0x1, 0x1c1f ;  /* 0x003c1f0019197f89 */ /* 0x000e6800000e0000 */
[----:B------:R4:W0:Y:S01]  /*f880*/  SHFL.IDX PT, R14, R33, 0x1, 0x1c1f ;  /* 0x003c1f00210e7f89 */ /* 0x00082200000e0000 */
[----:B--2---:R-:W-:Y:S02]  /*f890*/  @!P1 IMAD.MOV.U32 R64, RZ, RZ, R8 ;  /* 0x000000ffff409224 */ /* 0x004fe400078e0008 */
[----:B------:R-:W-:Y:S02]  /*f8a0*/  @!P1 IMAD.MOV.U32 R65, RZ, RZ, R9 ;  /* 0x000000ffff419224 */ /* 0x000fe400078e0009 */
[----:B------:R-:W-:Y:S02]  /*f8b0*/  IMAD.MOV.U32 R3, RZ, RZ, R64 ;  /* 0x000000ffff037224 */ /* 0x000fe400078e0040 */
[----:B------:R-:W-:-:S02]  /*f8c0*/  @!P1 IMAD.MOV.U32 R66, RZ, RZ, R10 ;  /* 0x000000ffff429224 */ /* 0x000fc400078e000a */
[----:B------:R-:W-:Y:S01]  /*f8d0*/  @!P1 IMAD.MOV.U32 R67, RZ, RZ, R11 ;  /* 0x000000ffff439224 */ /* 0x000fe200078e000b */
[----:B------:R-:W-:Y:S01]  /*f8e0*/  PRMT R76, R3, 0x7610, R76 ;  /* 0x00007610034c7816 */ /* 0x000fe2000000004c */
[----:B------:R-:W-:Y:S01]  /*f8f0*/  IMAD.MOV.U32 R12, RZ, RZ, R65 ;  /* 0x000000ffff0c7224 */ /* 0x000fe200078e0041 */
[----:B------:R2:W0:Y:S01]  /*f900*/  SHFL.IDX PT, R3, R27, 0x1, 0x1c1f ;  /* 0x003c1f001b037f89 */ /* 0x00042200000e0000 */
[----:B------:R-:W-:Y:S02]  /*f910*/  IMAD.MOV.U32 R8, RZ, RZ, R66 ;  /* 0x000000ffff087224 */ /* 0x000fe400078e0042 */
[----:B---3--:R-:W-:Y:S01]  /*f920*/  @!P1 IMAD.MOV.U32 R20, RZ, RZ, R4 ;  /* 0x000000ffff149224 */ /* 0x008fe200078e0004 */
[----:B------:R-:W-:Y:S01]  /*f930*/  PRMT R73, R73, 0x5410, R12 ;  /* 0x0000541049497816 */ /* 0x000fe2000000000c */
[----:B------:R-:W-:Y:S02]  /*f940*/  @!P1 IMAD.MOV.U32 R21, RZ, RZ, R5 ;  /* 0x000000ffff159224 */ /* 0x000fe400078e0005 */
[----:B------:R-:W-:-:S02]  /*f950*/  @!P1 IMAD.MOV.U32 R46, RZ, RZ, R6 ;  /* 0x000000ffff2e9224 */ /* 0x000fc400078e0006 */
[----:B------:R-:W-:Y:S02]  /*f960*/  @!P1 IMAD.MOV.U32 R47, RZ, RZ, R7 ;  /* 0x000000ffff2f9224 */ /* 0x000fe400078e0007 */
[----:B------:R-:W-:Y:S02]  /*f970*/  IMAD.MOV.U32 R9, RZ, RZ, R67 ;  /* 0x000000ffff097224 */ /* 0x000fe400078e0043 */
[----:B------:R-:W-:Y:S02]  /*f980*/  IMAD.MOV.U32 R4, RZ, RZ, R20 ;  /* 0x000000ffff047224 */ /* 0x000fe400078e0014 */
[----:B------:R-:W-:Y:S01]  /*f990*/  IMAD.MOV.U32 R5, RZ, RZ, R21 ;  /* 0x000000ffff057224 */ /* 0x000fe200078e0015 */
[----:B------:R-:W-:Y:S01]  /*f9a0*/  PRMT R62, R8, 0x5410, R9 ;  /* 0x00005410083e7816 */ /* 0x000fe20000000009 */
[----:B------:R-:W-:Y:S01]  /*f9b0*/  IMAD.MOV.U32 R6, RZ, RZ, R46 ;  /* 0x000000ffff067224 */ /* 0x000fe200078e002e */
[----:B----4-:R-:W-:Y:S01]  /*f9c0*/  PRMT R33, R33, 0x5410, R4 ;  /* 0x0000541021217816 */ /* 0x010fe20000000004 */
[----:B------:R-:W-:Y:S01]  /*f9d0*/  IMAD.MOV.U32 R7, RZ, RZ, R47 ;  /* 0x000000ffff077224 */ /* 0x000fe200078e002f */
[----:B------:R-:W-:-:S02]  /*f9e0*/  PRMT R73, R5, 0x7610, R73 ;  /* 0x0000761005497816 */ /* 0x000fc40000000049 */
[----:B------:R-:W-:Y:S02]  /*f9f0*/  CS2R R8, SRZ ;  /* 0x0000000000087805 */ /* 0x000fe4000001ff00 */
[----:B012---:R-:W-:-:S07]  /*fa00*/  PRMT R85, R6, 0x5410, R7 ;  /* 0x0000541006557816 */ /* 0x007fce0000000007 */
.L_x_7256:
[----:B------:R-:W2:Y:S01]  /*fa10*/  LDL R5, [R1+0x1f4] ;  /* 0x0001f40001057983 */ /* 0x000ea20000100800 */
[----:B------:R-:W-:Y:S01]  /*fa20*/  VIADD R0, R0, 0x20 ;  /* 0x0000002000007836 */ /* 0x000fe20000000000 */
[----:B------:R-:W-:Y:S01]  /*fa30*/  BSSY B1, `(.L_x_6916) ;  /* 0x0000016000017945 */ /* 0x000fe20003800000 */
[----:B------:R-:W-:Y:S02]  /*fa40*/  CS2R R10, SRZ ;  /* 0x00000000000a7805 */ /* 0x000fe4000001ff00 */
[----:B------:R-:W-:Y:S02]  /*fa50*/  CS2R R6, SRZ ;  /* 0x0000000000067805 */ /* 0x000fe4000001ff00 */
[----:B------:R-:W-:Y:S02]  /*fa60*/  ISETP.GE.AND P1, PT, R0, R69, PT ;  /* 0x000000450000720c */ /* 0x000fe40003f26270 */
[----:B--2---:R-:W-:-:S04]  /*fa70*/  LEA.HI R4, R5, R5, RZ, 0x1 ;  /* 0x0000000505047211 */ /* 0x004fc800078f08ff */
[----:B------:R-:W-:-:S05]  /*fa80*/  LOP3.LUT R4, R4, 0xfffffffe, RZ, 0xc0, !PT ;  /* 0xfffffffe04047812 */ /* 0x000fca00078ec0ff */
[----:B------:R-:W-:Y:S01]  /*fa90*/  IMAD.IADD R0, R5, 0x1, -R4 ;  /* 0x0000000105007824 */ /* 0x000fe200078e0a04 */
[----:B------:R-:W-:-:S04]  /*faa0*/  CS2R R4, SRZ ;  /* 0x0000000000047805 */ /* 0x000fc8000001ff00 */
[----:B------:R-:W-:Y:S01]  /*fab0*/  SHF.L.U32 R13, R0, 0x1f, RZ ;  /* 0x0000001f000d7819 */ /* 0x000fe200000006ff */
[----:B------:R-:W-:Y:S06]  /*fac0*/  @P1 BRA `(.L_x_6917) ;  /* 0x0000000000301947 */ /* 0x000fec0003800000 */
[----:B------:R-:W-:Y:S02]  /*fad0*/  CS2R R10, SRZ ;  /* 0x00000000000a7805 */ /* 0x000fe4000001ff00 */
[----:B------:R-:W-:Y:S02]  /*fae0*/  CS2R R4, SRZ ;  /* 0x0000000000047805 */ /* 0x000fe4000001ff00 */
[----:B------:R-:W-:Y:S01]  /*faf0*/  CS2R R6, SRZ ;  /* 0x0000000000067805 */ /* 0x000fe2000001ff00 */
[----:B------:R-:W-:Y:S06]  /*fb00*/  @P0 BRA `(.L_x_6917) ;  /* 0x0000000000200947 */ /* 0x000fec0003800000 */
[C---:B------:R-:W-:Y:S01]  /*fb10*/  IMAD.SHL.U32 R9, R22.reuse, 0x2, RZ ;  /* 0x0000000216097824 */ /* 0x040fe200078e00ff */
[----:B------:R-:W-:-:S04]  /*fb20*/  SHF.L.U64.HI R0, R22, 0x1, R23 ;  /* 0x0000000116007819 */ /* 0x000fc80000010217 */
[-C--:B------:R-:W-:Y:S02]  /*fb30*/  IADD3 R4, P1, R24, R9.reuse, RZ ;  /* 0x0000000918047210 */ /* 0x080fe40007f3e0ff */
[----:B------:R-:W-:-:S03]  /*fb40*/  IADD3 R8, P2, R14, R9, RZ ;  /* 0x000000090e087210 */ /* 0x000fc60007f5e0ff */
[--C-:B------:R-:W-:Y:S02]  /*fb50*/  IMAD.X R5, R3, 0x1, R0.reuse, P1 ;  /* 0x0000000103057824 */ /* 0x100fe400008e0600 */
[----:B------:R-:W-:-:S04]  /*fb60*/  IMAD.X R9, R25, 0x1, R0, P2 ;  /* 0x0000000119097824 */ /* 0x000fc800010e0600 */
[----:B------:R-:W5:Y:S04]  /*fb70*/  LD.E.128 R4, desc[UR44][R4.64] ;  /* 0x0000002c04047980 */ /* 0x000f68000c101d00 */
[----:B------:R-:W5:Y:S02]  /*fb80*/  LD.E.128 R8, desc[UR44][R8.64] ;  /* 0x0000002c08087980 */ /* 0x000f64000c101d00 */
.L_x_6917:
[----:B------:R-:W-:Y:S05]  /*fb90*/  BSYNC B1 ;  /* 0x0000000000017941 */ /* 0x000fea0003800000 */
.L_x_6916:
[----:B------:R-:W0:Y:S01]  /*fba0*/  SYNCS.PHASECHK.TRANS64.TRYWAIT P1, [R2+URZ+0x38800], R13 ;  /* 0x0388000d020075a7 */ /* 0x000e22000802017f */
[----:B------:R-:W-:Y:S04]  /*fbb0*/  BSSY B1, `(.L_x_6918) ;  /* 0x0000002000017945 */ /* 0x000fe80003800000 */
[----:B0-----:R-:W-:Y:S05]  /*fbc0*/  @!P1 BRA `(.L_x_6919) ;  /* 0x000002f800209947 */ /* 0x001fea0003800000 */
.L_x_7257:
[----:B------:R-:W-:Y:S05]  /*fbd0*/  BSYNC B1 ;  /* 0x0000000000017941 */ /* 0x000fea0003800000 */
.L_x_6918:
[----:B------:R-:W2:Y:S01]  /*fbe0*/  LDL R0, [R1+0x70] ;  /* 0x0000700001007983 */ /* 0x000ea20000100800 */
[----:B-----5:R-:W-:Y:S01]  /*fbf0*/  IMAD.MOV.U32 R3, RZ, RZ, R8 ;  /* 0x000000ffff037224 */ /* 0x020fe200078e0008 */
[----:B------:R-:W-:Y:S01]  /*fc00*/  BSSY B1, `(.L_x_6920) ;  /* 0x000006d000017945 */ /* 0x000fe20003800000 */
[----:B------:R-:W-:Y:S02]  /*fc10*/  IMAD.MOV.U32 R12, RZ, RZ, R9 ;  /* 0x000000ffff0c7224 */ /* 0x000fe400078e0009 */
[----:B0-----:R-:W-:Y:S02]  /*fc20*/  IMAD.MOV.U32 R13, RZ, RZ, R10 ;  /* 0x000000ffff0d7224 */ /* 0x001fe400078e000a */
[----:B------:R-:W-:Y:S01]  /*fc30*/  IMAD.MOV.U32 R14, RZ, RZ, R5 ;  /* 0x000000ffff0e7224 */ /* 0x000fe200078e0005 */
[----:B------:R-:W-:Y:S01]  /*fc40*/  PRMT R3, R3, 0x5410, R12 ;  /* 0x0000541003037816 */ /* 0x000fe2000000000c */
[----:B------:R-:W-:Y:S01]  /*fc50*/  IMAD.MOV.U32 R12, RZ, RZ, R11 ;  /* 0x000000ffff0c7224 */ /* 0x000fe200078e000b */
[----:B------:R-:W-:Y:S01]  /*fc60*/  PRMT R33, R13, 0x7610, R33 ;  /* 0x000076100d217816 */ /* 0x000fe20000000021 */
[----:B------:R-:W-:Y:S01]  /*fc70*/  IMAD.MOV.U32 R13, RZ, RZ, R4 ;  /* 0x000000ffff0d7224 */ /* 0x000fe200078e0004 */
[----:B------:R-:W-:Y:S01]  /*fc80*/  PRMT R86, R14, 0x7610, R86 ;  /* 0x000076100e567816 */ /* 0x000fe20000000056 */
[----:B------:R-:W-:-:S02]  /*fc90*/  IMAD.MOV.U32 R87, RZ, RZ, R6 ;  /* 0x000000ffff577224 */ /* 0x000fc400078e0006 */
[----:B------:R-:W-:Y:S02]  /*fca0*/  IMAD.MOV.U32 R88, RZ, RZ, R7 ;  /* 0x000000ffff587224 */ /* 0x000fe400078e0007 */
[----:B--2---:R-:W-:-:S05]  /*fcb0*/  IMAD R0, R0, -0x40, R69 ;  /* 0xffffffc000007824 */ /* 0x004fca00078e0245 */
[----:B------:R-:W-:-:S04]  /*fcc0*/  VIMNMX R0, R0, 0x40, PT ;  /* 0x0000004000007848 */ /* 0x000fc80003fe0100 */
[-C--:B------:R-:W-:Y:S02]  /*fcd0*/  ISETP.GE.OR P1, PT, R153, R0.reuse, P0 ;  /* 0x000000009900720c */ /* 0x080fe40000726670 */
[----:B------:R-:W-:Y:S02]  /*fce0*/  ISETP.GE.OR P0, PT, R217, R0, P0 ;  /* 0x00000000d900720c */ /* 0x000fe40000706670 */
[----:B------:R-:W-:Y:S01]  /*fcf0*/  PRMT R0, R12, 0x5410, R13 ;  /* 0x000054100c007816 */ /* 0x000fe2000000000d */
[----:B------:R-:W-:-:S05]  /*fd00*/  IMAD.IADD R12, R22, 0x1, R71 ;  /* 0x00000001160c7824 */ /* 0x000fca00078e0247 */
[----:B------:R-:W-:-:S03]  /*fd10*/  LOP3.LUT R68, R12, 0x38, RZ, 0xc0, !PT ;  /* 0x000000380c447812 */ /* 0x000fc600078ec0ff */
[----:B------:R-:W-:Y:S05]  /*fd20*/  @P1 BRA `(.L_x_6921) ;  /* 0x0000000400681947 */ /* 0x000fea0003800000 */
[----:B------:R-:W-:Y:S01]  /*fd30*/  LOP3.LUT R25, R167, R68, R165, 0x1e, !PT ;  /* 0x00000044a7197212 */ /* 0x000fe200078e1ea5 */
[--C-:B------:R-:W-:Y:S01]  /*fd40*/  HADD2.F32 R69, -RZ, R73.reuse.H1_H1 ;  /* 0x30000049ff457230 */ /* 0x100fe20000004100 */
[----:B------:R-:W-:Y:S01]  /*fd50*/  LOP3.LUT R12, R165, 0x38, R22, 0xf8, !PT ;  /* 0x00000038a50c7812 */ /* 0x000fe200078ef816 */
[----:B------:R-:W-:Y:S01]  /*fd60*/  HADD2.F32 R71, -RZ, R73.H0_H0 ;  /* 0x20000049ff477230 */ /* 0x000fe20000004100 */
[----:B------:R-:W-:Y:S02]  /*fd70*/  LOP3.LUT R25, R25, R184, RZ, 0xfc, !PT ;  /* 0x000000b819197212 */ /* 0x000fe400078efcff */
[----:B------:R-:W-:Y:S02]  /*fd80*/  LOP3.LUT R13, R184, R12, R167, 0xf6, !PT ;  /* 0x0000000cb80d7212 */ /* 0x000fe400078ef6a7 */
[----:B------:R-:W-:Y:S01]  /*fd90*/  SHF.R.U32.HI R72, RZ, 0x10, R21 ;  /* 0x00000010ff487819 */ /* 0x000fe20000011615 */
[--C-:B------:R-:W-:Y:S01]  /*fda0*/  IMAD R80, R25, 0x2, R2.reuse ;  /* 0x0000000219507824 */ /* 0x100fe200078e0202 */
[--C-:B------:R-:W-:Y:S01]  /*fdb0*/  SHF.R.U64 R84, R64, 0x10, R65.reuse ;  /* 0x0000001040547819 */ /* 0x100fe20000001241 */
[----:B------:R-:W-:Y:S01]  /*fdc0*/  IMAD R79, R13, 0x2, R2 ;  /* 0x000000020d4f7824 */ /* 0x000fe200078e0202 */
[----:B------:R-:W-:Y:S01]  /*fdd0*/  SHF.R.U32.HI R70, RZ, 0x10, R65 ;  /* 0x00000010ff467819 */ /* 0x000fe20000011641 */
[----:B------:R-:W-:Y:S01]  /*fde0*/  HADD2.F32 R72, -RZ, R72.H0_H0 ;  /* 0x20000048ff487230 */ /* 0x000fe20000004100 */
[----:B------:R-:W0:Y:S01]  /*fdf0*/  LDS.128 R24, [R80+0x20400] ;  /* 0x0204000050187984 */ /* 0x000e220000000c00 */
[----:B------:R-:W-:-:S02]  /*fe00*/  SHF.R.U64 R82, R20, 0x10, R21 ;  /* 0x0000001014527819 */ /* 0x000fc40000001215 */
[--C-:B------:R-:W-:Y:S01]  /*fe10*/  SHF.R.U64 R83, R66, 0x10, R67.reuse ;  /* 0x0000001042537819 */ /* 0x100fe20000001243 */
[----:B------:R-:W1:Y:S01]  /*fe20*/  LDS.128 R12, [R79+0x20400] ;  /* 0x020400004f0c7984 */ /* 0x000e620000000c00 */
[----:B------:R-:W-:Y:S02]  /*fe30*/  SHF.R.U32.HI R78, RZ, 0x10, R67 ;  /* 0x00000010ff4e7819 */ /* 0x000fe40000011643 */
[--C-:B------:R-:W-:Y:S02]  /*fe40*/  SHF.R.U32.HI R77, RZ, 0x10, R47.reuse ;  /* 0x00000010ff4d7819 */ /* 0x100fe4000001162f */
[----:B------:R-:W-:Y:S01]  /*fe50*/  SHF.R.U64 R81, R46, 0x10, R47 ;  /* 0x000000102e517819 */ /* 0x000fe2000000122f */
[--C-:B0-----:R-:W-:Y:S02]  /*fe60*/  HADD2.F32 R64, -RZ, R25.reuse.H0_H0 ;  /* 0x20000019ff407230 */ /* 0x101fe40000004100 */
[----:B------:R-:W-:Y:S02]  /*fe70*/  HADD2.F32 R65, -RZ, R25.H1_H1 ;  /* 0x30000019ff417230 */ /* 0x000fe40000004100 */
[----:B-1----:R-:W-:-:S02]  /*fe80*/  HADD2.F32 R20, -RZ, R13.H0_H0 ;  /* 0x2000000dff147230 */ /* 0x002fc40000004100 */
[C---:B------:R-:W-:Y:S01]  /*fe90*/  FMUL.FTZ R73, R64.reuse, R71 ;  /* 0x0000004740497220 */ /* 0x040fe20000410000 */
[-C--:B------:R-:W-:Y:S01]  /*fea0*/  FMUL.FTZ R75, R64, R69.reuse ;  /* 0x00000045404b7220 */ /* 0x080fe20000410000 */
[----:B------:R-:W-:Y:S02]  /*feb0*/  HADD2.F32 R21, -RZ, R13.H1_H1 ;  /* 0x3000000dff157230 */ /* 0x000fe40000004100 */
[----:B------:R-:W-:Y:S01]  /*fec0*/  FMUL.FTZ R74, R65, R72 ;  /* 0x00000048414a7220 */ /* 0x000fe20000410000 */
[----:B------:R-:W-:Y:S02]  /*fed0*/  HADD2.F32 R64, -RZ, R70.H0_H0 ;  /* 0x20000046ff407230 */ /* 0x000fe40000004100 */
[C---:B------:R-:W-:Y:S01]  /*fee0*/  FFMA.FTZ R73, R20.reuse, R69, -R73 ;  /* 0x0000004514497223 */ /* 0x040fe20000010849 */
[----:B------:R-:W-:Y:S02]  /*fef0*/  HADD2.F32 R25, -RZ, R24.H0_H0 ;  /* 0x20000018ff197230 */ /* 0x000fe40000004100 */
[----:B------:R-:W-:Y:S01]  /*ff00*/  FFMA.FTZ R75, R20, R71, R75 ;  /* 0x00000047144b7223 */ /* 0x000fe2000001004b */
[----:B------:R-:W-:-:S02]  /*ff10*/  HADD2.F32 R70, -RZ, R33.H1_H1 ;  /* 0x30000021ff467230 */ /* 0x000fc40000004100 */
[-C--:B------:R-:W-:Y:S01]  /*ff20*/  FFMA.FTZ R74, R21, R64.reuse, -R74 ;  /* 0x00000040154a7223 */ /* 0x080fe2000001084a */
[----:B------:R-:W-:Y:S02]  /*ff30*/  HADD2.F32 R20, -RZ, R76.H0_H0 ;  /* 0x2000004cff147230 */ /* 0x000fe40000004100 */
[----:B------:R-:W-:Y:S01]  /*ff40*/  FMUL.FTZ R76, R65, R64 ;  /* 0x00000040414c7220 */ /* 0x000fe20000410000 */
[----:B------:R-:W-:Y:S02]  /*ff50*/  HADD2.F32 R13, -RZ, R12.H0_H0 ;  /* 0x2000000cff0d7230 */ /* 0x000fe40000004100 */
[----:B------:R-:W-:Y:S01]  /*ff60*/  FMUL.FTZ R64, R25, R70 ;  /* 0x0000004619407220 */ /* 0x000fe20000410000 */
[----:B------:R-:W-:Y:S02]  /*ff70*/  HADD2.F32 R66, -RZ, R26.H0_H0 ;  /* 0x2000001aff427230 */ /* 0x000fe40000004100 */
[----:B------:R-:W-:Y:S01]  /*ff80*/  FFMA.FTZ R76, R21, R72, R76 ;  /* 0x00000048154c7223 */ /* 0x000fe2000001004c */
[----:B------:R-:W-:-:S02]  /*ff90*/  HADD2.F32 R65, -RZ, R85.H0_H0 ;  /* 0x20000055ff417230 */ /* 0x000fc40000004100 */
[-C--:B------:R-:W-:Y:S01]  /*ffa0*/  FMUL.FTZ R25, R25, R20.reuse ;  /* 0x0000001419197220 */ /* 0x080fe20000410000 */
[C---:B------:R-:W-:Y:S01]  /*ffb0*/  FFMA.FTZ R69, R13.reuse, R20, -R64 ;  /* 0x000000140d457223 */ /* 0x040fe20000010840 */
[----:B------:R-:W-:Y:S02]  /*ffc0*/  HADD2.F32 R21, -RZ, R62.H0_H0 ;  /* 0x2000003eff157230 */ /* 0x000fe40000004100 */
[----:B------:R-:W-:Y:S02]  /*ffd0*/  HADD2.F32 R67, -RZ, R27.H0_H0 ;  /* 0x2000001bff437230 */ /* 0x000fe40000004100 */
[----:B------:R-:W-:Y:S01]  /*ffe0*/  FFMA.FTZ R70, R13, R70, R25 ;  /* 0x000000460d467223 */ /* 0x000fe20000010019 */
[----:B------:R-:W-:Y:S02]  /*fff0*/  HADD2.F32 R64, -RZ, R85.H1_H1 ;  /* 0x30000055ff407230 */ /* 0x000fe40000004100 */
[----:B------:R-:W-:Y:S01]  /*10000*/  FMUL.FTZ R13, R66, R65 ;  /* 0x00000041420d7220 */ /* 0x000fe20000410000 */
[----:B------:R-:W-:-:S02]  /*10010*/  HADD2.F32 R46, -RZ, R14.H0_H0 ;  /* 0x2000000eff2e7230 */ /* 0x000fc40000004100 */
[-C--:B------:R-:W-:Y:S01]  /*10020*/  FMUL.FTZ R25, R66, R21.reuse ;  /* 0x0000001542197220 */ /* 0x080fe20000410000 */
[----:B------:R-:W-:Y:S02]  /*10030*/  HADD2.F32 R47, -RZ, R15.H0_H0 ;  /* 0x2000000fff2f7230 */ /* 0x000fe40000004100 */
[----:B------:R-:W-:Y:S01]  /*10040*/  FMUL.FTZ R72, R67, R64 ;  /* 0x0000004043487220 */ /* 0x000fe20000410000 */
[----:B------:R-:W-:Y:S02]  /*10050*/  HADD2.F32 R62, -RZ, R62.H1_H1 ;  /* 0x3000003eff3e7230 */ /* 0x000fe40000004100 */
[C---:B------:R-:W-:Y:S01]  /*10060*/  FFMA.FTZ R71, R46.reuse, R21, -R13 ;  /* 0x000000152e477223 */ /* 0x040fe2000001080d */
[----:B------:R-:W-:Y:S02]  /*10070*/  HADD2.F32 R27, -RZ, R27.H1_H1 ;  /* 0x3000001bff1b7230 */ /* 0x000fe40000004100 */
[----:B------:R-:W-:Y:S01]  /*10080*/  FFMA.FTZ R46, R46, R65, R25 ;  /* 0x000000412e2e7223 */ /* 0x000fe20000010019 */
[----:B------:R-:W-:-:S02]  /*10090*/  HADD2.F32 R66, -RZ, R77.H0_H0 ;  /* 0x2000004dff427230 */ /* 0x000fc40000004100 */
[-C--:B------:R-:W-:Y:S01]  /*100a0*/  FMUL.FTZ R67, R67, R62.reuse ;  /* 0x0000003e43437220 */ /* 0x080fe20000410000 */
[----:B------:R-:W-:Y:S02]  /*100b0*/  HADD2.F32 R20, -RZ, R78.H0_H0 ;  /* 0x2000004eff147230 */ /* 0x000fe40000004100 */
[----:B------:R-:W-:Y:S01]  /*100c0*/  FFMA.FTZ R72, R47, R62, -R72 ;  /* 0x0000003e2f487223 */ /* 0x000fe20000010848 */
[----:B------:R-:W-:Y:S02]  /*100d0*/  HADD2.F32 R15, -RZ, R15.H1_H1 ;  /* 0x3000000fff0f7230 */ /* 0x000fe40000004100 */
[C---:B------:R-:W-:Y:S01]  /*100e0*/  FMUL.FTZ R78, R27.reuse, R66 ;  /* 0x000000421b4e7220 */ /* 0x040fe20000410000 */
[----:B------:R-:W-:Y:S02]  /*100f0*/  HADD2.F32 R24, -RZ, R24.H1_H1 ;  /* 0x30000018ff187230 */ /* 0x000fe40000004100 */
[----:B------:R-:W-:Y:S01]  /*10100*/  FMUL.FTZ R62, R27, R20 ;  /* 0x000000141b3e7220 */ /* 0x000fe20000410000 */
[----:B------:R-:W-:-:S02]  /*10110*/  HADD2.F32 R26, -RZ, R26.H1_H1 ;  /* 0x3000001aff1a7230 */ /* 0x000fc40000004100 */
[C---:B------:R-:W-:Y:S01]  /*10120*/  FFMA.FTZ R77, R15.reuse, R20, -R78 ;  /* 0x000000140f4d7223 */ /* 0x040fe2000001084e */
[----:B------:R-:W-:Y:S02]  /*10130*/  HADD2.F32 R25, -RZ, R82.H0_H0 ;  /* 0x20000052ff197230 */ /* 0x000fe40000004100 */
        /* <DEDUP_REMOVED lines=25> */
.L_x_6921:
[----:B------:R-:W-:Y:S05]  /*102d0*/  BSYNC B1 ;  /* 0x0000000000017941 */ /* 0x000fea0003800000 */
.L_x_6920:
[----:B------:R-:W-:Y:S02]  /*102e0*/  PRMT R33, R33, 0x5410, R87 ;  /* 0x0000541021217816 */ /* 0x000fe40000000057 */
[----:B------:R-:W-:Y:S01]  /*102f0*/  PRMT R64, R88, 0x7610, R64 ;  /* 0x0000761058407816 */ /* 0x000fe20000000040 */
[----:B------:R-:W-:Y:S06]  /*10300*/  @P0 BRA `(.L_x_6912) ;  /* 0x00000004005c0947 */ /* 0x000fec0003800000 */
[----:B------:R-:W-:Y:S01]  /*10310*/  LOP3.LUT R68, R224, R68, R221, 0x1e, !PT ;  /* 0x00000044e0447212 */ /* 0x000fe200078e1edd */
[----:B0-----:R-:W0:Y:S01]  /*10320*/  LDS.128 R12, [R219+0x20400] ;  /* 0x02040000db0c7984 */ /* 0x001e220000000c00 */
[--C-:B------:R-:W-:Y:S01]  /*10330*/  SHF.R.U64 R69, R8, 0x10, R9.reuse ;  /* 0x0000001008457819 */ /* 0x100fe20000001209 */
[----:B------:R-:W-:Y:S01]  /*10340*/  HADD2.F32 R47, -RZ, R3.H1_H1 ;  /* 0x30000003ff2f7230 */ /* 0x000fe20000004100 */
[----:B------:R-:W-:Y:S01]  /*10350*/  SHF.R.U32.HI R20, RZ, 0x10, R9 ;  /* 0x00000010ff147819 */ /* 0x000fe20000011609 */
[----:B------:R-:W-:Y:S01]  /*10360*/  IMAD.IADD R21, R225, 0x1, R68 ;  /* 0x00000001e1157824 */ /* 0x000fe200078e0244 */
[----:B------:R-:W-:Y:S02]  /*10370*/  SHF.R.U64 R72, R4, 0x10, R5 ;  /* 0x0000001004487819 */ /* 0x000fe40000001205 */
[--C-:B------:R-:W-:Y:S01]  /*10380*/  SHF.R.U64 R68, R10, 0x10, R11.reuse ;  /* 0x000000100a447819 */ /* 0x100fe2000000120b */
[----:B------:R-:W-:Y:S01]  /*10390*/  IMAD R21, R21, 0x2, R2 ;  /* 0x0000000215157824 */ /* 0x000fe200078e0202 */
[----:B------:R-:W-:Y:S01]  /*103a0*/  SHF.R.U32.HI R66, RZ, 0x10, R11 ;  /* 0x00000010ff427819 */ /* 0x000fe2000001160b */
[----:B------:R-:W-:Y:S01]  /*103b0*/  HADD2.F32 R11, -RZ, R86.H0_H0 ;  /* 0x20000056ff0b7230 */ /* 0x000fe20000004100 */
[----:B------:R-:W-:Y:S01]  /*103c0*/  SHF.R.U32.HI R46, RZ, 0x10, R5 ;  /* 0x00000010ff2e7819 */ /* 0x000fe20000011605 */
[----:B------:R-:W-:Y:S01]  /*103d0*/  HADD2.F32 R20, -RZ, R20.H0_H0 ;  /* 0x20000014ff147230 */ /* 0x000fe20000004100 */
[----:B------:R-:W1:Y:S01]  /*103e0*/  LDS.128 R24, [R21+0x20400] ;  /* 0x0204000015187984 */ /* 0x000e620000000c00 */
[----:B------:R-:W-:-:S02]  /*103f0*/  SHF.R.U64 R71, R6, 0x10, R7 ;  /* 0x0000001006477819 */ /* 0x000fc40000001207 */
[----:B------:R-:W-:Y:S01]  /*10400*/  SHF.R.U32.HI R70, RZ, 0x10, R7 ;  /* 0x00000010ff467819 */ /* 0x000fe20000011607 */
[--C-:B0-----:R-:W-:Y:S02]  /*10410*/  HADD2.F32 R4, -RZ, R13.reuse.H0_H0 ;  /* 0x2000000dff047230 */ /* 0x101fe40000004100 */
[----:B------:R-:W-:Y:S02]  /*10420*/  HADD2.F32 R13, -RZ, R13.H1_H1 ;  /* 0x3000000dff0d7230 */ /* 0x000fe40000004100 */
[----:B------:R-:W-:Y:S02]  /*10430*/  HADD2.F32 R2, -RZ, R12.H0_H0 ;  /* 0x2000000cff027230 */ /* 0x000fe40000004100 */
        /* <DEDUP_REMOVED lines=10> */
[C---:B------:R-:W-:Y:S01]  /*104e0*/  FMUL.FTZ R46, R25.reuse, R20 ;  /* 0x00000014192e7220 */ /* 0x040fe20000410000 */
[C---:B------:R-:W-:Y:S01]  /*104f0*/  FFMA.FTZ R65, R4.reuse, R11, -R65 ;  /* 0x0000000b04417223 */ /* 0x040fe20000010841 */
[----:B------:R-:W-:Y:S02]  /*10500*/  HADD2.F32 R11, -RZ, R3.H0_H0 ;  /* 0x20000003ff0b7230 */ /* 0x000fe40000004100 */
[----:B------:R-:W-:Y:S01]  /*10510*/  FFMA.FTZ R67, R4, R47, R67 ;  /* 0x0000002f04437223 */ /* 0x000fe20000010043 */
[----:B------:R-:W-:Y:S02]  /*10520*/  HADD2.F32 R3, -RZ, R0.H1_H1 ;  /* 0x30000000ff037230 */ /* 0x000fe40000004100 */
[-C--:B------:R-:W-:Y:S01]  /*10530*/  FMUL.FTZ R4, R25, R8.reuse ;  /* 0x0000000819047220 */ /* 0x080fe20000410000 */
[----:B------:R-:W-:Y:S01]  /*10540*/  FFMA.FTZ R62, R13, R8, -R46 ;  /* 0x000000080d3e7223 */ /* 0x000fe2000001082e */
[----:B------:R-:W-:Y:S02]  /*10550*/  HADD2.F32 R9, -RZ, R26.H0_H0 ;  /* 0x2000001aff097230 */ /* 0x000fe40000004100 */
[----:B------:R-:W-:Y:S01]  /*10560*/  FMUL.FTZ R25, R7, R11 ;  /* 0x0000000b07197220 */ /* 0x000fe20000410000 */
[----:B------:R-:W-:-:S02]  /*10570*/  HADD2.F32 R8, -RZ, R33.H0_H0 ;  /* 0x20000021ff087230 */ /* 0x000fc40000004100 */
[-C--:B------:R-:W-:Y:S01]  /*10580*/  FMUL.FTZ R46, R7, R3.reuse ;  /* 0x00000003072e7220 */ /* 0x080fe20000410000 */
[----:B------:R-:W-:Y:S01]  /*10590*/  FFMA.FTZ R20, R13, R20, R4 ;  /* 0x000000140d147223 */ /* 0x000fe20000010004 */
[C---:B------:R-:W-:Y:S01]  /*105a0*/  FFMA.FTZ R25, R2.reuse, R3, -R25 ;  /* 0x0000000302197223 */ /* 0x040fe20000010819 */
[----:B------:R-:W-:Y:S02]  /*105b0*/  HADD2.F32 R4, -RZ, R33.H1_H1 ;  /* 0x30000021ff047230 */ /* 0x000fe40000004100 */
[----:B------:R-:W-:Y:S01]  /*105c0*/  FFMA.FTZ R46, R2, R11, R46 ;  /* 0x0000000b022e7223 */ /* 0x000fe2000001002e */
[----:B------:R-:W-:Y:S02]  /*105d0*/  HADD2.F32 R10, -RZ, R27.H0_H0 ;  /* 0x2000001bff0a7230 */ /* 0x000fe40000004100 */
[C---:B------:R-:W-:Y:S01]  /*105e0*/  FMUL.FTZ R2, R9.reuse, R8 ;  /* 0x0000000809027220 */ /* 0x040fe20000410000 */
[----:B------:R-:W-:Y:S02]  /*105f0*/  HADD2.F32 R3, -RZ, R64.H0_H0 ;  /* 0x20000040ff037230 */ /* 0x000fe40000004100 */
[----:B------:R-:W-:Y:S01]  /*10600*/  FMUL.FTZ R64, R9, R4 ;  /* 0x0000000409407220 */ /* 0x000fe20000410000 */
[----:B------:R-:W-:-:S02]  /*10610*/  HADD2.F32 R7, -RZ, R0.H0_H0 ;  /* 0x20000000ff077230 */ /* 0x000fc40000004100 */
[C---:B------:R-:W-:Y:S01]  /*10620*/  FFMA.FTZ R13, R5.reuse, R4, -R2 ;  /* 0x00000004050d7223 */ /* 0x040fe20000010802 */
[----:B------:R-:W-:Y:S02]  /*10630*/  HADD2.F32 R27, -RZ, R27.H1_H1 ;  /* 0x3000001bff1b7230 */ /* 0x000fe40000004100 */
[C---:B------:R-:W-:Y:S01]  /*10640*/  FMUL.FTZ R4, R10.reuse, R3 ;  /* 0x000000030a047220 */ /* 0x040fe20000410000 */
[----:B------:R-:W-:Y:S02]  /*10650*/  HADD2.F32 R2, -RZ, R66.H0_H0 ;  /* 0x20000042ff027230 */ /* 0x000fe40000004100 */
[-C--:B------:R-:W-:Y:S01]  /*10660*/  FMUL.FTZ R9, R10, R7.reuse ;  /* 0x000000070a097220 */ /* 0x080fe20000410000 */
[----:B------:R-:W-:Y:S02]  /*10670*/  HADD2.F32 R0, -RZ, R70.H0_H0 ;  /* 0x20000046ff007230 */ /* 0x000fe40000004100 */
[----:B------:R-:W-:Y:S01]  /*10680*/  FFMA.FTZ R10, R5, R8, R64 ;  /* 0x00000008050a7223 */ /* 0x000fe20000010040 */
[C---:B------:R-:W-:Y:S01]  /*10690*/  FFMA.FTZ R33, R6.reuse, R7, R4 ;  /* 0x0000000706217223 */ /* 0x040fe20000010004 */
[----:B------:R-:W-:Y:S01]  /*106a0*/  FFMA.FTZ R8, R6, R3, -R9 ;  /* 0x0000000306087223 */ /* 0x000fe20000010809 */
[----:B------:R-:W-:-:S02]  /*106b0*/  HADD2.F32 R24, -RZ, R24.H1_H1 ;  /* 0x30000018ff187230 */ /* 0x000fc40000004100 */
[C---:B------:R-:W-:Y:S01]  /*106c0*/  FMUL.FTZ R64, R27.reuse, R2 ;  /* 0x000000021b407220 */ /* 0x040fe20000410000 */
[----:B------:R-:W-:Y:S02]  /*106d0*/  HADD2.F32 R26, -RZ, R26.H1_H1 ;  /* 0x3000001aff1a7230 */ /* 0x000fe40000004100 */
        /* <DEDUP_REMOVED lines=10> */
[-C--:B------:R-:W-:Y:S01]  /*10780*/  FMUL.FTZ R24, R24, R3.reuse ;  /* 0x0000000318187220 */ /* 0x080fe20000410000 */
[----:B------:R-:W-:Y:S01]  /*10790*/  FFMA.FTZ R4, R12, R3, -R11 ;  /* 0x000000030c047223 */ /* 0x000fe2000001080b */
[----:B------:R-:W-:Y:S01]  /*107a0*/  FMUL.FTZ R26, R26, R5 ;  /* 0x000000051a1a7220 */ /* 0x000fe20000410000 */
        /* <DEDUP_REMOVED lines=13> */
.L_x_6912:
[----:B------:R-:W-:Y:S05]  /*10880*/  BSYNC B0 ;  /* 0x0000000000007941 */ /* 0x000fea0003800000 */
.L_x_6898:
        /* <DEDUP_REMOVED lines=8> */
.L_x_6895:
[----:B0123--:R-:W-:Y:S01]  /*10910*/  IMAD.U32 R6, RZ, RZ, UR42 ;  /* 0x0000002aff067e24 */ /* 0x00ffe2000f8e00ff */
[----:B------:R-:W-:Y:S01]  /*10920*/  UIADD3 UR4, UP0, UR37, 0x1f8, URZ ;  /* 0x000001f825047890 */ /* 0x000fe2000ff1e03f */
[----:B------:R-:W-:Y:S01]  /*10930*/  IMAD.U32 R7, RZ, RZ, UR43 ;  /* 0x0000002bff077e24 */ /* 0x000fe2000f8e00ff */
[----:B------:R-:W-:Y:S01]  /*10940*/  STL.64 [R1+0x1e0], R28 ;  /* 0x0001e01c01007387 */ /* 0x000fe20000100a00 */
[----:B------:R-:W-:Y:S01]  /*10950*/  IMAD.MOV.U32 R4, RZ, RZ, R52 ;  /* 0x000000ffff047224 */ /* 0x000fe200078e0034 */
[----:B------:R-:W-:Y:S01]  /*10960*/  UIADD3.X UR5, URZ, UR36, URZ, UP0, !UPT ;  /* 0x000000243f057290 */ /* 0x000fe200087fe43f */
[----:B------:R-:W-:Y:S01]  /*10970*/  IMAD.MOV.U32 R5, RZ, RZ, R55 ;  /* 0x000000ffff057224 */ /* 0x000fe200078e0037 */
[----:B------:R-:W-:Y:S01]  /*10980*/  BSSY B0, `(.L_x_6922) ;  /* 0x0000034000007945 */ /* 0x000fe20003800000 */
[----:B------:R-:W-:Y:S02]  /*10990*/  IMAD.MOV.U32 R8, RZ, RZ, R59 ;  /* 0x000000ffff087224 */ /* 0x000fe400078e003b */
[----:B------:R-:W-:Y:S01]  /*109a0*/  IMAD.MOV.U32 R9, RZ, RZ, R54 ;  /* 0x000000ffff097224 */ /* 0x000fe200078e0036 */
[----:B------:R0:W-:Y:S01]  /*109b0*/  STL.128 [R1+0x170], R4 ;  /* 0x0001700401007387 */ /* 0x0001e20000100c00 */
[----:B------:R-:W-:-:S02]  /*109c0*/  IMAD.MOV.U32 R10, RZ, RZ, R39 ;  /* 0x000000ffff0a7224 */ /* 0x000fc400078e0027 */
[----:B------:R-:W-:Y:S02]  /*109d0*/  IMAD.MOV.U32 R11, RZ, RZ, R60 ;  /* 0x000000ffff0b7224 */ /* 0x000fe400078e003c */
[----:B------:R-:W-:Y:S02]  /*109e0*/  IMAD.U32 R0, RZ, RZ, UR41 ;  /* 0x00000029ff007e24 */ /* 0x000fe4000f8e00ff */
[----:B------:R-:W-:Y:S01]  /*109f0*/  IMAD.U32 R2, RZ, RZ, UR39 ;  /* 0x00000027ff027e24 */ /* 0x000fe2000f8e00ff */
[----:B------:R1:W-:Y:S01]  /*10a00*/  STL.128 [R1+0x150], R8 ;  /* 0x0001500801007387 */ /* 0x0003e20000100c00 */
[----:B------:R-:W-:-:S05]  /*10a10*/  IMAD.U32 R3, RZ, RZ, UR47 ;  /* 0x0000002fff037e24 */ /* 0x000fca000f8e00ff */
[----:B------:R-:W-:Y:S01]  /*10a20*/  STL.64 [R1+0x148], R2 ;  /* 0x0001480201007387 */ /* 0x000fe20000100a00 */
[----:B0-----:R-:W-:Y:S02]  /*10a30*/  IMAD.MOV.U32 R4, RZ, RZ, R38 ;  /* 0x000000ffff047224 */ /* 0x001fe400078e0026 */
[----:B------:R-:W-:Y:S02]  /*10a40*/  IMAD.MOV.U32 R5, RZ, RZ, R63 ;  /* 0x000000ffff057224 */ /* 0x000fe400078e003f */
[----:B------:R-:W-:Y:S02]  /*10a50*/  IMAD.MOV.U32 R6, RZ, RZ, R37 ;  /* 0x000000ffff067224 */ /* 0x000fe400078e0025 */
[----:B------:R-:W-:Y:S02]  /*10a60*/  IMAD.MOV.U32 R7, RZ, RZ, R36 ;  /* 0x000000ffff077224 */ /* 0x000fe400078e0024 */
[----:B-1----:R-:W-:Y:S02]  /*10a70*/  IMAD.MOV.U32 R8, RZ, RZ, R50 ;  /* 0x000000ffff087224 */ /* 0x002fe400078e0032 */
[----:B------:R-:W-:Y:S01]  /*10a80*/  IMAD.MOV.U32 R9, RZ, RZ, R53 ;  /* 0x000000ffff097224 */ /* 0x000fe200078e0035 */
[----:B------:R0:W-:Y:S01]  /*10a90*/  STL.128 [R1+0x1b0], R4 ;  /* 0x0001b00401007387 */ /* 0x0001e20000100c00 */
[----:B------:R-:W-:-:S02]  /*10aa0*/  IMAD.MOV.U32 R10, RZ, RZ, R51 ;  /* 0x000000ffff0a7224 */ /* 0x000fc400078e0033 */
[----:B------:R-:W-:-:S05]  /*10ab0*/  IMAD.MOV.U32 R11, RZ, RZ, R48 ;  /* 0x000000ffff0b7224 */ /* 0x000fca00078e0030 */
[----:B------:R1:W-:Y:S01]  /*10ac0*/  STL.128 [R1+0x190], R8 ;  /* 0x0001900801007387 */ /* 0x0003e20000100c00 */
[----:B0-----:R-:W-:Y:S02]  /*10ad0*/  IMAD.MOV.U32 R4, RZ, RZ, R35 ;  /* 0x000000ffff047224 */ /* 0x001fe400078e0023 */
[----:B------:R-:W-:Y:S02]  /*10ae0*/  IMAD.MOV.U32 R5, RZ, RZ, R58 ;  /* 0x000000ffff057224 */ /* 0x000fe400078e003a */
[----:B------:R-:W-:Y:S02]  /*10af0*/  IMAD.MOV.U32 R6, RZ, RZ, R34 ;  /* 0x000000ffff067224 */ /* 0x000fe400078e0022 */
[----:B------:R-:W-:Y:S02]  /*10b00*/  IMAD.MOV.U32 R7, RZ, RZ, R61 ;  /* 0x000000ffff077224 */ /* 0x000fe400078e003d */
[----:B-1----:R-:W-:Y:S01]  /*10b10*/  IMAD.U32 R9, RZ, RZ, UR48 ;  /* 0x00000030ff097e24 */ /* 0x002fe2000f8e00ff */
[----:B------:R-:W-:Y:S01]  /*10b20*/  MOV R10, 0x10cc0 ;  /* 0x00010cc0000a7802 */ /* 0x000fe20000000f00 */
[----:B------:R-:W-:Y:S01]  /*10b30*/  IMAD.U32 R8, RZ, RZ, UR4 ;  /* 0x00000004ff087e24 */ /* 0x000fe2000f8e00ff */
[----:B------:R0:W-:Y:S02]  /*10b40*/  STL.128 [R1+0x1c0], R4 ;  /* 0x0001c00401007387 */ /* 0x0001e40000100c00 */
[----:B0-----:R-:W-:-:S02]  /*10b50*/  IMAD.MOV.U32 R4, RZ, RZ, R19 ;  /* 0x000000ffff047224 */ /* 0x001fc400078e0013 */
[----:B------:R-:W-:Y:S02]  /*10b60*/  IMAD.MOV.U32 R5, RZ, RZ, R18 ;  /* 0x000000ffff057224 */ /* 0x000fe400078e0012 */
[----:B------:R-:W-:Y:S02]  /*10b70*/  IMAD.MOV.U32 R6, RZ, RZ, R45 ;  /* 0x000000ffff067224 */ /* 0x000fe400078e002d */
[----:B------:R-:W-:Y:S02]  /*10b80*/  IMAD.MOV.U32 R7, RZ, RZ, R44 ;  /* 0x000000ffff077224 */ /* 0x000fe400078e002c */
[----:B------:R-:W-:Y:S02]  /*10b90*/  IMAD.MOV.U32 R18, RZ, RZ, R42 ;  /* 0x000000ffff127224 */ /* 0x000fe400078e002a */
[----:B------:R-:W-:Y:S01]  /*10ba0*/  IMAD.MOV.U32 R19, RZ, RZ, R43 ;  /* 0x000000ffff137224 */ /* 0x000fe200078e002b */
[----:B------:R0:W-:Y:S04]  /*10bb0*/  STL.128 [R1+0x1d0], R4 ;  /* 0x0001d00401007387 */ /* 0x0001e80000100c00 */
[----:B------:R-:W-:Y:S01]  /*10bc0*/  STL.128 [R1+0x160], R16 ;  /* 0x0001601001007387 */ /* 0x000fe20000100c00 */
[----:B0-----:R-:W-:-:S02]  /*10bd0*/  IMAD.MOV.U32 R6, RZ, RZ, R31 ;  /* 0x000000ffff067224 */ /* 0x001fc400078e001f */
[----:B------:R-:W-:Y:S02]  /*10be0*/  IMAD.MOV.U32 R7, RZ, RZ, R30 ;  /* 0x000000ffff077224 */ /* 0x000fe400078e001e */
[----:B------:R-:W-:Y:S02]  /*10bf0*/  IMAD.MOV.U32 R4, RZ, RZ, R0 ;  /* 0x000000ffff047224 */ /* 0x000fe400078e0000 */
[----:B------:R-:W-:Y:S02]  /*10c00*/  IMAD.MOV.U32 R5, RZ, RZ, R9 ;  /* 0x000000ffff057224 */ /* 0x000fe400078e0009 */
[----:B------:R-:W-:Y:S02]  /*10c10*/  IMAD.U32 R9, RZ, RZ, UR5 ;  /* 0x00000005ff097e24 */ /* 0x000fe4000f8e00ff */
[----:B------:R-:W-:Y:S01]  /*10c20*/  IMAD.U32 R0, RZ, RZ, UR37 ;  /* 0x00000025ff007e24 */ /* 0x000fe2000f8e00ff */
[----:B------:R0:W-:Y:S03]  /*10c30*/  STL.128 [R1+0x180], R4 ;  /* 0x0001800401007387 */ /* 0x0001e60000100c00 */
[----:B------:R-:W-:-:S02]  /*10c40*/  VIADD R0, R0, 0x148 ;  /* 0x0000014800007836 */ /* 0x000fc40000000000 */
[----:B0-----:R-:W-:Y:S02]  /*10c50*/  IMAD.MOV.U32 R4, RZ, RZ, R41 ;  /* 0x000000ffff047224 */ /* 0x001fe400078e0029 */
[----:B------:R-:W-:Y:S02]  /*10c60*/  IMAD.MOV.U32 R5, RZ, RZ, R40 ;  /* 0x000000ffff057224 */ /* 0x000fe400078e0028 */
[----:B------:R-:W-:Y:S02]  /*10c70*/  IMAD.MOV.U32 R6, RZ, RZ, R8 ;  /* 0x000000ffff067224 */ /* 0x000fe400078e0008 */
[----:B------:R-:W-:Y:S02]  /*10c80*/  IMAD.MOV.U32 R7, RZ, RZ, R9 ;  /* 0x000000ffff077224 */ /* 0x000fe400078e0009 */
[----:B------:R-:W-:-:S03]  /*10c90*/  VIADD R8, R200, 0xffffffff ;  /* 0xffffffffc8087836 */ /* 0x000fc60000000000 */
[----:B------:R0:W-:Y:S04]  /*10ca0*/  STL.128 [R1+0x1a0], R4 ;  /* 0x0001a00401007387 */ /* 0x0001e80000100c00 */
[----:B0----5:R-:W-:Y:S05]  /*10cb0*/  CALL.REL.NOINC `($_ZN7cutlass13device_kernelIN5flash11enable_sm90INS1_16FlashAttnFwdSm90INS1_25CollectiveMainloopFwdSm90ILi2EN4cute5tupleIJNS5_1CILi1EEES8_S8_EEENS6_IJNS7_ILi64EEESA_SA_EEELi512ENS_6half_tEfNS_4arch4Sm90ELb0ELb1ELb1ELb1ELb0ELb1ELb1ELb0ELb0ELb1ELb0ELb0EEENS1_21CollectiveEpilogueFwdINS6_IJSA_NS7_ILi512EEESA_EEES9_SC_SE_Li256ELb1ELb1ELb0ELb0EEENS1_36VarlenDynamicPersistentTileSchedulerILi64ELi64ELi256ELi128ELb0ELb1ELb1ELb1ELb0ELb1EEEEEEEEEvNT_6ParamsE$_ZZN5flash25CollectiveMainloopFwdSm90ILi2EN4cute5tupleIJNS1_1CILi1EEES4_S4_EEENS2_IJNS3_ILi64EEES6_S6_EEELi512EN7cutlass6half_tEfNS8_4arch4Sm90ELb0ELb1ELb1ELb1ELb0ELb1ELb1ELb0ELb0ELb1ELb0ELb0EE3mmaINS_16FlashAttnFwdSm90ISC_NS_21CollectiveEpilogueFwdINS2_IJS6_NS3_ILi512EEES6_EEES5_S9_SB_Li256ELb1ELb1ELb0ELb0EEENS_36VarlenDynamicPersistentTileSchedulerILi64ELi64ELi256ELi128ELb0ELb1ELb1ELb1ELb0ELb1EEEE13SharedStorageENS1_6TensorINS1_11ArrayEngineIfLm128EEENS1_6LayoutINS2_IJNS2_IJNS3_ILi2EEESR_NS3_ILi32EEEEEES4_S4_EEENS2_IJNS2_IJS4_SR_NS3_ILi4EEEEEENS3_ILi0EEESX_EEEEEEENS_7SoftmaxILi2ELi0EEEEEbRKNSC_6ParamsENS8_25PipelineTmaAsyncNoClusterILi2ENS8_16PipelineTmaAsyncILi2EEEEES19_RNS8_13PipelineStateILj2EEERT0_RT1_iRiRKNS_16SeqlenInfoQKNewKILb1ELb1EEENS2_IJiiiiEEERT_ENKUliT_T0_T1_E_clIZSD_ISM_S10_S12_EbS15_S19_S19_S1C_S1E_S1G_iS1H_S1L_S1M_S1O_EUlRS1P_iE0_NS3_ILb1EEES1W_EEDaiS1P_S1Q_S1R_) ;  /* 0x0000030c009c7944 */ /* 0x021fea0003c00000 */
[----:B------:R-:W-:Y:S05]  /*10cc0*/  BSYNC B0 ;  /* 0x0000000000007941 */ /* 0x000fea0003800000 */
.L_x_6922:
[----:B------:R-:W2:Y:S01]  /*10cd0*/  LDL R2, [R1+0x70] ;  /* 0x0000700001027983 */ /* 0x000ea20000100800 */
[----:B------:R-:W0:Y:S08]  /*10ce0*/  LDC R0, c[0x0][0x448] ;  /* 0x00011200ff007b82 */ /* 0x000e300000000800 */
[----:B------:R-:W1:Y:S01]  /*10cf0*/  LDC.64 R6, c[0x0][0xad8] ;  /* 0x0002b600ff067b82 */ /* 0x000e620000000a00 */
[----:B0-----:R-:W-:-:S13]  /*10d00*/  ISETP.NE.AND P0, PT, R0, 0x1, PT ;  /* 0x000000010000780c */ /* 0x001fda0003f05270 */
[----:B------:R-:W0:Y:S08]  /*10d10*/  @P0 LDC R3, c[0x0][0x44c] ;  /* 0x00011300ff030b82 */ /* 0x000e300000000800 */
[----:B------:R-:W3:Y:S01]  /*10d20*/  @P0 LDC R4, c[0x0][0x450] ;  /* 0x00011400ff040b82 */ /* 0x000ee20000000800 */
[----:B--2---:R-:W-:-:S04]  /*10d30*/  IMAD.SHL.U32 R2, R2, 0x40, RZ ;  /* 0x0000004002027824 */ /* 0x004fc800078e00ff */
[----:B0-----:R-:W-:-:S04]  /*10d40*/  @P0 IMAD.HI.U32 R3, R2, R3, RZ ;  /* 0x0000000302030227 */ /* 0x001fc800078e00ff */
[----:B------:R-:W-:Y:S01]  /*10d50*/  IMAD.MOV.U32 R0, RZ, RZ, R2 ;  /* 0x000000ffff007224 */ /* 0x000fe200078e0002 */
[----:B---3--:R-:W-:Y:S02]  /*10d60*/  @P0 SHF.R.U32.HI R0, RZ, R4, R3 ;  /* 0x00000004ff000219 */ /* 0x008fe40000011603 */
[----:B-1----:R-:W-:-:S03]  /*10d70*/  ISETP.GE.AND P0, PT, R7, 0x1, PT ;  /* 0x000000010700780c */ /* 0x002fc60003f06270 */
[----:B------:R-:W-:Y:S02]  /*10d80*/  IMAD.IADD R197, R197, 0x1, R0 ;  /* 0x00000001c5c57824 */ /* 0x000fe400078e0200 */
[----:B------:R-:W-:Y:S02]  /*10d90*/  VIADD R0, R200, 0xfffffffe ;  /* 0xfffffffec8007836 */ /* 0x000fe40000000000 */
[----:B------:R-:W-:-:S06]  /*10da0*/  IMAD.IADD R6, R197, 0x1, R6 ;  /* 0x00000001c5067824 */ /* 0x000fcc00078e0206 */
[----:B------:R-:W-:Y:S05]  /*10db0*/  @!P0 BRA `(.L_x_6923) ;  /* 0x0000000000488947 */ /* 0x000fea0003800000 */
        /* <DEDUP_REMOVED lines=11> */
.L_x_6925:
[----:B------:R-:W-:-:S13]  /*10e70*/  ISETP.NE.AND P0, PT, R7, 0x1, PT ;  /* 0x000000010700780c */ /* 0x000fda0003f05270 */
[----:B------:R-:W0:Y:S02]  /*10e80*/  @P0 LDC.64 R4, c[0x0][0xae0] ;  /* 0x0002b800ff040b82 */ /* 0x000e240000000a00 */
[----:B0-----:R-:W-:-:S05]  /*10e90*/  @P0 IMAD.HI.U32 R4, R3, R4, RZ ;  /* 0x0000000403040227 */ /* 0x001fca00078e00ff */
[----:B------:R-:W-:-:S07]  /*10ea0*/  @P0 SHF.R.U32.HI R3, RZ, R5, R4 ;  /* 0x00000005ff030219 */ /* 0x000fce0000011604 */
.L_x_6926:
[----:B------:R-:W-:Y:S05]  /*10eb0*/  BSYNC B0 ;  /* 0x0000000000007941 */ /* 0x000fea0003800000 */
.L_x_6924:
[----:B------:R-:W-:-:S05]  /*10ec0*/  IMAD R3, R3, R7, R7 ;  /* 0x0000000703037224 */ /* 0x000fca00078e0207 */
[----:B------:R-:W-:-:S07]  /*10ed0*/  VIMNMX R6, R6, R3, PT ;  /* 0x0000000306067248 */ /* 0x000fce0003fe0100 */
.L_x_6923:
[----:B------:R-:W-:-:S04]  /*10ee0*/  SHF.R.S32.HI R3, RZ, 0x1f, R6 ;  /* 0x0000001fff037819 */ /* 0x000fc80000011406 */
[----:B------:R-:W-:-:S04]  /*10ef0*/  LEA.HI R3, R3, R6, RZ, 0x6 ;  /* 0x0000000603037211 */ /* 0x000fc800078f30ff */
[----:B------:R-:W-:-:S04]  /*10f00*/  SHF.R.S32.HI R3, RZ, 0x6, R3 ;  /* 0x00000006ff037819 */ /* 0x000fc80000011403 */
[----:B------:R-:W-:-:S04]  /*10f10*/  VIMNMX R12, R164, R3, !PT ;  /* 0x00000003a40c7248 */ /* 0x000fc80007fe0100 */
[----:B------:R-:W-:-:S13]  /*10f20*/  ISETP.GE.AND P0, PT, R0, R12, PT ;  /* 0x0000000c0000720c */ /* 0x000fda0003f06270 */
[----:B------:R-:W-:Y:S05]  /*10f30*/  @!P0 BRA `(.L_x_6927) ;  /* 0x000000a800588947 */ /* 0x000fea0003800000 */
.L_x_6956:
[----:B0-----:R-:W2:Y:S04]  /*10f40*/  LD.E R20, desc[UR44][R16.64+0x1e8] ;  /* 0x0001e82c10147980 */ /* 0x001ea8000c101900 */
[----:B------:R-:W3:Y:S04]  /*10f50*/  LD.E R2, desc[UR44][R16.64+0x1f0] ;  /* 0x0001f02c10027980 */ /* 0x000ee8000c101900 */
[----:B------:R-:W4:Y:S01]  /*10f60*/  LD.E R6, desc[UR44][R16.64+0x1c] ;  /* 0x00001c2c10067980 */ /* 0x000f22000c101900 */
[----:B--2---:R-:W-:-:S05]  /*10f70*/  VIADD R5, R20, 0x1 ;  /* 0x0000000114057836 */ /* 0x004fca0000000000 */
[----:B------:R-:W-:-:S13]  /*10f80*/  ISETP.NE.AND P0, PT, R5, 0x2, PT ;  /* 0x000000020500780c */ /* 0x000fda0003f05270 */
[----:B------:R0:W5:Y:S04]  /*10f90*/  @P0 LD.E R7, desc[UR44][R16.64+0x1ec] ;  /* 0x0001ec2c10070980 */ /* 0x000168000c101900 */
[----:B-1----:R-:W2:Y:S01]  /*10fa0*/  @!P0 LD.E R4, desc[UR44][R16.64+0x1ec] ;  /* 0x0001ec2c10048980 */ /* 0x002ea2000c101900 */
[----:B---3--:R-:W-:Y:S01]  /*10fb0*/  VIADD R3, R2, 0x1 ;  /* 0x0000000102037836 */ /* 0x008fe20000000000 */
[----:B----4-:R-:W-:Y:S02]  /*10fc0*/  LOP3.LUT R6, R6, 0x1, RZ, 0xfc, !PT ;  /* 0x0000000106067812 */ /* 0x010fe400078efcff */
        /* <DEDUP_REMOVED lines=11> */
.L_x_6929:
[----:B------:R-:W-:Y:S05]  /*11080*/  BSYNC B0 ;  /* 0x0000000000007941 */ /* 0x000fea0003800000 */
.L_x_6928:
        /* <DEDUP_REMOVED lines=13> */
.L_x_6931:
[----:B------:R-:W-:Y:S05]  /*11160*/  BSYNC B0 ;  /* 0x0000000000007941 */ /* 0x000fea0003800000 */
.L_x_6930:
        /* <DEDUP_REMOVED lines=8> */
.L_x_6933:
[----:B------:R-:W-:Y:S05]  /*111f0*/  BSYNC B0 ;  /* 0x0000000000007941 */ /* 0x000fea0003800000 */
.L_x_6932:
[----:B------:R-:W2:Y:S04]  /*11200*/  LD.E R3, desc[UR44][R16.64+0x1e8] ;  /* 0x0001e82c10037980 */ /* 0x000ea8000c101900 */
[----:B-----5:R-:W2:Y:S01]  /*11210*/  LD.E.64 R6, desc[UR44][R16.64+0xa0] ;  /* 0x0000a02c10067980 */ /* 0x020ea2000c101b00 */
[----:B------:R-:W-:Y:S05]  /*11220*/  WARPSYNC.ALL ;  /* 0x0000000000007948 */ /* 0x000fea0003800000 */
[----:B------:R-:W3:Y:S04]  /*11230*/  LD.E.64 R14, desc[UR44][R16.64+0x98] ;  /* 0x0000982c100e7980 */ /* 0x000ee8000c101b00 */
[----:B0-----:R-:W4:Y:S04]  /*11240*/  LD.E.64 R4, desc[UR44][R16.64+0x98] ;  /* 0x0000982c10047980 */ /* 0x001f28000c101b00 */
[----:B------:R-:W4:Y:S04]  /*11250*/  LD.E.64 R8, desc[UR44][R16.64+0x98] ;  /* 0x0000982c10087980 */ /* 0x000f28000c101b00 */
[----:B------:R-:W4:Y:S01]  /*11260*/  LD.E.64 R10, desc[UR44][R16.64+0x98] ;  /* 0x0000982c100a7980 */ /* 0x000f22000c101b00 */
[----:B--2---:R-:W-:-:S02]  /*11270*/  IMAD R2, R3, 0x200, R6 ;  /* 0x0000020003027824 */ /* 0x004fc400078e0206 */
[----:B------:R-:W-:Y:S01]  /*11280*/  IMAD.MOV.U32 R3, RZ, RZ, R7 ;  /* 0x000000ffff037224 */ /* 0x000fe200078e0007 */
[----:B------:R-:W2:Y:S02]  /*11290*/  LD.E R18, desc[UR44][R16.64+0x54] ;  /* 0x0000542c10127980 */ /* 0x000ea4000c101900 */
[C---:B------:R-:W-:Y:S02]  /*112a0*/  R2UR UR6, R2.reuse ;  /* 0x00000000020672ca */ /* 0x040fe400000e0000 */
[----:B------:R-:W-:Y:S01]  /*112b0*/  R2UR UR7, R3 ;  /* 0x00000000030772ca */ /* 0x000fe200000e0000 */
[----:B------:R0:W-:Y:S01]  /*112c0*/  ST.E desc[UR44][R16.64+0x80], RZ ;  /* 0x000080ff10007985 */ /* 0x0001e2000c10192c */
[----:B------:R-:W-:Y:S01]  /*112d0*/  WARPGROUP.ARRIVE ;  /* 0x00000000000079c5 */ /* 0x000fe20000000000 */
[----:B------:R-:W-:Y:S02]  /*112e0*/  VIADD R6, R2, 0x2 ;  /* 0x0000000202067836 */ /* 0x000fe40000000000 */
[----:B------:R-:W-:Y:S01]  /*112f0*/  IMAD.MOV.U32 R13, RZ, RZ, 0x1 ;  /* 0x00000001ff0d7424 */ /* 0x000fe200078e00ff */
[----:B---3--:R-:W-:-:S02]  /*11300*/  R2UR UR4, R14 ;  /* 0x000000000e0472ca */ /* 0x008fc400000e0000 */
[----:B------:R-:W-:-:S13]  /*11310*/  R2UR UR5, R15 ;  /* 0x000000000f0572ca */ /* 0x000fda00000e0000 */
[----:B------:R-:W-:Y:S01]  /*11320*/  HGMMA.64x64x16.F32 R24, gdesc[UR4], RZ, !UPT, gsb0 ;  /* 0x00e00000041879f0 */ /* 0x000fe2000c0008ff */
[----:B----4-:R-:W-:Y:S01]  /*11330*/  VIADD R4, R4, 0x2 ;  /* 0x0000000204047836 */ /* 0x010fe20000000000 */
[----:B------:R-:W-:Y:S02]  /*11340*/  R2UR UR6, R6 ;  /* 0x00000000060672ca */ /* 0x000fe400000e0000 */
[----:B------:R-:W-:Y:S02]  /*11350*/  R2UR UR7, R7 ;  /* 0x00000000070772ca */ /* 0x000fe400000e0000 */
[----:B------:R-:W-:Y:S02]  /*11360*/  R2UR UR4, R4 ;  /* 0x00000000040472ca */ /* 0x000fe400000e0000 */
[----:B------:R-:W-:Y:S01]  /*11370*/  R2UR UR5, R5 ;  /* 0x00000000050572ca */ /* 0x000fe200000e0000 */
[----:B------:R-:W-:Y:S02]  /*11380*/  WARPGROUP.DEPBAR.LE gsb0, 0x0 ;  /* 0x00008000000079c5 */ /* 0x000fe40000010000 */
[----:B------:R0:W5:Y:S04]  /*11390*/  LD.E R14, desc[UR44][R16.64+0x1e8] ;  /* 0x0001e82c100e7980 */ /* 0x000168000c101900 */
[----:B------:R0:W5:Y:S04]  /*113a0*/  LD.E R15, desc[UR44][R16.64+0x1ec] ;  /* 0x0001ec2c100f7980 */ /* 0x000168000c101900 */
[----:B------:R0:W-:Y:S01]  /*113b0*/  ST.E desc[UR44][R16.64+0x80], R13 ;  /* 0x0000800d10007985 */ /* 0x0001e2000c10192c */
[----:B------:R-:W-:-:S06]  /*113c0*/  WARPGROUP.ARRIVE ;  /* 0x00000000000079c5 */ /* 0x000fcc0000000000 */
[----:B------:R-:W-:Y:S01]  /*113d0*/  HGMMA.64x64x16.F32 R24, gdesc[UR4], R24, gsb0 ;  /* 0x00e00000041879f0 */ /* 0x000fe20008000818 */
[----:B------:R-:W-:Y:S02]  /*113e0*/  VIADD R4, R8, 0x4 ;  /* 0x0000000408047836 */ /* 0x000fe40000000000 */
[----:B------:R-:W-:Y:S02]  /*113f0*/  VIADD R6, R2, 0x4 ;  /* 0x0000000402067836 */ /* 0x000fe40000000000 */
[----:B------:R-:W-:Y:S01]  /*11400*/  IMAD.MOV.U32 R5, RZ, RZ, R9 ;  /* 0x000000ffff057224 */ /* 0x000fe200078e0009 */
[----:B------:R-:W-:Y:S02]  /*11410*/  R2UR UR7, R7 ;  /* 0x00000000070772ca */ /* 0x000fe400000e0000 */
[----:B------:R-:W-:Y:S02]  /*11420*/  R2UR UR6, R6 ;  /* 0x00000000060672ca */ /* 0x000fe400000e0000 */
[----:B------:R-:W-:-:S02]  /*11430*/  R2UR UR4, R4 ;  /* 0x00000000040472ca */ /* 0x000fc400000e0000 */
[----:B------:R-:W-:Y:S01]  /*11440*/  R2UR UR5, R5 ;  /* 0x00000000050572ca */ /* 0x000fe200000e0000 */
[----:B------:R-:W-:Y:S02]  /*11450*/  WARPGROUP.DEPBAR.LE gsb0, 0x0 ;  /* 0x00008000000079c5 */ /* 0x000fe40000010000 */
[----:B------:R0:W-:Y:S01]  /*11460*/  ST.E desc[UR44][R16.64+0x80], R13 ;  /* 0x0000800d10007985 */ /* 0x0001e2000c10192c */
[----:B------:R-:W-:-:S09]  /*11470*/  WARPGROUP.ARRIVE ;  /* 0x00000000000079c5 */ /* 0x000fd20000000000 */
        /* <DEDUP_REMOVED lines=20> */
.L_x_6936:
[----:B------:R-:W-:Y:S05]  /*115c0*/  BSYNC B0 ;  /* 0x0000000000007941 */ /* 0x000fea0003800000 */
.L_x_6935:
        /* <DEDUP_REMOVED lines=13> */
.L_x_6938:
[----:B------:R-:W-:Y:S05]  /*116a0*/  BSYNC B0 ;  /* 0x0000000000007941 */ /* 0x000fea0003800000 */
.L_x_6937:
        /* <DEDUP_REMOVED lines=8> */
.L_x_6940:
[----:B------:R-:W-:Y:S05]  /*11730*/  BSYNC B0 ;  /* 0x0000000000007941 */ /* 0x000fea0003800000 */
.L_x_6939:
[----:B------:R-:W2:Y:S04]  /*11740*/  LD.E R6, desc[UR44][R16.64+0x88] ;  /* 0x0000882c10067980 */ /* 0x000ea8000c101900 */
[----:B------:R-:W3:Y:S04]  /*11750*/  LD.E R7, desc[UR44][R16.64+0x1e8] ;  /* 0x0001e82c10077980 */ /* 0x000ee8000c101900 */
[----:B------:R-:W3:Y:S04]  /*11760*/  LD.E.64 R2, desc[UR44][R16.64+0xb8] ;  /* 0x0000b82c10027980 */ /* 0x000ee8000c101b00 */
[----:B-1---5:R-:W4:Y:S04]  /*11770*/  LD.E.64 R4, desc[UR44][R16.64+0xb0] ;  /* 0x0000b02c10047980 */ /* 0x022f28000c101b00 */
        /* <DEDUP_REMOVED lines=212> */
[----:B------:R-:W-:Y:S02]  /*124c0*/  VIADD R10, R2, 0x800 ;  /* 0x00000800020a7836 */ /* 0x000fe40000000000 */
[----:B------:R-:W-:Y:S01]  /*124d0*/  IMAD.MOV.U32 R7, RZ, RZ, R3 ;  /* 0x000000ffff077224 */ /* 0x000fe200078e0003 */
[----:B------:R-:W-:Y:S02]  /*124e0*/  UMOV UR4, 0x1 ;  /* 0x0000000100047882 */ /* 0x000fe40000000000 */
[----:B------:R-:W-:Y:S02]  /*124f0*/  UISETP.NE.U32.AND UP0, UPT, UR4, URZ, UPT ;  /* 0x0000003f0400728c */ /* 0x000fe4000bf05070 */
[----:B------:R-:W-:Y:S02]  /*12500*/  R2UR UR11, R7 ;  /* 0x00000000070b72ca */ /* 0x000fe400000e0000 */
[----:B-1----:R-:W-:-:S04]  /*12510*/  ISETP.GT.AND P1, PT, R4, 0x7f, PT ;  /* 0x0000007f0400780c */ /* 0x002fc80003f24270 */
        /* <DEDUP_REMOVED lines=154> */
[----:B------:R-:W1:Y:S01]  /*12ec0*/  S2R R21, SR_TID.X ;  /* 0x0000000000157919 */ /* 0x000e620000002100 */
        /* <DEDUP_REMOVED lines=9> */
[----:B------:R-:W-:Y:S01]  /*12f60*/  IMAD.IADD R4, R4, 0x1, R5 ;  /* 0x0000000104047824 */ /* 0x000fe200078e0205 */
[----:B-1----:R-:W-:-:S04]  /*12f70*/  LOP3.LUT R14, R21, 0x7f, RZ, 0xc0, !PT ;  /* 0x0000007f150e7812 */ /* 0x002fc800078ec0ff */
[----:B------:R-:W-:Y:S02]  /*12f80*/  LOP3.LUT R7, R4, 0xe06, RZ, 0xc0, !PT ;  /* 0x00000e0604077812 */ /* 0x000fe400078ec0ff */
[----:B------:R-:W-:Y:S01]  /*12f90*/  ISETP.NE.AND P0, PT, R14, RZ, PT ;  /* 0x000000ff0e00720c */ /* 0x000fe20003f05270 */
[----:B----4-:R-:W-:Y:S02]  /*12fa0*/  IMAD.MOV.U32 R5, RZ, RZ, R59 ;  /* 0x000000ffff057224 */ /* 0x010fe400078e003b */
[----:B------:R-:W-:Y:S02]  /*12fb0*/  IMAD.IADD R4, R7, 0x1, R58 ;  /* 0x0000000107047824 */ /* 0x000fe400078e023a */
[----:B------:R-:W-:Y:S02]  /*12fc0*/  IMAD.IADD R6, R2, 0x1, R7 ;  /* 0x0000000102067824 */ /* 0x000fe400078e0207 */
[----:B------:R-:W-:Y:S01]  /*12fd0*/  IMAD.MOV.U32 R7, RZ, RZ, R3 ;  /* 0x000000ffff077224 */ /* 0x000fe200078e0003 */
[----:B------:R-:W-:-:S02]  /*12fe0*/  R2UR UR4, R4 ;  /* 0x00000000040472ca */ /* 0x000fc400000e0000 */
[----:B------:R-:W-:Y:S02]  /*12ff0*/  R2UR UR6, R6 ;  /* 0x00000000060672ca */ /* 0x000fe400000e0000 */
[----:B------:R-:W-:Y:S02]  /*13000*/  R2UR UR7, R7 ;  /* 0x00000000070772ca */ /* 0x000fe400000e0000 */
[----:B------:R-:W-:Y:S01]  /*13010*/  R2UR UR5, R5 ;  /* 0x00000000050572ca */ /* 0x000fe200000e0000 */
[----:B------:R-:W-:Y:S02]  /*13020*/  WARPGROUP.DEPBAR.LE gsb0, 0x0 ;  /* 0x00008000000079c5 */ /* 0x000fe40000010000 */
        /* <DEDUP_REMOVED lines=69> */
[----:B------:R-:W4:Y:S04]  /*13480*/  LDL.64 R2, [R1+0x110] ;  /* 0x0001100001027983 */ /* 0x000f280000100a00 */
[----:B------:R-:W3:Y:S04]  /*13490*/  LDL R18, [R1+0x70] ;  /* 0x0000700001127983 */ /* 0x000ee80000100800 */
[----:B------:R-:W3:Y:S04]  /*134a0*/  LDL R19, [R1+0x118] ;  /* 0x0001180001137983 */ /* 0x000ee80000100800 */
[----:B------:R-:W3:Y:S04]  /*134b0*/  LDL.128 R8, [R1+0x100] ;  /* 0x0001000001087983 */ /* 0x000ee80000100c00 */
[----:B------:R-:W3:Y:S04]  /*134c0*/  LDL.128 R4, [R1+0xf0] ;  /* 0x0000f00001047983 */ /* 0x000ee80000100c00 */
[----:B--2---:R-:W1:Y:S01]  /*134d0*/  LD.E R21, desc[UR44][R56.64] ;  /* 0x0000002c38157980 */ /* 0x004e62000c101900 */
[----:B----4-:R-:W-:-:S02]  /*134e0*/  ISETP.NE.AND P1, PT, R2, 0x1, PT ;  /* 0x000000010200780c */ /* 0x010fc40003f25270 */
[----:B---3--:R-:W-:Y:S01]  /*134f0*/  ISETP.GE.AND P2, PT, R9, 0x1, PT ;  /* 0x000000010900780c */ /* 0x008fe20003f46270 */
[----:B------:R-:W-:Y:S01]  /*13500*/  BSSY B0, `(.L_x_6942) ;  /* 0x0000079000007945 */ /* 0x000fe20003800000 */
[-C--:B-1----:R-:W-:Y:S01]  /*13510*/  FMUL.FTZ R14, R27, R21.reuse ;  /* 0x000000151b0e7220 */ /* 0x082fe20000410000 */
[----:B------:R-:W-:Y:S01]  /*13520*/  SHF.R.S32.HI R27, RZ, 0x1f, R58 ;  /* 0x0000001fff1b7819 */ /* 0x000fe2000001143a */
[-C--:B------:R-:W-:Y:S01]  /*13530*/  FMUL.FTZ R15, R24, R21.reuse ;  /* 0x00000015180f7220 */ /* 0x080fe20000410000 */
[----:B------:R-:W-:Y:S02]  /*13540*/  FMUL.FTZ R29, R29, R21 ;  /* 0x000000151d1d7220 */ /* 0x000fe40000410000 */
[----:B------:R-:W-:Y:S02]  /*13550*/  LEA.HI R24, R27, R58, RZ, 0x7 ;  /* 0x0000003a1b187211 */ /* 0x000fe400078f38ff */
[----:B------:R1:W2:Y:S02]  /*13560*/  MUFU.TANH R59, R29 ;  /* 0x0000001d003b7308 */ /* 0x0002a40000002400 */
[----:B-1----:R-:W-:-:S05]  /*13570*/  LOP3.LUT R29, R24, 0xffffff80, RZ, 0xc0, !PT ;  /* 0xffffff80181d7812 */ /* 0x002fca00078ec0ff */
[----:B------:R-:W-:Y:S02]  /*13580*/  IMAD.IADD R29, R58, 0x1, -R29 ;  /* 0x000000013a1d7824 */ /* 0x000fe400078e0a1d */
[-C--:B0-----:R-:W-:Y:S01]  /*13590*/  FMUL.FTZ R13, R26, R21.reuse ;  /* 0x000000151a0d7220 */ /* 0x081fe20000410000 */
[----:B------:R-:W-:Y:S02]  /*135a0*/  FMUL.FTZ R57, R31, R21 ;  /* 0x000000151f397220 */ /* 0x000fe40000410000 */
[----:B------:R-:W-:Y:S02]  /*135b0*/  SHF.R.S32.HI R24, RZ, 0x1f, R29 ;  /* 0x0000001fff187819 */ /* 0x000fe4000001141d */
[----:B------:R-:W-:Y:S02]  /*135c0*/  LEA.HI R31, R27, R58, RZ, 0x2 ;  /* 0x0000003a1b1f7211 */ /* 0x000fe400078f10ff */
[----:B------:R-:W-:Y:S01]  /*135d0*/  LEA.HI R26, R24, R29, RZ, 0x2 ;  /* 0x0000001d181a7211 */ /* 0x000fe200078f10ff */
[----:B------:R-:W-:Y:S01]  /*135e0*/  FMUL.FTZ R56, R30, R21 ;  /* 0x000000151e387220 */ /* 0x000fe20000410000 */
[----:B------:R-:W-:-:S02]  /*135f0*/  LOP3.LUT R31, R31, 0xfffffffc, RZ, 0xc0, !PT ;  /* 0xfffffffc1f1f7812 */ /* 0x000fc400078ec0ff */
[--C-:B------:R-:W-:Y:S02]  /*13600*/  SHF.R.S32.HI R27, RZ, 0x2, R26.reuse ;  /* 0x00000002ff1b7819 */ /* 0x100fe4000001141a */
[----:B------:R-:W-:Y:S01]  /*13610*/  SHF.R.S32.HI R30, RZ, 0x1f, R26 ;  /* 0x0000001fff1e7819 */ /* 0x000fe2000001141a */
[----:B------:R-:W-:Y:S01]  /*13620*/  FMUL.FTZ R32, R32, R21 ;  /* 0x0000001520207220 */ /* 0x000fe20000410000 */
[----:B------:R-:W-:Y:S02]  /*13630*/  IMAD.IADD R58, R58, 0x1, -R31 ;  /* 0x000000013a3a7824 */ /* 0x000fe400078e0a1f */
[----:B------:R-:W-:Y:S02]  /*13640*/  LEA.HI R30, R30, R27, RZ, 0x3 ;  /* 0x0000001b1e1e7211 */ /* 0x000fe400078f18ff */
[----:B------:R-:W-:Y:S01]  /*13650*/  LEA.HI R24, R24, R29, RZ, 0x5 ;  /* 0x0000001d18187211 */ /* 0x000fe200078f28ff */
[----:B------:R0:W1:Y:S01]  /*13660*/  MUFU.TANH R60, R32 ;  /* 0x00000020003c7308 */ /* 0x0000620000002400 */
[----:B------:R-:W-:-:S02]  /*13670*/  LOP3.LUT R30, R30, 0xfffffff8, RZ, 0xc0, !PT ;  /* 0xfffffff81e1e7812 */ /* 0x000fc400078ec0ff */
[----:B------:R-:W-:-:S03]  /*13680*/  SHF.R.S32.HI R31, RZ, 0x5, R24 ;  /* 0x00000005ff1f7819 */ /* 0x000fc60000011418 */
[----:B------:R-:W-:Y:S01]  /*13690*/  IMAD.IADD R30, R27, 0x1, -R30 ;  /* 0x000000011b1e7824 */ /* 0x000fe200078e0a1e */
[----:B0-----:R-:W-:Y:S01]  /*136a0*/  LEA.HI R32, R58, R58, RZ, 0x1 ;  /* 0x0000003a3a207211 */ /* 0x001fe200078f08ff */
[----:B------:R-:W-:-:S03]  /*136b0*/  IMAD R31, R18, 0x4, R31 ;  /* 0x00000004121f7824 */ /* 0x000fc600078e021f */
[----:B------:R-:W-:Y:S01]  /*136c0*/  LOP3.LUT R27, R32, 0x1ffffffe, RZ, 0xc0, !PT ;  /* 0x1ffffffe201b7812 */ /* 0x000fe200078ec0ff */
[----:B------:R-:W-:-:S04]  /*136d0*/  IMAD.U32 R30, R31, 0x10, R30 ;  /* 0x000000101f1e7824 */ /* 0x000fc800078e001e */
[----:B------:R-:W-:-:S04]  /*136e0*/  IMAD.IADD R27, R58, 0x1, -R27 ;  /* 0x000000013a1b7824 */ /* 0x000fc800078e0a1b */
[----:B------:R-:W-:-:S04]  /*136f0*/  IMAD R32, R27, 0x8, R30 ;  /* 0x000000081b207824 */ /* 0x000fc800078e021e */
[----:B------:R-:W-:-:S04]  /*13700*/  @P1 IMAD.HI.U32 R2, R32, R3, RZ ;  /* 0x0000000320021227 */ /* 0x000fc800078e00ff */
[----:B------:R-:W-:Y:S01]  /*13710*/  FMUL.FTZ R38, R38, R21 ;  /* 0x0000001526267220 */ /* 0x000fe20000410000 */
[----:B------:R-:W-:-:S03]  /*13720*/  @P1 SHF.R.U32.HI R32, RZ, R19, R2 ;  /* 0x00000013ff201219 */ /* 0x000fc60000011602 */
[----:B------:R0:W3:Y:S01]  /*13730*/  MUFU.TANH R64, R38 ;  /* 0x0000002600407308 */ /* 0x0000e20000002400 */
[----:B------:R-:W-:Y:S01]  /*13740*/  LOP3.LUT R26, R26, 0x7ffffffc, RZ, 0xc0, !PT ;  /* 0x7ffffffc1a1a7812 */ /* 0x000fe200078ec0ff */
[----:B------:R-:W-:Y:S01]  /*13750*/  FMUL.FTZ R36, R36, R21 ;  /* 0x0000001524247220 */ /* 0x000fe20000410000 */
[----:B------:R-:W4:Y:S01]  /*13760*/  SHFL.IDX PT, R24, R32, RZ, 0x1c1f ;  /* 0x001c1fff20187589 */ /* 0x000f2200000e0000 */
[----:B0-----:R-:W-:-:S04]  /*13770*/  IMAD.SHL.U32 R38, R0, 0x40, RZ ;  /* 0x0000004000267824 */ /* 0x001fc800078e00ff */
[----:B------:R0:W1:Y:S01]  /*13780*/  MUFU.TANH R63, R36 ;  /* 0x00000024003f7308 */ /* 0x0000620000002400 */
[----:B------:R-:W-:Y:S02]  /*13790*/  IMAD.IADD R2, R29, 0x1, -R26 ;  /* 0x000000011d027824 */ /* 0x000fe400078e0a1a */
[-C--:B------:R-:W-:Y:S01]  /*137a0*/  FMUL.FTZ R25, R25, R21.reuse ;  /* 0x0000001519197220 */ /* 0x080fe20000410000 */
[----:B------:R-:W-:Y:S01]  /*137b0*/  IADD3 R3, -R38, 0x1, RZ ;  /* 0x0000000126037810 */ /* 0x000fe20007ffe1ff */
        /* <DEDUP_REMOVED lines=22> */
[----:B------:R-:W-:Y:S01]  /*13920*/  IMAD R3, R2, -0x2, R3 ;  /* 0xfffffffe02037824 */ /* 0x000fe200078e0203 */
[----:B------:R-:W0:Y:S04]  /*13930*/  MUFU.TANH R15, R15 ;  /* 0x0000000f000f7308 */ /* 0x000e280000002400 */
[----:B------:R-:W-:-:S04]  /*13940*/  IADD3 R18, -R4, R3, R5 ;  /* 0x0000000304127210 */ /* 0x000fc80007ffe105 */
[----:B------:R-:W0:Y:S01]  /*13950*/  MUFU.TANH R25, R25 ;  /* 0x0000001900197308 */ /* 0x000e220000002400 */
[----:B------:R-:W-:-:S07]  /*13960*/  LOP3.LUT R3, RZ, R6, RZ, 0x33, !PT ;  /* 0x00000006ff037212 */ /* 0x000fce00078e33ff */
        /* <DEDUP_REMOVED lines=27> */
[----:B------:R2:W0:Y:S01]  /*13b20*/  MUFU.TANH R65, R39 ;  /* 0x0000002700417308 */ /* 0x0004220000002400 */
[----:B----4-:R-:W-:Y:S02]  /*13b30*/  IMAD.IADD R3, R55, 0x1, R24 ;  /* 0x0000000137037824 */ /* 0x010fe400078e0218 */
[----:B--2---:R-:W-:-:S04]  /*13b40*/  IMAD.IADD R39, R18, 0x1, R7 ;  /* 0x0000000112277824 */ /* 0x004fc800078e0207 */
[----:B------:R-:W-:Y:S01]  /*13b50*/  IMAD.IADD R6, R39, 0x1, R24 ;  /* 0x0000000127067824 */ /* 0x000fe200078e0218 */
[----:B-1-3--:R-:W-:Y:S06]  /*13b60*/  @!P2 BRA `(.L_x_6943) ;  /* 0x000000000048a947 */ /* 0x00afec0003800000 */
[----:B------:R-:W-:Y:S01]  /*13b70*/  IADD3 R7, -R4, R5, R24 ;  /* 0x0000000504077210 */ /* 0x000fe20007ffe118 */
[----:B------:R-:W-:Y:S03]  /*13b80*/  BSSY B1, `(.L_x_6944) ;  /* 0x000000c000017945 */ /* 0x000fe60003800000 */
[----:B------:R-:W-:-:S13]  /*13b90*/  ISETP.GT.AND P1, PT, R7, -0x1, PT ;  /* 0xffffffff0700780c */ /* 0x000fda0003f24270 */
[----:B------:R-:W-:Y:S05]  /*13ba0*/  @P1 BRA `(.L_x_6945) ;  /* 0x0000000000181947 */ /* 0x000fea0003800000 */
[----:B------:R-:W-:Y:S02]  /*13bb0*/  ISETP.NE.AND P1, PT, R9, 0x1, PT ;  /* 0x000000010900780c */ /* 0x000fe40003f25270 */
[----:B------:R-:W-:-:S11]  /*13bc0*/  LOP3.LUT R7, RZ, R7, RZ, 0x33, !PT ;  /* 0x00000007ff077212 */ /* 0x000fd600078e33ff */
[----:B------:R-:W-:-:S05]  /*13bd0*/  @P1 IMAD.HI.U32 R8, R7, R10, RZ ;  /* 0x0000000a07081227 */ /* 0x000fca00078e00ff */
[----:B------:R-:W-:-:S04]  /*13be0*/  @P1 SHF.R.U32.HI R7, RZ, R11, R8 ;  /* 0x0000000bff071219 */ /* 0x000fc80000011608 */
[----:B------:R-:W-:Y:S01]  /*13bf0*/  LOP3.LUT R7, RZ, R7, RZ, 0x33, !PT ;  /* 0x00000007ff077212 */ /* 0x000fe200078e33ff */
[----:B------:R-:W-:Y:S06]  /*13c00*/  BRA `(.L_x_6946) ;  /* 0x00000000000c7947 */ /* 0x000fec0003800000 */
.L_x_6945:
[----:B------:R-:W-:-:S13]  /*13c10*/  ISETP.NE.AND P1, PT, R9, 0x1, PT ;  /* 0x000000010900780c */ /* 0x000fda0003f25270 */
[----:B------:R-:W-:-:S05]  /*13c20*/  @P1 IMAD.HI.U32 R8, R7, R10, RZ ;  /* 0x0000000a07081227 */ /* 0x000fca00078e00ff */
[----:B------:R-:W-:-:S07]  /*13c30*/  @P1 SHF.R.U32.HI R7, RZ, R11, R8 ;  /* 0x0000000bff071219 */ /* 0x000fce0000011608 */
.L_x_6946:
[----:B------:R-:W-:Y:S05]  /*13c40*/  BSYNC B1 ;  /* 0x0000000000017941 */ /* 0x000fea0003800000 */
.L_x_6944:
[----:B------:R-:W-:-:S04]  /*13c50*/  IMAD R7, R7, R9, -R38 ;  /* 0x0000000907077224 */ /* 0x000fc800078e0a26 */
[----:B------:R-:W-:-:S05]  /*13c60*/  IMAD R8, R2, -0x2, R7 ;  /* 0xfffffffe02087824 */ /* 0x000fca00078e0207 */
[----:B------:R-:W-:Y:S02]  /*13c70*/  VIMNMX R3, R3, R8, !PT ;  /* 0x0000000803037248 */ /* 0x000fe40007fe0100 */
[----:B------:R-:W-:-:S07]  /*13c80*/  VIADDMNMX R6, R8, R9, R6, PT ;  /* 0x0000000908067246 */ /* 0x000fce0003800106 */
.L_x_6943:
[----:B------:R-:W-:Y:S05]  /*13c90*/  BSYNC B0 ;  /* 0x0000000000007941 */ /* 0x000fea0003800000 */
.L_x_6942:
[C---:B------:R-:W-:Y:S01]  /*13ca0*/  ISETP.GE.AND P1, PT, R58.reuse, 0x9, PT ;  /* 0x000000093a00780c */ /* 0x040fe20003f26270 */
[----:B------:R-:W1:Y:S01]  /*13cb0*/  SHFL.IDX PT, R32, R32, 0x1, 0x1c1f ;  /* 0x003c1f0020207f89 */ /* 0x000e6200000e0000 */
[----:B------:R-:W-:Y:S01]  /*13cc0*/  ISETP.GE.AND P2, PT, R58, 0x2, PT ;  /* 0x000000023a00780c */ /* 0x000fe20003f46270 */
[----:B------:R-:W-:Y:S01]  /*13cd0*/  BSSY B0, `(.L_x_6947) ;  /* 0x0000060000007945 */ /* 0x000fe20003800000 */
[----:B------:R-:W-:Y:S02]  /*13ce0*/  P2R R67, PR, RZ, 0x2 ;  /* 0x00000002ff437803 */ /* 0x000fe40000000000 */
[----:B------:R-:W-:Y:S02]  /*13cf0*/  ISETP.GT.AND P1, PT, R3, 0x8, !P1 ;  /* 0x000000080300780c */ /* 0x000fe40004f24270 */
[----:B------:R-:W-:Y:S02]  /*13d00*/  P2R R66, PR, RZ, 0x4 ;  /* 0x00000004ff427803 */ /* 0x000fe40000000000 */
[----:B------:R-:W-:-:S02]  /*13d10*/  ISETP.LT.OR P1, PT, R6, 0x9, P1 ;  /* 0x000000090600780c */ /* 0x000fc40000f21670 */
[C---:B------:R-:W-:Y:S02]  /*13d20*/  ISETP.GT.AND P2, PT, R3.reuse, 0x1, !P2 ;  /* 0x000000010300780c */ /* 0x040fe40005744270 */
[----:B------:R-:W-:Y:S02]  /*13d30*/  ISETP.GE.AND P3, PT, R58, 0xa, PT ;  /* 0x0000000a3a00780c */ /* 0x000fe40003f66270 */
[----:B0-----:R-:W-:Y:S02]  /*13d40*/  FSEL R33, R28, -INF , !P1 ;  /* 0xff8000001c217808 */ /* 0x001fe40004800000 */
[----:B------:R-:W-:Y:S02]  /*13d50*/  ISETP.LT.OR P2, PT, R6, 0x2, P2 ;  /* 0x000000020600780c */ /* 0x000fe40001741670 */
[----:B------:R-:W-:Y:S02]  /*13d60*/  ISETP.GT.AND P1, PT, R3, 0x9, !P3 ;  /* 0x000000090300780c */ /* 0x000fe40005f24270 */
[----:B------:R-:W-:-:S02]  /*13d70*/  FSEL R35, R25, -INF , !P2 ;  /* 0xff80000019237808 */ /* 0x000fc40005000000 */
[----:B------:R-:W-:Y:S01]  /*13d80*/  ISETP.LT.OR P1, PT, R6, 0xa, P1 ;  /* 0x0000000a0600780c */ /* 0x000fe20000f21670 */
[----:B-1----:R-:W-:Y:S01]  /*13d90*/  IMAD.IADD R8, R55, 0x1, R32 ;  /* 0x0000000137087824 */ /* 0x002fe200078e0220 */
        /* <DEDUP_REMOVED lines=75> */
.L_x_6950:
[----:B------:R-:W-:-:S13]  /*14250*/  ISETP.NE.AND P6, PT, R9, 0x1, PT ;  /* 0x000000010900780c */ /* 0x000fda0003fc5270 */
[----:B------:R-:W-:-:S05]  /*14260*/  @P6 IMAD.HI.U32 R10, R4, R10, RZ ;  /* 0x0000000a040a6227 */ /* 0x000fca00078e00ff */
[----:B------:R-:W-:-:S07]  /*14270*/  @P6 SHF.R.U32.HI R4, RZ, R11, R10 ;  /* 0x0000000bff046219 */ /* 0x000fce000001160a */
.L_x_6951:
[----:B------:R-:W-:Y:S05]  /*14280*/  BSYNC B1 ;  /* 0x0000000000017941 */ /* 0x000fea0003800000 */
.L_x_6949:
[----:B------:R-:W-:-:S04]  /*14290*/  IMAD R3, R4, R9, -R38 ;  /* 0x0000000904037224 */ /* 0x000fc800078e0a26 */
[----:B------:R-:W-:-:S05]  /*142a0*/  IMAD R3, R2, -0x2, R3 ;  /* 0xfffffffe02037824 */ /* 0x000fca00078e0203 */
[----:B------:R-:W-:Y:S02]  /*142b0*/  VIADDMNMX R6, R3, R9, R6, PT ;  /* 0x0000000903067246 */ /* 0x000fe40003800106 */
[----:B------:R-:W-:-:S07]  /*142c0*/  VIMNMX R8, R8, R3, !PT ;  /* 0x0000000308087248 */ /* 0x000fce0007fe0100 */
.L_x_6948:
[----:B------:R-:W-:Y:S05]  /*142d0*/  BSYNC B0 ;  /* 0x0000000000007941 */ /* 0x000fea0003800000 */
.L_x_6947:
        /* <DEDUP_REMOVED lines=41> */
[C---:B------:R-:W-:Y:S02]  /*14570*/  ISETP.GT.AND P5, PT, R8.reuse, 0x28, !P6 ;  /* 0x000000280800780c */ /* 0x040fe400077a4270 */
[----:B------:R-:W-:Y:S02]  /*14580*/  ISETP.GT.AND P1, PT, R8, 0x29, !P1 ;  /* 0x000000290800780c */ /* 0x000fe40004f24270 */
[----:B------:R-:W-:Y:S02]  /*14590*/  ISETP.LT.OR P5, PT, R6, 0x29, P5 ;  /* 0x000000290600780c */ /* 0x000fe40002fa1670 */
[----:B------:R-:W-:Y:S02]  /*145a0*/  ISETP.GT.AND P2, PT, R8, 0x30, !P2 ;  /* 0x000000300800780c */ /* 0x000fe40005744270 */
[----:B------:R-:W-:-:S02]  /*145b0*/  FSEL R9, R46, -INF , !P5 ;  /* 0xff8000002e097808 */ /* 0x000fc40006800000 */
[----:B------:R-:W-:Y:S02]  /*145c0*/  ISETP.LT.OR P1, PT, R6, 0x2a, P1 ;  /* 0x0000002a0600780c */ /* 0x000fe40000f21670 */
[----:B------:R-:W-:Y:S02]  /*145d0*/  ISETP.GT.AND P3, PT, R8, 0x31, !P3 ;  /* 0x000000310800780c */ /* 0x000fe40005f64270 */
[----:B------:R-:W-:Y:S02]  /*145e0*/  ISETP.LT.OR P2, PT, R6, 0x31, P2 ;  /* 0x000000310600780c */ /* 0x000fe40001741670 */
[----:B------:R-:W-:Y:S02]  /*145f0*/  FSEL R52, R36, -INF , !P1 ;  /* 0xff80000024347808 */ /* 0x000fe40004800000 */
[----:B------:R-:W-:Y:S02]  /*14600*/  ISETP.NE.AND P6, PT, R41, RZ, PT ;  /* 0x000000ff2900720c */ /* 0x000fe40003fc5270 */
[----:B------:R-:W-:-:S02]  /*14610*/  ISETP.GT.AND P4, PT, R8, 0x38, !P4 ;  /* 0x000000380800780c */ /* 0x000fc40006784270 */
[----:B------:R-:W-:Y:S02]  /*14620*/  ISETP.LT.OR P3, PT, R6, 0x32, P3 ;  /* 0x000000320600780c */ /* 0x000fe40001f61670 */
[----:B------:R-:W-:Y:S02]  /*14630*/  FSEL R50, R50, -INF , !P2 ;  /* 0xff80000032327808 */ /* 0x000fe40005000000 */
[----:B------:R-:W-:Y:S02]  /*14640*/  ISETP.GT.AND P1, PT, R8, 0x39, !P6 ;  /* 0x000000390800780c */ /* 0x000fe40007724270 */
[C---:B------:R-:W-:Y:S02]  /*14650*/  ISETP.LT.OR P4, PT, R6.reuse, 0x39, P4 ;  /* 0x000000390600780c */ /* 0x040fe40002781670 */
[----:B------:R-:W-:Y:S01]  /*14660*/  FSEL R56, R51, -INF , !P3 ;  /* 0xff80000033387808 */ /* 0x000fe20005800000 */
[----:B------:R-:W-:Y:S01]  /*14670*/  UIADD3 UR4, UP0, UR37, 0x200, URZ ;  /* 0x0000020025047890 */ /* 0x000fe2000ff1e03f */
[----:B------:R-:W-:-:S02]  /*14680*/  ISETP.LT.OR P1, PT, R6, 0x3a, P1 ;  /* 0x0000003a0600780c */ /* 0x000fc40000f21670 */
[----:B------:R-:W-:Y:S01]  /*14690*/  FSEL R54, R54, -INF , !P4 ;  /* 0xff80000036367808 */ /* 0x000fe20006000000 */
[----:B------:R-:W-:Y:S02]  /*146a0*/  ULOP3.LUT UR4, UR4, 0x4, URZ, 0xfc, !UPT ;  /* 0x0000000404047892 */ /* 0x000fe4000f8efc3f */
[----:B------:R-:W-:Y:S01]  /*146b0*/  UIADD3.X UR5, URZ, UR36, URZ, UP0, !UPT ;  /* 0x000000243f057290 */ /* 0x000fe200087fe43f */
        /* <DEDUP_REMOVED lines=31> */
[----:B------:R-:W-:-:S04]  /*148b0*/  FMNMX.FTZ R4, R52, R4, !PT ;  /* 0x0000000434047209 */ /* 0x000fc80007810000 */
[----:B------:R-:W-:-:S04]  /*148c0*/  FMNMX.FTZ R4, R50, R4, !PT ;  /* 0x0000000432047209 */ /* 0x000fc80007810000 */
[----:B------:R-:W-:-:S04]  /*148d0*/  FMNMX.FTZ R4, R56, R4, !PT ;  /* 0x0000000438047209 */ /* 0x000fc80007810000 */
[----:B------:R-:W-:Y:S01]  /*148e0*/  FMNMX.FTZ R41, R54, R4, !PT ;  /* 0x0000000436297209 */ /* 0x000fe20007810000 */
[----:B------:R-:W-:Y:S02]  /*148f0*/  IMAD.U32 R4, RZ, RZ, UR4 ;  /* 0x00000004ff047e24 */ /* 0x000fe4000f8e00ff */
[----:B------:R-:W-:Y:S01]  /*14900*/  IMAD.U32 R5, RZ, RZ, UR5 ;  /* 0x00000005ff057e24 */ /* 0x000fe2000f8e00ff */
        /* <DEDUP_REMOVED lines=43> */
.L_x_6953:
[----:B------:R-:W-:Y:S05]  /*14bc0*/  BSYNC B0 ;  /* 0x0000000000007941 */ /* 0x000fea0003800000 */
.L_x_6952:
        /* <DEDUP_REMOVED lines=8> */
[----:B------:R-:W3:Y:S04]  /*14c50*/  LD.E R46, desc[UR44][R16.64+0x220] ;  /* 0x0002202c102e7980 */ /* 0x000ee8000c101900 */
[----:B------:R-:W4:Y:S04]  /*14c60*/  LD.E R5, desc[UR44][R4.64] ;  /* 0x0000002c04057980 */ /* 0x000f28000c101900 */
[----:B------:R-:W5:Y:S04]  /*14c70*/  LD.E R47, desc[UR44][R16.64+0x210] ;  /* 0x0002102c102f7980 */ /* 0x000f68000c101900 */
[----:B------:R-:W5:Y:S01]  /*14c80*/  LD.E R49, desc[UR44][R16.64+0x214] ;  /* 0x0002142c10317980 */ /* 0x000f62000c101900 */
[C---:B--2---:R-:W-:Y:S01]  /*14c90*/  FSETP.NEU.FTZ.AND P1, PT, R20.reuse, -INF , PT ;  /* 0xff8000001400780b */ /* 0x044fe20003f3d000 */
[----:B---3--:R-:W-:-:S05]  /*14ca0*/  FMUL.FTZ R41, R20, R46 ;  /* 0x0000002e14297220 */ /* 0x008fca0000410000 */
[----:B------:R-:W-:Y:S02]  /*14cb0*/  FSEL R41, R41, RZ, P1 ;  /* 0x000000ff29297208 */ /* 0x000fe40000800000 */
[----:B----4-:R-:W-:-:S03]  /*14cc0*/  FSETP.NEU.FTZ.AND P1, PT, R5, -INF , PT ;  /* 0xff8000000500780b */ /* 0x010fc60003f3d000 */
[-CC-:B------:R-:W-:Y:S01]  /*14cd0*/  FFMA.FTZ R2, R48, R46.reuse, -R41.reuse ;  /* 0x0000002e30027223 */ /* 0x180fe20000010829 */
[-CC-:B------:R-:W-:Y:S01]  /*14ce0*/  FFMA.FTZ R35, R35, R46.reuse, -R41.reuse ;  /* 0x0000002e23237223 */ /* 0x180fe20000010829 */
[-CC-:B------:R-:W-:Y:S01]  /*14cf0*/  FFMA.FTZ R33, R33, R46.reuse, -R41.reuse ;  /* 0x0000002e21217223 */ /* 0x180fe20000010829 */
[-CC-:B------:R-:W-:Y:S01]  /*14d00*/  FFMA.FTZ R31, R31, R46.reuse, -R41.reuse ;  /* 0x0000002e1f1f7223 */ /* 0x180fe20000010829 */
[----:B------:R1:W5:Y:S01]  /*14d10*/  MUFU.EX2 R168, R2 ;  /* 0x0000000200a87308 */ /* 0x0003620000000800 */
[-CC-:B------:R-:W-:Y:S01]  /*14d20*/  FFMA.FTZ R30, R30, R46.reuse, -R41.reuse ;  /* 0x0000002e1e1e7223 */ /* 0x180fe20000010829 */
[-CC-:B------:R-:W-:Y:S01]  /*14d30*/  FFMA.FTZ R29, R29, R46.reuse, -R41.reuse ;  /* 0x0000002e1d1d7223 */ /* 0x180fe20000010829 */
[-CC-:B------:R-:W-:Y:S01]  /*14d40*/  FFMA.FTZ R28, R28, R46.reuse, -R41.reuse ;  /* 0x0000002e1c1c7223 */ /* 0x180fe20000010829 */
[-CC-:B------:R-:W-:Y:S01]  /*14d50*/  FFMA.FTZ R15, R15, R46.reuse, -R41.reuse ;  /* 0x0000002e0f0f7223 */ /* 0x180fe20000010829 */
[-CC-:B------:R-:W-:Y:S01]  /*14d60*/  FFMA.FTZ R27, R27, R46.reuse, -R41.reuse ;  /* 0x0000002e1b1b7223 */ /* 0x180fe20000010829 */
[-CC-:B------:R-:W-:Y:S01]  /*14d70*/  FFMA.FTZ R26, R26, R46.reuse, -R41.reuse ;  /* 0x0000002e1a1a7223 */ /* 0x180fe20000010829 */
[-CC-:B------:R-:W-:Y:S01]  /*14d80*/  FFMA.FTZ R25, R25, R46.reuse, -R41.reuse ;  /* 0x0000002e19197223 */ /* 0x180fe20000010829 */
[----:B------:R-:W2:Y:S01]  /*14d90*/  MUFU.EX2 R35, R35 ;  /* 0x0000002300237308 */ /* 0x000ea20000000800 */
[----:B-1----:R-:W-:Y:S01]  /*14da0*/  FMUL.FTZ R2, R46, R5 ;  /* 0x000000052e027220 */ /* 0x002fe20000410000 */
[-CC-:B------:R-:W-:Y:S01]  /*14db0*/  FFMA.FTZ R24, R24, R46.reuse, -R41.reuse ;  /* 0x0000002e18187223 */ /* 0x180fe20000010829 */
[-CC-:B------:R-:W-:Y:S01]  /*14dc0*/  FFMA.FTZ R21, R21, R46.reuse, -R41.reuse ;  /* 0x0000002e15157223 */ /* 0x180fe20000010829 */
[-CC-:B------:R-:W-:Y:S01]  /*14dd0*/  FFMA.FTZ R19, R19, R46.reuse, -R41.reuse ;  /* 0x0000002e13137223 */ /* 0x180fe20000010829 */
[-CC-:B------:R-:W-:Y:S01]  /*14de0*/  FFMA.FTZ R18, R18, R46.reuse, -R41.reuse ;  /* 0x0000002e12127223 */ /* 0x180fe20000010829 */
[----:B------:R-:W-:Y:S01]  /*14df0*/  FSEL R3, R2, RZ, P1 ;  /* 0x000000ff02037208 */ /* 0x000fe20000800000 */
[----:B------:R-:W-:Y:S01]  /*14e00*/  FFMA.FTZ R7, R7, R46, -R41 ;  /* 0x0000002e07077223 */ /* 0x000fe20000010829 */
[----:B------:R-:W-:Y:S01]  /*14e10*/  MUFU.EX2 R33, R33 ;  /* 0x0000002100217308 */ /* 0x000fe20000000800 */
[----:B-----5:R-:W-:-:S02]  /*14e20*/  FADD.FTZ R2, R168, R47 ;  /* 0x0000002fa8027221 */ /* 0x020fc40000010000 */
        /* <DEDUP_REMOVED lines=8> */
[----:B--2---:R-:W-:Y:S01]  /*14eb0*/  FADD.FTZ R20, R35, R2 ;  /* 0x0000000223147221 */ /* 0x004fe20000010000 */
[-CC-:B------:R-:W-:Y:S01]  /*14ec0*/  FFMA.FTZ R13, R13, R46.reuse, -R3.reuse ;  /* 0x0000002e0d0d7223 */ /* 0x180fe20000010803 */
[-CC-:B------:R-:W-:Y:S01]  /*14ed0*/  FFMA.FTZ R11, R11, R46.reuse, -R3.reuse ;  /* 0x0000002e0b0b7223 */ /* 0x180fe20000010803 */
[-CC-:B------:R-:W-:Y:S01]  /*14ee0*/  FFMA.FTZ R10, R10, R46.reuse, -R3.reuse ;  /* 0x0000002e0a0a7223 */ /* 0x180fe20000010803 */
[-CC-:B------:R-:W-:Y:S01]  /*14ef0*/  FFMA.FTZ R9, R9, R46.reuse, -R3.reuse ;  /* 0x0000002e09097223 */ /* 0x180fe20000010803 */
[----:B------:R-:W1:Y:S01]  /*14f00*/  MUFU.EX2 R40, R40 ;  /* 0x0000002800287308 */ /* 0x000e620000000800 */
[----:B------:R-:W-:-:S07]  /*14f10*/  FFMA.FTZ R2, R52, R46, -R3 ;  /* 0x0000002e34027223 */ /* 0x000fce0000010803 */
[----:B------:R-:W2:Y:S08]  /*14f20*/  MUFU.EX2 R39, R39 ;  /* 0x0000002700277308 */ /* 0x000eb00000000800 */
[----:B------:R-:W3:Y:S01]  /*14f30*/  MUFU.EX2 R38, R38 ;  /* 0x0000002600267308 */ /* 0x000ee20000000800 */
[----:B-1----:R-:W-:-:S07]  /*14f40*/  FADD.FTZ R4, R40, R49 ;  /* 0x0000003128047221 */ /* 0x002fce0000010000 */
[----:B------:R-:W1:Y:S01]  /*14f50*/  MUFU.EX2 R37, R37 ;  /* 0x0000002500257308 */ /* 0x000e620000000800 */
[----:B--2---:R-:W-:-:S07]  /*14f60*/  FADD.FTZ R5, R39, R4 ;  /* 0x0000000427057221 */ /* 0x004fce0000010000 */
[----:B------:R-:W-:Y:S01]  /*14f70*/  MUFU.EX2 R30, R30 ;  /* 0x0000001e001e7308 */ /* 0x000fe20000000800 */
[----:B---3--:R-:W-:-:S07]  /*14f80*/  FADD.FTZ R4, R38, R5 ;  /* 0x0000000526047221 */ /* 0x008fce0000010000 */
[----:B------:R-:W2:Y:S01]  /*14f90*/  MUFU.EX2 R34, R34 ;  /* 0x0000002200227308 */ /* 0x000ea20000000800 */
[----:B-1----:R-:W-:Y:S01]  /*14fa0*/  FADD.FTZ R5, R37, R4 ;  /* 0x0000000425057221 */ /* 0x002fe20000010000 */
[----:B------:R-:W-:-:S06]  /*14fb0*/  FFMA.FTZ R4, R50, R46, -R3 ;  /* 0x0000002e32047223 */ /* 0x000fcc0000010803 */
[----:B------:R-:W-:Y:S08]  /*14fc0*/  MUFU.EX2 R29, R29 ;  /* 0x0000001d001d7308 */ /* 0x000ff00000000800 */
[----:B------:R-:W1:Y:S01]  /*14fd0*/  MUFU.EX2 R173, R32 ;  /* 0x0000002000ad7308 */ /* 0x000e620000000800 */
[----:B--2---:R-:W-:Y:S01]  /*14fe0*/  FADD.FTZ R42, R34, R5 ;  /* 0x00000005222a7221 */ /* 0x004fe20000010000 */
[----:B------:R-:W-:-:S06]  /*14ff0*/  FFMA.FTZ R5, R56, R46, -R3 ;  /* 0x0000002e38057223 */ /* 0x000fcc0000010803 */
[----:B------:R-:W2:Y:S08]  /*15000*/  MUFU.EX2 R28, R28 ;  /* 0x0000001c001c7308 */ /* 0x000eb00000000800 */
[----:B------:R3:W-:Y:S01]  /*15010*/  MUFU.EX2 R182, R15 ;  /* 0x0000000f00b67308 */ /* 0x0007e20000000800 */
[----:B-1----:R-:W-:-:S07]  /*15020*/  FADD.FTZ R31, R173, R42 ;  /* 0x0000002aad1f7221 */ /* 0x002fce0000010000 */
[----:B------:R-:W-:Y:S01]  /*15030*/  MUFU.EX2 R14, R14 ;  /* 0x0000000e000e7308 */ /* 0x000fe20000000800 */
[----:B---3--:R-:W-:-:S04]  /*15040*/  FADD.FTZ R15, R33, R20 ;  /* 0x00000014210f7221 */ /* 0x008fc80000010000 */
[----:B------:R-:W-:-:S03]  /*15050*/  FADD.FTZ R15, R170, R15 ;  /* 0x0000000faa0f7221 */ /* 0x000fc60000010000 */
[----:B------:R-:W1:Y:S01]  /*15060*/  MUFU.EX2 R27, R27 ;  /* 0x0000001b001b7308 */ /* 0x000e620000000800 */
[----:B------:R-:W-:-:S04]  /*15070*/  FADD.FTZ R32, R30, R15 ;  /* 0x0000000f1e207221 */ /* 0x000fc80000010000 */
[----:B------:R-:W-:-:S03]  /*15080*/  FADD.FTZ R15, R29, R32 ;  /* 0x000000201d0f7221 */ /* 0x000fc60000010000 */
[----:B------:R-:W-:Y:S01]  /*15090*/  MUFU.EX2 R13, R13 ;  /* 0x0000000d000d7308 */ /* 0x000fe20000000800 */
[----:B--2---:R-:W-:-:S07]  /*150a0*/  FADD.FTZ R42, R28, R15 ;  /* 0x0000000f1c2a7221 */ /* 0x004fce0000010000 */
[----:B------:R-:W0:Y:S01]  /*150b0*/  MUFU.EX2 R26, R26 ;  /* 0x0000001a001a7308 */ /* 0x000e220000000800 */
[----:B-1----:R-:W-:-:S07]  /*150c0*/  FADD.FTZ R15, R27, R42 ;  /* 0x0000002a1b0f7221 */ /* 0x002fce0000010000 */
[----:B------:R-:W-:Y:S08]  /*150d0*/  MUFU.EX2 R11, R11 ;  /* 0x0000000b000b7308 */ /* 0x000ff00000000800 */
[----:B------:R-:W1:Y:S01]  /*150e0*/  MUFU.EX2 R25, R25 ;  /* 0x0000001900197308 */ /* 0x000e620000000800 */
[----:B0-----:R-:W-:-:S07]  /*150f0*/  FADD.FTZ R44, R26, R15 ;  /* 0x0000000f1a2c7221 */ /* 0x001fce0000010000 */
[----:B------:R-:W-:Y:S08]  /*15100*/  MUFU.EX2 R10, R10 ;  /* 0x0000000a000a7308 */ /* 0x000ff00000000800 */
[----:B------:R-:W0:Y:S08]  /*15110*/  MUFU.EX2 R24, R24 ;  /* 0x0000001800187308 */ /* 0x000e300000000800 */
[----:B------:R-:W-:Y:S08]  /*15120*/  MUFU.EX2 R9, R9 ;  /* 0x0000000900097308 */ /* 0x000ff00000000800 */
[----:B------:R2:W-:Y:S08]  /*15130*/  MUFU.EX2 R20, R2 ;  /* 0x0000000200147308 */ /* 0x0005f00000000800 */
[----:B------:R-:W3:Y:S01]  /*15140*/  MUFU.EX2 R21, R21 ;  /* 0x0000001500157308 */ /* 0x000ee20000000800 */
[----:B--2---:R-:W-:Y:S01]  /*15150*/  FADD.FTZ R2, R14, R31 ;  /* 0x0000001f0e027221 */ /* 0x004fe20000010000 */
[----:B-1----:R-:W-:-:S03]  /*15160*/  FADD.FTZ R31, R25, R44 ;  /* 0x0000002c191f7221 */ /* 0x002fc60000010000 */
[----:B------:R-:W-:Y:S01]  /*15170*/  FADD.FTZ R42, R13, R2 ;  /* 0x000000020d2a7221 */ /* 0x000fe20000010000 */
[-CC-:B------:R-:W-:Y:S01]  /*15180*/  FFMA.FTZ R2, R54, R46.reuse, -R3.reuse ;  /* 0x0000002e36027223 */ /* 0x180fe20000010803 */
[----:B------:R-:W-:Y:S01]  /*15190*/  FFMA.FTZ R3, R36, R46, -R3 ;  /* 0x0000002e24037223 */ /* 0x000fe20000010803 */
[----:B------:R-:W1:Y:S01]  /*151a0*/  MUFU.EX2 R19, R19 ;  /* 0x0000001300137308 */ /* 0x000e620000000800 */
[----:B------:R-:W-:Y:S01]  /*151b0*/  FADD.FTZ R15, R11, R42 ;  /* 0x0000002a0b0f7221 */ /* 0x000fe20000010000 */
[----:B0-----:R-:W-:-:S06]  /*151c0*/  FADD.FTZ R42, R24, R31 ;  /* 0x0000001f182a7221 */ /* 0x001fcc0000010000 */
[----:B------:R0:W2:Y:S01]  /*151d0*/  MUFU.EX2 R181, R4 ;  /* 0x0000000400b57308 */ /* 0x0000a20000000800 */
[----:B---3--:R-:W-:-:S07]  /*151e0*/  FADD.FTZ R42, R21, R42 ;  /* 0x0000002a152a7221 */ /* 0x008fce0000010000 */
[----:B------:R-:W-:Y:S01]  /*151f0*/  MUFU.EX2 R18, R18 ;  /* 0x0000001200127308 */ /* 0x000fe20000000800 */
[----:B0-----:R-:W-:-:S07]  /*15200*/  FADD.FTZ R4, R10, R15 ;  /* 0x0000000f0a047221 */ /* 0x001fce0000010000 */
[----:B------:R0:W3:Y:S08]  /*15210*/  MUFU.EX2 R32, R5 ;  /* 0x0000000500207308 */ /* 0x0000f00000000800 */
[----:B------:R-:W4:Y:S01]  /*15220*/  MUFU.EX2 R7, R7 ;  /* 0x0000000700077308 */ /* 0x000f220000000800 */
[----:B0-----:R-:W-:-:S04]  /*15230*/  FADD.FTZ R5, R9, R4 ;  /* 0x0000000409057221 */ /* 0x001fc80000010000 */
[----:B------:R-:W-:Y:S01]  /*15240*/  FADD.FTZ R4, R20, R5 ;  /* 0x0000000514047221 */ /* 0x000fe20000010000 */
[----:B-1----:R-:W-:Y:S02]  /*15250*/  FADD.FTZ R5, R19, R42 ;  /* 0x0000002a13057221 */ /* 0x002fe40000010000 */
[----:B------:R0:W1:Y:S01]  /*15260*/  MUFU.EX2 R183, R2 ;  /* 0x0000000200b77308 */ /* 0x0000620000000800 */
[----:B--2---:R-:W-:-:S04]  /*15270*/  FADD.FTZ R15, R181, R4 ;  /* 0x00000004b50f7221 */ /* 0x004fc80000010000 */
[----:B---3--:R-:W-:-:S03]  /*15280*/  FADD.FTZ R4, R32, R15 ;  /* 0x0000000f20047221 */ /* 0x008fc60000010000 */
[----:B------:R-:W2:Y:S01]  /*15290*/  MUFU.EX2 R36, R3 ;  /* 0x0000000300247308 */ /* 0x000ea20000000800 */
[----:B0-----:R-:W-:-:S04]  /*152a0*/  FADD.FTZ R2, R18, R5 ;  /* 0x0000000512027221 */ /* 0x001fc80000010000 */
[----:B----4-:R-:W-:Y:S01]  /*152b0*/  FADD.FTZ R5, R7, R2 ;  /* 0x0000000207057221 */ /* 0x010fe20000010000 */
[----:B-1----:R-:W-:-:S03]  /*152c0*/  FADD.FTZ R15, R183, R4 ;  /* 0x00000004b70f7221 */ /* 0x002fc60000010000 */
[----:B------:R-:W-:-:S05]  /*152d0*/  FADD.FTZ R31, R182, R5 ;  /* 0x00000005b61f7221 */ /* 0x000fca0000010000 */
[----:B------:R-:W-:Y:S01]  /*152e0*/  ST.E desc[UR44][R16.64+0x210], R31 ;  /* 0x0002101f10007985 */ /* 0x000fe2000c10192c */
[----:B--2---:R-:W-:-:S05]  /*152f0*/  FADD.FTZ R15, R36, R15 ;  /* 0x0000000f240f7221 */ /* 0x004fca0000010000 */
        /* <DEDUP_REMOVED lines=30> */
[----:B------:R-:W-:-:S04]  /*154e0*/  UIADD3 UR4, UP0, UR37, 0x230, URZ ;  /* 0x0000023025047890 */ /* 0x000fc8000ff1e03f */
[----:B------:R-:W-:Y:S02]  /*154f0*/  ULOP3.LUT UR5, UR4, 0x4, URZ, 0xfc, !UPT ;  /* 0x0000000404057892 */ /* 0x000fe4000f8efc3f */
[----:B------:R-:W-:-:S04]  /*15500*/  UIADD3.X UR6, URZ, UR36, URZ, UP0, !UPT ;  /* 0x000000243f067290 */ /* 0x000fc800087fe43f */
[----:B------:R-:W-:Y:S02]  /*15510*/  IMAD.U32 R2, RZ, RZ, UR5 ;  /* 0x00000005ff027e24 */ /* 0x000fe4000f8e00ff */
[----:B------:R-:W-:Y:S02]  /*15520*/  IMAD.U32 R3, RZ, RZ, UR6 ;  /* 0x00000006ff037e24 */ /* 0x000fe4000f8e00ff */
[----:B--2---:R-:W-:-:S05]  /*15530*/  FMUL.FTZ R5, R6, R5 ;  /* 0x0000000506057220 */ /* 0x004fca0000410000 */
        /* <DEDUP_REMOVED lines=66> */
[----:B------:R-:W-:-:S06]  /*15960*/  ULOP3.LUT UR5, UR4, 0x8, URZ, 0xfc, !UPT ;  /* 0x0000000804057892 */ /* 0x000fcc000f8efc3f */
[----:B------:R-:W-:Y:S02]  /*15970*/  IMAD.U32 R4, RZ, RZ, UR5 ;  /* 0x00000005ff047e24 */ /* 0x000fe4000f8e00ff */
[C---:B--2---:R-:W-:Y:S01]  /*15980*/  FMUL.FTZ R5, R6.reuse, R5 ;  /* 0x0000000506057220 */ /* 0x044fe20000410000 */
[----:B---3--:R-:W-:-:S04]  /*15990*/  FMUL.FTZ R131, R6, R131 ;  /* 0x0000008306837220 */ /* 0x008fc80000410000 */
[----:B------:R0:W-:Y:S01]  /*159a0*/  ST.E desc[UR44][R16.64+0x270], R5 ;  /* 0x0002700510007985 */ /* 0x0001e2000c10192c */
[C---:B----4-:R-:W-:Y:S01]  /*159b0*/  FMUL.FTZ R9, R6.reuse, R9 ;  /* 0x0000000906097220 */ /* 0x050fe20000410000 */
[C---:B-----5:R-:W-:Y:S01]  /*159c0*/  FMUL.FTZ R11, R6.reuse, R11 ;  /* 0x0000000b060b7220 */ /* 0x060fe20000410000 */
[C---:B------:R-:W-:Y:S01]  /*159d0*/  FMUL.FTZ R13, R6.reuse, R13 ;  /* 0x0000000d060d7220 */ /* 0x040fe20000410000 */
[----:B0-----:R-:W-:Y:S02]  /*159e0*/  IMAD.U32 R5, RZ, RZ, UR6 ;  /* 0x00000006ff057e24 */ /* 0x001fe4000f8e00ff */
        /* <DEDUP_REMOVED lines=119> */
[----:B------:R-:W-:Y:S01]  /*16160*/  ULOP3.LUT UR4, UR4, 0xc, URZ, 0xfc, !UPT ;  /* 0x0000000c04047892 */ /* 0x000fe2000f8efc3f */
[----:B-1----:R-:W-:-:S05]  /*16170*/  IMAD.U32 R7, RZ, RZ, UR6 ;  /* 0x00000006ff077e24 */ /* 0x002fca000f8e00ff */
[----:B------:R-:W-:Y:S02]  /*16180*/  IMAD.U32 R6, RZ, RZ, UR4 ;  /* 0x00000004ff067e24 */ /* 0x000fe4000f8e00ff */
        /* <DEDUP_REMOVED lines=1117> */
[----:B------:R-:W3:Y:S04]  /*1a760*/  LD.E R11, desc[UR44][R2.64] ;  /* 0x0000002c020b7980 */ /* 0x000ee8000c101900 */
[----:B---3--:R3:W-:Y:S04]  /*1a770*/  ST.E desc[UR44][R2.64], R11 ;  /* 0x0000000b02007985 */ /* 0x0087e8000c10192c */
[----:B------:R-:W4:Y:S04]  /*1a780*/  LD.E R13, desc[UR44][R4.64] ;  /* 0x0000002c040d7980 */ /* 0x000f28000c101900 */
[----:B----4-:R4:W-:Y:S04]  /*1a790*/  ST.E desc[UR44][R4.64], R13 ;  /* 0x0000000d04007985 */ /* 0x0109e8000c10192c */
[----:B------:R-:W5:Y:S04]  /*1a7a0*/  LD.E R15, desc[UR44][R6.64] ;  /* 0x0000002c060f7980 */ /* 0x000f68000c101900 */
[----:B-----5:R5:W-:Y:S04]  /*1a7b0*/  ST.E desc[UR44][R6.64], R15 ;  /* 0x0000000f06007985 */ /* 0x020be8000c10192c */
[----:B------:R-:W5:Y:S04]  /*1a7c0*/  LD.E R19, desc[UR44][R16.64+0x240] ;  /* 0x0002402c10137980 */ /* 0x000f68000c101900 */
[----:B------:R-:W5:Y:S04]  /*1a7d0*/  LD.E R21, desc[UR44][R16.64+0x244] ;  /* 0x0002442c10157980 */ /* 0x000f68000c101900 */
[----:B0-----:R-:W5:Y:S04]  /*1a7e0*/  LD.E R25, desc[UR44][R16.64+0x248] ;  /* 0x0002482c10197980 */ /* 0x001f68000c101900 */
[----:B-1----:R-:W5:Y:S04]  /*1a7f0*/  LD.E R27, desc[UR44][R16.64+0x24c] ;  /* 0x00024c2c101b7980 */ /* 0x002f68000c101900 */
[----:B--2---:R-:W2:Y:S04]  /*1a800*/  LD.E R9, desc[UR44][R16.64+0x250] ;  /* 0x0002502c10097980 */ /* 0x004ea8000c101900 */
[----:B------:R-:W2:Y:S04]  /*1a810*/  LD.E R29, desc[UR44][R16.64+0x254] ;  /* 0x0002542c101d7980 */ /* 0x000ea8000c101900 */
[----:B---3--:R-:W3:Y:S04]  /*1a820*/  LD.E R3, desc[UR44][R16.64+0x258] ;  /* 0x0002582c10037980 */ /* 0x008ee8000c101900 */
[----:B------:R-:W3:Y:S04]  /*1a830*/  LD.E R11, desc[UR44][R16.64+0x25c] ;  /* 0x00025c2c100b7980 */ /* 0x000ee8000c101900 */
[----:B----4-:R-:W4:Y:S04]  /*1a840*/  LD.E R5, desc[UR44][R16.64+0x260] ;  /* 0x0002602c10057980 */ /* 0x010f28000c101900 */
[----:B------:R-:W4:Y:S04]  /*1a850*/  LD.E R13, desc[UR44][R16.64+0x264] ;  /* 0x0002642c100d7980 */ /* 0x000f28000c101900 */
[----:B-----5:R-:W5:Y:S04]  /*1a860*/  LD.E R7, desc[UR44][R16.64+0x268] ;  /* 0x0002682c10077980 */ /* 0x020f68000c101900 */
        /* <DEDUP_REMOVED lines=113> */
[----:B------:R0:W-:Y:S04]  /*1af80*/  ST.E desc[UR44][R16.64+0x240], R19 ;  /* 0x0002401310007985 */ /* 0x0001e8000c10192c */
[----:B------:R0:W-:Y:S04]  /*1af90*/  ST.E desc[UR44][R16.64+0x244], R21 ;  /* 0x0002441510007985 */ /* 0x0001e8000c10192c */
[----:B------:R0:W-:Y:S04]  /*1afa0*/  ST.E desc[UR44][R16.64+0x248], R25 ;  /* 0x0002481910007985 */ /* 0x0001e8000c10192c */
[----:B------:R0:W-:Y:S04]  /*1afb0*/  ST.E desc[UR44][R16.64+0x24c], R27 ;  /* 0x00024c1b10007985 */ /* 0x0001e8000c10192c */
[----:B--2---:R0:W-:Y:S04]  /*1afc0*/  ST.E desc[UR44][R16.64+0x250], R9 ;  /* 0x0002500910007985 */ /* 0x0041e8000c10192c */
[----:B------:R0:W-:Y:S04]  /*1afd0*/  ST.E desc[UR44][R16.64+0x254], R29 ;  /* 0x0002541d10007985 */ /* 0x0001e8000c10192c */
[----:B---3--:R0:W-:Y:S04]  /*1afe0*/  ST.E desc[UR44][R16.64+0x258], R3 ;  /* 0x0002580310007985 */ /* 0x0081e8000c10192c */
[----:B------:R0:W-:Y:S04]  /*1aff0*/  ST.E desc[UR44][R16.64+0x25c], R11 ;  /* 0x00025c0b10007985 */ /* 0x0001e8000c10192c */
[----:B----4-:R0:W-:Y:S04]  /*1b000*/  ST.E desc[UR44][R16.64+0x260], R5 ;  /* 0x0002600510007985 */ /* 0x0101e8000c10192c */
[----:B------:R0:W-:Y:S04]  /*1b010*/  ST.E desc[UR44][R16.64+0x264], R13 ;  /* 0x0002640d10007985 */ /* 0x0001e8000c10192c */
[----:B-----5:R0:W-:Y:S04]  /*1b020*/  ST.E desc[UR44][R16.64+0x268], R7 ;  /* 0x0002680710007985 */ /* 0x0201e8000c10192c */
        /* <DEDUP_REMOVED lines=129> */
.L_x_6955:
[----:B------:R-:W-:Y:S05]  /*1b840*/  BSYNC B0 ;  /* 0x0000000000007941 */ /* 0x000fea0003800000 */
.L_x_6954:
[C---:B------:R-:W-:Y:S01]  /*1b850*/  ISETP.GT.AND P0, PT, R0.reuse, R12, PT ;  /* 0x0000000c0000720c */ /* 0x040fe20003f04270 */
[----:B------:R-:W-:-:S12]  /*1b860*/  VIADD R0, R0, 0xffffffff ;  /* 0xffffffff00007836 */ /* 0x000fd80000000000 */
[----:B------:R-:W-:Y:S05]  /*1b870*/  @P0 BRA `(.L_x_6956) ;  /* 0xffffff5400b00947 */ /* 0x000fea000383ffff */
[----:B0-----:R-:W2:Y:S02]  /*1b880*/  LDL R2, [R1+0x70] ;  /* 0x0000700001027983 */ /* 0x001ea40000100800 */
[----:B--2---:R-:W-:-:S07]  /*1b890*/  IMAD.SHL.U32 R2, R2, 0x40, RZ ;  /* 0x0000004002027824 */ /* 0x004fce00078e00ff */
.L_x_6927:
[----:B------:R-:W0:Y:S01]  /*1b8a0*/  LDC R3, c[0x0][0x448] ;  /* 0x00011200ff037b82 */ /* 0x000e220000000800 */
[----:B------:R-:W-:-:S07]  /*1b8b0*/  ULDC UR4, c[0x0][0xad4] ;  /* 0x0002b50000047ab9 */ /* 0x000fce0000000800 */
[----:B------:R-:W2:Y:S01]  /*1b8c0*/  LDC R6, c[0x0][0xadc] ;  /* 0x0002b700ff067b82 */ /* 0x000ea20000000800 */
[----:B0-----:R-:W-:Y:S01]  /*1b8d0*/  ISETP.NE.AND P0, PT, R3, 0x1, PT ;  /* 0x000000010300780c */ /* 0x001fe20003f05270 */
[----:B------:R-:W-:-:S12]  /*1b8e0*/  VIADD R3, R2, 0x3f ;  /* 0x0000003f02037836 */ /* 0x000fd80000000000 */
[----:B-1----:R-:W0:Y:S08]  /*1b8f0*/  @P0 LDC R4, c[0x0][0x44c] ;  /* 0x00011300ff040b82 */ /* 0x002e300000000800 */
[----:B------:R-:W1:Y:S01]  /*1b900*/  @P0 LDC R5, c[0x0][0x450] ;  /* 0x00011400ff050b82 */ /* 0x000e620000000800 */
[----:B0-----:R-:W-:-:S05]  /*1b910*/  @P0 IMAD.HI.U32 R2, R3, R4, RZ ;  /* 0x0000000403020227 */ /* 0x001fca00078e00ff */
[----:B-1----:R-:W-:Y:S02]  /*1b920*/  @P0 SHF.R.U32.HI R3, RZ, R5, R2 ;  /* 0x00000005ff030219 */ /* 0x002fe40000011602 */
[----:B--2---:R-:W-:-:S03]  /*1b930*/  ISETP.GE.AND P0, PT, R6, 0x1, PT ;  /* 0x000000010600780c */ /* 0x004fc60003f06270 */
        /* <DEDUP_REMOVED lines=13> */
.L_x_6959:
[----:B------:R-:W-:-:S13]  /*1ba10*/  ISETP.NE.AND P0, PT, R6, 0x1, PT ;  /* 0x000000010600780c */ /* 0x000fda0003f05270 */
[----:B------:R-:W0:Y:S02]  /*1ba20*/  @P0 LDC.64 R4, c[0x0][0xae0] ;  /* 0x0002b800ff040b82 */ /* 0x000e240000000a00 */
[----:B0-----:R-:W-:-:S05]  /*1ba30*/  @P0 IMAD.HI.U32 R4, R3, R4, RZ ;  /* 0x0000000403040227 */ /* 0x001fca00078e00ff */
[----:B------:R-:W-:-:S07]  /*1ba40*/  @P0 SHF.R.U32.HI R3, RZ, R5, R4 ;  /* 0x00000005ff030219 */ /* 0x000fce0000011604 */
.L_x_6960:
[----:B------:R-:W-:Y:S05]  /*1ba50*/  BSYNC B0 ;  /* 0x0000000000007941 */ /* 0x000fea0003800000 */
.L_x_6958:
[----:B------:R-:W-:-:S05]  /*1ba60*/  IMAD R3, R3, R6, RZ ;  /* 0x0000000603037224 */ /* 0x000fca00078e02ff */
[----:B------:R-:W-:-:S07]  /*1ba70*/  VIMNMX R2, R2, R3, !PT ;  /* 0x0000000302027248 */ /* 0x000fce0007fe0100 */
.L_x_6957:
[----:B------:R-:W-:-:S05]  /*1ba80*/  VIADD R2, R2, 0x3f ;  /* 0x0000003f02027836 */ /* 0x000fca0000000000 */
[----:B------:R-:W-:-:S04]  /*1ba90*/  SHF.R.S32.HI R3, RZ, 0x1f, R2 ;  /* 0x0000001fff037819 */ /* 0x000fc80000011402 */
[----:B------:R-:W-:-:S04]  /*1baa0*/  LEA.HI R3, R3, R2, RZ, 0x6 ;  /* 0x0000000203037211 */ /* 0x000fc800078f30ff */
[----:B------:R-:W-:-:S04]  /*1bab0*/  SHF.R.S32.HI R3, RZ, 0x6, R3 ;  /* 0x00000006ff037819 */ /* 0x000fc80000011403 */
[----:B------:R-:W-:-:S04]  /*1bac0*/  VIMNMX R10, R164, R3, !PT ;  /* 0x00000003a40a7248 */ /* 0x000fc80007fe0100 */
[----:B------:R-:W-:-:S13]  /*1bad0*/  ISETP.GE.AND P0, PT, R0, R10, PT ;  /* 0x0000000a0000720c */ /* 0x000fda0003f06270 */
[----:B------:R-:W-:Y:S05]  /*1bae0*/  @!P0 BRA `(.L_x_6961) ;  /* 0x0000009800b08947 */ /* 0x000fea0003800000 */
.L_x_6980:
        /* <DEDUP_REMOVED lines=23> */
.L_x_6963:
[----:B------:R-:W-:Y:S05]  /*1bc60*/  BSYNC B0 ;  /* 0x0000000000007941 */ /* 0x000fea0003800000 */
.L_x_6962:
        /* <DEDUP_REMOVED lines=13> */
.L_x_6965:
[----:B------:R-:W-:Y:S05]  /*1bd40*/  BSYNC B0 ;  /* 0x0000000000007941 */ /* 0x000fea0003800000 */
.L_x_6964:
        /* <DEDUP_REMOVED lines=8> */
.L_x_6967:
[----:B------:R-:W-:Y:S05]  /*1bdd0*/  BSYNC B0 ;  /* 0x0000000000007941 */ /* 0x000fea0003800000 */
.L_x_6966:
[----:B------:R-:W2:Y:S04]  /*1bde0*/  LD.E R3, desc[UR44][R16.64+0x1e8] ;  /* 0x0001e82c10037980 */ /* 0x000ea8000c101900 */
[----:B------:R-:W2:Y:S01]  /*1bdf0*/  LD.E.64 R8, desc[UR44][R16.64+0xa0] ;  /* 0x0000a02c10087980 */ /* 0x000ea2000c101b00 */
[----:B------:R-:W-:Y:S05]  /*1be00*/  WARPSYNC.ALL ;  /* 0x0000000000007948 */ /* 0x000fea0003800000 */
[----:B------:R-:W3:Y:S04]  /*1be10*/  LD.E.64 R18, desc[UR44][R16.64+0x98] ;  /* 0x0000982c10127980 */ /* 0x000ee8000c101b00 */
[----:B0----5:R-:W4:Y:S04]  /*1be20*/  LD.E.64 R6, desc[UR44][R16.64+0x98] ;  /* 0x0000982c10067980 */ /* 0x021f28000c101b00 */
[----:B------:R-:W4:Y:S04]  /*1be30*/  LD.E.64 R12, desc[UR44][R16.64+0x98] ;  /* 0x0000982c100c7980 */ /* 0x000f28000c101b00 */
[----:B------:R-:W4:Y:S01]  /*1be40*/  LD.E.64 R14, desc[UR44][R16.64+0x98] ;  /* 0x0000982c100e7980 */ /* 0x000f22000c101b00 */
[----:B--2---:R-:W-:-:S02]  /*1be50*/  IMAD R2, R3, 0x200, R8 ;  /* 0x0000020003027824 */ /* 0x004fc400078e0208 */
[----:B------:R-:W-:-:S03]  /*1be60*/  IMAD.MOV.U32 R3, RZ, RZ, R9 ;  /* 0x000000ffff037224 */ /* 0x000fc600078e0009 */
[C---:B------:R-:W-:Y:S02]  /*1be70*/  R2UR UR6, R2.reuse ;  /* 0x00000000020672ca */ /* 0x040fe400000e0000 */
[----:B------:R-:W-:Y:S01]  /*1be80*/  R2UR UR7, R3 ;  /* 0x00000000030772ca */ /* 0x000fe200000e0000 */
[----:B------:R0:W-:Y:S01]  /*1be90*/  ST.E desc[UR44][R16.64+0x80], RZ ;  /* 0x000080ff10007985 */ /* 0x0001e2000c10192c */
[----:B------:R-:W-:Y:S02]  /*1bea0*/  VIADD R8, R2, 0x2 ;  /* 0x0000000202087836 */ /* 0x000fe40000000000 */
[----:B------:R-:W-:Y:S01]  /*1beb0*/  IMAD.MOV.U32 R5, RZ, RZ, 0x1 ;  /* 0x00000001ff057424 */ /* 0x000fe200078e00ff */
[----:B---3--:R-:W-:Y:S02]  /*1bec0*/  R2UR UR4, R18 ;  /* 0x00000000120472ca */ /* 0x008fe400000e0000 */
[----:B------:R-:W-:Y:S02]  /*1bed0*/  R2UR UR5, R19 ;  /* 0x00000000130572ca */ /* 0x000fe400000e0000 */
[----:B------:R-:W2:Y:S01]  /*1bee0*/  LD.E R19, desc[UR44][R16.64+0x54] ;  /* 0x0000542c10137980 */ /* 0x000ea2000c101900 */
[----:B------:R-:W-:-:S10]  /*1bef0*/  WARPGROUP.ARRIVE ;  /* 0x00000000000079c5 */ /* 0x000fd40000000000 */
        /* <DEDUP_REMOVED lines=8> */
[----:B------:R0:W5:Y:S01]  /*1bf80*/  LD.E R18, desc[UR44][R16.64+0x1ec] ;  /* 0x0001ec2c10127980 */ /* 0x000162000c101900 */
[----:B------:R-:W-:Y:S01]  /*1bf90*/  VIADD R6, R12, 0x4 ;  /* 0x000000040c067836 */ /* 0x000fe20000000000 */
[----:B------:R-:W-:Y:S01]  /*1bfa0*/  BSSY B0, `(.L_x_6969) ;  /* 0x0000020000007945 */ /* 0x000fe20003800000 */
[----:B------:R-:W-:Y:S01]  /*1bfb0*/  VIADD R8, R2, 0x4 ;  /* 0x0000000402087836 */ /* 0x000fe20000000000 */
[----:B------:R0:W-:Y:S01]  /*1bfc0*/  ST.E desc[UR44][R16.64+0x80], R5 ;  /* 0x0000800510007985 */ /* 0x0001e2000c10192c */
[----:B------:R-:W-:Y:S01]  /*1bfd0*/  WARPGROUP.ARRIVE ;  /* 0x00000000000079c5 */ /* 0x000fe20000000000 */
[----:B------:R-:W-:-:S02]  /*1bfe0*/  IMAD.MOV.U32 R7, RZ, RZ, R13 ;  /* 0x000000ffff077224 */ /* 0x000fc400078e000d */
[----:B------:R-:W-:-:S03]  /*1bff0*/  IMAD.MOV.U32 R3, RZ, RZ, R15 ;  /* 0x000000ffff037224 */ /* 0x000fc600078e000f */
[----:B------:R-:W-:Y:S01]  /*1c000*/  HGMMA.64x64x16.F32 R24, gdesc[UR4], R24, gsb0 ;  /* 0x00e00000041879f0 */ /* 0x000fe20008000818 */
[----:B------:R-:W-:Y:S02]  /*1c010*/  R2UR UR6, R8 ;  /* 0x00000000080672ca */ /* 0x000fe400000e0000 */
[----:B------:R-:W-:Y:S02]  /*1c020*/  R2UR UR7, R9 ;  /* 0x00000000090772ca */ /* 0x000fe400000e0000 */
[----:B------:R-:W-:Y:S01]  /*1c030*/  R2UR UR4, R6 ;  /* 0x00000000060472ca */ /* 0x000fe200000e0000 */
[----:B------:R-:W-:Y:S01]  /*1c040*/  VIADD R6, R2, 0x6 ;  /* 0x0000000602067836 */ /* 0x000fe20000000000 */
[----:B------:R-:W-:Y:S01]  /*1c050*/  R2UR UR5, R7 ;  /* 0x00000000070572ca */ /* 0x000fe200000e0000 */
[----:B------:R-:W-:Y:S02]  /*1c060*/  VIADD R2, R14, 0x6 ;  /* 0x000000060e027836 */ /* 0x000fe40000000000 */
[----:B------:R-:W-:Y:S01]  /*1c070*/  IMAD.MOV.U32 R7, RZ, RZ, R9 ;  /* 0x000000ffff077224 */ /* 0x000fe200078e0009 */
[----:B------:R-:W-:-:S02]  /*1c080*/  WARPGROUP.DEPBAR.LE gsb0, 0x0 ;  /* 0x00008000000079c5 */ /* 0x000fc40000010000 */
[----:B------:R0:W-:Y:S01]  /*1c090*/  ST.E desc[UR44][R16.64+0x80], R5 ;  /* 0x0000800510007985 */ /* 0x0001e2000c10192c */
[----:B------:R-:W-:-:S06]  /*1c0a0*/  WARPGROUP.ARRIVE ;  /* 0x00000000000079c5 */ /* 0x000fcc0000000000 */
[----:B------:R-:W-:Y:S01]  /*1c0b0*/  HGMMA.64x64x16.F32 R24, gdesc[UR4], R24, gsb0 ;  /* 0x00e00000041879f0 */ /* 0x000fe20008000818 */
[----:B------:R-:W-:Y:S02]  /*1c0c0*/  R2UR UR6, R6 ;  /* 0x00000000060672ca */ /* 0x000fe400000e0000 */
[----:B------:R-:W-:Y:S02]  /*1c0d0*/  R2UR UR7, R7 ;  /* 0x00000000070772ca */ /* 0x000fe400000e0000 */
        /* <DEDUP_REMOVED lines=8> */
[----:B------:R-:W-:Y:S02]  /*1c160*/  WARPGROUP.DEPBAR.LE gsb0, 0x0 ;  /* 0x00008000000079c5 */ /* 0x000fe40000010000 */
[----:B------:R0:W-:Y:S10]  /*1c170*/  ST.E desc[UR44][R16.64+0x80], R5 ;  /* 0x0000800510007985 */ /* 0x0001f4000c10192c */
[----:B------:R-:W-:Y:S05]  /*1c180*/  @!P1 BRA `(.L_x_6970) ;  /* 0x0000000000049947 */ /* 0x000fea0003800000 */
[----:B------:R-:W-:Y:S01]  /*1c190*/  BPT.TRAP 0x1 ;  /* 0x000000040000795c */ /* 0x000fe20000300000 */
.L_x_6970:
[----:B------:R-:W-:Y:S05]  /*1c1a0*/  BSYNC B0 ;  /* 0x0000000000007941 */ /* 0x000fea0003800000 */
.L_x_6969:
        /* <DEDUP_REMOVED lines=13> */
.L_x_6972:
[----:B------:R-:W-:Y:S05]  /*1c280*/  BSYNC B0 ;  /* 0x0000000000007941 */ /* 0x000fea0003800000 */
.L_x_6971:
        /* <DEDUP_REMOVED lines=8> */
.L_x_6974:
[----:B------:R-:W-:Y:S05]  /*1c310*/  BSYNC B0 ;  /* 0x0000000000007941 */ /* 0x000fea0003800000 */
.L_x_6973:
[----:B------:R-:W2:Y:S01]  /*1c320*/  S2R R2, SR_TID.X ;  /* 0x0000000000027919 */ /* 0x000ea20000002100 */
[----:B------:R-:W3:Y:S01]  /*1c330*/  LD.E R9, desc[UR44][R16.64+0x1e8] ;  /* 0x0001e82c10097980 */ /* 0x000ee2000c101900 */
[----:B--2---:R-:W-:-:S03]  /*1c340*/  LOP3.LUT R8, R2, 0x7f, RZ, 0xc0, !PT ;  /* 0x0000007f02087812 */ /* 0x004fc600078ec0ff */
[----:B------:R-:W3:Y:S01]  /*1c350*/  LD.E.64 R2, desc[UR44][R16.64+0xb8] ;  /* 0x0000b82c10027980 */ /* 0x000ee2000c101b00 */
[----:B------:R-:W-:Y:S05]  /*1c360*/  WARPSYNC.ALL ;  /* 0x0000000000007948 */ /* 0x000fea0003800000 */
[----:B------:R-:W-:Y:S02]  /*1c370*/  ISETP.NE.AND P2, PT, R8, RZ, PT ;  /* 0x000000ff0800720c */ /* 0x000fe40003f45270 */
[----:B------:R-:W2:Y:S04]  /*1c380*/  LD.E R8, desc[UR44][R16.64+0x88] ;  /* 0x0000882c10087980 */ /* 0x000ea8000c101900 */
[----:B-1---5:R-:W4:Y:S04]  /*1c390*/  LD.E.64 R6, desc[UR44][R16.64+0xb0] ;  /* 0x0000b02c10067980 */ /* 0x022f28000c101b00 */
[----:B------:R-:W4:Y:S04]  /*1c3a0*/  LD.E.64 R12, desc[UR44][R16.64+0xb0] ;  /* 0x0000b02c100c7980 */ /* 0x000f28000c101b00 */
[----:B------:R-:W4:Y:S04]  /*1c3b0*/  LD.E.64 R14, desc[UR44][R16.64+0xb0] ;  /* 0x0000b02c100e7980 */ /* 0x000f28000c101b00 */
[----:B------:R-:W4:Y:S01]  /*1c3c0*/  LD.E.64 R18, desc[UR44][R16.64+0xb0] ;  /* 0x0000b02c10127980 */ /* 0x000f22000c101b00 */
[----:B---3--:R-:W-:Y:S01]  /*1c3d0*/  IMAD R2, R9, 0x1000, R2 ;  /* 0x0000100009027824 */ /* 0x008fe200078e0202 */
[----:B------:R-:W-:-:S02]  /*1c3e0*/  R2UR UR7, R3 ;  /* 0x00000000030772ca */ /* 0x000fc400000e0000 */
[----:B------:R-:W3:Y:S02]  /*1c3f0*/  LD.E.64 R20, desc[UR44][R16.64+0xb0] ;  /* 0x0000b02c10147980 */ /* 0x000ee4000c101b00 */
[----:B------:R-:W-:Y:S01]  /*1c400*/  R2UR UR6, R2 ;  /* 0x00000000020672ca */ /* 0x000fe200000e0000 */
[----:B------:R-:W-:Y:S01]  /*1c410*/  WARPGROUP.ARRIVE ;  /* 0x00000000000079c5 */ /* 0x000fe20000000000 */
[----:B------:R-:W-:Y:S01]  /*1c420*/  IMAD.MOV.U32 R9, RZ, RZ, R3 ;  /* 0x000000ffff097224 */ /* 0x000fe200078e0003 */
[----:B--2---:R-:W-:Y:S02]  /*1c430*/  ISETP.NE.U32.AND P1, PT, R8, RZ, PT ;  /* 0x000000ff0800720c */ /* 0x004fe40003f25070 */
[----:B----4-:R-:W-:Y:S02]  /*1c440*/  R2UR UR4, R6 ;  /* 0x00000000060472ca */ /* 0x010fe400000e0000 */
[----:B------:R-:W-:-:S09]  /*1c450*/  R2UR UR5, R7 ;  /* 0x00000000070572ca */ /* 0x000fd200000e0000 */
[----:B------:R-:W-:-:S05]  /*1c460*/  VOTEU.ANY UP0, P1 ;  /* 0x00000000003f7886 */ /* 0x000fca0000800100 */
[----:B------:R-:W-:Y:S01]  /*1c470*/  HGMMA.64x64x16.F32 R24, gdesc[UR4], R24, UP0, gsb0 ;  /* 0x00e00000041879f0 */ /* 0x000fe2000b800818 */
        /* <DEDUP_REMOVED lines=38> */
[----:B---3--:R-:W-:Y:S02]  /*1c6e0*/  VIADD R6, R20, 0x200 ;  /* 0x0000020014067836 */ /* 0x008fe40000000000 */
        /* <DEDUP_REMOVED lines=165> */
[----:B---3--:R-:W-:-:S03]  /*1d140*/  IMAD.MOV.U32 R7, RZ, RZ, R13 ;  /* 0x000000ffff077224 */ /* 0x008fc600078e000d */
[----:B------:R-:W-:Y:S01]  /*1d150*/  IADD3 R6, R12, 0x800, R11 ;  /* 0x000008000c067810 */ /* 0x000fe20007ffe00b */
[----:B------:R-:W-:Y:S01]  /*1d160*/  IMAD.IADD R8, R11, 0x1, R14 ;  /* 0x000000010b087824 */ /* 0x000fe200078e020e */
[----:B------:R-:W-:Y:S02]  /*1d170*/  R2UR UR9, R7 ;  /* 0x00000000070972ca */ /* 0x000fe400000e0000 */
[----:B------:R-:W-:Y:S02]  /*1d180*/  R2UR UR8, R6 ;  /* 0x00000000060872ca */ /* 0x000fe400000e0000 */
[----:B------:R-:W-:Y:S01]  /*1d190*/  R2UR UR10, R8 ;  /* 0x00000000080a72ca */ /* 0x000fe200000e0000 */
[----:B------:R-:W-:Y:S02]  /*1d1a0*/  WARPGROUP.DEPBAR.LE gsb0, 0x0 ;  /* 0x00008000000079c5 */ /* 0x000fe40000010000 */
[----:B------:R-:W3:Y:S04]  /*1d1b0*/  LD.E.64 R12, desc[UR44][R16.64+0xb0] ;  /* 0x0000b02c100c7980 */ /* 0x000ee8000c101b00 */
        /* <DEDUP_REMOVED lines=175> */
[----:B---3--:R-:W-:Y:S01]  /*1dcb0*/  IMAD.MOV.U32 R7, RZ, RZ, R61 ;  /* 0x000000ffff077224 */ /* 0x008fe200078e003d */
        /* <DEDUP_REMOVED lines=57> */
[----:B------:R-:W1:Y:S04]  /*1e050*/  LD.E.64 R2, desc[UR44][R16.64+0x200] ;  /* 0x0002002c10027980 */ /* 0x000e68000c101b00 */
[----:B--2---:R-:W2:Y:S01]  /*1e060*/  LD.E R15, desc[UR44][R8.64] ;  /* 0x0000002c080f7980 */ /* 0x004ea2000c101900 */
[----:B------:R-:W-:-:S04]  /*1e070*/  UIADD3 UR4, UP0, UR37, 0x200, URZ ;  /* 0x0000020025047890 */ /* 0x000fc8000ff1e03f */
[----:B------:R-:W-:Y:S02]  /*1e080*/  ULOP3.LUT UR4, UR4, 0x4, URZ, 0xfc, !UPT ;  /* 0x0000000404047892 */ /* 0x000fe4000f8efc3f */
[----:B------:R-:W-:Y:S01]  /*1e090*/  UIADD3.X UR5, URZ, UR36, URZ, UP0, !UPT ;  /* 0x000000243f057290 */ /* 0x000fe200087fe43f */
[-C--:B--2---:R-:W-:Y:S01]  /*1e0a0*/  FMUL.FTZ R57, R24, R15.reuse ;  /* 0x0000000f18397220 */ /* 0x084fe20000410000 */
[-C--:B------:R-:W-:Y:S01]  /*1e0b0*/  FMUL.FTZ R19, R25, R15.reuse ;  /* 0x0000000f19137220 */ /* 0x080fe20000410000 */
[----:B------:R-:W-:-:S04]  /*1e0c0*/  FMUL.FTZ R25, R28, R15 ;  /* 0x0000000f1c197220 */ /* 0x000fc80000410000 */
[----:B------:R-:W1:Y:S01]  /*1e0d0*/  MUFU.TANH R57, R57 ;  /* 0x0000003900397308 */ /* 0x000e620000002400 */
[----:B------:R-:W-:-:S07]  /*1e0e0*/  FMUL.FTZ R24, R29, R15 ;  /* 0x0000000f1d187220 */ /* 0x000fce0000410000 */
[----:B------:R-:W2:Y:S01]  /*1e0f0*/  MUFU.TANH R19, R19 ;  /* 0x0000001300137308 */ /* 0x000ea20000002400 */
[----:B------:R-:W-:-:S07]  /*1e100*/  FMUL.FTZ R32, R32, R15 ;  /* 0x0000000f20207220 */ /* 0x000fce0000410000 */
[----:B------:R-:W3:Y:S01]  /*1e110*/  MUFU.TANH R25, R25 ;  /* 0x0000001900197308 */ /* 0x000ee20000002400 */
[----:B------:R-:W-:Y:S01]  /*1e120*/  FMUL.FTZ R33, R33, R15 ;  /* 0x0000000f21217220 */ /* 0x000fe20000410000 */
[----:B-1----:R-:W-:-:S06]  /*1e130*/  FMNMX.FTZ R18, R57, R2, !PT ;  /* 0x0000000239127209 */ /* 0x002fcc0007810000 */
[----:B------:R-:W1:Y:S01]  /*1e140*/  MUFU.TANH R24, R24 ;  /* 0x0000001800187308 */ /* 0x000e620000002400 */
[----:B------:R-:W-:Y:S01]  /*1e150*/  FMUL.FTZ R36, R36, R15 ;  /* 0x0000000f24247220 */ /* 0x000fe20000410000 */
[----:B--2---:R-:W-:-:S06]  /*1e160*/  FMNMX.FTZ R18, R19, R18, !PT ;  /* 0x0000001213127209 */ /* 0x004fcc0007810000 */
[----:B------:R-:W2:Y:S01]  /*1e170*/  MUFU.TANH R56, R32 ;  /* 0x0000002000387308 */ /* 0x000ea20000002400 */
[----:B------:R-:W-:Y:S01]  /*1e180*/  FMUL.FTZ R37, R37, R15 ;  /* 0x0000000f25257220 */ /* 0x000fe20000410000 */
[----:B---3--:R-:W-:-:S06]  /*1e190*/  FMNMX.FTZ R21, R25, R18, !PT ;  /* 0x0000001219157209 */ /* 0x008fcc0007810000 */
[----:B------:R-:W3:Y:S01]  /*1e1a0*/  MUFU.TANH R58, R33 ;  /* 0x00000021003a7308 */ /* 0x000ee20000002400 */
        /* <DEDUP_REMOVED lines=8> */
[----:B---3--:R-:W-:-:S05]  /*1e230*/  FMNMX.FTZ R21, R58, R21, !PT ;  /* 0x000000153a157209 */ /* 0x008fca0007810000 */
        /* <DEDUP_REMOVED lines=10> */
[-C--:B------:R-:W-:Y:S01]  /*1e2e0*/  FMUL.FTZ R6, R26, R15.reuse ;  /* 0x0000000f1a067220 */ /* 0x080fe20000410000 */
[----:B------:R-:W-:Y:S01]  /*1e2f0*/  FMUL.FTZ R52, R52, R15 ;  /* 0x0000000f34347220 */ /* 0x000fe20000410000 */
[----:B-1----:R-:W-:-:S05]  /*1e300*/  FMNMX.FTZ R21, R38, R21, !PT ;  /* 0x0000001526157209 */ /* 0x002fca0007810000 */
[----:B------:R-:W1:Y:S01]  /*1e310*/  MUFU.TANH R66, R48 ;  /* 0x0000003000427308 */ /* 0x000e620000002400 */
[-C--:B0-----:R-:W-:Y:S01]  /*1e320*/  FMUL.FTZ R5, R27, R15.reuse ;  /* 0x0000000f1b057220 */ /* 0x081fe20000410000 */
[----:B------:R-:W-:Y:S01]  /*1e330*/  FMUL.FTZ R53, R53, R15 ;  /* 0x0000000f35357220 */ /* 0x000fe20000410000 */
[----:B--2---:R-:W-:-:S05]  /*1e340*/  FMNMX.FTZ R21, R44, R21, !PT ;  /* 0x000000152c157209 */ /* 0x004fca0007810000 */
[----:B------:R-:W0:Y:S01]  /*1e350*/  MUFU.TANH R68, R49 ;  /* 0x0000003100447308 */ /* 0x000e220000002400 */
[----:B------:R-:W-:Y:S01]  /*1e360*/  FMUL.FTZ R7, R30, R15 ;  /* 0x0000000f1e077220 */ /* 0x000fe20000410000 */
[----:B---3--:R-:W-:-:S06]  /*1e370*/  FMNMX.FTZ R21, R64, R21, !PT ;  /* 0x0000001540157209 */ /* 0x008fcc0007810000 */
[----:B------:R-:W2:Y:S01]  /*1e380*/  MUFU.TANH R70, R52 ;  /* 0x0000003400467308 */ /* 0x000ea20000002400 */
[----:B------:R-:W-:-:S07]  /*1e390*/  FMUL.FTZ R8, R31, R15 ;  /* 0x0000000f1f087220 */ /* 0x000fce0000410000 */
[----:B------:R-:W3:Y:S01]  /*1e3a0*/  MUFU.TANH R6, R6 ;  /* 0x0000000600067308 */ /* 0x000ee20000002400 */
[----:B-1----:R-:W-:-:S07]  /*1e3b0*/  FMNMX.FTZ R21, R66, R21, !PT ;  /* 0x0000001542157209 */ /* 0x002fce0007810000 */
[----:B------:R-:W1:Y:S01]  /*1e3c0*/  MUFU.TANH R72, R53 ;  /* 0x0000003500487308 */ /* 0x000e620000002400 */
[----:B------:R-:W-:-:S07]  /*1e3d0*/  FMUL.FTZ R9, R34, R15 ;  /* 0x0000000f22097220 */ /* 0x000fce0000410000 */
[----:B------:R-:W4:Y:S01]  /*1e3e0*/  MUFU.TANH R5, R5 ;  /* 0x0000000500057308 */ /* 0x000f220000002400 */
[----:B0-----:R-:W-:Y:S01]  /*1e3f0*/  FMNMX.FTZ R21, R68, R21, !PT ;  /* 0x0000001544157209 */ /* 0x001fe20007810000 */
[----:B------:R-:W-:-:S06]  /*1e400*/  FMUL.FTZ R11, R35, R15 ;  /* 0x0000000f230b7220 */ /* 0x000fcc0000410000 */
[----:B------:R-:W0:Y:S01]  /*1e410*/  MUFU.TANH R7, R7 ;  /* 0x0000000700077308 */ /* 0x000e220000002400 */
[----:B--2---:R-:W-:Y:S02]  /*1e420*/  FMNMX.FTZ R21, R70, R21, !PT ;  /* 0x0000001546157209 */ /* 0x004fe40007810000 */
[----:B---3--:R-:W-:-:S05]  /*1e430*/  FMNMX.FTZ R18, R6, R3, !PT ;  /* 0x0000000306127209 */ /* 0x008fca0007810000 */
[----:B------:R-:W2:Y:S01]  /*1e440*/  MUFU.TANH R8, R8 ;  /* 0x0000000800087308 */ /* 0x000ea20000002400 */
[----:B-1----:R-:W-:Y:S01]  /*1e450*/  FMNMX.FTZ R29, R72, R21, !PT ;  /* 0x00000015481d7209 */ /* 0x002fe20007810000 */
[----:B------:R-:W-:Y:S01]  /*1e460*/  FMUL.FTZ R13, R39, R15 ;  /* 0x0000000f270d7220 */ /* 0x000fe20000410000 */
[----:B----4-:R-:W-:-:S05]  /*1e470*/  FMNMX.FTZ R18, R5, R18, !PT ;  /* 0x0000001205127209 */ /* 0x010fca0007810000 */
[----:B------:R-:W1:Y:S01]  /*1e480*/  MUFU.TANH R9, R9 ;  /* 0x0000000900097308 */ /* 0x000e620000002400 */
[----:B0-----:R-:W-:Y:S01]  /*1e490*/  FMNMX.FTZ R21, R7, R18, !PT ;  /* 0x0000001207157209 */ /* 0x001fe20007810000 */
[----:B------:R-:W0:Y:S06]  /*1e4a0*/  SHFL.BFLY PT, R20, R29, 0x2, 0x1f ;  /* 0x0c401f001d147f89 */ /* 0x000e2c00000e0000 */
[----:B------:R-:W3:Y:S01]  /*1e4b0*/  MUFU.TANH R11, R11 ;  /* 0x0000000b000b7308 */ /* 0x000ee20000002400 */
[----:B------:R-:W-:Y:S01]  /*1e4c0*/  FMUL.FTZ R14, R42, R15 ;  /* 0x0000000f2a0e7220 */ /* 0x000fe20000410000 */
[----:B--2---:R-:W-:-:S06]  /*1e4d0*/  FMNMX.FTZ R18, R8, R21, !PT ;  /* 0x0000001508127209 */ /* 0x004fcc0007810000 */
[----:B------:R-:W2:Y:S01]  /*1e4e0*/  MUFU.TANH R12, R12 ;  /* 0x0000000c000c7308 */ /* 0x000ea20000002400 */
[----:B------:R-:W-:Y:S01]  /*1e4f0*/  FMUL.FTZ R43, R43, R15 ;  /* 0x0000000f2b2b7220 */ /* 0x000fe20000410000 */
[----:B-1----:R-:W-:-:S06]  /*1e500*/  FMNMX.FTZ R18, R9, R18, !PT ;  /* 0x0000001209127209 */ /* 0x002fcc0007810000 */
[----:B------:R-:W1:Y:S01]  /*1e510*/  MUFU.TANH R13, R13 ;  /* 0x0000000d000d7308 */ /* 0x000e620000002400 */
[----:B------:R-:W-:Y:S01]  /*1e520*/  FMUL.FTZ R46, R46, R15 ;  /* 0x0000000f2e2e7220 */ /* 0x000fe20000410000 */
[----:B---3--:R-:W-:-:S06]  /*1e530*/  FMNMX.FTZ R21, R11, R18, !PT ;  /* 0x000000120b157209 */ /* 0x008fcc0007810000 */
        /* <DEDUP_REMOVED lines=10> */
[----:B0-----:R-:W-:Y:S01]  /*1e5e0*/  FMNMX.FTZ R28, R29, R20, !PT ;  /* 0x000000141d1c7209 */ /* 0x001fe20007810000 */
[----:B------:R-:W-:Y:S01]  /*1e5f0*/  FMUL.FTZ R27, R54, R15 ;  /* 0x0000000f361b7220 */ /* 0x000fe20000410000 */
[----:B--2---:R-:W-:-:S05]  /*1e600*/  FMNMX.FTZ R21, R42, R21, !PT ;  /* 0x000000152a157209 */ /* 0x004fca0007810000 */
[----:B------:R-:W0:Y:S01]  /*1e610*/  MUFU.TANH R50, R50 ;  /* 0x0000003200327308 */ /* 0x000e220000002400 */
[----:B------:R-:W2:Y:S01]  /*1e620*/  SHFL.BFLY PT, R31, R28, 0x1, 0x1f ;  /* 0x0c201f001c1f7f89 */ /* 0x000ea200000e0000 */
[----:B------:R-:W-:Y:S01]  /*1e630*/  FMUL.FTZ R26, R55, R15 ;  /* 0x0000000f371a7220 */ /* 0x000fe20000410000 */
[----:B-1----:R-:W-:-:S05]  /*1e640*/  FMNMX.FTZ R21, R46, R21, !PT ;  /* 0x000000152e157209 */ /* 0x002fca0007810000 */
[----:B------:R-:W1:Y:S01]  /*1e650*/  MUFU.TANH R52, R51 ;  /* 0x0000003300347308 */ /* 0x000e620000002400 */
[----:B---3--:R-:W-:-:S07]  /*1e660*/  FMNMX.FTZ R21, R48, R21, !PT ;  /* 0x0000001530157209 */ /* 0x008fce0007810000 */
[----:B------:R-:W3:Y:S01]  /*1e670*/  MUFU.TANH R27, R27 ;  /* 0x0000001b001b7308 */ /* 0x000ee20000002400 */
[----:B0-----:R-:W-:-:S07]  /*1e680*/  FMNMX.FTZ R21, R50, R21, !PT ;  /* 0x0000001532157209 */ /* 0x001fce0007810000 */
[----:B------:R-:W0:Y:S01]  /*1e690*/  MUFU.TANH R26, R26 ;  /* 0x0000001a001a7308 */ /* 0x000e220000002400 */
[----:B-1----:R-:W-:Y:S01]  /*1e6a0*/  FMNMX.FTZ R18, R52, R21, !PT ;  /* 0x0000001534127209 */ /* 0x002fe20007810000 */
[----:B------:R-:W-:Y:S01]  /*1e6b0*/  IMAD.U32 R20, RZ, RZ, UR4 ;  /* 0x00000004ff147e24 */ /* 0x000fe2000f8e00ff */
[----:B--2---:R-:W-:Y:S01]  /*1e6c0*/  FMNMX.FTZ R31, R28, R31, !PT ;  /* 0x0000001f1c1f7209 */ /* 0x004fe20007810000 */
[----:B------:R-:W-:Y:S01]  /*1e6d0*/  IMAD.U32 R21, RZ, RZ, UR5 ;  /* 0x00000005ff157e24 */ /* 0x000fe2000f8e00ff */
[----:B---3--:R-:W-:Y:S01]  /*1e6e0*/  FMNMX.FTZ R15, R27, R18, !PT ;  /* 0x000000121b0f7209 */ /* 0x008fe20007810000 */
[----:B------:R-:W-:Y:S03]  /*1e6f0*/  ST.E desc[UR44][R16.64+0x200], R29 ;  /* 0x0002001d10007985 */ /* 0x000fe6000c10192c */
[----:B0-----:R-:W-:-:S05]  /*1e700*/  FMNMX.FTZ R15, R26, R15, !PT ;  /* 0x0000000f1a0f7209 */ /* 0x001fca0007810000 */
        /* <DEDUP_REMOVED lines=12> */
[----:B------:R-:W4:Y:S01]  /*1e7d0*/  LD.E.64 R28, desc[UR44][R16.64+0xd8] ;  /* 0x0000d82c101c7980 */ /* 0x000f22000c101b00 */
        /* <DEDUP_REMOVED lines=23> */
.L_x_6977:
[----:B------:R-:W-:Y:S05]  /*1e950*/  BSYNC B0 ;  /* 0x0000000000007941 */ /* 0x000fea0003800000 */
.L_x_6976:
        /* <DEDUP_REMOVED lines=14> */
[-CC-:B------:R-:W-:Y:S01]  /*1ea40*/  FFMA.FTZ R57, R57, R32.reuse, -R29.reuse ;  /* 0x0000002039397223 */ /* 0x180fe2000001081d */
[-CC-:B------:R-:W-:Y:S01]  /*1ea50*/  FFMA.FTZ R19, R19, R32.reuse, -R29.reuse ;  /* 0x0000002013137223 */ /* 0x180fe2000001081d */
[-C--:B------:R-:W-:Y:S01]  /*1ea60*/  FFMA.FTZ R25, R25, R32.reuse, -R29 ;  /* 0x0000002019197223 */ /* 0x080fe2000001081d */
[-CC-:B------:R-:W-:Y:S01]  /*1ea70*/  FFMA.FTZ R6, R6, R32.reuse, -R37.reuse ;  /* 0x0000002006067223 */ /* 0x180fe20000010825 */
[-CC-:B------:R-:W-:Y:S01]  /*1ea80*/  FFMA.FTZ R5, R5, R32.reuse, -R37.reuse ;  /* 0x0000002005057223 */ /* 0x180fe20000010825 */
[-C--:B------:R-:W-:Y:S01]  /*1ea90*/  FFMA.FTZ R7, R7, R32.reuse, -R37 ;  /* 0x0000002007077223 */ /* 0x080fe20000010825 */
[----:B------:R-:W4:Y:S01]  /*1eaa0*/  MUFU.EX2 R57, R57 ;  /* 0x0000003900397308 */ /* 0x000f220000000800 */
[-C--:B------:R-:W-:Y:S01]  /*1eab0*/  FFMA.FTZ R24, R24, R32.reuse, -R29 ;  /* 0x0000002018187223 */ /* 0x080fe2000001081d */
[-C--:B------:R-:W-:Y:S01]  /*1eac0*/  FFMA.FTZ R8, R8, R32.reuse, -R37 ;  /* 0x0000002008087223 */ /* 0x080fe20000010825 */
[-C--:B------:R-:W-:Y:S01]  /*1ead0*/  FFMA.FTZ R4, R60, R32.reuse, -R29 ;  /* 0x000000203c047223 */ /* 0x080fe2000001081d */
[-C--:B------:R-:W-:Y:S01]  /*1eae0*/  FFMA.FTZ R9, R9, R32.reuse, -R37 ;  /* 0x0000002009097223 */ /* 0x080fe20000010825 */
[-CC-:B------:R-:W-:Y:S01]  /*1eaf0*/  FFMA.FTZ R2, R56, R32.reuse, -R29.reuse ;  /* 0x0000002038027223 */ /* 0x180fe2000001081d */
[-CC-:B------:R-:W-:Y:S01]  /*1eb00*/  FFMA.FTZ R28, R38, R32.reuse, -R29.reuse ;  /* 0x00000020261c7223 */ /* 0x180fe2000001081d */
[-CC-:B------:R-:W-:Y:S01]  /*1eb10*/  FFMA.FTZ R3, R58, R32.reuse, -R29.reuse ;  /* 0x000000203a037223 */ /* 0x180fe2000001081d */
[----:B------:R-:W5:Y:S01]  /*1eb20*/  MUFU.EX2 R6, R6 ;  /* 0x0000000600067308 */ /* 0x000f620000000800 */
[-C--:B0-----:R-:W-:Y:S01]  /*1eb30*/  FFMA.FTZ R30, R68, R32.reuse, -R29 ;  /* 0x00000020441e7223 */ /* 0x081fe2000001081d */
[-CC-:B------:R-:W-:Y:S01]  /*1eb40*/  FFMA.FTZ R11, R11, R32.reuse, -R37.reuse ;  /* 0x000000200b0b7223 */ /* 0x180fe20000010825 */
[-CC-:B------:R-:W-:Y:S01]  /*1eb50*/  FFMA.FTZ R12, R12, R32.reuse, -R37.reuse ;  /* 0x000000200c0c7223 */ /* 0x180fe20000010825 */
[-C--:B------:R-:W-:Y:S01]  /*1eb60*/  FFMA.FTZ R13, R13, R32.reuse, -R37 ;  /* 0x000000200d0d7223 */ /* 0x080fe20000010825 */
[-C--:B------:R-:W-:Y:S01]  /*1eb70*/  FFMA.FTZ R20, R40, R32.reuse, -R29 ;  /* 0x0000002028147223 */ /* 0x080fe2000001081d */
[-C--:B------:R-:W-:Y:S01]  /*1eb80*/  FFMA.FTZ R14, R14, R32.reuse, -R37 ;  /* 0x000000200e0e7223 */ /* 0x080fe20000010825 */
[-C--:B------:R-:W-:Y:S01]  /*1eb90*/  FFMA.FTZ R34, R70, R32.reuse, -R29 ;  /* 0x0000002046227223 */ /* 0x080fe2000001081d */
[----:B------:R0:W-:Y:S01]  /*1eba0*/  MUFU.EX2 R168, R19 ;  /* 0x0000001300a87308 */ /* 0x0001e20000000800 */
[-CC-:B------:R-:W-:Y:S01]  /*1ebb0*/  FFMA.FTZ R27, R27, R32.reuse, -R37.reuse ;  /* 0x000000201b1b7223 */ /* 0x180fe20000010825 */
[----:B------:R-:W-:-:S06]  /*1ebc0*/  FFMA.FTZ R26, R26, R32, -R37 ;  /* 0x000000201a1a7223 */ /* 0x000fcc0000010825 */
[----:B------:R4:W1:Y:S01]  /*1ebd0*/  MUFU.EX2 R169, R5 ;  /* 0x0000000500a97308 */ /* 0x0008620000000800 */
[----:B0-----:R-:W-:-:S07]  /*1ebe0*/  FFMA.FTZ R19, R62, R32, -R29 ;  /* 0x000000203e137223 */ /* 0x001fce000001081d */
[----:B------:R-:W0:Y:S01]  /*1ebf0*/  MUFU.EX2 R25, R25 ;  /* 0x0000001900197308 */ /* 0x000e220000000800 */
[----:B----4-:R-:W-:-:S07]  /*1ec00*/  FADD.FTZ R5, R57, R36 ;  /* 0x0000002439057221 */ /* 0x010fce0000010000 */
[----:B------:R-:W2:Y:S08]  /*1ec10*/  MUFU.EX2 R7, R7 ;  /* 0x0000000700077308 */ /* 0x000eb00000000800 */
[----:B------:R3:W-:Y:S08]  /*1ec20*/  MUFU.EX2 R174, R4 ;  /* 0x0000000400ae7308 */ /* 0x0007f00000000800 */
[----:B------:R-:W4:Y:S01]  /*1ec30*/  MUFU.EX2 R24, R24 ;  /* 0x0000001800187308 */ /* 0x000f220000000800 */
[----:B---3--:R-:W-:-:S07]  /*1ec40*/  FFMA.FTZ R4, R66, R32, -R29 ;  /* 0x0000002042047223 */ /* 0x008fce000001081d */
[----:B------:R-:W3:Y:S08]  /*1ec50*/  MUFU.EX2 R8, R8 ;  /* 0x0000000800087308 */ /* 0x000ef00000000800 */
[----:B------:R5:W3:Y:S08]  /*1ec60*/  MUFU.EX2 R172, R2 ;  /* 0x0000000200ac7308 */ /* 0x000af00000000800 */
[----:B------:R1:W-:Y:S01]  /*1ec70*/  MUFU.EX2 R180, R4 ;  /* 0x0000000400b47308 */ /* 0x0003e20000000800 */
[----:B-----5:R-:W-:-:S07]  /*1ec80*/  FFMA.FTZ R2, R44, R32, -R29 ;  /* 0x000000202c027223 */ /* 0x020fce000001081d */
[----:B------:R-:W-:Y:S01]  /*1ec90*/  MUFU.EX2 R9, R9 ;  /* 0x0000000900097308 */ /* 0x000fe20000000800 */
[----:B-1----:R-:W-:-:S04]  /*1eca0*/  FADD.FTZ R4, R6, R39 ;  /* 0x0000002706047221 */ /* 0x002fc80000010000 */
[----:B------:R-:W-:Y:S01]  /*1ecb0*/  FADD.FTZ R36, R169, R4 ;  /* 0x00000004a9247221 */ /* 0x000fe20000010000 */
[-C--:B------:R-:W-:Y:S02]  /*1ecc0*/  FFMA.FTZ R4, R48, R32.reuse, -R37 ;  /* 0x0000002030047223 */ /* 0x080fe40000010825 */
[----:B------:R-:W-:Y:S08]  /*1ecd0*/  MUFU.EX2 R31, R28 ;  /* 0x0000001c001f7308 */ /* 0x000ff00000000800 */
[----:B------:R1:W5:Y:S08]  /*1ece0*/  MUFU.EX2 R21, R3 ;  /* 0x0000000300157308 */ /* 0x0003700000000800 */
[----:B------:R0:W-:Y:S01]  /*1ecf0*/  MUFU.EX2 R35, R30 ;  /* 0x0000001e00237308 */ /* 0x0001e20000000800 */
[-CC-:B-1----:R-:W-:Y:S01]  /*1ed00*/  FFMA.FTZ R3, R64, R32.reuse, -R29.reuse ;  /* 0x0000002040037223 */ /* 0x182fe2000001081d */
[----:B------:R-:W-:-:S06]  /*1ed10*/  FFMA.FTZ R29, R72, R32, -R29 ;  /* 0x00000020481d7223 */ /* 0x000fcc000001081d */
[----:B------:R2:W-:Y:S01]  /*1ed20*/  MUFU.EX2 R28, R11 ;  /* 0x0000000b001c7308 */ /* 0x0005e20000000800 */
[----:B0-----:R-:W-:-:S04]  /*1ed30*/  FADD.FTZ R30, R168, R5 ;  /* 0x00000005a81e7221 */ /* 0x001fc80000010000 */
[----:B------:R-:W-:-:S03]  /*1ed40*/  FADD.FTZ R5, R25, R30 ;  /* 0x0000001e19057221 */ /* 0x000fc60000010000 */
[----:B------:R-:W-:Y:S01]  /*1ed50*/  MUFU.EX2 R12, R12 ;  /* 0x0000000c000c7308 */ /* 0x000fe20000000800 */
[----:B--2---:R-:W-:Y:S01]  /*1ed60*/  FADD.FTZ R11, R7, R36 ;  /* 0x00000024070b7221 */ /* 0x004fe20000010000 */
[----:B----4-:R-:W-:-:S03]  /*1ed70*/  FADD.FTZ R5, R24, R5 ;  /* 0x0000000518057221 */ /* 0x010fc60000010000 */
[----:B---3--:R-:W-:Y:S01]  /*1ed80*/  FADD.FTZ R36, R8, R11 ;  /* 0x0000000b08247221 */ /* 0x008fe20000010000 */
[----:B------:R-:W-:Y:S02]  /*1ed90*/  FADD.FTZ R38, R172, R5 ;  /* 0x00000005ac267221 */ /* 0x000fe40000010000 */
[----:B------:R0:W-:Y:S02]  /*1eda0*/  MUFU.EX2 R33, R3 ;  /* 0x0000000300217308 */ /* 0x0001e40000000800 */
[----:B-----5:R-:W-:-:S04]  /*1edb0*/  FADD.FTZ R5, R21, R38 ;  /* 0x0000002615057221 */ /* 0x020fc80000010000 */
[----:B------:R-:W-:Y:S02]  /*1edc0*/  FADD.FTZ R38, R174, R5 ;  /* 0x00000005ae267221 */ /* 0x000fe40000010000 */
[----:B------:R-:W1:Y:S01]  /*1edd0*/  MUFU.EX2 R19, R19 ;  /* 0x0000001300137308 */ /* 0x000e620000000800 */
[----:B0-----:R-:W-:-:S07]  /*1ede0*/  FFMA.FTZ R3, R46, R32, -R37 ;  /* 0x000000202e037223 */ /* 0x001fce0000010825 */
[----:B------:R-:W0:Y:S08]  /*1edf0*/  MUFU.EX2 R13, R13 ;  /* 0x0000000d000d7308 */ /* 0x000e300000000800 */
[----:B------:R2:W-:Y:S01]  /*1ee00*/  MUFU.EX2 R178, R2 ;  /* 0x0000000200b27308 */ /* 0x0005e20000000800 */
[----:B-1----:R-:W-:-:S07]  /*1ee10*/  FADD.FTZ R5, R19, R38 ;  /* 0x0000002613057221 */ /* 0x002fce0000010000 */
[----:B------:R-:W1:Y:S01]  /*1ee20*/  MUFU.EX2 R20, R20 ;  /* 0x0000001400147308 */ /* 0x000e620000000800 */
[----:B--2---:R-:W-:-:S07]  /*1ee30*/  FFMA.FTZ R2, R42, R32, -R37 ;  /* 0x000000202a027223 */ /* 0x004fce0000010825 */
[----:B------:R-:W2:Y:S08]  /*1ee40*/  MUFU.EX2 R14, R14 ;  /* 0x0000000e000e7308 */ /* 0x000eb00000000800 */
[----:B------:R3:W-:Y:S08]  /*1ee50*/  MUFU.EX2 R179, R3 ;  /* 0x0000000300b37308 */ /* 0x0007f00000000800 */
[----:B------:R4:W5:Y:S01]  /*1ee60*/  MUFU.EX2 R177, R2 ;  /* 0x0000000200b17308 */ /* 0x0009620000000800 */
[----:B---3--:R-:W-:-:S04]  /*1ee70*/  FADD.FTZ R3, R9, R36 ;  /* 0x0000002409037221 */ /* 0x008fc80000010000 */
[----:B------:R-:W-:Y:S01]  /*1ee80*/  FADD.FTZ R11, R28, R3 ;  /* 0x000000031c0b7221 */ /* 0x000fe20000010000 */
[-CC-:B------:R-:W-:Y:S02]  /*1ee90*/  FFMA.FTZ R3, R52, R32.reuse, -R37.reuse ;  /* 0x0000002034037223 */ /* 0x180fe40000010825 */
[----:B------:R3:W5:Y:S01]  /*1eea0*/  MUFU.EX2 R30, R4 ;  /* 0x00000004001e7308 */ /* 0x0007620000000800 */
[----:B----4-:R-:W-:-:S07]  /*1eeb0*/  FFMA.FTZ R2, R50, R32, -R37 ;  /* 0x0000002032027223 */ /* 0x010fce0000010825 */
[----:B------:R2:W4:Y:S01]  /*1eec0*/  MUFU.EX2 R181, R2 ;  /* 0x0000000200b57308 */ /* 0x0005220000000800 */
[----:B---3--:R-:W-:-:S04]  /*1eed0*/  FADD.FTZ R4, R12, R11 ;  /* 0x0000000b0c047221 */ /* 0x008fc80000010000 */
[----:B0-----:R-:W-:Y:S01]  /*1eee0*/  FADD.FTZ R11, R13, R4 ;  /* 0x000000040d0b7221 */ /* 0x001fe20000010000 */
[----:B-1----:R-:W-:Y:S02]  /*1eef0*/  FADD.FTZ R4, R20, R5 ;  /* 0x0000000514047221 */ /* 0x002fe40000010000 */
[----:B------:R0:W1:Y:S01]  /*1ef00*/  MUFU.EX2 R36, R3 ;  /* 0x0000000300247308 */ /* 0x0000620000000800 */
[----:B--2---:R-:W-:Y:S01]  /*1ef10*/  FADD.FTZ R2, R14, R11 ;  /* 0x0000000b0e027221 */ /* 0x004fe20000010000 */
[----:B------:R-:W-:-:S03]  /*1ef20*/  FADD.FTZ R5, R31, R4 ;  /* 0x000000041f057221 */ /* 0x000fc60000010000 */
[----:B-----5:R-:W-:Y:S01]  /*1ef30*/  FADD.FTZ R2, R177, R2 ;  /* 0x00000002b1027221 */ /* 0x020fe20000010000 */
[----:B------:R-:W-:Y:S02]  /*1ef40*/  FADD.FTZ R4, R178, R5 ;  /* 0x00000005b2047221 */ /* 0x000fe40000010000 */
[----:B------:R-:W2:Y:S01]  /*1ef50*/  MUFU.EX2 R34, R34 ;  /* 0x0000002200227308 */ /* 0x000ea20000000800 */
[----:B0-----:R-:W-:Y:S01]  /*1ef60*/  FADD.FTZ R3, R179, R2 ;  /* 0x00000002b3037221 */ /* 0x001fe20000010000 */
[----:B------:R-:W-:-:S03]  /*1ef70*/  FADD.FTZ R5, R33, R4 ;  /* 0x0000000421057221 */ /* 0x000fc60000010000 */
[----:B------:R-:W-:Y:S01]  /*1ef80*/  FADD.FTZ R2, R30, R3 ;  /* 0x000000031e027221 */ /* 0x000fe20000010000 */
[----:B------:R-:W-:Y:S02]  /*1ef90*/  FADD.FTZ R4, R180, R5 ;  /* 0x00000005b4047221 */ /* 0x000fe40000010000 */
[----:B------:R-:W0:Y:S01]  /*1efa0*/  MUFU.EX2 R27, R27 ;  /* 0x0000001b001b7308 */ /* 0x000e220000000800 */
[----:B----4-:R-:W-:Y:S01]  /*1efb0*/  FADD.FTZ R3, R181, R2 ;  /* 0x00000002b5037221 */ /* 0x010fe20000010000 */
[----:B------:R-:W-:-:S03]  /*1efc0*/  FADD.FTZ R5, R35, R4 ;  /* 0x0000000423057221 */ /* 0x000fc60000010000 */
[----:B-1----:R-:W-:-:S03]  /*1efd0*/  FADD.FTZ R2, R36, R3 ;  /* 0x0000000324027221 */ /* 0x002fc60000010000 */
[----:B------:R-:W1:Y:S01]  /*1efe0*/  MUFU.EX2 R29, R29 ;  /* 0x0000001d001d7308 */ /* 0x000e620000000800 */
[----:B--2---:R-:W-:-:S07]  /*1eff0*/  FADD.FTZ R4, R34, R5 ;  /* 0x0000000522047221 */ /* 0x004fce0000010000 */
[----:B------:R-:W2:Y:S01]  /*1f000*/  MUFU.EX2 R26, R26 ;  /* 0x0000001a001a7308 */ /* 0x000ea20000000800 */
[----:B0-----:R-:W-:Y:S01]  /*1f010*/  FADD.FTZ R3, R27, R2 ;  /* 0x000000021b037221 */ /* 0x001fe20000010000 */
[----:B-1----:R-:W-:-:S05]  /*1f020*/  FADD.FTZ R11, R29, R4 ;  /* 0x000000041d0b7221 */ /* 0x002fca0000010000 */
        /* <DEDUP_REMOVED lines=232> */
[----:B------:R-:W-:Y:S01]  /*1feb0*/  ULOP3.LUT UR4, UR4, 0xc, URZ, 0xfc, !UPT ;  /* 0x0000000c04047892 */ /* 0x000fe2000f8efc3f */
[----:B0-----:R-:W-:-:S05]  /*1fec0*/  IMAD.U32 R7, RZ, RZ, UR5 ;  /* 0x00000005ff077e24 */ /* 0x001fca000f8e00ff */
[----:B------:R-:W-:Y:S02]  /*1fed0*/  IMAD.U32 R6, RZ, RZ, UR4 ;  /* 0x00000004ff067e24 */ /* 0x000fe4000f8e00ff */
        /* <DEDUP_REMOVED lines=1387> */
.L_x_6979:
[----:B------:R-:W-:Y:S05]  /*25590*/  BSYNC B0 ;  /* 0x0000000000007941 */ /* 0x000fea0003800000 */
.L_x_6978:
[----:B------:R-:W-:Y:S05]  /*255a0*/  @P0 BRA `(.L_x_6980) ;  /* 0xffffff6400500947 */ /* 0x000fea000383ffff */
.L_x_6961:
[----:B------:R-:W-:-:S13]  /*255b0*/  ISETP.GE.AND P0, PT, R0, R164, PT ;  /* 0x000000a40000720c */ /* 0x000fda0003f06270 */
[----:B------:R-:W-:Y:S05]  /*255c0*/  @!P0 BRA `(.L_x_6981) ;  /* 0x000000a8009c8947 */ /* 0x000fea0003800000 */
.L_x_7010:
        /* <DEDUP_REMOVED lines=20> */
.L_x_6983:
[----:B------:R-:W-:Y:S05]  /*25710*/  BSYNC B0 ;  /* 0x0000000000007941 */ /* 0x000fea0003800000 */
.L_x_6982:
        /* <DEDUP_REMOVED lines=13> */
.L_x_6985:
[----:B------:R-:W-:Y:S05]  /*257f0*/  BSYNC B0 ;  /* 0x0000000000007941 */ /* 0x000fea0003800000 */
.L_x_6984:
        /* <DEDUP_REMOVED lines=8> */
.L_x_6987:
[----:B------:R-:W-:Y:S05]  /*25880*/  BSYNC B0 ;  /* 0x0000000000007941 */ /* 0x000fea0003800000 */
.L_x_6986:
        /* <DEDUP_REMOVED lines=14> */
[----:B------:R-:W-:Y:S01]  /*25970*/  VIADD R6, R2, 0x2 ;  /* 0x0000000202067836 */ /* 0x000fe20000000000 */
[----:B---3--:R-:W-:Y:S02]  /*25980*/  R2UR UR4, R12 ;  /* 0x000000000c0472ca */ /* 0x008fe400000e0000 */
[----:B------:R-:W-:-:S13]  /*25990*/  R2UR UR5, R13 ;  /* 0x000000000d0572ca */ /* 0x000fda00000e0000 */
[----:B------:R-:W-:Y:S01]  /*259a0*/  HGMMA.64x64x16.F32 R24, gdesc[UR4], RZ, !UPT, gsb0 ;  /* 0x00e00000041879f0 */ /* 0x000fe2000c0008ff */
[----:B----4-:R-:W-:Y:S01]  /*259b0*/  VIADD R4, R4, 0x2 ;  /* 0x0000000204047836 */ /* 0x010fe20000000000 */
[----:B------:R-:W-:Y:S01]  /*259c0*/  R2UR UR6, R6 ;  /* 0x00000000060672ca */ /* 0x000fe200000e0000 */
[----:B------:R-:W-:Y:S01]  /*259d0*/  IMAD.MOV.U32 R13, RZ, RZ, 0x1 ;  /* 0x00000001ff0d7424 */ /* 0x000fe200078e00ff */
        /* <DEDUP_REMOVED lines=39> */
.L_x_6990:
[----:B------:R-:W-:Y:S05]  /*25c50*/  BSYNC B0 ;  /* 0x0000000000007941 */ /* 0x000fea0003800000 */
.L_x_6989:
        /* <DEDUP_REMOVED lines=13> */
.L_x_6992:
[----:B------:R-:W-:Y:S05]  /*25d30*/  BSYNC B0 ;  /* 0x0000000000007941 */ /* 0x000fea0003800000 */
.L_x_6991:
        /* <DEDUP_REMOVED lines=8> */
.L_x_6994:
[----:B------:R-:W-:Y:S05]  /*25dc0*/  BSYNC B0 ;  /* 0x0000000000007941 */ /* 0x000fea0003800000 */
.L_x_6993:
        /* <DEDUP_REMOVED lines=469> */
[----:B------:R-:W4:Y:S04]  /*27b20*/  LDL R15, [R1+0x70] ;  /* 0x00007000010f7983 */ /* 0x000f280000100800 */
[----:B------:R-:W4:Y:S04]  /*27b30*/  LDL R18, [R1+0x118] ;  /* 0x0001180001127983 */ /* 0x000f280000100800 */
[----:B------:R-:W4:Y:S04]  /*27b40*/  LDL.128 R8, [R1+0x100] ;  /* 0x0001000001087983 */ /* 0x000f280000100c00 */
[----:B------:R-:W4:Y:S04]  /*27b50*/  LDL.128 R4, [R1+0xf0] ;  /* 0x0000f00001047983 */ /* 0x000f280000100c00 */
[----:B--2---:R3:W2:Y:S02]  /*27b60*/  LD.E R20, desc[UR44][R20.64] ;  /* 0x0000002c14147980 */ /* 0x0046a4000c101900 */
[----:B---3--:R-:W-:-:S02]  /*27b70*/  SHF.R.S32.HI R21, RZ, 0x1f, R58 ;  /* 0x0000001fff157819 */ /* 0x008fc4000001143a */
[----:B----4-:R-:W-:Y:S02]  /*27b80*/  ISETP.NE.AND P1, PT, R2, 0x1, PT ;  /* 0x000000010200780c */ /* 0x010fe40003f25270 */
[----:B------:R-:W-:Y:S01]  /*27b90*/  ISETP.GE.AND P2, PT, R9, 0x1, PT ;  /* 0x000000010900780c */ /* 0x000fe20003f46270 */
[----:B------:R-:W-:Y:S01]  /*27ba0*/  BSSY B0, `(.L_x_6996) ;  /* 0x0000078000007945 */ /* 0x000fe20003800000 */
[----:B--2---:R-:W-:Y:S01]  /*27bb0*/  FMUL.FTZ R14, R24, R20 ;  /* 0x00000014180e7220 */ /* 0x004fe20000410000 */
[----:B------:R-:W-:Y:S01]  /*27bc0*/  LEA.HI R24, R21, R58, RZ, 0x7 ;  /* 0x0000003a15187211 */ /* 0x000fe200078f38ff */
[----:B0-----:R-:W-:-:S03]  /*27bd0*/  FMUL.FTZ R13, R27, R20 ;  /* 0x000000141b0d7220 */ /* 0x001fc60000410000 */
[----:B------:R-:W-:Y:S01]  /*27be0*/  LOP3.LUT R27, R24, 0xffffff80, RZ, 0xc0, !PT ;  /* 0xffffff80181b7812 */ /* 0x000fe200078ec0ff */
[----:B------:R-:W-:-:S04]  /*27bf0*/  FMUL.FTZ R29, R29, R20 ;  /* 0x000000141d1d7220 */ /* 0x000fc80000410000 */
[----:B------:R-:W-:Y:S01]  /*27c00*/  IMAD.IADD R27, R58, 0x1, -R27 ;  /* 0x000000013a1b7824 */ /* 0x000fe200078e0a1b */
[----:B------:R0:W2:Y:S01]  /*27c10*/  MUFU.TANH R59, R29 ;  /* 0x0000001d003b7308 */ /* 0x0000a20000002400 */
[----:B-1----:R-:W-:-:S03]  /*27c20*/  FMUL.FTZ R12, R26, R20 ;  /* 0x000000141a0c7220 */ /* 0x002fc60000410000 */
[----:B------:R-:W-:Y:S02]  /*27c30*/  SHF.R.S32.HI R24, RZ, 0x1f, R27 ;  /* 0x0000001fff187819 */ /* 0x000fe4000001141b */
[----:B0-----:R-:W-:Y:S02]  /*27c40*/  LEA.HI R29, R21, R58, RZ, 0x2 ;  /* 0x0000003a151d7211 */ /* 0x001fe400078f10ff */
[-C--:B------:R-:W-:Y:S01]  /*27c50*/  LEA.HI R26, R24, R27.reuse, RZ, 0x2 ;  /* 0x0000001b181a7211 */ /* 0x080fe200078f10ff */
[----:B------:R-:W-:Y:S01]  /*27c60*/  FMUL.FTZ R56, R30, R20 ;  /* 0x000000141e387220 */ /* 0x000fe20000410000 */
[----:B------:R-:W-:Y:S02]  /*27c70*/  LOP3.LUT R29, R29, 0xfffffffc, RZ, 0xc0, !PT ;  /* 0xfffffffc1d1d7812 */ /* 0x000fe400078ec0ff */
[--C-:B------:R-:W-:Y:S02]  /*27c80*/  SHF.R.S32.HI R21, RZ, 0x2, R26.reuse ;  /* 0x00000002ff157819 */ /* 0x100fe4000001141a */
[----:B------:R-:W-:Y:S01]  /*27c90*/  SHF.R.S32.HI R30, RZ, 0x1f, R26 ;  /* 0x0000001fff1e7819 */ /* 0x000fe2000001141a */
[----:B------:R-:W-:Y:S01]  /*27ca0*/  IMAD.IADD R29, R58, 0x1, -R29 ;  /* 0x000000013a1d7824 */ /* 0x000fe200078e0a1d */
[----:B------:R-:W-:-:S02]  /*27cb0*/  LEA.HI R24, R24, R27, RZ, 0x5 ;  /* 0x0000001b18187211 */ /* 0x000fc400078f28ff */
[----:B------:R-:W-:Y:S01]  /*27cc0*/  LEA.HI R30, R30, R21, RZ, 0x3 ;  /* 0x000000151e1e7211 */ /* 0x000fe200078f18ff */
[-C--:B------:R-:W-:Y:S01]  /*27cd0*/  FMUL.FTZ R57, R31, R20.reuse ;  /* 0x000000141f397220 */ /* 0x080fe20000410000 */
[----:B------:R-:W-:Y:S01]  /*27ce0*/  FMUL.FTZ R32, R32, R20 ;  /* 0x0000001420207220 */ /* 0x000fe20000410000 */
[----:B------:R-:W-:Y:S02]  /*27cf0*/  LEA.HI R31, R29, R29, RZ, 0x1 ;  /* 0x0000001d1d1f7211 */ /* 0x000fe400078f08ff */
[----:B------:R-:W-:Y:S02]  /*27d00*/  LOP3.LUT R30, R30, 0xfffffff8, RZ, 0xc0, !PT ;  /* 0xfffffff81e1e7812 */ /* 0x000fe400078ec0ff */
[----:B------:R-:W-:Y:S01]  /*27d10*/  SHF.R.S32.HI R24, RZ, 0x5, R24 ;  /* 0x00000005ff187819 */ /* 0x000fe20000011418 */
[----:B------:R0:W1:Y:S02]  /*27d20*/  MUFU.TANH R60, R32 ;  /* 0x00000020003c7308 */ /* 0x0000640000002400 */
[----:B------:R-:W-:-:S02]  /*27d30*/  IMAD.IADD R30, R21, 0x1, -R30 ;  /* 0x00000001151e7824 */ /* 0x000fc400078e0a1e */
[----:B------:R-:W-:Y:S01]  /*27d40*/  IMAD R15, R15, 0x4, R24 ;  /* 0x000000040f0f7824 */ /* 0x000fe200078e0218 */
[----:B0-----:R-:W-:-:S03]  /*27d50*/  LOP3.LUT R32, R31, 0x1ffffffe, RZ, 0xc0, !PT ;  /* 0x1ffffffe1f207812 */ /* 0x001fc600078ec0ff */
[----:B------:R-:W-:Y:S02]  /*27d60*/  IMAD.U32 R15, R15, 0x10, R30 ;  /* 0x000000100f0f7824 */ /* 0x000fe400078e001e */
        /* <DEDUP_REMOVED lines=65> */
[----:B------:R-:W-:-:S07]  /*28180*/  IMAD.IADD R55, R8, 0x1, -R38 ;  /* 0x0000000108377824 */ /* 0x000fce00078e0a26 */
[----:B------:R2:W0:Y:S08]  /*28190*/  MUFU.TANH R63, R35 ;  /* 0x00000023003f7308 */ /* 0x0004300000002400 */
[----:B------:R3:W0:Y:S01]  /*281a0*/  MUFU.TANH R65, R39 ;  /* 0x0000002700417308 */ /* 0x0006220000002400 */
[----:B--2---:R-:W-:-:S04]  /*281b0*/  IMAD.IADD R35, R18, 0x1, R7 ;  /* 0x0000000112237824 */ /* 0x004fc800078e0207 */
[----:B----4-:R-:W-:Y:S02]  /*281c0*/  IMAD.IADD R6, R35, 0x1, R24 ;  /* 0x0000000123067824 */ /* 0x010fe400078e0218 */
[----:B---3--:R-:W-:-:S04]  /*281d0*/  IMAD.IADD R39, R18, 0x1, R3 ;  /* 0x0000000112277824 */ /* 0x008fc800078e0203 */
[----:B------:R-:W-:Y:S01]  /*281e0*/  IMAD.IADD R3, R39, 0x1, R24 ;  /* 0x0000000127037824 */ /* 0x000fe200078e0218 */
[----:B-1----:R-:W-:Y:S06]  /*281f0*/  @!P2 BRA `(.L_x_6997) ;  /* 0x000000000048a947 */ /* 0x002fec0003800000 */
        /* <DEDUP_REMOVED lines=10> */
.L_x_6999:
[----:B------:R-:W-:-:S13]  /*282a0*/  ISETP.NE.AND P1, PT, R9, 0x1, PT ;  /* 0x000000010900780c */ /* 0x000fda0003f25270 */
[----:B------:R-:W-:-:S05]  /*282b0*/  @P1 IMAD.HI.U32 R8, R7, R10, RZ ;  /* 0x0000000a07081227 */ /* 0x000fca00078e00ff */
[----:B------:R-:W-:-:S07]  /*282c0*/  @P1 SHF.R.U32.HI R7, RZ, R11, R8 ;  /* 0x0000000bff071219 */ /* 0x000fce0000011608 */
.L_x_7000:
[----:B------:R-:W-:Y:S05]  /*282d0*/  BSYNC B1 ;  /* 0x0000000000017941 */ /* 0x000fea0003800000 */
.L_x_6998:
[----:B------:R-:W-:-:S04]  /*282e0*/  IMAD R7, R7, R9, -R38 ;  /* 0x0000000907077224 */ /* 0x000fc800078e0a26 */
[----:B------:R-:W-:-:S05]  /*282f0*/  IMAD R8, R2, -0x2, R7 ;  /* 0xfffffffe02087824 */ /* 0x000fca00078e0207 */
[----:B------:R-:W-:Y:S02]  /*28300*/  VIMNMX R3, R3, R8, !PT ;  /* 0x0000000803037248 */ /* 0x000fe40007fe0100 */
[----:B------:R-:W-:-:S07]  /*28310*/  VIADDMNMX R6, R8, R9, R6, PT ;  /* 0x0000000908067246 */ /* 0x000fce0003800106 */
.L_x_6997:
[----:B------:R-:W-:Y:S05]  /*28320*/  BSYNC B0 ;  /* 0x0000000000007941 */ /* 0x000fea0003800000 */
.L_x_6996:
        /* <DEDUP_REMOVED lines=8> */
[----:B------:R-:W-:Y:S02]  /*283b0*/  ISETP.GT.AND P2, PT, R3, 0x1, !P2 ;  /* 0x000000010300780c */ /* 0x000fe40005744270 */
[----:B------:R-:W-:Y:S02]  /*283c0*/  ISETP.GE.AND P3, PT, R55, 0xa, PT ;  /* 0x0000000a3700780c */ /* 0x000fe40003f66270 */
[----:B0-----:R-:W-:Y:S02]  /*283d0*/  FSEL R31, R28, -INF , !P1 ;  /* 0xff8000001c1f7808 */ /* 0x001fe40004800000 */
[----:B------:R-:W-:Y:S02]  /*283e0*/  ISETP.LT.OR P2, PT, R6, 0x2, P2 ;  /* 0x000000020600780c */ /* 0x000fe40001741670 */
[----:B------:R-:W-:Y:S02]  /*283f0*/  ISETP.GT.AND P1, PT, R3, 0x9, !P3 ;  /* 0x000000090300780c */ /* 0x000fe40005f24270 */
[----:B------:R-:W-:-:S02]  /*28400*/  FSEL R33, R25, -INF , !P2 ;  /* 0xff80000019217808 */ /* 0x000fc40005000000 */
[C---:B------:R-:W-:Y:S01]  /*28410*/  ISETP.LT.OR P1, PT, R6.reuse, 0xa, P1 ;  /* 0x0000000a0600780c */ /* 0x040fe20000f21670 */
        /* <DEDUP_REMOVED lines=30> */
[C---:B------:R-:W-:Y:S02]  /*28600*/  ISETP.LT.OR P1, PT, R6.reuse, 0x22, P1 ;  /* 0x000000220600780c */ /* 0x040fe40000f21670 */
        /* <DEDUP_REMOVED lines=45> */
.L_x_7004:
[----:B------:R-:W-:-:S13]  /*288e0*/  ISETP.NE.AND P6, PT, R9, 0x1, PT ;  /* 0x000000010900780c */ /* 0x000fda0003fc5270 */
[----:B------:R-:W-:-:S05]  /*288f0*/  @P6 IMAD.HI.U32 R10, R4, R10, RZ ;  /* 0x0000000a040a6227 */ /* 0x000fca00078e00ff */
[----:B------:R-:W-:-:S07]  /*28900*/  @P6 SHF.R.U32.HI R4, RZ, R11, R10 ;  /* 0x0000000bff046219 */ /* 0x000fce000001160a */
.L_x_7005:
[----:B------:R-:W-:Y:S05]  /*28910*/  BSYNC B1 ;  /* 0x0000000000017941 */ /* 0x000fea0003800000 */
.L_x_7003:
[----:B------:R-:W-:-:S04]  /*28920*/  IMAD R3, R4, R9, -R38 ;  /* 0x0000000904037224 */ /* 0x000fc800078e0a26 */
[----:B------:R-:W-:-:S05]  /*28930*/  IMAD R2, R2, -0x2, R3 ;  /* 0xfffffffe02027824 */ /* 0x000fca00078e0203 */
[----:B------:R-:W-:Y:S02]  /*28940*/  VIADDMNMX R6, R2, R9, R6, PT ;  /* 0x0000000902067246 */ /* 0x000fe40003800106 */
[----:B------:R-:W-:-:S07]  /*28950*/  VIMNMX R39, R39, R2, !PT ;  /* 0x0000000227277248 */ /* 0x000fce0007fe0100 */
.L_x_7002:
[----:B------:R-:W-:Y:S05]  /*28960*/  BSYNC B0 ;  /* 0x0000000000007941 */ /* 0x000fea0003800000 */
.L_x_7001:
        /* <DEDUP_REMOVED lines=43> */
[----:B------:R-:W-:Y:S02]  /*28c20*/  ISETP.LT.OR P5, PT, R6, 0x29, P5 ;  /* 0x000000290600780c */ /* 0x000fe40002fa1670 */
[----:B------:R-:W-:Y:S02]  /*28c30*/  ISETP.GT.AND P1, PT, R39, 0x29, !P1 ;  /* 0x000000292700780c */ /* 0x000fe40004f24270 */
[----:B------:R-:W-:-:S02]  /*28c40*/  FSEL R9, R46, -INF , !P5 ;  /* 0xff8000002e097808 */ /* 0x000fc40006800000 */
[C---:B------:R-:W-:Y:S02]  /*28c50*/  ISETP.GT.AND P2, PT, R39.reuse, 0x30, !P2 ;  /* 0x000000302700780c */ /* 0x040fe40005744270 */
[C---:B------:R-:W-:Y:S02]  /*28c60*/  ISETP.LT.OR P1, PT, R6.reuse, 0x2a, P1 ;  /* 0x0000002a0600780c */ /* 0x040fe40000f21670 */
[C---:B------:R-:W-:Y:S02]  /*28c70*/  ISETP.GT.AND P3, PT, R39.reuse, 0x31, !P3 ;  /* 0x000000312700780c */ /* 0x040fe40005f64270 */
[----:B------:R-:W-:Y:S02]  /*28c80*/  ISETP.LT.OR P2, PT, R6, 0x31, P2 ;  /* 0x000000310600780c */ /* 0x000fe40001741670 */
[----:B------:R-:W-:Y:S02]  /*28c90*/  FSEL R53, R34, -INF , !P1 ;  /* 0xff80000022357808 */ /* 0x000fe40004800000 */
        /* <DEDUP_REMOVED lines=91> */
.L_x_7007:
[----:B------:R-:W-:Y:S05]  /*29250*/  BSYNC B0 ;  /* 0x0000000000007941 */ /* 0x000fea0003800000 */
.L_x_7006:
        /* <DEDUP_REMOVED lines=29> */
[-CC-:B------:R-:W-:Y:S01]  /*29430*/  FFMA.FTZ R8, R8, R19.reuse, -R40.reuse ;  /* 0x0000001308087223 */ /* 0x180fe20000010828 */
[-C--:B------:R-:W-:Y:S01]  /*29440*/  FFMA.FTZ R28, R28, R19.reuse, -R40 ;  /* 0x000000131c1c7223 */ /* 0x080fe20000010828 */
[-C--:B------:R-:W-:Y:S01]  /*29450*/  FFMA.FTZ R14, R14, R19.reuse, -R4 ;  /* 0x000000130e0e7223 */ /* 0x080fe20000010804 */
[-C--:B------:R-:W-:Y:S01]  /*29460*/  FFMA.FTZ R27, R27, R19.reuse, -R40 ;  /* 0x000000131b1b7223 */ /* 0x080fe20000010828 */
[----:B------:R-:W1:Y:S01]  /*29470*/  MUFU.EX2 R38, R38 ;  /* 0x0000002600267308 */ /* 0x000e620000000800 */
[-C--:B------:R-:W-:Y:S01]  /*29480*/  FFMA.FTZ R13, R13, R19.reuse, -R4 ;  /* 0x000000130d0d7223 */ /* 0x080fe20000010804 */
[-C--:B------:R-:W-:Y:S01]  /*29490*/  FFMA.FTZ R26, R26, R19.reuse, -R40 ;  /* 0x000000131a1a7223 */ /* 0x080fe20000010828 */
[-C--:B------:R-:W-:Y:S01]  /*294a0*/  FFMA.FTZ R12, R12, R19.reuse, -R4 ;  /* 0x000000130c0c7223 */ /* 0x080fe20000010804 */
[-C--:B------:R-:W-:Y:S01]  /*294b0*/  FFMA.FTZ R25, R25, R19.reuse, -R40 ;  /* 0x0000001319197223 */ /* 0x080fe20000010828 */
[-C--:B------:R-:W-:Y:S01]  /*294c0*/  FFMA.FTZ R11, R11, R19.reuse, -R4 ;  /* 0x000000130b0b7223 */ /* 0x080fe20000010804 */
[-CC-:B------:R-:W-:Y:S01]  /*294d0*/  FFMA.FTZ R24, R24, R19.reuse, -R40.reuse ;  /* 0x0000001318187223 */ /* 0x180fe20000010828 */
[-C--:B------:R-:W-:Y:S01]  /*294e0*/  FFMA.FTZ R21, R21, R19.reuse, -R40 ;  /* 0x0000001315157223 */ /* 0x080fe20000010828 */
[----:B------:R-:W-:Y:S01]  /*294f0*/  MUFU.EX2 R168, R33 ;  /* 0x0000002100a87308 */ /* 0x000fe20000000800 */
[----:B-----5:R-:W-:Y:S01]  /*29500*/  FADD.FTZ R5, R3, R46 ;  /* 0x0000002e03057221 */ /* 0x020fe20000010000 */
[-CC-:B------:R-:W-:Y:S01]  /*29510*/  FFMA.FTZ R20, R20, R19.reuse, -R40.reuse ;  /* 0x0000001314147223 */ /* 0x180fe20000010828 */
[-CC-:B------:R-:W-:Y:S01]  /*29520*/  FFMA.FTZ R18, R18, R19.reuse, -R40.reuse ;  /* 0x0000001312127223 */ /* 0x180fe20000010828 */
[-CC-:B------:R-:W-:Y:S01]  /*29530*/  FFMA.FTZ R15, R15, R19.reuse, -R40.reuse ;  /* 0x000000130f0f7223 */ /* 0x180fe20000010828 */
[-C--:B------:R-:W-:Y:S01]  /*29540*/  FFMA.FTZ R7, R7, R19.reuse, -R40 ;  /* 0x0000001307077223 */ /* 0x080fe20000010828 */
[-CC-:B------:R-:W-:Y:S01]  /*29550*/  FFMA.FTZ R10, R10, R19.reuse, -R4.reuse ;  /* 0x000000130a0a7223 */ /* 0x180fe20000010804 */
[----:B------:R-:W-:Y:S01]  /*29560*/  FFMA.FTZ R9, R9, R19, -R4 ;  /* 0x0000001309097223 */ /* 0x000fe20000010804 */
[----:B------:R-:W2:Y:S08]  /*29570*/  MUFU.EX2 R37, R37 ;  /* 0x0000002500257308 */ /* 0x000eb00000000800 */
[----:B------:R-:W-:Y:S08]  /*29580*/  MUFU.EX2 R31, R31 ;  /* 0x0000001f001f7308 */ /* 0x000ff00000000800 */
[----:B------:R-:W3:Y:S08]  /*29590*/  MUFU.EX2 R36, R36 ;  /* 0x0000002400247308 */ /* 0x000ef00000000800 */
[----:B------:R-:W-:Y:S08]  /*295a0*/  MUFU.EX2 R30, R30 ;  /* 0x0000001e001e7308 */ /* 0x000ff00000000800 */
[----:B------:R-:W4:Y:S08]  /*295b0*/  MUFU.EX2 R35, R35 ;  /* 0x0000002300237308 */ /* 0x000f300000000800 */
[----:B------:R-:W5:Y:S08]  /*295c0*/  MUFU.EX2 R29, R29 ;  /* 0x0000001d001d7308 */ /* 0x000f700000000800 */
[----:B------:R1:W-:Y:S08]  /*295d0*/  MUFU.EX2 R182, R8 ;  /* 0x0000000800b67308 */ /* 0x0003f00000000800 */
[----:B------:R-:W0:Y:S01]  /*295e0*/  MUFU.EX2 R32, R32 ;  /* 0x0000002000207308 */ /* 0x000e220000000800 */
[----:B-1----:R-:W-:-:S04]  /*295f0*/  FADD.FTZ R8, R38, R47 ;  /* 0x0000002f26087221 */ /* 0x002fc80000010000 */
[----:B--2---:R-:W-:-:S03]  /*29600*/  FADD.FTZ R33, R37, R8 ;  /* 0x0000000825217221 */ /* 0x004fc60000010000 */
[----:B------:R1:W-:Y:S01]  /*29610*/  MUFU.EX2 R173, R14 ;  /* 0x0000000e00ad7308 */ /* 0x0003e20000000800 */
[----:B---3--:R-:W-:-:S04]  /*29620*/  FADD.FTZ R8, R36, R33 ;  /* 0x0000002124087221 */ /* 0x008fc80000010000 */
[----:B----4-:R-:W-:Y:S01]  /*29630*/  FADD.FTZ R33, R35, R8 ;  /* 0x0000000823217221 */ /* 0x010fe20000010000 */
[-CC-:B------:R-:W-:Y:S02]  /*29640*/  FFMA.FTZ R8, R55, R19.reuse, -R4.reuse ;  /* 0x0000001337087223 */ /* 0x180fe40000010804 */
[----:B------:R-:W2:Y:S01]  /*29650*/  MUFU.EX2 R28, R28 ;  /* 0x0000001c001c7308 */ /* 0x000ea20000000800 */
[----:B-1----:R-:W-:Y:S01]  /*29660*/  FADD.FTZ R14, R168, R5 ;  /* 0x00000005a80e7221 */ /* 0x002fe20000010000 */
[----:B------:R-:W-:-:S03]  /*29670*/  FFMA.FTZ R5, R53, R19, -R4 ;  /* 0x0000001335057223 */ /* 0x000fc60000010804 */
[----:B------:R-:W-:-:S03]  /*29680*/  FADD.FTZ R39, R31, R14 ;  /* 0x0000000e1f277221 */ /* 0x000fc60000010000 */
[----:B------:R-:W1:Y:S01]  /*29690*/  MUFU.EX2 R27, R27 ;  /* 0x0000001b001b7308 */ /* 0x000e620000000800 */
[----:B------:R-:W-:-:S04]  /*296a0*/  FADD.FTZ R40, R30, R39 ;  /* 0x000000271e287221 */ /* 0x000fc80000010000 */
[----:B-----5:R-:W-:Y:S01]  /*296b0*/  FADD.FTZ R39, R29, R40 ;  /* 0x000000281d277221 */ /* 0x020fe20000010000 */
[----:B0-----:R-:W-:Y:S02]  /*296c0*/  FADD.FTZ R40, R32, R33 ;  /* 0x0000002120287221 */ /* 0x001fe40000010000 */
[----:B------:R-:W-:Y:S01]  /*296d0*/  MUFU.EX2 R13, R13 ;  /* 0x0000000d000d7308 */ /* 0x000fe20000000800 */
[----:B--2---:R-:W-:Y:S01]  /*296e0*/  FADD.FTZ R42, R28, R39 ;  /* 0x000000271c2a7221 */ /* 0x004fe20000010000 */
[----:B------:R-:W-:-:S06]  /*296f0*/  FADD.FTZ R40, R173, R40 ;  /* 0x00000028ad287221 */ /* 0x000fcc0000010000 */
[----:B------:R-:W0:Y:S01]  /*29700*/  MUFU.EX2 R26, R26 ;  /* 0x0000001a001a7308 */ /* 0x000e220000000800 */
[----:B-1----:R-:W-:-:S07]  /*29710*/  FADD.FTZ R33, R27, R42 ;  /* 0x0000002a1b217221 */ /* 0x002fce0000010000 */
[----:B------:R-:W-:Y:S08]  /*29720*/  MUFU.EX2 R12, R12 ;  /* 0x0000000c000c7308 */ /* 0x000ff00000000800 */
[----:B------:R-:W1:Y:S01]  /*29730*/  MUFU.EX2 R25, R25 ;  /* 0x0000001900197308 */ /* 0x000e620000000800 */
[----:B0-----:R-:W-:-:S07]  /*29740*/  FADD.FTZ R42, R26, R33 ;  /* 0x000000211a2a7221 */ /* 0x001fce0000010000 */
[----:B------:R-:W0:Y:S08]  /*29750*/  MUFU.EX2 R11, R11 ;  /* 0x0000000b000b7308 */ /* 0x000e300000000800 */
[----:B------:R-:W-:Y:S01]  /*29760*/  MUFU.EX2 R24, R24 ;  /* 0x0000001800187308 */ /* 0x000fe20000000800 */
[----:B-1----:R-:W-:-:S07]  /*29770*/  FADD.FTZ R33, R25, R42 ;  /* 0x0000002a19217221 */ /* 0x002fce0000010000 */
[----:B------:R-:W1:Y:S08]  /*29780*/  MUFU.EX2 R10, R10 ;  /* 0x0000000a000a7308 */ /* 0x000e700000000800 */
[----:B------:R-:W2:Y:S08]  /*29790*/  MUFU.EX2 R21, R21 ;  /* 0x0000001500157308 */ /* 0x000eb00000000800 */
[----:B------:R3:W-:Y:S08]  /*297a0*/  MUFU.EX2 R179, R9 ;  /* 0x0000000900b37308 */ /* 0x0007f00000000800 */
[----:B------:R4:W-:Y:S01]  /*297b0*/  MUFU.EX2 R14, R5 ;  /* 0x00000005000e7308 */ /* 0x0009e20000000800 */
[----:B---3--:R-:W-:-:S07]  /*297c0*/  FFMA.FTZ R9, R51, R19, -R4 ;  /* 0x0000001333097223 */ /* 0x008fce0000010804 */
[----:B------:R-:W3:Y:S01]  /*297d0*/  MUFU.EX2 R20, R20 ;  /* 0x0000001400147308 */ /* 0x000ee20000000800 */
[----:B----4-:R-:W-:-:S04]  /*297e0*/  FADD.FTZ R5, R13, R40 ;  /* 0x000000280d057221 */ /* 0x010fc80000010000 */
[----:B------:R-:W-:Y:S01]  /*297f0*/  FADD.FTZ R44, R12, R5 ;  /* 0x000000050c2c7221 */ /* 0x000fe20000010000 */
[-CC-:B------:R-:W-:Y:S01]  /*29800*/  FFMA.FTZ R5, R57, R19.reuse, -R4.reuse ;  /* 0x0000001339057223 */ /* 0x180fe20000010804 */
[----:B------:R-:W-:Y:S01]  /*29810*/  FFMA.FTZ R4, R34, R19, -R4 ;  /* 0x0000001322047223 */ /* 0x000fe20000010804 */
[----:B------:R-:W4:Y:S01]  /*29820*/  MUFU.EX2 R18, R18 ;  /* 0x0000001200127308 */ /* 0x000f220000000800 */
[----:B0-----:R-:W-:-:S04]  /*29830*/  FADD.FTZ R39, R11, R44 ;  /* 0x0000002c0b277221 */ /* 0x001fc80000010000 */
[----:B-1----:R-:W-:-:S03]  /*29840*/  FADD.FTZ R42, R10, R39 ;  /* 0x000000270a2a7221 */ /* 0x002fc60000010000 */
[----:B------:R0:W-:Y:S08]  /*29850*/  MUFU.EX2 R181, R8 ;  /* 0x0000000800b57308 */ /* 0x0001f00000000800 */
[----:B------:R-:W1:Y:S01]  /*29860*/  MUFU.EX2 R15, R15 ;  /* 0x0000000f000f7308 */ /* 0x000e620000000800 */
[----:B0-----:R-:W-:-:S04]  /*29870*/  FADD.FTZ R8, R24, R33 ;  /* 0x0000002118087221 */ /* 0x001fc80000010000 */
[----:B--2---:R-:W-:-:S03]  /*29880*/  FADD.FTZ R19, R21, R8 ;  /* 0x0000000815137221 */ /* 0x004fc60000010000 */
[----:B------:R0:W2:Y:S01]  /*29890*/  MUFU.EX2 R40, R9 ;  /* 0x0000000900287308 */ /* 0x0000a20000000800 */
[----:B---3--:R-:W-:-:S07]  /*298a0*/  FADD.FTZ R19, R20, R19 ;  /* 0x0000001314137221 */ /* 0x008fce0000010000 */
[----:B------:R-:W3:Y:S01]  /*298b0*/  MUFU.EX2 R7, R7 ;  /* 0x0000000700077308 */ /* 0x000ee20000000800 */
[----:B0-----:R-:W-:Y:S01]  /*298c0*/  FADD.FTZ R9, R179, R42 ;  /* 0x0000002ab3097221 */ /* 0x001fe20000010000 */
[----:B----4-:R-:W-:-:S03]  /*298d0*/  FADD.FTZ R42, R18, R19 ;  /* 0x00000013122a7221 */ /* 0x010fc60000010000 */
[----:B------:R-:W-:Y:S01]  /*298e0*/  FADD.FTZ R8, R14, R9 ;  /* 0x000000090e087221 */ /* 0x000fe20000010000 */
[----:B-1----:R-:W-:Y:S02]  /*298f0*/  FADD.FTZ R42, R15, R42 ;  /* 0x0000002a0f2a7221 */ /* 0x002fe40000010000 */
[----:B------:R3:W0:Y:S01]  /*29900*/  MUFU.EX2 R183, R5 ;  /* 0x0000000500b77308 */ /* 0x0006220000000800 */
[----:B------:R-:W-:-:S04]  /*29910*/  FADD.FTZ R9, R181, R8 ;  /* 0x00000008b5097221 */ /* 0x000fc80000010000 */
[----:B--2---:R-:W-:-:S03]  /*29920*/  FADD.FTZ R8, R40, R9 ;  /* 0x0000000928087221 */ /* 0x004fc60000010000 */
[----:B------:R-:W1:Y:S01]  /*29930*/  MUFU.EX2 R34, R4 ;  /* 0x0000000400227308 */ /* 0x000e620000000800 */
[----:B---3--:R-:W-:-:S04]  /*29940*/  FADD.FTZ R5, R7, R42 ;  /* 0x0000002a07057221 */ /* 0x008fc80000010000 */
        /* <DEDUP_REMOVED lines=30> */
[----:B------:R0:W-:Y:S04]  /*29b30*/  STSM.16.M88.4 [R3], R172 ;  /* 0x000000ac03007844 */ /* 0x0001e80000000200 */
        /* <DEDUP_REMOVED lines=9> */
[----:B------:R-:W-:Y:S04]  /*29bd0*/  ST.E desc[UR44][R16.64+0x230], R7 ;  /* 0x0002300710007985 */ /* 0x000fe8000c10192c */
[----:B0-----:R-:W2:Y:S02]  /*29be0*/  LD.E R3, desc[UR44][R4.64] ;  /* 0x0000002c04037980 */ /* 0x001ea4000c101900 */
[----:B--2---:R-:W-:-:S05]  /*29bf0*/  FMUL.FTZ R3, R2, R3 ;  /* 0x0000000302037220 */ /* 0x004fca0000410000 */
[----:B------:R0:W-:Y:S04]  /*29c00*/  ST.E desc[UR44][R4.64], R3 ;  /* 0x0000000304007985 */ /* 0x0001e8000c10192c */
[----:B------:R-:W2:Y:S04]  /*29c10*/  LD.E R131, desc[UR44][R16.64+0x424] ;  /* 0x0004242c10837980 */ /* 0x000ea8000c101900 */
[----:B------:R-:W3:Y:S04]  /*29c20*/  LD.E R9, desc[UR44][R16.64+0x240] ;  /* 0x0002402c10097980 */ /* 0x000ee8000c101900 */
[----:B0-----:R-:W4:Y:S04]  /*29c30*/  LD.E R3, desc[UR44][R16.64+0x284] ;  /* 0x0002842c10037980 */ /* 0x001f28000c101900 */
        /* <DEDUP_REMOVED lines=59> */
[----:B------:R-:W-:Y:S01]  /*29ff0*/  ULOP3.LUT UR5, UR4, 0x8, URZ, 0xfc, !UPT ;  /* 0x0000000804057892 */ /* 0x000fe2000f8efc3f */
[C---:B--2---:R-:W-:Y:S01]  /*2a000*/  FMUL.FTZ R131, R2.reuse, R131 ;  /* 0x0000008302837220 */ /* 0x044fe20000410000 */
[C---:B----4-:R-:W-:Y:S01]  /*2a010*/  FMUL.FTZ R3, R2.reuse, R3 ;  /* 0x0000000302037220 */ /* 0x050fe20000410000 */
[C---:B---3--:R-:W-:Y:S01]  /*2a020*/  FMUL.FTZ R9, R2.reuse, R9 ;  /* 0x0000000902097220 */ /* 0x048fe20000410000 */
[----:B-----5:R-:W-:-:S03]  /*2a030*/  FMUL.FTZ R11, R2, R11 ;  /* 0x0000000b020b7220 */ /* 0x020fc60000410000 */
[----:B------:R0:W-:Y:S01]  /*2a040*/  ST.E desc[UR44][R16.64+0x284], R3 ;  /* 0x0002840310007985 */ /* 0x0001e2000c10192c */
[C---:B------:R-:W-:Y:S01]  /*2a050*/  FMUL.FTZ R13, R2.reuse, R13 ;  /* 0x0000000d020d7220 */ /* 0x040fe20000410000 */
[C---:B------:R-:W-:Y:S01]  /*2a060*/  FMUL.FTZ R15, R2.reuse, R15 ;  /* 0x0000000f020f7220 */ /* 0x040fe20000410000 */
        /* <DEDUP_REMOVED lines=57> */
[----:B------:R-:W-:Y:S01]  /*2a400*/  IMAD.U32 R2, RZ, RZ, UR5 ;  /* 0x00000005ff027e24 */ /* 0x000fe2000f8e00ff */
        /* <DEDUP_REMOVED lines=61> */
[----:B0-----:R-:W3:Y:S01]  /*2a7e0*/  LD.E R7, desc[UR44][R2.64] ;  /* 0x0000002c02077980 */ /* 0x001ee2000c101900 */
[----:B------:R-:W-:Y:S01]  /*2a7f0*/  ULOP3.LUT UR6, UR4, 0xc, URZ, 0xfc, !UPT ;  /* 0x0000000c04067892 */ /* 0x000fe2000f8efc3f */
[----:B------:R-:W-:-:S05]  /*2a800*/  IMAD.U32 R9, RZ, RZ, UR7 ;  /* 0x00000007ff097e24 */ /* 0x000fca000f8e00ff */
[----:B------:R-:W-:Y:S02]  /*2a810*/  IMAD.U32 R8, RZ, RZ, UR6 ;  /* 0x00000006ff087e24 */ /* 0x000fe4000f8e00ff */
[----:B---3--:R-:W-:-:S05]  /*2a820*/  FMUL.FTZ R7, R6, R7 ;  /* 0x0000000706077220 */ /* 0x008fca0000410000 */
[----:B------:R0:W-:Y:S04]  /*2a830*/  ST.E desc[UR44][R2.64], R7 ;  /* 0x0000000702007985 */ /* 0x0001e8000c10192c */
[----:B------:R-:W3:Y:S01]  /*2a840*/  LD.E R9, desc[UR44][R8.64] ;  /* 0x0000002c08097980 */ /* 0x000ee2000c101900 */
[----:B------:R-:W-:Y:S02]  /*2a850*/  IMAD.U32 R10, RZ, RZ, UR6 ;  /* 0x00000006ff0a7e24 */ /* 0x000fe4000f8e00ff */
[----:B------:R-:W-:Y:S02]  /*2a860*/  IMAD.U32 R11, RZ, RZ, UR7 ;  /* 0x00000007ff0b7e24 */ /* 0x000fe4000f8e00ff */
[----:B---3--:R-:W-:-:S05]  /*2a870*/  FMUL.FTZ R13, R6, R9 ;  /* 0x00000009060d7220 */ /* 0x008fca0000410000 */
[----:B------:R3:W-:Y:S04]  /*2a880*/  ST.E desc[UR44][R10.64], R13 ;  /* 0x0000000d0a007985 */ /* 0x0007e8000c10192c */
[----:B------:R-:W4:Y:S04]  /*2a890*/  LD.E R133, desc[UR44][R16.64+0x42c] ;  /* 0x00042c2c10857980 */ /* 0x000f28000c101900 */
[----:B------:R-:W5:Y:S04]  /*2a8a0*/  LD.E R15, desc[UR44][R16.64+0x248] ;  /* 0x0002482c100f7980 */ /* 0x000f68000c101900 */
[----:B------:R-:W5:Y:S04]  /*2a8b0*/  LD.E R19, desc[UR44][R16.64+0x24c] ;  /* 0x00024c2c10137980 */ /* 0x000f68000c101900 */
[----:B------:R-:W5:Y:S04]  /*2a8c0*/  LD.E R21, desc[UR44][R16.64+0x258] ;  /* 0x0002582c10157980 */ /* 0x000f68000c101900 */
[----:B-1----:R-:W5:Y:S04]  /*2a8d0*/  LD.E R25, desc[UR44][R16.64+0x25c] ;  /* 0x00025c2c10197980 */ /* 0x002f68000c101900 */
[----:B--2---:R-:W2:Y:S04]  /*2a8e0*/  LD.E R27, desc[UR44][R16.64+0x268] ;  /* 0x0002682c101b7980 */ /* 0x004ea8000c101900 */
[----:B0-----:R-:W2:Y:S04]  /*2a8f0*/  LD.E R7, desc[UR44][R16.64+0x26c] ;  /* 0x00026c2c10077980 */ /* 0x001ea8000c101900 */
[----:B------:R-:W2:Y:S04]  /*2a900*/  LD.E R9, desc[UR44][R16.64+0x278] ;  /* 0x0002782c10097980 */ /* 0x000ea8000c101900 */
[----:B------:R-:W2:Y:S04]  /*2a910*/  LD.E R29, desc[UR44][R16.64+0x27c] ;  /* 0x00027c2c101d7980 */ /* 0x000ea8000c101900 */
        /* <DEDUP_REMOVED lines=54> */
[C---:B----4-:R-:W-:Y:S01]  /*2ac80*/  FMUL.FTZ R133, R6.reuse, R133 ;  /* 0x0000008506857220 */ /* 0x050fe20000410000 */
[C---:B-----5:R-:W-:Y:S01]  /*2ac90*/  FMUL.FTZ R15, R6.reuse, R15 ;  /* 0x0000000f060f7220 */ /* 0x060fe20000410000 */
        /* <DEDUP_REMOVED lines=8> */
[C---:B---3--:R-:W-:Y:S01]  /*2ad20*/  FMUL.FTZ R11, R6.reuse, R11 ;  /* 0x0000000b060b7220 */ /* 0x048fe20000410000 */
        /* <DEDUP_REMOVED lines=116> */
[----:B------:R-:W5:Y:S04]  /*2b470*/  LD.E.64 R6, desc[UR44][R16.64+0xa8] ;  /* 0x0000a82c10067980 */ /* 0x000f68000c101b00 */
[----:B----4-:R-:W-:Y:S04]  /*2b480*/  ST.E desc[UR44][R4.64], R15 ;  /* 0x0000000f04007985 */ /* 0x010fe8000c10192c */
[----:B------:R-:W4:Y:S01]  /*2b490*/  LD.E R19, desc[UR44][R2.64] ;  /* 0x0000002c02137980 */ /* 0x000f22000c101900 */
[----:B--2---:R-:W-:-:S02]  /*2b4a0*/  IMAD.U32 R11, RZ, RZ, UR7 ;  /* 0x00000007ff0b7e24 */ /* 0x004fc4000f8e00ff */
[----:B------:R-:W-:Y:S01]  /*2b4b0*/  IMAD.U32 R12, RZ, RZ, UR6 ;  /* 0x00000006ff0c7e24 */ /* 0x000fe2000f8e00ff */
[----:B----4-:R-:W-:Y:S04]  /*2b4c0*/  ST.E desc[UR44][R2.64], R19 ;  /* 0x0000001302007985 */ /* 0x010fe8000c10192c */
[----:B------:R-:W2:Y:S01]  /*2b4d0*/  LD.E R11, desc[UR44][R10.64] ;  /* 0x0000002c0a0b7980 */ /* 0x000ea2000c101900 */
[----:B---3--:R-:W-:-:S05]  /*2b4e0*/  IMAD.U32 R13, RZ, RZ, UR7 ;  /* 0x00000007ff0d7e24 */ /* 0x008fca000f8e00ff */
[----:B--2---:R0:W-:Y:S04]  /*2b4f0*/  ST.E desc[UR44][R12.64], R11 ;  /* 0x0000000b0c007985 */ /* 0x0041e8000c10192c */
        /* <DEDUP_REMOVED lines=124> */
[----:B----4-:R0:W-:Y:S04]  /*2bcc0*/  ST.E desc[UR44][R16.64+0x268], R11 ;  /* 0x0002680b10007985 */ /* 0x0101e8000c10192c */
[----:B--2---:R1:W-:Y:S04]  /*2bcd0*/  ST.E desc[UR44][R16.64+0x378], R10 ;  /* 0x0003780a10007985 */ /* 0x0043e8000c10192c */
[----:B---3--:R-:W-:Y:S01]  /*2bce0*/  ST.E desc[UR44][R16.64+0x240], R21 ;  /* 0x0002401510007985 */ /* 0x008fe2000c10192c */
[----:B0-----:R-:W-:-:S03]  /*2bcf0*/  IMAD.U32 R11, RZ, RZ, UR7 ;  /* 0x00000007ff0b7e24 */ /* 0x001fc6000f8e00ff */
[----:B-----5:R-:W-:Y:S01]  /*2bd00*/  ST.E desc[UR44][R16.64+0x244], R25 ;  /* 0x0002441910007985 */ /* 0x020fe2000c10192c */
[----:B-1----:R-:W-:-:S03]  /*2bd10*/  IMAD.U32 R10, RZ, RZ, UR6 ;  /* 0x00000006ff0a7e24 */ /* 0x002fc6000f8e00ff */
        /* <DEDUP_REMOVED lines=121> */
[----:B------:R0:W5:Y:S04]  /*2c4b0*/  LD.E R27, desc[UR44][R10.64] ;  /* 0x0000002c0a1b7980 */ /* 0x000168000c101900 */
        /* <DEDUP_REMOVED lines=130> */
[----:B------:R-:W-:Y:S02]  /*2cce0*/  IMAD.MOV.U32 R9, RZ, RZ, R7 ;  /* 0x000000ffff097224 */ /* 0x000fe400078e0007 */
[----:B0-----:R-:W-:Y:S02]  /*2ccf0*/  IMAD.U32 R10, RZ, RZ, UR6 ;  /* 0x00000006ff0a7e24 */ /* 0x001fe4000f8e00ff */
[----:B------:R-:W-:Y:S01]  /*2cd00*/  IMAD.U32 R11, RZ, RZ, UR7 ;  /* 0x00000007ff0b7e24 */ /* 0x000fe2000f8e00ff */
[----:B--2---:R-:W-:-:S06]  /*2cd10*/  WARPGROUP.ARRIVE ;  /* 0x00000000000079c5 */ /* 0x004fcc0000000000 */
        /* <DEDUP_REMOVED lines=136> */
[----:B------:R-:W-:Y:S01]  /*2d5a0*/  IMAD.U32 R10, RZ, RZ, UR6 ;  /* 0x00000006ff0a7e24 */ /* 0x000fe2000f8e00ff */
[----:B------:R-:W-:Y:S01]  /*2d5b0*/  R2UR UR10, R8 ;  /* 0x00000000080a72ca */ /* 0x000fe200000e0000 */
[----:B------:R-:W-:Y:S01]  /*2d5c0*/  IMAD.U32 R11, RZ, RZ, UR7 ;  /* 0x00000007ff0b7e24 */ /* 0x000fe2000f8e00ff */
[----:B------:R-:W-:Y:S01]  /*2d5d0*/  R2UR UR11, R9 ;  /* 0x00000000090b72ca */ /* 0x000fe200000e0000 */
[----:B------:R-:W-:Y:S02]  /*2d5e0*/  VIADD R6, R6, 0x180 ;  /* 0x0000018006067836 */ /* 0x000fe40000000000 */
[----:B------:R-:W-:Y:S02]  /*2d5f0*/  IMAD.U32 R8, RZ, RZ, UR6 ;  /* 0x00000006ff087e24 */ /* 0x000fe4000f8e00ff */
[----:B------:R-:W-:Y:S01]  /*2d600*/  IMAD.U32 R9, RZ, RZ, UR7 ;  /* 0x00000007ff097e24 */ /* 0x000fe2000f8e00ff */
[----:B------:R-:W-:-:S02]  /*2d610*/  WARPGROUP.DEPBAR.LE gsb0, 0x0 ;  /* 0x00008000000079c5 */ /* 0x000fc40000010000 */
        /* <DEDUP_REMOVED lines=132> */
[----:B------:R-:W-:Y:S02]  /*2de60*/  IMAD.U32 R6, RZ, RZ, UR6 ;  /* 0x00000006ff067e24 */ /* 0x000fe4000f8e00ff */
[----:B------:R-:W-:Y:S01]  /*2de70*/  IMAD.U32 R7, RZ, RZ, UR7 ;  /* 0x00000007ff077e24 */ /* 0x000fe2000f8e00ff */
        /* <DEDUP_REMOVED lines=133> */
[----:B------:R-:W-:Y:S04]  /*2e6d0*/  ST.E desc[UR44][R4.64], R25 ;  /* 0x0000001904007985 */ /* 0x000fe8000c10192c */
        /* <DEDUP_REMOVED lines=128> */
[----:B------:R-:W2:Y:S01]  /*2eee0*/  LD.E R13, desc[UR44][R4.64] ;  /* 0x0000002c040d7980 */ /* 0x000ea2000c101900 */
[----:B0-----:R-:W-:-:S02]  /*2eef0*/  IMAD.U32 R7, RZ, RZ, UR7 ;  /* 0x00000007ff077e24 */ /* 0x001fc4000f8e00ff */
[----:B------:R-:W-:Y:S01]  /*2ef00*/  IMAD.U32 R6, RZ, RZ, UR6 ;  /* 0x00000006ff067e24 */ /* 0x000fe2000f8e00ff */
[----:B--2---:R0:W-:Y:S04]  /*2ef10*/  ST.E desc[UR44][R4.64], R13 ;  /* 0x0000000d04007985 */ /* 0x0041e8000c10192c */
[----:B------:R-:W2:Y:S01]  /*2ef20*/  LD.E R15, desc[UR44][R2.64] ;  /* 0x0000002c020f7980 */ /* 0x000ea2000c101900 */
[----:B------:R-:W-:Y:S02]  /*2ef30*/  IMAD.U32 R8, RZ, RZ, UR6 ;  /* 0x00000006ff087e24 */ /* 0x000fe4000f8e00ff */
[----:B------:R-:W-:Y:S01]  /*2ef40*/  IMAD.U32 R9, RZ, RZ, UR7 ;  /* 0x00000007ff097e24 */ /* 0x000fe2000f8e00ff */
[----:B--2---:R2:W-:Y:S04]  /*2ef50*/  ST.E desc[UR44][R2.64], R15 ;  /* 0x0000000f02007985 */ /* 0x0045e8000c10192c */
[----:B------:R-:W3:Y:S04]  /*2ef60*/  LD.E R7, desc[UR44][R6.64] ;  /* 0x0000002c06077980 */ /* 0x000ee8000c101900 */
[----:B---3--:R3:W-:Y:S04]  /*2ef70*/  ST.E desc[UR44][R8.64], R7 ;  /* 0x0000000708007985 */ /* 0x0087e8000c10192c */
[----:B------:R-:W4:Y:S04]  /*2ef80*/  LD.E R19, desc[UR44][R16.64+0x240] ;  /* 0x0002402c10137980 */ /* 0x000f28000c101900 */
[----:B------:R-:W5:Y:S04]  /*2ef90*/  LD.E R21, desc[UR44][R16.64+0x244] ;  /* 0x0002442c10157980 */ /* 0x000f68000c101900 */
[----:B-1----:R-:W5:Y:S04]  /*2efa0*/  LD.E R11, desc[UR44][R16.64+0x248] ;  /* 0x0002482c100b7980 */ /* 0x002f68000c101900 */
[----:B------:R-:W5:Y:S04]  /*2efb0*/  LD.E R25, desc[UR44][R16.64+0x24c] ;  /* 0x00024c2c10197980 */ /* 0x000f68000c101900 */
[----:B0-----:R-:W5:Y:S04]  /*2efc0*/  LD.E R5, desc[UR44][R16.64+0x250] ;  /* 0x0002502c10057980 */ /* 0x001f68000c101900 */
[----:B------:R-:W5:Y:S04]  /*2efd0*/  LD.E R13, desc[UR44][R16.64+0x254] ;  /* 0x0002542c100d7980 */ /* 0x000f68000c101900 */
[----:B------:R-:W5:Y:S04]  /*2efe0*/  LD.E R27, desc[UR44][R16.64+0x258] ;  /* 0x0002582c101b7980 */ /* 0x000f68000c101900 */
[----:B--2---:R-:W2:Y:S04]  /*2eff0*/  LD.E R3, desc[UR44][R16.64+0x25c] ;  /* 0x00025c2c10037980 */ /* 0x004ea8000c101900 */
        /* <DEDUP_REMOVED lines=116> */
[----:B----4-:R0:W-:Y:S04]  /*2f740*/  ST.E desc[UR44][R16.64+0x240], R19 ;  /* 0x0002401310007985 */ /* 0x0101e8000c10192c */
[----:B-----5:R0:W-:Y:S04]  /*2f750*/  ST.E desc[UR44][R16.64+0x244], R21 ;  /* 0x0002441510007985 */ /* 0x0201e8000c10192c */
[----:B------:R0:W-:Y:S04]  /*2f760*/  ST.E desc[UR44][R16.64+0x248], R11 ;  /* 0x0002480b10007985 */ /* 0x0001e8000c10192c */
[----:B------:R0:W-:Y:S04]  /*2f770*/  ST.E desc[UR44][R16.64+0x24c], R25 ;  /* 0x00024c1910007985 */ /* 0x0001e8000c10192c */
[----:B------:R0:W-:Y:S04]  /*2f780*/  ST.E desc[UR44][R16.64+0x250], R5 ;  /* 0x0002500510007985 */ /* 0x0001e8000c10192c */
[----:B------:R0:W-:Y:S04]  /*2f790*/  ST.E desc[UR44][R16.64+0x254], R13 ;  /* 0x0002540d10007985 */ /* 0x0001e8000c10192c */
[----:B------:R0:W-:Y:S04]  /*2f7a0*/  ST.E desc[UR44][R16.64+0x258], R27 ;  /* 0x0002581b10007985 */ /* 0x0001e8000c10192c */
[----:B--2---:R0:W-:Y:S04]  /*2f7b0*/  ST.E desc[UR44][R16.64+0x25c], R3 ;  /* 0x00025c0310007985 */ /* 0x0041e8000c10192c */
[----:B------:R0:W-:Y:S04]  /*2f7c0*/  ST.E desc[UR44][R16.64+0x260], R15 ;  /* 0x0002600f10007985 */ /* 0x0001e8000c10192c */
        /* <DEDUP_REMOVED lines=131> */
.L_x_7009:
[----:B------:R-:W-:Y:S05]  /*30000*/  BSYNC B0 ;  /* 0x0000000000007941 */ /* 0x000fea0003800000 */
.L_x_7008:
[C---:B------:R-:W-:Y:S01]  /*30010*/  ISETP.GT.AND P0, PT, R0.reuse, R164, PT ;  /* 0x000000a40000720c */ /* 0x040fe20003f04270 */
[----:B------:R-:W-:-:S12]  /*30020*/  VIADD R0, R0, 0xffffffff ;  /* 0xffffffff00007836 */ /* 0x000fd80000000000 */
[----:B------:R-:W-:Y:S05]  /*30030*/  @P0 BRA `(.L_x_7010) ;  /* 0xffffff5400640947 */ /* 0x000fea000383ffff */
.L_x_6981:
[----:B0-----:R-:W2:Y:S01]  /*30040*/  LDL R5, [R1+0x210] ;  /* 0x0002100001057983 */ /* 0x001ea20000100800 */
[----:B------:R-:W-:Y:S05]  /*30050*/  WARPSYNC.ALL ;  /* 0x0000000000007948 */ /* 0x000fea0003800000 */
        /* <DEDUP_REMOVED lines=12> */
[----:B-1----:R-:W0:Y:S02]  /*30120*/  SHFL.BFLY PT, R4, R3, 0x1, 0x1f ;  /* 0x0c201f0003047f89 */ /* 0x002e2400000e0000 */
        /* <DEDUP_REMOVED lines=16> */
[----:B------:R-:W-:Y:S01]  /*30230*/  STL [R1+0x214], R6 ;  /* 0x0002140601007387 */ /* 0x000fe20000100800 */
        /* <DEDUP_REMOVED lines=9> */
[----:B------:R-:W1:Y:S01]  /*302d0*/  @P1 MUFU.RCP R0, R13 ;  /* 0x0000000d00001308 */ /* 0x000e620000001000 */
[----:B---3--:R-:W3:Y:S01]  /*302e0*/  @!P0 LD.E.64 R10, desc[UR44][R10.64] ;  /* 0x0000002c0a0a8980 */ /* 0x008ee2000c101b00 */
[----:B--2---:R-:W-:-:S04]  /*302f0*/  @!P0 IMAD R4, R3, 0x40, R4 ;  /* 0x0000004003048824 */ /* 0x004fc800078e0204 */
[----:B---3--:R-:W-:-:S05]  /*30300*/  @!P0 IMAD.WIDE R4, R4, 0x4, R10 ;  /* 0x0000000404048825 */ /* 0x008fca00078e020a */
[----:B-1----:R1:W-:Y:S04]  /*30310*/  @!P0 ST.E desc[UR44][R4.64], R0 ;  /* 0x0000000004008985 */ /* 0x0023e8000c10192c */
[----:B------:R-:W0:Y:S04]  /*30320*/  @!P0 LDL.64 R14, [R1+0xd8] ;  /* 0x0000d800010e8983 */ /* 0x000e280000100a00 */
[----:B0-----:R-:W2:Y:S02]  /*30330*/  @!P0 LD.E R2, desc[UR44][R14.64+0x4] ;  /* 0x0000042c0e028980 */ /* 0x001ea4000c101900 */
[----:B--2---:R-:W-:-:S13]  /*30340*/  @!P0 ISETP.NE.AND P0, PT, R2, RZ, PT ;  /* 0x000000ff0200820c */ /* 0x004fda0003f05270 */
[----:B------:R-:W2:Y:S04]  /*30350*/  @!P0 LDL.64 R6, [R1+0xe0] ;  /* 0x0000e00001068983 */ /* 0x000ea80000100a00 */
[----:B------:R-:W3:Y:S01]  /*30360*/  @!P0 LD.E R2, desc[UR44][R14.64] ;  /* 0x0000002c0e028980 */ /* 0x000ee2000c101900 */
[----:B------:R-:W-:-:S06]  /*30370*/  IMAD.MOV.U32 R134, RZ, RZ, RZ ;  /* 0x000000ffff867224 */ /* 0x000fcc00078e00ff */
[----:B------:R-:W0:Y:S01]  /*30380*/  @P2 MUFU.RCP R134, R8 ;  /* 0x0000000800862308 */ /* 0x000e220000001000 */
[----:B--2---:R-:W2:Y:S01]  /*30390*/  @!P0 LD.E.64 R6, desc[UR44][R6.64] ;  /* 0x0000002c06068980 */ /* 0x004ea2000c101b00 */
[----:B---3--:R-:W-:-:S04]  /*303a0*/  @!P0 IMAD R2, R3, 0x40, R2 ;  /* 0x0000004003028824 */ /* 0x008fc800078e0202 */
[----:B------:R-:W-:-:S04]  /*303b0*/  @!P0 VIADD R2, R2, 0x8 ;  /* 0x0000000802028836 */ /* 0x000fc80000000000 */
[----:B--2---:R-:W-:-:S05]  /*303c0*/  @!P0 IMAD.WIDE R18, R2, 0x4, R6 ;  /* 0x0000000402128825 */ /* 0x004fca00078e0206 */
[----:B0-----:R0:W-:Y:S04]  /*303d0*/  @!P0 ST.E desc[UR44][R18.64], R134 ;  /* 0x0000008612008985 */ /* 0x0011e8000c10192c */
[----:B------:R-:W2:Y:S04]  /*303e0*/  LDL R138, [R1+0x1e8] ;  /* 0x0001e800018a7983 */ /* 0x000ea80000100800 */
[----:B------:R-:W3:Y:S04]  /*303f0*/  LDL.64 R2, [R1+0x230] ;  /* 0x0002300001027983 */ /* 0x000ee80000100a00 */
[----:B------:R-:W4:Y:S04]  /*30400*/  LDL.64 R130, [R1+0x420] ;  /* 0x0004200001827983 */ /* 0x000f280000100a00 */
[----:B-1----:R-:W5:Y:S04]  /*30410*/  LDL.64 R4, [R1+0x240] ;  /* 0x0002400001047983 */ /* 0x002f680000100a00 */
        /* <DEDUP_REMOVED lines=63> */
[----:B--2---:R-:W-:-:S05]  /*30810*/  VIADD R138, R138, 0x1 ;  /* 0x000000018a8a7836 */ /* 0x004fca0000000000 */
[----:B------:R-:W-:-:S13]  /*30820*/  ISETP.NE.AND P0, PT, R138, 0x2, PT ;  /* 0x000000028a00780c */ /* 0x000fda0003f05270 */
[----:B------:R-:W2:Y:S01]  /*30830*/  @!P0 LDL R136, [R1+0x1ec] ;  /* 0x0001ec0001888983 */ /* 0x000ea20000100800 */
[-C--:B---3--:R-:W-:Y:S01]  /*30840*/  FMUL.FTZ R3, R3, R0.reuse ;  /* 0x0000000003037220 */ /* 0x088fe20000410000 */
[-C--:B------:R-:W-:Y:S01]  /*30850*/  FMUL.FTZ R2, R2, R0.reuse ;  /* 0x0000000002027220 */ /* 0x080fe20000410000 */
[-C--:B----4-:R-:W-:Y:S01]  /*30860*/  FMUL.FTZ R131, R131, R0.reuse ;  /* 0x0000000083837220 */ /* 0x090fe20000410000 */
[-C--:B------:R-:W-:Y:S01]  /*30870*/  FMUL.FTZ R130, R130, R0.reuse ;  /* 0x0000000082827220 */ /* 0x080fe20000410000 */
[-C--:B-----5:R-:W-:Y:S01]  /*30880*/  FMUL.FTZ R5, R5, R0.reuse ;  /* 0x0000000005057220 */ /* 0x0a0fe20000410000 */
        /* <DEDUP_REMOVED lines=125> */
[----:B0-----:R-:W-:Y:S01]  /*31060*/  VIADD R2, R135, 0x1 ;  /* 0x0000000187027836 */ /* 0x001fe20000000000 */
        /* <DEDUP_REMOVED lines=13> */
[----:B--2---:R-:W-:-:S03]  /*31140*/  @!P0 LOP3.LUT R136, R136, 0x1, RZ, 0x3c, !PT ;  /* 0x0000000188888812 */ /* 0x004fc600078e3cff */
        /* <DEDUP_REMOVED lines=57> */
.L_x_6872:
[----:B------:R-:W-:Y:S05]  /*314e0*/  BSYNC B7 ;  /* 0x0000000000077941 */ /* 0x000fea0003800000 */
.L_x_6862:
[----:B------:R-:W2:Y:S08]  /*314f0*/  S2UR UR5, SR_CgaCtaId ;  /* 0x00000000000579c3 */ /* 0x000eb00000008800 */
[----:B------:R-:W-:Y:S01]  /*31500*/  BAR.SYNC.DEFER_BLOCKING 0x5, 0x180 ;  /* 0x0146000000007b1d */ /* 0x000fe20000010000 */
[----:B01----:R-:W-:-:S04]  /*31510*/  PRMT R0, R3, 0x9910, RZ ;  /* 0x0000991003007816 */ /* 0x003fc800000000ff */
[----:B------:R-:W-:Y:S01]  /*31520*/  ISETP.NE.AND P0, PT, R0, RZ, PT ;  /* 0x000000ff0000720c */ /* 0x000fe20003f05270 */
[----:B------:R-:W-:Y:S01]  /*31530*/  UMOV UR4, 0x400 ;  /* 0x0000040000047882 */ /* 0x000fe20000000000 */
[----:B------:R-:W-:Y:S01]  /*31540*/  BSSY B0, `(.L_x_7011) ;  /* 0x00002f4000007945 */ /* 0x000fe20003800000 */
[----:B--2---:R-:W-:-:S06]  /*31550*/  ULEA UR4, UR5, UR4, 0x18 ;  /* 0x0000000405047291 */ /* 0x004fcc000f8ec03f */
[----:B------:R-:W-:-:S05]  /*31560*/  IMAD.U32 R2, RZ, RZ, UR4 ;  /* 0x00000004ff027e24 */ /* 0x000fca000f8e00ff */
[----:B------:R0:W1:Y:S01]  /*31570*/  LDS.128 R116, [R2+0x388d0] ;  /* 0x0388d00002747984 */ /* 0x0000620000000c00 */
[----:B------:R-:W-:Y:S06]  /*31580*/  BAR.ARV 0x4, 0x180 ;  /* 0x0106000000007b1d */ /* 0x000fec0000002000 */
[----:B------:R-:W-:Y:S05]  /*31590*/  @!P0 BRA `(.L_x_7012) ;  /* 0x0000002000648947 */ /* 0x000fea0003800000 */
        /* <DEDUP_REMOVED lines=18> */
[----:B---3--:R-:W3:Y:S04]  /*316c0*/  LDL.128 R68, [R1+0x340] ;  /* 0x0003400001447983 */ /* 0x008ee80000100c00 */
[----:B------:R-:W3:Y:S04]  /*316d0*/  LDL.128 R56, [R1+0x370] ;  /* 0x0003700001387983 */ /* 0x000ee80000100c00 */
[----:B----4-:R-:W4:Y:S04]  /*316e0*/  LDL.128 R60, [R1+0x360] ;  /* 0x00036000013c7983 */ /* 0x010f280000100c00 */
[----:B------:R-:W4:Y:S04]  /*316f0*/  LDL.128 R48, [R1+0x390] ;  /* 0x0003900001307983 */ /* 0x000f280000100c00 */
[----:B------:R-:W4:Y:S04]  /*31700*/  LDL.128 R52, [R1+0x380] ;  /* 0x0003800001347983 */ /* 0x000f280000100c00 */
[----:B------:R-:W4:Y:S04]  /*31710*/  LDL.128 R40, [R1+0x3b0] ;  /* 0x0003b00001287983 */ /* 0x000f280000100c00 */
[----:B------:R-:W4:Y:S04]  /*31720*/  LDL.128 R44, [R1+0x3a0] ;  /* 0x0003a000012c7983 */ /* 0x000f280000100c00 */
[----:B-----5:R-:W4:Y:S04]  /*31730*/  LDL.128 R32, [R1+0x3d0] ;  /* 0x0003d00001207983 */ /* 0x020f280000100c00 */
[----:B------:R-:W4:Y:S04]  /*31740*/  LDL.128 R36, [R1+0x3c0] ;  /* 0x0003c00001247983 */ /* 0x000f280000100c00 */
[----:B------:R-:W4:Y:S04]  /*31750*/  LDL.128 R24, [R1+0x3f0] ;  /* 0x0003f00001187983 */ /* 0x000f280000100c00 */
[----:B------:R-:W4:Y:S04]  /*31760*/  LDL.128 R28, [R1+0x3e0] ;  /* 0x0003e000011c7983 */ /* 0x000f280000100c00 */
[----:B------:R-:W4:Y:S04]  /*31770*/  LDL.128 R8, [R1+0x410] ;  /* 0x0004100001087983 */ /* 0x000f280000100c00 */
[----:B------:R-:W4:Y:S04]  /*31780*/  LDL.128 R12, [R1+0x400] ;  /* 0x00040000010c7983 */ /* 0x000f280000100c00 */
[----:B------:R-:W4:Y:S01]  /*31790*/  LDL.128 R4, [R1+0x420] ;  /* 0x0004200001047983 */ /* 0x000f220000100c00 */
[C---:B------:R-:W-:Y:S01]  /*317a0*/  IADD3 R169, P0, R158.reuse, 0x2040, RZ ;  /* 0x000020409ea97810 */ /* 0x040fe20007f1e0ff */
[----:B------:R-:W-:Y:S01]  /*317b0*/  ULDC.64 UR4, c[0x0][0xd00] ;  /* 0x0003400000047ab9 */ /* 0x000fe20000000a00 */
[----:B------:R-:W-:-:S02]  /*317c0*/  IADD3 R21, P1, R158, 0x20, RZ ;  /* 0x000000209e157810 */ /* 0x000fc40007f3e0ff */
[C---:B------:R-:W-:Y:S02]  /*317d0*/  IADD3 R145, P2, R158.reuse, 0x40, RZ ;  /* 0x000000409e917810 */ /* 0x040fe40007f5e0ff */
[----:B------:R-:W-:Y:S02]  /*317e0*/  LOP3.LUT R168, R169, 0x380, RZ, 0xc0, !PT ;  /* 0x00000380a9a87812 */ /* 0x000fe400078ec0ff */
[----:B------:R-:W-:Y:S02]  /*317f0*/  IADD3 R146, P3, R158, 0x60, RZ ;  /* 0x000000609e927810 */ /* 0x000fe40007f7e0ff */
[----:B------:R-:W-:Y:S02]  /*31800*/  LOP3.LUT R20, R21, 0x380, RZ, 0xc0, !PT ;  /* 0x0000038015147812 */ /* 0x000fe400078ec0ff */
[----:B------:R-:W-:Y:S02]  /*31810*/  LOP3.LUT R144, R145, 0x380, RZ, 0xc0, !PT ;  /* 0x0000038091907812 */ /* 0x000fe400078ec0ff */
[----:B------:R-:W-:-:S02]  /*31820*/  SHF.R.U64 R168, R168, 0x3, RZ ;  /* 0x00000003a8a87819 */ /* 0x000fc400000012ff */
[----:B------:R-:W-:Y:S02]  /*31830*/  LOP3.LUT R0, R146, 0x380, RZ, 0xc0, !PT ;  /* 0x0000038092007812 */ /* 0x000fe400078ec0ff */
[----:B------:R-:W-:Y:S02]  /*31840*/  SHF.R.U64 R20, R20, 0x3, RZ ;  /* 0x0000000314147819 */ /* 0x000fe400000012ff */
[----:B------:R-:W-:Y:S02]  /*31850*/  SHF.R.U64 R144, R144, 0x3, RZ ;  /* 0x0000000390907819 */ /* 0x000fe400000012ff */
[----:B------:R-:W-:Y:S01]  /*31860*/  LOP3.LUT R168, R168, R169, RZ, 0x3c, !PT ;  /* 0x000000a9a8a87212 */ /* 0x000fe200078e3cff */
[----:B------:R-:W-:Y:S01]  /*31870*/  IMAD.X R169, RZ, RZ, R159, P0 ;  /* 0x000000ffffa97224 */ /* 0x000fe200000e069f */
[----:B------:R-:W-:Y:S02]  /*31880*/  SHF.R.U64 R147, R0, 0x3, RZ ;  /* 0x0000000300937819 */ /* 0x000fe400000012ff */
[----:B------:R-:W-:-:S02]  /*31890*/  IADD3 R181, P0, R158, 0x6000, RZ ;  /* 0x000060009eb57810 */ /* 0x000fc40007f1e0ff */
[----:B------:R-:W-:Y:S01]  /*318a0*/  LOP3.LUT R20, R20, R21, RZ, 0x3c, !PT ;  /* 0x0000001514147212 */ /* 0x000fe200078e3cff */
[--C-:B------:R-:W-:Y:S01]  /*318b0*/  IMAD.X R21, RZ, RZ, R159.reuse, P1 ;  /* 0x000000ffff157224 */ /* 0x100fe200008e069f */
[----:B------:R-:W-:Y:S02]  /*318c0*/  IADD3 R151, P5, R158, 0x2020, RZ ;  /* 0x000020209e977810 */ /* 0x000fe40007fbe0ff */
[----:B------:R-:W-:Y:S01]  /*318d0*/  LOP3.LUT R144, R144, R145, RZ, 0x3c, !PT ;  /* 0x0000009190907212 */ /* 0x000fe200078e3cff */
[--C-:B------:R-:W-:Y:S01]  /*318e0*/  IMAD.X R145, RZ, RZ, R159.reuse, P2 ;  /* 0x000000ffff917224 */ /* 0x100fe200010e069f */
[----:B------:R-:W-:Y:S01]  /*318f0*/  LOP3.LUT R146, R147, R146, RZ, 0x3c, !PT ;  /* 0x0000009293927212 */ /* 0x000fe200078e3cff */
[----:B------:R-:W-:Y:S01]  /*31900*/  IMAD.X R147, RZ, RZ, R159, P3 ;  /* 0x000000ffff937224 */ /* 0x000fe200018e069f */
[C---:B------:R-:W-:Y:S02]  /*31910*/  IADD3 R171, P1, R158.reuse, 0x2060, RZ ;  /* 0x000020609eab7810 */ /* 0x040fe40007f3e0ff */
[----:B------:R-:W-:-:S02]  /*31920*/  IADD3 R173, P2, R158, 0x4000, RZ ;  /* 0x000040009ead7810 */ /* 0x000fc40007f5e0ff */
[----:B------:R-:W-:Y:S02]  /*31930*/  LOP3.LUT R180, R181, 0x380, RZ, 0xc0, !PT ;  /* 0x00000380b5b47812 */ /* 0x000fe400078ec0ff */
[----:B------:R-:W-:Y:S02]  /*31940*/  LOP3.LUT R150, R151, 0x380, RZ, 0xc0, !PT ;  /* 0x0000038097967812 */ /* 0x000fe400078ec0ff */
[C---:B------:R-:W-:Y:S02]  /*31950*/  IADD3 R175, P3, R158.reuse, 0x4020, RZ ;  /* 0x000040209eaf7810 */ /* 0x040fe40007f7e0ff */
[----:B------:R-:W-:Y:S02]  /*31960*/  LOP3.LUT R170, R171, 0x380, RZ, 0xc0, !PT ;  /* 0x00000380abaa7812 */ /* 0x000fe400078ec0ff */
[----:B------:R-:W-:Y:S02]  /*31970*/  IADD3 R148, P4, R158, 0x2000, RZ ;  /* 0x000020009e947810 */ /* 0x000fe40007f9e0ff */
[----:B------:R-:W-:-:S02]  /*31980*/  LOP3.LUT R172, R173, 0x380, RZ, 0xc0, !PT ;  /* 0x00000380adac7812 */ /* 0x000fc400078ec0ff */
[----:B------:R-:W-:Y:S02]  /*31990*/  SHF.R.U64 R180, R180, 0x3, RZ ;  /* 0x00000003b4b47819 */ /* 0x000fe400000012ff */
[----:B------:R-:W-:Y:S02]  /*319a0*/  LOP3.LUT R183, R158, 0x380, RZ, 0xc0, !PT ;  /* 0x000003809eb77812 */ /* 0x000fe400078ec0ff */
[----:B------:R-:W-:Y:S02]  /*319b0*/  SHF.R.U64 R150, R150, 0x3, RZ ;  /* 0x0000000396967819 */ /* 0x000fe400000012ff */
[----:B------:R-:W-:Y:S02]  /*319c0*/  LOP3.LUT R174, R175, 0x380, RZ, 0xc0, !PT ;  /* 0x00000380afae7812 */ /* 0x000fe400078ec0ff */
[----:B------:R-:W-:Y:S01]  /*319d0*/  SHF.R.U64 R170, R170, 0x3, RZ ;  /* 0x00000003aaaa7819 */ /* 0x000fe200000012ff */
[----:B------:R-:W-:Y:S01]  /*319e0*/  IMAD.X R149, RZ, RZ, R159, P4 ;  /* 0x000000ffff957224 */ /* 0x000fe200020e069f */
[----:B------:R-:W-:-:S02]  /*319f0*/  SHF.R.U64 R172, R172, 0x3, RZ ;  /* 0x00000003acac7819 */ /* 0x000fc400000012ff */
[----:B------:R-:W-:Y:S01]  /*31a00*/  LOP3.LUT R180, R180, R181, RZ, 0x3c, !PT ;  /* 0x000000b5b4b47212 */ /* 0x000fe200078e3cff */
[--C-:B------:R-:W-:Y:S01]  /*31a10*/  IMAD.X R181, RZ, RZ, R159.reuse, P0 ;  /* 0x000000ffffb57224 */ /* 0x100fe200000e069f */
[----:B------:R-:W-:Y:S02]  /*31a20*/  SHF.R.U64 R183, R183, 0x3, RZ ;  /* 0x00000003b7b77819 */ /* 0x000fe400000012ff */
[----:B------:R-:W-:Y:S01]  /*31a30*/  LOP3.LUT R150, R150, R151, RZ, 0x3c, !PT ;  /* 0x0000009796967212 */ /* 0x000fe200078e3cff */
[----:B------:R-:W-:Y:S01]  /*31a40*/  IMAD.X R151, RZ, RZ, R159, P5 ;  /* 0x000000ffff977224 */ /* 0x000fe200028e069f */
[----:B------:R-:W-:Y:S02]  /*31a50*/  SHF.R.U64 R174, R174, 0x3, RZ ;  /* 0x00000003aeae7819 */ /* 0x000fe400000012ff */
[----:B------:R-:W-:Y:S02]  /*31a60*/  LOP3.LUT R3, R148, 0x380, RZ, 0xc0, !PT ;  /* 0x0000038094037812 */ /* 0x000fe400078ec0ff */
[----:B------:R-:W-:-:S02]  /*31a70*/  IADD3 R177, P4, R158, 0x4040, RZ ;  /* 0x000040409eb17810 */ /* 0x000fc40007f9e0ff */
[----:B------:R-:W-:Y:S02]  /*31a80*/  ISETP.NE.U32.AND P0, PT, RZ, UR4, PT ;  /* 0x00000004ff007c0c */ /* 0x000fe4000bf05070 */
[----:B------:R-:W-:Y:S01]  /*31a90*/  LOP3.LUT R170, R170, R171, RZ, 0x3c, !PT ;  /* 0x000000abaaaa7212 */ /* 0x000fe200078e3cff */
[--C-:B------:R-:W-:Y:S01]  /*31aa0*/  IMAD.X R171, RZ, RZ, R159.reuse, P1 ;  /* 0x000000ffffab7224 */ /* 0x100fe200008e069f */
[----:B------:R-:W-:Y:S02]  /*31ab0*/  IADD3 R179, P5, R158, 0x4060, RZ ;  /* 0x000040609eb37810 */ /* 0x000fe40007fbe0ff */
[----:B------:R-:W-:Y:S01]  /*31ac0*/  LOP3.LUT R172, R172, R173, RZ, 0x3c, !PT ;  /* 0x000000adacac7212 */ /* 0x000fe200078e3cff */
[--C-:B------:R-:W-:Y:S01]  /*31ad0*/  IMAD.X R173, RZ, RZ, R159.reuse, P2 ;  /* 0x000000ffffad7224 */ /* 0x100fe200010e069f */
[----:B------:R-:W-:Y:S01]  /*31ae0*/  LOP3.LUT R182, R183, R158, RZ, 0x3c, !PT ;  /* 0x0000009eb7b67212 */ /* 0x000fe200078e3cff */
[--C-:B------:R-:W-:Y:S01]  /*31af0*/  IMAD.MOV.U32 R183, RZ, RZ, R159.reuse ;  /* 0x000000ffffb77224 */ /* 0x100fe200078e009f */
[----:B------:R-:W-:Y:S01]  /*31b00*/  LOP3.LUT R174, R174, R175, RZ, 0x3c, !PT ;  /* 0x000000afaeae7212 */ /* 0x000fe200078e3cff */
[----:B------:R-:W-:Y:S01]  /*31b10*/  IMAD.X R175, RZ, RZ, R159, P3 ;  /* 0x000000ffffaf7224 */ /* 0x000fe200018e069f */
[----:B------:R-:W-:-:S02]  /*31b20*/  IADD3 R207, P1, R158, 0x6020, RZ ;  /* 0x000060209ecf7810 */ /* 0x000fc40007f3e0ff */
[----:B------:R-:W-:Y:S02]  /*31b30*/  SHF.R.U64 R3, R3, 0x3, RZ ;  /* 0x0000000303037819 */ /* 0x000fe400000012ff */
[----:B------:R-:W-:Y:S02]  /*31b40*/  LOP3.LUT R176, R177, 0x380, RZ, 0xc0, !PT ;  /* 0x00000380b1b07812 */ /* 0x000fe400078ec0ff */
[C---:B------:R-:W-:Y:S02]  /*31b50*/  IADD3 R209, P2, R158.reuse, 0x6040, RZ ;  /* 0x000060409ed17810 */ /* 0x040fe40007f5e0ff */
[----:B------:R-:W-:Y:S01]  /*31b60*/  ISETP.NE.AND.EX P0, PT, RZ, UR5, PT, P0 ;  /* 0x00000005ff007c0c */ /* 0x000fe2000bf05300 */
[----:B------:R-:W-:Y:S01]  /*31b70*/  ULDC.64 UR4, c[0x0][0xd08] ;  /* 0x0003420000047ab9 */ /* 0x000fe20000000a00 */
[----:B------:R-:W-:Y:S02]  /*31b80*/  LOP3.LUT R178, R179, 0x380, RZ, 0xc0, !PT ;  /* 0x00000380b3b27812 */ /* 0x000fe400078ec0ff */
[----:B------:R-:W-:-:S02]  /*31b90*/  IADD3 R19, P3, R158, 0x6060, RZ ;  /* 0x000060609e137810 */ /* 0x000fc40007f7e0ff */
[----:B------:R-:W-:Y:S02]  /*31ba0*/  LOP3.LUT R206, R207, 0x380, RZ, 0xc0, !PT ;  /* 0x00000380cfce7812 */ /* 0x000fe400078ec0ff */
[----:B------:R-:W-:Y:S02]  /*31bb0*/  ISETP.NE.U32.AND P6, PT, RZ, UR4, PT ;  /* 0x00000004ff007c0c */ /* 0x000fe4000bfc5070 */
[----:B------:R-:W-:Y:S02]  /*31bc0*/  LOP3.LUT R148, R3, R148, RZ, 0x3c, !PT ;  /* 0x0000009403947212 */ /* 0x000fe400078e3cff */
[----:B------:R-:W-:Y:S02]  /*31bd0*/  SHF.R.U64 R176, R176, 0x3, RZ ;  /* 0x00000003b0b07819 */ /* 0x000fe400000012ff */
[----:B------:R-:W-:Y:S02]  /*31be0*/  LOP3.LUT R208, R209, 0x380, RZ, 0xc0, !PT ;  /* 0x00000380d1d07812 */ /* 0x000fe400078ec0ff */
[----:B------:R-:W-:-:S02]  /*31bf0*/  MOV R182, R182 ;  /* 0x000000b600b67202 */ /* 0x000fc40000000f00 */
[----:B------:R-:W-:Y:S02]  /*31c00*/  SHF.R.U64 R178, R178, 0x3, RZ ;  /* 0x00000003b2b27819 */ /* 0x000fe400000012ff */
[----:B------:R-:W-:Y:S02]  /*31c10*/  LOP3.LUT R18, R19, 0x380, RZ, 0xc0, !PT ;  /* 0x0000038013127812 */ /* 0x000fe400078ec0ff */
[----:B------:R-:W-:Y:S02]  /*31c20*/  MOV R20, R20 ;  /* 0x0000001400147202 */ /* 0x000fe40000000f00 */
[----:B------:R-:W-:Y:S02]  /*31c30*/  MOV R144, R144 ;  /* 0x0000009000907202 */ /* 0x000fe40000000f00 */
[----:B------:R-:W-:Y:S02]  /*31c40*/  SHF.R.U64 R206, R206, 0x3, RZ ;  /* 0x00000003cece7819 */ /* 0x000fe400000012ff */
[----:B------:R-:W-:-:S02]  /*31c50*/  MOV R146, R146 ;  /* 0x0000009200927202 */ /* 0x000fc40000000f00 */
[----:B------:R-:W-:Y:S02]  /*31c60*/  ISETP.NE.AND.EX P6, PT, RZ, UR5, PT, P6 ;  /* 0x00000005ff007c0c */ /* 0x000fe4000bfc5360 */
[----:B------:R-:W-:Y:S01]  /*31c70*/  LOP3.LUT R176, R176, R177, RZ, 0x3c, !PT ;  /* 0x000000b1b0b07212 */ /* 0x000fe200078e3cff */
[--C-:B------:R-:W-:Y:S01]  /*31c80*/  IMAD.X R177, RZ, RZ, R159.reuse, P4 ;  /* 0x000000ffffb17224 */ /* 0x100fe200020e069f */
[----:B------:R-:W-:Y:S02]  /*31c90*/  SHF.R.U64 R208, R208, 0x3, RZ ;  /* 0x00000003d0d07819 */ /* 0x000fe400000012ff */
[----:B------:R-:W-:Y:S02]  /*31ca0*/  MOV R148, R148 ;  /* 0x0000009400947202 */ /* 0x000fe40000000f00 */
[----:B------:R-:W-:Y:S01]  /*31cb0*/  LOP3.LUT R178, R178, R179, RZ, 0x3c, !PT ;  /* 0x000000b3b2b27212 */ /* 0x000fe200078e3cff */
[----:B------:R-:W-:Y:S01]  /*31cc0*/  IMAD.X R179, RZ, RZ, R159, P5 ;  /* 0x000000ffffb37224 */ /* 0x000fe200028e069f */
[----:B------:R-:W-:-:S02]  /*31cd0*/  SHF.R.U64 R18, R18, 0x3, RZ ;  /* 0x0000000312127819 */ /* 0x000fc400000012ff */
[----:B------:R-:W-:Y:S02]  /*31ce0*/  MOV R150, R150 ;  /* 0x0000009600967202 */ /* 0x000fe40000000f00 */
[----:B------:R-:W-:Y:S02]  /*31cf0*/  MOV R168, R168 ;  /* 0x000000a800a87202 */ /* 0x000fe40000000f00 */
[----:B------:R-:W-:Y:S01]  /*31d00*/  LOP3.LUT R206, R206, R207, RZ, 0x3c, !PT ;  /* 0x000000cfcece7212 */ /* 0x000fe200078e3cff */
[--C-:B------:R-:W-:Y:S01]  /*31d10*/  IMAD.X R207, RZ, RZ, R159.reuse, P1 ;  /* 0x000000ffffcf7224 */ /* 0x100fe200008e069f */
[----:B------:R-:W-:Y:S02]  /*31d20*/  MOV R170, R170 ;  /* 0x000000aa00aa7202 */ /* 0x000fe40000000f00 */
[----:B------:R-:W-:Y:S01]  /*31d30*/  LOP3.LUT R208, R208, R209, RZ, 0x3c, !PT ;  /* 0x000000d1d0d07212 */ /* 0x000fe200078e3cff */
[----:B------:R-:W-:Y:S01]  /*31d40*/  IMAD.X R209, RZ, RZ, R159, P2 ;  /* 0x000000ffffd17224 */ /* 0x000fe200010e069f */
[----:B------:R-:W-:-:S02]  /*31d50*/  MOV R172, R172 ;  /* 0x000000ac00ac7202 */ /* 0x000fc40000000f00 */
[----:B------:R-:W-:Y:S01]  /*31d60*/  LOP3.LUT R18, R18, R19, RZ, 0x3c, !PT ;  /* 0x0000001312127212 */ /* 0x000fe200078e3cff */
[----:B------:R-:W-:Y:S01]  /*31d70*/  IMAD.X R19, RZ, RZ, R159, P3 ;  /* 0x000000ffff137224 */ /* 0x000fe200018e069f */
[----:B------:R-:W-:Y:S02]  /*31d80*/  MOV R174, R174 ;  /* 0x000000ae00ae7202 */ /* 0x000fe40000000f00 */
[----:B------:R-:W-:Y:S02]  /*31d90*/  MOV R176, R176 ;  /* 0x000000b000b07202 */ /* 0x000fe40000000f00 */
[----:B------:R-:W-:Y:S02]  /*31da0*/  MOV R178, R178 ;  /* 0x000000b200b27202 */ /* 0x000fe40000000f00 */
[----:B------:R-:W-:Y:S02]  /*31db0*/  MOV R180, R180 ;  /* 0x000000b400b47202 */ /* 0x000fe40000000f00 */
[----:B------:R-:W-:-:S02]  /*31dc0*/  MOV R206, R206 ;  /* 0x000000ce00ce7202 */ /* 0x000fc40000000f00 */
[----:B--2---:R-:W-:Y:S02]  /*31dd0*/  F2FP.F16.F32.PACK_AB R140, R141, R140 ;  /* 0x0000008c8d8c723e */ /* 0x004fe400000000ff */
[----:B------:R-:W-:Y:S02]  /*31de0*/  F2FP.F16.F32.PACK_AB R141, R143, R142 ;  /* 0x0000008e8f8d723e */ /* 0x000fe400000000ff */
[----:B------:R-:W-:Y:S02]  /*31df0*/  F2FP.F16.F32.PACK_AB R132, R133, R132 ;  /* 0x000000848584723e */ /* 0x000fe400000000ff */
[----:B------:R-:W-:Y:S02]  /*31e00*/  F2FP.F16.F32.PACK_AB R133, R135, R134 ;  /* 0x000000868785723e */ /* 0x000fe400000000ff */
[----:B------:R-:W-:Y:S02]  /*31e10*/  F2FP.F16.F32.PACK_AB R142, R137, R136 ;  /* 0x00000088898e723e */ /* 0x000fe400000000ff */
[----:B------:R-:W-:Y:S01]  /*31e20*/  F2FP.F16.F32.PACK_AB R143, R139, R138 ;  /* 0x0000008a8b8f723e */ /* 0x000fe200000000ff */
[----:B------:R-:W-:Y:S01]  /*31e30*/  BAR.SYNC.DEFER_BLOCKING 0x1, 0x100 ;  /* 0x0044000000007b1d */ /* 0x000fe20000010000 */
        /* <DEDUP_REMOVED lines=35> */
[----:B---3--:R-:W-:Y:S02]  /*32070*/  F2FP.F16.F32.PACK_AB R74, R69, R68 ;  /* 0x00000044454a723e */ /* 0x008fe400000000ff */
[----:B------:R-:W-:-:S02]  /*32080*/  F2FP.F16.F32.PACK_AB R75, R71, R70 ;  /* 0x00000046474b723e */ /* 0x000fc400000000ff */
[----:B------:R-:W-:Y:S01]  /*32090*/  F2FP.F16.F32.PACK_AB R56, R57, R56 ;  /* 0x000000383938723e */ /* 0x000fe200000000ff */
[----:B------:R-:W-:Y:S01]  /*320a0*/  STSM.16.M88.4 [R150], R96 ;  /* 0x0000006096007844 */ /* 0x000fe20000000200 */
[----:B------:R-:W-:Y:S02]  /*320b0*/  F2FP.F16.F32.PACK_AB R57, R59, R58 ;  /* 0x0000003a3b39723e */ /* 0x000fe400000000ff */
[----:B----4-:R-:W-:Y:S02]  /*320c0*/  F2FP.F16.F32.PACK_AB R66, R61, R60 ;  /* 0x0000003c3d42723e */ /* 0x010fe400000000ff */
        /* <DEDUP_REMOVED lines=13> */
[----:B------:R-:W-:Y:S01]  /*321a0*/  F2FP.F16.F32.PACK_AB R33, R35, R34 ;  /* 0x000000222321723e */ /* 0x000fe200000000ff */
[----:B------:R-:W3:Y:S01]  /*321b0*/  LDC.64 R44, c[0x0][0xd00] ;  /* 0x00034000ff2c7b82 */ /* 0x000ee20000000a00 */
        /* <DEDUP_REMOVED lines=12> */
[----:B------:R-:W-:Y:S01]  /*32280*/  F2FP.F16.F32.PACK_AB R9, R11, R10 ;  /* 0x0000000a0b09723e */ /* 0x000fe200000000ff */
[----:B------:R-:W-:Y:S01]  /*32290*/  STSM.16.M88.4 [R178], R48 ;  /* 0x00000030b2007844 */ /* 0x000fe20000000200 */
[----:B------:R-:W-:Y:S02]  /*322a0*/  MOV R18, R18 ;  /* 0x0000001200127202 */ /* 0x000fe40000000f00 */
[----:B------:R-:W-:Y:S02]  /*322b0*/  F2FP.F16.F32.PACK_AB R10, R5, R4 ;  /* 0x00000004050a723e */ /* 0x000fe400000000ff */
[----:B------:R-:W-:Y:S01]  /*322c0*/  F2FP.F16.F32.PACK_AB R11, R7, R6 ;  /* 0x00000006070b723e */ /* 0x000fe200000000ff */
[----:B------:R-:W-:Y:S01]  /*322d0*/  STSM.16.M88.4 [R180], R40 ;  /* 0x00000028b4007844 */ /* 0x000fe20000000200 */
[----:B------:R-:W4:Y:S03]  /*322e0*/  @P6 LDC.64 R6, c[0x0][0xd08] ;  /* 0x00034200ff066b82 */ /* 0x000f260000000a00 */
[----:B------:R-:W-:Y:S04]  /*322f0*/  STSM.16.M88.4 [R206], R32 ;  /* 0x00000020ce007844 */ /* 0x000fe80000000200 */
[----:B------:R-:W-:Y:S04]  /*32300*/  STSM.16.M88.4 [R208], R24 ;  /* 0x00000018d0007844 */ /* 0x000fe80000000200 */
[----:B------:R0:W-:Y:S01]  /*32310*/  STSM.16.M88.4 [R18], R8 ;  /* 0x0000000812007844 */ /* 0x0001e20000000200 */
[----:B------:R-:W-:Y:S01]  /*32320*/  ULDC UR4, c[0x0][0xb88] ;  /* 0x0002e20000047ab9 */ /* 0x000fe20000000800 */
[----:B--2---:R-:W-:-:S02]  /*32330*/  IMAD.MOV.U32 R20, RZ, RZ, RZ ;  /* 0x000000ffff147224 */ /* 0x004fc400078e00ff */
[C---:B---3--:R-:W-:Y:S01]  /*32340*/  IMAD.WIDE R14, R198.reuse, 0x4, R44 ;  /* 0x00000004c60e7825 */ /* 0x048fe200078e022c */
[----:B------:R-:W-:Y:S03]  /*32350*/  BAR.SYNC.DEFER_BLOCKING 0x1, 0x100 ;  /* 0x0044000000007b1d */ /* 0x000fe60000010000 */
[----:B----4-:R-:W-:-:S04]  /*32360*/  @P6 IMAD.WIDE R6, R198, 0x4, R6 ;  /* 0x00000004c6066825 */ /* 0x010fc800078e0206 */
[----:B0-----:R-:W-:Y:S01]  /*32370*/  IMAD.U32 R18, RZ, RZ, UR4 ;  /* 0x00000004ff127e24 */ /* 0x001fe2000f8e00ff */
[----:B------:R0:W5:Y:S05]  /*32380*/  @P0 LDG.E R20, desc[UR44][R14.64] ;  /* 0x0000002c0e140981 */ /* 0x00016a000c1e1900 */
[----:B------:R0:W5:Y:S01]  /*32390*/  @P6 LDG.E R18, desc[UR44][R6.64] ;  /* 0x0000002c06126981 */ /* 0x000162000c1e1900 */
[----:B------:R-:W-:Y:S02]  /*323a0*/  IMAD R4, R199, 0x40, R193 ;  /* 0x00000040c7047824 */ /* 0x000fe400078e02c1 */
[----:B------:R-:W-:-:S04]  /*323b0*/  IMAD.MOV.U32 R5, RZ, RZ, 0x2 ;  /* 0x00000002ff057424 */ /* 0x000fc800078e00ff */
[----:B------:R-:W-:-:S03]  /*323c0*/  IMAD.WIDE R4, R4, R5, UR42 ;  /* 0x0000002a04047e25 */ /* 0x000fc6000f8e0205 */
[C---:B------:R-:W-:Y:S02]  /*323d0*/  IADD3 R3, P4, R4.reuse, 0x1000, RZ ;  /* 0x0000100004037810 */ /* 0x040fe40007f9e0ff */
[C---:B------:R-:W-:Y:S02]  /*323e0*/  IADD3 R13, P1, R4.reuse, 0x2000, RZ ;  /* 0x00002000040d7810 */ /* 0x040fe40007f3e0ff */
[C---:B------:R-:W-:Y:S01]  /*323f0*/  IADD3 R25, P2, R4.reuse, 0x3000, RZ ;  /* 0x0000300004197810 */ /* 0x040fe20007f5e0ff */
[----:B------:R-:W-:Y:S01]  /*32400*/  IMAD.X R11, RZ, RZ, R5, P4 ;  /* 0x000000ffff0b7224 */ /* 0x000fe200020e0605 */
[C---:B------:R-:W-:Y:S02]  /*32410*/  IADD3 R29, P3, R4.reuse, 0x4000, RZ ;  /* 0x00004000041d7810 */ /* 0x040fe40007f7e0ff */
[----:B------:R-:W-:Y:S02]  /*32420*/  IADD3 R33, P4, R4, 0x5000, RZ ;  /* 0x0000500004217810 */ /* 0x000fe40007f9e0ff */
        /* <DEDUP_REMOVED lines=25> */
[----:B------:R-:W-:Y:S02]  /*325c0*/  LOP3.LUT R48, R49, 0x380, RZ, 0xc0, !PT ;  /* 0x0000038031307812 */ /* 0x000fe400078ec0ff */
        /* <DEDUP_REMOVED lines=18> */
.L_x_7013:
[----:B------:R-:W0:Y:S01]  /*326f0*/  SHFL.IDX PT, R6, R213, RZ, 0x1f ;  /* 0x00001fffd5067589 */ /* 0x000e2200000e0000 */
[--C-:B------:R-:W-:Y:S01]  /*32700*/  IMAD.X R37, RZ, RZ, R5.reuse, P1 ;  /* 0x000000ffff257224 */ /* 0x100fe200008e0605 */
[C---:B------:R-:W-:Y:S01]  /*32710*/  IADD3 R57, P1, R4.reuse, 0xb000, RZ ;  /* 0x0000b00004397810 */ /* 0x040fe20007f3e0ff */
[--C-:B------:R-:W-:Y:S01]  /*32720*/  IMAD.X R53, RZ, RZ, R5.reuse, P5 ;  /* 0x000000ffff357224 */ /* 0x100fe200028e0605 */
[C---:B------:R-:W-:Y:S01]  /*32730*/  IADD3 R3, P5, R4.reuse, 0xf000, RZ ;  /* 0x0000f00004037810 */ /* 0x040fe20007fbe0ff */
[--C-:B------:R-:W-:Y:S01]  /*32740*/  IMAD.X R41, RZ, RZ, R5.reuse, P2 ;  /* 0x000000ffff297224 */ /* 0x100fe200010e0605 */
[----:B------:R-:W-:Y:S01]  /*32750*/  LOP3.LUT R56, R57, 0x380, RZ, 0xc0, !PT ;  /* 0x0000038039387812 */ /* 0x000fe200078ec0ff */
[--C-:B------:R-:W-:Y:S01]  /*32760*/  IMAD.X R45, RZ, RZ, R5.reuse, P3 ;  /* 0x000000ffff2d7224 */ /* 0x100fe200018e0605 */
[----:B------:R-:W-:Y:S01]  /*32770*/  IADD3 R61, P2, R4, 0xc000, RZ ;  /* 0x0000c000043d7810 */ /* 0x000fe20007f5e0ff */
[--C-:B------:R-:W-:Y:S01]  /*32780*/  IMAD.X R49, RZ, RZ, R5.reuse, P4 ;  /* 0x000000ffff317224 */ /* 0x100fe200020e0605 */
[----:B------:R-:W-:Y:S01]  /*32790*/  SHF.R.U64 R56, R56, 0x3, RZ ;  /* 0x0000000338387819 */ /* 0x000fe200000012ff */
[----:B------:R-:W-:Y:S01]  /*327a0*/  IMAD.X R73, RZ, RZ, R5, P5 ;  /* 0x000000ffff497224 */ /* 0x000fe200028e0605 */
[----:B------:R-:W-:-:S02]  /*327b0*/  IADD3 R65, P3, R4, 0xd000, RZ ;  /* 0x0000d00004417810 */ /* 0x000fc40007f7e0ff */
[----:B------:R-:W-:Y:S01]  /*327c0*/  LOP3.LUT R56, R56, R57, RZ, 0x3c, !PT ;  /* 0x0000003938387212 */ /* 0x000fe200078e3cff */
[----:B------:R-:W-:Y:S01]  /*327d0*/  IMAD.X R57, RZ, RZ, R5, P1 ;  /* 0x000000ffff397224 */ /* 0x000fe200008e0605 */
[----:B------:R-:W-:Y:S02]  /*327e0*/  IADD3 R69, P4, R4, 0xe000, RZ ;  /* 0x0000e00004457810 */ /* 0x000fe40007f9e0ff */
[----:B------:R-:W-:Y:S02]  /*327f0*/  LOP3.LUT R0, R3, 0x380, RZ, 0xc0, !PT ;  /* 0x0000038003007812 */ /* 0x000fe400078ec0ff */
[----:B------:R-:W-:Y:S02]  /*32800*/  LOP3.LUT R60, R61, 0x380, RZ, 0xc0, !PT ;  /* 0x000003803d3c7812 */ /* 0x000fe400078ec0ff */
[----:B------:R-:W-:Y:S02]  /*32810*/  LOP3.LUT R64, R65, 0x380, RZ, 0xc0, !PT ;  /* 0x0000038041407812 */ /* 0x000fe400078ec0ff */
[----:B0-----:R-:W-:-:S02]  /*32820*/  ISETP.NE.AND P1, PT, R6, RZ, PT ;  /* 0x000000ff0600720c */ /* 0x001fc40003f25270 */
[----:B------:R-:W-:Y:S02]  /*32830*/  LOP3.LUT R68, R69, 0x380, RZ, 0xc0, !PT ;  /* 0x0000038045447812 */ /* 0x000fe400078ec0ff */
[----:B------:R-:W-:Y:S02]  /*32840*/  LOP3.LUT R59, R4, 0x380, RZ, 0xc0, !PT ;  /* 0x00000380043b7812 */ /* 0x000fe400078ec0ff */
[----:B------:R-:W-:Y:S02]  /*32850*/  SHF.R.U64 R0, R0, 0x3, RZ ;  /* 0x0000000300007819 */ /* 0x000fe400000012ff */
[----:B------:R-:W-:Y:S02]  /*32860*/  SHF.R.U64 R60, R60, 0x3, RZ ;  /* 0x000000033c3c7819 */ /* 0x000fe400000012ff */
[----:B------:R-:W-:Y:S02]  /*32870*/  SHF.R.U64 R64, R64, 0x3, RZ ;  /* 0x0000000340407819 */ /* 0x000fe400000012ff */
[----:B------:R-:W-:-:S02]  /*32880*/  SHF.R.U64 R68, R68, 0x3, RZ ;  /* 0x0000000344447819 */ /* 0x000fc400000012ff */
[----:B------:R-:W-:Y:S02]  /*32890*/  SHF.R.U64 R59, R59, 0x3, RZ ;  /* 0x000000033b3b7819 */ /* 0x000fe400000012ff */
[----:B------:R-:W-:Y:S02]  /*328a0*/  LOP3.LUT R72, R0, R3, RZ, 0x3c, !PT ;  /* 0x0000000300487212 */ /* 0x000fe400078e3cff */
[----:B------:R-:W-:Y:S02]  /*328b0*/  SHF.R.S32.HI R0, RZ, 0x1f, R198 ;  /* 0x0000001fff007819 */ /* 0x000fe400000114c6 */
        /* <DEDUP_REMOVED lines=8> */
[----:B------:R-:W-:-:S02]  /*32940*/  SHF.R.S32.HI R78, RZ, 0x1f, R194 ;  /* 0x0000001fff4e7819 */ /* 0x000fc400000114c2 */
[----:B------:R-:W-:Y:S02]  /*32950*/  SEL R77, R198, RZ, !P0 ;  /* 0x000000ffc64d7207 */ /* 0x000fe40004000000 */
[----:B------:R-:W-:Y:S02]  /*32960*/  SEL R76, R0, RZ, !P0 ;  /* 0x000000ff004c7207 */ /* 0x000fe40004000000 */
[----:B-----5:R-:W-:Y:S01]  /*32970*/  SHF.R.S32.HI R21, RZ, 0x1f, R20 ;  /* 0x0000001fff157819 */ /* 0x020fe20000011414 */
[----:B------:R-:W-:Y:S06]  /*32980*/  @P1 BRA `(.L_x_7014) ;  /* 0x0000000000b81947 */ /* 0x000fec0003800000 */
[----:B------:R-:W0:Y:S01]  /*32990*/  LDC R6, c[0x0][0xce8] ;  /* 0x00033a00ff067b82 */ /* 0x000e220000000800 */
[----:B------:R-:W-:Y:S01]  /*329a0*/  IMAD.MOV R3, RZ, RZ, -R222 ;  /* 0x000000ffff037224 */ /* 0x000fe200078e0ade */
[----:B------:R-:W-:Y:S01]  /*329b0*/  ULDC.64 UR4, c[0x0][0xc90] ;  /* 0x0003240000047ab9 */ /* 0x000fe20000000a00 */
[----:B------:R-:W-:-:S03]  /*329c0*/  IMAD.IADD R14, R162, 0x1, R185 ;  /* 0x00000001a20e7824 */ /* 0x000fc600078e02b9 */
[----:B------:R-:W-:Y:S01]  /*329d0*/  ISETP.NE.AND P0, PT, R226, R3, PT ;  /* 0x00000003e200720c */ /* 0x000fe20003f05270 */
[----:B0-----:R-:W-:-:S05]  /*329e0*/  IMAD R27, R18, R6, RZ ;  /* 0x00000006121b7224 */ /* 0x001fca00078e02ff */
[----:B------:R-:W-:-:S13]  /*329f0*/  ISETP.GE.OR P1, PT, R14, R27, P0 ;  /* 0x0000001b0e00720c */ /* 0x000fda0000726670 */
[----:B------:R-:W2:Y:S01]  /*32a00*/  @!P1 LDL R19, [R1+0x210] ;  /* 0x0002100001139983 */ /* 0x000ea20000100800 */
[----:B------:R-:W-:Y:S01]  /*32a10*/  ISETP.NE.AND P2, PT, R6, 0x1, PT ;  /* 0x000000010600780c */ /* 0x000fe20003f45270 */
[----:B------:R-:W-:Y:S02]  /*32a20*/  IMAD.IADD R9, R228, 0x1, R185 ;  /* 0x00000001e4097824 */ /* 0x000fe400078e02b9 */
[----:B------:R-:W-:Y:S02]  /*32a30*/  IMAD R3, R78, UR4, RZ ;  /* 0x000000044e037c24 */ /* 0x000fe4000f8e02ff */
[----:B------:R-:W-:Y:S02]  /*32a40*/  IMAD.MOV.U32 R15, RZ, RZ, R9 ;  /* 0x000000ffff0f7224 */ /* 0x000fe400078e0009 */
[----:B------:R-:W-:-:S04]  /*32a50*/  IMAD.WIDE.U32 R4, R194, UR4, R20 ;  /* 0x00000004c2047c25 */ /* 0x000fc8000f8e0014 */
[----:B------:R-:W-:Y:S01]  /*32a60*/  IMAD R3, R194, UR5, R3 ;  /* 0x00000005c2037c24 */ /* 0x000fe2000f8e0203 */
[----:B------:R-:W-:Y:S01]  /*32a70*/  ULDC.64 UR4, c[0x0][0xc98] ;  /* 0x0003260000047ab9 */ /* 0x000fe20000000a00 */
[----:B------:R-:W0:Y:S02]  /*32a80*/  @P2 LDC R0, c[0x0][0xcec] ;  /* 0x00033b00ff002b82 */ /* 0x000e240000000800 */
[----:B------:R-:W-:Y:S02]  /*32a90*/  IMAD.IADD R5, R5, 0x1, R3 ;  /* 0x0000000105057824 */ /* 0x000fe400078e0203 */
[----:B------:R-:W-:-:S04]  /*32aa0*/  IMAD.WIDE.U32 R4, R77, UR4, R4 ;  /* 0x000000044d047c25 */ /* 0x000fc8000f8e0004 */
        /* <DEDUP_REMOVED lines=9> */
[----:B------:R-:W-:Y:S02]  /*32b40*/  ULDC.64 UR4, c[0x0][0xc88] ;  /* 0x0003220000047ab9 */ /* 0x000fe40000000a00 */
        /* <DEDUP_REMOVED lines=18> */
.L_x_7014:
        /* <DEDUP_REMOVED lines=15> */
[----:B------:R-:W5:Y:S01]  /*32d60*/  LD.E.128 R40, desc[UR44][R40.64] ;  /* 0x0000002c28287980 */ /* 0x000f62000c101d00 */
[----:B------:R-:W-:-:S03]  /*32d70*/  IMAD R0, R218, 0x20, R199 ;  /* 0x00000020da007824 */ /* 0x000fc600078e02c7 */
[----:B------:R-:W5:Y:S02]  /*32d80*/  LD.E.128 R44, desc[UR44][R44.64] ;  /* 0x0000002c2c2c7980 */ /* 0x000f64000c101d00 */
[----:B------:R-:W2:Y:S01]  /*32d90*/  @P1 LDC R19, c[0x0][0xcec] ;  /* 0x00033b00ff131b82 */ /* 0x000ea20000000800 */
[----:B------:R-:W-:Y:S01]  /*32da0*/  IMAD.IADD R21, R21, 0x1, R3 ;  /* 0x0000000115157824 */ /* 0x000fe200078e0203 */
[----:B------:R-:W5:Y:S01]  /*32db0*/  LD.E.128 R48, desc[UR44][R48.64] ;  /* 0x0000002c30307980 */ /* 0x000f62000c101d00 */
[----:B------:R-:W-:-:S03]  /*32dc0*/  IMAD R3, R78, UR4, RZ ;  /* 0x000000044e037c24 */ /* 0x000fc6000f8e02ff */
[----:B------:R-:W5:Y:S02]  /*32dd0*/  LD.E.128 R52, desc[UR44][R52.64] ;  /* 0x0000002c34347980 */ /* 0x000f64000c101d00 */
[----:B------:R-:W4:Y:S01]  /*32de0*/  @P1 LDC R81, c[0x0][0xcf0] ;  /* 0x00033c00ff511b82 */ /* 0x000f220000000800 */
[C---:B------:R-:W-:Y:S01]  /*32df0*/  IMAD R3, R194.reuse, UR5, R3 ;  /* 0x00000005c2037c24 */ /* 0x040fe2000f8e0203 */
[----:B------:R-:W5:Y:S01]  /*32e00*/  LD.E.128 R56, desc[UR44][R56.64] ;  /* 0x0000002c38387980 */ /* 0x000f62000c101d00 */
[----:B------:R-:W-:Y:S01]  /*32e10*/  IMAD.WIDE.U32 R20, R194, UR4, R20 ;  /* 0x00000004c2147c25 */ /* 0x000fe2000f8e0014 */
[----:B------:R-:W-:Y:S02]  /*32e20*/  ULDC.64 UR4, c[0x0][0xbf0] ;  /* 0x0002fc0000047ab9 */ /* 0x000fe40000000a00 */
[----:B------:R-:W5:Y:S01]  /*32e30*/  LD.E.128 R60, desc[UR44][R60.64] ;  /* 0x0000002c3c3c7980 */ /* 0x000f62000c101d00 */
[----:B------:R-:W-:Y:S02]  /*32e40*/  IMAD.IADD R21, R21, 0x1, R3 ;  /* 0x0000000115157824 */ /* 0x000fe400078e0203 */
[----:B------:R-:W-:Y:S01]  /*32e50*/  IMAD R3, R76, UR4, RZ ;  /* 0x000000044c037c24 */ /* 0x000fe2000f8e02ff */
[----:B------:R-:W5:Y:S01]  /*32e60*/  LD.E.128 R64, desc[UR44][R64.64] ;  /* 0x0000002c40407980 */ /* 0x000f62000c101d00 */
[----:B------:R-:W-:Y:S01]  /*32e70*/  IMAD.IADD R78, R185, 0x1, R0 ;  /* 0x00000001b94e7824 */ /* 0x000fe200078e0200 */
[----:B---3--:R-:W-:Y:S01]  /*32e80*/  ISETP.GE.AND P0, PT, R191, R84, PT ;  /* 0x00000054bf00720c */ /* 0x008fe20003f06270 */
[C---:B------:R-:W-:Y:S01]  /*32e90*/  IMAD R3, R77.reuse, UR5, R3 ;  /* 0x000000054d037c24 */ /* 0x040fe2000f8e0203 */
[----:B------:R-:W5:Y:S01]  /*32ea0*/  LD.E.128 R68, desc[UR44][R68.64] ;  /* 0x0000002c44447980 */ /* 0x000f62000c101d00 */
[----:B------:R-:W-:Y:S01]  /*32eb0*/  IMAD.WIDE.U32 R20, R77, UR4, R20 ;  /* 0x000000044d147c25 */ /* 0x000fe2000f8e0014 */
[----:B------:R-:W-:-:S02]  /*32ec0*/  ULDC.64 UR4, c[0x0][0xbe0] ;  /* 0x0002f80000047ab9 */ /* 0x000fc40000000a00 */
[----:B------:R-:W5:Y:S01]  /*32ed0*/  LD.E.128 R72, desc[UR44][R72.64] ;  /* 0x0000002c48487980 */ /* 0x000f62000c101d00 */
[----:B--2---:R-:W-:Y:S01]  /*32ee0*/  @P1 IMAD.HI.U32 R0, R78, R19, RZ ;  /* 0x000000134e001227 */ /* 0x004fe200078e00ff */
[----:B------:R-:W-:Y:S01]  /*32ef0*/  SEL R19, RZ, 0xffffffff, P0 ;  /* 0xffffffffff137807 */ /* 0x000fe20000000000 */
[----:B------:R-:W-:Y:S01]  /*32f00*/  BSSY B1, `(.L_x_7015) ;  /* 0x000005c000017945 */ /* 0x000fe20003800000 */
[-C--:B------:R-:W-:Y:S01]  /*32f10*/  ISETP.GE.AND P0, PT, R190, R84.reuse, PT ;  /* 0x00000054be00720c */ /* 0x080fe20003f06270 */
[----:B------:R-:W-:Y:S01]  /*32f20*/  IMAD.IADD R21, R21, 0x1, R3 ;  /* 0x0000000115157824 */ /* 0x000fe200078e0203 */
[----:B------:R-:W-:Y:S01]  /*32f30*/  @!PT LDS RZ, [RZ] ;  /* 0x00000000fffff984 */ /* 0x000fe20000000800 */
[----:B------:R-:W-:Y:S01]  /*32f40*/  @!PT LDS RZ, [RZ] ;  /* 0x00000000fffff984 */ /* 0x000fe20000000800 */
[----:B------:R-:W-:Y:S01]  /*32f50*/  @!PT LDS RZ, [RZ] ;  /* 0x00000000fffff984 */ /* 0x000fe20000000800 */
[----:B------:R-:W-:Y:S01]  /*32f60*/  @!PT LDS RZ, [RZ] ;  /* 0x00000000fffff984 */ /* 0x000fe20000000800 */
[----:B------:R2:W-:Y:S06]  /*32f70*/  MEMBAR.ALL.CTA ;  /* 0x0000000000007992 */ /* 0x0005ec0000008000 */
[----:B--2---:R-:W2:Y:S01]  /*32f80*/  FENCE.VIEW.ASYNC.S ;  /* 0x00000000000073c6 */ /* 0x004ea20000000000 */
[----:B------:R-:W-:Y:S01]  /*32f90*/  IMAD.MOV.U32 R3, RZ, RZ, R78 ;  /* 0x000000ffff037224 */ /* 0x000fe200078e004e */
[----:B----4-:R-:W-:Y:S01]  /*32fa0*/  @P1 SHF.R.U32.HI R3, RZ, R81, R0 ;  /* 0x00000051ff031219 */ /* 0x010fe20000011600 */
[----:B------:R-:W-:Y:S01]  /*32fb0*/  IMAD.SHL.U32 R81, R19, 0x2, RZ ;  /* 0x0000000213517824 */ /* 0x000fe200078e00ff */
[-C--:B------:R-:W-:Y:S01]  /*32fc0*/  ISETP.GE.AND P1, PT, R193, R84.reuse, PT ;  /* 0x00000054c100720c */ /* 0x080fe20003f26270 */
[----:B------:R-:W-:Y:S01]  /*32fd0*/  IMAD R87, R18, R79, RZ ;  /* 0x0000004f12577224 */ /* 0x000fe200078e02ff */
[----:B------:R-:W-:Y:S01]  /*32fe0*/  SEL R76, RZ, 0xffffffff, P0 ;  /* 0xffffffffff4c7807 */ /* 0x000fe20000000000 */
[----:B------:R-:W-:Y:S01]  /*32ff0*/  IMAD.MOV R77, RZ, RZ, -R3 ;  /* 0x000000ffff4d7224 */ /* 0x000fe200078e0a03 */
[----:B------:R-:W-:Y:S01]  /*33000*/  SEL R0, RZ, 0x1, P1 ;  /* 0x00000001ff007807 */ /* 0x000fe20000800000 */
[----:B------:R-:W-:Y:S01]  /*33010*/  IMAD.WIDE.U32 R20, R3, UR4, R20 ;  /* 0x0000000403147c25 */ /* 0x000fe2000f8e0014 */
[----:B------:R-:W-:-:S02]  /*33020*/  ISETP.GE.AND P0, PT, R189, R84, PT ;  /* 0x00000054bd00720c */ /* 0x000fc40003f06270 */
[----:B------:R-:W-:Y:S01]  /*33030*/  LOP3.LUT R0, R81, 0x2, R0, 0xe2, !PT ;  /* 0x0000000251007812 */ /* 0x000fe200078ee200 */
[----:B------:R-:W-:Y:S01]  /*33040*/  IMAD.SHL.U32 R81, R76, 0x4, RZ ;  /* 0x000000044c517824 */ /* 0x000fe200078e00ff */
[----:B------:R-:W-:Y:S01]  /*33050*/  SEL R76, RZ, 0xffffffff, P0 ;  /* 0xffffffffff4c7807 */ /* 0x000fe20000000000 */
[----:B------:R-:W-:Y:S01]  /*33060*/  IMAD R19, R79, R77, R78 ;  /* 0x0000004d4f137224 */ /* 0x000fe200078e024e */
[----:B------:R-:W-:Y:S01]  /*33070*/  SHF.R.S32.HI R77, RZ, 0x1f, R3 ;  /* 0x0000001fff4d7819 */ /* 0x000fe20000011403 */
[----:B------:R-:W-:Y:S01]  /*33080*/  IMAD.IADD R185, R199, 0x1, R185 ;  /* 0x00000001c7b97824 */ /* 0x000fe200078e02b9 */
[-C--:B------:R-:W-:Y:S02]  /*33090*/  ISETP.GE.AND P0, PT, R188, R84.reuse, PT ;  /* 0x00000054bc00720c */ /* 0x080fe40003f06270 */
[----:B------:R-:W-:Y:S01]  /*330a0*/  LOP3.LUT R0, R81, 0x4, R0, 0xe2, !PT ;  /* 0x0000000451007812 */ /* 0x000fe200078ee200 */
[----:B------:R-:W-:Y:S01]  /*330b0*/  IMAD.SHL.U32 R81, R76, 0x8, RZ ;  /* 0x000000084c517824 */ /* 0x000fe200078e00ff */
[----:B------:R-:W-:Y:S01]  /*330c0*/  SEL R76, RZ, 0xffffffff, P0 ;  /* 0xffffffffff4c7807 */ /* 0x000fe20000000000 */
[----:B------:R-:W-:Y:S01]  /*330d0*/  IMAD R78, R77, UR4, RZ ;  /* 0x000000044d4e7c24 */ /* 0x000fe2000f8e02ff */
[----:B------:R-:W-:-:S02]  /*330e0*/  ISETP.GE.AND P0, PT, R187, R84, PT ;  /* 0x00000054bb00720c */ /* 0x000fc40003f06270 */
[----:B------:R-:W-:Y:S01]  /*330f0*/  LOP3.LUT R0, R81, 0x8, R0, 0xe2, !PT ;  /* 0x0000000851007812 */ /* 0x000fe200078ee200 */
[----:B------:R-:W-:Y:S01]  /*33100*/  IMAD R77, R3, UR5, R78 ;  /* 0x00000005034d7c24 */ /* 0x000fe2000f8e024e */
[----:B------:R-:W-:Y:S01]  /*33110*/  SEL R3, RZ, 0xffffffff, P0 ;  /* 0xffffffffff037807 */ /* 0x000fe20000000000 */
[----:B------:R-:W-:Y:S01]  /*33120*/  IMAD.SHL.U32 R81, R76, 0x10, RZ ;  /* 0x000000104c517824 */ /* 0x000fe200078e00ff */
[----:B------:R-:W-:Y:S01]  /*33130*/  SHF.R.S32.HI R76, RZ, 0x1f, R19 ;  /* 0x0000001fff4c7819 */ /* 0x000fe20000011413 */
[----:B------:R-:W-:Y:S01]  /*33140*/  ULDC.64 UR4, c[0x0][0xbd8] ;  /* 0x0002f60000047ab9 */ /* 0x000fe20000000a00 */
[-C--:B------:R-:W-:Y:S01]  /*33150*/  ISETP.GE.AND P0, PT, R196, R84.reuse, PT ;  /* 0x00000054c400720c */ /* 0x080fe20003f06270 */
[----:B------:R-:W-:Y:S01]  /*33160*/  IMAD.SHL.U32 R3, R3, 0x20, RZ ;  /* 0x0000002003037824 */ /* 0x000fe200078e00ff */
[----:B------:R-:W-:Y:S01]  /*33170*/  LOP3.LUT R0, R81, 0x10, R0, 0xe2, !PT ;  /* 0x0000001051007812 */ /* 0x000fe200078ee200 */
[----:B------:R-:W-:Y:S01]  /*33180*/  IMAD R76, R76, UR4, RZ ;  /* 0x000000044c4c7c24 */ /* 0x000fe2000f8e02ff */
[----:B------:R-:W-:Y:S01]  /*33190*/  ISETP.GE.AND P1, PT, R185, R87, PT ;  /* 0x00000057b900720c */ /* 0x000fe20003f26270 */
[----:B------:R-:W-:Y:S01]  /*331a0*/  IMAD.IADD R21, R21, 0x1, R77 ;  /* 0x0000000115157824 */ /* 0x000fe200078e024d */
[----:B------:R-:W-:Y:S01]  /*331b0*/  LOP3.LUT R0, R3, 0x20, R0, 0xe2, !PT ;  /* 0x0000002003007812 */ /* 0x000fe200078ee200 */
[C---:B------:R-:W-:Y:S01]  /*331c0*/  IMAD R77, R19.reuse, UR5, R76 ;  /* 0x00000005134d7c24 */ /* 0x040fe2000f8e024c */
[----:B------:R-:W-:Y:S01]  /*331d0*/  SEL R3, RZ, 0x40, P0 ;  /* 0x00000040ff037807 */ /* 0x000fe20000000000 */
[----:B------:R-:W-:Y:S01]  /*331e0*/  IMAD.WIDE.U32 R18, R19, UR4, R20 ;  /* 0x0000000413127c25 */ /* 0x000fe2000f8e0014 */
[----:B------:R-:W-:Y:S01]  /*331f0*/  ULDC.64 UR4, c[0x0][0xb80] ;  /* 0x0002e00000047ab9 */ /* 0x000fe20000000a00 */
[----:B------:R-:W-:-:S02]  /*33200*/  ISETP.GE.AND P0, PT, R195, R84, PT ;  /* 0x00000054c300720c */ /* 0x000fc40003f06270 */
[----:B------:R-:W-:Y:S01]  /*33210*/  LOP3.LUT R3, R0, R3, RZ, 0xfc, !PT ;  /* 0x0000000300037212 */ /* 0x000fe200078efcff */
[----:B------:R-:W-:Y:S01]  /*33220*/  VIADD R0, R2, 0x38820 ;  /* 0x0003882002007836 */ /* 0x000fe20000000000 */
[C---:B------:R-:W-:Y:S01]  /*33230*/  LEA R85, P2, R18.reuse, UR4, 0x1 ;  /* 0x0000000412557c11 */ /* 0x040fe2000f8408ff */
[----:B------:R-:W-:Y:S01]  /*33240*/  IMAD.IADD R19, R19, 0x1, R77 ;  /* 0x0000000113137824 */ /* 0x000fe200078e024d */
[----:B------:R-:W-:Y:S02]  /*33250*/  SEL R20, RZ, 0x80, P0 ;  /* 0x00000080ff147807 */ /* 0x000fe40000000000 */
[----:B------:R-:W-:Y:S02]  /*33260*/  PRMT R0, RZ, 0x654, R0 ;  /* 0x00000654ff007816 */ /* 0x000fe40000000000 */
[----:B------:R-:W-:Y:S02]  /*33270*/  LEA.HI.X R86, R18, UR5, R19, 0x1, P2 ;  /* 0x0000000512567c11 */ /* 0x000fe400090f0c13 */
[----:B--2---:R2:W-:Y:S03]  /*33280*/  SYNCS.ARRIVE.TRANS64.RED.A1T0 RZ, [R0+URZ], RZ ;  /* 0x000000ff00ff79a7 */ /* 0x0045e6000810043f */
[----:B------:R0:W3:Y:S01]  /*33290*/  SHFL.IDX PT, R21, R86, RZ, 0x181f ;  /* 0x00181fff56157589 */ /* 0x0000e200000e0000 */
[----:B--2---:R-:W-:-:S03]  /*332a0*/  LOP3.LUT R0, R3, R20, RZ, 0xfc, !PT ;  /* 0x0000001403007212 */ /* 0x004fc600078efcff */
[----:B------:R0:W2:Y:S01]  /*332b0*/  SHFL.IDX PT, R20, R85, RZ, 0x181f ;  /* 0x00181fff55147589 */ /* 0x0000a200000e0000 */
[----:B------:R-:W-:Y:S05]  /*332c0*/  @P1 BRA `(.L_x_7016) ;  /* 0x00000000007c1947 */ /* 0x000fea0003800000 */
[-C--:B------:R-:W-:Y:S02]  /*332d0*/  ISETP.GE.AND P3, PT, R193, R84.reuse, PT ;  /* 0x00000054c100720c */ /* 0x080fe40003f66270 */
[-C--:B------:R-:W-:Y:S02]  /*332e0*/  ISETP.GE.AND P1, PT, R191, R84.reuse, PT ;  /* 0x00000054bf00720c */ /* 0x080fe40003f26270 */
[-C--:B------:R-:W-:Y:S02]  /*332f0*/  ISETP.GE.AND P0, PT, R190, R84.reuse, PT ;  /* 0x00000054be00720c */ /* 0x080fe40003f06270 */
[----:B------:R-:W-:-:S07]  /*33300*/  ISETP.GE.AND P4, PT, R189, R84, PT ;  /* 0x00000054bd00720c */ /* 0x000fce0003f86270 */
[----:B--23--:R-:W-:Y:S02]  /*33310*/  @!P3 IMAD.WIDE R18, R193, 0x2, R20 ;  /* 0x00000002c112b825 */ /* 0x00cfe400078e0214 */
[CC--:B------:R-:W-:Y:S02]  /*33320*/  @!P1 LEA R76, P5, R191.reuse, R20.reuse, 0x1 ;  /* 0x00000014bf4c9211 */ /* 0x0c0fe400078a08ff */
[----:B------:R-:W-:Y:S01]  /*33330*/  @!P0 LEA R78, P2, R190, R20, 0x1 ;  /* 0x00000014be4e8211 */ /* 0x000fe200078408ff */
[----:B-----5:R2:W-:Y:S01]  /*33340*/  @!P3 ST.E.128 desc[UR44][R18.64], R4 ;  /* 0x000000041200b985 */ /* 0x0205e2000c101d2c */
[-C--:B------:R-:W-:Y:S02]  /*33350*/  @!P1 LEA.HI.X R77, R191, R21.reuse, R211, 0x1, P5 ;  /* 0x00000015bf4d9211 */ /* 0x080fe400028f0cd3 */
[-C--:B------:R-:W-:Y:S02]  /*33360*/  ISETP.GE.AND P3, PT, R188, R84.reuse, PT ;  /* 0x00000054bc00720c */ /* 0x080fe40003f66270 */
[----:B------:R-:W-:Y:S01]  /*33370*/  @!P0 LEA.HI.X R79, R190, R21, R210, 0x1, P2 ;  /* 0x00000015be4f8211 */ /* 0x000fe200010f0cd2 */
[----:B------:R3:W-:Y:S01]  /*33380*/  @!P1 ST.E.128 desc[UR44][R76.64], R12 ;  /* 0x0000000c4c009985 */ /* 0x0007e2000c101d2c */
[----:B------:R-:W-:-:S02]  /*33390*/  ISETP.GE.AND P2, PT, R187, R84, PT ;  /* 0x00000054bb00720c */ /* 0x000fc40003f46270 */
[-C--:B------:R-:W-:Y:S01]  /*333a0*/  @!P4 LEA R80, P5, R189, R20.reuse, 0x1 ;  /* 0x00000014bd50c211 */ /* 0x080fe200078a08ff */
[----:B------:R4:W-:Y:S01]  /*333b0*/  @!P0 ST.E.128 desc[UR44][R78.64], R28 ;  /* 0x0000001c4e008985 */ /* 0x0009e2000c101d2c */
[----:B------:R-:W-:Y:S02]  /*333c0*/  LOP3.LUT P1, RZ, R3, 0x40, RZ, 0xc0, !PT ;  /* 0x0000004003ff7812 */ /* 0x000fe4000782c0ff */
[----:B------:R-:W-:Y:S02]  /*333d0*/  LOP3.LUT P0, RZ, R0, 0x80, RZ, 0xc0, !PT ;  /* 0x0000008000ff7812 */ /* 0x000fe4000780c0ff */
[----:B------:R-:W-:Y:S02]  /*333e0*/  @!P4 LEA.HI.X R81, R189, R21, R205, 0x1, P5 ;  /* 0x00000015bd51c211 */ /* 0x000fe400028f0ccd */
[----:B------:R-:W-:-:S03]  /*333f0*/  @!P3 LEA R82, P5, R188, R20, 0x1 ;  /* 0x00000014bc52b211 */ /* 0x000fc600078a08ff */
[----:B------:R4:W-:Y:S01]  /*33400*/  @!P4 ST.E.128 desc[UR44][R80.64], R36 ;  /* 0x000000245000c985 */ /* 0x0009e2000c101d2c */
[CC--:B--2---:R-:W-:Y:S02]  /*33410*/  @!P2 LEA R4, P4, R187.reuse, R20.reuse, 0x1 ;  /* 0x00000014bb04a211 */ /* 0x0c4fe400078808ff */
[-C--:B------:R-:W-:Y:S02]  /*33420*/  @!P3 LEA.HI.X R83, R188, R21.reuse, R204, 0x1, P5 ;  /* 0x00000015bc53b211 */ /* 0x080fe400028f0ccc */
[CC--:B------:R-:W-:Y:S02]  /*33430*/  @P1 LEA R6, P5, R196.reuse, R20.reuse, 0x1 ;  /* 0x00000014c4061211 */ /* 0x0c0fe400078a08ff */
[-C--:B------:R-:W-:Y:S01]  /*33440*/  @!P2 LEA.HI.X R5, R187, R21.reuse, R203, 0x1, P4 ;  /* 0x00000015bb05a211 */ /* 0x080fe200020f0ccb */
[----:B------:R4:W-:Y:S01]  /*33450*/  @!P3 ST.E.128 desc[UR44][R82.64], R44 ;  /* 0x0000002c5200b985 */ /* 0x0009e2000c101d2c */
[C---:B---3--:R-:W-:Y:S02]  /*33460*/  @P0 LEA R12, P4, R195.reuse, R20, 0x1 ;  /* 0x00000014c30c0211 */ /* 0x048fe400078808ff */
[-C--:B------:R-:W-:Y:S01]  /*33470*/  @P1 LEA.HI.X R7, R196, R21.reuse, R202, 0x1, P5 ;  /* 0x00000015c4071211 */ /* 0x080fe200028f0cca */
[----:B------:R4:W-:Y:S01]  /*33480*/  @!P2 ST.E.128 desc[UR44][R4.64], R52 ;  /* 0x000000340400a985 */ /* 0x0009e2000c101d2c */
[----:B------:R-:W-:-:S03]  /*33490*/  @P0 LEA.HI.X R13, R195, R21, R201, 0x1, P4 ;  /* 0x00000015c30d0211 */ /* 0x000fc600020f0cc9 */
[----:B------:R4:W-:Y:S04]  /*334a0*/  @P1 ST.E.128 desc[UR44][R6.64], R60 ;  /* 0x0000003c06001985 */ /* 0x0009e8000c101d2c */
[----:B------:R4:W-:Y:S02]  /*334b0*/  @P0 ST.E.128 desc[UR44][R12.64], R68 ;  /* 0x000000440c000985 */ /* 0x0009e4000c101d2c */
.L_x_7016:
[----:B------:R-:W-:Y:S05]  /*334c0*/  BSYNC B1 ;  /* 0x0000000000017941 */ /* 0x000fea0003800000 */
.L_x_7015:
[----:B----45:R-:W-:Y:S01]  /*334d0*/  VIADD R4, R185, 0x20 ;  /* 0x00000020b9047836 */ /* 0x030fe20000000000 */
[----:B------:R4:W0:Y:S04]  /*334e0*/  SHFL.IDX PT, R7, R86, 0x1, 0x181f ;  /* 0x00381f0056077f89 */ /* 0x00082800000e0000 */
[----:B------:R-:W-:Y:S01]  /*334f0*/  ISETP.GE.AND P0, PT, R4, R87, PT ;  /* 0x000000570400720c */ /* 0x000fe20003f06270 */
[----:B------:R4:W0:-:S12]  /*33500*/  SHFL.IDX PT, R6, R85, 0x1, 0x181f ;  /* 0x00381f0055067f89 */ /* 0x00081800000e0000 */
[----:B----4-:R-:W-:Y:S05]  /*33510*/  @P0 BRA `(.L_x_7017) ;  /* 0x0000000c00d80947 */ /* 0x010fea0003800000 */
[-C--:B------:R-:W-:Y:S02]  /*33520*/  ISETP.GE.AND P1, PT, R193, R84.reuse, PT ;  /* 0x00000054c100720c */ /* 0x080fe40003f26270 */
[-C--:B------:R-:W-:Y:S02]  /*33530*/  ISETP.GE.AND P4, PT, R191, R84.reuse, PT ;  /* 0x00000054bf00720c */ /* 0x080fe40003f86270 */
[-C--:B------:R-:W-:Y:S02]  /*33540*/  ISETP.GE.AND P3, PT, R190, R84.reuse, PT ;  /* 0x00000054be00720c */ /* 0x080fe40003f66270 */
[----:B------:R-:W-:-:S07]  /*33550*/  ISETP.GE.AND P2, PT, R189, R84, PT ;  /* 0x00000054bd00720c */ /* 0x000fce0003f46270 */
[----:B0-----:R-:W-:Y:S02]  /*33560*/  @!P1 IMAD.WIDE R4, R193, 0x2, R6 ;  /* 0x00000002c1049825 */ /* 0x001fe400078e0206 */
[CC--:B------:R-:W-:Y:S02]  /*33570*/  @!P4 LEA R12, P0, R191.reuse, R6.reuse, 0x1 ;  /* 0x00000006bf0cc211 */ /* 0x0c0fe400078008ff */
[----:B------:R-:W-:Y:S01]  /*33580*/  @!P3 LEA R14, P5, R190, R6, 0x1 ;  /* 0x00000006be0eb211 */ /* 0x000fe200078a08ff */
[----:B------:R0:W-:Y:S01]  /*33590*/  @!P1 ST.E.128 desc[UR44][R4.64], R8 ;  /* 0x0000000804009985 */ /* 0x0001e2000c101d2c */
[----:B------:R-:W-:Y:S02]  /*335a0*/  @!P4 LEA.HI.X R13, R191, R7, R211, 0x1, P0 ;  /* 0x00000007bf0dc211 */ /* 0x000fe400000f0cd3 */
[-C--:B------:R-:W-:Y:S02]  /*335b0*/  ISETP.GE.AND P1, PT, R188, R84.reuse, PT ;  /* 0x00000054bc00720c */ /* 0x080fe40003f26270 */
[----:B------:R-:W-:Y:S01]  /*335c0*/  ISETP.GE.AND P0, PT, R187, R84, PT ;  /* 0x00000054bb00720c */ /* 0x000fe20003f06270 */
[----:B------:R4:W-:Y:S01]  /*335d0*/  @!P4 ST.E.128 desc[UR44][R12.64], R24 ;  /* 0x000000180c00c985 */ /* 0x0009e2000c101d2c */
[----:B------:R-:W-:-:S02]  /*335e0*/  LOP3.LUT P4, RZ, R3, 0x40, RZ, 0xc0, !PT ;  /* 0x0000004003ff7812 */ /* 0x000fc4000788c0ff */
[----:B------:R-:W-:Y:S02]  /*335f0*/  @!P3 LEA.HI.X R15, R190, R7, R210, 0x1, P5 ;  /* 0x00000007be0fb211 */ /* 0x000fe400028f0cd2 */
[----:B------:R-:W-:-:S03]  /*33600*/  @!P2 LEA R18, P5, R189, R6, 0x1 ;  /* 0x00000006bd12a211 */ /* 0x000fc600078a08ff */
[----:B------:R4:W-:Y:S01]  /*33610*/  @!P3 ST.E.128 desc[UR44][R14.64], R32 ;  /* 0x000000200e00b985 */ /* 0x0009e2000c101d2c */
[-C--:B------:R-:W-:Y:S02]  /*33620*/  @!P2 LEA.HI.X R19, R189, R7.reuse, R205, 0x1, P5 ;  /* 0x00000007bd13a211 */ /* 0x080fe400028f0ccd */
[CC--:B--2---:R-:W-:Y:S02]  /*33630*/  @!P1 LEA R20, P3, R188.reuse, R6.reuse, 0x1 ;  /* 0x00000006bc149211 */ /* 0x0c4fe400078608ff */
[CC--:B0-----:R-:W-:Y:S01]  /*33640*/  @!P0 LEA R4, P5, R187.reuse, R6.reuse, 0x1 ;  /* 0x00000006bb048211 */ /* 0x0c1fe200078a08ff */
[----:B------:R4:W-:Y:S01]  /*33650*/  @!P2 ST.E.128 desc[UR44][R18.64], R40 ;  /* 0x000000281200a985 */ /* 0x0009e2000c101d2c */
[-C--:B---3--:R-:W-:Y:S02]  /*33660*/  @!P1 LEA.HI.X R21, R188, R7.reuse, R204, 0x1, P3 ;  /* 0x00000007bc159211 */ /* 0x088fe400018f0ccc */
[C---:B------:R-:W-:Y:S02]  /*33670*/  @P4 LEA R8, P3, R196.reuse, R6, 0x1 ;  /* 0x00000006c4084211 */ /* 0x040fe400078608ff */
[-C--:B------:R-:W-:Y:S01]  /*33680*/  @!P0 LEA.HI.X R5, R187, R7.reuse, R203, 0x1, P5 ;  /* 0x00000007bb058211 */ /* 0x080fe200028f0ccb */
        /* <DEDUP_REMOVED lines=10> */
.L_x_7012:
[----:B------:R-:W-:Y:S01]  /*33730*/  ULDC.64 UR4, c[0x0][0xd00] ;  /* 0x0003400000047ab9 */ /* 0x000fe20000000a00 */
[----:B------:R-:W2:Y:S01]  /*33740*/  LDC.64 R4, c[0x0][0xd00] ;  /* 0x00034000ff047b82 */ /* 0x000ea20000000a00 */
[----:B------:R-:W-:Y:S01]  /*33750*/  ISETP.NE.U32.AND P0, PT, RZ, UR4, PT ;  /* 0x00000004ff007c0c */ /* 0x000fe2000bf05070 */
[----:B------:R-:W-:-:S03]  /*33760*/  IMAD.MOV.U32 R3, RZ, RZ, RZ ;  /* 0x000000ffff037224 */ /* 0x000fc600078e00ff */
[----:B------:R-:W-:Y:S01]  /*33770*/  ISETP.NE.AND.EX P0, PT, RZ, UR5, PT, P0 ;  /* 0x00000005ff007c0c */ /* 0x000fe2000bf05300 */
[----:B------:R-:W-:Y:S02]  /*33780*/  ULDC.64 UR4, c[0x0][0xd08] ;  /* 0x0003420000047ab9 */ /* 0x000fe40000000a00 */
[----:B------:R-:W-:Y:S01]  /*33790*/  ISETP.NE.U32.AND P1, PT, RZ, UR4, PT ;  /* 0x00000004ff007c0c */ /* 0x000fe2000bf25070 */
[----:B------:R-:W0:Y:S03]  /*337a0*/  LDC R21, c[0x0][0xce8] ;  /* 0x00033a00ff157b82 */ /* 0x000e260000000800 */
[----:B------:R-:W-:Y:S01]  /*337b0*/  ISETP.NE.AND.EX P1, PT, RZ, UR5, PT, P1 ;  /* 0x00000005ff007c0c */ /* 0x000fe2000bf25310 */
[----:B--2---:R-:W-:-:S12]  /*337c0*/  IMAD.WIDE R4, R198, 0x4, R4 ;  /* 0x00000004c6047825 */ /* 0x004fd800078e0204 */
[----:B------:R-:W2:Y:S01]  /*337d0*/  @P1 LDC.64 R6, c[0x0][0xd08] ;  /* 0x00034200ff061b82 */ /* 0x000ea20000000a00 */
[----:B------:R-:W-:Y:S02]  /*337e0*/  ULDC UR4, c[0x0][0xb88] ;  /* 0x0002e20000047ab9 */ /* 0x000fe40000000800 */
[----:B------:R-:W-:Y:S01]  /*337f0*/  IMAD.U32 R0, RZ, RZ, UR4 ;  /* 0x00000004ff007e24 */ /* 0x000fe2000f8e00ff */
[----:B------:R0:W5:Y:S01]  /*33800*/  @P0 LDG.E R3, desc[UR44][R4.64] ;  /* 0x0000002c04030981 */ /* 0x000162000c1e1900 */
[----:B--2---:R-:W-:-:S05]  /*33810*/  @P1 IMAD.WIDE R6, R198, 0x4, R6 ;  /* 0x00000004c6061825 */ /* 0x004fca00078e0206 */
[----:B------:R2:W5:Y:S01]  /*33820*/  @P1 LDG.E R0, desc[UR44][R6.64] ;  /* 0x0000002c06001981 */ /* 0x000562000c1e1900 */
[----:B------:R-:W-:Y:S02]  /*33830*/  ISETP.GE.AND P2, PT, R212, 0x40, PT ;  /* 0x00000040d400780c */ /* 0x000fe40003f46270 */
[----:B------:R-:W-:Y:S01]  /*33840*/  SHF.R.S32.HI R8, RZ, 0x1f, R198 ;  /* 0x0000001fff087819 */ /* 0x000fe200000114c6 */
[----:B0-----:R-:W-:Y:S10]  /*33850*/  @P1 BRA `(.L_x_7018) ;  /* 0x0000000000101947 */ /* 0x001ff40003800000 */
[----:B------:R-:W-:Y:S05]  /*33860*/  @!P0 BRA `(.L_x_7018) ;  /* 0x00000000000c8947 */ /* 0x000fea0003800000 */
[----:B--2---:R-:W2:Y:S04]  /*33870*/  LDG.E R7, desc[UR44][R4.64] ;  /* 0x0000002c04077981 */ /* 0x004ea8000c1e1900 */
[----:B-----5:R-:W2:Y:S02]  /*33880*/  LDG.E R0, desc[UR44][R4.64+0x4] ;  /* 0x0000042c04007981 */ /* 0x020ea4000c1e1900 */
[----:B--2---:R-:W-:-:S07]  /*33890*/  IMAD.IADD R0, R0, 0x1, -R7 ;  /* 0x0000000100007824 */ /* 0x004fce00078e0a07 */
.L_x_7018:
[----:B------:R-:W-:Y:S01]  /*338a0*/  BSSY B1, `(.L_x_7019) ;  /* 0x000002d000017945 */ /* 0x000fe20003800000 */
[----:B---3--:R-:W-:Y:S02]  /*338b0*/  SHF.R.S32.HI R12, RZ, 0x1f, R194 ;  /* 0x0000001fff0c7819 */ /* 0x008fe400000114c2 */
[----:B------:R-:W-:Y:S02]  /*338c0*/  SEL R13, R198, RZ, !P0 ;  /* 0x000000ffc60d7207 */ /* 0x000fe40004000000 */
[----:B------:R-:W-:Y:S02]  /*338d0*/  SEL R14, R8, RZ, !P0 ;  /* 0x000000ff080e7207 */ /* 0x000fe40004000000 */
[----:B-----5:R-:W-:Y:S01]  /*338e0*/  SHF.R.S32.HI R10, RZ, 0x1f, R3 ;  /* 0x0000001fff0a7819 */ /* 0x020fe20000011403 */
[----:B------:R-:W-:Y:S06]  /*338f0*/  @P2 BRA `(.L_x_7020) ;  /* 0x00000000009c2947 */ /* 0x000fec0003800000 */
[----:B------:R-:W0:Y:S01]  /*33900*/  S2R R5, SR_TID.X ;  /* 0x0000000000057919 */ /* 0x000e220000002100 */
[----:B------:R-:W3:Y:S02]  /*33910*/  LDC R11, c[0x0][0xce8] ;  /* 0x00033a00ff0b7b82 */ /* 0x000ee40000000800 */
[----:B---3--:R-:W-:Y:S01]  /*33920*/  IMAD R4, R0, R11, RZ ;  /* 0x0000000b00047224 */ /* 0x008fe200078e02ff */
        /* <DEDUP_REMOVED lines=8> */
[----:B--2---:R-:W-:Y:S02]  /*339b0*/  IMAD.MOV.U32 R7, RZ, RZ, R8 ;  /* 0x000000ffff077224 */ /* 0x004fe400078e0008 */
        /* <DEDUP_REMOVED lines=27> */
.L_x_7020:
[----:B------:R-:W-:Y:S05]  /*33b70*/  BSYNC B1 ;  /* 0x0000000000017941 */ /* 0x000fea0003800000 */
.L_x_7019:
[----:B------:R-:W-:Y:S01]  /*33b80*/  ISETP.NE.AND P0, PT, R21, 0x1, PT ;  /* 0x000000011500780c */ /* 0x000fe20003f05270 */
[----:B------:R-:W3:Y:S01]  /*33b90*/  LDC R20, c[0x0][0xbc8] ;  /* 0x0002f200ff147b82 */ /* 0x000ee20000000800 */
[----:B------:R-:W-:Y:S01]  /*33ba0*/  ULDC.64 UR4, c[0x0][0xba0] ;  /* 0x0002e80000047ab9 */ /* 0x000fe20000000a00 */
[----:B------:R-:W-:Y:S01]  /*33bb0*/  IMAD R25, R0, R21, RZ ;  /* 0x0000001500197224 */ /* 0x000fe200078e02ff */
[----:B------:R-:W-:Y:S01]  /*33bc0*/  BSSY B1, `(.L_x_7021) ;  /* 0x0000067000017945 */ /* 0x000fe20003800000 */
[----:B0-2---:R-:W-:Y:S02]  /*33bd0*/  IMAD R6, R10, UR4, RZ ;  /* 0x000000040a067c24 */ /* 0x005fe4000f8e02ff */
[----:B------:R-:W-:-:S04]  /*33be0*/  IMAD.WIDE.U32 R4, R3, UR4, RZ ;  /* 0x0000000403047c25 */ /* 0x000fc8000f8e00ff */
[----:B------:R-:W-:Y:S01]  /*33bf0*/  IMAD R3, R3, UR5, R6 ;  /* 0x0000000503037c24 */ /* 0x000fe2000f8e0206 */
[----:B------:R-:W-:Y:S01]  /*33c00*/  ULDC.64 UR4, c[0x0][0xbe8] ;  /* 0x0002fa0000047ab9 */ /* 0x000fe20000000a00 */
[----:B------:R-:W0:Y:S01]  /*33c10*/  @P0 LDC R7, c[0x0][0xcec] ;  /* 0x00033b00ff070b82 */ /* 0x000e220000000800 */
[----:B------:R-:W-:Y:S02]  /*33c20*/  IMAD R6, R218, 0x20, R199 ;  /* 0x00000020da067824 */ /* 0x000fe400078e02c7 */
[----:B------:R-:W-:Y:S02]  /*33c30*/  IMAD.IADD R5, R5, 0x1, R3 ;  /* 0x0000000105057824 */ /* 0x000fe400078e0203 */
[----:B------:R-:W-:Y:S02]  /*33c40*/  IMAD R3, R12, UR4, RZ ;  /* 0x000000040c037c24 */ /* 0x000fe4000f8e02ff */
[C---:B------:R-:W-:Y:S01]  /*33c50*/  IMAD.WIDE.U32 R4, R194.reuse, UR4, R4 ;  /* 0x00000004c2047c25 */ /* 0x040fe2000f8e0004 */
[----:B------:R-:W2:Y:S03]  /*33c60*/  @P0 LDC R9, c[0x0][0xcf0] ;  /* 0x00033c00ff090b82 */ /* 0x000ea60000000800 */
[----:B------:R-:W-:Y:S01]  /*33c70*/  IMAD R3, R194, UR5, R3 ;  /* 0x00000005c2037c24 */ /* 0x000fe2000f8e0203 */
[-C--:B---3--:R-:W-:Y:S01]  /*33c80*/  ISETP.GE.AND P1, PT, R191, R20.reuse, PT ;  /* 0x00000014bf00720c */ /* 0x088fe20003f26270 */
[----:B------:R-:W-:Y:S01]  /*33c90*/  ULDC.64 UR4, c[0x0][0xbf0] ;  /* 0x0002fc0000047ab9 */ /* 0x000fe20000000a00 */
[----:B------:R-:W-:Y:S01]  /*33ca0*/  IMAD.IADD R8, R185, 0x1, R6 ;  /* 0x00000001b9087824 */ /* 0x000fe200078e0206 */
[-C--:B------:R-:W-:Y:S01]  /*33cb0*/  ISETP.GE.AND P2, PT, R193, R20.reuse, PT ;  /* 0x00000014c100720c */ /* 0x080fe20003f46270 */
[----:B------:R-:W-:Y:S01]  /*33cc0*/  IMAD.IADD R5, R5, 0x1, R3 ;  /* 0x0000000105057824 */ /* 0x000fe200078e0203 */
[----:B------:R-:W-:Y:S01]  /*33cd0*/  SEL R10, RZ, 0xffffffff, P1 ;  /* 0xffffffffff0a7807 */ /* 0x000fe20000800000 */
[----:B------:R-:W-:Y:S01]  /*33ce0*/  IMAD R3, R14, UR4, RZ ;  /* 0x000000040e037c24 */ /* 0x000fe2000f8e02ff */
[----:B------:R-:W-:Y:S01]  /*33cf0*/  ISETP.GE.AND P1, PT, R189, R20, PT ;  /* 0x00000014bd00720c */ /* 0x000fe20003f26270 */
[----:B------:R-:W-:-:S03]  /*33d00*/  IMAD.WIDE.U32 R4, R13, UR4, R4 ;  /* 0x000000040d047c25 */ /* 0x000fc6000f8e0004 */
[----:B------:R-:W-:Y:S01]  /*33d10*/  SEL R11, RZ, 0xffffffff, P1 ;  /* 0xffffffffff0b7807 */ /* 0x000fe20000800000 */
[----:B------:R-:W-:Y:S01]  /*33d20*/  IMAD R3, R13, UR5, R3 ;  /* 0x000000050d037c24 */ /* 0x000fe2000f8e0203 */
[----:B------:R-:W-:Y:S01]  /*33d30*/  ULDC.64 UR4, c[0x0][0xbe0] ;  /* 0x0002f80000047ab9 */ /* 0x000fe20000000a00 */
[----:B0-----:R-:W-:Y:S01]  /*33d40*/  @P0 IMAD.HI.U32 R6, R8, R7, RZ ;  /* 0x0000000708060227 */ /* 0x001fe200078e00ff */
[----:B------:R-:W-:Y:S02]  /*33d50*/  SEL R7, RZ, 0x1, P2 ;  /* 0x00000001ff077807 */ /* 0x000fe40001000000 */
[-C--:B------:R-:W-:Y:S01]  /*33d60*/  ISETP.GE.AND P2, PT, R190, R20.reuse, PT ;  /* 0x00000014be00720c */ /* 0x080fe20003f46270 */
[----:B------:R-:W-:Y:S02]  /*33d70*/  IMAD.SHL.U32 R10, R10, 0x2, RZ ;  /* 0x000000020a0a7824 */ /* 0x000fe400078e00ff */
[----:B------:R-:W-:Y:S02]  /*33d80*/  IMAD.IADD R5, R5, 0x1, R3 ;  /* 0x0000000105057824 */ /* 0x000fe400078e0203 */
[----:B------:R-:W-:Y:S01]  /*33d90*/  IMAD.MOV.U32 R3, RZ, RZ, R8 ;  /* 0x000000ffff037224 */ /* 0x000fe200078e0008 */
[----:B--2---:R-:W-:Y:S01]  /*33da0*/  @P0 SHF.R.U32.HI R3, RZ, R9, R6 ;  /* 0x00000009ff030219 */ /* 0x004fe20000011606 */
[----:B------:R-:W-:Y:S01]  /*33db0*/  IMAD.SHL.U32 R11, R11, 0x8, RZ ;  /* 0x000000080b0b7824 */ /* 0x000fe200078e00ff */
[----:B------:R-:W-:Y:S01]  /*33dc0*/  LOP3.LUT R9, R10, 0x2, R7, 0xe2, !PT ;  /* 0x000000020a097812 */ /* 0x000fe200078ee207 */
[----:B------:R-:W-:Y:S01]  /*33dd0*/  IMAD.IADD R24, R199, 0x1, R185 ;  /* 0x00000001c7187824 */ /* 0x000fe200078e02b9 */
        /* <DEDUP_REMOVED lines=43> */
[----:B------:R-:W-:Y:S02]  /*34090*/  @!P4 LEA R10, P1, R190, R6, 0x1 ;  /* 0x00000006be0ac211 */ /* 0x000fe400078208ff */
[----:B---3--:R-:W-:Y:S01]  /*340a0*/  @!P5 IMAD.WIDE R4, R193, 0x2, R6 ;  /* 0x00000002c104d825 */ /* 0x008fe200078e0206 */
[-C--:B------:R-:W-:Y:S02]  /*340b0*/  @!P0 LEA.HI.X R9, R191, R7.reuse, R211, 0x1, P2 ;  /* 0x00000007bf098211 */ /* 0x080fe400010f0cd3 */
[-C--:B------:R-:W-:Y:S02]  /*340c0*/  ISETP.GE.AND P2, PT, R188, R20.reuse, PT ;  /* 0x00000014bc00720c */ /* 0x080fe40003f46270 */
[----:B------:R-:W-:Y:S01]  /*340d0*/  @!P4 LEA.HI.X R11, R190, R7, R210, 0x1, P1 ;  /* 0x00000007be0bc211 */ /* 0x000fe200008f0cd2 */
[----:B------:R2:W-:Y:S01]  /*340e0*/  @!P5 ST.E.128 desc[UR44][R4.64], RZ ;  /* 0x000000ff0400d985 */ /* 0x0005e2000c101d2c */
[----:B------:R-:W-:-:S02]  /*340f0*/  ISETP.GE.AND P1, PT, R187, R20, PT ;  /* 0x00000014bb00720c */ /* 0x000fc40003f26270 */
[-C--:B------:R-:W-:Y:S01]  /*34100*/  @!P3 LEA R12, P5, R189, R6.reuse, 0x1 ;  /* 0x00000006bd0cb211 */ /* 0x080fe200078a08ff */
[----:B------:R3:W-:Y:S01]  /*34110*/  @!P0 ST.E.128 desc[UR44][R8.64], RZ ;  /* 0x000000ff08008985 */ /* 0x0007e2000c101d2c */
[----:B------:R-:W-:Y:S02]  /*34120*/  LOP3.LUT P0, RZ, R19, 0x40, RZ, 0xc0, !PT ;  /* 0x0000004013ff7812 */ /* 0x000fe4000780c0ff */
[----:B------:R-:W-:Y:S01]  /*34130*/  @!P3 LEA.HI.X R13, R189, R7, R205, 0x1, P5 ;  /* 0x00000007bd0db211 */ /* 0x000fe200028f0ccd */
[----:B------:R0:W-:Y:S01]  /*34140*/  @!P4 ST.E.128 desc[UR44][R10.64], RZ ;  /* 0x000000ff0a00c985 */ /* 0x0001e2000c101d2c */
[----:B------:R-:W-:Y:S02]  /*34150*/  LOP3.LUT P4, RZ, R21, 0x80, RZ, 0xc0, !PT ;  /* 0x0000008015ff7812 */ /* 0x000fe4000788c0ff */
[-C--:B------:R-:W-:Y:S01]  /*34160*/  @!P2 LEA R14, P5, R188, R6.reuse, 0x1 ;  /* 0x00000006bc0ea211 */ /* 0x080fe200078a08ff */
[----:B------:R0:W-:Y:S02]  /*34170*/  @!P3 ST.E.128 desc[UR44][R12.64], RZ ;  /* 0x000000ff0c00b985 */ /* 0x0001e4000c101d2c */
[----:B--2---:R-:W-:-:S02]  /*34180*/  @!P1 LEA R4, P3, R187, R6, 0x1 ;  /* 0x00000006bb049211 */ /* 0x004fc400078608ff */
[-C--:B------:R-:W-:Y:S02]  /*34190*/  @!P2 LEA.HI.X R15, R188, R7.reuse, R204, 0x1, P5 ;  /* 0x00000007bc0fa211 */ /* 0x080fe400028f0ccc */
[CC--:B---3--:R-:W-:Y:S02]  /*341a0*/  @P0 LEA R8, P5, R196.reuse, R6.reuse, 0x1 ;  /* 0x00000006c4080211 */ /* 0x0c8fe400078a08ff */
[-C--:B------:R-:W-:Y:S01]  /*341b0*/  @!P1 LEA.HI.X R5, R187, R7.reuse, R203, 0x1, P3 ;  /* 0x00000007bb059211 */ /* 0x080fe200018f0ccb */
[----:B------:R0:W-:Y:S01]  /*341c0*/  @!P2 ST.E.128 desc[UR44][R14.64], RZ ;  /* 0x000000ff0e00a985 */ /* 0x0001e2000c101d2c */
[C---:B------:R-:W-:Y:S02]  /*341d0*/  @P4 LEA R6, P3, R195.reuse, R6, 0x1 ;  /* 0x00000006c3064211 */ /* 0x040fe400078608ff */
[-C--:B------:R-:W-:Y:S01]  /*341e0*/  @P0 LEA.HI.X R9, R196, R7.reuse, R202, 0x1, P5 ;  /* 0x00000007c4090211 */ /* 0x080fe200028f0cca */
[----:B------:R0:W-:Y:S01]  /*341f0*/  @!P1 ST.E.128 desc[UR44][R4.64], RZ ;  /* 0x000000ff04009985 */ /* 0x0001e2000c101d2c */
[----:B------:R-:W-:-:S03]  /*34200*/  @P4 LEA.HI.X R7, R195, R7, R201, 0x1, P3 ;  /* 0x00000007c3074211 */ /* 0x000fc600018f0cc9 */
[----:B------:R0:W-:Y:S04]  /*34210*/  @P0 ST.E.128 desc[UR44][R8.64], RZ ;  /* 0x000000ff08000985 */ /* 0x0001e8000c101d2c */
[----:B------:R0:W-:Y:S02]  /*34220*/  @P4 ST.E.128 desc[UR44][R6.64], RZ ;  /* 0x000000ff06004985 */ /* 0x0001e4000c101d2c */
.L_x_7022:
[----:B------:R-:W-:Y:S05]  /*34230*/  BSYNC B1 ;  /* 0x0000000000017941 */ /* 0x000fea0003800000 */
.L_x_7021:
[----:B------:R-:W-:Y:S01]  /*34240*/  VIADD R0, R24, 0x20 ;  /* 0x0000002018007836 */ /* 0x000fe20000000000 */
[----:B0--3--:R0:W3:Y:S04]  /*34250*/  SHFL.IDX PT, R7, R3, 0x1, 0x181f ;  /* 0x00381f0003077f89 */ /* 0x0090e800000e0000 */
[----:B------:R-:W-:Y:S01]  /*34260*/  ISETP.GE.AND P0, PT, R0, R25, PT ;  /* 0x000000190000720c */ /* 0x000fe20003f06270 */
[----:B--2---:R0:W2:-:S12]  /*34270*/  SHFL.IDX PT, R6, R18, 0x1, 0x181f ;  /* 0x00381f0012067f89 */ /* 0x00409800000e0000 */
[----:B0-----:R-:W-:Y:S05]  /*34280*/  @P0 BRA `(.L_x_7017) ;  /* 0x00000000007c0947 */ /* 0x001fea0003800000 */
[-C--:B------:R-:W-:Y:S02]  /*34290*/  ISETP.GE.AND P3, PT, R193, R20.reuse, PT ;  /* 0x00000014c100720c */ /* 0x080fe40003f66270 */
[-C--:B------:R-:W-:Y:S02]  /*342a0*/  ISETP.GE.AND P1, PT, R191, R20.reuse, PT ;  /* 0x00000014bf00720c */ /* 0x080fe40003f26270 */
[-C--:B------:R-:W-:Y:S02]  /*342b0*/  ISETP.GE.AND P0, PT, R190, R20.reuse, PT ;  /* 0x00000014be00720c */ /* 0x080fe40003f06270 */
[----:B------:R-:W-:-:S07]  /*342c0*/  ISETP.GE.AND P4, PT, R189, R20, PT ;  /* 0x00000014bd00720c */ /* 0x000fce0003f86270 */
[----:B--23--:R-:W-:Y:S02]  /*342d0*/  @!P3 IMAD.WIDE R4, R193, 0x2, R6 ;  /* 0x00000002c104b825 */ /* 0x00cfe400078e0206 */
[CC--:B------:R-:W-:Y:S02]  /*342e0*/  @!P1 LEA R8, P2, R191.reuse, R6.reuse, 0x1 ;  /* 0x00000006bf089211 */ /* 0x0c0fe400078408ff */
[----:B------:R-:W-:Y:S01]  /*342f0*/  @!P0 LEA R10, P5, R190, R6, 0x1 ;  /* 0x00000006be0a8211 */ /* 0x000fe200078a08ff */
[----:B------:R0:W-:Y:S01]  /*34300*/  @!P3 ST.E.128 desc[UR44][R4.64], RZ ;  /* 0x000000ff0400b985 */ /* 0x0001e2000c101d2c */
        /* <DEDUP_REMOVED lines=8> */
[----:B------:R-:W-:Y:S02]  /*34390*/  LOP3.LUT P0, RZ, R21, 0x80, RZ, 0xc0, !PT ;  /* 0x0000008015ff7812 */ /* 0x000fe4000780c0ff */
[----:B------:R-:W-:Y:S02]  /*343a0*/  @!P4 LEA.HI.X R13, R189, R7, R205, 0x1, P5 ;  /* 0x00000007bd0dc211 */ /* 0x000fe400028f0ccd */
[----:B------:R-:W-:-:S03]  /*343b0*/  @!P3 LEA R14, P5, R188, R6, 0x1 ;  /* 0x00000006bc0eb211 */ /* 0x000fc600078a08ff */
[----:B------:R2:W-:Y:S01]  /*343c0*/  @!P4 ST.E.128 desc[UR44][R12.64], RZ ;  /* 0x000000ff0c00c985 */ /* 0x0005e2000c101d2c */
[CC--:B0-----:R-:W-:Y:S02]  /*343d0*/  @!P2 LEA R4, P4, R187.reuse, R6.reuse, 0x1 ;  /* 0x00000006bb04a211 */ /* 0x0c1fe400078808ff */
[-C--:B------:R-:W-:Y:S02]  /*343e0*/  @!P3 LEA.HI.X R15, R188, R7.reuse, R204, 0x1, P5 ;  /* 0x00000007bc0fb211 */ /* 0x080fe400028f0ccc */
[CC--:B------:R-:W-:Y:S02]  /*343f0*/  @P1 LEA R18, P5, R196.reuse, R6.reuse, 0x1 ;  /* 0x00000006c4121211 */ /* 0x0c0fe400078a08ff */
        /* <DEDUP_REMOVED lines=8> */
.L_x_7017:
[----:B------:R-:W-:Y:S05]  /*34480*/  BSYNC B0 ;  /* 0x0000000000007941 */ /* 0x000fea0003800000 */
.L_x_7011:
[----:B------:R-:W-:Y:S02]  /*34490*/  ULDC UR4, c[0x0][0xd3c] ;  /* 0x00034f0000047ab9 */ /* 0x000fe40000000800 */
[----:B-1----:R-:W-:-:S13]  /*344a0*/  ISETP.GE.AND P0, PT, R119, UR4, PT ;  /* 0x0000000477007c0c */ /* 0x002fda000bf06270 */
[----:B------:R-:W-:Y:S05]  /*344b0*/  @!P0 BRA `(.L_x_7023) ;  /* 0xfffffccc00908947 */ /* 0x000fea000383ffff */
[----:B------:R-:W-:Y:S05]  /*344c0*/  BRA `(.L_x_6813) ;  /* 0x000000a400287947 */ /* 0x000fea0003800000 */
.L_x_6811:
        /* <DEDUP_REMOVED lines=18> */
.L_x_7024:
        /* <DEDUP_REMOVED lines=42> */
.L_x_7030:
        /* <DEDUP_REMOVED lines=12> */
.L_x_7029:
[----:B------:R-:W-:Y:S05]  /*34950*/  BSYNC B0 ;  /* 0x0000000000007941 */ /* 0x000fea0003800000 */
.L_x_7028:
        /* <DEDUP_REMOVED lines=21> */
.L_x_7026:
        /* <DEDUP_REMOVED lines=20> */
.L_x_7031:
        /* <DEDUP_REMOVED lines=56> */
.L_x_7027:
[----:B------:R-:W-:Y:S02]  /*34f70*/  IMAD.MOV.U32 R17, RZ, RZ, RZ ;  /* 0x000000ffff117224 */ /* 0x000fe400078e00ff */
[----:B------:R-:W-:Y:S02]  /*34f80*/  IMAD.U32 R16, RZ, RZ, UR6 ;  /* 0x00000006ff107e24 */ /* 0x000fe4000f8e00ff */
[----:B------:R-:W-:-:S07]  /*34f90*/  IMAD.MOV.U32 R18, RZ, RZ, RZ ;  /* 0x000000ffff127224 */ /* 0x000fce00078e00ff */
.L_x_7032:
[----:B------:R-:W-:-:S13]  /*34fa0*/  ISETP.NE.AND P0, PT, R0, RZ, PT ;  /* 0x000000ff0000720c */ /* 0x000fda0003f05270 */
[----:B------:R-:W1:Y:S01]  /*34fb0*/  @!P0 S2R R3, SR_CgaCtaId ;  /* 0x0000000000038919 */ /* 0x000e620000008800 */
[----:B------:R-:W-:-:S04]  /*34fc0*/  @!P0 MOV R0, 0x400 ;  /* 0x0000040000008802 */ /* 0x000fc80000000f00 */
[----:B-1----:R-:W-:-:S05]  /*34fd0*/  @!P0 LEA R0, R3, R0, 0x18 ;  /* 0x0000000003008211 */ /* 0x002fca00078ec0ff */
[----:B------:R1:W-:Y:S01]  /*34fe0*/  @!P0 STS.128 [R0+0x388d0], R16 ;  /* 0x0388d01000008388 */ /* 0x0003e20000000c00 */
[----:B------:R-:W-:Y:S06]  /*34ff0*/  BAR.ARV 0x5, 0x180 ;  /* 0x0146000000007b1d */ /* 0x000fec0000002000 */
.L_x_7025:
        /* <DEDUP_REMOVED lines=11> */
[----:B------:R-:W-:Y:S01]  /*350b0*/  STL [R1+0x498], RZ ;  /* 0x000498ff01007387 */ /* 0x000fe20000100800 */
[----:B------:R-:W-:Y:S01]  /*350c0*/  ULDC.64 UR42, c[0x0][0x198] ;  /* 0x00006600002a7ab9 */ /* 0x000fe20000000a00 */
[----:B------:R-:W-:Y:S02]  /*350d0*/  ULDC UR39, c[0x0][0xc] ;  /* 0x0000030000277ab9 */ /* 0x000fe40000000800 */
[----:B------:R-:W-:Y:S04]  /*350e0*/  STL [R1+0x438], RZ ;  /* 0x000438ff01007387 */ /* 0x000fe80000100800 */
        /* <DEDUP_REMOVED lines=17> */
[----:B------:R-:W-:Y:S01]  /*35200*/  STL [R1+0x448], R2 ;  /* 0x0004480201007387 */ /* 0x000fe20000100800 */
[----:B0-----:R-:W-:-:S03]  /*35210*/  LOP3.LUT R4, R0, 0x40, RZ, 0xfc, !PT ;  /* 0x0000004000047812 */ /* 0x001fc600078efcff */
[----:B------:R0:W-:Y:S01]  /*35220*/  STL [R1+0x444], R2 ;  /* 0x0004440201007387 */ /* 0x0001e20000100800 */
[C---:B------:R-:W-:Y:S02]  /*35230*/  LOP3.LUT R4, R0.reuse, 0x100, RZ, 0xfc, !PT ;  /* 0x0000010000047812 */ /* 0x040fe400078efcff */
[C---:B-1----:R-:W-:Y:S02]  /*35240*/  LOP3.LUT R3, R0.reuse, 0x80, RZ, 0xfc, !PT ;  /* 0x0000008000037812 */ /* 0x042fe400078efcff */
[C---:B------:R-:W-:Y:S02]  /*35250*/  LOP3.LUT R3, R0.reuse, 0x140, RZ, 0xfc, !PT ;  /* 0x0000014000037812 */ /* 0x040fe400078efcff */
[C---:B0-----:R-:W-:Y:S02]  /*35260*/  LOP3.LUT R2, R0.reuse, 0xc0, RZ, 0xfc, !PT ;  /* 0x000000c000027812 */ /* 0x041fe400078efcff */
[C---:B------:R-:W-:Y:S02]  /*35270*/  LOP3.LUT R2, R0.reuse, 0x180, RZ, 0xfc, !PT ;  /* 0x0000018000027812 */ /* 0x040fe400078efcff */
[----:B------:R-:W-:-:S07]  /*35280*/  LOP3.LUT R0, R0, 0x1c0, RZ, 0xfc, !PT ;  /* 0x000001c000007812 */ /* 0x000fce00078efcff */
.L_x_7219:
[----:B------:R-:W-:Y:S05]  /*35290*/  YIELD ;  /* 0x0000000000007946 */ /* 0x000fea0003800000 */
[----:B------:R-:W-:Y:S01]  /*352a0*/  ULDC.64 UR4, c[0x0][0xb20] ;  /* 0x0002c80000047ab9 */ /* 0x000fe20000000a00 */
[----:B------:R-:W-:Y:S02]  /*352b0*/  CS2R R6, SRZ ;  /* 0x0000000000067805 */ /* 0x000fe4000001ff00 */
[----:B------:R-:W-:Y:S01]  /*352c0*/  ISETP.NE.U32.AND P0, PT, RZ, UR4, PT ;  /* 0x00000004ff007c0c */ /* 0x000fe2000bf05070 */
[----:B0-----:R-:W0:Y:S01]  /*352d0*/  LDC.64 R12, c[0x0][0xaf8] ;  /* 0x0002be00ff0c7b82 */ /* 0x001e220000000a00 */
[----:B------:R-:W-:Y:S01]  /*352e0*/  ULDC.64 UR6, c[0x0][0xb00] ;  /* 0x0002c00000067ab9 */ /* 0x000fe20000000a00 */
[----:B------:R-:W-:Y:S01]  /*352f0*/  ULDC.64 UR8, c[0x0][0xb08] ;  /* 0x0002c20000087ab9 */ /* 0x000fe20000000a00 */
[----:B------:R-:W-:Y:S01]  /*35300*/  ISETP.NE.AND.EX P0, PT, RZ, UR5, PT, P0 ;  /* 0x00000005ff007c0c */ /* 0x000fe2000bf05300 */
[----:B------:R-:W-:-:S04]  /*35310*/  ULDC.64 UR4, c[0x0][0xb10] ;  /* 0x0002c40000047ab9 */ /* 0x000fc80000000a00 */
[----:B-1----:R-:W1:Y:S08]  /*35320*/  LDC.64 R4, c[0x0][0xb00] ;  /* 0x0002c000ff047b82 */ /* 0x002e700000000a00 */
[----:B--2---:R-:W2:Y:S02]  /*35330*/  @P0 LDC.64 R2, c[0x0][0xb20] ;  /* 0x0002c800ff020b82 */ /* 0x004ea40000000a00 */
[----:B--2---:R-:W-:-:S05]  /*35340*/  @P0 IMAD.WIDE R2, R19, 0x4, R2 ;  /* 0x0000000413020825 */ /* 0x004fca00078e0202 */
[----:B------:R2:W5:Y:S01]  /*35350*/  @P0 LDG.E R6, desc[UR44][R2.64] ;  /* 0x0000002c02060981 */ /* 0x000562000c1e1900 */
[----:B------:R-:W-:Y:S01]  /*35360*/  ISETP.NE.U32.AND P0, PT, RZ, UR4, PT ;  /* 0x00000004ff007c0c */ /* 0x000fe2000bf05070 */
[----:B0-----:R-:W-:Y:S01]  /*35370*/  IMAD.WIDE R12, R19, 0x4, R12 ;  /* 0x00000004130c7825 */ /* 0x001fe200078e020c */
[----:B------:R-:W-:Y:S02]  /*35380*/  ISETP.NE.U32.AND P2, PT, RZ, UR6, PT ;  /* 0x00000006ff007c0c */ /* 0x000fe4000bf45070 */
[----:B------:R-:W-:Y:S01]  /*35390*/  ISETP.NE.AND.EX P0, PT, RZ, UR5, PT, P0 ;  /* 0x00000005ff007c0c */ /* 0x000fe2000bf05300 */
[----:B------:R-:W-:Y:S01]  /*353a0*/  ULDC.64 UR4, c[0x0][0xaf8] ;  /* 0x0002be0000047ab9 */ /* 0x000fe20000000a00 */
[----:B------:R-:W-:Y:S01]  /*353b0*/  ISETP.NE.U32.AND P4, PT, RZ, UR8, PT ;  /* 0x00000008ff007c0c */ /* 0x000fe2000bf85070 */
[----:B------:R-:W-:Y:S01]  /*353c0*/  IMAD.MOV.U32 R8, RZ, RZ, RZ ;  /* 0x000000ffff087224 */ /* 0x000fe200078e00ff */
[----:B------:R-:W-:Y:S01]  /*353d0*/  ISETP.NE.U32.AND P1, PT, RZ, UR4, PT ;  /* 0x00000004ff007c0c */ /* 0x000fe2000bf25070 */
[----:B--2---:R-:W0:Y:S01]  /*353e0*/  LDC.64 R2, c[0x0][0xb08] ;  /* 0x0002c200ff027b82 */ /* 0x004e220000000a00 */
[----:B------:R-:W-:-:S02]  /*353f0*/  IMAD.MOV.U32 R0, RZ, RZ, RZ ;  /* 0x000000ffff007224 */ /* 0x000fc400078e00ff */
[----:B------:R-:W-:Y:S01]  /*35400*/  ISETP.NE.AND.EX P3, PT, RZ, UR5, PT, P1 ;  /* 0x00000005ff007c0c */ /* 0x000fe2000bf65310 */
[----:B-1----:R-:W-:-:S04]  /*35410*/  IMAD.WIDE R4, R19, 0x4, R4 ;  /* 0x0000000413047825 */ /* 0x002fc800078e0204 */
        /* <DEDUP_REMOVED lines=30> */
.L_x_7034:
[----:B-----5:R-:W-:Y:S01]  /*35600*/  IMAD.IADD R8, R8, 0x1, R6 ;  /* 0x0000000108087824 */ /* 0x020fe200078e0206 */
[----:B------:R-:W-:Y:S02]  /*35610*/  ULDC.64 UR4, c[0x0][0xb18] ;  /* 0x0002c60000047ab9 */ /* 0x000fe40000000a00 */
[----:B------:R-:W-:Y:S02]  /*35620*/  ISETP.NE.U32.AND P0, PT, RZ, UR4, PT ;  /* 0x00000004ff007c0c */ /* 0x000fe4000bf05070 */
[----:B------:R1:W-:Y:S02]  /*35630*/  STL [R1+0x454], R8 ;  /* 0x0004540801007387 */ /* 0x0003e40000100800 */
[----:B------:R-:W-:-:S13]  /*35640*/  ISETP.NE.AND.EX P0, PT, RZ, UR5, PT, P0 ;  /* 0x00000005ff007c0c */ /* 0x000fda000bf05300 */
[----:B-1----:R-:W-:Y:S05]  /*35650*/  @!P0 BRA `(.L_x_7035) ;  /* 0x0000000000108947 */ /* 0x002fea0003800000 */
[----:B------:R-:W1:Y:S02]  /*35660*/  LDC.64 R4, c[0x0][0xb18] ;  /* 0x0002c600ff047b82 */ /* 0x000e640000000a00 */
[----:B-1----:R-:W-:-:S05]  /*35670*/  IMAD.WIDE R4, R19, 0x4, R4 ;  /* 0x0000000413047825 */ /* 0x002fca00078e0204 */
[----:B------:R1:W5:Y:S01]  /*35680*/  LDG.E R7, desc[UR44][R4.64] ;  /* 0x0000002c04077981 */ /* 0x000362000c1e1900 */
[----:B------:R-:W-:Y:S05]  /*35690*/  BRA `(.L_x_7036) ;  /* 0x0000000000107947 */ /* 0x000fea0003800000 */
.L_x_7035:
[----:B------:R-:W-:Y:S05]  /*356a0*/  @!P1 BRA `(.L_x_7036) ;  /* 0x00000000000c9947 */ /* 0x000fea0003800000 */
[----:B------:R-:W2:Y:S04]  /*356b0*/  LDG.E R7, desc[UR44][R4.64] ;  /* 0x0000002c04077981 */ /* 0x000ea8000c1e1900 */
[----:B------:R-:W2:Y:S02]  /*356c0*/  LDG.E R4, desc[UR44][R4.64+0x4] ;  /* 0x0000042c04047981 */ /* 0x000ea4000c1e1900 */
[----:B--2---:R-:W-:-:S07]  /*356d0*/  IMAD.IADD R7, R4, 0x1, -R7 ;  /* 0x0000000104077824 */ /* 0x004fce00078e0a07 */
.L_x_7036:
[----:B-1----:R-:W2:Y:S04]  /*356e0*/  @P2 LDG.E R4, desc[UR44][R2.64] ;  /* 0x0000002c02042981 */ /* 0x002ea8000c1e1900 */
[----:B------:R1:W2:Y:S01]  /*356f0*/  @P2 LDG.E R2, desc[UR44][R2.64+0x4] ;  /* 0x0000042c02022981 */ /* 0x0002a2000c1e1900 */
[----:B------:R-:W-:Y:S02]  /*35700*/  IMAD.SHL.U32 R12, R17, 0x40, RZ ;  /* 0x00000040110c7824 */ /* 0x000fe400078e00ff */
[----:B-----5:R-:W-:Y:S02]  /*35710*/  IMAD.IADD R9, R7, 0x1, -R6 ;  /* 0x0000000107097824 */ /* 0x020fe400078e0a06 */
        /* <DEDUP_REMOVED lines=11> */
[----:B------:R-:W-:-:S04]  /*357d0*/  IADD3 R20, R7, 0x1, -R11 ;  /* 0x0000000107147810 */ /* 0x000fc80007ffe80b */
[----:B------:R-:W-:Y:S01]  /*357e0*/  SHF.R.S32.HI R3, RZ, 0x1f, R2 ;  /* 0x0000001fff037819 */ /* 0x000fe20000011402 */
[----:B------:R-:W-:-:S03]  /*357f0*/  IMAD.IADD R6, R20, 0x1, R6 ;  /* 0x0000000114067824 */ /* 0x000fc600078e0206 */
[----:B------:R-:W-:Y:S02]  /*35800*/  LEA.HI R21, R3, R2, RZ, 0x6 ;  /* 0x0000000203157211 */ /* 0x000fe400078f30ff */
[----:B------:R-:W1:Y:S02]  /*35810*/  LDC.64 R2, c[0x0][0xad8] ;  /* 0x0002b600ff027b82 */ /* 0x000e640000000a00 */
[----:B------:R-:W-:Y:S02]  /*35820*/  SHF.R.S32.HI R21, RZ, 0x6, R21 ;  /* 0x00000006ff157819 */ /* 0x000fe40000011415 */
[----:B-1----:R-:W-:Y:S01]  /*35830*/  ISETP.GE.AND P3, PT, R3, 0x1, PT ;  /* 0x000000010300780c */ /* 0x002fe20003f66270 */
        /* <DEDUP_REMOVED lines=13> */
.L_x_7039:
[----:B------:R-:W-:-:S13]  /*35910*/  ISETP.NE.AND P0, PT, R3, 0x1, PT ;  /* 0x000000010300780c */ /* 0x000fda0003f05270 */
[----:B------:R-:W1:Y:S02]  /*35920*/  @P0 LDC.64 R4, c[0x0][0xae0] ;  /* 0x0002b800ff040b82 */ /* 0x000e640000000a00 */
[----:B-1----:R-:W-:-:S05]  /*35930*/  @P0 IMAD.HI.U32 R4, R2, R4, RZ ;  /* 0x0000000402040227 */ /* 0x002fca00078e00ff */
[----:B------:R-:W-:-:S07]  /*35940*/  @P0 SHF.R.U32.HI R2, RZ, R5, R4 ;  /* 0x00000005ff020219 */ /* 0x000fce0000011604 */
.L_x_7040:
[----:B------:R-:W-:Y:S05]  /*35950*/  BSYNC B0 ;  /* 0x0000000000007941 */ /* 0x000fea0003800000 */
.L_x_7038:
[----:B------:R-:W-:-:S05]  /*35960*/  IMAD R2, R2, R3, R3 ;  /* 0x0000000302027224 */ /* 0x000fca00078e0203 */
[----:B------:R-:W-:-:S07]  /*35970*/  VIMNMX R8, R8, R2, PT ;  /* 0x0000000208087248 */ /* 0x000fce0003fe0100 */
.L_x_7037:
[----:B------:R-:W1:Y:S01]  /*35980*/  @P1 LDC R4, c[0x0][0x44c] ;  /* 0x00011300ff041b82 */ /* 0x000e620000000800 */
[----:B------:R-:W-:Y:S01]  /*35990*/  IMAD.MOV.U32 R2, RZ, RZ, R12 ;  /* 0x000000ffff027224 */ /* 0x000fe200078e000c */
[----:B------:R-:W-:Y:S01]  /*359a0*/  ULDC UR4, c[0x0][0xad4] ;  /* 0x0002b50000047ab9 */ /* 0x000fe20000000800 */
[----:B------:R-:W-:-:S05]  /*359b0*/  IMAD.IADD R17, R7, 0x1, -R11 ;  /* 0x0000000107117824 */ /* 0x000fca00078e0a0b */
        /* <DEDUP_REMOVED lines=16> */
.L_x_7043:
[----:B------:R-:W-:-:S13]  /*35ac0*/  ISETP.NE.AND P0, PT, R3, 0x1, PT ;  /* 0x000000010300780c */ /* 0x000fda0003f05270 */
[----:B------:R-:W1:Y:S02]  /*35ad0*/  @P0 LDC.64 R4, c[0x0][0xae0] ;  /* 0x0002b800ff040b82 */ /* 0x000e640000000a00 */
[----:B-1----:R-:W-:-:S05]  /*35ae0*/  @P0 IMAD.HI.U32 R4, R2, R4, RZ ;  /* 0x0000000402040227 */ /* 0x002fca00078e00ff */
[----:B------:R-:W-:-:S07]  /*35af0*/  @P0 SHF.R.U32.HI R2, RZ, R5, R4 ;  /* 0x00000005ff020219 */ /* 0x000fce0000011604 */
.L_x_7044:
[----:B------:R-:W-:Y:S05]  /*35b00*/  BSYNC B0 ;  /* 0x0000000000007941 */ /* 0x000fea0003800000 */
.L_x_7042:
[----:B------:R-:W-:-:S05]  /*35b10*/  IMAD R2, R2, R3, RZ ;  /* 0x0000000302027224 */ /* 0x000fca00078e02ff */
[----:B------:R-:W-:-:S07]  /*35b20*/  VIMNMX R6, R6, R2, !PT ;  /* 0x0000000206067248 */ /* 0x000fce0007fe0100 */
.L_x_7041:
        /* <DEDUP_REMOVED lines=9> */
[----:B------:R-:W-:-:S03]  /*35bc0*/  VIMNMX R2, R21, R4, PT ;  /* 0x0000000415027248 */ /* 0x000fc60003fe0100 */
[--C-:B------:R-:W-:Y:S02]  /*35bd0*/  IMAD R3, R3, 0x40, -R9.reuse ;  /* 0x0000004003037824 */ /* 0x100fe400078e0a09 */
[----:B------:R-:W-:-:S03]  /*35be0*/  IMAD R2, R2, 0x40, -R9 ;  /* 0x0000004002027824 */ /* 0x000fc600078e0a09 */
[----:B------:R-:W-:Y:S02]  /*35bf0*/  VIMNMX R3, RZ, R3, !PT ;  /* 0x00000003ff037248 */ /* 0x000fe40007fe0100 */
[----:B------:R-:W-:-:S04]  /*35c00*/  VIMNMX R2, R2, R10, PT ;  /* 0x0000000a02027248 */ /* 0x000fc80003fe0100 */
        /* <DEDUP_REMOVED lines=17> */
.L_x_7260:
[----:B--2---:R-:W-:Y:S02]  /*35d20*/  ISETP.NE.AND P0, PT, R14, RZ, PT ;  /* 0x000000ff0e00720c */ /* 0x004fe40003f05270 */
[----:B------:R-:W-:-:S11]  /*35d30*/  PLOP3.LUT P6, PT, PT, PT, PT, 0x8, 0x0 ;  /* 0x000000000000781c */ /* 0x000fd60003fce170 */
[----:B------:R-:W-:Y:S05]  /*35d40*/  @P0 BRA `(.L_x_7048) ;  /* 0x00000000000c0947 */ /* 0x000fea0003800000 */
[----:B------:R-:W-:-:S03]  /*35d50*/  UMOV UR4, 0xffffffff ;  /* 0xffffffff00047882 */ /* 0x000fc60000000000 */
[----:B------:R-:W-:Y:S05]  /*35d60*/  BRA.DIV UR4, `(.L_x_7049) ;  /* 0x0000009a04787947 */ /* 0x000fea000b800000 */
[----:B------:R-:W-:-:S13]  /*35d70*/  ELECT P6, URZ, PT ;  /* 0x00000000003f782f */ /* 0x000fda00038c0000 */
.L_x_7048:
        /* <DEDUP_REMOVED lines=10> */
.L_x_7263:
[----:B------:R-:W-:Y:S05]  /*35e20*/  BSYNC B1 ;  /* 0x0000000000017941 */ /* 0x000fea0003800000 */
.L_x_7050:
        /* <DEDUP_REMOVED lines=14> */
.L_x_7264:
[----:B------:R-:W-:Y:S05]  /*35f10*/  BSYNC B2 ;  /* 0x0000000000027941 */ /* 0x000fea0003800000 */
.L_x_7054:
        /* <DEDUP_REMOVED lines=9> */
.L_x_7057:
[----:B------:R-:W-:Y:S05]  /*35fb0*/  BSYNC B2 ;  /* 0x0000000000027941 */ /* 0x000fea0003800000 */
.L_x_7056:
        /* <DEDUP_REMOVED lines=14> */
.L_x_7058:
        /* <DEDUP_REMOVED lines=13> */
.L_x_7265:
[----:B------:R-:W-:Y:S05]  /*36170*/  BSYNC B2 ;  /* 0x0000000000027941 */ /* 0x000fea0003800000 */
.L_x_7059:
        /* <DEDUP_REMOVED lines=11> */
.L_x_7062:
[----:B------:R-:W-:Y:S05]  /*36230*/  BSYNC B2 ;  /* 0x0000000000027941 */ /* 0x000fea0003800000 */
.L_x_7061:
        /* <DEDUP_REMOVED lines=11> */
.L_x_7063:
        /* <DEDUP_REMOVED lines=15> */
.L_x_7064:
        /* <DEDUP_REMOVED lines=15> */
.L_x_7065:
        /* <DEDUP_REMOVED lines=15> */
.L_x_7066:
        /* <DEDUP_REMOVED lines=15> */
.L_x_7067:
        /* <DEDUP_REMOVED lines=15> */
.L_x_7068:
        /* <DEDUP_REMOVED lines=15> */
.L_x_7069:
        /* <DEDUP_REMOVED lines=15> */
.L_x_7070:
        /* <DEDUP_REMOVED lines=10> */
.L_x_7053:
[----:B------:R-:W-:Y:S05]  /*36a20*/  BSYNC B1 ;  /* 0x0000000000017941 */ /* 0x000fea0003800000 */
.L_x_7052:
        /* <DEDUP_REMOVED lines=13> */
.L_x_7090:
        /* <DEDUP_REMOVED lines=14> */
.L_x_7266:
[----:B------:R-:W-:Y:S05]  /*36be0*/  BSYNC B2 ;  /* 0x0000000000027941 */ /* 0x000fea0003800000 */
.L_x_7073:
        /* <DEDUP_REMOVED lines=9> */
.L_x_7076:
[----:B------:R-:W-:Y:S05]  /*36c80*/  BSYNC B2 ;  /* 0x0000000000027941 */ /* 0x000fea0003800000 */
.L_x_7075:
        /* <DEDUP_REMOVED lines=13> */
.L_x_7077:
        /* <DEDUP_REMOVED lines=13> */
.L_x_7267:
[----:B------:R-:W-:Y:S05]  /*36e30*/  BSYNC B2 ;  /* 0x0000000000027941 */ /* 0x000fea0003800000 */
.L_x_7078:
        /* <DEDUP_REMOVED lines=11> */
.L_x_7081:
[----:B------:R-:W-:Y:S05]  /*36ef0*/  BSYNC B2 ;  /* 0x0000000000027941 */ /* 0x000fea0003800000 */
.L_x_7080:
        /* <DEDUP_REMOVED lines=11> */
.L_x_7082:
        /* <DEDUP_REMOVED lines=15> */
.L_x_7083:
        /* <DEDUP_REMOVED lines=15> */
.L_x_7084:
        /* <DEDUP_REMOVED lines=15> */
.L_x_7085:
        /* <DEDUP_REMOVED lines=15> */
.L_x_7086:
        /* <DEDUP_REMOVED lines=15> */
.L_x_7087:
        /* <DEDUP_REMOVED lines=15> */
.L_x_7088:
        /* <DEDUP_REMOVED lines=15> */
.L_x_7089:
        /* <DEDUP_REMOVED lines=10> */
.L_x_7072:
[----:B------:R-:W-:Y:S05]  /*376e0*/  BSYNC B1 ;  /* 0x0000000000017941 */ /* 0x000fea0003800000 */
.L_x_7071:
        /* <DEDUP_REMOVED lines=8> */
[----:B---3--:R-:W-:-:S03]  /*37770*/  LOP3.LUT R7, R7, R6, RZ, 0x3c, !PT ;  /* 0x0000000607077212 */ /* 0x008fc600078e3cff */
[----:B------:R2:W-:Y:S04]  /*37780*/  STL [R1+0x438], R5 ;  /* 0x0004380501007387 */ /* 0x0005e80000100800 */
[----:B------:R2:W-:Y:S01]  /*37790*/  STL [R1+0x448], R7 ;  /* 0x0004480701007387 */ /* 0x0005e20000100800 */
[----:B------:R-:W-:Y:S05]  /*377a0*/  @P2 BRA `(.L_x_7090) ;  /* 0xfffffff000d42947 */ /* 0x000fea000383ffff */
.L_x_7046:
[----:B------:R-:W-:Y:S05]  /*377b0*/  BSYNC B0 ;  /* 0x0000000000007941 */ /* 0x000fea0003800000 */
.L_x_7045:
[----:B-12---:R-:W2:Y:S01]  /*377c0*/  LDL R7, [R1+0x45c] ;  /* 0x00045c0001077983 */ /* 0x006ea20000100800 */
        /* <DEDUP_REMOVED lines=25> */
.L_x_7093:
[----:B------:R-:W-:-:S13]  /*37960*/  ISETP.NE.AND P0, PT, R3, 0x1, PT ;  /* 0x000000010300780c */ /* 0x000fda0003f05270 */
[----:B------:R-:W1:Y:S02]  /*37970*/  @P0 LDC.64 R4, c[0x0][0xae0] ;  /* 0x0002b800ff040b82 */ /* 0x000e640000000a00 */
[----:B-1----:R-:W-:-:S05]  /*37980*/  @P0 IMAD.HI.U32 R4, R6, R4, RZ ;  /* 0x0000000406040227 */ /* 0x002fca00078e00ff */
[----:B------:R-:W-:-:S07]  /*37990*/  @P0 SHF.R.U32.HI R6, RZ, R5, R4 ;  /* 0x00000005ff060219 */ /* 0x000fce0000011604 */
.L_x_7094:
[----:B------:R-:W-:Y:S05]  /*379a0*/  BSYNC B0 ;  /* 0x0000000000007941 */ /* 0x000fea0003800000 */
.L_x_7092:
[----:B------:R-:W-:-:S05]  /*379b0*/  IMAD R6, R6, R3, R3 ;  /* 0x0000000306067224 */ /* 0x000fca00078e0203 */
[----:B------:R-:W-:-:S07]  /*379c0*/  VIMNMX R2, R2, R6, PT ;  /* 0x0000000602027248 */ /* 0x000fce0003fe0100 */
.L_x_7091:
        /* <DEDUP_REMOVED lines=25> */
.L_x_7097:
[----:B------:R-:W-:-:S13]  /*37b60*/  ISETP.NE.AND P0, PT, R3, 0x1, PT ;  /* 0x000000010300780c */ /* 0x000fda0003f05270 */
[----:B------:R-:W1:Y:S02]  /*37b70*/  @P0 LDC.64 R4, c[0x0][0xae0] ;  /* 0x0002b800ff040b82 */ /* 0x000e640000000a00 */
[----:B-1----:R-:W-:-:S05]  /*37b80*/  @P0 IMAD.HI.U32 R4, R0, R4, RZ ;  /* 0x0000000400040227 */ /* 0x002fca00078e00ff */
[----:B------:R-:W-:-:S07]  /*37b90*/  @P0 SHF.R.U32.HI R0, RZ, R5, R4 ;  /* 0x00000005ff000219 */ /* 0x000fce0000011604 */
.L_x_7098:
[----:B------:R-:W-:Y:S05]  /*37ba0*/  BSYNC B0 ;  /* 0x0000000000007941 */ /* 0x000fea0003800000 */
.L_x_7096:
[----:B------:R-:W-:-:S05]  /*37bb0*/  IMAD R0, R0, R3, RZ ;  /* 0x0000000300007224 */ /* 0x000fca00078e02ff */
[----:B------:R-:W-:-:S07]  /*37bc0*/  VIMNMX R2, R2, R0, !PT ;  /* 0x0000000002027248 */ /* 0x000fce0007fe0100 */
.L_x_7095:
        /* <DEDUP_REMOVED lines=14> */
[----:B------:R-:W2:Y:S01]  /*37cb0*/  LDC.64 R4, c[0x0][0xd60] ;  /* 0x00035800ff047b82 */ /* 0x000ea20000000a00 */
[----:B------:R-:W1:Y:S02]  /*37cc0*/  FLO.U32 R0, UR4 ;  /* 0x0000000400007d00 */ /* 0x000e6400080e0000 */
[----:B-1----:R-:W-:-:S06]  /*37cd0*/  ISETP.EQ.U32.AND P0, PT, R0, R2, PT ;  /* 0x000000020000720c */ /* 0x002fcc0003f02070 */
[----:B------:R-:W2:Y:S07]  /*37ce0*/  POPC R2, UR4 ;  /* 0x0000000400027d09 */ /* 0x000eae0008000000 */
[----:B--2---:R-:W2:Y:S04]  /*37cf0*/  @P0 ATOMG.E.ADD.STRONG.GPU PT, R2, desc[UR44][R4.64], R2 ;  /* 0x00000002040209a8 */ /* 0x004ea800081ee1ec */
[----:B--2---:R1:W2:Y:S02]  /*37d00*/  SHFL.IDX PT, R2, R2, R0, 0x1f ;  /* 0x00001f0002027589 */ /* 0x0042a400000e0000 */
[----:B-1----:R-:W1:Y:S02]  /*37d10*/  S2R R0, SR_LTMASK ;  /* 0x0000000000007919 */ /* 0x002e640000003900 */
[----:B-1----:R-:W-:-:S06]  /*37d20*/  LOP3.LUT R0, R0, UR4, RZ, 0xc0, !PT ;  /* 0x0000000400007c12 */ /* 0x002fcc000f8ec0ff */
[----:B------:R-:W2:Y:S02]  /*37d30*/  POPC R0, R0 ;  /* 0x0000000000007309 */ /* 0x000ea40000000000 */
[----:B--2---:R-:W-:Y:S01]  /*37d40*/  IADD3 R16, R2, UR39, R0 ;  /* 0x0000002702107c10 */ /* 0x004fe2000fffe000 */
[----:B------:R-:W-:Y:S06]  /*37d50*/  BRA `(.L_x_7101) ;  /* 0x0000005800fc7947 */ /* 0x000fec0003800000 */
.L_x_7100:
        /* <DEDUP_REMOVED lines=15> */
[----:B0-----:R-:W-:Y:S02]  /*37e50*/  IMAD.U32 R11, RZ, RZ, UR5 ;  /* 0x00000005ff0b7e24 */ /* 0x001fe4000f8e00ff */
[----:B------:R-:W-:Y:S02]  /*37e60*/  IMAD.MOV.U32 R8, RZ, RZ, 0x70 ;  /* 0x00000070ff087424 */ /* 0x000fe400078e00ff */
[----:B------:R-:W-:Y:S02]  /*37e70*/  IMAD.MOV.U32 R12, RZ, RZ, 0x1 ;  /* 0x00000001ff0c7424 */ /* 0x000fe400078e00ff */
[----:B------:R-:W-:-:S07]  /*37e80*/  IMAD.MOV.U32 R13, RZ, RZ, RZ ;  /* 0x000000ffff0d7224 */ /* 0x000fce00078e00ff */
[----:B------:R-:W-:-:S07]  /*37e90*/  LEPC R20, `(.L_x_7103) ;  /* 0x000000001014794e */ /* 0x000fce0000000000 */
[----:B-1----:R-:W-:Y:S05]  /*37ea0*/  CALL.ABS.NOINC R2 ;  /* 0x0000000002007343 */ /* 0x002fea0003c00000 */
.L_x_7103:
[----:B------:R-:W-:Y:S05]  /*37eb0*/  BSYNC B6 ;  /* 0x0000000000067941 */ /* 0x000fea0003800000 */
.L_x_7102:
        /* <DEDUP_REMOVED lines=20> */
.L_x_7106:
        /* <DEDUP_REMOVED lines=15> */
.L_x_7105:
[----:B------:R-:W-:Y:S05]  /*380f0*/  BSYNC B6 ;  /* 0x0000000000067941 */ /* 0x000fea0003800000 */
.L_x_7104:
        /* <DEDUP_REMOVED lines=23> */
.L_x_7270:
        /* <DEDUP_REMOVED lines=11> */
.L_x_7273:
[----:B------:R-:W-:Y:S05]  /*38320*/  @!P6 BRA `(.L_x_7108) ;  /* 0x00000004000ce947 */ /* 0x000fea0003800000 */
[----:B------:R-:W-:-:S04]  /*38330*/  ISETP.NE.U32.AND P0, PT, R2, RZ, PT ;  /* 0x000000ff0200720c */ /* 0x000fc80003f05070 */
[----:B------:R-:W-:-:S13]  /*38340*/  ISETP.NE.AND.EX P0, PT, R3, RZ, PT, P0 ;  /* 0x000000ff0300720c */ /* 0x000fda0003f05300 */
[----:B------:R-:W-:Y:S05]  /*38350*/  @!P0 BRA `(.L_x_7110) ;  /* 0x0000000000508947 */ /* 0x000fea0003800000 */
[----:B------:R-:W2:Y:S01]  /*38360*/  LDC R6, c[0x0][0x43c] ;  /* 0x00010f00ff067b82 */ /* 0x000ea20000000800 */
[----:B------:R-:W-:Y:S01]  /*38370*/  IMAD.MOV.U32 R9, RZ, RZ, R0 ;  /* 0x000000ffff097224 */ /* 0x000fe200078e0000 */
        /* <DEDUP_REMOVED lines=18> */
.L_x_7110:
[----:B-1----:R-:W4:Y:S04]  /*384a0*/  LDL R7, [R1+0x430] ;  /* 0x0004300001077983 */ /* 0x002f280000100800 */
[----:B---3--:R-:W4:Y:S04]  /*384b0*/  LDL R0, [R1+0x434] ;  /* 0x0004340001007983 */ /* 0x008f280000100800 */
[----:B--2---:R-:W2:Y:S01]  /*384c0*/  LDL R2, [R1+0x444] ;  /* 0x0004440001027983 */ /* 0x004ea20000100800 */
[----:B----4-:R-:W-:Y:S01]  /*384d0*/  IMAD R0, R0, 0x8, R7 ;  /* 0x0000000800007824 */ /* 0x010fe200078e0207 */
[----:B--2---:R-:W-:-:S04]  /*384e0*/  SHF.L.U32 R2, R2, 0x1f, RZ ;  /* 0x0000001f02027819 */ /* 0x004fc800000006ff */
[----:B------:R-:W1:Y:S02]  /*384f0*/  SYNCS.PHASECHK.TRANS64.TRYWAIT P0, [R0+URZ+0x38840], R2 ;  /* 0x03884002000075a7 */ /* 0x000e64000800017f */
[----:B-1----:R-:W-:Y:S05]  /*38500*/  @!P0 BRA `(.L_x_7111) ;  /* 0x00000074006c8947 */ /* 0x002fea0003800000 */
.L_x_7274:
        /* <DEDUP_REMOVED lines=11> */
.L_x_7112:
[----:B------:R-:W2:Y:S04]  /*385c0*/  LDL R5, [R1+0x430] ;  /* 0x0004300001057983 */ /* 0x000ea80000100800 */
[----:B------:R-:W2:Y:S04]  /*385d0*/  LDL R4, [R1+0x434] ;  /* 0x0004340001047983 */ /* 0x000ea80000100800 */
[----:B------:R-:W3:Y:S04]  /*385e0*/  LDL R6, [R1+0x468] ;  /* 0x0004680001067983 */ /* 0x000ee80000100800 */
[----:B------:R-:W4:Y:S04]  /*385f0*/  LDL R3, [R1+0x454] ;  /* 0x0004540001037983 */ /* 0x000f280000100800 */
[----:B-1----:R-:W4:Y:S01]  /*38600*/  LDL.LU R2, [R1+0x44c] ;  /* 0x00044c0001027983 */ /* 0x002f220000300800 */
        /* <DEDUP_REMOVED lines=21> */
.L_x_7108:
[----:B---3--:R-:W3:Y:S04]  /*38760*/  LDL R0, [R1+0x430] ;  /* 0x0004300001007983 */ /* 0x008ee80000100800 */
[----:B--2---:R-:W2:Y:S01]  /*38770*/  LDL R2, [R1+0x46c] ;  /* 0x00046c0001027983 */ /* 0x004ea20000100800 */
[----:B------:R-:W-:Y:S05]  /*38780*/  WARPSYNC.ALL ;  /* 0x0000000000007948 */ /* 0x000fea0003800000 */
        /* <DEDUP_REMOVED lines=8> */
[----:B------:R-:W-:Y:S01]  /*38810*/  SHF.R.S32.HI R0, RZ, 0x1f, R19 ;  /* 0x0000001fff007819 */ /* 0x000fe20000011413 */
[----:B------:R-:W-:Y:S01]  /*38820*/  STL [R1+0x480], R3 ;  /* 0x0004800301007387 */ /* 0x000fe20000100800 */
[----:B------:R-:W-:Y:S02]  /*38830*/  SHF.R.S32.HI R2, RZ, 0x1f, R18 ;  /* 0x0000001fff027819 */ /* 0x000fe40000011412 */
[----:B------:R-:W-:-:S03]  /*38840*/  SEL R0, R0, RZ, !P0 ;  /* 0x000000ff00007207 */ /* 0x000fc60004000000 */
[----:B------:R-:W-:Y:S04]  /*38850*/  STL [R1+0x488], R2 ;  /* 0x0004880201007387 */ /* 0x000fe80000100800 */
[----:B------:R2:W-:Y:S02]  /*38860*/  STL [R1+0x48c], R0 ;  /* 0x00048c0001007387 */ /* 0x0005e40000100800 */
[----:B--2---:R-:W-:-:S05]  /*38870*/  SEL R0, R19, RZ, !P0 ;  /* 0x000000ff13007207 */ /* 0x004fca0004000000 */
[----:B------:R2:W-:Y:S01]  /*38880*/  STL [R1+0x474], R0 ;  /* 0x0004740001007387 */ /* 0x0005e20000100800 */
        /* <DEDUP_REMOVED lines=9> */
[----:B-1----:R-:W-:-:S02]  /*38920*/  IMAD.U32 R7, RZ, RZ, UR7 ;  /* 0x00000007ff077e24 */ /* 0x002fc4000f8e00ff */
[----:B------:R-:W-:Y:S02]  /*38930*/  IMAD.U32 R10, RZ, RZ, UR8 ;  /* 0x00000008ff0a7e24 */ /* 0x000fe4000f8e00ff */
[----:B0-----:R-:W-:Y:S02]  /*38940*/  IMAD.U32 R11, RZ, RZ, UR9 ;  /* 0x00000009ff0b7e24 */ /* 0x001fe4000f8e00ff */
[----:B------:R-:W-:Y:S02]  /*38950*/  IMAD.MOV.U32 R8, RZ, RZ, 0x70 ;  /* 0x00000070ff087424 */ /* 0x000fe400078e00ff */
[----:B------:R-:W-:Y:S02]  /*38960*/  IMAD.MOV.U32 R12, RZ, RZ, 0x1 ;  /* 0x00000001ff0c7424 */ /* 0x000fe400078e00ff */
[----:B------:R-:W-:-:S07]  /*38970*/  IMAD.MOV.U32 R13, RZ, RZ, RZ ;  /* 0x000000ffff0d7224 */ /* 0x000fce00078e00ff */
[----:B------:R-:W-:-:S07]  /*38980*/  LEPC R20, `(.L_x_7114) ;  /* 0x000000001014794e */ /* 0x000fce0000000000 */
[----:B--23--:R-:W-:Y:S05]  /*38990*/  CALL.ABS.NOINC R2 ;  /* 0x0000000002007343 */ /* 0x00cfea0003c00000 */
.L_x_7114:
[----:B------:R-:W-:Y:S05]  /*389a0*/  BSYNC B6 ;  /* 0x0000000000067941 */ /* 0x000fea0003800000 */
.L_x_7113:
[----:B0-----:R-:W3:Y:S01]  /*389b0*/  LDL R11, [R1+0x45c] ;  /* 0x00045c00010b7983 */ /* 0x001ee20000100800 */
[----:B-1----:R-:W0:Y:S01]  /*389c0*/  LDC R7, c[0x0][0x448] ;  /* 0x00011200ff077b82 */ /* 0x002e220000000800 */
[----:B------:R-:W-:Y:S01]  /*389d0*/  ULDC.64 UR4, c[0x0][0x298] ;  /* 0x0000a60000047ab9 */ /* 0x000fe20000000a00 */
[----:B------:R-:W-:Y:S01]  /*389e0*/  ULDC.64 UR6, c[0x0][0x280] ;  /* 0x0000a00000067ab9 */ /* 0x000fe20000000a00 */
[----:B------:R-:W4:Y:S04]  /*389f0*/  LDL R4, [R1+0x480] ;  /* 0x0004800001047983 */ /* 0x000f280000100800 */
[----:B------:R-:W4:Y:S04]  /*38a00*/  LDL R10, [R1+0x46c] ;  /* 0x00046c00010a7983 */ /* 0x000f280000100800 */
[----:B------:R-:W4:Y:S01]  /*38a10*/  LDL R9, [R1+0x488] ;  /* 0x0004880001097983 */ /* 0x000f220000100800 */
[----:B------:R-:W1:Y:S01]  /*38a20*/  S2R R2, SR_TID.X ;  /* 0x0000000000027919 */ /* 0x000e620000002100 */
[----:B--2---:R-:W2:Y:S02]  /*38a30*/  S2R R0, SR_TID.X ;  /* 0x0000000000007919 */ /* 0x004ea40000002100 */
[----:B------:R-:W4:Y:S01]  /*38a40*/  LDL R8, [R1+0x48c] ;  /* 0x00048c0001087983 */ /* 0x000f220000100800 */
[----:B0-----:R-:W-:-:S03]  /*38a50*/  ISETP.NE.AND P0, PT, R7, 0x1, PT ;  /* 0x000000010700780c */ /* 0x001fc60003f05270 */
[----:B------:R-:W4:Y:S10]  /*38a60*/  LDL R6, [R1+0x474] ;  /* 0x0004740001067983 */ /* 0x000f340000100800 */
[----:B------:R-:W0:Y:S01]  /*38a70*/  @P0 LDC R3, c[0x0][0x450] ;  /* 0x00011400ff030b82 */ /* 0x000e220000000800 */
[----:B-1----:R-:W-:-:S04]  /*38a80*/  LOP3.LUT R2, R2, 0x7f, RZ, 0xc0, !PT ;  /* 0x0000007f02027812 */ /* 0x002fc800078ec0ff */
[----:B------:R-:W-:Y:S01]  /*38a90*/  SHF.R.U32.HI R2, RZ, 0x3, R2 ;  /* 0x00000003ff027819 */ /* 0x000fe20000011602 */
[----:B--2---:R-:W-:-:S05]  /*38aa0*/  IMAD.SHL.U32 R0, R0, 0x10, RZ ;  /* 0x0000001000007824 */ /* 0x004fca00078e00ff */
[----:B------:R-:W-:Y:S02]  /*38ab0*/  LOP3.LUT R0, R2, 0x70, R0, 0xf8, !PT ;  /* 0x0000007002007812 */ /* 0x000fe400078ef800 */
[----:B------:R-:W1:Y:S03]  /*38ac0*/  @P0 LDC R2, c[0x0][0x44c] ;  /* 0x00011300ff020b82 */ /* 0x000e660000000800 */
[----:B---3--:R-:W-:-:S04]  /*38ad0*/  IMAD.IADD R5, R0, 0x1, R11 ;  /* 0x0000000100057824 */ /* 0x008fc800078e020b */
[----:B-1----:R-:W-:-:S04]  /*38ae0*/  @P0 IMAD.HI.U32 R2, R5, R2, RZ ;  /* 0x0000000205020227 */ /* 0x002fc800078e00ff */
[----:B------:R-:W-:Y:S01]  /*38af0*/  IMAD.MOV.U32 R0, RZ, RZ, R5 ;  /* 0x000000ffff007224 */ /* 0x000fe200078e0005 */
[----:B0-----:R-:W-:Y:S01]  /*38b00*/  @P0 SHF.R.U32.HI R0, RZ, R3, R2 ;  /* 0x00000003ff000219 */ /* 0x001fe20000011602 */
[----:B----4-:R-:W-:-:S04]  /*38b10*/  IMAD R2, R4, UR4, RZ ;  /* 0x0000000404027c24 */ /* 0x010fc8000f8e02ff */
        /* <DEDUP_REMOVED lines=78> */
.L_x_7283:
        /* <DEDUP_REMOVED lines=13> */
.L_x_7116:
        /* <DEDUP_REMOVED lines=38> */
.L_x_7118:
[----:B------:R-:W-:Y:S05]  /*39330*/  BSYNC B6 ;  /* 0x0000000000067941 */ /* 0x000fea0003800000 */
.L_x_7117:
        /* <DEDUP_REMOVED lines=188> */
.L_x_7293:
        /* <DEDUP_REMOVED lines=31> */
.L_x_7121:
[----:B------:R-:W-:Y:S05]  /*3a0f0*/  BSYNC B0 ;  /* 0x0000000000007941 */ /* 0x000fea0003800000 */
.L_x_7120:
[----:B--2---:R2:W5:Y:S01]  /*3a100*/  LDL R0, [R1+0x430] ;  /* 0x0004300001007983 */ /* 0x0045620000100800 */
[----:B------:R-:W-:Y:S01]  /*3a110*/  PLOP3.LUT P0, PT, PT, PT, PT, 0x80, 0x0 ;  /* 0x000000000000781c */ /* 0x000fe20003f0f070 */
[----:B------:R-:W-:-:S12]  /*3a120*/  NOP ;  /* 0x0000000000007918 */ /* 0x000fd80000000000 */
.L_x_7122:
        /* <DEDUP_REMOVED lines=19> */
.L_x_7294:
[----:B------:R-:W-:Y:S05]  /*3a260*/  BSYNC B0 ;  /* 0x0000000000007941 */ /* 0x000fea0003800000 */
.L_x_7123:
        /* <DEDUP_REMOVED lines=16> */
.L_x_7295:
[----:B------:R-:W-:Y:S05]  /*3a370*/  BSYNC B1 ;  /* 0x0000000000017941 */ /* 0x000fea0003800000 */
.L_x_7127:
        /* <DEDUP_REMOVED lines=9> */
.L_x_7130:
[----:B------:R-:W-:Y:S05]  /*3a410*/  BSYNC B1 ;  /* 0x0000000000017941 */ /* 0x000fea0003800000 */
.L_x_7129:
        /* <DEDUP_REMOVED lines=14> */
.L_x_7131:
        /* <DEDUP_REMOVED lines=15> */
.L_x_7132:
        /* <DEDUP_REMOVED lines=15> */
.L_x_7133:
        /* <DEDUP_REMOVED lines=15> */
.L_x_7134:
        /* <DEDUP_REMOVED lines=15> */
.L_x_7135:
        /* <DEDUP_REMOVED lines=15> */
.L_x_7136:
        /* <DEDUP_REMOVED lines=15> */
.L_x_7137:
        /* <DEDUP_REMOVED lines=15> */
.L_x_7138:
        /* <DEDUP_REMOVED lines=10> */
.L_x_7126:
[----:B------:R-:W-:Y:S05]  /*3ac30*/  BSYNC B0 ;  /* 0x0000000000007941 */ /* 0x000fea0003800000 */
.L_x_7125:
        /* <DEDUP_REMOVED lines=50> */
.L_x_7145:
[----:B------:R-:W3:Y:S01]  /*3af60*/  LDL R2, [R1+0x430] ;  /* 0x0004300001027983 */ /* 0x000ee20000100800 */
[----:B0-----:R-:W-:Y:S01]  /*3af70*/  SHF.L.U32 R5, R7, 0x1f, RZ ;  /* 0x0000001f07057819 */ /* 0x001fe200000006ff */
[----:B------:R-:W0:Y:S01]  /*3af80*/  S2R R3, SR_TID.X ;  /* 0x0000000000037919 */ /* 0x000e220000002100 */
[----:B------:R-:W-:Y:S01]  /*3af90*/  BSSY B3, `(.L_x_7146) ;  /* 0x0000006000037945 */ /* 0x000fe20003800000 */
[----:B0-----:R-:W-:-:S04]  /*3afa0*/  LOP3.LUT R3, R3, 0x7f, RZ, 0xc0, !PT ;  /* 0x0000007f03037812 */ /* 0x001fc800078ec0ff */
[----:B------:R-:W-:Y:S01]  /*3afb0*/  ISETP.NE.AND P1, PT, R3, RZ, PT ;  /* 0x000000ff0300720c */ /* 0x000fe20003f25270 */
[----:B---3--:R-:W-:-:S04]  /*3afc0*/  IMAD R2, R8, 0x8, R2 ;  /* 0x0000000808027824 */ /* 0x008fc800078e0202 */
[----:B------:R-:W0:Y:S02]  /*3afd0*/  SYNCS.PHASECHK.TRANS64.TRYWAIT P0, [R2+URZ+0x38840], R5 ;  /* 0x03884005020075a7 */ /* 0x000e24000800017f */
[----:B0-----:R-:W-:Y:S06]  /*3afe0*/  @!P0 BRA `(.L_x_7147) ;  /* 0x0000005c00308947 */ /* 0x001fec0003800000 */
.L_x_7296:
[----:B------:R-:W-:Y:S05]  /*3aff0*/  BSYNC B3 ;  /* 0x0000000000037941 */ /* 0x000fea0003800000 */
.L_x_7146:
        /* <DEDUP_REMOVED lines=9> */
.L_x_7149:
[----:B------:R-:W-:Y:S05]  /*3b090*/  BSYNC B3 ;  /* 0x0000000000037941 */ /* 0x000fea0003800000 */
.L_x_7148:
        /* <DEDUP_REMOVED lines=14> */
.L_x_7150:
        /* <DEDUP_REMOVED lines=13> */
.L_x_7297:
[----:B------:R-:W-:Y:S05]  /*3b250*/  BSYNC B3 ;  /* 0x0000000000037941 */ /* 0x000fea0003800000 */
.L_x_7151:
        /* <DEDUP_REMOVED lines=11> */
.L_x_7154:
[----:B------:R-:W-:Y:S05]  /*3b310*/  BSYNC B3 ;  /* 0x0000000000037941 */ /* 0x000fea0003800000 */
.L_x_7153:
        /* <DEDUP_REMOVED lines=11> */
.L_x_7155:
        /* <DEDUP_REMOVED lines=15> */
.L_x_7156:
        /* <DEDUP_REMOVED lines=15> */
.L_x_7157:
        /* <DEDUP_REMOVED lines=15> */
.L_x_7158:
        /* <DEDUP_REMOVED lines=15> */
.L_x_7159:
        /* <DEDUP_REMOVED lines=15> */
.L_x_7160:
        /* <DEDUP_REMOVED lines=15> */
.L_x_7161:
        /* <DEDUP_REMOVED lines=15> */
.L_x_7162:
        /* <DEDUP_REMOVED lines=10> */
.L_x_7144:
[----:B------:R-:W-:Y:S05]  /*3bb00*/  BSYNC B1 ;  /* 0x0000000000017941 */ /* 0x000fea0003800000 */
.L_x_7143:
[----:B------:R-:W3:Y:S02]  /*3bb10*/  LDL R4, [R1+0x460] ;  /* 0x0004600001047983 */ /* 0x000ee40000100800 */
[----:B---3--:R-:W-:-:S07]  /*3bb20*/  VIADD R0, R4, 0xfffffffd ;  /* 0xfffffffd04007836 */ /* 0x008fce0000000000 */
.L_x_7142:
[----:B------:R-:W-:Y:S05]  /*3bb30*/  BSYNC B2 ;  /* 0x0000000000027941 */ /* 0x000fea0003800000 */
.L_x_7141:
[----:B------:R-:W3:Y:S01]  /*3bb40*/  LDL.LU R2, [R1+0x460] ;  /* 0x0004600001027983 */ /* 0x000ee20000300800 */
[----:B------:R-:W-:Y:S01]  /*3bb50*/  VIADD R6, R6, 0xfffffffe ;  /* 0xfffffffe06067836 */ /* 0x000fe20000000000 */
[----:B---3--:R-:W-:-:S04]  /*3bb60*/  LOP3.LUT R2, RZ, R2, RZ, 0x33, !PT ;  /* 0x00000002ff027212 */ /* 0x008fc800078e33ff */
[----:B------:R-:W-:-:S13]  /*3bb70*/  ISETP.NE.AND P0, PT, R6, R2, PT ;  /* 0x000000020600720c */ /* 0x000fda0003f05270 */
[----:B------:R-:W-:Y:S05]  /*3bb80*/  @!P0 BRA `(.L_x_7140) ;  /* 0x0000001c00008947 */ /* 0x000fea0003800000 */
.L_x_7203:
        /* <DEDUP_REMOVED lines=36> */
.L_x_7165:
        /* <DEDUP_REMOVED lines=9> */
.L_x_7298:
[----:B------:R-:W-:Y:S05]  /*3be60*/  BSYNC B2 ;  /* 0x0000000000027941 */ /* 0x000fea0003800000 */
.L_x_7166:
        /* <DEDUP_REMOVED lines=9> */
.L_x_7169:
[----:B------:R-:W-:Y:S05]  /*3bf00*/  BSYNC B2 ;  /* 0x0000000000027941 */ /* 0x000fea0003800000 */
.L_x_7168:
        /* <DEDUP_REMOVED lines=13> */
.L_x_7170:
        /* <DEDUP_REMOVED lines=13> */
.L_x_7299:
[----:B------:R-:W-:Y:S05]  /*3c0b0*/  BSYNC B2 ;  /* 0x0000000000027941 */ /* 0x000fea0003800000 */
.L_x_7171:
        /* <DEDUP_REMOVED lines=11> */
.L_x_7174:
[----:B------:R-:W-:Y:S05]  /*3c170*/  BSYNC B2 ;  /* 0x0000000000027941 */ /* 0x000fea0003800000 */
.L_x_7173:
        /* <DEDUP_REMOVED lines=10> */
.L_x_7175:
        /* <DEDUP_REMOVED lines=15> */
.L_x_7176:
        /* <DEDUP_REMOVED lines=15> */
.L_x_7177:
        /* <DEDUP_REMOVED lines=15> */
.L_x_7178:
        /* <DEDUP_REMOVED lines=15> */
.L_x_7179:
        /* <DEDUP_REMOVED lines=15> */
.L_x_7180:
        /* <DEDUP_REMOVED lines=15> */
.L_x_7181:
        /* <DEDUP_REMOVED lines=15> */
.L_x_7182:
        /* <DEDUP_REMOVED lines=10> */
.L_x_7164:
[----:B------:R-:W-:Y:S05]  /*3c950*/  BSYNC B1 ;  /* 0x0000000000017941 */ /* 0x000fea0003800000 */
.L_x_7163:
[----:B------:R-:W3:Y:S01]  /*3c960*/  LDL R5, [R1+0x44c] ;  /* 0x00044c0001057983 */ /* 0x000ee20000100800 */
[----:B------:R-:W-:Y:S01]  /*3c970*/  VIADD R7, R7, 0x1 ;  /* 0x0000000107077836 */ /* 0x000fe20000000000 */
[----:B------:R-:W-:Y:S04]  /*3c980*/  BSSY B1, `(.L_x_7183) ;  /* 0x00000dc000017945 */ /* 0x000fe80003800000 */
[----:B------:R-:W-:-:S04]  /*3c990*/  ISETP.NE.AND P0, PT, R7, 0x2, PT ;  /* 0x000000020700780c */ /* 0x000fc80003f05270 */
[----:B------:R-:W-:Y:S02]  /*3c9a0*/  SEL R2, RZ, 0x1, P0 ;  /* 0x00000001ff027807 */ /* 0x000fe40000000000 */
[----:B------:R-:W-:Y:S02]  /*3c9b0*/  SEL R9, R7, RZ, P0 ;  /* 0x000000ff07097207 */ /* 0x000fe40000000000 */
[----:B------:R-:W-:Y:S01]  /*3c9c0*/  LOP3.LUT R8, R6, R2, RZ, 0x3c, !PT ;  /* 0x0000000206087212 */ /* 0x000fe200078e3cff */
[----:B------:R-:W-:Y:S02]  /*3c9d0*/  VIADD R6, R0, 0xffffffff ;  /* 0xffffffff00067836 */ /* 0x000fe40000000000 */
[----:B------:R0:W-:Y:S04]  /*3c9e0*/  STL [R1+0x434], R9 ;  /* 0x0004340901007387 */ /* 0x0001e80000100800 */
[----:B------:R0:W-:Y:S01]  /*3c9f0*/  STL [R1+0x444], R8 ;  /* 0x0004440801007387 */ /* 0x0001e20000100800 */
[----:B---3--:R-:W-:-:S13]  /*3ca00*/  LOP3.LUT P2, RZ, R5, 0x1, RZ, 0xc0, !PT ;  /* 0x0000000105ff7812 */ /* 0x008fda000784c0ff */
[----:B0-----:R-:W-:Y:S05]  /*3ca10*/  @!P2 BRA `(.L_x_7184) ;  /* 0x0000000c0048a947 */ /* 0x001fea0003800000 */
        /* <DEDUP_REMOVED lines=24> */
.L_x_7185:
        /* <DEDUP_REMOVED lines=9> */
.L_x_7300:
[----:B------:R-:W-:Y:S05]  /*3cc30*/  BSYNC B2 ;  /* 0x0000000000027941 */ /* 0x000fea0003800000 */
.L_x_7186:
        /* <DEDUP_REMOVED lines=9> */
.L_x_7189:
[----:B------:R-:W-:Y:S05]  /*3ccd0*/  BSYNC B2 ;  /* 0x0000000000027941 */ /* 0x000fea0003800000 */
.L_x_7188:
        /* <DEDUP_REMOVED lines=14> */
.L_x_7190:
        /* <DEDUP_REMOVED lines=13> */
.L_x_7301:
[----:B------:R-:W-:Y:S05]  /*3ce90*/  BSYNC B2 ;  /* 0x0000000000027941 */ /* 0x000fea0003800000 */
.L_x_7191:
        /* <DEDUP_REMOVED lines=11> */
.L_x_7194:
[----:B------:R-:W-:Y:S05]  /*3cf50*/  BSYNC B2 ;  /* 0x0000000000027941 */ /* 0x000fea0003800000 */
.L_x_7193:
        /* <DEDUP_REMOVED lines=11> */
.L_x_7195:
        /* <DEDUP_REMOVED lines=15> */
.L_x_7196:
        /* <DEDUP_REMOVED lines=15> */
.L_x_7197:
        /* <DEDUP_REMOVED lines=15> */
.L_x_7198:
        /* <DEDUP_REMOVED lines=15> */
.L_x_7199:
        /* <DEDUP_REMOVED lines=15> */
.L_x_7200:
        /* <DEDUP_REMOVED lines=15> */
.L_x_7201:
        /* <DEDUP_REMOVED lines=15> */
.L_x_7202:
        /* <DEDUP_REMOVED lines=10> */
.L_x_7184:
[----:B------:R-:W-:Y:S05]  /*3d740*/  BSYNC B1 ;  /* 0x0000000000017941 */ /* 0x000fea0003800000 */
.L_x_7183:
[----:B------:R-:W3:Y:S01]  /*3d750*/  LDL R5, [R1+0x458] ;  /* 0x0004580001057983 */ /* 0x000ee20000100800 */
[----:B------:R-:W-:Y:S01]  /*3d760*/  VIADD R0, R0, 0xfffffffe ;  /* 0xfffffffe00007836 */ /* 0x000fe20000000000 */
[----:B---3--:R-:W-:-:S13]  /*3d770*/  ISETP.GT.AND P0, PT, R6, R5, PT ;  /* 0x000000050600720c */ /* 0x008fda0003f04270 */
[----:B------:R-:W-:Y:S05]  /*3d780*/  @P0 BRA `(.L_x_7203) ;  /* 0xffffffe400000947 */ /* 0x000fea000383ffff */
.L_x_7140:
[----:B------:R-:W-:Y:S05]  /*3d790*/  BSYNC B0 ;  /* 0x0000000000007941 */ /* 0x000fea0003800000 */
.L_x_7139:
[----:B------:R-:W3:Y:S04]  /*3d7a0*/  LDL.LU R4, [R1+0x434] ;  /* 0x0004340001047983 */ /* 0x000ee80000300800 */
[----:B------:R-:W4:Y:S01]  /*3d7b0*/  LDL.LU R3, [R1+0x444] ;  /* 0x0004440001037983 */ /* 0x000f220000300800 */
[----:B------:R-:W0:Y:S01]  /*3d7c0*/  S2R R2, SR_TID.X ;  /* 0x0000000000027919 */ /* 0x000e220000002100 */
[----:B------:R-:W-:Y:S01]  /*3d7d0*/  BSSY B0, `(.L_x_7204) ;  /* 0x0000015000007945 */ /* 0x000fe20003800000 */
[----:B0-----:R-:W-:-:S04]  /*3d7e0*/  LOP3.LUT R2, R2, 0x7f, RZ, 0xc0, !PT ;  /* 0x0000007f02027812 */ /* 0x001fc800078ec0ff */
[----:B------:R-:W-:Y:S01]  /*3d7f0*/  ISETP.NE.AND P1, PT, R2, RZ, PT ;  /* 0x000000ff0200720c */ /* 0x000fe20003f25270 */
[----:B---3--:R-:W-:-:S05]  /*3d800*/  VIADD R0, R4, 0x1 ;  /* 0x0000000104007836 */ /* 0x008fca0000000000 */
[----:B------:R-:W-:-:S04]  /*3d810*/  ISETP.NE.AND P0, PT, R0, 0x2, PT ;  /* 0x000000020000780c */ /* 0x000fc80003f05270 */
[----:B------:R-:W-:-:S04]  /*3d820*/  SEL R2, RZ, 0x1, P0 ;  /* 0x00000001ff027807 */ /* 0x000fc80000000000 */
[----:B----4-:R-:W-:-:S05]  /*3d830*/  LOP3.LUT R3, R3, R2, RZ, 0x3c, !PT ;  /* 0x0000000203037212 */ /* 0x010fca00078e3cff */
[----:B------:R0:W-:Y:S01]  /*3d840*/  STL [R1+0x444], R3 ;  /* 0x0004440301007387 */ /* 0x0001e20000100800 */
[----:B------:R-:W-:Y:S05]  /*3d850*/  @P1 BRA `(.L_x_7205) ;  /* 0x0000000000301947 */ /* 0x000fea0003800000 */
[----:B0-----:R-:W0:Y:S01]  /*3d860*/  S2R R3, SR_LANEID ;  /* 0x0000000000037919 */ /* 0x001e220000000000 */
[----:B------:R-:W-:Y:S01]  /*3d870*/  VOTEU.ANY UR4, UPT, PT ;  /* 0x0000000000047886 */ /* 0x000fe200038e0100 */
[----:B------:R-:W1:Y:S01]  /*3d880*/  LDC.64 R4, c[0x0][0xd60] ;  /* 0x00035800ff047b82 */ /* 0x000e620000000a00 */
[----:B------:R-:W0:Y:S02]  /*3d890*/  FLO.U32 R2, UR4 ;  /* 0x0000000400027d00 */ /* 0x000e2400080e0000 */
[----:B0-----:R-:W-:-:S06]  /*3d8a0*/  ISETP.EQ.U32.AND P1, PT, R2, R3, PT ;  /* 0x000000030200720c */ /* 0x001fcc0003f22070 */
[----:B------:R-:W1:Y:S07]  /*3d8b0*/  POPC R3, UR4 ;  /* 0x0000000400037d09 */ /* 0x000e6e0008000000 */
[----:B-1----:R-:W3:Y:S04]  /*3d8c0*/  @P1 ATOMG.E.ADD.STRONG.GPU PT, R3, desc[UR44][R4.64], R3 ;  /* 0x00000003040319a8 */ /* 0x002ee800081ee1ec */
[----:B---3--:R0:W1:Y:S02]  /*3d8d0*/  SHFL.IDX PT, R3, R3, R2, 0x1f ;  /* 0x00001f0203037589 */ /* 0x00806400000e0000 */
[----:B0-----:R-:W0:Y:S02]  /*3d8e0*/  S2R R2, SR_LTMASK ;  /* 0x0000000000027919 */ /* 0x001e240000003900 */
[----:B0-----:R-:W-:-:S06]  /*3d8f0*/  LOP3.LUT R2, R2, UR4, RZ, 0xc0, !PT ;  /* 0x0000000402027c12 */ /* 0x001fcc000f8ec0ff */
[----:B------:R-:W1:Y:S02]  /*3d900*/  POPC R2, R2 ;  /* 0x0000000200027309 */ /* 0x000e640000000000 */
[----:B-1----:R-:W-:-:S07]  /*3d910*/  IADD3 R16, R3, UR39, R2 ;  /* 0x0000002703107c10 */ /* 0x002fce000fffe002 */
.L_x_7205:
[----:B------:R-:W-:Y:S05]  /*3d920*/  BSYNC B0 ;  /* 0x0000000000007941 */ /* 0x000fea0003800000 */
.L_x_7204:
[----:B------:R-:W-:-:S05]  /*3d930*/  SEL R0, R0, RZ, P0 ;  /* 0x000000ff00007207 */ /* 0x000fca0000000000 */
[----:B------:R1:W-:Y:S02]  /*3d940*/  STL [R1+0x434], R0 ;  /* 0x0004340001007387 */ /* 0x0003e40000100800 */
.L_x_7101:
[----:B------:R-:W-:Y:S05]  /*3d950*/  BSYNC B7 ;  /* 0x0000000000077941 */ /* 0x000fea0003800000 */
.L_x_7099:
[----:B-1----:R-:W3:Y:S02]  /*3d960*/  LDL R0, [R1+0x44c] ;  /* 0x00044c0001007983 */ /* 0x002ee40000100800 */
[----:B---3--:R-:W-:-:S13]  /*3d970*/  LOP3.LUT P0, RZ, R0, 0x40, RZ, 0xc0, !PT ;  /* 0x0000004000ff7812 */ /* 0x008fda000780c0ff */
[----:B------:R-:W-:Y:S05]  /*3d980*/  @!P0 BRA `(.L_x_7206) ;  /* 0x0000000000288947 */ /* 0x000fea0003800000 */
[----:B------:R-:W-:Y:S05]  /*3d990*/  WARPSYNC.ALL ;  /* 0x0000000000007948 */ /* 0x000fea0003800000 */
[----:B------:R-:W1:Y:S08]  /*3d9a0*/  S2UR UR5, SR_CgaCtaId ;  /* 0x00000000000579c3 */ /* 0x000e700000008800 */
[----:B------:R-:W-:Y:S06]  /*3d9b0*/  BAR.SYNC.DEFER_BLOCKING 0x5, 0x180 ;  /* 0x0146000000007b1d */ /* 0x000fec0000010000 */
[----:B------:R-:W-:-:S02]  /*3d9c0*/  UMOV UR4, 0x400 ;  /* 0x0000040000047882 */ /* 0x000fc40000000000 */
[----:B-1----:R-:W-:-:S06]  /*3d9d0*/  ULEA UR4, UR5, UR4, 0x18 ;  /* 0x0000000405047291 */ /* 0x002fcc000f8ec03f */
[----:B------:R-:W-:-:S05]  /*3d9e0*/  IMAD.U32 R0, RZ, RZ, UR4 ;  /* 0x00000004ff007e24 */ /* 0x000fca000f8e00ff */
[----:B------:R1:W3:Y:S04]  /*3d9f0*/  LDS.128 R16, [R0+0x388d0] ;  /* 0x0388d00000107984 */ /* 0x0002e80000000c00 */
[----:B------:R1:W-:Y:S01]  /*3da00*/  STL [R1+0x430], R0 ;  /* 0x0004300001007387 */ /* 0x0003e20000100800 */
[----:B------:R-:W-:Y:S06]  /*3da10*/  BAR.ARV 0x4, 0x180 ;  /* 0x0106000000007b1d */ /* 0x000fec0000002000 */
[----:B------:R-:W-:Y:S05]  /*3da20*/  BRA `(.L_x_7207) ;  /* 0x0000000800d87947 */ /* 0x000fea0003800000 */
.L_x_7206:
[----:B------:R-:W1:Y:S01]  /*3da30*/  S2R R0, SR_TID.X ;  /* 0x0000000000007919 */ /* 0x000e620000002100 */
[----:B------:R-:W-:Y:S01]  /*3da40*/  UMOV UR4, 0xffffffff ;  /* 0xffffffff00047882 */ /* 0x000fe20000000000 */
[----:B-1----:R-:W-:-:S04]  /*3da50*/  LOP3.LUT R6, R0, 0x1f, RZ, 0xc0, !PT ;  /* 0x0000001f00067812 */ /* 0x002fc800078ec0ff */
[----:B------:R-:W-:Y:S01]  /*3da60*/  ISETP.NE.AND P0, PT, R6, 0x1f, PT ;  /* 0x0000001f0600780c */ /* 0x000fe20003f05270 */
[----:B------:R-:W-:-:S12]  /*3da70*/  BRA.DIV UR4, `(.L_x_7208) ;  /* 0x0000003604047947 */ /* 0x000fd8000b800000 */
[----:B------:R-:W-:Y:S01]  /*3da80*/  IMAD.IADD R0, R19, 0x1, R6 ;  /* 0x0000000113007824 */ /* 0x000fe200078e0206 */
[----:B------:R-:W-:-:S04]  /*3da90*/  ULDC UR4, c[0x0][0xd3c] ;  /* 0x00034f0000047ab9 */ /* 0x000fc80000000800 */
[----:B------:R-:W-:-:S13]  /*3daa0*/  ISETP.GE.OR P1, PT, R0, UR4, !P0 ;  /* 0x0000000400007c0c */ /* 0x000fda000c726670 */
[----:B0-----:R-:W0:Y:S02]  /*3dab0*/  @!P1 LDC.64 R2, c[0x0][0xd80] ;  /* 0x00036000ff029b82 */ /* 0x001e240000000a00 */
        /* <DEDUP_REMOVED lines=27> */
.L_x_7311:
[----:B------:R-:W-:Y:S02]  /*3dc70*/  ULDC UR4, c[0x0][0xd38] ;  /* 0x00034e0000047ab9 */ /* 0x000fe40000000800 */
[----:B------:R-:W-:-:S04]  /*3dc80*/  IMAD.U32 R4, RZ, RZ, UR4 ;  /* 0x00000004ff047e24 */ /* 0x000fc8000f8e00ff */
[----:B-1----:R-:W-:-:S04]  /*3dc90*/  IMAD R16, R16, R4, RZ ;  /* 0x0000000410107224 */ /* 0x002fc800078e02ff */
[----:B------:R-:W-:-:S05]  /*3dca0*/  IMAD.IADD R5, R5, 0x1, R16 ;  /* 0x0000000105057824 */ /* 0x000fca00078e0210 */
[----:B------:R-:W-:-:S13]  /*3dcb0*/  ISETP.GT.AND P6, PT, R5, R0, PT ;  /* 0x000000000500720c */ /* 0x000fda0003fc4270 */
[----:B------:R-:W-:Y:S05]  /*3dcc0*/  @P6 BRA `(.L_x_7209) ;  /* 0x00000000009c6947 */ /* 0x000fea0003800000 */
.L_x_7214:
[----:B0-----:R-:W0:Y:S01]  /*3dcd0*/  LDC R2, c[0x0][0xd3c] ;  /* 0x00034f00ff027b82 */ /* 0x001e220000000800 */
[----:B------:R-:W-:-:S05]  /*3dce0*/  VIADD R19, R19, 0x1f ;  /* 0x0000001f13137836 */ /* 0x000fca0000000000 */
[----:B0-----:R-:W-:-:S13]  /*3dcf0*/  ISETP.GE.AND P6, PT, R19, R2, PT ;  /* 0x000000021300720c */ /* 0x001fda0003fc6270 */
[----:B------:R-:W-:Y:S05]  /*3dd00*/  @P6 BRA `(.L_x_7210) ;  /* 0x0000000400d46947 */ /* 0x000fea0003800000 */
[----:B------:R-:W0:Y:S01]  /*3dd10*/  S2R R3, SR_TID.X ;  /* 0x0000000000037919 */ /* 0x000e220000002100 */
[----:B------:R-:W-:Y:S01]  /*3dd20*/  BSSY B0, `(.L_x_7211) ;  /* 0x0000009000007945 */ /* 0x000fe20003800000 */
[----:B0-----:R-:W-:-:S05]  /*3dd30*/  LOP3.LUT R3, R3, 0x1f, RZ, 0xc0, !PT ;  /* 0x0000001f03037812 */ /* 0x001fca00078ec0ff */
[----:B------:R-:W-:Y:S02]  /*3dd40*/  IMAD.IADD R4, R19, 0x1, R3 ;  /* 0x0000000113047824 */ /* 0x000fe400078e0203 */
[----:B------:R-:W-:-:S03]  /*3dd50*/  IMAD.MOV.U32 R3, RZ, RZ, RZ ;  /* 0x000000ffff037224 */ /* 0x000fc600078e00ff */
[----:B------:R-:W-:-:S13]  /*3dd60*/  ISETP.GE.OR P6, PT, R4, R2, !P0 ;  /* 0x000000020400720c */ /* 0x000fda00047c6670 */
[----:B------:R-:W-:Y:S05]  /*3dd70*/  @P6 BRA `(.L_x_7212) ;  /* 0x00000000000c6947 */ /* 0x000fea0003800000 */
[----:B------:R-:W0:Y:S02]  /*3dd80*/  LDC.64 R2, c[0x0][0xd80] ;  /* 0x00036000ff027b82 */ /* 0x000e240000000a00 */
[----:B0-----:R-:W-:-:S06]  /*3dd90*/  IMAD.WIDE R2, R4, 0x4, R2 ;  /* 0x0000000404027825 */ /* 0x001fcc00078e0202 */
[----:B------:R0:W5:Y:S02]  /*3dda0*/  LDG.E R3, desc[UR44][R2.64] ;  /* 0x0000002c02037981 */ /* 0x000164000c1e1900 */
.L_x_7212:
[----:B------:R-:W-:Y:S05]  /*3ddb0*/  BSYNC B0 ;  /* 0x0000000000007941 */ /* 0x000fea0003800000 */
.L_x_7211:
        /* <DEDUP_REMOVED lines=18> */
.L_x_7319:
[----:B------:R-:W-:Y:S02]  /*3dee0*/  ULDC UR4, c[0x0][0xd38] ;  /* 0x00034e0000047ab9 */ /* 0x000fe40000000800 */
[----:B------:R-:W-:-:S04]  /*3def0*/  IMAD.U32 R4, RZ, RZ, UR4 ;  /* 0x00000004ff047e24 */ /* 0x000fc8000f8e00ff */
[----:B-1----:R-:W-:-:S04]  /*3df00*/  IMAD R16, R16, R4, RZ ;  /* 0x0000000410107224 */ /* 0x002fc800078e02ff */
[----:B------:R-:W-:-:S05]  /*3df10*/  IMAD.IADD R5, R16, 0x1, R5 ;  /* 0x0000000110057824 */ /* 0x000fca00078e0205 */
[----:B------:R-:W-:-:S13]  /*3df20*/  ISETP.GT.AND P6, PT, R5, R0, PT ;  /* 0x000000000500720c */ /* 0x000fda0003fc4270 */
[----:B------:R-:W-:Y:S05]  /*3df30*/  @!P6 BRA `(.L_x_7214) ;  /* 0xfffffffc0064e947 */ /* 0x000fea000383ffff */
.L_x_7209:
        /* <DEDUP_REMOVED lines=8> */
.L_x_7323:
[----:B------:R-:W-:Y:S01]  /*3dfc0*/  ISETP.NE.AND P0, PT, R5, RZ, PT ;  /* 0x000000ff0500720c */ /* 0x000fe20003f05270 */
[----:B------:R-:W-:-:S12]  /*3dfd0*/  IMAD.MOV.U32 R5, RZ, RZ, RZ ;  /* 0x000000ffff057224 */ /* 0x000fd800078e00ff */
[----:B------:R-:W-:Y:S05]  /*3dfe0*/  @!P0 BRA `(.L_x_7216) ;  /* 0x0000000000148947 */ /* 0x000fea0003800000 */
[----:B------:R-:W-:Y:S01]  /*3dff0*/  UMOV UR4, 0xffffffff ;  /* 0xffffffff00047882 */ /* 0x000fe20000000000 */
[----:B------:R-:W-:Y:S02]  /*3e000*/  VIADD R12, R6, 0xffffffff ;  /* 0xffffffff060c7836 */ /* 0x000fe40000000000 */
[----:B------:R-:W-:Y:S05]  /*3e010*/  BRA.DIV UR4, `(.L_x_7217) ;  /* 0x0000003604f87947 */ /* 0x000fea000b800000 */
[----:B0-----:R0:W4:Y:S02]  /*3e020*/  SHFL.IDX PT, R2, R2, R12, 0x1f ;  /* 0x00001f0c02027589 */ /* 0x00112400000e0000 */
.L_x_7326:
[----:B----4-:R-:W-:-:S07]  /*3e030*/  IMAD.MOV.U32 R5, RZ, RZ, R2 ;  /* 0x000000ffff057224 */ /* 0x010fce00078e0002 */
.L_x_7216:
[----:B01----:R-:W0:Y:S01]  /*3e040*/  LDC.64 R2, c[0x0][0xd90] ;  /* 0x00036400ff027b82 */ /* 0x003e220000000a00 */
[----:B------:R-:W-:-:S04]  /*3e050*/  IMAD.IADD R19, R6, 0x1, R19 ;  /* 0x0000000106137824 */ /* 0x000fc800078e0213 */
[----:B0-----:R-:W-:-:S05]  /*3e060*/  IMAD.WIDE R2, R19, 0x4, R2 ;  /* 0x0000000413027825 */ /* 0x001fca00078e0202 */
[----:B------:R-:W3:Y:S01]  /*3e070*/  LDG.E R7, desc[UR44][R2.64] ;  /* 0x0000002c02077981 */ /* 0x000ee2000c1e1900 */
[----:B------:R-:W-:-:S04]  /*3e080*/  IMAD R16, R5, R4, R16 ;  /* 0x0000000405107224 */ /* 0x000fc800078e0210 */
[----:B------:R-:W-:Y:S02]  /*3e090*/  IMAD.IADD R0, R0, 0x1, -R16 ;  /* 0x0000000100007824 */ /* 0x000fe400078e0a10 */
[----:B---3--:R-:W-:-:S05]  /*3e0a0*/  IMAD R6, R17, R7, RZ ;  /* 0x0000000711067224 */ /* 0x008fca00078e02ff */
        /* <DEDUP_REMOVED lines=59> */
.L_x_7210:
[----:B------:R-:W-:Y:S01]  /*3e460*/  UMOV UR4, URZ ;  /* 0x0000003f00047c82 */ /* 0x000fe20008000000 */
[----:B------:R-:W-:Y:S01]  /*3e470*/  UMOV UR5, URZ ;  /* 0x0000003f00057c82 */ /* 0x000fe20008000000 */
[----:B------:R-:W-:Y:S01]  /*3e480*/  ULDC UR6, c[0x0][0xd3c] ;  /* 0x00034f0000067ab9 */ /* 0x000fe20000000800 */
[----:B------:R-:W-:Y:S02]  /*3e490*/  IMAD.MOV.U32 R16, RZ, RZ, R0 ;  /* 0x000000ffff107224 */ /* 0x000fe400078e0000 */
[----:B------:R-:W-:Y:S02]  /*3e4a0*/  IMAD.U32 R17, RZ, RZ, UR4 ;  /* 0x00000004ff117e24 */ /* 0x000fe4000f8e00ff */
[----:B------:R-:W-:Y:S02]  /*3e4b0*/  IMAD.U32 R18, RZ, RZ, UR5 ;  /* 0x00000005ff127e24 */ /* 0x000fe4000f8e00ff */
[----:B------:R-:W-:-:S07]  /*3e4c0*/  IMAD.U32 R19, RZ, RZ, UR6 ;  /* 0x00000006ff137e24 */ /* 0x000fce000f8e00ff */
.L_x_7218:
[----:B------:R0:W3:Y:S01]  /*3e4d0*/  LDL R3, [R1+0x430] ;  /* 0x0004300001037983 */ /* 0x0000e20000100800 */
        /* <DEDUP_REMOVED lines=11> */
.L_x_7207:
[----:B------:R-:W-:Y:S02]  /*3e590*/  ULDC UR4, c[0x0][0xd3c] ;  /* 0x00034f0000047ab9 */ /* 0x000fe40000000800 */
[----:B---3--:R-:W-:-:S13]  /*3e5a0*/  ISETP.GE.AND P0, PT, R19, UR4, PT ;  /* 0x0000000413007c0c */ /* 0x008fda000bf06270 */
[----:B------:R-:W-:Y:S05]  /*3e5b0*/  @!P0 BRA `(.L_x_7219) ;  /* 0xffffff6c00348947 */ /* 0x000fea000383ffff */
[----:B------:R-:W-:Y:S05]  /*3e5c0*/  BSYNC B8 ;  /* 0x0000000000087941 */ /* 0x000fea0003800000 */
.L_x_7033:
[----:B-1----:R-:W3:Y:S01]  /*3e5d0*/  LDL.LU R0, [R1+0x498] ;  /* 0x0004980001007983 */ /* 0x002ee20000300800 */
[----:B------:R-:W-:Y:S01]  /*3e5e0*/  BSSY B0, `(.L_x_7220) ;  /* 0x000000b000007945 */ /* 0x000fe20003800000 */
[----:B------:R-:W1:Y:S01]  /*3e5f0*/  S2R R5, SR_CgaCtaId ;  /* 0x0000000000057919 */ /* 0x000e620000008800 */
[----:B---3--:R-:W-:-:S05]  /*3e600*/  VIADD R0, R0, 0x1 ;  /* 0x0000000100007836 */ /* 0x008fca0000000000 */
[----:B0-----:R-:W-:-:S04]  /*3e610*/  LEA.HI R2, R0, R0, RZ, 0x1 ;  /* 0x0000000000027211 */ /* 0x001fc800078f08ff */
[----:B------:R-:W-:-:S05]  /*3e620*/  LOP3.LUT R3, R2, 0xfffffffe, RZ, 0xc0, !PT ;  /* 0xfffffffe02037812 */ /* 0x000fca00078ec0ff */
[----:B------:R-:W-:Y:S01]  /*3e630*/  IMAD.IADD R3, R0, 0x1, -R3 ;  /* 0x0000000100037824 */ /* 0x000fe200078e0a03 */
[----:B------:R-:W-:-:S04]  /*3e640*/  MOV R0, 0x400 ;  /* 0x0000040000007802 */ /* 0x000fc80000000f00 */
[----:B-1----:R-:W-:Y:S02]  /*3e650*/  LEA R0, R5, R0, 0x18 ;  /* 0x0000000005007211 */ /* 0x002fe400078ec0ff */
[----:B------:R-:W-:-:S04]  /*3e660*/  SHF.L.U32 R3, R3, 0x1f, RZ ;  /* 0x0000001f03037819 */ /* 0x000fc800000006ff */
[----:B------:R-:W0:Y:S02]  /*3e670*/  SYNCS.PHASECHK.TRANS64.TRYWAIT P0, [R0+URZ+0x38820], R3 ;  /* 0x03882003000075a7 */ /* 0x000e24000800017f */
[----:B0-----:R-:W-:Y:S05]  /*3e680*/  @!P0 BRA `(.L_x_7221) ;  /* 0x0000003000848947 */ /* 0x001fea0003800000 */
.L_x_7327:
[----:B------:R-:W-:Y:S05]  /*3e690*/  BSYNC B0 ;  /* 0x0000000000007941 */ /* 0x000fea0003800000 */
.L_x_7220:
[----:B------:R-:W-:-:S03]  /*3e6a0*/  UMOV UR4, 0xffffffff ;  /* 0xffffffff00047882 */ /* 0x000fc60000000000 */
[----:B------:R-:W-:Y:S05]  /*3e6b0*/  BRA.DIV UR4, `(.L_x_7222) ;  /* 0x00000032048c7947 */ /* 0x000fea000b800000 */
[----:B------:R-:W1:Y:S02]  /*3e6c0*/  S2R R2, SR_TID.X ;  /* 0x0000000000027919 */ /* 0x000e640000002100 */
[----:B-1----:R-:W-:-:S04]  /*3e6d0*/  SHF.R.U32.HI R2, RZ, 0x5, R2 ;  /* 0x00000005ff027819 */ /* 0x002fc80000011602 */
[----:B------:R-:W-:-:S05]  /*3e6e0*/  LOP3.LUT R2, R2, 0x3, RZ, 0xc0, !PT ;  /* 0x0000000302027812 */ /* 0x000fca00078ec0ff */
[----:B------:R1:W3:Y:S02]  /*3e6f0*/  SHFL.IDX PT, R14, R2, RZ, 0x1f ;  /* 0x00001fff020e7589 */ /* 0x0002e400000e0000 */
.L_x_7330:
[----:B---3--:R-:W-:-:S13]  /*3e700*/  ISETP.NE.AND P0, PT, R14, RZ, PT ;  /* 0x000000ff0e00720c */ /* 0x008fda0003f05270 */
[----:B------:R-:W-:Y:S05]  /*3e710*/  @P0 BRA `(.L_x_6813) ;  /* 0x0000000000940947 */ /* 0x000fea0003800000 */
[----:B------:R-:W-:-:S03]  /*3e720*/  UMOV UR4, 0xffffffff ;  /* 0xffffffff00047882 */ /* 0x000fc60000000000 */
[----:B------:R-:W-:Y:S05]  /*3e730*/  BRA.DIV UR4, `(.L_x_7223) ;  /* 0x0000003204a07947 */ /* 0x000fea000b800000 */
[----:B------:R-:W-:-:S13]  /*3e740*/  ELECT P6, URZ, PT ;  /* 0x00000000003f782f */ /* 0x000fda00038c0000 */
.L_x_7333:
[----:B------:R-:W-:Y:S05]  /*3e750*/  @!P6 BRA `(.L_x_6813) ;  /* 0x000000000084e947 */ /* 0x000fea0003800000 */
[----:B------:R-:W-:-:S06]  /*3e760*/  ULOP3.LUT UR4, UR38, 0x2, URZ, 0xfc, !UPT ;  /* 0x0000000226047892 */ /* 0x000fcc000f8efc3f */
[----:B-1----:R-:W-:-:S05]  /*3e770*/  IMAD.U32 R2, RZ, RZ, UR4 ;  /* 0x00000004ff027e24 */ /* 0x002fca000f8e00ff */
[----:B------:R-:W-:-:S13]  /*3e780*/  ISETP.NE.AND P2, PT, R2, 0x3, PT ;  /* 0x000000030200780c */ /* 0x000fda0003f45270 */
[----:B------:R-:W-:Y:S05]  /*3e790*/  @!P2 BRA `(.L_x_7224) ;  /* 0x000000000004a947 */ /* 0x000fea0003800000 */
[----:B------:R-:W-:Y:S01]  /*3e7a0*/  BPT.TRAP 0x1 ;  /* 0x000000040000795c */ /* 0x000fe20000300000 */
.L_x_7224:
        /* <DEDUP_REMOVED lines=14> */
.L_x_7334:
[----:B------:R-:W1:Y:S02]  /*3e890*/  SYNCS.PHASECHK.TRANS64.TRYWAIT P0, [R7+URZ], R2 ;  /* 0x00000002070075a7 */ /* 0x000e64000800017f */
[----:B-1----:R-:W-:Y:S05]  /*3e8a0*/  @!P0 BRA `(.L_x_7226) ;  /* 0x0000003000788947 */ /* 0x002fea0003800000 */
.L_x_7335:
[----:B------:R-:W-:Y:S05]  /*3e8b0*/  @!P2 BRA `(.L_x_7227) ;  /* 0x000000000004a947 */ /* 0x000fea0003800000 */
[----:B------:R-:W-:Y:S01]  /*3e8c0*/  BPT.TRAP 0x1 ;  /* 0x000000040000795c */ /* 0x000fe20000300000 */
.L_x_7227:
[----:B------:R-:W3:Y:S01]  /*3e8d0*/  LDL.LU R4, [R1+0x434] ;  /* 0x0004340001047983 */ /* 0x000ee20000300800 */
[----:B------:R-:W-:-:S04]  /*3e8e0*/  VIADD R0, R0, 0x38860 ;  /* 0x0003886000007836 */ /* 0x000fc80000000000 */
[----:B---3--:R-:W-:-:S04]  /*3e8f0*/  IMAD R4, R4, 0x8, R0 ;  /* 0x0000000804047824 */ /* 0x008fc800078e0200 */
[----:B------:R-:W3:Y:S02]  /*3e900*/  SYNCS.PHASECHK.TRANS64.TRYWAIT P0, [R4+URZ], R5 ;  /* 0x00000005040075a7 */ /* 0x000ee4000800017f */
[----:B---3--:R-:W-:Y:S05]  /*3e910*/  @!P0 BRA `(.L_x_7228) ;  /* 0x0000003000708947 */ /* 0x008fea0003800000 */
.L_x_7336:
[----:B------:R-:W-:-:S07]  /*3e920*/  IMAD R3, R3, 0x8, R0 ;  /* 0x0000000803037824 */ /* 0x000fce00078e0200 */
.L_x_7229:
[----:B----4-:R4:W0:Y:S02]  /*3e930*/  SYNCS.PHASECHK.TRANS64.TRYWAIT P0, [R3+URZ], R2 ;  /* 0x00000002030075a7 */ /* 0x010824000800017f */
[----:B0-----:R-:W-:Y:S05]  /*3e940*/  @!P0 NANOSLEEP.SYNCS 0x989680 ;  /* 0x009896800000895d */ /* 0x001fea0003900000 */
[----:B------:R-:W0:Y:S02]  /*3e950*/  @!P0 SYNCS.PHASECHK.TRANS64 P0, [R3+URZ], R2 ;  /* 0x00000002030085a7 */ /* 0x000e24000800007f */
[----:B0-----:R-:W-:Y:S05]  /*3e960*/  @!P0 BRA `(.L_x_7229) ;  /* 0xfffffffc00f08947 */ /* 0x001fea000383ffff */
.L_x_6813:
[----:B------:R-:W-:Y:S05]  /*3e970*/  BSYNC B9 ;  /* 0x0000000000097941 */ /* 0x000fea0003800000 */
.L_x_6810:
[----:B------:R-:W-:Y:S05]  /*3e980*/  EXIT ;  /* 0x000000000000794d */ /* 0x000fea0003800000 */
.L_x_6837:
[----:B0-----:R0:W1:Y:S02]  /*3e990*/  SYNCS.PHASECHK.TRANS64.TRYWAIT P5, [R60+URZ+0x38890], R65 ;  /* 0x038890413c0075a7 */ /* 0x00106400080a017f */
[----:B-1----:R-:W-:Y:S05]  /*3e9a0*/  @!P5 NANOSLEEP.SYNCS 0x989680 ;  /* 0x009896800000d95d */ /* 0x002fea0003900000 */
[----:B------:R-:W1:Y:S02]  /*3e9b0*/  @!P5 SYNCS.PHASECHK.TRANS64 P5, [R60+URZ+0x38890], R65 ;  /* 0x038890413c00d5a7 */ /* 0x000e6400080a007f */
[----:B-1----:R-:W-:Y:S05]  /*3e9c0*/  @!P5 BRA `(.L_x_6837) ;  /* 0xfffffffc00f0d947 */ /* 0x002fea000383ffff */
[----:B------:R-:W-:Y:S05]  /*3e9d0*/  BRA `(.L_x_7230) ;  /* 0xfffffc4000387947 */ /* 0x000fea000383ffff */
.L_x_6847:
[----:B-1----:R1:W2:Y:S02]  /*3e9e0*/  SYNCS.PHASECHK.TRANS64.TRYWAIT P5, [R60+URZ+0x38890], R65 ;  /* 0x038890413c0075a7 */ /* 0x0022a400080a017f */
[----:B--2---:R-:W-:Y:S05]  /*3e9f0*/  @!P5 NANOSLEEP.SYNCS 0x989680 ;  /* 0x009896800000d95d */ /* 0x004fea0003900000 */
[----:B------:R-:W2:Y:S02]  /*3ea00*/  @!P5 SYNCS.PHASECHK.TRANS64 P5, [R60+URZ+0x38890], R65 ;  /* 0x038890413c00d5a7 */ /* 0x000ea400080a007f */
[----:B--2---:R-:W-:Y:S05]  /*3ea10*/  @!P5 BRA `(.L_x_6847) ;  /* 0xfffffffc00f0d947 */ /* 0x004fea000383ffff */
[----:B------:R-:W-:Y:S05]  /*3ea20*/  BRA `(.L_x_7231) ;  /* 0xfffffc4800987947 */ /* 0x000fea000383ffff */
.L_x_6852:
[----:B0-----:R0:W1:Y:S02]  /*3ea30*/  SYNCS.PHASECHK.TRANS64.TRYWAIT P1, [R60+URZ+0x38890], R65 ;  /* 0x038890413c0075a7 */ /* 0x001064000802017f */
[----:B-1----:R-:W-:Y:S05]  /*3ea40*/  @!P1 NANOSLEEP.SYNCS 0x989680 ;  /* 0x009896800000995d */ /* 0x002fea0003900000 */
[----:B------:R-:W1:Y:S02]  /*3ea50*/  @!P1 SYNCS.PHASECHK.TRANS64 P1, [R60+URZ+0x38890], R65 ;  /* 0x038890413c0095a7 */ /* 0x000e64000802007f */
[----:B-1----:R-:W-:Y:S05]  /*3ea60*/  @!P1 BRA `(.L_x_6852) ;  /* 0xfffffffc00f09947 */ /* 0x002fea000383ffff */
[----:B------:R-:W-:Y:S05]  /*3ea70*/  BRA `(.L_x_7232) ;  /* 0xfffffc5000a87947 */ /* 0x000fea000383ffff */
.L_x_6856:
[----:B--2---:R2:W0:Y:S02]  /*3ea80*/  SYNCS.PHASECHK.TRANS64.TRYWAIT P0, [R60+URZ+0x388b0], R65 ;  /* 0x0388b0413c0075a7 */ /* 0x004424000800017f */
[----:B0-----:R-:W-:Y:S05]  /*3ea90*/  @!P0 NANOSLEEP.SYNCS 0x989680 ;  /* 0x009896800000895d */ /* 0x001fea0003900000 */
[----:B------:R-:W0:Y:S02]  /*3eaa0*/  @!P0 SYNCS.PHASECHK.TRANS64 P0, [R60+URZ+0x388b0], R65 ;  /* 0x0388b0413c0085a7 */ /* 0x000e24000800007f */
[----:B0-----:R-:W-:Y:S05]  /*3eab0*/  @!P0 BRA `(.L_x_6856) ;  /* 0xfffffffc00f08947 */ /* 0x001fea000383ffff */
[----:B------:R-:W-:Y:S05]  /*3eac0*/  BRA `(.L_x_7233) ;  /* 0xfffffc5400107947 */ /* 0x000fea000383ffff */
.L_x_6900:
        /* <DEDUP_REMOVED lines=8> */
.L_x_7235:
[----:B------:R-:W-:Y:S05]  /*3eb50*/  BSYNC B1 ;  /* 0x0000000000017941 */ /* 0x000fea0003800000 */
.L_x_7234:
        /* <DEDUP_REMOVED lines=8> */
.L_x_7236:
[----:B------:R-:W-:Y:S02]  /*3ebe0*/  IMAD.MOV.U32 R13, RZ, RZ, R9 ;  /* 0x000000ffff0d7224 */ /* 0x000fe400078e0009 */
[----:B------:R-:W-:-:S07]  /*3ebf0*/  IMAD.MOV.U32 R4, RZ, RZ, R14 ;  /* 0x000000ffff047224 */ /* 0x000fce00078e000e */
[----:B------:R-:W-:Y:S05]  /*3ec00*/  WARPSYNC.COLLECTIVE R15, `(.L_x_7237) ;  /* 0x000000000f087348 */ /* 0x000fea0003c00000 */
[----:B------:R0:W1:Y:S02]  /*3ec10*/  SHFL.IDX P6, R14, R13, R12, R11 ;  /* 0x0000000c0d0e7389 */ /* 0x00006400000c000b */
[----:B01----:R-:W-:Y:S01]  /*3ec20*/  ENDCOLLECTIVE ;  /* 0x000000000000791b */ /* 0x003fe20003800000 */
.L_x_7237:
[----:B------:R-:W-:Y:S02]  /*3ec30*/  IMAD.MOV.U32 R13, RZ, RZ, R8 ;  /* 0x000000ffff0d7224 */ /* 0x000fe400078e0008 */
[----:B------:R-:W-:-:S07]  /*3ec40*/  IMAD.MOV.U32 R5, RZ, RZ, R14 ;  /* 0x000000ffff057224 */ /* 0x000fce00078e000e */
[----:B------:R-:W-:Y:S05]  /*3ec50*/  WARPSYNC.COLLECTIVE R15, `(.L_x_7238) ;  /* 0x000000000f087348 */ /* 0x000fea0003c00000 */
[----:B------:R0:W1:Y:S02]  /*3ec60*/  SHFL.IDX P6, R14, R13, R12, R11 ;  /* 0x0000000c0d0e7389 */ /* 0x00006400000c000b */
[----:B01----:R-:W-:Y:S01]  /*3ec70*/  ENDCOLLECTIVE ;  /* 0x000000000000791b */ /* 0x003fe20003800000 */
.L_x_7238:
[----:B------:R-:W-:Y:S05]  /*3ec80*/  BRA `(.L_x_7239) ;  /* 0xfffffcf4005c7947 */ /* 0x000fea000383ffff */
.L_x_6903:
        /* <DEDUP_REMOVED lines=8> */
.L_x_7241:
[----:B------:R-:W-:Y:S05]  /*3ed10*/  BSYNC B1 ;  /* 0x0000000000017941 */ /* 0x000fea0003800000 */
.L_x_7240:
        /* <DEDUP_REMOVED lines=8> */
.L_x_7242:
[----:B------:R-:W-:Y:S02]  /*3eda0*/  IMAD.MOV.U32 R13, RZ, RZ, R9 ;  /* 0x000000ffff0d7224 */ /* 0x000fe400078e0009 */
[----:B------:R-:W-:-:S07]  /*3edb0*/  IMAD.MOV.U32 R4, RZ, RZ, R14 ;  /* 0x000000ffff047224 */ /* 0x000fce00078e000e */
[----:B------:R-:W-:Y:S05]  /*3edc0*/  WARPSYNC.COLLECTIVE R15, `(.L_x_7243) ;  /* 0x000000000f087348 */ /* 0x000fea0003c00000 */
[----:B------:R0:W1:Y:S02]  /*3edd0*/  SHFL.IDX P6, R14, R13, R12, R11 ;  /* 0x0000000c0d0e7389 */ /* 0x00006400000c000b */
[----:B01----:R-:W-:Y:S01]  /*3ede0*/  ENDCOLLECTIVE ;  /* 0x000000000000791b */ /* 0x003fe20003800000 */
.L_x_7243:
[----:B------:R-:W-:Y:S02]  /*3edf0*/  IMAD.MOV.U32 R13, RZ, RZ, R8 ;  /* 0x000000ffff0d7224 */ /* 0x000fe400078e0008 */
[----:B------:R-:W-:-:S07]  /*3ee00*/  IMAD.MOV.U32 R5, RZ, RZ, R14 ;  /* 0x000000ffff057224 */ /* 0x000fce00078e000e */
[----:B------:R-:W-:Y:S05]  /*3ee10*/  WARPSYNC.COLLECTIVE R15, `(.L_x_7244) ;  /* 0x000000000f087348 */ /* 0x000fea0003c00000 */
[----:B------:R0:W1:Y:S02]  /*3ee20*/  SHFL.IDX P6, R14, R13, R12, R11 ;  /* 0x0000000c0d0e7389 */ /* 0x00006400000c000b */
[----:B01----:R-:W-:Y:S01]  /*3ee30*/  ENDCOLLECTIVE ;  /* 0x000000000000791b */ /* 0x003fe20003800000 */
.L_x_7244:
[----:B------:R-:W-:Y:S05]  /*3ee40*/  BRA `(.L_x_7245) ;  /* 0xfffffcf400c07947 */ /* 0x000fea000383ffff */
.L_x_6907:
[----:B-1----:R1:W0:Y:S02]  /*3ee50*/  SYNCS.PHASECHK.TRANS64.TRYWAIT P0, [R2+URZ+0x38800], R7 ;  /* 0x03880007020075a7 */ /* 0x002224000800017f */
[----:B0-----:R-:W-:Y:S05]  /*3ee60*/  @!P0 NANOSLEEP.SYNCS 0x989680 ;  /* 0x009896800000895d */ /* 0x001fea0003900000 */
[----:B------:R-:W0:Y:S02]  /*3ee70*/  @!P0 SYNCS.PHASECHK.TRANS64 P0, [R2+URZ+0x38800], R7 ;  /* 0x03880007020085a7 */ /* 0x000e24000800007f */
[----:B0-----:R-:W-:Y:S05]  /*3ee80*/  @!P0 BRA `(.L_x_6907) ;  /* 0xfffffffc00f08947 */ /* 0x001fea000383ffff */
[----:B------:R-:W-:Y:S05]  /*3ee90*/  BRA `(.L_x_7246) ;  /* 0xfffffcf800487947 */ /* 0x000fea000383ffff */
.L_x_6915:
[----:B------:R-:W0:Y:S01]  /*3eea0*/  LDC R71, c[0x0][0x3f4] ;  /* 0x0000fd00ff477b82 */ /* 0x000e220000000800 */
        /* <DEDUP_REMOVED lines=8> */
.L_x_7248:
[----:B------:R-:W-:Y:S05]  /*3ef30*/  BSYNC B1 ;  /* 0x0000000000017941 */ /* 0x000fea0003800000 */
.L_x_7247:
[----:B------:R-:W-:Y:S01]  /*3ef40*/  IMAD.MOV.U32 R13, RZ, RZ, R26 ;  /* 0x000000ffff0d7224 */ /* 0x000fe200078e001a */
[----:B------:R-:W-:Y:S01]  /*3ef50*/  ISETP.GE.AND P0, PT, R22, R71, PT ;  /* 0x000000471600720c */ /* 0x000fe20003f06270 */
[----:B------:R-:W-:Y:S02]  /*3ef60*/  IMAD.MOV.U32 R12, RZ, RZ, RZ ;  /* 0x000000ffff0c7224 */ /* 0x000fe400078e00ff */
[----:B------:R-:W-:Y:S02]  /*3ef70*/  IMAD.MOV.U32 R11, RZ, RZ, 0x1c1f ;  /* 0x00001c1fff0b7424 */ /* 0x000fe400078e00ff */
[----:B------:R-:W-:Y:S02]  /*3ef80*/  IMAD.MOV.U32 R15, RZ, RZ, -0x1 ;  /* 0xffffffffff0f7424 */ /* 0x000fe400078e00ff */
[----:B------:R-:W-:Y:S02]  /*3ef90*/  IMAD.MOV.U32 R3, RZ, RZ, R14 ;  /* 0x000000ffff037224 */ /* 0x000fe400078e000e */
[----:B------:R-:W-:-:S07]  /*3efa0*/  IMAD R69, R24, R69, RZ ;  /* 0x0000004518457224 */ /* 0x000fce00078e02ff */
[----:B------:R-:W-:Y:S05]  /*3efb0*/  WARPSYNC.COLLECTIVE R15, `(.L_x_7249) ;  /* 0x000000000f087348 */ /* 0x000fea0003c00000 */
[----:B------:R0:W1:Y:S02]  /*3efc0*/  SHFL.IDX P6, R14, R13, R12, R11 ;  /* 0x0000000c0d0e7389 */ /* 0x00006400000c000b */
[----:B01----:R-:W-:Y:S01]  /*3efd0*/  ENDCOLLECTIVE ;  /* 0x000000000000791b */ /* 0x003fe20003800000 */
.L_x_7249:
[----:B------:R-:W-:Y:S01]  /*3efe0*/  ISETP.GE.OR P1, PT, R0, R69, P0 ;  /* 0x000000450000720c */ /* 0x000fe20000726670 */
[----:B------:R-:W-:-:S12]  /*3eff0*/  IMAD.MOV.U32 R13, RZ, RZ, R25 ;  /* 0x000000ffff0d7224 */ /* 0x000fd800078e0019 */
[C---:B------:R-:W-:Y:S01]  /*3f000*/  @!P1 IMAD.SHL.U32 R7, R22.reuse, 0x2, RZ ;  /* 0x0000000216079824 */ /* 0x040fe200078e00ff */
[----:B------:R-:W-:Y:S01]  /*3f010*/  @!P1 SHF.L.U64.HI R6, R22, 0x1, R23 ;  /* 0x0000000116069819 */ /* 0x000fe20000010217 */
[----:B------:R-:W-:-:S07]  /*3f020*/  IMAD.MOV.U32 R4, RZ, RZ, R14 ;  /* 0x000000ffff047224 */ /* 0x000fce00078e000e */
[----:B------:R-:W-:Y:S05]  /*3f030*/  WARPSYNC.COLLECTIVE R15, `(.L_x_7250) ;  /* 0x000000000f087348 */ /* 0x000fea0003c00000 */
[----:B------:R0:W1:Y:S02]  /*3f040*/  SHFL.IDX P6, R14, R13, R12, R11 ;  /* 0x0000000c0d0e7389 */ /* 0x00006400000c000b */
[----:B01----:R-:W-:Y:S01]  /*3f050*/  ENDCOLLECTIVE ;  /* 0x000000000000791b */ /* 0x003fe20003800000 */
.L_x_7250:
[----:B------:R-:W-:-:S05]  /*3f060*/  @!P1 IADD3 R4, P2, R4, R7, RZ ;  /* 0x0000000704049210 */ /* 0x000fca0007f5e0ff */
[----:B------:R-:W-:Y:S02]  /*3f070*/  @!P1 IMAD.X R3, R3, 0x1, R6, P2 ;  /* 0x0000000103039824 */ /* 0x000fe400010e0606 */
[----:B------:R-:W-:Y:S02]  /*3f080*/  @!P1 IMAD.MOV.U32 R8, RZ, RZ, R4 ;  /* 0x000000ffff089224 */ /* 0x000fe400078e0004 */
[----:B------:R-:W-:Y:S02]  /*3f090*/  @!P1 IMAD.MOV.U32 R9, RZ, RZ, R3 ;  /* 0x000000ffff099224 */ /* 0x000fe400078e0003 */
[----:B------:R-:W-:Y:S02]  /*3f0a0*/  IMAD.MOV.U32 R13, RZ, RZ, R33 ;  /* 0x000000ffff0d7224 */ /* 0x000fe400078e0021 */
[----:B------:R-:W-:-:S07]  /*3f0b0*/  IMAD.MOV.U32 R5, RZ, RZ, R14 ;  /* 0x000000ffff057224 */ /* 0x000fce00078e000e */
[----:B------:R-:W-:Y:S05]  /*3f0c0*/  WARPSYNC.COLLECTIVE R15, `(.L_x_7251) ;  /* 0x000000000f087348 */ /* 0x000fea0003c00000 */
[----:B------:R0:W1:Y:S02]  /*3f0d0*/  SHFL.IDX P6, R14, R13, R12, R11 ;  /* 0x0000000c0d0e7389 */ /* 0x00006400000c000b */
[----:B01----:R-:W-:Y:S01]  /*3f0e0*/  ENDCOLLECTIVE ;  /* 0x000000000000791b */ /* 0x003fe20003800000 */
.L_x_7251:
[----:B------:R-:W2:Y:S01]  /*3f0f0*/  @!P1 LD.E.128 R8, desc[UR44][R8.64] ;  /* 0x0000002c08089980 */ /* 0x000ea2000c101d00 */
[----:B------:R-:W-:-:S05]  /*3f100*/  @!P1 IADD3 R14, P2, R14, R7, RZ ;  /* 0x000000070e0e9210 */ /* 0x000fca0007f5e0ff */
[----:B------:R-:W-:Y:S02]  /*3f110*/  @!P1 IMAD.X R5, R5, 0x1, R6, P2 ;  /* 0x0000000105059824 */ /* 0x000fe400010e0606 */
[----:B------:R-:W-:-:S06]  /*3f120*/  @!P1 IMAD.MOV.U32 R4, RZ, RZ, R14 ;  /* 0x000000ffff049224 */ /* 0x000fcc00078e000e */
[----:B------:R-:W5:Y:S01]  /*3f130*/  @!P1 LD.E.128 R4, desc[UR44][R4.64] ;  /* 0x0000002c04049980 */ /* 0x000f62000c101d00 */
[----:B------:R-:W-:Y:S02]  /*3f140*/  CS2R R64, SRZ ;  /* 0x0000000000407805 */ /* 0x000fe4000001ff00 */
[----:B------:R-:W-:Y:S01]  /*3f150*/  CS2R R66, SRZ ;  /* 0x0000000000427805 */ /* 0x000fe2000001ff00 */
[----:B------:R-:W-:Y:S01]  /*3f160*/  IMAD.MOV.U32 R13, RZ, RZ, R27 ;  /* 0x000000ffff0d7224 */ /* 0x000fe200078e001b */
[----:B------:R-:W-:Y:S02]  /*3f170*/  CS2R R20, SRZ ;  /* 0x0000000000147805 */ /* 0x000fe4000001ff00 */
[----:B------:R-:W-:Y:S01]  /*3f180*/  CS2R R46, SRZ ;  /* 0x00000000002e7805 */ /* 0x000fe2000001ff00 */
[----:B--2---:R-:W-:Y:S02]  /*3f190*/  @!P1 IMAD.MOV.U32 R65, RZ, RZ, R9 ;  /* 0x000000ffff419224 */ /* 0x004fe400078e0009 */
[----:B------:R-:W-:-:S02]  /*3f1a0*/  @!P1 IMAD.MOV.U32 R67, RZ, RZ, R11 ;  /* 0x000000ffff439224 */ /* 0x000fc400078e000b */
[----:B------:R-:W-:Y:S02]  /*3f1b0*/  IMAD.MOV.U32 R12, RZ, RZ, R65 ;  /* 0x000000ffff0c7224 */ /* 0x000fe400078e0041 */
[----:B------:R-:W-:Y:S02]  /*3f1c0*/  IMAD.MOV.U32 R11, RZ, RZ, 0x1c1f ;  /* 0x00001c1fff0b7424 */ /* 0x000fe400078e00ff */
[----:B------:R-:W-:Y:S01]  /*3f1d0*/  @!P1 IMAD.MOV.U32 R64, RZ, RZ, R8 ;  /* 0x000000ffff409224 */ /* 0x000fe200078e0008 */
[----:B------:R-:W-:Y:S01]  /*3f1e0*/  PRMT R73, R73, 0x5410, R12 ;  /* 0x0000541049497816 */ /* 0x000fe2000000000c */
[----:B------:R-:W-:Y:S02]  /*3f1f0*/  IMAD.MOV.U32 R12, RZ, RZ, 0x1 ;  /* 0x00000001ff0c7424 */ /* 0x000fe400078e00ff */
[----:B------:R-:W-:Y:S02]  /*3f200*/  IMAD.MOV.U32 R3, RZ, RZ, R64 ;  /* 0x000000ffff037224 */ /* 0x000fe400078e0040 */
[----:B------:R-:W-:-:S07]  /*3f210*/  @!P1 IMAD.MOV.U32 R66, RZ, RZ, R10 ;  /* 0x000000ffff429224 */ /* 0x000fce00078e000a */
[----:B-----5:R-:W-:Y:S05]  /*3f220*/  WARPSYNC.COLLECTIVE R15, `(.L_x_7252) ;  /* 0x000000000f087348 */ /* 0x020fea0003c00000 */
[----:B------:R0:W1:Y:S02]  /*3f230*/  SHFL.IDX P6, R14, R13, R12, R11 ;  /* 0x0000000c0d0e7389 */ /* 0x00006400000c000b */
[----:B01---5:R-:W-:Y:S01]  /*3f240*/  ENDCOLLECTIVE ;  /* 0x000000000000791b */ /* 0x023fe20003800000 */
.L_x_7252:
[----:B------:R-:W-:Y:S01]  /*3f250*/  IMAD.MOV.U32 R9, RZ, RZ, R67 ;  /* 0x000000ffff097224 */ /* 0x000fe200078e0043 */
[----:B------:R-:W-:Y:S01]  /*3f260*/  PRMT R76, R3, 0x7610, R76 ;  /* 0x00007610034c7816 */ /* 0x000fe2000000004c */
[----:B------:R-:W-:Y:S02]  /*3f270*/  IMAD.MOV.U32 R8, RZ, RZ, R66 ;  /* 0x000000ffff087224 */ /* 0x000fe400078e0042 */
[----:B------:R-:W-:-:S03]  /*3f280*/  @!P1 IMAD.MOV.U32 R20, RZ, RZ, R4 ;  /* 0x000000ffff149224 */ /* 0x000fc600078e0004 */
[----:B------:R-:W-:Y:S01]  /*3f290*/  PRMT R62, R8, 0x5410, R9 ;  /* 0x00005410083e7816 */ /* 0x000fe20000000009 */
[----:B------:R-:W-:Y:S01]  /*3f2a0*/  @!P1 IMAD.MOV.U32 R21, RZ, RZ, R5 ;  /* 0x000000ffff159224 */ /* 0x000fe200078e0005 */
[----:B------:R-:W-:Y:S01]  /*3f2b0*/  CS2R R8, SRZ ;  /* 0x0000000000087805 */ /* 0x000fe2000001ff00 */
[----:B------:R-:W-:Y:S02]  /*3f2c0*/  @!P1 IMAD.MOV.U32 R46, RZ, RZ, R6 ;  /* 0x000000ffff2e9224 */ /* 0x000fe400078e0006 */
[----:B------:R-:W-:Y:S02]  /*3f2d0*/  IMAD.MOV.U32 R13, RZ, RZ, R26 ;  /* 0x000000ffff0d7224 */ /* 0x000fe400078e001a */
[----:B------:R-:W-:Y:S02]  /*3f2e0*/  @!P1 IMAD.MOV.U32 R47, RZ, RZ, R7 ;  /* 0x000000ffff2f9224 */ /* 0x000fe400078e0007 */
[----:B------:R-:W-:Y:S02]  /*3f2f0*/  IMAD.MOV.U32 R4, RZ, RZ, R20 ;  /* 0x000000ffff047224 */ /* 0x000fe400078e0014 */
[----:B------:R-:W-:-:S02]  /*3f300*/  IMAD.MOV.U32 R5, RZ, RZ, R21 ;  /* 0x000000ffff057224 */ /* 0x000fc400078e0015 */
[----:B------:R-:W-:Y:S02]  /*3f310*/  IMAD.MOV.U32 R6, RZ, RZ, R46 ;  /* 0x000000ffff067224 */ /* 0x000fe400078e002e */
[----:B------:R-:W-:Y:S01]  /*3f320*/  IMAD.MOV.U32 R3, RZ, RZ, R14 ;  /* 0x000000ffff037224 */ /* 0x000fe200078e000e */
[----:B------:R-:W-:-:S07]  /*3f330*/  PRMT R73, R5, 0x7610, R73 ;  /* 0x0000761005497816 */ /* 0x000fce0000000049 */
[----:B------:R-:W-:Y:S05]  /*3f340*/  WARPSYNC.COLLECTIVE R15, `(.L_x_7253) ;  /* 0x000000000f087348 */ /* 0x000fea0003c00000 */
[----:B------:R0:W1:Y:S02]  /*3f350*/  SHFL.IDX P6, R14, R13, R12, R11 ;  /* 0x0000000c0d0e7389 */ /* 0x00006400000c000b */
[----:B01----:R-:W-:Y:S01]  /*3f360*/  ENDCOLLECTIVE ;  /* 0x000000000000791b */ /* 0x003fe20003800000 */
.L_x_7253:
[----:B------:R-:W-:-:S05]  /*3f370*/  IMAD.MOV.U32 R7, RZ, RZ, R47 ;  /* 0x000000ffff077224 */ /* 0x000fca00078e002f */
[----:B------:R-:W-:Y:S01]  /*3f380*/  PRMT R85, R6, 0x5410, R7 ;  /* 0x0000541006557816 */ /* 0x000fe20000000007 */
[----:B------:R-:W-:Y:S02]  /*3f390*/  IMAD.MOV.U32 R13, RZ, RZ, R25 ;  /* 0x000000ffff0d7224 */ /* 0x000fe400078e0019 */
[----:B------:R-:W-:-:S07]  /*3f3a0*/  IMAD.MOV.U32 R24, RZ, RZ, R14 ;  /* 0x000000ffff187224 */ /* 0x000fce00078e000e */
[----:B------:R-:W-:Y:S05]  /*3f3b0*/  WARPSYNC.COLLECTIVE R15, `(.L_x_7254) ;  /* 0x000000000f087348 */ /* 0x000fea0003c00000 */
[----:B------:R0:W1:Y:S02]  /*3f3c0*/  SHFL.IDX P6, R14, R13, R12, R11 ;  /* 0x0000000c0d0e7389 */ /* 0x00006400000c000b */
[----:B01----:R-:W-:Y:S01]  /*3f3d0*/  ENDCOLLECTIVE ;  /* 0x000000000000791b */ /* 0x003fe20003800000 */
.L_x_7254:
[----:B------:R-:W-:Y:S01]  /*3f3e0*/  IMAD.MOV.U32 R13, RZ, RZ, R33 ;  /* 0x000000ffff0d7224 */ /* 0x000fe200078e0021 */
[----:B------:R-:W-:Y:S01]  /*3f3f0*/  PRMT R33, R33, 0x5410, R4 ;  /* 0x0000541021217816 */ /* 0x000fe20000000004 */
[----:B------:R-:W-:-:S07]  /*3f400*/  IMAD.MOV.U32 R25, RZ, RZ, R14 ;  /* 0x000000ffff197224 */ /* 0x000fce00078e000e */
[----:B------:R-:W-:Y:S05]  /*3f410*/  WARPSYNC.COLLECTIVE R15, `(.L_x_7255) ;  /* 0x000000000f087348 */ /* 0x000fea0003c00000 */
[----:B------:R0:W1:Y:S02]  /*3f420*/  SHFL.IDX P6, R14, R13, R12, R11 ;  /* 0x0000000c0d0e7389 */ /* 0x00006400000c000b */
[----:B01----:R-:W-:Y:S01]  /*3f430*/  ENDCOLLECTIVE ;  /* 0x000000000000791b */ /* 0x003fe20003800000 */
.L_x_7255:
[----:B------:R-:W-:Y:S05]  /*3f440*/  BRA `(.L_x_7256) ;  /* 0xfffffd0400707947 */ /* 0x000fea000383ffff */
.L_x_6919:
[----:B0-----:R0:W1:Y:S02]  /*3f450*/  SYNCS.PHASECHK.TRANS64.TRYWAIT P1, [R2+URZ+0x38800], R13 ;  /* 0x0388000d020075a7 */ /* 0x001064000802017f */
[----:B-1----:R-:W-:Y:S05]  /*3f460*/  @!P1 NANOSLEEP.SYNCS 0x989680 ;  /* 0x009896800000995d */ /* 0x002fea0003900000 */
[----:B------:R-:W1:Y:S02]  /*3f470*/  @!P1 SYNCS.PHASECHK.TRANS64 P1, [R2+URZ+0x38800], R13 ;  /* 0x0388000d020095a7 */ /* 0x000e64000802007f */
[----:B-1----:R-:W-:Y:S05]  /*3f480*/  @!P1 BRA `(.L_x_6919) ;  /* 0xfffffffc00f09947 */ /* 0x002fea000383ffff */
[----:B------:R-:W-:Y:S05]  /*3f490*/  BRA `(.L_x_7257) ;  /* 0xfffffd0400cc7947 */ /* 0x000fea000383ffff */
.L_x_6934:
[----:B0-----:R0:W1:Y:S02]  /*3f4a0*/  SYNCS.PHASECHK.TRANS64.TRYWAIT P0, [R4+URZ], R5 ;  /* 0x00000005040075a7 */ /* 0x001064000800017f */
[----:B-1----:R-:W-:Y:S05]  /*3f4b0*/  @!P0 NANOSLEEP.SYNCS 0x989680 ;  /* 0x009896800000895d */ /* 0x002fea0003900000 */
[----:B------:R-:W1:Y:S02]  /*3f4c0*/  @!P0 SYNCS.PHASECHK.TRANS64 P0, [R4+URZ], R5 ;  /* 0x00000005040085a7 */ /* 0x000e64000800007f */
[----:B-1----:R-:W-:Y:S05]  /*3f4d0*/  @!P0 BRA `(.L_x_6934) ;  /* 0xfffffffc00f08947 */ /* 0x002fea000383ffff */
[----:B------:R-:W-:Y:S05]  /*3f4e0*/  BRA `(.L_x_6933) ;  /* 0xfffffd1c00407947 */ /* 0x000fea000383ffff */
.L_x_6941:
[----:B-1----:R1:W2:Y:S02]  /*3f4f0*/  SYNCS.PHASECHK.TRANS64.TRYWAIT P0, [R4+URZ], R5 ;  /* 0x00000005040075a7 */ /* 0x0022a4000800017f */
[----:B--2---:R-:W-:Y:S05]  /*3f500*/  @!P0 NANOSLEEP.SYNCS 0x989680 ;  /* 0x009896800000895d */ /* 0x004fea0003900000 */
[----:B------:R-:W2:Y:S02]  /*3f510*/  @!P0 SYNCS.PHASECHK.TRANS64 P0, [R4+URZ], R5 ;  /* 0x00000005040085a7 */ /* 0x000ea4000800007f */
[----:B--2---:R-:W-:Y:S05]  /*3f520*/  @!P0 BRA `(.L_x_6941) ;  /* 0xfffffffc00f08947 */ /* 0x004fea000383ffff */
[----:B------:R-:W-:Y:S05]  /*3f530*/  BRA `(.L_x_6940) ;  /* 0xfffffd20007c7947 */ /* 0x000fea000383ffff */
.L_x_6968:
[----:B0-----:R0:W1:Y:S02]  /*3f540*/  SYNCS.PHASECHK.TRANS64.TRYWAIT P1, [R6+URZ], R7 ;  /* 0x00000007060075a7 */ /* 0x001064000802017f */
[----:B-1----:R-:W-:Y:S05]  /*3f550*/  @!P1 NANOSLEEP.SYNCS 0x989680 ;  /* 0x009896800000995d */ /* 0x002fea0003900000 */
[----:B------:R-:W1:Y:S02]  /*3f560*/  @!P1 SYNCS.PHASECHK.TRANS64 P1, [R6+URZ], R7 ;  /* 0x00000007060095a7 */ /* 0x000e64000802007f */
[----:B-1----:R-:W-:Y:S05]  /*3f570*/  @!P1 BRA `(.L_x_6968) ;  /* 0xfffffffc00f09947 */ /* 0x002fea000383ffff */
[----:B------:R-:W-:Y:S05]  /*3f580*/  BRA `(.L_x_6967) ;  /* 0xfffffdc800107947 */ /* 0x000fea000383ffff */
.L_x_6975:
[----:B-1----:R1:W2:Y:S02]  /*3f590*/  SYNCS.PHASECHK.TRANS64.TRYWAIT P1, [R6+URZ], R7 ;  /* 0x00000007060075a7 */ /* 0x0022a4000802017f */
[----:B--2---:R-:W-:Y:S05]  /*3f5a0*/  @!P1 NANOSLEEP.SYNCS 0x989680 ;  /* 0x009896800000995d */ /* 0x004fea0003900000 */
[----:B------:R-:W2:Y:S02]  /*3f5b0*/  @!P1 SYNCS.PHASECHK.TRANS64 P1, [R6+URZ], R7 ;  /* 0x00000007060095a7 */ /* 0x000ea4000802007f */
[----:B--2---:R-:W-:Y:S05]  /*3f5c0*/  @!P1 BRA `(.L_x_6975) ;  /* 0xfffffffc00f09947 */ /* 0x004fea000383ffff */
[----:B------:R-:W-:Y:S05]  /*3f5d0*/  BRA `(.L_x_6974) ;  /* 0xfffffdcc004c7947 */ /* 0x000fea000383ffff */
.L_x_6988:
[----:B0-----:R0:W1:Y:S02]  /*3f5e0*/  SYNCS.PHASECHK.TRANS64.TRYWAIT P0, [R4+URZ], R5 ;  /* 0x00000005040075a7 */ /* 0x001064000800017f */
[----:B-1----:R-:W-:Y:S05]  /*3f5f0*/  @!P0 NANOSLEEP.SYNCS 0x989680 ;  /* 0x009896800000895d */ /* 0x002fea0003900000 */
[----:B------:R-:W1:Y:S02]  /*3f600*/  @!P0 SYNCS.PHASECHK.TRANS64 P0, [R4+URZ], R5 ;  /* 0x00000005040085a7 */ /* 0x000e64000800007f */
[----:B-1----:R-:W-:Y:S05]  /*3f610*/  @!P0 BRA `(.L_x_6988) ;  /* 0xfffffffc00f08947 */ /* 0x002fea000383ffff */
[----:B------:R-:W-:Y:S05]  /*3f620*/  BRA `(.L_x_6987) ;  /* 0xfffffe6000947947 */ /* 0x000fea000383ffff */
.L_x_6995:
[----:B-1----:R1:W2:Y:S02]  /*3f630*/  SYNCS.PHASECHK.TRANS64.TRYWAIT P0, [R4+URZ], R5 ;  /* 0x00000005040075a7 */ /* 0x0022a4000800017f */
[----:B--2---:R-:W-:Y:S05]  /*3f640*/  @!P0 NANOSLEEP.SYNCS 0x989680 ;  /* 0x009896800000895d */ /* 0x004fea0003900000 */
[----:B------:R-:W2:Y:S02]  /*3f650*/  @!P0 SYNCS.PHASECHK.TRANS64 P0, [R4+URZ], R5 ;  /* 0x00000005040085a7 */ /* 0x000ea4000800007f */
[----:B--2---:R-:W-:Y:S05]  /*3f660*/  @!P0 BRA `(.L_x_6995) ;  /* 0xfffffffc00f08947 */ /* 0x004fea000383ffff */
[----:B------:R-:W-:Y:S05]  /*3f670*/  BRA `(.L_x_6994) ;  /* 0xfffffe6400d07947 */ /* 0x000fea000383ffff */
.L_x_7047:
        /* <DEDUP_REMOVED lines=11> */
.L_x_7259:
[----:B------:R-:W-:Y:S05]  /*3f730*/  BSYNC B1 ;  /* 0x0000000000017941 */ /* 0x000fea0003800000 */
.L_x_7258:
[----:B------:R-:W-:Y:S05]  /*3f740*/  BRA `(.L_x_7260) ;  /* 0xffffff6400747947 */ /* 0x000fea000383ffff */
.L_x_7049:
[----:B------:R-:W-:Y:S01]  /*3f750*/  BSSY B1, `(.L_x_7261) ;  /* 0x0000006000017945 */ /* 0x000fe20003800000 */
[----:B------:R-:W-:-:S07]  /*3f760*/  IMAD.MOV.U32 R15, RZ, RZ, -0x1 ;  /* 0xffffffffff0f7424 */ /* 0x000fce00078e00ff */
[----:B01----:R-:W-:Y:S05]  /*3f770*/  WARPSYNC.COLLECTIVE R15, `(.L_x_7262) ;  /* 0x000000000f0c7348 */ /* 0x003fea0003c00000 */
[----:B------:R-:W-:Y:S02]  /*3f780*/  ELECT P6, UR62, PT ;  /* 0x00000000003e782f */ /* 0x000fe400038c0000 */
[----:B------:R-:W-:Y:S01]  /*3f790*/  MOV R14, UR62 ;  /* 0x0000003e000e7c02 */ /* 0x000fe20008000f00 */
[----:B01----:R-:W-:Y:S10]  /*3f7a0*/  ENDCOLLECTIVE ;  /* 0x000000000000791b */ /* 0x003ff40003800000 */
.L_x_7262:
[----:B------:R-:W-:Y:S05]  /*3f7b0*/  BSYNC B1 ;  /* 0x0000000000017941 */ /* 0x000fea0003800000 */
.L_x_7261:
[----:B------:R-:W-:Y:S05]  /*3f7c0*/  BRA `(.L_x_7048) ;  /* 0xffffff64006c7947 */ /* 0x000fea000383ffff */
.L_x_7051:
[----:B-1----:R-:W2:Y:S02]  /*3f7d0*/  LDL R5, [R1+0x430] ;  /* 0x0004300001057983 */ /* 0x002ea40000100800 */
[----:B--2---:R1:W2:Y:S02]  /*3f7e0*/  SYNCS.PHASECHK.TRANS64.TRYWAIT P0, [R5+URZ+0x38820], R4 ;  /* 0x03882004050075a7 */ /* 0x0042a4000800017f */
[----:B--2---:R-:W-:Y:S05]  /*3f7f0*/  @!P0 NANOSLEEP.SYNCS 0x989680 ;  /* 0x009896800000895d */ /* 0x004fea0003900000 */
[----:B------:R-:W2:Y:S02]  /*3f800*/  @!P0 SYNCS.PHASECHK.TRANS64 P0, [R5+URZ+0x38820], R4 ;  /* 0x03882004050085a7 */ /* 0x000ea4000800007f */
[----:B--2---:R-:W-:Y:S05]  /*3f810*/  @!P0 BRA `(.L_x_7051) ;  /* 0xfffffffc00ec8947 */ /* 0x004fea000383ffff */
[----:B------:R-:W-:Y:S05]  /*3f820*/  BRA `(.L_x_7263) ;  /* 0xffffff64007c7947 */ /* 0x000fea000383ffff */
.L_x_7055:
[----:B-1----:R1:W2:Y:S02]  /*3f830*/  SYNCS.PHASECHK.TRANS64.TRYWAIT P0, [R5+URZ+0x388a0], R9 ;  /* 0x0388a009050075a7 */ /* 0x0022a4000800017f */
[----:B--2---:R-:W-:Y:S05]  /*3f840*/  @!P0 NANOSLEEP.SYNCS 0x989680 ;  /* 0x009896800000895d */ /* 0x004fea0003900000 */
[----:B------:R-:W2:Y:S02]  /*3f850*/  @!P0 SYNCS.PHASECHK.TRANS64 P0, [R5+URZ+0x388a0], R9 ;  /* 0x0388a009050085a7 */ /* 0x000ea4000800007f */
[----:B--2---:R-:W-:Y:S05]  /*3f860*/  @!P0 BRA `(.L_x_7055) ;  /* 0xfffffffc00f08947 */ /* 0x004fea000383ffff */
[----:B------:R-:W-:Y:S05]  /*3f870*/  BRA `(.L_x_7264) ;  /* 0xffffff6400a47947 */ /* 0x000fea000383ffff */
.L_x_7060:
[----:B--2---:R2:W3:Y:S02]  /*3f880*/  SYNCS.PHASECHK.TRANS64.TRYWAIT P0, [R5+URZ+0x388c0], R9 ;  /* 0x0388c009050075a7 */ /* 0x0044e4000800017f */
[----:B---3--:R-:W-:Y:S05]  /*3f890*/  @!P0 NANOSLEEP.SYNCS 0x989680 ;  /* 0x009896800000895d */ /* 0x008fea0003900000 */
[----:B------:R-:W3:Y:S02]  /*3f8a0*/  @!P0 SYNCS.PHASECHK.TRANS64 P0, [R5+URZ+0x388c0], R9 ;  /* 0x0388c009050085a7 */ /* 0x000ee4000800007f */
[----:B---3--:R-:W-:Y:S05]  /*3f8b0*/  @!P0 BRA `(.L_x_7060) ;  /* 0xfffffffc00f08947 */ /* 0x008fea000383ffff */
[----:B------:R-:W-:Y:S05]  /*3f8c0*/  BRA `(.L_x_7265) ;  /* 0xffffff6800287947 */ /* 0x000fea000383ffff */
.L_x_7074:
[----:B-1----:R1:W2:Y:S02]  /*3f8d0*/  SYNCS.PHASECHK.TRANS64.TRYWAIT P1, [R5+URZ+0x388a0], R6 ;  /* 0x0388a006050075a7 */ /* 0x0022a4000802017f */
[----:B--2---:R-:W-:Y:S05]  /*3f8e0*/  @!P1 NANOSLEEP.SYNCS 0x989680 ;  /* 0x009896800000995d */ /* 0x004fea0003900000 */
[----:B------:R-:W2:Y:S02]  /*3f8f0*/  @!P1 SYNCS.PHASECHK.TRANS64 P1, [R5+URZ+0x388a0], R6 ;  /* 0x0388a006050095a7 */ /* 0x000ea4000802007f */
[----:B--2---:R-:W-:Y:S05]  /*3f900*/  @!P1 BRA `(.L_x_7074) ;  /* 0xfffffffc00f09947 */ /* 0x004fea000383ffff */
[----:B------:R-:W-:Y:S05]  /*3f910*/  BRA `(.L_x_7266) ;  /* 0xffffff7000b07947 */ /* 0x000fea000383ffff */
.L_x_7079:
[----:B--2---:R2:W3:Y:S02]  /*3f920*/  SYNCS.PHASECHK.TRANS64.TRYWAIT P1, [R5+URZ+0x388c0], R6 ;  /* 0x0388c006050075a7 */ /* 0x0044e4000802017f */
[----:B---3--:R-:W-:Y:S05]  /*3f930*/  @!P1 NANOSLEEP.SYNCS 0x989680 ;  /* 0x009896800000995d */ /* 0x008fea0003900000 */
[----:B------:R-:W3:Y:S02]  /*3f940*/  @!P1 SYNCS.PHASECHK.TRANS64 P1, [R5+URZ+0x388c0], R6 ;  /* 0x0388c006050095a7 */ /* 0x000ee4000802007f */
[----:B---3--:R-:W-:Y:S05]  /*3f950*/  @!P1 BRA `(.L_x_7079) ;  /* 0xfffffffc00f09947 */ /* 0x008fea000383ffff */
[----:B------:R-:W-:Y:S05]  /*3f960*/  BRA `(.L_x_7267) ;  /* 0xffffff7400307947 */ /* 0x000fea000383ffff */
.L_x_7107:
[----:B------:R-:W2:Y:S01]  /*3f970*/  S2R R4, SR_TID.X ;  /* 0x0000000000047919 */ /* 0x000ea20000002100 */
[----:B------:R-:W-:Y:S01]  /*3f980*/  BSSY B0, `(.L_x_7268) ;  /* 0x000000a000007945 */ /* 0x000fe20003800000 */
[----:B------:R-:W-:Y:S02]  /*3f990*/  IMAD.MOV.U32 R12, RZ, RZ, RZ ;  /* 0x000000ffff0c7224 */ /* 0x000fe400078e00ff */
[----:B0-----:R-:W-:Y:S02]  /*3f9a0*/  IMAD.MOV.U32 R11, RZ, RZ, 0x1f ;  /* 0x0000001fff0b7424 */ /* 0x001fe400078e00ff */
[----:B------:R-:W-:Y:S01]  /*3f9b0*/  IMAD.MOV.U32 R15, RZ, RZ, -0x1 ;  /* 0xffffffffff0f7424 */ /* 0x000fe200078e00ff */
[----:B--2---:R-:W-:-:S04]  /*3f9c0*/  SHF.R.U32.HI R4, RZ, 0x5, R4 ;  /* 0x00000005ff047819 */ /* 0x004fc80000011604 */
[----:B------:R-:W-:-:S05]  /*3f9d0*/  LOP3.LUT R4, R4, 0x3, RZ, 0xc0, !PT ;  /* 0x0000000304047812 */ /* 0x000fca00078ec0ff */
[----:B------:R-:W-:-:S07]  /*3f9e0*/  IMAD.MOV.U32 R13, RZ, RZ, R4 ;  /* 0x000000ffff0d7224 */ /* 0x000fce00078e0004 */
[----:B-1----:R-:W-:Y:S05]  /*3f9f0*/  WARPSYNC.COLLECTIVE R15, `(.L_x_7269) ;  /* 0x000000000f087348 */ /* 0x002fea0003c00000 */
[----:B------:R0:W2:Y:S02]  /*3fa00*/  SHFL.IDX P6, R14, R13, R12, R11 ;  /* 0x0000000c0d0e7389 */ /* 0x0000a400000c000b */
[----:B012---:R-:W-:Y:S01]  /*3fa10*/  ENDCOLLECTIVE ;  /* 0x000000000000791b */ /* 0x007fe20003800000 */
.L_x_7269:
[----:B------:R-:W-:Y:S05]  /*3fa20*/  BSYNC B0 ;  /* 0x0000000000007941 */ /* 0x000fea0003800000 */
.L_x_7268:
[----:B------:R-:W-:Y:S05]  /*3fa30*/  BRA `(.L_x_7270) ;  /* 0xffffff88000c7947 */ /* 0x000fea000383ffff */
.L_x_7109:
[----:B------:R-:W-:Y:S01]  /*3fa40*/  BSSY B0, `(.L_x_7271) ;  /* 0x0000006000007945 */ /* 0x000fe20003800000 */
[----:B------:R-:W-:-:S07]  /*3fa50*/  IMAD.MOV.U32 R15, RZ, RZ, -0x1 ;  /* 0xffffffffff0f7424 */ /* 0x000fce00078e00ff */
[----:B01-3--:R-:W-:Y:S05]  /*3fa60*/  WARPSYNC.COLLECTIVE R15, `(.L_x_7272) ;  /* 0x000000000f0c7348 */ /* 0x00bfea0003c00000 */
[----:B------:R-:W-:Y:S02]  /*3fa70*/  ELECT P6, UR62, PT ;  /* 0x00000000003e782f */ /* 0x000fe400038c0000 */
[----:B------:R-:W-:Y:S01]  /*3fa80*/  MOV R14, UR62 ;  /* 0x0000003e000e7c02 */ /* 0x000fe20008000f00 */
[----:B01-3--:R-:W-:Y:S10]  /*3fa90*/  ENDCOLLECTIVE ;  /* 0x000000000000791b */ /* 0x00bff40003800000 */
.L_x_7272:
[----:B------:R-:W-:Y:S05]  /*3faa0*/  BSYNC B0 ;  /* 0x0000000000007941 */ /* 0x000fea0003800000 */
.L_x_7271:
[----:B------:R-:W-:Y:S05]  /*3fab0*/  BRA `(.L_x_7273) ;  /* 0xffffff8800187947 */ /* 0x000fea000383ffff */
.L_x_7111:
[----:B-1----:R1:W2:Y:S02]  /*3fac0*/  SYNCS.PHASECHK.TRANS64.TRYWAIT P0, [R0+URZ+0x38840], R2 ;  /* 0x03884002000075a7 */ /* 0x0022a4000800017f */
[----:B--2---:R-:W-:Y:S05]  /*3fad0*/  @!P0 NANOSLEEP.SYNCS 0x989680 ;  /* 0x009896800000895d */ /* 0x004fea0003900000 */
[----:B------:R-:W2:Y:S02]  /*3fae0*/  @!P0 SYNCS.PHASECHK.TRANS64 P0, [R0+URZ+0x38840], R2 ;  /* 0x03884002000085a7 */ /* 0x000ea4000800007f */
[----:B--2---:R-:W-:Y:S05]  /*3faf0*/  @!P0 BRA `(.L_x_7111) ;  /* 0xfffffffc00f08947 */ /* 0x004fea000383ffff */
[----:B------:R-:W-:Y:S05]  /*3fb00*/  BRA `(.L_x_7274) ;  /* 0xffffff8800807947 */ /* 0x000fea000383ffff */
.L_x_7115:
        /* <DEDUP_REMOVED lines=10> */
.L_x_7275:
[----:B------:R0:W-:Y:S01]  /*3fbb0*/  STL [R1+0x45c], R8 ;  /* 0x00045c0801007387 */ /* 0x0001e20000100800 */
[----:B------:R-:W-:Y:S02]  /*3fbc0*/  IMAD.MOV.U32 R13, RZ, RZ, R3 ;  /* 0x000000ffff0d7224 */ /* 0x000fe400078e0003 */
[----:B------:R-:W-:-:S07]  /*3fbd0*/  IMAD.MOV.U32 R4, RZ, RZ, R14 ;  /* 0x000000ffff047224 */ /* 0x000fce00078e000e */
[----:B0-----:R-:W-:Y:S05]  /*3fbe0*/  WARPSYNC.COLLECTIVE R15, `(.L_x_7276) ;  /* 0x000000000f087348 */ /* 0x001fea0003c00000 */
[----:B------:R1:W2:Y:S02]  /*3fbf0*/  SHFL.IDX P6, R14, R13, R12, R11 ;  /* 0x0000000c0d0e7389 */ /* 0x0002a400000c000b */
[----:B012---:R-:W-:Y:S01]  /*3fc00*/  ENDCOLLECTIVE ;  /* 0x000000000000791b */ /* 0x007fe20003800000 */
.L_x_7276:
[----:B------:R-:W-:Y:S02]  /*3fc10*/  IMAD.MOV.U32 R13, RZ, RZ, R2 ;  /* 0x000000ffff0d7224 */ /* 0x000fe400078e0002 */
[----:B------:R-:W-:Y:S02]  /*3fc20*/  IMAD.MOV.U32 R12, RZ, RZ, 0x1 ;  /* 0x00000001ff0c7424 */ /* 0x000fe400078e00ff */
[----:B------:R-:W-:-:S07]  /*3fc30*/  IMAD.MOV.U32 R5, RZ, RZ, R14 ;  /* 0x000000ffff057224 */ /* 0x000fce00078e000e */
[----:B------:R-:W-:Y:S05]  /*3fc40*/  WARPSYNC.COLLECTIVE R15, `(.L_x_7277) ;  /* 0x000000000f087348 */ /* 0x000fea0003c00000 */
[----:B------:R0:W1:Y:S02]  /*3fc50*/  SHFL.IDX P6, R14, R13, R12, R11 ;  /* 0x0000000c0d0e7389 */ /* 0x00006400000c000b */
[----:B01----:R-:W-:Y:S01]  /*3fc60*/  ENDCOLLECTIVE ;  /* 0x000000000000791b */ /* 0x003fe20003800000 */
.L_x_7277:
[----:B------:R-:W-:Y:S02]  /*3fc70*/  IMAD.MOV.U32 R13, RZ, RZ, R3 ;  /* 0x000000ffff0d7224 */ /* 0x000fe400078e0003 */
[----:B------:R-:W-:-:S07]  /*3fc80*/  IMAD.MOV.U32 R6, RZ, RZ, R14 ;  /* 0x000000ffff067224 */ /* 0x000fce00078e000e */
[----:B------:R-:W-:Y:S05]  /*3fc90*/  WARPSYNC.COLLECTIVE R15, `(.L_x_7278) ;  /* 0x000000000f087348 */ /* 0x000fea0003c00000 */
[----:B------:R0:W1:Y:S02]  /*3fca0*/  SHFL.IDX P6, R14, R13, R12, R11 ;  /* 0x0000000c0d0e7389 */ /* 0x00006400000c000b */
[----:B01----:R-:W-:Y:S01]  /*3fcb0*/  ENDCOLLECTIVE ;  /* 0x000000000000791b */ /* 0x003fe20003800000 */
.L_x_7278:
        /* <DEDUP_REMOVED lines=22> */
.L_x_7279:
        /* <DEDUP_REMOVED lines=10> */
.L_x_7280:
        /* <DEDUP_REMOVED lines=11> */
.L_x_7281:
        /* <DEDUP_REMOVED lines=14> */
.L_x_7282:
[----:B------:R-:W-:Y:S01]  /*40050*/  IMAD.MOV.U32 R3, RZ, RZ, R14 ;  /* 0x000000ffff037224 */ /* 0x000fe200078e000e */
[----:B------:R-:W-:Y:S06]  /*40060*/  BRA `(.L_x_7283) ;  /* 0xffffff8c00e47947 */ /* 0x000fec000383ffff */
.L_x_7119:
        /* <DEDUP_REMOVED lines=28> */
.L_x_7285:
[----:B------:R-:W-:Y:S05]  /*40230*/  BSYNC B0 ;  /* 0x0000000000007941 */ /* 0x000fea0003800000 */
.L_x_7284:
        /* <DEDUP_REMOVED lines=12> */
.L_x_7286:
        /* <DEDUP_REMOVED lines=43> */
.L_x_7287:
        /* <DEDUP_REMOVED lines=18> */
.L_x_7288:
        /* <DEDUP_REMOVED lines=29> */
.L_x_7289:
        /* <DEDUP_REMOVED lines=13> */
.L_x_7290:
        /* <DEDUP_REMOVED lines=34> */
.L_x_7291:
[----:B------:R-:W-:Y:S02]  /*40b90*/  IMAD.MOV.U32 R13, RZ, RZ, R0 ;  /* 0x000000ffff0d7224 */ /* 0x000fe400078e0000 */
[----:B------:R-:W-:-:S07]  /*40ba0*/  IMAD.MOV.U32 R4, RZ, RZ, R14 ;  /* 0x000000ffff047224 */ /* 0x000fce00078e000e */
[----:B------:R-:W-:Y:S05]  /*40bb0*/  WARPSYNC.COLLECTIVE R15, `(.L_x_7292) ;  /* 0x000000000f087348 */ /* 0x000fea0003c00000 */
[----:B------:R0:W1:Y:S02]  /*40bc0*/  SHFL.IDX P6, R14, R13, R12, R11 ;  /* 0x0000000c0d0e7389 */ /* 0x00006400000c000b */
[----:B01----:R-:W-:Y:S01]  /*40bd0*/  ENDCOLLECTIVE ;  /* 0x000000000000791b */ /* 0x003fe20003800000 */
.L_x_7292:
[----:B------:R-:W-:Y:S01]  /*40be0*/  IMAD.MOV.U32 R0, RZ, RZ, R14 ;  /* 0x000000ffff007224 */ /* 0x000fe200078e000e */
[----:B------:R-:W-:Y:S06]  /*40bf0*/  BRA `(.L_x_7293) ;  /* 0xffffff9000c07947 */ /* 0x000fec000383ffff */
.L_x_7124:
[----:B0-----:R-:W3:Y:S02]  /*40c00*/  LDL R2, [R1+0x430] ;  /* 0x0004300001027983 */ /* 0x001ee40000100800 */
[----:B---3--:R0:W3:Y:S02]  /*40c10*/  SYNCS.PHASECHK.TRANS64.TRYWAIT P0, [R2+URZ+0x38820], R0 ;  /* 0x03882000020075a7 */ /* 0x0080e4000800017f */
[----:B---3--:R-:W-:Y:S05]  /*40c20*/  @!P0 NANOSLEEP.SYNCS 0x989680 ;  /* 0x009896800000895d */ /* 0x008fea0003900000 */
[----:B------:R-:W3:Y:S02]  /*40c30*/  @!P0 SYNCS.PHASECHK.TRANS64 P0, [R2+URZ+0x38820], R0 ;  /* 0x03882000020085a7 */ /* 0x000ee4000800007f */
[----:B---3--:R-:W-:Y:S05]  /*40c40*/  @!P0 BRA `(.L_x_7124) ;  /* 0xfffffffc00ec8947 */ /* 0x008fea000383ffff */
[----:B------:R-:W-:Y:S05]  /*40c50*/  BRA `(.L_x_7294) ;  /* 0xffffff9400807947 */ /* 0x000fea000383ffff */
.L_x_7128:
[----:B0-----:R0:W1:Y:S02]  /*40c60*/  SYNCS.PHASECHK.TRANS64.TRYWAIT P0, [R0+URZ+0x38860], R2 ;  /* 0x03886002000075a7 */ /* 0x001064000800017f */
[----:B-1----:R-:W-:Y:S05]  /*40c70*/  @!P0 NANOSLEEP.SYNCS 0x989680 ;  /* 0x009896800000895d */ /* 0x002fea0003900000 */
[----:B------:R-:W1:Y:S02]  /*40c80*/  @!P0 SYNCS.PHASECHK.TRANS64 P0, [R0+URZ+0x38860], R2 ;  /* 0x03886002000085a7 */ /* 0x000e64000800007f */
[----:B-1----:R-:W-:Y:S05]  /*40c90*/  @!P0 BRA `(.L_x_7128) ;  /* 0xfffffffc00f08947 */ /* 0x002fea000383ffff */
[----:B------:R-:W-:Y:S05]  /*40ca0*/  BRA `(.L_x_7295) ;  /* 0xffffff9400b07947 */ /* 0x000fea000383ffff */
.L_x_7147:
[----:B0-----:R0:W1:Y:S02]  /*40cb0*/  SYNCS.PHASECHK.TRANS64.TRYWAIT P0, [R2+URZ+0x38840], R5 ;  /* 0x03884005020075a7 */ /* 0x001064000800017f */
[----:B-1----:R-:W-:Y:S05]  /*40cc0*/  @!P0 NANOSLEEP.SYNCS 0x989680 ;  /* 0x009896800000895d */ /* 0x002fea0003900000 */
[----:B------:R-:W1:Y:S02]  /*40cd0*/  @!P0 SYNCS.PHASECHK.TRANS64 P0, [R2+URZ+0x38840], R5 ;  /* 0x03884005020085a7 */ /* 0x000e64000800007f */
[----:B-1----:R-:W-:Y:S05]  /*40ce0*/  @!P0 BRA `(.L_x_7147) ;  /* 0xfffffffc00f08947 */ /* 0x002fea000383ffff */
[----:B------:R-:W-:Y:S05]  /*40cf0*/  BRA `(.L_x_7296) ;  /* 0xffffffa000bc7947 */ /* 0x000fea000383ffff */
.L_x_7152:
[----:B-1----:R1:W3:Y:S02]  /*40d00*/  SYNCS.PHASECHK.TRANS64.TRYWAIT P0, [R2+URZ+0x38860], R5 ;  /* 0x03886005020075a7 */ /* 0x0022e4000800017f */
[----:B---3--:R-:W-:Y:S05]  /*40d10*/  @!P0 NANOSLEEP.SYNCS 0x989680 ;  /* 0x009896800000895d */ /* 0x008fea0003900000 */
[----:B------:R-:W3:Y:S02]  /*40d20*/  @!P0 SYNCS.PHASECHK.TRANS64 P0, [R2+URZ+0x38860], R5 ;  /* 0x03886005020085a7 */ /* 0x000ee4000800007f */
[----:B---3--:R-:W-:Y:S05]  /*40d30*/  @!P0 BRA `(.L_x_7152) ;  /* 0xfffffffc00f08947 */ /* 0x008fea000383ffff */
[----:B------:R-:W-:Y:S05]  /*40d40*/  BRA `(.L_x_7297) ;  /* 0xffffffa400407947 */ /* 0x000fea000383ffff */
.L_x_7167:
[----:B0-----:R0:W1:Y:S02]  /*40d50*/  SYNCS.PHASECHK.TRANS64.TRYWAIT P0, [R3+URZ+0x38840], R2 ;  /* 0x03884002030075a7 */ /* 0x001064000800017f */
[----:B-1----:R-:W-:Y:S05]  /*40d60*/  @!P0 NANOSLEEP.SYNCS 0x989680 ;  /* 0x009896800000895d */ /* 0x002fea0003900000 */
[----:B------:R-:W1:Y:S02]  /*40d70*/  @!P0 SYNCS.PHASECHK.TRANS64 P0, [R3+URZ+0x38840], R2 ;  /* 0x03884002030085a7 */ /* 0x000e64000800007f */
[----:B-1----:R-:W-:Y:S05]  /*40d80*/  @!P0 BRA `(.L_x_7167) ;  /* 0xfffffffc00f08947 */ /* 0x002fea000383ffff */
[----:B------:R-:W-:Y:S05]  /*40d90*/  BRA `(.L_x_7298) ;  /* 0xffffffb000307947 */ /* 0x000fea000383ffff */
.L_x_7172:
[----:B-1----:R1:W3:Y:S02]  /*40da0*/  SYNCS.PHASECHK.TRANS64.TRYWAIT P0, [R3+URZ+0x38860], R2 ;  /* 0x03886002030075a7 */ /* 0x0022e4000800017f */
[----:B---3--:R-:W-:Y:S05]  /*40db0*/  @!P0 NANOSLEEP.SYNCS 0x989680 ;  /* 0x009896800000895d */ /* 0x008fea0003900000 */
[----:B------:R-:W3:Y:S02]  /*40dc0*/  @!P0 SYNCS.PHASECHK.TRANS64 P0, [R3+URZ+0x38860], R2 ;  /* 0x03886002030085a7 */ /* 0x000ee4000800007f */
[----:B---3--:R-:W-:Y:S05]  /*40dd0*/  @!P0 BRA `(.L_x_7172) ;  /* 0xfffffffc00f08947 */ /* 0x008fea000383ffff */
[----:B------:R-:W-:Y:S05]  /*40de0*/  BRA `(.L_x_7299) ;  /* 0xffffffb000b07947 */ /* 0x000fea000383ffff */
.L_x_7187:
[----:B0-----:R0:W1:Y:S02]  /*40df0*/  SYNCS.PHASECHK.TRANS64.TRYWAIT P0, [R3+URZ+0x38840], R2 ;  /* 0x03884002030075a7 */ /* 0x001064000800017f */
[----:B-1----:R-:W-:Y:S05]  /*40e00*/  @!P0 NANOSLEEP.SYNCS 0x989680 ;  /* 0x009896800000895d */ /* 0x002fea0003900000 */
[----:B------:R-:W1:Y:S02]  /*40e10*/  @!P0 SYNCS.PHASECHK.TRANS64 P0, [R3+URZ+0x38840], R2 ;  /* 0x03884002030085a7 */ /* 0x000e64000800007f */
[----:B-1----:R-:W-:Y:S05]  /*40e20*/  @!P0 BRA `(.L_x_7187) ;  /* 0xfffffffc00f08947 */ /* 0x002fea000383ffff */
[----:B------:R-:W-:Y:S05]  /*40e30*/  BRA `(.L_x_7300) ;  /* 0xffffffbc007c7947 */ /* 0x000fea000383ffff */
.L_x_7192:
[----:B-1----:R1:W3:Y:S02]  /*40e40*/  SYNCS.PHASECHK.TRANS64.TRYWAIT P0, [R3+URZ+0x38860], R2 ;  /* 0x03886002030075a7 */ /* 0x0022e4000800017f */
[----:B---3--:R-:W-:Y:S05]  /*40e50*/  @!P0 NANOSLEEP.SYNCS 0x989680 ;  /* 0x009896800000895d */ /* 0x008fea0003900000 */
[----:B------:R-:W3:Y:S02]  /*40e60*/  @!P0 SYNCS.PHASECHK.TRANS64 P0, [R3+URZ+0x38860], R2 ;  /* 0x03886002030085a7 */ /* 0x000ee4000800007f */
[----:B---3--:R-:W-:Y:S05]  /*40e70*/  @!P0 BRA `(.L_x_7192) ;  /* 0xfffffffc00f08947 */ /* 0x008fea000383ffff */
[----:B------:R-:W-:Y:S05]  /*40e80*/  BRA `(.L_x_7301) ;  /* 0xffffffc000007947 */ /* 0x000fea000383ffff */
.L_x_7208:
[----:B------:R-:W-:Y:S01]  /*40e90*/  BSSY B0, `(.L_x_7302) ;  /* 0x0000008000007945 */ /* 0x000fe20003800000 */
[----:B------:R-:W-:Y:S02]  /*40ea0*/  IMAD.MOV.U32 R13, RZ, RZ, R16 ;  /* 0x000000ffff0d7224 */ /* 0x000fe400078e0010 */
[----:B------:R-:W-:Y:S02]  /*40eb0*/  IMAD.MOV.U32 R12, RZ, RZ, RZ ;  /* 0x000000ffff0c7224 */ /* 0x000fe400078e00ff */
[----:B0-----:R-:W-:Y:S02]  /*40ec0*/  IMAD.MOV.U32 R11, RZ, RZ, 0x1f ;  /* 0x0000001fff0b7424 */ /* 0x001fe400078e00ff */
[----:B------:R-:W-:-:S07]  /*40ed0*/  IMAD.MOV.U32 R15, RZ, RZ, -0x1 ;  /* 0xffffffffff0f7424 */ /* 0x000fce00078e00ff */
[----:B--2---:R-:W-:Y:S05]  /*40ee0*/  WARPSYNC.COLLECTIVE R15, `(.L_x_7303) ;  /* 0x000000000f087348 */ /* 0x004fea0003c00000 */
[----:B------:R0:W1:Y:S02]  /*40ef0*/  SHFL.IDX P6, R14, R13, R12, R11 ;  /* 0x0000000c0d0e7389 */ /* 0x00006400000c000b */
[----:B012---:R-:W-:Y:S01]  /*40f00*/  ENDCOLLECTIVE ;  /* 0x000000000000791b */ /* 0x007fe20003800000 */
.L_x_7303:
[----:B------:R-:W-:Y:S05]  /*40f10*/  BSYNC B0 ;  /* 0x0000000000007941 */ /* 0x000fea0003800000 */
.L_x_7302:
        /* <DEDUP_REMOVED lines=9> */
.L_x_7304:
        /* <DEDUP_REMOVED lines=18> */
.L_x_7305:
        /* <DEDUP_REMOVED lines=8> */
.L_x_7306:
        /* <DEDUP_REMOVED lines=8> */
.L_x_7307:
        /* <DEDUP_REMOVED lines=8> */
.L_x_7308:
        /* <DEDUP_REMOVED lines=8> */
.L_x_7309:
        /* <DEDUP_REMOVED lines=9> */
.L_x_7310:
[----:B------:R-:W-:Y:S01]  /*41360*/  IMAD.MOV.U32 R16, RZ, RZ, R14 ;  /* 0x000000ffff107224 */ /* 0x000fe200078e000e */
[----:B------:R-:W-:Y:S06]  /*41370*/  BRA `(.L_x_7311) ;  /* 0xffffffc8003c7947 */ /* 0x000fec000383ffff */
.L_x_7213:
        /* <DEDUP_REMOVED lines=8> */
.L_x_7313:
[----:B------:R-:W-:Y:S05]  /*41400*/  BSYNC B0 ;  /* 0x0000000000007941 */ /* 0x000fea0003800000 */
.L_x_7312:
        /* <DEDUP_REMOVED lines=10> */
.L_x_7314:
        /* <DEDUP_REMOVED lines=8> */
.L_x_7315:
        /* <DEDUP_REMOVED lines=8> */
.L_x_7316:
        /* <DEDUP_REMOVED lines=8> */
.L_x_7317:
        /* <DEDUP_REMOVED lines=9> */
.L_x_7318:
[----:B------:R-:W-:Y:S01]  /*416c0*/  IMAD.MOV.U32 R16, RZ, RZ, R14 ;  /* 0x000000ffff107224 */ /* 0x000fe200078e000e */
[----:B------:R-:W-:Y:S06]  /*416d0*/  BRA `(.L_x_7319) ;  /* 0xffffffc800007947 */ /* 0x000fec000383ffff */
.L_x_7215:
[----:B------:R-:W-:Y:S01]  /*416e0*/  BSSY B0, `(.L_x_7320) ;  /* 0x0000006000007945 */ /* 0x000fe20003800000 */
[----:B------:R-:W-:Y:S01]  /*416f0*/  PLOP3.LUT P6, PT, P6, PT, PT, 0x8, 0x0 ;  /* 0x000000000000781c */ /* 0x000fe200037ce170 */
[----:B------:R-:W-:-:S12]  /*41700*/  IMAD.MOV.U32 R15, RZ, RZ, -0x1 ;  /* 0xffffffffff0f7424 */ /* 0x000fd800078e00ff */
[----:B0-2---:R-:W-:Y:S05]  /*41710*/  WARPSYNC.COLLECTIVE R15, `(.L_x_7321) ;  /* 0x000000000f087348 */ /* 0x005fea0003c00000 */
[----:B------:R-:W-:Y:S01]  /*41720*/  VOTE.ANY R14, PT, P6 ;  /* 0x00000000000e7806 */ /* 0x000fe200030e0100 */
[----:B0-2---:R-:W-:Y:S06]  /*41730*/  ENDCOLLECTIVE ;  /* 0x000000000000791b */ /* 0x005fec0003800000 */
.L_x_7321:
[----:B------:R-:W-:Y:S05]  /*41740*/  BSYNC B0 ;  /* 0x0000000000007941 */ /* 0x000fea0003800000 */
.L_x_7320:
        /* <DEDUP_REMOVED lines=9> */
.L_x_7322:
[----:B------:R-:W-:Y:S01]  /*417e0*/  IMAD.MOV.U32 R17, RZ, RZ, R14 ;  /* 0x000000ffff117224 */ /* 0x000fe200078e000e */
[----:B------:R-:W-:Y:S06]  /*417f0*/  BRA `(.L_x_7323) ;  /* 0xffffffc400f07947 */ /* 0x000fec000383ffff */
.L_x_7217:
[----:B------:R-:W-:Y:S01]  /*41800*/  BSSY B0, `(.L_x_7324) ;  /* 0x0000007000007945 */ /* 0x000fe20003800000 */
[----:B------:R-:W-:Y:S02]  /*41810*/  IMAD.MOV.U32 R13, RZ, RZ, R2 ;  /* 0x000000ffff0d7224 */ /* 0x000fe400078e0002 */
[----:B------:R-:W-:Y:S02]  /*41820*/  IMAD.MOV.U32 R11, RZ, RZ, 0x1f ;  /* 0x0000001fff0b7424 */ /* 0x000fe400078e00ff */
[----:B------:R-:W-:-:S07]  /*41830*/  IMAD.MOV.U32 R15, RZ, RZ, -0x1 ;  /* 0xffffffffff0f7424 */ /* 0x000fce00078e00ff */
[----:B0123--:R-:W-:Y:S05]  /*41840*/  WARPSYNC.COLLECTIVE R15, `(.L_x_7325) ;  /* 0x000000000f087348 */ /* 0x00ffea0003c00000 */
[----:B------:R4:W0:Y:S02]  /*41850*/  SHFL.IDX P6, R14, R13, R12, R11 ;  /* 0x0000000c0d0e7389 */ /* 0x00082400000c000b */
[----:B01234-:R-:W-:Y:S01]  /*41860*/  ENDCOLLECTIVE ;  /* 0x000000000000791b */ /* 0x01ffe20003800000 */
.L_x_7325:
[----:B------:R-:W-:Y:S05]  /*41870*/  BSYNC B0 ;  /* 0x0000000000007941 */ /* 0x000fea0003800000 */
.L_x_7324:
[----:B------:R-:W-:Y:S01]  /*41880*/  IMAD.MOV.U32 R2, RZ, RZ, R14 ;  /* 0x000000ffff027224 */ /* 0x000fe200078e000e */
[----:B------:R-:W-:Y:S06]  /*41890*/  BRA `(.L_x_7326) ;  /* 0xffffffc400e47947 */ /* 0x000fec000383ffff */
.L_x_7221:
[----:B0-----:R0:W1:Y:S02]  /*418a0*/  SYNCS.PHASECHK.TRANS64.TRYWAIT P0, [R0+URZ+0x38820], R3 ;  /* 0x03882003000075a7 */ /* 0x001064000800017f */
[----:B-1----:R-:W-:Y:S05]  /*418b0*/  @!P0 NANOSLEEP.SYNCS 0x989680 ;  /* 0x009896800000895d */ /* 0x002fea0003900000 */
[----:B------:R-:W1:Y:S02]  /*418c0*/  @!P0 SYNCS.PHASECHK.TRANS64 P0, [R0+URZ+0x38820], R3 ;  /* 0x03882003000085a7 */ /* 0x000e64000800007f */
[----:B-1----:R-:W-:Y:S05]  /*418d0*/  @!P0 BRA `(.L_x_7221) ;  /* 0xfffffffc00f08947 */ /* 0x002fea000383ffff */
[----:B------:R-:W-:Y:S05]  /*418e0*/  BRA `(.L_x_7327) ;  /* 0xffffffcc00687947 */ /* 0x000fea000383ffff */
.L_x_7222:
        /* <DEDUP_REMOVED lines=11> */
.L_x_7329:
[----:B------:R-:W-:Y:S05]  /*419a0*/  BSYNC B0 ;  /* 0x0000000000007941 */ /* 0x000fea0003800000 */
.L_x_7328:
[----:B------:R-:W-:Y:S05]  /*419b0*/  BRA `(.L_x_7330) ;  /* 0xffffffcc00507947 */ /* 0x000fea000383ffff */
.L_x_7223:
[----:B------:R-:W-:Y:S01]  /*419c0*/  BSSY B0, `(.L_x_7331) ;  /* 0x0000006000007945 */ /* 0x000fe20003800000 */
[----:B------:R-:W-:-:S07]  /*419d0*/  IMAD.MOV.U32 R15, RZ, RZ, -0x1 ;  /* 0xffffffffff0f7424 */ /* 0x000fce00078e00ff */
[----:B012---:R-:W-:Y:S05]  /*419e0*/  WARPSYNC.COLLECTIVE R15, `(.L_x_7332) ;  /* 0x000000000f0c7348 */ /* 0x007fea0003c00000 */
[----:B------:R-:W-:Y:S02]  /*419f0*/  ELECT P6, UR62, PT ;  /* 0x00000000003e782f */ /* 0x000fe400038c0000 */
[----:B------:R-:W-:Y:S01]  /*41a00*/  MOV R14, UR62 ;  /* 0x0000003e000e7c02 */ /* 0x000fe20008000f00 */
[----:B012---:R-:W-:Y:S10]  /*41a10*/  ENDCOLLECTIVE ;  /* 0x000000000000791b */ /* 0x007ff40003800000 */
.L_x_7332:
[----:B------:R-:W-:Y:S05]  /*41a20*/  BSYNC B0 ;  /* 0x0000000000007941 */ /* 0x000fea0003800000 */
.L_x_7331:
[----:B------:R-:W-:Y:S05]  /*41a30*/  BRA `(.L_x_7333) ;  /* 0xffffffcc00447947 */ /* 0x000fea000383ffff */
.L_x_7225:
[----:B0-----:R0:W1:Y:S02]  /*41a40*/  SYNCS.PHASECHK.TRANS64.TRYWAIT P0, [R6+URZ], R5 ;  /* 0x00000005060075a7 */ /* 0x001064000800017f */
[----:B-1----:R-:W-:Y:S05]  /*41a50*/  @!P0 NANOSLEEP.SYNCS 0x989680 ;  /* 0x009896800000895d */ /* 0x002fea0003900000 */
[----:B------:R-:W1:Y:S02]  /*41a60*/  @!P0 SYNCS.PHASECHK.TRANS64 P0, [R6+URZ], R5 ;  /* 0x00000005060085a7 */ /* 0x000e64000800007f */
[----:B-1----:R-:W-:Y:S05]  /*41a70*/  @!P0 BRA `(.L_x_7225) ;  /* 0xfffffffc00f08947 */ /* 0x002fea000383ffff */
[----:B------:R-:W-:Y:S05]  /*41a80*/  BRA `(.L_x_7334) ;  /* 0xffffffcc00807947 */ /* 0x000fea000383ffff */
.L_x_7226:
[----:B-1----:R1:W3:Y:S02]  /*41a90*/  SYNCS.PHASECHK.TRANS64.TRYWAIT P0, [R7+URZ], R2 ;  /* 0x00000002070075a7 */ /* 0x0022e4000800017f */
[----:B---3--:R-:W-:Y:S05]  /*41aa0*/  @!P0 NANOSLEEP.SYNCS 0x989680 ;  /* 0x009896800000895d */ /* 0x008fea0003900000 */
[----:B------:R-:W3:Y:S02]  /*41ab0*/  @!P0 SYNCS.PHASECHK.TRANS64 P0, [R7+URZ], R2 ;  /* 0x00000002070085a7 */ /* 0x000ee4000800007f */
[----:B---3--:R-:W-:Y:S05]  /*41ac0*/  @!P0 BRA `(.L_x_7226) ;  /* 0xfffffffc00f08947 */ /* 0x008fea000383ffff */
[----:B------:R-:W-:Y:S05]  /*41ad0*/  BRA `(.L_x_7335) ;  /* 0xffffffcc00747947 */ /* 0x000fea000383ffff */
.L_x_7228:
[----:B---3--:R3:W4:Y:S02]  /*41ae0*/  SYNCS.PHASECHK.TRANS64.TRYWAIT P0, [R4+URZ], R5 ;  /* 0x00000005040075a7 */ /* 0x008724000800017f */
[----:B----4-:R-:W-:Y:S05]  /*41af0*/  @!P0 NANOSLEEP.SYNCS 0x989680 ;  /* 0x009896800000895d */ /* 0x010fea0003900000 */
[----:B------:R-:W4:Y:S02]  /*41b00*/  @!P0 SYNCS.PHASECHK.TRANS64 P0, [R4+URZ], R5 ;  /* 0x00000005040085a7 */ /* 0x000f24000800007f */
[----:B----4-:R-:W-:Y:S05]  /*41b10*/  @!P0 BRA `(.L_x_7228) ;  /* 0xfffffffc00f08947 */ /* 0x010fea000383ffff */
[----:B------:R-:W-:Y:S05]  /*41b20*/  BRA `(.L_x_7336) ;  /* 0xffffffcc007c7947 */ /* 0x000fea000383ffff */
        .type           $_ZN7cutlass13device_kernelIN5flash11enable_sm90INS1_16FlashAttnFwdSm90INS1_25CollectiveMainloopFwdSm90ILi2EN4cute5tupleIJNS5_1CILi1EEES8_S8_EEENS6_IJNS7_ILi64EEESA_SA_EEELi512ENS_6half_tEfNS_4arch4Sm90ELb0ELb1ELb1ELb1ELb0ELb1ELb1ELb0ELb0ELb1ELb0ELb0EEENS1_21CollectiveEpilogueFwdINS6_IJSA_NS7_ILi512EEESA_EEES9_SC_SE_Li256ELb1ELb1ELb0ELb0EEENS1_36VarlenDynamicPersistentTileSchedulerILi64ELi64ELi256ELi128ELb0ELb1ELb1ELb1ELb0ELb1EEEEEEEEEvNT_6ParamsE$_ZZN5flash25CollectiveMainloopFwdSm90ILi2EN4cute5tupleIJNS1_1CILi1EEES4_S4_EEENS2_IJNS3_ILi64EEES6_S6_EEELi512EN7cutlass6half_tEfNS8_4arch4Sm90ELb0ELb1ELb1ELb1ELb0ELb1ELb1ELb0ELb0ELb1ELb0ELb0EE3mmaINS_16FlashAttnFwdSm90ISC_NS_21CollectiveEpilogueFwdINS2_IJS6_NS3_ILi512EEES6_EEES5_S9_SB_Li256ELb1ELb1ELb0ELb0EEENS_36VarlenDynamicPersistentTileSchedulerILi64ELi64ELi256ELi128ELb0ELb1ELb1ELb1ELb0ELb1EEEE13SharedStorageENS1_6TensorINS1_11ArrayEngineIfLm128EEENS1_6LayoutINS2_IJNS2_IJNS3_ILi2EEESR_NS3_ILi32EEEEEES4_S4_EEENS2_IJNS2_IJS4_SR_NS3_ILi4EEEEEENS3_ILi0EEESX_EEEEEEENS_7SoftmaxILi2ELi0EEEEEbRKNSC_6ParamsENS8_25PipelineTmaAsyncNoClusterILi2ENS8_16PipelineTmaAsyncILi2EEEEES19_RNS8_13PipelineStateILj2EEERT0_RT1_iRiRKNS_16SeqlenInfoQKNewKILb1ELb1EEENS2_IJiiiiEEERT_ENKUliT_T0_T1_E_clIZSD_ISM_S10_S12_EbS15_S19_S19_S1C_S1E_S1G_iS1H_S1L_S1M_S1O_EUlRS1P_iE0_NS3_ILb1EEES1W_EEDaiS1P_S1Q_S1R_,@function
        .size           $_ZN7cutlass13device_kernelIN5flash11enable_sm90INS1_16FlashAttnFwdSm90INS1_25CollectiveMainloopFwdSm90ILi2EN4cute5tupleIJNS5_1CILi1EEES8_S8_EEENS6_IJNS7_ILi64EEESA_SA_EEELi512ENS_6half_tEfNS_4arch4Sm90ELb0ELb1ELb1ELb1ELb0ELb1ELb1ELb0ELb0ELb1ELb0ELb0EEENS1_21CollectiveEpilogueFwdINS6_IJSA_NS7_ILi512EEESA_EEES9_SC_SE_Li256ELb1ELb1ELb0ELb0EEENS1_36VarlenDynamicPersistentTileSchedulerILi64ELi64ELi256ELi128ELb0ELb1ELb1ELb1ELb0ELb1EEEEEEEEEvNT_6ParamsE$_ZZN5flash25CollectiveMainloopFwdSm90ILi2EN4cute5tupleIJNS1_1CILi1EEES4_S4_EEENS2_IJNS3_ILi64EEES6_S6_EEELi512EN7cutlass6half_tEfNS8_4arch4Sm90ELb0ELb1ELb1ELb1ELb0ELb1ELb1ELb0ELb0ELb1ELb0ELb0EE3mmaINS_16FlashAttnFwdSm90ISC_NS_21CollectiveEpilogueFwdINS2_IJS6_NS3_ILi512EEES6_EEES5_S9_SB_Li256ELb1ELb1ELb0ELb0EEENS_36VarlenDynamicPersistentTileSchedulerILi64ELi64ELi256ELi128ELb0ELb1ELb1ELb1ELb0ELb1EEEE13SharedStorageENS1_6TensorINS1_11ArrayEngineIfLm128EEENS1_6LayoutINS2_IJNS2_IJNS3_ILi2EEESR_NS3_ILi32EEEEEES4_S4_EEENS2_IJNS2_IJS4_SR_NS3_ILi4EEEEEENS3_ILi0EEESX_EEEEEEENS_7SoftmaxILi2ELi0EEEEEbRKNSC_6ParamsENS8_25PipelineTmaAsyncNoClusterILi2ENS8_16PipelineTmaAsyncILi2EEEEES19_RNS8_13PipelineStateILj2EEERT0_RT1_iRiRKNS_16SeqlenInfoQKNewKILb1ELb1EEENS2_IJiiiiEEERT_ENKUliT_T0_T1_E_clIZSD_ISM_S10_S12_EbS15_S19_S19_S1C_S1E_S1G_iS1H_S1L_S1M_S1O_EUlRS1P_iE0_NS3_ILb1EEES1W_EEDaiS1P_S1Q_S1R_,(.L_x_15297 - $_ZN7cutlass13device_kernelIN5flash11enable_sm90INS1_16FlashAttnFwdSm90INS1_25CollectiveMainloopFwdSm90ILi2EN4cute5tupleIJNS5_1CILi1EEES8_S8_EEENS6_IJNS7_ILi64EEESA_SA_EEELi512ENS_6half_tEfNS_4arch4Sm90ELb0ELb1ELb1ELb1ELb0ELb1ELb1ELb0ELb0ELb1ELb0ELb0EEENS1_21CollectiveEpilogueFwdINS6_IJSA_NS7_ILi512EEESA_EEES9_SC_SE_Li256ELb1ELb1ELb0ELb0EEENS1_36VarlenDynamicPersistentTileSchedulerILi64ELi64ELi256ELi128ELb0ELb1ELb1ELb1ELb0ELb1EEEEEEEEEvNT_6ParamsE$_ZZN5flash25CollectiveMainloopFwdSm90ILi2EN4cute5tupleIJNS1_1CILi1EEES4_S4_EEENS2_IJNS3_ILi64EEES6_S6_EEELi512EN7cutlass6half_tEfNS8_4arch4Sm90ELb0ELb1ELb1ELb1ELb0ELb1ELb1ELb0ELb0ELb1ELb0ELb0EE3mmaINS_16FlashAttnFwdSm90ISC_NS_21CollectiveEpilogueFwdINS2_IJS6_NS3_ILi512EEES6_EEES5_S9_SB_Li256ELb1ELb1ELb0ELb0EEENS_36VarlenDynamicPersistentTileSchedulerILi64ELi64ELi256ELi128ELb0ELb1ELb1ELb1ELb0ELb1EEEE13SharedStorageENS1_6TensorINS1_11ArrayEngineIfLm128EEENS1_6LayoutINS2_IJNS2_IJNS3_ILi2EEESR_NS3_ILi32EEEEEES4_S4_EEENS2_IJNS2_IJS4_SR_NS3_ILi4EEEEEENS3_ILi0EEESX_EEEEEEENS_7SoftmaxILi2ELi0EEEEEbRKNSC_6ParamsENS8_25PipelineTmaAsyncNoClusterILi2ENS8_16PipelineTmaAsyncILi2EEEEES19_RNS8_13PipelineStateILj2EEERT0_RT1_iRiRKNS_16SeqlenInfoQKNewKILb1ELb1EEENS2_IJiiiiEEERT_ENKUliT_T0_T1_E_clIZSD_ISM_S10_S12_EbS15_S19_S19_S1C_S1E_S1G_iS1H_S1L_S1M_S1O_EUlRS1P_iE0_NS3_ILb1EEES1W_EEDaiS1P_S1Q_S1R_)
$_ZN7cutlass13device_kernelIN5flash11enable_sm90INS1_16FlashAttnFwdSm90INS1_25CollectiveMainloopFwdSm90ILi2EN4cute5tupleIJNS5_1CILi1EEES8_S8_EEENS6_IJNS7_ILi64EEESA_SA_EEELi512ENS_6half_tEfNS_4arch4Sm90ELb0ELb1ELb1ELb1ELb0ELb1ELb1ELb0ELb0ELb1ELb0ELb0EEENS1_21CollectiveEpilogueFwdINS6_IJSA_NS7_ILi512EEESA_EEES9_SC_SE_Li256ELb1ELb1ELb0ELb0EEENS1_36VarlenDynamicPersistentTileSchedulerILi64ELi64ELi256ELi128ELb0ELb1ELb1ELb1ELb0ELb1EEEEEEEEEvNT_6ParamsE$_ZZN5flash25CollectiveMainloopFwdSm90ILi2EN4cute5tupleIJNS1_1CILi1EEES4_S4_EEENS2_IJNS3_ILi64EEES6_S6_EEELi512EN7cutlass6half_tEfNS8_4arch4Sm90ELb0ELb1ELb1ELb1ELb0ELb1ELb1ELb0ELb0ELb1ELb0ELb0EE3mmaINS_16FlashAttnFwdSm90ISC_NS_21CollectiveEpilogueFwdINS2_IJS6_NS3_ILi512EEES6_EEES5_S9_SB_Li256ELb1ELb1ELb0ELb0EEENS_36VarlenDynamicPersistentTileSchedulerILi64ELi64ELi256ELi128ELb0ELb1ELb1ELb1ELb0ELb1EEEE13SharedStorageENS1_6TensorINS1_11ArrayEngineIfLm128EEENS1_6LayoutINS2_IJNS2_IJNS3_ILi2EEESR_NS3_ILi32EEEEEES4_S4_EEENS2_IJNS2_IJS4_SR_NS3_ILi4EEEEEENS3_ILi0EEESX_EEEEEEENS_7SoftmaxILi2ELi0EEEEEbRKNSC_6ParamsENS8_25PipelineTmaAsyncNoClusterILi2ENS8_16PipelineTmaAsyncILi2EEEEES19_RNS8_13PipelineStateILj2EEERT0_RT1_iRiRKNS_16SeqlenInfoQKNewKILb1ELb1EEENS2_IJiiiiEEERT_ENKUliT_T0_T1_E_clIZSD_ISM_S10_S12_EbS15_S19_S19_S1C_S1E_S1G_iS1H_S1L_S1M_S1O_EUlRS1P_iE0_NS3_ILb1EEES1W_EEDaiS1P_S1Q_S1R_:
[----:B------:R-:W-:Y:S05]  /*41b30*/  YIELD ;  /* 0x0000000000007946 */ /* 0x000fea0003800000 */
[----:B------:R-:W-:Y:S02]  /*41b40*/  ULDC UR4, c[0x0][0x20] ;  /* 0x0000080000047ab9 */ /* 0x000fe40000000800 */
[----:B------:R-:W-:-:S05]  /*41b50*/  VIADD R0, R0, -UR4 ;  /* 0x8000000400007c36 */ /* 0x000fca0008000000 */
[----:B------:R-:W2:Y:S01]  /*41b60*/  LDL.64 R12, [R0+0x18] ;  /* 0x00001800000c7983 */ /* 0x000ea20000100a00 */
[----:B------:R-:W0:Y:S03]  /*41b70*/  LDC.64 R2, c[0x0][0x208] ;  /* 0x00008200ff027b82 */ /* 0x000e260000000a00 */
[----:B------:R-:W3:Y:S01]  /*41b80*/  LDL.64 R6, [R0] ;  /* 0x0000000000067983 */ /* 0x000ee20000100a00 */
[----:B0-----:R-:W-:Y:S02]  /*41b90*/  R2UR UR4, R2 ;  /* 0x00000000020472ca */ /* 0x001fe400000e0000 */
[----:B------:R-:W-:-:S13]  /*41ba0*/  R2UR UR5, R3 ;  /* 0x00000000030572ca */ /* 0x000fda00000e0000 */
[----:B--2---:R-:W2:Y:S01]  /*41bb0*/  LD.E R4, desc[UR4][R12.64+0x1c] ;  /* 0x00001c040c047980 */ /* 0x004ea2000c101900 */
[C---:B------:R-:W-:Y:S02]  /*41bc0*/  R2UR UR4, R2.reuse ;  /* 0x00000000020472ca */ /* 0x040fe400000e0000 */
[C---:B------:R-:W-:Y:S02]  /*41bd0*/  R2UR UR5, R3.reuse ;  /* 0x00000000030572ca */ /* 0x040fe400000e0000 */
[----:B------:R-:W-:Y:S02]  /*41be0*/  R2UR UR6, R2 ;  /* 0x00000000020672ca */ /* 0x000fe400000e0000 */
[----:B------:R-:W-:Y:S01]  /*41bf0*/  R2UR UR7, R3 ;  /* 0x00000000030772ca */ /* 0x000fe200000e0000 */
[----:B------:R-:W-:Y:S01]  /*41c00*/  BSSY B1, `(.L_x_7337) ;  /* 0x0000009000017945 */ /* 0x000fe20003800000 */
[----:B------:R-:W-:-:S07]  /*41c10*/  IMAD.MOV.U32 R5, RZ, RZ, R49 ;  /* 0x000000ffff057224 */ /* 0x000fce00078e0031 */
[----:B---3--:R0:W5:Y:S04]  /*41c20*/  LD.E R9, desc[UR4][R6.64] ;  /* 0x0000000406097980 */ /* 0x008168000c101900 */
[----:B------:R0:W5:Y:S01]  /*41c30*/  LD.E R11, desc[UR6][R6.64+0x4] ;  /* 0x00000406060b7980 */ /* 0x000162000c101900 */
[----:B--2---:R-:W-:-:S04]  /*41c40*/  LOP3.LUT R4, R4, 0x1, RZ, 0xfc, !PT ;  /* 0x0000000104047812 */ /* 0x004fc800078efcff */
[----:B------:R-:W-:Y:S01]  /*41c50*/  ISETP.NE.AND P0, PT, R4, 0x3, PT ;  /* 0x000000030400780c */ /* 0x000fe20003f05270 */
[----:B------:R-:W-:-:S12]  /*41c60*/  IMAD.MOV.U32 R4, RZ, RZ, R32 ;  /* 0x000000ffff047224 */ /* 0x000fd800078e0020 */
[----:B0-----:R-:W-:Y:S05]  /*41c70*/  @!P0 BRA `(.L_x_7338) ;  /* 0x0000000000048947 */ /* 0x001fea0003800000 */
[----:B------:R-:W-:Y:S01]  /*41c80*/  BPT.TRAP 0x1 ;  /* 0x000000040000795c */ /* 0x000fe20000300000 */
.L_x_7338:
[----:B------:R-:W-:Y:S05]  /*41c90*/  BSYNC B1 ;  /* 0x0000000000017941 */ /* 0x000fea0003800000 */
.L_x_7337:
        /* <DEDUP_REMOVED lines=17> */
.L_x_7340:
[----:B------:R-:W-:Y:S05]  /*41db0*/  BSYNC B1 ;  /* 0x0000000000017941 */ /* 0x000fea0003800000 */
.L_x_7339:
        /* <DEDUP_REMOVED lines=10> */
.L_x_7342:
[----:B------:R-:W-:Y:S05]  /*41e60*/  BSYNC B1 ;  /* 0x0000000000017941 */ /* 0x000fea0003800000 */
.L_x_7341:
        /* <DEDUP_REMOVED lines=18> */
[----:B------:R-:W-:Y:S01]  /*41f90*/  WARPGROUP.ARRIVE ;  /* 0x00000000000079c5 */ /* 0x000fe20000000000 */
[----:B------:R-:W-:Y:S01]  /*41fa0*/  IMAD.MOV.U32 R15, RZ, RZ, R21 ;  /* 0x000000ffff0f7224 */ /* 0x000fe200078e0015 */
[----:B------:R-:W-:Y:S01]  /*41fb0*/  R2UR UR8, R2 ;  /* 0x00000000020872ca */ /* 0x000fe200000e0000 */
[----:B------:R-:W-:Y:S01]  /*41fc0*/  IMAD.MOV.U32 R9, RZ, RZ, 0x1 ;  /* 0x00000001ff097424 */ /* 0x000fe200078e00ff */
[----:B------:R-:W-:-:S02]  /*41fd0*/  R2UR UR6, R14 ;  /* 0x000000000e0672ca */ /* 0x000fc400000e0000 */
[----:B------:R-:W-:Y:S02]  /*41fe0*/  R2UR UR7, R15 ;  /* 0x000000000f0772ca */ /* 0x000fe400000e0000 */
        /* <DEDUP_REMOVED lines=55> */
[----:B------:R-:W3:-:S12]  /*42360*/  LDL.64 R6, [R0+0x30] ;  /* 0x0000300000067983 */ /* 0x000ed80000100a00 */
[----:B--2---:R-:W2:Y:S01]  /*42370*/  LD.E R12, desc[UR4][R12.64] ;  /* 0x000000040c0c7980 */ /* 0x004ea2000c101900 */
[----:B---3--:R-:W-:Y:S01]  /*42380*/  MOV R6, R6 ;  /* 0x0000000600067202 */ /* 0x008fe20000000f00 */
[----:B------:R-:W-:Y:S01]  /*42390*/  BSSY B1, `(.L_x_7344) ;  /* 0x0000007000017945 */ /* 0x000fe20003800000 */
[----:B--2---:R-:W-:-:S04]  /*423a0*/  LEA.HI R11, R12, R12, RZ, 0x1 ;  /* 0x0000000c0c0b7211 */ /* 0x004fc800078f08ff */
[----:B------:R-:W-:-:S05]  /*423b0*/  LOP3.LUT R11, R11, 0xfffffffe, RZ, 0xc0, !PT ;  /* 0xfffffffe0b0b7812 */ /* 0x000fca00078ec0ff */
[----:B------:R-:W-:-:S05]  /*423c0*/  IMAD.IADD R11, R12, 0x1, -R11 ;  /* 0x000000010c0b7824 */ /* 0x000fca00078e0a0b */
[----:B------:R-:W-:-:S04]  /*423d0*/  SHF.L.U32 R11, R11, 0x1f, RZ ;  /* 0x0000001f0b0b7819 */ /* 0x000fc800000006ff */
[----:B------:R-:W1:Y:S02]  /*423e0*/  SYNCS.PHASECHK.TRANS64.TRYWAIT P0, [R6+URZ+0x38810], R11 ;  /* 0x0388100b060075a7 */ /* 0x000e64000800017f */
[----:B01----:R-:W-:Y:S05]  /*423f0*/  @!P0 BRA `(.L_x_7345) ;  /* 0x000000ec007c8947 */ /* 0x003fea0003800000 */
.L_x_7368:
[----:B------:R-:W-:Y:S05]  /*42400*/  BSYNC B1 ;  /* 0x0000000000017941 */ /* 0x000fea0003800000 */
.L_x_7344:
[----:B------:R-:W2:Y:S01]  /*42410*/  LDL.64 R12, [R0+0x40] ;  /* 0x00004000000c7983 */ /* 0x000ea20000100a00 */
[----:B------:R-:W-:Y:S02]  /*42420*/  R2UR UR4, R2 ;  /* 0x00000000020472ca */ /* 0x000fe400000e0000 */
[----:B------:R-:W-:Y:S01]  /*42430*/  R2UR UR5, R3 ;  /* 0x00000000030572ca */ /* 0x000fe200000e0000 */
[----:B0-----:R-:W3:-:S12]  /*42440*/  LDL.64 R6, [R0] ;  /* 0x0000000000067983 */ /* 0x001ed80000100a00 */
[----:B--2---:R-:W2:Y:S01]  /*42450*/  LD.E R14, desc[UR4][R12.64+0x1c] ;  /* 0x00001c040c0e7980 */ /* 0x004ea2000c101900 */
[----:B------:R-:W-:Y:S02]  /*42460*/  R2UR UR6, R2 ;  /* 0x00000000020672ca */ /* 0x000fe400000e0000 */
[----:B------:R-:W-:Y:S01]  /*42470*/  R2UR UR7, R3 ;  /* 0x00000000030772ca */ /* 0x000fe200000e0000 */
[----:B---3--:R0:W5:Y:S01]  /*42480*/  LD.E R11, desc[UR4][R6.64] ;  /* 0x00000004060b7980 */ /* 0x008162000c101900 */
[----:B------:R-:W-:Y:S11]  /*42490*/  BSSY B1, `(.L_x_7346) ;  /* 0x0000006000017945 */ /* 0x000ff60003800000 */
[----:B------:R0:W5:Y:S01]  /*424a0*/  LD.E R18, desc[UR6][R6.64+0x4] ;  /* 0x0000040606127980 */ /* 0x000162000c101900 */
[----:B--2---:R-:W-:-:S04]  /*424b0*/  LOP3.LUT R14, R14, 0x1, RZ, 0xfc, !PT ;  /* 0x000000010e0e7812 */ /* 0x004fc800078efcff */
[----:B------:R-:W-:-:S13]  /*424c0*/  ISETP.NE.AND P0, PT, R14, 0x3, PT ;  /* 0x000000030e00780c */ /* 0x000fda0003f05270 */
[----:B0-----:R-:W-:Y:S05]  /*424d0*/  @!P0 BRA `(.L_x_7347) ;  /* 0x0000000000048947 */ /* 0x001fea0003800000 */
[----:B------:R-:W-:Y:S01]  /*424e0*/  BPT.TRAP 0x1 ;  /* 0x000000040000795c */ /* 0x000fe20000300000 */
.L_x_7347:
[----:B------:R-:W-:Y:S05]  /*424f0*/  BSYNC B1 ;  /* 0x0000000000017941 */ /* 0x000fea0003800000 */
.L_x_7346:
        /* <DEDUP_REMOVED lines=17> */
.L_x_7349:
[----:B------:R-:W-:Y:S05]  /*42610*/  BSYNC B1 ;  /* 0x0000000000017941 */ /* 0x000fea0003800000 */
.L_x_7348:
        /* <DEDUP_REMOVED lines=10> */
.L_x_7351:
[----:B------:R-:W-:Y:S05]  /*426c0*/  BSYNC B1 ;  /* 0x0000000000017941 */ /* 0x000fea0003800000 */
.L_x_7350:
        /* <DEDUP_REMOVED lines=551> */
[----:B------:R-:W-:-:S02]  /*44940*/  R2UR UR8, R2 ;  /* 0x00000000020872ca */ /* 0x000fc400000e0000 */
[----:B------:R-:W-:Y:S02]  /*44950*/  SEL R18, R18, 0x3e, P0 ;  /* 0x0000003e12127807 */ /* 0x000fe40000000000 */
[----:B------:R-:W-:Y:S02]  /*44960*/  SEL R19, R19, 0xf80, P0 ;  /* 0x00000f8013137807 */ /* 0x000fe40000000000 */
[----:B------:R-:W-:Y:S02]  /*44970*/  R2UR UR9, R3 ;  /* 0x00000000030972ca */ /* 0x000fe400000e0000 */
[----:B------:R-:W-:Y:S01]  /*44980*/  LOP3.LUT P0, RZ, R11, 0x7f, RZ, 0xc0, !PT ;  /* 0x0000007f0bff7812 */ /* 0x000fe2000780c0ff */
[----:B------:R-:W-:-:S05]  /*44990*/  IMAD.IADD R18, R18, 0x1, R19 ;  /* 0x0000000112127824 */ /* 0x000fca00078e0213 */
[----:B------:R-:W-:-:S05]  /*449a0*/  LOP3.LUT R19, R18, 0x1e06, RZ, 0xc0, !PT ;  /* 0x00001e0612137812 */ /* 0x000fca00078ec0ff */
[----:B------:R-:W-:-:S05]  /*449b0*/  IMAD.IADD R18, R14, 0x1, R19 ;  /* 0x000000010e127824 */ /* 0x000fca00078e0213 */
[----:B------:R-:W-:Y:S01]  /*449c0*/  R2UR UR6, R18 ;  /* 0x00000000120672ca */ /* 0x000fe200000e0000 */
[----:B--2---:R-:W-:Y:S02]  /*449d0*/  IMAD.IADD R14, R19, 0x1, R12 ;  /* 0x00000001130e7824 */ /* 0x004fe400078e020c */
[----:B------:R-:W-:Y:S02]  /*449e0*/  IMAD.MOV.U32 R19, RZ, RZ, R15 ;  /* 0x000000ffff137224 */ /* 0x000fe400078e000f */
[----:B------:R-:W-:Y:S01]  /*449f0*/  IMAD.MOV.U32 R15, RZ, RZ, R13 ;  /* 0x000000ffff0f7224 */ /* 0x000fe200078e000d */
[----:B------:R-:W-:Y:S02]  /*44a00*/  R2UR UR4, R14 ;  /* 0x000000000e0472ca */ /* 0x000fe400000e0000 */
        /* <DEDUP_REMOVED lines=30> */
[----:B------:R-:W-:Y:S02]  /*44bf0*/  R2UR UR10, R2 ;  /* 0x00000000020a72ca */ /* 0x000fe400000e0000 */
[----:B------:R-:W-:-:S09]  /*44c00*/  R2UR UR11, R3 ;  /* 0x00000000030b72ca */ /* 0x000fd200000e0000 */
[----:B------:R-:W4:Y:S04]  /*44c10*/  LD.E R62, desc[UR8][R4.64+0xc] ;  /* 0x00000c08043e7980 */ /* 0x000f28000c101900 */
[----:B------:R-:W4:Y:S04]  /*44c20*/  LD.E R63, desc[UR10][R4.64+0x14] ;  /* 0x0000140a043f7980 */ /* 0x000f28000c101900 */
[----:B--2---:R-:W2:Y:S01]  /*44c30*/  LD.E R58, desc[UR4][R6.64] ;  /* 0x00000004063a7980 */ /* 0x004ea2000c101900 */
[----:B------:R-:W-:Y:S02]  /*44c40*/  R2UR UR4, R2 ;  /* 0x00000000020472ca */ /* 0x000fe400000e0000 */
[----:B------:R-:W-:Y:S01]  /*44c50*/  R2UR UR5, R3 ;  /* 0x00000000030572ca */ /* 0x000fe200000e0000 */
[----:B------:R-:W4:-:S12]  /*44c60*/  LD.E R7, desc[UR12][R4.64+0x18] ;  /* 0x0000180c04077980 */ /* 0x000f18000c101900 */
[----:B------:R-:W4:Y:S01]  /*44c70*/  LD.E R59, desc[UR4][R4.64] ;  /* 0x00000004043b7980 */ /* 0x000f22000c101900 */
[----:B------:R-:W-:Y:S02]  /*44c80*/  R2UR UR4, R2 ;  /* 0x00000000020472ca */ /* 0x000fe400000e0000 */
[----:B------:R-:W-:Y:S02]  /*44c90*/  R2UR UR5, R3 ;  /* 0x00000000030572ca */ /* 0x000fe400000e0000 */
[----:B---3--:R-:W-:-:S11]  /*44ca0*/  ISETP.NE.AND P1, PT, R9, 0x1, PT ;  /* 0x000000010900780c */ /* 0x008fd60003f25270 */
[----:B------:R-:W3:Y:S02]  /*44cb0*/  LD.E R56, desc[UR4][R56.64] ;  /* 0x0000000438387980 */ /* 0x000ee4000c101900 */
[C---:B------:R-:W-:Y:S02]  /*44cc0*/  @P1 R2UR UR4, R2.reuse ;  /* 0x00000000020412ca */ /* 0x040fe400000e0000 */
[C---:B------:R-:W-:Y:S02]  /*44cd0*/  @P1 R2UR UR5, R3.reuse ;  /* 0x00000000030512ca */ /* 0x040fe400000e0000 */
[----:B------:R-:W-:Y:S02]  /*44ce0*/  @P1 R2UR UR6, R2 ;  /* 0x00000000020612ca */ /* 0x000fe400000e0000 */
[----:B------:R-:W-:-:S09]  /*44cf0*/  @P1 R2UR UR7, R3 ;  /* 0x00000000030712ca */ /* 0x000fd200000e0000 */
[----:B------:R-:W3:Y:S01]  /*44d00*/  @P1 LD.E R60, desc[UR4][R4.64+0x28] ;  /* 0x00002804043c1980 */ /* 0x000ee2000c101900 */
[C---:B------:R-:W-:Y:S02]  /*44d10*/  R2UR UR4, R2.reuse ;  /* 0x00000000020472ca */ /* 0x040fe400000e0000 */
[C---:B------:R-:W-:Y:S01]  /*44d20*/  R2UR UR5, R3.reuse ;  /* 0x00000000030572ca */ /* 0x040fe200000e0000 */
[----:B------:R-:W3:Y:S01]  /*44d30*/  @P1 LD.E R61, desc[UR6][R4.64+0x2c] ;  /* 0x00002c06043d1980 */ /* 0x000ee2000c101900 */
[----:B------:R-:W-:Y:S02]  /*44d40*/  R2UR UR6, R2 ;  /* 0x00000000020672ca */ /* 0x000fe400000e0000 */
[----:B------:R-:W-:-:S09]  /*44d50*/  R2UR UR7, R3 ;  /* 0x00000000030772ca */ /* 0x000fd200000e0000 */
[----:B------:R-:W3:Y:S01]  /*44d60*/  LD.E R12, desc[UR4][R4.64+0x8] ;  /* 0x00000804040c7980 */ /* 0x000ee2000c101900 */
[----:B------:R-:W-:Y:S02]  /*44d70*/  R2UR UR4, R2 ;  /* 0x00000000020472ca */ /* 0x000fe400000e0000 */
[----:B------:R-:W-:Y:S01]  /*44d80*/  R2UR UR5, R3 ;  /* 0x00000000030572ca */ /* 0x000fe200000e0000 */
[----:B------:R-:W3:-:S12]  /*44d90*/  LD.E R9, desc[UR6][R4.64+0x4] ;  /* 0x0000040604097980 */ /* 0x000ed8000c101900 */
[----:B------:R-:W3:Y:S01]  /*44da0*/  LD.E R57, desc[UR4][R4.64+0x10] ;  /* 0x0000100404397980 */ /* 0x000ee2000c101900 */
[----:B------:R-:W-:Y:S01]  /*44db0*/  BSSY B1, `(.L_x_7353) ;  /* 0x000008c000017945 */ /* 0x000fe20003800000 */
[-C--:B--2---:R-:W-:Y:S01]  /*44dc0*/  FMUL.FTZ R6, R26, R58.reuse ;  /* 0x0000003a1a067220 */ /* 0x084fe20000410000 */
[-C--:B------:R-:W-:Y:S01]  /*44dd0*/  FMUL.FTZ R13, R24, R58.reuse ;  /* 0x0000003a180d7220 */ /* 0x080fe20000410000 */
[----:B------:R-:W-:-:S04]  /*44de0*/  FMUL.FTZ R28, R28, R58 ;  /* 0x0000003a1c1c7220 */ /* 0x000fc80000410000 */
[----:B------:R0:W2:Y:S01]  /*44df0*/  MUFU.TANH R65, R28 ;  /* 0x0000001c00417308 */ /* 0x0000a20000002400 */
[----:B----4-:R-:W-:-:S04]  /*44e00*/  SHF.R.S32.HI R26, RZ, 0x1f, R59 ;  /* 0x0000001fff1a7819 */ /* 0x010fc8000001143b */
[----:B------:R-:W-:-:S04]  /*44e10*/  LEA.HI R24, R26, R59, RZ, 0x7 ;  /* 0x0000003b1a187211 */ /* 0x000fc800078f38ff */
[----:B0-----:R-:W-:Y:S01]  /*44e20*/  LOP3.LUT R28, R24, 0xffffff80, RZ, 0xc0, !PT ;  /* 0xffffff80181c7812 */ /* 0x001fe200078ec0ff */
[----:B------:R-:W-:-:S04]  /*44e30*/  FMUL.FTZ R25, R25, R58 ;  /* 0x0000003a19197220 */ /* 0x000fc80000410000 */
[----:B------:R-:W-:Y:S01]  /*44e40*/  IMAD.IADD R28, R59, 0x1, -R28 ;  /* 0x000000013b1c7824 */ /* 0x000fe200078e0a1c */
[----:B------:R0:W4:Y:S01]  /*44e50*/  MUFU.TANH R64, R25 ;  /* 0x0000001900407308 */ /* 0x0001220000002400 */
[-C--:B-1----:R-:W-:Y:S01]  /*44e60*/  FMUL.FTZ R11, R27, R58.reuse ;  /* 0x0000003a1b0b7220 */ /* 0x082fe20000410000 */
[-C--:B------:R-:W-:Y:S01]  /*44e70*/  FMUL.FTZ R32, R32, R58.reuse ;  /* 0x0000003a20207220 */ /* 0x080fe20000410000 */
[----:B------:R-:W-:Y:S01]  /*44e80*/  LEA.HI R27, R26, R59, RZ, 0x2 ;  /* 0x0000003b1a1b7211 */ /* 0x000fe200078f10ff */
[----:B------:R-:W-:Y:S01]  /*44e90*/  FMUL.FTZ R15, R31, R58 ;  /* 0x0000003a1f0f7220 */ /* 0x000fe20000410000 */
[----:B0-----:R-:W-:-:S03]  /*44ea0*/  SHF.R.S32.HI R25, RZ, 0x1f, R28 ;  /* 0x0000001fff197819 */ /* 0x001fc6000001141c */
[----:B------:R0:W1:Y:S01]  /*44eb0*/  MUFU.TANH R31, R32 ;  /* 0x00000020001f7308 */ /* 0x0000620000002400 */
[----:B------:R-:W-:Y:S01]  /*44ec0*/  LEA.HI R26, R25, R28, RZ, 0x2 ;  /* 0x0000001c191a7211 */ /* 0x000fe200078f10ff */
[----:B------:R-:W-:-:S03]  /*44ed0*/  FMUL.FTZ R14, R30, R58 ;  /* 0x0000003a1e0e7220 */ /* 0x000fc60000410000 */
[--C-:B------:R-:W-:Y:S02]  /*44ee0*/  SHF.R.S32.HI R30, RZ, 0x1f, R26.reuse ;  /* 0x0000001fff1e7819 */ /* 0x100fe4000001141a */
[----:B0-----:R-:W-:Y:S02]  /*44ef0*/  LOP3.LUT R32, R27, 0xfffffffc, RZ, 0xc0, !PT ;  /* 0xfffffffc1b207812 */ /* 0x001fe400078ec0ff */
[----:B------:R-:W-:Y:S01]  /*44f00*/  SHF.R.S32.HI R27, RZ, 0x2, R26 ;  /* 0x00000002ff1b7819 */ /* 0x000fe2000001141a */
[----:B------:R-:W-:Y:S01]  /*44f10*/  FMUL.FTZ R29, R29, R58 ;  /* 0x0000003a1d1d7220 */ /* 0x000fe20000410000 */
[----:B------:R-:W-:Y:S01]  /*44f20*/  LEA.HI R25, R25, R28, RZ, 0x5 ;  /* 0x0000001c19197211 */ /* 0x000fe200078f28ff */
[----:B------:R-:W-:Y:S01]  /*44f30*/  IMAD.IADD R32, R59, 0x1, -R32 ;  /* 0x000000013b207824 */ /* 0x000fe200078e0a20 */
[----:B------:R-:W-:Y:S01]  /*44f40*/  LEA.HI R30, R30, R27, RZ, 0x3 ;  /* 0x0000001b1e1e7211 */ /* 0x000fe200078f18ff */
[----:B------:R0:W1:Y:S01]  /*44f50*/  MUFU.TANH R66, R29 ;  /* 0x0000001d00427308 */ /* 0x0000620000002400 */
[----:B------:R-:W-:-:S02]  /*44f60*/  SHF.R.S32.HI R25, RZ, 0x5, R25 ;  /* 0x00000005ff197819 */ /* 0x000fc40000011419 */
[----:B------:R-:W-:Y:S02]  /*44f70*/  LOP3.LUT R30, R30, 0xfffffff8, RZ, 0xc0, !PT ;  /* 0xfffffff81e1e7812 */ /* 0x000fe400078ec0ff */
[----:B0-----:R-:W-:Y:S01]  /*44f80*/  LEA.HI R29, R32, R32, RZ, 0x1 ;  /* 0x00000020201d7211 */ /* 0x001fe200078f08ff */
[----:B---3--:R-:W-:Y:S02]  /*44f90*/  IMAD R25, R56, 0x4, R25 ;  /* 0x0000000438197824 */ /* 0x008fe400078e0219 */
[----:B------:R-:W-:Y:S01]  /*44fa0*/  IMAD.IADD R30, R27, 0x1, -R30 ;  /* 0x000000011b1e7824 */ /* 0x000fe200078e0a1e */
[----:B------:R-:W-:-:S03]  /*44fb0*/  LOP3.LUT R29, R29, 0x1ffffffe, RZ, 0xc0, !PT ;  /* 0x1ffffffe1d1d7812 */ /* 0x000fc600078ec0ff */
[----:B------:R-:W-:Y:S02]  /*44fc0*/  IMAD.U32 R30, R25, 0x10, R30 ;  /* 0x00000010191e7824 */ /* 0x000fe400078e001e */
[----:B------:R-:W-:-:S04]  /*44fd0*/  IMAD.IADD R29, R32, 0x1, -R29 ;  /* 0x00000001201d7824 */ /* 0x000fc800078e0a1d */
[----:B------:R-:W-:-:S04]  /*44fe0*/  IMAD R29, R29, 0x8, R30 ;  /* 0x000000081d1d7824 */ /* 0x000fc800078e021e */
[----:B------:R-:W-:-:S04]  /*44ff0*/  @P1 IMAD.HI.U32 R60, R29, R60, RZ ;  /* 0x0000003c1d3c1227 */ /* 0x000fc800078e00ff */
[-C--:B------:R-:W-:Y:S01]  /*45000*/  FMUL.FTZ R21, R39, R58.reuse ;  /* 0x0000003a27157220 */ /* 0x080fe20000410000 */
[----:B------:R-:W-:Y:S01]  /*45010*/  @P1 SHF.R.U32.HI R29, RZ, R61, R60 ;  /* 0x0000003dff1d1219 */ /* 0x000fe2000001163c */
[-C--:B------:R-:W-:Y:S01]  /*45020*/  FMUL.FTZ R19, R35, R58.reuse ;  /* 0x0000003a23137220 */ /* 0x080fe20000410000 */
[----:B------:R-:W-:Y:S01]  /*45030*/  IMAD.SHL.U32 R35, R8, 0x40, RZ ;  /* 0x0000004008237824 */ /* 0x000fe200078e00ff */
[----:B------:R-:W-:Y:S02]  /*45040*/  LOP3.LUT R25, R26, 0x7ffffffc, RZ, 0xc0, !PT ;  /* 0x7ffffffc1a197812 */ /* 0x000fe400078ec0ff */
[----:B------:R-:W0:Y:S01]  /*45050*/  SHFL.IDX PT, R39, R29, RZ, 0x1c1f ;  /* 0x001c1fff1d277589 */ /* 0x000e2200000e0000 */
        /* <DEDUP_REMOVED lines=20> */
[----:B------:R-:W-:Y:S01]  /*451a0*/  IADD3 R8, R12, 0x1, -R35 ;  /* 0x000000010c087810 */ /* 0x000fe20007ffe823 */
[----:B------:R-:W-:Y:S01]  /*451b0*/  FMUL.FTZ R55, R55, R58 ;  /* 0x0000003a37377220 */ /* 0x000fe20000410000 */
[----:B------:R-:W-:Y:S01]  /*451c0*/  IMAD.IADD R25, R28, 0x1, -R25 ;  /* 0x000000011c197824 */ /* 0x000fe200078e0a19 */
[----:B------:R-:W-:Y:S01]  /*451d0*/  ISETP.GE.AND P2, PT, R7, 0x1, PT ;  /* 0x000000010700780c */ /* 0x000fe20003f46270 */
[----:B------:R-:W3:Y:S02]  /*451e0*/  MUFU.TANH R13, R13 ;  /* 0x0000000d000d7308 */ /* 0x000ee40000002400 */
[----:B------:R-:W-:Y:S01]  /*451f0*/  IMAD R26, R25, -0x2, R8 ;  /* 0xfffffffe191a7824 */ /* 0x000fe200078e0208 */
[----:B------:R-:W-:Y:S01]  /*45200*/  LOP3.LUT R27, RZ, R62, RZ, 0x33, !PT ;  /* 0x0000003eff1b7212 */ /* 0x000fe200078e33ff */
[----:B------:R-:W-:-:S04]  /*45210*/  IMAD.IADD R8, R12, 0x1, -R35 ;  /* 0x000000010c087824 */ /* 0x000fc800078e0a23 */
[----:B------:R-:W0:Y:S01]  /*45220*/  MUFU.TANH R6, R6 ;  /* 0x0000000600067308 */ /* 0x000e220000002400 */
[----:B------:R-:W-:-:S07]  /*45230*/  IMAD.IADD R26, R26, 0x1, -R9 ;  /* 0x000000011a1a7824 */ /* 0x000fce00078e0a09 */
        /* <DEDUP_REMOVED lines=27> */
[----:B------:R-:W1:Y:S01]  /*453f0*/  MUFU.TANH R55, R55 ;  /* 0x0000003700377308 */ /* 0x000e620000002400 */
[----:B------:R-:W-:Y:S01]  /*45400*/  IMAD.IADD R34, R26, 0x1, R27 ;  /* 0x000000011a227824 */ /* 0x000fe200078e021b */
[----:B0-----:R-:W-:Y:S01]  /*45410*/  VIADDMNMX R8, R39, R57, R32, PT ;  /* 0x0000003927087246 */ /* 0x001fe20003800120 */
[----:B------:R-:W-:-:S02]  /*45420*/  IMAD.IADD R63, R63, 0x1, -R35 ;  /* 0x000000013f3f7824 */ /* 0x000fc400078e0a23 */
        /* <DEDUP_REMOVED lines=18> */
.L_x_7358:
[----:B------:R-:W-:Y:S05]  /*45550*/  BSYNC B3 ;  /* 0x0000000000037941 */ /* 0x000fea0003800000 */
.L_x_7357:
[----:B------:R-:W-:Y:S01]  /*45560*/  LOP3.LUT R28, RZ, R28, RZ, 0x33, !PT ;  /* 0x0000001cff1c7212 */ /* 0x000fe200078e33ff */
[----:B------:R-:W-:Y:S06]  /*45570*/  BRA `(.L_x_7359) ;  /* 0x0000000000287947 */ /* 0x000fec0003800000 */
.L_x_7356:
        /* <DEDUP_REMOVED lines=10> */
.L_x_7359:
[----:B------:R-:W-:Y:S05]  /*45620*/  BSYNC B2 ;  /* 0x0000000000027941 */ /* 0x000fea0003800000 */
.L_x_7355:
[----:B------:R-:W-:-:S04]  /*45630*/  IMAD R28, R7, R28, -R35 ;  /* 0x0000001c071c7224 */ /* 0x000fc800078e0a23 */
[----:B------:R-:W-:-:S05]  /*45640*/  IMAD R27, R25, -0x2, R28 ;  /* 0xfffffffe191b7824 */ /* 0x000fca00078e021c */
[----:B------:R-:W-:Y:S02]  /*45650*/  VIMNMX R26, R26, R27, !PT ;  /* 0x0000001b1a1a7248 */ /* 0x000fe40007fe0100 */
[----:B------:R-:W-:-:S07]  /*45660*/  VIADDMNMX R8, R27, R7, R8, PT ;  /* 0x000000071b087246 */ /* 0x000fce0003800108 */
.L_x_7354:
[----:B------:R-:W-:Y:S05]  /*45670*/  BSYNC B1 ;  /* 0x0000000000017941 */ /* 0x000fea0003800000 */
.L_x_7353:
[C---:B------:R-:W-:Y:S01]  /*45680*/  ISETP.GE.AND P2, PT, R63.reuse, 0x9, PT ;  /* 0x000000093f00780c */ /* 0x040fe20003f46270 */
[----:B------:R-:W0:Y:S01]  /*45690*/  SHFL.IDX PT, R29, R29, 0x1, 0x1c1f ;  /* 0x003c1f001d1d7f89 */ /* 0x000e2200000e0000 */
[C---:B------:R-:W-:Y:S01]  /*456a0*/  ISETP.GE.AND P1, PT, R63.reuse, 0x2, PT ;  /* 0x000000023f00780c */ /* 0x040fe20003f26270 */
[----:B------:R-:W-:Y:S01]  /*456b0*/  BSSY B1, `(.L_x_7360) ;  /* 0x0000070000017945 */ /* 0x000fe20003800000 */
[C---:B------:R-:W-:Y:S02]  /*456c0*/  ISETP.GT.AND P3, PT, R26.reuse, 0x8, !P2 ;  /* 0x000000081a00780c */ /* 0x040fe40005764270 */
[----:B------:R-:W-:Y:S02]  /*456d0*/  ISETP.GT.AND P4, PT, R26, 0x1, !P1 ;  /* 0x000000011a00780c */ /* 0x000fe40004f84270 */
[----:B------:R-:W-:Y:S02]  /*456e0*/  ISETP.LT.OR P3, PT, R8, 0x9, P3 ;  /* 0x000000090800780c */ /* 0x000fe40001f61670 */
[----:B------:R-:W-:-:S02]  /*456f0*/  ISETP.GE.AND P5, PT, R63, 0xa, PT ;  /* 0x0000000a3f00780c */ /* 0x000fc40003fa6270 */
[----:B------:R-:W-:Y:S02]  /*45700*/  FSEL R65, R65, -INF , !P3 ;  /* 0xff80000041417808 */ /* 0x000fe40005800000 */
[----:B------:R-:W-:Y:S02]  /*45710*/  ISETP.LT.OR P4, PT, R8, 0x2, P4 ;  /* 0x000000020800780c */ /* 0x000fe40002781670 */
        /* <DEDUP_REMOVED lines=62> */
[----:B0-----:R-:W-:Y:S01]  /*45b00*/  IMAD.IADD R13, R34, 0x1, R29 ;  /* 0x00000001220d7824 */ /* 0x001fe200078e021d */
[----:B------:R-:W-:-:S04]  /*45b10*/  ISETP.GE.AND P6, PT, R63, 0x3a, PT ;  /* 0x0000003a3f00780c */ /* 0x000fc80003fc6270 */
[----:B------:R-:W-:Y:S02]  /*45b20*/  P2R R48, PR, RZ, 0x40 ;  /* 0x00000040ff307803 */ /* 0x000fe40000000000 */
[----:B------:R-:W-:-:S04]  /*45b30*/  ISETP.GT.AND P6, PT, R26, 0x39, !P6 ;  /* 0x000000391a00780c */ /* 0x000fc800077c4270 */
[----:B------:R-:W-:Y:S02]  /*45b40*/  ISETP.LT.OR P6, PT, R8, 0x3a, P6 ;  /* 0x0000003a0800780c */ /* 0x000fe400037c1670 */
[----:B------:R-:W-:Y:S02]  /*45b50*/  VIADDMNMX R8, R29, R57, R32, PT ;  /* 0x000000391d087246 */ /* 0x000fe40003800120 */
        /* <DEDUP_REMOVED lines=19> */
.L_x_7365:
[----:B------:R-:W-:Y:S05]  /*45c90*/  BSYNC B3 ;  /* 0x0000000000037941 */ /* 0x000fea0003800000 */
.L_x_7364:
[----:B------:R-:W-:Y:S01]  /*45ca0*/  LOP3.LUT R12, RZ, R12, RZ, 0x33, !PT ;  /* 0x0000000cff0c7212 */ /* 0x000fe200078e33ff */
[----:B------:R-:W-:Y:S06]  /*45cb0*/  BRA `(.L_x_7366) ;  /* 0x0000000000287947 */ /* 0x000fec0003800000 */
.L_x_7363:
        /* <DEDUP_REMOVED lines=10> */
.L_x_7366:
[----:B------:R-:W-:Y:S05]  /*45d60*/  BSYNC B2 ;  /* 0x0000000000027941 */ /* 0x000fea0003800000 */
.L_x_7362:
[----:B------:R-:W-:-:S04]  /*45d70*/  IMAD R12, R7, R12, -R35 ;  /* 0x0000000c070c7224 */ /* 0x000fc800078e0a23 */
[----:B------:R-:W-:-:S05]  /*45d80*/  IMAD R12, R25, -0x2, R12 ;  /* 0xfffffffe190c7824 */ /* 0x000fca00078e020c */
[----:B------:R-:W-:Y:S02]  /*45d90*/  VIADDMNMX R8, R12, R7, R8, PT ;  /* 0x000000070c087246 */ /* 0x000fe40003800108 */
[----:B------:R-:W-:-:S07]  /*45da0*/  VIMNMX R13, R13, R12, !PT ;  /* 0x0000000c0d0d7248 */ /* 0x000fce0007fe0100 */
.L_x_7361:
[----:B------:R-:W-:Y:S05]  /*45db0*/  BSYNC B1 ;  /* 0x0000000000017941 */ /* 0x000fea0003800000 */
.L_x_7360:
        /* <DEDUP_REMOVED lines=30> */
[C---:B------:R-:W-:Y:S02]  /*45fa0*/  ISETP.GT.AND P3, PT, R13.reuse, 0x30, !P3 ;  /* 0x000000300d00780c */ /* 0x040fe40005f64270 */
[----:B------:R-:W-:Y:S02]  /*45fb0*/  ISETP.LT.OR P1, PT, R8, 0x21, P1 ;  /* 0x000000210800780c */ /* 0x000fe40000f21670 */
[----:B------:R-:W-:Y:S02]  /*45fc0*/  ISETP.GT.AND P4, PT, R13, 0x31, !P4 ;  /* 0x000000310d00780c */ /* 0x000fe40006784270 */
[----:B------:R-:W-:-:S02]  /*45fd0*/  FSEL R11, R42, -INF , !P1 ;  /* 0xff8000002a0b7808 */ /* 0x000fc40004800000 */
[----:B------:R-:W-:Y:S02]  /*45fe0*/  ISETP.NE.AND P1, PT, R40, RZ, PT ;  /* 0x000000ff2800720c */ /* 0x000fe40003f25270 */
[----:B------:R-:W-:Y:S02]  /*45ff0*/  ISETP.NE.AND P6, PT, R48, RZ, PT ;  /* 0x000000ff3000720c */ /* 0x000fe40003fc5270 */
        /* <DEDUP_REMOVED lines=10> */
[----:B------:R-:W-:-:S04]  /*460a0*/  FSEL R9, R6, -INF , !P1 ;  /* 0xff80000006097808 */ /* 0x000fc80004800000 */
[----:B------:R-:W-:-:S04]  /*460b0*/  FMNMX.FTZ R7, R9, R12, !PT ;  /* 0x0000000c09077209 */ /* 0x000fc80007810000 */
[----:B------:R-:W-:-:S04]  /*460c0*/  FMNMX.FTZ R6, R14, R7, !PT ;  /* 0x000000070e067209 */ /* 0x000fc80007810000 */
[----:B------:R-:W-:-:S04]  /*460d0*/  FMNMX.FTZ R7, R15, R6, !PT ;  /* 0x000000060f077209 */ /* 0x000fc80007810000 */
[----:B------:R-:W-:-:S04]  /*460e0*/  FMNMX.FTZ R6, R18, R7, !PT ;  /* 0x0000000712067209 */ /* 0x000fc80007810000 */
[----:B------:R-:W-:-:S04]  /*460f0*/  FMNMX.FTZ R7, R19, R6, !PT ;  /* 0x0000000613077209 */ /* 0x000fc80007810000 */
[----:B------:R-:W-:-:S04]  /*46100*/  FMNMX.FTZ R6, R20, R7, !PT ;  /* 0x0000000714067209 */ /* 0x000fc80007810000 */
[----:B------:R-:W-:Y:S02]  /*46110*/  FMNMX.FTZ R6, R21, R6, !PT ;  /* 0x0000000615067209 */ /* 0x000fe40007810000 */
[----:B------:R-:W-:Y:S02]  /*46120*/  ISETP.GT.AND P1, PT, R13, 0x29, !P2 ;  /* 0x000000290d00780c */ /* 0x000fe40005724270 */
[----:B------:R-:W-:Y:S02]  /*46130*/  FMNMX.FTZ R6, R11, R6, !PT ;  /* 0x000000060b067209 */ /* 0x000fe40007810000 */
[C---:B------:R-:W-:Y:S02]  /*46140*/  ISETP.LT.OR P1, PT, R8.reuse, 0x2a, P1 ;  /* 0x0000002a0800780c */ /* 0x040fe40000f21670 */
[----:B------:R-:W-:Y:S02]  /*46150*/  FMNMX.FTZ R7, R25, R6, !PT ;  /* 0x0000000619077209 */ /* 0x000fe40007810000 */
[----:B------:R-:W-:-:S02]  /*46160*/  ISETP.LT.OR P3, PT, R8, 0x31, P3 ;  /* 0x000000310800780c */ /* 0x000fc40001f61670 */
[----:B------:R-:W-:Y:S02]  /*46170*/  FSEL R24, R24, -INF , !P1 ;  /* 0xff80000018187808 */ /* 0x000fe40004800000 */
[----:B------:R-:W-:Y:S02]  /*46180*/  FMNMX.FTZ R7, R26, R7, !PT ;  /* 0x000000071a077209 */ /* 0x000fe40007810000 */
[----:B------:R-:W-:Y:S02]  /*46190*/  ISETP.GT.AND P5, PT, R13, 0x38, !P5 ;  /* 0x000000380d00780c */ /* 0x000fe40006fa4270 */
[----:B------:R-:W-:Y:S02]  /*461a0*/  ISETP.LT.OR P4, PT, R8, 0x32, P4 ;  /* 0x000000320800780c */ /* 0x000fe40002781670 */
[----:B------:R-:W-:Y:S02]  /*461b0*/  FSEL R27, R50, -INF , !P3 ;  /* 0xff800000321b7808 */ /* 0x000fe40005800000 */
[----:B------:R-:W-:-:S02]  /*461c0*/  FMNMX.FTZ R6, R24, R7, !PT ;  /* 0x0000000718067209 */ /* 0x000fc40007810000 */
[----:B------:R-:W-:Y:S02]  /*461d0*/  ISETP.GT.AND P1, PT, R13, 0x39, !P6 ;  /* 0x000000390d00780c */ /* 0x000fe40007724270 */
[C---:B------:R-:W-:Y:S02]  /*461e0*/  ISETP.LT.OR P5, PT, R8.reuse, 0x39, P5 ;  /* 0x000000390800780c */ /* 0x040fe40002fa1670 */
[----:B------:R-:W-:Y:S02]  /*461f0*/  FSEL R13, R51, -INF , !P4 ;  /* 0xff800000330d7808 */ /* 0x000fe40006000000 */
[----:B------:R-:W-:Y:S02]  /*46200*/  FMNMX.FTZ R6, R27, R6, !PT ;  /* 0x000000061b067209 */ /* 0x000fe40007810000 */
[----:B------:R-:W-:Y:S02]  /*46210*/  ISETP.LT.OR P1, PT, R8, 0x3a, P1 ;  /* 0x0000003a0800780c */ /* 0x000fe40000f21670 */
[----:B------:R-:W-:-:S02]  /*46220*/  R2UR UR4, R2 ;  /* 0x00000000020472ca */ /* 0x000fc400000e0000 */
[----:B------:R-:W-:Y:S02]  /*46230*/  R2UR UR5, R3 ;  /* 0x00000000030572ca */ /* 0x000fe400000e0000 */
[----:B------:R-:W-:Y:S02]  /*46240*/  FSEL R8, R54, -INF , !P5 ;  /* 0xff80000036087808 */ /* 0x000fe40006800000 */
[----:B------:R-:W-:Y:S02]  /*46250*/  FMNMX.FTZ R7, R13, R6, !PT ;  /* 0x000000060d077209 */ /* 0x000fe40007810000 */
[----:B------:R-:W-:Y:S02]  /*46260*/  R2UR UR6, R2 ;  /* 0x00000000020672ca */ /* 0x000fe400000e0000 */
[----:B------:R-:W-:Y:S02]  /*46270*/  R2UR UR7, R3 ;  /* 0x00000000030772ca */ /* 0x000fe400000e0000 */
[----:B------:R-:W-:-:S02]  /*46280*/  FSEL R28, R55, -INF , !P1 ;  /* 0xff800000371c7808 */ /* 0x000fc40004800000 */
[----:B------:R-:W-:-:S04]  /*46290*/  FMNMX.FTZ R7, R8, R7, !PT ;  /* 0x0000000708077209 */ /* 0x000fc80007810000 */
[----:B------:R-:W-:-:S05]  /*462a0*/  FMNMX.FTZ R7, R28, R7, !PT ;  /* 0x000000071c077209 */ /* 0x000fca0007810000 */
[----:B--2---:R-:W-:Y:S04]  /*462b0*/  ST.E desc[UR4][R4.64+0x4], R7 ;  /* 0x0000040704007985 */ /* 0x004fe8000c101904 */
[----:B------:R-:W2:Y:S01]  /*462c0*/  LD.E R32, desc[UR6][R4.64+0x4] ;  /* 0x0000040604207980 */ /* 0x000ea2000c101900 */
        /* <DEDUP_REMOVED lines=15> */
[----:B------:R-:W0:Y:S01]  /*463c0*/  SHFL.BFLY PT, R6, R29, 0x2, 0x1f ;  /* 0x0c401f001d067f89 */ /* 0x000e2200000e0000 */
[----:B------:R-:W-:Y:S02]  /*463d0*/  R2UR UR8, R2 ;  /* 0x00000000020872ca */ /* 0x000fe400000e0000 */
[----:B------:R-:W-:Y:S02]  /*463e0*/  R2UR UR9, R3 ;  /* 0x00000000030972ca */ /* 0x000fe400000e0000 */
[----:B0-----:R-:W-:Y:S01]  /*463f0*/  FMNMX.FTZ R30, R29, R6, !PT ;  /* 0x000000061d1e7209 */ /* 0x001fe20007810000 */
[----:B------:R-:W-:Y:S04]  /*46400*/  ST.E desc[UR4][R4.64], R29 ;  /* 0x0000001d04007985 */ /* 0x000fe8000c101904 */
[----:B--2---:R-:W0:Y:S02]  /*46410*/  SHFL.BFLY PT, R7, R32, 0x2, 0x1f ;  /* 0x0c401f0020077f89 */ /* 0x004e2400000e0000 */
[----:B0-----:R-:W-:-:S02]  /*46420*/  FMNMX.FTZ R33, R32, R7, !PT ;  /* 0x0000000720217209 */ /* 0x001fc40007810000 */
[----:B------:R-:W0:Y:S04]  /*46430*/  SHFL.BFLY PT, R7, R30, 0x1, 0x1f ;  /* 0x0c201f001e077f89 */ /* 0x000e2800000e0000 */
[----:B------:R-:W1:Y:S01]  /*46440*/  SHFL.BFLY PT, R6, R33, 0x1, 0x1f ;  /* 0x0c201f0021067f89 */ /* 0x000e6200000e0000 */
[----:B0-----:R-:W-:Y:S02]  /*46450*/  FMNMX.FTZ R31, R30, R7, !PT ;  /* 0x000000071e1f7209 */ /* 0x001fe40007810000 */
[----:B-1----:R-:W-:-:S03]  /*46460*/  FMNMX.FTZ R35, R33, R6, !PT ;  /* 0x0000000621237209 */ /* 0x002fc60007810000 */
[----:B------:R-:W-:Y:S04]  /*46470*/  ST.E desc[UR6][R4.64], R31 ;  /* 0x0000001f04007985 */ /* 0x000fe8000c101906 */
[----:B------:R0:W-:Y:S04]  /*46480*/  ST.E desc[UR8][R4.64+0x4], R35 ;  /* 0x0000042304007985 */ /* 0x0001e8000c101908 */
[----:B------:R-:W2:Y:S04]  /*46490*/  LDL.64 R6, [R0+0x70] ;  /* 0x0000700000067983 */ /* 0x000ea80000100a00 */
[----:B--2---:R-:W2:Y:S04]  /*464a0*/  LD.E R33, desc[UR6][R6.64+0x20] ;  /* 0x0000200606217980 */ /* 0x004ea8000c101900 */
[----:B------:R-:W2:Y:S04]  /*464b0*/  LD.E R30, desc[UR4][R6.64] ;  /* 0x00000004061e7980 */ /* 0x000ea8000c101900 */
[----:B------:R-:W3:Y:S01]  /*464c0*/  LD.E R44, desc[UR4][R6.64+0x4] ;  /* 0x00000404062c7980 */ /* 0x000ee2000c101900 */
[C---:B--2---:R-:W-:Y:S01]  /*464d0*/  FMUL.FTZ R32, R30.reuse, R33 ;  /* 0x000000211e207220 */ /* 0x044fe20000410000 */
[----:B------:R-:W-:-:S04]  /*464e0*/  FSETP.NEU.FTZ.AND P1, PT, R30, -INF , PT ;  /* 0xff8000001e00780b */ /* 0x000fc80003f3d000 */
[----:B------:R-:W-:Y:S02]  /*464f0*/  FSEL R32, R32, RZ, P1 ;  /* 0x000000ff20207208 */ /* 0x000fe40000800000 */
[----:B---3--:R-:W-:-:S03]  /*46500*/  FSETP.NEU.FTZ.AND P1, PT, R44, -INF , PT ;  /* 0xff8000002c00780b */ /* 0x008fc60003f3d000 */
[-CC-:B------:R-:W-:Y:S01]  /*46510*/  FFMA.FTZ R38, R41, R33.reuse, -R32.reuse ;  /* 0x0000002129267223 */ /* 0x180fe20000010820 */
[-CC-:B------:R-:W-:Y:S01]  /*46520*/  FFMA.FTZ R41, R45, R33.reuse, -R32.reuse ;  /* 0x000000212d297223 */ /* 0x180fe20000010820 */
[----:B------:R-:W-:Y:S01]  /*46530*/  FMUL.FTZ R45, R33, R44 ;  /* 0x0000002c212d7220 */ /* 0x000fe20000410000 */
[-CC-:B0-----:R-:W-:Y:S02]  /*46540*/  FFMA.FTZ R5, R39, R33.reuse, -R32.reuse ;  /* 0x0000002127057223 */ /* 0x181fe40000010820 */
[----:B------:R0:W-:Y:S01]  /*46550*/  MUFU.EX2 R39, R38 ;  /* 0x0000002600277308 */ /* 0x0001e20000000800 */
[-CC-:B------:R-:W-:Y:S01]  /*46560*/  FFMA.FTZ R4, R37, R33.reuse, -R32.reuse ;  /* 0x0000002125047223 */ /* 0x180fe20000010820 */
[----:B------:R-:W-:Y:S01]  /*46570*/  FFMA.FTZ R30, R65, R33, -R32 ;  /* 0x00000021411e7223 */ /* 0x000fe20000010820 */
[----:B0-----:R-:W-:-:S05]  /*46580*/  FSEL R38, R45, RZ, P1 ;  /* 0x000000ff2d267208 */ /* 0x001fca0000800000 */
[----:B------:R-:W-:Y:S01]  /*46590*/  MUFU.EX2 R168, R4 ;  /* 0x0000000400a87308 */ /* 0x000fe20000000800 */
[-CC-:B------:R-:W-:Y:S01]  /*465a0*/  FFMA.FTZ R9, R9, R33.reuse, -R38.reuse ;  /* 0x0000002109097223 */ /* 0x180fe20000010826 */
[-CC-:B------:R-:W-:Y:S01]  /*465b0*/  FFMA.FTZ R12, R12, R33.reuse, -R38.reuse ;  /* 0x000000210c0c7223 */ /* 0x180fe20000010826 */
[----:B------:R-:W-:-:S05]  /*465c0*/  FFMA.FTZ R14, R14, R33, -R38 ;  /* 0x000000210e0e7223 */ /* 0x000fca0000010826 */
[----:B------:R0:W-:Y:S01]  /*465d0*/  MUFU.EX2 R29, R5 ;  /* 0x00000005001d7308 */ /* 0x0001e20000000800 */
[-C--:B------:R-:W-:Y:S01]  /*465e0*/  FFMA.FTZ R31, R47, R33.reuse, -R32 ;  /* 0x000000212f1f7223 */ /* 0x080fe20000010820 */
[-C--:B------:R-:W-:Y:S01]  /*465f0*/  FFMA.FTZ R15, R15, R33.reuse, -R38 ;  /* 0x000000210f0f7223 */ /* 0x080fe20000010826 */
[----:B------:R-:W-:-:S05]  /*46600*/  FFMA.FTZ R34, R59, R33, -R32 ;  /* 0x000000213b227223 */ /* 0x000fca0000010820 */
[----:B------:R-:W-:Y:S01]  /*46610*/  MUFU.EX2 R169, R9 ;  /* 0x0000000900a97308 */ /* 0x000fe20000000800 */
[-C--:B0-----:R-:W-:Y:S01]  /*46620*/  FFMA.FTZ R5, R69, R33.reuse, -R32 ;  /* 0x0000002145057223 */ /* 0x081fe20000010820 */
[----:B------:R-:W-:-:S06]  /*46630*/  FFMA.FTZ R18, R18, R33, -R38 ;  /* 0x0000002112127223 */ /* 0x000fcc0000010826 */
[----:B------:R-:W0:Y:S01]  /*46640*/  MUFU.EX2 R44, R12 ;  /* 0x0000000c002c7308 */ /* 0x000e220000000800 */
[----:B------:R-:W-:-:S07]  /*46650*/  FFMA.FTZ R35, R61, R33, -R32 ;  /* 0x000000213d237223 */ /* 0x000fce0000010820 */
[----:B------:R-:W-:Y:S01]  /*46660*/  MUFU.EX2 R30, R30 ;  /* 0x0000001e001e7308 */ /* 0x000fe20000000800 */
[-C--:B------:R-:W-:Y:S01]  /*46670*/  FFMA.FTZ R4, R67, R33.reuse, -R32 ;  /* 0x0000002143047223 */ /* 0x080fe20000010820 */
[----:B------:R-:W-:-:S06]  /*46680*/  FFMA.FTZ R19, R19, R33, -R38 ;  /* 0x0000002113137223 */ /* 0x000fcc0000010826 */
[----:B------:R-:W1:Y:S01]  /*46690*/  MUFU.EX2 R14, R14 ;  /* 0x0000000e000e7308 */ /* 0x000e620000000800 */
[----:B------:R-:W-:-:S07]  /*466a0*/  FFMA.FTZ R20, R20, R33, -R38 ;  /* 0x0000002114147223 */ /* 0x000fce0000010826 */
[----:B------:R-:W-:Y:S08]  /*466b0*/  MUFU.EX2 R31, R31 ;  /* 0x0000001f001f7308 */ /* 0x000ff00000000800 */
[----:B------:R-:W2:Y:S01]  /*466c0*/  MUFU.EX2 R15, R15 ;  /* 0x0000000f000f7308 */ /* 0x000ea20000000800 */
[----:B0-----:R-:W-:-:S07]  /*466d0*/  FADD.FTZ R9, R169, R44 ;  /* 0x0000002ca9097221 */ /* 0x001fce0000010000 */
[----:B------:R0:W-:Y:S01]  /*466e0*/  MUFU.EX2 R37, R5 ;  /* 0x0000000500257308 */ /* 0x0001e20000000800 */
[----:B------:R-:W-:-:S07]  /*466f0*/  FFMA.FTZ R21, R21, R33, -R38 ;  /* 0x0000002115157223 */ /* 0x000fce0000010826 */
[----:B------:R-:W3:Y:S01]  /*46700*/  MUFU.EX2 R34, R34 ;  /* 0x0000002200227308 */ /* 0x000ee20000000800 */
[----:B0-----:R-:W-:-:S07]  /*46710*/  FFMA.FTZ R5, R49, R33, -R32 ;  /* 0x0000002131057223 */ /* 0x001fce0000010820 */
[----:B------:R-:W0:Y:S01]  /*46720*/  MUFU.EX2 R18, R18 ;  /* 0x0000001200127308 */ /* 0x000e220000000800 */
[----:B------:R-:W-:-:S07]  /*46730*/  FFMA.FTZ R36, R71, R33, -R32 ;  /* 0x0000002147247223 */ /* 0x000fce0000010820 */
[----:B------:R4:W-:Y:S01]  /*46740*/  MUFU.EX2 R174, R4 ;  /* 0x0000000400ae7308 */ /* 0x0009e20000000800 */
[----:B-1----:R-:W-:-:S07]  /*46750*/  FADD.FTZ R12, R14, R9 ;  /* 0x000000090e0c7221 */ /* 0x002fce0000010000 */
[----:B------:R-:W1:Y:S01]  /*46760*/  MUFU.EX2 R35, R35 ;  /* 0x0000002300237308 */ /* 0x000e620000000800 */
[----:B----4-:R-:W-:-:S07]  /*46770*/  FFMA.FTZ R4, R75, R33, -R32 ;  /* 0x000000214b047223 */ /* 0x010fce0000010820 */
[----:B------:R4:W-:Y:S01]  /*46780*/  MUFU.EX2 R43, R5 ;  /* 0x00000005002b7308 */ /* 0x0009e20000000800 */
[----:B------:R-:W-:-:S07]  /*46790*/  FFMA.FTZ R11, R11, R33, -R38 ;  /* 0x000000210b0b7223 */ /* 0x000fce0000010826 */
[----:B------:R-:W5:Y:S01]  /*467a0*/  MUFU.EX2 R19, R19 ;  /* 0x0000001300137308 */ /* 0x000f620000000800 */
[----:B----4-:R-:W-:Y:S01]  /*467b0*/  FADD.FTZ R5, R168, R29 ;  /* 0x0000001da8057221 */ /* 0x010fe20000010000 */
[----:B------:R-:W-:-:S06]  /*467c0*/  FFMA.FTZ R40, R73, R33, -R32 ;  /* 0x0000002149287223 */ /* 0x000fcc0000010820 */
[----:B------:R4:W-:Y:S01]  /*467d0*/  MUFU.EX2 R180, R4 ;  /* 0x0000000400b47308 */ /* 0x0009e20000000800 */
[----:B------:R-:W-:Y:S01]  /*467e0*/  FFMA.FTZ R42, R77, R33, -R32 ;  /* 0x000000214d2a7223 */ /* 0x000fe20000010820 */
[----:B--2---:R-:W-:-:S06]  /*467f0*/  FADD.FTZ R9, R15, R12 ;  /* 0x0000000c0f097221 */ /* 0x004fcc0000010000 */
[----:B------:R-:W2:Y:S01]  /*46800*/  MUFU.EX2 R20, R20 ;  /* 0x0000001400147308 */ /* 0x000ea20000000800 */
[----:B----4-:R-:W-:Y:S01]  /*46810*/  FADD.FTZ R4, R30, R5 ;  /* 0x000000051e047221 */ /* 0x010fe20000010000 */
[----:B------:R-:W-:-:S03]  /*46820*/  FFMA.FTZ R32, R53, R33, -R32 ;  /* 0x0000002135207223 */ /* 0x000fc60000010820 */
[----:B------:R-:W-:-:S03]  /*46830*/  FADD.FTZ R5, R31, R4 ;  /* 0x000000041f057221 */ /* 0x000fc60000010000 */
[----:B------:R-:W4:Y:S01]  /*46840*/  MUFU.EX2 R21, R21 ;  /* 0x0000001500157308 */ /* 0x000f220000000800 */
[-CC-:B------:R-:W-:Y:S01]  /*46850*/  FFMA.FTZ R25, R25, R33.reuse, -R38.reuse ;  /* 0x0000002119197223 */ /* 0x180fe20000010826 */
[----:B---3--:R-:W-:Y:S01]  /*46860*/  FADD.FTZ R4, R34, R5 ;  /* 0x0000000522047221 */ /* 0x008fe20000010000 */
[----:B0-----:R-:W-:Y:S01]  /*46870*/  FADD.FTZ R12, R18, R9 ;  /* 0x00000009120c7221 */ /* 0x001fe20000010000 */
[----:B------:R-:W-:-:S04]  /*46880*/  FFMA.FTZ R26, R26, R33, -R38 ;  /* 0x000000211a1a7223 */ /* 0x000fc80000010826 */
[----:B------:R-:W0:Y:S01]  /*46890*/  MUFU.EX2 R36, R36 ;  /* 0x0000002400247308 */ /* 0x000e220000000800 */
[----:B-1----:R-:W-:Y:S01]  /*468a0*/  FADD.FTZ R5, R35, R4 ;  /* 0x0000000423057221 */ /* 0x002fe20000010000 */
[----:B-----5:R-:W-:-:S06]  /*468b0*/  FADD.FTZ R9, R19, R12 ;  /* 0x0000000c13097221 */ /* 0x020fcc0000010000 */
[----:B------:R-:W1:Y:S01]  /*468c0*/  MUFU.EX2 R11, R11 ;  /* 0x0000000b000b7308 */ /* 0x000e620000000800 */
[----:B------:R-:W-:Y:S01]  /*468d0*/  FFMA.FTZ R24, R24, R33, -R38 ;  /* 0x0000002118187223 */ /* 0x000fe20000010826 */
[----:B------:R-:W-:-:S06]  /*468e0*/  FADD.FTZ R4, R174, R5 ;  /* 0x00000005ae047221 */ /* 0x000fcc0000010000 */
[----:B------:R-:W-:Y:S01]  /*468f0*/  MUFU.EX2 R45, R32 ;  /* 0x00000020002d7308 */ /* 0x000fe20000000800 */
[----:B--2---:R-:W-:Y:S01]  /*46900*/  FADD.FTZ R12, R20, R9 ;  /* 0x00000009140c7221 */ /* 0x004fe20000010000 */
[----:B------:R-:W-:-:S06]  /*46910*/  FFMA.FTZ R27, R27, R33, -R38 ;  /* 0x000000211b1b7223 */ /* 0x000fcc0000010826 */
[----:B------:R-:W2:Y:S01]  /*46920*/  MUFU.EX2 R32, R25 ;  /* 0x0000001900207308 */ /* 0x000ea20000000800 */
[----:B------:R-:W-:Y:S01]  /*46930*/  FADD.FTZ R5, R37, R4 ;  /* 0x0000000425057221 */ /* 0x000fe20000010000 */
[----:B----4-:R-:W-:-:S06]  /*46940*/  FADD.FTZ R12, R21, R12 ;  /* 0x0000000c150c7221 */ /* 0x010fcc0000010000 */
[----:B------:R-:W3:Y:S08]  /*46950*/  MUFU.EX2 R40, R40 ;  /* 0x0000002800287308 */ /* 0x000ef00000000800 */
[----:B------:R-:W4:Y:S01]  /*46960*/  MUFU.EX2 R26, R26 ;  /* 0x0000001a001a7308 */ /* 0x000f220000000800 */
[----:B------:R-:W-:Y:S01]  /*46970*/  FFMA.FTZ R13, R13, R33, -R38 ;  /* 0x000000210d0d7223 */ /* 0x000fe20000010826 */
[----:B0-----:R-:W-:-:S06]  /*46980*/  FADD.FTZ R4, R36, R5 ;  /* 0x0000000524047221 */ /* 0x001fcc0000010000 */
[----:B------:R-:W0:Y:S01]  /*46990*/  MUFU.EX2 R41, R41 ;  /* 0x0000002900297308 */ /* 0x000e220000000800 */
[----:B-1----:R-:W-:-:S07]  /*469a0*/  FADD.FTZ R5, R11, R12 ;  /* 0x0000000c0b057221 */ /* 0x002fce0000010000 */
[----:B------:R-:W1:Y:S01]  /*469b0*/  MUFU.EX2 R179, R24 ;  /* 0x0000001800b37308 */ /* 0x000e620000000800 */
[----:B------:R-:W-:Y:S01]  /*469c0*/  FFMA.FTZ R8, R8, R33, -R38 ;  /* 0x0000002108087223 */ /* 0x000fe20000010826 */
[----:B------:R-:W-:Y:S01]  /*469d0*/  FADD.FTZ R9, R39, R4 ;  /* 0x0000000427097221 */ /* 0x000fe20000010000 */
[----:B--2---:R-:W-:-:S05]  /*469e0*/  FADD.FTZ R5, R32, R5 ;  /* 0x0000000520057221 */ /* 0x004fca0000010000 */
[----:B------:R-:W2:Y:S01]  /*469f0*/  MUFU.EX2 R27, R27 ;  /* 0x0000001b001b7308 */ /* 0x000ea20000000800 */
[----:B------:R-:W-:Y:S01]  /*46a00*/  FFMA.FTZ R28, R28, R33, -R38 ;  /* 0x000000211c1c7223 */ /* 0x000fe20000010826 */
[----:B---3--:R-:W-:Y:S01]  /*46a10*/  FADD.FTZ R4, R40, R9 ;  /* 0x0000000928047221 */ /* 0x008fe20000010000 */
[----:B----4-:R-:W-:-:S05]  /*46a20*/  FADD.FTZ R12, R26, R5 ;  /* 0x000000051a0c7221 */ /* 0x010fca0000010000 */
[----:B------:R-:W3:Y:S01]  /*46a30*/  MUFU.EX2 R24, R13 ;  /* 0x0000000d00187308 */ /* 0x000ee20000000800 */
[----:B0-----:R-:W-:Y:S01]  /*46a40*/  FADD.FTZ R5, R41, R4 ;  /* 0x0000000429057221 */ /* 0x001fe20000010000 */
[----:B-1----:R-:W-:-:S06]  /*46a50*/  FADD.FTZ R12, R179, R12 ;  /* 0x0000000cb30c7221 */ /* 0x002fcc0000010000 */
[----:B------:R-:W0:Y:S08]  /*46a60*/  MUFU.EX2 R42, R42 ;  /* 0x0000002a002a7308 */ /* 0x000e300000000800 */
[----:B------:R0:W1:Y:S01]  /*46a70*/  MUFU.EX2 R183, R8 ;  /* 0x0000000800b77308 */ /* 0x0000620000000800 */
[----:B------:R-:W-:Y:S01]  /*46a80*/  FADD.FTZ R4, R180, R5 ;  /* 0x00000005b4047221 */ /* 0x000fe20000010000 */
[----:B--2---:R-:W-:-:S06]  /*46a90*/  FADD.FTZ R5, R27, R12 ;  /* 0x0000000c1b057221 */ /* 0x004fcc0000010000 */
[----:B------:R-:W2:Y:S01]  /*46aa0*/  MUFU.EX2 R28, R28 ;  /* 0x0000001c001c7308 */ /* 0x000ea20000000800 */
[----:B------:R-:W-:Y:S01]  /*46ab0*/  FADD.FTZ R9, R43, R4 ;  /* 0x000000042b097221 */ /* 0x000fe20000010000 */
[----:B---3--:R-:W-:-:S03]  /*46ac0*/  FADD.FTZ R4, R24, R5 ;  /* 0x0000000518047221 */ /* 0x008fc60000010000 */
[----:B0-----:R-:W-:Y:S01]  /*46ad0*/  FADD.FTZ R8, R42, R9 ;  /* 0x000000092a087221 */ /* 0x001fe20000010000 */
[----:B-1----:R-:W-:-:S03]  /*46ae0*/  FADD.FTZ R5, R183, R4 ;  /* 0x00000004b7057221 */ /* 0x002fc60000010000 */
[----:B------:R-:W-:Y:S01]  /*46af0*/  FADD.FTZ R25, R45, R8 ;  /* 0x000000082d197221 */ /* 0x000fe20000010000 */
[----:B--2---:R-:W-:-:S04]  /*46b00*/  FADD.FTZ R33, R28, R5 ;  /* 0x000000051c217221 */ /* 0x004fc80000010000 */
[----:B------:R-:W-:Y:S04]  /*46b10*/  ST.E desc[UR4][R6.64+0x10], R25 ;  /* 0x0000101906007985 */ /* 0x000fe8000c101904 */
[----:B------:R0:W-:Y:S04]  /*46b20*/  ST.E desc[UR6][R6.64+0x14], R33 ;  /* 0x0000142106007985 */ /* 0x0001e8000c101906 */
[----:B------:R-:W2:Y:S01]  /*46b30*/  LDL.64 R8, [R0+0x80] ;  /* 0x0000800000087983 */ /* 0x000ea20000100a00 */
[----:B------:R-:W-:Y:S06]  /*46b40*/  BAR.SYNC.DEFER_BLOCKING 0xf, 0x100 ;  /* 0x03c4000000007b1d */ /* 0x000fec0000010000 */
[----:B------:R-:W3:Y:S01]  /*46b50*/  LDL.64 R4, [R0+0x88] ;  /* 0x0000880000047983 */ /* 0x000ee20000100a00 */
[----:B------:R-:W-:-:S02]  /*46b60*/  F2FP.F16.F32.PACK_AB R168, R29, R168 ;  /* 0x000000a81da8723e */ /* 0x000fc400000000ff */
[----:B------:R-:W-:Y:S01]  /*46b70*/  F2FP.F16.F32.PACK_AB R170, R31, R30 ;  /* 0x0000001e1faa723e */ /* 0x000fe200000000ff */
[----:B0-----:R-:W4:Y:S04]  /*46b80*/  LDL.64 R6, [R0+0x90] ;  /* 0x0000900000067983 */ /* 0x001f280000100a00 */
[----:B--2---:R-:W2:Y:S04]  /*46b90*/  LD.E.64 R8, desc[UR4][R8.64+0x10] ;  /* 0x0000100408087980 */ /* 0x004ea8000c101b00 */
[----:B--2---:R-:W2:Y:S04]  /*46ba0*/  LD.E.64 R12, desc[UR6][R8.64+0x8] ;  /* 0x00000806080c7980 */ /* 0x004ea8000c101b00 */
[----:B------:R-:W5:Y:S01]  /*46bb0*/  LD.E.64 R46, desc[UR4][R8.64] ;  /* 0x00000004082e7980 */ /* 0x000f62000c101b00 */
[----:B------:R-:W-:-:S02]  /*46bc0*/  F2FP.F16.F32.PACK_AB R169, R44, R169 ;  /* 0x000000a92ca9723e */ /* 0x000fc400000000ff */
[----:B------:R-:W-:Y:S02]  /*46bd0*/  F2FP.F16.F32.PACK_AB R171, R15, R14 ;  /* 0x0000000e0fab723e */ /* 0x000fe400000000ff */
[----:B------:R-:W-:Y:S02]  /*46be0*/  F2FP.F16.F32.PACK_AB R172, R35, R34 ;  /* 0x0000002223ac723e */ /* 0x000fe400000000ff */
[----:B------:R-:W-:Y:S02]  /*46bf0*/  F2FP.F16.F32.PACK_AB R174, R37, R174 ;  /* 0x000000ae25ae723e */ /* 0x000fe400000000ff */
[----:B------:R-:W-:Y:S01]  /*46c00*/  F2FP.F16.F32.PACK_AB R173, R19, R18 ;  /* 0x0000001213ad723e */ /* 0x000fe200000000ff */
[----:B------:R-:W4:Y:S01]  /*46c10*/  LDL.64 R8, [R0] ;  /* 0x0000000000087983 */ /* 0x000f220000100a00 */
        /* <DEDUP_REMOVED lines=9> */
[----:B--2---:R-:W-:-:S05]  /*46cb0*/  MOV R25, R12 ;  /* 0x0000000c00197202 */ /* 0x004fca0000000f00 */
[--C-:B-----5:R-:W-:Y:S02]  /*46cc0*/  IMAD R47, R47, 0x2, R25.reuse ;  /* 0x000000022f2f7824 */ /* 0x120fe400078e0219 */
[C---:B------:R-:W-:Y:S02]  /*46cd0*/  IMAD R12, R46.reuse, 0x2, R25 ;  /* 0x000000022e0c7824 */ /* 0x040fe400078e0219 */
[----:B------:R-:W-:Y:S01]  /*46ce0*/  IMAD R46, R46, 0x2, R47 ;  /* 0x000000022e2e7824 */ /* 0x000fe200078e022f */
[----:B------:R0:W-:Y:S04]  /*46cf0*/  STSM.16.M88.4 [R25], R168 ;  /* 0x000000a819007844 */ /* 0x0001e80000000200 */
[----:B------:R-:W-:Y:S04]  /*46d00*/  STSM.16.M88.4 [R12], R172 ;  /* 0x000000ac0c007844 */ /* 0x000fe80000000200 */
[----:B------:R1:W-:Y:S04]  /*46d10*/  STSM.16.M88.4 [R47], R176 ;  /* 0x000000b02f007844 */ /* 0x0003e80000000200 */
[----:B------:R-:W-:Y:S04]  /*46d20*/  STSM.16.M88.4 [R46], R180 ;  /* 0x000000b42e007844 */ /* 0x000fe80000000200 */
[----:B---3--:R-:W2:Y:S01]  /*46d30*/  LD.E R11, desc[UR4][R4.64] ;  /* 0x00000004040b7980 */ /* 0x008ea2000c101900 */
[----:B------:R-:W-:-:S02]  /*46d40*/  R2UR UR10, R2 ;  /* 0x00000000020a72ca */ /* 0x000fc400000e0000 */
[C---:B------:R-:W-:Y:S01]  /*46d50*/  R2UR UR11, R3.reuse ;  /* 0x00000000030b72ca */ /* 0x040fe200000e0000 */
[----:B----4-:R-:W3:Y:S01]  /*46d60*/  LD.E R9, desc[UR6][R8.64] ;  /* 0x0000000608097980 */ /* 0x010ee2000c101900 */
[C---:B------:R-:W-:Y:S02]  /*46d70*/  R2UR UR28, R2.reuse ;  /* 0x00000000021c72ca */ /* 0x040fe400000e0000 */
[----:B------:R-:W-:Y:S01]  /*46d80*/  R2UR UR29, R3 ;  /* 0x00000000031d72ca */ /* 0x000fe200000e0000 */
[----:B------:R-:W3:Y:S04]  /*46d90*/  LD.E.64 R6, desc[UR4][R6.64] ;  /* 0x0000000406067980 */ /* 0x000ee8000c101b00 */
[----:B------:R-:W4:Y:S04]  /*46da0*/  LD.E R13, desc[UR6][R4.64+0x4] ;  /* 0x00000406040d7980 */ /* 0x000f28000c101900 */
[----:B------:R-:W5:Y:S04]  /*46db0*/  LD.E R15, desc[UR8][R4.64+0x8] ;  /* 0x00000808040f7980 */ /* 0x000f68000c101900 */
[----:B------:R-:W3:Y:S01]  /*46dc0*/  LD.E R19, desc[UR10][R4.64+0xc] ;  /* 0x00000c0a04137980 */ /* 0x000ee2000c101900 */
[----:B------:R-:W-:-:S02]  /*46dd0*/  R2UR UR12, R2 ;  /* 0x00000000020c72ca */ /* 0x000fc400000e0000 */
[C---:B------:R-:W-:Y:S01]  /*46de0*/  R2UR UR13, R3.reuse ;  /* 0x00000000030d72ca */ /* 0x040fe200000e0000 */
[----:B0-----:R-:W3:Y:S01]  /*46df0*/  LD.E R25, desc[UR4][R4.64+0x14] ;  /* 0x0000140404197980 */ /* 0x001ee2000c101900 */
[C---:B------:R-:W-:Y:S02]  /*46e00*/  R2UR UR14, R2.reuse ;  /* 0x00000000020e72ca */ /* 0x040fe400000e0000 */
[C---:B------:R-:W-:Y:S01]  /*46e10*/  R2UR UR15, R3.reuse ;  /* 0x00000000030f72ca */ /* 0x040fe200000e0000 */
[----:B------:R-:W3:Y:S01]  /*46e20*/  LD.E R27, desc[UR6][R4.64+0x18] ;  /* 0x00001806041b7980 */ /* 0x000ee2000c101900 */
[C---:B------:R-:W-:Y:S02]  /*46e30*/  R2UR UR16, R2.reuse ;  /* 0x00000000021072ca */ /* 0x040fe400000e0000 */
[----:B------:R-:W-:Y:S01]  /*46e40*/  R2UR UR17, R3 ;  /* 0x00000000031172ca */ /* 0x000fe200000e0000 */
[----:B------:R-:W3:Y:S01]  /*46e50*/  LD.E R29, desc[UR8][R4.64+0x1c] ;  /* 0x00001c08041d7980 */ /* 0x000ee2000c101900 */
[----:B------:R-:W-:-:S02]  /*46e60*/  R2UR UR18, R2 ;  /* 0x00000000021272ca */ /* 0x000fc400000e0000 */
[C---:B------:R-:W-:Y:S01]  /*46e70*/  R2UR UR19, R3.reuse ;  /* 0x00000000031372ca */ /* 0x040fe200000e0000 */
[----:B------:R-:W3:Y:S01]  /*46e80*/  LD.E R21, desc[UR12][R4.64+0x10] ;  /* 0x0000100c04157980 */ /* 0x000ee2000c101900 */
        /* <DEDUP_REMOVED lines=9> */
[----:B------:R-:W-:Y:S02]  /*46f20*/  R2UR UR26, R2 ;  /* 0x00000000021a72ca */ /* 0x000fe400000e0000 */
[----:B------:R-:W-:Y:S01]  /*46f30*/  R2UR UR27, R3 ;  /* 0x00000000031b72ca */ /* 0x000fe200000e0000 */
[----:B------:R-:W3:Y:S04]  /*46f40*/  LD.E R37, desc[UR16][R4.64+0x2c] ;  /* 0x00002c1004257980 */ /* 0x000ee8000c101900 */
[----:B------:R-:W3:Y:S04]  /*46f50*/  LD.E R39, desc[UR18][R4.64+0x30] ;  /* 0x0000301204277980 */ /* 0x000ee8000c101900 */
[----:B------:R-:W3:Y:S04]  /*46f60*/  LD.E R41, desc[UR20][R4.64+0x34] ;  /* 0x0000341404297980 */ /* 0x000ee8000c101900 */
[----:B------:R-:W3:Y:S04]  /*46f70*/  LD.E R43, desc[UR22][R4.64+0x38] ;  /* 0x00003816042b7980 */ /* 0x000ee8000c101900 */
[----:B------:R-:W3:Y:S04]  /*46f80*/  LD.E R45, desc[UR24][R4.64+0x3c] ;  /* 0x00003c18042d7980 */ /* 0x000ee8000c101900 */
[----:B-1----:R-:W3:Y:S04]  /*46f90*/  LD.E R47, desc[UR26][R4.64+0x40] ;  /* 0x0000401a042f7980 */ /* 0x002ee8000c101900 */
        /* <DEDUP_REMOVED lines=26> */
[----:B--2---:R0:W-:Y:S04]  /*47140*/  ST.E desc[UR8][R4.64], R11 ;  /* 0x0000000b04007985 */ /* 0x0041e8000c101908 */
[----:B0-----:R-:W2:Y:S04]  /*47150*/  LD.E R11, desc[UR28][R4.64+0xac] ;  /* 0x0000ac1c040b7980 */ /* 0x001ea8000c101900 */
[----:B----4-:R0:W-:Y:S04]  /*47160*/  ST.E desc[UR10][R4.64+0x4], R13 ;  /* 0x0000040d04007985 */ /* 0x0101e8000c10190a */
[----:B-----5:R1:W-:Y:S04]  /*47170*/  ST.E desc[UR12][R4.64+0x8], R15 ;  /* 0x0000080f04007985 */ /* 0x0203e8000c10190c */
[----:B---3--:R3:W-:Y:S04]  /*47180*/  ST.E desc[UR14][R4.64+0xc], R19 ;  /* 0x00000c1304007985 */ /* 0x0087e8000c10190e */
[----:B0-----:R-:W4:Y:S04]  /*47190*/  LD.E R13, desc[UR6][R4.64+0xb0] ;  /* 0x0000b006040d7980 */ /* 0x001f28000c101900 */
[----:B-1----:R-:W5:Y:S04]  /*471a0*/  LD.E R15, desc[UR6][R4.64+0xb4] ;  /* 0x0000b406040f7980 */ /* 0x002f68000c101900 */
[----:B---3--:R-:W3:Y:S04]  /*471b0*/  LD.E R19, desc[UR6][R4.64+0xb8] ;  /* 0x0000b80604137980 */ /* 0x008ee8000c101900 */
        /* <DEDUP_REMOVED lines=105> */
[----:B----4-:R0:W-:Y:S04]  /*47850*/  ST.E desc[UR4][R4.64+0x130], R13 ;  /* 0x0001300d04007985 */ /* 0x0101e8000c101904 */
[----:B-----5:R1:W-:Y:S04]  /*47860*/  ST.E desc[UR4][R4.64+0x134], R15 ;  /* 0x0001340f04007985 */ /* 0x0203e8000c101904 */
[----:B---3--:R3:W-:Y:S04]  /*47870*/  ST.E desc[UR4][R4.64+0x138], R19 ;  /* 0x0001381304007985 */ /* 0x0087e8000c101904 */
[----:B--2---:R2:W-:Y:S04]  /*47880*/  ST.E desc[UR4][R4.64+0x13c], R11 ;  /* 0x00013c0b04007985 */ /* 0x0045e8000c101904 */
[----:B0-----:R-:W4:Y:S04]  /*47890*/  LD.E R13, desc[UR6][R4.64+0x140] ;  /* 0x00014006040d7980 */ /* 0x001f28000c101900 */
[----:B----4-:R0:W-:Y:S04]  /*478a0*/  ST.E desc[UR4][R4.64+0x140], R13 ;  /* 0x0001400d04007985 */ /* 0x0101e8000c101904 */
[----:B-1----:R-:W4:Y:S04]  /*478b0*/  LD.E R15, desc[UR6][R4.64+0x144] ;  /* 0x00014406040f7980 */ /* 0x002f28000c101900 */
[----:B----4-:R1:W-:Y:S04]  /*478c0*/  ST.E desc[UR4][R4.64+0x144], R15 ;  /* 0x0001440f04007985 */ /* 0x0103e8000c101904 */
[----:B---3--:R-:W3:Y:S04]  /*478d0*/  LD.E R19, desc[UR6][R4.64+0x148] ;  /* 0x0001480604137980 */ /* 0x008ee8000c101900 */
[----:B---3--:R3:W-:Y:S04]  /*478e0*/  ST.E desc[UR4][R4.64+0x148], R19 ;  /* 0x0001481304007985 */ /* 0x0087e8000c101904 */
[----:B--2---:R-:W2:Y:S04]  /*478f0*/  LD.E R11, desc[UR6][R4.64+0x14c] ;  /* 0x00014c06040b7980 */ /* 0x004ea8000c101900 */
        /* <DEDUP_REMOVED lines=82> */
[----:B----4-:R-:W-:Y:S04]  /*47e20*/  ST.E desc[UR4][R4.64+0x1f0], R13 ;  /* 0x0001f00d04007985 */ /* 0x010fe8000c101904 */
[----:B-1----:R-:W4:Y:S04]  /*47e30*/  LD.E R15, desc[UR6][R4.64+0x1f4] ;  /* 0x0001f406040f7980 */ /* 0x002f28000c101900 */
[----:B----4-:R-:W-:Y:S04]  /*47e40*/  ST.E desc[UR4][R4.64+0x1f4], R15 ;  /* 0x0001f40f04007985 */ /* 0x010fe8000c101904 */
[----:B---3--:R-:W3:Y:S01]  /*47e50*/  LD.E R19, desc[UR6][R4.64+0x1f8] ;  /* 0x0001f80604137980 */ /* 0x008ee2000c101900 */
[----:B------:R-:W-:-:S03]  /*47e60*/  IMAD R6, R9, 0x1000, R6 ;  /* 0x0000100009067824 */ /* 0x000fc600078e0206 */
[----:B---3--:R-:W-:Y:S04]  /*47e70*/  ST.E desc[UR4][R4.64+0x1f8], R19 ;  /* 0x0001f81304007985 */ /* 0x008fe8000c101904 */
[----:B--2---:R-:W2:Y:S01]  /*47e80*/  LD.E R11, desc[UR6][R4.64+0x1fc] ;  /* 0x0001fc06040b7980 */ /* 0x004ea2000c101900 */
[----:B------:R-:W-:Y:S02]  /*47e90*/  R2UR UR6, R6 ;  /* 0x00000000060672ca */ /* 0x000fe400000e0000 */
[----:B------:R-:W-:Y:S02]  /*47ea0*/  R2UR UR7, R7 ;  /* 0x00000000070772ca */ /* 0x000fe400000e0000 */
        /* <DEDUP_REMOVED lines=40> */
[----:B--2---:R-:W-:Y:S01]  /*48130*/  ST.E desc[UR4][R4.64+0x1fc], R11 ;  /* 0x0001fc0b04007985 */ /* 0x004fe2000c101904 */
[----:B------:R-:W-:-:S06]  /*48140*/  WARPGROUP.ARRIVE ;  /* 0x00000000000079c5 */ /* 0x000fcc0000000000 */
[----:B------:R-:W-:Y:S01]  /*48150*/  HGMMA.64x256x16.F32 R24, R168, gdesc[UR4].tnspB, RZ, !UPT, gsb0 ;  /* 0x43e00004a8187df0 */ /* 0x000fe2000c0008ff */
        /* <DEDUP_REMOVED lines=392> */
[----:B------:R-:W-:Y:S01]  /*499e0*/  R2UR UR35, R3 ;  /* 0x00000000032372ca */ /* 0x000fe200000e0000 */
[----:B------:R-:W-:-:S02]  /*499f0*/  VIADD R8, R6, 0x100 ;  /* 0x0000010006087836 */ /* 0x000fc40000000000 */
        /* <DEDUP_REMOVED lines=1912> */
.L_x_7367:
[----:B0-----:R-:W-:-:S04]  /*51180*/  IMAD.MOV.U32 R11, RZ, RZ, 0x0 ;  /* 0x00000000ff0b7424 */ /* 0x001fc800078e00ff */
[----:B-1----:R-:W-:Y:S05]  /*51190*/  RET.REL.NODEC R10 `(_ZN7cutlass13device_kernelIN5flash11enable_sm90INS1_16FlashAttnFwdSm90INS1_25CollectiveMainloopFwdSm90ILi2EN4cute5tupleIJNS5_1CILi1EEES8_S8_EEENS6_IJNS7_ILi64EEESA_SA_EEELi512ENS_6half_tEfNS_4arch4Sm90ELb0ELb1ELb1ELb1ELb0ELb1ELb1ELb0ELb0ELb1ELb0ELb0EEENS1_21CollectiveEpilogueFwdINS6_IJSA_NS7_ILi512EEESA_EEES9_SC_SE_Li256ELb1ELb1ELb0ELb0EEENS1_36VarlenDynamicPersistentTileSchedulerILi64ELi64ELi256ELi128ELb0ELb1ELb1ELb1ELb0ELb1EEEEEEEEEvNT_6ParamsE) ;  /* 0xfffffaec0a987950 */ /* 0x002fea0003c3ffff */
.L_x_7343:
[----:B0-----:R0:W1:Y:S02]  /*511a0*/  SYNCS.PHASECHK.TRANS64.TRYWAIT P0, [R11+URZ], R14 ;  /* 0x0000000e0b0075a7 */ /* 0x001064000800017f */
[----:B-1----:R-:W-:Y:S05]  /*511b0*/  @!P0 NANOSLEEP.SYNCS 0x989680 ;  /* 0x009896800000895d */ /* 0x002fea0003900000 */
[----:B------:R-:W1:Y:S02]  /*511c0*/  @!P0 SYNCS.PHASECHK.TRANS64 P0, [R11+URZ], R14 ;  /* 0x0000000e0b0085a7 */ /* 0x000e64000800007f */
[----:B-1----:R-:W-:Y:S05]  /*511d0*/  @!P0 BRA `(.L_x_7343) ;  /* 0xfffffffc00f08947 */ /* 0x002fea000383ffff */
[----:B------:R-:W-:Y:S05]  /*511e0*/  BRA `(.L_x_7342) ;  /* 0xffffff0c001c7947 */ /* 0x000fea000383ffff */
.L_x_7345:
[----:B0-----:R0:W1:Y:S02]  /*511f0*/  SYNCS.PHASECHK.TRANS64.TRYWAIT P0, [R6+URZ+0x38810], R11 ;  /* 0x0388100b060075a7 */ /* 0x001064000800017f */
[----:B-1----:R-:W-:Y:S05]  /*51200*/  @!P0 NANOSLEEP.SYNCS 0x989680 ;  /* 0x009896800000895d */ /* 0x002fea0003900000 */
[----:B------:R-:W1:Y:S02]  /*51210*/  @!P0 SYNCS.PHASECHK.TRANS64 P0, [R6+URZ+0x38810], R11 ;  /* 0x0388100b060085a7 */ /* 0x000e64000800007f */
[----:B-1----:R-:W-:Y:S05]  /*51220*/  @!P0 BRA `(.L_x_7345) ;  /* 0xfffffffc00f08947 */ /* 0x002fea000383ffff */
[----:B------:R-:W-:Y:S05]  /*51230*/  BRA `(.L_x_7368) ;  /* 0xffffff1000707947 */ /* 0x000fea000383ffff */
.L_x_7352:
[----:B0-----:R0:W1:Y:S02]  /*51240*/  SYNCS.PHASECHK.TRANS64.TRYWAIT P0, [R14+URZ], R15 ;  /* 0x0000000f0e0075a7 */ /* 0x001064000800017f */
[----:B-1----:R-:W-:Y:S05]  /*51250*/  @!P0 NANOSLEEP.SYNCS 0x989680 ;  /* 0x009896800000895d */ /* 0x002fea0003900000 */
[----:B------:R-:W1:Y:S02]  /*51260*/  @!P0 SYNCS.PHASECHK.TRANS64 P0, [R14+URZ], R15 ;  /* 0x0000000f0e0085a7 */ /* 0x000e64000800007f */
[----:B-1----:R-:W-:Y:S05]  /*51270*/  @!P0 BRA `(.L_x_7352) ;  /* 0xfffffffc00f08947 */ /* 0x002fea000383ffff */
[----:B------:R-:W-:Y:S05]  /*51280*/  BRA `(.L_x_7351) ;  /* 0xffffff14000c7947 */ /* 0x000fea000383ffff */
.L_x_7369:
        /* <DEDUP_REMOVED lines=15> */
.L_x_15297:


//--------------------- .text._ZN7cutlass13device_kernelIN5flash11enable_sm90INS1_16FlashAttnFwdSm90INS1_25CollectiveMainloopFwdSm90ILi2EN4cute5tupleIJNS5_1CILi1EEES8_S8_EEENS6_IJNS7_ILi64EEESA_SA_EEELi512ENS_6half_tEfNS_4arch4Sm90ELb1ELb0ELb1ELb0ELb0ELb0ELb0ELb0ELb0ELb1ELb0ELb0EEENS1_21CollectiveEpilogueFwdINS6_IJSA_NS7_ILi512EEESA_EEES9_SC_SE_Li256ELb0ELb1ELb0ELb0EEENS1_30DynamicPersistentTileSchedulerILi256ELi128ELb0ELb1ELb1EEEEEEEEEvNT_6ParamsE --------------------------
	.section	.text._ZN7cutlass13device_kernelIN5flash11enable_sm90INS1_16FlashAttnFwdSm90INS1_25CollectiveMainloopFwdSm90ILi2EN4cute5tupleIJNS5_1CILi1EEES8_S8_EEENS6_IJNS7_ILi64EEESA_SA_EEELi512ENS_6half_tEfNS_4arch4Sm90ELb1ELb0ELb1ELb0ELb0ELb0ELb0ELb0ELb0ELb1ELb0ELb0EEENS1_21CollectiveEpilogueFwdINS6_IJSA_NS7_ILi512EEESA_EEES9_SC_SE_Li256ELb0ELb1ELb0ELb0EEENS1_30DynamicPersistentTileSchedulerILi256ELi128ELb0ELb1ELb1EEEEEEEEEvNT_6ParamsE,"ax",@progbits
	.align	128
.text._ZN7cutlass13device_kernelIN5flash11enable_sm90INS1_16FlashAttnFwdSm90INS1_25CollectiveMainloopFwdSm90ILi2EN4cute5tupleIJNS5_1CILi1EEES8_S8_EEENS6_IJNS7_ILi64EEESA_SA_EEELi512ENS_6half_tEfNS_4arch4Sm90ELb1ELb0ELb1ELb0ELb0ELb0ELb0ELb0ELb0ELb1ELb0ELb0EEENS1_21CollectiveEpilogueFwdINS6_IJSA_NS7_ILi512EEESA_EEES9_SC_SE_Li256ELb0ELb1ELb0ELb0EEENS1_30DynamicPersistentTileSchedulerILi256ELi128ELb0ELb1ELb1EEEEEEEEEvNT_6ParamsE:
        .type           _ZN7cutlass13device_kernelIN5flash11enable_sm90INS1_16FlashAttnFwdSm90INS1_25CollectiveMainloopFwdSm90ILi2EN4cute5tupleIJNS5_1CILi1EEES8_S8_EEENS6_IJNS7_ILi64EEESA_SA_EEELi512ENS_6half_tEfNS_4arch4Sm90ELb1ELb0ELb1ELb0ELb0ELb0ELb0ELb0ELb0ELb1ELb0ELb0EEENS1_21CollectiveEpilogueFwdINS6_IJSA_NS7_ILi512EEESA_EEES9_SC_SE_Li256ELb0ELb1ELb0ELb0EEENS1_30DynamicPersistentTileSchedulerILi256ELi128ELb0ELb1ELb1EEEEEEEEEvNT_6ParamsE,@function
        .size           _ZN7cutlass13device_kernelIN5flash11enable_sm90INS1_16FlashAttnFwdSm90INS1_25CollectiveMainloopFwdSm90ILi2EN4cute5tupleIJNS5_1CILi1EEES8_S8_EEENS6_IJNS7_ILi64EEESA_SA_EEELi512ENS_6half_tEfNS_4arch4Sm90ELb1ELb0ELb1ELb0ELb0ELb0ELb0ELb0ELb0ELb1ELb0ELb0EEENS1_21CollectiveEpilogueFwdINS6_IJSA_NS7_ILi512EEESA_EEES9_SC_SE_Li256ELb0ELb1ELb0ELb0EEENS1_30DynamicPersistentTileSchedulerILi256ELi128ELb0ELb1ELb1EEEEEEEEEvNT_6ParamsE,(.L_x_15299 - _ZN7cutlass13device_kernelIN5flash11enable_sm90INS1_16FlashAttnFwdSm90INS1_25CollectiveMainloopFwdSm90ILi2EN4cute5tupleIJNS5_1CILi1EEES8_S8_EEENS6_IJNS7_ILi64EEESA_SA_EEELi512ENS_6half_tEfNS_4arch4Sm90ELb1ELb0ELb1ELb0ELb0ELb0ELb0ELb0ELb0ELb1ELb0ELb0EEENS1_21CollectiveEpilogueFwdINS6_IJSA_NS7_ILi512EEESA_EEES9_SC_SE_Li256ELb0ELb1ELb0ELb0EEENS1_30DynamicPersistentTileSchedulerILi256ELi128ELb0ELb1ELb1EEEEEEEEEvNT_6ParamsE)
        .other          _ZN7cutlass13device_kernelIN5flash11enable_sm90INS1_16FlashAttnFwdSm90INS1_25CollectiveMainloopFwdSm90ILi2EN4cute5tupleIJNS5_1CILi1EEES8_S8_EEENS6_IJNS7_ILi64EEESA_SA_EEELi512ENS_6half_tEfNS_4arch4Sm90ELb1ELb0ELb1ELb0ELb0ELb0ELb0ELb0ELb0ELb1ELb0ELb0EEENS1_21CollectiveEpilogueFwdINS6_IJSA_NS7_ILi512EEESA_EEES9_SC_SE_Li256ELb0ELb1ELb0ELb0EEENS1_30DynamicPersistentTileSchedulerILi256ELi128ELb0ELb1ELb1EEEEEEEEEvNT_6ParamsE,@"STO_CUDA_ENTRY STV_DEFAULT"
_ZN7cutlass13device_kernelIN5flash11enable_sm90INS1_16FlashAttnFwdSm90INS1_25CollectiveMainloopFwdSm90ILi2EN4cute5tupleIJNS5_1CILi1EEES8_S8_EEENS6_IJNS7_ILi64EEESA_SA_EEELi512ENS_6half_tEfNS_4arch4Sm90ELb1ELb0ELb1ELb0ELb0ELb0ELb0ELb0ELb0ELb1ELb0ELb0EEENS1_21CollectiveEpilogueFwdINS6_IJSA_NS7_ILi512EEESA_EEES9_SC_SE_Li256ELb0ELb1ELb0ELb0EEENS1_30DynamicPersistentTileSchedulerILi256ELi128ELb0ELb1ELb1EEEEEEEEEvNT_6ParamsE:
        /* <DEDUP_REMOVED lines=18> */
.L_x_7371:
[----:B------:R-:W-:Y:S05]  /*0120*/  BSYNC B0 ;  /* 0x0000000000007941 */ /* 0x000fea0003800000 */
.L_x_7370:
        /* <DEDUP_REMOVED lines=37> */
.L_x_7372:
        /* <DEDUP_REMOVED lines=22> */
.L_x_7373:
        /* <DEDUP_REMOVED lines=18> */
.L_x_7374:
        /* <DEDUP_REMOVED lines=22> */
.L_x_7375:
        /* <DEDUP_REMOVED lines=22> */
.L_x_7376:
[----:B------:R-:W-:Y:S01]  /*08c0*/  PLOP3.LUT P0, PT, PT, PT, UP0, 0x80, 0x0 ;  /* 0x000000000000781c */ /* 0x000fe20003f0f008 */
[----:B------:R-:W-:Y:S01]  /*08d0*/  UMOV UR40, 0x1 ;  /* 0x0000000100287882 */ /* 0x000fe20000000000 */
[----:B------:R-:W-:Y:S01]  /*08e0*/  NOP ;  /* 0x0000000000007918 */ /* 0x000fe20000000000 */
[----:B------:R-:W-:Y:S01]  /*08f0*/  USEL UR40, UR40, 0x2, !UP0 ;  /* 0x0000000228287887 */ /* 0x000fe2000c000000 */
[----:B------:R-:W-:Y:S01]  /*0900*/  ULDC.64 UR46, c[0x0][0x208] ;  /* 0x00008200002e7ab9 */ /* 0x000fe20000000a00 */
[----:B012-4-:R-:W-:Y:S08]  /*0910*/  BAR.SYNC.DEFER_BLOCKING 0x0 ;  /* 0x0000000000007b1d */ /* 0x017ff00000010000 */
[----:B------:R-:W-:Y:S05]  /*0920*/  @!P0 BRA `(.L_x_7377) ;  /* 0x000000bc00d88947 */ /* 0x000fea0003800000 */
.L_x_7378:
[----:B------:R-:W-:-:S08]  /*0930*/  NOP ;  /* 0x0000000000007918 */ /* 0x000fd00000000000 */
[----:B------:R-:W0:Y:S02]  /*0940*/  USETMAXREG.TRY_ALLOC.CTAPOOL UP0, 0xf0 ;  /* 0x000000f0000079c8 */ /* 0x000e240008000600 */
[----:B0-----:R-:W-:-:S13]  /*0950*/  PLOP3.LUT P0, PT, PT, PT, UP0, 0x80, 0x0 ;  /* 0x000000000000781c */ /* 0x001fda0003f0f008 */
[----:B------:R-:W-:Y:S05]  /*0960*/  @!P0 BRA `(.L_x_7378) ;  /* 0xfffffffc00f08947 */ /* 0x000fea000383ffff */
[----:B------:R-:W0:Y:S01]  /*0970*/  S2R R2, SR_TID.X ;  /* 0x0000000000027919 */ /* 0x000e220000002100 */
[----:B------:R-:W1:Y:S08]  /*0980*/  S2UR UR4, SR_CTAID.X ;  /* 0x00000000000479c3 */ /* 0x000e700000002500 */
[----:B------:R-:W-:Y:S06]  /*0990*/  BAR.ARV 0x4, 0x180 ;  /* 0x0106000000007b1d */ /* 0x000fec0000002000 */
[----:B0-----:R-:W-:-:S04]  /*09a0*/  LOP3.LUT R0, R2, 0xffffff80, RZ, 0xc0, !PT ;  /* 0xffffff8002007812 */ /* 0x001fc800078ec0ff */
[----:B------:R-:W-:Y:S02]  /*09b0*/  ISETP.NE.AND P0, PT, R0, 0x80, PT ;  /* 0x000000800000780c */ /* 0x000fe40003f05270 */
[----:B------:R-:W1:Y:S11]  /*09c0*/  LDC R0, c[0x0][0xc38] ;  /* 0x00030e00ff007b82 */ /* 0x000e760000000800 */
[----:B------:R-:W-:Y:S06]  /*09d0*/  @!P0 BAR.ARV 0x8, 0x100 ;  /* 0x0204000000008b1d */ /* 0x000fec0000002000 */
[----:B------:R-:W-:-:S13]  /*09e0*/  ISETP.GE.U32.AND P0, PT, R2, 0x100, PT ;  /* 0x000001000200780c */ /* 0x000fda0003f06070 */
[----:B------:R-:W-:Y:S06]  /*09f0*/  @P0 BAR.ARV 0xf, 0x100 ;  /* 0x03c4000000000b1d */ /* 0x000fec0000002000 */
[----:B-1----:R-:W-:-:S13]  /*0a00*/  ISETP.LE.AND P0, PT, R0, UR4, PT ;  /* 0x0000000400007c0c */ /* 0x002fda000bf03270 */
        /* <DEDUP_REMOVED lines=13> */
[-C--:B------:R-:W-:Y:S02]  /*0ae0*/  LEA.HI R5, R3, R216.reuse, RZ, 0x7 ;  /* 0x000000d803057211 */ /* 0x080fe400078f38ff */
[C---:B------:R-:W-:Y:S02]  /*0af0*/  LEA.HI R2, R0.reuse, R7, RZ, 0x1 ;  /* 0x0000000700027211 */ /* 0x040fe400078f08ff */
[----:B------:R-:W-:Y:S02]  /*0b00*/  LOP3.LUT R9, R0, 0xfffffff0, RZ, 0xc0, !PT ;  /* 0xfffffff000097812 */ /* 0x000fe400078ec0ff */
[----:B------:R-:W-:Y:S02]  /*0b10*/  LOP3.LUT R2, R2, 0x1ffffffe, RZ, 0xc0, !PT ;  /* 0x1ffffffe02027812 */ /* 0x000fe400078ec0ff */
[--C-:B------:R-:W-:Y:S01]  /*0b20*/  SHF.R.S32.HI R13, RZ, 0x5, R4.reuse ;  /* 0x00000005ff0d7819 */ /* 0x100fe20000011404 */
[----:B------:R-:W-:Y:S01]  /*0b30*/  IMAD.IADD R9, R216, 0x1, -R9 ;  /* 0x00000001d8097824 */ /* 0x000fe200078e0a09 */
[----:B------:R-:W-:Y:S01]  /*0b40*/  SHF.R.S32.HI R4, RZ, 0x1f, R4 ;  /* 0x0000001fff047819 */ /* 0x000fe20000011404 */
[----:B------:R-:W-:Y:S01]  /*0b50*/  IMAD.IADD R8, R7, 0x1, -R2 ;  /* 0x0000000107087824 */ /* 0x000fe200078e0a02 */
[----:B------:R-:W-:Y:S01]  /*0b60*/  LOP3.LUT R7, R5, 0xffffff80, RZ, 0xc0, !PT ;  /* 0xffffff8005077812 */ /* 0x000fe200078ec0ff */
[----:B0-----:R-:W-:Y:S01]  /*0b70*/  ULEA UR43, UR5, UR43, 0x18 ;  /* 0x0000002b052b7291 */ /* 0x001fe2000f8ec03f */
[----:B------:R-:W-:-:S02]  /*0b80*/  LEA.HI R2, R3, R216, RZ, 0x2 ;  /* 0x000000d803027211 */ /* 0x000fc400078f10ff */
[----:B------:R-:W-:Y:S01]  /*0b90*/  LEA.HI R4, R4, R13, RZ, 0x2 ;  /* 0x0000000d04047211 */ /* 0x000fe200078f10ff */
[----:B------:R-:W-:Y:S01]  /*0ba0*/  IMAD.IADD R7, R216, 0x1, -R7 ;  /* 0x00000001d8077824 */ /* 0x000fe200078e0a07 */
[----:B------:R-:W-:Y:S02]  /*0bb0*/  LOP3.LUT R11, R2, 0xfffffffc, RZ, 0xc0, !PT ;  /* 0xfffffffc020b7812 */ /* 0x000fe400078ec0ff */
[----:B------:R-:W-:Y:S02]  /*0bc0*/  SHF.R.S32.HI R212, RZ, 0x7, R5 ;  /* 0x00000007ffd47819 */ /* 0x000fe40000011405 */
[----:B------:R-:W-:Y:S01]  /*0bd0*/  LOP3.LUT R4, R4, 0x3ffffc, RZ, 0xc0, !PT ;  /* 0x003ffffc04047812 */ /* 0x000fe200078ec0ff */
[----:B------:R-:W-:Y:S01]  /*0be0*/  IMAD.IADD R11, R216, 0x1, -R11 ;  /* 0x00000001d80b7824 */ /* 0x000fe200078e0a0b */
[--C-:B------:R-:W-:Y:S01]  /*0bf0*/  SHF.R.S32.HI R2, RZ, 0x1f, R9.reuse ;  /* 0x0000001fff027819 */ /* 0x100fe20000011409 */
[----:B------:R-:W-:Y:S01]  /*0c00*/  IMAD R15, R212, 0x100, R9 ;  /* 0x00000100d40f7824 */ /* 0x000fe200078e0209 */
[----:B------:R-:W-:Y:S01]  /*0c10*/  SHF.R.S32.HI R0, RZ, 0x1f, R7 ;  /* 0x0000001fff007819 */ /* 0x000fe20000011407 */
[----:B------:R-:W-:Y:S01]  /*0c20*/  IMAD.IADD R10, R13, 0x1, -R4 ;  /* 0x000000010d0a7824 */ /* 0x000fe200078e0a04 */
[----:B------:R-:W-:-:S02]  /*0c30*/  LEA.HI R6, R2, R9, RZ, 0x3 ;  /* 0x0000000902067211 */ /* 0x000fc400078f18ff */
[----:B------:R-:W-:Y:S01]  /*0c40*/  LEA.HI R2, R0, R7, RZ, 0x2 ;  /* 0x0000000700027211 */ /* 0x000fe200078f10ff */
[----:B------:R-:W-:Y:S01]  /*0c50*/  IMAD R14, R10, 0x10, R15 ;  /* 0x000000100a0e7824 */ /* 0x000fe200078e020f */
[C---:B------:R-:W-:Y:S01]  /*0c60*/  LOP3.LUT R4, R6.reuse, 0xfffffff8, RZ, 0xc0, !PT ;  /* 0xfffffff806047812 */ /* 0x040fe200078ec0ff */
[----:B------:R-:W-:Y:S01]  /*0c70*/  IMAD.SHL.U32 R6, R6, 0x40, RZ ;  /* 0x0000004006067824 */ /* 0x000fe200078e00ff */
[----:B------:R-:W-:Y:S02]  /*0c80*/  LOP3.LUT R10, R2, 0x7ffffffc, RZ, 0xc0, !PT ;  /* 0x7ffffffc020a7812 */ /* 0x000fe400078ec0ff */
[----:B------:R-:W-:Y:S01]  /*0c90*/  LEA.HI R12, R11, R11, RZ, 0x1 ;  /* 0x0000000b0b0c7211 */ /* 0x000fe200078f08ff */
[----:B------:R-:W-:Y:S01]  /*0ca0*/  IMAD.IADD R9, R9, 0x1, -R4 ;  /* 0x0000000109097824 */ /* 0x000fe200078e0a04 */
[----:B------:R-:W-:Y:S01]  /*0cb0*/  LEA.HI R4, R0, R7, RZ, 0x5 ;  /* 0x0000000700047211 */ /* 0x000fe200078f28ff */
[----:B------:R-:W-:Y:S01]  /*0cc0*/  IMAD.IADD R10, R7, 0x1, -R10 ;  /* 0x00000001070a7824 */ /* 0x000fe200078e0a0a */
[----:B------:R-:W-:-:S02]  /*0cd0*/  LOP3.LUT R12, R12, 0x1ffffffe, RZ, 0xc0, !PT ;  /* 0x1ffffffe0c0c7812 */ /* 0x000fc400078ec0ff */
[--C-:B------:R-:W-:Y:S02]  /*0ce0*/  SHF.R.S32.HI R0, RZ, 0x2, R2.reuse ;  /* 0x00000002ff007819 */ /* 0x100fe40000011402 */
[----:B------:R-:W-:Y:S01]  /*0cf0*/  SHF.R.S32.HI R7, RZ, 0x1f, R2 ;  /* 0x0000001fff077819 */ /* 0x000fe20000011402 */
[----:B------:R-:W-:Y:S01]  /*0d00*/  IMAD.SHL.U32 R2, R9, 0x40, RZ ;  /* 0x0000004009027824 */ /* 0x000fe200078e00ff */
[----:B------:R-:W-:Y:S01]  /*0d10*/  LOP3.LUT R6, R6, 0x7ffffe00, RZ, 0xc0, !PT ;  /* 0x7ffffe0006067812 */ /* 0x000fe200078ec0ff */
[----:B------:R-:W-:Y:S01]  /*0d20*/  IMAD.IADD R185, R11, 0x1, -R12 ;  /* 0x000000010bb97824 */ /* 0x000fe200078e0a0c */
[----:B------:R-:W-:Y:S01]  /*0d30*/  LEA.HI R7, R7, R0, RZ, 0x3 ;  /* 0x0000000007077211 */ /* 0x000fe200078f18ff */
[----:B------:R-:W-:Y:S01]  /*0d40*/  IMAD.SHL.U32 R11, R8, 0x8, RZ ;  /* 0x00000008080b7824 */ /* 0x000fe200078e00ff */
[----:B------:R-:W-:Y:S01]  /*0d50*/  LOP3.LUT R2, R2, 0x1c0, RZ, 0xc0, !PT ;  /* 0x000001c002027812 */ /* 0x000fe200078ec0ff */
[----:B------:R-:W-:Y:S01]  /*0d60*/  IMAD R6, R13, 0x400, R6 ;  /* 0x000004000d067824 */ /* 0x000fe200078e0206 */
[----:B------:R-:W-:Y:S01]  /*0d70*/  LOP3.LUT R7, R7, 0xfffffff8, RZ, 0xc0, !PT ;  /* 0xfffffff807077812 */ /* 0x000fe200078ec0ff */
[--C-:B------:R-:W-:Y:S01]  /*0d80*/  IMAD.U32 R215, R14, 0x40, R11.reuse ;  /* 0x000000400ed77824 */ /* 0x100fe200078e000b */
[----:B------:R-:W-:-:S02]  /*0d90*/  LOP3.LUT R11, R2, 0x8, R11, 0xf8, !PT ;  /* 0x00000008020b7812 */ /* 0x000fc400078ef80b */
[----:B------:R-:W-:Y:S01]  /*0da0*/  SHF.R.U32.HI R2, RZ, 0x3, R2 ;  /* 0x00000003ff027819 */ /* 0x000fe20000011602 */
[----:B------:R-:W-:Y:S01]  /*0db0*/  IMAD.IADD R7, R0, 0x1, -R7 ;  /* 0x0000000100077824 */ /* 0x000fe200078e0a07 */
[----:B------:R-:W-:Y:S02]  /*0dc0*/  SHF.R.S32.HI R4, RZ, 0x5, R4 ;  /* 0x00000005ff047819 */ /* 0x000fe40000011404 */
[----:B------:R-:W-:Y:S01]  /*0dd0*/  LOP3.LUT R11, R11, R2, RZ, 0x3c, !PT ;  /* 0x000000020b0b7212 */ /* 0x000fe200078e3cff */
[----:B------:R-:W-:Y:S01]  /*0de0*/  IMAD.SHL.U32 R2, R10, 0x2, RZ ;  /* 0x000000020a027824 */ /* 0x000fe200078e00ff */
[----:B------:R-:W-:Y:S01]  /*0df0*/  LEA.HI R3, R3, R216, RZ, 0x3 ;  /* 0x000000d803037211 */ /* 0x000fe200078f18ff */
[----:B------:R-:W-:Y:S01]  /*0e00*/  IMAD R16, R4, 0x10, R7 ;  /* 0x0000001004107824 */ /* 0x000fe200078e0207 */
[----:B------:R-:W-:Y:S01]  /*0e10*/  R2P PR, R9, 0x6 ;  /* 0x0000000609007804 */ /* 0x000fe20000000000 */
[----:B------:R-:W-:Y:S01]  /*0e20*/  IMAD.IADD R6, R6, 0x1, R11 ;  /* 0x0000000106067824 */ /* 0x000fe200078e020b */
[----:B------:R-:W-:Y:S01]  /*0e30*/  LOP3.LUT R7, R3, 0xfffffff8, RZ, 0xc0, !PT ;  /* 0xfffffff803077812 */ /* 0x000fe200078ec0ff */
[----:B------:R-:W-:Y:S01]  /*0e40*/  IMAD R185, R185, 0x8, R16 ;  /* 0x00000008b9b97824 */ /* 0x000fe200078e0210 */
[----:B------:R-:W-:-:S02]  /*0e50*/  LEA.HI R5, R5, R212, RZ, 0x1 ;  /* 0x000000d405057211 */ /* 0x000fc400078f08ff */
[----:B------:R-:W-:Y:S01]  /*0e60*/  LEA R19, R6, UR43, 0x1 ;  /* 0x0000002b06137c11 */ /* 0x000fe2000f8e08ff */
[----:B------:R-:W-:Y:S01]  /*0e70*/  IMAD.IADD R210, R216, 0x1, -R7 ;  /* 0x00000001d8d27824 */ /* 0x000fe200078e0a07 */
[----:B------:R-:W-:Y:S02]  /*0e80*/  LOP3.LUT R5, R5, 0xfffffe, RZ, 0xc0, !PT ;  /* 0x00fffffe05057812 */ /* 0x000fe400078ec0ff */
[----:B------:R-:W-:Y:S01]  /*0e90*/  SEL R23, R23, 0xffffffe0, !P1 ;  /* 0xffffffe017177807 */ /* 0x000fe20004800000 */
[----:B------:R-:W-:Y:S01]  /*0ea0*/  IMAD.SHL.U32 R17, R210, 0x8, RZ ;  /* 0x00000008d2117824 */ /* 0x000fe200078e00ff */
[----:B------:R-:W-:Y:S01]  /*0eb0*/  SHF.R.S32.HI R211, RZ, 0x3, R3 ;  /* 0x00000003ffd37819 */ /* 0x000fe20000011403 */
[----:B------:R-:W-:Y:S02]  /*0ec0*/  VIADD R184, R19, 0x26800 ;  /* 0x0002680013b87836 */ /* 0x000fe40000000000 */
[C---:B------:R-:W-:Y:S02]  /*0ed0*/  VIADD R190, R17.reuse, 0x40 ;  /* 0x0000004011be7836 */ /* 0x040fe40000000000 */
[----:B------:R-:W-:-:S02]  /*0ee0*/  VIADD R189, R17, 0x80 ;  /* 0x0000008011bd7836 */ /* 0x000fc40000000000 */
        /* <DEDUP_REMOVED lines=18> */
.L_x_7431:
        /* <DEDUP_REMOVED lines=21> */
.L_x_7379:
[----:B------:R-:W-:Y:S01]  /*1160*/  ULDC UR7, c[0x0][0xc54] ;  /* 0x0003150000077ab9 */ /* 0x000fe20000000800 */
[----:B------:R-:W-:Y:S01]  /*1170*/  UMOV UR6, UR9 ;  /* 0x0000000900067c82 */ /* 0x000fe20008000000 */
[----:B------:R-:W-:-:S11]  /*1180*/  UISETP.NE.AND UP0, UPT, UR7, 0x1, UPT ;  /* 0x000000010700788c */ /* 0x000fd6000bf05270 */
[----:B------:R-:W-:Y:S02]  /*1190*/  @UP0 ULDC.64 UR10, c[0x0][0xc58] ;  /* 0x00031600000a0ab9 */ /* 0x000fe40000000a00 */
[----:B------:R-:W-:-:S04]  /*11a0*/  UIMAD.WIDE.U32 UR4, UR9, UR10, URZ ;  /* 0x0000000a090472a5 */ /* 0x000fc8000f8e003f */
[----:B------:R-:W-:-:S04]  /*11b0*/  @UP0 USHF.R.U32.HI UR6, URZ, UR11, UR5 ;  /* 0x0000000b3f060299 */ /* 0x000fc80008011605 */
[----:B------:R-:W-:-:S12]  /*11c0*/  UIMAD UR4, UR6, UR7, URZ ;  /* 0x00000007060472a4 */ /* 0x000fd8000f8e023f */
.L_x_7380:
[----:B------:R-:W-:Y:S01]  /*11d0*/  ULDC UR39, c[0x0][0xc48] ;  /* 0x0003120000277ab9 */ /* 0x000fe20000000800 */
[----:B------:R-:W-:Y:S01]  /*11e0*/  ULDC.64 UR10, c[0x0][0x418] ;  /* 0x00010600000a7ab9 */ /* 0x000fe20000000a00 */
[----:B------:R-:W-:Y:S02]  /*11f0*/  UISETP.NE.AND UP1, UPT, UR39, 0x1, UPT ;  /* 0x000000012700788c */ /* 0x000fe4000bf25270 */
[----:B------:R-:W-:Y:S02]  /*1200*/  UISETP.NE.U32.AND UP0, UPT, UR10, URZ, UPT ;  /* 0x0000003f0a00728c */ /* 0x000fe4000bf05070 */
[----:B------:R-:W-:Y:S02]  /*1210*/  UIADD3 UR4, UR9, -UR4, URZ ;  /* 0x8000000409047290 */ /* 0x000fe4000fffe03f */
[----:B------:R-:W-:Y:S02]  /*1220*/  ULOP3.LUT UR6, URZ, UR6, URZ, 0x33, !UPT ;  /* 0x000000063f067292 */ /* 0x000fe4000f8e333f */
[----:B------:R-:W-:Y:S01]  /*1230*/  UISETP.NE.AND.EX UP0, UPT, UR11, URZ, UPT, UP0 ;  /* 0x0000003f0b00728c */ /* 0x000fe2000bf05300 */
[----:B------:R-:W-:Y:S01]  /*1240*/  ULDC UR5, c[0x0][0xc3c] ;  /* 0x00030f0000057ab9 */ /* 0x000fe20000000800 */
[----:B------:R-:W-:Y:S01]  /*1250*/  ULDC UR9, c[0x0][0xc54] ;  /* 0x0003150000097ab9 */ /* 0x000fe20000000800 */
[----:B------:R-:W-:Y:S01]  /*1260*/  ULDC UR49, c[0x0][0x424] ;  /* 0x0001090000317ab9 */ /* 0x000fe20000000800 */
[----:B------:R-:W-:-:S02]  /*1270*/  UISETP.NE.AND UP2, UPT, UR45, 0x1, UPT ;  /* 0x000000012d00788c */ /* 0x000fc4000bf45270 */
[----:B------:R-:W-:Y:S02]  /*1280*/  UIADD3 UR6, UR6, UR5, URZ ;  /* 0x0000000506067290 */ /* 0x000fe4000fffe03f */
[----:B------:R-:W-:Y:S02]  /*1290*/  UIMAD UR8, UR8, UR9, UR4 ;  /* 0x00000009080872a4 */ /* 0x000fe4000f8e0204 */
[----:B------:R-:W-:Y:S01]  /*12a0*/  USEL UR49, UR49, 0x1, UP0 ;  /* 0x0000000131317887 */ /* 0x000fe20008000000 */
[----:B------:R-:W-:Y:S01]  /*12b0*/  PLOP3.LUT P0, PT, PT, PT, UP2, 0x80, 0x0 ;  /* 0x000000000000781c */ /* 0x000fe20003f0f028 */
[----:B------:R-:W-:Y:S01]  /*12c0*/  ULDC UR7, c[0x0][0x2f0] ;  /* 0x0000bc0000077ab9 */ /* 0x000fe20000000800 */
[----:B------:R-:W-:Y:S01]  /*12d0*/  @UP1 ULDC UR4, c[0x0][0xc4c] ;  /* 0x0003130000041ab9 */ /* 0x000fe20000000800 */
[----:B------:R-:W-:Y:S02]  /*12e0*/  USHF.L.U32 UR41, UR6, 0x6, URZ ;  /* 0x0000000606297899 */ /* 0x000fe4000800063f */
        /* <DEDUP_REMOVED lines=8> */
[----:B------:R-:W-:-:S02]  /*1370*/  UIMAD UR39, UR39, UR5, UR8 ;  /* 0x00000005272772a4 */ /* 0x000fc4000f8e0208 */
[----:B------:R-:W-:Y:S01]  /*1380*/  USHF.R.S32.HI UR50, URZ, 0x6, UR4 ;  /* 0x000000063f327899 */ /* 0x000fe20008011404 */
[----:B------:R-:W-:Y:S11]  /*1390*/  @!P0 BRA `(.L_x_7381) ;  /* 0x0000001c006c8947 */ /* 0x000ff60003800000 */
[----:B------:R-:W0:Y:S01]  /*13a0*/  LDC R0, c[0x0][0x448] ;  /* 0x00011200ff007b82 */ /* 0x000e220000000800 */
[----:B------:R-:W-:Y:S01]  /*13b0*/  UIADD3 UR5, UR41, 0x3f, URZ ;  /* 0x0000003f29057890 */ /* 0x000fe2000fffe03f */
[----:B------:R-:W-:Y:S01]  /*13c0*/  CS2R R150, SRZ ;  /* 0x0000000000967805 */ /* 0x000fe2000001ff00 */
[----:B------:R-:W-:Y:S01]  /*13d0*/  ULDC UR4, c[0x0][0x288] ;  /* 0x0000a20000047ab9 */ /* 0x000fe20000000800 */
[----:B------:R-:W-:Y:S01]  /*13e0*/  CS2R R148, SRZ ;  /* 0x0000000000947805 */ /* 0x000fe2000001ff00 */
[----:B------:R-:W-:Y:S01]  /*13f0*/  UIADD3 UR4, -UR4, 0x40, URZ ;  /* 0x0000004004047890 */ /* 0x000fe2000fffe13f */
[----:B------:R-:W-:Y:S02]  /*1400*/  CS2R R146, SRZ ;  /* 0x0000000000927805 */ /* 0x000fe4000001ff00 */
[----:B------:R-:W-:Y:S02]  /*1410*/  CS2R R144, SRZ ;  /* 0x0000000000907805 */ /* 0x000fe4000001ff00 */
[----:B------:R-:W-:Y:S01]  /*1420*/  CS2R R168, SRZ ;  /* 0x0000000000a87805 */ /* 0x000fe2000001ff00 */
[----:B------:R-:W-:Y:S01]  /*1430*/  UIMAD UR4, UR49, UR7, UR4 ;  /* 0x00000007310472a4 */ /* 0x000fe2000f8e0204 */
        /* <DEDUP_REMOVED lines=14> */
[----:B0-----:R-:W-:Y:S01]  /*1520*/  ISETP.NE.AND P0, PT, R0, 0x1, PT ;  /* 0x000000010000780c */ /* 0x001fe20003f05270 */
[----:B------:R-:W-:Y:S01]  /*1530*/  IMAD.U32 R0, RZ, RZ, UR5 ;  /* 0x00000005ff007e24 */ /* 0x000fe2000f8e00ff */
        /* <DEDUP_REMOVED lines=11> */
[----:B------:R-:W0:Y:S01]  /*15f0*/  @P0 LDC R3, c[0x0][0x44c] ;  /* 0x00011300ff030b82 */ /* 0x000e220000000800 */
[----:B------:R-:W-:Y:S02]  /*1600*/  CS2R R170, SRZ ;  /* 0x0000000000aa7805 */ /* 0x000fe4000001ff00 */
[----:B------:R-:W-:Y:S02]  /*1610*/  CS2R R90, SRZ ;  /* 0x00000000005a7805 */ /* 0x000fe4000001ff00 */
[----:B------:R-:W-:Y:S02]  /*1620*/  CS2R R172, SRZ ;  /* 0x0000000000ac7805 */ /* 0x000fe4000001ff00 */
[----:B------:R-:W-:Y:S02]  /*1630*/  CS2R R86, SRZ ;  /* 0x0000000000567805 */ /* 0x000fe4000001ff00 */
[----:B------:R-:W-:-:S02]  /*1640*/  CS2R R174, SRZ ;  /* 0x0000000000ae7805 */ /* 0x000fc4000001ff00 */
[----:B------:R-:W-:Y:S02]  /*1650*/  CS2R R82, SRZ ;  /* 0x0000000000527805 */ /* 0x000fe4000001ff00 */
[----:B------:R-:W-:Y:S01]  /*1660*/  CS2R R176, SRZ ;  /* 0x0000000000b07805 */ /* 0x000fe2000001ff00 */
[----:B------:R-:W1:Y:S01]  /*1670*/  @P0 LDC R4, c[0x0][0x450] ;  /* 0x00011400ff040b82 */ /* 0x000e620000000800 */
        /* <DEDUP_REMOVED lines=11> */
[----:B------:R-:W-:Y:S02]  /*1730*/  CS2R R194, SRZ ;  /* 0x0000000000c27805 */ /* 0x000fe4000001ff00 */
[----:B------:R-:W-:Y:S02]  /*1740*/  CS2R R54, SRZ ;  /* 0x0000000000367805 */ /* 0x000fe4000001ff00 */
[----:B------:R-:W-:Y:S02]  /*1750*/  CS2R R196, SRZ ;  /* 0x0000000000c47805 */ /* 0x000fe4000001ff00 */
[----:B------:R-:W-:Y:S01]  /*1760*/  CS2R R50, SRZ ;  /* 0x0000000000327805 */ /* 0x000fe2000001ff00 */
[----:B0-----:R-:W-:Y:S01]  /*1770*/  @P0 IMAD.HI.U32 R3, R3, UR5, RZ ;  /* 0x0000000503030c27 */ /* 0x001fe2000f8e00ff */
[----:B------:R-:W-:Y:S02]  /*1780*/  CS2R R198, SRZ ;  /* 0x0000000000c67805 */ /* 0x000fe4000001ff00 */
[----:B------:R-:W-:-:S02]  /*1790*/  CS2R R46, SRZ ;  /* 0x00000000002e7805 */ /* 0x000fc4000001ff00 */
[----:B------:R-:W-:Y:S02]  /*17a0*/  CS2R R200, SRZ ;  /* 0x0000000000c87805 */ /* 0x000fe4000001ff00 */
[----:B------:R-:W-:Y:S02]  /*17b0*/  CS2R R42, SRZ ;  /* 0x00000000002a7805 */ /* 0x000fe4000001ff00 */
[----:B------:R-:W-:Y:S02]  /*17c0*/  CS2R R202, SRZ ;  /* 0x0000000000ca7805 */ /* 0x000fe4000001ff00 */
[----:B------:R-:W-:Y:S02]  /*17d0*/  CS2R R38, SRZ ;  /* 0x0000000000267805 */ /* 0x000fe4000001ff00 */
[----:B------:R-:W-:Y:S02]  /*17e0*/  CS2R R204, SRZ ;  /* 0x0000000000cc7805 */ /* 0x000fe4000001ff00 */
[----:B-1----:R-:W-:-:S02]  /*17f0*/  @P0 SHF.R.U32.HI R0, RZ, R4, R3 ;  /* 0x00000004ff000219 */ /* 0x002fc40000011603 */
[----:B------:R-:W-:Y:S02]  /*1800*/  CS2R R34, SRZ ;  /* 0x0000000000227805 */ /* 0x000fe4000001ff00 */
[----:B------:R-:W-:Y:S02]  /*1810*/  PLOP3.LUT P0, PT, PT, PT, PT, 0x80, 0x0 ;  /* 0x000000000000781c */ /* 0x000fe40003f0f070 */
[----:B------:R-:W-:Y:S02]  /*1820*/  CS2R R208, SRZ ;  /* 0x0000000000d07805 */ /* 0x000fe4000001ff00 */
[----:B------:R-:W-:Y:S01]  /*1830*/  CS2R R30, SRZ ;  /* 0x00000000001e7805 */ /* 0x000fe2000001ff00 */
[----:B------:R-:W-:Y:S01]  /*1840*/  VIADD R3, R0, UR4 ;  /* 0x0000000400037c36 */ /* 0x000fe20008000000 */
[----:B------:R-:W-:Y:S01]  /*1850*/  CS2R R206, SRZ ;  /* 0x0000000000ce7805 */ /* 0x000fe2000001ff00 */
[----:B------:R-:W-:Y:S01]  /*1860*/  IMAD.MOV.U32 R0, RZ, RZ, RZ ;  /* 0x000000ffff007224 */ /* 0x000fe200078e00ff */
[----:B------:R-:W-:Y:S01]  /*1870*/  CS2R R26, SRZ ;  /* 0x00000000001a7805 */ /* 0x000fe2000001ff00 */
[----:B------:R-:W-:Y:S01]  /*1880*/  IMAD.MOV.U32 R7, RZ, RZ, RZ ;  /* 0x000000ffff077224 */ /* 0x000fe200078e00ff */
[----:B------:R-:W-:-:S04]  /*1890*/  SHF.R.S32.HI R4, RZ, 0x1f, R3 ;  /* 0x0000001fff047819 */ /* 0x000fc80000011403 */
[----:B------:R-:W-:Y:S01]  /*18a0*/  LEA.HI R4, R4, R3, RZ, 0x6 ;  /* 0x0000000304047211 */ /* 0x000fe200078f30ff */
[----:B------:R-:W-:-:S03]  /*18b0*/  IMAD.MOV.U32 R3, RZ, RZ, RZ ;  /* 0x000000ffff037224 */ /* 0x000fc600078e00ff */
[----:B------:R-:W-:-:S04]  /*18c0*/  SHF.R.S32.HI R4, RZ, 0x6, R4 ;  /* 0x00000006ff047819 */ /* 0x000fc80000011404 */
[----:B------:R-:W-:-:S04]  /*18d0*/  VIMNMX R4, R4, UR50, PT ;  /* 0x0000003204047c48 */ /* 0x000fc8000bfe0100 */
[----:B------:R-:W-:-:S13]  /*18e0*/  ISETP.GE.AND P1, PT, R4, 0x1, PT ;  /* 0x000000010400780c */ /* 0x000fda0003f26270 */
        /* <DEDUP_REMOVED lines=15> */
.L_x_7383:
[----:B------:R-:W-:Y:S01]  /*19e0*/  ULEA UR21, UR36, UR43, 0x3 ;  /* 0x0000002b24157291 */ /* 0x000fe2000f8e183f */
[----:B------:R-:W-:-:S05]  /*19f0*/  IMAD.U32 R0, RZ, RZ, UR37 ;  /* 0x00000025ff007e24 */ /* 0x000fca000f8e00ff */
[----:B------:R-:W-:-:S04]  /*1a00*/  SHF.L.U32 R0, R0, 0x1f, RZ ;  /* 0x0000001f00007819 */ /* 0x000fc800000006ff */
[----:B------:R-:W0:Y:S02]  /*1a10*/  SYNCS.PHASECHK.TRANS64.TRYWAIT P1, [UR21+0x28c50], R0 ;  /* 0x028c5000ff0075a7 */ /* 0x000e240008020155 */
[----:B0-----:R-:W-:Y:S05]  /*1a20*/  @!P1 BRA `(.L_x_7384) ;  /* 0x0000010000b49947 */ /* 0x001fea0003800000 */
.L_x_7551:
[----:B------:R-:W-:Y:S01]  /*1a30*/  BAR.SYNC.DEFER_BLOCKING 0xe, 0x100 ;  /* 0x0384000000007b1d */ /* 0x000fe20000010000 */
[----:B------:R-:W-:Y:S01]  /*1a40*/  UIADD3 UR4, UR43, 0x26800, URZ ;  /* 0x000268002b047890 */ /* 0x000fe2000fffe03f */
[----:B0-----:R-:W-:Y:S01]  /*1a50*/  IMAD.U32 R0, RZ, RZ, UR21 ;  /* 0x00000015ff007e24 */ /* 0x001fe2000f8e00ff */
[----:B------:R-:W-:Y:S01]  /*1a60*/  ULEA UR18, UR36, UR20, 0xc ;  /* 0x0000001424127291 */ /* 0x000fe2000f8e603f */
[----:B------:R-:W-:Y:S01]  /*1a70*/  ISETP.GE.AND P1, PT, R4, 0x2, PT ;  /* 0x000000020400780c */ /* 0x000fe20003f26270 */
[----:B------:R-:W-:Y:S01]  /*1a80*/  USHF.R.U32.HI UR4, URZ, 0x4, UR4 ;  /* 0x000000043f047899 */ /* 0x000fe20008011604 */
[----:B------:R-:W-:Y:S01]  /*1a90*/  UMOV UR19, 0x40000040 ;  /* 0x4000004000137882 */ /* 0x000fe20000000000 */
[----:B------:R-:W-:Y:S02]  /*1aa0*/  UMOV UR17, 0x40000040 ;  /* 0x4000004000117882 */ /* 0x000fe40000000000 */
[----:B------:R-:W-:Y:S01]  /*1ab0*/  ULOP3.LUT UR4, UR4, 0x3fff, URZ, 0xc0, !UPT ;  /* 0x00003fff04047892 */ /* 0x000fe2000f8ec03f */
[----:B------:R-:W0:Y:S01]  /*1ac0*/  S2R R3, SR_TID.X ;  /* 0x0000000000037919 */ /* 0x000e220000002100 */
[----:B------:R-:W-:-:S02]  /*1ad0*/  UIADD3 UR6, UR18, 0x80, URZ ;  /* 0x0000008012067890 */ /* 0x000fc4000fffe03f */
[----:B------:R-:W-:Y:S01]  /*1ae0*/  ULOP3.LUT UR16, UR4, 0x10000, URZ, 0xfc, !UPT ;  /* 0x0001000004107892 */ /* 0x000fe2000f8efc3f */
[----:B------:R-:W-:Y:S01]  /*1af0*/  UMOV UR7, 0x40000040 ;  /* 0x4000004000077882 */ /* 0x000fe20000000000 */
[----:B------:R-:W-:Y:S02]  /*1b00*/  UMOV UR5, 0x40000040 ;  /* 0x4000004000057882 */ /* 0x000fe40000000000 */
[----:B------:R-:W-:Y:S02]  /*1b10*/  UIADD3 UR4, UR16, 0x2, URZ ;  /* 0x0000000210047890 */ /* 0x000fe4000fffe03f */
[----:B------:R-:W-:Y:S02]  /*1b20*/  UIADD3 UR10, UR18, 0x100, URZ ;  /* 0x00000100120a7890 */ /* 0x000fe4000fffe03f */
[----:B------:R-:W-:Y:S01]  /*1b30*/  UIADD3 UR8, UR16, 0x4, URZ ;  /* 0x0000000410087890 */ /* 0x000fe2000fffe03f */
[----:B------:R-:W-:Y:S01]  /*1b40*/  UMOV UR11, 0x40000040 ;  /* 0x40000040000b7882 */ /* 0x000fe20000000000 */
[----:B------:R-:W-:Y:S01]  /*1b50*/  WARPGROUP.ARRIVE ;  /* 0x00000000000079c5 */ /* 0x000fe20000000000 */
[----:B------:R-:W-:Y:S01]  /*1b60*/  UMOV UR9, 0x40000040 ;  /* 0x4000004000097882 */ /* 0x000fe20000000000 */
[----:B------:R-:W-:-:S02]  /*1b70*/  UIADD3 UR14, UR18, 0x180, URZ ;  /* 0x00000180120e7890 */ /* 0x000fc4000fffe03f */
[----:B------:R-:W-:Y:S02]  /*1b80*/  UIADD3 UR12, UR16, 0x6, URZ ;  /* 0x00000006100c7890 */ /* 0x000fe4000fffe03f */
        /* <DEDUP_REMOVED lines=23> */
.L_x_7390:
[----:B------:R-:W-:Y:S01]  /*1d00*/  BAR.SYNC.DEFER_BLOCKING 0xe, 0x100 ;  /* 0x0384000000007b1d */ /* 0x000fe20000010000 */
[----:B------:R-:W-:Y:S01]  /*1d10*/  IMAD.U32 R3, RZ, RZ, UR36 ;  /* 0x00000024ff037e24 */ /* 0x000fe2000f8e00ff */
[----:B------:R-:W-:Y:S01]  /*1d20*/  UIADD3 UR36, UR36, 0x1, URZ ;  /* 0x0000000124247890 */ /* 0x000fe2000fffe03f */
[C---:B------:R-:W-:Y:S01]  /*1d30*/  ISETP.GT.AND P3, PT, R4.reuse, RZ, PT ;  /* 0x000000ff0400720c */ /* 0x040fe20003f64270 */
        /* <DEDUP_REMOVED lines=139> */
.L_x_7386:
[----:B------:R-:W-:Y:S01]  /*25f0*/  ULEA UR21, UR36, UR43, 0x3 ;  /* 0x0000002b24157291 */ /* 0x000fe2000f8e183f */
[----:B------:R-:W-:-:S05]  /*2600*/  IMAD.U32 R0, RZ, RZ, UR37 ;  /* 0x00000025ff007e24 */ /* 0x000fca000f8e00ff */
[----:B------:R-:W-:-:S04]  /*2610*/  SHF.L.U32 R0, R0, 0x1f, RZ ;  /* 0x0000001f00007819 */ /* 0x000fc800000006ff */
[----:B------:R0:W1:Y:S01]  /*2620*/  SYNCS.PHASECHK.TRANS64.TRYWAIT P1, [UR21+0x28c50], R0 ;  /* 0x028c5000ff0075a7 */ /* 0x0000620008020155 */
[----:B------:R-:W-:Y:S05]  /*2630*/  @!P0 BRA `(.L_x_7387) ;  /* 0x0000000000048947 */ /* 0x000fea0003800000 */
[----:B------:R-:W-:Y:S01]  /*2640*/  BPT.TRAP 0x1 ;  /* 0x000000040000795c */ /* 0x000fe20000300000 */
.L_x_7387:
[----:B-1----:R-:W-:Y:S05]  /*2650*/  @P1 BRA `(.L_x_7388) ;  /* 0x0000000000081947 */ /* 0x002fea0003800000 */
[----:B------:R-:W1:Y:S02]  /*2660*/  SYNCS.PHASECHK.TRANS64.TRYWAIT P1, [UR21+0x28c50], R0 ;  /* 0x028c5000ff0075a7 */ /* 0x000e640008020155 */
[----:B-1----:R-:W-:Y:S05]  /*2670*/  @!P1 BRA `(.L_x_7389) ;  /* 0x000000f400b89947 */ /* 0x002fea0003800000 */
.L_x_7388:
        /* <DEDUP_REMOVED lines=29> */
.L_x_7385:
        /* <DEDUP_REMOVED lines=144> */
.L_x_7381:
[----:B------:R-:W-:Y:S01]  /*3150*/  ULDC UR4, c[0x0][0x448] ;  /* 0x0001120000047ab9 */ /* 0x000fe20000000800 */
[----:B------:R-:W-:Y:S01]  /*3160*/  UIADD3 UR6, UR41, 0x3f, URZ ;  /* 0x0000003f29067890 */ /* 0x000fe2000fffe03f */
[----:B------:R-:W-:Y:S01]  /*3170*/  PLOP3.LUT P0, PT, PT, PT, PT, 0x80, 0x0 ;  /* 0x000000000000781c */ /* 0x000fe20003f0f070 */
[----:B------:R-:W-:Y:S01]  /*3180*/  UISETP.NE.AND UP0, UPT, UR4, 0x1, UPT ;  /* 0x000000010400788c */ /* 0x000fe2000bf05270 */
[----:B------:R-:W-:Y:S01]  /*3190*/  IMAD.MOV.U32 R0, RZ, RZ, RZ ;  /* 0x000000ffff007224 */ /* 0x000fe200078e00ff */
[----:B------:R-:W-:Y:S01]  /*31a0*/  ULDC UR8, c[0x0][0x288] ;  /* 0x0000a20000087ab9 */ /* 0x000fe20000000800 */
[----:B------:R-:W-:Y:S01]  /*31b0*/  IMAD.MOV.U32 R3, RZ, RZ, RZ ;  /* 0x000000ffff037224 */ /* 0x000fe200078e00ff */
[----:B------:R-:W-:Y:S01]  /*31c0*/  UIADD3 UR8, -UR8, 0x40, URZ ;  /* 0x0000004008087890 */ /* 0x000fe2000fffe13f */
[----:B------:R-:W-:Y:S02]  /*31d0*/  CS2R R150, SRZ ;  /* 0x0000000000967805 */ /* 0x000fe4000001ff00 */
[----:B------:R-:W-:-:S02]  /*31e0*/  CS2R R148, SRZ ;  /* 0x0000000000947805 */ /* 0x000fc4000001ff00 */
[----:B------:R-:W-:Y:S01]  /*31f0*/  CS2R R146, SRZ ;  /* 0x0000000000927805 */ /* 0x000fe2000001ff00 */
[----:B------:R-:W-:Y:S01]  /*3200*/  UIMAD UR8, UR49, UR7, UR8 ;  /* 0x00000007310872a4 */ /* 0x000fe2000f8e0208 */
[----:B------:R-:W-:Y:S02]  /*3210*/  CS2R R144, SRZ ;  /* 0x0000000000907805 */ /* 0x000fe4000001ff00 */
[----:B------:R-:W-:Y:S01]  /*3220*/  CS2R R168, SRZ ;  /* 0x0000000000a87805 */ /* 0x000fe2000001ff00 */
[----:B------:R-:W-:Y:S01]  /*3230*/  @UP0 ULDC UR4, c[0x0][0x44c] ;  /* 0x0001130000040ab9 */ /* 0x000fe20000000800 */
[----:B------:R-:W-:Y:S01]  /*3240*/  @UP0 ULDC UR9, c[0x0][0x450] ;  /* 0x0001140000090ab9 */ /* 0x000fe20000000800 */
[----:B------:R-:W-:Y:S01]  /*3250*/  UIMAD.WIDE.U32 UR4, UR6, UR4, URZ ;  /* 0x00000004060472a5 */ /* 0x000fe2000f8e003f */
[----:B------:R-:W-:Y:S02]  /*3260*/  CS2R R140, SRZ ;  /* 0x00000000008c7805 */ /* 0x000fe4000001ff00 */
[----:B------:R-:W-:-:S02]  /*3270*/  CS2R R166, SRZ ;  /* 0x0000000000a67805 */ /* 0x000fc4000001ff00 */
[----:B------:R-:W-:Y:S01]  /*3280*/  CS2R R136, SRZ ;  /* 0x0000000000887805 */ /* 0x000fe2000001ff00 */
[----:B------:R-:W-:Y:S01]  /*3290*/  @UP0 USHF.R.U32.HI UR6, URZ, UR9, UR5 ;  /* 0x000000093f060299 */ /* 0x000fe20008011605 */
[----:B------:R-:W-:Y:S02]  /*32a0*/  CS2R R164, SRZ ;  /* 0x0000000000a47805 */ /* 0x000fe4000001ff00 */
[----:B------:R-:W-:Y:S02]  /*32b0*/  CS2R R132, SRZ ;  /* 0x0000000000847805 */ /* 0x000fe4000001ff00 */
[----:B------:R-:W-:Y:S01]  /*32c0*/  CS2R R162, SRZ ;  /* 0x0000000000a27805 */ /* 0x000fe2000001ff00 */
[----:B------:R-:W-:Y:S01]  /*32d0*/  UIADD3 UR6, UR8, UR6, URZ ;  /* 0x0000000608067290 */ /* 0x000fe2000fffe03f */
[----:B------:R-:W-:Y:S02]  /*32e0*/  CS2R R160, SRZ ;  /* 0x0000000000a07805 */ /* 0x000fe4000001ff00 */
[----:B------:R-:W-:-:S02]  /*32f0*/  CS2R R128, SRZ ;  /* 0x0000000000807805 */ /* 0x000fc4000001ff00 */
[----:B------:R-:W-:Y:S01]  /*3300*/  CS2R R158, SRZ ;  /* 0x00000000009e7805 */ /* 0x000fe2000001ff00 */
[----:B------:R-:W-:Y:S01]  /*3310*/  USHF.R.S32.HI UR4, URZ, 0x1f, UR6 ;  /* 0x0000001f3f047899 */ /* 0x000fe20008011406 */
[----:B------:R-:W-:Y:S02]  /*3320*/  CS2R R156, SRZ ;  /* 0x00000000009c7805 */ /* 0x000fe4000001ff00 */
[----:B------:R-:W-:Y:S02]  /*3330*/  CS2R R124, SRZ ;  /* 0x00000000007c7805 */ /* 0x000fe4000001ff00 */
[----:B------:R-:W-:Y:S01]  /*3340*/  CS2R R154, SRZ ;  /* 0x00000000009a7805 */ /* 0x000fe2000001ff00 */
[----:B------:R-:W-:Y:S01]  /*3350*/  ULEA.HI UR4, UR4, UR6, URZ, 0x6 ;  /* 0x0000000604047291 */ /* 0x000fe2000f8f303f */
[----:B------:R-:W-:Y:S02]  /*3360*/  CS2R R152, SRZ ;  /* 0x0000000000987805 */ /* 0x000fe4000001ff00 */
[----:B------:R-:W-:-:S02]  /*3370*/  CS2R R120, SRZ ;  /* 0x0000000000787805 */ /* 0x000fc4000001ff00 */
[----:B------:R-:W-:Y:S01]  /*3380*/  CS2R R104, SRZ ;  /* 0x0000000000687805 */ /* 0x000fe2000001ff00 */
[----:B------:R-:W-:Y:S01]  /*3390*/  USHF.R.S32.HI UR4, URZ, 0x6, UR4 ;  /* 0x000000063f047899 */ /* 0x000fe20008011404 */
[----:B------:R-:W-:Y:S02]  /*33a0*/  CS2R R100, SRZ ;  /* 0x0000000000647805 */ /* 0x000fe4000001ff00 */
[----:B------:R-:W-:Y:S02]  /*33b0*/  CS2R R116, SRZ ;  /* 0x0000000000747805 */ /* 0x000fe4000001ff00 */
[----:B------:R-:W-:Y:S01]  /*33c0*/  CS2R R114, SRZ ;  /* 0x0000000000727805 */ /* 0x000fe2000001ff00 */
[----:B------:R-:W-:Y:S01]  /*33d0*/  UISETP.LT.AND UP0, UPT, UR50, UR4, UPT ;  /* 0x000000043200728c */ /* 0x000fe2000bf01270 */
[----:B------:R-:W-:Y:S02]  /*33e0*/  CS2R R112, SRZ ;  /* 0x0000000000707805 */ /* 0x000fe4000001ff00 */
[----:B------:R-:W-:-:S02]  /*33f0*/  CS2R R110, SRZ ;  /* 0x00000000006e7805 */ /* 0x000fc4000001ff00 */
[----:B------:R-:W-:Y:S01]  /*3400*/  CS2R R108, SRZ ;  /* 0x00000000006c7805 */ /* 0x000fe2000001ff00 */
[----:B------:R-:W-:Y:S01]  /*3410*/  USEL UR50, UR50, UR4, UP0 ;  /* 0x0000000432327287 */ /* 0x000fe20008000000 */
[----:B------:R-:W-:Y:S02]  /*3420*/  CS2R R106, SRZ ;  /* 0x00000000006a7805 */ /* 0x000fe4000001ff00 */
[----:B------:R-:W-:Y:S02]  /*3430*/  CS2R R102, SRZ ;  /* 0x0000000000667805 */ /* 0x000fe4000001ff00 */
[----:B------:R-:W-:Y:S01]  /*3440*/  CS2R R98, SRZ ;  /* 0x0000000000627805 */ /* 0x000fe2000001ff00 */
[----:B------:R-:W-:Y:S01]  /*3450*/  UISETP.GE.AND UP0, UPT, UR50, 0x1, UPT ;  /* 0x000000013200788c */ /* 0x000fe2000bf06270 */
[----:B------:R-:W-:Y:S02]  /*3460*/  CS2R R94, SRZ ;  /* 0x00000000005e7805 */ /* 0x000fe4000001ff00 */
[----:B------:R-:W-:-:S02]  /*3470*/  CS2R R170, SRZ ;  /* 0x0000000000aa7805 */ /* 0x000fc4000001ff00 */
[----:B------:R-:W-:Y:S02]  /*3480*/  CS2R R90, SRZ ;  /* 0x00000000005a7805 */ /* 0x000fe4000001ff00 */
[----:B------:R-:W-:Y:S02]  /*3490*/  CS2R R172, SRZ ;  /* 0x0000000000ac7805 */ /* 0x000fe4000001ff00 */
[----:B------:R-:W-:Y:S02]  /*34a0*/  CS2R R86, SRZ ;  /* 0x0000000000567805 */ /* 0x000fe4000001ff00 */
[----:B------:R-:W-:Y:S02]  /*34b0*/  PLOP3.LUT P1, PT, PT, PT, UP0, 0x80, 0x0 ;  /* 0x000000000000781c */ /* 0x000fe40003f2f008 */
        /* <DEDUP_REMOVED lines=30> */
[----:B------:R-:W-:Y:S01]  /*36a0*/  CS2R R26, SRZ ;  /* 0x00000000001a7805 */ /* 0x000fe2000001ff00 */
        /* <DEDUP_REMOVED lines=31> */
.L_x_7391:
        /* <DEDUP_REMOVED lines=9> */
.L_x_7552:
[----:B------:R-:W-:Y:S05]  /*3930*/  @!P0 BRA `(.L_x_7393) ;  /* 0x0000000000048947 */ /* 0x000fea0003800000 */
[----:B------:R-:W-:Y:S01]  /*3940*/  BPT.TRAP 0x1 ;  /* 0x000000040000795c */ /* 0x000fe20000300000 */
.L_x_7393:
[----:B------:R-:W-:Y:S02]  /*3950*/  IMAD.U32 R7, RZ, RZ, UR36 ;  /* 0x00000024ff077e24 */ /* 0x000fe4000f8e00ff */
[----:B------:R-:W-:-:S03]  /*3960*/  IMAD.U32 R8, RZ, RZ, UR37 ;  /* 0x00000025ff087e24 */ /* 0x000fc6000f8e00ff */
[----:B------:R-:W-:Y:S02]  /*3970*/  LEA R7, R7, UR43, 0x3 ;  /* 0x0000002b07077c11 */ /* 0x000fe4000f8e18ff */
[----:B------:R-:W-:-:S04]  /*3980*/  SHF.L.U32 R8, R8, 0x1f, RZ ;  /* 0x0000001f08087819 */ /* 0x000fc800000006ff */
[----:B------:R1:W2:Y:S01]  /*3990*/  SYNCS.PHASECHK.TRANS64.TRYWAIT P1, [R7+URZ+0x28c30], R8 ;  /* 0x028c3008070075a7 */ /* 0x0002a2000802017f */
[----:B------:R-:W-:Y:S05]  /*39a0*/  @!P0 BRA `(.L_x_7394) ;  /* 0x0000000000048947 */ /* 0x000fea0003800000 */
[----:B------:R-:W-:Y:S01]  /*39b0*/  BPT.TRAP 0x1 ;  /* 0x000000040000795c */ /* 0x000fe20000300000 */
.L_x_7394:
[----:B--2---:R-:W-:Y:S05]  /*39c0*/  @P1 BRA `(.L_x_7395) ;  /* 0x0000000000081947 */ /* 0x004fea0003800000 */
[----:B------:R-:W2:Y:S02]  /*39d0*/  SYNCS.PHASECHK.TRANS64.TRYWAIT P1, [R7+URZ+0x28c30], R8 ;  /* 0x028c3008070075a7 */ /* 0x000ea4000802017f */
[----:B--2---:R-:W-:Y:S05]  /*39e0*/  @!P1 BRA `(.L_x_7396) ;  /* 0x000000e4000c9947 */ /* 0x004fea0003800000 */
.L_x_7395:
        /* <DEDUP_REMOVED lines=34> */
[----:B------:R-:W-:Y:S01]  /*3c10*/  HGMMA.64x64x16.F32 R24, gdesc[UR4], R24, gsb0 ;  /* 0x00e00000041879f0 */ /* 0x000fe20008000818 */
[----:B------:R-:W-:Y:S02]  /*3c20*/  ULDC UR6, c[0x0][0x448] ;  /* 0x0001120000067ab9 */ /* 0x000fe40000000800 */
[----:B------:R-:W-:-:S06]  /*3c30*/  UISETP.NE.AND UP0, UPT, UR6, 0x1, UPT ;  /* 0x000000010600788c */ /* 0x000fcc000bf05270 */
[----:B------:R-:W-:-:S05]  /*3c40*/  PLOP3.LUT P2, PT, PT, PT, UP0, 0x80, 0x0 ;  /* 0x000000000000781c */ /* 0x000fca0003f4f008 */
[----:B------:R-:W-:-:S08]  /*3c50*/  @UP0 ULDC UR6, c[0x0][0x44c] ;  /* 0x0001130000060ab9 */ /* 0x000fd00000000800 */
[----:B------:R-:W-:Y:S01]  /*3c60*/  @P2 IMAD.HI.U32 R4, R3, UR6, RZ ;  /* 0x0000000603042c27 */ /* 0x000fe2000f8e00ff */
[----:B------:R-:W-:-:S04]  /*3c70*/  @UP0 ULDC UR6, c[0x0][0x450] ;  /* 0x0001140000060ab9 */ /* 0x000fc80000000800 */
[----:B------:R-:W-:Y:S01]  /*3c80*/  @P2 SHF.R.U32.HI R3, RZ, UR6, R4 ;  /* 0x00000006ff032c19 */ /* 0x000fe20008011604 */
[----:B------:R-:W-:Y:S02]  /*3c90*/  UMOV UR6, 0xffffffc0 ;  /* 0xffffffc000067882 */ /* 0x000fe40000000000 */
[----:B------:R-:W-:Y:S02]  /*3ca0*/  UIMAD UR7, UR50, UR6, 0x41 ;  /* 0x00000041320774a4 */ /* 0x000fe4000f8e0206 */
[----:B------:R-:W0:Y:S01]  /*3cb0*/  SHFL.IDX PT, R6, R3, 0x1, 0x1c1f ;  /* 0x003c1f0003067f89 */ /* 0x000e2200000e0000 */
[----:B------:R-:W-:-:S03]  /*3cc0*/  UIMAD UR6, UR50, UR6, 0x40 ;  /* 0x00000040320674a4 */ /* 0x000fc6000f8e0206 */
[----:B------:R-:W3:Y:S01]  /*3cd0*/  SHFL.IDX PT, R3, R3, RZ, 0x1c1f ;  /* 0x001c1fff03037589 */ /* 0x000ee200000e0000 */
[----:B------:R-:W-:Y:S02]  /*3ce0*/  WARPGROUP.DEPBAR.LE gsb0, 0x0 ;  /* 0x00008000000079c5 */ /* 0x000fe40000010000 */
[----:B------:R-:W-:-:S06]  /*3cf0*/  WARPGROUP.ARRIVE ;  /* 0x00000000000079c5 */ /* 0x000fcc0000000000 */
[----:B------:R-:W-:Y:S01]  /*3d00*/  HGMMA.64x64x16.F32 R24, gdesc[UR8], R24, gsb0 ;  /* 0x00e00000081879f0 */ /* 0x000fe20008000818 */
[----:B------:R-:W-:Y:S02]  /*3d10*/  ULDC UR10, c[0x0][0x9d8] ;  /* 0x00027600000a7ab9 */ /* 0x000fe40000000800 */
[----:B------:R-:W-:Y:S02]  /*3d20*/  WARPGROUP.DEPBAR.LE gsb0, 0x0 ;  /* 0x00008000000079c5 */ /* 0x000fe40000010000 */
[----:B------:R-:W-:-:S06]  /*3d30*/  WARPGROUP.ARRIVE ;  /* 0x00000000000079c5 */ /* 0x000fcc0000000000 */
[----:B------:R-:W-:Y:S01]  /*3d40*/  HGMMA.64x64x16.F32 R24, gdesc[UR12], R24, gsb0 ;  /* 0x00e000000c1879f0 */ /* 0x000fe20008000818 */
[----:B------:R-:W-:Y:S01]  /*3d50*/  ULDC UR14, c[0x0][0x2f0] ;  /* 0x0000bc00000e7ab9 */ /* 0x000fe20000000800 */
[----:B------:R-:W-:Y:S01]  /*3d60*/  ULDC UR15, c[0x0][0x288] ;  /* 0x0000a200000f7ab9 */ /* 0x000fe20000000800 */
[----:B------:R-:W-:Y:S02]  /*3d70*/  UIMAD UR7, UR49, UR14, UR7 ;  /* 0x0000000e310772a4 */ /* 0x000fe4000f8e0207 */
[----:B------:R-:W-:-:S04]  /*3d80*/  UIMAD UR6, UR49, UR14, UR6 ;  /* 0x0000000e310672a4 */ /* 0x000fc8000f8e0206 */
[----:B------:R-:W-:Y:S02]  /*3d90*/  IMAD.U32 R5, RZ, RZ, UR7 ;  /* 0x00000007ff057e24 */ /* 0x000fe4000f8e00ff */
[----:B------:R-:W-:-:S03]  /*3da0*/  IADD3 R4, -R2, UR6, RZ ;  /* 0x0000000602047c10 */ /* 0x000fc6000fffe1ff */
[----:B------:R-:W-:-:S04]  /*3db0*/  IADD3 R5, R5, -UR15, -R2 ;  /* 0x8000000f05057c10 */ /* 0x000fc8000fffe802 */
[-CC-:B0-----:R-:W-:Y:S02]  /*3dc0*/  VIADDMNMX R6, R6, R5.reuse, R4.reuse, PT ;  /* 0x0000000506067246 */ /* 0x181fe40003800104 */
[----:B---3--:R-:W-:Y:S02]  /*3dd0*/  VIADDMNMX R4, R3, R5, R4, PT ;  /* 0x0000000503047246 */ /* 0x008fe40003800104 */
[C---:B------:R-:W-:Y:S02]  /*3de0*/  ISETP.GT.AND P3, PT, R6.reuse, RZ, PT ;  /* 0x000000ff0600720c */ /* 0x040fe40003f64270 */
[C---:B------:R-:W-:Y:S02]  /*3df0*/  ISETP.GT.AND P4, PT, R6.reuse, 0x1, PT ;  /* 0x000000010600780c */ /* 0x040fe40003f84270 */
[----:B------:R-:W-:Y:S02]  /*3e00*/  ISETP.GT.AND P5, PT, R6, 0x8, PT ;  /* 0x000000080600780c */ /* 0x000fe40003fa4270 */
[----:B------:R-:W-:Y:S01]  /*3e10*/  ISETP.GT.AND P6, PT, R4, 0x20, PT ;  /* 0x000000200400780c */ /* 0x000fe20003fc4270 */
[----:B------:R-:W-:-:S02]  /*3e20*/  WARPGROUP.DEPBAR.LE gsb0, 0x0 ;  /* 0x00008000000079c5 */ /* 0x000fc40000010000 */
        /* <DEDUP_REMOVED lines=21> */
[----:B------:R3:W4:Y:S01]  /*3f80*/  MUFU.TANH R10, R30 ;  /* 0x0000001e000a7308 */ /* 0x0007220000002400 */
[----:B------:R-:W-:Y:S01]  /*3f90*/  FMUL.FTZ R29, R29, UR10 ;  /* 0x0000000a1d1d7c20 */ /* 0x000fe20008410000 */
[----:B------:R-:W-:Y:S01]  /*3fa0*/  FMUL.FTZ R32, R32, UR10 ;  /* 0x0000000a20207c20 */ /* 0x000fe20008410000 */
[----:B------:R-:W-:Y:S01]  /*3fb0*/  FMUL.FTZ R33, R33, UR10 ;  /* 0x0000000a21217c20 */ /* 0x000fe20008410000 */
[----:B------:R-:W-:Y:S01]  /*3fc0*/  FMUL.FTZ R36, R36, UR10 ;  /* 0x0000000a24247c20 */ /* 0x000fe20008410000 */
[----:B------:R-:W-:Y:S01]  /*3fd0*/  FMUL.FTZ R37, R37, UR10 ;  /* 0x0000000a25257c20 */ /* 0x000fe20008410000 */
[----:B------:R-:W-:Y:S01]  /*3fe0*/  FMUL.FTZ R40, R40, UR10 ;  /* 0x0000000a28287c20 */ /* 0x000fe20008410000 */
[----:B------:R-:W-:Y:S01]  /*3ff0*/  FMUL.FTZ R41, R41, UR10 ;  /* 0x0000000a29297c20 */ /* 0x000fe20008410000 */
[----:B------:R4:W5:Y:S01]  /*4000*/  MUFU.TANH R11, R31 ;  /* 0x0000001f000b7308 */ /* 0x0009620000002400 */
[----:B0-----:R-:W-:Y:S01]  /*4010*/  FSEL R27, R26, -INF , P3 ;  /* 0xff8000001a1b7808 */ /* 0x001fe20001800000 */
[----:B------:R-:W-:Y:S01]  /*4020*/  FMUL.FTZ R44, R44, UR10 ;  /* 0x0000000a2c2c7c20 */ /* 0x000fe20008410000 */
[----:B---3--:R-:W-:Y:S01]  /*4030*/  FSEL R30, R9, -INF , P4 ;  /* 0xff800000091e7808 */ /* 0x008fe20002000000 */
[----:B------:R-:W-:Y:S01]  /*4040*/  FMUL.FTZ R45, R45, UR10 ;  /* 0x0000000a2d2d7c20 */ /* 0x000fe20008410000 */
[----:B------:R-:W-:Y:S01]  /*4050*/  ISETP.GT.AND P3, PT, R6, 0x9, PT ;  /* 0x000000090600780c */ /* 0x000fe20003f64270 */
[----:B------:R-:W-:Y:S01]  /*4060*/  FMUL.FTZ R48, R48, UR10 ;  /* 0x0000000a30307c20 */ /* 0x000fe20008410000 */
[----:B------:R-:W-:Y:S01]  /*4070*/  ISETP.GT.AND P4, PT, R6, 0x10, PT ;  /* 0x000000100600780c */ /* 0x000fe20003f84270 */
[----:B------:R5:W0:Y:S01]  /*4080*/  MUFU.TANH R12, R34 ;  /* 0x00000022000c7308 */ /* 0x000a220000002400 */
[----:B----4-:R-:W-:Y:S01]  /*4090*/  FSEL R31, R10, -INF , P5 ;  /* 0xff8000000a1f7808 */ /* 0x010fe20002800000 */
[----:B------:R-:W-:Y:S01]  /*40a0*/  FMUL.FTZ R49, R49, UR10 ;  /* 0x0000000a31317c20 */ /* 0x000fe20008410000 */
[----:B------:R-:W-:Y:S01]  /*40b0*/  FMNMX.FTZ R10, R27, R30, !PT ;  /* 0x0000001e1b0a7209 */ /* 0x000fe20007810000 */
[----:B------:R-:W-:Y:S01]  /*40c0*/  FMUL.FTZ R52, R52, UR10 ;  /* 0x0000000a34347c20 */ /* 0x000fe20008410000 */
[----:B------:R-:W-:Y:S01]  /*40d0*/  ISETP.GT.AND P5, PT, R4, 0x8, PT ;  /* 0x000000080400780c */ /* 0x000fe20003fa4270 */
[----:B------:R-:W-:Y:S01]  /*40e0*/  FMUL.FTZ R53, R53, UR10 ;  /* 0x0000000a35357c20 */ /* 0x000fe20008410000 */
[----:B------:R-:W-:Y:S01]  /*40f0*/  FMNMX.FTZ R9, R31, R10, !PT ;  /* 0x0000000a1f097209 */ /* 0x000fe20007810000 */
[----:B------:R0:W3:Y:S01]  /*4100*/  MUFU.TANH R13, R35 ;  /* 0x00000023000d7308 */ /* 0x0000e20000002400 */
[----:B-----5:R-:W-:Y:S01]  /*4110*/  FSEL R34, R11, -INF , P3 ;  /* 0xff8000000b227808 */ /* 0x020fe20001800000 */
[----:B------:R-:W-:Y:S01]  /*4120*/  ULDC UR10, c[0x0][0x988] ;  /* 0x00026200000a7ab9 */ /* 0x000fe20000000800 */
[----:B------:R-:W-:-:S02]  /*4130*/  ISETP.GT.AND P3, PT, R6, 0x11, PT ;  /* 0x000000110600780c */ /* 0x000fc40003f64270 */
[----:B------:R-:W-:-:S03]  /*4140*/  FMNMX.FTZ R10, R34, R9, !PT ;  /* 0x00000009220a7209 */ /* 0x000fc60007810000 */
[----:B------:R3:W4:Y:S01]  /*4150*/  MUFU.TANH R14, R38 ;  /* 0x00000026000e7308 */ /* 0x0007220000002400 */
[----:B0-----:R-:W-:Y:S02]  /*4160*/  FSEL R35, R12, -INF , P4 ;  /* 0xff8000000c237808 */ /* 0x001fe40002000000 */
[----:B------:R-:W-:Y:S02]  /*4170*/  ISETP.GT.AND P4, PT, R6, 0x18, PT ;  /* 0x000000180600780c */ /* 0x000fe40003f84270 */
[----:B------:R-:W-:-:S03]  /*4180*/  FMNMX.FTZ R9, R35, R10, !PT ;  /* 0x0000000a23097209 */ /* 0x000fc60007810000 */
[----:B------:R4:W0:Y:S01]  /*4190*/  MUFU.TANH R15, R39 ;  /* 0x00000027000f7308 */ /* 0x0008220000002400 */
[----:B---3--:R-:W-:Y:S02]  /*41a0*/  FSEL R38, R13, -INF , P3 ;  /* 0xff8000000d267808 */ /* 0x008fe40001800000 */
[----:B------:R-:W-:Y:S02]  /*41b0*/  ISETP.GT.AND P3, PT, R6, 0x19, PT ;  /* 0x000000190600780c */ /* 0x000fe40003f64270 */
[----:B------:R-:W-:-:S03]  /*41c0*/  FMNMX.FTZ R10, R38, R9, !PT ;  /* 0x00000009260a7209 */ /* 0x000fc60007810000 */
[----:B------:R0:W3:Y:S01]  /*41d0*/  MUFU.TANH R20, R42 ;  /* 0x0000002a00147308 */ /* 0x0000e20000002400 */
[----:B----4-:R-:W-:Y:S02]  /*41e0*/  FSEL R39, R14, -INF , P4 ;  /* 0xff8000000e277808 */ /* 0x010fe40002000000 */
[----:B------:R-:W-:Y:S02]  /*41f0*/  ISETP.GT.AND P4, PT, R6, 0x20, PT ;  /* 0x000000200600780c */ /* 0x000fe40003f84270 */
        /* <DEDUP_REMOVED lines=29> */
[----:B------:R-:W0:Y:S01]  /*43d0*/  MUFU.TANH R24, R24 ;  /* 0x0000001800187308 */ /* 0x000e220000002400 */
[----:B---3--:R-:W-:Y:S02]  /*43e0*/  FSEL R55, R13, -INF , P4 ;  /* 0xff8000000d377808 */ /* 0x008fe40002000000 */
[----:B------:R-:W-:Y:S02]  /*43f0*/  ISETP.GT.AND P4, PT, R4, 0x1, PT ;  /* 0x000000010400780c */ /* 0x000fe40003f84270 */
[----:B------:R-:W-:-:S03]  /*4400*/  FMNMX.FTZ R9, R55, R6, !PT ;  /* 0x0000000637097209 */ /* 0x000fc60007810000 */
[----:B------:R-:W3:Y:S01]  /*4410*/  MUFU.TANH R10, R25 ;  /* 0x00000019000a7308 */ /* 0x000ee20000002400 */
[----:B----4-:R-:W-:Y:S02]  /*4420*/  FSEL R56, R56, -INF , P3 ;  /* 0xff80000038387808 */ /* 0x010fe40001800000 */
[----:B------:R-:W-:Y:S02]  /*4430*/  ISETP.GT.AND P3, PT, R4, RZ, PT ;  /* 0x000000ff0400720c */ /* 0x000fe40003f64270 */
[----:B------:R-:W-:-:S03]  /*4440*/  FMNMX.FTZ R9, R56, R9, !PT ;  /* 0x0000000938097209 */ /* 0x000fc60007810000 */
[----:B------:R-:W-:Y:S01]  /*4450*/  MUFU.TANH R28, R28 ;  /* 0x0000001c001c7308 */ /* 0x000fe20000002400 */
[----:B0-----:R-:W-:Y:S01]  /*4460*/  FSEL R3, R24, -INF , P3 ;  /* 0xff80000018037808 */ /* 0x001fe20001800000 */
[----:B------:R-:W0:Y:S01]  /*4470*/  SHFL.BFLY PT, R6, R9, 0x2, 0x1f ;  /* 0x0c401f0009067f89 */ /* 0x000e2200000e0000 */
[----:B------:R-:W-:-:S05]  /*4480*/  ISETP.GT.AND P3, PT, R4, 0x9, PT ;  /* 0x000000090400780c */ /* 0x000fca0003f64270 */
[----:B------:R-:W4:Y:S01]  /*4490*/  MUFU.TANH R11, R29 ;  /* 0x0000001d000b7308 */ /* 0x000f220000002400 */
[----:B---3--:R-:W-:Y:S02]  /*44a0*/  FSEL R10, R10, -INF , P4 ;  /* 0xff8000000a0a7808 */ /* 0x008fe40002000000 */
[----:B------:R-:W-:-:S05]  /*44b0*/  ISETP.GT.AND P4, PT, R4, 0x10, PT ;  /* 0x000000100400780c */ /* 0x000fca0003f84270 */
[----:B------:R-:W3:Y:S08]  /*44c0*/  MUFU.TANH R12, R32 ;  /* 0x00000020000c7308 */ /* 0x000ef00000002400 */
[----:B------:R-:W5:Y:S01]  /*44d0*/  MUFU.TANH R13, R33 ;  /* 0x00000021000d7308 */ /* 0x000f620000002400 */
[----:B----4-:R-:W-:Y:S02]  /*44e0*/  FSEL R11, R11, -INF , P3 ;  /* 0xff8000000b0b7808 */ /* 0x010fe40001800000 */
[----:B0-----:R-:W-:-:S02]  /*44f0*/  FMNMX.FTZ R6, R9, R6, !PT ;  /* 0x0000000609067209 */ /* 0x001fc40007810000 */
[----:B------:R-:W-:-:S03]  /*4500*/  ISETP.GT.AND P3, PT, R4, 0x11, PT ;  /* 0x000000110400780c */ /* 0x000fc60003f64270 */
[----:B------:R-:W0:Y:S01]  /*4510*/  SHFL.BFLY PT, R9, R6, 0x1, 0x1f ;  /* 0x0c201f0006097f89 */ /* 0x000e2200000e0000 */
[----:B------:R-:W4:Y:S01]  /*4520*/  MUFU.TANH R14, R36 ;  /* 0x00000024000e7308 */ /* 0x000f220000002400 */
[----:B---3--:R-:W-:Y:S02]  /*4530*/  FSEL R12, R12, -INF , P4 ;  /* 0xff8000000c0c7808 */ /* 0x008fe40002000000 */
[----:B------:R-:W-:-:S05]  /*4540*/  ISETP.GT.AND P4, PT, R4, 0x18, PT ;  /* 0x000000180400780c */ /* 0x000fca0003f84270 */
[----:B------:R-:W-:Y:S01]  /*4550*/  MUFU.TANH R37, R37 ;  /* 0x0000002500257308 */ /* 0x000fe20000002400 */
[----:B-----5:R-:W-:Y:S02]  /*4560*/  FSEL R13, R13, -INF , P3 ;  /* 0xff8000000d0d7808 */ /* 0x020fe40001800000 */
[----:B------:R-:W-:-:S05]  /*4570*/  ISETP.GT.AND P3, PT, R4, 0x19, PT ;  /* 0x000000190400780c */ /* 0x000fca0003f64270 */
[----:B------:R-:W3:Y:S01]  /*4580*/  MUFU.TANH R20, R40 ;  /* 0x0000002800147308 */ /* 0x000ee20000002400 */
[----:B----4-:R-:W-:Y:S02]  /*4590*/  FSEL R14, R14, -INF , P4 ;  /* 0xff8000000e0e7808 */ /* 0x010fe40002000000 */
[----:B------:R-:W-:Y:S02]  /*45a0*/  ISETP.GT.AND P4, PT, R4, 0x28, PT ;  /* 0x000000280400780c */ /* 0x000fe40003f84270 */
[----:B0-----:R-:W-:-:S03]  /*45b0*/  FMNMX.FTZ R5, R6, R9, !PT ;  /* 0x0000000906057209 */ /* 0x001fc60007810000 */
[----:B------:R-:W0:Y:S01]  /*45c0*/  MUFU.TANH R41, R41 ;  /* 0x0000002900297308 */ /* 0x000e220000002400 */
[----:B------:R-:W-:Y:S02]  /*45d0*/  FSEL R9, R28, -INF , P5 ;  /* 0xff8000001c097808 */ /* 0x000fe40002800000 */
[----:B------:R-:W-:Y:S02]  /*45e0*/  FMNMX.FTZ R6, R3, R10, !PT ;  /* 0x0000000a03067209 */ /* 0x000fe40007810000 */
[----:B------:R-:W-:Y:S02]  /*45f0*/  ISETP.GT.AND P5, PT, R4, 0x21, PT ;  /* 0x000000210400780c */ /* 0x000fe40003fa4270 */
[----:B------:R-:W-:Y:S01]  /*4600*/  FMNMX.FTZ R6, R9, R6, !PT ;  /* 0x0000000609067209 */ /* 0x000fe20007810000 */
[----:B------:R-:W4:Y:S01]  /*4610*/  MUFU.TANH R44, R44 ;  /* 0x0000002c002c7308 */ /* 0x000f220000002400 */
[----:B---3--:R-:W-:Y:S02]  /*4620*/  FSEL R20, R20, -INF , P6 ;  /* 0xff80000014147808 */ /* 0x008fe40003000000 */
[----:B------:R-:W-:-:S02]  /*4630*/  FMNMX.FTZ R15, R11, R6, !PT ;  /* 0x000000060b0f7209 */ /* 0x000fc40007810000 */
[----:B------:R-:W-:Y:S02]  /*4640*/  ISETP.GT.AND P6, PT, R4, 0x30, PT ;  /* 0x000000300400780c */ /* 0x000fe40003fc4270 */
[----:B------:R-:W-:Y:S01]  /*4650*/  FMNMX.FTZ R6, R12, R15, !PT ;  /* 0x0000000f0c067209 */ /* 0x000fe20007810000 */
[----:B------:R-:W3:Y:S01]  /*4660*/  MUFU.TANH R45, R45 ;  /* 0x0000002d002d7308 */ /* 0x000ee20000002400 */
[----:B------:R-:W-:Y:S02]  /*4670*/  FSEL R15, R37, -INF , P3 ;  /* 0xff800000250f7808 */ /* 0x000fe40001800000 */
[----:B------:R-:W-:Y:S02]  /*4680*/  FMNMX.FTZ R21, R13, R6, !PT ;  /* 0x000000060d157209 */ /* 0x000fe40007810000 */
[----:B------:R-:W-:Y:S02]  /*4690*/  ISETP.GT.AND P3, PT, R4, 0x29, PT ;  /* 0x000000290400780c */ /* 0x000fe40003f64270 */
[----:B------:R-:W-:Y:S01]  /*46a0*/  FMNMX.FTZ R6, R14, R21, !PT ;  /* 0x000000150e067209 */ /* 0x000fe20007810000 */
[----:B------:R-:W5:Y:S01]  /*46b0*/  MUFU.TANH R26, R48 ;  /* 0x00000030001a7308 */ /* 0x000f620000002400 */
[----:B0-----:R-:W-:-:S02]  /*46c0*/  FSEL R21, R41, -INF , P5 ;  /* 0xff80000029157808 */ /* 0x001fc40002800000 */
[----:B------:R-:W-:Y:S02]  /*46d0*/  FMNMX.FTZ R25, R15, R6, !PT ;  /* 0x000000060f197209 */ /* 0x000fe40007810000 */
[C---:B------:R-:W-:Y:S02]  /*46e0*/  FSETP.NEU.FTZ.AND P5, PT, R5.reuse, -INF , PT ;  /* 0xff8000000500780b */ /* 0x040fe40003fbd000 */
[----:B------:R-:W-:Y:S01]  /*46f0*/  FMNMX.FTZ R6, R20, R25, !PT ;  /* 0x0000001914067209 */ /* 0x000fe20007810000 */
[----:B------:R-:W0:Y:S01]  /*4700*/  MUFU.TANH R49, R49 ;  /* 0x0000003100317308 */ /* 0x000e220000002400 */
[----:B------:R-:W-:Y:S01]  /*4710*/  FMUL.FTZ R25, R5, UR10 ;  /* 0x0000000a05197c20 */ /* 0x000fe20008410000 */
[----:B----4-:R-:W-:Y:S02]  /*4720*/  FSEL R24, R44, -INF , P4 ;  /* 0xff8000002c187808 */ /* 0x010fe40002000000 */
[----:B------:R-:W-:Y:S02]  /*4730*/  FMNMX.FTZ R29, R21, R6, !PT ;  /* 0x00000006151d7209 */ /* 0x000fe40007810000 */
[----:B------:R-:W-:-:S02]  /*4740*/  FSEL R32, R25, RZ, P5 ;  /* 0x000000ff19207208 */ /* 0x000fc40002800000 */
[----:B------:R-:W4:Y:S01]  /*4750*/  MUFU.TANH R52, R52 ;  /* 0x0000003400347308 */ /* 0x000f220000002400 */
[----:B---3--:R-:W-:Y:S02]  /*4760*/  FSEL R25, R45, -INF , P3 ;  /* 0xff8000002d197808 */ /* 0x008fe40001800000 */
[----:B------:R-:W-:Y:S01]  /*4770*/  FMNMX.FTZ R6, R24, R29, !PT ;  /* 0x0000001d18067209 */ /* 0x000fe20007810000 */
[--C-:B------:R-:W-:Y:S01]  /*4780*/  FFMA.FTZ R33, R27, UR10, -R32.reuse ;  /* 0x0000000a1b217c23 */ /* 0x100fe20008010820 */
[----:B------:R-:W-:Y:S01]  /*4790*/  ISETP.GT.AND P3, PT, R4, 0x31, PT ;  /* 0x000000310400780c */ /* 0x000fe20003f64270 */
[--C-:B------:R-:W-:Y:S01]  /*47a0*/  FFMA.FTZ R30, R30, UR10, -R32.reuse ;  /* 0x0000000a1e1e7c23 */ /* 0x100fe20008010820 */
[----:B-----5:R-:W-:Y:S01]  /*47b0*/  FSEL R26, R26, -INF , P6 ;  /* 0xff8000001a1a7808 */ /* 0x020fe20003000000 */
[----:B------:R-:W3:Y:S01]  /*47c0*/  MUFU.TANH R28, R53 ;  /* 0x00000035001c7308 */ /* 0x000ee20000002400 */
[----:B------:R-:W-:Y:S01]  /*47d0*/  FMNMX.FTZ R29, R25, R6, !PT ;  /* 0x00000006191d7209 */ /* 0x000fe20007810000 */
[--C-:B------:R-:W-:Y:S01]  /*47e0*/  FFMA.FTZ R31, R31, UR10, -R32.reuse ;  /* 0x0000000a1f1f7c23 */ /* 0x100fe20008010820 */
[----:B------:R-:W-:Y:S01]  /*47f0*/  ISETP.GT.AND P4, PT, R4, 0x38, PT ;  /* 0x000000380400780c */ /* 0x000fe20003f84270 */
[--C-:B------:R-:W-:Y:S01]  /*4800*/  FFMA.FTZ R34, R34, UR10, -R32.reuse ;  /* 0x0000000a22227c23 */ /* 0x100fe20008010820 */
[----:B0-----:R-:W-:Y:S01]  /*4810*/  FSEL R27, R49, -INF , P3 ;  /* 0xff800000311b7808 */ /* 0x001fe20001800000 */
[--C-:B------:R-:W-:Y:S01]  /*4820*/  FFMA.FTZ R35, R35, UR10, -R32.reuse ;  /* 0x0000000a23237c23 */ /* 0x100fe20008010820 */
[----:B------:R-:W-:Y:S01]  /*4830*/  FMNMX.FTZ R6, R26, R29, !PT ;  /* 0x0000001d1a067209 */ /* 0x000fe20007810000 */
[----:B------:R-:W-:Y:S01]  /*4840*/  MUFU.EX2 R36, R30 ;  /* 0x0000001e00247308 */ /* 0x000fe20000000800 */
[----:B------:R-:W-:Y:S01]  /*4850*/  ISETP.GT.AND P3, PT, R4, 0x39, PT ;  /* 0x000000390400780c */ /* 0x000fe20003f64270 */
[--C-:B------:R-:W-:Y:S01]  /*4860*/  FFMA.FTZ R38, R38, UR10, -R32.reuse ;  /* 0x0000000a26267c23 */ /* 0x100fe20008010820 */
[----:B----4-:R-:W-:Y:S01]  /*4870*/  FSEL R4, R52, -INF , P4 ;  /* 0xff80000034047808 */ /* 0x010fe20002000000 */
[--C-:B------:R-:W-:Y:S01]  /*4880*/  FFMA.FTZ R39, R39, UR10, -R32.reuse ;  /* 0x0000000a27277c23 */ /* 0x100fe20008010820 */
[----:B------:R-:W-:Y:S01]  /*4890*/  FMNMX.FTZ R29, R27, R6, !PT ;  /* 0x000000061b1d7209 */ /* 0x000fe20007810000 */
[--C-:B------:R-:W-:Y:S01]  /*48a0*/  FFMA.FTZ R42, R42, UR10, -R32.reuse ;  /* 0x0000000a2a2a7c23 */ /* 0x100fe20008010820 */
[--C-:B------:R-:W-:Y:S01]  /*48b0*/  FFMA.FTZ R43, R43, UR10, -R32.reuse ;  /* 0x0000000a2b2b7c23 */ /* 0x100fe20008010820 */
[----:B------:R-:W0:Y:S01]  /*48c0*/  MUFU.EX2 R33, R33 ;  /* 0x0000002100217308 */ /* 0x000e220000000800 */
[----:B---3--:R-:W-:Y:S01]  /*48d0*/  FSEL R28, R28, -INF , P3 ;  /* 0xff8000001c1c7808 */ /* 0x008fe20001800000 */
        /* <DEDUP_REMOVED lines=9> */
[----:B------:R-:W-:Y:S01]  /*4970*/  FFMA.FTZ R32, R56, UR10, -R32 ;  /* 0x0000000a38207c23 */ /* 0x000fe20008010820 */
[----:B------:R-:W3:Y:S04]  /*4980*/  SHFL.BFLY PT, R6, R29, 0x2, 0x1f ;  /* 0x0c401f001d067f89 */ /* 0x000ee800000e0000 */
[----:B------:R-:W-:Y:S01]  /*4990*/  MUFU.EX2 R34, R34 ;  /* 0x0000002200227308 */ /* 0x000fe20000000800 */
[----:B0-----:R-:W-:-:S07]  /*49a0*/  F2FP.F16.F32.PACK_AB R153, R36, R33 ;  /* 0x000000212499723e */ /* 0x001fce00000000ff */
[----:B------:R-:W-:Y:S08]  /*49b0*/  MUFU.EX2 R35, R35 ;  /* 0x0000002300237308 */ /* 0x000ff00000000800 */
[----:B------:R-:W0:Y:S01]  /*49c0*/  MUFU.EX2 R38, R38 ;  /* 0x0000002600267308 */ /* 0x000e220000000800 */
[----:B---3--:R-:W-:-:S07]  /*49d0*/  FMNMX.FTZ R30, R29, R6, !PT ;  /* 0x000000061d1e7209 */ /* 0x008fce0007810000 */
[----:B------:R-:W-:Y:S01]  /*49e0*/  MUFU.EX2 R39, R39 ;  /* 0x0000002700277308 */ /* 0x000fe20000000800 */
[----:B------:R-:W3:Y:S07]  /*49f0*/  SHFL.BFLY PT, R29, R30, 0x1, 0x1f ;  /* 0x0c201f001e1d7f89 */ /* 0x000eee00000e0000 */
[----:B------:R-:W4:Y:S01]  /*4a00*/  MUFU.EX2 R42, R42 ;  /* 0x0000002a002a7308 */ /* 0x000f220000000800 */
[----:B0-----:R-:W-:-:S07]  /*4a10*/  F2FP.F16.F32.PACK_AB R157, R38, R35 ;  /* 0x00000023269d723e */ /* 0x001fce00000000ff */
[----:B------:R-:W-:Y:S08]  /*4a20*/  MUFU.EX2 R43, R43 ;  /* 0x0000002b002b7308 */ /* 0x000ff00000000800 */
[----:B------:R-:W0:Y:S01]  /*4a30*/  MUFU.EX2 R46, R46 ;  /* 0x0000002e002e7308 */ /* 0x000e220000000800 */
[----:B---3--:R-:W-:Y:S02]  /*4a40*/  FMNMX.FTZ R6, R30, R29, !PT ;  /* 0x0000001d1e067209 */ /* 0x008fe40007810000 */
[----:B----4-:R-:W-:-:S02]  /*4a50*/  F2FP.F16.F32.PACK_AB R159, R42, R39 ;  /* 0x000000272a9f723e */ /* 0x010fc400000000ff */
        /* <DEDUP_REMOVED lines=8> */
[----:B------:R3:W-:Y:S01]  /*4ae0*/  MUFU.EX2 R152, R3 ;  /* 0x0000000300987308 */ /* 0x0007e20000000800 */
[--C-:B------:R-:W-:Y:S01]  /*4af0*/  FFMA.FTZ R12, R12, UR10, -R29.reuse ;  /* 0x0000000a0c0c7c23 */ /* 0x100fe2000801081d */
[--C-:B------:R-:W-:Y:S01]  /*4b00*/  FFMA.FTZ R13, R13, UR10, -R29.reuse ;  /* 0x0000000a0d0d7c23 */ /* 0x100fe2000801081d */
[--C-:B------:R-:W-:Y:S01]  /*4b10*/  FFMA.FTZ R14, R14, UR10, -R29.reuse ;  /* 0x0000000a0e0e7c23 */ /* 0x100fe2000801081d */
[--C-:B------:R-:W-:Y:S01]  /*4b20*/  FFMA.FTZ R15, R15, UR10, -R29.reuse ;  /* 0x0000000a0f0f7c23 */ /* 0x100fe2000801081d */
[--C-:B------:R-:W-:Y:S01]  /*4b30*/  FFMA.FTZ R20, R20, UR10, -R29.reuse ;  /* 0x0000000a14147c23 */ /* 0x100fe2000801081d */
[--C-:B------:R-:W-:Y:S01]  /*4b40*/  FFMA.FTZ R21, R21, UR10, -R29.reuse ;  /* 0x0000000a15157c23 */ /* 0x100fe2000801081d */
[----:B------:R-:W-:Y:S01]  /*4b50*/  FFMA.FTZ R24, R24, UR10, -R29 ;  /* 0x0000000a18187c23 */ /* 0x000fe2000801081d */
[----:B------:R4:W5:Y:S01]  /*4b60*/  MUFU.EX2 R31, R10 ;  /* 0x0000000a001f7308 */ /* 0x0009620000000800 */
[----:B---3--:R-:W-:-:S02]  /*4b70*/  @!P1 VIADD R3, R7, 0x28c40 ;  /* 0x00028c4007039836 */ /* 0x008fc40000000000 */
[--C-:B------:R-:W-:Y:S01]  /*4b80*/  FFMA.FTZ R25, R25, UR10, -R29.reuse ;  /* 0x0000000a19197c23 */ /* 0x100fe2000801081d */
[--C-:B------:R-:W-:Y:S01]  /*4b90*/  FFMA.FTZ R26, R26, UR10, -R29.reuse ;  /* 0x0000000a1a1a7c23 */ /* 0x100fe2000801081d */
[--C-:B------:R-:W-:Y:S01]  /*4ba0*/  FFMA.FTZ R27, R27, UR10, -R29.reuse ;  /* 0x0000000a1b1b7c23 */ /* 0x100fe2000801081d */
[----:B------:R-:W-:Y:S01]  /*4bb0*/  FFMA.FTZ R4, R4, UR10, -R29 ;  /* 0x0000000a04047c23 */ /* 0x000fe2000801081d */
[----:B------:R-:W-:Y:S01]  /*4bc0*/  @!P1 PRMT R3, RZ, 0x654, R3 ;  /* 0x00000654ff039816 */ /* 0x000fe20000000003 */
[----:B------:R-:W-:Y:S01]  /*4bd0*/  FFMA.FTZ R28, R28, UR10, -R29 ;  /* 0x0000000a1c1c7c23 */ /* 0x000fe2000801081d */
[----:B------:R-:W3:Y:S01]  /*4be0*/  MUFU.EX2 R9, R9 ;  /* 0x0000000900097308 */ /* 0x000ee20000000800 */
[----:B----4-:R-:W-:Y:S01]  /*4bf0*/  FADD.FTZ R10, R33, R36 ;  /* 0x00000024210a7221 */ /* 0x010fe20000010000 */
[----:B------:R4:W-:Y:S01]  /*4c00*/  @!P1 SYNCS.ARRIVE.TRANS64.RED.A1T0 RZ, [R3+URZ], RZ ;  /* 0x000000ff03ff99a7 */ /* 0x0009e2000810043f */
[----:B0-----:R-:W-:-:S05]  /*4c10*/  F2FP.F16.F32.PACK_AB R161, R46, R43 ;  /* 0x0000002b2ea1723e */ /* 0x001fca00000000ff */
[----:B------:R0:W1:Y:S08]  /*4c20*/  MUFU.EX2 R154, R11 ;  /* 0x0000000b009a7308 */ /* 0x0000700000000800 */
[----:B------:R-:W2:Y:S01]  /*4c30*/  MUFU.EX2 R12, R12 ;  /* 0x0000000c000c7308 */ /* 0x000ea20000000800 */
[----:B0-----:R-:W-:Y:S01]  /*4c40*/  FADD.FTZ R11, R155, R10 ;  /* 0x0000000a9b0b7221 */ /* 0x001fe20000010000 */
[----:B-----5:R-:W-:Y:S01]  /*4c50*/  FADD.FTZ R10, R152, R31 ;  /* 0x0000001f980a7221 */ /* 0x020fe20000010000 */
[----:B------:R-:W-:-:S02]  /*4c60*/  F2FP.F16.F32.PACK_AB R155, R34, R155 ;  /* 0x0000009b229b723e */ /* 0x000fc400000000ff */
[----:B------:R-:W-:Y:S01]  /*4c70*/  FADD.FTZ R30, R34, R11 ;  /* 0x0000000b221e7221 */ /* 0x000fe20000010000 */
[----:B---3--:R-:W-:Y:S01]  /*4c80*/  FADD.FTZ R11, R9, R10 ;  /* 0x0000000a090b7221 */ /* 0x008fe20000010000 */
[----:B------:R-:W-:Y:S01]  /*4c90*/  F2FP.F16.F32.PACK_AB R152, R31, R152 ;  /* 0x000000981f98723e */ /* 0x000fe200000000ff */
[----:B------:R-:W4:Y:S01]  /*4ca0*/  MUFU.EX2 R13, R13 ;  /* 0x0000000d000d7308 */ /* 0x000f220000000800 */
[----:B------:R-:W-:Y:S01]  /*4cb0*/  FADD.FTZ R37, R35, R30 ;  /* 0x0000001e23257221 */ /* 0x000fe20000010000 */
[C---:B-1----:R-:W-:Y:S01]  /*4cc0*/  FADD.FTZ R11, R154.reuse, R11 ;  /* 0x0000000b9a0b7221 */ /* 0x042fe20000010000 */
[----:B------:R-:W-:Y:S01]  /*4cd0*/  F2FP.F16.F32.PACK_AB R154, R154, R9 ;  /* 0x000000099a9a723e */ /* 0x000fe200000000ff */
[----:B------:R-:W-:Y:S01]  /*4ce0*/  BAR.SYNC.DEFER_BLOCKING 0xf, 0x100 ;  /* 0x03c4000000007b1d */ /* 0x000fe20000010000 */
[----:B------:R-:W-:Y:S01]  /*4cf0*/  FADD.FTZ R30, R38, R37 ;  /* 0x00000025261e7221 */ /* 0x000fe20000010000 */
[----:B--2---:R-:W-:-:S04]  /*4d00*/  FADD.FTZ R10, R12, R11 ;  /* 0x0000000b0c0a7221 */ /* 0x004fc80000010000 */
[----:B------:R-:W0:Y:S01]  /*4d10*/  MUFU.EX2 R14, R14 ;  /* 0x0000000e000e7308 */ /* 0x000e220000000800 */
[----:B------:R-:W-:-:S04]  /*4d20*/  FADD.FTZ R11, R39, R30 ;  /* 0x0000001e270b7221 */ /* 0x000fc80000010000 */
[----:B------:R-:W-:Y:S01]  /*4d30*/  FADD.FTZ R30, R42, R11 ;  /* 0x0000000b2a1e7221 */ /* 0x000fe20000010000 */
[----:B----4-:R-:W-:Y:S02]  /*4d40*/  FADD.FTZ R3, R13, R10 ;  /* 0x0000000a0d037221 */ /* 0x010fe40000010000 */
[----:B------:R-:W1:Y:S01]  /*4d50*/  MUFU.EX2 R15, R15 ;  /* 0x0000000f000f7308 */ /* 0x000e620000000800 */
[----:B------:R-:W-:Y:S01]  /*4d60*/  FADD.FTZ R29, R43, R30 ;  /* 0x0000001e2b1d7221 */ /* 0x000fe20000010000 */
[----:B------:R-:W-:-:S03]  /*4d70*/  F2FP.F16.F32.PACK_AB R156, R13, R12 ;  /* 0x0000000c0d9c723e */ /* 0x000fc600000000ff */
[----:B------:R-:W-:-:S03]  /*4d80*/  FADD.FTZ R30, R46, R29 ;  /* 0x0000001d2e1e7221 */ /* 0x000fc60000010000 */
[----:B------:R-:W2:Y:S01]  /*4d90*/  MUFU.EX2 R20, R20 ;  /* 0x0000001400147308 */ /* 0x000ea20000000800 */
[----:B0-----:R-:W-:Y:S01]  /*4da0*/  FADD.FTZ R10, R14, R3 ;  /* 0x000000030e0a7221 */ /* 0x001fe20000010000 */
[----:B------:R0:W-:Y:S06]  /*4db0*/  STSM.16.M88.4 [R19+0x26800], R152 ;  /* 0x0268009813007844 */ /* 0x0001ec0000000200 */
[----:B------:R-:W3:Y:S01]  /*4dc0*/  MUFU.EX2 R21, R21 ;  /* 0x0000001500157308 */ /* 0x000ee20000000800 */
[C---:B-1----:R-:W-:Y:S01]  /*4dd0*/  FADD.FTZ R11, R15.reuse, R10 ;  /* 0x0000000a0f0b7221 */ /* 0x042fe20000010000 */
[----:B------:R-:W-:-:S05]  /*4de0*/  F2FP.F16.F32.PACK_AB R158, R15, R14 ;  /* 0x0000000e0f9e723e */ /* 0x000fca00000000ff */
[----:B------:R0:W-:Y:S01]  /*4df0*/  STSM.16.M88.4 [R184], R156 ;  /* 0x0000009cb8007844 */ /* 0x0001e20000000200 */
[----:B------:R-:W1:Y:S01]  /*4e00*/  MUFU.EX2 R24, R24 ;  /* 0x0000001800187308 */ /* 0x000e620000000800 */
[----:B--2---:R-:W-:Y:S01]  /*4e10*/  FADD.FTZ R10, R20, R11 ;  /* 0x0000000b140a7221 */ /* 0x004fe20000010000 */
[----:B------:R-:W-:-:S06]  /*4e20*/  FADD.FTZ R11, R47, R30 ;  /* 0x0000001e2f0b7221 */ /* 0x000fcc0000010000 */
[----:B------:R-:W2:Y:S01]  /*4e30*/  MUFU.EX2 R50, R50 ;  /* 0x0000003200327308 */ /* 0x000ea20000000800 */
[C---:B---3--:R-:W-:Y:S01]  /*4e40*/  FADD.FTZ R9, R21.reuse, R10 ;  /* 0x0000000a15097221 */ /* 0x048fe20000010000 */
[----:B------:R-:W-:-:S06]  /*4e50*/  F2FP.F16.F32.PACK_AB R160, R21, R20 ;  /* 0x0000001415a0723e */ /* 0x000fcc00000000ff */
[----:B------:R-:W3:Y:S01]  /*4e60*/  MUFU.EX2 R25, R25 ;  /* 0x0000001900197308 */ /* 0x000ee20000000800 */
[----:B-1----:R-:W-:-:S07]  /*4e70*/  FADD.FTZ R10, R24, R9 ;  /* 0x00000009180a7221 */ /* 0x002fce0000010000 */
[----:B------:R-:W-:Y:S01]  /*4e80*/  MUFU.EX2 R51, R51 ;  /* 0x0000003300337308 */ /* 0x000fe20000000800 */
[C---:B--2---:R-:W-:Y:S01]  /*4e90*/  F2FP.F16.F32.PACK_AB R163, R50.reuse, R47 ;  /* 0x0000002f32a3723e */ /* 0x044fe200000000ff */
[----:B------:R-:W-:-:S06]  /*4ea0*/  FADD.FTZ R50, R50, R11 ;  /* 0x0000000b32327221 */ /* 0x000fcc0000010000 */
[----:B------:R-:W1:Y:S01]  /*4eb0*/  MUFU.EX2 R54, R54 ;  /* 0x0000003600367308 */ /* 0x000e620000000800 */
[C---:B---3--:R-:W-:Y:S01]  /*4ec0*/  F2FP.F16.F32.PACK_AB R162, R25.reuse, R24 ;  /* 0x0000001819a2723e */ /* 0x048fe200000000ff */
[----:B------:R-:W-:-:S04]  /*4ed0*/  FADD.FTZ R25, R25, R10 ;  /* 0x0000000a19197221 */ /* 0x000fc80000010000 */
[----:B------:R0:W-:Y:S02]  /*4ee0*/  STSM.16.M88.4 [R22], R160 ;  /* 0x000000a016007844 */ /* 0x0001e40000000200 */
        /* <DEDUP_REMOVED lines=13> */
[----:B------:R-:W-:Y:S01]  /*4fc0*/  FADD.FTZ R55, R55, R54 ;  /* 0x0000003637377221 */ /* 0x000fe20000010000 */
[----:B--2---:R-:W-:Y:S01]  /*4fd0*/  FADD.FTZ R10, R4, R27 ;  /* 0x0000001b040a7221 */ /* 0x004fe20000010000 */
[----:B---3--:R-:W-:-:S02]  /*4fe0*/  F2FP.F16.F32.PACK_AB R166, R3, R4 ;  /* 0x0000000403a6723e */ /* 0x008fc400000000ff */
[----:B------:R-:W-:Y:S01]  /*4ff0*/  FADD.FTZ R4, R32, R55 ;  /* 0x0000003720047221 */ /* 0x000fe20000010000 */
[----:B------:R-:W-:Y:S02]  /*5000*/  FADD.FTZ R3, R3, R10 ;  /* 0x0000000a03037221 */ /* 0x000fe40000010000 */
[----:B------:R0:W-:Y:S01]  /*5010*/  STSM.16.M88.4 [R23], R164 ;  /* 0x000000a417007844 */ /* 0x0001e20000000200 */
[----:B------:R-:W-:Y:S05]  /*5020*/  @!P0 BRA `(.L_x_7397) ;  /* 0x0000000000048947 */ /* 0x000fea0003800000 */
[----:B------:R-:W-:Y:S01]  /*5030*/  BPT.TRAP 0x1 ;  /* 0x000000040000795c */ /* 0x000fe20000300000 */
.L_x_7397:
[----:B------:R1:W2:Y:S01]  /*5040*/  SYNCS.PHASECHK.TRANS64.TRYWAIT P3, [R7+URZ+0x28c50], R8 ;  /* 0x028c5008070075a7 */ /* 0x0002a2000806017f */
[----:B------:R-:W-:Y:S05]  /*5050*/  @!P0 BRA `(.L_x_7398) ;  /* 0x0000000000048947 */ /* 0x000fea0003800000 */
[----:B------:R-:W-:Y:S01]  /*5060*/  BPT.TRAP 0x1 ;  /* 0x000000040000795c */ /* 0x000fe20000300000 */
.L_x_7398:
[----:B--2---:R-:W-:Y:S05]  /*5070*/  @P3 BRA `(.L_x_7399) ;  /* 0x0000000000083947 */ /* 0x004fea0003800000 */
[----:B------:R-:W2:Y:S02]  /*5080*/  SYNCS.PHASECHK.TRANS64.TRYWAIT P3, [R7+URZ+0x28c50], R8 ;  /* 0x028c5008070075a7 */ /* 0x000ea4000806017f */
[----:B--2---:R-:W-:Y:S05]  /*5090*/  @!P3 BRA `(.L_x_7400) ;  /* 0x000000cc0074b947 */ /* 0x004fea0003800000 */
.L_x_7399:
[----:B------:R-:W-:Y:S01]  /*50a0*/  ULEA UR11, UR36, UR48, 0xc ;  /* 0x00000030240b7291 */ /* 0x000fe2000f8e603f */
[----:B------:R-:W-:Y:S01]  /*50b0*/  WARPGROUP.ARRIVE ;  /* 0x00000000000079c5 */ /* 0x000fe20000000000 */
[----:B------:R-:W-:Y:S01]  /*50c0*/  UMOV UR7, 0x40000040 ;  /* 0x4000004000077882 */ /* 0x000fe20000000000 */
[----:B------:R-:W-:Y:S01]  /*50d0*/  @UP0 ULDC UR18, c[0x0][0x450] ;  /* 0x0001140000120ab9 */ /* 0x000fe20000000800 */
[----:B------:R-:W-:Y:S01]  /*50e0*/  UIMAD UR14, UR49, UR14, -UR15 ;  /* 0x0000000e310e72a4 */ /* 0x000fe2000f8e0a0f */
[----:B-12---:R-:W-:Y:S01]  /*50f0*/  @!P1 VIADD R7, R7, 0x28c60 ;  /* 0x00028c6007079836 */ /* 0x006fe20000000000 */
[----:B------:R-:W-:Y:S01]  /*5100*/  UIADD3 UR21, UR50, -0x2, URZ ;  /* 0xfffffffe32157890 */ /* 0x000fe2000fffe03f */
        /* <DEDUP_REMOVED lines=25> */
[----:B------:R-:W-:-:S04]  /*52a0*/  UIADD3 UR14, UR14, UR11, URZ ;  /* 0x0000000b0e0e7290 */ /* 0x000fc8000fffe03f */
[----:B------:R-:W-:-:S04]  /*52b0*/  USHF.R.S32.HI UR6, URZ, 0x1f, UR14 ;  /* 0x0000001f3f067899 */ /* 0x000fc8000801140e */
[----:B------:R-:W-:-:S04]  /*52c0*/  ULEA.HI UR6, UR6, UR14, URZ, 0x6 ;  /* 0x0000000e06067291 */ /* 0x000fc8000f8f303f */
[----:B------:R-:W-:-:S04]  /*52d0*/  USHF.R.S32.HI UR6, URZ, 0x6, UR6 ;  /* 0x000000063f067899 */ /* 0x000fc80008011406 */
[----:B------:R-:W-:-:S04]  /*52e0*/  UISETP.LT.AND UP1, UPT, URZ, UR6, UPT ;  /* 0x000000063f00728c */ /* 0x000fc8000bf21270 */
[----:B------:R-:W-:-:S04]  /*52f0*/  USEL UR20, URZ, UR6, !UP1 ;  /* 0x000000063f147287 */ /* 0x000fc8000c800000 */
[----:B------:R-:W-:-:S06]  /*5300*/  UISETP.GE.AND UP1, UPT, UR21, UR20, UPT ;  /* 0x000000141500728c */ /* 0x000fcc000bf26270 */
[----:B------:R-:W-:Y:S01]  /*5310*/  PLOP3.LUT P3, PT, PT, PT, UP1, 0x80, 0x0 ;  /* 0x000000000000781c */ /* 0x000fe20003f6f018 */
        /* <DEDUP_REMOVED lines=12> */
[----:B------:R-:W-:Y:S01]  /*53e0*/  UMOV UR23, UR36 ;  /* 0x0000002400177c82 */ /* 0x000fe20008000000 */
[----:B------:R-:W-:Y:S01]  /*53f0*/  IMAD.MOV.U32 R9, RZ, RZ, R6 ;  /* 0x000000ffff097224 */ /* 0x000fe200078e0006 */
[----:B------:R-:W-:Y:S01]  /*5400*/  ULDC UR24, c[0x0][0x288] ;  /* 0x0000a20000187ab9 */ /* 0x000fe20000000800 */
[----:B------:R-:W-:Y:S01]  /*5410*/  ULDC UR25, c[0x0][0x9d8] ;  /* 0x0002760000197ab9 */ /* 0x000fe20000000800 */
[----:B------:R-:W-:-:S05]  /*5420*/  ULDC UR22, c[0x0][0x988] ;  /* 0x0002620000167ab9 */ /* 0x000fca0000000800 */
.L_x_7410:
[----:B------:R-:W-:-:S04]  /*5430*/  UIADD3 UR36, UR23, 0x1, URZ ;  /* 0x0000000117247890 */ /* 0x000fc8000fffe03f */
[----:B------:R-:W-:-:S04]  /*5440*/  UISETP.NE.AND UP1, UPT, UR36, 0x2, UPT ;  /* 0x000000022400788c */ /* 0x000fc8000bf25270 */
[----:B------:R-:W-:Y:S02]  /*5450*/  USEL UR6, URZ, 0x1, UP1 ;  /* 0x000000013f067887 */ /* 0x000fe40008800000 */
[----:B------:R-:W-:Y:S02]  /*5460*/  USEL UR36, UR36, URZ, UP1 ;  /* 0x0000003f24247287 */ /* 0x000fe40008800000 */
[----:B------:R-:W-:Y:S01]  /*5470*/  ULOP3.LUT UR37, UR37, UR6, URZ, 0x3c, !UPT ;  /* 0x0000000625257292 */ /* 0x000fe2000f8e3c3f */
[----:B--2---:R-:W-:Y:S11]  /*5480*/  @!P0 BRA `(.L_x_7402) ;  /* 0x0000000000048947 */ /* 0x004ff60003800000 */
[----:B------:R-:W-:Y:S01]  /*5490*/  BPT.TRAP 0x1 ;  /* 0x000000040000795c */ /* 0x000fe20000300000 */
.L_x_7402:
[----:B------:R-:W-:Y:S01]  /*54a0*/  ULEA UR26, UR36, UR43, 0x3 ;  /* 0x0000002b241a7291 */ /* 0x000fe2000f8e183f */
[----:B-1----:R-:W-:-:S05]  /*54b0*/  IMAD.U32 R7, RZ, RZ, UR37 ;  /* 0x00000025ff077e24 */ /* 0x002fca000f8e00ff */
[----:B------:R-:W-:-:S04]  /*54c0*/  SHF.L.U32 R7, R7, 0x1f, RZ ;  /* 0x0000001f07077819 */ /* 0x000fc800000006ff */
[----:B------:R1:W2:Y:S01]  /*54d0*/  SYNCS.PHASECHK.TRANS64.TRYWAIT P3, [UR26+0x28c30], R7 ;  /* 0x028c3007ff0075a7 */ /* 0x0002a2000806015a */
[----:B------:R-:W-:Y:S05]  /*54e0*/  @!P0 BRA `(.L_x_7403) ;  /* 0x0000000000048947 */ /* 0x000fea0003800000 */
[----:B------:R-:W-:Y:S01]  /*54f0*/  BPT.TRAP 0x1 ;  /* 0x000000040000795c */ /* 0x000fe20000300000 */
.L_x_7403:
[----:B--2---:R-:W-:Y:S05]  /*5500*/  @P3 BRA `(.L_x_7404) ;  /* 0x0000000000083947 */ /* 0x004fea0003800000 */
[----:B------:R-:W2:Y:S02]  /*5510*/  SYNCS.PHASECHK.TRANS64.TRYWAIT P3, [UR26+0x28c30], R7 ;  /* 0x028c3007ff0075a7 */ /* 0x000ea4000806015a */
[----:B--2---:R-:W-:Y:S05]  /*5520*/  @!P3 BRA `(.L_x_7405) ;  /* 0x000000c80064b947 */ /* 0x004fea0003800000 */
.L_x_7404:
[----:B------:R-:W-:Y:S01]  /*5530*/  R2UR UR18, R0 ;  /* 0x00000000001272ca */ /* 0x000fe200000e0000 */
[----:B0-----:R-:W-:Y:S01]  /*5540*/  WARPGROUP.ARRIVE ;  /* 0x00000000000079c5 */ /* 0x001fe20000000000 */
[----:B------:R-:W-:Y:S01]  /*5550*/  UMOV UR19, 0x40000040 ;  /* 0x4000004000137882 */ /* 0x000fe20000000000 */
[----:B------:R-:W-:Y:S01]  /*5560*/  UMOV UR7, 0x40000040 ;  /* 0x4000004000077882 */ /* 0x000fe20000000000 */
[----:B------:R-:W-:Y:S01]  /*5570*/  UMOV UR11, 0x40000040 ;  /* 0x40000040000b7882 */ /* 0x000fe20000000000 */
[----:B------:R-:W-:Y:S01]  /*5580*/  UMOV UR15, 0x40000040 ;  /* 0x40000040000f7882 */ /* 0x000fe20000000000 */
[----:B--2---:R-:W-:Y:S01]  /*5590*/  VIADD R6, R185, UR41 ;  /* 0x00000029b9067c36 */ /* 0x004fe20008000000 */
[----:B------:R-:W0:Y:S06]  /*55a0*/  LDC R12, c[0x0][0x2f0] ;  /* 0x0000bc00ff0c7b82 */ /* 0x000e2c0000000800 */
        /* <DEDUP_REMOVED lines=9> */
[----:B------:R-:W-:Y:S01]  /*5640*/  @P2 IMAD.HI.U32 R5, R6, UR6, RZ ;  /* 0x0000000606052c27 */ /* 0x000fe2000f8e00ff */
[----:B------:R-:W-:-:S04]  /*5650*/  @UP0 ULDC UR6, c[0x0][0x450] ;  /* 0x0001140000060ab9 */ /* 0x000fc80000000800 */
[----:B------:R-:W-:Y:S01]  /*5660*/  @P2 SHF.R.U32.HI R6, RZ, UR6, R5 ;  /* 0x00000006ff062c19 */ /* 0x000fe20008011605 */
[----:B------:R-:W-:Y:S02]  /*5670*/  UMOV UR6, 0xffffffc0 ;  /* 0xffffffc000067882 */ /* 0x000fe40000000000 */
[----:B------:R-:W-:Y:S02]  /*5680*/  UIMAD UR6, UR21, UR6, 0x1 ;  /* 0x00000001150674a4 */ /* 0x000fe4000f8e0206 */
[----:B------:R-:W2:Y:S04]  /*5690*/  SHFL.IDX PT, R10, R6, RZ, 0x1c1f ;  /* 0x001c1fff060a7589 */ /* 0x000ea800000e0000 */
[----:B------:R-:W3:Y:S01]  /*56a0*/  SHFL.IDX PT, R6, R6, 0x1, 0x1c1f ;  /* 0x003c1f0006067f89 */ /* 0x000ee200000e0000 */
[----:B------:R-:W-:-:S02]  /*56b0*/  WARPGROUP.DEPBAR.LE gsb0, 0x0 ;  /* 0x00008000000079c5 */ /* 0x000fc40000010000 */
        /* <DEDUP_REMOVED lines=10> */
[----:B------:R-:W-:Y:S01]  /*5760*/  IADD3 R165, -R2, UR6, RZ ;  /* 0x0000000602a57c10 */ /* 0x000fe2000fffe1ff */
[----:B------:R-:W-:Y:S01]  /*5770*/  FMUL.FTZ R156, R156, UR25 ;  /* 0x000000199c9c7c20 */ /* 0x000fe20008410000 */
[----:B------:R-:W-:Y:S01]  /*5780*/  FMUL.FTZ R157, R157, UR25 ;  /* 0x000000199d9d7c20 */ /* 0x000fe20008410000 */
[----:B------:R-:W4:Y:S01]  /*5790*/  MUFU.TANH R152, R152 ;  /* 0x0000009800987308 */ /* 0x000f220000002400 */
[----:B------:R-:W-:Y:S01]  /*57a0*/  FMUL.FTZ R160, R160, UR25 ;  /* 0x00000019a0a07c20 */ /* 0x000fe20008410000 */
[----:B0-----:R-:W-:-:S02]  /*57b0*/  IMAD R165, R12, UR49, R165 ;  /* 0x000000310ca57c24 */ /* 0x001fc4000f8e02a5 */
[----:B------:R-:W-:Y:S01]  /*57c0*/  FMUL.FTZ R164, R164, UR25 ;  /* 0x00000019a4a47c20 */ /* 0x000fe20008410000 */
[----:B------:R-:W-:Y:S01]  /*57d0*/  FMUL.FTZ R161, R161, UR25 ;  /* 0x00000019a1a17c20 */ /* 0x000fe20008410000 */
[----:B------:R-:W-:Y:S01]  /*57e0*/  FMUL.FTZ R168, R168, UR25 ;  /* 0x00000019a8a87c20 */ /* 0x000fe20008410000 */
[----:B------:R-:W-:Y:S01]  /*57f0*/  FMUL.FTZ R169, R169, UR25 ;  /* 0x00000019a9a97c20 */ /* 0x000fe20008410000 */
[----:B--2---:R-:W-:Y:S01]  /*5800*/  IADD3 R10, R10, -UR24, R165 ;  /* 0x800000180a0a7c10 */ /* 0x004fe2000fffe0a5 */
[----:B------:R-:W-:Y:S01]  /*5810*/  MUFU.TANH R153, R153 ;  /* 0x0000009900997308 */ /* 0x000fe20000002400 */
[----:B------:R-:W-:Y:S01]  /*5820*/  FMUL.FTZ R172, R172, UR25 ;  /* 0x00000019acac7c20 */ /* 0x000fe20008410000 */
[----:B------:R-:W-:Y:S01]  /*5830*/  FMUL.FTZ R173, R173, UR25 ;  /* 0x00000019adad7c20 */ /* 0x000fe20008410000 */
[----:B------:R-:W-:Y:S01]  /*5840*/  ISETP.GT.AND P3, PT, R10, RZ, PT ;  /* 0x000000ff0a00720c */ /* 0x000fe20003f64270 */
[----:B------:R-:W-:Y:S01]  /*5850*/  FMUL.FTZ R176, R176, UR25 ;  /* 0x00000019b0b07c20 */ /* 0x000fe20008410000 */
[----:B------:R-:W-:Y:S01]  /*5860*/  ISETP.GT.AND P4, PT, R10, 0x1, PT ;  /* 0x000000010a00780c */ /* 0x000fe20003f84270 */
        /* <DEDUP_REMOVED lines=21> */
[----:B------:R-:W-:-:S05]  /*59c0*/  FMUL.FTZ R183, R183, UR25 ;  /* 0x00000019b7b77c20 */ /* 0x000fca0008410000 */
[----:B------:R4:W-:Y:S08]  /*59d0*/  MUFU.TANH R13, R164 ;  /* 0x000000a4000d7308 */ /* 0x0009f00000002400 */
[----:B------:R1:W3:Y:S01]  /*59e0*/  MUFU.TANH R11, R161 ;  /* 0x000000a1000b7308 */ /* 0x0002e20000002400 */
[----:B----4-:R-:W-:Y:S02]  /*59f0*/  FSEL R164, R152, -INF , P3 ;  /* 0xff80000098a47808 */ /* 0x010fe40001800000 */
[----:B------:R-:W-:-:S02]  /*5a00*/  ISETP.GT.AND P3, PT, R10, 0x8, PT ;  /* 0x000000080a00780c */ /* 0x000fc40003f64270 */
[----:B------:R-:W-:Y:S02]  /*5a10*/  FMNMX.FTZ R12, R164, R9, !PT ;  /* 0x00000009a40c7209 */ /* 0x000fe40007810000 */
[----:B0-----:R-:W-:Y:S01]  /*5a20*/  FSEL R156, R156, -INF , P3 ;  /* 0xff8000009c9c7808 */ /* 0x001fe20001800000 */
[----:B------:R0:W4:Y:S01]  /*5a30*/  MUFU.TANH R21, R5 ;  /* 0x0000000500157308 */ /* 0x0001220000002400 */
[----:B-1----:R-:W-:Y:S02]  /*5a40*/  FSEL R161, R153, -INF , P4 ;  /* 0xff80000099a17808 */ /* 0x002fe40002000000 */
[C---:B------:R-:W-:Y:S02]  /*5a50*/  ISETP.GT.AND P4, PT, R10.reuse, 0x9, PT ;  /* 0x000000090a00780c */ /* 0x040fe40003f84270 */
[----:B------:R-:W-:Y:S02]  /*5a60*/  ISETP.GT.AND P3, PT, R10, 0x10, PT ;  /* 0x000000100a00780c */ /* 0x000fe40003f64270 */
[----:B--2---:R-:W-:Y:S01]  /*5a70*/  FSEL R157, R157, -INF , P4 ;  /* 0xff8000009d9d7808 */ /* 0x004fe20002000000 */
[----:B------:R-:W1:Y:S01]  /*5a80*/  MUFU.TANH R20, R168 ;  /* 0x000000a800147308 */ /* 0x000e620000002400 */
[----:B0-----:R-:W-:-:S02]  /*5a90*/  FMNMX.FTZ R5, R161, R12, !PT ;  /* 0x0000000ca1057209 */ /* 0x001fc40007810000 */
[----:B------:R-:W-:Y:S02]  /*5aa0*/  ISETP.GT.AND P4, PT, R10, 0x11, PT ;  /* 0x000000110a00780c */ /* 0x000fe40003f84270 */
[----:B------:R-:W-:Y:S02]  /*5ab0*/  FMNMX.FTZ R12, R156, R5, !PT ;  /* 0x000000059c0c7209 */ /* 0x000fe40007810000 */
[----:B-----5:R-:W-:Y:S01]  /*5ac0*/  FSEL R160, R160, -INF , P3 ;  /* 0xff800000a0a07808 */ /* 0x020fe20001800000 */
[----:B------:R-:W0:Y:S01]  /*5ad0*/  MUFU.TANH R14, R169 ;  /* 0x000000a9000e7308 */ /* 0x000e220000002400 */
[----:B------:R-:W-:Y:S02]  /*5ae0*/  FMNMX.FTZ R5, R157, R12, !PT ;  /* 0x0000000c9d057209 */ /* 0x000fe40007810000 */
[----:B------:R-:W-:Y:S02]  /*5af0*/  ISETP.GT.AND P3, PT, R10, 0x18, PT ;  /* 0x000000180a00780c */ /* 0x000fe40003f64270 */
[----:B---3--:R-:W-:-:S02]  /*5b00*/  FSEL R153, R11, -INF , P4 ;  /* 0xff8000000b997808 */ /* 0x008fc40002000000 */
[----:B------:R-:W-:Y:S01]  /*5b10*/  FMNMX.FTZ R12, R160, R5, !PT ;  /* 0x00000005a00c7209 */ /* 0x000fe20007810000 */
[----:B------:R-:W2:Y:S01]  /*5b20*/  MUFU.TANH R15, R172 ;  /* 0x000000ac000f7308 */ /* 0x000ea20000002400 */
[C---:B------:R-:W-:Y:S02]  /*5b30*/  ISETP.GT.AND P4, PT, R10.reuse, 0x19, PT ;  /* 0x000000190a00780c */ /* 0x040fe40003f84270 */
[----:B------:R-:W-:Y:S02]  /*5b40*/  FSEL R152, R13, -INF , P3 ;  /* 0xff8000000d987808 */ /* 0x000fe40001800000 */
[----:B------:R-:W-:Y:S02]  /*5b50*/  FMNMX.FTZ R5, R153, R12, !PT ;  /* 0x0000000c99057209 */ /* 0x000fe40007810000 */
[----:B------:R-:W-:Y:S01]  /*5b60*/  ISETP.GT.AND P3, PT, R10, 0x20, PT ;  /* 0x000000200a00780c */ /* 0x000fe20003f64270 */
[----:B------:R-:W3:Y:S01]  /*5b70*/  MUFU.TANH R173, R173 ;  /* 0x000000ad00ad7308 */ /* 0x000ee20000002400 */
[----:B----4-:R-:W-:-:S02]  /*5b80*/  FSEL R21, R21, -INF , P4 ;  /* 0xff80000015157808 */ /* 0x010fc40002000000 */
[----:B------:R-:W-:Y:S02]  /*5b90*/  FMNMX.FTZ R12, R152, R5, !PT ;  /* 0x00000005980c7209 */ /* 0x000fe40007810000 */
[----:B------:R-:W-:Y:S02]  /*5ba0*/  ISETP.GT.AND P4, PT, R10, 0x21, PT ;  /* 0x000000210a00780c */ /* 0x000fe40003f84270 */
[----:B-1----:R-:W-:Y:S01]  /*5bb0*/  FSEL R20, R20, -INF , P3 ;  /* 0xff80000014147808 */ /* 0x002fe20001800000 */
[----:B------:R-:W1:Y:S01]  /*5bc0*/  MUFU.TANH R176, R176 ;  /* 0x000000b000b07308 */ /* 0x000e620000002400 */
[----:B------:R-:W-:Y:S02]  /*5bd0*/  FMNMX.FTZ R5, R21, R12, !PT ;  /* 0x0000000c15057209 */ /* 0x000fe40007810000 */
[----:B------:R-:W-:Y:S02]  /*5be0*/  ISETP.GT.AND P3, PT, R10, 0x28, PT ;  /* 0x000000280a00780c */ /* 0x000fe40003f64270 */
[----:B0-----:R-:W-:-:S02]  /*5bf0*/  FSEL R14, R14, -INF , P4 ;  /* 0xff8000000e0e7808 */ /* 0x001fc40002000000 */
[----:B------:R-:W-:Y:S01]  /*5c00*/  FMNMX.FTZ R5, R20, R5, !PT ;  /* 0x0000000514057209 */ /* 0x000fe20007810000 */
[----:B------:R-:W0:Y:S01]  /*5c10*/  MUFU.TANH R177, R177 ;  /* 0x000000b100b17308 */ /* 0x000e220000002400 */
[----:B------:R-:W-:Y:S02]  /*5c20*/  ISETP.GT.AND P4, PT, R10, 0x29, PT ;  /* 0x000000290a00780c */ /* 0x000fe40003f84270 */
[----:B--2---:R-:W-:Y:S02]  /*5c30*/  FSEL R15, R15, -INF , P3 ;  /* 0xff8000000f0f7808 */ /* 0x004fe40001800000 */
[----:B------:R-:W-:Y:S02]  /*5c40*/  FMNMX.FTZ R12, R14, R5, !PT ;  /* 0x000000050e0c7209 */ /* 0x000fe40007810000 */
[----:B------:R-:W-:Y:S01]  /*5c50*/  ISETP.GT.AND P3, PT, R10, 0x30, PT ;  /* 0x000000300a00780c */ /* 0x000fe20003f64270 */
[----:B------:R-:W2:Y:S01]  /*5c60*/  MUFU.TANH R180, R180 ;  /* 0x000000b400b47308 */ /* 0x000ea20000002400 */
[----:B---3--:R-:W-:-:S02]  /*5c70*/  FSEL R13, R173, -INF , P4 ;  /* 0xff800000ad0d7808 */ /* 0x008fc40002000000 */
        /* <DEDUP_REMOVED lines=8> */
[----:B------:R-:W-:Y:S01]  /*5d00*/  MUFU.TANH R172, R154 ;  /* 0x0000009a00ac7308 */ /* 0x000fe20000002400 */
[----:B------:R-:W-:Y:S02]  /*5d10*/  ISETP.GT.AND P4, PT, R10, 0x39, PT ;  /* 0x000000390a00780c */ /* 0x000fe40003f84270 */
[----:B--2---:R-:W-:Y:S02]  /*5d20*/  FSEL R10, R180, -INF , P3 ;  /* 0xff800000b40a7808 */ /* 0x004fe40001800000 */
[----:B------:R-:W-:Y:S02]  /*5d30*/  FMNMX.FTZ R169, R12, R11, !PT ;  /* 0x0000000b0ca97209 */ /* 0x000fe40007810000 */
[----:B------:R-:W-:Y:S01]  /*5d40*/  IADD3 R173, R6, -UR24, R165 ;  /* 0x8000001806ad7c10 */ /* 0x000fe2000fffe0a5 */
[----:B------:R-:W0:Y:S01]  /*5d50*/  MUFU.TANH R155, R155 ;  /* 0x0000009b009b7308 */ /* 0x000e220000002400 */
[----:B-1----:R-:W-:-:S02]  /*5d60*/  FSEL R11, R181, -INF , P4 ;  /* 0xff800000b50b7808 */ /* 0x002fc40002000000 */
[----:B------:R-:W-:Y:S02]  /*5d70*/  FMNMX.FTZ R168, R10, R169, !PT ;  /* 0x000000a90aa87209 */ /* 0x000fe40007810000 */
[----:B------:R-:W-:Y:S02]  /*5d80*/  ISETP.GT.AND P3, PT, R173, RZ, PT ;  /* 0x000000ffad00720c */ /* 0x000fe40003f64270 */
[----:B------:R-:W-:Y:S01]  /*5d90*/  FMNMX.FTZ R168, R11, R168, !PT ;  /* 0x000000a80ba87209 */ /* 0x000fe20007810000 */
[----:B------:R-:W1:Y:S01]  /*5da0*/  MUFU.TANH R158, R158 ;  /* 0x0000009e009e7308 */ /* 0x000e620000002400 */
[C---:B------:R-:W-:Y:S02]  /*5db0*/  ISETP.GT.AND P4, PT, R173.reuse, 0x1, PT ;  /* 0x00000001ad00780c */ /* 0x040fe40003f84270 */
[C---:B------:R-:W-:Y:S01]  /*5dc0*/  ISETP.GT.AND P6, PT, R173.reuse, 0x20, PT ;  /* 0x00000020ad00780c */ /* 0x040fe20003fc4270 */
[----:B------:R-:W2:Y:S01]  /*5dd0*/  SHFL.BFLY PT, R169, R168, 0x2, 0x1f ;  /* 0x0c401f00a8a97f89 */ /* 0x000ea200000e0000 */
[----:B------:R-:W-:-:S03]  /*5de0*/  ISETP.GT.AND P5, PT, R173, 0x29, PT ;  /* 0x00000029ad00780c */ /* 0x000fc60003fa4270 */
[----:B------:R-:W3:Y:S08]  /*5df0*/  MUFU.TANH R159, R159 ;  /* 0x0000009f009f7308 */ /* 0x000ef00000002400 */
[----:B------:R-:W4:Y:S08]  /*5e00*/  MUFU.TANH R162, R162 ;  /* 0x000000a200a27308 */ /* 0x000f300000002400 */
[----:B------:R5:W4:Y:S01]  /*5e10*/  MUFU.TANH R176, R163 ;  /* 0x000000a300b07308 */ /* 0x000b220000002400 */
[----:B--2---:R-:W-:-:S02]  /*5e20*/  FMNMX.FTZ R169, R168, R169, !PT ;  /* 0x000000a9a8a97209 */ /* 0x004fc40007810000 */
[----:B0-----:R-:W-:-:S05]  /*5e30*/  FSEL R168, R155, -INF , P4 ;  /* 0xff8000009ba87808 */ /* 0x001fca0002000000 */
[----:B------:R-:W0:Y:S01]  /*5e40*/  MUFU.TANH R177, R166 ;  /* 0x000000a600b17308 */ /* 0x000e220000002400 */
[----:B------:R-:W2:Y:S01]  /*5e50*/  SHFL.BFLY PT, R154, R169, 0x1, 0x1f ;  /* 0x0c201f00a99a7f89 */ /* 0x000ea200000e0000 */
[----:B-----5:R-:W-:Y:S02]  /*5e60*/  FSEL R163, R172, -INF , P3 ;  /* 0xff800000aca37808 */ /* 0x020fe40001800000 */
[----:B------:R-:W-:Y:S02]  /*5e70*/  ISETP.GT.AND P3, PT, R173, 0x8, PT ;  /* 0x00000008ad00780c */ /* 0x000fe40003f64270 */
[----:B------:R-:W-:Y:S02]  /*5e80*/  FMNMX.FTZ R155, R163, R8, !PT ;  /* 0x00000008a39b7209 */ /* 0x000fe40007810000 */
[----:B------:R-:W-:Y:S01]  /*5e90*/  ISETP.GT.AND P4, PT, R173, 0x9, PT ;  /* 0x00000009ad00780c */ /* 0x000fe20003f84270 */
[----:B------:R3:W5:Y:S01]  /*5ea0*/  MUFU.TANH R180, R167 ;  /* 0x000000a700b47308 */ /* 0x0007620000002400 */
[----:B-1----:R-:W-:-:S02]  /*5eb0*/  FSEL R158, R158, -INF , P3 ;  /* 0xff8000009e9e7808 */ /* 0x002fc40001800000 */
[----:B------:R-:W-:Y:S02]  /*5ec0*/  FMNMX.FTZ R155, R168, R155, !PT ;  /* 0x0000009ba89b7209 */ /* 0x000fe40007810000 */
[----:B------:R-:W-:-:S03]  /*5ed0*/  ISETP.GT.AND P3, PT, R173, 0x10, PT ;  /* 0x00000010ad00780c */ /* 0x000fc60003f64270 */
[----:B------:R1:W5:Y:S01]  /*5ee0*/  MUFU.TANH R181, R170 ;  /* 0x000000aa00b57308 */ /* 0x0003620000002400 */
[----:B---3--:R-:W-:Y:S02]  /*5ef0*/  FSEL R167, R159, -INF , P4 ;  /* 0xff8000009fa77808 */ /* 0x008fe40002000000 */
[C---:B------:R-:W-:Y:S02]  /*5f00*/  ISETP.GT.AND P4, PT, R173.reuse, 0x11, PT ;  /* 0x00000011ad00780c */ /* 0x040fe40003f84270 */
[----:B----4-:R-:W-:Y:S02]  /*5f10*/  FSEL R166, R162, -INF , P3 ;  /* 0xff800000a2a67808 */ /* 0x010fe40001800000 */
[----:B------:R-:W-:Y:S01]  /*5f20*/  ISETP.GT.AND P3, PT, R173, 0x18, PT ;  /* 0x00000018ad00780c */ /* 0x000fe20003f64270 */
[----:B------:R5:W3:Y:S01]  /*5f30*/  MUFU.TANH R165, R171 ;  /* 0x000000ab00a57308 */ /* 0x000ae20000002400 */
[----:B--2---:R-:W-:Y:S02]  /*5f40*/  FMNMX.FTZ R6, R169, R154, !PT ;  /* 0x0000009aa9067209 */ /* 0x004fe40007810000 */
[----:B------:R-:W-:-:S02]  /*5f50*/  FMNMX.FTZ R154, R158, R155, !PT ;  /* 0x0000009b9e9a7209 */ /* 0x000fc40007810000 */
[----:B-1----:R-:W-:Y:S02]  /*5f60*/  FSEL R170, R176, -INF , P4 ;  /* 0xff800000b0aa7808 */ /* 0x002fe40002000000 */
[----:B------:R-:W-:Y:S01]  /*5f70*/  FMNMX.FTZ R155, R167, R154, !PT ;  /* 0x0000009aa79b7209 */ /* 0x000fe20007810000 */
[----:B------:R-:W1:Y:S01]  /*5f80*/  MUFU.TANH R174, R174 ;  /* 0x000000ae00ae7308 */ /* 0x000e620000002400 */
[----:B------:R-:W-:Y:S02]  /*5f90*/  ISETP.GT.AND P4, PT, R173, 0x19, PT ;  /* 0x00000019ad00780c */ /* 0x000fe40003f84270 */
[----:B------:R-:W-:Y:S02]  /*5fa0*/  FMNMX.FTZ R155, R166, R155, !PT ;  /* 0x0000009ba69b7209 */ /* 0x000fe40007810000 */
[----:B0-----:R-:W-:Y:S02]  /*5fb0*/  FSEL R169, R177, -INF , P3 ;  /* 0xff800000b1a97808 */ /* 0x001fe40001800000 */
[----:B------:R-:W-:Y:S01]  /*5fc0*/  FMNMX.FTZ R154, R170, R155, !PT ;  /* 0x0000009baa9a7209 */ /* 0x000fe20007810000 */
[----:B------:R-:W0:Y:S01]  /*5fd0*/  MUFU.TANH R175, R175 ;  /* 0x000000af00af7308 */ /* 0x000e220000002400 */
[----:B-----5:R-:W-:-:S02]  /*5fe0*/  FSEL R171, R180, -INF , P4 ;  /* 0xff800000b4ab7808 */ /* 0x020fc40002000000 */
[----:B------:R-:W-:Y:S02]  /*5ff0*/  FMNMX.FTZ R154, R169, R154, !PT ;  /* 0x0000009aa99a7209 */ /* 0x000fe40007810000 */
[----:B------:R-:W-:Y:S02]  /*6000*/  ISETP.GT.AND P3, PT, R173, 0x21, PT ;  /* 0x00000021ad00780c */ /* 0x000fe40003f64270 */
[----:B------:R-:W-:Y:S01]  /*6010*/  FSEL R162, R181, -INF , P6 ;  /* 0xff800000b5a27808 */ /* 0x000fe20003000000 */
[----:B------:R2:W4:Y:S01]  /*6020*/  MUFU.TANH R191, R178 ;  /* 0x000000b200bf7308 */ /* 0x0005220000002400 */
[----:B------:R-:W-:Y:S02]  /*6030*/  FMNMX.FTZ R155, R171, R154, !PT ;  /* 0x0000009aab9b7209 */ /* 0x000fe40007810000 */
[----:B------:R-:W-:Y:S02]  /*6040*/  ISETP.GT.AND P4, PT, R173, 0x28, PT ;  /* 0x00000028ad00780c */ /* 0x000fe40003f84270 */
[----:B---3--:R-:W-:-:S02]  /*6050*/  FSEL R159, R165, -INF , P3 ;  /* 0xff800000a59f7808 */ /* 0x008fc40001800000 */
[----:B------:R-:W-:Y:S01]  /*6060*/  FMNMX.FTZ R172, R162, R155, !PT ;  /* 0x0000009ba2ac7209 */ /* 0x000fe20007810000 */
[----:B------:R3:W5:Y:S01]  /*6070*/  MUFU.TANH R176, R179 ;  /* 0x000000b300b07308 */ /* 0x0007620000002400 */
[----:B-1----:R-:W-:Y:S01]  /*6080*/  FSEL R154, R174, -INF , P4 ;  /* 0xff800000ae9a7808 */ /* 0x002fe20002000000 */
[C---:B--2---:R-:W-:Y:S01]  /*6090*/  FMUL.FTZ R178, R6.reuse, UR10 ;  /* 0x0000000a06b27c20 */ /* 0x044fe20008410000 */
[----:B------:R-:W-:Y:S02]  /*60a0*/  FMNMX.FTZ R165, R159, R172, !PT ;  /* 0x000000ac9fa57209 */ /* 0x000fe40007810000 */
[----:B------:R-:W-:Y:S02]  /*60b0*/  FSETP.NEU.FTZ.AND P3, PT, R6, -INF , PT ;  /* 0xff8000000600780b */ /* 0x000fe40003f7d000 */
[----:B------:R-:W-:Y:S01]  /*60c0*/  ISETP.GT.AND P6, PT, R173, 0x30, PT ;  /* 0x00000030ad00780c */ /* 0x000fe20003fc4270 */
[----:B------:R-:W1:Y:S01]  /*60d0*/  MUFU.TANH R182, R182 ;  /* 0x000000b600b67308 */ /* 0x000e620000002400 */
[----:B0-----:R-:W-:-:S02]  /*60e0*/  FSEL R155, R175, -INF , P5 ;  /* 0xff800000af9b7808 */ /* 0x001fc40002800000 */
[----:B------:R-:W-:Y:S02]  /*60f0*/  FMNMX.FTZ R172, R154, R165, !PT ;  /* 0x000000a59aac7209 */ /* 0x000fe40007810000 */
[----:B------:R-:W-:Y:S02]  /*6100*/  FSEL R178, R178, RZ, P3 ;  /* 0x000000ffb2b27208 */ /* 0x000fe40001800000 */
[----:B------:R-:W-:Y:S01]  /*6110*/  ISETP.GT.AND P4, PT, R173, 0x31, PT ;  /* 0x00000031ad00780c */ /* 0x000fe20003f84270 */
[----:B------:R-:W0:Y:S01]  /*6120*/  MUFU.TANH R183, R183 ;  /* 0x000000b700b77308 */ /* 0x000e220000002400 */
[----:B----4-:R-:W-:Y:S01]  /*6130*/  FSEL R165, R191, -INF , P6 ;  /* 0xff800000bfa57808 */ /* 0x010fe20003000000 */
[--C-:B---3--:R-:W-:Y:S01]  /*6140*/  FFMA.FTZ R179, R164, UR10, -R178.reuse ;  /* 0x0000000aa4b37c23 */ /* 0x108fe200080108b2 */
[----:B------:R-:W-:Y:S01]  /*6150*/  FMNMX.FTZ R174, R155, R172, !PT ;  /* 0x000000ac9bae7209 */ /* 0x000fe20007810000 */
[--C-:B------:R-:W-:Y:S01]  /*6160*/  FFMA.FTZ R181, R156, UR10, -R178.reuse ;  /* 0x0000000a9cb57c23 */ /* 0x100fe200080108b2 */
[----:B------:R-:W-:Y:S01]  /*6170*/  ISETP.GT.AND P5, PT, R173, 0x38, PT ;  /* 0x00000038ad00780c */ /* 0x000fe20003fa4270 */
[--C-:B------:R-:W-:Y:S01]  /*6180*/  FFMA.FTZ R156, R160, UR10, -R178.reuse ;  /* 0x0000000aa09c7c23 */ /* 0x100fe200080108b2 */
[----:B-----5:R-:W-:Y:S01]  /*6190*/  FSEL R164, R176, -INF , P4 ;  /* 0xff800000b0a47808 */ /* 0x020fe20002000000 */
[--C-:B------:R-:W-:Y:S01]  /*61a0*/  FFMA.FTZ R160, R152, UR10, -R178.reuse ;  /* 0x0000000a98a07c23 */ /* 0x100fe200080108b2 */
[----:B------:R-:W-:Y:S01]  /*61b0*/  FMNMX.FTZ R175, R165, R174, !PT ;  /* 0x000000aea5af7209 */ /* 0x000fe20007810000 */
[--C-:B------:R-:W-:Y:S01]  /*61c0*/  FFMA.FTZ R161, R161, UR10, -R178.reuse ;  /* 0x0000000aa1a17c23 */ /* 0x100fe200080108b2 */
[----:B------:R-:W-:Y:S01]  /*61d0*/  ISETP.GT.AND P4, PT, R173, 0x39, PT ;  /* 0x00000039ad00780c */ /* 0x000fe20003f84270 */
[--C-:B------:R-:W-:Y:S01]  /*61e0*/  FFMA.FTZ R21, R21, UR10, -R178.reuse ;  /* 0x0000000a15157c23 */ /* 0x100fe200080108b2 */
[----:B-1----:R-:W-:Y:S01]  /*61f0*/  FSEL R173, R182, -INF , P5 ;  /* 0xff800000b6ad7808 */ /* 0x002fe20002800000 */
[--C-:B------:R-:W-:Y:S01]  /*6200*/  FFMA.FTZ R20, R20, UR10, -R178.reuse ;  /* 0x0000000a14147c23 */ /* 0x100fe200080108b2 */
[----:B------:R-:W-:Y:S01]  /*6210*/  FMNMX.FTZ R176, R164, R175, !PT ;  /* 0x000000afa4b07209 */ /* 0x000fe20007810000 */
[--C-:B------:R-:W-:Y:S01]  /*6220*/  FFMA.FTZ R12, R12, UR10, -R178.reuse ;  /* 0x0000000a0c0c7c23 */ /* 0x100fe200080108b2 */
[----:B0-----:R-:W-:Y:S01]  /*6230*/  FSEL R174, R183, -INF , P4 ;  /* 0xff800000b7ae7808 */ /* 0x001fe20002000000 */
[--C-:B------:R-:W-:Y:S01]  /*6240*/  FFMA.FTZ R10, R10, UR10, -R178.reuse ;  /* 0x0000000a0a0a7c23 */ /* 0x100fe200080108b2 */
[----:B------:R-:W-:Y:S01]  /*6250*/  FMNMX.FTZ R175, R173, R176, !PT ;  /* 0x000000b0adaf7209 */ /* 0x000fe20007810000 */
[--C-:B------:R-:W-:Y:S01]  /*6260*/  FFMA.FTZ R176, R157, UR10, -R178.reuse ;  /* 0x0000000a9db07c23 */ /* 0x100fe200080108b2 */
[--C-:B------:R-:W-:Y:S01]  /*6270*/  FFMA.FTZ R157, R153, UR10, -R178.reuse ;  /* 0x0000000a999d7c23 */ /* 0x100fe200080108b2 */
[--C-:B------:R-:W-:Y:S01]  /*6280*/  FFMA.FTZ R11, R11, UR10, -R178.reuse ;  /* 0x0000000a0b0b7c23 */ /* 0x100fe200080108b2 */
[----:B------:R-:W-:Y:S01]  /*6290*/  FMNMX.FTZ R177, R174, R175, !PT ;  /* 0x000000afaeb17209 */ /* 0x000fe20007810000 */
[----:B------:R-:W-:Y:S04]  /*62a0*/  MUFU.EX2 R172, R179 ;  /* 0x000000b300ac7308 */ /* 0x000fe80000000800 */
[----:B------:R-:W0:Y:S04]  /*62b0*/  SHFL.BFLY PT, R180, R177, 0x2, 0x1f ;  /* 0x0c401f00b1b47f89 */ /* 0x000e2800000e0000 */
[----:B------:R-:W-:Y:S08]  /*62c0*/  MUFU.EX2 R161, R161 ;  /* 0x000000a100a17308 */ /* 0x000ff00000000800 */
[----:B------:R1:W-:Y:S08]  /*62d0*/  MUFU.EX2 R175, R181 ;  /* 0x000000b500af7308 */ /* 0x0003f00000000800 */
[----:B------:R-:W-:Y:S01]  /*62e0*/  MUFU.EX2 R176, R176 ;  /* 0x000000b000b07308 */ /* 0x000fe20000000800 */
[----:B-1----:R-:W-:Y:S01]  /*62f0*/  IMAD.U32 R181, RZ, RZ, UR23 ;  /* 0x00000017ffb57e24 */ /* 0x002fe2000f8e00ff */
[----:B0-----:R-:W-:Y:S01]  /*6300*/  FMNMX.FTZ R180, R177, R180, !PT ;  /* 0x000000b4b1b47209 */ /* 0x001fe20007810000 */
[--C-:B------:R-:W-:Y:S01]  /*6310*/  FFMA.FTZ R177, R14, UR10, -R178.reuse ;  /* 0x0000000a0eb17c23 */ /* 0x100fe200080108b2 */
[--C-:B------:R-:W-:Y:S01]  /*6320*/  FFMA.FTZ R14, R15, UR10, -R178.reuse ;  /* 0x0000000a0f0e7c23 */ /* 0x100fe200080108b2 */
[--C-:B------:R-:W-:Y:S01]  /*6330*/  FFMA.FTZ R15, R13, UR10, -R178.reuse ;  /* 0x0000000a0d0f7c23 */ /* 0x100fe200080108b2 */
[----:B------:R-:W-:Y:S01]  /*6340*/  FFMA.FTZ R13, R5, UR10, -R178 ;  /* 0x0000000a050d7c23 */ /* 0x000fe200080108b2 */
[----:B------:R-:W0:Y:S01]  /*6350*/  SHFL.BFLY PT, R153, R180, 0x1, 0x1f ;  /* 0x0c201f00b4997f89 */ /* 0x000e2200000e0000 */
[----:B------:R-:W-:Y:S01]  /*6360*/  FSEL R178, R6, RZ, P3 ;  /* 0x000000ff06b27208 */ /* 0x000fe20001800000 */
[----:B------:R-:W-:Y:S04]  /*6370*/  MUFU.EX2 R156, R156 ;  /* 0x0000009c009c7308 */ /* 0x000fe80000000800 */
[----:B------:R-:W-:-:S04]  /*6380*/  FADD.FTZ R178, -R178, R9 ;  /* 0x00000009b2b27221 */ /* 0x000fc80000010100 */
[----:B------:R-:W-:Y:S01]  /*6390*/  FMUL.FTZ R9, R178, UR10 ;  /* 0x0000000ab2097c20 */ /* 0x000fe20008410000 */
[----:B------:R-:W-:Y:S01]  /*63a0*/  IMAD.U32 R178, RZ, RZ, UR26 ;  /* 0x0000001affb27e24 */ /* 0x000fe2000f8e00ff */
[----:B------:R-:W-:Y:S08]  /*63b0*/  MUFU.EX2 R157, R157 ;  /* 0x0000009d009d7308 */ /* 0x000ff00000000800 */
[----:B------:R-:W1:Y:S01]  /*63c0*/  MUFU.EX2 R9, R9 ;  /* 0x0000000900097308 */ /* 0x000e620000000800 */
[----:B0-----:R-:W-:-:S04]  /*63d0*/  FMNMX.FTZ R5, R180, R153, !PT ;  /* 0x00000099b4057209 */ /* 0x001fc80007810000 */
[C---:B------:R-:W-:Y:S01]  /*63e0*/  FSETP.NEU.FTZ.AND P4, PT, R5.reuse, -INF , PT ;  /* 0xff8000000500780b */ /* 0x040fe20003f9d000 */
[----:B------:R-:W-:Y:S02]  /*63f0*/  FMUL.FTZ R152, R5, UR10 ;  /* 0x0000000a05987c20 */ /* 0x000fe40008410000 */
[----:B------:R-:W-:Y:S03]  /*6400*/  MUFU.EX2 R160, R160 ;  /* 0x000000a000a07308 */ /* 0x000fe60000000800 */
[----:B------:R-:W-:Y:S01]  /*6410*/  FSEL R152, R152, RZ, P4 ;  /* 0x000000ff98987208 */ /* 0x000fe20002000000 */
[----:B-1----:R-:W-:-:S04]  /*6420*/  FFMA.FTZ R180, R9, R3, R172 ;  /* 0x0000000309b47223 */ /* 0x002fc800000100ac */
[----:B------:R-:W-:Y:S01]  /*6430*/  MUFU.EX2 R21, R21 ;  /* 0x0000001500157308 */ /* 0x000fe20000000800 */
[--C-:B------:R-:W-:Y:S01]  /*6440*/  FFMA.FTZ R153, R163, UR10, -R152.reuse ;  /* 0x0000000aa3997c23 */ /* 0x100fe20008010898 */
[--C-:B------:R-:W-:Y:S01]  /*6450*/  FFMA.FTZ R163, R166, UR10, -R152.reuse ;  /* 0x0000000aa6a37c23 */ /* 0x100fe20008010898 */
[--C-:B------:R-:W-:Y:S01]  /*6460*/  FFMA.FTZ R166, R169, UR10, -R152.reuse ;  /* 0x0000000aa9a67c23 */ /* 0x100fe20008010898 */
[--C-:B------:R-:W-:Y:S01]  /*6470*/  FFMA.FTZ R169, R171, UR10, -R152.reuse ;  /* 0x0000000aaba97c23 */ /* 0x100fe20008010898 */
[----:B------:R-:W-:Y:S01]  /*6480*/  FSEL R171, R5, RZ, P4 ;  /* 0x000000ff05ab7208 */ /* 0x000fe20002000000 */
[--C-:B------:R-:W-:Y:S01]  /*6490*/  FFMA.FTZ R168, R168, UR10, -R152.reuse ;  /* 0x0000000aa8a87c23 */ /* 0x100fe20008010898 */
[--C-:B------:R-:W-:Y:S01]  /*64a0*/  FFMA.FTZ R158, R158, UR10, -R152.reuse ;  /* 0x0000000a9e9e7c23 */ /* 0x100fe20008010898 */
[----:B------:R-:W-:Y:S01]  /*64b0*/  MUFU.EX2 R153, R153 ;  /* 0x0000009900997308 */ /* 0x000fe20000000800 */
[----:B------:R-:W-:Y:S01]  /*64c0*/  FFMA.FTZ R167, R167, UR10, -R152 ;  /* 0x0000000aa7a77c23 */ /* 0x000fe20008010898 */
[----:B------:R-:W-:Y:S01]  /*64d0*/  FADD.FTZ R171, -R171, R8 ;  /* 0x00000008abab7221 */ /* 0x000fe20000010100 */
[--C-:B------:R-:W-:Y:S01]  /*64e0*/  FFMA.FTZ R179, R159, UR10, -R152.reuse ;  /* 0x0000000a9fb37c23 */ /* 0x100fe20008010898 */
[----:B------:R-:W-:Y:S01]  /*64f0*/  FFMA.FTZ R170, R170, UR10, -R152 ;  /* 0x0000000aaaaa7c23 */ /* 0x000fe20008010898 */
[----:B------:R-:W-:Y:S01]  /*6500*/  FADD.FTZ R180, R161, R180 ;  /* 0x000000b4a1b47221 */ /* 0x000fe20000010000 */
[----:B------:R-:W-:Y:S01]  /*6510*/  FMUL.FTZ R8, R171, UR10 ;  /* 0x0000000aab087c20 */ /* 0x000fe20008410000 */
[----:B------:R-:W-:Y:S01]  /*6520*/  IMAD.MOV R171, RZ, RZ, -R18 ;  /* 0x000000ffffab7224 */ /* 0x000fe200078e0a12 */
[----:B------:R-:W-:Y:S01]  /*6530*/  MUFU.EX2 R168, R168 ;  /* 0x000000a800a87308 */ /* 0x000fe20000000800 */
[--C-:B------:R-:W-:Y:S01]  /*6540*/  FFMA.FTZ R3, R154, UR10, -R152.reuse ;  /* 0x0000000a9a037c23 */ /* 0x100fe20008010898 */
[--C-:B------:R-:W-:Y:S01]  /*6550*/  FFMA.FTZ R162, R162, UR10, -R152.reuse ;  /* 0x0000000aa2a27c23 */ /* 0x100fe20008010898 */
[----:B------:R-:W-:Y:S01]  /*6560*/  FFMA.FTZ R165, R165, UR10, -R152 ;  /* 0x0000000aa5a57c23 */ /* 0x000fe20008010898 */
[----:B------:R-:W-:Y:S01]  /*6570*/  ISETP.NE.AND P3, PT, R2, R171, PT ;  /* 0x000000ab0200720c */ /* 0x000fe20003f65270 */
[----:B------:R-:W-:-:S02]  /*6580*/  @!P1 VIADD R171, R178, 0x28c40 ;  /* 0x00028c40b2ab9836 */ /* 0x000fc40000000000 */
[--C-:B------:R-:W-:Y:S01]  /*6590*/  FFMA.FTZ R164, R164, UR10, -R152.reuse ;  /* 0x0000000aa4a47c23 */ /* 0x100fe20008010898 */
[--C-:B------:R-:W-:Y:S01]  /*65a0*/  FFMA.FTZ R173, R173, UR10, -R152.reuse ;  /* 0x0000000aadad7c23 */ /* 0x100fe20008010898 */
[----:B------:R-:W0:Y:S01]  /*65b0*/  MUFU.EX2 R8, R8 ;  /* 0x0000000800087308 */ /* 0x000e220000000800 */
[----:B------:R-:W-:Y:S01]  /*65c0*/  FFMA.FTZ R174, R174, UR10, -R152 ;  /* 0x0000000aaeae7c23 */ /* 0x000fe20008010898 */
[----:B------:R-:W-:Y:S01]  /*65d0*/  @!P1 PRMT R159, RZ, 0x654, R171 ;  /* 0x00000654ff9f9816 */ /* 0x000fe200000000ab */
[-C--:B------:R-:W-:Y:S01]  /*65e0*/  FMUL.FTZ R24, R24, R9.reuse ;  /* 0x0000000918187220 */ /* 0x080fe20000410000 */
[-C--:B------:R-:W-:Y:S01]  /*65f0*/  FMUL.FTZ R25, R25, R9.reuse ;  /* 0x0000000919197220 */ /* 0x080fe20000410000 */
[-C--:B------:R-:W-:Y:S01]  /*6600*/  FMUL.FTZ R28, R28, R9.reuse ;  /* 0x000000091c1c7220 */ /* 0x080fe20000410000 */
[----:B------:R0:W-:Y:S01]  /*6610*/  @!P1 SYNCS.ARRIVE.TRANS64.RED.A1T0 RZ, [R159+URZ], RZ ;  /* 0x000000ff9fff99a7 */ /* 0x0001e2000810043f */
        /* <DEDUP_REMOVED lines=11> */
[----:B------:R-:W-:Y:S01]  /*66d0*/  @!P3 IMAD R4, R181, 0x40, R16 ;  /* 0x00000040b504b824 */ /* 0x000fe200078e0210 */
[C---:B------:R-:W-:Y:S01]  /*66e0*/  F2FP.F16.F32.PACK_AB R153, R168.reuse, R153 ;  /* 0x00000099a899723e */ /* 0x040fe200000000ff */
[-C--:B------:R-:W-:Y:S01]  /*66f0*/  FMUL.FTZ R45, R45, R9.reuse ;  /* 0x000000092d2d7220 */ /* 0x080fe20000410000 */
[----:B------:R-:W-:Y:S01]  /*6700*/  FADD.FTZ R181, R168, R159 ;  /* 0x0000009fa8b57221 */ /* 0x000fe20000010000 */
[-C--:B------:R-:W-:Y:S01]  /*6710*/  FMUL.FTZ R48, R48, R9.reuse ;  /* 0x0000000930307220 */ /* 0x080fe20000410000 */
[----:B------:R-:W-:Y:S01]  /*6720*/  @!P3 LEA R159, R4, UR43, 0x2 ;  /* 0x0000002b049fbc11 */ /* 0x000fe2000f8e10ff */
[----:B------:R-:W0:Y:S01]  /*6730*/  MUFU.EX2 R163, R163 ;  /* 0x000000a300a37308 */ /* 0x000e220000000800 */
[----:B-1----:R-:W-:Y:S01]  /*6740*/  FADD.FTZ R154, R158, R181 ;  /* 0x000000b59e9a7221 */ /* 0x002fe20000010000 */
[----:B------:R-:W-:Y:S01]  /*6750*/  FFMA.FTZ R4, R155, UR10, -R152 ;  /* 0x0000000a9b047c23 */ /* 0x000fe20008010898 */
[----:B------:R-:W-:Y:S01]  /*6760*/  F2FP.F16.F32.PACK_AB R152, R161, R172 ;  /* 0x000000aca198723e */ /* 0x000fe200000000ff */
[----:B------:R-:W-:Y:S01]  /*6770*/  @!P3 STS [R159+0x28800], R9 ;  /* 0x028800099f00b388 */ /* 0x000fe20000000800 */
[-C--:B------:R-:W-:Y:S01]  /*6780*/  FMUL.FTZ R49, R49, R9.reuse ;  /* 0x0000000931317220 */ /* 0x080fe20000410000 */
[-C--:B------:R-:W-:Y:S01]  /*6790*/  FMUL.FTZ R52, R52, R9.reuse ;  /* 0x0000000934347220 */ /* 0x080fe20000410000 */
[-C--:B------:R-:W-:Y:S01]  /*67a0*/  FMUL.FTZ R53, R53, R9.reuse ;  /* 0x0000000935357220 */ /* 0x080fe20000410000 */
[----:B------:R-:W1:Y:S01]  /*67b0*/  MUFU.EX2 R170, R170 ;  /* 0x000000aa00aa7308 */ /* 0x000e620000000800 */
[----:B--2---:R-:W-:Y:S01]  /*67c0*/  FADD.FTZ R154, R167, R154 ;  /* 0x0000009aa79a7221 */ /* 0x004fe20000010000 */
[----:B------:R2:W-:Y:S01]  /*67d0*/  @!P3 STS [R159+0x28820], R8 ;  /* 0x028820089f00b388 */ /* 0x0005e20000000800 */
[-C--:B------:R-:W-:Y:S01]  /*67e0*/  FMUL.FTZ R56, R56, R9.reuse ;  /* 0x0000000938387220 */ /* 0x080fe20000410000 */
[-C--:B------:R-:W-:Y:S01]  /*67f0*/  FMUL.FTZ R57, R57, R9.reuse ;  /* 0x0000000939397220 */ /* 0x080fe20000410000 */
[-C--:B------:R-:W-:Y:S01]  /*6800*/  FMUL.FTZ R60, R60, R9.reuse ;  /* 0x000000093c3c7220 */ /* 0x080fe20000410000 */
[-C--:B------:R-:W-:Y:S01]  /*6810*/  FMUL.FTZ R61, R61, R9.reuse ;  /* 0x000000093d3d7220 */ /* 0x080fe20000410000 */
[-C--:B------:R-:W-:Y:S01]  /*6820*/  FMUL.FTZ R64, R64, R9.reuse ;  /* 0x0000000940407220 */ /* 0x080fe20000410000 */
[----:B------:R3:W-:Y:S01]  /*6830*/  MUFU.EX2 R171, R179 ;  /* 0x000000b300ab7308 */ /* 0x0007e20000000800 */
        /* <DEDUP_REMOVED lines=9> */
[----:B-1----:R-:W-:Y:S01]  /*68d0*/  FADD.FTZ R155, R170, R155 ;  /* 0x0000009baa9b7221 */ /* 0x002fe20000010000 */
[-C--:B------:R-:W-:Y:S01]  /*68e0*/  FMUL.FTZ R77, R77, R9.reuse ;  /* 0x000000094d4d7220 */ /* 0x080fe20000410000 */
[-C--:B------:R-:W-:Y:S01]  /*68f0*/  FMUL.FTZ R80, R80, R9.reuse ;  /* 0x0000000950507220 */ /* 0x080fe20000410000 */
[----:B------:R-:W-:Y:S01]  /*6900*/  FADD.FTZ R179, R176, R179 ;  /* 0x000000b3b0b37221 */ /* 0x000fe20000010000 */
[-C--:B------:R-:W-:Y:S01]  /*6910*/  FMUL.FTZ R81, R81, R9.reuse ;  /* 0x0000000951517220 */ /* 0x080fe20000410000 */
[-C--:B------:R-:W-:Y:S01]  /*6920*/  FMUL.FTZ R84, R84, R9.reuse ;  /* 0x0000000954547220 */ /* 0x080fe20000410000 */
[----:B------:R-:W1:Y:S01]  /*6930*/  MUFU.EX2 R169, R169 ;  /* 0x000000a900a97308 */ /* 0x000e620000000800 */
[----:B------:R-:W-:Y:S01]  /*6940*/  FADD.FTZ R180, R156, R179 ;  /* 0x000000b39cb47221 */ /* 0x000fe20000010000 */
[----:B------:R-:W-:Y:S01]  /*6950*/  F2FP.F16.F32.PACK_AB R156, R157, R156 ;  /* 0x0000009c9d9c723e */ /* 0x000fe200000000ff */
[-C--:B------:R-:W-:Y:S01]  /*6960*/  FMUL.FTZ R85, R85, R9.reuse ;  /* 0x0000000955557220 */ /* 0x080fe20000410000 */
[----:B------:R-:W-:Y:S01]  /*6970*/  FMUL.FTZ R88, R88, R9 ;  /* 0x0000000958587220 */ /* 0x000fe20000410000 */
[----:B------:R-:W-:Y:S01]  /*6980*/  FADD.FTZ R179, R157, R180 ;  /* 0x000000b49db37221 */ /* 0x000fe20000010000 */
[----:B------:R-:W-:Y:S01]  /*6990*/  F2FP.F16.F32.PACK_AB R157, R170, R163 ;  /* 0x000000a3aa9d723e */ /* 0x000fe200000000ff */
[-C--:B------:R-:W-:Y:S01]  /*69a0*/  FMUL.FTZ R89, R89, R9.reuse ;  /* 0x0000000959597220 */ /* 0x080fe20000410000 */
[----:B------:R-:W3:Y:S01]  /*69b0*/  MUFU.EX2 R20, R20 ;  /* 0x0000001400147308 */ /* 0x000ee20000000800 */
[----:B------:R-:W-:Y:S01]  /*69c0*/  FADD.FTZ R154, R160, R179 ;  /* 0x000000b3a09a7221 */ /* 0x000fe20000010000 */
[----:B0-----:R-:W-:Y:S01]  /*69d0*/  FADD.FTZ R180, R166, R155 ;  /* 0x0000009ba6b47221 */ /* 0x001fe20000010000 */
[-C--:B------:R-:W-:Y:S01]  /*69e0*/  FMUL.FTZ R92, R92, R9.reuse ;  /* 0x000000095c5c7220 */ /* 0x080fe20000410000 */
[----:B------:R-:W-:Y:S01]  /*69f0*/  FMUL.FTZ R93, R93, R9 ;  /* 0x000000095d5d7220 */ /* 0x000fe20000410000 */
[----:B------:R-:W-:Y:S01]  /*6a00*/  FADD.FTZ R155, R21, R154 ;  /* 0x0000009a159b7221 */ /* 0x000fe20000010000 */
[----:B------:R-:W-:Y:S01]  /*6a10*/  F2FP.F16.F32.PACK_AB R154, R176, R175 ;  /* 0x000000afb09a723e */ /* 0x000fe200000000ff */
        /* <DEDUP_REMOVED lines=8> */
[-C--:B------:R-:W-:Y:S01]  /*6aa0*/  FMUL.FTZ R108, R108, R9.reuse ;  /* 0x000000096c6c7220 */ /* 0x080fe20000410000 */
[----:B------:R-:W2:Y:S01]  /*6ab0*/  MUFU.EX2 R177, R177 ;  /* 0x000000b100b17308 */ /* 0x000ea20000000800 */
[----:B---3--:R-:W-:Y:S01]  /*6ac0*/  FADD.FTZ R168, R20, R155 ;  /* 0x0000009b14a87221 */ /* 0x008fe20000010000 */
[----:B------:R-:W-:Y:S01]  /*6ad0*/  F2FP.F16.F32.PACK_AB R155, R167, R158 ;  /* 0x0000009ea79b723e */ /* 0x000fe200000000ff */
[----:B------:R-:W-:Y:S01]  /*6ae0*/  BAR.SYNC.DEFER_BLOCKING 0xf, 0x100 ;  /* 0x03c4000000007b1d */ /* 0x000fe20000010000 */
[----:B------:R-:W-:Y:S01]  /*6af0*/  F2FP.F16.F32.PACK_AB R158, R21, R160 ;  /* 0x000000a0159e723e */ /* 0x000fe200000000ff */
[-C--:B------:R-:W-:Y:S01]  /*6b00*/  FMUL.FTZ R109, R109, R9.reuse ;  /* 0x000000096d6d7220 */ /* 0x080fe20000410000 */
[-C--:B------:R-:W-:Y:S01]  /*6b10*/  FMUL.FTZ R112, R112, R9.reuse ;  /* 0x0000000970707220 */ /* 0x080fe20000410000 */
[-C--:B------:R-:W-:Y:S01]  /*6b20*/  FMUL.FTZ R113, R113, R9.reuse ;  /* 0x0000000971717220 */ /* 0x080fe20000410000 */
[-C--:B------:R-:W-:Y:S01]  /*6b30*/  FMUL.FTZ R116, R116, R9.reuse ;  /* 0x0000000974747220 */ /* 0x080fe20000410000 */
[----:B------:R-:W-:Y:S01]  /*6b40*/  MUFU.EX2 R14, R14 ;  /* 0x0000000e000e7308 */ /* 0x000fe20000000800 */
[----:B0-----:R-:W-:Y:S01]  /*6b50*/  FADD.FTZ R176, R162, R161 ;  /* 0x000000a1a2b07221 */ /* 0x001fe20000010000 */
[----:B------:R-:W-:Y:S01]  /*6b60*/  F2FP.F16.F32.PACK_AB R161, R171, R162 ;  /* 0x000000a2aba1723e */ /* 0x000fe200000000ff */
[-C--:B------:R-:W-:Y:S01]  /*6b70*/  FMUL.FTZ R117, R117, R9.reuse ;  /* 0x0000000975757220 */ /* 0x080fe20000410000 */
[-C--:B------:R-:W-:Y:S01]  /*6b80*/  FMUL.FTZ R120, R120, R9.reuse ;  /* 0x0000000978787220 */ /* 0x080fe20000410000 */
[----:B------:R-:W-:Y:S01]  /*6b90*/  FADD.FTZ R176, R171, R176 ;  /* 0x000000b0abb07221 */ /* 0x000fe20000010000 */
[-C--:B------:R-:W-:Y:S01]  /*6ba0*/  FMUL.FTZ R121, R121, R9.reuse ;  /* 0x0000000979797220 */ /* 0x080fe20000410000 */
[-C--:B------:R-:W-:Y:S01]  /*6bb0*/  FMUL.FTZ R124, R124, R9.reuse ;  /* 0x000000097c7c7220 */ /* 0x080fe20000410000 */
[----:B------:R-:W-:Y:S01]  /*6bc0*/  MUFU.EX2 R3, R3 ;  /* 0x0000000300037308 */ /* 0x000fe20000000800 */
[C---:B--2---:R-:W-:Y:S01]  /*6bd0*/  FADD.FTZ R159, R177.reuse, R168 ;  /* 0x000000a8b19f7221 */ /* 0x044fe20000010000 */
[----:B------:R-:W-:Y:S01]  /*6be0*/  F2FP.F16.F32.PACK_AB R160, R177, R20 ;  /* 0x00000014b1a0723e */ /* 0x000fe200000000ff */
[-C--:B------:R-:W-:Y:S01]  /*6bf0*/  FMUL.FTZ R125, R125, R9.reuse ;  /* 0x000000097d7d7220 */ /* 0x080fe20000410000 */
[-C--:B------:R-:W-:Y:S01]  /*6c00*/  FMUL.FTZ R128, R128, R9.reuse ;  /* 0x0000000980807220 */ /* 0x080fe20000410000 */
[-C--:B------:R-:W-:Y:S01]  /*6c10*/  FMUL.FTZ R129, R129, R9.reuse ;  /* 0x0000000981817220 */ /* 0x080fe20000410000 */
[-C--:B------:R-:W-:Y:S01]  /*6c20*/  FMUL.FTZ R132, R132, R9.reuse ;  /* 0x0000000984847220 */ /* 0x080fe20000410000 */
[-C--:B------:R-:W-:Y:S01]  /*6c30*/  FMUL.FTZ R133, R133, R9.reuse ;  /* 0x0000000985857220 */ /* 0x080fe20000410000 */
[----:B------:R-:W-:Y:S01]  /*6c40*/  MUFU.EX2 R4, R4 ;  /* 0x0000000400047308 */ /* 0x000fe20000000800 */
[-C--:B------:R-:W-:Y:S01]  /*6c50*/  FMUL.FTZ R136, R136, R9.reuse ;  /* 0x0000000988887220 */ /* 0x080fe20000410000 */
[----:B------:R0:W-:Y:S01]  /*6c60*/  STSM.16.M88.4 [R19+0x26800], R152 ;  /* 0x0268009813007844 */ /* 0x0001e20000000200 */
[-C--:B------:R-:W-:Y:S01]  /*6c70*/  FMUL.FTZ R137, R137, R9.reuse ;  /* 0x0000000989897220 */ /* 0x080fe20000410000 */
[-C--:B------:R-:W-:Y:S01]  /*6c80*/  FMUL.FTZ R140, R140, R9.reuse ;  /* 0x000000098c8c7220 */ /* 0x080fe20000410000 */
[-C--:B------:R-:W-:Y:S01]  /*6c90*/  FMUL.FTZ R141, R141, R9.reuse ;  /* 0x000000098d8d7220 */ /* 0x080fe20000410000 */
[-C--:B------:R-:W-:Y:S01]  /*6ca0*/  FMUL.FTZ R144, R144, R9.reuse ;  /* 0x0000000990907220 */ /* 0x080fe20000410000 */
[-C--:B------:R-:W-:Y:S01]  /*6cb0*/  FMUL.FTZ R145, R145, R9.reuse ;  /* 0x0000000991917220 */ /* 0x080fe20000410000 */
[----:B------:R-:W1:Y:S01]  /*6cc0*/  MUFU.EX2 R15, R15 ;  /* 0x0000000f000f7308 */ /* 0x000e620000000800 */
[-C--:B------:R-:W-:Y:S01]  /*6cd0*/  FMUL.FTZ R148, R148, R9.reuse ;  /* 0x0000000994947220 */ /* 0x080fe20000410000 */
[----:B------:R-:W-:Y:S01]  /*6ce0*/  FMUL.FTZ R149, R149, R9 ;  /* 0x0000000995957220 */ /* 0x000fe20000410000 */
        /* <DEDUP_REMOVED lines=14> */
[----:B-1----:R-:W-:Y:S01]  /*6dd0*/  F2FP.F16.F32.PACK_AB R162, R15, R14 ;  /* 0x0000000e0fa2723e */ /* 0x002fe200000000ff */
        /* <DEDUP_REMOVED lines=16> */
[----:B------:R-:W-:Y:S01]  /*6ee0*/  FADD.FTZ R159, R3, R176 ;  /* 0x000000b0039f7221 */ /* 0x000fe20000010000 */
[-C--:B------:R-:W-:Y:S01]  /*6ef0*/  FMUL.FTZ R75, R75, R8.reuse ;  /* 0x000000084b4b7220 */ /* 0x080fe20000410000 */
[----:B------:R-:W-:Y:S01]  /*6f00*/  FMUL.FTZ R78, R78, R8 ;  /* 0x000000084e4e7220 */ /* 0x000fe20000410000 */
[----:B------:R-:W-:Y:S01]  /*6f10*/  FADD.FTZ R164, R15, R164 ;  /* 0x000000a40fa47221 */ /* 0x000fe20000010000 */
[----:B------:R-:W-:Y:S01]  /*6f20*/  FADD.FTZ R168, R4, R159 ;  /* 0x0000009f04a87221 */ /* 0x000fe20000010000 */
[----:B------:R-:W-:Y:S01]  /*6f30*/  F2FP.F16.F32.PACK_AB R159, R169, R166 ;  /* 0x000000a6a99f723e */ /* 0x000fe200000000ff */
[----:B------:R-:W1:Y:S01]  /*6f40*/  MUFU.EX2 R167, R173 ;  /* 0x000000ad00a77308 */ /* 0x000e620000000800 */
[----:B--2---:R-:W-:Y:S01]  /*6f50*/  FADD.FTZ R21, R13, R164 ;  /* 0x000000a40d157221 */ /* 0x004fe20000010000 */
[----:B------:R-:W-:Y:S01]  /*6f60*/  FADD.FTZ R163, R165, R168 ;  /* 0x000000a8a5a37221 */ /* 0x000fe20000010000 */
[C---:B---3--:R-:W-:Y:S01]  /*6f70*/  F2FP.F16.F32.PACK_AB R165, R172.reuse, R165 ;  /* 0x000000a5aca5723e */ /* 0x048fe200000000ff */
[----:B------:R0:W-:Y:S01]  /*6f80*/  STSM.16.M88.4 [R184], R156 ;  /* 0x0000009cb8007844 */ /* 0x0001e20000000200 */
[-C--:B------:R-:W-:Y:S01]  /*6f90*/  FMUL.FTZ R79, R79, R8.reuse ;  /* 0x000000084f4f7220 */ /* 0x080fe20000410000 */
[----:B------:R-:W-:Y:S01]  /*6fa0*/  FADD.FTZ R14, R172, R163 ;  /* 0x000000a3ac0e7221 */ /* 0x000fe20000010000 */
[----:B------:R-:W-:Y:S01]  /*6fb0*/  F2FP.F16.F32.PACK_AB R163, R4, R3 ;  /* 0x0000000304a3723e */ /* 0x000fe200000000ff */
[----:B------:R-:W2:Y:S01]  /*6fc0*/  MUFU.EX2 R10, R10 ;  /* 0x0000000a000a7308 */ /* 0x000ea20000000800 */
[C---:B----4-:R-:W-:Y:S01]  /*6fd0*/  F2FP.F16.F32.PACK_AB R164, R12.reuse, R13 ;  /* 0x0000000d0ca4723e */ /* 0x050fe200000000ff */
[----:B------:R-:W-:Y:S01]  /*6fe0*/  FADD.FTZ R21, R12, R21 ;  /* 0x000000150c157221 */ /* 0x000fe20000010000 */
[-C--:B------:R-:W-:Y:S01]  /*6ff0*/  FMUL.FTZ R82, R82, R8.reuse ;  /* 0x0000000852527220 */ /* 0x080fe20000410000 */
[----:B------:R0:W-:Y:S01]  /*7000*/  STSM.16.M88.4 [R22], R160 ;  /* 0x000000a016007844 */ /* 0x0001e20000000200 */
        /* <DEDUP_REMOVED lines=18> */
[-C--:B------:R-:W-:Y:S01]  /*7130*/  FMUL.FTZ R111, R111, R8.reuse ;  /* 0x000000086f6f7220 */ /* 0x080fe20000410000 */
[----:B------:R-:W-:Y:S01]  /*7140*/  FMUL.FTZ R114, R114, R8 ;  /* 0x0000000872727220 */ /* 0x000fe20000410000 */
[C---:B---3--:R-:W-:Y:S01]  /*7150*/  F2FP.F16.F32.PACK_AB R166, R11.reuse, R10 ;  /* 0x0000000a0ba6723e */ /* 0x048fe200000000ff */
[----:B------:R-:W-:Y:S01]  /*7160*/  FADD.FTZ R3, R11, R4 ;  /* 0x000000040b037221 */ /* 0x000fe20000010000 */
[-C--:B------:R-:W-:Y:S01]  /*7170*/  FMUL.FTZ R115, R115, R8.reuse ;  /* 0x0000000873737220 */ /* 0x080fe20000410000 */
[-C--:B------:R-:W-:Y:S01]  /*7180*/  FMUL.FTZ R118, R118, R8.reuse ;  /* 0x0000000876767220 */ /* 0x080fe20000410000 */
[-C--:B------:R-:W-:Y:S01]  /*7190*/  FMUL.FTZ R119, R119, R8.reuse ;  /* 0x0000000877777220 */ /* 0x080fe20000410000 */
[-C--:B------:R-:W-:Y:S01]  /*71a0*/  FMUL.FTZ R122, R122, R8.reuse ;  /* 0x000000087a7a7220 */ /* 0x080fe20000410000 */
[-C--:B------:R-:W-:Y:S01]  /*71b0*/  FMUL.FTZ R123, R123, R8.reuse ;  /* 0x000000087b7b7220 */ /* 0x080fe20000410000 */
[-C--:B------:R-:W-:Y:S01]  /*71c0*/  FMUL.FTZ R126, R126, R8.reuse ;  /* 0x000000087e7e7220 */ /* 0x080fe20000410000 */
[C---:B-1----:R-:W-:Y:S01]  /*71d0*/  F2FP.F16.F32.PACK_AB R167, R174.reuse, R167 ;  /* 0x000000a7aea7723e */ /* 0x042fe200000000ff */
        /* <DEDUP_REMOVED lines=17> */
.L_x_7406:
[----:B------:R1:W2:Y:S01]  /*72f0*/  SYNCS.PHASECHK.TRANS64.TRYWAIT P3, [UR26+0x28c50], R7 ;  /* 0x028c5007ff0075a7 */ /* 0x0002a2000806015a */
[----:B------:R-:W-:Y:S05]  /*7300*/  @!P0 BRA `(.L_x_7407) ;  /* 0x0000000000048947 */ /* 0x000fea0003800000 */
[----:B------:R-:W-:Y:S01]  /*7310*/  BPT.TRAP 0x1 ;  /* 0x000000040000795c */ /* 0x000fe20000300000 */
.L_x_7407:
[----:B--2---:R-:W-:Y:S05]  /*7320*/  @P3 BRA `(.L_x_7408) ;  /* 0x0000000000083947 */ /* 0x004fea0003800000 */
[----:B------:R-:W2:Y:S02]  /*7330*/  SYNCS.PHASECHK.TRANS64.TRYWAIT P3, [UR26+0x28c50], R7 ;  /* 0x028c5007ff0075a7 */ /* 0x000ea4000806015a */
[----:B--2---:R-:W-:Y:S05]  /*7340*/  @!P3 BRA `(.L_x_7409) ;  /* 0x000000a800f4b947 */ /* 0x004fea0003800000 */
.L_x_7408:
[----:B------:R-:W-:Y:S01]  /*7350*/  ULEA UR11, UR36, UR48, 0xc ;  /* 0x00000030240b7291 */ /* 0x000fe2000f8e603f */
[----:B------:R-:W-:Y:S01]  /*7360*/  WARPGROUP.ARRIVE ;  /* 0x00000000000079c5 */ /* 0x000fe20000000000 */
[----:B------:R-:W-:Y:S01]  /*7370*/  UMOV UR7, 0x40000040 ;  /* 0x4000004000077882 */ /* 0x000fe20000000000 */
[----:B------:R-:W-:Y:S01]  /*7380*/  UISETP.GT.AND UP1, UPT, UR21, UR20, UPT ;  /* 0x000000141500728c */ /* 0x000fe2000bf24270 */
[----:B--2---:R-:W-:Y:S01]  /*7390*/  @!P1 VIADD R178, R178, 0x28c60 ;  /* 0x00028c60b2b29836 */ /* 0x004fe20000000000 */
[----:B------:R-:W-:Y:S01]  /*73a0*/  UIADD3 UR21, UR21, -0x1, URZ ;  /* 0xffffffff15157890 */ /* 0x000fe2000fffe03f */
[----:B------:R-:W-:Y:S01]  /*73b0*/  IMAD.MOV.U32 R8, RZ, RZ, R5 ;  /* 0x000000ffff087224 */ /* 0x000fe200078e0005 */
[----:B------:R-:W-:Y:S01]  /*73c0*/  UMOV UR6, UR11 ;  /* 0x0000000b00067c82 */ /* 0x000fe20008000000 */
[----:B------:R-:W-:Y:S01]  /*73d0*/  UMOV UR23, UR36 ;  /* 0x0000002400177c82 */ /* 0x000fe20008000000 */
[----:B------:R-:W-:Y:S01]  /*73e0*/  HGMMA.64x256x16.F32 R24, R152, gdesc[UR4].tnspB, R24, gsb0 ;  /* 0x43e0000498187df0 */ /* 0x000fe20008000818 */
[----:B------:R-:W-:Y:S01]  /*73f0*/  UIADD3 UR6, UR11, 0x80, URZ ;  /* 0x000000800b067890 */ /* 0x000fe2000fffe03f */
[----:B------:R-:W-:Y:S01]  /*7400*/  PLOP3.LUT P3, PT, PT, PT, UP1, 0x80, 0x0 ;  /* 0x000000000000781c */ /* 0x000fe20003f6f018 */
[----:B------:R-:W-:Y:S01]  /*7410*/  UMOV UR7, 0x40000040 ;  /* 0x4000004000077882 */ /* 0x000fe20000000000 */
[----:B------:R-:W-:Y:S01]  /*7420*/  @!P1 PRMT R178, RZ, 0x654, R178 ;  /* 0x00000654ffb29816 */ /* 0x000fe200000000b2 */
[----:B------:R-:W-:Y:S01]  /*7430*/  IMAD.MOV.U32 R9, RZ, RZ, R6 ;  /* 0x000000ffff097224 */ /* 0x000fe200078e0006 */
        /* <DEDUP_REMOVED lines=27> */
.L_x_7401:
[----:B------:R-:W-:-:S13]  /*75f0*/  ISETP.LE.AND P2, PT, RZ, UR21, PT ;  /* 0x00000015ff007c0c */ /* 0x000fda000bf43270 */
[----:B------:R-:W-:Y:S05]  /*7600*/  @!P2 BRA `(.L_x_7411) ;  /* 0x0000001c0030a947 */ /* 0x000fea0003800000 */
[----:B------:R-:W-:Y:S01]  /*7610*/  IMAD.MOV.U32 R8, RZ, RZ, R5 ;  /* 0x000000ffff087224 */ /* 0x000fe200078e0005 */
[----:B------:R-:W-:Y:S01]  /*7620*/  UMOV UR22, UR36 ;  /* 0x0000002400167c82 */ /* 0x000fe20008000000 */
[----:B------:R-:W-:Y:S01]  /*7630*/  IMAD.MOV.U32 R13, RZ, RZ, R6 ;  /* 0x000000ffff0d7224 */ /* 0x000fe200078e0006 */
[----:B------:R-:W-:Y:S01]  /*7640*/  ULDC UR23, c[0x0][0x9d8] ;  /* 0x0002760000177ab9 */ /* 0x000fe20000000800 */
[----:B------:R-:W-:-:S05]  /*7650*/  ULDC UR20, c[0x0][0x988] ;  /* 0x0002620000147ab9 */ /* 0x000fca0000000800 */
.L_x_7420:
[----:B------:R-:W-:-:S04]  /*7660*/  UIADD3 UR36, UR22, 0x1, URZ ;  /* 0x0000000116247890 */ /* 0x000fc8000fffe03f */
[----:B------:R-:W-:-:S04]  /*7670*/  UISETP.NE.AND UP0, UPT, UR36, 0x2, UPT ;  /* 0x000000022400788c */ /* 0x000fc8000bf05270 */
[----:B------:R-:W-:Y:S02]  /*7680*/  USEL UR6, URZ, 0x1, UP0 ;  /* 0x000000013f067887 */ /* 0x000fe40008000000 */
[----:B------:R-:W-:Y:S02]  /*7690*/  USEL UR36, UR36, URZ, UP0 ;  /* 0x0000003f24247287 */ /* 0x000fe40008000000 */
[----:B------:R-:W-:Y:S01]  /*76a0*/  ULOP3.LUT UR37, UR37, UR6, URZ, 0x3c, !UPT ;  /* 0x0000000625257292 */ /* 0x000fe2000f8e3c3f */
[----:B---3--:R-:W-:Y:S11]  /*76b0*/  @!P0 BRA `(.L_x_7412) ;  /* 0x0000000000048947 */ /* 0x008ff60003800000 */
[----:B------:R-:W-:Y:S01]  /*76c0*/  BPT.TRAP 0x1 ;  /* 0x000000040000795c */ /* 0x000fe20000300000 */
.L_x_7412:
[----:B------:R-:W-:Y:S01]  /*76d0*/  ULEA UR24, UR36, UR43, 0x3 ;  /* 0x0000002b24187291 */ /* 0x000fe2000f8e183f */
[----:B-1----:R-:W-:-:S05]  /*76e0*/  IMAD.U32 R7, RZ, RZ, UR37 ;  /* 0x00000025ff077e24 */ /* 0x002fca000f8e00ff */
[----:B------:R-:W-:-:S04]  /*76f0*/  SHF.L.U32 R7, R7, 0x1f, RZ ;  /* 0x0000001f07077819 */ /* 0x000fc800000006ff */
[----:B------:R1:W3:Y:S01]  /*7700*/  SYNCS.PHASECHK.TRANS64.TRYWAIT P2, [UR24+0x28c30], R7 ;  /* 0x028c3007ff0075a7 */ /* 0x0002e20008040158 */
[----:B------:R-:W-:Y:S05]  /*7710*/  @!P0 BRA `(.L_x_7413) ;  /* 0x0000000000048947 */ /* 0x000fea0003800000 */
[----:B------:R-:W-:Y:S01]  /*7720*/  BPT.TRAP 0x1 ;  /* 0x000000040000795c */ /* 0x000fe20000300000 */
.L_x_7413:
[----:B---3--:R-:W-:Y:S05]  /*7730*/  @P2 BRA `(.L_x_7414) ;  /* 0x0000000000082947 */ /* 0x008fea0003800000 */
[----:B------:R-:W3:Y:S02]  /*7740*/  SYNCS.PHASECHK.TRANS64.TRYWAIT P2, [UR24+0x28c30], R7 ;  /* 0x028c3007ff0075a7 */ /* 0x000ee40008040158 */
[----:B---3--:R-:W-:Y:S05]  /*7750*/  @!P2 BRA `(.L_x_7415) ;  /* 0x000000a80004a947 */ /* 0x008fea0003800000 */
.L_x_7414:
[----:B------:R-:W-:Y:S01]  /*7760*/  R2UR UR18, R0 ;  /* 0x00000000001272ca */ /* 0x000fe200000e0000 */
[----:B0-2---:R-:W-:Y:S01]  /*7770*/  WARPGROUP.ARRIVE ;  /* 0x00000000000079c5 */ /* 0x005fe20000000000 */
        /* <DEDUP_REMOVED lines=71> */
[----:B--2---:R-:W-:Y:S01]  /*7bf0*/  FMNMX.FTZ R6, R164, R155, !PT ;  /* 0x0000009ba4067209 */ /* 0x004fe20007810000 */
[----:B------:R-:W-:Y:S01]  /*7c00*/  FMUL.FTZ R155, R163, UR23 ;  /* 0x00000017a39b7c20 */ /* 0x000fe20008410000 */
[----:B------:R-:W-:Y:S01]  /*7c10*/  FMUL.FTZ R163, R171, UR23 ;  /* 0x00000017aba37c20 */ /* 0x000fe20008410000 */
[----:B------:R-:W-:-:S04]  /*7c20*/  FMUL.FTZ R171, R179, UR23 ;  /* 0x00000017b3ab7c20 */ /* 0x000fc80008410000 */
[----:B------:R-:W2:Y:S01]  /*7c30*/  MUFU.TANH R169, R169 ;  /* 0x000000a900a97308 */ /* 0x000ea20000002400 */
[----:B---3--:R-:W-:-:S07]  /*7c40*/  FMNMX.FTZ R161, R165, R6, !PT ;  /* 0x00000006a5a17209 */ /* 0x008fce0007810000 */
[----:B------:R-:W3:Y:S01]  /*7c50*/  MUFU.TANH R172, R172 ;  /* 0x000000ac00ac7308 */ /* 0x000ee20000002400 */
[----:B0-----:R-:W-:-:S07]  /*7c60*/  FMNMX.FTZ R6, R168, R161, !PT ;  /* 0x000000a1a8067209 */ /* 0x001fce0007810000 */
[----:B------:R-:W0:Y:S01]  /*7c70*/  MUFU.TANH R9, R9 ;  /* 0x0000000900097308 */ /* 0x000e220000002400 */
[----:B--2---:R-:W-:-:S07]  /*7c80*/  FMNMX.FTZ R161, R169, R6, !PT ;  /* 0x00000006a9a17209 */ /* 0x004fce0007810000 */
[----:B------:R-:W2:Y:S01]  /*7c90*/  MUFU.TANH R10, R10 ;  /* 0x0000000a000a7308 */ /* 0x000ea20000002400 */
[----:B---3--:R-:W-:Y:S01]  /*7ca0*/  FMNMX.FTZ R6, R172, R161, !PT ;  /* 0x000000a1ac067209 */ /* 0x008fe20007810000 */
[----:B------:R-:W-:Y:S01]  /*7cb0*/  FMUL.FTZ R161, R167, UR23 ;  /* 0x00000017a7a17c20 */ /* 0x000fe20008410000 */
[----:B------:R-:W-:-:S03]  /*7cc0*/  FMUL.FTZ R167, R178, UR23 ;  /* 0x00000017b2a77c20 */ /* 0x000fc60008410000 */
[----:B------:R-:W3:Y:S02]  /*7cd0*/  SHFL.BFLY PT, R173, R6, 0x2, 0x1f ;  /* 0x0c401f0006ad7f89 */ /* 0x000ee400000e0000 */
[----:B------:R-:W4:Y:S08]  /*7ce0*/  MUFU.TANH R11, R11 ;  /* 0x0000000b000b7308 */ /* 0x000f300000002400 */
[----:B------:R-:W5:Y:S08]  /*7cf0*/  MUFU.TANH R12, R12 ;  /* 0x0000000c000c7308 */ /* 0x000f700000002400 */
[----:B------:R-:W1:Y:S01]  /*7d00*/  MUFU.TANH R154, R154 ;  /* 0x0000009a009a7308 */ /* 0x000e620000002400 */
[----:B---3--:R-:W-:-:S02]  /*7d10*/  FMNMX.FTZ R177, R6, R173, !PT ;  /* 0x000000ad06b17209 */ /* 0x008fc40007810000 */
[----:B0-----:R-:W-:-:S05]  /*7d20*/  FMNMX.FTZ R173, R9, R8, !PT ;  /* 0x0000000809ad7209 */ /* 0x001fca0007810000 */
[----:B------:R-:W0:Y:S01]  /*7d30*/  MUFU.TANH R155, R155 ;  /* 0x0000009b009b7308 */ /* 0x000e220000002400 */
[----:B------:R-:W3:Y:S01]  /*7d40*/  SHFL.BFLY PT, R180, R177, 0x1, 0x1f ;  /* 0x0c201f00b1b47f89 */ /* 0x000ee200000e0000 */
[----:B--2---:R-:W-:Y:S01]  /*7d50*/  FMNMX.FTZ R6, R10, R173, !PT ;  /* 0x000000ad0a067209 */ /* 0x004fe20007810000 */
[----:B------:R-:W-:-:S03]  /*7d60*/  FMUL.FTZ R173, R182, UR23 ;  /* 0x00000017b6ad7c20 */ /* 0x000fc60008410000 */
[----:B----4-:R-:W-:Y:S02]  /*7d70*/  FMNMX.FTZ R175, R11, R6, !PT ;  /* 0x000000060baf7209 */ /* 0x010fe40007810000 */
[----:B------:R-:W2:Y:S02]  /*7d80*/  MUFU.TANH R160, R160 ;  /* 0x000000a000a07308 */ /* 0x000ea40000002400 */
[----:B-----5:R-:W-:-:S04]  /*7d90*/  FMNMX.FTZ R175, R12, R175, !PT ;  /* 0x000000af0caf7209 */ /* 0x020fc80007810000 */
[----:B-1----:R-:W-:Y:S02]  /*7da0*/  FMNMX.FTZ R176, R154, R175, !PT ;  /* 0x000000af9ab07209 */ /* 0x002fe40007810000 */
[----:B------:R-:W1:Y:S02]  /*7db0*/  MUFU.TANH R161, R161 ;  /* 0x000000a100a17308 */ /* 0x000e640000002400 */
[----:B0-----:R-:W-:-:S06]  /*7dc0*/  FMNMX.FTZ R175, R155, R176, !PT ;  /* 0x000000b09baf7209 */ /* 0x001fcc0007810000 */
[----:B------:R-:W0:Y:S01]  /*7dd0*/  MUFU.TANH R162, R162 ;  /* 0x000000a200a27308 */ /* 0x000e220000002400 */
[----:B--2---:R-:W-:Y:S02]  /*7de0*/  FMNMX.FTZ R176, R160, R175, !PT ;  /* 0x000000afa0b07209 */ /* 0x004fe40007810000 */
[----:B---3--:R-:W-:-:S05]  /*7df0*/  FMNMX.FTZ R6, R177, R180, !PT ;  /* 0x000000b4b1067209 */ /* 0x008fca0007810000 */
[----:B------:R-:W2:Y:S01]  /*7e00*/  MUFU.TANH R163, R163 ;  /* 0x000000a300a37308 */ /* 0x000ea20000002400 */
[C---:B------:R-:W-:Y:S01]  /*7e10*/  FADD.FTZ R13, -R6.reuse, R13 ;  /* 0x0000000d060d7221 */ /* 0x040fe20000010100 */
[----:B------:R-:W-:-:S03]  /*7e20*/  FMUL.FTZ R175, R6, UR10 ;  /* 0x0000000a06af7c20 */ /* 0x000fc60008410000 */
[----:B------:R-:W-:Y:S01]  /*7e30*/  FMUL.FTZ R179, R13, UR10 ;  /* 0x0000000a0db37c20 */ /* 0x000fe20008410000 */
[----:B-1----:R-:W-:Y:S01]  /*7e40*/  FMNMX.FTZ R13, R161, R176, !PT ;  /* 0x000000b0a10d7209 */ /* 0x002fe20007810000 */
[--C-:B------:R-:W-:Y:S01]  /*7e50*/  FFMA.FTZ R15, R15, UR10, -R175.reuse ;  /* 0x0000000a0f0f7c23 */ /* 0x100fe200080108af */
[----:B------:R-:W1:Y:S01]  /*7e60*/  MUFU.TANH R166, R166 ;  /* 0x000000a600a67308 */ /* 0x000e620000002400 */
[--C-:B------:R-:W-:Y:S01]  /*7e70*/  FFMA.FTZ R20, R20, UR10, -R175.reuse ;  /* 0x0000000a14147c23 */ /* 0x100fe200080108af */
[----:B0-----:R-:W-:Y:S01]  /*7e80*/  FMNMX.FTZ R178, R162, R13, !PT ;  /* 0x0000000da2b27209 */ /* 0x001fe20007810000 */
[--C-:B------:R-:W-:Y:S01]  /*7e90*/  FFMA.FTZ R13, R14, UR10, -R175.reuse ;  /* 0x0000000a0e0d7c23 */ /* 0x100fe200080108af */
[--C-:B------:R-:W-:Y:S01]  /*7ea0*/  FFMA.FTZ R14, R5, UR10, -R175.reuse ;  /* 0x0000000a050e7c23 */ /* 0x100fe200080108af */
[--C-:B------:R-:W-:Y:S01]  /*7eb0*/  FFMA.FTZ R21, R21, UR10, -R175.reuse ;  /* 0x0000000a15157c23 */ /* 0x100fe200080108af */
[--C-:B------:R-:W-:Y:S01]  /*7ec0*/  FFMA.FTZ R153, R153, UR10, -R175.reuse ;  /* 0x0000000a99997c23 */ /* 0x100fe200080108af */
[--C-:B------:R-:W-:Y:S01]  /*7ed0*/  FFMA.FTZ R180, R156, UR10, -R175.reuse ;  /* 0x0000000a9cb47c23 */ /* 0x100fe200080108af */
[----:B------:R-:W0:Y:S01]  /*7ee0*/  MUFU.TANH R170, R170 ;  /* 0x000000aa00aa7308 */ /* 0x000e220000002400 */
[----:B--2---:R-:W-:Y:S01]  /*7ef0*/  FMNMX.FTZ R177, R163, R178, !PT ;  /* 0x000000b2a3b17209 */ /* 0x004fe20007810000 */
[--C-:B------:R-:W-:Y:S01]  /*7f00*/  FFMA.FTZ R157, R157, UR10, -R175.reuse ;  /* 0x0000000a9d9d7c23 */ /* 0x100fe200080108af */
[--C-:B------:R-:W-:Y:S01]  /*7f10*/  FFMA.FTZ R159, R159, UR10, -R175.reuse ;  /* 0x0000000a9f9f7c23 */ /* 0x100fe200080108af */
[--C-:B------:R-:W-:Y:S01]  /*7f20*/  FFMA.FTZ R164, R164, UR10, -R175.reuse ;  /* 0x0000000aa4a47c23 */ /* 0x100fe200080108af */
[--C-:B------:R-:W-:Y:S01]  /*7f30*/  FFMA.FTZ R165, R165, UR10, -R175.reuse ;  /* 0x0000000aa5a57c23 */ /* 0x100fe200080108af */
[----:B------:R-:W-:-:S02]  /*7f40*/  FFMA.FTZ R168, R168, UR10, -R175 ;  /* 0x0000000aa8a87c23 */ /* 0x000fc400080108af */
[----:B------:R-:W2:Y:S01]  /*7f50*/  MUFU.TANH R167, R167 ;  /* 0x000000a700a77308 */ /* 0x000ea20000002400 */
[----:B-1----:R-:W-:-:S07]  /*7f60*/  FMNMX.FTZ R177, R166, R177, !PT ;  /* 0x000000b1a6b17209 */ /* 0x002fce0007810000 */
[----:B------:R-:W1:Y:S01]  /*7f70*/  MUFU.TANH R171, R171 ;  /* 0x000000ab00ab7308 */ /* 0x000e620000002400 */
[----:B0-----:R-:W-:Y:S01]  /*7f80*/  FMNMX.FTZ R178, R170, R177, !PT ;  /* 0x000000b1aab27209 */ /* 0x001fe20007810000 */
[----:B------:R-:W-:-:S06]  /*7f90*/  FFMA.FTZ R177, R169, UR10, -R175 ;  /* 0x0000000aa9b17c23 */ /* 0x000fcc00080108af */
        /* <DEDUP_REMOVED lines=10> */
[----:B------:R-:W-:Y:S01]  /*8040*/  MUFU.EX2 R14, R14 ;  /* 0x0000000e000e7308 */ /* 0x000fe20000000800 */
        /* <DEDUP_REMOVED lines=8> */
[----:B0-----:R-:W-:Y:S01]  /*80d0*/  FFMA.FTZ R3, R176, R3, R13 ;  /* 0x00000003b0037223 */ /* 0x001fe2000001000d */
        /* <DEDUP_REMOVED lines=12> */
[----:B--2---:R-:W-:Y:S01]  /*81a0*/  FMNMX.FTZ R152, R5, R182, !PT ;  /* 0x000000b605987209 */ /* 0x004fe20007810000 */
        /* <DEDUP_REMOVED lines=27> */
[----:B-1----:R-:W-:Y:S01]  /*8360*/  F2FP.F16.F32.PACK_AB R156, R178, R21 ;  /* 0x00000015b29c723e */ /* 0x002fe200000000ff */
[-C--:B------:R-:W-:Y:S01]  /*8370*/  FMUL.FTZ R100, R100, R176.reuse ;  /* 0x000000b064647220 */ /* 0x080fe20000410000 */
[----:B0-----:R-:W-:Y:S01]  /*8380*/  FMNMX.FTZ R5, R152, R5, !PT ;  /* 0x0000000598057209 */ /* 0x001fe20007810000 */
[-C--:B------:R-:W-:Y:S01]  /*8390*/  FMUL.FTZ R101, R101, R176.reuse ;  /* 0x000000b065657220 */ /* 0x080fe20000410000 */
[-C--:B------:R-:W-:Y:S01]  /*83a0*/  FMUL.FTZ R104, R104, R176.reuse ;  /* 0x000000b068687220 */ /* 0x080fe20000410000 */
[-C--:B------:R-:W-:Y:S01]  /*83b0*/  FMUL.FTZ R105, R105, R176.reuse ;  /* 0x000000b069697220 */ /* 0x080fe20000410000 */
[-C--:B------:R-:W-:Y:S01]  /*83c0*/  FMUL.FTZ R108, R108, R176.reuse ;  /* 0x000000b06c6c7220 */ /* 0x080fe20000410000 */
[C---:B------:R-:W-:Y:S01]  /*83d0*/  FADD.FTZ R152, -R5.reuse, R8 ;  /* 0x0000000805987221 */ /* 0x040fe20000010100 */
[----:B------:R-:W-:Y:S01]  /*83e0*/  FMUL.FTZ R181, R5, UR10 ;  /* 0x0000000a05b57c20 */ /* 0x000fe20008410000 */
[----:B------:R0:W-:Y:S01]  /*83f0*/  MUFU.EX2 R8, R175 ;  /* 0x000000af00087308 */ /* 0x0001e20000000800 */
[----:B------:R-:W-:Y:S01]  /*8400*/  FMUL.FTZ R109, R109, R176 ;  /* 0x000000b06d6d7220 */ /* 0x000fe20000410000 */
[----:B------:R-:W-:Y:S01]  /*8410*/  FMUL.FTZ R152, R152, UR10 ;  /* 0x0000000a98987c20 */ /* 0x000fe20008410000 */
[----:B------:R-:W-:Y:S01]  /*8420*/  FFMA.FTZ R196, R170, UR10, -R181 ;  /* 0x0000000aaac47c23 */ /* 0x000fe200080108b5 */
[----:B------:R-:W-:-:S02]  /*8430*/  IMAD.U32 R170, RZ, RZ, UR24 ;  /* 0x00000018ffaa7e24 */ /* 0x000fc4000f8e00ff */
[--C-:B------:R-:W-:Y:S01]  /*8440*/  FFMA.FTZ R172, R9, UR10, -R181.reuse ;  /* 0x0000000a09ac7c23 */ /* 0x100fe200080108b5 */
[--C-:B------:R-:W-:Y:S01]  /*8450*/  FFMA.FTZ R9, R10, UR10, -R181.reuse ;  /* 0x0000000a0a097c23 */ /* 0x100fe200080108b5 */
[--C-:B------:R-:W-:Y:S01]  /*8460*/  FFMA.FTZ R10, R11, UR10, -R181.reuse ;  /* 0x0000000a0b0a7c23 */ /* 0x100fe200080108b5 */
[----:B------:R1:W-:Y:S01]  /*8470*/  MUFU.EX2 R169, R152 ;  /* 0x0000009800a97308 */ /* 0x0003e20000000800 */
[--C-:B0-----:R-:W-:Y:S01]  /*8480*/  FFMA.FTZ R175, R155, UR10, -R181.reuse ;  /* 0x0000000a9baf7c23 */ /* 0x101fe200080108b5 */
[----:B------:R-:W-:Y:S02]  /*8490*/  IMAD.MOV R155, RZ, RZ, -R18 ;  /* 0x000000ffff9b7224 */ /* 0x000fe400078e0a12 */
[--C-:B------:R-:W-:Y:S01]  /*84a0*/  FFMA.FTZ R11, R12, UR10, -R181.reuse ;  /* 0x0000000a0c0b7c23 */ /* 0x100fe200080108b5 */
[--C-:B------:R-:W-:Y:S01]  /*84b0*/  FFMA.FTZ R12, R154, UR10, -R181.reuse ;  /* 0x0000000a9a0c7c23 */ /* 0x100fe200080108b5 */
[--C-:B------:R-:W-:Y:S01]  /*84c0*/  FFMA.FTZ R179, R160, UR10, -R181.reuse ;  /* 0x0000000aa0b37c23 */ /* 0x100fe200080108b5 */
[----:B------:R-:W-:Y:S01]  /*84d0*/  FFMA.FTZ R192, R161, UR10, -R181 ;  /* 0x0000000aa1c07c23 */ /* 0x000fe200080108b5 */
[----:B------:R-:W-:Y:S01]  /*84e0*/  ISETP.NE.AND P2, PT, R2, R155, PT ;  /* 0x0000009b0200720c */ /* 0x000fe20003f45270 */
[----:B------:R-:W0:Y:S01]  /*84f0*/  MUFU.EX2 R172, R172 ;  /* 0x000000ac00ac7308 */ /* 0x000e220000000800 */
[----:B-1----:R-:W-:-:S02]  /*8500*/  @!P1 VIADD R152, R170, 0x28c40 ;  /* 0x00028c40aa989836 */ /* 0x002fc40000000000 */
[--C-:B------:R-:W-:Y:S01]  /*8510*/  FFMA.FTZ R161, R162, UR10, -R181.reuse ;  /* 0x0000000aa2a17c23 */ /* 0x100fe200080108b5 */
[----:B------:R-:W-:Y:S02]  /*8520*/  IMAD.U32 R155, RZ, RZ, UR22 ;  /* 0x00000016ff9b7e24 */ /* 0x000fe4000f8e00ff */
[--C-:B------:R-:W-:Y:S01]  /*8530*/  FFMA.FTZ R194, R163, UR10, -R181.reuse ;  /* 0x0000000aa3c27c23 */ /* 0x100fe200080108b5 */
[--C-:B------:R-:W-:Y:S01]  /*8540*/  FFMA.FTZ R163, R166, UR10, -R181.reuse ;  /* 0x0000000aa6a37c23 */ /* 0x100fe200080108b5 */
[----:B------:R-:W-:Y:S01]  /*8550*/  @!P1 PRMT R152, RZ, 0x654, R152 ;  /* 0x00000654ff989816 */ /* 0x000fe20000000098 */
[--C-:B------:R-:W-:Y:S01]  /*8560*/  FFMA.FTZ R167, R167, UR10, -R181.reuse ;  /* 0x0000000aa7a77c23 */ /* 0x100fe200080108b5 */
[----:B------:R-:W1:Y:S01]  /*8570*/  MUFU.EX2 R9, R9 ;  /* 0x0000000900097308 */ /* 0x000e620000000800 */
[--C-:B------:R-:W-:Y:S01]  /*8580*/  FFMA.FTZ R173, R173, UR10, -R181.reuse ;  /* 0x0000000aadad7c23 */ /* 0x100fe200080108b5 */
[----:B------:R3:W-:Y:S01]  /*8590*/  @!P1 SYNCS.ARRIVE.TRANS64.RED.A1T0 RZ, [R152+URZ], RZ ;  /* 0x000000ff98ff99a7 */ /* 0x0007e2000810043f */
[----:B------:R-:W-:Y:S01]  /*85a0*/  FFMA.FTZ R171, R171, UR10, -R181 ;  /* 0x0000000aabab7c23 */ /* 0x000fe200080108b5 */
[----:B------:R-:W-:-:S02]  /*85b0*/  @!P2 IMAD R154, R155, 0x40, R16 ;  /* 0x000000409b9aa824 */ /* 0x000fc400078e0210 */
[----:B------:R-:W-:Y:S01]  /*85c0*/  FFMA.FTZ R181, R174, UR10, -R181 ;  /* 0x0000000aaeb57c23 */ /* 0x000fe200080108b5 */
[----:B--2---:R-:W-:Y:S01]  /*85d0*/  F2FP.F16.F32.PACK_AB R158, R180, R153 ;  /* 0x00000099b49e723e */ /* 0x004fe200000000ff */
[----:B------:R-:W-:Y:S01]  /*85e0*/  FMUL.FTZ R112, R112, R176 ;  /* 0x000000b070707220 */ /* 0x000fe20000410000 */
[----:B------:R-:W2:Y:S01]  /*85f0*/  MUFU.EX2 R10, R10 ;  /* 0x0000000a000a7308 */ /* 0x000ea20000000800 */
[----:B0-----:R-:W-:Y:S01]  /*8600*/  FFMA.FTZ R4, R169, R4, R172 ;  /* 0x00000004a9047223 */ /* 0x001fe200000100ac */
[----:B---3--:R-:W-:Y:S01]  /*8610*/  FADD.FTZ R152, R14, R3 ;  /* 0x000000030e987221 */ /* 0x008fe20000010000 */
[----:B------:R-:W-:Y:S01]  /*8620*/  @!P2 LEA R154, R154, UR43, 0x2 ;  /* 0x0000002b9a9aac11 */ /* 0x000fe2000f8e10ff */
[-C--:B------:R-:W-:Y:S01]  /*8630*/  FMUL.FTZ R113, R113, R176.reuse ;  /* 0x000000b071717220 */ /* 0x080fe20000410000 */
[-C--:B------:R-:W-:Y:S01]  /*8640*/  FMUL.FTZ R116, R116, R176.reuse ;  /* 0x000000b074747220 */ /* 0x080fe20000410000 */
[----:B------:R-:W-:Y:S01]  /*8650*/  FADD.FTZ R3, R15, R152 ;  /* 0x000000980f037221 */ /* 0x000fe20000010000 */
[-C--:B------:R-:W-:Y:S01]  /*8660*/  FMUL.FTZ R117, R117, R176.reuse ;  /* 0x000000b075757220 */ /* 0x080fe20000410000 */
[----:B------:R-:W0:Y:S01]  /*8670*/  MUFU.EX2 R11, R11 ;  /* 0x0000000b000b7308 */ /* 0x000e220000000800 */
[----:B------:R-:W-:Y:S01]  /*8680*/  @!P2 STS [R154+0x28800], R176 ;  /* 0x028800b09a00a388 */ /* 0x000fe20000000800 */
[----:B------:R-:W-:Y:S01]  /*8690*/  FADD.FTZ R152, R20, R3 ;  /* 0x0000000314987221 */ /* 0x000fe20000010000 */
[----:B-1----:R-:W-:Y:S01]  /*86a0*/  FADD.FTZ R3, R9, R4 ;  /* 0x0000000409037221 */ /* 0x002fe20000010000 */
[-C--:B------:R-:W-:Y:S01]  /*86b0*/  FMUL.FTZ R120, R120, R176.reuse ;  /* 0x000000b078787220 */ /* 0x080fe20000410000 */
[----:B------:R1:W-:Y:S01]  /*86c0*/  @!P2 STS [R154+0x28820], R169 ;  /* 0x028820a99a00a388 */ /* 0x0003e20000000800 */
[----:B------:R-:W-:Y:S01]  /*86d0*/  FADD.FTZ R155, R21, R152 ;  /* 0x00000098159b7221 */ /* 0x000fe20000010000 */
[-C--:B------:R-:W-:Y:S01]  /*86e0*/  FMUL.FTZ R121, R121, R176.reuse ;  /* 0x000000b079797220 */ /* 0x080fe20000410000 */
[----:B------:R-:W3:Y:S01]  /*86f0*/  MUFU.EX2 R12, R12 ;  /* 0x0000000c000c7308 */ /* 0x000ee20000000800 */
[----:B--2---:R-:W-:Y:S01]  /*8700*/  FADD.FTZ R4, R10, R3 ;  /* 0x000000030a047221 */ /* 0x004fe20000010000 */
[----:B------:R-:W-:Y:S01]  /*8710*/  FADD.FTZ R152, R178, R155 ;  /* 0x0000009bb2987221 */ /* 0x000fe20000010000 */
[-C--:B------:R-:W-:Y:S01]  /*8720*/  FMUL.FTZ R124, R124, R176.reuse ;  /* 0x000000b07c7c7220 */ /* 0x080fe20000410000 */
[-C--:B------:R-:W-:Y:S01]  /*8730*/  FMUL.FTZ R125, R125, R176.reuse ;  /* 0x000000b07d7d7220 */ /* 0x080fe20000410000 */
[----:B------:R-:W-:Y:S01]  /*8740*/  FMUL.FTZ R128, R128, R176 ;  /* 0x000000b080807220 */ /* 0x000fe20000410000 */
[----:B------:R-:W-:Y:S01]  /*8750*/  FADD.FTZ R155, R153, R152 ;  /* 0x00000098999b7221 */ /* 0x000fe20000010000 */
[----:B-1----:R-:W-:Y:S01]  /*8760*/  F2FP.F16.F32.PACK_AB R154, R20, R15 ;  /* 0x0000000f149a723e */ /* 0x002fe200000000ff */
[----:B------:R-:W1:Y:S01]  /*8770*/  MUFU.EX2 R157, R157 ;  /* 0x0000009d009d7308 */ /* 0x000e620000000800 */
[----:B0-----:R-:W-:Y:S01]  /*8780*/  FADD.FTZ R3, R11, R4 ;  /* 0x000000040b037221 */ /* 0x001fe20000010000 */
[----:B------:R-:W-:Y:S01]  /*8790*/  FADD.FTZ R152, R180, R155 ;  /* 0x0000009bb4987221 */ /* 0x000fe20000010000 */
[----:B------:R-:W-:Y:S01]  /*87a0*/  F2FP.F16.F32.PACK_AB R153, R9, R172 ;  /* 0x000000ac0999723e */ /* 0x000fe200000000ff */
        /* <DEDUP_REMOVED lines=14> */
[----:B------:R-:W-:Y:S01]  /*8890*/  FMUL.FTZ R149, R149, R176 ;  /* 0x000000b095957220 */ /* 0x000fe20000410000 */
        /* <DEDUP_REMOVED lines=30> */
[----:B0-----:R-:W-:Y:S01]  /*8a80*/  FADD.FTZ R155, R159, R152 ;  /* 0x000000989f9b7221 */ /* 0x001fe20000010000 */
[----:B------:R-:W-:Y:S01]  /*8a90*/  F2FP.F16.F32.PACK_AB R152, R14, R13 ;  /* 0x0000000d0e98723e */ /* 0x000fe200000000ff */
        /* <DEDUP_REMOVED lines=14> */
[C---:B-1----:R-:W-:Y:S01]  /*8b80*/  FADD.FTZ R14, R164.reuse, R155 ;  /* 0x0000009ba40e7221 */ /* 0x042fe20000010000 */
[----:B------:R-:W-:Y:S01]  /*8b90*/  F2FP.F16.F32.PACK_AB R162, R164, R159 ;  /* 0x0000009fa4a2723e */ /* 0x000fe200000000ff */
[----:B------:R-:W-:Y:S01]  /*8ba0*/  FMUL.FTZ R90, R90, R169 ;  /* 0x000000a95a5a7220 */ /* 0x000fe20000410000 */
[----:B------:R-:W-:Y:S01]  /*8bb0*/  F2FP.F16.F32.PACK_AB R155, R11, R10 ;  /* 0x0000000a0b9b723e */ /* 0x000fe200000000ff */
[----:B------:R-:W-:Y:S01]  /*8bc0*/  BAR.SYNC.DEFER_BLOCKING 0xf, 0x100 ;  /* 0x03c4000000007b1d */ /* 0x000fe20000010000 */
[----:B------:R-:W-:Y:S01]  /*8bd0*/  F2FP.F16.F32.PACK_AB R159, R192, R179 ;  /* 0x000000b3c09f723e */ /* 0x000fe200000000ff */
[-C--:B------:R-:W-:Y:S01]  /*8be0*/  FMUL.FTZ R91, R91, R169.reuse ;  /* 0x000000a95b5b7220 */ /* 0x080fe20000410000 */
[-C--:B------:R-:W-:Y:S01]  /*8bf0*/  FMUL.FTZ R94, R94, R169.reuse ;  /* 0x000000a95e5e7220 */ /* 0x080fe20000410000 */
[----:B0-----:R-:W-:Y:S01]  /*8c00*/  FADD.FTZ R3, R161, R4 ;  /* 0x00000004a1037221 */ /* 0x001fe20000010000 */
[-C--:B------:R-:W-:Y:S01]  /*8c10*/  FMUL.FTZ R95, R95, R169.reuse ;  /* 0x000000a95f5f7220 */ /* 0x080fe20000410000 */
[----:B------:R-:W0:Y:S01]  /*8c20*/  MUFU.EX2 R194, R194 ;  /* 0x000000c200c27308 */ /* 0x000e220000000800 */
[-C--:B------:R-:W-:Y:S01]  /*8c30*/  FMUL.FTZ R98, R98, R169.reuse ;  /* 0x000000a962627220 */ /* 0x080fe20000410000 */
[-C--:B------:R-:W-:Y:S01]  /*8c40*/  FMUL.FTZ R99, R99, R169.reuse ;  /* 0x000000a963637220 */ /* 0x080fe20000410000 */
[-C--:B------:R-:W-:Y:S01]  /*8c50*/  FMUL.FTZ R102, R102, R169.reuse ;  /* 0x000000a966667220 */ /* 0x080fe20000410000 */
[-C--:B------:R-:W-:Y:S01]  /*8c60*/  FMUL.FTZ R103, R103, R169.reuse ;  /* 0x000000a967677220 */ /* 0x080fe20000410000 */
[-C--:B------:R-:W-:Y:S01]  /*8c70*/  FMUL.FTZ R106, R106, R169.reuse ;  /* 0x000000a96a6a7220 */ /* 0x080fe20000410000 */
[----:B--2---:R-:W-:Y:S01]  /*8c80*/  FADD.FTZ R13, R165, R14 ;  /* 0x0000000ea50d7221 */ /* 0x004fe20000010000 */
        /* <DEDUP_REMOVED lines=12> */
[----:B------:R0:W-:Y:S01]  /*8d50*/  STSM.16.M88.4 [R19+0x26800], R152 ;  /* 0x0268009813007844 */ /* 0x0001e20000000200 */
[-C--:B------:R-:W-:Y:S01]  /*8d60*/  FMUL.FTZ R123, R123, R169.reuse ;  /* 0x000000a97b7b7220 */ /* 0x080fe20000410000 */
[-C--:B------:R-:W-:Y:S01]  /*8d70*/  FMUL.FTZ R126, R126, R169.reuse ;  /* 0x000000a97e7e7220 */ /* 0x080fe20000410000 */
[-C--:B------:R-:W-:Y:S01]  /*8d80*/  FMUL.FTZ R127, R127, R169.reuse ;  /* 0x000000a97f7f7220 */ /* 0x080fe20000410000 */
[----:B------:R0:W-:Y:S01]  /*8d90*/  STSM.16.M88.4 [R184], R156 ;  /* 0x0000009cb8007844 */ /* 0x0001e20000000200 */
[----:B------:R-:W3:Y:S01]  /*8da0*/  MUFU.EX2 R168, R168 ;  /* 0x000000a800a87308 */ /* 0x000ee20000000800 */
        /* <DEDUP_REMOVED lines=13> */
[----:B------:R-:W-:Y:S01]  /*8e80*/  FMUL.FTZ R147, R147, R169 ;  /* 0x000000a993937220 */ /* 0x000fe20000410000 */
[----:B------:R0:W-:Y:S01]  /*8e90*/  STSM.16.M88.4 [R22], R160 ;  /* 0x000000a016007844 */ /* 0x0001e20000000200 */
[----:B------:R-:W2:Y:S01]  /*8ea0*/  MUFU.EX2 R174, R171 ;  /* 0x000000ab00ae7308 */ /* 0x000ea20000000800 */
[C---:B---3--:R-:W-:Y:S01]  /*8eb0*/  FADD.FTZ R20, R168.reuse, R13 ;  /* 0x0000000da8147221 */ /* 0x048fe20000010000 */
[----:B------:R-:W-:Y:S01]  /*8ec0*/  F2FP.F16.F32.PACK_AB R164, R168, R165 ;  /* 0x000000a5a8a4723e */ /* 0x000fe200000000ff */
[-C--:B------:R-:W-:Y:S01]  /*8ed0*/  FMUL.FTZ R150, R150, R169.reuse ;  /* 0x000000a996967220 */ /* 0x080fe20000410000 */
[----:B------:R-:W-:-:S04]  /*8ee0*/  FMUL.FTZ R151, R151, R169 ;  /* 0x000000a997977220 */ /* 0x000fc80000410000 */
[----:B------:R-:W3:Y:S01]  /*8ef0*/  MUFU.EX2 R177, R177 ;  /* 0x000000b100b17308 */ /* 0x000ee20000000800 */
[----:B-1----:R-:W-:-:S07]  /*8f00*/  FADD.FTZ R13, R167, R4 ;  /* 0x00000004a70d7221 */ /* 0x002fce0000010000 */
[----:B------:R-:W1:Y:S01]  /*8f10*/  MUFU.EX2 R173, R173 ;  /* 0x000000ad00ad7308 */ /* 0x000e620000000800 */
[C---:B--2---:R-:W-:Y:S01]  /*8f20*/  F2FP.F16.F32.PACK_AB R165, R174.reuse, R167 ;  /* 0x000000a7aea5723e */ /* 0x044fe200000000ff */
[----:B------:R-:W-:-:S06]  /*8f30*/  FADD.FTZ R4, R174, R13 ;  /* 0x0000000dae047221 */ /* 0x000fcc0000010000 */
[----:B------:R-:W2:Y:S01]  /*8f40*/  MUFU.EX2 R14, R181 ;  /* 0x000000b5000e7308 */ /* 0x000ea20000000800 */
[----:B---3--:R-:W-:Y:S01]  /*8f50*/  F2FP.F16.F32.PACK_AB R166, R8, R177 ;  /* 0x000000b108a6723e */ /* 0x008fe200000000ff */
[----:B------:R-:W-:-:S04]  /*8f60*/  FADD.FTZ R3, R177, R20 ;  /* 0x00000014b1037221 */ /* 0x000fc80000010000 */
[----:B------:R-:W-:Y:S01]  /*8f70*/  FADD.FTZ R3, R8, R3 ;  /* 0x0000000308037221 */ /* 0x000fe20000010000 */
[----:B-1----:R-:W-:Y:S01]  /*8f80*/  FADD.FTZ R9, R173, R4 ;  /* 0x00000004ad097221 */ /* 0x002fe20000010000 */
[----:B--2---:R-:W-:-:S03]  /*8f90*/  F2FP.F16.F32.PACK_AB R167, R14, R173 ;  /* 0x000000ad0ea7723e */ /* 0x004fc600000000ff */
[----:B------:R-:W-:Y:S02]  /*8fa0*/  FADD.FTZ R4, R14, R9 ;  /* 0x000000090e047221 */ /* 0x000fe40000010000 */
[----:B------:R0:W-:Y:S01]  /*8fb0*/  STSM.16.M88.4 [R23], R164 ;  /* 0x000000a417007844 */ /* 0x0001e20000000200 */
[----:B------:R-:W-:Y:S05]  /*8fc0*/  @!P0 BRA `(.L_x_7416) ;  /* 0x0000000000048947 */ /* 0x000fea0003800000 */
[----:B------:R-:W-:Y:S01]  /*8fd0*/  BPT.TRAP 0x1 ;  /* 0x000000040000795c */ /* 0x000fe20000300000 */
.L_x_7416:
[----:B------:R1:W2:Y:S01]  /*8fe0*/  SYNCS.PHASECHK.TRANS64.TRYWAIT P2, [UR24+0x28c50], R7 ;  /* 0x028c5007ff0075a7 */ /* 0x0002a20008040158 */
[----:B------:R-:W-:Y:S05]  /*8ff0*/  @!P0 BRA `(.L_x_7417) ;  /* 0x0000000000048947 */ /* 0x000fea0003800000 */
[----:B------:R-:W-:Y:S01]  /*9000*/  BPT.TRAP 0x1 ;  /* 0x000000040000795c */ /* 0x000fe20000300000 */
.L_x_7417:
[----:B--2---:R-:W-:Y:S05]  /*9010*/  @P2 BRA `(.L_x_7418) ;  /* 0x0000000000082947 */ /* 0x004fea0003800000 */
[----:B------:R-:W2:Y:S02]  /*9020*/  SYNCS.PHASECHK.TRANS64.TRYWAIT P2, [UR24+0x28c50], R7 ;  /* 0x028c5007ff0075a7 */ /* 0x000ea40008040158 */
[----:B--2---:R-:W-:Y:S05]  /*9030*/  @!P2 BRA `(.L_x_7419) ;  /* 0x0000008c00e4a947 */ /* 0x004fea0003800000 */
.L_x_7418:
[----:B------:R-:W-:Y:S01]  /*9040*/  ULEA UR11, UR36, UR48, 0xc ;  /* 0x00000030240b7291 */ /* 0x000fe2000f8e603f */
[----:B------:R-:W-:Y:S01]  /*9050*/  WARPGROUP.ARRIVE ;  /* 0x00000000000079c5 */ /* 0x000fe20000000000 */
[----:B------:R-:W-:Y:S01]  /*9060*/  UMOV UR7, 0x40000040 ;  /* 0x4000004000077882 */ /* 0x000fe20000000000 */
[----:B------:R-:W-:Y:S01]  /*9070*/  ISETP.LT.AND P2, PT, RZ, UR21, PT ;  /* 0x00000015ff007c0c */ /* 0x000fe2000bf41270 */
        /* <DEDUP_REMOVED lines=37> */
.L_x_7411:
[----:B------:R-:W4:Y:S01]  /*92d0*/  SHFL.BFLY PT, R0, R3, 0x2, 0x1f ;  /* 0x0c401f0003007f89 */ /* 0x000f2200000e0000 */
[----:B------:R-:W-:Y:S01]  /*92e0*/  IMAD.MOV.U32 R10, RZ, RZ, RZ ;  /* 0x000000ffff0a7224 */ /* 0x000fe200078e00ff */
[----:B------:R-:W-:Y:S01]  /*92f0*/  UIADD3 UR38, UR38, 0x1, URZ ;  /* 0x0000000126267890 */ /* 0x000fe2000fffe03f */
[----:B------:R-:W-:Y:S01]  /*9300*/  IMAD.U32 R13, RZ, RZ, UR10 ;  /* 0x0000000aff0d7e24 */ /* 0x000fe2000f8e00ff */
[----:B------:R-:W5:Y:S01]  /*9310*/  SHFL.BFLY PT, R9, R4, 0x2, 0x1f ;  /* 0x0c401f0004097f89 */ /* 0x000f6200000e0000 */
[----:B------:R-:W-:Y:S01]  /*9320*/  IMAD.U32 R14, RZ, RZ, UR10 ;  /* 0x0000000aff0e7e24 */ /* 0x000fe2000f8e00ff */
[----:B------:R-:W-:Y:S08]  /*9330*/  BAR.ARV 0x8, 0x100 ;  /* 0x0204000000007b1d */ /* 0x000ff00000002000 */
[----:B------:R-:W-:Y:S01]  /*9340*/  BAR.SYNC.DEFER_BLOCKING 0xf, 0x100 ;  /* 0x03c4000000007b1d */ /* 0x000fe20000010000 */
[----:B----4-:R-:W-:Y:S01]  /*9350*/  FADD.FTZ R0, R0, R3 ;  /* 0x0000000300007221 */ /* 0x010fe20000010000 */
[----:B------:R-:W-:Y:S01]  /*9360*/  IMAD.U32 R3, RZ, RZ, UR36 ;  /* 0x00000024ff037e24 */ /* 0x000fe2000f8e00ff */
[----:B------:R-:W-:Y:S01]  /*9370*/  UIADD3 UR36, UR36, 0x1, URZ ;  /* 0x0000000124247890 */ /* 0x000fe2000fffe03f */
[----:B-----5:R-:W-:-:S02]  /*9380*/  FADD.FTZ R9, R9, R4 ;  /* 0x0000000409097221 */ /* 0x020fc40000010000 */
[----:B-1----:R-:W1:Y:S01]  /*9390*/  SHFL.BFLY PT, R7, R0, 0x1, 0x1f ;  /* 0x0c201f0000077f89 */ /* 0x002e6200000e0000 */
[----:B------:R-:W-:Y:S01]  /*93a0*/  IMAD.MOV.U32 R4, RZ, RZ, RZ ;  /* 0x000000ffff047224 */ /* 0x000fe200078e00ff */
[----:B------:R-:W-:Y:S02]  /*93b0*/  UISETP.NE.AND UP0, UPT, UR36, 0x2, UPT ;  /* 0x000000022400788c */ /* 0x000fe4000bf05270 */
[----:B------:R-:W4:Y:S02]  /*93c0*/  SHFL.BFLY PT, R8, R9, 0x1, 0x1f ;  /* 0x0c201f0009087f89 */ /* 0x000f2400000e0000 */
[----:B------:R-:W-:Y:S02]  /*93d0*/  USEL UR4, URZ, 0x1, UP0 ;  /* 0x000000013f047887 */ /* 0x000fe40008000000 */
[----:B------:R-:W-:Y:S02]  /*93e0*/  USEL UR36, UR36, URZ, UP0 ;  /* 0x0000003f24247287 */ /* 0x000fe40008000000 */
[----:B------:R-:W-:Y:S01]  /*93f0*/  ULOP3.LUT UR37, UR37, UR4, URZ, 0x3c, !UPT ;  /* 0x0000000425257292 */ /* 0x000fe2000f8e3c3f */
[----:B-1----:R-:W-:Y:S01]  /*9400*/  FADD.FTZ R11, R0, R7 ;  /* 0x00000007000b7221 */ /* 0x002fe20000010000 */
[----:B------:R-:W-:-:S02]  /*9410*/  IMAD.MOV R7, RZ, RZ, -R18 ;  /* 0x000000ffff077224 */ /* 0x000fc400078e0a12 */
[----:B----4-:R-:W-:Y:S02]  /*9420*/  FADD.FTZ R12, R9, R8 ;  /* 0x00000008090c7221 */ /* 0x010fe40000010000 */
[----:B------:R-:W-:Y:S02]  /*9430*/  FSETP.NE.FTZ.AND P1, PT, R11, RZ, PT ;  /* 0x000000ff0b00720b */ /* 0x000fe40003f35000 */
[----:B------:R-:W-:Y:S02]  /*9440*/  ISETP.NE.AND P0, PT, R2, R7, PT ;  /* 0x000000070200720c */ /* 0x000fe40003f05270 */
[----:B------:R-:W-:-:S09]  /*9450*/  FSETP.NE.FTZ.AND P2, PT, R12, RZ, PT ;  /* 0x000000ff0c00720b */ /* 0x000fd20003f55000 */
[----:B------:R-:W1:Y:S02]  /*9460*/  @P1 MUFU.RCP R10, R11 ;  /* 0x0000000b000a1308 */ /* 0x000e640000001000 */
[----:B------:R-:W-:Y:S02]  /*9470*/  @!P0 IMAD R0, R3, 0x40, R16 ;  /* 0x0000004003008824 */ /* 0x000fe400078e0210 */
[----:B------:R-:W-:-:S03]  /*9480*/  IMAD.MOV.U32 R3, RZ, RZ, -0x800000 ;  /* 0xff800000ff037424 */ /* 0x000fc600078e00ff */
[----:B------:R-:W-:Y:S01]  /*9490*/  @!P0 LEA R9, R0, UR43, 0x2 ;  /* 0x0000002b00098c11 */ /* 0x000fe2000f8e10ff */
[----:B------:R-:W-:Y:S01]  /*94a0*/  @P2 MUFU.RCP R4, R12 ;  /* 0x0000000c00042308 */ /* 0x000fe20000001000 */
[----:B------:R-:W-:-:S07]  /*94b0*/  IMAD.MOV.U32 R0, RZ, RZ, -0x800000 ;  /* 0xff800000ff007424 */ /* 0x000fce00078e00ff */
[----:B------:R-:W4:Y:S01]  /*94c0*/  @P1 MUFU.LG2 R8, R11 ;  /* 0x0000000b00081308 */ /* 0x000f220000000c00 */
        /* <DEDUP_REMOVED lines=33> */
[-C--:B0-----:R-:W-:Y:S01]  /*96e0*/  FMUL.FTZ R163, R89, R10.reuse ;  /* 0x0000000a59a37220 */ /* 0x081fe20000410000 */
        /* <DEDUP_REMOVED lines=31> */
[----:B----4-:R-:W-:Y:S01]  /*98e0*/  @P1 FMUL.FTZ R8, R8, 0.69314718246459960938 ;  /* 0x3f31721808081820 */ /* 0x010fe20000410000 */
        /* <DEDUP_REMOVED lines=13> */
[----:B------:R-:W-:Y:S01]  /*99c0*/  @P2 FMUL.FTZ R13, R14, 0.69314718246459960938 ;  /* 0x3f3172180e0d2820 */ /* 0x000fe20000410000 */
        /* <DEDUP_REMOVED lines=59> */
.L_x_7382:
        /* <DEDUP_REMOVED lines=29> */
[----:B------:R-:W-:Y:S02]  /*9f50*/  IMAD.U32 R96, RZ, RZ, UR6 ;  /* 0x00000006ff607e24 */ /* 0x000fe4000f8e00ff */
[----:B------:R-:W-:-:S02]  /*9f60*/  IMAD.U32 R97, RZ, RZ, UR7 ;  /* 0x00000007ff617e24 */ /* 0x000fc4000f8e00ff */
[----:B------:R-:W-:-:S04]  /*9f70*/  IMAD.WIDE R4, R215, 0x2, R96 ;  /* 0x00000002d7047825 */ /* 0x000fc800078e0260 */
[----:B------:R-:W-:Y:S01]  /*9f80*/  IMAD.WIDE R96, R9, 0x2, R96 ;  /* 0x0000000209607825 */ /* 0x000fe200078e0260 */
[C---:B------:R-:W-:Y:S02]  /*9f90*/  IADD3 R25, P2, R4.reuse, 0x60, RZ ;  /* 0x0000006004197810 */ /* 0x040fe40007f5e0ff */
[----:B------:R-:W-:Y:S02]  /*9fa0*/  IADD3 R29, P1, R4, 0x2000, RZ ;  /* 0x00002000041d7810 */ /* 0x000fe40007f3e0ff */
[----:B------:R-:W-:Y:S02]  /*9fb0*/  LOP3.LUT R24, R25, 0x380, RZ, 0xc0, !PT ;  /* 0x0000038019187812 */ /* 0x000fe400078ec0ff */
[----:B------:R-:W-:Y:S02]  /*9fc0*/  LOP3.LUT R28, R29, 0x380, RZ, 0xc0, !PT ;  /* 0x000003801d1c7812 */ /* 0x000fe400078ec0ff */
[----:B------:R-:W-:Y:S02]  /*9fd0*/  SHF.R.U64 R24, R24, 0x3, RZ ;  /* 0x0000000318187819 */ /* 0x000fe400000012ff */
[----:B------:R-:W-:-:S02]  /*9fe0*/  IADD3 R13, P4, R4, 0x20, RZ ;  /* 0x00000020040d7810 */ /* 0x000fc40007f9e0ff */
[----:B------:R-:W-:Y:S01]  /*9ff0*/  LOP3.LUT R24, R24, R25, RZ, 0x3c, !PT ;  /* 0x0000001918187212 */ /* 0x000fe200078e3cff */
[----:B------:R-:W-:Y:S01]  /*a000*/  IMAD.X R25, RZ, RZ, R5, P2 ;  /* 0x000000ffff197224 */ /* 0x000fe200010e0605 */
[C---:B------:R-:W-:Y:S02]  /*a010*/  IADD3 R131, P2, R4.reuse, 0x4040, RZ ;  /* 0x0000404004837810 */ /* 0x040fe40007f5e0ff */
[----:B------:R-:W-:Y:S02]  /*a020*/  IADD3 R15, P3, R4, 0x40, RZ ;  /* 0x00000040040f7810 */ /* 0x000fe40007f7e0ff */
[----:B------:R-:W-:Y:S02]  /*a030*/  LOP3.LUT R130, R131, 0x380, RZ, 0xc0, !PT ;  /* 0x0000038083827812 */ /* 0x000fe400078ec0ff */
[----:B------:R-:W-:Y:S02]  /*a040*/  SHF.R.U64 R28, R28, 0x3, RZ ;  /* 0x000000031c1c7819 */ /* 0x000fe400000012ff */
[----:B------:R-:W-:-:S02]  /*a050*/  SHF.R.U64 R130, R130, 0x3, RZ ;  /* 0x0000000382827819 */ /* 0x000fc400000012ff */
[----:B------:R-:W-:Y:S02]  /*a060*/  LOP3.LUT R12, R13, 0x380, RZ, 0xc0, !PT ;  /* 0x000003800d0c7812 */ /* 0x000fe400078ec0ff */
[----:B------:R-:W-:Y:S01]  /*a070*/  LOP3.LUT R130, R130, R131, RZ, 0x3c, !PT ;  /* 0x0000008382827212 */ /* 0x000fe200078e3cff */
[--C-:B------:R-:W-:Y:S01]  /*a080*/  IMAD.X R131, RZ, RZ, R5.reuse, P2 ;  /* 0x000000ffff837224 */ /* 0x100fe200010e0605 */
[----:B------:R-:W-:Y:S02]  /*a090*/  LOP3.LUT R14, R15, 0x380, RZ, 0xc0, !PT ;  /* 0x000003800f0e7812 */ /* 0x000fe400078ec0ff */
[----:B------:R-:W-:Y:S02]  /*a0a0*/  IADD3 R33, P2, R96, 0x2000, RZ ;  /* 0x0000200060217810 */ /* 0x000fe40007f5e0ff */
[----:B------:R-:W-:Y:S01]  /*a0b0*/  LOP3.LUT R28, R28, R29, RZ, 0x3c, !PT ;  /* 0x0000001d1c1c7212 */ /* 0x000fe200078e3cff */
[----:B------:R-:W-:Y:S01]  /*a0c0*/  IMAD.X R29, RZ, RZ, R5, P1 ;  /* 0x000000ffff1d7224 */ /* 0x000fe200008e0605 */
[----:B------:R-:W-:-:S02]  /*a0d0*/  SHF.R.U64 R12, R12, 0x3, RZ ;  /* 0x000000030c0c7819 */ /* 0x000fc400000012ff */
[----:B------:R-:W-:Y:S02]  /*a0e0*/  SHF.R.U64 R14, R14, 0x3, RZ ;  /* 0x000000030e0e7819 */ /* 0x000fe400000012ff */
[----:B------:R-:W-:Y:S02]  /*a0f0*/  IADD3 R135, P1, R4, 0x4060, RZ ;  /* 0x0000406004877810 */ /* 0x000fe40007f3e0ff */
[----:B------:R-:W-:Y:S02]  /*a100*/  LOP3.LUT R32, R33, 0x380, RZ, 0xc0, !PT ;  /* 0x0000038021207812 */ /* 0x000fe400078ec0ff */
[----:B------:R-:W-:Y:S01]  /*a110*/  LOP3.LUT R12, R12, R13, RZ, 0x3c, !PT ;  /* 0x0000000d0c0c7212 */ /* 0x000fe200078e3cff */
[--C-:B------:R-:W-:Y:S01]  /*a120*/  IMAD.X R13, RZ, RZ, R5.reuse, P4 ;  /* 0x000000ffff0d7224 */ /* 0x100fe200020e0605 */
[----:B------:R-:W-:Y:S01]  /*a130*/  LOP3.LUT R14, R14, R15, RZ, 0x3c, !PT ;  /* 0x0000000f0e0e7212 */ /* 0x000fe200078e3cff */
[----:B------:R-:W-:Y:S01]  /*a140*/  IMAD.X R15, RZ, RZ, R5, P3 ;  /* 0x000000ffff0f7224 */ /* 0x000fe200018e0605 */
[----:B------:R-:W-:-:S02]  /*a150*/  LOP3.LUT R134, R135, 0x380, RZ, 0xc0, !PT ;  /* 0x0000038087867812 */ /* 0x000fc400078ec0ff */
[----:B------:R-:W-:Y:S02]  /*a160*/  SHF.R.U64 R32, R32, 0x3, RZ ;  /* 0x0000000320207819 */ /* 0x000fe400000012ff */
[C---:B------:R-:W-:Y:S02]  /*a170*/  IADD3 R45, P0, R4.reuse, 0x2020, RZ ;  /* 0x00002020042d7810 */ /* 0x040fe40007f1e0ff */
[C---:B------:R-:W-:Y:S02]  /*a180*/  IADD3 R61, P6, R4.reuse, 0x2040, RZ ;  /* 0x00002040043d7810 */ /* 0x040fe40007fde0ff */
[C---:B------:R-:W-:Y:S02]  /*a190*/  IADD3 R119, P5, R4.reuse, 0x2060, RZ ;  /* 0x0000206004777810 */ /* 0x040fe40007fbe0ff */
[C---:B------:R-:W-:Y:S02]  /*a1a0*/  IADD3 R123, P4, R4.reuse, 0x4000, RZ ;  /* 0x00004000047b7810 */ /* 0x040fe40007f9e0ff */
[----:B------:R-:W-:-:S02]  /*a1b0*/  IADD3 R127, P3, R4, 0x4020, RZ ;  /* 0x00004020047f7810 */ /* 0x000fc40007f7e0ff */
[----:B------:R-:W-:Y:S02]  /*a1c0*/  SHF.R.U64 R134, R134, 0x3, RZ ;  /* 0x0000000386867819 */ /* 0x000fe400000012ff */
[----:B------:R-:W-:Y:S01]  /*a1d0*/  LOP3.LUT R32, R32, R33, RZ, 0x3c, !PT ;  /* 0x0000002120207212 */ /* 0x000fe200078e3cff */
[----:B------:R-:W-:Y:S01]  /*a1e0*/  IMAD.X R33, RZ, RZ, R97, P2 ;  /* 0x000000ffff217224 */ /* 0x000fe200010e0661 */
[----:B------:R-:W-:Y:S02]  /*a1f0*/  LOP3.LUT R44, R45, 0x380, RZ, 0xc0, !PT ;  /* 0x000003802d2c7812 */ /* 0x000fe400078ec0ff */
[----:B------:R-:W-:Y:S02]  /*a200*/  LOP3.LUT R60, R61, 0x380, RZ, 0xc0, !PT ;  /* 0x000003803d3c7812 */ /* 0x000fe400078ec0ff */
[----:B------:R-:W-:Y:S02]  /*a210*/  LOP3.LUT R118, R119, 0x380, RZ, 0xc0, !PT ;  /* 0x0000038077767812 */ /* 0x000fe400078ec0ff */
[----:B------:R-:W-:-:S02]  /*a220*/  LOP3.LUT R122, R123, 0x380, RZ, 0xc0, !PT ;  /* 0x000003807b7a7812 */ /* 0x000fc400078ec0ff */
[----:B------:R-:W-:Y:S02]  /*a230*/  LOP3.LUT R126, R127, 0x380, RZ, 0xc0, !PT ;  /* 0x000003807f7e7812 */ /* 0x000fe400078ec0ff */
[----:B------:R-:W-:Y:S02]  /*a240*/  IADD3 R69, P2, R96, 0x9000, RZ ;  /* 0x0000900060457810 */ /* 0x000fe40007f5e0ff */
[----:B------:R-:W-:Y:S01]  /*a250*/  LOP3.LUT R134, R134, R135, RZ, 0x3c, !PT ;  /* 0x0000008786867212 */ /* 0x000fe200078e3cff */
[----:B------:R-:W-:Y:S01]  /*a260*/  IMAD.X R135, RZ, RZ, R5, P1 ;  /* 0x000000ffff877224 */ /* 0x000fe200008e0605 */
[----:B------:R-:W-:Y:S02]  /*a270*/  SHF.R.U64 R44, R44, 0x3, RZ ;  /* 0x000000032c2c7819 */ /* 0x000fe400000012ff */
[----:B------:R-:W-:Y:S02]  /*a280*/  SHF.R.U64 R60, R60, 0x3, RZ ;  /* 0x000000033c3c7819 */ /* 0x000fe400000012ff */
[----:B------:R-:W-:-:S02]  /*a290*/  SHF.R.U64 R118, R118, 0x3, RZ ;  /* 0x0000000376767819 */ /* 0x000fc400000012ff */
[----:B------:R-:W-:Y:S02]  /*a2a0*/  SHF.R.U64 R122, R122, 0x3, RZ ;  /* 0x000000037a7a7819 */ /* 0x000fe400000012ff */
[----:B------:R-:W-:Y:S02]  /*a2b0*/  SHF.R.U64 R126, R126, 0x3, RZ ;  /* 0x000000037e7e7819 */ /* 0x000fe400000012ff */
[----:B------:R-:W-:Y:S02]  /*a2c0*/  IADD3 R37, P1, R96, 0x3000, RZ ;  /* 0x0000300060257810 */ /* 0x000fe40007f3e0ff */
[----:B------:R-:W-:Y:S02]  /*a2d0*/  LOP3.LUT R68, R69, 0x380, RZ, 0xc0, !PT ;  /* 0x0000038045447812 */ /* 0x000fe400078ec0ff */
        /* <DEDUP_REMOVED lines=15> */
[----:B------:R-:W-:Y:S02]  /*a3d0*/  IADD3 R11, P4, R4, 0x6060, RZ ;  /* 0x00006060040b7810 */ /* 0x000fe40007f9e0ff */
[----:B------:R-:W-:-:S02]  /*a3e0*/  IADD3 R21, P3, R96, 0x1000, RZ ;  /* 0x0000100060157810 */ /* 0x000fc40007f7e0ff */
[----:B------:R-:W-:Y:S02]  /*a3f0*/  SHF.R.U64 R36, R36, 0x3, RZ ;  /* 0x0000000324247819 */ /* 0x000fe400000012ff */
[----:B------:R-:W-:Y:S02]  /*a400*/  LOP3.LUT R68, R68, R69, RZ, 0x3c, !PT ;  /* 0x0000004544447212 */ /* 0x000fe400078e3cff */
[----:B------:R-:W-:Y:S02]  /*a410*/  LOP3.LUT R138, R139, 0x380, RZ, 0xc0, !PT ;  /* 0x000003808b8a7812 */ /* 0x000fe400078ec0ff */
[----:B------:R-:W-:Y:S02]  /*a420*/  LOP3.LUT R142, R143, 0x380, RZ, 0xc0, !PT ;  /* 0x000003808f8e7812 */ /* 0x000fe400078ec0ff */
        /* <DEDUP_REMOVED lines=22> */
[----:B------:R-:W-:Y:S01]  /*a590*/  IMAD.X R21, RZ, RZ, R97, P3 ;  /* 0x000000ffff157224 */ /* 0x000fe200018e0661 */
[----:B------:R-:W-:-:S02]  /*a5a0*/  LOP3.LUT R72, R73, 0x380, RZ, 0xc0, !PT ;  /* 0x0000038049487812 */ /* 0x000fc400078ec0ff */
[----:B------:R-:W-:Y:S01]  /*a5b0*/  LOP3.LUT R4, R69, R4, RZ, 0x3c, !PT ;  /* 0x0000000445047212 */ /* 0x000fe200078e3cff */
[----:B------:R-:W-:Y:S01]  /*a5c0*/  IMAD.X R69, RZ, RZ, R97, P2 ;  /* 0x000000ffff457224 */ /* 0x000fe200010e0661 */
[C---:B------:R-:W-:Y:S02]  /*a5d0*/  IADD3 R41, P0, R96.reuse, 0x4000, RZ ;  /* 0x0000400060297810 */ /* 0x040fe40007f1e0ff */
[C---:B------:R-:W-:Y:S02]  /*a5e0*/  IADD3 R49, P6, R96.reuse, 0x5000, RZ ;  /* 0x0000500060317810 */ /* 0x040fe40007fde0ff */
[C---:B------:R-:W-:Y:S02]  /*a5f0*/  IADD3 R53, P5, R96.reuse, 0x6000, RZ ;  /* 0x0000600060357810 */ /* 0x040fe40007fbe0ff */
[C---:B------:R-:W-:Y:S02]  /*a600*/  IADD3 R57, P4, R96.reuse, 0x7000, RZ ;  /* 0x0000700060397810 */ /* 0x040fe40007f9e0ff */
[----:B------:R-:W-:-:S02]  /*a610*/  IADD3 R65, P3, R96, 0x8000, RZ ;  /* 0x0000800060417810 */ /* 0x000fc40007f7e0ff */
[----:B-1----:R-:W-:Y:S02]  /*a620*/  ISETP.NE.AND P2, PT, R6, RZ, PT ;  /* 0x000000ff0600720c */ /* 0x002fe40003f45270 */
[----:B------:R-:W-:Y:S02]  /*a630*/  SHF.R.U64 R72, R72, 0x3, RZ ;  /* 0x0000000348487819 */ /* 0x000fe400000012ff */
[----:B------:R-:W-:Y:S02]  /*a640*/  MOV R224, R4 ;  /* 0x0000000400e07202 */ /* 0x000fe40000000f00 */
        /* <DEDUP_REMOVED lines=10> */
[----:B------:R-:W-:Y:S02]  /*a6f0*/  LOP3.LUT R72, R72, R73, RZ, 0x3c, !PT ;  /* 0x0000004948487212 */ /* 0x000fe400078e3cff */
[----:B------:R-:W-:Y:S02]  /*a700*/  LOP3.LUT R73, R96, 0x380, RZ, 0xc0, !PT ;  /* 0x0000038060497812 */ /* 0x000fe400078ec0ff */
[----:B------:R-:W-:Y:S02]  /*a710*/  SHF.R.U64 R40, R40, 0x3, RZ ;  /* 0x0000000328287819 */ /* 0x000fe400000012ff */
[----:B------:R-:W-:Y:S02]  /*a720*/  SHF.R.U64 R48, R48, 0x3, RZ ;  /* 0x0000000330307819 */ /* 0x000fe400000012ff */
[----:B------:R-:W-:Y:S02]  /*a730*/  SHF.R.U64 R52, R52, 0x3, RZ ;  /* 0x0000000334347819 */ /* 0x000fe400000012ff */
[----:B------:R-:W-:-:S02]  /*a740*/  SHF.R.U64 R56, R56, 0x3, RZ ;  /* 0x0000000338387819 */ /* 0x000fc400000012ff */
[----:B------:R-:W-:Y:S02]  /*a750*/  SHF.R.U64 R64, R64, 0x3, RZ ;  /* 0x0000000340407819 */ /* 0x000fe400000012ff */
[----:B------:R-:W-:Y:S02]  /*a760*/  MOV R26, R12 ;  /* 0x0000000c001a7202 */ /* 0x000fe40000000f00 */
[----:B0-----:R-:W-:Y:S02]  /*a770*/  F2FP.F16.F32.PACK_AB R4, R204, R208 ;  /* 0x000000d0cc04723e */ /* 0x001fe400000000ff */
[----:B------:R-:W-:Y:S02]  /*a780*/  F2FP.F16.F32.PACK_AB R5, R35, R34 ;  /* 0x000000222305723e */ /* 0x000fe400000000ff */
[----:B------:R-:W-:Y:S02]  /*a790*/  F2FP.F16.F32.PACK_AB R6, R202, R205 ;  /* 0x000000cdca06723e */ /* 0x000fe400000000ff */
[----:B------:R-:W-:-:S02]  /*a7a0*/  F2FP.F16.F32.PACK_AB R7, R39, R38 ;  /* 0x000000262707723e */ /* 0x000fc400000000ff */
[----:B------:R-:W-:Y:S01]  /*a7b0*/  SHF.R.U64 R27, R73, 0x3, RZ ;  /* 0x00000003491b7819 */ /* 0x000fe200000012ff */
        /* <DEDUP_REMOVED lines=11> */
[----:B------:R-:W-:Y:S01]  /*a870*/  MOV R34, R8 ;  /* 0x0000000800227202 */ /* 0x000fe20000000f00 */
[----:B------:R0:W-:Y:S01]  /*a880*/  STSM.16.M88.4 [R26], R4 ;  /* 0x000000041a007844 */ /* 0x0001e20000000200 */
[----:B------:R-:W-:-:S02]  /*a890*/  MOV R35, R10 ;  /* 0x0000000a00237202 */ /* 0x000fc40000000f00 */
[----:B------:R-:W-:Y:S02]  /*a8a0*/  MOV R206, R14 ;  /* 0x0000000e00ce7202 */ /* 0x000fe40000000f00 */
[----:B------:R-:W-:Y:S02]  /*a8b0*/  F2FP.F16.F32.PACK_AB R8, R200, R203 ;  /* 0x000000cbc808723e */ /* 0x000fe400000000ff */
[----:B------:R-:W-:Y:S02]  /*a8c0*/  F2FP.F16.F32.PACK_AB R9, R43, R42 ;  /* 0x0000002a2b09723e */ /* 0x000fe400000000ff */
[----:B------:R-:W-:Y:S02]  /*a8d0*/  F2FP.F16.F32.PACK_AB R10, R198, R201 ;  /* 0x000000c9c60a723e */ /* 0x000fe400000000ff */
[----:B------:R-:W-:Y:S02]  /*a8e0*/  F2FP.F16.F32.PACK_AB R11, R47, R46 ;  /* 0x0000002e2f0b723e */ /* 0x000fe400000000ff */
[----:B------:R-:W-:-:S02]  /*a8f0*/  IADD3 R77, P0, R96, 0xb000, RZ ;  /* 0x0000b000604d7810 */ /* 0x000fc40007f1e0ff */
[C---:B------:R-:W-:Y:S01]  /*a900*/  IADD3 R81, P6, R96.reuse, 0xc000, RZ ;  /* 0x0000c00060517810 */ /* 0x040fe20007fde0ff */
[----:B------:R-:W-:Y:S01]  /*a910*/  STSM.16.M88.4 [R206], R8 ;  /* 0x00000008ce007844 */ /* 0x000fe20000000200 */
[C---:B------:R-:W-:Y:S02]  /*a920*/  IADD3 R85, P5, R96.reuse, 0xd000, RZ ;  /* 0x0000d00060557810 */ /* 0x040fe40007fbe0ff */
[C---:B------:R-:W-:Y:S02]  /*a930*/  IADD3 R89, P4, R96.reuse, 0xe000, RZ ;  /* 0x0000e00060597810 */ /* 0x040fe40007f9e0ff */
[----:B------:R-:W-:Y:S02]  /*a940*/  IADD3 R93, P3, R96, 0xf000, RZ ;  /* 0x0000f000605d7810 */ /* 0x000fe40007f7e0ff */
[----:B------:R-:W-:Y:S02]  /*a950*/  MOV R207, R24 ;  /* 0x0000001800cf7202 */ /* 0x000fe40000000f00 */
[----:B------:R-:W-:-:S02]  /*a960*/  F2FP.F16.F32.PACK_AB R12, R196, R199 ;  /* 0x000000c7c40c723e */ /* 0x000fc400000000ff */
[----:B------:R-:W-:Y:S02]  /*a970*/  F2FP.F16.F32.PACK_AB R13, R51, R50 ;  /* 0x00000032330d723e */ /* 0x000fe400000000ff */
[----:B------:R-:W-:Y:S02]  /*a980*/  F2FP.F16.F32.PACK_AB R14, R194, R197 ;  /* 0x000000c5c20e723e */ /* 0x000fe400000000ff */
[----:B------:R-:W-:Y:S02]  /*a990*/  F2FP.F16.F32.PACK_AB R15, R55, R54 ;  /* 0x00000036370f723e */ /* 0x000fe400000000ff */
[----:B------:R-:W-:Y:S02]  /*a9a0*/  LOP3.LUT R96, R27, R96, RZ, 0x3c, !PT ;  /* 0x000000601b607212 */ /* 0x000fe400078e3cff */
[----:B------:R-:W-:Y:S01]  /*a9b0*/  MOV R209, R28 ;  /* 0x0000001c00d17202 */ /* 0x000fe20000000f00 */
[----:B------:R-:W-:Y:S01]  /*a9c0*/  STSM.16.M88.4 [R207], R12 ;  /* 0x0000000ccf007844 */ /* 0x000fe20000000200 */
[----:B0-----:R-:W-:-:S02]  /*a9d0*/  F2FP.F16.F32.PACK_AB R4, R192, R195 ;  /* 0x000000c3c004723e */ /* 0x001fc400000000ff */
[----:B------:R-:W-:Y:S02]  /*a9e0*/  F2FP.F16.F32.PACK_AB R5, R59, R58 ;  /* 0x0000003a3b05723e */ /* 0x000fe400000000ff */
[----:B------:R-:W-:Y:S02]  /*a9f0*/  F2FP.F16.F32.PACK_AB R6, R183, R193 ;  /* 0x000000c1b706723e */ /* 0x000fe400000000ff */
[----:B------:R-:W-:Y:S02]  /*aa00*/  F2FP.F16.F32.PACK_AB R7, R63, R62 ;  /* 0x0000003e3f07723e */ /* 0x000fe400000000ff */
[----:B------:R-:W-:Y:S02]  /*aa10*/  MOV R44, R44 ;  /* 0x0000002c002c7202 */ /* 0x000fe40000000f00 */
[----:B------:R-:W-:Y:S01]  /*aa20*/  F2FP.F16.F32.PACK_AB R24, R181, R191 ;  /* 0x000000bfb518723e */ /* 0x000fe200000000ff */
[----:B------:R-:W-:Y:S01]  /*aa30*/  STSM.16.M88.4 [R209], R4 ;  /* 0x00000004d1007844 */ /* 0x000fe20000000200 */
[----:B------:R-:W-:-:S02]  /*aa40*/  F2FP.F16.F32.PACK_AB R25, R67, R66 ;  /* 0x000000424319723e */ /* 0x000fc400000000ff */
[----:B------:R-:W-:Y:S02]  /*aa50*/  F2FP.F16.F32.PACK_AB R26, R179, R182 ;  /* 0x000000b6b31a723e */ /* 0x000fe400000000ff */
[----:B------:R-:W-:Y:S02]  /*aa60*/  F2FP.F16.F32.PACK_AB R27, R71, R70 ;  /* 0x00000046471b723e */ /* 0x000fe400000000ff */
[----:B------:R-:W-:Y:S02]  /*aa70*/  MOV R60, R60 ;  /* 0x0000003c003c7202 */ /* 0x000fe40000000f00 */
[----:B------:R-:W-:Y:S01]  /*aa80*/  F2FP.F16.F32.PACK_AB R28, R177, R180 ;  /* 0x000000b4b11c723e */ /* 0x000fe200000000ff */
        /* <DEDUP_REMOVED lines=9> */
[----:B------:R-:W-:-:S02]  /*ab20*/  MOV R122, R122 ;  /* 0x0000007a007a7202 */ /* 0x000fc40000000f00 */
[----:B0-----:R-:W-:Y:S02]  /*ab30*/  F2FP.F16.F32.PACK_AB R44, R173, R176 ;  /* 0x000000b0ad2c723e */ /* 0x001fe400000000ff */
[----:B------:R-:W-:Y:S02]  /*ab40*/  F2FP.F16.F32.PACK_AB R61, R91, R90 ;  /* 0x0000005a5b3d723e */ /* 0x000fe400000000ff */
[----:B------:R-:W-:Y:S01]  /*ab50*/  F2FP.F16.F32.PACK_AB R62, R159, R170 ;  /* 0x000000aa9f3e723e */ /* 0x000fe200000000ff */
[----:B------:R-:W-:Y:S01]  /*ab60*/  STSM.16.M88.4 [R118], R44 ;  /* 0x0000002c76007844 */ /* 0x000fe20000000200 */
[----:B------:R-:W-:Y:S02]  /*ab70*/  F2FP.F16.F32.PACK_AB R63, R95, R94 ;  /* 0x0000005e5f3f723e */ /* 0x000fe400000000ff */
[----:B------:R-:W-:Y:S02]  /*ab80*/  MOV R126, R126 ;  /* 0x0000007e007e7202 */ /* 0x000fe40000000f00 */
[----:B-1----:R-:W-:-:S02]  /*ab90*/  F2FP.F16.F32.PACK_AB R60, R163, R172 ;  /* 0x000000aca33c723e */ /* 0x002fc400000000ff */
[----:B------:R-:W-:Y:S02]  /*aba0*/  F2FP.F16.F32.PACK_AB R4, R155, R161 ;  /* 0x000000a19b04723e */ /* 0x000fe400000000ff */
[----:B------:R-:W-:Y:S01]  /*abb0*/  F2FP.F16.F32.PACK_AB R5, R99, R98 ;  /* 0x000000626305723e */ /* 0x000fe200000000ff */
[----:B------:R0:W-:Y:S01]  /*abc0*/  STSM.16.M88.4 [R122], R60 ;  /* 0x0000003c7a007844 */ /* 0x0001e20000000200 */
[----:B------:R-:W-:Y:S02]  /*abd0*/  F2FP.F16.F32.PACK_AB R6, R101, R157 ;  /* 0x0000009d6506723e */ /* 0x000fe400000000ff */
[----:B------:R-:W-:Y:S02]  /*abe0*/  F2FP.F16.F32.PACK_AB R7, R103, R102 ;  /* 0x000000666707723e */ /* 0x000fe400000000ff */
[----:B------:R-:W-:Y:S02]  /*abf0*/  MOV R130, R130 ;  /* 0x0000008200827202 */ /* 0x000fe40000000f00 */
[----:B------:R-:W-:Y:S01]  /*ac00*/  F2FP.F16.F32.PACK_AB R8, R105, R153 ;  /* 0x000000996908723e */ /* 0x000fe200000000ff */
[----:B------:R1:W-:Y:S01]  /*ac10*/  STSM.16.M88.4 [R126], R4 ;  /* 0x000000047e007844 */ /* 0x0003e20000000200 */
[----:B------:R-:W-:-:S02]  /*ac20*/  F2FP.F16.F32.PACK_AB R9, R107, R106 ;  /* 0x0000006a6b09723e */ /* 0x000fc400000000ff */
[----:B------:R-:W-:Y:S02]  /*ac30*/  F2FP.F16.F32.PACK_AB R10, R109, R108 ;  /* 0x0000006c6d0a723e */ /* 0x000fe400000000ff */
[----:B------:R-:W-:Y:S02]  /*ac40*/  F2FP.F16.F32.PACK_AB R11, R111, R110 ;  /* 0x0000006e6f0b723e */ /* 0x000fe400000000ff */
[----:B------:R-:W-:Y:S02]  /*ac50*/  MOV R134, R134 ;  /* 0x0000008600867202 */ /* 0x000fe40000000f00 */
[----:B------:R-:W-:Y:S01]  /*ac60*/  MOV R138, R138 ;  /* 0x0000008a008a7202 */ /* 0x000fe20000000f00 */
[----:B------:R2:W-:Y:S01]  /*ac70*/  STSM.16.M88.4 [R130], R8 ;  /* 0x0000000882007844 */ /* 0x0005e20000000200 */
[----:B0-----:R-:W-:Y:S02]  /*ac80*/  F2FP.F16.F32.PACK_AB R122, R125, R124 ;  /* 0x0000007c7d7a723e */ /* 0x001fe400000000ff */
[----:B------:R-:W-:Y:S01]  /*ac90*/  F2FP.F16.F32.PACK_AB R123, R158, R156 ;  /* 0x0000009c9e7b723e */ /* 0x000fe200000000ff */
[----:B------:R0:W-:Y:S01]  /*aca0*/  STSM.16.M88.4 [R134], R112 ;  /* 0x0000007086007844 */ /* 0x0001e20000000200 */
[----:B------:R-:W-:-:S02]  /*acb0*/  MOV R142, R142 ;  /* 0x0000008e008e7202 */ /* 0x000fc40000000f00 */
[----:B------:R-:W-:Y:S01]  /*acc0*/  F2FP.F16.F32.PACK_AB R131, R165, R164 ;  /* 0x000000a4a583723e */ /* 0x000fe200000000ff */
[----:B------:R0:W-:Y:S01]  /*acd0*/  STSM.16.M88.4 [R138], R120 ;  /* 0x000000788a007844 */ /* 0x0001e20000000200 */
[----:B-1----:R-:W-:Y:S02]  /*ace0*/  F2FP.F16.F32.PACK_AB R4, R137, R136 ;  /* 0x000000888904723e */ /* 0x002fe400000000ff */
[----:B------:R-:W-:Y:S02]  /*acf0*/  F2FP.F16.F32.PACK_AB R5, R167, R166 ;  /* 0x000000a6a705723e */ /* 0x000fe400000000ff */
[----:B------:R-:W-:Y:S02]  /*ad00*/  F2FP.F16.F32.PACK_AB R6, R141, R140 ;  /* 0x0000008c8d06723e */ /* 0x000fe400000000ff */
[----:B------:R-:W-:Y:S02]  /*ad10*/  F2FP.F16.F32.PACK_AB R7, R169, R168 ;  /* 0x000000a8a907723e */ /* 0x000fe400000000ff */
[----:B--2---:R-:W-:-:S02]  /*ad20*/  F2FP.F16.F32.PACK_AB R130, R133, R132 ;  /* 0x000000848582723e */ /* 0x004fc400000000ff */
[----:B------:R-:W-:Y:S02]  /*ad30*/  LOP3.LUT R76, R77, 0x380, RZ, 0xc0, !PT ;  /* 0x000003804d4c7812 */ /* 0x000fe400078ec0ff */
[----:B------:R-:W-:Y:S01]  /*ad40*/  LOP3.LUT R80, R81, 0x380, RZ, 0xc0, !PT ;  /* 0x0000038051507812 */ /* 0x000fe200078ec0ff */
[----:B------:R0:W-:Y:S01]  /*ad50*/  STSM.16.M88.4 [R142], R128 ;  /* 0x000000808e007844 */ /* 0x0001e20000000200 */
[----:B------:R-:W-:Y:S02]  /*ad60*/  LOP3.LUT R84, R85, 0x380, RZ, 0xc0, !PT ;  /* 0x0000038055547812 */ /* 0x000fe400078ec0ff */
[----:B------:R-:W-:Y:S01]  /*ad70*/  LOP3.LUT R88, R89, 0x380, RZ, 0xc0, !PT ;  /* 0x0000038059587812 */ /* 0x000fe200078ec0ff */
[----:B------:R0:W-:Y:S01]  /*ad80*/  STSM.16.M88.4 [R34], R4 ;  /* 0x0000000422007844 */ /* 0x0001e20000000200 */
[----:B------:R-:W-:Y:S02]  /*ad90*/  LOP3.LUT R92, R93, 0x380, RZ, 0xc0, !PT ;  /* 0x000003805d5c7812 */ /* 0x000fe400078ec0ff */
[----:B------:R-:W-:Y:S01]  /*ada0*/  SHF.R.U64 R76, R76, 0x3, RZ ;  /* 0x000000034c4c7819 */ /* 0x000fe200000012ff */
[----:B------:R0:W-:Y:S01]  /*adb0*/  STSM.16.M88.4 [R35], R144 ;  /* 0x0000009023007844 */ /* 0x0001e20000000200 */
        /* <DEDUP_REMOVED lines=62> */
.L_x_7423:
[----:B------:R-:W1:Y:S01]  /*b1a0*/  LDC R15, c[0x0][0xbe8] ;  /* 0x0002fa00ff0f7b82 */ /* 0x000e620000000800 */
[----:B------:R-:W-:Y:S01]  /*b1b0*/  ULDC UR10, c[0x0][0xac8] ;  /* 0x0002b200000a7ab9 */ /* 0x000fe20000000800 */
[----:B------:R-:W-:Y:S01]  /*b1c0*/  ULDC.64 UR8, c[0x0][0xae8] ;  /* 0x0002ba0000087ab9 */ /* 0x000fe20000000a00 */
[----:B------:R-:W-:Y:S01]  /*b1d0*/  ISETP.GE.AND P0, PT, R190, UR10, PT ;  /* 0x0000000abe007c0c */ /* 0x000fe2000bf06270 */
[----:B------:R-:W5:Y:S01]  /*b1e0*/  LD.E.128 R96, desc[UR46][R96.64] ;  /* 0x0000002e60607980 */ /* 0x000f62000c101d00 */
[----:B------:R-:W-:Y:S02]  /*b1f0*/  ISETP.GE.AND P1, PT, R17, UR10, PT ;  /* 0x0000000a11007c0c */ /* 0x000fe4000bf26270 */
[----:B0-----:R-:W-:Y:S01]  /*b200*/  SEL R3, RZ, 0xffffffff, P0 ;  /* 0xffffffffff037807 */ /* 0x001fe20000000000 */
[----:B------:R0:W5:Y:S01]  /*b210*/  LD.E.128 R4, desc[UR46][R20.64] ;  /* 0x0000002e14047980 */ /* 0x000162000c101d00 */
        /* <DEDUP_REMOVED lines=39> */
[----:B------:R-:W5:Y:S01]  /*b490*/  LD.E.128 R84, desc[UR46][R84.64] ;  /* 0x0000002e54547980 */ /* 0x000f62000c101d00 */
        /* <DEDUP_REMOVED lines=84> */
.L_x_7425:
[----:B------:R-:W-:Y:S05]  /*b9e0*/  BSYNC B1 ;  /* 0x0000000000017941 */ /* 0x000fea0003800000 */
.L_x_7424:
[----:B---3--:R-:W-:Y:S01]  /*b9f0*/  VIADD R8, R28, 0x20 ;  /* 0x000000201c087836 */ /* 0x008fe20000000000 */
[----:B--2---:R4:W2:Y:S04]  /*ba00*/  SHFL.IDX PT, R11, R27, 0x1, 0x181f ;  /* 0x00381f001b0b7f89 */ /* 0x0048a800000e0000 */
[----:B------:R-:W-:Y:S01]  /*ba10*/  ISETP.GE.AND P0, PT, R8, R29, PT ;  /* 0x0000001d0800720c */ /* 0x000fe20003f06270 */
[----:B-1----:R4:W1:-:S12]  /*ba20*/  SHFL.IDX PT, R10, R26, 0x1, 0x181f ;  /* 0x00381f001a0a7f89 */ /* 0x00285800000e0000 */
[----:B----4-:R-:W-:Y:S05]  /*ba30*/  @P0 BRA `(.L_x_7426) ;  /* 0x0000000c007c0947 */ /* 0x010fea0003800000 */
[----:B------:R-:W-:Y:S02]  /*ba40*/  ISETP.GE.AND P0, PT, R17, UR10, PT ;  /* 0x0000000a11007c0c */ /* 0x000fe4000bf06270 */
[----:B------:R-:W-:Y:S02]  /*ba50*/  ISETP.GE.AND P5, PT, R190, UR10, PT ;  /* 0x0000000abe007c0c */ /* 0x000fe4000bfa6270 */
[----:B------:R-:W-:Y:S02]  /*ba60*/  ISETP.GE.AND P3, PT, R189, UR10, PT ;  /* 0x0000000abd007c0c */ /* 0x000fe4000bf66270 */
[----:B------:R-:W-:Y:S02]  /*ba70*/  ISETP.GE.AND P2, PT, R188, UR10, PT ;  /* 0x0000000abc007c0c */ /* 0x000fe4000bf46270 */
[----:B------:R-:W-:-:S05]  /*ba80*/  ISETP.GE.AND P1, PT, R187, UR10, PT ;  /* 0x0000000abb007c0c */ /* 0x000fca000bf26270 */
[----:B-12---:R-:W-:Y:S02]  /*ba90*/  @!P0 IMAD.WIDE R8, R17, 0x2, R10 ;  /* 0x0000000211088825 */ /* 0x006fe400078e020a */
[-C--:B------:R-:W-:Y:S02]  /*baa0*/  @!P5 LEA R12, P4, R190, R10.reuse, 0x1 ;  /* 0x0000000abe0cd211 */ /* 0x080fe400078808ff */
[----:B------:R-:W-:Y:S01]  /*bab0*/  @!P3 LEA R14, P6, R189, R10, 0x1 ;  /* 0x0000000abd0eb211 */ /* 0x000fe200078c08ff */
[----:B-----5:R1:W-:Y:S01]  /*bac0*/  @!P0 ST.E.128 desc[UR46][R8.64], R4 ;  /* 0x0000000408008985 */ /* 0x0203e2000c101d2e */
        /* <DEDUP_REMOVED lines=8> */
[----:B-1----:R-:W-:-:S03]  /*bb50*/  @!P1 LEA R4, P6, R187, R10, 0x1 ;  /* 0x0000000abb049211 */ /* 0x002fc600078c08ff */
        /* <DEDUP_REMOVED lines=15> */
.L_x_7422:
        /* <DEDUP_REMOVED lines=57> */
.L_x_7428:
[----:B------:R-:W-:Y:S05]  /*bfe0*/  BSYNC B1 ;  /* 0x0000000000017941 */ /* 0x000fea0003800000 */
.L_x_7427:
        /* <DEDUP_REMOVED lines=95> */
.L_x_7430:
[----:B------:R-:W-:Y:S05]  /*c5e0*/  BSYNC B1 ;  /* 0x0000000000017941 */ /* 0x000fea0003800000 */
.L_x_7429:
        /* <DEDUP_REMOVED lines=36> */
.L_x_7426:
[----:B------:R-:W-:Y:S05]  /*c830*/  BSYNC B0 ;  /* 0x0000000000007941 */ /* 0x000fea0003800000 */
.L_x_7421:
[----:B------:R-:W-:Y:S02]  /*c840*/  ULDC UR5, c[0x0][0xc38] ;  /* 0x00030e0000057ab9 */ /* 0x000fe40000000800 */
[----:B------:R-:W-:-:S06]  /*c850*/  UISETP.GE.AND UP0, UPT, UR4, UR5, UPT ;  /* 0x000000050400728c */ /* 0x000fcc000bf06270 */
[----:B------:R-:W-:-:S13]  /*c860*/  PLOP3.LUT P0, PT, PT, PT, UP0, 0x80, 0x0 ;  /* 0x000000000000781c */ /* 0x000fda0003f0f008 */
[----:B------:R-:W-:Y:S05]  /*c870*/  @!P0 BRA `(.L_x_7431) ;  /* 0xffffff4400e48947 */ /* 0x000fea000383ffff */
[----:B------:R-:W-:Y:S05]  /*c880*/  EXIT ;  /* 0x000000000000794d */ /* 0x000fea0003800000 */
.L_x_7377:
        /* <DEDUP_REMOVED lines=26> */
[----:B------:R-:W-:-:S04]  /*ca30*/  LOP3.LUT R2, R0, 0x1f8, RZ, 0xc0, !PT ;  /* 0x000001f800027812 */ /* 0x000fc800078ec0ff */
        /* <DEDUP_REMOVED lines=11> */
[----:B------:R0:W-:Y:S04]  /*caf0*/  STL [R1], R0 ;  /* 0x0000000001007387 */ /* 0x0001e80000100800 */
[----:B------:R0:W-:Y:S02]  /*cb00*/  STL [R1+0x18], RZ ;  /* 0x000018ff01007387 */ /* 0x0001e40000100800 */
.L_x_7538:
        /* <DEDUP_REMOVED lines=23> */
.L_x_7433:
[----:B------:R-:W-:Y:S01]  /*cc80*/  ULDC UR8, c[0x0][0xc54] ;  /* 0x0003150000087ab9 */ /* 0x000fe20000000800 */
[----:B------:R-:W-:Y:S01]  /*cc90*/  UMOV UR7, UR9 ;  /* 0x0000000900077c82 */ /* 0x000fe20008000000 */
[----:B------:R-:W-:-:S11]  /*cca0*/  UISETP.NE.AND UP0, UPT, UR8, 0x1, UPT ;  /* 0x000000010800788c */ /* 0x000fd6000bf05270 */
[----:B------:R-:W-:Y:S02]  /*ccb0*/  @UP0 ULDC.64 UR10, c[0x0][0xc58] ;  /* 0x00031600000a0ab9 */ /* 0x000fe40000000a00 */
[----:B------:R-:W-:-:S04]  /*ccc0*/  UIMAD.WIDE.U32 UR4, UR9, UR10, URZ ;  /* 0x0000000a090472a5 */ /* 0x000fc8000f8e003f */
[----:B------:R-:W-:-:S04]  /*ccd0*/  @UP0 USHF.R.U32.HI UR7, URZ, UR11, UR5 ;  /* 0x0000000b3f070299 */ /* 0x000fc80008011605 */
[----:B------:R-:W-:-:S12]  /*cce0*/  UIMAD UR8, UR7, UR8, URZ ;  /* 0x00000008070872a4 */ /* 0x000fd8000f8e023f */
.L_x_7434:
        /* <DEDUP_REMOVED lines=63> */
.L_x_7436:
        /* <DEDUP_REMOVED lines=20> */
.L_x_7439:
[----:B------:R-:W-:Y:S05]  /*d220*/  BSYNC B6 ;  /* 0x0000000000067941 */ /* 0x000fea0003800000 */
.L_x_7438:
        /* <DEDUP_REMOVED lines=20> */
.L_x_7442:
        /* <DEDUP_REMOVED lines=15> */
.L_x_7441:
[----:B------:R-:W-:Y:S05]  /*d460*/  BSYNC B6 ;  /* 0x0000000000067941 */ /* 0x000fea0003800000 */
.L_x_7440:
        /* <DEDUP_REMOVED lines=26> */
.L_x_7554:
        /* <DEDUP_REMOVED lines=9> */
.L_x_7557:
        /* <DEDUP_REMOVED lines=22> */
.L_x_7446:
        /* <DEDUP_REMOVED lines=8> */
.L_x_7558:
        /* <DEDUP_REMOVED lines=8> */
.L_x_7448:
        /* <DEDUP_REMOVED lines=19> */
.L_x_7444:
        /* <DEDUP_REMOVED lines=22> */
.L_x_7450:
[----:B------:R-:W-:Y:S05]  /*db90*/  BSYNC B6 ;  /* 0x0000000000067941 */ /* 0x000fea0003800000 */
.L_x_7449:
[----:B------:R1:W5:Y:S01]  /*dba0*/  LDL R8, [R1+0x1c] ;  /* 0x00001c0001087983 */ /* 0x0003620000100800 */
[----:B0-----:R-:W0:Y:S01]  /*dbb0*/  LDC R7, c[0x0][0x448] ;  /* 0x00011200ff077b82 */ /* 0x001e220000000800 */
[----:B------:R-:W2:Y:S01]  /*dbc0*/  S2R R0, SR_TID.X ;  /* 0x0000000000007919 */ /* 0x000ea20000002100 */
[----:B------:R-:W3:Y:S01]  /*dbd0*/  S2R R2, SR_TID.X ;  /* 0x0000000000027919 */ /* 0x000ee20000002100 */
[----:B------:R-:W-:Y:S01]  /*dbe0*/  USHF.R.S32.HI UR4, URZ, 0x1f, UR36 ;  /* 0x0000001f3f047899 */ /* 0x000fe20008011424 */
[----:B------:R-:W-:Y:S01]  /*dbf0*/  ULDC.64 UR8, c[0x0][0x2d8] ;  /* 0x0000b60000087ab9 */ /* 0x000fe20000000a00 */
[----:B0-----:R-:W-:Y:S01]  /*dc00*/  ISETP.NE.AND P0, PT, R7, 0x1, PT ;  /* 0x000000010700780c */ /* 0x001fe20003f05270 */
[----:B--2---:R-:W-:-:S12]  /*dc10*/  IMAD.SHL.U32 R4, R0, 0x10, RZ ;  /* 0x0000001000047824 */ /* 0x004fd800078e00ff */
[----:B------:R-:W0:Y:S01]  /*dc20*/  @P0 LDC R3, c[0x0][0x44c] ;  /* 0x00011300ff030b82 */ /* 0x000e220000000800 */
[----:B---3--:R-:W-:-:S04]  /*dc30*/  LOP3.LUT R2, R2, 0x7f, RZ, 0xc0, !PT ;  /* 0x0000007f02027812 */ /* 0x008fc800078ec0ff */
[----:B------:R-:W-:-:S03]  /*dc40*/  SHF.R.U32.HI R2, RZ, 0x3, R2 ;  /* 0x00000003ff027819 */ /* 0x000fc60000011602 */
[----:B------:R-:W2:Y:S01]  /*dc50*/  @P0 LDC R0, c[0x0][0x450] ;  /* 0x00011400ff000b82 */ /* 0x000ea20000000800 */
[----:B------:R-:W-:Y:S01]  /*dc60*/  LOP3.LUT R4, R2, 0x70, R4, 0xf8, !PT ;  /* 0x0000007002047812 */ /* 0x000fe200078ef804 */
[----:B------:R-:W-:Y:S01]  /*dc70*/  IMAD.U32 R2, RZ, RZ, UR39 ;  /* 0x00000027ff027e24 */ /* 0x000fe2000f8e00ff */
[----:B------:R-:W-:Y:S02]  /*dc80*/  UIMAD UR6, UR4, UR8, URZ ;  /* 0x00000008040672a4 */ /* 0x000fe4000f8e023f */
[----:B------:R-:W-:Y:S01]  /*dc90*/  UIMAD.WIDE.U32 UR4, UR36, UR8, URZ ;  /* 0x00000008240472a5 */ /* 0x000fe2000f8e003f */
[----:B------:R-:W-:Y:S01]  /*dca0*/  IMAD R2, R2, 0x40, R4 ;  /* 0x0000004002027824 */ /* 0x000fe200078e0204 */
[----:B------:R-:W-:Y:S02]  /*dcb0*/  UIMAD UR6, UR36, UR9, UR6 ;  /* 0x00000009240672a4 */ /* 0x000fe4000f8e0206 */
[----:B------:R-:W-:Y:S02]  /*dcc0*/  USHF.R.S32.HI UR7, URZ, 0x1f, UR42 ;  /* 0x0000001f3f077899 */ /* 0x000fe4000801142a */
[----:B------:R-:W-:Y:S01]  /*dcd0*/  UIADD3 UR5, UR5, UR6, URZ ;  /* 0x0000000605057290 */ /* 0x000fe2000fffe03f */
[----:B------:R-:W-:Y:S01]  /*dce0*/  IMAD.MOV.U32 R6, RZ, RZ, R2 ;  /* 0x000000ffff067224 */ /* 0x000fe200078e0002 */
[----:B------:R-:W-:Y:S01]  /*dcf0*/  ULDC.64 UR8, c[0x0][0x2e0] ;  /* 0x0000b80000087ab9 */ /* 0x000fe20000000a00 */
[----:B0-----:R-:W-:Y:S01]  /*dd00*/  @P0 IMAD.HI.U32 R3, R2, R3, RZ ;  /* 0x0000000302030227 */ /* 0x001fe200078e00ff */
[----:B------:R-:W-:Y:S01]  /*dd10*/  UIMAD.WIDE.U32 UR4, UR42, UR8, UR4 ;  /* 0x000000082a0472a5 */ /* 0x000fe2000f8e0004 */
[----:B------:R-:W0:Y:S01]  /*dd20*/  S2R R10, SR_TID.X ;  /* 0x00000000000a7919 */ /* 0x000e220000002100 */
[----:B------:R-:W-:-:S02]  /*dd30*/  UIMAD UR6, UR7, UR8, URZ ;  /* 0x00000008070672a4 */ /* 0x000fc4000f8e023f */
[----:B--2---:R-:W-:Y:S02]  /*dd40*/  @P0 SHF.R.U32.HI R6, RZ, R0, R3 ;  /* 0x00000000ff060219 */ /* 0x004fe40000011603 */
[----:B------:R-:W-:Y:S01]  /*dd50*/  UIMAD UR6, UR42, UR9, UR6 ;  /* 0x000000092a0672a4 */ /* 0x000fe2000f8e0206 */
[----:B------:R-:W-:Y:S02]  /*dd60*/  IMAD.U32 R4, RZ, RZ, UR4 ;  /* 0x00000004ff047e24 */ /* 0x000fe4000f8e00ff */
        /* <DEDUP_REMOVED lines=24> */
[----:B------:R-:W-:Y:S02]  /*def0*/  LOP3.LUT R10, R10, 0x7f, RZ, 0xc0, !PT ;  /* 0x0000007f0a0a7812 */ /* 0x000fe400078ec0ff */
[----:B------:R-:W-:Y:S02]  /*df00*/  ISETP.GE.AND P0, PT, R9, UR6, PT ;  /* 0x0000000609007c0c */ /* 0x000fe4000bf06270 */
[----:B------:R-:W-:-:S02]  /*df10*/  LEA.HI.X R2, R2, UR5, R3, 0x1, P1 ;  /* 0x0000000502027c11 */ /* 0x000fc400088f0c03 */
[----:B------:R-:W-:Y:S01]  /*df20*/  SHF.R.U32.HI R10, RZ, 0x3, R10 ;  /* 0x00000003ff0a7819 */ /* 0x000fe2000001160a */
[----:B-1----:R-:W-:Y:S08]  /*df30*/  BRA.DIV UR4, `(.L_x_7451) ;  /* 0x00000042048c7947 */ /* 0x002ff0000b800000 */
[----:B------:R-:W0:Y:S01]  /*df40*/  SHFL.IDX PT, R6, R0, RZ, 0x181f ;  /* 0x00181fff00067589 */ /* 0x000e2200000e0000 */
[----:B------:R-:W-:Y:S01]  /*df50*/  IMAD.U32 R4, RZ, RZ, UR39 ;  /* 0x00000027ff047e24 */ /* 0x000fe2000f8e00ff */
[----:B------:R-:W-:Y:S02]  /*df60*/  ULDC UR4, c[0x0][0x288] ;  /* 0x0000a20000047ab9 */ /* 0x000fe40000000800 */
        /* <DEDUP_REMOVED lines=27> */
.L_x_7567:
        /* <DEDUP_REMOVED lines=10> */
.L_x_7452:
        /* <DEDUP_REMOVED lines=18> */
.L_x_7568:
[----:B------:R-:W-:Y:S05]  /*e2e0*/  BSYNC B0 ;  /* 0x0000000000007941 */ /* 0x000fea0003800000 */
.L_x_7453:
[----:B------:R-:W2:Y:S01]  /*e2f0*/  LDL R2, [R1+0x8] ;  /* 0x0000080001027983 */ /* 0x000ea20000100800 */
[----:B------:R-:W-:Y:S01]  /*e300*/  BSSY B0, `(.L_x_7455) ;  /* 0x0000095000007945 */ /* 0x000fe20003800000 */
[----:B--2---:R-:W-:-:S13]  /*e310*/  ISETP.NE.AND P0, PT, R2, RZ, PT ;  /* 0x000000ff0200720c */ /* 0x004fda0003f05270 */
[----:B------:R-:W-:Y:S05]  /*e320*/  @!P0 BRA `(.L_x_7456) ;  /* 0x0000000800488947 */ /* 0x000fea0003800000 */
[----:B------:R-:W2:Y:S01]  /*e330*/  LDL R3, [R1] ;  /* 0x0000000001037983 */ /* 0x000ea20000100800 */
        /* <DEDUP_REMOVED lines=8> */
.L_x_7569:
[----:B------:R-:W-:Y:S05]  /*e3c0*/  BSYNC B1 ;  /* 0x0000000000017941 */ /* 0x000fea0003800000 */
.L_x_7457:
        /* <DEDUP_REMOVED lines=9> */
.L_x_7460:
[----:B------:R-:W-:Y:S05]  /*e460*/  BSYNC B1 ;  /* 0x0000000000017941 */ /* 0x000fea0003800000 */
.L_x_7459:
        /* <DEDUP_REMOVED lines=11> */
.L_x_7461:
        /* <DEDUP_REMOVED lines=15> */
.L_x_7462:
        /* <DEDUP_REMOVED lines=15> */
.L_x_7463:
        /* <DEDUP_REMOVED lines=15> */
.L_x_7464:
        /* <DEDUP_REMOVED lines=15> */
.L_x_7465:
        /* <DEDUP_REMOVED lines=15> */
.L_x_7466:
        /* <DEDUP_REMOVED lines=15> */
.L_x_7467:
        /* <DEDUP_REMOVED lines=15> */
.L_x_7468:
        /* <DEDUP_REMOVED lines=10> */
.L_x_7456:
[----:B------:R-:W-:Y:S05]  /*ec50*/  BSYNC B0 ;  /* 0x0000000000007941 */ /* 0x000fea0003800000 */
.L_x_7455:
        /* <DEDUP_REMOVED lines=21> */
[----:B------:R-:W2:Y:S01]  /*edb0*/  LDL R4, [R1+0xc] ;  /* 0x00000c0001047983 */ /* 0x000ea20000100800 */
[----:B------:R-:W-:Y:S01]  /*edc0*/  IMAD.MOV.U32 R0, RZ, RZ, R6 ;  /* 0x000000ffff007224 */ /* 0x000fe200078e0006 */
        /* <DEDUP_REMOVED lines=9> */
[----:B------:R-:W-:Y:S02]  /*ee60*/  @P0 SHF.R.U32.HI R2, RZ, R3, R4 ;  /* 0x00000003ff020219 */ /* 0x000fe40000011604 */
[----:B------:R-:W1:Y:S03]  /*ee70*/  LDC.64 R4, c[0x0][0x418] ;  /* 0x00010600ff047b82 */ /* 0x000e660000000a00 */
[----:B------:R-:W-:-:S04]  /*ee80*/  IMAD.MOV R3, RZ, RZ, -R2 ;  /* 0x000000ffff037224 */ /* 0x000fc800078e0a02 */
[----:B------:R-:W-:Y:S01]  /*ee90*/  IMAD R0, R0, R3, R6 ;  /* 0x0000000300007224 */ /* 0x000fe200078e0206 */
[----:B------:R-:W-:-:S03]  /*eea0*/  SHF.R.S32.HI R3, RZ, 0x1f, R2 ;  /* 0x0000001fff037819 */ /* 0x000fc60000011402 */
[----:B------:R-:W-:-:S03]  /*eeb0*/  IMAD.WIDE.U32 R2, R19, UR4, R2 ;  /* 0x0000000413027c25 */ /* 0x000fc6000f8e0002 */
[----:B-1----:R-:W-:Y:S01]  /*eec0*/  LEA R4, P0, R2, R4, 0x2 ;  /* 0x0000000402047211 */ /* 0x002fe200078010ff */
[----:B--2---:R-:W-:-:S04]  /*eed0*/  IMAD R7, R7, UR4, RZ ;  /* 0x0000000407077c24 */ /* 0x004fc8000f8e02ff */
[----:B------:R-:W-:-:S04]  /*eee0*/  IMAD R7, R19, UR5, R7 ;  /* 0x0000000513077c24 */ /* 0x000fc8000f8e0207 */
[----:B------:R-:W-:-:S05]  /*eef0*/  IMAD.IADD R7, R7, 0x1, R3 ;  /* 0x0000000107077824 */ /* 0x000fca00078e0203 */
[----:B------:R-:W-:-:S05]  /*ef00*/  LEA.HI.X R5, R2, R5, R7, 0x2, P0 ;  /* 0x0000000502057211 */ /* 0x000fca00000f1407 */
[----:B------:R1:W5:Y:S02]  /*ef10*/  LDG.E R16, desc[UR46][R4.64] ;  /* 0x0000002e04107981 */ /* 0x000364000c1e1900 */
.L_x_7473:
[----:B------:R-:W2:Y:S01]  /*ef20*/  S2R R2, SR_TID.X ;  /* 0x0000000000027919 */ /* 0x000ea20000002100 */
[----:B-1----:R-:W-:Y:S01]  /*ef30*/  SHF.L.U32 R4, R8, 0x1f, RZ ;  /* 0x0000001f08047819 */ /* 0x002fe200000006ff */
[----:B------:R-:W-:Y:S01]  /*ef40*/  BSSY B1, `(.L_x_7474) ;  /* 0x0000006000017945 */ /* 0x000fe20003800000 */
[----:B--2---:R-:W-:Y:S01]  /*ef50*/  LOP3.LUT R3, R2, 0x7f, RZ, 0xc0, !PT ;  /* 0x0000007f02037812 */ /* 0x004fe200078ec0ff */
[----:B------:R-:W-:-:S03]  /*ef60*/  IMAD R2, R18, 0x8, R17 ;  /* 0x0000000812027824 */ /* 0x000fc600078e0211 */
[----:B------:R-:W-:Y:S01]  /*ef70*/  ISETP.NE.AND P1, PT, R3, RZ, PT ;  /* 0x000000ff0300720c */ /* 0x000fe20003f25270 */
[----:B------:R-:W1:Y:S02]  /*ef80*/  SYNCS.PHASECHK.TRANS64.TRYWAIT P0, [R2+URZ+0x28c40], R4 ;  /* 0x028c4004020075a7 */ /* 0x000e64000800017f */
[----:B-1----:R-:W-:Y:S10]  /*ef90*/  @!P0 BRA `(.L_x_7475) ;  /* 0x0000003400d08947 */ /* 0x002ff40003800000 */
.L_x_7570:
[----:B------:R-:W-:Y:S05]  /*efa0*/  BSYNC B1 ;  /* 0x0000000000017941 */ /* 0x000fea0003800000 */
.L_x_7474:
        /* <DEDUP_REMOVED lines=9> */
.L_x_7477:
[----:B------:R-:W-:Y:S05]  /*f040*/  BSYNC B1 ;  /* 0x0000000000017941 */ /* 0x000fea0003800000 */
.L_x_7476:
[----:B------:R-:W-:Y:S01]  /*f050*/  IMAD.SHL.U32 R3, R0, 0x40, RZ ;  /* 0x0000004000037824 */ /* 0x000fe200078e00ff */
[----:B------:R-:W-:Y:S01]  /*f060*/  UIADD3 UR4, UP0, UR44, 0x370, URZ ;  /* 0x000003702c047890 */ /* 0x000fe2000ff1e03f */
[----:B------:R-:W-:Y:S01]  /*f070*/  IMAD.MOV.U32 R7, RZ, RZ, RZ ;  /* 0x000000ffff077224 */ /* 0x000fe200078e00ff */
[----:B------:R-:W-:Y:S01]  /*f080*/  PLOP3.LUT P0, PT, PT, PT, PT, 0x80, 0x0 ;  /* 0x000000000000781c */ /* 0x000fe20003f0f070 */
[----:B------:R-:W-:Y:S01]  /*f090*/  IMAD R0, R18, 0x2000, R17 ;  /* 0x0000200012007824 */ /* 0x000fe200078e0211 */
[----:B------:R-:W-:Y:S01]  /*f0a0*/  R2UR UR11, R3 ;  /* 0x00000000030b72ca */ /* 0x000fe200000e0000 */
[----:B------:R-:W-:Y:S01]  /*f0b0*/  VIADD R5, R2, 0x28c30 ;  /* 0x00028c3002057836 */ /* 0x000fe20000000000 */
[----:B------:R-:W-:Y:S01]  /*f0c0*/  R2UR UR10, R7 ;  /* 0x00000000070a72ca */ /* 0x000fe200000e0000 */
[----:B------:R-:W-:Y:S01]  /*f0d0*/  VIADD R0, R0, 0x22400 ;  /* 0x0002240000007836 */ /* 0x000fe20000000000 */
[----:B------:R-:W-:Y:S01]  /*f0e0*/  UIADD3.X UR5, URZ, UR45, URZ, UP0, !UPT ;  /* 0x0000002d3f057290 */ /* 0x000fe200087fe43f */
[----:B------:R-:W-:Y:S01]  /*f0f0*/  UMOV UR6, 0x0 ;  /* 0x0000000000067882 */ /* 0x000fe20000000000 */
[----:B------:R-:W-:-:S11]  /*f100*/  UMOV UR7, 0x14f00000 ;  /* 0x14f0000000077882 */ /* 0x000fd60000000000 */
.L_x_7478:
        /* <DEDUP_REMOVED lines=12> */
.L_x_7571:
[----:B------:R-:W-:Y:S05]  /*f1d0*/  BSYNC B1 ;  /* 0x0000000000017941 */ /* 0x000fea0003800000 */
.L_x_7479:
[----:B------:R-:W-:Y:S01]  /*f1e0*/  BSSY B1, `(.L_x_7481) ;  /* 0x000000b000017945 */ /* 0x000fe20003800000 */
[----:B0-----:R-:W-:Y:S02]  /*f1f0*/  IMAD.MOV.U32 R8, RZ, RZ, 0x0 ;  /* 0x00000000ff087424 */ /* 0x001fe400078e00ff */
        /* <DEDUP_REMOVED lines=9> */
.L_x_7482:
[----:B------:R-:W-:Y:S05]  /*f290*/  BSYNC B1 ;  /* 0x0000000000017941 */ /* 0x000fea0003800000 */
.L_x_7481:
[----:B------:R-:W-:Y:S01]  /*f2a0*/  R2UR UR10, R7 ;  /* 0x00000000070a72ca */ /* 0x000fe200000e0000 */
[----:B------:R-:W-:Y:S01]  /*f2b0*/  IMAD R0, R18, 0x10000, R17 ;  /* 0x0001000012007824 */ /* 0x000fe200078e0211 */
[----:B------:R-:W-:Y:S01]  /*f2c0*/  R2UR UR6, R8 ;  /* 0x00000000080672ca */ /* 0x000fe200000e0000 */
[----:B------:R-:W-:Y:S01]  /*f2d0*/  UIADD3 UR4, UP0, UR44, 0x470, URZ ;  /* 0x000004702c047890 */ /* 0x000fe2000ff1e03f */
[----:B------:R-:W-:Y:S01]  /*f2e0*/  R2UR UR7, R9 ;  /* 0x00000000090772ca */ /* 0x000fe200000e0000 */
[----:B-12---:R-:W-:Y:S01]  /*f2f0*/  VIADD R2, R2, 0x28c50 ;  /* 0x00028c5002027836 */ /* 0x006fe20000000000 */
[----:B------:R-:W-:Y:S01]  /*f300*/  R2UR UR11, R3 ;  /* 0x00000000030b72ca */ /* 0x000fe200000e0000 */
[----:B------:R-:W-:Y:S01]  /*f310*/  VIADD R4, R0, 0x400 ;  /* 0x0000040000047836 */ /* 0x000fe20000000000 */
[----:B------:R-:W-:Y:S01]  /*f320*/  PLOP3.LUT P0, PT, PT, PT, PT, 0x80, 0x0 ;  /* 0x000000000000781c */ /* 0x000fe20003f0f070 */
[----:B------:R-:W-:-:S12]  /*f330*/  UIADD3.X UR5, URZ, UR45, URZ, UP0, !UPT ;  /* 0x0000002d3f057290 */ /* 0x000fd800087fe43f */
.L_x_7483:
        /* <DEDUP_REMOVED lines=13> */
[----:B------:R-:W-:Y:S02]  /*f410*/  R2UR UR11, R3 ;  /* 0x00000000030b72ca */ /* 0x000fe400000e0000 */
[----:B------:R-:W-:-:S13]  /*f420*/  PLOP3.LUT P0, PT, PT, PT, PT, 0x80, 0x0 ;  /* 0x000000000000781c */ /* 0x000fda0003f0f070 */
.L_x_7484:
        /* <DEDUP_REMOVED lines=15> */
.L_x_7485:
        /* <DEDUP_REMOVED lines=15> */
.L_x_7486:
        /* <DEDUP_REMOVED lines=15> */
.L_x_7487:
        /* <DEDUP_REMOVED lines=15> */
.L_x_7488:
        /* <DEDUP_REMOVED lines=15> */
.L_x_7489:
        /* <DEDUP_REMOVED lines=15> */
.L_x_7490:
        /* <DEDUP_REMOVED lines=8> */
[----:B-1----:R-:W-:Y:S05]  /*fa50*/  @P0 BRA.U.ANY `(.L_x_7490) ;  /* 0xfffffffd00dc0947 */ /* 0x002fea000393ffff */
.L_x_7472:
[----:B------:R-:W-:Y:S05]  /*fa60*/  BSYNC B0 ;  /* 0x0000000000007941 */ /* 0x000fea0003800000 */
.L_x_7471:
[----:B------:R-:W-:-:S06]  /*fa70*/  UIADD3 UR4, UR38, -0x3, URZ ;  /* 0xfffffffd26047890 */ /* 0x000fcc000fffe03f */
[----:B------:R-:W-:-:S07]  /*fa80*/  IMAD.U32 R0, RZ, RZ, UR4 ;  /* 0x00000004ff007e24 */ /* 0x000fce000f8e00ff */
.L_x_7470:
[----:B------:R-:W-:Y:S01]  /*fa90*/  ISETP.NE.AND P0, PT, R6, RZ, PT ;  /* 0x000000ff0600720c */ /* 0x000fe20003f05270 */
[----:B------:R-:W-:-:S12]  /*faa0*/  BSSY B0, `(.L_x_7469) ;  /* 0x00001b2000007945 */ /* 0x000fd80003800000 */
[----:B------:R-:W-:Y:S05]  /*fab0*/  @!P0 BRA `(.L_x_7491) ;  /* 0x0000001800c08947 */ /* 0x000fea0003800000 */
.L_x_7532:
        /* <DEDUP_REMOVED lines=34> */
.L_x_7494:
        /* <DEDUP_REMOVED lines=8> */
.L_x_7572:
[----:B------:R-:W-:Y:S05]  /*fd60*/  BSYNC B2 ;  /* 0x0000000000027941 */ /* 0x000fea0003800000 */
.L_x_7495:
        /* <DEDUP_REMOVED lines=9> */
.L_x_7498:
[----:B------:R-:W-:Y:S05]  /*fe00*/  BSYNC B2 ;  /* 0x0000000000027941 */ /* 0x000fea0003800000 */
.L_x_7497:
        /* <DEDUP_REMOVED lines=11> */
.L_x_7499:
        /* <DEDUP_REMOVED lines=13> */
.L_x_7573:
[----:B------:R-:W-:Y:S05]  /*ff90*/  BSYNC B2 ;  /* 0x0000000000027941 */ /* 0x000fea0003800000 */
.L_x_7500:
        /* <DEDUP_REMOVED lines=11> */
.L_x_7503:
[----:B------:R-:W-:Y:S05]  /*10050*/  BSYNC B2 ;  /* 0x0000000000027941 */ /* 0x000fea0003800000 */
.L_x_7502:
        /* <DEDUP_REMOVED lines=9> */
.L_x_7504:
        /* <DEDUP_REMOVED lines=15> */
.L_x_7505:
        /* <DEDUP_REMOVED lines=15> */
.L_x_7506:
        /* <DEDUP_REMOVED lines=15> */
.L_x_7507:
        /* <DEDUP_REMOVED lines=15> */
.L_x_7508:
        /* <DEDUP_REMOVED lines=15> */
.L_x_7509:
        /* <DEDUP_REMOVED lines=15> */
.L_x_7510:
        /* <DEDUP_REMOVED lines=15> */
.L_x_7511:
        /* <DEDUP_REMOVED lines=10> */
.L_x_7493:
[----:B------:R-:W-:Y:S05]  /*10820*/  BSYNC B1 ;  /* 0x0000000000017941 */ /* 0x000fea0003800000 */
.L_x_7492:
[----:B------:R-:W2:Y:S01]  /*10830*/  LDL R2, [R1+0x8] ;  /* 0x0000080001027983 */ /* 0x000ea20000100800 */
[----:B------:R-:W-:Y:S01]  /*10840*/  VIADD R7, R7, 0x1 ;  /* 0x0000000107077836 */ /* 0x000fe20000000000 */
[----:B------:R-:W-:Y:S04]  /*10850*/  BSSY B1, `(.L_x_7512) ;  /* 0x00000d3000017945 */ /* 0x000fe80003800000 */
[----:B------:R-:W-:-:S04]  /*10860*/  ISETP.NE.AND P0, PT, R7, 0x2, PT ;  /* 0x000000020700780c */ /* 0x000fc80003f05270 */
[----:B------:R-:W-:Y:S02]  /*10870*/  SEL R3, RZ, 0x1, P0 ;  /* 0x00000001ff037807 */ /* 0x000fe40000000000 */
[----:B------:R-:W-:Y:S02]  /*10880*/  SEL R18, R7, RZ, P0 ;  /* 0x000000ff07127207 */ /* 0x000fe40000000000 */
[----:B0-----:R-:W-:-:S05]  /*10890*/  LOP3.LUT R8, R6, R3, RZ, 0x3c, !PT ;  /* 0x0000000306087212 */ /* 0x001fca00078e3cff */
[----:B------:R0:W-:Y:S01]  /*108a0*/  STL [R1], R8 ;  /* 0x0000000801007387 */ /* 0x0001e20000100800 */
[----:B--2---:R-:W-:-:S13]  /*108b0*/  ISETP.NE.AND P2, PT, R2, RZ, PT ;  /* 0x000000ff0200720c */ /* 0x004fda0003f45270 */
[----:B0-----:R-:W-:Y:S05]  /*108c0*/  @!P2 BRA `(.L_x_7513) ;  /* 0x0000000c002ca947 */ /* 0x001fea0003800000 */
        /* <DEDUP_REMOVED lines=23> */
.L_x_7514:
        /* <DEDUP_REMOVED lines=8> */
.L_x_7574:
[----:B------:R-:W-:Y:S05]  /*10ac0*/  BSYNC B2 ;  /* 0x0000000000027941 */ /* 0x000fea0003800000 */
.L_x_7515:
        /* <DEDUP_REMOVED lines=9> */
.L_x_7518:
[----:B------:R-:W-:Y:S05]  /*10b60*/  BSYNC B2 ;  /* 0x0000000000027941 */ /* 0x000fea0003800000 */
.L_x_7517:
        /* <DEDUP_REMOVED lines=11> */
.L_x_7519:
        /* <DEDUP_REMOVED lines=13> */
.L_x_7575:
[----:B------:R-:W-:Y:S05]  /*10cf0*/  BSYNC B2 ;  /* 0x0000000000027941 */ /* 0x000fea0003800000 */
.L_x_7520:
        /* <DEDUP_REMOVED lines=11> */
.L_x_7523:
[----:B------:R-:W-:Y:S05]  /*10db0*/  BSYNC B2 ;  /* 0x0000000000027941 */ /* 0x000fea0003800000 */
.L_x_7522:
        /* <DEDUP_REMOVED lines=9> */
.L_x_7524:
        /* <DEDUP_REMOVED lines=15> */
.L_x_7525:
        /* <DEDUP_REMOVED lines=15> */
.L_x_7526:
        /* <DEDUP_REMOVED lines=15> */
.L_x_7527:
        /* <DEDUP_REMOVED lines=15> */
.L_x_7528:
        /* <DEDUP_REMOVED lines=15> */
.L_x_7529:
        /* <DEDUP_REMOVED lines=15> */
.L_x_7530:
        /* <DEDUP_REMOVED lines=15> */
.L_x_7531:
        /* <DEDUP_REMOVED lines=10> */
.L_x_7513:
[----:B------:R-:W-:Y:S05]  /*11580*/  BSYNC B1 ;  /* 0x0000000000017941 */ /* 0x000fea0003800000 */
.L_x_7512:
[C---:B------:R-:W-:Y:S01]  /*11590*/  ISETP.GT.AND P0, PT, R0.reuse, 0x1, PT ;  /* 0x000000010000780c */ /* 0x040fe20003f04270 */
[----:B------:R-:W-:-:S12]  /*115a0*/  VIADD R0, R0, 0xfffffffe ;  /* 0xfffffffe00007836 */ /* 0x000fd80000000000 */
[----:B------:R-:W-:Y:S05]  /*115b0*/  @P0 BRA `(.L_x_7532) ;  /* 0xffffffe400400947 */ /* 0x000fea000383ffff */
.L_x_7491:
[----:B------:R-:W-:Y:S05]  /*115c0*/  BSYNC B0 ;  /* 0x0000000000007941 */ /* 0x000fea0003800000 */
.L_x_7469:
        /* <DEDUP_REMOVED lines=24> */
.L_x_7534:
[----:B------:R-:W-:Y:S05]  /*11750*/  BSYNC B0 ;  /* 0x0000000000007941 */ /* 0x000fea0003800000 */
.L_x_7533:
[----:B------:R-:W-:-:S07]  /*11760*/  SEL R18, R18, RZ, P0 ;  /* 0x000000ff12127207 */ /* 0x000fce0000000000 */
.L_x_7437:
[----:B------:R-:W-:Y:S05]  /*11770*/  BSYNC B7 ;  /* 0x0000000000077941 */ /* 0x000fea0003800000 */
.L_x_7435:
[----:B-12---:R-:W2:Y:S04]  /*11780*/  LDL R0, [R1+0x20] ;  /* 0x0000200001007983 */ /* 0x006ea80000100800 */
[----:B0-----:R0:W5:Y:S01]  /*11790*/  LDL R2, [R1+0x10] ;  /* 0x0000100001027983 */ /* 0x0011620000100800 */
        /* <DEDUP_REMOVED lines=12> */
.L_x_7535:
[----:B------:R-:W-:-:S03]  /*11860*/  UMOV UR4, 0xffffffff ;  /* 0xffffffff00047882 */ /* 0x000fc60000000000 */
[----:B------:R-:W-:Y:S05]  /*11870*/  BRA.DIV UR4, `(.L_x_7537) ;  /* 0x0000001204107947 */ /* 0x000fea000b800000 */
[----:B-----5:R0:W1:Y:S02]  /*11880*/  SHFL.IDX PT, R14, R2, RZ, 0x1f ;  /* 0x00001fff020e7589 */ /* 0x02006400000e0000 */
.L_x_7578:
        /* <DEDUP_REMOVED lines=8> */
.L_x_7536:
[----:B------:R-:W3:Y:S01]  /*11910*/  LDL R0, [R1+0x10] ;  /* 0x0000100001007983 */ /* 0x000ee20000100800 */
[----:B------:R-:W-:Y:S02]  /*11920*/  ULDC UR4, c[0x0][0xc38] ;  /* 0x00030e0000047ab9 */ /* 0x000fe40000000800 */
[----:B---3--:R-:W-:-:S13]  /*11930*/  ISETP.GE.AND P0, PT, R0, UR4, PT ;  /* 0x0000000400007c0c */ /* 0x008fda000bf06270 */
[----:B------:R-:W-:Y:S05]  /*11940*/  @!P0 BRA `(.L_x_7538) ;  /* 0xffffffb000708947 */ /* 0x000fea000383ffff */
.L_x_7432:
[----:B-1----:R-:W3:Y:S01]  /*11950*/  LDL.LU R0, [R1+0x18] ;  /* 0x0000180001007983 */ /* 0x002ee20000300800 */
[----:B------:R-:W-:Y:S01]  /*11960*/  BSSY B0, `(.L_x_7539) ;  /* 0x000000b000007945 */ /* 0x000fe20003800000 */
[----:B------:R-:W1:Y:S01]  /*11970*/  S2R R5, SR_CgaCtaId ;  /* 0x0000000000057919 */ /* 0x000e620000008800 */
[----:B---3--:R-:W-:-:S05]  /*11980*/  VIADD R0, R0, 0x1 ;  /* 0x0000000100007836 */ /* 0x008fca0000000000 */
[----:B0-2---:R-:W-:-:S04]  /*11990*/  LEA.HI R2, R0, R0, RZ, 0x1 ;  /* 0x0000000000027211 */ /* 0x005fc800078f08ff */
[----:B------:R-:W-:-:S05]  /*119a0*/  LOP3.LUT R3, R2, 0xfffffffe, RZ, 0xc0, !PT ;  /* 0xfffffffe02037812 */ /* 0x000fca00078ec0ff */
[----:B------:R-:W-:Y:S01]  /*119b0*/  IMAD.IADD R3, R0, 0x1, -R3 ;  /* 0x0000000100037824 */ /* 0x000fe200078e0a03 */
[----:B------:R-:W-:-:S04]  /*119c0*/  MOV R0, 0x400 ;  /* 0x0000040000007802 */ /* 0x000fc80000000f00 */
[----:B-1----:R-:W-:Y:S02]  /*119d0*/  LEA R0, R5, R0, 0x18 ;  /* 0x0000000005007211 */ /* 0x002fe400078ec0ff */
[----:B------:R-:W-:-:S04]  /*119e0*/  SHF.L.U32 R3, R3, 0x1f, RZ ;  /* 0x0000001f03037819 */ /* 0x000fc800000006ff */
[----:B------:R-:W0:Y:S02]  /*119f0*/  SYNCS.PHASECHK.TRANS64.TRYWAIT P0, [R0+URZ+0x28c20], R3 ;  /* 0x028c2003000075a7 */ /* 0x000e24000800017f */
[----:B0-----:R-:W-:Y:S05]  /*11a00*/  @!P0 BRA `(.L_x_7540) ;  /* 0x0000000c00d48947 */ /* 0x001fea0003800000 */
.L_x_7579:
[----:B------:R-:W-:Y:S05]  /*11a10*/  BSYNC B0 ;  /* 0x0000000000007941 */ /* 0x000fea0003800000 */
.L_x_7539:
[----:B------:R-:W-:-:S03]  /*11a20*/  UMOV UR4, 0xffffffff ;  /* 0xffffffff00047882 */ /* 0x000fc60000000000 */
[----:B------:R-:W-:Y:S05]  /*11a30*/  BRA.DIV UR4, `(.L_x_7541) ;  /* 0x0000000e04dc7947 */ /* 0x000fea000b800000 */
[----:B------:R-:W1:Y:S02]  /*11a40*/  S2R R2, SR_TID.X ;  /* 0x0000000000027919 */ /* 0x000e640000002100 */
[----:B-1----:R-:W-:-:S04]  /*11a50*/  SHF.R.U32.HI R2, RZ, 0x5, R2 ;  /* 0x00000005ff027819 */ /* 0x002fc80000011602 */
[----:B------:R-:W-:-:S05]  /*11a60*/  LOP3.LUT R2, R2, 0x3, RZ, 0xc0, !PT ;  /* 0x0000000302027812 */ /* 0x000fca00078ec0ff */
[----:B------:R1:W2:Y:S02]  /*11a70*/  SHFL.IDX PT, R14, R2, RZ, 0x1f ;  /* 0x00001fff020e7589 */ /* 0x0002a400000e0000 */
.L_x_7582:
[----:B--2---:R-:W-:Y:S01]  /*11a80*/  ISETP.NE.AND P0, PT, R14, RZ, PT ;  /* 0x000000ff0e00720c */ /* 0x004fe20003f05270 */
[----:B------:R-:W-:-:S12]  /*11a90*/  BSSY B0, `(.L_x_7542) ;  /* 0x0000025000007945 */ /* 0x000fd80003800000 */
[----:B------:R-:W-:Y:S05]  /*11aa0*/  @P0 BRA `(.L_x_7543) ;  /* 0x00000000008c0947 */ /* 0x000fea0003800000 */
[----:B------:R-:W-:-:S03]  /*11ab0*/  UMOV UR4, 0xffffffff ;  /* 0xffffffff00047882 */ /* 0x000fc60000000000 */
[----:B------:R-:W-:Y:S05]  /*11ac0*/  BRA.DIV UR4, `(.L_x_7544) ;  /* 0x0000000e04ec7947 */ /* 0x000fea000b800000 */
[----:B------:R-:W-:-:S13]  /*11ad0*/  ELECT P6, URZ, PT ;  /* 0x00000000003f782f */ /* 0x000fda00038c0000 */
.L_x_7585:
[----:B------:R-:W-:Y:S05]  /*11ae0*/  @!P6 BRA `(.L_x_7543) ;  /* 0x00000000007ce947 */ /* 0x000fea0003800000 */
[----:B------:R-:W-:-:S06]  /*11af0*/  ULOP3.LUT UR4, UR40, 0x2, URZ, 0xfc, !UPT ;  /* 0x0000000228047892 */ /* 0x000fcc000f8efc3f */
[----:B-1----:R-:W-:-:S05]  /*11b00*/  IMAD.U32 R2, RZ, RZ, UR4 ;  /* 0x00000004ff027e24 */ /* 0x002fca000f8e00ff */
[----:B------:R-:W-:-:S13]  /*11b10*/  ISETP.NE.AND P2, PT, R2, 0x3, PT ;  /* 0x000000030200780c */ /* 0x000fda0003f45270 */
[----:B------:R-:W-:Y:S05]  /*11b20*/  @!P2 BRA `(.L_x_7545) ;  /* 0x000000000004a947 */ /* 0x000fea0003800000 */
[----:B------:R-:W-:Y:S01]  /*11b30*/  BPT.TRAP 0x1 ;  /* 0x000000040000795c */ /* 0x000fe20000300000 */
.L_x_7545:
        /* <DEDUP_REMOVED lines=13> */
.L_x_7586:
[----:B------:R-:W1:Y:S02]  /*11c10*/  SYNCS.PHASECHK.TRANS64.TRYWAIT P0, [R3+URZ], R2 ;  /* 0x00000002030075a7 */ /* 0x000e64000800017f */
[----:B-1----:R-:W-:Y:S05]  /*11c20*/  @!P0 BRA `(.L_x_7547) ;  /* 0x0000000c00c88947 */ /* 0x002fea0003800000 */
.L_x_7587:
[----:B------:R-:W-:Y:S05]  /*11c30*/  @!P2 BRA `(.L_x_7548) ;  /* 0x000000000004a947 */ /* 0x000fea0003800000 */
[----:B------:R-:W-:Y:S01]  /*11c40*/  BPT.TRAP 0x1 ;  /* 0x000000040000795c */ /* 0x000fe20000300000 */
.L_x_7548:
[----:B-1----:R-:W-:-:S04]  /*11c50*/  VIADD R3, R0, 0x28c60 ;  /* 0x00028c6000037836 */ /* 0x002fc80000000000 */
[----:B------:R-:W-:-:S04]  /*11c60*/  IMAD R18, R18, 0x8, R3 ;  /* 0x0000000812127824 */ /* 0x000fc800078e0203 */
[----:B------:R-:W1:Y:S02]  /*11c70*/  SYNCS.PHASECHK.TRANS64.TRYWAIT P0, [R18+URZ], R5 ;  /* 0x00000005120075a7 */ /* 0x000e64000800017f */
[----:B-1----:R-:W-:Y:S05]  /*11c80*/  @!P0 BRA `(.L_x_7549) ;  /* 0x0000000c00c48947 */ /* 0x002fea0003800000 */
.L_x_7588:
[----:B------:R-:W-:-:S07]  /*11c90*/  IMAD R3, R4, 0x8, R3 ;  /* 0x0000000804037824 */ /* 0x000fce00078e0203 */
.L_x_7550:
[----:B--2---:R2:W3:Y:S02]  /*11ca0*/  SYNCS.PHASECHK.TRANS64.TRYWAIT P0, [R3+URZ], R2 ;  /* 0x00000002030075a7 */ /* 0x0044e4000800017f */
[----:B---3--:R-:W-:Y:S05]  /*11cb0*/  @!P0 NANOSLEEP.SYNCS 0x989680 ;  /* 0x009896800000895d */ /* 0x008fea0003900000 */
[----:B------:R-:W3:Y:S02]  /*11cc0*/  @!P0 SYNCS.PHASECHK.TRANS64 P0, [R3+URZ], R2 ;  /* 0x00000002030085a7 */ /* 0x000ee4000800007f */
[----:B---3--:R-:W-:Y:S05]  /*11cd0*/  @!P0 BRA `(.L_x_7550) ;  /* 0xfffffffc00f08947 */ /* 0x008fea000383ffff */
.L_x_7543:
[----:B------:R-:W-:Y:S05]  /*11ce0*/  BSYNC B0 ;  /* 0x0000000000007941 */ /* 0x000fea0003800000 */
.L_x_7542:
[----:B------:R-:W-:Y:S05]  /*11cf0*/  EXIT ;  /* 0x000000000000794d */ /* 0x000fea0003800000 */
.L_x_7384:
[----:B0-----:R-:W-:-:S04]  /*11d00*/  IMAD.U32 R3, RZ, RZ, UR21 ;  /* 0x00000015ff037e24 */ /* 0x001fc8000f8e00ff */
[----:B------:R0:W1:Y:S03]  /*11d10*/  SYNCS.PHASECHK.TRANS64.TRYWAIT P1, [R3+URZ+0x28c50], R0 ;  /* 0x028c5000030075a7 */ /* 0x000066000802017f */
[----:B-1----:R-:W-:Y:S05]  /*11d20*/  @!P1 NANOSLEEP.SYNCS 0x989680 ;  /* 0x009896800000995d */ /* 0x002fea0003900000 */
[----:B------:R-:W1:Y:S02]  /*11d30*/  @!P1 SYNCS.PHASECHK.TRANS64 P1, [R3+URZ+0x28c50], R0 ;  /* 0x028c5000030095a7 */ /* 0x000e64000802007f */
[----:B-1----:R-:W-:Y:S05]  /*11d40*/  @!P1 BRA `(.L_x_7384) ;  /* 0xfffffffc00ec9947 */ /* 0x002fea000383ffff */
[----:B------:R-:W-:Y:S05]  /*11d50*/  BRA `(.L_x_7551) ;  /* 0xfffffefc00347947 */ /* 0x000fea000383ffff */
.L_x_7389:
[----:B-1----:R-:W-:-:S04]  /*11d60*/  IMAD.U32 R3, RZ, RZ, UR21 ;  /* 0x00000015ff037e24 */ /* 0x002fc8000f8e00ff */
[----:B------:R1:W2:Y:S03]  /*11d70*/  SYNCS.PHASECHK.TRANS64.TRYWAIT P1, [R3+URZ+0x28c50], R0 ;  /* 0x028c5000030075a7 */ /* 0x0002a6000802017f */
[----:B--2---:R-:W-:Y:S05]  /*11d80*/  @!P1 NANOSLEEP.SYNCS 0x989680 ;  /* 0x009896800000995d */ /* 0x004fea0003900000 */
[----:B------:R-:W2:Y:S02]  /*11d90*/  @!P1 SYNCS.PHASECHK.TRANS64 P1, [R3+URZ+0x28c50], R0 ;  /* 0x028c5000030095a7 */ /* 0x000ea4000802007f */
[----:B--2---:R-:W-:Y:S05]  /*11da0*/  @!P1 BRA `(.L_x_7389) ;  /* 0xfffffffc00ec9947 */ /* 0x004fea000383ffff */
[----:B------:R-:W-:Y:S05]  /*11db0*/  BRA `(.L_x_7388) ;  /* 0xffffff0800307947 */ /* 0x000fea000383ffff */
.L_x_7392:
[----:B0-----:R-:W-:-:S04]  /*11dc0*/  IMAD.U32 R3, RZ, RZ, UR43 ;  /* 0x0000002bff037e24 */ /* 0x001fc8000f8e00ff */
[----:B------:R0:W1:Y:S03]  /*11dd0*/  SYNCS.PHASECHK.TRANS64.TRYWAIT P1, [R3+URZ+0x28c00], R0 ;  /* 0x028c0000030075a7 */ /* 0x000066000802017f */
[----:B-1----:R-:W-:Y:S05]  /*11de0*/  @!P1 NANOSLEEP.SYNCS 0x989680 ;  /* 0x009896800000995d */ /* 0x002fea0003900000 */
[----:B------:R-:W1:Y:S02]  /*11df0*/  @!P1 SYNCS.PHASECHK.TRANS64 P1, [R3+URZ+0x28c00], R0 ;  /* 0x028c0000030095a7 */ /* 0x000e64000802007f */
[----:B-1----:R-:W-:Y:S05]  /*11e00*/  @!P1 BRA `(.L_x_7392) ;  /* 0xfffffffc00ec9947 */ /* 0x002fea000383ffff */
[----:B------:R-:W-:Y:S05]  /*11e10*/  BRA `(.L_x_7552) ;  /* 0xffffff1800c47947 */ /* 0x000fea000383ffff */
.L_x_7396:
[----:B--2---:R2:W3:Y:S02]  /*11e20*/  SYNCS.PHASECHK.TRANS64.TRYWAIT P1, [R7+URZ+0x28c30], R8 ;  /* 0x028c3008070075a7 */ /* 0x0044e4000802017f */
[----:B---3--:R-:W-:Y:S05]  /*11e30*/  @!P1 NANOSLEEP.SYNCS 0x989680 ;  /* 0x009896800000995d */ /* 0x008fea0003900000 */
[----:B------:R-:W3:Y:S02]  /*11e40*/  @!P1 SYNCS.PHASECHK.TRANS64 P1, [R7+URZ+0x28c30], R8 ;  /* 0x028c3008070095a7 */ /* 0x000ee4000802007f */
[----:B---3--:R-:W-:Y:S05]  /*11e50*/  @!P1 BRA `(.L_x_7396) ;  /* 0xfffffffc00f09947 */ /* 0x008fea000383ffff */
[----:B------:R-:W-:Y:S05]  /*11e60*/  BRA `(.L_x_7395) ;  /* 0xffffff1800e07947 */ /* 0x000fea000383ffff */
.L_x_7400:
[----:B--2---:R2:W3:Y:S02]  /*11e70*/  SYNCS.PHASECHK.TRANS64.TRYWAIT P3, [R7+URZ+0x28c50], R8 ;  /* 0x028c5008070075a7 */ /* 0x0044e4000806017f */
[----:B---3--:R-:W-:Y:S05]  /*11e80*/  @!P3 NANOSLEEP.SYNCS 0x989680 ;  /* 0x009896800000b95d */ /* 0x008fea0003900000 */
[----:B------:R-:W3:Y:S02]  /*11e90*/  @!P3 SYNCS.PHASECHK.TRANS64 P3, [R7+URZ+0x28c50], R8 ;  /* 0x028c50080700b5a7 */ /* 0x000ee4000806007f */
[----:B---3--:R-:W-:Y:S05]  /*11ea0*/  @!P3 BRA `(.L_x_7400) ;  /* 0xfffffffc00f0b947 */ /* 0x008fea000383ffff */
[----:B------:R-:W-:Y:S05]  /*11eb0*/  BRA `(.L_x_7399) ;  /* 0xffffff3000787947 */ /* 0x000fea000383ffff */
.L_x_7405:
[----:B--2---:R-:W-:-:S04]  /*11ec0*/  IMAD.U32 R6, RZ, RZ, UR26 ;  /* 0x0000001aff067e24 */ /* 0x004fc8000f8e00ff */
[----:B------:R2:W3:Y:S03]  /*11ed0*/  SYNCS.PHASECHK.TRANS64.TRYWAIT P3, [R6+URZ+0x28c30], R7 ;  /* 0x028c3007060075a7 */ /* 0x0004e6000806017f */
[----:B---3--:R-:W-:Y:S05]  /*11ee0*/  @!P3 NANOSLEEP.SYNCS 0x989680 ;  /* 0x009896800000b95d */ /* 0x008fea0003900000 */
[----:B------:R-:W3:Y:S02]  /*11ef0*/  @!P3 SYNCS.PHASECHK.TRANS64 P3, [R6+URZ+0x28c30], R7 ;  /* 0x028c30070600b5a7 */ /* 0x000ee4000806007f */
[----:B---3--:R-:W-:Y:S05]  /*11f00*/  @!P3 BRA `(.L_x_7405) ;  /* 0xfffffffc00ecb947 */ /* 0x008fea000383ffff */
[----:B------:R-:W-:Y:S05]  /*11f10*/  BRA `(.L_x_7404) ;  /* 0xffffff3400847947 */ /* 0x000fea000383ffff */
.L_x_7409:
[----:B--2---:R2:W3:Y:S02]  /*11f20*/  SYNCS.PHASECHK.TRANS64.TRYWAIT P3, [R178+URZ+0x28c50], R7 ;  /* 0x028c5007b20075a7 */ /* 0x0044e4000806017f */
[----:B---3--:R-:W-:Y:S05]  /*11f30*/  @!P3 NANOSLEEP.SYNCS 0x989680 ;  /* 0x009896800000b95d */ /* 0x008fea0003900000 */
[----:B------:R-:W3:Y:S02]  /*11f40*/  @!P3 SYNCS.PHASECHK.TRANS64 P3, [R178+URZ+0x28c50], R7 ;  /* 0x028c5007b200b5a7 */ /* 0x000ee4000806007f */
[----:B---3--:R-:W-:Y:S05]  /*11f50*/  @!P3 BRA `(.L_x_7409) ;  /* 0xfffffffc00f0b947 */ /* 0x008fea000383ffff */
[----:B------:R-:W-:Y:S05]  /*11f60*/  BRA `(.L_x_7408) ;  /* 0xffffff5000f87947 */ /* 0x000fea000383ffff */
.L_x_7415:
[----:B---3--:R-:W-:-:S04]  /*11f70*/  IMAD.U32 R6, RZ, RZ, UR24 ;  /* 0x00000018ff067e24 */ /* 0x008fc8000f8e00ff */
[----:B------:R3:W4:Y:S03]  /*11f80*/  SYNCS.PHASECHK.TRANS64.TRYWAIT P2, [R6+URZ+0x28c30], R7 ;  /* 0x028c3007060075a7 */ /* 0x000726000804017f */
[----:B----4-:R-:W-:Y:S05]  /*11f90*/  @!P2 NANOSLEEP.SYNCS 0x989680 ;  /* 0x009896800000a95d */ /* 0x010fea0003900000 */
[----:B------:R-:W4:Y:S02]  /*11fa0*/  @!P2 SYNCS.PHASECHK.TRANS64 P2, [R6+URZ+0x28c30], R7 ;  /* 0x028c30070600a5a7 */ /* 0x000f24000804007f */
[----:B----4-:R-:W-:Y:S05]  /*11fb0*/  @!P2 BRA `(.L_x_7415) ;  /* 0xfffffffc00eca947 */ /* 0x010fea000383ffff */
[----:B------:R-:W-:Y:S05]  /*11fc0*/  BRA `(.L_x_7414) ;  /* 0xffffff5400e47947 */ /* 0x000fea000383ffff */
.L_x_7419:
[----:B--2---:R2:W3:Y:S02]  /*11fd0*/  SYNCS.PHASECHK.TRANS64.TRYWAIT P2, [R170+URZ+0x28c50], R7 ;  /* 0x028c5007aa0075a7 */ /* 0x0044e4000804017f */
[----:B---3--:R-:W-:Y:S05]  /*11fe0*/  @!P2 NANOSLEEP.SYNCS 0x989680 ;  /* 0x009896800000a95d */ /* 0x008fea0003900000 */
[----:B------:R-:W3:Y:S02]  /*11ff0*/  @!P2 SYNCS.PHASECHK.TRANS64 P2, [R170+URZ+0x28c50], R7 ;  /* 0x028c5007aa00a5a7 */ /* 0x000ee4000804007f */
[----:B---3--:R-:W-:Y:S05]  /*12000*/  @!P2 BRA `(.L_x_7419) ;  /* 0xfffffffc00f0a947 */ /* 0x008fea000383ffff */
[----:B------:R-:W-:Y:S05]  /*12010*/  BRA `(.L_x_7418) ;  /* 0xffffff7000087947 */ /* 0x000fea000383ffff */
.L_x_7443:
[----:B------:R-:W-:Y:S02]  /*12020*/  IMAD.MOV.U32 R13, RZ, RZ, R4 ;  /* 0x000000ffff0d7224 */ /* 0x000fe400078e0004 */
[----:B------:R-:W-:Y:S02]  /*12030*/  IMAD.MOV.U32 R12, RZ, RZ, RZ ;  /* 0x000000ffff0c7224 */ /* 0x000fe400078e00ff */
[----:B------:R-:W-:Y:S02]  /*12040*/  IMAD.MOV.U32 R11, RZ, RZ, 0x1f ;  /* 0x0000001fff0b7424 */ /* 0x000fe400078e00ff */
[----:B------:R-:W-:-:S07]  /*12050*/  IMAD.MOV.U32 R15, RZ, RZ, -0x1 ;  /* 0xffffffffff0f7424 */ /* 0x000fce00078e00ff */
[----:B0-----:R-:W-:Y:S05]  /*12060*/  WARPSYNC.COLLECTIVE R15, `(.L_x_7553) ;  /* 0x000000000f087348 */ /* 0x001fea0003c00000 */
[----:B------:R1:W2:Y:S02]  /*12070*/  SHFL.IDX P6, R14, R13, R12, R11 ;  /* 0x0000000c0d0e7389 */ /* 0x0002a400000c000b */
[----:B012---:R-:W-:Y:S01]  /*12080*/  ENDCOLLECTIVE ;  /* 0x000000000000791b */ /* 0x007fe20003800000 */
.L_x_7553:
[----:B------:R-:W-:Y:S05]  /*12090*/  BRA `(.L_x_7554) ;  /* 0xffffffb4005c7947 */ /* 0x000fea000383ffff */
.L_x_7445:
[----:B------:R-:W-:Y:S01]  /*120a0*/  BSSY B0, `(.L_x_7555) ;  /* 0x0000006000007945 */ /* 0x000fe20003800000 */
[----:B------:R-:W-:-:S07]  /*120b0*/  IMAD.MOV.U32 R15, RZ, RZ, -0x1 ;  /* 0xffffffffff0f7424 */ /* 0x000fce00078e00ff */
[----:B0--3--:R-:W-:Y:S05]  /*120c0*/  WARPSYNC.COLLECTIVE R15, `(.L_x_7556) ;  /* 0x000000000f0c7348 */ /* 0x009fea0003c00000 */
[----:B------:R-:W-:Y:S02]  /*120d0*/  ELECT P6, UR62, PT ;  /* 0x00000000003e782f */ /* 0x000fe400038c0000 */
[----:B------:R-:W-:Y:S01]  /*120e0*/  MOV R14, UR62 ;  /* 0x0000003e000e7c02 */ /* 0x000fe20008000f00 */
[----:B0--3--:R-:W-:Y:S10]  /*120f0*/  ENDCOLLECTIVE ;  /* 0x000000000000791b */ /* 0x009ff40003800000 */
.L_x_7556:
[----:B------:R-:W-:Y:S05]  /*12100*/  BSYNC B0 ;  /* 0x0000000000007941 */ /* 0x000fea0003800000 */
.L_x_7555:
[----:B------:R-:W-:Y:S05]  /*12110*/  BRA `(.L_x_7557) ;  /* 0xffffffb400607947 */ /* 0x000fea000383ffff */
.L_x_7447:
[----:B0-----:R0:W1:Y:S02]  /*12120*/  SYNCS.PHASECHK.TRANS64.TRYWAIT P0, [R3+URZ+0x28c40], R0 ;  /* 0x028c4000030075a7 */ /* 0x001064000800017f */
[----:B-1----:R-:W-:Y:S05]  /*12130*/  @!P0 NANOSLEEP.SYNCS 0x989680 ;  /* 0x009896800000895d */ /* 0x002fea0003900000 */
[----:B------:R-:W1:Y:S02]  /*12140*/  @!P0 SYNCS.PHASECHK.TRANS64 P0, [R3+URZ+0x28c40], R0 ;  /* 0x028c4000030085a7 */ /* 0x000e64000800007f */
[----:B-1----:R-:W-:Y:S05]  /*12150*/  @!P0 BRA `(.L_x_7447) ;  /* 0xfffffffc00f08947 */ /* 0x002fea000383ffff */
[----:B------:R-:W-:Y:S05]  /*12160*/  BRA `(.L_x_7558) ;  /* 0xffffffb400c47947 */ /* 0x000fea000383ffff */
.L_x_7451:
        /* <DEDUP_REMOVED lines=8> */
.L_x_7559:
[----:B------:R-:W-:Y:S02]  /*121f0*/  IMAD R4, R4, 0x40, R10 ;  /* 0x0000004004047824 */ /* 0x000fe400078e020a */
[----:B------:R-:W-:Y:S02]  /*12200*/  IMAD.MOV.U32 R13, RZ, RZ, R0 ;  /* 0x000000ffff0d7224 */ /* 0x000fe400078e0000 */
[----:B------:R-:W-:-:S07]  /*12210*/  IMAD.MOV.U32 R5, RZ, RZ, R14 ;  /* 0x000000ffff057224 */ /* 0x000fce00078e000e */
[----:B------:R-:W-:Y:S05]  /*12220*/  WARPSYNC.COLLECTIVE R15, `(.L_x_7560) ;  /* 0x000000000f087348 */ /* 0x000fea0003c00000 */
[----:B------:R0:W1:Y:S02]  /*12230*/  SHFL.IDX P6, R14, R13, R12, R11 ;  /* 0x0000000c0d0e7389 */ /* 0x00006400000c000b */
[----:B01----:R-:W-:Y:S01]  /*12240*/  ENDCOLLECTIVE ;  /* 0x000000000000791b */ /* 0x003fe20003800000 */
.L_x_7560:
[----:B------:R-:W-:Y:S02]  /*12250*/  ULDC UR4, c[0x0][0x288] ;  /* 0x0000a20000047ab9 */ /* 0x000fe40000000800 */
[----:B------:R-:W-:-:S05]  /*12260*/  IMAD R3, R7, UR4, RZ ;  /* 0x0000000407037c24 */ /* 0x000fca000f8e02ff */
[----:B------:R-:W-:Y:S01]  /*12270*/  ISETP.GE.AND P1, PT, R4, R3, PT ;  /* 0x000000030400720c */ /* 0x000fe20003f26270 */
[----:B------:R-:W-:Y:S02]  /*12280*/  IMAD.MOV.U32 R13, RZ, RZ, R2 ;  /* 0x000000ffff0d7224 */ /* 0x000fe400078e0002 */
[----:B------:R-:W-:Y:S02]  /*12290*/  IMAD.MOV.U32 R12, RZ, RZ, 0x1 ;  /* 0x00000001ff0c7424 */ /* 0x000fe400078e00ff */
[----:B------:R-:W-:-:S08]  /*122a0*/  IMAD.MOV.U32 R6, RZ, RZ, R14 ;  /* 0x000000ffff067224 */ /* 0x000fd000078e000e */
[----:B------:R-:W-:Y:S05]  /*122b0*/  WARPSYNC.COLLECTIVE R15, `(.L_x_7561) ;  /* 0x000000000f087348 */ /* 0x000fea0003c00000 */
[----:B------:R0:W1:Y:S02]  /*122c0*/  SHFL.IDX P6, R14, R13, R12, R11 ;  /* 0x0000000c0d0e7389 */ /* 0x00006400000c000b */
[----:B01----:R-:W-:Y:S01]  /*122d0*/  ENDCOLLECTIVE ;  /* 0x000000000000791b */ /* 0x003fe20003800000 */
.L_x_7561:
        /* <DEDUP_REMOVED lines=14> */
.L_x_7562:
[----:B------:R-:W-:Y:S02]  /*123c0*/  IMAD.MOV.U32 R13, RZ, RZ, R2 ;  /* 0x000000ffff0d7224 */ /* 0x000fe400078e0002 */
[----:B------:R-:W-:Y:S02]  /*123d0*/  IMAD.MOV.U32 R12, RZ, RZ, 0x2 ;  /* 0x00000002ff0c7424 */ /* 0x000fe400078e00ff */
[----:B------:R-:W-:-:S07]  /*123e0*/  IMAD.MOV.U32 R6, RZ, RZ, R14 ;  /* 0x000000ffff067224 */ /* 0x000fce00078e000e */
[----:B------:R-:W-:Y:S05]  /*123f0*/  WARPSYNC.COLLECTIVE R15, `(.L_x_7563) ;  /* 0x000000000f087348 */ /* 0x000fea0003c00000 */
[----:B------:R0:W1:Y:S02]  /*12400*/  SHFL.IDX P6, R14, R13, R12, R11 ;  /* 0x0000000c0d0e7389 */ /* 0x00006400000c000b */
[----:B01----:R-:W-:Y:S01]  /*12410*/  ENDCOLLECTIVE ;  /* 0x000000000000791b */ /* 0x003fe20003800000 */
.L_x_7563:
        /* <DEDUP_REMOVED lines=14> */
.L_x_7564:
[----:B------:R-:W-:Y:S02]  /*12500*/  IMAD.MOV.U32 R13, RZ, RZ, R2 ;  /* 0x000000ffff0d7224 */ /* 0x000fe400078e0002 */
[----:B------:R-:W-:Y:S02]  /*12510*/  IMAD.MOV.U32 R12, RZ, RZ, 0x3 ;  /* 0x00000003ff0c7424 */ /* 0x000fe400078e00ff */
[----:B------:R-:W-:-:S07]  /*12520*/  IMAD.MOV.U32 R6, RZ, RZ, R14 ;  /* 0x000000ffff067224 */ /* 0x000fce00078e000e */
[----:B------:R-:W-:Y:S05]  /*12530*/  WARPSYNC.COLLECTIVE R15, `(.L_x_7565) ;  /* 0x000000000f087348 */ /* 0x000fea0003c00000 */
[----:B------:R0:W1:Y:S02]  /*12540*/  SHFL.IDX P6, R14, R13, R12, R11 ;  /* 0x0000000c0d0e7389 */ /* 0x00006400000c000b */
[----:B01----:R-:W-:Y:S01]  /*12550*/  ENDCOLLECTIVE ;  /* 0x000000000000791b */ /* 0x003fe20003800000 */
.L_x_7565:
        /* <DEDUP_REMOVED lines=12> */
.L_x_7566:
[----:B------:R-:W-:Y:S01]  /*12620*/  IMAD.MOV.U32 R0, RZ, RZ, R14 ;  /* 0x000000ffff007224 */ /* 0x000fe200078e000e */
[----:B------:R-:W-:Y:S06]  /*12630*/  BRA `(.L_x_7567) ;  /* 0xffffffb800b87947 */ /* 0x000fec000383ffff */
.L_x_7454:
[----:B0-----:R0:W1:Y:S02]  /*12640*/  SYNCS.PHASECHK.TRANS64.TRYWAIT P0, [R17+URZ+0x28c20], R0 ;  /* 0x028c2000110075a7 */ /* 0x001064000800017f */
[----:B-1----:R-:W-:Y:S05]  /*12650*/  @!P0 NANOSLEEP.SYNCS 0x989680 ;  /* 0x009896800000895d */ /* 0x002fea0003900000 */
[----:B------:R-:W1:Y:S02]  /*12660*/  @!P0 SYNCS.PHASECHK.TRANS64 P0, [R17+URZ+0x28c20], R0 ;  /* 0x028c2000110085a7 */ /* 0x000e64000800007f */
[----:B-1----:R-:W-:Y:S05]  /*12670*/  @!P0 BRA `(.L_x_7454) ;  /* 0xfffffffc00f08947 */ /* 0x002fea000383ffff */
[----:B------:R-:W-:Y:S05]  /*12680*/  BRA `(.L_x_7568) ;  /* 0xffffffbc00147947 */ /* 0x000fea000383ffff */
.L_x_7458:
[----:B0-----:R0:W1:Y:S02]  /*12690*/  SYNCS.PHASECHK.TRANS64.TRYWAIT P0, [R0+URZ+0x28c60], R3 ;  /* 0x028c6003000075a7 */ /* 0x001064000800017f */
[----:B-1----:R-:W-:Y:S05]  /*126a0*/  @!P0 NANOSLEEP.SYNCS 0x989680 ;  /* 0x009896800000895d */ /* 0x002fea0003900000 */
[----:B------:R-:W1:Y:S02]  /*126b0*/  @!P0 SYNCS.PHASECHK.TRANS64 P0, [R0+URZ+0x28c60], R3 ;  /* 0x028c6003000085a7 */ /* 0x000e64000800007f */
[----:B-1----:R-:W-:Y:S05]  /*126c0*/  @!P0 BRA `(.L_x_7458) ;  /* 0xfffffffc00f08947 */ /* 0x002fea000383ffff */
[----:B------:R-:W-:Y:S05]  /*126d0*/  BRA `(.L_x_7569) ;  /* 0xffffffbc00387947 */ /* 0x000fea000383ffff */
.L_x_7475:
[----:B-1----:R1:W2:Y:S02]  /*126e0*/  SYNCS.PHASECHK.TRANS64.TRYWAIT P0, [R2+URZ+0x28c40], R4 ;  /* 0x028c4004020075a7 */ /* 0x0022a4000800017f */
[----:B--2---:R-:W-:Y:S05]  /*126f0*/  @!P0 NANOSLEEP.SYNCS 0x989680 ;  /* 0x009896800000895d */ /* 0x004fea0003900000 */
[----:B------:R-:W2:Y:S02]  /*12700*/  @!P0 SYNCS.PHASECHK.TRANS64 P0, [R2+URZ+0x28c40], R4 ;  /* 0x028c4004020085a7 */ /* 0x000ea4000800007f */
[----:B--2---:R-:W-:Y:S05]  /*12710*/  @!P0 BRA `(.L_x_7475) ;  /* 0xfffffffc00f08947 */ /* 0x004fea000383ffff */
[----:B------:R-:W-:Y:S05]  /*12720*/  BRA `(.L_x_7570) ;  /* 0xffffffc8001c7947 */ /* 0x000fea000383ffff */
.L_x_7480:
[----:B--2---:R2:W3:Y:S02]  /*12730*/  SYNCS.PHASECHK.TRANS64.TRYWAIT P0, [R2+URZ+0x28c60], R4 ;  /* 0x028c6004020075a7 */ /* 0x0044e4000800017f */
[----:B---3--:R-:W-:Y:S05]  /*12740*/  @!P0 NANOSLEEP.SYNCS 0x989680 ;  /* 0x009896800000895d */ /* 0x008fea0003900000 */
[----:B------:R-:W3:Y:S02]  /*12750*/  @!P0 SYNCS.PHASECHK.TRANS64 P0, [R2+URZ+0x28c60], R4 ;  /* 0x028c6004020085a7 */ /* 0x000ee4000800007f */
[----:B---3--:R-:W-:Y:S05]  /*12760*/  @!P0 BRA `(.L_x_7480) ;  /* 0xfffffffc00f08947 */ /* 0x008fea000383ffff */
[----:B------:R-:W-:Y:S05]  /*12770*/  BRA `(.L_x_7571) ;  /* 0xffffffc800947947 */ /* 0x000fea000383ffff */
.L_x_7496:
[----:B0-----:R0:W1:Y:S02]  /*12780*/  SYNCS.PHASECHK.TRANS64.TRYWAIT P0, [R4+URZ+0x28c40], R2 ;  /* 0x028c4002040075a7 */ /* 0x001064000800017f */
[----:B-1----:R-:W-:Y:S05]  /*12790*/  @!P0 NANOSLEEP.SYNCS 0x989680 ;  /* 0x009896800000895d */ /* 0x002fea0003900000 */
[----:B------:R-:W1:Y:S02]  /*127a0*/  @!P0 SYNCS.PHASECHK.TRANS64 P0, [R4+URZ+0x28c40], R2 ;  /* 0x028c4002040085a7 */ /* 0x000e64000800007f */
[----:B-1----:R-:W-:Y:S05]  /*127b0*/  @!P0 BRA `(.L_x_7496) ;  /* 0xfffffffc00f08947 */ /* 0x002fea000383ffff */
[----:B------:R-:W-:Y:S05]  /*127c0*/  BRA `(.L_x_7572) ;  /* 0xffffffd400647947 */ /* 0x000fea000383ffff */
.L_x_7501:
[----:B-1----:R1:W2:Y:S02]  /*127d0*/  SYNCS.PHASECHK.TRANS64.TRYWAIT P0, [R4+URZ+0x28c60], R2 ;  /* 0x028c6002040075a7 */ /* 0x0022a4000800017f */
[----:B--2---:R-:W-:Y:S05]  /*127e0*/  @!P0 NANOSLEEP.SYNCS 0x989680 ;  /* 0x009896800000895d */ /* 0x004fea0003900000 */
[----:B------:R-:W2:Y:S02]  /*127f0*/  @!P0 SYNCS.PHASECHK.TRANS64 P0, [R4+URZ+0x28c60], R2 ;  /* 0x028c6002040085a7 */ /* 0x000ea4000800007f */
[----:B--2---:R-:W-:Y:S05]  /*12800*/  @!P0 BRA `(.L_x_7501) ;  /* 0xfffffffc00f08947 */ /* 0x004fea000383ffff */
[----:B------:R-:W-:Y:S05]  /*12810*/  BRA `(.L_x_7573) ;  /* 0xffffffd400dc7947 */ /* 0x000fea000383ffff */
.L_x_7516:
[----:B0-----:R0:W1:Y:S02]  /*12820*/  SYNCS.PHASECHK.TRANS64.TRYWAIT P0, [R4+URZ+0x28c40], R2 ;  /* 0x028c4002040075a7 */ /* 0x001064000800017f */
[----:B-1----:R-:W-:Y:S05]  /*12830*/  @!P0 NANOSLEEP.SYNCS 0x989680 ;  /* 0x009896800000895d */ /* 0x002fea0003900000 */
[----:B------:R-:W1:Y:S02]  /*12840*/  @!P0 SYNCS.PHASECHK.TRANS64 P0, [R4+URZ+0x28c40], R2 ;  /* 0x028c4002040085a7 */ /* 0x000e64000800007f */
[----:B-1----:R-:W-:Y:S05]  /*12850*/  @!P0 BRA `(.L_x_7516) ;  /* 0xfffffffc00f08947 */ /* 0x002fea000383ffff */
[----:B------:R-:W-:Y:S05]  /*12860*/  BRA `(.L_x_7574) ;  /* 0xffffffe000947947 */ /* 0x000fea000383ffff */
.L_x_7521:
[----:B-1----:R1:W2:Y:S02]  /*12870*/  SYNCS.PHASECHK.TRANS64.TRYWAIT P0, [R4+URZ+0x28c60], R2 ;  /* 0x028c6002040075a7 */ /* 0x0022a4000800017f */
[----:B--2---:R-:W-:Y:S05]  /*12880*/  @!P0 NANOSLEEP.SYNCS 0x989680 ;  /* 0x009896800000895d */ /* 0x004fea0003900000 */
[----:B------:R-:W2:Y:S02]  /*12890*/  @!P0 SYNCS.PHASECHK.TRANS64 P0, [R4+URZ+0x28c60], R2 ;  /* 0x028c6002040085a7 */ /* 0x000ea4000800007f */
[----:B--2---:R-:W-:Y:S05]  /*128a0*/  @!P0 BRA `(.L_x_7521) ;  /* 0xfffffffc00f08947 */ /* 0x004fea000383ffff */
[----:B------:R-:W-:Y:S05]  /*128b0*/  BRA `(.L_x_7575) ;  /* 0xffffffe4000c7947 */ /* 0x000fea000383ffff */
.L_x_7537:
        /* <DEDUP_REMOVED lines=8> */
.L_x_7577:
[----:B------:R-:W-:Y:S05]  /*12940*/  BSYNC B0 ;  /* 0x0000000000007941 */ /* 0x000fea0003800000 */
.L_x_7576:
[----:B------:R-:W-:Y:S05]  /*12950*/  BRA `(.L_x_7578) ;  /* 0xffffffec00cc7947 */ /* 0x000fea000383ffff */
.L_x_7540:
[----:B0-----:R0:W1:Y:S02]  /*12960*/  SYNCS.PHASECHK.TRANS64.TRYWAIT P0, [R0+URZ+0x28c20], R3 ;  /* 0x028c2003000075a7 */ /* 0x001064000800017f */
[----:B-1----:R-:W-:Y:S05]  /*12970*/  @!P0 NANOSLEEP.SYNCS 0x989680 ;  /* 0x009896800000895d */ /* 0x002fea0003900000 */
[----:B------:R-:W1:Y:S02]  /*12980*/  @!P0 SYNCS.PHASECHK.TRANS64 P0, [R0+URZ+0x28c20], R3 ;  /* 0x028c2003000085a7 */ /* 0x000e64000800007f */
[----:B-1----:R-:W-:Y:S05]  /*12990*/  @!P0 BRA `(.L_x_7540) ;  /* 0xfffffffc00f08947 */ /* 0x002fea000383ffff */
[----:B------:R-:W-:Y:S05]  /*129a0*/  BRA `(.L_x_7579) ;  /* 0xfffffff000187947 */ /* 0x000fea000383ffff */
.L_x_7541:
        /* <DEDUP_REMOVED lines=11> */
.L_x_7581:
[----:B------:R-:W-:Y:S05]  /*12a60*/  BSYNC B0 ;  /* 0x0000000000007941 */ /* 0x000fea0003800000 */
.L_x_7580:
[----:B------:R-:W-:Y:S05]  /*12a70*/  BRA `(.L_x_7582) ;  /* 0xfffffff000007947 */ /* 0x000fea000383ffff */
.L_x_7544:
[----:B------:R-:W-:Y:S01]  /*12a80*/  BSSY B1, `(.L_x_7583) ;  /* 0x0000006000017945 */ /* 0x000fe20003800000 */
[----:B------:R-:W-:-:S07]  /*12a90*/  IMAD.MOV.U32 R15, RZ, RZ, -0x1 ;  /* 0xffffffffff0f7424 */ /* 0x000fce00078e00ff */
[----:B01----:R-:W-:Y:S05]  /*12aa0*/  WARPSYNC.COLLECTIVE R15, `(.L_x_7584) ;  /* 0x000000000f0c7348 */ /* 0x003fea0003c00000 */
[----:B------:R-:W-:Y:S02]  /*12ab0*/  ELECT P6, UR62, PT ;  /* 0x00000000003e782f */ /* 0x000fe400038c0000 */
[----:B------:R-:W-:Y:S01]  /*12ac0*/  MOV R14, UR62 ;  /* 0x0000003e000e7c02 */ /* 0x000fe20008000f00 */
[----:B01----:R-:W-:Y:S10]  /*12ad0*/  ENDCOLLECTIVE ;  /* 0x000000000000791b */ /* 0x003ff40003800000 */
.L_x_7584:
[----:B------:R-:W-:Y:S05]  /*12ae0*/  BSYNC B1 ;  /* 0x0000000000017941 */ /* 0x000fea0003800000 */
.L_x_7583:
[----:B------:R-:W-:Y:S05]  /*12af0*/  BRA `(.L_x_7585) ;  /* 0xffffffec00f87947 */ /* 0x000fea000383ffff */
.L_x_7546:
[----:B0-----:R0:W1:Y:S02]  /*12b00*/  SYNCS.PHASECHK.TRANS64.TRYWAIT P0, [R6+URZ], R5 ;  /* 0x00000005060075a7 */ /* 0x001064000800017f */
[----:B-1----:R-:W-:Y:S05]  /*12b10*/  @!P0 NANOSLEEP.SYNCS 0x989680 ;  /* 0x009896800000895d */ /* 0x002fea0003900000 */
[----:B------:R-:W1:Y:S02]  /*12b20*/  @!P0 SYNCS.PHASECHK.TRANS64 P0, [R6+URZ], R5 ;  /* 0x00000005060085a7 */ /* 0x000e64000800007f */
[----:B-1----:R-:W-:Y:S05]  /*12b30*/  @!P0 BRA `(.L_x_7546) ;  /* 0xfffffffc00f08947 */ /* 0x002fea000383ffff */
[----:B------:R-:W-:Y:S05]  /*12b40*/  BRA `(.L_x_7586) ;  /* 0xfffffff000307947 */ /* 0x000fea000383ffff */
.L_x_7547:
[----:B-1----:R1:W2:Y:S02]  /*12b50*/  SYNCS.PHASECHK.TRANS64.TRYWAIT P0, [R3+URZ], R2 ;  /* 0x00000002030075a7 */ /* 0x0022a4000800017f */
[----:B--2---:R-:W-:Y:S05]  /*12b60*/  @!P0 NANOSLEEP.SYNCS 0x989680 ;  /* 0x009896800000895d */ /* 0x004fea0003900000 */
[----:B------:R-:W2:Y:S02]  /*12b70*/  @!P0 SYNCS.PHASECHK.TRANS64 P0, [R3+URZ], R2 ;  /* 0x00000002030085a7 */ /* 0x000ea4000800007f */
[----:B--2---:R-:W-:Y:S05]  /*12b80*/  @!P0 BRA `(.L_x_7547) ;  /* 0xfffffffc00f08947 */ /* 0x004fea000383ffff */
[----:B------:R-:W-:Y:S05]  /*12b90*/  BRA `(.L_x_7587) ;  /* 0xfffffff000247947 */ /* 0x000fea000383ffff */
.L_x_7549:
[----:B-1----:R1:W2:Y:S02]  /*12ba0*/  SYNCS.PHASECHK.TRANS64.TRYWAIT P0, [R18+URZ], R5 ;  /* 0x00000005120075a7 */ /* 0x0022a4000800017f */
[----:B--2---:R-:W-:Y:S05]  /*12bb0*/  @!P0 NANOSLEEP.SYNCS 0x989680 ;  /* 0x009896800000895d */ /* 0x004fea0003900000 */
[----:B------:R-:W2:Y:S02]  /*12bc0*/  @!P0 SYNCS.PHASECHK.TRANS64 P0, [R18+URZ], R5 ;  /* 0x00000005120085a7 */ /* 0x000ea4000800007f */
[----:B--2---:R-:W-:Y:S05]  /*12bd0*/  @!P0 BRA `(.L_x_7549) ;  /* 0xfffffffc00f08947 */ /* 0x004fea000383ffff */
[----:B------:R-:W-:Y:S05]  /*12be0*/  BRA `(.L_x_7588) ;  /* 0xfffffff000287947 */ /* 0x000fea000383ffff */
.L_x_7589:
        /* <DEDUP_REMOVED lines=9> */
.L_x_15299:


//--------------------- .text._ZN7cutlass13device_kernelIN5flash11enable_sm90INS1_16FlashAttnFwdSm90INS1_25CollectiveMainloopFwdSm90ILi2EN4cute5tupleIJNS5_1CILi1EEES8_S8_EEENS6_IJNS7_ILi64EEESA_SA_EEELi512ENS_6half_tEfNS_4arch4Sm90ELb1ELb0ELb1ELb0ELb0ELb0ELb1ELb0ELb0ELb1ELb0ELb0EEENS1_21CollectiveEpilogueFwdINS6_IJSA_NS7_ILi512EEESA_EEES9_SC_SE_Li256ELb0ELb1ELb0ELb0EEENS1_30DynamicPersistentTileSchedulerILi256ELi128ELb0ELb1ELb1EEEEEEEEEvNT_6ParamsE --------------------------
	.section	.text._ZN7cutlass13device_kernelIN5flash11enable_sm90INS1_16FlashAttnFwdSm90INS1_25CollectiveMainloopFwdSm90ILi2EN4cute5tupleIJNS5_1CILi1EEES8_S8_EEENS6_IJNS7_ILi64EEESA_SA_EEELi512ENS_6half_tEfNS_4arch4Sm90ELb1ELb0ELb1ELb0ELb0ELb0ELb1ELb0ELb0ELb1ELb0ELb0EEENS1_21CollectiveEpilogueFwdINS6_IJSA_NS7_ILi512EEESA_EEES9_SC_SE_Li256ELb0ELb1ELb0ELb0EEENS1_30DynamicPersistentTileSchedulerILi256ELi128ELb0ELb1ELb1EEEEEEEEEvNT_6ParamsE,"ax",@progbits
	.align	128
.text._ZN7cutlass13device_kernelIN5flash11enable_sm90INS1_16FlashAttnFwdSm90INS1_25CollectiveMainloopFwdSm90ILi2EN4cute5tupleIJNS5_1CILi1EEES8_S8_EEENS6_IJNS7_ILi64EEESA_SA_EEELi512ENS_6half_tEfNS_4arch4Sm90ELb1ELb0ELb1ELb0ELb0ELb0ELb1ELb0ELb0ELb1ELb0ELb0EEENS1_21CollectiveEpilogueFwdINS6_IJSA_NS7_ILi512EEESA_EEES9_SC_SE_Li256ELb0ELb1ELb0ELb0EEENS1_30DynamicPersistentTileSchedulerILi256ELi128ELb0ELb1ELb1EEEEEEEEEvNT_6ParamsE:
        .type           _ZN7cutlass13device_kernelIN5flash11enable_sm90INS1_16FlashAttnFwdSm90INS1_25CollectiveMainloopFwdSm90ILi2EN4cute5tupleIJNS5_1CILi1EEES8_S8_EEENS6_IJNS7_ILi64EEESA_SA_EEELi512ENS_6half_tEfNS_4arch4Sm90ELb1ELb0ELb1ELb0ELb0ELb0ELb1ELb0ELb0ELb1ELb0ELb0EEENS1_21CollectiveEpilogueFwdINS6_IJSA_NS7_ILi512EEESA_EEES9_SC_SE_Li256ELb0ELb1ELb0ELb0EEENS1_30DynamicPersistentTileSchedulerILi256ELi128ELb0ELb1ELb1EEEEEEEEEvNT_6ParamsE,@function
        .size           _ZN7cutlass13device_kernelIN5flash11enable_sm90INS1_16FlashAttnFwdSm90INS1_25CollectiveMainloopFwdSm90ILi2EN4cute5tupleIJNS5_1CILi1EEES8_S8_EEENS6_IJNS7_ILi64EEESA_SA_EEELi512ENS_6half_tEfNS_4arch4Sm90ELb1ELb0ELb1ELb0ELb0ELb0ELb1ELb0ELb0ELb1ELb0ELb0EEENS1_21CollectiveEpilogueFwdINS6_IJSA_NS7_ILi512EEESA_EEES9_SC_SE_Li256ELb0ELb1ELb0ELb0EEENS1_30DynamicPersistentTileSchedulerILi256ELi128ELb0ELb1ELb1EEEEEEEEEvNT_6ParamsE,(.L_x_15300 - _ZN7cutlass13device_kernelIN5flash11enable_sm90INS1_16FlashAttnFwdSm90INS1_25CollectiveMainloopFwdSm90ILi2EN4cute5tupleIJNS5_1CILi1EEES8_S8_EEENS6_IJNS7_ILi64EEESA_SA_EEELi512ENS_6half_tEfNS_4arch4Sm90ELb1ELb0ELb1ELb0ELb0ELb0ELb1ELb0ELb0ELb1ELb0ELb0EEENS1_21CollectiveEpilogueFwdINS6_IJSA_NS7_ILi512EEESA_EEES9_SC_SE_Li256ELb0ELb1ELb0ELb0EEENS1_30DynamicPersistentTileSchedulerILi256ELi128ELb0ELb1ELb1EEEEEEEEEvNT_6ParamsE)
        .other          _ZN7cutlass13device_kernelIN5flash11enable_sm90INS1_16FlashAttnFwdSm90INS1_25CollectiveMainloopFwdSm90ILi2EN4cute5tupleIJNS5_1CILi1EEES8_S8_EEENS6_IJNS7_ILi64EEESA_SA_EEELi512ENS_6half_tEfNS_4arch4Sm90ELb1ELb0ELb1ELb0ELb0ELb0ELb1ELb0ELb0ELb1ELb0ELb0EEENS1_21CollectiveEpilogueFwdINS6_IJSA_NS7_ILi512EEESA_EEES9_SC_SE_Li256ELb0ELb1ELb0ELb0EEENS1_30DynamicPersistentTileSchedulerILi256ELi128ELb0ELb1ELb1EEEEEEEEEvNT_6ParamsE,@"STO_CUDA_ENTRY STV_DEFAULT"
_ZN7cutlass13device_kernelIN5flash11enable_sm90INS1_16FlashAttnFwdSm90INS1_25CollectiveMainloopFwdSm90ILi2EN4cute5tupleIJNS5_1CILi1EEES8_S8_EEENS6_IJNS7_ILi64EEESA_SA_EEELi512ENS_6half_tEfNS_4arch4Sm90ELb1ELb0ELb1ELb0ELb0ELb0ELb1ELb0ELb0ELb1ELb0ELb0EEENS1_21CollectiveEpilogueFwdINS6_IJSA_NS7_ILi512EEESA_EEES9_SC_SE_Li256ELb0ELb1ELb0ELb0EEENS1_30DynamicPersistentTileSchedulerILi256ELi128ELb0ELb1ELb1EEEEEEEEEvNT_6ParamsE:
        /* <DEDUP_REMOVED lines=18> */
.L_x_7591:
[----:B------:R-:W-:Y:S05]  /*0120*/  BSYNC B0 ;  /* 0x0000000000007941 */ /* 0x000fea0003800000 */
.L_x_7590:
        /* <DEDUP_REMOVED lines=39> */
.L_x_7592:
        /* <DEDUP_REMOVED lines=22> */
.L_x_7593:
        /* <DEDUP_REMOVED lines=18> */
.L_x_7594:
        /* <DEDUP_REMOVED lines=22> */
.L_x_7595:
        /* <DEDUP_REMOVED lines=22> */
.L_x_7596:
[----:B------:R-:W-:Y:S01]  /*08e0*/  PLOP3.LUT P0, PT, PT, PT, UP0, 0x80, 0x0 ;  /* 0x000000000000781c */ /* 0x000fe20003f0f008 */
[----:B------:R-:W-:Y:S01]  /*08f0*/  UMOV UR40, 0x1 ;  /* 0x0000000100287882 */ /* 0x000fe20000000000 */
[----:B------:R-:W-:Y:S01]  /*0900*/  NOP ;  /* 0x0000000000007918 */ /* 0x000fe20000000000 */
[----:B------:R-:W-:Y:S01]  /*0910*/  USEL UR40, UR40, 0x2, !UP0 ;  /* 0x0000000228287887 */ /* 0x000fe2000c000000 */
[----:B------:R-:W-:Y:S01]  /*0920*/  ULDC.64 UR44, c[0x0][0x208] ;  /* 0x00008200002c7ab9 */ /* 0x000fe20000000a00 */
[----:B0123--:R-:W-:Y:S08]  /*0930*/  BAR.SYNC.DEFER_BLOCKING 0x0 ;  /* 0x0000000000007b1d */ /* 0x00fff00000010000 */
[----:B------:R-:W-:Y:S05]  /*0940*/  @!P0 BRA `(.L_x_7597) ;  /* 0x000000fc001c8947 */ /* 0x000fea0003800000 */
.L_x_7598:
        /* <DEDUP_REMOVED lines=21> */
[----:B------:R-:W-:Y:S01]  /*0aa0*/  IMAD.MOV.U32 R16, RZ, RZ, RZ ;  /* 0x000000ffff107224 */ /* 0x000fe200078e00ff */
[----:B------:R-:W-:Y:S02]  /*0ab0*/  UMOV UR36, URZ ;  /* 0x0000003f00247c82 */ /* 0x000fe40008000000 */
[CC--:B------:R-:W-:Y:S02]  /*0ac0*/  LEA.HI R0, R3.reuse, R220.reuse, RZ, 0x4 ;  /* 0x000000dc03007211 */ /* 0x0c0fe400078f20ff */
[----:B------:R-:W-:-:S02]  /*0ad0*/  LEA.HI R4, R3, R220, RZ, 0x5 ;  /* 0x000000dc03047211 */ /* 0x000fc400078f28ff */
[----:B------:R-:W-:Y:S02]  /*0ae0*/  SHF.R.S32.HI R7, RZ, 0x4, R0 ;  /* 0x00000004ff077819 */ /* 0x000fe40000011400 */
[C---:B------:R-:W-:Y:S02]  /*0af0*/  LOP3.LUT R9, R0.reuse, 0xfffffff0, RZ, 0xc0, !PT ;  /* 0xfffffff000097812 */ /* 0x040fe400078ec0ff */
[----:B------:R-:W-:Y:S02]  /*0b00*/  LEA.HI R2, R0, R7, RZ, 0x1 ;  /* 0x0000000700027211 */ /* 0x000fe400078f08ff */
[----:B------:R-:W-:Y:S01]  /*0b10*/  SHF.R.S32.HI R11, RZ, 0x5, R4 ;  /* 0x00000005ff0b7819 */ /* 0x000fe20000011404 */
[----:B------:R-:W-:Y:S01]  /*0b20*/  IMAD.IADD R9, R220, 0x1, -R9 ;  /* 0x00000001dc097824 */ /* 0x000fe200078e0a09 */
[----:B------:R-:W-:Y:S02]  /*0b30*/  LOP3.LUT R2, R2, 0x1ffffffe, RZ, 0xc0, !PT ;  /* 0x1ffffffe02027812 */ /* 0x000fe400078ec0ff */
[----:B------:R-:W-:-:S02]  /*0b40*/  LEA.HI R5, R3, R220, RZ, 0x7 ;  /* 0x000000dc03057211 */ /* 0x000fc400078f38ff */
[----:B------:R-:W-:Y:S01]  /*0b50*/  SHF.R.S32.HI R4, RZ, 0x1f, R4 ;  /* 0x0000001fff047819 */ /* 0x000fe20000011404 */
[----:B------:R-:W-:Y:S01]  /*0b60*/  IMAD.IADD R10, R7, 0x1, -R2 ;  /* 0x00000001070a7824 */ /* 0x000fe200078e0a02 */
[----:B------:R-:W-:Y:S01]  /*0b70*/  LEA.HI R2, R3, R220, RZ, 0x2 ;  /* 0x000000dc03027211 */ /* 0x000fe200078f10ff */
[----:B0-----:R-:W-:Y:S01]  /*0b80*/  ULEA UR5, UR6, UR5, 0x18 ;  /* 0x0000000506057291 */ /* 0x001fe2000f8ec03f */
[----:B------:R-:W-:Y:S02]  /*0b90*/  LOP3.LUT R7, R5, 0xffffff80, RZ, 0xc0, !PT ;  /* 0xffffff8005077812 */ /* 0x000fe400078ec0ff */
[----:B------:R-:W-:Y:S02]  /*0ba0*/  LOP3.LUT R13, R2, 0xfffffffc, RZ, 0xc0, !PT ;  /* 0xfffffffc020d7812 */ /* 0x000fe400078ec0ff */
[----:B------:R-:W-:Y:S01]  /*0bb0*/  LEA.HI R4, R4, R11, RZ, 0x2 ;  /* 0x0000000b04047211 */ /* 0x000fe200078f10ff */
[C---:B------:R-:W-:Y:S01]  /*0bc0*/  IMAD.IADD R7, R220.reuse, 0x1, -R7 ;  /* 0x00000001dc077824 */ /* 0x040fe200078e0a07 */
[----:B------:R-:W-:Y:S01]  /*0bd0*/  SHF.R.S32.HI R0, RZ, 0x1f, R9 ;  /* 0x0000001fff007819 */ /* 0x000fe20000011409 */
[----:B------:R-:W-:Y:S01]  /*0be0*/  IMAD.IADD R13, R220, 0x1, -R13 ;  /* 0x00000001dc0d7824 */ /* 0x000fe200078e0a0d */
[----:B------:R-:W-:Y:S01]  /*0bf0*/  SHF.R.S32.HI R216, RZ, 0x7, R5 ;  /* 0x00000007ffd87819 */ /* 0x000fe20000011405 */
[----:B------:R-:W-:Y:S01]  /*0c00*/  IMAD.U32 R17, RZ, RZ, UR5 ;  /* 0x00000005ff117e24 */ /* 0x000fe2000f8e00ff */
[----:B------:R-:W-:-:S02]  /*0c10*/  LOP3.LUT R4, R4, 0x3ffffc, RZ, 0xc0, !PT ;  /* 0x003ffffc04047812 */ /* 0x000fc400078ec0ff */
[----:B------:R-:W-:Y:S01]  /*0c20*/  LEA.HI R8, R13, R13, RZ, 0x1 ;  /* 0x0000000d0d087211 */ /* 0x000fe200078f08ff */
[----:B------:R-:W-:Y:S01]  /*0c30*/  IMAD R15, R216, 0x100, R9 ;  /* 0x00000100d80f7824 */ /* 0x000fe200078e0209 */
[----:B------:R-:W-:Y:S01]  /*0c40*/  LEA.HI R6, R0, R9, RZ, 0x3 ;  /* 0x0000000900067211 */ /* 0x000fe200078f18ff */
[----:B------:R-:W-:Y:S01]  /*0c50*/  IMAD.IADD R2, R11, 0x1, -R4 ;  /* 0x000000010b027824 */ /* 0x000fe200078e0a04 */
[----:B------:R-:W-:Y:S02]  /*0c60*/  SHF.R.S32.HI R0, RZ, 0x1f, R7 ;  /* 0x0000001fff007819 */ /* 0x000fe40000011407 */
[----:B------:R-:W-:Y:S01]  /*0c70*/  LOP3.LUT R8, R8, 0x1ffffffe, RZ, 0xc0, !PT ;  /* 0x1ffffffe08087812 */ /* 0x000fe200078ec0ff */
[----:B------:R-:W-:Y:S01]  /*0c80*/  IMAD R14, R2, 0x10, R15 ;  /* 0x00000010020e7824 */ /* 0x000fe200078e020f */
[C---:B------:R-:W-:Y:S01]  /*0c90*/  LOP3.LUT R4, R6.reuse, 0xfffffff8, RZ, 0xc0, !PT ;  /* 0xfffffff806047812 */ /* 0x040fe200078ec0ff */
[----:B------:R-:W-:Y:S01]  /*0ca0*/  IMAD.SHL.U32 R6, R6, 0x40, RZ ;  /* 0x0000004006067824 */ /* 0x000fe200078e00ff */
[----:B------:R-:W-:Y:S01]  /*0cb0*/  LEA.HI R2, R0, R7, RZ, 0x2 ;  /* 0x0000000700027211 */ /* 0x000fe200078f10ff */
[----:B------:R-:W-:Y:S01]  /*0cc0*/  IMAD.IADD R13, R13, 0x1, -R8 ;  /* 0x000000010d0d7824 */ /* 0x000fe200078e0a08 */
[----:B------:R-:W-:Y:S01]  /*0cd0*/  LEA.HI R3, R3, R220, RZ, 0x3 ;  /* 0x000000dc03037211 */ /* 0x000fe200078f18ff */
[----:B------:R-:W-:Y:S01]  /*0ce0*/  IMAD.IADD R8, R9, 0x1, -R4 ;  /* 0x0000000109087824 */ /* 0x000fe200078e0a04 */
[----:B------:R-:W-:-:S02]  /*0cf0*/  LOP3.LUT R12, R2, 0x7ffffffc, RZ, 0xc0, !PT ;  /* 0x7ffffffc020c7812 */ /* 0x000fc400078ec0ff */
[----:B------:R-:W-:Y:S02]  /*0d00*/  LEA.HI R4, R0, R7, RZ, 0x5 ;  /* 0x0000000700047211 */ /* 0x000fe400078f28ff */
[----:B------:R-:W-:Y:S01]  /*0d10*/  SHF.R.S32.HI R0, RZ, 0x2, R2 ;  /* 0x00000002ff007819 */ /* 0x000fe20000011402 */
[----:B------:R-:W-:Y:S01]  /*0d20*/  IMAD.IADD R12, R7, 0x1, -R12 ;  /* 0x00000001070c7824 */ /* 0x000fe200078e0a0c */
[----:B------:R-:W-:Y:S01]  /*0d30*/  SHF.R.S32.HI R9, RZ, 0x1f, R2 ;  /* 0x0000001fff097819 */ /* 0x000fe20000011402 */
[----:B------:R-:W-:Y:S01]  /*0d40*/  IMAD.SHL.U32 R2, R8, 0x40, RZ ;  /* 0x0000004008027824 */ /* 0x000fe200078e00ff */
[----:B------:R-:W-:Y:S01]  /*0d50*/  LOP3.LUT R6, R6, 0x7ffffe00, RZ, 0xc0, !PT ;  /* 0x7ffffe0006067812 */ /* 0x000fe200078ec0ff */
[----:B------:R-:W-:Y:S01]  /*0d60*/  IMAD.SHL.U32 R7, R10, 0x8, RZ ;  /* 0x000000080a077824 */ /* 0x000fe200078e00ff */
[----:B------:R-:W-:Y:S01]  /*0d70*/  LEA.HI R9, R9, R0, RZ, 0x3 ;  /* 0x0000000009097211 */ /* 0x000fe200078f18ff */
[----:B------:R-:W-:Y:S01]  /*0d80*/  IMAD.SHL.U32 R18, R12, 0x2, RZ ;  /* 0x000000020c127824 */ /* 0x000fe200078e00ff */
[----:B------:R-:W-:Y:S01]  /*0d90*/  LOP3.LUT R2, R2, 0x1c0, RZ, 0xc0, !PT ;  /* 0x000001c002027812 */ /* 0x000fe200078ec0ff */
[--C-:B------:R-:W-:Y:S01]  /*0da0*/  IMAD.U32 R219, R14, 0x40, R7.reuse ;  /* 0x000000400edb7824 */ /* 0x100fe200078e0007 */
[----:B------:R-:W-:Y:S01]  /*0db0*/  R2P PR, R8, 0x6 ;  /* 0x0000000608007804 */ /* 0x000fe20000000000 */
[----:B------:R-:W-:Y:S01]  /*0dc0*/  IMAD R6, R11, 0x400, R6 ;  /* 0x000004000b067824 */ /* 0x000fe200078e0206 */
[----:B------:R-:W-:-:S02]  /*0dd0*/  LOP3.LUT R7, R2, 0x8, R7, 0xf8, !PT ;  /* 0x0000000802077812 */ /* 0x000fc400078ef807 */
[----:B------:R-:W-:Y:S02]  /*0de0*/  SHF.R.U32.HI R2, RZ, 0x3, R2 ;  /* 0x00000003ff027819 */ /* 0x000fe40000011602 */
[----:B------:R-:W-:Y:S02]  /*0df0*/  LOP3.LUT R9, R9, 0xfffffff8, RZ, 0xc0, !PT ;  /* 0xfffffff809097812 */ /* 0x000fe400078ec0ff */
[----:B------:R-:W-:Y:S01]  /*0e00*/  LOP3.LUT R7, R7, R2, RZ, 0x3c, !PT ;  /* 0x0000000207077212 */ /* 0x000fe200078e3cff */
[----:B------:R-:W-:Y:S01]  /*0e10*/  IMAD.MOV.U32 R2, RZ, RZ, RZ ;  /* 0x000000ffff027224 */ /* 0x000fe200078e00ff */
[----:B------:R-:W-:Y:S01]  /*0e20*/  LEA.HI R5, R5, R216, RZ, 0x1 ;  /* 0x000000d805057211 */ /* 0x000fe200078f08ff */
[----:B------:R-:W-:Y:S01]  /*0e30*/  IMAD.IADD R9, R0, 0x1, -R9 ;  /* 0x0000000100097824 */ /* 0x000fe200078e0a09 */
[----:B------:R-:W-:Y:S01]  /*0e40*/  SHF.R.S32.HI R4, RZ, 0x5, R4 ;  /* 0x00000005ff047819 */ /* 0x000fe20000011404 */
[----:B------:R-:W-:Y:S01]  /*0e50*/  IMAD.IADD R6, R6, 0x1, R7 ;  /* 0x0000000106067824 */ /* 0x000fe200078e0207 */
[----:B------:R-:W-:-:S02]  /*0e60*/  LOP3.LUT R7, R3, 0xfffffff8, RZ, 0xc0, !PT ;  /* 0xfffffff803077812 */ /* 0x000fc400078ec0ff */
[----:B------:R-:W-:Y:S01]  /*0e70*/  LOP3.LUT R5, R5, 0xfffffe, RZ, 0xc0, !PT ;  /* 0x00fffffe05057812 */ /* 0x000fe200078ec0ff */
[----:B------:R-:W-:Y:S01]  /*0e80*/  IMAD R185, R6, 0x2, R17 ;  /* 0x0000000206b97824 */ /* 0x000fe200078e0211 */
[----:B------:R-:W-:Y:S01]  /*0e90*/  SEL R187, R187, 0xffffffe0, !P1 ;  /* 0xffffffe0bbbb7807 */ /* 0x000fe20004800000 */
[----:B------:R-:W-:Y:S01]  /*0ea0*/  IMAD.IADD R214, R220, 0x1, -R7 ;  /* 0x00000001dcd67824 */ /* 0x000fe200078e0a07 */
[----:B------:R-:W-:Y:S01]  /*0eb0*/  SHF.R.S32.HI R215, RZ, 0x3, R3 ;  /* 0x00000003ffd77819 */ /* 0x000fe20000011403 */
[C---:B------:R-:W-:Y:S02]  /*0ec0*/  VIADD R189, R185.reuse, 0x36400 ;  /* 0x00036400b9bd7836 */ /* 0x040fe40000000000 */
[----:B------:R-:W-:Y:S02]  /*0ed0*/  IMAD.SHL.U32 R23, R214, 0x8, RZ ;  /* 0x00000008d6177824 */ /* 0x000fe400078e00ff */
[----:B------:R-:W-:Y:S02]  /*0ee0*/  VIADD R186, R185, 0x36440 ;  /* 0x00036440b9ba7836 */ /* 0x000fe40000000000 */
        /* <DEDUP_REMOVED lines=21> */
.L_x_7646:
        /* <DEDUP_REMOVED lines=21> */
.L_x_7599:
[----:B------:R-:W-:Y:S01]  /*1190*/  ULDC UR7, c[0x0][0xd54] ;  /* 0x0003550000077ab9 */ /* 0x000fe20000000800 */
[----:B------:R-:W-:Y:S01]  /*11a0*/  UMOV UR6, UR9 ;  /* 0x0000000900067c82 */ /* 0x000fe20008000000 */
[----:B------:R-:W-:-:S11]  /*11b0*/  UISETP.NE.AND UP0, UPT, UR7, 0x1, UPT ;  /* 0x000000010700788c */ /* 0x000fd6000bf05270 */
[----:B------:R-:W-:Y:S02]  /*11c0*/  @UP0 ULDC.64 UR10, c[0x0][0xd58] ;  /* 0x00035600000a0ab9 */ /* 0x000fe40000000a00 */
[----:B------:R-:W-:-:S04]  /*11d0*/  UIMAD.WIDE.U32 UR4, UR9, UR10, URZ ;  /* 0x0000000a090472a5 */ /* 0x000fc8000f8e003f */
[----:B------:R-:W-:-:S04]  /*11e0*/  @UP0 USHF.R.U32.HI UR6, URZ, UR11, UR5 ;  /* 0x0000000b3f060299 */ /* 0x000fc80008011605 */
[----:B------:R-:W-:-:S12]  /*11f0*/  UIMAD UR4, UR6, UR7, URZ ;  /* 0x00000007060472a4 */ /* 0x000fd8000f8e023f */
.L_x_7600:
[----:B------:R-:W0:Y:S01]  /*1200*/  LDC.64 R4, c[0x0][0x418] ;  /* 0x00010600ff047b82 */ /* 0x000e220000000a00 */
[----:B------:R-:W-:Y:S01]  /*1210*/  ULDC UR42, c[0x0][0xd48] ;  /* 0x00035200002a7ab9 */ /* 0x000fe20000000800 */
[----:B------:R-:W-:Y:S02]  /*1220*/  UIADD3 UR4, UR9, -UR4, URZ ;  /* 0x8000000409047290 */ /* 0x000fe4000fffe03f */
[----:B------:R-:W-:Y:S01]  /*1230*/  UISETP.NE.AND UP0, UPT, UR42, 0x1, UPT ;  /* 0x000000012a00788c */ /* 0x000fe2000bf05270 */
[----:B------:R-:W-:Y:S01]  /*1240*/  ULDC UR5, c[0x0][0xd54] ;  /* 0x0003550000057ab9 */ /* 0x000fe20000000800 */
[----:B------:R-:W-:Y:S02]  /*1250*/  UISETP.NE.AND UP1, UPT, UR37, 0x1, UPT ;  /* 0x000000012500788c */ /* 0x000fe4000bf25270 */
[----:B------:R-:W1:Y:S01]  /*1260*/  LDC R188, c[0x0][0x424] ;  /* 0x00010900ffbc7b82 */ /* 0x000e620000000800 */
[----:B------:R-:W-:Y:S02]  /*1270*/  UIMAD UR8, UR8, UR5, UR4 ;  /* 0x00000005080872a4 */ /* 0x000fe4000f8e0204 */
[----:B------:R-:W-:Y:S01]  /*1280*/  ULOP3.LUT UR6, URZ, UR6, URZ, 0x33, !UPT ;  /* 0x000000063f067292 */ /* 0x000fe2000f8e333f */
[----:B------:R-:W-:-:S03]  /*1290*/  ULDC UR7, c[0x0][0xd3c] ;  /* 0x00034f0000077ab9 */ /* 0x000fc60000000800 */
[----:B------:R-:W-:Y:S01]  /*12a0*/  @UP0 ULDC UR4, c[0x0][0xd4c] ;  /* 0x0003530000040ab9 */ /* 0x000fe20000000800 */
[----:B------:R-:W2:Y:S01]  /*12b0*/  LDC R7, c[0x0][0x2f0] ;  /* 0x0000bc00ff077b82 */ /* 0x000ea20000000800 */
[----:B------:R-:W-:Y:S01]  /*12c0*/  UIMAD.WIDE.U32 UR4, UR8, UR4, URZ ;  /* 0x00000004080472a5 */ /* 0x000fe2000f8e003f */
[----:B------:R-:W-:Y:S01]  /*12d0*/  @UP0 ULDC UR9, c[0x0][0xd50] ;  /* 0x0003540000090ab9 */ /* 0x000fe20000000800 */
[----:B------:R-:W-:Y:S02]  /*12e0*/  UMOV UR39, UR8 ;  /* 0x0000000800277c82 */ /* 0x000fe40008000000 */
[----:B------:R-:W-:Y:S02]  /*12f0*/  @UP0 USHF.R.U32.HI UR39, URZ, UR9, UR5 ;  /* 0x000000093f270299 */ /* 0x000fe40008011605 */
[----:B------:R-:W-:Y:S01]  /*1300*/  UIADD3 UR6, UR6, UR7, URZ ;  /* 0x0000000706067290 */ /* 0x000fe2000fffe03f */
[----:B0-----:R-:W-:Y:S01]  /*1310*/  ISETP.NE.U32.AND P0, PT, R4, RZ, PT ;  /* 0x000000ff0400720c */ /* 0x001fe20003f05070 */
[----:B------:R-:W-:-:S02]  /*1320*/  UIADD3 UR4, -UR39, URZ, URZ ;  /* 0x0000003f27047290 */ /* 0x000fc4000fffe13f */
[----:B------:R-:W-:Y:S01]  /*1330*/  USHF.L.U32 UR41, UR6, 0x6, URZ ;  /* 0x0000000606297899 */ /* 0x000fe2000800063f */
[----:B------:R-:W-:Y:S01]  /*1340*/  ISETP.NE.AND.EX P0, PT, R5, RZ, PT, P0 ;  /* 0x000000ff0500720c */ /* 0x000fe20003f05300 */
[----:B------:R-:W-:-:S03]  /*1350*/  UIMAD UR42, UR42, UR4, UR8 ;  /* 0x000000042a2a72a4 */ /* 0x000fc6000f8e0208 */
[----:B-1----:R-:W-:Y:S02]  /*1360*/  SEL R188, R188, 0x1, P0 ;  /* 0x00000001bcbc7807 */ /* 0x002fe40000000000 */
[----:B------:R-:W-:-:S03]  /*1370*/  PLOP3.LUT P0, PT, PT, PT, UP1, 0x80, 0x0 ;  /* 0x000000000000781c */ /* 0x000fc60003f0f018 */
[----:B--2---:R-:W-:-:S05]  /*1380*/  IMAD R0, R188, R7, 0x3f ;  /* 0x0000003fbc007424 */ /* 0x004fca00078e0207 */
[----:B------:R-:W-:-:S04]  /*1390*/  SHF.R.S32.HI R3, RZ, 0x1f, R0 ;  /* 0x0000001fff037819 */ /* 0x000fc80000011400 */
[----:B------:R-:W-:-:S04]  /*13a0*/  LEA.HI R3, R3, R0, RZ, 0x6 ;  /* 0x0000000003037211 */ /* 0x000fc800078f30ff */
[----:B------:R-:W-:Y:S01]  /*13b0*/  SHF.R.S32.HI R3, RZ, 0x6, R3 ;  /* 0x00000006ff037819 */ /* 0x000fe20000011403 */
[----:B------:R-:W-:Y:S06]  /*13c0*/  @!P0 BRA `(.L_x_7601) ;  /* 0x0000001c00408947 */ /* 0x000fec0003800000 */
[----:B------:R-:W0:Y:S01]  /*13d0*/  LDC R0, c[0x0][0x448] ;  /* 0x00011200ff007b82 */ /* 0x000e220000000800 */
[----:B------:R-:W-:Y:S01]  /*13e0*/  UIADD3 UR4, UR41, 0x3f, URZ ;  /* 0x0000003f29047890 */ /* 0x000fe2000fffe03f */
[----:B------:R-:W-:Y:S02]  /*13f0*/  CS2R R150, SRZ ;  /* 0x0000000000967805 */ /* 0x000fe4000001ff00 */
[----:B------:R-:W-:Y:S02]  /*1400*/  CS2R R148, SRZ ;  /* 0x0000000000947805 */ /* 0x000fe4000001ff00 */
[----:B------:R-:W-:Y:S02]  /*1410*/  CS2R R146, SRZ ;  /* 0x0000000000927805 */ /* 0x000fe4000001ff00 */
[----:B------:R-:W-:Y:S02]  /*1420*/  CS2R R144, SRZ ;  /* 0x0000000000907805 */ /* 0x000fe4000001ff00 */
[----:B------:R-:W-:-:S02]  /*1430*/  CS2R R142, SRZ ;  /* 0x00000000008e7805 */ /* 0x000fc4000001ff00 */
[----:B------:R-:W-:Y:S01]  /*1440*/  CS2R R140, SRZ ;  /* 0x00000000008c7805 */ /* 0x000fe2000001ff00 */
[----:B------:R-:W1:Y:S01]  /*1450*/  LDC R5, c[0x0][0x288] ;  /* 0x0000a200ff057b82 */ /* 0x000e620000000800 */
        /* <DEDUP_REMOVED lines=15> */
[----:B0-----:R-:W-:Y:S01]  /*1550*/  ISETP.NE.AND P0, PT, R0, 0x1, PT ;  /* 0x000000010000780c */ /* 0x001fe20003f05270 */
[----:B------:R-:W-:Y:S01]  /*1560*/  IMAD.U32 R0, RZ, RZ, UR4 ;  /* 0x00000004ff007e24 */ /* 0x000fe2000f8e00ff */
[----:B------:R-:W-:Y:S02]  /*1570*/  CS2R R112, SRZ ;  /* 0x0000000000707805 */ /* 0x000fe4000001ff00 */
[----:B------:R-:W-:-:S02]  /*1580*/  CS2R R110, SRZ ;  /* 0x00000000006e7805 */ /* 0x000fc4000001ff00 */
[----:B------:R-:W-:Y:S02]  /*1590*/  CS2R R106, SRZ ;  /* 0x00000000006a7805 */ /* 0x000fe4000001ff00 */
[----:B------:R-:W-:Y:S02]  /*15a0*/  CS2R R162, SRZ ;  /* 0x0000000000a27805 */ /* 0x000fe4000001ff00 */
[----:B------:R-:W-:Y:S02]  /*15b0*/  CS2R R102, SRZ ;  /* 0x0000000000667805 */ /* 0x000fe4000001ff00 */
[----:B------:R-:W-:Y:S02]  /*15c0*/  CS2R R164, SRZ ;  /* 0x0000000000a47805 */ /* 0x000fe4000001ff00 */
[----:B-1----:R-:W-:Y:S02]  /*15d0*/  IADD3 R5, -R5, 0x40, RZ ;  /* 0x0000004005057810 */ /* 0x002fe40007ffe1ff */
[----:B------:R-:W-:-:S02]  /*15e0*/  CS2R R98, SRZ ;  /* 0x0000000000627805 */ /* 0x000fc4000001ff00 */
[----:B------:R-:W-:Y:S02]  /*15f0*/  CS2R R166, SRZ ;  /* 0x0000000000a67805 */ /* 0x000fe4000001ff00 */
[----:B------:R-:W-:Y:S02]  /*1600*/  CS2R R94, SRZ ;  /* 0x00000000005e7805 */ /* 0x000fe4000001ff00 */
[----:B------:R-:W-:Y:S01]  /*1610*/  CS2R R170, SRZ ;  /* 0x0000000000aa7805 */ /* 0x000fe2000001ff00 */
[----:B------:R-:W0:Y:S01]  /*1620*/  @P0 LDC R4, c[0x0][0x44c] ;  /* 0x00011300ff040b82 */ /* 0x000e220000000800 */
[----:B------:R-:W-:Y:S01]  /*1630*/  IMAD R5, R188, R7, R5 ;  /* 0x00000007bc057224 */ /* 0x000fe200078e0205 */
[----:B------:R-:W-:Y:S01]  /*1640*/  CS2R R90, SRZ ;  /* 0x00000000005a7805 */ /* 0x000fe2000001ff00 */
[----:B------:R-:W-:Y:S01]  /*1650*/  IMAD.MOV.U32 R169, RZ, RZ, RZ ;  /* 0x000000ffffa97224 */ /* 0x000fe200078e00ff */
        /* <DEDUP_REMOVED lines=20> */
[----:B0-----:R-:W-:Y:S01]  /*17a0*/  @P0 IMAD.HI.U32 R4, R4, UR4, RZ ;  /* 0x0000000404040c27 */ /* 0x001fe2000f8e00ff */
[----:B------:R-:W-:-:S02]  /*17b0*/  CS2R R50, SRZ ;  /* 0x0000000000327805 */ /* 0x000fc4000001ff00 */
[----:B------:R-:W-:Y:S02]  /*17c0*/  CS2R R204, SRZ ;  /* 0x0000000000cc7805 */ /* 0x000fe4000001ff00 */
[----:B------:R-:W-:Y:S02]  /*17d0*/  CS2R R46, SRZ ;  /* 0x00000000002e7805 */ /* 0x000fe4000001ff00 */
[----:B------:R-:W-:Y:S02]  /*17e0*/  CS2R R206, SRZ ;  /* 0x0000000000ce7805 */ /* 0x000fe4000001ff00 */
[----:B------:R-:W-:Y:S02]  /*17f0*/  CS2R R42, SRZ ;  /* 0x00000000002a7805 */ /* 0x000fe4000001ff00 */
[----:B------:R-:W-:Y:S02]  /*1800*/  CS2R R210, SRZ ;  /* 0x0000000000d27805 */ /* 0x000fe4000001ff00 */
[----:B------:R-:W-:-:S02]  /*1810*/  CS2R R38, SRZ ;  /* 0x0000000000267805 */ /* 0x000fc4000001ff00 */
[----:B-1----:R-:W-:Y:S02]  /*1820*/  @P0 SHF.R.U32.HI R0, RZ, R9, R4 ;  /* 0x00000009ff000219 */ /* 0x002fe40000011604 */
[----:B------:R-:W-:Y:S02]  /*1830*/  CS2R R208, SRZ ;  /* 0x0000000000d07805 */ /* 0x000fe4000001ff00 */
[----:B------:R-:W-:Y:S02]  /*1840*/  PLOP3.LUT P0, PT, PT, PT, PT, 0x80, 0x0 ;  /* 0x000000000000781c */ /* 0x000fe40003f0f070 */
[----:B------:R-:W-:Y:S02]  /*1850*/  CS2R R212, SRZ ;  /* 0x0000000000d47805 */ /* 0x000fe4000001ff00 */
[----:B------:R-:W-:Y:S01]  /*1860*/  CS2R R34, SRZ ;  /* 0x0000000000227805 */ /* 0x000fe2000001ff00 */
[----:B------:R-:W-:Y:S01]  /*1870*/  IMAD.IADD R0, R5, 0x1, R0 ;  /* 0x0000000105007824 */ /* 0x000fe200078e0200 */
        /* <DEDUP_REMOVED lines=8> */
[----:B------:R-:W-:Y:S01]  /*1900*/  VIMNMX R4, R3, R4, PT ;  /* 0x0000000403047248 */ /* 0x000fe20003fe0100 */
[----:B------:R-:W-:-:S03]  /*1910*/  IMAD.MOV.U32 R3, RZ, RZ, RZ ;  /* 0x000000ffff037224 */ /* 0x000fc600078e00ff */
[----:B------:R-:W-:-:S13]  /*1920*/  ISETP.GE.AND P1, PT, R4, 0x1, PT ;  /* 0x000000010400780c */ /* 0x000fda0003f26270 */
        /* <DEDUP_REMOVED lines=11> */
[----:B------:R-:W-:Y:S01]  /*19e0*/  UMOV UR7, 0x40000040 ;  /* 0x4000004000077882 */ /* 0x000fe20000000000 */
[----:B------:R-:W1:Y:S01]  /*19f0*/  S2R R8, SR_TID.X ;  /* 0x0000000000087919 */ /* 0x000e620000002100 */
[----:B0-----:R-:W-:-:S04]  /*1a00*/  LEA.HI R3, R0, R0, RZ, 0x1 ;  /* 0x0000000000037211 */ /* 0x001fc800078f08ff */
[----:B------:R-:W-:Y:S01]  /*1a10*/  LOP3.LUT R3, R3, 0x1fffe, RZ, 0xc0, !PT ;  /* 0x0001fffe03037812 */ /* 0x000fe200078ec0ff */
[----:B------:R-:W-:-:S04]  /*1a20*/  WARPGROUP.ARRIVE ;  /* 0x00000000000079c5 */ /* 0x000fc80000000000 */
        /* <DEDUP_REMOVED lines=12> */
[----:B-1----:R-:W-:Y:S02]  /*1af0*/  LOP3.LUT R8, R8, 0x7f, RZ, 0xc0, !PT ;  /* 0x0000007f08087812 */ /* 0x002fe400078ec0ff */
[----:B------:R-:W-:Y:S01]  /*1b00*/  R2UR UR12, R6 ;  /* 0x00000000060c72ca */ /* 0x000fe200000e0000 */
[----:B------:R-:W-:Y:S01]  /*1b10*/  IMAD R0, R2, 0x1000, R7 ;  /* 0x0000100002007824 */ /* 0x000fe200078e0207 */
[----:B------:R-:W-:Y:S01]  /*1b20*/  ISETP.NE.AND P1, PT, R8, RZ, PT ;  /* 0x000000ff0800720c */ /* 0x000fe20003f25270 */
[C---:B------:R-:W-:Y:S02]  /*1b30*/  VIADD R6, R3.reuse, 0x4 ;  /* 0x0000000403067836 */ /* 0x040fe40000000000 */
[C---:B------:R-:W-:Y:S01]  /*1b40*/  VIADD R5, R0.reuse, 0x80 ;  /* 0x0000008000057836 */ /* 0x040fe20000000000 */
[----:B------:R-:W-:Y:S01]  /*1b50*/  R2UR UR10, R0 ;  /* 0x00000000000a72ca */ /* 0x000fe200000e0000 */
[----:B------:R-:W-:Y:S01]  /*1b60*/  VIADD R3, R3, 0x6 ;  /* 0x0000000603037836 */ /* 0x000fe20000000000 */
[----:B------:R-:W-:-:S02]  /*1b70*/  R2UR UR16, R6 ;  /* 0x00000000061072ca */ /* 0x000fc400000e0000 */
[----:B------:R-:W-:Y:S01]  /*1b80*/  R2UR UR14, R5 ;  /* 0x00000000050e72ca */ /* 0x000fe200000e0000 */
[C---:B------:R-:W-:Y:S01]  /*1b90*/  VIADD R5, R0.reuse, 0x100 ;  /* 0x0000010000057836 */ /* 0x040fe20000000000 */
[----:B------:R-:W-:Y:S01]  /*1ba0*/  R2UR UR4, R3 ;  /* 0x00000000030472ca */ /* 0x000fe200000e0000 */
[----:B------:R-:W-:-:S03]  /*1bb0*/  VIADD R0, R0, 0x180 ;  /* 0x0000018000007836 */ /* 0x000fc60000000000 */
[----:B------:R-:W-:Y:S02]  /*1bc0*/  R2UR UR18, R5 ;  /* 0x00000000051272ca */ /* 0x000fe400000e0000 */
[----:B------:R-:W-:Y:S01]  /*1bd0*/  R2UR UR6, R0 ;  /* 0x00000000000672ca */ /* 0x000fe200000e0000 */
[----:B------:R-:W-:Y:S01]  /*1be0*/  HGMMA.64x256x16.F32 R24, gdesc[UR8].tnspB, RZ, !UPT, gsb0 ;  /* 0x43e00000081879f0 */ /* 0x000fe2000c0008ff */
[----:B------:R-:W-:-:S04]  /*1bf0*/  @!P1 IMAD R0, R2, 0x8, R17 ;  /* 0x0000000802009824 */ /* 0x000fc800078e0211 */
[----:B------:R-:W-:-:S05]  /*1c00*/  @!P1 VIADD R0, R0, 0x38860 ;  /* 0x0003886000009836 */ /* 0x000fca0000000000 */
[----:B------:R-:W-:Y:S01]  /*1c10*/  @!P1 PRMT R0, RZ, 0x654, R0 ;  /* 0x00000654ff009816 */ /* 0x000fe20000000000 */
[----:B------:R-:W-:Y:S02]  /*1c20*/  WARPGROUP.DEPBAR.LE gsb0, 0x0 ;  /* 0x00008000000079c5 */ /* 0x000fe40000010000 */
[----:B------:R-:W-:-:S15]  /*1c30*/  WARPGROUP.ARRIVE ;  /* 0x00000000000079c5 */ /* 0x000fde0000000000 */
        /* <DEDUP_REMOVED lines=14> */
.L_x_7604:
[----:B------:R-:W-:Y:S01]  /*1d20*/  BAR.SYNC.DEFER_BLOCKING 0xe, 0x100 ;  /* 0x0384000000007b1d */ /* 0x000fe20000010000 */
[----:B01----:R-:W-:Y:S01]  /*1d30*/  IMAD R0, R2, 0x40, R22 ;  /* 0x0000004002007824 */ /* 0x003fe200078e0216 */
[----:B------:R-:W-:Y:S01]  /*1d40*/  ISETP.GT.AND P2, PT, R4, RZ, PT ;  /* 0x000000ff0400720c */ /* 0x000fe20003f44270 */
[----:B------:R-:W-:Y:S02]  /*1d50*/  VIADD R2, R2, 0x1 ;  /* 0x0000000102027836 */ /* 0x000fe40000000000 */
[----:B------:R-:W-:Y:S01]  /*1d60*/  IMAD R0, R0, 0x4, R17 ;  /* 0x0000000400007824 */ /* 0x000fe200078e0211 */
[----:B------:R-:W-:Y:S01]  /*1d70*/  UMOV UR11, 0x40000040 ;  /* 0x40000040000b7882 */ /* 0x000fe20000000000 */
[----:B------:R-:W-:Y:S01]  /*1d80*/  UMOV UR15, 0x40000040 ;  /* 0x40000040000f7882 */ /* 0x000fe20000000000 */
[----:B------:R-:W-:Y:S01]  /*1d90*/  ISETP.NE.AND P0, PT, R2, 0x2, PT ;  /* 0x000000020200780c */ /* 0x000fe20003f05270 */
[----:B------:R-:W-:Y:S01]  /*1da0*/  UMOV UR19, 0x40000040 ;  /* 0x4000004000137882 */ /* 0x000fe20000000000 */
[----:B------:R-:W-:Y:S01]  /*1db0*/  UMOV UR7, 0x40000040 ;  /* 0x4000004000077882 */ /* 0x000fe20000000000 */
[----:B------:R-:W-:Y:S01]  /*1dc0*/  VIADD R4, R4, 0xffffffff ;  /* 0xffffffff04047836 */ /* 0x000fe20000000000 */
[----:B------:R-:W-:Y:S01]  /*1dd0*/  SEL R2, R2, RZ, P0 ;  /* 0x000000ff02027207 */ /* 0x000fe20000000000 */
[----:B------:R-:W0:Y:S04]  /*1de0*/  LDS R3, [R0+0x38400] ;  /* 0x0384000000037984 */ /* 0x000e280000000800 */
[----:B------:R1:W2:Y:S02]  /*1df0*/  LDS R5, [R0+0x38420] ;  /* 0x0384200000057984 */ /* 0x0002a40000000800 */
[----:B-1----:R-:W-:-:S05]  /*1e00*/  IMAD R0, R2, 0x1000, R7 ;  /* 0x0000100002007824 */ /* 0x002fca00078e0207 */
[----:B------:R-:W-:Y:S01]  /*1e10*/  R2UR UR10, R0 ;  /* 0x00000000000a72ca */ /* 0x000fe200000e0000 */
        /* <DEDUP_REMOVED lines=128> */
[----:B------:R-:W-:-:S05]  /*2620*/  VIADD R3, R0, 0x80 ;  /* 0x0000008000037836 */ /* 0x000fca0000000000 */
[----:B------:R-:W-:Y:S01]  /*2630*/  WARPGROUP.ARRIVE ;  /* 0x00000000000079c5 */ /* 0x000fe20000000000 */
[----:B------:R-:W-:Y:S01]  /*2640*/  R2UR UR14, R3 ;  /* 0x00000000030e72ca */ /* 0x000fe200000e0000 */
[C---:B------:R-:W-:Y:S02]  /*2650*/  VIADD R3, R0.reuse, 0x100 ;  /* 0x0000010000037836 */ /* 0x040fe40000000000 */
[----:B------:R-:W-:Y:S02]  /*2660*/  VIADD R0, R0, 0x180 ;  /* 0x0000018000007836 */ /* 0x000fe40000000000 */
[----:B------:R-:W-:Y:S01]  /*2670*/  HGMMA.64x256x16.F32 R24, gdesc[UR8].tnspB, R24, gsb0 ;  /* 0x43e00000081879f0 */ /* 0x000fe20008000818 */
[----:B------:R-:W-:Y:S02]  /*2680*/  R2UR UR18, R3 ;  /* 0x00000000031272ca */ /* 0x000fe400000e0000 */
[----:B------:R-:W-:Y:S01]  /*2690*/  R2UR UR6, R0 ;  /* 0x00000000000672ca */ /* 0x000fe200000e0000 */
[----:B------:R-:W-:Y:S01]  /*26a0*/  @!P1 IMAD R0, R2, 0x8, R17 ;  /* 0x0000000802009824 */ /* 0x000fe200078e0211 */
[----:B------:R-:W-:-:S03]  /*26b0*/  SEL R3, RZ, 0x1, P0 ;  /* 0x00000001ff037807 */ /* 0x000fc60000000000 */
[----:B------:R-:W-:Y:S01]  /*26c0*/  @!P1 VIADD R0, R0, 0x38860 ;  /* 0x0003886000009836 */ /* 0x000fe20000000000 */
[----:B------:R-:W-:-:S04]  /*26d0*/  LOP3.LUT R16, R16, R3, RZ, 0x3c, !PT ;  /* 0x0000000310107212 */ /* 0x000fc800078e3cff */
[----:B------:R-:W-:Y:S01]  /*26e0*/  @!P1 PRMT R0, RZ, 0x654, R0 ;  /* 0x00000654ff009816 */ /* 0x000fe20000000000 */
[----:B------:R-:W-:Y:S02]  /*26f0*/  WARPGROUP.DEPBAR.LE gsb0, 0x0 ;  /* 0x00008000000079c5 */ /* 0x000fe40000010000 */
[----:B------:R-:W-:-:S12]  /*2700*/  WARPGROUP.ARRIVE ;  /* 0x00000000000079c5 */ /* 0x000fd80000000000 */
        /* <DEDUP_REMOVED lines=13> */
.L_x_7603:
[----:B------:R-:W-:Y:S01]  /*27e0*/  BAR.SYNC.DEFER_BLOCKING 0xe, 0x100 ;  /* 0x0384000000007b1d */ /* 0x000fe20000010000 */
[C---:B01----:R-:W-:Y:S01]  /*27f0*/  IMAD R0, R2.reuse, 0x40, R22 ;  /* 0x0000004002007824 */ /* 0x043fe200078e0216 */
[----:B------:R-:W-:Y:S01]  /*2800*/  PLOP3.LUT P0, PT, PT, PT, PT, 0x8, 0x0 ;  /* 0x000000000000781c */ /* 0x000fe20003f0e170 */
[----:B------:R-:W-:Y:S02]  /*2810*/  VIADD R2, R2, 0x1 ;  /* 0x0000000102027836 */ /* 0x000fe40000000000 */
[----:B------:R-:W-:-:S03]  /*2820*/  IMAD R17, R0, 0x4, R17 ;  /* 0x0000000400117824 */ /* 0x000fc600078e0211 */
[----:B------:R-:W-:-:S04]  /*2830*/  ISETP.NE.AND P1, PT, R2, 0x2, PT ;  /* 0x000000020200780c */ /* 0x000fc80003f25270 */
[----:B------:R-:W-:Y:S02]  /*2840*/  SEL R5, RZ, 0x1, P1 ;  /* 0x00000001ff057807 */ /* 0x000fe40000800000 */
[----:B------:R-:W-:Y:S02]  /*2850*/  SEL R2, R2, RZ, P1 ;  /* 0x000000ff02027207 */ /* 0x000fe40000800000 */
[----:B------:R-:W-:Y:S01]  /*2860*/  LOP3.LUT R16, R16, R5, RZ, 0x3c, !PT ;  /* 0x0000000510107212 */ /* 0x000fe200078e3cff */
        /* <DEDUP_REMOVED lines=134> */
.L_x_7601:
        /* <DEDUP_REMOVED lines=24> */
[----:B0-----:R-:W-:Y:S02]  /*3250*/  ISETP.NE.AND P0, PT, R0, 0x1, PT ;  /* 0x000000010000780c */ /* 0x001fe40003f05270 */
[----:B------:R-:W-:Y:S02]  /*3260*/  CS2R R112, SRZ ;  /* 0x0000000000707805 */ /* 0x000fe4000001ff00 */
[----:B------:R-:W-:-:S02]  /*3270*/  CS2R R110, SRZ ;  /* 0x00000000006e7805 */ /* 0x000fc4000001ff00 */
[----:B------:R-:W-:Y:S02]  /*3280*/  CS2R R106, SRZ ;  /* 0x00000000006a7805 */ /* 0x000fe4000001ff00 */
[----:B------:R-:W-:Y:S02]  /*3290*/  CS2R R162, SRZ ;  /* 0x0000000000a27805 */ /* 0x000fe4000001ff00 */
[----:B------:R-:W-:Y:S02]  /*32a0*/  CS2R R102, SRZ ;  /* 0x0000000000667805 */ /* 0x000fe4000001ff00 */
[----:B------:R-:W-:Y:S02]  /*32b0*/  CS2R R164, SRZ ;  /* 0x0000000000a47805 */ /* 0x000fe4000001ff00 */
[----:B------:R-:W-:Y:S02]  /*32c0*/  CS2R R98, SRZ ;  /* 0x0000000000627805 */ /* 0x000fe4000001ff00 */
[----:B-1----:R-:W-:-:S02]  /*32d0*/  IADD3 R6, -R4, 0x40, RZ ;  /* 0x0000004004067810 */ /* 0x002fc40007ffe1ff */
[----:B------:R-:W-:Y:S02]  /*32e0*/  CS2R R166, SRZ ;  /* 0x0000000000a67805 */ /* 0x000fe4000001ff00 */
[----:B------:R-:W-:Y:S02]  /*32f0*/  CS2R R94, SRZ ;  /* 0x00000000005e7805 */ /* 0x000fe4000001ff00 */
[----:B------:R-:W-:Y:S02]  /*3300*/  CS2R R170, SRZ ;  /* 0x0000000000aa7805 */ /* 0x000fe4000001ff00 */
[----:B------:R-:W-:Y:S01]  /*3310*/  CS2R R90, SRZ ;  /* 0x00000000005a7805 */ /* 0x000fe2000001ff00 */
[----:B------:R-:W0:Y:S01]  /*3320*/  @P0 LDC R0, c[0x0][0x44c] ;  /* 0x00011300ff000b82 */ /* 0x000e220000000800 */
[----:B------:R-:W-:Y:S01]  /*3330*/  IMAD R7, R188, R7, R6 ;  /* 0x00000007bc077224 */ /* 0x000fe200078e0206 */
[----:B------:R-:W-:Y:S01]  /*3340*/  CS2R R172, SRZ ;  /* 0x0000000000ac7805 */ /* 0x000fe2000001ff00 */
[----:B------:R-:W-:Y:S01]  /*3350*/  IMAD.MOV.U32 R169, RZ, RZ, RZ ;  /* 0x000000ffffa97224 */ /* 0x000fe200078e00ff */
[----:B------:R-:W-:-:S02]  /*3360*/  CS2R R86, SRZ ;  /* 0x0000000000567805 */ /* 0x000fc4000001ff00 */
[----:B------:R-:W-:Y:S02]  /*3370*/  CS2R R174, SRZ ;  /* 0x0000000000ae7805 */ /* 0x000fe4000001ff00 */
[----:B------:R-:W-:Y:S02]  /*3380*/  CS2R R82, SRZ ;  /* 0x0000000000527805 */ /* 0x000fe4000001ff00 */
[----:B------:R-:W-:Y:S01]  /*3390*/  CS2R R176, SRZ ;  /* 0x0000000000b07805 */ /* 0x000fe2000001ff00 */
[----:B------:R-:W1:Y:S01]  /*33a0*/  @P0 LDC R5, c[0x0][0x450] ;  /* 0x00011400ff050b82 */ /* 0x000e620000000800 */
        /* <DEDUP_REMOVED lines=18> */
[----:B------:R-:W-:Y:S01]  /*34d0*/  CS2R R206, SRZ ;  /* 0x0000000000ce7805 */ /* 0x000fe2000001ff00 */
[----:B------:R-:W-:Y:S01]  /*34e0*/  IMAD.U32 R0, RZ, RZ, UR4 ;  /* 0x00000004ff007e24 */ /* 0x000fe2000f8e00ff */
        /* <DEDUP_REMOVED lines=21> */
[----:B------:R-:W0:Y:S02]  /*3640*/  SHFL.IDX PT, R0, R216, RZ, 0x1f ;  /* 0x00001fffd8007589 */ /* 0x000e2400000e0000 */
        /* <DEDUP_REMOVED lines=27> */
.L_x_7605:
[----:B------:R-:W-:Y:S01]  /*3800*/  ULEA.HI UR4, UR36, UR36, URZ, 0x1 ;  /* 0x0000002424047291 */ /* 0x000fe2000f8f083f */
[----:B------:R-:W-:-:S03]  /*3810*/  IMAD.U32 R0, RZ, RZ, UR38 ;  /* 0x00000026ff007e24 */ /* 0x000fc6000f8e00ff */
[----:B------:R-:W-:Y:S02]  /*3820*/  ULOP3.LUT UR4, UR4, 0xfffffffe, URZ, 0xc0, !UPT ;  /* 0xfffffffe04047892 */ /* 0x000fe4000f8ec03f */
[----:B------:R-:W-:Y:S02]  /*3830*/  ISETP.NE.AND P0, PT, R0, 0x3, PT ;  /* 0x000000030000780c */ /* 0x000fe40003f05270 */
[----:B------:R-:W-:-:S06]  /*3840*/  UIADD3 UR4, UR36, -UR4, URZ ;  /* 0x8000000424047290 */ /* 0x000fcc000fffe03f */
[----:B------:R-:W-:-:S05]  /*3850*/  IMAD.U32 R4, RZ, RZ, UR4 ;  /* 0x00000004ff047e24 */ /* 0x000fca000f8e00ff */
[----:B------:R-:W-:-:S04]  /*3860*/  SHF.L.U32 R4, R4, 0x1f, RZ ;  /* 0x0000001f04047819 */ /* 0x000fc800000006ff */
[----:B------:R-:W0:Y:S02]  /*3870*/  SYNCS.PHASECHK.TRANS64.TRYWAIT P1, [R17+URZ+0x38800], R4 ;  /* 0x03880004110075a7 */ /* 0x000e24000802017f */
[----:B0-----:R-:W-:Y:S05]  /*3880*/  @!P1 BRA `(.L_x_7606) ;  /* 0x00000130009c9947 */ /* 0x001fea0003800000 */
.L_x_7772:
[----:B------:R-:W-:Y:S05]  /*3890*/  @!P0 BRA `(.L_x_7607) ;  /* 0x0000000000048947 */ /* 0x000fea0003800000 */
[----:B------:R-:W-:Y:S01]  /*38a0*/  BPT.TRAP 0x1 ;  /* 0x000000040000795c */ /* 0x000fe20000300000 */
.L_x_7607:
[----:B------:R-:W-:Y:S01]  /*38b0*/  IMAD R5, R2, 0x8, R17 ;  /* 0x0000000802057824 */ /* 0x000fe200078e0211 */
[----:B------:R-:W-:-:S04]  /*38c0*/  SHF.L.U32 R8, R16, 0x1f, RZ ;  /* 0x0000001f10087819 */ /* 0x000fc800000006ff */
[----:B------:R1:W2:Y:S01]  /*38d0*/  SYNCS.PHASECHK.TRANS64.TRYWAIT P1, [R5+URZ+0x38830], R8 ;  /* 0x03883008050075a7 */ /* 0x0002a2000802017f */
[----:B------:R-:W-:Y:S05]  /*38e0*/  @!P0 BRA `(.L_x_7608) ;  /* 0x0000000000048947 */ /* 0x000fea0003800000 */
[----:B------:R-:W-:Y:S01]  /*38f0*/  BPT.TRAP 0x1 ;  /* 0x000000040000795c */ /* 0x000fe20000300000 */
.L_x_7608:
[----:B------:R-:W-:-:S05]  /*3900*/  VIADD R0, R17, 0x22400 ;  /* 0x0002240011007836 */ /* 0x000fca0000000000 */
[----:B------:R-:W-:-:S04]  /*3910*/  SHF.R.U32.HI R0, RZ, 0x4, R0 ;  /* 0x00000004ff007819 */ /* 0x000fc80000011600 */
[----:B------:R-:W-:Y:S01]  /*3920*/  LOP3.LUT R0, R0, 0x3fff, RZ, 0xc0, !PT ;  /* 0x00003fff00007812 */ /* 0x000fe200078ec0ff */
[----:B--2---:R-:W-:Y:S06]  /*3930*/  @P1 BRA `(.L_x_7609) ;  /* 0x0000000000081947 */ /* 0x004fec0003800000 */
[----:B------:R-:W2:Y:S02]  /*3940*/  SYNCS.PHASECHK.TRANS64.TRYWAIT P1, [R5+URZ+0x38830], R8 ;  /* 0x03883008050075a7 */ /* 0x000ea4000802017f */
[----:B--2---:R-:W-:Y:S05]  /*3950*/  @!P1 BRA `(.L_x_7610) ;  /* 0x00000130007c9947 */ /* 0x004fea0003800000 */
.L_x_7609:
[----:B------:R-:W-:Y:S05]  /*3960*/  WARPSYNC.ALL ;  /* 0x0000000000007948 */ /* 0x000fea0003800000 */
[----:B------:R-:W-:Y:S01]  /*3970*/  LOP3.LUT R0, R0, 0x10000, RZ, 0xfc, !PT ;  /* 0x0001000000007812 */ /* 0x000fe200078efcff */
[----:B------:R-:W-:Y:S01]  /*3980*/  VIADD R3, R17, 0x20400 ;  /* 0x0002040011037836 */ /* 0x000fe20000000000 */
[----:B------:R-:W-:-:S03]  /*3990*/  WARPGROUP.ARRIVE ;  /* 0x00000000000079c5 */ /* 0x000fc60000000000 */
[----:B------:R-:W-:Y:S01]  /*39a0*/  IMAD R6, R2, 0x200, R0 ;  /* 0x0000020002067824 */ /* 0x000fe200078e0200 */
[----:B------:R-:W-:Y:S01]  /*39b0*/  UMOV UR7, 0x40000040 ;  /* 0x4000004000077882 */ /* 0x000fe20000000000 */
[----:B------:R-:W-:Y:S01]  /*39c0*/  UMOV UR5, 0x40000040 ;  /* 0x4000004000057882 */ /* 0x000fe20000000000 */
[----:B------:R-:W-:Y:S01]  /*39d0*/  SHF.R.U32.HI R3, RZ, 0x4, R3 ;  /* 0x00000004ff037819 */ /* 0x000fe20000011603 */
[----:B------:R-:W-:Y:S01]  /*39e0*/  UMOV UR11, 0x40000040 ;  /* 0x40000040000b7882 */ /* 0x000fe20000000000 */
[----:B------:R-:W-:Y:S01]  /*39f0*/  R2UR UR6, R6 ;  /* 0x00000000060672ca */ /* 0x000fe200000e0000 */
[----:B------:R-:W-:Y:S01]  /*3a00*/  UMOV UR9, 0x40000040 ;  /* 0x4000004000097882 */ /* 0x000fe20000000000 */
[----:B------:R-:W-:Y:S01]  /*3a10*/  LOP3.LUT R3, R3, 0x3fff, RZ, 0xc0, !PT ;  /* 0x00003fff03037812 */ /* 0x000fe200078ec0ff */
[----:B------:R-:W-:Y:S01]  /*3a20*/  UMOV UR15, 0x40000040 ;  /* 0x40000040000f7882 */ /* 0x000fe20000000000 */
[----:B------:R-:W-:Y:S01]  /*3a30*/  UMOV UR13, 0x40000040 ;  /* 0x40000040000d7882 */ /* 0x000fe20000000000 */
[----:B------:R-:W-:Y:S01]  /*3a40*/  UMOV UR19, 0x40000040 ;  /* 0x4000004000137882 */ /* 0x000fe20000000000 */
[----:B------:R-:W-:Y:S01]  /*3a50*/  LOP3.LUT R3, R3, 0x10000, RZ, 0xfc, !PT ;  /* 0x0001000003037812 */ /* 0x000fe200078efcff */
[----:B------:R-:W-:-:S03]  /*3a60*/  UMOV UR17, 0x40000040 ;  /* 0x4000004000117882 */ /* 0x000fc60000000000 */
[C---:B------:R-:W-:Y:S01]  /*3a70*/  R2UR UR4, R3.reuse ;  /* 0x00000000030472ca */ /* 0x040fe200000e0000 */
[C---:B------:R-:W-:Y:S02]  /*3a80*/  VIADD R6, R3.reuse, 0x2 ;  /* 0x0000000203067836 */ /* 0x040fe40000000000 */
[----:B------:R-:W-:Y:S02]  /*3a90*/  UIADD3 UR10, UR6, 0x2, URZ ;  /* 0x00000002060a7890 */ /* 0x000fe4000fffe03f */
[----:B------:R-:W-:Y:S01]  /*3aa0*/  UIADD3 UR14, UR6, 0x4, URZ ;  /* 0x00000004060e7890 */ /* 0x000fe2000fffe03f */
[----:B------:R-:W-:Y:S01]  /*3ab0*/  R2UR UR8, R6 ;  /* 0x00000000060872ca */ /* 0x000fe200000e0000 */
[C---:B------:R-:W-:Y:S01]  /*3ac0*/  VIADD R6, R3.reuse, 0x4 ;  /* 0x0000000403067836 */ /* 0x040fe20000000000 */
[----:B------:R-:W-:Y:S01]  /*3ad0*/  UIADD3 UR18, UR6, 0x6, URZ ;  /* 0x0000000606127890 */ /* 0x000fe2000fffe03f */
[----:B------:R-:W-:-:S03]  /*3ae0*/  VIADD R3, R3, 0x6 ;  /* 0x0000000603037836 */ /* 0x000fc60000000000 */
[----:B------:R-:W-:Y:S01]  /*3af0*/  R2UR UR12, R6 ;  /* 0x00000000060c72ca */ /* 0x000fe200000e0000 */
[----:B------:R-:W-:Y:S01]  /*3b00*/  HGMMA.64x64x16.F32 R24, gdesc[UR4], RZ, !UPT, gsb0 ;  /* 0x00e00000041879f0 */ /* 0x000fe2000c0008ff */
[----:B------:R-:W-:Y:S02]  /*3b10*/  R2UR UR16, R3 ;  /* 0x00000000031072ca */ /* 0x000fe400000e0000 */
        /* <DEDUP_REMOVED lines=10> */
[----:B------:R-:W3:Y:S02]  /*3bc0*/  SYNCS.PHASECHK.TRANS64.TRYWAIT P1, [R17+URZ+0x38810], R4 ;  /* 0x03881004110075a7 */ /* 0x000ee4000802017f */
[----:B---3--:R-:W-:Y:S05]  /*3bd0*/  @!P1 BRA `(.L_x_7611) ;  /* 0x0000012c00f09947 */ /* 0x008fea0003800000 */
.L_x_7773:
[----:B------:R-:W-:Y:S05]  /*3be0*/  @!P0 BRA `(.L_x_7612) ;  /* 0x0000000000048947 */ /* 0x000fea0003800000 */
[----:B------:R-:W-:Y:S01]  /*3bf0*/  BPT.TRAP 0x1 ;  /* 0x000000040000795c */ /* 0x000fe20000300000 */
.L_x_7612:
[----:B------:R4:W0:Y:S01]  /*3c00*/  SYNCS.PHASECHK.TRANS64.TRYWAIT P1, [R5+URZ+0x38850], R8 ;  /* 0x03885008050075a7 */ /* 0x000822000802017f */
[----:B------:R-:W-:Y:S05]  /*3c10*/  @!P0 BRA `(.L_x_7613) ;  /* 0x0000000000048947 */ /* 0x000fea0003800000 */
[----:B------:R-:W-:Y:S01]  /*3c20*/  BPT.TRAP 0x1 ;  /* 0x000000040000795c */ /* 0x000fe20000300000 */
.L_x_7613:
[C---:B------:R-:W-:Y:S02]  /*3c30*/  VIADD R3, R17.reuse, 0x400 ;  /* 0x0000040011037836 */ /* 0x040fe40000000000 */
[----:B0--3--:R-:W-:-:S03]  /*3c40*/  VIADD R4, R17, 0x26400 ;  /* 0x0002640011047836 */ /* 0x009fc60000000000 */
[----:B------:R-:W-:Y:S02]  /*3c50*/  SHF.R.U32.HI R3, RZ, 0x4, R3 ;  /* 0x00000004ff037819 */ /* 0x000fe40000011603 */
[----:B------:R-:W-:Y:S02]  /*3c60*/  SHF.R.U32.HI R4, RZ, 0x4, R4 ;  /* 0x00000004ff047819 */ /* 0x000fe40000011604 */
[----:B------:R-:W-:Y:S02]  /*3c70*/  LOP3.LUT R3, R3, 0x3fff, RZ, 0xc0, !PT ;  /* 0x00003fff03037812 */ /* 0x000fe400078ec0ff */
[----:B------:R-:W-:Y:S02]  /*3c80*/  LOP3.LUT R4, R4, 0x3fff, RZ, 0xc0, !PT ;  /* 0x00003fff04047812 */ /* 0x000fe400078ec0ff */
[----:B------:R-:W-:Y:S02]  /*3c90*/  LOP3.LUT R3, R3, 0x10000, RZ, 0xfc, !PT ;  /* 0x0001000003037812 */ /* 0x000fe400078efcff */
[----:B------:R-:W-:-:S03]  /*3ca0*/  LOP3.LUT R4, R4, 0x10000, RZ, 0xfc, !PT ;  /* 0x0001000004047812 */ /* 0x000fc600078efcff */
[----:B------:R-:W-:Y:S01]  /*3cb0*/  IMAD R6, R2, 0x1000, R3 ;  /* 0x0000100002067824 */ /* 0x000fe200078e0203 */
[----:B------:R-:W-:Y:S06]  /*3cc0*/  @P1 BRA `(.L_x_7614) ;  /* 0x0000000000081947 */ /* 0x000fec0003800000 */
[----:B------:R-:W0:Y:S02]  /*3cd0*/  SYNCS.PHASECHK.TRANS64.TRYWAIT P1, [R5+URZ+0x38850], R8 ;  /* 0x03885008050075a7 */ /* 0x000e24000802017f */
[----:B0-----:R-:W-:Y:S05]  /*3ce0*/  @!P1 BRA `(.L_x_7615) ;  /* 0x0000012c00c09947 */ /* 0x001fea0003800000 */
.L_x_7614:
[----:B------:R-:W-:Y:S01]  /*3cf0*/  R2UR UR20, R4 ;  /* 0x00000000041472ca */ /* 0x000fe200000e0000 */
[----:B------:R-:W-:Y:S01]  /*3d00*/  WARPGROUP.ARRIVE ;  /* 0x00000000000079c5 */ /* 0x000fe20000000000 */
[----:B------:R-:W-:Y:S01]  /*3d10*/  R2UR UR22, R6 ;  /* 0x00000000061672ca */ /* 0x000fe200000e0000 */
[----:B------:R-:W-:Y:S01]  /*3d20*/  UMOV UR21, 0x40000040 ;  /* 0x4000004000157882 */ /* 0x000fe20000000000 */
[----:B------:R-:W-:Y:S01]  /*3d30*/  UMOV UR23, 0x40000040 ;  /* 0x4000004000177882 */ /* 0x000fe20000000000 */
[----:B012-4-:R-:W-:Y:S01]  /*3d40*/  VIADD R8, R4, 0x2 ;  /* 0x0000000204087836 */ /* 0x017fe20000000000 */
[----:B------:R-:W-:Y:S01]  /*3d50*/  UMOV UR25, 0x40000040 ;  /* 0x4000004000197882 */ /* 0x000fe20000000000 */
[----:B------:R-:W-:Y:S01]  /*3d60*/  VIADD R7, R6, 0x2 ;  /* 0x0000000206077836 */ /* 0x000fe20000000000 */
[----:B------:R-:W-:Y:S01]  /*3d70*/  UMOV UR27, 0x40000040 ;  /* 0x40000040001b7882 */ /* 0x000fe20000000000 */
[----:B------:R-:W0:Y:S01]  /*3d80*/  S2R R9, SR_TID.X ;  /* 0x0000000000097919 */ /* 0x000e220000002100 */
[----:B------:R-:W-:Y:S01]  /*3d90*/  R2UR UR24, R8 ;  /* 0x00000000081872ca */ /* 0x000fe200000e0000 */
[----:B------:R-:W-:Y:S01]  /*3da0*/  VIADD R8, R4, 0x4 ;  /* 0x0000000404087836 */ /* 0x000fe20000000000 */
[----:B------:R-:W-:Y:S01]  /*3db0*/  R2UR UR26, R7 ;  /* 0x00000000071a72ca */ /* 0x000fe200000e0000 */
[C---:B------:R-:W-:Y:S01]  /*3dc0*/  VIADD R7, R6.reuse, 0x4 ;  /* 0x0000000406077836 */ /* 0x040fe20000000000 */
[----:B------:R-:W-:Y:S01]  /*3dd0*/  ULDC UR7, c[0x0][0x448] ;  /* 0x0001120000077ab9 */ /* 0x000fe20000000800 */
[----:B------:R-:W-:Y:S01]  /*3de0*/  HGMMA.64x64x16.F32 R24, gdesc[UR20], R24, gsb0 ;  /* 0x00e00000141879f0 */ /* 0x000fe20008000818 */
[----:B------:R-:W-:Y:S01]  /*3df0*/  VIADD R10, R6, 0x800 ;  /* 0x00000800060a7836 */ /* 0x000fe20000000000 */
[----:B------:R-:W-:Y:S01]  /*3e00*/  UISETP.NE.AND UP1, UPT, UR7, 0x1, UPT ;  /* 0x000000010700788c */ /* 0x000fe2000bf25270 */
[----:B------:R-:W-:Y:S01]  /*3e10*/  IMAD.MOV.U32 R15, RZ, RZ, -0x40 ;  /* 0xffffffc0ff0f7424 */ /* 0x000fe200078e00ff */
[----:B------:R-:W-:Y:S01]  /*3e20*/  ULDC UR6, c[0x0][0xad0] ;  /* 0x0002b40000067ab9 */ /* 0x000fe20000000800 */
[----:B------:R-:W1:Y:S01]  /*3e30*/  S2R R56, SR_TID.X ;  /* 0x0000000000387919 */ /* 0x000e620000002100 */
[----:B------:R-:W-:Y:S01]  /*3e40*/  IMAD R204, R2, 0x1000, R19 ;  /* 0x0000100002cc7824 */ /* 0x000fe200078e0213 */
[----:B------:R-:W-:-:S03]  /*3e50*/  UMOV UR11, 0x40000040 ;  /* 0x40000040000b7882 */ /* 0x000fc60000000000 */
[C---:B------:R-:W-:Y:S01]  /*3e60*/  VIADD R206, R204.reuse, 0x80 ;  /* 0x00000080ccce7836 */ /* 0x040fe20000000000 */
[----:B------:R-:W-:Y:S02]  /*3e70*/  R2UR UR10, R204 ;  /* 0x00000000cc0a72ca */ /* 0x000fe400000e0000 */
[----:B------:R-:W-:Y:S01]  /*3e80*/  @UP1 ULDC UR7, c[0x0][0x44c] ;  /* 0x0001130000071ab9 */ /* 0x000fe20000000800 */
[----:B------:R-:W-:Y:S01]  /*3e90*/  @UP1 ULDC UR15, c[0x0][0x450] ;  /* 0x00011400000f1ab9 */ /* 0x000fe20000000800 */
[----:B0-----:R-:W-:Y:S02]  /*3ea0*/  SHF.R.U32.HI R9, RZ, 0x7, R9 ;  /* 0x00000007ff097819 */ /* 0x001fe40000011609 */
[----:B-1----:R-:W-:Y:S01]  /*3eb0*/  LOP3.LUT R56, R56, 0x7f, RZ, 0xc0, !PT ;  /* 0x0000007f38387812 */ /* 0x002fe200078ec0ff */
[----:B------:R-:W-:Y:S02]  /*3ec0*/  WARPGROUP.DEPBAR.LE gsb0, 0x0 ;  /* 0x00008000000079c5 */ /* 0x000fe40000010000 */
[----:B------:R-:W-:-:S06]  /*3ed0*/  WARPGROUP.ARRIVE ;  /* 0x00000000000079c5 */ /* 0x000fcc0000000000 */
[----:B------:R-:W-:Y:S01]  /*3ee0*/  HGMMA.64x64x16.F32 R24, gdesc[UR24], R24, gsb0 ;  /* 0x00e00000181879f0 */ /* 0x000fe20008000818 */
[----:B------:R-:W-:Y:S01]  /*3ef0*/  R2UR UR24, R8 ;  /* 0x00000000081872ca */ /* 0x000fe200000e0000 */
[----:B------:R-:W-:Y:S01]  /*3f00*/  UMOV UR25, 0x40000040 ;  /* 0x4000004000197882 */ /* 0x000fe20000000000 */
[----:B------:R-:W-:Y:S01]  /*3f10*/  R2UR UR26, R7 ;  /* 0x00000000071a72ca */ /* 0x000fe200000e0000 */
[----:B------:R-:W-:Y:S01]  /*3f20*/  UMOV UR27, 0x40000040 ;  /* 0x40000040001b7882 */ /* 0x000fe20000000000 */
[----:B------:R-:W-:Y:S02]  /*3f30*/  VIADD R8, R4, 0x6 ;  /* 0x0000000604087836 */ /* 0x000fe40000000000 */
[----:B------:R-:W-:Y:S01]  /*3f40*/  VIADD R7, R6, 0x6 ;  /* 0x0000000606077836 */ /* 0x000fe20000000000 */
        /* <DEDUP_REMOVED lines=115> */
[----:B------:R-:W0:Y:S01]  /*4680*/  SHFL.IDX PT, R7, R9, RZ, 0x1f ;  /* 0x00001fff09077589 */ /* 0x000e2200000e0000 */
[----:B------:R-:W-:Y:S01]  /*4690*/  VIADD R8, R4, 0x800 ;  /* 0x0000080004087836 */ /* 0x000fe20000000000 */
[----:B0-----:R-:W-:-:S04]  /*46a0*/  ISETP.GT.AND P1, PT, R7, 0x7f, PT ;  /* 0x0000007f0700780c */ /* 0x001fc80003f24270 */
[----:B------:R-:W-:-:S05]  /*46b0*/  SEL R7, RZ, 0x2, !P1 ;  /* 0x00000002ff077807 */ /* 0x000fca0004800000 */
[C---:B------:R-:W-:Y:S02]  /*46c0*/  IMAD.IADD R9, R7.reuse, 0x1, R8 ;  /* 0x0000000107097824 */ /* 0x040fe400078e0208 */
[----:B------:R-:W-:Y:S01]  /*46d0*/  IMAD.IADD R11, R7, 0x1, R10 ;  /* 0x00000001070b7824 */ /* 0x000fe200078e020a */
[----:B------:R-:W-:Y:S02]  /*46e0*/  WARPGROUP.DEPBAR.LE gsb0, 0x0 ;  /* 0x00008000000079c5 */ /* 0x000fe40000010000 */
[----:B------:R-:W-:-:S06]  /*46f0*/  WARPGROUP.ARRIVE ;  /* 0x00000000000079c5 */ /* 0x000fcc0000000000 */
[----:B------:R-:W-:Y:S01]  /*4700*/  HGMMA.64x64x16.F32 R24, gdesc[UR24], R24, gsb0 ;  /* 0x00e00000181879f0 */ /* 0x000fe20008000818 */
[----:B------:R-:W-:Y:S01]  /*4710*/  R2UR UR24, R9 ;  /* 0x00000000091872ca */ /* 0x000fe200000e0000 */
[----:B------:R-:W-:Y:S01]  /*4720*/  UMOV UR25, 0x40000040 ;  /* 0x4000004000197882 */ /* 0x000fe20000000000 */
[----:B------:R-:W-:Y:S01]  /*4730*/  R2UR UR26, R11 ;  /* 0x000000000b1a72ca */ /* 0x000fe200000e0000 */
[----:B------:R-:W-:Y:S01]  /*4740*/  UMOV UR27, 0x40000040 ;  /* 0x40000040001b7882 */ /* 0x000fe20000000000 */
[----:B------:R-:W-:-:S05]  /*4750*/  IMAD.MOV.U32 R11, RZ, RZ, 0x4 ;  /* 0x00000004ff0b7424 */ /* 0x000fca00078e00ff */
[C---:B------:R-:W-:Y:S02]  /*4760*/  SEL R9, R11.reuse, 0x2, P1 ;  /* 0x000000020b097807 */ /* 0x040fe40000800000 */
[----:B------:R-:W-:-:S03]  /*4770*/  SEL R11, R11, 0x6, !P1 ;  /* 0x000000060b0b7807 */ /* 0x000fc60004800000 */
[--C-:B------:R-:W-:Y:S02]  /*4780*/  IMAD.IADD R12, R8, 0x1, R9.reuse ;  /* 0x00000001080c7824 */ /* 0x100fe400078e0209 */
[----:B------:R-:W-:Y:S02]  /*4790*/  IMAD.IADD R13, R10, 0x1, R9 ;  /* 0x000000010a0d7824 */ /* 0x000fe400078e0209 */
[--C-:B------:R-:W-:Y:S02]  /*47a0*/  IMAD.IADD R8, R8, 0x1, R11.reuse ;  /* 0x0000000108087824 */ /* 0x100fe400078e020b */
        /* <DEDUP_REMOVED lines=8> */
[----:B------:R-:W-:Y:S02]  /*4830*/  WARPGROUP.DEPBAR.LE gsb0, 0x0 ;  /* 0x00008000000079c5 */ /* 0x000fe40000010000 */
[----:B------:R-:W-:-:S09]  /*4840*/  WARPGROUP.ARRIVE ;  /* 0x00000000000079c5 */ /* 0x000fd20000000000 */
[----:B------:R-:W-:Y:S01]  /*4850*/  HGMMA.64x64x16.F32 R24, gdesc[UR24], R24, gsb0 ;  /* 0x00e00000181879f0 */ /* 0x000fe20008000818 */
[----:B------:R-:W-:Y:S01]  /*4860*/  R2UR UR24, R8 ;  /* 0x00000000081872ca */ /* 0x000fe200000e0000 */
[----:B------:R-:W-:Y:S01]  /*4870*/  UMOV UR25, 0x40000040 ;  /* 0x4000004000197882 */ /* 0x000fe20000000000 */
[----:B------:R-:W-:Y:S01]  /*4880*/  R2UR UR26, R10 ;  /* 0x000000000a1a72ca */ /* 0x000fe200000e0000 */
[----:B------:R-:W-:Y:S01]  /*4890*/  UMOV UR27, 0x40000040 ;  /* 0x40000040001b7882 */ /* 0x000fe20000000000 */
[----:B------:R-:W-:Y:S02]  /*48a0*/  IMAD.MOV.U32 R8, RZ, RZ, 0x28 ;  /* 0x00000028ff087424 */ /* 0x000fe400078e00ff */
[----:B------:R-:W-:-:S03]  /*48b0*/  IMAD.MOV.U32 R10, RZ, RZ, 0xa00 ;  /* 0x00000a00ff0a7424 */ /* 0x000fc600078e00ff */
[----:B------:R-:W-:Y:S02]  /*48c0*/  SEL R8, R8, 0x26, P1 ;  /* 0x0000002608087807 */ /* 0x000fe40000800000 */
[----:B------:R-:W-:Y:S02]  /*48d0*/  SEL R10, R10, 0x980, P1 ;  /* 0x000009800a0a7807 */ /* 0x000fe40000800000 */
[----:B------:R-:W-:Y:S02]  /*48e0*/  LOP3.LUT R13, R8, 0x6, RZ, 0xc0, !PT ;  /* 0x00000006080d7812 */ /* 0x000fe400078ec0ff */
[----:B------:R-:W-:-:S04]  /*48f0*/  LOP3.LUT R10, R10, 0xa00, RZ, 0xc0, !PT ;  /* 0x00000a000a0a7812 */ /* 0x000fc800078ec0ff */
[CC--:B------:R-:W-:Y:S02]  /*4900*/  IADD3 R8, R13.reuse, R10.reuse, R4 ;  /* 0x0000000a0d087210 */ /* 0x0c0fe40007ffe004 */
[----:B------:R-:W-:Y:S01]  /*4910*/  IADD3 R10, R13, R10, R6 ;  /* 0x0000000a0d0a7210 */ /* 0x000fe20007ffe006 */
        /* <DEDUP_REMOVED lines=8> */
[----:B------:R-:W-:Y:S02]  /*49a0*/  VIADD R10, R6, 0xa00 ;  /* 0x00000a00060a7836 */ /* 0x000fe40000000000 */
[C---:B------:R-:W-:Y:S02]  /*49b0*/  IMAD.IADD R12, R7.reuse, 0x1, R8 ;  /* 0x00000001070c7824 */ /* 0x040fe400078e0208 */
[----:B------:R-:W-:Y:S01]  /*49c0*/  IMAD.IADD R13, R7, 0x1, R10 ;  /* 0x00000001070d7824 */ /* 0x000fe200078e020a */
[----:B------:R-:W-:-:S02]  /*49d0*/  WARPGROUP.DEPBAR.LE gsb0, 0x0 ;  /* 0x00008000000079c5 */ /* 0x000fc40000010000 */
[----:B------:R-:W-:-:S06]  /*49e0*/  WARPGROUP.ARRIVE ;  /* 0x00000000000079c5 */ /* 0x000fcc0000000000 */
[----:B------:R-:W-:Y:S01]  /*49f0*/  HGMMA.64x64x16.F32 R24, gdesc[UR24], R24, gsb0 ;  /* 0x00e00000181879f0 */ /* 0x000fe20008000818 */
[----:B------:R-:W-:Y:S01]  /*4a00*/  R2UR UR24, R12 ;  /* 0x000000000c1872ca */ /* 0x000fe200000e0000 */
[----:B------:R-:W-:Y:S01]  /*4a10*/  UMOV UR25, 0x40000040 ;  /* 0x4000004000197882 */ /* 0x000fe20000000000 */
[----:B------:R-:W-:Y:S01]  /*4a20*/  R2UR UR26, R13 ;  /* 0x000000000d1a72ca */ /* 0x000fe200000e0000 */
[----:B------:R-:W-:Y:S01]  /*4a30*/  UMOV UR27, 0x40000040 ;  /* 0x40000040001b7882 */ /* 0x000fe20000000000 */
[C---:B------:R-:W-:Y:S02]  /*4a40*/  IMAD.IADD R12, R9.reuse, 0x1, R8 ;  /* 0x00000001090c7824 */ /* 0x040fe400078e0208 */
[----:B------:R-:W-:Y:S02]  /*4a50*/  IMAD.IADD R13, R9, 0x1, R10 ;  /* 0x00000001090d7824 */ /* 0x000fe400078e020a */
        /* <DEDUP_REMOVED lines=90> */
[----:B------:R-:W-:-:S02]  /*5000*/  IMAD.IADD R10, R11, 0x1, R10 ;  /* 0x000000010b0a7824 */ /* 0x000fc400078e020a */
[----:B------:R-:W0:Y:S01]  /*5010*/  LDC R11, c[0x0][0x288] ;  /* 0x0000a200ff0b7b82 */ /* 0x000e220000000800 */
[----:B------:R-:W-:Y:S02]  /*5020*/  WARPGROUP.DEPBAR.LE gsb0, 0x0 ;  /* 0x00008000000079c5 */ /* 0x000fe40000010000 */
[----:B------:R-:W-:-:S06]  /*5030*/  WARPGROUP.ARRIVE ;  /* 0x00000000000079c5 */ /* 0x000fcc0000000000 */
[----:B------:R-:W-:Y:S01]  /*5040*/  HGMMA.64x64x16.F32 R24, gdesc[UR24], R24, gsb0 ;  /* 0x00e00000181879f0 */ /* 0x000fe20008000818 */
[----:B------:R-:W-:Y:S01]  /*5050*/  R2UR UR24, R7 ;  /* 0x00000000071872ca */ /* 0x000fe200000e0000 */
[----:B------:R-:W-:Y:S01]  /*5060*/  UMOV UR25, 0x40000040 ;  /* 0x4000004000197882 */ /* 0x000fe20000000000 */
[----:B------:R-:W-:Y:S01]  /*5070*/  R2UR UR26, R9 ;  /* 0x00000000091a72ca */ /* 0x000fe200000e0000 */
[----:B------:R-:W-:Y:S01]  /*5080*/  UMOV UR27, 0x40000040 ;  /* 0x40000040001b7882 */ /* 0x000fe20000000000 */
[----:B------:R-:W-:-:S04]  /*5090*/  SEL R7, R13, 0x3e, P1 ;  /* 0x0000003e0d077807 */ /* 0x000fc80000800000 */
[----:B------:R-:W-:Y:S01]  /*50a0*/  LOP3.LUT R7, R7, 0x6, RZ, 0xc0, !PT ;  /* 0x0000000607077812 */ /* 0x000fe200078ec0ff */
        /* <DEDUP_REMOVED lines=8> */
[----:B------:R-:W-:Y:S02]  /*5130*/  SEL R8, R8, 0xf80, P1 ;  /* 0x00000f8008087807 */ /* 0x000fe40000800000 */
[----:B------:R-:W-:Y:S02]  /*5140*/  PLOP3.LUT P1, PT, PT, PT, UP1, 0x80, 0x0 ;  /* 0x000000000000781c */ /* 0x000fe40003f2f018 */
[----:B------:R-:W-:-:S04]  /*5150*/  LOP3.LUT R8, R8, 0x1e00, RZ, 0xc0, !PT ;  /* 0x00001e0008087812 */ /* 0x000fc800078ec0ff */
[CC--:B------:R-:W-:Y:S02]  /*5160*/  IADD3 R9, R7.reuse, R8.reuse, R4 ;  /* 0x0000000807097210 */ /* 0x0c0fe40007ffe004 */
[----:B------:R-:W-:Y:S01]  /*5170*/  IADD3 R6, R7, R8, R6 ;  /* 0x0000000807067210 */ /* 0x000fe20007ffe006 */
[----:B------:R-:W-:Y:S02]  /*5180*/  VIADD R7, R190, UR41 ;  /* 0x00000029be077c36 */ /* 0x000fe40008000000 */
[----:B------:R-:W-:Y:S01]  /*5190*/  IMAD R8, R168, R15, 0x41 ;  /* 0x00000041a8087424 */ /* 0x000fe200078e020f */
[----:B------:R-:W-:Y:S02]  /*51a0*/  WARPGROUP.DEPBAR.LE gsb0, 0x0 ;  /* 0x00008000000079c5 */ /* 0x000fe40000010000 */
[----:B------:R-:W-:-:S06]  /*51b0*/  WARPGROUP.ARRIVE ;  /* 0x00000000000079c5 */ /* 0x000fcc0000000000 */
[----:B------:R-:W-:Y:S01]  /*51c0*/  HGMMA.64x64x16.F32 R24, gdesc[UR24], R24, gsb0 ;  /* 0x00e00000181879f0 */ /* 0x000fe20008000818 */
[----:B------:R-:W-:Y:S01]  /*51d0*/  R2UR UR24, R9 ;  /* 0x00000000091872ca */ /* 0x000fe200000e0000 */
[----:B------:R-:W-:Y:S01]  /*51e0*/  UMOV UR25, 0x40000040 ;  /* 0x4000004000197882 */ /* 0x000fe20000000000 */
[----:B------:R-:W-:Y:S01]  /*51f0*/  R2UR UR26, R6 ;  /* 0x00000000061a72ca */ /* 0x000fe200000e0000 */
[----:B------:R-:W-:Y:S01]  /*5200*/  UMOV UR27, 0x40000040 ;  /* 0x40000040001b7882 */ /* 0x000fe20000000000 */
[----:B------:R-:W-:Y:S01]  /*5210*/  @P1 IMAD.HI.U32 R6, R7, UR7, RZ ;  /* 0x0000000707061c27 */ /* 0x000fe2000f8e00ff */
[----:B------:R-:W1:Y:S01]  /*5220*/  LDC R9, c[0x0][0x2f0] ;  /* 0x0000bc00ff097b82 */ /* 0x000e620000000800 */
[----:B------:R-:W-:-:S03]  /*5230*/  @UP1 ULDC UR7, c[0x0][0x450] ;  /* 0x0001140000071ab9 */ /* 0x000fc60000000800 */
[----:B------:R-:W-:Y:S01]  /*5240*/  @P1 SHF.R.U32.HI R7, RZ, UR7, R6 ;  /* 0x00000007ff071c19 */ /* 0x000fe20008011606 */
[C---:B------:R-:W-:Y:S01]  /*5250*/  IMAD R6, R168.reuse, -0x40, R13 ;  /* 0xffffffc0a8067824 */ /* 0x040fe200078e020d */
[----:B------:R-:W-:Y:S01]  /*5260*/  UMOV UR7, UR41 ;  /* 0x0000002900077c82 */ /* 0x000fe20008000000 */
[----:B------:R-:W-:Y:S02]  /*5270*/  VIADD R168, R168, 0xfffffffe ;  /* 0xfffffffea8a87836 */ /* 0x000fe40000000000 */
[----:B------:R-:W2:Y:S03]  /*5280*/  SHFL.IDX PT, R10, R7, RZ, 0x1c1f ;  /* 0x001c1fff070a7589 */ /* 0x000ea600000e0000 */
[----:B------:R-:W-:Y:S01]  /*5290*/  R2UR UR31, R168 ;  /* 0x00000000a81f72ca */ /* 0x000fe200000e0000 */
[----:B------:R-:W3:Y:S01]  /*52a0*/  SHFL.IDX PT, R7, R7, 0x1, 0x1c1f ;  /* 0x003c1f0007077f89 */ /* 0x000ee200000e0000 */
[----:B-1----:R-:W-:-:S02]  /*52b0*/  IMAD R13, R188, R9, R6 ;  /* 0x00000009bc0d7224 */ /* 0x002fc400078e0206 */
[CC--:B------:R-:W-:Y:S02]  /*52c0*/  IMAD R8, R188.reuse, R9.reuse, R8 ;  /* 0x00000009bc087224 */ /* 0x0c0fe400078e0208 */
[--C-:B------:R-:W-:Y:S02]  /*52d0*/  IMAD.IADD R6, R13, 0x1, -R18.reuse ;  /* 0x000000010d067824 */ /* 0x100fe400078e0a12 */
[----:B0-----:R-:W-:Y:S01]  /*52e0*/  IMAD R9, R188, R9, -R11 ;  /* 0x00000009bc097224 */ /* 0x001fe200078e0a0b */
[----:B------:R-:W-:-:S04]  /*52f0*/  IADD3 R13, R8, -R11, -R18 ;  /* 0x8000000b080d7210 */ /* 0x000fc80007ffe812 */
[-CC-:B--2---:R-:W-:Y:S02]  /*5300*/  VIADDMNMX R10, R10, R13.reuse, R6.reuse, PT ;  /* 0x0000000d0a0a7246 */ /* 0x184fe40003800106 */
[----:B---3--:R-:W-:Y:S02]  /*5310*/  VIADDMNMX R13, R7, R13, R6, PT ;  /* 0x0000000d070d7246 */ /* 0x008fe40003800106 */
[C---:B------:R-:W-:Y:S02]  /*5320*/  ISETP.GT.AND P2, PT, R10.reuse, RZ, PT ;  /* 0x000000ff0a00720c */ /* 0x040fe40003f44270 */
[C---:B------:R-:W-:Y:S02]  /*5330*/  ISETP.GT.AND P3, PT, R10.reuse, 0x1, PT ;  /* 0x000000010a00780c */ /* 0x040fe40003f64270 */
[----:B------:R-:W-:Y:S02]  /*5340*/  ISETP.GT.AND P4, PT, R10, 0x8, PT ;  /* 0x000000080a00780c */ /* 0x000fe40003f84270 */
[----:B------:R-:W-:-:S02]  /*5350*/  ISETP.GT.AND P5, PT, R13, 0x28, PT ;  /* 0x000000280d00780c */ /* 0x000fc40003fa4270 */
[----:B------:R-:W-:Y:S01]  /*5360*/  R2UR UR14, R9 ;  /* 0x00000000090e72ca */ /* 0x000fe200000e0000 */
        /* <DEDUP_REMOVED lines=37> */
[----:B------:R-:W-:Y:S01]  /*55c0*/  ISETP.GT.AND P3, PT, R10, 0x10, PT ;  /* 0x000000100a00780c */ /* 0x000fe20003f64270 */
        /* <DEDUP_REMOVED lines=9> */
[----:B------:R-:W-:Y:S01]  /*5660*/  FMNMX.FTZ R21, R12, R21, !PT ;  /* 0x000000150c157209 */ /* 0x000fe20007810000 */
[----:B------:R-:W-:Y:S01]  /*5670*/  FMUL.FTZ R55, R55, UR6 ;  /* 0x0000000637377c20 */ /* 0x000fe20008410000 */
[----:B------:R-:W-:Y:S01]  /*5680*/  ULDC UR6, c[0x0][0xa80] ;  /* 0x0002a00000067ab9 */ /* 0x000fe20000000800 */
[----:B------:R-:W2:Y:S01]  /*5690*/  MUFU.TANH R33, R33 ;  /* 0x0000002100217308 */ /* 0x000ea20000002400 */
[----:B0-----:R-:W-:-:S02]  /*56a0*/  FSEL R14, R14, -INF , P2 ;  /* 0xff8000000e0e7808 */ /* 0x001fc40001000000 */
[----:B------:R-:W-:Y:S02]  /*56b0*/  ISETP.GT.AND P2, PT, R10, 0x11, PT ;  /* 0x000000110a00780c */ /* 0x000fe40003f44270 */
[----:B------:R-:W-:-:S03]  /*56c0*/  FMNMX.FTZ R25, R14, R21, !PT ;  /* 0x000000150e197209 */ /* 0x000fc60007810000 */
        /* <DEDUP_REMOVED lines=46> */
[----:B------:R-:W-:Y:S02]  /*59b0*/  ISETP.GT.AND P2, PT, R13, RZ, PT ;  /* 0x000000ff0d00720c */ /* 0x000fe40003f44270 */
[----:B------:R-:W-:-:S03]  /*59c0*/  FMNMX.FTZ R10, R41, R10, !PT ;  /* 0x0000000a290a7209 */ /* 0x000fc60007810000 */
[----:B------:R-:W0:Y:S01]  /*59d0*/  MUFU.TANH R30, R30 ;  /* 0x0000001e001e7308 */ /* 0x000e220000002400 */
[----:B-1----:R-:W-:Y:S01]  /*59e0*/  FSEL R26, R26, -INF , P2 ;  /* 0xff8000001a1a7808 */ /* 0x002fe20001000000 */
[----:B------:R-:W1:Y:S01]  /*59f0*/  SHFL.BFLY PT, R45, R10, 0x2, 0x1f ;  /* 0x0c401f000a2d7f89 */ /* 0x000e6200000e0000 */
[----:B------:R-:W-:-:S05]  /*5a00*/  ISETP.GT.AND P2, PT, R13, 0x9, PT ;  /* 0x000000090d00780c */ /* 0x000fca0003f44270 */
[----:B------:R-:W3:Y:S01]  /*5a10*/  MUFU.TANH R31, R31 ;  /* 0x0000001f001f7308 */ /* 0x000ee20000002400 */
[----:B--2---:R-:W-:Y:S02]  /*5a20*/  FSEL R27, R27, -INF , P3 ;  /* 0xff8000001b1b7808 */ /* 0x004fe40001800000 */
[----:B------:R-:W-:-:S05]  /*5a30*/  ISETP.GT.AND P3, PT, R13, 0x10, PT ;  /* 0x000000100d00780c */ /* 0x000fca0003f64270 */
[----:B------:R-:W2:Y:S01]  /*5a40*/  MUFU.TANH R34, R34 ;  /* 0x0000002200227308 */ /* 0x000ea20000002400 */
[----:B0-----:R-:W-:Y:S02]  /*5a50*/  FSEL R30, R30, -INF , P4 ;  /* 0xff8000001e1e7808 */ /* 0x001fe40002000000 */
[----:B------:R-:W-:-:S05]  /*5a60*/  ISETP.GT.AND P4, PT, R13, 0x19, PT ;  /* 0x000000190d00780c */ /* 0x000fca0003f84270 */
[----:B------:R0:W4:Y:S01]  /*5a70*/  MUFU.TANH R44, R35 ;  /* 0x00000023002c7308 */ /* 0x0001220000002400 */
[----:B---3--:R-:W-:Y:S02]  /*5a80*/  FSEL R31, R31, -INF , P2 ;  /* 0xff8000001f1f7808 */ /* 0x008fe40001000000 */
[----:B-1----:R-:W-:Y:S02]  /*5a90*/  FMNMX.FTZ R45, R10, R45, !PT ;  /* 0x0000002d0a2d7209 */ /* 0x002fe40007810000 */
[----:B------:R-:W-:-:S03]  /*5aa0*/  ISETP.GT.AND P2, PT, R13, 0x11, PT ;  /* 0x000000110d00780c */ /* 0x000fc60003f44270 */
[----:B------:R-:W1:Y:S01]  /*5ab0*/  MUFU.TANH R38, R38 ;  /* 0x0000002600267308 */ /* 0x000e620000002400 */
[----:B------:R-:W3:Y:S01]  /*5ac0*/  SHFL.BFLY PT, R10, R45, 0x1, 0x1f ;  /* 0x0c201f002d0a7f89 */ /* 0x000ee200000e0000 */
[----:B0-----:R-:W-:Y:S02]  /*5ad0*/  FMNMX.FTZ R35, R26, R27, !PT ;  /* 0x0000001b1a237209 */ /* 0x001fe40007810000 */
[----:B--2---:R-:W-:Y:S02]  /*5ae0*/  FSEL R34, R34, -INF , P3 ;  /* 0xff80000022227808 */ /* 0x004fe40001800000 */
[----:B------:R-:W-:Y:S02]  /*5af0*/  FMNMX.FTZ R6, R30, R35, !PT ;  /* 0x000000231e067209 */ /* 0x000fe40007810000 */
[----:B------:R0:W2:Y:S01]  /*5b00*/  MUFU.TANH R48, R39 ;  /* 0x0000002700307308 */ /* 0x0000a20000002400 */
[----:B------:R-:W-:Y:S02]  /*5b10*/  ISETP.GT.AND P3, PT, R13, 0x18, PT ;  /* 0x000000180d00780c */ /* 0x000fe40003f64270 */
[----:B----4-:R-:W-:-:S02]  /*5b20*/  FSEL R35, R44, -INF , P2 ;  /* 0xff8000002c237808 */ /* 0x010fc40001000000 */
[----:B------:R-:W-:-:S03]  /*5b30*/  ISETP.GT.AND P2, PT, R13, 0x20, PT ;  /* 0x000000200d00780c */ /* 0x000fc60003f44270 */
[----:B------:R-:W4:Y:S01]  /*5b40*/  MUFU.TANH R42, R42 ;  /* 0x0000002a002a7308 */ /* 0x000f220000002400 */
[----:B0-----:R-:W-:Y:S02]  /*5b50*/  FMNMX.FTZ R39, R31, R6, !PT ;  /* 0x000000061f277209 */ /* 0x001fe40007810000 */
[----:B-1----:R-:W-:Y:S02]  /*5b60*/  FSEL R38, R38, -INF , P3 ;  /* 0xff80000026267808 */ /* 0x002fe40001800000 */
[----:B------:R-:W-:Y:S02]  /*5b70*/  FMNMX.FTZ R6, R34, R39, !PT ;  /* 0x0000002722067209 */ /* 0x000fe40007810000 */
[----:B------:R-:W-:Y:S01]  /*5b80*/  ISETP.GT.AND P3, PT, R13, 0x21, PT ;  /* 0x000000210d00780c */ /* 0x000fe20003f64270 */
[----:B------:R0:W1:Y:S01]  /*5b90*/  MUFU.TANH R49, R43 ;  /* 0x0000002b00317308 */ /* 0x0000620000002400 */
[----:B--2---:R-:W-:Y:S02]  /*5ba0*/  FSEL R39, R48, -INF , P4 ;  /* 0xff80000030277808 */ /* 0x004fe40002000000 */
[----:B---3--:R-:W-:-:S02]  /*5bb0*/  FMNMX.FTZ R7, R45, R10, !PT ;  /* 0x0000000a2d077209 */ /* 0x008fc40007810000 */
[----:B------:R-:W-:-:S03]  /*5bc0*/  ISETP.GT.AND P4, PT, R13, 0x29, PT ;  /* 0x000000290d00780c */ /* 0x000fc60003f84270 */
[----:B------:R-:W2:Y:S01]  /*5bd0*/  MUFU.TANH R46, R46 ;  /* 0x0000002e002e7308 */ /* 0x000ea20000002400 */
[----:B0-----:R-:W-:Y:S01]  /*5be0*/  FMNMX.FTZ R43, R35, R6, !PT ;  /* 0x00000006232b7209 */ /* 0x001fe20007810000 */
[----:B------:R-:W-:Y:S01]  /*5bf0*/  FMUL.FTZ R10, R7, UR6 ;  /* 0x00000006070a7c20 */ /* 0x000fe20008410000 */
[----:B----4-:R-:W-:Y:S02]  /*5c00*/  FSEL R42, R42, -INF , P2 ;  /* 0xff8000002a2a7808 */ /* 0x010fe40001000000 */
[----:B------:R-:W-:Y:S02]  /*5c10*/  FMNMX.FTZ R6, R38, R43, !PT ;  /* 0x0000002b26067209 */ /* 0x000fe40007810000 */
[----:B------:R-:W-:Y:S01]  /*5c20*/  ISETP.GT.AND P2, PT, R13, 0x30, PT ;  /* 0x000000300d00780c */ /* 0x000fe20003f44270 */
[----:B------:R0:W3:Y:S01]  /*5c30*/  MUFU.TANH R52, R47 ;  /* 0x0000002f00347308 */ /* 0x0000e20000002400 */
[----:B------:R-:W-:Y:S02]  /*5c40*/  FMNMX.FTZ R45, R39, R6, !PT ;  /* 0x00000006272d7209 */ /* 0x000fe40007810000 */
[----:B-1----:R-:W-:-:S02]  /*5c50*/  FSEL R43, R49, -INF , P3 ;  /* 0xff800000312b7808 */ /* 0x002fc40001800000 */
[----:B------:R-:W-:Y:S02]  /*5c60*/  FMNMX.FTZ R6, R42, R45, !PT ;  /* 0x0000002d2a067209 */ /* 0x000fe40007810000 */
[----:B------:R-:W-:Y:S01]  /*5c70*/  FSETP.NEU.FTZ.AND P3, PT, R7, -INF , PT ;  /* 0xff8000000700780b */ /* 0x000fe20003f7d000 */
[----:B------:R-:W1:Y:S01]  /*5c80*/  MUFU.TANH R50, R50 ;  /* 0x0000003200327308 */ /* 0x000e620000002400 */
[----:B--2---:R-:W-:Y:S02]  /*5c90*/  FSEL R44, R46, -INF , P5 ;  /* 0xff8000002e2c7808 */ /* 0x004fe40002800000 */
[----:B0-----:R-:W-:Y:S02]  /*5ca0*/  FMNMX.FTZ R47, R43, R6, !PT ;  /* 0x000000062b2f7209 */ /* 0x001fe40007810000 */
[----:B------:R-:W-:Y:S02]  /*5cb0*/  FSEL R53, R10, RZ, P3 ;  /* 0x000000ff0a357208 */ /* 0x000fe40001800000 */
[----:B------:R-:W-:Y:S01]  /*5cc0*/  FMNMX.FTZ R6, R44, R47, !PT ;  /* 0x0000002f2c067209 */ /* 0x000fe20007810000 */
[----:B------:R-:W0:Y:S01]  /*5cd0*/  MUFU.TANH R51, R51 ;  /* 0x0000003300337308 */ /* 0x000e220000002400 */
[----:B---3--:R-:W-:Y:S01]  /*5ce0*/  FSEL R45, R52, -INF , P4 ;  /* 0xff800000342d7808 */ /* 0x008fe20002000000 */
[--C-:B------:R-:W-:Y:S01]  /*5cf0*/  FFMA.FTZ R10, R8, UR6, -R53.reuse ;  /* 0x00000006080a7c23 */ /* 0x100fe20008010835 */
[----:B------:R-:W-:Y:S01]  /*5d00*/  ISETP.GT.AND P3, PT, R13, 0x31, PT ;  /* 0x000000310d00780c */ /* 0x000fe20003f64270 */
[--C-:B------:R-:W-:Y:S01]  /*5d10*/  FFMA.FTZ R169, R25, UR6, -R53.reuse ;  /* 0x0000000619a97c23 */ /* 0x100fe20008010835 */
[----:B------:R-:W-:Y:S01]  /*5d20*/  FMNMX.FTZ R49, R45, R6, !PT ;  /* 0x000000062d317209 */ /* 0x000fe20007810000 */
[--C-:B------:R-:W-:Y:S01]  /*5d30*/  FFMA.FTZ R21, R21, UR6, -R53.reuse ;  /* 0x0000000615157c23 */ /* 0x100fe20008010835 */
[--C-:B------:R-:W-:Y:S01]  /*5d40*/  FFMA.FTZ R171, R29, UR6, -R53.reuse ;  /* 0x000000061dab7c23 */ /* 0x100fe20008010835 */
[----:B------:R-:W2:Y:S01]  /*5d50*/  MUFU.TANH R48, R54 ;  /* 0x0000003600307308 */ /* 0x000ea20000002400 */
[----:B-1----:R-:W-:Y:S01]  /*5d60*/  FSEL R46, R50, -INF , P2 ;  /* 0xff800000322e7808 */ /* 0x002fe20001000000 */
[--C-:B------:R-:W-:Y:S01]  /*5d70*/  FFMA.FTZ R50, R12, UR6, -R53.reuse ;  /* 0x000000060c327c23 */ /* 0x100fe20008010835 */
[----:B------:R-:W-:Y:S01]  /*5d80*/  ISETP.GT.AND P2, PT, R13, 0x38, PT ;  /* 0x000000380d00780c */ /* 0x000fe20003f44270 */
[--C-:B------:R-:W-:Y:S01]  /*5d90*/  FFMA.FTZ R12, R20, UR6, -R53.reuse ;  /* 0x00000006140c7c23 */ /* 0x100fe20008010835 */
[----:B------:R-:W-:Y:S01]  /*5da0*/  FMNMX.FTZ R8, R46, R49, !PT ;  /* 0x000000312e087209 */ /* 0x000fe20007810000 */
[--C-:B------:R-:W-:Y:S01]  /*5db0*/  FFMA.FTZ R20, R28, UR6, -R53.reuse ;  /* 0x000000061c147c23 */ /* 0x100fe20008010835 */
[--C-:B------:R-:W-:Y:S01]  /*5dc0*/  FFMA.FTZ R170, R32, UR6, -R53.reuse ;  /* 0x0000000620aa7c23 */ /* 0x100fe20008010835 */
[----:B------:R-:W1:Y:S01]  /*5dd0*/  MUFU.TANH R55, R55 ;  /* 0x0000003700377308 */ /* 0x000e620000002400 */
[----:B0-----:R-:W-:Y:S01]  /*5de0*/  FSEL R47, R51, -INF , P3 ;  /* 0xff800000332f7808 */ /* 0x001fe20001800000 */
[--C-:B------:R-:W-:Y:S01]  /*5df0*/  FFMA.FTZ R173, R33, UR6, -R53.reuse ;  /* 0x0000000621ad7c23 */ /* 0x100fe20008010835 */
[----:B------:R-:W-:Y:S01]  /*5e00*/  ISETP.GT.AND P3, PT, R13, 0x39, PT ;  /* 0x000000390d00780c */ /* 0x000fe20003f64270 */
[--C-:B------:R-:W-:Y:S01]  /*5e10*/  FFMA.FTZ R13, R15, UR6, -R53.reuse ;  /* 0x000000060f0d7c23 */ /* 0x100fe20008010835 */
[----:B------:R-:W-:Y:S01]  /*5e20*/  FMNMX.FTZ R15, R47, R8, !PT ;  /* 0x000000082f0f7209 */ /* 0x000fe20007810000 */
[--C-:B------:R-:W-:Y:S01]  /*5e30*/  FFMA.FTZ R172, R36, UR6, -R53.reuse ;  /* 0x0000000624ac7c23 */ /* 0x100fe20008010835 */
[--C-:B------:R-:W-:Y:S01]  /*5e40*/  FFMA.FTZ R175, R37, UR6, -R53.reuse ;  /* 0x0000000625af7c23 */ /* 0x100fe20008010835 */
[--C-:B------:R-:W-:Y:S01]  /*5e50*/  FFMA.FTZ R174, R40, UR6, -R53.reuse ;  /* 0x0000000628ae7c23 */ /* 0x100fe20008010835 */
[----:B--2---:R-:W-:Y:S01]  /*5e60*/  FSEL R48, R48, -INF , P2 ;  /* 0xff80000030307808 */ /* 0x004fe20001000000 */
[--C-:B------:R-:W-:Y:S01]  /*5e70*/  FFMA.FTZ R177, R41, UR6, -R53.reuse ;  /* 0x0000000629b17c23 */ /* 0x100fe20008010835 */
[----:B------:R-:W-:Y:S02]  /*5e80*/  MUFU.EX2 R6, R10 ;  /* 0x0000000a00067308 */ /* 0x000fe40000000800 */
[----:B------:R-:W-:Y:S01]  /*5e90*/  FMNMX.FTZ R8, R48, R15, !PT ;  /* 0x0000000f30087209 */ /* 0x000fe20007810000 */
[--C-:B------:R-:W-:Y:S01]  /*5ea0*/  FFMA.FTZ R15, R14, UR6, -R53.reuse ;  /* 0x000000060e0f7c23 */ /* 0x100fe20008010835 */
[----:B------:R-:W-:Y:S01]  /*5eb0*/  FFMA.FTZ R14, R24, UR6, -R53 ;  /* 0x00000006180e7c23 */ /* 0x000fe20008010835 */
[----:B-1----:R-:W-:-:S03]  /*5ec0*/  FSEL R49, R55, -INF , P3 ;  /* 0xff80000037317808 */ /* 0x002fc60001800000 */
[----:B------:R-:W0:Y:S01]  /*5ed0*/  MUFU.EX2 R13, R13 ;  /* 0x0000000d000d7308 */ /* 0x000e220000000800 */
[----:B------:R-:W-:-:S05]  /*5ee0*/  FMNMX.FTZ R8, R49, R8, !PT ;  /* 0x0000000831087209 */ /* 0x000fca0007810000 */
[----:B------:R-:W1:Y:S02]  /*5ef0*/  SHFL.BFLY PT, R51, R8, 0x2, 0x1f ;  /* 0x0c401f0008337f89 */ /* 0x000e6400000e0000 */
[----:B------:R-:W-:Y:S08]  /*5f00*/  MUFU.EX2 R10, R50 ;  /* 0x00000032000a7308 */ /* 0x000ff00000000800 */
[----:B------:R-:W2:Y:S01]  /*5f10*/  MUFU.EX2 R15, R15 ;  /* 0x0000000f000f7308 */ /* 0x000ea20000000800 */
[----:B0-----:R-:W-:Y:S01]  /*5f20*/  F2FP.F16.F32.PACK_AB R152, R13, R6 ;  /* 0x000000060d98723e */ /* 0x001fe200000000ff */
[----:B------:R-:W-:-:S06]  /*5f30*/  FADD.FTZ R13, R6, R13 ;  /* 0x0000000d060d7221 */ /* 0x000fcc0000010000 */
[----:B------:R-:W-:Y:S01]  /*5f40*/  MUFU.EX2 R12, R12 ;  /* 0x0000000c000c7308 */ /* 0x000fe20000000800 */
[----:B-1----:R-:W-:-:S07]  /*5f50*/  FMNMX.FTZ R51, R8, R51, !PT ;  /* 0x0000003308337209 */ /* 0x002fce0007810000 */
[----:B------:R-:W0:Y:S01]  /*5f60*/  MUFU.EX2 R21, R21 ;  /* 0x0000001500157308 */ /* 0x000e220000000800 */
[C---:B--2---:R-:W-:Y:S01]  /*5f70*/  F2FP.F16.F32.PACK_AB R154, R15.reuse, R10 ;  /* 0x0000000a0f9a723e */ /* 0x044fe200000000ff */
[----:B------:R-:W-:Y:S01]  /*5f80*/  FADD.FTZ R10, R10, R13 ;  /* 0x0000000d0a0a7221 */ /* 0x000fe20000010000 */
[----:B------:R-:W1:Y:S03]  /*5f90*/  SHFL.BFLY PT, R8, R51, 0x1, 0x1f ;  /* 0x0c201f0033087f89 */ /* 0x000e6600000e0000 */
[----:B------:R-:W-:Y:S02]  /*5fa0*/  FADD.FTZ R15, R15, R10 ;  /* 0x0000000a0f0f7221 */ /* 0x000fe40000010000 */
        /* <DEDUP_REMOVED lines=8> */
[----:B------:R-:W-:Y:S02]  /*6030*/  FMUL.FTZ R24, R8, UR6 ;  /* 0x0000000608187c20 */ /* 0x000fe40008410000 */
[----:B------:R-:W0:Y:S01]  /*6040*/  MUFU.EX2 R171, R171 ;  /* 0x000000ab00ab7308 */ /* 0x000e220000000800 */
[C---:B--2---:R-:W-:Y:S01]  /*6050*/  F2FP.F16.F32.PACK_AB R158, R169.reuse, R14 ;  /* 0x0000000ea99e723e */ /* 0x044fe200000000ff */
[----:B------:R-:W-:Y:S01]  /*6060*/  FADD.FTZ R14, R14, R21 ;  /* 0x000000150e0e7221 */ /* 0x000fe20000010000 */
[----:B------:R-:W-:Y:S02]  /*6070*/  FSEL R25, R24, RZ, P2 ;  /* 0x000000ff18197208 */ /* 0x000fe40001000000 */
[----:B------:R-:W-:Y:S01]  /*6080*/  ISETP.NE.AND P2, PT, R56, RZ, PT ;  /* 0x000000ff3800720c */ /* 0x000fe20003f45270 */
[----:B------:R-:W-:Y:S02]  /*6090*/  FADD.FTZ R169, R169, R14 ;  /* 0x0000000ea9a97221 */ /* 0x000fe40000010000 */
        /* <DEDUP_REMOVED lines=72> */
[----:B------:R-:W-:-:S06]  /*6520*/  FADD.FTZ R174, R174, R175 ;  /* 0x000000afaeae7221 */ /* 0x000fcc0000010000 */
[----:B------:R-:W0:Y:S08]  /*6530*/  MUFU.EX2 R202, R202 ;  /* 0x000000ca00ca7308 */ /* 0x000e300000000800 */
[----:B------:R-:W4:Y:S01]  /*6540*/  MUFU.EX2 R205, R205 ;  /* 0x000000cd00cd7308 */ /* 0x000f220000000800 */
[----:B--2---:R-:W-:Y:S01]  /*6550*/  F2FP.F16.F32.PACK_AB R165, R203, R200 ;  /* 0x000000c8cba5723e */ /* 0x004fe200000000ff */
[----:B------:R-:W-:-:S04]  /*6560*/  FADD.FTZ R200, R200, R201 ;  /* 0x000000c9c8c87221 */ /* 0x000fc80000010000 */
[----:B------:R-:W-:-:S04]  /*6570*/  FADD.FTZ R203, R203, R200 ;  /* 0x000000c8cbcb7221 */ /* 0x000fc80000010000 */
[----:B0-----:R-:W-:Y:S01]  /*6580*/  FADD.FTZ R6, R202, R203 ;  /* 0x000000cbca067221 */ /* 0x001fe20000010000 */
[----:B----4-:R-:W-:-:S03]  /*6590*/  F2FP.F16.F32.PACK_AB R167, R205, R202 ;  /* 0x000000cacda7723e */ /* 0x010fc600000000ff */
[----:B------:R-:W-:Y:S02]  /*65a0*/  FADD.FTZ R6, R205, R6 ;  /* 0x00000006cd067221 */ /* 0x000fe40000010000 */
[----:B------:R3:W-:Y:S01]  /*65b0*/  STSM.16.M88.4 [R187], R164 ;  /* 0x000000a4bb007844 */ /* 0x0007e20000000200 */
[----:B-1----:R-:W-:-:S06]  /*65c0*/  WARPGROUP.ARRIVE ;  /* 0x00000000000079c5 */ /* 0x002fcc0000000000 */
[----:B------:R-:W-:Y:S01]  /*65d0*/  HGMMA.64x256x16.F32 R24, R152, gdesc[UR8].tnspB, RZ, !UPT, gsb0 ;  /* 0x43e0000898187df0 */ /* 0x000fe2000c0008ff */
[----:B------:R-:W-:Y:S01]  /*65e0*/  R2UR UR10, R206 ;  /* 0x00000000ce0a72ca */ /* 0x000fe200000e0000 */
[----:B------:R-:W-:Y:S01]  /*65f0*/  UMOV UR11, 0x40000040 ;  /* 0x40000040000b7882 */ /* 0x000fe20000000000 */
[C---:B------:R-:W-:Y:S02]  /*6600*/  VIADD R206, R204.reuse, 0x100 ;  /* 0x00000100ccce7836 */ /* 0x040fe40000000000 */
[----:B------:R-:W-:Y:S01]  /*6610*/  VIADD R204, R204, 0x180 ;  /* 0x00000180cccc7836 */ /* 0x000fe20000000000 */
[----:B------:R-:W-:Y:S02]  /*6620*/  WARPGROUP.DEPBAR.LE gsb0, 0x0 ;  /* 0x00008000000079c5 */ /* 0x000fe40000010000 */
[----:B------:R-:W-:-:S15]  /*6630*/  WARPGROUP.ARRIVE ;  /* 0x00000000000079c5 */ /* 0x000fde0000000000 */
[----:B------:R-:W-:-:S05]  /*6640*/  NOP ;  /* 0x0000000000007918 */ /* 0x000fca0000000000 */
[----:B------:R-:W-:Y:S01]  /*6650*/  HGMMA.64x256x16.F32 R24, R156, gdesc[UR8].tnspB, R24, gsb0 ;  /* 0x43e000089c187df0 */ /* 0x000fe20008000818 */
[----:B------:R-:W-:Y:S01]  /*6660*/  R2UR UR10, R206 ;  /* 0x00000000ce0a72ca */ /* 0x000fe200000e0000 */
[----:B------:R-:W-:Y:S01]  /*6670*/  UMOV UR11, 0x40000040 ;  /* 0x40000040000b7882 */ /* 0x000fe20000000000 */
[----:B------:R-:W-:Y:S02]  /*6680*/  WARPGROUP.DEPBAR.LE gsb0, 0x0 ;  /* 0x00008000000079c5 */ /* 0x000fe40000010000 */
[----:B------:R-:W-:-:S15]  /*6690*/  WARPGROUP.ARRIVE ;  /* 0x00000000000079c5 */ /* 0x000fde0000000000 */
[----:B------:R-:W-:-:S08]  /*66a0*/  NOP ;  /* 0x0000000000007918 */ /* 0x000fd00000000000 */
[----:B------:R-:W-:Y:S01]  /*66b0*/  HGMMA.64x256x16.F32 R24, R160, gdesc[UR8].tnspB, R24, gsb0 ;  /* 0x43e00008a0187df0 */ /* 0x000fe20008000818 */
[----:B------:R-:W-:Y:S01]  /*66c0*/  R2UR UR10, R204 ;  /* 0x00000000cc0a72ca */ /* 0x000fe200000e0000 */
[----:B------:R-:W-:Y:S01]  /*66d0*/  UMOV UR11, 0x40000040 ;  /* 0x40000040000b7882 */ /* 0x000fe20000000000 */
[----:B------:R-:W-:Y:S02]  /*66e0*/  WARPGROUP.DEPBAR.LE gsb0, 0x0 ;  /* 0x00008000000079c5 */ /* 0x000fe40000010000 */
[----:B------:R-:W-:-:S15]  /*66f0*/  WARPGROUP.ARRIVE ;  /* 0x00000000000079c5 */ /* 0x000fde0000000000 */
[----:B------:R-:W-:-:S08]  /*6700*/  NOP ;  /* 0x0000000000007918 */ /* 0x000fd00000000000 */
        /* <DEDUP_REMOVED lines=24> */
[----:B------:R-:W-:Y:S01]  /*6890*/  IMAD.MOV.U32 R10, RZ, RZ, R8 ;  /* 0x000000ffff0a7224 */ /* 0x000fe200078e0008 */
[----:B------:R-:W-:Y:S01]  /*68a0*/  ULDC UR7, c[0x0][0x288] ;  /* 0x0000a20000077ab9 */ /* 0x000fe20000000800 */
[----:B------:R-:W-:Y:S01]  /*68b0*/  IMAD.MOV.U32 R11, RZ, RZ, R7 ;  /* 0x000000ffff0b7224 */ /* 0x000fe200078e0007 */
[----:B------:R-:W-:Y:S01]  /*68c0*/  ULDC UR28, c[0x0][0x2f0] ;  /* 0x0000bc00001c7ab9 */ /* 0x000fe20000000800 */
[----:B------:R-:W-:Y:S01]  /*68d0*/  IMAD.MOV.U32 R13, RZ, RZ, R2 ;  /* 0x000000ffff0d7224 */ /* 0x000fe200078e0002 */
[----:B------:R-:W-:Y:S01]  /*68e0*/  ULDC UR29, c[0x0][0xad0] ;  /* 0x0002b400001d7ab9 */ /* 0x000fe20000000800 */
[----:B------:R-:W-:-:S05]  /*68f0*/  ULDC UR6, c[0x0][0xa80] ;  /* 0x0002a00000067ab9 */ /* 0x000fca0000000800 */
.L_x_7625:
[----:B------:R-:W-:-:S05]  /*6900*/  VIADD R2, R13, 0x1 ;  /* 0x000000010d027836 */ /* 0x000fca0000000000 */
[----:B------:R-:W-:-:S04]  /*6910*/  ISETP.NE.AND P3, PT, R2, 0x2, PT ;  /* 0x000000020200780c */ /* 0x000fc80003f65270 */
[----:B------:R-:W-:Y:S02]  /*6920*/  SEL R7, RZ, 0x1, P3 ;  /* 0x00000001ff077807 */ /* 0x000fe40001800000 */
[----:B------:R-:W-:Y:S02]  /*6930*/  SEL R2, R2, RZ, P3 ;  /* 0x000000ff02027207 */ /* 0x000fe40001800000 */
[----:B------:R-:W-:Y:S01]  /*6940*/  LOP3.LUT R16, R16, R7, RZ, 0x3c, !PT ;  /* 0x0000000710107212 */ /* 0x000fe200078e3cff */
[----:B0-----:R-:W-:Y:S06]  /*6950*/  @!P0 BRA `(.L_x_7617) ;  /* 0x0000000000048947 */ /* 0x001fec0003800000 */
[----:B------:R-:W-:Y:S01]  /*6960*/  BPT.TRAP 0x1 ;  /* 0x000000040000795c */ /* 0x000fe20000300000 */
.L_x_7617:
[----:B------:R-:W-:Y:S01]  /*6970*/  IMAD R9, R2, 0x8, R17 ;  /* 0x0000000802097824 */ /* 0x000fe200078e0211 */
[----:B------:R-:W-:-:S04]  /*6980*/  SHF.L.U32 R8, R16, 0x1f, RZ ;  /* 0x0000001f10087819 */ /* 0x000fc800000006ff */
[----:B------:R0:W1:Y:S01]  /*6990*/  SYNCS.PHASECHK.TRANS64.TRYWAIT P3, [R9+URZ+0x38830], R8 ;  /* 0x03883008090075a7 */ /* 0x000062000806017f */
[----:B------:R-:W-:Y:S05]  /*69a0*/  @!P0 BRA `(.L_x_7618) ;  /* 0x0000000000048947 */ /* 0x000fea0003800000 */
[----:B------:R-:W-:Y:S01]  /*69b0*/  BPT.TRAP 0x1 ;  /* 0x000000040000795c */ /* 0x000fe20000300000 */
.L_x_7618:
[----:B------:R-:W-:Y:S01]  /*69c0*/  IMAD R7, R2, 0x200, R0 ;  /* 0x0000020002077824 */ /* 0x000fe200078e0200 */
[----:B-1----:R-:W-:Y:S06]  /*69d0*/  @P3 BRA `(.L_x_7619) ;  /* 0x0000000000083947 */ /* 0x002fec0003800000 */
[----:B------:R-:W1:Y:S02]  /*69e0*/  SYNCS.PHASECHK.TRANS64.TRYWAIT P3, [R9+URZ+0x38830], R8 ;  /* 0x03883008090075a7 */ /* 0x000e64000806017f */
[----:B-1----:R-:W-:Y:S05]  /*69f0*/  @!P3 BRA `(.L_x_7620) ;  /* 0x000001000090b947 */ /* 0x002fea0003800000 */
.L_x_7619:
[----:B------:R-:W-:Y:S01]  /*6a00*/  R2UR UR26, R7 ;  /* 0x00000000071a72ca */ /* 0x000fe200000e0000 */
[----:B------:R-:W-:Y:S01]  /*6a10*/  WARPGROUP.ARRIVE ;  /* 0x00000000000079c5 */ /* 0x000fe20000000000 */
[----:B------:R-:W-:Y:S01]  /*6a20*/  UMOV UR24, UR4 ;  /* 0x0000000400187c82 */ /* 0x000fe20008000000 */
[----:B------:R-:W-:Y:S01]  /*6a30*/  UMOV UR25, UR5 ;  /* 0x0000000500197c82 */ /* 0x000fe20008000000 */
[----:B------:R-:W-:Y:S01]  /*6a40*/  UMOV UR27, 0x40000040 ;  /* 0x40000040001b7882 */ /* 0x000fe20000000000 */
[----:B------:R-:W-:Y:S01]  /*6a50*/  UMOV UR11, 0x40000040 ;  /* 0x40000040000b7882 */ /* 0x000fe20000000000 */
[----:B------:R-:W-:Y:S01]  /*6a60*/  UMOV UR15, 0x40000040 ;  /* 0x40000040000f7882 */ /* 0x000fe20000000000 */
[----:B------:R-:W-:-:S06]  /*6a70*/  UMOV UR19, 0x40000040 ;  /* 0x4000004000137882 */ /* 0x000fcc0000000000 */
[----:B------:R-:W-:Y:S01]  /*6a80*/  HGMMA.64x64x16.F32 R152, gdesc[UR24], RZ, !UPT, gsb0 ;  /* 0x00e00000189879f0 */ /* 0x000fe2000c0008ff */
[----:B------:R-:W-:Y:S02]  /*6a90*/  UIADD3 UR10, UR26, 0x2, URZ ;  /* 0x000000021a0a7890 */ /* 0x000fe4000fffe03f */
[----:B------:R-:W-:Y:S02]  /*6aa0*/  UIADD3 UR14, UR26, 0x4, URZ ;  /* 0x000000041a0e7890 */ /* 0x000fe4000fffe03f */
[----:B------:R-:W-:Y:S01]  /*6ab0*/  UIADD3 UR18, UR26, 0x6, URZ ;  /* 0x000000061a127890 */ /* 0x000fe2000fffe03f */
        /* <DEDUP_REMOVED lines=12> */
.L_x_7621:
[----:B------:R2:W3:Y:S01]  /*6b80*/  SYNCS.PHASECHK.TRANS64.TRYWAIT P3, [R9+URZ+0x38850], R8 ;  /* 0x03885008090075a7 */ /* 0x0004e2000806017f */
[----:B------:R-:W-:Y:S05]  /*6b90*/  @!P0 BRA `(.L_x_7622) ;  /* 0x0000000000048947 */ /* 0x000fea0003800000 */
[----:B------:R-:W-:Y:S01]  /*6ba0*/  BPT.TRAP 0x1 ;  /* 0x000000040000795c */ /* 0x000fe20000300000 */
.L_x_7622:
[----:B---3--:R-:W-:Y:S05]  /*6bb0*/  @P3 BRA `(.L_x_7623) ;  /* 0x0000000000083947 */ /* 0x008fea0003800000 */
[----:B------:R-:W3:Y:S02]  /*6bc0*/  SYNCS.PHASECHK.TRANS64.TRYWAIT P3, [R9+URZ+0x38850], R8 ;  /* 0x03885008090075a7 */ /* 0x000ee4000806017f */
[----:B---3--:R-:W-:Y:S05]  /*6bd0*/  @!P3 BRA `(.L_x_7624) ;  /* 0x00000100002cb947 */ /* 0x008fea0003800000 */
.L_x_7623:
[----:B------:R-:W-:Y:S01]  /*6be0*/  IMAD R7, R2, 0x1000, R3 ;  /* 0x0000100002077824 */ /* 0x000fe200078e0203 */
[----:B------:R-:W-:Y:S01]  /*6bf0*/  WARPGROUP.ARRIVE ;  /* 0x00000000000079c5 */ /* 0x000fe20000000000 */
[----:B------:R-:W-:Y:S01]  /*6c00*/  UMOV UR23, 0x40000040 ;  /* 0x4000004000177882 */ /* 0x000fe20000000000 */
[----:B------:R-:W-:Y:S01]  /*6c10*/  VIADD R12, R4, 0x2 ;  /* 0x00000002040c7836 */ /* 0x000fe20000000000 */
[----:B------:R-:W-:Y:S01]  /*6c20*/  UMOV UR25, 0x40000040 ;  /* 0x4000004000197882 */ /* 0x000fe20000000000 */
[C---:B------:R-:W-:Y:S01]  /*6c30*/  R2UR UR22, R7.reuse ;  /* 0x00000000071672ca */ /* 0x040fe200000e0000 */
[C---:B0123--:R-:W-:Y:S01]  /*6c40*/  VIADD R8, R7.reuse, 0x2 ;  /* 0x0000000207087836 */ /* 0x04ffe20000000000 */
[----:B------:R-:W-:Y:S01]  /*6c50*/  UMOV UR27, 0x40000040 ;  /* 0x40000040001b7882 */ /* 0x000fe20000000000 */
[----:B------:R-:W-:Y:S01]  /*6c60*/  R2UR UR24, R12 ;  /* 0x000000000c1872ca */ /* 0x000fe200000e0000 */
[----:B------:R-:W-:Y:S01]  /*6c70*/  VIADD R12, R4, 0x4 ;  /* 0x00000004040c7836 */ /* 0x000fe20000000000 */
[----:B------:R-:W0:Y:S01]  /*6c80*/  S2R R14, SR_TID.X ;  /* 0x00000000000e7919 */ /* 0x000e220000002100 */
[----:B------:R-:W-:Y:S01]  /*6c90*/  R2UR UR26, R8 ;  /* 0x00000000081a72ca */ /* 0x000fe200000e0000 */
[C---:B------:R-:W-:Y:S01]  /*6ca0*/  VIADD R8, R7.reuse, 0x4 ;  /* 0x0000000407087836 */ /* 0x040fe20000000000 */
[----:B------:R-:W-:Y:S01]  /*6cb0*/  @UP1 ULDC UR10, c[0x0][0x44c] ;  /* 0x00011300000a1ab9 */ /* 0x000fe20000000800 */
[----:B------:R-:W-:Y:S01]  /*6cc0*/  VIADD R21, R4, 0x800 ;  /* 0x0000080004157836 */ /* 0x000fe20000000000 */
[----:B------:R-:W-:Y:S01]  /*6cd0*/  UMOV UR11, 0x40000040 ;  /* 0x40000040000b7882 */ /* 0x000fe20000000000 */
[----:B------:R-:W-:Y:S01]  /*6ce0*/  VIADD R15, R7, 0x800 ;  /* 0x00000800070f7836 */ /* 0x000fe20000000000 */
[----:B------:R-:W-:Y:S01]  /*6cf0*/  UISETP.GT.AND UP0, UPT, UR31, UR30, UPT ;  /* 0x0000001e1f00728c */ /* 0x000fe2000bf04270 */
[----:B------:R-:W-:Y:S01]  /*6d00*/  HGMMA.64x64x16.F32 R152, gdesc[UR20], R152, gsb0 ;  /* 0x00e00000149879f0 */ /* 0x000fe20008000898 */
[----:B------:R-:W-:-:S04]  /*6d10*/  IMAD R206, R2, 0x1000, R19 ;  /* 0x0000100002ce7824 */ /* 0x000fc800078e0213 */
[----:B------:R-:W-:Y:S01]  /*6d20*/  VIADD R207, R206, 0x80 ;  /* 0x00000080cecf7836 */ /* 0x000fe20000000000 */
[----:B0-----:R-:W-:Y:S01]  /*6d30*/  SHF.R.U32.HI R14, RZ, 0x7, R14 ;  /* 0x00000007ff0e7819 */ /* 0x001fe2000001160e */
        /* <DEDUP_REMOVED lines=124> */
[----:B------:R-:W0:Y:S02]  /*7500*/  SHFL.IDX PT, R8, R14, RZ, 0x1f ;  /* 0x00001fff0e087589 */ /* 0x000e2400000e0000 */
[----:B0-----:R-:W-:-:S04]  /*7510*/  ISETP.GT.AND P3, PT, R8, 0x7f, PT ;  /* 0x0000007f0800780c */ /* 0x001fc80003f64270 */
[----:B------:R-:W-:-:S05]  /*7520*/  SEL R12, RZ, 0x2, !P3 ;  /* 0x00000002ff0c7807 */ /* 0x000fca0005800000 */
[----:B------:R-:W-:Y:S02]  /*7530*/  IMAD.IADD R8, R21, 0x1, R12 ;  /* 0x0000000115087824 */ /* 0x000fe400078e020c */
        /* <DEDUP_REMOVED lines=21> */
[----:B------:R-:W-:Y:S01]  /*7690*/  IMAD.IADD R20, R21, 0x1, R8 ;  /* 0x0000000115147824 */ /* 0x000fe200078e0208 */
[----:B------:R-:W-:Y:S02]  /*76a0*/  WARPGROUP.DEPBAR.LE gsb0, 0x0 ;  /* 0x00008000000079c5 */ /* 0x000fe40000010000 */
[----:B------:R-:W-:-:S08]  /*76b0*/  WARPGROUP.ARRIVE ;  /* 0x00000000000079c5 */ /* 0x000fd00000000000 */
        /* <DEDUP_REMOVED lines=22> */
[----:B------:R-:W-:Y:S02]  /*7820*/  IMAD.IADD R20, R21, 0x1, R12 ;  /* 0x0000000115147824 */ /* 0x000fe400078e020c */
        /* <DEDUP_REMOVED lines=8> */
[----:B------:R-:W-:Y:S02]  /*78b0*/  IMAD.IADD R20, R21, 0x1, R14 ;  /* 0x0000000115147824 */ /* 0x000fe400078e020e */
[--C-:B------:R-:W-:Y:S02]  /*78c0*/  IMAD.IADD R196, R14, 0x1, R15.reuse ;  /* 0x000000010ec47824 */ /* 0x100fe400078e020f */
        /* <DEDUP_REMOVED lines=119> */
[----:B------:R-:W-:-:S04]  /*8040*/  VIADD R7, R190, UR41 ;  /* 0x00000029be077c36 */ /* 0x000fc80008000000 */
[----:B------:R-:W-:Y:S01]  /*8050*/  @P1 IMAD.HI.U32 R8, R7, UR10, RZ ;  /* 0x0000000a07081c27 */ /* 0x000fe2000f8e00ff */
[----:B------:R-:W-:-:S04]  /*8060*/  @UP1 ULDC UR10, c[0x0][0x450] ;  /* 0x00011400000a1ab9 */ /* 0x000fc80000000800 */
[----:B------:R-:W-:Y:S01]  /*8070*/  @P1 SHF.R.U32.HI R7, RZ, UR10, R8 ;  /* 0x0000000aff071c19 */ /* 0x000fe20008011608 */
[----:B------:R-:W-:Y:S02]  /*8080*/  UMOV UR10, 0xffffffc0 ;  /* 0xffffffc0000a7882 */ /* 0x000fe40000000000 */
[----:B------:R-:W-:Y:S02]  /*8090*/  UIMAD UR10, UR31, UR10, 0x1 ;  /* 0x000000011f0a74a4 */ /* 0x000fe4000f8e020a */
[----:B------:R-:W-:-:S04]  /*80a0*/  UIADD3 UR31, UR31, -0x1, URZ ;  /* 0xffffffff1f1f7890 */ /* 0x000fc8000fffe03f */
[----:B------:R-:W-:Y:S02]  /*80b0*/  IADD3 R21, -R18, UR10, RZ ;  /* 0x0000000a12157c10 */ /* 0x000fe4000fffe1ff */
[----:B------:R-:W-:-:S03]  /*80c0*/  R2UR UR10, R206 ;  /* 0x00000000ce0a72ca */ /* 0x000fc600000e0000 */
[----:B------:R-:W-:Y:S01]  /*80d0*/  IMAD R21, R188, UR28, R21 ;  /* 0x0000001cbc157c24 */ /* 0x000fe2000f8e0215 */
        /* <DEDUP_REMOVED lines=17> */
[----:B0-----:R-:W0:Y:S01]  /*81f0*/  SHFL.IDX PT, R152, R7, RZ, 0x1c1f ;  /* 0x001c1fff07987589 */ /* 0x001e2200000e0000 */
        /* <DEDUP_REMOVED lines=17> */
[----:B------:R-:W-:-:S05]  /*8310*/  FMUL.FTZ R183, R183, UR29 ;  /* 0x0000001db7b77c20 */ /* 0x000fca0008410000 */
[----:B------:R-:W-:Y:S01]  /*8320*/  MUFU.TANH R160, R160 ;  /* 0x000000a000a07308 */ /* 0x000fe20000002400 */
[----:B0-----:R-:W-:-:S04]  /*8330*/  IADD3 R152, R152, -UR7, R21 ;  /* 0x8000000798987c10 */ /* 0x001fc8000fffe015 */
[C---:B------:R-:W-:Y:S02]  /*8340*/  ISETP.GT.AND P3, PT, R152.reuse, RZ, PT ;  /* 0x000000ff9800720c */ /* 0x040fe40003f64270 */
[----:B------:R-:W-:Y:S01]  /*8350*/  ISETP.GT.AND P4, PT, R152, 0x1, PT ;  /* 0x000000019800780c */ /* 0x000fe20003f84270 */
[----:B------:R-:W0:Y:S01]  /*8360*/  MUFU.TANH R161, R161 ;  /* 0x000000a100a17308 */ /* 0x000e220000002400 */
[----:B-1----:R-:W-:Y:S02]  /*8370*/  FSEL R12, R12, -INF , P3 ;  /* 0xff8000000c0c7808 */ /* 0x002fe40001800000 */
[----:B------:R-:W-:Y:S02]  /*8380*/  ISETP.GT.AND P3, PT, R152, 0x8, PT ;  /* 0x000000089800780c */ /* 0x000fe40003f64270 */
[----:B--2---:R-:W-:Y:S02]  /*8390*/  FSEL R15, R15, -INF , P4 ;  /* 0xff8000000f0f7808 */ /* 0x004fe40002000000 */
[----:B------:R-:W-:Y:S01]  /*83a0*/  FMNMX.FTZ R8, R12, R11, !PT ;  /* 0x0000000b0c087209 */ /* 0x000fe20007810000 */
[----:B------:R-:W-:Y:S01]  /*83b0*/  MUFU.TANH R164, R164 ;  /* 0x000000a400a47308 */ /* 0x000fe20000002400 */
[----:B------:R-:W-:-:S02]  /*83c0*/  ISETP.GT.AND P4, PT, R152, 0x9, PT ;  /* 0x000000099800780c */ /* 0x000fc40003f84270 */
[----:B---3--:R-:W-:Y:S02]  /*83d0*/  FSEL R14, R14, -INF , P3 ;  /* 0xff8000000e0e7808 */ /* 0x008fe40001800000 */
[----:B------:R-:W-:Y:S02]  /*83e0*/  FMNMX.FTZ R153, R15, R8, !PT ;  /* 0x000000080f997209 */ /* 0x000fe40007810000 */
[----:B------:R-:W-:Y:S01]  /*83f0*/  ISETP.GT.AND P3, PT, R152, 0x10, PT ;  /* 0x000000109800780c */ /* 0x000fe20003f64270 */
[----:B------:R0:W1:Y:S01]  /*8400*/  MUFU.TANH R156, R165 ;  /* 0x000000a5009c7308 */ /* 0x0000620000002400 */
[----:B----4-:R-:W-:Y:S02]  /*8410*/  FSEL R20, R20, -INF , P4 ;  /* 0xff80000014147808 */ /* 0x010fe40002000000 */
[----:B------:R-:W-:Y:S02]  /*8420*/  FMNMX.FTZ R153, R14, R153, !PT ;  /* 0x000000990e997209 */ /* 0x000fe40007810000 */
[----:B------:R-:W-:-:S02]  /*8430*/  ISETP.GT.AND P4, PT, R152, 0x11, PT ;  /* 0x000000119800780c */ /* 0x000fc40003f84270 */
[----:B------:R-:W-:Y:S01]  /*8440*/  FMNMX.FTZ R8, R20, R153, !PT ;  /* 0x0000009914087209 */ /* 0x000fe20007810000 */
[----:B------:R-:W2:Y:S01]  /*8450*/  MUFU.TANH R157, R168 ;  /* 0x000000a8009d7308 */ /* 0x000ea20000002400 */
[----:B0-----:R-:W-:Y:S02]  /*8460*/  FSEL R165, R161, -INF , P4 ;  /* 0xff800000a1a57808 */ /* 0x001fe40002000000 */
[----:B------:R-:W-:-:S05]  /*8470*/  ISETP.GT.AND P4, PT, R152, 0x19, PT ;  /* 0x000000199800780c */ /* 0x000fca0003f84270 */
[----:B------:R0:W3:Y:S01]  /*8480*/  MUFU.TANH R196, R169 ;  /* 0x000000a900c47308 */ /* 0x0000e20000002400 */
[----:B-1----:R-:W-:Y:S02]  /*8490*/  FSEL R161, R156, -INF , P4 ;  /* 0xff8000009ca17808 */ /* 0x002fe40002000000 */
[----:B------:R-:W-:-:S05]  /*84a0*/  ISETP.GT.AND P4, PT, R152, 0x21, PT ;  /* 0x000000219800780c */ /* 0x000fca0003f84270 */
[----:B------:R-:W1:Y:S01]  /*84b0*/  MUFU.TANH R172, R172 ;  /* 0x000000ac00ac7308 */ /* 0x000e620000002400 */
[----:B0-----:R-:W-:Y:S02]  /*84c0*/  FSEL R169, R160, -INF , P3 ;  /* 0xff800000a0a97808 */ /* 0x001fe40001800000 */
[----:B------:R-:W-:Y:S02]  /*84d0*/  ISETP.GT.AND P3, PT, R152, 0x18, PT ;  /* 0x000000189800780c */ /* 0x000fe40003f64270 */
[----:B------:R-:W-:Y:S02]  /*84e0*/  FMNMX.FTZ R8, R169, R8, !PT ;  /* 0x00000008a9087209 */ /* 0x000fe40007810000 */
[----:B------:R-:W-:Y:S01]  /*84f0*/  FSEL R168, R164, -INF , P3 ;  /* 0xff800000a4a87808 */ /* 0x000fe20001800000 */
[----:B------:R-:W0:Y:S01]  /*8500*/  MUFU.TANH R173, R173 ;  /* 0x000000ad00ad7308 */ /* 0x000e220000002400 */
[----:B------:R-:W-:Y:S02]  /*8510*/  FMNMX.FTZ R153, R165, R8, !PT ;  /* 0x00000008a5997209 */ /* 0x000fe40007810000 */
[----:B------:R-:W-:-:S02]  /*8520*/  ISETP.GT.AND P3, PT, R152, 0x20, PT ;  /* 0x000000209800780c */ /* 0x000fc40003f64270 */
[----:B------:R-:W-:Y:S02]  /*8530*/  FMNMX.FTZ R8, R168, R153, !PT ;  /* 0x00000099a8087209 */ /* 0x000fe40007810000 */
[----:B--2---:R-:W-:Y:S01]  /*8540*/  FSEL R164, R157, -INF , P3 ;  /* 0xff8000009da47808 */ /* 0x004fe20001800000 */
[----:B------:R-:W2:Y:S01]  /*8550*/  MUFU.TANH R176, R176 ;  /* 0x000000b000b07308 */ /* 0x000ea20000002400 */
[----:B------:R-:W-:Y:S02]  /*8560*/  FMNMX.FTZ R153, R161, R8, !PT ;  /* 0x00000008a1997209 */ /* 0x000fe40007810000 */
[----:B------:R-:W-:Y:S02]  /*8570*/  ISETP.GT.AND P3, PT, R152, 0x28, PT ;  /* 0x000000289800780c */ /* 0x000fe40003f64270 */
[----:B---3--:R-:W-:Y:S01]  /*8580*/  FSEL R157, R196, -INF , P4 ;  /* 0xff800000c49d7808 */ /* 0x008fe20002000000 */
[----:B------:R-:W-:Y:S01]  /*8590*/  FMUL.FTZ R196, R162, UR29 ;  /* 0x0000001da2c47c20 */ /* 0x000fe20008410000 */
[----:B------:R-:W-:Y:S01]  /*85a0*/  FMNMX.FTZ R8, R164, R153, !PT ;  /* 0x00000099a4087209 */ /* 0x000fe20007810000 */
[----:B------:R-:W3:Y:S01]  /*85b0*/  MUFU.TANH R177, R177 ;  /* 0x000000b100b17308 */ /* 0x000ee20000002400 */
[----:B------:R-:W-:Y:S01]  /*85c0*/  ISETP.GT.AND P4, PT, R152, 0x29, PT ;  /* 0x000000299800780c */ /* 0x000fe20003f84270 */
[----:B------:R-:W4:Y:S01]  /*85d0*/  SHFL.IDX PT, R162, R7, 0x1, 0x1c1f ;  /* 0x003c1f0007a27f89 */ /* 0x000f2200000e0000 */
[----:B-1----:R-:W-:Y:S01]  /*85e0*/  FSEL R160, R172, -INF , P3 ;  /* 0xff800000aca07808 */ /* 0x002fe20001800000 */
[----:B------:R-:W-:Y:S01]  /*85f0*/  FMUL.FTZ R172, R154, UR29 ;  /* 0x0000001d9aac7c20 */ /* 0x000fe20008410000 */
[----:B------:R-:W-:-:S02]  /*8600*/  FMNMX.FTZ R153, R157, R8, !PT ;  /* 0x000000089d997209 */ /* 0x000fc40007810000 */
[----:B------:R-:W-:Y:S01]  /*8610*/  ISETP.GT.AND P3, PT, R152, 0x30, PT ;  /* 0x000000309800780c */ /* 0x000fe20003f64270 */
[----:B------:R-:W1:Y:S01]  /*8620*/  MUFU.TANH R180, R180 ;  /* 0x000000b400b47308 */ /* 0x000e620000002400 */
[----:B0-----:R-:W-:Y:S02]  /*8630*/  FSEL R156, R173, -INF , P4 ;  /* 0xff800000ad9c7808 */ /* 0x001fe40002000000 */
[----:B------:R-:W-:Y:S02]  /*8640*/  FMNMX.FTZ R153, R160, R153, !PT ;  /* 0x00000099a0997209 */ /* 0x000fe40007810000 */
[----:B------:R-:W-:Y:S02]  /*8650*/  ISETP.GT.AND P4, PT, R152, 0x31, PT ;  /* 0x000000319800780c */ /* 0x000fe40003f84270 */
[----:B--2---:R-:W-:Y:S01]  /*8660*/  FSEL R154, R176, -INF , P3 ;  /* 0xff800000b09a7808 */ /* 0x004fe20001800000 */
[----:B------:R-:W0:Y:S01]  /*8670*/  MUFU.TANH R181, R181 ;  /* 0x000000b500b57308 */ /* 0x000e220000002400 */
[----:B------:R-:W-:-:S02]  /*8680*/  FMNMX.FTZ R153, R156, R153, !PT ;  /* 0x000000999c997209 */ /* 0x000fc40007810000 */
[----:B------:R-:W-:Y:S02]  /*8690*/  ISETP.GT.AND P3, PT, R152, 0x38, PT ;  /* 0x000000389800780c */ /* 0x000fe40003f64270 */
[----:B---3--:R-:W-:Y:S02]  /*86a0*/  FSEL R8, R177, -INF , P4 ;  /* 0xff800000b1087808 */ /* 0x008fe40002000000 */
[----:B------:R-:W-:Y:S01]  /*86b0*/  FMNMX.FTZ R173, R154, R153, !PT ;  /* 0x000000999aad7209 */ /* 0x000fe20007810000 */
[----:B------:R-:W2:Y:S01]  /*86c0*/  MUFU.TANH R172, R172 ;  /* 0x000000ac00ac7308 */ /* 0x000ea20000002400 */
[----:B------:R-:W-:Y:S02]  /*86d0*/  ISETP.GT.AND P4, PT, R152, 0x39, PT ;  /* 0x000000399800780c */ /* 0x000fe40003f84270 */
[----:B-1----:R-:W-:Y:S01]  /*86e0*/  FSEL R153, R180, -INF , P3 ;  /* 0xff800000b4997808 */ /* 0x002fe20001800000 */
[----:B------:R-:W-:Y:S01]  /*86f0*/  FMUL.FTZ R180, R158, UR29 ;  /* 0x0000001d9eb47c20 */ /* 0x000fe20008410000 */
[----:B------:R-:W-:Y:S01]  /*8700*/  FMNMX.FTZ R176, R8, R173, !PT ;  /* 0x000000ad08b07209 */ /* 0x000fe20007810000 */
[----:B------:R-:W-:Y:S01]  /*8710*/  FMUL.FTZ R158, R159, UR29 ;  /* 0x0000001d9f9e7c20 */ /* 0x000fe20008410000 */
[----:B----4-:R-:W-:Y:S01]  /*8720*/  IADD3 R21, R162, -UR7, R21 ;  /* 0x80000007a2157c10 */ /* 0x010fe2000fffe015 */
[----:B------:R-:W1:Y:S01]  /*8730*/  MUFU.TANH R155, R155 ;  /* 0x0000009b009b7308 */ /* 0x000e620000002400 */
[----:B0-----:R-:W-:Y:S01]  /*8740*/  FSEL R152, R181, -INF , P4 ;  /* 0xff800000b5987808 */ /* 0x001fe20002000000 */
[----:B------:R-:W-:Y:S01]  /*8750*/  FMUL.FTZ R162, R182, UR29 ;  /* 0x0000001db6a27c20 */ /* 0x000fe20008410000 */
[----:B------:R-:W-:-:S02]  /*8760*/  FMNMX.FTZ R173, R153, R176, !PT ;  /* 0x000000b099ad7209 */ /* 0x000fc40007810000 */
[C---:B------:R-:W-:Y:S02]  /*8770*/  ISETP.GT.AND P3, PT, R21.reuse, RZ, PT ;  /* 0x000000ff1500720c */ /* 0x040fe40003f64270 */
[----:B------:R-:W-:Y:S01]  /*8780*/  FMNMX.FTZ R173, R152, R173, !PT ;  /* 0x000000ad98ad7209 */ /* 0x000fe20007810000 */
[----:B------:R-:W0:Y:S01]  /*8790*/  MUFU.TANH R180, R180 ;  /* 0x000000b400b47308 */ /* 0x000e220000002400 */
[C---:B------:R-:W-:Y:S02]  /*87a0*/  ISETP.GT.AND P4, PT, R21.reuse, 0x1, PT ;  /* 0x000000011500780c */ /* 0x040fe40003f84270 */
[----:B--2---:R-:W-:Y:S01]  /*87b0*/  FSEL R167, R172, -INF , P3 ;  /* 0xff800000aca77808 */ /* 0x004fe20001800000 */
[----:B------:R-:W2:Y:S01]  /*87c0*/  SHFL.BFLY PT, R176, R173, 0x2, 0x1f ;  /* 0x0c401f00adb07f89 */ /* 0x000ea200000e0000 */
[C---:B------:R-:W-:Y:S02]  /*87d0*/  ISETP.GT.AND P3, PT, R21.reuse, 0x8, PT ;  /* 0x000000081500780c */ /* 0x040fe40003f64270 */
[----:B------:R-:W-:Y:S01]  /*87e0*/  ISETP.GT.AND P6, PT, R21, 0x20, PT ;  /* 0x000000201500780c */ /* 0x000fe20003fc4270 */
[----:B------:R-:W3:Y:S01]  /*87f0*/  MUFU.TANH R158, R158 ;  /* 0x0000009e009e7308 */ /* 0x000ee20000002400 */
[----:B-1----:R-:W-:-:S02]  /*8800*/  FSEL R166, R155, -INF , P4 ;  /* 0xff8000009ba67808 */ /* 0x002fc40002000000 */
[----:B------:R-:W-:Y:S02]  /*8810*/  FMNMX.FTZ R155, R167, R10, !PT ;  /* 0x0000000aa79b7209 */ /* 0x000fe40007810000 */
[C---:B------:R-:W-:Y:S02]  /*8820*/  ISETP.GT.AND P4, PT, R21.reuse, 0x9, PT ;  /* 0x000000091500780c */ /* 0x040fe40003f84270 */
[----:B------:R-:W-:Y:S01]  /*8830*/  FMNMX.FTZ R155, R166, R155, !PT ;  /* 0x0000009ba69b7209 */ /* 0x000fe20007810000 */
[----:B------:R-:W1:Y:S01]  /*8840*/  MUFU.TANH R196, R196 ;  /* 0x000000c400c47308 */ /* 0x000e620000002400 */
[----:B0-----:R-:W-:Y:S02]  /*8850*/  FSEL R180, R180, -INF , P3 ;  /* 0xff800000b4b47808 */ /* 0x001fe40001800000 */
[----:B------:R-:W-:Y:S02]  /*8860*/  ISETP.GT.AND P3, PT, R21, 0x10, PT ;  /* 0x000000101500780c */ /* 0x000fe40003f64270 */
[----:B------:R-:W-:-:S02]  /*8870*/  FMNMX.FTZ R155, R180, R155, !PT ;  /* 0x0000009bb49b7209 */ /* 0x000fc40007810000 */
[C---:B------:R-:W-:Y:S01]  /*8880*/  ISETP.GT.AND P5, PT, R21.reuse, 0x29, PT ;  /* 0x000000291500780c */ /* 0x040fe20003fa4270 */
[----:B------:R-:W0:Y:S01]  /*8890*/  MUFU.TANH R197, R197 ;  /* 0x000000c500c57308 */ /* 0x000e220000002400 */
[----:B---3--:R-:W-:Y:S02]  /*88a0*/  FSEL R182, R158, -INF , P4 ;  /* 0xff8000009eb67808 */ /* 0x008fe40002000000 */
[----:B------:R-:W-:Y:S02]  /*88b0*/  ISETP.GT.AND P4, PT, R21, 0x11, PT ;  /* 0x000000111500780c */ /* 0x000fe40003f84270 */
[----:B--2---:R-:W-:Y:S02]  /*88c0*/  FMNMX.FTZ R176, R173, R176, !PT ;  /* 0x000000b0adb07209 */ /* 0x004fe40007810000 */
[----:B------:R-:W-:Y:S01]  /*88d0*/  FMNMX.FTZ R155, R182, R155, !PT ;  /* 0x0000009bb69b7209 */ /* 0x000fe20007810000 */
[----:B------:R-:W2:Y:S01]  /*88e0*/  MUFU.TANH R198, R198 ;  /* 0x000000c600c67308 */ /* 0x000ea20000002400 */
[----:B-1----:R-:W-:Y:S01]  /*88f0*/  FSEL R196, R196, -INF , P3 ;  /* 0xff800000c4c47808 */ /* 0x002fe20001800000 */
[----:B------:R-:W1:Y:S01]  /*8900*/  SHFL.BFLY PT, R159, R176, 0x1, 0x1f ;  /* 0x0c201f00b09f7f89 */ /* 0x000e6200000e0000 */
[----:B------:R-:W-:-:S02]  /*8910*/  ISETP.GT.AND P3, PT, R21, 0x18, PT ;  /* 0x000000181500780c */ /* 0x000fc40003f64270 */
[----:B------:R-:W-:-:S03]  /*8920*/  FMNMX.FTZ R158, R196, R155, !PT ;  /* 0x0000009bc49e7209 */ /* 0x000fc60007810000 */
[----:B------:R-:W3:Y:S01]  /*8930*/  MUFU.TANH R200, R200 ;  /* 0x000000c800c87308 */ /* 0x000ee20000002400 */
[----:B0-----:R-:W-:Y:S02]  /*8940*/  FSEL R197, R197, -INF , P4 ;  /* 0xff800000c5c57808 */ /* 0x001fe40002000000 */
[----:B------:R-:W-:Y:S02]  /*8950*/  ISETP.GT.AND P4, PT, R21, 0x19, PT ;  /* 0x000000191500780c */ /* 0x000fe40003f84270 */
[----:B------:R-:W-:-:S03]  /*8960*/  FMNMX.FTZ R155, R197, R158, !PT ;  /* 0x0000009ec59b7209 */ /* 0x000fc60007810000 */
[----:B------:R-:W0:Y:S01]  /*8970*/  MUFU.TANH R201, R201 ;  /* 0x000000c900c97308 */ /* 0x000e220000002400 */
[----:B--2---:R-:W-:Y:S02]  /*8980*/  FSEL R198, R198, -INF , P3 ;  /* 0xff800000c6c67808 */ /* 0x004fe40001800000 */
[----:B------:R-:W-:Y:S02]  /*8990*/  ISETP.GT.AND P3, PT, R21, 0x21, PT ;  /* 0x000000211500780c */ /* 0x000fe40003f64270 */
[----:B------:R-:W-:-:S03]  /*89a0*/  FMNMX.FTZ R155, R198, R155, !PT ;  /* 0x0000009bc69b7209 */ /* 0x000fc60007810000 */
[----:B------:R-:W2:Y:S01]  /*89b0*/  MUFU.TANH R171, R171 ;  /* 0x000000ab00ab7308 */ /* 0x000ea20000002400 */
[----:B---3--:R-:W-:Y:S02]  /*89c0*/  FSEL R200, R200, -INF , P4 ;  /* 0xff800000c8c87808 */ /* 0x008fe40002000000 */
[----:B-1----:R-:W-:Y:S02]  /*89d0*/  FMNMX.FTZ R7, R176, R159, !PT ;  /* 0x0000009fb0077209 */ /* 0x002fe40007810000 */
[----:B------:R-:W-:Y:S02]  /*89e0*/  FMNMX.FTZ R158, R200, R155, !PT ;  /* 0x0000009bc89e7209 */ /* 0x000fe40007810000 */
[----:B------:R-:W-:Y:S01]  /*89f0*/  ISETP.GT.AND P4, PT, R21, 0x28, PT ;  /* 0x000000281500780c */ /* 0x000fe20003f84270 */
[----:B------:R-:W1:Y:S01]  /*8a00*/  MUFU.TANH R174, R174 ;  /* 0x000000ae00ae7308 */ /* 0x000e620000002400 */
[----:B0-----:R-:W-:Y:S02]  /*8a10*/  FSEL R201, R201, -INF , P6 ;  /* 0xff800000c9c97808 */ /* 0x001fe40003000000 */
[----:B------:R-:W-:-:S02]  /*8a20*/  ISETP.GT.AND P6, PT, R21, 0x30, PT ;  /* 0x000000301500780c */ /* 0x000fc40003fc4270 */
[----:B------:R-:W-:-:S03]  /*8a30*/  FMNMX.FTZ R155, R201, R158, !PT ;  /* 0x0000009ec99b7209 */ /* 0x000fc60007810000 */
[----:B------:R-:W0:Y:S01]  /*8a40*/  MUFU.TANH R159, R175 ;  /* 0x000000af009f7308 */ /* 0x000e220000002400 */
[----:B--2---:R-:W-:Y:S02]  /*8a50*/  FSEL R202, R171, -INF , P3 ;  /* 0xff800000abca7808 */ /* 0x004fe40001800000 */
[----:B------:R-:W-:Y:S02]  /*8a60*/  FSETP.NEU.FTZ.AND P3, PT, R7, -INF , PT ;  /* 0xff8000000700780b */ /* 0x000fe40003f7d000 */
[----:B------:R-:W-:-:S03]  /*8a70*/  FMNMX.FTZ R158, R202, R155, !PT ;  /* 0x0000009bca9e7209 */ /* 0x000fc60007810000 */
[----:B------:R-:W2:Y:S01]  /*8a80*/  MUFU.TANH R178, R178 ;  /* 0x000000b200b27308 */ /* 0x000ea20000002400 */
[----:B-1----:R-:W-:Y:S02]  /*8a90*/  FSEL R199, R174, -INF , P4 ;  /* 0xff800000aec77808 */ /* 0x002fe40002000000 */
[----:B------:R-:W-:Y:S02]  /*8aa0*/  ISETP.GT.AND P4, PT, R21, 0x31, PT ;  /* 0x000000311500780c */ /* 0x000fe40003f84270 */
[----:B------:R-:W-:-:S03]  /*8ab0*/  FMNMX.FTZ R158, R199, R158, !PT ;  /* 0x0000009ec79e7209 */ /* 0x000fc60007810000 */
[----:B------:R1:W3:Y:S01]  /*8ac0*/  MUFU.TANH R163, R179 ;  /* 0x000000b300a37308 */ /* 0x0002e20000002400 */
[----:B0-----:R-:W-:Y:S02]  /*8ad0*/  FSEL R159, R159, -INF , P5 ;  /* 0xff8000009f9f7808 */ /* 0x001fe40002800000 */
[----:B------:R-:W-:-:S05]  /*8ae0*/  ISETP.GT.AND P5, PT, R21, 0x38, PT ;  /* 0x000000381500780c */ /* 0x000fca0003fa4270 */
[----:B------:R0:W4:Y:S01]  /*8af0*/  MUFU.TANH R170, R162 ;  /* 0x000000a200aa7308 */ /* 0x0001220000002400 */
[----:B--2---:R-:W-:Y:S01]  /*8b00*/  FSEL R155, R178, -INF , P6 ;  /* 0xff800000b29b7808 */ /* 0x004fe20003000000 */
[----:B-1----:R-:W-:-:S05]  /*8b10*/  FMUL.FTZ R179, R7, UR6 ;  /* 0x0000000607b37c20 */ /* 0x002fca0008410000 */
[----:B------:R-:W-:Y:S01]  /*8b20*/  FSEL R179, R179, RZ, P3 ;  /* 0x000000ffb3b37208 */ /* 0x000fe20001800000 */
[----:B------:R-:W1:Y:S01]  /*8b30*/  MUFU.TANH R183, R183 ;  /* 0x000000b700b77308 */ /* 0x000e620000002400 */
[----:B0-----:R-:W-:Y:S02]  /*8b40*/  FMNMX.FTZ R162, R159, R158, !PT ;  /* 0x0000009e9fa27209 */ /* 0x001fe40007810000 */
[----:B---3--:R-:W-:Y:S01]  /*8b50*/  FSEL R158, R163, -INF , P4 ;  /* 0xff800000a39e7808 */ /* 0x008fe20002000000 */
[--C-:B------:R-:W-:Y:S01]  /*8b60*/  FFMA.FTZ R171, R161, UR6, -R179.reuse ;  /* 0x00000006a1ab7c23 */ /* 0x100fe200080108b3 */
[----:B------:R-:W-:Y:S01]  /*8b70*/  FMNMX.FTZ R163, R155, R162, !PT ;  /* 0x000000a29ba37209 */ /* 0x000fe20007810000 */
[--C-:B------:R-:W-:Y:S01]  /*8b80*/  FFMA.FTZ R177, R8, UR6, -R179.reuse ;  /* 0x0000000608b17c23 */ /* 0x100fe200080108b3 */
[----:B------:R-:W-:Y:S01]  /*8b90*/  ISETP.GT.AND P4, PT, R21, 0x39, PT ;  /* 0x000000391500780c */ /* 0x000fe20003f84270 */
[--C-:B------:R-:W-:Y:S01]  /*8ba0*/  FFMA.FTZ R176, R153, UR6, -R179.reuse ;  /* 0x0000000699b07c23 */ /* 0x100fe200080108b3 */
[----:B----4-:R-:W-:Y:S01]  /*8bb0*/  FSEL R162, R170, -INF , P5 ;  /* 0xff800000aaa27808 */ /* 0x010fe20002800000 */
[--C-:B------:R-:W-:Y:S01]  /*8bc0*/  FFMA.FTZ R12, R12, UR6, -R179.reuse ;  /* 0x000000060c0c7c23 */ /* 0x100fe200080108b3 */
[----:B------:R-:W-:Y:S01]  /*8bd0*/  FMNMX.FTZ R21, R158, R163, !PT ;  /* 0x000000a39e157209 */ /* 0x000fe20007810000 */
[--C-:B------:R-:W-:Y:S01]  /*8be0*/  FFMA.FTZ R15, R15, UR6, -R179.reuse ;  /* 0x000000060f0f7c23 */ /* 0x100fe200080108b3 */
[--C-:B------:R-:W-:Y:S01]  /*8bf0*/  FFMA.FTZ R14, R14, UR6, -R179.reuse ;  /* 0x000000060e0e7c23 */ /* 0x100fe200080108b3 */
[--C-:B------:R-:W-:Y:S01]  /*8c00*/  FFMA.FTZ R168, R168, UR6, -R179.reuse ;  /* 0x00000006a8a87c23 */ /* 0x100fe200080108b3 */
[----:B------:R-:W-:Y:S01]  /*8c10*/  FMNMX.FTZ R170, R162, R21, !PT ;  /* 0x00000015a2aa7209 */ /* 0x000fe20007810000 */
[--C-:B------:R-:W-:Y:S01]  /*8c20*/  FFMA.FTZ R21, R20, UR6, -R179.reuse ;  /* 0x0000000614157c23 */ /* 0x100fe200080108b3 */
[----:B-1----:R-:W-:Y:S01]  /*8c30*/  FSEL R163, R183, -INF , P4 ;  /* 0xff800000b7a37808 */ /* 0x002fe20002000000 */
[--C-:B------:R-:W-:Y:S01]  /*8c40*/  FFMA.FTZ R20, R169, UR6, -R179.reuse ;  /* 0x00000006a9147c23 */ /* 0x100fe200080108b3 */
[--C-:B------:R-:W-:Y:S01]  /*8c50*/  FFMA.FTZ R169, R165, UR6, -R179.reuse ;  /* 0x00000006a5a97c23 */ /* 0x100fe200080108b3 */
[--C-:B------:R-:W-:Y:S01]  /*8c60*/  FFMA.FTZ R172, R160, UR6, -R179.reuse ;  /* 0x00000006a0ac7c23 */ /* 0x100fe200080108b3 */
[----:B------:R-:W-:Y:S01]  /*8c70*/  FMNMX.FTZ R170, R163, R170, !PT ;  /* 0x000000aaa3aa7209 */ /* 0x000fe20007810000 */
[--C-:B------:R-:W-:Y:S01]  /*8c80*/  FFMA.FTZ R175, R156, UR6, -R179.reuse ;  /* 0x000000069caf7c23 */ /* 0x100fe200080108b3 */
[--C-:B------:R-:W-:Y:S01]  /*8c90*/  FFMA.FTZ R174, R154, UR6, -R179.reuse ;  /* 0x000000069aae7c23 */ /* 0x100fe200080108b3 */
[----:B------:R-:W-:Y:S02]  /*8ca0*/  MUFU.EX2 R12, R12 ;  /* 0x0000000c000c7308 */ /* 0x000fe40000000800 */
[----:B------:R-:W0:Y:S06]  /*8cb0*/  SHFL.BFLY PT, R173, R170, 0x2, 0x1f ;  /* 0x0c401f00aaad7f89 */ /* 0x000e2c00000e0000 */
[----:B------:R-:W1:Y:S08]  /*8cc0*/  MUFU.EX2 R15, R15 ;  /* 0x0000000f000f7308 */ /* 0x000e700000000800 */
[----:B------:R-:W-:Y:S08]  /*8cd0*/  MUFU.EX2 R14, R14 ;  /* 0x0000000e000e7308 */ /* 0x000ff00000000800 */
[----:B------:R-:W-:Y:S01]  /*8ce0*/  MUFU.EX2 R21, R21 ;  /* 0x0000001500157308 */ /* 0x000fe20000000800 */
[----:B0-----:R-:W-:Y:S01]  /*8cf0*/  FMNMX.FTZ R161, R170, R173, !PT ;  /* 0x000000adaaa17209 */ /* 0x001fe20007810000 */
[--C-:B------:R-:W-:Y:S01]  /*8d00*/  FFMA.FTZ R170, R164, UR6, -R179.reuse ;  /* 0x00000006a4aa7c23 */ /* 0x100fe200080108b3 */
[--C-:B------:R-:W-:Y:S01]  /*8d10*/  FFMA.FTZ R173, R157, UR6, -R179.reuse ;  /* 0x000000069dad7c23 */ /* 0x100fe200080108b3 */
[----:B------:R-:W-:Y:S01]  /*8d20*/  FFMA.FTZ R179, R152, UR6, -R179 ;  /* 0x0000000698b37c23 */ /* 0x000fe200080108b3 */
[----:B------:R-:W-:Y:S01]  /*8d30*/  FSEL R152, R7, RZ, P3 ;  /* 0x000000ff07987208 */ /* 0x000fe20001800000 */
[----:B------:R-:W0:Y:S01]  /*8d40*/  SHFL.BFLY PT, R164, R161, 0x1, 0x1f ;  /* 0x0c201f00a1a47f89 */ /* 0x000e2200000e0000 */
[----:B------:R-:W-:Y:S01]  /*8d50*/  IMAD.MOV R157, RZ, RZ, -R184 ;  /* 0x000000ffff9d7224 */ /* 0x000fe200078e0ab8 */
[----:B------:R-:W-:Y:S02]  /*8d60*/  MUFU.EX2 R20, R20 ;  /* 0x0000001400147308 */ /* 0x000fe40000000800 */
[----:B------:R-:W-:-:S02]  /*8d70*/  FADD.FTZ R152, -R152, R11 ;  /* 0x0000000b98987221 */ /* 0x000fc40000010100 */
[----:B------:R-:W-:Y:S02]  /*8d80*/  ISETP.NE.AND P3, PT, R18, R157, PT ;  /* 0x0000009d1200720c */ /* 0x000fe40003f65270 */
[----:B------:R-:W-:Y:S01]  /*8d90*/  FMUL.FTZ R205, R152, UR6 ;  /* 0x0000000698cd7c20 */ /* 0x000fe20008410000 */
[C---:B------:R-:W-:Y:S01]  /*8da0*/  @!P2 VIADD R152, R9.reuse, 0x38840 ;  /* 0x000388400998a836 */ /* 0x040fe20000000000 */
[----:B------:R-:W2:Y:S01]  /*8db0*/  MUFU.EX2 R169, R169 ;  /* 0x000000a900a97308 */ /* 0x000ea20000000800 */
[----:B------:R-:W-:-:S03]  /*8dc0*/  @!P2 VIADD R9, R9, 0x38860 ;  /* 0x000388600909a836 */ /* 0x000fc60000000000 */
[----:B------:R-:W-:Y:S02]  /*8dd0*/  @!P2 PRMT R152, RZ, 0x654, R152 ;  /* 0x00000654ff98a816 */ /* 0x000fe40000000098 */
[----:B------:R-:W-:Y:S02]  /*8de0*/  @!P2 PRMT R9, RZ, 0x654, R9 ;  /* 0x00000654ff09a816 */ /* 0x000fe40000000009 */
[----:B------:R-:W3:Y:S01]  /*8df0*/  MUFU.EX2 R205, R205 ;  /* 0x000000cd00cd7308 */ /* 0x000ee20000000800 */
[----:B------:R1:W-:Y:S01]  /*8e00*/  @!P2 SYNCS.ARRIVE.TRANS64.RED.A1T0 RZ, [R152+URZ], RZ ;  /* 0x000000ff98ffa9a7 */ /* 0x0003e2000810043f */
[----:B0-----:R-:W-:-:S06]  /*8e10*/  FMNMX.FTZ R8, R161, R164, !PT ;  /* 0x000000a4a1087209 */ /* 0x001fcc0007810000 */
[----:B------:R-:W-:Y:S01]  /*8e20*/  MUFU.EX2 R168, R168 ;  /* 0x000000a800a87308 */ /* 0x000fe20000000800 */
[----:B-1----:R-:W-:Y:S01]  /*8e30*/  F2FP.F16.F32.PACK_AB R152, R15, R12 ;  /* 0x0000000c0f98723e */ /* 0x002fe200000000ff */
[C---:B------:R-:W-:Y:S01]  /*8e40*/  FMUL.FTZ R153, R8.reuse, UR6 ;  /* 0x0000000608997c20 */ /* 0x040fe20008410000 */
[----:B------:R-:W-:Y:S02]  /*8e50*/  FSETP.NEU.FTZ.AND P4, PT, R8, -INF , PT ;  /* 0xff8000000800780b */ /* 0x000fe40003f9d000 */
[----:B--2---:R-:W-:Y:S02]  /*8e60*/  F2FP.F16.F32.PACK_AB R156, R169, R20 ;  /* 0x00000014a99c723e */ /* 0x004fe400000000ff */
[----:B------:R-:W-:Y:S01]  /*8e70*/  FSEL R153, R153, RZ, P4 ;  /* 0x000000ff99997208 */ /* 0x000fe20002000000 */
[----:B------:R-:W0:Y:S01]  /*8e80*/  MUFU.EX2 R171, R171 ;  /* 0x000000ab00ab7308 */ /* 0x000e220000000800 */
[-C--:B---3--:R-:W-:Y:S01]  /*8e90*/  FMUL.FTZ R24, R24, R205.reuse ;  /* 0x000000cd18187220 */ /* 0x088fe20000410000 */
[-C--:B------:R-:W-:Y:S01]  /*8ea0*/  FMUL.FTZ R25, R25, R205.reuse ;  /* 0x000000cd19197220 */ /* 0x080fe20000410000 */
[----:B------:R-:W-:Y:S01]  /*8eb0*/  FMUL.FTZ R28, R28, R205 ;  /* 0x000000cd1c1c7220 */ /* 0x000fe20000410000 */
[--C-:B------:R-:W-:Y:S01]  /*8ec0*/  FFMA.FTZ R154, R155, UR6, -R153.reuse ;  /* 0x000000069b9a7c23 */ /* 0x100fe20008010899 */
[----:B------:R-:W-:Y:S01]  /*8ed0*/  FSEL R155, R8, RZ, P4 ;  /* 0x000000ff089b7208 */ /* 0x000fe20002000000 */
[--C-:B------:R-:W-:Y:S01]  /*8ee0*/  FFMA.FTZ R183, R182, UR6, -R153.reuse ;  /* 0x00000006b6b77c23 */ /* 0x100fe20008010899 */
[--C-:B------:R-:W-:Y:S01]  /*8ef0*/  FFMA.FTZ R182, R196, UR6, -R153.reuse ;  /* 0x00000006c4b67c23 */ /* 0x100fe20008010899 */
[----:B------:R1:W-:Y:S01]  /*8f00*/  MUFU.EX2 R11, R154 ;  /* 0x0000009a000b7308 */ /* 0x0003e20000000800 */
[--C-:B------:R-:W-:Y:S01]  /*8f10*/  FFMA.FTZ R181, R167, UR6, -R153.reuse ;  /* 0x00000006a7b57c23 */ /* 0x100fe20008010899 */
[----:B------:R-:W-:Y:S01]  /*8f20*/  FADD.FTZ R155, -R155, R10 ;  /* 0x0000000a9b9b7221 */ /* 0x000fe20000010100 */
[--C-:B------:R-:W-:Y:S01]  /*8f30*/  FFMA.FTZ R178, R166, UR6, -R153.reuse ;  /* 0x00000006a6b27c23 */ /* 0x100fe20008010899 */
[--C-:B------:R-:W-:Y:S01]  /*8f40*/  FFMA.FTZ R180, R180, UR6, -R153.reuse ;  /* 0x00000006b4b47c23 */ /* 0x100fe20008010899 */
[--C-:B------:R-:W-:Y:S01]  /*8f50*/  FFMA.FTZ R196, R198, UR6, -R153.reuse ;  /* 0x00000006c6c47c23 */ /* 0x100fe20008010899 */
[----:B------:R-:W-:Y:S01]  /*8f60*/  FMUL.FTZ R155, R155, UR6 ;  /* 0x000000069b9b7c20 */ /* 0x000fe20008410000 */
[--C-:B------:R-:W-:Y:S01]  /*8f70*/  FFMA.FTZ R197, R197, UR6, -R153.reuse ;  /* 0x00000006c5c57c23 */ /* 0x100fe20008010899 */
[--C-:B------:R-:W-:Y:S01]  /*8f80*/  FFMA.FTZ R203, R200, UR6, -R153.reuse ;  /* 0x00000006c8cb7c23 */ /* 0x100fe20008010899 */
[----:B-1----:R-:W-:Y:S01]  /*8f90*/  @!P3 IMAD R154, R13, 0x40, R22 ;  /* 0x000000400d9ab824 */ /* 0x002fe200078e0216 */
[----:B------:R-:W1:Y:S01]  /*8fa0*/  MUFU.EX2 R204, R155 ;  /* 0x0000009b00cc7308 */ /* 0x000e620000000800 */
[--C-:B------:R-:W-:Y:S01]  /*8fb0*/  FFMA.FTZ R198, R201, UR6, -R153.reuse ;  /* 0x00000006c9c67c23 */ /* 0x100fe20008010899 */
[----:B------:R-:W-:Y:S01]  /*8fc0*/  FFMA.FTZ R201, R202, UR6, -R153 ;  /* 0x00000006cac97c23 */ /* 0x000fe20008010899 */
[----:B------:R-:W-:-:S02]  /*8fd0*/  @!P3 IMAD R160, R154, 0x4, R17 ;  /* 0x000000049aa0b824 */ /* 0x000fc400078e0211 */
[--C-:B------:R-:W-:Y:S01]  /*8fe0*/  FFMA.FTZ R199, R199, UR6, -R153.reuse ;  /* 0x00000006c7c77c23 */ /* 0x100fe20008010899 */
[--C-:B------:R-:W-:Y:S01]  /*8ff0*/  FFMA.FTZ R200, R159, UR6, -R153.reuse ;  /* 0x000000069fc87c23 */ /* 0x100fe20008010899 */
[--C-:B------:R-:W-:Y:S01]  /*9000*/  FFMA.FTZ R10, R158, UR6, -R153.reuse ;  /* 0x000000069e0a7c23 */ /* 0x100fe20008010899 */
[--C-:B------:R-:W-:Y:S01]  /*9010*/  FFMA.FTZ R13, R162, UR6, -R153.reuse ;  /* 0x00000006a20d7c23 */ /* 0x100fe20008010899 */
[----:B------:R-:W-:Y:S01]  /*9020*/  FFMA.FTZ R202, R163, UR6, -R153 ;  /* 0x00000006a3ca7c23 */ /* 0x000fe20008010899 */
[----:B------:R-:W-:Y:S01]  /*9030*/  @!P3 STS [R160+0x38400], R205 ;  /* 0x038400cda000b388 */ /* 0x000fe20000000800 */
[----:B------:R-:W-:Y:S01]  /*9040*/  MUFU.EX2 R181, R181 ;  /* 0x000000b500b57308 */ /* 0x000fe20000000800 */
[----:B------:R-:W-:Y:S01]  /*9050*/  F2FP.F16.F32.PACK_AB R154, R21, R14 ;  /* 0x0000000e159a723e */ /* 0x000fe200000000ff */
[-C--:B------:R-:W-:Y:S01]  /*9060*/  FMUL.FTZ R29, R29, R205.reuse ;  /* 0x000000cd1d1d7220 */ /* 0x080fe20000410000 */
[----:B0-----:R-:W-:Y:S01]  /*9070*/  F2FP.F16.F32.PACK_AB R158, R171, R168 ;  /* 0x000000a8ab9e723e */ /* 0x001fe200000000ff */
[-C--:B------:R-:W-:Y:S01]  /*9080*/  FMUL.FTZ R32, R32, R205.reuse ;  /* 0x000000cd20207220 */ /* 0x080fe20000410000 */
[-C--:B------:R-:W-:Y:S01]  /*9090*/  FMUL.FTZ R33, R33, R205.reuse ;  /* 0x000000cd21217220 */ /* 0x080fe20000410000 */
[-C--:B------:R-:W-:Y:S01]  /*90a0*/  FMUL.FTZ R36, R36, R205.reuse ;  /* 0x000000cd24247220 */ /* 0x080fe20000410000 */
[----:B-1----:R0:W-:Y:S01]  /*90b0*/  @!P3 STS [R160+0x38420], R204 ;  /* 0x038420cca000b388 */ /* 0x0021e20000000800 */
        /* <DEDUP_REMOVED lines=32> */
[----:B------:R-:W1:Y:S01]  /*92c0*/  MUFU.EX2 R197, R197 ;  /* 0x000000c500c57308 */ /* 0x000e620000000800 */
[----:B--2---:R-:W-:Y:S01]  /*92d0*/  F2FP.F16.F32.PACK_AB R155, R183, R180 ;  /* 0x000000b4b79b723e */ /* 0x004fe200000000ff */
        /* <DEDUP_REMOVED lines=114> */
[----:B------:R-:W-:Y:S01]  /*9a00*/  FMUL.FTZ R151, R151, R204 ;  /* 0x000000cc97977220 */ /* 0x000fe20000410000 */
[----:B0-----:R-:W-:Y:S01]  /*9a10*/  F2FP.F16.F32.PACK_AB R164, R177, R174 ;  /* 0x000000aeb1a4723e */ /* 0x001fe200000000ff */
[----:B------:R0:W-:Y:S01]  /*9a20*/  STSM.16.M88.4 [R185+0x36400], R152 ;  /* 0x03640098b9007844 */ /* 0x0001e20000000200 */
[----:B------:R-:W-:Y:S01]  /*9a30*/  FFMA.FTZ R181, R204, R6, R181 ;  /* 0x00000006ccb57223 */ /* 0x000fe200000100b5 */
[----:B------:R-:W2:Y:S01]  /*9a40*/  MUFU.EX2 R10, R10 ;  /* 0x0000000a000a7308 */ /* 0x000ea20000000800 */
[----:B------:R-:W-:Y:S01]  /*9a50*/  FFMA.FTZ R12, R205, R5, R12 ;  /* 0x00000005cd0c7223 */ /* 0x000fe2000001000c */
[----:B------:R0:W-:Y:S01]  /*9a60*/  STSM.16.M88.4 [R189], R156 ;  /* 0x0000009cbd007844 */ /* 0x0001e20000000200 */
[----:B------:R-:W-:Y:S01]  /*9a70*/  FADD.FTZ R181, R178, R181 ;  /* 0x000000b5b2b57221 */ /* 0x000fe20000010000 */
[----:B------:R-:W-:Y:S01]  /*9a80*/  PLOP3.LUT P3, PT, PT, PT, UP0, 0x80, 0x0 ;  /* 0x000000000000781c */ /* 0x000fe20003f6f008 */
[----:B------:R-:W-:Y:S01]  /*9a90*/  FADD.FTZ R15, R15, R12 ;  /* 0x0000000c0f0f7221 */ /* 0x000fe20000010000 */
[----:B------:R0:W-:Y:S01]  /*9aa0*/  STSM.16.M88.4 [R186], R160 ;  /* 0x000000a0ba007844 */ /* 0x0001e20000000200 */
[----:B------:R-:W-:Y:S01]  /*9ab0*/  FADD.FTZ R180, R180, R181 ;  /* 0x000000b5b4b47221 */ /* 0x000fe20000010000 */
[----:B------:R-:W-:Y:S01]  /*9ac0*/  MUFU.EX2 R13, R13 ;  /* 0x0000000d000d7308 */ /* 0x000fe20000000800 */
[----:B-1----:R-:W-:Y:S01]  /*9ad0*/  F2FP.F16.F32.PACK_AB R166, R179, R176 ;  /* 0x000000b0b3a6723e */ /* 0x002fe200000000ff */
[----:B------:R-:W-:Y:S01]  /*9ae0*/  FADD.FTZ R14, R14, R15 ;  /* 0x0000000f0e0e7221 */ /* 0x000fe20000010000 */
[----:B------:R-:W-:-:S03]  /*9af0*/  FADD.FTZ R183, R183, R180 ;  /* 0x000000b4b7b77221 */ /* 0x000fc60000010000 */
[----:B------:R-:W-:Y:S01]  /*9b00*/  FADD.FTZ R21, R21, R14 ;  /* 0x0000000e15157221 */ /* 0x000fe20000010000 */
[----:B------:R-:W-:Y:S01]  /*9b10*/  FADD.FTZ R182, R182, R183 ;  /* 0x000000b7b6b67221 */ /* 0x000fe20000010000 */
[----:B------:R-:W1:Y:S01]  /*9b20*/  MUFU.EX2 R202, R202 ;  /* 0x000000ca00ca7308 */ /* 0x000e620000000800 */
[----:B--2---:R-:W-:Y:S01]  /*9b30*/  F2FP.F16.F32.PACK_AB R165, R10, R11 ;  /* 0x0000000b0aa5723e */ /* 0x004fe200000000ff */
        /* <DEDUP_REMOVED lines=8> */
[----:B-1----:R-:W-:Y:S02]  /*9bc0*/  F2FP.F16.F32.PACK_AB R167, R202, R13 ;  /* 0x0000000dcaa7723e */ /* 0x002fe400000000ff */
[----:B------:R-:W-:Y:S01]  /*9bd0*/  FADD.FTZ R170, R170, R171 ;  /* 0x000000abaaaa7221 */ /* 0x000fe20000010000 */
[----:B------:R-:W-:Y:S02]  /*9be0*/  FADD.FTZ R198, R201, R198 ;  /* 0x000000c6c9c67221 */ /* 0x000fe40000010000 */
[----:B------:R0:W-:Y:S01]  /*9bf0*/  STSM.16.M88.4 [R187], R164 ;  /* 0x000000a4bb007844 */ /* 0x0001e20000000200 */
[----:B------:R-:W-:Y:S01]  /*9c00*/  WARPGROUP.ARRIVE ;  /* 0x00000000000079c5 */ /* 0x000fe20000000000 */
[----:B------:R-:W-:Y:S01]  /*9c10*/  FADD.FTZ R173, R173, R170 ;  /* 0x000000aaadad7221 */ /* 0x000fe20000010000 */
[----:B------:R-:W-:-:S03]  /*9c20*/  FADD.FTZ R199, R199, R198 ;  /* 0x000000c6c7c77221 */ /* 0x000fc60000010000 */
[----:B------:R-:W-:Y:S01]  /*9c30*/  FADD.FTZ R172, R172, R173 ;  /* 0x000000adacac7221 */ /* 0x000fe20000010000 */
[----:B------:R-:W-:Y:S01]  /*9c40*/  HGMMA.64x256x16.F32 R24, R152, gdesc[UR8].tnspB, R24, gsb0 ;  /* 0x43e0000898187df0 */ /* 0x000fe20008000818 */
[----:B------:R-:W-:Y:S01]  /*9c50*/  R2UR UR10, R207 ;  /* 0x00000000cf0a72ca */ /* 0x000fe200000e0000 */
[----:B------:R-:W-:Y:S01]  /*9c60*/  UMOV UR11, 0x40000040 ;  /* 0x40000040000b7882 */ /* 0x000fe20000000000 */
[----:B------:R-:W-:Y:S02]  /*9c70*/  VIADD R207, R206, 0x100 ;  /* 0x00000100cecf7836 */ /* 0x000fe40000000000 */
[----:B------:R-:W-:Y:S01]  /*9c80*/  FADD.FTZ R200, R200, R199 ;  /* 0x000000c7c8c87221 */ /* 0x000fe20000010000 */
[----:B------:R-:W-:Y:S02]  /*9c90*/  VIADD R206, R206, 0x180 ;  /* 0x00000180cece7836 */ /* 0x000fe40000000000 */
[----:B------:R-:W-:Y:S01]  /*9ca0*/  FADD.FTZ R175, R175, R172 ;  /* 0x000000acafaf7221 */ /* 0x000fe20000010000 */
[----:B------:R-:W-:-:S03]  /*9cb0*/  FADD.FTZ R11, R11, R200 ;  /* 0x000000c80b0b7221 */ /* 0x000fc60000010000 */
[----:B------:R-:W-:Y:S01]  /*9cc0*/  FADD.FTZ R174, R174, R175 ;  /* 0x000000afaeae7221 */ /* 0x000fe20000010000 */
[----:B------:R-:W-:Y:S01]  /*9cd0*/  FADD.FTZ R10, R10, R11 ;  /* 0x0000000b0a0a7221 */ /* 0x000fe20000010000 */
[----:B------:R-:W-:Y:S02]  /*9ce0*/  IMAD.MOV.U32 R11, RZ, RZ, R7 ;  /* 0x000000ffff0b7224 */ /* 0x000fe400078e0007 */
[----:B------:R-:W-:Y:S01]  /*9cf0*/  FADD.FTZ R177, R177, R174 ;  /* 0x000000aeb1b17221 */ /* 0x000fe20000010000 */
[----:B------:R-:W-:Y:S01]  /*9d00*/  FADD.FTZ R13, R13, R10 ;  /* 0x0000000a0d0d7221 */ /* 0x000fe20000010000 */
[----:B------:R-:W-:Y:S02]  /*9d10*/  IMAD.MOV.U32 R10, RZ, RZ, R8 ;  /* 0x000000ffff0a7224 */ /* 0x000fe400078e0008 */
[----:B------:R-:W-:Y:S01]  /*9d20*/  FADD.FTZ R176, R176, R177 ;  /* 0x000000b1b0b07221 */ /* 0x000fe20000010000 */
[----:B------:R-:W-:Y:S01]  /*9d30*/  FADD.FTZ R6, R202, R13 ;  /* 0x0000000dca067221 */ /* 0x000fe20000010000 */
[----:B------:R-:W-:-:S02]  /*9d40*/  IMAD.MOV.U32 R13, RZ, RZ, R2 ;  /* 0x000000ffff0d7224 */ /* 0x000fc400078e0002 */
[----:B------:R-:W-:Y:S01]  /*9d50*/  FADD.FTZ R5, R179, R176 ;  /* 0x000000b0b3057221 */ /* 0x000fe20000010000 */
[----:B------:R-:W-:Y:S02]  /*9d60*/  WARPGROUP.DEPBAR.LE gsb0, 0x0 ;  /* 0x00008000000079c5 */ /* 0x000fe40000010000 */
[----:B------:R-:W-:-:S06]  /*9d70*/  WARPGROUP.ARRIVE ;  /* 0x00000000000079c5 */ /* 0x000fcc0000000000 */
        /* <DEDUP_REMOVED lines=24> */
.L_x_7616:
[----:B------:R-:W-:-:S13]  /*9f00*/  ISETP.LE.AND P1, PT, RZ, UR31, PT ;  /* 0x0000001fff007c0c */ /* 0x000fda000bf23270 */
[----:B------:R-:W-:Y:S05]  /*9f10*/  @!P1 BRA `(.L_x_7626) ;  /* 0x0000003000449947 */ /* 0x000fea0003800000 */
[----:B------:R-:W-:Y:S01]  /*9f20*/  IMAD.MOV.U32 R11, RZ, RZ, R8 ;  /* 0x000000ffff0b7224 */ /* 0x000fe200078e0008 */
[----:B------:R-:W-:Y:S01]  /*9f30*/  ULDC UR29, c[0x0][0xad0] ;  /* 0x0002b400001d7ab9 */ /* 0x000fe20000000800 */
[----:B------:R-:W-:Y:S01]  /*9f40*/  IMAD.MOV.U32 R20, RZ, RZ, R7 ;  /* 0x000000ffff147224 */ /* 0x000fe200078e0007 */
[----:B------:R-:W-:Y:S01]  /*9f50*/  ULDC UR28, c[0x0][0xa80] ;  /* 0x0002a000001c7ab9 */ /* 0x000fe20000000800 */
[----:B------:R-:W-:-:S07]  /*9f60*/  IMAD.MOV.U32 R13, RZ, RZ, R2 ;  /* 0x000000ffff0d7224 */ /* 0x000fce00078e0002 */
.L_x_7635:
[----:B------:R-:W-:-:S05]  /*9f70*/  VIADD R2, R13, 0x1 ;  /* 0x000000010d027836 */ /* 0x000fca0000000000 */
[----:B------:R-:W-:-:S04]  /*9f80*/  ISETP.NE.AND P1, PT, R2, 0x2, PT ;  /* 0x000000020200780c */ /* 0x000fc80003f25270 */
[----:B------:R-:W-:Y:S02]  /*9f90*/  SEL R7, RZ, 0x1, P1 ;  /* 0x00000001ff077807 */ /* 0x000fe40000800000 */
[----:B------:R-:W-:Y:S02]  /*9fa0*/  SEL R2, R2, RZ, P1 ;  /* 0x000000ff02027207 */ /* 0x000fe40000800000 */
[----:B------:R-:W-:Y:S01]  /*9fb0*/  LOP3.LUT R16, R16, R7, RZ, 0x3c, !PT ;  /* 0x0000000710107212 */ /* 0x000fe200078e3cff */
[----:B--2---:R-:W-:Y:S06]  /*9fc0*/  @!P0 BRA `(.L_x_7627) ;  /* 0x0000000000048947 */ /* 0x004fec0003800000 */
[----:B------:R-:W-:Y:S01]  /*9fd0*/  BPT.TRAP 0x1 ;  /* 0x000000040000795c */ /* 0x000fe20000300000 */
.L_x_7627:
[----:B0-----:R-:W-:Y:S01]  /*9fe0*/  IMAD R9, R2, 0x8, R17 ;  /* 0x0000000802097824 */ /* 0x001fe200078e0211 */
[----:B------:R-:W-:-:S04]  /*9ff0*/  SHF.L.U32 R8, R16, 0x1f, RZ ;  /* 0x0000001f10087819 */ /* 0x000fc800000006ff */
[----:B------:R0:W1:Y:S01]  /*a000*/  SYNCS.PHASECHK.TRANS64.TRYWAIT P1, [R9+URZ+0x38830], R8 ;  /* 0x03883008090075a7 */ /* 0x000062000802017f */
[----:B------:R-:W-:Y:S05]  /*a010*/  @!P0 BRA `(.L_x_7628) ;  /* 0x0000000000048947 */ /* 0x000fea0003800000 */
[----:B------:R-:W-:Y:S01]  /*a020*/  BPT.TRAP 0x1 ;  /* 0x000000040000795c */ /* 0x000fe20000300000 */
.L_x_7628:
[----:B------:R-:W-:Y:S01]  /*a030*/  IMAD R7, R2, 0x200, R0 ;  /* 0x0000020002077824 */ /* 0x000fe200078e0200 */
[----:B-1----:R-:W-:Y:S06]  /*a040*/  @P1 BRA `(.L_x_7629) ;  /* 0x0000000000081947 */ /* 0x002fec0003800000 */
[----:B------:R-:W1:Y:S02]  /*a050*/  SYNCS.PHASECHK.TRANS64.TRYWAIT P1, [R9+URZ+0x38830], R8 ;  /* 0x03883008090075a7 */ /* 0x000e64000802017f */
[----:B-1----:R-:W-:Y:S05]  /*a060*/  @!P1 BRA `(.L_x_7630) ;  /* 0x000000cc001c9947 */ /* 0x002fea0003800000 */
.L_x_7629:
[----:B------:R-:W-:Y:S01]  /*a070*/  R2UR UR6, R7 ;  /* 0x00000000070672ca */ /* 0x000fe200000e0000 */
[----:B------:R-:W-:Y:S01]  /*a080*/  WARPGROUP.ARRIVE ;  /* 0x00000000000079c5 */ /* 0x000fe20000000000 */
[----:B------:R-:W-:Y:S01]  /*a090*/  UMOV UR7, 0x40000040 ;  /* 0x4000004000077882 */ /* 0x000fe20000000000 */
[----:B------:R-:W-:Y:S01]  /*a0a0*/  UMOV UR11, 0x40000040 ;  /* 0x40000040000b7882 */ /* 0x000fe20000000000 */
[----:B------:R-:W-:Y:S01]  /*a0b0*/  UMOV UR15, 0x40000040 ;  /* 0x40000040000f7882 */ /* 0x000fe20000000000 */
[----:B------:R-:W-:-:S08]  /*a0c0*/  UMOV UR19, 0x40000040 ;  /* 0x4000004000137882 */ /* 0x000fd00000000000 */
        /* <DEDUP_REMOVED lines=16> */
.L_x_7631:
[----:B------:R2:W3:Y:S01]  /*a1d0*/  SYNCS.PHASECHK.TRANS64.TRYWAIT P1, [R9+URZ+0x38850], R8 ;  /* 0x03885008090075a7 */ /* 0x0004e2000802017f */
[----:B------:R-:W-:Y:S05]  /*a1e0*/  @!P0 BRA `(.L_x_7632) ;  /* 0x0000000000048947 */ /* 0x000fea0003800000 */
[----:B------:R-:W-:Y:S01]  /*a1f0*/  BPT.TRAP 0x1 ;  /* 0x000000040000795c */ /* 0x000fe20000300000 */
.L_x_7632:
[----:B---3--:R-:W-:Y:S05]  /*a200*/  @P1 BRA `(.L_x_7633) ;  /* 0x0000000000081947 */ /* 0x008fea0003800000 */
[----:B------:R-:W3:Y:S02]  /*a210*/  SYNCS.PHASECHK.TRANS64.TRYWAIT P1, [R9+URZ+0x38850], R8 ;  /* 0x03885008090075a7 */ /* 0x000ee4000802017f */
[----:B---3--:R-:W-:Y:S05]  /*a220*/  @!P1 BRA `(.L_x_7634) ;  /* 0x000000c800c09947 */ /* 0x008fea0003800000 */
.L_x_7633:
        /* <DEDUP_REMOVED lines=13> */
[----:B------:R-:W-:Y:S01]  /*a300*/  UMOV UR6, UR28 ;  /* 0x0000001c00067c82 */ /* 0x000fe20008000000 */
[----:B------:R-:W-:Y:S01]  /*a310*/  VIADD R21, R4, 0x800 ;  /* 0x0000080004157836 */ /* 0x000fe20000000000 */
[----:B------:R-:W-:Y:S01]  /*a320*/  UMOV UR11, 0x40000040 ;  /* 0x40000040000b7882 */ /* 0x000fe20000000000 */
[----:B------:R-:W-:-:S02]  /*a330*/  VIADD R15, R7, 0x800 ;  /* 0x00000800070f7836 */ /* 0x000fc40000000000 */
[----:B------:R-:W-:Y:S01]  /*a340*/  HGMMA.64x64x16.F32 R152, gdesc[UR20], R152, gsb0 ;  /* 0x00e00000149879f0 */ /* 0x000fe20008000898 */
[----:B0-----:R-:W-:Y:S02]  /*a350*/  SHF.R.U32.HI R12, RZ, 0x7, R12 ;  /* 0x00000007ff0c7819 */ /* 0x001fe4000001160c */
        /* <DEDUP_REMOVED lines=165> */
[----:B------:R-:W-:-:S04]  /*adb0*/  VIADD R15, R7, 0xa00 ;  /* 0x00000a00070f7836 */ /* 0x000fc80000000000 */
        /* <DEDUP_REMOVED lines=175> */
[----:B------:R-:W-:-:S05]  /*b8b0*/  FMUL.FTZ R163, R183, UR29 ;  /* 0x0000001db7a37c20 */ /* 0x000fca0008410000 */
        /* <DEDUP_REMOVED lines=25> */
[----:B-1----:R-:W-:Y:S01]  /*ba50*/  FMNMX.FTZ R7, R205, R154, !PT ;  /* 0x0000009acd077209 */ /* 0x002fe20007810000 */
[----:B------:R-:W-:-:S06]  /*ba60*/  FMUL.FTZ R154, R166, UR29 ;  /* 0x0000001da69a7c20 */ /* 0x000fcc0008410000 */
        /* <DEDUP_REMOVED lines=8> */
[----:B0-----:R-:W-:Y:S01]  /*baf0*/  FMNMX.FTZ R167, R7, R160, !PT ;  /* 0x000000a007a77209 */ /* 0x001fe20007810000 */
[----:B------:R-:W-:Y:S01]  /*bb00*/  FMUL.FTZ R160, R178, UR29 ;  /* 0x0000001db2a07c20 */ /* 0x000fe20008410000 */
        /* <DEDUP_REMOVED lines=8> */
[----:B------:R-:W3:Y:S08]  /*bb90*/  MUFU.TANH R155, R155 ;  /* 0x0000009b009b7308 */ /* 0x000ef00000002400 */
[----:B------:R-:W4:Y:S01]  /*bba0*/  MUFU.TANH R156, R156 ;  /* 0x0000009c009c7308 */ /* 0x000f220000002400 */
[----:B-1----:R-:W-:-:S02]  /*bbb0*/  FMNMX.FTZ R7, R167, R168, !PT ;  /* 0x000000a8a7077209 */ /* 0x002fc40007810000 */
[----:B0-----:R-:W-:-:S03]  /*bbc0*/  FMNMX.FTZ R167, R153, R166, !PT ;  /* 0x000000a699a77209 */ /* 0x001fc60007810000 */
[C---:B------:R-:W-:Y:S02]  /*bbd0*/  FADD.FTZ R166, -R7.reuse, R20 ;  /* 0x0000001407a67221 */ /* 0x040fe40000010100 */
        /* <DEDUP_REMOVED lines=20> */
[----:B------:R-:W-:Y:S01]  /*bd20*/  FFMA.FTZ R206, R206, UR6, -R167 ;  /* 0x00000006cece7c23 */ /* 0x000fe200080108a7 */
[----:B------:R-:W-:-:S02]  /*bd30*/  IMAD R204, R2, 0x1000, R19 ;  /* 0x0000100002cc7824 */ /* 0x000fc400078e0213 */
[----:B------:R-:W0:Y:S01]  /*bd40*/  MUFU.TANH R160, R160 ;  /* 0x000000a000a07308 */ /* 0x000e220000002400 */
[----:B-1----:R-:W-:Y:S02]  /*bd50*/  FMNMX.FTZ R166, R158, R169, !PT ;  /* 0x000000a99ea67209 */ /* 0x002fe40007810000 */
[----:B------:R-:W-:-:S05]  /*bd60*/  R2UR UR10, R204 ;  /* 0x00000000cc0a72ca */ /* 0x000fca00000e0000 */
[----:B------:R-:W1:Y:S01]  /*bd70*/  MUFU.TANH R161, R161 ;  /* 0x000000a100a17308 */ /* 0x000e620000002400 */
[----:B--2---:R-:W-:-:S07]  /*bd80*/  FMNMX.FTZ R169, R159, R166, !PT ;  /* 0x000000a69fa97209 */ /* 0x004fce0007810000 */
[----:B------:R-:W2:Y:S01]  /*bd90*/  MUFU.TANH R162, R162 ;  /* 0x000000a200a27308 */ /* 0x000ea20000002400 */
[----:B0-----:R-:W-:Y:S01]  /*bda0*/  FMNMX.FTZ R8, R160, R169, !PT ;  /* 0x000000a9a0087209 */ /* 0x001fe20007810000 */
[----:B------:R-:W-:-:S06]  /*bdb0*/  FFMA.FTZ R169, R188, UR6, -R167 ;  /* 0x00000006bca97c23 */ /* 0x000fcc00080108a7 */
[----:B------:R-:W0:Y:S01]  /*bdc0*/  MUFU.TANH R163, R163 ;  /* 0x000000a300a37308 */ /* 0x000e220000002400 */
[----:B-1----:R-:W-:-:S07]  /*bdd0*/  FMNMX.FTZ R171, R161, R8, !PT ;  /* 0x00000008a1ab7209 */ /* 0x002fce0007810000 */
[----:B------:R1:W3:Y:S01]  /*bde0*/  MUFU.EX2 R20, R170 ;  /* 0x000000aa00147308 */ /* 0x0002e20000000800 */
[----:B--2---:R-:W-:Y:S01]  /*bdf0*/  FMNMX.FTZ R8, R162, R171, !PT ;  /* 0x000000aba2087209 */ /* 0x004fe20007810000 */
[----:B------:R-:W-:-:S06]  /*be00*/  FFMA.FTZ R171, R197, UR6, -R167 ;  /* 0x00000006c5ab7c23 */ /* 0x000fcc00080108a7 */
[----:B------:R-:W-:Y:S01]  /*be10*/  MUFU.EX2 R21, R21 ;  /* 0x0000001500157308 */ /* 0x000fe20000000800 */
[----:B0-----:R-:W-:Y:S01]  /*be20*/  FMNMX.FTZ R8, R163, R8, !PT ;  /* 0x00000008a3087209 */ /* 0x001fe20007810000 */
[----:B-1----:R-:W-:-:S04]  /*be30*/  FFMA.FTZ R170, R196, UR6, -R167 ;  /* 0x00000006c4aa7c23 */ /* 0x002fc800080108a7 */
[----:B------:R-:W0:Y:S02]  /*be40*/  SHFL.BFLY PT, R177, R8, 0x2, 0x1f ;  /* 0x0c401f0008b17f89 */ /* 0x000e2400000e0000 */
[----:B------:R-:W1:Y:S01]  /*be50*/  MUFU.EX2 R168, R168 ;  /* 0x000000a800a87308 */ /* 0x000e620000000800 */
[-C--:B---3--:R-:W-:Y:S01]  /*be60*/  FMUL.FTZ R24, R24, R20.reuse ;  /* 0x0000001418187220 */ /* 0x088fe20000410000 */
        /* <DEDUP_REMOVED lines=20> */
[----:B0-----:R-:W-:Y:S01]  /*bfb0*/  FMNMX.FTZ R166, R8, R177, !PT ;  /* 0x000000b108a67209 */ /* 0x001fe20007810000 */
[----:B------:R-:W-:Y:S01]  /*bfc0*/  FFMA.FTZ R177, R165, UR6, -R167 ;  /* 0x00000006a5b17c23 */ /* 0x000fe200080108a7 */
        /* <DEDUP_REMOVED lines=36> */
[----:B------:R-:W-:Y:S01]  /*c210*/  FFMA.FTZ R197, R153, UR6, -R165 ;  /* 0x0000000699c57c23 */ /* 0x000fe200080108a5 */
[----:B------:R-:W-:-:S02]  /*c220*/  IMAD.MOV R153, RZ, RZ, -R184 ;  /* 0x000000ffff997224 */ /* 0x000fc400078e0ab8 */
[----:B------:R-:W-:Y:S01]  /*c230*/  FMUL.FTZ R11, R11, UR6 ;  /* 0x000000060b0b7c20 */ /* 0x000fe20008410000 */
[--C-:B------:R-:W-:Y:S01]  /*c240*/  FFMA.FTZ R183, R12, UR6, -R165.reuse ;  /* 0x000000060cb77c23 */ /* 0x100fe200080108a5 */
[--C-:B------:R-:W-:Y:S01]  /*c250*/  FFMA.FTZ R12, R14, UR6, -R165.reuse ;  /* 0x000000060e0c7c23 */ /* 0x100fe200080108a5 */
[--C-:B------:R-:W-:Y:S01]  /*c260*/  FFMA.FTZ R14, R152, UR6, -R165.reuse ;  /* 0x00000006980e7c23 */ /* 0x100fe200080108a5 */
[----:B------:R-:W-:Y:S01]  /*c270*/  ISETP.NE.AND P1, PT, R18, R153, PT ;  /* 0x000000991200720c */ /* 0x000fe20003f25270 */
[--C-:B------:R-:W-:Y:S01]  /*c280*/  FFMA.FTZ R188, R154, UR6, -R165.reuse ;  /* 0x000000069abc7c23 */ /* 0x100fe200080108a5 */
[----:B------:R-:W0:Y:S01]  /*c290*/  MUFU.EX2 R11, R11 ;  /* 0x0000000b000b7308 */ /* 0x000e220000000800 */
[----:B------:R-:W-:Y:S02]  /*c2a0*/  @!P2 VIADD R152, R9, 0x38840 ;  /* 0x000388400998a836 */ /* 0x000fe40000000000 */
[--C-:B------:R-:W-:Y:S01]  /*c2b0*/  FFMA.FTZ R10, R10, UR6, -R165.reuse ;  /* 0x000000060a0a7c23 */ /* 0x100fe200080108a5 */
[--C-:B------:R-:W-:Y:S01]  /*c2c0*/  FFMA.FTZ R15, R15, UR6, -R165.reuse ;  /* 0x000000060f0f7c23 */ /* 0x100fe200080108a5 */
[--C-:B------:R-:W-:Y:S01]  /*c2d0*/  FFMA.FTZ R199, R155, UR6, -R165.reuse ;  /* 0x000000069bc77c23 */ /* 0x100fe200080108a5 */
[--C-:B------:R-:W-:Y:S01]  /*c2e0*/  FFMA.FTZ R196, R156, UR6, -R165.reuse ;  /* 0x000000069cc47c23 */ /* 0x100fe200080108a5 */
[----:B------:R-:W-:Y:S01]  /*c2f0*/  @!P2 PRMT R152, RZ, 0x654, R152 ;  /* 0x00000654ff98a816 */ /* 0x000fe20000000098 */
[--C-:B------:R-:W-:Y:S01]  /*c300*/  FFMA.FTZ R201, R157, UR6, -R165.reuse ;  /* 0x000000069dc97c23 */ /* 0x100fe200080108a5 */
[--C-:B------:R-:W-:Y:S01]  /*c310*/  FFMA.FTZ R198, R158, UR6, -R165.reuse ;  /* 0x000000069ec67c23 */ /* 0x100fe200080108a5 */
[----:B------:R-:W-:Y:S01]  /*c320*/  FFMA.FTZ R203, R159, UR6, -R165 ;  /* 0x000000069fcb7c23 */ /* 0x000fe200080108a5 */
[----:B------:R1:W-:Y:S01]  /*c330*/  @!P2 SYNCS.ARRIVE.TRANS64.RED.A1T0 RZ, [R152+URZ], RZ ;  /* 0x000000ff98ffa9a7 */ /* 0x0003e2000810043f */
[----:B------:R-:W-:-:S02]  /*c340*/  @!P1 IMAD R154, R13, 0x40, R22 ;  /* 0x000000400d9a9824 */ /* 0x000fc400078e0216 */
[--C-:B------:R-:W-:Y:S01]  /*c350*/  FFMA.FTZ R200, R160, UR6, -R165.reuse ;  /* 0x00000006a0c87c23 */ /* 0x100fe200080108a5 */
[--C-:B------:R-:W-:Y:S01]  /*c360*/  FFMA.FTZ R205, R161, UR6, -R165.reuse ;  /* 0x00000006a1cd7c23 */ /* 0x100fe200080108a5 */
[----:B------:R-:W-:Y:S01]  /*c370*/  FFMA.FTZ R13, R162, UR6, -R165 ;  /* 0x00000006a20d7c23 */ /* 0x000fe200080108a5 */
[----:B------:R-:W-:Y:S02]  /*c380*/  @!P1 IMAD R154, R154, 0x4, R17 ;  /* 0x000000049a9a9824 */ /* 0x000fe400078e0211 */
[----:B------:R-:W-:Y:S01]  /*c390*/  FFMA.FTZ R202, R163, UR6, -R165 ;  /* 0x00000006a3ca7c23 */ /* 0x000fe200080108a5 */
[----:B------:R-:W-:Y:S01]  /*c3a0*/  MUFU.EX2 R10, R10 ;  /* 0x0000000a000a7308 */ /* 0x000fe20000000800 */
[----:B-1----:R-:W-:Y:S01]  /*c3b0*/  F2FP.F16.F32.PACK_AB R152, R168, R21 ;  /* 0x00000015a898723e */ /* 0x002fe200000000ff */
[----:B0-----:R-:W-:Y:S01]  /*c3c0*/  FMUL.FTZ R26, R26, R11 ;  /* 0x0000000b1a1a7220 */ /* 0x001fe20000410000 */
[----:B------:R-:W-:Y:S01]  /*c3d0*/  @!P1 STS [R154+0x38400], R20 ;  /* 0x038400149a009388 */ /* 0x000fe20000000800 */
[----:B------:R-:W-:Y:S01]  /*c3e0*/  F2FP.F16.F32.PACK_AB R156, R172, R171 ;  /* 0x000000abac9c723e */ /* 0x000fe200000000ff */
[----:B------:R-:W-:Y:S01]  /*c3f0*/  FMUL.FTZ R27, R27, R11 ;  /* 0x0000000b1b1b7220 */ /* 0x000fe20000410000 */
[----:B------:R-:W-:Y:S01]  /*c400*/  F2FP.F16.F32.PACK_AB R158, R174, R173 ;  /* 0x000000adae9e723e */ /* 0x000fe200000000ff */
[----:B------:R0:W-:Y:S01]  /*c410*/  @!P1 STS [R154+0x38420], R11 ;  /* 0x0384200b9a009388 */ /* 0x0001e20000000800 */
        /* <DEDUP_REMOVED lines=65> */
[----:B0-----:R-:W-:Y:S01]  /*c830*/  F2FP.F16.F32.PACK_AB R159, R199, R188 ;  /* 0x000000bcc79f723e */ /* 0x001fe200000000ff */
        /* <DEDUP_REMOVED lines=33> */
[-C--:B------:R-:W-:Y:S01]  /*ca50*/  FMUL.FTZ R150, R150, R11.reuse ;  /* 0x0000000b96967220 */ /* 0x080fe20000410000 */
[----:B------:R-:W-:Y:S01]  /*ca60*/  FMUL.FTZ R151, R151, R11 ;  /* 0x0000000b97977220 */ /* 0x000fe20000410000 */
[----:B------:R2:W-:Y:S01]  /*ca70*/  STSM.16.M88.4 [R185+0x36400], R152 ;  /* 0x03640098b9007844 */ /* 0x0005e20000000200 */
[----:B------:R-:W-:Y:S01]  /*ca80*/  FFMA.FTZ R6, R11, R6, R10 ;  /* 0x000000060b067223 */ /* 0x000fe2000001000a */
[----:B------:R-:W-:Y:S01]  /*ca90*/  FFMA.FTZ R5, R20, R5, R21 ;  /* 0x0000000514057223 */ /* 0x000fe20000010015 */
[----:B------:R-:W0:Y:S01]  /*caa0*/  MUFU.EX2 R203, R203 ;  /* 0x000000cb00cb7308 */ /* 0x000e220000000800 */
[----:B-1----:R-:W-:Y:S01]  /*cab0*/  F2FP.F16.F32.PACK_AB R161, R201, R196 ;  /* 0x000000c4c9a1723e */ /* 0x002fe200000000ff */
[----:B------:R2:W-:Y:S01]  /*cac0*/  STSM.16.M88.4 [R189], R156 ;  /* 0x0000009cbd007844 */ /* 0x0005e20000000200 */
[----:B------:R-:W-:Y:S01]  /*cad0*/  FADD.FTZ R183, R183, R6 ;  /* 0x00000006b7b77221 */ /* 0x000fe20000010000 */
[----:B------:R-:W-:Y:S01]  /*cae0*/  FADD.FTZ R168, R168, R5 ;  /* 0x00000005a8a87221 */ /* 0x000fe20000010000 */
[----:B------:R-:W-:Y:S01]  /*caf0*/  ISETP.LT.AND P1, PT, RZ, UR31, PT ;  /* 0x0000001fff007c0c */ /* 0x000fe2000bf21270 */
[----:B------:R-:W-:-:S02]  /*cb00*/  @!P2 VIADD R9, R9, 0x38860 ;  /* 0x000388600909a836 */ /* 0x000fc40000000000 */
[----:B------:R-:W-:Y:S01]  /*cb10*/  FADD.FTZ R12, R12, R183 ;  /* 0x000000b70c0c7221 */ /* 0x000fe20000010000 */
[----:B------:R-:W-:Y:S01]  /*cb20*/  MUFU.EX2 R179, R179 ;  /* 0x000000b300b37308 */ /* 0x000fe20000000800 */
[----:B------:R-:W-:Y:S01]  /*cb30*/  FADD.FTZ R169, R169, R168 ;  /* 0x000000a8a9a97221 */ /* 0x000fe20000010000 */
[----:B------:R-:W-:Y:S01]  /*cb40*/  UIADD3 UR31, UR31, -0x1, URZ ;  /* 0xffffffff1f1f7890 */ /* 0x000fe2000fffe03f */
[----:B------:R-:W-:Y:S01]  /*cb50*/  FADD.FTZ R15, R15, R12 ;  /* 0x0000000c0f0f7221 */ /* 0x000fe20000010000 */
[----:B------:R-:W-:Y:S01]  /*cb60*/  @!P2 PRMT R9, RZ, 0x654, R9 ;  /* 0x00000654ff09a816 */ /* 0x000fe20000000009 */
[----:B------:R-:W-:Y:S01]  /*cb70*/  FADD.FTZ R170, R170, R169 ;  /* 0x000000a9aaaa7221 */ /* 0x000fe20000010000 */
[----:B------:R-:W-:Y:S02]  /*cb80*/  IMAD.MOV.U32 R11, RZ, RZ, R8 ;  /* 0x000000ffff0b7224 */ /* 0x000fe400078e0008 */
[----:B------:R-:W-:Y:S01]  /*cb90*/  FADD.FTZ R14, R14, R15 ;  /* 0x0000000f0e0e7221 */ /* 0x000fe20000010000 */
[----:B------:R-:W1:Y:S01]  /*cba0*/  MUFU.EX2 R180, R180 ;  /* 0x000000b400b47308 */ /* 0x000e620000000800 */
[----:B0-----:R-:W-:Y:S01]  /*cbb0*/  F2FP.F16.F32.PACK_AB R163, R203, R198 ;  /* 0x000000c6cba3723e */ /* 0x001fe200000000ff */
[----:B------:R-:W-:Y:S01]  /*cbc0*/  FADD.FTZ R171, R171, R170 ;  /* 0x000000aaabab7221 */ /* 0x000fe20000010000 */
[----:B------:R-:W-:Y:S01]  /*cbd0*/  FADD.FTZ R197, R197, R14 ;  /* 0x0000000ec5c57221 */ /* 0x000fe20000010000 */
[----:B------:R-:W-:-:S02]  /*cbe0*/  IMAD.MOV.U32 R20, RZ, RZ, R7 ;  /* 0x000000ffff147224 */ /* 0x000fc400078e0007 */
[----:B------:R2:W-:Y:S01]  /*cbf0*/  STSM.16.M88.4 [R186], R160 ;  /* 0x000000a0ba007844 */ /* 0x0005e20000000200 */
[----:B------:R-:W-:Y:S01]  /*cc00*/  FADD.FTZ R172, R172, R171 ;  /* 0x000000abacac7221 */ /* 0x000fe20000010000 */
[----:B------:R0:W-:Y:S01]  /*cc10*/  MUFU.EX2 R181, R206 ;  /* 0x000000ce00b57308 */ /* 0x0001e20000000800 */
[----:B------:R-:W-:Y:S02]  /*cc20*/  FADD.FTZ R188, R188, R197 ;  /* 0x000000c5bcbc7221 */ /* 0x000fe40000010000 */
[----:B------:R-:W-:Y:S02]  /*cc30*/  FADD.FTZ R173, R173, R172 ;  /* 0x000000acadad7221 */ /* 0x000fe40000010000 */
[----:B------:R-:W-:Y:S02]  /*cc40*/  FADD.FTZ R199, R199, R188 ;  /* 0x000000bcc7c77221 */ /* 0x000fe40000010000 */
[----:B------:R-:W-:Y:S01]  /*cc50*/  FADD.FTZ R174, R174, R173 ;  /* 0x000000adaeae7221 */ /* 0x000fe20000010000 */
[----:B------:R-:W3:Y:S01]  /*cc60*/  MUFU.EX2 R182, R182 ;  /* 0x000000b600b67308 */ /* 0x000ee20000000800 */
[----:B-1----:R-:W-:Y:S01]  /*cc70*/  F2FP.F16.F32.PACK_AB R164, R180, R179 ;  /* 0x000000b3b4a4723e */ /* 0x002fe200000000ff */
[----:B0-----:R-:W-:-:S02]  /*cc80*/  VIADD R206, R204, 0x80 ;  /* 0x00000080ccce7836 */ /* 0x001fc40000000000 */
[----:B------:R-:W-:Y:S01]  /*cc90*/  FADD.FTZ R196, R196, R199 ;  /* 0x000000c7c4c47221 */ /* 0x000fe20000010000 */
[----:B------:R-:W-:-:S03]  /*cca0*/  FADD.FTZ R175, R175, R174 ;  /* 0x000000aeafaf7221 */ /* 0x000fc60000010000 */
[----:B------:R-:W-:Y:S01]  /*ccb0*/  FADD.FTZ R201, R201, R196 ;  /* 0x000000c4c9c97221 */ /* 0x000fe20000010000 */
[----:B------:R-:W-:Y:S01]  /*ccc0*/  MUFU.EX2 R200, R200 ;  /* 0x000000c800c87308 */ /* 0x000fe20000000800 */
[----:B------:R-:W-:Y:S02]  /*ccd0*/  FADD.FTZ R176, R176, R175 ;  /* 0x000000afb0b07221 */ /* 0x000fe40000010000 */
[----:B------:R-:W-:Y:S02]  /*cce0*/  FADD.FTZ R198, R198, R201 ;  /* 0x000000c9c6c67221 */ /* 0x000fe40000010000 */
[----:B------:R-:W-:Y:S02]  /*ccf0*/  FADD.FTZ R177, R177, R176 ;  /* 0x000000b0b1b17221 */ /* 0x000fe40000010000 */
[----:B------:R-:W-:Y:S01]  /*cd00*/  FADD.FTZ R203, R203, R198 ;  /* 0x000000c6cbcb7221 */ /* 0x000fe20000010000 */
[----:B------:R-:W0:Y:S01]  /*cd10*/  MUFU.EX2 R205, R205 ;  /* 0x000000cd00cd7308 */ /* 0x000e220000000800 */
[----:B---3--:R-:W-:Y:S01]  /*cd20*/  F2FP.F16.F32.PACK_AB R166, R182, R181 ;  /* 0x000000b5b6a6723e */ /* 0x008fe200000000ff */
[----:B------:R-:W-:-:S04]  /*cd30*/  FADD.FTZ R178, R178, R177 ;  /* 0x000000b1b2b27221 */ /* 0x000fc80000010000 */
[----:B------:R-:W-:Y:S02]  /*cd40*/  FADD.FTZ R179, R179, R178 ;  /* 0x000000b2b3b37221 */ /* 0x000fe40000010000 */
[----:B------:R-:W-:Y:S02]  /*cd50*/  MUFU.EX2 R13, R13 ;  /* 0x0000000d000d7308 */ /* 0x000fe40000000800 */
[----:B------:R-:W-:-:S04]  /*cd60*/  FADD.FTZ R180, R180, R179 ;  /* 0x000000b3b4b47221 */ /* 0x000fc80000010000 */
[----:B------:R-:W-:Y:S02]  /*cd70*/  FADD.FTZ R5, R181, R180 ;  /* 0x000000b4b5057221 */ /* 0x000fe40000010000 */
[----:B------:R-:W1:Y:S01]  /*cd80*/  MUFU.EX2 R202, R202 ;  /* 0x000000ca00ca7308 */ /* 0x000e620000000800 */
[----:B0-----:R-:W-:Y:S01]  /*cd90*/  F2FP.F16.F32.PACK_AB R165, R205, R200 ;  /* 0x000000c8cda5723e */ /* 0x001fe200000000ff */
[----:B------:R-:W-:Y:S01]  /*cda0*/  FADD.FTZ R200, R200, R203 ;  /* 0x000000cbc8c87221 */ /* 0x000fe20000010000 */
[----:B------:R-:W-:-:S03]  /*cdb0*/  FADD.FTZ R5, R182, R5 ;  /* 0x00000005b6057221 */ /* 0x000fc60000010000 */
[----:B------:R-:W-:Y:S01]  /*cdc0*/  FADD.FTZ R200, R205, R200 ;  /* 0x000000c8cdc87221 */ /* 0x000fe20000010000 */
[----:B-1----:R-:W-:-:S03]  /*cdd0*/  F2FP.F16.F32.PACK_AB R167, R202, R13 ;  /* 0x0000000dcaa7723e */ /* 0x002fc600000000ff */
[----:B------:R-:W-:Y:S02]  /*cde0*/  FADD.FTZ R13, R13, R200 ;  /* 0x000000c80d0d7221 */ /* 0x000fe40000010000 */
[----:B------:R2:W-:Y:S01]  /*cdf0*/  STSM.16.M88.4 [R187], R164 ;  /* 0x000000a4bb007844 */ /* 0x0005e20000000200 */
[----:B------:R-:W-:Y:S01]  /*ce00*/  WARPGROUP.ARRIVE ;  /* 0x00000000000079c5 */ /* 0x000fe20000000000 */
[----:B------:R-:W-:Y:S01]  /*ce10*/  FADD.FTZ R6, R202, R13 ;  /* 0x0000000dca067221 */ /* 0x000fe20000010000 */
[----:B------:R-:W-:-:S04]  /*ce20*/  IMAD.MOV.U32 R13, RZ, RZ, R2 ;  /* 0x000000ffff0d7224 */ /* 0x000fc800078e0002 */
[----:B------:R-:W-:Y:S01]  /*ce30*/  HGMMA.64x256x16.F32 R24, R152, gdesc[UR8].tnspB, R24, gsb0 ;  /* 0x43e0000898187df0 */ /* 0x000fe20008000818 */
        /* <DEDUP_REMOVED lines=31> */
.L_x_7626:
[----:B------:R-:W1:Y:S01]  /*d030*/  SHFL.BFLY PT, R0, R5, 0x2, 0x1f ;  /* 0x0c401f0005007f89 */ /* 0x000e6200000e0000 */
[----:B------:R-:W-:Y:S01]  /*d040*/  IMAD.U32 R12, RZ, RZ, UR6 ;  /* 0x00000006ff0c7e24 */ /* 0x000fe2000f8e00ff */
[----:B------:R-:W-:Y:S02]  /*d050*/  UIADD3 UR36, UR36, 0x1, URZ ;  /* 0x0000000124247890 */ /* 0x000fe4000fffe03f */
[----:B0-2---:R-:W0:Y:S01]  /*d060*/  SHFL.BFLY PT, R9, R6, 0x2, 0x1f ;  /* 0x0c401f0006097f89 */ /* 0x005e2200000e0000 */
[----:B------:R-:W-:Y:S08]  /*d070*/  BAR.ARV 0x8, 0x100 ;  /* 0x0204000000007b1d */ /* 0x000ff00000002000 */
[----:B------:R-:W-:Y:S01]  /*d080*/  BAR.SYNC.DEFER_BLOCKING 0xf, 0x100 ;  /* 0x03c4000000007b1d */ /* 0x000fe20000010000 */
[----:B-1----:R-:W-:Y:S01]  /*d090*/  FADD.FTZ R0, R0, R5 ;  /* 0x0000000500007221 */ /* 0x002fe20000010000 */
[----:B------:R-:W-:-:S02]  /*d0a0*/  VIADD R5, R2, 0x1 ;  /* 0x0000000102057836 */ /* 0x000fc40000000000 */
[----:B0-----:R-:W-:Y:S02]  /*d0b0*/  FADD.FTZ R11, R9, R6 ;  /* 0x00000006090b7221 */ /* 0x001fe40000010000 */
[----:B------:R-:W0:Y:S01]  /*d0c0*/  SHFL.BFLY PT, R3, R0, 0x1, 0x1f ;  /* 0x0c201f0000037f89 */ /* 0x000e2200000e0000 */
[----:B------:R-:W-:-:S03]  /*d0d0*/  ISETP.NE.AND P1, PT, R5, 0x2, PT ;  /* 0x000000020500780c */ /* 0x000fc60003f25270 */
[----:B------:R-:W1:Y:S01]  /*d0e0*/  SHFL.BFLY PT, R4, R11, 0x1, 0x1f ;  /* 0x0c201f000b047f89 */ /* 0x000e6200000e0000 */
[----:B0-----:R-:W-:Y:S01]  /*d0f0*/  FADD.FTZ R10, R0, R3 ;  /* 0x00000003000a7221 */ /* 0x001fe20000010000 */
[----:B------:R-:W-:Y:S02]  /*d100*/  IMAD.MOV R3, RZ, RZ, -R184 ;  /* 0x000000ffff037224 */ /* 0x000fe400078e0ab8 */
[----:B------:R-:W-:Y:S02]  /*d110*/  IMAD.MOV.U32 R0, RZ, RZ, -0x800000 ;  /* 0xff800000ff007424 */ /* 0x000fe400078e00ff */
[----:B-1----:R-:W-:Y:S01]  /*d120*/  FADD.FTZ R9, R11, R4 ;  /* 0x000000040b097221 */ /* 0x002fe20000010000 */
[----:B------:R-:W-:Y:S01]  /*d130*/  FSETP.NE.FTZ.AND P2, PT, R10, RZ, PT ;  /* 0x000000ff0a00720b */ /* 0x000fe20003f55000 */
[----:B------:R-:W-:Y:S01]  /*d140*/  IMAD.MOV.U32 R4, RZ, RZ, RZ ;  /* 0x000000ffff047224 */ /* 0x000fe200078e00ff */
[----:B------:R-:W-:Y:S01]  /*d150*/  ISETP.NE.AND P0, PT, R18, R3, PT ;  /* 0x000000031200720c */ /* 0x000fe20003f05270 */
[----:B------:R-:W-:Y:S01]  /*d160*/  IMAD.MOV.U32 R3, RZ, RZ, RZ ;  /* 0x000000ffff037224 */ /* 0x000fe200078e00ff */
[----:B------:R-:W-:-:S02]  /*d170*/  FSETP.NE.FTZ.AND P3, PT, R9, RZ, PT ;  /* 0x000000ff0900720b */ /* 0x000fc40003f75000 */
[----:B------:R-:W-:-:S04]  /*d180*/  SEL R11, RZ, 0x1, P1 ;  /* 0x00000001ff0b7807 */ /* 0x000fc80000800000 */
[----:B------:R-:W-:-:S03]  /*d190*/  LOP3.LUT R16, R16, R11, RZ, 0x3c, !PT ;  /* 0x0000000b10107212 */ /* 0x000fc600078e3cff */
[----:B------:R-:W0:Y:S02]  /*d1a0*/  @P2 MUFU.RCP R3, R10 ;  /* 0x0000000a00032308 */ /* 0x000e240000001000 */
[----:B------:R-:W-:Y:S02]  /*d1b0*/  @!P0 IMAD R2, R2, 0x40, R22 ;  /* 0x0000004002028824 */ /* 0x000fe400078e0216 */
[----:B------:R-:W-:Y:S02]  /*d1c0*/  @P3 FMUL.FTZ R12, R12, 0.69314718246459960938 ;  /* 0x3f3172180c0c3820 */ /* 0x000fe40000410000 */
[----:B------:R-:W-:Y:S02]  /*d1d0*/  @!P0 IMAD R2, R2, 0x4, R17 ;  /* 0x0000000402028824 */ /* 0x000fe400078e0211 */
[----:B------:R-:W1:Y:S08]  /*d1e0*/  @P3 MUFU.RCP R4, R9 ;  /* 0x0000000900043308 */ /* 0x000e700000001000 */
[----:B------:R-:W2:Y:S01]  /*d1f0*/  @P2 MUFU.LG2 R10, R10 ;  /* 0x0000000a000a2308 */ /* 0x000ea20000000c00 */
[----:B0-----:R-:W-:Y:S01]  /*d200*/  @!P0 STS [R2+0x38400], R3 ;  /* 0x0384000302008388 */ /* 0x001fe20000000800 */
[-C--:B------:R-:W-:Y:S01]  /*d210*/  FMUL.FTZ R208, R24, R3.reuse ;  /* 0x0000000318d07220 */ /* 0x080fe20000410000 */
[-C--:B------:R-:W-:Y:S01]  /*d220*/  FMUL.FTZ R21, R25, R3.reuse ;  /* 0x0000000319157220 */ /* 0x080fe20000410000 */
[-C--:B------:R-:W-:Y:S01]  /*d230*/  FMUL.FTZ R205, R28, R3.reuse ;  /* 0x000000031ccd7220 */ /* 0x080fe20000410000 */
[-C--:B------:R-:W-:Y:S01]  /*d240*/  FMUL.FTZ R6, R29, R3.reuse ;  /* 0x000000031d067220 */ /* 0x080fe20000410000 */
[-C--:B------:R-:W-:Y:S01]  /*d250*/  FMUL.FTZ R213, R32, R3.reuse ;  /* 0x0000000320d57220 */ /* 0x080fe20000410000 */
[-C--:B------:R-:W-:Y:S01]  /*d260*/  FMUL.FTZ R211, R33, R3.reuse ;  /* 0x0000000321d37220 */ /* 0x080fe20000410000 */
[----:B------:R2:W0:Y:S01]  /*d270*/  @P3 MUFU.LG2 R11, R9 ;  /* 0x00000009000b3308 */ /* 0x0004220000000c00 */
[----:B-1----:R1:W-:Y:S01]  /*d280*/  @!P0 STS [R2+0x38420], R4 ;  /* 0x0384200402008388 */ /* 0x0023e20000000800 */
[-C--:B------:R-:W-:Y:S01]  /*d290*/  FMUL.FTZ R212, R36, R3.reuse ;  /* 0x0000000324d47220 */ /* 0x080fe20000410000 */
[-C--:B------:R-:W-:Y:S01]  /*d2a0*/  FMUL.FTZ R209, R37, R3.reuse ;  /* 0x0000000325d17220 */ /* 0x080fe20000410000 */
[-C--:B------:R-:W-:Y:S01]  /*d2b0*/  FMUL.FTZ R210, R40, R3.reuse ;  /* 0x0000000328d27220 */ /* 0x080fe20000410000 */
[-C--:B------:R-:W-:Y:S01]  /*d2c0*/  FMUL.FTZ R206, R41, R3.reuse ;  /* 0x0000000329ce7220 */ /* 0x080fe20000410000 */
[-C--:B------:R-:W-:Y:S01]  /*d2d0*/  FMUL.FTZ R207, R44, R3.reuse ;  /* 0x000000032ccf7220 */ /* 0x080fe20000410000 */
[-C--:B------:R-:W-:Y:S01]  /*d2e0*/  FMUL.FTZ R203, R45, R3.reuse ;  /* 0x000000032dcb7220 */ /* 0x080fe20000410000 */
[-C--:B------:R-:W-:Y:S01]  /*d2f0*/  FMUL.FTZ R204, R48, R3.reuse ;  /* 0x0000000330cc7220 */ /* 0x080fe20000410000 */
[----:B--2---:R-:W-:Y:S01]  /*d300*/  @P2 FMUL.FTZ R9, R10, 0.69314718246459960938 ;  /* 0x3f3172180a092820 */ /* 0x004fe20000410000 */
[----:B------:R-:W-:Y:S01]  /*d310*/  FMUL.FTZ R201, R49, R3 ;  /* 0x0000000331c97220 */ /* 0x000fe20000410000 */
[----:B-1----:R-:W-:-:S02]  /*d320*/  IMAD.U32 R2, RZ, RZ, UR6 ;  /* 0x00000006ff027e24 */ /* 0x002fc4000f8e00ff */
[-C--:B------:R-:W-:Y:S01]  /*d330*/  FMUL.FTZ R202, R52, R3.reuse ;  /* 0x0000000334ca7220 */ /* 0x080fe20000410000 */
[-C--:B------:R-:W-:Y:S01]  /*d340*/  FMUL.FTZ R199, R53, R3.reuse ;  /* 0x0000000335c77220 */ /* 0x080fe20000410000 */
[-C--:B------:R-:W-:Y:S01]  /*d350*/  FMUL.FTZ R200, R56, R3.reuse ;  /* 0x0000000338c87220 */ /* 0x080fe20000410000 */
[----:B------:R-:W-:Y:S01]  /*d360*/  @P2 FMUL.FTZ R2, R2, 0.69314718246459960938 ;  /* 0x3f31721802022820 */ /* 0x000fe20000410000 */
        /* <DEDUP_REMOVED lines=50> */
[----:B------:R-:W-:Y:S01]  /*d690*/  @P2 FFMA.FTZ R3, R2, R7, R9 ;  /* 0x0000000702032223 */ /* 0x000fe20000010009 */
        /* <DEDUP_REMOVED lines=67> */
.L_x_7602:
        /* <DEDUP_REMOVED lines=10> */
[----:B------:R-:W-:Y:S01]  /*db70*/  IMAD R7, R215, 0x40, R23 ;  /* 0x00000040d7077824 */ /* 0x000fe200078e0217 */
[----:B------:R-:W-:Y:S01]  /*db80*/  F2FP.F16.F32.PACK_AB R6, R6, R205 ;  /* 0x000000cd0606723e */ /* 0x000fe200000000ff */
[----:B------:R-:W-:Y:S01]  /*db90*/  USHF.R.S32.HI UR12, URZ, 0x1f, UR42 ;  /* 0x0000001f3f0c7899 */ /* 0x000fe2000801142a */
[----:B------:R-:W-:Y:S01]  /*dba0*/  BAR.SYNC.DEFER_BLOCKING 0x1, 0x100 ;  /* 0x0044000000007b1d */ /* 0x000fe20000010000 */
[----:B------:R-:W-:Y:S01]  /*dbb0*/  F2FP.F16.F32.PACK_AB R112, R113, R112 ;  /* 0x000000707170723e */ /* 0x000fe200000000ff */
[----:B------:R-:W-:Y:S01]  /*dbc0*/  USHF.R.S32.HI UR13, URZ, 0x1f, UR39 ;  /* 0x0000001f3f0d7899 */ /* 0x000fe20008011427 */
[----:B------:R-:W-:Y:S02]  /*dbd0*/  F2FP.F16.F32.PACK_AB R113, R19, R114 ;  /* 0x000000721371723e */ /* 0x000fe400000000ff */
[----:B------:R-:W-:Y:S02]  /*dbe0*/  F2FP.F16.F32.PACK_AB R114, R117, R116 ;  /* 0x000000747572723e */ /* 0x000fe400000000ff */
[----:B------:R-:W-:Y:S01]  /*dbf0*/  F2FP.F16.F32.PACK_AB R115, R108, R115 ;  /* 0x000000736c73723e */ /* 0x000fe200000000ff */
[----:B------:R-:W1:Y:S01]  /*dc00*/  SHFL.IDX PT, R41, R216, RZ, 0x1f ;  /* 0x00001fffd8297589 */ /* 0x000e6200000e0000 */
        /* <DEDUP_REMOVED lines=10> */
[----:B------:R-:W-:Y:S02]  /*dcb0*/  MOV R92, R17 ;  /* 0x00000011005c7202 */ /* 0x000fe40000000f00 */
[----:B0-----:R-:W-:Y:S02]  /*dcc0*/  MOV R93, R4 ;  /* 0x00000004005d7202 */ /* 0x001fe40000000f00 */
[----:B------:R-:W-:-:S02]  /*dcd0*/  F2FP.F16.F32.PACK_AB R146, R149, R148 ;  /* 0x000000949592723e */ /* 0x000fc400000000ff */
[----:B------:R-:W-:Y:S01]  /*dce0*/  F2FP.F16.F32.PACK_AB R147, R151, R150 ;  /* 0x000000969793723e */ /* 0x000fe200000000ff */
[----:B------:R-:W-:-:S04]  /*dcf0*/  IMAD.WIDE R4, R219, 0x2, R92 ;  /* 0x00000002db047825 */ /* 0x000fc800078e025c */
[----:B------:R-:W-:Y:S01]  /*dd00*/  IMAD.WIDE R92, R7, 0x2, R92 ;  /* 0x00000002075c7825 */ /* 0x000fe200078e025c */
[C---:B------:R-:W-:Y:S02]  /*dd10*/  IADD3 R15, P3, R4.reuse, 0x40, RZ ;  /* 0x00000040040f7810 */ /* 0x040fe40007f7e0ff */
[----:B------:R-:W-:Y:S02]  /*dd20*/  IADD3 R25, P4, R4, 0x60, RZ ;  /* 0x0000006004197810 */ /* 0x000fe40007f9e0ff */
[----:B------:R-:W-:Y:S02]  /*dd30*/  LOP3.LUT R14, R15, 0x380, RZ, 0xc0, !PT ;  /* 0x000003800f0e7812 */ /* 0x000fe400078ec0ff */
[----:B------:R-:W-:Y:S02]  /*dd40*/  LOP3.LUT R24, R25, 0x380, RZ, 0xc0, !PT ;  /* 0x0000038019187812 */ /* 0x000fe400078ec0ff */
[----:B------:R-:W-:Y:S02]  /*dd50*/  SHF.R.U64 R14, R14, 0x3, RZ ;  /* 0x000000030e0e7819 */ /* 0x000fe400000012ff */
[----:B------:R-:W-:-:S02]  /*dd60*/  SHF.R.U64 R24, R24, 0x3, RZ ;  /* 0x0000000318187819 */ /* 0x000fc400000012ff */
[----:B------:R-:W-:Y:S01]  /*dd70*/  LOP3.LUT R14, R14, R15, RZ, 0x3c, !PT ;  /* 0x0000000f0e0e7212 */ /* 0x000fe200078e3cff */
[--C-:B------:R-:W-:Y:S01]  /*dd80*/  IMAD.X R15, RZ, RZ, R5.reuse, P3 ;  /* 0x000000ffff0f7224 */ /* 0x100fe200018e0605 */
[----:B------:R-:W-:Y:S01]  /*dd90*/  LOP3.LUT R24, R24, R25, RZ, 0x3c, !PT ;  /* 0x0000001918187212 */ /* 0x000fe200078e3cff */
[----:B------:R-:W-:Y:S01]  /*dda0*/  IMAD.X R25, RZ, RZ, R5, P4 ;  /* 0x000000ffff197224 */ /* 0x000fe200020e0605 */
[C---:B------:R-:W-:Y:S02]  /*ddb0*/  IADD3 R29, P5, R4.reuse, 0x2000, RZ ;  /* 0x00002000041d7810 */ /* 0x040fe40007fbe0ff */
[C---:B------:R-:W-:Y:S02]  /*ddc0*/  IADD3 R119, P3, R4.reuse, 0x4020, RZ ;  /* 0x0000402004777810 */ /* 0x040fe40007f7e0ff */
[----:B------:R-:W-:Y:S02]  /*ddd0*/  IADD3 R123, P4, R4, 0x4040, RZ ;  /* 0x00004040047b7810 */ /* 0x000fe40007f9e0ff */
[----:B------:R-:W-:-:S02]  /*dde0*/  LOP3.LUT R28, R29, 0x380, RZ, 0xc0, !PT ;  /* 0x000003801d1c7812 */ /* 0x000fc400078ec0ff */
[----:B------:R-:W-:Y:S02]  /*ddf0*/  LOP3.LUT R118, R119, 0x380, RZ, 0xc0, !PT ;  /* 0x0000038077767812 */ /* 0x000fe400078ec0ff */
[----:B------:R-:W-:Y:S02]  /*de00*/  LOP3.LUT R122, R123, 0x380, RZ, 0xc0, !PT ;  /* 0x000003807b7a7812 */ /* 0x000fe400078ec0ff */
[----:B------:R-:W-:Y:S02]  /*de10*/  SHF.R.U64 R28, R28, 0x3, RZ ;  /* 0x000000031c1c7819 */ /* 0x000fe400000012ff */
[----:B------:R-:W-:Y:S02]  /*de20*/  IADD3 R49, P0, R4, 0x2040, RZ ;  /* 0x0000204004317810 */ /* 0x000fe40007f1e0ff */
[----:B------:R-:W-:Y:S02]  /*de30*/  SHF.R.U64 R118, R118, 0x3, RZ ;  /* 0x0000000376767819 */ /* 0x000fe400000012ff */
[----:B------:R-:W-:-:S02]  /*de40*/  SHF.R.U64 R122, R122, 0x3, RZ ;  /* 0x000000037a7a7819 */ /* 0x000fc400000012ff */
[----:B------:R-:W-:Y:S01]  /*de50*/  LOP3.LUT R28, R28, R29, RZ, 0x3c, !PT ;  /* 0x0000001d1c1c7212 */ /* 0x000fe200078e3cff */
[--C-:B------:R-:W-:Y:S01]  /*de60*/  IMAD.X R29, RZ, RZ, R5.reuse, P5 ;  /* 0x000000ffff1d7224 */ /* 0x100fe200028e0605 */
[----:B------:R-:W-:Y:S02]  /*de70*/  LOP3.LUT R48, R49, 0x380, RZ, 0xc0, !PT ;  /* 0x0000038031307812 */ /* 0x000fe400078ec0ff */
[----:B------:R-:W-:Y:S02]  /*de80*/  IADD3 R13, P2, R4, 0x20, RZ ;  /* 0x00000020040d7810 */ /* 0x000fe40007f5e0ff */
[----:B------:R-:W-:Y:S01]  /*de90*/  LOP3.LUT R118, R118, R119, RZ, 0x3c, !PT ;  /* 0x0000007776767212 */ /* 0x000fe200078e3cff */
[--C-:B------:R-:W-:Y:S01]  /*dea0*/  IMAD.X R119, RZ, RZ, R5.reuse, P3 ;  /* 0x000000ffff777224 */ /* 0x100fe200018e0605 */
[----:B------:R-:W-:Y:S01]  /*deb0*/  LOP3.LUT R122, R122, R123, RZ, 0x3c, !PT ;  /* 0x0000007b7a7a7212 */ /* 0x000fe200078e3cff */
[----:B------:R-:W-:Y:S01]  /*dec0*/  IMAD.X R123, RZ, RZ, R5, P4 ;  /* 0x000000ffff7b7224 */ /* 0x000fe200020e0605 */
[----:B------:R-:W-:-:S02]  /*ded0*/  IADD3 R127, P5, R4, 0x4060, RZ ;  /* 0x00004060047f7810 */ /* 0x000fc40007fbe0ff */
[C---:B------:R-:W-:Y:S02]  /*dee0*/  IADD3 R81, P3, R92.reuse, 0x1000, RZ ;  /* 0x000010005c517810 */ /* 0x040fe40007f7e0ff */
[----:B------:R-:W-:Y:S02]  /*def0*/  IADD3 R77, P4, R92, 0x2000, RZ ;  /* 0x000020005c4d7810 */ /* 0x000fe40007f9e0ff */
[----:B------:R-:W-:Y:S02]  /*df00*/  SHF.R.U64 R48, R48, 0x3, RZ ;  /* 0x0000000330307819 */ /* 0x000fe400000012ff */
        /* <DEDUP_REMOVED lines=9> */
[----:B------:R-:W-:-:S02]  /*dfa0*/  IADD3 R135, P0, R4, 0x6020, RZ ;  /* 0x0000602004877810 */ /* 0x000fc40007f1e0ff */
[----:B------:R-:W-:Y:S02]  /*dfb0*/  SHF.R.U64 R80, R80, 0x3, RZ ;  /* 0x0000000350507819 */ /* 0x000fe400000012ff */
[----:B------:R-:W-:Y:S02]  /*dfc0*/  SHF.R.U64 R76, R76, 0x3, RZ ;  /* 0x000000034c4c7819 */ /* 0x000fe400000012ff */
[----:B------:R-:W-:Y:S02]  /*dfd0*/  LOP3.LUT R32, R33, 0x380, RZ, 0xc0, !PT ;  /* 0x0000038021207812 */ /* 0x000fe400078ec0ff */
[----:B------:R-:W-:Y:S01]  /*dfe0*/  LOP3.LUT R12, R12, R13, RZ, 0x3c, !PT ;  /* 0x0000000d0c0c7212 */ /* 0x000fe200078e3cff */
[--C-:B------:R-:W-:Y:S01]  /*dff0*/  IMAD.X R13, RZ, RZ, R5.reuse, P2 ;  /* 0x000000ffff0d7224 */ /* 0x100fe200010e0605 */
[----:B------:R-:W-:Y:S01]  /*e000*/  LOP3.LUT R126, R126, R127, RZ, 0x3c, !PT ;  /* 0x0000007f7e7e7212 */ /* 0x000fe200078e3cff */
[----:B------:R-:W-:Y:S01]  /*e010*/  IMAD.X R127, RZ, RZ, R5, P5 ;  /* 0x000000ffff7f7224 */ /* 0x000fe200028e0605 */
[----:B------:R-:W-:-:S02]  /*e020*/  LOP3.LUT R134, R135, 0x380, RZ, 0xc0, !PT ;  /* 0x0000038087867812 */ /* 0x000fc400078ec0ff */
[C---:B------:R-:W-:Y:S02]  /*e030*/  IADD3 R101, P1, R4.reuse, 0x2060, RZ ;  /* 0x0000206004657810 */ /* 0x040fe40007f3e0ff */
[----:B------:R-:W-:Y:S02]  /*e040*/  IADD3 R105, P2, R4, 0x4000, RZ ;  /* 0x0000400004697810 */ /* 0x000fe40007f5e0ff */
[----:B------:R-:W-:Y:S01]  /*e050*/  LOP3.LUT R80, R80, R81, RZ, 0x3c, !PT ;  /* 0x0000005150507212 */ /* 0x000fe200078e3cff */
[--C-:B------:R-:W-:Y:S01]  /*e060*/  IMAD.X R81, RZ, RZ, R93.reuse, P3 ;  /* 0x000000ffff517224 */ /* 0x100fe200018e065d */
[----:B------:R-:W-:Y:S01]  /*e070*/  LOP3.LUT R76, R76, R77, RZ, 0x3c, !PT ;  /* 0x0000004d4c4c7212 */ /* 0x000fe200078e3cff */
[----:B------:R-:W-:Y:S01]  /*e080*/  IMAD.X R77, RZ, RZ, R93, P4 ;  /* 0x000000ffff4d7224 */ /* 0x000fe200020e065d */
[----:B------:R-:W-:Y:S02]  /*e090*/  SHF.R.U64 R32, R32, 0x3, RZ ;  /* 0x0000000320207819 */ /* 0x000fe400000012ff */
[----:B------:R-:W-:-:S02]  /*e0a0*/  IADD3 R73, P5, R92, 0x3000, RZ ;  /* 0x000030005c497810 */ /* 0x000fc40007fbe0ff */
[C---:B------:R-:W-:Y:S02]  /*e0b0*/  IADD3 R53, P3, R92.reuse, 0x8000, RZ ;  /* 0x000080005c357810 */ /* 0x040fe40007f7e0ff */
[----:B------:R-:W-:Y:S02]  /*e0c0*/  IADD3 R45, P4, R92, 0x9000, RZ ;  /* 0x000090005c2d7810 */ /* 0x000fe40007f9e0ff */
[----:B------:R-:W-:Y:S02]  /*e0d0*/  SHF.R.U64 R134, R134, 0x3, RZ ;  /* 0x0000000386867819 */ /* 0x000fe400000012ff */
[----:B------:R-:W-:Y:S02]  /*e0e0*/  LOP3.LUT R100, R101, 0x380, RZ, 0xc0, !PT ;  /* 0x0000038065647812 */ /* 0x000fe400078ec0ff */
[----:B------:R-:W-:Y:S02]  /*e0f0*/  LOP3.LUT R104, R105, 0x380, RZ, 0xc0, !PT ;  /* 0x0000038069687812 */ /* 0x000fe400078ec0ff */
[----:B------:R-:W-:Y:S01]  /*e100*/  LOP3.LUT R32, R32, R33, RZ, 0x3c, !PT ;  /* 0x0000002120207212 */ /* 0x000fe200078e3cff */
[----:B------:R-:W-:Y:S01]  /*e110*/  IMAD.X R33, RZ, RZ, R5, P6 ;  /* 0x000000ffff217224 */ /* 0x000fe200030e0605 */
[----:B------:R-:W-:-:S02]  /*e120*/  LOP3.LUT R72, R73, 0x380, RZ, 0xc0, !PT ;  /* 0x0000038049487812 */ /* 0x000fc400078ec0ff */
[----:B------:R-:W-:Y:S02]  /*e130*/  LOP3.LUT R52, R53, 0x380, RZ, 0xc0, !PT ;  /* 0x0000038035347812 */ /* 0x000fe400078ec0ff */
[----:B------:R-:W-:Y:S02]  /*e140*/  LOP3.LUT R44, R45, 0x380, RZ, 0xc0, !PT ;  /* 0x000003802d2c7812 */ /* 0x000fe400078ec0ff */
[----:B------:R-:W-:Y:S02]  /*e150*/  IADD3 R131, P6, R4, 0x6000, RZ ;  /* 0x0000600004837810 */ /* 0x000fe40007fde0ff */
[----:B------:R-:W-:Y:S01]  /*e160*/  LOP3.LUT R134, R134, R135, RZ, 0x3c, !PT ;  /* 0x0000008786867212 */ /* 0x000fe200078e3cff */
[----:B------:R-:W-:Y:S01]  /*e170*/  IMAD.X R135, RZ, RZ, R5, P0 ;  /* 0x000000ffff877224 */ /* 0x000fe200000e0605 */
[----:B------:R-:W-:Y:S02]  /*e180*/  SHF.R.U64 R100, R100, 0x3, RZ ;  /* 0x0000000364647819 */ /* 0x000fe400000012ff */
[----:B------:R-:W-:-:S02]  /*e190*/  SHF.R.U64 R104, R104, 0x3, RZ ;  /* 0x0000000368687819 */ /* 0x000fc400000012ff */
[----:B------:R-:W-:Y:S02]  /*e1a0*/  IADD3 R65, P0, R92, 0x5000, RZ ;  /* 0x000050005c417810 */ /* 0x000fe40007f1e0ff */
[----:B------:R-:W-:Y:S02]  /*e1b0*/  SHF.R.U64 R72, R72, 0x3, RZ ;  /* 0x0000000348487819 */ /* 0x000fe400000012ff */
        /* <DEDUP_REMOVED lines=8> */
[----:B------:R-:W-:Y:S01]  /*e240*/  LOP3.LUT R72, R72, R73, RZ, 0x3c, !PT ;  /* 0x0000004948487212 */ /* 0x000fe200078e3cff */
[----:B------:R-:W-:Y:S01]  /*e250*/  IMAD.X R73, RZ, RZ, R93, P5 ;  /* 0x000000ffff497224 */ /* 0x000fe200028e065d */
[C---:B------:R-:W-:Y:S02]  /*e260*/  IADD3 R9, P1, R4.reuse, 0x6040, RZ ;  /* 0x0000604004097810 */ /* 0x040fe40007f3e0ff */
[----:B------:R-:W-:Y:S02]  /*e270*/  IADD3 R11, P2, R4, 0x6060, RZ ;  /* 0x00006060040b7810 */ /* 0x000fe40007f5e0ff */
[----:B------:R-:W-:Y:S02]  /*e280*/  LOP3.LUT R52, R52, R53, RZ, 0x3c, !PT ;  /* 0x0000003534347212 */ /* 0x000fe400078e3cff */
[----:B------:R-:W-:Y:S02]  /*e290*/  LOP3.LUT R44, R44, R45, RZ, 0x3c, !PT ;  /* 0x0000002d2c2c7212 */ /* 0x000fe400078e3cff */
[----:B------:R-:W-:-:S02]  /*e2a0*/  SHF.R.U64 R130, R130, 0x3, RZ ;  /* 0x0000000382827819 */ /* 0x000fc400000012ff */
[----:B------:R-:W-:Y:S02]  /*e2b0*/  LOP3.LUT R53, R4, 0x380, RZ, 0xc0, !PT ;  /* 0x0000038004357812 */ /* 0x000fe400078ec0ff */
[----:B------:R-:W-:Y:S02]  /*e2c0*/  IADD3 R45, P5, R92, 0xa000, RZ ;  /* 0x0000a0005c2d7810 */ /* 0x000fe40007fbe0ff */
[----:B------:R-:W-:Y:S02]  /*e2d0*/  SHF.R.U64 R64, R64, 0x3, RZ ;  /* 0x0000000340407819 */ /* 0x000fe400000012ff */
[----:B------:R-:W-:Y:S02]  /*e2e0*/  LOP3.LUT R8, R9, 0x380, RZ, 0xc0, !PT ;  /* 0x0000038009087812 */ /* 0x000fe400078ec0ff */
[----:B------:R-:W-:Y:S02]  /*e2f0*/  LOP3.LUT R10, R11, 0x380, RZ, 0xc0, !PT ;  /* 0x000003800b0a7812 */ /* 0x000fe400078ec0ff */
[----:B------:R-:W-:Y:S01]  /*e300*/  LOP3.LUT R130, R130, R131, RZ, 0x3c, !PT ;  /* 0x0000008382827212 */ /* 0x000fe200078e3cff */
[----:B------:R-:W-:Y:S01]  /*e310*/  IMAD.X R131, RZ, RZ, R5, P6 ;  /* 0x000000ffff837224 */ /* 0x000fe200030e0605 */
[----:B------:R-:W-:-:S02]  /*e320*/  SHF.R.U64 R53, R53, 0x3, RZ ;  /* 0x0000000335357819 */ /* 0x000fc400000012ff */
[----:B------:R-:W-:Y:S02]  /*e330*/  LOP3.LUT R40, R45, 0x380, RZ, 0xc0, !PT ;  /* 0x000003802d287812 */ /* 0x000fe400078ec0ff */
[----:B------:R-:W-:Y:S02]  /*e340*/  IADD3 R69, P6, R92, 0x4000, RZ ;  /* 0x000040005c457810 */ /* 0x000fe40007fde0ff */
[----:B------:R-:W-:Y:S01]  /*e350*/  LOP3.LUT R64, R64, R65, RZ, 0x3c, !PT ;  /* 0x0000004140407212 */ /* 0x000fe200078e3cff */
[----:B------:R-:W-:Y:S01]  /*e360*/  IMAD.X R65, RZ, RZ, R93, P0 ;  /* 0x000000ffff417224 */ /* 0x000fe200000e065d */
[----:B------:R-:W-:Y:S02]  /*e370*/  SHF.R.U64 R8, R8, 0x3, RZ ;  /* 0x0000000308087819 */ /* 0x000fe400000012ff */
[----:B------:R-:W-:Y:S02]  /*e380*/  SHF.R.U64 R10, R10, 0x3, RZ ;  /* 0x000000030a0a7819 */ /* 0x000fe400000012ff */
[----:B------:R-:W-:-:S02]  /*e390*/  IADD3 R7, P0, R92, 0xc000, RZ ;  /* 0x0000c0005c077810 */ /* 0x000fc40007f1e0ff */
[----:B------:R-:W-:Y:S01]  /*e3a0*/  LOP3.LUT R4, R53, R4, RZ, 0x3c, !PT ;  /* 0x0000000435047212 */ /* 0x000fe200078e3cff */
[----:B------:R-:W-:Y:S01]  /*e3b0*/  IMAD.X R53, RZ, RZ, R93, P3 ;  /* 0x000000ffff357224 */ /* 0x000fe200018e065d */
        /* <DEDUP_REMOVED lines=9> */
[----:B------:R-:W-:Y:S02]  /*e450*/  MOV R89, R4 ;  /* 0x0000000400597202 */ /* 0x000fe40000000f00 */
[----:B------:R-:W-:Y:S02]  /*e460*/  F2FP.F16.F32.PACK_AB R5, R27, R26 ;  /* 0x0000001a1b05723e */ /* 0x000fe400000000ff */
[----:B------:R-:W-:Y:S02]  /*e470*/  SHF.R.U64 R68, R68, 0x3, RZ ;  /* 0x0000000344447819 */ /* 0x000fe400000012ff */
[----:B------:R-:W-:Y:S02]  /*e480*/  IADD3 R27, P4, R92, 0xf000, RZ ;  /* 0x0000f0005c1b7810 */ /* 0x000fe40007f9e0ff */
[----:B------:R-:W-:-:S02]  /*e490*/  SHF.R.U64 R20, R20, 0x3, RZ ;  /* 0x0000000314147819 */ /* 0x000fc400000012ff */
[----:B------:R-:W-:Y:S01]  /*e4a0*/  LOP3.LUT R68, R68, R69, RZ, 0x3c, !PT ;  /* 0x0000004544447212 */ /* 0x000fe200078e3cff */
[--C-:B------:R-:W-:Y:S01]  /*e4b0*/  IMAD.X R69, RZ, RZ, R93.reuse, P6 ;  /* 0x000000ffff457224 */ /* 0x100fe200030e065d */
[----:B------:R-:W-:Y:S01]  /*e4c0*/  LOP3.LUT R26, R27, 0x380, RZ, 0xc0, !PT ;  /* 0x000003801b1a7812 */ /* 0x000fe200078ec0ff */
[----:B------:R-:W-:Y:S01]  /*e4d0*/  IMAD.X R97, RZ, RZ, R93, P4 ;  /* 0x000000ffff617224 */ /* 0x000fe200020e065d */
[C---:B------:R-:W-:Y:S02]  /*e4e0*/  IADD3 R61, P1, R92.reuse, 0x6000, RZ ;  /* 0x000060005c3d7810 */ /* 0x040fe40007f3e0ff */
[C---:B------:R-:W-:Y:S02]  /*e4f0*/  IADD3 R57, P2, R92.reuse, 0x7000, RZ ;  /* 0x000070005c397810 */ /* 0x040fe40007f5e0ff */
[----:B------:R-:W-:Y:S02]  /*e500*/  IADD3 R37, P6, R92, 0xb000, RZ ;  /* 0x0000b0005c257810 */ /* 0x000fe40007fde0ff */
[----:B------:R-:W-:-:S02]  /*e510*/  LOP3.LUT R20, R20, R7, RZ, 0x3c, !PT ;  /* 0x0000000714147212 */ /* 0x000fc400078e3cff */
[----:B------:R-:W-:Y:S01]  /*e520*/  F2FP.F16.F32.PACK_AB R4, R21, R208 ;  /* 0x000000d01504723e */ /* 0x000fe200000000ff */
[----:B------:R-:W-:Y:S01]  /*e530*/  IMAD.X R21, RZ, RZ, R93, P0 ;  /* 0x000000ffff157224 */ /* 0x000fe200000e065d */
[----:B------:R-:W-:Y:S02]  /*e540*/  F2FP.F16.F32.PACK_AB R7, R31, R30 ;  /* 0x0000001e1f07723e */ /* 0x000fe400000000ff */
[----:B------:R-:W-:Y:S02]  /*e550*/  SHF.R.U64 R26, R26, 0x3, RZ ;  /* 0x000000031a1a7819 */ /* 0x000fe400000012ff */
[----:B------:R-:W-:Y:S01]  /*e560*/  LOP3.LUT R60, R61, 0x380, RZ, 0xc0, !PT ;  /* 0x000003803d3c7812 */ /* 0x000fe200078ec0ff */
[----:B------:R0:W-:Y:S01]  /*e570*/  STSM.16.M88.4 [R89], R4 ;  /* 0x0000000459007844 */ /* 0x0001e20000000200 */
[----:B------:R-:W-:Y:S02]  /*e580*/  LOP3.LUT R56, R57, 0x380, RZ, 0xc0, !PT ;  /* 0x0000038039387812 */ /* 0x000fe400078ec0ff */
[----:B------:R-:W-:-:S02]  /*e590*/  LOP3.LUT R36, R37, 0x380, RZ, 0xc0, !PT ;  /* 0x0000038025247812 */ /* 0x000fc400078ec0ff */
[----:B------:R-:W-:Y:S02]  /*e5a0*/  LOP3.LUT R31, R92, 0x380, RZ, 0xc0, !PT ;  /* 0x000003805c1f7812 */ /* 0x000fe400078ec0ff */
[----:B------:R-:W-:Y:S02]  /*e5b0*/  LOP3.LUT R96, R26, R27, RZ, 0x3c, !PT ;  /* 0x0000001b1a607212 */ /* 0x000fe400078e3cff */
[----:B------:R-:W-:Y:S02]  /*e5c0*/  SHF.R.U64 R60, R60, 0x3, RZ ;  /* 0x000000033c3c7819 */ /* 0x000fe400000012ff */
[----:B------:R-:W-:Y:S02]  /*e5d0*/  SHF.R.U64 R56, R56, 0x3, RZ ;  /* 0x0000000338387819 */ /* 0x000fe400000012ff */
[----:B------:R-:W-:Y:S02]  /*e5e0*/  MOV R26, R12 ;  /* 0x0000000c001a7202 */ /* 0x000fe40000000f00 */
[----:B------:R-:W-:-:S02]  /*e5f0*/  SHF.R.U64 R36, R36, 0x3, RZ ;  /* 0x0000000324247819 */ /* 0x000fc400000012ff */
[----:B0-----:R-:W-:Y:S02]  /*e600*/  F2FP.F16.F32.PACK_AB R4, R211, R213 ;  /* 0x000000d5d304723e */ /* 0x001fe400000000ff */
[----:B------:R-:W-:Y:S02]  /*e610*/  F2FP.F16.F32.PACK_AB R5, R35, R34 ;  /* 0x000000222305723e */ /* 0x000fe400000000ff */
[----:B------:R-:W-:Y:S02]  /*e620*/  F2FP.F16.F32.PACK_AB R6, R209, R212 ;  /* 0x000000d4d106723e */ /* 0x000fe400000000ff */
[----:B------:R-:W-:Y:S02]  /*e630*/  F2FP.F16.F32.PACK_AB R7, R39, R38 ;  /* 0x000000262707723e */ /* 0x000fe400000000ff */
[----:B------:R-:W-:Y:S02]  /*e640*/  SHF.R.U64 R31, R31, 0x3, RZ ;  /* 0x000000031f1f7819 */ /* 0x000fe400000012ff */
[----:B------:R-:W-:Y:S01]  /*e650*/  MOV R38, R8 ;  /* 0x0000000800267202 */ /* 0x000fe20000000f00 */
[----:B------:R0:W-:Y:S01]  /*e660*/  STSM.16.M88.4 [R26], R4 ;  /* 0x000000041a007844 */ /* 0x0001e20000000200 */
[----:B------:R-:W-:-:S02]  /*e670*/  MOV R39, R10 ;  /* 0x0000000a00277202 */ /* 0x000fc40000000f00 */
[----:B------:R-:W-:Y:S01]  /*e680*/  LOP3.LUT R60, R60, R61, RZ, 0x3c, !PT ;  /* 0x0000003d3c3c7212 */ /* 0x000fe200078e3cff */
[--C-:B------:R-:W-:Y:S01]  /*e690*/  IMAD.X R61, RZ, RZ, R93.reuse, P1 ;  /* 0x000000ffff3d7224 */ /* 0x100fe200008e065d */
[----:B------:R-:W-:Y:S01]  /*e6a0*/  LOP3.LUT R56, R56, R57, RZ, 0x3c, !PT ;  /* 0x0000003938387212 */ /* 0x000fe200078e3cff */
[----:B------:R-:W-:Y:S01]  /*e6b0*/  IMAD.X R57, RZ, RZ, R93, P2 ;  /* 0x000000ffff397224 */ /* 0x000fe200010e065d */
[----:B------:R-:W-:Y:S02]  /*e6c0*/  MOV R168, R14 ;  /* 0x0000000e00a87202 */ /* 0x000fe40000000f00 */
[----:B------:R-:W-:Y:S02]  /*e6d0*/  F2FP.F16.F32.PACK_AB R8, R206, R210 ;  /* 0x000000d2ce08723e */ /* 0x000fe400000000ff */
[----:B------:R-:W-:Y:S02]  /*e6e0*/  F2FP.F16.F32.PACK_AB R9, R43, R42 ;  /* 0x0000002a2b09723e */ /* 0x000fe400000000ff */
[----:B------:R-:W-:-:S02]  /*e6f0*/  F2FP.F16.F32.PACK_AB R10, R203, R207 ;  /* 0x000000cfcb0a723e */ /* 0x000fc400000000ff */
[----:B------:R-:W-:Y:S02]  /*e700*/  F2FP.F16.F32.PACK_AB R11, R47, R46 ;  /* 0x0000002e2f0b723e */ /* 0x000fe400000000ff */
[----:B------:R-:W-:Y:S02]  /*e710*/  LOP3.LUT R36, R36, R37, RZ, 0x3c, !PT ;  /* 0x0000002524247212 */ /* 0x000fe400078e3cff */
[----:B------:R-:W-:Y:S01]  /*e720*/  MOV R188, R24 ;  /* 0x0000001800bc7202 */ /* 0x000fe20000000f00 */
[----:B------:R-:W-:Y:S01]  /*e730*/  STSM.16.M88.4 [R168], R8 ;  /* 0x00000008a8007844 */ /* 0x000fe20000000200 */
[----:B------:R-:W-:Y:S02]  /*e740*/  F2FP.F16.F32.PACK_AB R12, R201, R204 ;  /* 0x000000ccc90c723e */ /* 0x000fe400000000ff */
[----:B------:R-:W-:Y:S02]  /*e750*/  F2FP.F16.F32.PACK_AB R13, R51, R50 ;  /* 0x00000032330d723e */ /* 0x000fe400000000ff */
[----:B------:R-:W-:-:S02]  /*e760*/  F2FP.F16.F32.PACK_AB R14, R199, R202 ;  /* 0x000000cac70e723e */ /* 0x000fc400000000ff */
[----:B------:R-:W-:Y:S02]  /*e770*/  F2FP.F16.F32.PACK_AB R15, R55, R54 ;  /* 0x00000036370f723e */ /* 0x000fe400000000ff */
[C---:B------:R-:W-:Y:S02]  /*e780*/  IADD3 R85, P1, R92.reuse, 0xd000, RZ ;  /* 0x0000d0005c557810 */ /* 0x040fe40007f3e0ff */
[----:B------:R-:W-:Y:S01]  /*e790*/  IADD3 R37, P2, R92, 0xe000, RZ ;  /* 0x0000e0005c257810 */ /* 0x000fe20007f5e0ff */
[----:B------:R-:W-:Y:S01]  /*e7a0*/  STSM.16.M88.4 [R188], R12 ;  /* 0x0000000cbc007844 */ /* 0x000fe20000000200 */
[----:B------:R-:W-:Y:S02]  /*e7b0*/  MOV R205, R28 ;  /* 0x0000001c00cd7202 */ /* 0x000fe40000000f00 */
[----:B0-----:R-:W-:Y:S01]  /*e7c0*/  F2FP.F16.F32.PACK_AB R4, R197, R200 ;  /* 0x000000c8c504723e */ /* 0x001fe200000000ff */
[----:B------:R-:W-:Y:S01]  /*e7d0*/  IMAD.X R89, RZ, RZ, R93, P2 ;  /* 0x000000ffff597224 */ /* 0x000fe200010e065d */
[----:B------:R-:W-:-:S02]  /*e7e0*/  F2FP.F16.F32.PACK_AB R5, R59, R58 ;  /* 0x0000003a3b05723e */ /* 0x000fc400000000ff */
[----:B------:R-:W-:Y:S02]  /*e7f0*/  F2FP.F16.F32.PACK_AB R6, R183, R198 ;  /* 0x000000c6b706723e */ /* 0x000fe400000000ff */
[----:B------:R-:W-:Y:S02]  /*e800*/  F2FP.F16.F32.PACK_AB R7, R63, R62 ;  /* 0x0000003e3f07723e */ /* 0x000fe400000000ff */
[----:B------:R-:W-:Y:S02]  /*e810*/  LOP3.LUT R92, R31, R92, RZ, 0x3c, !PT ;  /* 0x0000005c1f5c7212 */ /* 0x000fe400078e3cff */
[----:B------:R-:W-:Y:S01]  /*e820*/  MOV R32, R32 ;  /* 0x0000002000207202 */ /* 0x000fe20000000f00 */
[----:B------:R-:W-:Y:S01]  /*e830*/  STSM.16.M88.4 [R205], R4 ;  /* 0x00000004cd007844 */ /* 0x000fe20000000200 */
[----:B------:R-:W-:Y:S02]  /*e840*/  F2FP.F16.F32.PACK_AB R24, R181, R196 ;  /* 0x000000c4b518723e */ /* 0x000fe400000000ff */
        /* <DEDUP_REMOVED lines=21> */
[----:B--2---:R-:W-:-:S02]  /*e9a0*/  F2FP.F16.F32.PACK_AB R48, R169, R172 ;  /* 0x000000aca930723e */ /* 0x004fc400000000ff */
[----:B------:R-:W-:Y:S02]  /*e9b0*/  F2FP.F16.F32.PACK_AB R4, R164, R167 ;  /* 0x000000a7a404723e */ /* 0x000fe400000000ff */
        /* <DEDUP_REMOVED lines=10> */
[----:B-1----:R-:W-:Y:S01]  /*ea60*/  ISETP.NE.AND P3, PT, R41, RZ, PT ;  /* 0x000000ff2900720c */ /* 0x002fe20003f65270 */
[----:B------:R-:W-:Y:S01]  /*ea70*/  IMAD.X R41, RZ, RZ, R93, P5 ;  /* 0x000000ffff297224 */ /* 0x000fe200028e065d */
[----:B------:R-:W-:Y:S01]  /*ea80*/  MOV R126, R126 ;  /* 0x0000007e007e7202 */ /* 0x000fe20000000f00 */
[----:B------:R0:W-:Y:S01]  /*ea90*/  STSM.16.M88.4 [R122], R8 ;  /* 0x000000087a007844 */ /* 0x0001e20000000200 */
[----:B------:R-:W-:Y:S02]  /*eaa0*/  MOV R101, R130 ;  /* 0x0000008200657202 */ /* 0x000fe40000000f00 */
[----:B------:R-:W-:Y:S01]  /*eab0*/  F2FP.F16.F32.PACK_AB R123, R156, R155 ;  /* 0x0000009b9c7b723e */ /* 0x000fe200000000ff */
[----:B------:R1:W-:Y:S01]  /*eac0*/  STSM.16.M88.4 [R126], R112 ;  /* 0x000000707e007844 */ /* 0x0003e20000000200 */
[----:B------:R-:W-:-:S02]  /*ead0*/  MOV R134, R134 ;  /* 0x0000008600867202 */ /* 0x000fc40000000f00 */
[----:B------:R-:W-:Y:S02]  /*eae0*/  F2FP.F16.F32.PACK_AB R130, R133, R132 ;  /* 0x000000848582723e */ /* 0x000fe400000000ff */
[----:B------:R-:W-:Y:S02]  /*eaf0*/  F2FP.F16.F32.PACK_AB R131, R161, R160 ;  /* 0x000000a0a183723e */ /* 0x000fe400000000ff */
[----:B------:R-:W-:Y:S02]  /*eb00*/  LOP3.LUT R84, R85, 0x380, RZ, 0xc0, !PT ;  /* 0x0000038055547812 */ /* 0x000fe400078ec0ff */
[----:B------:R-:W-:Y:S02]  /*eb10*/  LOP3.LUT R88, R37, 0x380, RZ, 0xc0, !PT ;  /* 0x0000038025587812 */ /* 0x000fe400078ec0ff */
[----:B------:R-:W-:Y:S02]  /*eb20*/  SHF.R.U64 R84, R84, 0x3, RZ ;  /* 0x0000000354547819 */ /* 0x000fe400000012ff */
[----:B0-----:R-:W-:-:S02]  /*eb30*/  F2FP.F16.F32.PACK_AB R122, R125, R124 ;  /* 0x0000007c7d7a723e */ /* 0x001fc400000000ff */
[----:B------:R-:W-:Y:S02]  /*eb40*/  SHF.R.U64 R88, R88, 0x3, RZ ;  /* 0x0000000358587819 */ /* 0x000fe400000012ff */
[----:B------:R-:W-:Y:S01]  /*eb50*/  LOP3.LUT R84, R84, R85, RZ, 0x3c, !PT ;  /* 0x0000005554547212 */ /* 0x000fe200078e3cff */
[----:B------:R1:W-:Y:S01]  /*eb60*/  STSM.16.M88.4 [R101], R120 ;  /* 0x0000007865007844 */ /* 0x0003e20000000200 */
[----:B------:R-:W-:Y:S01]  /*eb70*/  LOP3.LUT R88, R88, R37, RZ, 0x3c, !PT ;  /* 0x0000002558587212 */ /* 0x000fe200078e3cff */
[--C-:B------:R-:W-:Y:S02]  /*eb80*/  IMAD.X R37, RZ, RZ, R93.reuse, P6 ;  /* 0x000000ffff257224 */ /* 0x100fe400030e065d */
[----:B------:R1:W-:Y:S01]  /*eb90*/  STSM.16.M88.4 [R134], R128 ;  /* 0x0000008086007844 */ /* 0x0003e20000000200 */
[----:B------:R-:W-:-:S03]  /*eba0*/  IMAD.X R85, RZ, RZ, R93, P1 ;  /* 0x000000ffff557224 */ /* 0x000fc600008e065d */
[----:B------:R1:W-:Y:S04]  /*ebb0*/  STSM.16.M88.4 [R38], R136 ;  /* 0x0000008826007844 */ /* 0x0003e80000000200 */
[----:B------:R1:W-:Y:S01]  /*ebc0*/  STSM.16.M88.4 [R39], R144 ;  /* 0x0000009027007844 */ /* 0x0003e20000000200 */
[----:B------:R-:W-:Y:S06]  /*ebd0*/  BAR.SYNC.DEFER_BLOCKING 0x1, 0x100 ;  /* 0x0044000000007b1d */ /* 0x000fec0000010000 */
[----:B------:R-:W-:Y:S05]  /*ebe0*/  @P3 BRA `(.L_x_7638) ;  /* 0x0000000000b83947 */ /* 0x000fea0003800000 */
        /* <DEDUP_REMOVED lines=17> */
[----:B------:R-:W2:Y:S01]  /*ed00*/  @P0 LDC R6, c[0x0][0xcf0] ;  /* 0x00033c00ff060b82 */ /* 0x000ea20000000800 */
[----:B0-----:R-:W-:-:S05]  /*ed10*/  @P0 IMAD.HI.U32 R5, R10, R5, RZ ;  /* 0x000000050a050227 */ /* 0x001fca00078e00ff */
[----:B--2---:R-:W-:-:S04]  /*ed20*/  @P0 SHF.R.U32.HI R4, RZ, R6, R5 ;  /* 0x00000006ff040219 */ /* 0x004fc80000011605 */
        /* <DEDUP_REMOVED lines=23> */
[----:B------:R-:W2:Y:S08]  /*eea0*/  SHFL.IDX PT, R7, R11, 0x1, 0x1c1f ;  /* 0x003c1f000b077f89 */ /* 0x000eb000000e0000 */
[----:B0-----:R0:W-:Y:S04]  /*eeb0*/  @!P1 ST.E desc[UR44][R4.64], R3 ;  /* 0x0000000304009985 */ /* 0x0011e8000c10192c */
[----:B--2---:R0:W-:Y:S02]  /*eec0*/  @!P0 ST.E desc[UR44][R6.64], R0 ;  /* 0x0000000006008985 */ /* 0x0041e4000c10192c */
.L_x_7638:
[----:B------:R-:W2:Y:S01]  /*eed0*/  LDC R15, c[0x0][0xce8] ;  /* 0x00033a00ff0f7b82 */ /* 0x000ea20000000800 */
        /* <DEDUP_REMOVED lines=13> */
[----:B--2---:R-:W-:-:S03]  /*efb0*/  ISETP.NE.AND P2, PT, R15, 0x1, PT ;  /* 0x000000010f00780c */ /* 0x004fc60003f45270 */
        /* <DEDUP_REMOVED lines=18> */
[----:B-1----:R-:W5:Y:S01]  /*f0e0*/  LD.E.128 R36, desc[UR44][R36.64] ;  /* 0x0000002c24247980 */ /* 0x002f62000c101d00 */
[----:B------:R-:W-:Y:S01]  /*f0f0*/  SEL R0, RZ, 0xffffffff, P0 ;  /* 0xffffffffff007807 */ /* 0x000fe20000000000 */
[----:B------:R-:W-:Y:S01]  /*f100*/  UIMAD.WIDE.U32 UR6, UR42, UR8, URZ ;  /* 0x000000082a0672a5 */ /* 0x000fe2000f8e003f */
[----:B------:R-:W-:Y:S01]  /*f110*/  IMAD.SHL.U32 R8, R8, 0x8, RZ ;  /* 0x0000000808087824 */ /* 0x000fe200078e00ff */
[----:B------:R-:W-:Y:S01]  /*f120*/  UIMAD UR5, UR42, UR9, UR5 ;  /* 0x000000092a0572a4 */ /* 0x000fe2000f8e0205 */
[----:B------:R1:W5:Y:S01]  /*f130*/  LD.E.128 R4, desc[UR44][R20.64] ;  /* 0x0000002c14047980 */ /* 0x000362000c101d00 */
        /* <DEDUP_REMOVED lines=28> */
[----:B0-----:R-:W0:Y:S01]  /*f300*/  FENCE.VIEW.ASYNC.S ;  /* 0x00000000000073c6 */ /* 0x001e220000000000 */
[----:B------:R-:W-:Y:S01]  /*f310*/  IMAD R11, R15, R13, R14 ;  /* 0x0000000d0f0b7224 */ /* 0x000fe200078e020e */
[----:B------:R-:W-:Y:S01]  /*f320*/  ISETP.GE.AND P0, PT, R218, UR10, PT ;  /* 0x0000000ada007c0c */ /* 0x000fe2000bf06270 */
[----:B------:R-:W-:Y:S01]  /*f330*/  IMAD.U32 R9, RZ, RZ, UR5 ;  /* 0x00000005ff097e24 */ /* 0x000fe2000f8e00ff */
[----:B------:R-:W-:Y:S01]  /*f340*/  ULDC UR5, c[0x0][0xb88] ;  /* 0x0002e20000057ab9 */ /* 0x000fe20000000800 */
[----:B------:R-:W-:Y:S01]  /*f350*/  IMAD.SHL.U32 R19, R0, 0x20, RZ ;  /* 0x0000002000137824 */ /* 0x000fe200078e00ff */
[----:B------:R-:W-:Y:S01]  /*f360*/  SHF.R.S32.HI R0, RZ, 0x1f, R11 ;  /* 0x0000001fff007819 */ /* 0x000fe2000001140b */
[C---:B------:R-:W-:Y:S01]  /*f370*/  IMAD R13, R3.reuse, UR7, R12 ;  /* 0x00000007030d7c24 */ /* 0x040fe2000f8e020c */
[----:B------:R-:W-:Y:S01]  /*f380*/  BSSY B1, `(.L_x_7639) ;  /* 0x0000039000017945 */ /* 0x000fe20003800000 */
[----:B------:R-:W-:Y:S01]  /*f390*/  IMAD.WIDE.U32 R8, R3, UR6, R8 ;  /* 0x0000000603087c25 */ /* 0x000fe2000f8e0008 */
[----:B------:R-:W-:Y:S01]  /*f3a0*/  ULDC.64 UR6, c[0x0][0xbd8] ;  /* 0x0002f60000067ab9 */ /* 0x000fe20000000a00 */
[----:B------:R-:W-:-:S02]  /*f3b0*/  LOP3.LUT R10, R19, 0x20, R10, 0xe2, !PT ;  /* 0x00000020130a7812 */ /* 0x000fc400078ee20a */
[----:B------:R-:W-:Y:S01]  /*f3c0*/  IMAD.IADD R9, R9, 0x1, R13 ;  /* 0x0000000109097824 */ /* 0x000fe200078e020d */
[----:B------:R-:W-:Y:S01]  /*f3d0*/  SEL R3, RZ, 0x40, P0 ;  /* 0x00000040ff037807 */ /* 0x000fe20000000000 */
[----:B------:R-:W-:Y:S01]  /*f3e0*/  IMAD R0, R0, UR6, RZ ;  /* 0x0000000600007c24 */ /* 0x000fe2000f8e02ff */
[----:B------:R-:W-:Y:S01]  /*f3f0*/  ISETP.GE.AND P0, PT, R217, UR10, PT ;  /* 0x0000000ad9007c0c */ /* 0x000fe2000bf06270 */
[----:B------:R-:W-:Y:S01]  /*f400*/  VIADD R27, R215, UR41 ;  /* 0x00000029d71b7c36 */ /* 0x000fe20008000000 */
[----:B------:R-:W-:Y:S01]  /*f410*/  LOP3.LUT R3, R10, R3, RZ, 0xfc, !PT ;  /* 0x000000030a037212 */ /* 0x000fe200078efcff */
[----:B------:R-:W-:Y:S01]  /*f420*/  IMAD R28, R15, UR5, RZ ;  /* 0x000000050f1c7c24 */ /* 0x000fe2000f8e02ff */
[----:B------:R-:W-:Y:S01]  /*f430*/  SEL R10, RZ, 0x80, P0 ;  /* 0x00000080ff0a7807 */ /* 0x000fe20000000000 */
[C---:B------:R-:W-:Y:S02]  /*f440*/  IMAD R13, R11.reuse, UR7, R0 ;  /* 0x000000070b0d7c24 */ /* 0x040fe4000f8e0200 */
[----:B------:R-:W-:Y:S01]  /*f450*/  IMAD.WIDE.U32 R8, R11, UR6, R8 ;  /* 0x000000060b087c25 */ /* 0x000fe2000f8e0008 */
[----:B------:R-:W-:Y:S01]  /*f460*/  ISETP.GE.AND P1, PT, R27, R28, PT ;  /* 0x0000001c1b00720c */ /* 0x000fe20003f26270 */
[----:B------:R-:W-:-:S02]  /*f470*/  ULDC.64 UR6, c[0x0][0xb80] ;  /* 0x0002e00000067ab9 */ /* 0x000fc40000000a00 */
[----:B------:R-:W-:Y:S01]  /*f480*/  VIADD R0, R17, 0x38820 ;  /* 0x0003882011007836 */ /* 0x000fe20000000000 */
[----:B------:R-:W-:Y:S01]  /*f490*/  LEA R19, P2, R8, UR6, 0x1 ;  /* 0x0000000608137c11 */ /* 0x000fe2000f8408ff */
[----:B------:R-:W-:-:S03]  /*f4a0*/  IMAD.IADD R9, R9, 0x1, R13 ;  /* 0x0000000109097824 */ /* 0x000fc600078e020d */
[----:B------:R-:W-:Y:S02]  /*f4b0*/  PRMT R0, RZ, 0x654, R0 ;  /* 0x00000654ff007816 */ /* 0x000fe40000000000 */
[----:B------:R-:W-:Y:S02]  /*f4c0*/  LEA.HI.X R26, R8, UR7, R9, 0x1, P2 ;  /* 0x00000007081a7c11 */ /* 0x000fe400090f0c09 */
[----:B0-----:R0:W-:Y:S03]  /*f4d0*/  SYNCS.ARRIVE.TRANS64.RED.A1T0 RZ, [R0+URZ], RZ ;  /* 0x000000ff00ff79a7 */ /* 0x0011e6000810043f */
[----:B------:R1:W2:Y:S01]  /*f4e0*/  SHFL.IDX PT, R11, R26, RZ, 0x181f ;  /* 0x00181fff1a0b7589 */ /* 0x0002a200000e0000 */
[----:B0-----:R-:W-:-:S03]  /*f4f0*/  LOP3.LUT R0, R3, R10, RZ, 0xfc, !PT ;  /* 0x0000000a03007212 */ /* 0x001fc600078efcff */
[----:B------:R1:W0:Y:S01]  /*f500*/  SHFL.IDX PT, R10, R19, RZ, 0x181f ;  /* 0x00181fff130a7589 */ /* 0x00022200000e0000 */
[----:B------:R-:W-:Y:S05]  /*f510*/  @P1 BRA `(.L_x_7640) ;  /* 0x00000000007c1947 */ /* 0x000fea0003800000 */
[----:B------:R-:W-:Y:S02]  /*f520*/  ISETP.GE.AND P1, PT, R195, UR10, PT ;  /* 0x0000000ac3007c0c */ /* 0x000fe4000bf26270 */
[----:B------:R-:W-:Y:S02]  /*f530*/  ISETP.GE.AND P0, PT, R23, UR10, PT ;  /* 0x0000000a17007c0c */ /* 0x000fe4000bf06270 */
[----:B------:R-:W-:Y:S02]  /*f540*/  ISETP.GE.AND P5, PT, R194, UR10, PT ;  /* 0x0000000ac2007c0c */ /* 0x000fe4000bfa6270 */
[----:B------:R-:W-:-:S07]  /*f550*/  ISETP.GE.AND P3, PT, R193, UR10, PT ;  /* 0x0000000ac1007c0c */ /* 0x000fce000bf66270 */
[-C--:B0-----:R-:W-:Y:S02]  /*f560*/  @!P1 LEA R12, P2, R195, R10.reuse, 0x1 ;  /* 0x0000000ac30c9211 */ /* 0x081fe400078408ff */
        /* <DEDUP_REMOVED lines=10> */
[CC--:B-1----:R-:W-:Y:S01]  /*f610*/  @!P3 LEA R20, P6, R193.reuse, R10.reuse, 0x1 ;  /* 0x0000000ac114b211 */ /* 0x0c2fe200078c08ff */
[----:B------:R3:W-:Y:S03]  /*f620*/  @!P5 ST.E.128 desc[UR44][R14.64], R68 ;  /* 0x000000440e00d985 */ /* 0x0007e6000c101d2c */
[----:B------:R-:W-:Y:S02]  /*f630*/  @!P3 LEA.HI.X R21, R193, R11, R225, 0x1, P6 ;  /* 0x0000000bc115b211 */ /* 0x000fe400030f0ce1 */
[----:B0-----:R-:W-:-:S03]  /*f640*/  @!P2 LEA R8, P5, R192, R10, 0x1 ;  /* 0x0000000ac008a211 */ /* 0x001fc600078a08ff */
        /* <DEDUP_REMOVED lines=12> */
.L_x_7640:
[----:B------:R-:W-:Y:S05]  /*f710*/  BSYNC B1 ;  /* 0x0000000000017941 */ /* 0x000fea0003800000 */
.L_x_7639:
        /* <DEDUP_REMOVED lines=12> */
[----:B------:R-:W-:Y:S01]  /*f7e0*/  @!P3 LEA R10, P6, R194, R6, 0x1 ;  /* 0x00000006c20ab211 */ /* 0x000fe200078c08ff */
        /* <DEDUP_REMOVED lines=12> */
[----:B-1----:R-:W-:Y:S02]  /*f8b0*/  @P4 LEA R20, P5, R218, R6, 0x1 ;  /* 0x00000006da144211 */ /* 0x002fe400078a08ff */
        /* <DEDUP_REMOVED lines=12> */
.L_x_7637:
        /* <DEDUP_REMOVED lines=57> */
.L_x_7643:
[----:B------:R-:W-:Y:S05]  /*fd10*/  BSYNC B1 ;  /* 0x0000000000017941 */ /* 0x000fea0003800000 */
.L_x_7642:
        /* <DEDUP_REMOVED lines=48> */
[----:B------:R-:W-:Y:S02]  /*10020*/  IMAD R3, R7, UR7, R0 ;  /* 0x0000000707037c24 */ /* 0x000fe4000f8e0200 */
[----:B------:R-:W-:Y:S02]  /*10030*/  VIADD R0, R215, UR41 ;  /* 0x00000029d7007c36 */ /* 0x000fe40008000000 */
[----:B------:R-:W-:-:S02]  /*10040*/  IMAD R25, R10, UR5, RZ ;  /* 0x000000050a197c24 */ /* 0x000fc4000f8e02ff */
[----:B------:R-:W-:Y:S01]  /*10050*/  IMAD.WIDE.U32 R4, R7, UR6, R4 ;  /* 0x0000000607047c25 */ /* 0x000fe2000f8e0004 */
[----:B------:R-:W-:Y:S01]  /*10060*/  SEL R7, RZ, 0x40, P0 ;  /* 0x00000040ff077807 */ /* 0x000fe20000000000 */
[----:B------:R-:W-:Y:S01]  /*10070*/  ULDC.64 UR6, c[0x0][0xb80] ;  /* 0x0002e00000067ab9 */ /* 0x000fe20000000a00 */
[----:B------:R-:W-:Y:S01]  /*10080*/  ISETP.GE.AND P0, PT, R0, R25, PT ;  /* 0x000000190000720c */ /* 0x000fe20003f06270 */
[----:B------:R-:W-:Y:S01]  /*10090*/  IMAD.IADD R3, R5, 0x1, R3 ;  /* 0x0000000105037824 */ /* 0x000fe200078e0203 */
[----:B------:R-:W-:Y:S02]  /*100a0*/  LEA R19, P1, R4, UR6, 0x1 ;  /* 0x0000000604137c11 */ /* 0x000fe4000f8208ff */
[----:B------:R-:W-:Y:S02]  /*100b0*/  LOP3.LUT R20, R12, R7, RZ, 0xfc, !PT ;  /* 0x000000070c147212 */ /* 0x000fe400078efcff */
[----:B------:R-:W-:Y:S01]  /*100c0*/  LEA.HI.X R3, R4, UR7, R3, 0x1, P1 ;  /* 0x0000000704037c11 */ /* 0x000fe200088f0c03 */
[----:B------:R0:W1:Y:S01]  /*100d0*/  SHFL.IDX PT, R6, R19, RZ, 0x181f ;  /* 0x00181fff13067589 */ /* 0x00006200000e0000 */
[----:B------:R-:W-:-:S03]  /*100e0*/  SEL R5, RZ, 0x80, P2 ;  /* 0x00000080ff057807 */ /* 0x000fc60001000000 */
        /* <DEDUP_REMOVED lines=34> */
.L_x_7645:
[----:B------:R-:W-:Y:S05]  /*10310*/  BSYNC B1 ;  /* 0x0000000000017941 */ /* 0x000fea0003800000 */
.L_x_7644:
        /* <DEDUP_REMOVED lines=36> */
.L_x_7641:
[----:B------:R-:W-:Y:S05]  /*10560*/  BSYNC B0 ;  /* 0x0000000000007941 */ /* 0x000fea0003800000 */
.L_x_7636:
[----:B------:R-:W-:Y:S02]  /*10570*/  ULDC UR5, c[0x0][0xd38] ;  /* 0x00034e0000057ab9 */ /* 0x000fe40000000800 */
[----:B------:R-:W-:-:S06]  /*10580*/  UISETP.GE.AND UP0, UPT, UR4, UR5, UPT ;  /* 0x000000050400728c */ /* 0x000fcc000bf06270 */
[----:B------:R-:W-:-:S13]  /*10590*/  PLOP3.LUT P0, PT, PT, PT, UP0, 0x80, 0x0 ;  /* 0x000000000000781c */ /* 0x000fda0003f0f008 */
[----:B------:R-:W-:Y:S05]  /*105a0*/  @!P0 BRA `(.L_x_7646) ;  /* 0xffffff0800a48947 */ /* 0x000fea000383ffff */
[----:B------:R-:W-:Y:S05]  /*105b0*/  EXIT ;  /* 0x000000000000794d */ /* 0x000fea0003800000 */
.L_x_7597:
        /* <DEDUP_REMOVED lines=39> */
[----:B------:R-:W-:Y:S01]  /*10830*/  STL [R1+0x28], RZ ;  /* 0x000028ff01007387 */ /* 0x000fe20000100800 */
        /* <DEDUP_REMOVED lines=8> */
.L_x_7759:
        /* <DEDUP_REMOVED lines=23> */
.L_x_7648:
[----:B------:R-:W-:Y:S01]  /*10a30*/  ULDC UR8, c[0x0][0xd54] ;  /* 0x0003550000087ab9 */ /* 0x000fe20000000800 */
[----:B------:R-:W-:Y:S01]  /*10a40*/  UMOV UR5, UR9 ;  /* 0x0000000900057c82 */ /* 0x000fe20008000000 */
[----:B------:R-:W-:-:S11]  /*10a50*/  UISETP.NE.AND UP0, UPT, UR8, 0x1, UPT ;  /* 0x000000010800788c */ /* 0x000fd6000bf05270 */
[----:B------:R-:W-:Y:S02]  /*10a60*/  @UP0 ULDC.64 UR10, c[0x0][0xd58] ;  /* 0x00035600000a0ab9 */ /* 0x000fe40000000a00 */
[----:B------:R-:W-:-:S04]  /*10a70*/  UIMAD.WIDE.U32 UR6, UR9, UR10, URZ ;  /* 0x0000000a090672a5 */ /* 0x000fc8000f8e003f */
[----:B------:R-:W-:-:S04]  /*10a80*/  @UP0 USHF.R.U32.HI UR5, URZ, UR11, UR7 ;  /* 0x0000000b3f050299 */ /* 0x000fc80008011607 */
[----:B------:R-:W-:-:S12]  /*10a90*/  UIMAD UR8, UR5, UR8, URZ ;  /* 0x00000008050872a4 */ /* 0x000fd8000f8e023f */
.L_x_7649:
[----:B------:R-:W-:Y:S01]  /*10aa0*/  ULOP3.LUT UR39, URZ, UR5, URZ, 0x33, !UPT ;  /* 0x000000053f277292 */ /* 0x000fe2000f8e333f */
[----:B------:R-:W-:Y:S01]  /*10ab0*/  BSSY B7, `(.L_x_7650) ;  /* 0x00005ad000077945 */ /* 0x000fe20003800000 */
[----:B------:R-:W-:Y:S01]  /*10ac0*/  ULDC UR10, c[0x0][0x448] ;  /* 0x00011200000a7ab9 */ /* 0x000fe20000000800 */
[----:B------:R-:W-:Y:S01]  /*10ad0*/  ULDC UR5, c[0x0][0xd3c] ;  /* 0x00034f0000057ab9 */ /* 0x000fe20000000800 */
[----:B------:R-:W-:Y:S01]  /*10ae0*/  UISETP.NE.AND UP1, UPT, UR10, 0x1, UPT ;  /* 0x000000010a00788c */ /* 0x000fe2000bf25270 */
[----:B------:R-:W-:Y:S01]  /*10af0*/  ULDC.64 UR6, c[0x0][0x418] ;  /* 0x0001060000067ab9 */ /* 0x000fe20000000a00 */
[----:B------:R-:W-:Y:S02]  /*10b00*/  UIADD3 UR39, UR39, UR5, URZ ;  /* 0x0000000527277290 */ /* 0x000fe4000fffe03f */
[----:B------:R-:W-:Y:S02]  /*10b10*/  UISETP.NE.U32.AND UP0, UPT, UR6, URZ, UPT ;  /* 0x0000003f0600728c */ /* 0x000fe4000bf05070 */
[----:B------:R-:W-:-:S02]  /*10b20*/  USHF.L.U32 UR5, UR39, 0x6, URZ ;  /* 0x0000000627057899 */ /* 0x000fc4000800063f */
[----:B------:R-:W-:Y:S02]  /*10b30*/  UISETP.NE.AND.EX UP0, UPT, UR7, URZ, UPT, UP0 ;  /* 0x0000003f0700728c */ /* 0x000fe4000bf05300 */
[----:B------:R-:W-:Y:S01]  /*10b40*/  UIADD3 UR5, UR5, 0x3f, URZ ;  /* 0x0000003f05057890 */ /* 0x000fe2000fffe03f */
[----:B------:R-:W-:Y:S01]  /*10b50*/  ULDC UR7, c[0x0][0x288] ;  /* 0x0000a20000077ab9 */ /* 0x000fe20000000800 */
        /* <DEDUP_REMOVED lines=51> */
.L_x_7651:
        /* <DEDUP_REMOVED lines=20> */
.L_x_7654:
[----:B------:R-:W-:Y:S05]  /*10fd0*/  BSYNC B6 ;  /* 0x0000000000067941 */ /* 0x000fea0003800000 */
.L_x_7653:
        /* <DEDUP_REMOVED lines=20> */
.L_x_7657:
        /* <DEDUP_REMOVED lines=15> */
.L_x_7656:
[----:B------:R-:W-:Y:S05]  /*11210*/  BSYNC B6 ;  /* 0x0000000000067941 */ /* 0x000fea0003800000 */
.L_x_7655:
        /* <DEDUP_REMOVED lines=22> */
[----:B------:R0:W-:Y:S01]  /*11380*/  STL [R1], R7 ;  /* 0x0000000701007387 */ /* 0x0001e20000100800 */
[----:B------:R-:W-:-:S03]  /*11390*/  SEL R16, R7, RZ, !P1 ;  /* 0x000000ff07107207 */ /* 0x000fc60004800000 */
[----:B------:R0:W-:Y:S01]  /*113a0*/  STL [R1+0xc], R8 ;  /* 0x00000c0801007387 */ /* 0x0001e20000100800 */
[----:B------:R-:W-:Y:S05]  /*113b0*/  BRA.DIV UR4, `(.L_x_7658) ;  /* 0x0000005a04707947 */ /* 0x000fea000b800000 */
[----:B------:R1:W2:Y:S02]  /*113c0*/  SHFL.IDX PT, R14, R4, RZ, 0x1f ;  /* 0x00001fff040e7589 */ /* 0x0002a400000e0000 */
.L_x_7775:
        /* <DEDUP_REMOVED lines=9> */
.L_x_7778:
        /* <DEDUP_REMOVED lines=22> */
.L_x_7661:
[----:B--2---:R-:W2:Y:S01]  /*115c0*/  LDL R2, [R1+0x8] ;  /* 0x0000080001027983 */ /* 0x004ea20000100800 */
[----:B------:R-:W-:Y:S01]  /*115d0*/  IMAD R0, R19, 0x8, R17 ;  /* 0x0000000813007824 */ /* 0x000fe200078e0211 */
[----:B--2---:R-:W-:-:S04]  /*115e0*/  SHF.L.U32 R2, R2, 0x1f, RZ ;  /* 0x0000001f02027819 */ /* 0x004fc800000006ff */
[----:B------:R-:W2:Y:S02]  /*115f0*/  SYNCS.PHASECHK.TRANS64.TRYWAIT P0, [R0+URZ+0x38840], R2 ;  /* 0x03884002000075a7 */ /* 0x000ea4000800017f */
[----:B--2---:R-:W-:Y:S05]  /*11600*/  @!P0 BRA `(.L_x_7662) ;  /* 0x00000058001c8947 */ /* 0x004fea0003800000 */
.L_x_7779:
        /* <DEDUP_REMOVED lines=11> */
.L_x_7663:
        /* <DEDUP_REMOVED lines=19> */
.L_x_7659:
        /* <DEDUP_REMOVED lines=24> */
.L_x_7665:
[----:B------:R-:W-:Y:S05]  /*11970*/  BSYNC B6 ;  /* 0x0000000000067941 */ /* 0x000fea0003800000 */
.L_x_7664:
[----:B------:R-:W2:Y:S01]  /*11980*/  S2R R2, SR_TID.X ;  /* 0x0000000000027919 */ /* 0x000ea20000002100 */
[----:B0-----:R-:W0:Y:S01]  /*11990*/  LDC R7, c[0x0][0x448] ;  /* 0x00011200ff077b82 */ /* 0x001e220000000800 */
[----:B------:R-:W-:Y:S01]  /*119a0*/  ULDC.64 UR6, c[0x0][0x2d8] ;  /* 0x0000b60000067ab9 */ /* 0x000fe20000000a00 */
[----:B------:R-:W-:Y:S01]  /*119b0*/  ULDC.64 UR8, c[0x0][0x2e0] ;  /* 0x0000b80000087ab9 */ /* 0x000fe20000000a00 */
[----:B-1----:R-:W1:Y:S01]  /*119c0*/  S2R R4, SR_TID.X ;  /* 0x0000000000047919 */ /* 0x002e620000002100 */
[----:B------:R-:W-:Y:S02]  /*119d0*/  UIMAD.WIDE.U32 UR4, UR36, UR6, URZ ;  /* 0x00000006240472a5 */ /* 0x000fe4000f8e003f */
[----:B------:R-:W-:-:S04]  /*119e0*/  UIMAD UR6, UR43, UR6, URZ ;  /* 0x000000062b0672a4 */ /* 0x000fc8000f8e023f */
[----:B------:R-:W-:Y:S02]  /*119f0*/  UIMAD UR6, UR36, UR7, UR6 ;  /* 0x00000007240672a4 */ /* 0x000fe4000f8e0206 */
[----:B------:R-:W-:Y:S02]  /*11a00*/  UIMAD UR7, UR37, UR8, URZ ;  /* 0x00000008250772a4 */ /* 0x000fe4000f8e023f */
[----:B------:R-:W-:Y:S02]  /*11a10*/  UIADD3 UR5, UR5, UR6, URZ ;  /* 0x0000000605057290 */ /* 0x000fe4000fffe03f */
[----:B------:R-:W-:Y:S02]  /*11a20*/  UIMAD UR6, UR42, UR9, UR7 ;  /* 0x000000092a0672a4 */ /* 0x000fe4000f8e0207 */
[----:B------:R-:W-:-:S04]  /*11a30*/  UIMAD.WIDE.U32 UR4, UR42, UR8, UR4 ;  /* 0x000000082a0472a5 */ /* 0x000fc8000f8e0004 */
[----:B------:R-:W-:Y:S01]  /*11a40*/  UIADD3 UR6, UR5, UR6, URZ ;  /* 0x0000000605067290 */ /* 0x000fe2000fffe03f */
[----:B0-----:R-:W-:Y:S01]  /*11a50*/  ISETP.NE.AND P0, PT, R7, 0x1, PT ;  /* 0x000000010700780c */ /* 0x001fe20003f05270 */
[----:B------:R-:W-:Y:S01]  /*11a60*/  IMAD.U32 R5, RZ, RZ, UR5 ;  /* 0x00000005ff057e24 */ /* 0x000fe2000f8e00ff */
[----:B--2---:R-:W-:Y:S01]  /*11a70*/  LOP3.LUT R0, R2, 0x7f, RZ, 0xc0, !PT ;  /* 0x0000007f02007812 */ /* 0x004fe200078ec0ff */
[----:B-1----:R-:W-:-:S03]  /*11a80*/  IMAD.SHL.U32 R4, R4, 0x10, RZ ;  /* 0x0000001004047824 */ /* 0x002fc600078e00ff */
[----:B------:R-:W-:-:S07]  /*11a90*/  SHF.R.U32.HI R0, RZ, 0x3, R0 ;  /* 0x00000003ff007819 */ /* 0x000fce0000011600 */
[----:B------:R-:W0:Y:S01]  /*11aa0*/  @P0 LDC R3, c[0x0][0x44c] ;  /* 0x00011300ff030b82 */ /* 0x000e220000000800 */
[----:B------:R-:W-:Y:S01]  /*11ab0*/  LOP3.LUT R4, R0, 0x70, R4, 0xf8, !PT ;  /* 0x0000007000047812 */ /* 0x000fe200078ef804 */
[----:B------:R-:W-:-:S04]  /*11ac0*/  IMAD.U32 R0, RZ, RZ, UR39 ;  /* 0x00000027ff007e24 */ /* 0x000fc8000f8e00ff */
[----:B------:R-:W-:Y:S02]  /*11ad0*/  IMAD R6, R0, 0x40, R4 ;  /* 0x0000004000067824 */ /* 0x000fe400078e0204 */
[----:B------:R-:W1:Y:S01]  /*11ae0*/  @P0 LDC R2, c[0x0][0x450] ;  /* 0x00011400ff020b82 */ /* 0x000e620000000800 */
[----:B------:R-:W-:Y:S01]  /*11af0*/  IMAD.U32 R4, RZ, RZ, UR4 ;  /* 0x00000004ff047e24 */ /* 0x000fe2000f8e00ff */
[----:B------:R-:W-:Y:S01]  /*11b00*/  ULDC.64 UR4, c[0x0][0x2d0] ;  /* 0x0000b40000047ab9 */ /* 0x000fe20000000a00 */
[----:B------:R-:W-:Y:S01]  /*11b10*/  IMAD.MOV.U32 R0, RZ, RZ, R6 ;  /* 0x000000ffff007224 */ /* 0x000fe200078e0006 */
[----:B------:R2:W-:Y:S04]  /*11b20*/  STL [R1+0x18], R6 ;  /* 0x0000180601007387 */ /* 0x0005e80000100800 */
[----:B------:R3:W5:Y:S01]  /*11b30*/  LDL R8, [R1+0x4] ;  /* 0x0000040001087983 */ /* 0x0007620000100800 */
[----:B0-----:R-:W-:-:S05]  /*11b40*/  @P0 IMAD.HI.U32 R3, R6, R3, RZ ;  /* 0x0000000306030227 */ /* 0x001fca00078e00ff */
[----:B-1----:R-:W-:Y:S01]  /*11b50*/  @P0 SHF.R.U32.HI R0, RZ, R2, R3 ;  /* 0x00000002ff000219 */ /* 0x002fe20000011603 */
[----:B------:R-:W-:Y:S02]  /*11b60*/  IMAD.MOV.U32 R2, RZ, RZ, R4 ;  /* 0x000000ffff027224 */ /* 0x000fe400078e0004 */
[----:B------:R-:W-:Y:S01]  /*11b70*/  IMAD.U32 R3, RZ, RZ, UR6 ;  /* 0x00000006ff037e24 */ /* 0x000fe2000f8e00ff */
[----:B------:R-:W-:Y:S01]  /*11b80*/  SHF.R.S32.HI R4, RZ, 0x1f, R0 ;  /* 0x0000001fff047819 */ /* 0x000fe20000011400 */
        /* <DEDUP_REMOVED lines=8> */
[----:B--2---:R-:W0:Y:S03]  /*11c10*/  S2R R6, SR_TID.X ;  /* 0x0000000000067919 */ /* 0x004e260000002100 */
[----:B------:R-:W-:Y:S01]  /*11c20*/  SHF.R.S32.HI R4, RZ, 0x1f, R0 ;  /* 0x0000001fff047819 */ /* 0x000fe20000011400 */
[----:B------:R-:W-:-:S04]  /*11c30*/  IMAD.WIDE.U32 R2, R0, UR4, R2 ;  /* 0x0000000400027c25 */ /* 0x000fc8000f8e0002 */
[----:B------:R-:W-:Y:S01]  /*11c40*/  IMAD R4, R4, UR4, RZ ;  /* 0x0000000404047c24 */ /* 0x000fe2000f8e02ff */
[----:B------:R-:W-:-:S03]  /*11c50*/  ULDC UR4, c[0x0][0x2b8] ;  /* 0x0000ae0000047ab9 */ /* 0x000fc60000000800 */
[----:B------:R-:W-:Y:S01]  /*11c60*/  IMAD R4, R0, UR5, R4 ;  /* 0x0000000500047c24 */ /* 0x000fe2000f8e0204 */
[----:B------:R-:W-:-:S03]  /*11c70*/  LEA R0, P1, R2, UR6, 0x1 ;  /* 0x0000000602007c11 */ /* 0x000fc6000f8208ff */
[----:B------:R-:W-:Y:S02]  /*11c80*/  IMAD.IADD R3, R3, 0x1, R4 ;  /* 0x0000000103037824 */ /* 0x000fe400078e0204 */
[----:B0-----:R-:W-:-:S05]  /*11c90*/  IMAD.SHL.U32 R9, R6, 0x8, RZ ;  /* 0x0000000806097824 */ /* 0x001fca00078e00ff */
[----:B------:R-:W-:Y:S02]  /*11ca0*/  LOP3.LUT R9, R9, 0x38, RZ, 0xc0, !PT ;  /* 0x0000003809097812 */ /* 0x000fe400078ec0ff */
[----:B------:R-:W-:Y:S02]  /*11cb0*/  LOP3.LUT R6, R6, 0x7f, RZ, 0xc0, !PT ;  /* 0x0000007f06067812 */ /* 0x000fe400078ec0ff */
[----:B------:R-:W-:Y:S01]  /*11cc0*/  ISETP.GE.AND P0, PT, R9, UR4, PT ;  /* 0x0000000409007c0c */ /* 0x000fe2000bf06270 */
[----:B------:R-:W-:Y:S01]  /*11cd0*/  UMOV UR4, 0xffffffff ;  /* 0xffffffff00047882 */ /* 0x000fe20000000000 */
[----:B------:R-:W-:Y:S02]  /*11ce0*/  LEA.HI.X R3, R2, UR7, R3, 0x1, P1 ;  /* 0x0000000702037c11 */ /* 0x000fe400088f0c03 */
[----:B------:R-:W-:Y:S01]  /*11cf0*/  SHF.R.U32.HI R10, RZ, 0x3, R6 ;  /* 0x00000003ff0a7819 */ /* 0x000fe20000011606 */
[----:B---3--:R-:W-:Y:S08]  /*11d00*/  BRA.DIV UR4, `(.L_x_7666) ;  /* 0x0000005204707947 */ /* 0x008ff0000b800000 */
[----:B------:R-:W0:Y:S01]  /*11d10*/  SHFL.IDX PT, R5, R0, RZ, 0x181f ;  /* 0x00181fff00057589 */ /* 0x000e2200000e0000 */
[----:B------:R-:W-:Y:S01]  /*11d20*/  IMAD.U32 R6, RZ, RZ, UR39 ;  /* 0x00000027ff067e24 */ /* 0x000fe2000f8e00ff */
[----:B------:R-:W-:Y:S02]  /*11d30*/  ULDC UR4, c[0x0][0x288] ;  /* 0x0000a20000047ab9 */ /* 0x000fe40000000800 */
[----:B------:R-:W1:Y:S01]  /*11d40*/  SHFL.IDX PT, R4, R3, RZ, 0x181f ;  /* 0x00181fff03047589 */ /* 0x000e6200000e0000 */
[----:B------:R-:W-:Y:S02]  /*11d50*/  IMAD R2, R7, UR4, RZ ;  /* 0x0000000407027c24 */ /* 0x000fe4000f8e02ff */
[----:B------:R-:W-:-:S04]  /*11d60*/  IMAD R10, R6, 0x40, R10 ;  /* 0x00000040060a7824 */ /* 0x000fc800078e020a */
[C---:B------:R-:W-:Y:S01]  /*11d70*/  VIADD R7, R10.reuse, 0x10 ;  /* 0x000000100a077836 */ /* 0x040fe20000000000 */
[C---:B------:R-:W-:Y:S01]  /*11d80*/  ISETP.GE.AND P1, PT, R10.reuse, R2, PT ;  /* 0x000000020a00720c */ /* 0x040fe20003f26270 */
[----:B------:R-:W-:Y:S01]  /*11d90*/  VIADD R6, R10, 0x20 ;  /* 0x000000200a067836 */ /* 0x000fe20000000000 */
[----:B------:R-:W-:Y:S04]  /*11da0*/  STL [R1+0x14], R10 ;  /* 0x0000140a01007387 */ /* 0x000fe80000100800 */
[----:B------:R-:W-:Y:S04]  /*11db0*/  STL [R1+0x20], R7 ;  /* 0x0000200701007387 */ /* 0x000fe80000100800 */
[----:B------:R-:W-:Y:S03]  /*11dc0*/  STL [R1+0x24], R6 ;  /* 0x0000240601007387 */ /* 0x000fe60000100800 */
        /* <DEDUP_REMOVED lines=27> */
.L_x_7788:
        /* <DEDUP_REMOVED lines=12> */
.L_x_7667:
        /* <DEDUP_REMOVED lines=35> */
.L_x_7669:
[----:B------:R-:W-:Y:S05]  /*12270*/  BSYNC B6 ;  /* 0x0000000000067941 */ /* 0x000fea0003800000 */
.L_x_7668:
        /* <DEDUP_REMOVED lines=106> */
[----:B---3--:R-:W-:Y:S02]  /*12920*/  ISETP.GE.AND P3, PT, R2, R4, PT ;  /* 0x000000040200720c */ /* 0x008fe40003f66270 */
[----:B------:R-:W0:Y:S01]  /*12930*/  S2R R2, SR_TID.X ;  /* 0x0000000000027919 */ /* 0x000e220000002100 */
[----:B------:R-:W1:Y:S08]  /*12940*/  SHFL.IDX PT, R3, R0, RZ, 0x181f ;  /* 0x00181fff00037589 */ /* 0x000e7000000e0000 */
[----:B------:R-:W-:-:S02]  /*12950*/  @!P2 LOP3.LUT R8, R5, 0x40, RZ, 0xc0, !PT ;  /* 0x000000400508a812 */ /* 0x000fc400078ec0ff */
[----:B------:R-:W-:Y:S02]  /*12960*/  @P3 LOP3.LUT R18, R18, 0x100, RZ, 0xfc, !PT ;  /* 0x0000010012123812 */ /* 0x000fe400078efcff */
[----:B------:R-:W-:-:S04]  /*12970*/  @!P2 SHF.R.U32.HI R8, RZ, 0x2, R8 ;  /* 0x00000002ff08a819 */ /* 0x000fc80000011608 */
[----:B------:R-:W-:Y:S02]  /*12980*/  @!P2 ISETP.NE.U32.AND P3, PT, R8, RZ, PT ;  /* 0x000000ff0800a20c */ /* 0x000fe40003f65070 */
[----:B------:R-:W-:-:S04]  /*12990*/  @!P2 LOP3.LUT R8, R7, 0x80, RZ, 0xc0, !PT ;  /* 0x000000800708a812 */ /* 0x000fc800078ec0ff */
[----:B------:R-:W-:Y:S01]  /*129a0*/  @!P2 SHF.R.U32.HI R8, RZ, 0x3, R8 ;  /* 0x00000003ff08a819 */ /* 0x000fe20000011608 */
[----:B0-----:R-:W-:Y:S02]  /*129b0*/  IMAD.SHL.U32 R12, R2, 0x8, RZ ;  /* 0x00000008020c7824 */ /* 0x001fe400078e00ff */
[----:B------:R-:W0:Y:S03]  /*129c0*/  SHFL.IDX PT, R2, R6, RZ, 0x181f ;  /* 0x00181fff06027589 */ /* 0x000e2600000e0000 */
[----:B------:R-:W-:-:S04]  /*129d0*/  LOP3.LUT R12, R12, 0x38, RZ, 0xc0, !PT ;  /* 0x000000380c0c7812 */ /* 0x000fc800078ec0ff */
[----:B-1----:R-:W-:-:S05]  /*129e0*/  @!P2 LEA R3, P6, R12, R3, 0x1 ;  /* 0x000000030c03a211 */ /* 0x002fca00078c08ff */
[----:B0-----:R-:W-:-:S05]  /*129f0*/  @!P2 IMAD.X R2, RZ, RZ, R2, P6 ;  /* 0x000000ffff02a224 */ /* 0x001fca00030e0602 */
[----:B------:R-:W-:-:S04]  /*12a00*/  @!P2 LOP3.LUT R3, R3, R2, RZ, 0x3c, !PT ;  /* 0x000000020303a212 */ /* 0x000fc800078e3cff */
[----:B------:R-:W-:-:S04]  /*12a10*/  @!P2 LOP3.LUT R2, R3, R2, RZ, 0x3c, !PT ;  /* 0x000000020302a212 */ /* 0x000fc800078e3cff */
[----:B------:R-:W-:Y:S02]  /*12a20*/  @!P2 LOP3.LUT R3, R3, R2, RZ, 0x3c, !PT ;  /* 0x000000020303a212 */ /* 0x000fe400078e3cff */
[----:B------:R-:W-:-:S03]  /*12a30*/  LOP3.LUT P6, RZ, R18, 0x4, RZ, 0xc0, !PT ;  /* 0x0000000412ff7812 */ /* 0x000fc600078cc0ff */
[----:B----4-:R-:W-:Y:S01]  /*12a40*/  @!P2 LDGSTS.E.BYPASS.LTC128B.128 [R11+0x26400], desc[UR44][R2.64], !P0 ;  /* 0x26400000020bafae */ /* 0x010fe2000c101d6c */
[----:B------:R-:W-:-:S03]  /*12a50*/  LOP3.LUT P0, RZ, R18, 0x400, RZ, 0xc0, !PT ;  /* 0x0000040012ff7812 */ /* 0x000fc6000780c0ff */
[----:B------:R-:W-:Y:S01]  /*12a60*/  @!P2 LDGSTS.E.BYPASS.LTC128B.128 [R11+0x28400], desc[UR44][R2.64+0x80], !P1 ;  /* 0x28400080020bafae */ /* 0x000fe2000c901d6c */
[----:B------:R-:W-:Y:S02]  /*12a70*/  LOP3.LUT P1, RZ, R18, 0x200, RZ, 0xc0, !PT ;  /* 0x0000020012ff7812 */ /* 0x000fe4000782c0ff */
[----:B------:R-:W-:Y:S02]  /*12a80*/  @!P2 ISETP.NE.U32.AND P4, PT, R8, RZ, PT ;  /* 0x000000ff0800a20c */ /* 0x000fe40003f85070 */
[----:B------:R-:W0:Y:S04]  /*12a90*/  SHFL.IDX PT, R8, R6, 0x1, 0x181f ;  /* 0x00381f0006087f89 */ /* 0x000e2800000e0000 */
[----:B------:R-:W-:Y:S04]  /*12aa0*/  @!P2 LDGSTS.E.BYPASS.LTC128B.128 [R11+0x2a400], desc[UR44][R2.64+0x100], !P6 ;  /* 0x2a400100020bafae */ /* 0x000fe8000f101d6c */
        /* <DEDUP_REMOVED lines=52> */
.L_x_7798:
        /* <DEDUP_REMOVED lines=31> */
.L_x_7672:
[----:B------:R-:W-:Y:S05]  /*12fe0*/  BSYNC B0 ;  /* 0x0000000000007941 */ /* 0x000fea0003800000 */
.L_x_7671:
[----:B------:R-:W-:Y:S01]  /*12ff0*/  NOP ;  /* 0x0000000000007918 */ /* 0x000fe20000000000 */
[----:B------:R-:W-:-:S13]  /*13000*/  PLOP3.LUT P0, PT, PT, PT, PT, 0x80, 0x0 ;  /* 0x000000000000781c */ /* 0x000fda0003f0f070 */
.L_x_7673:
        /* <DEDUP_REMOVED lines=18> */
.L_x_7799:
[----:B------:R-:W-:Y:S05]  /*13130*/  BSYNC B0 ;  /* 0x0000000000007941 */ /* 0x000fea0003800000 */
.L_x_7674:
        /* <DEDUP_REMOVED lines=12> */
.L_x_7800:
[----:B------:R-:W-:Y:S05]  /*13200*/  BSYNC B1 ;  /* 0x0000000000017941 */ /* 0x000fea0003800000 */
.L_x_7678:
        /* <DEDUP_REMOVED lines=9> */
.L_x_7681:
[----:B------:R-:W-:Y:S05]  /*132a0*/  BSYNC B1 ;  /* 0x0000000000017941 */ /* 0x000fea0003800000 */
.L_x_7680:
        /* <DEDUP_REMOVED lines=11> */
.L_x_7682:
        /* <DEDUP_REMOVED lines=15> */
.L_x_7683:
        /* <DEDUP_REMOVED lines=15> */
.L_x_7684:
        /* <DEDUP_REMOVED lines=15> */
.L_x_7685:
        /* <DEDUP_REMOVED lines=15> */
.L_x_7686:
        /* <DEDUP_REMOVED lines=15> */
.L_x_7687:
        /* <DEDUP_REMOVED lines=15> */
.L_x_7688:
        /* <DEDUP_REMOVED lines=15> */
.L_x_7689:
        /* <DEDUP_REMOVED lines=10> */
.L_x_7677:
[----:B------:R-:W-:Y:S05]  /*13a90*/  BSYNC B0 ;  /* 0x0000000000007941 */ /* 0x000fea0003800000 */
.L_x_7676:
[----:B------:R-:W-:-:S06]  /*13aa0*/  UISETP.GE.AND UP0, UPT, UR38, 0x2, UPT ;  /* 0x000000022600788c */ /* 0x000fcc000bf06270 */
[----:B------:R-:W-:-:S13]  /*13ab0*/  PLOP3.LUT P0, PT, PT, PT, UP0, 0x80, 0x0 ;  /* 0x000000000000781c */ /* 0x000fda0003f0f008 */
[----:B------:R-:W-:Y:S05]  /*13ac0*/  @!P0 BRA `(.L_x_7690) ;  /* 0x0000002800448947 */ /* 0x000fea0003800000 */
[----:B------:R-:W-:Y:S02]  /*13ad0*/  ULOP3.LUT UR4, UR38, 0x1, URZ, 0xc0, !UPT ;  /* 0x0000000126047892 */ /* 0x000fe4000f8ec03f */
[----:B-1----:R-:W-:Y:S02]  /*13ae0*/  IMAD.U32 R6, RZ, RZ, UR38 ;  /* 0x00000026ff067e24 */ /* 0x002fe4000f8e00ff */
[----:B------:R-:W-:Y:S02]  /*13af0*/  UISETP.NE.U32.AND UP0, UPT, UR4, 0x1, UPT ;  /* 0x000000010400788c */ /* 0x000fe4000bf05070 */
[----:B------:R-:W-:-:S04]  /*13b00*/  VIADD R6, R6, 0xfffffffe ;  /* 0xfffffffe06067836 */ /* 0x000fc80000000000 */
[----:B0-----:R-:W-:Y:S01]  /*13b10*/  IMAD.MOV.U32 R0, RZ, RZ, R6 ;  /* 0x000000ffff007224 */ /* 0x001fe200078e0006 */
[----:B------:R-:W-:-:S13]  /*13b20*/  PLOP3.LUT P0, PT, PT, PT, UP0, 0x80, 0x0 ;  /* 0x000000000000781c */ /* 0x000fda0003f0f008 */
[----:B------:R-:W-:Y:S05]  /*13b30*/  @!P0 BRA `(.L_x_7691) ;  /* 0x0000000c00608947 */ /* 0x000fea0003800000 */
        /* <DEDUP_REMOVED lines=33> */
.L_x_7694:
[----:B------:R-:W1:Y:S01]  /*13d50*/  S2R R2, SR_TID.X ;  /* 0x0000000000027919 */ /* 0x000e620000002100 */
[----:B------:R-:W-:Y:S01]  /*13d60*/  IMAD R3, R19, 0x8, R17 ;  /* 0x0000000813037824 */ /* 0x000fe200078e0211 */
[----:B------:R-:W-:Y:S01]  /*13d70*/  BSSY B1, `(.L_x_7695) ;  /* 0x0000006000017945 */ /* 0x000fe20003800000 */
[----:B-1----:R-:W-:Y:S02]  /*13d80*/  LOP3.LUT R4, R2, 0x7f, RZ, 0xc0, !PT ;  /* 0x0000007f02047812 */ /* 0x002fe400078ec0ff */
[----:B------:R-:W-:Y:S02]  /*13d90*/  SHF.L.U32 R2, R8, 0x1f, RZ ;  /* 0x0000001f08027819 */ /* 0x000fe400000006ff */
[----:B------:R-:W-:Y:S02]  /*13da0*/  ISETP.NE.AND P1, PT, R4, RZ, PT ;  /* 0x000000ff0400720c */ /* 0x000fe40003f25270 */
[----:B------:R-:W1:Y:S02]  /*13db0*/  SYNCS.PHASECHK.TRANS64.TRYWAIT P0, [R3+URZ+0x38840], R2 ;  /* 0x03884002030075a7 */ /* 0x000e64000800017f */
[----:B-1----:R-:W-:Y:S09]  /*13dc0*/  @!P0 BRA `(.L_x_7696) ;  /* 0x0000004000148947 */ /* 0x002ff20003800000 */
.L_x_7801:
[----:B------:R-:W-:Y:S05]  /*13dd0*/  BSYNC B1 ;  /* 0x0000000000017941 */ /* 0x000fea0003800000 */
.L_x_7695:
        /* <DEDUP_REMOVED lines=9> */
.L_x_7698:
[----:B------:R-:W-:Y:S05]  /*13e70*/  BSYNC B1 ;  /* 0x0000000000017941 */ /* 0x000fea0003800000 */
.L_x_7697:
        /* <DEDUP_REMOVED lines=12> */
.L_x_7699:
        /* <DEDUP_REMOVED lines=12> */
.L_x_7802:
[----:B------:R-:W-:Y:S05]  /*14000*/  BSYNC B1 ;  /* 0x0000000000017941 */ /* 0x000fea0003800000 */
.L_x_7700:
        /* <DEDUP_REMOVED lines=11> */
.L_x_7703:
[----:B------:R-:W-:Y:S05]  /*140c0*/  BSYNC B1 ;  /* 0x0000000000017941 */ /* 0x000fea0003800000 */
.L_x_7702:
[----:B------:R-:W-:Y:S01]  /*140d0*/  R2UR UR10, R7 ;  /* 0x00000000070a72ca */ /* 0x000fe200000e0000 */
[----:B-12---:R-:W-:Y:S01]  /*140e0*/  IMAD R2, R19, 0x10000, R17 ;  /* 0x0001000013027824 */ /* 0x006fe200078e0211 */
[----:B------:R-:W-:Y:S01]  /*140f0*/  R2UR UR6, R8 ;  /* 0x00000000080672ca */ /* 0x000fe200000e0000 */
[----:B------:R-:W-:Y:S01]  /*14100*/  UIADD3 UR4, UP0, UR46, 0x470, URZ ;  /* 0x000004702e047890 */ /* 0x000fe2000ff1e03f */
[----:B------:R-:W-:Y:S01]  /*14110*/  R2UR UR7, R9 ;  /* 0x00000000090772ca */ /* 0x000fe200000e0000 */
[----:B------:R-:W-:Y:S01]  /*14120*/  VIADD R3, R3, 0x38850 ;  /* 0x0003885003037836 */ /* 0x000fe20000000000 */
[----:B------:R-:W-:Y:S01]  /*14130*/  R2UR UR11, R0 ;  /* 0x00000000000b72ca */ /* 0x000fe200000e0000 */
[----:B------:R-:W-:Y:S01]  /*14140*/  VIADD R4, R2, 0x400 ;  /* 0x0000040002047836 */ /* 0x000fe20000000000 */
[----:B------:R-:W-:Y:S01]  /*14150*/  PLOP3.LUT P0, PT, PT, PT, PT, 0x80, 0x0 ;  /* 0x000000000000781c */ /* 0x000fe20003f0f070 */
[----:B------:R-:W-:-:S12]  /*14160*/  UIADD3.X UR5, URZ, UR47, URZ, UP0, !UPT ;  /* 0x0000002f3f057290 */ /* 0x000fd800087fe43f */
.L_x_7704:
        /* <DEDUP_REMOVED lines=15> */
.L_x_7705:
        /* <DEDUP_REMOVED lines=15> */
.L_x_7706:
        /* <DEDUP_REMOVED lines=15> */
.L_x_7707:
        /* <DEDUP_REMOVED lines=15> */
.L_x_7708:
        /* <DEDUP_REMOVED lines=15> */
.L_x_7709:
        /* <DEDUP_REMOVED lines=15> */
.L_x_7710:
        /* <DEDUP_REMOVED lines=15> */
.L_x_7711:
        /* <DEDUP_REMOVED lines=9> */
.L_x_7693:
[----:B------:R-:W-:Y:S05]  /*14890*/  BSYNC B0 ;  /* 0x0000000000007941 */ /* 0x000fea0003800000 */
.L_x_7692:
[----:B------:R-:W-:-:S06]  /*148a0*/  UIADD3 UR4, UR38, -0x3, URZ ;  /* 0xfffffffd26047890 */ /* 0x000fcc000fffe03f */
[----:B------:R-:W-:-:S07]  /*148b0*/  IMAD.U32 R0, RZ, RZ, UR4 ;  /* 0x00000004ff007e24 */ /* 0x000fce000f8e00ff */
.L_x_7691:
[----:B------:R-:W-:Y:S01]  /*148c0*/  ISETP.NE.AND P0, PT, R6, RZ, PT ;  /* 0x000000ff0600720c */ /* 0x000fe20003f05270 */
[----:B------:R-:W-:-:S12]  /*148d0*/  BSSY B0, `(.L_x_7690) ;  /* 0x00001b0000007945 */ /* 0x000fd80003800000 */
[----:B------:R-:W-:Y:S05]  /*148e0*/  @!P0 BRA `(.L_x_7712) ;  /* 0x0000001800b88947 */ /* 0x000fea0003800000 */
.L_x_7753:
        /* <DEDUP_REMOVED lines=16> */
[----:B------:R-:W3:Y:S01]  /*149f0*/  LDL R5, [R1] ;  /* 0x0000000001057983 */ /* 0x000ee20000100800 */
        /* <DEDUP_REMOVED lines=16> */
.L_x_7715:
        /* <DEDUP_REMOVED lines=8> */
.L_x_7803:
[----:B------:R-:W-:Y:S05]  /*14b80*/  BSYNC B2 ;  /* 0x0000000000027941 */ /* 0x000fea0003800000 */
.L_x_7716:
        /* <DEDUP_REMOVED lines=9> */
.L_x_7719:
[----:B------:R-:W-:Y:S05]  /*14c20*/  BSYNC B2 ;  /* 0x0000000000027941 */ /* 0x000fea0003800000 */
.L_x_7718:
        /* <DEDUP_REMOVED lines=11> */
.L_x_7720:
        /* <DEDUP_REMOVED lines=13> */
.L_x_7804:
[----:B------:R-:W-:Y:S05]  /*14db0*/  BSYNC B2 ;  /* 0x0000000000027941 */ /* 0x000fea0003800000 */
.L_x_7721:
        /* <DEDUP_REMOVED lines=11> */
.L_x_7724:
[----:B------:R-:W-:Y:S05]  /*14e70*/  BSYNC B2 ;  /* 0x0000000000027941 */ /* 0x000fea0003800000 */
.L_x_7723:
        /* <DEDUP_REMOVED lines=9> */
.L_x_7725:
        /* <DEDUP_REMOVED lines=15> */
.L_x_7726:
        /* <DEDUP_REMOVED lines=15> */
.L_x_7727:
        /* <DEDUP_REMOVED lines=15> */
.L_x_7728:
        /* <DEDUP_REMOVED lines=15> */
.L_x_7729:
        /* <DEDUP_REMOVED lines=15> */
.L_x_7730:
        /* <DEDUP_REMOVED lines=15> */
.L_x_7731:
        /* <DEDUP_REMOVED lines=15> */
.L_x_7732:
        /* <DEDUP_REMOVED lines=10> */
.L_x_7714:
[----:B------:R-:W-:Y:S05]  /*15640*/  BSYNC B1 ;  /* 0x0000000000017941 */ /* 0x000fea0003800000 */
.L_x_7713:
[----:B------:R-:W-:Y:S01]  /*15650*/  VIADD R7, R7, 0x1 ;  /* 0x0000000107077836 */ /* 0x000fe20000000000 */
[----:B------:R-:W-:Y:S01]  /*15660*/  LOP3.LUT P2, RZ, R18, 0x2, RZ, 0xc0, !PT ;  /* 0x0000000212ff7812 */ /* 0x000fe2000784c0ff */
[----:B------:R-:W-:Y:S03]  /*15670*/  BSSY B1, `(.L_x_7733) ;  /* 0x00000d2000017945 */ /* 0x000fe60003800000 */
[----:B------:R-:W-:-:S04]  /*15680*/  ISETP.NE.AND P0, PT, R7, 0x2, PT ;  /* 0x000000020700780c */ /* 0x000fc80003f05270 */
[----:B------:R-:W-:Y:S02]  /*15690*/  SEL R2, RZ, 0x1, P0 ;  /* 0x00000001ff027807 */ /* 0x000fe40000000000 */
[----:B------:R-:W-:Y:S02]  /*156a0*/  SEL R19, R7, RZ, P0 ;  /* 0x000000ff07137207 */ /* 0x000fe40000000000 */
[----:B0-----:R-:W-:-:S05]  /*156b0*/  LOP3.LUT R8, R6, R2, RZ, 0x3c, !PT ;  /* 0x0000000206087212 */ /* 0x001fca00078e3cff */
[----:B------:R0:W-:Y:S01]  /*156c0*/  STL [R1+0x8], R8 ;  /* 0x0000080801007387 */ /* 0x0001e20000100800 */
[----:B------:R-:W-:Y:S05]  /*156d0*/  @!P2 BRA `(.L_x_7734) ;  /* 0x0000000c002ca947 */ /* 0x000fea0003800000 */
[----:B------:R-:W-:Y:S01]  /*156e0*/  LOP3.LUT P2, RZ, R18, 0x1, RZ, 0xc0, !PT ;  /* 0x0000000112ff7812 */ /* 0x000fe2000784c0ff */
[----:B------:R-:W-:-:S12]  /*156f0*/  VIADD R6, R0, 0xffffffff ;  /* 0xffffffff00067836 */ /* 0x000fd80000000000 */
        /* <DEDUP_REMOVED lines=21> */
.L_x_7735:
        /* <DEDUP_REMOVED lines=8> */
.L_x_7805:
[----:B------:R-:W-:Y:S05]  /*158d0*/  BSYNC B2 ;  /* 0x0000000000027941 */ /* 0x000fea0003800000 */
.L_x_7736:
        /* <DEDUP_REMOVED lines=9> */
.L_x_7739:
[----:B------:R-:W-:Y:S05]  /*15970*/  BSYNC B2 ;  /* 0x0000000000027941 */ /* 0x000fea0003800000 */
.L_x_7738:
        /* <DEDUP_REMOVED lines=11> */
.L_x_7740:
        /* <DEDUP_REMOVED lines=13> */
.L_x_7806:
[----:B------:R-:W-:Y:S05]  /*15b00*/  BSYNC B2 ;  /* 0x0000000000027941 */ /* 0x000fea0003800000 */
.L_x_7741:
[----:B------:R-:W-:Y:S01]  /*15b10*/  BSSY B2, `(.L_x_7743) ;  /* 0x000000b000027945 */ /* 0x000fe20003800000 */
[----:B-12---:R-:W-:Y:S02]  /*15b20*/  IMAD.MOV.U32 R2, RZ, RZ, 0x0 ;  /* 0x00000000ff027424 */ /* 0x006fe400078e00ff */
[----:B------:R-:W-:Y:S01]  /*15b30*/  IMAD.MOV.U32 R3, RZ, RZ, 0x14f00000 ;  /* 0x14f00000ff037424 */ /* 0x000fe200078e00ff */
[----:B------:R-:W-:Y:S06]  /*15b40*/  @P1 BRA `(.L_x_7744) ;  /* 0x00000000001c1947 */ /* 0x000fec0003800000 */
[----:B------:R-:W0:Y:S02]  /*15b50*/  S2R R7, SR_TID.X ;  /* 0x0000000000077919 */ /* 0x000e240000002100 */
[----:B0-----:R-:W-:Y:S01]  /*15b60*/  LOP3.LUT R8, R7, 0x1f, RZ, 0xc0, !PT ;  /* 0x0000001f07087812 */ /* 0x001fe200078ec0ff */
[----:B------:R-:W-:-:S03]  /*15b70*/  IMAD.MOV.U32 R7, RZ, RZ, 0x10000 ;  /* 0x00010000ff077424 */ /* 0x000fc600078e00ff */
[----:B------:R-:W-:Y:S01]  /*15b80*/  ISETP.NE.AND P0, PT, R8, RZ, PT ;  /* 0x000000ff0800720c */ /* 0x000fe20003f05270 */
[----:B------:R1:W-:-:S12]  /*15b90*/  SYNCS.ARRIVE.TRANS64 RZ, [R4+URZ+0x38850], R7 ;  /* 0x0388500704ff79a7 */ /* 0x0003d8000800003f */
[----:B-1----:R-:W-:Y:S05]  /*15ba0*/  @!P0 BRA `(.L_x_7744) ;  /* 0x0000000000048947 */ /* 0x002fea0003800000 */
[----:B------:R-:W-:Y:S01]  /*15bb0*/  BPT.TRAP 0x1 ;  /* 0x000000040000795c */ /* 0x000fe20000300000 */
.L_x_7744:
[----:B------:R-:W-:Y:S05]  /*15bc0*/  BSYNC B2 ;  /* 0x0000000000027941 */ /* 0x000fea0003800000 */
.L_x_7743:
        /* <DEDUP_REMOVED lines=9> */
.L_x_7745:
        /* <DEDUP_REMOVED lines=10> */
[----:B------:R-:W-:Y:S01]  /*15d00*/  R2UR UR6, R2 ;  /* 0x00000000020672ca */ /* 0x000fe200000e0000 */
[----:B------:R-:W-:Y:S01]  /*15d10*/  VIADD R7, R5, 0x2400 ;  /* 0x0000240005077836 */ /* 0x000fe20000000000 */
[----:B------:R-:W-:Y:S01]  /*15d20*/  R2UR UR7, R3 ;  /* 0x00000000030772ca */ /* 0x000fe200000e0000 */
[----:B------:R-:W-:Y:S01]  /*15d30*/  UMOV UR10, 0x40 ;  /* 0x00000040000a7882 */ /* 0x000fe20000000000 */
[----:B------:R-:W-:-:S13]  /*15d40*/  PLOP3.LUT P0, PT, PT, PT, PT, 0x80, 0x0 ;  /* 0x000000000000781c */ /* 0x000fda0003f0f070 */
.L_x_7746:
        /* <DEDUP_REMOVED lines=15> */
.L_x_7747:
        /* <DEDUP_REMOVED lines=15> */
.L_x_7748:
        /* <DEDUP_REMOVED lines=15> */
.L_x_7749:
        /* <DEDUP_REMOVED lines=15> */
.L_x_7750:
        /* <DEDUP_REMOVED lines=15> */
.L_x_7751:
        /* <DEDUP_REMOVED lines=15> */
.L_x_7752:
        /* <DEDUP_REMOVED lines=10> */
.L_x_7734:
[----:B------:R-:W-:Y:S05]  /*16390*/  BSYNC B1 ;  /* 0x0000000000017941 */ /* 0x000fea0003800000 */
.L_x_7733:
[C---:B------:R-:W-:Y:S01]  /*163a0*/  ISETP.GT.AND P0, PT, R0.reuse, 0x1, PT ;  /* 0x000000010000780c */ /* 0x040fe20003f04270 */
[----:B------:R-:W-:-:S12]  /*163b0*/  VIADD R0, R0, 0xfffffffe ;  /* 0xfffffffe00007836 */ /* 0x000fd80000000000 */
[----:B------:R-:W-:Y:S05]  /*163c0*/  @P0 BRA `(.L_x_7753) ;  /* 0xffffffe400480947 */ /* 0x000fea000383ffff */
.L_x_7712:
[----:B------:R-:W-:Y:S05]  /*163d0*/  BSYNC B0 ;  /* 0x0000000000007941 */ /* 0x000fea0003800000 */
.L_x_7690:
        /* <DEDUP_REMOVED lines=24> */
.L_x_7755:
[----:B------:R-:W-:Y:S05]  /*16560*/  BSYNC B0 ;  /* 0x0000000000007941 */ /* 0x000fea0003800000 */
.L_x_7754:
[----:B------:R-:W-:-:S07]  /*16570*/  SEL R19, R19, RZ, P0 ;  /* 0x000000ff13137207 */ /* 0x000fce0000000000 */
.L_x_7652:
[----:B------:R-:W-:Y:S05]  /*16580*/  BSYNC B7 ;  /* 0x0000000000077941 */ /* 0x000fea0003800000 */
.L_x_7650:
        /* <DEDUP_REMOVED lines=13> */
.L_x_7756:
[----:B------:R-:W-:-:S03]  /*16660*/  UMOV UR4, 0xffffffff ;  /* 0xffffffff00047882 */ /* 0x000fc60000000000 */
[----:B------:R-:W-:Y:S05]  /*16670*/  BRA.DIV UR4, `(.L_x_7758) ;  /* 0x0000001a04607947 */ /* 0x000fea000b800000 */
[----:B-----5:R4:W0:Y:S02]  /*16680*/  SHFL.IDX PT, R14, R3, RZ, 0x1f ;  /* 0x00001fff030e7589 */ /* 0x02082400000e0000 */
.L_x_7809:
        /* <DEDUP_REMOVED lines=8> */
.L_x_7757:
[----:B--23--:R-:W2:Y:S01]  /*16710*/  LDL R0, [R1+0x10] ;  /* 0x0000100001007983 */ /* 0x00cea20000100800 */
[----:B------:R-:W-:Y:S02]  /*16720*/  ULDC UR4, c[0x0][0xd38] ;  /* 0x00034e0000047ab9 */ /* 0x000fe40000000800 */
[----:B--2---:R-:W-:-:S13]  /*16730*/  ISETP.GE.AND P0, PT, R0, UR4, PT ;  /* 0x0000000400007c0c */ /* 0x004fda000bf06270 */
[----:B------:R-:W-:Y:S05]  /*16740*/  @!P0 BRA `(.L_x_7759) ;  /* 0xffffffa0005c8947 */ /* 0x000fea000383ffff */
.L_x_7647:
[----:B0-----:R-:W2:Y:S01]  /*16750*/  LDL.LU R0, [R1+0x28] ;  /* 0x0000280001007983 */ /* 0x001ea20000300800 */
[----:B------:R-:W-:Y:S01]  /*16760*/  BSSY B0, `(.L_x_7760) ;  /* 0x000000b000007945 */ /* 0x000fe20003800000 */
[----:B------:R-:W0:Y:S01]  /*16770*/  S2R R5, SR_CgaCtaId ;  /* 0x0000000000057919 */ /* 0x000e220000008800 */
[----:B--2---:R-:W-:-:S05]  /*16780*/  VIADD R0, R0, 0x1 ;  /* 0x0000000100007836 */ /* 0x004fca0000000000 */
[----:B------:R-:W-:-:S04]  /*16790*/  LEA.HI R2, R0, R0, RZ, 0x1 ;  /* 0x0000000000027211 */ /* 0x000fc800078f08ff */
[----:B----4-:R-:W-:-:S05]  /*167a0*/  LOP3.LUT R3, R2, 0xfffffffe, RZ, 0xc0, !PT ;  /* 0xfffffffe02037812 */ /* 0x010fca00078ec0ff */
[----:B------:R-:W-:Y:S01]  /*167b0*/  IMAD.IADD R3, R0, 0x1, -R3 ;  /* 0x0000000100037824 */ /* 0x000fe200078e0a03 */
[----:B------:R-:W-:-:S04]  /*167c0*/  MOV R0, 0x400 ;  /* 0x0000040000007802 */ /* 0x000fc80000000f00 */
[----:B0-----:R-:W-:Y:S02]  /*167d0*/  LEA R0, R5, R0, 0x18 ;  /* 0x0000000005007211 */ /* 0x001fe400078ec0ff */
[----:B------:R-:W-:-:S04]  /*167e0*/  SHF.L.U32 R3, R3, 0x1f, RZ ;  /* 0x0000001f03037819 */ /* 0x000fc800000006ff */
[----:B------:R-:W0:Y:S02]  /*167f0*/  SYNCS.PHASECHK.TRANS64.TRYWAIT P0, [R0+URZ+0x38820], R3 ;  /* 0x03882003000075a7 */ /* 0x000e24000800017f */
[----:B0-----:R-:W-:Y:S05]  /*16800*/  @!P0 BRA `(.L_x_7761) ;  /* 0x0000001800248947 */ /* 0x001fea0003800000 */
.L_x_7810:
[----:B------:R-:W-:Y:S05]  /*16810*/  BSYNC B0 ;  /* 0x0000000000007941 */ /* 0x000fea0003800000 */
.L_x_7760:
[----:B------:R-:W-:-:S03]  /*16820*/  UMOV UR4, 0xffffffff ;  /* 0xffffffff00047882 */ /* 0x000fc60000000000 */
[----:B------:R-:W-:Y:S05]  /*16830*/  BRA.DIV UR4, `(.L_x_7762) ;  /* 0x0000001a042c7947 */ /* 0x000fea000b800000 */
[----:B------:R-:W2:Y:S02]  /*16840*/  S2R R2, SR_TID.X ;  /* 0x0000000000027919 */ /* 0x000ea40000002100 */
[----:B--2---:R-:W-:-:S04]  /*16850*/  SHF.R.U32.HI R2, RZ, 0x5, R2 ;  /* 0x00000005ff027819 */ /* 0x004fc80000011602 */
[----:B------:R-:W-:-:S05]  /*16860*/  LOP3.LUT R2, R2, 0x3, RZ, 0xc0, !PT ;  /* 0x0000000302027812 */ /* 0x000fca00078ec0ff */
[----:B------:R2:W3:Y:S02]  /*16870*/  SHFL.IDX PT, R14, R2, RZ, 0x1f ;  /* 0x00001fff020e7589 */ /* 0x0004e400000e0000 */
.L_x_7813:
[----:B---3--:R-:W-:Y:S01]  /*16880*/  ISETP.NE.AND P0, PT, R14, RZ, PT ;  /* 0x000000ff0e00720c */ /* 0x008fe20003f05270 */
[----:B------:R-:W-:-:S12]  /*16890*/  BSSY B0, `(.L_x_7763) ;  /* 0x0000025000007945 */ /* 0x000fd80003800000 */
[----:B------:R-:W-:Y:S05]  /*168a0*/  @P0 BRA `(.L_x_7764) ;  /* 0x00000000008c0947 */ /* 0x000fea0003800000 */
[----:B------:R-:W-:-:S03]  /*168b0*/  UMOV UR4, 0xffffffff ;  /* 0xffffffff00047882 */ /* 0x000fc60000000000 */
[----:B------:R-:W-:Y:S05]  /*168c0*/  BRA.DIV UR4, `(.L_x_7765) ;  /* 0x0000001a043c7947 */ /* 0x000fea000b800000 */
[----:B------:R-:W-:-:S13]  /*168d0*/  ELECT P6, URZ, PT ;  /* 0x00000000003f782f */ /* 0x000fda00038c0000 */
.L_x_7816:
[----:B------:R-:W-:Y:S05]  /*168e0*/  @!P6 BRA `(.L_x_7764) ;  /* 0x00000000007ce947 */ /* 0x000fea0003800000 */
[----:B------:R-:W-:-:S06]  /*168f0*/  ULOP3.LUT UR4, UR40, 0x2, URZ, 0xfc, !UPT ;  /* 0x0000000228047892 */ /* 0x000fcc000f8efc3f */
[----:B--2---:R-:W-:-:S05]  /*16900*/  IMAD.U32 R2, RZ, RZ, UR4 ;  /* 0x00000004ff027e24 */ /* 0x004fca000f8e00ff */
[----:B------:R-:W-:-:S13]  /*16910*/  ISETP.NE.AND P2, PT, R2, 0x3, PT ;  /* 0x000000030200780c */ /* 0x000fda0003f45270 */
[----:B------:R-:W-:Y:S05]  /*16920*/  @!P2 BRA `(.L_x_7766) ;  /* 0x000000000004a947 */ /* 0x000fea0003800000 */
[----:B------:R-:W-:Y:S01]  /*16930*/  BPT.TRAP 0x1 ;  /* 0x000000040000795c */ /* 0x000fe20000300000 */
.L_x_7766:
[----:B------:R-:W2:Y:S01]  /*16940*/  LDL.LU R7, [R1+0x8] ;  /* 0x0000080001077983 */ /* 0x000ea20000300800 */
[----:B------:R-:W-:Y:S02]  /*16950*/  VIADD R2, R0, 0x38840 ;  /* 0x0003884000027836 */ /* 0x000fe40000000000 */
[C---:B0-----:R-:W-:Y:S02]  /*16960*/  VIADD R3, R19.reuse, 0x1 ;  /* 0x0000000113037836 */ /* 0x041fe40000000000 */
[----:B-1----:R-:W-:-:S03]  /*16970*/  IMAD R6, R19, 0x8, R2 ;  /* 0x0000000813067824 */ /* 0x002fc600078e0202 */
        /* <DEDUP_REMOVED lines=9> */
.L_x_7817:
[----:B------:R-:W1:Y:S02]  /*16a10*/  SYNCS.PHASECHK.TRANS64.TRYWAIT P0, [R7+URZ], R2 ;  /* 0x00000002070075a7 */ /* 0x000e64000800017f */
[----:B-1----:R-:W-:Y:S05]  /*16a20*/  @!P0 BRA `(.L_x_7768) ;  /* 0x0000001800188947 */ /* 0x002fea0003800000 */
.L_x_7818:
[----:B------:R-:W-:Y:S05]  /*16a30*/  @!P2 BRA `(.L_x_7769) ;  /* 0x000000000004a947 */ /* 0x000fea0003800000 */
[----:B------:R-:W-:Y:S01]  /*16a40*/  BPT.TRAP 0x1 ;  /* 0x000000040000795c */ /* 0x000fe20000300000 */
.L_x_7769:
[----:B------:R-:W-:-:S04]  /*16a50*/  VIADD R0, R0, 0x38860 ;  /* 0x0003886000007836 */ /* 0x000fc80000000000 */
[----:B------:R-:W-:-:S04]  /*16a60*/  IMAD R4, R19, 0x8, R0 ;  /* 0x0000000813047824 */ /* 0x000fc800078e0200 */
[----:B------:R-:W2:Y:S02]  /*16a70*/  SYNCS.PHASECHK.TRANS64.TRYWAIT P0, [R4+URZ], R5 ;  /* 0x00000005040075a7 */ /* 0x000ea4000800017f */
[----:B--2---:R-:W-:Y:S05]  /*16a80*/  @!P0 BRA `(.L_x_7770) ;  /* 0x0000001800148947 */ /* 0x004fea0003800000 */
.L_x_7819:
[----:B------:R-:W-:-:S07]  /*16a90*/  IMAD R3, R3, 0x8, R0 ;  /* 0x0000000803037824 */ /* 0x000fce00078e0200 */
.L_x_7771:
[----:B---3--:R3:W4:Y:S02]  /*16aa0*/  SYNCS.PHASECHK.TRANS64.TRYWAIT P0, [R3+URZ], R2 ;  /* 0x00000002030075a7 */ /* 0x008724000800017f */
[----:B----4-:R-:W-:Y:S05]  /*16ab0*/  @!P0 NANOSLEEP.SYNCS 0x989680 ;  /* 0x009896800000895d */ /* 0x010fea0003900000 */
[----:B------:R-:W4:Y:S02]  /*16ac0*/  @!P0 SYNCS.PHASECHK.TRANS64 P0, [R3+URZ], R2 ;  /* 0x00000002030085a7 */ /* 0x000f24000800007f */
[----:B----4-:R-:W-:Y:S05]  /*16ad0*/  @!P0 BRA `(.L_x_7771) ;  /* 0xfffffffc00f08947 */ /* 0x010fea000383ffff */
.L_x_7764:
[----:B------:R-:W-:Y:S05]  /*16ae0*/  BSYNC B0 ;  /* 0x0000000000007941 */ /* 0x000fea0003800000 */
.L_x_7763:
[----:B------:R-:W-:Y:S05]  /*16af0*/  EXIT ;  /* 0x000000000000794d */ /* 0x000fea0003800000 */
.L_x_7606:
[----:B0-----:R0:W1:Y:S02]  /*16b00*/  SYNCS.PHASECHK.TRANS64.TRYWAIT P1, [R17+URZ+0x38800], R4 ;  /* 0x03880004110075a7 */ /* 0x001064000802017f */
[----:B-1----:R-:W-:Y:S05]  /*16b10*/  @!P1 NANOSLEEP.SYNCS 0x989680 ;  /* 0x009896800000995d */ /* 0x002fea0003900000 */
[----:B------:R-:W1:Y:S02]  /*16b20*/  @!P1 SYNCS.PHASECHK.TRANS64 P1, [R17+URZ+0x38800], R4 ;  /* 0x03880004110095a7 */ /* 0x000e64000802007f */
[----:B-1----:R-:W-:Y:S05]  /*16b30*/  @!P1 BRA `(.L_x_7606) ;  /* 0xfffffffc00f09947 */ /* 0x002fea000383ffff */
[----:B------:R-:W-:Y:S05]  /*16b40*/  BRA `(.L_x_7772) ;  /* 0xfffffecc00507947 */ /* 0x000fea000383ffff */
.L_x_7610:
[----:B--2---:R2:W3:Y:S02]  /*16b50*/  SYNCS.PHASECHK.TRANS64.TRYWAIT P1, [R5+URZ+0x38830], R8 ;  /* 0x03883008050075a7 */ /* 0x0044e4000802017f */
[----:B---3--:R-:W-:Y:S05]  /*16b60*/  @!P1 NANOSLEEP.SYNCS 0x989680 ;  /* 0x009896800000995d */ /* 0x008fea0003900000 */
[----:B------:R-:W3:Y:S02]  /*16b70*/  @!P1 SYNCS.PHASECHK.TRANS64 P1, [R5+URZ+0x38830], R8 ;  /* 0x03883008050095a7 */ /* 0x000ee4000802007f */
[----:B---3--:R-:W-:Y:S05]  /*16b80*/  @!P1 BRA `(.L_x_7610) ;  /* 0xfffffffc00f09947 */ /* 0x008fea000383ffff */
[----:B------:R-:W-:Y:S05]  /*16b90*/  BRA `(.L_x_7609) ;  /* 0xfffffecc00707947 */ /* 0x000fea000383ffff */
.L_x_7611:
[----:B---3--:R3:W4:Y:S02]  /*16ba0*/  SYNCS.PHASECHK.TRANS64.TRYWAIT P1, [R17+URZ+0x38810], R4 ;  /* 0x03881004110075a7 */ /* 0x008724000802017f */
[----:B----4-:R-:W-:Y:S05]  /*16bb0*/  @!P1 NANOSLEEP.SYNCS 0x989680 ;  /* 0x009896800000995d */ /* 0x010fea0003900000 */
[----:B------:R-:W4:Y:S02]  /*16bc0*/  @!P1 SYNCS.PHASECHK.TRANS64 P1, [R17+URZ+0x38810], R4 ;  /* 0x03881004110095a7 */ /* 0x000f24000802007f */
[----:B----4-:R-:W-:Y:S05]  /*16bd0*/  @!P1 BRA `(.L_x_7611) ;  /* 0xfffffffc00f09947 */ /* 0x010fea000383ffff */
[----:B------:R-:W-:Y:S05]  /*16be0*/  BRA `(.L_x_7773) ;  /* 0xfffffecc00fc7947 */ /* 0x000fea000383ffff */
.L_x_7615:
[----:B0-----:R0:W3:Y:S02]  /*16bf0*/  SYNCS.PHASECHK.TRANS64.TRYWAIT P1, [R5+URZ+0x38850], R8 ;  /* 0x03885008050075a7 */ /* 0x0010e4000802017f */
[----:B---3--:R-:W-:Y:S05]  /*16c00*/  @!P1 NANOSLEEP.SYNCS 0x989680 ;  /* 0x009896800000995d */ /* 0x008fea0003900000 */
[----:B------:R-:W3:Y:S02]  /*16c10*/  @!P1 SYNCS.PHASECHK.TRANS64 P1, [R5+URZ+0x38850], R8 ;  /* 0x03885008050095a7 */ /* 0x000ee4000802007f */
[----:B---3--:R-:W-:Y:S05]  /*16c20*/  @!P1 BRA `(.L_x_7615) ;  /* 0xfffffffc00f09947 */ /* 0x008fea000383ffff */
[----:B------:R-:W-:Y:S05]  /*16c30*/  BRA `(.L_x_7614) ;  /* 0xfffffed0002c7947 */ /* 0x000fea000383ffff */
.L_x_7620:
[----:B-1----:R1:W2:Y:S02]  /*16c40*/  SYNCS.PHASECHK.TRANS64.TRYWAIT P3, [R9+URZ+0x38830], R8 ;  /* 0x03883008090075a7 */ /* 0x0022a4000806017f */
[----:B--2---:R-:W-:Y:S05]  /*16c50*/  @!P3 NANOSLEEP.SYNCS 0x989680 ;  /* 0x009896800000b95d */ /* 0x004fea0003900000 */
[----:B------:R-:W2:Y:S02]  /*16c60*/  @!P3 SYNCS.PHASECHK.TRANS64 P3, [R9+URZ+0x38830], R8 ;  /* 0x038830080900b5a7 */ /* 0x000ea4000806007f */
[----:B--2---:R-:W-:Y:S05]  /*16c70*/  @!P3 BRA `(.L_x_7620) ;  /* 0xfffffffc00f0b947 */ /* 0x004fea000383ffff */
[----:B------:R-:W-:Y:S05]  /*16c80*/  BRA `(.L_x_7619) ;  /* 0xfffffefc005c7947 */ /* 0x000fea000383ffff */
.L_x_7624:
[----:B---3--:R3:W4:Y:S02]  /*16c90*/  SYNCS.PHASECHK.TRANS64.TRYWAIT P3, [R9+URZ+0x38850], R8 ;  /* 0x03885008090075a7 */ /* 0x008724000806017f */
[----:B----4-:R-:W-:Y:S05]  /*16ca0*/  @!P3 NANOSLEEP.SYNCS 0x989680 ;  /* 0x009896800000b95d */ /* 0x010fea0003900000 */
[----:B------:R-:W4:Y:S02]  /*16cb0*/  @!P3 SYNCS.PHASECHK.TRANS64 P3, [R9+URZ+0x38850], R8 ;  /* 0x038850080900b5a7 */ /* 0x000f24000806007f */
[----:B----4-:R-:W-:Y:S05]  /*16cc0*/  @!P3 BRA `(.L_x_7624) ;  /* 0xfffffffc00f0b947 */ /* 0x010fea000383ffff */
[----:B------:R-:W-:Y:S05]  /*16cd0*/  BRA `(.L_x_7623) ;  /* 0xfffffefc00c07947 */ /* 0x000fea000383ffff */
.L_x_7630:
[----:B-1----:R1:W2:Y:S02]  /*16ce0*/  SYNCS.PHASECHK.TRANS64.TRYWAIT P1, [R9+URZ+0x38830], R8 ;  /* 0x03883008090075a7 */ /* 0x0022a4000802017f */
[----:B--2---:R-:W-:Y:S05]  /*16cf0*/  @!P1 NANOSLEEP.SYNCS 0x989680 ;  /* 0x009896800000995d */ /* 0x004fea0003900000 */
[----:B------:R-:W2:Y:S02]  /*16d00*/  @!P1 SYNCS.PHASECHK.TRANS64 P1, [R9+URZ+0x38830], R8 ;  /* 0x03883008090095a7 */ /* 0x000ea4000802007f */
[----:B--2---:R-:W-:Y:S05]  /*16d10*/  @!P1 BRA `(.L_x_7630) ;  /* 0xfffffffc00f09947 */ /* 0x004fea000383ffff */
[----:B------:R-:W-:Y:S05]  /*16d20*/  BRA `(.L_x_7629) ;  /* 0xffffff3000d07947 */ /* 0x000fea000383ffff */
.L_x_7634:
[----:B---3--:R3:W4:Y:S02]  /*16d30*/  SYNCS.PHASECHK.TRANS64.TRYWAIT P1, [R9+URZ+0x38850], R8 ;  /* 0x03885008090075a7 */ /* 0x008724000802017f */
[----:B----4-:R-:W-:Y:S05]  /*16d40*/  @!P1 NANOSLEEP.SYNCS 0x989680 ;  /* 0x009896800000995d */ /* 0x010fea0003900000 */
[----:B------:R-:W4:Y:S02]  /*16d50*/  @!P1 SYNCS.PHASECHK.TRANS64 P1, [R9+URZ+0x38850], R8 ;  /* 0x03885008090095a7 */ /* 0x000f24000802007f */
[----:B----4-:R-:W-:Y:S05]  /*16d60*/  @!P1 BRA `(.L_x_7634) ;  /* 0xfffffffc00f09947 */ /* 0x010fea000383ffff */
[----:B------:R-:W-:Y:S05]  /*16d70*/  BRA `(.L_x_7633) ;  /* 0xffffff34002c7947 */ /* 0x000fea000383ffff */
.L_x_7658:
[----:B------:R-:W-:Y:S02]  /*16d80*/  IMAD.MOV.U32 R13, RZ, RZ, R4 ;  /* 0x000000ffff0d7224 */ /* 0x000fe400078e0004 */
[----:B------:R-:W-:Y:S02]  /*16d90*/  IMAD.MOV.U32 R12, RZ, RZ, RZ ;  /* 0x000000ffff0c7224 */ /* 0x000fe400078e00ff */
[----:B------:R-:W-:Y:S02]  /*16da0*/  IMAD.MOV.U32 R11, RZ, RZ, 0x1f ;  /* 0x0000001fff0b7424 */ /* 0x000fe400078e00ff */
[----:B------:R-:W-:-:S07]  /*16db0*/  IMAD.MOV.U32 R15, RZ, RZ, -0x1 ;  /* 0xffffffffff0f7424 */ /* 0x000fce00078e00ff */
[----:B0-----:R-:W-:Y:S05]  /*16dc0*/  WARPSYNC.COLLECTIVE R15, `(.L_x_7774) ;  /* 0x000000000f087348 */ /* 0x001fea0003c00000 */
[----:B------:R1:W2:Y:S02]  /*16dd0*/  SHFL.IDX P6, R14, R13, R12, R11 ;  /* 0x0000000c0d0e7389 */ /* 0x0002a400000c000b */
[----:B012---:R-:W-:Y:S01]  /*16de0*/  ENDCOLLECTIVE ;  /* 0x000000000000791b */ /* 0x007fe20003800000 */
.L_x_7774:
[----:B------:R-:W-:Y:S05]  /*16df0*/  BRA `(.L_x_7775) ;  /* 0xffffffa400747947 */ /* 0x000fea000383ffff */
.L_x_7660:
[----:B------:R-:W-:Y:S01]  /*16e00*/  BSSY B0, `(.L_x_7776) ;  /* 0x0000006000007945 */ /* 0x000fe20003800000 */
[----:B------:R-:W-:-:S07]  /*16e10*/  IMAD.MOV.U32 R15, RZ, RZ, -0x1 ;  /* 0xffffffffff0f7424 */ /* 0x000fce00078e00ff */
[----:B01----:R-:W-:Y:S05]  /*16e20*/  WARPSYNC.COLLECTIVE R15, `(.L_x_7777) ;  /* 0x000000000f0c7348 */ /* 0x003fea0003c00000 */
[----:B------:R-:W-:Y:S02]  /*16e30*/  ELECT P6, UR62, PT ;  /* 0x00000000003e782f */ /* 0x000fe400038c0000 */
[----:B------:R-:W-:Y:S01]  /*16e40*/  MOV R14, UR62 ;  /* 0x0000003e000e7c02 */ /* 0x000fe20008000f00 */
[----:B01----:R-:W-:Y:S10]  /*16e50*/  ENDCOLLECTIVE ;  /* 0x000000000000791b */ /* 0x003ff40003800000 */
.L_x_7777:
[----:B------:R-:W-:Y:S05]  /*16e60*/  BSYNC B0 ;  /* 0x0000000000007941 */ /* 0x000fea0003800000 */
.L_x_7776:
[----:B------:R-:W-:Y:S05]  /*16e70*/  BRA `(.L_x_7778) ;  /* 0xffffffa400787947 */ /* 0x000fea000383ffff */
.L_x_7662:
[----:B--2---:R2:W3:Y:S02]  /*16e80*/  SYNCS.PHASECHK.TRANS64.TRYWAIT P0, [R0+URZ+0x38840], R2 ;  /* 0x03884002000075a7 */ /* 0x0044e4000800017f */
[----:B---3--:R-:W-:Y:S05]  /*16e90*/  @!P0 NANOSLEEP.SYNCS 0x989680 ;  /* 0x009896800000895d */ /* 0x008fea0003900000 */
[----:B------:R-:W3:Y:S02]  /*16ea0*/  @!P0 SYNCS.PHASECHK.TRANS64 P0, [R0+URZ+0x38840], R2 ;  /* 0x03884002000085a7 */ /* 0x000ee4000800007f */
[----:B---3--:R-:W-:Y:S05]  /*16eb0*/  @!P0 BRA `(.L_x_7662) ;  /* 0xfffffffc00f08947 */ /* 0x008fea000383ffff */
[----:B------:R-:W-:Y:S05]  /*16ec0*/  BRA `(.L_x_7779) ;  /* 0xffffffa400d07947 */ /* 0x000fea000383ffff */
.L_x_7666:
        /* <DEDUP_REMOVED lines=8> */
.L_x_7780:
[----:B------:R-:W-:-:S04]  /*16f50*/  IMAD R10, R6, 0x40, R10 ;  /* 0x00000040060a7824 */ /* 0x000fc800078e020a */
[----:B------:R-:W-:Y:S01]  /*16f60*/  VIADD R6, R10, 0x20 ;  /* 0x000000200a067836 */ /* 0x000fe20000000000 */
[----:B------:R0:W-:Y:S01]  /*16f70*/  STL [R1+0x14], R10 ;  /* 0x0000140a01007387 */ /* 0x0001e20000100800 */
[----:B------:R-:W-:Y:S02]  /*16f80*/  IMAD.MOV.U32 R13, RZ, RZ, R0 ;  /* 0x000000ffff0d7224 */ /* 0x000fe400078e0000 */
[----:B------:R-:W-:-:S07]  /*16f90*/  IMAD.MOV.U32 R4, RZ, RZ, R14 ;  /* 0x000000ffff047224 */ /* 0x000fce00078e000e */
[----:B0-----:R-:W-:Y:S05]  /*16fa0*/  WARPSYNC.COLLECTIVE R15, `(.L_x_7781) ;  /* 0x000000000f087348 */ /* 0x001fea0003c00000 */
[----:B------:R1:W2:Y:S02]  /*16fb0*/  SHFL.IDX P6, R14, R13, R12, R11 ;  /* 0x0000000c0d0e7389 */ /* 0x0002a400000c000b */
[----:B012---:R-:W-:Y:S01]  /*16fc0*/  ENDCOLLECTIVE ;  /* 0x000000000000791b */ /* 0x007fe20003800000 */
.L_x_7781:
[----:B------:R-:W-:Y:S02]  /*16fd0*/  ULDC UR4, c[0x0][0x288] ;  /* 0x0000a20000047ab9 */ /* 0x000fe40000000800 */
[----:B------:R-:W-:Y:S02]  /*16fe0*/  IMAD R2, R7, UR4, RZ ;  /* 0x0000000407027c24 */ /* 0x000fe4000f8e02ff */
[----:B------:R-:W-:-:S03]  /*16ff0*/  VIADD R7, R10, 0x10 ;  /* 0x000000100a077836 */ /* 0x000fc60000000000 */
[----:B------:R-:W-:Y:S02]  /*17000*/  ISETP.GE.AND P1, PT, R10, R2, PT ;  /* 0x000000020a00720c */ /* 0x000fe40003f26270 */
[----:B------:R0:W-:Y:S01]  /*17010*/  STL [R1+0x20], R7 ;  /* 0x0000200701007387 */ /* 0x0001e20000100800 */
[----:B------:R-:W-:-:S03]  /*17020*/  IMAD.MOV.U32 R13, RZ, RZ, R3 ;  /* 0x000000ffff0d7224 */ /* 0x000fc600078e0003 */
[----:B------:R0:W-:Y:S01]  /*17030*/  STL [R1+0x24], R6 ;  /* 0x0000240601007387 */ /* 0x0001e20000100800 */
[----:B------:R-:W-:Y:S02]  /*17040*/  IMAD.MOV.U32 R12, RZ, RZ, 0x1 ;  /* 0x00000001ff0c7424 */ /* 0x000fe400078e00ff */
[----:B------:R-:W-:-:S07]  /*17050*/  IMAD.MOV.U32 R5, RZ, RZ, R14 ;  /* 0x000000ffff057224 */ /* 0x000fce00078e000e */
[----:B0-----:R-:W-:Y:S05]  /*17060*/  WARPSYNC.COLLECTIVE R15, `(.L_x_7782) ;  /* 0x000000000f087348 */ /* 0x001fea0003c00000 */
[----:B------:R1:W2:Y:S02]  /*17070*/  SHFL.IDX P6, R14, R13, R12, R11 ;  /* 0x0000000c0d0e7389 */ /* 0x0002a400000c000b */
[----:B012---:R-:W-:Y:S01]  /*17080*/  ENDCOLLECTIVE ;  /* 0x000000000000791b */ /* 0x007fe20003800000 */
.L_x_7782:
        /* <DEDUP_REMOVED lines=15> */
.L_x_7783:
[----:B------:R-:W-:Y:S02]  /*17180*/  IMAD.MOV.U32 R13, RZ, RZ, R3 ;  /* 0x000000ffff0d7224 */ /* 0x000fe400078e0003 */
[----:B------:R-:W-:Y:S02]  /*17190*/  IMAD.MOV.U32 R12, RZ, RZ, 0x2 ;  /* 0x00000002ff0c7424 */ /* 0x000fe400078e00ff */
[----:B------:R-:W-:-:S07]  /*171a0*/  IMAD.MOV.U32 R5, RZ, RZ, R14 ;  /* 0x000000ffff057224 */ /* 0x000fce00078e000e */
[----:B------:R-:W-:Y:S05]  /*171b0*/  WARPSYNC.COLLECTIVE R15, `(.L_x_7784) ;  /* 0x000000000f087348 */ /* 0x000fea0003c00000 */
[----:B------:R0:W1:Y:S02]  /*171c0*/  SHFL.IDX P6, R14, R13, R12, R11 ;  /* 0x0000000c0d0e7389 */ /* 0x00006400000c000b */
[----:B01----:R-:W-:Y:S01]  /*171d0*/  ENDCOLLECTIVE ;  /* 0x000000000000791b */ /* 0x003fe20003800000 */
.L_x_7784:
        /* <DEDUP_REMOVED lines=15> */
.L_x_7785:
[----:B------:R-:W-:Y:S02]  /*172d0*/  IMAD.MOV.U32 R13, RZ, RZ, R3 ;  /* 0x000000ffff0d7224 */ /* 0x000fe400078e0003 */
[----:B------:R-:W-:Y:S02]  /*172e0*/  IMAD.MOV.U32 R12, RZ, RZ, 0x3 ;  /* 0x00000003ff0c7424 */ /* 0x000fe400078e00ff */
[----:B------:R-:W-:-:S07]  /*172f0*/  IMAD.MOV.U32 R5, RZ, RZ, R14 ;  /* 0x000000ffff057224 */ /* 0x000fce00078e000e */
[----:B------:R-:W-:Y:S05]  /*17300*/  WARPSYNC.COLLECTIVE R15, `(.L_x_7786) ;  /* 0x000000000f087348 */ /* 0x000fea0003c00000 */
[----:B------:R0:W1:Y:S02]  /*17310*/  SHFL.IDX P6, R14, R13, R12, R11 ;  /* 0x0000000c0d0e7389 */ /* 0x00006400000c000b */
[----:B01----:R-:W-:Y:S01]  /*17320*/  ENDCOLLECTIVE ;  /* 0x000000000000791b */ /* 0x003fe20003800000 */
.L_x_7786:
        /* <DEDUP_REMOVED lines=10> */
.L_x_7787:
[----:B------:R-:W-:Y:S01]  /*173d0*/  @!PT LDS RZ, [RZ] ;  /* 0x00000000fffff984 */ /* 0x000fe20000000800 */
[----:B------:R-:W-:Y:S01]  /*173e0*/  @!PT LDS RZ, [RZ] ;  /* 0x00000000fffff984 */ /* 0x000fe20000000800 */
[----:B------:R-:W-:Y:S01]  /*173f0*/  @!PT LDS RZ, [RZ] ;  /* 0x00000000fffff984 */ /* 0x000fe20000000800 */
[----:B------:R0:W-:Y:S01]  /*17400*/  @!P1 LDGSTS.E.BYPASS.LTC128B.128 [R8+0x21400], desc[UR44][R4.64], !P0 ;  /* 0x2140000004089fae */ /* 0x0001e2000c101d6c */
[----:B------:R-:W-:Y:S01]  /*17410*/  IMAD.MOV.U32 R0, RZ, RZ, R14 ;  /* 0x000000ffff007224 */ /* 0x000fe200078e000e */
[----:B------:R-:W-:Y:S06]  /*17420*/  BRA `(.L_x_7788) ;  /* 0xffffffa800d47947 */ /* 0x000fec000383ffff */
.L_x_7670:
        /* <DEDUP_REMOVED lines=8> */
.L_x_7790:
[----:B------:R-:W-:Y:S05]  /*174b0*/  BSYNC B0 ;  /* 0x0000000000007941 */ /* 0x000fea0003800000 */
.L_x_7789:
        /* <DEDUP_REMOVED lines=10> */
.L_x_7791:
        /* <DEDUP_REMOVED lines=46> */
.L_x_7792:
[----:B------:R-:W-:Y:S02]  /*17840*/  IMAD.MOV.U32 R13, RZ, RZ, R0 ;  /* 0x000000ffff0d7224 */ /* 0x000fe400078e0000 */
[----:B------:R-:W-:-:S07]  /*17850*/  IMAD.MOV.U32 R8, RZ, RZ, R14 ;  /* 0x000000ffff087224 */ /* 0x000fce00078e000e */
[----:B------:R-:W-:Y:S05]  /*17860*/  WARPSYNC.COLLECTIVE R15, `(.L_x_7793) ;  /* 0x000000000f087348 */ /* 0x000fea0003c00000 */
[----:B------:R0:W1:Y:S02]  /*17870*/  SHFL.IDX P6, R14, R13, R12, R11 ;  /* 0x0000000c0d0e7389 */ /* 0x00006400000c000b */
[----:B01----:R-:W-:Y:S01]  /*17880*/  ENDCOLLECTIVE ;  /* 0x000000000000791b */ /* 0x003fe20003800000 */
.L_x_7793:
        /* <DEDUP_REMOVED lines=22> */
.L_x_7794:
        /* <DEDUP_REMOVED lines=21> */
.L_x_7795:
        /* <DEDUP_REMOVED lines=29> */
.L_x_7796:
[----:B------:R-:W-:Y:S02]  /*17d10*/  IMAD.MOV.U32 R13, RZ, RZ, R0 ;  /* 0x000000ffff0d7224 */ /* 0x000fe400078e0000 */
[----:B------:R-:W-:-:S07]  /*17d20*/  IMAD.MOV.U32 R6, RZ, RZ, R14 ;  /* 0x000000ffff067224 */ /* 0x000fce00078e000e */
[----:B------:R-:W-:Y:S05]  /*17d30*/  WARPSYNC.COLLECTIVE R15, `(.L_x_7797) ;  /* 0x000000000f087348 */ /* 0x000fea0003c00000 */
[----:B------:R0:W1:Y:S02]  /*17d40*/  SHFL.IDX P6, R14, R13, R12, R11 ;  /* 0x0000000c0d0e7389 */ /* 0x00006400000c000b */
[----:B01----:R-:W-:Y:S01]  /*17d50*/  ENDCOLLECTIVE ;  /* 0x000000000000791b */ /* 0x003fe20003800000 */
.L_x_7797:
[----:B------:R-:W-:Y:S01]  /*17d60*/  IMAD.MOV.U32 R0, RZ, RZ, R14 ;  /* 0x000000ffff007224 */ /* 0x000fe200078e000e */
[----:B------:R-:W-:Y:S06]  /*17d70*/  BRA `(.L_x_7798) ;  /* 0xffffffb0001c7947 */ /* 0x000fec000383ffff */
.L_x_7675:
[----:B0-----:R0:W2:Y:S02]  /*17d80*/  SYNCS.PHASECHK.TRANS64.TRYWAIT P0, [R17+URZ+0x38820], R0 ;  /* 0x03882000110075a7 */ /* 0x0010a4000800017f */
[----:B--2---:R-:W-:Y:S05]  /*17d90*/  @!P0 NANOSLEEP.SYNCS 0x989680 ;  /* 0x009896800000895d */ /* 0x004fea0003900000 */
[----:B------:R-:W2:Y:S02]  /*17da0*/  @!P0 SYNCS.PHASECHK.TRANS64 P0, [R17+URZ+0x38820], R0 ;  /* 0x03882000110085a7 */ /* 0x000ea4000800007f */
[----:B--2---:R-:W-:Y:S05]  /*17db0*/  @!P0 BRA `(.L_x_7675) ;  /* 0xfffffffc00f08947 */ /* 0x004fea000383ffff */
[----:B------:R-:W-:Y:S05]  /*17dc0*/  BRA `(.L_x_7799) ;  /* 0xffffffb000d87947 */ /* 0x000fea000383ffff */
.L_x_7679:
[----:B0-----:R0:W2:Y:S02]  /*17dd0*/  SYNCS.PHASECHK.TRANS64.TRYWAIT P0, [R0+URZ+0x38860], R2 ;  /* 0x03886002000075a7 */ /* 0x0010a4000800017f */
[----:B--2---:R-:W-:Y:S05]  /*17de0*/  @!P0 NANOSLEEP.SYNCS 0x989680 ;  /* 0x009896800000895d */ /* 0x004fea0003900000 */
[----:B------:R-:W2:Y:S02]  /*17df0*/  @!P0 SYNCS.PHASECHK.TRANS64 P0, [R0+URZ+0x38860], R2 ;  /* 0x03886002000085a7 */ /* 0x000ea4000800007f */
[----:B--2---:R-:W-:Y:S05]  /*17e00*/  @!P0 BRA `(.L_x_7679) ;  /* 0xfffffffc00f08947 */ /* 0x004fea000383ffff */
[----:B------:R-:W-:Y:S05]  /*17e10*/  BRA `(.L_x_7800) ;  /* 0xffffffb000f87947 */ /* 0x000fea000383ffff */
.L_x_7696:
[----:B-1----:R1:W2:Y:S02]  /*17e20*/  SYNCS.PHASECHK.TRANS64.TRYWAIT P0, [R3+URZ+0x38840], R2 ;  /* 0x03884002030075a7 */ /* 0x0022a4000800017f */
[----:B--2---:R-:W-:Y:S05]  /*17e30*/  @!P0 NANOSLEEP.SYNCS 0x989680 ;  /* 0x009896800000895d */ /* 0x004fea0003900000 */
[----:B------:R-:W2:Y:S02]  /*17e40*/  @!P0 SYNCS.PHASECHK.TRANS64 P0, [R3+URZ+0x38840], R2 ;  /* 0x03884002030085a7 */ /* 0x000ea4000800007f */
[----:B--2---:R-:W-:Y:S05]  /*17e50*/  @!P0 BRA `(.L_x_7696) ;  /* 0xfffffffc00f08947 */ /* 0x004fea000383ffff */
[----:B------:R-:W-:Y:S05]  /*17e60*/  BRA `(.L_x_7801) ;  /* 0xffffffbc00d87947 */ /* 0x000fea000383ffff */
.L_x_7701:
[----:B--2---:R2:W3:Y:S02]  /*17e70*/  SYNCS.PHASECHK.TRANS64.TRYWAIT P0, [R3+URZ+0x38860], R2 ;  /* 0x03886002030075a7 */ /* 0x0044e4000800017f */
[----:B---3--:R-:W-:Y:S05]  /*17e80*/  @!P0 NANOSLEEP.SYNCS 0x989680 ;  /* 0x009896800000895d */ /* 0x008fea0003900000 */
[----:B------:R-:W3:Y:S02]  /*17e90*/  @!P0 SYNCS.PHASECHK.TRANS64 P0, [R3+URZ+0x38860], R2 ;  /* 0x03886002030085a7 */ /* 0x000ee4000800007f */
[----:B---3--:R-:W-:Y:S05]  /*17ea0*/  @!P0 BRA `(.L_x_7701) ;  /* 0xfffffffc00f08947 */ /* 0x008fea000383ffff */
[----:B------:R-:W-:Y:S05]  /*17eb0*/  BRA `(.L_x_7802) ;  /* 0xffffffc000507947 */ /* 0x000fea000383ffff */
.L_x_7717:
[----:B0-----:R0:W1:Y:S02]  /*17ec0*/  SYNCS.PHASECHK.TRANS64.TRYWAIT P0, [R4+URZ+0x38840], R2 ;  /* 0x03884002040075a7 */ /* 0x001064000800017f */
[----:B-1----:R-:W-:Y:S05]  /*17ed0*/  @!P0 NANOSLEEP.SYNCS 0x989680 ;  /* 0x009896800000895d */ /* 0x002fea0003900000 */
[----:B------:R-:W1:Y:S02]  /*17ee0*/  @!P0 SYNCS.PHASECHK.TRANS64 P0, [R4+URZ+0x38840], R2 ;  /* 0x03884002040085a7 */ /* 0x000e64000800007f */
[----:B-1----:R-:W-:Y:S05]  /*17ef0*/  @!P0 BRA `(.L_x_7717) ;  /* 0xfffffffc00f08947 */ /* 0x002fea000383ffff */
[----:B------:R-:W-:Y:S05]  /*17f00*/  BRA `(.L_x_7803) ;  /* 0xffffffcc001c7947 */ /* 0x000fea000383ffff */
.L_x_7722:
[----:B-1----:R1:W2:Y:S02]  /*17f10*/  SYNCS.PHASECHK.TRANS64.TRYWAIT P0, [R4+URZ+0x38860], R2 ;  /* 0x03886002040075a7 */ /* 0x0022a4000800017f */
[----:B--2---:R-:W-:Y:S05]  /*17f20*/  @!P0 NANOSLEEP.SYNCS 0x989680 ;  /* 0x009896800000895d */ /* 0x004fea0003900000 */
[----:B------:R-:W2:Y:S02]  /*17f30*/  @!P0 SYNCS.PHASECHK.TRANS64 P0, [R4+URZ+0x38860], R2 ;  /* 0x03886002040085a7 */ /* 0x000ea4000800007f */
[----:B--2---:R-:W-:Y:S05]  /*17f40*/  @!P0 BRA `(.L_x_7722) ;  /* 0xfffffffc00f08947 */ /* 0x004fea000383ffff */
[----:B------:R-:W-:Y:S05]  /*17f50*/  BRA `(.L_x_7804) ;  /* 0xffffffcc00947947 */ /* 0x000fea000383ffff */
.L_x_7737:
[----:B-1----:R1:W2:Y:S02]  /*17f60*/  SYNCS.PHASECHK.TRANS64.TRYWAIT P0, [R4+URZ+0x38840], R2 ;  /* 0x03884002040075a7 */ /* 0x0022a4000800017f */
[----:B--2---:R-:W-:Y:S05]  /*17f70*/  @!P0 NANOSLEEP.SYNCS 0x989680 ;  /* 0x009896800000895d */ /* 0x004fea0003900000 */
[----:B------:R-:W2:Y:S02]  /*17f80*/  @!P0 SYNCS.PHASECHK.TRANS64 P0, [R4+URZ+0x38840], R2 ;  /* 0x03884002040085a7 */ /* 0x000ea4000800007f */
[----:B--2---:R-:W-:Y:S05]  /*17f90*/  @!P0 BRA `(.L_x_7737) ;  /* 0xfffffffc00f08947 */ /* 0x004fea000383ffff */
[----:B------:R-:W-:Y:S05]  /*17fa0*/  BRA `(.L_x_7805) ;  /* 0xffffffd800487947 */ /* 0x000fea000383ffff */
.L_x_7742:
[----:B--2---:R2:W3:Y:S02]  /*17fb0*/  SYNCS.PHASECHK.TRANS64.TRYWAIT P0, [R4+URZ+0x38860], R2 ;  /* 0x03886002040075a7 */ /* 0x0044e4000800017f */
[----:B---3--:R-:W-:Y:S05]  /*17fc0*/  @!P0 NANOSLEEP.SYNCS 0x989680 ;  /* 0x009896800000895d */ /* 0x008fea0003900000 */
[----:B------:R-:W3:Y:S02]  /*17fd0*/  @!P0 SYNCS.PHASECHK.TRANS64 P0, [R4+URZ+0x38860], R2 ;  /* 0x03886002040085a7 */ /* 0x000ee4000800007f */
[----:B---3--:R-:W-:Y:S05]  /*17fe0*/  @!P0 BRA `(.L_x_7742) ;  /* 0xfffffffc00f08947 */ /* 0x008fea000383ffff */
[----:B------:R-:W-:Y:S05]  /*17ff0*/  BRA `(.L_x_7806) ;  /* 0xffffffd800c07947 */ /* 0x000fea000383ffff */
.L_x_7758:
        /* <DEDUP_REMOVED lines=8> */
.L_x_7808:
[----:B------:R-:W-:Y:S05]  /*18080*/  BSYNC B0 ;  /* 0x0000000000007941 */ /* 0x000fea0003800000 */
.L_x_7807:
[----:B------:R-:W-:Y:S05]  /*18090*/  BRA `(.L_x_7809) ;  /* 0xffffffe4007c7947 */ /* 0x000fea000383ffff */
.L_x_7761:
[----:B0-----:R0:W2:Y:S02]  /*180a0*/  SYNCS.PHASECHK.TRANS64.TRYWAIT P0, [R0+URZ+0x38820], R3 ;  /* 0x03882003000075a7 */ /* 0x0010a4000800017f */
[----:B--2---:R-:W-:Y:S05]  /*180b0*/  @!P0 NANOSLEEP.SYNCS 0x989680 ;  /* 0x009896800000895d */ /* 0x004fea0003900000 */
[----:B------:R-:W2:Y:S02]  /*180c0*/  @!P0 SYNCS.PHASECHK.TRANS64 P0, [R0+URZ+0x38820], R3 ;  /* 0x03882003000085a7 */ /* 0x000ea4000800007f */
[----:B--2---:R-:W-:Y:S05]  /*180d0*/  @!P0 BRA `(.L_x_7761) ;  /* 0xfffffffc00f08947 */ /* 0x004fea000383ffff */
[----:B------:R-:W-:Y:S05]  /*180e0*/  BRA `(.L_x_7810) ;  /* 0xffffffe400c87947 */ /* 0x000fea000383ffff */
.L_x_7762:
        /* <DEDUP_REMOVED lines=11> */
.L_x_7812:
[----:B------:R-:W-:Y:S05]  /*181a0*/  BSYNC B0 ;  /* 0x0000000000007941 */ /* 0x000fea0003800000 */
.L_x_7811:
[----:B------:R-:W-:Y:S05]  /*181b0*/  BRA `(.L_x_7813) ;  /* 0xffffffe400b07947 */ /* 0x000fea000383ffff */
.L_x_7765:
[----:B------:R-:W-:Y:S01]  /*181c0*/  BSSY B1, `(.L_x_7814) ;  /* 0x0000006000017945 */ /* 0x000fe20003800000 */
[----:B------:R-:W-:-:S07]  /*181d0*/  IMAD.MOV.U32 R15, RZ, RZ, -0x1 ;  /* 0xffffffffff0f7424 */ /* 0x000fce00078e00ff */
[----:B012---:R-:W-:Y:S05]  /*181e0*/  WARPSYNC.COLLECTIVE R15, `(.L_x_7815) ;  /* 0x000000000f0c7348 */ /* 0x007fea0003c00000 */
[----:B------:R-:W-:Y:S02]  /*181f0*/  ELECT P6, UR62, PT ;  /* 0x00000000003e782f */ /* 0x000fe400038c0000 */
[----:B------:R-:W-:Y:S01]  /*18200*/  MOV R14, UR62 ;  /* 0x0000003e000e7c02 */ /* 0x000fe20008000f00 */
[----:B012---:R-:W-:Y:S10]  /*18210*/  ENDCOLLECTIVE ;  /* 0x000000000000791b */ /* 0x007ff40003800000 */
.L_x_7815:
[----:B------:R-:W-:Y:S05]  /*18220*/  BSYNC B1 ;  /* 0x0000000000017941 */ /* 0x000fea0003800000 */
.L_x_7814:
[----:B------:R-:W-:Y:S05]  /*18230*/  BRA `(.L_x_7816) ;  /* 0xffffffe400a87947 */ /* 0x000fea000383ffff */
.L_x_7767:
[----:B0-----:R0:W1:Y:S02]  /*18240*/  SYNCS.PHASECHK.TRANS64.TRYWAIT P0, [R6+URZ], R5 ;  /* 0x00000005060075a7 */ /* 0x001064000800017f */
[----:B-1----:R-:W-:Y:S05]  /*18250*/  @!P0 NANOSLEEP.SYNCS 0x989680 ;  /* 0x009896800000895d */ /* 0x002fea0003900000 */
[----:B------:R-:W1:Y:S02]  /*18260*/  @!P0 SYNCS.PHASECHK.TRANS64 P0, [R6+URZ], R5 ;  /* 0x00000005060085a7 */ /* 0x000e64000800007f */
[----:B-1----:R-:W-:Y:S05]  /*18270*/  @!P0 BRA `(.L_x_7767) ;  /* 0xfffffffc00f08947 */ /* 0x002fea000383ffff */
[----:B------:R-:W-:Y:S05]  /*18280*/  BRA `(.L_x_7817) ;  /* 0xffffffe400e07947 */ /* 0x000fea000383ffff */
.L_x_7768:
[----:B-1----:R1:W2:Y:S02]  /*18290*/  SYNCS.PHASECHK.TRANS64.TRYWAIT P0, [R7+URZ], R2 ;  /* 0x00000002070075a7 */ /* 0x0022a4000800017f */
[----:B--2---:R-:W-:Y:S05]  /*182a0*/  @!P0 NANOSLEEP.SYNCS 0x989680 ;  /* 0x009896800000895d */ /* 0x004fea0003900000 */
[----:B------:R-:W2:Y:S02]  /*182b0*/  @!P0 SYNCS.PHASECHK.TRANS64 P0, [R7+URZ], R2 ;  /* 0x00000002070085a7 */ /* 0x000ea4000800007f */
[----:B--2---:R-:W-:Y:S05]  /*182c0*/  @!P0 BRA `(.L_x_7768) ;  /* 0xfffffffc00f08947 */ /* 0x004fea000383ffff */
[----:B------:R-:W-:Y:S05]  /*182d0*/  BRA `(.L_x_7818) ;  /* 0xffffffe400d47947 */ /* 0x000fea000383ffff */
.L_x_7770:
[----:B--2---:R2:W3:Y:S02]  /*182e0*/  SYNCS.PHASECHK.TRANS64.TRYWAIT P0, [R4+URZ], R5 ;  /* 0x00000005040075a7 */ /* 0x0044e4000800017f */
[----:B---3--:R-:W-:Y:S05]  /*182f0*/  @!P0 NANOSLEEP.SYNCS 0x989680 ;  /* 0x009896800000895d */ /* 0x008fea0003900000 */
[----:B------:R-:W3:Y:S02]  /*18300*/  @!P0 SYNCS.PHASECHK.TRANS64 P0, [R4+URZ], R5 ;  /* 0x00000005040085a7 */ /* 0x000ee4000800007f */
[----:B---3--:R-:W-:Y:S05]  /*18310*/  @!P0 BRA `(.L_x_7770) ;  /* 0xfffffffc00f08947 */ /* 0x008fea000383ffff */
[----:B------:R-:W-:Y:S05]  /*18320*/  BRA `(.L_x_7819) ;  /* 0xffffffe400d87947 */ /* 0x000fea000383ffff */
.L_x_7820:
        /* <DEDUP_REMOVED lines=13> */
.L_x_15300:


//--------------------- .text._ZN7cutlass13device_kernelIN5flash11enable_sm90INS1_16FlashAttnFwdSm90INS1_25CollectiveMainloopFwdSm90ILi2EN4cute5tupleIJNS5_1CILi1EEES8_S8_EEENS6_IJNS7_ILi64EEESA_SA_EEELi512ENS_6half_tEfNS_4arch4Sm90ELb1ELb0ELb1ELb1ELb0ELb0ELb0ELb0ELb0ELb1ELb0ELb0EEENS1_21CollectiveEpilogueFwdINS6_IJSA_NS7_ILi512EEESA_EEES9_SC_SE_Li256ELb1ELb1ELb0ELb0EEENS1_36VarlenDynamicPersistentTileSchedulerILi64ELi64ELi256ELi128ELb0ELb1ELb1ELb1ELb1ELb1EEEEEEEEEvNT_6ParamsE --------------------------
	.section	.text._ZN7cutlass13device_kernelIN5flash11enable_sm90INS1_16FlashAttnFwdSm90INS1_25CollectiveMainloopFwdSm90ILi2EN4cute5tupleIJNS5_1CILi1EEES8_S8_EEENS6_IJNS7_ILi64EEESA_SA_EEELi512ENS_6half_tEfNS_4arch4Sm90ELb1ELb0ELb1ELb1ELb0ELb0ELb0ELb0ELb0ELb1ELb0ELb0EEENS1_21CollectiveEpilogueFwdINS6_IJSA_NS7_ILi512EEESA_EEES9_SC_SE_Li256ELb1ELb1ELb0ELb0EEENS1_36VarlenDynamicPersistentTileSchedulerILi64ELi64ELi256ELi128ELb0ELb1ELb1ELb1ELb1ELb1EEEEEEEEEvNT_6ParamsE,"ax",@progbits
	.align	128
.text._ZN7cutlass13device_kernelIN5flash11enable_sm90INS1_16FlashAttnFwdSm90INS1_25CollectiveMainloopFwdSm90ILi2EN4cute5tupleIJNS5_1CILi1EEES8_S8_EEENS6_IJNS7_ILi64EEESA_SA_EEELi512ENS_6half_tEfNS_4arch4Sm90ELb1ELb0ELb1ELb1ELb0ELb0ELb0ELb0ELb0ELb1ELb0ELb0EEENS1_21CollectiveEpilogueFwdINS6_IJSA_NS7_ILi512EEESA_EEES9_SC_SE_Li256ELb1ELb1ELb0ELb0EEENS1_36VarlenDynamicPersistentTileSchedulerILi64ELi64ELi256ELi128ELb0ELb1ELb1ELb1ELb1ELb1EEEEEEEEEvNT_6ParamsE:
        .type           _ZN7cutlass13device_kernelIN5flash11enable_sm90INS1_16FlashAttnFwdSm90INS1_25CollectiveMainloopFwdSm90ILi2EN4cute5tupleIJNS5_1CILi1EEES8_S8_EEENS6_IJNS7_ILi64EEESA_SA_EEELi512ENS_6half_tEfNS_4arch4Sm90ELb1ELb0ELb1ELb1ELb0ELb0ELb0ELb0ELb0ELb1ELb0ELb0EEENS1_21CollectiveEpilogueFwdINS6_IJSA_NS7_ILi512EEESA_EEES9_SC_SE_Li256ELb1ELb1ELb0ELb0EEENS1_36VarlenDynamicPersistentTileSchedulerILi64ELi64ELi256ELi128ELb0ELb1ELb1ELb1ELb1ELb1EEEEEEEEEvNT_6ParamsE,@function
        .size           _ZN7cutlass13device_kernelIN5flash11enable_sm90INS1_16FlashAttnFwdSm90INS1_25CollectiveMainloopFwdSm90ILi2EN4cute5tupleIJNS5_1CILi1EEES8_S8_EEENS6_IJNS7_ILi64EEESA_SA_EEELi512ENS_6half_tEfNS_4arch4Sm90ELb1ELb0ELb1ELb1ELb0ELb0ELb0ELb0ELb0ELb1ELb0ELb0EEENS1_21CollectiveEpilogueFwdINS6_IJSA_NS7_ILi512EEESA_EEES9_SC_SE_Li256ELb1ELb1ELb0ELb0EEENS1_36VarlenDynamicPersistentTileSchedulerILi64ELi64ELi256ELi128ELb0ELb1ELb1ELb1ELb1ELb1EEEEEEEEEvNT_6ParamsE,(.L_x_15301 - _ZN7cutlass13device_kernelIN5flash11enable_sm90INS1_16FlashAttnFwdSm90INS1_25CollectiveMainloopFwdSm90ILi2EN4cute5tupleIJNS5_1CILi1EEES8_S8_EEENS6_IJNS7_ILi64EEESA_SA_EEELi512ENS_6half_tEfNS_4arch4Sm90ELb1ELb0ELb1ELb1ELb0ELb0ELb0ELb0ELb0ELb1ELb0ELb0EEENS1_21CollectiveEpilogueFwdINS6_IJSA_NS7_ILi512EEESA_EEES9_SC_SE_Li256ELb1ELb1ELb0ELb0EEENS1_36VarlenDynamicPersistentTileSchedulerILi64ELi64ELi256ELi128ELb0ELb1ELb1ELb1ELb1ELb1EEEEEEEEEvNT_6ParamsE)
        .other          _ZN7cutlass13device_kernelIN5flash11enable_sm90INS1_16FlashAttnFwdSm90INS1_25CollectiveMainloopFwdSm90ILi2EN4cute5tupleIJNS5_1CILi1EEES8_S8_EEENS6_IJNS7_ILi64EEESA_SA_EEELi512ENS_6half_tEfNS_4arch4Sm90ELb1ELb0ELb1ELb1ELb0ELb0ELb0ELb0ELb0ELb1ELb0ELb0EEENS1_21CollectiveEpilogueFwdINS6_IJSA_NS7_ILi512EEESA_EEES9_SC_SE_Li256ELb1ELb1ELb0ELb0EEENS1_36VarlenDynamicPersistentTileSchedulerILi64ELi64ELi256ELi128ELb0ELb1ELb1ELb1ELb1ELb1EEEEEEEEEvNT_6ParamsE,@"STO_CUDA_ENTRY STV_DEFAULT"
_ZN7cutlass13device_kernelIN5flash11enable_sm90INS1_16FlashAttnFwdSm90INS1_25CollectiveMainloopFwdSm90ILi2EN4cute5tupleIJNS5_1CILi1EEES8_S8_EEENS6_IJNS7_ILi64EEESA_SA_EEELi512ENS_6half_tEfNS_4arch4Sm90ELb1ELb0ELb1ELb1ELb0ELb0ELb0ELb0ELb0ELb1ELb0ELb0EEENS1_21CollectiveEpilogueFwdINS6_IJSA_NS7_ILi512EEESA_EEES9_SC_SE_Li256ELb1ELb1ELb0ELb0EEENS1_36VarlenDynamicPersistentTileSchedulerILi64ELi64ELi256ELi128ELb0ELb1ELb1ELb1ELb1ELb1EEEEEEEEEvNT_6ParamsE:
        /* <DEDUP_REMOVED lines=18> */
.L_x_7822:
[----:B------:R-:W-:Y:S05]  /*0120*/  BSYNC B0 ;  /* 0x0000000000007941 */ /* 0x000fea0003800000 */
.L_x_7821:
        /* <DEDUP_REMOVED lines=37> */
.L_x_7823:
        /* <DEDUP_REMOVED lines=22> */
.L_x_7824:
        /* <DEDUP_REMOVED lines=18> */
.L_x_7825:
        /* <DEDUP_REMOVED lines=22> */
.L_x_7826:
        /* <DEDUP_REMOVED lines=22> */
.L_x_7827:
[----:B------:R-:W-:Y:S01]  /*08c0*/  PLOP3.LUT P0, PT, PT, PT, UP0, 0x80, 0x0 ;  /* 0x000000000000781c */ /* 0x000fe20003f0f008 */
[----:B------:R-:W-:Y:S01]  /*08d0*/  UMOV UR36, 0x1 ;  /* 0x0000000100247882 */ /* 0x000fe20000000000 */
[----:B------:R-:W-:Y:S01]  /*08e0*/  NOP ;  /* 0x0000000000007918 */ /* 0x000fe20000000000 */
[----:B------:R-:W-:Y:S01]  /*08f0*/  USEL UR36, UR36, 0x2, !UP0 ;  /* 0x0000000224247887 */ /* 0x000fe2000c000000 */
[----:B------:R-:W-:Y:S01]  /*0900*/  ULDC.64 UR40, c[0x0][0x208] ;  /* 0x0000820000287ab9 */ /* 0x000fe20000000a00 */
[----:B012-4-:R-:W-:Y:S08]  /*0910*/  BAR.SYNC.DEFER_BLOCKING 0x0 ;  /* 0x0000000000007b1d */ /* 0x017ff00000010000 */
[----:B------:R-:W-:Y:S05]  /*0920*/  @!P0 BRA `(.L_x_7828) ;  /* 0x000000c400588947 */ /* 0x000fea0003800000 */
.L_x_7829:
        /* <DEDUP_REMOVED lines=28> */
[----:B------:R-:W-:Y:S01]  /*0af0*/  LEA.HI R3, R0, R197, RZ, 0x4 ;  /* 0x000000c500037211 */ /* 0x000fe200078f20ff */
[----:B------:R-:W-:-:S03]  /*0b00*/  UMOV UR37, URZ ;  /* 0x0000003f00257c82 */ /* 0x000fc60008000000 */
[----:B------:R-:W-:Y:S02]  /*0b10*/  SHF.R.S32.HI R2, RZ, 0x4, R3 ;  /* 0x00000004ff027819 */ /* 0x000fe40000011403 */
[C---:B------:R-:W-:Y:S02]  /*0b20*/  LOP3.LUT R6, R3.reuse, 0xfffffff0, RZ, 0xc0, !PT ;  /* 0xfffffff003067812 */ /* 0x040fe400078ec0ff */
[----:B------:R-:W-:-:S03]  /*0b30*/  LEA.HI R4, R3, R2, RZ, 0x1 ;  /* 0x0000000203047211 */ /* 0x000fc600078f08ff */
[----:B------:R-:W-:Y:S01]  /*0b40*/  IMAD.IADD R6, R197, 0x1, -R6 ;  /* 0x00000001c5067824 */ /* 0x000fe200078e0a06 */
[----:B------:R-:W-:Y:S02]  /*0b50*/  LOP3.LUT R5, R4, 0x1ffffffe, RZ, 0xc0, !PT ;  /* 0x1ffffffe04057812 */ /* 0x000fe400078ec0ff */
[----:B------:R-:W-:-:S03]  /*0b60*/  LEA.HI R4, R0, R197, RZ, 0x5 ;  /* 0x000000c500047211 */ /* 0x000fc600078f28ff */
[----:B------:R-:W-:Y:S01]  /*0b70*/  IMAD.IADD R10, R2, 0x1, -R5 ;  /* 0x00000001020a7824 */ /* 0x000fe200078e0a05 */
[CC--:B------:R-:W-:Y:S02]  /*0b80*/  LEA.HI R5, R0.reuse, R197.reuse, RZ, 0x2 ;  /* 0x000000c500057211 */ /* 0x0c0fe400078f10ff */
[----:B------:R-:W-:Y:S02]  /*0b90*/  LEA.HI R2, R0, R197, RZ, 0x7 ;  /* 0x000000c500027211 */ /* 0x000fe400078f38ff */
[--C-:B------:R-:W-:Y:S02]  /*0ba0*/  SHF.R.S32.HI R12, RZ, 0x5, R4.reuse ;  /* 0x00000005ff0c7819 */ /* 0x100fe40000011404 */
[----:B------:R-:W-:Y:S02]  /*0bb0*/  SHF.R.S32.HI R3, RZ, 0x1f, R4 ;  /* 0x0000001fff037819 */ /* 0x000fe40000011404 */
[----:B------:R-:W-:Y:S02]  /*0bc0*/  LOP3.LUT R8, R5, 0xfffffffc, RZ, 0xc0, !PT ;  /* 0xfffffffc05087812 */ /* 0x000fe400078ec0ff */
[----:B------:R-:W-:-:S02]  /*0bd0*/  LOP3.LUT R4, R2, 0xffffff80, RZ, 0xc0, !PT ;  /* 0xffffff8002047812 */ /* 0x000fc400078ec0ff */
[----:B------:R-:W-:Y:S01]  /*0be0*/  LEA.HI R5, R3, R12, RZ, 0x2 ;  /* 0x0000000c03057211 */ /* 0x000fe200078f10ff */
[C---:B------:R-:W-:Y:S01]  /*0bf0*/  IMAD.IADD R8, R197.reuse, 0x1, -R8 ;  /* 0x00000001c5087824 */ /* 0x040fe200078e0a08 */
        /* <DEDUP_REMOVED lines=11> */
[-C--:B------:R-:W-:Y:S02]  /*0cb0*/  LEA.HI R5, R3, R4.reuse, RZ, 0x2 ;  /* 0x0000000403057211 */ /* 0x080fe400078f10ff */
[----:B------:R-:W-:Y:S01]  /*0cc0*/  LOP3.LUT R9, R7, 0xfffffff8, RZ, 0xc0, !PT ;  /* 0xfffffff807097812 */ /* 0x000fe200078ec0ff */
[----:B------:R-:W-:Y:S01]  /*0cd0*/  IMAD.IADD R185, R8, 0x1, -R11 ;  /* 0x0000000108b97824 */ /* 0x000fe200078e0a0b */
[----:B------:R-:W-:Y:S01]  /*0ce0*/  LOP3.LUT R11, R5, 0x7ffffffc, RZ, 0xc0, !PT ;  /* 0x7ffffffc050b7812 */ /* 0x000fe200078ec0ff */
[----:B------:R-:W-:Y:S01]  /*0cf0*/  IMAD.SHL.U32 R7, R7, 0x40, RZ ;  /* 0x0000004007077824 */ /* 0x000fe200078e00ff */
[----:B------:R-:W-:Y:S01]  /*0d00*/  SHF.R.S32.HI R8, RZ, 0x1f, R5 ;  /* 0x0000001fff087819 */ /* 0x000fe20000011405 */
[----:B------:R-:W-:Y:S01]  /*0d10*/  IMAD.IADD R9, R6, 0x1, -R9 ;  /* 0x0000000106097824 */ /* 0x000fe200078e0a09 */
[----:B------:R-:W-:Y:S01]  /*0d20*/  LEA.HI R6, R3, R4, RZ, 0x5 ;  /* 0x0000000403067211 */ /* 0x000fe200078f28ff */
[----:B------:R-:W-:Y:S01]  /*0d30*/  IMAD.IADD R11, R4, 0x1, -R11 ;  /* 0x00000001040b7824 */ /* 0x000fe200078e0a0b */
[----:B------:R-:W-:Y:S01]  /*0d40*/  SHF.R.S32.HI R3, RZ, 0x2, R5 ;  /* 0x00000002ff037819 */ /* 0x000fe20000011405 */
[----:B------:R-:W-:Y:S01]  /*0d50*/  IMAD.SHL.U32 R4, R9, 0x40, RZ ;  /* 0x0000004009047824 */ /* 0x000fe200078e00ff */
[----:B------:R-:W-:Y:S01]  /*0d60*/  LOP3.LUT R7, R7, 0x7ffffe00, RZ, 0xc0, !PT ;  /* 0x7ffffe0007077812 */ /* 0x000fe200078ec0ff */
[----:B------:R-:W-:Y:S01]  /*0d70*/  IMAD.SHL.U32 R5, R10, 0x8, RZ ;  /* 0x000000080a057824 */ /* 0x000fe200078e00ff */
[----:B------:R-:W-:-:S02]  /*0d80*/  LEA.HI R8, R8, R3, RZ, 0x3 ;  /* 0x0000000308087211 */ /* 0x000fc400078f18ff */
[----:B------:R-:W-:Y:S01]  /*0d90*/  LOP3.LUT R4, R4, 0x1c0, RZ, 0xc0, !PT ;  /* 0x000001c004047812 */ /* 0x000fe200078ec0ff */
[----:B------:R-:W-:Y:S01]  /*0da0*/  IMAD.U32 R196, R14, 0x40, R5 ;  /* 0x000000400ec47824 */ /* 0x000fe200078e0005 */
[----:B------:R-:W-:Y:S01]  /*0db0*/  LOP3.LUT R8, R8, 0xfffffff8, RZ, 0xc0, !PT ;  /* 0xfffffff808087812 */ /* 0x000fe200078ec0ff */
[----:B------:R-:W-:Y:S01]  /*0dc0*/  IMAD R7, R12, 0x400, R7 ;  /* 0x000004000c077824 */ /* 0x000fe200078e0207 */
[----:B------:R-:W-:Y:S02]  /*0dd0*/  LOP3.LUT R5, R4, 0x8, R5, 0xf8, !PT ;  /* 0x0000000804057812 */ /* 0x000fe400078ef805 */
[----:B------:R-:W-:Y:S01]  /*0de0*/  SHF.R.U32.HI R4, RZ, 0x3, R4 ;  /* 0x00000003ff047819 */ /* 0x000fe20000011604 */
[----:B------:R-:W-:Y:S01]  /*0df0*/  IMAD.IADD R3, R3, 0x1, -R8 ;  /* 0x0000000103037824 */ /* 0x000fe200078e0a08 */
[----:B------:R-:W-:Y:S02]  /*0e00*/  LEA.HI R0, R0, R197, RZ, 0x3 ;  /* 0x000000c500007211 */ /* 0x000fe400078f18ff */
[----:B------:R-:W-:-:S02]  /*0e10*/  LOP3.LUT R4, R5, R4, RZ, 0x3c, !PT ;  /* 0x0000000405047212 */ /* 0x000fc400078e3cff */
[----:B------:R-:W-:Y:S02]  /*0e20*/  LOP3.LUT R8, R0, 0xfffffff8, RZ, 0xc0, !PT ;  /* 0xfffffff800087812 */ /* 0x000fe400078ec0ff */
[----:B------:R-:W-:Y:S01]  /*0e30*/  R2P PR, R9, 0x6 ;  /* 0x0000000609007804 */ /* 0x000fe20000000000 */
[----:B------:R-:W-:Y:S01]  /*0e40*/  IMAD.IADD R4, R7, 0x1, R4 ;  /* 0x0000000107047824 */ /* 0x000fe200078e0204 */
[----:B------:R-:W-:Y:S01]  /*0e50*/  LEA.HI R2, R2, R193, RZ, 0x1 ;  /* 0x000000c102027211 */ /* 0x000fe200078f08ff */
[----:B------:R-:W-:Y:S01]  /*0e60*/  IMAD.IADD R191, R197, 0x1, -R8 ;  /* 0x00000001c5bf7824 */ /* 0x000fe200078e0a08 */
[----:B------:R-:W-:Y:S02]  /*0e70*/  SHF.R.S32.HI R6, RZ, 0x5, R6 ;  /* 0x00000005ff067819 */ /* 0x000fe40000011406 */
[----:B------:R-:W-:Y:S01]  /*0e80*/  LEA R19, R4, UR46, 0x1 ;  /* 0x0000002e04137c11 */ /* 0x000fe2000f8e08ff */
[----:B------:R-:W-:Y:S01]  /*0e90*/  IMAD.SHL.U32 R17, R191, 0x8, RZ ;  /* 0x00000008bf117824 */ /* 0x000fe200078e00ff */
[----:B------:R-:W-:Y:S01]  /*0ea0*/  LOP3.LUT R2, R2, 0xfffffe, RZ, 0xc0, !PT ;  /* 0x00fffffe02027812 */ /* 0x000fe200078ec0ff */
[----:B------:R-:W-:Y:S01]  /*0eb0*/  IMAD R16, R6, 0x10, R3 ;  /* 0x0000001006107824 */ /* 0x000fe200078e0203 */
[----:B------:R-:W-:Y:S01]  /*0ec0*/  SEL R23, R23, 0xffffffe0, !P1 ;  /* 0xffffffe017177807 */ /* 0x000fe20004800000 */
[----:B------:R-:W-:Y:S01]  /*0ed0*/  VIADD R184, R19, 0x26800 ;  /* 0x0002680013b87836 */ /* 0x000fe20000000000 */
[----:B------:R-:W-:Y:S01]  /*0ee0*/  SHF.R.S32.HI R192, RZ, 0x3, R0 ;  /* 0x00000003ffc07819 */ /* 0x000fe20000011400 */
[----:B------:R-:W-:-:S02]  /*0ef0*/  IMAD.IADD R2, R193, 0x1, -R2 ;  /* 0x00000001c1027824 */ /* 0x000fc400078e0a02 */
        /* <DEDUP_REMOVED lines=14> */
[----:B------:R-:W-:Y:S01]  /*0fe0*/  @P2 VIADD R22, R184, 0xffffffc0 ;  /* 0xffffffc0b8162836 */ /* 0x000fe20000000000 */
[----:B------:R-:W-:Y:S01]  /*0ff0*/  SHF.R.S32.HI R198, RZ, 0x1f, R194 ;  /* 0x0000001fffc67819 */ /* 0x000fe200000114c2 */
[----:B------:R-:W-:-:S02]  /*1000*/  IMAD.SHL.U32 R18, R2, 0x100, RZ ;  /* 0x0000010002127824 */ /* 0x000fc400078e00ff */
[----:B------:R-:W-:Y:S02]  /*1010*/  IMAD.IADD R184, R184, 0x1, R23 ;  /* 0x00000001b8b87824 */ /* 0x000fe400078e0217 */
[----:B------:R-:W-:Y:S02]  /*1020*/  IMAD.SHL.U32 R2, R11, 0x2, RZ ;  /* 0x000000020b027824 */ /* 0x000fe400078e00ff */
[----:B------:R-:W-:Y:S02]  /*1030*/  IMAD R185, R185, 0x8, R16 ;  /* 0x00000008b9b97824 */ /* 0x000fe400078e0210 */
[----:B------:R-:W-:-:S07]  /*1040*/  IMAD.IADD R23, R23, 0x1, R22 ;  /* 0x0000000117177824 */ /* 0x000fce00078e0216 */
.L_x_7885:
[----:B------:R-:W-:Y:S01]  /*1050*/  ULDC.64 UR8, c[0x0][0xc88] ;  /* 0x0003220000087ab9 */ /* 0x000fe20000000a00 */
[----:B------:R-:W-:Y:S01]  /*1060*/  ULDC.64 UR10, c[0x0][0xa18] ;  /* 0x00028600000a7ab9 */ /* 0x000fe20000000a00 */
[----:B------:R-:W-:Y:S02]  /*1070*/  UIMAD.WIDE UR8, UR7, 0x4, UR8 ;  /* 0x00000004070878a5 */ /* 0x000fe4000f8e0208 */
[----:B------:R-:W-:Y:S01]  /*1080*/  UISETP.NE.U32.AND UP1, UPT, UR10, URZ, UPT ;  /* 0x0000003f0a00728c */ /* 0x000fe2000bf25070 */
[----:B------:R-:W-:Y:S01]  /*1090*/  ULDC UR4, c[0x0][0x424] ;  /* 0x0001090000047ab9 */ /* 0x000fe20000000800 */
[----:B------:R-:W-:Y:S02]  /*10a0*/  ULDC UR7, c[0x0][0x2f0] ;  /* 0x0000bc0000077ab9 */ /* 0x000fe40000000800 */
[----:B01--4-:R-:W-:Y:S02]  /*10b0*/  IMAD.U32 R4, RZ, RZ, UR8 ;  /* 0x00000008ff047e24 */ /* 0x013fe4000f8e00ff */
[----:B------:R-:W-:Y:S01]  /*10c0*/  IMAD.U32 R5, RZ, RZ, UR9 ;  /* 0x00000009ff057e24 */ /* 0x000fe2000f8e00ff */
[----:B------:R-:W-:-:S04]  /*10d0*/  ULDC.64 UR8, c[0x0][0xa28] ;  /* 0x00028a0000087ab9 */ /* 0x000fc80000000a00 */
[----:B--2---:R-:W2:Y:S01]  /*10e0*/  LDG.E R4, desc[UR40][R4.64] ;  /* 0x0000002804047981 */ /* 0x004ea2000c1e1900 */
[----:B------:R-:W-:Y:S02]  /*10f0*/  UISETP.NE.U32.AND UP0, UPT, UR8, URZ, UPT ;  /* 0x0000003f0800728c */ /* 0x000fe4000bf05070 */
[----:B------:R-:W-:Y:S02]  /*1100*/  UISETP.NE.AND.EX UP1, UPT, UR11, URZ, UPT, UP1 ;  /* 0x0000003f0b00728c */ /* 0x000fe4000bf25310 */
[----:B------:R-:W-:-:S04]  /*1110*/  UISETP.NE.AND.EX UP0, UPT, UR9, URZ, UPT, UP0 ;  /* 0x0000003f0900728c */ /* 0x000fc8000bf05300 */
[----:B------:R-:W-:Y:S02]  /*1120*/  PLOP3.LUT P2, PT, PT, PT, UP1, 0x80, 0x0 ;  /* 0x000000000000781c */ /* 0x000fe40003f4f018 */
[----:B------:R-:W-:Y:S02]  /*1130*/  PLOP3.LUT P0, PT, PT, PT, UP0, 0x80, 0x0 ;  /* 0x000000000000781c */ /* 0x000fe40003f0f008 */
[----:B--2---:R-:W-:-:S13]  /*1140*/  R2UR UR45, R4 ;  /* 0x00000000042d72ca */ /* 0x004fda00000e0000 */
[----:B------:R-:W-:Y:S02]  /*1150*/  USHF.R.S32.HI UR44, URZ, 0x1f, UR45 ;  /* 0x0000001f3f2c7899 */ /* 0x000fe4000801142d */
[----:B------:R-:W-:-:S04]  /*1160*/  @UP0 ULEA UR8, UP2, UR45, UR8, 0x2 ;  /* 0x000000082d080291 */ /* 0x000fc8000f84103f */
[----:B------:R-:W-:Y:S02]  /*1170*/  @UP0 ULEA.HI.X UR9, UR45, UR9, UR44, 0x2, UP2 ;  /* 0x000000092d090291 */ /* 0x000fe400090f142c */
[----:B------:R-:W-:Y:S01]  /*1180*/  @UP1 ULEA UR10, UP0, UR45, UR10, 0x2 ;  /* 0x0000000a2d0a1291 */ /* 0x000fe2000f80103f */
[----:B------:R-:W-:-:S03]  /*1190*/  IMAD.U32 R4, RZ, RZ, UR8 ;  /* 0x00000008ff047e24 */ /* 0x000fc6000f8e00ff */
[----:B------:R-:W-:Y:S01]  /*11a0*/  @UP1 ULEA.HI.X UR11, UR45, UR11, UR44, 0x2, UP0 ;  /* 0x0000000b2d0b1291 */ /* 0x000fe200080f142c */
[----:B------:R-:W-:Y:S01]  /*11b0*/  IMAD.U32 R5, RZ, RZ, UR9 ;  /* 0x00000009ff057e24 */ /* 0x000fe2000f8e00ff */
[----:B------:R-:W-:Y:S01]  /*11c0*/  ULDC.64 UR8, c[0x0][0x418] ;  /* 0x0001060000087ab9 */ /* 0x000fe20000000a00 */
[----:B------:R-:W-:-:S03]  /*11d0*/  IMAD.U32 R6, RZ, RZ, UR10 ;  /* 0x0000000aff067e24 */ /* 0x000fc6000f8e00ff */
[----:B------:R-:W-:Y:S01]  /*11e0*/  IMAD.U32 R7, RZ, RZ, UR11 ;  /* 0x0000000bff077e24 */ /* 0x000fe2000f8e00ff */
[----:B------:R-:W2:Y:S04]  /*11f0*/  @P0 LDG.E R4, desc[UR40][R4.64] ;  /* 0x0000002804040981 */ /* 0x000ea8000c1e1900 */
[----:B---3--:R-:W3:Y:S01]  /*1200*/  @P2 LDG.E R6, desc[UR40][R6.64] ;  /* 0x0000002806062981 */ /* 0x008ee2000c1e1900 */
[----:B------:R-:W-:Y:S01]  /*1210*/  UISETP.NE.U32.AND UP0, UPT, UR8, URZ, UPT ;  /* 0x0000003f0800728c */ /* 0x000fe2000bf05070 */
[----:B------:R-:W-:Y:S01]  /*1220*/  UMOV UR50, URZ ;  /* 0x0000003f00327c82 */ /* 0x000fe20008000000 */
[----:B------:R-:W-:Y:S02]  /*1230*/  ULDC UR51, c[0x0][0x288] ;  /* 0x0000a20000337ab9 */ /* 0x000fe40000000800 */
[----:B------:R-:W-:Y:S01]  /*1240*/  UISETP.NE.AND.EX UP0, UPT, UR9, URZ, UPT, UP0 ;  /* 0x0000003f0900728c */ /* 0x000fe2000bf05300 */
[----:B------:R-:W-:-:S02]  /*1250*/  UMOV UR43, UR6 ;  /* 0x00000006002b7c82 */ /* 0x000fc40008000000 */
[----:B------:R-:W-:Y:S01]  /*1260*/  ULDC.64 UR8, c[0x0][0xa20] ;  /* 0x0002880000087ab9 */ /* 0x000fe20000000a00 */
[----:B------:R-:W-:Y:S01]  /*1270*/  USEL UR4, UR4, 0x1, UP0 ;  /* 0x0000000104047887 */ /* 0x000fe20008000000 */
[----:B------:R-:W-:-:S03]  /*1280*/  ISETP.NE.U32.AND P1, PT, RZ, UR8, PT ;  /* 0x00000008ff007c0c */ /* 0x000fc6000bf25070 */
        /* <DEDUP_REMOVED lines=18> */
.L_x_7830:
[----:B------:R-:W-:Y:S05]  /*13b0*/  @!P1 BRA `(.L_x_7831) ;  /* 0x00000000001c9947 */ /* 0x000fea0003800000 */
[----:B------:R-:W-:-:S04]  /*13c0*/  ULEA UR4, UP0, UR45, UR8, 0x2 ;  /* 0x000000082d047291 */ /* 0x000fc8000f80103f */
[----:B------:R-:W-:Y:S02]  /*13d0*/  ULEA.HI.X UR6, UR45, UR9, UR44, 0x2, UP0 ;  /* 0x000000092d067291 */ /* 0x000fe400080f142c */
[----:B------:R-:W-:-:S04]  /*13e0*/  IMAD.U32 R4, RZ, RZ, UR4 ;  /* 0x00000004ff047e24 */ /* 0x000fc8000f8e00ff */
[----:B------:R-:W-:-:S05]  /*13f0*/  IMAD.U32 R5, RZ, RZ, UR6 ;  /* 0x00000006ff057e24 */ /* 0x000fca000f8e00ff */
[----:B------:R-:W2:Y:S02]  /*1400*/  LDG.E R4, desc[UR40][R4.64] ;  /* 0x0000002804047981 */ /* 0x000ea4000c1e1900 */
[----:B--2---:R-:W-:Y:S01]  /*1410*/  R2UR UR4, R4 ;  /* 0x00000000040472ca */ /* 0x004fe200000e0000 */
[----:B------:R-:W-:-:S14]  /*1420*/  BRA `(.L_x_7832) ;  /* 0x0000000000347947 */ /* 0x000fdc0003800000 */
.L_x_7831:
        /* <DEDUP_REMOVED lines=13> */
.L_x_7832:
        /* <DEDUP_REMOVED lines=9> */
[----:B------:R-:W0:Y:S01]  /*1590*/  LDC R0, c[0x0][0x448] ;  /* 0x00011200ff007b82 */ /* 0x000e220000000800 */
[----:B------:R-:W-:Y:S01]  /*15a0*/  UIADD3 UR4, UR42, 0x3f, URZ ;  /* 0x0000003f2a047890 */ /* 0x000fe2000fffe03f */
[----:B------:R-:W-:Y:S01]  /*15b0*/  CS2R R150, SRZ ;  /* 0x0000000000967805 */ /* 0x000fe2000001ff00 */
[----:B------:R-:W-:Y:S01]  /*15c0*/  UIADD3 UR50, UR50, 0x40, -UR51 ;  /* 0x0000004032327890 */ /* 0x000fe2000fffe833 */
        /* <DEDUP_REMOVED lines=20> */
[----:B0-----:R-:W-:Y:S01]  /*1710*/  ISETP.NE.AND P0, PT, R0, 0x1, PT ;  /* 0x000000010000780c */ /* 0x001fe20003f05270 */
[----:B------:R-:W-:Y:S01]  /*1720*/  IMAD.U32 R0, RZ, RZ, UR4 ;  /* 0x00000004ff007e24 */ /* 0x000fe2000f8e00ff */
        /* <DEDUP_REMOVED lines=11> */
[----:B------:R-:W0:Y:S01]  /*17e0*/  @P0 LDC R3, c[0x0][0x44c] ;  /* 0x00011300ff030b82 */ /* 0x000e220000000800 */
[----:B------:R-:W-:Y:S02]  /*17f0*/  CS2R R92, SRZ ;  /* 0x00000000005c7805 */ /* 0x000fe4000001ff00 */
[----:B------:R-:W-:-:S02]  /*1800*/  CS2R R42, SRZ ;  /* 0x00000000002a7805 */ /* 0x000fc4000001ff00 */
[----:B------:R-:W-:Y:S02]  /*1810*/  CS2R R40, SRZ ;  /* 0x0000000000287805 */ /* 0x000fe4000001ff00 */
[----:B------:R-:W-:Y:S02]  /*1820*/  CS2R R88, SRZ ;  /* 0x0000000000587805 */ /* 0x000fe4000001ff00 */
[----:B------:R-:W-:Y:S02]  /*1830*/  CS2R R86, SRZ ;  /* 0x0000000000567805 */ /* 0x000fe4000001ff00 */
[----:B------:R-:W-:Y:S02]  /*1840*/  CS2R R84, SRZ ;  /* 0x0000000000547805 */ /* 0x000fe4000001ff00 */
[----:B------:R-:W-:Y:S01]  /*1850*/  CS2R R82, SRZ ;  /* 0x0000000000527805 */ /* 0x000fe2000001ff00 */
[----:B------:R-:W1:Y:S01]  /*1860*/  @P0 LDC R4, c[0x0][0x450] ;  /* 0x00011400ff040b82 */ /* 0x000e620000000800 */
        /* <DEDUP_REMOVED lines=15> */
[----:B0-----:R-:W-:Y:S01]  /*1960*/  @P0 IMAD.HI.U32 R3, R3, UR4, RZ ;  /* 0x0000000403030c27 */ /* 0x001fe2000f8e00ff */
[----:B------:R-:W-:Y:S02]  /*1970*/  CS2R R50, SRZ ;  /* 0x0000000000327805 */ /* 0x000fe4000001ff00 */
[----:B------:R-:W-:Y:S02]  /*1980*/  CS2R R48, SRZ ;  /* 0x0000000000307805 */ /* 0x000fe4000001ff00 */
[----:B------:R-:W-:Y:S02]  /*1990*/  CS2R R10, SRZ ;  /* 0x00000000000a7805 */ /* 0x000fe4000001ff00 */
[----:B------:R-:W-:-:S02]  /*19a0*/  CS2R R8, SRZ ;  /* 0x0000000000087805 */ /* 0x000fc4000001ff00 */
[----:B------:R-:W-:Y:S02]  /*19b0*/  CS2R R38, SRZ ;  /* 0x0000000000267805 */ /* 0x000fe4000001ff00 */
[----:B------:R-:W-:Y:S02]  /*19c0*/  CS2R R34, SRZ ;  /* 0x0000000000227805 */ /* 0x000fe4000001ff00 */
[----:B------:R-:W-:Y:S02]  /*19d0*/  CS2R R30, SRZ ;  /* 0x00000000001e7805 */ /* 0x000fe4000001ff00 */
[----:B-1----:R-:W-:Y:S01]  /*19e0*/  @P0 SHF.R.U32.HI R0, RZ, R4, R3 ;  /* 0x00000004ff000219 */ /* 0x002fe20000011603 */
[----:B------:R-:W-:Y:S01]  /*19f0*/  IMAD.MOV.U32 R12, RZ, RZ, RZ ;  /* 0x000000ffff0c7224 */ /* 0x000fe200078e00ff */
[----:B------:R-:W-:Y:S02]  /*1a00*/  PLOP3.LUT P0, PT, PT, PT, PT, 0x80, 0x0 ;  /* 0x000000000000781c */ /* 0x000fe40003f0f070 */
[----:B------:R-:W-:-:S02]  /*1a10*/  CS2R R168, SRZ ;  /* 0x0000000000a87805 */ /* 0x000fc4000001ff00 */
[----:B------:R-:W-:Y:S01]  /*1a20*/  CS2R R26, SRZ ;  /* 0x00000000001a7805 */ /* 0x000fe2000001ff00 */
[----:B------:R-:W-:Y:S02]  /*1a30*/  VIADD R3, R0, UR50 ;  /* 0x0000003200037c36 */ /* 0x000fe40008000000 */
[----:B------:R-:W-:Y:S02]  /*1a40*/  IMAD.MOV.U32 R0, RZ, RZ, RZ ;  /* 0x000000ffff007224 */ /* 0x000fe400078e00ff */
        /* <DEDUP_REMOVED lines=22> */
.L_x_7835:
[----:B------:R-:W-:Y:S01]  /*1bb0*/  ULEA UR21, UR37, UR46, 0x3 ;  /* 0x0000002e25157291 */ /* 0x000fe2000f8e183f */
[----:B------:R-:W-:-:S05]  /*1bc0*/  IMAD.U32 R0, RZ, RZ, UR38 ;  /* 0x00000026ff007e24 */ /* 0x000fca000f8e00ff */
[----:B------:R-:W-:-:S04]  /*1bd0*/  SHF.L.U32 R0, R0, 0x1f, RZ ;  /* 0x0000001f00007819 */ /* 0x000fc800000006ff */
[----:B------:R-:W0:Y:S02]  /*1be0*/  SYNCS.PHASECHK.TRANS64.TRYWAIT P1, [UR21+0x28c50], R0 ;  /* 0x028c5000ff0075a7 */ /* 0x000e240008020155 */
[----:B0-----:R-:W-:Y:S05]  /*1bf0*/  @!P1 BRA `(.L_x_7836) ;  /* 0x00000124000c9947 */ /* 0x001fea0003800000 */
.L_x_8026:
        /* <DEDUP_REMOVED lines=45> */
.L_x_7842:
        /* <DEDUP_REMOVED lines=143> */
.L_x_7838:
[----:B------:R-:W-:Y:S01]  /*27c0*/  ULEA UR21, UR37, UR46, 0x3 ;  /* 0x0000002e25157291 */ /* 0x000fe2000f8e183f */
[----:B------:R-:W-:-:S05]  /*27d0*/  IMAD.U32 R0, RZ, RZ, UR38 ;  /* 0x00000026ff007e24 */ /* 0x000fca000f8e00ff */
[----:B------:R-:W-:-:S04]  /*27e0*/  SHF.L.U32 R0, R0, 0x1f, RZ ;  /* 0x0000001f00007819 */ /* 0x000fc800000006ff */
[----:B------:R0:W1:Y:S01]  /*27f0*/  SYNCS.PHASECHK.TRANS64.TRYWAIT P1, [UR21+0x28c50], R0 ;  /* 0x028c5000ff0075a7 */ /* 0x0000620008020155 */
[----:B------:R-:W-:Y:S05]  /*2800*/  @!P0 BRA `(.L_x_7839) ;  /* 0x0000000000048947 */ /* 0x000fea0003800000 */
[----:B------:R-:W-:Y:S01]  /*2810*/  BPT.TRAP 0x1 ;  /* 0x000000040000795c */ /* 0x000fe20000300000 */
.L_x_7839:
[----:B-1----:R-:W-:Y:S05]  /*2820*/  @P1 BRA `(.L_x_7840) ;  /* 0x0000000000081947 */ /* 0x002fea0003800000 */
[----:B------:R-:W1:Y:S02]  /*2830*/  SYNCS.PHASECHK.TRANS64.TRYWAIT P1, [UR21+0x28c50], R0 ;  /* 0x028c5000ff0075a7 */ /* 0x000e640008020155 */
[----:B-1----:R-:W-:Y:S05]  /*2840*/  @!P1 BRA `(.L_x_7841) ;  /* 0x0000011800109947 */ /* 0x002fea0003800000 */
.L_x_7840:
        /* <DEDUP_REMOVED lines=29> */
.L_x_7837:
        /* <DEDUP_REMOVED lines=144> */
.L_x_7833:
[----:B------:R-:W-:Y:S01]  /*3320*/  ULDC UR4, c[0x0][0x448] ;  /* 0x0001120000047ab9 */ /* 0x000fe20000000800 */
[----:B------:R-:W-:Y:S01]  /*3330*/  UIADD3 UR6, UR42, 0x3f, URZ ;  /* 0x0000003f2a067890 */ /* 0x000fe2000fffe03f */
[----:B------:R-:W-:Y:S01]  /*3340*/  PLOP3.LUT P0, PT, PT, PT, PT, 0x80, 0x0 ;  /* 0x000000000000781c */ /* 0x000fe20003f0f070 */
[----:B------:R-:W-:Y:S01]  /*3350*/  UISETP.NE.AND UP0, UPT, UR4, 0x1, UPT ;  /* 0x000000010400788c */ /* 0x000fe2000bf05270 */
[----:B------:R-:W-:Y:S01]  /*3360*/  IMAD.MOV.U32 R0, RZ, RZ, RZ ;  /* 0x000000ffff007224 */ /* 0x000fe200078e00ff */
[----:B------:R-:W-:Y:S01]  /*3370*/  UIADD3 UR7, UR50, 0x40, -UR51 ;  /* 0x0000004032077890 */ /* 0x000fe2000fffe833 */
        /* <DEDUP_REMOVED lines=8> */
[----:B------:R-:W-:Y:S01]  /*3400*/  @UP0 ULDC UR4, c[0x0][0x44c] ;  /* 0x0001130000040ab9 */ /* 0x000fe20000000800 */
[----:B------:R-:W-:Y:S01]  /*3410*/  @UP0 ULDC UR8, c[0x0][0x450] ;  /* 0x0001140000080ab9 */ /* 0x000fe20000000800 */
[----:B------:R-:W-:Y:S01]  /*3420*/  UIMAD.WIDE.U32 UR4, UR6, UR4, URZ ;  /* 0x00000004060472a5 */ /* 0x000fe2000f8e003f */
[----:B------:R-:W-:-:S02]  /*3430*/  CS2R R136, SRZ ;  /* 0x0000000000887805 */ /* 0x000fc4000001ff00 */
[----:B------:R-:W-:Y:S02]  /*3440*/  CS2R R134, SRZ ;  /* 0x0000000000867805 */ /* 0x000fe4000001ff00 */
[----:B------:R-:W-:Y:S01]  /*3450*/  CS2R R132, SRZ ;  /* 0x0000000000847805 */ /* 0x000fe2000001ff00 */
[----:B------:R-:W-:Y:S01]  /*3460*/  @UP0 USHF.R.U32.HI UR6, URZ, UR8, UR5 ;  /* 0x000000083f060299 */ /* 0x000fe20008011605 */
[----:B------:R-:W-:Y:S02]  /*3470*/  CS2R R130, SRZ ;  /* 0x0000000000827805 */ /* 0x000fe4000001ff00 */
[----:B------:R-:W-:Y:S02]  /*3480*/  CS2R R128, SRZ ;  /* 0x0000000000807805 */ /* 0x000fe4000001ff00 */
[----:B------:R-:W-:Y:S01]  /*3490*/  CS2R R126, SRZ ;  /* 0x00000000007e7805 */ /* 0x000fe2000001ff00 */
[----:B------:R-:W-:Y:S01]  /*34a0*/  UIADD3 UR6, UR7, UR6, URZ ;  /* 0x0000000607067290 */ /* 0x000fe2000fffe03f */
[----:B------:R-:W-:-:S02]  /*34b0*/  CS2R R124, SRZ ;  /* 0x00000000007c7805 */ /* 0x000fc4000001ff00 */
[----:B------:R-:W-:Y:S02]  /*34c0*/  CS2R R122, SRZ ;  /* 0x00000000007a7805 */ /* 0x000fe4000001ff00 */
[----:B------:R-:W-:Y:S01]  /*34d0*/  CS2R R120, SRZ ;  /* 0x0000000000787805 */ /* 0x000fe2000001ff00 */
[----:B------:R-:W-:Y:S01]  /*34e0*/  USHF.R.S32.HI UR4, URZ, 0x1f, UR6 ;  /* 0x0000001f3f047899 */ /* 0x000fe20008011406 */
[----:B------:R-:W-:Y:S02]  /*34f0*/  CS2R R166, SRZ ;  /* 0x0000000000a67805 */ /* 0x000fe4000001ff00 */
[----:B------:R-:W-:Y:S02]  /*3500*/  CS2R R116, SRZ ;  /* 0x0000000000747805 */ /* 0x000fe4000001ff00 */
[----:B------:R-:W-:Y:S01]  /*3510*/  CS2R R164, SRZ ;  /* 0x0000000000a47805 */ /* 0x000fe2000001ff00 */
[----:B------:R-:W-:Y:S01]  /*3520*/  ULEA.HI UR4, UR4, UR6, URZ, 0x6 ;  /* 0x0000000604047291 */ /* 0x000fe2000f8f303f */
[----:B------:R-:W-:-:S02]  /*3530*/  CS2R R162, SRZ ;  /* 0x0000000000a27805 */ /* 0x000fc4000001ff00 */
[----:B------:R-:W-:Y:S02]  /*3540*/  CS2R R112, SRZ ;  /* 0x0000000000707805 */ /* 0x000fe4000001ff00 */
[----:B------:R-:W-:Y:S01]  /*3550*/  CS2R R160, SRZ ;  /* 0x0000000000a07805 */ /* 0x000fe2000001ff00 */
[----:B------:R-:W-:Y:S01]  /*3560*/  USHF.R.S32.HI UR4, URZ, 0x6, UR4 ;  /* 0x000000063f047899 */ /* 0x000fe20008011404 */
[----:B------:R-:W-:Y:S02]  /*3570*/  CS2R R108, SRZ ;  /* 0x00000000006c7805 */ /* 0x000fe4000001ff00 */
[----:B------:R-:W-:Y:S02]  /*3580*/  CS2R R158, SRZ ;  /* 0x00000000009e7805 */ /* 0x000fe4000001ff00 */
[----:B------:R-:W-:Y:S01]  /*3590*/  CS2R R104, SRZ ;  /* 0x0000000000687805 */ /* 0x000fe2000001ff00 */
[----:B------:R-:W-:Y:S01]  /*35a0*/  UISETP.LT.AND UP0, UPT, UR52, UR4, UPT ;  /* 0x000000043400728c */ /* 0x000fe2000bf01270 */
[----:B------:R-:W-:-:S02]  /*35b0*/  CS2R R156, SRZ ;  /* 0x00000000009c7805 */ /* 0x000fc4000001ff00 */
[----:B------:R-:W-:Y:S02]  /*35c0*/  CS2R R154, SRZ ;  /* 0x00000000009a7805 */ /* 0x000fe4000001ff00 */
[----:B------:R-:W-:Y:S01]  /*35d0*/  CS2R R100, SRZ ;  /* 0x0000000000647805 */ /* 0x000fe2000001ff00 */
[----:B------:R-:W-:Y:S01]  /*35e0*/  USEL UR52, UR52, UR4, UP0 ;  /* 0x0000000434347287 */ /* 0x000fe20008000000 */
[----:B------:R-:W-:Y:S02]  /*35f0*/  CS2R R152, SRZ ;  /* 0x0000000000987805 */ /* 0x000fe4000001ff00 */
[----:B------:R-:W-:Y:S02]  /*3600*/  CS2R R96, SRZ ;  /* 0x0000000000607805 */ /* 0x000fe4000001ff00 */
[----:B------:R-:W-:Y:S01]  /*3610*/  CS2R R46, SRZ ;  /* 0x00000000002e7805 */ /* 0x000fe2000001ff00 */
[----:B------:R-:W-:Y:S01]  /*3620*/  UISETP.GE.AND UP0, UPT, UR52, 0x1, UPT ;  /* 0x000000013400788c */ /* 0x000fe2000bf06270 */
[----:B------:R-:W-:-:S02]  /*3630*/  CS2R R44, SRZ ;  /* 0x00000000002c7805 */ /* 0x000fc4000001ff00 */
[----:B------:R-:W-:Y:S02]  /*3640*/  CS2R R92, SRZ ;  /* 0x00000000005c7805 */ /* 0x000fe4000001ff00 */
[----:B------:R-:W-:Y:S02]  /*3650*/  CS2R R42, SRZ ;  /* 0x00000000002a7805 */ /* 0x000fe4000001ff00 */
[----:B------:R-:W-:Y:S02]  /*3660*/  CS2R R40, SRZ ;  /* 0x0000000000287805 */ /* 0x000fe4000001ff00 */
[----:B------:R-:W-:Y:S02]  /*3670*/  CS2R R88, SRZ ;  /* 0x0000000000587805 */ /* 0x000fe4000001ff00 */
[----:B------:R-:W-:Y:S02]  /*3680*/  PLOP3.LUT P1, PT, PT, PT, UP0, 0x80, 0x0 ;  /* 0x000000000000781c */ /* 0x000fe40003f2f008 */
        /* <DEDUP_REMOVED lines=60> */
.L_x_7843:
        /* <DEDUP_REMOVED lines=9> */
.L_x_8027:
[----:B------:R-:W-:Y:S05]  /*3ae0*/  @!P0 BRA `(.L_x_7845) ;  /* 0x0000000000048947 */ /* 0x000fea0003800000 */
[----:B------:R-:W-:Y:S01]  /*3af0*/  BPT.TRAP 0x1 ;  /* 0x000000040000795c */ /* 0x000fe20000300000 */
.L_x_7845:
[----:B------:R-:W-:Y:S02]  /*3b00*/  IMAD.U32 R7, RZ, RZ, UR37 ;  /* 0x00000025ff077e24 */ /* 0x000fe4000f8e00ff */
[----:B------:R-:W-:-:S03]  /*3b10*/  IMAD.U32 R8, RZ, RZ, UR38 ;  /* 0x00000026ff087e24 */ /* 0x000fc6000f8e00ff */
[----:B------:R-:W-:Y:S02]  /*3b20*/  LEA R7, R7, UR46, 0x3 ;  /* 0x0000002e07077c11 */ /* 0x000fe4000f8e18ff */
[----:B------:R-:W-:-:S04]  /*3b30*/  SHF.L.U32 R8, R8, 0x1f, RZ ;  /* 0x0000001f08087819 */ /* 0x000fc800000006ff */
[----:B------:R1:W2:Y:S01]  /*3b40*/  SYNCS.PHASECHK.TRANS64.TRYWAIT P1, [R7+URZ+0x28c30], R8 ;  /* 0x028c3008070075a7 */ /* 0x0002a2000802017f */
[----:B------:R-:W-:Y:S05]  /*3b50*/  @!P0 BRA `(.L_x_7846) ;  /* 0x0000000000048947 */ /* 0x000fea0003800000 */
[----:B------:R-:W-:Y:S01]  /*3b60*/  BPT.TRAP 0x1 ;  /* 0x000000040000795c */ /* 0x000fe20000300000 */
.L_x_7846:
[----:B--2---:R-:W-:Y:S05]  /*3b70*/  @P1 BRA `(.L_x_7847) ;  /* 0x0000000000081947 */ /* 0x004fea0003800000 */
[----:B------:R-:W2:Y:S02]  /*3b80*/  SYNCS.PHASECHK.TRANS64.TRYWAIT P1, [R7+URZ+0x28c30], R8 ;  /* 0x028c3008070075a7 */ /* 0x000ea4000802017f */
[----:B--2---:R-:W-:Y:S05]  /*3b90*/  @!P1 BRA `(.L_x_7848) ;  /* 0x00000104006c9947 */ /* 0x004fea0003800000 */
.L_x_7847:
        /* <DEDUP_REMOVED lines=44> */
[----:B------:R-:W0:Y:S02]  /*3e60*/  SHFL.IDX PT, R6, R3, 0x1, 0x1c1f ;  /* 0x003c1f0003067f89 */ /* 0x000e2400000e0000 */
[----:B------:R-:W-:Y:S02]  /*3e70*/  UIADD3 UR7, UR50, 0x1, UR6 ;  /* 0x0000000132077890 */ /* 0x000fe4000fffe006 */
[----:B------:R-:W-:Y:S01]  /*3e80*/  IMAD.U32 R5, RZ, RZ, UR6 ;  /* 0x00000006ff057e24 */ /* 0x000fe2000f8e00ff */
[----:B------:R-:W3:Y:S03]  /*3e90*/  SHFL.IDX PT, R3, R3, RZ, 0x1c1f ;  /* 0x001c1fff03037589 */ /* 0x000ee600000e0000 */
[----:B------:R-:W-:Y:S01]  /*3ea0*/  IMAD.U32 R21, RZ, RZ, UR7 ;  /* 0x00000007ff157e24 */ /* 0x000fe2000f8e00ff */
[----:B------:R-:W-:-:S04]  /*3eb0*/  IADD3 R4, -R2, UR50, R5 ;  /* 0x0000003202047c10 */ /* 0x000fc8000fffe105 */
[----:B------:R-:W-:-:S04]  /*3ec0*/  IADD3 R5, R21, -UR51, -R2 ;  /* 0x8000003315057c10 */ /* 0x000fc8000fffe802 */
[----:B0-----:R-:W-:-:S04]  /*3ed0*/  VIADDMNMX R6, R6, R5, R4, PT ;  /* 0x0000000506067246 */ /* 0x001fc80003800104 */
[C---:B------:R-:W-:Y:S02]  /*3ee0*/  ISETP.GT.AND P3, PT, R6.reuse, RZ, PT ;  /* 0x000000ff0600720c */ /* 0x040fe40003f64270 */
[C---:B------:R-:W-:Y:S02]  /*3ef0*/  ISETP.GT.AND P4, PT, R6.reuse, 0x1, PT ;  /* 0x000000010600780c */ /* 0x040fe40003f84270 */
[----:B------:R-:W-:Y:S02]  /*3f00*/  ISETP.GT.AND P5, PT, R6, 0x8, PT ;  /* 0x000000080600780c */ /* 0x000fe40003fa4270 */
[----:B---3--:R-:W-:-:S04]  /*3f10*/  VIADDMNMX R4, R3, R5, R4, PT ;  /* 0x0000000503047246 */ /* 0x008fc80003800104 */
[----:B------:R-:W-:Y:S01]  /*3f20*/  ISETP.GT.AND P6, PT, R4, 0x20, PT ;  /* 0x000000200400780c */ /* 0x000fe20003fc4270 */
        /* <DEDUP_REMOVED lines=297> */
.L_x_7849:
[----:B------:R1:W2:Y:S01]  /*51c0*/  SYNCS.PHASECHK.TRANS64.TRYWAIT P3, [R7+URZ+0x28c50], R8 ;  /* 0x028c5008070075a7 */ /* 0x0002a2000806017f */
[----:B------:R-:W-:Y:S05]  /*51d0*/  @!P0 BRA `(.L_x_7850) ;  /* 0x0000000000048947 */ /* 0x000fea0003800000 */
[----:B------:R-:W-:Y:S01]  /*51e0*/  BPT.TRAP 0x1 ;  /* 0x000000040000795c */ /* 0x000fe20000300000 */
.L_x_7850:
[----:B--2---:R-:W-:Y:S05]  /*51f0*/  @P3 BRA `(.L_x_7851) ;  /* 0x0000000000083947 */ /* 0x004fea0003800000 */
[----:B------:R-:W2:Y:S02]  /*5200*/  SYNCS.PHASECHK.TRANS64.TRYWAIT P3, [R7+URZ+0x28c50], R8 ;  /* 0x028c5008070075a7 */ /* 0x000ea4000806017f */
[----:B--2---:R-:W-:Y:S05]  /*5210*/  @!P3 BRA `(.L_x_7852) ;  /* 0x000000ec00e0b947 */ /* 0x004fea0003800000 */
.L_x_7851:
[----:B------:R-:W-:Y:S01]  /*5220*/  ULEA UR11, UR37, UR49, 0xc ;  /* 0x00000031250b7291 */ /* 0x000fe2000f8e603f */
[----:B------:R-:W-:Y:S01]  /*5230*/  WARPGROUP.ARRIVE ;  /* 0x00000000000079c5 */ /* 0x000fe20000000000 */
[----:B------:R-:W-:Y:S01]  /*5240*/  UMOV UR7, 0x40000040 ;  /* 0x4000004000077882 */ /* 0x000fe20000000000 */
[----:B------:R-:W-:Y:S01]  /*5250*/  @UP0 ULDC UR14, c[0x0][0x450] ;  /* 0x00011400000e0ab9 */ /* 0x000fe20000000800 */
[----:B------:R-:W-:Y:S01]  /*5260*/  UIADD3 UR21, UR52, -0x2, URZ ;  /* 0xfffffffe34157890 */ /* 0x000fe2000fffe03f */
[----:B-12---:R-:W-:Y:S02]  /*5270*/  @!P1 VIADD R7, R7, 0x28c60 ;  /* 0x00028c6007079836 */ /* 0x006fe40000000000 */
        /* <DEDUP_REMOVED lines=48> */
[----:B------:R-:W-:-:S05]  /*5580*/  ULDC UR22, c[0x0][0x988] ;  /* 0x0002620000167ab9 */ /* 0x000fca0000000800 */
.L_x_7862:
[----:B------:R-:W-:-:S04]  /*5590*/  UIADD3 UR37, UR23, 0x1, URZ ;  /* 0x0000000117257890 */ /* 0x000fc8000fffe03f */
[----:B------:R-:W-:-:S04]  /*55a0*/  UISETP.NE.AND UP1, UPT, UR37, 0x2, UPT ;  /* 0x000000022500788c */ /* 0x000fc8000bf25270 */
[----:B------:R-:W-:Y:S02]  /*55b0*/  USEL UR6, URZ, 0x1, UP1 ;  /* 0x000000013f067887 */ /* 0x000fe40008800000 */
[----:B------:R-:W-:Y:S02]  /*55c0*/  USEL UR37, UR37, URZ, UP1 ;  /* 0x0000003f25257287 */ /* 0x000fe40008800000 */
[----:B------:R-:W-:Y:S01]  /*55d0*/  ULOP3.LUT UR38, UR38, UR6, URZ, 0x3c, !UPT ;  /* 0x0000000626267292 */ /* 0x000fe2000f8e3c3f */
[----:B--2---:R-:W-:Y:S11]  /*55e0*/  @!P0 BRA `(.L_x_7854) ;  /* 0x0000000000048947 */ /* 0x004ff60003800000 */
[----:B------:R-:W-:Y:S01]  /*55f0*/  BPT.TRAP 0x1 ;  /* 0x000000040000795c */ /* 0x000fe20000300000 */
.L_x_7854:
[----:B------:R-:W-:Y:S01]  /*5600*/  ULEA UR25, UR37, UR46, 0x3 ;  /* 0x0000002e25197291 */ /* 0x000fe2000f8e183f */
[----:B-1----:R-:W-:-:S05]  /*5610*/  IMAD.U32 R7, RZ, RZ, UR38 ;  /* 0x00000026ff077e24 */ /* 0x002fca000f8e00ff */
[----:B------:R-:W-:-:S04]  /*5620*/  SHF.L.U32 R7, R7, 0x1f, RZ ;  /* 0x0000001f07077819 */ /* 0x000fc800000006ff */
[----:B------:R1:W2:Y:S01]  /*5630*/  SYNCS.PHASECHK.TRANS64.TRYWAIT P3, [UR25+0x28c30], R7 ;  /* 0x028c3007ff0075a7 */ /* 0x0002a20008060159 */
[----:B------:R-:W-:Y:S05]  /*5640*/  @!P0 BRA `(.L_x_7855) ;  /* 0x0000000000048947 */ /* 0x000fea0003800000 */
[----:B------:R-:W-:Y:S01]  /*5650*/  BPT.TRAP 0x1 ;  /* 0x000000040000795c */ /* 0x000fe20000300000 */
.L_x_7855:
[----:B--2---:R-:W-:Y:S05]  /*5660*/  @P3 BRA `(.L_x_7856) ;  /* 0x0000000000083947 */ /* 0x004fea0003800000 */
[----:B------:R-:W2:Y:S02]  /*5670*/  SYNCS.PHASECHK.TRANS64.TRYWAIT P3, [UR25+0x28c30], R7 ;  /* 0x028c3007ff0075a7 */ /* 0x000ea40008060159 */
[----:B--2---:R-:W-:Y:S05]  /*5680*/  @!P3 BRA `(.L_x_7857) ;  /* 0x000000e800d8b947 */ /* 0x004fea0003800000 */
.L_x_7856:
[----:B------:R-:W-:Y:S01]  /*5690*/  R2UR UR18, R0 ;  /* 0x00000000001272ca */ /* 0x000fe200000e0000 */
[----:B0-----:R-:W-:Y:S01]  /*56a0*/  WARPGROUP.ARRIVE ;  /* 0x00000000000079c5 */ /* 0x001fe20000000000 */
[----:B------:R-:W-:Y:S01]  /*56b0*/  UMOV UR19, 0x40000040 ;  /* 0x4000004000137882 */ /* 0x000fe20000000000 */
[----:B------:R-:W-:Y:S01]  /*56c0*/  UMOV UR7, 0x40000040 ;  /* 0x4000004000077882 */ /* 0x000fe20000000000 */
[----:B------:R-:W-:Y:S01]  /*56d0*/  UMOV UR11, 0x40000040 ;  /* 0x40000040000b7882 */ /* 0x000fe20000000000 */
[----:B------:R-:W-:Y:S01]  /*56e0*/  UMOV UR15, 0x40000040 ;  /* 0x40000040000f7882 */ /* 0x000fe20000000000 */
[----:B--2---:R-:W-:-:S07]  /*56f0*/  VIADD R6, R185, UR42 ;  /* 0x0000002ab9067c36 */ /* 0x004fce0008000000 */
        /* <DEDUP_REMOVED lines=14> */
[----:B------:R-:W0:Y:S04]  /*57e0*/  SHFL.IDX PT, R10, R6, RZ, 0x1c1f ;  /* 0x001c1fff060a7589 */ /* 0x000e2800000e0000 */
[----:B------:R-:W2:Y:S01]  /*57f0*/  SHFL.IDX PT, R6, R6, 0x1, 0x1c1f ;  /* 0x003c1f0006067f89 */ /* 0x000ea200000e0000 */
        /* <DEDUP_REMOVED lines=10> */
[----:B------:R-:W-:Y:S02]  /*58a0*/  IMAD.U32 R165, RZ, RZ, UR50 ;  /* 0x00000032ffa57e24 */ /* 0x000fe4000f8e00ff */
[----:B------:R-:W-:Y:S01]  /*58b0*/  FMUL.FTZ R153, R153, UR24 ;  /* 0x0000001899997c20 */ /* 0x000fe20008410000 */
[----:B------:R-:W-:Y:S01]  /*58c0*/  FMUL.FTZ R156, R156, UR24 ;  /* 0x000000189c9c7c20 */ /* 0x000fe20008410000 */
[----:B------:R-:W-:Y:S01]  /*58d0*/  FMUL.FTZ R157, R157, UR24 ;  /* 0x000000189d9d7c20 */ /* 0x000fe20008410000 */
[----:B------:R-:W-:Y:S01]  /*58e0*/  FMUL.FTZ R160, R160, UR24 ;  /* 0x00000018a0a07c20 */ /* 0x000fe20008410000 */
[----:B------:R-:W-:Y:S01]  /*58f0*/  IADD3 R165, R165, UR6, -R2 ;  /* 0x00000006a5a57c10 */ /* 0x000fe2000fffe802 */
[----:B------:R-:W3:Y:S01]  /*5900*/  MUFU.TANH R152, R152 ;  /* 0x0000009800987308 */ /* 0x000ee20000002400 */
[----:B------:R-:W-:Y:S01]  /*5910*/  FMUL.FTZ R164, R164, UR24 ;  /* 0x00000018a4a47c20 */ /* 0x000fe20008410000 */
[----:B------:R-:W-:Y:S01]  /*5920*/  FMUL.FTZ R161, R161, UR24 ;  /* 0x00000018a1a17c20 */ /* 0x000fe20008410000 */
[----:B------:R-:W-:Y:S01]  /*5930*/  FMUL.FTZ R168, R168, UR24 ;  /* 0x00000018a8a87c20 */ /* 0x000fe20008410000 */
[----:B------:R-:W-:-:S02]  /*5940*/  VIADD R165, R165, -UR51 ;  /* 0x80000033a5a57c36 */ /* 0x000fc40008000000 */
[----:B------:R-:W-:Y:S01]  /*5950*/  FMUL.FTZ R169, R169, UR24 ;  /* 0x00000018a9a97c20 */ /* 0x000fe20008410000 */
[----:B------:R-:W-:Y:S01]  /*5960*/  FMUL.FTZ R172, R172, UR24 ;  /* 0x00000018acac7c20 */ /* 0x000fe20008410000 */
[----:B------:R-:W-:Y:S01]  /*5970*/  FMUL.FTZ R173, R173, UR24 ;  /* 0x00000018adad7c20 */ /* 0x000fe20008410000 */
[----:B------:R-:W-:Y:S01]  /*5980*/  MUFU.TANH R153, R153 ;  /* 0x0000009900997308 */ /* 0x000fe20000002400 */
[----:B0-----:R-:W-:Y:S02]  /*5990*/  IMAD.IADD R10, R165, 0x1, R10 ;  /* 0x00000001a50a7824 */ /* 0x001fe400078e020a */
[----:B------:R-:W-:Y:S01]  /*59a0*/  FMUL.FTZ R176, R176, UR24 ;  /* 0x00000018b0b07c20 */ /* 0x000fe20008410000 */
[----:B------:R-:W-:Y:S01]  /*59b0*/  FMUL.FTZ R177, R177, UR24 ;  /* 0x00000018b1b17c20 */ /* 0x000fe20008410000 */
[----:B------:R-:W-:Y:S01]  /*59c0*/  FMUL.FTZ R180, R180, UR24 ;  /* 0x00000018b4b47c20 */ /* 0x000fe20008410000 */
[----:B------:R-:W-:Y:S01]  /*59d0*/  FMUL.FTZ R181, R181, UR24 ;  /* 0x00000018b5b57c20 */ /* 0x000fe20008410000 */
[----:B------:R-:W-:Y:S01]  /*59e0*/  ISETP.GT.AND P3, PT, R10, RZ, PT ;  /* 0x000000ff0a00720c */ /* 0x000fe20003f64270 */
[----:B------:R-:W-:Y:S01]  /*59f0*/  FMUL.FTZ R154, R154, UR24 ;  /* 0x000000189a9a7c20 */ /* 0x000fe20008410000 */
[----:B------:R-:W0:Y:S01]  /*5a00*/  MUFU.TANH R156, R156 ;  /* 0x0000009c009c7308 */ /* 0x000e220000002400 */
[----:B------:R-:W-:Y:S01]  /*5a10*/  ISETP.GT.AND P4, PT, R10, 0x1, PT ;  /* 0x000000010a00780c */ /* 0x000fe20003f84270 */
        /* <DEDUP_REMOVED lines=16> */
[----:B------:R-:W-:-:S06]  /*5b20*/  FMUL.FTZ R183, R183, UR24 ;  /* 0x00000018b7b77c20 */ /* 0x000fcc0008410000 */
[----:B------:R3:W-:Y:S08]  /*5b30*/  MUFU.TANH R13, R164 ;  /* 0x000000a4000d7308 */ /* 0x0007f00000002400 */
[----:B------:R1:W2:Y:S01]  /*5b40*/  MUFU.TANH R11, R161 ;  /* 0x000000a1000b7308 */ /* 0x0002a20000002400 */
[----:B---3--:R-:W-:Y:S02]  /*5b50*/  FSEL R164, R152, -INF , P3 ;  /* 0xff80000098a47808 */ /* 0x008fe40001800000 */
[----:B------:R-:W-:-:S02]  /*5b60*/  ISETP.GT.AND P3, PT, R10, 0x8, PT ;  /* 0x000000080a00780c */ /* 0x000fc40003f64270 */
[----:B------:R-:W-:Y:S02]  /*5b70*/  FMNMX.FTZ R12, R164, R9, !PT ;  /* 0x00000009a40c7209 */ /* 0x000fe40007810000 */
[----:B0-----:R-:W-:Y:S01]  /*5b80*/  FSEL R156, R156, -INF , P3 ;  /* 0xff8000009c9c7808 */ /* 0x001fe20001800000 */
[----:B------:R0:W3:Y:S01]  /*5b90*/  MUFU.TANH R21, R5 ;  /* 0x0000000500157308 */ /* 0x0000e20000002400 */
[----:B-1----:R-:W-:Y:S02]  /*5ba0*/  FSEL R161, R153, -INF , P4 ;  /* 0xff80000099a17808 */ /* 0x002fe40002000000 */
[C---:B------:R-:W-:Y:S02]  /*5bb0*/  ISETP.GT.AND P4, PT, R10.reuse, 0x9, PT ;  /* 0x000000090a00780c */ /* 0x040fe40003f84270 */
[----:B------:R-:W-:Y:S02]  /*5bc0*/  ISETP.GT.AND P3, PT, R10, 0x10, PT ;  /* 0x000000100a00780c */ /* 0x000fe40003f64270 */
[----:B----4-:R-:W-:Y:S01]  /*5bd0*/  FSEL R157, R157, -INF , P4 ;  /* 0xff8000009d9d7808 */ /* 0x010fe20002000000 */
        /* <DEDUP_REMOVED lines=8> */
[----:B--2---:R-:W-:-:S02]  /*5c60*/  FSEL R153, R11, -INF , P4 ;  /* 0xff8000000b997808 */ /* 0x004fc40002000000 */
[----:B------:R-:W-:Y:S01]  /*5c70*/  FMNMX.FTZ R12, R160, R5, !PT ;  /* 0x00000005a00c7209 */ /* 0x000fe20007810000 */
[----:B------:R-:W2:Y:S01]  /*5c80*/  MUFU.TANH R15, R172 ;  /* 0x000000ac000f7308 */ /* 0x000ea20000002400 */
[C---:B------:R-:W-:Y:S02]  /*5c90*/  ISETP.GT.AND P4, PT, R10.reuse, 0x19, PT ;  /* 0x000000190a00780c */ /* 0x040fe40003f84270 */
[----:B------:R-:W-:Y:S02]  /*5ca0*/  FSEL R152, R13, -INF , P3 ;  /* 0xff8000000d987808 */ /* 0x000fe40001800000 */
[----:B------:R-:W-:Y:S02]  /*5cb0*/  FMNMX.FTZ R5, R153, R12, !PT ;  /* 0x0000000c99057209 */ /* 0x000fe40007810000 */
[----:B------:R-:W-:Y:S01]  /*5cc0*/  ISETP.GT.AND P3, PT, R10, 0x20, PT ;  /* 0x000000200a00780c */ /* 0x000fe20003f64270 */
[----:B------:R-:W4:Y:S01]  /*5cd0*/  MUFU.TANH R173, R173 ;  /* 0x000000ad00ad7308 */ /* 0x000f220000002400 */
        /* <DEDUP_REMOVED lines=15> */
[----:B----4-:R-:W-:Y:S01]  /*5dd0*/  FSEL R13, R173, -INF , P4 ;  /* 0xff800000ad0d7808 */ /* 0x010fe20002000000 */
[----:B------:R-:W-:Y:S01]  /*5de0*/  IMAD.IADD R173, R165, 0x1, R6 ;  /* 0x00000001a5ad7824 */ /* 0x000fe200078e0206 */
[----:B------:R-:W-:-:S02]  /*5df0*/  FMNMX.FTZ R12, R15, R12, !PT ;  /* 0x0000000c0f0c7209 */ /* 0x000fc40007810000 */
[----:B------:R-:W-:Y:S02]  /*5e00*/  ISETP.GT.AND P4, PT, R10, 0x31, PT ;  /* 0x000000310a00780c */ /* 0x000fe40003f84270 */
[----:B-1----:R-:W-:Y:S01]  /*5e10*/  FSEL R5, R176, -INF , P3 ;  /* 0xff800000b0057808 */ /* 0x002fe20001800000 */
[----:B------:R-:W1:Y:S01]  /*5e20*/  MUFU.TANH R181, R181 ;  /* 0x000000b500b57308 */ /* 0x000e620000002400 */
[----:B------:R-:W-:Y:S02]  /*5e30*/  FMNMX.FTZ R168, R13, R12, !PT ;  /* 0x0000000c0da87209 */ /* 0x000fe40007810000 */
[C---:B------:R-:W-:Y:S02]  /*5e40*/  ISETP.GT.AND P3, PT, R10.reuse, 0x38, PT ;  /* 0x000000380a00780c */ /* 0x040fe40003f64270 */
[----:B0-----:R-:W-:Y:S02]  /*5e50*/  FSEL R12, R177, -INF , P4 ;  /* 0xff800000b10c7808 */ /* 0x001fe40002000000 */
[----:B------:R-:W-:Y:S01]  /*5e60*/  FMNMX.FTZ R11, R5, R168, !PT ;  /* 0x000000a8050b7209 */ /* 0x000fe20007810000 */
[----:B------:R-:W-:Y:S01]  /*5e70*/  MUFU.TANH R172, R154 ;  /* 0x0000009a00ac7308 */ /* 0x000fe20000002400 */
[----:B------:R-:W-:-:S02]  /*5e80*/  ISETP.GT.AND P4, PT, R10, 0x39, PT ;  /* 0x000000390a00780c */ /* 0x000fc40003f84270 */
[----:B--2---:R-:W-:Y:S02]  /*5e90*/  FSEL R10, R180, -INF , P3 ;  /* 0xff800000b40a7808 */ /* 0x004fe40001800000 */
[----:B------:R-:W-:Y:S02]  /*5ea0*/  FMNMX.FTZ R169, R12, R11, !PT ;  /* 0x0000000b0ca97209 */ /* 0x000fe40007810000 */
[----:B------:R-:W-:Y:S01]  /*5eb0*/  ISETP.GT.AND P3, PT, R173, RZ, PT ;  /* 0x000000ffad00720c */ /* 0x000fe20003f64270 */
[----:B------:R-:W0:Y:S01]  /*5ec0*/  MUFU.TANH R155, R155 ;  /* 0x0000009b009b7308 */ /* 0x000e220000002400 */
[----:B-1----:R-:W-:Y:S02]  /*5ed0*/  FSEL R11, R181, -INF , P4 ;  /* 0xff800000b50b7808 */ /* 0x002fe40002000000 */
[----:B------:R-:W-:Y:S02]  /*5ee0*/  FMNMX.FTZ R168, R10, R169, !PT ;  /* 0x000000a90aa87209 */ /* 0x000fe40007810000 */
[----:B------:R-:W-:-:S02]  /*5ef0*/  ISETP.GT.AND P4, PT, R173, 0x1, PT ;  /* 0x00000001ad00780c */ /* 0x000fc40003f84270 */
[----:B------:R-:W-:Y:S01]  /*5f00*/  FMNMX.FTZ R168, R11, R168, !PT ;  /* 0x000000a80ba87209 */ /* 0x000fe20007810000 */
[----:B------:R-:W1:Y:S01]  /*5f10*/  MUFU.TANH R158, R158 ;  /* 0x0000009e009e7308 */ /* 0x000e620000002400 */
[C---:B------:R-:W-:Y:S02]  /*5f20*/  ISETP.GT.AND P6, PT, R173.reuse, 0x20, PT ;  /* 0x00000020ad00780c */ /* 0x040fe40003fc4270 */
[----:B------:R-:W-:Y:S01]  /*5f30*/  ISETP.GT.AND P5, PT, R173, 0x29, PT ;  /* 0x00000029ad00780c */ /* 0x000fe20003fa4270 */
[----:B------:R-:W2:Y:S04]  /*5f40*/  SHFL.BFLY PT, R169, R168, 0x2, 0x1f ;  /* 0x0c401f00a8a97f89 */ /* 0x000ea800000e0000 */
        /* <DEDUP_REMOVED lines=336> */
.L_x_7858:
[----:B------:R1:W2:Y:S01]  /*7450*/  SYNCS.PHASECHK.TRANS64.TRYWAIT P3, [UR25+0x28c50], R7 ;  /* 0x028c5007ff0075a7 */ /* 0x0002a20008060159 */
[----:B------:R-:W-:Y:S05]  /*7460*/  @!P0 BRA `(.L_x_7859) ;  /* 0x0000000000048947 */ /* 0x000fea0003800000 */
[----:B------:R-:W-:Y:S01]  /*7470*/  BPT.TRAP 0x1 ;  /* 0x000000040000795c */ /* 0x000fe20000300000 */
.L_x_7859:
[----:B--2---:R-:W-:Y:S05]  /*7480*/  @P3 BRA `(.L_x_7860) ;  /* 0x0000000000083947 */ /* 0x004fea0003800000 */
[----:B------:R-:W2:Y:S02]  /*7490*/  SYNCS.PHASECHK.TRANS64.TRYWAIT P3, [UR25+0x28c50], R7 ;  /* 0x028c5007ff0075a7 */ /* 0x000ea40008060159 */
[----:B--2---:R-:W-:Y:S05]  /*74a0*/  @!P3 BRA `(.L_x_7861) ;  /* 0x000000cc0068b947 */ /* 0x004fea0003800000 */
.L_x_7860:
        /* <DEDUP_REMOVED lines=42> */
.L_x_7853:
[----:B------:R-:W-:-:S13]  /*7750*/  ISETP.LE.AND P2, PT, RZ, UR21, PT ;  /* 0x00000015ff007c0c */ /* 0x000fda000bf43270 */
[----:B------:R-:W-:Y:S05]  /*7760*/  @!P2 BRA `(.L_x_7863) ;  /* 0x0000001c0030a947 */ /* 0x000fea0003800000 */
[----:B------:R-:W-:Y:S01]  /*7770*/  IMAD.MOV.U32 R8, RZ, RZ, R5 ;  /* 0x000000ffff087224 */ /* 0x000fe200078e0005 */
[----:B------:R-:W-:Y:S01]  /*7780*/  UMOV UR22, UR37 ;  /* 0x0000002500167c82 */ /* 0x000fe20008000000 */
[----:B------:R-:W-:Y:S01]  /*7790*/  IMAD.MOV.U32 R13, RZ, RZ, R6 ;  /* 0x000000ffff0d7224 */ /* 0x000fe200078e0006 */
[----:B------:R-:W-:Y:S01]  /*77a0*/  ULDC UR23, c[0x0][0x9d8] ;  /* 0x0002760000177ab9 */ /* 0x000fe20000000800 */
[----:B------:R-:W-:-:S05]  /*77b0*/  ULDC UR20, c[0x0][0x988] ;  /* 0x0002620000147ab9 */ /* 0x000fca0000000800 */
.L_x_7872:
[----:B------:R-:W-:-:S04]  /*77c0*/  UIADD3 UR37, UR22, 0x1, URZ ;  /* 0x0000000116257890 */ /* 0x000fc8000fffe03f */
[----:B------:R-:W-:-:S04]  /*77d0*/  UISETP.NE.AND UP0, UPT, UR37, 0x2, UPT ;  /* 0x000000022500788c */ /* 0x000fc8000bf05270 */
[----:B------:R-:W-:Y:S02]  /*77e0*/  USEL UR6, URZ, 0x1, UP0 ;  /* 0x000000013f067887 */ /* 0x000fe40008000000 */
[----:B------:R-:W-:Y:S02]  /*77f0*/  USEL UR37, UR37, URZ, UP0 ;  /* 0x0000003f25257287 */ /* 0x000fe40008000000 */
[----:B------:R-:W-:Y:S01]  /*7800*/  ULOP3.LUT UR38, UR38, UR6, URZ, 0x3c, !UPT ;  /* 0x0000000626267292 */ /* 0x000fe2000f8e3c3f */
[----:B---3--:R-:W-:Y:S11]  /*7810*/  @!P0 BRA `(.L_x_7864) ;  /* 0x0000000000048947 */ /* 0x008ff60003800000 */
[----:B------:R-:W-:Y:S01]  /*7820*/  BPT.TRAP 0x1 ;  /* 0x000000040000795c */ /* 0x000fe20000300000 */
.L_x_7864:
[----:B------:R-:W-:Y:S01]  /*7830*/  ULEA UR24, UR37, UR46, 0x3 ;  /* 0x0000002e25187291 */ /* 0x000fe2000f8e183f */
[----:B-1----:R-:W-:-:S05]  /*7840*/  IMAD.U32 R7, RZ, RZ, UR38 ;  /* 0x00000026ff077e24 */ /* 0x002fca000f8e00ff */
[----:B------:R-:W-:-:S04]  /*7850*/  SHF.L.U32 R7, R7, 0x1f, RZ ;  /* 0x0000001f07077819 */ /* 0x000fc800000006ff */
[----:B------:R1:W3:Y:S01]  /*7860*/  SYNCS.PHASECHK.TRANS64.TRYWAIT P2, [UR24+0x28c30], R7 ;  /* 0x028c3007ff0075a7 */ /* 0x0002e20008040158 */
[----:B------:R-:W-:Y:S05]  /*7870*/  @!P0 BRA `(.L_x_7865) ;  /* 0x0000000000048947 */ /* 0x000fea0003800000 */
[----:B------:R-:W-:Y:S01]  /*7880*/  BPT.TRAP 0x1 ;  /* 0x000000040000795c */ /* 0x000fe20000300000 */
.L_x_7865:
[----:B---3--:R-:W-:Y:S05]  /*7890*/  @P2 BRA `(.L_x_7866) ;  /* 0x0000000000082947 */ /* 0x008fea0003800000 */
[----:B------:R-:W3:Y:S02]  /*78a0*/  SYNCS.PHASECHK.TRANS64.TRYWAIT P2, [UR24+0x28c30], R7 ;  /* 0x028c3007ff0075a7 */ /* 0x000ee40008040158 */
[----:B---3--:R-:W-:Y:S05]  /*78b0*/  @!P2 BRA `(.L_x_7867) ;  /* 0x000000c80078a947 */ /* 0x008fea0003800000 */
.L_x_7866:
        /* <DEDUP_REMOVED lines=392> */
.L_x_7868:
[----:B------:R1:W2:Y:S01]  /*9140*/  SYNCS.PHASECHK.TRANS64.TRYWAIT P2, [UR24+0x28c50], R7 ;  /* 0x028c5007ff0075a7 */ /* 0x0002a20008040158 */
[----:B------:R-:W-:Y:S05]  /*9150*/  @!P0 BRA `(.L_x_7869) ;  /* 0x0000000000048947 */ /* 0x000fea0003800000 */
[----:B------:R-:W-:Y:S01]  /*9160*/  BPT.TRAP 0x1 ;  /* 0x000000040000795c */ /* 0x000fe20000300000 */
.L_x_7869:
[----:B--2---:R-:W-:Y:S05]  /*9170*/  @P2 BRA `(.L_x_7870) ;  /* 0x0000000000082947 */ /* 0x004fea0003800000 */
[----:B------:R-:W2:Y:S02]  /*9180*/  SYNCS.PHASECHK.TRANS64.TRYWAIT P2, [UR24+0x28c50], R7 ;  /* 0x028c5007ff0075a7 */ /* 0x000ea40008040158 */
[----:B--2---:R-:W-:Y:S05]  /*9190*/  @!P2 BRA `(.L_x_7871) ;  /* 0x000000b00058a947 */ /* 0x004fea0003800000 */
.L_x_7870:
        /* <DEDUP_REMOVED lines=41> */
.L_x_7863:
[----:B------:R-:W4:Y:S01]  /*9430*/  SHFL.BFLY PT, R0, R3, 0x2, 0x1f ;  /* 0x0c401f0003007f89 */ /* 0x000f2200000e0000 */
[----:B------:R-:W-:Y:S01]  /*9440*/  IMAD.U32 R11, RZ, RZ, UR10 ;  /* 0x0000000aff0b7e24 */ /* 0x000fe2000f8e00ff */
[----:B------:R-:W-:Y:S01]  /*9450*/  UIADD3 UR39, UR39, 0x1, URZ ;  /* 0x0000000127277890 */ /* 0x000fe2000fffe03f */
[----:B------:R-:W-:Y:S01]  /*9460*/  IMAD.U32 R21, RZ, RZ, UR10 ;  /* 0x0000000aff157e24 */ /* 0x000fe2000f8e00ff */
[----:B------:R-:W5:Y:S01]  /*9470*/  SHFL.BFLY PT, R9, R4, 0x2, 0x1f ;  /* 0x0c401f0004097f89 */ /* 0x000f6200000e0000 */
        /* <DEDUP_REMOVED lines=17> */
[----:B------:R-:W-:Y:S01]  /*9590*/  ISETP.NE.AND P0, PT, R2, R7, PT ;  /* 0x000000070200720c */ /* 0x000fe20003f05270 */
[----:B------:R-:W-:Y:S01]  /*95a0*/  IMAD.MOV.U32 R7, RZ, RZ, RZ ;  /* 0x000000ffff077224 */ /* 0x000fe200078e00ff */
[----:B------:R-:W-:-:S09]  /*95b0*/  FSETP.NE.FTZ.AND P2, PT, R15, RZ, PT ;  /* 0x000000ff0f00720b */ /* 0x000fd20003f55000 */
[----:B------:R-:W1:Y:S02]  /*95c0*/  @P1 MUFU.RCP R7, R13 ;  /* 0x0000000d00071308 */ /* 0x000e640000001000 */
[----:B------:R-:W-:Y:S02]  /*95d0*/  @!P0 IMAD R0, R3, 0x40, R16 ;  /* 0x0000004003008824 */ /* 0x000fe400078e0210 */
[----:B------:R-:W-:Y:S01]  /*95e0*/  @P2 FMUL.FTZ R21, R21, 0.69314718246459960938 ;  /* 0x3f31721815152820 */ /* 0x000fe20000410000 */
[----:B------:R-:W-:Y:S02]  /*95f0*/  IMAD.MOV.U32 R3, RZ, RZ, -0x800000 ;  /* 0xff800000ff037424 */ /* 0x000fe400078e00ff */
[----:B------:R-:W-:Y:S01]  /*9600*/  @!P0 LEA R9, R0, UR46, 0x2 ;  /* 0x0000002e00098c11 */ /* 0x000fe2000f8e10ff */
[----:B------:R-:W4:Y:S01]  /*9610*/  @P2 MUFU.RCP R4, R15 ;  /* 0x0000000f00042308 */ /* 0x000f220000001000 */
[----:B------:R-:W-:-:S07]  /*9620*/  IMAD.MOV.U32 R0, RZ, RZ, -0x800000 ;  /* 0xff800000ff007424 */ /* 0x000fce00078e00ff */
[----:B------:R-:W5:Y:S01]  /*9630*/  @P1 MUFU.LG2 R13, R13 ;  /* 0x0000000d000d1308 */ /* 0x000f620000000c00 */
[----:B-1----:R1:W-:Y:S01]  /*9640*/  @!P0 STS [R9+0x28800], R7 ;  /* 0x0288000709008388 */ /* 0x0023e20000000800 */
[-C--:B------:R-:W-:Y:S01]  /*9650*/  FMUL.FTZ R169, R24, R7.reuse ;  /* 0x0000000718a97220 */ /* 0x080fe20000410000 */
[-C--:B------:R-:W-:Y:S01]  /*9660*/  FMUL.FTZ R14, R25, R7.reuse ;  /* 0x00000007190e7220 */ /* 0x080fe20000410000 */
[-C--:B------:R-:W-:Y:S01]  /*9670*/  FMUL.FTZ R168, R28, R7.reuse ;  /* 0x000000071ca87220 */ /* 0x080fe20000410000 */
[-C--:B------:R-:W-:Y:S01]  /*9680*/  FMUL.FTZ R12, R29, R7.reuse ;  /* 0x000000071d0c7220 */ /* 0x080fe20000410000 */
[-C--:B0-----:R-:W-:Y:S01]  /*9690*/  FMUL.FTZ R165, R32, R7.reuse ;  /* 0x0000000720a57220 */ /* 0x081fe20000410000 */
[-C--:B------:R-:W-:Y:S01]  /*96a0*/  FMUL.FTZ R156, R33, R7.reuse ;  /* 0x00000007219c7220 */ /* 0x080fe20000410000 */
[----:B------:R-:W0:Y:S01]  /*96b0*/  @P2 MUFU.LG2 R15, R15 ;  /* 0x0000000f000f2308 */ /* 0x000e220000000c00 */
        /* <DEDUP_REMOVED lines=59> */
[----:B-1----:R-:W-:Y:S01]  /*9a70*/  @P1 FMUL.FTZ R7, R11, 0.69314718246459960938 ;  /* 0x3f3172180b071820 */ /* 0x002fe20000410000 */
[----:B-----5:R-:W-:Y:S01]  /*9a80*/  @P1 FMUL.FTZ R20, R13, 0.69314718246459960938 ;  /* 0x3f3172180d141820 */ /* 0x020fe20000410000 */
[----:B0-----:R-:W-:Y:S01]  /*9a90*/  @P2 FMUL.FTZ R24, R15, 0.69314718246459960938 ;  /* 0x3f3172180f182820 */ /* 0x001fe20000410000 */
[-C--:B----4-:R-:W-:Y:S01]  /*9aa0*/  FMUL.FTZ R9, R42, R4.reuse ;  /* 0x000000042a097220 */ /* 0x090fe20000410000 */
        /* <DEDUP_REMOVED lines=67> */
.L_x_7834:
        /* <DEDUP_REMOVED lines=27> */
[----:B---3--:R-:W-:Y:S01]  /*a090*/  IMAD.U32 R170, RZ, RZ, UR8 ;  /* 0x00000008ffaa7e24 */ /* 0x008fe2000f8e00ff */
        /* <DEDUP_REMOVED lines=82> */
[----:B------:R-:W-:Y:S02]  /*a5c0*/  LOP3.LUT R110, R209, 0x380, RZ, 0xc0, !PT ;  /* 0x00000380d16e7812 */ /* 0x000fe400078ec0ff */
[----:B------:R-:W-:Y:S02]  /*a5d0*/  LOP3.LUT R32, R32, R179, RZ, 0x3c, !PT ;  /* 0x000000b320207212 */ /* 0x000fe400078e3cff */
[----:B------:R-:W-:-:S02]  /*a5e0*/  SHF.R.U64 R98, R98, 0x3, RZ ;  /* 0x0000000362627819 */ /* 0x000fc400000012ff */
[----:B------:R-:W-:Y:S02]  /*a5f0*/  LOP3.LUT R118, R27, R118, RZ, 0x3c, !PT ;  /* 0x000000761b767212 */ /* 0x000fe400078e3cff */
[----:B------:R-:W-:Y:S02]  /*a600*/  MOV R27, R20 ;  /* 0x00000014001b7202 */ /* 0x000fe40000000f00 */
[----:B0-----:R-:W-:Y:S02]  /*a610*/  F2FP.F16.F32.PACK_AB R4, R156, R165 ;  /* 0x000000a59c04723e */ /* 0x001fe400000000ff */
[----:B------:R-:W-:Y:S02]  /*a620*/  F2FP.F16.F32.PACK_AB R5, R35, R34 ;  /* 0x000000222305723e */ /* 0x000fe400000000ff */
[----:B------:R-:W-:Y:S02]  /*a630*/  F2FP.F16.F32.PACK_AB R6, R8, R162 ;  /* 0x000000a20806723e */ /* 0x000fe400000000ff */
[----:B------:R-:W-:-:S02]  /*a640*/  F2FP.F16.F32.PACK_AB R7, R39, R38 ;  /* 0x000000262707723e */ /* 0x000fc400000000ff */
[----:B------:R-:W-:Y:S02]  /*a650*/  SHF.R.U64 R114, R114, 0x3, RZ ;  /* 0x0000000372727819 */ /* 0x000fe400000012ff */
[----:B------:R-:W-:Y:S01]  /*a660*/  MOV R26, R24 ;  /* 0x00000018001a7202 */ /* 0x000fe20000000f00 */
[----:B------:R0:W-:Y:S01]  /*a670*/  STSM.16.M88.4 [R27], R4 ;  /* 0x000000041b007844 */ /* 0x0001e20000000200 */
[----:B------:R-:W-:Y:S02]  /*a680*/  F2FP.F16.F32.PACK_AB R8, R41, R154 ;  /* 0x0000009a2908723e */ /* 0x000fe400000000ff */
[----:B------:R-:W-:Y:S02]  /*a690*/  LOP3.LUT R94, R94, R183, RZ, 0x3c, !PT ;  /* 0x000000b75e5e7212 */ /* 0x000fe400078e3cff */
[----:B------:R-:W-:Y:S01]  /*a6a0*/  SHF.R.U64 R110, R110, 0x3, RZ ;  /* 0x000000036e6e7819 */ /* 0x000fe200000012ff */
[----:B------:R-:W-:Y:S01]  /*a6b0*/  STSM.16.M88.4 [R26], R8 ;  /* 0x000000081a007844 */ /* 0x000fe20000000200 */
[----:B------:R-:W-:-:S02]  /*a6c0*/  LOP3.LUT R169, R172, 0x380, RZ, 0xc0, !PT ;  /* 0x00000380aca97812 */ /* 0x000fc400078ec0ff */
[----:B------:R-:W-:Y:S02]  /*a6d0*/  MOV R28, R28 ;  /* 0x0000001c001c7202 */ /* 0x000fe40000000f00 */
[----:B------:R-:W-:Y:S02]  /*a6e0*/  LOP3.LUT R98, R98, R205, RZ, 0x3c, !PT ;  /* 0x000000cd62627212 */ /* 0x000fe400078e3cff */
[----:B------:R-:W-:Y:S01]  /*a6f0*/  MOV R32, R32 ;  /* 0x0000002000207202 */ /* 0x000fe20000000f00 */
[----:B------:R-:W-:Y:S01]  /*a700*/  STSM.16.M88.4 [R28], R48 ;  /* 0x000000301c007844 */ /* 0x000fe20000000200 */
[----:B------:R-:W-:Y:S01]  /*a710*/  MOV R36, R36 ;  /* 0x0000002400247202 */ /* 0x000fe20000000f00 */
[----:B0-----:R-:W-:Y:S01]  /*a720*/  IMAD.U32 R4, RZ, RZ, UR8 ;  /* 0x00000008ff047e24 */ /* 0x001fe2000f8e00ff */
[----:B------:R-:W-:Y:S01]  /*a730*/  F2FP.F16.F32.PACK_AB R80, R81, R80 ;  /* 0x000000505150723e */ /* 0x000fe200000000ff */
[----:B------:R-:W-:Y:S01]  /*a740*/  STSM.16.M88.4 [R32], R56 ;  /* 0x0000003820007844 */ /* 0x000fe20000000200 */
[----:B------:R-:W-:Y:S01]  /*a750*/  LOP3.LUT R114, R114, R211, RZ, 0x3c, !PT ;  /* 0x000000d372727212 */ /* 0x000fe200078e3cff */
[----:B------:R-:W-:Y:S01]  /*a760*/  IMAD.U32 R5, RZ, RZ, UR9 ;  /* 0x00000009ff057e24 */ /* 0x000fe2000f8e00ff */
[----:B------:R-:W-:Y:S01]  /*a770*/  MOV R25, R90 ;  /* 0x0000005a00197202 */ /* 0x000fe20000000f00 */
[----:B------:R-:W-:Y:S01]  /*a780*/  STSM.16.M88.4 [R36], R64 ;  /* 0x0000004024007844 */ /* 0x000fe20000000200 */
[----:B------:R-:W-:Y:S01]  /*a790*/  F2FP.F16.F32.PACK_AB R74, R77, R76 ;  /* 0x0000004c4d4a723e */ /* 0x000fe200000000ff */
[----:B------:R-:W-:Y:S01]  /*a7a0*/  ULDC.64 UR8, c[0x0][0xc08] ;  /* 0x0003020000087ab9 */ /* 0x000fe20000000a00 */
[----:B------:R-:W-:-:S02]  /*a7b0*/  F2FP.F16.F32.PACK_AB R75, R79, R78 ;  /* 0x0000004e4f4b723e */ /* 0x000fc400000000ff */
[----:B------:R-:W-:Y:S02]  /*a7c0*/  F2FP.F16.F32.PACK_AB R81, R83, R82 ;  /* 0x000000525351723e */ /* 0x000fe400000000ff */
[----:B------:R-:W-:Y:S01]  /*a7d0*/  LOP3.LUT R110, R110, R209, RZ, 0x3c, !PT ;  /* 0x000000d16e6e7212 */ /* 0x000fe200078e3cff */
[----:B------:R-:W-:Y:S01]  /*a7e0*/  STSM.16.M88.4 [R25], R72 ;  /* 0x0000004819007844 */ /* 0x000fe20000000200 */
[----:B------:R-:W-:Y:S02]  /*a7f0*/  SHF.R.U64 R169, R169, 0x3, RZ ;  /* 0x00000003a9a97819 */ /* 0x000fe400000012ff */
[----:B------:R-:W-:Y:S02]  /*a800*/  MOV R94, R94 ;  /* 0x0000005e005e7202 */ /* 0x000fe40000000f00 */
        /* <DEDUP_REMOVED lines=9> */
[----:B------:R-:W-:Y:S01]  /*a8a0*/  MOV R102, R102 ;  /* 0x0000006600667202 */ /* 0x000fe20000000f00 */
[----:B------:R-:W-:Y:S01]  /*a8b0*/  STSM.16.M88.4 [R24], R88 ;  /* 0x0000005818007844 */ /* 0x000fe20000000200 */
[----:B------:R-:W-:Y:S02]  /*a8c0*/  MOV R21, R106 ;  /* 0x0000006a00157202 */ /* 0x000fe40000000f00 */
[----:B------:R-:W-:Y:S02]  /*a8d0*/  F2FP.F16.F32.PACK_AB R97, R153, R152 ;  /* 0x000000989961723e */ /* 0x000fe400000000ff */
[----:B------:R-:W-:Y:S02]  /*a8e0*/  F2FP.F16.F32.PACK_AB R98, R101, R100 ;  /* 0x000000646562723e */ /* 0x000fe400000000ff */
[----:B------:R-:W-:Y:S02]  /*a8f0*/  F2FP.F16.F32.PACK_AB R99, R157, R155 ;  /* 0x0000009b9d63723e */ /* 0x000fe400000000ff */
[----:B------:R-:W-:-:S02]  /*a900*/  F2FP.F16.F32.PACK_AB R104, R105, R104 ;  /* 0x000000686968723e */ /* 0x000fc400000000ff */
[----:B------:R-:W-:Y:S01]  /*a910*/  LOP3.LUT R12, R12, R173, RZ, 0x3c, !PT ;  /* 0x000000ad0c0c7212 */ /* 0x000fe200078e3cff */
[----:B------:R-:W-:Y:S01]  /*a920*/  STSM.16.M88.4 [R102], R96 ;  /* 0x0000006066007844 */ /* 0x000fe20000000200 */
[----:B------:R-:W-:Y:S02]  /*a930*/  MOV R20, R114 ;  /* 0x0000007200147202 */ /* 0x000fe40000000f00 */
[----:B------:R-:W-:Y:S02]  /*a940*/  F2FP.F16.F32.PACK_AB R105, R159, R158 ;  /* 0x0000009e9f69723e */ /* 0x000fe400000000ff */
[----:B------:R-:W-:Y:S02]  /*a950*/  F2FP.F16.F32.PACK_AB R106, R109, R108 ;  /* 0x0000006c6d6a723e */ /* 0x000fe400000000ff */
[----:B------:R-:W-:Y:S02]  /*a960*/  F2FP.F16.F32.PACK_AB R107, R161, R160 ;  /* 0x000000a0a16b723e */ /* 0x000fe400000000ff */
[----:B------:R-:W-:-:S02]  /*a970*/  F2FP.F16.F32.PACK_AB R112, R113, R112 ;  /* 0x000000707170723e */ /* 0x000fc400000000ff */
[----:B------:R-:W-:Y:S01]  /*a980*/  F2FP.F16.F32.PACK_AB R120, R121, R120 ;  /* 0x000000787978723e */ /* 0x000fe200000000ff */
[----:B------:R-:W-:Y:S01]  /*a990*/  STSM.16.M88.4 [R21], R104 ;  /* 0x0000006815007844 */ /* 0x000fe20000000200 */
[----:B------:R-:W-:Y:S02]  /*a9a0*/  LOP3.LUT R14, R169, R172, RZ, 0x3c, !PT ;  /* 0x000000aca90e7212 */ /* 0x000fe400078e3cff */
        /* <DEDUP_REMOVED lines=32> */
[----:B------:R-:W-:-:S04]  /*abb0*/  @UP1 ULEA UR8, UP2, UR45, UR8, 0x2 ;  /* 0x000000082d081291 */ /* 0x000fc8000f84103f */
[----:B------:R-:W-:Y:S01]  /*abc0*/  @UP1 ULEA.HI.X UR9, UR45, UR9, UR44, 0x2, UP2 ;  /* 0x000000092d091291 */ /* 0x000fe200090f142c */
[----:B------:R-:W-:Y:S01]  /*abd0*/  ULDC UR4, c[0x0][0xa88] ;  /* 0x0002a20000047ab9 */ /* 0x000fe20000000800 */
[----:B0-----:R-:W-:Y:S02]  /*abe0*/  IMAD.U32 R14, RZ, RZ, UR8 ;  /* 0x00000008ff0e7e24 */ /* 0x001fe4000f8e00ff */
[----:B------:R-:W-:Y:S01]  /*abf0*/  IMAD.U32 R76, RZ, RZ, UR4 ;  /* 0x00000004ff4c7e24 */ /* 0x000fe2000f8e00ff */
[----:B------:R-:W3:Y:S01]  /*ac00*/  @P0 LDG.E R6, desc[UR40][R4.64] ;  /* 0x0000002804060981 */ /* 0x000ee2000c1e1900 */
[----:B------:R-:W-:Y:S02]  /*ac10*/  IMAD.U32 R15, RZ, RZ, UR9 ;  /* 0x00000009ff0f7e24 */ /* 0x000fe4000f8e00ff */
        /* <DEDUP_REMOVED lines=29> */
[----:B---3--:R-:W-:Y:S01]  /*adf0*/  @P0 R2UR UR4, R6 ;  /* 0x00000000060402ca */ /* 0x008fe200000e0000 */
[----:B0-----:R-:W-:-:S14]  /*ae00*/  @P6 BRA `(.L_x_7875) ;  /* 0x0000000000106947 */ /* 0x001fdc0003800000 */
[----:B------:R-:W-:Y:S05]  /*ae10*/  @!P0 BRA `(.L_x_7875) ;  /* 0x00000000000c8947 */ /* 0x000fea0003800000 */
[----:B------:R-:W3:Y:S04]  /*ae20*/  LDG.E R7, desc[UR40][R4.64] ;  /* 0x0000002804077981 */ /* 0x000ee8000c1e1900 */
[----:B-----5:R-:W3:Y:S02]  /*ae30*/  LDG.E R76, desc[UR40][R4.64+0x4] ;  /* 0x00000428044c7981 */ /* 0x020ee4000c1e1900 */
[----:B---3--:R-:W-:-:S07]  /*ae40*/  IMAD.IADD R76, R76, 0x1, -R7 ;  /* 0x000000014c4c7824 */ /* 0x008fce00078e0a07 */
.L_x_7875:
        /* <DEDUP_REMOVED lines=69> */
[----:B------:R-:W-:Y:S01]  /*b2a0*/  IMAD.MOV R21, RZ, RZ, -R18 ;  /* 0x000000ffff157224 */ /* 0x000fe200078e0a12 */
[----:B------:R-:W-:Y:S01]  /*b2b0*/  UIMAD.WIDE.U32 UR8, UR43, UR12, UR8 ;  /* 0x0000000c2b0872a5 */ /* 0x000fe2000f8e0008 */
[----:B------:R-:W-:Y:S01]  /*b2c0*/  VIADD R20, R16, UR42 ;  /* 0x0000002a10147c36 */ /* 0x000fe20008000000 */
[----:B------:R-:W-:-:S03]  /*b2d0*/  UIMAD UR10, UR43, UR13, UR10 ;  /* 0x0000000d2b0a72a4 */ /* 0x000fc6000f8e020a */
[----:B------:R-:W-:Y:S01]  /*b2e0*/  ULDC.64 UR12, c[0x0][0xb98] ;  /* 0x0002e600000c7ab9 */ /* 0x000fe20000000a00 */
[----:B------:R-:W-:Y:S02]  /*b2f0*/  UIADD3 UR9, UR9, UR10, URZ ;  /* 0x0000000a09097290 */ /* 0x000fe4000fffe03f */
[----:B------:R-:W-:Y:S02]  /*b300*/  UIMAD UR11, UR44, UR12, URZ ;  /* 0x0000000c2c0b72a4 */ /* 0x000fe4000f8e023f */
[----:B------:R-:W-:Y:S02]  /*b310*/  UIMAD.WIDE.U32 UR8, UR45, UR12, UR8 ;  /* 0x0000000c2d0872a5 */ /* 0x000fe4000f8e0008 */
[----:B------:R-:W-:Y:S01]  /*b320*/  UIMAD UR11, UR45, UR13, UR11 ;  /* 0x0000000d2d0b72a4 */ /* 0x000fe2000f8e020b */
        /* <DEDUP_REMOVED lines=31> */
.L_x_7876:
        /* <DEDUP_REMOVED lines=17> */
[----:B------:R-:W-:-:S03]  /*b630*/  SEL R3, RZ, 0xffffffff, P0 ;  /* 0xffffffffff037807 */ /* 0x000fc60000000000 */
[----:B------:R-:W5:Y:S04]  /*b640*/  LD.E.128 R36, desc[UR40][R36.64] ;  /* 0x0000002824247980 */ /* 0x000f68000c101d00 */
[----:B------:R-:W5:Y:S02]  /*b650*/  LD.E.128 R40, desc[UR40][R40.64] ;  /* 0x0000002828287980 */ /* 0x000f64000c101d00 */
[----:B------:R-:W1:Y:S01]  /*b660*/  @P2 LDC R21, c[0x0][0xbec] ;  /* 0x0002fb00ff152b82 */ /* 0x000e620000000800 */
[----:B------:R-:W-:Y:S01]  /*b670*/  IMAD.SHL.U32 R3, R3, 0x4, RZ ;  /* 0x0000000403037824 */ /* 0x000fe200078e00ff */
[----:B------:R-:W-:Y:S01]  /*b680*/  UIMAD UR10, UR14, UR12, URZ ;  /* 0x0000000c0e0a72a4 */ /* 0x000fe2000f8e023f */
[----:B------:R-:W-:Y:S01]  /*b690*/  ISETP.GE.AND P0, PT, R188, UR16, PT ;  /* 0x00000010bc007c0c */ /* 0x000fe2000bf06270 */
[----:B------:R-:W5:Y:S04]  /*b6a0*/  LD.E.128 R48, desc[UR40][R48.64] ;  /* 0x0000002830307980 */ /* 0x000f68000c101d00 */
[----:B------:R-:W3:Y:S01]  /*b6b0*/  @P2 LDC R77, c[0x0][0xbf0] ;  /* 0x0002fc00ff4d2b82 */ /* 0x000ee20000000800 */
[----:B------:R-:W-:Y:S01]  /*b6c0*/  LOP3.LUT R3, R3, 0x4, R0, 0xe2, !PT ;  /* 0x0000000403037812 */ /* 0x000fe200078ee200 */
[----:B------:R-:W-:Y:S01]  /*b6d0*/  UIMAD.WIDE.U32 UR8, UR4, UR12, URZ ;  /* 0x0000000c040872a5 */ /* 0x000fe2000f8e003f */
[----:B------:R-:W-:Y:S01]  /*b6e0*/  SEL R20, RZ, 0xffffffff, P0 ;  /* 0xffffffffff147807 */ /* 0x000fe20000000000 */
[----:B------:R-:W-:Y:S01]  /*b6f0*/  UIMAD UR10, UR4, UR13, UR10 ;  /* 0x0000000d040a72a4 */ /* 0x000fe2000f8e020a */
[----:B------:R-:W-:Y:S01]  /*b700*/  IMAD R0, R191, 0x20, R192 ;  /* 0x00000020bf007824 */ /* 0x000fe200078e02c0 */
[----:B------:R-:W-:Y:S01]  /*b710*/  ISETP.GE.AND P0, PT, R187, UR16, PT ;  /* 0x00000010bb007c0c */ /* 0x000fe2000bf06270 */
[----:B------:R-:W-:Y:S01]  /*b720*/  ULDC.64 UR12, c[0x0][0xae8] ;  /* 0x0002ba00000c7ab9 */ /* 0x000fe20000000a00 */
[----:B------:R-:W-:Y:S01]  /*b730*/  UIADD3 UR9, UR9, UR10, URZ ;  /* 0x0000000a09097290 */ /* 0x000fe2000fffe03f */
[----:B------:R-:W-:Y:S01]  /*b740*/  VIADD R82, R0, UR42 ;  /* 0x0000002a00527c36 */ /* 0x000fe20008000000 */
[----:B------:R-:W-:Y:S01]  /*b750*/  UIMAD UR4, UR15, UR12, URZ ;  /* 0x0000000c0f0472a4 */ /* 0x000fe2000f8e023f */
[----:B------:R-:W-:Y:S01]  /*b760*/  SEL R0, RZ, 0xffffffff, P0 ;  /* 0xffffffffff007807 */ /* 0x000fe20000000000 */
[----:B------:R-:W-:Y:S01]  /*b770*/  UIMAD.WIDE.U32 UR8, UR43, UR12, UR8 ;  /* 0x0000000c2b0872a5 */ /* 0x000fe2000f8e0008 */
        /* <DEDUP_REMOVED lines=11> */
[----:B---3--:R-:W-:Y:S01]  /*b830*/  @P2 SHF.R.U32.HI R3, RZ, R77, R0 ;  /* 0x0000004dff032219 */ /* 0x008fe20000011600 */
        /* <DEDUP_REMOVED lines=20> */
[----:B------:R-:W-:-:S03]  /*b980*/  ISETP.GE.AND P0, PT, R195, UR16, PT ;  /* 0x00000010c3007c0c */ /* 0x000fc6000bf06270 */
[----:B------:R-:W5:Y:S01]  /*b990*/  LD.E.128 R68, desc[UR40][R68.64] ;  /* 0x0000002844447980 */ /* 0x000f62000c101d00 */
[C---:B------:R-:W-:Y:S01]  /*b9a0*/  IMAD R79, R3.reuse, UR9, R80 ;  /* 0x00000009034f7c24 */ /* 0x040fe2000f8e0250 */
[----:B------:R-:W-:Y:S01]  /*b9b0*/  UIADD3 UR4, UR46, 0x28c20, URZ ;  /* 0x00028c202e047890 */ /* 0x000fe2000fffe03f */
[----:B------:R-:W-:Y:S01]  /*b9c0*/  IMAD.WIDE.U32 R20, R3, UR8, R20 ;  /* 0x0000000803147c25 */ /* 0x000fe2000f8e0014 */
[----:B------:R-:W-:Y:S01]  /*b9d0*/  @!PT LDS RZ, [RZ] ;  /* 0x00000000fffff984 */ /* 0x000fe20000000800 */
[----:B------:R-:W-:Y:S01]  /*b9e0*/  @!PT LDS RZ, [RZ] ;  /* 0x00000000fffff984 */ /* 0x000fe20000000800 */
[----:B------:R-:W-:Y:S01]  /*b9f0*/  @!PT LDS RZ, [RZ] ;  /* 0x00000000fffff984 */ /* 0x000fe20000000800 */
[----:B------:R-:W-:Y:S01]  /*ba00*/  @!PT LDS RZ, [RZ] ;  /* 0x00000000fffff984 */ /* 0x000fe20000000800 */
[----:B------:R1:W-:Y:S06]  /*ba10*/  MEMBAR.ALL.CTA ;  /* 0x0000000000007992 */ /* 0x0003ec0000008000 */
[----:B-1----:R-:W1:Y:S01]  /*ba20*/  FENCE.VIEW.ASYNC.S ;  /* 0x00000000000073c6 */ /* 0x002e620000000000 */
[----:B------:R-:W-:Y:S01]  /*ba30*/  ULDC.64 UR8, c[0x0][0xad8] ;  /* 0x0002b60000087ab9 */ /* 0x000fe20000000a00 */
[----:B------:R-:W-:Y:S01]  /*ba40*/  SEL R3, RZ, 0x40, P0 ;  /* 0x00000040ff037807 */ /* 0x000fe20000000000 */
[----:B------:R-:W-:Y:S01]  /*ba50*/  IMAD.IADD R21, R21, 0x1, R79 ;  /* 0x0000000115157824 */ /* 0x000fe200078e024f */
[----:B------:R-:W-:Y:S01]  /*ba60*/  ISETP.GE.AND P0, PT, R194, UR16, PT ;  /* 0x00000010c2007c0c */ /* 0x000fe2000bf06270 */
[----:B------:R-:W-:Y:S01]  /*ba70*/  IMAD R0, R0, UR8, RZ ;  /* 0x0000000800007c24 */ /* 0x000fe2000f8e02ff */
[----:B------:R-:W-:Y:S01]  /*ba80*/  UPRMT UR4, URZ, 0x654, UR4 ;  /* 0x000006543f047896 */ /* 0x000fe20008000004 */
[----:B-----5:R-:W-:Y:S01]  /*ba90*/  IMAD R87, R76, R81, RZ ;  /* 0x000000514c577224 */ /* 0x020fe200078e02ff */
[----:B------:R-:W-:Y:S01]  /*baa0*/  LOP3.LUT R78, R83, 0x20, R78, 0xe2, !PT ;  /* 0x00000020534e7812 */ /* 0x000fe200078ee24e */
[----:B------:R-:W-:Y:S01]  /*bab0*/  VIADD R86, R192, UR42 ;  /* 0x0000002ac0567c36 */ /* 0x000fe20008000000 */
[----:B------:R-:W-:Y:S01]  /*bac0*/  BSSY B1, `(.L_x_7877) ;  /* 0x000002e000017945 */ /* 0x000fe20003800000 */
[C---:B------:R-:W-:Y:S01]  /*bad0*/  IMAD R79, R77.reuse, UR9, R0 ;  /* 0x000000094d4f7c24 */ /* 0x040fe2000f8e0200 */
[----:B------:R-:W-:Y:S01]  /*bae0*/  SEL R0, RZ, 0x80, P0 ;  /* 0x00000080ff007807 */ /* 0x000fe20000000000 */
[----:B------:R-:W-:Y:S01]  /*baf0*/  IMAD.WIDE.U32 R20, R77, UR8, R20 ;  /* 0x000000084d147c25 */ /* 0x000fe2000f8e0014 */
[----:B------:R-:W-:Y:S01]  /*bb00*/  ISETP.GE.AND P0, PT, R86, R87, PT ;  /* 0x000000575600720c */ /* 0x000fe20003f06270 */
[----:B------:R-:W-:Y:S01]  /*bb10*/  ULDC.64 UR8, c[0x0][0xa80] ;  /* 0x0002a00000087ab9 */ /* 0x000fe20000000a00 */
[----:B------:R-:W-:Y:S01]  /*bb20*/  LOP3.LUT R3, R78, R3, RZ, 0xfc, !PT ;  /* 0x000000034e037212 */ /* 0x000fe200078efcff */
[----:B------:R-:W-:Y:S01]  /*bb30*/  IMAD.IADD R21, R21, 0x1, R79 ;  /* 0x0000000115157824 */ /* 0x000fe200078e024f */
[----:B------:R-:W-:-:S02]  /*bb40*/  LEA R84, P1, R20, UR8, 0x1 ;  /* 0x0000000814547c11 */ /* 0x000fc4000f8208ff */
[----:B------:R-:W-:Y:S02]  /*bb50*/  LOP3.LUT R0, R3, R0, RZ, 0xfc, !PT ;  /* 0x0000000003007212 */ /* 0x000fe400078efcff */
[----:B------:R-:W-:Y:S01]  /*bb60*/  LEA.HI.X R85, R20, UR9, R21, 0x1, P1 ;  /* 0x0000000914557c11 */ /* 0x000fe200088f0c15 */
[----:B-1----:R0:W1:Y:S01]  /*bb70*/  SHFL.IDX PT, R76, R84, RZ, 0x181f ;  /* 0x00181fff544c7589 */ /* 0x00206200000e0000 */
[----:B------:R-:W-:Y:S03]  /*bb80*/  SYNCS.ARRIVE.TRANS64.RED.A1T0 RZ, [UR4], RZ ;  /* 0x000000ffffff79a7 */ /* 0x000fe60008100404 */
[----:B------:R0:W3:Y:S01]  /*bb90*/  SHFL.IDX PT, R77, R85, RZ, 0x181f ;  /* 0x00181fff554d7589 */ /* 0x0000e200000e0000 */
[----:B------:R-:W-:Y:S05]  /*bba0*/  @P0 BRA `(.L_x_7878) ;  /* 0x00000000007c0947 */ /* 0x000fea0003800000 */
[----:B------:R-:W-:Y:S02]  /*bbb0*/  ISETP.GE.AND P1, PT, R190, UR16, PT ;  /* 0x00000010be007c0c */ /* 0x000fe4000bf26270 */
[----:B------:R-:W-:Y:S02]  /*bbc0*/  ISETP.GE.AND P0, PT, R17, UR16, PT ;  /* 0x0000001011007c0c */ /* 0x000fe4000bf06270 */
[----:B------:R-:W-:Y:S02]  /*bbd0*/  ISETP.GE.AND P5, PT, R189, UR16, PT ;  /* 0x00000010bd007c0c */ /* 0x000fe4000bfa6270 */
[----:B------:R-:W-:-:S07]  /*bbe0*/  ISETP.GE.AND P3, PT, R188, UR16, PT ;  /* 0x00000010bc007c0c */ /* 0x000fce000bf66270 */
[CC--:B-1----:R-:W-:Y:S02]  /*bbf0*/  @!P1 LEA R78, P2, R190.reuse, R76.reuse, 0x1 ;  /* 0x0000004cbe4e9211 */ /* 0x0c2fe400078408ff */
[----:B---3--:R-:W-:Y:S02]  /*bc00*/  @!P0 IMAD.WIDE R20, R17, 0x2, R76 ;  /* 0x0000000211148825 */ /* 0x008fe400078e024c */
        /* <DEDUP_REMOVED lines=25> */
.L_x_7878:
[----:B------:R-:W-:Y:S05]  /*bda0*/  BSYNC B1 ;  /* 0x0000000000017941 */ /* 0x000fea0003800000 */
.L_x_7877:
[----:B----4-:R-:W-:Y:S01]  /*bdb0*/  VIADD R4, R86, 0x20 ;  /* 0x0000002056047836 */ /* 0x010fe20000000000 */
[----:B------:R4:W0:Y:S04]  /*bdc0*/  SHFL.IDX PT, R7, R85, 0x1, 0x181f ;  /* 0x00381f0055077f89 */ /* 0x00082800000e0000 */
        /* <DEDUP_REMOVED lines=8> */
[----:B0-----:R-:W-:Y:S02]  /*be50*/  @!P0 IMAD.WIDE R4, R17, 0x2, R6 ;  /* 0x0000000211048825 */ /* 0x001fe400078e0206 */
        /* <DEDUP_REMOVED lines=27> */
.L_x_7874:
        /* <DEDUP_REMOVED lines=14> */
[----:B------:R-:W4:Y:S01]  /*c0f0*/  @P1 LDG.E R3, desc[UR40][R4.64] ;  /* 0x0000002804031981 */ /* 0x000f22000c1e1900 */
        /* <DEDUP_REMOVED lines=11> */
[----:B----4-:R-:W-:-:S13]  /*c1b0*/  @P1 R2UR UR4, R3 ;  /* 0x00000000030412ca */ /* 0x010fda00000e0000 */
[----:B------:R-:W-:Y:S01]  /*c1c0*/  USHF.R.S32.HI UR11, URZ, 0x1f, UR4 ;  /* 0x0000001f3f0b7899 */ /* 0x000fe20008011404 */
[----:B01----:R-:W-:Y:S11]  /*c1d0*/  @P2 BRA `(.L_x_7880) ;  /* 0x0000000000102947 */ /* 0x003ff60003800000 */
[----:B------:R-:W-:Y:S05]  /*c1e0*/  @!P1 BRA `(.L_x_7880) ;  /* 0x00000000000c9947 */ /* 0x000fea0003800000 */
[----:B------:R-:W4:Y:S04]  /*c1f0*/  LDG.E R3, desc[UR40][R4.64] ;  /* 0x0000002804037981 */ /* 0x000f28000c1e1900 */
[----:B-----5:R-:W4:Y:S02]  /*c200*/  LDG.E R0, desc[UR40][R4.64+0x4] ;  /* 0x0000042804007981 */ /* 0x020f24000c1e1900 */
[----:B----4-:R-:W-:-:S07]  /*c210*/  IMAD.IADD R0, R0, 0x1, -R3 ;  /* 0x0000000100007824 */ /* 0x010fce00078e0a03 */
.L_x_7880:
[----:B------:R-:W-:Y:S01]  /*c220*/  USEL UR45, UR45, URZ, !UP0 ;  /* 0x0000003f2d2d7287 */ /* 0x000fe2000c000000 */
[----:B------:R-:W-:Y:S01]  /*c230*/  BSSY B1, `(.L_x_7881) ;  /* 0x000002c000017945 */ /* 0x000fe20003800000 */
[----:B------:R-:W-:-:S03]  /*c240*/  USEL UR44, UR44, URZ, !UP0 ;  /* 0x0000003f2c2c7287 */ /* 0x000fc6000c000000 */
[----:B------:R-:W-:Y:S09]  /*c250*/  @P0 BRA `(.L_x_7882) ;  /* 0x0000000000a40947 */ /* 0x000ff20003800000 */
        /* <DEDUP_REMOVED lines=41> */
.L_x_7882:
[----:B------:R-:W-:Y:S05]  /*c4f0*/  BSYNC B1 ;  /* 0x0000000000017941 */ /* 0x000fea0003800000 */
.L_x_7881:
        /* <DEDUP_REMOVED lines=23> */
[----:B------:R-:W-:Y:S01]  /*c670*/  VIADD R8, R3, UR42 ;  /* 0x0000002a03087c36 */ /* 0x000fe20008000000 */
        /* <DEDUP_REMOVED lines=11> */
[----:B------:R-:W-:Y:S01]  /*c730*/  VIADD R26, R192, UR42 ;  /* 0x0000002ac01a7c36 */ /* 0x000fe20008000000 */
[----:B------:R-:W-:Y:S01]  /*c740*/  ISETP.GE.AND P2, PT, R194, UR13, PT ;  /* 0x0000000dc2007c0c */ /* 0x000fe2000bf46270 */
[----:B0-----:R-:W-:Y:S01]  /*c750*/  @P0 IMAD.HI.U32 R6, R8, R5, RZ ;  /* 0x0000000508060227 */ /* 0x001fe200078e00ff */
[----:B------:R-:W-:Y:S01]  /*c760*/  UIADD3 UR4, UR9, UR4, URZ ;  /* 0x0000000409047290 */ /* 0x000fe2000fffe03f */
[----:B------:R-:W-:Y:S01]  /*c770*/  LOP3.LUT R10, R10, 0x8, R9, 0xe2, !PT ;  /* 0x000000080a0a7812 */ /* 0x000fe200078ee209 */
[----:B------:R-:W-:Y:S01]  /*c780*/  BSSY B1, `(.L_x_7883) ;  /* 0x0000046000017945 */ /* 0x000fe20003800000 */
[----:B------:R-:W-:Y:S01]  /*c790*/  IMAD.U32 R4, RZ, RZ, UR8 ;  /* 0x00000008ff047e24 */ /* 0x000fe2000f8e00ff */
[----:B------:R-:W-:Y:S01]  /*c7a0*/  SEL R0, RZ, 0x80, P2 ;  /* 0x00000080ff007807 */ /* 0x000fe20001000000 */
[----:B------:R-:W-:Y:S01]  /*c7b0*/  IMAD.U32 R5, RZ, RZ, UR9 ;  /* 0x00000009ff057e24 */ /* 0x000fe2000f8e00ff */
[----:B------:R-:W-:Y:S01]  /*c7c0*/  ULDC.64 UR8, c[0x0][0xae0] ;  /* 0x0002b80000087ab9 */ /* 0x000fe20000000a00 */
[----:B-1----:R-:W-:Y:S01]  /*c7d0*/  @P0 SHF.R.U32.HI R3, RZ, R7, R6 ;  /* 0x00000007ff030219 */ /* 0x002fe20000011606 */
[----:B------:R-:W-:Y:S01]  /*c7e0*/  IMAD.U32 R5, RZ, RZ, UR4 ;  /* 0x00000004ff057e24 */ /* 0x000fe2000f8e00ff */
[----:B------:R-:W-:-:S02]  /*c7f0*/  ISETP.GE.AND P0, PT, R187, UR13, PT ;  /* 0x0000000dbb007c0c */ /* 0x000fc4000bf06270 */
        /* <DEDUP_REMOVED lines=27> */
[----:B------:R-:W-:-:S03]  /*c9b0*/  LOP3.LUT R21, R10, R7, RZ, 0xfc, !PT ;  /* 0x000000070a157212 */ /* 0x000fc600078efcff */
[----:B------:R0:W4:Y:S01]  /*c9c0*/  SHFL.IDX PT, R7, R3, RZ, 0x181f ;  /* 0x00181fff03077589 */ /* 0x00012200000e0000 */
[----:B------:R-:W-:Y:S01]  /*c9d0*/  LOP3.LUT R24, R21, R0, RZ, 0xfc, !PT ;  /* 0x0000000015187212 */ /* 0x000fe200078efcff */
[----:B------:R-:W-:Y:S06]  /*c9e0*/  @P0 BRA `(.L_x_7884) ;  /* 0x00000000007c0947 */ /* 0x000fec0003800000 */
[----:B------:R-:W-:Y:S02]  /*c9f0*/  ISETP.GE.AND P2, PT, R190, UR13, PT ;  /* 0x0000000dbe007c0c */ /* 0x000fe4000bf46270 */
[----:B------:R-:W-:Y:S02]  /*ca00*/  ISETP.GE.AND P1, PT, R17, UR13, PT ;  /* 0x0000000d11007c0c */ /* 0x000fe4000bf26270 */
[----:B------:R-:W-:Y:S02]  /*ca10*/  ISETP.GE.AND P5, PT, R189, UR13, PT ;  /* 0x0000000dbd007c0c */ /* 0x000fe4000bfa6270 */
[----:B------:R-:W-:-:S07]  /*ca20*/  ISETP.GE.AND P3, PT, R188, UR13, PT ;  /* 0x0000000dbc007c0c */ /* 0x000fce000bf66270 */
[CC--:B-1----:R-:W-:Y:S02]  /*ca30*/  @!P2 LEA R8, P0, R190.reuse, R6.reuse, 0x1 ;  /* 0x00000006be08a211 */ /* 0x0c2fe400078008ff */
[----:B----4-:R-:W-:Y:S02]  /*ca40*/  @!P1 IMAD.WIDE R4, R17, 0x2, R6 ;  /* 0x0000000211049825 */ /* 0x010fe400078e0206 */
        /* <DEDUP_REMOVED lines=25> */
.L_x_7884:
[----:B------:R-:W-:Y:S05]  /*cbe0*/  BSYNC B1 ;  /* 0x0000000000017941 */ /* 0x000fea0003800000 */
.L_x_7883:
[----:B------:R-:W-:Y:S01]  /*cbf0*/  VIADD R0, R26, 0x20 ;  /* 0x000000201a007836 */ /* 0x000fe20000000000 */
[----:B----4-:R4:W0:Y:S04]  /*cc00*/  SHFL.IDX PT, R7, R3, 0x1, 0x181f ;  /* 0x00381f0003077f89 */ /* 0x01082800000e0000 */
[----:B------:R-:W-:Y:S01]  /*cc10*/  ISETP.GE.AND P0, PT, R0, R25, PT ;  /* 0x000000190000720c */ /* 0x000fe20003f06270 */
[----:B-1----:R4:W1:-:S12]  /*cc20*/  SHFL.IDX PT, R6, R20, 0x1, 0x181f ;  /* 0x00381f0014067f89 */ /* 0x00285800000e0000 */
[----:B----4-:R-:W-:Y:S05]  /*cc30*/  @P0 BRA `(.L_x_7879) ;  /* 0x00000000007c0947 */ /* 0x010fea0003800000 */
[----:B------:R-:W-:Y:S02]  /*cc40*/  ISETP.GE.AND P2, PT, R190, UR13, PT ;  /* 0x0000000dbe007c0c */ /* 0x000fe4000bf46270 */
[----:B------:R-:W-:Y:S02]  /*cc50*/  ISETP.GE.AND P3, PT, R17, UR13, PT ;  /* 0x0000000d11007c0c */ /* 0x000fe4000bf66270 */
[----:B------:R-:W-:Y:S02]  /*cc60*/  ISETP.GE.AND P5, PT, R189, UR13, PT ;  /* 0x0000000dbd007c0c */ /* 0x000fe4000bfa6270 */
[----:B------:R-:W-:Y:S02]  /*cc70*/  ISETP.GE.AND P4, PT, R188, UR13, PT ;  /* 0x0000000dbc007c0c */ /* 0x000fe4000bf86270 */
[----:B------:R-:W-:-:S05]  /*cc80*/  LOP3.LUT P1, RZ, R21, 0x40, RZ, 0xc0, !PT ;  /* 0x0000004015ff7812 */ /* 0x000fca000782c0ff */
[CC--:B-1----:R-:W-:Y:S02]  /*cc90*/  @!P2 LEA R8, P0, R190.reuse, R6.reuse, 0x1 ;  /* 0x00000006be08a211 */ /* 0x0c2fe400078008ff */
[----:B0-----:R-:W-:Y:S02]  /*cca0*/  @!P3 IMAD.WIDE R4, R17, 0x2, R6 ;  /* 0x000000021104b825 */ /* 0x001fe400078e0206 */
        /* <DEDUP_REMOVED lines=13> */
[-C--:B0-----:R-:W-:Y:S02]  /*cd80*/  @!P2 LEA R4, P6, R186, R6.reuse, 0x1 ;  /* 0x00000006ba04a211 */ /* 0x081fe400078c08ff */
        /* <DEDUP_REMOVED lines=10> */
.L_x_7879:
[----:B------:R-:W-:Y:S05]  /*ce30*/  BSYNC B0 ;  /* 0x0000000000007941 */ /* 0x000fea0003800000 */
.L_x_7873:
[----:B------:R-:W-:Y:S02]  /*ce40*/  ULDC UR4, c[0x0][0xc3c] ;  /* 0x00030f0000047ab9 */ /* 0x000fe40000000800 */
[----:B------:R-:W-:-:S06]  /*ce50*/  UISETP.GE.AND UP0, UPT, UR7, UR4, UPT ;  /* 0x000000040700728c */ /* 0x000fcc000bf06270 */
[----:B------:R-:W-:-:S13]  /*ce60*/  PLOP3.LUT P0, PT, PT, PT, UP0, 0x80, 0x0 ;  /* 0x000000000000781c */ /* 0x000fda0003f0f008 */
[----:B------:R-:W-:Y:S05]  /*ce70*/  @!P0 BRA `(.L_x_7885) ;  /* 0xffffff4000748947 */ /* 0x000fea000383ffff */
[----:B------:R-:W-:Y:S05]  /*ce80*/  EXIT ;  /* 0x000000000000794d */ /* 0x000fea0003800000 */
.L_x_7828:
[----:B------:R-:W-:-:S08]  /*ce90*/  NOP ;  /* 0x0000000000007918 */ /* 0x000fd00000000000 */
[----:B------:R-:W0:-:S00]  /*cea0*/  USETMAXREG.DEALLOC.CTAPOOL 0x18 ;  /* 0x00000018000079c8 */ /* 0x000e0000080e0500 */
        /* <DEDUP_REMOVED lines=14> */
.L_x_7886:
        /* <DEDUP_REMOVED lines=42> */
.L_x_7892:
        /* <DEDUP_REMOVED lines=12> */
.L_x_7891:
[----:B------:R-:W-:Y:S05]  /*d2f0*/  BSYNC B0 ;  /* 0x0000000000007941 */ /* 0x000fea0003800000 */
.L_x_7890:
        /* <DEDUP_REMOVED lines=21> */
.L_x_7888:
        /* <DEDUP_REMOVED lines=20> */
.L_x_7893:
        /* <DEDUP_REMOVED lines=56> */
.L_x_7889:
[----:B------:R-:W-:Y:S02]  /*d910*/  IMAD.MOV.U32 R17, RZ, RZ, RZ ;  /* 0x000000ffff117224 */ /* 0x000fe400078e00ff */
[----:B------:R-:W-:Y:S02]  /*d920*/  IMAD.U32 R16, RZ, RZ, UR6 ;  /* 0x00000006ff107e24 */ /* 0x000fe4000f8e00ff */
[----:B------:R-:W-:-:S07]  /*d930*/  IMAD.MOV.U32 R18, RZ, RZ, RZ ;  /* 0x000000ffff127224 */ /* 0x000fce00078e00ff */
.L_x_7894:
[----:B------:R-:W-:-:S13]  /*d940*/  ISETP.NE.AND P0, PT, R0, RZ, PT ;  /* 0x000000ff0000720c */ /* 0x000fda0003f05270 */
[----:B------:R-:W1:Y:S01]  /*d950*/  @!P0 S2R R3, SR_CgaCtaId ;  /* 0x0000000000038919 */ /* 0x000e620000008800 */
[----:B------:R-:W-:-:S04]  /*d960*/  @!P0 MOV R0, 0x400 ;  /* 0x0000040000008802 */ /* 0x000fc80000000f00 */
[----:B-1----:R-:W-:-:S05]  /*d970*/  @!P0 LEA R0, R3, R0, 0x18 ;  /* 0x0000000003008211 */ /* 0x002fca00078ec0ff */
[----:B------:R2:W-:Y:S01]  /*d980*/  @!P0 STS.128 [R0+0x28cd0], R16 ;  /* 0x028cd01000008388 */ /* 0x0005e20000000c00 */
[----:B------:R-:W-:Y:S06]  /*d990*/  BAR.ARV 0x5, 0x180 ;  /* 0x0146000000007b1d */ /* 0x000fec0000002000 */
.L_x_7887:
[----:B0-2---:R-:W-:Y:S01]  /*d9a0*/  IMAD.MOV.U32 R0, RZ, RZ, 0x1 ;  /* 0x00000001ff007424 */ /* 0x005fe200078e00ff */
        /* <DEDUP_REMOVED lines=30> */
.L_x_8013:
        /* <DEDUP_REMOVED lines=56> */
.L_x_7896:
        /* <DEDUP_REMOVED lines=12> */
.L_x_7897:
[----:B------:R-:W-:Y:S05]  /*dfd0*/  @!P0 BRA `(.L_x_7898) ;  /* 0x00000000000c8947 */ /* 0x000fea0003800000 */
[----:B------:R-:W2:Y:S04]  /*dfe0*/  LDG.E R6, desc[UR40][R4.64] ;  /* 0x0000002804067981 */ /* 0x000ea8000c1e1900 */
[----:B------:R-:W2:Y:S02]  /*dff0*/  LDG.E R4, desc[UR40][R4.64+0x4] ;  /* 0x0000042804047981 */ /* 0x000ea4000c1e1900 */
[----:B--2---:R-:W-:-:S07]  /*e000*/  IMAD.IADD R6, R4, 0x1, -R6 ;  /* 0x0000000104067824 */ /* 0x004fce00078e0a06 */
.L_x_7898:
        /* <DEDUP_REMOVED lines=40> */
.L_x_7900:
        /* <DEDUP_REMOVED lines=21> */
.L_x_7903:
[----:B------:R-:W-:Y:S05]  /*e3e0*/  BSYNC B6 ;  /* 0x0000000000067941 */ /* 0x000fea0003800000 */
.L_x_7902:
        /* <DEDUP_REMOVED lines=21> */
.L_x_7906:
        /* <DEDUP_REMOVED lines=16> */
.L_x_7905:
[----:B------:R-:W-:Y:S05]  /*e640*/  BSYNC B6 ;  /* 0x0000000000067941 */ /* 0x000fea0003800000 */
.L_x_7904:
        /* <DEDUP_REMOVED lines=25> */
.L_x_8030:
        /* <DEDUP_REMOVED lines=10> */
.L_x_8033:
        /* <DEDUP_REMOVED lines=25> */
.L_x_7910:
[----:B------:R-:W5:Y:S04]  /*ea10*/  LDL R7, [R1+0x4] ;  /* 0x0000040001077983 */ /* 0x000f680000100800 */
[----:B---34-:R-:W5:Y:S04]  /*ea20*/  LDL R0, [R1+0x8] ;  /* 0x0000080001007983 */ /* 0x018f680000100800 */
[----:B------:R-:W3:Y:S01]  /*ea30*/  LDL R2, [R1+0x10] ;  /* 0x0000100001027983 */ /* 0x000ee20000100800 */
[----:B-----5:R-:W-:Y:S01]  /*ea40*/  IMAD R0, R0, 0x8, R7 ;  /* 0x0000000800007824 */ /* 0x020fe200078e0207 */
[----:B---3--:R-:W-:-:S04]  /*ea50*/  SHF.L.U32 R2, R2, 0x1f, RZ ;  /* 0x0000001f02027819 */ /* 0x008fc800000006ff */
[----:B------:R-:W3:Y:S02]  /*ea60*/  SYNCS.PHASECHK.TRANS64.TRYWAIT P0, [R0+URZ+0x28c40], R2 ;  /* 0x028c4002000075a7 */ /* 0x000ee4000800017f */
[----:B---3--:R-:W-:Y:S05]  /*ea70*/  @!P0 BRA `(.L_x_7911) ;  /* 0x0000005800888947 */ /* 0x008fea0003800000 */
.L_x_8034:
        /* <DEDUP_REMOVED lines=11> */
.L_x_7912:
[----:B--2---:R-:W2:Y:S04]  /*eb30*/  LDL R5, [R1+0x4] ;  /* 0x0000040001057983 */ /* 0x004ea80000100800 */
[----:B------:R-:W2:Y:S04]  /*eb40*/  LDL R4, [R1+0x8] ;  /* 0x0000080001047983 */ /* 0x000ea80000100800 */
[----:B------:R-:W4:Y:S04]  /*eb50*/  LDL R6, [R1+0x24] ;  /* 0x0000240001067983 */ /* 0x000f280000100800 */
[----:B------:R-:W5:Y:S04]  /*eb60*/  LDL R3, [R1+0x1c] ;  /* 0x00001c0001037983 */ /* 0x000f680000100800 */
[----:B---3--:R-:W3:Y:S01]  /*eb70*/  LDL R2, [R1] ;  /* 0x0000000001027983 */ /* 0x008ee20000100800 */
        /* <DEDUP_REMOVED lines=8> */
[----:B--2---:R-:W-:Y:S01]  /*ec00*/  IMAD R0, R4, 0x2000, R5 ;  /* 0x0000200004007824 */ /* 0x004fe200078e0205 */
[----:B----4-:R-:W-:-:S04]  /*ec10*/  R2UR UR11, R6 ;  /* 0x00000000060b72ca */ /* 0x010fc800000e0000 */
[----:B------:R-:W-:Y:S02]  /*ec20*/  R2UR UR8, R0 ;  /* 0x00000000000872ca */ /* 0x000fe400000e0000 */
[----:B-----5:R-:W-:Y:S02]  /*ec30*/  R2UR UR4, R3 ;  /* 0x00000000030472ca */ /* 0x020fe400000e0000 */
[----:B---3--:R-:W-:Y:S02]  /*ec40*/  R2UR UR13, R2 ;  /* 0x00000000020d72ca */ /* 0x008fe400000e0000 */
[----:B------:R-:W-:-:S07]  /*ec50*/  P2R R0, PR, RZ, 0x1 ;  /* 0x00000001ff007803 */ /* 0x000fce0000000000 */
[----:B------:R-:W-:Y:S02]  /*ec60*/  UIADD3 UR8, UR8, 0x22400, URZ ;  /* 0x0002240008087890 */ /* 0x000fe4000fffe03f */
[----:B------:R-:W-:Y:S01]  /*ec70*/  ULEA UR11, UR11, UR4, 0x6 ;  /* 0x000000040b0b7291 */ /* 0x000fe2000f8e303f */
[----:B------:R4:W-:Y:S02]  /*ec80*/  STL [R1+0x18], R0 ;  /* 0x0000180001007387 */ /* 0x0009e40000100800 */
[----:B------:R-:W-:-:S06]  /*ec90*/  UMOV UR4, 0x0 ;  /* 0x0000000000047882 */ /* 0x000fcc0000000000 */
[----:B------:R4:W-:Y:S01]  /*eca0*/  UTMALDG.4D [UR8], [UR6], desc[UR4] ;  /* 0x00000408060075b4 */ /* 0x0009e20008019000 */
[----:B------:R-:W-:Y:S02]  /*ecb0*/  NOP ;  /* 0x0000000000007918 */ /* 0x000fe40000000000 */
.L_x_7908:
[----:B------:R-:W5:Y:S04]  /*ecc0*/  LDL R2, [R1+0x4] ;  /* 0x0000040001027983 */ /* 0x000f680000100800 */
[----:B------:R-:W5:Y:S04]  /*ecd0*/  LDL.LU R3, [R1+0x2c] ;  /* 0x00002c0001037983 */ /* 0x000f680000300800 */
[----:B--2---:R-:W2:Y:S04]  /*ece0*/  LDL.LU R5, [R1+0x20] ;  /* 0x0000200001057983 */ /* 0x004ea80000300800 */
[----:B---3--:R-:W3:Y:S01]  /*ecf0*/  LDL.LU R4, [R1+0x34] ;  /* 0x0000340001047983 */ /* 0x008ee20000300800 */
[----:B------:R-:W-:Y:S05]  /*ed00*/  WARPSYNC.ALL ;  /* 0x0000000000007948 */ /* 0x000fea0003800000 */
[----:B----4-:R-:W-:Y:S01]  /*ed10*/  ULDC.64 UR4, c[0x0][0x298] ;  /* 0x0000a60000047ab9 */ /* 0x010fe20000000a00 */
[----:B------:R-:W-:Y:S01]  /*ed20*/  ULDC.64 UR6, c[0x0][0xa00] ;  /* 0x0002800000067ab9 */ /* 0x000fe20000000a00 */
[----:B------:R-:W-:Y:S01]  /*ed30*/  BSSY B6, `(.L_x_7913) ;  /* 0x0000024000067945 */ /* 0x000fe20003800000 */
[----:B------:R-:W-:Y:S01]  /*ed40*/  BAR.SYNC.DEFER_BLOCKING 0x8, 0x100 ;  /* 0x0204000000007b1d */ /* 0x000fe20000010000 */
[----:B------:R-:W-:-:S04]  /*ed50*/  ISETP.NE.U32.AND P0, PT, RZ, UR6, PT ;  /* 0x00000006ff007c0c */ /* 0x000fc8000bf05070 */
[----:B------:R-:W-:Y:S01]  /*ed60*/  ISETP.NE.AND.EX P0, PT, RZ, UR7, PT, P0 ;  /* 0x00000007ff007c0c */ /* 0x000fe2000bf05300 */
[----:B-----5:R-:W-:Y:S01]  /*ed70*/  VIADD R2, R2, 0x20400 ;  /* 0x0002040002027836 */ /* 0x020fe20000000000 */
[----:B------:R-:W-:-:S04]  /*ed80*/  SHF.R.S32.HI R0, RZ, 0x1f, R3 ;  /* 0x0000001fff007819 */ /* 0x000fc80000011403 */
        /* <DEDUP_REMOVED lines=18> */
[----:B------:R-:W-:Y:S02]  /*eeb0*/  IMAD.U32 R4, RZ, RZ, UR4 ;  /* 0x00000004ff047e24 */ /* 0x000fe4000f8e00ff */
[----:B------:R-:W2:Y:S01]  /*eec0*/  LDC.64 R2, c[0x4][R2] ;  /* 0x0100000002027b82 */ /* 0x000ea20000000a00 */
        /* <DEDUP_REMOVED lines=9> */
[----:B012---:R-:W-:Y:S05]  /*ef60*/  CALL.ABS.NOINC R2 ;  /* 0x0000000002007343 */ /* 0x007fea0003c00000 */
.L_x_7914:
[----:B------:R-:W-:Y:S05]  /*ef70*/  BSYNC B6 ;  /* 0x0000000000067941 */ /* 0x000fea0003800000 */
.L_x_7913:
[----:B---3--:R-:W2:Y:S01]  /*ef80*/  LDL.LU R5, [R1+0x2c] ;  /* 0x00002c0001057983 */ /* 0x008ea20000300800 */
[----:B------:R-:W-:Y:S01]  /*ef90*/  ULDC.64 UR4, c[0x0][0x2d8] ;  /* 0x0000b60000047ab9 */ /* 0x000fe20000000a00 */
[----:B------:R-:W3:Y:S01]  /*efa0*/  LDC R7, c[0x0][0x448] ;  /* 0x00011200ff077b82 */ /* 0x000ee20000000800 */
[----:B------:R-:W-:Y:S01]  /*efb0*/  ULDC UR6, c[0x0][0x2b8] ;  /* 0x0000ae0000067ab9 */ /* 0x000fe20000000800 */
[----:B------:R-:W2:Y:S04]  /*efc0*/  LDL.LU.64 R2, [R1+0x40] ;  /* 0x0000400001027983 */ /* 0x000ea80000300a00 */
[----:B------:R-:W4:Y:S04]  /*efd0*/  LDL.LU R0, [R1+0x34] ;  /* 0x0000340001007983 */ /* 0x000f280000300800 */
[----:B------:R-:W4:Y:S04]  /*efe0*/  LDL.LU R6, [R1+0x4c] ;  /* 0x00004c0001067983 */ /* 0x000f280000300800 */
[----:B------:R-:W4:Y:S04]  /*eff0*/  LDL.LU R4, [R1+0x20] ;  /* 0x0000200001047983 */ /* 0x000f280000300800 */
[----:B01----:R0:W5:Y:S01]  /*f000*/  LDL R9, [R1+0x48] ;  /* 0x0000480001097983 */ /* 0x0031620000100800 */
[----:B---3--:R-:W-:Y:S01]  /*f010*/  ISETP.NE.AND P0, PT, R7, 0x1, PT ;  /* 0x000000010700780c */ /* 0x008fe20003f05270 */
[----:B--2---:R-:W-:-:S02]  /*f020*/  IMAD.MOV.U32 R3, RZ, RZ, R5 ;  /* 0x000000ffff037224 */ /* 0x004fc400078e0005 */
[----:B------:R-:W1:Y:S01]  /*f030*/  S2R R5, SR_TID.X ;  /* 0x0000000000057919 */ /* 0x000e620000002100 */
[----:B----4-:R-:W-:Y:S02]  /*f040*/  IMAD R0, R0, UR4, RZ ;  /* 0x0000000400007c24 */ /* 0x010fe4000f8e02ff */
[----:B------:R-:W-:-:S04]  /*f050*/  IMAD.WIDE.U32 R2, R18, UR4, R2 ;  /* 0x0000000412027c25 */ /* 0x000fc8000f8e0002 */
[----:B------:R-:W-:Y:S01]  /*f060*/  IMAD R0, R18, UR5, R0 ;  /* 0x0000000512007c24 */ /* 0x000fe2000f8e0200 */
[----:B------:R-:W-:-:S03]  /*f070*/  ULDC.64 UR4, c[0x0][0x2e0] ;  /* 0x0000b80000047ab9 */ /* 0x000fc60000000a00 */
[----:B------:R-:W-:Y:S02]  /*f080*/  IMAD.IADD R3, R3, 0x1, R0 ;  /* 0x0000000103037824 */ /* 0x000fe400078e0200 */
[----:B------:R-:W-:Y:S02]  /*f090*/  IMAD R0, R6, UR4, RZ ;  /* 0x0000000406007c24 */ /* 0x000fe4000f8e02ff */
        /* <DEDUP_REMOVED lines=27> */
[----:B------:R-:W1:Y:S01]  /*f250*/  S2R R8, SR_TID.X ;  /* 0x0000000000087919 */ /* 0x000e620000002100 */
[----:B------:R-:W-:Y:S01]  /*f260*/  ULDC.64 UR4, c[0x0][0x280] ;  /* 0x0000a00000047ab9 */ /* 0x000fe20000000a00 */
[----:B------:R0:W5:Y:S01]  /*f270*/  LDL R6, [R1+0x30] ;  /* 0x0000300001067983 */ /* 0x0001620000100800 */
[----:B------:R-:W-:Y:S01]  /*f280*/  IMAD.IADD R0, R5, 0x1, R0 ;  /* 0x0000000105007824 */ /* 0x000fe200078e0200 */
[----:B------:R-:W-:Y:S01]  /*f290*/  LEA R3, P1, R4, UR4, 0x1 ;  /* 0x0000000404037c11 */ /* 0x000fe2000f8208ff */
[----:B------:R-:W-:-:S03]  /*f2a0*/  UMOV UR4, 0xffffffff ;  /* 0xffffffff00047882 */ /* 0x000fc60000000000 */
[----:B------:R-:W-:Y:S01]  /*f2b0*/  LEA.HI.X R2, R4, UR5, R0, 0x1, P1 ;  /* 0x0000000504027c11 */ /* 0x000fe200088f0c00 */
[C---:B-1----:R-:W-:Y:S01]  /*f2c0*/  IMAD.SHL.U32 R10, R8.reuse, 0x8, RZ ;  /* 0x00000008080a7824 */ /* 0x042fe200078e00ff */
[----:B------:R-:W-:-:S04]  /*f2d0*/  LOP3.LUT R8, R8, 0x7f, RZ, 0xc0, !PT ;  /* 0x0000007f08087812 */ /* 0x000fc800078ec0ff */
[----:B------:R-:W-:-:S04]  /*f2e0*/  LOP3.LUT R10, R10, 0x38, RZ, 0xc0, !PT ;  /* 0x000000380a0a7812 */ /* 0x000fc800078ec0ff */
[----:B------:R-:W-:Y:S02]  /*f2f0*/  ISETP.GE.AND P0, PT, R10, UR6, PT ;  /* 0x000000060a007c0c */ /* 0x000fe4000bf06270 */
[----:B------:R-:W-:Y:S01]  /*f300*/  SHF.R.U32.HI R8, RZ, 0x3, R8 ;  /* 0x00000003ff087819 */ /* 0x000fe20000011608 */
[----:B0-----:R-:W-:Y:S10]  /*f310*/  BRA.DIV UR4, `(.L_x_7915) ;  /* 0x0000005204747947 */ /* 0x001ff4000b800000 */
[----:B------:R-:W0:Y:S01]  /*f320*/  SHFL.IDX PT, R5, R3, RZ, 0x181f ;  /* 0x00181fff03057589 */ /* 0x000e2200000e0000 */
[----:B-----5:R-:W-:Y:S02]  /*f330*/  IMAD R0, R6, R7, RZ ;  /* 0x0000000706007224 */ /* 0x020fe400078e02ff */
[----:B------:R-:W-:Y:S01]  /*f340*/  IMAD R17, R17, 0x40, R8 ;  /* 0x0000004011117824 */ /* 0x000fe200078e0208 */
[----:B------:R-:W1:Y:S04]  /*f350*/  SHFL.IDX PT, R4, R2, RZ, 0x181f ;  /* 0x00181fff02047589 */ /* 0x000e6800000e0000 */
[----:B------:R-:W-:-:S13]  /*f360*/  ISETP.GE.AND P1, PT, R17, R0, PT ;  /* 0x000000001100720c */ /* 0x000fda0003f26270 */
[----:B0-----:R-:W-:-:S05]  /*f370*/  @!P1 LEA R5, P2, R10, R5, 0x1 ;  /* 0x000000050a059211 */ /* 0x001fca00078408ff */
[----:B-1----:R-:W-:-:S05]  /*f380*/  @!P1 IMAD.X R4, RZ, RZ, R4, P2 ;  /* 0x000000ffff049224 */ /* 0x002fca00010e0604 */
[----:B------:R-:W-:-:S04]  /*f390*/  @!P1 LOP3.LUT R5, R5, R4, RZ, 0x3c, !PT ;  /* 0x0000000405059212 */ /* 0x000fc800078e3cff */
[----:B------:R-:W-:-:S04]  /*f3a0*/  @!P1 LOP3.LUT R4, R5, R4, RZ, 0x3c, !PT ;  /* 0x0000000405049212 */ /* 0x000fc800078e3cff */
[----:B------:R-:W-:-:S05]  /*f3b0*/  @!P1 LOP3.LUT R5, R5, R4, RZ, 0x3c, !PT ;  /* 0x0000000405059212 */ /* 0x000fca00078e3cff */
[----:B------:R-:W-:Y:S01]  /*f3c0*/  @!PT LDS RZ, [RZ] ;  /* 0x00000000fffff984 */ /* 0x000fe20000000800 */
[----:B------:R0:W-:Y:S02]  /*f3d0*/  @!P1 LDGSTS.E.BYPASS.LTC128B.128 [R9+0x20400], desc[UR40][R4.64], !P0 ;  /* 0x2040000004099fae */ /* 0x0001e4000c101d68 */
[----:B0-----:R-:W-:Y:S02]  /*f3e0*/  VIADD R4, R17, 0x10 ;  /* 0x0000001011047836 */ /* 0x001fe40000000000 */
        /* <DEDUP_REMOVED lines=8> */
[----:B------:R0:W-:Y:S02]  /*f470*/  @!P1 LDGSTS.E.BYPASS.LTC128B.128 [R9+0x20c00], desc[UR40][R4.64], !P0 ;  /* 0x20c0000004099fae */ /* 0x0001e4000c101d68 */
[----:B0-----:R-:W-:Y:S02]  /*f480*/  VIADD R4, R17, 0x20 ;  /* 0x0000002011047836 */ /* 0x001fe40000000000 */
[----:B------:R-:W0:Y:S03]  /*f490*/  SHFL.IDX PT, R5, R3, 0x2, 0x181f ;  /* 0x00581f0003057f89 */ /* 0x000e2600000e0000 */
[----:B------:R-:W-:Y:S01]  /*f4a0*/  ISETP.GE.AND P1, PT, R4, R0, PT ;  /* 0x000000000400720c */ /* 0x000fe20003f26270 */
[----:B------:R-:W-:Y:S04]  /*f4b0*/  SHFL.IDX PT, R3, R3, 0x3, 0x181f ;  /* 0x00781f0003037f89 */ /* 0x000fe800000e0000 */
[----:B------:R-:W1:Y:S08]  /*f4c0*/  SHFL.IDX PT, R4, R2, 0x2, 0x181f ;  /* 0x00581f0002047f89 */ /* 0x000e7000000e0000 */
[----:B0-----:R-:W-:-:S05]  /*f4d0*/  @!P1 LEA R5, P2, R10, R5, 0x1 ;  /* 0x000000050a059211 */ /* 0x001fca00078408ff */
[----:B-1----:R-:W-:-:S05]  /*f4e0*/  @!P1 IMAD.X R4, RZ, RZ, R4, P2 ;  /* 0x000000ffff049224 */ /* 0x002fca00010e0604 */
[----:B------:R-:W-:-:S04]  /*f4f0*/  @!P1 LOP3.LUT R5, R5, R4, RZ, 0x3c, !PT ;  /* 0x0000000405059212 */ /* 0x000fc800078e3cff */
[----:B------:R-:W-:-:S04]  /*f500*/  @!P1 LOP3.LUT R4, R5, R4, RZ, 0x3c, !PT ;  /* 0x0000000405049212 */ /* 0x000fc800078e3cff */
[----:B------:R-:W-:-:S05]  /*f510*/  @!P1 LOP3.LUT R5, R5, R4, RZ, 0x3c, !PT ;  /* 0x0000000405059212 */ /* 0x000fca00078e3cff */
[----:B------:R0:W-:Y:S04]  /*f520*/  @!P1 LDGSTS.E.BYPASS.LTC128B.128 [R9+0x21400], desc[UR40][R4.64], !P0 ;  /* 0x2140000004099fae */ /* 0x0001e8000c101d68 */
[----:B0-----:R0:W1:Y:S02]  /*f530*/  SHFL.IDX PT, R4, R2, 0x3, 0x181f ;  /* 0x00781f0002047f89 */ /* 0x00106400000e0000 */
.L_x_8043:
[----:B------:R2:W5:Y:S01]  /*f540*/  LDL R8, [R1+0x4] ;  /* 0x0000040001087983 */ /* 0x0005620000100800 */
[----:B------:R-:W-:-:S05]  /*f550*/  VIADD R17, R17, 0x30 ;  /* 0x0000003011117836 */ /* 0x000fca0000000000 */
[----:B------:R-:W-:-:S13]  /*f560*/  ISETP.GE.AND P1, PT, R17, R0, PT ;  /* 0x000000001100720c */ /* 0x000fda0003f26270 */
[----:B0-----:R-:W-:-:S05]  /*f570*/  @!P1 LEA R2, P2, R10, R3, 0x1 ;  /* 0x000000030a029211 */ /* 0x001fca00078408ff */
[----:B-1----:R-:W-:-:S05]  /*f580*/  @!P1 IMAD.X R3, RZ, RZ, R4, P2 ;  /* 0x000000ffff039224 */ /* 0x002fca00010e0604 */
[----:B------:R-:W-:Y:S01]  /*f590*/  @!PT LDS RZ, [RZ] ;  /* 0x00000000fffff984 */ /* 0x000fe20000000800 */
[----:B------:R-:W-:Y:S01]  /*f5a0*/  @!PT LDS RZ, [RZ] ;  /* 0x00000000fffff984 */ /* 0x000fe20000000800 */
[----:B------:R-:W-:Y:S01]  /*f5b0*/  @!PT LDS RZ, [RZ] ;  /* 0x00000000fffff984 */ /* 0x000fe20000000800 */
[----:B------:R2:W-:Y:S01]  /*f5c0*/  @!P1 LDGSTS.E.BYPASS.LTC128B.128 [R9+0x21c00], desc[UR40][R2.64], !P0 ;  /* 0x21c0000002099fae */ /* 0x0005e2000c101d68 */
[----:B------:R-:W-:Y:S01]  /*f5d0*/  PLOP3.LUT P0, PT, PT, PT, PT, 0x80, 0x0 ;  /* 0x000000000000781c */ /* 0x000fe20003f0f070 */
[----:B------:R-:W-:-:S12]  /*f5e0*/  NOP ;  /* 0x0000000000007918 */ /* 0x000fd80000000000 */
.L_x_7916:
[----:B--2---:R-:W2:Y:S01]  /*f5f0*/  LDL R2, [R1+0x4] ;  /* 0x0000040001027983 */ /* 0x004ea20000100800 */
        /* <DEDUP_REMOVED lines=18> */
.L_x_8044:
[----:B------:R-:W-:Y:S05]  /*f720*/  BSYNC B0 ;  /* 0x0000000000007941 */ /* 0x000fea0003800000 */
.L_x_7917:
        /* <DEDUP_REMOVED lines=8> */
[----:B------:R-:W2:Y:S02]  /*f7b0*/  LDL R2, [R1+0x10] ;  /* 0x0000100001027983 */ /* 0x000ea40000100800 */
[----:B---3--:R-:W-:Y:S01]  /*f7c0*/  IMAD R0, R4, 0x8, R5 ;  /* 0x0000000804007824 */ /* 0x008fe200078e0205 */
[----:B0-----:R-:W-:Y:S01]  /*f7d0*/  LOP3.LUT R3, R3, 0x7f, RZ, 0xc0, !PT ;  /* 0x0000007f03037812 */ /* 0x001fe200078ec0ff */
[----:B------:R-:W-:Y:S03]  /*f7e0*/  BSSY B1, `(.L_x_7921) ;  /* 0x0000005000017945 */ /* 0x000fe60003800000 */
[----:B------:R-:W-:-:S02]  /*f7f0*/  ISETP.NE.AND P1, PT, R3, RZ, PT ;  /* 0x000000ff0300720c */ /* 0x000fc40003f25270 */
[----:B--2---:R-:W-:-:S04]  /*f800*/  SHF.L.U32 R2, R2, 0x1f, RZ ;  /* 0x0000001f02027819 */ /* 0x004fc800000006ff */
[----:B------:R-:W0:Y:S02]  /*f810*/  SYNCS.PHASECHK.TRANS64.TRYWAIT P0, [R0+URZ+0x28c60], R2 ;  /* 0x028c6002000075a7 */ /* 0x000e24000800017f */
[----:B0-----:R-:W-:Y:S05]  /*f820*/  @!P0 BRA `(.L_x_7922) ;  /* 0x00000050008c8947 */ /* 0x001fea0003800000 */
.L_x_8045:
[----:B------:R-:W-:Y:S05]  /*f830*/  BSYNC B1 ;  /* 0x0000000000017941 */ /* 0x000fea0003800000 */
.L_x_7921:
        /* <DEDUP_REMOVED lines=9> */
.L_x_7924:
[----:B------:R-:W-:Y:S05]  /*f8d0*/  BSYNC B1 ;  /* 0x0000000000017941 */ /* 0x000fea0003800000 */
.L_x_7923:
[----:B------:R-:W2:Y:S04]  /*f8e0*/  LDL R5, [R1+0x1c] ;  /* 0x00001c0001057983 */ /* 0x000ea80000100800 */
        /* <DEDUP_REMOVED lines=13> */
.L_x_7925:
        /* <DEDUP_REMOVED lines=16> */
.L_x_7926:
        /* <DEDUP_REMOVED lines=16> */
.L_x_7927:
        /* <DEDUP_REMOVED lines=16> */
.L_x_7928:
        /* <DEDUP_REMOVED lines=16> */
.L_x_7929:
        /* <DEDUP_REMOVED lines=16> */
.L_x_7930:
        /* <DEDUP_REMOVED lines=16> */
.L_x_7931:
        /* <DEDUP_REMOVED lines=16> */
.L_x_7932:
        /* <DEDUP_REMOVED lines=11> */
.L_x_7920:
[----:B------:R-:W-:Y:S05]  /*10170*/  BSYNC B0 ;  /* 0x0000000000007941 */ /* 0x000fea0003800000 */
.L_x_7919:
[----:B------:R-:W2:Y:S01]  /*10180*/  LDL R4, [R1+0x28] ;  /* 0x0000280001047983 */ /* 0x000ea20000100800 */
        /* <DEDUP_REMOVED lines=10> */
[----:B------:R-:W3:Y:S04]  /*10230*/  LDL.LU R5, [R1+0x8] ;  /* 0x0000080001057983 */ /* 0x000ee80000300800 */
[----:B-----5:R-:W4:Y:S01]  /*10240*/  LDL.LU R8, [R1+0x10] ;  /* 0x0000100001087983 */ /* 0x020f220000300800 */
[----:B------:R-:W-:Y:S01]  /*10250*/  BSSY B1, `(.L_x_7937) ;  /* 0x00000e6000017945 */ /* 0x000fe20003800000 */
[----:B--2---:R-:W-:Y:S01]  /*10260*/  ISETP.NE.AND P2, PT, R6, RZ, PT ;  /* 0x000000ff0600720c */ /* 0x004fe20003f45270 */
[----:B---3--:R-:W-:-:S05]  /*10270*/  VIADD R0, R5, 0x1 ;  /* 0x0000000105007836 */ /* 0x008fca0000000000 */
[----:B------:R-:W-:-:S04]  /*10280*/  ISETP.NE.AND P0, PT, R0, 0x2, PT ;  /* 0x000000020000780c */ /* 0x000fc80003f05270 */
[----:B------:R-:W-:Y:S02]  /*10290*/  SEL R2, RZ, 0x1, P0 ;  /* 0x00000001ff027807 */ /* 0x000fe40000000000 */
[----:B------:R-:W-:Y:S02]  /*102a0*/  SEL R9, R0, RZ, P0 ;  /* 0x000000ff00097207 */ /* 0x000fe40000000000 */
[----:B----4-:R-:W-:-:S05]  /*102b0*/  LOP3.LUT R8, R8, R2, RZ, 0x3c, !PT ;  /* 0x0000000208087212 */ /* 0x010fca00078e3cff */
        /* <DEDUP_REMOVED lines=28> */
.L_x_7939:
        /* <DEDUP_REMOVED lines=9> */
.L_x_8046:
[----:B------:R-:W-:Y:S05]  /*10510*/  BSYNC B3 ;  /* 0x0000000000037941 */ /* 0x000fea0003800000 */
.L_x_7940:
        /* <DEDUP_REMOVED lines=9> */
.L_x_7943:
[----:B------:R-:W-:Y:S05]  /*105b0*/  BSYNC B3 ;  /* 0x0000000000037941 */ /* 0x000fea0003800000 */
.L_x_7942:
[----:B------:R-:W2:Y:S04]  /*105c0*/  LDL R7, [R1+0x4] ;  /* 0x0000040001077983 */ /* 0x000ea80000100800 */
[----:B------:R-:W2:Y:S04]  /*105d0*/  LDL R5, [R1+0x8] ;  /* 0x0000080001057983 */ /* 0x000ea80000100800 */
[----:B------:R-:W3:Y:S01]  /*105e0*/  LDL R6, [R1+0x1c] ;  /* 0x00001c0001067983 */ /* 0x000ee20000100800 */
[----:B0-----:R-:W-:Y:S01]  /*105f0*/  IMAD.MOV.U32 R8, RZ, RZ, RZ ;  /* 0x000000ffff087224 */ /* 0x001fe200078e00ff */
        /* <DEDUP_REMOVED lines=10> */
.L_x_7944:
        /* <DEDUP_REMOVED lines=14> */
.L_x_8047:
[----:B------:R-:W-:Y:S05]  /*10780*/  BSYNC B3 ;  /* 0x0000000000037941 */ /* 0x000fea0003800000 */
.L_x_7945:
        /* <DEDUP_REMOVED lines=11> */
.L_x_7948:
[----:B------:R-:W-:Y:S05]  /*10840*/  BSYNC B3 ;  /* 0x0000000000037941 */ /* 0x000fea0003800000 */
.L_x_7947:
        /* <DEDUP_REMOVED lines=11> */
.L_x_7949:
        /* <DEDUP_REMOVED lines=16> */
.L_x_7950:
        /* <DEDUP_REMOVED lines=16> */
.L_x_7951:
        /* <DEDUP_REMOVED lines=16> */
.L_x_7952:
        /* <DEDUP_REMOVED lines=16> */
.L_x_7953:
        /* <DEDUP_REMOVED lines=16> */
.L_x_7954:
        /* <DEDUP_REMOVED lines=16> */
.L_x_7955:
        /* <DEDUP_REMOVED lines=16> */
.L_x_7956:
        /* <DEDUP_REMOVED lines=11> */
.L_x_7938:
[----:B------:R-:W-:Y:S05]  /*110b0*/  BSYNC B1 ;  /* 0x0000000000017941 */ /* 0x000fea0003800000 */
.L_x_7937:
[----:B------:R-:W2:Y:S02]  /*110c0*/  LDL.LU R5, [R1+0x28] ;  /* 0x0000280001057983 */ /* 0x000ea40000300800 */
[----:B--2---:R-:W-:-:S07]  /*110d0*/  VIADD R0, R5, 0xfffffffd ;  /* 0xfffffffd05007836 */ /* 0x004fce0000000000 */
.L_x_7936:
[----:B------:R-:W-:Y:S05]  /*110e0*/  BSYNC B2 ;  /* 0x0000000000027941 */ /* 0x000fea0003800000 */
.L_x_7935:
[----:B------:R-:W-:-:S13]  /*110f0*/  ISETP.NE.AND P0, PT, R4, RZ, PT ;  /* 0x000000ff0400720c */ /* 0x000fda0003f05270 */
[----:B------:R-:W-:Y:S05]  /*11100*/  @!P0 BRA `(.L_x_7934) ;  /* 0x0000001c00488947 */ /* 0x000fea0003800000 */
.L_x_7997:
        /* <DEDUP_REMOVED lines=13> */
[----:B0----5:R-:W-:Y:S01]  /*111e0*/  IMAD.MOV.U32 R8, RZ, RZ, R0 ;  /* 0x000000ffff087224 */ /* 0x021fe200078e0000 */
        /* <DEDUP_REMOVED lines=23> */
.L_x_7959:
        /* <DEDUP_REMOVED lines=9> */
.L_x_8048:
[----:B------:R-:W-:Y:S05]  /*113f0*/  BSYNC B2 ;  /* 0x0000000000027941 */ /* 0x000fea0003800000 */
.L_x_7960:
        /* <DEDUP_REMOVED lines=9> */
.L_x_7963:
[----:B------:R-:W-:Y:S05]  /*11490*/  BSYNC B2 ;  /* 0x0000000000027941 */ /* 0x000fea0003800000 */
.L_x_7962:
        /* <DEDUP_REMOVED lines=13> */
.L_x_7964:
        /* <DEDUP_REMOVED lines=14> */
.L_x_8049:
[----:B------:R-:W-:Y:S05]  /*11650*/  BSYNC B2 ;  /* 0x0000000000027941 */ /* 0x000fea0003800000 */
.L_x_7965:
        /* <DEDUP_REMOVED lines=11> */
.L_x_7968:
[----:B------:R-:W-:Y:S05]  /*11710*/  BSYNC B2 ;  /* 0x0000000000027941 */ /* 0x000fea0003800000 */
.L_x_7967:
        /* <DEDUP_REMOVED lines=10> */
.L_x_7969:
        /* <DEDUP_REMOVED lines=16> */
.L_x_7970:
        /* <DEDUP_REMOVED lines=16> */
.L_x_7971:
        /* <DEDUP_REMOVED lines=16> */
.L_x_7972:
        /* <DEDUP_REMOVED lines=16> */
.L_x_7973:
        /* <DEDUP_REMOVED lines=16> */
.L_x_7974:
        /* <DEDUP_REMOVED lines=16> */
.L_x_7975:
        /* <DEDUP_REMOVED lines=16> */
.L_x_7976:
        /* <DEDUP_REMOVED lines=11> */
.L_x_7958:
[----:B------:R-:W-:Y:S05]  /*11f70*/  BSYNC B1 ;  /* 0x0000000000017941 */ /* 0x000fea0003800000 */
.L_x_7957:
[----:B------:R-:W2:Y:S01]  /*11f80*/  LDL R2, [R1+0x18] ;  /* 0x0000180001027983 */ /* 0x000ea20000100800 */
[----:B------:R-:W-:Y:S01]  /*11f90*/  VIADD R6, R6, 0x1 ;  /* 0x0000000106067836 */ /* 0x000fe20000000000 */
[----:B------:R-:W-:Y:S04]  /*11fa0*/  BSSY B1, `(.L_x_7977) ;  /* 0x00000e5000017945 */ /* 0x000fe80003800000 */
[----:B------:R-:W-:-:S04]  /*11fb0*/  ISETP.NE.AND P0, PT, R6, 0x2, PT ;  /* 0x000000020600780c */ /* 0x000fc80003f05270 */
[----:B0----5:R-:W-:Y:S02]  /*11fc0*/  SEL R8, R6, RZ, P0 ;  /* 0x000000ff06087207 */ /* 0x021fe40000000000 */
        /* <DEDUP_REMOVED lines=31> */
.L_x_7979:
        /* <DEDUP_REMOVED lines=9> */
.L_x_8050:
[----:B------:R-:W-:Y:S05]  /*12250*/  BSYNC B2 ;  /* 0x0000000000027941 */ /* 0x000fea0003800000 */
.L_x_7980:
        /* <DEDUP_REMOVED lines=9> */
.L_x_7983:
[----:B------:R-:W-:Y:S05]  /*122f0*/  BSYNC B2 ;  /* 0x0000000000027941 */ /* 0x000fea0003800000 */
.L_x_7982:
        /* <DEDUP_REMOVED lines=14> */
.L_x_7984:
        /* <DEDUP_REMOVED lines=14> */
.L_x_8051:
[----:B------:R-:W-:Y:S05]  /*124c0*/  BSYNC B2 ;  /* 0x0000000000027941 */ /* 0x000fea0003800000 */
.L_x_7985:
        /* <DEDUP_REMOVED lines=11> */
.L_x_7988:
[----:B------:R-:W-:Y:S05]  /*12580*/  BSYNC B2 ;  /* 0x0000000000027941 */ /* 0x000fea0003800000 */
.L_x_7987:
        /* <DEDUP_REMOVED lines=11> */
.L_x_7989:
        /* <DEDUP_REMOVED lines=16> */
.L_x_7990:
        /* <DEDUP_REMOVED lines=16> */
.L_x_7991:
        /* <DEDUP_REMOVED lines=16> */
.L_x_7992:
        /* <DEDUP_REMOVED lines=16> */
.L_x_7993:
        /* <DEDUP_REMOVED lines=16> */
.L_x_7994:
        /* <DEDUP_REMOVED lines=16> */
.L_x_7995:
        /* <DEDUP_REMOVED lines=16> */
.L_x_7996:
        /* <DEDUP_REMOVED lines=11> */
.L_x_7978:
[----:B------:R-:W-:Y:S05]  /*12df0*/  BSYNC B1 ;  /* 0x0000000000017941 */ /* 0x000fea0003800000 */
.L_x_7977:
[C---:B------:R-:W-:Y:S01]  /*12e00*/  ISETP.GT.AND P0, PT, R0.reuse, 0x1, PT ;  /* 0x000000010000780c */ /* 0x040fe20003f04270 */
[----:B------:R-:W-:-:S12]  /*12e10*/  VIADD R0, R0, 0xfffffffe ;  /* 0xfffffffe00007836 */ /* 0x000fd80000000000 */
[----:B------:R-:W-:Y:S05]  /*12e20*/  @P0 BRA `(.L_x_7997) ;  /* 0xffffffe000b80947 */ /* 0x000fea000383ffff */
.L_x_7934:
[----:B------:R-:W-:Y:S05]  /*12e30*/  BSYNC B0 ;  /* 0x0000000000007941 */ /* 0x000fea0003800000 */
.L_x_7933:
        /* <DEDUP_REMOVED lines=24> */
.L_x_7999:
[----:B------:R-:W-:Y:S05]  /*12fc0*/  BSYNC B0 ;  /* 0x0000000000007941 */ /* 0x000fea0003800000 */
.L_x_7998:
[----:B------:R-:W-:-:S05]  /*12fd0*/  SEL R0, R0, RZ, P0 ;  /* 0x000000ff00007207 */ /* 0x000fca0000000000 */
[----:B------:R2:W-:Y:S02]  /*12fe0*/  STL [R1+0x8], R0 ;  /* 0x0000080001007387 */ /* 0x0005e40000100800 */
.L_x_7901:
[----:B------:R-:W-:Y:S05]  /*12ff0*/  BSYNC B7 ;  /* 0x0000000000077941 */ /* 0x000fea0003800000 */
.L_x_7899:
        /* <DEDUP_REMOVED lines=13> */
.L_x_8000:
        /* <DEDUP_REMOVED lines=36> */
.L_x_8061:
[----:B------:R-:W-:Y:S02]  /*13310*/  ULDC UR4, c[0x0][0xc38] ;  /* 0x00030e0000047ab9 */ /* 0x000fe40000000800 */
[----:B------:R-:W-:-:S04]  /*13320*/  IMAD.U32 R4, RZ, RZ, UR4 ;  /* 0x00000004ff047e24 */ /* 0x000fc8000f8e00ff */
[----:B--2---:R-:W-:-:S04]  /*13330*/  IMAD R5, R14, R4, RZ ;  /* 0x000000040e057224 */ /* 0x004fc800078e02ff */
[----:B------:R-:W-:-:S05]  /*13340*/  IMAD.IADD R16, R16, 0x1, R5 ;  /* 0x0000000110107824 */ /* 0x000fca00078e0205 */
[----:B------:R-:W-:-:S13]  /*13350*/  ISETP.GT.AND P6, PT, R16, R0, PT ;  /* 0x000000001000720c */ /* 0x000fda0003fc4270 */
[----:B------:R-:W-:Y:S05]  /*13360*/  @P6 BRA `(.L_x_8003) ;  /* 0x00000000009c6947 */ /* 0x000fea0003800000 */
.L_x_8008:
        /* <DEDUP_REMOVED lines=14> */
.L_x_8006:
[----:B------:R-:W-:Y:S05]  /*13450*/  BSYNC B0 ;  /* 0x0000000000007941 */ /* 0x000fea0003800000 */
.L_x_8005:
        /* <DEDUP_REMOVED lines=14> */
[----:B------:R-:W1:Y:S02]  /*13540*/  SHFL.UP PT, R14, R6, 0x10, RZ ;  /* 0x06000000060e7989 */ /* 0x000e6400000e00ff */
[----:B-12---:R-:W-:-:S05]  /*13550*/  SEL R3, R14, RZ, P5 ;  /* 0x000000ff0e037207 */ /* 0x006fca0002800000 */
[----:B------:R-:W-:-:S05]  /*13560*/  IMAD.IADD R3, R6, 0x1, R3 ;  /* 0x0000000106037824 */ /* 0x000fca00078e0203 */
[----:B------:R1:W2:Y:S02]  /*13570*/  SHFL.IDX PT, R14, R3, 0x1f, 0x1f ;  /* 0x03e01f00030e7f89 */ /* 0x0002a400000e0000 */
.L_x_8069:
[----:B------:R-:W-:Y:S02]  /*13580*/  ULDC UR4, c[0x0][0xc38] ;  /* 0x00030e0000047ab9 */ /* 0x000fe40000000800 */
[----:B------:R-:W-:-:S04]  /*13590*/  IMAD.U32 R4, RZ, RZ, UR4 ;  /* 0x00000004ff047e24 */ /* 0x000fc8000f8e00ff */
[----:B--2---:R-:W-:-:S04]  /*135a0*/  IMAD R5, R14, R4, RZ ;  /* 0x000000040e057224 */ /* 0x004fc800078e02ff */
[----:B------:R-:W-:-:S05]  /*135b0*/  IMAD.IADD R16, R5, 0x1, R16 ;  /* 0x0000000105107824 */ /* 0x000fca00078e0210 */
[----:B------:R-:W-:-:S13]  /*135c0*/  ISETP.GT.AND P6, PT, R16, R0, PT ;  /* 0x000000001000720c */ /* 0x000fda0003fc4270 */
[----:B------:R-:W-:Y:S05]  /*135d0*/  @!P6 BRA `(.L_x_8008) ;  /* 0xfffffffc0064e947 */ /* 0x000fea000383ffff */
.L_x_8003:
        /* <DEDUP_REMOVED lines=8> */
.L_x_8073:
[----:B------:R-:W-:Y:S01]  /*13660*/  ISETP.NE.AND P0, PT, R5, RZ, PT ;  /* 0x000000ff0500720c */ /* 0x000fe20003f05270 */
[----:B------:R-:W-:-:S12]  /*13670*/  IMAD.MOV.U32 R5, RZ, RZ, RZ ;  /* 0x000000ffff057224 */ /* 0x000fd800078e00ff */
[----:B------:R-:W-:Y:S05]  /*13680*/  @!P0 BRA `(.L_x_8010) ;  /* 0x0000000000108947 */ /* 0x000fea0003800000 */
[----:B------:R-:W-:Y:S01]  /*13690*/  UMOV UR4, 0xffffffff ;  /* 0xffffffff00047882 */ /* 0x000fe20000000000 */
[----:B------:R-:W-:Y:S02]  /*136a0*/  VIADD R12, R6, 0xffffffff ;  /* 0xffffffff060c7836 */ /* 0x000fe40000000000 */
[----:B------:R-:W-:Y:S05]  /*136b0*/  BRA.DIV UR4, `(.L_x_8011) ;  /* 0x0000001e049c7947 */ /* 0x000fea000b800000 */
[----:B------:R4:W0:Y:S02]  /*136c0*/  SHFL.IDX PT, R5, R3, R12, 0x1f ;  /* 0x00001f0c03057589 */ /* 0x00082400000e0000 */
.L_x_8010:
[----:B-12-4-:R-:W1:Y:S01]  /*136d0*/  LDC.64 R2, c[0x0][0xc90] ;  /* 0x00032400ff027b82 */ /* 0x016e620000000a00 */
[----:B------:R-:W-:-:S04]  /*136e0*/  IMAD.IADD R19, R6, 0x1, R19 ;  /* 0x0000000106137824 */ /* 0x000fc800078e0213 */
[----:B-1----:R-:W-:-:S05]  /*136f0*/  IMAD.WIDE R2, R19, 0x4, R2 ;  /* 0x0000000413027825 */ /* 0x002fca00078e0202 */
[----:B0-----:R-:W3:Y:S01]  /*13700*/  LDG.E R7, desc[UR40][R2.64] ;  /* 0x0000002802077981 */ /* 0x001ee2000c1e1900 */
[----:B------:R-:W-:-:S04]  /*13710*/  IMAD R16, R5, R4, R16 ;  /* 0x0000000405107224 */ /* 0x000fc800078e0210 */
[----:B------:R-:W-:Y:S02]  /*13720*/  IMAD.IADD R0, R0, 0x1, -R16 ;  /* 0x0000000100007824 */ /* 0x000fe400078e0a10 */
[----:B---3--:R-:W-:-:S05]  /*13730*/  IMAD R6, R17, R7, RZ ;  /* 0x0000000711067224 */ /* 0x008fca00078e02ff */
        /* <DEDUP_REMOVED lines=59> */
.L_x_8004:
[----:B------:R-:W-:Y:S01]  /*13af0*/  UMOV UR4, URZ ;  /* 0x0000003f00047c82 */ /* 0x000fe20008000000 */
[----:B------:R-:W-:Y:S01]  /*13b00*/  UMOV UR5, URZ ;  /* 0x0000003f00057c82 */ /* 0x000fe20008000000 */
[----:B------:R-:W-:Y:S01]  /*13b10*/  ULDC UR6, c[0x0][0xc3c] ;  /* 0x00030f0000067ab9 */ /* 0x000fe20000000800 */
[----:B------:R-:W-:Y:S02]  /*13b20*/  IMAD.MOV.U32 R16, RZ, RZ, R0 ;  /* 0x000000ffff107224 */ /* 0x000fe400078e0000 */
[----:B------:R-:W-:Y:S02]  /*13b30*/  IMAD.U32 R17, RZ, RZ, UR4 ;  /* 0x00000004ff117e24 */ /* 0x000fe4000f8e00ff */
[----:B------:R-:W-:Y:S02]  /*13b40*/  IMAD.U32 R18, RZ, RZ, UR5 ;  /* 0x00000005ff127e24 */ /* 0x000fe4000f8e00ff */
[----:B------:R-:W-:-:S07]  /*13b50*/  IMAD.U32 R19, RZ, RZ, UR6 ;  /* 0x00000006ff137e24 */ /* 0x000fce000f8e00ff */
.L_x_8012:
        /* <DEDUP_REMOVED lines=12> */
.L_x_8001:
[----:B------:R-:W-:Y:S02]  /*13c20*/  ULDC UR4, c[0x0][0xc3c] ;  /* 0x00030f0000047ab9 */ /* 0x000fe40000000800 */
[----:B----4-:R-:W-:-:S13]  /*13c30*/  ISETP.GE.AND P0, PT, R19, UR4, PT ;  /* 0x0000000413007c0c */ /* 0x010fda000bf06270 */
[----:B------:R-:W-:Y:S05]  /*13c40*/  @!P0 BRA `(.L_x_8013) ;  /* 0xffffff9c00d08947 */ /* 0x000fea000383ffff */
[----:B------:R-:W-:Y:S05]  /*13c50*/  BSYNC B8 ;  /* 0x0000000000087941 */ /* 0x000fea0003800000 */
.L_x_7895:
        /* <DEDUP_REMOVED lines=12> */
.L_x_8076:
[----:B------:R-:W-:Y:S05]  /*13d20*/  BSYNC B0 ;  /* 0x0000000000007941 */ /* 0x000fea0003800000 */
.L_x_8014:
[----:B------:R-:W-:-:S03]  /*13d30*/  UMOV UR4, 0xffffffff ;  /* 0xffffffff00047882 */ /* 0x000fc60000000000 */
[----:B------:R-:W-:Y:S05]  /*13d40*/  BRA.DIV UR4, `(.L_x_8016) ;  /* 0x0000001a04347947 */ /* 0x000fea000b800000 */
[----:B------:R-:W2:Y:S02]  /*13d50*/  S2R R2, SR_TID.X ;  /* 0x0000000000027919 */ /* 0x000ea40000002100 */
[----:B--2---:R-:W-:-:S04]  /*13d60*/  SHF.R.U32.HI R2, RZ, 0x5, R2 ;  /* 0x00000005ff027819 */ /* 0x004fc80000011602 */
[----:B------:R-:W-:-:S05]  /*13d70*/  LOP3.LUT R2, R2, 0x3, RZ, 0xc0, !PT ;  /* 0x0000000302027812 */ /* 0x000fca00078ec0ff */
[----:B------:R2:W3:Y:S02]  /*13d80*/  SHFL.IDX PT, R14, R2, RZ, 0x1f ;  /* 0x00001fff020e7589 */ /* 0x0004e400000e0000 */
.L_x_8079:
[----:B---3--:R-:W-:Y:S01]  /*13d90*/  ISETP.NE.AND P0, PT, R14, RZ, PT ;  /* 0x000000ff0e00720c */ /* 0x008fe20003f05270 */
[----:B------:R-:W-:-:S12]  /*13da0*/  BSSY B0, `(.L_x_8017) ;  /* 0x0000027000007945 */ /* 0x000fd80003800000 */
[----:B------:R-:W-:Y:S05]  /*13db0*/  @P0 BRA `(.L_x_8018) ;  /* 0x0000000000940947 */ /* 0x000fea0003800000 */
[----:B------:R-:W-:-:S03]  /*13dc0*/  UMOV UR4, 0xffffffff ;  /* 0xffffffff00047882 */ /* 0x000fc60000000000 */
[----:B------:R-:W-:Y:S05]  /*13dd0*/  BRA.DIV UR4, `(.L_x_8019) ;  /* 0x0000001a04447947 */ /* 0x000fea000b800000 */
[----:B------:R-:W-:-:S13]  /*13de0*/  ELECT P6, URZ, PT ;  /* 0x00000000003f782f */ /* 0x000fda00038c0000 */
.L_x_8082:
[----:B------:R-:W-:Y:S05]  /*13df0*/  @!P6 BRA `(.L_x_8018) ;  /* 0x000000000084e947 */ /* 0x000fea0003800000 */
[----:B------:R-:W-:-:S06]  /*13e00*/  ULOP3.LUT UR4, UR36, 0x2, URZ, 0xfc, !UPT ;  /* 0x0000000224047892 */ /* 0x000fcc000f8efc3f */
[----:B--2---:R-:W-:-:S05]  /*13e10*/  IMAD.U32 R2, RZ, RZ, UR4 ;  /* 0x00000004ff027e24 */ /* 0x004fca000f8e00ff */
[----:B------:R-:W-:-:S13]  /*13e20*/  ISETP.NE.AND P2, PT, R2, 0x3, PT ;  /* 0x000000030200780c */ /* 0x000fda0003f45270 */
[----:B------:R-:W-:Y:S05]  /*13e30*/  @!P2 BRA `(.L_x_8020) ;  /* 0x000000000004a947 */ /* 0x000fea0003800000 */
[----:B------:R-:W-:Y:S01]  /*13e40*/  BPT.TRAP 0x1 ;  /* 0x000000040000795c */ /* 0x000fe20000300000 */
.L_x_8020:
        /* <DEDUP_REMOVED lines=14> */
.L_x_8083:
[----:B------:R-:W1:Y:S02]  /*13f30*/  SYNCS.PHASECHK.TRANS64.TRYWAIT P0, [R7+URZ], R2 ;  /* 0x00000002070075a7 */ /* 0x000e64000800017f */
[----:B-1----:R-:W-:Y:S05]  /*13f40*/  @!P0 BRA `(.L_x_8022) ;  /* 0x00000018001c8947 */ /* 0x002fea0003800000 */
.L_x_8084:
[----:B------:R-:W-:Y:S05]  /*13f50*/  @!P2 BRA `(.L_x_8023) ;  /* 0x000000000004a947 */ /* 0x000fea0003800000 */
[----:B------:R-:W-:Y:S01]  /*13f60*/  BPT.TRAP 0x1 ;  /* 0x000000040000795c */ /* 0x000fe20000300000 */
.L_x_8023:
[----:B------:R-:W2:Y:S01]  /*13f70*/  LDL.LU R4, [R1+0x8] ;  /* 0x0000080001047983 */ /* 0x000ea20000300800 */
[----:B------:R-:W-:-:S04]  /*13f80*/  VIADD R0, R0, 0x28c60 ;  /* 0x00028c6000007836 */ /* 0x000fc80000000000 */
[----:B--2---:R-:W-:-:S04]  /*13f90*/  IMAD R4, R4, 0x8, R0 ;  /* 0x0000000804047824 */ /* 0x004fc800078e0200 */
[----:B------:R-:W2:Y:S02]  /*13fa0*/  SYNCS.PHASECHK.TRANS64.TRYWAIT P0, [R4+URZ], R5 ;  /* 0x00000005040075a7 */ /* 0x000ea4000800017f */
[----:B--2---:R-:W-:Y:S05]  /*13fb0*/  @!P0 BRA `(.L_x_8024) ;  /* 0x0000001800148947 */ /* 0x004fea0003800000 */
.L_x_8085:
[----:B------:R-:W-:-:S07]  /*13fc0*/  IMAD R3, R3, 0x8, R0 ;  /* 0x0000000803037824 */ /* 0x000fce00078e0200 */
.L_x_8025:
[----:B---3--:R3:W4:Y:S02]  /*13fd0*/  SYNCS.PHASECHK.TRANS64.TRYWAIT P0, [R3+URZ], R2 ;  /* 0x00000002030075a7 */ /* 0x008724000800017f */
[----:B----4-:R-:W-:Y:S05]  /*13fe0*/  @!P0 NANOSLEEP.SYNCS 0x989680 ;  /* 0x009896800000895d */ /* 0x010fea0003900000 */
[----:B------:R-:W4:Y:S02]  /*13ff0*/  @!P0 SYNCS.PHASECHK.TRANS64 P0, [R3+URZ], R2 ;  /* 0x00000002030085a7 */ /* 0x000f24000800007f */
[----:B----4-:R-:W-:Y:S05]  /*14000*/  @!P0 BRA `(.L_x_8025) ;  /* 0xfffffffc00f08947 */ /* 0x010fea000383ffff */
.L_x_8018:
[----:B------:R-:W-:Y:S05]  /*14010*/  BSYNC B0 ;  /* 0x0000000000007941 */ /* 0x000fea0003800000 */
.L_x_8017:
[----:B------:R-:W-:Y:S05]  /*14020*/  EXIT ;  /* 0x000000000000794d */ /* 0x000fea0003800000 */
.L_x_7836:
[----:B0-----:R-:W-:-:S04]  /*14030*/  IMAD.U32 R3, RZ, RZ, UR21 ;  /* 0x00000015ff037e24 */ /* 0x001fc8000f8e00ff */
[----:B------:R0:W1:Y:S03]  /*14040*/  SYNCS.PHASECHK.TRANS64.TRYWAIT P1, [R3+URZ+0x28c50], R0 ;  /* 0x028c5000030075a7 */ /* 0x000066000802017f */
[----:B-1----:R-:W-:Y:S05]  /*14050*/  @!P1 NANOSLEEP.SYNCS 0x989680 ;  /* 0x009896800000995d */ /* 0x002fea0003900000 */
[----:B------:R-:W1:Y:S02]  /*14060*/  @!P1 SYNCS.PHASECHK.TRANS64 P1, [R3+URZ+0x28c50], R0 ;  /* 0x028c5000030095a7 */ /* 0x000e64000802007f */
[----:B-1----:R-:W-:Y:S05]  /*14070*/  @!P1 BRA `(.L_x_7836) ;  /* 0xfffffffc00ec9947 */ /* 0x002fea000383ffff */
[----:B------:R-:W-:Y:S05]  /*14080*/  BRA `(.L_x_8026) ;  /* 0xfffffed800dc7947 */ /* 0x000fea000383ffff */
.L_x_7841:
[----:B-1----:R-:W-:-:S04]  /*14090*/  IMAD.U32 R3, RZ, RZ, UR21 ;  /* 0x00000015ff037e24 */ /* 0x002fc8000f8e00ff */
[----:B------:R1:W2:Y:S03]  /*140a0*/  SYNCS.PHASECHK.TRANS64.TRYWAIT P1, [R3+URZ+0x28c50], R0 ;  /* 0x028c5000030075a7 */ /* 0x0002a6000802017f */
[----:B--2---:R-:W-:Y:S05]  /*140b0*/  @!P1 NANOSLEEP.SYNCS 0x989680 ;  /* 0x009896800000995d */ /* 0x004fea0003900000 */
[----:B------:R-:W2:Y:S02]  /*140c0*/  @!P1 SYNCS.PHASECHK.TRANS64 P1, [R3+URZ+0x28c50], R0 ;  /* 0x028c5000030095a7 */ /* 0x000ea4000802007f */
[----:B--2---:R-:W-:Y:S05]  /*140d0*/  @!P1 BRA `(.L_x_7841) ;  /* 0xfffffffc00ec9947 */ /* 0x004fea000383ffff */
[----:B------:R-:W-:Y:S05]  /*140e0*/  BRA `(.L_x_7840) ;  /* 0xfffffee400d87947 */ /* 0x000fea000383ffff */
.L_x_7844:
[----:B0-----:R-:W-:-:S04]  /*140f0*/  IMAD.U32 R3, RZ, RZ, UR46 ;  /* 0x0000002eff037e24 */ /* 0x001fc8000f8e00ff */
[----:B------:R0:W1:Y:S03]  /*14100*/  SYNCS.PHASECHK.TRANS64.TRYWAIT P1, [R3+URZ+0x28c00], R0 ;  /* 0x028c0000030075a7 */ /* 0x000066000802017f */
[----:B-1----:R-:W-:Y:S05]  /*14110*/  @!P1 NANOSLEEP.SYNCS 0x989680 ;  /* 0x009896800000995d */ /* 0x002fea0003900000 */
[----:B------:R-:W1:Y:S02]  /*14120*/  @!P1 SYNCS.PHASECHK.TRANS64 P1, [R3+URZ+0x28c00], R0 ;  /* 0x028c0000030095a7 */ /* 0x000e64000802007f */
[----:B-1----:R-:W-:Y:S05]  /*14130*/  @!P1 BRA `(.L_x_7844) ;  /* 0xfffffffc00ec9947 */ /* 0x002fea000383ffff */
[----:B------:R-:W-:Y:S05]  /*14140*/  BRA `(.L_x_8027) ;  /* 0xfffffef800647947 */ /* 0x000fea000383ffff */
.L_x_7848:
[----:B--2---:R2:W3:Y:S02]  /*14150*/  SYNCS.PHASECHK.TRANS64.TRYWAIT P1, [R7+URZ+0x28c30], R8 ;  /* 0x028c3008070075a7 */ /* 0x0044e4000802017f */
[----:B---3--:R-:W-:Y:S05]  /*14160*/  @!P1 NANOSLEEP.SYNCS 0x989680 ;  /* 0x009896800000995d */ /* 0x008fea0003900000 */
[----:B------:R-:W3:Y:S02]  /*14170*/  @!P1 SYNCS.PHASECHK.TRANS64 P1, [R7+URZ+0x28c30], R8 ;  /* 0x028c3008070095a7 */ /* 0x000ee4000802007f */
[----:B---3--:R-:W-:Y:S05]  /*14180*/  @!P1 BRA `(.L_x_7848) ;  /* 0xfffffffc00f09947 */ /* 0x008fea000383ffff */
[----:B------:R-:W-:Y:S05]  /*14190*/  BRA `(.L_x_7847) ;  /* 0xfffffef800807947 */ /* 0x000fea000383ffff */
.L_x_7852:
[----:B--2---:R2:W3:Y:S02]  /*141a0*/  SYNCS.PHASECHK.TRANS64.TRYWAIT P3, [R7+URZ+0x28c50], R8 ;  /* 0x028c5008070075a7 */ /* 0x0044e4000806017f */
[----:B---3--:R-:W-:Y:S05]  /*141b0*/  @!P3 NANOSLEEP.SYNCS 0x989680 ;  /* 0x009896800000b95d */ /* 0x008fea0003900000 */
[----:B------:R-:W3:Y:S02]  /*141c0*/  @!P3 SYNCS.PHASECHK.TRANS64 P3, [R7+URZ+0x28c50], R8 ;  /* 0x028c50080700b5a7 */ /* 0x000ee4000806007f */
[----:B---3--:R-:W-:Y:S05]  /*141d0*/  @!P3 BRA `(.L_x_7852) ;  /* 0xfffffffc00f0b947 */ /* 0x008fea000383ffff */
[----:B------:R-:W-:Y:S05]  /*141e0*/  BRA `(.L_x_7851) ;  /* 0xffffff10000c7947 */ /* 0x000fea000383ffff */
.L_x_7857:
[----:B--2---:R-:W-:-:S04]  /*141f0*/  IMAD.U32 R6, RZ, RZ, UR25 ;  /* 0x00000019ff067e24 */ /* 0x004fc8000f8e00ff */
[----:B------:R2:W3:Y:S03]  /*14200*/  SYNCS.PHASECHK.TRANS64.TRYWAIT P3, [R6+URZ+0x28c30], R7 ;  /* 0x028c3007060075a7 */ /* 0x0004e6000806017f */
[----:B---3--:R-:W-:Y:S05]  /*14210*/  @!P3 NANOSLEEP.SYNCS 0x989680 ;  /* 0x009896800000b95d */ /* 0x008fea0003900000 */
[----:B------:R-:W3:Y:S02]  /*14220*/  @!P3 SYNCS.PHASECHK.TRANS64 P3, [R6+URZ+0x28c30], R7 ;  /* 0x028c30070600b5a7 */ /* 0x000ee4000806007f */
[----:B---3--:R-:W-:Y:S05]  /*14230*/  @!P3 BRA `(.L_x_7857) ;  /* 0xfffffffc00ecb947 */ /* 0x008fea000383ffff */
[----:B------:R-:W-:Y:S05]  /*14240*/  BRA `(.L_x_7856) ;  /* 0xffffff1400107947 */ /* 0x000fea000383ffff */
.L_x_7861:
[----:B--2---:R2:W3:Y:S02]  /*14250*/  SYNCS.PHASECHK.TRANS64.TRYWAIT P3, [R178+URZ+0x28c50], R7 ;  /* 0x028c5007b20075a7 */ /* 0x0044e4000806017f */
[----:B---3--:R-:W-:Y:S05]  /*14260*/  @!P3 NANOSLEEP.SYNCS 0x989680 ;  /* 0x009896800000b95d */ /* 0x008fea0003900000 */
[----:B------:R-:W3:Y:S02]  /*14270*/  @!P3 SYNCS.PHASECHK.TRANS64 P3, [R178+URZ+0x28c50], R7 ;  /* 0x028c5007b200b5a7 */ /* 0x000ee4000806007f */
[----:B---3--:R-:W-:Y:S05]  /*14280*/  @!P3 BRA `(.L_x_7861) ;  /* 0xfffffffc00f0b947 */ /* 0x008fea000383ffff */
[----:B------:R-:W-:Y:S05]  /*14290*/  BRA `(.L_x_7860) ;  /* 0xffffff3000847947 */ /* 0x000fea000383ffff */
.L_x_7867:
[----:B---3--:R-:W-:-:S04]  /*142a0*/  IMAD.U32 R6, RZ, RZ, UR24 ;  /* 0x00000018ff067e24 */ /* 0x008fc8000f8e00ff */
[----:B------:R3:W4:Y:S03]  /*142b0*/  SYNCS.PHASECHK.TRANS64.TRYWAIT P2, [R6+URZ+0x28c30], R7 ;  /* 0x028c3007060075a7 */ /* 0x000726000804017f */
[----:B----4-:R-:W-:Y:S05]  /*142c0*/  @!P2 NANOSLEEP.SYNCS 0x989680 ;  /* 0x009896800000a95d */ /* 0x010fea0003900000 */
[----:B------:R-:W4:Y:S02]  /*142d0*/  @!P2 SYNCS.PHASECHK.TRANS64 P2, [R6+URZ+0x28c30], R7 ;  /* 0x028c30070600a5a7 */ /* 0x000f24000804007f */
[----:B----4-:R-:W-:Y:S05]  /*142e0*/  @!P2 BRA `(.L_x_7867) ;  /* 0xfffffffc00eca947 */ /* 0x010fea000383ffff */
[----:B------:R-:W-:Y:S05]  /*142f0*/  BRA `(.L_x_7866) ;  /* 0xffffff3400707947 */ /* 0x000fea000383ffff */
.L_x_7871:
[----:B--2---:R2:W3:Y:S02]  /*14300*/  SYNCS.PHASECHK.TRANS64.TRYWAIT P2, [R170+URZ+0x28c50], R7 ;  /* 0x028c5007aa0075a7 */ /* 0x0044e4000804017f */
[----:B---3--:R-:W-:Y:S05]  /*14310*/  @!P2 NANOSLEEP.SYNCS 0x989680 ;  /* 0x009896800000a95d */ /* 0x008fea0003900000 */
[----:B------:R-:W3:Y:S02]  /*14320*/  @!P2 SYNCS.PHASECHK.TRANS64 P2, [R170+URZ+0x28c50], R7 ;  /* 0x028c5007aa00a5a7 */ /* 0x000ee4000804007f */
[----:B---3--:R-:W-:Y:S05]  /*14330*/  @!P2 BRA `(.L_x_7871) ;  /* 0xfffffffc00f0a947 */ /* 0x008fea000383ffff */
[----:B------:R-:W-:Y:S05]  /*14340*/  BRA `(.L_x_7870) ;  /* 0xffffff4c00947947 */ /* 0x000fea000383ffff */
.L_x_7907:
        /* <DEDUP_REMOVED lines=11> */
.L_x_8029:
[----:B------:R-:W-:Y:S05]  /*14400*/  BSYNC B0 ;  /* 0x0000000000007941 */ /* 0x000fea0003800000 */
.L_x_8028:
[----:B------:R-:W-:Y:S05]  /*14410*/  BRA `(.L_x_8030) ;  /* 0xffffffa000f07947 */ /* 0x000fea000383ffff */
.L_x_7909:
[----:B------:R-:W-:Y:S01]  /*14420*/  BSSY B0, `(.L_x_8031) ;  /* 0x0000006000007945 */ /* 0x000fe20003800000 */
[----:B------:R-:W-:-:S07]  /*14430*/  IMAD.MOV.U32 R15, RZ, RZ, -0x1 ;  /* 0xffffffffff0f7424 */ /* 0x000fce00078e00ff */
[----:B0123--:R-:W-:Y:S05]  /*14440*/  WARPSYNC.COLLECTIVE R15, `(.L_x_8032) ;  /* 0x000000000f0c7348 */ /* 0x00ffea0003c00000 */
[----:B------:R-:W-:Y:S02]  /*14450*/  ELECT P6, UR62, PT ;  /* 0x00000000003e782f */ /* 0x000fe400038c0000 */
[----:B------:R-:W-:Y:S01]  /*14460*/  MOV R14, UR62 ;  /* 0x0000003e000e7c02 */ /* 0x000fe20008000f00 */
[----:B0123--:R-:W-:Y:S10]  /*14470*/  ENDCOLLECTIVE ;  /* 0x000000000000791b */ /* 0x00fff40003800000 */
.L_x_8032:
[----:B------:R-:W-:Y:S05]  /*14480*/  BSYNC B0 ;  /* 0x0000000000007941 */ /* 0x000fea0003800000 */
.L_x_8031:
[----:B------:R-:W-:Y:S05]  /*14490*/  BRA `(.L_x_8033) ;  /* 0xffffffa000f87947 */ /* 0x000fea000383ffff */
.L_x_7911:
[----:B---3--:R3:W4:Y:S02]  /*144a0*/  SYNCS.PHASECHK.TRANS64.TRYWAIT P0, [R0+URZ+0x28c40], R2 ;  /* 0x028c4002000075a7 */ /* 0x008724000800017f */
[----:B----4-:R-:W-:Y:S05]  /*144b0*/  @!P0 NANOSLEEP.SYNCS 0x989680 ;  /* 0x009896800000895d */ /* 0x010fea0003900000 */
[----:B------:R-:W4:Y:S02]  /*144c0*/  @!P0 SYNCS.PHASECHK.TRANS64 P0, [R0+URZ+0x28c40], R2 ;  /* 0x028c4002000085a7 */ /* 0x000f24000800007f */
[----:B----4-:R-:W-:Y:S05]  /*144d0*/  @!P0 BRA `(.L_x_7911) ;  /* 0xfffffffc00f08947 */ /* 0x010fea000383ffff */
[----:B------:R-:W-:Y:S05]  /*144e0*/  BRA `(.L_x_8034) ;  /* 0xffffffa400647947 */ /* 0x000fea000383ffff */
.L_x_7915:
[----:B------:R-:W-:Y:S02]  /*144f0*/  IMAD.MOV.U32 R13, RZ, RZ, R2 ;  /* 0x000000ffff0d7224 */ /* 0x000fe400078e0002 */
[----:B------:R-:W-:Y:S02]  /*14500*/  IMAD.MOV.U32 R12, RZ, RZ, RZ ;  /* 0x000000ffff0c7224 */ /* 0x000fe400078e00ff */
[----:B------:R-:W-:Y:S02]  /*14510*/  IMAD.MOV.U32 R11, RZ, RZ, 0x181f ;  /* 0x0000181fff0b7424 */ /* 0x000fe400078e00ff */
[----:B------:R-:W-:Y:S02]  /*14520*/  IMAD.MOV.U32 R15, RZ, RZ, -0x1 ;  /* 0xffffffffff0f7424 */ /* 0x000fe400078e00ff */
[----:B-----5:R-:W-:Y:S02]  /*14530*/  IMAD R0, R6, R7, RZ ;  /* 0x0000000706007224 */ /* 0x020fe400078e02ff */
[----:B------:R-:W-:-:S07]  /*14540*/  IMAD R17, R17, 0x40, R8 ;  /* 0x0000004011117824 */ /* 0x000fce00078e0208 */
[----:B------:R-:W-:Y:S05]  /*14550*/  WARPSYNC.COLLECTIVE R15, `(.L_x_8035) ;  /* 0x000000000f087348 */ /* 0x000fea0003c00000 */
[----:B------:R0:W1:Y:S02]  /*14560*/  SHFL.IDX P6, R14, R13, R12, R11 ;  /* 0x0000000c0d0e7389 */ /* 0x00006400000c000b */
[----:B01----:R-:W-:Y:S01]  /*14570*/  ENDCOLLECTIVE ;  /* 0x000000000000791b */ /* 0x003fe20003800000 */
.L_x_8035:
[C---:B------:R-:W-:Y:S01]  /*14580*/  VIADD R7, R17.reuse, 0x10 ;  /* 0x0000001011077836 */ /* 0x040fe20000000000 */
[----:B------:R-:W-:Y:S01]  /*14590*/  ISETP.GE.AND P1, PT, R17, R0, PT ;  /* 0x000000001100720c */ /* 0x000fe20003f26270 */
[----:B------:R-:W-:Y:S02]  /*145a0*/  IMAD.MOV.U32 R13, RZ, RZ, R3 ;  /* 0x000000ffff0d7224 */ /* 0x000fe400078e0003 */
[----:B------:R-:W-:-:S10]  /*145b0*/  IMAD.MOV.U32 R4, RZ, RZ, R14 ;  /* 0x000000ffff047224 */ /* 0x000fd400078e000e */
[----:B------:R-:W-:Y:S05]  /*145c0*/  WARPSYNC.COLLECTIVE R15, `(.L_x_8036) ;  /* 0x000000000f087348 */ /* 0x000fea0003c00000 */
[----:B------:R0:W1:Y:S02]  /*145d0*/  SHFL.IDX P6, R14, R13, R12, R11 ;  /* 0x0000000c0d0e7389 */ /* 0x00006400000c000b */
[----:B01----:R-:W-:Y:S01]  /*145e0*/  ENDCOLLECTIVE ;  /* 0x000000000000791b */ /* 0x003fe20003800000 */
.L_x_8036:
[----:B------:R-:W-:Y:S02]  /*145f0*/  IMAD.MOV.U32 R13, RZ, RZ, R2 ;  /* 0x000000ffff0d7224 */ /* 0x000fe400078e0002 */
[----:B------:R-:W-:Y:S02]  /*14600*/  IMAD.MOV.U32 R12, RZ, RZ, 0x1 ;  /* 0x00000001ff0c7424 */ /* 0x000fe400078e00ff */
[----:B------:R-:W-:-:S07]  /*14610*/  IMAD.MOV.U32 R5, RZ, RZ, R14 ;  /* 0x000000ffff057224 */ /* 0x000fce00078e000e */
[----:B------:R-:W-:Y:S05]  /*14620*/  WARPSYNC.COLLECTIVE R15, `(.L_x_8037) ;  /* 0x000000000f087348 */ /* 0x000fea0003c00000 */
[----:B------:R0:W1:Y:S02]  /*14630*/  SHFL.IDX P6, R14, R13, R12, R11 ;  /* 0x0000000c0d0e7389 */ /* 0x00006400000c000b */
[----:B01----:R-:W-:Y:S01]  /*14640*/  ENDCOLLECTIVE ;  /* 0x000000000000791b */ /* 0x003fe20003800000 */
.L_x_8037:
        /* <DEDUP_REMOVED lines=15> */
.L_x_8038:
[----:B------:R-:W-:Y:S02]  /*14740*/  IMAD.MOV.U32 R13, RZ, RZ, R2 ;  /* 0x000000ffff0d7224 */ /* 0x000fe400078e0002 */
[----:B------:R-:W-:Y:S02]  /*14750*/  IMAD.MOV.U32 R12, RZ, RZ, 0x2 ;  /* 0x00000002ff0c7424 */ /* 0x000fe400078e00ff */
[----:B------:R-:W-:-:S07]  /*14760*/  IMAD.MOV.U32 R5, RZ, RZ, R14 ;  /* 0x000000ffff057224 */ /* 0x000fce00078e000e */
[----:B------:R-:W-:Y:S05]  /*14770*/  WARPSYNC.COLLECTIVE R15, `(.L_x_8039) ;  /* 0x000000000f087348 */ /* 0x000fea0003c00000 */
[----:B------:R0:W1:Y:S02]  /*14780*/  SHFL.IDX P6, R14, R13, R12, R11 ;  /* 0x0000000c0d0e7389 */ /* 0x00006400000c000b */
[----:B01----:R-:W-:Y:S01]  /*14790*/  ENDCOLLECTIVE ;  /* 0x000000000000791b */ /* 0x003fe20003800000 */
.L_x_8039:
        /* <DEDUP_REMOVED lines=10> */
[----:B0-----:R-:W-:-:S05]  /*14840*/  VIADD R4, R17, 0x20 ;  /* 0x0000002011047836 */ /* 0x001fca0000000000 */
[----:B------:R-:W-:Y:S01]  /*14850*/  ISETP.GE.AND P1, PT, R4, R0, PT ;  /* 0x000000000400720c */ /* 0x000fe20003f26270 */
[----:B------:R-:W-:-:S12]  /*14860*/  IMAD.MOV.U32 R4, RZ, RZ, R14 ;  /* 0x000000ffff047224 */ /* 0x000fd800078e000e */
[----:B------:R-:W-:Y:S05]  /*14870*/  WARPSYNC.COLLECTIVE R15, `(.L_x_8040) ;  /* 0x000000000f087348 */ /* 0x000fea0003c00000 */
[----:B------:R0:W1:Y:S02]  /*14880*/  SHFL.IDX P6, R14, R13, R12, R11 ;  /* 0x0000000c0d0e7389 */ /* 0x00006400000c000b */
[----:B01----:R-:W-:Y:S01]  /*14890*/  ENDCOLLECTIVE ;  /* 0x000000000000791b */ /* 0x003fe20003800000 */
.L_x_8040:
[----:B------:R-:W-:Y:S02]  /*148a0*/  IMAD.MOV.U32 R13, RZ, RZ, R2 ;  /* 0x000000ffff0d7224 */ /* 0x000fe400078e0002 */
[----:B------:R-:W-:Y:S02]  /*148b0*/  IMAD.MOV.U32 R12, RZ, RZ, 0x3 ;  /* 0x00000003ff0c7424 */ /* 0x000fe400078e00ff */
[----:B------:R-:W-:-:S07]  /*148c0*/  IMAD.MOV.U32 R5, RZ, RZ, R14 ;  /* 0x000000ffff057224 */ /* 0x000fce00078e000e */
[----:B------:R-:W-:Y:S05]  /*148d0*/  WARPSYNC.COLLECTIVE R15, `(.L_x_8041) ;  /* 0x000000000f087348 */ /* 0x000fea0003c00000 */
[----:B------:R0:W1:Y:S02]  /*148e0*/  SHFL.IDX P6, R14, R13, R12, R11 ;  /* 0x0000000c0d0e7389 */ /* 0x00006400000c000b */
[----:B01----:R-:W-:Y:S01]  /*148f0*/  ENDCOLLECTIVE ;  /* 0x000000000000791b */ /* 0x003fe20003800000 */
.L_x_8041:
        /* <DEDUP_REMOVED lines=14> */
.L_x_8042:
[----:B------:R-:W-:Y:S01]  /*149e0*/  IMAD.MOV.U32 R3, RZ, RZ, R14 ;  /* 0x000000ffff037224 */ /* 0x000fe200078e000e */
[----:B------:R-:W-:Y:S06]  /*149f0*/  BRA `(.L_x_8043) ;  /* 0xffffffa800d07947 */ /* 0x000fec000383ffff */
.L_x_7918:
[----:B0-----:R-:W2:Y:S02]  /*14a00*/  LDL R2, [R1+0x4] ;  /* 0x0000040001027983 */ /* 0x001ea40000100800 */
[----:B--2---:R0:W1:Y:S02]  /*14a10*/  SYNCS.PHASECHK.TRANS64.TRYWAIT P0, [R2+URZ+0x28c20], R0 ;  /* 0x028c2000020075a7 */ /* 0x004064000800017f */
[----:B-1----:R-:W-:Y:S05]  /*14a20*/  @!P0 NANOSLEEP.SYNCS 0x989680 ;  /* 0x009896800000895d */ /* 0x002fea0003900000 */
[----:B------:R-:W1:Y:S02]  /*14a30*/  @!P0 SYNCS.PHASECHK.TRANS64 P0, [R2+URZ+0x28c20], R0 ;  /* 0x028c2000020085a7 */ /* 0x000e64000800007f */
[----:B-1----:R-:W-:Y:S05]  /*14a40*/  @!P0 BRA `(.L_x_7918) ;  /* 0xfffffffc00ec8947 */ /* 0x002fea000383ffff */
[----:B------:R-:W-:Y:S05]  /*14a50*/  BRA `(.L_x_8044) ;  /* 0xffffffac00307947 */ /* 0x000fea000383ffff */
.L_x_7922:
[----:B0-----:R0:W1:Y:S02]  /*14a60*/  SYNCS.PHASECHK.TRANS64.TRYWAIT P0, [R0+URZ+0x28c60], R2 ;  /* 0x028c6002000075a7 */ /* 0x001064000800017f */
[----:B-1----:R-:W-:Y:S05]  /*14a70*/  @!P0 NANOSLEEP.SYNCS 0x989680 ;  /* 0x009896800000895d */ /* 0x002fea0003900000 */
[----:B------:R-:W1:Y:S02]  /*14a80*/  @!P0 SYNCS.PHASECHK.TRANS64 P0, [R0+URZ+0x28c60], R2 ;  /* 0x028c6002000085a7 */ /* 0x000e64000800007f */
[----:B-1----:R-:W-:Y:S05]  /*14a90*/  @!P0 BRA `(.L_x_7922) ;  /* 0xfffffffc00f08947 */ /* 0x002fea000383ffff */
[----:B------:R-:W-:Y:S05]  /*14aa0*/  BRA `(.L_x_8045) ;  /* 0xffffffac00607947 */ /* 0x000fea000383ffff */
.L_x_7941:
[----:B-1----:R1:W2:Y:S02]  /*14ab0*/  SYNCS.PHASECHK.TRANS64.TRYWAIT P0, [R3+URZ+0x28c40], R2 ;  /* 0x028c4002030075a7 */ /* 0x0022a4000800017f */
[----:B--2---:R-:W-:Y:S05]  /*14ac0*/  @!P0 NANOSLEEP.SYNCS 0x989680 ;  /* 0x009896800000895d */ /* 0x004fea0003900000 */
[----:B------:R-:W2:Y:S02]  /*14ad0*/  @!P0 SYNCS.PHASECHK.TRANS64 P0, [R3+URZ+0x28c40], R2 ;  /* 0x028c4002030085a7 */ /* 0x000ea4000800007f */
[----:B--2---:R-:W-:Y:S05]  /*14ae0*/  @!P0 BRA `(.L_x_7941) ;  /* 0xfffffffc00f08947 */ /* 0x004fea000383ffff */
[----:B------:R-:W-:Y:S05]  /*14af0*/  BRA `(.L_x_8046) ;  /* 0xffffffb800847947 */ /* 0x000fea000383ffff */
.L_x_7946:
[----:B0-----:R0:W2:Y:S02]  /*14b00*/  SYNCS.PHASECHK.TRANS64.TRYWAIT P0, [R3+URZ+0x28c60], R2 ;  /* 0x028c6002030075a7 */ /* 0x0010a4000800017f */
[----:B--2---:R-:W-:Y:S05]  /*14b10*/  @!P0 NANOSLEEP.SYNCS 0x989680 ;  /* 0x009896800000895d */ /* 0x004fea0003900000 */
[----:B------:R-:W2:Y:S02]  /*14b20*/  @!P0 SYNCS.PHASECHK.TRANS64 P0, [R3+URZ+0x28c60], R2 ;  /* 0x028c6002030085a7 */ /* 0x000ea4000800007f */
[----:B--2---:R-:W-:Y:S05]  /*14b30*/  @!P0 BRA `(.L_x_7946) ;  /* 0xfffffffc00f08947 */ /* 0x004fea000383ffff */
[----:B------:R-:W-:Y:S05]  /*14b40*/  BRA `(.L_x_8047) ;  /* 0xffffffbc000c7947 */ /* 0x000fea000383ffff */
.L_x_7961:
[----:B0-----:R0:W1:Y:S02]  /*14b50*/  SYNCS.PHASECHK.TRANS64.TRYWAIT P0, [R4+URZ+0x28c40], R2 ;  /* 0x028c4002040075a7 */ /* 0x001064000800017f */
[----:B-1----:R-:W-:Y:S05]  /*14b60*/  @!P0 NANOSLEEP.SYNCS 0x989680 ;  /* 0x009896800000895d */ /* 0x002fea0003900000 */
[----:B------:R-:W1:Y:S02]  /*14b70*/  @!P0 SYNCS.PHASECHK.TRANS64 P0, [R4+URZ+0x28c40], R2 ;  /* 0x028c4002040085a7 */ /* 0x000e64000800007f */
[----:B-1----:R-:W-:Y:S05]  /*14b80*/  @!P0 BRA `(.L_x_7961) ;  /* 0xfffffffc00f08947 */ /* 0x002fea000383ffff */
[----:B------:R-:W-:Y:S05]  /*14b90*/  BRA `(.L_x_8048) ;  /* 0xffffffc800147947 */ /* 0x000fea000383ffff */
.L_x_7966:
[----:B-1----:R1:W2:Y:S02]  /*14ba0*/  SYNCS.PHASECHK.TRANS64.TRYWAIT P0, [R4+URZ+0x28c60], R2 ;  /* 0x028c6002040075a7 */ /* 0x0022a4000800017f */
[----:B--2---:R-:W-:Y:S05]  /*14bb0*/  @!P0 NANOSLEEP.SYNCS 0x989680 ;  /* 0x009896800000895d */ /* 0x004fea0003900000 */
[----:B------:R-:W2:Y:S02]  /*14bc0*/  @!P0 SYNCS.PHASECHK.TRANS64 P0, [R4+URZ+0x28c60], R2 ;  /* 0x028c6002040085a7 */ /* 0x000ea4000800007f */
[----:B--2---:R-:W-:Y:S05]  /*14bd0*/  @!P0 BRA `(.L_x_7966) ;  /* 0xfffffffc00f08947 */ /* 0x004fea000383ffff */
[----:B------:R-:W-:Y:S05]  /*14be0*/  BRA `(.L_x_8049) ;  /* 0xffffffc800987947 */ /* 0x000fea000383ffff */
.L_x_7981:
[----:B-1----:R1:W2:Y:S02]  /*14bf0*/  SYNCS.PHASECHK.TRANS64.TRYWAIT P0, [R4+URZ+0x28c40], R2 ;  /* 0x028c4002040075a7 */ /* 0x0022a4000800017f */
[----:B--2---:R-:W-:Y:S05]  /*14c00*/  @!P0 NANOSLEEP.SYNCS 0x989680 ;  /* 0x009896800000895d */ /* 0x004fea0003900000 */
[----:B------:R-:W2:Y:S02]  /*14c10*/  @!P0 SYNCS.PHASECHK.TRANS64 P0, [R4+URZ+0x28c40], R2 ;  /* 0x028c4002040085a7 */ /* 0x000ea4000800007f */
[----:B--2---:R-:W-:Y:S05]  /*14c20*/  @!P0 BRA `(.L_x_7981) ;  /* 0xfffffffc00f08947 */ /* 0x004fea000383ffff */
[----:B------:R-:W-:Y:S05]  /*14c30*/  BRA `(.L_x_8050) ;  /* 0xffffffd400847947 */ /* 0x000fea000383ffff */
.L_x_7986:
[----:B0-----:R0:W2:Y:S02]  /*14c40*/  SYNCS.PHASECHK.TRANS64.TRYWAIT P0, [R4+URZ+0x28c60], R2 ;  /* 0x028c6002040075a7 */ /* 0x0010a4000800017f */
[----:B--2---:R-:W-:Y:S05]  /*14c50*/  @!P0 NANOSLEEP.SYNCS 0x989680 ;  /* 0x009896800000895d */ /* 0x004fea0003900000 */
[----:B------:R-:W2:Y:S02]  /*14c60*/  @!P0 SYNCS.PHASECHK.TRANS64 P0, [R4+URZ+0x28c60], R2 ;  /* 0x028c6002040085a7 */ /* 0x000ea4000800007f */
[----:B--2---:R-:W-:Y:S05]  /*14c70*/  @!P0 BRA `(.L_x_7986) ;  /* 0xfffffffc00f08947 */ /* 0x004fea000383ffff */
[----:B------:R-:W-:Y:S05]  /*14c80*/  BRA `(.L_x_8051) ;  /* 0xffffffd8000c7947 */ /* 0x000fea000383ffff */
.L_x_8002:
        /* <DEDUP_REMOVED lines=8> */
.L_x_8053:
[----:B------:R-:W-:Y:S05]  /*14d10*/  BSYNC B0 ;  /* 0x0000000000007941 */ /* 0x000fea0003800000 */
.L_x_8052:
        /* <DEDUP_REMOVED lines=9> */
.L_x_8054:
        /* <DEDUP_REMOVED lines=18> */
.L_x_8055:
[----:B------:R-:W-:Y:S01]  /*14ed0*/  IMAD.MOV.U32 R12, RZ, RZ, 0x2 ;  /* 0x00000002ff0c7424 */ /* 0x000fe200078e00ff */
[----:B------:R-:W-:-:S05]  /*14ee0*/  SEL R5, R14, RZ, P1 ;  /* 0x000000ff0e057207 */ /* 0x000fca0000800000 */
[----:B------:R-:W-:-:S04]  /*14ef0*/  IMAD.IADD R3, R2, 0x1, R5 ;  /* 0x0000000102037824 */ /* 0x000fc800078e0205 */
[----:B------:R-:W-:-:S07]  /*14f00*/  IMAD.MOV.U32 R13, RZ, RZ, R3 ;  /* 0x000000ffff0d7224 */ /* 0x000fce00078e0003 */
[----:B------:R-:W-:Y:S05]  /*14f10*/  WARPSYNC.COLLECTIVE R15, `(.L_x_8056) ;  /* 0x000000000f087348 */ /* 0x000fea0003c00000 */
[----:B------:R0:W1:Y:S02]  /*14f20*/  SHFL.UP P6, R14, R13, R12, R11 ;  /* 0x0400000c0d0e7389 */ /* 0x00006400000c000b */
[----:B01----:R-:W-:Y:S01]  /*14f30*/  ENDCOLLECTIVE ;  /* 0x000000000000791b */ /* 0x003fe20003800000 */
.L_x_8056:
[----:B------:R-:W-:Y:S01]  /*14f40*/  IMAD.MOV.U32 R12, RZ, RZ, 0x4 ;  /* 0x00000004ff0c7424 */ /* 0x000fe200078e00ff */
[----:B------:R-:W-:-:S05]  /*14f50*/  SEL R14, R14, RZ, P2 ;  /* 0x000000ff0e0e7207 */ /* 0x000fca0001000000 */
[----:B------:R-:W-:-:S04]  /*14f60*/  IMAD.IADD R3, R3, 0x1, R14 ;  /* 0x0000000103037824 */ /* 0x000fc800078e020e */
[----:B------:R-:W-:-:S07]  /*14f70*/  IMAD.MOV.U32 R13, RZ, RZ, R3 ;  /* 0x000000ffff0d7224 */ /* 0x000fce00078e0003 */
[----:B------:R-:W-:Y:S05]  /*14f80*/  WARPSYNC.COLLECTIVE R15, `(.L_x_8057) ;  /* 0x000000000f087348 */ /* 0x000fea0003c00000 */
[----:B------:R0:W1:Y:S02]  /*14f90*/  SHFL.UP P6, R14, R13, R12, R11 ;  /* 0x0400000c0d0e7389 */ /* 0x00006400000c000b */
[----:B01----:R-:W-:Y:S01]  /*14fa0*/  ENDCOLLECTIVE ;  /* 0x000000000000791b */ /* 0x003fe20003800000 */
.L_x_8057:
[----:B------:R-:W-:Y:S01]  /*14fb0*/  IMAD.MOV.U32 R12, RZ, RZ, 0x8 ;  /* 0x00000008ff0c7424 */ /* 0x000fe200078e00ff */
[----:B------:R-:W-:-:S05]  /*14fc0*/  SEL R14, R14, RZ, P3 ;  /* 0x000000ff0e0e7207 */ /* 0x000fca0001800000 */
[----:B------:R-:W-:-:S04]  /*14fd0*/  IMAD.IADD R3, R3, 0x1, R14 ;  /* 0x0000000103037824 */ /* 0x000fc800078e020e */
[----:B------:R-:W-:-:S07]  /*14fe0*/  IMAD.MOV.U32 R13, RZ, RZ, R3 ;  /* 0x000000ffff0d7224 */ /* 0x000fce00078e0003 */
[----:B------:R-:W-:Y:S05]  /*14ff0*/  WARPSYNC.COLLECTIVE R15, `(.L_x_8058) ;  /* 0x000000000f087348 */ /* 0x000fea0003c00000 */
[----:B------:R0:W1:Y:S02]  /*15000*/  SHFL.UP P6, R14, R13, R12, R11 ;  /* 0x0400000c0d0e7389 */ /* 0x00006400000c000b */
[----:B01----:R-:W-:Y:S01]  /*15010*/  ENDCOLLECTIVE ;  /* 0x000000000000791b */ /* 0x003fe20003800000 */
.L_x_8058:
[----:B------:R-:W-:Y:S01]  /*15020*/  IMAD.MOV.U32 R12, RZ, RZ, 0x10 ;  /* 0x00000010ff0c7424 */ /* 0x000fe200078e00ff */
[----:B------:R-:W-:-:S05]  /*15030*/  SEL R14, R14, RZ, P4 ;  /* 0x000000ff0e0e7207 */ /* 0x000fca0002000000 */
[----:B------:R-:W-:-:S04]  /*15040*/  IMAD.IADD R3, R3, 0x1, R14 ;  /* 0x0000000103037824 */ /* 0x000fc800078e020e */
[----:B------:R-:W-:-:S07]  /*15050*/  IMAD.MOV.U32 R13, RZ, RZ, R3 ;  /* 0x000000ffff0d7224 */ /* 0x000fce00078e0003 */
[----:B------:R-:W-:Y:S05]  /*15060*/  WARPSYNC.COLLECTIVE R15, `(.L_x_8059) ;  /* 0x000000000f087348 */ /* 0x000fea0003c00000 */
[----:B------:R0:W1:Y:S02]  /*15070*/  SHFL.UP P6, R14, R13, R12, R11 ;  /* 0x0400000c0d0e7389 */ /* 0x00006400000c000b */
[----:B01----:R-:W-:Y:S01]  /*15080*/  ENDCOLLECTIVE ;  /* 0x000000000000791b */ /* 0x003fe20003800000 */
.L_x_8059:
        /* <DEDUP_REMOVED lines=8> */
.L_x_8060:
[----:B------:R-:W-:Y:S05]  /*15110*/  BRA `(.L_x_8061) ;  /* 0xffffffe0007c7947 */ /* 0x000fea000383ffff */
.L_x_8007:
        /* <DEDUP_REMOVED lines=8> */
.L_x_8063:
[----:B------:R-:W-:Y:S05]  /*151a0*/  BSYNC B0 ;  /* 0x0000000000007941 */ /* 0x000fea0003800000 */
.L_x_8062:
        /* <DEDUP_REMOVED lines=8> */
.L_x_8064:
[----:B------:R-:W-:Y:S01]  /*15230*/  IMAD.MOV.U32 R12, RZ, RZ, 0x4 ;  /* 0x00000004ff0c7424 */ /* 0x000fe200078e00ff */
[----:B------:R-:W-:-:S05]  /*15240*/  SEL R4, R14, RZ, P2 ;  /* 0x000000ff0e047207 */ /* 0x000fca0001000000 */
[----:B------:R-:W-:-:S04]  /*15250*/  IMAD.IADD R4, R13, 0x1, R4 ;  /* 0x000000010d047824 */ /* 0x000fc800078e0204 */
[----:B------:R-:W-:-:S07]  /*15260*/  IMAD.MOV.U32 R13, RZ, RZ, R4 ;  /* 0x000000ffff0d7224 */ /* 0x000fce00078e0004 */
[----:B------:R-:W-:Y:S05]  /*15270*/  WARPSYNC.COLLECTIVE R15, `(.L_x_8065) ;  /* 0x000000000f087348 */ /* 0x000fea0003c00000 */
[----:B------:R0:W1:Y:S02]  /*15280*/  SHFL.UP P6, R14, R13, R12, R11 ;  /* 0x0400000c0d0e7389 */ /* 0x00006400000c000b */
[----:B01----:R-:W-:Y:S01]  /*15290*/  ENDCOLLECTIVE ;  /* 0x000000000000791b */ /* 0x003fe20003800000 */
.L_x_8065:
[----:B------:R-:W-:Y:S01]  /*152a0*/  IMAD.MOV.U32 R12, RZ, RZ, 0x8 ;  /* 0x00000008ff0c7424 */ /* 0x000fe200078e00ff */
[----:B------:R-:W-:-:S05]  /*152b0*/  SEL R5, R14, RZ, P3 ;  /* 0x000000ff0e057207 */ /* 0x000fca0001800000 */
[----:B------:R-:W-:-:S04]  /*152c0*/  IMAD.IADD R5, R4, 0x1, R5 ;  /* 0x0000000104057824 */ /* 0x000fc800078e0205 */
[----:B------:R-:W-:-:S07]  /*152d0*/  IMAD.MOV.U32 R13, RZ, RZ, R5 ;  /* 0x000000ffff0d7224 */ /* 0x000fce00078e0005 */
[----:B------:R-:W-:Y:S05]  /*152e0*/  WARPSYNC.COLLECTIVE R15, `(.L_x_8066) ;  /* 0x000000000f087348 */ /* 0x000fea0003c00000 */
[----:B------:R0:W1:Y:S02]  /*152f0*/  SHFL.UP P6, R14, R13, R12, R11 ;  /* 0x0400000c0d0e7389 */ /* 0x00006400000c000b */
[----:B01----:R-:W-:Y:S01]  /*15300*/  ENDCOLLECTIVE ;  /* 0x000000000000791b */ /* 0x003fe20003800000 */
.L_x_8066:
[----:B------:R-:W-:Y:S01]  /*15310*/  IMAD.MOV.U32 R12, RZ, RZ, 0x10 ;  /* 0x00000010ff0c7424 */ /* 0x000fe200078e00ff */
[----:B------:R-:W-:-:S05]  /*15320*/  SEL R6, R14, RZ, P4 ;  /* 0x000000ff0e067207 */ /* 0x000fca0002000000 */
[----:B------:R-:W-:-:S04]  /*15330*/  IMAD.IADD R6, R5, 0x1, R6 ;  /* 0x0000000105067824 */ /* 0x000fc800078e0206 */
[----:B------:R-:W-:-:S07]  /*15340*/  IMAD.MOV.U32 R13, RZ, RZ, R6 ;  /* 0x000000ffff0d7224 */ /* 0x000fce00078e0006 */
[----:B------:R-:W-:Y:S05]  /*15350*/  WARPSYNC.COLLECTIVE R15, `(.L_x_8067) ;  /* 0x000000000f087348 */ /* 0x000fea0003c00000 */
[----:B------:R0:W1:Y:S02]  /*15360*/  SHFL.UP P6, R14, R13, R12, R11 ;  /* 0x0400000c0d0e7389 */ /* 0x00006400000c000b */
[----:B01----:R-:W-:Y:S01]  /*15370*/  ENDCOLLECTIVE ;  /* 0x000000000000791b */ /* 0x003fe20003800000 */
.L_x_8067:
        /* <DEDUP_REMOVED lines=8> */
.L_x_8068:
[----:B------:R-:W-:Y:S05]  /*15400*/  BRA `(.L_x_8069) ;  /* 0xffffffe0005c7947 */ /* 0x000fea000383ffff */
.L_x_8009:
[----:B------:R-:W-:Y:S01]  /*15410*/  BSSY B0, `(.L_x_8070) ;  /* 0x0000006000007945 */ /* 0x000fe20003800000 */
[----:B------:R-:W-:Y:S01]  /*15420*/  PLOP3.LUT P6, PT, P6, PT, PT, 0x8, 0x0 ;  /* 0x000000000000781c */ /* 0x000fe200037ce170 */
[----:B------:R-:W-:-:S12]  /*15430*/  IMAD.MOV.U32 R15, RZ, RZ, -0x1 ;  /* 0xffffffffff0f7424 */ /* 0x000fd800078e00ff */
[----:B01---5:R-:W-:Y:S05]  /*15440*/  WARPSYNC.COLLECTIVE R15, `(.L_x_8071) ;  /* 0x000000000f087348 */ /* 0x023fea0003c00000 */
[----:B------:R-:W-:Y:S01]  /*15450*/  VOTE.ANY R14, PT, P6 ;  /* 0x00000000000e7806 */ /* 0x000fe200030e0100 */
[----:B01---5:R-:W-:Y:S06]  /*15460*/  ENDCOLLECTIVE ;  /* 0x000000000000791b */ /* 0x023fec0003800000 */
.L_x_8071:
[----:B------:R-:W-:Y:S05]  /*15470*/  BSYNC B0 ;  /* 0x0000000000007941 */ /* 0x000fea0003800000 */
.L_x_8070:
        /* <DEDUP_REMOVED lines=9> */
.L_x_8072:
[----:B------:R-:W-:Y:S01]  /*15510*/  IMAD.MOV.U32 R17, RZ, RZ, R14 ;  /* 0x000000ffff117224 */ /* 0x000fe200078e000e */
[----:B------:R-:W-:Y:S06]  /*15520*/  BRA `(.L_x_8073) ;  /* 0xffffffe0004c7947 */ /* 0x000fec000383ffff */
.L_x_8011:
[----:B------:R-:W-:Y:S01]  /*15530*/  BSSY B0, `(.L_x_8074) ;  /* 0x0000007000007945 */ /* 0x000fe20003800000 */
[----:B------:R-:W-:Y:S02]  /*15540*/  IMAD.MOV.U32 R13, RZ, RZ, R3 ;  /* 0x000000ffff0d7224 */ /* 0x000fe400078e0003 */
[----:B------:R-:W-:Y:S02]  /*15550*/  IMAD.MOV.U32 R11, RZ, RZ, 0x1f ;  /* 0x0000001fff0b7424 */ /* 0x000fe400078e00ff */
[----:B------:R-:W-:-:S07]  /*15560*/  IMAD.MOV.U32 R15, RZ, RZ, -0x1 ;  /* 0xffffffffff0f7424 */ /* 0x000fce00078e00ff */
[----:B0123-5:R-:W-:Y:S05]  /*15570*/  WARPSYNC.COLLECTIVE R15, `(.L_x_8075) ;  /* 0x000000000f087348 */ /* 0x02ffea0003c00000 */
[----:B------:R4:W0:Y:S02]  /*15580*/  SHFL.IDX P6, R14, R13, R12, R11 ;  /* 0x0000000c0d0e7389 */ /* 0x00082400000c000b */
[----:B012345:R-:W-:Y:S01]  /*15590*/  ENDCOLLECTIVE ;  /* 0x000000000000791b */ /* 0x03ffe20003800000 */
.L_x_8075:
[----:B------:R-:W-:Y:S05]  /*155a0*/  BSYNC B0 ;  /* 0x0000000000007941 */ /* 0x000fea0003800000 */
.L_x_8074:
[----:B------:R-:W-:Y:S01]  /*155b0*/  IMAD.MOV.U32 R5, RZ, RZ, R14 ;  /* 0x000000ffff057224 */ /* 0x000fe200078e000e */
[----:B------:R-:W-:Y:S06]  /*155c0*/  BRA `(.L_x_8010) ;  /* 0xffffffe000407947 */ /* 0x000fec000383ffff */
.L_x_8015:
[----:B-1----:R1:W2:Y:S02]  /*155d0*/  SYNCS.PHASECHK.TRANS64.TRYWAIT P0, [R0+URZ+0x28c20], R3 ;  /* 0x028c2003000075a7 */ /* 0x0022a4000800017f */
[----:B--2---:R-:W-:Y:S05]  /*155e0*/  @!P0 NANOSLEEP.SYNCS 0x989680 ;  /* 0x009896800000895d */ /* 0x004fea0003900000 */
[----:B------:R-:W2:Y:S02]  /*155f0*/  @!P0 SYNCS.PHASECHK.TRANS64 P0, [R0+URZ+0x28c20], R3 ;  /* 0x028c2003000085a7 */ /* 0x000ea4000800007f */
[----:B--2---:R-:W-:Y:S05]  /*15600*/  @!P0 BRA `(.L_x_8015) ;  /* 0xfffffffc00f08947 */ /* 0x004fea000383ffff */
[----:B------:R-:W-:Y:S05]  /*15610*/  BRA `(.L_x_8076) ;  /* 0xffffffe400c07947 */ /* 0x000fea000383ffff */
.L_x_8016:
        /* <DEDUP_REMOVED lines=8> */
[----:B01---5:R-:W-:Y:S05]  /*156a0*/  WARPSYNC.COLLECTIVE R15, `(.L_x_8078) ;  /* 0x000000000f087348 */ /* 0x023fea0003c00000 */
[----:B------:R2:W3:Y:S02]  /*156b0*/  SHFL.IDX P6, R14, R13, R12, R11 ;  /* 0x0000000c0d0e7389 */ /* 0x0004e400000c000b */
[----:B0123-5:R-:W-:Y:S01]  /*156c0*/  ENDCOLLECTIVE ;  /* 0x000000000000791b */ /* 0x02ffe20003800000 */
.L_x_8078:
[----:B------:R-:W-:Y:S05]  /*156d0*/  BSYNC B0 ;  /* 0x0000000000007941 */ /* 0x000fea0003800000 */
.L_x_8077:
[----:B------:R-:W-:Y:S05]  /*156e0*/  BRA `(.L_x_8079) ;  /* 0xffffffe400a87947 */ /* 0x000fea000383ffff */
.L_x_8019:
[----:B------:R-:W-:Y:S01]  /*156f0*/  BSSY B1, `(.L_x_8080) ;  /* 0x0000006000017945 */ /* 0x000fe20003800000 */
[----:B------:R-:W-:-:S07]  /*15700*/  IMAD.MOV.U32 R15, RZ, RZ, -0x1 ;  /* 0xffffffffff0f7424 */ /* 0x000fce00078e00ff */
[----:B012--5:R-:W-:Y:S05]  /*15710*/  WARPSYNC.COLLECTIVE R15, `(.L_x_8081) ;  /* 0x000000000f0c7348 */ /* 0x027fea0003c00000 */
[----:B------:R-:W-:Y:S02]  /*15720*/  ELECT P6, UR62, PT ;  /* 0x00000000003e782f */ /* 0x000fe400038c0000 */
[----:B------:R-:W-:Y:S01]  /*15730*/  MOV R14, UR62 ;  /* 0x0000003e000e7c02 */ /* 0x000fe20008000f00 */
[----:B012--5:R-:W-:Y:S10]  /*15740*/  ENDCOLLECTIVE ;  /* 0x000000000000791b */ /* 0x027ff40003800000 */
.L_x_8081:
[----:B------:R-:W-:Y:S05]  /*15750*/  BSYNC B1 ;  /* 0x0000000000017941 */ /* 0x000fea0003800000 */
.L_x_8080:
[----:B------:R-:W-:Y:S05]  /*15760*/  BRA `(.L_x_8082) ;  /* 0xffffffe400a07947 */ /* 0x000fea000383ffff */
.L_x_8021:
[----:B0-----:R0:W1:Y:S02]  /*15770*/  SYNCS.PHASECHK.TRANS64.TRYWAIT P0, [R6+URZ], R5 ;  /* 0x00000005060075a7 */ /* 0x001064000800017f */
[----:B-1----:R-:W-:Y:S05]  /*15780*/  @!P0 NANOSLEEP.SYNCS 0x989680 ;  /* 0x009896800000895d */ /* 0x002fea0003900000 */
[----:B------:R-:W1:Y:S02]  /*15790*/  @!P0 SYNCS.PHASECHK.TRANS64 P0, [R6+URZ], R5 ;  /* 0x00000005060085a7 */ /* 0x000e64000800007f */
[----:B-1----:R-:W-:Y:S05]  /*157a0*/  @!P0 BRA `(.L_x_8021) ;  /* 0xfffffffc00f08947 */ /* 0x002fea000383ffff */
[----:B------:R-:W-:Y:S05]  /*157b0*/  BRA `(.L_x_8083) ;  /* 0xffffffe400dc7947 */ /* 0x000fea000383ffff */
.L_x_8022:
[----:B-1----:R1:W2:Y:S02]  /*157c0*/  SYNCS.PHASECHK.TRANS64.TRYWAIT P0, [R7+URZ], R2 ;  /* 0x00000002070075a7 */ /* 0x0022a4000800017f */
[----:B--2---:R-:W-:Y:S05]  /*157d0*/  @!P0 NANOSLEEP.SYNCS 0x989680 ;  /* 0x009896800000895d */ /* 0x004fea0003900000 */
[----:B------:R-:W2:Y:S02]  /*157e0*/  @!P0 SYNCS.PHASECHK.TRANS64 P0, [R7+URZ], R2 ;  /* 0x00000002070085a7 */ /* 0x000ea4000800007f */
[----:B--2---:R-:W-:Y:S05]  /*157f0*/  @!P0 BRA `(.L_x_8022) ;  /* 0xfffffffc00f08947 */ /* 0x004fea000383ffff */
[----:B------:R-:W-:Y:S05]  /*15800*/  BRA `(.L_x_8084) ;  /* 0xffffffe400d07947 */ /* 0x000fea000383ffff */
.L_x_8024:
[----:B--2---:R2:W3:Y:S02]  /*15810*/  SYNCS.PHASECHK.TRANS64.TRYWAIT P0, [R4+URZ], R5 ;  /* 0x00000005040075a7 */ /* 0x0044e4000800017f */
[----:B---3--:R-:W-:Y:S05]  /*15820*/  @!P0 NANOSLEEP.SYNCS 0x989680 ;  /* 0x009896800000895d */ /* 0x008fea0003900000 */
[----:B------:R-:W3:Y:S02]  /*15830*/  @!P0 SYNCS.PHASECHK.TRANS64 P0, [R4+URZ], R5 ;  /* 0x00000005040085a7 */ /* 0x000ee4000800007f */
[----:B---3--:R-:W-:Y:S05]  /*15840*/  @!P0 BRA `(.L_x_8024) ;  /* 0xfffffffc00f08947 */ /* 0x008fea000383ffff */
[----:B------:R-:W-:Y:S05]  /*15850*/  BRA `(.L_x_8085) ;  /* 0xffffffe400d87947 */ /* 0x000fea000383ffff */
.L_x_8086:
        /* <DEDUP_REMOVED lines=10> */
.L_x_15301:


//--------------------- .text._ZN7cutlass13device_kernelIN5flash11enable_sm90INS1_16FlashAttnFwdSm90INS1_25CollectiveMainloopFwdSm90ILi2EN4cute5tupleIJNS5_1CILi1EEES8_S8_EEENS6_IJNS7_ILi64EEESA_SA_EEELi512ENS_6half_tEfNS_4arch4Sm90ELb1ELb0ELb1ELb1ELb0ELb1ELb0ELb0ELb0ELb1ELb0ELb0EEENS1_21CollectiveEpilogueFwdINS6_IJSA_NS7_ILi512EEESA_EEES9_SC_SE_Li256ELb1ELb1ELb0ELb0EEENS1_36VarlenDynamicPersistentTileSchedulerILi64ELi64ELi256ELi128ELb0ELb1ELb1ELb1ELb1ELb1EEEEEEEEEvNT_6ParamsE --------------------------
	.section	.text._ZN7cutlass13device_kernelIN5flash11enable_sm90INS1_16FlashAttnFwdSm90INS1_25CollectiveMainloopFwdSm90ILi2EN4cute5tupleIJNS5_1CILi1EEES8_S8_EEENS6_IJNS7_ILi64EEESA_SA_EEELi512ENS_6half_tEfNS_4arch4Sm90ELb1ELb0ELb1ELb1ELb0ELb1ELb0ELb0ELb0ELb1ELb0ELb0EEENS1_21CollectiveEpilogueFwdINS6_IJSA_NS7_ILi512EEESA_EEES9_SC_SE_Li256ELb1ELb1ELb0ELb0EEENS1_36VarlenDynamicPersistentTileSchedulerILi64ELi64ELi256ELi128ELb0ELb1ELb1ELb1ELb1ELb1EEEEEEEEEvNT_6ParamsE,"ax",@progbits
	.align	128
.text._ZN7cutlass13device_kernelIN5flash11enable_sm90INS1_16FlashAttnFwdSm90INS1_25CollectiveMainloopFwdSm90ILi2EN4cute5tupleIJNS5_1CILi1EEES8_S8_EEENS6_IJNS7_ILi64EEESA_SA_EEELi512ENS_6half_tEfNS_4arch4Sm90ELb1ELb0ELb1ELb1ELb0ELb1ELb0ELb0ELb0ELb1ELb0ELb0EEENS1_21CollectiveEpilogueFwdINS6_IJSA_NS7_ILi512EEESA_EEES9_SC_SE_Li256ELb1ELb1ELb0ELb0EEENS1_36VarlenDynamicPersistentTileSchedulerILi64ELi64ELi256ELi128ELb0ELb1ELb1ELb1ELb1ELb1EEEEEEEEEvNT_6ParamsE:
        .type           _ZN7cutlass13device_kernelIN5flash11enable_sm90INS1_16FlashAttnFwdSm90INS1_25CollectiveMainloopFwdSm90ILi2EN4cute5tupleIJNS5_1CILi1EEES8_S8_EEENS6_IJNS7_ILi64EEESA_SA_EEELi512ENS_6half_tEfNS_4arch4Sm90ELb1ELb0ELb1ELb1ELb0ELb1ELb0ELb0ELb0ELb1ELb0ELb0EEENS1_21CollectiveEpilogueFwdINS6_IJSA_NS7_ILi512EEESA_EEES9_SC_SE_Li256ELb1ELb1ELb0ELb0EEENS1_36VarlenDynamicPersistentTileSchedulerILi64ELi64ELi256ELi128ELb0ELb1ELb1ELb1ELb1ELb1EEEEEEEEEvNT_6ParamsE,@function
        .size           _ZN7cutlass13device_kernelIN5flash11enable_sm90INS1_16FlashAttnFwdSm90INS1_25CollectiveMainloopFwdSm90ILi2EN4cute5tupleIJNS5_1CILi1EEES8_S8_EEENS6_IJNS7_ILi64EEESA_SA_EEELi512ENS_6half_tEfNS_4arch4Sm90ELb1ELb0ELb1ELb1ELb0ELb1ELb0ELb0ELb0ELb1ELb0ELb0EEENS1_21CollectiveEpilogueFwdINS6_IJSA_NS7_ILi512EEESA_EEES9_SC_SE_Li256ELb1ELb1ELb0ELb0EEENS1_36VarlenDynamicPersistentTileSchedulerILi64ELi64ELi256ELi128ELb0ELb1ELb1ELb1ELb1ELb1EEEEEEEEEvNT_6ParamsE,(.L_x_15302 - _ZN7cutlass13device_kernelIN5flash11enable_sm90INS1_16FlashAttnFwdSm90INS1_25CollectiveMainloopFwdSm90ILi2EN4cute5tupleIJNS5_1CILi1EEES8_S8_EEENS6_IJNS7_ILi64EEESA_SA_EEELi512ENS_6half_tEfNS_4arch4Sm90ELb1ELb0ELb1ELb1ELb0ELb1ELb0ELb0ELb0ELb1ELb0ELb0EEENS1_21CollectiveEpilogueFwdINS6_IJSA_NS7_ILi512EEESA_EEES9_SC_SE_Li256ELb1ELb1ELb0ELb0EEENS1_36VarlenDynamicPersistentTileSchedulerILi64ELi64ELi256ELi128ELb0ELb1ELb1ELb1ELb1ELb1EEEEEEEEEvNT_6ParamsE)
        .other          _ZN7cutlass13device_kernelIN5flash11enable_sm90INS1_16FlashAttnFwdSm90INS1_25CollectiveMainloopFwdSm90ILi2EN4cute5tupleIJNS5_1CILi1EEES8_S8_EEENS6_IJNS7_ILi64EEESA_SA_EEELi512ENS_6half_tEfNS_4arch4Sm90ELb1ELb0ELb1ELb1ELb0ELb1ELb0ELb0ELb0ELb1ELb0ELb0EEENS1_21CollectiveEpilogueFwdINS6_IJSA_NS7_ILi512EEESA_EEES9_SC_SE_Li256ELb1ELb1ELb0ELb0EEENS1_36VarlenDynamicPersistentTileSchedulerILi64ELi64ELi256ELi128ELb0ELb1ELb1ELb1ELb1ELb1EEEEEEEEEvNT_6ParamsE,@"STO_CUDA_ENTRY STV_DEFAULT"
_ZN7cutlass13device_kernelIN5flash11enable_sm90INS1_16FlashAttnFwdSm90INS1_25CollectiveMainloopFwdSm90ILi2EN4cute5tupleIJNS5_1CILi1EEES8_S8_EEENS6_IJNS7_ILi64EEESA_SA_EEELi512ENS_6half_tEfNS_4arch4Sm90ELb1ELb0ELb1ELb1ELb0ELb1ELb0ELb0ELb0ELb1ELb0ELb0EEENS1_21CollectiveEpilogueFwdINS6_IJSA_NS7_ILi512EEESA_EEES9_SC_SE_Li256ELb1ELb1ELb0ELb0EEENS1_36VarlenDynamicPersistentTileSchedulerILi64ELi64ELi256ELi128ELb0ELb1ELb1ELb1ELb1ELb1EEEEEEEEEvNT_6ParamsE:
        /* <DEDUP_REMOVED lines=23> */
.L_x_8088:
[----:B------:R-:W-:Y:S05]  /*0170*/  BSYNC B0 ;  /* 0x0000000000007941 */ /* 0x000fea0003800000 */
.L_x_8087:
        /* <DEDUP_REMOVED lines=37> */
.L_x_8089:
        /* <DEDUP_REMOVED lines=22> */
.L_x_8090:
        /* <DEDUP_REMOVED lines=18> */
.L_x_8091:
        /* <DEDUP_REMOVED lines=22> */
.L_x_8092:
        /* <DEDUP_REMOVED lines=22> */
.L_x_8093:
        /* <DEDUP_REMOVED lines=9> */
.L_x_8096:
[----:B------:R-:W-:-:S08]  /*09a0*/  NOP ;  /* 0x0000000000007918 */ /* 0x000fd00000000000 */
[----:B------:R-:W0:Y:S02]  /*09b0*/  USETMAXREG.TRY_ALLOC.CTAPOOL UP0, 0xf0 ;  /* 0x000000f0000079c8 */ /* 0x000e240008000600 */
[----:B0-----:R-:W-:-:S13]  /*09c0*/  PLOP3.LUT P0, PT, PT, PT, UP0, 0x80, 0x0 ;  /* 0x000000000000781c */ /* 0x001fda0003f0f008 */
[----:B------:R-:W-:Y:S05]  /*09d0*/  @!P0 BRA `(.L_x_8096) ;  /* 0xfffffffc00f08947 */ /* 0x000fea000383ffff */
[----:B------:R-:W-:Y:S01]  /*09e0*/  SHF.R.U32.HI R0, RZ, 0x7, R4 ;  /* 0x00000007ff007819 */ /* 0x000fe20000011604 */
[----:B------:R-:W0:Y:S01]  /*09f0*/  S2UR UR5, SR_CgaCtaId ;  /* 0x00000000000579c3 */ /* 0x000e220000008800 */
[----:B------:R-:W-:Y:S02]  /*0a00*/  UMOV UR4, 0x400 ;  /* 0x0000040000047882 */ /* 0x000fe40000000000 */
[----:B------:R-:W-:-:S13]  /*0a10*/  ISETP.NE.AND P0, PT, R0, 0x1, PT ;  /* 0x000000010000780c */ /* 0x000fda0003f05270 */
[----:B------:R-:W-:Y:S06]  /*0a20*/  @!P0 BAR.ARV 0x8, 0x100 ;  /* 0x0204000000008b1d */ /* 0x000fec0000002000 */
[----:B------:R-:W-:Y:S01]  /*0a30*/  ISETP.GE.U32.AND P0, PT, R4, 0x100, PT ;  /* 0x000001000400780c */ /* 0x000fe20003f06070 */
[----:B0-----:R-:W-:-:S06]  /*0a40*/  ULEA UR4, UR5, UR4, 0x18 ;  /* 0x0000000405047291 */ /* 0x001fcc000f8ec03f */
[----:B------:R-:W-:Y:S01]  /*0a50*/  IMAD.U32 R2, RZ, RZ, UR4 ;  /* 0x00000004ff027e24 */ /* 0x000fe2000f8e00ff */
[----:B------:R-:W-:-:S05]  /*0a60*/  ULDC UR4, c[0x0][0xc3c] ;  /* 0x00030f0000047ab9 */ /* 0x000fca0000000800 */
[----:B------:R-:W-:Y:S08]  /*0a70*/  @P0 BAR.ARV 0xf, 0x100 ;  /* 0x03c4000000000b1d */ /* 0x000ff00000002000 */
[----:B------:R-:W-:Y:S06]  /*0a80*/  BAR.SYNC.DEFER_BLOCKING 0x5, 0x180 ;  /* 0x0146000000007b1d */ /* 0x000fec0000010000 */
[----:B------:R-:W0:Y:S02]  /*0a90*/  LDS.128 R24, [R2+0x28cd0] ;  /* 0x028cd00002187984 */ /* 0x000e240000000c00 */
[----:B------:R-:W-:Y:S06]  /*0aa0*/  BAR.ARV 0x4, 0x180 ;  /* 0x0106000000007b1d */ /* 0x000fec0000002000 */
[----:B0-----:R-:W-:-:S13]  /*0ab0*/  ISETP.GE.AND P0, PT, R27, UR4, PT ;  /* 0x000000041b007c0c */ /* 0x001fda000bf06270 */
[----:B------:R-:W-:Y:S05]  /*0ac0*/  @P0 BRA `(.L_x_8097) ;  /* 0x000001b0008c0947 */ /* 0x000fea0003800000 */
[----:B------:R-:W2:Y:S01]  /*0ad0*/  LDL.LU R18, [R1+0x58] ;  /* 0x0000580001127983 */ /* 0x000ea20000300800 */
[----:B------:R-:W-:Y:S02]  /*0ae0*/  VIADD R15, R4, 0xffffff80 ;  /* 0xffffff80040f7836 */ /* 0x000fe40000000000 */
[----:B------:R-:W-:Y:S02]  /*0af0*/  IMAD.MOV.U32 R199, RZ, RZ, 0x20 ;  /* 0x00000020ffc77424 */ /* 0x000fe400078e00ff */
[----:B------:R-:W-:Y:S01]  /*0b00*/  IMAD.MOV.U32 R212, RZ, RZ, RZ ;  /* 0x000000ffffd47224 */ /* 0x000fe200078e00ff */
[----:B------:R-:W-:Y:S01]  /*0b10*/  SHF.R.S32.HI R0, RZ, 0x1f, R15 ;  /* 0x0000001fff007819 */ /* 0x000fe2000001140f */
[----:B------:R-:W-:Y:S02]  /*0b20*/  IMAD.MOV.U32 R22, RZ, RZ, RZ ;  /* 0x000000ffff167224 */ /* 0x000fe400078e00ff */
[----:B------:R-:W-:Y:S01]  /*0b30*/  IMAD.MOV.U32 R187, RZ, RZ, RZ ;  /* 0x000000ffffbb7224 */ /* 0x000fe200078e00ff */
[----:B------:R-:W-:-:S02]  /*0b40*/  LEA.HI R3, R0, R15, RZ, 0x7 ;  /* 0x0000000f00037211 */ /* 0x000fc400078f38ff */
[-C--:B------:R-:W-:Y:S02]  /*0b50*/  LEA.HI R6, R0, R15.reuse, RZ, 0x4 ;  /* 0x0000000f00067211 */ /* 0x080fe400078f20ff */
        /* <DEDUP_REMOVED lines=15> */
[----:B------:R-:W-:Y:S01]  /*0c50*/  SHF.R.S32.HI R8, RZ, 0x1f, R6 ;  /* 0x0000001fff087819 */ /* 0x000fe20000011406 */
[----:B------:R-:W-:Y:S01]  /*0c60*/  IMAD.IADD R14, R11, 0x1, -R14 ;  /* 0x000000010b0e7824 */ /* 0x000fe200078e0a0e */
[----:B------:R-:W-:Y:S02]  /*0c70*/  LEA.HI R13, R12, R201, RZ, 0x2 ;  /* 0x000000c90c0d7211 */ /* 0x000fe400078f10ff */
[----:B------:R-:W-:Y:S01]  /*0c80*/  LEA.HI R8, R8, R7, RZ, 0x3 ;  /* 0x0000000708087211 */ /* 0x000fe200078f18ff */
[----:B------:R-:W-:Y:S01]  /*0c90*/  IMAD.SHL.U32 R14, R14, 0x8, RZ ;  /* 0x000000080e0e7824 */ /* 0x000fe200078e00ff */
[C---:B------:R-:W-:Y:S01]  /*0ca0*/  LOP3.LUT R12, R10.reuse, 0xfffffff8, RZ, 0xc0, !PT ;  /* 0xfffffff80a0c7812 */ /* 0x040fe200078ec0ff */
[----:B------:R-:W-:Y:S01]  /*0cb0*/  IMAD.SHL.U32 R10, R10, 0x40, RZ ;  /* 0x000000400a0a7824 */ /* 0x000fe200078e00ff */
[----:B------:R-:W-:-:S02]  /*0cc0*/  LOP3.LUT R8, R8, 0xfffffff8, RZ, 0xc0, !PT ;  /* 0xfffffff808087812 */ /* 0x000fc400078ec0ff */
[----:B------:R-:W-:Y:S01]  /*0cd0*/  SHF.R.S32.HI R218, RZ, 0x7, R3 ;  /* 0x00000007ffda7819 */ /* 0x000fe20000011403 */
[----:B------:R-:W-:Y:S01]  /*0ce0*/  IMAD.IADD R12, R9, 0x1, -R12 ;  /* 0x00000001090c7824 */ /* 0x000fe200078e0a0c */
[----:B------:R-:W-:Y:S01]  /*0cf0*/  LOP3.LUT R16, R13, 0x3ffffc, RZ, 0xc0, !PT ;  /* 0x003ffffc0d107812 */ /* 0x000fe200078ec0ff */
[----:B------:R-:W-:Y:S01]  /*0d00*/  IMAD.IADD R8, R7, 0x1, -R8 ;  /* 0x0000000107087824 */ /* 0x000fe200078e0a08 */
[----:B------:R-:W-:Y:S01]  /*0d10*/  LOP3.LUT R7, R6, 0x7ffffffc, RZ, 0xc0, !PT ;  /* 0x7ffffffc06077812 */ /* 0x000fe200078ec0ff */
[----:B------:R-:W-:Y:S01]  /*0d20*/  IMAD R13, R218, 0x100, R9 ;  /* 0x00000100da0d7824 */ /* 0x000fe200078e0209 */
[----:B------:R-:W-:Y:S01]  /*0d30*/  LEA.HI R5, R5, R4, RZ, 0x5 ;  /* 0x0000000405057211 */ /* 0x000fe200078f28ff */
[----:B------:R-:W-:Y:S01]  /*0d40*/  IMAD.IADD R16, R201, 0x1, -R16 ;  /* 0x00000001c9107824 */ /* 0x000fe200078e0a10 */
[----:B------:R-:W-:Y:S01]  /*0d50*/  LOP3.LUT R10, R10, 0x7ffffe00, RZ, 0xc0, !PT ;  /* 0x7ffffe000a0a7812 */ /* 0x000fe200078ec0ff */
[----:B------:R-:W-:Y:S01]  /*0d60*/  IMAD.IADD R7, R4, 0x1, -R7 ;  /* 0x0000000104077824 */ /* 0x000fe200078e0a07 */
[-C--:B------:R-:W-:Y:S01]  /*0d70*/  LEA.HI R4, R0, R15.reuse, RZ, 0x3 ;  /* 0x0000000f00047211 */ /* 0x080fe200078f18ff */
[----:B------:R-:W-:Y:S01]  /*0d80*/  IMAD.SHL.U32 R9, R12, 0x40, RZ ;  /* 0x000000400c097824 */ /* 0x000fe200078e00ff */
[----:B------:R-:W-:Y:S01]  /*0d90*/  LEA.HI R0, R0, R15, RZ, 0x2 ;  /* 0x0000000f00007211 */ /* 0x000fe200078f10ff */
[----:B------:R-:W-:Y:S01]  /*0da0*/  IMAD R13, R16, 0x10, R13 ;  /* 0x00000010100d7824 */ /* 0x000fe200078e020d */
[----:B------:R-:W-:Y:S01]  /*0db0*/  LEA.HI R3, R3, R218, RZ, 0x1 ;  /* 0x000000da03037211 */ /* 0x000fe200078f08ff */
[----:B------:R-:W-:Y:S01]  /*0dc0*/  IMAD R10, R201, 0x400, R10 ;  /* 0x00000400c90a7824 */ /* 0x000fe200078e020a */
[----:B------:R-:W-:Y:S01]  /*0dd0*/  SHF.R.S32.HI R23, RZ, 0x2, R0 ;  /* 0x00000002ff177819 */ /* 0x000fe20000011400 */
[--C-:B------:R-:W-:Y:S01]  /*0de0*/  IMAD.U32 R233, R13, 0x40, R14.reuse ;  /* 0x000000400de97824 */ /* 0x100fe200078e000e */
[----:B------:R-:W-:Y:S01]  /*0df0*/  LOP3.LUT R9, R9, 0x1c0, RZ, 0xc0, !PT ;  /* 0x000001c009097812 */ /* 0x000fe200078ec0ff */
[----:B------:R-:W-:Y:S01]  /*0e00*/  IMAD.SHL.U32 R189, R7, 0x2, RZ ;  /* 0x0000000207bd7824 */ /* 0x000fe200078e00ff */
[----:B------:R-:W-:Y:S01]  /*0e10*/  LOP3.LUT R222, R0, 0xfffffffc, RZ, 0xc0, !PT ;  /* 0xfffffffc00de7812 */ /* 0x000fe200078ec0ff */
[----:B------:R-:W-:Y:S01]  /*0e20*/  VIADD R234, R23, 0x20 ;  /* 0x0000002017ea7836 */ /* 0x000fe20000000000 */
[----:B------:R-:W-:-:S02]  /*0e30*/  LOP3.LUT R14, R9, 0x8, R14, 0xf8, !PT ;  /* 0x00000008090e7812 */ /* 0x000fc400078ef80e */
[----:B------:R-:W-:Y:S01]  /*0e40*/  SHF.R.U32.HI R9, RZ, 0x3, R9 ;  /* 0x00000003ff097819 */ /* 0x000fe20000011609 */
[----:B------:R-:W-:Y:S01]  /*0e50*/  IMAD.IADD R222, R15, 0x1, -R222 ;  /* 0x000000010fde7824 */ /* 0x000fe200078e0ade */
[----:B------:R-:W-:Y:S01]  /*0e60*/  SHF.R.S32.HI R11, RZ, 0x1f, R234 ;  /* 0x0000001fff0b7819 */ /* 0x000fe200000114ea */
[----:B------:R-:W-:Y:S01]  /*0e70*/  IMAD.SHL.U32 R229, R234, 0x40, RZ ;  /* 0x00000040eae57824 */ /* 0x000fe200078e00ff */
[----:B------:R-:W-:Y:S01]  /*0e80*/  LOP3.LUT R9, R14, R9, RZ, 0x3c, !PT ;  /* 0x000000090e097212 */ /* 0x000fe200078e3cff */
[----:B------:R-:W-:Y:S01]  /*0e90*/  IMAD.SHL.U32 R16, R222, 0x8, RZ ;  /* 0x00000008de107824 */ /* 0x000fe200078e00ff */
[----:B------:R-:W-:Y:S01]  /*0ea0*/  LOP3.LUT R215, R4, 0xfffffff8, RZ, 0xc0, !PT ;  /* 0xfffffff804d77812 */ /* 0x000fe200078ec0ff */
[----:B------:R-:W-:Y:S01]  /*0eb0*/  IMAD.SHL.U32 R184, R222, 0x4, RZ ;  /* 0x00000004deb87824 */ /* 0x000fe200078e00ff */
[----:B------:R-:W-:Y:S02]  /*0ec0*/  LOP3.LUT R3, R3, 0xfffffe, RZ, 0xc0, !PT ;  /* 0x00fffffe03037812 */ /* 0x000fe400078ec0ff */
[----:B------:R-:W-:Y:S01]  /*0ed0*/  LEA.HI R11, R11, R234, RZ, 0x3 ;  /* 0x000000ea0b0b7211 */ /* 0x000fe200078f18ff */
[----:B------:R-:W-:Y:S01]  /*0ee0*/  IMAD.IADD R215, R15, 0x1, -R215 ;  /* 0x000000010fd77824 */ /* 0x000fe200078e0ad7 */
[----:B------:R-:W-:Y:S01]  /*0ef0*/  R2P PR, R12, 0x6 ;  /* 0x000000060c007804 */ /* 0x000fe20000000000 */
[----:B------:R-:W-:Y:S01]  /*0f00*/  IMAD.IADD R3, R218, 0x1, -R3 ;  /* 0x00000001da037824 */ /* 0x000fe200078e0a03 */
[----:B------:R-:W-:Y:S01]  /*0f10*/  IADD3 R9, R10, R9, RZ ;  /* 0x000000090a097210 */ /* 0x000fe20007ffe0ff */
[----:B------:R-:W-:Y:S01]  /*0f20*/  IMAD.SHL.U32 R11, R11, 0x40, RZ ;  /* 0x000000400b0b7824 */ /* 0x000fe200078e00ff */
[----:B------:R-:W-:Y:S01]  /*0f30*/  SHF.R.S32.HI R216, RZ, 0x3, R4 ;  /* 0x00000003ffd87819 */ /* 0x000fe20000011404 */
[----:B------:R-:W-:Y:S01]  /*0f40*/  IMAD.SHL.U32 R192, R215, 0x8, RZ ;  /* 0x00000008d7c07824 */ /* 0x000fe200078e00ff */
[----:B------:R-:W-:Y:S01]  /*0f50*/  SHF.R.S32.HI R5, RZ, 0x5, R5 ;  /* 0x00000005ff057819 */ /* 0x000fe20000011405 */
[----:B------:R-:W-:Y:S01]  /*0f60*/  IMAD R197, R9, 0x2, R2 ;  /* 0x0000000209c57824 */ /* 0x000fe200078e0202 */
[----:B------:R-:W-:Y:S01]  /*0f70*/  SHF.R.S32.HI R4, RZ, 0x1f, R0 ;  /* 0x0000001fff047819 */ /* 0x000fe20000011400 */
[----:B------:R-:W-:Y:S01]  /*0f80*/  IMAD.SHL.U32 R196, R3, 0x100, RZ ;  /* 0x0000010003c47824 */ /* 0x000fe200078e00ff */
[----:B------:R-:W-:Y:S01]  /*0f90*/  LEA.HI R0, R222, R222, RZ, 0x1 ;  /* 0x000000dede007211 */ /* 0x000fe200078f08ff */
[----:B------:R-:W-:Y:S01]  /*0fa0*/  IMAD R190, R5, 0x10, R8 ;  /* 0x0000001005be7824 */ /* 0x000fe200078e0208 */
[----:B------:R-:W-:Y:S01]  /*0fb0*/  LOP3.LUT R229, R229, 0x1c0, RZ, 0xc0, !PT ;  /* 0x000001c0e5e57812 */ /* 0x000fe200078ec0ff */
[----:B------:R-:W-:Y:S01]  /*0fc0*/  VIADD R200, R197, 0x26800 ;  /* 0x00026800c5c87836 */ /* 0x000fe20000000000 */
[----:B------:R-:W-:Y:S01]  /*0fd0*/  LEA.HI R4, R4, R23, RZ, 0x3 ;  /* 0x0000001704047211 */ /* 0x000fe200078f18ff */
[----:B------:R-:W-:Y:S01]  /*0fe0*/  VIADD R211, R192, 0x40 ;  /* 0x00000040c0d37836 */ /* 0x000fe20000000000 */
[----:B------:R-:W-:Y:S01]  /*0ff0*/  LOP3.LUT R5, R0, 0x1ffffffe, RZ, 0xc0, !PT ;  /* 0x1ffffffe00057812 */ /* 0x000fe200078ec0ff */
[----:B------:R-:W-:Y:S01]  /*1000*/  VIADD R210, R192, 0x80 ;  /* 0x00000080c0d27836 */ /* 0x000fe20000000000 */
[----:B------:R-:W-:Y:S01]  /*1010*/  LOP3.LUT R3, R229, 0x38, R16, 0xf8, !PT ;  /* 0x00000038e5037812 */ /* 0x000fe200078ef810 */
[----:B------:R-:W-:Y:S01]  /*1020*/  VIADD R191, R184, 0x10 ;  /* 0x00000010b8bf7836 */ /* 0x000fe20000000000 */
[----:B------:R-:W-:Y:S01]  /*1030*/  SHF.R.U32.HI R6, RZ, 0x3, R229 ;  /* 0x00000003ff067819 */ /* 0x000fe200000116e5 */
[C---:B------:R-:W-:Y:S01]  /*1040*/  VIADD R209, R192.reuse, 0xc0 ;  /* 0x000000c0c0d17836 */ /* 0x040fe20000000000 */
[----:B------:R-:W-:Y:S01]  /*1050*/  LOP3.LUT R232, R11, 0xfffffe00, RZ, 0xc0, !PT ;  /* 0xfffffe000be87812 */ /* 0x000fe200078ec0ff */
[----:B------:R-:W-:Y:S01]  /*1060*/  VIADD R208, R192, 0x100 ;  /* 0x00000100c0d07836 */ /* 0x000fe20000000000 */
[----:B------:R-:W-:Y:S01]  /*1070*/  LOP3.LUT R4, R4, 0xfffffff8, RZ, 0xc0, !PT ;  /* 0xfffffff804047812 */ /* 0x000fe200078ec0ff */
[C---:B------:R-:W-:Y:S01]  /*1080*/  VIADD R207, R192.reuse, 0x140 ;  /* 0x00000140c0cf7836 */ /* 0x040fe20000000000 */
[----:B------:R-:W-:Y:S01]  /*1090*/  SEL R199, R199, 0xffffffe0, !P1 ;  /* 0xffffffe0c7c77807 */ /* 0x000fe20004800000 */
[----:B------:R-:W-:Y:S01]  /*10a0*/  VIADD R220, R192, 0x1c0 ;  /* 0x000001c0c0dc7836 */ /* 0x000fe20000000000 */
[----:B------:R-:W-:Y:S01]  /*10b0*/  LOP3.LUT R3, R232, R3, R6, 0xf6, !PT ;  /* 0x00000003e8037212 */ /* 0x000fe200078ef606 */
[----:B------:R-:W-:Y:S01]  /*10c0*/  VIADD R198, R197, 0x26840 ;  /* 0x00026840c5c67836 */ /* 0x000fe20000000000 */
[----:B------:R-:W-:Y:S01]  /*10d0*/  IADD3 R221, R192, 0x180, RZ ;  /* 0x00000180c0dd7810 */ /* 0x000fe20007ffe0ff */
[----:B------:R-:W-:Y:S01]  /*10e0*/  IMAD.IADD R5, R222, 0x1, -R5 ;  /* 0x00000001de057824 */ /* 0x000fe200078e0a05 */
[----:B------:R-:W-:Y:S01]  /*10f0*/  SHF.R.S32.HI R0, RZ, 0x1f, R210 ;  /* 0x0000001fff007819 */ /* 0x000fe200000114d2 */
[C---:B------:R-:W-:Y:S01]  /*1100*/  @P2 VIADD R198, R200.reuse, 0xffffffc0 ;  /* 0xffffffc0c8c62836 */ /* 0x040fe20000000000 */
[----:B------:R-:W-:Y:S01]  /*1110*/  SHF.R.S32.HI R227, RZ, 0x1f, R191 ;  /* 0x0000001fffe37819 */ /* 0x000fe200000114bf */
[----:B------:R-:W-:Y:S01]  /*1120*/  IMAD.IADD R188, R23, 0x1, -R4 ;  /* 0x0000000117bc7824 */ /* 0x000fe200078e0a04 */
[----:B------:R-:W-:Y:S01]  /*1130*/  SHF.R.S32.HI R4, RZ, 0x1f, R211 ;  /* 0x0000001fff047819 */ /* 0x000fe200000114d3 */
[----:B------:R-:W-:Y:S01]  /*1140*/  IMAD.IADD R200, R200, 0x1, R199 ;  /* 0x00000001c8c87824 */ /* 0x000fe200078e02c7 */
[----:B------:R-:W-:Y:S01]  /*1150*/  SHF.R.S32.HI R4, RZ, 0x1f, R209 ;  /* 0x0000001fff047819 */ /* 0x000fe200000114d1 */
[----:B------:R-:W-:Y:S01]  /*1160*/  IMAD R228, R3, 0x2, R2 ;  /* 0x0000000203e47824 */ /* 0x000fe200078e0202 */
[----:B------:R-:W-:Y:S01]  /*1170*/  SHF.R.S32.HI R0, RZ, 0x1f, R208 ;  /* 0x0000001fff007819 */ /* 0x000fe200000114d0 */
[----:B------:R-:W-:Y:S01]  /*1180*/  IMAD R202, R5, 0x8, R190 ;  /* 0x0000000805ca7824 */ /* 0x000fe200078e02be */
[----:B------:R-:W-:Y:S01]  /*1190*/  SHF.R.S32.HI R237, RZ, 0x1f, R207 ;  /* 0x0000001fffed7819 */ /* 0x000fe200000114cf */
[----:B------:R-:W-:Y:S01]  /*11a0*/  IMAD.IADD R199, R199, 0x1, R198 ;  /* 0x00000001c7c77824 */ /* 0x000fe200078e02c6 */
[----:B------:R-:W-:-:S02]  /*11b0*/  SHF.R.S32.HI R236, RZ, 0x1f, R221 ;  /* 0x0000001fffec7819 */ /* 0x000fc400000114dd */
[----:B------:R-:W-:Y:S02]  /*11c0*/  SHF.R.S32.HI R235, RZ, 0x1f, R220 ;  /* 0x0000001fffeb7819 */ /* 0x000fe400000114dc */
[----:B--2---:R-:W-:Y:S02]  /*11d0*/  LOP3.LUT R186, R18, 0x1, RZ, 0xfc, !PT ;  /* 0x0000000112ba7812 */ /* 0x004fe400078efcff */
[----:B------:R-:W-:-:S07]  /*11e0*/  CS2R R18, SRZ ;  /* 0x0000000000127805 */ /* 0x000fce000001ff00 */
.L_x_8235:
        /* <DEDUP_REMOVED lines=51> */
.L_x_8098:
[----:B------:R-:W-:Y:S02]  /*1520*/  IMAD.U32 R44, RZ, RZ, UR5 ;  /* 0x00000005ff2c7e24 */ /* 0x000fe4000f8e00ff */
[----:B------:R-:W-:Y:S01]  /*1530*/  IMAD.U32 R24, RZ, RZ, UR4 ;  /* 0x00000004ff187e24 */ /* 0x000fe2000f8e00ff */
[----:B------:R-:W-:Y:S06]  /*1540*/  @!P2 BRA `(.L_x_8099) ;  /* 0x000000000010a947 */ /* 0x000fec0003800000 */
[----:B------:R-:W-:-:S04]  /*1550*/  IADD3 R4, P0, R204, UR8, RZ ;  /* 0x00000008cc047c10 */ /* 0x000fc8000ff1e0ff */
[----:B------:R-:W-:-:S05]  /*1560*/  IADD3.X R5, R205, UR9, RZ, P0, !PT ;  /* 0x00000009cd057c10 */ /* 0x000fca00087fe4ff */
[----:B------:R0:W5:Y:S01]  /*1570*/  LDG.E R24, desc[UR40][R4.64] ;  /* 0x0000002804187981 */ /* 0x000162000c1e1900 */
[----:B------:R-:W-:Y:S05]  /*1580*/  BRA `(.L_x_8100) ;  /* 0x0000000000107947 */ /* 0x000fea0003800000 */
.L_x_8099:
[----:B------:R-:W-:Y:S05]  /*1590*/  @!P0 BRA `(.L_x_8100) ;  /* 0x00000000000c8947 */ /* 0x000fea0003800000 */
[----:B------:R-:W2:Y:S04]  /*15a0*/  LDG.E R5, desc[UR40][R8.64] ;  /* 0x0000002808057981 */ /* 0x000ea8000c1e1900 */
[----:B------:R-:W2:Y:S02]  /*15b0*/  LDG.E R24, desc[UR40][R8.64+0x4] ;  /* 0x0000042808187981 */ /* 0x000ea4000c1e1900 */
[----:B--2---:R-:W-:-:S07]  /*15c0*/  IMAD.IADD R24, R24, 0x1, -R5 ;  /* 0x0000000118187824 */ /* 0x004fce00078e0a05 */
.L_x_8100:
        /* <DEDUP_REMOVED lines=23> */
[----:B--2---:R-:W-:-:S02]  /*1740*/  @P0 IMAD.IADD R44, R9, 0x1, -R0 ;  /* 0x00000001092c0824 */ /* 0x004fc400078e0a00 */
[----:B0-----:R-:W-:-:S04]  /*1750*/  @P1 IMAD.HI.U32 R0, R4, R11, RZ ;  /* 0x0000000b04001227 */ /* 0x001fc800078e00ff */
[----:B------:R-:W-:Y:S01]  /*1760*/  IMAD.IADD R194, R8, 0x1, R44 ;  /* 0x0000000108c27824 */ /* 0x000fe200078e022c */
[----:B-1----:R-:W-:-:S03]  /*1770*/  @P1 SHF.R.U32.HI R4, RZ, R5, R0 ;  /* 0x00000005ff041219 */ /* 0x002fc60000011600 */
[C---:B------:R-:W-:Y:S01]  /*1780*/  VIADD R0, R194.reuse, 0x3f ;  /* 0x0000003fc2007836 */ /* 0x040fe20000000000 */
[----:B------:R-:W-:-:S04]  /*1790*/  IADD3 R43, R194, 0x40, -R193 ;  /* 0x00000040c22b7810 */ /* 0x000fc80007ffe8c1 */
[----:B------:R-:W-:Y:S01]  /*17a0*/  SHF.R.S32.HI R3, RZ, 0x1f, R0 ;  /* 0x0000001fff037819 */ /* 0x000fe20000011400 */
[----:B------:R-:W-:-:S03]  /*17b0*/  IMAD.IADD R4, R43, 0x1, R4 ;  /* 0x000000012b047824 */ /* 0x000fc600078e0204 */
[----:B------:R-:W-:Y:S02]  /*17c0*/  LEA.HI R3, R3, R0, RZ, 0x6 ;  /* 0x0000000003037211 */ /* 0x000fe400078f30ff */
[----:B------:R-:W-:Y:S02]  /*17d0*/  SHF.R.S32.HI R5, RZ, 0x1f, R4 ;  /* 0x0000001fff057819 */ /* 0x000fe40000011404 */
[----:B------:R-:W-:Y:S02]  /*17e0*/  SHF.R.S32.HI R180, RZ, 0x6, R3 ;  /* 0x00000006ffb47819 */ /* 0x000fe40000011403 */
[----:B------:R-:W-:-:S04]  /*17f0*/  LEA.HI R5, R5, R4, RZ, 0x6 ;  /* 0x0000000405057211 */ /* 0x000fc800078f30ff */
[----:B------:R-:W-:-:S04]  /*1800*/  SHF.R.S32.HI R5, RZ, 0x6, R5 ;  /* 0x00000006ff057819 */ /* 0x000fc80000011405 */
[----:B------:R-:W-:-:S05]  /*1810*/  VIMNMX R5, R180, R5, PT ;  /* 0x00000005b4057248 */ /* 0x000fca0003fe0100 */
[----:B------:R-:W-:-:S05]  /*1820*/  IMAD R5, R5, 0x40, -R8 ;  /* 0x0000004005057824 */ /* 0x000fca00078e0a08 */
        /* <DEDUP_REMOVED lines=10> */
[----:B---3--:R-:W-:Y:S05]  /*18d0*/  @!P1 BRA `(.L_x_8101) ;  /* 0x0000002800489947 */ /* 0x008fea0003800000 */
        /* <DEDUP_REMOVED lines=20> */
.L_x_8103:
[----:B------:R-:W-:Y:S05]  /*1a20*/  BSYNC B6 ;  /* 0x0000000000067941 */ /* 0x000fea0003800000 */
.L_x_8102:
        /* <DEDUP_REMOVED lines=20> */
.L_x_8105:
[----:B------:R-:W-:Y:S05]  /*1b70*/  BSYNC B6 ;  /* 0x0000000000067941 */ /* 0x000fea0003800000 */
.L_x_8104:
[----:B------:R-:W-:Y:S01]  /*1b80*/  ULDC.64 UR4, c[0x0][0x9f8] ;  /* 0x00027e0000047ab9 */ /* 0x000fe20000000a00 */
[----:B------:R-:W0:Y:S01]  /*1b90*/  LDC.64 R4, c[0x0][0x300] ;  /* 0x0000c000ff047b82 */ /* 0x000e220000000a00 */
[----:B------:R-:W-:Y:S01]  /*1ba0*/  ISETP.NE.U32.AND P0, PT, RZ, UR4, PT ;  /* 0x00000004ff007c0c */ /* 0x000fe2000bf05070 */
[----:B------:R-:W-:Y:S01]  /*1bb0*/  IMAD.IADD R40, R29, 0x1, R24 ;  /* 0x000000011d287824 */ /* 0x000fe200078e0218 */
[----:B------:R-:W-:Y:S02]  /*1bc0*/  ULDC.64 UR6, c[0x0][0x330] ;  /* 0x0000cc0000067ab9 */ /* 0x000fe40000000a00 */
[----:B------:R-:W-:Y:S02]  /*1bd0*/  ISETP.NE.AND.EX P0, PT, RZ, UR5, PT, P0 ;  /* 0x00000005ff007c0c */ /* 0x000fe4000bf05300 */
[----:B------:R-:W-:Y:S01]  /*1be0*/  SHF.R.S32.HI R17, RZ, 0x1f, R16 ;  /* 0x0000001fff117819 */ /* 0x000fe20000011410 */
[----:B------:R-:W1:Y:S08]  /*1bf0*/  LDC R59, c[0x0][0x3f4] ;  /* 0x0000fd00ff3b7b82 */ /* 0x000e700000000800 */
[----:B------:R-:W2:Y:S02]  /*1c00*/  LDC.64 R54, c[0x0][0x3f8] ;  /* 0x0000fe00ff367b82 */ /* 0x000ea40000000a00 */
[----:B------:R-:W-:-:S04]  /*1c10*/  @P0 IADD3 R6, P1, R204, UR4, RZ ;  /* 0x00000004cc060c10 */ /* 0x000fc8000ff3e0ff */
[----:B------:R-:W-:Y:S02]  /*1c20*/  @P0 IADD3.X R7, R205, UR5, RZ, P1, !PT ;  /* 0x00000005cd070c10 */ /* 0x000fe40008ffe4ff */
[----:B------:R-:W-:Y:S01]  /*1c30*/  SHF.R.S32.HI R24, RZ, 0x1f, R40 ;  /* 0x0000001fff187819 */ /* 0x000fe20000011428 */
[-C--:B0-----:R-:W-:Y:S01]  /*1c40*/  IMAD.WIDE.U32 R8, R40, R4.reuse, RZ ;  /* 0x0000000428087225 */ /* 0x081fe200078e00ff */
[----:B------:R-:W-:Y:S01]  /*1c50*/  ULDC.64 UR4, c[0x0][0x308] ;  /* 0x0000c20000047ab9 */ /* 0x000fe20000000a00 */
[----:B------:R0:W3:Y:S01]  /*1c60*/  @P0 LDG.E R27, desc[UR40][R6.64] ;  /* 0x00000028061b0981 */ /* 0x0000e2000c1e1900 */
[----:B------:R-:W4:Y:S01]  /*1c70*/  LDC.64 R56, c[0x0][0x408] ;  /* 0x00010200ff387b82 */ /* 0x000f220000000a00 */
[-C--:B------:R-:W-:Y:S01]  /*1c80*/  IMAD R0, R24, R4.reuse, RZ ;  /* 0x0000000418007224 */ /* 0x080fe200078e02ff */
[----:B------:R-:W-:Y:S01]  /*1c90*/  SHF.R.S32.HI R185, RZ, 0x1f, R184 ;  /* 0x0000001fffb97819 */ /* 0x000fe200000114b8 */
[----:B------:R-:W-:Y:S01]  /*1ca0*/  IMAD.WIDE.U32 R10, R26, UR6, R16 ;  /* 0x000000061a0a7c25 */ /* 0x000fe2000f8e0010 */
[----:B-1----:R-:W-:Y:S01]  /*1cb0*/  ISETP.GE.AND P2, PT, R16, R59, PT ;  /* 0x0000003b1000720c */ /* 0x002fe20003f46270 */
[----:B------:R-:W1:Y:S01]  /*1cc0*/  S2R R41, SR_TID.X ;  /* 0x0000000000297919 */ /* 0x000e620000002100 */
[----:B------:R-:W-:Y:S01]  /*1cd0*/  SHF.L.U64.HI R48, R4, 0x6, R5 ;  /* 0x0000000604307819 */ /* 0x000fe20000010205 */
[----:B------:R-:W-:Y:S01]  /*1ce0*/  IMAD R3, R40, R5, R0 ;  /* 0x0000000528037224 */ /* 0x000fe200078e0200 */
[----:B------:R-:W-:Y:S01]  /*1cf0*/  SHF.R.S32.HI R0, RZ, 0x1f, R26 ;  /* 0x0000001fff007819 */ /* 0x000fe2000001141a */
[----:B------:R-:W-:Y:S01]  /*1d00*/  IMAD.WIDE.U32 R46, R23, R4, R16 ;  /* 0x00000004172e7225 */ /* 0x000fe200078e0010 */
[----:B------:R-:W-:-:S02]  /*1d10*/  SEL R15, R59, RZ, P2 ;  /* 0x000000ff3b0f7207 */ /* 0x000fc40001000000 */
[----:B--2---:R-:W-:Y:S01]  /*1d20*/  SHF.L.U64.HI R52, R54, 0x6, R55 ;  /* 0x0000000636347819 */ /* 0x004fe20000010237 */
[----:B------:R-:W-:Y:S01]  /*1d30*/  IMAD.IADD R9, R9, 0x1, R3 ;  /* 0x0000000109097824 */ /* 0x000fe200078e0203 */
[----:B------:R-:W-:Y:S01]  /*1d40*/  P2R R77, PR, RZ, 0x4 ;  /* 0x00000004ff4d7803 */ /* 0x000fe20000000000 */
[----:B------:R-:W-:Y:S02]  /*1d50*/  IMAD R3, R0, UR6, RZ ;  /* 0x0000000600037c24 */ /* 0x000fe4000f8e02ff */
[----:B------:R-:W-:Y:S02]  /*1d60*/  IMAD.IADD R15, R16, 0x1, R15 ;  /* 0x00000001100f7824 */ /* 0x000fe400078e020f */
[----:B0-----:R-:W-:Y:S01]  /*1d70*/  IMAD R7, R26, UR7, R3 ;  /* 0x000000071a077c24 */ /* 0x001fe2000f8e0203 */
[----:B------:R-:W-:Y:S01]  /*1d80*/  ULDC.64 UR6, c[0x0][0xa08] ;  /* 0x0002820000067ab9 */ /* 0x000fe20000000a00 */
[----:B------:R-:W-:Y:S01]  /*1d90*/  IMAD R3, R0, UR4, RZ ;  /* 0x0000000400037c24 */ /* 0x000fe2000f8e02ff */
[----:B------:R-:W-:Y:S01]  /*1da0*/  ISETP.NE.U32.AND P0, PT, RZ, UR6, PT ;  /* 0x00000006ff007c0c */ /* 0x000fe2000bf05070 */
[----:B------:R-:W-:Y:S01]  /*1db0*/  IMAD.IADD R11, R11, 0x1, R7 ;  /* 0x000000010b0b7824 */ /* 0x000fe200078e0207 */
[----:B------:R-:W-:Y:S01]  /*1dc0*/  SHF.R.S32.HI R14, RZ, 0x1f, R15 ;  /* 0x0000001fff0e7819 */ /* 0x000fe2000001140f */
[C---:B------:R-:W-:Y:S01]  /*1dd0*/  IMAD R3, R26.reuse, UR5, R3 ;  /* 0x000000051a037c24 */ /* 0x040fe2000f8e0203 */
[----:B------:R-:W-:Y:S01]  /*1de0*/  ISETP.NE.AND.EX P0, PT, RZ, UR7, PT, P0 ;  /* 0x00000007ff007c0c */ /* 0x000fe2000bf05300 */
[----:B------:R-:W-:Y:S01]  /*1df0*/  IMAD.WIDE.U32 R6, R26, UR4, R8 ;  /* 0x000000041a067c25 */ /* 0x000fe2000f8e0008 */
[----:B------:R-:W-:Y:S01]  /*1e00*/  ULDC.64 UR4, c[0x0][0x310] ;  /* 0x0000c40000047ab9 */ /* 0x000fe20000000a00 */
[----:B------:R-:W-:-:S02]  /*1e10*/  ULDC.64 UR6, c[0x0][0x338] ;  /* 0x0000ce0000067ab9 */ /* 0x000fc40000000a00 */
[----:B------:R-:W-:Y:S01]  /*1e20*/  IMAD.IADD R7, R7, 0x1, R3 ;  /* 0x0000000107077824 */ /* 0x000fe200078e0203 */
[----:B------:R-:W-:Y:S01]  /*1e30*/  SHF.R.S32.HI R3, RZ, 0x1f, R23 ;  /* 0x0000001fff037819 */ /* 0x000fe20000011417 */
[----:B------:R-:W-:Y:S02]  /*1e40*/  IMAD.SHL.U32 R53, R188, 0x40, RZ ;  /* 0x00000040bc357824 */ /* 0x000fe400078e00ff */
[----:B------:R-:W-:Y:S02]  /*1e50*/  IMAD.SHL.U32 R49, R4, 0x40, RZ ;  /* 0x0000004004317824 */ /* 0x000fe400078e00ff */
[----:B----4-:R-:W-:Y:S01]  /*1e60*/  IMAD R12, R3, R56, RZ ;  /* 0x00000038030c7224 */ /* 0x010fe200078e02ff */
[----:B------:R-:W-:Y:S01]  /*1e70*/  LOP3.LUT R53, R53, 0x1c0, RZ, 0xc0, !PT ;  /* 0x000001c035357812 */ /* 0x000fe200078ec0ff */
[----:B------:R-:W-:Y:S01]  /*1e80*/  VIADD R78, R16, 0x20 ;  /* 0x00000020104e7836 */ /* 0x000fe20000000000 */
[----:B-1----:R-:W-:Y:S01]  /*1e90*/  SHF.R.U32.HI R41, RZ, 0x7, R41 ;  /* 0x00000007ff297819 */ /* 0x002fe20000011629 */
[----:B------:R-:W-:-:S04]  /*1ea0*/  IMAD.SHL.U32 R59, R59, 0x2, RZ ;  /* 0x000000023b3b7824 */ /* 0x000fc800078e00ff */
[----:B------:R-:W-:Y:S01]  /*1eb0*/  VIADD R58, R41, 0x8 ;  /* 0x00000008293a7836 */ /* 0x000fe20000000000 */
[----:B---3--:R-:W-:Y:S02]  /*1ec0*/  SHF.R.S32.HI R0, RZ, 0x1f, R27 ;  /* 0x0000001fff007819 */ /* 0x008fe4000001141b */
[----:B------:R-:W-:Y:S01]  /*1ed0*/  SEL R9, R27, RZ, !P0 ;  /* 0x000000ff1b097207 */ /* 0x000fe20004000000 */
[C---:B------:R-:W-:Y:S01]  /*1ee0*/  IMAD R27, R23.reuse, R57, R12 ;  /* 0x00000039171b7224 */ /* 0x040fe200078e020c */
[----:B------:R-:W-:Y:S01]  /*1ef0*/  SEL R0, R0, RZ, !P0 ;  /* 0x000000ff00007207 */ /* 0x000fe20004000000 */
[----:B------:R-:W-:-:S04]  /*1f00*/  IMAD.WIDE.U32 R12, R23, R56, R16 ;  /* 0x00000038170c7225 */ /* 0x000fc800078e0010 */
[----:B------:R-:W-:-:S04]  /*1f10*/  IMAD.WIDE.U32 R20, R9, UR4, R6 ;  /* 0x0000000409147c25 */ /* 0x000fc8000f8e0006 */
[C---:B------:R-:W-:Y:S02]  /*1f20*/  IMAD R6, R0.reuse, UR6, RZ ;  /* 0x0000000600067c24 */ /* 0x040fe4000f8e02ff */
[----:B------:R-:W-:Y:S01]  /*1f30*/  IMAD R8, R0, UR4, RZ ;  /* 0x0000000400087c24 */ /* 0x000fe2000f8e02ff */
[----:B------:R-:W-:Y:S01]  /*1f40*/  ULDC UR4, c[0x0][0x2f4] ;  /* 0x0000bd0000047ab9 */ /* 0x000fe20000000800 */
[----:B------:R-:W-:Y:S01]  /*1f50*/  IMAD R69, R9, UR7, R6 ;  /* 0x0000000709457c24 */ /* 0x000fe2000f8e0206 */
[----:B------:R-:W-:Y:S01]  /*1f60*/  ISETP.GE.AND P4, PT, R16, UR4, PT ;  /* 0x0000000410007c0c */ /* 0x000fe2000bf86270 */
[----:B------:R-:W-:Y:S01]  /*1f70*/  IMAD R6, R3, R54, RZ ;  /* 0x0000003603067224 */ /* 0x000fe200078e02ff */
[----:B------:R-:W-:Y:S01]  /*1f80*/  ISETP.GE.AND P3, PT, R78, UR4, PT ;  /* 0x000000044e007c0c */ /* 0x000fe2000bf66270 */
[----:B------:R-:W-:Y:S02]  /*1f90*/  IMAD R45, R9, UR5, R8 ;  /* 0x00000005092d7c24 */ /* 0x000fe4000f8e0208 */
[----:B------:R-:W-:Y:S01]  /*1fa0*/  IMAD R0, R3, R4, RZ ;  /* 0x0000000403007224 */ /* 0x000fe200078e02ff */
[----:B------:R-:W-:Y:S01]  /*1fb0*/  LOP3.LUT R4, R53, 0x18, R16, 0xf8, !PT ;  /* 0x0000001835047812 */ /* 0x000fe200078ef810 */
[----:B------:R-:W-:Y:S01]  /*1fc0*/  IMAD.WIDE.U32 R28, R9, UR6, R10 ;  /* 0x00000006091c7c25 */ /* 0x000fe2000f8e000a */
[----:B------:R-:W-:-:S03]  /*1fd0*/  IADD3 R45, R21, R45, RZ ;  /* 0x0000002d152d7210 */ /* 0x000fc60007ffe0ff */
[----:B------:R-:W-:Y:S01]  /*1fe0*/  IMAD R25, R23, R55, R6 ;  /* 0x0000003717197224 */ /* 0x000fe200078e0206 */
[----:B------:R-:W-:Y:S01]  /*1ff0*/  IADD3 R69, R29, R69, RZ ;  /* 0x000000451d457210 */ /* 0x000fe20007ffe0ff */
[----:B------:R-:W-:-:S04]  /*2000*/  IMAD.WIDE.U32 R6, R23, R54, R184 ;  /* 0x0000003617067225 */ /* 0x000fc800078e00b8 */
[----:B------:R-:W-:-:S04]  /*2010*/  IMAD.WIDE.U32 R10, R23, R54, R16 ;  /* 0x00000036170a7225 */ /* 0x000fc800078e0010 */
[----:B------:R-:W-:Y:S01]  /*2020*/  IMAD R8, R23, R5, R0 ;  /* 0x0000000517087224 */ /* 0x000fe200078e0200 */
[----:B------:R-:W-:Y:S01]  /*2030*/  IADD3 R0, P0, R20, R46, RZ ;  /* 0x0000002e14007210 */ /* 0x000fe20007f1e0ff */
[----:B------:R-:W-:Y:S02]  /*2040*/  IMAD.IADD R7, R7, 0x1, R25 ;  /* 0x0000000107077824 */ /* 0x000fe400078e0219 */
[----:B------:R-:W-:Y:S01]  /*2050*/  IMAD.IADD R11, R25, 0x1, R11 ;  /* 0x00000001190b7824 */ /* 0x000fe200078e020b */
[----:B-----5:R-:W-:Y:S01]  /*2060*/  SHF.R.S32.HI R25, RZ, 0x1f, R30 ;  /* 0x0000001fff197819 */ /* 0x020fe2000001141e */
[----:B------:R-:W-:Y:S01]  /*2070*/  IMAD.IADD R13, R27, 0x1, R13 ;  /* 0x000000011b0d7824 */ /* 0x000fe200078e020d */
[----:B------:R-:W-:Y:S01]  /*2080*/  IADD3.X R46, R45, R47, R8, P0, !PT ;  /* 0x0000002f2d2e7210 */ /* 0x000fe200007fe408 */
[C---:B------:R-:W-:Y:S01]  /*2090*/  IMAD.WIDE.U32 R8, R23.reuse, R56, R184 ;  /* 0x0000003817087225 */ /* 0x040fe200078e00b8 */
[----:B------:R-:W-:Y:S02]  /*20a0*/  LEA.HI R47, R14, R15, RZ, 0x3 ;  /* 0x0000000f0e2f7211 */ /* 0x000fe400078f18ff */
[----:B------:R-:W-:Y:S01]  /*20b0*/  IADD3 R40, P0, R23, R40, RZ ;  /* 0x0000002817287210 */ /* 0x000fe20007f1e0ff */
[----:B------:R-:W-:Y:S01]  /*20c0*/  IMAD R14, R25, R54, RZ ;  /* 0x00000036190e7224 */ /* 0x000fe200078e02ff */
[----:B------:R-:W-:Y:S01]  /*20d0*/  LOP3.LUT R63, R47, 0xfffffff8, RZ, 0xc0, !PT ;  /* 0xfffffff82f3f7812 */ /* 0x000fe200078ec0ff */
[----:B------:R-:W-:-:S02]  /*20e0*/  IMAD R25, R25, R56, RZ ;  /* 0x0000003819197224 */ /* 0x000fc400078e02ff */
[----:B------:R-:W-:Y:S01]  /*20f0*/  IMAD R5, R30, R55, R14 ;  /* 0x000000371e057224 */ /* 0x000fe200078e020e */
[----:B------:R-:W-:Y:S01]  /*2100*/  SHF.L.U64.HI R55, R56, 0x6, R57 ;  /* 0x0000000638377819 */ /* 0x000fe20000010239 */
[C---:B------:R-:W-:Y:S01]  /*2110*/  IMAD R25, R30.reuse, R57, R25 ;  /* 0x000000391e197224 */ /* 0x040fe200078e0219 */
[----:B------:R-:W-:Y:S01]  /*2120*/  SHF.R.U32.HI R57, RZ, 0x3, R53 ;  /* 0x00000003ff397819 */ /* 0x000fe20000011635 */
[----:B------:R-:W-:Y:S01]  /*2130*/  IMAD.IADD R9, R9, 0x1, R27 ;  /* 0x0000000109097824 */ /* 0x000fe200078e021b */
[----:B------:R-:W-:Y:S01]  /*2140*/  SHF.R.S32.HI R64, RZ, 0x1f, R63 ;  /* 0x0000001fff407819 */ /* 0x000fe2000001143f */
[----:B------:R-:W-:Y:S01]  /*2150*/  IMAD.WIDE.U32 R32, R30, R54, R6 ;  /* 0x000000361e207225 */ /* 0x000fe200078e0006 */
[----:B------:R-:W-:-:S03]  /*2160*/  LOP3.LUT R4, R4, R57, RZ, 0x3c, !PT ;  /* 0x0000003904047212 */ /* 0x000fc600078e3cff */
[----:B------:R-:W-:-:S04]  /*2170*/  IMAD.WIDE.U32 R34, R30, R54, R10 ;  /* 0x000000361e227225 */ /* 0x000fc800078e000a */
[----:B------:R-:W-:Y:S01]  /*2180*/  IMAD R61, R201, 0x200, R4 ;  /* 0x00000200c93d7824 */ /* 0x000fe200078e0204 */
[----:B------:R-:W-:Y:S01]  /*2190*/  LOP3.LUT R4, R53, 0x38, R47, 0xf8, !PT ;  /* 0x0000003835047812 */ /* 0x000fe200078ef82f */
[----:B------:R-:W-:-:S03]  /*21a0*/  IMAD.WIDE.U32 R36, R30, R56, R8 ;  /* 0x000000381e247225 */ /* 0x000fc600078e0008 */
[----:B------:R-:W-:Y:S01]  /*21b0*/  LOP3.LUT R4, R4, R57, RZ, 0x3c, !PT ;  /* 0x0000003904047212 */ /* 0x000fe200078e3cff */
[----:B------:R-:W-:-:S04]  /*21c0*/  IMAD.WIDE.U32 R38, R30, R56, R12 ;  /* 0x000000381e267225 */ /* 0x000fc800078e000c */
[----:B------:R-:W-:Y:S02]  /*21d0*/  IMAD.SHL.U32 R54, R54, 0x40, RZ ;  /* 0x0000004036367824 */ /* 0x000fe400078e00ff */
[----:B------:R-:W-:Y:S02]  /*21e0*/  IMAD.SHL.U32 R56, R56, 0x40, RZ ;  /* 0x0000004038387824 */ /* 0x000fe400078e00ff */
[----:B------:R-:W-:Y:S02]  /*21f0*/  IMAD.X R41, R24, 0x1, R3, P0 ;  /* 0x0000000118297824 */ /* 0x000fe400000e0603 */
[----:B------:R-:W-:Y:S02]  /*2200*/  IMAD.IADD R60, R33, 0x1, R5 ;  /* 0x00000001213c7824 */ /* 0x000fe400078e0205 */
[----:B------:R-:W-:Y:S02]  /*2210*/  IMAD.IADD R62, R5, 0x1, R35 ;  /* 0x00000001053e7824 */ /* 0x000fe400078e0223 */
[----:B------:R-:W-:-:S02]  /*2220*/  IMAD.IADD R65, R37, 0x1, R25 ;  /* 0x0000000125417824 */ /* 0x000fc400078e0219 */
[----:B------:R-:W-:Y:S02]  /*2230*/  IMAD.IADD R67, R25, 0x1, R39 ;  /* 0x0000000119437824 */ /* 0x000fe400078e0227 */
[----:B------:R-:W-:-:S07]  /*2240*/  IMAD R66, R201, 0x200, R4 ;  /* 0x00000200c9427824 */ /* 0x000fce00078e0204 */
.L_x_8135:
[----:B0-2-4-:R-:W0:Y:S01]  /*2250*/  LDC R27, c[0x0][0x3f4] ;  /* 0x0000fd00ff1b7b82 */ /* 0x015e220000000800 */
[----:B------:R-:W-:Y:S01]  /*2260*/  VIADD R31, R31, 0xffffffff ;  /* 0xffffffff1f1f7836 */ /* 0x000fe20000000000 */
[----:B------:R-:W-:Y:S05]  /*2270*/  YIELD ;  /* 0x0000000000007946 */ /* 0x000fea0003800000 */
[----:B------:R-:W-:Y:S01]  /*2280*/  SHF.R.S32.HI R71, RZ, 0x1f, R31 ;  /* 0x0000001fff477819 */ /* 0x000fe2000001141f */
[----:B------:R-:W1:Y:S01]  /*2290*/  LDC.64 R50, c[0x0][0x2e8] ;  /* 0x0000ba00ff327b82 */ /* 0x000e620000000a00 */
        /* <DEDUP_REMOVED lines=35> */
[----:B------:R-:W-:Y:S01]  /*24d0*/  IMAD.MOV.U32 R7, RZ, RZ, R65 ;  /* 0x000000ffff077224 */ /* 0x000fe200078e0041 */
[----:B------:R-:W-:Y:S01]  /*24e0*/  ULDC.64 UR4, c[0x0][0x3e8] ;  /* 0x0000fa0000047ab9 */ /* 0x000fe20000000a00 */
[-C--:B------:R-:W-:Y:S01]  /*24f0*/  IMAD R5, R71, R56.reuse, R5 ;  /* 0x0000003847057224 */ /* 0x080fe200078e0205 */
[----:B------:R-:W-:Y:S01]  /*2500*/  CS2R R10, SRZ ;  /* 0x00000000000a7805 */ /* 0x000fe2000001ff00 */
[----:B------:R-:W-:-:S04]  /*2510*/  IMAD.WIDE.U32 R6, R31, R56, R6 ;  /* 0x000000381f067225 */ /* 0x000fc800078e0006 */
        /* <DEDUP_REMOVED lines=13> */
.L_x_8110:
[----:B------:R-:W-:Y:S05]  /*25f0*/  BSYNC B1 ;  /* 0x0000000000017941 */ /* 0x000fea0003800000 */
.L_x_8109:
        /* <DEDUP_REMOVED lines=15> */
.L_x_8111:
[----:B------:R-:W-:Y:S01]  /*26f0*/  LEA R68, R22, R2, 0x3 ;  /* 0x0000000216447211 */ /* 0x000fe200078e18ff */
[----:B------:R-:W-:Y:S01]  /*2700*/  BSSY B1, `(.L_x_8112) ;  /* 0x0000004000017945 */ /* 0x000fe20003800000 */
[----:B------:R-:W-:-:S04]  /*2710*/  SHF.L.U32 R71, R187, 0x1f, RZ ;  /* 0x0000001fbb477819 */ /* 0x000fc800000006ff */
[----:B------:R-:W0:Y:S02]  /*2720*/  SYNCS.PHASECHK.TRANS64.TRYWAIT P5, [R68+URZ+0x28c90], R71 ;  /* 0x028c9047440075a7 */ /* 0x000e2400080a017f */
[----:B0-----:R-:W-:Y:S05]  /*2730*/  @!P5 BRA `(.L_x_8113) ;  /* 0x000001940078d947 */ /* 0x001fea0003800000 */
.L_x_8420:
[----:B------:R-:W-:Y:S05]  /*2740*/  BSYNC B1 ;  /* 0x0000000000017941 */ /* 0x000fea0003800000 */
.L_x_8112:
        /* <DEDUP_REMOVED lines=48> */
.L_x_8118:
[----:B------:R-:W-:Y:S05]  /*2a50*/  BSYNC B2 ;  /* 0x0000000000027941 */ /* 0x000fea0003800000 */
.L_x_8117:
[----:B--2---:R1:W-:Y:S02]  /*2a60*/  STG.E.128 desc[UR40][R12.64], R4 ;  /* 0x000000040c007986 */ /* 0x0043e4000c101d28 */
.L_x_8116:
[----:B------:R-:W-:Y:S05]  /*2a70*/  BSYNC B1 ;  /* 0x0000000000017941 */ /* 0x000fea0003800000 */
.L_x_8115:
        /* <DEDUP_REMOVED lines=51> */
.L_x_8120:
[----:B------:R-:W-:Y:S05]  /*2db0*/  BSYNC B1 ;  /* 0x0000000000017941 */ /* 0x000fea0003800000 */
.L_x_8119:
[----:B-1----:R1:W-:Y:S01]  /*2dc0*/  STG.E.128 desc[UR40][R12.64+0x40], R4 ;  /* 0x000040040c007986 */ /* 0x0023e2000c101d28 */
[----:B------:R-:W-:Y:S05]  /*2dd0*/  BRA `(.L_x_8114) ;  /* 0x0000000c001c7947 */ /* 0x000fea0003800000 */
.L_x_8108:
        /* <DEDUP_REMOVED lines=43> */
.L_x_8121:
[----:B------:R-:W-:Y:S01]  /*3090*/  IMAD R68, R22, 0x8, R2 ;  /* 0x0000000816447824 */ /* 0x000fe200078e0202 */
[----:B------:R-:W-:Y:S01]  /*30a0*/  SHF.L.U32 R71, R187, 0x1f, RZ ;  /* 0x0000001fbb477819 */ /* 0x000fe200000006ff */
[----:B------:R-:W0:Y:S01]  /*30b0*/  LDC R70, c[0x0][0x2f4] ;  /* 0x0000bd00ff467b82 */ /* 0x000e220000000800 */
[----:B------:R-:W-:Y:S02]  /*30c0*/  BSSY B1, `(.L_x_8122) ;  /* 0x0000003000017945 */ /* 0x000fe40003800000 */
[----:B------:R-:W1:Y:S02]  /*30d0*/  SYNCS.PHASECHK.TRANS64.TRYWAIT P5, [R68+URZ+0x28c90], R71 ;  /* 0x028c9047440075a7 */ /* 0x000e6400080a017f */
[----:B-1----:R-:W-:Y:S05]  /*30e0*/  @!P5 BRA `(.L_x_8123) ;  /* 0x0000018c0020d947 */ /* 0x002fea0003800000 */
.L_x_8421:
[----:B------:R-:W-:Y:S05]  /*30f0*/  BSYNC B1 ;  /* 0x0000000000017941 */ /* 0x000fea0003800000 */
.L_x_8122:
[----:B0-----:R-:W-:Y:S01]  /*3100*/  ISETP.GE.OR P5, PT, R16, R70, P1 ;  /* 0x000000461000720c */ /* 0x001fe20000fa6670 */
[----:B------:R-:W-:Y:S01]  /*3110*/  ULDC.64 UR4, c[0x0][0x300] ;  /* 0x0000c00000047ab9 */ /* 0x000fe20000000a00 */
[----:B------:R-:W-:Y:S02]  /*3120*/  IMAD.MOV.U32 R72, RZ, RZ, R14 ;  /* 0x000000ffff487224 */ /* 0x000fe400078e000e */
[----:B------:R-:W-:Y:S02]  /*3130*/  IMAD R12, R3, UR4, RZ ;  /* 0x00000004030c7c24 */ /* 0x000fe4000f8e02ff */
[----:B------:R-:W-:-:S04]  /*3140*/  IMAD.WIDE.U32 R72, R23, UR4, R72 ;  /* 0x0000000417487c25 */ /* 0x000fc8000f8e0048 */
[----:B------:R-:W-:-:S03]  /*3150*/  IMAD R13, R23, UR5, R12 ;  /* 0x00000005170d7c24 */ /* 0x000fc6000f8e020c */
[----:B------:R-:W-:Y:S05]  /*3160*/  @P5 BRA `(.L_x_8114) ;  /* 0x0000000800385947 */ /* 0x000fea0003800000 */
[----:B------:R-:W-:Y:S01]  /*3170*/  IMAD.IADD R76, R13, 0x1, R73 ;  /* 0x000000010d4c7824 */ /* 0x000fe200078e0249 */
[----:B------:R-:W-:Y:S01]  /*3180*/  IADD3 R12, P5, P6, R20, R72, R63 ;  /* 0x00000048140c7210 */ /* 0x000fe20007ebe03f */
[----:B------:R-:W-:Y:S03]  /*3190*/  BSSY B1, `(.L_x_8124) ;  /* 0x0000069000017945 */ /* 0x000fe60003800000 */
[----:B------:R-:W-:Y:S02]  /*31a0*/  IADD3.X R13, R45, R76, R64, P5, P6 ;  /* 0x0000004c2d0d7210 */ /* 0x000fe40002fec440 */
[----:B------:R-:W-:Y:S02]  /*31b0*/  ISETP.NE.AND P6, PT, R74, RZ, PT ;  /* 0x000000ff4a00720c */ /* 0x000fe40003fc5270 */
[----:B------:R-:W-:-:S04]  /*31c0*/  LEA R74, P5, R12, R50, 0x1 ;  /* 0x000000320c4a7211 */ /* 0x000fc800078a08ff */
[----:B------:R-:W-:Y:S02]  /*31d0*/  LEA.HI.X R75, R12, R51, R13, 0x1, P5 ;  /* 0x000000330c4b7211 */ /* 0x000fe400028f0c0d */
[----:B------:R-:W-:Y:S02]  /*31e0*/  ISETP.NE.AND P5, PT, R77, RZ, PT ;  /* 0x000000ff4d00720c */ /* 0x000fe40003fa5270 */
[----:B------:R-:W-:-:S04]  /*31f0*/  IADD3 R12, -R59, R70, RZ ;  /* 0x000000463b0c7210 */ /* 0x000fc80007ffe1ff */
[----:B------:R-:W-:-:S04]  /*3200*/  SEL R12, R59, R12, !P5 ;  /* 0x0000000c3b0c7207 */ /* 0x000fc80006800000 */
[----:B------:R-:W-:-:S04]  /*3210*/  SHF.R.S32.HI R13, RZ, 0x1f, R12 ;  /* 0x0000001fff0d7819 */ /* 0x000fc8000001140c */
[----:B------:R-:W-:-:S04]  /*3220*/  LEA.HI R13, R13, R12, RZ, 0x4 ;  /* 0x0000000c0d0d7211 */ /* 0x000fc800078f20ff */
[----:B------:R-:W-:Y:S01]  /*3230*/  SHF.R.S32.HI R12, RZ, 0x4, R13 ;  /* 0x00000004ff0c7819 */ /* 0x000fe2000001140d */
[----:B------:R-:W-:-:S03]  /*3240*/  IMAD.IADD R13, R66, 0x1, R26 ;  /* 0x00000001420d7824 */ /* 0x000fc600078e021a */
[----:B------:R-:W-:Y:S01]  /*3250*/  LEA.HI.SX32 R12, R47, R12, 0x1d ;  /* 0x0000000c2f0c7211 */ /* 0x000fe200078feaff */
[----:B------:R-:W-:-:S04]  /*3260*/  IMAD R13, R13, 0x2, R2 ;  /* 0x000000020d0d7824 */ /* 0x000fc800078e0202 */
[----:B------:R-:W-:-:S05]  /*3270*/  IMAD.SHL.U32 R79, R12, 0x8, RZ ;  /* 0x000000080c4f7824 */ /* 0x000fca00078e00ff */
[----:B------:R-:W-:-:S04]  /*3280*/  LOP3.LUT R12, R53, 0x38, R79, 0xf8, !PT ;  /* 0x00000038350c7812 */ /* 0x000fc800078ef84f */
[----:B------:R-:W-:-:S05]  /*3290*/  LOP3.LUT R12, R12, R57, RZ, 0x3c, !PT ;  /* 0x000000390c0c7212 */ /* 0x000fca00078e3cff */
[----:B------:R-:W-:-:S04]  /*32a0*/  IMAD R15, R201, 0x200, R12 ;  /* 0x00000200c90f7824 */ /* 0x000fc800078e020c */
[----:B------:R-:W-:-:S04]  /*32b0*/  IMAD.IADD R15, R26, 0x1, R15 ;  /* 0x000000011a0f7824 */ /* 0x000fc800078e020f */
[----:B------:R-:W-:Y:S02]  /*32c0*/  IMAD R24, R15, 0x2, R2 ;  /* 0x000000020f187824 */ /* 0x000fe400078e0202 */
        /* <DEDUP_REMOVED lines=85> */
.L_x_8125:
[----:B------:R-:W-:Y:S05]  /*3820*/  BSYNC B1 ;  /* 0x0000000000017941 */ /* 0x000fea0003800000 */
.L_x_8124:
        /* <DEDUP_REMOVED lines=10> */
.L_x_8107:
[----:B------:R-:W-:-:S13]  /*38d0*/  ISETP.NE.AND P0, PT, R186, 0x3, PT ;  /* 0x00000003ba00780c */ /* 0x000fda0003f05270 */
[----:B------:R-:W-:Y:S05]  /*38e0*/  @!P0 BRA `(.L_x_8126) ;  /* 0x0000000000048947 */ /* 0x000fea0003800000 */
[----:B------:R-:W-:Y:S01]  /*38f0*/  BPT.TRAP 0x1 ;  /* 0x000000040000795c */ /* 0x000fe20000300000 */
.L_x_8126:
        /* <DEDUP_REMOVED lines=8> */
.L_x_8422:
[----:B------:R-:W-:Y:S05]  /*3980*/  BSYNC B1 ;  /* 0x0000000000017941 */ /* 0x000fea0003800000 */
.L_x_8127:
[----:B------:R-:W-:Y:S05]  /*3990*/  @P1 BRA `(.L_x_8114) ;  /* 0x00000000002c1947 */ /* 0x000fea0003800000 */
[----:B------:R-:W-:Y:S01]  /*39a0*/  @!P3 LOP3.LUT P5, RZ, R188, 0x4, RZ, 0xc0, !PT ;  /* 0x00000004bcffb812 */ /* 0x000fe200078ac0ff */
[----:B------:R-:W-:Y:S01]  /*39b0*/  @!P3 VIADD R4, R61, 0x20 ;  /* 0x000000203d04b836 */ /* 0x000fe20000000000 */
[----:B------:R-:W-:Y:S02]  /*39c0*/  PLOP3.LUT P6, PT, PT, PT, PT, 0x8, 0x0 ;  /* 0x000000000000781c */ /* 0x000fe40003fce170 */
[----:B------:R-:W-:-:S13]  /*39d0*/  @!P3 PLOP3.LUT P6, PT, P5, PT, PT, 0x80, 0x0 ;  /* 0x000000000000b81c */ /* 0x000fda0002fcf070 */
[----:B------:R-:W-:-:S04]  /*39e0*/  @P6 VIADD R4, R61, 0xffffffe0 ;  /* 0xffffffe03d046836 */ /* 0x000fc80000000000 */
[----:B------:R-:W-:-:S04]  /*39f0*/  @!P3 IMAD.IADD R5, R26, 0x1, R4 ;  /* 0x000000011a05b824 */ /* 0x000fc800078e0204 */
[----:B------:R-:W-:Y:S02]  /*3a00*/  @!P3 IMAD R8, R5, 0x2, R2 ;  /* 0x000000020508b824 */ /* 0x000fe400078e0202 */
[----:B------:R-:W1:Y:S04]  /*3a10*/  @!P4 LDS.128 R4, [R70+0x22400] ;  /* 0x022400004604c984 */ /* 0x000e680000000c00 */
[----:B------:R-:W2:Y:S04]  /*3a20*/  @!P3 LDS.128 R8, [R8+0x22400] ;  /* 0x022400000808b984 */ /* 0x000ea80000000c00 */
[----:B-1----:R1:W-:Y:S04]  /*3a30*/  @!P4 STG.E.128 desc[UR40][R12.64], R4 ;  /* 0x000000040c00c986 */ /* 0x0023e8000c101d28 */
[----:B--2---:R1:W-:Y:S02]  /*3a40*/  @!P3 STG.E.128 desc[UR40][R12.64+0x40], R8 ;  /* 0x000040080c00b986 */ /* 0x0043e4000c101d28 */
.L_x_8114:
[----:B------:R-:W-:Y:S05]  /*3a50*/  BSYNC B0 ;  /* 0x0000000000007941 */ /* 0x000fea0003800000 */
.L_x_8106:
        /* <DEDUP_REMOVED lines=17> */
.L_x_8130:
[----:B------:R-:W-:Y:S05]  /*3b70*/  BSYNC B0 ;  /* 0x0000000000007941 */ /* 0x000fea0003800000 */
.L_x_8129:
[----:B------:R-:W5:Y:S01]  /*3b80*/  SYNCS.PHASECHK.TRANS64.TRYWAIT P0, [R68+URZ+0x28cb0], R71 ;  /* 0x028cb047440075a7 */ /* 0x000f62000800017f */
[----:B------:R-:W-:Y:S04]  /*3b90*/  BSSY B0, `(.L_x_8131) ;  /* 0x0000002000007945 */ /* 0x000fe80003800000 */
[----:B-----5:R-:W-:Y:S05]  /*3ba0*/  @!P0 BRA `(.L_x_8132) ;  /* 0x0000018000988947 */ /* 0x020fea0003800000 */
.L_x_8423:
[----:B------:R-:W-:Y:S05]  /*3bb0*/  BSYNC B0 ;  /* 0x0000000000007941 */ /* 0x000fea0003800000 */
.L_x_8131:
        /* <DEDUP_REMOVED lines=10> */
[----:B------:R-:W-:Y:S01]  /*3c60*/  ULDC.64 UR4, c[0x0][0x318] ;  /* 0x0000c60000047ab9 */ /* 0x000fe20000000a00 */
[----:B------:R-:W-:Y:S02]  /*3c70*/  IADD3 R4, R16, 0x40, RZ ;  /* 0x0000004010047810 */ /* 0x000fe40007ffe0ff */
[----:B------:R-:W-:Y:S01]  /*3c80*/  IMAD R9, R22, 0x8000, R61 ;  /* 0x0000800016097824 */ /* 0x000fe200078e023d */
[C---:B---3--:R-:W-:Y:S01]  /*3c90*/  LEA R12, P1, R6.reuse, UR4, 0x1 ;  /* 0x00000004060c7c11 */ /* 0x048fe2000f8208ff */
[----:B------:R-:W-:Y:S01]  /*3ca0*/  IMAD.IADD R5, R7, 0x1, R5 ;  /* 0x0000000107057824 */ /* 0x000fe200078e0205 */
[----:B------:R-:W-:Y:S01]  /*3cb0*/  ULDC UR4, c[0x0][0x320] ;  /* 0x0000c80000047ab9 */ /* 0x000fe20000000800 */
[C---:B------:R-:W-:Y:S02]  /*3cc0*/  VIADD R15, R9.reuse, 0x20 ;  /* 0x00000020090f7836 */ /* 0x040fe40000000000 */
[C---:B------:R-:W-:Y:S01]  /*3cd0*/  @P0 VIADD R15, R9.reuse, 0xffffffe0 ;  /* 0xffffffe0090f0836 */ /* 0x040fe20000000000 */
[----:B------:R-:W-:Y:S01]  /*3ce0*/  LEA.HI.X R13, R6, UR5, R5, 0x1, P1 ;  /* 0x00000005060d7c11 */ /* 0x000fe200088f0c05 */
[----:B--2-4-:R-:W-:Y:S01]  /*3cf0*/  IMAD R25, R9, 0x2, R2 ;  /* 0x0000000209197824 */ /* 0x014fe200078e0202 */
[C---:B------:R-:W-:Y:S01]  /*3d00*/  ISETP.GE.AND P1, PT, R16.reuse, UR4, PT ;  /* 0x0000000410007c0c */ /* 0x040fe2000bf26270 */
[----:B------:R-:W-:Y:S01]  /*3d10*/  VIADD R14, R16, 0x80 ;  /* 0x00000080100e7836 */ /* 0x000fe20000000000 */
[----:B------:R-:W-:Y:S01]  /*3d20*/  ISETP.GE.AND P0, PT, R4, UR4, PT ;  /* 0x0000000404007c0c */ /* 0x000fe2000bf06270 */
[----:B------:R-:W-:-:S10]  /*3d30*/  VIADD R24, R16, 0xc0 ;  /* 0x000000c010187836 */ /* 0x000fd40000000000 */
        /* <DEDUP_REMOVED lines=58> */
.L_x_8134:
[----:B------:R-:W-:Y:S05]  /*40e0*/  BSYNC B0 ;  /* 0x0000000000007941 */ /* 0x000fea0003800000 */
.L_x_8133:
        /* <DEDUP_REMOVED lines=17> */
.L_x_8101:
[----:B------:R-:W2:Y:S01]  /*4200*/  LDL R4, [R1] ;  /* 0x0000000001047983 */ /* 0x000ea20000100800 */
[----:B------:R-:W-:Y:S01]  /*4210*/  BSSY B0, `(.L_x_8136) ;  /* 0x0000005000007945 */ /* 0x000fe20003800000 */
[----:B--2---:R-:W-:-:S03]  /*4220*/  ISETP.NE.AND P1, PT, R4, 0x1, PT ;  /* 0x000000010400780c */ /* 0x004fc60003f25270 */
[----:B------:R-:W-:Y:S10]  /*4230*/  @P0 BRA `(.L_x_8137) ;  /* 0x0000000000080947 */ /* 0x000ff40003800000 */
[----:B------:R-:W1:Y:S02]  /*4240*/  FENCE.VIEW.ASYNC.G ;  /* 0x00000000000073c6 */ /* 0x000e640000000100 */
[----:B-1----:R-:W-:Y:S06]  /*4250*/  BAR.ARV 0xc, 0x180 ;  /* 0x0306000000007b1d */ /* 0x002fec0000002000 */
.L_x_8137:
[----:B------:R-:W-:Y:S05]  /*4260*/  BSYNC B0 ;  /* 0x0000000000007941 */ /* 0x000fea0003800000 */
.L_x_8136:
[----:B------:R-:W-:Y:S04]  /*4270*/  BSSY B7, `(.L_x_8138) ;  /* 0x0000bc7000077945 */ /* 0x000fe80003800000 */
[----:B------:R-:W-:Y:S05]  /*4280*/  @!P1 BRA `(.L_x_8139) ;  /* 0x0000001c00d89947 */ /* 0x000fea0003800000 */
[----:B------:R-:W1:Y:S01]  /*4290*/  LDC R0, c[0x0][0x448] ;  /* 0x00011200ff007b82 */ /* 0x000e620000000800 */
[----:B------:R-:W-:Y:S01]  /*42a0*/  IMAD.MOV.U32 R21, RZ, RZ, RZ ;  /* 0x000000ffff157224 */ /* 0x000fe200078e00ff */
        /* <DEDUP_REMOVED lines=35> */
[----:B------:R-:W1:Y:S01]  /*44e0*/  @P0 LDC R3, c[0x0][0x44c] ;  /* 0x00011300ff030b82 */ /* 0x000e620000000800 */
[----:B------:R-:W-:Y:S02]  /*44f0*/  CS2R R36, SRZ ;  /* 0x0000000000247805 */ /* 0x000fe4000001ff00 */
[----:B------:R-:W-:Y:S02]  /*4500*/  CS2R R154, SRZ ;  /* 0x00000000009a7805 */ /* 0x000fe4000001ff00 */
[----:B------:R-:W-:-:S02]  /*4510*/  CS2R R86, SRZ ;  /* 0x0000000000567805 */ /* 0x000fc4000001ff00 */
[----:B------:R-:W-:Y:S02]  /*4520*/  CS2R R156, SRZ ;  /* 0x00000000009c7805 */ /* 0x000fe4000001ff00 */
[----:B------:R-:W-:Y:S02]  /*4530*/  CS2R R82, SRZ ;  /* 0x0000000000527805 */ /* 0x000fe4000001ff00 */
[----:B------:R-:W-:Y:S02]  /*4540*/  CS2R R158, SRZ ;  /* 0x00000000009e7805 */ /* 0x000fe4000001ff00 */
[----:B------:R-:W-:Y:S01]  /*4550*/  CS2R R78, SRZ ;  /* 0x00000000004e7805 */ /* 0x000fe2000001ff00 */
[----:B------:R-:W2:Y:S01]  /*4560*/  @P0 LDC R4, c[0x0][0x450] ;  /* 0x00011400ff040b82 */ /* 0x000ea20000000800 */
[----:B------:R-:W-:Y:S02]  /*4570*/  CS2R R160, SRZ ;  /* 0x0000000000a07805 */ /* 0x000fe4000001ff00 */
[----:B---3--:R-:W-:-:S02]  /*4580*/  CS2R R74, SRZ ;  /* 0x00000000004a7805 */ /* 0x008fc4000001ff00 */
        /* <DEDUP_REMOVED lines=9> */
[----:B----4-:R-:W-:Y:S02]  /*4620*/  CS2R R50, SRZ ;  /* 0x0000000000327805 */ /* 0x010fe4000001ff00 */
[----:B------:R-:W-:Y:S02]  /*4630*/  CS2R R170, SRZ ;  /* 0x0000000000aa7805 */ /* 0x000fe4000001ff00 */
[----:B------:R-:W-:-:S02]  /*4640*/  CS2R R46, SRZ ;  /* 0x00000000002e7805 */ /* 0x000fc4000001ff00 */
[----:B------:R-:W-:Y:S01]  /*4650*/  CS2R R172, SRZ ;  /* 0x0000000000ac7805 */ /* 0x000fe2000001ff00 */
[----:B-1----:R-:W-:Y:S01]  /*4660*/  @P0 IMAD.HI.U32 R3, R0, R3, RZ ;  /* 0x0000000300030227 */ /* 0x002fe200078e00ff */
[----:B------:R-:W-:Y:S02]  /*4670*/  CS2R R32, SRZ ;  /* 0x0000000000207805 */ /* 0x000fe4000001ff00 */
[----:B------:R-:W-:Y:S02]  /*4680*/  CS2R R174, SRZ ;  /* 0x0000000000ae7805 */ /* 0x000fe4000001ff00 */
[----:B------:R-:W-:Y:S01]  /*4690*/  CS2R R38, SRZ ;  /* 0x0000000000267805 */ /* 0x000fe2000001ff00 */
[----:B------:R-:W-:Y:S01]  /*46a0*/  IMAD.MOV.U32 R35, RZ, RZ, RZ ;  /* 0x000000ffff237224 */ /* 0x000fe200078e00ff */
[----:B------:R-:W-:Y:S02]  /*46b0*/  CS2R R28, SRZ ;  /* 0x00000000001c7805 */ /* 0x000fe4000001ff00 */
[----:B------:R-:W-:Y:S01]  /*46c0*/  CS2R R176, SRZ ;  /* 0x0000000000b07805 */ /* 0x000fe2000001ff00 */
[----:B------:R-:W-:Y:S01]  /*46d0*/  IMAD.MOV.U32 R31, RZ, RZ, RZ ;  /* 0x000000ffff1f7224 */ /* 0x000fe200078e00ff */
[----:B--2---:R-:W-:-:S02]  /*46e0*/  @P0 SHF.R.U32.HI R0, RZ, R4, R3 ;  /* 0x00000004ff000219 */ /* 0x004fc40000011603 */
[----:B------:R-:W-:Y:S02]  /*46f0*/  CS2R R6, SRZ ;  /* 0x0000000000067805 */ /* 0x000fe4000001ff00 */
[----:B------:R-:W-:Y:S02]  /*4700*/  PLOP3.LUT P0, PT, PT, PT, PT, 0x80, 0x0 ;  /* 0x000000000000781c */ /* 0x000fe40003f0f070 */
[----:B------:R-:W-:Y:S02]  /*4710*/  CS2R R178, SRZ ;  /* 0x0000000000b27805 */ /* 0x000fe4000001ff00 */
[----:B------:R-:W-:Y:S02]  /*4720*/  IADD3 R0, R43, R0, RZ ;  /* 0x000000002b007210 */ /* 0x000fe40007ffe0ff */
[----:B------:R-:W-:Y:S02]  /*4730*/  CS2R R42, SRZ ;  /* 0x00000000002a7805 */ /* 0x000fe4000001ff00 */
[----:B------:R-:W-:-:S04]  /*4740*/  SHF.R.S32.HI R3, RZ, 0x1f, R0 ;  /* 0x0000001fff037819 */ /* 0x000fc80000011400 */
[----:B------:R-:W-:Y:S01]  /*4750*/  LEA.HI R3, R3, R0, RZ, 0x6 ;  /* 0x0000000003037211 */ /* 0x000fe200078f30ff */
[----:B------:R-:W-:-:S03]  /*4760*/  IMAD.MOV.U32 R0, RZ, RZ, RZ ;  /* 0x000000ffff007224 */ /* 0x000fc600078e00ff */
[----:B------:R-:W-:Y:S01]  /*4770*/  SHF.R.S32.HI R5, RZ, 0x6, R3 ;  /* 0x00000006ff057819 */ /* 0x000fe20000011403 */
[----:B------:R-:W-:-:S03]  /*4780*/  IMAD.MOV.U32 R3, RZ, RZ, RZ ;  /* 0x000000ffff037224 */ /* 0x000fc600078e00ff */
[----:B------:R-:W-:Y:S01]  /*4790*/  VIMNMX R4, R180, R5, PT ;  /* 0x00000005b4047248 */ /* 0x000fe20003fe0100 */
[----:B------:R-:W-:-:S03]  /*47a0*/  IMAD.MOV.U32 R5, RZ, RZ, RZ ;  /* 0x000000ffff057224 */ /* 0x000fc600078e00ff */
[----:B------:R-:W-:-:S13]  /*47b0*/  ISETP.GE.AND P1, PT, R4, 0x1, PT ;  /* 0x000000010400780c */ /* 0x000fda0003f26270 */
[----:B------:R-:W-:Y:S05]  /*47c0*/  @!P1 BRA `(.L_x_8140) ;  /* 0x000000b400c49947 */ /* 0x000fea0003800000 */
[----:B------:R-:W1:Y:S01]  /*47d0*/  SHFL.IDX PT, R0, R218, RZ, 0x1f ;  /* 0x00001fffda007589 */ /* 0x000e6200000e0000 */
[----:B------:R-:W-:Y:S02]  /*47e0*/  ISETP.NE.AND P0, PT, R186, 0x3, PT ;  /* 0x00000003ba00780c */ /* 0x000fe40003f05270 */
[----:B-1----:R-:W-:-:S04]  /*47f0*/  LEA.HI R3, R0, R0, RZ, 0x1 ;  /* 0x0000000000037211 */ /* 0x002fc800078f08ff */
        /* <DEDUP_REMOVED lines=9> */
.L_x_8141:
[----:B------:R-:W-:Y:S01]  /*4890*/  IMAD R20, R18, 0x8, R2 ;  /* 0x0000000812147824 */ /* 0x000fe200078e0202 */
[----:B------:R-:W-:Y:S01]  /*48a0*/  SHF.L.U32 R3, R19, 0x1f, RZ ;  /* 0x0000001f13037819 */ /* 0x000fe200000006ff */
[----:B------:R-:W-:Y:S01]  /*48b0*/  VIADD R0, R2, 0x26800 ;  /* 0x0002680002007836 */ /* 0x000fe20000000000 */
[----:B------:R-:W-:Y:S01]  /*48c0*/  BSSY B0, `(.L_x_8142) ;  /* 0x0000008000007945 */ /* 0x000fe20003800000 */
[----:B------:R-:W-:Y:S01]  /*48d0*/  IMAD R12, R18, 0x1000, R21 ;  /* 0x00001000120c7824 */ /* 0x000fe200078e0215 */
[----:B------:R-:W1:Y:S01]  /*48e0*/  SYNCS.PHASECHK.TRANS64.TRYWAIT P1, [R20+URZ+0x28c50], R3 ;  /* 0x028c5003140075a7 */ /* 0x000e62000802017f */
[----:B------:R-:W-:Y:S01]  /*48f0*/  IMAD.MOV.U32 R13, RZ, RZ, 0x40000040 ;  /* 0x40000040ff0d7424 */ /* 0x000fe200078e00ff */
[----:B------:R-:W-:-:S04]  /*4900*/  SHF.R.U32.HI R0, RZ, 0x4, R0 ;  /* 0x00000004ff007819 */ /* 0x000fc80000011600 */
[----:B------:R-:W-:-:S04]  /*4910*/  LOP3.LUT R0, R0, 0x3fff, RZ, 0xc0, !PT ;  /* 0x00003fff00007812 */ /* 0x000fc800078ec0ff */
[----:B------:R-:W-:Y:S01]  /*4920*/  LOP3.LUT R10, R0, 0x10000, RZ, 0xfc, !PT ;  /* 0x00010000000a7812 */ /* 0x000fe200078efcff */
[----:B-1----:R-:W-:Y:S06]  /*4930*/  @!P1 BRA `(.L_x_8143) ;  /* 0x0000017400489947 */ /* 0x002fec0003800000 */
.L_x_8424:
[----:B------:R-:W-:Y:S05]  /*4940*/  BSYNC B0 ;  /* 0x0000000000007941 */ /* 0x000fea0003800000 */
.L_x_8142:
        /* <DEDUP_REMOVED lines=9> */
[----:B------:R-:W-:Y:S01]  /*49e0*/  VIADD R14, R12, 0x100 ;  /* 0x000001000c0e7836 */ /* 0x000fe20000000000 */
[----:B------:R-:W-:Y:S01]  /*49f0*/  MOV R9, 0x40000040 ;  /* 0x4000004000097802 */ /* 0x000fe20000000f00 */
[----:B------:R-:W-:Y:S01]  /*4a00*/  IMAD.MOV.U32 R15, RZ, RZ, 0x40000040 ;  /* 0x40000040ff0f7424 */ /* 0x000fe200078e00ff */
[----:B------:R-:W2:Y:S01]  /*4a10*/  S2R R0, SR_TID.X ;  /* 0x0000000000007919 */ /* 0x000ea20000002100 */
[----:B------:R-:W-:Y:S01]  /*4a20*/  IMAD.MOV.U32 R13, RZ, RZ, 0x40000040 ;  /* 0x40000040ff0d7424 */ /* 0x000fe200078e00ff */
[----:B------:R-:W-:Y:S01]  /*4a30*/  ISETP.GE.AND P2, PT, R4, 0x2, PT ;  /* 0x000000020400780c */ /* 0x000fe20003f46270 */
[----:B------:R-:W-:Y:S01]  /*4a40*/  BSSY B0, `(.L_x_8144) ;  /* 0x00000eb000007945 */ /* 0x000fe20003800000 */
[----:B0----5:R-:W-:-:S06]  /*4a50*/  WARPGROUP.ARRIVE ;  /* 0x00000000000079c5 */ /* 0x021fcc0000000000 */
        /* <DEDUP_REMOVED lines=37> */
[----:B0-----:R-:W-:-:S07]  /*4cb0*/  VIADD R0, R4, 0xfffffffe ;  /* 0xfffffffe04007836 */ /* 0x001fce0000000000 */
.L_x_8151:
[----:B------:R-:W-:Y:S01]  /*4cc0*/  BAR.SYNC.DEFER_BLOCKING 0xe, 0x100 ;  /* 0x0384000000007b1d */ /* 0x000fe20000010000 */
[----:B-12---:R-:W-:Y:S01]  /*4cd0*/  IMAD R3, R18, 0x40, R190 ;  /* 0x0000004012037824 */ /* 0x006fe200078e02be */
[----:B------:R-:W-:Y:S01]  /*4ce0*/  ISETP.GT.AND P3, PT, R0, RZ, PT ;  /* 0x000000ff0000720c */ /* 0x000fe20003f64270 */
[----:B------:R-:W-:Y:S02]  /*4cf0*/  VIADD R18, R18, 0x1 ;  /* 0x0000000112127836 */ /* 0x000fe40000000000 */
[----:B------:R-:W-:Y:S02]  /*4d00*/  IMAD R3, R3, 0x4, R2 ;  /* 0x0000000403037824 */ /* 0x000fe400078e0202 */
[----:B------:R-:W-:Y:S01]  /*4d10*/  VIADD R0, R0, 0xffffffff ;  /* 0xffffffff00007836 */ /* 0x000fe20000000000 */
        /* <DEDUP_REMOVED lines=136> */
.L_x_8146:
[----:B------:R-:W-:Y:S01]  /*55a0*/  IMAD R3, R18, 0x8, R2 ;  /* 0x0000000812037824 */ /* 0x000fe200078e0202 */
[----:B------:R-:W-:-:S04]  /*55b0*/  SHF.L.U32 R4, R19, 0x1f, RZ ;  /* 0x0000001f13047819 */ /* 0x000fc800000006ff */
[----:B------:R0:W1:Y:S01]  /*55c0*/  SYNCS.PHASECHK.TRANS64.TRYWAIT P2, [R3+URZ+0x28c50], R4 ;  /* 0x028c5004030075a7 */ /* 0x000062000804017f */
[----:B------:R-:W-:Y:S05]  /*55d0*/  @!P0 BRA `(.L_x_8147) ;  /* 0x0000000000048947 */ /* 0x000fea0003800000 */
[----:B------:R-:W-:Y:S01]  /*55e0*/  BPT.TRAP 0x1 ;  /* 0x000000040000795c */ /* 0x000fe20000300000 */
.L_x_8147:
[----:B------:R-:W-:Y:S04]  /*55f0*/  BSSY B1, `(.L_x_8148) ;  /* 0x0000004000017945 */ /* 0x000fe80003800000 */
[----:B-1----:R-:W-:Y:S05]  /*5600*/  @P2 BRA `(.L_x_8149) ;  /* 0x0000000000082947 */ /* 0x002fea0003800000 */
[----:B------:R-:W1:Y:S02]  /*5610*/  SYNCS.PHASECHK.TRANS64.TRYWAIT P2, [R3+URZ+0x28c50], R4 ;  /* 0x028c5004030075a7 */ /* 0x000e64000804017f */
[----:B-1----:R-:W-:Y:S05]  /*5620*/  @!P2 BRA `(.L_x_8150) ;  /* 0x000001680020a947 */ /* 0x002fea0003800000 */
.L_x_8149:
[----:B------:R-:W-:Y:S05]  /*5630*/  BSYNC B1 ;  /* 0x0000000000017941 */ /* 0x000fea0003800000 */
.L_x_8148:
[----:B01----:R-:W-:Y:S01]  /*5640*/  IMAD R4, R18, 0x1000, R21 ;  /* 0x0000100012047824 */ /* 0x003fe200078e0215 */
[----:B------:R-:W-:Y:S01]  /*5650*/  R2UR UR4, R10 ;  /* 0x000000000a0472ca */ /* 0x000fe200000e0000 */
[----:B------:R-:W-:Y:S01]  /*5660*/  IMAD.MOV.U32 R5, RZ, RZ, 0x40000040 ;  /* 0x40000040ff057424 */ /* 0x000fe200078e00ff */
[----:B------:R-:W-:Y:S01]  /*5670*/  R2UR UR5, R11 ;  /* 0x000000000b0572ca */ /* 0x000fe200000e0000 */
[----:B------:R-:W-:Y:S01]  /*5680*/  WARPGROUP.ARRIVE ;  /* 0x00000000000079c5 */ /* 0x000fe20000000000 */
[C---:B------:R-:W-:Y:S01]  /*5690*/  R2UR UR6, R4.reuse ;  /* 0x00000000040672ca */ /* 0x040fe200000e0000 */
[----:B------:R-:W-:Y:S01]  /*56a0*/  VIADD R14, R4, 0x80 ;  /* 0x00000080040e7836 */ /* 0x000fe20000000000 */
[----:B------:R-:W-:Y:S01]  /*56b0*/  R2UR UR7, R5 ;  /* 0x00000000050772ca */ /* 0x000fe200000e0000 */
[----:B------:R-:W-:Y:S02]  /*56c0*/  IMAD.MOV.U32 R15, RZ, RZ, 0x40000040 ;  /* 0x40000040ff0f7424 */ /* 0x000fe400078e00ff */
[----:B------:R-:W-:-:S02]  /*56d0*/  IMAD.MOV.U32 R5, RZ, RZ, 0x40000040 ;  /* 0x40000040ff057424 */ /* 0x000fc400078e00ff */
[----:B------:R-:W-:-:S05]  /*56e0*/  @!P1 VIADD R3, R3, 0x28c60 ;  /* 0x00028c6003039836 */ /* 0x000fca0000000000 */
[----:B------:R-:W-:-:S03]  /*56f0*/  @!P1 PRMT R3, RZ, 0x654, R3 ;  /* 0x00000654ff039816 */ /* 0x000fc60000000003 */
[----:B------:R-:W-:Y:S01]  /*5700*/  HGMMA.64x256x16.F32 R24, gdesc[UR4].tnspB, R24, gsb0 ;  /* 0x43e00000041879f0 */ /* 0x000fe20008000818 */
[----:B------:R-:W-:Y:S02]  /*5710*/  R2UR UR4, R8 ;  /* 0x00000000080472ca */ /* 0x000fe400000e0000 */
[----:B------:R-:W-:Y:S02]  /*5720*/  R2UR UR5, R9 ;  /* 0x00000000090572ca */ /* 0x000fe400000e0000 */
[----:B------:R-:W-:Y:S02]  /*5730*/  R2UR UR6, R14 ;  /* 0x000000000e0672ca */ /* 0x000fe400000e0000 */
[----:B------:R-:W-:Y:S01]  /*5740*/  R2UR UR7, R15 ;  /* 0x000000000f0772ca */ /* 0x000fe200000e0000 */
[----:B------:R-:W-:Y:S01]  /*5750*/  IMAD.MOV.U32 R15, RZ, RZ, 0x40000040 ;  /* 0x40000040ff0f7424 */ /* 0x000fe200078e00ff */
[C---:B------:R-:W-:Y:S01]  /*5760*/  IADD3 R14, R4.reuse, 0x100, RZ ;  /* 0x00000100040e7810 */ /* 0x040fe20007ffe0ff */
        /* <DEDUP_REMOVED lines=24> */
.L_x_8145:
[----:B------:R-:W-:Y:S05]  /*58f0*/  BSYNC B0 ;  /* 0x0000000000007941 */ /* 0x000fea0003800000 */
.L_x_8144:
[----:B------:R-:W-:Y:S01]  /*5900*/  BAR.SYNC.DEFER_BLOCKING 0xe, 0x100 ;  /* 0x0384000000007b1d */ /* 0x000fe20000010000 */
[C---:B-12---:R-:W-:Y:S01]  /*5910*/  IMAD R3, R18.reuse, 0x40, R190 ;  /* 0x0000004012037824 */ /* 0x046fe200078e02be */
[----:B------:R-:W-:Y:S01]  /*5920*/  PLOP3.LUT P0, PT, PT, PT, PT, 0x8, 0x0 ;  /* 0x000000000000781c */ /* 0x000fe20003f0e170 */
[----:B------:R-:W-:Y:S02]  /*5930*/  VIADD R18, R18, 0x1 ;  /* 0x0000000112127836 */ /* 0x000fe40000000000 */
[----:B------:R-:W-:Y:S02]  /*5940*/  IMAD R3, R3, 0x4, R2 ;  /* 0x0000000403037824 */ /* 0x000fe400078e0202 */
[----:B------:R-:W-:Y:S01]  /*5950*/  IMAD.MOV.U32 R21, RZ, RZ, RZ ;  /* 0x000000ffff157224 */ /* 0x000fe200078e00ff */
[----:B------:R-:W-:-:S04]  /*5960*/  ISETP.NE.AND P1, PT, R18, 0x2, PT ;  /* 0x000000021200780c */ /* 0x000fc80003f25270 */
[----:B------:R-:W-:Y:S02]  /*5970*/  SEL R4, RZ, 0x1, P1 ;  /* 0x00000001ff047807 */ /* 0x000fe40000800000 */
[----:B------:R-:W-:Y:S02]  /*5980*/  SEL R18, R18, RZ, P1 ;  /* 0x000000ff12127207 */ /* 0x000fe40000800000 */
[----:B------:R-:W-:Y:S01]  /*5990*/  LOP3.LUT R19, R19, R4, RZ, 0x3c, !PT ;  /* 0x0000000413137212 */ /* 0x000fe200078e3cff */
[----:B0-----:R-:W0:Y:S04]  /*59a0*/  LDS R0, [R3+0x28800] ;  /* 0x0288000003007984 */ /* 0x001e280000000800 */
[----:B------:R1:W2:Y:S02]  /*59b0*/  LDS R2, [R3+0x28820] ;  /* 0x0288200003027984 */ /* 0x0002a40000000800 */
[----:B-1----:R-:W-:-:S02]  /*59c0*/  IMAD.MOV.U32 R3, RZ, RZ, RZ ;  /* 0x000000ffff037224 */ /* 0x002fc400078e00ff */
[-C--:B0-----:R-:W-:Y:S01]  /*59d0*/  FMUL.FTZ R178, R28, R0.reuse ;  /* 0x000000001cb27220 */ /* 0x081fe20000410000 */
[-C--:B------:R-:W-:Y:S01]  /*59e0*/  FMUL.FTZ R176, R32, R0.reuse ;  /* 0x0000000020b07220 */ /* 0x080fe20000410000 */
[-C--:B------:R-:W-:Y:S01]  /*59f0*/  FMUL.FTZ R28, R33, R0.reuse ;  /* 0x00000000211c7220 */ /* 0x080fe20000410000 */
[-C--:B------:R-:W-:Y:S01]  /*5a00*/  FMUL.FTZ R175, R36, R0.reuse ;  /* 0x0000000024af7220 */ /* 0x080fe20000410000 */
[----:B------:R-:W-:Y:S01]  /*5a10*/  FMUL.FTZ R174, R40, R0 ;  /* 0x0000000028ae7220 */ /* 0x000fe20000410000 */
[----:B--2---:R-:W-:Y:S01]  /*5a20*/  FMUL.FTZ R13, R66, R2 ;  /* 0x00000002420d7220 */ /* 0x004fe20000410000 */
        /* <DEDUP_REMOVED lines=124> */
.L_x_8139:
        /* <DEDUP_REMOVED lines=72> */
[----:B------:R-:W-:Y:S01]  /*6670*/  CS2R R178, SRZ ;  /* 0x0000000000b27805 */ /* 0x000fe2000001ff00 */
[----:B------:R-:W-:Y:S01]  /*6680*/  IMAD.IADD R0, R43, 0x1, R0 ;  /* 0x000000012b007824 */ /* 0x000fe200078e0200 */
[----:B------:R-:W-:-:S04]  /*6690*/  CS2R R42, SRZ ;  /* 0x00000000002a7805 */ /* 0x000fc8000001ff00 */
        /* <DEDUP_REMOVED lines=10> */
[----:B------:R-:W-:Y:S01]  /*6740*/  BSSY B6, `(.L_x_8152) ;  /* 0x000001b000067945 */ /* 0x000fe20003800000 */
[----:B-1----:R-:W-:-:S04]  /*6750*/  LEA.HI R3, R0, R0, RZ, 0x1 ;  /* 0x0000000000037211 */ /* 0x002fc800078f08ff */
[----:B------:R-:W-:-:S04]  /*6760*/  LOP3.LUT R3, R3, 0x1fffe, RZ, 0xc0, !PT ;  /* 0x0001fffe03037812 */ /* 0x000fc800078ec0ff */
[----:B------:R-:W-:Y:S01]  /*6770*/  IADD3 R3, R0, -R3, RZ ;  /* 0x8000000300037210 */ /* 0x000fe20007ffe0ff */
[----:B------:R-:W-:-:S04]  /*6780*/  VIADD R0, R2, 0x26800 ;  /* 0x0002680002007836 */ /* 0x000fc80000000000 */
[----:B------:R-:W-:Y:S01]  /*6790*/  IMAD R3, R3, 0x8000, R2 ;  /* 0x0000800003037824 */ /* 0x000fe200078e0202 */
[----:B------:R-:W-:-:S03]  /*67a0*/  LOP3.LUT P0, RZ, R0, 0x3ff, RZ, 0xc0, !PT ;  /* 0x000003ff00ff7812 */ /* 0x000fc6000780c0ff */
[----:B------:R-:W-:-:S05]  /*67b0*/  VIADD R3, R3, 0x400 ;  /* 0x0000040003037836 */ /* 0x000fca0000000000 */
[----:B------:R-:W-:-:S04]  /*67c0*/  SHF.R.U32.HI R3, RZ, 0x4, R3 ;  /* 0x00000004ff037819 */ /* 0x000fc80000011603 */
        /* <DEDUP_REMOVED lines=18> */
.L_x_8153:
[----:B------:R-:W-:Y:S05]  /*68f0*/  BSYNC B6 ;  /* 0x0000000000067941 */ /* 0x000fea0003800000 */
.L_x_8152:
        /* <DEDUP_REMOVED lines=12> */
.L_x_8157:
[----:B--2---:R2:W3:Y:S02]  /*69c0*/  SYNCS.PHASECHK.TRANS64.TRYWAIT P0, [R2+URZ+0x28c00], R3 ;  /* 0x028c0003020075a7 */ /* 0x0044e4000800017f */
[----:B---3--:R-:W-:Y:S05]  /*69d0*/  @!P0 NANOSLEEP.SYNCS 0x989680 ;  /* 0x009896800000895d */ /* 0x008fea0003900000 */
[----:B------:R-:W3:Y:S02]  /*69e0*/  @!P0 SYNCS.PHASECHK.TRANS64 P0, [R2+URZ+0x28c00], R3 ;  /* 0x028c0003020085a7 */ /* 0x000ee4000800007f */
[----:B---3--:R-:W-:Y:S05]  /*69f0*/  @!P0 BRA `(.L_x_8157) ;  /* 0xfffffffc00f08947 */ /* 0x008fea000383ffff */
.L_x_8156:
[----:B------:R-:W-:Y:S05]  /*6a00*/  BSYNC B0 ;  /* 0x0000000000007941 */ /* 0x000fea0003800000 */
.L_x_8155:
[----:B------:R-:W-:Y:S05]  /*6a10*/  BRA `(.L_x_8158) ;  /* 0x0000002800e07947 */ /* 0x000fea0003800000 */
.L_x_8154:
[----:B------:R-:W-:Y:S01]  /*6a20*/  VIADD R4, R2, 0x20400 ;  /* 0x0002040002047836 */ /* 0x000fe20000000000 */
[----:B-----5:R-:W-:Y:S01]  /*6a30*/  SHF.R.S32.HI R0, RZ, 0x1f, R30 ;  /* 0x0000001fff007819 */ /* 0x020fe2000001141e */
[----:B------:R-:W-:Y:S01]  /*6a40*/  ULDC.64 UR4, c[0x0][0x3f8] ;  /* 0x0000fe0000047ab9 */ /* 0x000fe20000000a00 */
[----:B------:R-:W-:Y:S01]  /*6a50*/  ULDC.64 UR6, c[0x0][0x408] ;  /* 0x0001020000067ab9 */ /* 0x000fe20000000a00 */
[----:B------:R-:W-:Y:S01]  /*6a60*/  IMAD.WIDE.U32 R24, R30, UR4, RZ ;  /* 0x000000041e187c25 */ /* 0x000fe2000f8e00ff */
        /* <DEDUP_REMOVED lines=23> */
[----:B-1----:R-:W-:-:S07]  /*6be0*/  IMAD.MOV.U32 R13, RZ, RZ, RZ ;  /* 0x000000ffff0d7224 */ /* 0x002fce00078e00ff */
[----:B------:R-:W-:-:S07]  /*6bf0*/  LEPC R20, `(.L_x_8160) ;  /* 0x000000001014794e */ /* 0x000fce0000000000 */
[----:B0-2---:R-:W-:Y:S05]  /*6c00*/  CALL.ABS.NOINC R14 ;  /* 0x000000000e007343 */ /* 0x005fea0003c00000 */
.L_x_8160:
[----:B------:R-:W-:Y:S05]  /*6c10*/  BSYNC B6 ;  /* 0x0000000000067941 */ /* 0x000fea0003800000 */
.L_x_8159:
        /* <DEDUP_REMOVED lines=8> */
[----:B------:R-:W-:Y:S01]  /*6ca0*/  ULDC.64 UR6, c[0x0][0x408] ;  /* 0x0001020000067ab9 */ /* 0x000fe20000000a00 */
[----:B------:R-:W-:Y:S02]  /*6cb0*/  IMAD.MOV.U32 R6, RZ, RZ, R24 ;  /* 0x000000ffff067224 */ /* 0x000fe400078e0018 */
        /* <DEDUP_REMOVED lines=29> */
.L_x_8430:
        /* <DEDUP_REMOVED lines=30> */
.L_x_8165:
[----:B------:R-:W-:Y:S05]  /*7070*/  BSYNC B1 ;  /* 0x0000000000017941 */ /* 0x000fea0003800000 */
.L_x_8164:
[----:B--2--5:R-:W-:Y:S01]  /*7080*/  IMAD.MOV.U32 R3, RZ, RZ, R31 ;  /* 0x000000ffff037224 */ /* 0x024fe200078e001f */
[----:B---3--:R-:W-:Y:S01]  /*7090*/  MOV R0, R30 ;  /* 0x0000001e00007202 */ /* 0x008fe20000000f00 */
[----:B----4-:R-:W-:Y:S01]  /*70a0*/  IMAD.MOV.U32 R5, RZ, RZ, R20 ;  /* 0x000000ffff057224 */ /* 0x010fe200078e0014 */
        /* <DEDUP_REMOVED lines=11> */
[----:B0-----:R-:W-:Y:S02]  /*7160*/  CS2R R26, SRZ ;  /* 0x00000000001a7805 */ /* 0x001fe4000001ff00 */
[----:B------:R-:W-:Y:S01]  /*7170*/  PRMT R43, R5, 0x5410, R9 ;  /* 0x00005410052b7816 */ /* 0x000fe20000000009 */
[----:B------:R-:W-:Y:S06]  /*7180*/  BRA.DIV UR4, `(.L_x_8166) ;  /* 0x0000014e04cc7947 */ /* 0x000fec000b800000 */
[----:B------:R0:W2:Y:S04]  /*7190*/  SHFL.IDX PT, R3, R6, 0x1, 0x1c1f ;  /* 0x003c1f0006037f89 */ /* 0x0000a800000e0000 */
[----:B------:R0:W3:Y:S04]  /*71a0*/  SHFL.IDX PT, R0, R4, 0x1, 0x1c1f ;  /* 0x003c1f0004007f89 */ /* 0x0000e800000e0000 */
[----:B------:R0:W4:Y:S04]  /*71b0*/  SHFL.IDX PT, R5, R8, 0x1, 0x1c1f ;  /* 0x003c1f0008057f89 */ /* 0x00012800000e0000 */
[----:B------:R0:W0:Y:S02]  /*71c0*/  SHFL.IDX PT, R14, R7, 0x1, 0x1c1f ;  /* 0x003c1f00070e7f89 */ /* 0x00002400000e0000 */
.L_x_8436:
        /* <DEDUP_REMOVED lines=34> */
.L_x_8168:
[----:B------:R-:W-:Y:S05]  /*73f0*/  BSYNC B1 ;  /* 0x0000000000017941 */ /* 0x000fea0003800000 */
.L_x_8167:
[----:B------:R-:W1:Y:S01]  /*7400*/  SYNCS.PHASECHK.TRANS64.TRYWAIT P0, [R2+URZ+0x28c00], R35 ;  /* 0x028c0023020075a7 */ /* 0x000e62000800017f */
[----:B--2---:R-:W-:Y:S01]  /*7410*/  LOP3.LUT R3, R36, 0x1c0, RZ, 0xc0, !PT ;  /* 0x000001c024037812 */ /* 0x004fe200078ec0ff */
[----:B0----5:R-:W-:Y:S01]  /*7420*/  IMAD.MOV.U32 R4, RZ, RZ, R26 ;  /* 0x000000ffff047224 */ /* 0x021fe200078e001a */
[----:B------:R-:W-:Y:S01]  /*7430*/  MOV R6, R9 ;  /* 0x0000000900067202 */ /* 0x000fe20000000f00 */
[----:B----4-:R-:W-:Y:S01]  /*7440*/  IMAD.MOV.U32 R5, RZ, RZ, R8 ;  /* 0x000000ffff057224 */ /* 0x010fe200078e0008 */
[----:B---3--:R-:W-:Y:S01]  /*7450*/  LOP3.LUT R0, R3, 0x18, R16, 0xf8, !PT ;  /* 0x0000001803007812 */ /* 0x008fe200078ef810 */
[----:B------:R-:W-:Y:S01]  /*7460*/  IMAD.MOV.U32 R7, RZ, RZ, R12 ;  /* 0x000000ffff077224 */ /* 0x000fe200078e000c */
[----:B------:R-:W-:Y:S01]  /*7470*/  SHF.R.U32.HI R3, RZ, 0x3, R3 ;  /* 0x00000003ff037819 */ /* 0x000fe20000011603 */
[----:B------:R-:W-:Y:S01]  /*7480*/  BSSY B1, `(.L_x_8169) ;  /* 0x0000014000017945 */ /* 0x000fe20003800000 */
[----:B------:R-:W-:Y:S02]  /*7490*/  VIADDMNMX R40, R34, -R195, 0x40, PT ;  /* 0x0000004022287446 */ /* 0x000fe400038009c3 */
[----:B------:R-:W-:-:S02]  /*74a0*/  LOP3.LUT R0, R0, R3, RZ, 0x3c, !PT ;  /* 0x0000000300007212 */ /* 0x000fc400078e3cff */
[----:B------:R-:W-:Y:S01]  /*74b0*/  PRMT R3, R3, 0x5410, R4 ;  /* 0x0000541003037816 */ /* 0x000fe20000000004 */
[----:B------:R-:W-:Y:S01]  /*74c0*/  IMAD.MOV.U32 R4, RZ, RZ, R27 ;  /* 0x000000ffff047224 */ /* 0x000fe200078e001b */
[----:B------:R-:W-:Y:S02]  /*74d0*/  PRMT R45, R7, 0x7610, R45 ;  /* 0x00007610072d7816 */ /* 0x000fe4000000002d */
[----:B------:R-:W-:Y:S02]  /*74e0*/  PRMT R3, R6, 0x7610, R3 ;  /* 0x0000761006037816 */ /* 0x000fe40000000003 */
[----:B------:R-:W-:Y:S01]  /*74f0*/  PRMT R44, R4, 0x5410, R5 ;  /* 0x00005410042c7816 */ /* 0x000fe20000000005 */
[----:B------:R-:W-:Y:S01]  /*7500*/  IMAD R5, R201, 0x200, R0 ;  /* 0x00000200c9057824 */ /* 0x000fe200078e0200 */
[----:B------:R-:W-:Y:S01]  /*7510*/  LOP3.LUT P2, RZ, R188, 0x4, RZ, 0xc0, !PT ;  /* 0x00000004bcff7812 */ /* 0x000fe2000784c0ff */
[----:B------:R-:W-:Y:S01]  /*7520*/  IMAD.MOV.U32 R0, RZ, RZ, R13 ;  /* 0x000000ffff007224 */ /* 0x000fe200078e000d */
[----:B------:R-:W-:Y:S01]  /*7530*/  ISETP.GE.AND P1, PT, R23, R40, PT ;  /* 0x000000281700720c */ /* 0x000fe20003f26270 */
[----:B------:R-:W-:-:S02]  /*7540*/  IMAD.MOV.U32 R4, RZ, RZ, R10 ;  /* 0x000000ffff047224 */ /* 0x000fc400078e000a */
[----:B------:R-:W-:Y:S01]  /*7550*/  IMAD R14, R5, 0x2, R2 ;  /* 0x00000002050e7824 */ /* 0x000fe200078e0202 */
[----:B------:R-:W-:Y:S01]  /*7560*/  PRMT R45, R45, 0x5410, R0 ;  /* 0x000054102d2d7816 */ /* 0x000fe20000000000 */
[----:B------:R-:W-:Y:S01]  /*7570*/  IMAD.MOV.U32 R5, RZ, RZ, R11 ;  /* 0x000000ffff057224 */ /* 0x000fe200078e000b */
[----:B------:R-:W-:Y:S01]  /*7580*/  PRMT R46, R4, 0x7610, R46 ;  /* 0x00007610042e7816 */ /* 0x000fe2000000002e */
[C---:B------:R-:W-:Y:S02]  /*7590*/  VIADD R4, R14.reuse, 0x20400 ;  /* 0x000204000e047836 */ /* 0x040fe40000000000 */
[----:B------:R-:W-:Y:S01]  /*75a0*/  VIADD R0, R14, 0x20440 ;  /* 0x000204400e007836 */ /* 0x000fe20000000000 */
[----:B-1----:R-:W-:Y:S06]  /*75b0*/  @!P0 BRA `(.L_x_8170) ;  /* 0x0000014c00308947 */ /* 0x002fec0003800000 */
.L_x_8437:
[----:B------:R-:W-:Y:S05]  /*75c0*/  BSYNC B1 ;  /* 0x0000000000017941 */ /* 0x000fea0003800000 */
.L_x_8169:
        /* <DEDUP_REMOVED lines=11> */
[--C-:B------:R-:W-:Y:S01]  /*7680*/  HADD2.F32 R33, -RZ, R37.reuse.H0_H0 ;  /* 0x20000025ff217230 */ /* 0x100fe20000004100 */
        /* <DEDUP_REMOVED lines=39> */
.L_x_8174:
[----:B------:R-:W-:Y:S05]  /*7900*/  BSYNC B2 ;  /* 0x0000000000027941 */ /* 0x000fea0003800000 */
.L_x_8173:
        /* <DEDUP_REMOVED lines=43> */
.L_x_8172:
[----:B------:R-:W-:Y:S05]  /*7bc0*/  BSYNC B1 ;  /* 0x0000000000017941 */ /* 0x000fea0003800000 */
.L_x_8171:
        /* <DEDUP_REMOVED lines=49> */
.L_x_8177:
[----:B------:R-:W-:Y:S05]  /*7ee0*/  BSYNC B1 ;  /* 0x0000000000017941 */ /* 0x000fea0003800000 */
.L_x_8176:
        /* <DEDUP_REMOVED lines=44> */
.L_x_8162:
        /* <DEDUP_REMOVED lines=36> */
.L_x_8443:
        /* <DEDUP_REMOVED lines=16> */
.L_x_8180:
[----:B------:R-:W-:Y:S05]  /*84f0*/  BSYNC B1 ;  /* 0x0000000000017941 */ /* 0x000fea0003800000 */
.L_x_8179:
        /* <DEDUP_REMOVED lines=25> */
.L_x_8449:
        /* <DEDUP_REMOVED lines=23> */
.L_x_8183:
[----:B------:R-:W-:Y:S05]  /*8800*/  BSYNC B1 ;  /* 0x0000000000017941 */ /* 0x000fea0003800000 */
.L_x_8182:
        /* <DEDUP_REMOVED lines=17> */
.L_x_8450:
[----:B------:R-:W-:Y:S05]  /*8920*/  BSYNC B1 ;  /* 0x0000000000017941 */ /* 0x000fea0003800000 */
.L_x_8184:
[----:B------:R-:W-:Y:S01]  /*8930*/  BSSY B1, `(.L_x_8186) ;  /* 0x0000063000017945 */ /* 0x000fe20003800000 */
[----:B------:R-:W-:Y:S01]  /*8940*/  MOV R54, R10 ;  /* 0x0000000a00367202 */ /* 0x000fe20000000f00 */
[----:B------:R-:W-:Y:S01]  /*8950*/  IMAD.MOV.U32 R55, RZ, RZ, R11 ;  /* 0x000000ffff377224 */ /* 0x000fe200078e000b */
[----:B------:R-:W-:Y:S01]  /*8960*/  LOP3.LUT R0, R0, 0x38, RZ, 0xc0, !PT ;  /* 0x0000003800007812 */ /* 0x000fe200078ec0ff */
[----:B------:R-:W-:Y:S06]  /*8970*/  @P2 BRA `(.L_x_8187) ;  /* 0x0000000400782947 */ /* 0x000fec0003800000 */
[----:B0-----:R-:W-:Y:S01]  /*8980*/  IMAD.SHL.U32 R3, R188, 0x40, RZ ;  /* 0x00000040bc037824 */ /* 0x001fe200078e00ff */
[----:B------:R-:W-:Y:S02]  /*8990*/  SHF.R.U64 R49, R26, 0x10, R27 ;  /* 0x000000101a317819 */ /* 0x000fe4000000121b */
[--C-:B------:R-:W-:Y:S02]  /*89a0*/  SHF.R.U64 R47, R30, 0x10, R31.reuse ;  /* 0x000000101e2f7819 */ /* 0x100fe4000000121f */
[----:B------:R-:W-:Y:S02]  /*89b0*/  LOP3.LUT R13, R3, 0x1c0, RZ, 0xc0, !PT ;  /* 0x000001c0030d7812 */ /* 0x000fe400078ec0ff */
[----:B------:R-:W-:Y:S01]  /*89c0*/  SHF.R.U32.HI R41, RZ, 0x10, R31 ;  /* 0x00000010ff297819 */ /* 0x000fe2000001161f */
[----:B------:R-:W-:Y:S01]  /*89d0*/  HADD2.F32 R31, -RZ, R37.H0_H0 ;  /* 0x20000025ff1f7230 */ /* 0x000fe20000004100 */
[----:B------:R-:W-:Y:S02]  /*89e0*/  LOP3.LUT R3, R13, 0x38, R16, 0xf8, !PT ;  /* 0x000000380d037812 */ /* 0x000fe400078ef810 */
[----:B------:R-:W-:-:S02]  /*89f0*/  SHF.R.U32.HI R20, RZ, 0x3, R13 ;  /* 0x00000003ff147819 */ /* 0x000fc4000001160d */
[----:B------:R-:W-:Y:S02]  /*8a00*/  SHF.R.U64 R48, R28, 0x10, R29 ;  /* 0x000000101c307819 */ /* 0x000fe4000000121d */
[----:B------:R-:W-:Y:S02]  /*8a10*/  LOP3.LUT R12, R3, R20, RZ, 0x3c, !PT ;  /* 0x00000014030c7212 */ /* 0x000fe400078e3cff */
[----:B------:R-:W-:Y:S02]  /*8a20*/  LOP3.LUT R20, R20, R0, R13, 0x1e, !PT ;  /* 0x0000000014147212 */ /* 0x000fe400078e1e0d */
[----:B------:R-:W-:Y:S01]  /*8a30*/  SHF.R.U32.HI R36, RZ, 0x10, R29 ;  /* 0x00000010ff247819 */ /* 0x000fe2000001161d */
[----:B------:R-:W-:Y:S01]  /*8a40*/  IMAD R3, R201, 0x200, R12 ;  /* 0x00000200c9037824 */ /* 0x000fe200078e020c */
[----:B------:R-:W-:Y:S01]  /*8a50*/  SHF.R.U32.HI R38, RZ, 0x10, R25 ;  /* 0x00000010ff267819 */ /* 0x000fe20000011619 */
[----:B------:R-:W-:Y:S01]  /*8a60*/  HADD2.F32 R29, -RZ, R37.H1_H1 ;  /* 0x30000025ff1d7230 */ /* 0x000fe20000004100 */
[----:B------:R-:W-:Y:S01]  /*8a70*/  SHF.R.U32.HI R42, RZ, 0x10, R27 ;  /* 0x00000010ff2a7819 */ /* 0x000fe2000001161b */
[----:B------:R-:W-:Y:S01]  /*8a80*/  IMAD R43, R3, 0x2, R2 ;  /* 0x00000002032b7824 */ /* 0x000fe200078e0202 */
[----:B------:R-:W-:Y:S01]  /*8a90*/  SHF.R.U64 R50, R24, 0x10, R25 ;  /* 0x0000001018327819 */ /* 0x000fe20000001219 */
[----:B------:R-:W-:-:S02]  /*8aa0*/  IMAD R3, R201, 0x200, R20 ;  /* 0x00000200c9037824 */ /* 0x000fc400078e0214 */
[----:B------:R-:W-:Y:S01]  /*8ab0*/  HADD2.F32 R30, -RZ, R36.H0_H0 ;  /* 0x20000024ff1e7230 */ /* 0x000fe20000004100 */
        /* <DEDUP_REMOVED lines=14> */
[--C-:B------:R-:W-:Y:S02]  /*8ba0*/  HADD2.F32 R29, -RZ, R40.reuse.H0_H0 ;  /* 0x20000028ff1d7230 */ /* 0x100fe40000004100 */
[----:B------:R-:W-:Y:S01]  /*8bb0*/  FFMA.FTZ R39, R20, R31, R39 ;  /* 0x0000001f14277223 */ /* 0x000fe20000010027 */
[----:B------:R-:W-:Y:S02]  /*8bc0*/  HADD2.F32 R20, -RZ, R40.H1_H1 ;  /* 0x30000028ff147230 */ /* 0x000fe40000004100 */
[-C--:B------:R-:W-:Y:S01]  /*8bd0*/  FMUL.FTZ R40, R33, R26.reuse ;  /* 0x0000001a21287220 */ /* 0x080fe20000410000 */
[----:B------:R-:W-:Y:S01]  /*8be0*/  FFMA.FTZ R38, R13, R26, -R36 ;  /* 0x0000001a0d267223 */ /* 0x000fe20000010824 */
[----:B------:R-:W-:Y:S01]  /*8bf0*/  FMUL.FTZ R26, R28, R29 ;  /* 0x0000001d1c1a7220 */ /* 0x000fe20000410000 */
[----:B------:R-:W-:-:S02]  /*8c00*/  HADD2.F32 R31, -RZ, R41.H0_H0 ;  /* 0x20000029ff1f7230 */ /* 0x000fc40000004100 */
[----:B------:R-:W-:Y:S01]  /*8c10*/  FMUL.FTZ R28, R28, R20 ;  /* 0x000000141c1c7220 */ /* 0x000fe20000410000 */
[----:B------:R-:W-:Y:S02]  /*8c20*/  HADD2.F32 R35, -RZ, R35.H1_H1 ;  /* 0x30000023ff237230 */ /* 0x000fe40000004100 */
[----:B------:R-:W-:Y:S01]  /*8c30*/  FFMA.FTZ R40, R13, R30, R40 ;  /* 0x0000001e0d287223 */ /* 0x000fe20000010028 */
[----:B------:R-:W-:Y:S02]  /*8c40*/  HADD2.F32 R25, -RZ, R32.H0_H0 ;  /* 0x20000020ff197230 */ /* 0x000fe40000004100 */
[C---:B------:R-:W-:Y:S01]  /*8c50*/  FFMA.FTZ R41, R21.reuse, R29, R28 ;  /* 0x0000001d15297223 */ /* 0x040fe2000001001c */
[----:B------:R-:W-:Y:S01]  /*8c60*/  FFMA.FTZ R33, R21, R20, -R26 ;  /* 0x0000001415217223 */ /* 0x000fe2000001081a */
[----:B------:R-:W-:Y:S02]  /*8c70*/  HADD2.F32 R13, -RZ, R42.H0_H0 ;  /* 0x2000002aff0d7230 */ /* 0x000fe40000004100 */
[----:B------:R-:W-:Y:S01]  /*8c80*/  FMUL.FTZ R21, R35, R31 ;  /* 0x0000001f23157220 */ /* 0x000fe20000410000 */
[----:B------:R-:W-:-:S02]  /*8c90*/  HADD2.F32 R28, -RZ, R44.H0_H0 ;  /* 0x2000002cff1c7230 */ /* 0x000fc40000004100 */
[----:B------:R-:W-:Y:S02]  /*8ca0*/  HADD2.F32 R20, -RZ, R44.H1_H1 ;  /* 0x3000002cff147230 */ /* 0x000fe40000004100 */
[-C--:B------:R-:W-:Y:S01]  /*8cb0*/  FMUL.FTZ R35, R35, R13.reuse ;  /* 0x0000000d23237220 */ /* 0x080fe20000410000 */
[----:B------:R-:W-:Y:S02]  /*8cc0*/  HADD2.F32 R24, -RZ, R15.H1_H1 ;  /* 0x3000000fff187230 */ /* 0x000fe40000004100 */
[C---:B------:R-:W-:Y:S01]  /*8cd0*/  FMUL.FTZ R36, R25.reuse, R28 ;  /* 0x0000001c19247220 */ /* 0x040fe20000410000 */
[----:B------:R-:W-:Y:S02]  /*8ce0*/  HADD2.F32 R3, -RZ, R12.H0_H0 ;  /* 0x2000000cff037230 */ /* 0x000fe40000004100 */
[----:B------:R-:W-:Y:S01]  /*8cf0*/  FMUL.FTZ R25, R25, R20 ;  /* 0x0000001419197220 */ /* 0x000fe20000410000 */
[----:B------:R-:W-:Y:S02]  /*8d00*/  HADD2.F32 R27, -RZ, R34.H0_H0 ;  /* 0x20000022ff1b7230 */ /* 0x000fe40000004100 */
[----:B------:R-:W-:Y:S01]  /*8d10*/  FFMA.FTZ R44, R24, R13, -R21 ;  /* 0x0000000d182c7223 */ /* 0x000fe20000010815 */
[----:B------:R-:W-:-:S02]  /*8d20*/  HADD2.F32 R30, -RZ, R46.H0_H0 ;  /* 0x2000002eff1e7230 */ /* 0x000fc40000004100 */
[C---:B------:R-:W-:Y:S01]  /*8d30*/  FFMA.FTZ R36, R3.reuse, R20, -R36 ;  /* 0x0000001403247223 */ /* 0x040fe20000010824 */
[----:B------:R-:W-:Y:S02]  /*8d40*/  HADD2.F32 R26, -RZ, R46.H1_H1 ;  /* 0x3000002eff1a7230 */ /* 0x000fe40000004100 */
[----:B------:R-:W-:Y:S01]  /*8d50*/  FFMA.FTZ R46, R24, R31, R35 ;  /* 0x0000001f182e7223 */ /* 0x000fe20000010023 */
[----:B------:R-:W-:Y:S02]  /*8d60*/  HADD2.F32 R15, -RZ, R14.H0_H0 ;  /* 0x2000000eff0f7230 */ /* 0x000fe40000004100 */
[----:B------:R-:W-:Y:S01]  /*8d70*/  FFMA.FTZ R24, R3, R28, R25 ;  /* 0x0000001c03187223 */ /* 0x000fe20000010019 */
        /* <DEDUP_REMOVED lines=30> */
.L_x_8187:
[----:B------:R-:W-:Y:S05]  /*8f60*/  BSYNC B1 ;  /* 0x0000000000017941 */ /* 0x000fea0003800000 */
.L_x_8186:
[----:B------:R-:W-:Y:S01]  /*8f70*/  PRMT R34, R54, 0x5410, R55 ;  /* 0x0000541036227816 */ /* 0x000fe20000000037 */
[----:B------:R-:W-:Y:S06]  /*8f80*/  @P0 BRA `(.L_x_8175) ;  /* 0x0000000400600947 */ /* 0x000fec0003800000 */
[----:B0-----:R-:W-:Y:S01]  /*8f90*/  SHF.R.U32.HI R3, RZ, 0x3, R229 ;  /* 0x00000003ff037819 */ /* 0x001fe200000116e5 */
[----:B-1----:R-:W0:Y:S01]  /*8fa0*/  LDS.128 R12, [R228+0x20400] ;  /* 0x02040000e40c7984 */ /* 0x002e220000000c00 */
        /* <DEDUP_REMOVED lines=86> */
.L_x_8175:
[----:B------:R-:W-:Y:S05]  /*9510*/  BSYNC B0 ;  /* 0x0000000000007941 */ /* 0x000fea0003800000 */
.L_x_8161:
        /* <DEDUP_REMOVED lines=8> */
.L_x_8158:
[----:B------:R-:W-:-:S13]  /*95a0*/  ISETP.NE.AND P0, PT, R186, 0x3, PT ;  /* 0x00000003ba00780c */ /* 0x000fda0003f05270 */
[----:B------:R-:W-:Y:S05]  /*95b0*/  @!P0 BRA `(.L_x_8188) ;  /* 0x0000000000048947 */ /* 0x000fea0003800000 */
[----:B------:R-:W-:Y:S01]  /*95c0*/  BPT.TRAP 0x1 ;  /* 0x000000040000795c */ /* 0x000fe20000300000 */
.L_x_8188:
[----:B------:R-:W-:Y:S01]  /*95d0*/  IMAD R21, R18, 0x8, R2 ;  /* 0x0000000812157824 */ /* 0x000fe200078e0202 */
[----:B------:R-:W-:-:S04]  /*95e0*/  SHF.L.U32 R58, R19, 0x1f, RZ ;  /* 0x0000001f133a7819 */ /* 0x000fc800000006ff */
[----:B------:R0:W0:Y:S01]  /*95f0*/  SYNCS.PHASECHK.TRANS64.TRYWAIT P2, [R21+URZ+0x28c30], R58 ;  /* 0x028c303a150075a7 */ /* 0x000022000804017f */
[----:B------:R-:W-:Y:S05]  /*9600*/  @!P0 BRA `(.L_x_8189) ;  /* 0x0000000000048947 */ /* 0x000fea0003800000 */
[----:B------:R-:W-:Y:S01]  /*9610*/  BPT.TRAP 0x1 ;  /* 0x000000040000795c */ /* 0x000fe20000300000 */
.L_x_8189:
[----:B012-4-:R-:W0:Y:S01]  /*9620*/  S2R R3, SR_TID.X ;  /* 0x0000000000037919 */ /* 0x017e220000002100 */
[----:B---3--:R-:W-:-:S05]  /*9630*/  VIADD R0, R2, 0x22400 ;  /* 0x0002240002007836 */ /* 0x008fca0000000000 */
[----:B------:R-:W-:-:S04]  /*9640*/  SHF.R.U32.HI R0, RZ, 0x4, R0 ;  /* 0x00000004ff007819 */ /* 0x000fc80000011600 */
[----:B------:R-:W-:Y:S02]  /*9650*/  LOP3.LUT R0, R0, 0x3fff, RZ, 0xc0, !PT ;  /* 0x00003fff00007812 */ /* 0x000fe400078ec0ff */
[----:B0-----:R-:W-:-:S04]  /*9660*/  LOP3.LUT R3, R3, 0x7f, RZ, 0xc0, !PT ;  /* 0x0000007f03037812 */ /* 0x001fc800078ec0ff */
[----:B------:R-:W-:Y:S01]  /*9670*/  ISETP.NE.AND P1, PT, R3, RZ, PT ;  /* 0x000000ff0300720c */ /* 0x000fe20003f25270 */
[----:B------:R-:W-:-:S12]  /*9680*/  @P2 BRA `(.L_x_8190) ;  /* 0x0000000000082947 */ /* 0x000fd80003800000 */
[----:B------:R-:W0:Y:S02]  /*9690*/  SYNCS.PHASECHK.TRANS64.TRYWAIT P2, [R21+URZ+0x28c30], R58 ;  /* 0x028c303a150075a7 */ /* 0x000e24000804017f */
[----:B0-----:R-:W-:Y:S05]  /*96a0*/  @!P2 BRA `(.L_x_8191) ;  /* 0x00000130000ca947 */ /* 0x001fea0003800000 */
.L_x_8190:
[----:B------:R-:W-:Y:S05]  /*96b0*/  WARPSYNC.ALL ;  /* 0x0000000000007948 */ /* 0x000fea0003800000 */
[----:B------:R-:W-:Y:S01]  /*96c0*/  LOP3.LUT R13, R0, 0x10000, RZ, 0xfc, !PT ;  /* 0x00010000000d7812 */ /* 0x000fe200078efcff */
[----:B------:R-:W-:Y:S01]  /*96d0*/  VIADD R0, R2, 0x20400 ;  /* 0x0002040002007836 */ /* 0x000fe20000000000 */
[----:B------:R-:W2:Y:S03]  /*96e0*/  LDL.LU R3, [R1+0x8] ;  /* 0x0000080001037983 */ /* 0x000ea60000300800 */
[----:B------:R-:W-:Y:S01]  /*96f0*/  IMAD R6, R18, 0x200, R13 ;  /* 0x0000020012067824 */ /* 0x000fe200078e020d */
[----:B-----5:R-:W-:Y:S01]  /*9700*/  WARPGROUP.ARRIVE ;  /* 0x00000000000079c5 */ /* 0x020fe20000000000 */
        /* <DEDUP_REMOVED lines=16> */
[----:B------:R-:W-:-:S02]  /*9810*/  IMAD.MOV.U32 R7, RZ, RZ, 0x40000040 ;  /* 0x40000040ff077424 */ /* 0x000fc400078e00ff */
[----:B------:R-:W-:-:S08]  /*9820*/  IMAD.IADD R0, R202, 0x1, R195 ;  /* 0x00000001ca007824 */ /* 0x000fd000078e02c3 */
[----:B------:R-:W-:Y:S01]  /*9830*/  HGMMA.64x64x16.F32 R24, gdesc[UR4], RZ, !UPT, gsb0 ;  /* 0x00e00000041879f0 */ /* 0x000fe2000c0008ff */
[----:B------:R-:W-:Y:S02]  /*9840*/  R2UR UR6, R8 ;  /* 0x00000000080672ca */ /* 0x000fe400000e0000 */
[----:B------:R-:W-:Y:S01]  /*9850*/  R2UR UR7, R9 ;  /* 0x00000000090772ca */ /* 0x000fe200000e0000 */
[----:B------:R-:W-:Y:S01]  /*9860*/  IMAD.MOV.U32 R9, RZ, RZ, 0x40000040 ;  /* 0x40000040ff097424 */ /* 0x000fe200078e00ff */
[----:B------:R-:W-:Y:S02]  /*9870*/  R2UR UR4, R10 ;  /* 0x000000000a0472ca */ /* 0x000fe400000e0000 */
[----:B------:R-:W-:Y:S02]  /*9880*/  R2UR UR5, R11 ;  /* 0x000000000b0572ca */ /* 0x000fe400000e0000 */
[----:B------:R-:W-:Y:S02]  /*9890*/  IADD3 R8, R4, 0x4, RZ ;  /* 0x0000000404087810 */ /* 0x000fe40007ffe0ff */
[----:B-1----:R-:W-:-:S13]  /*98a0*/  ISETP.NE.AND P2, PT, R230, 0x1, PT ;  /* 0x00000001e600780c */ /* 0x002fda0003f45270 */
        /* <DEDUP_REMOVED lines=21> */
[----:B------:R-:W-:Y:S01]  /*9a00*/  ULDC UR4, c[0x0][0x9d8] ;  /* 0x0002760000047ab9 */ /* 0x000fe20000000800 */
[----:B--2---:R-:W-:-:S04]  /*9a10*/  LOP3.LUT R3, R3, 0xf7ffffff, RZ, 0xc0, !PT ;  /* 0xf7ffffff03037812 */ /* 0x004fc800078ec0ff */
[----:B------:R-:W-:-:S05]  /*9a20*/  @P2 LOP3.LUT R3, R3, 0x8000000, RZ, 0xfc, !PT ;  /* 0x0800000003032812 */ /* 0x000fca00078efcff */
[----:B------:R2:W-:Y:S02]  /*9a30*/  STL [R1+0x8], R3 ;  /* 0x0000080301007387 */ /* 0x0005e40000100800 */
[----:B--2---:R-:W2:Y:S02]  /*9a40*/  @P2 LDC R3, c[0x0][0x44c] ;  /* 0x00011300ff032b82 */ /* 0x004ea40000000800 */
[----:B--2---:R-:W-:-:S05]  /*9a50*/  @P2 IMAD.HI.U32 R3, R0, R3, RZ ;  /* 0x0000000300032227 */ /* 0x004fca00078e00ff */
[----:B-1----:R-:W-:Y:S01]  /*9a60*/  @P2 SHF.R.U32.HI R0, RZ, R12, R3 ;  /* 0x0000000cff002219 */ /* 0x002fe20000011603 */
[----:B------:R-:W-:-:S04]  /*9a70*/  IMAD.MOV.U32 R3, RZ, RZ, -0x40 ;  /* 0xffffffc0ff037424 */ /* 0x000fc800078e00ff */
[----:B------:R-:W1:Y:S01]  /*9a80*/  SHFL.IDX PT, R14, R0, 0x1, 0x1c1f ;  /* 0x003c1f00000e7f89 */ /* 0x000e6200000e0000 */
[----:B------:R-:W-:Y:S01]  /*9a90*/  IMAD R3, R180, R3, 0x40 ;  /* 0x00000040b4037424 */ /* 0x000fe200078e0203 */
[----:B------:R-:W-:Y:S02]  /*9aa0*/  WARPGROUP.DEPBAR.LE gsb0, 0x0 ;  /* 0x00008000000079c5 */ /* 0x000fe40000010000 */
[----:B------:R-:W-:Y:S01]  /*9ab0*/  FMUL.FTZ R27, R27, UR4 ;  /* 0x000000041b1b7c20 */ /* 0x000fe20008410000 */
[----:B------:R-:W-:Y:S01]  /*9ac0*/  FMUL.FTZ R26, R26, UR4 ;  /* 0x000000041a1a7c20 */ /* 0x000fe20008410000 */
[----:B------:R-:W-:Y:S01]  /*9ad0*/  FMUL.FTZ R30, R30, UR4 ;  /* 0x000000041e1e7c20 */ /* 0x000fe20008410000 */
[----:B------:R-:W-:Y:S01]  /*9ae0*/  IADD3 R12, R194, 0x1, R3 ;  /* 0x00000001c20c7810 */ /* 0x000fe20007ffe003 */
[----:B------:R-:W-:Y:S01]  /*9af0*/  FMUL.FTZ R31, R31, UR4 ;  /* 0x000000041f1f7c20 */ /* 0x000fe20008410000 */
[----:B------:R-:W2:Y:S01]  /*9b00*/  MUFU.TANH R15, R26 ;  /* 0x0000001a000f7308 */ /* 0x000ea20000002400 */
[----:B------:R-:W-:Y:S01]  /*9b10*/  IADD3 R3, -R189, R3, R194 ;  /* 0x00000003bd037210 */ /* 0x000fe20007ffe1c2 */
[----:B------:R-:W-:Y:S01]  /*9b20*/  FMUL.FTZ R34, R34, UR4 ;  /* 0x0000000422227c20 */ /* 0x000fe20008410000 */
[----:B------:R-:W-:Y:S01]  /*9b30*/  IADD3 R12, -R193, R12, -R189 ;  /* 0x0000000cc10c7210 */ /* 0x000fe20007ffe9bd */
        /* <DEDUP_REMOVED lines=9> */
[--C-:B-1----:R-:W-:Y:S01]  /*9bd0*/  VIADDMNMX R14, R14, R12, R3.reuse, PT ;  /* 0x0000000c0e0e7246 */ /* 0x102fe20003800103 */
[----:B------:R-:W-:Y:S01]  /*9be0*/  FMUL.FTZ R51, R51, UR4 ;  /* 0x0000000433337c20 */ /* 0x000fe20008410000 */
[----:B------:R-:W-:Y:S01]  /*9bf0*/  FMUL.FTZ R54, R54, UR4 ;  /* 0x0000000436367c20 */ /* 0x000fe20008410000 */
[----:B------:R-:W1:Y:S01]  /*9c00*/  MUFU.TANH R30, R30 ;  /* 0x0000001e001e7308 */ /* 0x000e620000002400 */
[C---:B------:R-:W-:Y:S01]  /*9c10*/  ISETP.GT.AND P2, PT, R14.reuse, RZ, PT ;  /* 0x000000ff0e00720c */ /* 0x040fe20003f44270 */
[----:B------:R-:W-:Y:S01]  /*9c20*/  FMUL.FTZ R55, R55, UR4 ;  /* 0x0000000437377c20 */ /* 0x000fe20008410000 */
[C---:B------:R-:W-:Y:S01]  /*9c30*/  ISETP.GT.AND P3, PT, R14.reuse, 0x1, PT ;  /* 0x000000010e00780c */ /* 0x040fe20003f64270 */
[----:B------:R-:W4:Y:S01]  /*9c40*/  SHFL.IDX PT, R0, R0, RZ, 0x1c1f ;  /* 0x001c1fff00007589 */ /* 0x000f2200000e0000 */
[----:B------:R-:W-:Y:S01]  /*9c50*/  ISETP.GT.AND P4, PT, R14, 0x8, PT ;  /* 0x000000080e00780c */ /* 0x000fe20003f84270 */
[----:B------:R-:W-:Y:S01]  /*9c60*/  FMUL.FTZ R25, R25, UR4 ;  /* 0x0000000419197c20 */ /* 0x000fe20008410000 */
[----:B--2---:R-:W-:Y:S01]  /*9c70*/  FSEL R15, R15, -INF , P2 ;  /* 0xff8000000f0f7808 */ /* 0x004fe20001000000 */
[----:B------:R-:W2:Y:S01]  /*9c80*/  MUFU.TANH R31, R31 ;  /* 0x0000001f001f7308 */ /* 0x000ea20000002400 */
[----:B---3--:R-:W-:Y:S01]  /*9c90*/  FSEL R26, R27, -INF , P3 ;  /* 0xff8000001b1a7808 */ /* 0x008fe20001800000 */
[----:B------:R-:W-:Y:S01]  /*9ca0*/  FMUL.FTZ R24, R24, UR4 ;  /* 0x0000000418187c20 */ /* 0x000fe20008410000 */
[----:B------:R-:W-:Y:S01]  /*9cb0*/  ISETP.GT.AND P2, PT, R14, 0x9, PT ;  /* 0x000000090e00780c */ /* 0x000fe20003f44270 */
[----:B------:R-:W-:Y:S01]  /*9cc0*/  FMUL.FTZ R28, R28, UR4 ;  /* 0x000000041c1c7c20 */ /* 0x000fe20008410000 */
[----:B------:R-:W-:Y:S01]  /*9cd0*/  FMNMX.FTZ R20, R15, R26, !PT ;  /* 0x0000001a0f147209 */ /* 0x000fe20007810000 */
[----:B------:R-:W-:Y:S01]  /*9ce0*/  FMUL.FTZ R29, R29, UR4 ;  /* 0x000000041d1d7c20 */ /* 0x000fe20008410000 */
[----:B------:R-:W-:Y:S01]  /*9cf0*/  ISETP.GT.AND P3, PT, R14, 0x10, PT ;  /* 0x000000100e00780c */ /* 0x000fe20003f64270 */
[----:B------:R-:W3:Y:S01]  /*9d00*/  MUFU.TANH R34, R34 ;  /* 0x0000002200227308 */ /* 0x000ee20000002400 */
        /* <DEDUP_REMOVED lines=14> */
[----:B----4-:R-:W-:Y:S01]  /*9df0*/  VIADDMNMX R0, R0, R12, R3, PT ;  /* 0x0000000c00007246 */ /* 0x010fe20003800103 */
        /* <DEDUP_REMOVED lines=11> */
[----:B------:R-:W-:Y:S01]  /*9eb0*/  ISETP.GT.AND P2, PT, R14, 0x19, PT ;  /* 0x000000190e00780c */ /* 0x000fe20003f44270 */
[----:B------:R-:W-:Y:S01]  /*9ec0*/  ULDC UR4, c[0x0][0x988] ;  /* 0x0002620000047ab9 */ /* 0x000fe20000000800 */
[----:B------:R-:W-:-:S02]  /*9ed0*/  FMNMX.FTZ R20, R63, R20, !PT ;  /* 0x000000143f147209 */ /* 0x000fc40007810000 */
[----:B------:R-:W-:Y:S01]  /*9ee0*/  ISETP.GT.AND P5, PT, R0, 0x20, PT ;  /* 0x000000200000780c */ /* 0x000fe20003fa4270 */
[----:B------:R-:W1:Y:S01]  /*9ef0*/  MUFU.TANH R42, R42 ;  /* 0x0000002a002a7308 */ /* 0x000e620000002400 */
[----:B--2---:R-:W-:Y:S02]  /*9f00*/  FSEL R65, R38, -INF , P3 ;  /* 0xff80000026417808 */ /* 0x004fe40001800000 */
[----:B------:R-:W-:Y:S02]  /*9f10*/  ISETP.GT.AND P3, PT, R14, 0x20, PT ;  /* 0x000000200e00780c */ /* 0x000fe40003f64270 */
[----:B------:R-:W-:-:S03]  /*9f20*/  FMNMX.FTZ R20, R65, R20, !PT ;  /* 0x0000001441147209 */ /* 0x000fc60007810000 */
[----:B------:R-:W2:Y:S01]  /*9f30*/  MUFU.TANH R43, R43 ;  /* 0x0000002b002b7308 */ /* 0x000ea20000002400 */
[----:B---3--:R-:W-:Y:S02]  /*9f40*/  FSEL R67, R39, -INF , P2 ;  /* 0xff80000027437808 */ /* 0x008fe40001000000 */
[----:B------:R-:W-:Y:S02]  /*9f50*/  ISETP.GT.AND P2, PT, R14, 0x21, PT ;  /* 0x000000210e00780c */ /* 0x000fe40003f44270 */
[----:B------:R-:W-:-:S03]  /*9f60*/  FMNMX.FTZ R20, R67, R20, !PT ;  /* 0x0000001443147209 */ /* 0x000fc60007810000 */
[----:B------:R-:W3:Y:S01]  /*9f70*/  MUFU.TANH R46, R46 ;  /* 0x0000002e002e7308 */ /* 0x000ee20000002400 */
        /* <DEDUP_REMOVED lines=29> */
[----:B------:R-:W-:Y:S02]  /*a150*/  ISETP.GT.AND P2, PT, R0, RZ, PT ;  /* 0x000000ff0000720c */ /* 0x000fe40003f44270 */
[----:B------:R-:W-:-:S03]  /*a160*/  FMNMX.FTZ R20, R55, R20, !PT ;  /* 0x0000001437147209 */ /* 0x000fc60007810000 */
[----:B------:R-:W-:Y:S01]  /*a170*/  MUFU.TANH R28, R28 ;  /* 0x0000001c001c7308 */ /* 0x000fe20000002400 */
[----:B---3--:R-:W-:Y:S01]  /*a180*/  FSEL R12, R14, -INF , P3 ;  /* 0xff8000000e0c7808 */ /* 0x008fe20001800000 */
[----:B------:R-:W2:Y:S01]  /*a190*/  SHFL.BFLY PT, R27, R20, 0x2, 0x1f ;  /* 0x0c401f00141b7f89 */ /* 0x000ea200000e0000 */
[----:B------:R-:W-:-:S05]  /*a1a0*/  ISETP.GT.AND P3, PT, R0, 0x10, PT ;  /* 0x000000100000780c */ /* 0x000fca0003f64270 */
[----:B------:R-:W3:Y:S01]  /*a1b0*/  MUFU.TANH R29, R29 ;  /* 0x0000001d001d7308 */ /* 0x000ee20000002400 */
[----:B-1----:R-:W-:Y:S02]  /*a1c0*/  FSEL R3, R24, -INF , P2 ;  /* 0xff80000018037808 */ /* 0x002fe40001000000 */
[----:B------:R-:W-:Y:S02]  /*a1d0*/  ISETP.GT.AND P2, PT, R0, 0x9, PT ;  /* 0x000000090000780c */ /* 0x000fe40003f44270 */
[----:B------:R-:W-:-:S03]  /*a1e0*/  FMNMX.FTZ R14, R3, R12, !PT ;  /* 0x0000000c030e7209 */ /* 0x000fc60007810000 */
[----:B------:R-:W1:Y:S08]  /*a1f0*/  MUFU.TANH R32, R32 ;  /* 0x0000002000207308 */ /* 0x000e700000002400 */
[----:B------:R-:W4:Y:S01]  /*a200*/  MUFU.TANH R31, R33 ;  /* 0x00000021001f7308 */ /* 0x000f220000002400 */
[----:B--2---:R-:W-:Y:S02]  /*a210*/  FMNMX.FTZ R20, R20, R27, !PT ;  /* 0x0000001b14147209 */ /* 0x004fe40007810000 */
[----:B---3--:R-:W-:-:S02]  /*a220*/  FSEL R27, R29, -INF , P2 ;  /* 0xff8000001d1b7808 */ /* 0x008fc40001000000 */
[----:B------:R-:W-:Y:S01]  /*a230*/  ISETP.GT.AND P2, PT, R0, 0x11, PT ;  /* 0x000000110000780c */ /* 0x000fe20003f44270 */
[----:B------:R-:W2:Y:S02]  /*a240*/  SHFL.BFLY PT, R25, R20, 0x1, 0x1f ;  /* 0x0c201f0014197f89 */ /* 0x000ea400000e0000 */
[----:B------:R-:W3:Y:S01]  /*a250*/  MUFU.TANH R36, R36 ;  /* 0x0000002400247308 */ /* 0x000ee20000002400 */
[----:B-1----:R-:W-:Y:S02]  /*a260*/  FSEL R29, R32, -INF , P3 ;  /* 0xff800000201d7808 */ /* 0x002fe40001800000 */
[----:B------:R-:W-:-:S05]  /*a270*/  ISETP.GT.AND P3, PT, R0, 0x18, PT ;  /* 0x000000180000780c */ /* 0x000fca0003f64270 */
[----:B------:R-:W1:Y:S01]  /*a280*/  MUFU.TANH R35, R37 ;  /* 0x0000002500237308 */ /* 0x000e620000002400 */
[----:B----4-:R-:W-:Y:S02]  /*a290*/  FSEL R31, R31, -INF , P2 ;  /* 0xff8000001f1f7808 */ /* 0x010fe40001000000 */
[----:B------:R-:W-:-:S05]  /*a2a0*/  ISETP.GT.AND P2, PT, R0, 0x19, PT ;  /* 0x000000190000780c */ /* 0x000fca0003f44270 */
[----:B------:R-:W4:Y:S01]  /*a2b0*/  MUFU.TANH R40, R40 ;  /* 0x0000002800287308 */ /* 0x000f220000002400 */
[----:B---3--:R-:W-:Y:S02]  /*a2c0*/  FSEL R33, R36, -INF , P3 ;  /* 0xff80000024217808 */ /* 0x008fe40001800000 */
[----:B------:R-:W-:Y:S02]  /*a2d0*/  ISETP.GT.AND P3, PT, R0, 0x28, PT ;  /* 0x000000280000780c */ /* 0x000fe40003f64270 */
[----:B--2---:R-:W-:-:S03]  /*a2e0*/  FMNMX.FTZ R20, R20, R25, !PT ;  /* 0x0000001914147209 */ /* 0x004fc60007810000 */
[----:B------:R-:W2:Y:S01]  /*a2f0*/  MUFU.TANH R39, R41 ;  /* 0x0000002900277308 */ /* 0x000ea20000002400 */
[----:B------:R-:W-:Y:S02]  /*a300*/  FSEL R25, R28, -INF , P4 ;  /* 0xff8000001c197808 */ /* 0x000fe40002000000 */
[----:B-1----:R-:W-:Y:S02]  /*a310*/  FSEL R35, R35, -INF , P2 ;  /* 0xff80000023237808 */ /* 0x002fe40001000000 */
[----:B------:R-:W-:Y:S01]  /*a320*/  FMNMX.FTZ R24, R25, R14, !PT ;  /* 0x0000000e19187209 */ /* 0x000fe20007810000 */
[----:B------:R-:W-:Y:S01]  /*a330*/  IMAD.U32 R14, RZ, RZ, UR4 ;  /* 0x00000004ff0e7e24 */ /* 0x000fe2000f8e00ff */
[----:B------:R-:W-:Y:S01]  /*a340*/  ISETP.GT.AND P4, PT, R0, 0x21, PT ;  /* 0x000000210000780c */ /* 0x000fe20003f84270 */
[----:B------:R-:W1:Y:S01]  /*a350*/  MUFU.TANH R44, R44 ;  /* 0x0000002c002c7308 */ /* 0x000e620000002400 */
[----:B------:R-:W-:Y:S01]  /*a360*/  FMNMX.FTZ R24, R27, R24, !PT ;  /* 0x000000181b187209 */ /* 0x000fe20007810000 */
[----:B------:R-:W-:Y:S01]  /*a370*/  FMUL.FTZ R28, R20, R14 ;  /* 0x0000000e141c7220 */ /* 0x000fe20000410000 */
[----:B----4-:R-:W-:-:S02]  /*a380*/  FSEL R37, R40, -INF , P5 ;  /* 0xff80000028257808 */ /* 0x010fc40002800000 */
[----:B------:R-:W-:Y:S02]  /*a390*/  FMNMX.FTZ R24, R29, R24, !PT ;  /* 0x000000181d187209 */ /* 0x000fe40007810000 */
[C---:B------:R-:W-:Y:S01]  /*a3a0*/  ISETP.GT.AND P2, PT, R0.reuse, 0x29, PT ;  /* 0x000000290000780c */ /* 0x040fe20003f44270 */
[----:B------:R-:W3:Y:S01]  /*a3b0*/  MUFU.TANH R43, R45 ;  /* 0x0000002d002b7308 */ /* 0x000ee20000002400 */
[----:B------:R-:W-:Y:S02]  /*a3c0*/  FMNMX.FTZ R24, R31, R24, !PT ;  /* 0x000000181f187209 */ /* 0x000fe40007810000 */
[----:B--2---:R-:W-:Y:S02]  /*a3d0*/  FSEL R39, R39, -INF , P4 ;  /* 0xff80000027277808 */ /* 0x004fe40002000000 */
[----:B------:R-:W-:Y:S02]  /*a3e0*/  FMNMX.FTZ R24, R33, R24, !PT ;  /* 0x0000001821187209 */ /* 0x000fe40007810000 */
[----:B------:R-:W-:Y:S01]  /*a3f0*/  ISETP.GT.AND P5, PT, R0, 0x30, PT ;  /* 0x000000300000780c */ /* 0x000fe20003fa4270 */
[----:B------:R-:W2:Y:S01]  /*a400*/  MUFU.TANH R48, R48 ;  /* 0x0000003000307308 */ /* 0x000ea20000002400 */
[----:B------:R-:W-:-:S02]  /*a410*/  FMNMX.FTZ R24, R35, R24, !PT ;  /* 0x0000001823187209 */ /* 0x000fc40007810000 */
[----:B-1----:R-:W-:Y:S02]  /*a420*/  FSEL R41, R44, -INF , P3 ;  /* 0xff8000002c297808 */ /* 0x002fe40001800000 */
[----:B------:R-:W-:Y:S02]  /*a430*/  FMNMX.FTZ R24, R37, R24, !PT ;  /* 0x0000001825187209 */ /* 0x000fe40007810000 */
[----:B------:R-:W-:Y:S01]  /*a440*/  ISETP.GT.AND P3, PT, R0, 0x38, PT ;  /* 0x000000380000780c */ /* 0x000fe20003f64270 */
[----:B------:R-:W1:Y:S01]  /*a450*/  MUFU.TANH R47, R49 ;  /* 0x00000031002f7308 */ /* 0x000e620000002400 */
[----:B------:R-:W-:Y:S02]  /*a460*/  FMNMX.FTZ R24, R39, R24, !PT ;  /* 0x0000001827187209 */ /* 0x000fe40007810000 */
[----:B---3--:R-:W-:Y:S02]  /*a470*/  FSEL R43, R43, -INF , P2 ;  /* 0xff8000002b2b7808 */ /* 0x008fe40001000000 */
[----:B------:R-:W-:-:S02]  /*a480*/  FMNMX.FTZ R24, R41, R24, !PT ;  /* 0x0000001829187209 */ /* 0x000fc40007810000 */
[----:B------:R-:W-:Y:S01]  /*a490*/  ISETP.GT.AND P2, PT, R0, 0x31, PT ;  /* 0x000000310000780c */ /* 0x000fe20003f44270 */
[----:B------:R-:W3:Y:S01]  /*a4a0*/  MUFU.TANH R52, R52 ;  /* 0x0000003400347308 */ /* 0x000ee20000002400 */
[----:B--2---:R-:W-:Y:S02]  /*a4b0*/  FSEL R45, R48, -INF , P5 ;  /* 0xff800000302d7808 */ /* 0x004fe40002800000 */
[----:B------:R-:W-:Y:S02]  /*a4c0*/  FMNMX.FTZ R24, R43, R24, !PT ;  /* 0x000000182b187209 */ /* 0x000fe40007810000 */
[----:B------:R-:W-:Y:S02]  /*a4d0*/  FSETP.NEU.FTZ.AND P4, PT, R20, -INF , PT ;  /* 0xff8000001400780b */ /* 0x000fe40003f9d000 */
[----:B------:R-:W-:Y:S01]  /*a4e0*/  FMNMX.FTZ R24, R45, R24, !PT ;  /* 0x000000182d187209 */ /* 0x000fe20007810000 */
[----:B------:R-:W2:Y:S01]  /*a4f0*/  MUFU.TANH R51, R53 ;  /* 0x0000003500337308 */ /* 0x000ea20000002400 */
[----:B-1----:R-:W-:-:S02]  /*a500*/  FSEL R47, R47, -INF , P2 ;  /* 0xff8000002f2f7808 */ /* 0x002fc40001000000 */
[----:B------:R-:W-:Y:S02]  /*a510*/  ISETP.GT.AND P2, PT, R0, 0x39, PT ;  /* 0x000000390000780c */ /* 0x000fe40003f44270 */
[----:B------:R-:W-:Y:S02]  /*a520*/  FMNMX.FTZ R24, R47, R24, !PT ;  /* 0x000000182f187209 */ /* 0x000fe40007810000 */
[----:B------:R-:W-:Y:S02]  /*a530*/  FSEL R28, R28, RZ, P4 ;  /* 0x000000ff1c1c7208 */ /* 0x000fe40002000000 */
[----:B---3--:R-:W-:-:S03]  /*a540*/  FSEL R49, R52, -INF , P3 ;  /* 0xff80000034317808 */ /* 0x008fc60001800000 */
[--C-:B------:R-:W-:Y:S01]  /*a550*/  FFMA.FTZ R15, R15, R14, -R28.reuse ;  /* 0x0000000e0f0f7223 */ /* 0x100fe2000001081c */
[----:B------:R-:W-:Y:S01]  /*a560*/  FMNMX.FTZ R24, R49, R24, !PT ;  /* 0x0000001831187209 */ /* 0x000fe20007810000 */
[-CC-:B------:R-:W-:Y:S01]  /*a570*/  FFMA.FTZ R26, R26, R14.reuse, -R28.reuse ;  /* 0x0000000e1a1a7223 */ /* 0x180fe2000001081c */
[-CC-:B------:R-:W-:Y:S01]  /*a580*/  FFMA.FTZ R57, R57, R14.reuse, -R28.reuse ;  /* 0x0000000e39397223 */ /* 0x180fe2000001081c */
[----:B------:R1:W-:Y:S01]  /*a590*/  MUFU.EX2 R165, R15 ;  /* 0x0000000f00a57308 */ /* 0x0003e20000000800 */
[----:B--2---:R-:W-:Y:S01]  /*a5a0*/  FSEL R51, R51, -INF , P2 ;  /* 0xff80000033337808 */ /* 0x004fe20001000000 */
        /* <DEDUP_REMOVED lines=8> */
[----:B-1----:R-:W1:Y:S01]  /*a630*/  SHFL.BFLY PT, R15, R24, 0x2, 0x1f ;  /* 0x0c401f00180f7f89 */ /* 0x002e6200000e0000 */
        /* <DEDUP_REMOVED lines=8> */
[----:B------:R-:W2:Y:S08]  /*a6c0*/  MUFU.EX2 R32, R59 ;  /* 0x0000003b00207308 */ /* 0x000eb00000000800 */
[----:B------:R-:W-:Y:S01]  /*a6d0*/  MUFU.EX2 R61, R61 ;  /* 0x0000003d003d7308 */ /* 0x000fe20000000800 */
[----:B-1----:R-:W-:-:S05]  /*a6e0*/  FMNMX.FTZ R0, R24, R15, !PT ;  /* 0x0000000f18007209 */ /* 0x002fca0007810000 */
[----:B------:R-:W1:Y:S02]  /*a6f0*/  SHFL.BFLY PT, R15, R0, 0x1, 0x1f ;  /* 0x0c201f00000f7f89 */ /* 0x000e6400000e0000 */
[----:B------:R-:W3:Y:S01]  /*a700*/  MUFU.EX2 R34, R63 ;  /* 0x0000003f00227308 */ /* 0x000ee20000000800 */
[----:B--2---:R-:W-:-:S07]  /*a710*/  F2FP.F16.F32.PACK_AB R167, R32, R57 ;  /* 0x0000003920a7723e */ /* 0x004fce00000000ff */
[----:B------:R-:W-:Y:S08]  /*a720*/  MUFU.EX2 R65, R65 ;  /* 0x0000004100417308 */ /* 0x000ff00000000800 */
[----:B------:R-:W2:Y:S01]  /*a730*/  MUFU.EX2 R36, R67 ;  /* 0x0000004300247308 */ /* 0x000ea20000000800 */
[----:B---3--:R-:W-:Y:S02]  /*a740*/  F2FP.F16.F32.PACK_AB R161, R34, R61 ;  /* 0x0000003d22a1723e */ /* 0x008fe400000000ff */
[----:B-1----:R-:W-:-:S05]  /*a750*/  FMNMX.FTZ R15, R0, R15, !PT ;  /* 0x0000000f000f7209 */ /* 0x002fca0007810000 */
[----:B------:R-:W-:Y:S01]  /*a760*/  MUFU.EX2 R69, R69 ;  /* 0x0000004500457308 */ /* 0x000fe20000000800 */
[C---:B------:R-:W-:Y:S01]  /*a770*/  FSETP.NEU.FTZ.AND P2, PT, R15.reuse, -INF , PT ;  /* 0xff8000000f00780b */ /* 0x040fe20003f5d000 */
[----:B------:R-:W-:-:S06]  /*a780*/  FMUL.FTZ R0, R15, R14 ;  /* 0x0000000e0f007220 */ /* 0x000fcc0000410000 */
[----:B------:R-:W1:Y:S01]  /*a790*/  MUFU.EX2 R38, R71 ;  /* 0x0000004700267308 */ /* 0x000e620000000800 */
[----:B------:R-:W-:Y:S01]  /*a7a0*/  FSEL R24, R0, RZ, P2 ;  /* 0x000000ff00187208 */ /* 0x000fe20001000000 */
[----:B------:R-:W-:Y:S01]  /*a7b0*/  FADD.FTZ R0, R165, R30 ;  /* 0x0000001ea5007221 */ /* 0x000fe20000010000 */
[----:B------:R-:W-:Y:S02]  /*a7c0*/  F2FP.F16.F32.PACK_AB R165, R30, R165 ;  /* 0x000000a51ea5723e */ /* 0x000fe400000000ff */
[----:B--2---:R-:W-:Y:S01]  /*a7d0*/  F2FP.F16.F32.PACK_AB R163, R36, R65 ;  /* 0x0000004124a3723e */ /* 0x004fe200000000ff */
        /* <DEDUP_REMOVED lines=17> */
[----:B------:R-:W-:Y:S01]  /*a8f0*/  FFMA.FTZ R24, R51, R14, -R24 ;  /* 0x0000000e33187223 */ /* 0x000fe20000010818 */
[----:B-1----:R-:W-:-:S04]  /*a900*/  F2FP.F16.F32.PACK_AB R157, R38, R69 ;  /* 0x00000045269d723e */ /* 0x002fc800000000ff */
[----:B------:R-:W1:Y:S08]  /*a910*/  MUFU.EX2 R25, R25 ;  /* 0x0000001900197308 */ /* 0x000e700000000800 */
[----:B------:R3:W4:Y:S01]  /*a920*/  MUFU.EX2 R166, R27 ;  /* 0x0000001b00a67308 */ /* 0x0007220000000800 */
[----:B--2---:R-:W-:Y:S01]  /*a930*/  FADD.FTZ R44, R3, R12 ;  /* 0x0000000c032c7221 */ /* 0x004fe20000010000 */
[----:B------:R-:W-:-:S06]  /*a940*/  F2FP.F16.F32.PACK_AB R164, R12, R3 ;  /* 0x000000030ca4723e */ /* 0x000fcc00000000ff */
[----:B------:R-:W2:Y:S01]  /*a950*/  MUFU.EX2 R29, R29 ;  /* 0x0000001d001d7308 */ /* 0x000ea20000000800 */
[----:B---3--:R-:W-:Y:S01]  /*a960*/  FADD.FTZ R27, R57, R0 ;  /* 0x00000000391b7221 */ /* 0x008fe20000010000 */
[----:B------:R-:W-:-:S03]  /*a970*/  @!P1 VIADD R0, R21, 0x28c40 ;  /* 0x00028c4015009836 */ /* 0x000fc60000000000 */
[----:B------:R-:W-:Y:S01]  /*a980*/  FADD.FTZ R46, R32, R27 ;  /* 0x0000001b202e7221 */ /* 0x000fe20000010000 */
[----:B-1----:R-:W-:Y:S01]  /*a990*/  FADD.FTZ R27, R25, R44 ;  /* 0x0000002c191b7221 */ /* 0x002fe20000010000 */
[----:B------:R-:W-:Y:S01]  /*a9a0*/  @!P1 PRMT R0, RZ, 0x654, R0 ;  /* 0x00000654ff009816 */ /* 0x000fe20000000000 */
[----:B------:R1:W3:Y:S02]  /*a9b0*/  MUFU.EX2 R160, R31 ;  /* 0x0000001f00a07308 */ /* 0x0002e40000000800 */
[C---:B----4-:R-:W-:Y:S01]  /*a9c0*/  FADD.FTZ R44, R166.reuse, R27 ;  /* 0x0000001ba62c7221 */ /* 0x050fe20000010000 */
[----:B------:R4:W-:Y:S01]  /*a9d0*/  @!P1 SYNCS.ARRIVE.TRANS64.RED.A1T0 RZ, [R0+URZ], RZ ;  /* 0x000000ff00ff99a7 */ /* 0x0009e2000810043f */
[----:B------:R-:W-:Y:S01]  /*a9e0*/  F2FP.F16.F32.PACK_AB R166, R166, R25 ;  /* 0x00000019a6a6723e */ /* 0x000fe200000000ff */
[----:B------:R-:W-:Y:S01]  /*a9f0*/  BAR.SYNC.DEFER_BLOCKING 0xf, 0x100 ;  /* 0x03c4000000007b1d */ /* 0x000fe20000010000 */
[----:B-1----:R-:W-:Y:S01]  /*aa00*/  FADD.FTZ R31, R61, R46 ;  /* 0x0000002e3d1f7221 */ /* 0x002fe20000010000 */
[----:B--2---:R-:W-:-:S04]  /*aa10*/  FADD.FTZ R27, R29, R44 ;  /* 0x0000002c1d1b7221 */ /* 0x004fc80000010000 */
[----:B------:R-:W1:Y:S01]  /*aa20*/  MUFU.EX2 R33, R33 ;  /* 0x0000002100217308 */ /* 0x000e620000000800 */
[----:B------:R-:W-:Y:S01]  /*aa30*/  FADD.FTZ R46, R34, R31 ;  /* 0x0000001f222e7221 */ /* 0x000fe20000010000 */
[----:B---3--:R-:W-:-:S03]  /*aa40*/  FADD.FTZ R30, R160, R27 ;  /* 0x0000001ba01e7221 */ /* 0x008fc60000010000 */
[----:B------:R-:W-:-:S03]  /*aa50*/  FADD.FTZ R31, R65, R46 ;  /* 0x0000002e411f7221 */ /* 0x000fc60000010000 */
[----:B------:R-:W2:Y:S01]  /*aa60*/  MUFU.EX2 R162, R35 ;  /* 0x0000002300a27308 */ /* 0x000ea20000000800 */
[----:B------:R-:W-:Y:S01]  /*aa70*/  F2FP.F16.F32.PACK_AB R160, R160, R29 ;  /* 0x0000001da0a0723e */ /* 0x000fe200000000ff */
[----:B------:R-:W-:-:S04]  /*aa80*/  FADD.FTZ R44, R36, R31 ;  /* 0x0000001f242c7221 */ /* 0x000fc80000010000 */
[----:B------:R-:W-:Y:S02]  /*aa90*/  FADD.FTZ R31, R69, R44 ;  /* 0x0000002c451f7221 */ /* 0x000fe40000010000 */
[----:B------:R-:W3:Y:S01]  /*aaa0*/  MUFU.EX2 R37, R37 ;  /* 0x0000002500257308 */ /* 0x000ee20000000800 */
[----:B-1----:R-:W-:Y:S01]  /*aab0*/  FADD.FTZ R27, R33, R30 ;  /* 0x0000001e211b7221 */ /* 0x002fe20000010000 */
[----:B------:R1:W-:Y:S01]  /*aac0*/  STSM.16.M88.4 [R197+0x26800], R164 ;  /* 0x026800a4c5007844 */ /* 0x0003e20000000200 */
[----:B------:R-:W-:-:S05]  /*aad0*/  FADD.FTZ R32, R38, R31 ;  /* 0x0000001f26207221 */ /* 0x000fca0000010000 */
[----:B------:R-:W0:Y:S01]  /*aae0*/  MUFU.EX2 R156, R39 ;  /* 0x00000027009c7308 */ /* 0x000e220000000800 */
[C---:B--2---:R-:W-:Y:S01]  /*aaf0*/  FADD.FTZ R30, R162.reuse, R27 ;  /* 0x0000001ba21e7221 */ /* 0x044fe20000010000 */
[----:B------:R-:W-:-:S05]  /*ab00*/  F2FP.F16.F32.PACK_AB R162, R162, R33 ;  /* 0x00000021a2a2723e */ /* 0x000fca00000000ff */
[----:B------:R1:W-:Y:S01]  /*ab10*/  STSM.16.M88.4 [R200], R160 ;  /* 0x000000a0c8007844 */ /* 0x0003e20000000200 */
[----:B------:R-:W2:Y:S01]  /*ab20*/  MUFU.EX2 R73, R73 ;  /* 0x0000004900497308 */ /* 0x000ea20000000800 */
[----:B---3--:R-:W-:-:S07]  /*ab30*/  FADD.FTZ R3, R37, R30 ;  /* 0x0000001e25037221 */ /* 0x008fce0000010000 */
[----:B------:R-:W3:Y:S01]  /*ab40*/  MUFU.EX2 R41, R41 ;  /* 0x0000002900297308 */ /* 0x000ee20000000800 */
[C---:B0-----:R-:W-:Y:S01]  /*ab50*/  FADD.FTZ R12, R156.reuse, R3 ;  /* 0x000000039c0c7221 */ /* 0x041fe20000010000 */
[----:B------:R-:W-:-:S06]  /*ab60*/  F2FP.F16.F32.PACK_AB R156, R156, R37 ;  /* 0x000000259c9c723e */ /* 0x000fcc00000000ff */
[----:B------:R-:W0:Y:S01]  /*ab70*/  MUFU.EX2 R40, R75 ;  /* 0x0000004b00287308 */ /* 0x000e220000000800 */
[----:B--2---:R-:W-:-:S07]  /*ab80*/  FADD.FTZ R25, R73, R32 ;  /* 0x0000002049197221 */ /* 0x004fce0000010000 */
[----:B------:R-:W2:Y:S01]  /*ab90*/  MUFU.EX2 R26, R43 ;  /* 0x0000002b001a7308 */ /* 0x000ea20000000800 */
[----:B---3--:R-:W-:-:S07]  /*aba0*/  FADD.FTZ R3, R41, R12 ;  /* 0x0000000c29037221 */ /* 0x008fce0000010000 */
[----:B------:R-:W-:Y:S01]  /*abb0*/  MUFU.EX2 R77, R77 ;  /* 0x0000004d004d7308 */ /* 0x000fe20000000800 */
[C---:B0-----:R-:W-:Y:S01]  /*abc0*/  F2FP.F16.F32.PACK_AB R159, R40.reuse, R73 ;  /* 0x00000049289f723e */ /* 0x041fe200000000ff */
[----:B------:R-:W-:-:S06]  /*abd0*/  FADD.FTZ R40, R40, R25 ;  /* 0x0000001928287221 */ /* 0x000fcc0000010000 */
[----:B------:R-:W0:Y:S01]  /*abe0*/  MUFU.EX2 R42, R79 ;  /* 0x0000004f002a7308 */ /* 0x000e220000000800 */
[C---:B--2---:R-:W-:Y:S01]  /*abf0*/  F2FP.F16.F32.PACK_AB R158, R26.reuse, R41 ;  /* 0x000000291a9e723e */ /* 0x044fe200000000ff */
[----:B------:R-:W-:-:S04]  /*ac00*/  FADD.FTZ R26, R26, R3 ;  /* 0x000000031a1a7221 */ /* 0x000fc80000010000 */
[----:B------:R1:W-:Y:S02]  /*ac10*/  STSM.16.M88.4 [R198], R156 ;  /* 0x0000009cc6007844 */ /* 0x0003e40000000200 */
[----:B------:R-:W-:Y:S08]  /*ac20*/  MUFU.EX2 R45, R45 ;  /* 0x0000002d002d7308 */ /* 0x000ff00000000800 */
[----:B----4-:R-:W2:Y:S01]  /*ac30*/  MUFU.EX2 R0, R47 ;  /* 0x0000002f00007308 */ /* 0x010ea20000000800 */
        /* <DEDUP_REMOVED lines=8> */
[----:B------:R-:W-:Y:S01]  /*acc0*/  MUFU.EX2 R49, R49 ;  /* 0x0000003100317308 */ /* 0x000fe20000000800 */
[----:B0-----:R-:W-:-:S07]  /*acd0*/  FADD.FTZ R3, R81, R42 ;  /* 0x0000002a51037221 */ /* 0x001fce0000010000 */
[----:B------:R-:W0:Y:S01]  /*ace0*/  MUFU.EX2 R24, R24 ;  /* 0x0000001800187308 */ /* 0x000e220000000800 */
[C---:B---3--:R-:W-:Y:S01]  /*acf0*/  F2FP.F16.F32.PACK_AB R155, R28.reuse, R81 ;  /* 0x000000511c9b723e */ /* 0x048fe200000000ff */
[----:B------:R-:W-:Y:S01]  /*ad00*/  FADD.FTZ R3, R28, R3 ;  /* 0x000000031c037221 */ /* 0x000fe20000010000 */
[----:B0-----:R-:W-:Y:S01]  /*ad10*/  F2FP.F16.F32.PACK_AB R154, R24, R49 ;  /* 0x00000031189a723e */ /* 0x001fe200000000ff */
[----:B------:R-:W-:-:S04]  /*ad20*/  FADD.FTZ R49, R49, R0 ;  /* 0x0000000031317221 */ /* 0x000fc80000010000 */
[----:B------:R1:W-:Y:S01]  /*ad30*/  STSM.16.M88.4 [R199], R152 ;  /* 0x00000098c7007844 */ /* 0x0003e20000000200 */
[----:B------:R-:W-:Y:S01]  /*ad40*/  FADD.FTZ R0, R24, R49 ;  /* 0x0000003118007221 */ /* 0x000fe20000010000 */
[----:B------:R-:W-:Y:S06]  /*ad50*/  @!P0 BRA `(.L_x_8192) ;  /* 0x0000000000048947 */ /* 0x000fec0003800000 */
[----:B------:R-:W-:Y:S01]  /*ad60*/  BPT.TRAP 0x1 ;  /* 0x000000040000795c */ /* 0x000fe20000300000 */
.L_x_8192:
[----:B------:R0:W2:Y:S01]  /*ad70*/  SYNCS.PHASECHK.TRANS64.TRYWAIT P2, [R21+URZ+0x28c50], R58 ;  /* 0x028c503a150075a7 */ /* 0x0000a2000804017f */
[----:B------:R-:W-:Y:S05]  /*ad80*/  @!P0 BRA `(.L_x_8193) ;  /* 0x0000000000048947 */ /* 0x000fea0003800000 */
[----:B------:R-:W-:Y:S01]  /*ad90*/  BPT.TRAP 0x1 ;  /* 0x000000040000795c */ /* 0x000fe20000300000 */
.L_x_8193:
[----:B------:R-:W-:Y:S01]  /*ada0*/  LOP3.LUT R12, R56, 0x2000000, RZ, 0xfc, !PT ;  /* 0x02000000380c7812 */ /* 0x000fe200078efcff */
[----:B------:R-:W-:Y:S01]  /*adb0*/  ULDC UR38, c[0x0][0x9d8] ;  /* 0x0002760000267ab9 */ /* 0x000fe20000000800 */
[----:B------:R-:W-:Y:S01]  /*adc0*/  ULDC UR39, c[0x0][0x9d8] ;  /* 0x0002760000277ab9 */ /* 0x000fe20000000800 */
[----:B------:R-:W-:Y:S01]  /*add0*/  ULDC UR36, c[0x0][0x988] ;  /* 0x0002620000247ab9 */ /* 0x000fe20000000800 */
[----:B------:R-:W-:Y:S01]  /*ade0*/  ULDC UR37, c[0x0][0x988] ;  /* 0x0002620000257ab9 */ /* 0x000fe20000000800 */
[----:B------:R-:W-:Y:S01]  /*adf0*/  BSSY B0, `(.L_x_8194) ;  /* 0x0000006000007945 */ /* 0x000fe20003800000 */
[----:B------:R-:W-:Y:S02]  /*ae00*/  IMAD R168, R18, 0x1000, R12 ;  /* 0x0000100012a87824 */ /* 0x000fe400078e020c */
[----:B------:R-:W-:Y:S01]  /*ae10*/  IMAD.MOV.U32 R169, RZ, RZ, 0x40000040 ;  /* 0x40000040ffa97424 */ /* 0x000fe200078e00ff */
[----:B--2---:R-:W-:Y:S06]  /*ae20*/  @P2 BRA `(.L_x_8195) ;  /* 0x0000000000082947 */ /* 0x004fec0003800000 */
[----:B------:R-:W2:Y:S02]  /*ae30*/  SYNCS.PHASECHK.TRANS64.TRYWAIT P2, [R21+URZ+0x28c50], R58 ;  /* 0x028c503a150075a7 */ /* 0x000ea4000804017f */
[----:B--2---:R-:W-:Y:S05]  /*ae40*/  @!P2 BRA `(.L_x_8196) ;  /* 0x000001180038a947 */ /* 0x004fea0003800000 */
.L_x_8195:
[----:B------:R-:W-:Y:S05]  /*ae50*/  BSYNC B0 ;  /* 0x0000000000007941 */ /* 0x000fea0003800000 */
.L_x_8194:
[----:B------:R-:W-:Y:S01]  /*ae60*/  R2UR UR6, R168 ;  /* 0x00000000a80672ca */ /* 0x000fe200000e0000 */
[----:B0-2---:R-:W-:Y:S01]  /*ae70*/  WARPGROUP.ARRIVE ;  /* 0x00000000000079c5 */ /* 0x005fe20000000000 */
[----:B------:R-:W-:Y:S01]  /*ae80*/  R2UR UR7, R169 ;  /* 0x00000000a90772ca */ /* 0x000fe200000e0000 */
[----:B------:R-:W-:Y:S01]  /*ae90*/  IMAD.MOV.U32 R169, RZ, RZ, 0x40000040 ;  /* 0x40000040ffa97424 */ /* 0x000fe200078e00ff */
[----:B------:R-:W-:Y:S01]  /*aea0*/  ISETP.NE.AND P2, PT, R230, 0x1, PT ;  /* 0x00000001e600780c */ /* 0x000fe20003f45270 */
[----:B------:R-:W-:Y:S01]  /*aeb0*/  @!P1 VIADD R21, R21, 0x28c60 ;  /* 0x00028c6015159836 */ /* 0x000fe20000000000 */
[----:B------:R-:W-:Y:S01]  /*aec0*/  BSSY B0, `(.L_x_8197) ;  /* 0x0000275000007945 */ /* 0x000fe20003800000 */
[----:B------:R-:W-:-:S03]  /*aed0*/  VIADD R213, R180, 0xfffffffe ;  /* 0xfffffffeb4d57836 */ /* 0x000fc60000000000 */
[----:B------:R-:W-:-:S05]  /*aee0*/  @!P1 PRMT R21, RZ, 0x654, R21 ;  /* 0x00000654ff159816 */ /* 0x000fca0000000015 */
[----:B------:R-:W-:Y:S03]  /*aef0*/  HGMMA.64x256x16.F32 R24, R164, gdesc[UR4].tnspB, RZ, !UPT, gsb0 ;  /* 0x43e00004a4187df0 */ /* 0x000fe6000c0008ff */
[----:B------:R-:W-:Y:S02]  /*af00*/  WARPGROUP.DEPBAR.LE gsb0, 0x0 ;  /* 0x00008000000079c5 */ /* 0x000fe40000010000 */
[----:B-1----:R-:W-:Y:S01]  /*af10*/  VIADD R164, R168, 0x80 ;  /* 0x00000080a8a47836 */ /* 0x002fe20000000000 */
        /* <DEDUP_REMOVED lines=22> */
[----:B------:R-:W0:Y:S01]  /*b080*/  @P2 LDC R152, c[0x0][0x44c] ;  /* 0x00011300ff982b82 */ /* 0x000e220000000800 */
[----:B------:R-:W-:Y:S01]  /*b090*/  @!PT LDS RZ, [RZ] ;  /* 0x00000000fffff984 */ /* 0x000fe20000000800 */
[----:B------:R-:W-:Y:S01]  /*b0a0*/  @!PT LDS RZ, [RZ] ;  /* 0x00000000fffff984 */ /* 0x000fe20000000800 */
[----:B------:R-:W-:Y:S01]  /*b0b0*/  @!PT LDS RZ, [RZ] ;  /* 0x00000000fffff984 */ /* 0x000fe20000000800 */
[----:B------:R-:W-:Y:S01]  /*b0c0*/  @!PT LDS RZ, [RZ] ;  /* 0x00000000fffff984 */ /* 0x000fe20000000800 */
[----:B------:R1:W-:Y:S06]  /*b0d0*/  MEMBAR.ALL.CTA ;  /* 0x0000000000007992 */ /* 0x0003ec0000008000 */
[----:B-1----:R-:W1:Y:S01]  /*b0e0*/  FENCE.VIEW.ASYNC.S ;  /* 0x00000000000073c6 */ /* 0x002e620000000000 */
[----:B------:R-:W2:Y:S01]  /*b0f0*/  @P2 LDC R154, c[0x0][0x450] ;  /* 0x00011400ff9a2b82 */ /* 0x000ea20000000800 */
[----:B0-----:R-:W-:Y:S01]  /*b100*/  @P2 IMAD.HI.U32 R153, R195, R152, RZ ;  /* 0x00000098c3992227 */ /* 0x001fe200078e00ff */
[----:B------:R-:W-:-:S04]  /*b110*/  MOV R152, R195 ;  /* 0x000000c300987202 */ /* 0x000fc80000000f00 */
[----:B--2---:R-:W-:-:S04]  /*b120*/  @P2 SHF.R.U32.HI R152, RZ, R154, R153 ;  /* 0x0000009aff982219 */ /* 0x004fc80000011699 */
[----:B------:R-:W-:-:S04]  /*b130*/  IADD3 R152, R152, R194, -R193 ;  /* 0x000000c298987210 */ /* 0x000fc80007ffe8c1 */
[----:B------:R-:W-:-:S04]  /*b140*/  SHF.R.S32.HI R153, RZ, 0x1f, R152 ;  /* 0x0000001fff997819 */ /* 0x000fc80000011498 */
[----:B------:R-:W-:Y:S01]  /*b150*/  LEA.HI R153, R153, R152, RZ, 0x6 ;  /* 0x0000009899997211 */ /* 0x000fe200078f30ff */
[----:B-1----:R-:W-:Y:S01]  /*b160*/  NOP ;  /* 0x0000000000007918 */ /* 0x002fe20000000000 */
[----:B------:R-:W-:Y:S06]  /*b170*/  BAR.ARV 0xe, 0x100 ;  /* 0x0384000000007b1d */ /* 0x000fec0000002000 */
[----:B------:R0:W-:Y:S02]  /*b180*/  @!P1 SYNCS.ARRIVE.TRANS64.RED.A1T0 RZ, [R21+URZ], RZ ;  /* 0x000000ff15ff99a7 */ /* 0x0001e4000810043f */
[----:B0-----:R-:W-:-:S04]  /*b190*/  SHF.R.S32.HI R21, RZ, 0x6, R153 ;  /* 0x00000006ff157819 */ /* 0x001fc80000011499 */
[----:B------:R-:W-:-:S04]  /*b1a0*/  VIMNMX R21, RZ, R21, !PT ;  /* 0x00000015ff157248 */ /* 0x000fc80007fe0100 */
[----:B------:R-:W-:-:S13]  /*b1b0*/  ISETP.GE.AND P2, PT, R213, R21, PT ;  /* 0x00000015d500720c */ /* 0x000fda0003f46270 */
[----:B------:R-:W-:Y:S05]  /*b1c0*/  @!P2 BRA `(.L_x_8198) ;  /* 0x000000240010a947 */ /* 0x000fea0003800000 */
[----:B------:R-:W-:Y:S01]  /*b1d0*/  BSSY B1, `(.L_x_8198) ;  /* 0x0000243000017945 */ /* 0x000fe20003800000 */
[----:B------:R-:W-:Y:S02]  /*b1e0*/  IMAD.MOV.U32 R225, RZ, RZ, R20 ;  /* 0x000000ffffe17224 */ /* 0x000fe400078e0014 */
[----:B------:R-:W-:Y:S02]  /*b1f0*/  IMAD.MOV.U32 R223, RZ, RZ, R15 ;  /* 0x000000ffffdf7224 */ /* 0x000fe400078e000f */
[----:B------:R-:W-:-:S07]  /*b200*/  IMAD.MOV.U32 R224, RZ, RZ, R18 ;  /* 0x000000ffffe07224 */ /* 0x000fce00078e0012 */
.L_x_8209:
[----:B------:R-:W-:-:S05]  /*b210*/  VIADD R18, R224, 0x1 ;  /* 0x00000001e0127836 */ /* 0x000fca0000000000 */
[----:B------:R-:W-:-:S04]  /*b220*/  ISETP.NE.AND P2, PT, R18, 0x2, PT ;  /* 0x000000021200780c */ /* 0x000fc80003f45270 */
[----:B------:R-:W-:Y:S02]  /*b230*/  SEL R14, RZ, 0x1, P2 ;  /* 0x00000001ff0e7807 */ /* 0x000fe40001000000 */
[----:B------:R-:W-:Y:S02]  /*b240*/  SEL R18, R18, RZ, P2 ;  /* 0x000000ff12127207 */ /* 0x000fe40001000000 */
[----:B------:R-:W-:Y:S01]  /*b250*/  LOP3.LUT R19, R19, R14, RZ, 0x3c, !PT ;  /* 0x0000000e13137212 */ /* 0x000fe200078e3cff */
[----:B0-----:R-:W-:Y:S06]  /*b260*/  @!P0 BRA `(.L_x_8199) ;  /* 0x0000000000048947 */ /* 0x001fec0003800000 */
[----:B------:R-:W-:Y:S01]  /*b270*/  BPT.TRAP 0x1 ;  /* 0x000000040000795c */ /* 0x000fe20000300000 */
.L_x_8199:
[----:B------:R-:W-:Y:S01]  /*b280*/  IMAD R214, R18, 0x8, R2 ;  /* 0x0000000812d67824 */ /* 0x000fe200078e0202 */
[----:B------:R-:W-:-:S04]  /*b290*/  SHF.L.U32 R219, R19, 0x1f, RZ ;  /* 0x0000001f13db7819 */ /* 0x000fc800000006ff */
[----:B------:R0:W1:Y:S01]  /*b2a0*/  SYNCS.PHASECHK.TRANS64.TRYWAIT P2, [R214+URZ+0x28c30], R219 ;  /* 0x028c30dbd60075a7 */ /* 0x000062000804017f */
[----:B------:R-:W-:Y:S05]  /*b2b0*/  @!P0 BRA `(.L_x_8200) ;  /* 0x0000000000048947 */ /* 0x000fea0003800000 */
[----:B------:R-:W-:Y:S01]  /*b2c0*/  BPT.TRAP 0x1 ;  /* 0x000000040000795c */ /* 0x000fe20000300000 */
.L_x_8200:
[----:B------:R-:W-:Y:S01]  /*b2d0*/  ISETP.NE.AND P3, PT, R230, 0x1, PT ;  /* 0x00000001e600780c */ /* 0x000fe20003f65270 */
[----:B------:R-:W-:Y:S01]  /*b2e0*/  IMAD.IADD R20, R202, 0x1, R195 ;  /* 0x00000001ca147824 */ /* 0x000fe200078e02c3 */
[----:B------:R-:W-:Y:S11]  /*b2f0*/  BSSY B2, `(.L_x_8201) ;  /* 0x0000008000027945 */ /* 0x000ff60003800000 */
[----:B------:R-:W2:Y:S08]  /*b300*/  @P3 LDC R15, c[0x0][0x44c] ;  /* 0x00011300ff0f3b82 */ /* 0x000eb00000000800 */
[----:B------:R-:W3:Y:S01]  /*b310*/  @P3 LDC R14, c[0x0][0x450] ;  /* 0x00011400ff0e3b82 */ /* 0x000ee20000000800 */
[----:B--2---:R-:W-:-:S05]  /*b320*/  @P3 IMAD.HI.U32 R15, R20, R15, RZ ;  /* 0x0000000f140f3227 */ /* 0x004fca00078e00ff */
[----:B---3--:R-:W-:Y:S01]  /*b330*/  @P3 SHF.R.U32.HI R20, RZ, R14, R15 ;  /* 0x0000000eff143219 */ /* 0x008fe2000001160f */
[----:B-1----:R-:W-:Y:S06]  /*b340*/  @P2 BRA `(.L_x_8202) ;  /* 0x0000000000082947 */ /* 0x002fec0003800000 */
[----:B------:R-:W1:Y:S02]  /*b350*/  SYNCS.PHASECHK.TRANS64.TRYWAIT P2, [R214+URZ+0x28c30], R219 ;  /* 0x028c30dbd60075a7 */ /* 0x000e64000804017f */
[----:B-1----:R-:W-:Y:S05]  /*b360*/  @!P2 BRA `(.L_x_8203) ;  /* 0x000001140004a947 */ /* 0x002fea0003800000 */
.L_x_8202:
[----:B------:R-:W-:Y:S05]  /*b370*/  BSYNC B2 ;  /* 0x0000000000027941 */ /* 0x000fea0003800000 */
.L_x_8201:
[----:B------:R-:W2:Y:S01]  /*b380*/  SHFL.IDX PT, R156, R20, 0x1, 0x1c1f ;  /* 0x003c1f00149c7f89 */ /* 0x000ea200000e0000 */
[----:B------:R-:W-:-:S03]  /*b390*/  IMAD.MOV.U32 R14, RZ, RZ, -0x40 ;  /* 0xffffffc0ff0e7424 */ /* 0x000fc600078e00ff */
[----:B------:R-:W3:Y:S01]  /*b3a0*/  LDL.LU R230, [R1+0x8] ;  /* 0x0000080001e67983 */ /* 0x000ee20000300800 */
[----:B------:R-:W-:Y:S01]  /*b3b0*/  IMAD R14, R213, R14, 0x1 ;  /* 0x00000001d50e7424 */ /* 0x000fe200078e020e */
[----:B------:R-:W-:Y:S01]  /*b3c0*/  R2UR UR4, R4 ;  /* 0x00000000040472ca */ /* 0x000fe200000e0000 */
[----:B------:R-:W-:Y:S01]  /*b3d0*/  IMAD R154, R18, 0x200, R13 ;  /* 0x00000200129a7824 */ /* 0x000fe200078e020d */
[----:B------:R-:W-:Y:S01]  /*b3e0*/  R2UR UR5, R5 ;  /* 0x00000000050572ca */ /* 0x000fe200000e0000 */
[----:B------:R-:W-:Y:S01]  /*b3f0*/  IMAD.MOV.U32 R155, RZ, RZ, 0x40000040 ;  /* 0x40000040ff9b7424 */ /* 0x000fe200078e00ff */
[----:B------:R-:W-:Y:S01]  /*b400*/  IADD3 R14, R194, R14, -R189 ;  /* 0x0000000ec20e7210 */ /* 0x000fe20007ffe8bd */
[C---:B------:R-:W-:Y:S01]  /*b410*/  VIADD R152, R154.reuse, 0x2 ;  /* 0x000000029a987836 */ /* 0x040fe20000000000 */
[----:B------:R-:W-:Y:S01]  /*b420*/  R2UR UR6, R154 ;  /* 0x000000009a0672ca */ /* 0x000fe200000e0000 */
[----:B------:R-:W-:Y:S01]  /*b430*/  IMAD.MOV.U32 R153, RZ, RZ, 0x40000040 ;  /* 0x40000040ff997424 */ /* 0x000fe200078e00ff */
[----:B------:R-:W-:Y:S01]  /*b440*/  R2UR UR7, R155 ;  /* 0x000000009b0772ca */ /* 0x000fe200000e0000 */
[----:B------:R-:W-:Y:S01]  /*b450*/  IMAD.IADD R15, R14, 0x1, -R193 ;  /* 0x000000010e0f7824 */ /* 0x000fe200078e0ac1 */
[----:B------:R2:W4:Y:S01]  /*b460*/  SHFL.IDX PT, R226, R20, RZ, 0x1c1f ;  /* 0x001c1fff14e27589 */ /* 0x00052200000e0000 */
[----:B------:R-:W-:Y:S01]  /*b470*/  VIADD R14, R154, 0x4 ;  /* 0x000000049a0e7836 */ /* 0x000fe20000000000 */
[----:B------:R-:W-:Y:S01]  /*b480*/  R2UR UR10, R152 ;  /* 0x00000000980a72ca */ /* 0x000fe200000e0000 */
[----:B------:R-:W-:Y:S01]  /*b490*/  VIADD R154, R154, 0x6 ;  /* 0x000000069a9a7836 */ /* 0x000fe20000000000 */
[----:B------:R-:W-:-:S02]  /*b4a0*/  R2UR UR11, R153 ;  /* 0x00000000990b72ca */ /* 0x000fc400000e0000 */
[----:B------:R-:W-:Y:S01]  /*b4b0*/  R2UR UR19, R155 ;  /* 0x000000009b1372ca */ /* 0x000fe200000e0000 */
[----:B--2---:R-:W-:Y:S01]  /*b4c0*/  IMAD.IADD R20, R15, 0x1, R156 ;  /* 0x000000010f147824 */ /* 0x004fe200078e029c */
        /* <DEDUP_REMOVED lines=8> */
[----:B------:R-:W-:Y:S01]  /*b550*/  R2UR UR16, R6 ;  /* 0x00000000061072ca */ /* 0x000fe200000e0000 */
[----:B----4-:R-:W-:Y:S01]  /*b560*/  IMAD.IADD R226, R15, 0x1, R226 ;  /* 0x000000010fe27824 */ /* 0x010fe200078e02e2 */
[----:B------:R-:W-:Y:S02]  /*b570*/  MOV R15, 0x40000040 ;  /* 0x40000040000f7802 */ /* 0x000fe40000000f00 */
[----:B------:R-:W-:Y:S02]  /*b580*/  R2UR UR17, R7 ;  /* 0x00000000071172ca */ /* 0x000fe400000e0000 */
[----:B------:R-:W-:Y:S02]  /*b590*/  R2UR UR15, R15 ;  /* 0x000000000f0f72ca */ /* 0x000fe400000e0000 */
[----:B------:R-:W-:-:S02]  /*b5a0*/  ISETP.GT.AND P2, PT, R20, 0x29, PT ;  /* 0x000000291400780c */ /* 0x000fc40003f44270 */
        /* <DEDUP_REMOVED lines=12> */
[----:B------:R-:W-:Y:S01]  /*b670*/  HGMMA.64x64x16.F32 R152, gdesc[UR16], R152, gsb0 ;  /* 0x00e00000109879f0 */ /* 0x000fe20008000898 */
[----:B---3--:R-:W-:-:S04]  /*b680*/  LOP3.LUT R230, R230, 0xdfffffff, RZ, 0xc0, !PT ;  /* 0xdfffffffe6e67812 */ /* 0x008fc800078ec0ff */
[----:B------:R-:W-:Y:S02]  /*b690*/  @P1 LOP3.LUT R230, R230, 0x20000000, RZ, 0xfc, !PT ;  /* 0x20000000e6e61812 */ /* 0x000fe400078efcff */
[----:B------:R-:W-:Y:S02]  /*b6a0*/  ISETP.GT.AND P1, PT, R20, 0x21, PT ;  /* 0x000000211400780c */ /* 0x000fe40003f24270 */
[----:B------:R-:W-:-:S04]  /*b6b0*/  LOP3.LUT R230, R230, 0xefffffff, RZ, 0xc0, !PT ;  /* 0xefffffffe6e67812 */ /* 0x000fc800078ec0ff */
[----:B------:R-:W-:Y:S02]  /*b6c0*/  @P0 LOP3.LUT R230, R230, 0x10000000, RZ, 0xfc, !PT ;  /* 0x10000000e6e60812 */ /* 0x000fe400078efcff */
[----:B------:R-:W-:Y:S02]  /*b6d0*/  ISETP.GT.AND P0, PT, R20, 0x28, PT ;  /* 0x000000281400780c */ /* 0x000fe40003f04270 */
[----:B------:R-:W-:-:S04]  /*b6e0*/  LOP3.LUT R230, R230, 0xbfffffff, RZ, 0xc0, !PT ;  /* 0xbfffffffe6e67812 */ /* 0x000fc800078ec0ff */
[----:B------:R-:W-:Y:S02]  /*b6f0*/  @P1 LOP3.LUT R230, R230, 0x40000000, RZ, 0xfc, !PT ;  /* 0x40000000e6e61812 */ /* 0x000fe400078efcff */
[----:B------:R-:W-:Y:S02]  /*b700*/  ISETP.GT.AND P1, PT, R226, 0x1, PT ;  /* 0x00000001e200780c */ /* 0x000fe40003f24270 */
[----:B------:R-:W-:-:S04]  /*b710*/  LOP3.LUT R230, R230, 0x7fffffff, RZ, 0xc0, !PT ;  /* 0x7fffffffe6e67812 */ /* 0x000fc800078ec0ff */
[----:B------:R-:W-:Y:S02]  /*b720*/  @P0 LOP3.LUT R230, R230, 0x80000000, RZ, 0xfc, !PT ;  /* 0x80000000e6e60812 */ /* 0x000fe400078efcff */
[----:B------:R-:W-:-:S03]  /*b730*/  ISETP.GT.AND P0, PT, R226, RZ, PT ;  /* 0x000000ffe200720c */ /* 0x000fc60003f04270 */
[----:B------:R2:W-:Y:S01]  /*b740*/  STL [R1+0x8], R230 ;  /* 0x000008e601007387 */ /* 0x0005e20000100800 */
        /* <DEDUP_REMOVED lines=24> */
[----:B---3--:R-:W-:Y:S01]  /*b8d0*/  FSEL R152, R152, -INF , P0 ;  /* 0xff80000098987808 */ /* 0x008fe20000000000 */
[----:B------:R-:W-:Y:S01]  /*b8e0*/  FMUL.FTZ R171, R171, UR39 ;  /* 0x00000027abab7c20 */ /* 0x000fe20008410000 */
[----:B------:R-:W-:Y:S01]  /*b8f0*/  ISETP.GT.AND P0, PT, R226, 0x8, PT ;  /* 0x00000008e200780c */ /* 0x000fe20003f04270 */
[----:B------:R-:W-:Y:S01]  /*b900*/  FMUL.FTZ R174, R174, UR39 ;  /* 0x00000027aeae7c20 */ /* 0x000fe20008410000 */
[----:B------:R-:W-:Y:S01]  /*b910*/  FMUL.FTZ R175, R175, UR39 ;  /* 0x00000027afaf7c20 */ /* 0x000fe20008410000 */
[----:B------:R-:W-:Y:S01]  /*b920*/  FMUL.FTZ R178, R178, UR39 ;  /* 0x00000027b2b27c20 */ /* 0x000fe20008410000 */
[----:B------:R-:W-:Y:S01]  /*b930*/  FMUL.FTZ R179, R179, UR39 ;  /* 0x00000027b3b37c20 */ /* 0x000fe20008410000 */
[----:B------:R-:W3:Y:S01]  /*b940*/  MUFU.TANH R157, R157 ;  /* 0x0000009d009d7308 */ /* 0x000ee20000002400 */
[----:B----4-:R-:W-:Y:S01]  /*b950*/  FSEL R231, R153, -INF , P1 ;  /* 0xff80000099e77808 */ /* 0x010fe20000800000 */
[----:B------:R-:W-:Y:S01]  /*b960*/  FMUL.FTZ R182, R182, UR39 ;  /* 0x00000027b6b67c20 */ /* 0x000fe20008410000 */
[----:B------:R-:W-:Y:S01]  /*b970*/  ISETP.GT.AND P1, PT, R226, 0x9, PT ;  /* 0x00000009e200780c */ /* 0x000fe20003f24270 */
[----:B------:R-:W-:Y:S01]  /*b980*/  FMUL.FTZ R183, R183, UR39 ;  /* 0x00000027b7b77c20 */ /* 0x000fe20008410000 */
[----:B------:R-:W-:Y:S01]  /*b990*/  FMUL.FTZ R173, R173, UR39 ;  /* 0x00000027adad7c20 */ /* 0x000fe20008410000 */
[----:B------:R-:W-:Y:S01]  /*b9a0*/  FMUL.FTZ R177, R177, UR39 ;  /* 0x00000027b1b17c20 */ /* 0x000fe20008410000 */
[----:B------:R-:W-:Y:S01]  /*b9b0*/  FMUL.FTZ R180, R180, UR39 ;  /* 0x00000027b4b47c20 */ /* 0x000fe20008410000 */
[----:B------:R-:W4:Y:S01]  /*b9c0*/  MUFU.TANH R160, R160 ;  /* 0x000000a000a07308 */ /* 0x000f220000002400 */
[----:B-----5:R-:W-:Y:S01]  /*b9d0*/  FSEL R156, R156, -INF , P0 ;  /* 0xff8000009c9c7808 */ /* 0x020fe20000000000 */
[----:B------:R-:W-:Y:S01]  /*b9e0*/  FMUL.FTZ R181, R181, UR39 ;  /* 0x00000027b5b57c20 */ /* 0x000fe20008410000 */
[----:B------:R-:W-:-:S05]  /*b9f0*/  ISETP.GT.AND P0, PT, R226, 0x10, PT ;  /* 0x00000010e200780c */ /* 0x000fca0003f04270 */
[----:B------:R-:W5:Y:S01]  /*ba00*/  MUFU.TANH R161, R161 ;  /* 0x000000a100a17308 */ /* 0x000f620000002400 */
[----:B---3--:R-:W-:Y:S02]  /*ba10*/  FSEL R157, R157, -INF , P1 ;  /* 0xff8000009d9d7808 */ /* 0x008fe40000800000 */
[----:B------:R-:W-:-:S05]  /*ba20*/  ISETP.GT.AND P1, PT, R226, 0x11, PT ;  /* 0x00000011e200780c */ /* 0x000fca0003f24270 */
[----:B------:R-:W3:Y:S01]  /*ba30*/  MUFU.TANH R164, R164 ;  /* 0x000000a400a47308 */ /* 0x000ee20000002400 */
[----:B----4-:R-:W-:Y:S02]  /*ba40*/  FSEL R160, R160, -INF , P0 ;  /* 0xff800000a0a07808 */ /* 0x010fe40000000000 */
[----:B------:R-:W-:-:S05]  /*ba50*/  ISETP.GT.AND P0, PT, R226, 0x18, PT ;  /* 0x00000018e200780c */ /* 0x000fca0003f04270 */
[----:B------:R-:W4:Y:S01]  /*ba60*/  MUFU.TANH R165, R165 ;  /* 0x000000a500a57308 */ /* 0x000f220000002400 */
[----:B-----5:R-:W-:Y:S02]  /*ba70*/  FSEL R161, R161, -INF , P1 ;  /* 0xff800000a1a17808 */ /* 0x020fe40000800000 */
        /* <DEDUP_REMOVED lines=12> */
[----:B------:R-:W-:-:S05]  /*bb40*/  ISETP.GT.AND P1, PT, R20, RZ, PT ;  /* 0x000000ff1400720c */ /* 0x000fca0003f24270 */
[----:B------:R-:W3:Y:S01]  /*bb50*/  MUFU.TANH R153, R155 ;  /* 0x0000009b00997308 */ /* 0x000ee20000002400 */
[----:B----4-:R-:W-:Y:S02]  /*bb60*/  FSEL R172, R172, -INF , P0 ;  /* 0xff800000acac7808 */ /* 0x010fe40000000000 */
[----:B------:R-:W-:-:S05]  /*bb70*/  ISETP.GT.AND P0, PT, R20, 0x1, PT ;  /* 0x000000011400780c */ /* 0x000fca0003f04270 */
[----:B------:R-:W4:Y:S01]  /*bb80*/  MUFU.TANH R154, R158 ;  /* 0x0000009e009a7308 */ /* 0x000f220000002400 */
[----:B-----5:R-:W-:Y:S02]  /*bb90*/  FSEL R15, R15, -INF , P1 ;  /* 0xff8000000f0f7808 */ /* 0x020fe40000800000 */
[----:B------:R-:W-:Y:S02]  /*bba0*/  ISETP.GT.AND P1, PT, R20, 0x8, PT ;  /* 0x000000081400780c */ /* 0x000fe40003f24270 */
[----:B------:R-:W-:-:S03]  /*bbb0*/  FMNMX.FTZ R14, R15, R225, !PT ;  /* 0x000000e10f0e7209 */ /* 0x000fc60007810000 */
[----:B------:R-:W5:Y:S01]  /*bbc0*/  MUFU.TANH R155, R159 ;  /* 0x0000009f009b7308 */ /* 0x000f620000002400 */
[----:B---3--:R-:W-:Y:S02]  /*bbd0*/  FSEL R153, R153, -INF , P0 ;  /* 0xff80000099997808 */ /* 0x008fe40000000000 */
[----:B------:R-:W-:Y:S02]  /*bbe0*/  ISETP.GT.AND P0, PT, R20, 0x9, PT ;  /* 0x000000091400780c */ /* 0x000fe40003f04270 */
[----:B------:R-:W-:-:S03]  /*bbf0*/  FMNMX.FTZ R14, R153, R14, !PT ;  /* 0x0000000e990e7209 */ /* 0x000fc60007810000 */
[----:B------:R-:W3:Y:S01]  /*bc00*/  MUFU.TANH R158, R162 ;  /* 0x000000a2009e7308 */ /* 0x000ee20000002400 */
[----:B----4-:R-:W-:Y:S02]  /*bc10*/  FSEL R154, R154, -INF , P1 ;  /* 0xff8000009a9a7808 */ /* 0x010fe40000800000 */
[----:B------:R-:W-:Y:S02]  /*bc20*/  ISETP.GT.AND P1, PT, R20, 0x10, PT ;  /* 0x000000101400780c */ /* 0x000fe40003f24270 */
[----:B------:R-:W-:-:S03]  /*bc30*/  FMNMX.FTZ R14, R154, R14, !PT ;  /* 0x0000000e9a0e7209 */ /* 0x000fc60007810000 */
        /* <DEDUP_REMOVED lines=18> */
[----:B------:R-:W-:Y:S02]  /*bd60*/  LOP3.LUT P0, RZ, R230, 0x80000000, RZ, 0xc0, !PT ;  /* 0x80000000e6ff7812 */ /* 0x000fe4000780c0ff */
[----:B------:R-:W-:-:S03]  /*bd70*/  FMNMX.FTZ R14, R163, R14, !PT ;  /* 0x0000000ea30e7209 */ /* 0x000fc60007810000 */
[----:B------:R-:W3:Y:S01]  /*bd80*/  MUFU.TANH R170, R174 ;  /* 0x000000ae00aa7308 */ /* 0x000ee20000002400 */
[----:B----4-:R-:W-:Y:S02]  /*bd90*/  FSEL R166, R166, -INF , P1 ;  /* 0xff800000a6a67808 */ /* 0x010fe40000800000 */
[----:B------:R-:W-:Y:S02]  /*bda0*/  LOP3.LUT P1, RZ, R230, 0x40000000, RZ, 0xc0, !PT ;  /* 0x40000000e6ff7812 */ /* 0x000fe4000782c0ff */
[----:B------:R-:W-:-:S03]  /*bdb0*/  FMNMX.FTZ R14, R166, R14, !PT ;  /* 0x0000000ea60e7209 */ /* 0x000fc60007810000 */
[----:B------:R-:W4:Y:S01]  /*bdc0*/  MUFU.TANH R171, R175 ;  /* 0x000000af00ab7308 */ /* 0x000f220000002400 */
[----:B-----5:R-:W-:Y:S02]  /*bdd0*/  FSEL R167, R167, -INF , P1 ;  /* 0xff800000a7a77808 */ /* 0x020fe40000800000 */
[----:B------:R-:W-:Y:S02]  /*bde0*/  LOP3.LUT P1, RZ, R230, 0x20000000, RZ, 0xc0, !PT ;  /* 0x20000000e6ff7812 */ /* 0x000fe4000782c0ff */
[----:B------:R-:W-:-:S03]  /*bdf0*/  FMNMX.FTZ R14, R167, R14, !PT ;  /* 0x0000000ea70e7209 */ /* 0x000fc60007810000 */
[----:B------:R-:W5:Y:S01]  /*be00*/  MUFU.TANH R174, R178 ;  /* 0x000000b200ae7308 */ /* 0x000f620000002400 */
[----:B---3--:R-:W-:Y:S02]  /*be10*/  FSEL R170, R170, -INF , P0 ;  /* 0xff800000aaaa7808 */ /* 0x008fe40000000000 */
[----:B------:R-:W-:Y:S02]  /*be20*/  LOP3.LUT P0, RZ, R230, 0x10000000, RZ, 0xc0, !PT ;  /* 0x10000000e6ff7812 */ /* 0x000fe4000780c0ff */
[----:B------:R-:W-:Y:S01]  /*be30*/  FMNMX.FTZ R14, R170, R14, !PT ;  /* 0x0000000eaa0e7209 */ /* 0x000fe20007810000 */
[----:B--2---:R-:W2:Y:S02]  /*be40*/  LDC R230, c[0x0][0x448] ;  /* 0x00011200ffe67b82 */ /* 0x004ea40000000800 */
[----:B------:R-:W3:Y:S01]  /*be50*/  MUFU.TANH R175, R179 ;  /* 0x000000b300af7308 */ /* 0x000ee20000002400 */
[----:B----4-:R-:W-:-:S04]  /*be60*/  FSEL R171, R171, -INF , P2 ;  /* 0xff800000abab7808 */ /* 0x010fc80001000000 */
        /* <DEDUP_REMOVED lines=10> */
[----:B----4-:R-:W-:-:S04]  /*bf10*/  FSEL R178, R178, -INF , P5 ;  /* 0xff800000b2b27808 */ /* 0x010fc80002800000 */
[----:B------:R-:W-:-:S03]  /*bf20*/  FMNMX.FTZ R14, R178, R14, !PT ;  /* 0x0000000eb20e7209 */ /* 0x000fc60007810000 */
[----:B------:R-:W4:Y:S01]  /*bf30*/  MUFU.TANH R177, R177 ;  /* 0x000000b100b17308 */ /* 0x000f220000002400 */
[----:B-----5:R-:W-:-:S04]  /*bf40*/  FSEL R179, R179, -INF , P6 ;  /* 0xff800000b3b37808 */ /* 0x020fc80003000000 */
[----:B------:R-:W-:-:S03]  /*bf50*/  FMNMX.FTZ R14, R179, R14, !PT ;  /* 0x0000000eb30e7209 */ /* 0x000fc60007810000 */
[----:B------:R-:W-:Y:S01]  /*bf60*/  MUFU.TANH R180, R180 ;  /* 0x000000b400b47308 */ /* 0x000fe20000002400 */
[----:B---3--:R-:W-:Y:S01]  /*bf70*/  FSEL R173, R173, -INF , P3 ;  /* 0xff800000adad7808 */ /* 0x008fe20001800000 */
[----:B------:R-:W3:Y:S01]  /*bf80*/  SHFL.BFLY PT, R20, R14, 0x2, 0x1f ;  /* 0x0c401f000e147f89 */ /* 0x000ee200000e0000 */
[----:B------:R-:W-:-:S05]  /*bf90*/  ISETP.GT.AND P3, PT, R226, 0x31, PT ;  /* 0x00000031e200780c */ /* 0x000fca0003f64270 */
[----:B------:R-:W5:Y:S01]  /*bfa0*/  MUFU.TANH R181, R181 ;  /* 0x000000b500b57308 */ /* 0x000f620000002400 */
[----:B----4-:R-:W-:Y:S02]  /*bfb0*/  FSEL R177, R177, -INF , P3 ;  /* 0xff800000b1b17808 */ /* 0x010fe40001800000 */
[----:B------:R-:W-:-:S04]  /*bfc0*/  ISETP.GT.AND P3, PT, R226, 0x39, PT ;  /* 0x00000039e200780c */ /* 0x000fc80003f64270 */
[----:B-----5:R-:W-:Y:S02]  /*bfd0*/  FSEL R181, R181, -INF , P3 ;  /* 0xff800000b5b57808 */ /* 0x020fe40001800000 */
[----:B---3--:R-:W-:-:S05]  /*bfe0*/  FMNMX.FTZ R20, R14, R20, !PT ;  /* 0x000000140e147209 */ /* 0x008fca0007810000 */
[----:B------:R-:W3:Y:S02]  /*bff0*/  SHFL.BFLY PT, R14, R20, 0x1, 0x1f ;  /* 0x0c201f00140e7f89 */ /* 0x000ee400000e0000 */
[----:B---3--:R-:W-:Y:S01]  /*c000*/  FMNMX.FTZ R20, R20, R14, !PT ;  /* 0x0000000e14147209 */ /* 0x008fe20007810000 */
[----:B------:R-:W-:-:S03]  /*c010*/  IMAD.U32 R14, RZ, RZ, UR37 ;  /* 0x00000025ff0e7e24 */ /* 0x000fc6000f8e00ff */
        /* <DEDUP_REMOVED lines=23> */
[----:B------:R-:W-:-:S05]  /*c190*/  FFMA.FTZ R179, R179, R14, -R182 ;  /* 0x0000000eb3b37223 */ /* 0x000fca00000108b6 */
[----:B------:R-:W4:Y:S08]  /*c1a0*/  MUFU.EX2 R153, R153 ;  /* 0x0000009900997308 */ /* 0x000f300000000800 */
[----:B------:R-:W5:Y:S01]  /*c1b0*/  MUFU.EX2 R154, R154 ;  /* 0x0000009a009a7308 */ /* 0x000f620000000800 */
[----:B---3--:R-:W-:Y:S01]  /*c1c0*/  FFMA.FTZ R3, R170, R3, R15 ;  /* 0x00000003aa037223 */ /* 0x008fe2000001000f */
[-C--:B------:R-:W-:Y:S01]  /*c1d0*/  FMUL.FTZ R26, R26, R170.reuse ;  /* 0x000000aa1a1a7220 */ /* 0x080fe20000410000 */
[-C--:B------:R-:W-:Y:S01]  /*c1e0*/  FMUL.FTZ R27, R27, R170.reuse ;  /* 0x000000aa1b1b7220 */ /* 0x080fe20000410000 */
[-C--:B------:R-:W-:Y:S01]  /*c1f0*/  FMUL.FTZ R30, R30, R170.reuse ;  /* 0x000000aa1e1e7220 */ /* 0x080fe20000410000 */
[-C--:B------:R-:W-:Y:S01]  /*c200*/  FMUL.FTZ R31, R31, R170.reuse ;  /* 0x000000aa1f1f7220 */ /* 0x080fe20000410000 */
[-C--:B------:R-:W-:Y:S01]  /*c210*/  FMUL.FTZ R34, R34, R170.reuse ;  /* 0x000000aa22227220 */ /* 0x080fe20000410000 */
[----:B------:R-:W-:Y:S01]  /*c220*/  FMUL.FTZ R35, R35, R170 ;  /* 0x000000aa23237220 */ /* 0x000fe20000410000 */
[----:B------:R-:W3:Y:S01]  /*c230*/  MUFU.EX2 R155, R155 ;  /* 0x0000009b009b7308 */ /* 0x000ee20000000800 */
        /* <DEDUP_REMOVED lines=8> */
[----:B-----5:R-:W-:Y:S01]  /*c2c0*/  FADD.FTZ R3, R154, R3 ;  /* 0x000000039a037221 */ /* 0x020fe20000010000 */
[----:B------:R-:W-:Y:S01]  /*c2d0*/  MUFU.EX2 R182, R163 ;  /* 0x000000a300b67308 */ /* 0x000fe20000000800 */
[-C--:B------:R-:W-:Y:S01]  /*c2e0*/  FMUL.FTZ R46, R46, R170.reuse ;  /* 0x000000aa2e2e7220 */ /* 0x080fe20000410000 */
[----:B------:R4:W-:Y:S01]  /*c2f0*/  @!P1 SYNCS.ARRIVE.TRANS64.RED.A1T0 RZ, [R15+URZ], RZ ;  /* 0x000000ff0fff99a7 */ /* 0x0009e2000810043f */
[-C--:B------:R-:W-:Y:S01]  /*c300*/  FMUL.FTZ R47, R47, R170.reuse ;  /* 0x000000aa2f2f7220 */ /* 0x080fe20000410000 */
[-C--:B------:R-:W-:Y:S01]  /*c310*/  FMUL.FTZ R50, R50, R170.reuse ;  /* 0x000000aa32327220 */ /* 0x080fe20000410000 */
[-C--:B------:R-:W-:Y:S01]  /*c320*/  FMUL.FTZ R51, R51, R170.reuse ;  /* 0x000000aa33337220 */ /* 0x080fe20000410000 */
[----:B------:R-:W-:Y:S01]  /*c330*/  FMUL.FTZ R54, R54, R170 ;  /* 0x000000aa36367220 */ /* 0x000fe20000410000 */
[C---:B---3--:R-:W-:Y:S01]  /*c340*/  FADD.FTZ R3, R155.reuse, R3 ;  /* 0x000000039b037221 */ /* 0x048fe20000010000 */
[----:B------:R-:W-:Y:S01]  /*c350*/  F2FP.F16.F32.PACK_AB R155, R155, R154 ;  /* 0x0000009a9b9b723e */ /* 0x000fe200000000ff */
[----:B------:R-:W-:Y:S01]  /*c360*/  FMUL.FTZ R154, R176, UR39 ;  /* 0x00000027b09a7c20 */ /* 0x000fe20008410000 */
[----:B----4-:R-:W-:Y:S01]  /*c370*/  FMNMX.FTZ R15, R152, R223, !PT ;  /* 0x000000df980f7209 */ /* 0x010fe20007810000 */
[----:B------:R-:W3:Y:S01]  /*c380*/  MUFU.EX2 R158, R158 ;  /* 0x0000009e009e7308 */ /* 0x000ee20000000800 */
[-C--:B------:R-:W-:Y:S01]  /*c390*/  FMUL.FTZ R55, R55, R170.reuse ;  /* 0x000000aa37377220 */ /* 0x080fe20000410000 */
[-C--:B------:R-:W-:Y:S01]  /*c3a0*/  FMUL.FTZ R58, R58, R170.reuse ;  /* 0x000000aa3a3a7220 */ /* 0x080fe20000410000 */
[----:B------:R-:W-:Y:S01]  /*c3b0*/  FMNMX.FTZ R15, R231, R15, !PT ;  /* 0x0000000fe70f7209 */ /* 0x000fe20007810000 */
[-C--:B------:R-:W-:Y:S01]  /*c3c0*/  FMUL.FTZ R59, R59, R170.reuse ;  /* 0x000000aa3b3b7220 */ /* 0x080fe20000410000 */
[-C--:B------:R-:W-:Y:S01]  /*c3d0*/  FMUL.FTZ R62, R62, R170.reuse ;  /* 0x000000aa3e3e7220 */ /* 0x080fe20000410000 */
[-C--:B------:R-:W-:Y:S01]  /*c3e0*/  FMUL.FTZ R63, R63, R170.reuse ;  /* 0x000000aa3f3f7220 */ /* 0x080fe20000410000 */
[----:B------:R-:W-:Y:S01]  /*c3f0*/  FMNMX.FTZ R15, R156, R15, !PT ;  /* 0x0000000f9c0f7209 */ /* 0x000fe20007810000 */
[----:B------:R-:W4:Y:S01]  /*c400*/  MUFU.TANH R154, R154 ;  /* 0x0000009a009a7308 */ /* 0x000f220000002400 */
[-C--:B------:R-:W-:Y:S01]  /*c410*/  FMUL.FTZ R66, R66, R170.reuse ;  /* 0x000000aa42427220 */ /* 0x080fe20000410000 */
[-C--:B------:R-:W-:Y:S01]  /*c420*/  FMUL.FTZ R67, R67, R170.reuse ;  /* 0x000000aa43437220 */ /* 0x080fe20000410000 */
[----:B------:R-:W-:Y:S01]  /*c430*/  FMNMX.FTZ R15, R157, R15, !PT ;  /* 0x0000000f9d0f7209 */ /* 0x000fe20007810000 */
[-C--:B------:R-:W-:Y:S01]  /*c440*/  FMUL.FTZ R70, R70, R170.reuse ;  /* 0x000000aa46467220 */ /* 0x080fe20000410000 */
[-C--:B------:R-:W-:Y:S01]  /*c450*/  FMUL.FTZ R71, R71, R170.reuse ;  /* 0x000000aa47477220 */ /* 0x080fe20000410000 */
[-C--:B------:R-:W-:Y:S01]  /*c460*/  FMUL.FTZ R74, R74, R170.reuse ;  /* 0x000000aa4a4a7220 */ /* 0x080fe20000410000 */
[----:B------:R-:W-:Y:S01]  /*c470*/  FMNMX.FTZ R15, R160, R15, !PT ;  /* 0x0000000fa00f7209 */ /* 0x000fe20007810000 */
[----:B------:R-:W5:Y:S01]  /*c480*/  MUFU.EX2 R159, R159 ;  /* 0x0000009f009f7308 */ /* 0x000f620000000800 */
[----:B---3--:R-:W-:Y:S01]  /*c490*/  FADD.FTZ R3, R158, R3 ;  /* 0x000000039e037221 */ /* 0x008fe20000010000 */
[-C--:B------:R-:W-:Y:S01]  /*c4a0*/  FMUL.FTZ R75, R75, R170.reuse ;  /* 0x000000aa4b4b7220 */ /* 0x080fe20000410000 */
[----:B------:R-:W-:Y:S01]  /*c4b0*/  FMNMX.FTZ R15, R161, R15, !PT ;  /* 0x0000000fa10f7209 */ /* 0x000fe20007810000 */
[-C--:B------:R-:W-:Y:S01]  /*c4c0*/  FMUL.FTZ R78, R78, R170.reuse ;  /* 0x000000aa4e4e7220 */ /* 0x080fe20000410000 */
[-C--:B------:R-:W-:Y:S01]  /*c4d0*/  FMUL.FTZ R79, R79, R170.reuse ;  /* 0x000000aa4f4f7220 */ /* 0x080fe20000410000 */
[-C--:B------:R-:W-:Y:S01]  /*c4e0*/  FMUL.FTZ R82, R82, R170.reuse ;  /* 0x000000aa52527220 */ /* 0x080fe20000410000 */
[----:B------:R-:W-:Y:S01]  /*c4f0*/  FMNMX.FTZ R15, R164, R15, !PT ;  /* 0x0000000fa40f7209 */ /* 0x000fe20007810000 */
[----:B------:R-:W3:Y:S01]  /*c500*/  MUFU.EX2 R162, R162 ;  /* 0x000000a200a27308 */ /* 0x000ee20000000800 */
[----:B----4-:R-:W-:Y:S01]  /*c510*/  FSEL R154, R154, -INF , P4 ;  /* 0xff8000009a9a7808 */ /* 0x010fe20002000000 */
[-C--:B------:R-:W-:Y:S01]  /*c520*/  FMUL.FTZ R83, R83, R170.reuse ;  /* 0x000000aa53537220 */ /* 0x080fe20000410000 */
[----:B------:R-:W-:Y:S01]  /*c530*/  FMNMX.FTZ R15, R165, R15, !PT ;  /* 0x0000000fa50f7209 */ /* 0x000fe20007810000 */
[-C--:B------:R-:W-:Y:S01]  /*c540*/  FMUL.FTZ R86, R86, R170.reuse ;  /* 0x000000aa56567220 */ /* 0x080fe20000410000 */
[----:B------:R-:W-:Y:S01]  /*c550*/  ISETP.GT.AND P4, PT, R226, 0x38, PT ;  /* 0x00000038e200780c */ /* 0x000fe20003f84270 */
[-C--:B------:R-:W-:Y:S01]  /*c560*/  FMUL.FTZ R87, R87, R170.reuse ;  /* 0x000000aa57577220 */ /* 0x080fe20000410000 */
[----:B------:R-:W-:Y:S01]  /*c570*/  FMNMX.FTZ R15, R168, R15, !PT ;  /* 0x0000000fa80f7209 */ /* 0x000fe20007810000 */
[----:B------:R-:W-:Y:S01]  /*c580*/  MUFU.EX2 R166, R166 ;  /* 0x000000a600a67308 */ /* 0x000fe20000000800 */
[----:B------:R-:W-:Y:S01]  /*c590*/  FSEL R180, R180, -INF , P4 ;  /* 0xff800000b4b47808 */ /* 0x000fe20002000000 */
[----:B-----5:R-:W-:Y:S01]  /*c5a0*/  FADD.FTZ R3, R159, R3 ;  /* 0x000000039f037221 */ /* 0x020fe20000010000 */
[----:B------:R-:W-:Y:S01]  /*c5b0*/  FMNMX.FTZ R15, R169, R15, !PT ;  /* 0x0000000fa90f7209 */ /* 0x000fe20007810000 */
[-C--:B------:R-:W-:Y:S01]  /*c5c0*/  FMUL.FTZ R90, R90, R170.reuse ;  /* 0x000000aa5a5a7220 */ /* 0x080fe20000410000 */
[-C--:B------:R-:W-:Y:S01]  /*c5d0*/  FMUL.FTZ R91, R91, R170.reuse ;  /* 0x000000aa5b5b7220 */ /* 0x080fe20000410000 */
[-C--:B------:R-:W-:Y:S01]  /*c5e0*/  FMUL.FTZ R94, R94, R170.reuse ;  /* 0x000000aa5e5e7220 */ /* 0x080fe20000410000 */
[----:B------:R-:W-:Y:S01]  /*c5f0*/  FMNMX.FTZ R15, R172, R15, !PT ;  /* 0x0000000fac0f7209 */ /* 0x000fe20007810000 */
[----:B------:R-:W-:Y:S01]  /*c600*/  MUFU.EX2 R167, R167 ;  /* 0x000000a700a77308 */ /* 0x000fe20000000800 */
[----:B---3--:R-:W-:Y:S01]  /*c610*/  FADD.FTZ R3, R162, R3 ;  /* 0x00000003a2037221 */ /* 0x008fe20000010000 */
[-C--:B------:R-:W-:Y:S01]  /*c620*/  FMUL.FTZ R95, R95, R170.reuse ;  /* 0x000000aa5f5f7220 */ /* 0x080fe20000410000 */
[----:B------:R-:W-:Y:S01]  /*c630*/  FMNMX.FTZ R15, R173, R15, !PT ;  /* 0x0000000fad0f7209 */ /* 0x000fe20007810000 */
[-C--:B------:R-:W-:Y:S01]  /*c640*/  FMUL.FTZ R98, R98, R170.reuse ;  /* 0x000000aa62627220 */ /* 0x080fe20000410000 */
[-C--:B------:R-:W-:Y:S01]  /*c650*/  FMUL.FTZ R99, R99, R170.reuse ;  /* 0x000000aa63637220 */ /* 0x080fe20000410000 */
[-C--:B------:R-:W-:Y:S01]  /*c660*/  FMUL.FTZ R102, R102, R170.reuse ;  /* 0x000000aa66667220 */ /* 0x080fe20000410000 */
[----:B------:R-:W-:Y:S01]  /*c670*/  FMNMX.FTZ R15, R154, R15, !PT ;  /* 0x0000000f9a0f7209 */ /* 0x000fe20007810000 */
[----:B------:R-:W-:Y:S01]  /*c680*/  MUFU.EX2 R171, R171 ;  /* 0x000000ab00ab7308 */ /* 0x000fe20000000800 */
[-C--:B------:R-:W-:Y:S01]  /*c690*/  FMUL.FTZ R103, R103, R170.reuse ;  /* 0x000000aa67677220 */ /* 0x080fe20000410000 */
        /* <DEDUP_REMOVED lines=13> */
[-C--:B------:R-:W-:Y:S01]  /*c770*/  FMUL.FTZ R123, R123, R170.reuse ;  /* 0x000000aa7b7b7220 */ /* 0x080fe20000410000 */
[----:B------:R-:W3:Y:S01]  /*c780*/  SHFL.BFLY PT, R176, R15, 0x2, 0x1f ;  /* 0x0c401f000fb07f89 */ /* 0x000ee200000e0000 */
        /* <DEDUP_REMOVED lines=16> */
[----:B---3--:R-:W-:-:S05]  /*c890*/  FMNMX.FTZ R15, R15, R176, !PT ;  /* 0x000000b00f0f7209 */ /* 0x008fca0007810000 */
[----:B------:R-:W3:Y:S02]  /*c8a0*/  SHFL.BFLY PT, R176, R15, 0x1, 0x1f ;  /* 0x0c201f000fb07f89 */ /* 0x000ee400000e0000 */
[----:B---3--:R-:W-:Y:S01]  /*c8b0*/  FMNMX.FTZ R15, R15, R176, !PT ;  /* 0x000000b00f0f7209 */ /* 0x008fe20007810000 */
[----:B------:R-:W-:-:S03]  /*c8c0*/  IMAD.MOV R176, RZ, RZ, -R196 ;  /* 0x000000ffffb07224 */ /* 0x000fc600078e0ac4 */
[----:B------:R-:W-:Y:S02]  /*c8d0*/  FSETP.NEU.FTZ.AND P3, PT, R15, -INF , PT ;  /* 0xff8000000f00780b */ /* 0x000fe40003f7d000 */
[----:B------:R-:W-:Y:S02]  /*c8e0*/  ISETP.NE.AND P2, PT, R189, R176, PT ;  /* 0x000000b0bd00720c */ /* 0x000fe40003f45270 */
[----:B------:R-:W-:-:S05]  /*c8f0*/  FSEL R163, R15, RZ, P3 ;  /* 0x000000ff0fa37208 */ /* 0x000fca0001800000 */
[----:B------:R-:W-:-:S04]  /*c900*/  FADD.FTZ R163, -R163, R223 ;  /* 0x000000dfa3a37221 */ /* 0x000fc80000010100 */
[----:B------:R-:W-:Y:S02]  /*c910*/  FMUL.FTZ R163, R163, R14 ;  /* 0x0000000ea3a37220 */ /* 0x000fe40000410000 */
[----:B------:R-:W-:Y:S02]  /*c920*/  @!P2 IMAD R183, R224, 0x40, R190 ;  /* 0x00000040e0b7a824 */ /* 0x000fe400078e02be */
[----:B------:R-:W3:Y:S02]  /*c930*/  MUFU.EX2 R176, R163 ;  /* 0x000000a300b07308 */ /* 0x000ee40000000800 */
[----:B------:R-:W-:-:S05]  /*c940*/  @!P2 IMAD R183, R183, 0x4, R2 ;  /* 0x00000004b7b7a824 */ /* 0x000fca00078e0202 */
[----:B------:R-:W-:Y:S01]  /*c950*/  @!P2 STS [R183+0x28820], R170 ;  /* 0x028820aab700a388 */ /* 0x000fe20000000800 */
[----:B------:R-:W-:Y:S03]  /*c960*/  MUFU.EX2 R163, R225 ;  /* 0x000000e100a37308 */ /* 0x000fe60000000800 */
        /* <DEDUP_REMOVED lines=10> */
[----:B---3--:R-:W-:Y:S01]  /*ca10*/  FMUL.FTZ R183, R15, R14 ;  /* 0x0000000e0fb77220 */ /* 0x008fe20000410000 */
[-C--:B------:R-:W-:Y:S01]  /*ca20*/  FMUL.FTZ R41, R41, R176.reuse ;  /* 0x000000b029297220 */ /* 0x080fe20000410000 */
[-C--:B------:R-:W-:Y:S01]  /*ca30*/  FMUL.FTZ R44, R44, R176.reuse ;  /* 0x000000b02c2c7220 */ /* 0x080fe20000410000 */
[-C--:B------:R-:W-:Y:S01]  /*ca40*/  FMUL.FTZ R45, R45, R176.reuse ;  /* 0x000000b02d2d7220 */ /* 0x080fe20000410000 */
[-C--:B------:R-:W-:Y:S01]  /*ca50*/  FMUL.FTZ R48, R48, R176.reuse ;  /* 0x000000b030307220 */ /* 0x080fe20000410000 */
[----:B------:R-:W-:Y:S01]  /*ca60*/  FSEL R183, R183, RZ, P3 ;  /* 0x000000ffb7b77208 */ /* 0x000fe20001800000 */
[-C--:B------:R-:W-:Y:S01]  /*ca70*/  FMUL.FTZ R49, R49, R176.reuse ;  /* 0x000000b031317220 */ /* 0x080fe20000410000 */
[-C--:B------:R-:W-:Y:S01]  /*ca80*/  FMUL.FTZ R52, R52, R176.reuse ;  /* 0x000000b034347220 */ /* 0x080fe20000410000 */
[-C--:B------:R-:W-:Y:S01]  /*ca90*/  FMUL.FTZ R53, R53, R176.reuse ;  /* 0x000000b035357220 */ /* 0x080fe20000410000 */
[----:B------:R-:W-:Y:S01]  /*caa0*/  FMUL.FTZ R56, R56, R176 ;  /* 0x000000b038387220 */ /* 0x000fe20000410000 */
        /* <DEDUP_REMOVED lines=17> */
[----:B------:R-:W-:Y:S01]  /*cbc0*/  FFMA.FTZ R181, R181, R14, -R183 ;  /* 0x0000000eb5b57223 */ /* 0x000fe200000108b7 */
        /* <DEDUP_REMOVED lines=12> */
[----:B------:R0:W1:Y:S01]  /*cc90*/  MUFU.EX2 R183, R157 ;  /* 0x0000009d00b77308 */ /* 0x0000620000000800 */
        /* <DEDUP_REMOVED lines=8> */
[----:B0-----:R-:W-:Y:S01]  /*cd20*/  F2FP.F16.F32.PACK_AB R157, R159, R158 ;  /* 0x0000009e9f9d723e */ /* 0x001fe200000000ff */
[----:B---3--:R-:W-:Y:S01]  /*cd30*/  FFMA.FTZ R158, R176, R0, R152 ;  /* 0x00000000b09e7223 */ /* 0x008fe20000010098 */
[C---:B------:R-:W-:Y:S01]  /*cd40*/  FADD.FTZ R0, R182.reuse, R3 ;  /* 0x00000003b6007221 */ /* 0x040fe20000010000 */
[----:B------:R-:W-:Y:S01]  /*cd50*/  F2FP.F16.F32.PACK_AB R159, R182, R162 ;  /* 0x000000a2b69f723e */ /* 0x000fe200000000ff */
[----:B------:R-:W-:Y:S01]  /*cd60*/  FMUL.FTZ R93, R93, R176 ;  /* 0x000000b05d5d7220 */ /* 0x000fe20000410000 */
[C---:B----4-:R-:W-:Y:S01]  /*cd70*/  FADD.FTZ R158, R231.reuse, R158 ;  /* 0x0000009ee79e7221 */ /* 0x050fe20000010000 */
[----:B------:R-:W-:Y:S01]  /*cd80*/  F2FP.F16.F32.PACK_AB R152, R231, R152 ;  /* 0x00000098e798723e */ /* 0x000fe200000000ff */
[----:B------:R-:W0:Y:S01]  /*cd90*/  MUFU.EX2 R161, R161 ;  /* 0x000000a100a17308 */ /* 0x000e220000000800 */
[-C--:B------:R-:W-:Y:S01]  /*cda0*/  FMUL.FTZ R96, R96, R176.reuse ;  /* 0x000000b060607220 */ /* 0x080fe20000410000 */
[----:B-----5:R-:W-:Y:S01]  /*cdb0*/  FADD.FTZ R158, R156, R158 ;  /* 0x0000009e9c9e7221 */ /* 0x020fe20000010000 */
[-C--:B------:R-:W-:Y:S01]  /*cdc0*/  FMUL.FTZ R97, R97, R176.reuse ;  /* 0x000000b061617220 */ /* 0x080fe20000410000 */
[-C--:B------:R-:W-:Y:S01]  /*cdd0*/  FMUL.FTZ R100, R100, R176.reuse ;  /* 0x000000b064647220 */ /* 0x080fe20000410000 */
[-C--:B------:R-:W-:Y:S01]  /*cde0*/  FMUL.FTZ R101, R101, R176.reuse ;  /* 0x000000b065657220 */ /* 0x080fe20000410000 */
[----:B-1----:R-:W-:Y:S01]  /*cdf0*/  FADD.FTZ R158, R183, R158 ;  /* 0x0000009eb79e7221 */ /* 0x002fe20000010000 */
[-C--:B------:R-:W-:Y:S01]  /*ce00*/  FMUL.FTZ R104, R104, R176.reuse ;  /* 0x000000b068687220 */ /* 0x080fe20000410000 */
[----:B------:R-:W1:Y:S01]  /*ce10*/  MUFU.EX2 R164, R164 ;  /* 0x000000a400a47308 */ /* 0x000e620000000800 */
[-C--:B------:R-:W-:Y:S01]  /*ce20*/  FMUL.FTZ R105, R105, R176.reuse ;  /* 0x000000b069697220 */ /* 0x080fe20000410000 */
[----:B--2---:R-:W-:Y:S01]  /*ce30*/  FADD.FTZ R158, R160, R158 ;  /* 0x0000009ea09e7221 */ /* 0x004fe20000010000 */
        /* <DEDUP_REMOVED lines=26> */
[----:B------:R-:W-:-:S03]  /*cfe0*/  FMUL.FTZ R149, R149, R176 ;  /* 0x000000b095957220 */ /* 0x000fc60000410000 */
[----:B------:R-:W3:Y:S08]  /*cff0*/  MUFU.EX2 R172, R172 ;  /* 0x000000ac00ac7308 */ /* 0x000ef00000000800 */
[----:B------:R4:W-:Y:S08]  /*d000*/  MUFU.EX2 R3, R154 ;  /* 0x0000009a00037308 */ /* 0x0009f00000000800 */
[----:B------:R-:W5:Y:S01]  /*d010*/  MUFU.EX2 R162, R173 ;  /* 0x000000ad00a27308 */ /* 0x000f620000000800 */
[----:B----4-:R-:W-:Y:S01]  /*d020*/  F2FP.F16.F32.PACK_AB R154, R183, R156 ;  /* 0x0000009cb79a723e */ /* 0x010fe200000000ff */
[----:B------:R-:W-:Y:S01]  /*d030*/  BAR.SYNC.DEFER_BLOCKING 0xf, 0x100 ;  /* 0x03c4000000007b1d */ /* 0x000fe20000010000 */
[----:B------:R-:W-:Y:S01]  /*d040*/  F2FP.F16.F32.PACK_AB R156, R161, R160 ;  /* 0x000000a0a19c723e */ /* 0x000fe200000000ff */
[C---:B--2---:R-:W-:Y:S01]  /*d050*/  FADD.FTZ R160, R165.reuse, R158 ;  /* 0x0000009ea5a07221 */ /* 0x044fe20000010000 */
[----:B------:R-:W-:Y:S01]  /*d060*/  F2FP.F16.F32.PACK_AB R158, R165, R164 ;  /* 0x000000a4a59e723e */ /* 0x000fe200000000ff */
[----:B------:R-:W-:Y:S01]  /*d070*/  FADD.FTZ R164, R166, R0 ;  /* 0x00000000a6a47221 */ /* 0x000fe20000010000 */
[C---:B------:R-:W-:Y:S01]  /*d080*/  F2FP.F16.F32.PACK_AB R161, R167.reuse, R166 ;  /* 0x000000a6a7a1723e */ /* 0x040fe200000000ff */
[----:B0-----:R-:W-:Y:S01]  /*d090*/  FADD.FTZ R160, R168, R160 ;  /* 0x000000a0a8a07221 */ /* 0x001fe20000010000 */
[----:B------:R-:W0:Y:S01]  /*d0a0*/  MUFU.EX2 R177, R177 ;  /* 0x000000b100b17308 */ /* 0x000e220000000800 */
[----:B------:R-:W-:-:S02]  /*d0b0*/  FADD.FTZ R164, R167, R164 ;  /* 0x000000a4a7a47221 */ /* 0x000fc40000010000 */
[C---:B-1----:R-:W-:Y:S01]  /*d0c0*/  FADD.FTZ R0, R169.reuse, R160 ;  /* 0x000000a0a9007221 */ /* 0x042fe20000010000 */
[----:B------:R-:W-:Y:S01]  /*d0d0*/  F2FP.F16.F32.PACK_AB R160, R169, R168 ;  /* 0x000000a8a9a0723e */ /* 0x000fe200000000ff */
[----:B------:R-:W-:Y:S01]  /*d0e0*/  FADD.FTZ R164, R163, R164 ;  /* 0x000000a4a3a47221 */ /* 0x000fe20000010000 */
[C---:B------:R-:W-:Y:S01]  /*d0f0*/  F2FP.F16.F32.PACK_AB R163, R171.reuse, R163 ;  /* 0x000000a3aba3723e */ /* 0x040fe200000000ff */
[----:B---3--:R-:W-:Y:S01]  /*d100*/  FADD.FTZ R165, R172, R0 ;  /* 0x00000000aca57221 */ /* 0x008fe20000010000 */
[----:B------:R-:W1:Y:S03]  /*d110*/  MUFU.EX2 R180, R180 ;  /* 0x000000b400b47308 */ /* 0x000e660000000800 */
[C---:B-----5:R-:W-:Y:S01]  /*d120*/  FADD.FTZ R0, R162.reuse, R165 ;  /* 0x000000a5a2007221 */ /* 0x060fe20000010000 */
[----:B------:R-:W-:Y:S01]  /*d130*/  FADD.FTZ R165, R171, R164 ;  /* 0x000000a4aba57221 */ /* 0x000fe20000010000 */
[----:B------:R-:W-:-:S02]  /*d140*/  F2FP.F16.F32.PACK_AB R162, R162, R172 ;  /* 0x000000aca2a2723e */ /* 0x000fc400000000ff */
[----:B------:R-:W-:Y:S01]  /*d150*/  FADD.FTZ R0, R3, R0 ;  /* 0x0000000003007221 */ /* 0x000fe20000010000 */
[----:B------:R-:W2:Y:S01]  /*d160*/  MUFU.EX2 R166, R181 ;  /* 0x000000b500a67308 */ /* 0x000ea20000000800 */
[----:B------:R-:W-:Y:S01]  /*d170*/  FADD.FTZ R168, R174, R165 ;  /* 0x000000a5aea87221 */ /* 0x000fe20000010000 */
[C---:B0-----:R-:W-:Y:S01]  /*d180*/  F2FP.F16.F32.PACK_AB R164, R177.reuse, R3 ;  /* 0x00000003b1a4723e */ /* 0x041fe200000000ff */
[----:B------:R-:W-:Y:S01]  /*d190*/  FADD.FTZ R169, R177, R0 ;  /* 0x00000000b1a97221 */ /* 0x000fe20000010000 */
[C---:B------:R-:W-:Y:S01]  /*d1a0*/  F2FP.F16.F32.PACK_AB R165, R175.reuse, R174 ;  /* 0x000000aeafa5723e */ /* 0x040fe200000000ff */
[----:B------:R-:W-:Y:S01]  /*d1b0*/  FADD.FTZ R3, R175, R168 ;  /* 0x000000a8af037221 */ /* 0x000fe20000010000 */
[----:B------:R0:W-:Y:S02]  /*d1c0*/  STSM.16.M88.4 [R197+0x26800], R152 ;  /* 0x02680098c5007844 */ /* 0x0001e40000000200 */
[----:B------:R-:W3:Y:S01]  /*d1d0*/  MUFU.EX2 R167, R179 ;  /* 0x000000b300a77308 */ /* 0x000ee20000000800 */
[----:B-1----:R-:W-:Y:S01]  /*d1e0*/  FADD.FTZ R169, R180, R169 ;  /* 0x000000a9b4a97221 */ /* 0x002fe20000010000 */
[----:B------:R-:W-:Y:S01]  /*d1f0*/  FADD.FTZ R168, R178, R3 ;  /* 0x00000003b2a87221 */ /* 0x000fe20000010000 */
[----:B------:R0:W-:Y:S04]  /*d200*/  STSM.16.M88.4 [R200], R156 ;  /* 0x0000009cc8007844 */ /* 0x0001e80000000200 */
[----:B------:R0:W-:Y:S01]  /*d210*/  STSM.16.M88.4 [R198], R160 ;  /* 0x000000a0c6007844 */ /* 0x0001e20000000200 */
[C---:B--2---:R-:W-:Y:S01]  /*d220*/  FADD.FTZ R0, R166.reuse, R169 ;  /* 0x000000a9a6007221 */ /* 0x044fe20000010000 */
[----:B------:R-:W-:Y:S01]  /*d230*/  F2FP.F16.F32.PACK_AB R166, R166, R180 ;  /* 0x000000b4a6a6723e */ /* 0x000fe200000000ff */
[C---:B---3--:R-:W-:Y:S01]  /*d240*/  FADD.FTZ R3, R167.reuse, R168 ;  /* 0x000000a8a7037221 */ /* 0x048fe20000010000 */
[----:B------:R-:W-:-:S05]  /*d250*/  F2FP.F16.F32.PACK_AB R167, R167, R178 ;  /* 0x000000b2a7a7723e */ /* 0x000fca00000000ff */
[----:B------:R0:W-:Y:S01]  /*d260*/  STSM.16.M88.4 [R199], R164 ;  /* 0x000000a4c7007844 */ /* 0x0001e20000000200 */
[----:B------:R-:W-:Y:S05]  /*d270*/  @!P0 BRA `(.L_x_8204) ;  /* 0x0000000000048947 */ /* 0x000fea0003800000 */
[----:B------:R-:W-:Y:S01]  /*d280*/  BPT.TRAP 0x1 ;  /* 0x000000040000795c */ /* 0x000fe20000300000 */
.L_x_8204:
[----:B------:R1:W2:Y:S01]  /*d290*/  SYNCS.PHASECHK.TRANS64.TRYWAIT P2, [R214+URZ+0x28c50], R219 ;  /* 0x028c50dbd60075a7 */ /* 0x0002a2000804017f */
[----:B------:R-:W-:Y:S05]  /*d2a0*/  @!P0 BRA `(.L_x_8205) ;  /* 0x0000000000048947 */ /* 0x000fea0003800000 */
[----:B------:R-:W-:Y:S01]  /*d2b0*/  BPT.TRAP 0x1 ;  /* 0x000000040000795c */ /* 0x000fe20000300000 */
.L_x_8205:
[----:B------:R-:W-:Y:S04]  /*d2c0*/  BSSY B2, `(.L_x_8206) ;  /* 0x0000004000027945 */ /* 0x000fe80003800000 */
[----:B--2---:R-:W-:Y:S05]  /*d2d0*/  @P2 BRA `(.L_x_8207) ;  /* 0x0000000000082947 */ /* 0x004fea0003800000 */
[----:B------:R-:W2:Y:S02]  /*d2e0*/  SYNCS.PHASECHK.TRANS64.TRYWAIT P2, [R214+URZ+0x28c50], R219 ;  /* 0x028c50dbd60075a7 */ /* 0x000ea4000804017f */
[----:B--2---:R-:W-:Y:S05]  /*d2f0*/  @!P2 BRA `(.L_x_8208) ;  /* 0x000000f40034a947 */ /* 0x004fea0003800000 */
.L_x_8207:
[----:B------:R-:W-:Y:S05]  /*d300*/  BSYNC B2 ;  /* 0x0000000000027941 */ /* 0x000fea0003800000 */
.L_x_8206:
[----:B------:R-:W-:Y:S01]  /*d310*/  IMAD R168, R18, 0x1000, R12 ;  /* 0x0000100012a87824 */ /* 0x000fe200078e020c */
[----:B------:R-:W-:Y:S01]  /*d320*/  WARPGROUP.ARRIVE ;  /* 0x00000000000079c5 */ /* 0x000fe20000000000 */
[----:B------:R-:W-:Y:S01]  /*d330*/  IMAD.MOV.U32 R169, RZ, RZ, 0x40000040 ;  /* 0x40000040ffa97424 */ /* 0x000fe200078e00ff */
[C---:B------:R-:W-:Y:S01]  /*d340*/  ISETP.GT.AND P2, PT, R213.reuse, R21, PT ;  /* 0x00000015d500720c */ /* 0x040fe20003f44270 */
[----:B-12---:R-:W-:Y:S01]  /*d350*/  @!P1 VIADD R214, R214, 0x28c60 ;  /* 0x00028c60d6d69836 */ /* 0x006fe20000000000 */
[----:B------:R-:W-:Y:S01]  /*d360*/  R2UR UR6, R168 ;  /* 0x00000000a80672ca */ /* 0x000fe200000e0000 */
[----:B------:R-:W-:Y:S01]  /*d370*/  VIADD R213, R213, 0xffffffff ;  /* 0xffffffffd5d57836 */ /* 0x000fe20000000000 */
[----:B------:R-:W-:Y:S01]  /*d380*/  R2UR UR7, R169 ;  /* 0x00000000a90772ca */ /* 0x000fe200000e0000 */
[----:B------:R-:W-:Y:S01]  /*d390*/  IMAD.MOV.U32 R169, RZ, RZ, 0x40000040 ;  /* 0x40000040ffa97424 */ /* 0x000fe200078e00ff */
[----:B------:R-:W-:Y:S01]  /*d3a0*/  @!P1 PRMT R214, RZ, 0x654, R214 ;  /* 0x00000654ffd69816 */ /* 0x000fe200000000d6 */
[----:B------:R-:W-:-:S02]  /*d3b0*/  IMAD.MOV.U32 R225, RZ, RZ, R20 ;  /* 0x000000ffffe17224 */ /* 0x000fc400078e0014 */
[----:B------:R-:W-:Y:S02]  /*d3c0*/  IMAD.MOV.U32 R223, RZ, RZ, R15 ;  /* 0x000000ffffdf7224 */ /* 0x000fe400078e000f */
[----:B------:R-:W-:-:S06]  /*d3d0*/  IMAD.MOV.U32 R224, RZ, RZ, R18 ;  /* 0x000000ffffe07224 */ /* 0x000fcc00078e0012 */
        /* <DEDUP_REMOVED lines=35> */
.L_x_8198:
[----:B------:R-:W-:Y:S05]  /*d610*/  BSYNC B0 ;  /* 0x0000000000007941 */ /* 0x000fea0003800000 */
.L_x_8197:
[----:B------:R-:W-:Y:S01]  /*d620*/  ISETP.GE.AND P2, PT, R213, RZ, PT ;  /* 0x000000ffd500720c */ /* 0x000fe20003f46270 */
[----:B------:R-:W-:-:S12]  /*d630*/  BSSY B0, `(.L_x_8210) ;  /* 0x00001e2000007945 */ /* 0x000fd80003800000 */
[----:B------:R-:W-:Y:S05]  /*d640*/  @!P2 BRA `(.L_x_8211) ;  /* 0x0000001c0080a947 */ /* 0x000fea0003800000 */
[----:B------:R-:W-:Y:S01]  /*d650*/  MOV R194, R20 ;  /* 0x0000001400c27202 */ /* 0x000fe20000000f00 */
[----:B------:R-:W-:Y:S02]  /*d660*/  IMAD.MOV.U32 R219, RZ, RZ, R15 ;  /* 0x000000ffffdb7224 */ /* 0x000fe400078e000f */
[----:B0-----:R-:W-:-:S07]  /*d670*/  IMAD.MOV.U32 R214, RZ, RZ, R18 ;  /* 0x000000ffffd67224 */ /* 0x001fce00078e0012 */
.L_x_8222:
[----:B------:R-:W-:-:S05]  /*d680*/  VIADD R18, R214, 0x1 ;  /* 0x00000001d6127836 */ /* 0x000fca0000000000 */
[----:B------:R-:W-:-:S04]  /*d690*/  ISETP.NE.AND P2, PT, R18, 0x2, PT ;  /* 0x000000021200780c */ /* 0x000fc80003f45270 */
[----:B------:R-:W-:Y:S02]  /*d6a0*/  SEL R14, RZ, 0x1, P2 ;  /* 0x00000001ff0e7807 */ /* 0x000fe40001000000 */
[----:B------:R-:W-:Y:S02]  /*d6b0*/  SEL R18, R18, RZ, P2 ;  /* 0x000000ff12127207 */ /* 0x000fe40001000000 */
[----:B------:R-:W-:Y:S01]  /*d6c0*/  LOP3.LUT R19, R19, R14, RZ, 0x3c, !PT ;  /* 0x0000000e13137212 */ /* 0x000fe200078e3cff */
[----:B-1----:R-:W-:Y:S06]  /*d6d0*/  @!P0 BRA `(.L_x_8212) ;  /* 0x0000000000048947 */ /* 0x002fec0003800000 */
[----:B------:R-:W-:Y:S01]  /*d6e0*/  BPT.TRAP 0x1 ;  /* 0x000000040000795c */ /* 0x000fe20000300000 */
.L_x_8212:
[----:B------:R-:W-:Y:S01]  /*d6f0*/  IMAD R21, R18, 0x8, R2 ;  /* 0x0000000812157824 */ /* 0x000fe200078e0202 */
[----:B------:R-:W-:-:S04]  /*d700*/  SHF.L.U32 R193, R19, 0x1f, RZ ;  /* 0x0000001f13c17819 */ /* 0x000fc800000006ff */
[----:B------:R0:W1:Y:S01]  /*d710*/  SYNCS.PHASECHK.TRANS64.TRYWAIT P2, [R21+URZ+0x28c30], R193 ;  /* 0x028c30c1150075a7 */ /* 0x000062000804017f */
[----:B------:R-:W-:Y:S05]  /*d720*/  @!P0 BRA `(.L_x_8213) ;  /* 0x0000000000048947 */ /* 0x000fea0003800000 */
[----:B------:R-:W-:Y:S01]  /*d730*/  BPT.TRAP 0x1 ;  /* 0x000000040000795c */ /* 0x000fe20000300000 */
.L_x_8213:
[----:B------:R-:W-:Y:S01]  /*d740*/  BSSY B1, `(.L_x_8214) ;  /* 0x0000006000017945 */ /* 0x000fe20003800000 */
[----:B------:R-:W-:Y:S02]  /*d750*/  IMAD R154, R18, 0x200, R13 ;  /* 0x00000200129a7824 */ /* 0x000fe400078e020d */
[----:B------:R-:W-:Y:S01]  /*d760*/  IMAD.MOV.U32 R155, RZ, RZ, 0x40000040 ;  /* 0x40000040ff9b7424 */ /* 0x000fe200078e00ff */
[----:B-1----:R-:W-:Y:S06]  /*d770*/  @P2 BRA `(.L_x_8215) ;  /* 0x0000000000082947 */ /* 0x002fec0003800000 */
[----:B------:R-:W1:Y:S02]  /*d780*/  SYNCS.PHASECHK.TRANS64.TRYWAIT P2, [R21+URZ+0x28c30], R193 ;  /* 0x028c30c1150075a7 */ /* 0x000e64000804017f */
[----:B-1----:R-:W-:Y:S05]  /*d790*/  @!P2 BRA `(.L_x_8216) ;  /* 0x000000f00020a947 */ /* 0x002fea0003800000 */
.L_x_8215:
[----:B------:R-:W-:Y:S05]  /*d7a0*/  BSYNC B1 ;  /* 0x0000000000017941 */ /* 0x000fea0003800000 */
.L_x_8214:
        /* <DEDUP_REMOVED lines=8> */
[----:B------:R-:W-:Y:S01]  /*d830*/  R2UR UR10, R152 ;  /* 0x00000000980a72ca */ /* 0x000fe200000e0000 */
[----:B------:R-:W-:Y:S01]  /*d840*/  IMAD.MOV.U32 R155, RZ, RZ, 0x40000040 ;  /* 0x40000040ff9b7424 */ /* 0x000fe200078e00ff */
[----:B------:R-:W-:Y:S01]  /*d850*/  R2UR UR18, R154 ;  /* 0x000000009a1272ca */ /* 0x000fe200000e0000 */
[----:B------:R-:W-:Y:S01]  /*d860*/  IMAD.MOV.U32 R15, RZ, RZ, 0x40000040 ;  /* 0x40000040ff0f7424 */ /* 0x000fe200078e00ff */
[----:B------:R-:W-:-:S02]  /*d870*/  R2UR UR11, R153 ;  /* 0x00000000990b72ca */ /* 0x000fc400000e0000 */
[----:B------:R-:W-:Y:S02]  /*d880*/  R2UR UR19, R155 ;  /* 0x000000009b1372ca */ /* 0x000fe400000e0000 */
[----:B------:R-:W-:Y:S01]  /*d890*/  WARPGROUP.ARRIVE ;  /* 0x00000000000079c5 */ /* 0x000fe20000000000 */
[----:B------:R-:W-:Y:S02]  /*d8a0*/  R2UR UR8, R10 ;  /* 0x000000000a0872ca */ /* 0x000fe400000e0000 */
[----:B------:R-:W-:Y:S02]  /*d8b0*/  R2UR UR9, R11 ;  /* 0x000000000b0972ca */ /* 0x000fe400000e0000 */
[----:B------:R-:W-:Y:S01]  /*d8c0*/  R2UR UR14, R14 ;  /* 0x000000000e0e72ca */ /* 0x000fe200000e0000 */
[----:B------:R-:W-:Y:S01]  /*d8d0*/  HGMMA.64x64x16.F32 R152, gdesc[UR4], RZ, !UPT, gsb0 ;  /* 0x00e00000049879f0 */ /* 0x000fe2000c0008ff */
[----:B------:R-:W-:Y:S02]  /*d8e0*/  R2UR UR15, R15 ;  /* 0x000000000f0f72ca */ /* 0x000fe400000e0000 */
[----:B------:R-:W-:-:S02]  /*d8f0*/  R2UR UR12, R8 ;  /* 0x00000000080c72ca */ /* 0x000fc400000e0000 */
        /* <DEDUP_REMOVED lines=74> */
[----:B------:R-:W-:Y:S01]  /*dda0*/  MUFU.TANH R154, R154 ;  /* 0x0000009a009a7308 */ /* 0x000fe20000002400 */
        /* <DEDUP_REMOVED lines=36> */
[----:B------:R-:W-:Y:S01]  /*dff0*/  FFMA.FTZ R180, R180, R14, -R181 ;  /* 0x0000000eb4b47223 */ /* 0x000fe200000108b5 */
[----:B------:R-:W-:-:S03]  /*e000*/  FMUL.FTZ R181, R170, UR38 ;  /* 0x00000026aab57c20 */ /* 0x000fc60008410000 */
        /* <DEDUP_REMOVED lines=8> */
[----:B------:R-:W2:Y:S01]  /*e090*/  MUFU.TANH R181, R181 ;  /* 0x000000b500b57308 */ /* 0x000ea20000002400 */
[----:B---3--:R-:W-:Y:S01]  /*e0a0*/  FFMA.FTZ R0, R219, R0, R20 ;  /* 0x00000000db007223 */ /* 0x008fe20000010014 */
[-C--:B------:R-:W-:Y:S01]  /*e0b0*/  FMUL.FTZ R37, R37, R219.reuse ;  /* 0x000000db25257220 */ /* 0x080fe20000410000 */
[-C--:B------:R-:W-:Y:S01]  /*e0c0*/  FMUL.FTZ R40, R40, R219.reuse ;  /* 0x000000db28287220 */ /* 0x080fe20000410000 */
[-C--:B------:R-:W-:Y:S01]  /*e0d0*/  FMUL.FTZ R41, R41, R219.reuse ;  /* 0x000000db29297220 */ /* 0x080fe20000410000 */
[-C--:B------:R-:W-:Y:S01]  /*e0e0*/  FMUL.FTZ R44, R44, R219.reuse ;  /* 0x000000db2c2c7220 */ /* 0x080fe20000410000 */
[-C--:B------:R-:W-:Y:S01]  /*e0f0*/  FMUL.FTZ R45, R45, R219.reuse ;  /* 0x000000db2d2d7220 */ /* 0x080fe20000410000 */
[----:B------:R-:W-:Y:S01]  /*e100*/  FMUL.FTZ R48, R48, R219 ;  /* 0x000000db30307220 */ /* 0x000fe20000410000 */
[----:B------:R-:W-:Y:S01]  /*e110*/  MUFU.TANH R175, R175 ;  /* 0x000000af00af7308 */ /* 0x000fe20000002400 */
        /* <DEDUP_REMOVED lines=23> */
[-C--:B------:R-:W-:Y:S01]  /*e290*/  FMUL.FTZ R80, R80, R219.reuse ;  /* 0x000000db50507220 */ /* 0x080fe20000410000 */
        /* <DEDUP_REMOVED lines=24> */
[----:B------:R-:W-:Y:S01]  /*e420*/  @!P2 STS [R214+0x28800], R219 ;  /* 0x028800dbd600a388 */ /* 0x000fe20000000800 */
[----:B------:R-:W4:Y:S01]  /*e430*/  MUFU.EX2 R156, R156 ;  /* 0x0000009c009c7308 */ /* 0x000f220000000800 */
[----:B------:R-:W-:Y:S01]  /*e440*/  FMNMX.FTZ R20, R166, R20, !PT ;  /* 0x00000014a6147209 */ /* 0x000fe20007810000 */
[-C--:B------:R-:W-:Y:S01]  /*e450*/  FMUL.FTZ R105, R105, R219.reuse ;  /* 0x000000db69697220 */ /* 0x080fe20000410000 */
[-C--:B------:R-:W-:Y:S01]  /*e460*/  FMUL.FTZ R108, R108, R219.reuse ;  /* 0x000000db6c6c7220 */ /* 0x080fe20000410000 */
[-C--:B------:R-:W-:Y:S01]  /*e470*/  FMUL.FTZ R109, R109, R219.reuse ;  /* 0x000000db6d6d7220 */ /* 0x080fe20000410000 */
[----:B------:R-:W-:Y:S01]  /*e480*/  FMNMX.FTZ R20, R167, R20, !PT ;  /* 0x00000014a7147209 */ /* 0x000fe20007810000 */
[-C--:B------:R-:W-:Y:S01]  /*e490*/  FMUL.FTZ R112, R112, R219.reuse ;  /* 0x000000db70707220 */ /* 0x080fe20000410000 */
[-C--:B------:R-:W-:Y:S01]  /*e4a0*/  FMUL.FTZ R113, R113, R219.reuse ;  /* 0x000000db71717220 */ /* 0x080fe20000410000 */
[----:B------:R-:W5:Y:S01]  /*e4b0*/  MUFU.EX2 R157, R157 ;  /* 0x0000009d009d7308 */ /* 0x000f620000000800 */
[----:B--2---:R-:W-:Y:S01]  /*e4c0*/  FMNMX.FTZ R20, R181, R20, !PT ;  /* 0x00000014b5147209 */ /* 0x004fe20007810000 */
[----:B---3--:R-:W-:Y:S01]  /*e4d0*/  FADD.FTZ R0, R153, R0 ;  /* 0x0000000099007221 */ /* 0x008fe20000010000 */
[-C--:B------:R-:W-:Y:S01]  /*e4e0*/  FMUL.FTZ R116, R116, R219.reuse ;  /* 0x000000db74747220 */ /* 0x080fe20000410000 */
[-C--:B------:R-:W-:Y:S01]  /*e4f0*/  FMUL.FTZ R117, R117, R219.reuse ;  /* 0x000000db75757220 */ /* 0x080fe20000410000 */
[----:B------:R-:W-:Y:S01]  /*e500*/  FMNMX.FTZ R20, R171, R20, !PT ;  /* 0x00000014ab147209 */ /* 0x000fe20007810000 */
[-C--:B------:R-:W-:Y:S01]  /*e510*/  FMUL.FTZ R120, R120, R219.reuse ;  /* 0x000000db78787220 */ /* 0x080fe20000410000 */
[-C--:B------:R-:W-:Y:S01]  /*e520*/  FMUL.FTZ R121, R121, R219.reuse ;  /* 0x000000db79797220 */ /* 0x080fe20000410000 */
[----:B------:R-:W2:Y:S01]  /*e530*/  MUFU.EX2 R160, R160 ;  /* 0x000000a000a07308 */ /* 0x000ea20000000800 */
[----:B------:R-:W-:Y:S01]  /*e540*/  FMNMX.FTZ R20, R174, R20, !PT ;  /* 0x00000014ae147209 */ /* 0x000fe20007810000 */
[----:B----4-:R-:W-:Y:S01]  /*e550*/  FADD.FTZ R0, R156, R0 ;  /* 0x000000009c007221 */ /* 0x010fe20000010000 */
[-C--:B------:R-:W-:Y:S01]  /*e560*/  FMUL.FTZ R124, R124, R219.reuse ;  /* 0x000000db7c7c7220 */ /* 0x080fe20000410000 */
[-C--:B------:R-:W-:Y:S01]  /*e570*/  FMUL.FTZ R125, R125, R219.reuse ;  /* 0x000000db7d7d7220 */ /* 0x080fe20000410000 */
[----:B------:R-:W-:Y:S01]  /*e580*/  FMNMX.FTZ R20, R175, R20, !PT ;  /* 0x00000014af147209 */ /* 0x000fe20007810000 */
[-C--:B------:R-:W-:Y:S01]  /*e590*/  FMUL.FTZ R128, R128, R219.reuse ;  /* 0x000000db80807220 */ /* 0x080fe20000410000 */
[-C--:B------:R-:W-:Y:S01]  /*e5a0*/  FMUL.FTZ R129, R129, R219.reuse ;  /* 0x000000db81817220 */ /* 0x080fe20000410000 */
[----:B------:R-:W-:Y:S01]  /*e5b0*/  MUFU.EX2 R161, R161 ;  /* 0x000000a100a17308 */ /* 0x000fe20000000800 */
[----:B------:R-:W-:Y:S01]  /*e5c0*/  FMNMX.FTZ R20, R178, R20, !PT ;  /* 0x00000014b2147209 */ /* 0x000fe20007810000 */
[----:B-----5:R-:W-:Y:S01]  /*e5d0*/  FADD.FTZ R0, R157, R0 ;  /* 0x000000009d007221 */ /* 0x020fe20000010000 */
[-C--:B------:R-:W-:Y:S01]  /*e5e0*/  FMUL.FTZ R132, R132, R219.reuse ;  /* 0x000000db84847220 */ /* 0x080fe20000410000 */
[-C--:B------:R-:W-:Y:S01]  /*e5f0*/  FMUL.FTZ R133, R133, R219.reuse ;  /* 0x000000db85857220 */ /* 0x080fe20000410000 */
[----:B------:R-:W-:Y:S01]  /*e600*/  FMNMX.FTZ R20, R179, R20, !PT ;  /* 0x00000014b3147209 */ /* 0x000fe20007810000 */
[-C--:B------:R-:W-:Y:S01]  /*e610*/  FMUL.FTZ R136, R136, R219.reuse ;  /* 0x000000db88887220 */ /* 0x080fe20000410000 */
[-C--:B------:R-:W-:Y:S01]  /*e620*/  FMUL.FTZ R137, R137, R219.reuse ;  /* 0x000000db89897220 */ /* 0x080fe20000410000 */
[----:B------:R-:W-:Y:S01]  /*e630*/  MUFU.EX2 R164, R164 ;  /* 0x000000a400a47308 */ /* 0x000fe20000000800 */
[----:B------:R-:W-:Y:S01]  /*e640*/  FMNMX.FTZ R20, R182, R20, !PT ;  /* 0x00000014b6147209 */ /* 0x000fe20007810000 */
[----:B--2---:R-:W-:Y:S01]  /*e650*/  FADD.FTZ R0, R160, R0 ;  /* 0x00000000a0007221 */ /* 0x004fe20000010000 */
[-C--:B------:R-:W-:Y:S01]  /*e660*/  FMUL.FTZ R140, R140, R219.reuse ;  /* 0x000000db8c8c7220 */ /* 0x080fe20000410000 */
[-C--:B------:R-:W-:Y:S01]  /*e670*/  FMUL.FTZ R141, R141, R219.reuse ;  /* 0x000000db8d8d7220 */ /* 0x080fe20000410000 */
[----:B------:R-:W-:Y:S01]  /*e680*/  FMNMX.FTZ R20, R183, R20, !PT ;  /* 0x00000014b7147209 */ /* 0x000fe20007810000 */
[-C--:B------:R-:W-:Y:S01]  /*e690*/  FMUL.FTZ R144, R144, R219.reuse ;  /* 0x000000db90907220 */ /* 0x080fe20000410000 */
[-C--:B------:R-:W-:Y:S01]  /*e6a0*/  FMUL.FTZ R145, R145, R219.reuse ;  /* 0x000000db91917220 */ /* 0x080fe20000410000 */
[----:B------:R-:W-:Y:S01]  /*e6b0*/  MUFU.EX2 R165, R165 ;  /* 0x000000a500a57308 */ /* 0x000fe20000000800 */
[-C--:B------:R-:W-:Y:S01]  /*e6c0*/  FMUL.FTZ R148, R148, R219.reuse ;  /* 0x000000db94947220 */ /* 0x080fe20000410000 */
[----:B------:R-:W2:Y:S01]  /*e6d0*/  SHFL.BFLY PT, R170, R20, 0x2, 0x1f ;  /* 0x0c401f0014aa7f89 */ /* 0x000ea200000e0000 */
[----:B------:R-:W-:-:S05]  /*e6e0*/  FMUL.FTZ R149, R149, R219 ;  /* 0x000000db95957220 */ /* 0x000fca0000410000 */
[----:B------:R-:W-:Y:S08]  /*e6f0*/  MUFU.EX2 R168, R168 ;  /* 0x000000a800a87308 */ /* 0x000ff00000000800 */
[----:B------:R-:W-:Y:S08]  /*e700*/  MUFU.EX2 R169, R169 ;  /* 0x000000a900a97308 */ /* 0x000ff00000000800 */
[----:B------:R-:W-:Y:S01]  /*e710*/  MUFU.EX2 R172, R172 ;  /* 0x000000ac00ac7308 */ /* 0x000fe20000000800 */
[----:B--2---:R-:W-:-:S05]  /*e720*/  FMNMX.FTZ R20, R20, R170, !PT ;  /* 0x000000aa14147209 */ /* 0x004fca0007810000 */
[----:B------:R-:W2:Y:S02]  /*e730*/  SHFL.BFLY PT, R170, R20, 0x1, 0x1f ;  /* 0x0c201f0014aa7f89 */ /* 0x000ea400000e0000 */
[----:B------:R-:W-:Y:S08]  /*e740*/  MUFU.EX2 R173, R173 ;  /* 0x000000ad00ad7308 */ /* 0x000ff00000000800 */
[----:B------:R-:W-:Y:S08]  /*e750*/  MUFU.EX2 R176, R176 ;  /* 0x000000b000b07308 */ /* 0x000ff00000000800 */
[----:B------:R-:W-:Y:S01]  /*e760*/  MUFU.EX2 R177, R177 ;  /* 0x000000b100b17308 */ /* 0x000fe20000000800 */
[----:B--2---:R-:W-:-:S05]  /*e770*/  FMNMX.FTZ R20, R20, R170, !PT ;  /* 0x000000aa14147209 */ /* 0x004fca0007810000 */
[C---:B------:R-:W-:Y:S01]  /*e780*/  FADD.FTZ R170, -R20.reuse, R194 ;  /* 0x000000c214aa7221 */ /* 0x040fe20000010100 */
[----:B------:R-:W-:-:S03]  /*e790*/  FMUL.FTZ R194, R20, R14 ;  /* 0x0000000e14c27220 */ /* 0x000fc60000410000 */
        /* <DEDUP_REMOVED lines=17> */
[----:B------:R-:W-:-:S05]  /*e8b0*/  FFMA.FTZ R183, R183, R14, -R194 ;  /* 0x0000000eb7b77223 */ /* 0x000fca00000108c2 */
[----:B------:R-:W-:Y:S01]  /*e8c0*/  MUFU.EX2 R159, R159 ;  /* 0x0000009f009f7308 */ /* 0x000fe20000000800 */
[----:B--2---:R2:W-:Y:S01]  /*e8d0*/  @!P2 STS [R214+0x28820], R170 ;  /* 0x028820aad600a388 */ /* 0x0045e20000000800 */
[-C--:B------:R-:W-:Y:S01]  /*e8e0*/  FMUL.FTZ R26, R26, R170.reuse ;  /* 0x000000aa1a1a7220 */ /* 0x080fe20000410000 */
[-C--:B------:R-:W-:Y:S01]  /*e8f0*/  FMUL.FTZ R27, R27, R170.reuse ;  /* 0x000000aa1b1b7220 */ /* 0x080fe20000410000 */
[-C--:B------:R-:W-:Y:S01]  /*e900*/  FMUL.FTZ R30, R30, R170.reuse ;  /* 0x000000aa1e1e7220 */ /* 0x080fe20000410000 */
[-C--:B------:R-:W-:Y:S01]  /*e910*/  FMUL.FTZ R31, R31, R170.reuse ;  /* 0x000000aa1f1f7220 */ /* 0x080fe20000410000 */
[-C--:B------:R-:W-:Y:S01]  /*e920*/  FMUL.FTZ R34, R34, R170.reuse ;  /* 0x000000aa22227220 */ /* 0x080fe20000410000 */
[-C--:B------:R-:W-:Y:S01]  /*e930*/  FMUL.FTZ R35, R35, R170.reuse ;  /* 0x000000aa23237220 */ /* 0x080fe20000410000 */
[----:B------:R3:W-:Y:S01]  /*e940*/  MUFU.EX2 R219, R162 ;  /* 0x000000a200db7308 */ /* 0x0007e20000000800 */
[-C--:B------:R-:W-:Y:S01]  /*e950*/  FMUL.FTZ R38, R38, R170.reuse ;  /* 0x000000aa26267220 */ /* 0x080fe20000410000 */
[----:B------:R-:W-:Y:S01]  /*e960*/  FMUL.FTZ R39, R39, R170 ;  /* 0x000000aa27277220 */ /* 0x000fe20000410000 */
[----:B--2---:R-:W-:Y:S01]  /*e970*/  FFMA.FTZ R214, R166, R14, -R194 ;  /* 0x0000000ea6d67223 */ /* 0x004fe200000108c2 */
[-C--:B------:R-:W-:Y:S01]  /*e980*/  FMUL.FTZ R42, R42, R170.reuse ;  /* 0x000000aa2a2a7220 */ /* 0x080fe20000410000 */
[-C--:B------:R-:W-:Y:S01]  /*e990*/  FMUL.FTZ R43, R43, R170.reuse ;  /* 0x000000aa2b2b7220 */ /* 0x080fe20000410000 */
[-C--:B------:R-:W-:Y:S01]  /*e9a0*/  FMUL.FTZ R46, R46, R170.reuse ;  /* 0x000000aa2e2e7220 */ /* 0x080fe20000410000 */
[-C--:B------:R-:W-:Y:S01]  /*e9b0*/  FMUL.FTZ R47, R47, R170.reuse ;  /* 0x000000aa2f2f7220 */ /* 0x080fe20000410000 */
[----:B------:R-:W-:Y:S01]  /*e9c0*/  MUFU.EX2 R166, R180 ;  /* 0x000000b400a67308 */ /* 0x000fe20000000800 */
[----:B---3--:R-:W-:Y:S01]  /*e9d0*/  F2FP.F16.F32.PACK_AB R162, R172, R169 ;  /* 0x000000a9aca2723e */ /* 0x008fe200000000ff */
        /* <DEDUP_REMOVED lines=14> */
[----:B------:R4:W-:Y:S01]  /*eac0*/  MUFU.EX2 R194, R158 ;  /* 0x0000009e00c27308 */ /* 0x0009e20000000800 */
[----:B--2---:R-:W-:Y:S01]  /*ead0*/  F2FP.F16.F32.PACK_AB R154, R156, R153 ;  /* 0x000000999c9a723e */ /* 0x004fe200000000ff */
[----:B------:R-:W-:Y:S01]  /*eae0*/  FADD.FTZ R153, R161, R0 ;  /* 0x00000000a1997221 */ /* 0x000fe20000010000 */
[----:B------:R-:W-:Y:S01]  /*eaf0*/  F2FP.F16.F32.PACK_AB R156, R160, R157 ;  /* 0x0000009da09c723e */ /* 0x000fe200000000ff */
[-C--:B------:R-:W-:Y:S01]  /*eb00*/  FMUL.FTZ R75, R75, R170.reuse ;  /* 0x000000aa4b4b7220 */ /* 0x080fe20000410000 */
[----:B------:R-:W-:Y:S01]  /*eb10*/  F2FP.F16.F32.PACK_AB R160, R168, R165 ;  /* 0x000000a5a8a0723e */ /* 0x000fe200000000ff */
[----:B------:R-:W-:Y:S01]  /*eb20*/  FADD.FTZ R0, R164, R153 ;  /* 0x00000099a4007221 */ /* 0x000fe20000010000 */
[-C--:B------:R-:W-:Y:S01]  /*eb30*/  FMUL.FTZ R78, R78, R170.reuse ;  /* 0x000000aa4e4e7220 */ /* 0x080fe20000410000 */
[----:B------:R-:W2:Y:S01]  /*eb40*/  MUFU.EX2 R163, R163 ;  /* 0x000000a300a37308 */ /* 0x000ea20000000800 */
[----:B----4-:R-:W-:Y:S01]  /*eb50*/  F2FP.F16.F32.PACK_AB R158, R164, R161 ;  /* 0x000000a1a49e723e */ /* 0x010fe200000000ff */
[----:B------:R-:W-:Y:S01]  /*eb60*/  FADD.FTZ R153, R165, R0 ;  /* 0x00000000a5997221 */ /* 0x000fe20000010000 */
[-C--:B------:R-:W-:Y:S01]  /*eb70*/  FMUL.FTZ R79, R79, R170.reuse ;  /* 0x000000aa4f4f7220 */ /* 0x080fe20000410000 */
[-C--:B------:R-:W-:Y:S01]  /*eb80*/  FMUL.FTZ R82, R82, R170.reuse ;  /* 0x000000aa52527220 */ /* 0x080fe20000410000 */
[-C--:B------:R-:W-:Y:S01]  /*eb90*/  FMUL.FTZ R83, R83, R170.reuse ;  /* 0x000000aa53537220 */ /* 0x080fe20000410000 */
[----:B------:R-:W-:Y:S01]  /*eba0*/  FADD.FTZ R0, R168, R153 ;  /* 0x00000099a8007221 */ /* 0x000fe20000010000 */
[-C--:B------:R-:W-:Y:S01]  /*ebb0*/  FMUL.FTZ R86, R86, R170.reuse ;  /* 0x000000aa56567220 */ /* 0x080fe20000410000 */
[----:B------:R-:W-:Y:S01]  /*ebc0*/  MUFU.EX2 R214, R214 ;  /* 0x000000d600d67308 */ /* 0x000fe20000000800 */
[-C--:B------:R-:W-:Y:S01]  /*ebd0*/  FMUL.FTZ R87, R87, R170.reuse ;  /* 0x000000aa57577220 */ /* 0x080fe20000410000 */
[----:B------:R-:W-:Y:S01]  /*ebe0*/  FADD.FTZ R153, R169, R0 ;  /* 0x00000000a9997221 */ /* 0x000fe20000010000 */
[----:B---3--:R-:W-:Y:S01]  /*ebf0*/  FFMA.FTZ R0, R170, R3, R180 ;  /* 0x00000003aa007223 */ /* 0x008fe200000100b4 */
[-C--:B------:R-:W-:Y:S01]  /*ec00*/  FMUL.FTZ R90, R90, R170.reuse ;  /* 0x000000aa5a5a7220 */ /* 0x080fe20000410000 */
[-C--:B------:R-:W-:Y:S01]  /*ec10*/  FMUL.FTZ R91, R91, R170.reuse ;  /* 0x000000aa5b5b7220 */ /* 0x080fe20000410000 */
[----:B------:R-:W-:Y:S01]  /*ec20*/  FADD.FTZ R164, R172, R153 ;  /* 0x00000099aca47221 */ /* 0x000fe20000010000 */
[----:B------:R-:W-:Y:S01]  /*ec30*/  FADD.FTZ R3, R155, R0 ;  /* 0x000000009b037221 */ /* 0x000fe20000010000 */
[----:B------:R-:W3:Y:S01]  /*ec40*/  MUFU.EX2 R167, R167 ;  /* 0x000000a700a77308 */ /* 0x000ee20000000800 */
[----:B--2---:R-:W-:Y:S01]  /*ec50*/  F2FP.F16.F32.PACK_AB R157, R163, R219 ;  /* 0x000000dba39d723e */ /* 0x004fe200000000ff */
[----:B------:R-:W-:Y:S01]  /*ec60*/  FADD.FTZ R153, R173, R164 ;  /* 0x000000a4ad997221 */ /* 0x000fe20000010000 */
[----:B------:R-:W-:Y:S01]  /*ec70*/  FADD.FTZ R0, R194, R3 ;  /* 0x00000003c2007221 */ /* 0x000fe20000010000 */
[----:B------:R-:W-:Y:S01]  /*ec80*/  F2FP.F16.F32.PACK_AB R164, R176, R173 ;  /* 0x000000adb0a4723e */ /* 0x000fe200000000ff */
[----:B------:R-:W-:Y:S01]  /*ec90*/  FMUL.FTZ R94, R94, R170 ;  /* 0x000000aa5e5e7220 */ /* 0x000fe20000410000 */
[----:B------:R-:W-:Y:S01]  /*eca0*/  FADD.FTZ R168, R176, R153 ;  /* 0x00000099b0a87221 */ /* 0x000fe20000010000 */
[----:B------:R-:W-:Y:S01]  /*ecb0*/  F2FP.F16.F32.PACK_AB R153, R155, R180 ;  /* 0x000000b49b99723e */ /* 0x000fe200000000ff */
[----:B------:R-:W2:Y:S01]  /*ecc0*/  MUFU.EX2 R161, R181 ;  /* 0x000000b500a17308 */ /* 0x000ea20000000800 */
[----:B------:R-:W-:Y:S01]  /*ecd0*/  F2FP.F16.F32.PACK_AB R155, R159, R194 ;  /* 0x000000c29f9b723e */ /* 0x000fe200000000ff */
[----:B------:R-:W-:Y:S01]  /*ece0*/  FADD.FTZ R3, R177, R168 ;  /* 0x000000a8b1037221 */ /* 0x000fe20000010000 */
[----:B------:R-:W-:Y:S01]  /*ecf0*/  FADD.FTZ R168, R159, R0 ;  /* 0x000000009fa87221 */ /* 0x000fe20000010000 */
[----:B------:R-:W-:Y:S01]  /*ed00*/  BAR.SYNC.DEFER_BLOCKING 0xf, 0x100 ;  /* 0x03c4000000007b1d */ /* 0x000fe20000010000 */
[-C--:B------:R-:W-:Y:S01]  /*ed10*/  FMUL.FTZ R95, R95, R170.reuse ;  /* 0x000000aa5f5f7220 */ /* 0x080fe20000410000 */
[C---:B------:R-:W-:Y:S01]  /*ed20*/  FADD.FTZ R0, R166.reuse, R3 ;  /* 0x00000003a6007221 */ /* 0x040fe20000010000 */
[----:B------:R-:W-:Y:S01]  /*ed30*/  FADD.FTZ R168, R219, R168 ;  /* 0x000000a8dba87221 */ /* 0x000fe20000010000 */
[----:B------:R-:W-:Y:S01]  /*ed40*/  F2FP.F16.F32.PACK_AB R166, R166, R177 ;  /* 0x000000b1a6a6723e */ /* 0x000fe200000000ff */
[----:B------:R-:W-:Y:S01]  /*ed50*/  FMUL.FTZ R98, R98, R170 ;  /* 0x000000aa62627220 */ /* 0x000fe20000410000 */
[----:B------:R-:W4:Y:S01]  /*ed60*/  MUFU.EX2 R171, R171 ;  /* 0x000000ab00ab7308 */ /* 0x000f220000000800 */
[----:B------:R-:W-:Y:S01]  /*ed70*/  FADD.FTZ R3, R163, R168 ;  /* 0x000000a8a3037221 */ /* 0x000fe20000010000 */
[----:B---3--:R-:W-:Y:S01]  /*ed80*/  F2FP.F16.F32.PACK_AB R159, R167, R214 ;  /* 0x000000d6a79f723e */ /* 0x008fe200000000ff */
[-C--:B------:R-:W-:Y:S01]  /*ed90*/  FMUL.FTZ R99, R99, R170.reuse ;  /* 0x000000aa63637220 */ /* 0x080fe20000410000 */
[-C--:B------:R-:W-:Y:S01]  /*eda0*/  FMUL.FTZ R102, R102, R170.reuse ;  /* 0x000000aa66667220 */ /* 0x080fe20000410000 */
[----:B------:R-:W-:Y:S01]  /*edb0*/  FADD.FTZ R172, R214, R3 ;  /* 0x00000003d6ac7221 */ /* 0x000fe20000010000 */
[-C--:B------:R-:W-:Y:S01]  /*edc0*/  FMUL.FTZ R103, R103, R170.reuse ;  /* 0x000000aa67677220 */ /* 0x080fe20000410000 */
[-C--:B------:R-:W-:Y:S01]  /*edd0*/  FMUL.FTZ R106, R106, R170.reuse ;  /* 0x000000aa6a6a7220 */ /* 0x080fe20000410000 */
[----:B------:R-:W3:Y:S01]  /*ede0*/  MUFU.EX2 R174, R174 ;  /* 0x000000ae00ae7308 */ /* 0x000ee20000000800 */
[----:B------:R-:W-:Y:S01]  /*edf0*/  FADD.FTZ R172, R167, R172 ;  /* 0x000000aca7ac7221 */ /* 0x000fe20000010000 */
[-C--:B------:R-:W-:Y:S01]  /*ee00*/  FMUL.FTZ R107, R107, R170.reuse ;  /* 0x000000aa6b6b7220 */ /* 0x080fe20000410000 */
[-C--:B------:R-:W-:Y:S01]  /*ee10*/  FMUL.FTZ R110, R110, R170.reuse ;  /* 0x000000aa6e6e7220 */ /* 0x080fe20000410000 */
[-C--:B------:R-:W-:Y:S01]  /*ee20*/  FMUL.FTZ R111, R111, R170.reuse ;  /* 0x000000aa6f6f7220 */ /* 0x080fe20000410000 */
[----:B--2---:R-:W-:Y:S01]  /*ee30*/  FADD.FTZ R172, R161, R172 ;  /* 0x000000aca1ac7221 */ /* 0x004fe20000010000 */
[-C--:B------:R-:W-:Y:S01]  /*ee40*/  FMUL.FTZ R114, R114, R170.reuse ;  /* 0x000000aa72727220 */ /* 0x080fe20000410000 */
[-C--:B------:R-:W-:Y:S01]  /*ee50*/  FMUL.FTZ R115, R115, R170.reuse ;  /* 0x000000aa73737220 */ /* 0x080fe20000410000 */
[----:B------:R-:W2:Y:S01]  /*ee60*/  MUFU.EX2 R175, R175 ;  /* 0x000000af00af7308 */ /* 0x000ea20000000800 */
[C---:B----4-:R-:W-:Y:S01]  /*ee70*/  FADD.FTZ R3, R171.reuse, R172 ;  /* 0x000000acab037221 */ /* 0x050fe20000010000 */
[----:B------:R-:W-:Y:S01]  /*ee80*/  F2FP.F16.F32.PACK_AB R161, R171, R161 ;  /* 0x000000a1aba1723e */ /* 0x000fe200000000ff */
[----:B------:R4:W-:Y:S01]  /*ee90*/  STSM.16.M88.4 [R197+0x26800], R152 ;  /* 0x02680098c5007844 */ /* 0x0009e20000000200 */
[-C--:B------:R-:W-:Y:S01]  /*eea0*/  FMUL.FTZ R118, R118, R170.reuse ;  /* 0x000000aa76767220 */ /* 0x080fe20000410000 */
[-C--:B------:R-:W-:Y:S01]  /*eeb0*/  FMUL.FTZ R119, R119, R170.reuse ;  /* 0x000000aa77777220 */ /* 0x080fe20000410000 */
[-C--:B------:R-:W-:Y:S01]  /*eec0*/  FMUL.FTZ R122, R122, R170.reuse ;  /* 0x000000aa7a7a7220 */ /* 0x080fe20000410000 */
[----:B------:R4:W-:Y:S01]  /*eed0*/  STSM.16.M88.4 [R200], R156 ;  /* 0x0000009cc8007844 */ /* 0x0009e20000000200 */
[----:B------:R-:W5:Y:S01]  /*eee0*/  MUFU.EX2 R165, R178 ;  /* 0x000000b200a57308 */ /* 0x000f620000000800 */
        /* <DEDUP_REMOVED lines=16> */
[----:B-----5:R-:W-:Y:S01]  /*eff0*/  FADD.FTZ R3, R165, R172 ;  /* 0x000000aca5037221 */ /* 0x020fe20000010000 */
[-C--:B------:R-:W-:Y:S01]  /*f000*/  FMUL.FTZ R143, R143, R170.reuse ;  /* 0x000000aa8f8f7220 */ /* 0x080fe20000410000 */
[-C--:B------:R-:W-:Y:S01]  /*f010*/  FMUL.FTZ R146, R146, R170.reuse ;  /* 0x000000aa92927220 */ /* 0x080fe20000410000 */
[-C--:B------:R-:W-:Y:S01]  /*f020*/  FMUL.FTZ R147, R147, R170.reuse ;  /* 0x000000aa93937220 */ /* 0x080fe20000410000 */
[-C--:B------:R-:W-:Y:S01]  /*f030*/  FMUL.FTZ R150, R150, R170.reuse ;  /* 0x000000aa96967220 */ /* 0x080fe20000410000 */
[----:B------:R-:W-:-:S02]  /*f040*/  FMUL.FTZ R151, R151, R170 ;  /* 0x000000aa97977220 */ /* 0x000fc40000410000 */
[----:B------:R-:W5:Y:S01]  /*f050*/  MUFU.EX2 R183, R183 ;  /* 0x000000b700b77308 */ /* 0x000f620000000800 */
[C---:B---3--:R-:W-:Y:S01]  /*f060*/  FADD.FTZ R3, R168.reuse, R3 ;  /* 0x00000003a8037221 */ /* 0x048fe20000010000 */
[----:B------:R-:W-:-:S03]  /*f070*/  F2FP.F16.F32.PACK_AB R165, R168, R165 ;  /* 0x000000a5a8a5723e */ /* 0x000fc600000000ff */
[----:B--2---:R-:W-:Y:S01]  /*f080*/  FADD.FTZ R172, R182, R3 ;  /* 0x00000003b6ac7221 */ /* 0x004fe20000010000 */
[----:B-----5:R-:W-:-:S03]  /*f090*/  F2FP.F16.F32.PACK_AB R167, R183, R182 ;  /* 0x000000b6b7a7723e */ /* 0x020fc600000000ff */
[----:B------:R-:W-:Y:S02]  /*f0a0*/  FADD.FTZ R3, R183, R172 ;  /* 0x000000acb7037221 */ /* 0x000fe40000010000 */
[----:B------:R4:W-:Y:S01]  /*f0b0*/  STSM.16.M88.4 [R199], R164 ;  /* 0x000000a4c7007844 */ /* 0x0009e20000000200 */
[----:B------:R-:W-:Y:S05]  /*f0c0*/  @!P0 BRA `(.L_x_8217) ;  /* 0x0000000000048947 */ /* 0x000fea0003800000 */
[----:B------:R-:W-:Y:S01]  /*f0d0*/  BPT.TRAP 0x1 ;  /* 0x000000040000795c */ /* 0x000fe20000300000 */
.L_x_8217:
[----:B------:R2:W3:Y:S01]  /*f0e0*/  SYNCS.PHASECHK.TRANS64.TRYWAIT P2, [R21+URZ+0x28c50], R193 ;  /* 0x028c50c1150075a7 */ /* 0x0004e2000804017f */
[----:B------:R-:W-:Y:S05]  /*f0f0*/  @!P0 BRA `(.L_x_8218) ;  /* 0x0000000000048947 */ /* 0x000fea0003800000 */
[----:B------:R-:W-:Y:S01]  /*f100*/  BPT.TRAP 0x1 ;  /* 0x000000040000795c */ /* 0x000fe20000300000 */
.L_x_8218:
[----:B------:R-:W-:Y:S04]  /*f110*/  BSSY B1, `(.L_x_8219) ;  /* 0x0000004000017945 */ /* 0x000fe80003800000 */
[----:B---3--:R-:W-:Y:S05]  /*f120*/  @P2 BRA `(.L_x_8220) ;  /* 0x0000000000082947 */ /* 0x008fea0003800000 */
[----:B------:R-:W3:Y:S02]  /*f130*/  SYNCS.PHASECHK.TRANS64.TRYWAIT P2, [R21+URZ+0x28c50], R193 ;  /* 0x028c50c1150075a7 */ /* 0x000ee4000804017f */
[----:B---3--:R-:W-:Y:S05]  /*f140*/  @!P2 BRA `(.L_x_8221) ;  /* 0x000000d400c8a947 */ /* 0x008fea0003800000 */
.L_x_8220:
[----:B------:R-:W-:Y:S05]  /*f150*/  BSYNC B1 ;  /* 0x0000000000017941 */ /* 0x000fea0003800000 */
.L_x_8219:
[----:B------:R-:W-:Y:S01]  /*f160*/  IMAD R168, R18, 0x1000, R12 ;  /* 0x0000100012a87824 */ /* 0x000fe200078e020c */
[----:B------:R-:W-:Y:S01]  /*f170*/  MOV R169, 0x40000040 ;  /* 0x4000004000a97802 */ /* 0x000fe20000000f00 */
[----:B------:R-:W-:Y:S01]  /*f180*/  WARPGROUP.ARRIVE ;  /* 0x00000000000079c5 */ /* 0x000fe20000000000 */
[----:B------:R-:W-:Y:S01]  /*f190*/  ISETP.GT.AND P2, PT, R213, RZ, PT ;  /* 0x000000ffd500720c */ /* 0x000fe20003f44270 */
[----:B0123--:R-:W-:Y:S01]  /*f1a0*/  @!P1 VIADD R21, R21, 0x28c60 ;  /* 0x00028c6015159836 */ /* 0x00ffe20000000000 */
        /* <DEDUP_REMOVED lines=10> */
[----:B----4-:R-:W-:Y:S01]  /*f250*/  VIADD R152, R168, 0x80 ;  /* 0x00000080a8987836 */ /* 0x010fe20000000000 */
        /* <DEDUP_REMOVED lines=31> */
.L_x_8211:
[----:B------:R-:W-:Y:S05]  /*f450*/  BSYNC B0 ;  /* 0x0000000000007941 */ /* 0x000fea0003800000 */
.L_x_8210:
[----:B------:R-:W2:Y:S01]  /*f460*/  SHFL.BFLY PT, R5, R0, 0x2, 0x1f ;  /* 0x0c401f0000057f89 */ /* 0x000ea200000e0000 */
[----:B------:R-:W-:Y:S02]  /*f470*/  VIADD R180, R18, 0x1 ;  /* 0x0000000112b47836 */ /* 0x000fe40000000000 */
[----:B-1----:R-:W-:Y:S01]  /*f480*/  IMAD.MOV.U32 R21, RZ, RZ, -0x800000 ;  /* 0xff800000ff157424 */ /* 0x002fe200078e00ff */
[----:B------:R-:W1:Y:S01]  /*f490*/  SHFL.BFLY PT, R6, R3, 0x2, 0x1f ;  /* 0x0c401f0003067f89 */ /* 0x000e6200000e0000 */
[----:B------:R-:W-:Y:S01]  /*f4a0*/  VIADD R212, R212, 0x1 ;  /* 0x00000001d4d47836 */ /* 0x000fe20000000000 */
[----:B------:R-:W-:Y:S08]  /*f4b0*/  BAR.ARV 0x8, 0x100 ;  /* 0x0204000000007b1d */ /* 0x000ff00000002000 */
[----:B------:R-:W-:Y:S01]  /*f4c0*/  BAR.SYNC.DEFER_BLOCKING 0xf, 0x100 ;  /* 0x03c4000000007b1d */ /* 0x000fe20000010000 */
[----:B------:R-:W-:Y:S01]  /*f4d0*/  ISETP.NE.AND P1, PT, R180, 0x2, PT ;  /* 0x00000002b400780c */ /* 0x000fe20003f25270 */
[----:B--2---:R-:W-:Y:S01]  /*f4e0*/  FADD.FTZ R5, R5, R0 ;  /* 0x0000000005057221 */ /* 0x004fe20000010000 */
[----:B-1----:R-:W-:-:S04]  /*f4f0*/  FADD.FTZ R6, R6, R3 ;  /* 0x0000000306067221 */ /* 0x002fc80000010000 */
[----:B------:R-:W1:Y:S01]  /*f500*/  SHFL.BFLY PT, R4, R5, 0x1, 0x1f ;  /* 0x0c201f0005047f89 */ /* 0x000e6200000e0000 */
[----:B------:R-:W-:-:S03]  /*f510*/  IMAD.MOV.U32 R3, RZ, RZ, RZ ;  /* 0x000000ffff037224 */ /* 0x000fc600078e00ff */
[----:B------:R-:W2:Y:S01]  /*f520*/  SHFL.BFLY PT, R7, R6, 0x1, 0x1f ;  /* 0x0c201f0006077f89 */ /* 0x000ea200000e0000 */
[----:B-1----:R-:W-:Y:S01]  /*f530*/  FADD.FTZ R8, R5, R4 ;  /* 0x0000000405087221 */ /* 0x002fe20000010000 */
[----:B------:R-:W-:Y:S02]  /*f540*/  IMAD.MOV R4, RZ, RZ, -R196 ;  /* 0x000000ffff047224 */ /* 0x000fe400078e0ac4 */
[----:B--2---:R-:W-:Y:S02]  /*f550*/  FADD.FTZ R0, R6, R7 ;  /* 0x0000000706007221 */ /* 0x004fe40000010000 */
[----:B------:R-:W-:Y:S02]  /*f560*/  FSETP.NE.FTZ.AND P2, PT, R8, RZ, PT ;  /* 0x000000ff0800720b */ /* 0x000fe40003f55000 */
[----:B------:R-:W-:Y:S01]  /*f570*/  ISETP.NE.AND P0, PT, R189, R4, PT ;  /* 0x00000004bd00720c */ /* 0x000fe20003f05270 */
[----:B------:R-:W-:Y:S01]  /*f580*/  IMAD.MOV.U32 R4, RZ, RZ, RZ ;  /* 0x000000ffff047224 */ /* 0x000fe200078e00ff */
[----:B------:R-:W-:-:S02]  /*f590*/  FSETP.NE.FTZ.AND P3, PT, R0, RZ, PT ;  /* 0x000000ff0000720b */ /* 0x000fc40003f75000 */
[----:B------:R-:W-:-:S04]  /*f5a0*/  SEL R6, RZ, 0x1, P1 ;  /* 0x00000001ff067807 */ /* 0x000fc80000800000 */
[----:B------:R-:W-:-:S03]  /*f5b0*/  LOP3.LUT R19, R19, R6, RZ, 0x3c, !PT ;  /* 0x0000000613137212 */ /* 0x000fc600078e3cff */
[----:B------:R-:W1:Y:S02]  /*f5c0*/  @P2 MUFU.RCP R3, R8 ;  /* 0x0000000800032308 */ /* 0x000e640000001000 */
[----:B------:R-:W-:-:S04]  /*f5d0*/  @!P0 IMAD R5, R18, 0x40, R190 ;  /* 0x0000004012058824 */ /* 0x000fc800078e02be */
[----:B------:R-:W-:Y:S02]  /*f5e0*/  @!P0 IMAD R5, R5, 0x4, R2 ;  /* 0x0000000405058824 */ /* 0x000fe400078e0202 */
[C---:B------:R-:W-:Y:S01]  /*f5f0*/  @P2 FMUL.FTZ R2, R14.reuse, 0.69314718246459960938 ;  /* 0x3f3172180e022820 */ /* 0x040fe20000410000 */
[----:B------:R-:W2:Y:S01]  /*f600*/  @P3 MUFU.RCP R4, R0 ;  /* 0x0000000000043308 */ /* 0x000ea20000001000 */
[----:B------:R-:W-:-:S07]  /*f610*/  @P3 FMUL.FTZ R14, R14, 0.69314718246459960938 ;  /* 0x3f3172180e0e3820 */ /* 0x000fce0000410000 */
[----:B------:R-:W3:Y:S01]  /*f620*/  @P2 MUFU.LG2 R18, R8 ;  /* 0x0000000800122308 */ /* 0x000ee20000000c00 */
[-C--:B-1----:R-:W-:Y:S01]  /*f630*/  FMUL.FTZ R179, R24, R3.reuse ;  /* 0x0000000318b37220 */ /* 0x082fe20000410000 */
[----:B------:R1:W-:Y:S01]  /*f640*/  @!P0 STS [R5+0x28800], R3 ;  /* 0x0288000305008388 */ /* 0x0003e20000000800 */
[-C--:B------:R-:W-:Y:S01]  /*f650*/  FMUL.FTZ R177, R25, R3.reuse ;  /* 0x0000000319b17220 */ /* 0x080fe20000410000 */
[-C--:B------:R-:W-:Y:S01]  /*f660*/  FMUL.FTZ R178, R28, R3.reuse ;  /* 0x000000031cb27220 */ /* 0x080fe20000410000 */
[-C--:B------:R-:W-:Y:S01]  /*f670*/  FMUL.FTZ R176, R32, R3.reuse ;  /* 0x0000000320b07220 */ /* 0x080fe20000410000 */
[-C--:B------:R-:W-:Y:S01]  /*f680*/  FMUL.FTZ R175, R36, R3.reuse ;  /* 0x0000000324af7220 */ /* 0x080fe20000410000 */
[-C--:B------:R-:W-:Y:S01]  /*f690*/  FMUL.FTZ R174, R40, R3.reuse ;  /* 0x0000000328ae7220 */ /* 0x080fe20000410000 */
[----:B------:R4:W5:Y:S01]  /*f6a0*/  @P3 MUFU.LG2 R24, R0 ;  /* 0x0000000000183308 */ /* 0x0009620000000c00 */
        /* <DEDUP_REMOVED lines=9> */
[----:B---3--:R-:W-:Y:S01]  /*f740*/  @P2 FMUL.FTZ R25, R18, 0.69314718246459960938 ;  /* 0x3f31721812192820 */ /* 0x008fe20000410000 */
        /* <DEDUP_REMOVED lines=53> */
[----:B-1----:R-:W-:Y:S01]  /*faa0*/  MOV R3, 0xff800000 ;  /* 0xff80000000037802 */ /* 0x002fe20000000f00 */
[-C--:B------:R-:W-:Y:S01]  /*fab0*/  FMUL.FTZ R33, R42, R4.reuse ;  /* 0x000000042a217220 */ /* 0x080fe20000410000 */
[-C--:B------:R-:W-:Y:S01]  /*fac0*/  FMUL.FTZ R9, R58, R4.reuse ;  /* 0x000000043a097220 */ /* 0x080fe20000410000 */
[-C--:B------:R-:W-:Y:S01]  /*fad0*/  FMUL.FTZ R11, R62, R4.reuse ;  /* 0x000000043e0b7220 */ /* 0x080fe20000410000 */
[-C--:B------:R-:W-:Y:S01]  /*fae0*/  FMUL.FTZ R66, R115, R4.reuse ;  /* 0x0000000473427220 */ /* 0x080fe20000410000 */
[----:B------:R-:W-:Y:S01]  /*faf0*/  PLOP3.LUT P0, PT, PT, PT, PT, 0x8, 0x0 ;  /* 0x000000000000781c */ /* 0x000fe20003f0e170 */
        /* <DEDUP_REMOVED lines=60> */
[----:B------:R-:W-:Y:S01]  /*fec0*/  SEL R18, R180, RZ, P1 ;  /* 0x000000ffb4127207 */ /* 0x000fe20000800000 */
[----:B------:R-:W-:Y:S06]  /*fed0*/  BAR.ARV 0xe, 0x100 ;  /* 0x0384000000007b1d */ /* 0x000fec0000002000 */
.L_x_8140:
[----:B------:R-:W-:Y:S05]  /*fee0*/  BSYNC B7 ;  /* 0x0000000000077941 */ /* 0x000fea0003800000 */
.L_x_8138:
[----:B------:R-:W1:Y:S08]  /*fef0*/  S2UR UR5, SR_CgaCtaId ;  /* 0x00000000000579c3 */ /* 0x000e700000008800 */
[----:B------:R-:W-:Y:S06]  /*ff00*/  BAR.SYNC.DEFER_BLOCKING 0x5, 0x180 ;  /* 0x0146000000007b1d */ /* 0x000fec0000010000 */
[----:B------:R-:W-:Y:S01]  /*ff10*/  UMOV UR4, 0x400 ;  /* 0x0000040000047882 */ /* 0x000fe20000000000 */
[----:B------:R-:W-:Y:S01]  /*ff20*/  BSSY B0, `(.L_x_8223) ;  /* 0x00002e1000007945 */ /* 0x000fe20003800000 */
[----:B-1----:R-:W-:-:S06]  /*ff30*/  ULEA UR4, UR5, UR4, 0x18 ;  /* 0x0000000405047291 */ /* 0x002fcc000f8ec03f */
[----:B------:R-:W-:-:S05]  /*ff40*/  IMAD.U32 R2, RZ, RZ, UR4 ;  /* 0x00000004ff027e24 */ /* 0x000fca000f8e00ff */
[----:B------:R1:W2:Y:S01]  /*ff50*/  LDS.128 R24, [R2+0x28cd0] ;  /* 0x028cd00002187984 */ /* 0x0002a20000000c00 */
        /* <DEDUP_REMOVED lines=27> */
[C---:B------:R-:W-:Y:S02]  /*10110*/  IADD3 R57, P0, R48.reuse, 0x40, RZ ;  /* 0x0000004030397810 */ /* 0x040fe40007f1e0ff */
[----:B------:R-:W-:-:S02]  /*10120*/  IADD3 R53, P1, R48, 0x20, RZ ;  /* 0x0000002030357810 */ /* 0x000fc40007f3e0ff */
[----:B------:R-:W-:Y:S02]  /*10130*/  IADD3 R61, P4, R48, 0x60, RZ ;  /* 0x00000060303d7810 */ /* 0x000fe40007f9e0ff */
[----:B------:R-:W-:Y:S02]  /*10140*/  LOP3.LUT R56, R57, 0x380, RZ, 0xc0, !PT ;  /* 0x0000038039387812 */ /* 0x000fe400078ec0ff */
[----:B------:R-:W-:Y:S02]  /*10150*/  LOP3.LUT R52, R53, 0x380, RZ, 0xc0, !PT ;  /* 0x0000038035347812 */ /* 0x000fe400078ec0ff */
[----:B------:R-:W-:Y:S02]  /*10160*/  LOP3.LUT R60, R61, 0x380, RZ, 0xc0, !PT ;  /* 0x000003803d3c7812 */ /* 0x000fe400078ec0ff */
[----:B------:R-:W-:Y:S02]  /*10170*/  SHF.R.U64 R56, R56, 0x3, RZ ;  /* 0x0000000338387819 */ /* 0x000fe400000012ff */
[----:B------:R-:W-:-:S02]  /*10180*/  SHF.R.U64 R52, R52, 0x3, RZ ;  /* 0x0000000334347819 */ /* 0x000fc400000012ff */
[----:B------:R-:W-:Y:S02]  /*10190*/  SHF.R.U64 R60, R60, 0x3, RZ ;  /* 0x000000033c3c7819 */ /* 0x000fe400000012ff */
[----:B------:R-:W-:Y:S01]  /*101a0*/  LOP3.LUT R56, R56, R57, RZ, 0x3c, !PT ;  /* 0x0000003938387212 */ /* 0x000fe200078e3cff */
[--C-:B------:R-:W-:Y:S01]  /*101b0*/  IMAD.X R57, RZ, RZ, R49.reuse, P0 ;  /* 0x000000ffff397224 */ /* 0x100fe200000e0631 */
[----:B------:R-:W-:Y:S01]  /*101c0*/  LOP3.LUT R52, R52, R53, RZ, 0x3c, !PT ;  /* 0x0000003534347212 */ /* 0x000fe200078e3cff */
[--C-:B------:R-:W-:Y:S01]  /*101d0*/  IMAD.X R53, RZ, RZ, R49.reuse, P1 ;  /* 0x000000ffff357224 */ /* 0x100fe200008e0631 */
[----:B------:R-:W-:Y:S02]  /*101e0*/  IADD3 R77, P2, R48, 0x2060, RZ ;  /* 0x00002060304d7810 */ /* 0x000fe40007f5e0ff */
[----:B------:R-:W-:Y:S01]  /*101f0*/  LOP3.LUT R60, R60, R61, RZ, 0x3c, !PT ;  /* 0x0000003d3c3c7212 */ /* 0x000fe200078e3cff */
[----:B------:R-:W-:Y:S01]  /*10200*/  IMAD.X R61, RZ, RZ, R49, P4 ;  /* 0x000000ffff3d7224 */ /* 0x000fe200020e0631 */
[----:B------:R-:W-:-:S02]  /*10210*/  IADD3 R15, P0, R48, 0x4020, RZ ;  /* 0x00004020300f7810 */ /* 0x000fc40007f1e0ff */
[C---:B------:R-:W-:Y:S02]  /*10220*/  IADD3 R81, P1, R48.reuse, 0x4000, RZ ;  /* 0x0000400030517810 */ /* 0x040fe40007f3e0ff */
[C---:B------:R-:W-:Y:S01]  /*10230*/  IADD3 R85, P4, R48.reuse, 0x4040, RZ ;  /* 0x0000404030557810 */ /* 0x040fe20007f9e0ff */
[----:B------:R-:W-:Y:S01]  /*10240*/  IMAD.X R31, RZ, RZ, R49, P0 ;  /* 0x000000ffff1f7224 */ /* 0x000fe200000e0631 */
[----:B------:R-:W-:Y:S02]  /*10250*/  LOP3.LUT R76, R77, 0x380, RZ, 0xc0, !PT ;  /* 0x000003804d4c7812 */ /* 0x000fe400078ec0ff */
[----:B-----5:R-:W-:Y:S02]  /*10260*/  LOP3.LUT R30, R15, 0x380, RZ, 0xc0, !PT ;  /* 0x000003800f1e7812 */ /* 0x020fe400078ec0ff */
[----:B------:R-:W-:Y:S02]  /*10270*/  LOP3.LUT R80, R81, 0x380, RZ, 0xc0, !PT ;  /* 0x0000038051507812 */ /* 0x000fe400078ec0ff */
[----:B------:R-:W-:-:S02]  /*10280*/  IADD3 R65, P3, R48, 0x2000, RZ ;  /* 0x0000200030417810 */ /* 0x000fc40007f7e0ff */
[----:B------:R-:W-:Y:S02]  /*10290*/  LOP3.LUT R84, R85, 0x380, RZ, 0xc0, !PT ;  /* 0x0000038055547812 */ /* 0x000fe400078ec0ff */
[----:B------:R-:W-:Y:S02]  /*102a0*/  IADD3 R69, P6, R48, 0x2020, RZ ;  /* 0x0000202030457810 */ /* 0x000fe40007fde0ff */
[----:B------:R-:W-:Y:S02]  /*102b0*/  SHF.R.U64 R76, R76, 0x3, RZ ;  /* 0x000000034c4c7819 */ /* 0x000fe400000012ff */
[----:B------:R-:W-:Y:S02]  /*102c0*/  IADD3 R73, P5, R48, 0x2040, RZ ;  /* 0x0000204030497810 */ /* 0x000fe40007fbe0ff */
[----:B------:R-:W-:Y:S02]  /*102d0*/  SHF.R.U64 R30, R30, 0x3, RZ ;  /* 0x000000031e1e7819 */ /* 0x000fe400000012ff */
[----:B------:R-:W-:-:S02]  /*102e0*/  SHF.R.U64 R80, R80, 0x3, RZ ;  /* 0x0000000350507819 */ /* 0x000fc400000012ff */
[----:B------:R-:W-:Y:S02]  /*102f0*/  LOP3.LUT R64, R65, 0x380, RZ, 0xc0, !PT ;  /* 0x0000038041407812 */ /* 0x000fe400078ec0ff */
[----:B------:R-:W-:Y:S02]  /*10300*/  SHF.R.U64 R84, R84, 0x3, RZ ;  /* 0x0000000354547819 */ /* 0x000fe400000012ff */
[----:B------:R-:W-:Y:S02]  /*10310*/  LOP3.LUT R107, R48, 0x380, RZ, 0xc0, !PT ;  /* 0x00000380306b7812 */ /* 0x000fe400078ec0ff */
[----:B0-----:R-:W-:Y:S02]  /*10320*/  LOP3.LUT R68, R69, 0x380, RZ, 0xc0, !PT ;  /* 0x0000038045447812 */ /* 0x001fe400078ec0ff */
[----:B------:R-:W-:Y:S01]  /*10330*/  LOP3.LUT R76, R76, R77, RZ, 0x3c, !PT ;  /* 0x0000004d4c4c7212 */ /* 0x000fe200078e3cff */
[----:B------:R-:W-:Y:S01]  /*10340*/  IMAD.X R77, RZ, RZ, R49, P2 ;  /* 0x000000ffff4d7224 */ /* 0x000fe200010e0631 */
[----:B------:R-:W-:-:S02]  /*10350*/  LOP3.LUT R72, R73, 0x380, RZ, 0xc0, !PT ;  /* 0x0000038049487812 */ /* 0x000fc400078ec0ff */
[----:B------:R-:W-:Y:S02]  /*10360*/  LOP3.LUT R30, R30, R15, RZ, 0x3c, !PT ;  /* 0x0000000f1e1e7212 */ /* 0x000fe400078e3cff */
[----:B------:R-:W-:Y:S01]  /*10370*/  LOP3.LUT R80, R80, R81, RZ, 0x3c, !PT ;  /* 0x0000005150507212 */ /* 0x000fe200078e3cff */
[----:B------:R-:W-:Y:S01]  /*10380*/  IMAD.X R81, RZ, RZ, R49, P1 ;  /* 0x000000ffff517224 */ /* 0x000fe200008e0631 */
[----:B------:R-:W-:Y:S02]  /*10390*/  IADD3 R15, P2, R48, 0x6040, RZ ;  /* 0x00006040300f7810 */ /* 0x000fe40007f5e0ff */
[----:B------:R-:W-:Y:S02]  /*103a0*/  SHF.R.U64 R64, R64, 0x3, RZ ;  /* 0x0000000340407819 */ /* 0x000fe400000012ff */
[----:B------:R-:W-:Y:S02]  /*103b0*/  LOP3.LUT R84, R84, R85, RZ, 0x3c, !PT ;  /* 0x0000005554547212 */ /* 0x000fe400078e3cff */
[----:B------:R-:W-:-:S02]  /*103c0*/  SHF.R.U64 R107, R107, 0x3, RZ ;  /* 0x000000036b6b7819 */ /* 0x000fc400000012ff */
[----:B------:R-:W-:Y:S02]  /*103d0*/  SHF.R.U64 R68, R68, 0x3, RZ ;  /* 0x0000000344447819 */ /* 0x000fe400000012ff */
[----:B------:R-:W-:Y:S02]  /*103e0*/  IADD3 R85, P1, R48, 0x6060, RZ ;  /* 0x0000606030557810 */ /* 0x000fe40007f3e0ff */
[----:B------:R-:W-:Y:S02]  /*103f0*/  SHF.R.U64 R72, R72, 0x3, RZ ;  /* 0x0000000348487819 */ /* 0x000fe400000012ff */
[----:B------:R-:W-:Y:S02]  /*10400*/  LOP3.LUT R14, R15, 0x380, RZ, 0xc0, !PT ;  /* 0x000003800f0e7812 */ /* 0x000fe400078ec0ff */
[----:B------:R-:W-:Y:S01]  /*10410*/  LOP3.LUT R64, R64, R65, RZ, 0x3c, !PT ;  /* 0x0000004140407212 */ /* 0x000fe200078e3cff */
[--C-:B------:R-:W-:Y:S01]  /*10420*/  IMAD.X R65, RZ, RZ, R49.reuse, P3 ;  /* 0x000000ffff417224 */ /* 0x100fe200018e0631 */
[----:B------:R-:W-:Y:S01]  /*10430*/  LOP3.LUT R106, R107, R48, RZ, 0x3c, !PT ;  /* 0x000000306b6a7212 */ /* 0x000fe200078e3cff */
[--C-:B------:R-:W-:Y:S01]  /*10440*/  IMAD.MOV.U32 R107, RZ, RZ, R49.reuse ;  /* 0x000000ffff6b7224 */ /* 0x100fe200078e0031 */
[----:B------:R-:W-:Y:S01]  /*10450*/  LOP3.LUT R68, R68, R69, RZ, 0x3c, !PT ;  /* 0x0000004544447212 */ /* 0x000fe200078e3cff */
[----:B------:R-:W-:Y:S01]  /*10460*/  IMAD.X R69, RZ, RZ, R49, P6 ;  /* 0x000000ffff457224 */ /* 0x000fe200030e0631 */
[----:B------:R-:W-:-:S02]  /*10470*/  LOP3.LUT R4, R85, 0x380, RZ, 0xc0, !PT ;  /* 0x0000038055047812 */ /* 0x000fc400078ec0ff */
[----:B------:R-:W-:Y:S01]  /*10480*/  LOP3.LUT R72, R72, R73, RZ, 0x3c, !PT ;  /* 0x0000004948487212 */ /* 0x000fe200078e3cff */
[----:B------:R-:W-:Y:S01]  /*10490*/  IMAD.X R73, RZ, RZ, R49, P5 ;  /* 0x000000ffff497224 */ /* 0x000fe200028e0631 */
[C---:B------:R-:W-:Y:S02]  /*104a0*/  IADD3 R89, P3, R48.reuse, 0x4060, RZ ;  /* 0x0000406030597810 */ /* 0x040fe40007f7e0ff */
[----:B------:R-:W-:Y:S02]  /*104b0*/  IADD3 R93, P6, R48, 0x6000, RZ ;  /* 0x00006000305d7810 */ /* 0x000fe40007fde0ff */
[----:B------:R-:W-:Y:S02]  /*104c0*/  SHF.R.U64 R14, R14, 0x3, RZ ;  /* 0x000000030e0e7819 */ /* 0x000fe400000012ff */
[----:B------:R-:W-:Y:S02]  /*104d0*/  IADD3 R99, P5, R48, 0x6020, RZ ;  /* 0x0000602030637810 */ /* 0x000fe40007fbe0ff */
[----:B------:R-:W-:-:S02]  /*104e0*/  SHF.R.U64 R48, R4, 0x3, RZ ;  /* 0x0000000304307819 */ /* 0x000fc400000012ff */
[----:B------:R-:W-:Y:S02]  /*104f0*/  LOP3.LUT R88, R89, 0x380, RZ, 0xc0, !PT ;  /* 0x0000038059587812 */ /* 0x000fe400078ec0ff */
[----:B------:R-:W-:Y:S02]  /*10500*/  MOV R106, R106 ;  /* 0x0000006a006a7202 */ /* 0x000fe40000000f00 */
[----:B------:R-:W-:Y:S01]  /*10510*/  F2FP.F16.F32.PACK_AB R4, R177, R179 ;  /* 0x000000b3b104723e */ /* 0x000fe200000000ff */
[----:B------:R-:W-:Y:S01]  /*10520*/  BAR.SYNC.DEFER_BLOCKING 0x1, 0x100 ;  /* 0x0044000000007b1d */ /* 0x000fe20000010000 */
[----:B------:R-:W-:Y:S02]  /*10530*/  LOP3.LUT R92, R93, 0x380, RZ, 0xc0, !PT ;  /* 0x000003805d5c7812 */ /* 0x000fe400078ec0ff */
[----:B------:R-:W-:Y:S01]  /*10540*/  LOP3.LUT R14, R14, R15, RZ, 0x3c, !PT ;  /* 0x0000000f0e0e7212 */ /* 0x000fe200078e3cff */
[----:B------:R-:W-:Y:S01]  /*10550*/  IMAD.X R15, RZ, RZ, R49, P2 ;  /* 0x000000ffff0f7224 */ /* 0x000fe200010e0631 */
[----:B------:R-:W-:-:S02]  /*10560*/  LOP3.LUT R98, R99, 0x380, RZ, 0xc0, !PT ;  /* 0x0000038063627812 */ /* 0x000fc400078ec0ff */
[----:B------:R-:W-:Y:S02]  /*10570*/  MOV R0, R30 ;  /* 0x0000001e00007202 */ /* 0x000fe40000000f00 */
[----:B------:R-:W-:Y:S02]  /*10580*/  MOV R52, R52 ;  /* 0x0000003400347202 */ /* 0x000fe40000000f00 */
[----:B------:R-:W-:Y:S02]  /*10590*/  F2FP.F16.F32.PACK_AB R30, R173, R175 ;  /* 0x000000afad1e723e */ /* 0x000fe400000000ff */
[----:B------:R-:W-:Y:S02]  /*105a0*/  F2FP.F16.F32.PACK_AB R31, R39, R38 ;  /* 0x00000026271f723e */ /* 0x000fe400000000ff */
[----:B------:R-:W-:Y:S02]  /*105b0*/  SHF.R.U64 R88, R88, 0x3, RZ ;  /* 0x0000000358587819 */ /* 0x000fe400000012ff */
[----:B------:R-:W-:-:S02]  /*105c0*/  MOV R56, R56 ;  /* 0x0000003800387202 */ /* 0x000fc40000000f00 */
[----:B------:R-:W-:Y:S02]  /*105d0*/  SHF.R.U64 R92, R92, 0x3, RZ ;  /* 0x000000035c5c7819 */ /* 0x000fe400000012ff */
[----:B------:R-:W-:Y:S02]  /*105e0*/  SHF.R.U64 R98, R98, 0x3, RZ ;  /* 0x0000000362627819 */ /* 0x000fe400000012ff */
[----:B------:R-:W-:Y:S01]  /*105f0*/  MOV R60, R60 ;  /* 0x0000003c003c7202 */ /* 0x000fe20000000f00 */
[----:B------:R0:W-:Y:S01]  /*10600*/  STSM.16.M88.4 [R106], R4 ;  /* 0x000000046a007844 */ /* 0x0001e20000000200 */
[----:B------:R-:W-:Y:S01]  /*10610*/  LOP3.LUT R48, R48, R85, RZ, 0x3c, !PT ;  /* 0x0000005530307212 */ /* 0x000fe200078e3cff */
[----:B------:R-:W-:Y:S01]  /*10620*/  IMAD.X R85, RZ, RZ, R49, P4 ;  /* 0x000000ffff557224 */ /* 0x000fe200020e0631 */
[----:B------:R-:W-:Y:S01]  /*10630*/  MOV R64, R64 ;  /* 0x0000004000407202 */ /* 0x000fe20000000f00 */
[----:B------:R3:W-:Y:S01]  /*10640*/  STSM.16.M88.4 [R52], R28 ;  /* 0x0000001c34007844 */ /* 0x0007e20000000200 */
[----:B------:R-:W-:-:S02]  /*10650*/  MOV R20, R14 ;  /* 0x0000000e00147202 */ /* 0x000fc40000000f00 */
[----:B------:R-:W-:Y:S01]  /*10660*/  LOP3.LUT R88, R88, R89, RZ, 0x3c, !PT ;  /* 0x0000005958587212 */ /* 0x000fe200078e3cff */
[--C-:B------:R-:W-:Y:S01]  /*10670*/  IMAD.X R89, RZ, RZ, R49.reuse, P3 ;  /* 0x000000ffff597224 */ /* 0x100fe200018e0631 */
[----:B------:R-:W-:Y:S01]  /*10680*/  MOV R68, R68 ;  /* 0x0000004400447202 */ /* 0x000fe20000000f00 */
[----:B------:R4:W-:Y:S01]  /*10690*/  STSM.16.M88.4 [R56], R32 ;  /* 0x0000002038007844 */ /* 0x0009e20000000200 */
[----:B------:R-:W-:Y:S02]  /*106a0*/  F2FP.F16.F32.PACK_AB R14, R161, R163 ;  /* 0x000000a3a10e723e */ /* 0x000fe400000000ff */
[----:B------:R-:W-:Y:S02]  /*106b0*/  F2FP.F16.F32.PACK_AB R15, R71, R70 ;  /* 0x00000046470f723e */ /* 0x000fe400000000ff */
[----:B------:R-:W-:Y:S01]  /*106c0*/  LOP3.LUT R92, R92, R93, RZ, 0x3c, !PT ;  /* 0x0000005d5c5c7212 */ /* 0x000fe200078e3cff */
[----:B------:R-:W-:Y:S01]  /*106d0*/  IMAD.X R93, RZ, RZ, R49, P6 ;  /* 0x000000ffff5d7224 */ /* 0x000fe200030e0631 */
[----:B0-----:R-:W-:-:S02]  /*106e0*/  F2FP.F16.F32.PACK_AB R4, R168, R171 ;  /* 0x000000aba804723e */ /* 0x001fc400000000ff */
[----:B------:R-:W-:Y:S02]  /*106f0*/  F2FP.F16.F32.PACK_AB R5, R51, R50 ;  /* 0x000000323305723e */ /* 0x000fe400000000ff */
[----:B------:R-:W-:Y:S02]  /*10700*/  F2FP.F16.F32.PACK_AB R6, R166, R169 ;  /* 0x000000a9a606723e */ /* 0x000fe400000000ff */
[----:B------:R-:W-:Y:S02]  /*10710*/  F2FP.F16.F32.PACK_AB R7, R55, R54 ;  /* 0x000000363707723e */ /* 0x000fe400000000ff */
[----:B------:R-:W-:Y:S02]  /*10720*/  MOV R72, R72 ;  /* 0x0000004800487202 */ /* 0x000fe40000000f00 */
[----:B---3--:R-:W-:Y:S01]  /*10730*/  F2FP.F16.F32.PACK_AB R28, R159, R162 ;  /* 0x000000a29f1c723e */ /* 0x008fe200000000ff */
[----:B------:R0:W-:Y:S01]  /*10740*/  STSM.16.M88.4 [R60], R4 ;  /* 0x000000043c007844 */ /* 0x0001e20000000200 */
[----:B------:R-:W-:-:S02]  /*10750*/  F2FP.F16.F32.PACK_AB R29, R75, R74 ;  /* 0x0000004a4b1d723e */ /* 0x000fc400000000ff */
[----:B------:R-:W-:Y:S01]  /*10760*/  F2FP.F16.F32.PACK_AB R30, R157, R160 ;  /* 0x000000a09d1e723e */ /* 0x000fe200000000ff */
[----:B------:R-:W-:Y:S01]  /*10770*/  STSM.16.M88.4 [R64], R8 ;  /* 0x0000000840007844 */ /* 0x000fe20000000200 */
[----:B------:R-:W-:Y:S02]  /*10780*/  F2FP.F16.F32.PACK_AB R31, R79, R78 ;  /* 0x0000004e4f1f723e */ /* 0x000fe400000000ff */
[----:B------:R-:W-:Y:S01]  /*10790*/  LOP3.LUT R98, R98, R99, RZ, 0x3c, !PT ;  /* 0x0000006362627212 */ /* 0x000fe200078e3cff */
[--C-:B------:R-:W-:Y:S01]  /*107a0*/  IMAD.X R99, RZ, RZ, R49.reuse, P5 ;  /* 0x000000ffff637224 */ /* 0x100fe200028e0631 */
[----:B------:R-:W-:Y:S01]  /*107b0*/  MOV R76, R76 ;  /* 0x0000004c004c7202 */ /* 0x000fe20000000f00 */
[----:B------:R-:W-:Y:S01]  /*107c0*/  IMAD.X R49, RZ, RZ, R49, P1 ;  /* 0x000000ffff317224 */ /* 0x000fe200008e0631 */
[----:B----4-:R-:W-:Y:S01]  /*107d0*/  F2FP.F16.F32.PACK_AB R32, R155, R158 ;  /* 0x0000009e9b20723e */ /* 0x010fe200000000ff */
[----:B------:R-:W-:Y:S01]  /*107e0*/  STSM.16.M88.4 [R68], R12 ;  /* 0x0000000c44007844 */ /* 0x000fe20000000200 */
[----:B------:R-:W-:-:S02]  /*107f0*/  F2FP.F16.F32.PACK_AB R33, R83, R82 ;  /* 0x000000525321723e */ /* 0x000fc400000000ff */
[----:B------:R-:W-:Y:S01]  /*10800*/  F2FP.F16.F32.PACK_AB R34, R153, R156 ;  /* 0x0000009c9922723e */ /* 0x000fe200000000ff */
[----:B------:R-:W-:Y:S01]  /*10810*/  STSM.16.M88.4 [R72], R28 ;  /* 0x0000001c48007844 */ /* 0x000fe20000000200 */
[----:B------:R-:W-:Y:S02]  /*10820*/  F2FP.F16.F32.PACK_AB R35, R87, R86 ;  /* 0x000000565723723e */ /* 0x000fe400000000ff */
[----:B------:R-:W-:Y:S02]  /*10830*/  MOV R80, R80 ;  /* 0x0000005000507202 */ /* 0x000fe40000000f00 */
[----:B------:R-:W-:Y:S01]  /*10840*/  F2FP.F16.F32.PACK_AB R38, R40, R152 ;  /* 0x000000982826723e */ /* 0x000fe200000000ff */
[----:B------:R-:W-:Y:S01]  /*10850*/  STSM.16.M88.4 [R76], R32 ;  /* 0x000000204c007844 */ /* 0x000fe20000000200 */
[----:B------:R-:W-:Y:S02]  /*10860*/  F2FP.F16.F32.PACK_AB R39, R95, R94 ;  /* 0x0000005e5f27723e */ /* 0x000fe400000000ff */
[----:B------:R-:W-:-:S02]  /*10870*/  F2FP.F16.F32.PACK_AB R40, R97, R96 ;  /* 0x000000606128723e */ /* 0x000fc400000000ff */
[----:B------:R-:W-:Y:S01]  /*10880*/  F2FP.F16.F32.PACK_AB R104, R105, R104 ;  /* 0x000000686968723e */ /* 0x000fe200000000ff */
[----:B------:R-:W-:Y:S01]  /*10890*/  STSM.16.M88.4 [R80], R36 ;  /* 0x0000002450007844 */ /* 0x000fe20000000200 */
[----:B------:R-:W-:Y:S02]  /*108a0*/  F2FP.F16.F32.PACK_AB R112, R113, R112 ;  /* 0x000000707170723e */ /* 0x000fe400000000ff */
[----:B------:R-:W-:Y:S01]  /*108b0*/  MOV R84, R84 ;  /* 0x0000005400547202 */ /* 0x000fe20000000f00 */
[----:B------:R3:W-:Y:S01]  /*108c0*/  STSM.16.M88.4 [R0], R40 ;  /* 0x0000002800007844 */ /* 0x0007e20000000200 */
        /* <DEDUP_REMOVED lines=18> */
[----:B------:R-:W-:-:S02]  /*109f0*/  ISETP.NE.U32.AND P0, PT, RZ, UR4, PT ;  /* 0x00000004ff007c0c */ /* 0x000fc4000bf05070 */
[----:B0-----:R-:W-:Y:S02]  /*10a00*/  IADD3 R6, P1, R204, UR4, RZ ;  /* 0x00000004cc067c10 */ /* 0x001fe4000ff3e0ff */
        /* <DEDUP_REMOVED lines=10> */
[----:B------:R-:W-:Y:S01]  /*10ab0*/  STSM.16.M88.4 [R20], R136 ;  /* 0x0000008814007844 */ /* 0x000fe20000000200 */
[----:B------:R-:W-:Y:S02]  /*10ac0*/  F2FP.F16.F32.PACK_AB R146, R149, R148 ;  /* 0x000000949592723e */ /* 0x000fe400000000ff */
[----:B------:R-:W-:Y:S02]  /*10ad0*/  F2FP.F16.F32.PACK_AB R147, R151, R150 ;  /* 0x000000969793723e */ /* 0x000fe400000000ff */
[----:B------:R-:W-:-:S02]  /*10ae0*/  ISETP.NE.AND.EX P0, PT, RZ, UR5, PT, P0 ;  /* 0x00000005ff007c0c */ /* 0x000fc4000bf05300 */
[----:B------:R-:W-:Y:S01]  /*10af0*/  IADD3.X R7, R205, UR5, RZ, P1, !PT ;  /* 0x00000005cd077c10 */ /* 0x000fe20008ffe4ff */
[----:B------:R-:W-:Y:S01]  /*10b00*/  ULDC.64 UR4, c[0x0][0xc08] ;  /* 0x0003020000047ab9 */ /* 0x000fe20000000a00 */
[----:B------:R0:W-:Y:S01]  /*10b10*/  STSM.16.M88.4 [R48], R144 ;  /* 0x0000009030007844 */ /* 0x0001e20000000200 */
[----:B------:R-:W-:Y:S01]  /*10b20*/  BAR.SYNC.DEFER_BLOCKING 0x1, 0x100 ;  /* 0x0044000000007b1d */ /* 0x000fe20000010000 */
[----:B------:R-:W-:Y:S02]  /*10b30*/  ISETP.NE.U32.AND P6, PT, RZ, UR4, PT ;  /* 0x00000004ff007c0c */ /* 0x000fe4000bfc5070 */
[----:B--2---:R-:W-:Y:S02]  /*10b40*/  MOV R24, RZ ;  /* 0x000000ff00187202 */ /* 0x004fe40000000f00 */
[----:B------:R-:W-:-:S13]  /*10b50*/  ISETP.NE.AND.EX P6, PT, RZ, UR5, PT, P6 ;  /* 0x00000005ff007c0c */ /* 0x000fda000bfc5360 */
[----:B------:R-:W-:Y:S01]  /*10b60*/  @P6 IADD3 R204, P4, R204, UR4, RZ ;  /* 0x00000004cccc6c10 */ /* 0x000fe2000ff9e0ff */
[----:B------:R-:W-:Y:S02]  /*10b70*/  ULDC UR4, c[0x0][0xa88] ;  /* 0x0002a20000047ab9 */ /* 0x000fe40000000800 */
[----:B---3--:R-:W-:Y:S01]  /*10b80*/  IMAD.U32 R0, RZ, RZ, UR4 ;  /* 0x00000004ff007e24 */ /* 0x008fe2000f8e00ff */
        /* <DEDUP_REMOVED lines=35> */
[----:B0-----:R-:W-:Y:S02]  /*10dc0*/  LOP3.LUT R48, R49, 0x380, RZ, 0xc0, !PT ;  /* 0x0000038031307812 */ /* 0x001fe400078ec0ff */
        /* <DEDUP_REMOVED lines=14> */
[----:B--2---:R-:W-:Y:S06]  /*10eb0*/  @P6 BRA `(.L_x_8225) ;  /* 0x0000000000106947 */ /* 0x004fec0003800000 */
[----:B------:R-:W-:Y:S05]  /*10ec0*/  @!P0 BRA `(.L_x_8225) ;  /* 0x00000000000c8947 */ /* 0x000fea0003800000 */
[----:B------:R-:W2:Y:S04]  /*10ed0*/  LDG.E R11, desc[UR40][R6.64] ;  /* 0x00000028060b7981 */ /* 0x000ea8000c1e1900 */
[----:B-----5:R-:W2:Y:S02]  /*10ee0*/  LDG.E R0, desc[UR40][R6.64+0x4] ;  /* 0x0000042806007981 */ /* 0x020ea4000c1e1900 */
[----:B--2---:R-:W-:-:S07]  /*10ef0*/  IMAD.IADD R0, R0, 0x1, -R11 ;  /* 0x0000000100007824 */ /* 0x004fce00078e0a0b */
.L_x_8225:
        /* <DEDUP_REMOVED lines=26> */
[----:B------:R-:W-:-:S02]  /*110a0*/  LOP3.LUT R6, R15, R4, RZ, 0x3c, !PT ;  /* 0x000000040f067212 */ /* 0x000fc400078e3cff */
        /* <DEDUP_REMOVED lines=9> */
[----:B------:R-:W-:-:S02]  /*11140*/  MOV R7, R5 ;  /* 0x0000000500077202 */ /* 0x000fc40000000f00 */
[----:B------:R-:W-:Y:S02]  /*11150*/  LOP3.LUT R76, R4, R11, RZ, 0x3c, !PT ;  /* 0x0000000b044c7212 */ /* 0x000fe400078e3cff */
[----:B------:R-:W-:Y:S02]  /*11160*/  SHF.R.S32.HI R80, RZ, 0x1f, R203 ;  /* 0x0000001fff507819 */ /* 0x000fe400000114cb */
[----:B------:R-:W-:Y:S02]  /*11170*/  SEL R83, R206, RZ, !P0 ;  /* 0x000000ffce537207 */ /* 0x000fe40004000000 */
[----:B------:R-:W-:Y:S02]  /*11180*/  SEL R217, R217, RZ, !P0 ;  /* 0x000000ffd9d97207 */ /* 0x000fe40004000000 */
[----:B-----5:R-:W-:Y:S01]  /*11190*/  SHF.R.S32.HI R81, RZ, 0x1f, R24 ;  /* 0x0000001fff517819 */ /* 0x020fe20000011418 */
[----:B------:R-:W-:Y:S06]  /*111a0*/  @P5 BRA `(.L_x_8226) ;  /* 0x0000000000b85947 */ /* 0x000fec0003800000 */
[----:B------:R-:W0:Y:S01]  /*111b0*/  LDC R35, c[0x0][0xbe8] ;  /* 0x0002fa00ff237b82 */ /* 0x000e220000000800 */
[----:B------:R-:W-:Y:S01]  /*111c0*/  ULDC.64 UR4, c[0x0][0xb90] ;  /* 0x0002e40000047ab9 */ /* 0x000fe20000000a00 */
[----:B------:R-:W-:Y:S02]  /*111d0*/  IMAD.IADD R20, R202, 0x1, R195 ;  /* 0x00000001ca147824 */ /* 0x000fe400078e02c3 */
[----:B------:R-:W-:Y:S02]  /*111e0*/  IMAD R10, R80, UR4, RZ ;  /* 0x00000004500a7c24 */ /* 0x000fe4000f8e02ff */
[----:B------:R-:W-:Y:S02]  /*111f0*/  IMAD.MOV.U32 R4, RZ, RZ, R24 ;  /* 0x000000ffff047224 */ /* 0x000fe400078e0018 */
[----:B------:R-:W-:Y:S02]  /*11200*/  IMAD R15, R203, UR5, R10 ;  /* 0x00000005cb0f7c24 */ /* 0x000fe4000f8e020a */
[----:B------:R-:W-:-:S02]  /*11210*/  IMAD.MOV.U32 R5, RZ, RZ, R81 ;  /* 0x000000ffff057224 */ /* 0x000fc400078e0051 */
[----:B------:R-:W-:Y:S02]  /*11220*/  IMAD.IADD R30, R190, 0x1, R195 ;  /* 0x00000001be1e7824 */ /* 0x000fe400078e02c3 */
[----:B------:R-:W-:Y:S01]  /*11230*/  IMAD.WIDE.U32 R4, R203, UR4, R4 ;  /* 0x00000004cb047c25 */ /* 0x000fe2000f8e0004 */
[----:B------:R-:W-:-:S03]  /*11240*/  ULDC.64 UR4, c[0x0][0xb98] ;  /* 0x0002e60000047ab9 */ /* 0x000fc60000000a00 */
[----:B------:R-:W-:Y:S02]  /*11250*/  IMAD.IADD R5, R5, 0x1, R15 ;  /* 0x0000000105057824 */ /* 0x000fe400078e020f */
        /* <DEDUP_REMOVED lines=21> */
[----:B------:R-:W-:-:S03]  /*113b0*/  ULDC.64 UR4, c[0x0][0xb50] ;  /* 0x0002d40000047ab9 */ /* 0x000fc60000000a00 */
[----:B------:R-:W-:Y:S01]  /*113c0*/  IMAD.IADD R5, R5, 0x1, R15 ;  /* 0x0000000105057824 */ /* 0x000fe200078e020f */
[----:B------:R-:W-:-:S04]  /*113d0*/  LEA R15, P0, R4, UR4, 0x2 ;  /* 0x00000004040f7c11 */ /* 0x000fc8000f8010ff */
[----:B------:R-:W-:Y:S01]  /*113e0*/  LEA.HI.X R20, R4, UR5, R5, 0x2, P0 ;  /* 0x0000000504147c11 */ /* 0x000fe200080f1405 */
[----:B------:R-:W-:Y:S01]  /*113f0*/  SHFL.IDX PT, R10, R15, 0x1, 0x1c1f ;  /* 0x003c1f000f0a7f89 */ /* 0x000fe200000e0000 */
[----:B------:R-:W-:Y:S01]  /*11400*/  ISETP.NE.AND P0, PT, R189, R14, PT ;  /* 0x0000000ebd00720c */ /* 0x000fe20003f05270 */
[C---:B------:R-:W-:Y:S02]  /*11410*/  VIADD R14, R30.reuse, 0x8 ;  /* 0x000000081e0e7836 */ /* 0x040fe40000000000 */
[----:B------:R-:W-:Y:S01]  /*11420*/  SHFL.IDX PT, R4, R15, RZ, 0x1c1f ;  /* 0x001c1fff0f047589 */ /* 0x000fe200000e0000 */
[-C--:B------:R-:W-:Y:S02]  /*11430*/  ISETP.GE.OR P1, PT, R30, R35.reuse, P0 ;  /* 0x000000231e00720c */ /* 0x080fe40000726670 */
[----:B------:R-:W-:Y:S01]  /*11440*/  ISETP.GE.OR P0, PT, R14, R35, P0 ;  /* 0x000000230e00720c */ /* 0x000fe20000706670 */
[----:B------:R-:W0:Y:S04]  /*11450*/  SHFL.IDX PT, R5, R20, RZ, 0x1c1f ;  /* 0x001c1fff14057589 */ /* 0x000e2800000e0000 */
[----:B------:R-:W2:Y:S06]  /*11460*/  SHFL.IDX PT, R11, R20, 0x1, 0x1c1f ;  /* 0x003c1f00140b7f89 */ /* 0x000eac00000e0000 */
[----:B0-----:R0:W-:Y:S04]  /*11470*/  @!P1 ST.E desc[UR40][R4.64], R21 ;  /* 0x0000001504009985 */ /* 0x0011e8000c101928 */
[----:B--2---:R0:W-:Y:S02]  /*11480*/  @!P0 ST.E desc[UR40][R10.64], R3 ;  /* 0x000000030a008985 */ /* 0x0041e4000c101928 */
.L_x_8226:
[----:B------:R-:W2:Y:S01]  /*11490*/  LDC R85, c[0x0][0xbe8] ;  /* 0x0002fa00ff557b82 */ /* 0x000ea20000000800 */
[----:B------:R-:W-:Y:S01]  /*114a0*/  ULDC.64 UR4, c[0x0][0xaa0] ;  /* 0x0002a80000047ab9 */ /* 0x000fe20000000a00 */
[----:B0-----:R-:W5:Y:S01]  /*114b0*/  LD.E.128 R4, desc[UR40][R6.64] ;  /* 0x0000002806047980 */ /* 0x001f62000c101d00 */
[----:B------:R-:W-:-:S03]  /*114c0*/  IMAD R3, R81, UR4, RZ ;  /* 0x0000000451037c24 */ /* 0x000fc6000f8e02ff */
[----:B------:R-:W5:Y:S02]  /*114d0*/  LD.E.128 R8, desc[UR40][R8.64] ;  /* 0x0000002808087980 */ /* 0x000f64000c101d00 */
[----:B------:R-:W0:Y:S02]  /*114e0*/  LDC R88, c[0x0][0xac8] ;  /* 0x0002b200ff587b82 */ /* 0x000e240000000800 */
        /* <DEDUP_REMOVED lines=26> */
[----:B------:R-:W-:Y:S01]  /*11690*/  IMAD.IADD R82, R195, 0x1, R24 ;  /* 0x00000001c3527824 */ /* 0x000fe200078e0218 */
[----:B0-----:R-:W-:Y:S01]  /*116a0*/  ISETP.GE.AND P0, PT, R211, R88, PT ;  /* 0x00000058d300720c */ /* 0x001fe20003f06270 */
        /* <DEDUP_REMOVED lines=27> */
[----:B------:R-:W-:Y:S01]  /*11860*/  IMAD R81, R85, R81, R82 ;  /* 0x0000005155517224 */ /* 0x000fe200078e0252 */
[----:B------:R-:W-:Y:S01]  /*11870*/  SHF.L.U32 R83, R80, 0x2, RZ ;  /* 0x0000000250537819 */ /* 0x000fe200000006ff */
[----:B------:R-:W-:Y:S01]  /*11880*/  IMAD.IADD R195, R216, 0x1, R195 ;  /* 0x00000001d8c37824 */ /* 0x000fe200078e02c3 */
[----:B------:R-:W-:Y:S01]  /*11890*/  SEL R80, RZ, 0xffffffff, P0 ;  /* 0xffffffffff507807 */ /* 0x000fe20000000000 */
[----:B------:R-:W-:Y:S01]  /*118a0*/  VIADD R0, R2, 0x28c20 ;  /* 0x00028c2002007836 */ /* 0x000fe20000000000 */
[----:B------:R-:W-:-:S02]  /*118b0*/  ISETP.GE.AND P0, PT, R208, R88, PT ;  /* 0x00000058d000720c */ /* 0x000fc40003f06270 */
[----:B------:R-:W-:Y:S02]  /*118c0*/  SHF.R.S32.HI R82, RZ, 0x1f, R3 ;  /* 0x0000001fff527819 */ /* 0x000fe40000011403 */
[----:B------:R-:W-:Y:S01]  /*118d0*/  LOP3.LUT R24, R83, 0x4, R24, 0xe2, !PT ;  /* 0x0000000453187812 */ /* 0x000fe200078ee218 */
[----:B------:R-:W-:Y:S01]  /*118e0*/  IMAD.SHL.U32 R83, R80, 0x8, RZ ;  /* 0x0000000850537824 */ /* 0x000fe200078e00ff */
[----:B------:R-:W-:Y:S01]  /*118f0*/  SEL R80, RZ, 0xffffffff, P0 ;  /* 0xffffffffff507807 */ /* 0x000fe20000000000 */
[----:B------:R-:W-:Y:S01]  /*11900*/  IMAD R82, R82, UR4, RZ ;  /* 0x0000000452527c24 */ /* 0x000fe2000f8e02ff */
[----:B------:R-:W-:Y:S02]  /*11910*/  ISETP.GE.AND P0, PT, R207, R88, PT ;  /* 0x00000058cf00720c */ /* 0x000fe40003f06270 */
[----:B------:R-:W-:Y:S01]  /*11920*/  LOP3.LUT R24, R83, 0x8, R24, 0xe2, !PT ;  /* 0x0000000853187812 */ /* 0x000fe200078ee218 */
[----:B------:R-:W-:Y:S01]  /*11930*/  IMAD.SHL.U32 R87, R80, 0x10, RZ ;  /* 0x0000001050577824 */ /* 0x000fe200078e00ff */
[----:B------:R-:W-:Y:S01]  /*11940*/  SHF.R.S32.HI R80, RZ, 0x1f, R81 ;  /* 0x0000001fff507819 */ /* 0x000fe20000011451 */
[----:B------:R-:W-:Y:S01]  /*11950*/  IMAD R83, R3, UR5, R82 ;  /* 0x0000000503537c24 */ /* 0x000fe2000f8e0252 */
[----:B------:R-:W-:Y:S01]  /*11960*/  ULDC.64 UR4, c[0x0][0xad8] ;  /* 0x0002b60000047ab9 */ /* 0x000fe20000000a00 */
[----:B------:R-:W-:-:S02]  /*11970*/  SEL R3, RZ, 0xffffffff, P0 ;  /* 0xffffffffff037807 */ /* 0x000fc40000000000 */
[----:B------:R-:W-:Y:S01]  /*11980*/  IMAD.IADD R21, R21, 0x1, R83 ;  /* 0x0000000115157824 */ /* 0x000fe200078e0253 */
[----:B------:R-:W-:Y:S01]  /*11990*/  ISETP.GE.AND P1, PT, R195, R91, PT ;  /* 0x0000005bc300720c */ /* 0x000fe20003f26270 */
[----:B------:R-:W-:Y:S01]  /*119a0*/  IMAD R80, R80, UR4, RZ ;  /* 0x0000000450507c24 */ /* 0x000fe2000f8e02ff */
[----:B------:R-:W-:Y:S01]  /*119b0*/  LOP3.LUT R24, R87, 0x10, R24, 0xe2, !PT ;  /* 0x0000001057187812 */ /* 0x000fe200078ee218 */
[----:B------:R-:W-:Y:S01]  /*119c0*/  IMAD.WIDE.U32 R20, R81, UR4, R20 ;  /* 0x0000000451147c25 */ /* 0x000fe2000f8e0014 */
[----:B------:R-:W-:Y:S02]  /*119d0*/  ISETP.GE.AND P0, PT, R221, R88, PT ;  /* 0x00000058dd00720c */ /* 0x000fe40003f06270 */
[----:B------:R-:W-:Y:S01]  /*119e0*/  PRMT R0, RZ, 0x654, R0 ;  /* 0x00000654ff007816 */ /* 0x000fe20000000000 */
[----:B------:R-:W-:Y:S01]  /*119f0*/  IMAD R83, R81, UR5, R80 ;  /* 0x0000000551537c24 */ /* 0x000fe2000f8e0250 */
[----:B------:R-:W-:Y:S01]  /*11a00*/  ULDC.64 UR4, c[0x0][0xa80] ;  /* 0x0002a00000047ab9 */ /* 0x000fe20000000a00 */
[----:B------:R-:W-:Y:S01]  /*11a10*/  IMAD.SHL.U32 R3, R3, 0x20, RZ ;  /* 0x0000002003037824 */ /* 0x000fe200078e00ff */
[----:B------:R-:W-:Y:S01]  /*11a20*/  LEA R89, P2, R20, UR4, 0x1 ;  /* 0x0000000414597c11 */ /* 0x000fe2000f8408ff */
[----:B------:R-:W-:Y:S01]  /*11a30*/  IMAD.IADD R21, R21, 0x1, R83 ;  /* 0x0000000115157824 */ /* 0x000fe200078e0253 */
[----:B0-----:R0:W-:Y:S01]  /*11a40*/  SYNCS.ARRIVE.TRANS64.RED.A1T0 RZ, [R0+URZ], RZ ;  /* 0x000000ff00ff79a7 */ /* 0x0011e2000810043f */
[----:B------:R-:W-:-:S02]  /*11a50*/  SHF.R.S32.HI R92, RZ, 0x1f, R208 ;  /* 0x0000001fff5c7819 */ /* 0x000fc400000114d0 */
[----:B------:R-:W-:Y:S01]  /*11a60*/  LOP3.LUT R24, R3, 0x20, R24, 0xe2, !PT ;  /* 0x0000002003187812 */ /* 0x000fe200078ee218 */
[----:B------:R0:W2:Y:S01]  /*11a70*/  SHFL.IDX PT, R80, R89, RZ, 0x181f ;  /* 0x00181fff59507589 */ /* 0x0000a200000e0000 */
[----:B------:R-:W-:Y:S02]  /*11a80*/  SEL R3, RZ, 0x40, P0 ;  /* 0x00000040ff037807 */ /* 0x000fe40000000000 */
[----:B------:R-:W-:Y:S02]  /*11a90*/  ISETP.GE.AND P0, PT, R220, R88, PT ;  /* 0x00000058dc00720c */ /* 0x000fe40003f06270 */
[----:B------:R-:W-:Y:S02]  /*11aa0*/  LEA.HI.X R90, R20, UR5, R21, 0x1, P2 ;  /* 0x00000005145a7c11 */ /* 0x000fe400090f0c15 */
[----:B------:R-:W-:Y:S02]  /*11ab0*/  LOP3.LUT R3, R24, R3, RZ, 0xfc, !PT ;  /* 0x0000000318037212 */ /* 0x000fe400078efcff */
[----:B------:R-:W-:Y:S01]  /*11ac0*/  SEL R24, RZ, 0x80, P0 ;  /* 0x00000080ff187807 */ /* 0x000fe20000000000 */
[----:B------:R0:W3:Y:S01]  /*11ad0*/  SHFL.IDX PT, R81, R90, RZ, 0x181f ;  /* 0x00181fff5a517589 */ /* 0x0000e200000e0000 */
[----:B------:R-:W-:-:S02]  /*11ae0*/  SHF.R.S32.HI R93, RZ, 0x1f, R209 ;  /* 0x0000001fff5d7819 */ /* 0x000fc400000114d1 */
[----:B------:R-:W-:Y:S02]  /*11af0*/  LOP3.LUT R24, R3, R24, RZ, 0xfc, !PT ;  /* 0x0000001803187212 */ /* 0x000fe400078efcff */
[----:B------:R-:W-:Y:S02]  /*11b00*/  SHF.R.S32.HI R94, RZ, 0x1f, R210 ;  /* 0x0000001fff5e7819 */ /* 0x000fe400000114d2 */
[----:B------:R-:W-:Y:S01]  /*11b10*/  SHF.R.S32.HI R95, RZ, 0x1f, R211 ;  /* 0x0000001fff5f7819 */ /* 0x000fe200000114d3 */
[----:B0-----:R-:W-:Y:S06]  /*11b20*/  @P1 BRA `(.L_x_8228) ;  /* 0x00000000007c1947 */ /* 0x001fec0003800000 */
[-C--:B------:R-:W-:Y:S02]  /*11b30*/  ISETP.GE.AND P1, PT, R211, R88.reuse, PT ;  /* 0x00000058d300720c */ /* 0x080fe40003f26270 */
[-C--:B------:R-:W-:Y:S02]  /*11b40*/  ISETP.GE.AND P0, PT, R192, R88.reuse, PT ;  /* 0x00000058c000720c */ /* 0x080fe40003f06270 */
[-C--:B------:R-:W-:Y:S02]  /*11b50*/  ISETP.GE.AND P5, PT, R210, R88.reuse, PT ;  /* 0x00000058d200720c */ /* 0x080fe40003fa6270 */
[----:B------:R-:W-:-:S07]  /*11b60*/  ISETP.GE.AND P3, PT, R209, R88, PT ;  /* 0x00000058d100720c */ /* 0x000fce0003f66270 */
[C---:B--2---:R-:W-:Y:S02]  /*11b70*/  @!P1 LEA R82, P2, R211.reuse, R80, 0x1 ;  /* 0x00000050d3529211 */ /* 0x044fe400078408ff */
        /* <DEDUP_REMOVED lines=26> */
.L_x_8228:
[----:B------:R-:W-:Y:S05]  /*11d20*/  BSYNC B1 ;  /* 0x0000000000017941 */ /* 0x000fea0003800000 */
.L_x_8227:
        /* <DEDUP_REMOVED lines=11> */
[CC--:B0-----:R-:W-:Y:S02]  /*11de0*/  @!P5 LEA R12, P4, R211.reuse, R6.reuse, 0x1 ;  /* 0x00000006d30cd211 */ /* 0x0c1fe400078808ff */
        /* <DEDUP_REMOVED lines=26> */
.L_x_8224:
[----:B------:R-:W-:Y:S01]  /*11f90*/  ULDC.64 UR4, c[0x0][0xc00] ;  /* 0x0003000000047ab9 */ /* 0x000fe20000000a00 */
[----:B------:R-:W-:Y:S01]  /*11fa0*/  IMAD.MOV.U32 R3, RZ, RZ, RZ ;  /* 0x000000ffff037224 */ /* 0x000fe200078e00ff */
[----:B------:R-:W-:Y:S01]  /*11fb0*/  ISETP.NE.U32.AND P0, PT, RZ, UR4, PT ;  /* 0x00000004ff007c0c */ /* 0x000fe2000bf05070 */
[----:B------:R-:W3:Y:S01]  /*11fc0*/  S2R R6, SR_TID.X ;  /* 0x0000000000067919 */ /* 0x000ee20000002100 */
[----:B------:R-:W-:Y:S01]  /*11fd0*/  IADD3 R4, P1, R204, UR4, RZ ;  /* 0x00000004cc047c10 */ /* 0x000fe2000ff3e0ff */
[----:B------:R-:W4:Y:S01]  /*11fe0*/  LDC R21, c[0x0][0xbe8] ;  /* 0x0002fa00ff157b82 */ /* 0x000f220000000800 */
        /* <DEDUP_REMOVED lines=9> */
[----:B------:R-:W-:Y:S01]  /*12080*/  @P1 IADD3.X R205, R205, UR5, RZ, P2, !PT ;  /* 0x00000005cdcd1c10 */ /* 0x000fe200097fe4ff */
[----:B---3--:R-:W-:-:S04]  /*12090*/  VIADD R6, R6, 0xffffff80 ;  /* 0xffffff8006067836 */ /* 0x008fc80000000000 */
[----:B------:R0:W5:Y:S01]  /*120a0*/  @P1 LDG.E R0, desc[UR40][R204.64] ;  /* 0x00000028cc001981 */ /* 0x000162000c1e1900 */
[----:B------:R-:W-:Y:S01]  /*120b0*/  ISETP.GE.AND P2, PT, R6, 0x40, PT ;  /* 0x000000400600780c */ /* 0x000fe20003f46270 */
[----:B------:R-:W-:-:S12]  /*120c0*/  @P1 BRA `(.L_x_8230) ;  /* 0x0000000000101947 */ /* 0x000fd80003800000 */
[----:B------:R-:W-:Y:S05]  /*120d0*/  @!P0 BRA `(.L_x_8230) ;  /* 0x00000000000c8947 */ /* 0x000fea0003800000 */
[----:B------:R-:W3:Y:S04]  /*120e0*/  LDG.E R7, desc[UR40][R4.64] ;  /* 0x0000002804077981 */ /* 0x000ee8000c1e1900 */
[----:B-----5:R-:W3:Y:S02]  /*120f0*/  LDG.E R0, desc[UR40][R4.64+0x4] ;  /* 0x0000042804007981 */ /* 0x020ee4000c1e1900 */
[----:B---3--:R-:W-:-:S07]  /*12100*/  IMAD.IADD R0, R0, 0x1, -R7 ;  /* 0x0000000100007824 */ /* 0x008fce00078e0a07 */
.L_x_8230:
[----:B------:R-:W-:Y:S01]  /*12110*/  BSSY B1, `(.L_x_8231) ;  /* 0x000002d000017945 */ /* 0x000fe20003800000 */
[----:B------:R-:W-:Y:S02]  /*12120*/  SHF.R.S32.HI R12, RZ, 0x1f, R203 ;  /* 0x0000001fff0c7819 */ /* 0x000fe400000114cb */
[----:B------:R-:W-:Y:S02]  /*12130*/  SEL R13, R206, RZ, !P0 ;  /* 0x000000ffce0d7207 */ /* 0x000fe40004000000 */
[----:B------:R-:W-:Y:S02]  /*12140*/  SEL R217, R217, RZ, !P0 ;  /* 0x000000ffd9d97207 */ /* 0x000fe40004000000 */
[----:B-----5:R-:W-:Y:S01]  /*12150*/  SHF.R.S32.HI R10, RZ, 0x1f, R3 ;  /* 0x0000001fff0a7819 */ /* 0x020fe20000011403 */
[----:B------:R-:W-:Y:S06]  /*12160*/  @P2 BRA `(.L_x_8232) ;  /* 0x00000000009c2947 */ /* 0x000fec0003800000 */
[----:B------:R-:W3:Y:S01]  /*12170*/  S2R R6, SR_TID.X ;  /* 0x0000000000067919 */ /* 0x000ee20000002100 */
[----:B------:R-:W0:Y:S02]  /*12180*/  LDC R14, c[0x0][0xbe8] ;  /* 0x0002fa00ff0e7b82 */ /* 0x000e240000000800 */
[----:B0-----:R-:W-:Y:S01]  /*12190*/  IMAD R4, R0, R14, RZ ;  /* 0x0000000e00047224 */ /* 0x001fe200078e02ff */
[----:B---3--:R-:W-:-:S04]  /*121a0*/  IADD3 R11, R195, -0x80, R6 ;  /* 0xffffff80c30b7810 */ /* 0x008fc80007ffe006 */
        /* <DEDUP_REMOVED lines=13> */
[----:B------:R-:W3:Y:S01]  /*12280*/  @P0 LDC R15, c[0x0][0xbf0] ;  /* 0x0002fc00ff0f0b82 */ /* 0x000ee20000000800 */
[----:B------:R-:W-:-:S04]  /*12290*/  IMAD.WIDE.U32 R4, R13, UR4, R4 ;  /* 0x000000040d047c25 */ /* 0x000fc8000f8e0004 */
[----:B0-----:R-:W-:-:S05]  /*122a0*/  @P0 IMAD.HI.U32 R6, R11, R6, RZ ;  /* 0x000000060b060227 */ /* 0x001fca00078e00ff */
[----:B---3--:R-:W-:Y:S01]  /*122b0*/  @P0 SHF.R.U32.HI R7, RZ, R15, R6 ;  /* 0x0000000fff070219 */ /* 0x008fe20000011606 */
        /* <DEDUP_REMOVED lines=18> */
.L_x_8232:
[----:B------:R-:W-:Y:S05]  /*123e0*/  BSYNC B1 ;  /* 0x0000000000017941 */ /* 0x000fea0003800000 */
.L_x_8231:
        /* <DEDUP_REMOVED lines=26> */
[----:B------:R-:W-:Y:S01]  /*12590*/  IMAD.IADD R8, R195, 0x1, R6 ;  /* 0x00000001c3087824 */ /* 0x000fe200078e0206 */
        /* <DEDUP_REMOVED lines=14> */
[----:B------:R-:W-:Y:S01]  /*12680*/  IMAD.IADD R30, R216, 0x1, R195 ;  /* 0x00000001d81e7824 */ /* 0x000fe200078e02c3 */
        /* <DEDUP_REMOVED lines=42> */
[CC--:B--2---:R-:W-:Y:S02]  /*12930*/  @!P2 LEA R8, P0, R211.reuse, R6.reuse, 0x1 ;  /* 0x00000006d308a211 */ /* 0x0c4fe400078008ff */
        /* <DEDUP_REMOVED lines=26> */
.L_x_8234:
[----:B------:R-:W-:Y:S05]  /*12ae0*/  BSYNC B1 ;  /* 0x0000000000017941 */ /* 0x000fea0003800000 */
.L_x_8233:
        /* <DEDUP_REMOVED lines=36> */
.L_x_8229:
[----:B------:R-:W-:Y:S05]  /*12d30*/  BSYNC B0 ;  /* 0x0000000000007941 */ /* 0x000fea0003800000 */
.L_x_8223:
[----:B------:R-:W-:Y:S02]  /*12d40*/  ULDC UR4, c[0x0][0xc3c] ;  /* 0x00030f0000047ab9 */ /* 0x000fe40000000800 */
[----:B------:R-:W-:-:S13]  /*12d50*/  ISETP.GE.AND P0, PT, R27, UR4, PT ;  /* 0x000000041b007c0c */ /* 0x000fda000bf06270 */
[----:B------:R-:W-:Y:S05]  /*12d60*/  @!P0 BRA `(.L_x_8235) ;  /* 0xfffffee400208947 */ /* 0x000fea000383ffff */
[----:B------:R-:W-:Y:S05]  /*12d70*/  BRA `(.L_x_8097) ;  /* 0x0000008c00e07947 */ /* 0x000fea0003800000 */
.L_x_8095:
        /* <DEDUP_REMOVED lines=18> */
.L_x_8236:
        /* <DEDUP_REMOVED lines=41> */
.L_x_8242:
        /* <DEDUP_REMOVED lines=12> */
.L_x_8241:
[----:B------:R-:W-:Y:S05]  /*131f0*/  BSYNC B0 ;  /* 0x0000000000007941 */ /* 0x000fea0003800000 */
.L_x_8240:
        /* <DEDUP_REMOVED lines=21> */
.L_x_8238:
        /* <DEDUP_REMOVED lines=20> */
.L_x_8243:
[----:B-12---:R-:W-:Y:S01]  /*13490*/  IMAD.MOV R5, RZ, RZ, -R3 ;  /* 0x000000ffff057224 */ /* 0x006fe200078e0a03 */
[----:B------:R-:W-:Y:S01]  /*134a0*/  IABS R7, R9 ;  /* 0x0000000900077213 */ /* 0x000fe20000000000 */
        /* <DEDUP_REMOVED lines=23> */
[----:B------:R-:W-:Y:S02]  /*13620*/  VIADDMNMX R11, R10, UR5, R11, PT ;  /* 0x000000050a0b7c46 */ /* 0x000fe4000b80010b */
[----:B------:R-:W-:Y:S02]  /*13630*/  IADD3 R5, R8, R5, RZ ;  /* 0x0000000508057210 */ /* 0x000fe40007ffe0ff */
        /* <DEDUP_REMOVED lines=29> */
.L_x_8239:
[----:B------:R-:W-:Y:S02]  /*13810*/  IMAD.MOV.U32 R17, RZ, RZ, RZ ;  /* 0x000000ffff117224 */ /* 0x000fe400078e00ff */
[----:B------:R-:W-:Y:S02]  /*13820*/  IMAD.U32 R16, RZ, RZ, UR6 ;  /* 0x00000006ff107e24 */ /* 0x000fe4000f8e00ff */
[----:B------:R-:W-:-:S07]  /*13830*/  IMAD.MOV.U32 R18, RZ, RZ, RZ ;  /* 0x000000ffff127224 */ /* 0x000fce00078e00ff */
.L_x_8244:
[----:B------:R-:W-:-:S13]  /*13840*/  ISETP.NE.AND P0, PT, R0, RZ, PT ;  /* 0x000000ff0000720c */ /* 0x000fda0003f05270 */
[----:B------:R-:W1:Y:S01]  /*13850*/  @!P0 S2R R3, SR_CgaCtaId ;  /* 0x0000000000038919 */ /* 0x000e620000008800 */
[----:B------:R-:W-:-:S04]  /*13860*/  @!P0 MOV R0, 0x400 ;  /* 0x0000040000008802 */ /* 0x000fc80000000f00 */
[----:B-1----:R-:W-:-:S05]  /*13870*/  @!P0 LEA R0, R3, R0, 0x18 ;  /* 0x0000000003008211 */ /* 0x002fca00078ec0ff */
[----:B------:R1:W-:Y:S01]  /*13880*/  @!P0 STS.128 [R0+0x28cd0], R16 ;  /* 0x028cd01000008388 */ /* 0x0003e20000000c00 */
[----:B------:R-:W-:Y:S06]  /*13890*/  BAR.ARV 0x5, 0x180 ;  /* 0x0146000000007b1d */ /* 0x000fec0000002000 */
.L_x_8237:
        /* <DEDUP_REMOVED lines=25> */
[----:B------:R0:W-:Y:S04]  /*13a30*/  STL [R1+0x4], R3 ;  /* 0x0000040301007387 */ /* 0x0001e80000100800 */
[----:B------:R0:W-:Y:S04]  /*13a40*/  STL [R1+0x54], R2 ;  /* 0x0000540201007387 */ /* 0x0001e80000100800 */
[----:B------:R0:W-:Y:S04]  /*13a50*/  STL [R1+0x3c], RZ ;  /* 0x00003cff01007387 */ /* 0x0001e80000100800 */
[----:B------:R0:W-:Y:S04]  /*13a60*/  STL [R1+0x18], R0 ;  /* 0x0000180001007387 */ /* 0x0001e80000100800 */
[----:B------:R0:W-:Y:S04]  /*13a70*/  STL [R1+0x10], RZ ;  /* 0x000010ff01007387 */ /* 0x0001e80000100800 */
[----:B------:R0:W-:Y:S04]  /*13a80*/  STL [R1+0xc], RZ ;  /* 0x00000cff01007387 */ /* 0x0001e80000100800 */
[----:B------:R0:W-:Y:S02]  /*13a90*/  STL [R1+0x1c], R0 ;  /* 0x00001c0001007387 */ /* 0x0001e40000100800 */
.L_x_8409:
[----:B01----:R-:W0:Y:S02]  /*13aa0*/  LDC.64 R2, c[0x0][0xc88] ;  /* 0x00032200ff027b82 */ /* 0x003e240000000a00 */
[----:B0-----:R-:W-:-:S05]  /*13ab0*/  IMAD.WIDE R2, R19, 0x4, R2 ;  /* 0x0000000413027825 */ /* 0x001fca00078e0202 */
[----:B--2---:R0:W2:Y:S01]  /*13ac0*/  LDG.E R13, desc[UR40][R2.64] ;  /* 0x00000028020d7981 */ /* 0x0040a2000c1e1900 */
[----:B------:R-:W-:Y:S05]  /*13ad0*/  YIELD ;  /* 0x0000000000007946 */ /* 0x000fea0003800000 */
[----:B------:R-:W-:Y:S01]  /*13ae0*/  ULDC.64 UR4, c[0x0][0xa28] ;  /* 0x00028a0000047ab9 */ /* 0x000fe20000000a00 */
[----:B------:R-:W-:Y:S01]  /*13af0*/  IMAD.MOV.U32 R10, RZ, RZ, RZ ;  /* 0x000000ffff0a7224 */ /* 0x000fe200078e00ff */
[----:B------:R-:W-:Y:S01]  /*13b00*/  ISETP.NE.U32.AND P0, PT, RZ, UR4, PT ;  /* 0x00000004ff007c0c */ /* 0x000fe2000bf05070 */
[----:B------:R-:W-:Y:S01]  /*13b10*/  ULDC.64 UR10, c[0x0][0xa18] ;  /* 0x00028600000a7ab9 */ /* 0x000fe20000000a00 */
[----:B0-----:R-:W-:Y:S01]  /*13b20*/  CS2R R2, SRZ ;  /* 0x0000000000027805 */ /* 0x001fe2000001ff00 */
        /* <DEDUP_REMOVED lines=17> */
[C---:B------:R-:W-:Y:S02]  /*13c40*/  IADD3 R8, P5, R0.reuse, UR6, RZ ;  /* 0x0000000600087c10 */ /* 0x040fe4000ffbe0ff */
[----:B------:R-:W-:Y:S01]  /*13c50*/  ISETP.NE.AND.EX P3, PT, RZ, UR11, PT, P3 ;  /* 0x0000000bff007c0c */ /* 0x000fe2000bf65330 */
[----:B------:R-:W-:Y:S01]  /*13c60*/  STL [R1+0x20], R15 ;  /* 0x0000200f01007387 */ /* 0x000fe20000100800 */
[----:B------:R-:W-:Y:S02]  /*13c70*/  ISETP.NE.U32.AND P0, PT, RZ, UR6, PT ;  /* 0x00000006ff007c0c */ /* 0x000fe4000bf05070 */
[----:B-1----:R-:W-:-:S02]  /*13c80*/  IADD3 R4, P4, R0, UR4, RZ ;  /* 0x0000000400047c10 */ /* 0x002fc4000ff9e0ff */
[----:B------:R-:W-:Y:S02]  /*13c90*/  ISETP.NE.U32.AND P1, PT, RZ, UR8, PT ;  /* 0x00000008ff007c0c */ /* 0x000fe4000bf25070 */
[C---:B------:R-:W-:Y:S02]  /*13ca0*/  IADD3.X R5, R15.reuse, UR5, RZ, P4, !PT ;  /* 0x000000050f057c10 */ /* 0x040fe4000a7fe4ff */
[----:B0-----:R-:W-:Y:S01]  /*13cb0*/  IADD3 R6, P4, R0, UR8, RZ ;  /* 0x0000000800067c10 */ /* 0x001fe2000ff9e0ff */
[----:B------:R-:W-:Y:S01]  /*13cc0*/  ULDC UR4, c[0x0][0x288] ;  /* 0x0000a20000047ab9 */ /* 0x000fe20000000800 */
[----:B------:R-:W-:Y:S01]  /*13cd0*/  ISETP.NE.AND.EX P0, PT, RZ, UR7, PT, P0 ;  /* 0x00000007ff007c0c */ /* 0x000fe2000bf05300 */
[----:B------:R-:W2:Y:S01]  /*13ce0*/  @P2 LDG.E R10, desc[UR40][R4.64] ;  /* 0x00000028040a2981 */ /* 0x000ea2000c1e1900 */
[----:B------:R-:W-:Y:S02]  /*13cf0*/  IADD3.X R7, R15, UR9, RZ, P4, !PT ;  /* 0x000000090f077c10 */ /* 0x000fe4000a7fe4ff */
[----:B------:R-:W-:-:S02]  /*13d00*/  ISETP.NE.AND.EX P1, PT, RZ, UR9, PT, P1 ;  /* 0x00000009ff007c0c */ /* 0x000fc4000bf25310 */
[----:B------:R-:W-:-:S07]  /*13d10*/  IADD3.X R9, R15, UR7, RZ, P5, !PT ;  /* 0x000000070f097c10 */ /* 0x000fce000affe4ff */
[----:B------:R0:W5:Y:S04]  /*13d20*/  @P0 LDG.E R12, desc[UR40][R8.64] ;  /* 0x00000028080c0981 */ /* 0x000168000c1e1900 */
[----:B------:R0:W5:Y:S04]  /*13d30*/  @P1 LDG.E R3, desc[UR40][R6.64] ;  /* 0x0000002806031981 */ /* 0x000168000c1e1900 */
[----:B--2---:R1:W-:Y:S02]  /*13d40*/  STL [R1+0x34], R10 ;  /* 0x0000340a01007387 */ /* 0x0043e40000100800 */
[----:B-1----:R-:W-:Y:S01]  /*13d50*/  @P3 IADD3 R10, P4, R0, UR10, RZ ;  /* 0x0000000a000a3c10 */ /* 0x002fe2000ff9e0ff */
[----:B------:R-:W-:Y:S01]  /*13d60*/  IMAD.U32 R0, RZ, RZ, UR4 ;  /* 0x00000004ff007e24 */ /* 0x000fe2000f8e00ff */
[----:B------:R-:W-:-:S02]  /*13d70*/  ULDC.64 UR4, c[0x0][0x418] ;  /* 0x0001060000047ab9 */ /* 0x000fc40000000a00 */
[----:B------:R-:W-:-:S05]  /*13d80*/  @P3 IADD3.X R11, R15, UR11, RZ, P4, !PT ;  /* 0x0000000b0f0b3c10 */ /* 0x000fca000a7fe4ff */
        /* <DEDUP_REMOVED lines=10> */
[----:B-1----:R-:W-:Y:S02]  /*13e30*/  IMAD.U32 R0, RZ, RZ, UR5 ;  /* 0x00000005ff007e24 */ /* 0x002fe4000f8e00ff */
[----:B------:R-:W-:Y:S01]  /*13e40*/  IMAD.U32 R10, RZ, RZ, UR4 ;  /* 0x00000004ff0a7e24 */ /* 0x000fe2000f8e00ff */
[----:B0-----:R-:W-:Y:S06]  /*13e50*/  @P3 BRA `(.L_x_8246) ;  /* 0x0000000000143947 */ /* 0x001fec0003800000 */
[----:B------:R-:W-:Y:S05]  /*13e60*/  @!P2 BRA `(.L_x_8246) ;  /* 0x000000000010a947 */ /* 0x000fea0003800000 */
[----:B------:R-:W2:Y:S04]  /*13e70*/  LDG.E R11, desc[UR40][R4.64] ;  /* 0x00000028040b7981 */ /* 0x000ea8000c1e1900 */
[----:B------:R-:W2:Y:S02]  /*13e80*/  LDG.E R4, desc[UR40][R4.64+0x4] ;  /* 0x0000042804047981 */ /* 0x000ea4000c1e1900 */
[----:B--2--5:R-:W-:-:S05]  /*13e90*/  IADD3 R14, -R11, R4, RZ ;  /* 0x000000040b0e7210 */ /* 0x024fca0007ffe1ff */
[----:B------:R0:W-:Y:S02]  /*13ea0*/  STL [R1+0x38], R14 ;  /* 0x0000380e01007387 */ /* 0x0001e40000100800 */
.L_x_8246:
[----:B-----5:R-:W-:Y:S01]  /*13eb0*/  IMAD.IADD R4, R12, 0x1, R2 ;  /* 0x000000010c047824 */ /* 0x020fe200078e0202 */
[----:B------:R-:W-:Y:S01]  /*13ec0*/  ULDC.64 UR4, c[0x0][0xa20] ;  /* 0x0002880000047ab9 */ /* 0x000fe20000000a00 */
[----:B------:R1:W-:Y:S01]  /*13ed0*/  STL [R1+0x14], R13 ;  /* 0x0000140d01007387 */ /* 0x0003e20000100800 */
[----:B------:R-:W-:-:S03]  /*13ee0*/  ISETP.NE.U32.AND P2, PT, RZ, UR4, PT ;  /* 0x00000004ff007c0c */ /* 0x000fc6000bf45070 */
[----:B------:R1:W-:Y:S01]  /*13ef0*/  STL [R1+0x24], R4 ;  /* 0x0000240401007387 */ /* 0x0003e20000100800 */
[----:B------:R-:W-:-:S13]  /*13f00*/  ISETP.NE.AND.EX P2, PT, RZ, UR5, PT, P2 ;  /* 0x00000005ff007c0c */ /* 0x000fda000bf45320 */
[----:B-1----:R-:W-:Y:S05]  /*13f10*/  @!P2 BRA `(.L_x_8247) ;  /* 0x000000000014a947 */ /* 0x002fea0003800000 */
[----:B------:R-:W2:Y:S02]  /*13f20*/  LDL R4, [R1] ;  /* 0x0000000001047983 */ /* 0x000ea40000100800 */
[----:B--2---:R-:W-:-:S04]  /*13f30*/  IADD3 R10, P0, R4, UR4, RZ ;  /* 0x00000004040a7c10 */ /* 0x004fc8000ff1e0ff */
[----:B------:R-:W-:-:S05]  /*13f40*/  IADD3.X R11, R15, UR5, RZ, P0, !PT ;  /* 0x000000050f0b7c10 */ /* 0x000fca00087fe4ff */
[----:B------:R1:W5:Y:S01]  /*13f50*/  LDG.E R10, desc[UR40][R10.64] ;  /* 0x000000280a0a7981 */ /* 0x000362000c1e1900 */
[----:B------:R-:W-:Y:S05]  /*13f60*/  BRA `(.L_x_8248) ;  /* 0x0000000000107947 */ /* 0x000fea0003800000 */
.L_x_8247:
[----:B------:R-:W-:Y:S05]  /*13f70*/  @!P0 BRA `(.L_x_8248) ;  /* 0x00000000000c8947 */ /* 0x000fea0003800000 */
[----:B------:R-:W2:Y:S04]  /*13f80*/  LDG.E R10, desc[UR40][R8.64] ;  /* 0x00000028080a7981 */ /* 0x000ea8000c1e1900 */
[----:B------:R-:W2:Y:S02]  /*13f90*/  LDG.E R8, desc[UR40][R8.64+0x4] ;  /* 0x0000042808087981 */ /* 0x000ea4000c1e1900 */
[----:B--2---:R-:W-:-:S07]  /*13fa0*/  IMAD.IADD R10, R8, 0x1, -R10 ;  /* 0x00000001080a7824 */ /* 0x004fce00078e0a0a */
.L_x_8248:
[----:B-----5:R-:W-:Y:S01]  /*13fb0*/  IMAD.IADD R10, R10, 0x1, -R2 ;  /* 0x000000010a0a7824 */ /* 0x020fe200078e0a02 */
[----:B------:R-:W2:Y:S01]  /*13fc0*/  LDC R4, c[0x0][0x448] ;  /* 0x00011200ff047b82 */ /* 0x000ea20000000800 */
[----:B------:R-:W3:Y:S04]  /*13fd0*/  @P1 LDG.E R2, desc[UR40][R6.64] ;  /* 0x0000002806021981 */ /* 0x000ee8000c1e1900 */
[----:B------:R-:W3:Y:S01]  /*13fe0*/  @P1 LDG.E R6, desc[UR40][R6.64+0x4] ;  /* 0x0000042806061981 */ /* 0x000ee2000c1e1900 */
[----:B------:R-:W-:Y:S01]  /*13ff0*/  BSSY B0, `(.L_x_8249) ;  /* 0x00001d2000007945 */ /* 0x000fe20003800000 */
[----:B--2---:R-:W-:-:S13]  /*14000*/  ISETP.NE.AND P0, PT, R4, 0x1, PT ;  /* 0x000000010400780c */ /* 0x004fda0003f05270 */
[----:B------:R-:W2:Y:S01]  /*14010*/  @P0 LDC R5, c[0x0][0x44c] ;  /* 0x00011300ff050b82 */ /* 0x000ea20000000800 */
[----:B---3--:R-:W-:-:S07]  /*14020*/  @P1 IMAD.IADD R0, R6, 0x1, -R2 ;  /* 0x0000000106001824 */ /* 0x008fce00078e0a02 */
[----:B------:R-:W3:Y:S01]  /*14030*/  @P0 LDC R6, c[0x0][0x450] ;  /* 0x00011400ff060b82 */ /* 0x000ee20000000800 */
[----:B------:R-:W-:-:S04]  /*14040*/  IMAD.SHL.U32 R2, R17, 0x40, RZ ;  /* 0x0000004011027824 */ /* 0x000fc800078e00ff */
[----:B------:R-:W-:-:S04]  /*14050*/  VIADD R2, R2, 0x3f ;  /* 0x0000003f02027836 */ /* 0x000fc80000000000 */
[----:B--2---:R-:W-:-:S04]  /*14060*/  @P0 IMAD.HI.U32 R5, R2, R5, RZ ;  /* 0x0000000502050227 */ /* 0x004fc800078e00ff */
[----:B------:R-:W-:Y:S02]  /*14070*/  IMAD.MOV.U32 R4, RZ, RZ, R2 ;  /* 0x000000ffff047224 */ /* 0x000fe400078e0002 */
[----:B------:R-:W-:-:S05]  /*14080*/  IMAD.IADD R2, R10, 0x1, R0 ;  /* 0x000000010a027824 */ /* 0x000fca00078e0200 */
[C---:B------:R-:W-:Y:S02]  /*14090*/  IADD3 R21, R2.reuse, 0x40, -R14 ;  /* 0x0000004002157810 */ /* 0x040fe40007ffe80e */
[----:B---3--:R-:W-:Y:S01]  /*140a0*/  @P0 SHF.R.U32.HI R4, RZ, R6, R5 ;  /* 0x00000006ff040219 */ /* 0x008fe20000011605 */
[----:B------:R-:W-:-:S04]  /*140b0*/  VIADD R5, R2, 0x3f ;  /* 0x0000003f02057836 */ /* 0x000fc80000000000 */
[----:B------:R-:W-:Y:S01]  /*140c0*/  IMAD.IADD R2, R21, 0x1, R4 ;  /* 0x0000000115027824 */ /* 0x000fe200078e0204 */
[----:B------:R-:W-:-:S04]  /*140d0*/  SHF.R.S32.HI R4, RZ, 0x1f, R5 ;  /* 0x0000001fff047819 */ /* 0x000fc80000011405 */
[----:B------:R-:W-:Y:S02]  /*140e0*/  LEA.HI R20, R4, R5, RZ, 0x6 ;  /* 0x0000000504147211 */ /* 0x000fe400078f30ff */
[----:B------:R-:W-:Y:S02]  /*140f0*/  SHF.R.S32.HI R4, RZ, 0x1f, R2 ;  /* 0x0000001fff047819 */ /* 0x000fe40000011402 */
[----:B------:R-:W-:Y:S02]  /*14100*/  SHF.R.S32.HI R20, RZ, 0x6, R20 ;  /* 0x00000006ff147819 */ /* 0x000fe40000011414 */
[----:B------:R-:W-:-:S04]  /*14110*/  LEA.HI R2, R4, R2, RZ, 0x6 ;  /* 0x0000000204027211 */ /* 0x000fc800078f30ff */
[----:B------:R-:W-:-:S04]  /*14120*/  SHF.R.S32.HI R2, RZ, 0x6, R2 ;  /* 0x00000006ff027819 */ /* 0x000fc80000011402 */
[----:B------:R-:W-:-:S05]  /*14130*/  VIMNMX R2, R20, R2, PT ;  /* 0x0000000214027248 */ /* 0x000fca0003fe0100 */
[--C-:B------:R-:W-:Y:S02]  /*14140*/  IMAD R2, R2, 0x40, -R10.reuse ;  /* 0x0000004002027824 */ /* 0x100fe400078e0a0a */
[----:B------:R-:W-:-:S03]  /*14150*/  IMAD.MOV R10, RZ, RZ, -R10 ;  /* 0x000000ffff0a7224 */ /* 0x000fc600078e0a0a */
[----:B------:R-:W-:Y:S02]  /*14160*/  VIMNMX R0, R2, R0, PT ;  /* 0x0000000002007248 */ /* 0x000fe40003fe0100 */
[----:B------:R-:W-:-:S04]  /*14170*/  VIMNMX R2, RZ, R10, !PT ;  /* 0x0000000aff027248 */ /* 0x000fc80007fe0100 */
        /* <DEDUP_REMOVED lines=13> */
[----:B------:R-:W2:Y:S02]  /*14250*/  S2R R4, SR_TID.X ;  /* 0x0000000000047919 */ /* 0x000ea40000002100 */
[----:B--2---:R-:W-:-:S04]  /*14260*/  SHF.R.U32.HI R4, RZ, 0x5, R4 ;  /* 0x00000005ff047819 */ /* 0x004fc80000011604 */
[----:B------:R-:W-:-:S05]  /*14270*/  LOP3.LUT R4, R4, 0x3, RZ, 0xc0, !PT ;  /* 0x0000000304047812 */ /* 0x000fca00078ec0ff */
[----:B0-----:R0:W2:Y:S02]  /*14280*/  SHFL.IDX PT, R14, R4, RZ, 0x1f ;  /* 0x00001fff040e7589 */ /* 0x0010a400000e0000 */
.L_x_8453:
[----:B--2---:R-:W-:Y:S02]  /*14290*/  ISETP.NE.AND P0, PT, R14, RZ, PT ;  /* 0x000000ff0e00720c */ /* 0x004fe40003f05270 */
[----:B------:R-:W-:-:S11]  /*142a0*/  PLOP3.LUT P6, PT, PT, PT, PT, 0x8, 0x0 ;  /* 0x000000000000781c */ /* 0x000fd60003fce170 */
[----:B------:R-:W-:Y:S05]  /*142b0*/  @P0 BRA `(.L_x_8252) ;  /* 0x00000000000c0947 */ /* 0x000fea0003800000 */
[----:B------:R-:W-:-:S03]  /*142c0*/  UMOV UR4, 0xffffffff ;  /* 0xffffffff00047882 */ /* 0x000fc60000000000 */
[----:B------:R-:W-:Y:S05]  /*142d0*/  BRA.DIV UR4, `(.L_x_8253) ;  /* 0x0000008604ac7947 */ /* 0x000fea000b800000 */
[----:B------:R-:W-:-:S13]  /*142e0*/  ELECT P6, URZ, PT ;  /* 0x00000000003f782f */ /* 0x000fda00038c0000 */
.L_x_8252:
        /* <DEDUP_REMOVED lines=10> */
.L_x_8456:
[----:B------:R-:W-:Y:S05]  /*14390*/  BSYNC B1 ;  /* 0x0000000000017941 */ /* 0x000fea0003800000 */
.L_x_8254:
[----:B------:R-:W-:Y:S04]  /*143a0*/  BSSY B1, `(.L_x_8256) ;  /* 0x00000be000017945 */ /* 0x000fe80003800000 */
[----:B------:R-:W-:Y:S05]  /*143b0*/  @!P6 BRA `(.L_x_8257) ;  /* 0x0000000800f0e947 */ /* 0x000fea0003800000 */
[----:B------:R-:W2:Y:S04]  /*143c0*/  LDL R9, [R1+0x4] ;  /* 0x0000040001097983 */ /* 0x000ea80000100800 */
        /* <DEDUP_REMOVED lines=10> */
.L_x_8457:
[----:B------:R-:W-:Y:S05]  /*14470*/  BSYNC B2 ;  /* 0x0000000000027941 */ /* 0x000fea0003800000 */
.L_x_8258:
        /* <DEDUP_REMOVED lines=9> */
.L_x_8261:
[----:B------:R-:W-:Y:S05]  /*14510*/  BSYNC B2 ;  /* 0x0000000000027941 */ /* 0x000fea0003800000 */
.L_x_8260:
        /* <DEDUP_REMOVED lines=14> */
.L_x_8262:
        /* <DEDUP_REMOVED lines=13> */
.L_x_8458:
[----:B------:R-:W-:Y:S05]  /*146d0*/  BSYNC B2 ;  /* 0x0000000000027941 */ /* 0x000fea0003800000 */
.L_x_8263:
[----:B------:R-:W-:Y:S01]  /*146e0*/  BSSY B2, `(.L_x_8265) ;  /* 0x000000b000027945 */ /* 0x000fe20003800000 */
[----:B------:R-:W-:Y:S02]  /*146f0*/  IMAD.MOV.U32 R10, RZ, RZ, 0x0 ;  /* 0x00000000ff0a7424 */ /* 0x000fe400078e00ff */
[----:B-1----:R-:W-:Y:S01]  /*14700*/  IMAD.MOV.U32 R11, RZ, RZ, 0x12f00000 ;  /* 0x12f00000ff0b7424 */ /* 0x002fe200078e00ff */
[----:B------:R-:W-:Y:S06]  /*14710*/  @P1 BRA `(.L_x_8266) ;  /* 0x00000000001c1947 */ /* 0x000fec0003800000 */
[----:B------:R-:W1:Y:S01]  /*14720*/  S2R R7, SR_TID.X ;  /* 0x0000000000077919 */ /* 0x000e620000002100 */
[----:B------:R-:W-:-:S04]  /*14730*/  IMAD.MOV.U32 R6, RZ, RZ, 0x10000 ;  /* 0x00010000ff067424 */ /* 0x000fc800078e00ff */
[----:B------:R3:W-:Y:S01]  /*14740*/  SYNCS.ARRIVE.TRANS64 RZ, [R5+URZ+0x28cb0], R6 ;  /* 0x028cb00605ff79a7 */ /* 0x0007e2000800003f */
[----:B-1----:R-:W-:-:S04]  /*14750*/  LOP3.LUT R7, R7, 0x1f, RZ, 0xc0, !PT ;  /* 0x0000001f07077812 */ /* 0x002fc800078ec0ff */
[----:B------:R-:W-:-:S13]  /*14760*/  ISETP.NE.AND P0, PT, R7, RZ, PT ;  /* 0x000000ff0700720c */ /* 0x000fda0003f05270 */
[----:B---3--:R-:W-:Y:S05]  /*14770*/  @!P0 BRA `(.L_x_8266) ;  /* 0x0000000000048947 */ /* 0x008fea0003800000 */
[----:B------:R-:W-:Y:S01]  /*14780*/  BPT.TRAP 0x1 ;  /* 0x000000040000795c */ /* 0x000fe20000300000 */
.L_x_8266:
[----:B------:R-:W-:Y:S05]  /*14790*/  BSYNC B2 ;  /* 0x0000000000027941 */ /* 0x000fea0003800000 */
.L_x_8265:
[----:B------:R-:W3:Y:S04]  /*147a0*/  LDL R7, [R1+0x4] ;  /* 0x0000040001077983 */ /* 0x000ee80000100800 */
[----:B------:R-:W3:Y:S01]  /*147b0*/  LDL R6, [R1+0x10] ;  /* 0x0000100001067983 */ /* 0x000ee20000100800 */
[----:B------:R-:W-:Y:S01]  /*147c0*/  R2UR UR10, R12 ;  /* 0x000000000c0a72ca */ /* 0x000fe200000e0000 */
[----:B------:R-:W-:Y:S01]  /*147d0*/  UIADD3 UR4, UP0, UR38, 0x670, URZ ;  /* 0x0000067026047890 */ /* 0x000fe2000ff1e03f */
[----:B------:R-:W-:Y:S01]  /*147e0*/  R2UR UR6, R10 ;  /* 0x000000000a0672ca */ /* 0x000fe200000e0000 */
[----:B0-2---:R-:W-:Y:S01]  /*147f0*/  VIADD R5, R5, 0x28cb0 ;  /* 0x00028cb005057836 */ /* 0x005fe20000000000 */
[----:B------:R-:W-:Y:S01]  /*14800*/  R2UR UR7, R11 ;  /* 0x000000000b0772ca */ /* 0x000fe200000e0000 */
[----:B------:R-:W-:Y:S01]  /*14810*/  UIADD3.X UR5, URZ, UR39, URZ, UP0, !UPT ;  /* 0x000000273f057290 */ /* 0x000fe200087fe43f */
[----:B------:R-:W-:Y:S01]  /*14820*/  PLOP3.LUT P0, PT, PT, PT, PT, 0x80, 0x0 ;  /* 0x000000000000781c */ /* 0x000fe20003f0f070 */
[----:B---3--:R-:W-:-:S04]  /*14830*/  IMAD R6, R6, 0x10000, R7 ;  /* 0x0001000006067824 */ /* 0x008fc800078e0207 */
[----:B------:R-:W-:-:S08]  /*14840*/  VIADD R7, R6, 0x400 ;  /* 0x0000040006077836 */ /* 0x000fd00000000000 */
.L_x_8267:
        /* <DEDUP_REMOVED lines=15> */
.L_x_8268:
        /* <DEDUP_REMOVED lines=15> */
.L_x_8269:
        /* <DEDUP_REMOVED lines=15> */
.L_x_8270:
        /* <DEDUP_REMOVED lines=15> */
.L_x_8271:
        /* <DEDUP_REMOVED lines=15> */
.L_x_8272:
        /* <DEDUP_REMOVED lines=15> */
.L_x_8273:
        /* <DEDUP_REMOVED lines=15> */
.L_x_8274:
        /* <DEDUP_REMOVED lines=10> */
.L_x_8257:
[----:B------:R-:W-:Y:S05]  /*14f80*/  BSYNC B1 ;  /* 0x0000000000017941 */ /* 0x000fea0003800000 */
.L_x_8256:
[----:B------:R-:W2:Y:S04]  /*14f90*/  LDL.LU R9, [R1+0x10] ;  /* 0x0000100001097983 */ /* 0x000ea80000300800 */
[----:B------:R-:W3:Y:S01]  /*14fa0*/  LDL.LU R7, [R1+0x1c] ;  /* 0x00001c0001077983 */ /* 0x000ee20000300800 */
[----:B0-----:R-:W-:Y:S01]  /*14fb0*/  VIADD R4, R8, 0xfffffffe ;  /* 0xfffffffe08047836 */ /* 0x001fe20000000000 */
[----:B------:R-:W-:-:S04]  /*14fc0*/  PLOP3.LUT P0, PT, PT, PT, PT, 0x8, 0x0 ;  /* 0x000000000000781c */ /* 0x000fc80003f0e170 */
[----:B------:R-:W-:Y:S02]  /*14fd0*/  ISETP.GE.AND P2, PT, R4, R2, PT ;  /* 0x000000020400720c */ /* 0x000fe40003f46270 */
[----:B--2---:R-:W-:-:S04]  /*14fe0*/  IADD3 R5, R9, 0x1, RZ ;  /* 0x0000000109057810 */ /* 0x004fc80007ffe0ff */
[----:B------:R-:W-:-:S04]  /*14ff0*/  ISETP.NE.AND P1, PT, R5, 0x2, PT ;  /* 0x000000020500780c */ /* 0x000fc80003f25270 */
[----:B------:R-:W-:Y:S02]  /*15000*/  SEL R6, RZ, 0x1, P1 ;  /* 0x00000001ff067807 */ /* 0x000fe40000800000 */
[----:B------:R-:W-:Y:S02]  /*15010*/  SEL R5, R5, RZ, P1 ;  /* 0x000000ff05057207 */ /* 0x000fe40000800000 */
[----:B---3--:R-:W-:-:S03]  /*15020*/  LOP3.LUT R7, R7, R6, RZ, 0x3c, !PT ;  /* 0x0000000607077212 */ /* 0x008fc600078e3cff */
[----:B------:R2:W-:Y:S04]  /*15030*/  STL [R1+0x10], R5 ;  /* 0x0000100501007387 */ /* 0x0005e80000100800 */
[----:B------:R2:W-:Y:S01]  /*15040*/  STL [R1+0x1c], R7 ;  /* 0x00001c0701007387 */ /* 0x0005e20000100800 */
[----:B------:R-:W-:Y:S05]  /*15050*/  @!P2 BRA `(.L_x_8250) ;  /* 0x0000000c002ca947 */ /* 0x000fea0003800000 */
.L_x_8294:
[----:B------:R-:W-:Y:S05]  /*15060*/  YIELD ;  /* 0x0000000000007946 */ /* 0x000fea0003800000 */
[----:B------:R-:W-:Y:S04]  /*15070*/  BSSY B1, `(.L_x_8275) ;  /* 0x00000bd000017945 */ /* 0x000fe80003800000 */
[----:B---3--:R-:W-:Y:S05]  /*15080*/  @!P6 BRA `(.L_x_8276) ;  /* 0x0000000800ece947 */ /* 0x008fea0003800000 */
[----:B------:R-:W3:Y:S04]  /*15090*/  LDL R8, [R1+0x4] ;  /* 0x0000040001087983 */ /* 0x000ee80000100800 */
[----:B--2---:R-:W3:Y:S04]  /*150a0*/  LDL R5, [R1+0x10] ;  /* 0x0000100001057983 */ /* 0x004ee80000100800 */
[----:B------:R-:W2:Y:S01]  /*150b0*/  LDL R6, [R1+0x1c] ;  /* 0x00001c0001067983 */ /* 0x000ea20000100800 */
[----:B------:R-:W-:Y:S01]  /*150c0*/  BSSY B2, `(.L_x_8277) ;  /* 0x0000008000027945 */ /* 0x000fe20003800000 */
[----:B------:R-:W0:Y:S02]  /*150d0*/  S2R R7, SR_TID.X ;  /* 0x0000000000077919 */ /* 0x000e240000002100 */
[----:B0-----:R-:W-:-:S04]  /*150e0*/  LOP3.LUT R7, R7, 0x7f, RZ, 0xc0, !PT ;  /* 0x0000007f07077812 */ /* 0x001fc800078ec0ff */
[----:B------:R-:W-:Y:S01]  /*150f0*/  ISETP.NE.AND P2, PT, R7, RZ, PT ;  /* 0x000000ff0700720c */ /* 0x000fe20003f45270 */
[----:B---3--:R-:W-:Y:S01]  /*15100*/  IMAD R5, R5, 0x8, R8 ;  /* 0x0000000805057824 */ /* 0x008fe200078e0208 */
[----:B--2---:R-:W-:-:S04]  /*15110*/  SHF.L.U32 R6, R6, 0x1f, RZ ;  /* 0x0000001f06067819 */ /* 0x004fc800000006ff */
[----:B------:R-:W0:Y:S02]  /*15120*/  SYNCS.PHASECHK.TRANS64.TRYWAIT P1, [R5+URZ+0x28ca0], R6 ;  /* 0x028ca006050075a7 */ /* 0x000e24000802017f */
[----:B0-----:R-:W-:Y:S05]  /*15130*/  @!P1 BRA `(.L_x_8278) ;  /* 0x0000007800749947 */ /* 0x001fea0003800000 */
.L_x_8459:
[----:B------:R-:W-:Y:S05]  /*15140*/  BSYNC B2 ;  /* 0x0000000000027941 */ /* 0x000fea0003800000 */
.L_x_8277:
        /* <DEDUP_REMOVED lines=9> */
.L_x_8280:
[----:B------:R-:W-:Y:S05]  /*151e0*/  BSYNC B2 ;  /* 0x0000000000027941 */ /* 0x000fea0003800000 */
.L_x_8279:
        /* <DEDUP_REMOVED lines=13> */
.L_x_8281:
        /* <DEDUP_REMOVED lines=13> */
.L_x_8460:
[----:B------:R-:W-:Y:S05]  /*15390*/  BSYNC B2 ;  /* 0x0000000000027941 */ /* 0x000fea0003800000 */
.L_x_8282:
[----:B------:R-:W-:Y:S01]  /*153a0*/  BSSY B2, `(.L_x_8284) ;  /* 0x000000b000027945 */ /* 0x000fe20003800000 */
[----:B------:R-:W-:Y:S02]  /*153b0*/  IMAD.MOV.U32 R10, RZ, RZ, 0x0 ;  /* 0x00000000ff0a7424 */ /* 0x000fe400078e00ff */
[----:B-1----:R-:W-:Y:S01]  /*153c0*/  IMAD.MOV.U32 R11, RZ, RZ, 0x12f00000 ;  /* 0x12f00000ff0b7424 */ /* 0x002fe200078e00ff */
[----:B------:R-:W-:Y:S06]  /*153d0*/  @P2 BRA `(.L_x_8285) ;  /* 0x00000000001c2947 */ /* 0x000fec0003800000 */
[----:B------:R-:W1:Y:S01]  /*153e0*/  S2R R7, SR_TID.X ;  /* 0x0000000000077919 */ /* 0x000e620000002100 */
[----:B0-2---:R-:W-:-:S04]  /*153f0*/  IMAD.MOV.U32 R6, RZ, RZ, 0x10000 ;  /* 0x00010000ff067424 */ /* 0x005fc800078e00ff */
[----:B------:R3:W-:Y:S01]  /*15400*/  SYNCS.ARRIVE.TRANS64 RZ, [R5+URZ+0x28cb0], R6 ;  /* 0x028cb00605ff79a7 */ /* 0x0007e2000800003f */
[----:B-1----:R-:W-:-:S04]  /*15410*/  LOP3.LUT R7, R7, 0x1f, RZ, 0xc0, !PT ;  /* 0x0000001f07077812 */ /* 0x002fc800078ec0ff */
[----:B------:R-:W-:-:S13]  /*15420*/  ISETP.NE.AND P1, PT, R7, RZ, PT ;  /* 0x000000ff0700720c */ /* 0x000fda0003f25270 */
[----:B---3--:R-:W-:Y:S05]  /*15430*/  @!P1 BRA `(.L_x_8285) ;  /* 0x0000000000049947 */ /* 0x008fea0003800000 */
[----:B------:R-:W-:Y:S01]  /*15440*/  BPT.TRAP 0x1 ;  /* 0x000000040000795c */ /* 0x000fe20000300000 */
.L_x_8285:
[----:B------:R-:W-:Y:S05]  /*15450*/  BSYNC B2 ;  /* 0x0000000000027941 */ /* 0x000fea0003800000 */
.L_x_8284:
[----:B------:R-:W3:Y:S04]  /*15460*/  LDL R7, [R1+0x4] ;  /* 0x0000040001077983 */ /* 0x000ee80000100800 */
[----:B0-2---:R-:W3:Y:S01]  /*15470*/  LDL R6, [R1+0x10] ;  /* 0x0000100001067983 */ /* 0x005ee20000100800 */
        /* <DEDUP_REMOVED lines=9> */
.L_x_8286:
        /* <DEDUP_REMOVED lines=15> */
.L_x_8287:
        /* <DEDUP_REMOVED lines=15> */
.L_x_8288:
        /* <DEDUP_REMOVED lines=15> */
.L_x_8289:
        /* <DEDUP_REMOVED lines=15> */
.L_x_8290:
        /* <DEDUP_REMOVED lines=15> */
.L_x_8291:
        /* <DEDUP_REMOVED lines=15> */
.L_x_8292:
        /* <DEDUP_REMOVED lines=15> */
.L_x_8293:
        /* <DEDUP_REMOVED lines=10> */
.L_x_8276:
[----:B------:R-:W-:Y:S05]  /*15c40*/  BSYNC B1 ;  /* 0x0000000000017941 */ /* 0x000fea0003800000 */
.L_x_8275:
[----:B------:R-:W3:Y:S04]  /*15c50*/  LDL.LU R9, [R1+0x10] ;  /* 0x0000100001097983 */ /* 0x000ee80000300800 */
[----:B--2---:R-:W2:Y:S01]  /*15c60*/  LDL.LU R7, [R1+0x1c] ;  /* 0x00001c0001077983 */ /* 0x004ea20000300800 */
[C---:B------:R-:W-:Y:S01]  /*15c70*/  ISETP.GT.AND P2, PT, R4.reuse, R2, PT ;  /* 0x000000020400720c */ /* 0x040fe20003f44270 */
[----:B------:R-:W-:Y:S02]  /*15c80*/  VIADD R4, R4, 0xffffffff ;  /* 0xffffffff04047836 */ /* 0x000fe40000000000 */
[----:B---3--:R-:W-:-:S05]  /*15c90*/  VIADD R5, R9, 0x1 ;  /* 0x0000000109057836 */ /* 0x008fca0000000000 */
[----:B------:R-:W-:-:S04]  /*15ca0*/  ISETP.NE.AND P1, PT, R5, 0x2, PT ;  /* 0x000000020500780c */ /* 0x000fc80003f25270 */
[----:B------:R-:W-:Y:S02]  /*15cb0*/  SEL R6, RZ, 0x1, P1 ;  /* 0x00000001ff067807 */ /* 0x000fe40000800000 */
[----:B------:R-:W-:Y:S02]  /*15cc0*/  SEL R5, R5, RZ, P1 ;  /* 0x000000ff05057207 */ /* 0x000fe40000800000 */
[----:B--2---:R-:W-:-:S05]  /*15cd0*/  LOP3.LUT R7, R7, R6, RZ, 0x3c, !PT ;  /* 0x0000000607077212 */ /* 0x004fca00078e3cff */
[----:B------:R3:W-:Y:S04]  /*15ce0*/  STL [R1+0x1c], R7 ;  /* 0x00001c0701007387 */ /* 0x0007e80000100800 */
[----:B------:R3:W-:Y:S01]  /*15cf0*/  STL [R1+0x10], R5 ;  /* 0x0000100501007387 */ /* 0x0007e20000100800 */
[----:B------:R-:W-:Y:S05]  /*15d00*/  @P2 BRA `(.L_x_8294) ;  /* 0xfffffff000d42947 */ /* 0x000fea000383ffff */
.L_x_8250:
[----:B------:R-:W-:Y:S05]  /*15d10*/  BSYNC B0 ;  /* 0x0000000000007941 */ /* 0x000fea0003800000 */
.L_x_8249:
[----:B------:R-:W4:Y:S01]  /*15d20*/  LDC R0, c[0x0][0x448] ;  /* 0x00011200ff007b82 */ /* 0x000f220000000800 */
[----:B------:R-:W-:Y:S05]  /*15d30*/  @!P0 WARPSYNC.ALL ;  /* 0x0000000000008948 */ /* 0x000fea0003800000 */
[----:B------:R-:W-:Y:S02]  /*15d40*/  BSSY B7, `(.L_x_8295) ;  /* 0x00004fa000077945 */ /* 0x000fe40003800000 */
[----:B------:R-:W-:Y:S01]  /*15d50*/  @!P0 BAR.SYNC.DEFER_BLOCKING 0xc, 0x180 ;  /* 0x0306000000008b1d */ /* 0x000fe20000010000 */
[----:B----4-:R-:W-:Y:S02]  /*15d60*/  ISETP.NE.AND P1, PT, R0, 0x1, PT ;  /* 0x000000010000780c */ /* 0x010fe40003f25270 */
[----:B------:R-:W-:-:S11]  /*15d70*/  LEA R0, R17, 0x3f, 0x6 ;  /* 0x0000003f11007811 */ /* 0x000fd600078e30ff */
[----:B------:R-:W4:Y:S08]  /*15d80*/  @P1 LDC R2, c[0x0][0x44c] ;  /* 0x00011300ff021b82 */ /* 0x000f300000000800 */
[----:B------:R-:W5:Y:S01]  /*15d90*/  @P1 LDC R3, c[0x0][0x450] ;  /* 0x00011400ff031b82 */ /* 0x000f620000000800 */
[----:B----4-:R-:W-:-:S05]  /*15da0*/  @P1 IMAD.HI.U32 R2, R0, R2, RZ ;  /* 0x0000000200021227 */ /* 0x010fca00078e00ff */
[----:B-----5:R-:W-:-:S05]  /*15db0*/  @P1 SHF.R.U32.HI R0, RZ, R3, R2 ;  /* 0x00000003ff001219 */ /* 0x020fca0000011602 */
[----:B------:R-:W-:-:S05]  /*15dc0*/  IMAD.IADD R0, R21, 0x1, R0 ;  /* 0x0000000115007824 */ /* 0x000fca00078e0200 */
[----:B------:R-:W-:-:S04]  /*15dd0*/  SHF.R.S32.HI R2, RZ, 0x1f, R0 ;  /* 0x0000001fff027819 */ /* 0x000fc80000011400 */
[----:B------:R-:W-:-:S04]  /*15de0*/  LEA.HI R0, R2, R0, RZ, 0x6 ;  /* 0x0000000002007211 */ /* 0x000fc800078f30ff */
[----:B------:R-:W-:-:S04]  /*15df0*/  SHF.R.S32.HI R0, RZ, 0x6, R0 ;  /* 0x00000006ff007819 */ /* 0x000fc80000011400 */
[----:B------:R-:W-:-:S04]  /*15e00*/  VIMNMX R4, R20, R0, PT ;  /* 0x0000000014047248 */ /* 0x000fc80003fe0100 */
[----:B------:R-:W-:Y:S01]  /*15e10*/  ISETP.GT.AND P0, PT, R4, RZ, PT ;  /* 0x000000ff0400720c */ /* 0x000fe20003f04270 */
[----:B------:R4:W-:-:S12]  /*15e20*/  STL [R1+0x30], R4 ;  /* 0x0000300401007387 */ /* 0x0009d80000100800 */
[----:B----4-:R-:W-:Y:S05]  /*15e30*/  @P0 BRA `(.L_x_8296) ;  /* 0x0000000000440947 */ /* 0x010fea0003800000 */
[----:B--23--:R-:W2:Y:S02]  /*15e40*/  S2R R5, SR_TID.X ;  /* 0x0000000000057919 */ /* 0x00cea40000002100 */
[----:B--2---:R-:W-:-:S04]  /*15e50*/  LOP3.LUT R5, R5, 0x7f, RZ, 0xc0, !PT ;  /* 0x0000007f05057812 */ /* 0x004fc800078ec0ff */
[----:B------:R-:W-:-:S13]  /*15e60*/  ISETP.NE.AND P0, PT, R5, RZ, PT ;  /* 0x000000ff0500720c */ /* 0x000fda0003f05270 */
[----:B------:R-:W-:Y:S05]  /*15e70*/  @P0 BRA `(.L_x_8297) ;  /* 0x0000004c00980947 */ /* 0x000fea0003800000 */
[----:B------:R-:W2:Y:S01]  /*15e80*/  S2R R3, SR_LANEID ;  /* 0x0000000000037919 */ /* 0x000ea20000000000 */
[----:B------:R-:W-:Y:S02]  /*15e90*/  VOTEU.ANY UR4, UPT, PT ;  /* 0x0000000000047886 */ /* 0x000fe400038e0100 */
[----:B------:R-:W2:Y:S08]  /*15ea0*/  FLO.U32 R0, UR4 ;  /* 0x0000000400007d00 */ /* 0x000eb000080e0000 */
[----:B------:R-:W3:Y:S01]  /*15eb0*/  POPC R5, UR4 ;  /* 0x0000000400057d09 */ /* 0x000ee20008000000 */
[----:B--2---:R-:W-:-:S02]  /*15ec0*/  ISETP.EQ.U32.AND P0, PT, R0, R3, PT ;  /* 0x000000030000720c */ /* 0x004fc40003f02070 */
[----:B------:R-:W3:Y:S11]  /*15ed0*/  LDC.64 R2, c[0x0][0xc60] ;  /* 0x00031800ff027b82 */ /* 0x000ef60000000a00 */
[----:B---3--:R-:W2:Y:S01]  /*15ee0*/  @P0 ATOMG.E.ADD.STRONG.GPU PT, R3, desc[UR40][R2.64], R5 ;  /* 0x00000005020309a8 */ /* 0x008ea200081ee1e8 */
[----:B------:R-:W3:Y:S02]  /*15ef0*/  S2R R4, SR_LTMASK ;  /* 0x0000000000047919 */ /* 0x000ee40000003900 */
[----:B---3--:R-:W-:-:S04]  /*15f00*/  LOP3.LUT R4, R4, UR4, RZ, 0xc0, !PT ;  /* 0x0000000404047c12 */ /* 0x008fc8000f8ec0ff */
[----:B------:R-:W3:Y:S01]  /*15f10*/  POPC R7, R4 ;  /* 0x0000000400077309 */ /* 0x000ee20000000000 */
[----:B--2---:R-:W3:Y:S02]  /*15f20*/  SHFL.IDX PT, R0, R3, R0, 0x1f ;  /* 0x00001f0003007589 */ /* 0x004ee400000e0000 */
[----:B---3--:R-:W-:Y:S01]  /*15f30*/  IADD3 R16, R0, UR36, R7 ;  /* 0x0000002400107c10 */ /* 0x008fe2000fffe007 */
[----:B------:R-:W-:Y:S06]  /*15f40*/  BRA `(.L_x_8297) ;  /* 0x0000004c00647947 */ /* 0x000fec0003800000 */
.L_x_8296:
[----:B------:R-:W4:Y:S01]  /*15f50*/  LDL R0, [R1+0x4] ;  /* 0x0000040001007983 */ /* 0x000f220000100800 */
[----:B------:R-:W-:Y:S01]  /*15f60*/  BSSY B6, `(.L_x_8298) ;  /* 0x0000014000067945 */ /* 0x000fe20003800000 */
[----:B----4-:R-:W-:-:S05]  /*15f70*/  VIADD R0, R0, 0x22400 ;  /* 0x0002240000007836 */ /* 0x010fca0000000000 */
[----:B------:R-:W-:-:S13]  /*15f80*/  LOP3.LUT P0, RZ, R0, 0x3ff, RZ, 0xc0, !PT ;  /* 0x000003ff00ff7812 */ /* 0x000fda000780c0ff */
[----:B------:R-:W-:Y:S05]  /*15f90*/  @!P0 BRA `(.L_x_8299) ;  /* 0x0000000000408947 */ /* 0x000fea0003800000 */
[----:B------:R-:W-:Y:S01]  /*15fa0*/  MOV R2, 0x0 ;  /* 0x0000000000027802 */ /* 0x000fe20000000f00 */
[----:B------:R-:W-:Y:S01]  /*15fb0*/  ULDC.64 UR6, c[0x4][0x118] ;  /* 0x0100460000067ab9 */ /* 0x000fe20000000a00 */
[----:B------:R-:W-:Y:S01]  /*15fc0*/  ULDC.64 UR8, c[0x4][0x120] ;  /* 0x0100480000087ab9 */ /* 0x000fe20000000a00 */
[----:B------:R-:W-:Y:S01]  /*15fd0*/  ULDC.64 UR4, c[0x4][0x40] ;  /* 0x0100100000047ab9 */ /* 0x000fe20000000a00 */
[----:B------:R-:W-:Y:S02]  /*15fe0*/  IMAD.U32 R4, RZ, RZ, UR6 ;  /* 0x00000006ff047e24 */ /* 0x000fe4000f8e00ff */
[----:B------:R-:W4:Y:S01]  /*15ff0*/  LDC.64 R2, c[0x4][R2] ;  /* 0x0100000002027b82 */ /* 0x000f220000000a00 */
[----:B--23--:R-:W-:Y:S02]  /*16000*/  IMAD.U32 R5, RZ, RZ, UR7 ;  /* 0x00000007ff057e24 */ /* 0x00cfe4000f8e00ff */
[----:B------:R-:W-:Y:S02]  /*16010*/  IMAD.U32 R6, RZ, RZ, UR8 ;  /* 0x00000008ff067e24 */ /* 0x000fe4000f8e00ff */
[----:B------:R-:W-:-:S02]  /*16020*/  IMAD.U32 R7, RZ, RZ, UR9 ;  /* 0x00000009ff077e24 */ /* 0x000fc4000f8e00ff */
[----:B------:R-:W-:Y:S02]  /*16030*/  IMAD.U32 R10, RZ, RZ, UR4 ;  /* 0x00000004ff0a7e24 */ /* 0x000fe4000f8e00ff */
[----:B-1----:R-:W-:Y:S02]  /*16040*/  IMAD.U32 R11, RZ, RZ, UR5 ;  /* 0x00000005ff0b7e24 */ /* 0x002fe4000f8e00ff */
[----:B------:R-:W-:Y:S02]  /*16050*/  IMAD.MOV.U32 R8, RZ, RZ, 0x70 ;  /* 0x00000070ff087424 */ /* 0x000fe400078e00ff */
[----:B------:R-:W-:Y:S02]  /*16060*/  IMAD.MOV.U32 R12, RZ, RZ, 0x1 ;  /* 0x00000001ff0c7424 */ /* 0x000fe400078e00ff */
[----:B------:R-:W-:-:S07]  /*16070*/  IMAD.MOV.U32 R13, RZ, RZ, RZ ;  /* 0x000000ffff0d7224 */ /* 0x000fce00078e00ff */
[----:B------:R-:W-:-:S07]  /*16080*/  LEPC R20, `(.L_x_8299) ;  /* 0x000000001014794e */ /* 0x000fce0000000000 */
[----:B0---4-:R-:W-:Y:S05]  /*16090*/  CALL.ABS.NOINC R2 ;  /* 0x0000000002007343 */ /* 0x011fea0003c00000 */
.L_x_8299:
[----:B------:R-:W-:Y:S05]  /*160a0*/  BSYNC B6 ;  /* 0x0000000000067941 */ /* 0x000fea0003800000 */
.L_x_8298:
        /* <DEDUP_REMOVED lines=9> */
[----:B------:R4:W0:Y:S01]  /*16140*/  LDC.64 R2, c[0x4][R0] ;  /* 0x0100000000027b82 */ /* 0x0008220000000a00 */
[----:B------:R-:W-:Y:S01]  /*16150*/  IMAD.U32 R4, RZ, RZ, UR6 ;  /* 0x00000006ff047e24 */ /* 0x000fe2000f8e00ff */
[----:B------:R-:W-:Y:S01]  /*16160*/  MOV R6, UR8 ;  /* 0x0000000800067c02 */ /* 0x000fe20008000f00 */
[----:B--23--:R-:W-:Y:S02]  /*16170*/  IMAD.U32 R5, RZ, RZ, UR7 ;  /* 0x00000007ff057e24 */ /* 0x00cfe4000f8e00ff */
[----:B------:R-:W-:Y:S02]  /*16180*/  IMAD.U32 R7, RZ, RZ, UR9 ;  /* 0x00000009ff077e24 */ /* 0x000fe4000f8e00ff */
[----:B------:R-:W-:-:S02]  /*16190*/  IMAD.U32 R10, RZ, RZ, UR4 ;  /* 0x00000004ff0a7e24 */ /* 0x000fc4000f8e00ff */
[----:B-1----:R-:W-:Y:S02]  /*161a0*/  IMAD.U32 R11, RZ, RZ, UR5 ;  /* 0x00000005ff0b7e24 */ /* 0x002fe4000f8e00ff */
[----:B------:R-:W-:Y:S02]  /*161b0*/  IMAD.MOV.U32 R8, RZ, RZ, 0x70 ;  /* 0x00000070ff087424 */ /* 0x000fe400078e00ff */
[----:B------:R-:W-:Y:S02]  /*161c0*/  IMAD.MOV.U32 R12, RZ, RZ, 0x1 ;  /* 0x00000001ff0c7424 */ /* 0x000fe400078e00ff */
[----:B----4-:R-:W-:-:S07]  /*161d0*/  IMAD.MOV.U32 R13, RZ, RZ, RZ ;  /* 0x000000ffff0d7224 */ /* 0x010fce00078e00ff */
[----:B------:R-:W-:-:S07]  /*161e0*/  LEPC R20, `(.L_x_8302) ;  /* 0x000000001014794e */ /* 0x000fce0000000000 */
[----:B0-----:R-:W-:Y:S05]  /*161f0*/  CALL.ABS.NOINC R2 ;  /* 0x0000000002007343 */ /* 0x001fea0003c00000 */
.L_x_8302:
        /* <DEDUP_REMOVED lines=16> */
.L_x_8301:
[----:B------:R-:W-:Y:S05]  /*16300*/  BSYNC B6 ;  /* 0x0000000000067941 */ /* 0x000fea0003800000 */
.L_x_8300:
[----:B------:R-:W4:Y:S01]  /*16310*/  LDL.LU R2, [R1] ;  /* 0x0000000001027983 */ /* 0x000f220000300800 */
[----:B------:R-:W-:-:S03]  /*16320*/  ULDC.64 UR4, c[0x0][0x9f8] ;  /* 0x00027e0000047ab9 */ /* 0x000fc60000000a00 */
[----:B------:R-:W5:Y:S04]  /*16330*/  LDL.LU R4, [R1+0x20] ;  /* 0x0000200001047983 */ /* 0x000f680000300800 */
[----:B--23--:R-:W2:Y:S01]  /*16340*/  LDL R7, [R1+0x14] ;  /* 0x0000140001077983 */ /* 0x00cea20000100800 */
[----:B------:R-:W-:-:S03]  /*16350*/  ISETP.NE.U32.AND P0, PT, RZ, UR4, PT ;  /* 0x00000004ff007c0c */ /* 0x000fc6000bf05070 */
[----:B------:R-:W3:Y:S01]  /*16360*/  LDL R0, [R1+0x30] ;  /* 0x0000300001007983 */ /* 0x000ee20000100800 */
[----:B------:R-:W-:-:S13]  /*16370*/  ISETP.NE.AND.EX P0, PT, RZ, UR5, PT, P0 ;  /* 0x00000005ff007c0c */ /* 0x000fda000bf05300 */
[----:B----4-:R-:W-:-:S04]  /*16380*/  @P0 IADD3 R2, P1, R2, UR4, RZ ;  /* 0x0000000402020c10 */ /* 0x010fc8000ff3e0ff */
[----:B-----5:R-:W-:Y:S01]  /*16390*/  @P0 IADD3.X R3, R4, UR5, RZ, P1, !PT ;  /* 0x0000000504030c10 */ /* 0x020fe20008ffe4ff */
[----:B------:R-:W-:-:S04]  /*163a0*/  ULDC.64 UR4, c[0x0][0xa08] ;  /* 0x0002820000047ab9 */ /* 0x000fc80000000a00 */
[----:B--2---:R2:W4:Y:S02]  /*163b0*/  @P0 LDG.E R7, desc[UR40][R2.64] ;  /* 0x0000002802070981 */ /* 0x004524000c1e1900 */
[----:B--2---:R-:W2:Y:S01]  /*163c0*/  LDC.64 R2, c[0x0][0x418] ;  /* 0x00010600ff027b82 */ /* 0x004ea20000000a00 */
[----:B---3--:R-:W-:Y:S01]  /*163d0*/  VIADD R4, R0, 0xffffffff ;  /* 0xffffffff00047836 */ /* 0x008fe20000000000 */
[----:B----4-:R-:W-:Y:S01]  /*163e0*/  SHF.R.S32.HI R8, RZ, 0x1f, R7 ;  /* 0x0000001fff087819 */ /* 0x010fe20000011407 */
        /* <DEDUP_REMOVED lines=10> */
[----:B0-----:R0:W2:Y:S02]  /*16490*/  SHFL.IDX PT, R14, R5, RZ, 0x1f ;  /* 0x00001fff050e7589 */ /* 0x0010a400000e0000 */
.L_x_8463:
[----:B0-----:R-:W3:Y:S01]  /*164a0*/  LDL.LU R5, [R1+0x8] ;  /* 0x0000080001057983 */ /* 0x001ee20000300800 */
        /* <DEDUP_REMOVED lines=11> */
.L_x_8466:
[----:B------:R-:W-:Y:S05]  /*16560*/  @!P6 BRA `(.L_x_8304) ;  /* 0x000000040014e947 */ /* 0x000fea0003800000 */
[----:B------:R-:W-:-:S04]  /*16570*/  ISETP.NE.U32.AND P0, PT, R2, RZ, PT ;  /* 0x000000ff0200720c */ /* 0x000fc80003f05070 */
[----:B------:R-:W-:-:S13]  /*16580*/  ISETP.NE.AND.EX P0, PT, R3, RZ, PT, P0 ;  /* 0x000000ff0300720c */ /* 0x000fda0003f05300 */
[----:B------:R-:W-:Y:S05]  /*16590*/  @!P0 BRA `(.L_x_8306) ;  /* 0x0000000000548947 */ /* 0x000fea0003800000 */
[----:B------:R-:W2:Y:S01]  /*165a0*/  LDC R6, c[0x0][0x43c] ;  /* 0x00010f00ff067b82 */ /* 0x000ea20000000800 */
[----:B------:R-:W-:Y:S01]  /*165b0*/  IMAD.MOV.U32 R9, RZ, RZ, R4 ;  /* 0x000000ffff097224 */ /* 0x000fe200078e0004 */
[----:B------:R-:W-:-:S03]  /*165c0*/  ULDC.64 UR4, c[0x0][0x428] ;  /* 0x00010a0000047ab9 */ /* 0x000fc60000000a00 */
[----:B0-----:R-:W-:Y:S01]  /*165d0*/  IMAD.MOV.U32 R0, RZ, RZ, R9 ;  /* 0x000000ffff007224 */ /* 0x001fe200078e0009 */
[----:B--2---:R-:W-:-:S13]  /*165e0*/  ISETP.NE.AND P0, PT, R6, 0x1, PT ;  /* 0x000000010600780c */ /* 0x004fda0003f05270 */
[----:B------:R-:W0:Y:S02]  /*165f0*/  @P0 LDC.64 R4, c[0x0][0x440] ;  /* 0x00011000ff040b82 */ /* 0x000e240000000a00 */
[----:B0-----:R-:W-:-:S05]  /*16600*/  @P0 IMAD.HI.U32 R4, R9, R4, RZ ;  /* 0x0000000409040227 */ /* 0x001fca00078e00ff */
[----:B------:R-:W-:-:S04]  /*16610*/  @P0 SHF.R.U32.HI R0, RZ, R5, R4 ;  /* 0x00000005ff000219 */ /* 0x000fc80000011604 */
[----:B------:R-:W-:Y:S02]  /*16620*/  IADD3 R4, -R0, RZ, RZ ;  /* 0x000000ff00047210 */ /* 0x000fe40007ffe1ff */
[----:B------:R-:W-:-:S03]  /*16630*/  SHF.R.S32.HI R5, RZ, 0x1f, R0 ;  /* 0x0000001fff057819 */ /* 0x000fc60000011400 */
        /* <DEDUP_REMOVED lines=9> */
[----:B------:R-:W3:Y:S04]  /*166d0*/  LDG.E R0, desc[UR40][R2.64] ;  /* 0x0000002802007981 */ /* 0x000ee8000c1e1900 */
[----:B---3--:R2:W-:Y:S02]  /*166e0*/  STL [R1], R0 ;  /* 0x0000000001007387 */ /* 0x0085e40000100800 */
.L_x_8306:
[----:B------:R-:W3:Y:S04]  /*166f0*/  LDL R7, [R1+0x4] ;  /* 0x0000040001077983 */ /* 0x000ee80000100800 */
[----:B0-2---:R-:W3:Y:S04]  /*16700*/  LDL R0, [R1+0xc] ;  /* 0x00000c0001007983 */ /* 0x005ee80000100800 */
[----:B------:R-:W2:Y:S01]  /*16710*/  LDL R2, [R1+0x18] ;  /* 0x0000180001027983 */ /* 0x000ea20000100800 */
[----:B---3--:R-:W-:Y:S01]  /*16720*/  IMAD R0, R0, 0x8, R7 ;  /* 0x0000000800007824 */ /* 0x008fe200078e0207 */
[----:B--2---:R-:W-:-:S04]  /*16730*/  SHF.L.U32 R2, R2, 0x1f, RZ ;  /* 0x0000001f02027819 */ /* 0x004fc800000006ff */
[----:B------:R-:W0:Y:S02]  /*16740*/  SYNCS.PHASECHK.TRANS64.TRYWAIT P0, [R0+URZ+0x28c40], R2 ;  /* 0x028c4002000075a7 */ /* 0x000e24000800017f */
[----:B0-----:R-:W-:Y:S05]  /*16750*/  @!P0 BRA `(.L_x_8307) ;  /* 0x0000006400688947 */ /* 0x001fea0003800000 */
.L_x_8467:
        /* <DEDUP_REMOVED lines=11> */
.L_x_8308:
        /* <DEDUP_REMOVED lines=27> */
.L_x_8304:
[----:B--2---:R-:W2:Y:S04]  /*169c0*/  LDL R2, [R1+0x4] ;  /* 0x0000040001027983 */ /* 0x004ea80000100800 */
[----:B------:R-:W3:Y:S04]  /*169d0*/  LDL.LU R3, [R1+0x34] ;  /* 0x0000340001037983 */ /* 0x000ee80000300800 */
[----:B0-----:R-:W4:Y:S04]  /*169e0*/  LDL.LU R5, [R1+0x28] ;  /* 0x0000280001057983 */ /* 0x001f280000300800 */
[----:B------:R-:W5:Y:S01]  /*169f0*/  LDL.LU R4, [R1+0x40] ;  /* 0x0000400001047983 */ /* 0x000f620000300800 */
        /* <DEDUP_REMOVED lines=38> */
[----:B0-----:R-:W-:Y:S05]  /*16c60*/  CALL.ABS.NOINC R2 ;  /* 0x0000000002007343 */ /* 0x001fea0003c00000 */
.L_x_8310:
[----:B------:R-:W-:Y:S05]  /*16c70*/  BSYNC B6 ;  /* 0x0000000000067941 */ /* 0x000fea0003800000 */
.L_x_8309:
[----:B------:R-:W3:Y:S01]  /*16c80*/  LDL.LU R6, [R1+0x34] ;  /* 0x0000340001067983 */ /* 0x000ee20000300800 */
[----:B------:R-:W-:Y:S01]  /*16c90*/  ULDC.64 UR4, c[0x0][0x2d8] ;  /* 0x0000b60000047ab9 */ /* 0x000fe20000000a00 */
[----:B------:R-:W0:Y:S01]  /*16ca0*/  LDC R7, c[0x0][0x448] ;  /* 0x00011200ff077b82 */ /* 0x000e220000000800 */
[----:B------:R-:W-:Y:S01]  /*16cb0*/  ULDC UR6, c[0x0][0x2b8] ;  /* 0x0000ae0000067ab9 */ /* 0x000fe20000000800 */
[----:B--2---:R-:W3:Y:S04]  /*16cc0*/  LDL.LU.64 R2, [R1+0x48] ;  /* 0x0000480001027983 */ /* 0x004ee80000300a00 */
[----:B------:R-:W2:Y:S04]  /*16cd0*/  LDL.LU R0, [R1+0x40] ;  /* 0x0000400001007983 */ /* 0x000ea80000300800 */
[----:B------:R-:W4:Y:S04]  /*16ce0*/  LDL.LU R4, [R1+0x50] ;  /* 0x0000500001047983 */ /* 0x000f280000300800 */
[----:B------:R-:W4:Y:S04]  /*16cf0*/  LDL.LU R5, [R1+0x28] ;  /* 0x0000280001057983 */ /* 0x000f280000300800 */
[----:B------:R0:W5:Y:S02]  /*16d00*/  LDL R9, [R1+0x54] ;  /* 0x0000540001097983 */ /* 0x0001640000100800 */
[----:B0-----:R-:W-:Y:S01]  /*16d10*/  ISETP.NE.AND P0, PT, R7, 0x1, PT ;  /* 0x000000010700780c */ /* 0x001fe20003f05270 */
[----:B------:R-:W0:Y:S01]  /*16d20*/  S2R R10, SR_TID.X ;  /* 0x00000000000a7919 */ /* 0x000e220000002100 */
[----:B------:R-:W1:Y:S01]  /*16d30*/  S2R R8, SR_TID.X ;  /* 0x0000000000087919 */ /* 0x000e620000002100 */
[----:B0-----:R-:W-:-:S05]  /*16d40*/  IMAD.SHL.U32 R10, R10, 0x8, RZ ;  /* 0x000000080a0a7824 */ /* 0x001fca00078e00ff */
[----:B------:R-:W-:Y:S02]  /*16d50*/  LOP3.LUT R10, R10, 0x38, RZ, 0xc0, !PT ;  /* 0x000000380a0a7812 */ /* 0x000fe400078ec0ff */
[----:B-1----:R-:W-:-:S04]  /*16d60*/  LOP3.LUT R8, R8, 0x7f, RZ, 0xc0, !PT ;  /* 0x0000007f08087812 */ /* 0x002fc800078ec0ff */
[----:B------:R-:W-:Y:S01]  /*16d70*/  SHF.R.U32.HI R8, RZ, 0x3, R8 ;  /* 0x00000003ff087819 */ /* 0x000fe20000011608 */
[----:B---3--:R-:W-:Y:S02]  /*16d80*/  IMAD.MOV.U32 R3, RZ, RZ, R6 ;  /* 0x000000ffff037224 */ /* 0x008fe400078e0006 */
[----:B------:R-:W0:Y:S01]  /*16d90*/  @P0 LDC R6, c[0x0][0x450] ;  /* 0x00011400ff060b82 */ /* 0x000e220000000800 */
[----:B--2---:R-:W-:Y:S02]  /*16da0*/  IMAD R0, R0, UR4, RZ ;  /* 0x0000000400007c24 */ /* 0x004fe4000f8e02ff */
[----:B------:R-:W-:-:S04]  /*16db0*/  IMAD.WIDE.U32 R2, R18, UR4, R2 ;  /* 0x0000000412027c25 */ /* 0x000fc8000f8e0002 */
[----:B------:R-:W-:Y:S01]  /*16dc0*/  IMAD R0, R18, UR5, R0 ;  /* 0x0000000512007c24 */ /* 0x000fe2000f8e0200 */
[----:B------:R-:W-:-:S03]  /*16dd0*/  ULDC.64 UR4, c[0x0][0x2e0] ;  /* 0x0000b80000047ab9 */ /* 0x000fc60000000a00 */
[----:B------:R-:W-:Y:S02]  /*16de0*/  IMAD.IADD R3, R3, 0x1, R0 ;  /* 0x0000000103037824 */ /* 0x000fe400078e0200 */
[----:B----4-:R-:W-:Y:S02]  /*16df0*/  IMAD R0, R4, UR4, RZ ;  /* 0x0000000404007c24 */ /* 0x010fe4000f8e02ff */
[----:B------:R-:W1:Y:S01]  /*16e00*/  S2R R4, SR_TID.X ;  /* 0x0000000000047919 */ /* 0x000e620000002100 */
[----:B------:R-:W-:-:S04]  /*16e10*/  IMAD.WIDE.U32 R2, R5, UR4, R2 ;  /* 0x0000000405027c25 */ /* 0x000fc8000f8e0002 */
[----:B------:R-:W-:Y:S01]  /*16e20*/  IMAD R0, R5, UR5, R0 ;  /* 0x0000000505007c24 */ /* 0x000fe2000f8e0200 */
[----:B------:R-:W-:-:S04]  /*16e30*/  ULDC.64 UR4, c[0x0][0x2d0] ;  /* 0x0000b40000047ab9 */ /* 0x000fc80000000a00 */
[----:B------:R-:W-:Y:S02]  /*16e40*/  IADD3 R3, R3, R0, RZ ;  /* 0x0000000003037210 */ /* 0x000fe40007ffe0ff */
[----:B-1----:R-:W-:-:S04]  /*16e50*/  LOP3.LUT R4, R4, 0x7f, RZ, 0xc0, !PT ;  /* 0x0000007f04047812 */ /* 0x002fc800078ec0ff */
[----:B------:R-:W-:Y:S02]  /*16e60*/  SHF.R.U32.HI R5, RZ, 0x3, R4 ;  /* 0x00000003ff057819 */ /* 0x000fe40000011604 */
[----:B------:R-:W1:Y:S02]  /*16e70*/  S2R R4, SR_TID.X ;  /* 0x0000000000047919 */ /* 0x000e640000002100 */
[----:B-1----:R-:W-:-:S05]  /*16e80*/  IMAD.SHL.U32 R4, R4, 0x10, RZ ;  /* 0x0000001004047824 */ /* 0x002fca00078e00ff */
[----:B------:R-:W-:Y:S02]  /*16e90*/  LOP3.LUT R4, R5, 0x70, R4, 0xf8, !PT ;  /* 0x0000007005047812 */ /* 0x000fe400078ef804 */
[----:B------:R-:W1:Y:S03]  /*16ea0*/  @P0 LDC R5, c[0x0][0x44c] ;  /* 0x00011300ff050b82 */ /* 0x000e660000000800 */
[----:B------:R-:W-:-:S04]  /*16eb0*/  IMAD R0, R17, 0x40, R4 ;  /* 0x0000004011007824 */ /* 0x000fc800078e0204 */
[----:B------:R-:W-:Y:S02]  /*16ec0*/  IMAD.MOV.U32 R4, RZ, RZ, R0 ;  /* 0x000000ffff047224 */ /* 0x000fe400078e0000 */
[----:B-1----:R-:W-:-:S05]  /*16ed0*/  @P0 IMAD.HI.U32 R5, R0, R5, RZ ;  /* 0x0000000500050227 */ /* 0x002fca00078e00ff */
[----:B0-----:R-:W-:-:S05]  /*16ee0*/  @P0 SHF.R.U32.HI R4, RZ, R6, R5 ;  /* 0x00000006ff040219 */ /* 0x001fca0000011605 */
        /* <DEDUP_REMOVED lines=18> */
[----:B------:R-:W-:Y:S09]  /*17010*/  BRA.DIV UR4, `(.L_x_8311) ;  /* 0x0000005e044c7947 */ /* 0x000ff2000b800000 */
        /* <DEDUP_REMOVED lines=34> */
.L_x_8476:
        /* <DEDUP_REMOVED lines=11> */
.L_x_8312:
        /* <DEDUP_REMOVED lines=19> */
.L_x_8477:
[----:B------:R-:W-:Y:S05]  /*17420*/  BSYNC B0 ;  /* 0x0000000000007941 */ /* 0x000fea0003800000 */
.L_x_8313:
[----:B0-----:R-:W2:Y:S01]  /*17430*/  LDL R2, [R1+0x8] ;  /* 0x0000080001027983 */ /* 0x001ea20000100800 */
[----:B------:R-:W-:Y:S01]  /*17440*/  BSSY B0, `(.L_x_8315) ;  /* 0x00000a2000007945 */ /* 0x000fe20003800000 */
[----:B--2---:R-:W-:-:S13]  /*17450*/  LOP3.LUT P0, RZ, R2, 0x1, RZ, 0xc0, !PT ;  /* 0x0000000102ff7812 */ /* 0x004fda000780c0ff */
[----:B------:R-:W-:Y:S05]  /*17460*/  @!P0 BRA `(.L_x_8316) ;  /* 0x00000008007c8947 */ /* 0x000fea0003800000 */
[----:B------:R-:W2:Y:S04]  /*17470*/  LDL R5, [R1+0x4] ;  /* 0x0000040001057983 */ /* 0x000ea80000100800 */
        /* <DEDUP_REMOVED lines=10> */
.L_x_8478:
[----:B------:R-:W-:Y:S05]  /*17520*/  BSYNC B1 ;  /* 0x0000000000017941 */ /* 0x000fea0003800000 */
.L_x_8317:
        /* <DEDUP_REMOVED lines=9> */
.L_x_8320:
[----:B------:R-:W-:Y:S05]  /*175c0*/  BSYNC B1 ;  /* 0x0000000000017941 */ /* 0x000fea0003800000 */
.L_x_8319:
        /* <DEDUP_REMOVED lines=14> */
.L_x_8321:
        /* <DEDUP_REMOVED lines=16> */
.L_x_8322:
        /* <DEDUP_REMOVED lines=16> */
.L_x_8323:
        /* <DEDUP_REMOVED lines=16> */
.L_x_8324:
        /* <DEDUP_REMOVED lines=16> */
.L_x_8325:
        /* <DEDUP_REMOVED lines=16> */
.L_x_8326:
        /* <DEDUP_REMOVED lines=16> */
.L_x_8327:
        /* <DEDUP_REMOVED lines=16> */
.L_x_8328:
        /* <DEDUP_REMOVED lines=11> */
.L_x_8316:
[----:B------:R-:W-:Y:S05]  /*17e60*/  BSYNC B0 ;  /* 0x0000000000007941 */ /* 0x000fea0003800000 */
.L_x_8315:
        /* <DEDUP_REMOVED lines=14> */
[----:B--2---:R-:W-:Y:S01]  /*17f50*/  LOP3.LUT P2, RZ, R6, 0x1, RZ, 0xc0, !PT ;  /* 0x0000000106ff7812 */ /* 0x004fe2000784c0ff */
        /* <DEDUP_REMOVED lines=33> */
.L_x_8335:
[----:B-1----:R-:W2:Y:S01]  /*18170*/  LDL R2, [R1+0x4] ;  /* 0x0000040001027983 */ /* 0x002ea20000100800 */
[----:B------:R-:W-:Y:S01]  /*18180*/  BSSY B3, `(.L_x_8336) ;  /* 0x0000008000037945 */ /* 0x000fe20003800000 */
[----:B------:R-:W1:Y:S02]  /*18190*/  S2R R5, SR_TID.X ;  /* 0x0000000000057919 */ /* 0x000e640000002100 */
[----:B-1----:R-:W-:-:S04]  /*181a0*/  LOP3.LUT R5, R5, 0x7f, RZ, 0xc0, !PT ;  /* 0x0000007f05057812 */ /* 0x002fc800078ec0ff */
[----:B------:R-:W-:Y:S02]  /*181b0*/  ISETP.NE.AND P1, PT, R5, RZ, PT ;  /* 0x000000ff0500720c */ /* 0x000fe40003f25270 */
[----:B--2---:R-:W-:Y:S02]  /*181c0*/  LEA R3, R9, R2, 0x3 ;  /* 0x0000000209037211 */ /* 0x004fe400078e18ff */
[----:B------:R-:W-:-:S04]  /*181d0*/  SHF.L.U32 R2, R8, 0x1f, RZ ;  /* 0x0000001f08027819 */ /* 0x000fc800000006ff */
[----:B------:R-:W1:Y:S02]  /*181e0*/  SYNCS.PHASECHK.TRANS64.TRYWAIT P0, [R3+URZ+0x28c40], R2 ;  /* 0x028c4002030075a7 */ /* 0x000e64000800017f */
[----:B-1----:R-:W-:Y:S05]  /*181f0*/  @!P0 BRA `(.L_x_8337) ;  /* 0x0000005000488947 */ /* 0x002fea0003800000 */
.L_x_8479:
[----:B------:R-:W-:Y:S05]  /*18200*/  BSYNC B3 ;  /* 0x0000000000037941 */ /* 0x000fea0003800000 */
.L_x_8336:
        /* <DEDUP_REMOVED lines=9> */
.L_x_8339:
[----:B------:R-:W-:Y:S05]  /*182a0*/  BSYNC B3 ;  /* 0x0000000000037941 */ /* 0x000fea0003800000 */
.L_x_8338:
        /* <DEDUP_REMOVED lines=14> */
.L_x_8340:
        /* <DEDUP_REMOVED lines=14> */
.L_x_8480:
[----:B------:R-:W-:Y:S05]  /*18470*/  BSYNC B3 ;  /* 0x0000000000037941 */ /* 0x000fea0003800000 */
.L_x_8341:
        /* <DEDUP_REMOVED lines=11> */
.L_x_8344:
[----:B------:R-:W-:Y:S05]  /*18530*/  BSYNC B3 ;  /* 0x0000000000037941 */ /* 0x000fea0003800000 */
.L_x_8343:
        /* <DEDUP_REMOVED lines=11> */
.L_x_8345:
        /* <DEDUP_REMOVED lines=16> */
.L_x_8346:
        /* <DEDUP_REMOVED lines=16> */
.L_x_8347:
        /* <DEDUP_REMOVED lines=16> */
.L_x_8348:
        /* <DEDUP_REMOVED lines=16> */
.L_x_8349:
        /* <DEDUP_REMOVED lines=16> */
.L_x_8350:
        /* <DEDUP_REMOVED lines=16> */
.L_x_8351:
        /* <DEDUP_REMOVED lines=16> */
.L_x_8352:
        /* <DEDUP_REMOVED lines=11> */
.L_x_8334:
[----:B------:R-:W-:Y:S05]  /*18da0*/  BSYNC B1 ;  /* 0x0000000000017941 */ /* 0x000fea0003800000 */
.L_x_8333:
[----:B------:R-:W2:Y:S02]  /*18db0*/  LDL.LU R5, [R1+0x30] ;  /* 0x0000300001057983 */ /* 0x000ea40000300800 */
[----:B--2---:R-:W-:-:S07]  /*18dc0*/  VIADD R0, R5, 0xfffffffd ;  /* 0xfffffffd05007836 */ /* 0x004fce0000000000 */
.L_x_8332:
[----:B------:R-:W-:Y:S05]  /*18dd0*/  BSYNC B2 ;  /* 0x0000000000027941 */ /* 0x000fea0003800000 */
.L_x_8331:
[----:B------:R-:W-:-:S13]  /*18de0*/  ISETP.NE.AND P0, PT, R4, RZ, PT ;  /* 0x000000ff0400720c */ /* 0x000fda0003f05270 */
[----:B------:R-:W-:Y:S05]  /*18df0*/  @!P0 BRA `(.L_x_8330) ;  /* 0x0000001c00488947 */ /* 0x000fea0003800000 */
.L_x_8393:
[----:B------:R-:W2:Y:S04]  /*18e00*/  LDL R4, [R1+0x8] ;  /* 0x0000080001047983 */ /* 0x000ea80000100800 */
[----:B------:R-:W3:Y:S04]  /*18e10*/  LDL.LU R3, [R1+0xc] ;  /* 0x00000c0001037983 */ /* 0x000ee80000300800 */
[----:B------:R-:W4:Y:S01]  /*18e20*/  LDL.LU R2, [R1+0x18] ;  /* 0x0000180001027983 */ /* 0x000f220000300800 */
        /* <DEDUP_REMOVED lines=34> */
.L_x_8355:
[----:B0-----:R-:W2:Y:S01]  /*19050*/  LDL R2, [R1+0x4] ;  /* 0x0000040001027983 */ /* 0x001ea20000100800 */
[----:B------:R-:W-:Y:S01]  /*19060*/  BSSY B2, `(.L_x_8356) ;  /* 0x0000008000027945 */ /* 0x000fe20003800000 */
[----:B------:R-:W0:Y:S02]  /*19070*/  S2R R3, SR_TID.X ;  /* 0x0000000000037919 */ /* 0x000e240000002100 */
[----:B0-----:R-:W-:-:S04]  /*19080*/  LOP3.LUT R3, R3, 0x7f, RZ, 0xc0, !PT ;  /* 0x0000007f03037812 */ /* 0x001fc800078ec0ff */
[----:B------:R-:W-:Y:S01]  /*19090*/  ISETP.NE.AND P1, PT, R3, RZ, PT ;  /* 0x000000ff0300720c */ /* 0x000fe20003f25270 */
[----:B--2---:R-:W-:Y:S01]  /*190a0*/  IMAD R4, R7, 0x8, R2 ;  /* 0x0000000807047824 */ /* 0x004fe200078e0202 */
[----:B------:R-:W-:-:S04]  /*190b0*/  SHF.L.U32 R2, R6, 0x1f, RZ ;  /* 0x0000001f06027819 */ /* 0x000fc800000006ff */
[----:B------:R-:W0:Y:S02]  /*190c0*/  SYNCS.PHASECHK.TRANS64.TRYWAIT P0, [R4+URZ+0x28c40], R2 ;  /* 0x028c4002040075a7 */ /* 0x000e24000800017f */
[----:B0-----:R-:W-:Y:S05]  /*190d0*/  @!P0 BRA `(.L_x_8357) ;  /* 0x0000004000b88947 */ /* 0x001fea0003800000 */
.L_x_8481:
[----:B------:R-:W-:Y:S05]  /*190e0*/  BSYNC B2 ;  /* 0x0000000000027941 */ /* 0x000fea0003800000 */
.L_x_8356:
        /* <DEDUP_REMOVED lines=9> */
.L_x_8359:
[----:B------:R-:W-:Y:S05]  /*19180*/  BSYNC B2 ;  /* 0x0000000000027941 */ /* 0x000fea0003800000 */
.L_x_8358:
        /* <DEDUP_REMOVED lines=13> */
.L_x_8360:
        /* <DEDUP_REMOVED lines=14> */
.L_x_8482:
[----:B------:R-:W-:Y:S05]  /*19340*/  BSYNC B2 ;  /* 0x0000000000027941 */ /* 0x000fea0003800000 */
.L_x_8361:
        /* <DEDUP_REMOVED lines=11> */
.L_x_8364:
[----:B------:R-:W-:Y:S05]  /*19400*/  BSYNC B2 ;  /* 0x0000000000027941 */ /* 0x000fea0003800000 */
.L_x_8363:
        /* <DEDUP_REMOVED lines=10> */
.L_x_8365:
        /* <DEDUP_REMOVED lines=16> */
.L_x_8366:
        /* <DEDUP_REMOVED lines=16> */
.L_x_8367:
        /* <DEDUP_REMOVED lines=16> */
.L_x_8368:
        /* <DEDUP_REMOVED lines=16> */
.L_x_8369:
        /* <DEDUP_REMOVED lines=16> */
.L_x_8370:
        /* <DEDUP_REMOVED lines=16> */
.L_x_8371:
        /* <DEDUP_REMOVED lines=16> */
.L_x_8372:
        /* <DEDUP_REMOVED lines=11> */
.L_x_8354:
[----:B------:R-:W-:Y:S05]  /*19c60*/  BSYNC B1 ;  /* 0x0000000000017941 */ /* 0x000fea0003800000 */
.L_x_8353:
[----:B------:R-:W2:Y:S01]  /*19c70*/  LDL R2, [R1+0x8] ;  /* 0x0000080001027983 */ /* 0x000ea20000100800 */
[----:B------:R-:W-:Y:S01]  /*19c80*/  VIADD R7, R7, 0x1 ;  /* 0x0000000107077836 */ /* 0x000fe20000000000 */
[----:B------:R-:W-:Y:S04]  /*19c90*/  BSSY B1, `(.L_x_8373) ;  /* 0x00000e5000017945 */ /* 0x000fe80003800000 */
[----:B------:R-:W-:-:S04]  /*19ca0*/  ISETP.NE.AND P0, PT, R7, 0x2, PT ;  /* 0x000000020700780c */ /* 0x000fc80003f05270 */
[----:B0-----:R-:W-:Y:S02]  /*19cb0*/  SEL R9, R7, RZ, P0 ;  /* 0x000000ff07097207 */ /* 0x001fe40000000000 */
        /* <DEDUP_REMOVED lines=31> */
.L_x_8375:
[----:B-1----:R-:W2:Y:S01]  /*19eb0*/  LDL R2, [R1+0x4] ;  /* 0x0000040001027983 */ /* 0x002ea20000100800 */
[----:B------:R-:W-:Y:S01]  /*19ec0*/  BSSY B2, `(.L_x_8376) ;  /* 0x0000008000027945 */ /* 0x000fe20003800000 */
[----:B------:R-:W1:Y:S02]  /*19ed0*/  S2R R3, SR_TID.X ;  /* 0x0000000000037919 */ /* 0x000e640000002100 */
[----:B-1----:R-:W-:-:S04]  /*19ee0*/  LOP3.LUT R3, R3, 0x7f, RZ, 0xc0, !PT ;  /* 0x0000007f03037812 */ /* 0x002fc800078ec0ff */
[----:B------:R-:W-:Y:S01]  /*19ef0*/  ISETP.NE.AND P1, PT, R3, RZ, PT ;  /* 0x000000ff0300720c */ /* 0x000fe20003f25270 */
[----:B--2---:R-:W-:Y:S01]  /*19f00*/  IMAD R4, R9, 0x8, R2 ;  /* 0x0000000809047824 */ /* 0x004fe200078e0202 */
[----:B------:R-:W-:-:S04]  /*19f10*/  SHF.L.U32 R2, R8, 0x1f, RZ ;  /* 0x0000001f08027819 */ /* 0x000fc800000006ff */
[----:B------:R-:W1:Y:S02]  /*19f20*/  SYNCS.PHASECHK.TRANS64.TRYWAIT P0, [R4+URZ+0x28c40], R2 ;  /* 0x028c4002040075a7 */ /* 0x000e64000800017f */
[----:B-1----:R-:W-:Y:S05]  /*19f30*/  @!P0 BRA `(.L_x_8377) ;  /* 0x0000003400488947 */ /* 0x002fea0003800000 */
.L_x_8483:
[----:B------:R-:W-:Y:S05]  /*19f40*/  BSYNC B2 ;  /* 0x0000000000027941 */ /* 0x000fea0003800000 */
.L_x_8376:
        /* <DEDUP_REMOVED lines=9> */
.L_x_8379:
[----:B------:R-:W-:Y:S05]  /*19fe0*/  BSYNC B2 ;  /* 0x0000000000027941 */ /* 0x000fea0003800000 */
.L_x_8378:
        /* <DEDUP_REMOVED lines=11> */
[----:B---3--:R-:W-:Y:S01]  /*1a0a0*/  IMAD R6, R6, 0x40, R5 ;  /* 0x0000004006067824 */ /* 0x008fe200078e0205 */
[----:B------:R-:W-:Y:S01]  /*1a0b0*/  IADD3 R5, R4, 0x28c30, RZ ;  /* 0x00028c3004057810 */ /* 0x000fe20007ffe0ff */
[----:B------:R-:W-:-:S09]  /*1a0c0*/  VIADD R3, R3, 0x22400 ;  /* 0x0002240003037836 */ /* 0x000fd20000000000 */
.L_x_8380:
        /* <DEDUP_REMOVED lines=14> */
.L_x_8484:
[----:B------:R-:W-:Y:S05]  /*1a1b0*/  BSYNC B2 ;  /* 0x0000000000027941 */ /* 0x000fea0003800000 */
.L_x_8381:
        /* <DEDUP_REMOVED lines=11> */
.L_x_8384:
[----:B------:R-:W-:Y:S05]  /*1a270*/  BSYNC B2 ;  /* 0x0000000000027941 */ /* 0x000fea0003800000 */
.L_x_8383:
        /* <DEDUP_REMOVED lines=11> */
.L_x_8385:
        /* <DEDUP_REMOVED lines=16> */
.L_x_8386:
        /* <DEDUP_REMOVED lines=16> */
.L_x_8387:
        /* <DEDUP_REMOVED lines=16> */
.L_x_8388:
        /* <DEDUP_REMOVED lines=16> */
.L_x_8389:
        /* <DEDUP_REMOVED lines=16> */
.L_x_8390:
        /* <DEDUP_REMOVED lines=16> */
.L_x_8391:
        /* <DEDUP_REMOVED lines=16> */
.L_x_8392:
        /* <DEDUP_REMOVED lines=11> */
.L_x_8374:
[----:B------:R-:W-:Y:S05]  /*1aae0*/  BSYNC B1 ;  /* 0x0000000000017941 */ /* 0x000fea0003800000 */
.L_x_8373:
[C---:B------:R-:W-:Y:S01]  /*1aaf0*/  ISETP.GT.AND P0, PT, R0.reuse, 0x1, PT ;  /* 0x000000010000780c */ /* 0x040fe20003f04270 */
[----:B------:R-:W-:-:S12]  /*1ab00*/  VIADD R0, R0, 0xfffffffe ;  /* 0xfffffffe00007836 */ /* 0x000fd80000000000 */
[----:B------:R-:W-:Y:S05]  /*1ab10*/  @P0 BRA `(.L_x_8393) ;  /* 0xffffffe000b80947 */ /* 0x000fea000383ffff */
.L_x_8330:
[----:B------:R-:W-:Y:S05]  /*1ab20*/  BSYNC B0 ;  /* 0x0000000000007941 */ /* 0x000fea0003800000 */
.L_x_8329:
        /* <DEDUP_REMOVED lines=23> */
[----:B-1----:R-:W-:-:S07]  /*1aca0*/  IADD3 R16, R4, UR36, R7 ;  /* 0x0000002404107c10 */ /* 0x002fce000fffe007 */
.L_x_8395:
[----:B------:R-:W-:Y:S05]  /*1acb0*/  BSYNC B0 ;  /* 0x0000000000007941 */ /* 0x000fea0003800000 */
.L_x_8394:
[----:B------:R-:W-:-:S05]  /*1acc0*/  SEL R0, R0, RZ, P0 ;  /* 0x000000ff00007207 */ /* 0x000fca0000000000 */
[----:B------:R2:W-:Y:S02]  /*1acd0*/  STL [R1+0xc], R0 ;  /* 0x00000c0001007387 */ /* 0x0005e40000100800 */
.L_x_8297:
[----:B------:R-:W-:Y:S05]  /*1ace0*/  BSYNC B7 ;  /* 0x0000000000077941 */ /* 0x000fea0003800000 */
.L_x_8295:
        /* <DEDUP_REMOVED lines=13> */
.L_x_8396:
        /* <DEDUP_REMOVED lines=13> */
[----:B------:R-:W-:Y:S01]  /*1ae90*/  SHFL.IDX PT, R4, R16, 0x1, 0x1f ;  /* 0x00201f0010047f89 */ /* 0x000fe200000e0000 */
[C---:B------:R-:W-:Y:S02]  /*1aea0*/  ISETP.GE.U32.AND P4, PT, R7.reuse, 0x8, PT ;  /* 0x000000080700780c */ /* 0x040fe40003f86070 */
[C---:B------:R-:W-:Y:S01]  /*1aeb0*/  ISETP.GE.U32.AND P5, PT, R7.reuse, 0x10, PT ;  /* 0x000000100700780c */ /* 0x040fe20003fa6070 */
[----:B-1----:R-:W-:Y:S01]  /*1aec0*/  IMAD.MOV.U32 R2, RZ, RZ, RZ ;  /* 0x000000ffff027224 */ /* 0x002fe200078e00ff */
[----:B--2---:R-:W-:Y:S02]  /*1aed0*/  @!P1 MOV R2, R3 ;  /* 0x0000000300029202 */ /* 0x004fe40000000f00 */
[----:B------:R-:W-:-:S03]  /*1aee0*/  ISETP.NE.AND P1, PT, R7, RZ, PT ;  /* 0x000000ff0700720c */ /* 0x000fc60003f25270 */
[----:B0-----:R-:W0:Y:S02]  /*1aef0*/  SHFL.UP PT, R14, R2, 0x1, RZ ;  /* 0x04200000020e7989 */ /* 0x001e2400000e00ff */
        /* <DEDUP_REMOVED lines=13> */
[----:B------:R-:W-:Y:S02]  /*1afd0*/  IMAD.IADD R3, R3, 0x1, R0 ;  /* 0x0000000103037824 */ /* 0x000fe400078e0200 */
[----:B------:R0:W1:Y:S04]  /*1afe0*/  SHFL.IDX PT, R0, R16, RZ, 0x1f ;  /* 0x00001fff10007589 */ /* 0x00006800000e0000 */
[----:B------:R0:W2:Y:S02]  /*1aff0*/  SHFL.IDX PT, R16, R3, 0x1f, 0x1f ;  /* 0x03e01f0003107f89 */ /* 0x0000a400000e0000 */
.L_x_8494:
[----:B------:R-:W-:Y:S02]  /*1b000*/  ULDC UR4, c[0x0][0xc38] ;  /* 0x00030e0000047ab9 */ /* 0x000fe40000000800 */
[----:B------:R-:W-:-:S04]  /*1b010*/  IMAD.U32 R5, RZ, RZ, UR4 ;  /* 0x00000004ff057e24 */ /* 0x000fc8000f8e00ff */
[----:B0-2---:R-:W-:-:S04]  /*1b020*/  IMAD R16, R16, R5, RZ ;  /* 0x0000000510107224 */ /* 0x005fc800078e02ff */
[----:B------:R-:W-:-:S05]  /*1b030*/  IMAD.IADD R4, R4, 0x1, R16 ;  /* 0x0000000104047824 */ /* 0x000fca00078e0210 */
[----:B-1----:R-:W-:-:S13]  /*1b040*/  ISETP.GT.AND P6, PT, R4, R0, PT ;  /* 0x000000000400720c */ /* 0x002fda0003fc4270 */
[----:B------:R-:W-:Y:S05]  /*1b050*/  @P6 BRA `(.L_x_8399) ;  /* 0x00000000009c6947 */ /* 0x000fea0003800000 */
.L_x_8404:
        /* <DEDUP_REMOVED lines=14> */
.L_x_8402:
[----:B------:R-:W-:Y:S05]  /*1b140*/  BSYNC B0 ;  /* 0x0000000000007941 */ /* 0x000fea0003800000 */
.L_x_8401:
        /* <DEDUP_REMOVED lines=18> */
.L_x_8502:
[----:B------:R-:W-:Y:S02]  /*1b270*/  ULDC UR4, c[0x0][0xc38] ;  /* 0x00030e0000047ab9 */ /* 0x000fe40000000800 */
[----:B------:R-:W-:-:S04]  /*1b280*/  IMAD.U32 R5, RZ, RZ, UR4 ;  /* 0x00000004ff057e24 */ /* 0x000fc8000f8e00ff */
[----:B-1----:R-:W-:-:S04]  /*1b290*/  IMAD R16, R16, R5, RZ ;  /* 0x0000000510107224 */ /* 0x002fc800078e02ff */
[----:B------:R-:W-:-:S05]  /*1b2a0*/  IMAD.IADD R4, R16, 0x1, R4 ;  /* 0x0000000110047824 */ /* 0x000fca00078e0204 */
[----:B------:R-:W-:-:S13]  /*1b2b0*/  ISETP.GT.AND P6, PT, R4, R0, PT ;  /* 0x000000000400720c */ /* 0x000fda0003fc4270 */
[----:B------:R-:W-:Y:S05]  /*1b2c0*/  @!P6 BRA `(.L_x_8404) ;  /* 0xfffffffc0064e947 */ /* 0x000fea000383ffff */
.L_x_8399:
        /* <DEDUP_REMOVED lines=8> */
.L_x_8506:
[----:B------:R-:W-:Y:S02]  /*1b350*/  ISETP.NE.AND P0, PT, R4, RZ, PT ;  /* 0x000000ff0400720c */ /* 0x000fe40003f05270 */
[----:B------:R-:W-:-:S11]  /*1b360*/  MOV R4, RZ ;  /* 0x000000ff00047202 */ /* 0x000fd60000000f00 */
[----:B------:R-:W-:Y:S05]  /*1b370*/  @!P0 BRA `(.L_x_8406) ;  /* 0x0000000000148947 */ /* 0x000fea0003800000 */
[----:B------:R-:W-:Y:S01]  /*1b380*/  UMOV UR4, 0xffffffff ;  /* 0xffffffff00047882 */ /* 0x000fe20000000000 */
[----:B------:R-:W-:Y:S02]  /*1b390*/  VIADD R12, R6, 0xffffffff ;  /* 0xffffffff060c7836 */ /* 0x000fe40000000000 */
[----:B------:R-:W-:Y:S05]  /*1b3a0*/  BRA.DIV UR4, `(.L_x_8407) ;  /* 0x0000002a04987947 */ /* 0x000fea000b800000 */
[----:B0-----:R0:W3:Y:S02]  /*1b3b0*/  SHFL.IDX PT, R3, R3, R12, 0x1f ;  /* 0x00001f0c03037589 */ /* 0x0010e400000e0000 */
.L_x_8509:
[----:B---3--:R-:W-:-:S07]  /*1b3c0*/  IMAD.MOV.U32 R4, RZ, RZ, R3 ;  /* 0x000000ffff047224 */ /* 0x008fce00078e0003 */
.L_x_8406:
[----:B01----:R-:W0:Y:S01]  /*1b3d0*/  LDC.64 R2, c[0x0][0xc90] ;  /* 0x00032400ff027b82 */ /* 0x003e220000000a00 */
[----:B------:R-:W-:-:S04]  /*1b3e0*/  IMAD.IADD R19, R6, 0x1, R19 ;  /* 0x0000000106137824 */ /* 0x000fc800078e0213 */
[----:B0-----:R-:W-:-:S05]  /*1b3f0*/  IMAD.WIDE R2, R19, 0x4, R2 ;  /* 0x0000000413027825 */ /* 0x001fca00078e0202 */
[----:B------:R-:W2:Y:S01]  /*1b400*/  LDG.E R7, desc[UR40][R2.64] ;  /* 0x0000002802077981 */ /* 0x000ea2000c1e1900 */
        /* <DEDUP_REMOVED lines=62> */
.L_x_8400:
[----:B------:R-:W-:Y:S01]  /*1b7f0*/  UMOV UR4, URZ ;  /* 0x0000003f00047c82 */ /* 0x000fe20008000000 */
[----:B------:R-:W-:Y:S01]  /*1b800*/  UMOV UR5, URZ ;  /* 0x0000003f00057c82 */ /* 0x000fe20008000000 */
[----:B------:R-:W-:Y:S01]  /*1b810*/  ULDC UR6, c[0x0][0xc3c] ;  /* 0x00030f0000067ab9 */ /* 0x000fe20000000800 */
[----:B------:R-:W-:Y:S02]  /*1b820*/  IMAD.MOV.U32 R16, RZ, RZ, R0 ;  /* 0x000000ffff107224 */ /* 0x000fe400078e0000 */
[----:B------:R-:W-:Y:S02]  /*1b830*/  IMAD.U32 R17, RZ, RZ, UR4 ;  /* 0x00000004ff117e24 */ /* 0x000fe4000f8e00ff */
[----:B------:R-:W-:Y:S02]  /*1b840*/  IMAD.U32 R18, RZ, RZ, UR5 ;  /* 0x00000005ff127e24 */ /* 0x000fe4000f8e00ff */
[----:B------:R-:W-:-:S07]  /*1b850*/  IMAD.U32 R19, RZ, RZ, UR6 ;  /* 0x00000006ff137e24 */ /* 0x000fce000f8e00ff */
.L_x_8408:
        /* <DEDUP_REMOVED lines=12> */
.L_x_8397:
[----:B------:R-:W-:Y:S02]  /*1b920*/  ULDC UR4, c[0x0][0xc3c] ;  /* 0x00030f0000047ab9 */ /* 0x000fe40000000800 */
[----:B---3--:R-:W-:-:S13]  /*1b930*/  ISETP.GE.AND P0, PT, R19, UR4, PT ;  /* 0x0000000413007c0c */ /* 0x008fda000bf06270 */
[----:B------:R-:W-:Y:S05]  /*1b940*/  @!P0 BRA `(.L_x_8409) ;  /* 0xffffff8000548947 */ /* 0x000fea000383ffff */
[----:B------:R-:W-:Y:S05]  /*1b950*/  BSYNC B8 ;  /* 0x0000000000087941 */ /* 0x000fea0003800000 */
.L_x_8245:
        /* <DEDUP_REMOVED lines=12> */
.L_x_8510:
[----:B------:R-:W-:Y:S05]  /*1ba20*/  BSYNC B0 ;  /* 0x0000000000007941 */ /* 0x000fea0003800000 */
.L_x_8410:
[----:B------:R-:W-:-:S03]  /*1ba30*/  UMOV UR4, 0xffffffff ;  /* 0xffffffff00047882 */ /* 0x000fc60000000000 */
[----:B------:R-:W-:Y:S05]  /*1ba40*/  BRA.DIV UR4, `(.L_x_8412) ;  /* 0x00000026042c7947 */ /* 0x000fea000b800000 */
[----:B------:R-:W1:Y:S02]  /*1ba50*/  S2R R2, SR_TID.X ;  /* 0x0000000000027919 */ /* 0x000e640000002100 */
[----:B-1----:R-:W-:-:S04]  /*1ba60*/  SHF.R.U32.HI R2, RZ, 0x5, R2 ;  /* 0x00000005ff027819 */ /* 0x002fc80000011602 */
[----:B------:R-:W-:-:S05]  /*1ba70*/  LOP3.LUT R2, R2, 0x3, RZ, 0xc0, !PT ;  /* 0x0000000302027812 */ /* 0x000fca00078ec0ff */
[----:B------:R1:W2:Y:S02]  /*1ba80*/  SHFL.IDX PT, R14, R2, RZ, 0x1f ;  /* 0x00001fff020e7589 */ /* 0x0002a400000e0000 */
.L_x_8513:
[----:B--2---:R-:W-:-:S13]  /*1ba90*/  ISETP.NE.AND P0, PT, R14, RZ, PT ;  /* 0x000000ff0e00720c */ /* 0x004fda0003f05270 */
[----:B------:R-:W-:Y:S05]  /*1baa0*/  @P0 BRA `(.L_x_8097) ;  /* 0x0000000000940947 */ /* 0x000fea0003800000 */
[----:B------:R-:W-:-:S03]  /*1bab0*/  UMOV UR4, 0xffffffff ;  /* 0xffffffff00047882 */ /* 0x000fc60000000000 */
[----:B------:R-:W-:Y:S05]  /*1bac0*/  BRA.DIV UR4, `(.L_x_8413) ;  /* 0x0000002604407947 */ /* 0x000fea000b800000 */
[----:B------:R-:W-:-:S13]  /*1bad0*/  ELECT P6, URZ, PT ;  /* 0x00000000003f782f */ /* 0x000fda00038c0000 */
.L_x_8516:
[----:B------:R-:W-:Y:S05]  /*1bae0*/  @!P6 BRA `(.L_x_8097) ;  /* 0x000000000084e947 */ /* 0x000fea0003800000 */
[----:B-1----:R-:W2:Y:S02]  /*1baf0*/  LDL.LU R2, [R1+0x58] ;  /* 0x0000580001027983 */ /* 0x002ea40000300800 */
[----:B--2---:R-:W-:-:S04]  /*1bb00*/  LOP3.LUT R2, R2, 0x2, RZ, 0xfc, !PT ;  /* 0x0000000202027812 */ /* 0x004fc800078efcff */
[----:B------:R-:W-:-:S13]  /*1bb10*/  ISETP.NE.AND P2, PT, R2, 0x3, PT ;  /* 0x000000030200780c */ /* 0x000fda0003f45270 */
[----:B------:R-:W-:Y:S05]  /*1bb20*/  @!P2 BRA `(.L_x_8414) ;  /* 0x000000000004a947 */ /* 0x000fea0003800000 */
[----:B------:R-:W-:Y:S01]  /*1bb30*/  BPT.TRAP 0x1 ;  /* 0x000000040000795c */ /* 0x000fe20000300000 */
.L_x_8414:
        /* <DEDUP_REMOVED lines=14> */
.L_x_8517:
[----:B------:R-:W1:Y:S02]  /*1bc20*/  SYNCS.PHASECHK.TRANS64.TRYWAIT P0, [R7+URZ], R2 ;  /* 0x00000002070075a7 */ /* 0x000e64000800017f */
[----:B-1----:R-:W-:Y:S05]  /*1bc30*/  @!P0 BRA `(.L_x_8416) ;  /* 0x0000002400188947 */ /* 0x002fea0003800000 */
.L_x_8518:
[----:B------:R-:W-:Y:S05]  /*1bc40*/  @!P2 BRA `(.L_x_8417) ;  /* 0x000000000004a947 */ /* 0x000fea0003800000 */
[----:B------:R-:W-:Y:S01]  /*1bc50*/  BPT.TRAP 0x1 ;  /* 0x000000040000795c */ /* 0x000fe20000300000 */
.L_x_8417:
[----:B------:R-:W2:Y:S01]  /*1bc60*/  LDL.LU R4, [R1+0xc] ;  /* 0x00000c0001047983 */ /* 0x000ea20000300800 */
[----:B------:R-:W-:-:S04]  /*1bc70*/  VIADD R0, R0, 0x28c60 ;  /* 0x00028c6000007836 */ /* 0x000fc80000000000 */
[----:B--2---:R-:W-:-:S04]  /*1bc80*/  IMAD R4, R4, 0x8, R0 ;  /* 0x0000000804047824 */ /* 0x004fc800078e0200 */
[----:B------:R-:W2:Y:S02]  /*1bc90*/  SYNCS.PHASECHK.TRANS64.TRYWAIT P0, [R4+URZ], R5 ;  /* 0x00000005040075a7 */ /* 0x000ea4000800017f */
[----:B--2---:R-:W-:Y:S05]  /*1bca0*/  @!P0 BRA `(.L_x_8418) ;  /* 0x0000002400108947 */ /* 0x004fea0003800000 */
.L_x_8519:
[----:B------:R-:W-:-:S07]  /*1bcb0*/  LEA R3, R3, R0, 0x3 ;  /* 0x0000000003037211 */ /* 0x000fce00078e18ff */
.L_x_8419:
[----:B---3--:R3:W4:Y:S02]  /*1bcc0*/  SYNCS.PHASECHK.TRANS64.TRYWAIT P0, [R3+URZ], R2 ;  /* 0x00000002030075a7 */ /* 0x008724000800017f */
[----:B----4-:R-:W-:Y:S05]  /*1bcd0*/  @!P0 NANOSLEEP.SYNCS 0x989680 ;  /* 0x009896800000895d */ /* 0x010fea0003900000 */
[----:B------:R-:W4:Y:S02]  /*1bce0*/  @!P0 SYNCS.PHASECHK.TRANS64 P0, [R3+URZ], R2 ;  /* 0x00000002030085a7 */ /* 0x000f24000800007f */
[----:B----4-:R-:W-:Y:S05]  /*1bcf0*/  @!P0 BRA `(.L_x_8419) ;  /* 0xfffffffc00f08947 */ /* 0x010fea000383ffff */
.L_x_8097:
[----:B------:R-:W-:Y:S05]  /*1bd00*/  BSYNC B9 ;  /* 0x0000000000097941 */ /* 0x000fea0003800000 */
.L_x_8094:
[----:B------:R-:W-:Y:S05]  /*1bd10*/  EXIT ;  /* 0x000000000000794d */ /* 0x000fea0003800000 */
.L_x_8113:
[----:B0-----:R0:W1:Y:S02]  /*1bd20*/  SYNCS.PHASECHK.TRANS64.TRYWAIT P5, [R68+URZ+0x28c90], R71 ;  /* 0x028c9047440075a7 */ /* 0x00106400080a017f */
[----:B-1----:R-:W-:Y:S05]  /*1bd30*/  @!P5 NANOSLEEP.SYNCS 0x989680 ;  /* 0x009896800000d95d */ /* 0x002fea0003900000 */
[----:B------:R-:W1:Y:S02]  /*1bd40*/  @!P5 SYNCS.PHASECHK.TRANS64 P5, [R68+URZ+0x28c90], R71 ;  /* 0x028c90474400d5a7 */ /* 0x000e6400080a007f */
[----:B-1----:R-:W-:Y:S05]  /*1bd50*/  @!P5 BRA `(.L_x_8113) ;  /* 0xfffffffc00f0d947 */ /* 0x002fea000383ffff */
[----:B------:R-:W-:Y:S05]  /*1bd60*/  BRA `(.L_x_8420) ;  /* 0xfffffe6800747947 */ /* 0x000fea000383ffff */
.L_x_8123:
[----:B-1----:R1:W2:Y:S02]  /*1bd70*/  SYNCS.PHASECHK.TRANS64.TRYWAIT P5, [R68+URZ+0x28c90], R71 ;  /* 0x028c9047440075a7 */ /* 0x0022a400080a017f */
[----:B--2---:R-:W-:Y:S05]  /*1bd80*/  @!P5 NANOSLEEP.SYNCS 0x989680 ;  /* 0x009896800000d95d */ /* 0x004fea0003900000 */
[----:B------:R-:W2:Y:S02]  /*1bd90*/  @!P5 SYNCS.PHASECHK.TRANS64 P5, [R68+URZ+0x28c90], R71 ;  /* 0x028c90474400d5a7 */ /* 0x000ea400080a007f */
[----:B--2---:R-:W-:Y:S05]  /*1bda0*/  @!P5 BRA `(.L_x_8123) ;  /* 0xfffffffc00f0d947 */ /* 0x004fea000383ffff */
[----:B------:R-:W-:Y:S05]  /*1bdb0*/  BRA `(.L_x_8421) ;  /* 0xfffffe7000cc7947 */ /* 0x000fea000383ffff */
.L_x_8128:
[----:B0-----:R0:W1:Y:S02]  /*1bdc0*/  SYNCS.PHASECHK.TRANS64.TRYWAIT P5, [R68+URZ+0x28c90], R71 ;  /* 0x028c9047440075a7 */ /* 0x00106400080a017f */
[----:B-1----:R-:W-:Y:S05]  /*1bdd0*/  @!P5 NANOSLEEP.SYNCS 0x989680 ;  /* 0x009896800000d95d */ /* 0x002fea0003900000 */
[----:B------:R-:W1:Y:S02]  /*1bde0*/  @!P5 SYNCS.PHASECHK.TRANS64 P5, [R68+URZ+0x28c90], R71 ;  /* 0x028c90474400d5a7 */ /* 0x000e6400080a007f */
[----:B-1----:R-:W-:Y:S05]  /*1bdf0*/  @!P5 BRA `(.L_x_8128) ;  /* 0xfffffffc00f0d947 */ /* 0x002fea000383ffff */
[----:B------:R-:W-:Y:S05]  /*1be00*/  BRA `(.L_x_8422) ;  /* 0xfffffe7800dc7947 */ /* 0x000fea000383ffff */
.L_x_8132:
[----:B------:R0:W0:Y:S02]  /*1be10*/  SYNCS.PHASECHK.TRANS64.TRYWAIT P0, [R68+URZ+0x28cb0], R71 ;  /* 0x028cb047440075a7 */ /* 0x000024000800017f */
[----:B0-----:R-:W-:Y:S05]  /*1be20*/  @!P0 NANOSLEEP.SYNCS 0x989680 ;  /* 0x009896800000895d */ /* 0x001fea0003900000 */
[----:B------:R-:W0:Y:S02]  /*1be30*/  @!P0 SYNCS.PHASECHK.TRANS64 P0, [R68+URZ+0x28cb0], R71 ;  /* 0x028cb047440085a7 */ /* 0x000e24000800007f */
[----:B0-----:R-:W-:Y:S05]  /*1be40*/  @!P0 BRA `(.L_x_8132) ;  /* 0xfffffffc00f08947 */ /* 0x001fea000383ffff */
[----:B------:R-:W-:Y:S05]  /*1be50*/  BRA `(.L_x_8423) ;  /* 0xfffffe7c00547947 */ /* 0x000fea000383ffff */
.L_x_8143:
[----:B-1----:R1:W2:Y:S02]  /*1be60*/  SYNCS.PHASECHK.TRANS64.TRYWAIT P1, [R20+URZ+0x28c50], R3 ;  /* 0x028c5003140075a7 */ /* 0x0022a4000802017f */
[----:B--2---:R-:W-:Y:S05]  /*1be70*/  @!P1 NANOSLEEP.SYNCS 0x989680 ;  /* 0x009896800000995d */ /* 0x004fea0003900000 */
[----:B------:R-:W2:Y:S02]  /*1be80*/  @!P1 SYNCS.PHASECHK.TRANS64 P1, [R20+URZ+0x28c50], R3 ;  /* 0x028c5003140095a7 */ /* 0x000ea4000802007f */
[----:B--2---:R-:W-:Y:S05]  /*1be90*/  @!P1 BRA `(.L_x_8143) ;  /* 0xfffffffc00f09947 */ /* 0x004fea000383ffff */
[----:B------:R-:W-:Y:S05]  /*1bea0*/  BRA `(.L_x_8424) ;  /* 0xfffffe8800a47947 */ /* 0x000fea000383ffff */
.L_x_8150:
[----:B-1----:R1:W2:Y:S02]  /*1beb0*/  SYNCS.PHASECHK.TRANS64.TRYWAIT P2, [R3+URZ+0x28c50], R4 ;  /* 0x028c5004030075a7 */ /* 0x0022a4000804017f */
[----:B--2---:R-:W-:Y:S05]  /*1bec0*/  @!P2 NANOSLEEP.SYNCS 0x989680 ;  /* 0x009896800000a95d */ /* 0x004fea0003900000 */
[----:B------:R-:W2:Y:S02]  /*1bed0*/  @!P2 SYNCS.PHASECHK.TRANS64 P2, [R3+URZ+0x28c50], R4 ;  /* 0x028c50040300a5a7 */ /* 0x000ea4000804007f */
[----:B--2---:R-:W-:Y:S05]  /*1bee0*/  @!P2 BRA `(.L_x_8150) ;  /* 0xfffffffc00f0a947 */ /* 0x004fea000383ffff */
[----:B------:R-:W-:Y:S05]  /*1bef0*/  BRA `(.L_x_8149) ;  /* 0xfffffe9400cc7947 */ /* 0x000fea000383ffff */
.L_x_8163:
        /* <DEDUP_REMOVED lines=8> */
.L_x_8426:
[----:B------:R-:W-:Y:S05]  /*1bf80*/  BSYNC B1 ;  /* 0x0000000000017941 */ /* 0x000fea0003800000 */
.L_x_8425:
        /* <DEDUP_REMOVED lines=8> */
.L_x_8427:
[----:B------:R-:W-:Y:S02]  /*1c010*/  IMAD.MOV.U32 R13, RZ, RZ, R8 ;  /* 0x000000ffff0d7224 */ /* 0x000fe400078e0008 */
[----:B------:R-:W-:-:S07]  /*1c020*/  IMAD.MOV.U32 R0, RZ, RZ, R14 ;  /* 0x000000ffff007224 */ /* 0x000fce00078e000e */
[----:B------:R-:W-:Y:S05]  /*1c030*/  WARPSYNC.COLLECTIVE R15, `(.L_x_8428) ;  /* 0x000000000f087348 */ /* 0x000fea0003c00000 */
[----:B------:R0:W1:Y:S02]  /*1c040*/  SHFL.IDX P6, R14, R13, R12, R11 ;  /* 0x0000000c0d0e7389 */ /* 0x00006400000c000b */
[----:B01----:R-:W-:Y:S01]  /*1c050*/  ENDCOLLECTIVE ;  /* 0x000000000000791b */ /* 0x003fe20003800000 */
.L_x_8428:
[----:B------:R-:W-:Y:S02]  /*1c060*/  IMAD.MOV.U32 R13, RZ, RZ, R7 ;  /* 0x000000ffff0d7224 */ /* 0x000fe400078e0007 */
[----:B------:R-:W-:-:S07]  /*1c070*/  IMAD.MOV.U32 R5, RZ, RZ, R14 ;  /* 0x000000ffff057224 */ /* 0x000fce00078e000e */
[----:B------:R-:W-:Y:S05]  /*1c080*/  WARPSYNC.COLLECTIVE R15, `(.L_x_8429) ;  /* 0x000000000f087348 */ /* 0x000fea0003c00000 */
[----:B------:R0:W1:Y:S02]  /*1c090*/  SHFL.IDX P6, R14, R13, R12, R11 ;  /* 0x0000000c0d0e7389 */ /* 0x00006400000c000b */
[----:B01----:R-:W-:Y:S01]  /*1c0a0*/  ENDCOLLECTIVE ;  /* 0x000000000000791b */ /* 0x003fe20003800000 */
.L_x_8429:
[----:B------:R-:W-:Y:S05]  /*1c0b0*/  BRA `(.L_x_8430) ;  /* 0xfffffeac00747947 */ /* 0x000fea000383ffff */
.L_x_8166:
        /* <DEDUP_REMOVED lines=8> */
.L_x_8432:
[----:B------:R-:W-:Y:S05]  /*1c140*/  BSYNC B1 ;  /* 0x0000000000017941 */ /* 0x000fea0003800000 */
.L_x_8431:
        /* <DEDUP_REMOVED lines=8> */
.L_x_8433:
[----:B------:R-:W-:Y:S02]  /*1c1d0*/  IMAD.MOV.U32 R13, RZ, RZ, R8 ;  /* 0x000000ffff0d7224 */ /* 0x000fe400078e0008 */
[----:B------:R-:W-:-:S07]  /*1c1e0*/  IMAD.MOV.U32 R0, RZ, RZ, R14 ;  /* 0x000000ffff007224 */ /* 0x000fce00078e000e */
[----:B------:R-:W-:Y:S05]  /*1c1f0*/  WARPSYNC.COLLECTIVE R15, `(.L_x_8434) ;  /* 0x000000000f087348 */ /* 0x000fea0003c00000 */
[----:B------:R0:W1:Y:S02]  /*1c200*/  SHFL.IDX P6, R14, R13, R12, R11 ;  /* 0x0000000c0d0e7389 */ /* 0x00006400000c000b */
[----:B01----:R-:W-:Y:S01]  /*1c210*/  ENDCOLLECTIVE ;  /* 0x000000000000791b */ /* 0x003fe20003800000 */
.L_x_8434:
[----:B------:R-:W-:Y:S02]  /*1c220*/  IMAD.MOV.U32 R13, RZ, RZ, R7 ;  /* 0x000000ffff0d7224 */ /* 0x000fe400078e0007 */
[----:B------:R-:W-:-:S07]  /*1c230*/  IMAD.MOV.U32 R5, RZ, RZ, R14 ;  /* 0x000000ffff057224 */ /* 0x000fce00078e000e */
[----:B------:R-:W-:Y:S05]  /*1c240*/  WARPSYNC.COLLECTIVE R15, `(.L_x_8435) ;  /* 0x000000000f087348 */ /* 0x000fea0003c00000 */
[----:B------:R0:W1:Y:S02]  /*1c250*/  SHFL.IDX P6, R14, R13, R12, R11 ;  /* 0x0000000c0d0e7389 */ /* 0x00006400000c000b */
[----:B01----:R-:W-:Y:S01]  /*1c260*/  ENDCOLLECTIVE ;  /* 0x000000000000791b */ /* 0x003fe20003800000 */
.L_x_8435:
[----:B------:R-:W-:Y:S05]  /*1c270*/  BRA `(.L_x_8436) ;  /* 0xfffffeac00d47947 */ /* 0x000fea000383ffff */
.L_x_8170:
[----:B0-----:R0:W1:Y:S02]  /*1c280*/  SYNCS.PHASECHK.TRANS64.TRYWAIT P0, [R2+URZ+0x28c00], R35 ;  /* 0x028c0023020075a7 */ /* 0x001064000800017f */
[----:B-1----:R-:W-:Y:S05]  /*1c290*/  @!P0 NANOSLEEP.SYNCS 0x989680 ;  /* 0x009896800000895d */ /* 0x002fea0003900000 */
[----:B------:R-:W1:Y:S02]  /*1c2a0*/  @!P0 SYNCS.PHASECHK.TRANS64 P0, [R2+URZ+0x28c00], R35 ;  /* 0x028c0023020085a7 */ /* 0x000e64000800007f */
[----:B-1----:R-:W-:Y:S05]  /*1c2b0*/  @!P0 BRA `(.L_x_8170) ;  /* 0xfffffffc00f08947 */ /* 0x002fea000383ffff */
[----:B------:R-:W-:Y:S05]  /*1c2c0*/  BRA `(.L_x_8437) ;  /* 0xfffffeb000bc7947 */ /* 0x000fea000383ffff */
.L_x_8178:
        /* <DEDUP_REMOVED lines=8> */
.L_x_8439:
[----:B------:R-:W-:Y:S05]  /*1c350*/  BSYNC B1 ;  /* 0x0000000000017941 */ /* 0x000fea0003800000 */
.L_x_8438:
        /* <DEDUP_REMOVED lines=8> */
.L_x_8440:
[----:B------:R-:W-:Y:S02]  /*1c3e0*/  IMAD.MOV.U32 R13, RZ, RZ, R7 ;  /* 0x000000ffff0d7224 */ /* 0x000fe400078e0007 */
[----:B------:R-:W-:-:S07]  /*1c3f0*/  IMAD.MOV.U32 R0, RZ, RZ, R14 ;  /* 0x000000ffff007224 */ /* 0x000fce00078e000e */
[----:B------:R-:W-:Y:S05]  /*1c400*/  WARPSYNC.COLLECTIVE R15, `(.L_x_8441) ;  /* 0x000000000f087348 */ /* 0x000fea0003c00000 */
[----:B------:R0:W1:Y:S02]  /*1c410*/  SHFL.IDX P6, R14, R13, R12, R11 ;  /* 0x0000000c0d0e7389 */ /* 0x00006400000c000b */
[----:B01----:R-:W-:Y:S01]  /*1c420*/  ENDCOLLECTIVE ;  /* 0x000000000000791b */ /* 0x003fe20003800000 */
.L_x_8441:
[----:B------:R-:W-:Y:S02]  /*1c430*/  IMAD.MOV.U32 R10, RZ, RZ, R0 ;  /* 0x000000ffff0a7224 */ /* 0x000fe400078e0000 */
[----:B------:R-:W-:Y:S01]  /*1c440*/  IMAD.MOV.U32 R13, RZ, RZ, R9 ;  /* 0x000000ffff0d7224 */ /* 0x000fe200078e0009 */
[----:B------:R-:W-:-:S07]  /*1c450*/  MOV R5, R14 ;  /* 0x0000000e00057202 */ /* 0x000fce0000000f00 */
[----:B------:R-:W-:Y:S05]  /*1c460*/  WARPSYNC.COLLECTIVE R15, `(.L_x_8442) ;  /* 0x000000000f087348 */ /* 0x000fea0003c00000 */
[----:B------:R0:W1:Y:S02]  /*1c470*/  SHFL.IDX P6, R14, R13, R12, R11 ;  /* 0x0000000c0d0e7389 */ /* 0x00006400000c000b */
[----:B01----:R-:W-:Y:S01]  /*1c480*/  ENDCOLLECTIVE ;  /* 0x000000000000791b */ /* 0x003fe20003800000 */
.L_x_8442:
[----:B------:R-:W-:Y:S01]  /*1c490*/  IMAD.MOV.U32 R11, RZ, RZ, R3 ;  /* 0x000000ffff0b7224 */ /* 0x000fe200078e0003 */
[----:B------:R-:W-:Y:S06]  /*1c4a0*/  BRA `(.L_x_8443) ;  /* 0xfffffebc00d07947 */ /* 0x000fec000383ffff */
.L_x_8181:
        /* <DEDUP_REMOVED lines=8> */
.L_x_8445:
[----:B------:R-:W-:Y:S05]  /*1c530*/  BSYNC B1 ;  /* 0x0000000000017941 */ /* 0x000fea0003800000 */
.L_x_8444:
        /* <DEDUP_REMOVED lines=8> */
.L_x_8446:
[----:B------:R-:W-:Y:S02]  /*1c5c0*/  IMAD.MOV.U32 R13, RZ, RZ, R7 ;  /* 0x000000ffff0d7224 */ /* 0x000fe400078e0007 */
[----:B------:R-:W-:-:S07]  /*1c5d0*/  IMAD.MOV.U32 R0, RZ, RZ, R14 ;  /* 0x000000ffff007224 */ /* 0x000fce00078e000e */
[----:B------:R-:W-:Y:S05]  /*1c5e0*/  WARPSYNC.COLLECTIVE R15, `(.L_x_8447) ;  /* 0x000000000f087348 */ /* 0x000fea0003c00000 */
[----:B------:R0:W1:Y:S02]  /*1c5f0*/  SHFL.IDX P6, R14, R13, R12, R11 ;  /* 0x0000000c0d0e7389 */ /* 0x00006400000c000b */
[----:B01----:R-:W-:Y:S01]  /*1c600*/  ENDCOLLECTIVE ;  /* 0x000000000000791b */ /* 0x003fe20003800000 */
.L_x_8447:
[----:B------:R-:W-:Y:S02]  /*1c610*/  IMAD.MOV.U32 R13, RZ, RZ, R9 ;  /* 0x000000ffff0d7224 */ /* 0x000fe400078e0009 */
[----:B------:R-:W-:-:S07]  /*1c620*/  IMAD.MOV.U32 R7, RZ, RZ, R14 ;  /* 0x000000ffff077224 */ /* 0x000fce00078e000e */
[----:B------:R-:W-:Y:S05]  /*1c630*/  WARPSYNC.COLLECTIVE R15, `(.L_x_8448) ;  /* 0x000000000f087348 */ /* 0x000fea0003c00000 */
[----:B------:R0:W1:Y:S02]  /*1c640*/  SHFL.IDX P6, R14, R13, R12, R11 ;  /* 0x0000000c0d0e7389 */ /* 0x00006400000c000b */
[----:B01----:R-:W-:Y:S01]  /*1c650*/  ENDCOLLECTIVE ;  /* 0x000000000000791b */ /* 0x003fe20003800000 */
.L_x_8448:
[----:B------:R-:W-:Y:S02]  /*1c660*/  IMAD.MOV.U32 R12, RZ, RZ, R0 ;  /* 0x000000ffff0c7224 */ /* 0x000fe400078e0000 */
[----:B------:R-:W-:Y:S01]  /*1c670*/  IMAD.MOV.U32 R13, RZ, RZ, R3 ;  /* 0x000000ffff0d7224 */ /* 0x000fe200078e0003 */
[----:B------:R-:W-:Y:S06]  /*1c680*/  BRA `(.L_x_8449) ;  /* 0xfffffec000007947 */ /* 0x000fec000383ffff */
.L_x_8185:
[----:B0-----:R0:W1:Y:S02]  /*1c690*/  SYNCS.PHASECHK.TRANS64.TRYWAIT P1, [R2+URZ+0x28c00], R3 ;  /* 0x028c0003020075a7 */ /* 0x001064000802017f */
[----:B-1----:R-:W-:Y:S05]  /*1c6a0*/  @!P1 NANOSLEEP.SYNCS 0x989680 ;  /* 0x009896800000995d */ /* 0x002fea0003900000 */
[----:B------:R-:W1:Y:S02]  /*1c6b0*/  @!P1 SYNCS.PHASECHK.TRANS64 P1, [R2+URZ+0x28c00], R3 ;  /* 0x028c0003020095a7 */ /* 0x000e64000802007f */
[----:B-1----:R-:W-:Y:S05]  /*1c6c0*/  @!P1 BRA `(.L_x_8185) ;  /* 0xfffffffc00f09947 */ /* 0x002fea000383ffff */
[----:B------:R-:W-:Y:S05]  /*1c6d0*/  BRA `(.L_x_8450) ;  /* 0xfffffec000907947 */ /* 0x000fea000383ffff */
.L_x_8191:
[----:B0-----:R0:W1:Y:S02]  /*1c6e0*/  SYNCS.PHASECHK.TRANS64.TRYWAIT P2, [R21+URZ+0x28c30], R58 ;  /* 0x028c303a150075a7 */ /* 0x001064000804017f */
[----:B-1----:R-:W-:Y:S05]  /*1c6f0*/  @!P2 NANOSLEEP.SYNCS 0x989680 ;  /* 0x009896800000a95d */ /* 0x002fea0003900000 */
[----:B------:R-:W1:Y:S02]  /*1c700*/  @!P2 SYNCS.PHASECHK.TRANS64 P2, [R21+URZ+0x28c30], R58 ;  /* 0x028c303a1500a5a7 */ /* 0x000e64000804007f */
[----:B-1----:R-:W-:Y:S05]  /*1c710*/  @!P2 BRA `(.L_x_8191) ;  /* 0xfffffffc00f0a947 */ /* 0x002fea000383ffff */
[----:B------:R-:W-:Y:S05]  /*1c720*/  BRA `(.L_x_8190) ;  /* 0xfffffecc00e07947 */ /* 0x000fea000383ffff */
.L_x_8196:
[----:B--2---:R2:W3:Y:S02]  /*1c730*/  SYNCS.PHASECHK.TRANS64.TRYWAIT P2, [R21+URZ+0x28c50], R58 ;  /* 0x028c503a150075a7 */ /* 0x0044e4000804017f */
[----:B---3--:R-:W-:Y:S05]  /*1c740*/  @!P2 NANOSLEEP.SYNCS 0x989680 ;  /* 0x009896800000a95d */ /* 0x008fea0003900000 */
[----:B------:R-:W3:Y:S02]  /*1c750*/  @!P2 SYNCS.PHASECHK.TRANS64 P2, [R21+URZ+0x28c50], R58 ;  /* 0x028c503a1500a5a7 */ /* 0x000ee4000804007f */
[----:B---3--:R-:W-:Y:S05]  /*1c760*/  @!P2 BRA `(.L_x_8196) ;  /* 0xfffffffc00f0a947 */ /* 0x008fea000383ffff */
[----:B------:R-:W-:Y:S05]  /*1c770*/  BRA `(.L_x_8195) ;  /* 0xfffffee400b47947 */ /* 0x000fea000383ffff */
.L_x_8203:
[----:B-1----:R1:W2:Y:S02]  /*1c780*/  SYNCS.PHASECHK.TRANS64.TRYWAIT P2, [R214+URZ+0x28c30], R219 ;  /* 0x028c30dbd60075a7 */ /* 0x0022a4000804017f */
[----:B--2---:R-:W-:Y:S05]  /*1c790*/  @!P2 NANOSLEEP.SYNCS 0x989680 ;  /* 0x009896800000a95d */ /* 0x004fea0003900000 */
[----:B------:R-:W2:Y:S02]  /*1c7a0*/  @!P2 SYNCS.PHASECHK.TRANS64 P2, [R214+URZ+0x28c30], R219 ;  /* 0x028c30dbd600a5a7 */ /* 0x000ea4000804007f */
[----:B--2---:R-:W-:Y:S05]  /*1c7b0*/  @!P2 BRA `(.L_x_8203) ;  /* 0xfffffffc00f0a947 */ /* 0x004fea000383ffff */
[----:B------:R-:W-:Y:S05]  /*1c7c0*/  BRA `(.L_x_8202) ;  /* 0xfffffee800e87947 */ /* 0x000fea000383ffff */
.L_x_8208:
[----:B--2---:R2:W3:Y:S02]  /*1c7d0*/  SYNCS.PHASECHK.TRANS64.TRYWAIT P2, [R214+URZ+0x28c50], R219 ;  /* 0x028c50dbd60075a7 */ /* 0x0044e4000804017f */
[----:B---3--:R-:W-:Y:S05]  /*1c7e0*/  @!P2 NANOSLEEP.SYNCS 0x989680 ;  /* 0x009896800000a95d */ /* 0x008fea0003900000 */
[----:B------:R-:W3:Y:S02]  /*1c7f0*/  @!P2 SYNCS.PHASECHK.TRANS64 P2, [R214+URZ+0x28c50], R219 ;  /* 0x028c50dbd600a5a7 */ /* 0x000ee4000804007f */
[----:B---3--:R-:W-:Y:S05]  /*1c800*/  @!P2 BRA `(.L_x_8208) ;  /* 0xfffffffc00f0a947 */ /* 0x008fea000383ffff */
[----:B------:R-:W-:Y:S05]  /*1c810*/  BRA `(.L_x_8207) ;  /* 0xffffff0800b87947 */ /* 0x000fea000383ffff */
.L_x_8216:
[----:B-1----:R1:W2:Y:S02]  /*1c820*/  SYNCS.PHASECHK.TRANS64.TRYWAIT P2, [R21+URZ+0x28c30], R193 ;  /* 0x028c30c1150075a7 */ /* 0x0022a4000804017f */
[----:B--2---:R-:W-:Y:S05]  /*1c830*/  @!P2 NANOSLEEP.SYNCS 0x989680 ;  /* 0x009896800000a95d */ /* 0x004fea0003900000 */
[----:B------:R-:W2:Y:S02]  /*1c840*/  @!P2 SYNCS.PHASECHK.TRANS64 P2, [R21+URZ+0x28c30], R193 ;  /* 0x028c30c11500a5a7 */ /* 0x000ea4000804007f */
[----:B--2---:R-:W-:Y:S05]  /*1c850*/  @!P2 BRA `(.L_x_8216) ;  /* 0xfffffffc00f0a947 */ /* 0x004fea000383ffff */
[----:B------:R-:W-:Y:S05]  /*1c860*/  BRA `(.L_x_8215) ;  /* 0xffffff0c00cc7947 */ /* 0x000fea000383ffff */
.L_x_8221:
[----:B---3--:R3:W0:Y:S02]  /*1c870*/  SYNCS.PHASECHK.TRANS64.TRYWAIT P2, [R21+URZ+0x28c50], R193 ;  /* 0x028c50c1150075a7 */ /* 0x008624000804017f */
[----:B0-----:R-:W-:Y:S05]  /*1c880*/  @!P2 NANOSLEEP.SYNCS 0x989680 ;  /* 0x009896800000a95d */ /* 0x001fea0003900000 */
[----:B------:R-:W0:Y:S02]  /*1c890*/  @!P2 SYNCS.PHASECHK.TRANS64 P2, [R21+URZ+0x28c50], R193 ;  /* 0x028c50c11500a5a7 */ /* 0x000e24000804007f */
[----:B0-----:R-:W-:Y:S05]  /*1c8a0*/  @!P2 BRA `(.L_x_8221) ;  /* 0xfffffffc00f0a947 */ /* 0x001fea000383ffff */
[----:B------:R-:W-:Y:S05]  /*1c8b0*/  BRA `(.L_x_8220) ;  /* 0xffffff2800247947 */ /* 0x000fea000383ffff */
.L_x_8251:
[----:B------:R-:W2:Y:S01]  /*1c8c0*/  S2R R9, SR_TID.X ;  /* 0x0000000000097919 */ /* 0x000ea20000002100 */
[----:B------:R-:W-:Y:S01]  /*1c8d0*/  BSSY B1, `(.L_x_8451) ;  /* 0x000000a000017945 */ /* 0x000fe20003800000 */
[----:B------:R-:W-:Y:S02]  /*1c8e0*/  IMAD.MOV.U32 R12, RZ, RZ, RZ ;  /* 0x000000ffff0c7224 */ /* 0x000fe400078e00ff */
[----:B-1----:R-:W-:Y:S02]  /*1c8f0*/  IMAD.MOV.U32 R11, RZ, RZ, 0x1f ;  /* 0x0000001fff0b7424 */ /* 0x002fe400078e00ff */
[----:B------:R-:W-:Y:S01]  /*1c900*/  IMAD.MOV.U32 R15, RZ, RZ, -0x1 ;  /* 0xffffffffff0f7424 */ /* 0x000fe200078e00ff */
[----:B--2---:R-:W-:-:S04]  /*1c910*/  SHF.R.U32.HI R9, RZ, 0x5, R9 ;  /* 0x00000005ff097819 */ /* 0x004fc80000011609 */
[----:B------:R-:W-:-:S04]  /*1c920*/  LOP3.LUT R9, R9, 0x3, RZ, 0xc0, !PT ;  /* 0x0000000309097812 */ /* 0x000fc800078ec0ff */
[----:B------:R-:W-:-:S07]  /*1c930*/  MOV R13, R9 ;  /* 0x00000009000d7202 */ /* 0x000fce0000000f00 */
[----:B0-----:R-:W-:Y:S05]  /*1c940*/  WARPSYNC.COLLECTIVE R15, `(.L_x_8452) ;  /* 0x000000000f087348 */ /* 0x001fea0003c00000 */
[----:B0-----:R0:W1:Y:S02]  /*1c950*/  SHFL.IDX P6, R14, R13, R12, R11 ;  /* 0x0000000c0d0e7389 */ /* 0x00106400000c000b */
[----:B01----:R-:W-:Y:S01]  /*1c960*/  ENDCOLLECTIVE ;  /* 0x000000000000791b */ /* 0x003fe20003800000 */
.L_x_8452:
[----:B------:R-:W-:Y:S05]  /*1c970*/  BSYNC B1 ;  /* 0x0000000000017941 */ /* 0x000fea0003800000 */
.L_x_8451:
[----:B------:R-:W-:Y:S05]  /*1c980*/  BRA `(.L_x_8453) ;  /* 0xffffff7800407947 */ /* 0x000fea000383ffff */
.L_x_8253:
[----:B------:R-:W-:Y:S01]  /*1c990*/  BSSY B1, `(.L_x_8454) ;  /* 0x0000006000017945 */ /* 0x000fe20003800000 */
[----:B------:R-:W-:-:S07]  /*1c9a0*/  IMAD.MOV.U32 R15, RZ, RZ, -0x1 ;  /* 0xffffffffff0f7424 */ /* 0x000fce00078e00ff */
[----:B01----:R-:W-:Y:S05]  /*1c9b0*/  WARPSYNC.COLLECTIVE R15, `(.L_x_8455) ;  /* 0x000000000f0c7348 */ /* 0x003fea0003c00000 */
[----:B------:R-:W-:Y:S02]  /*1c9c0*/  ELECT P6, UR62, PT ;  /* 0x00000000003e782f */ /* 0x000fe400038c0000 */
[----:B------:R-:W-:Y:S01]  /*1c9d0*/  MOV R14, UR62 ;  /* 0x0000003e000e7c02 */ /* 0x000fe20008000f00 */
[----:B01----:R-:W-:Y:S10]  /*1c9e0*/  ENDCOLLECTIVE ;  /* 0x000000000000791b */ /* 0x003ff40003800000 */
.L_x_8455:
[----:B------:R-:W-:Y:S05]  /*1c9f0*/  BSYNC B1 ;  /* 0x0000000000017941 */ /* 0x000fea0003800000 */
.L_x_8454:
[----:B------:R-:W-:Y:S05]  /*1ca00*/  BRA `(.L_x_8252) ;  /* 0xffffff7800387947 */ /* 0x000fea000383ffff */
.L_x_8255:
[----:B0-----:R-:W2:Y:S02]  /*1ca10*/  LDL R5, [R1+0x4] ;  /* 0x0000040001057983 */ /* 0x001ea40000100800 */
[----:B--2---:R0:W2:Y:S02]  /*1ca20*/  SYNCS.PHASECHK.TRANS64.TRYWAIT P0, [R5+URZ+0x28c20], R4 ;  /* 0x028c2004050075a7 */ /* 0x0040a4000800017f */
[----:B--2---:R-:W-:Y:S05]  /*1ca30*/  @!P0 NANOSLEEP.SYNCS 0x989680 ;  /* 0x009896800000895d */ /* 0x004fea0003900000 */
[----:B------:R-:W2:Y:S02]  /*1ca40*/  @!P0 SYNCS.PHASECHK.TRANS64 P0, [R5+URZ+0x28c20], R4 ;  /* 0x028c2004050085a7 */ /* 0x000ea4000800007f */
[----:B--2---:R-:W-:Y:S05]  /*1ca50*/  @!P0 BRA `(.L_x_8255) ;  /* 0xfffffffc00ec8947 */ /* 0x004fea000383ffff */
[----:B------:R-:W-:Y:S05]  /*1ca60*/  BRA `(.L_x_8456) ;  /* 0xffffff7800487947 */ /* 0x000fea000383ffff */
.L_x_8259:
[----:B0-----:R0:W2:Y:S02]  /*1ca70*/  SYNCS.PHASECHK.TRANS64.TRYWAIT P0, [R5+URZ+0x28ca0], R9 ;  /* 0x028ca009050075a7 */ /* 0x0010a4000800017f */
[----:B--2---:R-:W-:Y:S05]  /*1ca80*/  @!P0 NANOSLEEP.SYNCS 0x989680 ;  /* 0x009896800000895d */ /* 0x004fea0003900000 */
[----:B------:R-:W2:Y:S02]  /*1ca90*/  @!P0 SYNCS.PHASECHK.TRANS64 P0, [R5+URZ+0x28ca0], R9 ;  /* 0x028ca009050085a7 */ /* 0x000ea4000800007f */
[----:B--2---:R-:W-:Y:S05]  /*1caa0*/  @!P0 BRA `(.L_x_8259) ;  /* 0xfffffffc00f08947 */ /* 0x004fea000383ffff */
[----:B------:R-:W-:Y:S05]  /*1cab0*/  BRA `(.L_x_8457) ;  /* 0xffffff78006c7947 */ /* 0x000fea000383ffff */
.L_x_8264:
[----:B--2---:R2:W3:Y:S02]  /*1cac0*/  SYNCS.PHASECHK.TRANS64.TRYWAIT P0, [R5+URZ+0x28cc0], R9 ;  /* 0x028cc009050075a7 */ /* 0x0044e4000800017f */
[----:B---3--:R-:W-:Y:S05]  /*1cad0*/  @!P0 NANOSLEEP.SYNCS 0x989680 ;  /* 0x009896800000895d */ /* 0x008fea0003900000 */
[----:B------:R-:W3:Y:S02]  /*1cae0*/  @!P0 SYNCS.PHASECHK.TRANS64 P0, [R5+URZ+0x28cc0], R9 ;  /* 0x028cc009050085a7 */ /* 0x000ee4000800007f */
[----:B---3--:R-:W-:Y:S05]  /*1caf0*/  @!P0 BRA `(.L_x_8264) ;  /* 0xfffffffc00f08947 */ /* 0x008fea000383ffff */
[----:B------:R-:W-:Y:S05]  /*1cb00*/  BRA `(.L_x_8458) ;  /* 0xffffff7800f07947 */ /* 0x000fea000383ffff */
.L_x_8278:
[----:B0-----:R0:W2:Y:S02]  /*1cb10*/  SYNCS.PHASECHK.TRANS64.TRYWAIT P1, [R5+URZ+0x28ca0], R6 ;  /* 0x028ca006050075a7 */ /* 0x0010a4000802017f */
[----:B--2---:R-:W-:Y:S05]  /*1cb20*/  @!P1 NANOSLEEP.SYNCS 0x989680 ;  /* 0x009896800000995d */ /* 0x004fea0003900000 */
[----:B------:R-:W2:Y:S02]  /*1cb30*/  @!P1 SYNCS.PHASECHK.TRANS64 P1, [R5+URZ+0x28ca0], R6 ;  /* 0x028ca006050095a7 */ /* 0x000ea4000802007f */
[----:B--2---:R-:W-:Y:S05]  /*1cb40*/  @!P1 BRA `(.L_x_8278) ;  /* 0xfffffffc00f09947 */ /* 0x004fea000383ffff */
[----:B------:R-:W-:Y:S05]  /*1cb50*/  BRA `(.L_x_8459) ;  /* 0xffffff8400787947 */ /* 0x000fea000383ffff */
.L_x_8283:
[----:B--2---:R2:W3:Y:S02]  /*1cb60*/  SYNCS.PHASECHK.TRANS64.TRYWAIT P1, [R5+URZ+0x28cc0], R6 ;  /* 0x028cc006050075a7 */ /* 0x0044e4000802017f */
[----:B---3--:R-:W-:Y:S05]  /*1cb70*/  @!P1 NANOSLEEP.SYNCS 0x989680 ;  /* 0x009896800000995d */ /* 0x008fea0003900000 */
[----:B------:R-:W3:Y:S02]  /*1cb80*/  @!P1 SYNCS.PHASECHK.TRANS64 P1, [R5+URZ+0x28cc0], R6 ;  /* 0x028cc006050095a7 */ /* 0x000ee4000802007f */
[----:B---3--:R-:W-:Y:S05]  /*1cb90*/  @!P1 BRA `(.L_x_8283) ;  /* 0xfffffffc00f09947 */ /* 0x008fea000383ffff */
[----:B------:R-:W-:Y:S05]  /*1cba0*/  BRA `(.L_x_8460) ;  /* 0xffffff8400f87947 */ /* 0x000fea000383ffff */
.L_x_8303:
[----:B------:R-:W2:Y:S01]  /*1cbb0*/  S2R R5, SR_TID.X ;  /* 0x0000000000057919 */ /* 0x000ea20000002100 */
[----:B------:R-:W-:Y:S01]  /*1cbc0*/  BSSY B0, `(.L_x_8461) ;  /* 0x000000a000007945 */ /* 0x000fe20003800000 */
[----:B------:R-:W-:Y:S02]  /*1cbd0*/  IMAD.MOV.U32 R12, RZ, RZ, RZ ;  /* 0x000000ffff0c7224 */ /* 0x000fe400078e00ff */
[----:B-1----:R-:W-:Y:S02]  /*1cbe0*/  IMAD.MOV.U32 R11, RZ, RZ, 0x1f ;  /* 0x0000001fff0b7424 */ /* 0x002fe400078e00ff */
[----:B------:R-:W-:Y:S01]  /*1cbf0*/  IMAD.MOV.U32 R15, RZ, RZ, -0x1 ;  /* 0xffffffffff0f7424 */ /* 0x000fe200078e00ff */
[----:B--2---:R-:W-:-:S04]  /*1cc00*/  SHF.R.U32.HI R5, RZ, 0x5, R5 ;  /* 0x00000005ff057819 */ /* 0x004fc80000011605 */
[----:B------:R-:W-:-:S05]  /*1cc10*/  LOP3.LUT R5, R5, 0x3, RZ, 0xc0, !PT ;  /* 0x0000000305057812 */ /* 0x000fca00078ec0ff */
[----:B------:R-:W-:-:S07]  /*1cc20*/  IMAD.MOV.U32 R13, RZ, RZ, R5 ;  /* 0x000000ffff0d7224 */ /* 0x000fce00078e0005 */
[----:B0-----:R-:W-:Y:S05]  /*1cc30*/  WARPSYNC.COLLECTIVE R15, `(.L_x_8462) ;  /* 0x000000000f087348 */ /* 0x001fea0003c00000 */
[----:B0-----:R0:W1:Y:S02]  /*1cc40*/  SHFL.IDX P6, R14, R13, R12, R11 ;  /* 0x0000000c0d0e7389 */ /* 0x00106400000c000b */
[----:B01----:R-:W-:Y:S01]  /*1cc50*/  ENDCOLLECTIVE ;  /* 0x000000000000791b */ /* 0x003fe20003800000 */
.L_x_8462:
[----:B------:R-:W-:Y:S05]  /*1cc60*/  BSYNC B0 ;  /* 0x0000000000007941 */ /* 0x000fea0003800000 */
.L_x_8461:
[----:B------:R-:W-:Y:S05]  /*1cc70*/  BRA `(.L_x_8463) ;  /* 0xffffff9800087947 */ /* 0x000fea000383ffff */
.L_x_8305:
[----:B------:R-:W-:Y:S01]  /*1cc80*/  BSSY B0, `(.L_x_8464) ;  /* 0x0000006000007945 */ /* 0x000fe20003800000 */
[----:B------:R-:W-:-:S07]  /*1cc90*/  IMAD.MOV.U32 R15, RZ, RZ, -0x1 ;  /* 0xffffffffff0f7424 */ /* 0x000fce00078e00ff */
[----:B01----:R-:W-:Y:S05]  /*1cca0*/  WARPSYNC.COLLECTIVE R15, `(.L_x_8465) ;  /* 0x000000000f0c7348 */ /* 0x003fea0003c00000 */
[----:B------:R-:W-:Y:S02]  /*1ccb0*/  ELECT P6, UR62, PT ;  /* 0x00000000003e782f */ /* 0x000fe400038c0000 */
[----:B------:R-:W-:Y:S01]  /*1ccc0*/  MOV R14, UR62 ;  /* 0x0000003e000e7c02 */ /* 0x000fe20008000f00 */
[----:B01----:R-:W-:Y:S10]  /*1ccd0*/  ENDCOLLECTIVE ;  /* 0x000000000000791b */ /* 0x003ff40003800000 */
.L_x_8465:
[----:B------:R-:W-:Y:S05]  /*1cce0*/  BSYNC B0 ;  /* 0x0000000000007941 */ /* 0x000fea0003800000 */
.L_x_8464:
[----:B------:R-:W-:Y:S05]  /*1ccf0*/  BRA `(.L_x_8466) ;  /* 0xffffff9800187947 */ /* 0x000fea000383ffff */
.L_x_8307:
[----:B0-----:R0:W2:Y:S02]  /*1cd00*/  SYNCS.PHASECHK.TRANS64.TRYWAIT P0, [R0+URZ+0x28c40], R2 ;  /* 0x028c4002000075a7 */ /* 0x0010a4000800017f */
[----:B--2---:R-:W-:Y:S05]  /*1cd10*/  @!P0 NANOSLEEP.SYNCS 0x989680 ;  /* 0x009896800000895d */ /* 0x004fea0003900000 */
[----:B------:R-:W2:Y:S02]  /*1cd20*/  @!P0 SYNCS.PHASECHK.TRANS64 P0, [R0+URZ+0x28c40], R2 ;  /* 0x028c4002000085a7 */ /* 0x000ea4000800007f */
[----:B--2---:R-:W-:Y:S05]  /*1cd30*/  @!P0 BRA `(.L_x_8307) ;  /* 0xfffffffc00f08947 */ /* 0x004fea000383ffff */
[----:B------:R-:W-:Y:S05]  /*1cd40*/  BRA `(.L_x_8467) ;  /* 0xffffff9800847947 */ /* 0x000fea000383ffff */
.L_x_8311:
[----:B------:R-:W2:Y:S01]  /*1cd50*/  LDL.LU R11, [R1+0x38] ;  /* 0x00003800010b7983 */ /* 0x000ea20000300800 */
[----:B------:R-:W-:Y:S02]  /*1cd60*/  IMAD.MOV.U32 R13, RZ, RZ, R2 ;  /* 0x000000ffff0d7224 */ /* 0x000fe400078e0002 */
[----:B------:R-:W-:Y:S02]  /*1cd70*/  IMAD.MOV.U32 R12, RZ, RZ, RZ ;  /* 0x000000ffff0c7224 */ /* 0x000fe400078e00ff */
[----:B------:R-:W-:Y:S02]  /*1cd80*/  IMAD.MOV.U32 R15, RZ, RZ, -0x1 ;  /* 0xffffffffff0f7424 */ /* 0x000fe400078e00ff */
[----:B------:R-:W-:Y:S02]  /*1cd90*/  IMAD R17, R17, 0x40, R8 ;  /* 0x0000004011117824 */ /* 0x000fe400078e0208 */
[----:B--2---:R-:W-:-:S03]  /*1cda0*/  IMAD R0, R11, R7, RZ ;  /* 0x000000070b007224 */ /* 0x004fc600078e02ff */
[C---:B------:R-:W-:Y:S01]  /*1cdb0*/  IADD3 R7, R17.reuse, 0x10, RZ ;  /* 0x0000001011077810 */ /* 0x040fe20007ffe0ff */
[----:B------:R-:W-:Y:S01]  /*1cdc0*/  IMAD.MOV.U32 R11, RZ, RZ, 0x181f ;  /* 0x0000181fff0b7424 */ /* 0x000fe200078e00ff */
[----:B------:R-:W-:-:S13]  /*1cdd0*/  ISETP.GE.AND P1, PT, R17, R0, PT ;  /* 0x000000001100720c */ /* 0x000fda0003f26270 */
[----:B-----5:R-:W-:Y:S05]  /*1cde0*/  WARPSYNC.COLLECTIVE R15, `(.L_x_8468) ;  /* 0x000000000f087348 */ /* 0x020fea0003c00000 */
[----:B------:R0:W1:Y:S02]  /*1cdf0*/  SHFL.IDX P6, R14, R13, R12, R11 ;  /* 0x0000000c0d0e7389 */ /* 0x00006400000c000b */
[----:B01---5:R-:W-:Y:S01]  /*1ce00*/  ENDCOLLECTIVE ;  /* 0x000000000000791b */ /* 0x023fe20003800000 */
.L_x_8468:
[----:B------:R-:W-:Y:S02]  /*1ce10*/  IMAD.MOV.U32 R13, RZ, RZ, R3 ;  /* 0x000000ffff0d7224 */ /* 0x000fe400078e0003 */
[----:B------:R-:W-:-:S07]  /*1ce20*/  IMAD.MOV.U32 R4, RZ, RZ, R14 ;  /* 0x000000ffff047224 */ /* 0x000fce00078e000e */
[----:B------:R-:W-:Y:S05]  /*1ce30*/  WARPSYNC.COLLECTIVE R15, `(.L_x_8469) ;  /* 0x000000000f087348 */ /* 0x000fea0003c00000 */
[----:B------:R0:W1:Y:S02]  /*1ce40*/  SHFL.IDX P6, R14, R13, R12, R11 ;  /* 0x0000000c0d0e7389 */ /* 0x00006400000c000b */
[----:B01----:R-:W-:Y:S01]  /*1ce50*/  ENDCOLLECTIVE ;  /* 0x000000000000791b */ /* 0x003fe20003800000 */
.L_x_8469:
[----:B------:R-:W-:Y:S02]  /*1ce60*/  IMAD.MOV.U32 R13, RZ, RZ, R2 ;  /* 0x000000ffff0d7224 */ /* 0x000fe400078e0002 */
[----:B------:R-:W-:Y:S02]  /*1ce70*/  IMAD.MOV.U32 R12, RZ, RZ, 0x1 ;  /* 0x00000001ff0c7424 */ /* 0x000fe400078e00ff */
[----:B------:R-:W-:-:S07]  /*1ce80*/  IMAD.MOV.U32 R5, RZ, RZ, R14 ;  /* 0x000000ffff057224 */ /* 0x000fce00078e000e */
[----:B------:R-:W-:Y:S05]  /*1ce90*/  WARPSYNC.COLLECTIVE R15, `(.L_x_8470) ;  /* 0x000000000f087348 */ /* 0x000fea0003c00000 */
[----:B------:R0:W1:Y:S02]  /*1cea0*/  SHFL.IDX P6, R14, R13, R12, R11 ;  /* 0x0000000c0d0e7389 */ /* 0x00006400000c000b */
[----:B01----:R-:W-:Y:S01]  /*1ceb0*/  ENDCOLLECTIVE ;  /* 0x000000000000791b */ /* 0x003fe20003800000 */
.L_x_8470:
        /* <DEDUP_REMOVED lines=10> */
.L_x_8471:
        /* <DEDUP_REMOVED lines=11> */
.L_x_8472:
        /* <DEDUP_REMOVED lines=10> */
.L_x_8473:
        /* <DEDUP_REMOVED lines=12> */
.L_x_8474:
        /* <DEDUP_REMOVED lines=14> */
.L_x_8475:
[----:B------:R-:W-:Y:S01]  /*1d250*/  IMAD.MOV.U32 R3, RZ, RZ, R14 ;  /* 0x000000ffff037224 */ /* 0x000fe200078e000e */
[----:B------:R-:W-:Y:S06]  /*1d260*/  BRA `(.L_x_8476) ;  /* 0xffffff9c00f47947 */ /* 0x000fec000383ffff */
.L_x_8314:
[----:B0-----:R-:W2:Y:S02]  /*1d270*/  LDL R2, [R1+0x4] ;  /* 0x0000040001027983 */ /* 0x001ea40000100800 */
[----:B--2---:R0:W1:Y:S02]  /*1d280*/  SYNCS.PHASECHK.TRANS64.TRYWAIT P0, [R2+URZ+0x28c20], R0 ;  /* 0x028c2000020075a7 */ /* 0x004064000800017f */
[----:B-1----:R-:W-:Y:S05]  /*1d290*/  @!P0 NANOSLEEP.SYNCS 0x989680 ;  /* 0x009896800000895d */ /* 0x002fea0003900000 */
[----:B------:R-:W1:Y:S02]  /*1d2a0*/  @!P0 SYNCS.PHASECHK.TRANS64 P0, [R2+URZ+0x28c20], R0 ;  /* 0x028c2000020085a7 */ /* 0x000e64000800007f */
[----:B-1----:R-:W-:Y:S05]  /*1d2b0*/  @!P0 BRA `(.L_x_8314) ;  /* 0xfffffffc00ec8947 */ /* 0x002fea000383ffff */
[----:B------:R-:W-:Y:S05]  /*1d2c0*/  BRA `(.L_x_8477) ;  /* 0xffffffa000547947 */ /* 0x000fea000383ffff */
.L_x_8318:
[----:B0-----:R0:W1:Y:S02]  /*1d2d0*/  SYNCS.PHASECHK.TRANS64.TRYWAIT P0, [R0+URZ+0x28c60], R2 ;  /* 0x028c6002000075a7 */ /* 0x001064000800017f */
[----:B-1----:R-:W-:Y:S05]  /*1d2e0*/  @!P0 NANOSLEEP.SYNCS 0x989680 ;  /* 0x009896800000895d */ /* 0x002fea0003900000 */
[----:B------:R-:W1:Y:S02]  /*1d2f0*/  @!P0 SYNCS.PHASECHK.TRANS64 P0, [R0+URZ+0x28c60], R2 ;  /* 0x028c6002000085a7 */ /* 0x000e64000800007f */
[----:B-1----:R-:W-:Y:S05]  /*1d300*/  @!P0 BRA `(.L_x_8318) ;  /* 0xfffffffc00f08947 */ /* 0x002fea000383ffff */
[----:B------:R-:W-:Y:S05]  /*1d310*/  BRA `(.L_x_8478) ;  /* 0xffffffa000807947 */ /* 0x000fea000383ffff */
.L_x_8337:
[----:B-1----:R1:W2:Y:S02]  /*1d320*/  SYNCS.PHASECHK.TRANS64.TRYWAIT P0, [R3+URZ+0x28c40], R2 ;  /* 0x028c4002030075a7 */ /* 0x0022a4000800017f */
[----:B--2---:R-:W-:Y:S05]  /*1d330*/  @!P0 NANOSLEEP.SYNCS 0x989680 ;  /* 0x009896800000895d */ /* 0x004fea0003900000 */
[----:B------:R-:W2:Y:S02]  /*1d340*/  @!P0 SYNCS.PHASECHK.TRANS64 P0, [R3+URZ+0x28c40], R2 ;  /* 0x028c4002030085a7 */ /* 0x000ea4000800007f */
[----:B--2---:R-:W-:Y:S05]  /*1d350*/  @!P0 BRA `(.L_x_8337) ;  /* 0xfffffffc00f08947 */ /* 0x004fea000383ffff */
[----:B------:R-:W-:Y:S05]  /*1d360*/  BRA `(.L_x_8479) ;  /* 0xffffffac00a47947 */ /* 0x000fea000383ffff */
.L_x_8342:
[----:B0-----:R0:W2:Y:S02]  /*1d370*/  SYNCS.PHASECHK.TRANS64.TRYWAIT P0, [R3+URZ+0x28c60], R2 ;  /* 0x028c6002030075a7 */ /* 0x0010a4000800017f */
[----:B--2---:R-:W-:Y:S05]  /*1d380*/  @!P0 NANOSLEEP.SYNCS 0x989680 ;  /* 0x009896800000895d */ /* 0x004fea0003900000 */
[----:B------:R-:W2:Y:S02]  /*1d390*/  @!P0 SYNCS.PHASECHK.TRANS64 P0, [R3+URZ+0x28c60], R2 ;  /* 0x028c6002030085a7 */ /* 0x000ea4000800007f */
[----:B--2---:R-:W-:Y:S05]  /*1d3a0*/  @!P0 BRA `(.L_x_8342) ;  /* 0xfffffffc00f08947 */ /* 0x004fea000383ffff */
[----:B------:R-:W-:Y:S05]  /*1d3b0*/  BRA `(.L_x_8480) ;  /* 0xffffffb0002c7947 */ /* 0x000fea000383ffff */
.L_x_8357:
[----:B0-----:R0:W1:Y:S02]  /*1d3c0*/  SYNCS.PHASECHK.TRANS64.TRYWAIT P0, [R4+URZ+0x28c40], R2 ;  /* 0x028c4002040075a7 */ /* 0x001064000800017f */
[----:B-1----:R-:W-:Y:S05]  /*1d3d0*/  @!P0 NANOSLEEP.SYNCS 0x989680 ;  /* 0x009896800000895d */ /* 0x002fea0003900000 */
[----:B------:R-:W1:Y:S02]  /*1d3e0*/  @!P0 SYNCS.PHASECHK.TRANS64 P0, [R4+URZ+0x28c40], R2 ;  /* 0x028c4002040085a7 */ /* 0x000e64000800007f */
[----:B-1----:R-:W-:Y:S05]  /*1d3f0*/  @!P0 BRA `(.L_x_8357) ;  /* 0xfffffffc00f08947 */ /* 0x002fea000383ffff */
[----:B------:R-:W-:Y:S05]  /*1d400*/  BRA `(.L_x_8481) ;  /* 0xffffffbc00347947 */ /* 0x000fea000383ffff */
.L_x_8362:
[----:B-1----:R1:W2:Y:S02]  /*1d410*/  SYNCS.PHASECHK.TRANS64.TRYWAIT P0, [R4+URZ+0x28c60], R2 ;  /* 0x028c6002040075a7 */ /* 0x0022a4000800017f */
[----:B--2---:R-:W-:Y:S05]  /*1d420*/  @!P0 NANOSLEEP.SYNCS 0x989680 ;  /* 0x009896800000895d */ /* 0x004fea0003900000 */
[----:B------:R-:W2:Y:S02]  /*1d430*/  @!P0 SYNCS.PHASECHK.TRANS64 P0, [R4+URZ+0x28c60], R2 ;  /* 0x028c6002040085a7 */ /* 0x000ea4000800007f */
[----:B--2---:R-:W-:Y:S05]  /*1d440*/  @!P0 BRA `(.L_x_8362) ;  /* 0xfffffffc00f08947 */ /* 0x004fea000383ffff */
[----:B------:R-:W-:Y:S05]  /*1d450*/  BRA `(.L_x_8482) ;  /* 0xffffffbc00b87947 */ /* 0x000fea000383ffff */
.L_x_8377:
[----:B-1----:R1:W2:Y:S02]  /*1d460*/  SYNCS.PHASECHK.TRANS64.TRYWAIT P0, [R4+URZ+0x28c40], R2 ;  /* 0x028c4002040075a7 */ /* 0x0022a4000800017f */
[----:B--2---:R-:W-:Y:S05]  /*1d470*/  @!P0 NANOSLEEP.SYNCS 0x989680 ;  /* 0x009896800000895d */ /* 0x004fea0003900000 */
[----:B------:R-:W2:Y:S02]  /*1d480*/  @!P0 SYNCS.PHASECHK.TRANS64 P0, [R4+URZ+0x28c40], R2 ;  /* 0x028c4002040085a7 */ /* 0x000ea4000800007f */
[----:B--2---:R-:W-:Y:S05]  /*1d490*/  @!P0 BRA `(.L_x_8377) ;  /* 0xfffffffc00f08947 */ /* 0x004fea000383ffff */
[----:B------:R-:W-:Y:S05]  /*1d4a0*/  BRA `(.L_x_8483) ;  /* 0xffffffc800a47947 */ /* 0x000fea000383ffff */
.L_x_8382:
[----:B0-----:R0:W2:Y:S02]  /*1d4b0*/  SYNCS.PHASECHK.TRANS64.TRYWAIT P0, [R4+URZ+0x28c60], R2 ;  /* 0x028c6002040075a7 */ /* 0x0010a4000800017f */
[----:B--2---:R-:W-:Y:S05]  /*1d4c0*/  @!P0 NANOSLEEP.SYNCS 0x989680 ;  /* 0x009896800000895d */ /* 0x004fea0003900000 */
[----:B------:R-:W2:Y:S02]  /*1d4d0*/  @!P0 SYNCS.PHASECHK.TRANS64 P0, [R4+URZ+0x28c60], R2 ;  /* 0x028c6002040085a7 */ /* 0x000ea4000800007f */
[----:B--2---:R-:W-:Y:S05]  /*1d4e0*/  @!P0 BRA `(.L_x_8382) ;  /* 0xfffffffc00f08947 */ /* 0x004fea000383ffff */
[----:B------:R-:W-:Y:S05]  /*1d4f0*/  BRA `(.L_x_8484) ;  /* 0xffffffcc002c7947 */ /* 0x000fea000383ffff */
.L_x_8398:
[----:B------:R-:W-:Y:S01]  /*1d500*/  BSSY B0, `(.L_x_8485) ;  /* 0x0000008000007945 */ /* 0x000fe20003800000 */
[----:B------:R-:W-:Y:S01]  /*1d510*/  MOV R13, R16 ;  /* 0x00000010000d7202 */ /* 0x000fe20000000f00 */
[----:B------:R-:W-:Y:S02]  /*1d520*/  IMAD.MOV.U32 R12, RZ, RZ, RZ ;  /* 0x000000ffff0c7224 */ /* 0x000fe400078e00ff */
[----:B-1----:R-:W-:Y:S02]  /*1d530*/  IMAD.MOV.U32 R11, RZ, RZ, 0x1f ;  /* 0x0000001fff0b7424 */ /* 0x002fe400078e00ff */
[----:B------:R-:W-:-:S07]  /*1d540*/  IMAD.MOV.U32 R15, RZ, RZ, -0x1 ;  /* 0xffffffffff0f7424 */ /* 0x000fce00078e00ff */
[----:B0----5:R-:W-:Y:S05]  /*1d550*/  WARPSYNC.COLLECTIVE R15, `(.L_x_8486) ;  /* 0x000000000f087348 */ /* 0x021fea0003c00000 */
[----:B0-----:R0:W1:Y:S02]  /*1d560*/  SHFL.IDX P6, R14, R13, R12, R11 ;  /* 0x0000000c0d0e7389 */ /* 0x00106400000c000b */
[----:B01---5:R-:W-:Y:S01]  /*1d570*/  ENDCOLLECTIVE ;  /* 0x000000000000791b */ /* 0x023fe20003800000 */
.L_x_8486:
[----:B------:R-:W-:Y:S05]  /*1d580*/  BSYNC B0 ;  /* 0x0000000000007941 */ /* 0x000fea0003800000 */
.L_x_8485:
        /* <DEDUP_REMOVED lines=9> */
.L_x_8487:
        /* <DEDUP_REMOVED lines=18> */
.L_x_8488:
[----:B------:R-:W-:Y:S01]  /*1d740*/  IMAD.MOV.U32 R12, RZ, RZ, 0x2 ;  /* 0x00000002ff0c7424 */ /* 0x000fe200078e00ff */
[----:B------:R-:W-:-:S05]  /*1d750*/  SEL R5, R14, RZ, P1 ;  /* 0x000000ff0e057207 */ /* 0x000fca0000800000 */
[----:B------:R-:W-:-:S04]  /*1d760*/  IMAD.IADD R3, R2, 0x1, R5 ;  /* 0x0000000102037824 */ /* 0x000fc800078e0205 */
[----:B------:R-:W-:-:S07]  /*1d770*/  IMAD.MOV.U32 R13, RZ, RZ, R3 ;  /* 0x000000ffff0d7224 */ /* 0x000fce00078e0003 */
[----:B------:R-:W-:Y:S05]  /*1d780*/  WARPSYNC.COLLECTIVE R15, `(.L_x_8489) ;  /* 0x000000000f087348 */ /* 0x000fea0003c00000 */
[----:B------:R0:W1:Y:S02]  /*1d790*/  SHFL.UP P6, R14, R13, R12, R11 ;  /* 0x0400000c0d0e7389 */ /* 0x00006400000c000b */
[----:B01----:R-:W-:Y:S01]  /*1d7a0*/  ENDCOLLECTIVE ;  /* 0x000000000000791b */ /* 0x003fe20003800000 */
.L_x_8489:
        /* <DEDUP_REMOVED lines=8> */
.L_x_8490:
        /* <DEDUP_REMOVED lines=8> */
.L_x_8491:
        /* <DEDUP_REMOVED lines=8> */
.L_x_8492:
        /* <DEDUP_REMOVED lines=9> */
.L_x_8493:
[----:B------:R-:W-:Y:S01]  /*1d9c0*/  IMAD.MOV.U32 R16, RZ, RZ, R14 ;  /* 0x000000ffff107224 */ /* 0x000fe200078e000e */
[----:B------:R-:W-:Y:S06]  /*1d9d0*/  BRA `(.L_x_8494) ;  /* 0xffffffd400887947 */ /* 0x000fec000383ffff */
.L_x_8403:
        /* <DEDUP_REMOVED lines=8> */
.L_x_8496:
[----:B------:R-:W-:Y:S05]  /*1da60*/  BSYNC B0 ;  /* 0x0000000000007941 */ /* 0x000fea0003800000 */
.L_x_8495:
        /* <DEDUP_REMOVED lines=9> */
.L_x_8497:
[----:B------:R-:W-:Y:S01]  /*1db00*/  IMAD.MOV.U32 R12, RZ, RZ, 0x4 ;  /* 0x00000004ff0c7424 */ /* 0x000fe200078e00ff */
[----:B------:R-:W-:-:S05]  /*1db10*/  SEL R14, R14, RZ, P2 ;  /* 0x000000ff0e0e7207 */ /* 0x000fca0001000000 */
[----:B------:R-:W-:-:S04]  /*1db20*/  IMAD.IADD R3, R3, 0x1, R14 ;  /* 0x0000000103037824 */ /* 0x000fc800078e020e */
[----:B------:R-:W-:-:S07]  /*1db30*/  IMAD.MOV.U32 R13, RZ, RZ, R3 ;  /* 0x000000ffff0d7224 */ /* 0x000fce00078e0003 */
[----:B------:R-:W-:Y:S05]  /*1db40*/  WARPSYNC.COLLECTIVE R15, `(.L_x_8498) ;  /* 0x000000000f087348 */ /* 0x000fea0003c00000 */
[----:B------:R0:W1:Y:S02]  /*1db50*/  SHFL.UP P6, R14, R13, R12, R11 ;  /* 0x0400000c0d0e7389 */ /* 0x00006400000c000b */
[----:B01----:R-:W-:Y:S01]  /*1db60*/  ENDCOLLECTIVE ;  /* 0x000000000000791b */ /* 0x003fe20003800000 */
.L_x_8498:
[----:B------:R-:W-:Y:S01]  /*1db70*/  IMAD.MOV.U32 R12, RZ, RZ, 0x8 ;  /* 0x00000008ff0c7424 */ /* 0x000fe200078e00ff */
[----:B------:R-:W-:-:S05]  /*1db80*/  SEL R14, R14, RZ, P3 ;  /* 0x000000ff0e0e7207 */ /* 0x000fca0001800000 */
[----:B------:R-:W-:-:S04]  /*1db90*/  IMAD.IADD R3, R3, 0x1, R14 ;  /* 0x0000000103037824 */ /* 0x000fc800078e020e */
[----:B------:R-:W-:-:S07]  /*1dba0*/  IMAD.MOV.U32 R13, RZ, RZ, R3 ;  /* 0x000000ffff0d7224 */ /* 0x000fce00078e0003 */
[----:B------:R-:W-:Y:S05]  /*1dbb0*/  WARPSYNC.COLLECTIVE R15, `(.L_x_8499) ;  /* 0x000000000f087348 */ /* 0x000fea0003c00000 */
[----:B------:R0:W1:Y:S02]  /*1dbc0*/  SHFL.UP P6, R14, R13, R12, R11 ;  /* 0x0400000c0d0e7389 */ /* 0x00006400000c000b */
[----:B01----:R-:W-:Y:S01]  /*1dbd0*/  ENDCOLLECTIVE ;  /* 0x000000000000791b */ /* 0x003fe20003800000 */
.L_x_8499:
[----:B------:R-:W-:Y:S01]  /*1dbe0*/  IMAD.MOV.U32 R12, RZ, RZ, 0x10 ;  /* 0x00000010ff0c7424 */ /* 0x000fe200078e00ff */
[----:B------:R-:W-:-:S05]  /*1dbf0*/  SEL R14, R14, RZ, P4 ;  /* 0x000000ff0e0e7207 */ /* 0x000fca0002000000 */
[----:B------:R-:W-:-:S04]  /*1dc00*/  IMAD.IADD R3, R3, 0x1, R14 ;  /* 0x0000000103037824 */ /* 0x000fc800078e020e */
[----:B------:R-:W-:-:S07]  /*1dc10*/  IMAD.MOV.U32 R13, RZ, RZ, R3 ;  /* 0x000000ffff0d7224 */ /* 0x000fce00078e0003 */
[----:B------:R-:W-:Y:S05]  /*1dc20*/  WARPSYNC.COLLECTIVE R15, `(.L_x_8500) ;  /* 0x000000000f087348 */ /* 0x000fea0003c00000 */
[----:B------:R0:W1:Y:S02]  /*1dc30*/  SHFL.UP P6, R14, R13, R12, R11 ;  /* 0x0400000c0d0e7389 */ /* 0x00006400000c000b */
[----:B01----:R-:W-:Y:S01]  /*1dc40*/  ENDCOLLECTIVE ;  /* 0x000000000000791b */ /* 0x003fe20003800000 */
.L_x_8500:
[----:B------:R-:W-:Y:S01]  /*1dc50*/  IMAD.MOV.U32 R12, RZ, RZ, 0x1f ;  /* 0x0000001fff0c7424 */ /* 0x000fe200078e00ff */
[----:B------:R-:W-:Y:S02]  /*1dc60*/  MOV R11, 0x1f ;  /* 0x0000001f000b7802 */ /* 0x000fe40000000f00 */
[----:B------:R-:W-:-:S05]  /*1dc70*/  SEL R14, R14, RZ, P5 ;  /* 0x000000ff0e0e7207 */ /* 0x000fca0002800000 */
[----:B------:R-:W-:-:S04]  /*1dc80*/  IMAD.IADD R3, R3, 0x1, R14 ;  /* 0x0000000103037824 */ /* 0x000fc800078e020e */
[----:B------:R-:W-:-:S07]  /*1dc90*/  IMAD.MOV.U32 R13, RZ, RZ, R3 ;  /* 0x000000ffff0d7224 */ /* 0x000fce00078e0003 */
[----:B------:R-:W-:Y:S05]  /*1dca0*/  WARPSYNC.COLLECTIVE R15, `(.L_x_8501) ;  /* 0x000000000f087348 */ /* 0x000fea0003c00000 */
[----:B------:R0:W1:Y:S02]  /*1dcb0*/  SHFL.IDX P6, R14, R13, R12, R11 ;  /* 0x0000000c0d0e7389 */ /* 0x00006400000c000b */
[----:B01----:R-:W-:Y:S01]  /*1dcc0*/  ENDCOLLECTIVE ;  /* 0x000000000000791b */ /* 0x003fe20003800000 */
.L_x_8501:
[----:B------:R-:W-:Y:S01]  /*1dcd0*/  IMAD.MOV.U32 R16, RZ, RZ, R14 ;  /* 0x000000ffff107224 */ /* 0x000fe200078e000e */
[----:B------:R-:W-:Y:S06]  /*1dce0*/  BRA `(.L_x_8502) ;  /* 0xffffffd400607947 */ /* 0x000fec000383ffff */
.L_x_8405:
[----:B------:R-:W-:Y:S01]  /*1dcf0*/  BSSY B0, `(.L_x_8503) ;  /* 0x0000006000007945 */ /* 0x000fe20003800000 */
[----:B------:R-:W-:Y:S01]  /*1dd00*/  PLOP3.LUT P6, PT, P6, PT, PT, 0x8, 0x0 ;  /* 0x000000000000781c */ /* 0x000fe200037ce170 */
[----:B------:R-:W-:-:S12]  /*1dd10*/  IMAD.MOV.U32 R15, RZ, RZ, -0x1 ;  /* 0xffffffffff0f7424 */ /* 0x000fd800078e00ff */
[----:B0----5:R-:W-:Y:S05]  /*1dd20*/  WARPSYNC.COLLECTIVE R15, `(.L_x_8504) ;  /* 0x000000000f087348 */ /* 0x021fea0003c00000 */
[----:B------:R-:W-:Y:S01]  /*1dd30*/  VOTE.ANY R14, PT, P6 ;  /* 0x00000000000e7806 */ /* 0x000fe200030e0100 */
[----:B0----5:R-:W-:Y:S06]  /*1dd40*/  ENDCOLLECTIVE ;  /* 0x000000000000791b */ /* 0x021fec0003800000 */
.L_x_8504:
[----:B------:R-:W-:Y:S05]  /*1dd50*/  BSYNC B0 ;  /* 0x0000000000007941 */ /* 0x000fea0003800000 */
.L_x_8503:
        /* <DEDUP_REMOVED lines=9> */
.L_x_8505:
[----:B------:R-:W-:Y:S01]  /*1ddf0*/  IMAD.MOV.U32 R17, RZ, RZ, R14 ;  /* 0x000000ffff117224 */ /* 0x000fe200078e000e */
[----:B------:R-:W-:Y:S06]  /*1de00*/  BRA `(.L_x_8506) ;  /* 0xffffffd400507947 */ /* 0x000fec000383ffff */
.L_x_8407:
[----:B------:R-:W-:Y:S01]  /*1de10*/  BSSY B0, `(.L_x_8507) ;  /* 0x0000007000007945 */ /* 0x000fe20003800000 */
[----:B------:R-:W-:Y:S02]  /*1de20*/  IMAD.MOV.U32 R13, RZ, RZ, R3 ;  /* 0x000000ffff0d7224 */ /* 0x000fe400078e0003 */
[----:B------:R-:W-:Y:S02]  /*1de30*/  IMAD.MOV.U32 R11, RZ, RZ, 0x1f ;  /* 0x0000001fff0b7424 */ /* 0x000fe400078e00ff */
[----:B------:R-:W-:-:S07]  /*1de40*/  IMAD.MOV.U32 R15, RZ, RZ, -0x1 ;  /* 0xffffffffff0f7424 */ /* 0x000fce00078e00ff */
[----:B012--5:R-:W-:Y:S05]  /*1de50*/  WARPSYNC.COLLECTIVE R15, `(.L_x_8508) ;  /* 0x000000000f087348 */ /* 0x027fea0003c00000 */
[----:B------:R3:W4:Y:S02]  /*1de60*/  SHFL.IDX P6, R14, R13, R12, R11 ;  /* 0x0000000c0d0e7389 */ /* 0x00072400000c000b */
[----:B012345:R-:W-:Y:S01]  /*1de70*/  ENDCOLLECTIVE ;  /* 0x000000000000791b */ /* 0x03ffe20003800000 */
.L_x_8508:
[----:B------:R-:W-:Y:S05]  /*1de80*/  BSYNC B0 ;  /* 0x0000000000007941 */ /* 0x000fea0003800000 */
.L_x_8507:
[----:B------:R-:W-:Y:S01]  /*1de90*/  IMAD.MOV.U32 R3, RZ, RZ, R14 ;  /* 0x000000ffff037224 */ /* 0x000fe200078e000e */
[----:B------:R-:W-:Y:S06]  /*1dea0*/  BRA `(.L_x_8509) ;  /* 0xffffffd400447947 */ /* 0x000fec000383ffff */
.L_x_8411:
[----:B0-----:R0:W1:Y:S02]  /*1deb0*/  SYNCS.PHASECHK.TRANS64.TRYWAIT P0, [R0+URZ+0x28c20], R3 ;  /* 0x028c2003000075a7 */ /* 0x001064000800017f */
[----:B-1----:R-:W-:Y:S05]  /*1dec0*/  @!P0 NANOSLEEP.SYNCS 0x989680 ;  /* 0x009896800000895d */ /* 0x002fea0003900000 */
[----:B------:R-:W1:Y:S02]  /*1ded0*/  @!P0 SYNCS.PHASECHK.TRANS64 P0, [R0+URZ+0x28c20], R3 ;  /* 0x028c2003000085a7 */ /* 0x000e64000800007f */
[----:B-1----:R-:W-:Y:S05]  /*1dee0*/  @!P0 BRA `(.L_x_8411) ;  /* 0xfffffffc00f08947 */ /* 0x002fea000383ffff */
[----:B------:R-:W-:Y:S05]  /*1def0*/  BRA `(.L_x_8510) ;  /* 0xffffffd800c87947 */ /* 0x000fea000383ffff */
.L_x_8412:
        /* <DEDUP_REMOVED lines=11> */
.L_x_8512:
[----:B------:R-:W-:Y:S05]  /*1dfb0*/  BSYNC B0 ;  /* 0x0000000000007941 */ /* 0x000fea0003800000 */
.L_x_8511:
[----:B------:R-:W-:Y:S05]  /*1dfc0*/  BRA `(.L_x_8513) ;  /* 0xffffffd800b07947 */ /* 0x000fea000383ffff */
.L_x_8413:
[----:B------:R-:W-:Y:S01]  /*1dfd0*/  BSSY B0, `(.L_x_8514) ;  /* 0x0000006000007945 */ /* 0x000fe20003800000 */
[----:B------:R-:W-:-:S07]  /*1dfe0*/  IMAD.MOV.U32 R15, RZ, RZ, -0x1 ;  /* 0xffffffffff0f7424 */ /* 0x000fce00078e00ff */
[----:B01---5:R-:W-:Y:S05]  /*1dff0*/  WARPSYNC.COLLECTIVE R15, `(.L_x_8515) ;  /* 0x000000000f0c7348 */ /* 0x023fea0003c00000 */
[----:B------:R-:W-:Y:S02]  /*1e000*/  ELECT P6, UR62, PT ;  /* 0x00000000003e782f */ /* 0x000fe400038c0000 */
[----:B------:R-:W-:Y:S01]  /*1e010*/  MOV R14, UR62 ;  /* 0x0000003e000e7c02 */ /* 0x000fe20008000f00 */
[----:B01---5:R-:W-:Y:S10]  /*1e020*/  ENDCOLLECTIVE ;  /* 0x000000000000791b */ /* 0x023ff40003800000 */
.L_x_8515:
[----:B------:R-:W-:Y:S05]  /*1e030*/  BSYNC B0 ;  /* 0x0000000000007941 */ /* 0x000fea0003800000 */
.L_x_8514:
[----:B------:R-:W-:Y:S05]  /*1e040*/  BRA `(.L_x_8516) ;  /* 0xffffffd800a47947 */ /* 0x000fea000383ffff */
.L_x_8415:
[----:B0-----:R0:W1:Y:S02]  /*1e050*/  SYNCS.PHASECHK.TRANS64.TRYWAIT P0, [R6+URZ], R5 ;  /* 0x00000005060075a7 */ /* 0x001064000800017f */
[----:B-1----:R-:W-:Y:S05]  /*1e060*/  @!P0 NANOSLEEP.SYNCS 0x989680 ;  /* 0x009896800000895d */ /* 0x002fea0003900000 */
[----:B------:R-:W1:Y:S02]  /*1e070*/  @!P0 SYNCS.PHASECHK.TRANS64 P0, [R6+URZ], R5 ;  /* 0x00000005060085a7 */ /* 0x000e64000800007f */
[----:B-1----:R-:W-:Y:S05]  /*1e080*/  @!P0 BRA `(.L_x_8415) ;  /* 0xfffffffc00f08947 */ /* 0x002fea000383ffff */
[----:B------:R-:W-:Y:S05]  /*1e090*/  BRA `(.L_x_8517) ;  /* 0xffffffd800e07947 */ /* 0x000fea000383ffff */
.L_x_8416:
[----:B-1----:R1:W2:Y:S02]  /*1e0a0*/  SYNCS.PHASECHK.TRANS64.TRYWAIT P0, [R7+URZ], R2 ;  /* 0x00000002070075a7 */ /* 0x0022a4000800017f */
[----:B--2---:R-:W-:Y:S05]  /*1e0b0*/  @!P0 NANOSLEEP.SYNCS 0x989680 ;  /* 0x009896800000895d */ /* 0x004fea0003900000 */
[----:B------:R-:W2:Y:S02]  /*1e0c0*/  @!P0 SYNCS.PHASECHK.TRANS64 P0, [R7+URZ], R2 ;  /* 0x00000002070085a7 */ /* 0x000ea4000800007f */
[----:B--2---:R-:W-:Y:S05]  /*1e0d0*/  @!P0 BRA `(.L_x_8416) ;  /* 0xfffffffc00f08947 */ /* 0x004fea000383ffff */
[----:B------:R-:W-:Y:S05]  /*1e0e0*/  BRA `(.L_x_8518) ;  /* 0xffffffd800d47947 */ /* 0x000fea000383ffff */
.L_x_8418:
[----:B--2---:R2:W3:Y:S02]  /*1e0f0*/  SYNCS.PHASECHK.TRANS64.TRYWAIT P0, [R4+URZ], R5 ;  /* 0x00000005040075a7 */ /* 0x0044e4000800017f */
[----:B---3--:R-:W-:Y:S05]  /*1e100*/  @!P0 NANOSLEEP.SYNCS 0x989680 ;  /* 0x009896800000895d */ /* 0x008fea0003900000 */
[----:B------:R-:W3:Y:S02]  /*1e110*/  @!P0 SYNCS.PHASECHK.TRANS64 P0, [R4+URZ], R5 ;  /* 0x00000005040085a7 */ /* 0x000ee4000800007f */
[----:B---3--:R-:W-:Y:S05]  /*1e120*/  @!P0 BRA `(.L_x_8418) ;  /* 0xfffffffc00f08947 */ /* 0x008fea000383ffff */
[----:B------:R-:W-:Y:S05]  /*1e130*/  BRA `(.L_x_8519) ;  /* 0xffffffd800dc7947 */ /* 0x000fea000383ffff */
.L_x_8520:
        /* <DEDUP_REMOVED lines=12> */
.L_x_15302:


//--------------------- .text._ZN7cutlass13device_kernelIN5flash11enable_sm90INS1_16FlashAttnFwdSm90INS1_25CollectiveMainloopFwdSm90ILi2EN4cute5tupleIJNS5_1CILi1EEES8_S8_EEENS6_IJNS7_ILi64EEESA_SA_EEELi512ENS_6half_tEfNS_4arch4Sm90ELb1ELb0ELb1ELb1ELb0ELb0ELb1ELb0ELb0ELb1ELb0ELb0EEENS1_21CollectiveEpilogueFwdINS6_IJSA_NS7_ILi512EEESA_EEES9_SC_SE_Li256ELb1ELb1ELb0ELb0EEENS1_36VarlenDynamicPersistentTileSchedulerILi64ELi64ELi256ELi128ELb0ELb1ELb1ELb1ELb1ELb1EEEEEEEEEvNT_6ParamsE --------------------------
	.section	.text._ZN7cutlass13device_kernelIN5flash11enable_sm90INS1_16FlashAttnFwdSm90INS1_25CollectiveMainloopFwdSm90ILi2EN4cute5tupleIJNS5_1CILi1EEES8_S8_EEENS6_IJNS7_ILi64EEESA_SA_EEELi512ENS_6half_tEfNS_4arch4Sm90ELb1ELb0ELb1ELb1ELb0ELb0ELb1ELb0ELb0ELb1ELb0ELb0EEENS1_21CollectiveEpilogueFwdINS6_IJSA_NS7_ILi512EEESA_EEES9_SC_SE_Li256ELb1ELb1ELb0ELb0EEENS1_36VarlenDynamicPersistentTileSchedulerILi64ELi64ELi256ELi128ELb0ELb1ELb1ELb1ELb1ELb1EEEEEEEEEvNT_6ParamsE,"ax",@progbits
	.align	128
.text._ZN7cutlass13device_kernelIN5flash11enable_sm90INS1_16FlashAttnFwdSm90INS1_25CollectiveMainloopFwdSm90ILi2EN4cute5tupleIJNS5_1CILi1EEES8_S8_EEENS6_IJNS7_ILi64EEESA_SA_EEELi512ENS_6half_tEfNS_4arch4Sm90ELb1ELb0ELb1ELb1ELb0ELb0ELb1ELb0ELb0ELb1ELb0ELb0EEENS1_21CollectiveEpilogueFwdINS6_IJSA_NS7_ILi512EEESA_EEES9_SC_SE_Li256ELb1ELb1ELb0ELb0EEENS1_36VarlenDynamicPersistentTileSchedulerILi64ELi64ELi256ELi128ELb0ELb1ELb1ELb1ELb1ELb1EEEEEEEEEvNT_6ParamsE:
        .type           _ZN7cutlass13device_kernelIN5flash11enable_sm90INS1_16FlashAttnFwdSm90INS1_25CollectiveMainloopFwdSm90ILi2EN4cute5tupleIJNS5_1CILi1EEES8_S8_EEENS6_IJNS7_ILi64EEESA_SA_EEELi512ENS_6half_tEfNS_4arch4Sm90ELb1ELb0ELb1ELb1ELb0ELb0ELb1ELb0ELb0ELb1ELb0ELb0EEENS1_21CollectiveEpilogueFwdINS6_IJSA_NS7_ILi512EEESA_EEES9_SC_SE_Li256ELb1ELb1ELb0ELb0EEENS1_36VarlenDynamicPersistentTileSchedulerILi64ELi64ELi256ELi128ELb0ELb1ELb1ELb1ELb1ELb1EEEEEEEEEvNT_6ParamsE,@function
        .size           _ZN7cutlass13device_kernelIN5flash11enable_sm90INS1_16FlashAttnFwdSm90INS1_25CollectiveMainloopFwdSm90ILi2EN4cute5tupleIJNS5_1CILi1EEES8_S8_EEENS6_IJNS7_ILi64EEESA_SA_EEELi512ENS_6half_tEfNS_4arch4Sm90ELb1ELb0ELb1ELb1ELb0ELb0ELb1ELb0ELb0ELb1ELb0ELb0EEENS1_21CollectiveEpilogueFwdINS6_IJSA_NS7_ILi512EEESA_EEES9_SC_SE_Li256ELb1ELb1ELb0ELb0EEENS1_36VarlenDynamicPersistentTileSchedulerILi64ELi64ELi256ELi128ELb0ELb1ELb1ELb1ELb1ELb1EEEEEEEEEvNT_6ParamsE,(.L_x_15303 - _ZN7cutlass13device_kernelIN5flash11enable_sm90INS1_16FlashAttnFwdSm90INS1_25CollectiveMainloopFwdSm90ILi2EN4cute5tupleIJNS5_1CILi1EEES8_S8_EEENS6_IJNS7_ILi64EEESA_SA_EEELi512ENS_6half_tEfNS_4arch4Sm90ELb1ELb0ELb1ELb1ELb0ELb0ELb1ELb0ELb0ELb1ELb0ELb0EEENS1_21CollectiveEpilogueFwdINS6_IJSA_NS7_ILi512EEESA_EEES9_SC_SE_Li256ELb1ELb1ELb0ELb0EEENS1_36VarlenDynamicPersistentTileSchedulerILi64ELi64ELi256ELi128ELb0ELb1ELb1ELb1ELb1ELb1EEEEEEEEEvNT_6ParamsE)
        .other          _ZN7cutlass13device_kernelIN5flash11enable_sm90INS1_16FlashAttnFwdSm90INS1_25CollectiveMainloopFwdSm90ILi2EN4cute5tupleIJNS5_1CILi1EEES8_S8_EEENS6_IJNS7_ILi64EEESA_SA_EEELi512ENS_6half_tEfNS_4arch4Sm90ELb1ELb0ELb1ELb1ELb0ELb0ELb1ELb0ELb0ELb1ELb0ELb0EEENS1_21CollectiveEpilogueFwdINS6_IJSA_NS7_ILi512EEESA_EEES9_SC_SE_Li256ELb1ELb1ELb0ELb0EEENS1_36VarlenDynamicPersistentTileSchedulerILi64ELi64ELi256ELi128ELb0ELb1ELb1ELb1ELb1ELb1EEEEEEEEEvNT_6ParamsE,@"STO_CUDA_ENTRY STV_DEFAULT"
_ZN7cutlass13device_kernelIN5flash11enable_sm90INS1_16FlashAttnFwdSm90INS1_25CollectiveMainloopFwdSm90ILi2EN4cute5tupleIJNS5_1CILi1EEES8_S8_EEENS6_IJNS7_ILi64EEESA_SA_EEELi512ENS_6half_tEfNS_4arch4Sm90ELb1ELb0ELb1ELb1ELb0ELb0ELb1ELb0ELb0ELb1ELb0ELb0EEENS1_21CollectiveEpilogueFwdINS6_IJSA_NS7_ILi512EEESA_EEES9_SC_SE_Li256ELb1ELb1ELb0ELb0EEENS1_36VarlenDynamicPersistentTileSchedulerILi64ELi64ELi256ELi128ELb0ELb1ELb1ELb1ELb1ELb1EEEEEEEEEvNT_6ParamsE:
        /* <DEDUP_REMOVED lines=18> */
.L_x_8522:
[----:B------:R-:W-:Y:S05]  /*0120*/  BSYNC B0 ;  /* 0x0000000000007941 */ /* 0x000fea0003800000 */
.L_x_8521:
        /* <DEDUP_REMOVED lines=39> */
.L_x_8523:
        /* <DEDUP_REMOVED lines=22> */
.L_x_8524:
        /* <DEDUP_REMOVED lines=18> */
.L_x_8525:
        /* <DEDUP_REMOVED lines=22> */
.L_x_8526:
        /* <DEDUP_REMOVED lines=22> */
.L_x_8527:
[----:B------:R-:W-:Y:S01]  /*08e0*/  PLOP3.LUT P0, PT, PT, PT, UP0, 0x80, 0x0 ;  /* 0x000000000000781c */ /* 0x000fe20003f0f008 */
[----:B------:R-:W-:Y:S01]  /*08f0*/  UMOV UR36, 0x1 ;  /* 0x0000000100247882 */ /* 0x000fe20000000000 */
[----:B------:R-:W-:Y:S01]  /*0900*/  NOP ;  /* 0x0000000000007918 */ /* 0x000fe20000000000 */
[----:B------:R-:W-:Y:S01]  /*0910*/  USEL UR36, UR36, 0x2, !UP0 ;  /* 0x0000000224247887 */ /* 0x000fe2000c000000 */
[----:B------:R-:W-:Y:S01]  /*0920*/  ULDC.64 UR44, c[0x0][0x208] ;  /* 0x00008200002c7ab9 */ /* 0x000fe20000000a00 */
[----:B0123--:R-:W-:Y:S08]  /*0930*/  BAR.SYNC.DEFER_BLOCKING 0x0 ;  /* 0x0000000000007b1d */ /* 0x00fff00000010000 */
[----:B------:R-:W-:Y:S05]  /*0940*/  @!P0 BRA `(.L_x_8528) ;  /* 0x00000100005c8947 */ /* 0x000fea0003800000 */
.L_x_8529:
        /* <DEDUP_REMOVED lines=9> */
[----:B0-----:R-:W-:Y:S01]  /*09e0*/  LOP3.LUT R0, R2, 0xffffff80, RZ, 0xc0, !PT ;  /* 0xffffff8002007812 */ /* 0x001fe200078ec0ff */
        /* <DEDUP_REMOVED lines=16> */
[----:B------:R-:W-:Y:S01]  /*0af0*/  ULOP3.LUT UR42, UR36, 0x1, URZ, 0xfc, !UPT ;  /* 0x00000001242a7892 */ /* 0x000fe2000f8efc3f */
[----:B------:R-:W-:Y:S02]  /*0b00*/  UMOV UR37, URZ ;  /* 0x0000003f00257c82 */ /* 0x000fe40008000000 */
[CC--:B------:R-:W-:Y:S02]  /*0b10*/  LEA.HI R3, R0.reuse, R203.reuse, RZ, 0x4 ;  /* 0x000000cb00037211 */ /* 0x0c0fe400078f20ff */
[----:B------:R-:W-:-:S02]  /*0b20*/  LEA.HI R198, R0, R203, RZ, 0x3 ;  /* 0x000000cb00c67211 */ /* 0x000fc400078f18ff */
[----:B------:R-:W-:Y:S02]  /*0b30*/  SHF.R.S32.HI R2, RZ, 0x4, R3 ;  /* 0x00000004ff027819 */ /* 0x000fe40000011403 */
[C---:B------:R-:W-:Y:S02]  /*0b40*/  LOP3.LUT R6, R3.reuse, 0xfffffff0, RZ, 0xc0, !PT ;  /* 0xfffffff003067812 */ /* 0x040fe400078ec0ff */
[----:B------:R-:W-:-:S03]  /*0b50*/  LEA.HI R4, R3, R2, RZ, 0x1 ;  /* 0x0000000203047211 */ /* 0x000fc600078f08ff */
[----:B------:R-:W-:Y:S01]  /*0b60*/  IMAD.IADD R6, R203, 0x1, -R6 ;  /* 0x00000001cb067824 */ /* 0x000fe200078e0a06 */
[----:B------:R-:W-:Y:S02]  /*0b70*/  LOP3.LUT R5, R4, 0x1ffffffe, RZ, 0xc0, !PT ;  /* 0x1ffffffe04057812 */ /* 0x000fe400078ec0ff */
[----:B------:R-:W-:-:S03]  /*0b80*/  LEA.HI R4, R0, R203, RZ, 0x5 ;  /* 0x000000cb00047211 */ /* 0x000fc600078f28ff */
[----:B------:R-:W-:Y:S01]  /*0b90*/  IMAD.IADD R8, R2, 0x1, -R5 ;  /* 0x0000000102087824 */ /* 0x000fe200078e0a05 */
[-C--:B------:R-:W-:Y:S02]  /*0ba0*/  LEA.HI R2, R0, R203.reuse, RZ, 0x7 ;  /* 0x000000cb00027211 */ /* 0x080fe400078f38ff */
[--C-:B------:R-:W-:Y:S01]  /*0bb0*/  SHF.R.S32.HI R10, RZ, 0x5, R4.reuse ;  /* 0x00000005ff0a7819 */ /* 0x100fe20000011404 */
[----:B------:R-:W-:Y:S01]  /*0bc0*/  IMAD.SHL.U32 R8, R8, 0x8, RZ ;  /* 0x0000000808087824 */ /* 0x000fe200078e00ff */
[----:B------:R-:W-:Y:S02]  /*0bd0*/  SHF.R.S32.HI R3, RZ, 0x1f, R4 ;  /* 0x0000001fff037819 */ /* 0x000fe40000011404 */
[----:B------:R-:W-:Y:S02]  /*0be0*/  LOP3.LUT R4, R2, 0xffffff80, RZ, 0xc0, !PT ;  /* 0xffffff8002047812 */ /* 0x000fe400078ec0ff */
[----:B------:R-:W-:Y:S02]  /*0bf0*/  LEA.HI R5, R0, R203, RZ, 0x2 ;  /* 0x000000cb00057211 */ /* 0x000fe400078f10ff */
[----:B------:R-:W-:Y:S01]  /*0c00*/  LEA.HI R3, R3, R10, RZ, 0x2 ;  /* 0x0000000a03037211 */ /* 0x000fe200078f10ff */
[----:B------:R-:W-:Y:S01]  /*0c10*/  IMAD.IADD R4, R203, 0x1, -R4 ;  /* 0x00000001cb047824 */ /* 0x000fe200078e0a04 */
[----:B------:R-:W-:-:S02]  /*0c20*/  LOP3.LUT R12, R5, 0xfffffffc, RZ, 0xc0, !PT ;  /* 0xfffffffc050c7812 */ /* 0x000fc400078ec0ff */
[----:B------:R-:W-:Y:S02]  /*0c30*/  SHF.R.S32.HI R199, RZ, 0x7, R2 ;  /* 0x00000007ffc77819 */ /* 0x000fe40000011402 */
[----:B------:R-:W-:Y:S01]  /*0c40*/  LOP3.LUT R9, R3, 0x3ffffc, RZ, 0xc0, !PT ;  /* 0x003ffffc03097812 */ /* 0x000fe200078ec0ff */
[----:B------:R-:W-:Y:S01]  /*0c50*/  IMAD.IADD R12, R203, 0x1, -R12 ;  /* 0x00000001cb0c7824 */ /* 0x000fe200078e0a0c */
[--C-:B------:R-:W-:Y:S01]  /*0c60*/  SHF.R.S32.HI R5, RZ, 0x1f, R6.reuse ;  /* 0x0000001fff057819 */ /* 0x100fe20000011406 */
[----:B------:R-:W-:Y:S01]  /*0c70*/  IMAD R14, R199, 0x100, R6 ;  /* 0x00000100c70e7824 */ /* 0x000fe200078e0206 */
[----:B------:R-:W-:Y:S01]  /*0c80*/  SHF.R.S32.HI R3, RZ, 0x1f, R4 ;  /* 0x0000001fff037819 */ /* 0x000fe20000011404 */
[----:B------:R-:W-:Y:S01]  /*0c90*/  IMAD.IADD R11, R10, 0x1, -R9 ;  /* 0x000000010a0b7824 */ /* 0x000fe200078e0a09 */
[----:B------:R-:W-:Y:S02]  /*0ca0*/  LEA.HI R7, R5, R6, RZ, 0x3 ;  /* 0x0000000605077211 */ /* 0x000fe400078f18ff */
[-C--:B------:R-:W-:Y:S01]  /*0cb0*/  LEA.HI R5, R3, R4.reuse, RZ, 0x2 ;  /* 0x0000000403057211 */ /* 0x080fe200078f10ff */
[----:B------:R-:W-:Y:S01]  /*0cc0*/  IMAD R19, R11, 0x10, R14 ;  /* 0x000000100b137824 */ /* 0x000fe200078e020e */
[C---:B------:R-:W-:Y:S01]  /*0cd0*/  LOP3.LUT R9, R7.reuse, 0xfffffff8, RZ, 0xc0, !PT ;  /* 0xfffffff807097812 */ /* 0x040fe200078ec0ff */
[----:B------:R-:W-:Y:S01]  /*0ce0*/  IMAD.SHL.U32 R7, R7, 0x40, RZ ;  /* 0x0000004007077824 */ /* 0x000fe200078e00ff */
[----:B------:R-:W-:Y:S01]  /*0cf0*/  LOP3.LUT R11, R5, 0x7ffffffc, RZ, 0xc0, !PT ;  /* 0x7ffffffc050b7812 */ /* 0x000fe200078ec0ff */
[----:B------:R-:W-:Y:S01]  /*0d00*/  IMAD.U32 R202, R19, 0x40, R8 ;  /* 0x0000004013ca7824 */ /* 0x000fe200078e0008 */
[----:B------:R-:W-:Y:S01]  /*0d10*/  LOP3.LUT R0, R198, 0xfffffff8, RZ, 0xc0, !PT ;  /* 0xfffffff8c6007812 */ /* 0x000fe200078ec0ff */
[----:B------:R-:W-:Y:S01]  /*0d20*/  IMAD.IADD R9, R6, 0x1, -R9 ;  /* 0x0000000106097824 */ /* 0x000fe200078e0a09 */
[----:B------:R-:W-:Y:S01]  /*0d30*/  LEA.HI R6, R3, R4, RZ, 0x5 ;  /* 0x0000000403067211 */ /* 0x000fe200078f28ff */
[----:B------:R-:W-:Y:S01]  /*0d40*/  IMAD.IADD R11, R4, 0x1, -R11 ;  /* 0x00000001040b7824 */ /* 0x000fe200078e0a0b */
[--C-:B------:R-:W-:Y:S01]  /*0d50*/  SHF.R.S32.HI R3, RZ, 0x2, R5.reuse ;  /* 0x00000002ff037819 */ /* 0x100fe20000011405 */
        /* <DEDUP_REMOVED lines=15> */
[----:B------:R-:W-:Y:S01]  /*0e50*/  LEA.HI R13, R12, R12, RZ, 0x1 ;  /* 0x0000000c0c0d7211 */ /* 0x000fe200078f08ff */
[C---:B------:R-:W-:Y:S01]  /*0e60*/  VIADD R193, R23.reuse, 0x100 ;  /* 0x0000010017c17836 */ /* 0x040fe20000000000 */
[----:B------:R-:W-:Y:S01]  /*0e70*/  LOP3.LUT R8, R8, R5, RZ, 0x3c, !PT ;  /* 0x0000000508087212 */ /* 0x000fe200078e3cff */
[C---:B------:R-:W-:Y:S01]  /*0e80*/  VIADD R192, R23.reuse, 0x140 ;  /* 0x0000014017c07836 */ /* 0x040fe20000000000 */
[----:B------:R-:W-:Y:S01]  /*0e90*/  LOP3.LUT R4, R4, 0xfffffff8, RZ, 0xc0, !PT ;  /* 0xfffffff804047812 */ /* 0x000fe200078ec0ff */
[----:B------:R-:W-:Y:S01]  /*0ea0*/  VIADD R201, R23, 0x180 ;  /* 0x0000018017c97836 */ /* 0x000fe20000000000 */
[----:B------:R-:W-:Y:S01]  /*0eb0*/  LEA.HI R2, R2, R199, RZ, 0x1 ;  /* 0x000000c702027211 */ /* 0x000fe200078f08ff */
[----:B------:R-:W-:Y:S01]  /*0ec0*/  IMAD.IADD R8, R7, 0x1, R8 ;  /* 0x0000000107087824 */ /* 0x000fe200078e0208 */
[----:B------:R-:W-:Y:S01]  /*0ed0*/  LOP3.LUT R13, R13, 0x1ffffffe, RZ, 0xc0, !PT ;  /* 0x1ffffffe0d0d7812 */ /* 0x000fe200078ec0ff */
[----:B------:R-:W-:Y:S01]  /*0ee0*/  IMAD.IADD R3, R3, 0x1, -R4 ;  /* 0x0000000103037824 */ /* 0x000fe200078e0a04 */
[----:B------:R-:W-:Y:S01]  /*0ef0*/  SHF.R.S32.HI R6, RZ, 0x5, R6 ;  /* 0x00000005ff067819 */ /* 0x000fe20000011406 */
[----:B------:R-:W-:Y:S01]  /*0f00*/  IMAD R185, R8, 0x2, R17 ;  /* 0x0000000208b97824 */ /* 0x000fe200078e0211 */
[----:B------:R-:W-:Y:S01]  /*0f10*/  LOP3.LUT R0, R2, 0xfffffe, RZ, 0xc0, !PT ;  /* 0x00fffffe02007812 */ /* 0x000fe200078ec0ff */
[----:B------:R-:W-:Y:S01]  /*0f20*/  VIADD R200, R23, 0x1c0 ;  /* 0x000001c017c87836 */ /* 0x000fe20000000000 */
[----:B------:R-:W-:Y:S01]  /*0f30*/  SEL R187, R187, 0xffffffe0, !P1 ;  /* 0xffffffe0bbbb7807 */ /* 0x000fe20004800000 */
[C---:B------:R-:W-:Y:S01]  /*0f40*/  VIADD R190, R185.reuse, 0x36400 ;  /* 0x00036400b9be7836 */ /* 0x040fe20000000000 */
[----:B------:R-:W-:Y:S01]  /*0f50*/  SHF.R.S32.HI R198, RZ, 0x3, R198 ;  /* 0x00000003ffc67819 */ /* 0x000fe200000114c6 */
[----:B------:R-:W-:Y:S01]  /*0f60*/  VIADD R186, R185, 0x36440 ;  /* 0x00036440b9ba7836 */ /* 0x000fe20000000000 */
[----:B------:R-:W-:Y:S01]  /*0f70*/  SHF.R.S32.HI R210, RZ, 0x1f, R196 ;  /* 0x0000001fffd27819 */ /* 0x000fe200000114c4 */
[----:B------:R-:W-:Y:S01]  /*0f80*/  IMAD.IADD R13, R12, 0x1, -R13 ;  /* 0x000000010c0d7824 */ /* 0x000fe200078e0a0d */
[----:B------:R-:W-:Y:S01]  /*0f90*/  SHF.R.S32.HI R209, RZ, 0x1f, R195 ;  /* 0x0000001fffd17819 */ /* 0x000fe200000114c3 */
[----:B------:R-:W-:Y:S01]  /*0fa0*/  IMAD R22, R6, 0x10, R3 ;  /* 0x0000001006167824 */ /* 0x000fe200078e0203 */
[----:B------:R-:W-:Y:S01]  /*0fb0*/  SHF.R.S32.HI R208, RZ, 0x1f, R194 ;  /* 0x0000001fffd07819 */ /* 0x000fe200000114c2 */
[----:B------:R-:W-:Y:S01]  /*0fc0*/  IMAD.IADD R0, R199, 0x1, -R0 ;  /* 0x00000001c7007824 */ /* 0x000fe200078e0a00 */
[----:B------:R-:W-:Y:S01]  /*0fd0*/  SHF.R.S32.HI R207, RZ, 0x1f, R193 ;  /* 0x0000001fffcf7819 */ /* 0x000fe200000114c1 */
[C---:B------:R-:W-:Y:S01]  /*0fe0*/  @P2 VIADD R186, R190.reuse, 0xffffffc0 ;  /* 0xffffffc0beba2836 */ /* 0x040fe20000000000 */
[----:B------:R-:W-:Y:S01]  /*0ff0*/  SHF.R.S32.HI R206, RZ, 0x1f, R192 ;  /* 0x0000001fffce7819 */ /* 0x000fe200000114c0 */
[----:B------:R-:W-:Y:S01]  /*1000*/  IMAD.IADD R190, R190, 0x1, R187 ;  /* 0x00000001bebe7824 */ /* 0x000fe200078e02bb */
[----:B------:R-:W-:Y:S01]  /*1010*/  SHF.R.S32.HI R205, RZ, 0x1f, R201 ;  /* 0x0000001fffcd7819 */ /* 0x000fe200000114c9 */
[----:B------:R-:W-:Y:S01]  /*1020*/  IMAD.MOV.U32 R7, RZ, RZ, R15 ;  /* 0x000000ffff077224 */ /* 0x000fe200078e000f */
[----:B------:R-:W-:Y:S01]  /*1030*/  SHF.R.S32.HI R204, RZ, 0x1f, R200 ;  /* 0x0000001fffcc7819 */ /* 0x000fe200000114c8 */
[----:B------:R-:W-:-:S02]  /*1040*/  IMAD.MOV.U32 R2, RZ, RZ, RZ ;  /* 0x000000ffff027224 */ /* 0x000fc400078e00ff */
[----:B------:R-:W-:Y:S02]  /*1050*/  IMAD.SHL.U32 R184, R0, 0x100, RZ ;  /* 0x0000010000b87824 */ /* 0x000fe400078e00ff */
[----:B------:R-:W-:Y:S02]  /*1060*/  IMAD R191, R13, 0x8, R22 ;  /* 0x000000080dbf7824 */ /* 0x000fe400078e0216 */
[----:B------:R-:W-:-:S07]  /*1070*/  IMAD.IADD R187, R187, 0x1, R186 ;  /* 0x00000001bbbb7824 */ /* 0x000fce00078e02ba */
.L_x_8580:
[----:B012---:R-:W0:Y:S01]  /*1080*/  LDC.64 R4, c[0x0][0xd88] ;  /* 0x00036200ff047b82 */ /* 0x007e220000000a00 */
[----:B------:R-:W-:Y:S01]  /*1090*/  ULDC.64 UR8, c[0x0][0xb20] ;  /* 0x0002c80000087ab9 */ /* 0x000fe20000000a00 */
[----:B------:R-:W-:-:S06]  /*10a0*/  ULDC.64 UR10, c[0x0][0xb10] ;  /* 0x0002c400000a7ab9 */ /* 0x000fcc0000000a00 */
[----:B------:R-:W1:Y:S08]  /*10b0*/  LDC R188, c[0x0][0x288] ;  /* 0x0000a200ffbc7b82 */ /* 0x000e700000000800 */
[----:B------:R-:W2:Y:S01]  /*10c0*/  LDC.64 R10, c[0x0][0x418] ;  /* 0x00010600ff0a7b82 */ /* 0x000ea20000000a00 */
[----:B0-----:R-:W-:-:S07]  /*10d0*/  IMAD.WIDE R4, R7, 0x4, R4 ;  /* 0x0000000407047825 */ /* 0x001fce00078e0204 */
[----:B------:R-:W0:Y:S01]  /*10e0*/  LDC R0, c[0x0][0x424] ;  /* 0x00010900ff007b82 */ /* 0x000e220000000800 */
[----:B---3--:R-:W3:Y:S01]  /*10f0*/  LDG.E R4, desc[UR44][R4.64] ;  /* 0x0000002c04047981 */ /* 0x008ee2000c1e1900 */
[----:B------:R-:W-:Y:S01]  /*1100*/  UISETP.NE.U32.AND UP0, UPT, UR8, URZ, UPT ;  /* 0x0000003f0800728c */ /* 0x000fe2000bf05070 */
[----:B----4-:R-:W-:Y:S01]  /*1110*/  IMAD.MOV.U32 R8, RZ, RZ, RZ ;  /* 0x000000ffff087224 */ /* 0x010fe200078e00ff */
[----:B------:R-:W-:-:S04]  /*1120*/  UISETP.NE.U32.AND UP1, UPT, UR10, URZ, UPT ;  /* 0x0000003f0a00728c */ /* 0x000fc8000bf25070 */
[----:B------:R-:W4:Y:S01]  /*1130*/  LDC R189, c[0x0][0x2f0] ;  /* 0x0000bc00ffbd7b82 */ /* 0x000f220000000800 */
[----:B------:R-:W-:Y:S02]  /*1140*/  UISETP.NE.AND.EX UP0, UPT, UR9, URZ, UPT, UP0 ;  /* 0x0000003f0900728c */ /* 0x000fe4000bf05300 */
[----:B------:R-:W-:-:S04]  /*1150*/  UISETP.NE.AND.EX UP1, UPT, UR11, URZ, UPT, UP1 ;  /* 0x0000003f0b00728c */ /* 0x000fc8000bf25310 */
[----:B------:R-:W-:Y:S02]  /*1160*/  PLOP3.LUT P0, PT, PT, PT, UP0, 0x80, 0x0 ;  /* 0x000000000000781c */ /* 0x000fe40003f0f008 */
[----:B------:R-:W-:Y:S02]  /*1170*/  PLOP3.LUT P2, PT, PT, PT, UP1, 0x80, 0x0 ;  /* 0x000000000000781c */ /* 0x000fe40003f4f018 */
[----:B---3--:R-:W-:-:S13]  /*1180*/  R2UR UR41, R4 ;  /* 0x00000000042972ca */ /* 0x008fda00000e0000 */
        /* <DEDUP_REMOVED lines=10> */
[----:B------:R3:W5:Y:S04]  /*1230*/  @P0 LDG.E R8, desc[UR44][R4.64] ;  /* 0x0000002c04080981 */ /* 0x000768000c1e1900 */
[----:B-1----:R3:W5:Y:S01]  /*1240*/  @P2 LDG.E R188, desc[UR44][R6.64] ;  /* 0x0000002c06bc2981 */ /* 0x002762000c1e1900 */
[----:B--2---:R-:W-:Y:S01]  /*1250*/  ISETP.NE.U32.AND P0, PT, R10, RZ, PT ;  /* 0x000000ff0a00720c */ /* 0x004fe20003f05070 */
[----:B------:R-:W-:Y:S01]  /*1260*/  UMOV UR39, UR6 ;  /* 0x0000000600277c82 */ /* 0x000fe20008000000 */
[----:B------:R-:W-:Y:S02]  /*1270*/  ISETP.NE.U32.AND P1, PT, RZ, UR8, PT ;  /* 0x00000008ff007c0c */ /* 0x000fe4000bf25070 */
[----:B------:R-:W-:-:S02]  /*1280*/  ISETP.NE.AND.EX P0, PT, R11, RZ, PT, P0 ;  /* 0x000000ff0b00720c */ /* 0x000fc40003f05300 */
[----:B------:R-:W-:Y:S02]  /*1290*/  ISETP.NE.AND.EX P1, PT, RZ, UR9, PT, P1 ;  /* 0x00000009ff007c0c */ /* 0x000fe4000bf25310 */
[----:B0-----:R-:W-:Y:S01]  /*12a0*/  SEL R0, R0, 0x1, P0 ;  /* 0x0000000100007807 */ /* 0x001fe20000000000 */
[----:B---34-:R-:W-:Y:S10]  /*12b0*/  @P2 BRA `(.L_x_8530) ;  /* 0x00000000002c2947 */ /* 0x018ff40003800000 */
        /* <DEDUP_REMOVED lines=8> */
[----:B-----5:R-:W2:Y:S04]  /*1340*/  LDG.E R188, desc[UR44][R4.64] ;  /* 0x0000002c04bc7981 */ /* 0x020ea8000c1e1900 */
[----:B------:R-:W2:Y:S02]  /*1350*/  LDG.E R3, desc[UR44][R4.64+0x4] ;  /* 0x0000042c04037981 */ /* 0x000ea4000c1e1900 */
[----:B--2---:R-:W-:-:S07]  /*1360*/  IMAD.IADD R188, R3, 0x1, -R188 ;  /* 0x0000000103bc7824 */ /* 0x004fce00078e0abc */
.L_x_8530:
[----:B------:R-:W-:Y:S01]  /*1370*/  IMAD R189, R0, R189, RZ ;  /* 0x000000bd00bd7224 */ /* 0x000fe200078e02ff */
[----:B------:R-:W-:Y:S06]  /*1380*/  @!P1 BRA `(.L_x_8531) ;  /* 0x0000000000189947 */ /* 0x000fec0003800000 */
[----:B------:R-:W-:-:S04]  /*1390*/  ULEA UR4, UP0, UR41, UR8, 0x2 ;  /* 0x0000000829047291 */ /* 0x000fc8000f80103f */
[----:B------:R-:W-:Y:S02]  /*13a0*/  ULEA.HI.X UR6, UR41, UR9, UR40, 0x2, UP0 ;  /* 0x0000000929067291 */ /* 0x000fe400080f1428 */
[----:B------:R-:W-:-:S04]  /*13b0*/  IMAD.U32 R4, RZ, RZ, UR4 ;  /* 0x00000004ff047e24 */ /* 0x000fc8000f8e00ff */
[----:B------:R-:W-:-:S05]  /*13c0*/  IMAD.U32 R5, RZ, RZ, UR6 ;  /* 0x00000006ff057e24 */ /* 0x000fca000f8e00ff */
[----:B------:R0:W5:Y:S01]  /*13d0*/  LDG.E R189, desc[UR44][R4.64] ;  /* 0x0000002c04bd7981 */ /* 0x000162000c1e1900 */
[----:B------:R-:W-:Y:S05]  /*13e0*/  BRA `(.L_x_8532) ;  /* 0x00000000002c7947 */ /* 0x000fea0003800000 */
.L_x_8531:
        /* <DEDUP_REMOVED lines=9> */
[----:B------:R-:W2:Y:S02]  /*1480*/  LDG.E R0, desc[UR44][R4.64+0x4] ;  /* 0x0000042c04007981 */ /* 0x000ea4000c1e1900 */
[----:B--2---:R-:W-:-:S07]  /*1490*/  IMAD.IADD R189, R0, 0x1, -R189 ;  /* 0x0000000100bd7824 */ /* 0x004fce00078e0abd */
.L_x_8532:
[----:B------:R-:W-:Y:S01]  /*14a0*/  UISETP.NE.AND UP0, UPT, UR43, 0x1, UPT ;  /* 0x000000012b00788c */ /* 0x000fe2000bf05270 */
[----:B-----5:R-:W-:Y:S01]  /*14b0*/  IMAD.IADD R189, R189, 0x1, -R8 ;  /* 0x00000001bdbd7824 */ /* 0x020fe200078e0a08 */
[----:B------:R-:W-:-:S03]  /*14c0*/  USHF.L.U32 UR38, UR5, 0x6, URZ ;  /* 0x0000000605267899 */ /* 0x000fc6000800063f */
[----:B------:R-:W-:Y:S01]  /*14d0*/  VIADD R0, R189, 0x3f ;  /* 0x0000003fbd007836 */ /* 0x000fe20000000000 */
[----:B------:R-:W-:-:S04]  /*14e0*/  PLOP3.LUT P0, PT, PT, PT, UP0, 0x80, 0x0 ;  /* 0x000000000000781c */ /* 0x000fc80003f0f008 */
[----:B------:R-:W-:-:S04]  /*14f0*/  SHF.R.S32.HI R3, RZ, 0x1f, R0 ;  /* 0x0000001fff037819 */ /* 0x000fc80000011400 */
[----:B------:R-:W-:-:S04]  /*1500*/  LEA.HI R3, R3, R0, RZ, 0x6 ;  /* 0x0000000003037211 */ /* 0x000fc800078f30ff */
[----:B0-----:R-:W-:Y:S01]  /*1510*/  SHF.R.S32.HI R5, RZ, 0x6, R3 ;  /* 0x00000006ff057819 */ /* 0x001fe20000011403 */
[----:B------:R-:W-:Y:S06]  /*1520*/  @!P0 BRA `(.L_x_8533) ;  /* 0x0000001c003c8947 */ /* 0x000fec0003800000 */
[----:B------:R-:W0:Y:S01]  /*1530*/  LDC R0, c[0x0][0x448] ;  /* 0x00011200ff007b82 */ /* 0x000e220000000800 */
[----:B------:R-:W-:Y:S01]  /*1540*/  UIADD3 UR4, UR38, 0x3f, URZ ;  /* 0x0000003f26047890 */ /* 0x000fe2000fffe03f */
[----:B------:R-:W-:Y:S01]  /*1550*/  IADD3 R189, R189, 0x40, -R188 ;  /* 0x00000040bdbd7810 */ /* 0x000fe20007ffe8bc */
        /* <DEDUP_REMOVED lines=62> */
[----:B------:R-:W-:Y:S01]  /*1940*/  CS2R R38, SRZ ;  /* 0x0000000000267805 */ /* 0x000fe2000001ff00 */
[----:B------:R-:W-:Y:S01]  /*1950*/  IMAD.MOV.U32 R169, RZ, RZ, RZ ;  /* 0x000000ffffa97224 */ /* 0x000fe200078e00ff */
[----:B------:R-:W-:-:S02]  /*1960*/  CS2R R172, SRZ ;  /* 0x0000000000ac7805 */ /* 0x000fc4000001ff00 */
[----:B------:R-:W-:Y:S02]  /*1970*/  CS2R R34, SRZ ;  /* 0x0000000000227805 */ /* 0x000fe4000001ff00 */
[----:B-1----:R-:W-:Y:S01]  /*1980*/  @P0 SHF.R.U32.HI R0, RZ, R4, R3 ;  /* 0x00000004ff000219 */ /* 0x002fe20000011603 */
[----:B------:R-:W-:Y:S01]  /*1990*/  IMAD.MOV.U32 R31, RZ, RZ, RZ ;  /* 0x000000ffff1f7224 */ /* 0x000fe200078e00ff */
[----:B------:R-:W-:Y:S02]  /*19a0*/  PLOP3.LUT P0, PT, PT, PT, PT, 0x80, 0x0 ;  /* 0x000000000000781c */ /* 0x000fe40003f0f070 */
[----:B------:R-:W-:Y:S02]  /*19b0*/  CS2R R10, SRZ ;  /* 0x00000000000a7805 */ /* 0x000fe4000001ff00 */
[----:B------:R-:W-:Y:S01]  /*19c0*/  CS2R R174, SRZ ;  /* 0x0000000000ae7805 */ /* 0x000fe2000001ff00 */
[----:B------:R-:W-:Y:S02]  /*19d0*/  IMAD.IADD R0, R189, 0x1, R0 ;  /* 0x00000001bd007824 */ /* 0x000fe400078e0200 */
[----:B------:R-:W-:-:S02]  /*19e0*/  IMAD.MOV.U32 R27, RZ, RZ, RZ ;  /* 0x000000ffff1b7224 */ /* 0x000fc400078e00ff */
[----:B------:R-:W-:Y:S01]  /*19f0*/  IMAD.MOV.U32 R9, RZ, RZ, RZ ;  /* 0x000000ffff097224 */ /* 0x000fe200078e00ff */
[----:B------:R-:W-:Y:S01]  /*1a00*/  SHF.R.S32.HI R3, RZ, 0x1f, R0 ;  /* 0x0000001fff037819 */ /* 0x000fe20000011400 */
[----:B------:R-:W-:-:S03]  /*1a10*/  IMAD.MOV.U32 R20, RZ, RZ, RZ ;  /* 0x000000ffff147224 */ /* 0x000fc600078e00ff */
[----:B------:R-:W-:Y:S01]  /*1a20*/  LEA.HI R3, R3, R0, RZ, 0x6 ;  /* 0x0000000003037211 */ /* 0x000fe200078f30ff */
[----:B------:R-:W-:-:S03]  /*1a30*/  IMAD.MOV.U32 R0, RZ, RZ, RZ ;  /* 0x000000ffff007224 */ /* 0x000fc600078e00ff */
[----:B------:R-:W-:Y:S01]  /*1a40*/  SHF.R.S32.HI R4, RZ, 0x6, R3 ;  /* 0x00000006ff047819 */ /* 0x000fe20000011403 */
[----:B------:R-:W-:-:S03]  /*1a50*/  IMAD.MOV.U32 R3, RZ, RZ, RZ ;  /* 0x000000ffff037224 */ /* 0x000fc600078e00ff */
[----:B------:R-:W-:-:S04]  /*1a60*/  VIMNMX R4, R5, R4, PT ;  /* 0x0000000405047248 */ /* 0x000fc80003fe0100 */
        /* <DEDUP_REMOVED lines=64> */
.L_x_8536:
        /* <DEDUP_REMOVED lines=172> */
.L_x_8535:
[----:B------:R-:W-:Y:S01]  /*2930*/  BAR.SYNC.DEFER_BLOCKING 0xe, 0x100 ;  /* 0x0384000000007b1d */ /* 0x000fe20000010000 */
[C---:B01----:R-:W-:Y:S01]  /*2940*/  IMAD R0, R2.reuse, 0x40, R22 ;  /* 0x0000004002007824 */ /* 0x043fe200078e0216 */
[----:B------:R-:W-:Y:S01]  /*2950*/  PLOP3.LUT P0, PT, PT, PT, PT, 0x8, 0x0 ;  /* 0x000000000000781c */ /* 0x000fe20003f0e170 */
[----:B------:R-:W-:Y:S02]  /*2960*/  VIADD R4, R2, 0x1 ;  /* 0x0000000102047836 */ /* 0x000fe40000000000 */
[----:B------:R-:W-:Y:S02]  /*2970*/  IMAD R17, R0, 0x4, R17 ;  /* 0x0000000400117824 */ /* 0x000fe400078e0211 */
[----:B------:R-:W-:Y:S01]  /*2980*/  IMAD.MOV.U32 R19, RZ, RZ, RZ ;  /* 0x000000ffff137224 */ /* 0x000fe200078e00ff */
[----:B------:R-:W-:-:S04]  /*2990*/  ISETP.NE.AND P1, PT, R4, 0x2, PT ;  /* 0x000000020400780c */ /* 0x000fc80003f25270 */
[----:B------:R-:W-:-:S04]  /*29a0*/  SEL R3, RZ, 0x1, P1 ;  /* 0x00000001ff037807 */ /* 0x000fc80000800000 */
[----:B------:R-:W-:Y:S01]  /*29b0*/  LOP3.LUT R16, R16, R3, RZ, 0x3c, !PT ;  /* 0x0000000310107212 */ /* 0x000fe200078e3cff */
[----:B------:R-:W-:Y:S01]  /*29c0*/  IMAD.MOV.U32 R3, RZ, RZ, RZ ;  /* 0x000000ffff037224 */ /* 0x000fe200078e00ff */
        /* <DEDUP_REMOVED lines=130> */
[----:B------:R-:W-:Y:S01]  /*31f0*/  SEL R2, R4, RZ, P1 ;  /* 0x000000ff04027207 */ /* 0x000fe20000800000 */
[----:B------:R-:W-:Y:S06]  /*3200*/  BAR.ARV 0xf, 0x100 ;  /* 0x03c4000000007b1d */ /* 0x000fec0000002000 */
[----:B------:R-:W-:Y:S05]  /*3210*/  BRA `(.L_x_8534) ;  /* 0x000000a800487947 */ /* 0x000fea0003800000 */
.L_x_8533:
        /* <DEDUP_REMOVED lines=24> */
[----:B0-----:R-:W-:Y:S02]  /*33a0*/  ISETP.NE.AND P0, PT, R0, 0x1, PT ;  /* 0x000000010000780c */ /* 0x001fe40003f05270 */
        /* <DEDUP_REMOVED lines=12> */
[----:B------:R-:W0:Y:S01]  /*3470*/  @P0 LDC R0, c[0x0][0x44c] ;  /* 0x00011300ff000b82 */ /* 0x000e220000000800 */
[----:B------:R-:W-:-:S02]  /*3480*/  CS2R R42, SRZ ;  /* 0x00000000002a7805 */ /* 0x000fc4000001ff00 */
[----:B------:R-:W-:Y:S02]  /*3490*/  CS2R R92, SRZ ;  /* 0x00000000005c7805 */ /* 0x000fe4000001ff00 */
        /* <DEDUP_REMOVED lines=24> */
[----:B------:R-:W-:Y:S01]  /*3620*/  CS2R R38, SRZ ;  /* 0x0000000000267805 */ /* 0x000fe2000001ff00 */
[----:B------:R-:W-:Y:S01]  /*3630*/  IMAD.U32 R0, RZ, RZ, UR4 ;  /* 0x00000004ff007e24 */ /* 0x000fe2000f8e00ff */
[----:B------:R-:W-:Y:S01]  /*3640*/  CS2R R172, SRZ ;  /* 0x0000000000ac7805 */ /* 0x000fe2000001ff00 */
[----:B------:R-:W-:Y:S01]  /*3650*/  IMAD.MOV.U32 R169, RZ, RZ, RZ ;  /* 0x000000ffffa97224 */ /* 0x000fe200078e00ff */
[----:B------:R-:W-:-:S02]  /*3660*/  CS2R R34, SRZ ;  /* 0x0000000000227805 */ /* 0x000fc4000001ff00 */
[----:B-1----:R-:W-:Y:S01]  /*3670*/  @P0 SHF.R.U32.HI R0, RZ, R4, R3 ;  /* 0x00000004ff000219 */ /* 0x002fe20000011603 */
[----:B------:R-:W-:Y:S01]  /*3680*/  IMAD.MOV.U32 R31, RZ, RZ, RZ ;  /* 0x000000ffff1f7224 */ /* 0x000fe200078e00ff */
[----:B------:R-:W-:Y:S02]  /*3690*/  PLOP3.LUT P0, PT, PT, PT, PT, 0x80, 0x0 ;  /* 0x000000000000781c */ /* 0x000fe40003f0f070 */
[----:B------:R-:W-:Y:S02]  /*36a0*/  CS2R R10, SRZ ;  /* 0x00000000000a7805 */ /* 0x000fe4000001ff00 */
[----:B------:R-:W-:Y:S01]  /*36b0*/  CS2R R174, SRZ ;  /* 0x0000000000ae7805 */ /* 0x000fe2000001ff00 */
[----:B------:R-:W-:Y:S02]  /*36c0*/  IMAD.IADD R0, R7, 0x1, R0 ;  /* 0x0000000107007824 */ /* 0x000fe400078e0200 */
[----:B------:R-:W-:Y:S02]  /*36d0*/  IMAD.MOV.U32 R27, RZ, RZ, RZ ;  /* 0x000000ffff1b7224 */ /* 0x000fe400078e00ff */
        /* <DEDUP_REMOVED lines=38> */
.L_x_8537:
        /* <DEDUP_REMOVED lines=9> */
.L_x_8727:
[----:B------:R-:W-:Y:S05]  /*39d0*/  @!P0 BRA `(.L_x_8539) ;  /* 0x0000000000048947 */ /* 0x000fea0003800000 */
[----:B------:R-:W-:Y:S01]  /*39e0*/  BPT.TRAP 0x1 ;  /* 0x000000040000795c */ /* 0x000fe20000300000 */
.L_x_8539:
[----:B------:R-:W-:Y:S01]  /*39f0*/  IMAD R5, R2, 0x8, R17 ;  /* 0x0000000802057824 */ /* 0x000fe200078e0211 */
[----:B------:R-:W-:-:S04]  /*3a00*/  SHF.L.U32 R8, R16, 0x1f, RZ ;  /* 0x0000001f10087819 */ /* 0x000fc800000006ff */
[----:B------:R1:W2:Y:S01]  /*3a10*/  SYNCS.PHASECHK.TRANS64.TRYWAIT P1, [R5+URZ+0x38830], R8 ;  /* 0x03883008050075a7 */ /* 0x0002a2000802017f */
[----:B------:R-:W-:Y:S05]  /*3a20*/  @!P0 BRA `(.L_x_8540) ;  /* 0x0000000000048947 */ /* 0x000fea0003800000 */
[----:B------:R-:W-:Y:S01]  /*3a30*/  BPT.TRAP 0x1 ;  /* 0x000000040000795c */ /* 0x000fe20000300000 */
.L_x_8540:
[----:B------:R-:W-:-:S05]  /*3a40*/  VIADD R0, R17, 0x22400 ;  /* 0x0002240011007836 */ /* 0x000fca0000000000 */
[----:B------:R-:W-:-:S04]  /*3a50*/  SHF.R.U32.HI R0, RZ, 0x4, R0 ;  /* 0x00000004ff007819 */ /* 0x000fc80000011600 */
[----:B------:R-:W-:Y:S01]  /*3a60*/  LOP3.LUT R0, R0, 0x3fff, RZ, 0xc0, !PT ;  /* 0x00003fff00007812 */ /* 0x000fe200078ec0ff */
[----:B--2---:R-:W-:Y:S06]  /*3a70*/  @P1 BRA `(.L_x_8541) ;  /* 0x0000000000081947 */ /* 0x004fec0003800000 */
[----:B------:R-:W2:Y:S02]  /*3a80*/  SYNCS.PHASECHK.TRANS64.TRYWAIT P1, [R5+URZ+0x38830], R8 ;  /* 0x03883008050075a7 */ /* 0x000ea4000802017f */
[----:B--2---:R-:W-:Y:S05]  /*3a90*/  @!P1 BRA `(.L_x_8542) ;  /* 0x0000015000dc9947 */ /* 0x004fea0003800000 */
.L_x_8541:
        /* <DEDUP_REMOVED lines=40> */
.L_x_8728:
[----:B------:R-:W-:Y:S05]  /*3d20*/  @!P0 BRA `(.L_x_8544) ;  /* 0x0000000000048947 */ /* 0x000fea0003800000 */
[----:B------:R-:W-:Y:S01]  /*3d30*/  BPT.TRAP 0x1 ;  /* 0x000000040000795c */ /* 0x000fe20000300000 */
.L_x_8544:
[----:B------:R4:W0:Y:S01]  /*3d40*/  SYNCS.PHASECHK.TRANS64.TRYWAIT P1, [R5+URZ+0x38850], R8 ;  /* 0x03885008050075a7 */ /* 0x000822000802017f */
[----:B------:R-:W-:Y:S05]  /*3d50*/  @!P0 BRA `(.L_x_8545) ;  /* 0x0000000000048947 */ /* 0x000fea0003800000 */
[----:B------:R-:W-:Y:S01]  /*3d60*/  BPT.TRAP 0x1 ;  /* 0x000000040000795c */ /* 0x000fe20000300000 */
.L_x_8545:
        /* <DEDUP_REMOVED lines=12> */
.L_x_8546:
        /* <DEDUP_REMOVED lines=17> */
[----:B------:R-:W-:Y:S01]  /*3f40*/  ULDC UR28, c[0x0][0xa80] ;  /* 0x0002a000001c7ab9 */ /* 0x000fe20000000800 */
[----:B------:R-:W1:Y:S01]  /*3f50*/  S2R R56, SR_TID.X ;  /* 0x0000000000387919 */ /* 0x000e620000002100 */
[----:B------:R-:W-:Y:S01]  /*3f60*/  IMAD R217, R2, 0x1000, R19 ;  /* 0x0000100002d97824 */ /* 0x000fe200078e0213 */
[----:B------:R-:W-:-:S03]  /*3f70*/  UMOV UR7, 0x40000040 ;  /* 0x4000004000077882 */ /* 0x000fc60000000000 */
[----:B------:R-:W-:Y:S01]  /*3f80*/  VIADD R219, R217, 0x80 ;  /* 0x00000080d9db7836 */ /* 0x000fe20000000000 */
        /* <DEDUP_REMOVED lines=296> */
[----:B------:R-:W-:-:S04]  /*5210*/  SEL R8, R8, 0xf80, P1 ;  /* 0x00000f8008087807 */ /* 0x000fc80000800000 */
        /* <DEDUP_REMOVED lines=10> */
[----:B------:R-:W0:Y:S02]  /*52c0*/  LDC R6, c[0x0][0x448] ;  /* 0x00011200ff067b82 */ /* 0x000e240000000800 */
[----:B0-----:R-:W-:Y:S01]  /*52d0*/  ISETP.NE.AND P1, PT, R6, 0x1, PT ;  /* 0x000000010600780c */ /* 0x001fe20003f25270 */
[----:B------:R-:W-:-:S12]  /*52e0*/  VIADD R6, R191, UR38 ;  /* 0x00000026bf067c36 */ /* 0x000fd80008000000 */
[----:B------:R-:W0:Y:S08]  /*52f0*/  @P1 LDC R7, c[0x0][0x44c] ;  /* 0x00011300ff071b82 */ /* 0x000e300000000800 */
[----:B------:R-:W1:Y:S01]  /*5300*/  @P1 LDC R8, c[0x0][0x450] ;  /* 0x00011400ff081b82 */ /* 0x000e620000000800 */
[----:B0-----:R-:W-:-:S05]  /*5310*/  @P1 IMAD.HI.U32 R7, R6, R7, RZ ;  /* 0x0000000706071227 */ /* 0x001fca00078e00ff */
[----:B-1----:R-:W-:Y:S01]  /*5320*/  @P1 SHF.R.U32.HI R6, RZ, R8, R7 ;  /* 0x00000008ff061219 */ /* 0x002fe20000011607 */
[C---:B------:R-:W-:Y:S01]  /*5330*/  IMAD R8, R168.reuse, -0x40, R11 ;  /* 0xffffffc0a8087824 */ /* 0x040fe200078e020b */
[----:B------:R-:W-:Y:S02]  /*5340*/  WARPGROUP.DEPBAR.LE gsb0, 0x0 ;  /* 0x00008000000079c5 */ /* 0x000fe40000010000 */
[----:B------:R-:W-:Y:S01]  /*5350*/  WARPGROUP.ARRIVE ;  /* 0x00000000000079c5 */ /* 0x000fe20000000000 */
[----:B------:R-:W0:Y:S01]  /*5360*/  SHFL.IDX PT, R9, R6, RZ, 0x1c1f ;  /* 0x001c1fff06097589 */ /* 0x000e2200000e0000 */
[----:B------:R-:W-:Y:S01]  /*5370*/  IADD3 R7, R189, 0x1, R8 ;  /* 0x00000001bd077810 */ /* 0x000fe20007ffe008 */
[----:B------:R-:W-:Y:S01]  /*5380*/  VIADD R168, R168, 0xfffffffe ;  /* 0xfffffffea8a87836 */ /* 0x000fe20000000000 */
[----:B------:R-:W-:Y:S01]  /*5390*/  IADD3 R8, -R18, R8, R189 ;  /* 0x0000000812087210 */ /* 0x000fe20007ffe1bd */
[----:B------:R-:W1:Y:S01]  /*53a0*/  SHFL.IDX PT, R6, R6, 0x1, 0x1c1f ;  /* 0x003c1f0006067f89 */ /* 0x000e6200000e0000 */
[----:B------:R-:W-:Y:S01]  /*53b0*/  HGMMA.64x64x16.F32 R24, gdesc[UR24], R24, gsb0 ;  /* 0x00e00000181879f0 */ /* 0x000fe20008000818 */
[----:B------:R-:W-:-:S02]  /*53c0*/  IADD3 R7, -R188, R7, -R18 ;  /* 0x00000007bc077210 */ /* 0x000fc40007ffe912 */
[----:B------:R-:W-:Y:S02]  /*53d0*/  R2UR UR31, R168 ;  /* 0x00000000a81f72ca */ /* 0x000fe400000e0000 */
[----:B0-----:R-:W-:-:S04]  /*53e0*/  VIADDMNMX R9, R9, R7, R8, PT ;  /* 0x0000000709097246 */ /* 0x001fc80003800108 */
[C---:B------:R-:W-:Y:S02]  /*53f0*/  ISETP.GT.AND P2, PT, R9.reuse, RZ, PT ;  /* 0x000000ff0900720c */ /* 0x040fe40003f44270 */
[C---:B------:R-:W-:Y:S02]  /*5400*/  ISETP.GT.AND P3, PT, R9.reuse, 0x1, PT ;  /* 0x000000010900780c */ /* 0x040fe40003f64270 */
[----:B------:R-:W-:Y:S02]  /*5410*/  ISETP.GT.AND P4, PT, R9, 0x8, PT ;  /* 0x000000080900780c */ /* 0x000fe40003f84270 */
[----:B-1----:R-:W-:-:S04]  /*5420*/  VIADDMNMX R8, R6, R7, R8, PT ;  /* 0x0000000706087246 */ /* 0x002fc80003800108 */
[----:B------:R-:W-:Y:S01]  /*5430*/  ISETP.GT.AND P5, PT, R8, 0x28, PT ;  /* 0x000000280800780c */ /* 0x000fe20003fa4270 */
[----:B------:R-:W-:Y:S02]  /*5440*/  WARPGROUP.DEPBAR.LE gsb0, 0x0 ;  /* 0x00008000000079c5 */ /* 0x000fe40000010000 */
        /* <DEDUP_REMOVED lines=44> */
[----:B------:R-:W-:Y:S01]  /*5710*/  FMUL.FTZ R55, R55, UR6 ;  /* 0x0000000637377c20 */ /* 0x000fe20008410000 */
[----:B------:R-:W2:Y:S01]  /*5720*/  MUFU.TANH R33, R33 ;  /* 0x0000002100217308 */ /* 0x000ea20000002400 */
[----:B0-----:R-:W-:-:S02]  /*5730*/  FSEL R13, R13, -INF , P2 ;  /* 0xff8000000d0d7808 */ /* 0x001fc40001000000 */
[----:B------:R-:W-:Y:S02]  /*5740*/  ISETP.GT.AND P2, PT, R9, 0x11, PT ;  /* 0x000000110900780c */ /* 0x000fe40003f44270 */
[----:B------:R-:W-:Y:S02]  /*5750*/  FMNMX.FTZ R21, R13, R20, !PT ;  /* 0x000000140d157209 */ /* 0x000fe40007810000 */
[----:B------:R-:W-:Y:S01]  /*5760*/  R2UR UR6, R217 ;  /* 0x00000000d90672ca */ /* 0x000fe200000e0000 */
        /* <DEDUP_REMOVED lines=40> */
[----:B------:R-:W-:Y:S01]  /*59f0*/  MUFU.TANH R41, R30 ;  /* 0x0000001e00297308 */ /* 0x000fe20000002400 */
[----:B--2---:R-:W-:Y:S02]  /*5a00*/  FSEL R36, R52, -INF , P3 ;  /* 0xff80000034247808 */ /* 0x004fe40001800000 */
[----:B------:R-:W-:Y:S02]  /*5a10*/  ISETP.GT.AND P3, PT, R8, 0x1, PT ;  /* 0x000000010800780c */ /* 0x000fe40003f64270 */
[----:B------:R-:W-:-:S03]  /*5a20*/  FMNMX.FTZ R40, R36, R9, !PT ;  /* 0x0000000924287209 */ /* 0x000fc60007810000 */
[----:B------:R-:W1:Y:S01]  /*5a30*/  MUFU.TANH R26, R26 ;  /* 0x0000001a001a7308 */ /* 0x000e620000002400 */
[----:B0-----:R-:W-:Y:S02]  /*5a40*/  FSEL R37, R53, -INF , P2 ;  /* 0xff80000035257808 */ /* 0x001fe40001000000 */
[----:B------:R-:W-:Y:S02]  /*5a50*/  ISETP.GT.AND P2, PT, R8, RZ, PT ;  /* 0x000000ff0800720c */ /* 0x000fe40003f44270 */
[----:B------:R-:W-:-:S03]  /*5a60*/  FMNMX.FTZ R40, R37, R40, !PT ;  /* 0x0000002825287209 */ /* 0x000fc60007810000 */
[----:B------:R-:W0:Y:S02]  /*5a70*/  MUFU.TANH R27, R27 ;  /* 0x0000001b001b7308 */ /* 0x000e240000002400 */
[----:B------:R-:W2:Y:S06]  /*5a80*/  SHFL.BFLY PT, R9, R40, 0x2, 0x1f ;  /* 0x0c401f0028097f89 */ /* 0x000eac00000e0000 */
[----:B------:R-:W3:Y:S01]  /*5a90*/  MUFU.TANH R31, R31 ;  /* 0x0000001f001f7308 */ /* 0x000ee20000002400 */
[----:B-1----:R-:W-:Y:S02]  /*5aa0*/  FSEL R26, R26, -INF , P2 ;  /* 0xff8000001a1a7808 */ /* 0x002fe40001000000 */
[----:B------:R-:W-:-:S05]  /*5ab0*/  ISETP.GT.AND P2, PT, R8, 0x9, PT ;  /* 0x000000090800780c */ /* 0x000fca0003f44270 */
[----:B------:R-:W1:Y:S01]  /*5ac0*/  MUFU.TANH R34, R34 ;  /* 0x0000002200227308 */ /* 0x000e620000002400 */
[----:B0-----:R-:W-:Y:S02]  /*5ad0*/  FSEL R27, R27, -INF , P3 ;  /* 0xff8000001b1b7808 */ /* 0x001fe40001800000 */
[----:B------:R-:W-:-:S05]  /*5ae0*/  ISETP.GT.AND P3, PT, R8, 0x10, PT ;  /* 0x000000100800780c */ /* 0x000fca0003f64270 */
[----:B------:R-:W0:Y:S01]  /*5af0*/  MUFU.TANH R35, R35 ;  /* 0x0000002300237308 */ /* 0x000e220000002400 */
[----:B---3--:R-:W-:Y:S02]  /*5b00*/  FSEL R31, R31, -INF , P2 ;  /* 0xff8000001f1f7808 */ /* 0x008fe40001000000 */
[----:B--2---:R-:W-:Y:S02]  /*5b10*/  FMNMX.FTZ R9, R40, R9, !PT ;  /* 0x0000000928097209 */ /* 0x004fe40007810000 */
[----:B------:R-:W-:-:S03]  /*5b20*/  ISETP.GT.AND P2, PT, R8, 0x11, PT ;  /* 0x000000110800780c */ /* 0x000fc60003f44270 */
[----:B------:R-:W2:Y:S01]  /*5b30*/  SHFL.BFLY PT, R30, R9, 0x1, 0x1f ;  /* 0x0c201f00091e7f89 */ /* 0x000ea200000e0000 */
        /* <DEDUP_REMOVED lines=8> */
[----:B------:R-:W-:Y:S02]  /*5bc0*/  ISETP.GT.AND P3, PT, R8, 0x21, PT ;  /* 0x000000210800780c */ /* 0x000fe40003f64270 */
[----:B--2---:R-:W-:-:S03]  /*5bd0*/  FMNMX.FTZ R7, R9, R30, !PT ;  /* 0x0000001e09077209 */ /* 0x004fc60007810000 */
[----:B------:R-:W2:Y:S01]  /*5be0*/  MUFU.TANH R43, R43 ;  /* 0x0000002b002b7308 */ /* 0x000ea20000002400 */
[----:B------:R-:W-:Y:S02]  /*5bf0*/  FSEL R30, R41, -INF , P4 ;  /* 0xff800000291e7808 */ /* 0x000fe40002000000 */
[----:B------:R-:W-:Y:S02]  /*5c00*/  FMNMX.FTZ R9, R26, R27, !PT ;  /* 0x0000001b1a097209 */ /* 0x000fe40007810000 */
[----:B------:R-:W-:Y:S02]  /*5c10*/  ISETP.GT.AND P4, PT, R8, 0x19, PT ;  /* 0x000000190800780c */ /* 0x000fe40003f84270 */
[----:B------:R-:W-:Y:S01]  /*5c20*/  FMNMX.FTZ R6, R30, R9, !PT ;  /* 0x000000091e067209 */ /* 0x000fe20007810000 */
[----:B------:R-:W3:Y:S01]  /*5c30*/  MUFU.TANH R42, R46 ;  /* 0x0000002e002a7308 */ /* 0x000ee20000002400 */
[----:B-1----:R-:W-:Y:S02]  /*5c40*/  FSEL R39, R39, -INF , P4 ;  /* 0xff80000027277808 */ /* 0x002fe40002000000 */
[----:B------:R-:W-:-:S02]  /*5c50*/  FMNMX.FTZ R9, R31, R6, !PT ;  /* 0x000000061f097209 */ /* 0x000fc40007810000 */
[----:B0-----:R-:W-:Y:S02]  /*5c60*/  FSEL R40, R40, -INF , P2 ;  /* 0xff80000028287808 */ /* 0x001fe40001000000 */
[----:B------:R-:W-:Y:S01]  /*5c70*/  FMNMX.FTZ R6, R34, R9, !PT ;  /* 0x0000000922067209 */ /* 0x000fe20007810000 */
[----:B------:R-:W0:Y:S01]  /*5c80*/  MUFU.TANH R47, R47 ;  /* 0x0000002f002f7308 */ /* 0x000e220000002400 */
[----:B--2---:R-:W-:Y:S01]  /*5c90*/  FSEL R41, R43, -INF , P3 ;  /* 0xff8000002b297808 */ /* 0x004fe20001800000 */
[----:B------:R-:W-:Y:S01]  /*5ca0*/  FMUL.FTZ R43, R7, UR28 ;  /* 0x0000001c072b7c20 */ /* 0x000fe20008410000 */
[----:B------:R-:W-:Y:S02]  /*5cb0*/  FMNMX.FTZ R9, R35, R6, !PT ;  /* 0x0000000623097209 */ /* 0x000fe40007810000 */
[----:B------:R-:W-:Y:S02]  /*5cc0*/  FSETP.NEU.FTZ.AND P3, PT, R7, -INF , PT ;  /* 0xff8000000700780b */ /* 0x000fe40003f7d000 */
[----:B------:R-:W-:Y:S01]  /*5cd0*/  FMNMX.FTZ R6, R38, R9, !PT ;  /* 0x0000000926067209 */ /* 0x000fe20007810000 */
[----:B------:R-:W1:Y:S01]  /*5ce0*/  MUFU.TANH R44, R50 ;  /* 0x00000032002c7308 */ /* 0x000e620000002400 */
[----:B------:R-:W-:-:S02]  /*5cf0*/  ISETP.GT.AND P4, PT, R8, 0x29, PT ;  /* 0x000000290800780c */ /* 0x000fc40003f84270 */
[----:B------:R-:W-:Y:S02]  /*5d00*/  FMNMX.FTZ R9, R39, R6, !PT ;  /* 0x0000000627097209 */ /* 0x000fe40007810000 */
[----:B---3--:R-:W-:Y:S02]  /*5d10*/  FSEL R42, R42, -INF , P5 ;  /* 0xff8000002a2a7808 */ /* 0x008fe40002800000 */
[----:B------:R-:W-:Y:S01]  /*5d20*/  FMNMX.FTZ R6, R40, R9, !PT ;  /* 0x0000000928067209 */ /* 0x000fe20007810000 */
[----:B------:R-:W2:Y:S01]  /*5d30*/  MUFU.TANH R45, R51 ;  /* 0x00000033002d7308 */ /* 0x000ea20000002400 */
[----:B------:R-:W-:Y:S02]  /*5d40*/  FSEL R48, R43, RZ, P3 ;  /* 0x000000ff2b307208 */ /* 0x000fe40001800000 */
[----:B------:R-:W-:Y:S02]  /*5d50*/  FMNMX.FTZ R9, R41, R6, !PT ;  /* 0x0000000629097209 */ /* 0x000fe40007810000 */
[----:B------:R-:W-:Y:S01]  /*5d60*/  ISETP.GT.AND P2, PT, R8, 0x30, PT ;  /* 0x000000300800780c */ /* 0x000fe20003f44270 */
[--C-:B------:R-:W-:Y:S01]  /*5d70*/  FFMA.FTZ R49, R10, UR28, -R48.reuse ;  /* 0x0000001c0a317c23 */ /* 0x100fe20008010830 */
[----:B0-----:R-:W-:Y:S01]  /*5d80*/  FSEL R43, R47, -INF , P4 ;  /* 0xff8000002f2b7808 */ /* 0x001fe20002000000 */
[----:B------:R-:W0:Y:S01]  /*5d90*/  MUFU.TANH R46, R54 ;  /* 0x00000036002e7308 */ /* 0x000e220000002400 */
[----:B------:R-:W-:Y:S01]  /*5da0*/  FMNMX.FTZ R6, R42, R9, !PT ;  /* 0x000000092a067209 */ /* 0x000fe20007810000 */
[--C-:B------:R-:W-:Y:S01]  /*5db0*/  FFMA.FTZ R169, R28, UR28, -R48.reuse ;  /* 0x0000001c1ca97c23 */ /* 0x100fe20008010830 */
[----:B------:R-:W-:Y:S01]  /*5dc0*/  ISETP.GT.AND P3, PT, R8, 0x31, PT ;  /* 0x000000310800780c */ /* 0x000fe20003f64270 */
[--C-:B------:R-:W-:Y:S01]  /*5dd0*/  FFMA.FTZ R170, R29, UR28, -R48.reuse ;  /* 0x0000001c1daa7c23 */ /* 0x100fe20008010830 */
[----:B-1----:R-:W-:Y:S01]  /*5de0*/  FSEL R44, R44, -INF , P2 ;  /* 0xff8000002c2c7808 */ /* 0x002fe20001000000 */
[--C-:B------:R-:W-:Y:S01]  /*5df0*/  FFMA.FTZ R171, R32, UR28, -R48.reuse ;  /* 0x0000001c20ab7c23 */ /* 0x100fe20008010830 */
[----:B------:R-:W-:Y:S01]  /*5e00*/  FMNMX.FTZ R9, R43, R6, !PT ;  /* 0x000000062b097209 */ /* 0x000fe20007810000 */
[----:B------:R-:W1:Y:S01]  /*5e10*/  MUFU.TANH R55, R55 ;  /* 0x0000003700377308 */ /* 0x000e620000002400 */
[----:B------:R-:W-:Y:S01]  /*5e20*/  ISETP.GT.AND P2, PT, R8, 0x38, PT ;  /* 0x000000380800780c */ /* 0x000fe20003f44270 */
[--C-:B------:R-:W-:Y:S01]  /*5e30*/  FFMA.FTZ R172, R33, UR28, -R48.reuse ;  /* 0x0000001c21ac7c23 */ /* 0x100fe20008010830 */
[----:B--2---:R-:W-:Y:S01]  /*5e40*/  FSEL R45, R45, -INF , P3 ;  /* 0xff8000002d2d7808 */ /* 0x004fe20001800000 */
[--C-:B------:R-:W-:Y:S01]  /*5e50*/  FFMA.FTZ R173, R36, UR28, -R48.reuse ;  /* 0x0000001c24ad7c23 */ /* 0x100fe20008010830 */
[----:B------:R-:W-:Y:S01]  /*5e60*/  FMNMX.FTZ R10, R44, R9, !PT ;  /* 0x000000092c0a7209 */ /* 0x000fe20007810000 */
[--C-:B------:R-:W-:Y:S01]  /*5e70*/  FFMA.FTZ R9, R11, UR28, -R48.reuse ;  /* 0x0000001c0b097c23 */ /* 0x100fe20008010830 */
[----:B------:R-:W-:Y:S01]  /*5e80*/  ISETP.GT.AND P3, PT, R8, 0x39, PT ;  /* 0x000000390800780c */ /* 0x000fe20003f64270 */
[----:B------:R2:W-:Y:S01]  /*5e90*/  MUFU.EX2 R6, R49 ;  /* 0x0000003100067308 */ /* 0x0005e20000000800 */
[----:B0-----:R-:W-:Y:S01]  /*5ea0*/  FSEL R46, R46, -INF , P2 ;  /* 0xff8000002e2e7808 */ /* 0x001fe20001000000 */
        /* <DEDUP_REMOVED lines=12> */
[----:B------:R-:W-:Y:S01]  /*5f70*/  FFMA.FTZ R21, R25, UR28, -R48 ;  /* 0x0000001c19157c23 */ /* 0x000fe20008010830 */
[----:B------:R-:W0:Y:S03]  /*5f80*/  MUFU.EX2 R9, R9 ;  /* 0x0000000900097308 */ /* 0x000e260000000800 */
[----:B--2---:R-:W1:Y:S05]  /*5f90*/  SHFL.BFLY PT, R49, R8, 0x2, 0x1f ;  /* 0x0c401f0008317f89 */ /* 0x004e6a00000e0000 */
[----:B------:R-:W-:Y:S08]  /*5fa0*/  MUFU.EX2 R10, R10 ;  /* 0x0000000a000a7308 */ /* 0x000ff00000000800 */
[----:B------:R-:W2:Y:S01]  /*5fb0*/  MUFU.EX2 R11, R11 ;  /* 0x0000000b000b7308 */ /* 0x000ea20000000800 */
[----:B0-----:R-:W-:Y:S01]  /*5fc0*/  F2FP.F16.F32.PACK_AB R152, R9, R6 ;  /* 0x000000060998723e */ /* 0x001fe200000000ff */
[----:B------:R-:W-:Y:S01]  /*5fd0*/  FADD.FTZ R9, R6, R9 ;  /* 0x0000000906097221 */ /* 0x000fe20000010000 */
[----:B------:R-:W-:-:S05]  /*5fe0*/  IMAD.U32 R6, RZ, RZ, UR38 ;  /* 0x00000026ff067e24 */ /* 0x000fca000f8e00ff */
[----:B------:R-:W-:Y:S01]  /*5ff0*/  MUFU.EX2 R12, R12 ;  /* 0x0000000c000c7308 */ /* 0x000fe20000000800 */
[----:B-1----:R-:W-:-:S05]  /*6000*/  FMNMX.FTZ R49, R8, R49, !PT ;  /* 0x0000003108317209 */ /* 0x002fca0007810000 */
[----:B------:R-:W0:Y:S02]  /*6010*/  SHFL.BFLY PT, R8, R49, 0x1, 0x1f ;  /* 0x0c201f0031087f89 */ /* 0x000e2400000e0000 */
[----:B------:R-:W1:Y:S01]  /*6020*/  MUFU.EX2 R13, R13 ;  /* 0x0000000d000d7308 */ /* 0x000e620000000800 */
[----:B--2---:R-:W-:Y:S01]  /*6030*/  F2FP.F16.F32.PACK_AB R154, R11, R10 ;  /* 0x0000000a0b9a723e */ /* 0x004fe200000000ff */
[----:B------:R-:W-:-:S04]  /*6040*/  FADD.FTZ R10, R10, R9 ;  /* 0x000000090a0a7221 */ /* 0x000fc80000010000 */
[----:B------:R-:W-:Y:S02]  /*6050*/  FADD.FTZ R11, R11, R10 ;  /* 0x0000000a0b0b7221 */ /* 0x000fe40000010000 */
[----:B------:R-:W-:Y:S08]  /*6060*/  MUFU.EX2 R14, R14 ;  /* 0x0000000e000e7308 */ /* 0x000ff00000000800 */
[----:B------:R-:W2:Y:S01]  /*6070*/  MUFU.EX2 R15, R15 ;  /* 0x0000000f000f7308 */ /* 0x000ea20000000800 */
[----:B-1----:R-:W-:Y:S01]  /*6080*/  F2FP.F16.F32.PACK_AB R156, R13, R12 ;  /* 0x0000000c0d9c723e */ /* 0x002fe200000000ff */
[----:B------:R-:W-:-:S04]  /*6090*/  FADD.FTZ R12, R12, R11 ;  /* 0x0000000b0c0c7221 */ /* 0x000fc80000010000 */
[----:B------:R-:W-:Y:S01]  /*60a0*/  FADD.FTZ R13, R13, R12 ;  /* 0x0000000c0d0d7221 */ /* 0x000fe20000010000 */
[----:B0-----:R-:W-:Y:S01]  /*60b0*/  FMNMX.FTZ R8, R49, R8, !PT ;  /* 0x0000000831087209 */ /* 0x001fe20007810000 */
[----:B------:R-:W-:Y:S03]  /*60c0*/  MUFU.EX2 R20, R20 ;  /* 0x0000001400147308 */ /* 0x000fe60000000800 */
[C---:B------:R-:W-:Y:S01]  /*60d0*/  FSETP.NEU.FTZ.AND P2, PT, R8.reuse, -INF , PT ;  /* 0xff8000000800780b */ /* 0x040fe20003f5d000 */
[----:B------:R-:W-:-:S04]  /*60e0*/  FMUL.FTZ R24, R8, UR28 ;  /* 0x0000001c08187c20 */ /* 0x000fc80008410000 */
[----:B------:R-:W0:Y:S01]  /*60f0*/  MUFU.EX2 R21, R21 ;  /* 0x0000001500157308 */ /* 0x000e220000000800 */
[----:B------:R-:W-:Y:S02]  /*6100*/  FSEL R25, R24, RZ, P2 ;  /* 0x000000ff18197208 */ /* 0x000fe40001000000 */
[----:B------:R-:W-:Y:S02]  /*6110*/  ISETP.NE.AND P2, PT, R56, RZ, PT ;  /* 0x000000ff3800720c */ /* 0x000fe40003f45270 */
[----:B--2---:R-:W-:Y:S01]  /*6120*/  F2FP.F16.F32.PACK_AB R158, R15, R14 ;  /* 0x0000000e0f9e723e */ /* 0x004fe200000000ff */
        /* <DEDUP_REMOVED lines=25> */
[----:B------:R-:W-:Y:S02]  /*62c0*/  @!P2 PRMT R5, RZ, 0x654, R5 ;  /* 0x00000654ff05a816 */ /* 0x000fe40000000005 */
        /* <DEDUP_REMOVED lines=25> */
[----:B------:R-:W4:Y:S01]  /*6460*/  MUFU.EX2 R212, R212 ;  /* 0x000000d400d47308 */ /* 0x000f220000000800 */
[----:B---3--:R-:W-:Y:S01]  /*6470*/  F2FP.F16.F32.PACK_AB R162, R170, R169 ;  /* 0x000000a9aaa2723e */ /* 0x008fe200000000ff */
[----:B------:R-:W-:-:S04]  /*6480*/  FADD.FTZ R169, R169, R20 ;  /* 0x00000014a9a97221 */ /* 0x000fc80000010000 */
[----:B------:R-:W-:Y:S02]  /*6490*/  FADD.FTZ R170, R170, R169 ;  /* 0x000000a9aaaa7221 */ /* 0x000fe40000010000 */
[----:B------:R-:W-:Y:S08]  /*64a0*/  MUFU.EX2 R211, R211 ;  /* 0x000000d300d37308 */ /* 0x000ff00000000800 */
[----:B------:R-:W3:Y:S01]  /*64b0*/  MUFU.EX2 R214, R214 ;  /* 0x000000d600d67308 */ /* 0x000ee20000000800 */
[----:B----4-:R-:W-:Y:S01]  /*64c0*/  F2FP.F16.F32.PACK_AB R161, R212, R183 ;  /* 0x000000b7d4a1723e */ /* 0x010fe200000000ff */
[----:B------:R-:W-:-:S04]  /*64d0*/  FADD.FTZ R183, R183, R182 ;  /* 0x000000b6b7b77221 */ /* 0x000fc80000010000 */
[----:B------:R-:W-:Y:S02]  /*64e0*/  FADD.FTZ R212, R212, R183 ;  /* 0x000000b7d4d47221 */ /* 0x000fe40000010000 */
[----:B------:R-:W-:Y:S08]  /*64f0*/  MUFU.EX2 R171, R171 ;  /* 0x000000ab00ab7308 */ /* 0x000ff00000000800 */
[----:B------:R-:W4:Y:S01]  /*6500*/  MUFU.EX2 R172, R172 ;  /* 0x000000ac00ac7308 */ /* 0x000f220000000800 */
[----:B---3--:R-:W-:Y:S01]  /*6510*/  F2FP.F16.F32.PACK_AB R163, R214, R211 ;  /* 0x000000d3d6a3723e */ /* 0x008fe200000000ff */
[----:B------:R-:W-:-:S04]  /*6520*/  FADD.FTZ R211, R211, R212 ;  /* 0x000000d4d3d37221 */ /* 0x000fc80000010000 */
[----:B------:R2:W-:Y:S01]  /*6530*/  STSM.16.M88.4 [R186], R160 ;  /* 0x000000a0ba007844 */ /* 0x0005e20000000200 */
[----:B------:R-:W-:Y:S01]  /*6540*/  FADD.FTZ R214, R214, R211 ;  /* 0x000000d3d6d67221 */ /* 0x000fe20000010000 */
[----:B------:R-:W-:Y:S08]  /*6550*/  MUFU.EX2 R173, R173 ;  /* 0x000000ad00ad7308 */ /* 0x000ff00000000800 */
[----:B------:R-:W3:Y:S01]  /*6560*/  MUFU.EX2 R174, R174 ;  /* 0x000000ae00ae7308 */ /* 0x000ee20000000800 */
[----:B----4-:R-:W-:Y:S01]  /*6570*/  F2FP.F16.F32.PACK_AB R164, R172, R171 ;  /* 0x000000abaca4723e */ /* 0x010fe200000000ff */
[----:B------:R-:W-:-:S04]  /*6580*/  FADD.FTZ R171, R171, R170 ;  /* 0x000000aaabab7221 */ /* 0x000fc80000010000 */
[----:B------:R-:W-:Y:S02]  /*6590*/  FADD.FTZ R172, R172, R171 ;  /* 0x000000abacac7221 */ /* 0x000fe40000010000 */
[----:B------:R-:W-:Y:S08]  /*65a0*/  MUFU.EX2 R213, R213 ;  /* 0x000000d500d57308 */ /* 0x000ff00000000800 */
[----:B------:R-:W4:Y:S01]  /*65b0*/  MUFU.EX2 R216, R216 ;  /* 0x000000d800d87308 */ /* 0x000f220000000800 */
[----:B---3--:R-:W-:-:S07]  /*65c0*/  F2FP.F16.F32.PACK_AB R166, R174, R173 ;  /* 0x000000adaea6723e */ /* 0x008fce00000000ff */
[----:B------:R-:W-:Y:S08]  /*65d0*/  MUFU.EX2 R215, R215 ;  /* 0x000000d700d77308 */ /* 0x000ff00000000800 */
[----:B------:R-:W3:Y:S01]  /*65e0*/  MUFU.EX2 R218, R218 ;  /* 0x000000da00da7308 */ /* 0x000ee20000000800 */
[----:B----4-:R-:W-:Y:S01]  /*65f0*/  F2FP.F16.F32.PACK_AB R165, R216, R213 ;  /* 0x000000d5d8a5723e */ /* 0x010fe200000000ff */
[----:B------:R-:W-:-:S04]  /*6600*/  FADD.FTZ R213, R213, R214 ;  /* 0x000000d6d5d57221 */ /* 0x000fc80000010000 */
[----:B------:R-:W-:Y:S01]  /*6610*/  FADD.FTZ R216, R216, R213 ;  /* 0x000000d5d8d87221 */ /* 0x000fe20000010000 */
[----:B---3--:R-:W-:-:S03]  /*6620*/  F2FP.F16.F32.PACK_AB R167, R218, R215 ;  /* 0x000000d7daa7723e */ /* 0x008fc600000000ff */
        /* <DEDUP_REMOVED lines=9> */
[----:B------:R-:W-:Y:S01]  /*66c0*/  WARPGROUP.ARRIVE ;  /* 0x00000000000079c5 */ /* 0x000fe20000000000 */
[----:B0-----:R-:W0:-:S15]  /*66d0*/  @P1 LDC R152, c[0x0][0x44c] ;  /* 0x00011300ff981b82 */ /* 0x001e1e0000000800 */
[----:B------:R-:W-:-:S04]  /*66e0*/  NOP ;  /* 0x0000000000007918 */ /* 0x000fc80000000000 */
[----:B------:R-:W-:Y:S01]  /*66f0*/  HGMMA.64x256x16.F32 R24, R156, gdesc[UR4].tnspB, R24, gsb0 ;  /* 0x43e000049c187df0 */ /* 0x000fe20008000818 */
[----:B------:R-:W-:Y:S01]  /*6700*/  R2UR UR6, R219 ;  /* 0x00000000db0672ca */ /* 0x000fe200000e0000 */
[----:B------:R-:W-:Y:S01]  /*6710*/  UMOV UR7, 0x40000040 ;  /* 0x4000004000077882 */ /* 0x000fe20000000000 */
[----:B------:R-:W1:Y:S01]  /*6720*/  @P1 LDC R154, c[0x0][0x450] ;  /* 0x00011400ff9a1b82 */ /* 0x000e620000000800 */
[----:B0-----:R-:W-:-:S05]  /*6730*/  @P1 IMAD.HI.U32 R9, R152, UR38, RZ ;  /* 0x0000002698091c27 */ /* 0x001fca000f8e00ff */
[----:B-1----:R-:W-:-:S04]  /*6740*/  @P1 SHF.R.U32.HI R6, RZ, R154, R9 ;  /* 0x0000009aff061219 */ /* 0x002fc80000011609 */
[----:B------:R-:W-:-:S04]  /*6750*/  IADD3 R6, R6, R189, -R188 ;  /* 0x000000bd06067210 */ /* 0x000fc80007ffe8bc */
[----:B------:R-:W-:-:S04]  /*6760*/  SHF.R.S32.HI R9, RZ, 0x1f, R6 ;  /* 0x0000001fff097819 */ /* 0x000fc80000011406 */
[----:B------:R-:W-:Y:S01]  /*6770*/  LEA.HI R9, R9, R6, RZ, 0x6 ;  /* 0x0000000609097211 */ /* 0x000fe200078f30ff */
[----:B------:R-:W-:-:S03]  /*6780*/  FADD.FTZ R6, R218, R215 ;  /* 0x000000d7da067221 */ /* 0x000fc60000010000 */
[----:B------:R-:W-:-:S04]  /*6790*/  SHF.R.S32.HI R9, RZ, 0x6, R9 ;  /* 0x00000006ff097819 */ /* 0x000fc80000011409 */
[----:B------:R-:W-:-:S13]  /*67a0*/  R2UR UR30, R9 ;  /* 0x00000000091e72ca */ /* 0x000fda00000e0000 */
[----:B------:R-:W-:-:S04]  /*67b0*/  UISETP.LT.AND UP0, UPT, URZ, UR30, UPT ;  /* 0x0000001e3f00728c */ /* 0x000fc8000bf01270 */
[----:B------:R-:W-:-:S04]  /*67c0*/  USEL UR30, URZ, UR30, !UP0 ;  /* 0x0000001e3f1e7287 */ /* 0x000fc8000c000000 */
[----:B------:R-:W-:-:S06]  /*67d0*/  UISETP.GE.AND UP0, UPT, UR31, UR30, UPT ;  /* 0x0000001e1f00728c */ /* 0x000fcc000bf06270 */
[----:B------:R-:W-:Y:S01]  /*67e0*/  PLOP3.LUT P3, PT, PT, PT, UP0, 0x80, 0x0 ;  /* 0x000000000000781c */ /* 0x000fe20003f6f008 */
        /* <DEDUP_REMOVED lines=19> */
[----:B0-----:R-:W-:-:S04]  /*6920*/  FADD.FTZ R5, R173, R172 ;  /* 0x000000acad057221 */ /* 0x001fc80000010000 */
[----:B------:R-:W-:Y:S01]  /*6930*/  FADD.FTZ R5, R174, R5 ;  /* 0x00000005ae057221 */ /* 0x000fe20000010000 */
[----:B--2---:R-:W-:Y:S06]  /*6940*/  @!P3 BRA `(.L_x_8548) ;  /* 0x00000034008cb947 */ /* 0x004fec0003800000 */
[----:B------:R-:W-:Y:S01]  /*6950*/  IMAD.MOV.U32 R10, RZ, RZ, R8 ;  /* 0x000000ffff0a7224 */ /* 0x000fe200078e0008 */
[----:B------:R-:W-:Y:S01]  /*6960*/  ULDC UR29, c[0x0][0xad0] ;  /* 0x0002b400001d7ab9 */ /* 0x000fe20000000800 */
[----:B------:R-:W-:Y:S01]  /*6970*/  IMAD.MOV.U32 R11, RZ, RZ, R7 ;  /* 0x000000ffff0b7224 */ /* 0x000fe200078e0007 */
[----:B------:R-:W-:Y:S01]  /*6980*/  ULDC UR28, c[0x0][0xa80] ;  /* 0x0002a000001c7ab9 */ /* 0x000fe20000000800 */
[----:B------:R-:W-:-:S07]  /*6990*/  IMAD.MOV.U32 R13, RZ, RZ, R2 ;  /* 0x000000ffff0d7224 */ /* 0x000fce00078e0002 */
.L_x_8557:
[----:B------:R-:W-:-:S05]  /*69a0*/  VIADD R2, R13, 0x1 ;  /* 0x000000010d027836 */ /* 0x000fca0000000000 */
[----:B------:R-:W-:-:S04]  /*69b0*/  ISETP.NE.AND P3, PT, R2, 0x2, PT ;  /* 0x000000020200780c */ /* 0x000fc80003f65270 */
[----:B------:R-:W-:Y:S02]  /*69c0*/  SEL R7, RZ, 0x1, P3 ;  /* 0x00000001ff077807 */ /* 0x000fe40001800000 */
[----:B------:R-:W-:Y:S02]  /*69d0*/  SEL R2, R2, RZ, P3 ;  /* 0x000000ff02027207 */ /* 0x000fe40001800000 */
[----:B------:R-:W-:Y:S01]  /*69e0*/  LOP3.LUT R16, R16, R7, RZ, 0x3c, !PT ;  /* 0x0000000710107212 */ /* 0x000fe200078e3cff */
[----:B-1----:R-:W-:Y:S06]  /*69f0*/  @!P0 BRA `(.L_x_8549) ;  /* 0x0000000000048947 */ /* 0x002fec0003800000 */
[----:B------:R-:W-:Y:S01]  /*6a00*/  BPT.TRAP 0x1 ;  /* 0x000000040000795c */ /* 0x000fe20000300000 */
.L_x_8549:
[----:B------:R-:W-:Y:S01]  /*6a10*/  IMAD R9, R2, 0x8, R17 ;  /* 0x0000000802097824 */ /* 0x000fe200078e0211 */
[----:B------:R-:W-:-:S04]  /*6a20*/  SHF.L.U32 R8, R16, 0x1f, RZ ;  /* 0x0000001f10087819 */ /* 0x000fc800000006ff */
[----:B------:R0:W1:Y:S01]  /*6a30*/  SYNCS.PHASECHK.TRANS64.TRYWAIT P3, [R9+URZ+0x38830], R8 ;  /* 0x03883008090075a7 */ /* 0x000062000806017f */
[----:B------:R-:W-:Y:S05]  /*6a40*/  @!P0 BRA `(.L_x_8550) ;  /* 0x0000000000048947 */ /* 0x000fea0003800000 */
[----:B------:R-:W-:Y:S01]  /*6a50*/  BPT.TRAP 0x1 ;  /* 0x000000040000795c */ /* 0x000fe20000300000 */
.L_x_8550:
[----:B------:R-:W-:Y:S01]  /*6a60*/  IMAD R7, R2, 0x200, R0 ;  /* 0x0000020002077824 */ /* 0x000fe200078e0200 */
[----:B-1----:R-:W-:Y:S06]  /*6a70*/  @P3 BRA `(.L_x_8551) ;  /* 0x0000000000083947 */ /* 0x002fec0003800000 */
[----:B------:R-:W1:Y:S02]  /*6a80*/  SYNCS.PHASECHK.TRANS64.TRYWAIT P3, [R9+URZ+0x38830], R8 ;  /* 0x03883008090075a7 */ /* 0x000e64000806017f */
[----:B-1----:R-:W-:Y:S05]  /*6a90*/  @!P3 BRA `(.L_x_8552) ;  /* 0x000001240018b947 */ /* 0x002fea0003800000 */
.L_x_8551:
        /* <DEDUP_REMOVED lines=22> */
.L_x_8553:
[----:B------:R2:W3:Y:S01]  /*6c00*/  SYNCS.PHASECHK.TRANS64.TRYWAIT P3, [R9+URZ+0x38850], R8 ;  /* 0x03885008090075a7 */ /* 0x0004e2000806017f */
[----:B------:R-:W-:Y:S05]  /*6c10*/  @!P0 BRA `(.L_x_8554) ;  /* 0x0000000000048947 */ /* 0x000fea0003800000 */
[----:B------:R-:W-:Y:S01]  /*6c20*/  BPT.TRAP 0x1 ;  /* 0x000000040000795c */ /* 0x000fe20000300000 */
.L_x_8554:
[----:B---3--:R-:W-:Y:S05]  /*6c30*/  @P3 BRA `(.L_x_8555) ;  /* 0x0000000000083947 */ /* 0x008fea0003800000 */
[----:B------:R-:W3:Y:S02]  /*6c40*/  SYNCS.PHASECHK.TRANS64.TRYWAIT P3, [R9+URZ+0x38850], R8 ;  /* 0x03885008090075a7 */ /* 0x000ee4000806017f */
[----:B---3--:R-:W-:Y:S05]  /*6c50*/  @!P3 BRA `(.L_x_8556) ;  /* 0x0000012000bcb947 */ /* 0x008fea0003800000 */
.L_x_8555:
        /* <DEDUP_REMOVED lines=13> */
[----:B------:R-:W-:Y:S01]  /*6d30*/  UMOV UR6, 0xffffffc0 ;  /* 0xffffffc000067882 */ /* 0x000fe20000000000 */
[----:B------:R-:W-:Y:S01]  /*6d40*/  VIADD R21, R4, 0x800 ;  /* 0x0000080004157836 */ /* 0x000fe20000000000 */
[----:B------:R-:W-:Y:S01]  /*6d50*/  UIMAD UR6, UR31, UR6, 0x1 ;  /* 0x000000011f0674a4 */ /* 0x000fe2000f8e0206 */
[----:B------:R-:W-:Y:S01]  /*6d60*/  VIADD R15, R7, 0x800 ;  /* 0x00000800070f7836 */ /* 0x000fe20000000000 */
[----:B------:R-:W-:Y:S01]  /*6d70*/  UMOV UR7, 0x40000040 ;  /* 0x4000004000077882 */ /* 0x000fe20000000000 */
[----:B------:R-:W-:Y:S01]  /*6d80*/  HGMMA.64x64x16.F32 R152, gdesc[UR20], R152, gsb0 ;  /* 0x00e00000149879f0 */ /* 0x000fe20008000898 */
[----:B------:R-:W-:Y:S01]  /*6d90*/  IMAD R221, R2, 0x1000, R19 ;  /* 0x0000100002dd7824 */ /* 0x000fe200078e0213 */
[----:B------:R-:W-:-:S02]  /*6da0*/  UISETP.GT.AND UP0, UPT, UR31, UR30, UPT ;  /* 0x0000001e1f00728c */ /* 0x000fc4000bf04270 */
[----:B------:R-:W-:Y:S01]  /*6db0*/  UIADD3 UR31, UR31, -0x1, URZ ;  /* 0xffffffff1f1f7890 */ /* 0x000fe2000fffe03f */
        /* <DEDUP_REMOVED lines=284> */
[----:B------:R-:W0:Y:S01]  /*7f80*/  @P1 LDC R21, c[0x0][0x450] ;  /* 0x00011400ff151b82 */ /* 0x000e220000000800 */
        /* <DEDUP_REMOVED lines=14> */
[----:B------:R-:W-:Y:S02]  /*8070*/  IADD3 R7, R8, R15, R7 ;  /* 0x0000000f08077210 */ /* 0x000fe40007ffe007 */
[----:B------:R-:W1:Y:S01]  /*8080*/  @P1 LDC R8, c[0x0][0x44c] ;  /* 0x00011300ff081b82 */ /* 0x000e620000000800 */
        /* <DEDUP_REMOVED lines=8> */
[----:B-1----:R-:W-:-:S05]  /*8110*/  @P1 IMAD.HI.U32 R8, R7, R8, RZ ;  /* 0x0000000807081227 */ /* 0x002fca00078e00ff */
[----:B0-----:R-:W-:Y:S02]  /*8120*/  @P1 SHF.R.U32.HI R7, RZ, R21, R8 ;  /* 0x00000015ff071219 */ /* 0x001fe40000011608 */
[----:B------:R-:W-:Y:S02]  /*8130*/  IADD3 R21, R189, UR6, -R18 ;  /* 0x00000006bd157c10 */ /* 0x000fe4000fffe812 */
[----:B------:R-:W-:-:S03]  /*8140*/  R2UR UR6, R221 ;  /* 0x00000000dd0672ca */ /* 0x000fc600000e0000 */
[----:B------:R-:W-:Y:S01]  /*8150*/  IMAD.IADD R21, R21, 0x1, -R188 ;  /* 0x0000000115157824 */ /* 0x000fe200078e0abc */
        /* <DEDUP_REMOVED lines=32> */
[----:B------:R-:W4:Y:S08]  /*8360*/  MUFU.TANH R20, R157 ;  /* 0x0000009d00147308 */ /* 0x000f300000002400 */
[----:B------:R-:W-:Y:S01]  /*8370*/  MUFU.TANH R160, R160 ;  /* 0x000000a000a07308 */ /* 0x000fe20000002400 */
[----:B0-----:R-:W-:-:S05]  /*8380*/  IMAD.IADD R152, R21, 0x1, R152 ;  /* 0x0000000115987824 */ /* 0x001fca00078e0298 */
[C---:B------:R-:W-:Y:S02]  /*8390*/  ISETP.GT.AND P3, PT, R152.reuse, RZ, PT ;  /* 0x000000ff9800720c */ /* 0x040fe40003f64270 */
[----:B------:R-:W-:Y:S01]  /*83a0*/  ISETP.GT.AND P4, PT, R152, 0x1, PT ;  /* 0x000000019800780c */ /* 0x000fe20003f84270 */
[----:B------:R-:W0:Y:S01]  /*83b0*/  MUFU.TANH R161, R161 ;  /* 0x000000a100a17308 */ /* 0x000e220000002400 */
[----:B-1----:R-:W-:Y:S02]  /*83c0*/  FSEL R12, R12, -INF , P3 ;  /* 0xff8000000c0c7808 */ /* 0x002fe40001800000 */
[C---:B------:R-:W-:Y:S02]  /*83d0*/  ISETP.GT.AND P3, PT, R152.reuse, 0x8, PT ;  /* 0x000000089800780c */ /* 0x040fe40003f64270 */
[----:B--2---:R-:W-:Y:S02]  /*83e0*/  FSEL R15, R15, -INF , P4 ;  /* 0xff8000000f0f7808 */ /* 0x004fe40002000000 */
[----:B------:R-:W-:Y:S01]  /*83f0*/  ISETP.GT.AND P4, PT, R152, 0x9, PT ;  /* 0x000000099800780c */ /* 0x000fe20003f84270 */
[----:B------:R1:W-:Y:S01]  /*8400*/  MUFU.TANH R156, R8 ;  /* 0x00000008009c7308 */ /* 0x0003e20000002400 */
[----:B---3--:R-:W-:-:S02]  /*8410*/  FSEL R14, R14, -INF , P3 ;  /* 0xff8000000e0e7808 */ /* 0x008fc40001800000 */
[----:B------:R-:W-:Y:S02]  /*8420*/  ISETP.GT.AND P3, PT, R152, 0x10, PT ;  /* 0x000000109800780c */ /* 0x000fe40003f64270 */
[----:B----4-:R-:W-:Y:S02]  /*8430*/  FSEL R20, R20, -INF , P4 ;  /* 0xff80000014147808 */ /* 0x010fe40002000000 */
[----:B------:R-:W-:Y:S01]  /*8440*/  ISETP.GT.AND P4, PT, R152, 0x11, PT ;  /* 0x000000119800780c */ /* 0x000fe20003f84270 */
[----:B------:R0:W2:Y:S01]  /*8450*/  MUFU.TANH R157, R165 ;  /* 0x000000a5009d7308 */ /* 0x0000a20000002400 */
[----:B-1----:R-:W-:-:S04]  /*8460*/  FMNMX.FTZ R8, R12, R11, !PT ;  /* 0x0000000b0c087209 */ /* 0x002fc80007810000 */
[----:B------:R-:W-:-:S03]  /*8470*/  FMNMX.FTZ R153, R15, R8, !PT ;  /* 0x000000080f997209 */ /* 0x000fc60007810000 */
[----:B------:R-:W1:Y:S01]  /*8480*/  MUFU.TANH R164, R164 ;  /* 0x000000a400a47308 */ /* 0x000e620000002400 */
[----:B------:R-:W-:Y:S02]  /*8490*/  FMNMX.FTZ R153, R14, R153, !PT ;  /* 0x000000990e997209 */ /* 0x000fe40007810000 */
[----:B0-----:R-:W-:Y:S02]  /*84a0*/  FSEL R165, R161, -INF , P4 ;  /* 0xff800000a1a57808 */ /* 0x001fe40002000000 */
[----:B------:R-:W-:Y:S02]  /*84b0*/  FMNMX.FTZ R8, R20, R153, !PT ;  /* 0x0000009914087209 */ /* 0x000fe40007810000 */
[----:B------:R-:W-:Y:S01]  /*84c0*/  ISETP.GT.AND P4, PT, R152, 0x19, PT ;  /* 0x000000199800780c */ /* 0x000fe20003f84270 */
[----:B------:R0:W3:Y:S03]  /*84d0*/  MUFU.TANH R211, R169 ;  /* 0x000000a900d37308 */ /* 0x0000e60000002400 */
[----:B--2---:R-:W-:-:S02]  /*84e0*/  FSEL R161, R157, -INF , P4 ;  /* 0xff8000009da17808 */ /* 0x004fc40002000000 */
[----:B------:R-:W-:-:S03]  /*84f0*/  ISETP.GT.AND P4, PT, R152, 0x21, PT ;  /* 0x000000219800780c */ /* 0x000fc60003f84270 */
[----:B------:R-:W2:Y:S01]  /*8500*/  MUFU.TANH R212, R173 ;  /* 0x000000ad00d47308 */ /* 0x000ea20000002400 */
        /* <DEDUP_REMOVED lines=8> */
[----:B-1----:R-:W-:Y:S01]  /*8590*/  FSEL R164, R164, -INF , P3 ;  /* 0xff800000a4a47808 */ /* 0x002fe20001800000 */
[----:B------:R-:W1:Y:S01]  /*85a0*/  MUFU.TANH R177, R177 ;  /* 0x000000b100b17308 */ /* 0x000e620000002400 */
[----:B------:R-:W-:Y:S02]  /*85b0*/  FMNMX.FTZ R153, R161, R8, !PT ;  /* 0x00000008a1997209 */ /* 0x000fe40007810000 */
[----:B---3--:R-:W-:Y:S02]  /*85c0*/  FSEL R157, R211, -INF , P4 ;  /* 0xff800000d39d7808 */ /* 0x008fe40002000000 */
[----:B------:R-:W-:Y:S01]  /*85d0*/  FMNMX.FTZ R8, R164, R153, !PT ;  /* 0x00000099a4087209 */ /* 0x000fe20007810000 */
[----:B------:R-:W-:Y:S01]  /*85e0*/  FMUL.FTZ R153, R181, UR29 ;  /* 0x0000001db5997c20 */ /* 0x000fe20008410000 */
[C---:B------:R-:W-:Y:S01]  /*85f0*/  ISETP.GT.AND P4, PT, R152.reuse, 0x29, PT ;  /* 0x000000299800780c */ /* 0x040fe20003f84270 */
[----:B------:R-:W3:Y:S01]  /*8600*/  MUFU.TANH R176, R176 ;  /* 0x000000b000b07308 */ /* 0x000ee20000002400 */
[----:B------:R-:W-:Y:S01]  /*8610*/  ISETP.GT.AND P3, PT, R152, 0x28, PT ;  /* 0x000000289800780c */ /* 0x000fe20003f64270 */
[----:B------:R-:W-:Y:S01]  /*8620*/  FMUL.FTZ R181, R154, UR29 ;  /* 0x0000001d9ab57c20 */ /* 0x000fe20008410000 */
[----:B--2---:R-:W-:Y:S01]  /*8630*/  FSEL R156, R212, -INF , P4 ;  /* 0xff800000d49c7808 */ /* 0x004fe20002000000 */
[----:B------:R-:W-:Y:S01]  /*8640*/  FMUL.FTZ R212, R163, UR29 ;  /* 0x0000001da3d47c20 */ /* 0x000fe20008410000 */
[----:B0-----:R-:W-:-:S02]  /*8650*/  FSEL R160, R172, -INF , P3 ;  /* 0xff800000aca07808 */ /* 0x001fc40001800000 */
[----:B------:R-:W-:Y:S01]  /*8660*/  FMNMX.FTZ R173, R157, R8, !PT ;  /* 0x000000089dad7209 */ /* 0x000fe20007810000 */
[----:B------:R-:W0:Y:S01]  /*8670*/  MUFU.TANH R211, R153 ;  /* 0x0000009900d37308 */ /* 0x000e220000002400 */
[C---:B------:R-:W-:Y:S02]  /*8680*/  ISETP.GT.AND P4, PT, R152.reuse, 0x31, PT ;  /* 0x000000319800780c */ /* 0x040fe40003f84270 */
[----:B------:R-:W-:Y:S02]  /*8690*/  ISETP.GT.AND P3, PT, R152, 0x30, PT ;  /* 0x000000309800780c */ /* 0x000fe40003f64270 */
[----:B------:R-:W-:Y:S02]  /*86a0*/  FMNMX.FTZ R173, R160, R173, !PT ;  /* 0x000000ada0ad7209 */ /* 0x000fe40007810000 */
[----:B-1----:R-:W-:Y:S01]  /*86b0*/  FSEL R8, R177, -INF , P4 ;  /* 0xff800000b1087808 */ /* 0x002fe20002000000 */
[----:B------:R-:W1:Y:S01]  /*86c0*/  MUFU.TANH R180, R180 ;  /* 0x000000b400b47308 */ /* 0x000e620000002400 */
[----:B------:R-:W-:-:S02]  /*86d0*/  ISETP.GT.AND P4, PT, R152, 0x39, PT ;  /* 0x000000399800780c */ /* 0x000fc40003f84270 */
[----:B---3--:R-:W-:Y:S02]  /*86e0*/  FSEL R154, R176, -INF , P3 ;  /* 0xff800000b09a7808 */ /* 0x008fe40001800000 */
[----:B------:R-:W-:Y:S02]  /*86f0*/  FMNMX.FTZ R173, R156, R173, !PT ;  /* 0x000000ad9cad7209 */ /* 0x000fe40007810000 */
[----:B------:R-:W-:Y:S01]  /*8700*/  ISETP.GT.AND P3, PT, R152, 0x38, PT ;  /* 0x000000389800780c */ /* 0x000fe20003f64270 */
[----:B------:R-:W2:Y:S01]  /*8710*/  MUFU.TANH R181, R181 ;  /* 0x000000b500b57308 */ /* 0x000ea20000002400 */
[----:B0-----:R-:W-:Y:S01]  /*8720*/  FSEL R152, R211, -INF , P4 ;  /* 0xff800000d3987808 */ /* 0x001fe20002000000 */
[----:B------:R-:W-:Y:S01]  /*8730*/  FMUL.FTZ R211, R162, UR29 ;  /* 0x0000001da2d37c20 */ /* 0x000fe20008410000 */
[----:B------:R-:W-:Y:S01]  /*8740*/  FMNMX.FTZ R173, R154, R173, !PT ;  /* 0x000000ad9aad7209 */ /* 0x000fe20007810000 */
[----:B------:R-:W0:Y:S03]  /*8750*/  SHFL.IDX PT, R162, R7, 0x1, 0x1c1f ;  /* 0x003c1f0007a27f89 */ /* 0x000e2600000e0000 */
[----:B------:R-:W-:Y:S01]  /*8760*/  FMNMX.FTZ R172, R8, R173, !PT ;  /* 0x000000ad08ac7209 */ /* 0x000fe20007810000 */
[----:B------:R-:W3:Y:S01]  /*8770*/  MUFU.TANH R155, R155 ;  /* 0x0000009b009b7308 */ /* 0x000ee20000002400 */
[----:B-1----:R-:W-:Y:S01]  /*8780*/  FSEL R153, R180, -INF , P3 ;  /* 0xff800000b4997808 */ /* 0x002fe20001800000 */
[----:B------:R-:W-:Y:S01]  /*8790*/  FMUL.FTZ R180, R158, UR29 ;  /* 0x0000001d9eb47c20 */ /* 0x000fe20008410000 */
[----:B------:R-:W-:Y:S01]  /*87a0*/  FMUL.FTZ R158, R159, UR29 ;  /* 0x0000001d9f9e7c20 */ /* 0x000fe20008410000 */
[----:B------:R-:W-:Y:S01]  /*87b0*/  FMUL.FTZ R159, R178, UR29 ;  /* 0x0000001db29f7c20 */ /* 0x000fe20008410000 */
[----:B------:R-:W-:-:S03]  /*87c0*/  FMNMX.FTZ R173, R153, R172, !PT ;  /* 0x000000ac99ad7209 */ /* 0x000fc60007810000 */
[----:B------:R-:W1:Y:S01]  /*87d0*/  MUFU.TANH R180, R180 ;  /* 0x000000b400b47308 */ /* 0x000e620000002400 */
[----:B------:R-:W-:-:S05]  /*87e0*/  FMNMX.FTZ R173, R152, R173, !PT ;  /* 0x000000ad98ad7209 */ /* 0x000fca0007810000 */
[----:B------:R-:W4:Y:S02]  /*87f0*/  SHFL.BFLY PT, R172, R173, 0x2, 0x1f ;  /* 0x0c401f00adac7f89 */ /* 0x000f2400000e0000 */
[----:B------:R-:W5:Y:S01]  /*8800*/  MUFU.TANH R158, R158 ;  /* 0x0000009e009e7308 */ /* 0x000f620000002400 */
[----:B0-----:R-:W-:Y:S02]  /*8810*/  IMAD.IADD R21, R21, 0x1, R162 ;  /* 0x0000000115157824 */ /* 0x001fe400078e02a2 */
[----:B------:R-:W-:-:S05]  /*8820*/  FMUL.FTZ R162, R182, UR29 ;  /* 0x0000001db6a27c20 */ /* 0x000fca0008410000 */
[----:B------:R-:W0:Y:S01]  /*8830*/  MUFU.TANH R211, R211 ;  /* 0x000000d300d37308 */ /* 0x000e220000002400 */
[C---:B------:R-:W-:Y:S02]  /*8840*/  ISETP.GT.AND P3, PT, R21.reuse, RZ, PT ;  /* 0x000000ff1500720c */ /* 0x040fe40003f64270 */
[----:B------:R-:W-:Y:S02]  /*8850*/  ISETP.GT.AND P4, PT, R21, 0x1, PT ;  /* 0x000000011500780c */ /* 0x000fe40003f84270 */
[----:B--2---:R-:W-:Y:S02]  /*8860*/  FSEL R181, R181, -INF , P3 ;  /* 0xff800000b5b57808 */ /* 0x004fe40001800000 */
[----:B---3--:R-:W-:Y:S01]  /*8870*/  FSEL R178, R155, -INF , P4 ;  /* 0xff8000009bb27808 */ /* 0x008fe20002000000 */
[----:B------:R-:W2:Y:S01]  /*8880*/  MUFU.TANH R212, R212 ;  /* 0x000000d400d47308 */ /* 0x000ea20000002400 */
[----:B------:R-:W-:Y:S02]  /*8890*/  ISETP.GT.AND P3, PT, R21, 0x8, PT ;  /* 0x000000081500780c */ /* 0x000fe40003f64270 */
[----:B------:R-:W-:-:S02]  /*88a0*/  FMNMX.FTZ R155, R181, R10, !PT ;  /* 0x0000000ab59b7209 */ /* 0x000fc40007810000 */
[----:B------:R-:W-:Y:S02]  /*88b0*/  ISETP.GT.AND P4, PT, R21, 0x9, PT ;  /* 0x000000091500780c */ /* 0x000fe40003f84270 */
[----:B-1----:R-:W-:Y:S01]  /*88c0*/  FSEL R180, R180, -INF , P3 ;  /* 0xff800000b4b47808 */ /* 0x002fe20001800000 */
[----:B------:R-:W1:Y:S01]  /*88d0*/  MUFU.TANH R213, R213 ;  /* 0x000000d500d57308 */ /* 0x000e620000002400 */
[----:B------:R-:W-:Y:S02]  /*88e0*/  FMNMX.FTZ R155, R178, R155, !PT ;  /* 0x0000009bb29b7209 */ /* 0x000fe40007810000 */
[----:B----4-:R-:W-:Y:S02]  /*88f0*/  FMNMX.FTZ R172, R173, R172, !PT ;  /* 0x000000acadac7209 */ /* 0x010fe40007810000 */
[C---:B------:R-:W-:Y:S02]  /*8900*/  ISETP.GT.AND P3, PT, R21.reuse, 0x10, PT ;  /* 0x000000101500780c */ /* 0x040fe40003f64270 */
[----:B-----5:R-:W-:Y:S01]  /*8910*/  FSEL R182, R158, -INF , P4 ;  /* 0xff8000009eb67808 */ /* 0x020fe20002000000 */
[----:B------:R-:W3:Y:S01]  /*8920*/  MUFU.TANH R214, R214 ;  /* 0x000000d600d67308 */ /* 0x000ee20000002400 */
[----:B------:R-:W-:Y:S01]  /*8930*/  FMNMX.FTZ R155, R180, R155, !PT ;  /* 0x0000009bb49b7209 */ /* 0x000fe20007810000 */
[----:B------:R-:W4:Y:S01]  /*8940*/  SHFL.BFLY PT, R163, R172, 0x1, 0x1f ;  /* 0x0c201f00aca37f89 */ /* 0x000f2200000e0000 */
[----:B------:R-:W-:-:S02]  /*8950*/  ISETP.GT.AND P4, PT, R21, 0x11, PT ;  /* 0x000000111500780c */ /* 0x000fc40003f84270 */
[----:B0-----:R-:W-:Y:S02]  /*8960*/  FSEL R211, R211, -INF , P3 ;  /* 0xff800000d3d37808 */ /* 0x001fe40001800000 */
[----:B------:R-:W-:Y:S01]  /*8970*/  FMNMX.FTZ R158, R182, R155, !PT ;  /* 0x0000009bb69e7209 */ /* 0x000fe20007810000 */
[----:B------:R-:W0:Y:S01]  /*8980*/  MUFU.TANH R215, R215 ;  /* 0x000000d700d77308 */ /* 0x000e220000002400 */
[----:B------:R-:W-:Y:S02]  /*8990*/  ISETP.GT.AND P3, PT, R21, 0x18, PT ;  /* 0x000000181500780c */ /* 0x000fe40003f64270 */
[----:B--2---:R-:W-:Y:S02]  /*89a0*/  FSEL R212, R212, -INF , P4 ;  /* 0xff800000d4d47808 */ /* 0x004fe40002000000 */
[----:B------:R-:W-:Y:S02]  /*89b0*/  FMNMX.FTZ R155, R211, R158, !PT ;  /* 0x0000009ed39b7209 */ /* 0x000fe40007810000 */
[----:B------:R-:W-:Y:S01]  /*89c0*/  ISETP.GT.AND P4, PT, R21, 0x19, PT ;  /* 0x000000191500780c */ /* 0x000fe20003f84270 */
[----:B------:R-:W2:Y:S01]  /*89d0*/  MUFU.TANH R167, R167 ;  /* 0x000000a700a77308 */ /* 0x000ea20000002400 */
[----:B-1----:R-:W-:-:S02]  /*89e0*/  FSEL R213, R213, -INF , P3 ;  /* 0xff800000d5d57808 */ /* 0x002fc40001800000 */
[----:B------:R-:W-:Y:S02]  /*89f0*/  FMNMX.FTZ R158, R212, R155, !PT ;  /* 0x0000009bd49e7209 */ /* 0x000fe40007810000 */
[----:B------:R-:W-:Y:S02]  /*8a00*/  ISETP.GT.AND P6, PT, R21, 0x20, PT ;  /* 0x000000201500780c */ /* 0x000fe40003fc4270 */
[----:B---3--:R-:W-:Y:S01]  /*8a10*/  FSEL R214, R214, -INF , P4 ;  /* 0xff800000d6d67808 */ /* 0x008fe20002000000 */
        /* <DEDUP_REMOVED lines=9> */
[----:B----4-:R-:W-:Y:S01]  /*8ab0*/  FMNMX.FTZ R7, R172, R163, !PT ;  /* 0x000000a3ac077209 */ /* 0x010fe20007810000 */
[----:B------:R0:W2:Y:S01]  /*8ac0*/  MUFU.TANH R166, R159 ;  /* 0x0000009f00a67308 */ /* 0x0000a20000002400 */
[----:B------:R-:W-:-:S02]  /*8ad0*/  ISETP.GT.AND P5, PT, R21, 0x29, PT ;  /* 0x000000291500780c */ /* 0x000fc40003fa4270 */
[----:B-1----:R-:W-:Y:S02]  /*8ae0*/  FSEL R163, R174, -INF , P4 ;  /* 0xff800000aea37808 */ /* 0x002fe40002000000 */
[----:B------:R-:W-:Y:S02]  /*8af0*/  FMNMX.FTZ R158, R167, R158, !PT ;  /* 0x0000009ea79e7209 */ /* 0x000fe40007810000 */
[----:B------:R-:W-:Y:S01]  /*8b00*/  ISETP.GT.AND P6, PT, R21, 0x30, PT ;  /* 0x000000301500780c */ /* 0x000fe20003fc4270 */
[----:B------:R1:W3:Y:S01]  /*8b10*/  MUFU.TANH R170, R179 ;  /* 0x000000b300aa7308 */ /* 0x0002e20000002400 */
[----:B0-----:R-:W-:Y:S02]  /*8b20*/  FSEL R159, R175, -INF , P5 ;  /* 0xff800000af9f7808 */ /* 0x001fe40002800000 */
[----:B------:R-:W-:Y:S02]  /*8b30*/  FMNMX.FTZ R158, R163, R158, !PT ;  /* 0x0000009ea39e7209 */ /* 0x000fe40007810000 */
[----:B------:R-:W-:-:S02]  /*8b40*/  ISETP.GT.AND P4, PT, R21, 0x31, PT ;  /* 0x000000311500780c */ /* 0x000fc40003f84270 */
[----:B------:R-:W-:Y:S01]  /*8b50*/  ISETP.GT.AND P5, PT, R21, 0x38, PT ;  /* 0x000000381500780c */ /* 0x000fe20003fa4270 */
[----:B------:R0:W4:Y:S01]  /*8b60*/  MUFU.TANH R172, R162 ;  /* 0x000000a200ac7308 */ /* 0x0001220000002400 */
[----:B--2---:R-:W-:Y:S01]  /*8b70*/  FSEL R155, R166, -INF , P6 ;  /* 0xff800000a69b7808 */ /* 0x004fe20003000000 */
[C---:B-1----:R-:W-:Y:S01]  /*8b80*/  FMUL.FTZ R179, R7.reuse, UR28 ;  /* 0x0000001c07b37c20 */ /* 0x042fe20008410000 */
[----:B------:R-:W-:-:S04]  /*8b90*/  FSETP.NEU.FTZ.AND P3, PT, R7, -INF , PT ;  /* 0xff8000000700780b */ /* 0x000fc80003f7d000 */
        /* <DEDUP_REMOVED lines=23> */
[----:B------:R-:W-:Y:S01]  /*8d10*/  FFMA.FTZ R174, R154, UR28, -R179 ;  /* 0x0000001c9aae7c23 */ /* 0x000fe200080108b3 */
[----:B------:R-:W-:Y:S01]  /*8d20*/  FSEL R154, R7, RZ, P3 ;  /* 0x000000ff079a7208 */ /* 0x000fe20001800000 */
[----:B------:R-:W-:Y:S01]  /*8d30*/  MUFU.EX2 R12, R12 ;  /* 0x0000000c000c7308 */ /* 0x000fe20000000800 */
[----:B------:R-:W0:Y:S03]  /*8d40*/  SHFL.BFLY PT, R173, R170, 0x2, 0x1f ;  /* 0x0c401f00aaad7f89 */ /* 0x000e2600000e0000 */
[----:B------:R-:W-:-:S04]  /*8d50*/  FADD.FTZ R154, -R154, R11 ;  /* 0x0000000b9a9a7221 */ /* 0x000fc80000010100 */
[----:B------:R-:W-:Y:S01]  /*8d60*/  FMUL.FTZ R154, R154, UR28 ;  /* 0x0000001c9a9a7c20 */ /* 0x000fe20008410000 */
[----:B------:R-:W-:Y:S08]  /*8d70*/  MUFU.EX2 R15, R15 ;  /* 0x0000000f000f7308 */ /* 0x000ff00000000800 */
[----:B------:R-:W1:Y:S01]  /*8d80*/  MUFU.EX2 R219, R154 ;  /* 0x0000009a00db7308 */ /* 0x000e620000000800 */
[----:B0-----:R-:W-:Y:S01]  /*8d90*/  FMNMX.FTZ R161, R170, R173, !PT ;  /* 0x000000adaaa17209 */ /* 0x001fe20007810000 */
[--C-:B------:R-:W-:Y:S01]  /*8da0*/  FFMA.FTZ R170, R164, UR28, -R179.reuse ;  /* 0x0000001ca4aa7c23 */ /* 0x100fe200080108b3 */
[--C-:B------:R-:W-:Y:S01]  /*8db0*/  FFMA.FTZ R173, R157, UR28, -R179.reuse ;  /* 0x0000001c9dad7c23 */ /* 0x100fe200080108b3 */
[----:B------:R-:W-:Y:S01]  /*8dc0*/  FFMA.FTZ R179, R152, UR28, -R179 ;  /* 0x0000001c98b37c23 */ /* 0x000fe200080108b3 */
[----:B------:R-:W-:Y:S01]  /*8dd0*/  IMAD.MOV R157, RZ, RZ, -R184 ;  /* 0x000000ffff9d7224 */ /* 0x000fe200078e0ab8 */
[----:B------:R-:W0:Y:S02]  /*8de0*/  SHFL.BFLY PT, R164, R161, 0x1, 0x1f ;  /* 0x0c201f00a1a47f89 */ /* 0x000e2400000e0000 */
[----:B------:R-:W-:Y:S02]  /*8df0*/  MUFU.EX2 R14, R14 ;  /* 0x0000000e000e7308 */ /* 0x000fe40000000800 */
[----:B------:R-:W-:Y:S01]  /*8e00*/  ISETP.NE.AND P3, PT, R18, R157, PT ;  /* 0x0000009d1200720c */ /* 0x000fe20003f65270 */
[-C--:B-1----:R-:W-:Y:S01]  /*8e10*/  FMUL.FTZ R24, R24, R219.reuse ;  /* 0x000000db18187220 */ /* 0x082fe20000410000 */
[-C--:B------:R-:W-:Y:S01]  /*8e20*/  FMUL.FTZ R25, R25, R219.reuse ;  /* 0x000000db19197220 */ /* 0x080fe20000410000 */
[-C--:B------:R-:W-:Y:S01]  /*8e30*/  FMUL.FTZ R28, R28, R219.reuse ;  /* 0x000000db1c1c7220 */ /* 0x080fe20000410000 */
[----:B------:R-:W-:-:S02]  /*8e40*/  FMUL.FTZ R29, R29, R219 ;  /* 0x000000db1d1d7220 */ /* 0x000fc40000410000 */
        /* <DEDUP_REMOVED lines=8> */
[----:B------:R-:W-:Y:S01]  /*8ed0*/  @!P3 IMAD R156, R13, 0x40, R22 ;  /* 0x000000400d9cb824 */ /* 0x000fe200078e0216 */
[----:B------:R-:W-:Y:S01]  /*8ee0*/  MUFU.EX2 R20, R20 ;  /* 0x0000001400147308 */ /* 0x000fe20000000800 */
[-C--:B------:R-:W-:Y:S01]  /*8ef0*/  FMUL.FTZ R45, R45, R219.reuse ;  /* 0x000000db2d2d7220 */ /* 0x080fe20000410000 */
[----:B------:R-:W-:Y:S01]  /*8f00*/  FMUL.FTZ R48, R48, R219 ;  /* 0x000000db30307220 */ /* 0x000fe20000410000 */
[----:B------:R-:W-:-:S02]  /*8f10*/  @!P3 IMAD R160, R156, 0x4, R17 ;  /* 0x000000049ca0b824 */ /* 0x000fc400078e0211 */
[-C--:B------:R-:W-:Y:S01]  /*8f20*/  FMUL.FTZ R49, R49, R219.reuse ;  /* 0x000000db31317220 */ /* 0x080fe20000410000 */
[-C--:B------:R-:W-:Y:S01]  /*8f30*/  FMUL.FTZ R52, R52, R219.reuse ;  /* 0x000000db34347220 */ /* 0x080fe20000410000 */
[----:B0-----:R-:W-:Y:S01]  /*8f40*/  FMNMX.FTZ R8, R161, R164, !PT ;  /* 0x000000a4a1087209 */ /* 0x001fe20007810000 */
[-C--:B------:R-:W-:Y:S01]  /*8f50*/  FMUL.FTZ R53, R53, R219.reuse ;  /* 0x000000db35357220 */ /* 0x080fe20000410000 */
[----:B------:R-:W0:Y:S01]  /*8f60*/  MUFU.EX2 R169, R169 ;  /* 0x000000a900a97308 */ /* 0x000e220000000800 */
[----:B-1----:R-:W-:Y:S01]  /*8f70*/  F2FP.F16.F32.PACK_AB R154, R21, R14 ;  /* 0x0000000e159a723e */ /* 0x002fe200000000ff */
[-C--:B------:R-:W-:Y:S01]  /*8f80*/  FMUL.FTZ R56, R56, R219.reuse ;  /* 0x000000db38387220 */ /* 0x080fe20000410000 */
[C---:B------:R-:W-:Y:S01]  /*8f90*/  FMUL.FTZ R153, R8.reuse, UR28 ;  /* 0x0000001c08997c20 */ /* 0x040fe20008410000 */
[----:B------:R-:W-:Y:S01]  /*8fa0*/  FSETP.NEU.FTZ.AND P4, PT, R8, -INF , PT ;  /* 0xff8000000800780b */ /* 0x000fe20003f9d000 */
[-C--:B------:R-:W-:Y:S01]  /*8fb0*/  FMUL.FTZ R57, R57, R219.reuse ;  /* 0x000000db39397220 */ /* 0x080fe20000410000 */
[-C--:B------:R-:W-:Y:S01]  /*8fc0*/  FMUL.FTZ R60, R60, R219.reuse ;  /* 0x000000db3c3c7220 */ /* 0x080fe20000410000 */
[-C--:B------:R-:W-:Y:S01]  /*8fd0*/  FMUL.FTZ R61, R61, R219.reuse ;  /* 0x000000db3d3d7220 */ /* 0x080fe20000410000 */
[----:B------:R-:W-:Y:S01]  /*8fe0*/  FSEL R152, R153, RZ, P4 ;  /* 0x000000ff99987208 */ /* 0x000fe20002000000 */
[----:B------:R-:W-:Y:S01]  /*8ff0*/  MUFU.EX2 R168, R168 ;  /* 0x000000a800a87308 */ /* 0x000fe20000000800 */
[----:B------:R-:W-:Y:S01]  /*9000*/  FSEL R153, R8, RZ, P4 ;  /* 0x000000ff08997208 */ /* 0x000fe20002000000 */
[-C--:B------:R-:W-:Y:S01]  /*9010*/  FMUL.FTZ R64, R64, R219.reuse ;  /* 0x000000db40407220 */ /* 0x080fe20000410000 */
[----:B------:R-:W-:Y:S01]  /*9020*/  FMUL.FTZ R65, R65, R219 ;  /* 0x000000db41417220 */ /* 0x000fe20000410000 */
[--C-:B------:R-:W-:Y:S01]  /*9030*/  FFMA.FTZ R183, R182, UR28, -R152.reuse ;  /* 0x0000001cb6b77c23 */ /* 0x100fe20008010898 */
[----:B------:R-:W-:Y:S01]  /*9040*/  FFMA.FTZ R182, R211, UR28, -R152 ;  /* 0x0000001cd3b67c23 */ /* 0x000fe20008010898 */
[----:B------:R-:W-:Y:S01]  /*9050*/  FADD.FTZ R153, -R153, R10 ;  /* 0x0000000a99997221 */ /* 0x000fe20000010100 */
[--C-:B------:R-:W-:Y:S01]  /*9060*/  FFMA.FTZ R211, R212, UR28, -R152.reuse ;  /* 0x0000001cd4d37c23 */ /* 0x100fe20008010898 */
[--C-:B------:R-:W-:Y:S01]  /*9070*/  FFMA.FTZ R212, R213, UR28, -R152.reuse ;  /* 0x0000001cd5d47c23 */ /* 0x100fe20008010898 */
[----:B------:R-:W-:Y:S01]  /*9080*/  FFMA.FTZ R181, R181, UR28, -R152 ;  /* 0x0000001cb5b57c23 */ /* 0x000fe20008010898 */
[----:B------:R-:W-:Y:S01]  /*9090*/  FMUL.FTZ R10, R153, UR28 ;  /* 0x0000001c990a7c20 */ /* 0x000fe20008410000 */
[----:B------:R-:W-:-:S02]  /*90a0*/  @!P2 VIADD R153, R9, 0x38840 ;  /* 0x000388400999a836 */ /* 0x000fc40000000000 */
[--C-:B------:R-:W-:Y:S01]  /*90b0*/  FFMA.FTZ R178, R178, UR28, -R152.reuse ;  /* 0x0000001cb2b27c23 */ /* 0x100fe20008010898 */
[--C-:B------:R-:W-:Y:S01]  /*90c0*/  FFMA.FTZ R180, R180, UR28, -R152.reuse ;  /* 0x0000001cb4b47c23 */ /* 0x100fe20008010898 */
[--C-:B------:R-:W-:Y:S01]  /*90d0*/  FFMA.FTZ R213, R214, UR28, -R152.reuse ;  /* 0x0000001cd6d57c23 */ /* 0x100fe20008010898 */
[--C-:B------:R-:W-:Y:S01]  /*90e0*/  FFMA.FTZ R214, R215, UR28, -R152.reuse ;  /* 0x0000001cd7d67c23 */ /* 0x100fe20008010898 */
[----:B------:R-:W1:Y:S01]  /*90f0*/  MUFU.EX2 R10, R10 ;  /* 0x0000000a000a7308 */ /* 0x000e620000000800 */
[----:B------:R-:W-:Y:S01]  /*9100*/  @!P2 PRMT R153, RZ, 0x654, R153 ;  /* 0x00000654ff99a816 */ /* 0x000fe20000000099 */
[--C-:B------:R-:W-:Y:S01]  /*9110*/  FFMA.FTZ R215, R167, UR28, -R152.reuse ;  /* 0x0000001ca7d77c23 */ /* 0x100fe20008010898 */
[--C-:B------:R-:W-:Y:S01]  /*9120*/  FFMA.FTZ R216, R163, UR28, -R152.reuse ;  /* 0x0000001ca3d87c23 */ /* 0x100fe20008010898 */
[--C-:B------:R-:W-:Y:S01]  /*9130*/  FFMA.FTZ R217, R159, UR28, -R152.reuse ;  /* 0x0000001c9fd97c23 */ /* 0x100fe20008010898 */
[----:B------:R2:W-:Y:S01]  /*9140*/  @!P2 SYNCS.ARRIVE.TRANS64.RED.A1T0 RZ, [R153+URZ], RZ ;  /* 0x000000ff99ffa9a7 */ /* 0x0005e2000810043f */
[--C-:B------:R-:W-:Y:S01]  /*9150*/  FFMA.FTZ R218, R158, UR28, -R152.reuse ;  /* 0x0000001c9eda7c23 */ /* 0x100fe20008010898 */
[--C-:B------:R-:W-:Y:S01]  /*9160*/  FFMA.FTZ R13, R162, UR28, -R152.reuse ;  /* 0x0000001ca20d7c23 */ /* 0x100fe20008010898 */
[--C-:B------:R-:W-:Y:S01]  /*9170*/  FFMA.FTZ R220, R166, UR28, -R152.reuse ;  /* 0x0000001ca6dc7c23 */ /* 0x100fe20008010898 */
[----:B------:R-:W-:Y:S01]  /*9180*/  @!P3 STS [R160+0x38400], R219 ;  /* 0x038400dba000b388 */ /* 0x000fe20000000800 */
[----:B------:R-:W-:Y:S01]  /*9190*/  FFMA.FTZ R155, R155, UR28, -R152 ;  /* 0x0000001c9b9b7c23 */ /* 0x000fe20008010898 */
[----:B------:R-:W-:Y:S01]  /*91a0*/  MUFU.EX2 R181, R181 ;  /* 0x000000b500b57308 */ /* 0x000fe20000000800 */
[----:B------:R-:W-:Y:S01]  /*91b0*/  F2FP.F16.F32.PACK_AB R152, R15, R12 ;  /* 0x0000000c0f98723e */ /* 0x000fe200000000ff */
[-C--:B------:R-:W-:Y:S01]  /*91c0*/  FMUL.FTZ R68, R68, R219.reuse ;  /* 0x000000db44447220 */ /* 0x080fe20000410000 */
[----:B0-----:R-:W-:Y:S01]  /*91d0*/  F2FP.F16.F32.PACK_AB R156, R169, R20 ;  /* 0x00000014a99c723e */ /* 0x001fe200000000ff */
[-C--:B------:R-:W-:Y:S01]  /*91e0*/  FMUL.FTZ R69, R69, R219.reuse ;  /* 0x000000db45457220 */ /* 0x080fe20000410000 */
[----:B------:R-:W-:Y:S01]  /*91f0*/  FMUL.FTZ R72, R72, R219 ;  /* 0x000000db48487220 */ /* 0x000fe20000410000 */
[----:B-1----:R0:W-:Y:S01]  /*9200*/  @!P3 STS [R160+0x38420], R10 ;  /* 0x0384200aa000b388 */ /* 0x0021e20000000800 */
[-C--:B------:R-:W-:Y:S01]  /*9210*/  FMUL.FTZ R26, R26, R10.reuse ;  /* 0x0000000a1a1a7220 */ /* 0x080fe20000410000 */
        /* <DEDUP_REMOVED lines=17> */
[----:B--2---:R-:W-:Y:S01]  /*9330*/  F2FP.F16.F32.PACK_AB R153, R178, R181 ;  /* 0x000000b5b299723e */ /* 0x004fe200000000ff */
        /* <DEDUP_REMOVED lines=105> */
[-C--:B------:R-:W-:Y:S01]  /*99d0*/  FMUL.FTZ R150, R150, R10.reuse ;  /* 0x0000000a96967220 */ /* 0x080fe20000410000 */
[----:B------:R-:W-:Y:S01]  /*99e0*/  FMUL.FTZ R151, R151, R10 ;  /* 0x0000000a97977220 */ /* 0x000fe20000410000 */
[----:B------:R-:W-:Y:S01]  /*99f0*/  FFMA.FTZ R181, R10, R6, R181 ;  /* 0x000000060ab57223 */ /* 0x000fe200000100b5 */
[----:B------:R-:W-:Y:S01]  /*9a00*/  FFMA.FTZ R12, R219, R5, R12 ;  /* 0x00000005db0c7223 */ /* 0x000fe2000001000c */
[----:B------:R-:W-:Y:S01]  /*9a10*/  PLOP3.LUT P3, PT, PT, PT, UP0, 0x80, 0x0 ;  /* 0x000000000000781c */ /* 0x000fe20003f6f008 */
[----:B------:R-:W-:Y:S01]  /*9a20*/  MUFU.EX2 R174, R174 ;  /* 0x000000ae00ae7308 */ /* 0x000fe20000000800 */
[----:B------:R-:W-:Y:S01]  /*9a30*/  FADD.FTZ R181, R178, R181 ;  /* 0x000000b5b2b57221 */ /* 0x000fe20000010000 */
[----:B------:R-:W-:Y:S01]  /*9a40*/  FADD.FTZ R15, R15, R12 ;  /* 0x0000000c0f0f7221 */ /* 0x000fe20000010000 */
[----:B------:R-:W-:-:S02]  /*9a50*/  @!P2 VIADD R9, R9, 0x38860 ;  /* 0x000388600909a836 */ /* 0x000fc40000000000 */
[----:B------:R-:W-:Y:S02]  /*9a60*/  IMAD.MOV.U32 R10, RZ, RZ, R8 ;  /* 0x000000ffff0a7224 */ /* 0x000fe400078e0008 */
[----:B------:R-:W-:Y:S01]  /*9a70*/  FADD.FTZ R14, R14, R15 ;  /* 0x0000000f0e0e7221 */ /* 0x000fe20000010000 */
[----:B------:R-:W0:Y:S01]  /*9a80*/  MUFU.EX2 R177, R177 ;  /* 0x000000b100b17308 */ /* 0x000e220000000800 */
[----:B-1----:R-:W-:Y:S02]  /*9a90*/  F2FP.F16.F32.PACK_AB R163, R217, R216 ;  /* 0x000000d8d9a3723e */ /* 0x002fe400000000ff */
[----:B------:R-:W-:Y:S01]  /*9aa0*/  FADD.FTZ R21, R21, R14 ;  /* 0x0000000e15157221 */ /* 0x000fe20000010000 */
[----:B------:R-:W-:-:S03]  /*9ab0*/  @!P2 PRMT R9, RZ, 0x654, R9 ;  /* 0x00000654ff09a816 */ /* 0x000fc60000000009 */
[----:B------:R-:W-:Y:S01]  /*9ac0*/  FADD.FTZ R20, R20, R21 ;  /* 0x0000001514147221 */ /* 0x000fe20000010000 */
[----:B------:R-:W-:Y:S03]  /*9ad0*/  MUFU.EX2 R176, R176 ;  /* 0x000000b000b07308 */ /* 0x000fe60000000800 */
[----:B------:R-:W-:-:S04]  /*9ae0*/  FADD.FTZ R169, R169, R20 ;  /* 0x00000014a9a97221 */ /* 0x000fc80000010000 */
[----:B------:R-:W-:Y:S01]  /*9af0*/  FADD.FTZ R168, R168, R169 ;  /* 0x000000a9a8a87221 */ /* 0x000fe20000010000 */
[----:B------:R-:W1:Y:S01]  /*9b00*/  MUFU.EX2 R179, R179 ;  /* 0x000000b300b37308 */ /* 0x000e620000000800 */
[----:B0-----:R-:W-:Y:S02]  /*9b10*/  F2FP.F16.F32.PACK_AB R164, R177, R174 ;  /* 0x000000aeb1a4723e */ /* 0x001fe400000000ff */
[----:B------:R-:W-:-:S04]  /*9b20*/  FADD.FTZ R171, R171, R168 ;  /* 0x000000a8abab7221 */ /* 0x000fc80000010000 */
[----:B------:R-:W-:Y:S01]  /*9b30*/  FADD.FTZ R170, R170, R171 ;  /* 0x000000abaaaa7221 */ /* 0x000fe20000010000 */
[----:B------:R0:W-:Y:S03]  /*9b40*/  MUFU.EX2 R11, R155 ;  /* 0x0000009b000b7308 */ /* 0x0001e60000000800 */
[----:B------:R-:W-:-:S04]  /*9b50*/  FADD.FTZ R173, R173, R170 ;  /* 0x000000aaadad7221 */ /* 0x000fc80000010000 */
[----:B------:R-:W-:Y:S01]  /*9b60*/  FADD.FTZ R172, R172, R173 ;  /* 0x000000adacac7221 */ /* 0x000fe20000010000 */
[----:B------:R-:W2:Y:S01]  /*9b70*/  MUFU.EX2 R218, R218 ;  /* 0x000000da00da7308 */ /* 0x000ea20000000800 */
[----:B0-----:R-:W-:Y:S01]  /*9b80*/  F2FP.F16.F32.PACK_AB R155, R183, R180 ;  /* 0x000000b4b79b723e */ /* 0x001fe200000000ff */
[----:B------:R-:W-:Y:S01]  /*9b90*/  BAR.SYNC.DEFER_BLOCKING 0xf, 0x100 ;  /* 0x03c4000000007b1d */ /* 0x000fe20000010000 */
[----:B-1----:R-:W-:Y:S01]  /*9ba0*/  F2FP.F16.F32.PACK_AB R166, R179, R176 ;  /* 0x000000b0b3a6723e */ /* 0x002fe200000000ff */
[----:B------:R-:W-:Y:S01]  /*9bb0*/  FADD.FTZ R180, R180, R181 ;  /* 0x000000b5b4b47221 */ /* 0x000fe20000010000 */
[----:B------:R-:W-:-:S03]  /*9bc0*/  FADD.FTZ R175, R175, R172 ;  /* 0x000000acafaf7221 */ /* 0x000fc60000010000 */
[----:B------:R-:W-:Y:S01]  /*9bd0*/  MUFU.EX2 R13, R13 ;  /* 0x0000000d000d7308 */ /* 0x000fe20000000800 */
[----:B------:R-:W-:Y:S01]  /*9be0*/  FADD.FTZ R183, R183, R180 ;  /* 0x000000b4b7b77221 */ /* 0x000fe20000010000 */
[----:B------:R-:W-:-:S03]  /*9bf0*/  FADD.FTZ R174, R174, R175 ;  /* 0x000000afaeae7221 */ /* 0x000fc60000010000 */
[----:B------:R-:W-:Y:S01]  /*9c00*/  FADD.FTZ R182, R182, R183 ;  /* 0x000000b7b6b67221 */ /* 0x000fe20000010000 */
[----:B------:R-:W-:Y:S02]  /*9c10*/  FADD.FTZ R177, R177, R174 ;  /* 0x000000aeb1b17221 */ /* 0x000fe40000010000 */
[----:B------:R-:W0:Y:S01]  /*9c20*/  MUFU.EX2 R220, R220 ;  /* 0x000000dc00dc7308 */ /* 0x000e220000000800 */
[----:B--2---:R-:W-:Y:S01]  /*9c30*/  F2FP.F16.F32.PACK_AB R165, R218, R11 ;  /* 0x0000000bdaa5723e */ /* 0x004fe200000000ff */
[----:B------:R-:W-:Y:S01]  /*9c40*/  FADD.FTZ R211, R211, R182 ;  /* 0x000000b6d3d37221 */ /* 0x000fe20000010000 */
[----:B------:R-:W-:-:S03]  /*9c50*/  FADD.FTZ R176, R176, R177 ;  /* 0x000000b1b0b07221 */ /* 0x000fc60000010000 */
[----:B------:R-:W-:Y:S01]  /*9c60*/  FADD.FTZ R212, R212, R211 ;  /* 0x000000d3d4d47221 */ /* 0x000fe20000010000 */
[----:B------:R-:W-:Y:S01]  /*9c70*/  FADD.FTZ R5, R179, R176 ;  /* 0x000000b0b3057221 */ /* 0x000fe20000010000 */
[----:B------:R1:W-:Y:S02]  /*9c80*/  STSM.16.M88.4 [R185+0x36400], R152 ;  /* 0x03640098b9007844 */ /* 0x0003e40000000200 */
[----:B------:R-:W-:Y:S02]  /*9c90*/  FADD.FTZ R213, R213, R212 ;  /* 0x000000d4d5d57221 */ /* 0x000fe40000010000 */
[----:B------:R1:W-:Y:S02]  /*9ca0*/  STSM.16.M88.4 [R190], R156 ;  /* 0x0000009cbe007844 */ /* 0x0003e40000000200 */
[----:B------:R-:W-:Y:S01]  /*9cb0*/  FADD.FTZ R214, R214, R213 ;  /* 0x000000d5d6d67221 */ /* 0x000fe20000010000 */
[----:B0-----:R-:W-:Y:S01]  /*9cc0*/  F2FP.F16.F32.PACK_AB R167, R220, R13 ;  /* 0x0000000ddca7723e */ /* 0x001fe200000000ff */
[----:B------:R1:W-:Y:S02]  /*9cd0*/  STSM.16.M88.4 [R186], R160 ;  /* 0x000000a0ba007844 */ /* 0x0003e40000000200 */
[----:B------:R-:W-:-:S02]  /*9ce0*/  FADD.FTZ R215, R215, R214 ;  /* 0x000000d6d7d77221 */ /* 0x000fc40000010000 */
[----:B------:R1:W-:Y:S01]  /*9cf0*/  STSM.16.M88.4 [R187], R164 ;  /* 0x000000a4bb007844 */ /* 0x0003e20000000200 */
[----:B------:R-:W-:Y:S01]  /*9d00*/  WARPGROUP.ARRIVE ;  /* 0x00000000000079c5 */ /* 0x000fe20000000000 */
[----:B------:R-:W-:-:S04]  /*9d10*/  FADD.FTZ R216, R216, R215 ;  /* 0x000000d7d8d87221 */ /* 0x000fc80000010000 */
[----:B------:R-:W-:Y:S01]  /*9d20*/  FADD.FTZ R216, R217, R216 ;  /* 0x000000d8d9d87221 */ /* 0x000fe20000010000 */
[----:B------:R-:W-:Y:S01]  /*9d30*/  HGMMA.64x256x16.F32 R24, R152, gdesc[UR4].tnspB, R24, gsb0 ;  /* 0x43e0000498187df0 */ /* 0x000fe20008000818 */
[----:B------:R-:W-:Y:S01]  /*9d40*/  R2UR UR6, R222 ;  /* 0x00000000de0672ca */ /* 0x000fe200000e0000 */
[----:B------:R-:W-:Y:S01]  /*9d50*/  UMOV UR7, 0x40000040 ;  /* 0x4000004000077882 */ /* 0x000fe20000000000 */
[----:B------:R-:W-:Y:S02]  /*9d60*/  VIADD R222, R221, 0x100 ;  /* 0x00000100ddde7836 */ /* 0x000fe40000000000 */
[----:B------:R-:W-:Y:S01]  /*9d70*/  FADD.FTZ R11, R11, R216 ;  /* 0x000000d80b0b7221 */ /* 0x000fe20000010000 */
[----:B------:R-:W-:-:S03]  /*9d80*/  VIADD R221, R221, 0x180 ;  /* 0x00000180dddd7836 */ /* 0x000fc60000000000 */
[----:B------:R-:W-:Y:S01]  /*9d90*/  FADD.FTZ R218, R218, R11 ;  /* 0x0000000bdada7221 */ /* 0x000fe20000010000 */
[----:B------:R-:W-:-:S03]  /*9da0*/  IMAD.MOV.U32 R11, RZ, RZ, R7 ;  /* 0x000000ffff0b7224 */ /* 0x000fc600078e0007 */
[----:B------:R-:W-:-:S04]  /*9db0*/  FADD.FTZ R13, R13, R218 ;  /* 0x000000da0d0d7221 */ /* 0x000fc80000010000 */
[----:B------:R-:W-:Y:S01]  /*9dc0*/  FADD.FTZ R6, R220, R13 ;  /* 0x0000000ddc067221 */ /* 0x000fe20000010000 */
[----:B------:R-:W-:Y:S01]  /*9dd0*/  IMAD.MOV.U32 R13, RZ, RZ, R2 ;  /* 0x000000ffff0d7224 */ /* 0x000fe200078e0002 */
[----:B------:R-:W-:Y:S02]  /*9de0*/  WARPGROUP.DEPBAR.LE gsb0, 0x0 ;  /* 0x00008000000079c5 */ /* 0x000fe40000010000 */
[----:B------:R-:W-:-:S07]  /*9df0*/  WARPGROUP.ARRIVE ;  /* 0x00000000000079c5 */ /* 0x000fce0000000000 */
        /* <DEDUP_REMOVED lines=24> */
.L_x_8548:
[----:B------:R-:W-:-:S13]  /*9f80*/  ISETP.LE.AND P1, PT, RZ, UR31, PT ;  /* 0x0000001fff007c0c */ /* 0x000fda000bf23270 */
[----:B------:R-:W-:Y:S05]  /*9f90*/  @!P1 BRA `(.L_x_8558) ;  /* 0x0000003000409947 */ /* 0x000fea0003800000 */
[----:B------:R-:W-:Y:S01]  /*9fa0*/  IMAD.MOV.U32 R11, RZ, RZ, R8 ;  /* 0x000000ffff0b7224 */ /* 0x000fe200078e0008 */
[----:B------:R-:W-:Y:S01]  /*9fb0*/  ULDC UR29, c[0x0][0xad0] ;  /* 0x0002b400001d7ab9 */ /* 0x000fe20000000800 */
[----:B------:R-:W-:Y:S01]  /*9fc0*/  IMAD.MOV.U32 R20, RZ, RZ, R7 ;  /* 0x000000ffff147224 */ /* 0x000fe200078e0007 */
[----:B------:R-:W-:Y:S01]  /*9fd0*/  ULDC UR28, c[0x0][0xa80] ;  /* 0x0002a000001c7ab9 */ /* 0x000fe20000000800 */
[----:B------:R-:W-:-:S07]  /*9fe0*/  IMAD.MOV.U32 R13, RZ, RZ, R2 ;  /* 0x000000ffff0d7224 */ /* 0x000fce00078e0002 */
.L_x_8567:
[----:B------:R-:W-:-:S05]  /*9ff0*/  VIADD R2, R13, 0x1 ;  /* 0x000000010d027836 */ /* 0x000fca0000000000 */
[----:B------:R-:W-:-:S04]  /*a000*/  ISETP.NE.AND P1, PT, R2, 0x2, PT ;  /* 0x000000020200780c */ /* 0x000fc80003f25270 */
[----:B------:R-:W-:Y:S02]  /*a010*/  SEL R7, RZ, 0x1, P1 ;  /* 0x00000001ff077807 */ /* 0x000fe40000800000 */
[----:B------:R-:W-:Y:S02]  /*a020*/  SEL R2, R2, RZ, P1 ;  /* 0x000000ff02027207 */ /* 0x000fe40000800000 */
[----:B------:R-:W-:Y:S01]  /*a030*/  LOP3.LUT R16, R16, R7, RZ, 0x3c, !PT ;  /* 0x0000000710107212 */ /* 0x000fe200078e3cff */
[----:B0-----:R-:W-:Y:S06]  /*a040*/  @!P0 BRA `(.L_x_8559) ;  /* 0x0000000000048947 */ /* 0x001fec0003800000 */
[----:B------:R-:W-:Y:S01]  /*a050*/  BPT.TRAP 0x1 ;  /* 0x000000040000795c */ /* 0x000fe20000300000 */
.L_x_8559:
[----:B-1----:R-:W-:Y:S01]  /*a060*/  IMAD R9, R2, 0x8, R17 ;  /* 0x0000000802097824 */ /* 0x002fe200078e0211 */
[----:B------:R-:W-:-:S04]  /*a070*/  SHF.L.U32 R8, R16, 0x1f, RZ ;  /* 0x0000001f10087819 */ /* 0x000fc800000006ff */
[----:B------:R0:W1:Y:S01]  /*a080*/  SYNCS.PHASECHK.TRANS64.TRYWAIT P1, [R9+URZ+0x38830], R8 ;  /* 0x03883008090075a7 */ /* 0x000062000802017f */
[----:B------:R-:W-:Y:S05]  /*a090*/  @!P0 BRA `(.L_x_8560) ;  /* 0x0000000000048947 */ /* 0x000fea0003800000 */
[----:B------:R-:W-:Y:S01]  /*a0a0*/  BPT.TRAP 0x1 ;  /* 0x000000040000795c */ /* 0x000fe20000300000 */
.L_x_8560:
[----:B------:R-:W-:Y:S01]  /*a0b0*/  IMAD R7, R2, 0x200, R0 ;  /* 0x0000020002077824 */ /* 0x000fe200078e0200 */
[----:B-1----:R-:W-:Y:S06]  /*a0c0*/  @P1 BRA `(.L_x_8561) ;  /* 0x0000000000081947 */ /* 0x002fec0003800000 */
[----:B------:R-:W1:Y:S02]  /*a0d0*/  SYNCS.PHASECHK.TRANS64.TRYWAIT P1, [R9+URZ+0x38830], R8 ;  /* 0x03883008090075a7 */ /* 0x000e64000802017f */
[----:B-1----:R-:W-:Y:S05]  /*a0e0*/  @!P1 BRA `(.L_x_8562) ;  /* 0x000000ec00ac9947 */ /* 0x002fea0003800000 */
.L_x_8561:
        /* <DEDUP_REMOVED lines=22> */
.L_x_8563:
[----:B------:R2:W3:Y:S01]  /*a250*/  SYNCS.PHASECHK.TRANS64.TRYWAIT P1, [R9+URZ+0x38850], R8 ;  /* 0x03885008090075a7 */ /* 0x0004e2000802017f */
[----:B------:R-:W-:Y:S05]  /*a260*/  @!P0 BRA `(.L_x_8564) ;  /* 0x0000000000048947 */ /* 0x000fea0003800000 */
[----:B------:R-:W-:Y:S01]  /*a270*/  BPT.TRAP 0x1 ;  /* 0x000000040000795c */ /* 0x000fe20000300000 */
.L_x_8564:
[----:B---3--:R-:W-:Y:S05]  /*a280*/  @P1 BRA `(.L_x_8565) ;  /* 0x0000000000081947 */ /* 0x008fea0003800000 */
[----:B------:R-:W3:Y:S02]  /*a290*/  SYNCS.PHASECHK.TRANS64.TRYWAIT P1, [R9+URZ+0x38850], R8 ;  /* 0x03885008090075a7 */ /* 0x000ee4000802017f */
[----:B---3--:R-:W-:Y:S05]  /*a2a0*/  @!P1 BRA `(.L_x_8566) ;  /* 0x000000ec00509947 */ /* 0x008fea0003800000 */
.L_x_8565:
        /* <DEDUP_REMOVED lines=12> */
[----:B------:R-:W-:Y:S01]  /*a370*/  VIADD R8, R7, 0x4 ;  /* 0x0000000407087836 */ /* 0x000fe20000000000 */
[----:B------:R-:W-:Y:S01]  /*a380*/  UMOV UR7, 0x40000040 ;  /* 0x4000004000077882 */ /* 0x000fe20000000000 */
[----:B------:R-:W-:-:S02]  /*a390*/  VIADD R21, R4, 0x800 ;  /* 0x0000080004157836 */ /* 0x000fc40000000000 */
[----:B------:R-:W-:Y:S02]  /*a3a0*/  VIADD R15, R7, 0x800 ;  /* 0x00000800070f7836 */ /* 0x000fe40000000000 */
        /* <DEDUP_REMOVED lines=398> */
[----:B---3--:R-:W-:-:S03]  /*bc90*/  FMNMX.FTZ R167, R155, R20, !PT ;  /* 0x000000149ba77209 */ /* 0x008fc60007810000 */
        /* <DEDUP_REMOVED lines=17> */
[----:B-1----:R-:W-:Y:S01]  /*bdb0*/  FMNMX.FTZ R168, R158, R167, !PT ;  /* 0x000000a79ea87209 */ /* 0x002fe20007810000 */
[--C-:B------:R-:W-:Y:S01]  /*bdc0*/  FFMA.FTZ R179, R218, UR28, -R166.reuse ;  /* 0x0000001cdab37c23 */ /* 0x100fe200080108a6 */
[--C-:B------:R-:W-:Y:S01]  /*bdd0*/  FFMA.FTZ R180, R219, UR28, -R166.reuse ;  /* 0x0000001cdbb47c23 */ /* 0x100fe200080108a6 */
[--C-:B------:R-:W-:Y:S01]  /*bde0*/  FFMA.FTZ R181, R220, UR28, -R166.reuse ;  /* 0x0000001cdcb57c23 */ /* 0x100fe200080108a6 */
[----:B------:R-:W-:Y:S01]  /*bdf0*/  FFMA.FTZ R182, R164, UR28, -R166 ;  /* 0x0000001ca4b67c23 */ /* 0x000fe200080108a6 */
[----:B------:R-:W-:-:S02]  /*be00*/  IMAD R219, R2, 0x1000, R19 ;  /* 0x0000100002db7824 */ /* 0x000fc400078e0213 */
[----:B------:R-:W1:Y:S01]  /*be10*/  MUFU.TANH R161, R161 ;  /* 0x000000a100a17308 */ /* 0x000e620000002400 */
[----:B--2---:R-:W-:Y:S01]  /*be20*/  FMNMX.FTZ R167, R159, R168, !PT ;  /* 0x000000a89fa77209 */ /* 0x004fe20007810000 */
[C---:B------:R-:W-:Y:S01]  /*be30*/  VIADD R220, R219.reuse, 0x80 ;  /* 0x00000080dbdc7836 */ /* 0x040fe20000000000 */
[----:B------:R-:W-:-:S05]  /*be40*/  R2UR UR6, R219 ;  /* 0x00000000db0672ca */ /* 0x000fca00000e0000 */
[----:B------:R-:W2:Y:S01]  /*be50*/  MUFU.TANH R162, R162 ;  /* 0x000000a200a27308 */ /* 0x000ea20000002400 */
[----:B0-----:R-:W-:-:S07]  /*be60*/  FMNMX.FTZ R8, R160, R167, !PT ;  /* 0x000000a7a0087209 */ /* 0x001fce0007810000 */
[----:B------:R-:W0:Y:S01]  /*be70*/  MUFU.TANH R163, R163 ;  /* 0x000000a300a37308 */ /* 0x000e220000002400 */
[----:B-1----:R-:W-:-:S07]  /*be80*/  FMNMX.FTZ R167, R161, R8, !PT ;  /* 0x00000008a1a77209 */ /* 0x002fce0007810000 */
[----:B------:R-:W1:Y:S01]  /*be90*/  MUFU.EX2 R20, R169 ;  /* 0x000000a900147308 */ /* 0x000e620000000800 */
[----:B--2---:R-:W-:-:S07]  /*bea0*/  FMNMX.FTZ R8, R162, R167, !PT ;  /* 0x000000a7a2087209 */ /* 0x004fce0007810000 */
[----:B------:R2:W-:Y:S01]  /*beb0*/  MUFU.EX2 R169, R188 ;  /* 0x000000bc00a97308 */ /* 0x0005e20000000800 */
[----:B0-----:R-:W-:-:S05]  /*bec0*/  FMNMX.FTZ R8, R163, R8, !PT ;  /* 0x00000008a3087209 */ /* 0x001fca0007810000 */
[----:B------:R-:W0:Y:S02]  /*bed0*/  SHFL.BFLY PT, R167, R8, 0x2, 0x1f ;  /* 0x0c401f0008a77f89 */ /* 0x000e2400000e0000 */
        /* <DEDUP_REMOVED lines=19> */
[-C--:B------:R-:W-:Y:S01]  /*c010*/  FMUL.FTZ R56, R56, R20.reuse ;  /* 0x0000001438387220 */ /* 0x080fe20000410000 */
[-C--:B------:R-:W-:Y:S01]  /*c020*/  FMUL.FTZ R57, R57, R20.reuse ;  /* 0x0000001439397220 */ /* 0x080fe20000410000 */
[-C--:B------:R-:W-:Y:S01]  /*c030*/  FMUL.FTZ R60, R60, R20.reuse ;  /* 0x000000143c3c7220 */ /* 0x080fe20000410000 */
        /* <DEDUP_REMOVED lines=45> */
[--C-:B--2---:R-:W-:Y:S01]  /*c310*/  FFMA.FTZ R188, R154, UR28, -R165.reuse ;  /* 0x0000001c9abc7c23 */ /* 0x104fe200080108a5 */
[----:B------:R-:W0:Y:S01]  /*c320*/  MUFU.EX2 R11, R11 ;  /* 0x0000000b000b7308 */ /* 0x000e220000000800 */
[----:B------:R-:W-:Y:S02]  /*c330*/  @!P2 VIADD R152, R9, 0x38840 ;  /* 0x000388400998a836 */ /* 0x000fe40000000000 */
[--C-:B------:R-:W-:Y:S01]  /*c340*/  FFMA.FTZ R10, R10, UR28, -R165.reuse ;  /* 0x0000001c0a0a7c23 */ /* 0x100fe200080108a5 */
[--C-:B------:R-:W-:Y:S01]  /*c350*/  FFMA.FTZ R15, R15, UR28, -R165.reuse ;  /* 0x0000001c0f0f7c23 */ /* 0x100fe200080108a5 */
[--C-:B-1----:R-:W-:Y:S01]  /*c360*/  FFMA.FTZ R211, R155, UR28, -R165.reuse ;  /* 0x0000001c9bd37c23 */ /* 0x102fe200080108a5 */
        /* <DEDUP_REMOVED lines=13> */
[----:B---3--:R-:W-:Y:S01]  /*c440*/  F2FP.F16.F32.PACK_AB R152, R168, R21 ;  /* 0x00000015a898723e */ /* 0x008fe200000000ff */
        /* <DEDUP_REMOVED lines=109> */
[----:B------:R-:W-:Y:S01]  /*cb20*/  ISETP.LT.AND P1, PT, RZ, UR31, PT ;  /* 0x0000001fff007c0c */ /* 0x000fe2000bf21270 */
[----:B------:R-:W2:Y:S01]  /*cb30*/  MUFU.EX2 R215, R215 ;  /* 0x000000d700d77308 */ /* 0x000ea20000000800 */
[----:B-1----:R-:W-:Y:S01]  /*cb40*/  F2FP.F16.F32.PACK_AB R161, R213, R212 ;  /* 0x000000d4d5a1723e */ /* 0x002fe200000000ff */
[----:B------:R0:W-:Y:S01]  /*cb50*/  STSM.16.M88.4 [R190], R156 ;  /* 0x0000009cbe007844 */ /* 0x0001e20000000200 */
[----:B------:R-:W-:Y:S01]  /*cb60*/  FADD.FTZ R183, R183, R6 ;  /* 0x00000006b7b77221 */ /* 0x000fe20000010000 */
[----:B------:R-:W-:Y:S01]  /*cb70*/  FADD.FTZ R168, R168, R5 ;  /* 0x00000005a8a87221 */ /* 0x000fe20000010000 */
[----:B------:R-:W-:Y:S01]  /*cb80*/  @!P2 VIADD R9, R9, 0x38860 ;  /* 0x000388600909a836 */ /* 0x000fe20000000000 */
[----:B------:R-:W-:Y:S01]  /*cb90*/  UIADD3 UR31, UR31, -0x1, URZ ;  /* 0xffffffff1f1f7890 */ /* 0x000fe2000fffe03f */
[----:B------:R-:W-:Y:S01]  /*cba0*/  FADD.FTZ R12, R12, R183 ;  /* 0x000000b70c0c7221 */ /* 0x000fe20000010000 */
[----:B------:R-:W-:Y:S01]  /*cbb0*/  MUFU.EX2 R179, R179 ;  /* 0x000000b300b37308 */ /* 0x000fe20000000800 */
[----:B------:R-:W-:Y:S01]  /*cbc0*/  FADD.FTZ R169, R169, R168 ;  /* 0x000000a8a9a97221 */ /* 0x000fe20000010000 */
[----:B------:R-:W-:Y:S01]  /*cbd0*/  @!P2 PRMT R9, RZ, 0x654, R9 ;  /* 0x00000654ff09a816 */ /* 0x000fe20000000009 */
[----:B------:R-:W-:Y:S01]  /*cbe0*/  FADD.FTZ R15, R15, R12 ;  /* 0x0000000c0f0f7221 */ /* 0x000fe20000010000 */
[----:B------:R-:W-:-:S02]  /*cbf0*/  IMAD.MOV.U32 R11, RZ, RZ, R8 ;  /* 0x000000ffff0b7224 */ /* 0x000fc400078e0008 */
[----:B------:R-:W-:Y:S01]  /*cc00*/  FADD.FTZ R170, R170, R169 ;  /* 0x000000a9aaaa7221 */ /* 0x000fe20000010000 */
[----:B------:R-:W-:Y:S02]  /*cc10*/  IMAD.MOV.U32 R20, RZ, RZ, R7 ;  /* 0x000000ffff147224 */ /* 0x000fe400078e0007 */
[----:B------:R-:W-:Y:S01]  /*cc20*/  FADD.FTZ R14, R14, R15 ;  /* 0x0000000f0e0e7221 */ /* 0x000fe20000010000 */
[----:B------:R-:W1:Y:S01]  /*cc30*/  MUFU.EX2 R180, R180 ;  /* 0x000000b400b47308 */ /* 0x000e620000000800 */
[----:B--2---:R-:W-:Y:S01]  /*cc40*/  F2FP.F16.F32.PACK_AB R163, R215, R214 ;  /* 0x000000d6d7a3723e */ /* 0x004fe200000000ff */
[----:B------:R-:W-:Y:S01]  /*cc50*/  FADD.FTZ R171, R171, R170 ;  /* 0x000000aaabab7221 */ /* 0x000fe20000010000 */
[----:B------:R-:W-:-:S03]  /*cc60*/  FADD.FTZ R189, R189, R14 ;  /* 0x0000000ebdbd7221 */ /* 0x000fc60000010000 */
[----:B------:R0:W-:Y:S01]  /*cc70*/  STSM.16.M88.4 [R186], R160 ;  /* 0x000000a0ba007844 */ /* 0x0001e20000000200 */
[----:B------:R-:W-:Y:S01]  /*cc80*/  FADD.FTZ R172, R172, R171 ;  /* 0x000000abacac7221 */ /* 0x000fe20000010000 */
[----:B------:R-:W-:Y:S01]  /*cc90*/  MUFU.EX2 R181, R181 ;  /* 0x000000b500b57308 */ /* 0x000fe20000000800 */
[----:B------:R-:W-:Y:S02]  /*cca0*/  FADD.FTZ R188, R188, R189 ;  /* 0x000000bdbcbc7221 */ /* 0x000fe40000010000 */
[----:B------:R-:W-:Y:S02]  /*ccb0*/  FADD.FTZ R173, R173, R172 ;  /* 0x000000acadad7221 */ /* 0x000fe40000010000 */
[----:B------:R-:W-:Y:S02]  /*ccc0*/  FADD.FTZ R211, R211, R188 ;  /* 0x000000bcd3d37221 */ /* 0x000fe40000010000 */
        /* <DEDUP_REMOVED lines=10> */
[----:B------:R-:W-:Y:S01]  /*cd70*/  FADD.FTZ R215, R215, R214 ;  /* 0x000000d6d7d77221 */ /* 0x000fe20000010000 */
[----:B------:R-:W-:Y:S01]  /*cd80*/  FADD.FTZ R178, R178, R177 ;  /* 0x000000b1b2b27221 */ /* 0x000fe20000010000 */
[----:B------:R-:W1:Y:S01]  /*cd90*/  MUFU.EX2 R217, R217 ;  /* 0x000000d900d97308 */ /* 0x000e620000000800 */
[----:B--2---:R-:W-:Y:S02]  /*cda0*/  F2FP.F16.F32.PACK_AB R166, R182, R181 ;  /* 0x000000b5b6a6723e */ /* 0x004fe400000000ff */
[----:B------:R-:W-:-:S04]  /*cdb0*/  FADD.FTZ R179, R179, R178 ;  /* 0x000000b2b3b37221 */ /* 0x000fc80000010000 */
[----:B------:R-:W-:Y:S01]  /*cdc0*/  FADD.FTZ R180, R180, R179 ;  /* 0x000000b3b4b47221 */ /* 0x000fe20000010000 */
[----:B------:R-:W-:Y:S03]  /*cdd0*/  MUFU.EX2 R13, R13 ;  /* 0x0000000d000d7308 */ /* 0x000fe60000000800 */
[----:B------:R-:W-:-:S04]  /*cde0*/  FADD.FTZ R5, R181, R180 ;  /* 0x000000b4b5057221 */ /* 0x000fc80000010000 */
[----:B------:R-:W-:Y:S01]  /*cdf0*/  FADD.FTZ R5, R182, R5 ;  /* 0x00000005b6057221 */ /* 0x000fe20000010000 */
        /* <DEDUP_REMOVED lines=42> */
.L_x_8558:
[----:B------:R-:W2:Y:S01]  /*d0a0*/  SHFL.BFLY PT, R0, R5, 0x2, 0x1f ;  /* 0x0c401f0005007f89 */ /* 0x000ea200000e0000 */
[----:B------:R-:W-:Y:S01]  /*d0b0*/  IMAD.MOV R13, RZ, RZ, -R184 ;  /* 0x000000ffff0d7224 */ /* 0x000fe200078e0ab8 */
[----:B------:R-:W-:Y:S01]  /*d0c0*/  UIADD3 UR37, UR37, 0x1, URZ ;  /* 0x0000000125257890 */ /* 0x000fe2000fffe03f */
[----:B------:R-:W-:Y:S01]  /*d0d0*/  IMAD.MOV.U32 R19, RZ, RZ, -0x800000 ;  /* 0xff800000ff137424 */ /* 0x000fe200078e00ff */
[----:B01----:R-:W0:Y:S01]  /*d0e0*/  SHFL.BFLY PT, R9, R6, 0x2, 0x1f ;  /* 0x0c401f0006097f89 */ /* 0x003e2200000e0000 */
[----:B------:R-:W-:Y:S08]  /*d0f0*/  BAR.ARV 0x8, 0x100 ;  /* 0x0204000000007b1d */ /* 0x000ff00000002000 */
[----:B------:R-:W-:Y:S01]  /*d100*/  BAR.SYNC.DEFER_BLOCKING 0xf, 0x100 ;  /* 0x03c4000000007b1d */ /* 0x000fe20000010000 */
[----:B------:R-:W-:Y:S01]  /*d110*/  ISETP.NE.AND P0, PT, R18, R13, PT ;  /* 0x0000000d1200720c */ /* 0x000fe20003f05270 */
[----:B--2---:R-:W-:Y:S01]  /*d120*/  FADD.FTZ R3, R0, R5 ;  /* 0x0000000500037221 */ /* 0x004fe20000010000 */
[----:B------:R-:W-:-:S02]  /*d130*/  VIADD R5, R2, 0x1 ;  /* 0x0000000102057836 */ /* 0x000fc40000000000 */
[----:B0-----:R-:W-:Y:S02]  /*d140*/  FADD.FTZ R9, R9, R6 ;  /* 0x0000000609097221 */ /* 0x001fe40000010000 */
[----:B------:R-:W0:Y:S01]  /*d150*/  SHFL.BFLY PT, R0, R3, 0x1, 0x1f ;  /* 0x0c201f0003007f89 */ /* 0x000e2200000e0000 */
[----:B------:R-:W-:Y:S01]  /*d160*/  IMAD.MOV.U32 R6, RZ, RZ, RZ ;  /* 0x000000ffff067224 */ /* 0x000fe200078e00ff */
[----:B------:R-:W-:-:S05]  /*d170*/  ISETP.NE.AND P1, PT, R5, 0x2, PT ;  /* 0x000000020500780c */ /* 0x000fca0003f25270 */
[----:B------:R-:W-:Y:S01]  /*d180*/  @!P0 IMAD R2, R2, 0x40, R22 ;  /* 0x0000004002028824 */ /* 0x000fe200078e0216 */
[----:B------:R-:W1:Y:S03]  /*d190*/  SHFL.BFLY PT, R4, R9, 0x1, 0x1f ;  /* 0x0c201f0009047f89 */ /* 0x000e6600000e0000 */
[----:B------:R-:W-:Y:S02]  /*d1a0*/  @!P0 IMAD R17, R2, 0x4, R17 ;  /* 0x0000000402118824 */ /* 0x000fe400078e0211 */
[----:B------:R-:W-:Y:S02]  /*d1b0*/  IMAD.U32 R2, RZ, RZ, UR28 ;  /* 0x0000001cff027e24 */ /* 0x000fe4000f8e00ff */
[----:B0-----:R-:W-:Y:S01]  /*d1c0*/  FADD.FTZ R11, R3, R0 ;  /* 0x00000000030b7221 */ /* 0x001fe20000010000 */
[----:B------:R-:W-:Y:S01]  /*d1d0*/  SEL R3, RZ, 0x1, P1 ;  /* 0x00000001ff037807 */ /* 0x000fe20000800000 */
[----:B-1----:R-:W-:-:S03]  /*d1e0*/  FADD.FTZ R0, R9, R4 ;  /* 0x0000000409007221 */ /* 0x002fc60000010000 */
[----:B------:R-:W-:Y:S01]  /*d1f0*/  FSETP.NE.FTZ.AND P2, PT, R11, RZ, PT ;  /* 0x000000ff0b00720b */ /* 0x000fe20003f55000 */
[----:B------:R-:W-:Y:S01]  /*d200*/  IMAD.MOV.U32 R4, RZ, RZ, RZ ;  /* 0x000000ffff047224 */ /* 0x000fe200078e00ff */
[----:B------:R-:W-:Y:S01]  /*d210*/  LOP3.LUT R16, R16, R3, RZ, 0x3c, !PT ;  /* 0x0000000310107212 */ /* 0x000fe200078e3cff */
[----:B------:R-:W-:Y:S01]  /*d220*/  IMAD.MOV.U32 R3, RZ, RZ, -0x800000 ;  /* 0xff800000ff037424 */ /* 0x000fe200078e00ff */
[----:B------:R-:W-:-:S09]  /*d230*/  FSETP.NE.FTZ.AND P3, PT, R0, RZ, PT ;  /* 0x000000ff0000720b */ /* 0x000fd20003f75000 */
[----:B------:R-:W0:Y:S01]  /*d240*/  @P2 MUFU.RCP R6, R11 ;  /* 0x0000000b00062308 */ /* 0x000e220000001000 */
[----:B------:R-:W-:-:S07]  /*d250*/  @P2 FMUL.FTZ R2, R2, 0.69314718246459960938 ;  /* 0x3f31721802022820 */ /* 0x000fce0000410000 */
[----:B------:R-:W1:Y:S08]  /*d260*/  @P3 MUFU.RCP R4, R0 ;  /* 0x0000000000043308 */ /* 0x000e700000001000 */
[----:B------:R-:W2:Y:S01]  /*d270*/  @P3 MUFU.LG2 R21, R0 ;  /* 0x0000000000153308 */ /* 0x000ea20000000c00 */
[-C--:B0-----:R-:W-:Y:S01]  /*d280*/  FMUL.FTZ R175, R24, R6.reuse ;  /* 0x0000000618af7220 */ /* 0x081fe20000410000 */
[-C--:B------:R-:W-:Y:S01]  /*d290*/  FMUL.FTZ R174, R28, R6.reuse ;  /* 0x000000061cae7220 */ /* 0x080fe20000410000 */
[----:B------:R0:W-:Y:S01]  /*d2a0*/  @!P0 STS [R17+0x38400], R6 ;  /* 0x0384000611008388 */ /* 0x0001e20000000800 */
        /* <DEDUP_REMOVED lines=62> */
[----:B-1----:R1:W-:Y:S01]  /*d690*/  @!P0 STS [R17+0x38420], R4 ;  /* 0x0384200411008388 */ /* 0x0023e20000000800 */
[----:B0-----:R0:W1:Y:S01]  /*d6a0*/  @P2 MUFU.LG2 R6, R11 ;  /* 0x0000000b00062308 */ /* 0x0010620000000c00 */
[----:B------:R-:W-:-:S02]  /*d6b0*/  IMAD.U32 R32, RZ, RZ, UR28 ;  /* 0x0000001cff207e24 */ /* 0x000fc4000f8e00ff */
[----:B--2---:R-:W-:Y:S01]  /*d6c0*/  @P3 FMUL.FTZ R21, R21, 0.69314718246459960938 ;  /* 0x3f31721815153820 */ /* 0x004fe20000410000 */
[-C--:B------:R-:W-:Y:S01]  /*d6d0*/  FMUL.FTZ R0, R83, R4.reuse ;  /* 0x0000000453007220 */ /* 0x080fe20000410000 */
[-C--:B------:R-:W-:Y:S01]  /*d6e0*/  FMUL.FTZ R13, R42, R4.reuse ;  /* 0x000000042a0d7220 */ /* 0x080fe20000410000 */
[----:B------:R-:W-:Y:S01]  /*d6f0*/  @P3 FMUL.FTZ R32, R32, 0.69314718246459960938 ;  /* 0x3f31721820203820 */ /* 0x000fe20000410000 */
[-C--:B------:R-:W-:Y:S01]  /*d700*/  FMUL.FTZ R15, R46, R4.reuse ;  /* 0x000000042e0f7220 */ /* 0x080fe20000410000 */
[-C--:B------:R-:W-:Y:S01]  /*d710*/  FMUL.FTZ R25, R50, R4.reuse ;  /* 0x0000000432197220 */ /* 0x080fe20000410000 */
[-C--:B------:R-:W-:Y:S01]  /*d720*/  FMUL.FTZ R29, R58, R4.reuse ;  /* 0x000000043a1d7220 */ /* 0x080fe20000410000 */
[-C--:B------:R-:W-:Y:S01]  /*d730*/  FMUL.FTZ R83, R86, R4.reuse ;  /* 0x0000000456537220 */ /* 0x080fe20000410000 */
[----:B------:R-:W-:Y:S01]  /*d740*/  PLOP3.LUT P0, PT, PT, PT, PT, 0x8, 0x0 ;  /* 0x000000000000781c */ /* 0x000fe20003f0e170 */
[-C--:B------:R-:W-:Y:S01]  /*d750*/  FMUL.FTZ R9, R26, R4.reuse ;  /* 0x000000041a097220 */ /* 0x080fe20000410000 */
[-C--:B------:R-:W-:Y:S01]  /*d760*/  FMUL.FTZ R27, R27, R4.reuse ;  /* 0x000000041b1b7220 */ /* 0x080fe20000410000 */
[-C--:B0-----:R-:W-:Y:S01]  /*d770*/  FMUL.FTZ R11, R30, R4.reuse ;  /* 0x000000041e0b7220 */ /* 0x081fe20000410000 */
[-C--:B------:R-:W-:Y:S01]  /*d780*/  FMUL.FTZ R31, R31, R4.reuse ;  /* 0x000000041f1f7220 */ /* 0x080fe20000410000 */
[-C--:B------:R-:W-:Y:S01]  /*d790*/  FMUL.FTZ R34, R34, R4.reuse ;  /* 0x0000000422227220 */ /* 0x080fe20000410000 */
[-C--:B------:R-:W-:Y:S01]  /*d7a0*/  FMUL.FTZ R35, R35, R4.reuse ;  /* 0x0000000423237220 */ /* 0x080fe20000410000 */
[----:B-1----:R-:W-:Y:S01]  /*d7b0*/  @P2 FMUL.FTZ R17, R6, 0.69314718246459960938 ;  /* 0x3f31721806112820 */ /* 0x002fe20000410000 */
[-C--:B------:R-:W-:Y:S01]  /*d7c0*/  FMUL.FTZ R38, R38, R4.reuse ;  /* 0x0000000426267220 */ /* 0x080fe20000410000 */
[-C--:B------:R-:W-:Y:S01]  /*d7d0*/  FMUL.FTZ R39, R39, R4.reuse ;  /* 0x0000000427277220 */ /* 0x080fe20000410000 */
[-C--:B------:R-:W-:Y:S01]  /*d7e0*/  FMUL.FTZ R43, R43, R4.reuse ;  /* 0x000000042b2b7220 */ /* 0x080fe20000410000 */
[----:B------:R-:W-:Y:S01]  /*d7f0*/  @P2 FFMA.FTZ R19, R2, R7, R17 ;  /* 0x0000000702132223 */ /* 0x000fe20000010011 */
        /* <DEDUP_REMOVED lines=52> */
.L_x_8534:
        /* <DEDUP_REMOVED lines=15> */
[----:B------:R-:W-:Y:S02]  /*dc30*/  F2FP.F16.F32.PACK_AB R11, R31, R11 ;  /* 0x0000000b1f0b723e */ /* 0x000fe400000000ff */
        /* <DEDUP_REMOVED lines=17> */
[----:B0-----:R-:W-:Y:S02]  /*dd50*/  MOV R5, R6 ;  /* 0x0000000600057202 */ /* 0x001fe40000000f00 */
[----:B------:R-:W-:Y:S02]  /*dd60*/  F2FP.F16.F32.PACK_AB R73, R75, R74 ;  /* 0x0000004a4b49723e */ /* 0x000fe400000000ff */
[----:B------:R-:W-:Y:S01]  /*dd70*/  F2FP.F16.F32.PACK_AB R80, R81, R80 ;  /* 0x000000505150723e */ /* 0x000fe200000000ff */
[----:B------:R-:W-:Y:S01]  /*dd80*/  IMAD.WIDE R126, R202, 0x2, R4 ;  /* 0x00000002ca7e7825 */ /* 0x000fe200078e0204 */
[----:B------:R-:W-:-:S02]  /*dd90*/  F2FP.F16.F32.PACK_AB R74, R77, R76 ;  /* 0x0000004c4d4a723e */ /* 0x000fc400000000ff */
[----:B------:R-:W-:Y:S02]  /*dda0*/  F2FP.F16.F32.PACK_AB R75, R79, R78 ;  /* 0x0000004e4f4b723e */ /* 0x000fe400000000ff */
[C---:B------:R-:W-:Y:S02]  /*ddb0*/  IADD3 R177, P1, R126.reuse, 0x20, RZ ;  /* 0x000000207eb17810 */ /* 0x040fe40007f3e0ff */
[C---:B------:R-:W-:Y:S02]  /*ddc0*/  IADD3 R179, P0, R126.reuse, 0x40, RZ ;  /* 0x000000407eb37810 */ /* 0x040fe40007f1e0ff */
[----:B------:R-:W-:Y:S01]  /*ddd0*/  LOP3.LUT R36, R177, 0x380, RZ, 0xc0, !PT ;  /* 0x00000380b1247812 */ /* 0x000fe200078ec0ff */
[--C-:B------:R-:W-:Y:S01]  /*dde0*/  IMAD.X R37, RZ, RZ, R127.reuse, P1 ;  /* 0x000000ffff257224 */ /* 0x100fe200008e067f */
[----:B------:R-:W-:Y:S01]  /*ddf0*/  IADD3 R183, P3, R126, 0x2000, RZ ;  /* 0x000020007eb77810 */ /* 0x000fe20007f7e0ff */
[----:B------:R-:W-:Y:S01]  /*de00*/  IMAD.X R41, RZ, RZ, R127, P0 ;  /* 0x000000ffff297224 */ /* 0x000fe200000e067f */
[----:B------:R-:W-:-:S02]  /*de10*/  SHF.R.U64 R36, R36, 0x3, RZ ;  /* 0x0000000324247819 */ /* 0x000fc400000012ff */
[C---:B------:R-:W-:Y:S01]  /*de20*/  IADD3 R8, P0, R126.reuse, 0x4020, RZ ;  /* 0x000040207e087810 */ /* 0x040fe20007f1e0ff */
[--C-:B------:R-:W-:Y:S01]  /*de30*/  IMAD.X R49, RZ, RZ, R127.reuse, P3 ;  /* 0x000000ffff317224 */ /* 0x100fe200018e067f */
[C---:B------:R-:W-:Y:S02]  /*de40*/  LOP3.LUT R21, R126.reuse, 0x380, RZ, 0xc0, !PT ;  /* 0x000003807e157812 */ /* 0x040fe400078ec0ff */
[C---:B------:R-:W-:Y:S01]  /*de50*/  IADD3 R181, P4, R126.reuse, 0x60, RZ ;  /* 0x000000607eb57810 */ /* 0x040fe20007f9e0ff */
[--C-:B------:R-:W-:Y:S01]  /*de60*/  IMAD.X R107, RZ, RZ, R127.reuse, P0 ;  /* 0x000000ffff6b7224 */ /* 0x100fe200000e067f */
[C---:B------:R-:W-:Y:S02]  /*de70*/  IADD3 R189, P6, R126.reuse, 0x2020, RZ ;  /* 0x000020207ebd7810 */ /* 0x040fe40007fde0ff */
        /* <DEDUP_REMOVED lines=24> */
[----:B------:R-:W-:Y:S01]  /*e000*/  LOP3.LUT R44, R181, 0x380, RZ, 0xc0, !PT ;  /* 0x00000380b52c7812 */ /* 0x000fe200078ec0ff */
[--C-:B------:R-:W-:Y:S01]  /*e010*/  IMAD.X R33, RZ, RZ, R127.reuse, P1 ;  /* 0x000000ffff217224 */ /* 0x100fe200008e067f */
[----:B------:R-:W-:Y:S02]  /*e020*/  SHF.R.U64 R177, R177, 0x3, RZ ;  /* 0x00000003b1b17819 */ /* 0x000fe400000012ff */
[----:B------:R-:W-:Y:S01]  /*e030*/  LOP3.LUT R126, R21, R126, RZ, 0x3c, !PT ;  /* 0x0000007e157e7212 */ /* 0x000fe200078e3cff */
[----:B------:R-:W-:Y:S01]  /*e040*/  IMAD.X R21, RZ, RZ, R127, P2 ;  /* 0x000000ffff157224 */ /* 0x000fe200010e067f */
[----:B------:R-:W-:Y:S02]  /*e050*/  LOP3.LUT R48, R48, R183, RZ, 0x3c, !PT ;  /* 0x000000b730307212 */ /* 0x000fe400078e3cff */
[----:B------:R-:W-:Y:S02]  /*e060*/  SHF.R.U64 R40, R40, 0x3, RZ ;  /* 0x0000000328287819 */ /* 0x000fe400000012ff */
[----:B------:R-:W-:-:S02]  /*e070*/  SHF.R.U64 R44, R44, 0x3, RZ ;  /* 0x000000032c2c7819 */ /* 0x000fc400000012ff */
[----:B------:R-:W-:Y:S02]  /*e080*/  LOP3.LUT R52, R189, 0x380, RZ, 0xc0, !PT ;  /* 0x00000380bd347812 */ /* 0x000fe400078ec0ff */
[----:B------:R-:W-:Y:S02]  /*e090*/  LOP3.LUT R183, R32, 0x380, RZ, 0xc0, !PT ;  /* 0x0000038020b77812 */ /* 0x000fe400078ec0ff */
[----:B------:R-:W-:Y:S02]  /*e0a0*/  LOP3.LUT R106, R177, R8, RZ, 0x3c, !PT ;  /* 0x00000008b16a7212 */ /* 0x000fe400078e3cff */
[----:B------:R-:W-:Y:S02]  /*e0b0*/  LOP3.LUT R94, R211, 0x380, RZ, 0xc0, !PT ;  /* 0x00000380d35e7812 */ /* 0x000fe400078ec0ff */
[----:B------:R-:W-:Y:S02]  /*e0c0*/  F2FP.F16.F32.PACK_AB R8, R20, R175 ;  /* 0x000000af1408723e */ /* 0x000fe400000000ff */
[----:B------:R-:W-:-:S02]  /*e0d0*/  LOP3.LUT R27, R6, 0x380, RZ, 0xc0, !PT ;  /* 0x00000380061b7812 */ /* 0x000fc400078ec0ff */
[----:B------:R-:W-:Y:S02]  /*e0e0*/  LOP3.LUT R177, R26, 0x380, RZ, 0xc0, !PT ;  /* 0x000003801ab17812 */ /* 0x000fe400078ec0ff */
[----:B------:R-:W-:Y:S02]  /*e0f0*/  LOP3.LUT R98, R213, 0x380, RZ, 0xc0, !PT ;  /* 0x00000380d5627812 */ /* 0x000fe400078ec0ff */
[----:B------:R-:W-:Y:S01]  /*e100*/  MOV R127, R126 ;  /* 0x0000007e007f7202 */ /* 0x000fe20000000f00 */
[----:B------:R-:W-:Y:S01]  /*e110*/  BAR.SYNC.DEFER_BLOCKING 0x1, 0x100 ;  /* 0x0044000000007b1d */ /* 0x000fe20000010000 */
[----:B------:R-:W-:Y:S02]  /*e120*/  LOP3.LUT R175, R30, 0x380, RZ, 0xc0, !PT ;  /* 0x000003801eaf7812 */ /* 0x000fe400078ec0ff */
[----:B------:R-:W-:Y:S02]  /*e130*/  LOP3.LUT R102, R215, 0x380, RZ, 0xc0, !PT ;  /* 0x00000380d7667812 */ /* 0x000fe400078ec0ff */
[----:B------:R-:W-:-:S02]  /*e140*/  LOP3.LUT R40, R40, R179, RZ, 0x3c, !PT ;  /* 0x000000b328287212 */ /* 0x000fc400078e3cff */
[----:B------:R-:W-:Y:S02]  /*e150*/  LOP3.LUT R44, R44, R181, RZ, 0x3c, !PT ;  /* 0x000000b52c2c7212 */ /* 0x000fe400078e3cff */
[----:B------:R-:W-:Y:S02]  /*e160*/  SHF.R.U64 R52, R52, 0x3, RZ ;  /* 0x0000000334347819 */ /* 0x000fe400000012ff */
[----:B------:R-:W-:Y:S02]  /*e170*/  SHF.R.U64 R183, R183, 0x3, RZ ;  /* 0x00000003b7b77819 */ /* 0x000fe400000012ff */
[----:B------:R-:W-:Y:S02]  /*e180*/  SHF.R.U64 R94, R94, 0x3, RZ ;  /* 0x000000035e5e7819 */ /* 0x000fe400000012ff */
[----:B------:R-:W-:Y:S02]  /*e190*/  LOP3.LUT R179, R110, 0x380, RZ, 0xc0, !PT ;  /* 0x000003806eb37812 */ /* 0x000fe400078ec0ff */
[----:B------:R-:W-:-:S02]  /*e1a0*/  LOP3.LUT R181, R114, 0x380, RZ, 0xc0, !PT ;  /* 0x0000038072b57812 */ /* 0x000fc400078ec0ff */
[----:B------:R-:W-:Y:S02]  /*e1b0*/  SHF.R.U64 R27, R27, 0x3, RZ ;  /* 0x000000031b1b7819 */ /* 0x000fe400000012ff */
[----:B------:R-:W-:Y:S02]  /*e1c0*/  SHF.R.U64 R177, R177, 0x3, RZ ;  /* 0x00000003b1b17819 */ /* 0x000fe400000012ff */
[----:B------:R-:W-:Y:S01]  /*e1d0*/  SHF.R.U64 R98, R98, 0x3, RZ ;  /* 0x0000000362627819 */ /* 0x000fe200000012ff */
[----:B------:R0:W-:Y:S01]  /*e1e0*/  STSM.16.M88.4 [R127], R8 ;  /* 0x000000087f007844 */ /* 0x0001e20000000200 */
[----:B------:R-:W-:Y:S02]  /*e1f0*/  SHF.R.U64 R175, R175, 0x3, RZ ;  /* 0x00000003afaf7819 */ /* 0x000fe400000012ff */
[----:B------:R-:W-:Y:S02]  /*e200*/  SHF.R.U64 R102, R102, 0x3, RZ ;  /* 0x0000000366667819 */ /* 0x000fe400000012ff */
[----:B------:R-:W-:-:S02]  /*e210*/  LOP3.LUT R52, R52, R189, RZ, 0x3c, !PT ;  /* 0x000000bd34347212 */ /* 0x000fc400078e3cff */
[----:B------:R-:W-:Y:S02]  /*e220*/  LOP3.LUT R118, R183, R32, RZ, 0x3c, !PT ;  /* 0x00000020b7767212 */ /* 0x000fe400078e3cff */
[----:B------:R-:W-:Y:S02]  /*e230*/  MOV R126, R36 ;  /* 0x00000024007e7202 */ /* 0x000fe40000000f00 */
[----:B------:R-:W-:Y:S02]  /*e240*/  LOP3.LUT R94, R94, R211, RZ, 0x3c, !PT ;  /* 0x000000d35e5e7212 */ /* 0x000fe400078e3cff */
[----:B------:R-:W-:Y:S02]  /*e250*/  SHF.R.U64 R179, R179, 0x3, RZ ;  /* 0x00000003b3b37819 */ /* 0x000fe400000012ff */
[----:B------:R-:W-:Y:S02]  /*e260*/  SHF.R.U64 R181, R181, 0x3, RZ ;  /* 0x00000003b5b57819 */ /* 0x000fe400000012ff */
[----:B0-----:R-:W-:-:S02]  /*e270*/  F2FP.F16.F32.PACK_AB R8, R171, R173 ;  /* 0x000000adab08723e */ /* 0x001fc400000000ff */
[----:B------:R-:W-:Y:S02]  /*e280*/  F2FP.F16.F32.PACK_AB R9, R35, R34 ;  /* 0x000000222309723e */ /* 0x000fe400000000ff */
[----:B------:R-:W-:Y:S02]  /*e290*/  F2FP.F16.F32.PACK_AB R10, R169, R172 ;  /* 0x000000aca90a723e */ /* 0x000fe400000000ff */
[----:B------:R-:W-:Y:S02]  /*e2a0*/  F2FP.F16.F32.PACK_AB R11, R39, R38 ;  /* 0x00000026270b723e */ /* 0x000fe400000000ff */
[----:B------:R-:W-:Y:S02]  /*e2b0*/  LOP3.LUT R122, R27, R6, RZ, 0x3c, !PT ;  /* 0x000000061b7a7212 */ /* 0x000fe400078e3cff */
[----:B------:R-:W-:Y:S01]  /*e2c0*/  LOP3.LUT R32, R177, R26, RZ, 0x3c, !PT ;  /* 0x0000001ab1207212 */ /* 0x000fe200078e3cff */
[----:B------:R0:W-:Y:S01]  /*e2d0*/  STSM.16.M88.4 [R126], R8 ;  /* 0x000000087e007844 */ /* 0x0001e20000000200 */
[----:B------:R-:W-:-:S02]  /*e2e0*/  MOV R41, R40 ;  /* 0x0000002800297202 */ /* 0x000fc40000000f00 */
[----:B------:R-:W-:Y:S02]  /*e2f0*/  LOP3.LUT R98, R98, R213, RZ, 0x3c, !PT ;  /* 0x000000d562627212 */ /* 0x000fe400078e3cff */
[----:B------:R-:W-:Y:S01]  /*e300*/  LOP3.LUT R20, R175, R30, RZ, 0x3c, !PT ;  /* 0x0000001eaf147212 */ /* 0x000fe200078e3cff */
[----:B------:R1:W-:Y:S01]  /*e310*/  STSM.16.M88.4 [R41], R12 ;  /* 0x0000000c29007844 */ /* 0x0003e20000000200 */
[----:B------:R-:W-:Y:S02]  /*e320*/  MOV R44, R44 ;  /* 0x0000002c002c7202 */ /* 0x000fe40000000f00 */
[----:B------:R-:W-:Y:S02]  /*e330*/  F2FP.F16.F32.PACK_AB R26, R28, R161 ;  /* 0x000000a11c1a723e */ /* 0x000fe400000000ff */
[----:B------:R-:W-:Y:S02]  /*e340*/  F2FP.F16.F32.PACK_AB R27, R55, R54 ;  /* 0x00000036371b723e */ /* 0x000fe400000000ff */
[----:B------:R-:W-:-:S02]  /*e350*/  LOP3.LUT R102, R102, R215, RZ, 0x3c, !PT ;  /* 0x000000d766667212 */ /* 0x000fc400078e3cff */
[----:B------:R-:W-:Y:S01]  /*e360*/  MOV R48, R48 ;  /* 0x0000003000307202 */ /* 0x000fe20000000f00 */
[----:B------:R2:W-:Y:S01]  /*e370*/  STSM.16.M88.4 [R44], R24 ;  /* 0x000000182c007844 */ /* 0x0005e20000000200 */
[----:B------:R-:W-:Y:S01]  /*e380*/  F2FP.F16.F32.PACK_AB R28, R57, R158 ;  /* 0x0000009e391c723e */ /* 0x000fe200000000ff */
[----:B0-----:R-:W-:Y:S01]  /*e390*/  IMAD.U32 R8, RZ, RZ, UR8 ;  /* 0x00000008ff087e24 */ /* 0x001fe2000f8e00ff */
[----:B------:R-:W-:Y:S01]  /*e3a0*/  F2FP.F16.F32.PACK_AB R30, R61, R60 ;  /* 0x0000003c3d1e723e */ /* 0x000fe200000000ff */
[----:B------:R-:W-:Y:S01]  /*e3b0*/  IMAD.U32 R9, RZ, RZ, UR9 ;  /* 0x00000009ff097e24 */ /* 0x000fe2000f8e00ff */
[----:B------:R-:W-:Y:S01]  /*e3c0*/  MOV R52, R52 ;  /* 0x0000003400347202 */ /* 0x000fe20000000f00 */
[----:B------:R-:W-:Y:S01]  /*e3d0*/  ULDC.64 UR8, c[0x0][0xd08] ;  /* 0x0003420000087ab9 */ /* 0x000fe20000000a00 */
[----:B------:R-:W-:Y:S01]  /*e3e0*/  LOP3.LUT R110, R179, R110, RZ, 0x3c, !PT ;  /* 0x0000006eb36e7212 */ /* 0x000fe200078e3cff */
[----:B------:R-:W-:Y:S01]  /*e3f0*/  STSM.16.M88.4 [R48], R28 ;  /* 0x0000001c30007844 */ /* 0x000fe20000000200 */
[----:B------:R-:W-:-:S02]  /*e400*/  LOP3.LUT R114, R181, R114, RZ, 0x3c, !PT ;  /* 0x00000072b5727212 */ /* 0x000fc400078e3cff */
[----:B------:R-:W-:Y:S01]  /*e410*/  MOV R94, R94 ;  /* 0x0000005e005e7202 */ /* 0x000fe20000000f00 */
[----:B------:R-:W-:Y:S01]  /*e420*/  STSM.16.M88.4 [R52], R64 ;  /* 0x0000004034007844 */ /* 0x000fe20000000200 */
[----:B------:R-:W-:Y:S02]  /*e430*/  F2FP.F16.F32.PACK_AB R81, R0, R82 ;  /* 0x000000520051723e */ /* 0x000fe400000000ff */
[----:B------:R-:W-:Y:S01]  /*e440*/  F2FP.F16.F32.PACK_AB R88, R89, R88 ;  /* 0x000000585958723e */ /* 0x000fe200000000ff */
[----:B------:R-:W-:Y:S01]  /*e450*/  STSM.16.M88.4 [R94], R72 ;  /* 0x000000485e007844 */ /* 0x000fe20000000200 */
        /* <DEDUP_REMOVED lines=17> */
[----:B------:R-:W-:Y:S02]  /*e570*/  MOV R36, R114 ;  /* 0x0000007200247202 */ /* 0x000fe40000000f00 */
        /* <DEDUP_REMOVED lines=28> */
[----:B------:R-:W-:Y:S01]  /*e740*/  MOV R32, R32 ;  /* 0x0000002000207202 */ /* 0x000fe20000000f00 */
[----:B------:R-:W-:Y:S01]  /*e750*/  STSM.16.M88.4 [R20], R136 ;  /* 0x0000008814007844 */ /* 0x000fe20000000200 */
[----:B------:R-:W-:-:S02]  /*e760*/  F2FP.F16.F32.PACK_AB R146, R149, R148 ;  /* 0x000000949592723e */ /* 0x000fc400000000ff */
        /* <DEDUP_REMOVED lines=10> */
[----:B-1----:R-:W-:Y:S02]  /*e810*/  IMAD.U32 R14, RZ, RZ, UR8 ;  /* 0x00000008ff0e7e24 */ /* 0x002fe4000f8e00ff */
[----:B------:R-:W-:Y:S01]  /*e820*/  IMAD.U32 R0, RZ, RZ, UR4 ;  /* 0x00000004ff007e24 */ /* 0x000fe2000f8e00ff */
[----:B------:R-:W4:Y:S01]  /*e830*/  @P0 LDG.E R10, desc[UR44][R8.64] ;  /* 0x0000002c080a0981 */ /* 0x000f22000c1e1900 */
[----:B------:R-:W-:Y:S02]  /*e840*/  IMAD.U32 R15, RZ, RZ, UR9 ;  /* 0x00000009ff0f7e24 */ /* 0x000fe4000f8e00ff */
[----:B------:R-:W-:-:S03]  /*e850*/  IMAD R11, R198, 0x40, R23 ;  /* 0x00000040c60b7824 */ /* 0x000fc600078e0217 */
[----:B------:R1:W5:Y:S01]  /*e860*/  @P6 LDG.E R0, desc[UR44][R14.64] ;  /* 0x0000002c0e006981 */ /* 0x000362000c1e1900 */
[----:B------:R-:W-:-:S03]  /*e870*/  IMAD.WIDE R4, R11, 0x2, R4 ;  /* 0x000000020b047825 */ /* 0x000fc600078e0204 */
[C---:B------:R-:W-:Y:S02]  /*e880*/  IADD3 R13, P2, R4.reuse, 0x1000, RZ ;  /* 0x00001000040d7810 */ /* 0x040fe40007f5e0ff */
[C---:B--2---:R-:W-:Y:S02]  /*e890*/  IADD3 R25, P1, R4.reuse, 0x2000, RZ ;  /* 0x0000200004197810 */ /* 0x044fe40007f3e0ff */
[----:B0-----:R-:W-:Y:S02]  /*e8a0*/  P2R R6, PR, RZ, 0x4 ;  /* 0x00000004ff067803 */ /* 0x001fe40000000000 */
[C---:B------:R-:W-:Y:S02]  /*e8b0*/  IADD3 R29, P2, R4.reuse, 0x3000, RZ ;  /* 0x00003000041d7810 */ /* 0x040fe40007f5e0ff */
[C---:B------:R-:W-:Y:S02]  /*e8c0*/  IADD3 R33, P3, R4.reuse, 0x4000, RZ ;  /* 0x0000400004217810 */ /* 0x040fe40007f7e0ff */
[----:B------:R-:W-:-:S02]  /*e8d0*/  IADD3 R37, P4, R4, 0x5000, RZ ;  /* 0x0000500004257810 */ /* 0x000fc40007f9e0ff */
[----:B------:R-:W-:Y:S02]  /*e8e0*/  IADD3 R41, P5, R4, 0x6000, RZ ;  /* 0x0000600004297810 */ /* 0x000fe40007fbe0ff */
[----:B------:R-:W-:Y:S02]  /*e8f0*/  LOP3.LUT R12, R13, 0x380, RZ, 0xc0, !PT ;  /* 0x000003800d0c7812 */ /* 0x000fe400078ec0ff */
[----:B------:R-:W-:Y:S02]  /*e900*/  LOP3.LUT R24, R25, 0x380, RZ, 0xc0, !PT ;  /* 0x0000038019187812 */ /* 0x000fe400078ec0ff */
[----:B------:R-:W-:Y:S02]  /*e910*/  LOP3.LUT R28, R29, 0x380, RZ, 0xc0, !PT ;  /* 0x000003801d1c7812 */ /* 0x000fe400078ec0ff */
[----:B---3--:R-:W-:Y:S02]  /*e920*/  LOP3.LUT R32, R33, 0x380, RZ, 0xc0, !PT ;  /* 0x0000038021207812 */ /* 0x008fe400078ec0ff */
        /* <DEDUP_REMOVED lines=15> */
[----:B----4-:R-:W-:Y:S01]  /*ea20*/  @P0 R2UR UR4, R10 ;  /* 0x000000000a0402ca */ /* 0x010fe200000e0000 */
[----:B-1----:R-:W-:-:S14]  /*ea30*/  @P6 BRA `(.L_x_8570) ;  /* 0x0000000000106947 */ /* 0x002fdc0003800000 */
[----:B------:R-:W-:Y:S05]  /*ea40*/  @!P0 BRA `(.L_x_8570) ;  /* 0x00000000000c8947 */ /* 0x000fea0003800000 */
[----:B------:R-:W2:Y:S04]  /*ea50*/  LDG.E R11, desc[UR44][R8.64] ;  /* 0x0000002c080b7981 */ /* 0x000ea8000c1e1900 */
[----:B-----5:R-:W2:Y:S02]  /*ea60*/  LDG.E R0, desc[UR44][R8.64+0x4] ;  /* 0x0000042c08007981 */ /* 0x020ea4000c1e1900 */
[----:B--2---:R-:W-:-:S07]  /*ea70*/  IMAD.IADD R0, R0, 0x1, -R11 ;  /* 0x0000000100007824 */ /* 0x004fce00078e0a0b */
.L_x_8570:
[----:B------:R-:W-:Y:S01]  /*ea80*/  ISETP.NE.AND P6, PT, R6, RZ, PT ;  /* 0x000000ff0600720c */ /* 0x000fe20003fc5270 */
[--C-:B------:R-:W-:Y:S01]  /*ea90*/  IMAD.X R25, RZ, RZ, R5.reuse, P1 ;  /* 0x000000ffff197224 */ /* 0x100fe200008e0605 */
[----:B------:R-:W0:Y:S01]  /*eaa0*/  SHFL.IDX PT, R6, R199, RZ, 0x1f ;  /* 0x00001fffc7067589 */ /* 0x000e2200000e0000 */
        /* <DEDUP_REMOVED lines=21> */
[--C-:B------:R-:W-:Y:S01]  /*ec00*/  IMAD.X R45, RZ, RZ, R5.reuse, P0 ;  /* 0x000000ffff2d7224 */ /* 0x100fe200000e0605 */
[----:B------:R-:W-:Y:S01]  /*ec10*/  LOP3.LUT R52, R52, R53, RZ, 0x3c, !PT ;  /* 0x0000003534347212 */ /* 0x000fe200078e3cff */
[----:B------:R-:W-:Y:S01]  /*ec20*/  IMAD.X R53, RZ, RZ, R5, P1 ;  /* 0x000000ffff357224 */ /* 0x000fe200008e0605 */
[----:B0-----:R-:W-:-:S02]  /*ec30*/  ISETP.NE.AND P6, PT, R6, RZ, PT ;  /* 0x000000ff0600720c */ /* 0x001fc40003fc5270 */
[C---:B------:R-:W-:Y:S02]  /*ec40*/  IADD3 R57, P2, R4.reuse, 0xa000, RZ ;  /* 0x0000a00004397810 */ /* 0x040fe40007f5e0ff */
[C---:B------:R-:W-:Y:S02]  /*ec50*/  IADD3 R61, P3, R4.reuse, 0xb000, RZ ;  /* 0x0000b000043d7810 */ /* 0x040fe40007f7e0ff */
[C---:B------:R-:W-:Y:S02]  /*ec60*/  IADD3 R65, P4, R4.reuse, 0xc000, RZ ;  /* 0x0000c00004417810 */ /* 0x040fe40007f9e0ff */
[C---:B------:R-:W-:Y:S02]  /*ec70*/  IADD3 R69, P5, R4.reuse, 0xd000, RZ ;  /* 0x0000d00004457810 */ /* 0x040fe40007fbe0ff */
[C---:B------:R-:W-:Y:S02]  /*ec80*/  IADD3 R77, P0, R4.reuse, 0xe000, RZ ;  /* 0x0000e000044d7810 */ /* 0x040fe40007f1e0ff */
[----:B------:R-:W-:-:S02]  /*ec90*/  LOP3.LUT R9, R4, 0x380, RZ, 0xc0, !PT ;  /* 0x0000038004097812 */ /* 0x000fc400078ec0ff */
[----:B------:R-:W-:Y:S02]  /*eca0*/  IADD3 R11, P1, R4, 0xf000, RZ ;  /* 0x0000f000040b7810 */ /* 0x000fe40007f3e0ff */
[----:B------:R-:W-:Y:S02]  /*ecb0*/  LOP3.LUT R56, R57, 0x380, RZ, 0xc0, !PT ;  /* 0x0000038039387812 */ /* 0x000fe400078ec0ff */
[----:B------:R-:W-:Y:S01]  /*ecc0*/  LOP3.LUT R60, R61, 0x380, RZ, 0xc0, !PT ;  /* 0x000003803d3c7812 */ /* 0x000fe200078ec0ff */
[----:B------:R-:W-:Y:S01]  /*ecd0*/  IMAD.X R73, RZ, RZ, R5, P1 ;  /* 0x000000ffff497224 */ /* 0x000fe200008e0605 */
[----:B------:R-:W-:Y:S02]  /*ece0*/  LOP3.LUT R64, R65, 0x380, RZ, 0xc0, !PT ;  /* 0x0000038041407812 */ /* 0x000fe400078ec0ff */
[----:B------:R-:W-:Y:S02]  /*ecf0*/  LOP3.LUT R68, R69, 0x380, RZ, 0xc0, !PT ;  /* 0x0000038045447812 */ /* 0x000fe400078ec0ff */
[----:B------:R-:W-:-:S02]  /*ed00*/  LOP3.LUT R76, R77, 0x380, RZ, 0xc0, !PT ;  /* 0x000003804d4c7812 */ /* 0x000fc400078ec0ff */
[----:B------:R-:W-:Y:S02]  /*ed10*/  SHF.R.U64 R9, R9, 0x3, RZ ;  /* 0x0000000309097819 */ /* 0x000fe400000012ff */
[----:B------:R-:W-:Y:S02]  /*ed20*/  LOP3.LUT R6, R11, 0x380, RZ, 0xc0, !PT ;  /* 0x000003800b067812 */ /* 0x000fe400078ec0ff */
[----:B------:R-:W-:Y:S02]  /*ed30*/  SHF.R.U64 R56, R56, 0x3, RZ ;  /* 0x0000000338387819 */ /* 0x000fe400000012ff */
[----:B------:R-:W-:Y:S02]  /*ed40*/  SHF.R.U64 R60, R60, 0x3, RZ ;  /* 0x000000033c3c7819 */ /* 0x000fe400000012ff */
[----:B------:R-:W-:Y:S02]  /*ed50*/  SHF.R.U64 R64, R64, 0x3, RZ ;  /* 0x0000000340407819 */ /* 0x000fe400000012ff */
[----:B------:R-:W-:-:S02]  /*ed60*/  SHF.R.U64 R68, R68, 0x3, RZ ;  /* 0x0000000344447819 */ /* 0x000fc400000012ff */
[----:B------:R-:W-:Y:S02]  /*ed70*/  SHF.R.U64 R76, R76, 0x3, RZ ;  /* 0x000000034c4c7819 */ /* 0x000fe400000012ff */
[----:B------:R-:W-:Y:S01]  /*ed80*/  LOP3.LUT R8, R9, R4, RZ, 0x3c, !PT ;  /* 0x0000000409087212 */ /* 0x000fe200078e3cff */
[--C-:B------:R-:W-:Y:S01]  /*ed90*/  IMAD.MOV.U32 R9, RZ, RZ, R5.reuse ;  /* 0x000000ffff097224 */ /* 0x100fe200078e0005 */
        /* <DEDUP_REMOVED lines=60> */
.L_x_8571:
        /* <DEDUP_REMOVED lines=10> */
[----:B------:R-:W5:Y:S04]  /*f200*/  LD.E.128 R24, desc[UR44][R24.64] ;  /* 0x0000002c18187980 */ /* 0x000f68000c101d00 */
[----:B------:R-:W5:Y:S04]  /*f210*/  LD.E.128 R28, desc[UR44][R28.64] ;  /* 0x0000002c1c1c7980 */ /* 0x000f68000c101d00 */
[----:B------:R-:W5:Y:S01]  /*f220*/  LD.E.128 R32, desc[UR44][R32.64] ;  /* 0x0000002c20207980 */ /* 0x000f62000c101d00 */
[----:B-1----:R-:W-:-:S03]  /*f230*/  ISETP.NE.AND P2, PT, R81, 0x1, PT ;  /* 0x000000015100780c */ /* 0x002fc60003f45270 */
[----:B------:R-:W5:Y:S01]  /*f240*/  LD.E.128 R36, desc[UR44][R36.64] ;  /* 0x0000002c24247980 */ /* 0x000f62000c101d00 */
[----:B------:R-:W-:Y:S02]  /*f250*/  ISETP.GE.AND P0, PT, R195, UR12, PT ;  /* 0x0000000cc3007c0c */ /* 0x000fe4000bf06270 */
[----:B------:R-:W-:Y:S01]  /*f260*/  LOP3.LUT R3, R4, 0x2, R3, 0xe2, !PT ;  /* 0x0000000204037812 */ /* 0x000fe200078ee203 */
[----:B------:R-:W5:Y:S01]  /*f270*/  LD.E.128 R40, desc[UR44][R40.64] ;  /* 0x0000002c28287980 */ /* 0x000f62000c101d00 */
[----:B------:R-:W-:-:S03]  /*f280*/  SEL R4, RZ, 0xffffffff, P0 ;  /* 0xffffffffff047807 */ /* 0x000fc60000000000 */
[----:B------:R-:W5:Y:S02]  /*f290*/  LD.E.128 R44, desc[UR44][R44.64] ;  /* 0x0000002c2c2c7980 */ /* 0x000f64000c101d00 */
[----:B------:R-:W0:Y:S01]  /*f2a0*/  @P2 LDC R19, c[0x0][0xcec] ;  /* 0x00033b00ff132b82 */ /* 0x000e220000000800 */
[----:B------:R-:W-:Y:S01]  /*f2b0*/  UIMAD UR7, UR14, UR10, URZ ;  /* 0x0000000a0e0772a4 */ /* 0x000fe2000f8e023f */
[----:B------:R-:W-:Y:S01]  /*f2c0*/  ISETP.GE.AND P0, PT, R194, UR12, PT ;  /* 0x0000000cc2007c0c */ /* 0x000fe2000bf06270 */
[----:B------:R-:W-:Y:S01]  /*f2d0*/  IMAD.SHL.U32 R4, R4, 0x4, RZ ;  /* 0x0000000404047824 */ /* 0x000fe200078e00ff */
[----:B------:R-:W5:Y:S04]  /*f2e0*/  LD.E.128 R48, desc[UR44][R48.64] ;  /* 0x0000002c30307980 */ /* 0x000f68000c101d00 */
[----:B------:R-:W1:Y:S01]  /*f2f0*/  @P2 LDC R21, c[0x0][0xcf0] ;  /* 0x00033c00ff152b82 */ /* 0x000e620000000800 */
[----:B------:R-:W-:Y:S01]  /*f300*/  UIMAD.WIDE.U32 UR8, UR4, UR10, URZ ;  /* 0x0000000a040872a5 */ /* 0x000fe2000f8e003f */
[----:B------:R-:W-:Y:S01]  /*f310*/  SEL R5, RZ, 0xffffffff, P0 ;  /* 0xffffffffff057807 */ /* 0x000fe20000000000 */
[----:B------:R-:W-:Y:S01]  /*f320*/  UIMAD UR7, UR4, UR11, UR7 ;  /* 0x0000000b040772a4 */ /* 0x000fe2000f8e0207 */
[----:B------:R-:W-:Y:S01]  /*f330*/  LOP3.LUT R4, R4, 0x4, R3, 0xe2, !PT ;  /* 0x0000000404047812 */ /* 0x000fe200078ee203 */
[----:B------:R-:W-:Y:S01]  /*f340*/  IMAD R3, R197, 0x20, R198 ;  /* 0x00000020c5037824 */ /* 0x000fe200078e02c6 */
[----:B------:R-:W-:Y:S01]  /*f350*/  ULDC.64 UR10, c[0x0][0xbe8] ;  /* 0x0002fa00000a7ab9 */ /* 0x000fe20000000a00 */
[----:B------:R-:W-:Y:S01]  /*f360*/  UIADD3 UR9, UR9, UR7, URZ ;  /* 0x0000000709097290 */ /* 0x000fe2000fffe03f */
[----:B------:R-:W-:Y:S01]  /*f370*/  IMAD.SHL.U32 R5, R5, 0x8, RZ ;  /* 0x0000000805057824 */ /* 0x000fe200078e00ff */
[----:B------:R-:W-:Y:S01]  /*f380*/  UIMAD UR4, UR15, UR10, URZ ;  /* 0x0000000a0f0472a4 */ /* 0x000fe2000f8e023f */
[----:B------:R-:W-:Y:S01]  /*f390*/  ISETP.GE.AND P0, PT, R193, UR12, PT ;  /* 0x0000000cc1007c0c */ /* 0x000fe2000bf06270 */
[----:B------:R-:W-:Y:S01]  /*f3a0*/  VIADD R82, R3, UR38 ;  /* 0x0000002603527c36 */ /* 0x000fe20008000000 */
[----:B------:R-:W-:Y:S01]  /*f3b0*/  UIMAD.WIDE.U32 UR8, UR39, UR10, UR8 ;  /* 0x0000000a270872a5 */ /* 0x000fe2000f8e0008 */
[----:B------:R-:W5:Y:S01]  /*f3c0*/  LD.E.128 R52, desc[UR44][R52.64] ;  /* 0x0000002c34347980 */ /* 0x000f62000c101d00 */
[----:B------:R-:W-:Y:S01]  /*f3d0*/  UIMAD UR4, UR39, UR11, UR4 ;  /* 0x0000000b270472a4 */ /* 0x000fe2000f8e0204 */
[----:B------:R-:W-:-:S02]  /*f3e0*/  SEL R3, RZ, 0xffffffff, P0 ;  /* 0xffffffffff037807 */ /* 0x000fc40000000000 */
[----:B------:R-:W-:Y:S01]  /*f3f0*/  LOP3.LUT R5, R5, 0x8, R4, 0xe2, !PT ;  /* 0x0000000805057812 */ /* 0x000fe200078ee204 */
[----:B0-----:R-:W-:Y:S01]  /*f400*/  @P2 IMAD.HI.U32 R4, R82, R19, RZ ;  /* 0x0000001352042227 */ /* 0x001fe200078e00ff */
[----:B------:R-:W-:Y:S01]  /*f410*/  ULDC.64 UR10, c[0x0][0xbf0] ;  /* 0x0002fc00000a7ab9 */ /* 0x000fe20000000a00 */
[----:B------:R-:W-:Y:S01]  /*f420*/  UIADD3 UR9, UR9, UR4, URZ ;  /* 0x0000000409097290 */ /* 0x000fe2000fffe03f */
[----:B------:R-:W5:Y:S01]  /*f430*/  LD.E.128 R56, desc[UR44][R56.64] ;  /* 0x0000002c38387980 */ /* 0x000f62000c101d00 */
[----:B------:R-:W-:Y:S01]  /*f440*/  UIMAD UR4, UR40, UR10, URZ ;  /* 0x0000000a280472a4 */ /* 0x000fe2000f8e023f */
[----:B------:R-:W-:Y:S01]  /*f450*/  IMAD.SHL.U32 R6, R3, 0x10, RZ ;  /* 0x0000001003067824 */ /* 0x000fe200078e00ff */
[----:B------:R-:W-:Y:S01]  /*f460*/  UIMAD.WIDE.U32 UR8, UR41, UR10, UR8 ;  /* 0x0000000a290872a5 */ /* 0x000fe2000f8e0008 */
[----:B------:R-:W-:Y:S01]  /*f470*/  IMAD.MOV.U32 R3, RZ, RZ, R82 ;  /* 0x000000ffff037224 */ /* 0x000fe200078e0052 */
[----:B-1----:R-:W-:Y:S01]  /*f480*/  @P2 SHF.R.U32.HI R3, RZ, R21, R4 ;  /* 0x00000015ff032219 */ /* 0x002fe20000011604 */
        /* <DEDUP_REMOVED lines=20> */
[----:B------:R-:W-:Y:S01]  /*f5d0*/  IMAD R21, R3, UR9, R80 ;  /* 0x0000000903157c24 */ /* 0x000fe2000f8e0250 */
[----:B------:R-:W-:Y:S01]  /*f5e0*/  ISETP.GE.AND P0, PT, R201, UR12, PT ;  /* 0x0000000cc9007c0c */ /* 0x000fe2000bf06270 */
[----:B------:R-:W-:Y:S01]  /*f5f0*/  IMAD.WIDE.U32 R4, R3, UR8, R4 ;  /* 0x0000000803047c25 */ /* 0x000fe2000f8e0004 */
[----:B------:R-:W-:Y:S01]  /*f600*/  @!PT LDS RZ, [RZ] ;  /* 0x00000000fffff984 */ /* 0x000fe20000000800 */
[----:B------:R-:W-:Y:S01]  /*f610*/  @!PT LDS RZ, [RZ] ;  /* 0x00000000fffff984 */ /* 0x000fe20000000800 */
[----:B------:R-:W-:Y:S01]  /*f620*/  @!PT LDS RZ, [RZ] ;  /* 0x00000000fffff984 */ /* 0x000fe20000000800 */
[----:B------:R-:W-:Y:S01]  /*f630*/  @!PT LDS RZ, [RZ] ;  /* 0x00000000fffff984 */ /* 0x000fe20000000800 */
[----:B------:R0:W-:Y:S06]  /*f640*/  MEMBAR.ALL.CTA ;  /* 0x0000000000007992 */ /* 0x0001ec0000008000 */
[----:B0-----:R-:W0:Y:S01]  /*f650*/  FENCE.VIEW.ASYNC.S ;  /* 0x00000000000073c6 */ /* 0x001e220000000000 */
[----:B------:R-:W-:Y:S01]  /*f660*/  ULDC.64 UR8, c[0x0][0xbd8] ;  /* 0x0002f60000087ab9 */ /* 0x000fe20000000a00 */
[----:B------:R-:W-:Y:S01]  /*f670*/  LOP3.LUT R6, R83, 0x20, R6, 0xe2, !PT ;  /* 0x0000002053067812 */ /* 0x000fe200078ee206 */
[----:B------:R-:W-:Y:S01]  /*f680*/  IMAD.IADD R5, R5, 0x1, R21 ;  /* 0x0000000105057824 */ /* 0x000fe200078e0215 */
[----:B------:R-:W-:Y:S01]  /*f690*/  SEL R3, RZ, 0x40, P0 ;  /* 0x00000040ff037807 */ /* 0x000fe20000000000 */
[----:B------:R-:W-:Y:S01]  /*f6a0*/  IMAD R20, R20, UR8, RZ ;  /* 0x0000000814147c24 */ /* 0x000fe2000f8e02ff */
[----:B------:R-:W-:Y:S01]  /*f6b0*/  ISETP.GE.AND P0, PT, R200, UR12, PT ;  /* 0x0000000cc8007c0c */ /* 0x000fe2000bf06270 */
[----:B-----5:R-:W-:Y:S01]  /*f6c0*/  IMAD R88, R0, R81, RZ ;  /* 0x0000005100587224 */ /* 0x020fe200078e02ff */
[----:B------:R-:W-:Y:S01]  /*f6d0*/  LOP3.LUT R3, R6, R3, RZ, 0xfc, !PT ;  /* 0x0000000306037212 */ /* 0x000fe200078efcff */
[----:B------:R-:W-:Y:S01]  /*f6e0*/  VIADD R87, R198, UR38 ;  /* 0x00000026c6577c36 */ /* 0x000fe20008000000 */
[----:B------:R-:W-:Y:S01]  /*f6f0*/  SEL R6, RZ, 0x80, P0 ;  /* 0x00000080ff067807 */ /* 0x000fe20000000000 */
[C---:B------:R-:W-:Y:S01]  /*f700*/  IMAD R21, R19.reuse, UR9, R20 ;  /* 0x0000000913157c24 */ /* 0x040fe2000f8e0214 */
[----:B------:R-:W-:Y:S01]  /*f710*/  BSSY B1, `(.L_x_8572) ;  /* 0x000002d000017945 */ /* 0x000fe20003800000 */
[----:B------:R-:W-:Y:S01]  /*f720*/  IMAD.WIDE.U32 R4, R19, UR8, R4 ;  /* 0x0000000813047c25 */ /* 0x000fe2000f8e0004 */
[----:B------:R-:W-:Y:S01]  /*f730*/  ISETP.GE.AND P1, PT, R87, R88, PT ;  /* 0x000000585700720c */ /* 0x000fe20003f26270 */
[----:B------:R-:W-:Y:S01]  /*f740*/  ULDC.64 UR8, c[0x0][0xb80] ;  /* 0x0002e00000087ab9 */ /* 0x000fe20000000a00 */
[----:B------:R-:W-:Y:S01]  /*f750*/  LOP3.LUT R6, R3, R6, RZ, 0xfc, !PT ;  /* 0x0000000603067212 */ /* 0x000fe200078efcff */
[----:B------:R-:W-:Y:S01]  /*f760*/  IMAD.IADD R5, R5, 0x1, R21 ;  /* 0x0000000105057824 */ /* 0x000fe200078e0215 */
[----:B------:R-:W-:Y:S01]  /*f770*/  LEA R19, P2, R4, UR8, 0x1 ;  /* 0x0000000804137c11 */ /* 0x000fe2000f8408ff */
[----:B------:R-:W-:-:S03]  /*f780*/  VIADD R0, R17, 0x38820 ;  /* 0x0003882011007836 */ /* 0x000fc60000000000 */
[----:B------:R-:W-:Y:S01]  /*f790*/  LEA.HI.X R86, R4, UR9, R5, 0x1, P2 ;  /* 0x0000000904567c11 */ /* 0x000fe200090f0c05 */
[----:B0-----:R0:W1:Y:S01]  /*f7a0*/  SHFL.IDX PT, R20, R19, RZ, 0x181f ;  /* 0x00181fff13147589 */ /* 0x00106200000e0000 */
[----:B------:R-:W-:-:S03]  /*f7b0*/  PRMT R0, RZ, 0x654, R0 ;  /* 0x00000654ff007816 */ /* 0x000fc60000000000 */
[----:B------:R0:W2:Y:S01]  /*f7c0*/  SHFL.IDX PT, R21, R86, RZ, 0x181f ;  /* 0x00181fff56157589 */ /* 0x0000a200000e0000 */
[----:B------:R0:W-:Y:S01]  /*f7d0*/  SYNCS.ARRIVE.TRANS64.RED.A1T0 RZ, [R0+URZ], RZ ;  /* 0x000000ff00ff79a7 */ /* 0x0001e2000810043f */
        /* <DEDUP_REMOVED lines=32> */
.L_x_8573:
[----:B------:R-:W-:Y:S05]  /*f9e0*/  BSYNC B1 ;  /* 0x0000000000017941 */ /* 0x000fea0003800000 */
.L_x_8572:
[----:B0-----:R-:W-:Y:S01]  /*f9f0*/  VIADD R0, R87, 0x20 ;  /* 0x0000002057007836 */ /* 0x001fe20000000000 */
[----:B---3--:R0:W3:Y:S04]  /*fa00*/  SHFL.IDX PT, R9, R86, 0x1, 0x181f ;  /* 0x00381f0056097f89 */ /* 0x0080e800000e0000 */
[----:B------:R-:W-:Y:S01]  /*fa10*/  ISETP.GE.AND P0, PT, R0, R88, PT ;  /* 0x000000580000720c */ /* 0x000fe20003f06270 */
[----:B------:R0:W4:-:S12]  /*fa20*/  SHFL.IDX PT, R8, R19, 0x1, 0x181f ;  /* 0x00381f0013087f89 */ /* 0x00011800000e0000 */
[----:B0-----:R-:W-:Y:S05]  /*fa30*/  @P0 BRA `(.L_x_8574) ;  /* 0x00000010000c0947 */ /* 0x001fea0003800000 */
[----:B------:R-:W-:Y:S02]  /*fa40*/  ISETP.GE.AND P0, PT, R23, UR12, PT ;  /* 0x0000000c17007c0c */ /* 0x000fe4000bf06270 */
[----:B------:R-:W-:Y:S02]  /*fa50*/  ISETP.GE.AND P5, PT, R196, UR12, PT ;  /* 0x0000000cc4007c0c */ /* 0x000fe4000bfa6270 */
[----:B------:R-:W-:Y:S02]  /*fa60*/  ISETP.GE.AND P3, PT, R195, UR12, PT ;  /* 0x0000000cc3007c0c */ /* 0x000fe4000bf66270 */
[----:B------:R-:W-:Y:S02]  /*fa70*/  ISETP.GE.AND P2, PT, R194, UR12, PT ;  /* 0x0000000cc2007c0c */ /* 0x000fe4000bf46270 */
[----:B------:R-:W-:-:S05]  /*fa80*/  ISETP.GE.AND P1, PT, R193, UR12, PT ;  /* 0x0000000cc1007c0c */ /* 0x000fca000bf26270 */
[----:B---34-:R-:W-:Y:S02]  /*fa90*/  @!P0 IMAD.WIDE R4, R23, 0x2, R8 ;  /* 0x0000000217048825 */ /* 0x018fe400078e0208 */
        /* <DEDUP_REMOVED lines=27> */
.L_x_8569:
        /* <DEDUP_REMOVED lines=33> */
.L_x_8575:
        /* <DEDUP_REMOVED lines=45> */
.L_x_8577:
[----:B------:R-:W-:Y:S05]  /*10130*/  BSYNC B1 ;  /* 0x0000000000017941 */ /* 0x000fea0003800000 */
.L_x_8576:
        /* <DEDUP_REMOVED lines=110> */
.L_x_8579:
[----:B------:R-:W-:Y:S05]  /*10820*/  BSYNC B1 ;  /* 0x0000000000017941 */ /* 0x000fea0003800000 */
.L_x_8578:
        /* <DEDUP_REMOVED lines=36> */
.L_x_8574:
[----:B------:R-:W-:Y:S05]  /*10a70*/  BSYNC B0 ;  /* 0x0000000000007941 */ /* 0x000fea0003800000 */
.L_x_8568:
[----:B------:R-:W-:Y:S02]  /*10a80*/  ULDC UR4, c[0x0][0xd3c] ;  /* 0x00034f0000047ab9 */ /* 0x000fe40000000800 */
[----:B------:R-:W-:-:S13]  /*10a90*/  ISETP.GE.AND P0, PT, R7, UR4, PT ;  /* 0x0000000407007c0c */ /* 0x000fda000bf06270 */
[----:B------:R-:W-:Y:S05]  /*10aa0*/  @!P0 BRA `(.L_x_8580) ;  /* 0xffffff0400748947 */ /* 0x000fea000383ffff */
[----:B------:R-:W-:Y:S05]  /*10ab0*/  EXIT ;  /* 0x000000000000794d */ /* 0x000fea0003800000 */
.L_x_8528:
        /* <DEDUP_REMOVED lines=18> */
.L_x_8581:
        /* <DEDUP_REMOVED lines=42> */
.L_x_8587:
        /* <DEDUP_REMOVED lines=12> */
.L_x_8586:
[----:B------:R-:W-:Y:S05]  /*10f40*/  BSYNC B0 ;  /* 0x0000000000007941 */ /* 0x000fea0003800000 */
.L_x_8585:
        /* <DEDUP_REMOVED lines=21> */
.L_x_8583:
        /* <DEDUP_REMOVED lines=20> */
.L_x_8588:
        /* <DEDUP_REMOVED lines=56> */
.L_x_8584:
[----:B------:R-:W-:Y:S02]  /*11560*/  IMAD.MOV.U32 R17, RZ, RZ, RZ ;  /* 0x000000ffff117224 */ /* 0x000fe400078e00ff */
[----:B------:R-:W-:Y:S02]  /*11570*/  IMAD.U32 R16, RZ, RZ, UR6 ;  /* 0x00000006ff107e24 */ /* 0x000fe4000f8e00ff */
[----:B------:R-:W-:-:S07]  /*11580*/  IMAD.MOV.U32 R18, RZ, RZ, RZ ;  /* 0x000000ffff127224 */ /* 0x000fce00078e00ff */
.L_x_8589:
[----:B------:R-:W-:-:S13]  /*11590*/  ISETP.NE.AND P0, PT, R0, RZ, PT ;  /* 0x000000ff0000720c */ /* 0x000fda0003f05270 */
[----:B------:R-:W1:Y:S01]  /*115a0*/  @!P0 S2R R3, SR_CgaCtaId ;  /* 0x0000000000038919 */ /* 0x000e620000008800 */
[----:B------:R-:W-:-:S04]  /*115b0*/  @!P0 MOV R0, 0x400 ;  /* 0x0000040000008802 */ /* 0x000fc80000000f00 */
[----:B-1----:R-:W-:-:S05]  /*115c0*/  @!P0 LEA R0, R3, R0, 0x18 ;  /* 0x0000000003008211 */ /* 0x002fca00078ec0ff */
[----:B------:R2:W-:Y:S01]  /*115d0*/  @!P0 STS.128 [R0+0x388d0], R16 ;  /* 0x0388d01000008388 */ /* 0x0005e20000000c00 */
[----:B------:R-:W-:Y:S06]  /*115e0*/  BAR.ARV 0x5, 0x180 ;  /* 0x0146000000007b1d */ /* 0x000fec0000002000 */
.L_x_8582:
        /* <DEDUP_REMOVED lines=39> */
.L_x_8714:
        /* <DEDUP_REMOVED lines=56> */
.L_x_8591:
        /* <DEDUP_REMOVED lines=12> */
.L_x_8592:
[----:B------:R-:W-:Y:S05]  /*11ca0*/  @!P0 BRA `(.L_x_8593) ;  /* 0x00000000000c8947 */ /* 0x000fea0003800000 */
[----:B------:R-:W2:Y:S04]  /*11cb0*/  LDG.E R6, desc[UR44][R4.64] ;  /* 0x0000002c04067981 */ /* 0x000ea8000c1e1900 */
[----:B------:R-:W2:Y:S02]  /*11cc0*/  LDG.E R4, desc[UR44][R4.64+0x4] ;  /* 0x0000042c04047981 */ /* 0x000ea4000c1e1900 */
[----:B--2---:R-:W-:-:S07]  /*11cd0*/  IMAD.IADD R6, R4, 0x1, -R6 ;  /* 0x0000000104067824 */ /* 0x004fce00078e0a06 */
.L_x_8593:
        /* <DEDUP_REMOVED lines=9> */
[----:B----4-:R-:W-:Y:S01]  /*11d70*/  @P0 SHF.R.U32.HI R0, RZ, R3, R2 ;  /* 0x00000003ff000219 */ /* 0x010fe20000011602 */
[C---:B------:R-:W-:Y:S01]  /*11d80*/  VIADD R3, R6.reuse, 0x3f ;  /* 0x0000003f06037836 */ /* 0x040fe20000000000 */
[----:B------:R-:W-:-:S05]  /*11d90*/  IADD3 R2, R6, 0x40, -R9 ;  /* 0x0000004006027810 */ /* 0x000fca0007ffe809 */
[----:B------:R-:W-:Y:S01]  /*11da0*/  IMAD.IADD R0, R2, 0x1, R0 ;  /* 0x0000000102007824 */ /* 0x000fe200078e0200 */
[----:B------:R-:W-:-:S04]  /*11db0*/  SHF.R.S32.HI R2, RZ, 0x1f, R3 ;  /* 0x0000001fff027819 */ /* 0x000fc80000011403 */
[----:B------:R-:W-:Y:S02]  /*11dc0*/  LEA.HI R3, R2, R3, RZ, 0x6 ;  /* 0x0000000302037211 */ /* 0x000fe400078f30ff */
[----:B------:R-:W-:Y:S02]  /*11dd0*/  SHF.R.S32.HI R2, RZ, 0x1f, R0 ;  /* 0x0000001fff027819 */ /* 0x000fe40000011400 */
[----:B------:R-:W-:Y:S02]  /*11de0*/  SHF.R.S32.HI R3, RZ, 0x6, R3 ;  /* 0x00000006ff037819 */ /* 0x000fe40000011403 */
[----:B------:R-:W-:-:S04]  /*11df0*/  LEA.HI R2, R2, R0, RZ, 0x6 ;  /* 0x0000000002027211 */ /* 0x000fc800078f30ff */
        /* <DEDUP_REMOVED lines=22> */
.L_x_8595:
        /* <DEDUP_REMOVED lines=21> */
.L_x_8598:
[----:B------:R-:W-:Y:S05]  /*120b0*/  BSYNC B6 ;  /* 0x0000000000067941 */ /* 0x000fea0003800000 */
.L_x_8597:
        /* <DEDUP_REMOVED lines=21> */
.L_x_8601:
        /* <DEDUP_REMOVED lines=16> */
.L_x_8600:
[----:B------:R-:W-:Y:S05]  /*12310*/  BSYNC B6 ;  /* 0x0000000000067941 */ /* 0x000fea0003800000 */
.L_x_8599:
        /* <DEDUP_REMOVED lines=25> */
.L_x_8731:
[----:B--2---:R-:W2:Y:S01]  /*124b0*/  LDL.LU R5, [R1+0x8] ;  /* 0x0000080001057983 */ /* 0x004ea20000300800 */
[----:B------:R-:W-:Y:S02]  /*124c0*/  PLOP3.LUT P1, PT, PT, PT, PT, 0x8, 0x0 ;  /* 0x000000000000781c */ /* 0x000fe40003f2e170 */
[----:B---3--:R-:W-:Y:S01]  /*124d0*/  ISETP.NE.AND P0, PT, R14, RZ, PT ;  /* 0x000000ff0e00720c */ /* 0x008fe20003f05270 */
[----:B------:R3:W-:Y:S04]  /*124e0*/  STL [R1], R0 ;  /* 0x0000000001007387 */ /* 0x0007e80000100800 */
[----:B------:R3:W-:Y:S01]  /*124f0*/  STL [R1+0x2c], R4 ;  /* 0x00002c0401007387 */ /* 0x0007e20000100800 */
[----:B--2---:R-:W-:-:S05]  /*12500*/  LOP3.LUT R5, R5, 0xfffffffe, RZ, 0xc0, !PT ;  /* 0xfffffffe05057812 */ /* 0x004fca00078ec0ff */
[----:B------:R-:W-:-:S05]  /*12510*/  @P1 LOP3.LUT R5, R5, 0x1, RZ, 0xfc, !PT ;  /* 0x0000000105051812 */ /* 0x000fca00078efcff */
[----:B------:R3:W-:Y:S01]  /*12520*/  STL [R1+0x8], R5 ;  /* 0x0000080501007387 */ /* 0x0007e20000100800 */
[----:B------:R-:W-:Y:S05]  /*12530*/  @P0 BRA `(.L_x_8603) ;  /* 0x0000000400240947 */ /* 0x000fea0003800000 */
[----:B------:R-:W-:-:S03]  /*12540*/  UMOV UR4, 0xffffffff ;  /* 0xffffffff00047882 */ /* 0x000fc60000000000 */
[----:B------:R-:W-:Y:S05]  /*12550*/  BRA.DIV UR4, `(.L_x_8604) ;  /* 0x0000006a04ec7947 */ /* 0x000fea000b800000 */
[----:B------:R-:W-:-:S13]  /*12560*/  ELECT P6, URZ, PT ;  /* 0x00000000003f782f */ /* 0x000fda00038c0000 */
.L_x_8734:
[----:B------:R-:W-:Y:S05]  /*12570*/  @!P6 BRA `(.L_x_8603) ;  /* 0x000000040014e947 */ /* 0x000fea0003800000 */
[----:B------:R-:W-:-:S04]  /*12580*/  ISETP.NE.U32.AND P0, PT, R2, RZ, PT ;  /* 0x000000ff0200720c */ /* 0x000fc80003f05070 */
[----:B------:R-:W-:-:S13]  /*12590*/  ISETP.NE.AND.EX P0, PT, R3, RZ, PT, P0 ;  /* 0x000000ff0300720c */ /* 0x000fda0003f05300 */
[----:B------:R-:W-:Y:S05]  /*125a0*/  @!P0 BRA `(.L_x_8605) ;  /* 0x0000000000548947 */ /* 0x000fea0003800000 */
[----:B------:R-:W2:Y:S01]  /*125b0*/  LDC R6, c[0x0][0x43c] ;  /* 0x00010f00ff067b82 */ /* 0x000ea20000000800 */
[----:B01----:R-:W-:Y:S01]  /*125c0*/  IMAD.MOV.U32 R9, RZ, RZ, R4 ;  /* 0x000000ffff097224 */ /* 0x003fe200078e0004 */
[----:B------:R-:W-:-:S03]  /*125d0*/  ULDC.64 UR4, c[0x0][0x428] ;  /* 0x00010a0000047ab9 */ /* 0x000fc60000000a00 */
[----:B---3--:R-:W-:Y:S01]  /*125e0*/  IMAD.MOV.U32 R0, RZ, RZ, R9 ;  /* 0x000000ffff007224 */ /* 0x008fe200078e0009 */
[----:B--2---:R-:W-:-:S13]  /*125f0*/  ISETP.NE.AND P0, PT, R6, 0x1, PT ;  /* 0x000000010600780c */ /* 0x004fda0003f05270 */
        /* <DEDUP_REMOVED lines=16> */
.L_x_8605:
[----:B------:R-:W4:Y:S04]  /*12700*/  LDL R7, [R1+0x4] ;  /* 0x0000040001077983 */ /* 0x000f280000100800 */
[----:B--23--:R-:W4:Y:S04]  /*12710*/  LDL R0, [R1+0xc] ;  /* 0x00000c0001007983 */ /* 0x00cf280000100800 */
[----:B------:R-:W2:Y:S01]  /*12720*/  LDL R2, [R1+0x18] ;  /* 0x0000180001027983 */ /* 0x000ea20000100800 */
[----:B----4-:R-:W-:Y:S01]  /*12730*/  IMAD R0, R0, 0x8, R7 ;  /* 0x0000000800007824 */ /* 0x010fe200078e0207 */
[----:B--2---:R-:W-:-:S04]  /*12740*/  SHF.L.U32 R2, R2, 0x1f, RZ ;  /* 0x0000001f02027819 */ /* 0x004fc800000006ff */
[----:B------:R-:W2:Y:S02]  /*12750*/  SYNCS.PHASECHK.TRANS64.TRYWAIT P0, [R0+URZ+0x38840], R2 ;  /* 0x03884002000075a7 */ /* 0x000ea4000800017f */
[----:B--2---:R-:W-:Y:S05]  /*12760*/  @!P0 BRA `(.L_x_8606) ;  /* 0x0000006800888947 */ /* 0x004fea0003800000 */
.L_x_8735:
        /* <DEDUP_REMOVED lines=11> */
.L_x_8607:
[----:B------:R-:W3:Y:S04]  /*12820*/  LDL R6, [R1+0x4] ;  /* 0x0000040001067983 */ /* 0x000ee80000100800 */
[----:B------:R-:W3:Y:S04]  /*12830*/  LDL R5, [R1+0xc] ;  /* 0x00000c0001057983 */ /* 0x000ee80000100800 */
[----:B------:R-:W4:Y:S04]  /*12840*/  LDL R7, [R1+0x2c] ;  /* 0x00002c0001077983 */ /* 0x000f280000100800 */
[----:B------:R-:W5:Y:S04]  /*12850*/  LDL R4, [R1+0x20] ;  /* 0x0000200001047983 */ /* 0x000f680000100800 */
[----:B------:R-:W5:Y:S04]  /*12860*/  LDL R3, [R1] ;  /* 0x0000000001037983 */ /* 0x000f680000100800 */
[----:B--2---:R-:W2:Y:S01]  /*12870*/  LDL.LU R2, [R1+0x8] ;  /* 0x0000080001027983 */ /* 0x004ea20000300800 */
        /* <DEDUP_REMOVED lines=8> */
[----:B---3--:R-:W-:Y:S01]  /*12900*/  IMAD R0, R5, 0x2000, R6 ;  /* 0x0000200005007824 */ /* 0x008fe200078e0206 */
[----:B----4-:R-:W-:-:S04]  /*12910*/  R2UR UR11, R7 ;  /* 0x00000000070b72ca */ /* 0x010fc800000e0000 */
[----:B------:R-:W-:Y:S02]  /*12920*/  R2UR UR8, R0 ;  /* 0x00000000000872ca */ /* 0x000fe400000e0000 */
[----:B-----5:R-:W-:Y:S02]  /*12930*/  R2UR UR4, R4 ;  /* 0x00000000040472ca */ /* 0x020fe400000e0000 */
[----:B------:R-:W-:Y:S02]  /*12940*/  R2UR UR13, R3 ;  /* 0x00000000030d72ca */ /* 0x000fe400000e0000 */
[----:B--2---:R-:W-:-:S07]  /*12950*/  LOP3.LUT R2, R2, 0xfffffffe, RZ, 0xc0, !PT ;  /* 0xfffffffe02027812 */ /* 0x004fce00078ec0ff */
[----:B------:R-:W-:Y:S02]  /*12960*/  UIADD3 UR8, UR8, 0x22400, URZ ;  /* 0x0002240008087890 */ /* 0x000fe4000fffe03f */
[----:B------:R-:W-:Y:S01]  /*12970*/  ULEA UR11, UR11, UR4, 0x6 ;  /* 0x000000040b0b7291 */ /* 0x000fe2000f8e303f */
[----:B------:R-:W-:Y:S02]  /*12980*/  @P0 LOP3.LUT R2, R2, 0x1, RZ, 0xfc, !PT ;  /* 0x0000000102020812 */ /* 0x000fe400078efcff */
[----:B------:R-:W-:-:S03]  /*12990*/  UMOV UR4, 0x0 ;  /* 0x0000000000047882 */ /* 0x000fc60000000000 */
[----:B------:R2:W-:Y:S03]  /*129a0*/  STL [R1+0x8], R2 ;  /* 0x0000080201007387 */ /* 0x0005e60000100800 */
[----:B------:R2:W-:Y:S01]  /*129b0*/  UTMALDG.4D [UR8], [UR6], desc[UR4] ;  /* 0x00000408060075b4 */ /* 0x0005e20008019000 */
[----:B------:R-:W-:Y:S02]  /*129c0*/  NOP ;  /* 0x0000000000007918 */ /* 0x000fe40000000000 */
.L_x_8603:
[----:B---3--:R-:W3:Y:S04]  /*129d0*/  LDL R0, [R1+0x4] ;  /* 0x0000040001007983 */ /* 0x008ee80000100800 */
        /* <DEDUP_REMOVED lines=16> */
[----:B---3--:R-:W-:-:S05]  /*12ae0*/  SHF.R.S32.HI R0, RZ, 0x1f, R18 ;  /* 0x0000001fff007819 */ /* 0x008fca0000011412 */
        /* <DEDUP_REMOVED lines=19> */
.L_x_8609:
[----:B------:R-:W-:Y:S05]  /*12c20*/  BSYNC B6 ;  /* 0x0000000000067941 */ /* 0x000fea0003800000 */
.L_x_8608:
[----:B------:R-:W3:Y:S01]  /*12c30*/  LDL R4, [R1+0x40] ;  /* 0x0000400001047983 */ /* 0x000ee20000100800 */
[----:B------:R-:W4:Y:S01]  /*12c40*/  LDC R7, c[0x0][0x448] ;  /* 0x00011200ff077b82 */ /* 0x000f220000000800 */
[----:B------:R-:W-:Y:S01]  /*12c50*/  ULDC.64 UR4, c[0x0][0x298] ;  /* 0x0000a60000047ab9 */ /* 0x000fe20000000a00 */
[----:B------:R-:W-:Y:S01]  /*12c60*/  ULDC.64 UR6, c[0x0][0x280] ;  /* 0x0000a00000067ab9 */ /* 0x000fe20000000a00 */
[----:B------:R-:W3:Y:S04]  /*12c70*/  LDL R10, [R1+0x28] ;  /* 0x00002800010a7983 */ /* 0x000ee80000100800 */
[----:B01----:R-:W3:Y:S01]  /*12c80*/  LDL R9, [R1+0x4c] ;  /* 0x00004c0001097983 */ /* 0x003ee20000100800 */
[----:B--2---:R-:W0:Y:S01]  /*12c90*/  S2R R2, SR_TID.X ;  /* 0x0000000000027919 */ /* 0x004e220000002100 */
[----:B------:R-:W1:Y:S02]  /*12ca0*/  S2R R0, SR_TID.X ;  /* 0x0000000000007919 */ /* 0x000e640000002100 */
[----:B------:R-:W2:Y:S04]  /*12cb0*/  LDL R8, [R1+0x50] ;  /* 0x0000500001087983 */ /* 0x000ea80000100800 */
[----:B------:R-:W2:Y:S01]  /*12cc0*/  LDL R6, [R1+0x38] ;  /* 0x0000380001067983 */ /* 0x000ea20000100800 */
[----:B----4-:R-:W-:-:S13]  /*12cd0*/  ISETP.NE.AND P0, PT, R7, 0x1, PT ;  /* 0x000000010700780c */ /* 0x010fda0003f05270 */
[----:B------:R-:W4:Y:S01]  /*12ce0*/  @P0 LDC R3, c[0x0][0x450] ;  /* 0x00011400ff030b82 */ /* 0x000f220000000800 */
[----:B0-----:R-:W-:-:S04]  /*12cf0*/  LOP3.LUT R2, R2, 0x7f, RZ, 0xc0, !PT ;  /* 0x0000007f02027812 */ /* 0x001fc800078ec0ff */
[----:B------:R-:W-:Y:S01]  /*12d00*/  SHF.R.U32.HI R2, RZ, 0x3, R2 ;  /* 0x00000003ff027819 */ /* 0x000fe20000011602 */
[----:B-1----:R-:W-:-:S05]  /*12d10*/  IMAD.SHL.U32 R0, R0, 0x10, RZ ;  /* 0x0000001000007824 */ /* 0x002fca00078e00ff */
[----:B------:R-:W-:Y:S02]  /*12d20*/  LOP3.LUT R0, R2, 0x70, R0, 0xf8, !PT ;  /* 0x0000007002007812 */ /* 0x000fe400078ef800 */
[----:B------:R-:W0:Y:S03]  /*12d30*/  @P0 LDC R2, c[0x0][0x44c] ;  /* 0x00011300ff020b82 */ /* 0x000e260000000800 */
[----:B------:R-:W-:-:S04]  /*12d40*/  IMAD R5, R17, 0x40, R0 ;  /* 0x0000004011057824 */ /* 0x000fc800078e0200 */
[----:B------:R-:W-:Y:S01]  /*12d50*/  IMAD.MOV.U32 R0, RZ, RZ, R5 ;  /* 0x000000ffff007224 */ /* 0x000fe200078e0005 */
[----:B------:R1:W-:Y:S01]  /*12d60*/  STL [R1+0x24], R5 ;  /* 0x0000240501007387 */ /* 0x0003e20000100800 */
[----:B0-----:R-:W-:-:S05]  /*12d70*/  @P0 IMAD.HI.U32 R2, R5, R2, RZ ;  /* 0x0000000205020227 */ /* 0x001fca00078e00ff */
[----:B----4-:R-:W-:Y:S01]  /*12d80*/  @P0 SHF.R.U32.HI R0, RZ, R3, R2 ;  /* 0x00000003ff000219 */ /* 0x010fe20000011602 */
[----:B---3--:R-:W-:-:S04]  /*12d90*/  IMAD R2, R4, UR4, RZ ;  /* 0x0000000404027c24 */ /* 0x008fc8000f8e02ff */
        /* <DEDUP_REMOVED lines=10> */
[----:B--2---:R-:W-:Y:S02]  /*12e40*/  IMAD R4, R8, UR4, RZ ;  /* 0x0000000408047c24 */ /* 0x004fe4000f8e02ff */
[----:B------:R-:W2:Y:S01]  /*12e50*/  S2R R8, SR_TID.X ;  /* 0x0000000000087919 */ /* 0x000ea20000002100 */
        /* <DEDUP_REMOVED lines=13> */
[----:B--2---:R-:W-:Y:S02]  /*12f30*/  IMAD.SHL.U32 R10, R8, 0x8, RZ ;  /* 0x00000008080a7824 */ /* 0x004fe400078e00ff */
[----:B------:R-:W-:Y:S02]  /*12f40*/  IMAD R6, R6, UR4, RZ ;  /* 0x0000000406067c24 */ /* 0x000fe4000f8e02ff */
[----:B-1----:R-:W-:Y:S01]  /*12f50*/  IMAD.WIDE.U32 R4, R0, UR4, R2 ;  /* 0x0000000400047c25 */ /* 0x002fe2000f8e0002 */
        /* <DEDUP_REMOVED lines=47> */
.L_x_8744:
        /* <DEDUP_REMOVED lines=12> */
.L_x_8611:
        /* <DEDUP_REMOVED lines=38> */
.L_x_8613:
[----:B------:R-:W-:Y:S05]  /*13570*/  BSYNC B6 ;  /* 0x0000000000067941 */ /* 0x000fea0003800000 */
.L_x_8612:
        /* <DEDUP_REMOVED lines=188> */
.L_x_8754:
        /* <DEDUP_REMOVED lines=31> */
.L_x_8616:
[----:B------:R-:W-:Y:S05]  /*14330*/  BSYNC B0 ;  /* 0x0000000000007941 */ /* 0x000fea0003800000 */
.L_x_8615:
[----:B--2---:R2:W5:Y:S01]  /*14340*/  LDL R0, [R1+0x4] ;  /* 0x0000040001007983 */ /* 0x0045620000100800 */
[----:B------:R-:W-:Y:S01]  /*14350*/  PLOP3.LUT P0, PT, PT, PT, PT, 0x80, 0x0 ;  /* 0x000000000000781c */ /* 0x000fe20003f0f070 */
[----:B------:R-:W-:-:S12]  /*14360*/  NOP ;  /* 0x0000000000007918 */ /* 0x000fd80000000000 */
.L_x_8617:
        /* <DEDUP_REMOVED lines=19> */
.L_x_8755:
[----:B------:R-:W-:Y:S05]  /*144a0*/  BSYNC B0 ;  /* 0x0000000000007941 */ /* 0x000fea0003800000 */
.L_x_8618:
        /* <DEDUP_REMOVED lines=16> */
.L_x_8756:
[----:B------:R-:W-:Y:S05]  /*145b0*/  BSYNC B1 ;  /* 0x0000000000017941 */ /* 0x000fea0003800000 */
.L_x_8622:
        /* <DEDUP_REMOVED lines=9> */
.L_x_8625:
[----:B------:R-:W-:Y:S05]  /*14650*/  BSYNC B1 ;  /* 0x0000000000017941 */ /* 0x000fea0003800000 */
.L_x_8624:
[----:B------:R-:W3:Y:S04]  /*14660*/  LDL R5, [R1+0x20] ;  /* 0x0000200001057983 */ /* 0x000ee80000100800 */
[----:B------:R-:W3:Y:S04]  /*14670*/  LDL.LU R3, [R1+0x2c] ;  /* 0x00002c0001037983 */ /* 0x000ee80000300800 */
[----:B------:R-:W4:Y:S04]  /*14680*/  LDL R4, [R1+0x4] ;  /* 0x0000040001047983 */ /* 0x000f280000100800 */
[----:B0-----:R-:W4:Y:S01]  /*14690*/  LDL R2, [R1+0xc] ;  /* 0x00000c0001027983 */ /* 0x001f220000100800 */
        /* <DEDUP_REMOVED lines=8> */
[----:B----4-:R-:W-:-:S04]  /*14720*/  IMAD R2, R2, 0x10000, R4 ;  /* 0x0001000002027824 */ /* 0x010fc800078e0204 */
[----:B------:R-:W-:-:S07]  /*14730*/  VIADD R4, R2, 0x400 ;  /* 0x0000040002047836 */ /* 0x000fce0000000000 */
.L_x_8626:
        /* <DEDUP_REMOVED lines=16> */
.L_x_8627:
        /* <DEDUP_REMOVED lines=16> */
.L_x_8628:
        /* <DEDUP_REMOVED lines=16> */
.L_x_8629:
        /* <DEDUP_REMOVED lines=16> */
.L_x_8630:
        /* <DEDUP_REMOVED lines=16> */
.L_x_8631:
        /* <DEDUP_REMOVED lines=16> */
.L_x_8632:
        /* <DEDUP_REMOVED lines=16> */
.L_x_8633:
        /* <DEDUP_REMOVED lines=11> */
.L_x_8621:
[----:B------:R-:W-:Y:S05]  /*14ef0*/  BSYNC B0 ;  /* 0x0000000000007941 */ /* 0x000fea0003800000 */
.L_x_8620:
[----:B-1----:R-:W3:Y:S01]  /*14f00*/  LDL R4, [R1+0x30] ;  /* 0x0000300001047983 */ /* 0x002ee20000100800 */
[----:B------:R-:W-:Y:S01]  /*14f10*/  BSSY B0, `(.L_x_8634) ;  /* 0x00002ca000007945 */ /* 0x000fe20003800000 */
[----:B---3--:R-:W-:-:S13]  /*14f20*/  ISETP.GE.AND P0, PT, R4, 0x2, PT ;  /* 0x000000020400780c */ /* 0x008fda0003f06270 */
[----:B------:R-:W-:Y:S05]  /*14f30*/  @!P0 BRA `(.L_x_8635) ;  /* 0x0000002c001c8947 */ /* 0x000fea0003800000 */
[C---:B------:R-:W-:Y:S01]  /*14f40*/  LOP3.LUT R0, R4.reuse, 0x1, RZ, 0xc0, !PT ;  /* 0x0000000104007812 */ /* 0x040fe200078ec0ff */
[----:B------:R-:W-:Y:S01]  /*14f50*/  VIADD R4, R4, 0xfffffffe ;  /* 0xfffffffe04047836 */ /* 0x000fe20000000000 */
[----:B------:R-:W-:Y:S02]  /*14f60*/  BSSY B2, `(.L_x_8636) ;  /* 0x00000f0000027945 */ /* 0x000fe40003800000 */
[----:B------:R-:W-:Y:S01]  /*14f70*/  ISETP.NE.U32.AND P0, PT, R0, 0x1, PT ;  /* 0x000000010000780c */ /* 0x000fe20003f05070 */
[----:B------:R-:W-:-:S12]  /*14f80*/  IMAD.MOV.U32 R0, RZ, RZ, R4 ;  /* 0x000000ffff007224 */ /* 0x000fd800078e0004 */
[----:B------:R-:W-:Y:S05]  /*14f90*/  @!P0 BRA `(.L_x_8637) ;  /* 0x0000000c00b08947 */ /* 0x000fea0003800000 */
        /* <DEDUP_REMOVED lines=38> */
.L_x_8640:
        /* <DEDUP_REMOVED lines=9> */
.L_x_8757:
[----:B------:R-:W-:Y:S05]  /*15290*/  BSYNC B3 ;  /* 0x0000000000037941 */ /* 0x000fea0003800000 */
.L_x_8641:
        /* <DEDUP_REMOVED lines=9> */
.L_x_8644:
[----:B------:R-:W-:Y:S05]  /*15330*/  BSYNC B3 ;  /* 0x0000000000037941 */ /* 0x000fea0003800000 */
.L_x_8643:
[----:B------:R-:W3:Y:S04]  /*15340*/  LDL R7, [R1+0x4] ;  /* 0x0000040001077983 */ /* 0x000ee80000100800 */
[----:B------:R-:W3:Y:S04]  /*15350*/  LDL R5, [R1+0xc] ;  /* 0x00000c0001057983 */ /* 0x000ee80000100800 */
[----:B------:R-:W4:Y:S01]  /*15360*/  LDL R6, [R1+0x20] ;  /* 0x0000200001067983 */ /* 0x000f220000100800 */
[----:B0-----:R-:W-:Y:S01]  /*15370*/  IMAD.MOV.U32 R8, RZ, RZ, RZ ;  /* 0x000000ffff087224 */ /* 0x001fe200078e00ff */
        /* <DEDUP_REMOVED lines=10> */
.L_x_8645:
        /* <DEDUP_REMOVED lines=14> */
.L_x_8758:
[----:B------:R-:W-:Y:S05]  /*15500*/  BSYNC B3 ;  /* 0x0000000000037941 */ /* 0x000fea0003800000 */
.L_x_8646:
        /* <DEDUP_REMOVED lines=11> */
.L_x_8649:
[----:B------:R-:W-:Y:S05]  /*155c0*/  BSYNC B3 ;  /* 0x0000000000037941 */ /* 0x000fea0003800000 */
.L_x_8648:
        /* <DEDUP_REMOVED lines=11> */
.L_x_8650:
        /* <DEDUP_REMOVED lines=16> */
.L_x_8651:
        /* <DEDUP_REMOVED lines=16> */
.L_x_8652:
        /* <DEDUP_REMOVED lines=16> */
.L_x_8653:
        /* <DEDUP_REMOVED lines=16> */
.L_x_8654:
        /* <DEDUP_REMOVED lines=16> */
.L_x_8655:
        /* <DEDUP_REMOVED lines=16> */
.L_x_8656:
        /* <DEDUP_REMOVED lines=16> */
.L_x_8657:
        /* <DEDUP_REMOVED lines=11> */
.L_x_8639:
[----:B------:R-:W-:Y:S05]  /*15e30*/  BSYNC B1 ;  /* 0x0000000000017941 */ /* 0x000fea0003800000 */
.L_x_8638:
[----:B------:R-:W3:Y:S02]  /*15e40*/  LDL.LU R5, [R1+0x30] ;  /* 0x0000300001057983 */ /* 0x000ee40000300800 */
[----:B---3--:R-:W-:-:S07]  /*15e50*/  VIADD R0, R5, 0xfffffffd ;  /* 0xfffffffd05007836 */ /* 0x008fce0000000000 */
.L_x_8637:
[----:B------:R-:W-:Y:S05]  /*15e60*/  BSYNC B2 ;  /* 0x0000000000027941 */ /* 0x000fea0003800000 */
.L_x_8636:
[----:B------:R-:W-:-:S13]  /*15e70*/  ISETP.NE.AND P0, PT, R4, RZ, PT ;  /* 0x000000ff0400720c */ /* 0x000fda0003f05270 */
[----:B------:R-:W-:Y:S05]  /*15e80*/  @!P0 BRA `(.L_x_8635) ;  /* 0x0000001c00488947 */ /* 0x000fea0003800000 */
.L_x_8698:
        /* <DEDUP_REMOVED lines=13> */
[----:B0-----:R-:W-:Y:S01]  /*15f60*/  IMAD.MOV.U32 R8, RZ, RZ, R0 ;  /* 0x000000ffff087224 */ /* 0x001fe200078e0000 */
        /* <DEDUP_REMOVED lines=23> */
.L_x_8660:
        /* <DEDUP_REMOVED lines=9> */
.L_x_8759:
[----:B------:R-:W-:Y:S05]  /*16170*/  BSYNC B2 ;  /* 0x0000000000027941 */ /* 0x000fea0003800000 */
.L_x_8661:
        /* <DEDUP_REMOVED lines=9> */
.L_x_8664:
[----:B------:R-:W-:Y:S05]  /*16210*/  BSYNC B2 ;  /* 0x0000000000027941 */ /* 0x000fea0003800000 */
.L_x_8663:
        /* <DEDUP_REMOVED lines=13> */
.L_x_8665:
        /* <DEDUP_REMOVED lines=14> */
.L_x_8760:
[----:B------:R-:W-:Y:S05]  /*163d0*/  BSYNC B2 ;  /* 0x0000000000027941 */ /* 0x000fea0003800000 */
.L_x_8666:
        /* <DEDUP_REMOVED lines=11> */
.L_x_8669:
[----:B------:R-:W-:Y:S05]  /*16490*/  BSYNC B2 ;  /* 0x0000000000027941 */ /* 0x000fea0003800000 */
.L_x_8668:
        /* <DEDUP_REMOVED lines=10> */
.L_x_8670:
        /* <DEDUP_REMOVED lines=16> */
.L_x_8671:
        /* <DEDUP_REMOVED lines=16> */
.L_x_8672:
        /* <DEDUP_REMOVED lines=16> */
.L_x_8673:
        /* <DEDUP_REMOVED lines=16> */
.L_x_8674:
        /* <DEDUP_REMOVED lines=16> */
.L_x_8675:
        /* <DEDUP_REMOVED lines=16> */
.L_x_8676:
        /* <DEDUP_REMOVED lines=16> */
.L_x_8677:
        /* <DEDUP_REMOVED lines=11> */
.L_x_8659:
[----:B------:R-:W-:Y:S05]  /*16cf0*/  BSYNC B1 ;  /* 0x0000000000017941 */ /* 0x000fea0003800000 */
.L_x_8658:
[----:B------:R-:W3:Y:S01]  /*16d00*/  LDL R2, [R1+0x8] ;  /* 0x0000080001027983 */ /* 0x000ee20000100800 */
[----:B------:R-:W-:Y:S01]  /*16d10*/  VIADD R7, R7, 0x1 ;  /* 0x0000000107077836 */ /* 0x000fe20000000000 */
[----:B------:R-:W-:Y:S04]  /*16d20*/  BSSY B1, `(.L_x_8678) ;  /* 0x00000e5000017945 */ /* 0x000fe80003800000 */
[----:B------:R-:W-:-:S04]  /*16d30*/  ISETP.NE.AND P0, PT, R7, 0x2, PT ;  /* 0x000000020700780c */ /* 0x000fc80003f05270 */
[----:B0-----:R-:W-:Y:S02]  /*16d40*/  SEL R9, R7, RZ, P0 ;  /* 0x000000ff07097207 */ /* 0x001fe40000000000 */
        /* <DEDUP_REMOVED lines=31> */
.L_x_8680:
        /* <DEDUP_REMOVED lines=9> */
.L_x_8761:
[----:B------:R-:W-:Y:S05]  /*16fd0*/  BSYNC B2 ;  /* 0x0000000000027941 */ /* 0x000fea0003800000 */
.L_x_8681:
        /* <DEDUP_REMOVED lines=9> */
.L_x_8684:
[----:B------:R-:W-:Y:S05]  /*17070*/  BSYNC B2 ;  /* 0x0000000000027941 */ /* 0x000fea0003800000 */
.L_x_8683:
        /* <DEDUP_REMOVED lines=14> */
.L_x_8685:
        /* <DEDUP_REMOVED lines=14> */
.L_x_8762:
[----:B------:R-:W-:Y:S05]  /*17240*/  BSYNC B2 ;  /* 0x0000000000027941 */ /* 0x000fea0003800000 */
.L_x_8686:
        /* <DEDUP_REMOVED lines=11> */
.L_x_8689:
[----:B------:R-:W-:Y:S05]  /*17300*/  BSYNC B2 ;  /* 0x0000000000027941 */ /* 0x000fea0003800000 */
.L_x_8688:
        /* <DEDUP_REMOVED lines=11> */
.L_x_8690:
        /* <DEDUP_REMOVED lines=16> */
.L_x_8691:
        /* <DEDUP_REMOVED lines=16> */
.L_x_8692:
        /* <DEDUP_REMOVED lines=16> */
.L_x_8693:
        /* <DEDUP_REMOVED lines=16> */
.L_x_8694:
        /* <DEDUP_REMOVED lines=16> */
.L_x_8695:
        /* <DEDUP_REMOVED lines=16> */
.L_x_8696:
        /* <DEDUP_REMOVED lines=16> */
.L_x_8697:
        /* <DEDUP_REMOVED lines=11> */
.L_x_8679:
[----:B------:R-:W-:Y:S05]  /*17b70*/  BSYNC B1 ;  /* 0x0000000000017941 */ /* 0x000fea0003800000 */
.L_x_8678:
[C---:B------:R-:W-:Y:S01]  /*17b80*/  ISETP.GT.AND P0, PT, R0.reuse, 0x1, PT ;  /* 0x000000010000780c */ /* 0x040fe20003f04270 */
[----:B------:R-:W-:-:S12]  /*17b90*/  VIADD R0, R0, 0xfffffffe ;  /* 0xfffffffe00007836 */ /* 0x000fd80000000000 */
[----:B------:R-:W-:Y:S05]  /*17ba0*/  @P0 BRA `(.L_x_8698) ;  /* 0xffffffe000b80947 */ /* 0x000fea000383ffff */
.L_x_8635:
[----:B------:R-:W-:Y:S05]  /*17bb0*/  BSYNC B0 ;  /* 0x0000000000007941 */ /* 0x000fea0003800000 */
.L_x_8634:
        /* <DEDUP_REMOVED lines=24> */
.L_x_8700:
[----:B------:R-:W-:Y:S05]  /*17d40*/  BSYNC B0 ;  /* 0x0000000000007941 */ /* 0x000fea0003800000 */
.L_x_8699:
[----:B------:R-:W-:-:S05]  /*17d50*/  SEL R0, R0, RZ, P0 ;  /* 0x000000ff00007207 */ /* 0x000fca0000000000 */
[----:B------:R3:W-:Y:S02]  /*17d60*/  STL [R1+0xc], R0 ;  /* 0x00000c0001007387 */ /* 0x0007e40000100800 */
.L_x_8596:
[----:B------:R-:W-:Y:S05]  /*17d70*/  BSYNC B7 ;  /* 0x0000000000077941 */ /* 0x000fea0003800000 */
.L_x_8594:
        /* <DEDUP_REMOVED lines=13> */
.L_x_8701:
        /* <DEDUP_REMOVED lines=36> */
.L_x_8772:
[----:B------:R-:W-:Y:S02]  /*18090*/  ULDC UR4, c[0x0][0xd38] ;  /* 0x00034e0000047ab9 */ /* 0x000fe40000000800 */
[----:B------:R-:W-:-:S04]  /*180a0*/  IMAD.U32 R4, RZ, RZ, UR4 ;  /* 0x00000004ff047e24 */ /* 0x000fc8000f8e00ff */
[----:B---3--:R-:W-:-:S04]  /*180b0*/  IMAD R16, R16, R4, RZ ;  /* 0x0000000410107224 */ /* 0x008fc800078e02ff */
[----:B------:R-:W-:-:S05]  /*180c0*/  IMAD.IADD R5, R5, 0x1, R16 ;  /* 0x0000000105057824 */ /* 0x000fca00078e0210 */
[----:B------:R-:W-:-:S13]  /*180d0*/  ISETP.GT.AND P6, PT, R5, R0, PT ;  /* 0x000000000500720c */ /* 0x000fda0003fc4270 */
[----:B------:R-:W-:Y:S05]  /*180e0*/  @P6 BRA `(.L_x_8704) ;  /* 0x00000000009c6947 */ /* 0x000fea0003800000 */
.L_x_8709:
        /* <DEDUP_REMOVED lines=14> */
.L_x_8707:
[----:B------:R-:W-:Y:S05]  /*181d0*/  BSYNC B0 ;  /* 0x0000000000007941 */ /* 0x000fea0003800000 */
.L_x_8706:
        /* <DEDUP_REMOVED lines=18> */
.L_x_8780:
[----:B------:R-:W-:Y:S02]  /*18300*/  ULDC UR4, c[0x0][0xd38] ;  /* 0x00034e0000047ab9 */ /* 0x000fe40000000800 */
[----:B------:R-:W-:-:S04]  /*18310*/  IMAD.U32 R4, RZ, RZ, UR4 ;  /* 0x00000004ff047e24 */ /* 0x000fc8000f8e00ff */
[----:B---3--:R-:W-:-:S04]  /*18320*/  IMAD R16, R16, R4, RZ ;  /* 0x0000000410107224 */ /* 0x008fc800078e02ff */
[----:B------:R-:W-:-:S05]  /*18330*/  IMAD.IADD R5, R16, 0x1, R5 ;  /* 0x0000000110057824 */ /* 0x000fca00078e0205 */
[----:B------:R-:W-:-:S13]  /*18340*/  ISETP.GT.AND P6, PT, R5, R0, PT ;  /* 0x000000000500720c */ /* 0x000fda0003fc4270 */
[----:B------:R-:W-:Y:S05]  /*18350*/  @!P6 BRA `(.L_x_8709) ;  /* 0xfffffffc0064e947 */ /* 0x000fea000383ffff */
.L_x_8704:
        /* <DEDUP_REMOVED lines=8> */
.L_x_8784:
[----:B------:R-:W-:Y:S01]  /*183e0*/  ISETP.NE.AND P0, PT, R5, RZ, PT ;  /* 0x000000ff0500720c */ /* 0x000fe20003f05270 */
[----:B------:R-:W-:-:S12]  /*183f0*/  IMAD.MOV.U32 R5, RZ, RZ, RZ ;  /* 0x000000ffff057224 */ /* 0x000fd800078e00ff */
[----:B------:R-:W-:Y:S05]  /*18400*/  @!P0 BRA `(.L_x_8711) ;  /* 0x0000000000148947 */ /* 0x000fea0003800000 */
[----:B------:R-:W-:Y:S01]  /*18410*/  UMOV UR4, 0xffffffff ;  /* 0xffffffff00047882 */ /* 0x000fe20000000000 */
[----:B------:R-:W-:Y:S02]  /*18420*/  VIADD R12, R6, 0xffffffff ;  /* 0xffffffff060c7836 */ /* 0x000fe40000000000 */
[----:B------:R-:W-:Y:S05]  /*18430*/  BRA.DIV UR4, `(.L_x_8712) ;  /* 0x0000002a049c7947 */ /* 0x000fea000b800000 */
[----:B-1----:R1:W0:Y:S02]  /*18440*/  SHFL.IDX PT, R3, R3, R12, 0x1f ;  /* 0x00001f0c03037589 */ /* 0x00222400000e0000 */
.L_x_8787:
[----:B0-----:R-:W-:-:S07]  /*18450*/  IMAD.MOV.U32 R5, RZ, RZ, R3 ;  /* 0x000000ffff057224 */ /* 0x001fce00078e0003 */
.L_x_8711:
        /* <DEDUP_REMOVED lines=66> */
.L_x_8705:
[----:B------:R-:W-:Y:S01]  /*18880*/  UMOV UR4, URZ ;  /* 0x0000003f00047c82 */ /* 0x000fe20008000000 */
[----:B------:R-:W-:Y:S01]  /*18890*/  UMOV UR5, URZ ;  /* 0x0000003f00057c82 */ /* 0x000fe20008000000 */
[----:B------:R-:W-:Y:S01]  /*188a0*/  ULDC UR6, c[0x0][0xd3c] ;  /* 0x00034f0000067ab9 */ /* 0x000fe20000000800 */
[----:B------:R-:W-:Y:S02]  /*188b0*/  IMAD.MOV.U32 R16, RZ, RZ, R0 ;  /* 0x000000ffff107224 */ /* 0x000fe400078e0000 */
[----:B------:R-:W-:Y:S02]  /*188c0*/  IMAD.U32 R17, RZ, RZ, UR4 ;  /* 0x00000004ff117e24 */ /* 0x000fe4000f8e00ff */
[----:B------:R-:W-:Y:S02]  /*188d0*/  IMAD.U32 R18, RZ, RZ, UR5 ;  /* 0x00000005ff127e24 */ /* 0x000fe4000f8e00ff */
[----:B------:R-:W-:-:S07]  /*188e0*/  IMAD.U32 R19, RZ, RZ, UR6 ;  /* 0x00000006ff137e24 */ /* 0x000fce000f8e00ff */
.L_x_8713:
        /* <DEDUP_REMOVED lines=12> */
.L_x_8702:
[----:B------:R-:W-:Y:S02]  /*189b0*/  ULDC UR4, c[0x0][0xd3c] ;  /* 0x00034f0000047ab9 */ /* 0x000fe40000000800 */
[----:B----4-:R-:W-:-:S13]  /*189c0*/  ISETP.GE.AND P0, PT, R19, UR4, PT ;  /* 0x0000000413007c0c */ /* 0x010fda000bf06270 */
[----:B------:R-:W-:Y:S05]  /*189d0*/  @!P0 BRA `(.L_x_8714) ;  /* 0xffffff8c00a08947 */ /* 0x000fea000383ffff */
[----:B------:R-:W-:Y:S05]  /*189e0*/  BSYNC B8 ;  /* 0x0000000000087941 */ /* 0x000fea0003800000 */
.L_x_8590:
        /* <DEDUP_REMOVED lines=12> */
.L_x_8788:
[----:B------:R-:W-:Y:S05]  /*18ab0*/  BSYNC B0 ;  /* 0x0000000000007941 */ /* 0x000fea0003800000 */
.L_x_8715:
[----:B------:R-:W-:-:S03]  /*18ac0*/  UMOV UR4, 0xffffffff ;  /* 0xffffffff00047882 */ /* 0x000fc60000000000 */
[----:B------:R-:W-:Y:S05]  /*18ad0*/  BRA.DIV UR4, `(.L_x_8717) ;  /* 0x0000002604307947 */ /* 0x000fea000b800000 */
[----:B------:R-:W1:Y:S02]  /*18ae0*/  S2R R2, SR_TID.X ;  /* 0x0000000000027919 */ /* 0x000e640000002100 */
[----:B-1----:R-:W-:-:S04]  /*18af0*/  SHF.R.U32.HI R2, RZ, 0x5, R2 ;  /* 0x00000005ff027819 */ /* 0x002fc80000011602 */
[----:B------:R-:W-:-:S05]  /*18b00*/  LOP3.LUT R2, R2, 0x3, RZ, 0xc0, !PT ;  /* 0x0000000302027812 */ /* 0x000fca00078ec0ff */
[----:B------:R1:W3:Y:S02]  /*18b10*/  SHFL.IDX PT, R14, R2, RZ, 0x1f ;  /* 0x00001fff020e7589 */ /* 0x0002e400000e0000 */
.L_x_8791:
[----:B---3--:R-:W-:Y:S01]  /*18b20*/  ISETP.NE.AND P0, PT, R14, RZ, PT ;  /* 0x000000ff0e00720c */ /* 0x008fe20003f05270 */
[----:B------:R-:W-:-:S12]  /*18b30*/  BSSY B0, `(.L_x_8718) ;  /* 0x0000027000007945 */ /* 0x000fd80003800000 */
[----:B------:R-:W-:Y:S05]  /*18b40*/  @P0 BRA `(.L_x_8719) ;  /* 0x0000000000940947 */ /* 0x000fea0003800000 */
[----:B------:R-:W-:-:S03]  /*18b50*/  UMOV UR4, 0xffffffff ;  /* 0xffffffff00047882 */ /* 0x000fc60000000000 */
[----:B------:R-:W-:Y:S05]  /*18b60*/  BRA.DIV UR4, `(.L_x_8720) ;  /* 0x0000002604407947 */ /* 0x000fea000b800000 */
[----:B------:R-:W-:-:S13]  /*18b70*/  ELECT P6, URZ, PT ;  /* 0x00000000003f782f */ /* 0x000fda00038c0000 */
.L_x_8794:
[----:B------:R-:W-:Y:S05]  /*18b80*/  @!P6 BRA `(.L_x_8719) ;  /* 0x000000000084e947 */ /* 0x000fea0003800000 */
[----:B------:R-:W-:-:S06]  /*18b90*/  ULOP3.LUT UR4, UR36, 0x2, URZ, 0xfc, !UPT ;  /* 0x0000000224047892 */ /* 0x000fcc000f8efc3f */
[----:B-1----:R-:W-:-:S05]  /*18ba0*/  IMAD.U32 R2, RZ, RZ, UR4 ;  /* 0x00000004ff027e24 */ /* 0x002fca000f8e00ff */
[----:B------:R-:W-:-:S13]  /*18bb0*/  ISETP.NE.AND P2, PT, R2, 0x3, PT ;  /* 0x000000030200780c */ /* 0x000fda0003f45270 */
[----:B------:R-:W-:Y:S05]  /*18bc0*/  @!P2 BRA `(.L_x_8721) ;  /* 0x000000000004a947 */ /* 0x000fea0003800000 */
[----:B------:R-:W-:Y:S01]  /*18bd0*/  BPT.TRAP 0x1 ;  /* 0x000000040000795c */ /* 0x000fe20000300000 */
.L_x_8721:
[----:B0-----:R-:W3:Y:S04]  /*18be0*/  LDL R3, [R1+0xc] ;  /* 0x00000c0001037983 */ /* 0x001ee80000100800 */
[----:B--2---:R-:W2:Y:S01]  /*18bf0*/  LDL.LU R7, [R1+0x18] ;  /* 0x0000180001077983 */ /* 0x004ea20000300800 */
        /* <DEDUP_REMOVED lines=12> */
.L_x_8795:
[----:B------:R-:W1:Y:S02]  /*18cc0*/  SYNCS.PHASECHK.TRANS64.TRYWAIT P0, [R7+URZ], R2 ;  /* 0x00000002070075a7 */ /* 0x000e64000800017f */
[----:B-1----:R-:W-:Y:S05]  /*18cd0*/  @!P0 BRA `(.L_x_8723) ;  /* 0x0000002400188947 */ /* 0x002fea0003800000 */
.L_x_8796:
[----:B------:R-:W-:Y:S05]  /*18ce0*/  @!P2 BRA `(.L_x_8724) ;  /* 0x000000000004a947 */ /* 0x000fea0003800000 */
[----:B------:R-:W-:Y:S01]  /*18cf0*/  BPT.TRAP 0x1 ;  /* 0x000000040000795c */ /* 0x000fe20000300000 */
.L_x_8724:
[----:B------:R-:W2:Y:S01]  /*18d00*/  LDL.LU R4, [R1+0xc] ;  /* 0x00000c0001047983 */ /* 0x000ea20000300800 */
[----:B------:R-:W-:-:S04]  /*18d10*/  VIADD R0, R0, 0x38860 ;  /* 0x0003886000007836 */ /* 0x000fc80000000000 */
[----:B--2---:R-:W-:-:S04]  /*18d20*/  IMAD R4, R4, 0x8, R0 ;  /* 0x0000000804047824 */ /* 0x004fc800078e0200 */
[----:B------:R-:W2:Y:S02]  /*18d30*/  SYNCS.PHASECHK.TRANS64.TRYWAIT P0, [R4+URZ], R5 ;  /* 0x00000005040075a7 */ /* 0x000ea4000800017f */
[----:B--2---:R-:W-:Y:S05]  /*18d40*/  @!P0 BRA `(.L_x_8725) ;  /* 0x0000002400108947 */ /* 0x004fea0003800000 */
.L_x_8797:
[----:B------:R-:W-:-:S07]  /*18d50*/  IMAD R3, R3, 0x8, R0 ;  /* 0x0000000803037824 */ /* 0x000fce00078e0200 */
.L_x_8726:
[----:B---3--:R3:W4:Y:S02]  /*18d60*/  SYNCS.PHASECHK.TRANS64.TRYWAIT P0, [R3+URZ], R2 ;  /* 0x00000002030075a7 */ /* 0x008724000800017f */
[----:B----4-:R-:W-:Y:S05]  /*18d70*/  @!P0 NANOSLEEP.SYNCS 0x989680 ;  /* 0x009896800000895d */ /* 0x010fea0003900000 */
[----:B------:R-:W4:Y:S02]  /*18d80*/  @!P0 SYNCS.PHASECHK.TRANS64 P0, [R3+URZ], R2 ;  /* 0x00000002030085a7 */ /* 0x000f24000800007f */
[----:B----4-:R-:W-:Y:S05]  /*18d90*/  @!P0 BRA `(.L_x_8726) ;  /* 0xfffffffc00f08947 */ /* 0x010fea000383ffff */
.L_x_8719:
[----:B------:R-:W-:Y:S05]  /*18da0*/  BSYNC B0 ;  /* 0x0000000000007941 */ /* 0x000fea0003800000 */
.L_x_8718:
[----:B------:R-:W-:Y:S05]  /*18db0*/  EXIT ;  /* 0x000000000000794d */ /* 0x000fea0003800000 */
.L_x_8538:
[----:B0-----:R0:W1:Y:S02]  /*18dc0*/  SYNCS.PHASECHK.TRANS64.TRYWAIT P1, [R17+URZ+0x38800], R4 ;  /* 0x03880004110075a7 */ /* 0x001064000802017f */
[----:B-1----:R-:W-:Y:S05]  /*18dd0*/  @!P1 NANOSLEEP.SYNCS 0x989680 ;  /* 0x009896800000995d */ /* 0x002fea0003900000 */
[----:B------:R-:W1:Y:S02]  /*18de0*/  @!P1 SYNCS.PHASECHK.TRANS64 P1, [R17+URZ+0x38800], R4 ;  /* 0x03880004110095a7 */ /* 0x000e64000802007f */
[----:B-1----:R-:W-:Y:S05]  /*18df0*/  @!P1 BRA `(.L_x_8538) ;  /* 0xfffffffc00f09947 */ /* 0x002fea000383ffff */
[----:B------:R-:W-:Y:S05]  /*18e00*/  BRA `(.L_x_8727) ;  /* 0xfffffea800f07947 */ /* 0x000fea000383ffff */
.L_x_8542:
[----:B--2---:R2:W3:Y:S02]  /*18e10*/  SYNCS.PHASECHK.TRANS64.TRYWAIT P1, [R5+URZ+0x38830], R8 ;  /* 0x03883008050075a7 */ /* 0x0044e4000802017f */
[----:B---3--:R-:W-:Y:S05]  /*18e20*/  @!P1 NANOSLEEP.SYNCS 0x989680 ;  /* 0x009896800000995d */ /* 0x008fea0003900000 */
[----:B------:R-:W3:Y:S02]  /*18e30*/  @!P1 SYNCS.PHASECHK.TRANS64 P1, [R5+URZ+0x38830], R8 ;  /* 0x03883008050095a7 */ /* 0x000ee4000802007f */
[----:B---3--:R-:W-:Y:S05]  /*18e40*/  @!P1 BRA `(.L_x_8542) ;  /* 0xfffffffc00f09947 */ /* 0x008fea000383ffff */
[----:B------:R-:W-:Y:S05]  /*18e50*/  BRA `(.L_x_8541) ;  /* 0xfffffeac00107947 */ /* 0x000fea000383ffff */
.L_x_8543:
[----:B---3--:R3:W4:Y:S02]  /*18e60*/  SYNCS.PHASECHK.TRANS64.TRYWAIT P1, [R17+URZ+0x38810], R4 ;  /* 0x03881004110075a7 */ /* 0x008724000802017f */
[----:B----4-:R-:W-:Y:S05]  /*18e70*/  @!P1 NANOSLEEP.SYNCS 0x989680 ;  /* 0x009896800000995d */ /* 0x010fea0003900000 */
[----:B------:R-:W4:Y:S02]  /*18e80*/  @!P1 SYNCS.PHASECHK.TRANS64 P1, [R17+URZ+0x38810], R4 ;  /* 0x03881004110095a7 */ /* 0x000f24000802007f */
[----:B----4-:R-:W-:Y:S05]  /*18e90*/  @!P1 BRA `(.L_x_8543) ;  /* 0xfffffffc00f09947 */ /* 0x010fea000383ffff */
[----:B------:R-:W-:Y:S05]  /*18ea0*/  BRA `(.L_x_8728) ;  /* 0xfffffeac009c7947 */ /* 0x000fea000383ffff */
.L_x_8547:
[----:B0-----:R0:W3:Y:S02]  /*18eb0*/  SYNCS.PHASECHK.TRANS64.TRYWAIT P1, [R5+URZ+0x38850], R8 ;  /* 0x03885008050075a7 */ /* 0x0010e4000802017f */
[----:B---3--:R-:W-:Y:S05]  /*18ec0*/  @!P1 NANOSLEEP.SYNCS 0x989680 ;  /* 0x009896800000995d */ /* 0x008fea0003900000 */
[----:B------:R-:W3:Y:S02]  /*18ed0*/  @!P1 SYNCS.PHASECHK.TRANS64 P1, [R5+URZ+0x38850], R8 ;  /* 0x03885008050095a7 */ /* 0x000ee4000802007f */
[----:B---3--:R-:W-:Y:S05]  /*18ee0*/  @!P1 BRA `(.L_x_8547) ;  /* 0xfffffffc00f09947 */ /* 0x008fea000383ffff */
[----:B------:R-:W-:Y:S05]  /*18ef0*/  BRA `(.L_x_8546) ;  /* 0xfffffeac00cc7947 */ /* 0x000fea000383ffff */
.L_x_8552:
[----:B-1----:R1:W2:Y:S02]  /*18f00*/  SYNCS.PHASECHK.TRANS64.TRYWAIT P3, [R9+URZ+0x38830], R8 ;  /* 0x03883008090075a7 */ /* 0x0022a4000806017f */
[----:B--2---:R-:W-:Y:S05]  /*18f10*/  @!P3 NANOSLEEP.SYNCS 0x989680 ;  /* 0x009896800000b95d */ /* 0x004fea0003900000 */
[----:B------:R-:W2:Y:S02]  /*18f20*/  @!P3 SYNCS.PHASECHK.TRANS64 P3, [R9+URZ+0x38830], R8 ;  /* 0x038830080900b5a7 */ /* 0x000ea4000806007f */
[----:B--2---:R-:W-:Y:S05]  /*18f30*/  @!P3 BRA `(.L_x_8552) ;  /* 0xfffffffc00f0b947 */ /* 0x004fea000383ffff */
[----:B------:R-:W-:Y:S05]  /*18f40*/  BRA `(.L_x_8551) ;  /* 0xfffffed800d47947 */ /* 0x000fea000383ffff */
.L_x_8556:
[----:B---3--:R3:W4:Y:S02]  /*18f50*/  SYNCS.PHASECHK.TRANS64.TRYWAIT P3, [R9+URZ+0x38850], R8 ;  /* 0x03885008090075a7 */ /* 0x008724000806017f */
[----:B----4-:R-:W-:Y:S05]  /*18f60*/  @!P3 NANOSLEEP.SYNCS 0x989680 ;  /* 0x009896800000b95d */ /* 0x010fea0003900000 */
[----:B------:R-:W4:Y:S02]  /*18f70*/  @!P3 SYNCS.PHASECHK.TRANS64 P3, [R9+URZ+0x38850], R8 ;  /* 0x038850080900b5a7 */ /* 0x000f24000806007f */
[----:B----4-:R-:W-:Y:S05]  /*18f80*/  @!P3 BRA `(.L_x_8556) ;  /* 0xfffffffc00f0b947 */ /* 0x010fea000383ffff */
[----:B------:R-:W-:Y:S05]  /*18f90*/  BRA `(.L_x_8555) ;  /* 0xfffffedc00307947 */ /* 0x000fea000383ffff */
.L_x_8562:
[----:B-1----:R1:W2:Y:S02]  /*18fa0*/  SYNCS.PHASECHK.TRANS64.TRYWAIT P1, [R9+URZ+0x38830], R8 ;  /* 0x03883008090075a7 */ /* 0x0022a4000802017f */
[----:B--2---:R-:W-:Y:S05]  /*18fb0*/  @!P1 NANOSLEEP.SYNCS 0x989680 ;  /* 0x009896800000995d */ /* 0x004fea0003900000 */
[----:B------:R-:W2:Y:S02]  /*18fc0*/  @!P1 SYNCS.PHASECHK.TRANS64 P1, [R9+URZ+0x38830], R8 ;  /* 0x03883008090095a7 */ /* 0x000ea4000802007f */
[----:B--2---:R-:W-:Y:S05]  /*18fd0*/  @!P1 BRA `(.L_x_8562) ;  /* 0xfffffffc00f09947 */ /* 0x004fea000383ffff */
[----:B------:R-:W-:Y:S05]  /*18fe0*/  BRA `(.L_x_8561) ;  /* 0xffffff1000407947 */ /* 0x000fea000383ffff */
.L_x_8566:
[----:B---3--:R3:W4:Y:S02]  /*18ff0*/  SYNCS.PHASECHK.TRANS64.TRYWAIT P1, [R9+URZ+0x38850], R8 ;  /* 0x03885008090075a7 */ /* 0x008724000802017f */
[----:B----4-:R-:W-:Y:S05]  /*19000*/  @!P1 NANOSLEEP.SYNCS 0x989680 ;  /* 0x009896800000995d */ /* 0x010fea0003900000 */
[----:B------:R-:W4:Y:S02]  /*19010*/  @!P1 SYNCS.PHASECHK.TRANS64 P1, [R9+URZ+0x38850], R8 ;  /* 0x03885008090095a7 */ /* 0x000f24000802007f */
[----:B----4-:R-:W-:Y:S05]  /*19020*/  @!P1 BRA `(.L_x_8566) ;  /* 0xfffffffc00f09947 */ /* 0x010fea000383ffff */
[----:B------:R-:W-:Y:S05]  /*19030*/  BRA `(.L_x_8565) ;  /* 0xffffff10009c7947 */ /* 0x000fea000383ffff */
.L_x_8602:
        /* <DEDUP_REMOVED lines=11> */
.L_x_8730:
[----:B------:R-:W-:Y:S05]  /*190f0*/  BSYNC B0 ;  /* 0x0000000000007941 */ /* 0x000fea0003800000 */
.L_x_8729:
[----:B------:R-:W-:Y:S05]  /*19100*/  BRA `(.L_x_8731) ;  /* 0xffffff9000e87947 */ /* 0x000fea000383ffff */
.L_x_8604:
[----:B------:R-:W-:Y:S01]  /*19110*/  BSSY B0, `(.L_x_8732) ;  /* 0x0000006000007945 */ /* 0x000fe20003800000 */
[----:B------:R-:W-:-:S07]  /*19120*/  IMAD.MOV.U32 R15, RZ, RZ, -0x1 ;  /* 0xffffffffff0f7424 */ /* 0x000fce00078e00ff */
[----:B01-3--:R-:W-:Y:S05]  /*19130*/  WARPSYNC.COLLECTIVE R15, `(.L_x_8733) ;  /* 0x000000000f0c7348 */ /* 0x00bfea0003c00000 */
[----:B------:R-:W-:Y:S02]  /*19140*/  ELECT P6, UR62, PT ;  /* 0x00000000003e782f */ /* 0x000fe400038c0000 */
[----:B------:R-:W-:Y:S01]  /*19150*/  MOV R14, UR62 ;  /* 0x0000003e000e7c02 */ /* 0x000fe20008000f00 */
[----:B01-3--:R-:W-:Y:S10]  /*19160*/  ENDCOLLECTIVE ;  /* 0x000000000000791b */ /* 0x00bff40003800000 */
.L_x_8733:
[----:B------:R-:W-:Y:S05]  /*19170*/  BSYNC B0 ;  /* 0x0000000000007941 */ /* 0x000fea0003800000 */
.L_x_8732:
[----:B------:R-:W-:Y:S05]  /*19180*/  BRA `(.L_x_8734) ;  /* 0xffffff9000f87947 */ /* 0x000fea000383ffff */
.L_x_8606:
[----:B--2---:R2:W3:Y:S02]  /*19190*/  SYNCS.PHASECHK.TRANS64.TRYWAIT P0, [R0+URZ+0x38840], R2 ;  /* 0x03884002000075a7 */ /* 0x0044e4000800017f */
[----:B---3--:R-:W-:Y:S05]  /*191a0*/  @!P0 NANOSLEEP.SYNCS 0x989680 ;  /* 0x009896800000895d */ /* 0x008fea0003900000 */
[----:B------:R-:W3:Y:S02]  /*191b0*/  @!P0 SYNCS.PHASECHK.TRANS64 P0, [R0+URZ+0x38840], R2 ;  /* 0x03884002000085a7 */ /* 0x000ee4000800007f */
[----:B---3--:R-:W-:Y:S05]  /*191c0*/  @!P0 BRA `(.L_x_8606) ;  /* 0xfffffffc00f08947 */ /* 0x008fea000383ffff */
[----:B------:R-:W-:Y:S05]  /*191d0*/  BRA `(.L_x_8735) ;  /* 0xffffff9400647947 */ /* 0x000fea000383ffff */
.L_x_8610:
        /* <DEDUP_REMOVED lines=9> */
.L_x_8736:
[----:B------:R-:W-:Y:S02]  /*19270*/  IMAD.MOV.U32 R13, RZ, RZ, R3 ;  /* 0x000000ffff0d7224 */ /* 0x000fe400078e0003 */
[----:B------:R-:W-:-:S07]  /*19280*/  IMAD.MOV.U32 R4, RZ, RZ, R14 ;  /* 0x000000ffff047224 */ /* 0x000fce00078e000e */
[----:B------:R-:W-:Y:S05]  /*19290*/  WARPSYNC.COLLECTIVE R15, `(.L_x_8737) ;  /* 0x000000000f087348 */ /* 0x000fea0003c00000 */
[----:B------:R0:W1:Y:S02]  /*192a0*/  SHFL.IDX P6, R14, R13, R12, R11 ;  /* 0x0000000c0d0e7389 */ /* 0x00006400000c000b */
[----:B01----:R-:W-:Y:S01]  /*192b0*/  ENDCOLLECTIVE ;  /* 0x000000000000791b */ /* 0x003fe20003800000 */
.L_x_8737:
[----:B------:R-:W-:Y:S02]  /*192c0*/  IMAD.MOV.U32 R13, RZ, RZ, R2 ;  /* 0x000000ffff0d7224 */ /* 0x000fe400078e0002 */
[----:B------:R-:W-:Y:S02]  /*192d0*/  IMAD.MOV.U32 R12, RZ, RZ, 0x1 ;  /* 0x00000001ff0c7424 */ /* 0x000fe400078e00ff */
[----:B------:R-:W-:-:S07]  /*192e0*/  IMAD.MOV.U32 R5, RZ, RZ, R14 ;  /* 0x000000ffff057224 */ /* 0x000fce00078e000e */
[----:B------:R-:W-:Y:S05]  /*192f0*/  WARPSYNC.COLLECTIVE R15, `(.L_x_8738) ;  /* 0x000000000f087348 */ /* 0x000fea0003c00000 */
[----:B------:R0:W1:Y:S02]  /*19300*/  SHFL.IDX P6, R14, R13, R12, R11 ;  /* 0x0000000c0d0e7389 */ /* 0x00006400000c000b */
[----:B01----:R-:W-:Y:S01]  /*19310*/  ENDCOLLECTIVE ;  /* 0x000000000000791b */ /* 0x003fe20003800000 */
.L_x_8738:
[----:B------:R-:W-:Y:S02]  /*19320*/  IMAD.MOV.U32 R13, RZ, RZ, R3 ;  /* 0x000000ffff0d7224 */ /* 0x000fe400078e0003 */
[----:B------:R-:W-:Y:S02]  /*19330*/  IMAD R0, R6, R7, RZ ;  /* 0x0000000706007224 */ /* 0x000fe400078e02ff */
[----:B------:R-:W-:-:S07]  /*19340*/  IMAD.MOV.U32 R6, RZ, RZ, R14 ;  /* 0x000000ffff067224 */ /* 0x000fce00078e000e */
[----:B------:R-:W-:Y:S05]  /*19350*/  WARPSYNC.COLLECTIVE R15, `(.L_x_8739) ;  /* 0x000000000f087348 */ /* 0x000fea0003c00000 */
[----:B------:R0:W1:Y:S02]  /*19360*/  SHFL.IDX P6, R14, R13, R12, R11 ;  /* 0x0000000c0d0e7389 */ /* 0x00006400000c000b */
[----:B01----:R-:W-:Y:S01]  /*19370*/  ENDCOLLECTIVE ;  /* 0x000000000000791b */ /* 0x003fe20003800000 */
.L_x_8739:
        /* <DEDUP_REMOVED lines=21> */
.L_x_8740:
        /* <DEDUP_REMOVED lines=10> */
.L_x_8741:
        /* <DEDUP_REMOVED lines=11> */
.L_x_8742:
        /* <DEDUP_REMOVED lines=14> */
.L_x_8743:
[----:B------:R-:W-:Y:S01]  /*19700*/  IMAD.MOV.U32 R3, RZ, RZ, R14 ;  /* 0x000000ffff037224 */ /* 0x000fe200078e000e */
[----:B------:R-:W-:Y:S06]  /*19710*/  BRA `(.L_x_8744) ;  /* 0xffffff9800cc7947 */ /* 0x000fec000383ffff */
.L_x_8614:
        /* <DEDUP_REMOVED lines=27> */
.L_x_8746:
[----:B------:R-:W-:Y:S05]  /*198d0*/  BSYNC B0 ;  /* 0x0000000000007941 */ /* 0x000fea0003800000 */
.L_x_8745:
        /* <DEDUP_REMOVED lines=11> */
.L_x_8747:
        /* <DEDUP_REMOVED lines=43> */
.L_x_8748:
        /* <DEDUP_REMOVED lines=18> */
.L_x_8749:
        /* <DEDUP_REMOVED lines=29> */
.L_x_8750:
        /* <DEDUP_REMOVED lines=13> */
.L_x_8751:
        /* <DEDUP_REMOVED lines=32> */
.L_x_8752:
        /* <DEDUP_REMOVED lines=9> */
.L_x_8753:
[----:B------:R-:W-:Y:S01]  /*1a290*/  IMAD.MOV.U32 R0, RZ, RZ, R14 ;  /* 0x000000ffff007224 */ /* 0x000fe200078e000e */
[----:B------:R-:W-:Y:S06]  /*1a2a0*/  BRA `(.L_x_8754) ;  /* 0xffffff9c00a47947 */ /* 0x000fec000383ffff */
.L_x_8619:
[----:B0-----:R-:W3:Y:S02]  /*1a2b0*/  LDL R2, [R1+0x4] ;  /* 0x0000040001027983 */ /* 0x001ee40000100800 */
[----:B---3--:R0:W3:Y:S02]  /*1a2c0*/  SYNCS.PHASECHK.TRANS64.TRYWAIT P0, [R2+URZ+0x38820], R0 ;  /* 0x03882000020075a7 */ /* 0x0080e4000800017f */
[----:B---3--:R-:W-:Y:S05]  /*1a2d0*/  @!P0 NANOSLEEP.SYNCS 0x989680 ;  /* 0x009896800000895d */ /* 0x008fea0003900000 */
[----:B------:R-:W3:Y:S02]  /*1a2e0*/  @!P0 SYNCS.PHASECHK.TRANS64 P0, [R2+URZ+0x38820], R0 ;  /* 0x03882000020085a7 */ /* 0x000ee4000800007f */
[----:B---3--:R-:W-:Y:S05]  /*1a2f0*/  @!P0 BRA `(.L_x_8619) ;  /* 0xfffffffc00ec8947 */ /* 0x008fea000383ffff */
[----:B------:R-:W-:Y:S05]  /*1a300*/  BRA `(.L_x_8755) ;  /* 0xffffffa000647947 */ /* 0x000fea000383ffff */
.L_x_8623:
[----:B0-----:R0:W1:Y:S02]  /*1a310*/  SYNCS.PHASECHK.TRANS64.TRYWAIT P0, [R0+URZ+0x38860], R2 ;  /* 0x03886002000075a7 */ /* 0x001064000800017f */
[----:B-1----:R-:W-:Y:S05]  /*1a320*/  @!P0 NANOSLEEP.SYNCS 0x989680 ;  /* 0x009896800000895d */ /* 0x002fea0003900000 */
[----:B------:R-:W1:Y:S02]  /*1a330*/  @!P0 SYNCS.PHASECHK.TRANS64 P0, [R0+URZ+0x38860], R2 ;  /* 0x03886002000085a7 */ /* 0x000e64000800007f */
[----:B-1----:R-:W-:Y:S05]  /*1a340*/  @!P0 BRA `(.L_x_8623) ;  /* 0xfffffffc00f08947 */ /* 0x002fea000383ffff */
[----:B------:R-:W-:Y:S05]  /*1a350*/  BRA `(.L_x_8756) ;  /* 0xffffffa000947947 */ /* 0x000fea000383ffff */
.L_x_8642:
[----:B-1----:R1:W3:Y:S02]  /*1a360*/  SYNCS.PHASECHK.TRANS64.TRYWAIT P0, [R3+URZ+0x38840], R2 ;  /* 0x03884002030075a7 */ /* 0x0022e4000800017f */
[----:B---3--:R-:W-:Y:S05]  /*1a370*/  @!P0 NANOSLEEP.SYNCS 0x989680 ;  /* 0x009896800000895d */ /* 0x008fea0003900000 */
[----:B------:R-:W3:Y:S02]  /*1a380*/  @!P0 SYNCS.PHASECHK.TRANS64 P0, [R3+URZ+0x38840], R2 ;  /* 0x03884002030085a7 */ /* 0x000ee4000800007f */
[----:B---3--:R-:W-:Y:S05]  /*1a390*/  @!P0 BRA `(.L_x_8642) ;  /* 0xfffffffc00f08947 */ /* 0x008fea000383ffff */
[----:B------:R-:W-:Y:S05]  /*1a3a0*/  BRA `(.L_x_8757) ;  /* 0xffffffac00b87947 */ /* 0x000fea000383ffff */
.L_x_8647:
[----:B0-----:R0:W3:Y:S02]  /*1a3b0*/  SYNCS.PHASECHK.TRANS64.TRYWAIT P0, [R3+URZ+0x38860], R2 ;  /* 0x03886002030075a7 */ /* 0x0010e4000800017f */
[----:B---3--:R-:W-:Y:S05]  /*1a3c0*/  @!P0 NANOSLEEP.SYNCS 0x989680 ;  /* 0x009896800000895d */ /* 0x008fea0003900000 */
[----:B------:R-:W3:Y:S02]  /*1a3d0*/  @!P0 SYNCS.PHASECHK.TRANS64 P0, [R3+URZ+0x38860], R2 ;  /* 0x03886002030085a7 */ /* 0x000ee4000800007f */
[----:B---3--:R-:W-:Y:S05]  /*1a3e0*/  @!P0 BRA `(.L_x_8647) ;  /* 0xfffffffc00f08947 */ /* 0x008fea000383ffff */
[----:B------:R-:W-:Y:S05]  /*1a3f0*/  BRA `(.L_x_8758) ;  /* 0xffffffb000407947 */ /* 0x000fea000383ffff */
.L_x_8662:
[----:B0-----:R0:W1:Y:S02]  /*1a400*/  SYNCS.PHASECHK.TRANS64.TRYWAIT P0, [R4+URZ+0x38840], R2 ;  /* 0x03884002040075a7 */ /* 0x001064000800017f */
[----:B-1----:R-:W-:Y:S05]  /*1a410*/  @!P0 NANOSLEEP.SYNCS 0x989680 ;  /* 0x009896800000895d */ /* 0x002fea0003900000 */
[----:B------:R-:W1:Y:S02]  /*1a420*/  @!P0 SYNCS.PHASECHK.TRANS64 P0, [R4+URZ+0x38840], R2 ;  /* 0x03884002040085a7 */ /* 0x000e64000800007f */
[----:B-1----:R-:W-:Y:S05]  /*1a430*/  @!P0 BRA `(.L_x_8662) ;  /* 0xfffffffc00f08947 */ /* 0x002fea000383ffff */
[----:B------:R-:W-:Y:S05]  /*1a440*/  BRA `(.L_x_8759) ;  /* 0xffffffbc00487947 */ /* 0x000fea000383ffff */
.L_x_8667:
[----:B-1----:R1:W3:Y:S02]  /*1a450*/  SYNCS.PHASECHK.TRANS64.TRYWAIT P0, [R4+URZ+0x38860], R2 ;  /* 0x03886002040075a7 */ /* 0x0022e4000800017f */
[----:B---3--:R-:W-:Y:S05]  /*1a460*/  @!P0 NANOSLEEP.SYNCS 0x989680 ;  /* 0x009896800000895d */ /* 0x008fea0003900000 */
[----:B------:R-:W3:Y:S02]  /*1a470*/  @!P0 SYNCS.PHASECHK.TRANS64 P0, [R4+URZ+0x38860], R2 ;  /* 0x03886002040085a7 */ /* 0x000ee4000800007f */
[----:B---3--:R-:W-:Y:S05]  /*1a480*/  @!P0 BRA `(.L_x_8667) ;  /* 0xfffffffc00f08947 */ /* 0x008fea000383ffff */
[----:B------:R-:W-:Y:S05]  /*1a490*/  BRA `(.L_x_8760) ;  /* 0xffffffbc00cc7947 */ /* 0x000fea000383ffff */
.L_x_8682:
[----:B-1----:R1:W3:Y:S02]  /*1a4a0*/  SYNCS.PHASECHK.TRANS64.TRYWAIT P0, [R4+URZ+0x38840], R2 ;  /* 0x03884002040075a7 */ /* 0x0022e4000800017f */
[----:B---3--:R-:W-:Y:S05]  /*1a4b0*/  @!P0 NANOSLEEP.SYNCS 0x989680 ;  /* 0x009896800000895d */ /* 0x008fea0003900000 */
[----:B------:R-:W3:Y:S02]  /*1a4c0*/  @!P0 SYNCS.PHASECHK.TRANS64 P0, [R4+URZ+0x38840], R2 ;  /* 0x03884002040085a7 */ /* 0x000ee4000800007f */
[----:B---3--:R-:W-:Y:S05]  /*1a4d0*/  @!P0 BRA `(.L_x_8682) ;  /* 0xfffffffc00f08947 */ /* 0x008fea000383ffff */
[----:B------:R-:W-:Y:S05]  /*1a4e0*/  BRA `(.L_x_8761) ;  /* 0xffffffc800b87947 */ /* 0x000fea000383ffff */
.L_x_8687:
[----:B0-----:R0:W3:Y:S02]  /*1a4f0*/  SYNCS.PHASECHK.TRANS64.TRYWAIT P0, [R4+URZ+0x38860], R2 ;  /* 0x03886002040075a7 */ /* 0x0010e4000800017f */
[----:B---3--:R-:W-:Y:S05]  /*1a500*/  @!P0 NANOSLEEP.SYNCS 0x989680 ;  /* 0x009896800000895d */ /* 0x008fea0003900000 */
[----:B------:R-:W3:Y:S02]  /*1a510*/  @!P0 SYNCS.PHASECHK.TRANS64 P0, [R4+URZ+0x38860], R2 ;  /* 0x03886002040085a7 */ /* 0x000ee4000800007f */
[----:B---3--:R-:W-:Y:S05]  /*1a520*/  @!P0 BRA `(.L_x_8687) ;  /* 0xfffffffc00f08947 */ /* 0x008fea000383ffff */
[----:B------:R-:W-:Y:S05]  /*1a530*/  BRA `(.L_x_8762) ;  /* 0xffffffcc00407947 */ /* 0x000fea000383ffff */
.L_x_8703:
        /* <DEDUP_REMOVED lines=8> */
.L_x_8764:
[----:B------:R-:W-:Y:S05]  /*1a5c0*/  BSYNC B0 ;  /* 0x0000000000007941 */ /* 0x000fea0003800000 */
.L_x_8763:
        /* <DEDUP_REMOVED lines=9> */
.L_x_8765:
        /* <DEDUP_REMOVED lines=18> */
.L_x_8766:
        /* <DEDUP_REMOVED lines=8> */
.L_x_8767:
        /* <DEDUP_REMOVED lines=8> */
.L_x_8768:
        /* <DEDUP_REMOVED lines=8> */
.L_x_8769:
        /* <DEDUP_REMOVED lines=8> */
.L_x_8770:
        /* <DEDUP_REMOVED lines=9> */
.L_x_8771:
[----:B------:R-:W-:Y:S01]  /*1aa10*/  IMAD.MOV.U32 R16, RZ, RZ, R14 ;  /* 0x000000ffff107224 */ /* 0x000fe200078e000e */
[----:B------:R-:W-:Y:S06]  /*1aa20*/  BRA `(.L_x_8772) ;  /* 0xffffffd400987947 */ /* 0x000fec000383ffff */
.L_x_8708:
        /* <DEDUP_REMOVED lines=8> */
.L_x_8774:
[----:B------:R-:W-:Y:S05]  /*1aab0*/  BSYNC B0 ;  /* 0x0000000000007941 */ /* 0x000fea0003800000 */
.L_x_8773:
        /* <DEDUP_REMOVED lines=10> */
.L_x_8775:
        /* <DEDUP_REMOVED lines=8> */
.L_x_8776:
        /* <DEDUP_REMOVED lines=8> */
.L_x_8777:
        /* <DEDUP_REMOVED lines=8> */
.L_x_8778:
        /* <DEDUP_REMOVED lines=9> */
.L_x_8779:
[----:B------:R-:W-:Y:S01]  /*1ad70*/  IMAD.MOV.U32 R16, RZ, RZ, R14 ;  /* 0x000000ffff107224 */ /* 0x000fe200078e000e */
[----:B------:R-:W-:Y:S06]  /*1ad80*/  BRA `(.L_x_8780) ;  /* 0xffffffd4005c7947 */ /* 0x000fec000383ffff */
.L_x_8710:
[----:B------:R-:W-:Y:S01]  /*1ad90*/  BSSY B0, `(.L_x_8781) ;  /* 0x0000006000007945 */ /* 0x000fe20003800000 */
[----:B------:R-:W-:Y:S01]  /*1ada0*/  PLOP3.LUT P6, PT, P6, PT, PT, 0x8, 0x0 ;  /* 0x000000000000781c */ /* 0x000fe200037ce170 */
[----:B------:R-:W-:-:S12]  /*1adb0*/  IMAD.MOV.U32 R15, RZ, RZ, -0x1 ;  /* 0xffffffffff0f7424 */ /* 0x000fd800078e00ff */
[----:B012---:R-:W-:Y:S05]  /*1adc0*/  WARPSYNC.COLLECTIVE R15, `(.L_x_8782) ;  /* 0x000000000f087348 */ /* 0x007fea0003c00000 */
[----:B------:R-:W-:Y:S01]  /*1add0*/  VOTE.ANY R14, PT, P6 ;  /* 0x00000000000e7806 */ /* 0x000fe200030e0100 */
[----:B012---:R-:W-:Y:S06]  /*1ade0*/  ENDCOLLECTIVE ;  /* 0x000000000000791b */ /* 0x007fec0003800000 */
.L_x_8782:
[----:B------:R-:W-:Y:S05]  /*1adf0*/  BSYNC B0 ;  /* 0x0000000000007941 */ /* 0x000fea0003800000 */
.L_x_8781:
        /* <DEDUP_REMOVED lines=9> */
.L_x_8783:
[----:B------:R-:W-:Y:S01]  /*1ae90*/  IMAD.MOV.U32 R17, RZ, RZ, R14 ;  /* 0x000000ffff117224 */ /* 0x000fe200078e000e */
[----:B------:R-:W-:Y:S06]  /*1aea0*/  BRA `(.L_x_8784) ;  /* 0xffffffd4004c7947 */ /* 0x000fec000383ffff */
.L_x_8712:
[----:B------:R-:W-:Y:S01]  /*1aeb0*/  BSSY B0, `(.L_x_8785) ;  /* 0x0000007000007945 */ /* 0x000fe20003800000 */
[----:B------:R-:W-:Y:S02]  /*1aec0*/  IMAD.MOV.U32 R13, RZ, RZ, R3 ;  /* 0x000000ffff0d7224 */ /* 0x000fe400078e0003 */
[----:B------:R-:W-:Y:S02]  /*1aed0*/  IMAD.MOV.U32 R11, RZ, RZ, 0x1f ;  /* 0x0000001fff0b7424 */ /* 0x000fe400078e00ff */
[----:B------:R-:W-:-:S07]  /*1aee0*/  IMAD.MOV.U32 R15, RZ, RZ, -0x1 ;  /* 0xffffffffff0f7424 */ /* 0x000fce00078e00ff */
[----:B01234-:R-:W-:Y:S05]  /*1aef0*/  WARPSYNC.COLLECTIVE R15, `(.L_x_8786) ;  /* 0x000000000f087348 */ /* 0x01ffea0003c00000 */
[----:B------:R0:W0:Y:S02]  /*1af00*/  SHFL.IDX P6, R14, R13, R12, R11 ;  /* 0x0000000c0d0e7389 */ /* 0x00002400000c000b */
[----:B01234-:R-:W-:Y:S01]  /*1af10*/  ENDCOLLECTIVE ;  /* 0x000000000000791b */ /* 0x01ffe20003800000 */
.L_x_8786:
[----:B------:R-:W-:Y:S05]  /*1af20*/  BSYNC B0 ;  /* 0x0000000000007941 */ /* 0x000fea0003800000 */
.L_x_8785:
[----:B------:R-:W-:Y:S01]  /*1af30*/  IMAD.MOV.U32 R3, RZ, RZ, R14 ;  /* 0x000000ffff037224 */ /* 0x000fe200078e000e */
[----:B------:R-:W-:Y:S06]  /*1af40*/  BRA `(.L_x_8787) ;  /* 0xffffffd400407947 */ /* 0x000fec000383ffff */
.L_x_8716:
[----:B0-----:R0:W1:Y:S02]  /*1af50*/  SYNCS.PHASECHK.TRANS64.TRYWAIT P0, [R0+URZ+0x38820], R3 ;  /* 0x03882003000075a7 */ /* 0x001064000800017f */
[----:B-1----:R-:W-:Y:S05]  /*1af60*/  @!P0 NANOSLEEP.SYNCS 0x989680 ;  /* 0x009896800000895d */ /* 0x002fea0003900000 */
[----:B------:R-:W1:Y:S02]  /*1af70*/  @!P0 SYNCS.PHASECHK.TRANS64 P0, [R0+URZ+0x38820], R3 ;  /* 0x03882003000085a7 */ /* 0x000e64000800007f */
[----:B-1----:R-:W-:Y:S05]  /*1af80*/  @!P0 BRA `(.L_x_8716) ;  /* 0xfffffffc00f08947 */ /* 0x002fea000383ffff */
[----:B------:R-:W-:Y:S05]  /*1af90*/  BRA `(.L_x_8788) ;  /* 0xffffffd800c47947 */ /* 0x000fea000383ffff */
.L_x_8717:
        /* <DEDUP_REMOVED lines=11> */
.L_x_8790:
[----:B------:R-:W-:Y:S05]  /*1b050*/  BSYNC B0 ;  /* 0x0000000000007941 */ /* 0x000fea0003800000 */
.L_x_8789:
[----:B------:R-:W-:Y:S05]  /*1b060*/  BRA `(.L_x_8791) ;  /* 0xffffffd800ac7947 */ /* 0x000fea000383ffff */
.L_x_8720:
[----:B------:R-:W-:Y:S01]  /*1b070*/  BSSY B1, `(.L_x_8792) ;  /* 0x0000006000017945 */ /* 0x000fe20003800000 */
[----:B------:R-:W-:-:S07]  /*1b080*/  IMAD.MOV.U32 R15, RZ, RZ, -0x1 ;  /* 0xffffffffff0f7424 */ /* 0x000fce00078e00ff */
[----:B012---:R-:W-:Y:S05]  /*1b090*/  WARPSYNC.COLLECTIVE R15, `(.L_x_8793) ;  /* 0x000000000f0c7348 */ /* 0x007fea0003c00000 */
[----:B------:R-:W-:Y:S02]  /*1b0a0*/  ELECT P6, UR62, PT ;  /* 0x00000000003e782f */ /* 0x000fe400038c0000 */
[----:B------:R-:W-:Y:S01]  /*1b0b0*/  MOV R14, UR62 ;  /* 0x0000003e000e7c02 */ /* 0x000fe20008000f00 */
[----:B012---:R-:W-:Y:S10]  /*1b0c0*/  ENDCOLLECTIVE ;  /* 0x000000000000791b */ /* 0x007ff40003800000 */
.L_x_8793:
[----:B------:R-:W-:Y:S05]  /*1b0d0*/  BSYNC B1 ;  /* 0x0000000000017941 */ /* 0x000fea0003800000 */
.L_x_8792:
[----:B------:R-:W-:Y:S05]  /*1b0e0*/  BRA `(.L_x_8794) ;  /* 0xffffffd800a47947 */ /* 0x000fea000383ffff */
.L_x_8722:
[----:B0-----:R0:W1:Y:S02]  /*1b0f0*/  SYNCS.PHASECHK.TRANS64.TRYWAIT P0, [R6+URZ], R5 ;  /* 0x00000005060075a7 */ /* 0x001064000800017f */
[----:B-1----:R-:W-:Y:S05]  /*1b100*/  @!P0 NANOSLEEP.SYNCS 0x989680 ;  /* 0x009896800000895d */ /* 0x002fea0003900000 */
[----:B------:R-:W1:Y:S02]  /*1b110*/  @!P0 SYNCS.PHASECHK.TRANS64 P0, [R6+URZ], R5 ;  /* 0x00000005060085a7 */ /* 0x000e64000800007f */
[----:B-1----:R-:W-:Y:S05]  /*1b120*/  @!P0 BRA `(.L_x_8722) ;  /* 0xfffffffc00f08947 */ /* 0x002fea000383ffff */
[----:B------:R-:W-:Y:S05]  /*1b130*/  BRA `(.L_x_8795) ;  /* 0xffffffd800e07947 */ /* 0x000fea000383ffff */
.L_x_8723:
[----:B-1----:R1:W2:Y:S02]  /*1b140*/  SYNCS.PHASECHK.TRANS64.TRYWAIT P0, [R7+URZ], R2 ;  /* 0x00000002070075a7 */ /* 0x0022a4000800017f */
[----:B--2---:R-:W-:Y:S05]  /*1b150*/  @!P0 NANOSLEEP.SYNCS 0x989680 ;  /* 0x009896800000895d */ /* 0x004fea0003900000 */
[----:B------:R-:W2:Y:S02]  /*1b160*/  @!P0 SYNCS.PHASECHK.TRANS64 P0, [R7+URZ], R2 ;  /* 0x00000002070085a7 */ /* 0x000ea4000800007f */
[----:B--2---:R-:W-:Y:S05]  /*1b170*/  @!P0 BRA `(.L_x_8723) ;  /* 0xfffffffc00f08947 */ /* 0x004fea000383ffff */
[----:B------:R-:W-:Y:S05]  /*1b180*/  BRA `(.L_x_8796) ;  /* 0xffffffd800d47947 */ /* 0x000fea000383ffff */
.L_x_8725:
[----:B--2---:R2:W3:Y:S02]  /*1b190*/  SYNCS.PHASECHK.TRANS64.TRYWAIT P0, [R4+URZ], R5 ;  /* 0x00000005040075a7 */ /* 0x0044e4000800017f */
[----:B---3--:R-:W-:Y:S05]  /*1b1a0*/  @!P0 NANOSLEEP.SYNCS 0x989680 ;  /* 0x009896800000895d */ /* 0x008fea0003900000 */
[----:B------:R-:W3:Y:S02]  /*1b1b0*/  @!P0 SYNCS.PHASECHK.TRANS64 P0, [R4+URZ], R5 ;  /* 0x00000005040085a7 */ /* 0x000ee4000800007f */
[----:B---3--:R-:W-:Y:S05]  /*1b1c0*/  @!P0 BRA `(.L_x_8725) ;  /* 0xfffffffc00f08947 */ /* 0x008fea000383ffff */
[----:B------:R-:W-:Y:S05]  /*1b1d0*/  BRA `(.L_x_8797) ;  /* 0xffffffd800dc7947 */ /* 0x000fea000383ffff */
.L_x_8798:
        /* <DEDUP_REMOVED lines=10> */
.L_x_15303:


//--------------------- .text._ZN7cutlass13device_kernelIN5flash11enable_sm90INS1_16FlashAttnFwdSm90INS1_25CollectiveMainloopFwdSm90ILi2EN4cute5tupleIJNS5_1CILi1EEES8_S8_EEENS6_IJNS7_ILi64EEESA_SA_EEELi512ENS_6half_tEfNS_4arch4Sm90ELb1ELb0ELb1ELb1ELb0ELb1ELb1ELb0ELb0ELb1ELb0ELb0EEENS1_21CollectiveEpilogueFwdINS6_IJSA_NS7_ILi512EEESA_EEES9_SC_SE_Li256ELb1ELb1ELb0ELb0EEENS1_36VarlenDynamicPersistentTileSchedulerILi64ELi64ELi256ELi128ELb0ELb1ELb1ELb1ELb1ELb1EEEEEEEEEvNT_6ParamsE --------------------------
	.section	.text._ZN7cutlass13device_kernelIN5flash11enable_sm90INS1_16FlashAttnFwdSm90INS1_25CollectiveMainloopFwdSm90ILi2EN4cute5tupleIJNS5_1CILi1EEES8_S8_EEENS6_IJNS7_ILi64EEESA_SA_EEELi512ENS_6half_tEfNS_4arch4Sm90ELb1ELb0ELb1ELb1ELb0ELb1ELb1ELb0ELb0ELb1ELb0ELb0EEENS1_21CollectiveEpilogueFwdINS6_IJSA_NS7_ILi512EEESA_EEES9_SC_SE_Li256ELb1ELb1ELb0ELb0EEENS1_36VarlenDynamicPersistentTileSchedulerILi64ELi64ELi256ELi128ELb0ELb1ELb1ELb1ELb1ELb1EEEEEEEEEvNT_6ParamsE,"ax",@progbits
	.align	128
.text._ZN7cutlass13device_kernelIN5flash11enable_sm90INS1_16FlashAttnFwdSm90INS1_25CollectiveMainloopFwdSm90ILi2EN4cute5tupleIJNS5_1CILi1EEES8_S8_EEENS6_IJNS7_ILi64EEESA_SA_EEELi512ENS_6half_tEfNS_4arch4Sm90ELb1ELb0ELb1ELb1ELb0ELb1ELb1ELb0ELb0ELb1ELb0ELb0EEENS1_21CollectiveEpilogueFwdINS6_IJSA_NS7_ILi512EEESA_EEES9_SC_SE_Li256ELb1ELb1ELb0ELb0EEENS1_36VarlenDynamicPersistentTileSchedulerILi64ELi64ELi256ELi128ELb0ELb1ELb1ELb1ELb1ELb1EEEEEEEEEvNT_6ParamsE:
        .type           _ZN7cutlass13device_kernelIN5flash11enable_sm90INS1_16FlashAttnFwdSm90INS1_25CollectiveMainloopFwdSm90ILi2EN4cute5tupleIJNS5_1CILi1EEES8_S8_EEENS6_IJNS7_ILi64EEESA_SA_EEELi512ENS_6half_tEfNS_4arch4Sm90ELb1ELb0ELb1ELb1ELb0ELb1ELb1ELb0ELb0ELb1ELb0ELb0EEENS1_21CollectiveEpilogueFwdINS6_IJSA_NS7_ILi512EEESA_EEES9_SC_SE_Li256ELb1ELb1ELb0ELb0EEENS1_36VarlenDynamicPersistentTileSchedulerILi64ELi64ELi256ELi128ELb0ELb1ELb1ELb1ELb1ELb1EEEEEEEEEvNT_6ParamsE,@function
        .size           _ZN7cutlass13device_kernelIN5flash11enable_sm90INS1_16FlashAttnFwdSm90INS1_25CollectiveMainloopFwdSm90ILi2EN4cute5tupleIJNS5_1CILi1EEES8_S8_EEENS6_IJNS7_ILi64EEESA_SA_EEELi512ENS_6half_tEfNS_4arch4Sm90ELb1ELb0ELb1ELb1ELb0ELb1ELb1ELb0ELb0ELb1ELb0ELb0EEENS1_21CollectiveEpilogueFwdINS6_IJSA_NS7_ILi512EEESA_EEES9_SC_SE_Li256ELb1ELb1ELb0ELb0EEENS1_36VarlenDynamicPersistentTileSchedulerILi64ELi64ELi256ELi128ELb0ELb1ELb1ELb1ELb1ELb1EEEEEEEEEvNT_6ParamsE,(.L_x_15304 - _ZN7cutlass13device_kernelIN5flash11enable_sm90INS1_16FlashAttnFwdSm90INS1_25CollectiveMainloopFwdSm90ILi2EN4cute5tupleIJNS5_1CILi1EEES8_S8_EEENS6_IJNS7_ILi64EEESA_SA_EEELi512ENS_6half_tEfNS_4arch4Sm90ELb1ELb0ELb1ELb1ELb0ELb1ELb1ELb0ELb0ELb1ELb0ELb0EEENS1_21CollectiveEpilogueFwdINS6_IJSA_NS7_ILi512EEESA_EEES9_SC_SE_Li256ELb1ELb1ELb0ELb0EEENS1_36VarlenDynamicPersistentTileSchedulerILi64ELi64ELi256ELi128ELb0ELb1ELb1ELb1ELb1ELb1EEEEEEEEEvNT_6ParamsE)
        .other          _ZN7cutlass13device_kernelIN5flash11enable_sm90INS1_16FlashAttnFwdSm90INS1_25CollectiveMainloopFwdSm90ILi2EN4cute5tupleIJNS5_1CILi1EEES8_S8_EEENS6_IJNS7_ILi64EEESA_SA_EEELi512ENS_6half_tEfNS_4arch4Sm90ELb1ELb0ELb1ELb1ELb0ELb1ELb1ELb0ELb0ELb1ELb0ELb0EEENS1_21CollectiveEpilogueFwdINS6_IJSA_NS7_ILi512EEESA_EEES9_SC_SE_Li256ELb1ELb1ELb0ELb0EEENS1_36VarlenDynamicPersistentTileSchedulerILi64ELi64ELi256ELi128ELb0ELb1ELb1ELb1ELb1ELb1EEEEEEEEEvNT_6ParamsE,@"STO_CUDA_ENTRY STV_DEFAULT"
_ZN7cutlass13device_kernelIN5flash11enable_sm90INS1_16FlashAttnFwdSm90INS1_25CollectiveMainloopFwdSm90ILi2EN4cute5tupleIJNS5_1CILi1EEES8_S8_EEENS6_IJNS7_ILi64EEESA_SA_EEELi512ENS_6half_tEfNS_4arch4Sm90ELb1ELb0ELb1ELb1ELb0ELb1ELb1ELb0ELb0ELb1ELb0ELb0EEENS1_21CollectiveEpilogueFwdINS6_IJSA_NS7_ILi512EEESA_EEES9_SC_SE_Li256ELb1ELb1ELb0ELb0EEENS1_36VarlenDynamicPersistentTileSchedulerILi64ELi64ELi256ELi128ELb0ELb1ELb1ELb1ELb1ELb1EEEEEEEEEvNT_6ParamsE:
        /* <DEDUP_REMOVED lines=23> */
.L_x_8800:
[----:B------:R-:W-:Y:S05]  /*0170*/  BSYNC B0 ;  /* 0x0000000000007941 */ /* 0x000fea0003800000 */
.L_x_8799:
        /* <DEDUP_REMOVED lines=39> */
.L_x_8801:
        /* <DEDUP_REMOVED lines=22> */
.L_x_8802:
        /* <DEDUP_REMOVED lines=18> */
.L_x_8803:
        /* <DEDUP_REMOVED lines=22> */
.L_x_8804:
        /* <DEDUP_REMOVED lines=22> */
.L_x_8805:
        /* <DEDUP_REMOVED lines=9> */
.L_x_8808:
        /* <DEDUP_REMOVED lines=25> */
[-C--:B------:R-:W-:Y:S02]  /*0b50*/  LEA.HI R5, R0, R16.reuse, RZ, 0x4 ;  /* 0x0000001000057211 */ /* 0x080fe400078f20ff */
[----:B------:R-:W-:Y:S02]  /*0b60*/  LOP3.LUT R3, R4, 0xffffff80, RZ, 0xc0, !PT ;  /* 0xffffff8004037812 */ /* 0x000fe400078ec0ff */
[C---:B------:R-:W-:Y:S02]  /*0b70*/  LOP3.LUT R6, R5.reuse, 0xfffffff0, RZ, 0xc0, !PT ;  /* 0xfffffff005067812 */ /* 0x040fe400078ec0ff */
[----:B------:R-:W-:Y:S01]  /*0b80*/  SHF.R.S32.HI R12, RZ, 0x4, R5 ;  /* 0x00000004ff0c7819 */ /* 0x000fe20000011405 */
[----:B------:R-:W-:Y:S01]  /*0b90*/  IMAD.IADD R3, R16, 0x1, -R3 ;  /* 0x0000000110037824 */ /* 0x000fe200078e0a03 */
[----:B------:R-:W-:Y:S01]  /*0ba0*/  LEA.HI R7, R0, R16, RZ, 0x5 ;  /* 0x0000001000077211 */ /* 0x000fe200078f28ff */
[----:B------:R-:W-:Y:S01]  /*0bb0*/  IMAD.IADD R10, R16, 0x1, -R6 ;  /* 0x00000001100a7824 */ /* 0x000fe200078e0a06 */
[----:B------:R-:W-:-:S02]  /*0bc0*/  LEA.HI R8, R5, R12, RZ, 0x1 ;  /* 0x0000000c05087211 */ /* 0x000fc400078f08ff */
[----:B------:R-:W-:Y:S02]  /*0bd0*/  SHF.R.S32.HI R6, RZ, 0x1f, R3 ;  /* 0x0000001fff067819 */ /* 0x000fe40000011403 */
[--C-:B------:R-:W-:Y:S02]  /*0be0*/  SHF.R.S32.HI R215, RZ, 0x5, R7.reuse ;  /* 0x00000005ffd77819 */ /* 0x100fe40000011407 */
[----:B------:R-:W-:Y:S02]  /*0bf0*/  SHF.R.S32.HI R14, RZ, 0x1f, R7 ;  /* 0x0000001fff0e7819 */ /* 0x000fe40000011407 */
[----:B------:R-:W-:Y:S02]  /*0c00*/  SHF.R.S32.HI R7, RZ, 0x1f, R10 ;  /* 0x0000001fff077819 */ /* 0x000fe4000001140a */
[----:B------:R-:W-:Y:S02]  /*0c10*/  LEA.HI R5, R6, R3, RZ, 0x2 ;  /* 0x0000000306057211 */ /* 0x000fe400078f10ff */
[----:B------:R-:W-:-:S02]  /*0c20*/  LOP3.LUT R13, R8, 0x1ffffffe, RZ, 0xc0, !PT ;  /* 0x1ffffffe080d7812 */ /* 0x000fc400078ec0ff */
[----:B------:R-:W-:Y:S02]  /*0c30*/  LEA.HI R9, R7, R10, RZ, 0x3 ;  /* 0x0000000a07097211 */ /* 0x000fe400078f18ff */
[----:B------:R-:W-:Y:S01]  /*0c40*/  SHF.R.S32.HI R7, RZ, 0x2, R5 ;  /* 0x00000002ff077819 */ /* 0x000fe20000011405 */
[----:B------:R-:W-:Y:S01]  /*0c50*/  IMAD.IADD R13, R12, 0x1, -R13 ;  /* 0x000000010c0d7824 */ /* 0x000fe200078e0a0d */
[----:B------:R-:W-:Y:S02]  /*0c60*/  SHF.R.S32.HI R8, RZ, 0x1f, R5 ;  /* 0x0000001fff087819 */ /* 0x000fe40000011405 */
[----:B------:R-:W-:Y:S02]  /*0c70*/  LOP3.LUT R12, R5, 0x7ffffffc, RZ, 0xc0, !PT ;  /* 0x7ffffffc050c7812 */ /* 0x000fe400078ec0ff */
[----:B------:R-:W-:Y:S02]  /*0c80*/  LEA.HI R8, R8, R7, RZ, 0x3 ;  /* 0x0000000708087211 */ /* 0x000fe400078f18ff */
[----:B------:R-:W-:Y:S01]  /*0c90*/  LEA.HI R6, R6, R3, RZ, 0x5 ;  /* 0x0000000306067211 */ /* 0x000fe200078f28ff */
[----:B------:R-:W-:Y:S01]  /*0ca0*/  IMAD.IADD R12, R3, 0x1, -R12 ;  /* 0x00000001030c7824 */ /* 0x000fe200078e0a0c */
[----:B------:R-:W-:-:S02]  /*0cb0*/  LOP3.LUT R8, R8, 0xfffffff8, RZ, 0xc0, !PT ;  /* 0xfffffff808087812 */ /* 0x000fc400078ec0ff */
[CC--:B------:R-:W-:Y:S02]  /*0cc0*/  LEA.HI R3, R0.reuse, R16.reuse, RZ, 0x3 ;  /* 0x0000001000037211 */ /* 0x0c0fe400078f18ff */
[----:B------:R-:W-:Y:S01]  /*0cd0*/  LEA.HI R0, R0, R16, RZ, 0x2 ;  /* 0x0000001000007211 */ /* 0x000fe200078f10ff */
[----:B------:R-:W-:Y:S01]  /*0ce0*/  IMAD.IADD R7, R7, 0x1, -R8 ;  /* 0x0000000107077824 */ /* 0x000fe200078e0a08 */
[----:B------:R-:W-:Y:S02]  /*0cf0*/  SHF.R.S32.HI R6, RZ, 0x5, R6 ;  /* 0x00000005ff067819 */ /* 0x000fe40000011406 */
[----:B------:R-:W-:Y:S02]  /*0d00*/  SHF.R.S32.HI R23, RZ, 0x2, R0 ;  /* 0x00000002ff177819 */ /* 0x000fe40000011400 */
[----:B------:R-:W-:Y:S01]  /*0d10*/  LEA.HI R14, R14, R215, RZ, 0x2 ;  /* 0x000000d70e0e7211 */ /* 0x000fe200078f10ff */
[----:B------:R-:W-:Y:S01]  /*0d20*/  IMAD R190, R6, 0x10, R7 ;  /* 0x0000001006be7824 */ /* 0x000fe200078e0207 */
[----:B------:R-:W-:Y:S01]  /*0d30*/  SHF.R.S32.HI R231, RZ, 0x7, R4 ;  /* 0x00000007ffe77819 */ /* 0x000fe20000011404 */
[----:B------:R-:W-:Y:S01]  /*0d40*/  VIADD R7, R23, 0x20 ;  /* 0x0000002017077836 */ /* 0x000fe20000000000 */
[----:B------:R-:W-:-:S02]  /*0d50*/  LOP3.LUT R228, R3, 0xfffffff8, RZ, 0xc0, !PT ;  /* 0xfffffff803e47812 */ /* 0x000fc400078ec0ff */
[----:B------:R-:W-:Y:S02]  /*0d60*/  LOP3.LUT R11, R9, 0xfffffff8, RZ, 0xc0, !PT ;  /* 0xfffffff8090b7812 */ /* 0x000fe400078ec0ff */
[----:B------:R-:W-:Y:S01]  /*0d70*/  LOP3.LUT R14, R14, 0x3ffffc, RZ, 0xc0, !PT ;  /* 0x003ffffc0e0e7812 */ /* 0x000fe200078ec0ff */
[----:B------:R-:W-:Y:S01]  /*0d80*/  IMAD.IADD R228, R16, 0x1, -R228 ;  /* 0x0000000110e47824 */ /* 0x000fe200078e0ae4 */
[----:B------:R-:W-:Y:S01]  /*0d90*/  LEA.HI R4, R4, R231, RZ, 0x1 ;  /* 0x000000e704047211 */ /* 0x000fe200078f08ff */
[----:B------:R-:W-:Y:S01]  /*0da0*/  IMAD.IADD R11, R10, 0x1, -R11 ;  /* 0x000000010a0b7824 */ /* 0x000fe200078e0a0b */
[----:B------:R-:W-:Y:S01]  /*0db0*/  SHF.R.S32.HI R5, RZ, 0x1f, R7 ;  /* 0x0000001fff057819 */ /* 0x000fe20000011407 */
[----:B------:R-:W-:Y:S02]  /*0dc0*/  IMAD R15, R231, 0x100, R10 ;  /* 0x00000100e70f7824 */ /* 0x000fe400078e020a */
[----:B------:R-:W-:Y:S01]  /*0dd0*/  IMAD.IADD R14, R215, 0x1, -R14 ;  /* 0x00000001d70e7824 */ /* 0x000fe200078e0a0e */
[----:B------:R-:W-:Y:S01]  /*0de0*/  LOP3.LUT R4, R4, 0xfffffe, RZ, 0xc0, !PT ;  /* 0x00fffffe04047812 */ /* 0x000fe200078ec0ff */
[----:B------:R-:W-:Y:S01]  /*0df0*/  IMAD.SHL.U32 R192, R228, 0x8, RZ ;  /* 0x00000008e4c07824 */ /* 0x000fe200078e00ff */
[----:B------:R-:W-:Y:S01]  /*0e00*/  LEA.HI R5, R5, R7, RZ, 0x3 ;  /* 0x0000000705057211 */ /* 0x000fe200078f18ff */
[----:B------:R-:W-:-:S02]  /*0e10*/  IMAD.SHL.U32 R10, R11, 0x40, RZ ;  /* 0x000000400b0a7824 */ /* 0x000fc400078e00ff */
[----:B------:R-:W-:Y:S02]  /*0e20*/  IMAD R14, R14, 0x10, R15 ;  /* 0x000000100e0e7824 */ /* 0x000fe400078e020f */
[----:B------:R-:W-:Y:S02]  /*0e30*/  IMAD.SHL.U32 R13, R13, 0x8, RZ ;  /* 0x000000080d0d7824 */ /* 0x000fe400078e00ff */
[----:B------:R-:W-:Y:S02]  /*0e40*/  IMAD.IADD R4, R231, 0x1, -R4 ;  /* 0x00000001e7047824 */ /* 0x000fe400078e0a04 */
[----:B------:R-:W-:Y:S01]  /*0e50*/  VIADD R224, R192, 0x80 ;  /* 0x00000080c0e07836 */ /* 0x000fe20000000000 */
[----:B------:R-:W-:Y:S01]  /*0e60*/  LOP3.LUT R10, R10, 0x1c0, RZ, 0xc0, !PT ;  /* 0x000001c00a0a7812 */ /* 0x000fe200078ec0ff */
[----:B------:R-:W-:Y:S02]  /*0e70*/  IMAD.U32 R8, R14, 0x40, R13 ;  /* 0x000000400e087824 */ /* 0x000fe400078e000d */
[----:B------:R-:W-:-:S02]  /*0e80*/  VIADD R221, R192, 0x140 ;  /* 0x00000140c0dd7836 */ /* 0x000fc40000000000 */
[----:B------:R-:W-:Y:S02]  /*0e90*/  IMAD.SHL.U32 R9, R9, 0x40, RZ ;  /* 0x0000004009097824 */ /* 0x000fe400078e00ff */
[----:B------:R-:W-:Y:S02]  /*0ea0*/  IMAD.SHL.U32 R5, R5, 0x40, RZ ;  /* 0x0000004005057824 */ /* 0x000fe400078e00ff */
[----:B------:R-:W-:Y:S01]  /*0eb0*/  IMAD.SHL.U32 R203, R4, 0x100, RZ ;  /* 0x0000010004cb7824 */ /* 0x000fe200078e00ff */
[----:B------:R-:W-:Y:S01]  /*0ec0*/  SHF.R.S32.HI R4, RZ, 0x1f, R224 ;  /* 0x0000001fff047819 */ /* 0x000fe200000114e0 */
[----:B------:R0:W-:Y:S01]  /*0ed0*/  STL [R1+0xc], R8 ;  /* 0x00000c0801007387 */ /* 0x0001e20000100800 */
[----:B------:R-:W-:Y:S02]  /*0ee0*/  LOP3.LUT R13, R10, 0x8, R13, 0xf8, !PT ;  /* 0x000000080a0d7812 */ /* 0x000fe400078ef80d */
[----:B------:R-:W-:Y:S02]  /*0ef0*/  SHF.R.S32.HI R4, RZ, 0x1f, R221 ;  /* 0x0000001fff047819 */ /* 0x000fe400000114dd */
[----:B------:R-:W-:-:S02]  /*0f00*/  SHF.R.U32.HI R10, RZ, 0x3, R10 ;  /* 0x00000003ff0a7819 */ /* 0x000fc4000001160a */
[----:B------:R-:W-:Y:S02]  /*0f10*/  LOP3.LUT R4, R5, 0xfffffe00, RZ, 0xc0, !PT ;  /* 0xfffffe0005047812 */ /* 0x000fe400078ec0ff */
[----:B------:R-:W-:Y:S02]  /*0f20*/  LOP3.LUT R234, R0, 0xfffffffc, RZ, 0xc0, !PT ;  /* 0xfffffffc00ea7812 */ /* 0x000fe400078ec0ff */
[----:B0-----:R-:W-:Y:S02]  /*0f30*/  LOP3.LUT R8, R9, 0x7ffffe00, RZ, 0xc0, !PT ;  /* 0x7ffffe0009087812 */ /* 0x001fe400078ec0ff */
[----:B------:R-:W-:Y:S01]  /*0f40*/  SHF.R.S32.HI R6, RZ, 0x1f, R0 ;  /* 0x0000001fff067819 */ /* 0x000fe20000011400 */
[----:B------:R0:W-:Y:S01]  /*0f50*/  STL [R1+0x8], R4 ;  /* 0x0000080401007387 */ /* 0x0001e20000100800 */
[----:B------:R-:W-:Y:S01]  /*0f60*/  LOP3.LUT R13, R13, R10, RZ, 0x3c, !PT ;  /* 0x0000000a0d0d7212 */ /* 0x000fe200078e3cff */
[----:B------:R-:W-:Y:S01]  /*0f70*/  IMAD R8, R215, 0x400, R8 ;  /* 0x00000400d7087824 */ /* 0x000fe200078e0208 */
[----:B------:R-:W-:Y:S01]  /*0f80*/  LEA.HI R6, R6, R23, RZ, 0x3 ;  /* 0x0000001706067211 */ /* 0x000fe200078f18ff */
[----:B------:R-:W-:Y:S01]  /*0f90*/  IMAD.IADD R234, R16, 0x1, -R234 ;  /* 0x0000000110ea7824 */ /* 0x000fe200078e0aea */
[----:B------:R-:W-:Y:S01]  /*0fa0*/  R2P PR, R11, 0x6 ;  /* 0x000000060b007804 */ /* 0x000fe20000000000 */
[----:B------:R-:W-:Y:S01]  /*0fb0*/  IMAD.SHL.U32 R237, R7, 0x40, RZ ;  /* 0x0000004007ed7824 */ /* 0x000fe200078e00ff */
[----:B------:R-:W-:Y:S01]  /*0fc0*/  LOP3.LUT R6, R6, 0xfffffff8, RZ, 0xc0, !PT ;  /* 0xfffffff806067812 */ /* 0x000fe200078ec0ff */
[----:B------:R-:W-:Y:S01]  /*0fd0*/  IMAD.IADD R13, R8, 0x1, R13 ;  /* 0x00000001080d7824 */ /* 0x000fe200078e020d */
[C---:B------:R-:W-:Y:S01]  /*0fe0*/  LEA.HI R0, R234.reuse, R234, RZ, 0x1 ;  /* 0x000000eaea007211 */ /* 0x040fe200078f08ff */
[----:B------:R-:W-:Y:S01]  /*0ff0*/  IMAD.SHL.U32 R16, R234, 0x8, RZ ;  /* 0x00000008ea107824 */ /* 0x000fe200078e00ff */
[----:B------:R-:W-:Y:S01]  /*1000*/  LOP3.LUT R237, R237, 0x1c0, RZ, 0xc0, !PT ;  /* 0x000001c0eded7812 */ /* 0x000fe200078ec0ff */
[----:B------:R-:W-:Y:S01]  /*1010*/  IMAD R210, R13, 0x2, R2 ;  /* 0x000000020dd27824 */ /* 0x000fe200078e0202 */
[----:B------:R-:W-:Y:S01]  /*1020*/  SHF.R.S32.HI R229, RZ, 0x3, R3 ;  /* 0x00000003ffe57819 */ /* 0x000fe20000011403 */
[----:B------:R-:W-:Y:S01]  /*1030*/  IMAD.MOV.U32 R213, RZ, RZ, 0x20 ;  /* 0x00000020ffd57424 */ /* 0x000fe200078e00ff */
[----:B------:R-:W-:Y:S01]  /*1040*/  LOP3.LUT R3, R0, 0x1ffffffe, RZ, 0xc0, !PT ;  /* 0x1ffffffe00037812 */ /* 0x000fe200078ec0ff */
[----:B------:R-:W-:Y:S01]  /*1050*/  VIADD R232, R192, 0x1c0 ;  /* 0x000001c0c0e87836 */ /* 0x000fe20000000000 */
[----:B------:R-:W-:Y:S01]  /*1060*/  LOP3.LUT R0, R237, 0x38, R16, 0xf8, !PT ;  /* 0x00000038ed007812 */ /* 0x000fe200078ef810 */
[----:B------:R-:W-:Y:S01]  /*1070*/  IMAD.IADD R188, R23, 0x1, -R6 ;  /* 0x0000000117bc7824 */ /* 0x000fe200078e0a06 */
[----:B------:R-:W-:Y:S01]  /*1080*/  SHF.R.U32.HI R6, RZ, 0x3, R237 ;  /* 0x00000003ff067819 */ /* 0x000fe200000116ed */
[----:B------:R-:W-:-:S02]  /*1090*/  IMAD.SHL.U32 R184, R234, 0x4, RZ ;  /* 0x00000004eab87824 */ /* 0x000fc400078e00ff */
[----:B------:R-:W-:Y:S01]  /*10a0*/  VIADD R214, R210, 0x36400 ;  /* 0x00036400d2d67836 */ /* 0x000fe20000000000 */
[----:B------:R-:W-:Y:S01]  /*10b0*/  SHF.R.S32.HI R5, RZ, 0x1f, R232 ;  /* 0x0000001fff057819 */ /* 0x000fe200000114e8 */
[C---:B------:R-:W-:Y:S01]  /*10c0*/  VIADD R225, R192.reuse, 0x40 ;  /* 0x00000040c0e17836 */ /* 0x040fe20000000000 */
[----:B------:R-:W-:Y:S01]  /*10d0*/  SEL R213, R213, 0xffffffe0, !P1 ;  /* 0xffffffe0d5d57807 */ /* 0x000fe20004800000 */
[----:B------:R-:W-:Y:S01]  /*10e0*/  VIADD R222, R192, 0x100 ;  /* 0x00000100c0de7836 */ /* 0x000fe20000000000 */
[----:B------:R-:W-:Y:S01]  /*10f0*/  LOP3.LUT R5, R4, R0, R6, 0xf6, !PT ;  /* 0x0000000004057212 */ /* 0x000fe200078ef606 */
[----:B------:R-:W-:Y:S02]  /*1100*/  VIADD R191, R184, 0x10 ;  /* 0x00000010b8bf7836 */ /* 0x000fe40000000000 */
[C---:B------:R-:W-:Y:S02]  /*1110*/  VIADD R223, R192.reuse, 0xc0 ;  /* 0x000000c0c0df7836 */ /* 0x040fe40000000000 */
[----:B------:R-:W-:-:S02]  /*1120*/  VIADD R233, R192, 0x180 ;  /* 0x00000180c0e97836 */ /* 0x000fc40000000000 */
[----:B------:R-:W-:Y:S02]  /*1130*/  VIADD R212, R210, 0x36440 ;  /* 0x00036440d2d47836 */ /* 0x000fe40000000000 */
[----:B------:R-:W-:Y:S02]  /*1140*/  IMAD.IADD R3, R234, 0x1, -R3 ;  /* 0x00000001ea037824 */ /* 0x000fe400078e0a03 */
        /* <DEDUP_REMOVED lines=10> */
[----:B------:R-:W-:-:S02]  /*11f0*/  IMAD.SHL.U32 R189, R12, 0x2, RZ ;  /* 0x000000020cbd7824 */ /* 0x000fc400078e00ff */
[----:B------:R-:W-:Y:S02]  /*1200*/  IMAD R236, R5, 0x2, R2 ;  /* 0x0000000205ec7824 */ /* 0x000fe400078e0202 */
[----:B------:R-:W-:Y:S02]  /*1210*/  IMAD R216, R3, 0x8, R190 ;  /* 0x0000000803d87824 */ /* 0x000fe400078e02be */
[----:B------:R-:W-:Y:S01]  /*1220*/  IMAD.IADD R213, R213, 0x1, R212 ;  /* 0x00000001d5d57824 */ /* 0x000fe200078e02d4 */
[----:B--2---:R-:W-:Y:S02]  /*1230*/  LOP3.LUT R187, R18, 0x1, RZ, 0xfc, !PT ;  /* 0x0000000112bb7812 */ /* 0x004fe400078efcff */
[----:B0-----:R-:W-:-:S07]  /*1240*/  CS2R R18, SRZ ;  /* 0x0000000000127805 */ /* 0x001fce000001ff00 */
.L_x_8942:
        /* <DEDUP_REMOVED lines=51> */
.L_x_8810:
[----:B------:R-:W-:Y:S02]  /*1580*/  IMAD.U32 R44, RZ, RZ, UR5 ;  /* 0x00000005ff2c7e24 */ /* 0x000fe4000f8e00ff */
[----:B------:R-:W-:Y:S01]  /*1590*/  IMAD.U32 R24, RZ, RZ, UR4 ;  /* 0x00000004ff187e24 */ /* 0x000fe2000f8e00ff */
[----:B------:R-:W-:Y:S06]  /*15a0*/  @!P2 BRA `(.L_x_8811) ;  /* 0x000000000010a947 */ /* 0x000fec0003800000 */
[----:B------:R-:W-:-:S04]  /*15b0*/  IADD3 R4, P0, R218, UR8, RZ ;  /* 0x00000008da047c10 */ /* 0x000fc8000ff1e0ff */
[----:B------:R-:W-:-:S05]  /*15c0*/  IADD3.X R5, R219, UR9, RZ, P0, !PT ;  /* 0x00000009db057c10 */ /* 0x000fca00087fe4ff */
[----:B------:R0:W5:Y:S01]  /*15d0*/  LDG.E R24, desc[UR40][R4.64] ;  /* 0x0000002804187981 */ /* 0x000162000c1e1900 */
[----:B------:R-:W-:Y:S05]  /*15e0*/  BRA `(.L_x_8812) ;  /* 0x0000000000107947 */ /* 0x000fea0003800000 */
.L_x_8811:
[----:B------:R-:W-:Y:S05]  /*15f0*/  @!P0 BRA `(.L_x_8812) ;  /* 0x00000000000c8947 */ /* 0x000fea0003800000 */
[----:B------:R-:W2:Y:S04]  /*1600*/  LDG.E R5, desc[UR40][R8.64] ;  /* 0x0000002808057981 */ /* 0x000ea8000c1e1900 */
[----:B------:R-:W2:Y:S02]  /*1610*/  LDG.E R24, desc[UR40][R8.64+0x4] ;  /* 0x0000042808187981 */ /* 0x000ea4000c1e1900 */
[----:B--2---:R-:W-:-:S07]  /*1620*/  IMAD.IADD R24, R24, 0x1, -R5 ;  /* 0x0000000118187824 */ /* 0x004fce00078e0a05 */
.L_x_8812:
        /* <DEDUP_REMOVED lines=16> */
[----:B------:R-:W-:-:S04]  /*1730*/  IMAD.SHL.U32 R194, R33, 0x40, RZ ;  /* 0x0000004021c27824 */ /* 0x000fc800078e00ff */
[----:B0-----:R-:W-:-:S08]  /*1740*/  VIADD R4, R194, 0x3f ;  /* 0x0000003fc2047836 */ /* 0x001fd00000000000 */
[----:B------:R-:W0:Y:S08]  /*1750*/  @P1 LDC R11, c[0x0][0x44c] ;  /* 0x00011300ff0b1b82 */ /* 0x000e300000000800 */
[----:B------:R-:W1:Y:S01]  /*1760*/  @P1 LDC R5, c[0x0][0x450] ;  /* 0x00011400ff051b82 */ /* 0x000e620000000800 */
[----:B--2---:R-:W-:Y:S02]  /*1770*/  @P0 IMAD.IADD R44, R9, 0x1, -R0 ;  /* 0x00000001092c0824 */ /* 0x004fe400078e0a00 */
[----:B------:R-:W-:-:S02]  /*1780*/  IMAD.IADD R9, R24, 0x1, -R3 ;  /* 0x0000000118097824 */ /* 0x000fc400078e0a03 */
[----:B0-----:R-:W-:-:S04]  /*1790*/  @P1 IMAD.HI.U32 R0, R4, R11, RZ ;  /* 0x0000000b04001227 */ /* 0x001fc800078e00ff */
[----:B------:R-:W-:Y:S01]  /*17a0*/  IMAD.IADD R211, R9, 0x1, R44 ;  /* 0x0000000109d37824 */ /* 0x000fe200078e022c */
[----:B-1----:R-:W-:Y:S01]  /*17b0*/  @P1 SHF.R.U32.HI R4, RZ, R5, R0 ;  /* 0x00000005ff041219 */ /* 0x002fe20000011600 */
[----:B------:R-:W-:Y:S02]  /*17c0*/  IMAD.MOV R42, RZ, RZ, -R9 ;  /* 0x000000ffff2a7224 */ /* 0x000fe400078e0a09 */
[C---:B------:R-:W-:Y:S01]  /*17d0*/  VIADD R0, R211.reuse, 0x3f ;  /* 0x0000003fd3007836 */ /* 0x040fe20000000000 */
[----:B------:R-:W-:Y:S02]  /*17e0*/  IADD3 R43, R211, 0x40, -R193 ;  /* 0x00000040d32b7810 */ /* 0x000fe40007ffe8c1 */
[----:B------:R-:W-:Y:S02]  /*17f0*/  VIMNMX R42, RZ, R42, !PT ;  /* 0x0000002aff2a7248 */ /* 0x000fe40007fe0100 */
        /* <DEDUP_REMOVED lines=40> */
.L_x_8815:
[----:B------:R-:W-:Y:S05]  /*1a80*/  BSYNC B6 ;  /* 0x0000000000067941 */ /* 0x000fea0003800000 */
.L_x_8814:
        /* <DEDUP_REMOVED lines=20> */
.L_x_8817:
[----:B------:R-:W-:Y:S05]  /*1bd0*/  BSYNC B6 ;  /* 0x0000000000067941 */ /* 0x000fea0003800000 */
.L_x_8816:
        /* <DEDUP_REMOVED lines=50> */
[----:B------:R-:W-:-:S02]  /*1f00*/  IMAD R27, R23, R57, R12 ;  /* 0x00000039171b7224 */ /* 0x000fc400078e020c */
[----:B------:R-:W-:-:S04]  /*1f10*/  IMAD.WIDE.U32 R12, R23, R56, R16 ;  /* 0x00000038170c7225 */ /* 0x000fc800078e0010 */
[----:B------:R-:W-:Y:S02]  /*1f20*/  IMAD.IADD R13, R27, 0x1, R13 ;  /* 0x000000011b0d7824 */ /* 0x000fe400078e020d */
[----:B------:R-:W-:Y:S02]  /*1f30*/  VIADD R58, R26, 0x8 ;  /* 0x000000081a3a7836 */ /* 0x000fe40000000000 */
[----:B-----5:R-:W-:-:S04]  /*1f40*/  IMAD.WIDE.U32 R38, R30, R56, R12 ;  /* 0x000000381e267225 */ /* 0x020fc800078e000c */
[----:B------:R-:W-:Y:S01]  /*1f50*/  IMAD.SHL.U32 R59, R59, 0x2, RZ ;  /* 0x000000023b3b7824 */ /* 0x000fe200078e00ff */
[----:B---3--:R-:W-:Y:S02]  /*1f60*/  SHF.R.S32.HI R0, RZ, 0x1f, R25 ;  /* 0x0000001fff007819 */ /* 0x008fe40000011419 */
        /* <DEDUP_REMOVED lines=13> */
[----:B------:R-:W-:-:S04]  /*2040*/  IMAD.WIDE.U32 R28, R9, UR6, R10 ;  /* 0x00000006091c7c25 */ /* 0x000fc8000f8e000a */
[C---:B------:R-:W-:Y:S02]  /*2050*/  IMAD R25, R23.reuse, R55, R6 ;  /* 0x0000003717197224 */ /* 0x040fe400078e0206 */
[----:B------:R-:W-:-:S04]  /*2060*/  IMAD.WIDE.U32 R6, R23, R54, R184 ;  /* 0x0000003617067225 */ /* 0x000fc800078e00b8 */
[----:B------:R-:W-:-:S04]  /*2070*/  IMAD.WIDE.U32 R10, R23, R54, R16 ;  /* 0x00000036170a7225 */ /* 0x000fc800078e0010 */
[----:B------:R-:W-:Y:S01]  /*2080*/  IMAD R8, R23, R5, R0 ;  /* 0x0000000517087224 */ /* 0x000fe200078e0200 */
[----:B------:R-:W-:Y:S01]  /*2090*/  IADD3 R0, P0, R20, R46, RZ ;  /* 0x0000002e14007210 */ /* 0x000fe20007f1e0ff */
[----:B------:R-:W-:Y:S02]  /*20a0*/  IMAD.IADD R45, R21, 0x1, R45 ;  /* 0x00000001152d7824 */ /* 0x000fe400078e022d */
[----:B------:R-:W-:Y:S02]  /*20b0*/  IMAD.IADD R7, R7, 0x1, R25 ;  /* 0x0000000107077824 */ /* 0x000fe400078e0219 */
[----:B------:R-:W-:Y:S01]  /*20c0*/  IMAD.IADD R11, R25, 0x1, R11 ;  /* 0x00000001190b7824 */ /* 0x000fe200078e020b */
[----:B------:R-:W-:Y:S01]  /*20d0*/  SHF.R.S32.HI R25, RZ, 0x1f, R30 ;  /* 0x0000001fff197819 */ /* 0x000fe2000001141e */
[-C--:B------:R-:W-:Y:S01]  /*20e0*/  IMAD.WIDE.U32 R32, R30, R54.reuse, R6 ;  /* 0x000000361e207225 */ /* 0x080fe200078e0006 */
[----:B------:R-:W-:Y:S02]  /*20f0*/  IADD3.X R46, R45, R47, R8, P0, !PT ;  /* 0x0000002f2d2e7210 */ /* 0x000fe400007fe408 */
[----:B------:R-:W-:Y:S01]  /*2100*/  LEA.HI R47, R14, R15, RZ, 0x3 ;  /* 0x0000000f0e2f7211 */ /* 0x000fe200078f18ff */
[----:B------:R-:W-:Y:S01]  /*2110*/  IMAD R14, R25, R54, RZ ;  /* 0x00000036190e7224 */ /* 0x000fe200078e02ff */
[----:B------:R-:W-:Y:S01]  /*2120*/  IADD3 R40, P0, R23, R40, RZ ;  /* 0x0000002817287210 */ /* 0x000fe20007f1e0ff */
[-C--:B------:R-:W-:Y:S01]  /*2130*/  IMAD R25, R25, R56.reuse, RZ ;  /* 0x0000003819197224 */ /* 0x080fe200078e02ff */
[----:B------:R-:W-:Y:S01]  /*2140*/  LOP3.LUT R63, R47, 0xfffffff8, RZ, 0xc0, !PT ;  /* 0xfffffff82f3f7812 */ /* 0x000fe200078ec0ff */
[----:B------:R-:W-:Y:S01]  /*2150*/  IMAD R5, R30, R55, R14 ;  /* 0x000000371e057224 */ /* 0x000fe200078e020e */
[----:B------:R-:W-:Y:S01]  /*2160*/  SHF.L.U64.HI R55, R56, 0x6, R57 ;  /* 0x0000000638377819 */ /* 0x000fe20000010239 */
[----:B------:R-:W-:Y:S01]  /*2170*/  IMAD R25, R30, R57, R25 ;  /* 0x000000391e197224 */ /* 0x000fe200078e0219 */
[----:B------:R-:W-:Y:S01]  /*2180*/  SHF.R.U32.HI R57, RZ, 0x3, R53 ;  /* 0x00000003ff397819 */ /* 0x000fe20000011635 */
[----:B------:R-:W-:Y:S01]  /*2190*/  IMAD.WIDE.U32 R8, R23, R56, R184 ;  /* 0x0000003817087225 */ /* 0x000fe200078e00b8 */
[----:B------:R-:W-:-:S02]  /*21a0*/  SHF.R.S32.HI R64, RZ, 0x1f, R63 ;  /* 0x0000001fff407819 */ /* 0x000fc4000001143f */
[----:B------:R-:W-:Y:S01]  /*21b0*/  LOP3.LUT R4, R4, R57, RZ, 0x3c, !PT ;  /* 0x0000003904047212 */ /* 0x000fe200078e3cff */
[----:B------:R-:W-:Y:S02]  /*21c0*/  IMAD.IADD R9, R9, 0x1, R27 ;  /* 0x0000000109097824 */ /* 0x000fe400078e021b */
[----:B------:R-:W-:-:S04]  /*21d0*/  IMAD.WIDE.U32 R34, R30, R54, R10 ;  /* 0x000000361e227225 */ /* 0x000fc800078e000a */
[----:B------:R-:W-:Y:S01]  /*21e0*/  IMAD R61, R215, 0x200, R4 ;  /* 0x00000200d73d7824 */ /* 0x000fe200078e0204 */
[----:B------:R-:W-:Y:S01]  /*21f0*/  LOP3.LUT R4, R53, 0x38, R47, 0xf8, !PT ;  /* 0x0000003835047812 */ /* 0x000fe200078ef82f */
[----:B------:R-:W-:-:S03]  /*2200*/  IMAD.WIDE.U32 R36, R30, R56, R8 ;  /* 0x000000381e247225 */ /* 0x000fc600078e0008 */
[----:B------:R-:W-:Y:S01]  /*2210*/  LOP3.LUT R4, R4, R57, RZ, 0x3c, !PT ;  /* 0x0000003904047212 */ /* 0x000fe200078e3cff */
[----:B------:R-:W-:Y:S02]  /*2220*/  IMAD.SHL.U32 R54, R54, 0x40, RZ ;  /* 0x0000004036367824 */ /* 0x000fe400078e00ff */
[----:B------:R-:W-:Y:S02]  /*2230*/  IMAD.SHL.U32 R56, R56, 0x40, RZ ;  /* 0x0000004038387824 */ /* 0x000fe400078e00ff */
[----:B------:R-:W-:Y:S02]  /*2240*/  IMAD.X R41, R24, 0x1, R3, P0 ;  /* 0x0000000118297824 */ /* 0x000fe400000e0603 */
[----:B------:R-:W-:Y:S02]  /*2250*/  IMAD.IADD R60, R33, 0x1, R5 ;  /* 0x00000001213c7824 */ /* 0x000fe400078e0205 */
[----:B------:R-:W-:Y:S02]  /*2260*/  IMAD.IADD R62, R5, 0x1, R35 ;  /* 0x00000001053e7824 */ /* 0x000fe400078e0223 */
[----:B------:R-:W-:-:S02]  /*2270*/  IMAD.IADD R65, R37, 0x1, R25 ;  /* 0x0000000125417824 */ /* 0x000fc400078e0219 */
[----:B------:R-:W-:Y:S02]  /*2280*/  IMAD.IADD R67, R25, 0x1, R39 ;  /* 0x0000000119437824 */ /* 0x000fe400078e0227 */
[----:B------:R-:W-:Y:S02]  /*2290*/  IMAD R66, R215, 0x200, R4 ;  /* 0x00000200d7427824 */ /* 0x000fe400078e0204 */
[----:B------:R-:W-:-:S07]  /*22a0*/  IMAD.IADD R69, R29, 0x1, R69 ;  /* 0x000000011d457824 */ /* 0x000fce00078e0245 */
.L_x_8847:
        /* <DEDUP_REMOVED lines=58> */
.L_x_8822:
[----:B------:R-:W-:Y:S05]  /*2650*/  BSYNC B1 ;  /* 0x0000000000017941 */ /* 0x000fea0003800000 */
.L_x_8821:
        /* <DEDUP_REMOVED lines=15> */
.L_x_8823:
[----:B------:R-:W-:Y:S01]  /*2750*/  IMAD R68, R22, 0x8, R2 ;  /* 0x0000000816447824 */ /* 0x000fe200078e0202 */
[----:B------:R-:W-:Y:S01]  /*2760*/  SHF.L.U32 R71, R186, 0x1f, RZ ;  /* 0x0000001fba477819 */ /* 0x000fe200000006ff */
[----:B------:R-:W-:Y:S03]  /*2770*/  BSSY B1, `(.L_x_8824) ;  /* 0x0000003000017945 */ /* 0x000fe60003800000 */
[----:B------:R-:W0:Y:S02]  /*2780*/  SYNCS.PHASECHK.TRANS64.TRYWAIT P5, [R68+URZ+0x38890], R71 ;  /* 0x03889047440075a7 */ /* 0x000e2400080a017f */
[----:B0-----:R-:W-:Y:S05]  /*2790*/  @!P5 BRA `(.L_x_8825) ;  /* 0x000001ec00c4d947 */ /* 0x001fea0003800000 */
.L_x_9133:
[----:B------:R-:W-:Y:S05]  /*27a0*/  BSYNC B1 ;  /* 0x0000000000017941 */ /* 0x000fea0003800000 */
.L_x_8824:
        /* <DEDUP_REMOVED lines=48> */
.L_x_8830:
[----:B------:R-:W-:Y:S05]  /*2ab0*/  BSYNC B2 ;  /* 0x0000000000027941 */ /* 0x000fea0003800000 */
.L_x_8829:
[----:B--2---:R1:W-:Y:S02]  /*2ac0*/  STG.E.128 desc[UR40][R12.64], R4 ;  /* 0x000000040c007986 */ /* 0x0043e4000c101d28 */
.L_x_8828:
[----:B------:R-:W-:Y:S05]  /*2ad0*/  BSYNC B1 ;  /* 0x0000000000017941 */ /* 0x000fea0003800000 */
.L_x_8827:
        /* <DEDUP_REMOVED lines=51> */
.L_x_8832:
[----:B------:R-:W-:Y:S05]  /*2e10*/  BSYNC B1 ;  /* 0x0000000000017941 */ /* 0x000fea0003800000 */
.L_x_8831:
[----:B-1----:R1:W-:Y:S01]  /*2e20*/  STG.E.128 desc[UR40][R12.64+0x40], R4 ;  /* 0x000040040c007986 */ /* 0x0023e2000c101d28 */
[----:B------:R-:W-:Y:S05]  /*2e30*/  BRA `(.L_x_8826) ;  /* 0x0000000c001c7947 */ /* 0x000fea0003800000 */
.L_x_8820:
        /* <DEDUP_REMOVED lines=43> */
.L_x_8833:
[----:B------:R-:W-:Y:S01]  /*30f0*/  IMAD R68, R22, 0x8, R2 ;  /* 0x0000000816447824 */ /* 0x000fe200078e0202 */
[----:B------:R-:W-:Y:S01]  /*3100*/  SHF.L.U32 R71, R186, 0x1f, RZ ;  /* 0x0000001fba477819 */ /* 0x000fe200000006ff */
[----:B------:R-:W0:Y:S01]  /*3110*/  LDC R70, c[0x0][0x2f4] ;  /* 0x0000bd00ff467b82 */ /* 0x000e220000000800 */
[----:B------:R-:W-:Y:S02]  /*3120*/  BSSY B1, `(.L_x_8834) ;  /* 0x0000003000017945 */ /* 0x000fe40003800000 */
[----:B------:R-:W1:Y:S02]  /*3130*/  SYNCS.PHASECHK.TRANS64.TRYWAIT P5, [R68+URZ+0x38890], R71 ;  /* 0x03889047440075a7 */ /* 0x000e6400080a017f */
[----:B-1----:R-:W-:Y:S05]  /*3140*/  @!P5 BRA `(.L_x_8835) ;  /* 0x000001e4006cd947 */ /* 0x002fea0003800000 */
.L_x_9134:
[----:B------:R-:W-:Y:S05]  /*3150*/  BSYNC B1 ;  /* 0x0000000000017941 */ /* 0x000fea0003800000 */
.L_x_8834:
        /* <DEDUP_REMOVED lines=114> */
.L_x_8837:
[----:B------:R-:W-:Y:S05]  /*3880*/  BSYNC B1 ;  /* 0x0000000000017941 */ /* 0x000fea0003800000 */
.L_x_8836:
        /* <DEDUP_REMOVED lines=10> */
.L_x_8819:
[----:B------:R-:W-:-:S13]  /*3930*/  ISETP.NE.AND P0, PT, R187, 0x3, PT ;  /* 0x00000003bb00780c */ /* 0x000fda0003f05270 */
[----:B------:R-:W-:Y:S05]  /*3940*/  @!P0 BRA `(.L_x_8838) ;  /* 0x0000000000048947 */ /* 0x000fea0003800000 */
[----:B------:R-:W-:Y:S01]  /*3950*/  BPT.TRAP 0x1 ;  /* 0x000000040000795c */ /* 0x000fe20000300000 */
.L_x_8838:
        /* <DEDUP_REMOVED lines=8> */
.L_x_9135:
[----:B------:R-:W-:Y:S05]  /*39e0*/  BSYNC B1 ;  /* 0x0000000000017941 */ /* 0x000fea0003800000 */
.L_x_8839:
        /* <DEDUP_REMOVED lines=12> */
.L_x_8826:
[----:B------:R-:W-:Y:S05]  /*3ab0*/  BSYNC B0 ;  /* 0x0000000000007941 */ /* 0x000fea0003800000 */
.L_x_8818:
        /* <DEDUP_REMOVED lines=17> */
.L_x_8842:
[----:B------:R-:W-:Y:S05]  /*3bd0*/  BSYNC B0 ;  /* 0x0000000000007941 */ /* 0x000fea0003800000 */
.L_x_8841:
[----:B------:R-:W5:Y:S01]  /*3be0*/  SYNCS.PHASECHK.TRANS64.TRYWAIT P0, [R68+URZ+0x388b0], R71 ;  /* 0x0388b047440075a7 */ /* 0x000f62000800017f */
[----:B------:R-:W-:Y:S04]  /*3bf0*/  BSSY B0, `(.L_x_8843) ;  /* 0x0000002000007945 */ /* 0x000fe80003800000 */
[----:B-----5:R-:W-:Y:S05]  /*3c00*/  @!P0 BRA `(.L_x_8844) ;  /* 0x000001d800e48947 */ /* 0x020fea0003800000 */
.L_x_9136:
[----:B------:R-:W-:Y:S05]  /*3c10*/  BSYNC B0 ;  /* 0x0000000000007941 */ /* 0x000fea0003800000 */
.L_x_8843:
        /* <DEDUP_REMOVED lines=82> */
.L_x_8846:
[----:B------:R-:W-:Y:S05]  /*4140*/  BSYNC B0 ;  /* 0x0000000000007941 */ /* 0x000fea0003800000 */
.L_x_8845:
        /* <DEDUP_REMOVED lines=17> */
.L_x_8813:
[----:B------:R-:W2:Y:S01]  /*4260*/  LDL R4, [R1+0x4] ;  /* 0x0000040001047983 */ /* 0x000ea20000100800 */
[----:B------:R-:W-:Y:S01]  /*4270*/  BSSY B0, `(.L_x_8848) ;  /* 0x0000005000007945 */ /* 0x000fe20003800000 */
[----:B--2---:R-:W-:-:S03]  /*4280*/  ISETP.NE.AND P1, PT, R4, 0x1, PT ;  /* 0x000000010400780c */ /* 0x004fc60003f25270 */
[----:B------:R-:W-:Y:S10]  /*4290*/  @P0 BRA `(.L_x_8849) ;  /* 0x0000000000080947 */ /* 0x000ff40003800000 */
[----:B------:R-:W1:Y:S02]  /*42a0*/  FENCE.VIEW.ASYNC.G ;  /* 0x00000000000073c6 */ /* 0x000e640000000100 */
[----:B-1----:R-:W-:Y:S06]  /*42b0*/  BAR.ARV 0xc, 0x180 ;  /* 0x0306000000007b1d */ /* 0x002fec0000002000 */
.L_x_8849:
[----:B------:R-:W-:Y:S05]  /*42c0*/  BSYNC B0 ;  /* 0x0000000000007941 */ /* 0x000fea0003800000 */
.L_x_8848:
[----:B------:R-:W-:Y:S04]  /*42d0*/  BSSY B7, `(.L_x_8850) ;  /* 0x000103d000077945 */ /* 0x000fe80003800000 */
[----:B------:R-:W-:Y:S05]  /*42e0*/  @!P1 BRA `(.L_x_8851) ;  /* 0x0000001c00809947 */ /* 0x000fea0003800000 */
[----:B------:R-:W1:Y:S01]  /*42f0*/  LDC R0, c[0x0][0x448] ;  /* 0x00011200ff007b82 */ /* 0x000e620000000800 */
        /* <DEDUP_REMOVED lines=36> */
[----:B------:R-:W1:Y:S01]  /*4540*/  @P0 LDC R3, c[0x0][0x44c] ;  /* 0x00011300ff030b82 */ /* 0x000e620000000800 */
[----:B------:R-:W-:Y:S02]  /*4550*/  CS2R R88, SRZ ;  /* 0x0000000000587805 */ /* 0x000fe4000001ff00 */
[----:B------:R-:W-:-:S02]  /*4560*/  CS2R R86, SRZ ;  /* 0x0000000000567805 */ /* 0x000fc4000001ff00 */
[----:B------:R-:W-:Y:S02]  /*4570*/  CS2R R84, SRZ ;  /* 0x0000000000547805 */ /* 0x000fe4000001ff00 */
[----:B------:R-:W-:Y:S02]  /*4580*/  CS2R R82, SRZ ;  /* 0x0000000000527805 */ /* 0x000fe4000001ff00 */
[----:B------:R-:W-:Y:S02]  /*4590*/  CS2R R80, SRZ ;  /* 0x0000000000507805 */ /* 0x000fe4000001ff00 */
[----:B------:R-:W-:Y:S02]  /*45a0*/  CS2R R78, SRZ ;  /* 0x00000000004e7805 */ /* 0x000fe4000001ff00 */
[----:B------:R-:W-:Y:S01]  /*45b0*/  CS2R R76, SRZ ;  /* 0x00000000004c7805 */ /* 0x000fe2000001ff00 */
[----:B------:R-:W2:Y:S01]  /*45c0*/  @P0 LDC R4, c[0x0][0x450] ;  /* 0x00011400ff040b82 */ /* 0x000ea20000000800 */
[----:B---3--:R-:W-:-:S02]  /*45d0*/  CS2R R74, SRZ ;  /* 0x00000000004a7805 */ /* 0x008fc4000001ff00 */
        /* <DEDUP_REMOVED lines=19> */
[----:B------:R-:W-:Y:S01]  /*4710*/  CS2R R26, SRZ ;  /* 0x00000000001a7805 */ /* 0x000fe2000001ff00 */
[----:B------:R-:W-:Y:S01]  /*4720*/  IMAD.MOV.U32 R171, RZ, RZ, RZ ;  /* 0x000000ffffab7224 */ /* 0x000fe200078e00ff */
[----:B------:R-:W-:-:S02]  /*4730*/  CS2R R28, SRZ ;  /* 0x00000000001c7805 */ /* 0x000fc4000001ff00 */
[----:B--2---:R-:W-:Y:S01]  /*4740*/  @P0 SHF.R.U32.HI R0, RZ, R4, R3 ;  /* 0x00000004ff000219 */ /* 0x004fe20000011603 */
[----:B------:R-:W-:Y:S01]  /*4750*/  IMAD.MOV.U32 R31, RZ, RZ, RZ ;  /* 0x000000ffff1f7224 */ /* 0x000fe200078e00ff */
        /* <DEDUP_REMOVED lines=9> */
[----:B------:R-:W-:-:S04]  /*47f0*/  VIMNMX R4, R195, R4, PT ;  /* 0x00000004c3047248 */ /* 0x000fc80003fe0100 */
[----:B------:R-:W-:-:S13]  /*4800*/  ISETP.GE.AND P1, PT, R4, 0x1, PT ;  /* 0x000000010400780c */ /* 0x000fda0003f26270 */
        /* <DEDUP_REMOVED lines=72> */
.L_x_8855:
[----:B------:R-:W-:Y:S01]  /*4c90*/  BAR.SYNC.DEFER_BLOCKING 0xe, 0x100 ;  /* 0x0384000000007b1d */ /* 0x000fe20000010000 */
[----:B-1----:R-:W-:Y:S01]  /*4ca0*/  IMAD R3, R18, 0x40, R190 ;  /* 0x0000004012037824 */ /* 0x002fe200078e02be */
[----:B------:R-:W-:Y:S01]  /*4cb0*/  R2UR UR4, R10 ;  /* 0x000000000a0472ca */ /* 0x000fe200000e0000 */
[----:B------:R-:W-:Y:S01]  /*4cc0*/  VIADD R18, R18, 0x1 ;  /* 0x0000000112127836 */ /* 0x000fe20000000000 */
[----:B------:R-:W-:Y:S01]  /*4cd0*/  R2UR UR5, R11 ;  /* 0x000000000b0572ca */ /* 0x000fe200000e0000 */
[----:B------:R-:W-:Y:S01]  /*4ce0*/  IMAD R3, R3, 0x4, R2 ;  /* 0x0000000403037824 */ /* 0x000fe200078e0202 */
[----:B------:R-:W-:Y:S01]  /*4cf0*/  ISETP.GT.AND P1, PT, R0, RZ, PT ;  /* 0x000000ff0000720c */ /* 0x000fe20003f24270 */
[----:B------:R-:W-:Y:S01]  /*4d00*/  IMAD.MOV.U32 R5, RZ, RZ, 0x40000040 ;  /* 0x40000040ff057424 */ /* 0x000fe200078e00ff */
[----:B------:R-:W-:Y:S01]  /*4d10*/  ISETP.NE.AND P0, PT, R18, 0x2, PT ;  /* 0x000000021200780c */ /* 0x000fe20003f05270 */
[----:B------:R-:W-:-:S03]  /*4d20*/  VIADD R0, R0, 0xffffffff ;  /* 0xffffffff00007836 */ /* 0x000fc60000000000 */
[----:B------:R-:W-:Y:S02]  /*4d30*/  SEL R18, R18, RZ, P0 ;  /* 0x000000ff12127207 */ /* 0x000fe40000000000 */
[----:B------:R-:W-:Y:S01]  /*4d40*/  R2UR UR7, R5 ;  /* 0x00000000050772ca */ /* 0x000fe200000e0000 */
[----:B------:R-:W-:Y:S02]  /*4d50*/  IMAD.MOV.U32 R5, RZ, RZ, 0x40000040 ;  /* 0x40000040ff057424 */ /* 0x000fe400078e00ff */
[----:B------:R-:W-:-:S05]  /*4d60*/  IMAD R4, R18, 0x1000, R21 ;  /* 0x0000100012047824 */ /* 0x000fca00078e0215 */
[----:B------:R-:W-:Y:S01]  /*4d70*/  R2UR UR6, R4 ;  /* 0x00000000040672ca */ /* 0x000fe200000e0000 */
[----:B------:R-:W0:Y:S04]  /*4d80*/  LDS R14, [R3+0x38400] ;  /* 0x03840000030e7984 */ /* 0x000e280000000800 */
[----:B------:R1:W2:Y:S02]  /*4d90*/  LDS R15, [R3+0x38420] ;  /* 0x03842000030f7984 */ /* 0x0002a40000000800 */
[----:B-1----:R-:W-:-:S04]  /*4da0*/  @!P2 IMAD R3, R18, 0x8, R2 ;  /* 0x000000081203a824 */ /* 0x002fc800078e0202 */
        /* <DEDUP_REMOVED lines=131> */
[----:B------:R-:W-:-:S03]  /*55e0*/  IMAD.MOV.U32 R15, RZ, RZ, 0x40000040 ;  /* 0x40000040ff0f7424 */ /* 0x000fc600078e00ff */
[----:B------:R-:W-:-:S06]  /*55f0*/  WARPGROUP.ARRIVE ;  /* 0x00000000000079c5 */ /* 0x000fcc0000000000 */
        /* <DEDUP_REMOVED lines=22> */
[----:B------:R-:W-:Y:S02]  /*5760*/  R2UR UR7, R5 ;  /* 0x00000000050772ca */ /* 0x000fe400000e0000 */
[----:B------:R-:W-:-:S04]  /*5770*/  SEL R4, RZ, 0x1, P0 ;  /* 0x00000001ff047807 */ /* 0x000fc80000000000 */
[----:B------:R-:W-:Y:S01]  /*5780*/  LOP3.LUT R19, R19, R4, RZ, 0x3c, !PT ;  /* 0x0000000413137212 */ /* 0x000fe200078e3cff */
[----:B------:R-:W-:Y:S02]  /*5790*/  WARPGROUP.DEPBAR.LE gsb0, 0x0 ;  /* 0x00008000000079c5 */ /* 0x000fe40000010000 */
[----:B------:R-:W-:-:S12]  /*57a0*/  WARPGROUP.ARRIVE ;  /* 0x00000000000079c5 */ /* 0x000fd80000000000 */
[----:B------:R-:W-:Y:S03]  /*57b0*/  HGMMA.64x256x16.F32 R24, gdesc[UR4].tnspB, R24, gsb0 ;  /* 0x43e00000041879f0 */ /* 0x000fe60008000818 */
[----:B------:R-:W-:Y:S02]  /*57c0*/  WARPGROUP.DEPBAR.LE gsb0, 0x0 ;  /* 0x00008000000079c5 */ /* 0x000fe40000010000 */
[----:B------:R-:W-:Y:S06]  /*57d0*/  BAR.ARV 0xf, 0x100 ;  /* 0x03c4000000007b1d */ /* 0x000fec0000002000 */
[----:B------:R1:W-:Y:S01]  /*57e0*/  @!P2 SYNCS.ARRIVE.TRANS64.RED.A1T0 RZ, [R3+URZ], RZ ;  /* 0x000000ff03ffa9a7 */ /* 0x0003e2000810043f */
[----:B------:R-:W-:Y:S05]  /*57f0*/  @P1 BRA `(.L_x_8855) ;  /* 0xfffffff400241947 */ /* 0x000fea000383ffff */
.L_x_8854:
[----:B------:R-:W-:Y:S05]  /*5800*/  BSYNC B0 ;  /* 0x0000000000007941 */ /* 0x000fea0003800000 */
.L_x_8853:
[----:B------:R-:W-:Y:S01]  /*5810*/  BAR.SYNC.DEFER_BLOCKING 0xe, 0x100 ;  /* 0x0384000000007b1d */ /* 0x000fe20000010000 */
[C---:B-1----:R-:W-:Y:S01]  /*5820*/  IMAD R3, R18.reuse, 0x40, R190 ;  /* 0x0000004012037824 */ /* 0x042fe200078e02be */
        /* <DEDUP_REMOVED lines=140> */
.L_x_8851:
        /* <DEDUP_REMOVED lines=76> */
[----:B------:R-:W-:-:S04]  /*65b0*/  LEA.HI R3, R3, R0, RZ, 0x6 ;  /* 0x0000000003037211 */ /* 0x000fc800078f30ff */
        /* <DEDUP_REMOVED lines=34> */
.L_x_8857:
[----:B------:R-:W-:Y:S05]  /*67e0*/  BSYNC B6 ;  /* 0x0000000000067941 */ /* 0x000fea0003800000 */
.L_x_8856:
        /* <DEDUP_REMOVED lines=12> */
.L_x_8861:
[----:B--2---:R2:W3:Y:S02]  /*68b0*/  SYNCS.PHASECHK.TRANS64.TRYWAIT P0, [R2+URZ+0x38800], R3 ;  /* 0x03880003020075a7 */ /* 0x0044e4000800017f */
[----:B---3--:R-:W-:Y:S05]  /*68c0*/  @!P0 NANOSLEEP.SYNCS 0x989680 ;  /* 0x009896800000895d */ /* 0x008fea0003900000 */
[----:B------:R-:W3:Y:S02]  /*68d0*/  @!P0 SYNCS.PHASECHK.TRANS64 P0, [R2+URZ+0x38800], R3 ;  /* 0x03880003020085a7 */ /* 0x000ee4000800007f */
[----:B---3--:R-:W-:Y:S05]  /*68e0*/  @!P0 BRA `(.L_x_8861) ;  /* 0xfffffffc00f08947 */ /* 0x008fea000383ffff */
.L_x_8860:
[----:B------:R-:W-:Y:S05]  /*68f0*/  BSYNC B0 ;  /* 0x0000000000007941 */ /* 0x000fea0003800000 */
.L_x_8859:
[----:B------:R-:W-:Y:S05]  /*6900*/  BRA `(.L_x_8862) ;  /* 0x0000002800dc7947 */ /* 0x000fea0003800000 */
.L_x_8858:
        /* <DEDUP_REMOVED lines=31> */
.L_x_8864:
[----:B------:R-:W-:Y:S05]  /*6b00*/  BSYNC B6 ;  /* 0x0000000000067941 */ /* 0x000fea0003800000 */
.L_x_8863:
        /* <DEDUP_REMOVED lines=39> */
.L_x_9142:
        /* <DEDUP_REMOVED lines=30> */
.L_x_8869:
[----:B------:R-:W-:Y:S05]  /*6f60*/  BSYNC B1 ;  /* 0x0000000000017941 */ /* 0x000fea0003800000 */
.L_x_8868:
[----:B---3-5:R-:W-:Y:S01]  /*6f70*/  IMAD.MOV.U32 R0, RZ, RZ, R32 ;  /* 0x000000ffff007224 */ /* 0x028fe200078e0020 */
[----:B------:R-:W-:Y:S01]  /*6f80*/  UMOV UR4, 0xffffffff ;  /* 0xffffffff00047882 */ /* 0x000fe20000000000 */
[----:B--2---:R-:W-:Y:S01]  /*6f90*/  IMAD.MOV.U32 R3, RZ, RZ, R33 ;  /* 0x000000ffff037224 */ /* 0x004fe200078e0021 */
[----:B0-----:R-:W-:Y:S01]  /*6fa0*/  CS2R R28, SRZ ;  /* 0x00000000001c7805 */ /* 0x001fe2000001ff00 */
[----:B----4-:R-:W-:Y:S02]  /*6fb0*/  IMAD.MOV.U32 R5, RZ, RZ, R24 ;  /* 0x000000ffff057224 */ /* 0x010fe400078e0018 */
        /* <DEDUP_REMOVED lines=14> */
.L_x_9148:
        /* <DEDUP_REMOVED lines=34> */
.L_x_8872:
[----:B------:R-:W-:Y:S05]  /*72c0*/  BSYNC B1 ;  /* 0x0000000000017941 */ /* 0x000fea0003800000 */
.L_x_8871:
        /* <DEDUP_REMOVED lines=8> */
[----:B------:R-:W-:Y:S01]  /*7350*/  BSSY B1, `(.L_x_8873) ;  /* 0x0000014000017945 */ /* 0x000fe20003800000 */
[----:B------:R-:W-:Y:S01]  /*7360*/  PRMT R45, R4, 0x7610, R45 ;  /* 0x00007610042d7816 */ /* 0x000fe2000000002d */
[----:B------:R-:W-:Y:S01]  /*7370*/  IMAD.MOV.U32 R4, RZ, RZ, R8 ;  /* 0x000000ffff047224 */ /* 0x000fe200078e0008 */
[----:B------:R-:W-:Y:S01]  /*7380*/  LOP3.LUT R0, R0, R3, RZ, 0x3c, !PT ;  /* 0x0000000300007212 */ /* 0x000fe200078e3cff */
[----:B------:R-:W-:Y:S01]  /*7390*/  IMAD.MOV.U32 R3, RZ, RZ, R29 ;  /* 0x000000ffff037224 */ /* 0x000fe200078e001d */
[----:B------:R-:W-:-:S02]  /*73a0*/  PRMT R47, R6, 0x7610, R47 ;  /* 0x00007610062f7816 */ /* 0x000fc4000000002f */
[----:B------:R-:W-:Y:S01]  /*73b0*/  PRMT R46, R4, 0x5410, R5 ;  /* 0x00005410042e7816 */ /* 0x000fe20000000005 */
[----:B------:R-:W-:Y:S01]  /*73c0*/  IMAD.MOV.U32 R4, RZ, RZ, R10 ;  /* 0x000000ffff047224 */ /* 0x000fe200078e000a */
[----:B------:R-:W-:Y:S01]  /*73d0*/  PRMT R45, R45, 0x5410, R3 ;  /* 0x000054102d2d7816 */ /* 0x000fe20000000003 */
[----:B------:R-:W-:Y:S01]  /*73e0*/  IMAD R3, R215, 0x200, R0 ;  /* 0x00000200d7037824 */ /* 0x000fe200078e0200 */
[----:B------:R-:W-:Y:S01]  /*73f0*/  LOP3.LUT P2, RZ, R188, 0x4, RZ, 0xc0, !PT ;  /* 0x00000004bcff7812 */ /* 0x000fe2000784c0ff */
[----:B------:R-:W-:Y:S01]  /*7400*/  IMAD.MOV.U32 R0, RZ, RZ, R13 ;  /* 0x000000ffff007224 */ /* 0x000fe200078e000d */
[----:B------:R-:W-:Y:S01]  /*7410*/  PRMT R48, R4, 0x7610, R48 ;  /* 0x0000761004307816 */ /* 0x000fe20000000030 */
[----:B------:R-:W-:Y:S01]  /*7420*/  IMAD R3, R3, 0x2, R2 ;  /* 0x0000000203037824 */ /* 0x000fe200078e0202 */
[----:B------:R-:W-:Y:S01]  /*7430*/  ISETP.GE.AND P1, PT, R23, R40, PT ;  /* 0x000000281700720c */ /* 0x000fe20003f26270 */
[----:B------:R-:W-:Y:S01]  /*7440*/  IMAD.MOV.U32 R5, RZ, RZ, R11 ;  /* 0x000000ffff057224 */ /* 0x000fe200078e000b */
[----:B------:R-:W-:Y:S01]  /*7450*/  PRMT R47, R47, 0x5410, R0 ;  /* 0x000054102f2f7816 */ /* 0x000fe20000000000 */
[----:B------:R-:W-:-:S02]  /*7460*/  VIADD R4, R3, 0x20400 ;  /* 0x0002040003047836 */ /* 0x000fc40000000000 */
[----:B------:R-:W-:Y:S01]  /*7470*/  VIADD R0, R3, 0x20440 ;  /* 0x0002044003007836 */ /* 0x000fe20000000000 */
[----:B-1----:R-:W-:Y:S07]  /*7480*/  @!P0 BRA `(.L_x_8874) ;  /* 0x000001a400b88947 */ /* 0x002fee0003800000 */
.L_x_9149:
[----:B------:R-:W-:Y:S05]  /*7490*/  BSYNC B1 ;  /* 0x0000000000017941 */ /* 0x000fea0003800000 */
.L_x_8873:
        /* <DEDUP_REMOVED lines=9> */
[----:B------:R-:W0:Y:S01]  /*7530*/  LDS.128 R4, [R3+0x20400] ;  /* 0x0204000003047984 */ /* 0x000e220000000c00 */
[----:B------:R-:W-:Y:S02]  /*7540*/  SHF.R.U32.HI R14, RZ, 0x10, R31 ;  /* 0x00000010ff0e7819 */ /* 0x000fe4000001161f */
[----:B------:R-:W-:Y:S02]  /*7550*/  SHF.R.U32.HI R34, RZ, 0x10, R33 ;  /* 0x00000010ff227819 */ /* 0x000fe40000011621 */
[----:B------:R-:W-:Y:S01]  /*7560*/  SHF.R.U64 R39, R30, 0x10, R31 ;  /* 0x000000101e277819 */ /* 0x000fe2000000121f */
[----:B------:R-:W-:Y:S01]  /*7570*/  HADD2.F32 R31, -RZ, R43.H0_H0 ;  /* 0x2000002bff1f7230 */ /* 0x000fe20000004100 */
[----:B------:R-:W-:Y:S01]  /*7580*/  SHF.R.U64 R38, R32, 0x10, R33 ;  /* 0x0000001020267819 */ /* 0x000fe20000001221 */
[----:B------:R-:W-:Y:S02]  /*7590*/  HADD2.F32 R34, -RZ, R34.H0_H0 ;  /* 0x20000022ff227230 */ /* 0x000fe40000004100 */
[----:B------:R-:W-:-:S02]  /*75a0*/  HADD2.F32 R32, -RZ, R14.H0_H0 ;  /* 0x2000000eff207230 */ /* 0x000fc40000004100 */
[----:B------:R-:W-:Y:S02]  /*75b0*/  HADD2.F32 R33, -RZ, R41.H0_H0 ;  /* 0x20000029ff217230 */ /* 0x000fe40000004100 */
[--C-:B0-----:R-:W-:Y:S02]  /*75c0*/  HADD2.F32 R21, -RZ, R7.reuse.H0_H0 ;  /* 0x20000007ff157230 */ /* 0x101fe40000004100 */
        /* <DEDUP_REMOVED lines=13> */
[----:B------:R-:W-:Y:S02]  /*76a0*/  HADD2.F32 R31, -RZ, R41.H1_H1 ;  /* 0x30000029ff1f7230 */ /* 0x000fe40000004100 */
        /* <DEDUP_REMOVED lines=18> */
.L_x_8878:
[----:B------:R-:W-:Y:S05]  /*77d0*/  BSYNC B2 ;  /* 0x0000000000027941 */ /* 0x000fea0003800000 */
.L_x_8877:
[----:B------:R-:W-:Y:S05]  /*77e0*/  @P1 BRA `(.L_x_8876) ;  /* 0x0000000000a81947 */ /* 0x000fea0003800000 */
[----:B-1----:R-:W0:Y:S01]  /*77f0*/  LDS.128 R4, [R0] ;  /* 0x0000000000047984 */ /* 0x002e220000000c00 */
[--C-:B------:R-:W-:Y:S02]  /*7800*/  SHF.R.U64 R35, R26, 0x10, R27.reuse ;  /* 0x000000101a237819 */ /* 0x100fe4000000121b */
[----:B------:R-:W-:Y:S01]  /*7810*/  SHF.R.U32.HI R26, RZ, 0x10, R27 ;  /* 0x00000010ff1a7819 */ /* 0x000fe2000001161b */
[----:B------:R-:W-:Y:S01]  /*7820*/  HADD2.F32 R27, -RZ, R42.H0_H0 ;  /* 0x2000002aff1b7230 */ /* 0x000fe20000004100 */
[--C-:B------:R-:W-:Y:S02]  /*7830*/  SHF.R.U32.HI R30, RZ, 0x10, R25.reuse ;  /* 0x00000010ff1e7819 */ /* 0x100fe40000011619 */
        /* <DEDUP_REMOVED lines=36> */
[----:B------:R2:W-:Y:S02]  /*7a80*/  STS.128 [R0], R4 ;  /* 0x0000000400007388 */ /* 0x0005e40000000c00 */
.L_x_8876:
[----:B------:R-:W-:Y:S05]  /*7a90*/  BSYNC B1 ;  /* 0x0000000000017941 */ /* 0x000fea0003800000 */
.L_x_8875:
[----:B-12---:R-:W-:-:S05]  /*7aa0*/  VIADD R4, R23, 0x20 ;  /* 0x0000002017047836 */ /* 0x006fca0000000000 */
[----:B------:R-:W-:-:S13]  /*7ab0*/  ISETP.GE.AND P0, PT, R4, R40, PT ;  /* 0x000000280400720c */ /* 0x000fda0003f06270 */
        /* <DEDUP_REMOVED lines=9> */
[----:B------:R-:W-:Y:S01]  /*7b50*/  SHF.R.U32.HI R24, RZ, 0x10, R13 ;  /* 0x00000010ff187819 */ /* 0x000fe2000001160d */
[----:B0-----:R-:W-:Y:S01]  /*7b60*/  HADD2.F32 R21, -RZ, R47.H0_H0 ;  /* 0x2000002fff157230 */ /* 0x001fe20000004100 */
[----:B------:R-:W-:Y:S01]  /*7b70*/  SHF.R.U64 R31, R28, 0x10, R29 ;  /* 0x000000101c1f7819 */ /* 0x000fe2000000121d */
[----:B------:R-:W-:Y:S01]  /*7b80*/  HADD2.F32 R26, -RZ, R26.H0_H0 ;  /* 0x2000001aff1a7230 */ /* 0x000fe20000004100 */
[----:B------:R-:W-:Y:S01]  /*7b90*/  SHF.R.U64 R32, R12, 0x10, R13 ;  /* 0x000000100c207819 */ /* 0x000fe2000000120d */
[----:B------:R-:W-:Y:S02]  /*7ba0*/  HADD2.F32 R24, -RZ, R24.H0_H0 ;  /* 0x20000018ff187230 */ /* 0x000fe40000004100 */
[----:B-1----:R-:W-:-:S02]  /*7bb0*/  HADD2.F32 R14, -RZ, R7.H0_H0 ;  /* 0x20000007ff0e7230 */ /* 0x002fc40000004100 */
        /* <DEDUP_REMOVED lines=14> */
[----:B------:R-:W-:Y:S02]  /*7ca0*/  HADD2.F32 R21, -RZ, R45.H1_H1 ;  /* 0x3000002dff157230 */ /* 0x000fe40000004100 */
[----:B------:R-:W-:Y:S01]  /*7cb0*/  FFMA.FTZ R25, R7, R25, R24 ;  /* 0x0000001907197223 */ /* 0x000fe20000010018 */
[----:B------:R-:W-:-:S02]  /*7cc0*/  HADD2.F32 R14, -RZ, R47.H1_H1 ;  /* 0x3000002fff0e7230 */ /* 0x000fc40000004100 */
        /* <DEDUP_REMOVED lines=15> */
.L_x_8881:
[----:B------:R-:W-:Y:S05]  /*7dc0*/  BSYNC B1 ;  /* 0x0000000000017941 */ /* 0x000fea0003800000 */
.L_x_8880:
[----:B------:R-:W-:Y:S05]  /*7dd0*/  @P1 BRA `(.L_x_8879) ;  /* 0x0000001400841947 */ /* 0x000fea0003800000 */
[----:B-1----:R-:W1:Y:S01]  /*7de0*/  LDS.128 R4, [R0+0x1000] ;  /* 0x0010000000047984 */ /* 0x002e620000000c00 */
[----:B------:R-:W-:Y:S01]  /*7df0*/  SHF.R.U32.HI R12, RZ, 0x10, R11 ;  /* 0x00000010ff0c7819 */ /* 0x000fe2000001160b */
[----:B------:R-:W-:Y:S01]  /*7e00*/  HADD2.F32 R13, -RZ, R46.H0_H0 ;  /* 0x2000002eff0d7230 */ /* 0x000fe20000004100 */
[----:B------:R-:W-:Y:S02]  /*7e10*/  SHF.R.U32.HI R14, RZ, 0x10, R9 ;  /* 0x00000010ff0e7819 */ /* 0x000fe40000011609 */
[----:B------:R-:W-:Y:S01]  /*7e20*/  SHF.R.U64 R26, R10, 0x10, R11 ;  /* 0x000000100a1a7819 */ /* 0x000fe2000000120b */
[----:B------:R-:W-:Y:S01]  /*7e30*/  HADD2.F32 R12, -RZ, R12.H0_H0 ;  /* 0x2000000cff0c7230 */ /* 0x000fe20000004100 */
[----:B------:R-:W-:Y:S01]  /*7e40*/  SHF.R.U64 R25, R8, 0x10, R9 ;  /* 0x0000001008197819 */ /* 0x000fe20000001209 */
[----:B------:R-:W-:Y:S02]  /*7e50*/  HADD2.F32 R14, -RZ, R14.H0_H0 ;  /* 0x2000000eff0e7230 */ /* 0x000fe40000004100 */
[----:B------:R-:W-:-:S02]  /*7e60*/  HADD2.F32 R11, -RZ, R48.H0_H0 ;  /* 0x20000030ff0b7230 */ /* 0x000fc40000004100 */
[--C-:B-1----:R-:W-:Y:S02]  /*7e70*/  HADD2.F32 R10, -RZ, R7.reuse.H1_H1 ;  /* 0x30000007ff0a7230 */ /* 0x102fe40000004100 */
[--C-:B------:R-:W-:Y:S02]  /*7e80*/  HADD2.F32 R3, -RZ, R4.reuse.H0_H0 ;  /* 0x20000004ff037230 */ /* 0x100fe40000004100 */
[----:B------:R-:W-:Y:S02]  /*7e90*/  HADD2.F32 R4, -RZ, R4.H1_H1 ;  /* 0x30000004ff047230 */ /* 0x000fe40000004100 */
[C---:B------:R-:W-:Y:S01]  /*7ea0*/  FMUL.FTZ R24, R10.reuse, R14 ;  /* 0x0000000e0a187220 */ /* 0x040fe20000410000 */
[----:B------:R-:W-:Y:S02]  /*7eb0*/  HADD2.F32 R9, -RZ, R7.H0_H0 ;  /* 0x20000007ff097230 */ /* 0x000fe40000004100 */
[----:B------:R-:W-:Y:S01]  /*7ec0*/  FMUL.FTZ R15, R10, R12 ;  /* 0x0000000c0a0f7220 */ /* 0x000fe20000410000 */
[----:B------:R-:W-:-:S02]  /*7ed0*/  HADD2.F32 R7, -RZ, R6.H0_H0 ;  /* 0x20000006ff077230 */ /* 0x000fc40000004100 */
[C---:B------:R-:W-:Y:S01]  /*7ee0*/  FMUL.FTZ R10, R4.reuse, R13 ;  /* 0x0000000d040a7220 */ /* 0x040fe20000410000 */
[----:B------:R-:W-:Y:S02]  /*7ef0*/  HADD2.F32 R8, -RZ, R6.H1_H1 ;  /* 0x30000006ff087230 */ /* 0x000fe40000004100 */
[C---:B------:R-:W-:Y:S01]  /*7f00*/  FFMA.FTZ R24, R9.reuse, R12, -R24 ;  /* 0x0000000c09187223 */ /* 0x040fe20000010818 */
[----:B0-----:R-:W-:Y:S01]  /*7f10*/  FFMA.FTZ R21, R9, R14, R15 ;  /* 0x0000000e09157223 */ /* 0x001fe2000001000f */
[-C--:B------:R-:W-:Y:S01]  /*7f20*/  FMUL.FTZ R14, R4, R11.reuse ;  /* 0x0000000b040e7220 */ /* 0x080fe20000410000 */
[C---:B------:R-:W-:Y:S01]  /*7f30*/  FFMA.FTZ R12, R3.reuse, R11, -R10 ;  /* 0x0000000b030c7223 */ /* 0x040fe2000001080a */
[--C-:B------:R-:W-:Y:S02]  /*7f40*/  HADD2.F32 R6, -RZ, R5.reuse.H0_H0 ;  /* 0x20000005ff067230 */ /* 0x100fe40000004100 */
[----:B------:R-:W-:Y:S02]  /*7f50*/  HADD2.F32 R11, -RZ, R46.H1_H1 ;  /* 0x3000002eff0b7230 */ /* 0x000fe40000004100 */
        /* <DEDUP_REMOVED lines=17> */
[----:B------:R2:W-:Y:S01]  /*8070*/  STS.128 [R0+0x1000], R4 ;  /* 0x0010000400007388 */ /* 0x0005e20000000c00 */
[----:B------:R-:W-:Y:S05]  /*8080*/  BRA `(.L_x_8879) ;  /* 0x0000001000d87947 */ /* 0x000fea0003800000 */
.L_x_8866:
        /* <DEDUP_REMOVED lines=36> */
.L_x_9155:
        /* <DEDUP_REMOVED lines=16> */
.L_x_8884:
[----:B------:R-:W-:Y:S05]  /*83d0*/  BSYNC B1 ;  /* 0x0000000000017941 */ /* 0x000fea0003800000 */
.L_x_8883:
[----:B-----5:R-:W-:Y:S01]  /*83e0*/  IMAD.MOV.U32 R0, RZ, RZ, R28 ;  /* 0x000000ffff007224 */ /* 0x020fe200078e001c */
[----:B------:R-:W-:Y:S01]  /*83f0*/  UMOV UR4, 0xffffffff ;  /* 0xffffffff00047882 */ /* 0x000fe20000000000 */
[----:B------:R-:W-:Y:S02]  /*8400*/  IMAD.MOV.U32 R4, RZ, RZ, R30 ;  /* 0x000000ffff047224 */ /* 0x000fe400078e001e */
[----:B------:R-:W-:Y:S02]  /*8410*/  IMAD.MOV.U32 R5, RZ, RZ, R31 ;  /* 0x000000ffff057224 */ /* 0x000fe400078e001f */
        /* <DEDUP_REMOVED lines=10> */
[----:B------:R-:W-:Y:S02]  /*84c0*/  CS2R R4, SRZ ;  /* 0x0000000000047805 */ /* 0x000fe4000001ff00 */
        /* <DEDUP_REMOVED lines=8> */
.L_x_9161:
        /* <DEDUP_REMOVED lines=23> */
.L_x_8887:
[----:B------:R-:W-:Y:S05]  /*86c0*/  BSYNC B1 ;  /* 0x0000000000017941 */ /* 0x000fea0003800000 */
.L_x_8886:
[----:B------:R-:W3:Y:S01]  /*86d0*/  SYNCS.PHASECHK.TRANS64.TRYWAIT P1, [R2+URZ+0x38800], R3 ;  /* 0x03880003020075a7 */ /* 0x000ee2000802017f */
[----:B------:R-:W-:Y:S01]  /*86e0*/  VIADDMNMX R0, R21, -R194, 0x40, PT ;  /* 0x0000004015007446 */ /* 0x000fe200038009c2 */
[----:B--2--5:R-:W-:Y:S01]  /*86f0*/  IMAD.MOV.U32 R12, RZ, RZ, R4 ;  /* 0x000000ffff0c7224 */ /* 0x024fe200078e0004 */
[----:B0-----:R-:W-:Y:S01]  /*8700*/  ISETP.GE.AND P0, PT, R16, R33, PT ;  /* 0x000000211000720c */ /* 0x001fe20003f06270 */
[----:B------:R-:W-:Y:S01]  /*8710*/  IMAD.MOV.U32 R13, RZ, RZ, R5 ;  /* 0x000000ffff0d7224 */ /* 0x000fe200078e0005 */
[----:B------:R-:W-:Y:S01]  /*8720*/  BSSY B1, `(.L_x_8888) ;  /* 0x000000d000017945 */ /* 0x000fe20003800000 */
[C---:B-1----:R-:W-:Y:S01]  /*8730*/  VIADD R14, R23.reuse, 0x20 ;  /* 0x00000020170e7836 */ /* 0x042fe20000000000 */
[-C--:B------:R-:W-:Y:S02]  /*8740*/  ISETP.GE.OR P2, PT, R23, R0.reuse, P0 ;  /* 0x000000001700720c */ /* 0x080fe40000746670 */
[----:B------:R-:W-:Y:S01]  /*8750*/  PRMT R53, R12, 0x5410, R13 ;  /* 0x000054100c357816 */ /* 0x000fe2000000000d */
[----:B------:R-:W-:Y:S01]  /*8760*/  IMAD.MOV.U32 R12, RZ, RZ, R7 ;  /* 0x000000ffff0c7224 */ /* 0x000fe200078e0007 */
[----:B------:R-:W-:Y:S01]  /*8770*/  ISETP.GE.OR P0, PT, R14, R0, P0 ;  /* 0x000000000e00720c */ /* 0x000fe20000706670 */
[----:B------:R-:W-:-:S02]  /*8780*/  IMAD.MOV.U32 R0, RZ, RZ, R6 ;  /* 0x000000ffff007224 */ /* 0x000fc400078e0006 */
[----:B------:R-:W-:Y:S02]  /*8790*/  IMAD.MOV.U32 R13, RZ, RZ, R8 ;  /* 0x000000ffff0d7224 */ /* 0x000fe400078e0008 */
[----:B------:R-:W-:Y:S01]  /*87a0*/  IMAD.MOV.U32 R14, RZ, RZ, R9 ;  /* 0x000000ffff0e7224 */ /* 0x000fe200078e0009 */
[----:B------:R-:W-:Y:S01]  /*87b0*/  PRMT R54, R0, 0x5410, R12 ;  /* 0x0000541000367816 */ /* 0x000fe2000000000c */
[----:B------:R-:W-:-:S03]  /*87c0*/  IMAD.IADD R0, R16, 0x1, R33 ;  /* 0x0000000110007824 */ /* 0x000fc600078e0221 */
[----:B------:R-:W-:Y:S01]  /*87d0*/  PRMT R55, R13, 0x5410, R14 ;  /* 0x000054100d377816 */ /* 0x000fe2000000000e */
[----:B---3--:R-:W-:Y:S06]  /*87e0*/  @!P1 BRA `(.L_x_8889) ;  /* 0x0000019400e49947 */ /* 0x008fec0003800000 */
.L_x_9162:
[----:B------:R-:W-:Y:S05]  /*87f0*/  BSYNC B1 ;  /* 0x0000000000017941 */ /* 0x000fea0003800000 */
.L_x_8888:
[----:B------:R-:W-:Y:S01]  /*8800*/  BSSY B1, `(.L_x_8890) ;  /* 0x0000063000017945 */ /* 0x000fe20003800000 */
[----:B------:R-:W-:Y:S01]  /*8810*/  IMAD.MOV.U32 R57, RZ, RZ, R10 ;  /* 0x000000ffff397224 */ /* 0x000fe200078e000a */
[----:B------:R-:W-:Y:S01]  /*8820*/  LOP3.LUT R0, R0, 0x38, RZ, 0xc0, !PT ;  /* 0x0000003800007812 */ /* 0x000fe200078ec0ff */
[----:B------:R-:W-:Y:S01]  /*8830*/  IMAD.MOV.U32 R58, RZ, RZ, R11 ;  /* 0x000000ffff3a7224 */ /* 0x000fe200078e000b */
[----:B------:R-:W-:Y:S06]  /*8840*/  @P2 BRA `(.L_x_8891) ;  /* 0x0000000400782947 */ /* 0x000fec0003800000 */
[----:B0-----:R-:W-:Y:S01]  /*8850*/  IMAD.SHL.U32 R3, R188, 0x40, RZ ;  /* 0x00000040bc037824 */ /* 0x001fe200078e00ff */
[----:B------:R-:W-:Y:S01]  /*8860*/  SHF.R.U64 R45, R30, 0x10, R31 ;  /* 0x000000101e2d7819 */ /* 0x000fe2000000121f */
[--C-:B------:R-:W-:Y:S01]  /*8870*/  HADD2.F32 R30, -RZ, R36.reuse.H1_H1 ;  /* 0x30000024ff1e7230 */ /* 0x100fe20000004100 */
[--C-:B------:R-:W-:Y:S01]  /*8880*/  SHF.R.U64 R49, R26, 0x10, R27.reuse ;  /* 0x000000101a317819 */ /* 0x100fe2000000121b */
[----:B------:R-:W-:Y:S01]  /*8890*/  HADD2.F32 R36, -RZ, R36.H0_H0 ;  /* 0x20000024ff247230 */ /* 0x000fe20000004100 */
[----:B------:R-:W-:Y:S02]  /*88a0*/  LOP3.LUT R13, R3, 0x1c0, RZ, 0xc0, !PT ;  /* 0x000001c0030d7812 */ /* 0x000fe400078ec0ff */
[----:B------:R-:W-:Y:S02]  /*88b0*/  SHF.R.U32.HI R48, RZ, 0x10, R27 ;  /* 0x00000010ff307819 */ /* 0x000fe4000001161b */
[----:B------:R-:W-:Y:S02]  /*88c0*/  LOP3.LUT R3, R13, 0x38, R16, 0xf8, !PT ;  /* 0x000000380d037812 */ /* 0x000fe400078ef810 */
[----:B------:R-:W-:-:S02]  /*88d0*/  SHF.R.U32.HI R32, RZ, 0x3, R13 ;  /* 0x00000003ff207819 */ /* 0x000fc4000001160d */
[----:B------:R-:W-:Y:S02]  /*88e0*/  SHF.R.U32.HI R38, RZ, 0x10, R29 ;  /* 0x00000010ff267819 */ /* 0x000fe4000001161d */
[----:B------:R-:W-:Y:S02]  /*88f0*/  LOP3.LUT R12, R3, R32, RZ, 0x3c, !PT ;  /* 0x00000020030c7212 */ /* 0x000fe400078e3cff */
[----:B------:R-:W-:Y:S01]  /*8900*/  LOP3.LUT R32, R32, R0, R13, 0x1e, !PT ;  /* 0x0000000020207212 */ /* 0x000fe200078e1e0d */
[----:B------:R-:W-:Y:S01]  /*8910*/  HADD2.F32 R38, -RZ, R38.H0_H0 ;  /* 0x20000026ff267230 */ /* 0x000fe20000004100 */
[----:B------:R-:W-:Y:S01]  /*8920*/  SHF.R.U32.HI R37, RZ, 0x10, R25 ;  /* 0x00000010ff257819 */ /* 0x000fe20000011619 */
[----:B------:R-:W-:Y:S01]  /*8930*/  IMAD R3, R215, 0x200, R12 ;  /* 0x00000200d7037824 */ /* 0x000fe200078e020c */
[----:B------:R-:W-:Y:S02]  /*8940*/  SHF.R.U64 R47, R28, 0x10, R29 ;  /* 0x000000101c2f7819 */ /* 0x000fe4000000121d */
        /* <DEDUP_REMOVED lines=14> */
[----:B------:R-:W-:Y:S01]  /*8a30*/  FMUL.FTZ R42, R27, R30 ;  /* 0x0000001e1b2a7220 */ /* 0x000fe20000410000 */
[----:B------:R-:W-:Y:S02]  /*8a40*/  HADD2.F32 R27, -RZ, R44.H0_H0 ;  /* 0x2000002cff1b7230 */ /* 0x000fe40000004100 */
[----:B------:R-:W-:Y:S01]  /*8a50*/  FMUL.FTZ R44, R33, R38 ;  /* 0x00000026212c7220 */ /* 0x000fe20000410000 */
[C---:B------:R-:W-:Y:S01]  /*8a60*/  FFMA.FTZ R40, R21.reuse, R30, -R40 ;  /* 0x0000001e15287223 */ /* 0x040fe20000010828 */
[----:B------:R-:W-:Y:S02]  /*8a70*/  HADD2.F32 R30, -RZ, R37.H0_H0 ;  /* 0x20000025ff1e7230 */ /* 0x000fe40000004100 */
[----:B------:R-:W-:Y:S01]  /*8a80*/  FFMA.FTZ R42, R21, R36, R42 ;  /* 0x00000024152a7223 */ /* 0x000fe2000001002a */
[----:B------:R-:W-:Y:S02]  /*8a90*/  HADD2.F32 R21, -RZ, R46.H0_H0 ;  /* 0x2000002eff157230 */ /* 0x000fe40000004100 */
[----:B------:R-:W-:Y:S01]  /*8aa0*/  FMUL.FTZ R37, R29, R27 ;  /* 0x0000001b1d257220 */ /* 0x000fe20000410000 */
[----:B------:R-:W-:-:S02]  /*8ab0*/  HADD2.F32 R35, -RZ, R35.H1_H1 ;  /* 0x30000023ff237230 */ /* 0x000fc40000004100 */
[-C--:B------:R-:W-:Y:S01]  /*8ac0*/  FFMA.FTZ R31, R13, R30.reuse, -R44 ;  /* 0x0000001e0d1f7223 */ /* 0x080fe2000001082c */
[----:B------:R-:W-:Y:S01]  /*8ad0*/  FMUL.FTZ R46, R33, R30 ;  /* 0x0000001e212e7220 */ /* 0x000fe20000410000 */
[----:B------:R-:W-:Y:S02]  /*8ae0*/  HADD2.F32 R36, -RZ, R39.H0_H0 ;  /* 0x20000027ff247230 */ /* 0x000fe40000004100 */
[-C--:B------:R-:W-:Y:S01]  /*8af0*/  FMUL.FTZ R44, R29, R21.reuse ;  /* 0x000000151d2c7220 */ /* 0x080fe20000410000 */
[----:B------:R-:W-:Y:S02]  /*8b00*/  HADD2.F32 R25, -RZ, R15.H1_H1 ;  /* 0x3000000fff197230 */ /* 0x000fe40000004100 */
[----:B------:R-:W-:Y:S01]  /*8b10*/  FFMA.FTZ R33, R13, R38, R46 ;  /* 0x000000260d217223 */ /* 0x000fe2000001002e */
[C---:B------:R-:W-:Y:S01]  /*8b20*/  FFMA.FTZ R37, R24.reuse, R21, -R37 ;  /* 0x0000001518257223 */ /* 0x040fe20000010825 */
[----:B------:R-:W-:Y:S02]  /*8b30*/  HADD2.F32 R30, -RZ, R48.H0_H0 ;  /* 0x20000030ff1e7230 */ /* 0x000fe40000004100 */
[----:B------:R-:W-:Y:S01]  /*8b40*/  FFMA.FTZ R44, R24, R27, R44 ;  /* 0x0000001b182c7223 */ /* 0x000fe2000001002c */
[----:B------:R-:W-:-:S02]  /*8b50*/  HADD2.F32 R26, -RZ, R32.H0_H0 ;  /* 0x20000020ff1a7230 */ /* 0x000fc40000004100 */
[C---:B------:R-:W-:Y:S01]  /*8b60*/  FMUL.FTZ R38, R35.reuse, R36 ;  /* 0x0000002423267220 */ /* 0x040fe20000410000 */
[----:B------:R-:W-:Y:S02]  /*8b70*/  HADD2.F32 R13, -RZ, R52.H0_H0 ;  /* 0x20000034ff0d7230 */ /* 0x000fe40000004100 */
[-C--:B------:R-:W-:Y:S01]  /*8b80*/  FMUL.FTZ R46, R35, R30.reuse ;  /* 0x0000001e232e7220 */ /* 0x080fe20000410000 */
[--C-:B------:R-:W-:Y:S02]  /*8b90*/  HADD2.F32 R24, -RZ, R51.reuse.H0_H0 ;  /* 0x20000033ff187230 */ /* 0x100fe40000004100 */
[----:B------:R-:W-:Y:S01]  /*8ba0*/  FFMA.FTZ R38, R25, R30, -R38 ;  /* 0x0000001e19267223 */ /* 0x000fe20000010826 */
[----:B------:R-:W-:Y:S02]  /*8bb0*/  HADD2.F32 R28, -RZ, R34.H0_H0 ;  /* 0x20000022ff1c7230 */ /* 0x000fe40000004100 */
[----:B------:R-:W-:Y:S01]  /*8bc0*/  FMUL.FTZ R29, R26, R13 ;  /* 0x0000000d1a1d7220 */ /* 0x000fe20000410000 */
[----:B------:R-:W-:-:S02]  /*8bd0*/  HADD2.F32 R27, -RZ, R51.H1_H1 ;  /* 0x30000033ff1b7230 */ /* 0x000fc40000004100 */
[----:B------:R-:W-:Y:S01]  /*8be0*/  FMUL.FTZ R30, R26, R24 ;  /* 0x000000181a1e7220 */ /* 0x000fe20000410000 */
[----:B------:R-:W-:Y:S02]  /*8bf0*/  HADD2.F32 R15, -RZ, R14.H0_H0 ;  /* 0x2000000eff0f7230 */ /* 0x000fe40000004100 */
[----:B------:R-:W-:Y:S01]  /*8c00*/  FFMA.FTZ R39, R25, R36, R46 ;  /* 0x0000002419277223 */ /* 0x000fe2000001002e */
[----:B------:R-:W-:Y:S02]  /*8c10*/  HADD2.F32 R21, -RZ, R52.H1_H1 ;  /* 0x30000034ff157230 */ /* 0x000fe40000004100 */
[C---:B------:R-:W-:Y:S01]  /*8c20*/  FMUL.FTZ R26, R28.reuse, R27 ;  /* 0x0000001b1c1a7220 */ /* 0x040fe20000410000 */
[----:B------:R-:W-:Y:S02]  /*8c30*/  HADD2.F32 R3, -RZ, R12.H0_H0 ;  /* 0x2000000cff037230 */ /* 0x000fe40000004100 */
[----:B------:R-:W-:Y:S02]  /*8c40*/  HADD2.F32 R32, -RZ, R32.H1_H1 ;  /* 0x30000020ff207230 */ /* 0x000fe40000004100 */
[-C--:B------:R-:W-:Y:S01]  /*8c50*/  FMUL.FTZ R28, R28, R21.reuse ;  /* 0x000000151c1c7220 */ /* 0x080fe20000410000 */
[----:B------:R-:W-:Y:S01]  /*8c60*/  FFMA.FTZ R26, R15, R21, -R26 ;  /* 0x000000150f1a7223 */ /* 0x000fe2000001081a */
[----:B------:R-:W-:-:S02]  /*8c70*/  HADD2.F32 R34, -RZ, R34.H1_H1 ;  /* 0x30000022ff227230 */ /* 0x000fc40000004100 */
[C---:B------:R-:W-:Y:S01]  /*8c80*/  FFMA.FTZ R30, R3.reuse, R13, -R30 ;  /* 0x0000000d031e7223 */ /* 0x040fe2000001081e */
[----:B------:R-:W-:Y:S01]  /*8c90*/  FFMA.FTZ R24, R3, R24, R29 ;  /* 0x0000001803187223 */ /* 0x000fe2000001001d */
        /* <DEDUP_REMOVED lines=25> */
.L_x_8891:
[----:B------:R-:W-:Y:S05]  /*8e30*/  BSYNC B1 ;  /* 0x0000000000017941 */ /* 0x000fea0003800000 */
.L_x_8890:
[----:B------:R-:W-:Y:S01]  /*8e40*/  PRMT R40, R57, 0x5410, R58 ;  /* 0x0000541039287816 */ /* 0x000fe2000000003a */
[----:B------:R-:W-:Y:S06]  /*8e50*/  @P0 BRA `(.L_x_8879) ;  /* 0x0000000400640947 */ /* 0x000fec0003800000 */
[----:B0-----:R-:W2:Y:S01]  /*8e60*/  LDL R3, [R1+0x8] ;  /* 0x0000080001037983 */ /* 0x001ea20000100800 */
[----:B-1----:R-:W-:-:S04]  /*8e70*/  SHF.R.U32.HI R12, RZ, 0x3, R237 ;  /* 0x00000003ff0c7819 */ /* 0x002fc800000116ed */
[----:B------:R-:W-:Y:S02]  /*8e80*/  LOP3.LUT R0, R12, R0, R237, 0x1e, !PT ;  /* 0x000000000c007212 */ /* 0x000fe400078e1eed */
[----:B------:R-:W0:Y:S01]  /*8e90*/  LDS.128 R12, [R236+0x20400] ;  /* 0x02040000ec0c7984 */ /* 0x000e220000000c00 */
[----:B------:R-:W-:Y:S01]  /*8ea0*/  SHF.R.U64 R39, R8, 0x10, R9 ;  /* 0x0000001008277819 */ /* 0x000fe20000001209 */
[----:B------:R-:W-:Y:S01]  /*8eb0*/  HADD2.F32 R21, -RZ, R53.H1_H1 ;  /* 0x30000035ff157230 */ /* 0x000fe20000004100 */
[--C-:B------:R-:W-:Y:S02]  /*8ec0*/  SHF.R.U64 R38, R10, 0x10, R11.reuse ;  /* 0x000000100a267819 */ /* 0x100fe4000000120b */
[----:B------:R-:W-:Y:S01]  /*8ed0*/  SHF.R.U32.HI R36, RZ, 0x10, R11 ;  /* 0x00000010ff247819 */ /* 0x000fe2000001160b */
[----:B------:R-:W-:Y:S01]  /*8ee0*/  HADD2.F32 R11, -RZ, R55.H1_H1 ;  /* 0x30000037ff0b7230 */ /* 0x000fe20000004100 */
[--C-:B------:R-:W-:Y:S02]  /*8ef0*/  SHF.R.U32.HI R28, RZ, 0x10, R5.reuse ;  /* 0x00000010ff1c7819 */ /* 0x100fe40000011605 */
[----:B------:R-:W-:-:S02]  /*8f00*/  SHF.R.U64 R37, R4, 0x10, R5 ;  /* 0x0000001004257819 */ /* 0x000fc40000001205 */
[----:B------:R-:W-:Y:S01]  /*8f10*/  SHF.R.U32.HI R30, RZ, 0x10, R9 ;  /* 0x00000010ff1e7819 */ /* 0x000fe20000011609 */
[----:B------:R-:W-:Y:S01]  /*8f20*/  HADD2.F32 R28, -RZ, R28.H0_H0 ;  /* 0x2000001cff1c7230 */ /* 0x000fe20000004100 */
[--C-:B------:R-:W-:Y:S02]  /*8f30*/  SHF.R.U64 R35, R6, 0x10, R7.reuse ;  /* 0x0000001006237819 */ /* 0x100fe40000001207 */
[----:B------:R-:W-:Y:S01]  /*8f40*/  SHF.R.U32.HI R33, RZ, 0x10, R7 ;  /* 0x00000010ff217819 */ /* 0x000fe20000011607 */
[--C-:B0-----:R-:W-:Y:S02]  /*8f50*/  HADD2.F32 R4, -RZ, R13.reuse.H0_H0 ;  /* 0x2000000dff047230 */ /* 0x101fe40000004100 */
[----:B------:R-:W-:Y:S02]  /*8f60*/  HADD2.F32 R13, -RZ, R13.H1_H1 ;  /* 0x3000000dff0d7230 */ /* 0x000fe40000004100 */
[----:B------:R-:W-:Y:S02]  /*8f70*/  HADD2.F32 R5, -RZ, R14.H0_H0 ;  /* 0x2000000eff057230 */ /* 0x000fe40000004100 */
[----:B------:R-:W-:-:S02]  /*8f80*/  HADD2.F32 R6, -RZ, R15.H0_H0 ;  /* 0x2000000fff067230 */ /* 0x000fc40000004100 */
[----:B------:R-:W-:Y:S02]  /*8f90*/  HADD2.F32 R15, -RZ, R15.H1_H1 ;  /* 0x3000000fff0f7230 */ /* 0x000fe40000004100 */
[----:B------:R-:W-:Y:S02]  /*8fa0*/  HADD2.F32 R14, -RZ, R14.H1_H1 ;  /* 0x3000000eff0e7230 */ /* 0x000fe40000004100 */
[----:B--2---:R-:W-:-:S04]  /*8fb0*/  IMAD.IADD R3, R3, 0x1, R0 ;  /* 0x0000000103037824 */ /* 0x004fc800078e0200 */
[----:B------:R-:W-:-:S05]  /*8fc0*/  IMAD R3, R3, 0x2, R2 ;  /* 0x0000000203037824 */ /* 0x000fca00078e0202 */
[----:B------:R-:W0:Y:S01]  /*8fd0*/  LDS.128 R24, [R3+0x20400] ;  /* 0x0204000003187984 */ /* 0x000e220000000c00 */
[--C-:B------:R-:W-:Y:S02]  /*8fe0*/  HADD2.F32 R0, -RZ, R12.reuse.H0_H0 ;  /* 0x2000000cff007230 */ /* 0x100fe40000004100 */
[----:B------:R-:W-:Y:S02]  /*8ff0*/  HADD2.F32 R12, -RZ, R12.H1_H1 ;  /* 0x3000000cff0c7230 */ /* 0x000fe40000004100 */
[--C-:B0-----:R-:W-:Y:S02]  /*9000*/  HADD2.F32 R8, -RZ, R25.reuse.H0_H0 ;  /* 0x20000019ff087230 */ /* 0x101fe40000004100 */
[----:B------:R-:W-:-:S03]  /*9010*/  HADD2.F32 R25, -RZ, R25.H1_H1 ;  /* 0x30000019ff197230 */ /* 0x000fc60000004100 */
[C---:B------:R-:W-:Y:S01]  /*9020*/  FMUL.FTZ R29, R8.reuse, R21 ;  /* 0x00000015081d7220 */ /* 0x040fe20000410000 */
        /* <DEDUP_REMOVED lines=8> */
[-C--:B------:R-:W-:Y:S01]  /*90b0*/  FMUL.FTZ R34, R25, R8.reuse ;  /* 0x0000000819227220 */ /* 0x080fe20000410000 */
[----:B------:R-:W-:Y:S02]  /*90c0*/  HADD2.F32 R9, -RZ, R26.H0_H0 ;  /* 0x2000001aff097230 */ /* 0x000fe40000004100 */
[----:B------:R-:W-:Y:S01]  /*90d0*/  FFMA.FTZ R32, R13, R8, -R30 ;  /* 0x000000080d207223 */ /* 0x000fe2000001081e */
[CC--:B------:R-:W-:Y:S01]  /*90e0*/  FMUL.FTZ R21, R7.reuse, R11.reuse ;  /* 0x0000000b07157220 */ /* 0x0c0fe20000410000 */
[----:B------:R-:W-:Y:S02]  /*90f0*/  HADD2.F32 R8, -RZ, R54.H0_H0 ;  /* 0x20000036ff087230 */ /* 0x000fe40000004100 */
[-C--:B------:R-:W-:Y:S01]  /*9100*/  FMUL.FTZ R30, R7, R4.reuse ;  /* 0x00000004071e7220 */ /* 0x080fe20000410000 */
[C---:B------:R-:W-:Y:S01]  /*9110*/  FFMA.FTZ R21, R0.reuse, R4, -R21 ;  /* 0x0000000400157223 */ /* 0x040fe20000010815 */
[----:B------:R-:W-:Y:S02]  /*9120*/  HADD2.F32 R4, -RZ, R40.H0_H0 ;  /* 0x20000028ff047230 */ /* 0x000fe40000004100 */
[----:B------:R-:W-:Y:S01]  /*9130*/  FFMA.FTZ R30, R0, R11, R30 ;  /* 0x0000000b001e7223 */ /* 0x000fe2000001001e */
[----:B------:R-:W-:Y:S01]  /*9140*/  FMUL.FTZ R0, R9, R8 ;  /* 0x0000000809007220 */ /* 0x000fe20000410000 */
[----:B------:R-:W-:-:S02]  /*9150*/  HADD2.F32 R10, -RZ, R27.H0_H0 ;  /* 0x2000001bff0a7230 */ /* 0x000fc40000004100 */
[----:B------:R-:W-:Y:S02]  /*9160*/  HADD2.F32 R7, -RZ, R40.H1_H1 ;  /* 0x30000028ff077230 */ /* 0x000fe40000004100 */
[----:B------:R-:W-:Y:S02]  /*9170*/  HADD2.F32 R11, -RZ, R54.H1_H1 ;  /* 0x30000036ff0b7230 */ /* 0x000fe40000004100 */
[----:B------:R-:W-:Y:S01]  /*9180*/  FFMA.FTZ R34, R13, R28, R34 ;  /* 0x0000001c0d227223 */ /* 0x000fe20000010022 */
[-C--:B------:R-:W-:Y:S01]  /*9190*/  FFMA.FTZ R25, R5, R4.reuse, -R0 ;  /* 0x0000000405197223 */ /* 0x080fe20000010800 */
[----:B------:R-:W-:Y:S01]  /*91a0*/  FMUL.FTZ R28, R9, R4 ;  /* 0x00000004091c7220 */ /* 0x000fe20000410000 */
[----:B------:R-:W-:Y:S02]  /*91b0*/  HADD2.F32 R0, -RZ, R36.H0_H0 ;  /* 0x20000024ff007230 */ /* 0x000fe40000004100 */
[----:B------:R-:W-:Y:S01]  /*91c0*/  FMUL.FTZ R9, R10, R11 ;  /* 0x0000000b0a097220 */ /* 0x000fe20000410000 */
[----:B------:R-:W-:-:S02]  /*91d0*/  HADD2.F32 R27, -RZ, R27.H1_H1 ;  /* 0x3000001bff1b7230 */ /* 0x000fc40000004100 */
[-C--:B------:R-:W-:Y:S01]  /*91e0*/  FMUL.FTZ R36, R10, R7.reuse ;  /* 0x000000070a247220 */ /* 0x080fe20000410000 */
[----:B------:R-:W-:Y:S02]  /*91f0*/  HADD2.F32 R4, -RZ, R33.H0_H0 ;  /* 0x20000021ff047230 */ /* 0x000fe40000004100 */
[----:B------:R-:W-:Y:S01]  /*9200*/  FFMA.FTZ R10, R5, R8, R28 ;  /* 0x00000008050a7223 */ /* 0x000fe2000001001c */
[C---:B------:R-:W-:Y:S01]  /*9210*/  FFMA.FTZ R8, R6.reuse, R7, -R9 ;  /* 0x0000000706087223 */ /* 0x040fe20000010809 */
[----:B------:R-:W-:Y:S01]  /*9220*/  FFMA.FTZ R36, R6, R11, R36 ;  /* 0x0000000b06247223 */ /* 0x000fe20000010024 */
[----:B------:R-:W-:Y:S02]  /*9230*/  HADD2.F32 R24, -RZ, R24.H1_H1 ;  /* 0x30000018ff187230 */ /* 0x000fe40000004100 */
[C---:B------:R-:W-:Y:S01]  /*9240*/  FMUL.FTZ R28, R27.reuse, R4 ;  /* 0x000000041b1c7220 */ /* 0x040fe20000410000 */
[----:B------:R-:W-:Y:S02]  /*9250*/  HADD2.F32 R26, -RZ, R26.H1_H1 ;  /* 0x3000001aff1a7230 */ /* 0x000fe40000004100 */
[----:B------:R-:W-:Y:S01]  /*9260*/  FMUL.FTZ R6, R27, R0 ;  /* 0x000000001b067220 */ /* 0x000fe20000410000 */
[----:B------:R-:W-:-:S02]  /*9270*/  HADD2.F32 R9, -RZ, R37.H0_H0 ;  /* 0x20000025ff097230 */ /* 0x000fc40000004100 */
[----:B------:R-:W-:Y:S02]  /*9280*/  HADD2.F32 R11, -RZ, R35.H0_H0 ;  /* 0x20000023ff0b7230 */ /* 0x000fe40000004100 */
[----:B------:R-:W-:Y:S02]  /*9290*/  HADD2.F32 R5, -RZ, R39.H0_H0 ;  /* 0x20000027ff057230 */ /* 0x000fe40000004100 */
[----:B------:R-:W-:Y:S02]  /*92a0*/  HADD2.F32 R7, -RZ, R38.H0_H0 ;  /* 0x20000026ff077230 */ /* 0x000fe40000004100 */
[C---:B------:R-:W-:Y:S01]  /*92b0*/  FFMA.FTZ R27, R15.reuse, R0, -R28 ;  /* 0x000000000f1b7223 */ /* 0x040fe2000001081c */
[----:B------:R-:W-:Y:S01]  /*92c0*/  FFMA.FTZ R33, R15, R4, R6 ;  /* 0x000000040f217223 */ /* 0x000fe20000010006 */
        /* <DEDUP_REMOVED lines=16> */
[----:B------:R3:W-:Y:S04]  /*93d0*/  STS.128 [R236+0x20400], R4 ;  /* 0x02040004ec007388 */ /* 0x0007e80000000c00 */
[----:B------:R3:W-:Y:S02]  /*93e0*/  STS.128 [R3+0x20400], R8 ;  /* 0x0204000803007388 */ /* 0x0007e40000000c00 */
.L_x_8879:
[----:B------:R-:W-:Y:S05]  /*93f0*/  BSYNC B0 ;  /* 0x0000000000007941 */ /* 0x000fea0003800000 */
.L_x_8865:
        /* <DEDUP_REMOVED lines=8> */
.L_x_8862:
[----:B------:R-:W-:-:S13]  /*9480*/  ISETP.NE.AND P0, PT, R187, 0x3, PT ;  /* 0x00000003bb00780c */ /* 0x000fda0003f05270 */
[----:B------:R-:W-:Y:S05]  /*9490*/  @!P0 BRA `(.L_x_8892) ;  /* 0x0000000000048947 */ /* 0x000fea0003800000 */
[----:B------:R-:W-:Y:S01]  /*94a0*/  BPT.TRAP 0x1 ;  /* 0x000000040000795c */ /* 0x000fe20000300000 */
.L_x_8892:
[----:B-1----:R-:W-:Y:S01]  /*94b0*/  IMAD R15, R18, 0x8, R2 ;  /* 0x00000008120f7824 */ /* 0x002fe200078e0202 */
[----:B------:R-:W-:-:S04]  /*94c0*/  SHF.L.U32 R14, R19, 0x1f, RZ ;  /* 0x0000001f130e7819 */ /* 0x000fc800000006ff */
[----:B------:R1:W4:Y:S01]  /*94d0*/  SYNCS.PHASECHK.TRANS64.TRYWAIT P1, [R15+URZ+0x38830], R14 ;  /* 0x0388300e0f0075a7 */ /* 0x000322000802017f */
[----:B------:R-:W-:Y:S05]  /*94e0*/  @!P0 BRA `(.L_x_8893) ;  /* 0x0000000000048947 */ /* 0x000fea0003800000 */
[----:B------:R-:W-:Y:S01]  /*94f0*/  BPT.TRAP 0x1 ;  /* 0x000000040000795c */ /* 0x000fe20000300000 */
.L_x_8893:
[C---:B--2---:R-:W-:Y:S02]  /*9500*/  VIADD R0, R2.reuse, 0x22400 ;  /* 0x0002240002007836 */ /* 0x044fe40000000000 */
[----:B0--3--:R-:W-:-:S03]  /*9510*/  VIADD R3, R2, 0x20400 ;  /* 0x0002040002037836 */ /* 0x009fc60000000000 */
[----:B------:R-:W-:Y:S02]  /*9520*/  SHF.R.U32.HI R0, RZ, 0x4, R0 ;  /* 0x00000004ff007819 */ /* 0x000fe40000011600 */
[----:B------:R-:W-:Y:S02]  /*9530*/  SHF.R.U32.HI R3, RZ, 0x4, R3 ;  /* 0x00000004ff037819 */ /* 0x000fe40000011603 */
[----:B------:R-:W-:Y:S02]  /*9540*/  LOP3.LUT R0, R0, 0x3fff, RZ, 0xc0, !PT ;  /* 0x00003fff00007812 */ /* 0x000fe400078ec0ff */
[----:B------:R-:W-:Y:S02]  /*9550*/  LOP3.LUT R4, R3, 0x3fff, RZ, 0xc0, !PT ;  /* 0x00003fff03047812 */ /* 0x000fe400078ec0ff */
[----:B------:R-:W-:Y:S01]  /*9560*/  LOP3.LUT R3, R0, 0x10000, RZ, 0xfc, !PT ;  /* 0x0001000000037812 */ /* 0x000fe200078efcff */
[----:B----4-:R-:W-:Y:S06]  /*9570*/  @P1 BRA `(.L_x_8894) ;  /* 0x0000000000081947 */ /* 0x010fec0003800000 */
[----:B------:R-:W0:Y:S02]  /*9580*/  SYNCS.PHASECHK.TRANS64.TRYWAIT P1, [R15+URZ+0x38830], R14 ;  /* 0x0388300e0f0075a7 */ /* 0x000e24000802017f */
[----:B0-----:R-:W-:Y:S05]  /*9590*/  @!P1 BRA `(.L_x_8895) ;  /* 0x00000188008c9947 */ /* 0x001fea0003800000 */
.L_x_8894:
        /* <DEDUP_REMOVED lines=15> */
[----:B------:R-:W-:Y:S02]  /*9690*/  VIADD R10, R4, 0x4 ;  /* 0x00000004040a7836 */ /* 0x000fe40000000000 */
[----:B------:R-:W-:Y:S02]  /*96a0*/  IMAD.MOV.U32 R11, RZ, RZ, 0x40000040 ;  /* 0x40000040ff0b7424 */ /* 0x000fe400078e00ff */
[----:B------:R-:W-:-:S04]  /*96b0*/  IMAD.MOV.U32 R7, RZ, RZ, 0x40000040 ;  /* 0x40000040ff077424 */ /* 0x000fc800078e00ff */
[----:B------:R-:W-:Y:S01]  /*96c0*/  HGMMA.64x64x16.F32 R24, gdesc[UR4], RZ, !UPT, gsb0 ;  /* 0x00e00000041879f0 */ /* 0x000fe2000c0008ff */
        /* <DEDUP_REMOVED lines=8> */
[----:B------:R-:W-:-:S07]  /*9750*/  WARPGROUP.ARRIVE ;  /* 0x00000000000079c5 */ /* 0x000fce0000000000 */
[----:B------:R-:W-:Y:S01]  /*9760*/  HGMMA.64x64x16.F32 R24, gdesc[UR4], R24, gsb0 ;  /* 0x00e00000041879f0 */ /* 0x000fe20008000818 */
[----:B------:R-:W-:Y:S02]  /*9770*/  R2UR UR4, R10 ;  /* 0x000000000a0472ca */ /* 0x000fe400000e0000 */
[----:B------:R-:W-:Y:S02]  /*9780*/  R2UR UR5, R11 ;  /* 0x000000000b0572ca */ /* 0x000fe400000e0000 */
[----:B------:R-:W-:Y:S01]  /*9790*/  R2UR UR6, R8 ;  /* 0x00000000080672ca */ /* 0x000fe200000e0000 */
[----:B------:R-:W-:Y:S01]  /*97a0*/  VIADD R8, R4, 0x6 ;  /* 0x0000000604087836 */ /* 0x000fe20000000000 */
[----:B------:R-:W-:Y:S01]  /*97b0*/  R2UR UR7, R9 ;  /* 0x00000000090772ca */ /* 0x000fe200000e0000 */
[----:B------:R-:W-:Y:S01]  /*97c0*/  IMAD.MOV.U32 R9, RZ, RZ, 0x40000040 ;  /* 0x40000040ff097424 */ /* 0x000fe200078e00ff */
[----:B------:R-:W-:Y:S02]  /*97d0*/  WARPGROUP.DEPBAR.LE gsb0, 0x0 ;  /* 0x00008000000079c5 */ /* 0x000fe40000010000 */
[----:B------:R-:W-:-:S09]  /*97e0*/  WARPGROUP.ARRIVE ;  /* 0x00000000000079c5 */ /* 0x000fd20000000000 */
        /* <DEDUP_REMOVED lines=10> */
[----:B------:R-:W2:Y:S02]  /*9890*/  SYNCS.PHASECHK.TRANS64.TRYWAIT P1, [R2+URZ+0x38810], R7 ;  /* 0x03881007020075a7 */ /* 0x000ea4000802017f */
[----:B--2---:R-:W-:Y:S05]  /*98a0*/  @!P1 BRA `(.L_x_8897) ;  /* 0x0000018400dc9947 */ /* 0x004fea0003800000 */
.L_x_9163:
[----:B------:R-:W-:Y:S05]  /*98b0*/  BSYNC B0 ;  /* 0x0000000000007941 */ /* 0x000fea0003800000 */
.L_x_8896:
[----:B------:R-:W-:Y:S05]  /*98c0*/  @!P0 BRA `(.L_x_8898) ;  /* 0x0000000000048947 */ /* 0x000fea0003800000 */
[----:B------:R-:W-:Y:S01]  /*98d0*/  BPT.TRAP 0x1 ;  /* 0x000000040000795c */ /* 0x000fe20000300000 */
.L_x_8898:
[----:B------:R3:W4:Y:S01]  /*98e0*/  SYNCS.PHASECHK.TRANS64.TRYWAIT P2, [R15+URZ+0x38850], R14 ;  /* 0x0388500e0f0075a7 */ /* 0x000722000804017f */
[----:B------:R-:W-:Y:S05]  /*98f0*/  @!P0 BRA `(.L_x_8899) ;  /* 0x0000000000048947 */ /* 0x000fea0003800000 */
[----:B------:R-:W-:Y:S01]  /*9900*/  BPT.TRAP 0x1 ;  /* 0x000000040000795c */ /* 0x000fe20000300000 */
.L_x_8899:
[----:B------:R-:W5:Y:S01]  /*9910*/  S2R R0, SR_TID.X ;  /* 0x0000000000007919 */ /* 0x000f620000002100 */
[----:B------:R-:W-:Y:S01]  /*9920*/  BSSY B0, `(.L_x_8900) ;  /* 0x0000009000007945 */ /* 0x000fe20003800000 */
[----:B-----5:R-:W-:Y:S01]  /*9930*/  LOP3.LUT R6, R0, 0x7f, RZ, 0xc0, !PT ;  /* 0x0000007f00067812 */ /* 0x020fe200078ec0ff */
[----:B------:R-:W-:-:S03]  /*9940*/  VIADD R0, R2, 0x400 ;  /* 0x0000040002007836 */ /* 0x000fc60000000000 */
[----:B------:R-:W-:Y:S02]  /*9950*/  ISETP.NE.AND P1, PT, R6, RZ, PT ;  /* 0x000000ff0600720c */ /* 0x000fe40003f25270 */
[----:B------:R-:W-:-:S04]  /*9960*/  SHF.R.U32.HI R0, RZ, 0x4, R0 ;  /* 0x00000004ff007819 */ /* 0x000fc80000011600 */
[----:B------:R-:W-:Y:S01]  /*9970*/  LOP3.LUT R0, R0, 0x3fff, RZ, 0xc0, !PT ;  /* 0x00003fff00007812 */ /* 0x000fe200078ec0ff */
[----:B----4-:R-:W-:Y:S06]  /*9980*/  @P2 BRA `(.L_x_8901) ;  /* 0x0000000000082947 */ /* 0x010fec0003800000 */
[----:B------:R-:W4:Y:S02]  /*9990*/  SYNCS.PHASECHK.TRANS64.TRYWAIT P2, [R15+URZ+0x38850], R14 ;  /* 0x0388500e0f0075a7 */ /* 0x000f24000804017f */
[----:B----4-:R-:W-:Y:S05]  /*99a0*/  @!P2 BRA `(.L_x_8902) ;  /* 0x0000018400b0a947 */ /* 0x010fea0003800000 */
.L_x_8901:
[----:B------:R-:W-:Y:S05]  /*99b0*/  BSYNC B0 ;  /* 0x0000000000007941 */ /* 0x000fea0003800000 */
.L_x_8900:
[----:B------:R-:W-:Y:S05]  /*99c0*/  WARPSYNC.ALL ;  /* 0x0000000000007948 */ /* 0x000fea0003800000 */
[----:B01-34-:R-:W-:Y:S01]  /*99d0*/  LOP3.LUT R14, R0, 0x10000, RZ, 0xfc, !PT ;  /* 0x00010000000e7812 */ /* 0x01bfe200078efcff */
[----:B------:R-:W-:Y:S01]  /*99e0*/  VIADD R0, R2, 0x26400 ;  /* 0x0002640002007836 */ /* 0x000fe20000000000 */
[----:B------:R-:W-:-:S03]  /*99f0*/  WARPGROUP.ARRIVE ;  /* 0x00000000000079c5 */ /* 0x000fc60000000000 */
[----:B------:R-:W-:-:S03]  /*9a00*/  IMAD R20, R18, 0x1000, R14 ;  /* 0x0000100012147824 */ /* 0x000fc600078e020e */
[----:B------:R-:W0:Y:S01]  /*9a10*/  S2R R57, SR_TID.X ;  /* 0x0000000000397919 */ /* 0x000e220000002100 */
[----:B------:R-:W-:Y:S01]  /*9a20*/  IMAD.MOV.U32 R21, RZ, RZ, 0x40000040 ;  /* 0x40000040ff157424 */ /* 0x000fe200078e00ff */
[----:B------:R-:W-:Y:S01]  /*9a30*/  SHF.R.U32.HI R0, RZ, 0x4, R0 ;  /* 0x00000004ff007819 */ /* 0x000fe20000011600 */
[----:B--2---:R-:W-:Y:S01]  /*9a40*/  IMAD.MOV.U32 R7, RZ, RZ, 0x40000040 ;  /* 0x40000040ff077424 */ /* 0x004fe200078e00ff */
[C---:B------:R-:W-:Y:S01]  /*9a50*/  R2UR UR6, R20.reuse ;  /* 0x00000000140672ca */ /* 0x040fe200000e0000 */
[----:B------:R-:W-:Y:S01]  /*9a60*/  VIADD R58, R20, 0x2 ;  /* 0x00000002143a7836 */ /* 0x000fe20000000000 */
[----:B------:R-:W-:Y:S01]  /*9a70*/  LOP3.LUT R0, R0, 0x3fff, RZ, 0xc0, !PT ;  /* 0x00003fff00007812 */ /* 0x000fe200078ec0ff */
[----:B------:R-:W-:Y:S01]  /*9a80*/  IMAD.MOV.U32 R59, RZ, RZ, 0x40000040 ;  /* 0x40000040ff3b7424 */ /* 0x000fe200078e00ff */
[----:B------:R-:W-:Y:S01]  /*9a90*/  R2UR UR7, R21 ;  /* 0x00000000150772ca */ /* 0x000fe200000e0000 */
[----:B------:R-:W-:Y:S01]  /*9aa0*/  IMAD.MOV.U32 R61, RZ, RZ, 0x40000040 ;  /* 0x40000040ff3d7424 */ /* 0x000fe200078e00ff */
[----:B------:R-:W-:Y:S01]  /*9ab0*/  LOP3.LUT R6, R0, 0x10000, RZ, 0xfc, !PT ;  /* 0x0001000000067812 */ /* 0x000fe200078efcff */
[----:B------:R-:W-:Y:S01]  /*9ac0*/  IMAD.MOV.U32 R64, RZ, RZ, 0x4 ;  /* 0x00000004ff407424 */ /* 0x000fe200078e00ff */
[----:B------:R-:W-:Y:S01]  /*9ad0*/  R2UR UR5, R7 ;  /* 0x00000000070572ca */ /* 0x000fe200000e0000 */
[----:B------:R-:W-:Y:S01]  /*9ae0*/  IMAD.MOV.U32 R69, RZ, RZ, 0x40000040 ;  /* 0x40000040ff457424 */ /* 0x000fe200078e00ff */
[C---:B------:R-:W-:Y:S01]  /*9af0*/  R2UR UR4, R6.reuse ;  /* 0x00000000060472ca */ /* 0x040fe200000e0000 */
[C---:B------:R-:W-:Y:S01]  /*9b00*/  VIADD R60, R6.reuse, 0x2 ;  /* 0x00000002063c7836 */ /* 0x040fe20000000000 */
[----:B------:R-:W-:Y:S01]  /*9b10*/  ULDC UR38, c[0x0][0xad0] ;  /* 0x0002b40000267ab9 */ /* 0x000fe20000000800 */
[----:B------:R-:W-:Y:S01]  /*9b20*/  VIADD R21, R6, 0x800 ;  /* 0x0000080006157836 */ /* 0x000fe20000000000 */
[----:B------:R-:W-:Y:S01]  /*9b30*/  ULDC UR39, c[0x0][0xad0] ;  /* 0x0002b40000277ab9 */ /* 0x000fe20000000800 */
[----:B------:R-:W-:Y:S01]  /*9b40*/  IMAD.MOV.U32 R67, RZ, RZ, 0x40000040 ;  /* 0x40000040ff437424 */ /* 0x000fe200078e00ff */
[----:B------:R-:W-:Y:S01]  /*9b50*/  ULDC UR36, c[0x0][0xa80] ;  /* 0x0002a00000247ab9 */ /* 0x000fe20000000800 */
[----:B------:R-:W-:Y:S01]  /*9b60*/  ULDC UR37, c[0x0][0xa80] ;  /* 0x0002a00000257ab9 */ /* 0x000fe20000000800 */
[----:B------:R-:W-:Y:S05]  /*9b70*/  BSSY B0, `(.L_x_8903) ;  /* 0x00006a0000007945 */ /* 0x000fea0003800000 */
        /* <DEDUP_REMOVED lines=9> */
[----:B0-----:R-:W-:-:S05]  /*9c10*/  SHF.R.U32.HI R57, RZ, 0x7, R57 ;  /* 0x00000007ff397819 */ /* 0x001fca0000011639 */
[----:B------:R0:W1:Y:S02]  /*9c20*/  SHFL.IDX PT, R0, R57, RZ, 0x1f ;  /* 0x00001fff39007589 */ /* 0x00006400000e0000 */
[----:B0-----:R-:W-:Y:S01]  /*9c30*/  VIADD R57, R20, 0x800 ;  /* 0x0000080014397836 */ /* 0x001fe20000000000 */
[----:B-1----:R-:W-:-:S04]  /*9c40*/  ISETP.GT.AND P2, PT, R0, 0x7f, PT ;  /* 0x0000007f0000780c */ /* 0x002fc80003f44270 */
[----:B------:R-:W-:Y:S02]  /*9c50*/  SEL R0, RZ, 0x2, !P2 ;  /* 0x00000002ff007807 */ /* 0x000fe40005000000 */
[C---:B------:R-:W-:Y:S02]  /*9c60*/  SEL R62, R64.reuse, 0x2, P2 ;  /* 0x00000002403e7807 */ /* 0x040fe40001000000 */
[----:B------:R-:W-:Y:S01]  /*9c70*/  SEL R64, R64, 0x6, !P2 ;  /* 0x0000000640407807 */ /* 0x000fe20005000000 */
        /* <DEDUP_REMOVED lines=175> */
[----:B------:R-:W-:Y:S02]  /*a770*/  IMAD.MOV.U32 R59, RZ, RZ, 0x40000040 ;  /* 0x40000040ff3b7424 */ /* 0x000fe400078e00ff */
[----:B------:R-:W-:-:S02]  /*a780*/  IMAD.MOV.U32 R21, RZ, RZ, 0x28 ;  /* 0x00000028ff157424 */ /* 0x000fc400078e00ff */
[----:B------:R-:W-:-:S03]  /*a790*/  IMAD.MOV.U32 R57, RZ, RZ, 0xa00 ;  /* 0x00000a00ff397424 */ /* 0x000fc600078e00ff */
[----:B------:R-:W-:Y:S02]  /*a7a0*/  SEL R21, R21, 0x26, P2 ;  /* 0x0000002615157807 */ /* 0x000fe40001000000 */
[----:B------:R-:W-:Y:S02]  /*a7b0*/  SEL R57, R57, 0x980, P2 ;  /* 0x0000098039397807 */ /* 0x000fe40001000000 */
[----:B------:R-:W-:Y:S02]  /*a7c0*/  LOP3.LUT R21, R21, 0x6, RZ, 0xc0, !PT ;  /* 0x0000000615157812 */ /* 0x000fe400078ec0ff */
        /* <DEDUP_REMOVED lines=10> */
[CC--:B------:R-:W-:Y:S02]  /*a870*/  IADD3 R60, R21.reuse, R57.reuse, R6 ;  /* 0x00000039153c7210 */ /* 0x0c0fe40007ffe006 */
[----:B------:R-:W-:Y:S01]  /*a880*/  IADD3 R58, R21, R57, R20 ;  /* 0x00000039153a7210 */ /* 0x000fe20007ffe014 */
        /* <DEDUP_REMOVED lines=11> */
[----:B------:R-:W-:Y:S01]  /*a940*/  VIADD R61, R20, 0xa00 ;  /* 0x00000a00143d7836 */ /* 0x000fe20000000000 */
[----:B------:R-:W-:Y:S02]  /*a950*/  R2UR UR6, R58 ;  /* 0x000000003a0672ca */ /* 0x000fe400000e0000 */
[----:B------:R-:W-:Y:S01]  /*a960*/  R2UR UR7, R59 ;  /* 0x000000003b0772ca */ /* 0x000fe200000e0000 */
[----:B------:R-:W-:Y:S02]  /*a970*/  VIADD R59, R6, 0xa00 ;  /* 0x00000a00063b7836 */ /* 0x000fe40000000000 */
[----:B------:R-:W-:-:S02]  /*a980*/  IMAD.IADD R68, R0, 0x1, R61 ;  /* 0x0000000100447824 */ /* 0x000fc400078e023d */
[----:B------:R-:W-:Y:S02]  /*a990*/  IMAD.IADD R66, R0, 0x1, R59 ;  /* 0x0000000100427824 */ /* 0x000fe400078e023b */
[C---:B------:R-:W-:Y:S02]  /*a9a0*/  IMAD.IADD R60, R64.reuse, 0x1, R61 ;  /* 0x00000001403c7824 */ /* 0x040fe400078e023d */
[----:B------:R-:W-:Y:S01]  /*a9b0*/  IMAD.IADD R58, R64, 0x1, R59 ;  /* 0x00000001403a7824 */ /* 0x000fe200078e023b */
        /* <DEDUP_REMOVED lines=11> */
[----:B------:R-:W-:-:S02]  /*aa70*/  IMAD.MOV.U32 R61, RZ, RZ, 0x40000040 ;  /* 0x40000040ff3d7424 */ /* 0x000fc400078e00ff */
[----:B------:R-:W-:Y:S01]  /*aa80*/  IMAD.MOV.U32 R59, RZ, RZ, 0x40000040 ;  /* 0x40000040ff3b7424 */ /* 0x000fe200078e00ff */
        /* <DEDUP_REMOVED lines=56> */
[----:B------:R-:W-:Y:S02]  /*ae10*/  R2UR UR7, R69 ;  /* 0x00000000450772ca */ /* 0x000fe400000e0000 */
        /* <DEDUP_REMOVED lines=14> */
[----:B------:R-:W-:-:S02]  /*af00*/  VIADD R21, R6, 0xe00 ;  /* 0x00000e0006157836 */ /* 0x000fc40000000000 */
        /* <DEDUP_REMOVED lines=8> */
[----:B------:R-:W-:Y:S01]  /*af90*/  VIADD R61, R20, 0xe00 ;  /* 0x00000e00143d7836 */ /* 0x000fe20000000000 */
[----:B------:R-:W-:Y:S01]  /*afa0*/  R2UR UR6, R58 ;  /* 0x000000003a0672ca */ /* 0x000fe200000e0000 */
[C---:B------:R-:W-:Y:S01]  /*afb0*/  IMAD.IADD R58, R0.reuse, 0x1, R21 ;  /* 0x00000001003a7824 */ /* 0x040fe200078e0215 */
[----:B------:R-:W-:Y:S01]  /*afc0*/  R2UR UR7, R59 ;  /* 0x000000003b0772ca */ /* 0x000fe200000e0000 */
[----:B------:R-:W-:Y:S02]  /*afd0*/  IMAD.IADD R66, R0, 0x1, R61 ;  /* 0x0000000100427824 */ /* 0x000fe400078e023d */
[----:B------:R-:W-:-:S02]  /*afe0*/  IMAD.MOV.U32 R59, RZ, RZ, 0x40000040 ;  /* 0x40000040ff3b7424 */ /* 0x000fc400078e00ff */
        /* <DEDUP_REMOVED lines=12> */
[----:B------:R-:W-:Y:S01]  /*b0b0*/  IMAD.MOV.U32 R61, RZ, RZ, 0x40000040 ;  /* 0x40000040ff3d7424 */ /* 0x000fe200078e00ff */
[----:B------:R-:W-:-:S02]  /*b0c0*/  WARPGROUP.DEPBAR.LE gsb0, 0x0 ;  /* 0x00008000000079c5 */ /* 0x000fc40000010000 */
[----:B------:R-:W-:-:S07]  /*b0d0*/  WARPGROUP.ARRIVE ;  /* 0x00000000000079c5 */ /* 0x000fce0000000000 */
[----:B------:R-:W-:Y:S01]  /*b0e0*/  HGMMA.64x64x16.F32 R24, gdesc[UR4], R24, gsb0 ;  /* 0x00e00000041879f0 */ /* 0x000fe20008000818 */
[----:B------:R-:W-:Y:S02]  /*b0f0*/  R2UR UR6, R66 ;  /* 0x00000000420672ca */ /* 0x000fe400000e0000 */
        /* <DEDUP_REMOVED lines=11> */
[----:B------:R-:W-:Y:S01]  /*b1b0*/  R2UR UR4, R58 ;  /* 0x000000003a0472ca */ /* 0x000fe200000e0000 */
[----:B------:R-:W-:Y:S01]  /*b1c0*/  IMAD.MOV.U32 R58, RZ, RZ, 0x40 ;  /* 0x00000040ff3a7424 */ /* 0x000fe200078e00ff */
[----:B------:R-:W-:-:S04]  /*b1d0*/  R2UR UR5, R59 ;  /* 0x000000003b0572ca */ /* 0x000fc800000e0000 */
[----:B------:R-:W-:-:S04]  /*b1e0*/  SEL R0, R58, 0x3e, P2 ;  /* 0x0000003e3a007807 */ /* 0x000fc80001000000 */
[----:B------:R-:W-:Y:S02]  /*b1f0*/  LOP3.LUT R21, R0, 0x6, RZ, 0xc0, !PT ;  /* 0x0000000600157812 */ /* 0x000fe400078ec0ff */
[----:B------:R-:W0:Y:S02]  /*b200*/  LDC R0, c[0x0][0x448] ;  /* 0x00011200ff007b82 */ /* 0x000e240000000800 */
[CC--:B------:R-:W-:Y:S02]  /*b210*/  IADD3 R60, R21.reuse, R57.reuse, R6 ;  /* 0x00000039153c7210 */ /* 0x0c0fe40007ffe006 */
[----:B------:R-:W-:Y:S01]  /*b220*/  IADD3 R20, R21, R57, R20 ;  /* 0x0000003915147210 */ /* 0x000fe20007ffe014 */
[----:B------:R-:W-:Y:S01]  /*b230*/  IMAD.MOV.U32 R21, RZ, RZ, 0x40000040 ;  /* 0x40000040ff157424 */ /* 0x000fe200078e00ff */
[----:B0-----:R-:W-:Y:S01]  /*b240*/  ISETP.NE.AND P2, PT, R0, 0x1, PT ;  /* 0x000000010000780c */ /* 0x001fe20003f45270 */
[----:B------:R-:W-:-:S12]  /*b250*/  IMAD.IADD R0, R216, 0x1, R194 ;  /* 0x00000001d8007824 */ /* 0x000fd800078e02c2 */
[----:B------:R-:W0:Y:S08]  /*b260*/  @P2 LDC R63, c[0x0][0x450] ;  /* 0x00011400ff3f2b82 */ /* 0x000e300000000800 */
[----:B------:R-:W1:Y:S01]  /*b270*/  @P2 LDC R199, c[0x0][0x44c] ;  /* 0x00011300ffc72b82 */ /* 0x000e620000000800 */
[----:B------:R-:W-:Y:S02]  /*b280*/  WARPGROUP.DEPBAR.LE gsb0, 0x0 ;  /* 0x00008000000079c5 */ /* 0x000fe40000010000 */
[----:B------:R-:W-:-:S06]  /*b290*/  WARPGROUP.ARRIVE ;  /* 0x00000000000079c5 */ /* 0x000fcc0000000000 */
[----:B------:R-:W-:Y:S01]  /*b2a0*/  HGMMA.64x64x16.F32 R24, gdesc[UR4], R24, gsb0 ;  /* 0x00e00000041879f0 */ /* 0x000fe20008000818 */
[----:B------:R-:W-:Y:S02]  /*b2b0*/  R2UR UR4, R60 ;  /* 0x000000003c0472ca */ /* 0x000fe400000e0000 */
[----:B------:R-:W-:Y:S02]  /*b2c0*/  R2UR UR5, R61 ;  /* 0x000000003d0572ca */ /* 0x000fe400000e0000 */
[----:B------:R-:W-:Y:S02]  /*b2d0*/  R2UR UR6, R20 ;  /* 0x00000000140672ca */ /* 0x000fe400000e0000 */
[----:B------:R-:W-:Y:S02]  /*b2e0*/  R2UR UR7, R21 ;  /* 0x00000000150772ca */ /* 0x000fe400000e0000 */
[----:B------:R-:W2:Y:S02]  /*b2f0*/  @P2 LDC R21, c[0x0][0x44c] ;  /* 0x00011300ff152b82 */ /* 0x000ea40000000800 */
[----:B--2---:R-:W-:-:S05]  /*b300*/  @P2 IMAD.HI.U32 R20, R0, R21, RZ ;  /* 0x0000001500142227 */ /* 0x004fca00078e00ff */
[----:B0-----:R-:W-:Y:S01]  /*b310*/  @P2 SHF.R.U32.HI R0, RZ, R63, R20 ;  /* 0x0000003fff002219 */ /* 0x001fe20000011614 */
[C---:B------:R-:W-:Y:S02]  /*b320*/  IMAD R20, R195.reuse, -0x40, R58 ;  /* 0xffffffc0c3147824 */ /* 0x040fe400078e023a */
[----:B------:R-:W-:Y:S01]  /*b330*/  VIADD R195, R195, 0xfffffffe ;  /* 0xfffffffec3c37836 */ /* 0x000fe20000000000 */
        /* <DEDUP_REMOVED lines=17> */
[----:B------:R2:W3:Y:S01]  /*b450*/  MUFU.TANH R57, R24 ;  /* 0x0000001800397308 */ /* 0x0004e20000002400 */
[----:B0-----:R-:W0:Y:S01]  /*b460*/  SHFL.IDX PT, R25, R0, RZ, 0x1c1f ;  /* 0x001c1fff00197589 */ /* 0x001e2200000e0000 */
[----:B------:R-:W-:Y:S01]  /*b470*/  FMUL.FTZ R45, R45, UR4 ;  /* 0x000000042d2d7c20 */ /* 0x000fe20008410000 */
[----:B------:R-:W-:Y:S01]  /*b480*/  FMUL.FTZ R48, R48, UR4 ;  /* 0x0000000430307c20 */ /* 0x000fe20008410000 */
[----:B------:R-:W-:Y:S01]  /*b490*/  FMUL.FTZ R49, R49, UR4 ;  /* 0x0000000431317c20 */ /* 0x000fe20008410000 */
[----:B------:R-:W-:Y:S01]  /*b4a0*/  FMUL.FTZ R52, R52, UR4 ;  /* 0x0000000434347c20 */ /* 0x000fe20008410000 */
[----:B------:R-:W-:Y:S01]  /*b4b0*/  FMUL.FTZ R53, R53, UR4 ;  /* 0x0000000435357c20 */ /* 0x000fe20008410000 */
[----:B------:R-:W4:Y:S01]  /*b4c0*/  SHFL.IDX PT, R0, R0, 0x1, 0x1c1f ;  /* 0x003c1f0000007f89 */ /* 0x000f2200000e0000 */
[----:B------:R5:W1:Y:S01]  /*b4d0*/  MUFU.TANH R60, R28 ;  /* 0x0000001c003c7308 */ /* 0x000a620000002400 */
[----:B--2---:R-:W-:Y:S01]  /*b4e0*/  IADD3 R24, R211, 0x1, R20 ;  /* 0x00000001d3187810 */ /* 0x004fe20007ffe014 */
[----:B------:R-:W-:Y:S01]  /*b4f0*/  FMUL.FTZ R26, R26, UR4 ;  /* 0x000000041a1a7c20 */ /* 0x000fe20008410000 */
[----:B------:R-:W-:Y:S01]  /*b500*/  IADD3 R20, -R189, R20, R211 ;  /* 0x00000014bd147210 */ /* 0x000fe20007ffe1d3 */
[----:B------:R-:W-:Y:S01]  /*b510*/  FMUL.FTZ R27, R27, UR4 ;  /* 0x000000041b1b7c20 */ /* 0x000fe20008410000 */
[----:B------:R-:W-:Y:S01]  /*b520*/  IADD3 R21, -R193, R24, -R189 ;  /* 0x00000018c1157210 */ /* 0x000fe20007ffe9bd */
        /* <DEDUP_REMOVED lines=11> */
[----:B0-----:R-:W-:Y:S01]  /*b5e0*/  VIADDMNMX R25, R25, R21, R20, PT ;  /* 0x0000001519197246 */ /* 0x001fe20003800114 */
[----:B------:R-:W-:Y:S01]  /*b5f0*/  FMUL.FTZ R47, R47, UR4 ;  /* 0x000000042f2f7c20 */ /* 0x000fe20008410000 */
[----:B------:R-:W-:Y:S01]  /*b600*/  FMUL.FTZ R50, R50, UR4 ;  /* 0x0000000432327c20 */ /* 0x000fe20008410000 */
[----:B------:R-:W-:Y:S01]  /*b610*/  FMUL.FTZ R51, R51, UR4 ;  /* 0x0000000433337c20 */ /* 0x000fe20008410000 */
[C---:B------:R-:W-:Y:S01]  /*b620*/  ISETP.GT.AND P3, PT, R25.reuse, RZ, PT ;  /* 0x000000ff1900720c */ /* 0x040fe20003f64270 */
[----:B------:R-:W-:Y:S01]  /*b630*/  FMUL.FTZ R54, R54, UR4 ;  /* 0x0000000436367c20 */ /* 0x000fe20008410000 */
[C---:B------:R-:W-:Y:S01]  /*b640*/  ISETP.GT.AND P4, PT, R25.reuse, 0x1, PT ;  /* 0x000000011900780c */ /* 0x040fe20003f84270 */
[----:B------:R-:W-:Y:S01]  /*b650*/  MUFU.TANH R33, R33 ;  /* 0x0000002100217308 */ /* 0x000fe20000002400 */
[----:B------:R-:W-:Y:S01]  /*b660*/  ISETP.GT.AND P5, PT, R25, 0x8, PT ;  /* 0x000000081900780c */ /* 0x000fe20003fa4270 */
[----:B------:R-:W-:Y:S01]  /*b670*/  FMUL.FTZ R55, R55, UR4 ;  /* 0x0000000437377c20 */ /* 0x000fe20008410000 */
[----:B---3--:R-:W-:Y:S01]  /*b680*/  FSEL R24, R57, -INF , P3 ;  /* 0xff80000039187808 */ /* 0x008fe20001800000 */
[----:B------:R-:W-:Y:S01]  /*b690*/  ULDC UR4, c[0x0][0xa80] ;  /* 0x0002a00000047ab9 */ /* 0x000fe20000000800 */
[----:B-----5:R-:W-:Y:S01]  /*b6a0*/  FSEL R28, R59, -INF , P4 ;  /* 0xff8000003b1c7808 */ /* 0x020fe20002000000 */
[----:B------:R-:W-:Y:S01]  /*b6b0*/  IMAD.U32 R169, RZ, RZ, UR4 ;  /* 0x00000004ffa97e24 */ /* 0x000fe2000f8e00ff */
[----:B------:R-:W-:Y:S01]  /*b6c0*/  ISETP.GT.AND P3, PT, R25, 0x9, PT ;  /* 0x000000091900780c */ /* 0x000fe20003f64270 */
[----:B------:R2:W0:Y:S01]  /*b6d0*/  MUFU.TANH R63, R36 ;  /* 0x00000024003f7308 */ /* 0x0004220000002400 */
[----:B-1----:R-:W-:-:S02]  /*b6e0*/  FSEL R32, R60, -INF , P5 ;  /* 0xff8000003c207808 */ /* 0x002fc40002800000 */
[----:B------:R-:W-:Y:S02]  /*b6f0*/  FMNMX.FTZ R29, R24, R28, !PT ;  /* 0x0000001c181d7209 */ /* 0x000fe40007810000 */
[----:B------:R-:W-:Y:S02]  /*b700*/  ISETP.GT.AND P4, PT, R25, 0x10, PT ;  /* 0x000000101900780c */ /* 0x000fe40003f84270 */
[----:B------:R-:W-:Y:S01]  /*b710*/  FMNMX.FTZ R29, R32, R29, !PT ;  /* 0x0000001d201d7209 */ /* 0x000fe20007810000 */
[----:B------:R-:W1:Y:S01]  /*b720*/  MUFU.TANH R37, R37 ;  /* 0x0000002500257308 */ /* 0x000e620000002400 */
[----:B--2---:R-:W-:Y:S02]  /*b730*/  FSEL R36, R61, -INF , P3 ;  /* 0xff8000003d247808 */ /* 0x004fe40001800000 */
[----:B------:R-:W-:Y:S02]  /*b740*/  ISETP.GT.AND P3, PT, R25, 0x11, PT ;  /* 0x000000111900780c */ /* 0x000fe40003f64270 */
[----:B------:R-:W-:-:S02]  /*b750*/  FMNMX.FTZ R29, R36, R29, !PT ;  /* 0x0000001d241d7209 */ /* 0x000fc40007810000 */
[----:B----4-:R-:W-:Y:S01]  /*b760*/  VIADDMNMX R0, R0, R21, R20, PT ;  /* 0x0000001500007246 */ /* 0x010fe20003800114 */
[----:B------:R2:W-:Y:S03]  /*b770*/  MUFU.TANH R64, R40 ;  /* 0x0000002800407308 */ /* 0x0005e60000002400 */
[C---:B------:R-:W-:Y:S02]  /*b780*/  ISETP.GT.AND P5, PT, R0.reuse, 0x8, PT ;  /* 0x000000080000780c */ /* 0x040fe40003fa4270 */
[----:B------:R-:W-:-:S03]  /*b790*/  ISETP.GT.AND P6, PT, R0, 0x20, PT ;  /* 0x000000200000780c */ /* 0x000fc60003fc4270 */
[----:B------:R-:W3:Y:S01]  /*b7a0*/  MUFU.TANH R41, R41 ;  /* 0x0000002900297308 */ /* 0x000ee20000002400 */
[----:B--2---:R-:W-:Y:S02]  /*b7b0*/  FSEL R40, R62, -INF , P4 ;  /* 0xff8000003e287808 */ /* 0x004fe40002000000 */
[----:B------:R-:W-:Y:S02]  /*b7c0*/  ISETP.GT.AND P4, PT, R25, 0x18, PT ;  /* 0x000000181900780c */ /* 0x000fe40003f84270 */
[----:B------:R-:W-:Y:S02]  /*b7d0*/  FMNMX.FTZ R29, R40, R29, !PT ;  /* 0x0000001d281d7209 */ /* 0x000fe40007810000 */
[----:B0-----:R-:W-:Y:S01]  /*b7e0*/  FSEL R58, R63, -INF , P4 ;  /* 0xff8000003f3a7808 */ /* 0x001fe20002000000 */
[----:B------:R0:W2:Y:S01]  /*b7f0*/  MUFU.TANH R65, R44 ;  /* 0x0000002c00417308 */ /* 0x0000a20000002400 */
[----:B------:R-:W-:-:S07]  /*b800*/  ISETP.GT.AND P4, PT, R25, 0x20, PT ;  /* 0x000000201900780c */ /* 0x000fce0003f84270 */
[----:B------:R-:W4:Y:S01]  /*b810*/  MUFU.TANH R45, R45 ;  /* 0x0000002d002d7308 */ /* 0x000f220000002400 */
[----:B0-----:R-:W-:Y:S02]  /*b820*/  FSEL R44, R33, -INF , P3 ;  /* 0xff800000212c7808 */ /* 0x001fe40001800000 */
[----:B------:R-:W-:Y:S02]  /*b830*/  ISETP.GT.AND P3, PT, R25, 0x19, PT ;  /* 0x000000191900780c */ /* 0x000fe40003f64270 */
[----:B------:R-:W-:Y:S02]  /*b840*/  FMNMX.FTZ R29, R44, R29, !PT ;  /* 0x0000001d2c1d7209 */ /* 0x000fe40007810000 */
[----:B-1----:R-:W-:Y:S01]  /*b850*/  FSEL R60, R37, -INF , P3 ;  /* 0xff800000253c7808 */ /* 0x002fe20001800000 */
[----:B------:R0:W1:Y:S01]  /*b860*/  MUFU.TANH R57, R48 ;  /* 0x0000003000397308 */ /* 0x0000620000002400 */
[----:B------:R-:W-:Y:S02]  /*b870*/  FMNMX.FTZ R29, R58, R29, !PT ;  /* 0x0000001d3a1d7209 */ /* 0x000fe40007810000 */
[----:B------:R-:W-:-:S02]  /*b880*/  ISETP.GT.AND P3, PT, R25, 0x21, PT ;  /* 0x000000211900780c */ /* 0x000fc40003f64270 */
[----:B------:R-:W-:Y:S02]  /*b890*/  FMNMX.FTZ R29, R60, R29, !PT ;  /* 0x0000001d3c1d7209 */ /* 0x000fe40007810000 */
[----:B---3--:R-:W-:Y:S01]  /*b8a0*/  FSEL R62, R41, -INF , P3 ;  /* 0xff800000293e7808 */ /* 0x008fe20001800000 */
[----:B------:R-:W3:Y:S01]  /*b8b0*/  MUFU.TANH R49, R49 ;  /* 0x0000003100317308 */ /* 0x000ee20000002400 */
[----:B0-----:R-:W-:Y:S02]  /*b8c0*/  FSEL R48, R64, -INF , P4 ;  /* 0xff80000040307808 */ /* 0x001fe40002000000 */
[C---:B------:R-:W-:Y:S02]  /*b8d0*/  ISETP.GT.AND P4, PT, R25.reuse, 0x28, PT ;  /* 0x000000281900780c */ /* 0x040fe40003f84270 */
[----:B------:R-:W-:Y:S02]  /*b8e0*/  FMNMX.FTZ R29, R48, R29, !PT ;  /* 0x0000001d301d7209 */ /* 0x000fe40007810000 */
[----:B------:R-:W-:Y:S01]  /*b8f0*/  ISETP.GT.AND P3, PT, R25, 0x29, PT ;  /* 0x000000291900780c */ /* 0x000fe20003f64270 */
[----:B------:R1:W0:Y:S01]  /*b900*/  MUFU.TANH R70, R52 ;  /* 0x0000003400467308 */ /* 0x0002220000002400 */
[----:B--2---:R-:W-:-:S02]  /*b910*/  FSEL R64, R65, -INF , P4 ;  /* 0xff80000041407808 */ /* 0x004fc40002000000 */
[----:B------:R-:W-:Y:S02]  /*b920*/  FMNMX.FTZ R29, R62, R29, !PT ;  /* 0x0000001d3e1d7209 */ /* 0x000fe40007810000 */
[----:B------:R-:W-:Y:S02]  /*b930*/  ISETP.GT.AND P4, PT, R25, 0x30, PT ;  /* 0x000000301900780c */ /* 0x000fe40003f84270 */
[----:B----4-:R-:W-:Y:S01]  /*b940*/  FSEL R66, R45, -INF , P3 ;  /* 0xff8000002d427808 */ /* 0x010fe20001800000 */
[----:B------:R-:W2:Y:S01]  /*b950*/  MUFU.TANH R53, R53 ;  /* 0x0000003500357308 */ /* 0x000ea20000002400 */
[----:B------:R-:W-:Y:S02]  /*b960*/  FMNMX.FTZ R29, R64, R29, !PT ;  /* 0x0000001d401d7209 */ /* 0x000fe40007810000 */
[----:B------:R-:W-:Y:S02]  /*b970*/  ISETP.GT.AND P3, PT, R25, 0x31, PT ;  /* 0x000000311900780c */ /* 0x000fe40003f64270 */
[----:B-1----:R-:W-:-:S02]  /*b980*/  FSEL R52, R57, -INF , P4 ;  /* 0xff80000039347808 */ /* 0x002fc40002000000 */
[----:B------:R-:W-:Y:S01]  /*b990*/  FMNMX.FTZ R29, R66, R29, !PT ;  /* 0x0000001d421d7209 */ /* 0x000fe20007810000 */
[----:B------:R-:W1:Y:S01]  /*b9a0*/  MUFU.TANH R26, R26 ;  /* 0x0000001a001a7308 */ /* 0x000e620000002400 */
[----:B------:R-:W-:Y:S02]  /*b9b0*/  ISETP.GT.AND P4, PT, R25, 0x38, PT ;  /* 0x000000381900780c */ /* 0x000fe40003f84270 */
[----:B---3--:R-:W-:Y:S02]  /*b9c0*/  FSEL R68, R49, -INF , P3 ;  /* 0xff80000031447808 */ /* 0x008fe40001800000 */
[----:B------:R-:W-:Y:S02]  /*b9d0*/  FMNMX.FTZ R29, R52, R29, !PT ;  /* 0x0000001d341d7209 */ /* 0x000fe40007810000 */
[----:B------:R-:W-:Y:S01]  /*b9e0*/  ISETP.GT.AND P3, PT, R25, 0x39, PT ;  /* 0x000000391900780c */ /* 0x000fe20003f64270 */
[----:B------:R-:W3:Y:S01]  /*b9f0*/  MUFU.TANH R27, R27 ;  /* 0x0000001b001b7308 */ /* 0x000ee20000002400 */
[----:B0-----:R-:W-:-:S02]  /*ba00*/  FSEL R70, R70, -INF , P4 ;  /* 0xff80000046467808 */ /* 0x001fc40002000000 */
[----:B------:R-:W-:Y:S02]  /*ba10*/  FMNMX.FTZ R29, R68, R29, !PT ;  /* 0x0000001d441d7209 */ /* 0x000fe40007810000 */
[----:B--2---:R-:W-:Y:S02]  /*ba20*/  FSEL R72, R53, -INF , P3 ;  /* 0xff80000035487808 */ /* 0x004fe40001800000 */
[----:B------:R-:W-:Y:S01]  /*ba30*/  FMNMX.FTZ R29, R70, R29, !PT ;  /* 0x0000001d461d7209 */ /* 0x000fe20007810000 */
[----:B------:R-:W0:Y:S01]  /*ba40*/  MUFU.TANH R30, R30 ;  /* 0x0000001e001e7308 */ /* 0x000e220000002400 */
[----:B------:R-:W-:Y:S02]  /*ba50*/  ISETP.GT.AND P3, PT, R0, RZ, PT ;  /* 0x000000ff0000720c */ /* 0x000fe40003f64270 */
[----:B------:R-:W-:Y:S02]  /*ba60*/  FMNMX.FTZ R29, R72, R29, !PT ;  /* 0x0000001d481d7209 */ /* 0x000fe40007810000 */
[----:B------:R-:W-:-:S02]  /*ba70*/  ISETP.GT.AND P4, PT, R0, 0x1, PT ;  /* 0x000000010000780c */ /* 0x000fc40003f84270 */
[----:B-1----:R-:W-:Y:S01]  /*ba80*/  FSEL R20, R26, -INF , P3 ;  /* 0xff8000001a147808 */ /* 0x002fe20001800000 */
[----:B------:R-:W1:Y:S01]  /*ba90*/  SHFL.BFLY PT, R74, R29, 0x2, 0x1f ;  /* 0x0c401f001d4a7f89 */ /* 0x000e6200000e0000 */
[----:B------:R-:W2:Y:S01]  /*baa0*/  MUFU.TANH R31, R31 ;  /* 0x0000001f001f7308 */ /* 0x000ea20000002400 */
[----:B---3--:R-:W-:Y:S02]  /*bab0*/  FSEL R21, R27, -INF , P4 ;  /* 0xff8000001b157808 */ /* 0x008fe40002000000 */
[C---:B------:R-:W-:Y:S02]  /*bac0*/  ISETP.GT.AND P3, PT, R0.reuse, 0x9, PT ;  /* 0x000000090000780c */ /* 0x040fe40003f64270 */
[----:B------:R-:W-:-:S03]  /*bad0*/  ISETP.GT.AND P4, PT, R0, 0x10, PT ;  /* 0x000000100000780c */ /* 0x000fc60003f84270 */
[----:B------:R-:W3:Y:S01]  /*bae0*/  MUFU.TANH R34, R34 ;  /* 0x0000002200227308 */ /* 0x000ee20000002400 */
[----:B0-----:R-:W-:Y:S02]  /*baf0*/  FSEL R26, R30, -INF , P5 ;  /* 0xff8000001e1a7808 */ /* 0x001fe40002800000 */
[----:B------:R-:W-:-:S05]  /*bb00*/  ISETP.GT.AND P5, PT, R0, 0x21, PT ;  /* 0x000000210000780c */ /* 0x000fca0003fa4270 */
[----:B------:R-:W0:Y:S01]  /*bb10*/  MUFU.TANH R35, R35 ;  /* 0x0000002300237308 */ /* 0x000e220000002400 */
[----:B--2---:R-:W-:Y:S02]  /*bb20*/  FSEL R30, R31, -INF , P3 ;  /* 0xff8000001f1e7808 */ /* 0x004fe40001800000 */
[----:B------:R-:W-:Y:S02]  /*bb30*/  ISETP.GT.AND P3, PT, R0, 0x11, PT ;  /* 0x000000110000780c */ /* 0x000fe40003f64270 */
[----:B-1----:R-:W-:-:S03]  /*bb40*/  FMNMX.FTZ R74, R29, R74, !PT ;  /* 0x0000004a1d4a7209 */ /* 0x002fc60007810000 */
[----:B------:R-:W-:Y:S01]  /*bb50*/  MUFU.TANH R39, R39 ;  /* 0x0000002700277308 */ /* 0x000fe20000002400 */
[----:B---3--:R-:W-:Y:S02]  /*bb60*/  FSEL R34, R34, -INF , P4 ;  /* 0xff80000022227808 */ /* 0x008fe40002000000 */
[----:B------:R-:W-:Y:S01]  /*bb70*/  ISETP.GT.AND P4, PT, R0, 0x18, PT ;  /* 0x000000180000780c */ /* 0x000fe20003f84270 */
[----:B------:R-:W1:Y:S04]  /*bb80*/  SHFL.BFLY PT, R25, R74, 0x1, 0x1f ;  /* 0x0c201f004a197f89 */ /* 0x000e6800000e0000 */
[----:B------:R0:W2:Y:S08]  /*bb90*/  MUFU.TANH R29, R38 ;  /* 0x00000026001d7308 */ /* 0x0000b00000002400 */
[----:B------:R2:W-:Y:S01]  /*bba0*/  MUFU.TANH R33, R42 ;  /* 0x0000002a00217308 */ /* 0x0005e20000002400 */
[----:B0-----:R-:W-:-:S02]  /*bbb0*/  FSEL R38, R35, -INF , P3 ;  /* 0xff80000023267808 */ /* 0x001fc40001800000 */
[----:B------:R-:W-:-:S05]  /*bbc0*/  ISETP.GT.AND P3, PT, R0, 0x19, PT ;  /* 0x000000190000780c */ /* 0x000fca0003f64270 */
[----:B------:R-:W0:Y:S01]  /*bbd0*/  MUFU.TANH R43, R43 ;  /* 0x0000002b002b7308 */ /* 0x000e220000002400 */
[----:B--2---:R-:W-:Y:S02]  /*bbe0*/  FSEL R42, R29, -INF , P4 ;  /* 0xff8000001d2a7808 */ /* 0x004fe40002000000 */
[----:B------:R-:W-:Y:S02]  /*bbf0*/  ISETP.GT.AND P4, PT, R0, 0x28, PT ;  /* 0x000000280000780c */ /* 0x000fe40003f84270 */
[----:B-1----:R-:W-:Y:S02]  /*bc00*/  FMNMX.FTZ R168, R74, R25, !PT ;  /* 0x000000194aa87209 */ /* 0x002fe40007810000 */
[----:B------:R-:W-:Y:S01]  /*bc10*/  FMNMX.FTZ R25, R20, R21, !PT ;  /* 0x0000001514197209 */ /* 0x000fe20007810000 */
[----:B------:R1:W2:Y:S02]  /*bc20*/  MUFU.TANH R76, R46 ;  /* 0x0000002e004c7308 */ /* 0x0002a40000002400 */
[----:B------:R-:W-:Y:S01]  /*bc30*/  FMUL.FTZ R27, R168, R169 ;  /* 0x000000a9a81b7220 */ /* 0x000fe20000410000 */
[----:B------:R-:W-:-:S04]  /*bc40*/  FMNMX.FTZ R25, R26, R25, !PT ;  /* 0x000000191a197209 */ /* 0x000fc80007810000 */
[----:B------:R-:W-:Y:S01]  /*bc50*/  FMNMX.FTZ R25, R30, R25, !PT ;  /* 0x000000191e197209 */ /* 0x000fe20007810000 */
[----:B------:R-:W3:Y:S01]  /*bc60*/  MUFU.TANH R47, R47 ;  /* 0x0000002f002f7308 */ /* 0x000ee20000002400 */
[----:B-1----:R-:W-:Y:S02]  /*bc70*/  FSEL R46, R39, -INF , P3 ;  /* 0xff800000272e7808 */ /* 0x002fe40001800000 */
[----:B------:R-:W-:Y:S02]  /*bc80*/  FMNMX.FTZ R25, R34, R25, !PT ;  /* 0x0000001922197209 */ /* 0x000fe40007810000 */
[----:B0-----:R-:W-:Y:S02]  /*bc90*/  FSEL R74, R43, -INF , P5 ;  /* 0xff8000002b4a7808 */ /* 0x001fe40002800000 */
[----:B------:R-:W-:Y:S01]  /*bca0*/  FMNMX.FTZ R25, R38, R25, !PT ;  /* 0x0000001926197209 */ /* 0x000fe20007810000 */
[----:B------:R0:W1:Y:S01]  /*bcb0*/  MUFU.TANH R31, R50 ;  /* 0x00000032001f7308 */ /* 0x0000620000002400 */
[----:B------:R-:W-:-:S02]  /*bcc0*/  ISETP.GT.AND P3, PT, R0, 0x29, PT ;  /* 0x000000290000780c */ /* 0x000fc40003f64270 */
[----:B------:R-:W-:Y:S02]  /*bcd0*/  FMNMX.FTZ R25, R42, R25, !PT ;  /* 0x000000192a197209 */ /* 0x000fe40007810000 */
[----:B--2---:R-:W-:Y:S02]  /*bce0*/  FSEL R76, R76, -INF , P4 ;  /* 0xff8000004c4c7808 */ /* 0x004fe40002000000 */
[----:B------:R-:W-:Y:S01]  /*bcf0*/  FMNMX.FTZ R25, R46, R25, !PT ;  /* 0x000000192e197209 */ /* 0x000fe20007810000 */
[----:B------:R-:W2:Y:S01]  /*bd00*/  MUFU.TANH R51, R51 ;  /* 0x0000003300337308 */ /* 0x000ea20000002400 */
[----:B0-----:R-:W-:Y:S02]  /*bd10*/  FSEL R50, R33, -INF , P6 ;  /* 0xff80000021327808 */ /* 0x001fe40003000000 */
[----:B------:R-:W-:Y:S02]  /*bd20*/  FSETP.NEU.FTZ.AND P5, PT, R168, -INF , PT ;  /* 0xff800000a800780b */ /* 0x000fe40003fbd000 */
[----:B------:R-:W-:-:S02]  /*bd30*/  FMNMX.FTZ R25, R50, R25, !PT ;  /* 0x0000001932197209 */ /* 0x000fc40007810000 */
[----:B------:R-:W-:Y:S01]  /*bd40*/  ISETP.GT.AND P6, PT, R0, 0x30, PT ;  /* 0x000000300000780c */ /* 0x000fe20003fc4270 */
[----:B------:R1:W0:Y:S01]  /*bd50*/  MUFU.TANH R80, R54 ;  /* 0x0000003600507308 */ /* 0x0002220000002400 */
[----:B------:R-:W-:Y:S02]  /*bd60*/  FMNMX.FTZ R25, R74, R25, !PT ;  /* 0x000000194a197209 */ /* 0x000fe40007810000 */
[----:B---3--:R-:W-:Y:S02]  /*bd70*/  FSEL R78, R47, -INF , P3 ;  /* 0xff8000002f4e7808 */ /* 0x008fe40001800000 */
[----:B------:R-:W-:Y:S02]  /*bd80*/  FMNMX.FTZ R25, R76, R25, !PT ;  /* 0x000000194c197209 */ /* 0x000fe40007810000 */
[----:B------:R-:W-:Y:S01]  /*bd90*/  FSEL R27, R27, RZ, P5 ;  /* 0x000000ff1b1b7208 */ /* 0x000fe20002800000 */
[----:B------:R-:W3:Y:S01]  /*bda0*/  MUFU.TANH R55, R55 ;  /* 0x0000003700377308 */ /* 0x000ee20000002400 */
[----:B------:R-:W-:-:S02]  /*bdb0*/  ISETP.GT.AND P3, PT, R0, 0x31, PT ;  /* 0x000000310000780c */ /* 0x000fc40003f64270 */
[----:B-1----:R-:W-:Y:S01]  /*bdc0*/  FSEL R54, R31, -INF , P6 ;  /* 0xff8000001f367808 */ /* 0x002fe20003000000 */
[--C-:B------:R-:W-:Y:S01]  /*bdd0*/  FFMA.FTZ R29, R24, R169, -R27.reuse ;  /* 0x000000a9181d7223 */ /* 0x100fe2000001081b */
[----:B------:R-:W-:Y:S01]  /*bde0*/  FMNMX.FTZ R25, R78, R25, !PT ;  /* 0x000000194e197209 */ /* 0x000fe20007810000 */
[-CC-:B------:R-:W-:Y:S01]  /*bdf0*/  FFMA.FTZ R31, R28, R169.reuse, -R27.reuse ;  /* 0x000000a91c1f7223 */ /* 0x180fe2000001081b */
[----:B------:R-:W-:Y:S01]  /*be00*/  ISETP.GT.AND P4, PT, R0, 0x38, PT ;  /* 0x000000380000780c */ /* 0x000fe20003f84270 */
[-CC-:B------:R-:W-:Y:S01]  /*be10*/  FFMA.FTZ R36, R36, R169.reuse, -R27.reuse ;  /* 0x000000a924247223 */ /* 0x180fe2000001081b */
[----:B--2---:R-:W-:Y:S01]  /*be20*/  FSEL R24, R51, -INF , P3 ;  /* 0xff80000033187808 */ /* 0x004fe20001800000 */
[--C-:B------:R-:W-:Y:S01]  /*be30*/  FFMA.FTZ R32, R32, R169, -R27.reuse ;  /* 0x000000a920207223 */ /* 0x100fe2000001081b */
[----:B------:R-:W-:Y:S01]  /*be40*/  FMNMX.FTZ R25, R54, R25, !PT ;  /* 0x0000001936197209 */ /* 0x000fe20007810000 */
[----:B------:R-:W-:Y:S01]  /*be50*/  MUFU.EX2 R29, R29 ;  /* 0x0000001d001d7308 */ /* 0x000fe20000000800 */
[----:B------:R-:W-:Y:S01]  /*be60*/  ISETP.GT.AND P3, PT, R0, 0x39, PT ;  /* 0x000000390000780c */ /* 0x000fe20003f64270 */
[-CC-:B------:R-:W-:Y:S01]  /*be70*/  FFMA.FTZ R40, R40, R169.reuse, -R27.reuse ;  /* 0x000000a928287223 */ /* 0x180fe2000001081b */
[----:B0-----:R-:W-:Y:S01]  /*be80*/  FSEL R80, R80, -INF , P4 ;  /* 0xff80000050507808 */ /* 0x001fe20002000000 */
[--C-:B------:R-:W-:Y:S01]  /*be90*/  FFMA.FTZ R44, R44, R169, -R27.reuse ;  /* 0x000000a92c2c7223 */ /* 0x100fe2000001081b */
[----:B------:R-:W-:Y:S01]  /*bea0*/  FMNMX.FTZ R25, R24, R25, !PT ;  /* 0x0000001918197209 */ /* 0x000fe20007810000 */
[--C-:B------:R-:W-:Y:S01]  /*beb0*/  FFMA.FTZ R58, R58, R169, -R27.reuse ;  /* 0x000000a93a3a7223 */ /* 0x100fe2000001081b */
[----:B---3--:R-:W-:Y:S01]  /*bec0*/  FSEL R28, R55, -INF , P3 ;  /* 0xff800000371c7808 */ /* 0x008fe20001800000 */
        /* <DEDUP_REMOVED lines=11> */
[-CC-:B------:R-:W-:Y:S01]  /*bf80*/  FFMA.FTZ R177, R68, R169.reuse, -R27.reuse ;  /* 0x000000a944b17223 */ /* 0x180fe2000001081b */
[-CC-:B------:R-:W-:Y:S01]  /*bf90*/  FFMA.FTZ R172, R70, R169.reuse, -R27.reuse ;  /* 0x000000a946ac7223 */ /* 0x180fe2000001081b */
[----:B------:R-:W-:-:S03]  /*bfa0*/  FFMA.FTZ R173, R72, R169, -R27 ;  /* 0x000000a948ad7223 */ /* 0x000fc6000001081b */
[----:B------:R-:W1:Y:S08]  /*bfb0*/  MUFU.EX2 R32, R32 ;  /* 0x0000002000207308 */ /* 0x000e700000000800 */
[----:B------:R-:W-:Y:S08]  /*bfc0*/  MUFU.EX2 R40, R40 ;  /* 0x0000002800287308 */ /* 0x000ff00000000800 */
[----:B------:R-:W2:Y:S01]  /*bfd0*/  MUFU.EX2 R31, R44 ;  /* 0x0000002c001f7308 */ /* 0x000ea20000000800 */
[----:B-1----:R-:W-:-:S02]  /*bfe0*/  F2FP.F16.F32.PACK_AB R154, R33, R32 ;  /* 0x00000020219a723e */ /* 0x002fc400000000ff */
[----:B0-----:R-:W-:-:S05]  /*bff0*/  FMNMX.FTZ R0, R25, R0, !PT ;  /* 0x0000000019007209 */ /* 0x001fca0007810000 */
[----:B------:R-:W0:Y:S01]  /*c000*/  SHFL.BFLY PT, R25, R0, 0x1, 0x1f ;  /* 0x0c201f0000197f89 */ /* 0x000e2200000e0000 */
[----:B------:R-:W-:Y:S08]  /*c010*/  MUFU.EX2 R58, R58 ;  /* 0x0000003a003a7308 */ /* 0x000ff00000000800 */
[----:B------:R-:W1:Y:S01]  /*c020*/  MUFU.EX2 R35, R60 ;  /* 0x0000003c00237308 */ /* 0x000e620000000800 */
[----:B--2---:R-:W-:-:S07]  /*c030*/  F2FP.F16.F32.PACK_AB R156, R31, R40 ;  /* 0x000000281f9c723e */ /* 0x004fce00000000ff */
[----:B------:R-:W-:Y:S01]  /*c040*/  MUFU.EX2 R37, R48 ;  /* 0x0000003000257308 */ /* 0x000fe20000000800 */
[----:B0-----:R-:W-:-:S07]  /*c050*/  FMNMX.FTZ R170, R0, R25, !PT ;  /* 0x0000001900aa7209 */ /* 0x001fce0007810000 */
[----:B------:R-:W-:Y:S01]  /*c060*/  MUFU.EX2 R182, R182 ;  /* 0x000000b600b67308 */ /* 0x000fe20000000800 */
[----:B-1----:R-:W-:Y:S02]  /*c070*/  F2FP.F16.F32.PACK_AB R158, R35, R58 ;  /* 0x0000003a239e723e */ /* 0x002fe400000000ff */
[C---:B------:R-:W-:Y:S01]  /*c080*/  FSETP.NEU.FTZ.AND P3, PT, R170.reuse, -INF , PT ;  /* 0xff800000aa00780b */ /* 0x040fe20003f7d000 */
[----:B------:R-:W-:-:S04]  /*c090*/  FMUL.FTZ R0, R170, R169 ;  /* 0x000000a9aa007220 */ /* 0x000fc80000410000 */
[----:B------:R-:W-:Y:S01]  /*c0a0*/  MUFU.EX2 R183, R183 ;  /* 0x000000b700b77308 */ /* 0x000fe20000000800 */
[----:B------:R-:W-:Y:S01]  /*c0b0*/  FSEL R25, R0, RZ, P3 ;  /* 0x000000ff00197208 */ /* 0x000fe20001800000 */
[C---:B------:R-:W-:Y:S02]  /*c0c0*/  @!P1 VIADD R0, R15.reuse, 0x38840 ;  /* 0x000388400f009836 */ /* 0x040fe40000000000 */
[----:B------:R-:W-:Y:S02]  /*c0d0*/  @!P1 VIADD R15, R15, 0x38860 ;  /* 0x000388600f0f9836 */ /* 0x000fe40000000000 */
        /* <DEDUP_REMOVED lines=12> */
[----:B------:R1:W2:Y:S01]  /*c1a0*/  MUFU.EX2 R36, R21 ;  /* 0x0000001500247308 */ /* 0x0002a20000000800 */
[-CC-:B------:R-:W-:Y:S01]  /*c1b0*/  FFMA.FTZ R179, R78, R169.reuse, -R25.reuse ;  /* 0x000000a94eb37223 */ /* 0x180fe20000010819 */
[-CC-:B------:R-:W-:Y:S01]  /*c1c0*/  FFMA.FTZ R180, R54, R169.reuse, -R25.reuse ;  /* 0x000000a936b47223 */ /* 0x180fe20000010819 */
[-CC-:B------:R-:W-:Y:S01]  /*c1d0*/  FFMA.FTZ R181, R24, R169.reuse, -R25.reuse ;  /* 0x000000a918b57223 */ /* 0x180fe20000010819 */
[-CC-:B------:R-:W-:Y:S01]  /*c1e0*/  FFMA.FTZ R174, R80, R169.reuse, -R25.reuse ;  /* 0x000000a950ae7223 */ /* 0x180fe20000010819 */
[----:B------:R-:W-:Y:S01]  /*c1f0*/  FFMA.FTZ R171, R28, R169, -R25 ;  /* 0x000000a91cab7223 */ /* 0x000fe20000010819 */
[----:B------:R-:W-:Y:S01]  /*c200*/  FADD.FTZ R25, R29, R152 ;  /* 0x000000981d197221 */ /* 0x000fe20000010000 */
[----:B0-----:R-:W-:Y:S01]  /*c210*/  @!P1 PRMT R20, RZ, 0x654, R0 ;  /* 0x00000654ff149816 */ /* 0x001fe20000000000 */
[----:B------:R-:W0:Y:S01]  /*c220*/  MUFU.EX2 R26, R26 ;  /* 0x0000001a001a7308 */ /* 0x000e220000000800 */
[----:B------:R-:W-:Y:S01]  /*c230*/  LOP3.LUT R0, R56, 0x2000000, RZ, 0xfc, !PT ;  /* 0x0200000038007812 */ /* 0x000fe200078efcff */
[----:B------:R-:W-:Y:S01]  /*c240*/  FADD.FTZ R28, R32, R25 ;  /* 0x00000019201c7221 */ /* 0x000fe20000010000 */
[----:B------:R-:W-:Y:S01]  /*c250*/  IMAD.MOV.U32 R25, RZ, RZ, 0x40000040 ;  /* 0x40000040ff197424 */ /* 0x000fe200078e00ff */
[----:B------:R3:W-:Y:S01]  /*c260*/  @!P1 SYNCS.ARRIVE.TRANS64.RED.A1T0 RZ, [R20+URZ], RZ ;  /* 0x000000ff14ff99a7 */ /* 0x0007e2000810043f */
[----:B-1----:R-:W-:Y:S01]  /*c270*/  IMAD.MOV.U32 R21, RZ, RZ, 0x40000040 ;  /* 0x40000040ff157424 */ /* 0x002fe200078e00ff */
[----:B------:R-:W-:-:S02]  /*c280*/  F2FP.F16.F32.PACK_AB R152, R152, R29 ;  /* 0x0000001d9898723e */ /* 0x000fc400000000ff */
[----:B------:R0:W1:Y:S01]  /*c290*/  MUFU.EX2 R155, R30 ;  /* 0x0000001e009b7308 */ /* 0x0000620000000800 */
[----:B--2---:R-:W-:Y:S01]  /*c2a0*/  FADD.FTZ R27, R153, R36 ;  /* 0x00000024991b7221 */ /* 0x004fe20000010000 */
[----:B------:R-:W-:Y:S01]  /*c2b0*/  R2UR UR11, R25 ;  /* 0x00000000190b72ca */ /* 0x000fe200000e0000 */
[----:B---3--:R-:W-:Y:S01]  /*c2c0*/  IMAD R20, R18, 0x1000, R0 ;  /* 0x0000100012147824 */ /* 0x008fe200078e0200 */
[----:B------:R-:W-:Y:S01]  /*c2d0*/  R2UR UR7, R21 ;  /* 0x00000000150772ca */ /* 0x000fe200000e0000 */
[----:B------:R-:W-:Y:S01]  /*c2e0*/  FADD.FTZ R21, R33, R28 ;  /* 0x0000001c21157221 */ /* 0x000fe20000010000 */
[----:B------:R-:W-:Y:S02]  /*c2f0*/  F2FP.F16.F32.PACK_AB R153, R36, R153 ;  /* 0x000000992499723e */ /* 0x000fe400000000ff */
[----:B------:R-:W2:Y:S01]  /*c300*/  MUFU.EX2 R34, R34 ;  /* 0x0000002200227308 */ /* 0x000ea20000000800 */
[----:B0-----:R-:W-:Y:S01]  /*c310*/  FADD.FTZ R30, R26, R27 ;  /* 0x0000001b1a1e7221 */ /* 0x001fe20000010000 */
[C---:B------:R-:W-:Y:S01]  /*c320*/  VIADD R24, R20.reuse, 0x80 ;  /* 0x0000008014187836 */ /* 0x040fe20000000000 */
[----:B------:R-:W-:-:S02]  /*c330*/  R2UR UR6, R20 ;  /* 0x00000000140672ca */ /* 0x000fc400000e0000 */
[----:B------:R-:W-:Y:S02]  /*c340*/  F2FP.F16.F32.PACK_AB R160, R182, R37 ;  /* 0x00000025b6a0723e */ /* 0x000fe400000000ff */
[----:B------:R-:W-:Y:S01]  /*c350*/  R2UR UR10, R24 ;  /* 0x00000000180a72ca */ /* 0x000fe200000e0000 */
[----:B------:R-:W0:Y:S01]  /*c360*/  MUFU.EX2 R157, R38 ;  /* 0x00000026009d7308 */ /* 0x000e220000000800 */
[C---:B-1----:R-:W-:Y:S01]  /*c370*/  FADD.FTZ R25, R155.reuse, R30 ;  /* 0x0000001e9b197221 */ /* 0x042fe20000010000 */
[----:B------:R-:W-:Y:S01]  /*c380*/  FADD.FTZ R24, R40, R21 ;  /* 0x0000001528187221 */ /* 0x000fe20000010000 */
[----:B------:R-:W-:Y:S01]  /*c390*/  F2FP.F16.F32.PACK_AB R155, R155, R26 ;  /* 0x0000001a9b9b723e */ /* 0x000fe200000000ff */
[----:B------:R-:W-:Y:S01]  /*c3a0*/  BAR.SYNC.DEFER_BLOCKING 0xf, 0x100 ;  /* 0x03c4000000007b1d */ /* 0x000fe20000010000 */
[----:B------:R-:W-:Y:S01]  /*c3b0*/  @!P1 PRMT R15, RZ, 0x654, R15 ;  /* 0x00000654ff0f9816 */ /* 0x000fe2000000000f */
[----:B------:R-:W-:Y:S01]  /*c3c0*/  FADD.FTZ R21, R31, R24 ;  /* 0x000000181f157221 */ /* 0x000fe20000010000 */
[----:B--2---:R-:W-:-:S03]  /*c3d0*/  FADD.FTZ R28, R34, R25 ;  /* 0x00000019221c7221 */ /* 0x004fc60000010000 */
[----:B------:R-:W1:Y:S01]  /*c3e0*/  MUFU.EX2 R42, R42 ;  /* 0x0000002a002a7308 */ /* 0x000e620000000800 */
[----:B------:R-:W-:-:S04]  /*c3f0*/  FADD.FTZ R24, R58, R21 ;  /* 0x000000153a187221 */ /* 0x000fc80000010000 */
[----:B------:R-:W-:Y:S01]  /*c400*/  FADD.FTZ R24, R35, R24 ;  /* 0x0000001823187221 */ /* 0x000fe20000010000 */
[C---:B0-----:R-:W-:Y:S02]  /*c410*/  FADD.FTZ R25, R157.reuse, R28 ;  /* 0x0000001c9d197221 */ /* 0x041fe40000010000 */
[----:B------:R-:W0:Y:S01]  /*c420*/  MUFU.EX2 R159, R46 ;  /* 0x0000002e009f7308 */ /* 0x000e220000000800 */
[----:B------:R-:W-:Y:S01]  /*c430*/  F2FP.F16.F32.PACK_AB R157, R157, R34 ;  /* 0x000000229d9d723e */ /* 0x000fe200000000ff */
[----:B------:R-:W-:-:S04]  /*c440*/  FADD.FTZ R198, R37, R24 ;  /* 0x0000001825c67221 */ /* 0x000fc80000010000 */
[----:B------:R-:W-:Y:S02]  /*c450*/  FADD.FTZ R198, R182, R198 ;  /* 0x000000c6b6c67221 */ /* 0x000fe40000010000 */
[----:B------:R-:W2:Y:S01]  /*c460*/  MUFU.EX2 R175, R175 ;  /* 0x000000af00af7308 */ /* 0x000ea20000000800 */
[----:B-1----:R-:W-:Y:S01]  /*c470*/  FADD.FTZ R26, R42, R25 ;  /* 0x000000192a1a7221 */ /* 0x002fe20000010000 */
[----:B------:R1:W-:Y:S06]  /*c480*/  STSM.16.M88.4 [R210+0x36400], R152 ;  /* 0x03640098d2007844 */ /* 0x0003ec0000000200 */
[----:B------:R-:W3:Y:S01]  /*c490*/  MUFU.EX2 R196, R196 ;  /* 0x000000c400c47308 */ /* 0x000ee20000000800 */
[C---:B0-----:R-:W-:Y:S01]  /*c4a0*/  FADD.FTZ R21, R159.reuse, R26 ;  /* 0x0000001a9f157221 */ /* 0x041fe20000010000 */
[----:B------:R-:W-:-:S05]  /*c4b0*/  F2FP.F16.F32.PACK_AB R159, R159, R42 ;  /* 0x0000002a9f9f723e */ /* 0x000fca00000000ff */
[----:B------:R0:W-:Y:S01]  /*c4c0*/  STSM.16.M88.4 [R214], R156 ;  /* 0x0000009cd6007844 */ /* 0x0001e20000000200 */
[----:B------:R-:W4:Y:S01]  /*c4d0*/  MUFU.EX2 R197, R197 ;  /* 0x000000c500c57308 */ /* 0x000f220000000800 */
[----:B--2---:R-:W-:Y:S01]  /*c4e0*/  F2FP.F16.F32.PACK_AB R162, R175, R183 ;  /* 0x000000b7afa2723e */ /* 0x004fe200000000ff */
[----:B------:R-:W-:-:S04]  /*c4f0*/  FADD.FTZ R183, R183, R198 ;  /* 0x000000c6b7b77221 */ /* 0x000fc80000010000 */
[----:B------:R-:W-:Y:S02]  /*c500*/  FADD.FTZ R183, R175, R183 ;  /* 0x000000b7afb77221 */ /* 0x000fe40000010000 */
[----:B------:R-:W-:Y:S01]  /*c510*/  MUFU.EX2 R178, R178 ;  /* 0x000000b200b27308 */ /* 0x000fe20000000800 */
[----:B---3--:R-:W-:-:S07]  /*c520*/  FADD.FTZ R21, R196, R21 ;  /* 0x00000015c4157221 */ /* 0x008fce0000010000 */
[----:B------:R-:W2:Y:S01]  /*c530*/  MUFU.EX2 R179, R179 ;  /* 0x000000b300b37308 */ /* 0x000ea20000000800 */
[C---:B----4-:R-:W-:Y:S01]  /*c540*/  F2FP.F16.F32.PACK_AB R161, R197.reuse, R196 ;  /* 0x000000c4c5a1723e */ /* 0x050fe200000000ff */
[----:B------:R-:W-:Y:S02]  /*c550*/  FADD.FTZ R197, R197, R21 ;  /* 0x00000015c5c57221 */ /* 0x000fe40000010000 */
[----:B------:R-:W3:Y:S04]  /*c560*/  @P2 LDC R21, c[0x0][0x450] ;  /* 0x00011400ff152b82 */ /* 0x000ee80000000800 */
[----:B------:R-:W-:Y:S08]  /*c570*/  MUFU.EX2 R176, R176 ;  /* 0x000000b000b07308 */ /* 0x000ff00000000800 */
[----:B------:R-:W4:Y:S01]  /*c580*/  MUFU.EX2 R177, R177 ;  /* 0x000000b100b17308 */ /* 0x000f220000000800 */
[----:B--2---:R-:W-:Y:S01]  /*c590*/  F2FP.F16.F32.PACK_AB R163, R179, R178 ;  /* 0x000000b2b3a3723e */ /* 0x004fe200000000ff */
[----:B------:R-:W-:-:S04]  /*c5a0*/  FADD.FTZ R178, R178, R197 ;  /* 0x000000c5b2b27221 */ /* 0x000fc80000010000 */
[----:B------:R0:W-:Y:S01]  /*c5b0*/  STSM.16.M88.4 [R212], R160 ;  /* 0x000000a0d4007844 */ /* 0x0001e20000000200 */
[----:B------:R-:W-:Y:S01]  /*c5c0*/  FADD.FTZ R179, R179, R178 ;  /* 0x000000b2b3b37221 */ /* 0x000fe20000010000 */
[----:B------:R-:W-:Y:S08]  /*c5d0*/  MUFU.EX2 R172, R172 ;  /* 0x000000ac00ac7308 */ /* 0x000ff00000000800 */
[----:B------:R-:W2:Y:S01]  /*c5e0*/  MUFU.EX2 R173, R173 ;  /* 0x000000ad00ad7308 */ /* 0x000ea20000000800 */
[----:B----4-:R-:W-:Y:S01]  /*c5f0*/  F2FP.F16.F32.PACK_AB R164, R177, R176 ;  /* 0x000000b0b1a4723e */ /* 0x010fe200000000ff */
[----:B------:R-:W-:-:S04]  /*c600*/  FADD.FTZ R176, R176, R183 ;  /* 0x000000b7b0b07221 */ /* 0x000fc80000010000 */
[----:B------:R-:W-:Y:S02]  /*c610*/  FADD.FTZ R177, R177, R176 ;  /* 0x000000b0b1b17221 */ /* 0x000fe40000010000 */
[----:B------:R-:W-:Y:S08]  /*c620*/  MUFU.EX2 R180, R180 ;  /* 0x000000b400b47308 */ /* 0x000ff00000000800 */
[----:B------:R-:W4:Y:S01]  /*c630*/  MUFU.EX2 R181, R181 ;  /* 0x000000b500b57308 */ /* 0x000f220000000800 */
[----:B--2---:R-:W-:Y:S01]  /*c640*/  F2FP.F16.F32.PACK_AB R166, R173, R172 ;  /* 0x000000acada6723e */ /* 0x004fe200000000ff */
[----:B------:R-:W-:-:S06]  /*c650*/  FADD.FTZ R172, R172, R177 ;  /* 0x000000b1acac7221 */ /* 0x000fcc0000010000 */
[----:B------:R-:W-:Y:S08]  /*c660*/  MUFU.EX2 R174, R174 ;  /* 0x000000ae00ae7308 */ /* 0x000ff00000000800 */
[----:B------:R-:W2:Y:S01]  /*c670*/  MUFU.EX2 R171, R171 ;  /* 0x000000ab00ab7308 */ /* 0x000ea20000000800 */
[----:B----4-:R-:W-:Y:S01]  /*c680*/  F2FP.F16.F32.PACK_AB R165, R181, R180 ;  /* 0x000000b4b5a5723e */ /* 0x010fe200000000ff */
[----:B------:R-:W-:-:S04]  /*c690*/  FADD.FTZ R180, R180, R179 ;  /* 0x000000b3b4b47221 */ /* 0x000fc80000010000 */
[----:B------:R-:W-:Y:S01]  /*c6a0*/  FADD.FTZ R181, R181, R180 ;  /* 0x000000b4b5b57221 */ /* 0x000fe20000010000 */
[----:B--2---:R-:W-:-:S05]  /*c6b0*/  F2FP.F16.F32.PACK_AB R167, R171, R174 ;  /* 0x000000aeaba7723e */ /* 0x004fca00000000ff */
[----:B------:R0:W-:Y:S01]  /*c6c0*/  STSM.16.M88.4 [R213], R164 ;  /* 0x000000a4d5007844 */ /* 0x0001e20000000200 */
[----:B------:R-:W-:-:S06]  /*c6d0*/  WARPGROUP.ARRIVE ;  /* 0x00000000000079c5 */ /* 0x000fcc0000000000 */
[----:B------:R-:W-:Y:S03]  /*c6e0*/  HGMMA.64x256x16.F32 R24, R152, gdesc[UR4].tnspB, RZ, !UPT, gsb0 ;  /* 0x43e0000498187df0 */ /* 0x000fe6000c0008ff */
[----:B------:R-:W-:Y:S02]  /*c6f0*/  WARPGROUP.DEPBAR.LE gsb0, 0x0 ;  /* 0x00008000000079c5 */ /* 0x000fe40000010000 */
[----:B------:R-:W-:Y:S01]  /*c700*/  WARPGROUP.ARRIVE ;  /* 0x00000000000079c5 */ /* 0x000fe20000000000 */
[----:B-1----:R-:W-:-:S04]  /*c710*/  @P2 IMAD.HI.U32 R152, R194, R199, RZ ;  /* 0x000000c7c2982227 */ /* 0x002fc800078e00ff */
[----:B------:R-:W-:-:S15]  /*c720*/  IMAD.MOV.U32 R154, RZ, RZ, R194 ;  /* 0x000000ffff9a7224 */ /* 0x000fde00078e00c2 */
[----:B------:R-:W-:-:S03]  /*c730*/  NOP ;  /* 0x0000000000007918 */ /* 0x000fc60000000000 */
[----:B------:R-:W-:Y:S01]  /*c740*/  HGMMA.64x256x16.F32 R24, R156, gdesc[UR8].tnspB, R24, gsb0 ;  /* 0x43e000089c187df0 */ /* 0x000fe20008000818 */
[----:B---3--:R-:W-:Y:S01]  /*c750*/  @P2 SHF.R.U32.HI R154, RZ, R21, R152 ;  /* 0x00000015ff9a2219 */ /* 0x008fe20000011698 */
[C---:B------:R-:W-:Y:S02]  /*c760*/  VIADD R152, R20.reuse, 0x100 ;  /* 0x0000010014987836 */ /* 0x040fe40000000000 */
[----:B------:R-:W-:Y:S02]  /*c770*/  IMAD.MOV.U32 R153, RZ, RZ, 0x40000040 ;  /* 0x40000040ff997424 */ /* 0x000fe400078e00ff */
[----:B------:R-:W-:Y:S01]  /*c780*/  VIADD R20, R20, 0x180 ;  /* 0x0000018014147836 */ /* 0x000fe20000000000 */
[----:B------:R-:W-:Y:S01]  /*c790*/  R2UR UR6, R152 ;  /* 0x00000000980672ca */ /* 0x000fe200000e0000 */
[----:B------:R-:W-:Y:S01]  /*c7a0*/  IMAD.MOV.U32 R21, RZ, RZ, 0x40000040 ;  /* 0x40000040ff157424 */ /* 0x000fe200078e00ff */
[----:B------:R-:W-:Y:S01]  /*c7b0*/  R2UR UR7, R153 ;  /* 0x00000000990772ca */ /* 0x000fe200000e0000 */
[----:B------:R-:W-:-:S02]  /*c7c0*/  WARPGROUP.DEPBAR.LE gsb0, 0x0 ;  /* 0x00008000000079c5 */ /* 0x000fc40000010000 */
[----:B------:R-:W-:-:S15]  /*c7d0*/  WARPGROUP.ARRIVE ;  /* 0x00000000000079c5 */ /* 0x000fde0000000000 */
[----:B------:R-:W-:-:S01]  /*c7e0*/  NOP ;  /* 0x0000000000007918 */ /* 0x000fc20000000000 */
[----:B------:R-:W-:Y:S01]  /*c7f0*/  HGMMA.64x256x16.F32 R24, R160, gdesc[UR4].tnspB, R24, gsb0 ;  /* 0x43e00004a0187df0 */ /* 0x000fe20008000818 */
[----:B------:R-:W-:Y:S02]  /*c800*/  R2UR UR6, R20 ;  /* 0x00000000140672ca */ /* 0x000fe400000e0000 */
[----:B------:R-:W-:Y:S02]  /*c810*/  R2UR UR7, R21 ;  /* 0x00000000150772ca */ /* 0x000fe400000e0000 */
[----:B------:R-:W-:-:S04]  /*c820*/  IADD3 R20, R154, R211, -R193 ;  /* 0x000000d39a147210 */ /* 0x000fc80007ffe8c1 */
[----:B------:R-:W-:-:S04]  /*c830*/  SHF.R.S32.HI R21, RZ, 0x1f, R20 ;  /* 0x0000001fff157819 */ /* 0x000fc80000011414 */
[----:B------:R-:W-:Y:S01]  /*c840*/  LEA.HI R21, R21, R20, RZ, 0x6 ;  /* 0x0000001415157211 */ /* 0x000fe200078f30ff */
[----:B------:R-:W-:-:S03]  /*c850*/  FADD.FTZ R20, R174, R181 ;  /* 0x000000b5ae147221 */ /* 0x000fc60000010000 */
[----:B------:R-:W-:Y:S01]  /*c860*/  SHF.R.S32.HI R21, RZ, 0x6, R21 ;  /* 0x00000006ff157819 */ /* 0x000fe20000011415 */
[----:B------:R-:W-:-:S03]  /*c870*/  FADD.FTZ R20, R171, R20 ;  /* 0x00000014ab147221 */ /* 0x000fc60000010000 */
[----:B------:R-:W-:-:S04]  /*c880*/  VIMNMX R196, RZ, R21, !PT ;  /* 0x00000015ffc47248 */ /* 0x000fc80007fe0100 */
[----:B------:R-:W-:Y:S01]  /*c890*/  ISETP.GE.AND P3, PT, R195, R196, PT ;  /* 0x000000c4c300720c */ /* 0x000fe20003f66270 */
[----:B------:R-:W-:Y:S02]  /*c8a0*/  WARPGROUP.DEPBAR.LE gsb0, 0x0 ;  /* 0x00008000000079c5 */ /* 0x000fe40000010000 */
[----:B------:R-:W-:-:S06]  /*c8b0*/  WARPGROUP.ARRIVE ;  /* 0x00000000000079c5 */ /* 0x000fcc0000000000 */
        /* <DEDUP_REMOVED lines=11> */
[----:B-1----:R-:W-:Y:S01]  /*c970*/  FADD.FTZ R15, R173, R172 ;  /* 0x000000acad0f7221 */ /* 0x002fe20000010000 */
[----:B0-----:R-:W-:Y:S06]  /*c980*/  @!P3 BRA `(.L_x_8904) ;  /* 0x0000003800f8b947 */ /* 0x001fec0003800000 */
[----:B------:R-:W-:Y:S01]  /*c990*/  BSSY B1, `(.L_x_8905) ;  /* 0x00003bc000017945 */ /* 0x000fe20003800000 */
[----:B------:R-:W-:Y:S02]  /*c9a0*/  IMAD.MOV.U32 R201, RZ, RZ, R170 ;  /* 0x000000ffffc97224 */ /* 0x000fe400078e00aa */
[----:B------:R-:W-:Y:S02]  /*c9b0*/  IMAD.MOV.U32 R197, RZ, RZ, R168 ;  /* 0x000000ffffc57224 */ /* 0x000fe400078e00a8 */
[----:B------:R-:W-:-:S07]  /*c9c0*/  IMAD.MOV.U32 R200, RZ, RZ, R18 ;  /* 0x000000ffffc87224 */ /* 0x000fce00078e0012 */
.L_x_8916:
[----:B------:R-:W-:-:S05]  /*c9d0*/  VIADD R18, R200, 0x1 ;  /* 0x00000001c8127836 */ /* 0x000fca0000000000 */
[----:B------:R-:W-:-:S04]  /*c9e0*/  ISETP.NE.AND P3, PT, R18, 0x2, PT ;  /* 0x000000021200780c */ /* 0x000fc80003f65270 */
[----:B------:R-:W-:Y:S02]  /*c9f0*/  SEL R152, RZ, 0x1, P3 ;  /* 0x00000001ff987807 */ /* 0x000fe40001800000 */
[----:B------:R-:W-:Y:S02]  /*ca00*/  SEL R18, R18, RZ, P3 ;  /* 0x000000ff12127207 */ /* 0x000fe40001800000 */
[----:B------:R-:W-:Y:S01]  /*ca10*/  LOP3.LUT R19, R19, R152, RZ, 0x3c, !PT ;  /* 0x0000009813137212 */ /* 0x000fe200078e3cff */
[----:B------:R-:W-:Y:S06]  /*ca20*/  @!P0 BRA `(.L_x_8906) ;  /* 0x0000000000048947 */ /* 0x000fec0003800000 */
[----:B------:R-:W-:Y:S01]  /*ca30*/  BPT.TRAP 0x1 ;  /* 0x000000040000795c */ /* 0x000fe20000300000 */
.L_x_8906:
[----:B------:R-:W-:Y:S01]  /*ca40*/  IMAD R21, R18, 0x8, R2 ;  /* 0x0000000812157824 */ /* 0x000fe200078e0202 */
[----:B------:R-:W-:-:S04]  /*ca50*/  SHF.L.U32 R198, R19, 0x1f, RZ ;  /* 0x0000001f13c67819 */ /* 0x000fc800000006ff */
[----:B------:R0:W1:Y:S01]  /*ca60*/  SYNCS.PHASECHK.TRANS64.TRYWAIT P3, [R21+URZ+0x38830], R198 ;  /* 0x038830c6150075a7 */ /* 0x000062000806017f */
[----:B------:R-:W-:Y:S05]  /*ca70*/  @!P0 BRA `(.L_x_8907) ;  /* 0x0000000000048947 */ /* 0x000fea0003800000 */
[----:B------:R-:W-:Y:S01]  /*ca80*/  BPT.TRAP 0x1 ;  /* 0x000000040000795c */ /* 0x000fe20000300000 */
.L_x_8907:
[----:B------:R-:W-:Y:S01]  /*ca90*/  BSSY B2, `(.L_x_8908) ;  /* 0x0000006000027945 */ /* 0x000fe20003800000 */
[----:B------:R-:W-:Y:S02]  /*caa0*/  IMAD R156, R18, 0x200, R3 ;  /* 0x00000200129c7824 */ /* 0x000fe400078e0203 */
[----:B------:R-:W-:Y:S01]  /*cab0*/  IMAD.MOV.U32 R157, RZ, RZ, 0x40000040 ;  /* 0x40000040ff9d7424 */ /* 0x000fe200078e00ff */
[----:B-1----:R-:W-:Y:S06]  /*cac0*/  @P3 BRA `(.L_x_8909) ;  /* 0x0000000000083947 */ /* 0x002fec0003800000 */
[----:B------:R-:W1:Y:S02]  /*cad0*/  SYNCS.PHASECHK.TRANS64.TRYWAIT P3, [R21+URZ+0x38830], R198 ;  /* 0x038830c6150075a7 */ /* 0x000e64000806017f */
[----:B-1----:R-:W-:Y:S05]  /*cae0*/  @!P3 BRA `(.L_x_8910) ;  /* 0x000001540074b947 */ /* 0x002fea0003800000 */
.L_x_8909:
[----:B------:R-:W-:Y:S05]  /*caf0*/  BSYNC B2 ;  /* 0x0000000000027941 */ /* 0x000fea0003800000 */
.L_x_8908:
        /* <DEDUP_REMOVED lines=36> */
.L_x_8911:
[----:B------:R2:W3:Y:S01]  /*cd40*/  SYNCS.PHASECHK.TRANS64.TRYWAIT P3, [R21+URZ+0x38850], R198 ;  /* 0x038850c6150075a7 */ /* 0x0004e2000806017f */
[----:B------:R-:W-:Y:S05]  /*cd50*/  @!P0 BRA `(.L_x_8912) ;  /* 0x0000000000048947 */ /* 0x000fea0003800000 */
[----:B------:R-:W-:Y:S01]  /*cd60*/  BPT.TRAP 0x1 ;  /* 0x000000040000795c */ /* 0x000fe20000300000 */
.L_x_8912:
[----:B------:R-:W-:Y:S04]  /*cd70*/  BSSY B2, `(.L_x_8913) ;  /* 0x0000004000027945 */ /* 0x000fe80003800000 */
[----:B---3--:R-:W-:Y:S05]  /*cd80*/  @P3 BRA `(.L_x_8914) ;  /* 0x0000000000083947 */ /* 0x008fea0003800000 */
[----:B------:R-:W3:Y:S02]  /*cd90*/  SYNCS.PHASECHK.TRANS64.TRYWAIT P3, [R21+URZ+0x38850], R198 ;  /* 0x038850c6150075a7 */ /* 0x000ee4000806017f */
[----:B---3--:R-:W-:Y:S05]  /*cda0*/  @!P3 BRA `(.L_x_8915) ;  /* 0x0000015000d8b947 */ /* 0x008fea0003800000 */
.L_x_8914:
[----:B------:R-:W-:Y:S05]  /*cdb0*/  BSYNC B2 ;  /* 0x0000000000027941 */ /* 0x000fea0003800000 */
.L_x_8913:
[----:B------:R-:W-:Y:S01]  /*cdc0*/  IMAD R204, R18, 0x1000, R14 ;  /* 0x0000100012cc7824 */ /* 0x000fe200078e020e */
[----:B------:R-:W-:Y:S01]  /*cdd0*/  R2UR UR4, R6 ;  /* 0x00000000060472ca */ /* 0x000fe200000e0000 */
[----:B------:R-:W-:Y:S01]  /*cde0*/  IMAD.MOV.U32 R205, RZ, RZ, 0x40000040 ;  /* 0x40000040ffcd7424 */ /* 0x000fe200078e00ff */
[----:B------:R-:W-:Y:S01]  /*cdf0*/  R2UR UR5, R7 ;  /* 0x00000000070572ca */ /* 0x000fe200000e0000 */
[----:B------:R-:W-:Y:S01]  /*ce00*/  WARPGROUP.ARRIVE ;  /* 0x00000000000079c5 */ /* 0x000fe20000000000 */
[----:B------:R-:W-:Y:S01]  /*ce10*/  R2UR UR6, R204 ;  /* 0x00000000cc0672ca */ /* 0x000fe200000e0000 */
[----:B0123--:R-:W-:Y:S01]  /*ce20*/  VIADD R198, R6, 0x2 ;  /* 0x0000000206c67836 */ /* 0x00ffe20000000000 */
[----:B------:R-:W-:Y:S01]  /*ce30*/  R2UR UR7, R205 ;  /* 0x00000000cd0772ca */ /* 0x000fe200000e0000 */
[----:B------:R-:W-:Y:S02]  /*ce40*/  IMAD.MOV.U32 R199, RZ, RZ, 0x40000040 ;  /* 0x40000040ffc77424 */ /* 0x000fe400078e00ff */
[----:B------:R-:W0:Y:S01]  /*ce50*/  S2R R202, SR_TID.X ;  /* 0x0000000000ca7919 */ /* 0x000e220000002100 */
[----:B------:R-:W-:-:S02]  /*ce60*/  VIADD R205, R204, 0x800 ;  /* 0x00000800cccd7836 */ /* 0x000fc40000000000 */
[----:B------:R-:W-:Y:S02]  /*ce70*/  IMAD.MOV.U32 R207, RZ, RZ, 0x40000040 ;  /* 0x40000040ffcf7424 */ /* 0x000fe400078e00ff */
[----:B------:R-:W-:Y:S02]  /*ce80*/  VIADD R208, R6, 0x800 ;  /* 0x0000080006d07836 */ /* 0x000fe40000000000 */
[----:B------:R-:W-:-:S03]  /*ce90*/  IMAD.MOV.U32 R209, RZ, RZ, 0xa00 ;  /* 0x00000a00ffd17424 */ /* 0x000fc600078e00ff */
        /* <DEDUP_REMOVED lines=9> */
[----:B0-----:R-:W-:Y:S01]  /*cf30*/  SHF.R.U32.HI R202, RZ, 0x7, R202 ;  /* 0x00000007ffca7819 */ /* 0x001fe200000116ca */
[----:B------:R-:W-:Y:S02]  /*cf40*/  WARPGROUP.DEPBAR.LE gsb0, 0x0 ;  /* 0x00008000000079c5 */ /* 0x000fe40000010000 */
[----:B------:R-:W-:-:S08]  /*cf50*/  WARPGROUP.ARRIVE ;  /* 0x00000000000079c5 */ /* 0x000fd00000000000 */
        /* <DEDUP_REMOVED lines=150> */
[----:B------:R-:W0:Y:S01]  /*d8c0*/  SHFL.IDX PT, R198, R202, RZ, 0x1f ;  /* 0x00001fffcac67589 */ /* 0x000e2200000e0000 */
[----:B------:R-:W-:Y:S01]  /*d8d0*/  IMAD.MOV.U32 R199, RZ, RZ, 0x4 ;  /* 0x00000004ffc77424 */ /* 0x000fe200078e00ff */
        /* <DEDUP_REMOVED lines=164> */
[C---:B------:R-:W-:Y:S01]  /*e320*/  IMAD.IADD R206, R208.reuse, 0x1, R198 ;  /* 0x00000001d0ce7824 */ /* 0x040fe200078e02c6 */
[----:B------:R-:W-:Y:S01]  /*e330*/  R2UR UR7, R207 ;  /* 0x00000000cf0772ca */ /* 0x000fe200000e0000 */
[----:B------:R-:W-:Y:S02]  /*e340*/  IMAD.MOV.U32 R207, RZ, RZ, 0x40000040 ;  /* 0x40000040ffcf7424 */ /* 0x000fe400078e00ff */
[----:B------:R-:W-:Y:S01]  /*e350*/  IMAD.IADD R198, R208, 0x1, R199 ;  /* 0x00000001d0c67824 */ /* 0x000fe200078e02c7 */
[----:B------:R-:W-:Y:S01]  /*e360*/  R2UR UR4, R206 ;  /* 0x00000000ce0472ca */ /* 0x000fe200000e0000 */
[----:B------:R-:W-:Y:S01]  /*e370*/  IMAD.IADD R206, R208, 0x1, R202 ;  /* 0x00000001d0ce7824 */ /* 0x000fe200078e02ca */
[----:B------:R-:W-:Y:S01]  /*e380*/  R2UR UR5, R207 ;  /* 0x00000000cf0572ca */ /* 0x000fe200000e0000 */
[----:B------:R-:W-:Y:S01]  /*e390*/  IMAD.MOV.U32 R207, RZ, RZ, 0x40000040 ;  /* 0x40000040ffcf7424 */ /* 0x000fe200078e00ff */
[----:B------:R-:W-:-:S02]  /*e3a0*/  WARPGROUP.DEPBAR.LE gsb0, 0x0 ;  /* 0x00008000000079c5 */ /* 0x000fc40000010000 */
[----:B------:R-:W-:-:S09]  /*e3b0*/  WARPGROUP.ARRIVE ;  /* 0x00000000000079c5 */ /* 0x000fd20000000000 */
[----:B------:R-:W-:Y:S01]  /*e3c0*/  HGMMA.64x64x16.F32 R152, gdesc[UR4], R152, gsb0 ;  /* 0x00e00000049879f0 */ /* 0x000fe20008000898 */
[----:B------:R-:W-:Y:S01]  /*e3d0*/  R2UR UR4, R206 ;  /* 0x00000000ce0472ca */ /* 0x000fe200000e0000 */
[--C-:B------:R-:W-:Y:S01]  /*e3e0*/  IMAD.IADD R206, R202, 0x1, R205.reuse ;  /* 0x00000001cace7824 */ /* 0x100fe200078e02cd */
[----:B------:R-:W-:Y:S01]  /*e3f0*/  R2UR UR5, R207 ;  /* 0x00000000cf0572ca */ /* 0x000fe200000e0000 */
[----:B------:R-:W-:Y:S01]  /*e400*/  IMAD.MOV.U32 R207, RZ, RZ, 0x40000040 ;  /* 0x40000040ffcf7424 */ /* 0x000fe200078e00ff */
[----:B------:R-:W0:Y:S02]  /*e410*/  @P2 LDC R202, c[0x0][0x44c] ;  /* 0x00011300ffca2b82 */ /* 0x000e240000000800 */
[----:B------:R-:W-:Y:S01]  /*e420*/  R2UR UR6, R206 ;  /* 0x00000000ce0672ca */ /* 0x000fe200000e0000 */
[----:B------:R-:W-:Y:S01]  /*e430*/  IMAD.IADD R206, R199, 0x1, R205 ;  /* 0x00000001c7ce7824 */ /* 0x000fe200078e02cd */
[----:B------:R-:W-:Y:S01]  /*e440*/  R2UR UR7, R207 ;  /* 0x00000000cf0772ca */ /* 0x000fe200000e0000 */
[----:B------:R-:W-:-:S02]  /*e450*/  IMAD.MOV.U32 R199, RZ, RZ, 0x40000040 ;  /* 0x40000040ffc77424 */ /* 0x000fc400078e00ff */
        /* <DEDUP_REMOVED lines=8> */
[----:B------:R-:W-:Y:S01]  /*e4e0*/  IMAD.MOV.U32 R198, RZ, RZ, 0x40 ;  /* 0x00000040ffc67424 */ /* 0x000fe200078e00ff */
[----:B------:R-:W-:Y:S02]  /*e4f0*/  R2UR UR5, R199 ;  /* 0x00000000c70572ca */ /* 0x000fe400000e0000 */
[----:B------:R-:W-:Y:S01]  /*e500*/  R2UR UR6, R206 ;  /* 0x00000000ce0672ca */ /* 0x000fe200000e0000 */
[----:B------:R-:W1:Y:S01]  /*e510*/  @P2 LDC R199, c[0x0][0x450] ;  /* 0x00011400ffc72b82 */ /* 0x000e620000000800 */
[----:B------:R-:W-:Y:S02]  /*e520*/  R2UR UR7, R207 ;  /* 0x00000000cf0772ca */ /* 0x000fe400000e0000 */
[----:B------:R-:W-:-:S04]  /*e530*/  SEL R198, R198, 0x3e, P3 ;  /* 0x0000003ec6c67807 */ /* 0x000fc80001800000 */
[----:B------:R-:W-:-:S04]  /*e540*/  LOP3.LUT R198, R198, 0x6, RZ, 0xc0, !PT ;  /* 0x00000006c6c67812 */ /* 0x000fc800078ec0ff */
[CC--:B------:R-:W-:Y:S02]  /*e550*/  IADD3 R204, R198.reuse, R205.reuse, R204 ;  /* 0x000000cdc6cc7210 */ /* 0x0c0fe40007ffe0cc */
[----:B------:R-:W-:Y:S01]  /*e560*/  IADD3 R198, R198, R205, R6 ;  /* 0x000000cdc6c67210 */ /* 0x000fe20007ffe006 */
[----:B------:R-:W-:-:S04]  /*e570*/  IMAD.IADD R205, R216, 0x1, R194 ;  /* 0x00000001d8cd7824 */ /* 0x000fc800078e02c2 */
[----:B0-----:R-:W-:-:S04]  /*e580*/  @P2 IMAD.HI.U32 R206, R205, R202, RZ ;  /* 0x000000cacdce2227 */ /* 0x001fc800078e00ff */
[----:B------:R-:W-:Y:S01]  /*e590*/  IMAD.MOV.U32 R202, RZ, RZ, R205 ;  /* 0x000000ffffca7224 */ /* 0x000fe200078e00cd */
[----:B-1----:R-:W-:Y:S01]  /*e5a0*/  @P2 SHF.R.U32.HI R202, RZ, R199, R206 ;  /* 0x000000c7ffca2219 */ /* 0x002fe200000116ce */
        /* <DEDUP_REMOVED lines=14> */
[----:B------:R-:W-:Y:S02]  /*e690*/  R2UR UR7, R199 ;  /* 0x00000000c70772ca */ /* 0x000fe400000e0000 */
[----:B------:R-:W-:Y:S01]  /*e6a0*/  R2UR UR6, R198 ;  /* 0x00000000c60672ca */ /* 0x000fe200000e0000 */
[----:B------:R-:W-:Y:S02]  /*e6b0*/  WARPGROUP.DEPBAR.LE gsb0, 0x0 ;  /* 0x00008000000079c5 */ /* 0x000fe40000010000 */
[----:B------:R-:W-:Y:S01]  /*e6c0*/  FMUL.FTZ R207, R152, UR39 ;  /* 0x0000002798cf7c20 */ /* 0x000fe20008410000 */
[----:B------:R-:W-:Y:S01]  /*e6d0*/  FMUL.FTZ R152, R153, UR39 ;  /* 0x0000002799987c20 */ /* 0x000fe20008410000 */
[----:B------:R-:W-:Y:S01]  /*e6e0*/  FMUL.FTZ R206, R161, UR39 ;  /* 0x00000027a1ce7c20 */ /* 0x000fe20008410000 */
[----:B------:R-:W0:Y:S01]  /*e6f0*/  SHFL.IDX PT, R153, R202, RZ, 0x1c1f ;  /* 0x001c1fffca997589 */ /* 0x000e2200000e0000 */
[----:B------:R-:W-:-:S02]  /*e700*/  IMAD.MOV.U32 R161, RZ, RZ, -0x40 ;  /* 0xffffffc0ffa17424 */ /* 0x000fc400078e00ff */
[----:B------:R-:W-:Y:S01]  /*e710*/  FMUL.FTZ R199, R156, UR39 ;  /* 0x000000279cc77c20 */ /* 0x000fe20008410000 */
[----:B------:R-:W1:Y:S01]  /*e720*/  MUFU.TANH R207, R207 ;  /* 0x000000cf00cf7308 */ /* 0x000e620000002400 */
[----:B------:R-:W-:Y:S01]  /*e730*/  FMUL.FTZ R157, R157, UR39 ;  /* 0x000000279d9d7c20 */ /* 0x000fe20008410000 */
[----:B------:R-:W-:Y:S02]  /*e740*/  IMAD R161, R195, R161, 0x1 ;  /* 0x00000001c3a17424 */ /* 0x000fe400078e02a1 */
[----:B------:R-:W-:Y:S01]  /*e750*/  FMUL.FTZ R156, R160, UR39 ;  /* 0x00000027a09c7c20 */ /* 0x000fe20008410000 */
[----:B------:R-:W-:Y:S01]  /*e760*/  FMUL.FTZ R205, R168, UR39 ;  /* 0x00000027a8cd7c20 */ /* 0x000fe20008410000 */
[----:B------:R-:W-:Y:S01]  /*e770*/  FMUL.FTZ R160, R164, UR39 ;  /* 0x00000027a4a07c20 */ /* 0x000fe20008410000 */
[----:B------:R-:W-:Y:S01]  /*e780*/  FMUL.FTZ R165, R165, UR39 ;  /* 0x00000027a5a57c20 */ /* 0x000fe20008410000 */
[----:B------:R-:W-:Y:S01]  /*e790*/  IADD3 R161, R211, R161, -R189 ;  /* 0x000000a1d3a17210 */ /* 0x000fe20007ffe8bd */
[----:B------:R-:W2:Y:S01]  /*e7a0*/  MUFU.TANH R152, R152 ;  /* 0x0000009800987308 */ /* 0x000ea20000002400 */
[----:B------:R-:W-:Y:S01]  /*e7b0*/  FMUL.FTZ R204, R169, UR39 ;  /* 0x00000027a9cc7c20 */ /* 0x000fe20008410000 */
[----:B------:R-:W-:Y:S01]  /*e7c0*/  FMUL.FTZ R208, R173, UR39 ;  /* 0x00000027add07c20 */ /* 0x000fe20008410000 */
[----:B------:R-:W-:Y:S01]  /*e7d0*/  FMUL.FTZ R172, R172, UR39 ;  /* 0x00000027acac7c20 */ /* 0x000fe20008410000 */
[----:B------:R-:W-:-:S02]  /*e7e0*/  IMAD.IADD R168, R161, 0x1, -R193 ;  /* 0x00000001a1a87824 */ /* 0x000fc400078e0ac1 */
[----:B------:R-:W-:Y:S01]  /*e7f0*/  FMUL.FTZ R158, R158, UR39 ;  /* 0x000000279e9e7c20 */ /* 0x000fe20008410000 */
[----:B------:R-:W-:Y:S01]  /*e800*/  FMUL.FTZ R176, R176, UR39 ;  /* 0x00000027b0b07c20 */ /* 0x000fe20008410000 */
[----:B------:R-:W-:Y:S01]  /*e810*/  FMUL.FTZ R180, R180, UR39 ;  /* 0x00000027b4b47c20 */ /* 0x000fe20008410000 */
[----:B------:R-:W3:Y:S01]  /*e820*/  MUFU.TANH R199, R199 ;  /* 0x000000c700c77308 */ /* 0x000ee20000002400 */
[----:B------:R-:W-:Y:S01]  /*e830*/  FMUL.FTZ R181, R181, UR39 ;  /* 0x00000027b5b57c20 */ /* 0x000fe20008410000 */
[----:B------:R-:W-:Y:S01]  /*e840*/  FMUL.FTZ R159, R159, UR39 ;  /* 0x000000279f9f7c20 */ /* 0x000fe20008410000 */
[----:B------:R-:W-:Y:S01]  /*e850*/  FMUL.FTZ R162, R162, UR39 ;  /* 0x00000027a2a27c20 */ /* 0x000fe20008410000 */
[----:B------:R-:W4:Y:S01]  /*e860*/  SHFL.IDX PT, R202, R202, 0x1, 0x1c1f ;  /* 0x003c1f00caca7f89 */ /* 0x000f2200000e0000 */
[----:B0-----:R-:W-:Y:S02]  /*e870*/  IMAD.IADD R169, R168, 0x1, R153 ;  /* 0x00000001a8a97824 */ /* 0x001fe400078e0299 */
[----:B------:R-:W-:Y:S01]  /*e880*/  FMUL.FTZ R171, R171, UR39 ;  /* 0x00000027abab7c20 */ /* 0x000fe20008410000 */
[----:B------:R-:W-:Y:S01]  /*e890*/  FMUL.FTZ R209, R182, UR39 ;  /* 0x00000027b6d17c20 */ /* 0x000fe20008410000 */
[----:B------:R-:W0:Y:S01]  /*e8a0*/  MUFU.TANH R157, R157 ;  /* 0x0000009d009d7308 */ /* 0x000e220000002400 */
[----:B------:R-:W-:Y:S01]  /*e8b0*/  FMUL.FTZ R227, R183, UR39 ;  /* 0x00000027b7e37c20 */ /* 0x000fe20008410000 */
[----:B------:R-:W-:-:S02]  /*e8c0*/  ISETP.GT.AND P5, PT, R169, RZ, PT ;  /* 0x000000ffa900720c */ /* 0x000fc40003fa4270 */
[----:B------:R-:W-:Y:S02]  /*e8d0*/  ISETP.GT.AND P6, PT, R169, 0x1, PT ;  /* 0x00000001a900780c */ /* 0x000fe40003fc4270 */
[----:B-1----:R-:W-:Y:S02]  /*e8e0*/  FSEL R153, R207, -INF , P5 ;  /* 0xff800000cf997808 */ /* 0x002fe40002800000 */
[----:B------:R-:W1:Y:S01]  /*e8f0*/  MUFU.TANH R156, R156 ;  /* 0x0000009c009c7308 */ /* 0x000e620000002400 */
[C---:B------:R-:W-:Y:S02]  /*e900*/  ISETP.GT.AND P3, PT, R169.reuse, 0x8, PT ;  /* 0x00000008a900780c */ /* 0x040fe40003f64270 */
[C---:B------:R-:W-:Y:S02]  /*e910*/  ISETP.GT.AND P4, PT, R169.reuse, 0x9, PT ;  /* 0x00000009a900780c */ /* 0x040fe40003f84270 */
[C---:B------:R-:W-:Y:S02]  /*e920*/  ISETP.GT.AND P5, PT, R169.reuse, 0x10, PT ;  /* 0x00000010a900780c */ /* 0x040fe40003fa4270 */
[----:B--2---:R-:W-:Y:S01]  /*e930*/  FSEL R152, R152, -INF , P6 ;  /* 0xff80000098987808 */ /* 0x004fe20003000000 */
[----:B------:R-:W2:Y:S01]  /*e940*/  MUFU.TANH R206, R206 ;  /* 0x000000ce00ce7308 */ /* 0x000ea20000002400 */
[----:B------:R-:W-:-:S02]  /*e950*/  ISETP.GT.AND P6, PT, R169, 0x11, PT ;  /* 0x00000011a900780c */ /* 0x000fc40003fc4270 */
[----:B---3--:R-:W-:Y:S01]  /*e960*/  FSEL R161, R199, -INF , P3 ;  /* 0xff800000c7a17808 */ /* 0x008fe20001800000 */
[----:B------:R-:W-:Y:S01]  /*e970*/  FMUL.FTZ R199, R154, UR39 ;  /* 0x000000279ac77c20 */ /* 0x000fe20008410000 */
[----:B0-----:R-:W-:Y:S01]  /*e980*/  FSEL R157, R157, -INF , P4 ;  /* 0xff8000009d9d7808 */ /* 0x001fe20002000000 */
[----:B----4-:R-:W-:Y:S01]  /*e990*/  IMAD.IADD R168, R168, 0x1, R202 ;  /* 0x00000001a8a87824 */ /* 0x010fe200078e02ca */
[C---:B------:R-:W-:Y:S01]  /*e9a0*/  ISETP.GT.AND P3, PT, R169.reuse, 0x18, PT ;  /* 0x00000018a900780c */ /* 0x040fe20003f64270 */
[----:B------:R-:W0:Y:S01]  /*e9b0*/  MUFU.TANH R160, R160 ;  /* 0x000000a000a07308 */ /* 0x000e220000002400 */
[C---:B------:R-:W-:Y:S02]  /*e9c0*/  ISETP.GT.AND P4, PT, R169.reuse, 0x19, PT ;  /* 0x00000019a900780c */ /* 0x040fe40003f84270 */
[----:B-1----:R-:W-:Y:S02]  /*e9d0*/  FSEL R164, R156, -INF , P5 ;  /* 0xff8000009ca47808 */ /* 0x002fe40002800000 */
[----:B------:R-:W-:-:S03]  /*e9e0*/  ISETP.GT.AND P5, PT, R169, 0x20, PT ;  /* 0x00000020a900780c */ /* 0x000fc60003fa4270 */
[----:B------:R-:W-:Y:S01]  /*e9f0*/  MUFU.TANH R165, R165 ;  /* 0x000000a500a57308 */ /* 0x000fe20000002400 */
[----:B--2---:R-:W-:Y:S02]  /*ea00*/  FSEL R156, R206, -INF , P6 ;  /* 0xff800000ce9c7808 */ /* 0x004fe40003000000 */
[----:B------:R-:W-:-:S05]  /*ea10*/  ISETP.GT.AND P6, PT, R169, 0x21, PT ;  /* 0x00000021a900780c */ /* 0x000fca0003fc4270 */
[----:B------:R-:W1:Y:S01]  /*ea20*/  MUFU.TANH R204, R204 ;  /* 0x000000cc00cc7308 */ /* 0x000e620000002400 */
[----:B0-----:R-:W-:Y:S02]  /*ea30*/  FSEL R160, R160, -INF , P3 ;  /* 0xff800000a0a07808 */ /* 0x001fe40001800000 */
[----:B------:R-:W-:-:S05]  /*ea40*/  ISETP.GT.AND P3, PT, R169, 0x28, PT ;  /* 0x00000028a900780c */ /* 0x000fca0003f64270 */
[----:B------:R-:W0:Y:S08]  /*ea50*/  MUFU.TANH R205, R205 ;  /* 0x000000cd00cd7308 */ /* 0x000e300000002400 */
[----:B------:R2:W3:Y:S01]  /*ea60*/  MUFU.TANH R207, R172 ;  /* 0x000000ac00cf7308 */ /* 0x0004e20000002400 */
[----:B-1----:R-:W-:Y:S01]  /*ea70*/  FSEL R154, R204, -INF , P6 ;  /* 0xff800000cc9a7808 */ /* 0x002fe20003000000 */
[----:B------:R-:W-:Y:S01]  /*ea80*/  FMUL.FTZ R204, R155, UR39 ;  /* 0x000000279bcc7c20 */ /* 0x000fe20008410000 */
[----:B------:R-:W-:-:S05]  /*ea90*/  ISETP.GT.AND P6, PT, R169, 0x31, PT ;  /* 0x00000031a900780c */ /* 0x000fca0003fc4270 */
[----:B------:R-:W1:Y:S01]  /*eaa0*/  MUFU.TANH R208, R208 ;  /* 0x000000d000d07308 */ /* 0x000e620000002400 */
[----:B--2---:R-:W-:Y:S02]  /*eab0*/  FSEL R172, R165, -INF , P4 ;  /* 0xff800000a5ac7808 */ /* 0x004fe40002000000 */
[----:B------:R-:W-:Y:S02]  /*eac0*/  ISETP.GT.AND P4, PT, R169, 0x29, PT ;  /* 0x00000029a900780c */ /* 0x000fe40003f84270 */
[----:B0-----:R-:W-:Y:S02]  /*ead0*/  FSEL R165, R205, -INF , P5 ;  /* 0xff800000cda57808 */ /* 0x001fe40002800000 */
[----:B------:R-:W-:Y:S01]  /*eae0*/  ISETP.GT.AND P5, PT, R169, 0x30, PT ;  /* 0x00000030a900780c */ /* 0x000fe20003fa4270 */
[----:B------:R-:W-:Y:S01]  /*eaf0*/  MUFU.TANH R181, R181 ;  /* 0x000000b500b57308 */ /* 0x000fe20000002400 */
[----:B---3--:R-:W-:Y:S01]  /*eb00*/  FSEL R173, R207, -INF , P3 ;  /* 0xff800000cfad7808 */ /* 0x008fe20001800000 */
[----:B------:R-:W-:Y:S01]  /*eb10*/  FMUL.FTZ R207, R174, UR39 ;  /* 0x00000027aecf7c20 */ /* 0x000fe20008410000 */
[----:B------:R-:W-:-:S05]  /*eb20*/  ISETP.GT.AND P3, PT, R169, 0x38, PT ;  /* 0x00000038a900780c */ /* 0x000fca0003f64270 */
[----:B------:R-:W-:Y:S01]  /*eb30*/  MUFU.TANH R199, R199 ;  /* 0x000000c700c77308 */ /* 0x000fe20000002400 */
[----:B-1----:R-:W-:Y:S02]  /*eb40*/  FSEL R155, R208, -INF , P4 ;  /* 0xff800000d09b7808 */ /* 0x002fe40002000000 */
[----:B------:R-:W-:-:S05]  /*eb50*/  ISETP.GT.AND P4, PT, R169, 0x39, PT ;  /* 0x00000039a900780c */ /* 0x000fca0003f84270 */
[----:B------:R0:W-:Y:S08]  /*eb60*/  MUFU.TANH R169, R204 ;  /* 0x000000cc00a97308 */ /* 0x0001f00000002400 */
[----:B------:R-:W-:Y:S01]  /*eb70*/  MUFU.TANH R171, R171 ;  /* 0x000000ab00ab7308 */ /* 0x000fe20000002400 */
[----:B0-----:R-:W-:-:S04]  /*eb80*/  FMNMX.FTZ R204, R153, R197, !PT ;  /* 0x000000c599cc7209 */ /* 0x001fc80007810000 */
[----:B------:R-:W-:-:S03]  /*eb90*/  FMNMX.FTZ R205, R152, R204, !PT ;  /* 0x000000cc98cd7209 */ /* 0x000fc60007810000 */
[----:B------:R0:W-:Y:S01]  /*eba0*/  MUFU.TANH R204, R158 ;  /* 0x0000009e00cc7308 */ /* 0x0001e20000002400 */
[----:B------:R-:W-:-:S07]  /*ebb0*/  FMNMX.FTZ R205, R161, R205, !PT ;  /* 0x000000cda1cd7209 */ /* 0x000fce0007810000 */
[----:B------:R-:W-:Y:S01]  /*ebc0*/  MUFU.TANH R207, R207 ;  /* 0x000000cf00cf7308 */ /* 0x000fe20000002400 */
[----:B0-----:R-:W-:-:S04]  /*ebd0*/  FMNMX.FTZ R158, R157, R205, !PT ;  /* 0x000000cd9d9e7209 */ /* 0x001fc80007810000 */
[----:B------:R-:W-:-:S03]  /*ebe0*/  FMNMX.FTZ R158, R164, R158, !PT ;  /* 0x0000009ea49e7209 */ /* 0x000fc60007810000 */
[----:B------:R0:W1:Y:S01]  /*ebf0*/  MUFU.TANH R205, R176 ;  /* 0x000000b000cd7308 */ /* 0x0000620000002400 */
[----:B------:R-:W-:-:S04]  /*ec00*/  FMNMX.FTZ R158, R156, R158, !PT ;  /* 0x0000009e9c9e7209 */ /* 0x000fc80007810000 */
[----:B------:R-:W-:-:S03]  /*ec10*/  FMNMX.FTZ R158, R160, R158, !PT ;  /* 0x0000009ea09e7209 */ /* 0x000fc60007810000 */
[----:B------:R-:W-:Y:S01]  /*ec20*/  MUFU.TANH R209, R209 ;  /* 0x000000d100d17308 */ /* 0x000fe20000002400 */
[----:B0-----:R-:W-:Y:S01]  /*ec30*/  FMUL.FTZ R176, R177, UR39 ;  /* 0x00000027b1b07c20 */ /* 0x001fe20008410000 */
[----:B------:R-:W-:-:S04]  /*ec40*/  FMNMX.FTZ R177, R172, R158, !PT ;  /* 0x0000009eacb17209 */ /* 0x000fc80007810000 */
[----:B------:R-:W-:Y:S02]  /*ec50*/  FMNMX.FTZ R177, R165, R177, !PT ;  /* 0x000000b1a5b17209 */ /* 0x000fe40007810000 */
[----:B------:R-:W0:Y:S02]  /*ec60*/  MUFU.TANH R176, R176 ;  /* 0x000000b000b07308 */ /* 0x000e240000002400 */
[----:B------:R-:W-:-:S06]  /*ec70*/  FMNMX.FTZ R177, R154, R177, !PT ;  /* 0x000000b19ab17209 */ /* 0x000fcc0007810000 */
[----:B------:R2:W3:Y:S08]  /*ec80*/  MUFU.TANH R158, R180 ;  /* 0x000000b4009e7308 */ /* 0x0004f00000002400 */
[----:B------:R-:W-:Y:S01]  /*ec90*/  MUFU.TANH R227, R227 ;  /* 0x000000e300e37308 */ /* 0x000fe20000002400 */
[----:B--2---:R-:W-:Y:S02]  /*eca0*/  FMNMX.FTZ R180, R173, R177, !PT ;  /* 0x000000b1adb47209 */ /* 0x004fe40007810000 */
[----:B-1----:R-:W-:-:S02]  /*ecb0*/  FSEL R177, R205, -INF , P5 ;  /* 0xff800000cdb17808 */ /* 0x002fc40002800000 */
[----:B------:R-:W-:Y:S02]  /*ecc0*/  FMNMX.FTZ R180, R155, R180, !PT ;  /* 0x000000b49bb47209 */ /* 0x000fe40007810000 */
[----:B0-----:R-:W-:Y:S01]  /*ecd0*/  FSEL R176, R176, -INF , P6 ;  /* 0xff800000b0b07808 */ /* 0x001fe20003000000 */
[----:B------:R0:W1:Y:S01]  /*ece0*/  MUFU.TANH R205, R159 ;  /* 0x0000009f00cd7308 */ /* 0x0000620000002400 */
[----:B------:R-:W-:Y:S02]  /*ecf0*/  FMNMX.FTZ R180, R177, R180, !PT ;  /* 0x000000b4b1b47209 */ /* 0x000fe40007810000 */
[----:B---3--:R-:W-:Y:S02]  /*ed00*/  FSEL R158, R158, -INF , P3 ;  /* 0xff8000009e9e7808 */ /* 0x008fe40001800000 */
[----:B------:R-:W-:Y:S02]  /*ed10*/  FMNMX.FTZ R206, R176, R180, !PT ;  /* 0x000000b4b0ce7209 */ /* 0x000fe40007810000 */
[C---:B------:R-:W-:Y:S01]  /*ed20*/  ISETP.GT.AND P5, PT, R168.reuse, 0x1, PT ;  /* 0x00000001a800780c */ /* 0x040fe20003fa4270 */
[----:B------:R2:W-:Y:S01]  /*ed30*/  MUFU.TANH R180, R162 ;  /* 0x000000a200b47308 */ /* 0x0005e20000002400 */
[----:B0-----:R-:W-:Y:S01]  /*ed40*/  FSEL R159, R181, -INF , P4 ;  /* 0xff800000b59f7808 */ /* 0x001fe20002000000 */
[----:B------:R-:W-:Y:S01]  /*ed50*/  FMUL.FTZ R181, R163, UR39 ;  /* 0x00000027a3b57c20 */ /* 0x000fe20008410000 */
[----:B------:R-:W-:-:S02]  /*ed60*/  ISETP.GT.AND P4, PT, R168, RZ, PT ;  /* 0x000000ffa800720c */ /* 0x000fc40003f84270 */
[C---:B------:R-:W-:Y:S02]  /*ed70*/  ISETP.GT.AND P6, PT, R168.reuse, 0x8, PT ;  /* 0x00000008a800780c */ /* 0x040fe40003fc4270 */
[----:B------:R-:W-:Y:S01]  /*ed80*/  ISETP.GT.AND P3, PT, R168, 0x9, PT ;  /* 0x00000009a800780c */ /* 0x000fe20003f64270 */
[----:B------:R-:W-:Y:S01]  /*ed90*/  MUFU.TANH R181, R181 ;  /* 0x000000b500b57308 */ /* 0x000fe20000002400 */
[----:B--2---:R-:W-:Y:S01]  /*eda0*/  FMNMX.FTZ R162, R158, R206, !PT ;  /* 0x000000ce9ea27209 */ /* 0x004fe20007810000 */
[----:B------:R-:W-:Y:S01]  /*edb0*/  FMUL.FTZ R206, R166, UR39 ;  /* 0x00000027a6ce7c20 */ /* 0x000fe20008410000 */
[----:B------:R-:W-:Y:S01]  /*edc0*/  FMUL.FTZ R166, R167, UR39 ;  /* 0x00000027a7a67c20 */ /* 0x000fe20008410000 */
[----:B------:R-:W-:Y:S01]  /*edd0*/  FMUL.FTZ R167, R170, UR39 ;  /* 0x00000027aaa77c20 */ /* 0x000fe20008410000 */
[----:B------:R-:W-:Y:S02]  /*ede0*/  FMNMX.FTZ R162, R159, R162, !PT ;  /* 0x000000a29fa27209 */ /* 0x000fe40007810000 */
[----:B------:R-:W-:Y:S01]  /*edf0*/  FSEL R202, R204, -INF , P6 ;  /* 0xff800000ccca7808 */ /* 0x000fe20003000000 */
[----:B------:R-:W-:Y:S01]  /*ee00*/  MUFU.TANH R206, R206 ;  /* 0x000000ce00ce7308 */ /* 0x000fe20000002400 */
[----:B-1----:R-:W-:Y:S01]  /*ee10*/  FSEL R205, R205, -INF , P3 ;  /* 0xff800000cdcd7808 */ /* 0x002fe20001800000 */
[----:B------:R-:W0:Y:S01]  /*ee20*/  SHFL.BFLY PT, R163, R162, 0x2, 0x1f ;  /* 0x0c401f00a2a37f89 */ /* 0x000e2200000e0000 */
[----:B------:R-:W-:-:S02]  /*ee30*/  ISETP.GT.AND P6, PT, R168, 0x18, PT ;  /* 0x00000018a800780c */ /* 0x000fc40003fc4270 */
[----:B------:R-:W-:-:S03]  /*ee40*/  ISETP.GT.AND P3, PT, R168, 0x19, PT ;  /* 0x00000019a800780c */ /* 0x000fc60003f64270 */
[----:B------:R-:W1:Y:S08]  /*ee50*/  MUFU.TANH R166, R166 ;  /* 0x000000a600a67308 */ /* 0x000e700000002400 */
[----:B------:R-:W2:Y:S01]  /*ee60*/  MUFU.TANH R167, R167 ;  /* 0x000000a700a77308 */ /* 0x000ea20000002400 */
[----:B-1----:R-:W-:Y:S02]  /*ee70*/  FSEL R166, R166, -INF , P3 ;  /* 0xff800000a6a67808 */ /* 0x002fe40001800000 */
[----:B0-----:R-:W-:-:S02]  /*ee80*/  FMNMX.FTZ R170, R162, R163, !PT ;  /* 0x000000a3a2aa7209 */ /* 0x001fc40007810000 */
[----:B------:R-:W-:Y:S01]  /*ee90*/  FSEL R163, R169, -INF , P5 ;  /* 0xff800000a9a37808 */ /* 0x000fe20002800000 */
[----:B------:R-:W-:Y:S01]  /*eea0*/  FMUL.FTZ R169, R175, UR39 ;  /* 0x00000027afa97c20 */ /* 0x000fe20008410000 */
[----:B------:R-:W-:Y:S01]  /*eeb0*/  FSEL R162, R199, -INF , P4 ;  /* 0xff800000c7a27808 */ /* 0x000fe20002000000 */
[----:B------:R-:W0:Y:S01]  /*eec0*/  SHFL.BFLY PT, R174, R170, 0x1, 0x1f ;  /* 0x0c201f00aaae7f89 */ /* 0x000e2200000e0000 */
[----:B------:R-:W-:Y:S01]  /*eed0*/  ISETP.GT.AND P5, PT, R168, 0x11, PT ;  /* 0x00000011a800780c */ /* 0x000fe20003fa4270 */
[----:B------:R-:W-:Y:S01]  /*eee0*/  FMUL.FTZ R175, R178, UR39 ;  /* 0x00000027b2af7c20 */ /* 0x000fe20008410000 */
[----:B------:R-:W-:Y:S01]  /*eef0*/  ISETP.GT.AND P4, PT, R168, 0x10, PT ;  /* 0x00000010a800780c */ /* 0x000fe20003f84270 */
[----:B------:R-:W1:Y:S01]  /*ef00*/  MUFU.TANH R169, R169 ;  /* 0x000000a900a97308 */ /* 0x000e620000002400 */
[----:B------:R-:W-:Y:S02]  /*ef10*/  FSEL R204, R181, -INF , P5 ;  /* 0xff800000b5cc7808 */ /* 0x000fe40002800000 */
[----:B------:R-:W-:-:S02]  /*ef20*/  FSEL R199, R180, -INF , P4 ;  /* 0xff800000b4c77808 */ /* 0x000fc40002000000 */
[----:B------:R-:W-:Y:S02]  /*ef30*/  FSEL R181, R206, -INF , P6 ;  /* 0xff800000ceb57808 */ /* 0x000fe40003000000 */
[C---:B------:R-:W-:Y:S01]  /*ef40*/  ISETP.GT.AND P4, PT, R168.reuse, 0x20, PT ;  /* 0x00000020a800780c */ /* 0x040fe20003f84270 */
[----:B------:R-:W3:Y:S01]  /*ef50*/  MUFU.TANH R175, R175 ;  /* 0x000000af00af7308 */ /* 0x000ee20000002400 */
[C---:B------:R-:W-:Y:S02]  /*ef60*/  ISETP.GT.AND P5, PT, R168.reuse, 0x21, PT ;  /* 0x00000021a800780c */ /* 0x040fe40003fa4270 */
[C---:B------:R-:W-:Y:S02]  /*ef70*/  ISETP.GT.AND P6, PT, R168.reuse, 0x28, PT ;  /* 0x00000028a800780c */ /* 0x040fe40003fc4270 */
[----:B------:R-:W-:Y:S02]  /*ef80*/  ISETP.GT.AND P3, PT, R168, 0x29, PT ;  /* 0x00000029a800780c */ /* 0x000fe40003f64270 */
[----:B--2---:R-:W-:-:S02]  /*ef90*/  FSEL R167, R167, -INF , P4 ;  /* 0xff800000a7a77808 */ /* 0x004fc40002000000 */
[----:B------:R-:W-:Y:S01]  /*efa0*/  FSEL R180, R171, -INF , P5 ;  /* 0xff800000abb47808 */ /* 0x000fe20002800000 */
[----:B------:R-:W-:Y:S01]  /*efb0*/  FMUL.FTZ R171, R179, UR39 ;  /* 0x00000027b3ab7c20 */ /* 0x000fe20008410000 */
[----:B------:R-:W-:Y:S02]  /*efc0*/  FSEL R207, R207, -INF , P6 ;  /* 0xff800000cfcf7808 */ /* 0x000fe40003000000 */
[----:B-1----:R-:W-:Y:S02]  /*efd0*/  FSEL R206, R169, -INF , P3 ;  /* 0xff800000a9ce7808 */ /* 0x002fe40001800000 */
[C---:B------:R-:W-:Y:S01]  /*efe0*/  ISETP.GT.AND P4, PT, R168.reuse, 0x30, PT ;  /* 0x00000030a800780c */ /* 0x040fe20003f84270 */
[----:B------:R-:W1:Y:S01]  /*eff0*/  MUFU.TANH R171, R171 ;  /* 0x000000ab00ab7308 */ /* 0x000e620000002400 */
[C---:B------:R-:W-:Y:S02]  /*f000*/  ISETP.GT.AND P5, PT, R168.reuse, 0x31, PT ;  /* 0x00000031a800780c */ /* 0x040fe40003fa4270 */
[----:B------:R-:W-:-:S02]  /*f010*/  ISETP.GT.AND P6, PT, R168, 0x38, PT ;  /* 0x00000038a800780c */ /* 0x000fc40003fc4270 */
[----:B------:R-:W-:Y:S02]  /*f020*/  ISETP.GT.AND P3, PT, R168, 0x39, PT ;  /* 0x00000039a800780c */ /* 0x000fe40003f64270 */
[----:B------:R-:W-:Y:S02]  /*f030*/  FMNMX.FTZ R168, R162, R201, !PT ;  /* 0x000000c9a2a87209 */ /* 0x000fe40007810000 */
[----:B---3--:R-:W-:Y:S02]  /*f040*/  FSEL R182, R175, -INF , P4 ;  /* 0xff800000afb67808 */ /* 0x008fe40002000000 */
[----:B------:R-:W-:Y:S02]  /*f050*/  FMNMX.FTZ R168, R163, R168, !PT ;  /* 0x000000a8a3a87209 */ /* 0x000fe40007810000 */
[----:B------:R-:W-:Y:S02]  /*f060*/  FSEL R209, R209, -INF , P6 ;  /* 0xff800000d1d17808 */ /* 0x000fe40003000000 */
[----:B------:R-:W-:-:S02]  /*f070*/  FMNMX.FTZ R168, R202, R168, !PT ;  /* 0x000000a8caa87209 */ /* 0x000fc40007810000 */
[----:B-1----:R-:W-:Y:S02]  /*f080*/  FSEL R183, R171, -INF , P5 ;  /* 0xff800000abb77808 */ /* 0x002fe40002800000 */
[----:B------:R-:W-:Y:S02]  /*f090*/  FMNMX.FTZ R169, R205, R168, !PT ;  /* 0x000000a8cda97209 */ /* 0x000fe40007810000 */
[----:B0-----:R-:W-:Y:S02]  /*f0a0*/  FMNMX.FTZ R168, R170, R174, !PT ;  /* 0x000000aeaaa87209 */ /* 0x001fe40007810000 */
[----:B------:R-:W-:Y:S01]  /*f0b0*/  FMNMX.FTZ R170, R199, R169, !PT ;  /* 0x000000a9c7aa7209 */ /* 0x000fe20007810000 */
[----:B------:R-:W-:Y:S01]  /*f0c0*/  IMAD.U32 R169, RZ, RZ, UR37 ;  /* 0x00000025ffa97e24 */ /* 0x000fe2000f8e00ff */
[----:B------:R-:W-:Y:S02]  /*f0d0*/  FSETP.NEU.FTZ.AND P4, PT, R168, -INF , PT ;  /* 0xff800000a800780b */ /* 0x000fe40003f9d000 */
[----:B------:R-:W-:Y:S01]  /*f0e0*/  FMNMX.FTZ R170, R204, R170, !PT ;  /* 0x000000aaccaa7209 */ /* 0x000fe20007810000 */
[----:B------:R-:W-:Y:S01]  /*f0f0*/  FMUL.FTZ R178, R168, R169 ;  /* 0x000000a9a8b27220 */ /* 0x000fe20000410000 */
[----:B------:R-:W-:-:S02]  /*f100*/  FSEL R227, R227, -INF , P3 ;  /* 0xff800000e3e37808 */ /* 0x000fc40001800000 */
[----:B------:R-:W-:Y:S02]  /*f110*/  FMNMX.FTZ R170, R181, R170, !PT ;  /* 0x000000aab5aa7209 */ /* 0x000fe40007810000 */
[----:B------:R-:W-:Y:S02]  /*f120*/  FSEL R178, R178, RZ, P4 ;  /* 0x000000ffb2b27208 */ /* 0x000fe40002000000 */
[----:B------:R-:W-:-:S03]  /*f130*/  FMNMX.FTZ R170, R166, R170, !PT ;  /* 0x000000aaa6aa7209 */ /* 0x000fc60007810000 */
[-CC-:B------:R-:W-:Y:S01]  /*f140*/  FFMA.FTZ R208, R157, R169.reuse, -R178.reuse ;  /* 0x000000a99dd07223 */ /* 0x180fe200000108b2 */
[----:B------:R-:W-:Y:S01]  /*f150*/  FMNMX.FTZ R170, R167, R170, !PT ;  /* 0x000000aaa7aa7209 */ /* 0x000fe20007810000 */
[-CC-:B------:R-:W-:Y:S01]  /*f160*/  FFMA.FTZ R157, R164, R169.reuse, -R178.reuse ;  /* 0x000000a9a49d7223 */ /* 0x180fe200000108b2 */
[-CC-:B------:R-:W-:Y:S01]  /*f170*/  FFMA.FTZ R174, R154, R169.reuse, -R178.reuse ;  /* 0x000000a99aae7223 */ /* 0x180fe200000108b2 */
[-CC-:B------:R-:W-:Y:S01]  /*f180*/  FFMA.FTZ R179, R159, R169.reuse, -R178.reuse ;  /* 0x000000a99fb37223 */ /* 0x180fe200000108b2 */
[----:B------:R-:W-:Y:S01]  /*f190*/  FMNMX.FTZ R170, R180, R170, !PT ;  /* 0x000000aab4aa7209 */ /* 0x000fe20007810000 */
[-CC-:B------:R-:W-:Y:S01]  /*f1a0*/  FFMA.FTZ R171, R172, R169.reuse, -R178.reuse ;  /* 0x000000a9acab7223 */ /* 0x180fe200000108b2 */
[-CC-:B------:R-:W-:Y:S01]  /*f1b0*/  FFMA.FTZ R175, R155, R169.reuse, -R178.reuse ;  /* 0x000000a99baf7223 */ /* 0x180fe200000108b2 */
[-CC-:B------:R-:W-:Y:S01]  /*f1c0*/  FFMA.FTZ R172, R165, R169.reuse, -R178.reuse ;  /* 0x000000a9a5ac7223 */ /* 0x180fe200000108b2 */
[----:B------:R-:W-:Y:S01]  /*f1d0*/  FMNMX.FTZ R170, R207, R170, !PT ;  /* 0x000000aacfaa7209 */ /* 0x000fe20007810000 */
[-CC-:B------:R-:W-:Y:S01]  /*f1e0*/  FFMA.FTZ R153, R153, R169.reuse, -R178.reuse ;  /* 0x000000a999997223 */ /* 0x180fe200000108b2 */
[----:B------:R-:W-:Y:S01]  /*f1f0*/  FSEL R165, R168, RZ, P4 ;  /* 0x000000ffa8a57208 */ /* 0x000fe20002000000 */
[-CC-:B------:R-:W-:Y:S01]  /*f200*/  FFMA.FTZ R152, R152, R169.reuse, -R178.reuse ;  /* 0x000000a998987223 */ /* 0x180fe200000108b2 */
[----:B------:R-:W-:Y:S01]  /*f210*/  FMNMX.FTZ R170, R206, R170, !PT ;  /* 0x000000aaceaa7209 */ /* 0x000fe20007810000 */
[-CC-:B------:R-:W-:Y:S01]  /*f220*/  FFMA.FTZ R161, R161, R169.reuse, -R178.reuse ;  /* 0x000000a9a1a17223 */ /* 0x180fe200000108b2 */
[-CC-:B------:R-:W-:Y:S01]  /*f230*/  FFMA.FTZ R158, R158, R169.reuse, -R178.reuse ;  /* 0x000000a99e9e7223 */ /* 0x180fe200000108b2 */
[----:B------:R-:W-:Y:S01]  /*f240*/  FADD.FTZ R165, -R165, R197 ;  /* 0x000000c5a5a57221 */ /* 0x000fe20000010100 */
[----:B------:R-:W-:Y:S01]  /*f250*/  FMNMX.FTZ R170, R182, R170, !PT ;  /* 0x000000aab6aa7209 */ /* 0x000fe20007810000 */
[----:B------:R-:W-:Y:S01]  /*f260*/  MUFU.EX2 R153, R153 ;  /* 0x0000009900997308 */ /* 0x000fe20000000800 */
[-CC-:B------:R-:W-:Y:S01]  /*f270*/  FFMA.FTZ R156, R156, R169.reuse, -R178.reuse ;  /* 0x000000a99c9c7223 */ /* 0x180fe200000108b2 */
[-C--:B------:R-:W-:Y:S01]  /*f280*/  FMUL.FTZ R165, R165, R169.reuse ;  /* 0x000000a9a5a57220 */ /* 0x080fe20000410000 */
[----:B------:R-:W-:Y:S01]  /*f290*/  FMNMX.FTZ R170, R183, R170, !PT ;  /* 0x000000aab7aa7209 */ /* 0x000fe20007810000 */
[-CC-:B------:R-:W-:Y:S01]  /*f2a0*/  FFMA.FTZ R160, R160, R169.reuse, -R178.reuse ;  /* 0x000000a9a0a07223 */ /* 0x180fe200000108b2 */
[-CC-:B------:R-:W-:Y:S01]  /*f2b0*/  FFMA.FTZ R173, R173, R169.reuse, -R178.reuse ;  /* 0x000000a9adad7223 */ /* 0x180fe200000108b2 */
[-CC-:B------:R-:W-:Y:S01]  /*f2c0*/  FFMA.FTZ R177, R177, R169.reuse, -R178.reuse ;  /* 0x000000a9b1b17223 */ /* 0x180fe200000108b2 */
[----:B------:R-:W-:Y:S01]  /*f2d0*/  FMNMX.FTZ R170, R209, R170, !PT ;  /* 0x000000aad1aa7209 */ /* 0x000fe20007810000 */
[----:B------:R-:W0:Y:S01]  /*f2e0*/  MUFU.EX2 R165, R165 ;  /* 0x000000a500a57308 */ /* 0x000e220000000800 */
[----:B------:R-:W-:-:S02]  /*f2f0*/  FFMA.FTZ R176, R176, R169, -R178 ;  /* 0x000000a9b0b07223 */ /* 0x000fc400000108b2 */
[----:B------:R-:W-:-:S05]  /*f300*/  FMNMX.FTZ R170, R227, R170, !PT ;  /* 0x000000aae3aa7209 */ /* 0x000fca0007810000 */
[----:B------:R-:W1:Y:S01]  /*f310*/  SHFL.BFLY PT, R164, R170, 0x2, 0x1f ;  /* 0x0c401f00aaa47f89 */ /* 0x000e6200000e0000 */
[----:B------:R-:W-:Y:S08]  /*f320*/  MUFU.EX2 R152, R152 ;  /* 0x0000009800987308 */ /* 0x000ff00000000800 */
[----:B------:R-:W-:Y:S01]  /*f330*/  MUFU.EX2 R161, R161 ;  /* 0x000000a100a17308 */ /* 0x000fe20000000800 */
        /* <DEDUP_REMOVED lines=14> */
[----:B-1----:R-:W-:Y:S01]  /*f420*/  FMNMX.FTZ R170, R170, R164, !PT ;  /* 0x000000a4aaaa7209 */ /* 0x002fe20007810000 */
[----:B------:R0:W-:Y:S01]  /*f430*/  MUFU.EX2 R178, R158 ;  /* 0x0000009e00b27308 */ /* 0x0001e20000000800 */
[-C--:B------:R-:W-:Y:S01]  /*f440*/  FMUL.FTZ R49, R49, R165.reuse ;  /* 0x000000a531317220 */ /* 0x080fe20000410000 */
[-C--:B------:R-:W-:Y:S01]  /*f450*/  FMUL.FTZ R52, R52, R165.reuse ;  /* 0x000000a534347220 */ /* 0x080fe20000410000 */
[-C--:B------:R-:W-:Y:S01]  /*f460*/  FMUL.FTZ R53, R53, R165.reuse ;  /* 0x000000a535357220 */ /* 0x080fe20000410000 */
[----:B------:R-:W1:Y:S01]  /*f470*/  SHFL.BFLY PT, R154, R170, 0x1, 0x1f ;  /* 0x0c201f00aa9a7f89 */ /* 0x000e6200000e0000 */
        /* <DEDUP_REMOVED lines=23> */
[----:B-1----:R-:W-:Y:S01]  /*f5f0*/  FMNMX.FTZ R170, R170, R154, !PT ;  /* 0x0000009aaaaa7209 */ /* 0x002fe20007810000 */
[-C--:B------:R-:W-:Y:S01]  /*f600*/  FMUL.FTZ R96, R96, R165.reuse ;  /* 0x000000a560607220 */ /* 0x080fe20000410000 */
[-C--:B------:R-:W-:Y:S01]  /*f610*/  FMUL.FTZ R97, R97, R165.reuse ;  /* 0x000000a561617220 */ /* 0x080fe20000410000 */
[----:B------:R-:W-:Y:S01]  /*f620*/  FMUL.FTZ R100, R100, R165 ;  /* 0x000000a564647220 */ /* 0x000fe20000410000 */
[C---:B------:R-:W-:Y:S01]  /*f630*/  FSETP.NEU.FTZ.AND P3, PT, R170.reuse, -INF , PT ;  /* 0xff800000aa00780b */ /* 0x040fe20003f7d000 */
[----:B------:R-:W-:Y:S01]  /*f640*/  FMUL.FTZ R159, R170, R169 ;  /* 0x000000a9aa9f7220 */ /* 0x000fe20000410000 */
[----:B------:R-:W-:Y:S01]  /*f650*/  MUFU.EX2 R171, R171 ;  /* 0x000000ab00ab7308 */ /* 0x000fe20000000800 */
[-C--:B------:R-:W-:Y:S01]  /*f660*/  FMUL.FTZ R101, R101, R165.reuse ;  /* 0x000000a565657220 */ /* 0x080fe20000410000 */
[-C--:B------:R-:W-:Y:S01]  /*f670*/  FMUL.FTZ R104, R104, R165.reuse ;  /* 0x000000a568687220 */ /* 0x080fe20000410000 */
[-C--:B------:R-:W-:Y:S01]  /*f680*/  FMUL.FTZ R105, R105, R165.reuse ;  /* 0x000000a569697220 */ /* 0x080fe20000410000 */
[----:B------:R-:W-:Y:S01]  /*f690*/  FSEL R159, R159, RZ, P3 ;  /* 0x000000ff9f9f7208 */ /* 0x000fe20001800000 */
[-C--:B------:R-:W-:Y:S01]  /*f6a0*/  FMUL.FTZ R108, R108, R165.reuse ;  /* 0x000000a56c6c7220 */ /* 0x080fe20000410000 */
[-C--:B------:R-:W-:Y:S01]  /*f6b0*/  FMUL.FTZ R109, R109, R165.reuse ;  /* 0x000000a56d6d7220 */ /* 0x080fe20000410000 */
[----:B------:R-:W-:Y:S01]  /*f6c0*/  FMUL.FTZ R112, R112, R165 ;  /* 0x000000a570707220 */ /* 0x000fe20000410000 */
[----:B------:R-:W-:Y:S01]  /*f6d0*/  MUFU.EX2 R172, R172 ;  /* 0x000000ac00ac7308 */ /* 0x000fe20000000800 */
[-CC-:B------:R-:W-:Y:S01]  /*f6e0*/  FFMA.FTZ R155, R202, R169.reuse, -R159.reuse ;  /* 0x000000a9ca9b7223 */ /* 0x180fe2000001089f */
[-CC-:B------:R-:W-:Y:S01]  /*f6f0*/  FFMA.FTZ R202, R166, R169.reuse, -R159.reuse ;  /* 0x000000a9a6ca7223 */ /* 0x180fe2000001089f */
[----:B------:R-:W-:Y:S01]  /*f700*/  FSEL R166, R170, RZ, P3 ;  /* 0x000000ffaaa67208 */ /* 0x000fe20001800000 */
[-CC-:B------:R-:W-:Y:S01]  /*f710*/  FFMA.FTZ R167, R167, R169.reuse, -R159.reuse ;  /* 0x000000a9a7a77223 */ /* 0x180fe2000001089f */
[-CC-:B------:R-:W-:Y:S01]  /*f720*/  FFMA.FTZ R154, R162, R169.reuse, -R159.reuse ;  /* 0x000000a9a29a7223 */ /* 0x180fe2000001089f */
[-CC-:B------:R-:W-:Y:S01]  /*f730*/  FFMA.FTZ R162, R163, R169.reuse, -R159.reuse ;  /* 0x000000a9a3a27223 */ /* 0x180fe2000001089f */
[-C--:B------:R-:W-:Y:S01]  /*f740*/  FFMA.FTZ R163, R205, R169.reuse, -R159 ;  /* 0x000000a9cda37223 */ /* 0x080fe2000001089f */
[----:B------:R-:W-:Y:S01]  /*f750*/  FADD.FTZ R166, -R166, R201 ;  /* 0x000000c9a6a67221 */ /* 0x000fe20000010100 */
[----:B------:R1:W-:Y:S01]  /*f760*/  MUFU.EX2 R197, R167 ;  /* 0x000000a700c57308 */ /* 0x0003e20000000800 */
[-CC-:B0-----:R-:W-:Y:S01]  /*f770*/  FFMA.FTZ R158, R199, R169.reuse, -R159.reuse ;  /* 0x000000a9c79e7223 */ /* 0x181fe2000001089f */
[-CC-:B------:R-:W-:Y:S01]  /*f780*/  FFMA.FTZ R164, R204, R169.reuse, -R159.reuse ;  /* 0x000000a9cca47223 */ /* 0x180fe2000001089f */
[-C--:B------:R-:W-:Y:S01]  /*f790*/  FMUL.FTZ R166, R166, R169.reuse ;  /* 0x000000a9a6a67220 */ /* 0x080fe20000410000 */
[-CC-:B------:R-:W-:Y:S01]  /*f7a0*/  FFMA.FTZ R181, R181, R169.reuse, -R159.reuse ;  /* 0x000000a9b5b57223 */ /* 0x180fe2000001089f */
[-CC-:B------:R-:W-:Y:S01]  /*f7b0*/  FFMA.FTZ R180, R180, R169.reuse, -R159.reuse ;  /* 0x000000a9b4b47223 */ /* 0x180fe2000001089f */
[-CC-:B------:R-:W-:Y:S01]  /*f7c0*/  FFMA.FTZ R206, R206, R169.reuse, -R159.reuse ;  /* 0x000000a9cece7223 */ /* 0x180fe2000001089f */
[----:B------:R-:W-:Y:S01]  /*f7d0*/  FFMA.FTZ R183, R183, R169, -R159 ;  /* 0x000000a9b7b77223 */ /* 0x000fe2000001089f */
[----:B------:R-:W-:Y:S01]  /*f7e0*/  MUFU.EX2 R154, R154 ;  /* 0x0000009a009a7308 */ /* 0x000fe20000000800 */
[----:B-1----:R-:W-:-:S02]  /*f7f0*/  IMAD.MOV R167, RZ, RZ, -R203 ;  /* 0x000000ffffa77224 */ /* 0x002fc400078e0acb */
[-CC-:B------:R-:W-:Y:S01]  /*f800*/  FFMA.FTZ R201, R209, R169.reuse, -R159.reuse ;  /* 0x000000a9d1c97223 */ /* 0x180fe2000001089f */
[----:B------:R-:W-:Y:S01]  /*f810*/  FFMA.FTZ R204, R227, R169, -R159 ;  /* 0x000000a9e3cc7223 */ /* 0x000fe2000001089f */
[-C--:B------:R-:W-:Y:S01]  /*f820*/  FMUL.FTZ R113, R113, R165.reuse ;  /* 0x000000a571717220 */ /* 0x080fe20000410000 */
[----:B------:R-:W-:Y:S01]  /*f830*/  FMUL.FTZ R116, R116, R165 ;  /* 0x000000a574747220 */ /* 0x000fe20000410000 */
[----:B------:R-:W-:Y:S01]  /*f840*/  ISETP.NE.AND P3, PT, R189, R167, PT ;  /* 0x000000a7bd00720c */ /* 0x000fe20003f65270 */
[----:B------:R-:W-:Y:S01]  /*f850*/  @!P1 VIADD R167, R21, 0x38840 ;  /* 0x0003884015a79836 */ /* 0x000fe20000000000 */
[----:B------:R-:W0:Y:S01]  /*f860*/  MUFU.EX2 R166, R166 ;  /* 0x000000a600a67308 */ /* 0x000e220000000800 */
[-C--:B------:R-:W-:Y:S01]  /*f870*/  FMUL.FTZ R117, R117, R165.reuse ;  /* 0x000000a575757220 */ /* 0x080fe20000410000 */
[-C--:B------:R-:W-:Y:S01]  /*f880*/  FMUL.FTZ R120, R120, R165.reuse ;  /* 0x000000a578787220 */ /* 0x080fe20000410000 */
[-C--:B------:R-:W-:Y:S01]  /*f890*/  FMUL.FTZ R121, R121, R165.reuse ;  /* 0x000000a579797220 */ /* 0x080fe20000410000 */
[----:B------:R-:W-:Y:S01]  /*f8a0*/  @!P1 PRMT R167, RZ, 0x654, R167 ;  /* 0x00000654ffa79816 */ /* 0x000fe200000000a7 */
[-C--:B------:R-:W-:Y:S01]  /*f8b0*/  FMUL.FTZ R124, R124, R165.reuse ;  /* 0x000000a57c7c7220 */ /* 0x080fe20000410000 */
[-C--:B------:R-:W-:Y:S01]  /*f8c0*/  FMUL.FTZ R125, R125, R165.reuse ;  /* 0x000000a57d7d7220 */ /* 0x080fe20000410000 */
[-C--:B------:R-:W-:Y:S01]  /*f8d0*/  FMUL.FTZ R128, R128, R165.reuse ;  /* 0x000000a580807220 */ /* 0x080fe20000410000 */
[----:B------:R-:W1:Y:S01]  /*f8e0*/  MUFU.EX2 R162, R162 ;  /* 0x000000a200a27308 */ /* 0x000e620000000800 */
[----:B------:R2:W-:Y:S01]  /*f8f0*/  @!P1 SYNCS.ARRIVE.TRANS64.RED.A1T0 RZ, [R167+URZ], RZ ;  /* 0x000000ffa7ff99a7 */ /* 0x0005e2000810043f */
[----:B------:R-:W-:Y:S01]  /*f900*/  FMUL.FTZ R129, R129, R165 ;  /* 0x000000a581817220 */ /* 0x000fe20000410000 */
[----:B------:R-:W-:-:S02]  /*f910*/  @!P3 IMAD R199, R200, 0x40, R190 ;  /* 0x00000040c8c7b824 */ /* 0x000fc400078e02be */
[--C-:B------:R-:W-:Y:S01]  /*f920*/  FFMA.FTZ R200, R207, R169, -R159.reuse ;  /* 0x000000a9cfc87223 */ /* 0x100fe2000001089f */
[-C--:B------:R-:W-:Y:S01]  /*f930*/  FMUL.FTZ R132, R132, R165.reuse ;  /* 0x000000a584847220 */ /* 0x080fe20000410000 */
[----:B------:R-:W-:Y:S01]  /*f940*/  FMUL.FTZ R133, R133, R165 ;  /* 0x000000a585857220 */ /* 0x000fe20000410000 */
[----:B------:R-:W-:Y:S01]  /*f950*/  @!P3 IMAD R199, R199, 0x4, R2 ;  /* 0x00000004c7c7b824 */ /* 0x000fe200078e0202 */
[----:B------:R-:W3:Y:S01]  /*f960*/  MUFU.EX2 R155, R155 ;  /* 0x0000009b009b7308 */ /* 0x000ee20000000800 */
[----:B--2---:R-:W-:Y:S01]  /*f970*/  FFMA.FTZ R167, R182, R169, -R159 ;  /* 0x000000a9b6a77223 */ /* 0x004fe2000001089f */
[----:B------:R-:W-:Y:S01]  /*f980*/  FFMA.FTZ R159, R165, R15, R153 ;  /* 0x0000000fa59f7223 */ /* 0x000fe20000010099 */
[----:B0-----:R-:W-:Y:S01]  /*f990*/  FFMA.FTZ R15, R166, R20, R154 ;  /* 0x00000014a60f7223 */ /* 0x001fe2000001009a */
[----:B------:R-:W-:Y:S01]  /*f9a0*/  @!P3 STS [R199+0x38400], R165 ;  /* 0x038400a5c700b388 */ /* 0x000fe20000000800 */
[----:B------:R-:W-:Y:S01]  /*f9b0*/  FMUL.FTZ R136, R136, R165 ;  /* 0x000000a588887220 */ /* 0x000fe20000410000 */
[C---:B------:R-:W-:Y:S01]  /*f9c0*/  FADD.FTZ R20, R152.reuse, R159 ;  /* 0x0000009f98147221 */ /* 0x040fe20000010000 */
[----:B------:R-:W-:Y:S01]  /*f9d0*/  F2FP.F16.F32.PACK_AB R152, R152, R153 ;  /* 0x000000999898723e */ /* 0x000fe200000000ff */
[----:B------:R-:W0:Y:S01]  /*f9e0*/  MUFU.EX2 R163, R163 ;  /* 0x000000a300a37308 */ /* 0x000e220000000800 */
[C---:B-1----:R-:W-:Y:S01]  /*f9f0*/  FADD.FTZ R159, R162.reuse, R15 ;  /* 0x0000000fa29f7221 */ /* 0x042fe20000010000 */
[----:B------:R-:W-:Y:S01]  /*fa00*/  F2FP.F16.F32.PACK_AB R153, R162, R154 ;  /* 0x0000009aa299723e */ /* 0x000fe200000000ff */
[----:B------:R-:W-:Y:S01]  /*fa10*/  FADD.FTZ R154, R161, R20 ;  /* 0x00000014a19a7221 */ /* 0x000fe20000010000 */
[----:B------:R1:W-:Y:S01]  /*fa20*/  @!P3 STS [R199+0x38420], R166 ;  /* 0x038420a6c700b388 */ /* 0x0003e20000000800 */
[-C--:B------:R-:W-:Y:S01]  /*fa30*/  FMUL.FTZ R137, R137, R165.reuse ;  /* 0x000000a589897220 */ /* 0x080fe20000410000 */
[-C--:B------:R-:W-:Y:S01]  /*fa40*/  FMUL.FTZ R140, R140, R165.reuse ;  /* 0x000000a58c8c7220 */ /* 0x080fe20000410000 */
[----:B------:R-:W-:Y:S01]  /*fa50*/  FMUL.FTZ R141, R141, R165 ;  /* 0x000000a58d8d7220 */ /* 0x000fe20000410000 */
[----:B------:R-:W2:Y:S01]  /*fa60*/  MUFU.EX2 R158, R158 ;  /* 0x0000009e009e7308 */ /* 0x000ea20000000800 */
[----:B---3--:R-:W-:Y:S01]  /*fa70*/  FADD.FTZ R20, R155, R159 ;  /* 0x0000009f9b147221 */ /* 0x008fe20000010000 */
[C---:B------:R-:W-:Y:S01]  /*fa80*/  FADD.FTZ R159, R208.reuse, R154 ;  /* 0x0000009ad09f7221 */ /* 0x040fe20000010000 */
[----:B------:R-:W-:Y:S01]  /*fa90*/  F2FP.F16.F32.PACK_AB R154, R208, R161 ;  /* 0x000000a1d09a723e */ /* 0x000fe200000000ff */
[-C--:B------:R-:W-:Y:S01]  /*faa0*/  FMUL.FTZ R144, R144, R165.reuse ;  /* 0x000000a590907220 */ /* 0x080fe20000410000 */
[-C--:B------:R-:W-:Y:S01]  /*fab0*/  FMUL.FTZ R145, R145, R165.reuse ;  /* 0x000000a591917220 */ /* 0x080fe20000410000 */
[----:B------:R-:W-:Y:S01]  /*fac0*/  FADD.FTZ R159, R157, R159 ;  /* 0x0000009f9d9f7221 */ /* 0x000fe20000010000 */
[----:B------:R-:W-:Y:S01]  /*fad0*/  FMUL.FTZ R148, R148, R165 ;  /* 0x000000a594947220 */ /* 0x000fe20000410000 */
[----:B------:R-:W3:Y:S01]  /*fae0*/  MUFU.EX2 R164, R164 ;  /* 0x000000a400a47308 */ /* 0x000ee20000000800 */
[----:B0-----:R-:W-:Y:S01]  /*faf0*/  FADD.FTZ R161, R163, R20 ;  /* 0x00000014a3a17221 */ /* 0x001fe20000010000 */
[C---:B------:R-:W-:Y:S01]  /*fb00*/  FADD.FTZ R205, R156.reuse, R159 ;  /* 0x0000009f9ccd7221 */ /* 0x040fe20000010000 */
        /* <DEDUP_REMOVED lines=8> */
[-C--:B------:R-:W-:Y:S01]  /*fb90*/  FMUL.FTZ R30, R30, R166.reuse ;  /* 0x000000a61e1e7220 */ /* 0x080fe20000410000 */
[----:B------:R-:W-:Y:S01]  /*fba0*/  MUFU.EX2 R181, R181 ;  /* 0x000000b500b57308 */ /* 0x000fe20000000800 */
[-C--:B------:R-:W-:Y:S01]  /*fbb0*/  FMUL.FTZ R31, R31, R166.reuse ;  /* 0x000000a61f1f7220 */ /* 0x080fe20000410000 */
[-C--:B------:R-:W-:Y:S01]  /*fbc0*/  FMUL.FTZ R34, R34, R166.reuse ;  /* 0x000000a622227220 */ /* 0x080fe20000410000 */
[-C--:B------:R-:W-:Y:S01]  /*fbd0*/  FMUL.FTZ R35, R35, R166.reuse ;  /* 0x000000a623237220 */ /* 0x080fe20000410000 */
[----:B------:R-:W-:Y:S01]  /*fbe0*/  FMUL.FTZ R38, R38, R166 ;  /* 0x000000a626267220 */ /* 0x000fe20000410000 */
[----:B---3--:R-:W-:Y:S01]  /*fbf0*/  F2FP.F16.F32.PACK_AB R157, R164, R158 ;  /* 0x0000009ea49d723e */ /* 0x008fe200000000ff */
[----:B------:R-:W-:Y:S01]  /*fc00*/  FMUL.FTZ R39, R39, R166 ;  /* 0x000000a627277220 */ /* 0x000fe20000410000 */
[----:B------:R-:W-:Y:S01]  /*fc10*/  F2FP.F16.F32.PACK_AB R158, R171, R160 ;  /* 0x000000a0ab9e723e */ /* 0x000fe200000000ff */
        /* <DEDUP_REMOVED lines=66> */
[----:B--2---:R-:W-:Y:S01]  /*10040*/  F2FP.F16.F32.PACK_AB R160, R174, R172 ;  /* 0x000000acaea0723e */ /* 0x004fe200000000ff */
[----:B------:R2:W-:Y:S01]  /*10050*/  STSM.16.M88.4 [R210+0x36400], R152 ;  /* 0x03640098d2007844 */ /* 0x0005e20000000200 */
[----:B0-----:R-:W-:Y:S01]  /*10060*/  F2FP.F16.F32.PACK_AB R162, R175, R173 ;  /* 0x000000adafa2723e */ /* 0x001fe200000000ff */
[----:B-1----:R-:W-:Y:S01]  /*10070*/  IMAD.MOV.U32 R199, RZ, RZ, 0x40000040 ;  /* 0x40000040ffc77424 */ /* 0x002fe200078e00ff */
[----:B---3--:R-:W-:Y:S01]  /*10080*/  F2FP.F16.F32.PACK_AB R163, R182, R200 ;  /* 0x000000c8b6a3723e */ /* 0x008fe200000000ff */
[----:B------:R0:W-:Y:S01]  /*10090*/  STSM.16.M88.4 [R214], R156 ;  /* 0x0000009cd6007844 */ /* 0x0001e20000000200 */
[----:B------:R-:W1:Y:S01]  /*100a0*/  MUFU.EX2 R179, R179 ;  /* 0x000000b300b37308 */ /* 0x000e620000000800 */
[----:B------:R-:W-:Y:S01]  /*100b0*/  FADD.FTZ R205, R171, R205 ;  /* 0x000000cdabcd7221 */ /* 0x000fe20000010000 */
[----:B------:R-:W-:Y:S01]  /*100c0*/  ISETP.GT.AND P3, PT, R195, R196, PT ;  /* 0x000000c4c300720c */ /* 0x000fe20003f64270 */
[----:B------:R-:W-:-:S02]  /*100d0*/  @!P1 VIADD R21, R21, 0x38860 ;  /* 0x0003886015159836 */ /* 0x000fc40000000000 */
[----:B------:R-:W-:-:S03]  /*100e0*/  FADD.FTZ R205, R172, R205 ;  /* 0x000000cdaccd7221 */ /* 0x000fc60000010000 */
[----:B------:R-:W-:Y:S01]  /*100f0*/  MUFU.EX2 R15, R167 ;  /* 0x000000a7000f7308 */ /* 0x000fe20000000800 */
[----:B------:R-:W-:Y:S01]  /*10100*/  FADD.FTZ R174, R174, R205 ;  /* 0x000000cdaeae7221 */ /* 0x000fe20000010000 */
[----:B------:R-:W-:-:S03]  /*10110*/  @!P1 PRMT R21, RZ, 0x654, R21 ;  /* 0x00000654ff159816 */ /* 0x000fc60000000015 */
[----:B------:R-:W-:-:S03]  /*10120*/  FADD.FTZ R174, R173, R174 ;  /* 0x000000aeadae7221 */ /* 0x000fc60000010000 */
[----:B------:R3:W4:Y:S01]  /*10130*/  MUFU.EX2 R20, R183 ;  /* 0x000000b700147308 */ /* 0x0007220000000800 */
[----:B-1----:R-:W-:Y:S01]  /*10140*/  F2FP.F16.F32.PACK_AB R166, R179, R178 ;  /* 0x000000b2b3a6723e */ /* 0x002fe200000000ff */
[----:B------:R-:W-:-:S06]  /*10150*/  FADD.FTZ R174, R175, R174 ;  /* 0x000000aeafae7221 */ /* 0x000fcc0000010000 */
[----:B------:R-:W-:Y:S01]  /*10160*/  MUFU.EX2 R201, R201 ;  /* 0x000000c900c97308 */ /* 0x000fe20000000800 */
[----:B---3--:R-:W-:Y:S01]  /*10170*/  FADD.FTZ R183, R164, R161 ;  /* 0x000000a1a4b77221 */ /* 0x008fe20000010000 */
[----:B------:R-:W-:Y:S02]  /*10180*/  F2FP.F16.F32.PACK_AB R161, R180, R197 ;  /* 0x000000c5b4a1723e */ /* 0x000fe400000000ff */
[----:B------:R-:W-:Y:S01]  /*10190*/  F2FP.F16.F32.PACK_AB R164, R176, R177 ;  /* 0x000000b1b0a4723e */ /* 0x000fe200000000ff */
[----:B------:R-:W-:Y:S01]  /*101a0*/  FADD.FTZ R183, R181, R183 ;  /* 0x000000b7b5b77221 */ /* 0x000fe20000010000 */
[----:B------:R-:W-:Y:S01]  /*101b0*/  FADD.FTZ R177, R177, R174 ;  /* 0x000000aeb1b17221 */ /* 0x000fe20000010000 */
[----:B------:R0:W-:Y:S01]  /*101c0*/  STSM.16.M88.4 [R212], R160 ;  /* 0x000000a0d4007844 */ /* 0x0001e20000000200 */
[----:B------:R-:W1:Y:S01]  /*101d0*/  MUFU.EX2 R204, R204 ;  /* 0x000000cc00cc7308 */ /* 0x000e620000000800 */
[----:B----4-:R-:W-:Y:S01]  /*101e0*/  F2FP.F16.F32.PACK_AB R165, R20, R15 ;  /* 0x0000000f14a5723e */ /* 0x010fe200000000ff */
[----:B------:R-:W-:Y:S01]  /*101f0*/  FADD.FTZ R202, R202, R183 ;  /* 0x000000b7caca7221 */ /* 0x000fe20000010000 */
[----:B------:R-:W-:-:S03]  /*10200*/  FADD.FTZ R177, R176, R177 ;  /* 0x000000b1b0b17221 */ /* 0x000fc60000010000 */
[----:B------:R-:W-:Y:S01]  /*10210*/  FADD.FTZ R197, R197, R202 ;  /* 0x000000cac5c57221 */ /* 0x000fe20000010000 */
[----:B------:R-:W-:-:S03]  /*10220*/  FADD.FTZ R178, R178, R177 ;  /* 0x000000b1b2b27221 */ /* 0x000fc60000010000 */
[----:B------:R-:W-:-:S04]  /*10230*/  FADD.FTZ R197, R180, R197 ;  /* 0x000000c5b4c57221 */ /* 0x000fc80000010000 */
[----:B------:R-:W-:Y:S01]  /*10240*/  FADD.FTZ R197, R200, R197 ;  /* 0x000000c5c8c57221 */ /* 0x000fe20000010000 */
[----:B------:R-:W-:Y:S01]  /*10250*/  IMAD.MOV.U32 R200, RZ, RZ, R18 ;  /* 0x000000ffffc87224 */ /* 0x000fe200078e0012 */
[----:B-1----:R-:W-:Y:S02]  /*10260*/  F2FP.F16.F32.PACK_AB R167, R204, R201 ;  /* 0x000000c9cca7723e */ /* 0x002fe400000000ff */
[----:B------:R-:W-:Y:S01]  /*10270*/  FADD.FTZ R182, R182, R197 ;  /* 0x000000c5b6b67221 */ /* 0x000fe20000010000 */
[----:B------:R-:W-:Y:S02]  /*10280*/  IMAD.MOV.U32 R197, RZ, RZ, R168 ;  /* 0x000000ffffc57224 */ /* 0x000fe400078e00a8 */
[----:B------:R0:W-:Y:S01]  /*10290*/  STSM.16.M88.4 [R213], R164 ;  /* 0x000000a4d5007844 */ /* 0x0001e20000000200 */
[----:B------:R-:W-:Y:S01]  /*102a0*/  WARPGROUP.ARRIVE ;  /* 0x00000000000079c5 */ /* 0x000fe20000000000 */
[----:B------:R-:W-:-:S04]  /*102b0*/  FADD.FTZ R15, R15, R182 ;  /* 0x000000b60f0f7221 */ /* 0x000fc80000010000 */
[----:B------:R-:W-:Y:S01]  /*102c0*/  FADD.FTZ R20, R20, R15 ;  /* 0x0000000f14147221 */ /* 0x000fe20000010000 */
[----:B------:R-:W-:Y:S01]  /*102d0*/  HGMMA.64x256x16.F32 R24, R152, gdesc[UR4].tnspB, R24, gsb0 ;  /* 0x43e0000498187df0 */ /* 0x000fe20008000818 */
[----:B------:R-:W-:Y:S02]  /*102e0*/  FADD.FTZ R15, R179, R178 ;  /* 0x000000b2b30f7221 */ /* 0x000fe40000010000 */
[----:B------:R-:W-:-:S04]  /*102f0*/  FADD.FTZ R201, R201, R20 ;  /* 0x00000014c9c97221 */ /* 0x000fc80000010000 */
[----:B------:R-:W-:Y:S01]  /*10300*/  FADD.FTZ R20, R204, R201 ;  /* 0x000000c9cc147221 */ /* 0x000fe20000010000 */
[----:B------:R-:W-:Y:S01]  /*10310*/  IMAD.MOV.U32 R201, RZ, RZ, R170 ;  /* 0x000000ffffc97224 */ /* 0x000fe200078e00aa */
[----:B------:R-:W-:Y:S02]  /*10320*/  WARPGROUP.DEPBAR.LE gsb0, 0x0 ;  /* 0x00008000000079c5 */ /* 0x000fe40000010000 */
[----:B--2---:R-:W-:Y:S01]  /*10330*/  VIADD R152, R198, 0x80 ;  /* 0x00000080c6987836 */ /* 0x004fe20000000000 */
[----:B------:R-:W-:Y:S01]  /*10340*/  WARPGROUP.ARRIVE ;  /* 0x00000000000079c5 */ /* 0x000fe20000000000 */
[----:B------:R-:W-:-:S03]  /*10350*/  IMAD.MOV.U32 R153, RZ, RZ, 0x40000040 ;  /* 0x40000040ff997424 */ /* 0x000fc600078e00ff */
[----:B------:R-:W-:Y:S01]  /*10360*/  R2UR UR6, R152 ;  /* 0x00000000980672ca */ /* 0x000fe200000e0000 */
[C---:B------:R-:W-:Y:S01]  /*10370*/  VIADD R152, R198.reuse, 0x100 ;  /* 0x00000100c6987836 */ /* 0x040fe20000000000 */
[----:B------:R-:W-:Y:S01]  /*10380*/  R2UR UR7, R153 ;  /* 0x00000000990772ca */ /* 0x000fe200000e0000 */
[----:B------:R-:W-:Y:S02]  /*10390*/  IMAD.MOV.U32 R153, RZ, RZ, 0x40000040 ;  /* 0x40000040ff997424 */ /* 0x000fe400078e00ff */
[----:B------:R-:W-:-:S10]  /*103a0*/  VIADD R198, R198, 0x180 ;  /* 0x00000180c6c67836 */ /* 0x000fd40000000000 */
        /* <DEDUP_REMOVED lines=23> */
[----:B-1----:R-:W-:-:S04]  /*10520*/  VIADD R21, R195, 0xffffffff ;  /* 0xffffffffc3157836 */ /* 0x002fc80000000000 */
[----:B------:R-:W-:Y:S01]  /*10530*/  IMAD.MOV.U32 R195, RZ, RZ, R21 ;  /* 0x000000ffffc37224 */ /* 0x000fe200078e0015 */
[----:B0-----:R-:W-:Y:S06]  /*10540*/  @P3 BRA `(.L_x_8916) ;  /* 0xffffffc400203947 */ /* 0x001fec000383ffff */
[----:B------:R-:W-:Y:S05]  /*10550*/  BSYNC B1 ;  /* 0x0000000000017941 */ /* 0x000fea0003800000 */
.L_x_8905:
[----:B------:R-:W-:-:S07]  /*10560*/  IMAD.MOV.U32 R195, RZ, RZ, R21 ;  /* 0x000000ffffc37224 */ /* 0x000fce00078e0015 */
.L_x_8904:
[----:B------:R-:W-:Y:S05]  /*10570*/  BSYNC B0 ;  /* 0x0000000000007941 */ /* 0x000fea0003800000 */
.L_x_8903:
[----:B------:R-:W-:Y:S01]  /*10580*/  ISETP.GE.AND P2, PT, R195, RZ, PT ;  /* 0x000000ffc300720c */ /* 0x000fe20003f46270 */
[----:B------:R-:W-:-:S12]  /*10590*/  BSSY B0, `(.L_x_8917) ;  /* 0x0000368000007945 */ /* 0x000fd80003800000 */
[----:B------:R-:W-:Y:S05]  /*105a0*/  @!P2 BRA `(.L_x_8918) ;  /* 0x000000340098a947 */ /* 0x000fea0003800000 */
[----:B------:R-:W-:Y:S02]  /*105b0*/  IMAD.MOV.U32 R199, RZ, RZ, R170 ;  /* 0x000000ffffc77224 */ /* 0x000fe400078e00aa */
[----:B------:R-:W-:Y:S02]  /*105c0*/  IMAD.MOV.U32 R193, RZ, RZ, R168 ;  /* 0x000000ffffc17224 */ /* 0x000fe400078e00a8 */
[----:B------:R-:W-:-:S07]  /*105d0*/  IMAD.MOV.U32 R198, RZ, RZ, R18 ;  /* 0x000000ffffc67224 */ /* 0x000fce00078e0012 */
.L_x_8929:
[----:B------:R-:W-:-:S05]  /*105e0*/  VIADD R18, R198, 0x1 ;  /* 0x00000001c6127836 */ /* 0x000fca0000000000 */
[----:B------:R-:W-:-:S04]  /*105f0*/  ISETP.NE.AND P2, PT, R18, 0x2, PT ;  /* 0x000000021200780c */ /* 0x000fc80003f45270 */
[----:B------:R-:W-:Y:S02]  /*10600*/  SEL R152, RZ, 0x1, P2 ;  /* 0x00000001ff987807 */ /* 0x000fe40001000000 */
[----:B------:R-:W-:Y:S02]  /*10610*/  SEL R18, R18, RZ, P2 ;  /* 0x000000ff12127207 */ /* 0x000fe40001000000 */
[----:B------:R-:W-:Y:S01]  /*10620*/  LOP3.LUT R19, R19, R152, RZ, 0x3c, !PT ;  /* 0x0000009813137212 */ /* 0x000fe200078e3cff */
[----:B------:R-:W-:Y:S06]  /*10630*/  @!P0 BRA `(.L_x_8919) ;  /* 0x0000000000048947 */ /* 0x000fec0003800000 */
[----:B------:R-:W-:Y:S01]  /*10640*/  BPT.TRAP 0x1 ;  /* 0x000000040000795c */ /* 0x000fe20000300000 */
.L_x_8919:
[----:B------:R-:W-:Y:S01]  /*10650*/  IMAD R21, R18, 0x8, R2 ;  /* 0x0000000812157824 */ /* 0x000fe200078e0202 */
[----:B------:R-:W-:-:S04]  /*10660*/  SHF.L.U32 R196, R19, 0x1f, RZ ;  /* 0x0000001f13c47819 */ /* 0x000fc800000006ff */
[----:B------:R0:W1:Y:S01]  /*10670*/  SYNCS.PHASECHK.TRANS64.TRYWAIT P2, [R21+URZ+0x38830], R196 ;  /* 0x038830c4150075a7 */ /* 0x000062000804017f */
[----:B------:R-:W-:Y:S05]  /*10680*/  @!P0 BRA `(.L_x_8920) ;  /* 0x0000000000048947 */ /* 0x000fea0003800000 */
[----:B------:R-:W-:Y:S01]  /*10690*/  BPT.TRAP 0x1 ;  /* 0x000000040000795c */ /* 0x000fe20000300000 */
.L_x_8920:
[----:B------:R-:W-:Y:S01]  /*106a0*/  BSSY B1, `(.L_x_8921) ;  /* 0x0000006000017945 */ /* 0x000fe20003800000 */
[----:B------:R-:W-:Y:S02]  /*106b0*/  IMAD R156, R18, 0x200, R3 ;  /* 0x00000200129c7824 */ /* 0x000fe400078e0203 */
[----:B------:R-:W-:Y:S01]  /*106c0*/  IMAD.MOV.U32 R157, RZ, RZ, 0x40000040 ;  /* 0x40000040ff9d7424 */ /* 0x000fe200078e00ff */
[----:B-1----:R-:W-:Y:S06]  /*106d0*/  @P2 BRA `(.L_x_8922) ;  /* 0x0000000000082947 */ /* 0x002fec0003800000 */
[----:B------:R-:W1:Y:S02]  /*106e0*/  SYNCS.PHASECHK.TRANS64.TRYWAIT P2, [R21+URZ+0x38830], R196 ;  /* 0x038830c4150075a7 */ /* 0x000e64000804017f */
[----:B-1----:R-:W-:Y:S05]  /*106f0*/  @!P2 BRA `(.L_x_8923) ;  /* 0x000001180098a947 */ /* 0x002fea0003800000 */
.L_x_8922:
[----:B------:R-:W-:Y:S05]  /*10700*/  BSYNC B1 ;  /* 0x0000000000017941 */ /* 0x000fea0003800000 */
.L_x_8921:
        /* <DEDUP_REMOVED lines=36> */
.L_x_8924:
[----:B------:R2:W3:Y:S01]  /*10950*/  SYNCS.PHASECHK.TRANS64.TRYWAIT P2, [R21+URZ+0x38850], R196 ;  /* 0x038850c4150075a7 */ /* 0x0004e2000804017f */
[----:B------:R-:W-:Y:S05]  /*10960*/  @!P0 BRA `(.L_x_8925) ;  /* 0x0000000000048947 */ /* 0x000fea0003800000 */
[----:B------:R-:W-:Y:S01]  /*10970*/  BPT.TRAP 0x1 ;  /* 0x000000040000795c */ /* 0x000fe20000300000 */
.L_x_8925:
[----:B------:R-:W-:Y:S04]  /*10980*/  BSSY B1, `(.L_x_8926) ;  /* 0x0000004000017945 */ /* 0x000fe80003800000 */
[----:B---3--:R-:W-:Y:S05]  /*10990*/  @P2 BRA `(.L_x_8927) ;  /* 0x0000000000082947 */ /* 0x008fea0003800000 */
[----:B------:R-:W3:Y:S02]  /*109a0*/  SYNCS.PHASECHK.TRANS64.TRYWAIT P2, [R21+URZ+0x38850], R196 ;  /* 0x038850c4150075a7 */ /* 0x000ee4000804017f */
[----:B---3--:R-:W-:Y:S05]  /*109b0*/  @!P2 BRA `(.L_x_8928) ;  /* 0x0000011400fca947 */ /* 0x008fea0003800000 */
.L_x_8927:
[----:B------:R-:W-:Y:S05]  /*109c0*/  BSYNC B1 ;  /* 0x0000000000017941 */ /* 0x000fea0003800000 */
.L_x_8926:
        /* <DEDUP_REMOVED lines=13> */
[----:B------:R-:W-:Y:S02]  /*10aa0*/  IMAD.MOV.U32 R207, RZ, RZ, 0x40000040 ;  /* 0x40000040ffcf7424 */ /* 0x000fe400078e00ff */
[----:B------:R-:W-:Y:S01]  /*10ab0*/  IMAD.MOV.U32 R208, RZ, RZ, 0x28 ;  /* 0x00000028ffd07424 */ /* 0x000fe200078e00ff */
[----:B------:R-:W-:Y:S01]  /*10ac0*/  HGMMA.64x64x16.F32 R152, gdesc[UR4], R152, gsb0 ;  /* 0x00e00000049879f0 */ /* 0x000fe20008000898 */
[----:B------:R-:W-:Y:S01]  /*10ad0*/  R2UR UR4, R196 ;  /* 0x00000000c40472ca */ /* 0x000fe200000e0000 */
[----:B------:R-:W-:Y:S01]  /*10ae0*/  VIADD R196, R204, 0x2 ;  /* 0x00000002ccc47836 */ /* 0x000fe20000000000 */
[----:B------:R-:W-:Y:S01]  /*10af0*/  R2UR UR5, R197 ;  /* 0x00000000c50572ca */ /* 0x000fe200000e0000 */
[----:B------:R-:W-:-:S02]  /*10b00*/  IMAD.MOV.U32 R197, RZ, RZ, 0x40000040 ;  /* 0x40000040ffc57424 */ /* 0x000fc400078e00ff */
[----:B------:R-:W-:Y:S01]  /*10b10*/  IMAD.MOV.U32 R209, RZ, RZ, 0xa00 ;  /* 0x00000a00ffd17424 */ /* 0x000fe200078e00ff */
        /* <DEDUP_REMOVED lines=161> */
[----:B------:R-:W-:Y:S02]  /*11530*/  SEL R208, R208, 0x26, P2 ;  /* 0x00000026d0d07807 */ /* 0x000fe40001000000 */
[----:B------:R-:W-:Y:S01]  /*11540*/  SEL R209, R209, 0x980, P2 ;  /* 0x00000980d1d17807 */ /* 0x000fe20001000000 */
[----:B------:R-:W-:Y:S01]  /*11550*/  IMAD.IADD R200, R196, 0x1, R202 ;  /* 0x00000001c4c87824 */ /* 0x000fe200078e02ca */
[----:B------:R-:W-:Y:S02]  /*11560*/  LOP3.LUT R208, R208, 0x6, RZ, 0xc0, !PT ;  /* 0x00000006d0d07812 */ /* 0x000fe400078ec0ff */
        /* <DEDUP_REMOVED lines=8> */
[----:B------:R-:W-:Y:S02]  /*115f0*/  R2UR UR4, R200 ;  /* 0x00000000c80472ca */ /* 0x000fe400000e0000 */
[----:B------:R-:W-:Y:S01]  /*11600*/  R2UR UR5, R201 ;  /* 0x00000000c90572ca */ /* 0x000fe200000e0000 */
[----:B------:R-:W-:Y:S01]  /*11610*/  VIADD R201, R6, 0xa00 ;  /* 0x00000a0006c97836 */ /* 0x000fe20000000000 */
[C---:B------:R-:W-:Y:S02]  /*11620*/  SEL R200, R197.reuse, 0x2, P2 ;  /* 0x00000002c5c87807 */ /* 0x040fe40001000000 */
[----:B------:R-:W-:-:S03]  /*11630*/  SEL R197, R197, 0x6, !P2 ;  /* 0x00000006c5c57807 */ /* 0x000fc60005000000 */
[----:B------:R-:W-:Y:S01]  /*11640*/  IMAD.IADD R206, R202, 0x1, R200 ;  /* 0x00000001cace7824 */ /* 0x000fe200078e02c8 */
        /* <DEDUP_REMOVED lines=34> */
[----:B------:R-:W-:Y:S01]  /*11870*/  IMAD.MOV.U32 R208, RZ, RZ, 0x30 ;  /* 0x00000030ffd07424 */ /* 0x000fe200078e00ff */
[----:B------:R-:W-:Y:S01]  /*11880*/  R2UR UR7, R209 ;  /* 0x00000000d10772ca */ /* 0x000fe200000e0000 */
        /* <DEDUP_REMOVED lines=79> */
[----:B------:R-:W-:Y:S01]  /*11d80*/  IMAD.MOV.U32 R201, RZ, RZ, 0x40000040 ;  /* 0x40000040ffc97424 */ /* 0x000fe200078e00ff */
        /* <DEDUP_REMOVED lines=21> */
[----:B------:R-:W-:Y:S02]  /*11ee0*/  R2UR UR6, R208 ;  /* 0x00000000d00672ca */ /* 0x000fe400000e0000 */
        /* <DEDUP_REMOVED lines=8> */
[C---:B------:R-:W-:Y:S01]  /*11f70*/  IMAD.IADD R196, R205.reuse, 0x1, R197 ;  /* 0x00000001cdc47824 */ /* 0x040fe200078e02c5 */
[----:B------:R-:W-:Y:S01]  /*11f80*/  R2UR UR4, R206 ;  /* 0x00000000ce0472ca */ /* 0x000fe200000e0000 */
[----:B------:R-:W-:Y:S01]  /*11f90*/  IMAD.IADD R206, R205, 0x1, R200 ;  /* 0x00000001cdce7824 */ /* 0x000fe200078e02c8 */
[----:B------:R-:W-:Y:S01]  /*11fa0*/  R2UR UR5, R207 ;  /* 0x00000000cf0572ca */ /* 0x000fe200000e0000 */
[----:B------:R-:W-:-:S02]  /*11fb0*/  IMAD.MOV.U32 R207, RZ, RZ, 0x40000040 ;  /* 0x40000040ffcf7424 */ /* 0x000fc400078e00ff */
[----:B------:R-:W-:Y:S02]  /*11fc0*/  IMAD.IADD R200, R200, 0x1, R202 ;  /* 0x00000001c8c87824 */ /* 0x000fe400078e02ca */
[----:B------:R-:W-:-:S05]  /*11fd0*/  IMAD.MOV.U32 R205, RZ, RZ, 0x40 ;  /* 0x00000040ffcd7424 */ /* 0x000fca00078e00ff */
[----:B------:R-:W-:-:S04]  /*11fe0*/  SEL R205, R205, 0x3e, P2 ;  /* 0x0000003ecdcd7807 */ /* 0x000fc80001000000 */
[----:B------:R-:W-:Y:S01]  /*11ff0*/  LOP3.LUT R205, R205, 0x6, RZ, 0xc0, !PT ;  /* 0x00000006cdcd7812 */ /* 0x000fe200078ec0ff */
        /* <DEDUP_REMOVED lines=138> */
[C---:B------:R-:W-:Y:S01]  /*128a0*/  FADD.FTZ R171, -R168.reuse, R193 ;  /* 0x000000c1a8ab7221 */ /* 0x040fe20000010100 */
[----:B------:R-:W-:-:S03]  /*128b0*/  FMUL.FTZ R193, R168, R169 ;  /* 0x000000a9a8c17220 */ /* 0x000fc60000410000 */
[-C--:B------:R-:W-:Y:S01]  /*128c0*/  FMUL.FTZ R171, R171, R169.reuse ;  /* 0x000000a9abab7220 */ /* 0x080fe20000410000 */
[-CC-:B------:R-:W-:Y:S01]  /*128d0*/  FFMA.FTZ R208, R156, R169.reuse, -R193.reuse ;  /* 0x000000a99cd07223 */ /* 0x180fe200000108c1 */
[-CC-:B------:R-:W-:Y:S01]  /*128e0*/  FFMA.FTZ R156, R159, R169.reuse, -R193.reuse ;  /* 0x000000a99f9c7223 */ /* 0x180fe200000108c1 */
[----:B0-----:R-:W-:Y:S01]  /*128f0*/  FMNMX.FTZ R170, R182, R170, !PT ;  /* 0x000000aab6aa7209 */ /* 0x001fe20007810000 */
[-CC-:B------:R-:W-:Y:S01]  /*12900*/  FFMA.FTZ R159, R161, R169.reuse, -R193.reuse ;  /* 0x000000a9a19f7223 */ /* 0x180fe200000108c1 */
[-CC-:B------:R-:W-:Y:S01]  /*12910*/  FFMA.FTZ R174, R165, R169.reuse, -R193.reuse ;  /* 0x000000a9a5ae7223 */ /* 0x180fe200000108c1 */
[-CC-:B------:R-:W-:Y:S01]  /*12920*/  FFMA.FTZ R178, R201, R169.reuse, -R193.reuse ;  /* 0x000000a9c9b27223 */ /* 0x180fe200000108c1 */
[-CC-:B------:R-:W-:Y:S01]  /*12930*/  FFMA.FTZ R152, R152, R169.reuse, -R193.reuse ;  /* 0x000000a998987223 */ /* 0x180fe200000108c1 */
[-CC-:B------:R-:W-:Y:S01]  /*12940*/  FFMA.FTZ R153, R153, R169.reuse, -R193.reuse ;  /* 0x000000a999997223 */ /* 0x180fe200000108c1 */
[----:B------:R0:W2:Y:S01]  /*12950*/  MUFU.EX2 R179, R171 ;  /* 0x000000ab00b37308 */ /* 0x0000a20000000800 */
[-CC-:B------:R-:W-:Y:S01]  /*12960*/  FFMA.FTZ R197, R197, R169.reuse, -R193.reuse ;  /* 0x000000a9c5c57223 */ /* 0x180fe200000108c1 */
[----:B-1----:R-:W-:Y:S01]  /*12970*/  FMNMX.FTZ R170, R183, R170, !PT ;  /* 0x000000aab7aa7209 */ /* 0x002fe20007810000 */
[-CC-:B------:R-:W-:Y:S01]  /*12980*/  FFMA.FTZ R160, R160, R169.reuse, -R193.reuse ;  /* 0x000000a9a0a07223 */ /* 0x180fe200000108c1 */
[-CC-:B------:R-:W-:Y:S01]  /*12990*/  FFMA.FTZ R172, R172, R169.reuse, -R193.reuse ;  /* 0x000000a9acac7223 */ /* 0x180fe200000108c1 */
[-CC-:B------:R-:W-:Y:S01]  /*129a0*/  FFMA.FTZ R173, R173, R169.reuse, -R193.reuse ;  /* 0x000000a9adad7223 */ /* 0x180fe200000108c1 */
[-CC-:B------:R-:W-:Y:S01]  /*129b0*/  FFMA.FTZ R176, R176, R169.reuse, -R193.reuse ;  /* 0x000000a9b0b07223 */ /* 0x180fe200000108c1 */
[----:B------:R-:W1:Y:S01]  /*129c0*/  SHFL.BFLY PT, R175, R170, 0x2, 0x1f ;  /* 0x0c401f00aaaf7f89 */ /* 0x000e6200000e0000 */
[----:B------:R-:W-:Y:S01]  /*129d0*/  MUFU.EX2 R152, R152 ;  /* 0x0000009800987308 */ /* 0x000fe20000000800 */
[-CC-:B0-----:R-:W-:Y:S01]  /*129e0*/  FFMA.FTZ R171, R164, R169.reuse, -R193.reuse ;  /* 0x000000a9a4ab7223 */ /* 0x181fe200000108c1 */
[-CC-:B------:R-:W-:Y:S01]  /*129f0*/  FFMA.FTZ R177, R177, R169.reuse, -R193.reuse ;  /* 0x000000a9b1b17223 */ /* 0x180fe200000108c1 */
[----:B------:R-:W-:-:S05]  /*12a00*/  FFMA.FTZ R180, R180, R169, -R193 ;  /* 0x000000a9b4b47223 */ /* 0x000fca00000108c1 */
        /* <DEDUP_REMOVED lines=15> */
[----:B-1----:R-:W-:Y:S01]  /*12b00*/  FMNMX.FTZ R170, R170, R175, !PT ;  /* 0x000000afaaaa7209 */ /* 0x002fe20007810000 */
[----:B------:R-:W-:Y:S01]  /*12b10*/  MUFU.EX2 R197, R197 ;  /* 0x000000c500c57308 */ /* 0x000fe20000000800 */
[----:B------:R-:W-:Y:S01]  /*12b20*/  FFMA.FTZ R175, R200, R169, -R193 ;  /* 0x000000a9c8af7223 */ /* 0x000fe200000108c1 */
[-C--:B------:R-:W-:Y:S01]  /*12b30*/  FMUL.FTZ R49, R49, R179.reuse ;  /* 0x000000b331317220 */ /* 0x080fe20000410000 */
[-C--:B------:R-:W-:Y:S01]  /*12b40*/  FMUL.FTZ R52, R52, R179.reuse ;  /* 0x000000b334347220 */ /* 0x080fe20000410000 */
[----:B------:R-:W0:Y:S01]  /*12b50*/  SHFL.BFLY PT, R161, R170, 0x1, 0x1f ;  /* 0x0c201f00aaa17f89 */ /* 0x000e2200000e0000 */
        /* <DEDUP_REMOVED lines=22> */
[----:B------:R-:W-:Y:S01]  /*12cc0*/  FMUL.FTZ R92, R92, R179 ;  /* 0x000000b35c5c7220 */ /* 0x000fe20000410000 */
[----:B0-----:R-:W-:Y:S01]  /*12cd0*/  FMNMX.FTZ R170, R170, R161, !PT ;  /* 0x000000a1aaaa7209 */ /* 0x001fe20007810000 */
[-C--:B------:R-:W-:Y:S01]  /*12ce0*/  FMUL.FTZ R93, R93, R179.reuse ;  /* 0x000000b35d5d7220 */ /* 0x080fe20000410000 */
[-C--:B------:R-:W-:Y:S01]  /*12cf0*/  FMUL.FTZ R96, R96, R179.reuse ;  /* 0x000000b360607220 */ /* 0x080fe20000410000 */
[----:B------:R-:W-:Y:S01]  /*12d00*/  FMUL.FTZ R97, R97, R179 ;  /* 0x000000b361617220 */ /* 0x000fe20000410000 */
[----:B------:R-:W-:Y:S01]  /*12d10*/  MUFU.EX2 R171, R171 ;  /* 0x000000ab00ab7308 */ /* 0x000fe20000000800 */
[C---:B------:R-:W-:Y:S01]  /*12d20*/  FMUL.FTZ R165, R170.reuse, R169 ;  /* 0x000000a9aaa57220 */ /* 0x040fe20000410000 */
[----:B------:R-:W-:Y:S01]  /*12d30*/  FADD.FTZ R161, -R170, R199 ;  /* 0x000000c7aaa17221 */ /* 0x000fe20000010100 */
[-C--:B------:R-:W-:Y:S01]  /*12d40*/  FMUL.FTZ R100, R100, R179.reuse ;  /* 0x000000b364647220 */ /* 0x080fe20000410000 */
[----:B------:R-:W-:Y:S01]  /*12d50*/  FMUL.FTZ R101, R101, R179 ;  /* 0x000000b365657220 */ /* 0x000fe20000410000 */
[-CC-:B------:R-:W-:Y:S01]  /*12d60*/  FFMA.FTZ R201, R155, R169.reuse, -R165.reuse ;  /* 0x000000a99bc97223 */ /* 0x180fe200000108a5 */
[-CC-:B------:R-:W-:Y:S01]  /*12d70*/  FFMA.FTZ R155, R157, R169.reuse, -R165.reuse ;  /* 0x000000a99d9b7223 */ /* 0x180fe200000108a5 */
[----:B------:R-:W-:Y:S01]  /*12d80*/  FFMA.FTZ R157, R162, R169, -R165 ;  /* 0x000000a9a29d7223 */ /* 0x000fe200000108a5 */
[----:B------:R-:W-:-:S02]  /*12d90*/  IMAD.MOV R162, RZ, RZ, -R203 ;  /* 0x000000ffffa27224 */ /* 0x000fc400078e0acb */
[-C--:B------:R-:W-:Y:S01]  /*12da0*/  FMUL.FTZ R161, R161, R169.reuse ;  /* 0x000000a9a1a17220 */ /* 0x080fe20000410000 */
[-CC-:B------:R-:W-:Y:S01]  /*12db0*/  FFMA.FTZ R154, R154, R169.reuse, -R165.reuse ;  /* 0x000000a99a9a7223 */ /* 0x180fe200000108a5 */
[----:B------:R-:W-:Y:S01]  /*12dc0*/  MUFU.EX2 R201, R201 ;  /* 0x000000c900c97308 */ /* 0x000fe20000000800 */
[-CC-:B------:R-:W-:Y:S01]  /*12dd0*/  FFMA.FTZ R164, R158, R169.reuse, -R165.reuse ;  /* 0x000000a99ea47223 */ /* 0x180fe200000108a5 */
[----:B------:R-:W-:Y:S01]  /*12de0*/  ISETP.NE.AND P2, PT, R189, R162, PT ;  /* 0x000000a2bd00720c */ /* 0x000fe20003f45270 */
[-CC-:B------:R-:W-:Y:S01]  /*12df0*/  FFMA.FTZ R158, R163, R169.reuse, -R165.reuse ;  /* 0x000000a9a39e7223 */ /* 0x180fe200000108a5 */
[----:B------:R-:W-:Y:S02]  /*12e00*/  @!P1 VIADD R162, R21, 0x38840 ;  /* 0x0003884015a29836 */ /* 0x000fe40000000000 */
[-CC-:B------:R-:W-:Y:S01]  /*12e10*/  FFMA.FTZ R193, R166, R169.reuse, -R165.reuse ;  /* 0x000000a9a6c17223 */ /* 0x180fe200000108a5 */
[-CC-:B------:R-:W-:Y:S01]  /*12e20*/  FFMA.FTZ R199, R167, R169.reuse, -R165.reuse ;  /* 0x000000a9a7c77223 */ /* 0x180fe200000108a5 */
[-CC-:B------:R-:W-:Y:S01]  /*12e30*/  FFMA.FTZ R181, R181, R169.reuse, -R165.reuse ;  /* 0x000000a9b5b57223 */ /* 0x180fe200000108a5 */
[----:B------:R-:W0:Y:S01]  /*12e40*/  MUFU.EX2 R161, R161 ;  /* 0x000000a100a17308 */ /* 0x000e220000000800 */
[----:B------:R-:W-:Y:S01]  /*12e50*/  @!P1 PRMT R162, RZ, 0x654, R162 ;  /* 0x00000654ffa29816 */ /* 0x000fe200000000a2 */
[-CC-:B------:R-:W-:Y:S01]  /*12e60*/  FFMA.FTZ R200, R202, R169.reuse, -R165.reuse ;  /* 0x000000a9cac87223 */ /* 0x180fe200000108a5 */
[-CC-:B------:R-:W-:Y:S01]  /*12e70*/  FFMA.FTZ R205, R205, R169.reuse, -R165.reuse ;  /* 0x000000a9cdcd7223 */ /* 0x180fe200000108a5 */
[-CC-:B------:R-:W-:Y:S01]  /*12e80*/  FFMA.FTZ R206, R206, R169.reuse, -R165.reuse ;  /* 0x000000a9cece7223 */ /* 0x180fe200000108a5 */
[----:B------:R1:W-:Y:S01]  /*12e90*/  @!P1 SYNCS.ARRIVE.TRANS64.RED.A1T0 RZ, [R162+URZ], RZ ;  /* 0x000000ffa2ff99a7 */ /* 0x0003e2000810043f */
[-CC-:B------:R-:W-:Y:S01]  /*12ea0*/  FFMA.FTZ R207, R207, R169.reuse, -R165.reuse ;  /* 0x000000a9cfcf7223 */ /* 0x180fe200000108a5 */
[----:B------:R-:W-:Y:S01]  /*12eb0*/  @!P2 IMAD R163, R198, 0x40, R190 ;  /* 0x00000040c6a3a824 */ /* 0x000fe200078e02be */
[----:B------:R-:W2:Y:S01]  /*12ec0*/  MUFU.EX2 R154, R154 ;  /* 0x0000009a009a7308 */ /* 0x000ea20000000800 */
[----:B------:R-:W-:Y:S01]  /*12ed0*/  FFMA.FTZ R198, R204, R169, -R165 ;  /* 0x000000a9ccc67223 */ /* 0x000fe200000108a5 */
[----:B------:R-:W-:Y:S01]  /*12ee0*/  FMUL.FTZ R104, R104, R179 ;  /* 0x000000b368687220 */ /* 0x000fe20000410000 */
[----:B------:R-:W-:-:S02]  /*12ef0*/  @!P2 IMAD R163, R163, 0x4, R2 ;  /* 0x00000004a3a3a824 */ /* 0x000fc400078e0202 */
[----:B------:R-:W-:Y:S01]  /*12f00*/  FMUL.FTZ R105, R105, R179 ;  /* 0x000000b369697220 */ /* 0x000fe20000410000 */
[-CC-:B-1----:R-:W-:Y:S01]  /*12f10*/  FFMA.FTZ R162, R182, R169.reuse, -R165.reuse ;  /* 0x000000a9b6a27223 */ /* 0x182fe200000108a5 */
[----:B------:R-:W-:Y:S01]  /*12f20*/  FFMA.FTZ R165, R183, R169, -R165 ;  /* 0x000000a9b7a57223 */ /* 0x000fe200000108a5 */
[-C--:B------:R-:W-:Y:S01]  /*12f30*/  FMUL.FTZ R108, R108, R179.reuse ;  /* 0x000000b36c6c7220 */ /* 0x080fe20000410000 */
[----:B------:R-:W1:Y:S01]  /*12f40*/  MUFU.EX2 R155, R155 ;  /* 0x0000009b009b7308 */ /* 0x000e620000000800 */
[----:B------:R-:W-:Y:S01]  /*12f50*/  @!P2 STS [R163+0x38400], R179 ;  /* 0x038400b3a300a388 */ /* 0x000fe20000000800 */
[-C--:B------:R-:W-:Y:S01]  /*12f60*/  FMUL.FTZ R109, R109, R179.reuse ;  /* 0x000000b36d6d7220 */ /* 0x080fe20000410000 */
[-C--:B------:R-:W-:Y:S01]  /*12f70*/  FMUL.FTZ R112, R112, R179.reuse ;  /* 0x000000b370707220 */ /* 0x080fe20000410000 */
[-C--:B------:R-:W-:Y:S01]  /*12f80*/  FMUL.FTZ R113, R113, R179.reuse ;  /* 0x000000b371717220 */ /* 0x080fe20000410000 */
[----:B0-----:R0:W-:Y:S01]  /*12f90*/  @!P2 STS [R163+0x38420], R161 ;  /* 0x038420a1a300a388 */ /* 0x0011e20000000800 */
        /* <DEDUP_REMOVED lines=8> */
[----:B------:R-:W-:Y:S01]  /*13020*/  FMUL.FTZ R129, R129, R179 ;  /* 0x000000b381817220 */ /* 0x000fe20000410000 */
[----:B0-----:R-:W-:Y:S01]  /*13030*/  FFMA.FTZ R163, R179, R15, R152 ;  /* 0x0000000fb3a37223 */ /* 0x001fe20000010098 */
[----:B--2---:R-:W-:Y:S01]  /*13040*/  FFMA.FTZ R15, R161, R20, R154 ;  /* 0x00000014a10f7223 */ /* 0x004fe2000001009a */
[C---:B------:R-:W-:Y:S01]  /*13050*/  F2FP.F16.F32.PACK_AB R152, R153.reuse, R152 ;  /* 0x000000989998723e */ /* 0x040fe200000000ff */
[----:B------:R-:W0:Y:S01]  /*13060*/  MUFU.EX2 R157, R157 ;  /* 0x0000009d009d7308 */ /* 0x000e220000000800 */
[----:B------:R-:W-:Y:S01]  /*13070*/  FADD.FTZ R20, R153, R163 ;  /* 0x000000a399147221 */ /* 0x000fe20000010000 */
[C---:B------:R-:W-:Y:S01]  /*13080*/  FADD.FTZ R163, R201.reuse, R15 ;  /* 0x0000000fc9a37221 */ /* 0x040fe20000010000 */
[----:B------:R-:W-:Y:S01]  /*13090*/  F2FP.F16.F32.PACK_AB R153, R201, R154 ;  /* 0x0000009ac999723e */ /* 0x000fe200000000ff */
[-C--:B------:R-:W-:Y:S01]  /*130a0*/  FMUL.FTZ R132, R132, R179.reuse ;  /* 0x000000b384847220 */ /* 0x080fe20000410000 */
[----:B------:R-:W-:Y:S01]  /*130b0*/  FADD.FTZ R154, R208, R20 ;  /* 0x00000014d09a7221 */ /* 0x000fe20000010000 */
[----:B-1----:R-:W-:Y:S01]  /*130c0*/  FADD.FTZ R20, R155, R163 ;  /* 0x000000a39b147221 */ /* 0x002fe20000010000 */
[-C--:B------:R-:W-:Y:S01]  /*130d0*/  FMUL.FTZ R133, R133, R179.reuse ;  /* 0x000000b385857220 */ /* 0x080fe20000410000 */
[----:B------:R-:W1:Y:S01]  /*130e0*/  MUFU.EX2 R158, R158 ;  /* 0x0000009e009e7308 */ /* 0x000e620000000800 */
[-C--:B------:R-:W-:Y:S01]  /*130f0*/  FMUL.FTZ R136, R136, R179.reuse ;  /* 0x000000b388887220 */ /* 0x080fe20000410000 */
[----:B---3--:R-:W-:Y:S01]  /*13100*/  FADD.FTZ R166, R164, R20 ;  /* 0x00000014a4a67221 */ /* 0x008fe20000010000 */
        /* <DEDUP_REMOVED lines=8> */
[----:B------:R-:W-:Y:S01]  /*13190*/  FADD.FTZ R163, R197, R154 ;  /* 0x0000009ac5a37221 */ /* 0x000fe20000010000 */
[----:B0-----:R-:W-:Y:S01]  /*131a0*/  FADD.FTZ R166, R157, R166 ;  /* 0x000000a69da67221 */ /* 0x001fe20000010000 */
[----:B------:R-:W-:Y:S01]  /*131b0*/  F2FP.F16.F32.PACK_AB R154, R197, R208 ;  /* 0x000000d0c59a723e */ /* 0x000fe200000000ff */
[----:B------:R-:W-:Y:S01]  /*131c0*/  FMUL.FTZ R26, R26, R161 ;  /* 0x000000a11a1a7220 */ /* 0x000fe20000410000 */
[----:B------:R-:W-:Y:S01]  /*131d0*/  FADD.FTZ R163, R156, R163 ;  /* 0x000000a39ca37221 */ /* 0x000fe20000010000 */
[----:B------:R-:W0:Y:S01]  /*131e0*/  MUFU.EX2 R199, R199 ;  /* 0x000000c700c77308 */ /* 0x000e220000000800 */
[C---:B-1----:R-:W-:Y:S01]  /*131f0*/  FADD.FTZ R183, R158.reuse, R166 ;  /* 0x000000a69eb77221 */ /* 0x042fe20000010000 */
[----:B------:R-:W-:Y:S01]  /*13200*/  F2FP.F16.F32.PACK_AB R157, R158, R157 ;  /* 0x0000009d9e9d723e */ /* 0x000fe200000000ff */
[----:B------:R-:W-:Y:S01]  /*13210*/  FADD.FTZ R202, R160, R163 ;  /* 0x000000a3a0ca7221 */ /* 0x000fe20000010000 */
[----:B------:R-:W-:Y:S01]  /*13220*/  F2FP.F16.F32.PACK_AB R155, R164, R155 ;  /* 0x0000009ba49b723e */ /* 0x000fe200000000ff */
[----:B------:R-:W-:Y:S01]  /*13230*/  BAR.SYNC.DEFER_BLOCKING 0xf, 0x100 ;  /* 0x03c4000000007b1d */ /* 0x000fe20000010000 */
[----:B------:R-:W-:Y:S01]  /*13240*/  F2FP.F16.F32.PACK_AB R158, R171, R159 ;  /* 0x0000009fab9e723e */ /* 0x000fe200000000ff */
[----:B------:R-:W-:Y:S01]  /*13250*/  FADD.FTZ R202, R159, R202 ;  /* 0x000000ca9fca7221 */ /* 0x000fe20000010000 */
[----:B------:R-:W-:Y:S01]  /*13260*/  F2FP.F16.F32.PACK_AB R156, R160, R156 ;  /* 0x0000009ca09c723e */ /* 0x000fe200000000ff */
        /* <DEDUP_REMOVED lines=72> */
[----:B0-----:R-:W-:Y:S01]  /*136f0*/  F2FP.F16.F32.PACK_AB R159, R199, R193 ;  /* 0x000000c1c79f723e */ /* 0x001fe200000000ff */
[----:B------:R0:W-:Y:S01]  /*13700*/  STSM.16.M88.4 [R210+0x36400], R152 ;  /* 0x03640098d2007844 */ /* 0x0001e20000000200 */
[----:B------:R-:W4:Y:S01]  /*13710*/  MUFU.EX2 R178, R178 ;  /* 0x000000b200b27308 */ /* 0x000f220000000800 */
[----:B-1----:R-:W-:Y:S01]  /*13720*/  F2FP.F16.F32.PACK_AB R160, R175, R174 ;  /* 0x000000aeafa0723e */ /* 0x002fe200000000ff */
[----:B------:R-:W-:Y:S01]  /*13730*/  IMAD.MOV.U32 R197, RZ, RZ, 0x40000040 ;  /* 0x40000040ffc57424 */ /* 0x000fe200078e00ff */
[----:B--2---:R-:W-:Y:S01]  /*13740*/  F2FP.F16.F32.PACK_AB R161, R200, R181 ;  /* 0x000000b5c8a1723e */ /* 0x004fe200000000ff */
[----:B------:R1:W-:Y:S01]  /*13750*/  STSM.16.M88.4 [R214], R156 ;  /* 0x0000009cd6007844 */ /* 0x0003e20000000200 */
[----:B---3--:R-:W-:Y:S01]  /*13760*/  F2FP.F16.F32.PACK_AB R163, R182, R198 ;  /* 0x000000c6b6a3723e */ /* 0x008fe200000000ff */
[----:B------:R-:W-:Y:S01]  /*13770*/  FADD.FTZ R171, R171, R202 ;  /* 0x000000caabab7221 */ /* 0x000fe20000010000 */
[----:B------:R-:W-:Y:S01]  /*13780*/  ISETP.GT.AND P2, PT, R195, RZ, PT ;  /* 0x000000ffc300720c */ /* 0x000fe20003f44270 */
[----:B------:R-:W-:Y:S01]  /*13790*/  MUFU.EX2 R177, R177 ;  /* 0x000000b100b17308 */ /* 0x000fe20000000800 */
[----:B------:R-:W-:-:S02]  /*137a0*/  @!P1 VIADD R21, R21, 0x38860 ;  /* 0x0003886015159836 */ /* 0x000fc40000000000 */
[----:B------:R-:W-:-:S04]  /*137b0*/  FADD.FTZ R174, R174, R171 ;  /* 0x000000abaeae7221 */ /* 0x000fc80000010000 */
[----:B------:R-:W-:Y:S01]  /*137c0*/  FADD.FTZ R175, R175, R174 ;  /* 0x000000aeafaf7221 */ /* 0x000fe20000010000 */
[----:B------:R-:W-:Y:S01]  /*137d0*/  @!P1 PRMT R21, RZ, 0x654, R21 ;  /* 0x00000654ff159816 */ /* 0x000fe20000000015 */
[----:B------:R-:W2:Y:S01]  /*137e0*/  MUFU.EX2 R180, R180 ;  /* 0x000000b400b47308 */ /* 0x000ea20000000800 */
[----:B----4-:R-:W-:-:S07]  /*137f0*/  F2FP.F16.F32.PACK_AB R164, R178, R176 ;  /* 0x000000b0b2a4723e */ /* 0x010fce00000000ff */
[----:B------:R-:W-:Y:S08]  /*13800*/  MUFU.EX2 R15, R206 ;  /* 0x000000ce000f7308 */ /* 0x000ff00000000800 */
[----:B------:R-:W3:Y:S01]  /*13810*/  MUFU.EX2 R20, R207 ;  /* 0x000000cf00147308 */ /* 0x000ee20000000800 */
[----:B--2---:R-:W-:-:S07]  /*13820*/  F2FP.F16.F32.PACK_AB R166, R180, R177 ;  /* 0x000000b1b4a6723e */ /* 0x004fce00000000ff */
[----:B------:R2:W-:Y:S08]  /*13830*/  MUFU.EX2 R201, R162 ;  /* 0x000000a200c97308 */ /* 0x0005f00000000800 */
[----:B------:R3:W4:Y:S01]  /*13840*/  MUFU.EX2 R179, R165 ;  /* 0x000000a500b37308 */ /* 0x0007220000000800 */
[----:B--2---:R-:W-:Y:S01]  /*13850*/  F2FP.F16.F32.PACK_AB R162, R173, R172 ;  /* 0x000000acada2723e */ /* 0x004fe200000000ff */
[----:B------:R-:W-:-:S04]  /*13860*/  FADD.FTZ R172, R172, R175 ;  /* 0x000000afacac7221 */ /* 0x000fc80000010000 */
[----:B------:R1:W-:Y:S01]  /*13870*/  STSM.16.M88.4 [R212], R160 ;  /* 0x000000a0d4007844 */ /* 0x0003e20000000200 */
[----:B------:R-:W-:Y:S01]  /*13880*/  FADD.FTZ R173, R173, R172 ;  /* 0x000000acadad7221 */ /* 0x000fe20000010000 */
[----:B---3--:R-:W-:-:S03]  /*13890*/  F2FP.F16.F32.PACK_AB R165, R20, R15 ;  /* 0x0000000f14a5723e */ /* 0x008fc600000000ff */
[----:B------:R-:W-:-:S04]  /*138a0*/  FADD.FTZ R173, R176, R173 ;  /* 0x000000adb0ad7221 */ /* 0x000fc80000010000 */
[----:B------:R-:W-:Y:S01]  /*138b0*/  FADD.FTZ R178, R178, R173 ;  /* 0x000000adb2b27221 */ /* 0x000fe20000010000 */
[----:B----4-:R-:W-:-:S05]  /*138c0*/  F2FP.F16.F32.PACK_AB R167, R179, R201 ;  /* 0x000000c9b3a7723e */ /* 0x010fca00000000ff */
[----:B------:R1:W-:Y:S01]  /*138d0*/  STSM.16.M88.4 [R213], R164 ;  /* 0x000000a4d5007844 */ /* 0x0003e20000000200 */
[----:B------:R-:W-:-:S06]  /*138e0*/  WARPGROUP.ARRIVE ;  /* 0x00000000000079c5 */ /* 0x000fcc0000000000 */
        /* <DEDUP_REMOVED lines=11> */
[----:B------:R-:W-:Y:S01]  /*139a0*/  R2UR UR6, R152 ;  /* 0x00000000980672ca */ /* 0x000fe200000e0000 */
[----:B------:R-:W-:Y:S01]  /*139b0*/  FADD.FTZ R152, R193, R183 ;  /* 0x000000b7c1987221 */ /* 0x000fe20000010000 */
[----:B------:R-:W-:Y:S01]  /*139c0*/  R2UR UR7, R153 ;  /* 0x00000000990772ca */ /* 0x000fe200000e0000 */
[----:B------:R-:W-:Y:S02]  /*139d0*/  IMAD.MOV.U32 R193, RZ, RZ, R168 ;  /* 0x000000ffffc17224 */ /* 0x000fe400078e00a8 */
[----:B------:R-:W-:Y:S01]  /*139e0*/  FADD.FTZ R152, R199, R152 ;  /* 0x00000098c7987221 */ /* 0x000fe20000010000 */
[----:B------:R-:W-:-:S03]  /*139f0*/  IMAD.MOV.U32 R199, RZ, RZ, R170 ;  /* 0x000000ffffc77224 */ /* 0x000fc600078e00aa */
[----:B------:R-:W-:-:S04]  /*13a00*/  FADD.FTZ R181, R181, R152 ;  /* 0x00000098b5b57221 */ /* 0x000fc80000010000 */
[----:B------:R-:W-:-:S04]  /*13a10*/  FADD.FTZ R181, R200, R181 ;  /* 0x000000b5c8b57221 */ /* 0x000fc80000010000 */
[----:B------:R-:W-:Y:S01]  /*13a20*/  FADD.FTZ R181, R198, R181 ;  /* 0x000000b5c6b57221 */ /* 0x000fe20000010000 */
[----:B------:R-:W-:-:S03]  /*13a30*/  IMAD.MOV.U32 R198, RZ, RZ, R18 ;  /* 0x000000ffffc67224 */ /* 0x000fc600078e0012 */
[----:B------:R-:W-:-:S04]  /*13a40*/  FADD.FTZ R182, R182, R181 ;  /* 0x000000b5b6b67221 */ /* 0x000fc80000010000 */
[----:B------:R-:W-:-:S04]  /*13a50*/  FADD.FTZ R15, R15, R182 ;  /* 0x000000b60f0f7221 */ /* 0x000fc80000010000 */
[----:B------:R-:W-:Y:S01]  /*13a60*/  FADD.FTZ R20, R20, R15 ;  /* 0x0000000f14147221 */ /* 0x000fe20000010000 */
[----:B------:R-:W-:-:S03]  /*13a70*/  FADD.FTZ R15, R177, R178 ;  /* 0x000000b2b10f7221 */ /* 0x000fc60000010000 */
[----:B------:R-:W-:Y:S01]  /*13a80*/  FADD.FTZ R20, R201, R20 ;  /* 0x00000014c9147221 */ /* 0x000fe20000010000 */
[----:B------:R-:W-:-:S03]  /*13a90*/  FADD.FTZ R15, R180, R15 ;  /* 0x0000000fb40f7221 */ /* 0x000fc60000010000 */
[----:B------:R-:W-:Y:S01]  /*13aa0*/  FADD.FTZ R20, R179, R20 ;  /* 0x00000014b3147221 */ /* 0x000fe20000010000 */
[----:B------:R-:W-:Y:S02]  /*13ab0*/  WARPGROUP.DEPBAR.LE gsb0, 0x0 ;  /* 0x00008000000079c5 */ /* 0x000fe40000010000 */
[----:B------:R-:W-:-:S06]  /*13ac0*/  WARPGROUP.ARRIVE ;  /* 0x00000000000079c5 */ /* 0x000fcc0000000000 */
        /* <DEDUP_REMOVED lines=17> */
[----:B0-----:R-:W-:-:S04]  /*13be0*/  VIADD R21, R195, 0xffffffff ;  /* 0xffffffffc3157836 */ /* 0x001fc80000000000 */
[----:B------:R-:W-:Y:S01]  /*13bf0*/  IMAD.MOV.U32 R195, RZ, RZ, R21 ;  /* 0x000000ffffc37224 */ /* 0x000fe200078e0015 */
[----:B-1----:R-:W-:Y:S06]  /*13c00*/  @P2 BRA `(.L_x_8929) ;  /* 0xffffffc800742947 */ /* 0x002fec000383ffff */
.L_x_8918:
[----:B------:R-:W-:Y:S05]  /*13c10*/  BSYNC B0 ;  /* 0x0000000000007941 */ /* 0x000fea0003800000 */
.L_x_8917:
[----:B------:R-:W0:Y:S01]  /*13c20*/  SHFL.BFLY PT, R0, R15, 0x2, 0x1f ;  /* 0x0c401f000f007f89 */ /* 0x000e2200000e0000 */
[----:B------:R-:W-:Y:S02]  /*13c30*/  IMAD.MOV R6, RZ, RZ, -R203 ;  /* 0x000000ffff067224 */ /* 0x000fe400078e0acb */
[----:B------:R-:W-:Y:S01]  /*13c40*/  VIADD R172, R18, 0x1 ;  /* 0x0000000112ac7836 */ /* 0x000fe20000000000 */
[----:B------:R-:W1:Y:S01]  /*13c50*/  SHFL.BFLY PT, R5, R20, 0x2, 0x1f ;  /* 0x0c401f0014057f89 */ /* 0x000e6200000e0000 */
[----:B------:R-:W-:Y:S01]  /*13c60*/  IMAD.MOV.U32 R21, RZ, RZ, -0x800000 ;  /* 0xff800000ff157424 */ /* 0x000fe200078e00ff */
[----:B------:R-:W-:Y:S08]  /*13c70*/  BAR.ARV 0x8, 0x100 ;  /* 0x0204000000007b1d */ /* 0x000ff00000002000 */
[----:B------:R-:W-:Y:S01]  /*13c80*/  BAR.SYNC.DEFER_BLOCKING 0xf, 0x100 ;  /* 0x03c4000000007b1d */ /* 0x000fe20000010000 */
[----:B------:R-:W-:Y:S01]  /*13c90*/  ISETP.NE.AND P0, PT, R189, R6, PT ;  /* 0x00000006bd00720c */ /* 0x000fe20003f05270 */
[----:B------:R-:W-:Y:S01]  /*13ca0*/  VIADD R226, R226, 0x1 ;  /* 0x00000001e2e27836 */ /* 0x000fe20000000000 */
[----:B------:R-:W-:-:S04]  /*13cb0*/  ISETP.NE.AND P1, PT, R172, 0x2, PT ;  /* 0x00000002ac00780c */ /* 0x000fc80003f25270 */
[----:B------:R-:W-:Y:S01]  /*13cc0*/  SEL R6, RZ, 0x1, P1 ;  /* 0x00000001ff067807 */ /* 0x000fe20000800000 */
[----:B0-----:R-:W-:-:S03]  /*13cd0*/  FADD.FTZ R4, R0, R15 ;  /* 0x0000000f00047221 */ /* 0x001fc60000010000 */
[----:B------:R-:W-:Y:S01]  /*13ce0*/  LOP3.LUT R19, R19, R6, RZ, 0x3c, !PT ;  /* 0x0000000613137212 */ /* 0x000fe200078e3cff */
[----:B-1----:R-:W-:Y:S01]  /*13cf0*/  FADD.FTZ R5, R5, R20 ;  /* 0x0000001405057221 */ /* 0x002fe20000010000 */
[----:B------:R-:W0:Y:S01]  /*13d00*/  SHFL.BFLY PT, R3, R4, 0x1, 0x1f ;  /* 0x0c201f0004037f89 */ /* 0x000e2200000e0000 */
[----:B------:R-:W-:-:S03]  /*13d10*/  IMAD.MOV.U32 R20, RZ, RZ, -0x800000 ;  /* 0xff800000ff147424 */ /* 0x000fc600078e00ff */
[----:B------:R-:W1:Y:S01]  /*13d20*/  SHFL.BFLY PT, R0, R5, 0x1, 0x1f ;  /* 0x0c201f0005007f89 */ /* 0x000e6200000e0000 */
[----:B0-----:R-:W-:Y:S01]  /*13d30*/  FADD.FTZ R7, R4, R3 ;  /* 0x0000000304077221 */ /* 0x001fe20000010000 */
[----:B------:R-:W-:Y:S02]  /*13d40*/  IMAD.MOV.U32 R3, RZ, RZ, RZ ;  /* 0x000000ffff037224 */ /* 0x000fe400078e00ff */
[----:B------:R-:W-:Y:S02]  /*13d50*/  IMAD.MOV.U32 R4, RZ, RZ, RZ ;  /* 0x000000ffff047224 */ /* 0x000fe400078e00ff */
[----:B-1----:R-:W-:Y:S01]  /*13d60*/  FADD.FTZ R0, R5, R0 ;  /* 0x0000000005007221 */ /* 0x002fe20000010000 */
[----:B------:R-:W-:Y:S01]  /*13d70*/  FSETP.NE.FTZ.AND P2, PT, R7, RZ, PT ;  /* 0x000000ff0700720b */ /* 0x000fe20003f55000 */
[----:B------:R-:W-:-:S03]  /*13d80*/  @!P0 IMAD R5, R18, 0x40, R190 ;  /* 0x0000004012058824 */ /* 0x000fc600078e02be */
[----:B------:R-:W-:Y:S01]  /*13d90*/  FSETP.NE.FTZ.AND P3, PT, R0, RZ, PT ;  /* 0x000000ff0000720b */ /* 0x000fe20003f75000 */
[----:B------:R-:W-:-:S08]  /*13da0*/  @!P0 IMAD R5, R5, 0x4, R2 ;  /* 0x0000000405058824 */ /* 0x000fd000078e0202 */
[----:B------:R-:W0:Y:S01]  /*13db0*/  @P2 MUFU.RCP R3, R7 ;  /* 0x0000000700032308 */ /* 0x000e220000001000 */
[----:B------:R-:W-:-:S03]  /*13dc0*/  @P2 FMUL.FTZ R18, R169, 0.69314718246459960938 ;  /* 0x3f317218a9122820 */ /* 0x000fc60000410000 */
[----:B------:R-:W-:-:S04]  /*13dd0*/  @P3 FMUL.FTZ R169, R169, 0.69314718246459960938 ;  /* 0x3f317218a9a93820 */ /* 0x000fc80000410000 */
[----:B------:R-:W1:Y:S08]  /*13de0*/  @P3 MUFU.RCP R4, R0 ;  /* 0x0000000000043308 */ /* 0x000e700000001000 */
[----:B------:R-:W2:Y:S01]  /*13df0*/  @P2 MUFU.LG2 R2, R7 ;  /* 0x0000000700022308 */ /* 0x000ea20000000c00 */
[-C--:B0-----:R-:W-:Y:S01]  /*13e00*/  FMUL.FTZ R171, R32, R3.reuse ;  /* 0x0000000320ab7220 */ /* 0x081fe20000410000 */
[----:B------:R0:W-:Y:S01]  /*13e10*/  @!P0 STS [R5+0x38400], R3 ;  /* 0x0384000305008388 */ /* 0x0001e20000000800 */
[-C--:B------:R-:W-:Y:S01]  /*13e20*/  FMUL.FTZ R166, R33, R3.reuse ;  /* 0x0000000321a67220 */ /* 0x080fe20000410000 */
[-C--:B------:R-:W-:Y:S01]  /*13e30*/  FMUL.FTZ R24, R24, R3.reuse ;  /* 0x0000000318187220 */ /* 0x080fe20000410000 */
[-C--:B------:R-:W-:Y:S01]  /*13e40*/  FMUL.FTZ R25, R25, R3.reuse ;  /* 0x0000000319197220 */ /* 0x080fe20000410000 */
[-C--:B------:R-:W-:Y:S01]  /*13e50*/  FMUL.FTZ R28, R28, R3.reuse ;  /* 0x000000031c1c7220 */ /* 0x080fe20000410000 */
[-C--:B------:R-:W-:Y:S01]  /*13e60*/  FMUL.FTZ R29, R29, R3.reuse ;  /* 0x000000031d1d7220 */ /* 0x080fe20000410000 */
[----:B------:R-:W3:Y:S01]  /*13e70*/  @P3 MUFU.LG2 R32, R0 ;  /* 0x0000000000203308 */ /* 0x000ee20000000c00 */
        /* <DEDUP_REMOVED lines=65> */
[----:B------:R-:W-:Y:S01]  /*14290*/  FMUL.FTZ R13, R66, R4 ;  /* 0x00000004420d7220 */ /* 0x000fe20000410000 */
[----:B------:R-:W-:Y:S01]  /*142a0*/  @P2 FFMA.FTZ R21, R18, R168, R33 ;  /* 0x000000a812152223 */ /* 0x000fe20000010021 */
[----:B------:R-:W-:Y:S01]  /*142b0*/  PLOP3.LUT P0, PT, PT, PT, PT, 0x8, 0x0 ;  /* 0x000000000000781c */ /* 0x000fe20003f0e170 */
[-C--:B------:R-:W-:Y:S01]  /*142c0*/  FMUL.FTZ R26, R26, R4.reuse ;  /* 0x000000041a1a7220 */ /* 0x080fe20000410000 */
[-C--:B------:R-:W-:Y:S01]  /*142d0*/  FMUL.FTZ R27, R30, R4.reuse ;  /* 0x000000041e1b7220 */ /* 0x080fe20000410000 */
[-C--:B------:R-:W-:Y:S01]  /*142e0*/  FMUL.FTZ R31, R31, R4.reuse ;  /* 0x000000041f1f7220 */ /* 0x080fe20000410000 */
[-C--:B0-----:R-:W-:Y:S01]  /*142f0*/  FMUL.FTZ R3, R34, R4.reuse ;  /* 0x0000000422037220 */ /* 0x081fe20000410000 */
        /* <DEDUP_REMOVED lines=58> */
.L_x_8852:
[----:B------:R-:W-:Y:S05]  /*146a0*/  BSYNC B7 ;  /* 0x0000000000077941 */ /* 0x000fea0003800000 */
.L_x_8850:
        /* <DEDUP_REMOVED lines=9> */
[----:B------:R-:W3:Y:S01]  /*14740*/  LDL R4, [R1+0xc] ;  /* 0x00000c0001047983 */ /* 0x000ee20000100800 */
[----:B------:R-:W-:Y:S01]  /*14750*/  F2FP.F16.F32.PACK_AB R24, R25, R24 ;  /* 0x000000181918723e */ /* 0x000fe200000000ff */
[----:B------:R-:W-:Y:S01]  /*14760*/  ULDC.64 UR4, c[0x0][0xd00] ;  /* 0x0003400000047ab9 */ /* 0x000fe20000000a00 */
[----:B------:R-:W-:Y:S01]  /*14770*/  F2FP.F16.F32.PACK_AB R25, R0, R26 ;  /* 0x0000001a0019723e */ /* 0x000fe200000000ff */
[----:B------:R-:W4:Y:S01]  /*14780*/  S2R R41, SR_SWINHI ;  /* 0x0000000000297919 */ /* 0x000f220000002f00 */
        /* <DEDUP_REMOVED lines=17> */
[----:B----4-:R-:W-:Y:S02]  /*148a0*/  MOV R37, R41 ;  /* 0x0000002900257202 */ /* 0x010fe40000000f00 */
        /* <DEDUP_REMOVED lines=25> */
[----:B------:R-:W-:Y:S01]  /*14a40*/  F2FP.F16.F32.PACK_AB R147, R151, R150 ;  /* 0x000000969793723e */ /* 0x000fe200000000ff */
[----:B------:R-:W-:Y:S01]  /*14a50*/  BAR.SYNC.DEFER_BLOCKING 0x1, 0x100 ;  /* 0x0044000000007b1d */ /* 0x000fe20000010000 */
[----:B---3--:R-:W-:-:S03]  /*14a60*/  IMAD.WIDE R40, R4, 0x2, R36 ;  /* 0x0000000204287825 */ /* 0x008fc600078e0224 */
[C---:B------:R-:W-:Y:S02]  /*14a70*/  LOP3.LUT R45, R40.reuse, 0x380, RZ, 0xc0, !PT ;  /* 0x00000380282d7812 */ /* 0x040fe400078ec0ff */
[C---:B------:R-:W-:Y:S02]  /*14a80*/  IADD3 R0, P1, R40.reuse, 0x20, RZ ;  /* 0x0000002028007810 */ /* 0x040fe40007f3e0ff */
[----:B------:R-:W-:Y:S02]  /*14a90*/  SHF.R.U64 R45, R45, 0x3, RZ ;  /* 0x000000032d2d7819 */ /* 0x000fe400000012ff */
[C---:B------:R-:W-:Y:S02]  /*14aa0*/  IADD3 R28, P4, R40.reuse, 0x60, RZ ;  /* 0x00000060281c7810 */ /* 0x040fe40007f9e0ff */
[----:B------:R-:W-:Y:S01]  /*14ab0*/  LOP3.LUT R44, R45, R40, RZ, 0x3c, !PT ;  /* 0x000000282d2c7212 */ /* 0x000fe200078e3cff */
[--C-:B------:R-:W-:Y:S01]  /*14ac0*/  IMAD.MOV.U32 R45, RZ, RZ, R41.reuse ;  /* 0x000000ffff2d7224 */ /* 0x100fe200078e0029 */
[----:B------:R-:W-:Y:S01]  /*14ad0*/  IADD3 R4, P0, R40, 0x40, RZ ;  /* 0x0000004028047810 */ /* 0x000fe20007f1e0ff */
[----:B------:R-:W-:Y:S01]  /*14ae0*/  IMAD.X R29, RZ, RZ, R41, P4 ;  /* 0x000000ffff1d7224 */ /* 0x000fe200020e0629 */
[----:B------:R-:W-:-:S02]  /*14af0*/  LOP3.LUT R169, R0, 0x380, RZ, 0xc0, !PT ;  /* 0x0000038000a97812 */ /* 0x000fc400078ec0ff */
[----:B------:R-:W-:Y:S02]  /*14b00*/  LOP3.LUT R175, R28, 0x380, RZ, 0xc0, !PT ;  /* 0x000003801caf7812 */ /* 0x000fe400078ec0ff */
[----:B------:R-:W-:Y:S02]  /*14b10*/  MOV R44, R44 ;  /* 0x0000002c002c7202 */ /* 0x000fe40000000f00 */
[----:B------:R-:W-:Y:S02]  /*14b20*/  LOP3.LUT R173, R4, 0x380, RZ, 0xc0, !PT ;  /* 0x0000038004ad7812 */ /* 0x000fe400078ec0ff */
[----:B------:R-:W-:Y:S01]  /*14b30*/  SHF.R.U64 R169, R169, 0x3, RZ ;  /* 0x00000003a9a97819 */ /* 0x000fe200000012ff */
[----:B------:R3:W-:Y:S01]  /*14b40*/  STSM.16.M88.4 [R44], R24 ;  /* 0x000000182c007844 */ /* 0x0007e20000000200 */
[----:B-----5:R-:W-:Y:S02]  /*14b50*/  IADD3 R30, P3, R40, 0x2000, RZ ;  /* 0x00002000281e7810 */ /* 0x020fe40007f7e0ff */
[----:B------:R-:W-:-:S02]  /*14b60*/  SHF.R.U64 R175, R175, 0x3, RZ ;  /* 0x00000003afaf7819 */ /* 0x000fc400000012ff */
[C---:B--2---:R-:W-:Y:S01]  /*14b70*/  IADD3 R32, P5, R40.reuse, 0x2040, RZ ;  /* 0x0000204028207810 */ /* 0x044fe20007fbe0ff */
[--C-:B------:R-:W-:Y:S01]  /*14b80*/  IMAD.X R31, RZ, RZ, R41.reuse, P3 ;  /* 0x000000ffff1f7224 */ /* 0x100fe200018e0629 */
[----:B------:R-:W-:Y:S02]  /*14b90*/  SHF.R.U64 R173, R173, 0x3, RZ ;  /* 0x00000003adad7819 */ /* 0x000fe400000012ff */
[----:B------:R-:W-:Y:S01]  /*14ba0*/  IADD3 R48, P6, R40, 0x2020, RZ ;  /* 0x0000202028307810 */ /* 0x000fe20007fde0ff */
[--C-:B------:R-:W-:Y:S01]  /*14bb0*/  IMAD.X R53, RZ, RZ, R41.reuse, P5 ;  /* 0x000000ffff357224 */ /* 0x100fe200028e0629 */
[----:B------:R-:W-:Y:S02]  /*14bc0*/  LOP3.LUT R28, R175, R28, RZ, 0x3c, !PT ;  /* 0x0000001caf1c7212 */ /* 0x000fe400078e3cff */
[----:B------:R-:W-:Y:S01]  /*14bd0*/  LOP3.LUT R175, R32, 0x380, RZ, 0xc0, !PT ;  /* 0x0000038020af7812 */ /* 0x000fe200078ec0ff */
[--C-:B------:R-:W-:Y:S01]  /*14be0*/  IMAD.X R49, RZ, RZ, R41.reuse, P6 ;  /* 0x000000ffff317224 */ /* 0x100fe200030e0629 */
[----:B0-----:R-:W-:Y:S01]  /*14bf0*/  IADD3 R68, P4, R40, 0x4040, RZ ;  /* 0x0000404028447810 */ /* 0x001fe20007f9e0ff */
[--C-:B---3--:R-:W-:Y:S01]  /*14c00*/  IMAD.X R25, RZ, RZ, R41.reuse, P1 ;  /* 0x000000ffff197224 */ /* 0x108fe200008e0629 */
[----:B------:R-:W-:Y:S01]  /*14c10*/  LOP3.LUT R24, R169, R0, RZ, 0x3c, !PT ;  /* 0x00000000a9187212 */ /* 0x000fe200078e3cff */
[--C-:B------:R-:W-:Y:S01]  /*14c20*/  IMAD.X R27, RZ, RZ, R41.reuse, P0 ;  /* 0x000000ffff1b7224 */ /* 0x100fe200000e0629 */
[----:B------:R-:W-:Y:S01]  /*14c30*/  LOP3.LUT R169, R30, 0x380, RZ, 0xc0, !PT ;  /* 0x000003801ea97812 */ /* 0x000fe200078ec0ff */
[----:B------:R-:W-:Y:S01]  /*14c40*/  IMAD.X R69, RZ, RZ, R41, P4 ;  /* 0x000000ffff457224 */ /* 0x000fe200020e0629 */
[----:B------:R-:W-:-:S02]  /*14c50*/  LOP3.LUT R26, R173, R4, RZ, 0x3c, !PT ;  /* 0x00000004ad1a7212 */ /* 0x000fc400078e3cff */
[----:B------:R-:W-:Y:S02]  /*14c60*/  LOP3.LUT R173, R48, 0x380, RZ, 0xc0, !PT ;  /* 0x0000038030ad7812 */ /* 0x000fe400078ec0ff */
[----:B------:R-:W-:Y:S02]  /*14c70*/  SHF.R.U64 R169, R169, 0x3, RZ ;  /* 0x00000003a9a97819 */ /* 0x000fe400000012ff */
[C---:B------:R-:W-:Y:S02]  /*14c80*/  IADD3 R60, P1, R40.reuse, 0x4000, RZ ;  /* 0x00004000283c7810 */ /* 0x040fe40007f3e0ff */
[----:B------:R-:W-:Y:S02]  /*14c90*/  SHF.R.U64 R175, R175, 0x3, RZ ;  /* 0x00000003afaf7819 */ /* 0x000fe400000012ff */
[----:B------:R-:W-:Y:S01]  /*14ca0*/  SHF.R.U64 R173, R173, 0x3, RZ ;  /* 0x00000003adad7819 */ /* 0x000fe200000012ff */
[----:B------:R-:W-:Y:S01]  /*14cb0*/  IMAD.X R61, RZ, RZ, R41, P1 ;  /* 0x000000ffff3d7224 */ /* 0x000fe200008e0629 */
[----:B------:R-:W-:-:S02]  /*14cc0*/  IADD3 R64, P0, R40, 0x4020, RZ ;  /* 0x0000402028407810 */ /* 0x000fc40007f1e0ff */
[----:B------:R-:W-:Y:S02]  /*14cd0*/  LOP3.LUT R30, R169, R30, RZ, 0x3c, !PT ;  /* 0x0000001ea91e7212 */ /* 0x000fe400078e3cff */
[----:B------:R-:W-:Y:S01]  /*14ce0*/  IADD3 R56, P2, R40, 0x2060, RZ ;  /* 0x0000206028387810 */ /* 0x000fe20007f5e0ff */
[--C-:B------:R-:W-:Y:S01]  /*14cf0*/  IMAD.X R65, RZ, RZ, R41.reuse, P0 ;  /* 0x000000ffff417224 */ /* 0x100fe200000e0629 */
[----:B------:R-:W-:Y:S02]  /*14d00*/  LOP3.LUT R52, R175, R32, RZ, 0x3c, !PT ;  /* 0x00000020af347212 */ /* 0x000fe400078e3cff */
[----:B------:R-:W-:Y:S01]  /*14d10*/  LOP3.LUT R169, R60, 0x380, RZ, 0xc0, !PT ;  /* 0x000003803ca97812 */ /* 0x000fe200078ec0ff */
[----:B------:R-:W-:Y:S01]  /*14d20*/  IMAD.X R57, RZ, RZ, R41, P2 ;  /* 0x000000ffff397224 */ /* 0x000fe200010e0629 */
[----:B------:R-:W-:Y:S02]  /*14d30*/  LOP3.LUT R48, R173, R48, RZ, 0x3c, !PT ;  /* 0x00000030ad307212 */ /* 0x000fe400078e3cff */
[----:B------:R-:W-:-:S02]  /*14d40*/  LOP3.LUT R175, R68, 0x380, RZ, 0xc0, !PT ;  /* 0x0000038044af7812 */ /* 0x000fc400078ec0ff */
[----:B------:R-:W-:Y:S02]  /*14d50*/  LOP3.LUT R173, R64, 0x380, RZ, 0xc0, !PT ;  /* 0x0000038040ad7812 */ /* 0x000fe400078ec0ff */
[----:B------:R-:W-:Y:S02]  /*14d60*/  SHF.R.U64 R169, R169, 0x3, RZ ;  /* 0x00000003a9a97819 */ /* 0x000fe400000012ff */
[----:B------:R-:W-:Y:S02]  /*14d70*/  IADD3 R44, P6, R40, 0x6000, RZ ;  /* 0x00006000282c7810 */ /* 0x000fe40007fde0ff */
[----:B------:R-:W-:Y:S02]  /*14d80*/  LOP3.LUT R177, R56, 0x380, RZ, 0xc0, !PT ;  /* 0x0000038038b17812 */ /* 0x000fe400078ec0ff */
[----:B------:R-:W-:Y:S01]  /*14d90*/  SHF.R.U64 R175, R175, 0x3, RZ ;  /* 0x00000003afaf7819 */ /* 0x000fe200000012ff */
[----:B------:R-:W-:Y:S01]  /*14da0*/  IMAD.X R115, RZ, RZ, R41, P6 ;  /* 0x000000ffff737224 */ /* 0x000fe200030e0629 */
[----:B------:R-:W-:-:S02]  /*14db0*/  IADD3 R168, P2, R40, 0x6040, RZ ;  /* 0x0000604028a87810 */ /* 0x000fc40007f5e0ff */
[----:B------:R-:W-:Y:S02]  /*14dc0*/  SHF.R.U64 R173, R173, 0x3, RZ ;  /* 0x00000003adad7819 */ /* 0x000fe400000012ff */
[----:B------:R-:W-:Y:S01]  /*14dd0*/  IADD3 R70, P5, R40, 0x6020, RZ ;  /* 0x0000602028467810 */ /* 0x000fe20007fbe0ff */
[--C-:B------:R-:W-:Y:S01]  /*14de0*/  IMAD.X R45, RZ, RZ, R41.reuse, P2 ;  /* 0x000000ffff2d7224 */ /* 0x100fe200010e0629 */
[----:B------:R-:W-:Y:S02]  /*14df0*/  LOP3.LUT R60, R169, R60, RZ, 0x3c, !PT ;  /* 0x0000003ca93c7212 */ /* 0x000fe400078e3cff */
[----:B------:R-:W-:Y:S01]  /*14e00*/  SHF.R.U64 R177, R177, 0x3, RZ ;  /* 0x00000003b1b17819 */ /* 0x000fe200000012ff */
[----:B------:R-:W-:Y:S01]  /*14e10*/  IMAD.X R119, RZ, RZ, R41, P5 ;  /* 0x000000ffff777224 */ /* 0x000fe200028e0629 */
[----:B------:R-:W-:Y:S02]  /*14e20*/  LOP3.LUT R68, R175, R68, RZ, 0x3c, !PT ;  /* 0x00000044af447212 */ /* 0x000fe400078e3cff */
[----:B------:R-:W-:-:S02]  /*14e30*/  LOP3.LUT R169, R44, 0x380, RZ, 0xc0, !PT ;  /* 0x000003802ca97812 */ /* 0x000fc400078ec0ff */
[----:B------:R-:W-:Y:S02]  /*14e40*/  IADD3 R72, P3, R40, 0x4060, RZ ;  /* 0x0000406028487810 */ /* 0x000fe40007f7e0ff */
[----:B------:R-:W-:Y:S02]  /*14e50*/  LOP3.LUT R64, R173, R64, RZ, 0x3c, !PT ;  /* 0x00000040ad407212 */ /* 0x000fe400078e3cff */
[----:B------:R-:W-:Y:S01]  /*14e60*/  LOP3.LUT R175, R168, 0x380, RZ, 0xc0, !PT ;  /* 0x00000380a8af7812 */ /* 0x000fe200078ec0ff */
[----:B------:R-:W-:Y:S01]  /*14e70*/  IMAD.X R73, RZ, RZ, R41, P3 ;  /* 0x000000ffff497224 */ /* 0x000fe200018e0629 */
[----:B------:R-:W-:Y:S02]  /*14e80*/  LOP3.LUT R173, R70, 0x380, RZ, 0xc0, !PT ;  /* 0x0000038046ad7812 */ /* 0x000fe400078ec0ff */
[----:B------:R-:W-:Y:S02]  /*14e90*/  LOP3.LUT R56, R177, R56, RZ, 0x3c, !PT ;  /* 0x00000038b1387212 */ /* 0x000fe400078e3cff */
[----:B------:R-:W-:-:S02]  /*14ea0*/  SHF.R.U64 R169, R169, 0x3, RZ ;  /* 0x00000003a9a97819 */ /* 0x000fc400000012ff */
[----:B------:R-:W-:Y:S02]  /*14eb0*/  LOP3.LUT R177, R72, 0x380, RZ, 0xc0, !PT ;  /* 0x0000038048b17812 */ /* 0x000fe400078ec0ff */
[----:B------:R-:W-:Y:S02]  /*14ec0*/  SHF.R.U64 R175, R175, 0x3, RZ ;  /* 0x00000003afaf7819 */ /* 0x000fe400000012ff */
[----:B------:R-:W-:Y:S02]  /*14ed0*/  SHF.R.U64 R173, R173, 0x3, RZ ;  /* 0x00000003adad7819 */ /* 0x000fe400000012ff */
[----:B------:R-:W-:Y:S02]  /*14ee0*/  LOP3.LUT R114, R169, R44, RZ, 0x3c, !PT ;  /* 0x0000002ca9727212 */ /* 0x000fe400078e3cff */
[----:B------:R-:W-:Y:S02]  /*14ef0*/  SHF.R.U64 R177, R177, 0x3, RZ ;  /* 0x00000003b1b17819 */ /* 0x000fe400000012ff */
[----:B------:R-:W-:-:S02]  /*14f00*/  LOP3.LUT R44, R175, R168, RZ, 0x3c, !PT ;  /* 0x000000a8af2c7212 */ /* 0x000fc400078e3cff */
[----:B------:R-:W-:Y:S02]  /*14f10*/  IADD3 R40, P1, R40, 0x6060, RZ ;  /* 0x0000606028287810 */ /* 0x000fe40007f3e0ff */
[----:B------:R-:W-:Y:S02]  /*14f20*/  LOP3.LUT R118, R173, R70, RZ, 0x3c, !PT ;  /* 0x00000046ad767212 */ /* 0x000fe400078e3cff */
[----:B------:R-:W-:Y:S01]  /*14f30*/  MOV R168, R24 ;  /* 0x0000001800a87202 */ /* 0x000fe20000000f00 */
[----:B------:R-:W-:Y:S01]  /*14f40*/  IMAD.X R41, RZ, RZ, R41, P1 ;  /* 0x000000ffff297224 */ /* 0x000fe200008e0629 */
[----:B------:R-:W-:Y:S02]  /*14f50*/  MOV R169, R26 ;  /* 0x0000001a00a97202 */ /* 0x000fe40000000f00 */
[----:B------:R-:W-:Y:S02]  /*14f60*/  MOV R32, R28 ;  /* 0x0000001c00207202 */ /* 0x000fe40000000f00 */
[----:B------:R-:W-:-:S02]  /*14f70*/  MOV R70, R30 ;  /* 0x0000001e00467202 */ /* 0x000fc40000000f00 */
[----:B------:R-:W-:Y:S02]  /*14f80*/  F2FP.F16.F32.PACK_AB R24, R166, R171 ;  /* 0x000000aba618723e */ /* 0x000fe400000000ff */
[----:B------:R-:W-:Y:S02]  /*14f90*/  F2FP.F16.F32.PACK_AB R25, R5, R3 ;  /* 0x000000030519723e */ /* 0x000fe400000000ff */
[----:B------:R-:W-:Y:S02]  /*14fa0*/  F2FP.F16.F32.PACK_AB R26, R164, R167 ;  /* 0x000000a7a41a723e */ /* 0x000fe400000000ff */
[----:B------:R-:W-:Y:S02]  /*14fb0*/  F2FP.F16.F32.PACK_AB R27, R39, R38 ;  /* 0x00000026271b723e */ /* 0x000fe400000000ff */
[----:B------:R-:W-:Y:S02]  /*14fc0*/  F2FP.F16.F32.PACK_AB R28, R162, R165 ;  /* 0x000000a5a21c723e */ /* 0x000fe400000000ff */
[----:B------:R-:W-:Y:S01]  /*14fd0*/  F2FP.F16.F32.PACK_AB R29, R43, R42 ;  /* 0x0000002a2b1d723e */ /* 0x000fe200000000ff */
[----:B------:R0:W-:Y:S01]  /*14fe0*/  STSM.16.M88.4 [R168], R24 ;  /* 0x00000018a8007844 */ /* 0x0001e20000000200 */
[----:B------:R-:W-:-:S02]  /*14ff0*/  F2FP.F16.F32.PACK_AB R30, R160, R163 ;  /* 0x000000a3a01e723e */ /* 0x000fc400000000ff */
[----:B------:R-:W-:Y:S02]  /*15000*/  F2FP.F16.F32.PACK_AB R31, R47, R46 ;  /* 0x0000002e2f1f723e */ /* 0x000fe400000000ff */
[----:B------:R-:W-:Y:S02]  /*15010*/  LOP3.LUT R72, R177, R72, RZ, 0x3c, !PT ;  /* 0x00000048b1487212 */ /* 0x000fe400078e3cff */
[----:B------:R-:W-:Y:S01]  /*15020*/  LOP3.LUT R177, R40, 0x380, RZ, 0xc0, !PT ;  /* 0x0000038028b17812 */ /* 0x000fe200078ec0ff */
[----:B------:R2:W-:Y:S01]  /*15030*/  STSM.16.M88.4 [R169], R28 ;  /* 0x0000001ca9007844 */ /* 0x0005e20000000200 */
[----:B------:R-:W-:Y:S02]  /*15040*/  F2FP.F16.F32.PACK_AB R4, R158, R161 ;  /* 0x000000a19e04723e */ /* 0x000fe400000000ff */
[----:B------:R-:W-:Y:S02]  /*15050*/  F2FP.F16.F32.PACK_AB R5, R51, R50 ;  /* 0x000000323305723e */ /* 0x000fe400000000ff */
[----:B------:R-:W-:-:S02]  /*15060*/  MOV R48, R48 ;  /* 0x0000003000307202 */ /* 0x000fc40000000f00 */
[----:B------:R-:W-:Y:S01]  /*15070*/  MOV R52, R52 ;  /* 0x0000003400347202 */ /* 0x000fe20000000f00 */
[----:B------:R3:W-:Y:S01]  /*15080*/  STSM.16.M88.4 [R32], R4 ;  /* 0x0000000420007844 */ /* 0x0007e20000000200 */
[----:B0-----:R-:W-:Y:S02]  /*15090*/  F2FP.F16.F32.PACK_AB R24, R152, R153 ;  /* 0x000000999818723e */ /* 0x001fe400000000ff */
[----:B------:R-:W-:Y:S01]  /*150a0*/  F2FP.F16.F32.PACK_AB R25, R75, R74 ;  /* 0x0000004a4b19723e */ /* 0x000fe200000000ff */
[----:B------:R-:W-:Y:S01]  /*150b0*/  STSM.16.M88.4 [R70], R8 ;  /* 0x0000000846007844 */ /* 0x000fe20000000200 */
[----:B------:R-:W-:Y:S02]  /*150c0*/  F2FP.F16.F32.PACK_AB R26, R77, R76 ;  /* 0x0000004c4d1a723e */ /* 0x000fe400000000ff */
[----:B------:R-:W-:Y:S01]  /*150d0*/  F2FP.F16.F32.PACK_AB R27, R79, R78 ;  /* 0x0000004e4f1b723e */ /* 0x000fe200000000ff */
[----:B------:R-:W-:Y:S01]  /*150e0*/  STSM.16.M88.4 [R48], R12 ;  /* 0x0000000c30007844 */ /* 0x000fe20000000200 */
[----:B------:R-:W-:-:S02]  /*150f0*/  SHF.R.U64 R177, R177, 0x3, RZ ;  /* 0x00000003b1b17819 */ /* 0x000fc400000012ff */
[----:B------:R-:W-:Y:S01]  /*15100*/  MOV R56, R56 ;  /* 0x0000003800387202 */ /* 0x000fe20000000f00 */
[----:B------:R-:W-:Y:S01]  /*15110*/  STSM.16.M88.4 [R52], R24 ;  /* 0x0000001834007844 */ /* 0x000fe20000000200 */
[----:B--2---:R-:W-:Y:S02]  /*15120*/  F2FP.F16.F32.PACK_AB R28, R81, R80 ;  /* 0x00000050511c723e */ /* 0x004fe400000000ff */
[----:B------:R-:W-:Y:S01]  /*15130*/  F2FP.F16.F32.PACK_AB R29, R83, R82 ;  /* 0x00000052531d723e */ /* 0x000fe200000000ff */
[----:B---3--:R-:W-:Y:S01]  /*15140*/  IMAD.MOV.U32 R32, RZ, RZ, RZ ;  /* 0x000000ffff207224 */ /* 0x008fe200078e00ff */
[----:B------:R-:W-:Y:S02]  /*15150*/  F2FP.F16.F32.PACK_AB R30, R85, R84 ;  /* 0x00000054551e723e */ /* 0x000fe400000000ff */
[----:B------:R-:W-:Y:S02]  /*15160*/  F2FP.F16.F32.PACK_AB R31, R87, R86 ;  /* 0x00000056571f723e */ /* 0x000fe400000000ff */
[----:B------:R-:W-:-:S02]  /*15170*/  MOV R60, R60 ;  /* 0x0000003c003c7202 */ /* 0x000fc40000000f00 */
[----:B------:R-:W-:Y:S01]  /*15180*/  MOV R64, R64 ;  /* 0x0000004000407202 */ /* 0x000fe20000000f00 */
[----:B------:R-:W-:Y:S01]  /*15190*/  STSM.16.M88.4 [R56], R28 ;  /* 0x0000001c38007844 */ /* 0x000fe20000000200 */
[----:B------:R-:W-:Y:S02]  /*151a0*/  MOV R68, R68 ;  /* 0x0000004400447202 */ /* 0x000fe40000000f00 */
[----:B------:R-:W-:Y:S01]  /*151b0*/  MOV R0, R114 ;  /* 0x0000007200007202 */ /* 0x000fe20000000f00 */
[----:B------:R-:W-:Y:S01]  /*151c0*/  STSM.16.M88.4 [R60], R88 ;  /* 0x000000583c007844 */ /* 0x000fe20000000200 */
[----:B------:R-:W-:Y:S02]  /*151d0*/  LOP3.LUT R40, R177, R40, RZ, 0x3c, !PT ;  /* 0x00000028b1287212 */ /* 0x000fe400078e3cff */
[----:B------:R-:W-:Y:S01]  /*151e0*/  MOV R72, R72 ;  /* 0x0000004800487202 */ /* 0x000fe20000000f00 */
[----:B------:R-:W-:Y:S01]  /*151f0*/  STSM.16.M88.4 [R64], R96 ;  /* 0x0000006040007844 */ /* 0x000fe20000000200 */
[----:B------:R-:W-:-:S02]  /*15200*/  F2FP.F16.F32.PACK_AB R114, R117, R116 ;  /* 0x000000747572723e */ /* 0x000fc400000000ff */
[----:B------:R-:W-:Y:S01]  /*15210*/  F2FP.F16.F32.PACK_AB R115, R66, R62 ;  /* 0x0000003e4273723e */ /* 0x000fe200000000ff */
[----:B------:R-:W-:Y:S01]  /*15220*/  STSM.16.M88.4 [R68], R104 ;  /* 0x0000006844007844 */ /* 0x000fe20000000200 */
[----:B------:R-:W-:Y:S02]  /*15230*/  ISETP.NE.U32.AND P0, PT, RZ, UR4, PT ;  /* 0x00000004ff007c0c */ /* 0x000fe4000bf05070 */
[----:B------:R-:W-:Y:S01]  /*15240*/  IADD3 R6, P1, R218, UR4, RZ ;  /* 0x00000004da067c10 */ /* 0x000fe2000ff3e0ff */
[----:B------:R-:W-:Y:S01]  /*15250*/  STSM.16.M88.4 [R72], R112 ;  /* 0x0000007048007844 */ /* 0x000fe20000000200 */
[----:B------:R-:W-:Y:S02]  /*15260*/  MOV R118, R118 ;  /* 0x0000007600767202 */ /* 0x000fe40000000f00 */
[----:B------:R-:W-:Y:S01]  /*15270*/  MOV R44, R44 ;  /* 0x0000002c002c7202 */ /* 0x000fe20000000f00 */
[----:B------:R0:W-:Y:S01]  /*15280*/  STSM.16.M88.4 [R0], R120 ;  /* 0x0000007800007844 */ /* 0x0001e20000000200 */
[----:B------:R-:W-:-:S02]  /*15290*/  MOV R40, R40 ;  /* 0x0000002800287202 */ /* 0x000fc40000000f00 */
[----:B------:R-:W-:Y:S01]  /*152a0*/  ISETP.NE.AND.EX P0, PT, RZ, UR5, PT, P0 ;  /* 0x00000005ff007c0c */ /* 0x000fe2000bf05300 */
[----:B------:R-:W-:Y:S01]  /*152b0*/  STSM.16.M88.4 [R118], R128 ;  /* 0x0000008076007844 */ /* 0x000fe20000000200 */
[----:B------:R-:W-:Y:S01]  /*152c0*/  IADD3.X R7, R219, UR5, RZ, P1, !PT ;  /* 0x00000005db077c10 */ /* 0x000fe20008ffe4ff */
[----:B------:R-:W-:Y:S02]  /*152d0*/  ULDC.64 UR4, c[0x0][0xd08] ;  /* 0x0003420000047ab9 */ /* 0x000fe40000000a00 */
[----:B------:R-:W-:Y:S01]  /*152e0*/  STSM.16.M88.4 [R44], R136 ;  /* 0x000000882c007844 */ /* 0x000fe20000000200 */
[----:B------:R-:W-:-:S03]  /*152f0*/  ISETP.NE.U32.AND P6, PT, RZ, UR4, PT ;  /* 0x00000004ff007c0c */ /* 0x000fc6000bfc5070 */
[----:B------:R2:W-:Y:S01]  /*15300*/  STSM.16.M88.4 [R40], R144 ;  /* 0x0000009028007844 */ /* 0x0005e20000000200 */
[----:B------:R-:W-:Y:S01]  /*15310*/  BAR.SYNC.DEFER_BLOCKING 0x1, 0x100 ;  /* 0x0044000000007b1d */ /* 0x000fe20000010000 */
        /* <DEDUP_REMOVED lines=59> */
.L_x_8932:
        /* <DEDUP_REMOVED lines=89> */
.L_x_8933:
[----:B------:R-:W2:Y:S01]  /*15c60*/  LDC R85, c[0x0][0xce8] ;  /* 0x00033a00ff557b82 */ /* 0x000ea20000000800 */
[----:B------:R-:W-:Y:S01]  /*15c70*/  ULDC.64 UR4, c[0x0][0xba0] ;  /* 0x0002e80000047ab9 */ /* 0x000fe20000000a00 */
[----:B0-----:R-:W5:Y:S01]  /*15c80*/  LD.E.128 R4, desc[UR40][R6.64] ;  /* 0x0000002806047980 */ /* 0x001f62000c101d00 */
[----:B------:R-:W-:Y:S02]  /*15c90*/  IMAD R3, R81, UR4, RZ ;  /* 0x0000000451037c24 */ /* 0x000fe4000f8e02ff */
[C---:B------:R-:W-:Y:S01]  /*15ca0*/  IMAD.WIDE.U32 R20, R32.reuse, UR4, RZ ;  /* 0x0000000420147c25 */ /* 0x040fe2000f8e00ff */
[----:B------:R-:W5:Y:S02]  /*15cb0*/  LD.E.128 R8, desc[UR40][R8.64] ;  /* 0x0000002808087980 */ /* 0x000f64000c101d00 */
[----:B------:R-:W0:Y:S02]  /*15cc0*/  LDC R88, c[0x0][0xbc8] ;  /* 0x0002f200ff587b82 */ /* 0x000e240000000800 */
[----:B------:R-:W5:Y:S04]  /*15cd0*/  LD.E.128 R12, desc[UR40][R12.64] ;  /* 0x000000280c0c7980 */ /* 0x000f68000c101d00 */
[----:B------:R-:W5:Y:S04]  /*15ce0*/  LD.E.128 R24, desc[UR40][R24.64] ;  /* 0x0000002818187980 */ /* 0x000f68000c101d00 */
[----:B------:R-:W5:Y:S04]  /*15cf0*/  LD.E.128 R28, desc[UR40][R28.64] ;  /* 0x000000281c1c7980 */ /* 0x000f68000c101d00 */
[----:B------:R-:W5:Y:S01]  /*15d00*/  LD.E.128 R36, desc[UR40][R36.64] ;  /* 0x0000002824247980 */ /* 0x000f62000c101d00 */
[----:B--2---:R-:W-:Y:S01]  /*15d10*/  ISETP.NE.AND P1, PT, R85, 0x1, PT ;  /* 0x000000015500780c */ /* 0x004fe20003f25270 */
[----:B------:R-:W-:Y:S01]  /*15d20*/  IMAD R3, R32, UR5, R3 ;  /* 0x0000000520037c24 */ /* 0x000fe2000f8e0203 */
[----:B------:R-:W-:Y:S01]  /*15d30*/  ULDC.64 UR4, c[0x0][0xbe8] ;  /* 0x0002fa0000047ab9 */ /* 0x000fe20000000a00 */
[----:B------:R-:W5:Y:S01]  /*15d40*/  LD.E.128 R40, desc[UR40][R40.64] ;  /* 0x0000002828287980 */ /* 0x000f62000c101d00 */
[----:B------:R-:W-:-:S02]  /*15d50*/  IMAD R32, R80, UR4, RZ ;  /* 0x0000000450207c24 */ /* 0x000fc4000f8e02ff */
[----:B------:R-:W-:Y:S01]  /*15d60*/  IMAD.IADD R21, R21, 0x1, R3 ;  /* 0x0000000115157824 */ /* 0x000fe200078e0203 */
[----:B------:R-:W5:Y:S04]  /*15d70*/  LD.E.128 R44, desc[UR40][R44.64] ;  /* 0x000000282c2c7980 */ /* 0x000f68000c101d00 */
[----:B------:R-:W5:Y:S02]  /*15d80*/  LD.E.128 R48, desc[UR40][R48.64] ;  /* 0x0000002830307980 */ /* 0x000f64000c101d00 */
[----:B------:R-:W2:Y:S01]  /*15d90*/  @P1 LDC R87, c[0x0][0xcec] ;  /* 0x00033b00ff571b82 */ /* 0x000ea20000000800 */
[C---:B------:R-:W-:Y:S01]  /*15da0*/  IMAD R3, R217.reuse, UR5, R32 ;  /* 0x00000005d9037c24 */ /* 0x040fe2000f8e0220 */
[----:B------:R-:W5:Y:S04]  /*15db0*/  LD.E.128 R52, desc[UR40][R52.64] ;  /* 0x0000002834347980 */ /* 0x000f68000c101d00 */
[----:B------:R-:W5:Y:S02]  /*15dc0*/  LD.E.128 R56, desc[UR40][R56.64] ;  /* 0x0000002838387980 */ /* 0x000f64000c101d00 */
[----:B------:R-:W3:Y:S01]  /*15dd0*/  @P1 LDC R89, c[0x0][0xcf0] ;  /* 0x00033c00ff591b82 */ /* 0x000ee20000000800 */
        /* <DEDUP_REMOVED lines=8> */
[-C--:B0-----:R-:W-:Y:S01]  /*15e60*/  ISETP.GE.AND P0, PT, R225, R88.reuse, PT ;  /* 0x00000058e100720c */ /* 0x081fe20003f06270 */
[----:B------:R-:W-:Y:S01]  /*15e70*/  IMAD R81, R83, UR5, R32 ;  /* 0x0000000553517c24 */ /* 0x000fe2000f8e0220 */
[----:B------:R-:W5:Y:S01]  /*15e80*/  LD.E.128 R68, desc[UR40][R68.64] ;  /* 0x0000002844447980 */ /* 0x000f62000c101d00 */
[----:B--2---:R-:W-:Y:S01]  /*15e90*/  @P1 IMAD.HI.U32 R32, R82, R87, RZ ;  /* 0x0000005752201227 */ /* 0x004fe200078e00ff */
[----:B------:R-:W-:Y:S02]  /*15ea0*/  SEL R80, RZ, 0xffffffff, P0 ;  /* 0xffffffffff507807 */ /* 0x000fe40000000000 */
[----:B------:R-:W5:Y:S01]  /*15eb0*/  LD.E.128 R72, desc[UR40][R72.64] ;  /* 0x0000002848487980 */ /* 0x000f62000c101d00 */
[----:B------:R-:W-:Y:S01]  /*15ec0*/  IMAD.MOV.U32 R3, RZ, RZ, R82 ;  /* 0x000000ffff037224 */ /* 0x000fe200078e0052 */
[----:B------:R-:W-:-:S02]  /*15ed0*/  ISETP.GE.AND P0, PT, R224, R88, PT ;  /* 0x00000058e000720c */ /* 0x000fc40003f06270 */
[----:B------:R-:W5:Y:S01]  /*15ee0*/  LD.E.128 R76, desc[UR40][R76.64] ;  /* 0x000000284c4c7980 */ /* 0x000f62000c101d00 */
[----:B------:R-:W-:Y:S01]  /*15ef0*/  IMAD.WIDE.U32 R20, R83, UR4, R20 ;  /* 0x0000000453147c25 */ /* 0x000fe2000f8e0014 */
[----:B---3--:R-:W-:Y:S01]  /*15f00*/  @P1 SHF.R.U32.HI R3, RZ, R89, R32 ;  /* 0x00000059ff031219 */ /* 0x008fe20000011620 */
[----:B------:R-:W-:Y:S01]  /*15f10*/  ULDC.64 UR4, c[0x0][0xbe0] ;  /* 0x0002f80000047ab9 */ /* 0x000fe20000000a00 */
[-C--:B------:R-:W-:Y:S01]  /*15f20*/  ISETP.GE.AND P1, PT, R192, R88.reuse, PT ;  /* 0x00000058c000720c */ /* 0x080fe20003f26270 */
[----:B------:R-:W-:Y:S01]  /*15f30*/  IMAD.SHL.U32 R83, R80, 0x2, RZ ;  /* 0x0000000250537824 */ /* 0x000fe200078e00ff */
[----:B------:R-:W-:Y:S01]  /*15f40*/  SEL R80, RZ, 0xffffffff, P0 ;  /* 0xffffffffff507807 */ /* 0x000fe20000000000 */
[----:B------:R-:W-:Y:S01]  /*15f50*/  IMAD.IADD R21, R21, 0x1, R81 ;  /* 0x0000000115157824 */ /* 0x000fe200078e0251 */
[----:B------:R-:W-:Y:S01]  /*15f60*/  SEL R32, RZ, 0x1, P1 ;  /* 0x00000001ff207807 */ /* 0x000fe20000800000 */
[----:B------:R-:W-:Y:S01]  /*15f70*/  IMAD.MOV R81, RZ, RZ, -R3 ;  /* 0x000000ffff517224 */ /* 0x000fe200078e0a03 */
[-C--:B------:R-:W-:Y:S01]  /*15f80*/  ISETP.GE.AND P0, PT, R223, R88.reuse, PT ;  /* 0x00000058df00720c */ /* 0x080fe20003f06270 */
        /* <DEDUP_REMOVED lines=18> */
[-C--:B------:R-:W-:Y:S01]  /*160b0*/  ISETP.GE.AND P0, PT, R221, R88.reuse, PT ;  /* 0x00000058dd00720c */ /* 0x080fe20003f06270 */
        /* <DEDUP_REMOVED lines=14> */
[----:B------:R-:W-:-:S02]  /*161a0*/  SHF.R.S32.HI R92, RZ, 0x1f, R232 ;  /* 0x0000001fff5c7819 */ /* 0x000fc400000114e8 */
[----:B------:R-:W-:Y:S01]  /*161b0*/  SHF.R.S32.HI R93, RZ, 0x1f, R233 ;  /* 0x0000001fff5d7819 */ /* 0x000fe200000114e9 */
[----:B------:R-:W-:Y:S01]  /*161c0*/  IMAD R83, R81, UR5, R80 ;  /* 0x0000000551537c24 */ /* 0x000fe2000f8e0250 */
[----:B------:R-:W-:Y:S01]  /*161d0*/  ULDC.64 UR4, c[0x0][0xb80] ;  /* 0x0002e00000047ab9 */ /* 0x000fe20000000a00 */
[----:B------:R-:W-:Y:S01]  /*161e0*/  IMAD.SHL.U32 R3, R3, 0x20, RZ ;  /* 0x0000002003037824 */ /* 0x000fe200078e00ff */
[----:B------:R-:W-:Y:S01]  /*161f0*/  LEA R89, P2, R20, UR4, 0x1 ;  /* 0x0000000414597c11 */ /* 0x000fe2000f8408ff */
[----:B------:R-:W-:Y:S01]  /*16200*/  IMAD.IADD R21, R21, 0x1, R83 ;  /* 0x0000000115157824 */ /* 0x000fe200078e0253 */
[----:B------:R-:W-:Y:S01]  /*16210*/  SHF.R.S32.HI R94, RZ, 0x1f, R221 ;  /* 0x0000001fff5e7819 */ /* 0x000fe200000114dd */
[----:B------:R-:W-:Y:S01]  /*16220*/  VIADD R0, R2, 0x38820 ;  /* 0x0003882002007836 */ /* 0x000fe20000000000 */
[----:B------:R-:W-:Y:S01]  /*16230*/  LOP3.LUT R32, R3, 0x20, R32, 0xe2, !PT ;  /* 0x0000002003207812 */ /* 0x000fe200078ee220 */
[----:B0-----:R0:W2:Y:S01]  /*16240*/  SHFL.IDX PT, R80, R89, RZ, 0x181f ;  /* 0x00181fff59507589 */ /* 0x0010a200000e0000 */
[----:B------:R-:W-:-:S02]  /*16250*/  SEL R3, RZ, 0x40, P0 ;  /* 0x00000040ff037807 */ /* 0x000fc40000000000 */
[----:B------:R-:W-:Y:S02]  /*16260*/  ISETP.GE.AND P0, PT, R232, R88, PT ;  /* 0x00000058e800720c */ /* 0x000fe40003f06270 */
[----:B------:R-:W-:Y:S02]  /*16270*/  LEA.HI.X R90, R20, UR5, R21, 0x1, P2 ;  /* 0x00000005145a7c11 */ /* 0x000fe400090f0c15 */
[----:B------:R-:W-:Y:S02]  /*16280*/  PRMT R0, RZ, 0x654, R0 ;  /* 0x00000654ff007816 */ /* 0x000fe40000000000 */
[----:B------:R-:W-:Y:S01]  /*16290*/  LOP3.LUT R3, R32, R3, RZ, 0xfc, !PT ;  /* 0x0000000320037212 */ /* 0x000fe200078efcff */
[----:B------:R0:W3:Y:S01]  /*162a0*/  SHFL.IDX PT, R81, R90, RZ, 0x181f ;  /* 0x00181fff5a517589 */ /* 0x0000e200000e0000 */
[----:B------:R-:W-:Y:S01]  /*162b0*/  SEL R32, RZ, 0x80, P0 ;  /* 0x00000080ff207807 */ /* 0x000fe20000000000 */
[----:B------:R0:W-:Y:S01]  /*162c0*/  SYNCS.ARRIVE.TRANS64.RED.A1T0 RZ, [R0+URZ], RZ ;  /* 0x000000ff00ff79a7 */ /* 0x0001e2000810043f */
[----:B------:R-:W-:-:S02]  /*162d0*/  SHF.R.S32.HI R95, RZ, 0x1f, R222 ;  /* 0x0000001fff5f7819 */ /* 0x000fc400000114de */
[----:B------:R-:W-:Y:S02]  /*162e0*/  LOP3.LUT R32, R3, R32, RZ, 0xfc, !PT ;  /* 0x0000002003207212 */ /* 0x000fe400078efcff */
[----:B------:R-:W-:Y:S02]  /*162f0*/  SHF.R.S32.HI R96, RZ, 0x1f, R223 ;  /* 0x0000001fff607819 */ /* 0x000fe400000114df */
        /* <DEDUP_REMOVED lines=34> */
.L_x_8935:
[----:B------:R-:W-:Y:S05]  /*16520*/  BSYNC B1 ;  /* 0x0000000000017941 */ /* 0x000fea0003800000 */
.L_x_8934:
        /* <DEDUP_REMOVED lines=38> */
.L_x_8931:
        /* <DEDUP_REMOVED lines=24> */
.L_x_8937:
        /* <DEDUP_REMOVED lines=45> */
.L_x_8939:
[----:B------:R-:W-:Y:S05]  /*16be0*/  BSYNC B1 ;  /* 0x0000000000017941 */ /* 0x000fea0003800000 */
.L_x_8938:
[----:B----4-:R-:W-:Y:S01]  /*16bf0*/  ISETP.NE.AND P0, PT, R21, 0x1, PT ;  /* 0x000000011500780c */ /* 0x010fe20003f05270 */
[----:B------:R-:W4:Y:S01]  /*16c00*/  LDC R24, c[0x0][0xbc8] ;  /* 0x0002f200ff187b82 */ /* 0x000f220000000800 */
[----:B------:R-:W-:Y:S01]  /*16c10*/  ULDC.64 UR4, c[0x0][0xba0] ;  /* 0x0002e80000047ab9 */ /* 0x000fe20000000a00 */
[----:B---3--:R-:W-:Y:S01]  /*16c20*/  IMAD R7, R228, 0x20, R229 ;  /* 0x00000020e4077824 */ /* 0x008fe200078e02e5 */
[----:B------:R-:W-:Y:S01]  /*16c30*/  BSSY B1, `(.L_x_8940) ;  /* 0x000006e000017945 */ /* 0x000fe20003800000 */
[----:B------:R-:W-:Y:S01]  /*16c40*/  IMAD R6, R10, UR4, RZ ;  /* 0x000000040a067c24 */ /* 0x000fe2000f8e02ff */
        /* <DEDUP_REMOVED lines=9> */
[----:B------:R-:W-:Y:S01]  /*16ce0*/  IMAD.IADD R5, R5, 0x1, R3 ;  /* 0x0000000105057824 */ /* 0x000fe200078e0203 */
[----:B------:R-:W-:Y:S01]  /*16cf0*/  SHF.R.S32.HI R31, RZ, 0x1f, R223 ;  /* 0x0000001fff1f7819 */ /* 0x000fe200000114df */
[C---:B------:R-:W-:Y:S01]  /*16d00*/  IMAD R3, R217.reuse, UR5, R6 ;  /* 0x00000005d9037c24 */ /* 0x040fe2000f8e0206 */
[----:B--2---:R-:W-:Y:S01]  /*16d10*/  SHF.R.S32.HI R32, RZ, 0x1f, R224 ;  /* 0x0000001fff207819 */ /* 0x004fe200000114e0 */
[----:B------:R-:W-:Y:S01]  /*16d20*/  IMAD.WIDE.U32 R4, R217, UR4, R4 ;  /* 0x00000004d9047c25 */ /* 0x000fe2000f8e0004 */
[----:B------:R-:W2:Y:S01]  /*16d30*/  @P0 LDC R11, c[0x0][0xcf0] ;  /* 0x00033c00ff0b0b82 */ /* 0x000ea20000000800 */
[----:B------:R-:W-:Y:S01]  /*16d40*/  ULDC.64 UR4, c[0x0][0xbf0] ;  /* 0x0002fc0000047ab9 */ /* 0x000fe20000000a00 */
[----:B------:R-:W-:Y:S01]  /*16d50*/  SHF.R.S32.HI R36, RZ, 0x1f, R225 ;  /* 0x0000001fff247819 */ /* 0x000fe200000114e1 */
[----:B------:R-:W-:Y:S01]  /*16d60*/  IMAD.IADD R5, R5, 0x1, R3 ;  /* 0x0000000105057824 */ /* 0x000fe200078e0203 */
[-C--:B----4-:R-:W-:Y:S01]  /*16d70*/  ISETP.GE.AND P1, PT, R225, R24.reuse, PT ;  /* 0x00000018e100720c */ /* 0x090fe20003f26270 */
[----:B------:R-:W-:Y:S01]  /*16d80*/  IMAD R3, R230, UR4, RZ ;  /* 0x00000004e6037c24 */ /* 0x000fe2000f8e02ff */
[-C--:B------:R-:W-:Y:S01]  /*16d90*/  ISETP.GE.AND P2, PT, R192, R24.reuse, PT ;  /* 0x00000018c000720c */ /* 0x080fe20003f46270 */
[----:B------:R-:W-:Y:S01]  /*16da0*/  IMAD.IADD R8, R194, 0x1, R7 ;  /* 0x00000001c2087824 */ /* 0x000fe200078e0207 */
[----:B------:R-:W-:Y:S01]  /*16db0*/  SEL R10, RZ, 0xffffffff, P1 ;  /* 0xffffffffff0a7807 */ /* 0x000fe20000800000 */
[C---:B------:R-:W-:Y:S01]  /*16dc0*/  IMAD R3, R13.reuse, UR5, R3 ;  /* 0x000000050d037c24 */ /* 0x040fe2000f8e0203 */
[----:B------:R-:W-:Y:S01]  /*16dd0*/  SEL R7, RZ, 0x1, P2 ;  /* 0x00000001ff077807 */ /* 0x000fe20001000000 */
[----:B------:R-:W-:Y:S01]  /*16de0*/  IMAD.WIDE.U32 R4, R13, UR4, R4 ;  /* 0x000000040d047c25 */ /* 0x000fe2000f8e0004 */
[-C--:B------:R-:W-:Y:S01]  /*16df0*/  ISETP.GE.AND P2, PT, R224, R24.reuse, PT ;  /* 0x00000018e000720c */ /* 0x080fe20003f46270 */
[----:B------:R-:W-:Y:S01]  /*16e00*/  ULDC.64 UR4, c[0x0][0xbe0] ;  /* 0x0002f80000047ab9 */ /* 0x000fe20000000a00 */
[----:B------:R-:W-:Y:S01]  /*16e10*/  ISETP.GE.AND P1, PT, R223, R24, PT ;  /* 0x00000018df00720c */ /* 0x000fe20003f26270 */
[----:B------:R-:W-:-:S02]  /*16e20*/  IMAD.SHL.U32 R10, R10, 0x2, RZ ;  /* 0x000000020a0a7824 */ /* 0x000fc400078e00ff */
[----:B0-----:R-:W-:-:S03]  /*16e30*/  @P0 IMAD.HI.U32 R6, R8, R9, RZ ;  /* 0x0000000908060227 */ /* 0x001fc600078e00ff */
[----:B------:R-:W-:Y:S01]  /*16e40*/  LOP3.LUT R9, R10, 0x2, R7, 0xe2, !PT ;  /* 0x000000020a097812 */ /* 0x000fe200078ee207 */
[----:B------:R-:W-:Y:S01]  /*16e50*/  IMAD.IADD R5, R5, 0x1, R3 ;  /* 0x0000000105057824 */ /* 0x000fe200078e0203 */
[----:B------:R-:W-:Y:S01]  /*16e60*/  SEL R10, RZ, 0xffffffff, P2 ;  /* 0xffffffffff0a7807 */ /* 0x000fe20001000000 */
[----:B------:R-:W-:Y:S01]  /*16e70*/  IMAD.MOV.U32 R3, RZ, RZ, R8 ;  /* 0x000000ffff037224 */ /* 0x000fe200078e0008 */
[----:B--2---:R-:W-:Y:S01]  /*16e80*/  @P0 SHF.R.U32.HI R3, RZ, R11, R6 ;  /* 0x0000000bff030219 */ /* 0x004fe20000011606 */
[----:B------:R-:W-:Y:S01]  /*16e90*/  IMAD R27, R0, R21, RZ ;  /* 0x00000015001b7224 */ /* 0x000fe200078e02ff */
[----:B------:R-:W-:Y:S01]  /*16ea0*/  SEL R11, RZ, 0xffffffff, P1 ;  /* 0xffffffffff0b7807 */ /* 0x000fe20000800000 */
[----:B------:R-:W-:Y:S01]  /*16eb0*/  IMAD.SHL.U32 R10, R10, 0x4, RZ ;  /* 0x000000040a0a7824 */ /* 0x000fe200078e00ff */
[--C-:B------:R-:W-:Y:S01]  /*16ec0*/  SHF.R.S32.HI R6, RZ, 0x1f, R3.reuse ;  /* 0x0000001fff067819 */ /* 0x100fe20000011403 */
[----:B------:R-:W-:Y:S01]  /*16ed0*/  IMAD.MOV R7, RZ, RZ, -R3 ;  /* 0x000000ffff077224 */ /* 0x000fe200078e0a03 */
[-C--:B------:R-:W-:Y:S01]  /*16ee0*/  ISETP.GE.AND P0, PT, R222, R24.reuse, PT ;  /* 0x00000018de00720c */ /* 0x080fe20003f06270 */
[----:B------:R-:W-:Y:S01]  /*16ef0*/  IMAD.SHL.U32 R11, R11, 0x8, RZ ;  /* 0x000000080b0b7824 */ /* 0x000fe200078e00ff */
[----:B------:R-:W-:Y:S01]  /*16f00*/  LOP3.LUT R0, R10, 0x4, R9, 0xe2, !PT ;  /* 0x000000040a007812 */ /* 0x000fe200078ee209 */
[----:B------:R-:W-:Y:S01]  /*16f10*/  IMAD R6, R6, UR4, RZ ;  /* 0x0000000406067c24 */ /* 0x000fe2000f8e02ff */
[----:B------:R-:W-:Y:S01]  /*16f20*/  ISETP.GE.AND P2, PT, R232, R24, PT ;  /* 0x00000018e800720c */ /* 0x000fe20003f46270 */
[----:B------:R-:W-:-:S02]  /*16f30*/  IMAD R7, R21, R7, R8 ;  /* 0x0000000715077224 */ /* 0x000fc400078e0208 */
[C---:B------:R-:W-:Y:S01]  /*16f40*/  IMAD R9, R3.reuse, UR5, R6 ;  /* 0x0000000503097c24 */ /* 0x040fe2000f8e0206 */
[----:B------:R-:W-:Y:S01]  /*16f50*/  SEL R6, RZ, 0xffffffff, P0 ;  /* 0xffffffffff067807 */ /* 0x000fe20000000000 */
[----:B------:R-:W-:Y:S01]  /*16f60*/  IMAD.WIDE.U32 R4, R3, UR4, R4 ;  /* 0x0000000403047c25 */ /* 0x000fe2000f8e0004 */
[----:B------:R-:W-:Y:S01]  /*16f70*/  LOP3.LUT R3, R11, 0x8, R0, 0xe2, !PT ;  /* 0x000000080b037812 */ /* 0x000fe200078ee200 */
[----:B------:R-:W-:Y:S01]  /*16f80*/  ULDC.64 UR4, c[0x0][0xbd8] ;  /* 0x0002f60000047ab9 */ /* 0x000fe20000000a00 */
[----:B------:R-:W-:Y:S01]  /*16f90*/  SHF.R.S32.HI R0, RZ, 0x1f, R7 ;  /* 0x0000001fff007819 */ /* 0x000fe20000011407 */
[----:B------:R-:W-:Y:S01]  /*16fa0*/  IMAD.SHL.U32 R6, R6, 0x10, RZ ;  /* 0x0000001006067824 */ /* 0x000fe200078e00ff */
[-C--:B------:R-:W-:Y:S01]  /*16fb0*/  ISETP.GE.AND P0, PT, R221, R24.reuse, PT ;  /* 0x00000018dd00720c */ /* 0x080fe20003f06270 */
[----:B------:R-:W-:Y:S02]  /*16fc0*/  IMAD.IADD R5, R5, 0x1, R9 ;  /* 0x0000000105057824 */ /* 0x000fe400078e0209 */
[----:B------:R-:W-:Y:S01]  /*16fd0*/  IMAD R0, R0, UR4, RZ ;  /* 0x0000000400007c24 */ /* 0x000fe2000f8e02ff */
[----:B------:R-:W-:Y:S01]  /*16fe0*/  SEL R8, RZ, 0xffffffff, P0 ;  /* 0xffffffffff087807 */ /* 0x000fe20000000000 */
[----:B------:R-:W-:Y:S01]  /*16ff0*/  IMAD.IADD R194, R229, 0x1, R194 ;  /* 0x00000001e5c27824 */ /* 0x000fe200078e02c2 */
[----:B------:R-:W-:Y:S01]  /*17000*/  ISETP.GE.AND P0, PT, R233, R24, PT ;  /* 0x00000018e900720c */ /* 0x000fe20003f06270 */
[----:B------:R-:W-:Y:S01]  /*17010*/  IMAD.WIDE.U32 R4, R7, UR4, R4 ;  /* 0x0000000407047c25 */ /* 0x000fe2000f8e0004 */
[----:B------:R-:W-:-:S03]  /*17020*/  LOP3.LUT R6, R6, 0x10, R3, 0xe2, !PT ;  /* 0x0000001006067812 */ /* 0x000fc600078ee203 */
[----:B------:R-:W-:Y:S01]  /*17030*/  IMAD R3, R7, UR5, R0 ;  /* 0x0000000507037c24 */ /* 0x000fe2000f8e0200 */
[----:B------:R-:W-:Y:S01]  /*17040*/  SEL R7, RZ, 0x40, P0 ;  /* 0x00000040ff077807 */ /* 0x000fe20000000000 */
[----:B------:R-:W-:Y:S01]  /*17050*/  IMAD.SHL.U32 R9, R8, 0x20, RZ ;  /* 0x0000002008097824 */ /* 0x000fe200078e00ff */
[----:B------:R-:W-:Y:S01]  /*17060*/  ISETP.GE.AND P0, PT, R194, R27, PT ;  /* 0x0000001bc200720c */ /* 0x000fe20003f06270 */
[----:B------:R-:W-:Y:S01]  /*17070*/  ULDC.64 UR4, c[0x0][0xb80] ;  /* 0x0002e00000047ab9 */ /* 0x000fe20000000a00 */
[----:B------:R-:W-:Y:S01]  /*17080*/  IMAD.IADD R3, R5, 0x1, R3 ;  /* 0x0000000105037824 */ /* 0x000fe200078e0203 */
[C---:B------:R-:W-:Y:S02]  /*17090*/  LEA R20, P1, R4.reuse, UR4, 0x1 ;  /* 0x0000000404147c11 */ /* 0x040fe4000f8208ff */
[----:B------:R-:W-:Y:S02]  /*170a0*/  LOP3.LUT R6, R9, 0x20, R6, 0xe2, !PT ;  /* 0x0000002009067812 */ /* 0x000fe400078ee206 */
[----:B------:R-:W-:-:S02]  /*170b0*/  LEA.HI.X R3, R4, UR5, R3, 0x1, P1 ;  /* 0x0000000504037c11 */ /* 0x000fc400088f0c03 */
        /* <DEDUP_REMOVED lines=37> */
.L_x_8941:
[----:B------:R-:W-:Y:S05]  /*17310*/  BSYNC B1 ;  /* 0x0000000000017941 */ /* 0x000fea0003800000 */
.L_x_8940:
        /* <DEDUP_REMOVED lines=36> */
.L_x_8936:
[----:B------:R-:W-:Y:S05]  /*17560*/  BSYNC B0 ;  /* 0x0000000000007941 */ /* 0x000fea0003800000 */
.L_x_8930:
[----:B------:R-:W-:Y:S02]  /*17570*/  ULDC UR4, c[0x0][0xd3c] ;  /* 0x00034f0000047ab9 */ /* 0x000fe40000000800 */
[----:B------:R-:W-:-:S13]  /*17580*/  ISETP.GE.AND P0, PT, R35, UR4, PT ;  /* 0x0000000423007c0c */ /* 0x000fda000bf06270 */
[----:B------:R-:W-:Y:S05]  /*17590*/  @!P0 BRA `(.L_x_8942) ;  /* 0xfffffe9c002c8947 */ /* 0x000fea000383ffff */
[----:B------:R-:W-:Y:S05]  /*175a0*/  BRA `(.L_x_8809) ;  /* 0x000000a000387947 */ /* 0x000fea0003800000 */
.L_x_8807:
        /* <DEDUP_REMOVED lines=18> */
.L_x_8943:
        /* <DEDUP_REMOVED lines=42> */
.L_x_8949:
        /* <DEDUP_REMOVED lines=12> */
.L_x_8948:
[----:B------:R-:W-:Y:S05]  /*17a30*/  BSYNC B0 ;  /* 0x0000000000007941 */ /* 0x000fea0003800000 */
.L_x_8947:
        /* <DEDUP_REMOVED lines=21> */
.L_x_8945:
        /* <DEDUP_REMOVED lines=20> */
.L_x_8950:
        /* <DEDUP_REMOVED lines=57> */
.L_x_8946:
[----:B------:R-:W-:Y:S02]  /*18060*/  IMAD.MOV.U32 R17, RZ, RZ, RZ ;  /* 0x000000ffff117224 */ /* 0x000fe400078e00ff */
[----:B------:R-:W-:Y:S02]  /*18070*/  IMAD.U32 R16, RZ, RZ, UR6 ;  /* 0x00000006ff107e24 */ /* 0x000fe4000f8e00ff */
[----:B------:R-:W-:-:S07]  /*18080*/  IMAD.MOV.U32 R18, RZ, RZ, RZ ;  /* 0x000000ffff127224 */ /* 0x000fce00078e00ff */
.L_x_8951:
[----:B------:R-:W-:-:S13]  /*18090*/  ISETP.NE.AND P0, PT, R0, RZ, PT ;  /* 0x000000ff0000720c */ /* 0x000fda0003f05270 */
[----:B------:R-:W1:Y:S01]  /*180a0*/  @!P0 S2R R3, SR_CgaCtaId ;  /* 0x0000000000038919 */ /* 0x000e620000008800 */
[----:B------:R-:W-:-:S04]  /*180b0*/  @!P0 MOV R0, 0x400 ;  /* 0x0000040000008802 */ /* 0x000fc80000000f00 */
[----:B-1----:R-:W-:-:S05]  /*180c0*/  @!P0 LEA R0, R3, R0, 0x18 ;  /* 0x0000000003008211 */ /* 0x002fca00078ec0ff */
[----:B------:R1:W-:Y:S01]  /*180d0*/  @!P0 STS.128 [R0+0x388d0], R16 ;  /* 0x0388d01000008388 */ /* 0x0003e20000000c00 */
[----:B------:R-:W-:Y:S06]  /*180e0*/  BAR.ARV 0x5, 0x180 ;  /* 0x0146000000007b1d */ /* 0x000fec0000002000 */
.L_x_8944:
        /* <DEDUP_REMOVED lines=41> */
.L_x_9122:
        /* <DEDUP_REMOVED lines=26> */
[C---:B------:R-:W-:Y:S01]  /*18520*/  IADD3 R6, P5, R8.reuse, UR6, RZ ;  /* 0x0000000608067c10 */ /* 0x040fe2000ffbe0ff */
[----:B------:R-:W-:Y:S01]  /*18530*/  IMAD.MOV.U32 R9, RZ, RZ, RZ ;  /* 0x000000ffff097224 */ /* 0x000fe200078e00ff */
        /* <DEDUP_REMOVED lines=36> */
[----:B--2--5:R-:W-:-:S05]  /*18780*/  IMAD.IADD R14, R2, 0x1, -R11 ;  /* 0x00000001020e7824 */ /* 0x024fca00078e0a0b */
[----:B------:R0:W-:Y:S02]  /*18790*/  STL [R1+0x40], R14 ;  /* 0x0000400e01007387 */ /* 0x0001e40000100800 */
.L_x_8953:
        /* <DEDUP_REMOVED lines=12> */
.L_x_8954:
[----:B------:R-:W-:Y:S05]  /*18860*/  @!P0 BRA `(.L_x_8955) ;  /* 0x00000000000c8947 */ /* 0x000fea0003800000 */
[----:B------:R-:W2:Y:S04]  /*18870*/  LDG.E R10, desc[UR40][R6.64] ;  /* 0x00000028060a7981 */ /* 0x000ea8000c1e1900 */
[----:B------:R-:W2:Y:S02]  /*18880*/  LDG.E R6, desc[UR40][R6.64+0x4] ;  /* 0x0000042806067981 */ /* 0x000ea4000c1e1900 */
[----:B--2---:R-:W-:-:S07]  /*18890*/  IMAD.IADD R10, R6, 0x1, -R10 ;  /* 0x00000001060a7824 */ /* 0x004fce00078e0a0a */
.L_x_8955:
[----:B------:R-:W2:Y:S01]  /*188a0*/  @P1 LDG.E R2, desc[UR40][R4.64] ;  /* 0x0000002804021981 */ /* 0x000ea2000c1e1900 */
[----:B------:R-:W3:Y:S01]  /*188b0*/  LDC R3, c[0x0][0x448] ;  /* 0x00011200ff037b82 */ /* 0x000ee20000000800 */
[----:B-----5:R-:W-:Y:S02]  /*188c0*/  IMAD.IADD R0, R10, 0x1, -R0 ;  /* 0x000000010a007824 */ /* 0x020fe400078e0a00 */
[----:B------:R4:W2:Y:S01]  /*188d0*/  @P1 LDG.E R4, desc[UR40][R4.64+0x4] ;  /* 0x0000042804041981 */ /* 0x0008a2000c1e1900 */
[----:B---3--:R-:W-:-:S13]  /*188e0*/  ISETP.NE.AND P0, PT, R3, 0x1, PT ;  /* 0x000000010300780c */ /* 0x008fda0003f05270 */
[----:B----4-:R-:W3:Y:S01]  /*188f0*/  @P0 LDC R5, c[0x0][0x450] ;  /* 0x00011400ff050b82 */ /* 0x010ee20000000800 */
[----:B------:R-:W-:Y:S01]  /*18900*/  BSSY B0, `(.L_x_8956) ;  /* 0x00001d1000007945 */ /* 0x000fe20003800000 */
[----:B--2---:R-:W-:-:S06]  /*18910*/  @P1 IMAD.IADD R8, R4, 0x1, -R2 ;  /* 0x0000000104081824 */ /* 0x004fcc00078e0a02 */
[----:B------:R-:W2:Y:S01]  /*18920*/  @P0 LDC R4, c[0x0][0x44c] ;  /* 0x00011300ff040b82 */ /* 0x000ea20000000800 */
[----:B------:R-:W-:-:S04]  /*18930*/  IMAD.SHL.U32 R2, R17, 0x40, RZ ;  /* 0x0000004011027824 */ /* 0x000fc800078e00ff */
[----:B------:R-:W-:-:S04]  /*18940*/  VIADD R2, R2, 0x3f ;  /* 0x0000003f02027836 */ /* 0x000fc80000000000 */
[----:B------:R-:W-:Y:S02]  /*18950*/  IMAD.MOV.U32 R3, RZ, RZ, R2 ;  /* 0x000000ffff037224 */ /* 0x000fe400078e0002 */
[----:B--2---:R-:W-:-:S04]  /*18960*/  @P0 IMAD.HI.U32 R4, R2, R4, RZ ;  /* 0x0000000402040227 */ /* 0x004fc800078e00ff */
[----:B------:R-:W-:Y:S01]  /*18970*/  IMAD.IADD R2, R0, 0x1, R8 ;  /* 0x0000000100027824 */ /* 0x000fe200078e0208 */
[----:B---3--:R-:W-:-:S03]  /*18980*/  @P0 SHF.R.U32.HI R3, RZ, R5, R4 ;  /* 0x00000005ff030219 */ /* 0x008fc60000011604 */
[C---:B------:R-:W-:Y:S01]  /*18990*/  VIADD R4, R2.reuse, 0x3f ;  /* 0x0000003f02047836 */ /* 0x040fe20000000000 */
[----:B------:R-:W-:-:S05]  /*189a0*/  IADD3 R21, R2, 0x40, -R14 ;  /* 0x0000004002157810 */ /* 0x000fca0007ffe80e */
[----:B------:R-:W-:Y:S01]  /*189b0*/  IMAD.IADD R2, R21, 0x1, R3 ;  /* 0x0000000115027824 */ /* 0x000fe200078e0203 */
[----:B------:R-:W-:-:S04]  /*189c0*/  SHF.R.S32.HI R3, RZ, 0x1f, R4 ;  /* 0x0000001fff037819 */ /* 0x000fc80000011404 */
[----:B------:R-:W-:Y:S02]  /*189d0*/  LEA.HI R20, R3, R4, RZ, 0x6 ;  /* 0x0000000403147211 */ /* 0x000fe400078f30ff */
[----:B------:R-:W-:-:S04]  /*189e0*/  SHF.R.S32.HI R3, RZ, 0x1f, R2 ;  /* 0x0000001fff037819 */ /* 0x000fc80000011402 */
[----:B------:R-:W-:Y:S02]  /*189f0*/  LEA.HI R2, R3, R2, RZ, 0x6 ;  /* 0x0000000203027211 */ /* 0x000fe400078f30ff */
[----:B------:R-:W-:Y:S02]  /*18a00*/  SHF.R.S32.HI R20, RZ, 0x6, R20 ;  /* 0x00000006ff147819 */ /* 0x000fe40000011414 */
[----:B------:R-:W-:-:S04]  /*18a10*/  SHF.R.S32.HI R2, RZ, 0x6, R2 ;  /* 0x00000006ff027819 */ /* 0x000fc80000011402 */
[----:B------:R-:W-:Y:S01]  /*18a20*/  VIMNMX R2, R20, R2, PT ;  /* 0x0000000214027248 */ /* 0x000fe20003fe0100 */
[----:B------:R-:W-:-:S04]  /*18a30*/  IMAD.MOV R3, RZ, RZ, -R0 ;  /* 0x000000ffff037224 */ /* 0x000fc800078e0a00 */
[----:B------:R-:W-:-:S05]  /*18a40*/  IMAD R2, R2, 0x40, -R0 ;  /* 0x0000004002027824 */ /* 0x000fca00078e0a00 */
[----:B------:R-:W-:Y:S02]  /*18a50*/  VIMNMX R0, R2, R8, PT ;  /* 0x0000000802007248 */ /* 0x000fe40003fe0100 */
[----:B------:R-:W-:-:S04]  /*18a60*/  VIMNMX R2, RZ, R3, !PT ;  /* 0x00000003ff027248 */ /* 0x000fc80007fe0100 */
[----:B------:R-:W-:Y:S02]  /*18a70*/  ISETP.GT.AND P0, PT, R0, R2, PT ;  /* 0x000000020000720c */ /* 0x000fe40003f04270 */
[----:B------:R-:W-:-:S11]  /*18a80*/  SHF.R.U32.HI R2, RZ, 0x6, R2 ;  /* 0x00000006ff027819 */ /* 0x000fd60000011602 */
[----:B------:R-:W-:-:S05]  /*18a90*/  @P0 VIADD R0, R0, 0x3f ;  /* 0x0000003f00000836 */ /* 0x000fca0000000000 */
[----:B------:R-:W-:Y:S01]  /*18aa0*/  @P0 SHF.R.S32.HI R3, RZ, 0x1f, R0 ;  /* 0x0000001fff030819 */ /* 0x000fe20000011400 */
[----:B------:R-:W-:-:S03]  /*18ab0*/  IMAD.MOV.U32 R7, RZ, RZ, R2 ;  /* 0x000000ffff077224 */ /* 0x000fc600078e0002 */
[----:B------:R-:W-:-:S04]  /*18ac0*/  @P0 LEA.HI R0, R3, R0, RZ, 0x6 ;  /* 0x0000000003000211 */ /* 0x000fc800078f30ff */
[----:B------:R-:W-:-:S04]  /*18ad0*/  @P0 SHF.R.S32.HI R7, RZ, 0x6, R0 ;  /* 0x00000006ff070819 */ /* 0x000fc80000011400 */
[----:B------:R-:W-:Y:S02]  /*18ae0*/  ISETP.GT.AND P2, PT, R7, R2, PT ;  /* 0x000000020700720c */ /* 0x000fe40003f44270 */
[----:B------:R-:W-:-:S11]  /*18af0*/  PLOP3.LUT P0, PT, PT, PT, PT, 0x80, 0x0 ;  /* 0x000000000000781c */ /* 0x000fd60003f0f070 */
        /* <DEDUP_REMOVED lines=8> */
.L_x_9166:
[----:B--2---:R-:W-:Y:S02]  /*18b80*/  ISETP.NE.AND P0, PT, R14, RZ, PT ;  /* 0x000000ff0e00720c */ /* 0x004fe40003f05270 */
[----:B------:R-:W-:-:S11]  /*18b90*/  PLOP3.LUT P6, PT, PT, PT, PT, 0x8, 0x0 ;  /* 0x000000000000781c */ /* 0x000fd60003fce170 */
[----:B------:R-:W-:Y:S05]  /*18ba0*/  @P0 BRA `(.L_x_8959) ;  /* 0x00000000000c0947 */ /* 0x000fea0003800000 */
[----:B------:R-:W-:-:S03]  /*18bb0*/  UMOV UR4, 0xffffffff ;  /* 0xffffffff00047882 */ /* 0x000fc60000000000 */
[----:B------:R-:W-:Y:S05]  /*18bc0*/  BRA.DIV UR4, `(.L_x_8960) ;  /* 0x0000009604c07947 */ /* 0x000fea000b800000 */
[----:B------:R-:W-:-:S13]  /*18bd0*/  ELECT P6, URZ, PT ;  /* 0x00000000003f782f */ /* 0x000fda00038c0000 */
.L_x_8959:
        /* <DEDUP_REMOVED lines=10> */
.L_x_9169:
[----:B------:R-:W-:Y:S05]  /*18c80*/  BSYNC B1 ;  /* 0x0000000000017941 */ /* 0x000fea0003800000 */
.L_x_8961:
        /* <DEDUP_REMOVED lines=14> */
.L_x_9170:
[----:B------:R-:W-:Y:S05]  /*18d70*/  BSYNC B2 ;  /* 0x0000000000027941 */ /* 0x000fea0003800000 */
.L_x_8965:
        /* <DEDUP_REMOVED lines=9> */
.L_x_8968:
[----:B------:R-:W-:Y:S05]  /*18e10*/  BSYNC B2 ;  /* 0x0000000000027941 */ /* 0x000fea0003800000 */
.L_x_8967:
        /* <DEDUP_REMOVED lines=14> */
.L_x_8969:
        /* <DEDUP_REMOVED lines=13> */
.L_x_9171:
[----:B------:R-:W-:Y:S05]  /*18fd0*/  BSYNC B2 ;  /* 0x0000000000027941 */ /* 0x000fea0003800000 */
.L_x_8970:
[----:B------:R-:W-:Y:S01]  /*18fe0*/  BSSY B2, `(.L_x_8972) ;  /* 0x000000b000027945 */ /* 0x000fe20003800000 */
[----:B------:R-:W-:Y:S02]  /*18ff0*/  IMAD.MOV.U32 R10, RZ, RZ, 0x0 ;  /* 0x00000000ff0a7424 */ /* 0x000fe400078e00ff */
[----:B-1----:R-:W-:Y:S01]  /*19000*/  IMAD.MOV.U32 R11, RZ, RZ, 0x12f00000 ;  /* 0x12f00000ff0b7424 */ /* 0x002fe200078e00ff */
        /* <DEDUP_REMOVED lines=8> */
.L_x_8973:
[----:B------:R-:W-:Y:S05]  /*19090*/  BSYNC B2 ;  /* 0x0000000000027941 */ /* 0x000fea0003800000 */
.L_x_8972:
        /* <DEDUP_REMOVED lines=11> */
.L_x_8974:
        /* <DEDUP_REMOVED lines=15> */
.L_x_8975:
        /* <DEDUP_REMOVED lines=15> */
.L_x_8976:
        /* <DEDUP_REMOVED lines=15> */
.L_x_8977:
        /* <DEDUP_REMOVED lines=15> */
.L_x_8978:
        /* <DEDUP_REMOVED lines=15> */
.L_x_8979:
        /* <DEDUP_REMOVED lines=15> */
.L_x_8980:
        /* <DEDUP_REMOVED lines=15> */
.L_x_8981:
        /* <DEDUP_REMOVED lines=10> */
.L_x_8964:
[----:B------:R-:W-:Y:S05]  /*19880*/  BSYNC B1 ;  /* 0x0000000000017941 */ /* 0x000fea0003800000 */
.L_x_8963:
        /* <DEDUP_REMOVED lines=13> */
.L_x_9001:
[----:B------:R-:W-:Y:S05]  /*19960*/  YIELD ;  /* 0x0000000000007946 */ /* 0x000fea0003800000 */
[----:B------:R-:W-:Y:S04]  /*19970*/  BSSY B1, `(.L_x_8982) ;  /* 0x00000bd000017945 */ /* 0x000fe80003800000 */
[----:B---3--:R-:W-:Y:S05]  /*19980*/  @!P6 BRA `(.L_x_8983) ;  /* 0x0000000800ece947 */ /* 0x008fea0003800000 */
[----:B------:R-:W3:Y:S04]  /*19990*/  LDL R7, [R1+0x4] ;  /* 0x0000040001077983 */ /* 0x000ee80000100800 */
[----:B--2---:R-:W3:Y:S04]  /*199a0*/  LDL R4, [R1+0x10] ;  /* 0x0000100001047983 */ /* 0x004ee80000100800 */
[----:B------:R-:W2:Y:S01]  /*199b0*/  LDL R5, [R1+0x20] ;  /* 0x0000200001057983 */ /* 0x000ea20000100800 */
[----:B------:R-:W0:Y:S01]  /*199c0*/  S2R R6, SR_TID.X ;  /* 0x0000000000067919 */ /* 0x000e220000002100 */
[----:B------:R-:W-:Y:S01]  /*199d0*/  BSSY B2, `(.L_x_8984) ;  /* 0x0000007000027945 */ /* 0x000fe20003800000 */
[----:B0-----:R-:W-:-:S04]  /*199e0*/  LOP3.LUT R6, R6, 0x7f, RZ, 0xc0, !PT ;  /* 0x0000007f06067812 */ /* 0x001fc800078ec0ff */
[----:B------:R-:W-:Y:S01]  /*199f0*/  ISETP.NE.AND P2, PT, R6, RZ, PT ;  /* 0x000000ff0600720c */ /* 0x000fe20003f45270 */
[----:B---3--:R-:W-:Y:S01]  /*19a00*/  IMAD R4, R4, 0x8, R7 ;  /* 0x0000000804047824 */ /* 0x008fe200078e0207 */
[----:B--2---:R-:W-:-:S04]  /*19a10*/  SHF.L.U32 R5, R5, 0x1f, RZ ;  /* 0x0000001f05057819 */ /* 0x004fc800000006ff */
[----:B------:R-:W0:Y:S02]  /*19a20*/  SYNCS.PHASECHK.TRANS64.TRYWAIT P1, [R4+URZ+0x388a0], R5 ;  /* 0x0388a005040075a7 */ /* 0x000e24000802017f */
[----:B0-----:R-:W-:Y:S05]  /*19a30*/  @!P1 BRA `(.L_x_8985) ;  /* 0x0000008800849947 */ /* 0x001fea0003800000 */
.L_x_9172:
[----:B------:R-:W-:Y:S05]  /*19a40*/  BSYNC B2 ;  /* 0x0000000000027941 */ /* 0x000fea0003800000 */
.L_x_8984:
        /* <DEDUP_REMOVED lines=9> */
.L_x_8987:
[----:B------:R-:W-:Y:S05]  /*19ae0*/  BSYNC B2 ;  /* 0x0000000000027941 */ /* 0x000fea0003800000 */
.L_x_8986:
        /* <DEDUP_REMOVED lines=13> */
.L_x_8988:
        /* <DEDUP_REMOVED lines=13> */
.L_x_9173:
[----:B------:R-:W-:Y:S05]  /*19c90*/  BSYNC B2 ;  /* 0x0000000000027941 */ /* 0x000fea0003800000 */
.L_x_8989:
        /* <DEDUP_REMOVED lines=11> */
.L_x_8992:
[----:B------:R-:W-:Y:S05]  /*19d50*/  BSYNC B2 ;  /* 0x0000000000027941 */ /* 0x000fea0003800000 */
.L_x_8991:
        /* <DEDUP_REMOVED lines=11> */
.L_x_8993:
        /* <DEDUP_REMOVED lines=15> */
.L_x_8994:
        /* <DEDUP_REMOVED lines=15> */
.L_x_8995:
        /* <DEDUP_REMOVED lines=15> */
.L_x_8996:
        /* <DEDUP_REMOVED lines=15> */
.L_x_8997:
        /* <DEDUP_REMOVED lines=15> */
.L_x_8998:
        /* <DEDUP_REMOVED lines=15> */
.L_x_8999:
        /* <DEDUP_REMOVED lines=15> */
.L_x_9000:
        /* <DEDUP_REMOVED lines=10> */
.L_x_8983:
[----:B------:R-:W-:Y:S05]  /*1a540*/  BSYNC B1 ;  /* 0x0000000000017941 */ /* 0x000fea0003800000 */
.L_x_8982:
        /* <DEDUP_REMOVED lines=12> */
.L_x_8957:
[----:B------:R-:W-:Y:S05]  /*1a610*/  BSYNC B0 ;  /* 0x0000000000007941 */ /* 0x000fea0003800000 */
.L_x_8956:
        /* <DEDUP_REMOVED lines=14> */
[----:B--23--:R-:W-:-:S04]  /*1a700*/  VIMNMX R4, R20, R0, PT ;  /* 0x0000000014047248 */ /* 0x00cfc80003fe0100 */
[----:B------:R-:W-:Y:S01]  /*1a710*/  ISETP.GT.AND P0, PT, R4, RZ, PT ;  /* 0x000000ff0400720c */ /* 0x000fe20003f04270 */
[----:B------:R2:W-:-:S12]  /*1a720*/  STL [R1+0x34], R4 ;  /* 0x0000340401007387 */ /* 0x0005d80000100800 */
[----:B--2---:R-:W-:Y:S05]  /*1a730*/  @P0 BRA `(.L_x_9003) ;  /* 0x0000000000440947 */ /* 0x004fea0003800000 */
[----:B------:R-:W2:Y:S02]  /*1a740*/  S2R R4, SR_TID.X ;  /* 0x0000000000047919 */ /* 0x000ea40000002100 */
        /* <DEDUP_REMOVED lines=16> */
.L_x_9003:
        /* <DEDUP_REMOVED lines=20> */
[----:B0-2---:R-:W-:Y:S05]  /*1a990*/  CALL.ABS.NOINC R2 ;  /* 0x0000000002007343 */ /* 0x005fea0003c00000 */
.L_x_9006:
[----:B------:R-:W-:Y:S05]  /*1a9a0*/  BSYNC B6 ;  /* 0x0000000000067941 */ /* 0x000fea0003800000 */
.L_x_9005:
        /* <DEDUP_REMOVED lines=13> */
[----:B------:R-:W-:-:S02]  /*1aa80*/  IMAD.U32 R7, RZ, RZ, UR9 ;  /* 0x00000009ff077e24 */ /* 0x000fc4000f8e00ff */
[----:B------:R-:W-:Y:S02]  /*1aa90*/  IMAD.U32 R10, RZ, RZ, UR4 ;  /* 0x00000004ff0a7e24 */ /* 0x000fe4000f8e00ff */
[----:B-1----:R-:W-:Y:S02]  /*1aaa0*/  IMAD.U32 R11, RZ, RZ, UR5 ;  /* 0x00000005ff0b7e24 */ /* 0x002fe4000f8e00ff */
[----:B------:R-:W-:Y:S02]  /*1aab0*/  IMAD.MOV.U32 R8, RZ, RZ, 0x70 ;  /* 0x00000070ff087424 */ /* 0x000fe400078e00ff */
[----:B------:R-:W-:Y:S02]  /*1aac0*/  IMAD.MOV.U32 R12, RZ, RZ, 0x1 ;  /* 0x00000001ff0c7424 */ /* 0x000fe400078e00ff */
[----:B--2---:R-:W-:-:S07]  /*1aad0*/  IMAD.MOV.U32 R13, RZ, RZ, RZ ;  /* 0x000000ffff0d7224 */ /* 0x004fce00078e00ff */
[----:B------:R-:W-:-:S07]  /*1aae0*/  LEPC R20, `(.L_x_9009) ;  /* 0x000000001014794e */ /* 0x000fce0000000000 */
[----:B0--3--:R-:W-:Y:S05]  /*1aaf0*/  CALL.ABS.NOINC R2 ;  /* 0x0000000002007343 */ /* 0x009fea0003c00000 */
.L_x_9009:
        /* <DEDUP_REMOVED lines=16> */
.L_x_9008:
[----:B------:R-:W-:Y:S05]  /*1ac00*/  BSYNC B6 ;  /* 0x0000000000067941 */ /* 0x000fea0003800000 */
.L_x_9007:
        /* <DEDUP_REMOVED lines=10> */
[----:B----4-:R2:W3:Y:S02]  /*1acb0*/  @P0 LDG.E R7, desc[UR40][R2.64] ;  /* 0x0000002802070981 */ /* 0x0104e4000c1e1900 */
        /* <DEDUP_REMOVED lines=14> */
.L_x_9176:
        /* <DEDUP_REMOVED lines=12> */
.L_x_9179:
        /* <DEDUP_REMOVED lines=25> */
.L_x_9013:
[----:B------:R-:W3:Y:S04]  /*1aff0*/  LDL R7, [R1+0x4] ;  /* 0x0000040001077983 */ /* 0x000ee80000100800 */
[----:B0-2---:R-:W3:Y:S04]  /*1b000*/  LDL R0, [R1+0xc] ;  /* 0x00000c0001007983 */ /* 0x005ee80000100800 */
[----:B------:R-:W2:Y:S01]  /*1b010*/  LDL R2, [R1+0x1c] ;  /* 0x00001c0001027983 */ /* 0x000ea20000100800 */
[----:B---3--:R-:W-:Y:S01]  /*1b020*/  IMAD R0, R0, 0x8, R7 ;  /* 0x0000000800007824 */ /* 0x008fe200078e0207 */
[----:B--2---:R-:W-:-:S04]  /*1b030*/  SHF.L.U32 R2, R2, 0x1f, RZ ;  /* 0x0000001f02027819 */ /* 0x004fc800000006ff */
[----:B------:R-:W0:Y:S02]  /*1b040*/  SYNCS.PHASECHK.TRANS64.TRYWAIT P0, [R0+URZ+0x38840], R2 ;  /* 0x03884002000075a7 */ /* 0x000e24000800017f */
[----:B0-----:R-:W-:Y:S05]  /*1b050*/  @!P0 BRA `(.L_x_9014) ;  /* 0x0000007400788947 */ /* 0x001fea0003800000 */
.L_x_9180:
        /* <DEDUP_REMOVED lines=11> */
.L_x_9015:
        /* <DEDUP_REMOVED lines=27> */
.L_x_9011:
[----:B0-----:R-:W3:Y:S04]  /*1b2c0*/  LDL R0, [R1+0x4] ;  /* 0x0000040001007983 */ /* 0x001ee80000100800 */
        /* <DEDUP_REMOVED lines=16> */
[----:B0-----:R-:W-:-:S05]  /*1b3d0*/  SHF.R.S32.HI R0, RZ, 0x1f, R18 ;  /* 0x0000001fff007819 */ /* 0x001fca0000011412 */
        /* <DEDUP_REMOVED lines=19> */
.L_x_9017:
[----:B------:R-:W-:Y:S05]  /*1b510*/  BSYNC B6 ;  /* 0x0000000000067941 */ /* 0x000fea0003800000 */
.L_x_9016:
[----:B------:R-:W3:Y:S01]  /*1b520*/  LDL R4, [R1+0x48] ;  /* 0x0000480001047983 */ /* 0x000ee20000100800 */
[----:B------:R-:W0:Y:S01]  /*1b530*/  LDC R7, c[0x0][0x448] ;  /* 0x00011200ff077b82 */ /* 0x000e220000000800 */
[----:B------:R-:W-:Y:S01]  /*1b540*/  ULDC.64 UR4, c[0x0][0x298] ;  /* 0x0000a60000047ab9 */ /* 0x000fe20000000a00 */
[----:B------:R-:W-:Y:S01]  /*1b550*/  ULDC.64 UR6, c[0x0][0x280] ;  /* 0x0000a00000067ab9 */ /* 0x000fe20000000a00 */
[----:B------:R-:W4:Y:S04]  /*1b560*/  LDL R10, [R1+0x38] ;  /* 0x00003800010a7983 */ /* 0x000f280000100800 */
[----:B------:R-:W4:Y:S01]  /*1b570*/  LDL R9, [R1+0x54] ;  /* 0x0000540001097983 */ /* 0x000f220000100800 */
[----:B--2---:R-:W2:Y:S01]  /*1b580*/  S2R R2, SR_TID.X ;  /* 0x0000000000027919 */ /* 0x004ea20000002100 */
[----:B------:R-:W1:Y:S02]  /*1b590*/  S2R R0, SR_TID.X ;  /* 0x0000000000007919 */ /* 0x000e640000002100 */
[----:B------:R-:W4:Y:S04]  /*1b5a0*/  LDL R8, [R1+0x58] ;  /* 0x0000580001087983 */ /* 0x000f280000100800 */
[----:B------:R-:W4:Y:S01]  /*1b5b0*/  LDL R6, [R1+0x3c] ;  /* 0x00003c0001067983 */ /* 0x000f220000100800 */
[----:B0-----:R-:W-:-:S13]  /*1b5c0*/  ISETP.NE.AND P0, PT, R7, 0x1, PT ;  /* 0x000000010700780c */ /* 0x001fda0003f05270 */
[----:B------:R-:W0:Y:S01]  /*1b5d0*/  @P0 LDC R3, c[0x0][0x450] ;  /* 0x00011400ff030b82 */ /* 0x000e220000000800 */
[----:B--2---:R-:W-:-:S04]  /*1b5e0*/  LOP3.LUT R2, R2, 0x7f, RZ, 0xc0, !PT ;  /* 0x0000007f02027812 */ /* 0x004fc800078ec0ff */
[----:B------:R-:W-:Y:S01]  /*1b5f0*/  SHF.R.U32.HI R2, RZ, 0x3, R2 ;  /* 0x00000003ff027819 */ /* 0x000fe20000011602 */
[----:B-1----:R-:W-:-:S05]  /*1b600*/  IMAD.SHL.U32 R0, R0, 0x10, RZ ;  /* 0x0000001000007824 */ /* 0x002fca00078e00ff */
[----:B------:R-:W-:Y:S02]  /*1b610*/  LOP3.LUT R0, R2, 0x70, R0, 0xf8, !PT ;  /* 0x0000007002007812 */ /* 0x000fe400078ef800 */
[----:B------:R-:W1:Y:S03]  /*1b620*/  @P0 LDC R2, c[0x0][0x44c] ;  /* 0x00011300ff020b82 */ /* 0x000e660000000800 */
[----:B------:R-:W-:-:S04]  /*1b630*/  IMAD R5, R17, 0x40, R0 ;  /* 0x0000004011057824 */ /* 0x000fc800078e0200 */
[----:B------:R-:W-:Y:S01]  /*1b640*/  IMAD.MOV.U32 R0, RZ, RZ, R5 ;  /* 0x000000ffff007224 */ /* 0x000fe200078e0005 */
[----:B------:R2:W-:Y:S01]  /*1b650*/  STL [R1+0x2c], R5 ;  /* 0x00002c0501007387 */ /* 0x0005e20000100800 */
[----:B-1----:R-:W-:-:S05]  /*1b660*/  @P0 IMAD.HI.U32 R2, R5, R2, RZ ;  /* 0x0000000205020227 */ /* 0x002fca00078e00ff */
[----:B0-----:R-:W-:Y:S01]  /*1b670*/  @P0 SHF.R.U32.HI R0, RZ, R3, R2 ;  /* 0x00000003ff000219 */ /* 0x001fe20000011602 */
        /* <DEDUP_REMOVED lines=76> */
.L_x_9189:
        /* <DEDUP_REMOVED lines=12> */
.L_x_9019:
        /* <DEDUP_REMOVED lines=38> */
.L_x_9021:
[----:B------:R-:W-:Y:S05]  /*1be60*/  BSYNC B6 ;  /* 0x0000000000067941 */ /* 0x000fea0003800000 */
.L_x_9020:
        /* <DEDUP_REMOVED lines=188> */
.L_x_9199:
        /* <DEDUP_REMOVED lines=31> */
.L_x_9024:
[----:B------:R-:W-:Y:S05]  /*1cc20*/  BSYNC B0 ;  /* 0x0000000000007941 */ /* 0x000fea0003800000 */
.L_x_9023:
[----:B--2---:R2:W5:Y:S01]  /*1cc30*/  LDL R0, [R1+0x4] ;  /* 0x0000040001007983 */ /* 0x0045620000100800 */
[----:B------:R-:W-:Y:S01]  /*1cc40*/  PLOP3.LUT P0, PT, PT, PT, PT, 0x80, 0x0 ;  /* 0x000000000000781c */ /* 0x000fe20003f0f070 */
[----:B------:R-:W-:-:S12]  /*1cc50*/  NOP ;  /* 0x0000000000007918 */ /* 0x000fd80000000000 */
.L_x_9025:
        /* <DEDUP_REMOVED lines=19> */
.L_x_9200:
[----:B------:R-:W-:Y:S05]  /*1cd90*/  BSYNC B0 ;  /* 0x0000000000007941 */ /* 0x000fea0003800000 */
.L_x_9026:
        /* <DEDUP_REMOVED lines=16> */
.L_x_9201:
[----:B------:R-:W-:Y:S05]  /*1cea0*/  BSYNC B1 ;  /* 0x0000000000017941 */ /* 0x000fea0003800000 */
.L_x_9030:
        /* <DEDUP_REMOVED lines=9> */
.L_x_9033:
[----:B------:R-:W-:Y:S05]  /*1cf40*/  BSYNC B1 ;  /* 0x0000000000017941 */ /* 0x000fea0003800000 */
.L_x_9032:
        /* <DEDUP_REMOVED lines=14> */
.L_x_9034:
        /* <DEDUP_REMOVED lines=16> */
.L_x_9035:
        /* <DEDUP_REMOVED lines=16> */
.L_x_9036:
        /* <DEDUP_REMOVED lines=16> */
.L_x_9037:
        /* <DEDUP_REMOVED lines=16> */
.L_x_9038:
        /* <DEDUP_REMOVED lines=16> */
.L_x_9039:
        /* <DEDUP_REMOVED lines=16> */
.L_x_9040:
        /* <DEDUP_REMOVED lines=16> */
.L_x_9041:
        /* <DEDUP_REMOVED lines=11> */
.L_x_9029:
[----:B------:R-:W-:Y:S05]  /*1d7e0*/  BSYNC B0 ;  /* 0x0000000000007941 */ /* 0x000fea0003800000 */
.L_x_9028:
        /* <DEDUP_REMOVED lines=29> */
[----:B------:R-:W1:Y:S03]  /*1d9c0*/  LDC R6, c[0x0][0x43c] ;  /* 0x00010f00ff067b82 */ /* 0x000e660000000800 */
[----:B------:R-:W4:Y:S01]  /*1d9d0*/  LDL R7, [R1+0x14] ;  /* 0x0000140001077983 */ /* 0x000f220000100800 */
[----:B------:R-:W-:Y:S01]  /*1d9e0*/  IMAD.MOV.U32 R0, RZ, RZ, R4 ;  /* 0x000000ffff007224 */ /* 0x000fe200078e0004 */
[----:B------:R-:W-:Y:S01]  /*1d9f0*/  ULDC.64 UR6, c[0x0][0x428] ;  /* 0x00010a0000067ab9 */ /* 0x000fe20000000a00 */
[----:B-1----:R-:W-:-:S13]  /*1da00*/  ISETP.NE.AND P0, PT, R6, 0x1, PT ;  /* 0x000000010600780c */ /* 0x002fda0003f05270 */
[----:B------:R-:W1:Y:S02]  /*1da10*/  @P0 LDC.64 R2, c[0x0][0x440] ;  /* 0x00011000ff020b82 */ /* 0x000e640000000a00 */
[----:B-1----:R-:W-:-:S05]  /*1da20*/  @P0 IMAD.HI.U32 R2, R4, R2, RZ ;  /* 0x0000000204020227 */ /* 0x002fca00078e00ff */
[----:B------:R-:W-:-:S04]  /*1da30*/  @P0 SHF.R.U32.HI R0, RZ, R3, R2 ;  /* 0x00000003ff000219 */ /* 0x000fc80000011602 */
[--C-:B------:R-:W-:Y:S01]  /*1da40*/  SHF.R.S32.HI R3, RZ, 0x1f, R0.reuse ;  /* 0x0000001fff037819 */ /* 0x100fe20000011400 */
[----:B------:R-:W-:-:S04]  /*1da50*/  IMAD.MOV R5, RZ, RZ, -R0 ;  /* 0x000000ffff057224 */ /* 0x000fc800078e0a00 */
[----:B------:R-:W-:Y:S02]  /*1da60*/  IMAD R5, R6, R5, R4 ;  /* 0x0000000506057224 */ /* 0x000fe400078e0204 */
[----:B---3--:R-:W-:-:S04]  /*1da70*/  IMAD R2, R10, UR6, RZ ;  /* 0x000000060a027c24 */ /* 0x008fc8000f8e02ff */
[----:B----4-:R-:W-:Y:S02]  /*1da80*/  IMAD R6, R7, UR7, R2 ;  /* 0x0000000707067c24 */ /* 0x010fe4000f8e0202 */
[----:B------:R-:W-:-:S04]  /*1da90*/  IMAD.MOV.U32 R2, RZ, RZ, R0 ;  /* 0x000000ffff027224 */ /* 0x000fc800078e0000 */
[----:B------:R-:W-:-:S04]  /*1daa0*/  IMAD.WIDE.U32 R2, R7, UR6, R2 ;  /* 0x0000000607027c25 */ /* 0x000fc8000f8e0002 */
[----:B------:R-:W-:Y:S01]  /*1dab0*/  IMAD.IADD R0, R6, 0x1, R3 ;  /* 0x0000000106007824 */ /* 0x000fe200078e0203 */
[----:B------:R-:W-:-:S04]  /*1dac0*/  LEA R6, P0, R2, UR4, 0x2 ;  /* 0x0000000402067c11 */ /* 0x000fc8000f8010ff */
[----:B------:R-:W-:-:S05]  /*1dad0*/  LEA.HI.X R7, R2, UR5, R0, 0x2, P0 ;  /* 0x0000000502077c11 */ /* 0x000fca00080f1400 */
[----:B------:R-:W3:Y:S04]  /*1dae0*/  LDG.E R0, desc[UR40][R6.64] ;  /* 0x0000002806007981 */ /* 0x000ee8000c1e1900 */
[----:B---3--:R1:W-:Y:S02]  /*1daf0*/  STL [R1], R0 ;  /* 0x0000000001007387 */ /* 0x0083e40000100800 */
.L_x_9048:
        /* <DEDUP_REMOVED lines=9> */
.L_x_9202:
[----:B------:R-:W-:Y:S05]  /*1db90*/  BSYNC B3 ;  /* 0x0000000000037941 */ /* 0x000fea0003800000 */
.L_x_9049:
        /* <DEDUP_REMOVED lines=9> */
.L_x_9052:
[----:B------:R-:W-:Y:S05]  /*1dc30*/  BSYNC B3 ;  /* 0x0000000000037941 */ /* 0x000fea0003800000 */
.L_x_9051:
        /* <DEDUP_REMOVED lines=14> */
.L_x_9053:
        /* <DEDUP_REMOVED lines=14> */
.L_x_9203:
[----:B------:R-:W-:Y:S05]  /*1de00*/  BSYNC B3 ;  /* 0x0000000000037941 */ /* 0x000fea0003800000 */
.L_x_9054:
        /* <DEDUP_REMOVED lines=11> */
.L_x_9057:
[----:B------:R-:W-:Y:S05]  /*1dec0*/  BSYNC B3 ;  /* 0x0000000000037941 */ /* 0x000fea0003800000 */
.L_x_9056:
        /* <DEDUP_REMOVED lines=11> */
.L_x_9058:
        /* <DEDUP_REMOVED lines=16> */
.L_x_9059:
        /* <DEDUP_REMOVED lines=16> */
.L_x_9060:
        /* <DEDUP_REMOVED lines=16> */
.L_x_9061:
        /* <DEDUP_REMOVED lines=16> */
.L_x_9062:
        /* <DEDUP_REMOVED lines=16> */
.L_x_9063:
        /* <DEDUP_REMOVED lines=16> */
.L_x_9064:
        /* <DEDUP_REMOVED lines=16> */
.L_x_9065:
        /* <DEDUP_REMOVED lines=11> */
.L_x_9047:
[----:B------:R-:W-:Y:S05]  /*1e730*/  BSYNC B1 ;  /* 0x0000000000017941 */ /* 0x000fea0003800000 */
.L_x_9046:
[----:B------:R-:W3:Y:S02]  /*1e740*/  LDL.LU R5, [R1+0x34] ;  /* 0x0000340001057983 */ /* 0x000ee40000300800 */
[----:B---3--:R-:W-:-:S07]  /*1e750*/  VIADD R0, R5, 0xfffffffd ;  /* 0xfffffffd05007836 */ /* 0x008fce0000000000 */
.L_x_9045:
[----:B------:R-:W-:Y:S05]  /*1e760*/  BSYNC B2 ;  /* 0x0000000000027941 */ /* 0x000fea0003800000 */
.L_x_9044:
[----:B------:R-:W-:-:S13]  /*1e770*/  ISETP.NE.AND P0, PT, R4, RZ, PT ;  /* 0x000000ff0400720c */ /* 0x000fda0003f05270 */
[----:B------:R-:W-:Y:S05]  /*1e780*/  @!P0 BRA `(.L_x_9043) ;  /* 0x0000001c00488947 */ /* 0x000fea0003800000 */
.L_x_9106:
        /* <DEDUP_REMOVED lines=37> */
.L_x_9068:
        /* <DEDUP_REMOVED lines=9> */
.L_x_9204:
[----:B------:R-:W-:Y:S05]  /*1ea70*/  BSYNC B2 ;  /* 0x0000000000027941 */ /* 0x000fea0003800000 */
.L_x_9069:
        /* <DEDUP_REMOVED lines=9> */
.L_x_9072:
[----:B------:R-:W-:Y:S05]  /*1eb10*/  BSYNC B2 ;  /* 0x0000000000027941 */ /* 0x000fea0003800000 */
.L_x_9071:
        /* <DEDUP_REMOVED lines=13> */
.L_x_9073:
        /* <DEDUP_REMOVED lines=14> */
.L_x_9205:
[----:B------:R-:W-:Y:S05]  /*1ecd0*/  BSYNC B2 ;  /* 0x0000000000027941 */ /* 0x000fea0003800000 */
.L_x_9074:
        /* <DEDUP_REMOVED lines=11> */
.L_x_9077:
[----:B------:R-:W-:Y:S05]  /*1ed90*/  BSYNC B2 ;  /* 0x0000000000027941 */ /* 0x000fea0003800000 */
.L_x_9076:
        /* <DEDUP_REMOVED lines=10> */
.L_x_9078:
        /* <DEDUP_REMOVED lines=16> */
.L_x_9079:
        /* <DEDUP_REMOVED lines=16> */
.L_x_9080:
        /* <DEDUP_REMOVED lines=16> */
.L_x_9081:
        /* <DEDUP_REMOVED lines=16> */
.L_x_9082:
        /* <DEDUP_REMOVED lines=16> */
.L_x_9083:
        /* <DEDUP_REMOVED lines=16> */
.L_x_9084:
        /* <DEDUP_REMOVED lines=16> */
.L_x_9085:
        /* <DEDUP_REMOVED lines=11> */
.L_x_9067:
[----:B------:R-:W-:Y:S05]  /*1f5f0*/  BSYNC B1 ;  /* 0x0000000000017941 */ /* 0x000fea0003800000 */
.L_x_9066:
[----:B------:R-:W3:Y:S01]  /*1f600*/  LDL R5, [R1+0x8] ;  /* 0x0000080001057983 */ /* 0x000ee20000100800 */
[----:B------:R-:W-:Y:S01]  /*1f610*/  VIADD R7, R7, 0x1 ;  /* 0x0000000107077836 */ /* 0x000fe20000000000 */
[----:B------:R-:W-:Y:S04]  /*1f620*/  BSSY B1, `(.L_x_9086) ;  /* 0x00000e5000017945 */ /* 0x000fe80003800000 */
[----:B------:R-:W-:-:S04]  /*1f630*/  ISETP.NE.AND P0, PT, R7, 0x2, PT ;  /* 0x000000020700780c */ /* 0x000fc80003f05270 */
[----:B------:R-:W-:Y:S02]  /*1f640*/  SEL R2, RZ, 0x1, P0 ;  /* 0x00000001ff027807 */ /* 0x000fe40000000000 */
[----:B0-----:R-:W-:Y:S02]  /*1f650*/  SEL R9, R7, RZ, P0 ;  /* 0x000000ff07097207 */ /* 0x001fe40000000000 */
        /* <DEDUP_REMOVED lines=30> */
.L_x_9088:
        /* <DEDUP_REMOVED lines=9> */
.L_x_9206:
[----:B------:R-:W-:Y:S05]  /*1f8d0*/  BSYNC B2 ;  /* 0x0000000000027941 */ /* 0x000fea0003800000 */
.L_x_9089:
        /* <DEDUP_REMOVED lines=9> */
.L_x_9092:
[----:B------:R-:W-:Y:S05]  /*1f970*/  BSYNC B2 ;  /* 0x0000000000027941 */ /* 0x000fea0003800000 */
.L_x_9091:
        /* <DEDUP_REMOVED lines=14> */
.L_x_9093:
        /* <DEDUP_REMOVED lines=14> */
.L_x_9207:
[----:B------:R-:W-:Y:S05]  /*1fb40*/  BSYNC B2 ;  /* 0x0000000000027941 */ /* 0x000fea0003800000 */
.L_x_9094:
        /* <DEDUP_REMOVED lines=11> */
.L_x_9097:
[----:B------:R-:W-:Y:S05]  /*1fc00*/  BSYNC B2 ;  /* 0x0000000000027941 */ /* 0x000fea0003800000 */
.L_x_9096:
        /* <DEDUP_REMOVED lines=11> */
.L_x_9098:
        /* <DEDUP_REMOVED lines=16> */
.L_x_9099:
        /* <DEDUP_REMOVED lines=16> */
.L_x_9100:
        /* <DEDUP_REMOVED lines=16> */
.L_x_9101:
        /* <DEDUP_REMOVED lines=16> */
.L_x_9102:
        /* <DEDUP_REMOVED lines=16> */
.L_x_9103:
        /* <DEDUP_REMOVED lines=16> */
.L_x_9104:
        /* <DEDUP_REMOVED lines=16> */
.L_x_9105:
        /* <DEDUP_REMOVED lines=11> */
.L_x_9087:
[----:B------:R-:W-:Y:S05]  /*20470*/  BSYNC B1 ;  /* 0x0000000000017941 */ /* 0x000fea0003800000 */
.L_x_9086:
[C---:B------:R-:W-:Y:S01]  /*20480*/  ISETP.GT.AND P0, PT, R0.reuse, 0x1, PT ;  /* 0x000000010000780c */ /* 0x040fe20003f04270 */
[----:B------:R-:W-:-:S12]  /*20490*/  VIADD R0, R0, 0xfffffffe ;  /* 0xfffffffe00007836 */ /* 0x000fd80000000000 */
[----:B------:R-:W-:Y:S05]  /*204a0*/  @P0 BRA `(.L_x_9106) ;  /* 0xffffffe000b80947 */ /* 0x000fea000383ffff */
.L_x_9043:
[----:B------:R-:W-:Y:S05]  /*204b0*/  BSYNC B0 ;  /* 0x0000000000007941 */ /* 0x000fea0003800000 */
.L_x_9042:
        /* <DEDUP_REMOVED lines=24> */
.L_x_9108:
[----:B------:R-:W-:Y:S05]  /*20640*/  BSYNC B0 ;  /* 0x0000000000007941 */ /* 0x000fea0003800000 */
.L_x_9107:
[----:B------:R-:W-:-:S05]  /*20650*/  SEL R0, R0, RZ, P0 ;  /* 0x000000ff00007207 */ /* 0x000fca0000000000 */
[----:B------:R3:W-:Y:S02]  /*20660*/  STL [R1+0xc], R0 ;  /* 0x00000c0001007387 */ /* 0x0007e40000100800 */
.L_x_9004:
[----:B------:R-:W-:Y:S05]  /*20670*/  BSYNC B7 ;  /* 0x0000000000077941 */ /* 0x000fea0003800000 */
.L_x_9002:
        /* <DEDUP_REMOVED lines=13> */
.L_x_9109:
        /* <DEDUP_REMOVED lines=36> */
.L_x_9217:
[----:B------:R-:W-:Y:S02]  /*20990*/  ULDC UR4, c[0x0][0xd38] ;  /* 0x00034e0000047ab9 */ /* 0x000fe40000000800 */
[----:B------:R-:W-:-:S04]  /*209a0*/  IMAD.U32 R4, RZ, RZ, UR4 ;  /* 0x00000004ff047e24 */ /* 0x000fc8000f8e00ff */
[----:B---3--:R-:W-:-:S04]  /*209b0*/  IMAD R16, R16, R4, RZ ;  /* 0x0000000410107224 */ /* 0x008fc800078e02ff */
[----:B------:R-:W-:-:S05]  /*209c0*/  IMAD.IADD R5, R5, 0x1, R16 ;  /* 0x0000000105057824 */ /* 0x000fca00078e0210 */
[----:B------:R-:W-:-:S13]  /*209d0*/  ISETP.GT.AND P6, PT, R5, R0, PT ;  /* 0x000000000500720c */ /* 0x000fda0003fc4270 */
[----:B------:R-:W-:Y:S05]  /*209e0*/  @P6 BRA `(.L_x_9112) ;  /* 0x00000000009c6947 */ /* 0x000fea0003800000 */
.L_x_9117:
[----:B-1----:R-:W1:Y:S01]  /*209f0*/  LDC R2, c[0x0][0xd3c] ;  /* 0x00034f00ff027b82 */ /* 0x002e620000000800 */
[----:B------:R-:W-:-:S05]  /*20a00*/  VIADD R19, R19, 0x1f ;  /* 0x0000001f13137836 */ /* 0x000fca0000000000 */
[----:B-1----:R-:W-:-:S13]  /*20a10*/  ISETP.GE.AND P6, PT, R19, R2, PT ;  /* 0x000000021300720c */ /* 0x002fda0003fc6270 */
[----:B------:R-:W-:Y:S05]  /*20a20*/  @P6 BRA `(.L_x_9113) ;  /* 0x0000000400d46947 */ /* 0x000fea0003800000 */
[----:B------:R-:W1:Y:S01]  /*20a30*/  S2R R3, SR_TID.X ;  /* 0x0000000000037919 */ /* 0x000e620000002100 */
[----:B------:R-:W-:Y:S01]  /*20a40*/  BSSY B0, `(.L_x_9114) ;  /* 0x0000009000007945 */ /* 0x000fe20003800000 */
[----:B-1----:R-:W-:-:S05]  /*20a50*/  LOP3.LUT R3, R3, 0x1f, RZ, 0xc0, !PT ;  /* 0x0000001f03037812 */ /* 0x002fca00078ec0ff */
[----:B------:R-:W-:Y:S02]  /*20a60*/  IMAD.IADD R4, R19, 0x1, R3 ;  /* 0x0000000113047824 */ /* 0x000fe400078e0203 */
[----:B------:R-:W-:-:S03]  /*20a70*/  IMAD.MOV.U32 R3, RZ, RZ, RZ ;  /* 0x000000ffff037224 */ /* 0x000fc600078e00ff */
[----:B------:R-:W-:-:S13]  /*20a80*/  ISETP.GE.OR P6, PT, R4, R2, !P0 ;  /* 0x000000020400720c */ /* 0x000fda00047c6670 */
[----:B------:R-:W-:Y:S05]  /*20a90*/  @P6 BRA `(.L_x_9115) ;  /* 0x00000000000c6947 */ /* 0x000fea0003800000 */
[----:B------:R-:W1:Y:S02]  /*20aa0*/  LDC.64 R2, c[0x0][0xd80] ;  /* 0x00036000ff027b82 */ /* 0x000e640000000a00 */
[----:B-1----:R-:W-:-:S06]  /*20ab0*/  IMAD.WIDE R2, R4, 0x4, R2 ;  /* 0x0000000404027825 */ /* 0x002fcc00078e0202 */
[----:B------:R1:W5:Y:S02]  /*20ac0*/  LDG.E R3, desc[UR40][R2.64] ;  /* 0x0000002802037981 */ /* 0x000364000c1e1900 */
.L_x_9115:
[----:B------:R-:W-:Y:S05]  /*20ad0*/  BSYNC B0 ;  /* 0x0000000000007941 */ /* 0x000fea0003800000 */
.L_x_9114:
        /* <DEDUP_REMOVED lines=18> */
.L_x_9225:
[----:B------:R-:W-:Y:S02]  /*20c00*/  ULDC UR4, c[0x0][0xd38] ;  /* 0x00034e0000047ab9 */ /* 0x000fe40000000800 */
[----:B------:R-:W-:-:S04]  /*20c10*/  IMAD.U32 R4, RZ, RZ, UR4 ;  /* 0x00000004ff047e24 */ /* 0x000fc8000f8e00ff */
[----:B---3--:R-:W-:-:S04]  /*20c20*/  IMAD R16, R16, R4, RZ ;  /* 0x0000000410107224 */ /* 0x008fc800078e02ff */
[----:B------:R-:W-:-:S05]  /*20c30*/  IMAD.IADD R5, R16, 0x1, R5 ;  /* 0x0000000110057824 */ /* 0x000fca00078e0205 */
[----:B------:R-:W-:-:S13]  /*20c40*/  ISETP.GT.AND P6, PT, R5, R0, PT ;  /* 0x000000000500720c */ /* 0x000fda0003fc4270 */
[----:B------:R-:W-:Y:S05]  /*20c50*/  @!P6 BRA `(.L_x_9117) ;  /* 0xfffffffc0064e947 */ /* 0x000fea000383ffff */
.L_x_9112:
        /* <DEDUP_REMOVED lines=8> */
.L_x_9229:
[----:B------:R-:W-:Y:S01]  /*20ce0*/  ISETP.NE.AND P0, PT, R5, RZ, PT ;  /* 0x000000ff0500720c */ /* 0x000fe20003f05270 */
[----:B------:R-:W-:-:S12]  /*20cf0*/  IMAD.MOV.U32 R5, RZ, RZ, RZ ;  /* 0x000000ffff057224 */ /* 0x000fd800078e00ff */
[----:B------:R-:W-:Y:S05]  /*20d00*/  @!P0 BRA `(.L_x_9119) ;  /* 0x0000000000148947 */ /* 0x000fea0003800000 */
[----:B------:R-:W-:Y:S01]  /*20d10*/  UMOV UR4, 0xffffffff ;  /* 0xffffffff00047882 */ /* 0x000fe20000000000 */
[----:B------:R-:W-:Y:S02]  /*20d20*/  VIADD R12, R6, 0xffffffff ;  /* 0xffffffff060c7836 */ /* 0x000fe40000000000 */
[----:B------:R-:W-:Y:S05]  /*20d30*/  BRA.DIV UR4, `(.L_x_9120) ;  /* 0x0000003604887947 */ /* 0x000fea000b800000 */
[----:B-1----:R1:W0:Y:S02]  /*20d40*/  SHFL.IDX PT, R2, R2, R12, 0x1f ;  /* 0x00001f0c02027589 */ /* 0x00222400000e0000 */
.L_x_9232:
[----:B0-----:R-:W-:-:S07]  /*20d50*/  IMAD.MOV.U32 R5, RZ, RZ, R2 ;  /* 0x000000ffff057224 */ /* 0x001fce00078e0002 */
.L_x_9119:
[----:B-1-3--:R-:W1:Y:S01]  /*20d60*/  LDC.64 R2, c[0x0][0xd90] ;  /* 0x00036400ff027b82 */ /* 0x00ae620000000a00 */
[----:B------:R-:W-:-:S04]  /*20d70*/  IMAD.IADD R19, R6, 0x1, R19 ;  /* 0x0000000106137824 */ /* 0x000fc800078e0213 */
[----:B-1----:R-:W-:-:S05]  /*20d80*/  IMAD.WIDE R2, R19, 0x4, R2 ;  /* 0x0000000413027825 */ /* 0x002fca00078e0202 */
[----:B------:R-:W4:Y:S01]  /*20d90*/  LDG.E R7, desc[UR40][R2.64] ;  /* 0x0000002802077981 */ /* 0x000f22000c1e1900 */
        /* <DEDUP_REMOVED lines=62> */
.L_x_9113:
[----:B------:R-:W-:Y:S01]  /*21180*/  UMOV UR4, URZ ;  /* 0x0000003f00047c82 */ /* 0x000fe20008000000 */
[----:B------:R-:W-:Y:S01]  /*21190*/  UMOV UR5, URZ ;  /* 0x0000003f00057c82 */ /* 0x000fe20008000000 */
[----:B------:R-:W-:Y:S01]  /*211a0*/  ULDC UR6, c[0x0][0xd3c] ;  /* 0x00034f0000067ab9 */ /* 0x000fe20000000800 */
[----:B------:R-:W-:Y:S02]  /*211b0*/  IMAD.MOV.U32 R16, RZ, RZ, R0 ;  /* 0x000000ffff107224 */ /* 0x000fe400078e0000 */
[----:B------:R-:W-:Y:S02]  /*211c0*/  IMAD.U32 R17, RZ, RZ, UR4 ;  /* 0x00000004ff117e24 */ /* 0x000fe4000f8e00ff */
[----:B------:R-:W-:Y:S02]  /*211d0*/  IMAD.U32 R18, RZ, RZ, UR5 ;  /* 0x00000005ff127e24 */ /* 0x000fe4000f8e00ff */
[----:B------:R-:W-:-:S07]  /*211e0*/  IMAD.U32 R19, RZ, RZ, UR6 ;  /* 0x00000006ff137e24 */ /* 0x000fce000f8e00ff */
.L_x_9121:
[----:B------:R1:W3:Y:S01]  /*211f0*/  LDL R3, [R1+0x4] ;  /* 0x0000040001037983 */ /* 0x0002e20000100800 */
        /* <DEDUP_REMOVED lines=11> */
.L_x_9110:
[----:B------:R-:W-:Y:S02]  /*212b0*/  ULDC UR4, c[0x0][0xd3c] ;  /* 0x00034f0000047ab9 */ /* 0x000fe40000000800 */
[----:B----4-:R-:W-:-:S13]  /*212c0*/  ISETP.GE.AND P0, PT, R19, UR4, PT ;  /* 0x0000000413007c0c */ /* 0x010fda000bf06270 */
[----:B------:R-:W-:Y:S05]  /*212d0*/  @!P0 BRA `(.L_x_9122) ;  /* 0xffffff7000288947 */ /* 0x000fea000383ffff */
[----:B------:R-:W-:Y:S05]  /*212e0*/  BSYNC B8 ;  /* 0x0000000000087941 */ /* 0x000fea0003800000 */
.L_x_8952:
        /* <DEDUP_REMOVED lines=12> */
.L_x_9233:
[----:B------:R-:W-:Y:S05]  /*213b0*/  BSYNC B0 ;  /* 0x0000000000007941 */ /* 0x000fea0003800000 */
.L_x_9123:
[----:B------:R-:W-:-:S03]  /*213c0*/  UMOV UR4, 0xffffffff ;  /* 0xffffffff00047882 */ /* 0x000fc60000000000 */
[----:B------:R-:W-:Y:S05]  /*213d0*/  BRA.DIV UR4, `(.L_x_9125) ;  /* 0x00000032041c7947 */ /* 0x000fea000b800000 */
[----:B------:R-:W1:Y:S02]  /*213e0*/  S2R R2, SR_TID.X ;  /* 0x0000000000027919 */ /* 0x000e640000002100 */
[----:B-1----:R-:W-:-:S04]  /*213f0*/  SHF.R.U32.HI R2, RZ, 0x5, R2 ;  /* 0x00000005ff027819 */ /* 0x002fc80000011602 */
[----:B------:R-:W-:-:S05]  /*21400*/  LOP3.LUT R2, R2, 0x3, RZ, 0xc0, !PT ;  /* 0x0000000302027812 */ /* 0x000fca00078ec0ff */
[----:B------:R1:W3:Y:S02]  /*21410*/  SHFL.IDX PT, R14, R2, RZ, 0x1f ;  /* 0x00001fff020e7589 */ /* 0x0002e400000e0000 */
.L_x_9236:
[----:B---3--:R-:W-:-:S13]  /*21420*/  ISETP.NE.AND P0, PT, R14, RZ, PT ;  /* 0x000000ff0e00720c */ /* 0x008fda0003f05270 */
[----:B------:R-:W-:Y:S05]  /*21430*/  @P0 BRA `(.L_x_8809) ;  /* 0x0000000000940947 */ /* 0x000fea0003800000 */
[----:B------:R-:W-:-:S03]  /*21440*/  UMOV UR4, 0xffffffff ;  /* 0xffffffff00047882 */ /* 0x000fc60000000000 */
[----:B------:R-:W-:Y:S05]  /*21450*/  BRA.DIV UR4, `(.L_x_9126) ;  /* 0x0000003204307947 */ /* 0x000fea000b800000 */
[----:B------:R-:W-:-:S13]  /*21460*/  ELECT P6, URZ, PT ;  /* 0x00000000003f782f */ /* 0x000fda00038c0000 */
.L_x_9239:
[----:B------:R-:W-:Y:S05]  /*21470*/  @!P6 BRA `(.L_x_8809) ;  /* 0x000000000084e947 */ /* 0x000fea0003800000 */
[----:B-1----:R-:W3:Y:S02]  /*21480*/  LDL.LU R2, [R1+0x68] ;  /* 0x0000680001027983 */ /* 0x002ee40000300800 */
[----:B---3--:R-:W-:-:S04]  /*21490*/  LOP3.LUT R2, R2, 0x2, RZ, 0xfc, !PT ;  /* 0x0000000202027812 */ /* 0x008fc800078efcff */
[----:B------:R-:W-:-:S13]  /*214a0*/  ISETP.NE.AND P2, PT, R2, 0x3, PT ;  /* 0x000000030200780c */ /* 0x000fda0003f45270 */
[----:B------:R-:W-:Y:S05]  /*214b0*/  @!P2 BRA `(.L_x_9127) ;  /* 0x000000000004a947 */ /* 0x000fea0003800000 */
[----:B------:R-:W-:Y:S01]  /*214c0*/  BPT.TRAP 0x1 ;  /* 0x000000040000795c */ /* 0x000fe20000300000 */
.L_x_9127:
        /* <DEDUP_REMOVED lines=14> */
.L_x_9240:
[----:B------:R-:W1:Y:S02]  /*215b0*/  SYNCS.PHASECHK.TRANS64.TRYWAIT P0, [R7+URZ], R2 ;  /* 0x00000002070075a7 */ /* 0x000e64000800017f */
[----:B-1----:R-:W-:Y:S05]  /*215c0*/  @!P0 BRA `(.L_x_9129) ;  /* 0x0000003000088947 */ /* 0x002fea0003800000 */
.L_x_9241:
[----:B------:R-:W-:Y:S05]  /*215d0*/  @!P2 BRA `(.L_x_9130) ;  /* 0x000000000004a947 */ /* 0x000fea0003800000 */
[----:B------:R-:W-:Y:S01]  /*215e0*/  BPT.TRAP 0x1 ;  /* 0x000000040000795c */ /* 0x000fe20000300000 */
.L_x_9130:
[----:B------:R-:W3:Y:S01]  /*215f0*/  LDL.LU R4, [R1+0xc] ;  /* 0x00000c0001047983 */ /* 0x000ee20000300800 */
[----:B------:R-:W-:-:S04]  /*21600*/  VIADD R0, R0, 0x38860 ;  /* 0x0003886000007836 */ /* 0x000fc80000000000 */
[----:B---3--:R-:W-:-:S04]  /*21610*/  IMAD R4, R4, 0x8, R0 ;  /* 0x0000000804047824 */ /* 0x008fc800078e0200 */
[----:B------:R-:W3:Y:S02]  /*21620*/  SYNCS.PHASECHK.TRANS64.TRYWAIT P0, [R4+URZ], R5 ;  /* 0x00000005040075a7 */ /* 0x000ee4000800017f */
[----:B---3--:R-:W-:Y:S05]  /*21630*/  @!P0 BRA `(.L_x_9131) ;  /* 0x0000003000008947 */ /* 0x008fea0003800000 */
.L_x_9242:
[----:B------:R-:W-:-:S07]  /*21640*/  IMAD R3, R3, 0x8, R0 ;  /* 0x0000000803037824 */ /* 0x000fce00078e0200 */
.L_x_9132:
[----:B----4-:R4:W0:Y:S02]  /*21650*/  SYNCS.PHASECHK.TRANS64.TRYWAIT P0, [R3+URZ], R2 ;  /* 0x00000002030075a7 */ /* 0x010824000800017f */
[----:B0-----:R-:W-:Y:S05]  /*21660*/  @!P0 NANOSLEEP.SYNCS 0x989680 ;  /* 0x009896800000895d */ /* 0x001fea0003900000 */
[----:B------:R-:W0:Y:S02]  /*21670*/  @!P0 SYNCS.PHASECHK.TRANS64 P0, [R3+URZ], R2 ;  /* 0x00000002030085a7 */ /* 0x000e24000800007f */
[----:B0-----:R-:W-:Y:S05]  /*21680*/  @!P0 BRA `(.L_x_9132) ;  /* 0xfffffffc00f08947 */ /* 0x001fea000383ffff */
.L_x_8809:
[----:B------:R-:W-:Y:S05]  /*21690*/  BSYNC B9 ;  /* 0x0000000000097941 */ /* 0x000fea0003800000 */
.L_x_8806:
[----:B------:R-:W-:Y:S05]  /*216a0*/  EXIT ;  /* 0x000000000000794d */ /* 0x000fea0003800000 */
.L_x_8825:
[----:B0-----:R0:W1:Y:S02]  /*216b0*/  SYNCS.PHASECHK.TRANS64.TRYWAIT P5, [R68+URZ+0x38890], R71 ;  /* 0x03889047440075a7 */ /* 0x00106400080a017f */
[----:B-1----:R-:W-:Y:S05]  /*216c0*/  @!P5 NANOSLEEP.SYNCS 0x989680 ;  /* 0x009896800000d95d */ /* 0x002fea0003900000 */
[----:B------:R-:W1:Y:S02]  /*216d0*/  @!P5 SYNCS.PHASECHK.TRANS64 P5, [R68+URZ+0x38890], R71 ;  /* 0x038890474400d5a7 */ /* 0x000e6400080a007f */
[----:B-1----:R-:W-:Y:S05]  /*216e0*/  @!P5 BRA `(.L_x_8825) ;  /* 0xfffffffc00f0d947 */ /* 0x002fea000383ffff */
[----:B------:R-:W-:Y:S05]  /*216f0*/  BRA `(.L_x_9133) ;  /* 0xfffffe1000287947 */ /* 0x000fea000383ffff */
.L_x_8835:
[----:B-1----:R1:W2:Y:S02]  /*21700*/  SYNCS.PHASECHK.TRANS64.TRYWAIT P5, [R68+URZ+0x38890], R71 ;  /* 0x03889047440075a7 */ /* 0x0022a400080a017f */
[----:B--2---:R-:W-:Y:S05]  /*21710*/  @!P5 NANOSLEEP.SYNCS 0x989680 ;  /* 0x009896800000d95d */ /* 0x004fea0003900000 */
[----:B------:R-:W2:Y:S02]  /*21720*/  @!P5 SYNCS.PHASECHK.TRANS64 P5, [R68+URZ+0x38890], R71 ;  /* 0x038890474400d5a7 */ /* 0x000ea400080a007f */
[----:B--2---:R-:W-:Y:S05]  /*21730*/  @!P5 BRA `(.L_x_8835) ;  /* 0xfffffffc00f0d947 */ /* 0x004fea000383ffff */
[----:B------:R-:W-:Y:S05]  /*21740*/  BRA `(.L_x_9134) ;  /* 0xfffffe1800807947 */ /* 0x000fea000383ffff */
.L_x_8840:
[----:B0-----:R0:W1:Y:S02]  /*21750*/  SYNCS.PHASECHK.TRANS64.TRYWAIT P5, [R68+URZ+0x38890], R71 ;  /* 0x03889047440075a7 */ /* 0x00106400080a017f */
[----:B-1----:R-:W-:Y:S05]  /*21760*/  @!P5 NANOSLEEP.SYNCS 0x989680 ;  /* 0x009896800000d95d */ /* 0x002fea0003900000 */
[----:B------:R-:W1:Y:S02]  /*21770*/  @!P5 SYNCS.PHASECHK.TRANS64 P5, [R68+URZ+0x38890], R71 ;  /* 0x038890474400d5a7 */ /* 0x000e6400080a007f */
[----:B-1----:R-:W-:Y:S05]  /*21780*/  @!P5 BRA `(.L_x_8840) ;  /* 0xfffffffc00f0d947 */ /* 0x002fea000383ffff */
[----:B------:R-:W-:Y:S05]  /*21790*/  BRA `(.L_x_9135) ;  /* 0xfffffe2000907947 */ /* 0x000fea000383ffff */
.L_x_8844:
[----:B------:R0:W0:Y:S02]  /*217a0*/  SYNCS.PHASECHK.TRANS64.TRYWAIT P0, [R68+URZ+0x388b0], R71 ;  /* 0x0388b047440075a7 */ /* 0x000024000800017f */
[----:B0-----:R-:W-:Y:S05]  /*217b0*/  @!P0 NANOSLEEP.SYNCS 0x989680 ;  /* 0x009896800000895d */ /* 0x001fea0003900000 */
[----:B------:R-:W0:Y:S02]  /*217c0*/  @!P0 SYNCS.PHASECHK.TRANS64 P0, [R68+URZ+0x388b0], R71 ;  /* 0x0388b047440085a7 */ /* 0x000e24000800007f */
[----:B0-----:R-:W-:Y:S05]  /*217d0*/  @!P0 BRA `(.L_x_8844) ;  /* 0xfffffffc00f08947 */ /* 0x001fea000383ffff */
[----:B------:R-:W-:Y:S05]  /*217e0*/  BRA `(.L_x_9136) ;  /* 0xfffffe2400087947 */ /* 0x000fea000383ffff */
.L_x_8867:
        /* <DEDUP_REMOVED lines=8> */
.L_x_9138:
[----:B------:R-:W-:Y:S05]  /*21870*/  BSYNC B1 ;  /* 0x0000000000017941 */ /* 0x000fea0003800000 */
.L_x_9137:
        /* <DEDUP_REMOVED lines=8> */
.L_x_9139:
[----:B------:R-:W-:Y:S02]  /*21900*/  IMAD.MOV.U32 R13, RZ, RZ, R8 ;  /* 0x000000ffff0d7224 */ /* 0x000fe400078e0008 */
[----:B------:R-:W-:-:S07]  /*21910*/  IMAD.MOV.U32 R0, RZ, RZ, R14 ;  /* 0x000000ffff007224 */ /* 0x000fce00078e000e */
[----:B------:R-:W-:Y:S05]  /*21920*/  WARPSYNC.COLLECTIVE R15, `(.L_x_9140) ;  /* 0x000000000f087348 */ /* 0x000fea0003c00000 */
[----:B------:R0:W1:Y:S02]  /*21930*/  SHFL.IDX P6, R14, R13, R12, R11 ;  /* 0x0000000c0d0e7389 */ /* 0x00006400000c000b */
[----:B01----:R-:W-:Y:S01]  /*21940*/  ENDCOLLECTIVE ;  /* 0x000000000000791b */ /* 0x003fe20003800000 */
.L_x_9140:
[----:B------:R-:W-:Y:S02]  /*21950*/  IMAD.MOV.U32 R13, RZ, RZ, R7 ;  /* 0x000000ffff0d7224 */ /* 0x000fe400078e0007 */
[----:B------:R-:W-:-:S07]  /*21960*/  IMAD.MOV.U32 R5, RZ, RZ, R14 ;  /* 0x000000ffff057224 */ /* 0x000fce00078e000e */
[----:B------:R-:W-:Y:S05]  /*21970*/  WARPSYNC.COLLECTIVE R15, `(.L_x_9141) ;  /* 0x000000000f087348 */ /* 0x000fea0003c00000 */
[----:B------:R0:W1:Y:S02]  /*21980*/  SHFL.IDX P6, R14, R13, R12, R11 ;  /* 0x0000000c0d0e7389 */ /* 0x00006400000c000b */
[----:B01----:R-:W-:Y:S01]  /*21990*/  ENDCOLLECTIVE ;  /* 0x000000000000791b */ /* 0x003fe20003800000 */
.L_x_9141:
[----:B------:R-:W-:Y:S05]  /*219a0*/  BRA `(.L_x_9142) ;  /* 0xfffffe5000f47947 */ /* 0x000fea000383ffff */
.L_x_8870:
        /* <DEDUP_REMOVED lines=8> */
.L_x_9144:
[----:B------:R-:W-:Y:S05]  /*21a30*/  BSYNC B1 ;  /* 0x0000000000017941 */ /* 0x000fea0003800000 */
.L_x_9143:
        /* <DEDUP_REMOVED lines=8> */
.L_x_9145:
[----:B------:R-:W-:Y:S02]  /*21ac0*/  IMAD.MOV.U32 R13, RZ, RZ, R8 ;  /* 0x000000ffff0d7224 */ /* 0x000fe400078e0008 */
[----:B------:R-:W-:-:S07]  /*21ad0*/  IMAD.MOV.U32 R0, RZ, RZ, R14 ;  /* 0x000000ffff007224 */ /* 0x000fce00078e000e */
[----:B------:R-:W-:Y:S05]  /*21ae0*/  WARPSYNC.COLLECTIVE R15, `(.L_x_9146) ;  /* 0x000000000f087348 */ /* 0x000fea0003c00000 */
[----:B------:R0:W1:Y:S02]  /*21af0*/  SHFL.IDX P6, R14, R13, R12, R11 ;  /* 0x0000000c0d0e7389 */ /* 0x00006400000c000b */
[----:B01----:R-:W-:Y:S01]  /*21b00*/  ENDCOLLECTIVE ;  /* 0x000000000000791b */ /* 0x003fe20003800000 */
.L_x_9146:
[----:B------:R-:W-:Y:S02]  /*21b10*/  IMAD.MOV.U32 R13, RZ, RZ, R7 ;  /* 0x000000ffff0d7224 */ /* 0x000fe400078e0007 */
[----:B------:R-:W-:-:S07]  /*21b20*/  IMAD.MOV.U32 R5, RZ, RZ, R14 ;  /* 0x000000ffff057224 */ /* 0x000fce00078e000e */
[----:B------:R-:W-:Y:S05]  /*21b30*/  WARPSYNC.COLLECTIVE R15, `(.L_x_9147) ;  /* 0x000000000f087348 */ /* 0x000fea0003c00000 */
[----:B------:R0:W1:Y:S02]  /*21b40*/  SHFL.IDX P6, R14, R13, R12, R11 ;  /* 0x0000000c0d0e7389 */ /* 0x00006400000c000b */
[----:B01----:R-:W-:Y:S01]  /*21b50*/  ENDCOLLECTIVE ;  /* 0x000000000000791b */ /* 0x003fe20003800000 */
.L_x_9147:
[----:B------:R-:W-:Y:S05]  /*21b60*/  BRA `(.L_x_9148) ;  /* 0xfffffe54004c7947 */ /* 0x000fea000383ffff */
.L_x_8874:
[----:B0-----:R0:W1:Y:S02]  /*21b70*/  SYNCS.PHASECHK.TRANS64.TRYWAIT P0, [R2+URZ+0x38800], R21 ;  /* 0x03880015020075a7 */ /* 0x001064000800017f */
[----:B-1----:R-:W-:Y:S05]  /*21b80*/  @!P0 NANOSLEEP.SYNCS 0x989680 ;  /* 0x009896800000895d */ /* 0x002fea0003900000 */
[----:B------:R-:W1:Y:S02]  /*21b90*/  @!P0 SYNCS.PHASECHK.TRANS64 P0, [R2+URZ+0x38800], R21 ;  /* 0x03880015020085a7 */ /* 0x000e64000800007f */
[----:B-1----:R-:W-:Y:S05]  /*21ba0*/  @!P0 BRA `(.L_x_8874) ;  /* 0xfffffffc00f08947 */ /* 0x002fea000383ffff */
[----:B------:R-:W-:Y:S05]  /*21bb0*/  BRA `(.L_x_9149) ;  /* 0xfffffe5800347947 */ /* 0x000fea000383ffff */
.L_x_8882:
        /* <DEDUP_REMOVED lines=8> */
.L_x_9151:
[----:B------:R-:W-:Y:S05]  /*21c40*/  BSYNC B1 ;  /* 0x0000000000017941 */ /* 0x000fea0003800000 */
.L_x_9150:
        /* <DEDUP_REMOVED lines=8> */
.L_x_9152:
[----:B------:R-:W-:Y:S02]  /*21cd0*/  IMAD.MOV.U32 R13, RZ, RZ, R7 ;  /* 0x000000ffff0d7224 */ /* 0x000fe400078e0007 */
[----:B------:R-:W-:-:S07]  /*21ce0*/  IMAD.MOV.U32 R0, RZ, RZ, R14 ;  /* 0x000000ffff007224 */ /* 0x000fce00078e000e */
[----:B------:R-:W-:Y:S05]  /*21cf0*/  WARPSYNC.COLLECTIVE R15, `(.L_x_9153) ;  /* 0x000000000f087348 */ /* 0x000fea0003c00000 */
[----:B------:R0:W1:Y:S02]  /*21d00*/  SHFL.IDX P6, R14, R13, R12, R11 ;  /* 0x0000000c0d0e7389 */ /* 0x00006400000c000b */
[----:B01----:R-:W-:Y:S01]  /*21d10*/  ENDCOLLECTIVE ;  /* 0x000000000000791b */ /* 0x003fe20003800000 */
.L_x_9153:
[----:B------:R-:W-:Y:S02]  /*21d20*/  IMAD.MOV.U32 R10, RZ, RZ, R0 ;  /* 0x000000ffff0a7224 */ /* 0x000fe400078e0000 */
[----:B------:R-:W-:Y:S02]  /*21d30*/  IMAD.MOV.U32 R13, RZ, RZ, R9 ;  /* 0x000000ffff0d7224 */ /* 0x000fe400078e0009 */
[----:B------:R-:W-:-:S07]  /*21d40*/  IMAD.MOV.U32 R5, RZ, RZ, R14 ;  /* 0x000000ffff057224 */ /* 0x000fce00078e000e */
[----:B------:R-:W-:Y:S05]  /*21d50*/  WARPSYNC.COLLECTIVE R15, `(.L_x_9154) ;  /* 0x000000000f087348 */ /* 0x000fea0003c00000 */
[----:B------:R0:W1:Y:S02]  /*21d60*/  SHFL.IDX P6, R14, R13, R12, R11 ;  /* 0x0000000c0d0e7389 */ /* 0x00006400000c000b */
[----:B01----:R-:W-:Y:S01]  /*21d70*/  ENDCOLLECTIVE ;  /* 0x000000000000791b */ /* 0x003fe20003800000 */
.L_x_9154:
[----:B------:R-:W-:Y:S01]  /*21d80*/  IMAD.MOV.U32 R11, RZ, RZ, R3 ;  /* 0x000000ffff0b7224 */ /* 0x000fe200078e0003 */
[----:B------:R-:W-:Y:S06]  /*21d90*/  BRA `(.L_x_9155) ;  /* 0xfffffe64004c7947 */ /* 0x000fec000383ffff */
.L_x_8885:
        /* <DEDUP_REMOVED lines=8> */
.L_x_9157:
[----:B------:R-:W-:Y:S05]  /*21e20*/  BSYNC B1 ;  /* 0x0000000000017941 */ /* 0x000fea0003800000 */
.L_x_9156:
        /* <DEDUP_REMOVED lines=8> */
.L_x_9158:
[----:B------:R-:W-:Y:S02]  /*21eb0*/  IMAD.MOV.U32 R13, RZ, RZ, R7 ;  /* 0x000000ffff0d7224 */ /* 0x000fe400078e0007 */
[----:B------:R-:W-:-:S07]  /*21ec0*/  IMAD.MOV.U32 R0, RZ, RZ, R14 ;  /* 0x000000ffff007224 */ /* 0x000fce00078e000e */
[----:B------:R-:W-:Y:S05]  /*21ed0*/  WARPSYNC.COLLECTIVE R15, `(.L_x_9159) ;  /* 0x000000000f087348 */ /* 0x000fea0003c00000 */
[----:B------:R0:W1:Y:S02]  /*21ee0*/  SHFL.IDX P6, R14, R13, R12, R11 ;  /* 0x0000000c0d0e7389 */ /* 0x00006400000c000b */
[----:B01----:R-:W-:Y:S01]  /*21ef0*/  ENDCOLLECTIVE ;  /* 0x000000000000791b */ /* 0x003fe20003800000 */
.L_x_9159:
[----:B------:R-:W-:Y:S02]  /*21f00*/  IMAD.MOV.U32 R13, RZ, RZ, R9 ;  /* 0x000000ffff0d7224 */ /* 0x000fe400078e0009 */
[----:B------:R-:W-:-:S07]  /*21f10*/  IMAD.MOV.U32 R7, RZ, RZ, R14 ;  /* 0x000000ffff077224 */ /* 0x000fce00078e000e */
[----:B------:R-:W-:Y:S05]  /*21f20*/  WARPSYNC.COLLECTIVE R15, `(.L_x_9160) ;  /* 0x000000000f087348 */ /* 0x000fea0003c00000 */
[----:B------:R0:W1:Y:S02]  /*21f30*/  SHFL.IDX P6, R14, R13, R12, R11 ;  /* 0x0000000c0d0e7389 */ /* 0x00006400000c000b */
[----:B01----:R-:W-:Y:S01]  /*21f40*/  ENDCOLLECTIVE ;  /* 0x000000000000791b */ /* 0x003fe20003800000 */
.L_x_9160:
[----:B------:R-:W-:Y:S02]  /*21f50*/  IMAD.MOV.U32 R12, RZ, RZ, R0 ;  /* 0x000000ffff0c7224 */ /* 0x000fe400078e0000 */
[----:B------:R-:W-:Y:S01]  /*21f60*/  IMAD.MOV.U32 R13, RZ, RZ, R3 ;  /* 0x000000ffff0d7224 */ /* 0x000fe200078e0003 */
[----:B------:R-:W-:Y:S06]  /*21f70*/  BRA `(.L_x_9161) ;  /* 0xfffffe6400747947 */ /* 0x000fec000383ffff */
.L_x_8889:
[----:B0-----:R0:W1:Y:S02]  /*21f80*/  SYNCS.PHASECHK.TRANS64.TRYWAIT P1, [R2+URZ+0x38800], R3 ;  /* 0x03880003020075a7 */ /* 0x001064000802017f */
[----:B-1----:R-:W-:Y:S05]  /*21f90*/  @!P1 NANOSLEEP.SYNCS 0x989680 ;  /* 0x009896800000995d */ /* 0x002fea0003900000 */
[----:B------:R-:W1:Y:S02]  /*21fa0*/  @!P1 SYNCS.PHASECHK.TRANS64 P1, [R2+URZ+0x38800], R3 ;  /* 0x03880003020095a7 */ /* 0x000e64000802007f */
[----:B-1----:R-:W-:Y:S05]  /*21fb0*/  @!P1 BRA `(.L_x_8889) ;  /* 0xfffffffc00f09947 */ /* 0x002fea000383ffff */
[----:B------:R-:W-:Y:S05]  /*21fc0*/  BRA `(.L_x_9162) ;  /* 0xfffffe6800087947 */ /* 0x000fea000383ffff */
.L_x_8895:
[----:B0-----:R0:W2:Y:S02]  /*21fd0*/  SYNCS.PHASECHK.TRANS64.TRYWAIT P1, [R15+URZ+0x38830], R14 ;  /* 0x0388300e0f0075a7 */ /* 0x0010a4000802017f */
[----:B--2---:R-:W-:Y:S05]  /*21fe0*/  @!P1 NANOSLEEP.SYNCS 0x989680 ;  /* 0x009896800000995d */ /* 0x004fea0003900000 */
[----:B------:R-:W2:Y:S02]  /*21ff0*/  @!P1 SYNCS.PHASECHK.TRANS64 P1, [R15+URZ+0x38830], R14 ;  /* 0x0388300e0f0095a7 */ /* 0x000ea4000802007f */
[----:B--2---:R-:W-:Y:S05]  /*22000*/  @!P1 BRA `(.L_x_8895) ;  /* 0xfffffffc00f09947 */ /* 0x004fea000383ffff */
[----:B------:R-:W-:Y:S05]  /*22010*/  BRA `(.L_x_8894) ;  /* 0xfffffe7400607947 */ /* 0x000fea000383ffff */
.L_x_8897:
[----:B--2---:R2:W3:Y:S02]  /*22020*/  SYNCS.PHASECHK.TRANS64.TRYWAIT P1, [R2+URZ+0x38810], R7 ;  /* 0x03881007020075a7 */ /* 0x0044e4000802017f */
[----:B---3--:R-:W-:Y:S05]  /*22030*/  @!P1 NANOSLEEP.SYNCS 0x989680 ;  /* 0x009896800000995d */ /* 0x008fea0003900000 */
[----:B------:R-:W3:Y:S02]  /*22040*/  @!P1 SYNCS.PHASECHK.TRANS64 P1, [R2+URZ+0x38810], R7 ;  /* 0x03881007020095a7 */ /* 0x000ee4000802007f */
[----:B---3--:R-:W-:Y:S05]  /*22050*/  @!P1 BRA `(.L_x_8897) ;  /* 0xfffffffc00f09947 */ /* 0x008fea000383ffff */
[----:B------:R-:W-:Y:S05]  /*22060*/  BRA `(.L_x_9163) ;  /* 0xfffffe7800107947 */ /* 0x000fea000383ffff */
.L_x_8902:
[----:B----4-:R4:W0:Y:S02]  /*22070*/  SYNCS.PHASECHK.TRANS64.TRYWAIT P2, [R15+URZ+0x38850], R14 ;  /* 0x0388500e0f0075a7 */ /* 0x010824000804017f */
[----:B0-----:R-:W-:Y:S05]  /*22080*/  @!P2 NANOSLEEP.SYNCS 0x989680 ;  /* 0x009896800000a95d */ /* 0x001fea0003900000 */
[----:B------:R-:W0:Y:S02]  /*22090*/  @!P2 SYNCS.PHASECHK.TRANS64 P2, [R15+URZ+0x38850], R14 ;  /* 0x0388500e0f00a5a7 */ /* 0x000e24000804007f */
[----:B0-----:R-:W-:Y:S05]  /*220a0*/  @!P2 BRA `(.L_x_8902) ;  /* 0xfffffffc00f0a947 */ /* 0x001fea000383ffff */
[----:B------:R-:W-:Y:S05]  /*220b0*/  BRA `(.L_x_8901) ;  /* 0xfffffe78003c7947 */ /* 0x000fea000383ffff */
.L_x_8910:
[----:B-1----:R1:W2:Y:S02]  /*220c0*/  SYNCS.PHASECHK.TRANS64.TRYWAIT P3, [R21+URZ+0x38830], R198 ;  /* 0x038830c6150075a7 */ /* 0x0022a4000806017f */
[----:B--2---:R-:W-:Y:S05]  /*220d0*/  @!P3 NANOSLEEP.SYNCS 0x989680 ;  /* 0x009896800000b95d */ /* 0x004fea0003900000 */
[----:B------:R-:W2:Y:S02]  /*220e0*/  @!P3 SYNCS.PHASECHK.TRANS64 P3, [R21+URZ+0x38830], R198 ;  /* 0x038830c61500b5a7 */ /* 0x000ea4000806007f */
[----:B--2---:R-:W-:Y:S05]  /*220f0*/  @!P3 BRA `(.L_x_8910) ;  /* 0xfffffffc00f0b947 */ /* 0x004fea000383ffff */
[----:B------:R-:W-:Y:S05]  /*22100*/  BRA `(.L_x_8909) ;  /* 0xfffffea800787947 */ /* 0x000fea000383ffff */
.L_x_8915:
[----:B---3--:R3:W4:Y:S02]  /*22110*/  SYNCS.PHASECHK.TRANS64.TRYWAIT P3, [R21+URZ+0x38850], R198 ;  /* 0x038850c6150075a7 */ /* 0x008724000806017f */
[----:B----4-:R-:W-:Y:S05]  /*22120*/  @!P3 NANOSLEEP.SYNCS 0x989680 ;  /* 0x009896800000b95d */ /* 0x010fea0003900000 */
[----:B------:R-:W4:Y:S02]  /*22130*/  @!P3 SYNCS.PHASECHK.TRANS64 P3, [R21+URZ+0x38850], R198 ;  /* 0x038850c61500b5a7 */ /* 0x000f24000806007f */
[----:B----4-:R-:W-:Y:S05]  /*22140*/  @!P3 BRA `(.L_x_8915) ;  /* 0xfffffffc00f0b947 */ /* 0x010fea000383ffff */
[----:B------:R-:W-:Y:S05]  /*22150*/  BRA `(.L_x_8914) ;  /* 0xfffffeac00147947 */ /* 0x000fea000383ffff */
.L_x_8923:
[----:B-1----:R1:W2:Y:S02]  /*22160*/  SYNCS.PHASECHK.TRANS64.TRYWAIT P2, [R21+URZ+0x38830], R196 ;  /* 0x038830c4150075a7 */ /* 0x0022a4000804017f */
[----:B--2---:R-:W-:Y:S05]  /*22170*/  @!P2 NANOSLEEP.SYNCS 0x989680 ;  /* 0x009896800000a95d */ /* 0x004fea0003900000 */
[----:B------:R-:W2:Y:S02]  /*22180*/  @!P2 SYNCS.PHASECHK.TRANS64 P2, [R21+URZ+0x38830], R196 ;  /* 0x038830c41500a5a7 */ /* 0x000ea4000804007f */
[----:B--2---:R-:W-:Y:S05]  /*22190*/  @!P2 BRA `(.L_x_8923) ;  /* 0xfffffffc00f0a947 */ /* 0x004fea000383ffff */
[----:B------:R-:W-:Y:S05]  /*221a0*/  BRA `(.L_x_8922) ;  /* 0xfffffee400547947 */ /* 0x000fea000383ffff */
.L_x_8928:
[----:B---3--:R3:W4:Y:S02]  /*221b0*/  SYNCS.PHASECHK.TRANS64.TRYWAIT P2, [R21+URZ+0x38850], R196 ;  /* 0x038850c4150075a7 */ /* 0x008724000804017f */
[----:B----4-:R-:W-:Y:S05]  /*221c0*/  @!P2 NANOSLEEP.SYNCS 0x989680 ;  /* 0x009896800000a95d */ /* 0x010fea0003900000 */
[----:B------:R-:W4:Y:S02]  /*221d0*/  @!P2 SYNCS.PHASECHK.TRANS64 P2, [R21+URZ+0x38850], R196 ;  /* 0x038850c41500a5a7 */ /* 0x000f24000804007f */
[----:B----4-:R-:W-:Y:S05]  /*221e0*/  @!P2 BRA `(.L_x_8928) ;  /* 0xfffffffc00f0a947 */ /* 0x010fea000383ffff */
[----:B------:R-:W-:Y:S05]  /*221f0*/  BRA `(.L_x_8927) ;  /* 0xfffffee400f07947 */ /* 0x000fea000383ffff */
.L_x_8958:
        /* <DEDUP_REMOVED lines=11> */
.L_x_9165:
[----:B------:R-:W-:Y:S05]  /*222b0*/  BSYNC B1 ;  /* 0x0000000000017941 */ /* 0x000fea0003800000 */
.L_x_9164:
[----:B------:R-:W-:Y:S05]  /*222c0*/  BRA `(.L_x_9166) ;  /* 0xffffff68002c7947 */ /* 0x000fea000383ffff */
.L_x_8960:
[----:B------:R-:W-:Y:S01]  /*222d0*/  BSSY B1, `(.L_x_9167) ;  /* 0x0000006000017945 */ /* 0x000fe20003800000 */
[----:B------:R-:W-:-:S07]  /*222e0*/  IMAD.MOV.U32 R15, RZ, RZ, -0x1 ;  /* 0xffffffffff0f7424 */ /* 0x000fce00078e00ff */
[----:B01----:R-:W-:Y:S05]  /*222f0*/  WARPSYNC.COLLECTIVE R15, `(.L_x_9168) ;  /* 0x000000000f0c7348 */ /* 0x003fea0003c00000 */
[----:B------:R-:W-:Y:S02]  /*22300*/  ELECT P6, UR62, PT ;  /* 0x00000000003e782f */ /* 0x000fe400038c0000 */
[----:B------:R-:W-:Y:S01]  /*22310*/  MOV R14, UR62 ;  /* 0x0000003e000e7c02 */ /* 0x000fe20008000f00 */
[----:B01----:R-:W-:Y:S10]  /*22320*/  ENDCOLLECTIVE ;  /* 0x000000000000791b */ /* 0x003ff40003800000 */
.L_x_9168:
[----:B------:R-:W-:Y:S05]  /*22330*/  BSYNC B1 ;  /* 0x0000000000017941 */ /* 0x000fea0003800000 */
.L_x_9167:
[----:B------:R-:W-:Y:S05]  /*22340*/  BRA `(.L_x_8959) ;  /* 0xffffff6800247947 */ /* 0x000fea000383ffff */
.L_x_8962:
[----:B0-----:R-:W2:Y:S02]  /*22350*/  LDL R4, [R1+0x4] ;  /* 0x0000040001047983 */ /* 0x001ea40000100800 */
[----:B--2---:R0:W2:Y:S02]  /*22360*/  SYNCS.PHASECHK.TRANS64.TRYWAIT P0, [R4+URZ+0x38820], R3 ;  /* 0x03882003040075a7 */ /* 0x0040a4000800017f */
[----:B--2---:R-:W-:Y:S05]  /*22370*/  @!P0 NANOSLEEP.SYNCS 0x989680 ;  /* 0x009896800000895d */ /* 0x004fea0003900000 */
[----:B------:R-:W2:Y:S02]  /*22380*/  @!P0 SYNCS.PHASECHK.TRANS64 P0, [R4+URZ+0x38820], R3 ;  /* 0x03882003040085a7 */ /* 0x000ea4000800007f */
[----:B--2---:R-:W-:Y:S05]  /*22390*/  @!P0 BRA `(.L_x_8962) ;  /* 0xfffffffc00ec8947 */ /* 0x004fea000383ffff */
[----:B------:R-:W-:Y:S05]  /*223a0*/  BRA `(.L_x_9169) ;  /* 0xffffff6800347947 */ /* 0x000fea000383ffff */
.L_x_8966:
[----:B0-----:R0:W2:Y:S02]  /*223b0*/  SYNCS.PHASECHK.TRANS64.TRYWAIT P0, [R4+URZ+0x388a0], R8 ;  /* 0x0388a008040075a7 */ /* 0x0010a4000800017f */
[----:B--2---:R-:W-:Y:S05]  /*223c0*/  @!P0 NANOSLEEP.SYNCS 0x989680 ;  /* 0x009896800000895d */ /* 0x004fea0003900000 */
[----:B------:R-:W2:Y:S02]  /*223d0*/  @!P0 SYNCS.PHASECHK.TRANS64 P0, [R4+URZ+0x388a0], R8 ;  /* 0x0388a008040085a7 */ /* 0x000ea4000800007f */
[----:B--2---:R-:W-:Y:S05]  /*223e0*/  @!P0 BRA `(.L_x_8966) ;  /* 0xfffffffc00f08947 */ /* 0x004fea000383ffff */
[----:B------:R-:W-:Y:S05]  /*223f0*/  BRA `(.L_x_9170) ;  /* 0xffffff68005c7947 */ /* 0x000fea000383ffff */
.L_x_8971:
[----:B--2---:R2:W3:Y:S02]  /*22400*/  SYNCS.PHASECHK.TRANS64.TRYWAIT P0, [R4+URZ+0x388c0], R8 ;  /* 0x0388c008040075a7 */ /* 0x0044e4000800017f */
[----:B---3--:R-:W-:Y:S05]  /*22410*/  @!P0 NANOSLEEP.SYNCS 0x989680 ;  /* 0x009896800000895d */ /* 0x008fea0003900000 */
[----:B------:R-:W3:Y:S02]  /*22420*/  @!P0 SYNCS.PHASECHK.TRANS64 P0, [R4+URZ+0x388c0], R8 ;  /* 0x0388c008040085a7 */ /* 0x000ee4000800007f */
[----:B---3--:R-:W-:Y:S05]  /*22430*/  @!P0 BRA `(.L_x_8971) ;  /* 0xfffffffc00f08947 */ /* 0x008fea000383ffff */
[----:B------:R-:W-:Y:S05]  /*22440*/  BRA `(.L_x_9171) ;  /* 0xffffff6800e07947 */ /* 0x000fea000383ffff */
.L_x_8985:
[----:B0-----:R0:W2:Y:S02]  /*22450*/  SYNCS.PHASECHK.TRANS64.TRYWAIT P1, [R4+URZ+0x388a0], R5 ;  /* 0x0388a005040075a7 */ /* 0x0010a4000802017f */
[----:B--2---:R-:W-:Y:S05]  /*22460*/  @!P1 NANOSLEEP.SYNCS 0x989680 ;  /* 0x009896800000995d */ /* 0x004fea0003900000 */
[----:B------:R-:W2:Y:S02]  /*22470*/  @!P1 SYNCS.PHASECHK.TRANS64 P1, [R4+URZ+0x388a0], R5 ;  /* 0x0388a005040095a7 */ /* 0x000ea4000802007f */
[----:B--2---:R-:W-:Y:S05]  /*22480*/  @!P1 BRA `(.L_x_8985) ;  /* 0xfffffffc00f09947 */ /* 0x004fea000383ffff */
[----:B------:R-:W-:Y:S05]  /*22490*/  BRA `(.L_x_9172) ;  /* 0xffffff7400687947 */ /* 0x000fea000383ffff */
.L_x_8990:
[----:B--2---:R2:W3:Y:S02]  /*224a0*/  SYNCS.PHASECHK.TRANS64.TRYWAIT P1, [R4+URZ+0x388c0], R5 ;  /* 0x0388c005040075a7 */ /* 0x0044e4000802017f */
[----:B---3--:R-:W-:Y:S05]  /*224b0*/  @!P1 NANOSLEEP.SYNCS 0x989680 ;  /* 0x009896800000995d */ /* 0x008fea0003900000 */
[----:B------:R-:W3:Y:S02]  /*224c0*/  @!P1 SYNCS.PHASECHK.TRANS64 P1, [R4+URZ+0x388c0], R5 ;  /* 0x0388c005040095a7 */ /* 0x000ee4000802007f */
[----:B---3--:R-:W-:Y:S05]  /*224d0*/  @!P1 BRA `(.L_x_8990) ;  /* 0xfffffffc00f09947 */ /* 0x008fea000383ffff */
[----:B------:R-:W-:Y:S05]  /*224e0*/  BRA `(.L_x_9173) ;  /* 0xffffff7400e87947 */ /* 0x000fea000383ffff */
.L_x_9010:
        /* <DEDUP_REMOVED lines=11> */
.L_x_9175:
[----:B------:R-:W-:Y:S05]  /*225a0*/  BSYNC B0 ;  /* 0x0000000000007941 */ /* 0x000fea0003800000 */
.L_x_9174:
[----:B------:R-:W-:Y:S05]  /*225b0*/  BRA `(.L_x_9176) ;  /* 0xffffff8400f87947 */ /* 0x000fea000383ffff */
.L_x_9012:
[----:B------:R-:W-:Y:S01]  /*225c0*/  BSSY B0, `(.L_x_9177) ;  /* 0x0000006000007945 */ /* 0x000fe20003800000 */
[----:B------:R-:W-:-:S07]  /*225d0*/  IMAD.MOV.U32 R15, RZ, RZ, -0x1 ;  /* 0xffffffffff0f7424 */ /* 0x000fce00078e00ff */
[----:B01----:R-:W-:Y:S05]  /*225e0*/  WARPSYNC.COLLECTIVE R15, `(.L_x_9178) ;  /* 0x000000000f0c7348 */ /* 0x003fea0003c00000 */
[----:B------:R-:W-:Y:S02]  /*225f0*/  ELECT P6, UR62, PT ;  /* 0x00000000003e782f */ /* 0x000fe400038c0000 */
[----:B------:R-:W-:Y:S01]  /*22600*/  MOV R14, UR62 ;  /* 0x0000003e000e7c02 */ /* 0x000fe20008000f00 */
[----:B01----:R-:W-:Y:S10]  /*22610*/  ENDCOLLECTIVE ;  /* 0x000000000000791b */ /* 0x003ff40003800000 */
.L_x_9178:
[----:B------:R-:W-:Y:S05]  /*22620*/  BSYNC B0 ;  /* 0x0000000000007941 */ /* 0x000fea0003800000 */
.L_x_9177:
[----:B------:R-:W-:Y:S05]  /*22630*/  BRA `(.L_x_9179) ;  /* 0xffffff8800087947 */ /* 0x000fea000383ffff */
.L_x_9014:
[----:B0-----:R0:W2:Y:S02]  /*22640*/  SYNCS.PHASECHK.TRANS64.TRYWAIT P0, [R0+URZ+0x38840], R2 ;  /* 0x03884002000075a7 */ /* 0x0010a4000800017f */
[----:B--2---:R-:W-:Y:S05]  /*22650*/  @!P0 NANOSLEEP.SYNCS 0x989680 ;  /* 0x009896800000895d */ /* 0x004fea0003900000 */
[----:B------:R-:W2:Y:S02]  /*22660*/  @!P0 SYNCS.PHASECHK.TRANS64 P0, [R0+URZ+0x38840], R2 ;  /* 0x03884002000085a7 */ /* 0x000ea4000800007f */
[----:B--2---:R-:W-:Y:S05]  /*22670*/  @!P0 BRA `(.L_x_9014) ;  /* 0xfffffffc00f08947 */ /* 0x004fea000383ffff */
[----:B------:R-:W-:Y:S05]  /*22680*/  BRA `(.L_x_9180) ;  /* 0xffffff8800747947 */ /* 0x000fea000383ffff */
.L_x_9018:
        /* <DEDUP_REMOVED lines=9> */
.L_x_9181:
[----:B------:R-:W-:Y:S02]  /*22720*/  IMAD.MOV.U32 R13, RZ, RZ, R3 ;  /* 0x000000ffff0d7224 */ /* 0x000fe400078e0003 */
[----:B------:R-:W-:-:S07]  /*22730*/  IMAD.MOV.U32 R4, RZ, RZ, R14 ;  /* 0x000000ffff047224 */ /* 0x000fce00078e000e */
[----:B------:R-:W-:Y:S05]  /*22740*/  WARPSYNC.COLLECTIVE R15, `(.L_x_9182) ;  /* 0x000000000f087348 */ /* 0x000fea0003c00000 */
[----:B------:R0:W1:Y:S02]  /*22750*/  SHFL.IDX P6, R14, R13, R12, R11 ;  /* 0x0000000c0d0e7389 */ /* 0x00006400000c000b */
[----:B01----:R-:W-:Y:S01]  /*22760*/  ENDCOLLECTIVE ;  /* 0x000000000000791b */ /* 0x003fe20003800000 */
.L_x_9182:
[----:B------:R-:W-:Y:S02]  /*22770*/  IMAD.MOV.U32 R13, RZ, RZ, R2 ;  /* 0x000000ffff0d7224 */ /* 0x000fe400078e0002 */
[----:B------:R-:W-:Y:S02]  /*22780*/  IMAD.MOV.U32 R12, RZ, RZ, 0x1 ;  /* 0x00000001ff0c7424 */ /* 0x000fe400078e00ff */
[----:B------:R-:W-:-:S07]  /*22790*/  IMAD.MOV.U32 R5, RZ, RZ, R14 ;  /* 0x000000ffff057224 */ /* 0x000fce00078e000e */
[----:B------:R-:W-:Y:S05]  /*227a0*/  WARPSYNC.COLLECTIVE R15, `(.L_x_9183) ;  /* 0x000000000f087348 */ /* 0x000fea0003c00000 */
[----:B------:R0:W1:Y:S02]  /*227b0*/  SHFL.IDX P6, R14, R13, R12, R11 ;  /* 0x0000000c0d0e7389 */ /* 0x00006400000c000b */
[----:B01----:R-:W-:Y:S01]  /*227c0*/  ENDCOLLECTIVE ;  /* 0x000000000000791b */ /* 0x003fe20003800000 */
.L_x_9183:
[----:B------:R-:W-:Y:S02]  /*227d0*/  IMAD.MOV.U32 R13, RZ, RZ, R3 ;  /* 0x000000ffff0d7224 */ /* 0x000fe400078e0003 */
[----:B------:R-:W-:Y:S02]  /*227e0*/  IMAD R0, R6, R7, RZ ;  /* 0x0000000706007224 */ /* 0x000fe400078e02ff */
[----:B------:R-:W-:-:S07]  /*227f0*/  IMAD.MOV.U32 R6, RZ, RZ, R14 ;  /* 0x000000ffff067224 */ /* 0x000fce00078e000e */
[----:B------:R-:W-:Y:S05]  /*22800*/  WARPSYNC.COLLECTIVE R15, `(.L_x_9184) ;  /* 0x000000000f087348 */ /* 0x000fea0003c00000 */
[----:B------:R0:W1:Y:S02]  /*22810*/  SHFL.IDX P6, R14, R13, R12, R11 ;  /* 0x0000000c0d0e7389 */ /* 0x00006400000c000b */
[----:B01----:R-:W-:Y:S01]  /*22820*/  ENDCOLLECTIVE ;  /* 0x000000000000791b */ /* 0x003fe20003800000 */
.L_x_9184:
        /* <DEDUP_REMOVED lines=21> */
.L_x_9185:
        /* <DEDUP_REMOVED lines=10> */
.L_x_9186:
        /* <DEDUP_REMOVED lines=11> */
.L_x_9187:
        /* <DEDUP_REMOVED lines=14> */
.L_x_9188:
[----:B------:R-:W-:Y:S01]  /*22bb0*/  IMAD.MOV.U32 R3, RZ, RZ, R14 ;  /* 0x000000ffff037224 */ /* 0x000fe200078e000e */
[----:B------:R-:W-:Y:S06]  /*22bc0*/  BRA `(.L_x_9189) ;  /* 0xffffff8c00dc7947 */ /* 0x000fec000383ffff */
.L_x_9022:
        /* <DEDUP_REMOVED lines=27> */
.L_x_9191:
[----:B------:R-:W-:Y:S05]  /*22d80*/  BSYNC B0 ;  /* 0x0000000000007941 */ /* 0x000fea0003800000 */
.L_x_9190:
        /* <DEDUP_REMOVED lines=11> */
.L_x_9192:
        /* <DEDUP_REMOVED lines=43> */
.L_x_9193:
        /* <DEDUP_REMOVED lines=18> */
.L_x_9194:
        /* <DEDUP_REMOVED lines=29> */
.L_x_9195:
        /* <DEDUP_REMOVED lines=13> */
.L_x_9196:
        /* <DEDUP_REMOVED lines=32> */
.L_x_9197:
        /* <DEDUP_REMOVED lines=9> */
.L_x_9198:
[----:B------:R-:W-:Y:S01]  /*23740*/  IMAD.MOV.U32 R0, RZ, RZ, R14 ;  /* 0x000000ffff007224 */ /* 0x000fe200078e000e */
[----:B------:R-:W-:Y:S06]  /*23750*/  BRA `(.L_x_9199) ;  /* 0xffffff9000b47947 */ /* 0x000fec000383ffff */
.L_x_9027:
[----:B0-----:R-:W3:Y:S02]  /*23760*/  LDL R2, [R1+0x4] ;  /* 0x0000040001027983 */ /* 0x001ee40000100800 */
[----:B---3--:R0:W3:Y:S02]  /*23770*/  SYNCS.PHASECHK.TRANS64.TRYWAIT P0, [R2+URZ+0x38820], R0 ;  /* 0x03882000020075a7 */ /* 0x0080e4000800017f */
[----:B---3--:R-:W-:Y:S05]  /*23780*/  @!P0 NANOSLEEP.SYNCS 0x989680 ;  /* 0x009896800000895d */ /* 0x008fea0003900000 */
[----:B------:R-:W3:Y:S02]  /*23790*/  @!P0 SYNCS.PHASECHK.TRANS64 P0, [R2+URZ+0x38820], R0 ;  /* 0x03882000020085a7 */ /* 0x000ee4000800007f */
[----:B---3--:R-:W-:Y:S05]  /*237a0*/  @!P0 BRA `(.L_x_9027) ;  /* 0xfffffffc00ec8947 */ /* 0x008fea000383ffff */
[----:B------:R-:W-:Y:S05]  /*237b0*/  BRA `(.L_x_9200) ;  /* 0xffffff9400747947 */ /* 0x000fea000383ffff */
.L_x_9031:
[----:B0-----:R0:W1:Y:S02]  /*237c0*/  SYNCS.PHASECHK.TRANS64.TRYWAIT P0, [R0+URZ+0x38860], R2 ;  /* 0x03886002000075a7 */ /* 0x001064000800017f */
[----:B-1----:R-:W-:Y:S05]  /*237d0*/  @!P0 NANOSLEEP.SYNCS 0x989680 ;  /* 0x009896800000895d */ /* 0x002fea0003900000 */
[----:B------:R-:W1:Y:S02]  /*237e0*/  @!P0 SYNCS.PHASECHK.TRANS64 P0, [R0+URZ+0x38860], R2 ;  /* 0x03886002000085a7 */ /* 0x000e64000800007f */
[----:B-1----:R-:W-:Y:S05]  /*237f0*/  @!P0 BRA `(.L_x_9031) ;  /* 0xfffffffc00f08947 */ /* 0x002fea000383ffff */
[----:B------:R-:W-:Y:S05]  /*23800*/  BRA `(.L_x_9201) ;  /* 0xffffff9400a47947 */ /* 0x000fea000383ffff */
.L_x_9050:
[----:B-1----:R1:W3:Y:S02]  /*23810*/  SYNCS.PHASECHK.TRANS64.TRYWAIT P0, [R0+URZ+0x38840], R6 ;  /* 0x03884006000075a7 */ /* 0x0022e4000800017f */
[----:B---3--:R-:W-:Y:S05]  /*23820*/  @!P0 NANOSLEEP.SYNCS 0x989680 ;  /* 0x009896800000895d */ /* 0x008fea0003900000 */
[----:B------:R-:W3:Y:S02]  /*23830*/  @!P0 SYNCS.PHASECHK.TRANS64 P0, [R0+URZ+0x38840], R6 ;  /* 0x03884006000085a7 */ /* 0x000ee4000800007f */
[----:B---3--:R-:W-:Y:S05]  /*23840*/  @!P0 BRA `(.L_x_9050) ;  /* 0xfffffffc00f08947 */ /* 0x008fea000383ffff */
[----:B------:R-:W-:Y:S05]  /*23850*/  BRA `(.L_x_9202) ;  /* 0xffffffa000cc7947 */ /* 0x000fea000383ffff */
.L_x_9055:
[----:B0-----:R0:W3:Y:S02]  /*23860*/  SYNCS.PHASECHK.TRANS64.TRYWAIT P0, [R0+URZ+0x38860], R6 ;  /* 0x03886006000075a7 */ /* 0x0010e4000800017f */
[----:B---3--:R-:W-:Y:S05]  /*23870*/  @!P0 NANOSLEEP.SYNCS 0x989680 ;  /* 0x009896800000895d */ /* 0x008fea0003900000 */
[----:B------:R-:W3:Y:S02]  /*23880*/  @!P0 SYNCS.PHASECHK.TRANS64 P0, [R0+URZ+0x38860], R6 ;  /* 0x03886006000085a7 */ /* 0x000ee4000800007f */
[----:B---3--:R-:W-:Y:S05]  /*23890*/  @!P0 BRA `(.L_x_9055) ;  /* 0xfffffffc00f08947 */ /* 0x008fea000383ffff */
[----:B------:R-:W-:Y:S05]  /*238a0*/  BRA `(.L_x_9203) ;  /* 0xffffffa400547947 */ /* 0x000fea000383ffff */
.L_x_9070:
[----:B0-----:R0:W1:Y:S02]  /*238b0*/  SYNCS.PHASECHK.TRANS64.TRYWAIT P0, [R2+URZ+0x38840], R3 ;  /* 0x03884003020075a7 */ /* 0x001064000800017f */
[----:B-1----:R-:W-:Y:S05]  /*238c0*/  @!P0 NANOSLEEP.SYNCS 0x989680 ;  /* 0x009896800000895d */ /* 0x002fea0003900000 */
[----:B------:R-:W1:Y:S02]  /*238d0*/  @!P0 SYNCS.PHASECHK.TRANS64 P0, [R2+URZ+0x38840], R3 ;  /* 0x03884003020085a7 */ /* 0x000e64000800007f */
[----:B-1----:R-:W-:Y:S05]  /*238e0*/  @!P0 BRA `(.L_x_9070) ;  /* 0xfffffffc00f08947 */ /* 0x002fea000383ffff */
[----:B------:R-:W-:Y:S05]  /*238f0*/  BRA `(.L_x_9204) ;  /* 0xffffffb0005c7947 */ /* 0x000fea000383ffff */
.L_x_9075:
[----:B-1----:R1:W3:Y:S02]  /*23900*/  SYNCS.PHASECHK.TRANS64.TRYWAIT P0, [R2+URZ+0x38860], R3 ;  /* 0x03886003020075a7 */ /* 0x0022e4000800017f */
[----:B---3--:R-:W-:Y:S05]  /*23910*/  @!P0 NANOSLEEP.SYNCS 0x989680 ;  /* 0x009896800000895d */ /* 0x008fea0003900000 */
[----:B------:R-:W3:Y:S02]  /*23920*/  @!P0 SYNCS.PHASECHK.TRANS64 P0, [R2+URZ+0x38860], R3 ;  /* 0x03886003020085a7 */ /* 0x000ee4000800007f */
[----:B---3--:R-:W-:Y:S05]  /*23930*/  @!P0 BRA `(.L_x_9075) ;  /* 0xfffffffc00f08947 */ /* 0x008fea000383ffff */
[----:B------:R-:W-:Y:S05]  /*23940*/  BRA `(.L_x_9205) ;  /* 0xffffffb000e07947 */ /* 0x000fea000383ffff */
.L_x_9090:
[----:B0-----:R0:W1:Y:S02]  /*23950*/  SYNCS.PHASECHK.TRANS64.TRYWAIT P0, [R2+URZ+0x38840], R3 ;  /* 0x03884003020075a7 */ /* 0x001064000800017f */
[----:B-1----:R-:W-:Y:S05]  /*23960*/  @!P0 NANOSLEEP.SYNCS 0x989680 ;  /* 0x009896800000895d */ /* 0x002fea0003900000 */
[----:B------:R-:W1:Y:S02]  /*23970*/  @!P0 SYNCS.PHASECHK.TRANS64 P0, [R2+URZ+0x38840], R3 ;  /* 0x03884003020085a7 */ /* 0x000e64000800007f */
[----:B-1----:R-:W-:Y:S05]  /*23980*/  @!P0 BRA `(.L_x_9090) ;  /* 0xfffffffc00f08947 */ /* 0x002fea000383ffff */
[----:B------:R-:W-:Y:S05]  /*23990*/  BRA `(.L_x_9206) ;  /* 0xffffffbc00cc7947 */ /* 0x000fea000383ffff */
.L_x_9095:
[----:B-1----:R1:W3:Y:S02]  /*239a0*/  SYNCS.PHASECHK.TRANS64.TRYWAIT P0, [R2+URZ+0x38860], R3 ;  /* 0x03886003020075a7 */ /* 0x0022e4000800017f */
[----:B---3--:R-:W-:Y:S05]  /*239b0*/  @!P0 NANOSLEEP.SYNCS 0x989680 ;  /* 0x009896800000895d */ /* 0x008fea0003900000 */
[----:B------:R-:W3:Y:S02]  /*239c0*/  @!P0 SYNCS.PHASECHK.TRANS64 P0, [R2+URZ+0x38860], R3 ;  /* 0x03886003020085a7 */ /* 0x000ee4000800007f */
[----:B---3--:R-:W-:Y:S05]  /*239d0*/  @!P0 BRA `(.L_x_9095) ;  /* 0xfffffffc00f08947 */ /* 0x008fea000383ffff */
[----:B------:R-:W-:Y:S05]  /*239e0*/  BRA `(.L_x_9207) ;  /* 0xffffffc000547947 */ /* 0x000fea000383ffff */
.L_x_9111:
[----:B------:R-:W-:Y:S01]  /*239f0*/  BSSY B0, `(.L_x_9208) ;  /* 0x0000008000007945 */ /* 0x000fe20003800000 */
[----:B------:R-:W-:Y:S02]  /*23a00*/  IMAD.MOV.U32 R13, RZ, RZ, R16 ;  /* 0x000000ffff0d7224 */ /* 0x000fe400078e0010 */
[----:B------:R-:W-:Y:S02]  /*23a10*/  IMAD.MOV.U32 R12, RZ, RZ, RZ ;  /* 0x000000ffff0c7224 */ /* 0x000fe400078e00ff */
[----:B-1----:R-:W-:Y:S02]  /*23a20*/  IMAD.MOV.U32 R11, RZ, RZ, 0x1f ;  /* 0x0000001fff0b7424 */ /* 0x002fe400078e00ff */
[----:B------:R-:W-:-:S07]  /*23a30*/  IMAD.MOV.U32 R15, RZ, RZ, -0x1 ;  /* 0xffffffffff0f7424 */ /* 0x000fce00078e00ff */
[----:B0-2---:R-:W-:Y:S05]  /*23a40*/  WARPSYNC.COLLECTIVE R15, `(.L_x_9209) ;  /* 0x000000000f087348 */ /* 0x005fea0003c00000 */
[----:B0-----:R0:W1:Y:S02]  /*23a50*/  SHFL.IDX P6, R14, R13, R12, R11 ;  /* 0x0000000c0d0e7389 */ /* 0x00106400000c000b */
[----:B012---:R-:W-:Y:S01]  /*23a60*/  ENDCOLLECTIVE ;  /* 0x000000000000791b */ /* 0x007fe20003800000 */
.L_x_9209:
[----:B------:R-:W-:Y:S05]  /*23a70*/  BSYNC B0 ;  /* 0x0000000000007941 */ /* 0x000fea0003800000 */
.L_x_9208:
        /* <DEDUP_REMOVED lines=9> */
.L_x_9210:
        /* <DEDUP_REMOVED lines=18> */
.L_x_9211:
        /* <DEDUP_REMOVED lines=8> */
.L_x_9212:
        /* <DEDUP_REMOVED lines=8> */
.L_x_9213:
        /* <DEDUP_REMOVED lines=8> */
.L_x_9214:
        /* <DEDUP_REMOVED lines=8> */
.L_x_9215:
        /* <DEDUP_REMOVED lines=9> */
.L_x_9216:
[----:B------:R-:W-:Y:S01]  /*23ec0*/  IMAD.MOV.U32 R16, RZ, RZ, R14 ;  /* 0x000000ffff107224 */ /* 0x000fe200078e000e */
[----:B------:R-:W-:Y:S06]  /*23ed0*/  BRA `(.L_x_9217) ;  /* 0xffffffc800ac7947 */ /* 0x000fec000383ffff */
.L_x_9116:
[----:B------:R-:W-:Y:S01]  /*23ee0*/  BSSY B0, `(.L_x_9218) ;  /* 0x0000008000007945 */ /* 0x000fe20003800000 */
[----:B-----5:R-:W-:Y:S02]  /*23ef0*/  IMAD.MOV.U32 R13, RZ, RZ, R3 ;  /* 0x000000ffff0d7224 */ /* 0x020fe400078e0003 */
[----:B------:R-:W-:Y:S02]  /*23f00*/  IMAD.MOV.U32 R12, RZ, RZ, 0x1 ;  /* 0x00000001ff0c7424 */ /* 0x000fe400078e00ff */
[----:B------:R-:W-:Y:S02]  /*23f10*/  IMAD.MOV.U32 R11, RZ, RZ, RZ ;  /* 0x000000ffff0b7224 */ /* 0x000fe400078e00ff */
[----:B------:R-:W-:-:S07]  /*23f20*/  IMAD.MOV.U32 R15, RZ, RZ, -0x1 ;  /* 0xffffffffff0f7424 */ /* 0x000fce00078e00ff */
[----:B012---:R-:W-:Y:S05]  /*23f30*/  WARPSYNC.COLLECTIVE R15, `(.L_x_9219) ;  /* 0x000000000f087348 */ /* 0x007fea0003c00000 */
[----:B0-----:R0:W3:Y:S02]  /*23f40*/  SHFL.UP P6, R14, R13, R12, R11 ;  /* 0x0400000c0d0e7389 */ /* 0x0010e400000c000b */
[----:B0123--:R-:W-:Y:S01]  /*23f50*/  ENDCOLLECTIVE ;  /* 0x000000000000791b */ /* 0x00ffe20003800000 */
.L_x_9219:
[----:B------:R-:W-:Y:S05]  /*23f60*/  BSYNC B0 ;  /* 0x0000000000007941 */ /* 0x000fea0003800000 */
.L_x_9218:
        /* <DEDUP_REMOVED lines=10> */
.L_x_9220:
        /* <DEDUP_REMOVED lines=8> */
.L_x_9221:
        /* <DEDUP_REMOVED lines=8> */
.L_x_9222:
        /* <DEDUP_REMOVED lines=8> */
.L_x_9223:
        /* <DEDUP_REMOVED lines=9> */
.L_x_9224:
[----:B------:R-:W-:Y:S01]  /*24220*/  IMAD.MOV.U32 R16, RZ, RZ, R14 ;  /* 0x000000ffff107224 */ /* 0x000fe200078e000e */
[----:B------:R-:W-:Y:S06]  /*24230*/  BRA `(.L_x_9225) ;  /* 0xffffffc800707947 */ /* 0x000fec000383ffff */
.L_x_9118:
[----:B------:R-:W-:Y:S01]  /*24240*/  BSSY B0, `(.L_x_9226) ;  /* 0x0000006000007945 */ /* 0x000fe20003800000 */
[----:B------:R-:W-:Y:S01]  /*24250*/  PLOP3.LUT P6, PT, P6, PT, PT, 0x8, 0x0 ;  /* 0x000000000000781c */ /* 0x000fe200037ce170 */
[----:B------:R-:W-:-:S12]  /*24260*/  IMAD.MOV.U32 R15, RZ, RZ, -0x1 ;  /* 0xffffffffff0f7424 */ /* 0x000fd800078e00ff */
[----:B012---:R-:W-:Y:S05]  /*24270*/  WARPSYNC.COLLECTIVE R15, `(.L_x_9227) ;  /* 0x000000000f087348 */ /* 0x007fea0003c00000 */
[----:B0-----:R-:W-:Y:S01]  /*24280*/  VOTE.ANY R14, PT, P6 ;  /* 0x00000000000e7806 */ /* 0x001fe200030e0100 */
[----:B-12---:R-:W-:Y:S06]  /*24290*/  ENDCOLLECTIVE ;  /* 0x000000000000791b */ /* 0x006fec0003800000 */
.L_x_9227:
[----:B------:R-:W-:Y:S05]  /*242a0*/  BSYNC B0 ;  /* 0x0000000000007941 */ /* 0x000fea0003800000 */
.L_x_9226:
        /* <DEDUP_REMOVED lines=9> */
.L_x_9228:
[----:B------:R-:W-:Y:S01]  /*24340*/  IMAD.MOV.U32 R17, RZ, RZ, R14 ;  /* 0x000000ffff117224 */ /* 0x000fe200078e000e */
[----:B------:R-:W-:Y:S06]  /*24350*/  BRA `(.L_x_9229) ;  /* 0xffffffc800607947 */ /* 0x000fec000383ffff */
.L_x_9120:
[----:B------:R-:W-:Y:S01]  /*24360*/  BSSY B0, `(.L_x_9230) ;  /* 0x0000007000007945 */ /* 0x000fe20003800000 */
[----:B------:R-:W-:Y:S02]  /*24370*/  IMAD.MOV.U32 R13, RZ, RZ, R2 ;  /* 0x000000ffff0d7224 */ /* 0x000fe400078e0002 */
[----:B------:R-:W-:Y:S02]  /*24380*/  IMAD.MOV.U32 R11, RZ, RZ, 0x1f ;  /* 0x0000001fff0b7424 */ /* 0x000fe400078e00ff */
[----:B------:R-:W-:-:S07]  /*24390*/  IMAD.MOV.U32 R15, RZ, RZ, -0x1 ;  /* 0xffffffffff0f7424 */ /* 0x000fce00078e00ff */
[----:B01234-:R-:W-:Y:S05]  /*243a0*/  WARPSYNC.COLLECTIVE R15, `(.L_x_9231) ;  /* 0x000000000f087348 */ /* 0x01ffea0003c00000 */
[----:B0-----:R0:W0:Y:S02]  /*243b0*/  SHFL.IDX P6, R14, R13, R12, R11 ;  /* 0x0000000c0d0e7389 */ /* 0x00102400000c000b */
[----:B01234-:R-:W-:Y:S01]  /*243c0*/  ENDCOLLECTIVE ;  /* 0x000000000000791b */ /* 0x01ffe20003800000 */
.L_x_9231:
[----:B------:R-:W-:Y:S05]  /*243d0*/  BSYNC B0 ;  /* 0x0000000000007941 */ /* 0x000fea0003800000 */
.L_x_9230:
[----:B------:R-:W-:Y:S01]  /*243e0*/  IMAD.MOV.U32 R2, RZ, RZ, R14 ;  /* 0x000000ffff027224 */ /* 0x000fe200078e000e */
[----:B------:R-:W-:Y:S06]  /*243f0*/  BRA `(.L_x_9232) ;  /* 0xffffffc800547947 */ /* 0x000fec000383ffff */
.L_x_9124:
[----:B0-----:R0:W1:Y:S02]  /*24400*/  SYNCS.PHASECHK.TRANS64.TRYWAIT P0, [R0+URZ+0x38820], R3 ;  /* 0x03882003000075a7 */ /* 0x001064000800017f */
[----:B-1----:R-:W-:Y:S05]  /*24410*/  @!P0 NANOSLEEP.SYNCS 0x989680 ;  /* 0x009896800000895d */ /* 0x002fea0003900000 */
[----:B------:R-:W1:Y:S02]  /*24420*/  @!P0 SYNCS.PHASECHK.TRANS64 P0, [R0+URZ+0x38820], R3 ;  /* 0x03882003000085a7 */ /* 0x000e64000800007f */
[----:B-1----:R-:W-:Y:S05]  /*24430*/  @!P0 BRA `(.L_x_9124) ;  /* 0xfffffffc00f08947 */ /* 0x002fea000383ffff */
[----:B------:R-:W-:Y:S05]  /*24440*/  BRA `(.L_x_9233) ;  /* 0xffffffcc00d87947 */ /* 0x000fea000383ffff */
.L_x_9125:
        /* <DEDUP_REMOVED lines=11> */
.L_x_9235:
[----:B------:R-:W-:Y:S05]  /*24500*/  BSYNC B0 ;  /* 0x0000000000007941 */ /* 0x000fea0003800000 */
.L_x_9234:
[----:B------:R-:W-:Y:S05]  /*24510*/  BRA `(.L_x_9236) ;  /* 0xffffffcc00c07947 */ /* 0x000fea000383ffff */
.L_x_9126:
[----:B------:R-:W-:Y:S01]  /*24520*/  BSSY B0, `(.L_x_9237) ;  /* 0x0000006000007945 */ /* 0x000fe20003800000 */
[----:B------:R-:W-:-:S07]  /*24530*/  IMAD.MOV.U32 R15, RZ, RZ, -0x1 ;  /* 0xffffffffff0f7424 */ /* 0x000fce00078e00ff */
[----:B012---:R-:W-:Y:S05]  /*24540*/  WARPSYNC.COLLECTIVE R15, `(.L_x_9238) ;  /* 0x000000000f0c7348 */ /* 0x007fea0003c00000 */
[----:B------:R-:W-:Y:S02]  /*24550*/  ELECT P6, UR62, PT ;  /* 0x00000000003e782f */ /* 0x000fe400038c0000 */
[----:B------:R-:W-:Y:S01]  /*24560*/  MOV R14, UR62 ;  /* 0x0000003e000e7c02 */ /* 0x000fe20008000f00 */
[----:B012---:R-:W-:Y:S10]  /*24570*/  ENDCOLLECTIVE ;  /* 0x000000000000791b */ /* 0x007ff40003800000 */
.L_x_9238:
[----:B------:R-:W-:Y:S05]  /*24580*/  BSYNC B0 ;  /* 0x0000000000007941 */ /* 0x000fea0003800000 */
.L_x_9237:
[----:B------:R-:W-:Y:S05]  /*24590*/  BRA `(.L_x_9239) ;  /* 0xffffffcc00b47947 */ /* 0x000fea000383ffff */
.L_x_9128:
[----:B0-----:R0:W1:Y:S02]  /*245a0*/  SYNCS.PHASECHK.TRANS64.TRYWAIT P0, [R6+URZ], R5 ;  /* 0x00000005060075a7 */ /* 0x001064000800017f */
[----:B-1----:R-:W-:Y:S05]  /*245b0*/  @!P0 NANOSLEEP.SYNCS 0x989680 ;  /* 0x009896800000895d */ /* 0x002fea0003900000 */
[----:B------:R-:W1:Y:S02]  /*245c0*/  @!P0 SYNCS.PHASECHK.TRANS64 P0, [R6+URZ], R5 ;  /* 0x00000005060085a7 */ /* 0x000e64000800007f */
[----:B-1----:R-:W-:Y:S05]  /*245d0*/  @!P0 BRA `(.L_x_9128) ;  /* 0xfffffffc00f08947 */ /* 0x002fea000383ffff */
[----:B------:R-:W-:Y:S05]  /*245e0*/  BRA `(.L_x_9240) ;  /* 0xffffffcc00f07947 */ /* 0x000fea000383ffff */
.L_x_9129:
[----:B-1----:R1:W3:Y:S02]  /*245f0*/  SYNCS.PHASECHK.TRANS64.TRYWAIT P0, [R7+URZ], R2 ;  /* 0x00000002070075a7 */ /* 0x0022e4000800017f */
[----:B---3--:R-:W-:Y:S05]  /*24600*/  @!P0 NANOSLEEP.SYNCS 0x989680 ;  /* 0x009896800000895d */ /* 0x008fea0003900000 */
[----:B------:R-:W3:Y:S02]  /*24610*/  @!P0 SYNCS.PHASECHK.TRANS64 P0, [R7+URZ], R2 ;  /* 0x00000002070085a7 */ /* 0x000ee4000800007f */
[----:B---3--:R-:W-:Y:S05]  /*24620*/  @!P0 BRA `(.L_x_9129) ;  /* 0xfffffffc00f08947 */ /* 0x008fea000383ffff */
[----:B------:R-:W-:Y:S05]  /*24630*/  BRA `(.L_x_9241) ;  /* 0xffffffcc00e47947 */ /* 0x000fea000383ffff */
.L_x_9131:
[----:B---3--:R3:W4:Y:S02]  /*24640*/  SYNCS.PHASECHK.TRANS64.TRYWAIT P0, [R4+URZ], R5 ;  /* 0x00000005040075a7 */ /* 0x008724000800017f */
[----:B----4-:R-:W-:Y:S05]  /*24650*/  @!P0 NANOSLEEP.SYNCS 0x989680 ;  /* 0x009896800000895d */ /* 0x010fea0003900000 */
[----:B------:R-:W4:Y:S02]  /*24660*/  @!P0 SYNCS.PHASECHK.TRANS64 P0, [R4+URZ], R5 ;  /* 0x00000005040085a7 */ /* 0x000f24000800007f */
[----:B----4-:R-:W-:Y:S05]  /*24670*/  @!P0 BRA `(.L_x_9131) ;  /* 0xfffffffc00f08947 */ /* 0x010fea000383ffff */
[----:B------:R-:W-:Y:S05]  /*24680*/  BRA `(.L_x_9242) ;  /* 0xffffffcc00ec7947 */ /* 0x000fea000383ffff */
.L_x_9243:
        /* <DEDUP_REMOVED lines=15> */
.L_x_15304:


//--------------------- .text._ZN7cutlass13device_kernelIN5flash11enable_sm90INS1_16FlashAttnFwdSm90INS1_25CollectiveMainloopFwdSm90ILi2EN4cute5tupleIJNS5_1CILi1EEES8_S8_EEENS6_IJNS7_ILi128EEENS7_ILi96EEENS7_ILi64EEEEEELi256ENS_6half_tEfNS_4arch4Sm90ELb0ELb0ELb1ELb0ELb0ELb0ELb0ELb1ELb0ELb1ELb0ELb0EEENS1_21CollectiveEpilogueFwdINS6_IJSA_NS7_ILi256EEESB_EEES9_SE_SG_Li256ELb0ELb1ELb0ELb0EEENS1_29StaticPersistentTileSchedulerILb0EEEEEEEEEvNT_6ParamsE --------------------------
	.section	.text._ZN7cutlass13device_kernelIN5flash11enable_sm90INS1_16FlashAttnFwdSm90INS1_25CollectiveMainloopFwdSm90ILi2EN4cute5tupleIJNS5_1CILi1EEES8_S8_EEENS6_IJNS7_ILi128EEENS7_ILi96EEENS7_ILi64EEEEEELi256ENS_6half_tEfNS_4arch4Sm90ELb0ELb0ELb1ELb0ELb0ELb0ELb0ELb1ELb0ELb1ELb0ELb0EEENS1_21CollectiveEpilogueFwdINS6_IJSA_NS7_ILi256EEESB_EEES9_SE_SG_Li256ELb0ELb1ELb0ELb0EEENS1_29StaticPersistentTileSchedulerILb0EEEEEEEEEvNT_6ParamsE,"ax",@progbits
	.align	128
.text._ZN7cutlass13device_kernelIN5flash11enable_sm90INS1_16FlashAttnFwdSm90INS1_25CollectiveMainloopFwdSm90ILi2EN4cute5tupleIJNS5_1CILi1EEES8_S8_EEENS6_IJNS7_ILi128EEENS7_ILi96EEENS7_ILi64EEEEEELi256ENS_6half_tEfNS_4arch4Sm90ELb0ELb0ELb1ELb0ELb0ELb0ELb0ELb1ELb0ELb1ELb0ELb0EEENS1_21CollectiveEpilogueFwdINS6_IJSA_NS7_ILi256EEESB_EEES9_SE_SG_Li256ELb0ELb1ELb0ELb0EEENS1_29StaticPersistentTileSchedulerILb0EEEEEEEEEvNT_6ParamsE:
        .type           _ZN7cutlass13device_kernelIN5flash11enable_sm90INS1_16FlashAttnFwdSm90INS1_25CollectiveMainloopFwdSm90ILi2EN4cute5tupleIJNS5_1CILi1EEES8_S8_EEENS6_IJNS7_ILi128EEENS7_ILi96EEENS7_ILi64EEEEEELi256ENS_6half_tEfNS_4arch4Sm90ELb0ELb0ELb1ELb0ELb0ELb0ELb0ELb1ELb0ELb1ELb0ELb0EEENS1_21CollectiveEpilogueFwdINS6_IJSA_NS7_ILi256EEESB_EEES9_SE_SG_Li256ELb0ELb1ELb0ELb0EEENS1_29StaticPersistentTileSchedulerILb0EEEEEEEEEvNT_6ParamsE,@function
        .size           _ZN7cutlass13device_kernelIN5flash11enable_sm90INS1_16FlashAttnFwdSm90INS1_25CollectiveMainloopFwdSm90ILi2EN4cute5tupleIJNS5_1CILi1EEES8_S8_EEENS6_IJNS7_ILi128EEENS7_ILi96EEENS7_ILi64EEEEEELi256ENS_6half_tEfNS_4arch4Sm90ELb0ELb0ELb1ELb0ELb0ELb0ELb0ELb1ELb0ELb1ELb0ELb0EEENS1_21CollectiveEpilogueFwdINS6_IJSA_NS7_ILi256EEESB_EEES9_SE_SG_Li256ELb0ELb1ELb0ELb0EEENS1_29StaticPersistentTileSchedulerILb0EEEEEEEEEvNT_6ParamsE,(.L_x_15305 - _ZN7cutlass13device_kernelIN5flash11enable_sm90INS1_16FlashAttnFwdSm90INS1_25CollectiveMainloopFwdSm90ILi2EN4cute5tupleIJNS5_1CILi1EEES8_S8_EEENS6_IJNS7_ILi128EEENS7_ILi96EEENS7_ILi64EEEEEELi256ENS_6half_tEfNS_4arch4Sm90ELb0ELb0ELb1ELb0ELb0ELb0ELb0ELb1ELb0ELb1ELb0ELb0EEENS1_21CollectiveEpilogueFwdINS6_IJSA_NS7_ILi256EEESB_EEES9_SE_SG_Li256ELb0ELb1ELb0ELb0EEENS1_29StaticPersistentTileSchedulerILb0EEEEEEEEEvNT_6ParamsE)
        .other          _ZN7cutlass13device_kernelIN5flash11enable_sm90INS1_16FlashAttnFwdSm90INS1_25CollectiveMainloopFwdSm90ILi2EN4cute5tupleIJNS5_1CILi1EEES8_S8_EEENS6_IJNS7_ILi128EEENS7_ILi96EEENS7_ILi64EEEEEELi256ENS_6half_tEfNS_4arch4Sm90ELb0ELb0ELb1ELb0ELb0ELb0ELb0ELb1ELb0ELb1ELb0ELb0EEENS1_21CollectiveEpilogueFwdINS6_IJSA_NS7_ILi256EEESB_EEES9_SE_SG_Li256ELb0ELb1ELb0ELb0EEENS1_29StaticPersistentTileSchedulerILb0EEEEEEEEEvNT_6ParamsE,@"STO_CUDA_ENTRY STV_DEFAULT"
_ZN7cutlass13device_kernelIN5flash11enable_sm90INS1_16FlashAttnFwdSm90INS1_25CollectiveMainloopFwdSm90ILi2EN4cute5tupleIJNS5_1CILi1EEES8_S8_EEENS6_IJNS7_ILi128EEENS7_ILi96EEENS7_ILi64EEEEEELi256ENS_6half_tEfNS_4arch4Sm90ELb0ELb0ELb1ELb0ELb0ELb0ELb0ELb1ELb0ELb1ELb0ELb0EEENS1_21CollectiveEpilogueFwdINS6_IJSA_NS7_ILi256EEESB_EEES9_SE_SG_Li256ELb0ELb1ELb0ELb0EEENS1_29StaticPersistentTileSchedulerILb0EEEEEEEEEvNT_6ParamsE:
        /* <DEDUP_REMOVED lines=18> */
.L_x_9245:
[----:B------:R-:W-:Y:S05]  /*0120*/  BSYNC B0 ;  /* 0x0000000000007941 */ /* 0x000fea0003800000 */
.L_x_9244:
        /* <DEDUP_REMOVED lines=41> */
.L_x_9246:
        /* <DEDUP_REMOVED lines=22> */
.L_x_9247:
        /* <DEDUP_REMOVED lines=18> */
.L_x_9248:
        /* <DEDUP_REMOVED lines=22> */
.L_x_9249:
        /* <DEDUP_REMOVED lines=22> */
.L_x_9250:
[----:B------:R-:W-:Y:S01]  /*0900*/  PLOP3.LUT P0, PT, PT, PT, UP0, 0x80, 0x0 ;  /* 0x000000000000781c */ /* 0x000fe20003f0f008 */
[----:B------:R-:W-:Y:S01]  /*0910*/  UMOV UR37, 0x1 ;  /* 0x0000000100257882 */ /* 0x000fe20000000000 */
[----:B------:R-:W-:Y:S01]  /*0920*/  NOP ;  /* 0x0000000000007918 */ /* 0x000fe20000000000 */
[----:B------:R-:W-:Y:S01]  /*0930*/  USEL UR37, UR37, 0x2, !UP0 ;  /* 0x0000000225257887 */ /* 0x000fe2000c000000 */
[----:B------:R-:W-:Y:S01]  /*0940*/  ULDC.64 UR42, c[0x0][0x208] ;  /* 0x00008200002a7ab9 */ /* 0x000fe20000000a00 */
[----:B012-4-:R-:W-:Y:S08]  /*0950*/  BAR.SYNC.DEFER_BLOCKING 0x0 ;  /* 0x0000000000007b1d */ /* 0x017ff00000010000 */
[----:B------:R-:W-:Y:S05]  /*0960*/  @!P0 BRA `(.L_x_9251) ;  /* 0x0000007000fc8947 */ /* 0x000fea0003800000 */
.L_x_9252:
[----:B------:R-:W-:-:S08]  /*0970*/  NOP ;  /* 0x0000000000007918 */ /* 0x000fd00000000000 */
[----:B------:R-:W0:Y:S02]  /*0980*/  USETMAXREG.TRY_ALLOC.CTAPOOL UP0, 0xf0 ;  /* 0x000000f0000079c8 */ /* 0x000e240008000600 */
[----:B0-----:R-:W-:-:S13]  /*0990*/  PLOP3.LUT P0, PT, PT, PT, UP0, 0x80, 0x0 ;  /* 0x000000000000781c */ /* 0x001fda0003f0f008 */
[----:B------:R-:W-:Y:S05]  /*09a0*/  @!P0 BRA `(.L_x_9252) ;  /* 0xfffffffc00f08947 */ /* 0x000fea000383ffff */
[----:B------:R-:W-:Y:S01]  /*09b0*/  SHF.R.U32.HI R2, RZ, 0x7, R0 ;  /* 0x00000007ff027819 */ /* 0x000fe20000011600 */
[----:B------:R-:W0:Y:S08]  /*09c0*/  S2UR UR39, SR_CTAID.X ;  /* 0x00000000002779c3 */ /* 0x000e300000002500 */
[----:B------:R-:W-:Y:S06]  /*09d0*/  BAR.ARV 0x8, 0x180 ;  /* 0x0206000000007b1d */ /* 0x000fec0000002000 */
[----:B------:R-:W-:-:S02]  /*09e0*/  ISETP.NE.AND P0, PT, R2, 0x1, PT ;  /* 0x000000010200780c */ /* 0x000fc40003f05270 */
[----:B------:R-:W0:Y:S11]  /*09f0*/  LDC R2, c[0x0][0xc34] ;  /* 0x00030d00ff027b82 */ /* 0x000e360000000800 */
[----:B------:R-:W-:Y:S06]  /*0a00*/  @!P0 BAR.ARV 0x9, 0x100 ;  /* 0x0244000000008b1d */ /* 0x000fec0000002000 */
[----:B0-----:R-:W-:-:S13]  /*0a10*/  ISETP.LE.AND P0, PT, R2, UR39, PT ;  /* 0x0000002702007c0c */ /* 0x001fda000bf03270 */
[----:B------:R-:W-:Y:S05]  /*0a20*/  @P0 EXIT ;  /* 0x000000000000094d */ /* 0x000fea0003800000 */
[----:B------:R-:W-:Y:S01]  /*0a30*/  VIADD R0, R0, 0xffffff80 ;  /* 0xffffff8000007836 */ /* 0x000fe20000000000 */
[----:B------:R-:W-:Y:S01]  /*0a40*/  ULOP3.LUT UR48, UR37, 0x1, URZ, 0xfc, !UPT ;  /* 0x0000000125307892 */ /* 0x000fe2000f8efc3f */
[----:B------:R-:W-:Y:S01]  /*0a50*/  UMOV UR47, URZ ;  /* 0x0000003f002f7c82 */ /* 0x000fe20008000000 */
[----:B------:R-:W-:Y:S02]  /*0a60*/  UMOV UR38, URZ ;  /* 0x0000003f00267c82 */ /* 0x000fe40008000000 */
[----:B------:R-:W-:Y:S01]  /*0a70*/  SHF.R.S32.HI R3, RZ, 0x1f, R0 ;  /* 0x0000001fff037819 */ /* 0x000fe20000011400 */
[----:B------:R-:W-:-:S03]  /*0a80*/  UMOV UR36, URZ ;  /* 0x0000003f00247c82 */ /* 0x000fc60008000000 */
[CC--:B------:R-:W-:Y:S02]  /*0a90*/  LEA.HI R2, R3.reuse, R0.reuse, RZ, 0x7 ;  /* 0x0000000003027211 */ /* 0x0c0fe400078f38ff */
[CC--:B------:R-:W-:Y:S02]  /*0aa0*/  LEA.HI R4, R3.reuse, R0.reuse, RZ, 0x4 ;  /* 0x0000000003047211 */ /* 0x0c0fe400078f20ff */
[----:B------:R-:W-:Y:S02]  /*0ab0*/  LOP3.LUT R205, R2, 0xffffff80, RZ, 0xc0, !PT ;  /* 0xffffff8002cd7812 */ /* 0x000fe400078ec0ff */
[CC--:B------:R-:W-:Y:S02]  /*0ac0*/  LEA.HI R5, R3.reuse, R0.reuse, RZ, 0x5 ;  /* 0x0000000003057211 */ /* 0x0c0fe400078f28ff */
[----:B------:R-:W-:Y:S01]  /*0ad0*/  SHF.R.S32.HI R7, RZ, 0x4, R4 ;  /* 0x00000004ff077819 */ /* 0x000fe20000011404 */
[----:B------:R-:W-:Y:S01]  /*0ae0*/  IMAD.IADD R205, R0, 0x1, -R205 ;  /* 0x0000000100cd7824 */ /* 0x000fe200078e0acd */
[----:B------:R-:W-:Y:S01]  /*0af0*/  LEA.HI R12, R3, R0, RZ, 0x2 ;  /* 0x00000000030c7211 */ /* 0x000fe200078f10ff */
[----:B------:R-:W-:Y:S01]  /*0b00*/  IMAD.SHL.U32 R6, R5, 0x20, RZ ;  /* 0x0000002005067824 */ /* 0x000fe200078e00ff */
[----:B------:R-:W-:-:S02]  /*0b10*/  LOP3.LUT R5, R4, 0x3fffff0, RZ, 0xc0, !PT ;  /* 0x03fffff004057812 */ /* 0x000fc400078ec0ff */
[----:B------:R-:W-:Y:S02]  /*0b20*/  SHF.R.S32.HI R8, RZ, 0x1f, R205 ;  /* 0x0000001fff087819 */ /* 0x000fe400000114cd */
[----:B------:R-:W-:Y:S01]  /*0b30*/  LEA.HI R4, R4, R7, RZ, 0x1 ;  /* 0x0000000704047211 */ /* 0x000fe200078f08ff */
[----:B------:R-:W-:Y:S01]  /*0b40*/  IMAD.IADD R5, R0, 0x1, -R5 ;  /* 0x0000000100057824 */ /* 0x000fe200078e0a05 */
[----:B------:R-:W-:Y:S02]  /*0b50*/  LEA.HI R9, R8, R205, RZ, 0x2 ;  /* 0x000000cd08097211 */ /* 0x000fe400078f10ff */
[----:B------:R-:W-:Y:S02]  /*0b60*/  LOP3.LUT R4, R4, 0x1ffffffe, RZ, 0xc0, !PT ;  /* 0x1ffffffe04047812 */ /* 0x000fe400078ec0ff */
[--C-:B------:R-:W-:Y:S02]  /*0b70*/  SHF.R.S32.HI R10, RZ, 0x2, R9.reuse ;  /* 0x00000002ff0a7819 */ /* 0x100fe40000011409 */
[----:B------:R-:W-:Y:S01]  /*0b80*/  SHF.R.S32.HI R11, RZ, 0x1f, R9 ;  /* 0x0000001fff0b7819 */ /* 0x000fe20000011409 */
[----:B------:R-:W-:Y:S01]  /*0b90*/  IMAD.IADD R4, R7, 0x1, -R4 ;  /* 0x0000000107047824 */ /* 0x000fe200078e0a04 */
[----:B------:R-:W-:-:S02]  /*0ba0*/  SHF.R.S32.HI R207, RZ, 0x7, R2 ;  /* 0x00000007ffcf7819 */ /* 0x000fc40000011402 */
[----:B------:R-:W-:Y:S02]  /*0bb0*/  LEA.HI R11, R11, R10, RZ, 0x3 ;  /* 0x0000000a0b0b7211 */ /* 0x000fe400078f18ff */
[----:B------:R-:W-:Y:S02]  /*0bc0*/  LOP3.LUT R7, R12, 0xfffffffc, RZ, 0xc0, !PT ;  /* 0xfffffffc0c077812 */ /* 0x000fe400078ec0ff */
[----:B------:R-:W-:Y:S02]  /*0bd0*/  LOP3.LUT R11, R11, 0xfffffff8, RZ, 0xc0, !PT ;  /* 0xfffffff80b0b7812 */ /* 0x000fe400078ec0ff */
[----:B------:R-:W-:Y:S01]  /*0be0*/  LEA.HI R8, R8, R205, RZ, 0x5 ;  /* 0x000000cd08087211 */ /* 0x000fe200078f28ff */
[----:B------:R-:W-:Y:S01]  /*0bf0*/  IMAD.IADD R7, R0, 0x1, -R7 ;  /* 0x0000000100077824 */ /* 0x000fe200078e0a07 */
[----:B------:R-:W-:Y:S01]  /*0c00*/  LEA.HI R2, R2, R207, RZ, 0x1 ;  /* 0x000000cf02027211 */ /* 0x000fe200078f08ff */
[----:B------:R-:W-:Y:S01]  /*0c10*/  IMAD.IADD R11, R10, 0x1, -R11 ;  /* 0x000000010a0b7824 */ /* 0x000fe200078e0a0b */
[----:B------:R-:W-:-:S02]  /*0c20*/  LEA.HI R22, R3, R0, RZ, 0x3 ;  /* 0x0000000003167211 */ /* 0x000fc400078f18ff */
[----:B------:R-:W-:Y:S02]  /*0c30*/  SHF.R.S32.HI R8, RZ, 0x5, R8 ;  /* 0x00000005ff087819 */ /* 0x000fe40000011408 */
[----:B------:R-:W-:Y:S02]  /*0c40*/  LOP3.LUT R2, R2, 0x3fffffe, RZ, 0xc0, !PT ;  /* 0x03fffffe02027812 */ /* 0x000fe400078ec0ff */
[----:B------:R-:W-:Y:S01]  /*0c50*/  LOP3.LUT R19, R22, 0xfffffff8, RZ, 0xc0, !PT ;  /* 0xfffffff816137812 */ /* 0x000fe200078ec0ff */
[----:B------:R-:W-:Y:S01]  /*0c60*/  IMAD R11, R8, 0x10, R11 ;  /* 0x00000010080b7824 */ /* 0x000fe200078e020b */
[----:B------:R-:W-:Y:S01]  /*0c70*/  LOP3.LUT R6, R6, 0xfffffc00, RZ, 0xc0, !PT ;  /* 0xfffffc0006067812 */ /* 0x000fe200078ec0ff */
[----:B------:R-:W-:Y:S01]  /*0c80*/  IMAD.IADD R2, R207, 0x1, -R2 ;  /* 0x00000001cf027824 */ /* 0x000fe200078e0a02 */
[----:B------:R-:W-:Y:S01]  /*0c90*/  LEA.HI R3, R7, R7, RZ, 0x1 ;  /* 0x0000000707037211 */ /* 0x000fe200078f08ff */
[----:B------:R-:W-:Y:S01]  /*0ca0*/  IMAD.IADD R19, R0, 0x1, -R19 ;  /* 0x0000000100137824 */ /* 0x000fe200078e0a13 */
[----:B------:R-:W-:Y:S01]  /*0cb0*/  LOP3.LUT R0, R9, 0x7ffffffc, RZ, 0xc0, !PT ;  /* 0x7ffffffc09007812 */ /* 0x000fe200078ec0ff */
[----:B------:R-:W-:Y:S01]  /*0cc0*/  IMAD R5, R5, 0x40, R6 ;  /* 0x0000004005057824 */ /* 0x000fe200078e0206 */
[----:B------:R-:W-:Y:S01]  /*0cd0*/  LOP3.LUT R6, R3, 0x1ffffffe, RZ, 0xc0, !PT ;  /* 0x1ffffffe03067812 */ /* 0x000fe200078ec0ff */
[----:B------:R-:W-:Y:S01]  /*0ce0*/  IMAD R208, R2, 0x40, R11 ;  /* 0x0000004002d07824 */ /* 0x000fe200078e020b */
[----:B------:R-:W-:Y:S01]  /*0cf0*/  SHF.R.S32.HI R22, RZ, 0x3, R22 ;  /* 0x00000003ff167819 */ /* 0x000fe20000011416 */
[----:B------:R-:W-:-:S02]  /*0d00*/  IMAD.SHL.U32 R2, R19, 0x8, RZ ;  /* 0x0000000813027824 */ /* 0x000fc400078e00ff */
[----:B------:R-:W-:Y:S02]  /*0d10*/  IMAD.IADD R7, R7, 0x1, -R6 ;  /* 0x0000000107077824 */ /* 0x000fe400078e0a06 */
[C---:B------:R-:W-:Y:S02]  /*0d20*/  VIADD R18, R2.reuse, 0x40 ;  /* 0x0000004002127836 */ /* 0x040fe40000000000 */
[C---:B------:R-:W-:Y:S02]  /*0d30*/  VIADD R17, R2.reuse, 0x80 ;  /* 0x0000008002117836 */ /* 0x040fe40000000000 */
[----:B------:R-:W-:Y:S01]  /*0d40*/  VIADD R16, R2, 0xc0 ;  /* 0x000000c002107836 */ /* 0x000fe20000000000 */
[----:B------:R-:W-:Y:S01]  /*0d50*/  SHF.R.S32.HI R214, RZ, 0x1f, R18 ;  /* 0x0000001fffd67819 */ /* 0x000fe20000011412 */
[----:B------:R-:W-:Y:S01]  /*0d60*/  IMAD R211, R4, 0x8, R5 ;  /* 0x0000000804d37824 */ /* 0x000fe200078e0205 */
[----:B------:R-:W-:Y:S01]  /*0d70*/  SHF.R.S32.HI R213, RZ, 0x1f, R17 ;  /* 0x0000001fffd57819 */ /* 0x000fe20000011411 */
[----:B------:R-:W-:Y:S01]  /*0d80*/  IMAD.IADD R209, R205, 0x1, -R0 ;  /* 0x00000001cdd17824 */ /* 0x000fe200078e0a00 */
[----:B------:R-:W-:Y:S01]  /*0d90*/  SHF.R.S32.HI R212, RZ, 0x1f, R16 ;  /* 0x0000001fffd47819 */ /* 0x000fe20000011410 */
[----:B------:R-:W-:-:S07]  /*0da0*/  IMAD R210, R7, 0x8, R208 ;  /* 0x0000000807d27824 */ /* 0x000fce00078e02d0 */
.L_x_9281:
[----:B0-----:R-:W0:Y:S01]  /*0db0*/  SHFL.IDX PT, R0, R207, RZ, 0x1f ;  /* 0x00001fffcf007589 */ /* 0x001e2200000e0000 */
[----:B-1----:R-:W1:Y:S01]  /*0dc0*/  S2UR UR4, SR_CgaCtaId ;  /* 0x00000000000479c3 */ /* 0x002e620000008800 */
[----:B------:R-:W-:Y:S01]  /*0dd0*/  ULDC.64 UR6, c[0x0][0x418] ;  /* 0x0001060000067ab9 */ /* 0x000fe20000000a00 */
[----:B------:R-:W-:Y:S01]  /*0de0*/  ULDC UR5, c[0x0][0xc38] ;  /* 0x00030e0000057ab9 */ /* 0x000fe20000000800 */
[----:B------:R-:W-:Y:S02]  /*0df0*/  UISETP.NE.U32.AND UP0, UPT, UR6, URZ, UPT ;  /* 0x0000003f0600728c */ /* 0x000fe4000bf05070 */
[----:B------:R-:W-:Y:S01]  /*0e00*/  UISETP.NE.AND UP1, UPT, UR5, 0x1, UPT ;  /* 0x000000010500788c */ /* 0x000fe2000bf25270 */
[----:B------:R-:W-:Y:S02]  /*0e10*/  UMOV UR45, 0x400 ;  /* 0x00000400002d7882 */ /* 0x000fe40000000000 */
[----:B------:R-:W-:Y:S01]  /*0e20*/  ULDC UR5, c[0x0][0xc44] ;  /* 0x0003110000057ab9 */ /* 0x000fe20000000800 */
[----:B------:R-:W-:-:S02]  /*0e30*/  UISETP.NE.AND.EX UP0, UPT, UR7, URZ, UPT, UP0 ;  /* 0x0000003f0700728c */ /* 0x000fc4000bf05300 */
[----:B------:R-:W-:Y:S01]  /*0e40*/  UISETP.NE.AND UP2, UPT, UR5, 0x1, UPT ;  /* 0x000000010500788c */ /* 0x000fe2000bf45270 */
[----:B------:R-:W-:Y:S01]  /*0e50*/  ULDC UR44, c[0x0][0x424] ;  /* 0x00010900002c7ab9 */ /* 0x000fe20000000800 */
[----:B------:R-:W-:Y:S01]  /*0e60*/  ULDC UR10, c[0x0][0x2f0] ;  /* 0x0000bc00000a7ab9 */ /* 0x000fe20000000800 */
[----:B------:R-:W-:Y:S02]  /*0e70*/  USEL UR44, UR44, 0x1, UP0 ;  /* 0x000000012c2c7887 */ /* 0x000fe40008000000 */
[----:B------:R-:W-:Y:S01]  /*0e80*/  @UP1 ULDC UR12, c[0x0][0xc40] ;  /* 0x00031000000c1ab9 */ /* 0x000fe20000000800 */
[----:B------:R-:W-:Y:S01]  /*0e90*/  UMOV UR46, UR39 ;  /* 0x00000027002e7c82 */ /* 0x000fe20008000000 */
[----:B------:R-:W-:-:S04]  /*0ea0*/  UIMAD UR44, UR44, UR10, URZ ;  /* 0x0000000a2c2c72a4 */ /* 0x000fc8000f8e023f */
[----:B------:R-:W-:Y:S01]  /*0eb0*/  @UP2 ULDC.64 UR8, c[0x0][0xc48] ;  /* 0x0003120000082ab9 */ /* 0x000fe20000000a00 */
[----:B0-----:R-:W-:Y:S01]  /*0ec0*/  R2UR UR6, R0 ;  /* 0x00000000000672ca */ /* 0x001fe200000e0000 */
[----:B-1----:R-:W-:-:S03]  /*0ed0*/  ULEA UR45, UR4, UR45, 0x18 ;  /* 0x0000002d042d7291 */ /* 0x002fc6000f8ec03f */
[----:B------:R-:W-:Y:S01]  /*0ee0*/  @UP1 ULDC UR4, c[0x0][0xc3c] ;  /* 0x00030f0000041ab9 */ /* 0x000fe20000000800 */
[----:B------:R-:W-:Y:S02]  /*0ef0*/  UIADD3 UR11, UR45, 0x18400, URZ ;  /* 0x000184002d0b7890 */ /* 0x000fe4000fffe03f */
[----:B------:R-:W-:Y:S02]  /*0f00*/  UIMAD.WIDE.U32 UR4, UR39, UR4, URZ ;  /* 0x00000004270472a5 */ /* 0x000fe4000f8e003f */
[----:B------:R-:W-:Y:S02]  /*0f10*/  ULOP3.LUT UP0, URZ, UR11, 0x1bf, URZ, 0xc0, !UPT ;  /* 0x000001bf0b3f7892 */ /* 0x000fe4000f80c03f */
[----:B------:R-:W-:Y:S02]  /*0f20*/  @UP1 USHF.R.U32.HI UR46, URZ, UR12, UR5 ;  /* 0x0000000c3f2e1299 */ /* 0x000fe40008011605 */
[----:B------:R-:W-:Y:S02]  /*0f30*/  ULEA.HI UR7, UR6, UR6, URZ, 0x1 ;  /* 0x0000000606077291 */ /* 0x000fe4000f8f083f */
[----:B------:R-:W-:Y:S01]  /*0f40*/  PLOP3.LUT P0, PT, PT, PT, UP0, 0x80, 0x0 ;  /* 0x000000000000781c */ /* 0x000fe20003f0f008 */
[----:B------:R-:W-:-:S02]  /*0f50*/  UIMAD.WIDE.U32 UR4, UR46, UR8, URZ ;  /* 0x000000082e0472a5 */ /* 0x000fc4000f8e003f */
[----:B------:R-:W-:Y:S01]  /*0f60*/  ULOP3.LUT UR7, UR7, 0x1e, URZ, 0xc0, !UPT ;  /* 0x0000001e07077892 */ /* 0x000fe2000f8ec03f */
[----:B------:R-:W-:Y:S01]  /*0f70*/  UMOV UR41, UR46 ;  /* 0x0000002e00297c82 */ /* 0x000fe20008000000 */
[----:B------:R-:W-:Y:S02]  /*0f80*/  @UP2 USHF.R.U32.HI UR41, URZ, UR9, UR5 ;  /* 0x000000093f292299 */ /* 0x000fe40008011605 */
[----:B------:R-:W-:Y:S02]  /*0f90*/  UIADD3 UR7, UR6, -UR7, URZ ;  /* 0x8000000706077290 */ /* 0x000fe4000fffe03f */
[----:B------:R-:W-:Y:S02]  /*0fa0*/  UIADD3 UR6, UR44, 0x5f, URZ ;  /* 0x0000005f2c067890 */ /* 0x000fe4000fffe03f */
[----:B------:R-:W-:Y:S02]  /*0fb0*/  ULEA UR8, UR7, UR11, 0xd ;  /* 0x0000000b07087291 */ /* 0x000fe4000f8e683f */
[----:B------:R-:W-:-:S02]  /*0fc0*/  UIMAD.WIDE UR6, UR6, 0x2aaaaaab, URZ ;  /* 0x2aaaaaab060678a5 */ /* 0x000fc4000f8e023f */
[----:B------:R-:W-:Y:S02]  /*0fd0*/  USHF.R.U32.HI UR8, URZ, 0x4, UR8 ;  /* 0x000000043f087899 */ /* 0x000fe40008011608 */
[----:B------:R-:W-:Y:S02]  /*0fe0*/  USHF.R.U32.HI UR40, URZ, 0x1f, UR7 ;  /* 0x0000001f3f287899 */ /* 0x000fe40008011607 */
[----:B------:R-:W-:Y:S02]  /*0ff0*/  ULOP3.LUT UR49, UR8, 0x3fff, URZ, 0xc0, !UPT ;  /* 0x00003fff08317892 */ /* 0x000fe4000f8ec03f */
[----:B------:R-:W-:Y:S01]  /*1000*/  ULEA.HI.SX32 UR40, UR7, UR40, 0x1c ;  /* 0x0000002807287291 */ /* 0x000fe2000f8fe23f */
[----:B--234-:R-:W-:Y:S11]  /*1010*/  @!P0 BRA `(.L_x_9253) ;  /* 0x0000000000408947 */ /* 0x01cff60003800000 */
        /* <DEDUP_REMOVED lines=16> */
.L_x_9253:
[----:B------:R-:W-:Y:S01]  /*1120*/  ULOP3.LUT UR4, UR47, 0x1, URZ, 0xc0, !UPT ;  /* 0x000000012f047892 */ /* 0x000fe2000f8ec03f */
[----:B------:R-:W0:Y:S05]  /*1130*/  S2R R20, SR_TID.X ;  /* 0x0000000000147919 */ /* 0x000e2a0000002100 */
[----:B------:R-:W-:-:S05]  /*1140*/  IMAD.U32 R0, RZ, RZ, UR4 ;  /* 0x00000004ff007e24 */ /* 0x000fca000f8e00ff */
[----:B------:R-:W-:-:S04]  /*1150*/  SHF.L.U32 R0, R0, 0x1f, RZ ;  /* 0x0000001f00007819 */ /* 0x000fc800000006ff */
[----:B------:R-:W1:Y:S01]  /*1160*/  SYNCS.PHASECHK.TRANS64.TRYWAIT P0, [UR45+0x22800], R0 ;  /* 0x02280000ff0075a7 */ /* 0x000e62000800016d */
[----:B0-----:R-:W-:-:S05]  /*1170*/  SHF.R.U32.HI R20, RZ, 0x7, R20 ;  /* 0x00000007ff147819 */ /* 0x001fca0000011614 */
[----:B------:R-:W-:Y:S01]  /*1180*/  VIADD R7, R20, 0x8 ;  /* 0x0000000814077836 */ /* 0x000fe20000000000 */
[----:B-1----:R-:W-:Y:S06]  /*1190*/  @!P0 BRA `(.L_x_9254) ;  /* 0x000000ac00248947 */ /* 0x002fec0003800000 */
.L_x_9371:
[----:B0-----:R-:W-:Y:S01]  /*11a0*/  IMAD.U32 R0, RZ, RZ, UR48 ;  /* 0x00000030ff007e24 */ /* 0x001fe2000f8e00ff */
[----:B------:R-:W-:Y:S05]  /*11b0*/  WARPSYNC.ALL ;  /* 0x0000000000007948 */ /* 0x000fea0003800000 */
[----:B------:R0:W-:Y:S01]  /*11c0*/  BAR.SYNC.DEFER_BLOCKING R7, 0x100 ;  /* 0x000400070000751d */ /* 0x0001e20000010000 */
[----:B------:R-:W-:-:S13]  /*11d0*/  ISETP.NE.AND P0, PT, R0, 0x3, PT ;  /* 0x000000030000780c */ /* 0x000fda0003f05270 */
[----:B0-----:R-:W-:Y:S05]  /*11e0*/  @!P0 BRA `(.L_x_9255) ;  /* 0x0000000000048947 */ /* 0x001fea0003800000 */
[----:B------:R-:W-:Y:S01]  /*11f0*/  BPT.TRAP 0x1 ;  /* 0x000000040000795c */ /* 0x000fe20000300000 */
.L_x_9255:
[----:B------:R-:W-:Y:S01]  /*1200*/  ULEA UR21, UR36, UR45, 0x3 ;  /* 0x0000002d24157291 */ /* 0x000fe2000f8e183f */
[----:B------:R-:W-:-:S05]  /*1210*/  IMAD.U32 R8, RZ, RZ, UR38 ;  /* 0x00000026ff087e24 */ /* 0x000fca000f8e00ff */
[----:B------:R-:W-:-:S04]  /*1220*/  SHF.L.U32 R8, R8, 0x1f, RZ ;  /* 0x0000001f08087819 */ /* 0x000fc800000006ff */
[----:B------:R0:W1:Y:S01]  /*1230*/  SYNCS.PHASECHK.TRANS64.TRYWAIT P1, [UR21+0x22830], R8 ;  /* 0x02283008ff0075a7 */ /* 0x0000620008020155 */
[----:B------:R-:W-:Y:S05]  /*1240*/  @!P0 BRA `(.L_x_9256) ;  /* 0x0000000000048947 */ /* 0x000fea0003800000 */
[----:B------:R-:W-:Y:S01]  /*1250*/  BPT.TRAP 0x1 ;  /* 0x000000040000795c */ /* 0x000fe20000300000 */
.L_x_9256:
[----:B-1----:R-:W-:Y:S05]  /*1260*/  @P1 BRA `(.L_x_9257) ;  /* 0x0000000000081947 */ /* 0x002fea0003800000 */
[----:B------:R-:W1:Y:S02]  /*1270*/  SYNCS.PHASECHK.TRANS64.TRYWAIT P1, [UR21+0x22830], R8 ;  /* 0x02283008ff0075a7 */ /* 0x000e640008020155 */
[----:B-1----:R-:W-:Y:S05]  /*1280*/  @!P1 BRA `(.L_x_9258) ;  /* 0x000000ac00009947 */ /* 0x002fea0003800000 */
.L_x_9257:
[----:B------:R-:W-:Y:S01]  /*1290*/  UIADD3 UR4, UR45, 0x1c400, URZ ;  /* 0x0001c4002d047890 */ /* 0x000fe2000fffe03f */
[----:B------:R-:W-:Y:S01]  /*12a0*/  WARPGROUP.ARRIVE ;  /* 0x00000000000079c5 */ /* 0x000fe20000000000 */
[----:B------:R-:W-:Y:S01]  /*12b0*/  UMOV UR5, 0x40000040 ;  /* 0x4000004000057882 */ /* 0x000fe20000000000 */
[----:B------:R-:W-:Y:S01]  /*12c0*/  UMOV UR7, 0x40000040 ;  /* 0x4000004000077882 */ /* 0x000fe20000000000 */
[----:B------:R-:W-:-:S03]  /*12d0*/  USHF.R.U32.HI UR4, URZ, 0x4, UR4 ;  /* 0x000000043f047899 */ /* 0x000fc60008011604 */
[----:B------:R-:W2:Y:S01]  /*12e0*/  S2R R72, SR_TID.X ;  /* 0x0000000000487919 */ /* 0x000ea20000002100 */
[----:B------:R-:W-:Y:S01]  /*12f0*/  UMOV UR9, 0x40000040 ;  /* 0x4000004000097882 */ /* 0x000fe20000000000 */
[----:B------:R-:W-:Y:S01]  /*1300*/  UMOV UR11, 0x40000040 ;  /* 0x40000040000b7882 */ /* 0x000fe20000000000 */
[----:B------:R-:W-:Y:S01]  /*1310*/  ULOP3.LUT UR4, UR4, 0x3fff, URZ, 0xc0, !UPT ;  /* 0x00003fff04047892 */ /* 0x000fe2000f8ec03f */
[----:B------:R-:W-:Y:S01]  /*1320*/  P2R R23, PR, RZ, 0x1 ;  /* 0x00000001ff177803 */ /* 0x000fe20000000000 */
[----:B------:R-:W-:Y:S01]  /*1330*/  UMOV UR13, 0x40000040 ;  /* 0x40000040000d7882 */ /* 0x000fe20000000000 */
[----:B------:R-:W-:Y:S01]  /*1340*/  UMOV UR15, 0x40000040 ;  /* 0x40000040000f7882 */ /* 0x000fe20000000000 */
[----:B------:R-:W-:Y:S02]  /*1350*/  ULOP3.LUT UR20, UR4, 0x10000, URZ, 0xfc, !UPT ;  /* 0x0001000004147892 */ /* 0x000fe4000f8efc3f */
[----:B------:R-:W-:Y:S02]  /*1360*/  ULOP3.LUT UR4, UR49, 0x10000, URZ, 0xfc, !UPT ;  /* 0x0001000031047892 */ /* 0x000fe4000f8efc3f */
[----:B------:R-:W-:-:S02]  /*1370*/  UIMAD UR6, UR36, 0x300, UR20 ;  /* 0x00000300240678a4 */ /* 0x000fc4000f8e0214 */
[----:B------:R-:W-:Y:S02]  /*1380*/  UIADD3 UR8, UR4, 0x2, URZ ;  /* 0x0000000204087890 */ /* 0x000fe4000fffe03f */
[----:B------:R-:W-:Y:S02]  /*1390*/  UIADD3 UR10, UR6, 0x2, URZ ;  /* 0x00000002060a7890 */ /* 0x000fe4000fffe03f */
[----:B------:R-:W-:Y:S02]  /*13a0*/  UIADD3 UR12, UR4, 0x4, URZ ;  /* 0x00000004040c7890 */ /* 0x000fe4000fffe03f */
[----:B------:R-:W-:Y:S02]  /*13b0*/  UIADD3 UR14, UR6, 0x4, URZ ;  /* 0x00000004060e7890 */ /* 0x000fe4000fffe03f */
[----:B------:R-:W-:Y:S01]  /*13c0*/  HGMMA.64x96x16.F32 R24, gdesc[UR4], RZ, !UPT, gsb0 ;  /* 0x01600000041879f0 */ /* 0x000fe2000c0008ff */
[----:B------:R-:W-:Y:S02]  /*13d0*/  UIADD3 UR16, UR4, 0x6, URZ ;  /* 0x0000000604107890 */ /* 0x000fe4000fffe03f */
[----:B------:R-:W-:Y:S01]  /*13e0*/  UIADD3 UR18, UR6, 0x6, URZ ;  /* 0x0000000606127890 */ /* 0x000fe2000fffe03f */
[----:B------:R-:W-:Y:S01]  /*13f0*/  UMOV UR17, 0x40000040 ;  /* 0x4000004000117882 */ /* 0x000fe20000000000 */
[----:B------:R-:W-:Y:S01]  /*1400*/  UMOV UR19, 0x40000040 ;  /* 0x4000004000137882 */ /* 0x000fe20000000000 */
[----:B------:R-:W-:Y:S01]  /*1410*/  ULDC UR7, c[0x0][0x9d8] ;  /* 0x0002760000077ab9 */ /* 0x000fe20000000800 */
[----:B------:R-:W-:-:S04]  /*1420*/  UIMAD UR6, UR40, -0x60, UR44 ;  /* 0xffffffa0280678a4 */ /* 0x000fc8000f8e022c */
[----:B------:R-:W-:Y:S01]  /*1430*/  UIADD3 UR6, UR6, 0x60, URZ ;  /* 0x0000006006067890 */ /* 0x000fe2000fffe03f */
[----:B--2---:R-:W-:-:S05]  /*1440*/  LOP3.LUT R72, R72, 0x7f, RZ, 0xc0, !PT ;  /* 0x0000007f48487812 */ /* 0x004fca00078ec0ff */
[----:B------:R-:W-:-:S04]  /*1450*/  IMAD.U32 R0, RZ, RZ, UR6 ;  /* 0x00000006ff007e24 */ /* 0x000fc8000f8e00ff */
[----:B------:R-:W-:-:S05]  /*1460*/  IMAD R0, R209, -0x2, R0 ;  /* 0xfffffffed1007824 */ /* 0x000fca00078e0200 */
        /* <DEDUP_REMOVED lines=8> */
[----:B------:R-:W-:Y:S01]  /*14f0*/  HGMMA.64x96x16.F32 R24, gdesc[UR8], R24, gsb0 ;  /* 0x01600000081879f0 */ /* 0x000fe20008000818 */
[----:B------:R-:W-:Y:S02]  /*1500*/  ULDC UR10, c[0x0][0x988] ;  /* 0x00026200000a7ab9 */ /* 0x000fe40000000800 */
[----:B------:R-:W-:Y:S02]  /*1510*/  WARPGROUP.DEPBAR.LE gsb0, 0x0 ;  /* 0x00008000000079c5 */ /* 0x000fe40000010000 */
[----:B------:R-:W-:-:S06]  /*1520*/  WARPGROUP.ARRIVE ;  /* 0x00000000000079c5 */ /* 0x000fcc0000000000 */
[----:B------:R-:W-:Y:S03]  /*1530*/  HGMMA.64x96x16.F32 R24, gdesc[UR12], R24, gsb0 ;  /* 0x016000000c1879f0 */ /* 0x000fe60008000818 */
[----:B------:R-:W-:Y:S02]  /*1540*/  WARPGROUP.DEPBAR.LE gsb0, 0x0 ;  /* 0x00008000000079c5 */ /* 0x000fe40000010000 */
[----:B------:R-:W-:-:S06]  /*1550*/  WARPGROUP.ARRIVE ;  /* 0x00000000000079c5 */ /* 0x000fcc0000000000 */
[----:B------:R-:W-:Y:S03]  /*1560*/  HGMMA.64x96x16.F32 R24, gdesc[UR16], R24, gsb0 ;  /* 0x01600000101879f0 */ /* 0x000fe60008000818 */
        /* <DEDUP_REMOVED lines=47> */
[----:B-1----:R-:W1:Y:S01]  /*1860*/  MUFU.TANH R3, R26 ;  /* 0x0000001a00037308 */ /* 0x002e620000002400 */
        /* <DEDUP_REMOVED lines=16> */
[----:B-1----:R-:W-:Y:S01]  /*1970*/  FSEL R3, R3, -INF , P6 ;  /* 0xff80000003037808 */ /* 0x002fe20003000000 */
[----:B------:R-:W-:Y:S01]  /*1980*/  FMUL.FTZ R70, R70, UR7 ;  /* 0x0000000746467c20 */ /* 0x000fe20008410000 */
[----:B------:R-:W-:Y:S01]  /*1990*/  ISETP.GT.AND P6, PT, R0, 0x18, PT ;  /* 0x000000180000780c */ /* 0x000fe20003fc4270 */
[----:B------:R-:W-:-:S04]  /*19a0*/  FMUL.FTZ R71, R71, UR7 ;  /* 0x0000000747477c20 */ /* 0x000fc80008410000 */
        /* <DEDUP_REMOVED lines=106> */
[----:B-1----:R-:W-:-:S04]  /*2050*/  FSEL R69, R69, -INF , P1 ;  /* 0xff80000045457808 */ /* 0x002fc80000800000 */
[----:B------:R-:W-:-:S03]  /*2060*/  FMNMX.FTZ R4, R69, R0, !PT ;  /* 0x0000000045047209 */ /* 0x000fc60007810000 */
[----:B------:R-:W1:Y:S01]  /*2070*/  MUFU.TANH R66, R66 ;  /* 0x0000004200427308 */ /* 0x000e620000002400 */
[----:B--2---:R-:W-:Y:S01]  /*2080*/  FSEL R62, R62, -INF , P6 ;  /* 0xff8000003e3e7808 */ /* 0x004fe20003000000 */
[----:B------:R-:W2:Y:S06]  /*2090*/  SHFL.BFLY PT, R21, R4, 0x2, 0x1f ;  /* 0x0c401f0004157f89 */ /* 0x000eac00000e0000 */
[----:B------:R-:W4:Y:S01]  /*20a0*/  MUFU.TANH R67, R67 ;  /* 0x0000004300437308 */ /* 0x000f220000002400 */
[----:B---3--:R-:W-:-:S07]  /*20b0*/  FSEL R63, R63, -INF , P5 ;  /* 0xff8000003f3f7808 */ /* 0x008fce0002800000 */
[----:B------:R-:W3:Y:S01]  /*20c0*/  MUFU.TANH R70, R70 ;  /* 0x0000004600467308 */ /* 0x000ee20000002400 */
[----:B-1----:R-:W-:-:S07]  /*20d0*/  FSEL R66, R66, -INF , P4 ;  /* 0xff80000042427808 */ /* 0x002fce0002000000 */
[----:B------:R-:W1:Y:S01]  /*20e0*/  MUFU.TANH R71, R71 ;  /* 0x0000004700477308 */ /* 0x000e620000002400 */
[----:B----4-:R-:W-:Y:S02]  /*20f0*/  FSEL R67, R67, -INF , P3 ;  /* 0xff80000043437808 */ /* 0x010fe40001800000 */
[----:B--2---:R-:W-:Y:S02]  /*2100*/  FMNMX.FTZ R21, R4, R21, !PT ;  /* 0x0000001504157209 */ /* 0x004fe40007810000 */
[----:B------:R-:W-:-:S03]  /*2110*/  FMNMX.FTZ R4, R3, R6, !PT ;  /* 0x0000000603047209 */ /* 0x000fc60007810000 */
[----:B------:R-:W2:Y:S01]  /*2120*/  SHFL.BFLY PT, R0, R21, 0x1, 0x1f ;  /* 0x0c201f0015007f89 */ /* 0x000ea200000e0000 */
[----:B------:R-:W-:Y:S02]  /*2130*/  FMNMX.FTZ R4, R5, R4, !PT ;  /* 0x0000000405047209 */ /* 0x000fe40007810000 */
[----:B---3--:R-:W-:Y:S02]  /*2140*/  FSEL R70, R70, -INF , P2 ;  /* 0xff80000046467808 */ /* 0x008fe40001000000 */
[----:B-1----:R-:W-:Y:S02]  /*2150*/  FSEL R71, R71, -INF , P1 ;  /* 0xff80000047477808 */ /* 0x002fe40000800000 */
[----:B--2---:R-:W-:Y:S02]  /*2160*/  FMNMX.FTZ R0, R21, R0, !PT ;  /* 0x0000000015007209 */ /* 0x004fe40007810000 */
[----:B------:R-:W-:Y:S02]  /*2170*/  FMNMX.FTZ R21, R9, R4, !PT ;  /* 0x0000000409157209 */ /* 0x000fe40007810000 */
[C---:B------:R-:W-:Y:S01]  /*2180*/  FSETP.NEU.FTZ.AND P0, PT, R0.reuse, -INF , PT ;  /* 0xff8000000000780b */ /* 0x040fe20003f1d000 */
[----:B------:R-:W-:Y:S01]  /*2190*/  FMUL.FTZ R20, R0, UR10 ;  /* 0x0000000a00147c20 */ /* 0x000fe20008410000 */
[----:B------:R-:W-:-:S04]  /*21a0*/  FMNMX.FTZ R4, R10, R21, !PT ;  /* 0x000000150a047209 */ /* 0x000fc80007810000 */
[----:B------:R-:W-:Y:S02]  /*21b0*/  FMNMX.FTZ R21, R11, R4, !PT ;  /* 0x000000040b157209 */ /* 0x000fe40007810000 */
[----:B------:R-:W-:Y:S02]  /*21c0*/  FSEL R20, R20, RZ, P0 ;  /* 0x000000ff14147208 */ /* 0x000fe40000000000 */
[----:B------:R-:W-:Y:S02]  /*21d0*/  FMNMX.FTZ R4, R12, R21, !PT ;  /* 0x000000150c047209 */ /* 0x000fe40007810000 */
[----:B------:R-:W-:Y:S01]  /*21e0*/  ISETP.NE.AND P0, PT, R23, RZ, PT ;  /* 0x000000ff1700720c */ /* 0x000fe20003f05270 */
        /* <DEDUP_REMOVED lines=14> */
[----:B------:R-:W1:Y:S01]  /*22d0*/  MUFU.EX2 R25, R25 ;  /* 0x0000001900197308 */ /* 0x000e620000000800 */
        /* <DEDUP_REMOVED lines=15> */
[----:B------:R-:W2:Y:S01]  /*23d0*/  MUFU.EX2 R29, R29 ;  /* 0x0000001d001d7308 */ /* 0x000ea20000000800 */
[--C-:B------:R-:W-:Y:S01]  /*23e0*/  FFMA.FTZ R61, R61, UR10, -R20.reuse ;  /* 0x0000000a3d3d7c23 */ /* 0x100fe20008010814 */
[--C-:B------:R-:W-:Y:S01]  /*23f0*/  FFMA.FTZ R64, R64, UR10, -R20.reuse ;  /* 0x0000000a40407c23 */ /* 0x100fe20008010814 */
[----:B------:R-:W-:Y:S01]  /*2400*/  FMNMX.FTZ R21, R55, R4, !PT ;  /* 0x0000000437157209 */ /* 0x000fe20007810000 */
[--C-:B------:R-:W-:Y:S01]  /*2410*/  FFMA.FTZ R65, R65, UR10, -R20.reuse ;  /* 0x0000000a41417c23 */ /* 0x100fe20008010814 */
[--C-:B------:R-:W-:Y:S01]  /*2420*/  FFMA.FTZ R68, R68, UR10, -R20.reuse ;  /* 0x0000000a44447c23 */ /* 0x100fe20008010814 */
[----:B------:R-:W-:Y:S01]  /*2430*/  FFMA.FTZ R20, R69, UR10, -R20 ;  /* 0x0000000a45147c23 */ /* 0x000fe20008010814 */
[----:B------:R-:W-:Y:S01]  /*2440*/  FMNMX.FTZ R4, R58, R21, !PT ;  /* 0x000000153a047209 */ /* 0x000fe20007810000 */
[----:B------:R-:W-:Y:S01]  /*2450*/  MUFU.EX2 R32, R32 ;  /* 0x0000002000207308 */ /* 0x000fe20000000800 */
[----:B-1----:R-:W-:-:S02]  /*2460*/  F2FP.F16.F32.PACK_AB R152, R25, R24 ;  /* 0x000000181998723e */ /* 0x002fc400000000ff */
[----:B------:R-:W-:-:S04]  /*2470*/  FMNMX.FTZ R21, R59, R4, !PT ;  /* 0x000000043b157209 */ /* 0x000fc80007810000 */
[----:B------:R-:W-:Y:S01]  /*2480*/  FMNMX.FTZ R4, R62, R21, !PT ;  /* 0x000000153e047209 */ /* 0x000fe20007810000 */
[----:B------:R-:W1:Y:S01]  /*2490*/  MUFU.EX2 R33, R33 ;  /* 0x0000002100217308 */ /* 0x000e620000000800 */
[----:B--2---:R-:W-:Y:S02]  /*24a0*/  F2FP.F16.F32.PACK_AB R154, R29, R28 ;  /* 0x0000001c1d9a723e */ /* 0x004fe400000000ff */
[----:B------:R-:W-:-:S04]  /*24b0*/  FMNMX.FTZ R21, R63, R4, !PT ;  /* 0x000000043f157209 */ /* 0x000fc80007810000 */
[----:B------:R-:W-:Y:S01]  /*24c0*/  FMNMX.FTZ R4, R66, R21, !PT ;  /* 0x0000001542047209 */ /* 0x000fe20007810000 */
[----:B------:R-:W-:Y:S03]  /*24d0*/  MUFU.EX2 R36, R36 ;  /* 0x0000002400247308 */ /* 0x000fe60000000800 */
[----:B------:R-:W-:-:S04]  /*24e0*/  FMNMX.FTZ R21, R67, R4, !PT ;  /* 0x0000000443157209 */ /* 0x000fc80007810000 */
[----:B------:R-:W-:Y:S01]  /*24f0*/  FMNMX.FTZ R4, R70, R21, !PT ;  /* 0x0000001546047209 */ /* 0x000fe20007810000 */
[----:B------:R-:W2:Y:S01]  /*2500*/  MUFU.EX2 R37, R37 ;  /* 0x0000002500257308 */ /* 0x000ea20000000800 */
[----:B-1----:R-:W-:Y:S02]  /*2510*/  F2FP.F16.F32.PACK_AB R156, R33, R32 ;  /* 0x00000020219c723e */ /* 0x002fe400000000ff */
[----:B------:R-:W-:-:S05]  /*2520*/  FMNMX.FTZ R4, R71, R4, !PT ;  /* 0x0000000447047209 */ /* 0x000fca0007810000 */
[----:B------:R-:W1:Y:S01]  /*2530*/  SHFL.BFLY PT, R21, R4, 0x2, 0x1f ;  /* 0x0c401f0004157f89 */ /* 0x000e6200000e0000 */
[----:B------:R-:W-:Y:S08]  /*2540*/  MUFU.EX2 R40, R40 ;  /* 0x0000002800287308 */ /* 0x000ff00000000800 */
[----:B------:R-:W3:Y:S01]  /*2550*/  MUFU.EX2 R41, R41 ;  /* 0x0000002900297308 */ /* 0x000ee20000000800 */
[----:B--2---:R-:W-:-:S07]  /*2560*/  F2FP.F16.F32.PACK_AB R158, R37, R36 ;  /* 0x00000024259e723e */ /* 0x004fce00000000ff */
[----:B------:R-:W-:Y:S01]  /*2570*/  MUFU.EX2 R44, R44 ;  /* 0x0000002c002c7308 */ /* 0x000fe20000000800 */
[----:B-1----:R-:W-:-:S07]  /*2580*/  FMNMX.FTZ R21, R4, R21, !PT ;  /* 0x0000001504157209 */ /* 0x002fce0007810000 */
[----:B------:R-:W1:Y:S01]  /*2590*/  MUFU.EX2 R45, R45 ;  /* 0x0000002d002d7308 */ /* 0x000e620000000800 */
[----:B---3--:R-:W-:Y:S01]  /*25a0*/  F2FP.F16.F32.PACK_AB R160, R41, R40 ;  /* 0x0000002829a0723e */ /* 0x008fe200000000ff */
[----:B------:R-:W2:Y:S06]  /*25b0*/  SHFL.BFLY PT, R4, R21, 0x1, 0x1f ;  /* 0x0c201f0015047f89 */ /* 0x000eac00000e0000 */
[----:B------:R-:W-:Y:S08]  /*25c0*/  MUFU.EX2 R48, R48 ;  /* 0x0000003000307308 */ /* 0x000ff00000000800 */
[----:B------:R-:W3:Y:S01]  /*25d0*/  MUFU.EX2 R49, R49 ;  /* 0x0000003100317308 */ /* 0x000ee20000000800 */
[----:B-1----:R-:W-:-:S07]  /*25e0*/  F2FP.F16.F32.PACK_AB R162, R45, R44 ;  /* 0x0000002c2da2723e */ /* 0x002fce00000000ff */
[----:B------:R-:W-:Y:S01]  /*25f0*/  MUFU.EX2 R52, R52 ;  /* 0x0000003400347308 */ /* 0x000fe20000000800 */
[----:B--2---:R-:W-:-:S04]  /*2600*/  FMNMX.FTZ R4, R21, R4, !PT ;  /* 0x0000000415047209 */ /* 0x004fc80007810000 */
[C---:B------:R-:W-:Y:S01]  /*2610*/  FSETP.NEU.FTZ.AND P1, PT, R4.reuse, -INF , PT ;  /* 0xff8000000400780b */ /* 0x040fe20003f3d000 */
[----:B------:R-:W-:Y:S02]  /*2620*/  FMUL.FTZ R21, R4, UR10 ;  /* 0x0000000a04157c20 */ /* 0x000fe40008410000 */
[----:B------:R-:W1:Y:S01]  /*2630*/  MUFU.EX2 R53, R53 ;  /* 0x0000003500357308 */ /* 0x000e620000000800 */
[----:B---3--:R-:W-:Y:S02]  /*2640*/  F2FP.F16.F32.PACK_AB R164, R49, R48 ;  /* 0x0000003031a4723e */ /* 0x008fe400000000ff */
[----:B------:R-:W-:Y:S02]  /*2650*/  FSEL R26, R21, RZ, P1 ;  /* 0x000000ff151a7208 */ /* 0x000fe40000800000 */
[----:B------:R-:W-:Y:S02]  /*2660*/  ISETP.NE.AND P1, PT, R72, RZ, PT ;  /* 0x000000ff4800720c */ /* 0x000fe40003f25270 */
[----:B------:R-:W2:Y:S01]  /*2670*/  S2R R72, SR_TID.X ;  /* 0x0000000000487919 */ /* 0x000ea20000002100 */
        /* <DEDUP_REMOVED lines=11> */
[--C-:B------:R-:W-:Y:S01]  /*2730*/  FFMA.FTZ R46, R46, UR10, -R26.reuse ;  /* 0x0000000a2e2e7c23 */ /* 0x100fe2000801081a */
[----:B------:R4:W5:Y:S01]  /*2740*/  MUFU.EX2 R30, R6 ;  /* 0x00000006001e7308 */ /* 0x0009620000000800 */
[----:B---3--:R-:W-:Y:S01]  /*2750*/  FADD.FTZ R3, R24, R25 ;  /* 0x0000001918037221 */ /* 0x008fe20000010000 */
[--C-:B------:R-:W-:Y:S01]  /*2760*/  FFMA.FTZ R47, R47, UR10, -R26.reuse ;  /* 0x0000000a2f2f7c23 */ /* 0x100fe2000801081a */
[--C-:B------:R-:W-:Y:S01]  /*2770*/  FFMA.FTZ R50, R50, UR10, -R26.reuse ;  /* 0x0000000a32327c23 */ /* 0x100fe2000801081a */
[--C-:B------:R-:W-:Y:S01]  /*2780*/  FFMA.FTZ R51, R51, UR10, -R26.reuse ;  /* 0x0000000a33337c23 */ /* 0x100fe2000801081a */
[--C-:B------:R-:W-:Y:S01]  /*2790*/  FFMA.FTZ R54, R54, UR10, -R26.reuse ;  /* 0x0000000a36367c23 */ /* 0x100fe2000801081a */
[--C-:B------:R-:W-:Y:S01]  /*27a0*/  FFMA.FTZ R55, R55, UR10, -R26.reuse ;  /* 0x0000000a37377c23 */ /* 0x100fe2000801081a */
[--C-:B------:R-:W-:Y:S01]  /*27b0*/  FFMA.FTZ R58, R58, UR10, -R26.reuse ;  /* 0x0000000a3a3a7c23 */ /* 0x100fe2000801081a */
[----:B------:R3:W0:Y:S01]  /*27c0*/  MUFU.EX2 R155, R5 ;  /* 0x00000005009b7308 */ /* 0x0006220000000800 */
[----:B----4-:R-:W-:Y:S01]  /*27d0*/  FADD.FTZ R6, R28, R3 ;  /* 0x000000031c067221 */ /* 0x010fe20000010000 */
[--C-:B------:R-:W-:Y:S01]  /*27e0*/  FFMA.FTZ R59, R59, UR10, -R26.reuse ;  /* 0x0000000a3b3b7c23 */ /* 0x100fe2000801081a */
[--C-:B------:R-:W-:Y:S01]  /*27f0*/  FFMA.FTZ R62, R62, UR10, -R26.reuse ;  /* 0x0000000a3e3e7c23 */ /* 0x100fe2000801081a */
[----:B------:R-:W-:Y:S01]  /*2800*/  FFMA.FTZ R63, R63, UR10, -R26 ;  /* 0x0000000a3f3f7c23 */ /* 0x000fe2000801081a */
[----:B------:R-:W-:Y:S01]  /*2810*/  FADD.FTZ R3, R29, R6 ;  /* 0x000000061d037221 */ /* 0x000fe20000010000 */
[--C-:B------:R-:W-:Y:S01]  /*2820*/  FFMA.FTZ R66, R66, UR10, -R26.reuse ;  /* 0x0000000a42427c23 */ /* 0x100fe2000801081a */
[--C-:B------:R-:W-:Y:S01]  /*2830*/  FFMA.FTZ R67, R67, UR10, -R26.reuse ;  /* 0x0000000a43437c23 */ /* 0x100fe2000801081a */
[----:B------:R4:W0:Y:S01]  /*2840*/  MUFU.EX2 R34, R9 ;  /* 0x0000000900227308 */ /* 0x0008220000000800 */
[----:B------:R-:W-:Y:S01]  /*2850*/  FADD.FTZ R6, R32, R3 ;  /* 0x0000000320067221 */ /* 0x000fe20000010000 */
[----:B------:R-:W-:Y:S01]  /*2860*/  FFMA.FTZ R70, R70, UR10, -R26 ;  /* 0x0000000a46467c23 */ /* 0x000fe2000801081a */
[----:B--2---:R-:W-:Y:S01]  /*2870*/  SHF.R.U32.HI R72, RZ, 0x7, R72 ;  /* 0x00000007ff487819 */ /* 0x004fe20000011648 */
[----:B------:R-:W-:Y:S01]  /*2880*/  FFMA.FTZ R26, R71, UR10, -R26 ;  /* 0x0000000a471a7c23 */ /* 0x000fe2000801081a */
[----:B---3--:R-:W-:Y:S01]  /*2890*/  FADD.FTZ R5, R33, R6 ;  /* 0x0000000621057221 */ /* 0x008fe20000010000 */
[----:B-1----:R-:W-:-:S02]  /*28a0*/  F2FP.F16.F32.PACK_AB R166, R53, R52 ;  /* 0x0000003435a6723e */ /* 0x002fc400000000ff */
[----:B------:R-:W1:Y:S01]  /*28b0*/  MUFU.EX2 R10, R10 ;  /* 0x0000000a000a7308 */ /* 0x000e620000000800 */
[----:B----4-:R-:W-:Y:S01]  /*28c0*/  IMAD.U32 R9, RZ, RZ, UR21 ;  /* 0x00000015ff097e24 */ /* 0x010fe2000f8e00ff */
[----:B------:R-:W-:-:S06]  /*28d0*/  IADD3 R6, -R72, 0xb, RZ ;  /* 0x0000000b48067810 */ /* 0x000fcc0007ffe1ff */
[----:B------:R5:W-:Y:S08]  /*28e0*/  MUFU.EX2 R21, R20 ;  /* 0x0000001400157308 */ /* 0x000bf00000000800 */
[----:B------:R-:W2:Y:S01]  /*28f0*/  MUFU.EX2 R11, R11 ;  /* 0x0000000b000b7308 */ /* 0x000ea20000000800 */
[----:B-----5:R-:W-:Y:S01]  /*2900*/  FADD.FTZ R20, R153, R30 ;  /* 0x0000001e99147221 */ /* 0x020fe20000010000 */
[----:B------:R-:W-:-:S03]  /*2910*/  F2FP.F16.F32.PACK_AB R153, R30, R153 ;  /* 0x000000991e99723e */ /* 0x000fc600000000ff */
[----:B0-----:R-:W-:Y:S01]  /*2920*/  FADD.FTZ R3, R155, R20 ;  /* 0x000000149b037221 */ /* 0x001fe20000010000 */
[----:B------:R-:W-:Y:S01]  /*2930*/  FADD.FTZ R20, R36, R5 ;  /* 0x0000000524147221 */ /* 0x000fe20000010000 */
[C---:B------:R-:W-:Y:S01]  /*2940*/  F2FP.F16.F32.PACK_AB R155, R34.reuse, R155 ;  /* 0x0000009b229b723e */ /* 0x040fe200000000ff */
[----:B------:R-:W0:Y:S01]  /*2950*/  MUFU.EX2 R12, R12 ;  /* 0x0000000c000c7308 */ /* 0x000e220000000800 */
[----:B------:R-:W-:Y:S01]  /*2960*/  FADD.FTZ R5, R34, R3 ;  /* 0x0000000322057221 */ /* 0x000fe20000010000 */
[----:B------:R-:W-:Y:S01]  /*2970*/  FADD.FTZ R23, R37, R20 ;  /* 0x0000001425177221 */ /* 0x000fe20000010000 */
[----:B------:R-:W-:Y:S02]  /*2980*/  @!P1 VIADD R3, R9, 0x22840 ;  /* 0x0002284009039836 */ /* 0x000fe40000000000 */
[----:B-1----:R-:W-:Y:S01]  /*2990*/  FADD.FTZ R20, R10, R5 ;  /* 0x000000050a147221 */ /* 0x002fe20000010000 */
[----:B------:R-:W-:Y:S02]  /*29a0*/  FADD.FTZ R38, R40, R23 ;  /* 0x0000001728267221 */ /* 0x000fe40000010000 */
[----:B------:R-:W1:Y:S01]  /*29b0*/  MUFU.EX2 R13, R13 ;  /* 0x0000000d000d7308 */ /* 0x000e620000000800 */
[----:B--2---:R-:W-:Y:S01]  /*29c0*/  FADD.FTZ R5, R11, R20 ;  /* 0x000000140b057221 */ /* 0x004fe20000010000 */
[----:B------:R-:W-:Y:S01]  /*29d0*/  @!P1 PRMT R3, RZ, 0x654, R3 ;  /* 0x00000654ff039816 */ /* 0x000fe20000000003 */
[----:B------:R2:W-:Y:S06]  /*29e0*/  BAR.ARV R6, 0x100 ;  /* 0x000400060000751d */ /* 0x0005ec0000002000 */
[----:B------:R-:W3:Y:S01]  /*29f0*/  MUFU.EX2 R14, R14 ;  /* 0x0000000e000e7308 */ /* 0x000ee20000000800 */
[----:B0-----:R-:W-:Y:S01]  /*2a00*/  FADD.FTZ R20, R12, R5 ;  /* 0x000000050c147221 */ /* 0x001fe20000010000 */
[----:B------:R0:W-:Y:S01]  /*2a10*/  @!P1 SYNCS.ARRIVE.TRANS64.RED.A1T0 RZ, [R3+URZ], RZ ;  /* 0x000000ff03ff99a7 */ /* 0x0001e2000810043f */
[----:B------:R-:W-:Y:S01]  /*2a20*/  FADD.FTZ R23, R41, R38 ;  /* 0x0000002629177221 */ /* 0x000fe20000010000 */
[----:B------:R-:W-:-:S03]  /*2a30*/  F2FP.F16.F32.PACK_AB R157, R11, R10 ;  /* 0x0000000a0b9d723e */ /* 0x000fc600000000ff */
[----:B------:R-:W-:Y:S01]  /*2a40*/  FADD.FTZ R38, R44, R23 ;  /* 0x000000172c267221 */ /* 0x000fe20000010000 */
[----:B------:R-:W0:Y:S01]  /*2a50*/  MUFU.EX2 R15, R15 ;  /* 0x0000000f000f7308 */ /* 0x000e220000000800 */
[C---:B-1----:R-:W-:Y:S01]  /*2a60*/  FADD.FTZ R5, R13.reuse, R20 ;  /* 0x000000140d057221 */ /* 0x042fe20000010000 */
[----:B------:R-:W-:Y:S01]  /*2a70*/  F2FP.F16.F32.PACK_AB R159, R13, R12 ;  /* 0x0000000c0d9f723e */ /* 0x000fe200000000ff */
[----:B------:R-:W-:-:S04]  /*2a80*/  FADD.FTZ R23, R45, R38 ;  /* 0x000000262d177221 */ /* 0x000fc80000010000 */
[----:B------:R-:W-:Y:S01]  /*2a90*/  FADD.FTZ R38, R48, R23 ;  /* 0x0000001730267221 */ /* 0x000fe20000010000 */
[----:B------:R-:W1:Y:S01]  /*2aa0*/  MUFU.EX2 R46, R46 ;  /* 0x0000002e002e7308 */ /* 0x000e620000000800 */
[----:B---3--:R-:W-:Y:S02]  /*2ab0*/  FADD.FTZ R20, R14, R5 ;  /* 0x000000050e147221 */ /* 0x008fe40000010000 */
[----:B------:R-:W-:-:S04]  /*2ac0*/  FADD.FTZ R5, R49, R38 ;  /* 0x0000002631057221 */ /* 0x000fc80000010000 */
[----:B------:R-:W-:Y:S01]  /*2ad0*/  FADD.FTZ R38, R52, R5 ;  /* 0x0000000534267221 */ /* 0x000fe20000010000 */
[----:B------:R-:W3:Y:S01]  /*2ae0*/  MUFU.EX2 R47, R47 ;  /* 0x0000002f002f7308 */ /* 0x000ee20000000800 */
[C---:B0-----:R-:W-:Y:S01]  /*2af0*/  FADD.FTZ R3, R15.reuse, R20 ;  /* 0x000000140f037221 */ /* 0x041fe20000010000 */
[----:B------:R-:W-:Y:S01]  /*2b00*/  F2FP.F16.F32.PACK_AB R161, R15, R14 ;  /* 0x0000000e0fa1723e */ /* 0x000fe200000000ff */
[----:B------:R-:W-:-:S05]  /*2b10*/  FADD.FTZ R5, R53, R38 ;  /* 0x0000002635057221 */ /* 0x000fca0000010000 */
[----:B------:R-:W0:Y:S01]  /*2b20*/  MUFU.EX2 R50, R50 ;  /* 0x0000003200327308 */ /* 0x000e220000000800 */
[----:B-1----:R-:W-:-:S07]  /*2b30*/  FADD.FTZ R20, R46, R3 ;  /* 0x000000032e147221 */ /* 0x002fce0000010000 */
[----:B------:R-:W1:Y:S01]  /*2b40*/  MUFU.EX2 R51, R51 ;  /* 0x0000003300337308 */ /* 0x000e620000000800 */
[C---:B---3--:R-:W-:Y:S01]  /*2b50*/  FADD.FTZ R3, R47.reuse, R20 ;  /* 0x000000142f037221 */ /* 0x048fe20000010000 */
[----:B------:R-:W-:-:S06]  /*2b60*/  F2FP.F16.F32.PACK_AB R163, R47, R46 ;  /* 0x0000002e2fa3723e */ /* 0x000fcc00000000ff */
[----:B------:R-:W3:Y:S01]  /*2b70*/  MUFU.EX2 R54, R54 ;  /* 0x0000003600367308 */ /* 0x000ee20000000800 */
[----:B0-----:R-:W-:-:S07]  /*2b80*/  FADD.FTZ R20, R50, R3 ;  /* 0x0000000332147221 */ /* 0x001fce0000010000 */
        /* <DEDUP_REMOVED lines=13> */
[C---:B0-----:R-:W-:Y:S01]  /*2c60*/  FADD.FTZ R3, R59.reuse, R20 ;  /* 0x000000143b037221 */ /* 0x041fe20000010000 */
[----:B------:R-:W-:-:S06]  /*2c70*/  F2FP.F16.F32.PACK_AB R169, R59, R58 ;  /* 0x0000003a3ba9723e */ /* 0x000fcc00000000ff */
[----:B------:R-:W0:Y:S01]  /*2c80*/  MUFU.EX2 R60, R60 ;  /* 0x0000003c003c7308 */ /* 0x000e220000000800 */
[C---:B-1----:R-:W-:Y:S01]  /*2c90*/  FADD.FTZ R5, R57.reuse, R24 ;  /* 0x0000001839057221 */ /* 0x042fe20000010000 */
[----:B------:R-:W-:-:S06]  /*2ca0*/  F2FP.F16.F32.PACK_AB R168, R57, R56 ;  /* 0x0000003839a8723e */ /* 0x000fcc00000000ff */
[----:B------:R-:W1:Y:S01]  /*2cb0*/  MUFU.EX2 R63, R63 ;  /* 0x0000003f003f7308 */ /* 0x000e620000000800 */
[----:B---3--:R-:W-:-:S07]  /*2cc0*/  FADD.FTZ R20, R62, R3 ;  /* 0x000000033e147221 */ /* 0x008fce0000010000 */
[----:B------:R-:W3:Y:S01]  /*2cd0*/  MUFU.EX2 R61, R61 ;  /* 0x0000003d003d7308 */ /* 0x000ee20000000800 */
[----:B0-----:R-:W-:-:S07]  /*2ce0*/  FADD.FTZ R24, R60, R5 ;  /* 0x000000053c187221 */ /* 0x001fce0000010000 */
[----:B------:R-:W0:Y:S01]  /*2cf0*/  MUFU.EX2 R66, R66 ;  /* 0x0000004200427308 */ /* 0x000e220000000800 */
[C---:B-1----:R-:W-:Y:S01]  /*2d00*/  FADD.FTZ R3, R63.reuse, R20 ;  /* 0x000000143f037221 */ /* 0x042fe20000010000 */
[----:B------:R-:W-:-:S06]  /*2d10*/  F2FP.F16.F32.PACK_AB R171, R63, R62 ;  /* 0x0000003e3fab723e */ /* 0x000fcc00000000ff */
[----:B------:R-:W1:Y:S01]  /*2d20*/  MUFU.EX2 R64, R64 ;  /* 0x0000004000407308 */ /* 0x000e620000000800 */
[C---:B---3--:R-:W-:Y:S01]  /*2d30*/  FADD.FTZ R5, R61.reuse, R24 ;  /* 0x000000183d057221 */ /* 0x048fe20000010000 */
[----:B------:R-:W-:-:S06]  /*2d40*/  F2FP.F16.F32.PACK_AB R170, R61, R60 ;  /* 0x0000003c3daa723e */ /* 0x000fcc00000000ff */
[----:B------:R-:W3:Y:S01]  /*2d50*/  MUFU.EX2 R67, R67 ;  /* 0x0000004300437308 */ /* 0x000ee20000000800 */
[----:B0-----:R-:W-:-:S07]  /*2d60*/  FADD.FTZ R20, R66, R3 ;  /* 0x0000000342147221 */ /* 0x001fce0000010000 */
[----:B------:R-:W0:Y:S01]  /*2d70*/  MUFU.EX2 R65, R65 ;  /* 0x0000004100417308 */ /* 0x000e220000000800 */
[----:B-1----:R-:W-:-:S07]  /*2d80*/  FADD.FTZ R24, R64, R5 ;  /* 0x0000000540187221 */ /* 0x002fce0000010000 */
[----:B------:R-:W1:Y:S01]  /*2d90*/  MUFU.EX2 R70, R70 ;  /* 0x0000004600467308 */ /* 0x000e620000000800 */
[C---:B---3--:R-:W-:Y:S01]  /*2da0*/  FADD.FTZ R3, R67.reuse, R20 ;  /* 0x0000001443037221 */ /* 0x048fe20000010000 */
[----:B------:R-:W-:-:S06]  /*2db0*/  F2FP.F16.F32.PACK_AB R173, R67, R66 ;  /* 0x0000004243ad723e */ /* 0x000fcc00000000ff */
[----:B------:R-:W3:Y:S01]  /*2dc0*/  MUFU.EX2 R68, R68 ;  /* 0x0000004400447308 */ /* 0x000ee20000000800 */
[C---:B0-----:R-:W-:Y:S01]  /*2dd0*/  FADD.FTZ R5, R65.reuse, R24 ;  /* 0x0000001841057221 */ /* 0x041fe20000010000 */
[----:B------:R-:W-:-:S06]  /*2de0*/  F2FP.F16.F32.PACK_AB R172, R65, R64 ;  /* 0x0000004041ac723e */ /* 0x000fcc00000000ff */
[----:B------:R-:W0:Y:S01]  /*2df0*/  MUFU.EX2 R175, R26 ;  /* 0x0000001a00af7308 */ /* 0x000e220000000800 */
[----:B-1----:R-:W-:Y:S01]  /*2e00*/  FADD.FTZ R10, R70, R3 ;  /* 0x00000003460a7221 */ /* 0x002fe20000010000 */
[----:B---3--:R-:W-:Y:S01]  /*2e10*/  FADD.FTZ R24, R68, R5 ;  /* 0x0000000544187221 */ /* 0x008fe20000010000 */
[----:B------:R-:W-:-:S03]  /*2e20*/  F2FP.F16.F32.PACK_AB R174, R21, R68 ;  /* 0x0000004415ae723e */ /* 0x000fc600000000ff */
[----:B------:R-:W-:Y:S01]  /*2e30*/  FADD.FTZ R5, R21, R24 ;  /* 0x0000001815057221 */ /* 0x000fe20000010000 */
[C---:B0-----:R-:W-:Y:S01]  /*2e40*/  FADD.FTZ R3, R175.reuse, R10 ;  /* 0x0000000aaf037221 */ /* 0x041fe20000010000 */
[----:B------:R-:W-:Y:S01]  /*2e50*/  F2FP.F16.F32.PACK_AB R175, R175, R70 ;  /* 0x00000046afaf723e */ /* 0x000fe200000000ff */
[----:B--2---:R-:W-:Y:S06]  /*2e60*/  @!P0 BRA `(.L_x_9259) ;  /* 0x0000000000048947 */ /* 0x004fec0003800000 */
[----:B------:R-:W-:Y:S01]  /*2e70*/  BPT.TRAP 0x1 ;  /* 0x000000040000795c */ /* 0x000fe20000300000 */
.L_x_9259:
[----:B------:R0:W1:Y:S01]  /*2e80*/  SYNCS.PHASECHK.TRANS64.TRYWAIT P2, [UR21+0x22850], R8 ;  /* 0x02285008ff0075a7 */ /* 0x0000620008040155 */
[----:B------:R-:W-:Y:S05]  /*2e90*/  @!P0 BRA `(.L_x_9260) ;  /* 0x0000000000048947 */ /* 0x000fea0003800000 */
[----:B------:R-:W-:Y:S01]  /*2ea0*/  BPT.TRAP 0x1 ;  /* 0x000000040000795c */ /* 0x000fe20000300000 */
.L_x_9260:
[----:B-1----:R-:W-:Y:S05]  /*2eb0*/  @P2 BRA `(.L_x_9261) ;  /* 0x0000000000082947 */ /* 0x002fea0003800000 */
[----:B------:R-:W1:Y:S02]  /*2ec0*/  SYNCS.PHASECHK.TRANS64.TRYWAIT P2, [UR21+0x22850], R8 ;  /* 0x02285008ff0075a7 */ /* 0x000e640008040155 */
[----:B-1----:R-:W-:Y:S05]  /*2ed0*/  @!P2 BRA `(.L_x_9262) ;  /* 0x000000900004a947 */ /* 0x002fea0003800000 */
.L_x_9261:
[----:B------:R2:W-:Y:S01]  /*2ee0*/  BAR.SYNC.DEFER_BLOCKING R7, 0x100 ;  /* 0x000400070000751d */ /* 0x0005e20000010000 */
[----:B------:R-:W-:Y:S01]  /*2ef0*/  UIADD3 UR45, UR45, 0x400, URZ ;  /* 0x000004002d2d7890 */ /* 0x000fe2000fffe03f */
[----:B-1----:R-:W-:Y:S01]  /*2f00*/  @!P1 VIADD R9, R9, 0x22860 ;  /* 0x0002286009099836 */ /* 0x002fe20000000000 */
[----:B------:R-:W-:Y:S02]  /*2f10*/  UISETP.GE.AND UP0, UPT, UR44, 0x61, UPT ;  /* 0x000000612c00788c */ /* 0x000fe4000bf06270 */
[----:B------:R-:W-:Y:S01]  /*2f20*/  USHF.R.U32.HI UR45, URZ, 0x4, UR45 ;  /* 0x000000043f2d7899 */ /* 0x000fe2000801162d */
[----:B------:R-:W-:Y:S01]  /*2f30*/  UMOV UR7, 0x40000040 ;  /* 0x4000004000077882 */ /* 0x000fe20000000000 */
[----:B------:R-:W-:Y:S02]  /*2f40*/  @!P1 PRMT R9, RZ, 0x654, R9 ;  /* 0x00000654ff099816 */ /* 0x000fe40000000009 */
[----:B------:R-:W-:Y:S01]  /*2f50*/  ULOP3.LUT UR21, UR45, 0x3fff, URZ, 0xc0, !UPT ;  /* 0x00003fff2d157892 */ /* 0x000fe2000f8ec03f */
[----:B------:R-:W-:-:S03]  /*2f60*/  PLOP3.LUT P2, PT, PT, PT, UP0, 0x80, 0x0 ;  /* 0x000000000000781c */ /* 0x000fc60003f4f008 */
[----:B------:R-:W-:-:S04]  /*2f70*/  ULOP3.LUT UR21, UR21, 0x3000000, URZ, 0xfc, !UPT ;  /* 0x0300000015157892 */ /* 0x000fc8000f8efc3f */
[----:B------:R-:W-:Y:S01]  /*2f80*/  UIMAD UR11, UR36, 0xc00, UR21 ;  /* 0x00000c00240b78a4 */ /* 0x000fe2000f8e0215 */
[----:B------:R-:W-:-:S06]  /*2f90*/  WARPGROUP.ARRIVE ;  /* 0x00000000000079c5 */ /* 0x000fcc0000000000 */
[----:B------:R-:W-:Y:S02]  /*2fa0*/  UMOV UR6, UR11 ;  /* 0x0000000b00067c82 */ /* 0x000fe40008000000 */
        /* <DEDUP_REMOVED lines=32> */
[----:B------:R2:W-:Y:S01]  /*31b0*/  @!P1 SYNCS.ARRIVE.TRANS64.RED.A1T0 RZ, [R9+URZ], RZ ;  /* 0x000000ff09ff99a7 */ /* 0x0005e2000810043f */
[----:B------:R-:W-:Y:S05]  /*31c0*/  @!P2 BRA `(.L_x_9263) ;  /* 0x0000002000eca947 */ /* 0x000fea0003800000 */
[----:B--2---:R-:W-:Y:S01]  /*31d0*/  IMAD.MOV.U32 R7, RZ, RZ, R4 ;  /* 0x000000ffff077224 */ /* 0x004fe200078e0004 */
[----:B------:R-:W-:Y:S01]  /*31e0*/  UIADD3 UR40, UR40, -0x2, URZ ;  /* 0xfffffffe28287890 */ /* 0x000fe2000fffe03f */
[----:B------:R-:W-:Y:S01]  /*31f0*/  IMAD.MOV.U32 R23, RZ, RZ, R0 ;  /* 0x000000ffff177224 */ /* 0x000fe200078e0000 */
[----:B------:R-:W-:Y:S01]  /*3200*/  ULDC UR24, c[0x0][0x9d8] ;  /* 0x0002760000187ab9 */ /* 0x000fe20000000800 */
[----:B------:R-:W-:-:S09]  /*3210*/  ULDC UR22, c[0x0][0x988] ;  /* 0x0002620000167ab9 */ /* 0x000fd20000000800 */
.L_x_9272:
        /* <DEDUP_REMOVED lines=8> */
[----:B-1----:R-:W-:Y:S11]  /*32a0*/  @!P0 BRA `(.L_x_9264) ;  /* 0x0000000000048947 */ /* 0x002ff60003800000 */
[----:B------:R-:W-:Y:S01]  /*32b0*/  BPT.TRAP 0x1 ;  /* 0x000000040000795c */ /* 0x000fe20000300000 */
.L_x_9264:
[----:B------:R-:W1:Y:S01]  /*32c0*/  S2UR UR7, SR_CgaCtaId ;  /* 0x00000000000779c3 */ /* 0x000e620000008800 */
[----:B------:R-:W-:Y:S01]  /*32d0*/  IMAD.U32 R0, RZ, RZ, UR38 ;  /* 0x00000026ff007e24 */ /* 0x000fe2000f8e00ff */
[----:B------:R-:W-:-:S04]  /*32e0*/  UMOV UR6, 0x400 ;  /* 0x0000040000067882 */ /* 0x000fc80000000000 */
[----:B------:R-:W-:-:S04]  /*32f0*/  SHF.L.U32 R0, R0, 0x1f, RZ ;  /* 0x0000001f00007819 */ /* 0x000fc800000006ff */
[----:B------:R-:W-:-:S13]  /*3300*/  R2UR UR25, R0 ;  /* 0x00000000001972ca */ /* 0x000fda00000e0000 */
[----:B------:R-:W-:Y:S01]  /*3310*/  IMAD.U32 R0, RZ, RZ, UR25 ;  /* 0x00000019ff007e24 */ /* 0x000fe2000f8e00ff */
[----:B-1----:R-:W-:-:S04]  /*3320*/  ULEA UR6, UR7, UR6, 0x18 ;  /* 0x0000000607067291 */ /* 0x002fc8000f8ec03f */
[----:B------:R-:W-:-:S09]  /*3330*/  ULEA UR23, UR36, UR6, 0x3 ;  /* 0x0000000624177291 */ /* 0x000fd2000f8e183f */
[----:B------:R1:W2:Y:S01]  /*3340*/  SYNCS.PHASECHK.TRANS64.TRYWAIT P3, [UR23+0x22830], R0 ;  /* 0x02283000ff0075a7 */ /* 0x0002a20008060157 */
[----:B------:R-:W-:Y:S05]  /*3350*/  @!P0 BRA `(.L_x_9265) ;  /* 0x0000000000048947 */ /* 0x000fea0003800000 */
[----:B------:R-:W-:Y:S01]  /*3360*/  BPT.TRAP 0x1 ;  /* 0x000000040000795c */ /* 0x000fe20000300000 */
.L_x_9265:
[----:B--2---:R-:W-:Y:S05]  /*3370*/  @P3 BRA `(.L_x_9266) ;  /* 0x00000000000c3947 */ /* 0x004fea0003800000 */
[----:B-1----:R-:W-:-:S04]  /*3380*/  IMAD.U32 R0, RZ, RZ, UR25 ;  /* 0x00000019ff007e24 */ /* 0x002fc8000f8e00ff */
[----:B------:R-:W1:Y:S02]  /*3390*/  SYNCS.PHASECHK.TRANS64.TRYWAIT P3, [UR23+0x22830], R0 ;  /* 0x02283000ff0075a7 */ /* 0x000e640008060157 */
[----:B-1----:R-:W-:Y:S05]  /*33a0*/  @!P3 BRA `(.L_x_9267) ;  /* 0x0000008800e4b947 */ /* 0x002fea0003800000 */
.L_x_9266:
[----:B------:R-:W-:Y:S01]  /*33b0*/  UIMAD UR6, UR36, 0x300, UR20 ;  /* 0x00000300240678a4 */ /* 0x000fe2000f8e0214 */
[----:B------:R-:W-:Y:S01]  /*33c0*/  WARPGROUP.ARRIVE ;  /* 0x00000000000079c5 */ /* 0x000fe20000000000 */
[----:B------:R-:W-:Y:S01]  /*33d0*/  UMOV UR7, 0x40000040 ;  /* 0x4000004000077882 */ /* 0x000fe20000000000 */
[----:B------:R-:W-:Y:S01]  /*33e0*/  UMOV UR11, 0x40000040 ;  /* 0x40000040000b7882 */ /* 0x000fe20000000000 */
[----:B------:R-:W-:-:S03]  /*33f0*/  UIADD3 UR10, UR6, 0x2, URZ ;  /* 0x00000002060a7890 */ /* 0x000fc6000fffe03f */
[----:B------:R-:W2:Y:S01]  /*3400*/  S2R R216, SR_TID.X ;  /* 0x0000000000d87919 */ /* 0x000ea20000002100 */
[----:B------:R-:W-:Y:S01]  /*3410*/  UIADD3 UR14, UR6, 0x4, URZ ;  /* 0x00000004060e7890 */ /* 0x000fe2000fffe03f */
[----:B------:R-:W-:Y:S01]  /*3420*/  UMOV UR15, 0x40000040 ;  /* 0x40000040000f7882 */ /* 0x000fe20000000000 */
[----:B------:R-:W-:Y:S01]  /*3430*/  HGMMA.64x96x16.F32 R152, gdesc[UR4], RZ, !UPT, gsb0 ;  /* 0x01600000049879f0 */ /* 0x000fe2000c0008ff */
[----:B------:R-:W-:Y:S01]  /*3440*/  UIADD3 UR18, UR6, 0x6, URZ ;  /* 0x0000000606127890 */ /* 0x000fe2000fffe03f */
[----:B------:R-:W-:Y:S01]  /*3450*/  UMOV UR19, 0x40000040 ;  /* 0x4000004000137882 */ /* 0x000fe20000000000 */
[----:B--2---:R-:W-:Y:S01]  /*3460*/  SHF.R.U32.HI R216, RZ, 0x7, R216 ;  /* 0x00000007ffd87819 */ /* 0x004fe200000116d8 */
[----:B------:R-:W-:Y:S02]  /*3470*/  WARPGROUP.DEPBAR.LE gsb0, 0x0 ;  /* 0x00008000000079c5 */ /* 0x000fe40000010000 */
[----:B------:R-:W-:-:S06]  /*3480*/  WARPGROUP.ARRIVE ;  /* 0x00000000000079c5 */ /* 0x000fcc0000000000 */
[----:B------:R-:W-:Y:S01]  /*3490*/  HGMMA.64x96x16.F32 R152, gdesc[UR8], R152, gsb0 ;  /* 0x01600000089879f0 */ /* 0x000fe20008000898 */
[----:B------:R-:W-:Y:S02]  /*34a0*/  UMOV UR10, UR22 ;  /* 0x00000016000a7c82 */ /* 0x000fe40008000000 */
        /* <DEDUP_REMOVED lines=14> */
[----:B0-----:R-:W-:Y:S01]  /*3590*/  FMUL.FTZ R8, R155, UR24 ;  /* 0x000000189b087c20 */ /* 0x001fe20008410000 */
[----:B------:R-:W-:Y:S01]  /*35a0*/  FMUL.FTZ R155, R161, UR24 ;  /* 0x00000018a19b7c20 */ /* 0x000fe20008410000 */
[----:B-1----:R-:W-:Y:S01]  /*35b0*/  FMUL.FTZ R9, R158, UR24 ;  /* 0x000000189e097c20 */ /* 0x002fe20008410000 */
        /* <DEDUP_REMOVED lines=46> */
[----:B------:R-:W-:-:S06]  /*38a0*/  IMAD.U32 R195, RZ, RZ, UR23 ;  /* 0x00000017ffc37e24 */ /* 0x000fcc000f8e00ff */
        /* <DEDUP_REMOVED lines=27> */
[----:B--2---:R-:W-:Y:S01]  /*3a60*/  FMNMX.FTZ R163, R184, R161, !PT ;  /* 0x000000a1b8a37209 */ /* 0x004fe20007810000 */
[----:B------:R-:W-:-:S06]  /*3a70*/  FMUL.FTZ R161, R175, UR24 ;  /* 0x00000018afa17c20 */ /* 0x000fcc0008410000 */
        /* <DEDUP_REMOVED lines=10> */
[----:B-1----:R-:W-:Y:S01]  /*3b20*/  FMNMX.FTZ R0, R188, R165, !PT ;  /* 0x000000a5bc007209 */ /* 0x002fe20007810000 */
[----:B------:R-:W-:-:S04]  /*3b30*/  FMUL.FTZ R165, R183, UR24 ;  /* 0x00000018b7a57c20 */ /* 0x000fc80008410000 */
[----:B------:R-:W1:Y:S02]  /*3b40*/  SHFL.BFLY PT, R169, R0, 0x2, 0x1f ;  /* 0x0c401f0000a97f89 */ /* 0x000e6400000e0000 */
[----:B------:R-:W3:Y:S08]  /*3b50*/  MUFU.TANH R9, R9 ;  /* 0x0000000900097308 */ /* 0x000ef00000002400 */
[----:B------:R-:W4:Y:S08]  /*3b60*/  MUFU.TANH R10, R10 ;  /* 0x0000000a000a7308 */ /* 0x000f300000002400 */
[----:B------:R-:W5:Y:S01]  /*3b70*/  MUFU.TANH R11, R11 ;  /* 0x0000000b000b7308 */ /* 0x000f620000002400 */
[----:B-1----:R-:W-:Y:S01]  /*3b80*/  FMNMX.FTZ R174, R0, R169, !PT ;  /* 0x000000a900ae7209 */ /* 0x002fe20007810000 */
[----:B------:R-:W-:-:S06]  /*3b90*/  FMUL.FTZ R169, R191, UR24 ;  /* 0x00000018bfa97c20 */ /* 0x000fcc0008410000 */
[----:B------:R-:W1:Y:S01]  /*3ba0*/  MUFU.TANH R12, R12 ;  /* 0x0000000c000c7308 */ /* 0x000e620000002400 */
[----:B------:R-:W2:Y:S07]  /*3bb0*/  SHFL.BFLY PT, R175, R174, 0x1, 0x1f ;  /* 0x0c201f00aeaf7f89 */ /* 0x000eae00000e0000 */
[----:B------:R-:W1:Y:S08]  /*3bc0*/  MUFU.TANH R13, R13 ;  /* 0x0000000d000d7308 */ /* 0x000e700000002400 */
[----:B------:R-:W1:Y:S08]  /*3bd0*/  MUFU.TANH R14, R14 ;  /* 0x0000000e000e7308 */ /* 0x000e700000002400 */
[----:B------:R-:W1:Y:S01]  /*3be0*/  MUFU.TANH R15, R15 ;  /* 0x0000000f000f7308 */ /* 0x000e620000002400 */
[----:B--2---:R-:W-:-:S05]  /*3bf0*/  FMNMX.FTZ R0, R174, R175, !PT ;  /* 0x000000afae007209 */ /* 0x004fca0007810000 */
[C---:B------:R-:W-:Y:S01]  /*3c00*/  FADD.FTZ R23, -R0.reuse, R23 ;  /* 0x0000001700177221 */ /* 0x040fe20000010100 */
[----:B------:R-:W-:Y:S01]  /*3c10*/  FMUL.FTZ R191, R0, UR10 ;  /* 0x0000000a00bf7c20 */ /* 0x000fe20008410000 */
[----:B------:R-:W2:Y:S02]  /*3c20*/  MUFU.TANH R20, R20 ;  /* 0x0000001400147308 */ /* 0x000ea40000002400 */
[----:B------:R-:W-:Y:S01]  /*3c30*/  FMUL.FTZ R174, R23, UR10 ;  /* 0x0000000a17ae7c20 */ /* 0x000fe20008410000 */
[----:B------:R-:W-:Y:S01]  /*3c40*/  FMNMX.FTZ R23, R6, R7, !PT ;  /* 0x0000000706177209 */ /* 0x000fe20007810000 */
[--C-:B------:R-:W-:Y:S01]  /*3c50*/  FFMA.FTZ R176, R4, UR10, -R191.reuse ;  /* 0x0000000a04b07c23 */ /* 0x100fe200080108bf */
[--C-:B------:R-:W-:Y:S01]  /*3c60*/  FFMA.FTZ R152, R152, UR10, -R191.reuse ;  /* 0x0000000a98987c23 */ /* 0x100fe200080108bf */
[--C-:B------:R-:W-:Y:S01]  /*3c70*/  FFMA.FTZ R154, R154, UR10, -R191.reuse ;  /* 0x0000000a9a9a7c23 */ /* 0x100fe200080108bf */
[----:B0-----:R-:W-:Y:S01]  /*3c80*/  FMNMX.FTZ R4, R8, R23, !PT ;  /* 0x0000001708047209 */ /* 0x001fe20007810000 */
[----:B------:R-:W0:Y:S01]  /*3c90*/  MUFU.TANH R21, R21 ;  /* 0x0000001500157308 */ /* 0x000e220000002400 */
[--C-:B------:R-:W-:Y:S01]  /*3ca0*/  FFMA.FTZ R153, R153, UR10, -R191.reuse ;  /* 0x0000000a99997c23 */ /* 0x100fe200080108bf */
[--C-:B------:R-:W-:Y:S01]  /*3cb0*/  FFMA.FTZ R156, R156, UR10, -R191.reuse ;  /* 0x0000000a9c9c7c23 */ /* 0x100fe200080108bf */
[----:B---3--:R-:W-:Y:S01]  /*3cc0*/  FMNMX.FTZ R175, R9, R4, !PT ;  /* 0x0000000409af7209 */ /* 0x008fe20007810000 */
[--C-:B------:R-:W-:Y:S01]  /*3cd0*/  FFMA.FTZ R155, R155, UR10, -R191.reuse ;  /* 0x0000000a9b9b7c23 */ /* 0x100fe200080108bf */
[--C-:B------:R-:W-:Y:S01]  /*3ce0*/  FFMA.FTZ R158, R158, UR10, -R191.reuse ;  /* 0x0000000a9e9e7c23 */ /* 0x100fe200080108bf */
[--C-:B------:R-:W-:Y:S01]  /*3cf0*/  FFMA.FTZ R186, R192, UR10, -R191.reuse ;  /* 0x0000000ac0ba7c23 */ /* 0x100fe200080108bf */
[----:B----4-:R-:W-:Y:S01]  /*3d00*/  FMNMX.FTZ R4, R10, R175, !PT ;  /* 0x000000af0a047209 */ /* 0x010fe20007810000 */
[----:B------:R-:W3:Y:S01]  /*3d10*/  MUFU.TANH R161, R161 ;  /* 0x000000a100a17308 */ /* 0x000ee20000002400 */
[--C-:B------:R-:W-:Y:S01]  /*3d20*/  FFMA.FTZ R192, R189, UR10, -R191.reuse ;  /* 0x0000000abdc07c23 */ /* 0x100fe200080108bf */
[--C-:B------:R-:W-:Y:S01]  /*3d30*/  FFMA.FTZ R157, R157, UR10, -R191.reuse ;  /* 0x0000000a9d9d7c23 */ /* 0x100fe200080108bf */
[----:B-----5:R-:W-:Y:S01]  /*3d40*/  FMNMX.FTZ R175, R11, R4, !PT ;  /* 0x000000040baf7209 */ /* 0x020fe20007810000 */
[--C-:B------:R-:W-:Y:S01]  /*3d50*/  FFMA.FTZ R179, R180, UR10, -R191.reuse ;  /* 0x0000000ab4b37c23 */ /* 0x100fe200080108bf */
[--C-:B------:R-:W-:Y:S01]  /*3d60*/  FFMA.FTZ R160, R160, UR10, -R191.reuse ;  /* 0x0000000aa0a07c23 */ /* 0x100fe200080108bf */
[--C-:B------:R-:W-:Y:S01]  /*3d70*/  FFMA.FTZ R159, R159, UR10, -R191.reuse ;  /* 0x0000000a9f9f7c23 */ /* 0x100fe200080108bf */
[----:B-1----:R-:W-:Y:S01]  /*3d80*/  FMNMX.FTZ R4, R12, R175, !PT ;  /* 0x000000af0c047209 */ /* 0x002fe20007810000 */
[----:B------:R-:W1:Y:S01]  /*3d90*/  MUFU.TANH R162, R162 ;  /* 0x000000a200a27308 */ /* 0x000e620000002400 */
[--C-:B------:R-:W-:Y:S01]  /*3da0*/  FFMA.FTZ R178, R215, UR10, -R191.reuse ;  /* 0x0000000ad7b27c23 */ /* 0x100fe200080108bf */
[--C-:B------:R-:W-:Y:S01]  /*3db0*/  FFMA.FTZ R180, R206, UR10, -R191.reuse ;  /* 0x0000000aceb47c23 */ /* 0x100fe200080108bf */
[----:B------:R-:W-:Y:S01]  /*3dc0*/  FMNMX.FTZ R175, R13, R4, !PT ;  /* 0x000000040daf7209 */ /* 0x000fe20007810000 */
[--C-:B------:R-:W-:Y:S01]  /*3dd0*/  FFMA.FTZ R181, R181, UR10, -R191.reuse ;  /* 0x0000000ab5b57c23 */ /* 0x100fe200080108bf */
[--C-:B------:R-:W-:Y:S01]  /*3de0*/  FFMA.FTZ R182, R203, UR10, -R191.reuse ;  /* 0x0000000acbb67c23 */ /* 0x100fe200080108bf */
[--C-:B------:R-:W-:Y:S01]  /*3df0*/  FFMA.FTZ R185, R185, UR10, -R191.reuse ;  /* 0x0000000ab9b97c23 */ /* 0x100fe200080108bf */
[----:B------:R-:W-:Y:S01]  /*3e00*/  FMNMX.FTZ R4, R14, R175, !PT ;  /* 0x000000af0e047209 */ /* 0x000fe20007810000 */
[----:B------:R-:W4:Y:S01]  /*3e10*/  MUFU.TANH R163, R163 ;  /* 0x000000a300a37308 */ /* 0x000f220000002400 */
[----:B------:R-:W-:-:S02]  /*3e20*/  FFMA.FTZ R190, R188, UR10, -R191 ;  /* 0x0000000abcbe7c23 */ /* 0x000fc400080108bf */
[----:B------:R-:W-:-:S04]  /*3e30*/  FMNMX.FTZ R175, R15, R4, !PT ;  /* 0x000000040faf7209 */ /* 0x000fc80007810000 */
[----:B--2---:R-:W-:Y:S01]  /*3e40*/  FMNMX.FTZ R4, R20, R175, !PT ;  /* 0x000000af14047209 */ /* 0x004fe20007810000 */
[----:B------:R-:W2:Y:S03]  /*3e50*/  MUFU.TANH R164, R164 ;  /* 0x000000a400a47308 */ /* 0x000ea60000002400 */
[----:B0-----:R-:W-:-:S04]  /*3e60*/  FMNMX.FTZ R4, R21, R4, !PT ;  /* 0x0000000415047209 */ /* 0x001fc80007810000 */
[----:B---3--:R-:W-:Y:S01]  /*3e70*/  FMNMX.FTZ R175, R161, R4, !PT ;  /* 0x00000004a1af7209 */ /* 0x008fe20007810000 */
[----:B------:R-:W0:Y:S03]  /*3e80*/  MUFU.TANH R165, R165 ;  /* 0x000000a500a57308 */ /* 0x000e260000002400 */
[----:B-1----:R-:W-:-:S04]  /*3e90*/  FMNMX.FTZ R4, R162, R175, !PT ;  /* 0x000000afa2047209 */ /* 0x002fc80007810000 */
[----:B----4-:R-:W-:Y:S01]  /*3ea0*/  FMNMX.FTZ R175, R163, R4, !PT ;  /* 0x00000004a3af7209 */ /* 0x010fe20007810000 */
[----:B------:R-:W1:Y:S03]  /*3eb0*/  MUFU.TANH R166, R166 ;  /* 0x000000a600a67308 */ /* 0x000e660000002400 */
[----:B--2---:R-:W-:-:S05]  /*3ec0*/  FMNMX.FTZ R4, R164, R175, !PT ;  /* 0x000000afa4047209 */ /* 0x004fca0007810000 */
        /* <DEDUP_REMOVED lines=12> */
[----:B------:R-:W-:-:S06]  /*3f90*/  FFMA.FTZ R175, R200, UR10, -R191 ;  /* 0x0000000ac8af7c23 */ /* 0x000fcc00080108bf */
[----:B------:R-:W2:Y:S01]  /*3fa0*/  MUFU.TANH R173, R173 ;  /* 0x000000ad00ad7308 */ /* 0x000ea20000002400 */
[----:B0-----:R-:W-:-:S07]  /*3fb0*/  FMNMX.FTZ R177, R171, R4, !PT ;  /* 0x00000004abb17209 */ /* 0x001fce0007810000 */
[----:B------:R-:W0:Y:S01]  /*3fc0*/  MUFU.EX2 R174, R174 ;  /* 0x000000ae00ae7308 */ /* 0x000e220000000800 */
[----:B-1----:R-:W-:Y:S01]  /*3fd0*/  FMNMX.FTZ R4, R172, R177, !PT ;  /* 0x000000b1ac047209 */ /* 0x002fe20007810000 */
[----:B------:R-:W-:-:S06]  /*3fe0*/  FFMA.FTZ R177, R202, UR10, -R191 ;  /* 0x0000000acab17c23 */ /* 0x000fcc00080108bf */
[----:B------:R1:W3:Y:S01]  /*3ff0*/  MUFU.EX2 R23, R176 ;  /* 0x000000b000177308 */ /* 0x0002e20000000800 */
[----:B--2---:R-:W-:-:S05]  /*4000*/  FMNMX.FTZ R4, R173, R4, !PT ;  /* 0x00000004ad047209 */ /* 0x004fca0007810000 */
[----:B------:R-:W2:Y:S02]  /*4010*/  SHFL.BFLY PT, R183, R4, 0x2, 0x1f ;  /* 0x0c401f0004b77f89 */ /* 0x000ea400000e0000 */
[----:B------:R-:W4:Y:S01]  /*4020*/  MUFU.EX2 R152, R152 ;  /* 0x0000009800987308 */ /* 0x000f220000000800 */
[----:B-1----:R-:W-:Y:S01]  /*4030*/  FFMA.FTZ R176, R201, UR10, -R191 ;  /* 0x0000000ac9b07c23 */ /* 0x002fe200080108bf */
[-C--:B0-----:R-:W-:Y:S01]  /*4040*/  FMUL.FTZ R24, R24, R174.reuse ;  /* 0x000000ae18187220 */ /* 0x081fe20000410000 */
[-C--:B------:R-:W-:Y:S01]  /*4050*/  FMUL.FTZ R25, R25, R174.reuse ;  /* 0x000000ae19197220 */ /* 0x080fe20000410000 */
[-C--:B------:R-:W-:Y:S01]  /*4060*/  FMUL.FTZ R28, R28, R174.reuse ;  /* 0x000000ae1c1c7220 */ /* 0x080fe20000410000 */
[-C--:B------:R-:W-:Y:S01]  /*4070*/  FMUL.FTZ R29, R29, R174.reuse ;  /* 0x000000ae1d1d7220 */ /* 0x080fe20000410000 */
[-C--:B------:R-:W-:Y:S01]  /*4080*/  FMUL.FTZ R32, R32, R174.reuse ;  /* 0x000000ae20207220 */ /* 0x080fe20000410000 */
[-C--:B------:R-:W-:Y:S01]  /*4090*/  FMUL.FTZ R33, R33, R174.reuse ;  /* 0x000000ae21217220 */ /* 0x080fe20000410000 */
[----:B------:R-:W0:Y:S01]  /*40a0*/  MUFU.EX2 R154, R154 ;  /* 0x0000009a009a7308 */ /* 0x000e220000000800 */
[----:B---3--:R-:W-:Y:S01]  /*40b0*/  FFMA.FTZ R5, R174, R5, R23 ;  /* 0x00000005ae057223 */ /* 0x008fe20000010017 */
[-C--:B------:R-:W-:Y:S01]  /*40c0*/  FMUL.FTZ R36, R36, R174.reuse ;  /* 0x000000ae24247220 */ /* 0x080fe20000410000 */
[-C--:B------:R-:W-:Y:S01]  /*40d0*/  FMUL.FTZ R37, R37, R174.reuse ;  /* 0x000000ae25257220 */ /* 0x080fe20000410000 */
[-C--:B------:R-:W-:Y:S01]  /*40e0*/  FMUL.FTZ R40, R40, R174.reuse ;  /* 0x000000ae28287220 */ /* 0x080fe20000410000 */
[-C--:B------:R-:W-:Y:S01]  /*40f0*/  FMUL.FTZ R41, R41, R174.reuse ;  /* 0x000000ae29297220 */ /* 0x080fe20000410000 */
[-C--:B------:R-:W-:Y:S01]  /*4100*/  FMUL.FTZ R44, R44, R174.reuse ;  /* 0x000000ae2c2c7220 */ /* 0x080fe20000410000 */
[-C--:B------:R-:W-:Y:S01]  /*4110*/  FMUL.FTZ R45, R45, R174.reuse ;  /* 0x000000ae2d2d7220 */ /* 0x080fe20000410000 */
[----:B------:R-:W1:Y:S01]  /*4120*/  MUFU.EX2 R153, R153 ;  /* 0x0000009900997308 */ /* 0x000e620000000800 */
[----:B----4-:R-:W-:Y:S01]  /*4130*/  FADD.FTZ R5, R152, R5 ;  /* 0x0000000598057221 */ /* 0x010fe20000010000 */
[-C--:B------:R-:W-:Y:S01]  /*4140*/  FMUL.FTZ R48, R48, R174.reuse ;  /* 0x000000ae30307220 */ /* 0x080fe20000410000 */
[-C--:B------:R-:W-:Y:S01]  /*4150*/  FMUL.FTZ R49, R49, R174.reuse ;  /* 0x000000ae31317220 */ /* 0x080fe20000410000 */
[-C--:B------:R-:W-:Y:S01]  /*4160*/  FMUL.FTZ R52, R52, R174.reuse ;  /* 0x000000ae34347220 */ /* 0x080fe20000410000 */
[-C--:B------:R-:W-:Y:S01]  /*4170*/  FMUL.FTZ R53, R53, R174.reuse ;  /* 0x000000ae35357220 */ /* 0x080fe20000410000 */
[----:B--2---:R-:W-:Y:S01]  /*4180*/  FMNMX.FTZ R187, R4, R183, !PT ;  /* 0x000000b704bb7209 */ /* 0x004fe20007810000 */
[--C-:B------:R-:W-:Y:S01]  /*4190*/  FFMA.FTZ R183, R184, UR10, -R191.reuse ;  /* 0x0000000ab8b77c23 */ /* 0x100fe200080108bf */
[----:B------:R-:W2:Y:S01]  /*41a0*/  MUFU.EX2 R156, R156 ;  /* 0x0000009c009c7308 */ /* 0x000ea20000000800 */
[----:B------:R-:W-:Y:S01]  /*41b0*/  FFMA.FTZ R184, R204, UR10, -R191 ;  /* 0x0000000accb87c23 */ /* 0x000fe200080108bf */
[-C--:B------:R-:W-:Y:S01]  /*41c0*/  FMUL.FTZ R56, R56, R174.reuse ;  /* 0x000000ae38387220 */ /* 0x080fe20000410000 */
[----:B------:R-:W3:Y:S01]  /*41d0*/  SHFL.BFLY PT, R4, R187, 0x1, 0x1f ;  /* 0x0c201f00bb047f89 */ /* 0x000ee200000e0000 */
        /* <DEDUP_REMOVED lines=22> */
[----:B------:R-:W-:Y:S01]  /*4340*/  FMUL.FTZ R96, R96, R174 ;  /* 0x000000ae60607220 */ /* 0x000fe20000410000 */
[----:B---3--:R-:W-:Y:S01]  /*4350*/  FMNMX.FTZ R4, R187, R4, !PT ;  /* 0x00000004bb047209 */ /* 0x008fe20007810000 */
[-C--:B------:R-:W-:Y:S01]  /*4360*/  FMUL.FTZ R97, R97, R174.reuse ;  /* 0x000000ae61617220 */ /* 0x080fe20000410000 */
[-C--:B------:R-:W-:Y:S01]  /*4370*/  FMUL.FTZ R100, R100, R174.reuse ;  /* 0x000000ae64647220 */ /* 0x080fe20000410000 */
[-C--:B------:R-:W-:Y:S01]  /*4380*/  FMUL.FTZ R101, R101, R174.reuse ;  /* 0x000000ae65657220 */ /* 0x080fe20000410000 */
[-C--:B------:R-:W-:Y:S01]  /*4390*/  FMUL.FTZ R104, R104, R174.reuse ;  /* 0x000000ae68687220 */ /* 0x080fe20000410000 */
[C---:B------:R-:W-:Y:S01]  /*43a0*/  FMUL.FTZ R189, R4.reuse, UR10 ;  /* 0x0000000a04bd7c20 */ /* 0x040fe20008410000 */
[----:B------:R-:W3:Y:S01]  /*43b0*/  MUFU.EX2 R160, R160 ;  /* 0x000000a000a07308 */ /* 0x000ee20000000800 */
[----:B------:R-:W-:Y:S01]  /*43c0*/  FADD.FTZ R7, -R4, R7 ;  /* 0x0000000704077221 */ /* 0x000fe20000010100 */
[----:B------:R-:W-:Y:S01]  /*43d0*/  FMUL.FTZ R105, R105, R174 ;  /* 0x000000ae69697220 */ /* 0x000fe20000410000 */
[----:B------:R-:W-:Y:S01]  /*43e0*/  FFMA.FTZ R191, R162, UR10, -R189 ;  /* 0x0000000aa2bf7c23 */ /* 0x000fe200080108bd */
[----:B0-----:R-:W-:Y:S01]  /*43f0*/  FADD.FTZ R162, R154, R5 ;  /* 0x000000059aa27221 */ /* 0x001fe20000010000 */
[----:B------:R-:W-:Y:S01]  /*4400*/  FMUL.FTZ R188, R7, UR10 ;  /* 0x0000000a07bc7c20 */ /* 0x000fe20008410000 */
        /* <DEDUP_REMOVED lines=8> */
[--C-:B------:R-:W-:Y:S01]  /*4490*/  FFMA.FTZ R12, R12, UR10, -R189.reuse ;  /* 0x0000000a0c0c7c23 */ /* 0x100fe200080108bd */
[--C-:B------:R-:W-:Y:S01]  /*44a0*/  FFMA.FTZ R13, R13, UR10, -R189.reuse ;  /* 0x0000000a0d0d7c23 */ /* 0x100fe200080108bd */
[----:B----4-:R-:W-:Y:S01]  /*44b0*/  FADD.FTZ R5, R155, R162 ;  /* 0x000000a29b057221 */ /* 0x010fe20000010000 */
[----:B------:R-:W1:Y:S01]  /*44c0*/  MUFU.EX2 R175, R175 ;  /* 0x000000af00af7308 */ /* 0x000e620000000800 */
[--C-:B------:R-:W-:Y:S01]  /*44d0*/  FFMA.FTZ R193, R164, UR10, -R189.reuse ;  /* 0x0000000aa4c17c23 */ /* 0x100fe200080108bd */
[----:B------:R-:W-:Y:S01]  /*44e0*/  FFMA.FTZ R14, R14, UR10, -R189 ;  /* 0x0000000a0e0e7c23 */ /* 0x000fe200080108bd */
[----:B-----5:R-:W-:Y:S01]  /*44f0*/  FADD.FTZ R162, R158, R5 ;  /* 0x000000059ea27221 */ /* 0x020fe20000010000 */
[--C-:B------:R-:W-:Y:S01]  /*4500*/  FFMA.FTZ R15, R15, UR10, -R189.reuse ;  /* 0x0000000a0f0f7c23 */ /* 0x100fe200080108bd */
[--C-:B------:R-:W-:Y:S01]  /*4510*/  FFMA.FTZ R20, R20, UR10, -R189.reuse ;  /* 0x0000000a14147c23 */ /* 0x100fe200080108bd */
[--C-:B------:R-:W-:Y:S01]  /*4520*/  FFMA.FTZ R21, R21, UR10, -R189.reuse ;  /* 0x0000000a15157c23 */ /* 0x100fe200080108bd */
[----:B------:R-:W-:Y:S01]  /*4530*/  FADD.FTZ R5, R157, R162 ;  /* 0x000000a29d057221 */ /* 0x000fe20000010000 */
[----:B------:R-:W2:Y:S01]  /*4540*/  MUFU.EX2 R176, R176 ;  /* 0x000000b000b07308 */ /* 0x000ea20000000800 */
[--C-:B------:R-:W-:Y:S01]  /*4550*/  FFMA.FTZ R194, R163, UR10, -R189.reuse ;  /* 0x0000000aa3c27c23 */ /* 0x100fe200080108bd */
[----:B------:R-:W-:Y:S01]  /*4560*/  FFMA.FTZ R196, R165, UR10, -R189 ;  /* 0x0000000aa5c47c23 */ /* 0x000fe200080108bd */
[----:B---3--:R-:W-:Y:S01]  /*4570*/  FADD.FTZ R162, R160, R5 ;  /* 0x00000005a0a27221 */ /* 0x008fe20000010000 */
[--C-:B------:R-:W-:Y:S01]  /*4580*/  FFMA.FTZ R197, R166, UR10, -R189.reuse ;  /* 0x0000000aa6c57c23 */ /* 0x100fe200080108bd */
[--C-:B------:R-:W-:Y:S01]  /*4590*/  FFMA.FTZ R198, R167, UR10, -R189.reuse ;  /* 0x0000000aa7c67c23 */ /* 0x100fe200080108bd */
[--C-:B------:R-:W-:Y:S01]  /*45a0*/  FFMA.FTZ R199, R168, UR10, -R189.reuse ;  /* 0x0000000aa8c77c23 */ /* 0x100fe200080108bd */
[----:B0-----:R-:W-:Y:S01]  /*45b0*/  FADD.FTZ R162, R159, R162 ;  /* 0x000000a29fa27221 */ /* 0x001fe20000010000 */
[----:B------:R-:W0:Y:S01]  /*45c0*/  MUFU.EX2 R177, R177 ;  /* 0x000000b100b17308 */ /* 0x000e220000000800 */
[--C-:B------:R-:W-:Y:S01]  /*45d0*/  FFMA.FTZ R200, R169, UR10, -R189.reuse ;  /* 0x0000000aa9c87c23 */ /* 0x100fe200080108bd */
[----:B------:R-:W-:Y:S01]  /*45e0*/  IADD3 R6, -R216, 0xb, RZ ;  /* 0x0000000bd8067810 */ /* 0x000fe20007ffe1ff */
[----:B-1----:R-:W-:Y:S01]  /*45f0*/  FADD.FTZ R5, R175, R162 ;  /* 0x000000a2af057221 */ /* 0x002fe20000010000 */
[--C-:B------:R-:W-:Y:S01]  /*4600*/  FFMA.FTZ R170, R170, UR10, -R189.reuse ;  /* 0x0000000aaaaa7c23 */ /* 0x100fe200080108bd */
[----:B------:R-:W-:Y:S01]  /*4610*/  FFMA.FTZ R202, R171, UR10, -R189 ;  /* 0x0000000aabca7c23 */ /* 0x000fe200080108bd */
[----:B------:R-:W-:Y:S01]  /*4620*/  F2FP.F16.F32.PACK_AB R154, R153, R154 ;  /* 0x0000009a999a723e */ /* 0x000fe200000000ff */
[-C--:B------:R-:W-:Y:S01]  /*4630*/  FMUL.FTZ R108, R108, R174.reuse ;  /* 0x000000ae6c6c7220 */ /* 0x080fe20000410000 */
[----:B------:R-:W-:Y:S01]  /*4640*/  MUFU.EX2 R188, R188 ;  /* 0x000000bc00bc7308 */ /* 0x000fe20000000800 */
[----:B--2---:R-:W-:Y:S01]  /*4650*/  FADD.FTZ R162, R176, R5 ;  /* 0x00000005b0a27221 */ /* 0x004fe20000010000 */
[-C--:B------:R-:W-:Y:S01]  /*4660*/  FMUL.FTZ R109, R109, R174.reuse ;  /* 0x000000ae6d6d7220 */ /* 0x080fe20000410000 */
        /* <DEDUP_REMOVED lines=22> */
[----:B-1----:R-:W-:Y:S01]  /*47d0*/  FFMA.FTZ R3, R188, R3, R7 ;  /* 0x00000003bc037223 */ /* 0x002fe20000010007 */
[-C--:B------:R-:W-:Y:S01]  /*47e0*/  FMUL.FTZ R148, R148, R174.reuse ;  /* 0x000000ae94947220 */ /* 0x080fe20000410000 */
[----:B------:R-:W-:Y:S01]  /*47f0*/  FMUL.FTZ R149, R149, R174 ;  /* 0x000000ae95957220 */ /* 0x000fe20000410000 */
[----:B------:R-:W-:Y:S01]  /*4800*/  F2FP.F16.F32.PACK_AB R156, R155, R156 ;  /* 0x0000009c9b9c723e */ /* 0x000fe200000000ff */
[----:B------:R-:W-:Y:S01]  /*4810*/  FMUL.FTZ R26, R26, R188 ;  /* 0x000000bc1a1a7220 */ /* 0x000fe20000410000 */
[----:B------:R-:W-:Y:S01]  /*4820*/  F2FP.F16.F32.PACK_AB R158, R157, R158 ;  /* 0x0000009e9d9e723e */ /* 0x000fe200000000ff */
[-C--:B------:R-:W-:Y:S01]  /*4830*/  FMUL.FTZ R27, R27, R188.reuse ;  /* 0x000000bc1b1b7220 */ /* 0x080fe20000410000 */
[----:B------:R-:W1:Y:S01]  /*4840*/  MUFU.EX2 R9, R9 ;  /* 0x0000000900097308 */ /* 0x000e620000000800 */
[C---:B0-----:R-:W-:Y:S01]  /*4850*/  FADD.FTZ R162, R178.reuse, R5 ;  /* 0x00000005b2a27221 */ /* 0x041fe20000010000 */
[----:B------:R-:W-:Y:S01]  /*4860*/  F2FP.F16.F32.PACK_AB R164, R178, R177 ;  /* 0x000000b1b2a4723e */ /* 0x000fe200000000ff */
[----:B------:R-:W-:Y:S01]  /*4870*/  FMUL.FTZ R30, R30, R188 ;  /* 0x000000bc1e1e7220 */ /* 0x000fe20000410000 */
[----:B------:R-:W-:Y:S01]  /*4880*/  F2FP.F16.F32.PACK_AB R160, R159, R160 ;  /* 0x000000a09fa0723e */ /* 0x000fe200000000ff */
[-C--:B------:R-:W-:Y:S01]  /*4890*/  FMUL.FTZ R31, R31, R188.reuse ;  /* 0x000000bc1f1f7220 */ /* 0x080fe20000410000 */
[----:B------:R-:W-:Y:S01]  /*48a0*/  F2FP.F16.F32.PACK_AB R152, R152, R23 ;  /* 0x000000179898723e */ /* 0x000fe200000000ff */
[-C--:B------:R-:W-:Y:S01]  /*48b0*/  FMUL.FTZ R34, R34, R188.reuse ;  /* 0x000000bc22227220 */ /* 0x080fe20000410000 */
[----:B------:R-:W0:Y:S01]  /*48c0*/  MUFU.EX2 R10, R10 ;  /* 0x0000000a000a7308 */ /* 0x000e220000000800 */
        /* <DEDUP_REMOVED lines=55> */
[----:B------:R2:W-:Y:S01]  /*4c40*/  MUFU.EX2 R187, R192 ;  /* 0x000000c000bb7308 */ /* 0x0005e20000000800 */
        /* <DEDUP_REMOVED lines=8> */
[----:B--2---:R-:W-:Y:S01]  /*4cd0*/  FFMA.FTZ R192, R161, UR10, -R189 ;  /* 0x0000000aa1c07c23 */ /* 0x004fe200080108bd */
[----:B0-----:R-:W-:Y:S01]  /*4ce0*/  FADD.FTZ R178, R20, R3 ;  /* 0x0000000314b27221 */ /* 0x001fe20000010000 */
[----:B------:R-:W-:-:S02]  /*4cf0*/  @!P1 VIADD R161, R195, 0x22840 ;  /* 0x00022840c3a19836 */ /* 0x000fc40000000000 */
[-C--:B------:R-:W-:Y:S01]  /*4d00*/  FMUL.FTZ R130, R130, R188.reuse ;  /* 0x000000bc82827220 */ /* 0x080fe20000410000 */
[-C--:B------:R-:W-:Y:S01]  /*4d10*/  FMUL.FTZ R131, R131, R188.reuse ;  /* 0x000000bc83837220 */ /* 0x080fe20000410000 */
[-C--:B------:R-:W-:Y:S01]  /*4d20*/  FMUL.FTZ R134, R134, R188.reuse ;  /* 0x000000bc86867220 */ /* 0x080fe20000410000 */
[-C--:B------:R-:W-:Y:S01]  /*4d30*/  FMUL.FTZ R135, R135, R188.reuse ;  /* 0x000000bc87877220 */ /* 0x080fe20000410000 */
[----:B------:R-:W0:Y:S01]  /*4d40*/  MUFU.EX2 R192, R192 ;  /* 0x000000c000c07308 */ /* 0x000e220000000800 */
[----:B------:R-:W-:Y:S01]  /*4d50*/  @!P1 PRMT R161, RZ, 0x654, R161 ;  /* 0x00000654ffa19816 */ /* 0x000fe200000000a1 */
[----:B------:R2:W-:Y:S06]  /*4d60*/  BAR.ARV R6, 0x100 ;  /* 0x000400060000751d */ /* 0x0005ec0000002000 */
[----:B------:R-:W3:Y:S01]  /*4d70*/  MUFU.EX2 R179, R179 ;  /* 0x000000b300b37308 */ /* 0x000ee20000000800 */
[----:B-1----:R-:W-:Y:S01]  /*4d80*/  FADD.FTZ R3, R21, R178 ;  /* 0x000000b215037221 */ /* 0x002fe20000010000 */
[----:B------:R1:W-:Y:S01]  /*4d90*/  @!P1 SYNCS.ARRIVE.TRANS64.RED.A1T0 RZ, [R161+URZ], RZ ;  /* 0x000000ffa1ff99a7 */ /* 0x0003e2000810043f */
[-C--:B------:R-:W-:Y:S01]  /*4da0*/  FMUL.FTZ R138, R138, R188.reuse ;  /* 0x000000bc8a8a7220 */ /* 0x080fe20000410000 */
[-C--:B------:R-:W-:Y:S01]  /*4db0*/  FMUL.FTZ R139, R139, R188.reuse ;  /* 0x000000bc8b8b7220 */ /* 0x080fe20000410000 */
[-C--:B------:R-:W-:Y:S01]  /*4dc0*/  FMUL.FTZ R142, R142, R188.reuse ;  /* 0x000000bc8e8e7220 */ /* 0x080fe20000410000 */
[-C--:B------:R-:W-:Y:S01]  /*4dd0*/  FMUL.FTZ R143, R143, R188.reuse ;  /* 0x000000bc8f8f7220 */ /* 0x080fe20000410000 */
[-C--:B------:R-:W-:Y:S01]  /*4de0*/  FMUL.FTZ R146, R146, R188.reuse ;  /* 0x000000bc92927220 */ /* 0x080fe20000410000 */
[----:B------:R-:W4:Y:S01]  /*4df0*/  MUFU.EX2 R191, R191 ;  /* 0x000000bf00bf7308 */ /* 0x000f220000000800 */
[----:B0-----:R-:W-:Y:S01]  /*4e00*/  FADD.FTZ R178, R192, R3 ;  /* 0x00000003c0b27221 */ /* 0x001fe20000010000 */
[--C-:B-1----:R-:W-:Y:S01]  /*4e10*/  FFMA.FTZ R161, R172, UR10, -R189.reuse ;  /* 0x0000000aaca17c23 */ /* 0x102fe200080108bd */
[----:B------:R-:W-:Y:S01]  /*4e20*/  FFMA.FTZ R189, R173, UR10, -R189 ;  /* 0x0000000aadbd7c23 */ /* 0x000fe200080108bd */
[-C--:B------:R-:W-:Y:S01]  /*4e30*/  FMUL.FTZ R147, R147, R188.reuse ;  /* 0x000000bc93937220 */ /* 0x080fe20000410000 */
[-C--:B------:R-:W-:Y:S01]  /*4e40*/  FMUL.FTZ R150, R150, R188.reuse ;  /* 0x000000bc96967220 */ /* 0x080fe20000410000 */
[----:B------:R-:W-:Y:S01]  /*4e50*/  FMUL.FTZ R151, R151, R188 ;  /* 0x000000bc97977220 */ /* 0x000fe20000410000 */
[----:B------:R-:W-:Y:S01]  /*4e60*/  F2FP.F16.F32.PACK_AB R155, R10, R9 ;  /* 0x000000090a9b723e */ /* 0x000fe200000000ff */
[----:B------:R-:W0:Y:S01]  /*4e70*/  MUFU.EX2 R180, R180 ;  /* 0x000000b400b47308 */ /* 0x000e220000000800 */
[----:B---3--:R-:W-:Y:S01]  /*4e80*/  FADD.FTZ R5, R179, R162 ;  /* 0x000000a2b3057221 */ /* 0x008fe20000010000 */
[----:B------:R-:W-:-:S02]  /*4e90*/  F2FP.F16.F32.PACK_AB R157, R12, R11 ;  /* 0x0000000b0c9d723e */ /* 0x000fc400000000ff */
[----:B------:R-:W-:Y:S02]  /*4ea0*/  F2FP.F16.F32.PACK_AB R159, R14, R13 ;  /* 0x0000000d0e9f723e */ /* 0x000fe400000000ff */
[----:B------:R-:W-:Y:S02]  /*4eb0*/  F2FP.F16.F32.PACK_AB R163, R192, R21 ;  /* 0x00000015c0a3723e */ /* 0x000fe400000000ff */
[----:B------:R-:W1:Y:S01]  /*4ec0*/  MUFU.EX2 R194, R194 ;  /* 0x000000c200c27308 */ /* 0x000e620000000800 */
[----:B----4-:R-:W-:-:S07]  /*4ed0*/  FADD.FTZ R3, R191, R178 ;  /* 0x000000b2bf037221 */ /* 0x010fce0000010000 */
        /* <DEDUP_REMOVED lines=25> */
[----:B-1----:R-:W-:Y:S01]  /*5070*/  FADD.FTZ R5, R185, R162 ;  /* 0x000000a2b9057221 */ /* 0x002fe20000010000 */
[----:B------:R-:W-:-:S06]  /*5080*/  F2FP.F16.F32.PACK_AB R162, R176, R175 ;  /* 0x000000afb0a2723e */ /* 0x000fcc00000000ff */
[----:B------:R1:W4:Y:S01]  /*5090*/  MUFU.EX2 R173, R170 ;  /* 0x000000aa00ad7308 */ /* 0x0003220000000800 */
[----:B---3--:R-:W-:-:S07]  /*50a0*/  FADD.FTZ R3, R199, R178 ;  /* 0x000000b2c7037221 */ /* 0x008fce0000010000 */
[----:B------:R-:W3:Y:S01]  /*50b0*/  MUFU.EX2 R186, R186 ;  /* 0x000000ba00ba7308 */ /* 0x000ee20000000800 */
[----:B0-----:R-:W-:Y:S01]  /*50c0*/  FADD.FTZ R178, R200, R3 ;  /* 0x00000003c8b27221 */ /* 0x001fe20000010000 */
[----:B-1----:R-:W-:Y:S02]  /*50d0*/  F2FP.F16.F32.PACK_AB R170, R184, R183 ;  /* 0x000000b7b8aa723e */ /* 0x002fe400000000ff */
[----:B------:R-:W-:-:S04]  /*50e0*/  F2FP.F16.F32.PACK_AB R171, R200, R199 ;  /* 0x000000c7c8ab723e */ /* 0x000fc800000000ff */
[----:B------:R-:W0:Y:S01]  /*50f0*/  MUFU.EX2 R202, R202 ;  /* 0x000000ca00ca7308 */ /* 0x000e220000000800 */
[----:B----4-:R-:W-:-:S07]  /*5100*/  FADD.FTZ R3, R173, R178 ;  /* 0x000000b2ad037221 */ /* 0x010fce0000010000 */
[----:B------:R1:W4:Y:S01]  /*5110*/  MUFU.EX2 R175, R161 ;  /* 0x000000a100af7308 */ /* 0x0003220000000800 */
[C---:B---3--:R-:W-:Y:S01]  /*5120*/  FADD.FTZ R168, R186.reuse, R5 ;  /* 0x00000005baa87221 */ /* 0x048fe20000010000 */
[----:B------:R-:W-:-:S03]  /*5130*/  F2FP.F16.F32.PACK_AB R172, R186, R185 ;  /* 0x000000b9baac723e */ /* 0x000fc600000000ff */
[----:B------:R-:W-:Y:S01]  /*5140*/  FADD.FTZ R5, R187, R168 ;  /* 0x000000a8bb057221 */ /* 0x000fe20000010000 */
[----:B------:R-:W-:Y:S02]  /*5150*/  F2FP.F16.F32.PACK_AB R168, R182, R181 ;  /* 0x000000b5b6a8723e */ /* 0x000fe400000000ff */
[----:B------:R-:W3:Y:S01]  /*5160*/  MUFU.EX2 R190, R190 ;  /* 0x000000be00be7308 */ /* 0x000ee20000000800 */
[----:B0-----:R-:W-:Y:S01]  /*5170*/  FADD.FTZ R8, R202, R3 ;  /* 0x00000003ca087221 */ /* 0x001fe20000010000 */
[----:B-1----:R-:W-:Y:S02]  /*5180*/  F2FP.F16.F32.PACK_AB R161, R20, R15 ;  /* 0x0000000f14a1723e */ /* 0x002fe400000000ff */
[----:B------:R-:W-:-:S04]  /*5190*/  F2FP.F16.F32.PACK_AB R173, R202, R173 ;  /* 0x000000adcaad723e */ /* 0x000fc800000000ff */
[----:B------:R-:W0:Y:S01]  /*51a0*/  MUFU.EX2 R176, R189 ;  /* 0x000000bd00b07308 */ /* 0x000e220000000800 */
[----:B----4-:R-:W-:Y:S01]  /*51b0*/  FADD.FTZ R3, R175, R8 ;  /* 0x00000008af037221 */ /* 0x010fe20000010000 */
[C---:B---3--:R-:W-:Y:S01]  /*51c0*/  FADD.FTZ R5, R190.reuse, R5 ;  /* 0x00000005be057221 */ /* 0x048fe20000010000 */
[----:B------:R-:W-:Y:S02]  /*51d0*/  F2FP.F16.F32.PACK_AB R174, R190, R187 ;  /* 0x000000bbbeae723e */ /* 0x000fe400000000ff */
[C---:B0-----:R-:W-:Y:S01]  /*51e0*/  FADD.FTZ R3, R176.reuse, R3 ;  /* 0x00000003b0037221 */ /* 0x041fe20000010000 */
[----:B------:R-:W-:Y:S01]  /*51f0*/  F2FP.F16.F32.PACK_AB R175, R176, R175 ;  /* 0x000000afb0af723e */ /* 0x000fe200000000ff */
[----:B--2---:R-:W-:Y:S06]  /*5200*/  @!P0 BRA `(.L_x_9268) ;  /* 0x0000000000048947 */ /* 0x004fec0003800000 */
[----:B------:R-:W-:Y:S01]  /*5210*/  BPT.TRAP 0x1 ;  /* 0x000000040000795c */ /* 0x000fe20000300000 */
.L_x_9268:
[----:B------:R-:W-:-:S04]  /*5220*/  IMAD.U32 R7, RZ, RZ, UR25 ;  /* 0x00000019ff077e24 */ /* 0x000fc8000f8e00ff */
[----:B------:R0:W1:Y:S01]  /*5230*/  SYNCS.PHASECHK.TRANS64.TRYWAIT P3, [UR23+0x22850], R7 ;  /* 0x02285007ff0075a7 */ /* 0x0000620008060157 */
[----:B------:R-:W-:Y:S05]  /*5240*/  @!P0 BRA `(.L_x_9269) ;  /* 0x0000000000048947 */ /* 0x000fea0003800000 */
[----:B------:R-:W-:Y:S01]  /*5250*/  BPT.TRAP 0x1 ;  /* 0x000000040000795c */ /* 0x000fe20000300000 */
.L_x_9269:
[----:B-1----:R-:W-:Y:S05]  /*5260*/  @P3 BRA `(.L_x_9270) ;  /* 0x00000000000c3947 */ /* 0x002fea0003800000 */
[----:B0-----:R-:W-:-:S04]  /*5270*/  IMAD.U32 R7, RZ, RZ, UR25 ;  /* 0x00000019ff077e24 */ /* 0x001fc8000f8e00ff */
[----:B------:R-:W0:Y:S02]  /*5280*/  SYNCS.PHASECHK.TRANS64.TRYWAIT P3, [UR23+0x22850], R7 ;  /* 0x02285007ff0075a7 */ /* 0x000e240008060157 */
[----:B0-----:R-:W-:Y:S05]  /*5290*/  @!P3 BRA `(.L_x_9271) ;  /* 0x0000006c0044b947 */ /* 0x001fea0003800000 */
.L_x_9270:
[----:B0-----:R-:W0:Y:S01]  /*52a0*/  S2R R7, SR_TID.X ;  /* 0x0000000000077919 */ /* 0x001e220000002100 */
[----:B------:R-:W-:Y:S01]  /*52b0*/  UIMAD UR11, UR36, 0xc00, UR21 ;  /* 0x00000c00240b78a4 */ /* 0x000fe2000f8e0215 */
[----:B------:R-:W-:Y:S01]  /*52c0*/  @!P1 VIADD R195, R195, 0x22860 ;  /* 0x00022860c3c39836 */ /* 0x000fe20000000000 */
[----:B------:R-:W-:Y:S01]  /*52d0*/  UMOV UR7, 0x40000040 ;  /* 0x4000004000077882 */ /* 0x000fe20000000000 */
[----:B------:R-:W-:-:S03]  /*52e0*/  IMAD.MOV.U32 R23, RZ, RZ, R0 ;  /* 0x000000ffff177224 */ /* 0x000fc600078e0000 */
[----:B------:R-:W-:Y:S01]  /*52f0*/  @!P1 PRMT R195, RZ, 0x654, R195 ;  /* 0x00000654ffc39816 */ /* 0x000fe200000000c3 */
[----:B------:R-:W-:Y:S01]  /*5300*/  UMOV UR6, UR11 ;  /* 0x0000000b00067c82 */ /* 0x000fe20008000000 */
[----:B0-----:R-:W-:-:S05]  /*5310*/  SHF.R.U32.HI R7, RZ, 0x7, R7 ;  /* 0x00000007ff077819 */ /* 0x001fca0000011607 */
[----:B------:R-:W-:-:S05]  /*5320*/  VIADD R7, R7, 0x8 ;  /* 0x0000000807077836 */ /* 0x000fca0000000000 */
[----:B------:R0:W-:Y:S02]  /*5330*/  BAR.SYNC.DEFER_BLOCKING R7, 0x100 ;  /* 0x000400070000751d */ /* 0x0001e40000010000 */
[----:B0-----:R-:W-:-:S04]  /*5340*/  IMAD.MOV.U32 R7, RZ, RZ, R4 ;  /* 0x000000ffff077224 */ /* 0x001fc800078e0004 */
        /* <DEDUP_REMOVED lines=34> */
[----:B------:R-:W-:Y:S05]  /*5570*/  @P2 BRA `(.L_x_9272) ;  /* 0xffffffdc00282947 */ /* 0x000fea000383ffff */
.L_x_9263:
[----:B0-----:R-:W0:Y:S01]  /*5580*/  SHFL.BFLY PT, R8, R5, 0x2, 0x1f ;  /* 0x0c401f0005087f89 */ /* 0x001e2200000e0000 */
[----:B------:R-:W-:Y:S01]  /*5590*/  MOV R206, 0x400 ;  /* 0x0000040000ce7802 */ /* 0x000fe20000000f00 */
[----:B------:R-:W-:Y:S02]  /*55a0*/  UIADD3 UR4, -UR41, URZ, URZ ;  /* 0x0000003f29047290 */ /* 0x000fe4000fffe13f */
[----:B------:R-:W3:Y:S01]  /*55b0*/  SHFL.BFLY PT, R10, R3, 0x2, 0x1f ;  /* 0x0c401f00030a7f89 */ /* 0x000ee200000e0000 */
[----:B------:R-:W-:Y:S01]  /*55c0*/  ULDC.64 UR6, c[0x0][0xb90] ;  /* 0x0002e40000067ab9 */ /* 0x000fe20000000a00 */
[----:B------:R-:W-:Y:S01]  /*55d0*/  ULDC.64 UR8, c[0x0][0xae8] ;  /* 0x0002ba0000087ab9 */ /* 0x000fe20000000a00 */
[----:B------:R-:W4:Y:S01]  /*55e0*/  S2R R11, SR_CgaCtaId ;  /* 0x00000000000b7919 */ /* 0x000f220000008800 */
[----:B------:R-:W1:Y:S01]  /*55f0*/  S2R R13, SR_SWINHI ;  /* 0x00000000000d7919 */ /* 0x000e620000002f00 */
[----:B------:R2:W-:Y:S06]  /*5600*/  BAR.ARV R6, 0x100 ;  /* 0x000400060000751d */ /* 0x0005ec0000002000 */
[----:B0-----:R-:W-:Y:S01]  /*5610*/  FADD.FTZ R8, R8, R5 ;  /* 0x0000000508087221 */ /* 0x001fe20000010000 */
[----:B--2---:R-:W-:Y:S01]  /*5620*/  IMAD.MOV.U32 R6, RZ, RZ, -0x800000 ;  /* 0xff800000ff067424 */ /* 0x004fe200078e00ff */
[----:B------:R-:W-:Y:S06]  /*5630*/  BAR.ARV 0x8, 0x180 ;  /* 0x0206000000007b1d */ /* 0x000fec0000002000 */
[----:B---3--:R-:W-:Y:S01]  /*5640*/  FADD.FTZ R10, R10, R3 ;  /* 0x000000030a0a7221 */ /* 0x008fe20000010000 */
[----:B------:R-:W-:Y:S01]  /*5650*/  IMAD.MOV.U32 R3, RZ, RZ, RZ ;  /* 0x000000ffff037224 */ /* 0x000fe200078e00ff */
[----:B------:R-:W0:Y:S01]  /*5660*/  SHFL.BFLY PT, R7, R8, 0x1, 0x1f ;  /* 0x0c201f0008077f89 */ /* 0x000e2200000e0000 */
[----:B------:R-:W-:-:S03]  /*5670*/  IMAD.MOV.U32 R5, RZ, RZ, -0x800000 ;  /* 0xff800000ff057424 */ /* 0x000fc600078e00ff */
[----:B------:R-:W2:Y:S01]  /*5680*/  SHFL.BFLY PT, R9, R10, 0x1, 0x1f ;  /* 0x0c201f000a097f89 */ /* 0x000ea200000e0000 */
[----:B----4-:R-:W-:Y:S01]  /*5690*/  LEA R206, R11, R206, 0x18 ;  /* 0x000000ce0bce7211 */ /* 0x010fe200078ec0ff */
[----:B------:R-:W-:Y:S01]  /*56a0*/  BAR.SYNC.DEFER_BLOCKING 0x1, 0x100 ;  /* 0x0044000000007b1d */ /* 0x000fe20000010000 */
[----:B0-----:R-:W-:Y:S01]  /*56b0*/  FADD.FTZ R12, R8, R7 ;  /* 0x00000007080c7221 */ /* 0x001fe20000010000 */
[----:B------:R-:W-:Y:S02]  /*56c0*/  IMAD.MOV.U32 R7, RZ, RZ, RZ ;  /* 0x000000ffff077224 */ /* 0x000fe400078e00ff */
[----:B--2---:R-:W-:Y:S02]  /*56d0*/  FADD.FTZ R14, R10, R9 ;  /* 0x000000090a0e7221 */ /* 0x004fe40000010000 */
[----:B------:R-:W-:Y:S01]  /*56e0*/  FSETP.NE.FTZ.AND P0, PT, R12, RZ, PT ;  /* 0x000000ff0c00720b */ /* 0x000fe20003f15000 */
[----:B------:R-:W-:Y:S01]  /*56f0*/  IMAD R9, R22, 0x40, R2 ;  /* 0x0000004016097824 */ /* 0x000fe200078e0202 */
[----:B------:R-:W-:-:S02]  /*5700*/  MOV R10, R206 ;  /* 0x000000ce000a7202 */ /* 0x000fc40000000f00 */
[----:B-1----:R-:W-:Y:S01]  /*5710*/  MOV R11, R13 ;  /* 0x0000000d000b7202 */ /* 0x002fe20000000f00 */
[----:B------:R-:W-:Y:S01]  /*5720*/  IMAD.U32 R13, RZ, RZ, UR10 ;  /* 0x0000000aff0d7e24 */ /* 0x000fe2000f8e00ff */
[----:B------:R-:W-:Y:S01]  /*5730*/  FSETP.NE.FTZ.AND P1, PT, R14, RZ, PT ;  /* 0x000000ff0e00720b */ /* 0x000fe20003f35000 */
[----:B------:R-:W-:-:S04]  /*5740*/  IMAD.WIDE R8, R9, 0x2, R10 ;  /* 0x0000000209087825 */ /* 0x000fc800078e020a */
[----:B------:R-:W-:Y:S02]  /*5750*/  IMAD.WIDE R10, R211, 0x2, R10 ;  /* 0x00000002d30a7825 */ /* 0x000fe400078e020a */
[----:B------:R-:W0:Y:S02]  /*5760*/  @P0 MUFU.RCP R7, R12 ;  /* 0x0000000c00070308 */ /* 0x000e240000001000 */
[----:B------:R-:W-:Y:S01]  /*5770*/  @P0 FMUL.FTZ R13, R13, 0.69314718246459960938 ;  /* 0x3f3172180d0d0820 */ /* 0x000fe20000410000 */
[C---:B------:R-:W-:Y:S02]  /*5780*/  IADD3 R21, P3, R10.reuse, 0xc060, RZ ;  /* 0x0000c0600a157810 */ /* 0x040fe40007f7e0ff */
[----:B------:R-:W-:Y:S02]  /*5790*/  LOP3.LUT R171, R10, 0x380, RZ, 0xc0, !PT ;  /* 0x000003800aab7812 */ /* 0x000fe400078ec0ff */
[----:B------:R-:W-:Y:S01]  /*57a0*/  LOP3.LUT R20, R21, 0x380, RZ, 0xc0, !PT ;  /* 0x0000038015147812 */ /* 0x000fe200078ec0ff */
[----:B------:R-:W1:Y:S01]  /*57b0*/  @P1 MUFU.RCP R3, R14 ;  /* 0x0000000e00031308 */ /* 0x000e620000001000 */
[----:B------:R-:W-:-:S04]  /*57c0*/  SHF.R.U64 R171, R171, 0x3, RZ ;  /* 0x00000003abab7819 */ /* 0x000fc800000012ff */
[----:B------:R-:W-:Y:S01]  /*57d0*/  LOP3.LUT R170, R171, R10, RZ, 0x3c, !PT ;  /* 0x0000000aabaa7212 */ /* 0x000fe200078e3cff */
[--C-:B------:R-:W-:Y:S02]  /*57e0*/  IMAD.MOV.U32 R171, RZ, RZ, R11.reuse ;  /* 0x000000ffffab7224 */ /* 0x100fe400078e000b */
[----:B------:R-:W2:Y:S01]  /*57f0*/  @P0 MUFU.LG2 R12, R12 ;  /* 0x0000000c000c0308 */ /* 0x000ea20000000c00 */
[-C--:B0-----:R-:W-:Y:S01]  /*5800*/  FMUL.FTZ R189, R52, R7.reuse ;  /* 0x0000000734bd7220 */ /* 0x081fe20000410000 */
[----:B------:R-:W-:Y:S02]  /*5810*/  IMAD.U32 R52, RZ, RZ, UR10 ;  /* 0x0000000aff347e24 */ /* 0x000fe4000f8e00ff */
[-C--:B------:R-:W-:Y:S01]  /*5820*/  FMUL.FTZ R187, R29, R7.reuse ;  /* 0x000000071dbb7220 */ /* 0x080fe20000410000 */
[-C--:B------:R-:W-:Y:S01]  /*5830*/  FMUL.FTZ R201, R69, R7.reuse ;  /* 0x0000000745c97220 */ /* 0x080fe20000410000 */
[-C--:B------:R-:W-:Y:S01]  /*5840*/  FMUL.FTZ R199, R85, R7.reuse ;  /* 0x0000000755c77220 */ /* 0x080fe20000410000 */
[----:B------:R-:W-:Y:S01]  /*5850*/  @P1 FMUL.FTZ R52, R52, 0.69314718246459960938 ;  /* 0x3f31721834341820 */ /* 0x000fe20000410000 */
[-C--:B------:R-:W-:Y:S01]  /*5860*/  FMUL.FTZ R197, R93, R7.reuse ;  /* 0x000000075dc57220 */ /* 0x080fe20000410000 */
[----:B------:R-:W0:Y:S01]  /*5870*/  @P1 MUFU.LG2 R14, R14 ;  /* 0x0000000e000e1308 */ /* 0x000e220000000c00 */
[----:B------:R-:W-:Y:S01]  /*5880*/  FMUL.FTZ R195, R101, R7 ;  /* 0x0000000765c37220 */ /* 0x000fe20000410000 */
[-C--:B-1----:R-:W-:Y:S01]  /*5890*/  FMUL.FTZ R176, R131, R3.reuse ;  /* 0x0000000383b07220 */ /* 0x082fe20000410000 */
[-C--:B------:R-:W-:Y:S01]  /*58a0*/  FMUL.FTZ R29, R95, R3.reuse ;  /* 0x000000035f1d7220 */ /* 0x080fe20000410000 */
[-C--:B------:R-:W-:Y:S01]  /*58b0*/  FMUL.FTZ R69, R99, R3.reuse ;  /* 0x0000000363457220 */ /* 0x080fe20000410000 */
[-C--:B------:R-:W-:Y:S01]  /*58c0*/  FMUL.FTZ R85, R103, R3.reuse ;  /* 0x0000000367557220 */ /* 0x080fe20000410000 */
[-C--:B------:R-:W-:Y:S01]  /*58d0*/  FMUL.FTZ R93, R107, R3.reuse ;  /* 0x000000036b5d7220 */ /* 0x080fe20000410000 */
[----:B------:R-:W-:Y:S01]  /*58e0*/  FMUL.FTZ R101, R111, R3 ;  /* 0x000000036f657220 */ /* 0x000fe20000410000 */
[----:B------:R-:W-:-:S02]  /*58f0*/  IMAD.X R131, RZ, RZ, R11, P3 ;  /* 0x000000ffff837224 */ /* 0x000fc400018e060b */
[----:B--2---:R-:W-:Y:S01]  /*5900*/  @P0 FMUL.FTZ R12, R12, 0.69314718246459960938 ;  /* 0x3f3172180c0c0820 */ /* 0x004fe20000410000 */
[----:B------:R-:W-:Y:S01]  /*5910*/  FMUL.FTZ R177, R130, R3 ;  /* 0x0000000382b17220 */ /* 0x000fe20000410000 */
[C---:B------:R-:W-:Y:S01]  /*5920*/  IADD3 R111, P4, R10.reuse, 0xc040, RZ ;  /* 0x0000c0400a6f7810 */ /* 0x040fe20007f9e0ff */
[-C--:B------:R-:W-:Y:S01]  /*5930*/  FMUL.FTZ R25, R25, R7.reuse ;  /* 0x0000000719197220 */ /* 0x080fe20000410000 */
[----:B------:R-:W-:Y:S01]  /*5940*/  @P0 FFMA.FTZ R6, R13, R0, R12 ;  /* 0x000000000d060223 */ /* 0x000fe2000001000c */
[----:B------:R-:W-:Y:S01]  /*5950*/  IADD3 R107, P5, R10, 0xc020, RZ ;  /* 0x0000c0200a6b7810 */ /* 0x000fe20007fbe0ff */
[-C--:B------:R-:W-:Y:S01]  /*5960*/  FMUL.FTZ R24, R24, R7.reuse ;  /* 0x0000000718187220 */ /* 0x080fe20000410000 */
[----:B------:R-:W-:Y:S01]  /*5970*/  IADD3 R103, P6, R10, 0xc000, RZ ;  /* 0x0000c0000a677810 */ /* 0x000fe20007fde0ff */
[----:B0-----:R-:W-:Y:S01]  /*5980*/  @P1 FMUL.FTZ R15, R14, 0.69314718246459960938 ;  /* 0x3f3172180e0f1820 */ /* 0x001fe20000410000 */
[----:B------:R-:W-:Y:S01]  /*5990*/  IADD3 R99, P0, R10, 0x8060, RZ ;  /* 0x000080600a637810 */ /* 0x000fe20007f1e0ff */
[-C--:B------:R-:W-:Y:S01]  /*59a0*/  FMUL.FTZ R28, R28, R7.reuse ;  /* 0x000000071c1c7220 */ /* 0x080fe20000410000 */
[----:B------:R-:W-:Y:S01]  /*59b0*/  IADD3 R95, P2, R10, 0x8040, RZ ;  /* 0x000080400a5f7810 */ /* 0x000fe20007f5e0ff */
[----:B------:R-:W-:Y:S01]  /*59c0*/  @P1 FFMA.FTZ R5, R52, R4, R15 ;  /* 0x0000000434051223 */ /* 0x000fe2000001000f */
[C---:B------:R-:W-:Y:S01]  /*59d0*/  IADD3 R13, P1, R10.reuse, 0x20, RZ ;  /* 0x000000200a0d7810 */ /* 0x040fe20007f3e0ff */
[-C--:B------:R-:W-:Y:S01]  /*59e0*/  FMUL.FTZ R33, R33, R7.reuse ;  /* 0x0000000721217220 */ /* 0x080fe20000410000 */
[----:B------:R-:W-:Y:S01]  /*59f0*/  IADD3 R14, P3, R10, 0x8020, RZ ;  /* 0x000080200a0e7810 */ /* 0x000fe20007f7e0ff */
        /* <DEDUP_REMOVED lines=60> */
[----:B------:R-:W-:Y:S01]  /*5dc0*/  FMUL.FTZ R7, R91, R3 ;  /* 0x000000035b077220 */ /* 0x000fe20000410000 */
        /* <DEDUP_REMOVED lines=20> */
[----:B------:R-:W-:Y:S01]  /*5f10*/  SHF.R.U64 R4, R4, 0x3, RZ ;  /* 0x0000000304047819 */ /* 0x000fe200000012ff */
[----:B------:R-:W-:-:S02]  /*5f20*/  IMAD.X R163, RZ, RZ, R11, P0 ;  /* 0x000000ffffa37224 */ /* 0x000fc400000e060b */
[----:B------:R-:W-:Y:S01]  /*5f30*/  FMUL.FTZ R183, R142, R3 ;  /* 0x000000038eb77220 */ /* 0x000fe20000410000 */
[--C-:B------:R-:W-:Y:S01]  /*5f40*/  IMAD.X R165, RZ, RZ, R11.reuse, P1 ;  /* 0x000000ffffa57224 */ /* 0x100fe200008e060b */
[----:B------:R-:W-:Y:S01]  /*5f50*/  LOP3.LUT R142, R4, R103, RZ, 0x3c, !PT ;  /* 0x00000067048e7212 */ /* 0x000fe200078e3cff */
[--C-:B------:R-:W-:Y:S01]  /*5f60*/  IMAD.X R167, RZ, RZ, R11.reuse, P2 ;  /* 0x000000ffffa77224 */ /* 0x100fe200010e060b */
[----:B------:R-:W-:Y:S01]  /*5f70*/  SHF.R.U64 R10, R20, 0x3, RZ ;  /* 0x00000003140a7819 */ /* 0x000fe200000012ff */
[----:B------:R-:W-:Y:S01]  /*5f80*/  IMAD.X R169, RZ, RZ, R11, P3 ;  /* 0x000000ffffa97224 */ /* 0x000fe200018e060b */
[----:B------:R-:W-:Y:S01]  /*5f90*/  LOP3.LUT R11, R14, 0x380, RZ, 0xc0, !PT ;  /* 0x000003800e0b7812 */ /* 0x000fe200078ec0ff */
[-C--:B------:R-:W-:Y:S01]  /*5fa0*/  FMUL.FTZ R181, R138, R3.reuse ;  /* 0x000000038ab57220 */ /* 0x080fe20000410000 */
[----:B------:R-:W-:Y:S01]  /*5fb0*/  LOP3.LUT R4, R13, 0x380, RZ, 0xc0, !PT ;  /* 0x000003800d047812 */ /* 0x000fe200078ec0ff */
[-C--:B------:R-:W-:Y:S01]  /*5fc0*/  FMUL.FTZ R27, R27, R3.reuse ;  /* 0x000000031b1b7220 */ /* 0x080fe20000410000 */
[----:B------:R-:W-:Y:S01]  /*5fd0*/  SHF.R.U64 R11, R11, 0x3, RZ ;  /* 0x000000030b0b7819 */ /* 0x000fe200000012ff */
[----:B------:R-:W-:Y:S01]  /*5fe0*/  FMUL.FTZ R26, R26, R3 ;  /* 0x000000031a1a7220 */ /* 0x000fe20000410000 */
[----:B------:R-:W-:Y:S01]  /*5ff0*/  LOP3.LUT R138, R10, R107, RZ, 0x3c, !PT ;  /* 0x0000006b0a8a7212 */ /* 0x000fe200078e3cff */
[-C--:B------:R-:W-:Y:S01]  /*6000*/  FMUL.FTZ R31, R31, R3.reuse ;  /* 0x000000031f1f7220 */ /* 0x080fe20000410000 */
[----:B------:R-:W-:Y:S01]  /*6010*/  LOP3.LUT R154, R11, R14, RZ, 0x3c, !PT ;  /* 0x0000000e0b9a7212 */ /* 0x000fe200078e3cff */
[-C--:B------:R-:W-:Y:S01]  /*6020*/  FMUL.FTZ R30, R30, R3.reuse ;  /* 0x000000031e1e7220 */ /* 0x080fe20000410000 */
[----:B------:R-:W-:Y:S01]  /*6030*/  SHF.R.U64 R4, R4, 0x3, RZ ;  /* 0x0000000304047819 */ /* 0x000fe200000012ff */
[-C--:B------:R-:W-:Y:S01]  /*6040*/  FMUL.FTZ R35, R35, R3.reuse ;  /* 0x0000000323237220 */ /* 0x080fe20000410000 */
[----:B------:R-:W-:Y:S01]  /*6050*/  LOP3.LUT R11, R12, 0x380, RZ, 0xc0, !PT ;  /* 0x000003800c0b7812 */ /* 0x000fe200078ec0ff */
[-C--:B------:R-:W-:Y:S01]  /*6060*/  FMUL.FTZ R34, R34, R3.reuse ;  /* 0x0000000322227220 */ /* 0x080fe20000410000 */
[----:B------:R-:W-:Y:S01]  /*6070*/  LOP3.LUT R10, R95, 0x380, RZ, 0xc0, !PT ;  /* 0x000003805f0a7812 */ /* 0x000fe200078ec0ff */
        /* <DEDUP_REMOVED lines=43> */
[----:B------:R-:W-:Y:S01]  /*6330*/  LOP3.LUT R150, R4, R13, RZ, 0x3c, !PT ;  /* 0x0000000d04967212 */ /* 0x000fe200078e3cff */
[----:B------:R-:W-:Y:S01]  /*6340*/  ULDC UR10, c[0x0][0xc44] ;  /* 0x00031100000a7ab9 */ /* 0x000fe20000000800 */
[----:B------:R-:W-:Y:S01]  /*6350*/  SHF.R.U64 R11, R11, 0x3, RZ ;  /* 0x000000030b0b7819 */ /* 0x000fe200000012ff */
[----:B------:R-:W-:Y:S01]  /*6360*/  UIMAD UR10, UR10, UR4, UR46 ;  /* 0x000000040a0a72a4 */ /* 0x000fe2000f8e022e */
[----:B------:R-:W-:-:S02]  /*6370*/  SHF.R.U64 R10, R10, 0x3, RZ ;  /* 0x000000030a0a7819 */ /* 0x000fc400000012ff */
[----:B------:R-:W-:Y:S01]  /*6380*/  IADD3 R13, P3, R8, 0x1000, RZ ;  /* 0x00001000080d7810 */ /* 0x000fe20007f7e0ff */
[----:B------:R-:W-:Y:S01]  /*6390*/  USHF.R.S32.HI UR11, URZ, 0x1f, UR10 ;  /* 0x0000001f3f0b7899 */ /* 0x000fe2000801140a */
[----:B------:R-:W-:Y:S01]  /*63a0*/  LOP3.LUT R162, R11, R12, RZ, 0x3c, !PT ;  /* 0x0000000c0ba27212 */ /* 0x000fe200078e3cff */
[----:B------:R-:W-:Y:S01]  /*63b0*/  UIMAD.WIDE.U32 UR4, UR10, UR6, URZ ;  /* 0x000000060a0472a5 */ /* 0x000fe2000f8e003f */
[----:B------:R-:W-:Y:S01]  /*63c0*/  LOP3.LUT R152, R10, R95, RZ, 0x3c, !PT ;  /* 0x0000005f0a987212 */ /* 0x000fe200078e3cff */
[----:B------:R-:W-:Y:S01]  /*63d0*/  UIMAD UR6, UR11, UR6, URZ ;  /* 0x000000060b0672a4 */ /* 0x000fe2000f8e023f */
[----:B------:R-:W-:Y:S02]  /*63e0*/  LOP3.LUT R12, R13, 0x380, RZ, 0xc0, !PT ;  /* 0x000003800d0c7812 */ /* 0x000fe400078ec0ff */
[----:B------:R-:W-:Y:S01]  /*63f0*/  LOP3.LUT R20, R99, 0x380, RZ, 0xc0, !PT ;  /* 0x0000038063147812 */ /* 0x000fe200078ec0ff */
[----:B------:R-:W-:Y:S01]  /*6400*/  UIMAD UR6, UR10, UR7, UR6 ;  /* 0x000000070a0672a4 */ /* 0x000fe2000f8e0206 */
[----:B------:R-:W-:Y:S01]  /*6410*/  LOP3.LUT R10, R91, 0x380, RZ, 0xc0, !PT ;  /* 0x000003805b0a7812 */ /* 0x000fe200078ec0ff */
[----:B------:R-:W-:Y:S01]  /*6420*/  USHF.R.S32.HI UR7, URZ, 0x1f, UR41 ;  /* 0x0000001f3f077899 */ /* 0x000fe20008011429 */
[----:B------:R-:W-:Y:S01]  /*6430*/  SHF.R.U64 R12, R12, 0x3, RZ ;  /* 0x000000030c0c7819 */ /* 0x000fe200000012ff */
[----:B------:R-:W-:Y:S01]  /*6440*/  IMAD.U32 R11, RZ, RZ, UR5 ;  /* 0x00000005ff0b7e24 */ /* 0x000fe2000f8e00ff */
[----:B------:R-:W-:-:S02]  /*6450*/  SHF.R.U64 R20, R20, 0x3, RZ ;  /* 0x0000000314147819 */ /* 0x000fc400000012ff */
[----:B------:R-:W-:Y:S02]  /*6460*/  SHF.R.U64 R10, R10, 0x3, RZ ;  /* 0x000000030a0a7819 */ /* 0x000fe400000012ff */
[----:B------:R-:W-:Y:S01]  /*6470*/  LOP3.LUT R12, R12, R13, RZ, 0x3c, !PT ;  /* 0x0000000d0c0c7212 */ /* 0x000fe200078e3cff */
[----:B------:R-:W-:Y:S01]  /*6480*/  IMAD.X R13, RZ, RZ, R9, P3 ;  /* 0x000000ffff0d7224 */ /* 0x000fe200018e0609 */
[----:B------:R-:W-:Y:S02]  /*6490*/  LOP3.LUT R146, R20, R99, RZ, 0x3c, !PT ;  /* 0x0000006314927212 */ /* 0x000fe400078e3cff */
[----:B------:R-:W-:Y:S02]  /*64a0*/  LOP3.LUT R156, R10, R91, RZ, 0x3c, !PT ;  /* 0x0000005b0a9c7212 */ /* 0x000fe400078e3cff */
[----:B------:R-:W-:Y:S02]  /*64b0*/  LOP3.LUT R10, R21, 0x380, RZ, 0xc0, !PT ;  /* 0x00000380150a7812 */ /* 0x000fe400078ec0ff */
[----:B------:R-:W-:-:S02]  /*64c0*/  IADD3 R99, P3, R8, 0x8000, RZ ;  /* 0x0000800008637810 */ /* 0x000fc40007f7e0ff */
[----:B------:R-:W-:Y:S02]  /*64d0*/  SHF.R.U64 R10, R10, 0x3, RZ ;  /* 0x000000030a0a7819 */ /* 0x000fe400000012ff */
[----:B------:R-:W-:Y:S02]  /*64e0*/  LOP3.LUT R98, R99, 0x380, RZ, 0xc0, !PT ;  /* 0x0000038063627812 */ /* 0x000fe400078ec0ff */
[----:B------:R-:W-:Y:S01]  /*64f0*/  LOP3.LUT R164, R10, R21, RZ, 0x3c, !PT ;  /* 0x000000150aa47212 */ /* 0x000fe200078e3cff */
[----:B------:R-:W-:Y:S01]  /*6500*/  IMAD.U32 R10, RZ, RZ, UR4 ;  /* 0x00000004ff0a7e24 */ /* 0x000fe2000f8e00ff */
[----:B------:R-:W-:Y:S01]  /*6510*/  SHF.R.U64 R98, R98, 0x3, RZ ;  /* 0x0000000362627819 */ /* 0x000fe200000012ff */
[----:B------:R-:W-:Y:S01]  /*6520*/  UIADD3 UR4, UR5, UR6, URZ ;  /* 0x0000000605047290 */ /* 0x000fe2000fffe03f */
[----:B------:R-:W-:Y:S02]  /*6530*/  LOP3.LUT R21, R0, 0x380, RZ, 0xc0, !PT ;  /* 0x0000038000157812 */ /* 0x000fe400078ec0ff */
[----:B------:R-:W-:Y:S01]  /*6540*/  LOP3.LUT R98, R98, R99, RZ, 0x3c, !PT ;  /* 0x0000006362627212 */ /* 0x000fe200078e3cff */
[--C-:B------:R-:W-:Y:S01]  /*6550*/  IMAD.X R99, RZ, RZ, R9.reuse, P3 ;  /* 0x000000ffff637224 */ /* 0x100fe200018e0609 */
[----:B------:R-:W-:Y:S01]  /*6560*/  SHF.R.U64 R21, R21, 0x3, RZ ;  /* 0x0000000315157819 */ /* 0x000fe200000012ff */
[----:B------:R-:W-:Y:S01]  /*6570*/  IMAD.U32 R11, RZ, RZ, UR4 ;  /* 0x00000004ff0b7e24 */ /* 0x000fe2000f8e00ff */
[C---:B------:R-:W-:Y:S01]  /*6580*/  IADD3 R215, P3, R8.reuse, 0xf000, RZ ;  /* 0x0000f00008d77810 */ /* 0x040fe20007f7e0ff */
[----:B------:R-:W-:Y:S01]  /*6590*/  ULDC.64 UR4, c[0x0][0xb88] ;  /* 0x0002e20000047ab9 */ /* 0x000fe20000000a00 */
[----:B------:R-:W-:Y:S01]  /*65a0*/  LOP3.LUT R168, R21, R0, RZ, 0x3c, !PT ;  /* 0x0000000015a87212 */ /* 0x000fe200078e3cff */
[----:B------:R-:W-:Y:S01]  /*65b0*/  ULDC UR6, c[0x0][0xa88] ;  /* 0x0002a20000067ab9 */ /* 0x000fe20000000800 */
[----:B------:R-:W-:Y:S01]  /*65c0*/  LOP3.LUT R0, R215, 0x380, RZ, 0xc0, !PT ;  /* 0x00000380d7007812 */ /* 0x000fe200078ec0ff */
[----:B------:R-:W-:Y:S01]  /*65d0*/  IMAD.X R127, RZ, RZ, R9, P3 ;  /* 0x000000ffff7f7224 */ /* 0x000fe200018e0609 */
[----:B------:R-:W-:-:S02]  /*65e0*/  IADD3 R95, P2, R8, 0x7000, RZ ;  /* 0x00007000085f7810 */ /* 0x000fc40007f5e0ff */
[----:B------:R-:W-:Y:S02]  /*65f0*/  SHF.R.U64 R0, R0, 0x3, RZ ;  /* 0x0000000300007819 */ /* 0x000fe400000012ff */
[----:B------:R-:W-:Y:S02]  /*6600*/  LOP3.LUT R94, R95, 0x380, RZ, 0xc0, !PT ;  /* 0x000003805f5e7812 */ /* 0x000fe400078ec0ff */
[----:B------:R-:W-:Y:S02]  /*6610*/  LOP3.LUT R126, R0, R215, RZ, 0x3c, !PT ;  /* 0x000000d7007e7212 */ /* 0x000fe400078e3cff */
[----:B------:R-:W0:Y:S01]  /*6620*/  LDC R0, c[0x0][0xbe8] ;  /* 0x0002fa00ff007b82 */ /* 0x000e220000000800 */
[----:B------:R-:W-:Y:S02]  /*6630*/  SHF.R.U64 R94, R94, 0x3, RZ ;  /* 0x000000035e5e7819 */ /* 0x000fe400000012ff */
[----:B------:R-:W-:Y:S02]  /*6640*/  LOP3.LUT R4, R57, 0x380, RZ, 0xc0, !PT ;  /* 0x0000038039047812 */ /* 0x000fe400078ec0ff */
[----:B------:R-:W-:Y:S01]  /*6650*/  LOP3.LUT R94, R94, R95, RZ, 0x3c, !PT ;  /* 0x0000005f5e5e7212 */ /* 0x000fe200078e3cff */
[----:B------:R-:W-:Y:S01]  /*6660*/  IMAD.X R95, RZ, RZ, R9, P2 ;  /* 0x000000ffff5f7224 */ /* 0x000fe200010e0609 */
[----:B------:R-:W-:-:S02]  /*6670*/  IADD3 R123, P2, R8, 0xe000, RZ ;  /* 0x0000e000087b7810 */ /* 0x000fc40007f5e0ff */
[----:B------:R-:W-:Y:S02]  /*6680*/  SHF.R.U64 R4, R4, 0x3, RZ ;  /* 0x0000000304047819 */ /* 0x000fe400000012ff */
[----:B------:R-:W-:Y:S02]  /*6690*/  LOP3.LUT R122, R123, 0x380, RZ, 0xc0, !PT ;  /* 0x000003807b7a7812 */ /* 0x000fe400078ec0ff */
[----:B------:R-:W-:Y:S02]  /*66a0*/  F2FP.F16.F32.PACK_AB R24, R25, R24 ;  /* 0x000000181918723e */ /* 0x000fe400000000ff */
[----:B------:R-:W-:Y:S02]  /*66b0*/  SHF.R.U64 R122, R122, 0x3, RZ ;  /* 0x000000037a7a7819 */ /* 0x000fe400000012ff */
[----:B------:R-:W-:Y:S02]  /*66c0*/  F2FP.F16.F32.PACK_AB R25, R27, R26 ;  /* 0x0000001a1b19723e */ /* 0x000fe400000000ff */
[----:B------:R-:W-:Y:S01]  /*66d0*/  LOP3.LUT R122, R122, R123, RZ, 0x3c, !PT ;  /* 0x0000007b7a7a7212 */ /* 0x000fe200078e3cff */
[----:B------:R-:W-:Y:S01]  /*66e0*/  IMAD.X R123, RZ, RZ, R9, P2 ;  /* 0x000000ffff7b7224 */ /* 0x000fe200010e0609 */
[----:B------:R-:W-:-:S02]  /*66f0*/  F2FP.F16.F32.PACK_AB R27, R31, R30 ;  /* 0x0000001e1f1b723e */ /* 0x000fc400000000ff */
[----:B------:R-:W1:Y:S01]  /*6700*/  LDC R31, c[0x0][0xc38] ;  /* 0x00030e00ff1f7b82 */ /* 0x000e620000000800 */
[----:B0-----:R-:W-:Y:S02]  /*6710*/  ISETP.NE.AND P2, PT, R0, 0x1, PT ;  /* 0x000000010000780c */ /* 0x001fe40003f45270 */
[----:B------:R-:W-:Y:S02]  /*6720*/  LOP3.LUT R158, R4, R57, RZ, 0x3c, !PT ;  /* 0x00000039049e7212 */ /* 0x000fe400078e3cff */
[----:B------:R-:W-:Y:S02]  /*6730*/  LOP3.LUT R4, R15, 0x380, RZ, 0xc0, !PT ;  /* 0x000003800f047812 */ /* 0x000fe400078ec0ff */
[----:B------:R-:W-:Y:S02]  /*6740*/  MOV R170, R170 ;  /* 0x000000aa00aa7202 */ /* 0x000fe40000000f00 */
[----:B------:R-:W-:Y:S02]  /*6750*/  F2FP.F16.F32.PACK_AB R26, R187, R28 ;  /* 0x0000001cbb1a723e */ /* 0x000fe400000000ff */
[----:B------:R-:W-:-:S02]  /*6760*/  SHF.R.U64 R4, R4, 0x3, RZ ;  /* 0x0000000304047819 */ /* 0x000fc400000012ff */
[----:B------:R-:W-:Y:S01]  /*6770*/  IADD3 R57, P0, R8, 0x5000, RZ ;  /* 0x0000500008397810 */ /* 0x000fe20007f1e0ff */
[----:B------:R0:W-:Y:S01]  /*6780*/  STSM.16.M88.4 [R170], R24 ;  /* 0x00000018aa007844 */ /* 0x0001e20000000200 */
[----:B------:R-:W-:Y:S02]  /*6790*/  LOP3.LUT R160, R4, R15, RZ, 0x3c, !PT ;  /* 0x0000000f04a07212 */ /* 0x000fe400078e3cff */
[----:B------:R-:W-:Y:S02]  /*67a0*/  LOP3.LUT R4, R53, 0x380, RZ, 0xc0, !PT ;  /* 0x0000038035047812 */ /* 0x000fe400078ec0ff */
[----:B------:R-:W-:Y:S02]  /*67b0*/  F2FP.F16.F32.PACK_AB R32, R33, R32 ;  /* 0x000000202120723e */ /* 0x000fe400000000ff */
[----:B------:R-:W-:Y:S02]  /*67c0*/  SHF.R.U64 R4, R4, 0x3, RZ ;  /* 0x0000000304047819 */ /* 0x000fe400000012ff */
[----:B------:R-:W-:-:S02]  /*67d0*/  F2FP.F16.F32.PACK_AB R33, R35, R34 ;  /* 0x000000222321723e */ /* 0x000fc400000000ff */
[----:B------:R-:W-:Y:S01]  /*67e0*/  LOP3.LUT R166, R4, R53, RZ, 0x3c, !PT ;  /* 0x0000003504a67212 */ /* 0x000fe200078e3cff */
[----:B------:R-:W-:Y:S01]  /*67f0*/  IMAD R4, RZ, RZ, -UR46 ;  /* 0x8000002eff047e24 */ /* 0x000fe2000f8e02ff */
[----:B------:R-:W-:Y:S02]  /*6800*/  IADD3 R91, P1, R8, 0x6000, RZ ;  /* 0x00006000085b7810 */ /* 0x000fe40007f3e0ff */
[----:B------:R-:W-:Y:S01]  /*6810*/  LOP3.LUT R56, R57, 0x380, RZ, 0xc0, !PT ;  /* 0x0000038039387812 */ /* 0x000fe200078ec0ff */
[----:B0-----:R-:W0:Y:S01]  /*6820*/  @P2 LDC R24, c[0x0][0xbec] ;  /* 0x0002fb00ff182b82 */ /* 0x001e220000000800 */
[----:B-1----:R-:W-:Y:S01]  /*6830*/  IMAD R4, R31, R4, UR39 ;  /* 0x000000271f047e24 */ /* 0x002fe2000f8e0204 */
[----:B------:R-:W-:Y:S02]  /*6840*/  F2FP.F16.F32.PACK_AB R35, R39, R38 ;  /* 0x000000262723723e */ /* 0x000fe400000000ff */
[----:B------:R-:W-:Y:S01]  /*6850*/  LOP3.LUT R90, R91, 0x380, RZ, 0xc0, !PT ;  /* 0x000003805b5a7812 */ /* 0x000fe200078ec0ff */
[----:B------:R-:W-:Y:S01]  /*6860*/  IMAD R39, R4, 0x80, R210 ;  /* 0x0000008004277824 */ /* 0x000fe200078e02d2 */
[----:B------:R-:W-:-:S02]  /*6870*/  SHF.R.U64 R56, R56, 0x3, RZ ;  /* 0x0000000338387819 */ /* 0x000fc400000012ff */
[----:B------:R-:W1:Y:S01]  /*6880*/  @P2 LDC R25, c[0x0][0xbf0] ;  /* 0x0002fc00ff192b82 */ /* 0x000e620000000800 */
[----:B------:R-:W-:Y:S02]  /*6890*/  SHF.R.U64 R90, R90, 0x3, RZ ;  /* 0x000000035a5a7819 */ /* 0x000fe400000012ff */
[----:B------:R-:W-:Y:S01]  /*68a0*/  LOP3.LUT R56, R56, R57, RZ, 0x3c, !PT ;  /* 0x0000003938387212 */ /* 0x000fe200078e3cff */
[----:B------:R-:W-:Y:S01]  /*68b0*/  IMAD.X R57, RZ, RZ, R9, P0 ;  /* 0x000000ffff397224 */ /* 0x000fe200000e0609 */
[----:B------:R-:W-:Y:S01]  /*68c0*/  F2FP.F16.F32.PACK_AB R34, R37, R36 ;  /* 0x000000242522723e */ /* 0x000fe200000000ff */
[----:B------:R-:W-:Y:S01]  /*68d0*/  IMAD.MOV.U32 R37, RZ, RZ, R39 ;  /* 0x000000ffff257224 */ /* 0x000fe200078e0027 */
[----:B------:R-:W-:Y:S01]  /*68e0*/  MOV R150, R150 ;  /* 0x0000009600967202 */ /* 0x000fe20000000f00 */
[----:B------:R-:W2:Y:S01]  /*68f0*/  LDC.64 R30, c[0x0][0xb98] ;  /* 0x0002e600ff1e7b82 */ /* 0x000ea20000000a00 */
[----:B------:R-:W-:Y:S02]  /*6900*/  IADD3 R115, P0, R8, 0xc000, RZ ;  /* 0x0000c00008737810 */ /* 0x000fe40007f1e0ff */
[----:B------:R-:W-:Y:S01]  /*6910*/  LOP3.LUT R90, R90, R91, RZ, 0x3c, !PT ;  /* 0x0000005b5a5a7212 */ /* 0x000fe200078e3cff */
[----:B------:R-:W-:Y:S01]  /*6920*/  IMAD.X R91, RZ, RZ, R9, P1 ;  /* 0x000000ffff5b7224 */ /* 0x000fe200008e0609 */
[----:B------:R-:W-:Y:S01]  /*6930*/  F2FP.F16.F32.PACK_AB R40, R41, R40 ;  /* 0x000000282928723e */ /* 0x000fe200000000ff */
[----:B------:R3:W-:Y:S01]  /*6940*/  STSM.16.M88.4 [R150], R32 ;  /* 0x0000002096007844 */ /* 0x0007e20000000200 */
[----:B------:R-:W-:Y:S01]  /*6950*/  IADD3 R119, P1, R8, 0xd000, RZ ;  /* 0x0000d00008777810 */ /* 0x000fe20007f3e0ff */
[----:B0-----:R-:W-:Y:S01]  /*6960*/  @P2 IMAD.HI.U32 R24, R39, R24, RZ ;  /* 0x0000001827182227 */ /* 0x001fe200078e00ff */
[----:B------:R-:W-:-:S02]  /*6970*/  LOP3.LUT R114, R115, 0x380, RZ, 0xc0, !PT ;  /* 0x0000038073727812 */ /* 0x000fc400078ec0ff */
[----:B------:R-:W-:Y:S02]  /*6980*/  F2FP.F16.F32.PACK_AB R41, R43, R42 ;  /* 0x0000002a2b29723e */ /* 0x000fe400000000ff */
[----:B------:R-:W-:Y:S02]  /*6990*/  F2FP.F16.F32.PACK_AB R48, R49, R48 ;  /* 0x000000303130723e */ /* 0x000fe400000000ff */
[----:B------:R-:W-:Y:S02]  /*69a0*/  LOP3.LUT R52, R111, 0x380, RZ, 0xc0, !PT ;  /* 0x000003806f347812 */ /* 0x000fe400078ec0ff */
[----:B-1----:R-:W-:Y:S02]  /*69b0*/  @P2 SHF.R.U32.HI R37, RZ, R25, R24 ;  /* 0x00000019ff252219 */ /* 0x002fe40000011618 */
[----:B------:R-:W-:Y:S02]  /*69c0*/  MOV R160, R160 ;  /* 0x000000a000a07202 */ /* 0x000fe40000000f00 */
[----:B------:R-:W-:Y:S01]  /*69d0*/  F2FP.F16.F32.PACK_AB R42, R45, R44 ;  /* 0x0000002c2d2a723e */ /* 0x000fe200000000ff */
[----:B---3--:R-:W-:Y:S01]  /*69e0*/  IMAD.MOV R33, RZ, RZ, -R37 ;  /* 0x000000ffff217224 */ /* 0x008fe200078e0a25 */
[----:B------:R-:W-:Y:S01]  /*69f0*/  F2FP.F16.F32.PACK_AB R43, R47, R46 ;  /* 0x0000002e2f2b723e */ /* 0x000fe200000000ff */
[----:B--2---:R-:W-:Y:S01]  /*6a00*/  IMAD R28, R30, UR7, RZ ;  /* 0x000000071e1c7c24 */ /* 0x004fe2000f8e02ff */
[----:B------:R-:W-:Y:S01]  /*6a10*/  F2FP.F16.F32.PACK_AB R49, R51, R50 ;  /* 0x000000323331723e */ /* 0x000fe200000000ff */
[----:B------:R-:W-:Y:S01]  /*6a20*/  IMAD R33, R0, R33, R39 ;  /* 0x0000002100217224 */ /* 0x000fe200078e0227 */
[----:B------:R-:W-:Y:S01]  /*6a30*/  MOV R168, R168 ;  /* 0x000000a800a87202 */ /* 0x000fe20000000f00 */
[----:B------:R-:W-:Y:S01]  /*6a40*/  IMAD.WIDE.U32 R10, R30, UR41, R10 ;  /* 0x000000291e0a7c25 */ /* 0x000fe2000f8e000a */
[----:B------:R-:W-:Y:S01]  /*6a50*/  F2FP.F16.F32.PACK_AB R50, R204, R189 ;  /* 0x000000bdcc32723e */ /* 0x000fe200000000ff */
[----:B------:R-:W-:Y:S01]  /*6a60*/  STSM.16.M88.4 [R160], R40 ;  /* 0x00000028a0007844 */ /* 0x000fe20000000200 */
[----:B------:R-:W-:Y:S01]  /*6a70*/  F2FP.F16.F32.PACK_AB R51, R55, R54 ;  /* 0x000000363733723e */ /* 0x000fe200000000ff */
[----:B------:R-:W-:Y:S01]  /*6a80*/  IMAD R28, R31, UR41, R28 ;  /* 0x000000291f1c7c24 */ /* 0x000fe2000f8e021c */
[----:B------:R-:W-:Y:S01]  /*6a90*/  MOV R166, R166 ;  /* 0x000000a600a67202 */ /* 0x000fe20000000f00 */
[----:B------:R-:W-:Y:S01]  /*6aa0*/  IMAD R32, R4, 0x80, R208 ;  /* 0x0000008004207824 */ /* 0x000fe200078e02d0 */
[----:B------:R-:W-:Y:S01]  /*6ab0*/  F2FP.F16.F32.PACK_AB R24, R203, R188 ;  /* 0x000000bccb18723e */ /* 0x000fe200000000ff */
[----:B------:R-:W-:Y:S01]  /*6ac0*/  STSM.16.M88.4 [R168], R48 ;  /* 0x00000030a8007844 */ /* 0x000fe20000000200 */
[----:B------:R-:W-:-:S02]  /*6ad0*/  F2FP.F16.F32.PACK_AB R25, R59, R58 ;  /* 0x0000003a3b19723e */ /* 0x000fc400000000ff */
[----:B------:R-:W-:Y:S02]  /*6ae0*/  F2FP.F16.F32.PACK_AB R26, R202, R60 ;  /* 0x0000003cca1a723e */ /* 0x000fe400000000ff */
[----:B------:R-:W-:Y:S02]  /*6af0*/  F2FP.F16.F32.PACK_AB R27, R63, R62 ;  /* 0x0000003e3f1b723e */ /* 0x000fe400000000ff */
[----:B------:R-:W-:Y:S02]  /*6b00*/  LOP3.LUT R118, R119, 0x380, RZ, 0xc0, !PT ;  /* 0x0000038077767812 */ /* 0x000fe400078ec0ff */
[----:B------:R-:W-:Y:S01]  /*6b10*/  SHF.R.U64 R114, R114, 0x3, RZ ;  /* 0x0000000372727819 */ /* 0x000fe200000012ff */
[----:B------:R0:W-:Y:S01]  /*6b20*/  STSM.16.M88.4 [R166], R24 ;  /* 0x00000018a6007844 */ /* 0x0001e20000000200 */
[----:B------:R-:W-:Y:S02]  /*6b30*/  SHF.R.U64 R52, R52, 0x3, RZ ;  /* 0x0000000334347819 */ /* 0x000fe400000012ff */
[----:B------:R-:W-:-:S02]  /*6b40*/  IADD3 R15, P4, R8, 0x2000, RZ ;  /* 0x00002000080f7810 */ /* 0x000fc40007f9e0ff */
[C---:B------:R-:W-:Y:S02]  /*6b50*/  IADD3 R21, P5, R8.reuse, 0x3000, RZ ;  /* 0x0000300008157810 */ /* 0x040fe40007fbe0ff */
[----:B------:R-:W-:Y:S02]  /*6b60*/  IADD3 R53, P6, R8, 0x4000, RZ ;  /* 0x0000400008357810 */ /* 0x000fe40007fde0ff */
[----:B------:R-:W-:Y:S02]  /*6b70*/  SHF.R.U64 R118, R118, 0x3, RZ ;  /* 0x0000000376767819 */ /* 0x000fe400000012ff */
[----:B------:R-:W-:Y:S01]  /*6b80*/  LOP3.LUT R114, R114, R115, RZ, 0x3c, !PT ;  /* 0x0000007372727212 */ /* 0x000fe200078e3cff */
[----:B------:R-:W-:Y:S01]  /*6b90*/  IMAD.X R115, RZ, RZ, R9, P0 ;  /* 0x000000ffff737224 */ /* 0x000fe200000e0609 */
[----:B------:R-:W-:Y:S02]  /*6ba0*/  F2FP.F16.F32.PACK_AB R64, R65, R64 ;  /* 0x000000404140723e */ /* 0x000fe400000000ff */
[----:B------:R-:W-:-:S02]  /*6bb0*/  LOP3.LUT R134, R52, R111, RZ, 0x3c, !PT ;  /* 0x0000006f34867212 */ /* 0x000fc400078e3cff */
[----:B------:R-:W-:Y:S02]  /*6bc0*/  F2FP.F16.F32.PACK_AB R65, R67, R66 ;  /* 0x000000424341723e */ /* 0x000fe400000000ff */
[----:B------:R-:W-:Y:S02]  /*6bd0*/  F2FP.F16.F32.PACK_AB R72, R73, R72 ;  /* 0x000000484948723e */ /* 0x000fe400000000ff */
[----:B0-----:R-:W-:Y:S02]  /*6be0*/  F2FP.F16.F32.PACK_AB R25, R7, R23 ;  /* 0x000000170719723e */ /* 0x001fe400000000ff */
[----:B------:R-:W-:Y:S02]  /*6bf0*/  LOP3.LUT R14, R15, 0x380, RZ, 0xc0, !PT ;  /* 0x000003800f0e7812 */ /* 0x000fe400078ec0ff */
[----:B------:R-:W-:Y:S02]  /*6c00*/  LOP3.LUT R20, R21, 0x380, RZ, 0xc0, !PT ;  /* 0x0000038015147812 */ /* 0x000fe400078ec0ff */
[----:B------:R-:W-:-:S02]  /*6c10*/  LOP3.LUT R52, R53, 0x380, RZ, 0xc0, !PT ;  /* 0x0000038035347812 */ /* 0x000fc400078ec0ff */
[----:B------:R-:W-:Y:S02]  /*6c20*/  MOV R164, R164 ;  /* 0x000000a400a47202 */ /* 0x000fe40000000f00 */
[----:B------:R-:W-:Y:S02]  /*6c30*/  F2FP.F16.F32.PACK_AB R66, R201, R68 ;  /* 0x00000044c942723e */ /* 0x000fe400000000ff */
[----:B------:R-:W-:Y:S02]  /*6c40*/  F2FP.F16.F32.PACK_AB R67, R71, R70 ;  /* 0x000000464743723e */ /* 0x000fe400000000ff */
[----:B------:R-:W-:Y:S02]  /*6c50*/  F2FP.F16.F32.PACK_AB R73, R75, R74 ;  /* 0x0000004a4b49723e */ /* 0x000fe400000000ff */
[----:B------:R-:W-:Y:S01]  /*6c60*/  F2FP.F16.F32.PACK_AB R80, R81, R80 ;  /* 0x000000505150723e */ /* 0x000fe200000000ff */
[----:B------:R-:W-:Y:S01]  /*6c70*/  STSM.16.M88.4 [R164], R64 ;  /* 0x00000040a4007844 */ /* 0x000fe20000000200 */
[----:B------:R-:W-:-:S02]  /*6c80*/  SHF.R.S32.HI R23, RZ, 0x1f, R37 ;  /* 0x0000001fff177819 */ /* 0x000fc40000011425 */
[----:B------:R-:W-:Y:S02]  /*6c90*/  SHF.R.S32.HI R7, RZ, 0x1f, R33 ;  /* 0x0000001fff077819 */ /* 0x000fe40000011421 */
[----:B------:R-:W-:Y:S02]  /*6ca0*/  IADD3 R10, P0, R37, R10, RZ ;  /* 0x0000000a250a7210 */ /* 0x000fe40007f1e0ff */
[----:B------:R-:W-:Y:S02]  /*6cb0*/  MOV R162, R162 ;  /* 0x000000a200a27202 */ /* 0x000fe40000000f00 */
        /* <DEDUP_REMOVED lines=8> */
[----:B------:R-:W-:Y:S02]  /*6d40*/  LOP3.LUT R119, R8, 0x380, RZ, 0xc0, !PT ;  /* 0x0000038008777812 */ /* 0x000fe400078ec0ff */
[----:B------:R-:W-:Y:S01]  /*6d50*/  MOV R156, R156 ;  /* 0x0000009c009c7202 */ /* 0x000fe20000000f00 */
[----:B------:R-:W-:Y:S01]  /*6d60*/  STSM.16.M88.4 [R158], R80 ;  /* 0x000000509e007844 */ /* 0x000fe20000000200 */
[----:B------:R-:W-:-:S02]  /*6d70*/  F2FP.F16.F32.PACK_AB R24, R198, R88 ;  /* 0x00000058c618723e */ /* 0x000fc400000000ff */
[----:B------:R-:W-:Y:S02]  /*6d80*/  F2FP.F16.F32.PACK_AB R26, R197, R92 ;  /* 0x0000005cc51a723e */ /* 0x000fe400000000ff */
[----:B------:R-:W-:Y:S02]  /*6d90*/  F2FP.F16.F32.PACK_AB R27, R29, R61 ;  /* 0x0000003d1d1b723e */ /* 0x000fe400000000ff */
[----:B------:R-:W-:Y:S02]  /*6da0*/  SHF.R.U64 R14, R14, 0x3, RZ ;  /* 0x000000030e0e7819 */ /* 0x000fe400000012ff */
[----:B------:R-:W-:Y:S01]  /*6db0*/  SHF.R.U64 R20, R20, 0x3, RZ ;  /* 0x0000000314147819 */ /* 0x000fe200000012ff */
[----:B------:R0:W-:Y:S01]  /*6dc0*/  STSM.16.M88.4 [R156], R24 ;  /* 0x000000189c007844 */ /* 0x0001e20000000200 */
[----:B------:R-:W-:Y:S02]  /*6dd0*/  SHF.R.U64 R52, R52, 0x3, RZ ;  /* 0x0000000334347819 */ /* 0x000fe400000012ff */
[----:B------:R-:W-:Y:S01]  /*6de0*/  IADD3.X R11, R23, R11, R28, P0, !PT ;  /* 0x0000000b170b7210 */ /* 0x000fe200007fe41c */
[----:B------:R-:W-:Y:S01]  /*6df0*/  IMAD R28, R7, UR4, RZ ;  /* 0x00000004071c7c24 */ /* 0x000fe2000f8e02ff */
[----:B------:R-:W-:Y:S01]  /*6e00*/  SHF.R.U64 R119, R119, 0x3, RZ ;  /* 0x0000000377777819 */ /* 0x000fe200000012ff */
[----:B------:R-:W-:Y:S01]  /*6e10*/  IMAD R7, R0, UR6, RZ ;  /* 0x0000000600077c24 */ /* 0x000fe2000f8e02ff */
[----:B------:R-:W-:Y:S01]  /*6e20*/  LOP3.LUT R14, R14, R15, RZ, 0x3c, !PT ;  /* 0x0000000f0e0e7212 */ /* 0x000fe200078e3cff */
[--C-:B------:R-:W-:Y:S01]  /*6e30*/  IMAD.X R15, RZ, RZ, R9.reuse, P4 ;  /* 0x000000ffff0f7224 */ /* 0x100fe200020e0609 */
[----:B------:R-:W-:Y:S01]  /*6e40*/  LOP3.LUT R20, R20, R21, RZ, 0x3c, !PT ;  /* 0x0000001514147212 */ /* 0x000fe200078e3cff */
[--C-:B------:R-:W-:Y:S01]  /*6e50*/  IMAD.X R21, RZ, RZ, R9.reuse, P5 ;  /* 0x000000ffff157224 */ /* 0x100fe200028e0609 */
[----:B------:R-:W-:Y:S01]  /*6e60*/  LOP3.LUT R52, R52, R53, RZ, 0x3c, !PT ;  /* 0x0000003534347212 */ /* 0x000fe200078e3cff */
[----:B------:R-:W-:Y:S01]  /*6e70*/  IMAD.X R53, RZ, RZ, R9, P6 ;  /* 0x000000ffff357224 */ /* 0x000fe200030e0609 */
[----:B------:R-:W-:Y:S01]  /*6e80*/  MOV R154, R154 ;  /* 0x0000009a009a7202 */ /* 0x000fe20000000f00 */
[----:B------:R-:W-:Y:S01]  /*6e90*/  IMAD R23, R33, UR5, R28 ;  /* 0x0000000521177c24 */ /* 0x000fe2000f8e021c */
[----:B------:R-:W-:Y:S01]  /*6ea0*/  F2FP.F16.F32.PACK_AB R68, R196, R96 ;  /* 0x00000060c444723e */ /* 0x000fe200000000ff */
[----:B0-----:R-:W-:Y:S01]  /*6eb0*/  VIADD R24, R32, 0x8 ;  /* 0x0000000820187836 */ /* 0x001fe20000000000 */
[----:B------:R-:W-:Y:S01]  /*6ec0*/  F2FP.F16.F32.PACK_AB R69, R69, R77 ;  /* 0x0000004d4545723e */ /* 0x000fe200000000ff */
[----:B------:R-:W-:Y:S01]  /*6ed0*/  IMAD.WIDE.U32 R10, R33, UR4, R10 ;  /* 0x00000004210a7c25 */ /* 0x000fe2000f8e000a */
[----:B------:R-:W-:Y:S01]  /*6ee0*/  F2FP.F16.F32.PACK_AB R70, R195, R100 ;  /* 0x00000064c346723e */ /* 0x000fe200000000ff */
[----:B------:R-:W-:Y:S01]  /*6ef0*/  ULDC.64 UR4, c[0x0][0xb50] ;  /* 0x0002d40000047ab9 */ /* 0x000fe20000000a00 */
[----:B------:R-:W-:Y:S01]  /*6f00*/  F2FP.F16.F32.PACK_AB R71, R85, R89 ;  /* 0x000000595547723e */ /* 0x000fe200000000ff */
[----:B------:R-:W-:Y:S01]  /*6f10*/  IMAD.IADD R11, R11, 0x1, R23 ;  /* 0x000000010b0b7824 */ /* 0x000fe200078e0217 */
[----:B------:R-:W-:-:S02]  /*6f20*/  LOP3.LUT P0, RZ, R205, 0x3, RZ, 0xc0, !PT ;  /* 0x00000003cdff7812 */ /* 0x000fc4000780c0ff */
[C---:B------:R-:W-:Y:S01]  /*6f30*/  IADD3 R103, P4, R8.reuse, 0x9000, RZ ;  /* 0x0000900008677810 */ /* 0x040fe20007f9e0ff */
[----:B------:R-:W-:Y:S01]  /*6f40*/  STSM.16.M88.4 [R154], R68 ;  /* 0x000000449a007844 */ /* 0x000fe20000000200 */
[C---:B------:R-:W-:Y:S02]  /*6f50*/  IADD3 R107, P5, R8.reuse, 0xa000, RZ ;  /* 0x0000a000086b7810 */ /* 0x040fe40007fbe0ff */
[----:B------:R-:W-:Y:S02]  /*6f60*/  IADD3 R111, P6, R8, 0xb000, RZ ;  /* 0x0000b000086f7810 */ /* 0x000fe40007fde0ff */
[----:B------:R-:W-:Y:S02]  /*6f70*/  MOV R152, R152 ;  /* 0x0000009800987202 */ /* 0x000fe40000000f00 */
[----:B------:R-:W-:Y:S02]  /*6f80*/  F2FP.F16.F32.PACK_AB R28, R194, R104 ;  /* 0x00000068c21c723e */ /* 0x000fe400000000ff */
[----:B------:R-:W-:-:S02]  /*6f90*/  F2FP.F16.F32.PACK_AB R29, R93, R97 ;  /* 0x000000615d1d723e */ /* 0x000fc400000000ff */
[----:B------:R-:W-:Y:S02]  /*6fa0*/  F2FP.F16.F32.PACK_AB R30, R193, R108 ;  /* 0x0000006cc11e723e */ /* 0x000fe400000000ff */
[----:B------:R-:W-:Y:S02]  /*6fb0*/  F2FP.F16.F32.PACK_AB R31, R101, R105 ;  /* 0x00000069651f723e */ /* 0x000fe400000000ff */
[----:B------:R-:W-:Y:S01]  /*6fc0*/  LOP3.LUT R8, R119, R8, RZ, 0x3c, !PT ;  /* 0x0000000877087212 */ /* 0x000fe200078e3cff */
[----:B------:R-:W-:Y:S01]  /*6fd0*/  IMAD.X R119, RZ, RZ, R9, P1 ;  /* 0x000000ffff777224 */ /* 0x000fe200008e0609 */
[-C--:B------:R-:W-:Y:S01]  /*6fe0*/  ISETP.GE.OR P1, PT, R32, R7.reuse, P0 ;  /* 0x000000072000720c */ /* 0x080fe20000726670 */
[----:B------:R0:W-:Y:S01]  /*6ff0*/  STSM.16.M88.4 [R152], R28 ;  /* 0x0000001c98007844 */ /* 0x0001e20000000200 */
[----:B------:R-:W-:Y:S02]  /*7000*/  ISETP.GE.OR P0, PT, R24, R7, P0 ;  /* 0x000000071800720c */ /* 0x000fe40000706670 */
[----:B------:R-:W-:-:S02]  /*7010*/  MOV R146, R146 ;  /* 0x0000009200927202 */ /* 0x000fc40000000f00 */
[----:B------:R-:W-:Y:S02]  /*7020*/  F2FP.F16.F32.PACK_AB R24, R192, R112 ;  /* 0x00000070c018723e */ /* 0x000fe400000000ff */
[----:B------:R-:W-:Y:S02]  /*7030*/  F2FP.F16.F32.PACK_AB R25, R109, R113 ;  /* 0x000000716d19723e */ /* 0x000fe400000000ff */
[----:B------:R-:W-:Y:S02]  /*7040*/  F2FP.F16.F32.PACK_AB R26, R191, R116 ;  /* 0x00000074bf1a723e */ /* 0x000fe400000000ff */
[----:B------:R-:W-:Y:S02]  /*7050*/  F2FP.F16.F32.PACK_AB R27, R117, R121 ;  /* 0x00000079751b723e */ /* 0x000fe400000000ff */
[----:B------:R-:W-:Y:S02]  /*7060*/  MOV R142, R142 ;  /* 0x0000008e008e7202 */ /* 0x000fe40000000f00 */
[----:B------:R-:W-:Y:S01]  /*7070*/  LEA R23, P3, R10, UR4, 0x2 ;  /* 0x000000040a177c11 */ /* 0x000fe2000f8610ff */
[----:B------:R-:W-:Y:S01]  /*7080*/  STSM.16.M88.4 [R146], R24 ;  /* 0x0000001892007844 */ /* 0x000fe20000000200 */
[----:B0-----:R-:W-:-:S02]  /*7090*/  F2FP.F16.F32.PACK_AB R28, R190, R120 ;  /* 0x00000078be1c723e */ /* 0x001fc400000000ff */
[----:B------:R-:W-:Y:S01]  /*70a0*/  F2FP.F16.F32.PACK_AB R29, R172, R173 ;  /* 0x000000adac1d723e */ /* 0x000fe200000000ff */
[----:B------:R-:W-:Y:S01]  /*70b0*/  SHFL.IDX PT, R48, R23, RZ, 0x1c1f ;  /* 0x001c1fff17307589 */ /* 0x000fe200000e0000 */
[----:B------:R-:W-:Y:S02]  /*70c0*/  F2FP.F16.F32.PACK_AB R30, R125, R124 ;  /* 0x0000007c7d1e723e */ /* 0x000fe400000000ff */
[----:B------:R-:W-:Y:S01]  /*70d0*/  F2FP.F16.F32.PACK_AB R31, R174, R175 ;  /* 0x000000afae1f723e */ /* 0x000fe200000000ff */
[----:B------:R-:W-:Y:S01]  /*70e0*/  SHFL.IDX PT, R50, R23, 0x1, 0x1c1f ;  /* 0x003c1f0017327f89 */ /* 0x000fe200000e0000 */
        /* <DEDUP_REMOVED lines=8> */
[----:B------:R-:W-:Y:S01]  /*7170*/  STSM.16.M88.4 [R138], R32 ;  /* 0x000000208a007844 */ /* 0x000fe20000000200 */
[----:B------:R-:W-:Y:S02]  /*7180*/  F2FP.F16.F32.PACK_AB R37, R180, R181 ;  /* 0x000000b5b425723e */ /* 0x000fe400000000ff */
        /* <DEDUP_REMOVED lines=8> */
[----:B------:R-:W-:Y:S01]  /*7210*/  LEA.HI.X R11, R10, UR5, R11, 0x2, P3 ;  /* 0x000000050a0b7c11 */ /* 0x000fe200098f140b */
[----:B------:R-:W-:Y:S01]  /*7220*/  UIMAD UR6, UR11, UR8, URZ ;  /* 0x000000080b0672a4 */ /* 0x000fe2000f8e023f */
[----:B------:R-:W-:Y:S01]  /*7230*/  LOP3.LUT R102, R103, 0x380, RZ, 0xc0, !PT ;  /* 0x0000038067667812 */ /* 0x000fe200078ec0ff */
[----:B------:R-:W-:Y:S01]  /*7240*/  STSM.16.M88.4 [R130], R60 ;  /* 0x0000003c82007844 */ /* 0x000fe20000000200 */
[----:B------:R-:W-:Y:S02]  /*7250*/  LOP3.LUT R106, R107, 0x380, RZ, 0xc0, !PT ;  /* 0x000003806b6a7812 */ /* 0x000fe400078ec0ff */
[----:B------:R-:W-:Y:S01]  /*7260*/  LOP3.LUT R110, R111, 0x380, RZ, 0xc0, !PT ;  /* 0x000003806f6e7812 */ /* 0x000fe200078ec0ff */
[----:B------:R-:W0:Y:S04]  /*7270*/  SHFL.IDX PT, R49, R11, RZ, 0x1c1f ;  /* 0x001c1fff0b317589 */ /* 0x000e2800000e0000 */
[----:B------:R-:W1:Y:S01]  /*7280*/  SHFL.IDX PT, R51, R11, 0x1, 0x1c1f ;  /* 0x003c1f000b337f89 */ /* 0x000e6200000e0000 */
[----:B------:R-:W-:Y:S01]  /*7290*/  IMAD R3, R19, 0x20, R22 ;  /* 0x0000002013037824 */ /* 0x000fe200078e0216 */
[----:B------:R-:W-:Y:S01]  /*72a0*/  UIMAD.WIDE.U32 UR4, UR10, UR8, URZ ;  /* 0x000000080a0472a5 */ /* 0x000fe2000f8e003f */
[----:B------:R-:W-:Y:S01]  /*72b0*/  SHF.R.U64 R102, R102, 0x3, RZ ;  /* 0x0000000366667819 */ /* 0x000fe200000012ff */
[----:B------:R-:W-:Y:S01]  /*72c0*/  BAR.SYNC.DEFER_BLOCKING 0x1, 0x100 ;  /* 0x0044000000007b1d */ /* 0x000fe20000010000 */
[----:B------:R-:W-:Y:S01]  /*72d0*/  UIMAD UR6, UR10, UR9, UR6 ;  /* 0x000000090a0672a4 */ /* 0x000fe2000f8e0206 */
[----:B------:R-:W-:-:S02]  /*72e0*/  SHF.R.U64 R106, R106, 0x3, RZ ;  /* 0x000000036a6a7819 */ /* 0x000fc400000012ff */
[----:B------:R-:W-:Y:S02]  /*72f0*/  SHF.R.U64 R110, R110, 0x3, RZ ;  /* 0x000000036e6e7819 */ /* 0x000fe400000012ff */
[----:B------:R-:W-:Y:S01]  /*7300*/  ULDC.64 UR8, c[0x0][0xaf0] ;  /* 0x0002bc0000087ab9 */ /* 0x000fe20000000a00 */
[----:B------:R-:W-:Y:S01]  /*7310*/  LOP3.LUT R102, R102, R103, RZ, 0x3c, !PT ;  /* 0x0000006766667212 */ /* 0x000fe200078e3cff */
[----:B0-----:R0:W-:Y:S01]  /*7320*/  @!P1 ST.E desc[UR42][R48.64], R6 ;  /* 0x0000000630009985 */ /* 0x0011e2000c10192a */
[----:B------:R-:W-:Y:S01]  /*7330*/  UIMAD UR7, UR7, UR8, URZ ;  /* 0x00000008070772a4 */ /* 0x000fe2000f8e023f */
[----:B------:R-:W-:Y:S01]  /*7340*/  LOP3.LUT R106, R106, R107, RZ, 0x3c, !PT ;  /* 0x0000006b6a6a7212 */ /* 0x000fe200078e3cff */
[----:B------:R-:W-:Y:S01]  /*7350*/  UIADD3 UR5, UR5, UR6, URZ ;  /* 0x0000000605057290 */ /* 0x000fe2000fffe03f */
[----:B-1----:R1:W-:Y:S01]  /*7360*/  @!P0 ST.E desc[UR42][R50.64], R5 ;  /* 0x0000000532008985 */ /* 0x0023e2000c10192a */
[----:B------:R-:W-:Y:S01]  /*7370*/  LOP3.LUT R110, R110, R111, RZ, 0x3c, !PT ;  /* 0x0000006f6e6e7212 */ /* 0x000fe200078e3cff */
[----:B------:R-:W-:-:S02]  /*7380*/  IMAD.X R103, RZ, RZ, R9, P4 ;  /* 0x000000ffff677224 */ /* 0x000fc400020e0609 */
[----:B------:R2:W5:Y:S01]  /*7390*/  LD.E.128 R44, desc[UR42][R14.64] ;  /* 0x0000002a0e2c7980 */ /* 0x000562000c101d00 */
[----:B0-----:R-:W0:Y:S03]  /*73a0*/  @P2 LDC R6, c[0x0][0xbf0] ;  /* 0x0002fc00ff062b82 */ /* 0x001e260000000800 */
[----:B------:R3:W5:Y:S01]  /*73b0*/  LD.E.128 R24, desc[UR42][R20.64] ;  /* 0x0000002a14187980 */ /* 0x000762000c101d00 */
[----:B------:R-:W-:Y:S01]  /*73c0*/  UIMAD UR7, UR41, UR9, UR7 ;  /* 0x00000009290772a4 */ /* 0x000fe2000f8e0207 */
[--C-:B------:R-:W-:Y:S01]  /*73d0*/  IMAD.X R107, RZ, RZ, R9.reuse, P5 ;  /* 0x000000ffff6b7224 */ /* 0x100fe200028e0609 */
[----:B------:R-:W-:Y:S01]  /*73e0*/  UIMAD.WIDE.U32 UR4, UR41, UR8, UR4 ;  /* 0x00000008290472a5 */ /* 0x000fe2000f8e0004 */
[----:B------:R-:W-:Y:S01]  /*73f0*/  IMAD.X R111, RZ, RZ, R9, P6 ;  /* 0x000000ffff6f7224 */ /* 0x000fe200030e0609 */
[----:B------:R4:W5:Y:S01]  /*7400*/  LD.E.128 R40, desc[UR42][R12.64] ;  /* 0x0000002a0c287980 */ /* 0x000962000c101d00 */
[C---:B------:R-:W-:Y:S01]  /*7410*/  IMAD R30, R4.reuse, 0x80, R22 ;  /* 0x00000080041e7824 */ /* 0x040fe200078e0216 */
[----:B-1----:R-:W1:Y:S02]  /*7420*/  @P2 LDC R5, c[0x0][0xbec] ;  /* 0x0002fb00ff052b82 */ /* 0x002e640000000800 */
[----:B------:R-:W5:Y:S04]  /*7430*/  LD.E.128 R52, desc[UR42][R52.64] ;  /* 0x0000002a34347980 */ /* 0x000f68000c101d00 */
[----:B------:R-:W5:Y:S02]  /*7440*/  LD.E.128 R56, desc[UR42][R56.64] ;  /* 0x0000002a38387980 */ /* 0x000f64000c101d00 */
[----:B--2---:R-:W2:Y:S01]  /*7450*/  LDC.64 R14, c[0x0][0xae0] ;  /* 0x0002b800ff0e7b82 */ /* 0x004ea20000000a00 */
[----:B---3--:R-:W-:Y:S01]  /*7460*/  IMAD R20, R4, 0x80, R3 ;  /* 0x0000008004147824 */ /* 0x008fe200078e0203 */
[----:B------:R-:W-:Y:S01]  /*7470*/  UIADD3 UR5, UR5, UR7, URZ ;  /* 0x0000000705057290 */ /* 0x000fe2000fffe03f */
[----:B------:R-:W5:Y:S01]  /*7480*/  LD.E.128 R8, desc[UR42][R8.64] ;  /* 0x0000002a08087980 */ /* 0x000f62000c101d00 */
[----:B------:R-:W-:Y:S01]  /*7490*/  UIADD3 UR36, UR36, 0x1, URZ ;  /* 0x0000000124247890 */ /* 0x000fe2000fffe03f */
[----:B------:R-:W-:Y:S01]  /*74a0*/  IMAD.MOV.U32 R3, RZ, RZ, R20 ;  /* 0x000000ffff037224 */ /* 0x000fe200078e0014 */
[----:B------:R-:W-:Y:S01]  /*74b0*/  ULDC.64 UR6, c[0x0][0xad8] ;  /* 0x0002b60000067ab9 */ /* 0x000fe20000000a00 */
[----:B------:R-:W5:Y:S01]  /*74c0*/  LD.E.128 R88, desc[UR42][R90.64] ;  /* 0x0000002a5a587980 */ /* 0x000f62000c101d00 */
[----:B------:R-:W-:-:S03]  /*74d0*/  ULDC.64 UR8, c[0x0][0xa80] ;  /* 0x0002a00000087ab9 */ /* 0x000fc60000000a00 */
[----:B------:R-:W5:Y:S04]  /*74e0*/  LD.E.128 R92, desc[UR42][R94.64] ;  /* 0x0000002a5e5c7980 */ /* 0x000f68000c101d00 */
[----:B------:R-:W5:Y:S01]  /*74f0*/  LD.E.128 R96, desc[UR42][R98.64] ;  /* 0x0000002a62607980 */ /* 0x000f62000c101d00 */
[----:B-1----:R-:W-:-:S03]  /*7500*/  @P2 IMAD.HI.U32 R5, R20, R5, RZ ;  /* 0x0000000514052227 */ /* 0x002fc600078e00ff */
[----:B------:R-:W5:Y:S02]  /*7510*/  LD.E.128 R100, desc[UR42][R102.64] ;  /* 0x0000002a66647980 */ /* 0x000f64000c101d00 */
[----:B0-----:R-:W-:Y:S02]  /*7520*/  @P2 SHF.R.U32.HI R3, RZ, R6, R5 ;  /* 0x00000006ff032219 */ /* 0x001fe40000011605 */
[----:B------:R-:W5:Y:S02]  /*7530*/  LD.E.128 R104, desc[UR42][R106.64] ;  /* 0x0000002a6a687980 */ /* 0x000f64000c101d00 */
[--C-:B------:R-:W-:Y:S02]  /*7540*/  SHF.R.S32.HI R5, RZ, 0x1f, R3.reuse ;  /* 0x0000001fff057819 */ /* 0x100fe40000011403 */
[----:B------:R-:W5:Y:S03]  /*7550*/  LD.E.128 R108, desc[UR42][R110.64] ;  /* 0x0000002a6e6c7980 */ /* 0x000f66000c101d00 */
[----:B--2---:R-:W-:Y:S01]  /*7560*/  IMAD R6, R5, R14, RZ ;  /* 0x0000000e05067224 */ /* 0x004fe200078e02ff */
[----:B------:R-:W5:Y:S01]  /*7570*/  LD.E.128 R112, desc[UR42][R114.64] ;  /* 0x0000002a72707980 */ /* 0x000f62000c101d00 */
[----:B------:R-:W-:-:S03]  /*7580*/  IMAD.MOV R5, RZ, RZ, -R3 ;  /* 0x000000ffff057224 */ /* 0x000fc600078e0a03 */
[----:B------:R-:W5:Y:S01]  /*7590*/  LD.E.128 R116, desc[UR42][R118.64] ;  /* 0x0000002a76747980 */ /* 0x000f62000c101d00 */
[----:B------:R-:W-:Y:S02]  /*75a0*/  IMAD R5, R0, R5, R20 ;  /* 0x0000000500057224 */ /* 0x000fe400078e0214 */
[C---:B------:R-:W-:Y:S01]  /*75b0*/  IMAD R15, R3.reuse, R15, R6 ;  /* 0x0000000f030f7224 */ /* 0x040fe200078e0206 */
[----:B------:R-:W5:Y:S01]  /*75c0*/  LD.E.128 R120, desc[UR42][R122.64] ;  /* 0x0000002a7a787980 */ /* 0x000f62000c101d00 */
[----:B----4-:R-:W-:Y:S01]  /*75d0*/  IMAD.WIDE.U32 R12, R3, R14, UR4 ;  /* 0x00000004030c7e25 */ /* 0x010fe2000f8e000e */
[----:B------:R-:W-:Y:S02]  /*75e0*/  SHF.R.S32.HI R3, RZ, 0x1f, R5 ;  /* 0x0000001fff037819 */ /* 0x000fe40000011405 */
[----:B------:R-:W5:Y:S01]  /*75f0*/  LD.E.128 R124, desc[UR42][R126.64] ;  /* 0x0000002a7e7c7980 */ /* 0x000f62000c101d00 */
[----:B------:R-:W-:Y:S01]  /*7600*/  @!PT LDS RZ, [RZ] ;  /* 0x00000000fffff984 */ /* 0x000fe20000000800 */
[----:B------:R-:W-:Y:S01]  /*7610*/  @!PT LDS RZ, [RZ] ;  /* 0x00000000fffff984 */ /* 0x000fe20000000800 */
[----:B------:R-:W-:Y:S01]  /*7620*/  @!PT LDS RZ, [RZ] ;  /* 0x00000000fffff984 */ /* 0x000fe20000000800 */
[----:B------:R-:W-:Y:S01]  /*7630*/  @!PT LDS RZ, [RZ] ;  /* 0x00000000fffff984 */ /* 0x000fe20000000800 */
[----:B------:R0:W-:Y:S06]  /*7640*/  MEMBAR.ALL.CTA ;  /* 0x0000000000007992 */ /* 0x0001ec0000008000 */
[----:B0-----:R-:W0:Y:S01]  /*7650*/  FENCE.VIEW.ASYNC.S ;  /* 0x00000000000073c6 */ /* 0x001e220000000000 */
[----:B------:R-:W-:-:S02]  /*7660*/  IMAD R4, R3, UR6, RZ ;  /* 0x0000000603047c24 */ /* 0x000fc4000f8e02ff */
[----:B------:R-:W-:Y:S02]  /*7670*/  IMAD.IADD R13, R13, 0x1, R15 ;  /* 0x000000010d0d7824 */ /* 0x000fe400078e020f */
[C---:B------:R-:W-:Y:S02]  /*7680*/  IMAD R3, R5.reuse, UR7, R4 ;  /* 0x0000000705037c24 */ /* 0x040fe4000f8e0204 */
[----:B------:R-:W-:Y:S01]  /*7690*/  IMAD.WIDE.U32 R4, R5, UR6, R12 ;  /* 0x0000000605047c25 */ /* 0x000fe2000f8e000c */
[----:B------:R-:W-:Y:S01]  /*76a0*/  ISETP.GE.AND P2, PT, R30, R7, PT ;  /* 0x000000071e00720c */ /* 0x000fe20003f46270 */
[----:B------:R-:W-:Y:S02]  /*76b0*/  UISETP.NE.AND UP0, UPT, UR36, 0x2, UPT ;  /* 0x000000022400788c */ /* 0x000fe4000bf05270 */
[----:B------:R-:W-:Y:S01]  /*76c0*/  IMAD.IADD R3, R5, 0x1, R3 ;  /* 0x0000000105037824 */ /* 0x000fe200078e0203 */
[----:B------:R-:W-:Y:S01]  /*76d0*/  LEA R6, P3, R4, UR8, 0x1 ;  /* 0x0000000804067c11 */ /* 0x000fe2000f8608ff */
[----:B------:R-:W-:Y:S01]  /*76e0*/  VIADD R206, R206, 0x22820 ;  /* 0x00022820cece7836 */ /* 0x000fe20000000000 */
[----:B------:R-:W-:Y:S01]  /*76f0*/  ULDC UR4, c[0x0][0xc] ;  /* 0x0000030000047ab9 */ /* 0x000fe20000000800 */
[----:B------:R-:W-:Y:S01]  /*7700*/  VIADD R0, R30, 0x20 ;  /* 0x000000201e007836 */ /* 0x000fe20000000000 */
[----:B------:R-:W-:Y:S01]  /*7710*/  UIADD3 UR39, UR4, UR39, URZ ;  /* 0x0000002704277290 */ /* 0x000fe2000fffe03f */
[----:B------:R-:W-:Y:S01]  /*7720*/  LEA.HI.X R3, R4, UR9, R3, 0x1, P3 ;  /* 0x0000000904037c11 */ /* 0x000fe200098f0c03 */
[----:B------:R-:W-:Y:S01]  /*7730*/  USEL UR4, URZ, 0x1, UP0 ;  /* 0x000000013f047887 */ /* 0x000fe20008000000 */
[----:B------:R-:W-:-:S02]  /*7740*/  PRMT R206, RZ, 0x654, R206 ;  /* 0x00000654ffce7816 */ /* 0x000fc400000000ce */
[-C--:B------:R-:W-:Y:S01]  /*7750*/  ISETP.GE.AND P1, PT, R0, R7.reuse, PT ;  /* 0x000000070000720c */ /* 0x080fe20003f26270 */
[----:B------:R-:W-:Y:S01]  /*7760*/  VIADD R0, R30, 0x40 ;  /* 0x000000401e007836 */ /* 0x000fe20000000000 */
[----:B------:R-:W-:Y:S01]  /*7770*/  USEL UR36, UR36, URZ, UP0 ;  /* 0x0000003f24247287 */ /* 0x000fe20008000000 */
[----:B0-----:R0:W-:Y:S01]  /*7780*/  SYNCS.ARRIVE.TRANS64.RED.A1T0 RZ, [R206+URZ], RZ ;  /* 0x000000ffceff79a7 */ /* 0x0011e2000810043f */
[----:B------:R-:W-:Y:S01]  /*7790*/  ULOP3.LUT UR38, UR38, UR4, URZ, 0x3c, !UPT ;  /* 0x0000000426267292 */ /* 0x000fe2000f8e3c3f */
[----:B------:R0:W1:Y:S01]  /*77a0*/  SHFL.IDX PT, R12, R6, RZ, 0x181f ;  /* 0x00181fff060c7589 */ /* 0x00006200000e0000 */
[----:B------:R-:W-:Y:S03]  /*77b0*/  BSSY B0, `(.L_x_9273) ;  /* 0x0000014000007945 */ /* 0x000fe60003800000 */
[----:B------:R0:W2:Y:S01]  /*77c0*/  SHFL.IDX PT, R13, R3, RZ, 0x181f ;  /* 0x00181fff030d7589 */ /* 0x0000a200000e0000 */
[----:B------:R-:W-:Y:S01]  /*77d0*/  ISETP.GE.AND P0, PT, R0, R7, PT ;  /* 0x000000070000720c */ /* 0x000fe20003f06270 */
[----:B------:R-:W-:-:S12]  /*77e0*/  @P2 BRA `(.L_x_9274) ;  /* 0x0000000000402947 */ /* 0x000fd80003800000 */
[----:B------:R-:W-:Y:S02]  /*77f0*/  ULDC UR4, c[0x0][0xac8] ;  /* 0x0002b20000047ab9 */ /* 0x000fe40000000800 */
[----:B------:R-:W-:Y:S02]  /*7800*/  ISETP.GE.AND P4, PT, R18, UR4, PT ;  /* 0x0000000412007c0c */ /* 0x000fe4000bf86270 */
[----:B------:R-:W-:Y:S02]  /*7810*/  ISETP.GE.AND P3, PT, R17, UR4, PT ;  /* 0x0000000411007c0c */ /* 0x000fe4000bf66270 */
[----:B------:R-:W-:Y:S02]  /*7820*/  ISETP.GE.AND P2, PT, R16, UR4, PT ;  /* 0x0000000410007c0c */ /* 0x000fe4000bf46270 */
[----:B------:R-:W-:-:S07]  /*7830*/  ISETP.GE.AND P5, PT, R2, UR4, PT ;  /* 0x0000000402007c0c */ /* 0x000fce000bfa6270 */
[----:B-1----:R-:W-:-:S04]  /*7840*/  @!P4 LEA R14, P6, R18, R12, 0x1 ;  /* 0x0000000c120ec211 */ /* 0x002fc800078c08ff */
[----:B--2---:R-:W-:Y:S02]  /*7850*/  @!P4 LEA.HI.X R15, R18, R13, R214, 0x1, P6 ;  /* 0x0000000d120fc211 */ /* 0x004fe400030f0cd6 */
[----:B------:R-:W-:Y:S01]  /*7860*/  @!P3 LEA R20, P6, R17, R12, 0x1 ;  /* 0x0000000c1114b211 */ /* 0x000fe200078c08ff */
[----:B------:R-:W-:-:S03]  /*7870*/  @!P5 IMAD.WIDE R4, R2, 0x2, R12 ;  /* 0x000000020204d825 */ /* 0x000fc600078e020c */
[-C--:B------:R-:W-:Y:S02]  /*7880*/  @!P3 LEA.HI.X R21, R17, R13.reuse, R213, 0x1, P6 ;  /* 0x0000000d1115b211 */ /* 0x080fe400030f0cd5 */
[C---:B------:R-:W-:Y:S01]  /*7890*/  @!P2 LEA R28, P6, R16.reuse, R12, 0x1 ;  /* 0x0000000c101ca211 */ /* 0x040fe200078c08ff */
[----:B-----5:R3:W-:Y:S03]  /*78a0*/  @!P5 ST.E.128 desc[UR42][R4.64], R8 ;  /* 0x000000080400d985 */ /* 0x0207e6000c101d2a */
[----:B------:R-:W-:Y:S01]  /*78b0*/  @!P2 LEA.HI.X R29, R16, R13, R212, 0x1, P6 ;  /* 0x0000000d101da211 */ /* 0x000fe200030f0cd4 */
[----:B------:R3:W-:Y:S04]  /*78c0*/  @!P4 ST.E.128 desc[UR42][R14.64], R52 ;  /* 0x000000340e00c985 */ /* 0x0007e8000c101d2a */
[----:B------:R3:W-:Y:S04]  /*78d0*/  @!P3 ST.E.128 desc[UR42][R20.64], R96 ;  /* 0x000000601400b985 */ /* 0x0007e8000c101d2a */
[----:B------:R3:W-:Y:S02]  /*78e0*/  @!P2 ST.E.128 desc[UR42][R28.64], R112 ;  /* 0x000000701c00a985 */ /* 0x0007e4000c101d2a */
.L_x_9274:
[----:B------:R-:W-:Y:S05]  /*78f0*/  BSYNC B0 ;  /* 0x0000000000007941 */ /* 0x000fea0003800000 */
.L_x_9273:
[----:B---3-5:R3:W4:Y:S01]  /*7900*/  SHFL.IDX PT, R9, R3, 0x1, 0x181f ;  /* 0x00381f0003097f89 */ /* 0x02872200000e0000 */
[----:B------:R-:W-:Y:S03]  /*7910*/  BSSY B0, `(.L_x_9275) ;  /* 0x0000013000007945 */ /* 0x000fe60003800000 */
[----:B------:R3:W0:Y:S01]  /*7920*/  SHFL.IDX PT, R8, R6, 0x1, 0x181f ;  /* 0x00381f0006087f89 */ /* 0x00062200000e0000 */
[----:B------:R-:W-:Y:S05]  /*7930*/  @P1 BRA `(.L_x_9276) ;  /* 0x0000000000401947 */ /* 0x000fea0003800000 */
[----:B------:R-:W-:Y:S02]  /*7940*/  ULDC UR4, c[0x0][0xac8] ;  /* 0x0002b20000047ab9 */ /* 0x000fe40000000800 */
[----:B------:R-:W-:Y:S02]  /*7950*/  ISETP.GE.AND P3, PT, R18, UR4, PT ;  /* 0x0000000412007c0c */ /* 0x000fe4000bf66270 */
[----:B------:R-:W-:Y:S02]  /*7960*/  ISETP.GE.AND P2, PT, R17, UR4, PT ;  /* 0x0000000411007c0c */ /* 0x000fe4000bf46270 */
[----:B------:R-:W-:Y:S02]  /*7970*/  ISETP.GE.AND P1, PT, R16, UR4, PT ;  /* 0x0000000410007c0c */ /* 0x000fe4000bf26270 */
[----:B------:R-:W-:-:S07]  /*7980*/  ISETP.GE.AND P4, PT, R2, UR4, PT ;  /* 0x0000000402007c0c */ /* 0x000fce000bf86270 */
[CC--:B0-----:R-:W-:Y:S02]  /*7990*/  @!P3 LEA R10, P6, R18.reuse, R8.reuse, 0x1 ;  /* 0x00000008120ab211 */ /* 0x0c1fe400078c08ff */
[CC--:B-1----:R-:W-:Y:S02]  /*79a0*/  @!P2 LEA R12, P5, R17.reuse, R8.reuse, 0x1 ;  /* 0x00000008110ca211 */ /* 0x0c2fe400078a08ff */
[-C--:B----4-:R-:W-:Y:S02]  /*79b0*/  @!P3 LEA.HI.X R11, R18, R9.reuse, R214, 0x1, P6 ;  /* 0x00000009120bb211 */ /* 0x090fe400030f0cd6 */
[----:B------:R-:W-:Y:S01]  /*79c0*/  @!P1 LEA R14, P6, R16, R8, 0x1 ;  /* 0x00000008100e9211 */ /* 0x000fe200078c08ff */
[----:B------:R-:W-:Y:S01]  /*79d0*/  @!P4 IMAD.WIDE R4, R2, 0x2, R8 ;  /* 0x000000020204c825 */ /* 0x000fe200078e0208 */
[-C--:B--2---:R-:W-:Y:S02]  /*79e0*/  @!P2 LEA.HI.X R13, R17, R9.reuse, R213, 0x1, P5 ;  /* 0x00000009110da211 */ /* 0x084fe400028f0cd5 */
[----:B------:R-:W-:-:S02]  /*79f0*/  @!P1 LEA.HI.X R15, R16, R9, R212, 0x1, P6 ;  /* 0x00000009100f9211 */ /* 0x000fc400030f0cd4 */
[----:B------:R0:W-:Y:S04]  /*7a00*/  @!P4 ST.E.128 desc[UR42][R4.64], R40 ;  /* 0x000000280400c985 */ /* 0x0001e8000c101d2a */
[----:B------:R0:W-:Y:S04]  /*7a10*/  @!P3 ST.E.128 desc[UR42][R10.64], R56 ;  /* 0x000000380a00b985 */ /* 0x0001e8000c101d2a */
[----:B------:R0:W-:Y:S04]  /*7a20*/  @!P2 ST.E.128 desc[UR42][R12.64], R100 ;  /* 0x000000640c00a985 */ /* 0x0001e8000c101d2a */
[----:B------:R0:W-:Y:S02]  /*7a30*/  @!P1 ST.E.128 desc[UR42][R14.64], R116 ;  /* 0x000000740e009985 */ /* 0x0001e4000c101d2a */
.L_x_9276:
[----:B------:R-:W-:Y:S05]  /*7a40*/  BSYNC B0 ;  /* 0x0000000000007941 */ /* 0x000fea0003800000 */
.L_x_9275:
[----:B----4-:R4:W1:Y:S01]  /*7a50*/  SHFL.IDX PT, R9, R3, 0x2, 0x181f ;  /* 0x00581f0003097f89 */ /* 0x01086200000e0000 */
[----:B------:R-:W-:Y:S03]  /*7a60*/  BSSY B0, `(.L_x_9277) ;  /* 0x0000013000007945 */ /* 0x000fe60003800000 */
[----:B0-----:R4:W0:Y:S01]  /*7a70*/  SHFL.IDX PT, R8, R6, 0x2, 0x181f ;  /* 0x00581f0006087f89 */ /* 0x00182200000e0000 */
[----:B------:R-:W-:Y:S05]  /*7a80*/  @P0 BRA `(.L_x_9278) ;  /* 0x0000000000400947 */ /* 0x000fea0003800000 */
[----:B------:R-:W-:Y:S02]  /*7a90*/  ULDC UR4, c[0x0][0xac8] ;  /* 0x0002b20000047ab9 */ /* 0x000fe40000000800 */
[----:B------:R-:W-:Y:S02]  /*7aa0*/  ISETP.GE.AND P4, PT, R18, UR4, PT ;  /* 0x0000000412007c0c */ /* 0x000fe4000bf86270 */
[----:B------:R-:W-:Y:S02]  /*7ab0*/  ISETP.GE.AND P5, PT, R17, UR4, PT ;  /* 0x0000000411007c0c */ /* 0x000fe4000bfa6270 */
[----:B------:R-:W-:Y:S02]  /*7ac0*/  ISETP.GE.AND P6, PT, R16, UR4, PT ;  /* 0x0000000410007c0c */ /* 0x000fe4000bfc6270 */
[----:B------:R-:W-:-:S07]  /*7ad0*/  ISETP.GE.AND P3, PT, R2, UR4, PT ;  /* 0x0000000402007c0c */ /* 0x000fce000bf66270 */
[-C--:B0-----:R-:W-:Y:S02]  /*7ae0*/  @!P4 LEA R10, P0, R18, R8.reuse, 0x1 ;  /* 0x00000008120ac211 */ /* 0x081fe400078008ff */
[CC--:B-1----:R-:W-:Y:S02]  /*7af0*/  @!P5 LEA R12, P1, R17.reuse, R8.reuse, 0x1 ;  /* 0x00000008110cd211 */ /* 0x0c2fe400078208ff */
[----:B------:R-:W-:Y:S02]  /*7b00*/  @!P6 LEA R14, P2, R16, R8, 0x1 ;  /* 0x00000008100ee211 */ /* 0x000fe400078408ff */
[----:B------:R-:W-:Y:S01]  /*7b10*/  @!P3 IMAD.WIDE R4, R2, 0x2, R8 ;  /* 0x000000020204b825 */ /* 0x000fe200078e0208 */
[-C--:B------:R-:W-:Y:S02]  /*7b20*/  @!P4 LEA.HI.X R11, R18, R9.reuse, R214, 0x1, P0 ;  /* 0x00000009120bc211 */ /* 0x080fe400000f0cd6 */
[-C--:B--2---:R-:W-:Y:S02]  /*7b30*/  @!P5 LEA.HI.X R13, R17, R9.reuse, R213, 0x1, P1 ;  /* 0x00000009110dd211 */ /* 0x084fe400008f0cd5 */
[----:B------:R-:W-:Y:S01]  /*7b40*/  @!P6 LEA.HI.X R15, R16, R9, R212, 0x1, P2 ;  /* 0x00000009100fe211 */ /* 0x000fe200010f0cd4 */
[----:B------:R0:W-:Y:S04]  /*7b50*/  @!P3 ST.E.128 desc[UR42][R4.64], R44 ;  /* 0x0000002c0400b985 */ /* 0x0001e8000c101d2a */
[----:B------:R0:W-:Y:S04]  /*7b60*/  @!P4 ST.E.128 desc[UR42][R10.64], R88 ;  /* 0x000000580a00c985 */ /* 0x0001e8000c101d2a */
[----:B------:R0:W-:Y:S04]  /*7b70*/  @!P5 ST.E.128 desc[UR42][R12.64], R104 ;  /* 0x000000680c00d985 */ /* 0x0001e8000c101d2a */
[----:B------:R0:W-:Y:S02]  /*7b80*/  @!P6 ST.E.128 desc[UR42][R14.64], R120 ;  /* 0x000000780e00e985 */ /* 0x0001e4000c101d2a */
.L_x_9278:
[----:B------:R-:W-:Y:S05]  /*7b90*/  BSYNC B0 ;  /* 0x0000000000007941 */ /* 0x000fea0003800000 */
.L_x_9277:
[----:B------:R-:W-:Y:S01]  /*7ba0*/  VIADD R0, R30, 0x60 ;  /* 0x000000601e007836 */ /* 0x000fe20000000000 */
[----:B-1----:R1:W1:Y:S01]  /*7bb0*/  SHFL.IDX PT, R9, R3, 0x3, 0x181f ;  /* 0x00781f0003097f89 */ /* 0x00226200000e0000 */
[----:B------:R-:W-:Y:S01]  /*7bc0*/  UIADD3 UR47, UR47, 0x1, URZ ;  /* 0x000000012f2f7890 */ /* 0x000fe2000fffe03f */
[----:B------:R-:W-:Y:S02]  /*7bd0*/  BSSY B0, `(.L_x_9279) ;  /* 0x0000014000007945 */ /* 0x000fe40003800000 */
[----:B------:R-:W-:Y:S01]  /*7be0*/  ISETP.GE.AND P0, PT, R0, R7, PT ;  /* 0x000000070000720c */ /* 0x000fe20003f06270 */
[----:B0-----:R0:W0:-:S12]  /*7bf0*/  SHFL.IDX PT, R8, R6, 0x3, 0x181f ;  /* 0x00781f0006087f89 */ /* 0x00101800000e0000 */
[----:B------:R-:W-:Y:S05]  /*7c00*/  @P0 BRA `(.L_x_9280) ;  /* 0x0000000000400947 */ /* 0x000fea0003800000 */
[----:B------:R-:W-:Y:S02]  /*7c10*/  ULDC UR4, c[0x0][0xac8] ;  /* 0x0002b20000047ab9 */ /* 0x000fe40000000800 */
[----:B------:R-:W-:Y:S02]  /*7c20*/  ISETP.GE.AND P4, PT, R18, UR4, PT ;  /* 0x0000000412007c0c */ /* 0x000fe4000bf86270 */
[----:B------:R-:W-:Y:S02]  /*7c30*/  ISETP.GE.AND P5, PT, R17, UR4, PT ;  /* 0x0000000411007c0c */ /* 0x000fe4000bfa6270 */
[----:B------:R-:W-:Y:S02]  /*7c40*/  ISETP.GE.AND P6, PT, R16, UR4, PT ;  /* 0x0000000410007c0c */ /* 0x000fe4000bfc6270 */
[----:B------:R-:W-:-:S07]  /*7c50*/  ISETP.GE.AND P3, PT, R2, UR4, PT ;  /* 0x0000000402007c0c */ /* 0x000fce000bf66270 */
[-C--:B0--34-:R-:W-:Y:S02]  /*7c60*/  @!P4 LEA R6, P0, R18, R8.reuse, 0x1 ;  /* 0x000000081206c211 */ /* 0x099fe400078008ff */
[CC--:B------:R-:W-:Y:S02]  /*7c70*/  @!P5 LEA R10, P1, R17.reuse, R8.reuse, 0x1 ;  /* 0x00000008110ad211 */ /* 0x0c0fe400078208ff */
[----:B------:R-:W-:Y:S02]  /*7c80*/  @!P6 LEA R12, P2, R16, R8, 0x1 ;  /* 0x00000008100ce211 */ /* 0x000fe400078408ff */
[----:B-1----:R-:W-:Y:S01]  /*7c90*/  @!P3 IMAD.WIDE R4, R2, 0x2, R8 ;  /* 0x000000020204b825 */ /* 0x002fe200078e0208 */
[-C--:B------:R-:W-:Y:S02]  /*7ca0*/  @!P4 LEA.HI.X R7, R18, R9.reuse, R214, 0x1, P0 ;  /* 0x000000091207c211 */ /* 0x080fe400000f0cd6 */
[-C--:B------:R-:W-:Y:S02]  /*7cb0*/  @!P5 LEA.HI.X R11, R17, R9.reuse, R213, 0x1, P1 ;  /* 0x00000009110bd211 */ /* 0x080fe400008f0cd5 */
[----:B--2---:R-:W-:Y:S01]  /*7cc0*/  @!P6 LEA.HI.X R13, R16, R9, R212, 0x1, P2 ;  /* 0x00000009100de211 */ /* 0x004fe200010f0cd4 */
[----:B------:R0:W-:Y:S04]  /*7cd0*/  @!P3 ST.E.128 desc[UR42][R4.64], R24 ;  /* 0x000000180400b985 */ /* 0x0001e8000c101d2a */
[----:B------:R0:W-:Y:S04]  /*7ce0*/  @!P4 ST.E.128 desc[UR42][R6.64], R92 ;  /* 0x0000005c0600c985 */ /* 0x0001e8000c101d2a */
[----:B------:R0:W-:Y:S04]  /*7cf0*/  @!P5 ST.E.128 desc[UR42][R10.64], R108 ;  /* 0x0000006c0a00d985 */ /* 0x0001e8000c101d2a */
[----:B------:R0:W-:Y:S02]  /*7d00*/  @!P6 ST.E.128 desc[UR42][R12.64], R124 ;  /* 0x0000007c0c00e985 */ /* 0x0001e4000c101d2a */
.L_x_9280:
[----:B------:R-:W-:Y:S05]  /*7d10*/  BSYNC B0 ;  /* 0x0000000000007941 */ /* 0x000fea0003800000 */
.L_x_9279:
[----:B------:R-:W5:Y:S02]  /*7d20*/  LDC R0, c[0x0][0xc34] ;  /* 0x00030d00ff007b82 */ /* 0x000f640000000800 */
[----:B-----5:R-:W-:-:S13]  /*7d30*/  ISETP.LE.AND P0, PT, R0, UR39, PT ;  /* 0x0000002700007c0c */ /* 0x020fda000bf03270 */
[----:B------:R-:W-:Y:S05]  /*7d40*/  @!P0 BRA `(.L_x_9281) ;  /* 0xffffff9000188947 */ /* 0x000fea000383ffff */
[----:B------:R-:W-:Y:S05]  /*7d50*/  EXIT ;  /* 0x000000000000794d */ /* 0x000fea0003800000 */
.L_x_9251:
        /* <DEDUP_REMOVED lines=32> */
.L_x_9358:
        /* <DEDUP_REMOVED lines=21> */
[----:B------:R1:W-:Y:S03]  /*80b0*/  STL [R1+0x1c], R4 ;  /* 0x00001c0401007387 */ /* 0x0003e60000100800 */
[----:B------:R-:W-:Y:S01]  /*80c0*/  IMAD.MOV.U32 R19, RZ, RZ, R4 ;  /* 0x000000ffff137224 */ /* 0x000fe200078e0004 */
[----:B------:R-:W-:-:S05]  /*80d0*/  @P1 SHF.R.U32.HI R19, RZ, R3, R2 ;  /* 0x00000003ff131219 */ /* 0x000fca0000011602 */
[----:B------:R1:W-:Y:S01]  /*80e0*/  STL [R1+0x10], R19 ;  /* 0x0000101301007387 */ /* 0x0003e20000100800 */
[----:B0-----:R-:W-:Y:S02]  /*80f0*/  IMAD R6, R0, UR4, RZ ;  /* 0x0000000400067c24 */ /* 0x001fe4000f8e02ff */
[----:B------:R-:W-:Y:S02]  /*8100*/  IMAD.MOV R0, RZ, RZ, -R19 ;  /* 0x000000ffff007224 */ /* 0x000fe400078e0a13 */
[----:B------:R-:W-:Y:S01]  /*8110*/  VIADD R2, R6, 0x5f ;  /* 0x0000005f06027836 */ /* 0x000fe20000000000 */
[----:B------:R1:W-:Y:S01]  /*8120*/  STL [R1+0x2c], R6 ;  /* 0x00002c0601007387 */ /* 0x0003e20000100800 */
[----:B------:R-:W-:Y:S02]  /*8130*/  IMAD R17, R17, R0, R4 ;  /* 0x0000000011117224 */ /* 0x000fe400078e0204 */
[----:B------:R-:W-:-:S05]  /*8140*/  IMAD.HI R2, R2, 0x2aaaaaab, RZ ;  /* 0x2aaaaaab02027827 */ /* 0x000fca00078e02ff */
[----:B------:R-:W-:-:S04]  /*8150*/  SHF.R.U32.HI R3, RZ, 0x1f, R2 ;  /* 0x0000001fff037819 */ /* 0x000fc80000011602 */
[----:B------:R-:W-:-:S05]  /*8160*/  LEA.HI.SX32 R0, R2, R3, 0x1c ;  /* 0x0000000302007211 */ /* 0x000fca00078fe2ff */
[----:B------:R1:W-:Y:S01]  /*8170*/  STL [R1+0x20], R0 ;  /* 0x0000200001007387 */ /* 0x0003e20000100800 */
[----:B------:R-:W-:Y:S05]  /*8180*/  @!P0 BRA `(.L_x_9283) ;  /* 0x0000000000408947 */ /* 0x000fea0003800000 */
[----:B------:R-:W-:Y:S01]  /*8190*/  MOV R2, 0x0 ;  /* 0x0000000000027802 */ /* 0x000fe20000000f00 */
        /* <DEDUP_REMOVED lines=15> */
.L_x_9283:
        /* <DEDUP_REMOVED lines=9> */
[----:B-1----:R-:W-:Y:S02]  /*8320*/  IMAD.U32 R4, RZ, RZ, UR6 ;  /* 0x00000006ff047e24 */ /* 0x002fe4000f8e00ff */
        /* <DEDUP_REMOVED lines=9> */
[----:B--2---:R-:W-:Y:S05]  /*83c0*/  CALL.ABS.NOINC R2 ;  /* 0x0000000002007343 */ /* 0x004fea0003c00000 */
.L_x_9285:
        /* <DEDUP_REMOVED lines=15> */
.L_x_9284:
[----:B------:R-:W-:Y:S01]  /*84c0*/  ULDC.64 UR4, c[0x0][0x9f8] ;  /* 0x00027e0000047ab9 */ /* 0x000fe20000000a00 */
[----:B------:R-:W2:Y:S01]  /*84d0*/  LDL R16, [R1+0x20] ;  /* 0x0000200001107983 */ /* 0x000ea20000100800 */
[----:B------:R-:W-:-:S04]  /*84e0*/  ISETP.NE.U32.AND P0, PT, RZ, UR4, PT ;  /* 0x00000004ff007c0c */ /* 0x000fc8000bf05070 */
[----:B------:R-:W-:-:S13]  /*84f0*/  ISETP.NE.AND.EX P0, PT, RZ, UR5, PT, P0 ;  /* 0x00000005ff007c0c */ /* 0x000fda000bf05300 */
[----:B------:R-:W0:Y:S02]  /*8500*/  @P0 LDC.64 R2, c[0x0][0x9f8] ;  /* 0x00027e00ff020b82 */ /* 0x000e240000000a00 */
[----:B0-----:R-:W-:-:S05]  /*8510*/  @P0 IMAD.WIDE R2, R19, 0x4, R2 ;  /* 0x0000000413020825 */ /* 0x001fca00078e0202 */
[----:B-1----:R0:W3:Y:S01]  /*8520*/  @P0 LDG.E R19, desc[UR42][R2.64] ;  /* 0x0000002a02130981 */ /* 0x0020e2000c1e1900 */
        /* <DEDUP_REMOVED lines=16> */
.L_x_9374:
        /* <DEDUP_REMOVED lines=8> */
.L_x_9377:
        /* <DEDUP_REMOVED lines=23> */
.L_x_9289:
[----:B--2---:R-:W2:Y:S01]  /*8820*/  LDL R2, [R1] ;  /* 0x0000000001027983 */ /* 0x004ea20000100800 */
[----:B0-----:R-:W-:Y:S02]  /*8830*/  LEA R0, R18, UR36, 0x3 ;  /* 0x0000002412007c11 */ /* 0x001fe4000f8e18ff */
[----:B--2---:R-:W-:-:S04]  /*8840*/  SHF.L.U32 R2, R2, 0x1f, RZ ;  /* 0x0000001f02027819 */ /* 0x004fc800000006ff */
[----:B------:R-:W0:Y:S02]  /*8850*/  SYNCS.PHASECHK.TRANS64.TRYWAIT P0, [R0+URZ+0x22840], R2 ;  /* 0x02284002000075a7 */ /* 0x000e24000800017f */
[----:B0-----:R-:W-:Y:S05]  /*8860*/  @!P0 BRA `(.L_x_9290) ;  /* 0x00000038003c8947 */ /* 0x001fea0003800000 */
.L_x_9378:
        /* <DEDUP_REMOVED lines=11> */
.L_x_9291:
        /* <DEDUP_REMOVED lines=12> */
[----:B------:R-:W-:Y:S02]  /*89e0*/  UIMAD UR8, UR8, 0x3000, UR36 ;  /* 0x00003000080878a4 */ /* 0x000fe4000f8e0224 */
[----:B------:R-:W-:Y:S02]  /*89f0*/  UIADD3 UR9, UR9, 0x22830, URZ ;  /* 0x0002283009097890 */ /* 0x000fe4000fffe03f */
[----:B------:R-:W-:Y:S01]  /*8a00*/  UIADD3 UR8, UR8, 0x1c400, URZ ;  /* 0x0001c40008087890 */ /* 0x000fe2000fffe03f */
[----:B------:R3:W-:Y:S01]  /*8a10*/  STL [R1+0x8], R0 ;  /* 0x0000080001007387 */ /* 0x0007e20000100800 */
[----:B--2---:R-:W-:-:S13]  /*8a20*/  R2UR UR11, R2 ;  /* 0x00000000020b72ca */ /* 0x004fda00000e0000 */
[----:B------:R-:W-:-:S09]  /*8a30*/  UIMAD UR11, UR11, 0x60, URZ ;  /* 0x000000600b0b78a4 */ /* 0x000fd2000f8e023f */
[----:B------:R3:W-:Y:S02]  /*8a40*/  UTMALDG.4D [UR8], [UR4], desc[UR6] ;  /* 0x00000608040075b4 */ /* 0x0007e40008019000 */
[----:B---3--:R-:W-:Y:S01]  /*8a50*/  NOP ;  /* 0x0000000000007918 */ /* 0x008fe20000000000 */
.L_x_9287:
        /* <DEDUP_REMOVED lines=22> */
.L_x_9292:
[----:B------:R-:W2:Y:S01]  /*8bc0*/  LDL.LU R5, [R1+0x10] ;  /* 0x0000100001057983 */ /* 0x000ea20000300800 */
[----:B0-----:R-:W-:Y:S01]  /*8bd0*/  SHF.R.S32.HI R0, RZ, 0x1f, R17 ;  /* 0x0000001fff007819 */ /* 0x001fe20000011411 */
[----:B------:R-:W-:Y:S01]  /*8be0*/  ULDC.64 UR4, c[0x0][0x2d8] ;  /* 0x0000b60000047ab9 */ /* 0x000fe20000000a00 */
[----:B-1----:R-:W0:Y:S01]  /*8bf0*/  LDC R8, c[0x0][0x448] ;  /* 0x00011200ff087b82 */ /* 0x002e220000000800 */
[----:B------:R-:W3:Y:S01]  /*8c00*/  LDL.LU R7, [R1+0x1c] ;  /* 0x00001c0001077983 */ /* 0x000ee20000300800 */
[----:B------:R-:W-:Y:S01]  /*8c10*/  ULDC UR6, c[0x0][0x2b8] ;  /* 0x0000ae0000067ab9 */ /* 0x000fe20000000800 */
[----:B------:R-:W-:Y:S02]  /*8c20*/  IMAD R0, R0, UR4, RZ ;  /* 0x0000000400007c24 */ /* 0x000fe4000f8e02ff */
[C---:B------:R-:W-:Y:S01]  /*8c30*/  IMAD.WIDE.U32 R2, R17.reuse, UR4, RZ ;  /* 0x0000000411027c25 */ /* 0x040fe2000f8e00ff */
[----:B------:R-:W4:Y:S03]  /*8c40*/  LDL R4, [R1+0x24] ;  /* 0x0000240001047983 */ /* 0x000f260000100800 */
[----:B------:R-:W-:Y:S01]  /*8c50*/  IMAD R0, R17, UR5, R0 ;  /* 0x0000000511007c24 */ /* 0x000fe2000f8e0200 */
[----:B------:R-:W-:-:S03]  /*8c60*/  ULDC.64 UR4, c[0x0][0x2e0] ;  /* 0x0000b80000047ab9 */ /* 0x000fc60000000a00 */
[----:B------:R-:W-:Y:S01]  /*8c70*/  IMAD.IADD R3, R3, 0x1, R0 ;  /* 0x0000000103037824 */ /* 0x000fe200078e0200 */
[----:B0-----:R-:W-:-:S13]  /*8c80*/  ISETP.NE.AND P0, PT, R8, 0x1, PT ;  /* 0x000000010800780c */ /* 0x001fda0003f05270 */
[----:B------:R-:W0:Y:S01]  /*8c90*/  @P0 LDC R6, c[0x0][0x44c] ;  /* 0x00011300ff060b82 */ /* 0x000e220000000800 */
[----:B--2---:R-:W-:Y:S01]  /*8ca0*/  SHF.R.S32.HI R0, RZ, 0x1f, R5 ;  /* 0x0000001fff007819 */ /* 0x004fe20000011405 */
[----:B------:R-:W-:-:S04]  /*8cb0*/  IMAD.WIDE.U32 R2, R5, UR4, R2 ;  /* 0x0000000405027c25 */ /* 0x000fc8000f8e0002 */
[----:B------:R-:W-:Y:S01]  /*8cc0*/  IMAD R0, R0, UR4, RZ ;  /* 0x0000000400007c24 */ /* 0x000fe2000f8e02ff */
[----:B------:R-:W-:-:S03]  /*8cd0*/  ULDC UR4, c[0x0][0xc38] ;  /* 0x00030e0000047ab9 */ /* 0x000fc60000000800 */
[----:B------:R-:W-:Y:S02]  /*8ce0*/  IMAD R0, R5, UR5, R0 ;  /* 0x0000000505007c24 */ /* 0x000fe4000f8e0200 */
[----:B------:R-:W1:Y:S02]  /*8cf0*/  S2R R5, SR_TID.X ;  /* 0x0000000000057919 */ /* 0x000e640000002100 */
[----:B------:R-:W-:Y:S02]  /*8d00*/  IMAD.IADD R3, R3, 0x1, R0 ;  /* 0x0000000103037824 */ /* 0x000fe400078e0200 */
[----:B---3--:R-:W-:Y:S02]  /*8d10*/  IMAD.MOV R0, RZ, RZ, -R7 ;  /* 0x000000ffff007224 */ /* 0x008fe400078e0a07 */
[----:B------:R-:W2:Y:S02]  /*8d20*/  @P0 LDC R7, c[0x0][0x450] ;  /* 0x00011400ff070b82 */ /* 0x000ea40000000800 */
[----:B----4-:R-:W-:Y:S01]  /*8d30*/  IMAD R0, R0, UR4, R4 ;  /* 0x0000000400007c24 */ /* 0x010fe2000f8e0204 */
[----:B------:R-:W3:Y:S01]  /*8d40*/  S2R R10, SR_TID.X ;  /* 0x00000000000a7919 */ /* 0x000ee20000002100 */
[----:B------:R-:W-:-:S02]  /*8d50*/  ULDC.64 UR4, c[0x0][0x2d0] ;  /* 0x0000b40000047ab9 */ /* 0x000fc40000000a00 */
[----:B------:R-:W-:Y:S01]  /*8d60*/  IMAD.SHL.U32 R4, R0, 0x80, RZ ;  /* 0x0000008000047824 */ /* 0x000fe200078e00ff */
[----:B-1----:R-:W-:-:S04]  /*8d70*/  LOP3.LUT R5, R5, 0x7f, RZ, 0xc0, !PT ;  /* 0x0000007f05057812 */ /* 0x002fc800078ec0ff */
[----:B------:R-:W-:Y:S02]  /*8d80*/  SHF.R.U32.HI R9, RZ, 0x3, R5 ;  /* 0x00000003ff097819 */ /* 0x000fe40000011605 */
[----:B------:R-:W1:Y:S02]  /*8d90*/  S2R R5, SR_TID.X ;  /* 0x0000000000057919 */ /* 0x000e640000002100 */
[----:B-1----:R-:W-:-:S05]  /*8da0*/  IMAD.SHL.U32 R5, R5, 0x10, RZ ;  /* 0x0000001005057824 */ /* 0x002fca00078e00ff */
[----:B------:R-:W-:Y:S02]  /*8db0*/  LOP3.LUT R5, R9, 0x70, R5, 0xf8, !PT ;  /* 0x0000007009057812 */ /* 0x000fe400078ef805 */
[----:B------:R1:W5:Y:S02]  /*8dc0*/  LDL R9, [R1+0x14] ;  /* 0x0000140001097983 */ /* 0x0003640000100800 */
[----:B------:R-:W-:-:S05]  /*8dd0*/  LOP3.LUT R0, R5, R4, RZ, 0xfc, !PT ;  /* 0x0000000405007212 */ /* 0x000fca00078efcff */
[----:B0-----:R-:W-:-:S04]  /*8de0*/  @P0 IMAD.HI.U32 R6, R0, R6, RZ ;  /* 0x0000000600060227 */ /* 0x001fc800078e00ff */
[----:B------:R-:W-:Y:S01]  /*8df0*/  IMAD.MOV.U32 R5, RZ, RZ, R0 ;  /* 0x000000ffff057224 */ /* 0x000fe200078e0000 */
[----:B--2---:R-:W-:-:S05]  /*8e00*/  @P0 SHF.R.U32.HI R5, RZ, R7, R6 ;  /* 0x00000007ff050219 */ /* 0x004fca0000011606 */
        /* <DEDUP_REMOVED lines=25> */
[----:B------:R-:W-:Y:S01]  /*8fa0*/  SHFL.IDX PT, R8, R2, 0x1, 0x181f ;  /* 0x00381f0002087f89 */ /* 0x000fe200000e0000 */
[----:B0-----:R-:W-:-:S04]  /*8fb0*/  LOP3.LUT R6, R6, 0x7f, RZ, 0xc0, !PT ;  /* 0x0000007f06067812 */ /* 0x001fc800078ec0ff */
[----:B------:R-:W-:-:S05]  /*8fc0*/  SHF.R.U32.HI R6, RZ, 0x3, R6 ;  /* 0x00000003ff067819 */ /* 0x000fca0000011606 */
[----:B------:R-:W-:Y:S02]  /*8fd0*/  IMAD.IADD R4, R6, 0x1, R4 ;  /* 0x0000000106047824 */ /* 0x000fe400078e0204 */
[----:B------:R-:W0:Y:S02]  /*8fe0*/  SHFL.IDX PT, R6, R2, RZ, 0x181f ;  /* 0x00181fff02067589 */ /* 0x000e2400000e0000 */
[C---:B------:R-:W-:Y:S01]  /*8ff0*/  VIADD R5, R4.reuse, 0x10 ;  /* 0x0000001004057836 */ /* 0x040fe20000000000 */
[----:B------:R-:W-:-:S04]  /*9000*/  ISETP.GE.AND P1, PT, R4, R3, PT ;  /* 0x000000030400720c */ /* 0x000fc80003f26270 */
[----:B------:R-:W-:Y:S02]  /*9010*/  ISETP.GE.AND P2, PT, R5, R3, PT ;  /* 0x000000030500720c */ /* 0x000fe40003f46270 */
[----:B------:R-:W2:Y:S07]  /*9020*/  SHFL.IDX PT, R5, R0, 0x1, 0x181f ;  /* 0x00381f0000057f89 */ /* 0x000eae00000e0000 */
[----:B-1----:R-:W-:-:S05]  /*9030*/  @!P1 LEA R7, P3, R10, R7, 0x1 ;  /* 0x000000070a079211 */ /* 0x002fca00078608ff */
[----:B0-----:R-:W-:-:S05]  /*9040*/  @!P1 IMAD.X R6, RZ, RZ, R6, P3 ;  /* 0x000000ffff069224 */ /* 0x001fca00018e0606 */
[----:B------:R-:W-:-:S04]  /*9050*/  @!P1 LOP3.LUT R7, R7, R6, RZ, 0x3c, !PT ;  /* 0x0000000607079212 */ /* 0x000fc800078e3cff */
[----:B------:R-:W-:-:S04]  /*9060*/  @!P1 LOP3.LUT R6, R7, R6, RZ, 0x3c, !PT ;  /* 0x0000000607069212 */ /* 0x000fc800078e3cff */
[----:B------:R-:W-:-:S05]  /*9070*/  @!P1 LOP3.LUT R7, R7, R6, RZ, 0x3c, !PT ;  /* 0x0000000607079212 */ /* 0x000fca00078e3cff */
[----:B-----5:R2:W-:Y:S02]  /*9080*/  @!P1 LDGSTS.E.BYPASS.LTC128B.128 [R9+0x18400], desc[UR42][R6.64], !P0 ;  /* 0x1840000006099fae */ /* 0x0205e4000c101d6a */
[----:B--2---:R-:W-:Y:S01]  /*9090*/  @!P2 LEA R7, P1, R10, R5, 0x1 ;  /* 0x000000050a07a211 */ /* 0x004fe200078208ff */
[----:B------:R-:W-:-:S04]  /*90a0*/  VIADD R5, R4, 0x20 ;  /* 0x0000002004057836 */ /* 0x000fc80000000000 */
[----:B------:R-:W-:Y:S01]  /*90b0*/  @!P2 IMAD.X R6, RZ, RZ, R8, P1 ;  /* 0x000000ffff06a224 */ /* 0x000fe200008e0608 */
[----:B------:R-:W-:Y:S01]  /*90c0*/  ISETP.GE.AND P1, PT, R5, R3, PT ;  /* 0x000000030500720c */ /* 0x000fe20003f26270 */
[----:B------:R-:W-:-:S03]  /*90d0*/  VIADD R5, R4, 0x30 ;  /* 0x0000003004057836 */ /* 0x000fc60000000000 */
[----:B------:R-:W-:-:S04]  /*90e0*/  @!P2 LOP3.LUT R7, R7, R6, RZ, 0x3c, !PT ;  /* 0x000000060707a212 */ /* 0x000fc800078e3cff */
[----:B------:R-:W-:-:S04]  /*90f0*/  @!P2 LOP3.LUT R6, R7, R6, RZ, 0x3c, !PT ;  /* 0x000000060706a212 */ /* 0x000fc800078e3cff */
[----:B------:R-:W-:-:S05]  /*9100*/  @!P2 LOP3.LUT R7, R7, R6, RZ, 0x3c, !PT ;  /* 0x000000060707a212 */ /* 0x000fca00078e3cff */
[----:B------:R0:W-:Y:S04]  /*9110*/  @!P2 LDGSTS.E.BYPASS.LTC128B.128 [R9+0x18c00], desc[UR42][R6.64], !P0 ;  /* 0x18c000000609afae */ /* 0x0001e8000c101d6a */
        /* <DEDUP_REMOVED lines=49> */
.L_x_9395:
        /* <DEDUP_REMOVED lines=19> */
.L_x_9396:
[----:B------:R-:W-:Y:S05]  /*9560*/  BSYNC B0 ;  /* 0x0000000000007941 */ /* 0x000fea0003800000 */
.L_x_9294:
[----:B------:R-:W2:Y:S01]  /*9570*/  LDL R2, [R1+0x8] ;  /* 0x0000080001027983 */ /* 0x000ea20000100800 */
[----:B------:R-:W-:Y:S01]  /*9580*/  BSSY B0, `(.L_x_9296) ;  /* 0x000005a000007945 */ /* 0x000fe20003800000 */
[----:B--2---:R-:W-:-:S13]  /*9590*/  ISETP.NE.AND P0, PT, R2, RZ, PT ;  /* 0x000000ff0200720c */ /* 0x004fda0003f05270 */
[----:B------:R-:W-:Y:S05]  /*95a0*/  @!P0 BRA `(.L_x_9297) ;  /* 0x00000004005c8947 */ /* 0x000fea0003800000 */
[----:B------:R-:W2:Y:S01]  /*95b0*/  LDL R4, [R1] ;  /* 0x0000000001047983 */ /* 0x000ea20000100800 */
[----:B------:R-:W-:Y:S01]  /*95c0*/  LEA R2, R18, UR36, 0x3 ;  /* 0x0000002412027c11 */ /* 0x000fe2000f8e18ff */
[----:B------:R-:W-:Y:S01]  /*95d0*/  BSSY B1, `(.L_x_9298) ;  /* 0x0000007000017945 */ /* 0x000fe20003800000 */
[----:B0-----:R-:W0:Y:S02]  /*95e0*/  S2R R3, SR_TID.X ;  /* 0x0000000000037919 */ /* 0x001e240000002100 */
[----:B0-----:R-:W-:-:S04]  /*95f0*/  LOP3.LUT R3, R3, 0x7f, RZ, 0xc0, !PT ;  /* 0x0000007f03037812 */ /* 0x001fc800078ec0ff */
[----:B------:R-:W-:Y:S02]  /*9600*/  ISETP.NE.AND P1, PT, R3, RZ, PT ;  /* 0x000000ff0300720c */ /* 0x000fe40003f25270 */
[----:B--2---:R-:W-:-:S04]  /*9610*/  SHF.L.U32 R0, R4, 0x1f, RZ ;  /* 0x0000001f04007819 */ /* 0x004fc800000006ff */
[----:B------:R-:W0:Y:S02]  /*9620*/  SYNCS.PHASECHK.TRANS64.TRYWAIT P0, [R2+URZ+0x22860], R0 ;  /* 0x02286000020075a7 */ /* 0x000e24000800017f */
[----:B0-----:R-:W-:Y:S05]  /*9630*/  @!P0 BRA `(.L_x_9299) ;  /* 0x0000003400a88947 */ /* 0x001fea0003800000 */
.L_x_9397:
[----:B------:R-:W-:Y:S05]  /*9640*/  BSYNC B1 ;  /* 0x0000000000017941 */ /* 0x000fea0003800000 */
.L_x_9298:
        /* <DEDUP_REMOVED lines=9> */
.L_x_9301:
[----:B------:R-:W-:Y:S05]  /*96e0*/  BSYNC B1 ;  /* 0x0000000000017941 */ /* 0x000fea0003800000 */
.L_x_9300:
[----:B0-----:R-:W2:Y:S01]  /*96f0*/  LDL R0, [R1+0x28] ;  /* 0x0000280001007983 */ /* 0x001ea20000100800 */
[----:B------:R-:W-:Y:S01]  /*9700*/  IMAD.U32 R3, RZ, RZ, UR36 ;  /* 0x00000024ff037e24 */ /* 0x000fe2000f8e00ff */
[----:B------:R-:W-:Y:S01]  /*9710*/  UIADD3 UR4, UP0, UR40, 0x470, URZ ;  /* 0x0000047028047890 */ /* 0x000fe2000ff1e03f */
[----:B------:R-:W-:Y:S01]  /*9720*/  PLOP3.LUT P0, PT, PT, PT, PT, 0x80, 0x0 ;  /* 0x000000000000781c */ /* 0x000fe20003f0f070 */
[----:B------:R-:W-:Y:S01]  /*9730*/  VIADD R2, R2, 0x22850 ;  /* 0x0002285002027836 */ /* 0x000fe20000000000 */
[----:B------:R-:W-:Y:S01]  /*9740*/  UMOV UR6, 0x0 ;  /* 0x0000000000067882 */ /* 0x000fe20000000000 */
[----:B------:R-:W-:Y:S01]  /*9750*/  IMAD R3, R18, 0xc000, R3 ;  /* 0x0000c00012037824 */ /* 0x000fe200078e0203 */
[----:B------:R-:W-:Y:S01]  /*9760*/  UIADD3.X UR5, URZ, UR41, URZ, UP0, !UPT ;  /* 0x000000293f057290 */ /* 0x000fe200087fe43f */
[----:B------:R-:W-:Y:S02]  /*9770*/  UMOV UR7, 0x14f00000 ;  /* 0x14f0000000077882 */ /* 0x000fe40000000000 */
[----:B------:R-:W-:Y:S01]  /*9780*/  VIADD R4, R3, 0x400 ;  /* 0x0000040003047836 */ /* 0x000fe20000000000 */
[----:B------:R-:W-:Y:S01]  /*9790*/  UMOV UR10, URZ ;  /* 0x0000003f000a7c82 */ /* 0x000fe20008000000 */
[----:B--2---:R-:W-:-:S07]  /*97a0*/  IMAD R0, R0, 0x60, RZ ;  /* 0x0000006000007824 */ /* 0x004fce00078e02ff */
.L_x_9302:
        /* <DEDUP_REMOVED lines=15> */
.L_x_9303:
        /* <DEDUP_REMOVED lines=15> */
.L_x_9304:
        /* <DEDUP_REMOVED lines=15> */
.L_x_9305:
        /* <DEDUP_REMOVED lines=10> */
.L_x_9297:
[----:B------:R-:W-:Y:S05]  /*9b20*/  BSYNC B0 ;  /* 0x0000000000007941 */ /* 0x000fea0003800000 */
.L_x_9296:
        /* <DEDUP_REMOVED lines=45> */
.L_x_9310:
        /* <DEDUP_REMOVED lines=8> */
.L_x_9398:
[----:B------:R-:W-:Y:S05]  /*9e80*/  BSYNC B1 ;  /* 0x0000000000017941 */ /* 0x000fea0003800000 */
.L_x_9311:
        /* <DEDUP_REMOVED lines=9> */
.L_x_9314:
[----:B------:R-:W-:Y:S05]  /*9f20*/  BSYNC B1 ;  /* 0x0000000000017941 */ /* 0x000fea0003800000 */
.L_x_9313:
[----:B------:R-:W-:Y:S01]  /*9f30*/  IMAD.MOV.U32 R10, RZ, RZ, RZ ;  /* 0x000000ffff0a7224 */ /* 0x000fe200078e00ff */
[----:B------:R-:W-:Y:S01]  /*9f40*/  UIADD3 UR4, UP0, UR40, 0x370, URZ ;  /* 0x0000037028047890 */ /* 0x000fe2000ff1e03f */
[----:B0-----:R-:W-:Y:S01]  /*9f50*/  IMAD.U32 R7, RZ, RZ, UR36 ;  /* 0x00000024ff077e24 */ /* 0x001fe2000f8e00ff */
[----:B------:R-:W-:Y:S01]  /*9f60*/  PLOP3.LUT P0, PT, PT, PT, PT, 0x80, 0x0 ;  /* 0x000000000000781c */ /* 0x000fe20003f0f070 */
[----:B------:R-:W-:Y:S01]  /*9f70*/  IMAD R0, R0, 0x60, RZ ;  /* 0x0000006000007824 */ /* 0x000fe200078e02ff */
[----:B------:R-:W-:Y:S01]  /*9f80*/  R2UR UR10, R10 ;  /* 0x000000000a0a72ca */ /* 0x000fe200000e0000 */
[----:B------:R-:W-:Y:S01]  /*9f90*/  IMAD R4, R18, 0x3000, R7 ;  /* 0x0000300012047824 */ /* 0x000fe200078e0207 */
[----:B------:R-:W-:Y:S01]  /*9fa0*/  UIADD3.X UR5, URZ, UR41, URZ, UP0, !UPT ;  /* 0x000000293f057290 */ /* 0x000fe200087fe43f */
[----:B------:R-:W-:Y:S01]  /*9fb0*/  VIADD R5, R3, 0x22830 ;  /* 0x0002283003057836 */ /* 0x000fe20000000000 */
[----:B------:R-:W-:Y:S01]  /*9fc0*/  UMOV UR6, 0x0 ;  /* 0x0000000000067882 */ /* 0x000fe20000000000 */
[----:B------:R-:W-:Y:S01]  /*9fd0*/  VIADD R4, R4, 0x1c400 ;  /* 0x0001c40004047836 */ /* 0x000fe20000000000 */
[----:B------:R-:W-:-:S09]  /*9fe0*/  UMOV UR7, 0x14f00000 ;  /* 0x14f0000000077882 */ /* 0x000fd20000000000 */
.L_x_9315:
        /* <DEDUP_REMOVED lines=13> */
.L_x_9399:
[----:B------:R-:W-:Y:S05]  /*a0c0*/  BSYNC B1 ;  /* 0x0000000000017941 */ /* 0x000fea0003800000 */
.L_x_9316:
        /* <DEDUP_REMOVED lines=11> */
.L_x_9319:
[----:B------:R-:W-:Y:S05]  /*a180*/  BSYNC B1 ;  /* 0x0000000000017941 */ /* 0x000fea0003800000 */
.L_x_9318:
[----:B------:R-:W-:Y:S01]  /*a190*/  R2UR UR10, R10 ;  /* 0x000000000a0a72ca */ /* 0x000fe200000e0000 */
[----:B01----:R-:W-:Y:S01]  /*a1a0*/  IMAD R2, R18, 0xc000, R7 ;  /* 0x0000c00012027824 */ /* 0x003fe200078e0207 */
[----:B------:R-:W-:Y:S01]  /*a1b0*/  R2UR UR6, R8 ;  /* 0x00000000080672ca */ /* 0x000fe200000e0000 */
[----:B------:R-:W-:Y:S01]  /*a1c0*/  UIADD3 UR4, UP0, UR40, 0x470, URZ ;  /* 0x0000047028047890 */ /* 0x000fe2000ff1e03f */
[----:B------:R-:W-:Y:S01]  /*a1d0*/  R2UR UR7, R9 ;  /* 0x00000000090772ca */ /* 0x000fe200000e0000 */
[----:B------:R-:W-:Y:S01]  /*a1e0*/  VIADD R3, R3, 0x22850 ;  /* 0x0002285003037836 */ /* 0x000fe20000000000 */
[----:B------:R-:W-:Y:S01]  /*a1f0*/  PLOP3.LUT P0, PT, PT, PT, PT, 0x80, 0x0 ;  /* 0x000000000000781c */ /* 0x000fe20003f0f070 */
[----:B------:R-:W-:Y:S01]  /*a200*/  VIADD R4, R2, 0x400 ;  /* 0x0000040002047836 */ /* 0x000fe20000000000 */
[----:B------:R-:W-:-:S12]  /*a210*/  UIADD3.X UR5, URZ, UR41, URZ, UP0, !UPT ;  /* 0x000000293f057290 */ /* 0x000fd800087fe43f */
.L_x_9320:
        /* <DEDUP_REMOVED lines=15> */
.L_x_9321:
        /* <DEDUP_REMOVED lines=15> */
.L_x_9322:
        /* <DEDUP_REMOVED lines=15> */
.L_x_9323:
        /* <DEDUP_REMOVED lines=10> */
.L_x_9309:
[----:B------:R-:W-:Y:S05]  /*a590*/  BSYNC B0 ;  /* 0x0000000000007941 */ /* 0x000fea0003800000 */
.L_x_9308:
        /* <DEDUP_REMOVED lines=9> */
.L_x_9307:
[----:B------:R-:W2:Y:S01]  /*a630*/  LDL.LU R2, [R1+0x18] ;  /* 0x0000180001027983 */ /* 0x000ea20000300800 */
[----:B------:R-:W-:Y:S01]  /*a640*/  IMAD.MOV R6, RZ, RZ, -R6 ;  /* 0x000000ffff067224 */ /* 0x000fe200078e0a06 */
[----:B------:R-:W-:Y:S04]  /*a650*/  BSSY B0, `(.L_x_9306) ;  /* 0x000013d000007945 */ /* 0x000fe80003800000 */
[----:B--2---:R-:W-:-:S13]  /*a660*/  ISETP.NE.AND P0, PT, R2, R6, PT ;  /* 0x000000060200720c */ /* 0x004fda0003f05270 */
[----:B------:R-:W-:Y:S05]  /*a670*/  @!P0 BRA `(.L_x_9324) ;  /* 0x0000001000e88947 */ /* 0x000fea0003800000 */
.L_x_9357:
        /* <DEDUP_REMOVED lines=27> */
.L_x_9327:
        /* <DEDUP_REMOVED lines=9> */
.L_x_9400:
[----:B------:R-:W-:Y:S05]  /*a8c0*/  BSYNC B2 ;  /* 0x0000000000027941 */ /* 0x000fea0003800000 */
.L_x_9328:
        /* <DEDUP_REMOVED lines=9> */
.L_x_9331:
[----:B------:R-:W-:Y:S05]  /*a960*/  BSYNC B2 ;  /* 0x0000000000027941 */ /* 0x000fea0003800000 */
.L_x_9330:
[----:B------:R-:W-:Y:S01]  /*a970*/  IMAD.MOV.U32 R8, RZ, RZ, RZ ;  /* 0x000000ffff087224 */ /* 0x000fe200078e00ff */
[----:B------:R-:W-:Y:S01]  /*a980*/  UIADD3 UR4, UP0, UR40, 0x370, URZ ;  /* 0x0000037028047890 */ /* 0x000fe2000ff1e03f */
[----:B-1----:R-:W-:Y:S01]  /*a990*/  IMAD.U32 R5, RZ, RZ, UR36 ;  /* 0x00000024ff057e24 */ /* 0x002fe2000f8e00ff */
[----:B------:R-:W-:Y:S01]  /*a9a0*/  PLOP3.LUT P0, PT, PT, PT, PT, 0x80, 0x0 ;  /* 0x000000000000781c */ /* 0x000fe20003f0f070 */
[----:B------:R-:W-:Y:S01]  /*a9b0*/  IMAD R6, R6, 0x60, RZ ;  /* 0x0000006006067824 */ /* 0x000fe200078e02ff */
[----:B------:R-:W-:Y:S01]  /*a9c0*/  R2UR UR10, R8 ;  /* 0x00000000080a72ca */ /* 0x000fe200000e0000 */
[----:B------:R-:W-:Y:S01]  /*a9d0*/  IMAD R3, R18, 0x3000, R5 ;  /* 0x0000300012037824 */ /* 0x000fe200078e0205 */
[----:B------:R-:W-:Y:S01]  /*a9e0*/  UIADD3.X UR5, URZ, UR41, URZ, UP0, !UPT ;  /* 0x000000293f057290 */ /* 0x000fe200087fe43f */
[----:B0-----:R-:W-:Y:S01]  /*a9f0*/  VIADD R7, R4, 0x22830 ;  /* 0x0002283004077836 */ /* 0x001fe20000000000 */
[----:B------:R-:W-:Y:S01]  /*aa00*/  UMOV UR6, 0x0 ;  /* 0x0000000000067882 */ /* 0x000fe20000000000 */
[----:B------:R-:W-:Y:S01]  /*aa10*/  VIADD R3, R3, 0x1c400 ;  /* 0x0001c40003037836 */ /* 0x000fe20000000000 */
[----:B------:R-:W-:-:S09]  /*aa20*/  UMOV UR7, 0x14f00000 ;  /* 0x14f0000000077882 */ /* 0x000fd20000000000 */
.L_x_9332:
        /* <DEDUP_REMOVED lines=13> */
.L_x_9401:
[----:B------:R-:W-:Y:S05]  /*ab00*/  BSYNC B2 ;  /* 0x0000000000027941 */ /* 0x000fea0003800000 */
.L_x_9333:
        /* <DEDUP_REMOVED lines=11> */
.L_x_9336:
[----:B------:R-:W-:Y:S05]  /*abc0*/  BSYNC B2 ;  /* 0x0000000000027941 */ /* 0x000fea0003800000 */
.L_x_9335:
[----:B------:R-:W-:Y:S01]  /*abd0*/  R2UR UR10, R8 ;  /* 0x00000000080a72ca */ /* 0x000fe200000e0000 */
[----:B------:R-:W-:Y:S01]  /*abe0*/  IMAD R5, R18, 0xc000, R5 ;  /* 0x0000c00012057824 */ /* 0x000fe200078e0205 */
[----:B------:R-:W-:Y:S01]  /*abf0*/  R2UR UR6, R2 ;  /* 0x00000000020672ca */ /* 0x000fe200000e0000 */
[----:B------:R-:W-:Y:S01]  /*ac00*/  UIADD3 UR4, UP0, UR40, 0x470, URZ ;  /* 0x0000047028047890 */ /* 0x000fe2000ff1e03f */
[----:B------:R-:W-:Y:S01]  /*ac10*/  R2UR UR7, R3 ;  /* 0x00000000030772ca */ /* 0x000fe200000e0000 */
[----:B------:R-:W-:Y:S01]  /*ac20*/  VIADD R4, R4, 0x22850 ;  /* 0x0002285004047836 */ /* 0x000fe20000000000 */
[----:B------:R-:W-:Y:S01]  /*ac30*/  PLOP3.LUT P0, PT, PT, PT, PT, 0x80, 0x0 ;  /* 0x000000000000781c */ /* 0x000fe20003f0f070 */
[----:B------:R-:W-:Y:S01]  /*ac40*/  VIADD R7, R5, 0x400 ;  /* 0x0000040005077836 */ /* 0x000fe20000000000 */
[----:B------:R-:W-:-:S12]  /*ac50*/  UIADD3.X UR5, URZ, UR41, URZ, UP0, !UPT ;  /* 0x000000293f057290 */ /* 0x000fd800087fe43f */
.L_x_9337:
        /* <DEDUP_REMOVED lines=15> */
.L_x_9338:
        /* <DEDUP_REMOVED lines=15> */
.L_x_9339:
        /* <DEDUP_REMOVED lines=15> */
.L_x_9340:
        /* <DEDUP_REMOVED lines=10> */
.L_x_9326:
[----:B------:R-:W-:Y:S05]  /*afd0*/  BSYNC B1 ;  /* 0x0000000000017941 */ /* 0x000fea0003800000 */
.L_x_9325:
        /* <DEDUP_REMOVED lines=33> */
.L_x_9343:
        /* <DEDUP_REMOVED lines=8> */
.L_x_9402:
[----:B------:R-:W-:Y:S05]  /*b270*/  BSYNC B2 ;  /* 0x0000000000027941 */ /* 0x000fea0003800000 */
.L_x_9344:
        /* <DEDUP_REMOVED lines=9> */
.L_x_9347:
[----:B------:R-:W-:Y:S05]  /*b310*/  BSYNC B2 ;  /* 0x0000000000027941 */ /* 0x000fea0003800000 */
.L_x_9346:
        /* <DEDUP_REMOVED lines=12> */
.L_x_9348:
        /* <DEDUP_REMOVED lines=13> */
.L_x_9403:
[----:B------:R-:W-:Y:S05]  /*b4b0*/  BSYNC B2 ;  /* 0x0000000000027941 */ /* 0x000fea0003800000 */
.L_x_9349:
        /* <DEDUP_REMOVED lines=11> */
.L_x_9352:
[----:B------:R-:W-:Y:S05]  /*b570*/  BSYNC B2 ;  /* 0x0000000000027941 */ /* 0x000fea0003800000 */
.L_x_9351:
        /* <DEDUP_REMOVED lines=9> */
.L_x_9353:
        /* <DEDUP_REMOVED lines=15> */
.L_x_9354:
        /* <DEDUP_REMOVED lines=15> */
.L_x_9355:
        /* <DEDUP_REMOVED lines=15> */
.L_x_9356:
        /* <DEDUP_REMOVED lines=10> */
.L_x_9342:
[----:B------:R-:W-:Y:S05]  /*b980*/  BSYNC B1 ;  /* 0x0000000000017941 */ /* 0x000fea0003800000 */
.L_x_9341:
        /* <DEDUP_REMOVED lines=9> */
.L_x_9324:
[----:B------:R-:W-:Y:S05]  /*ba20*/  BSYNC B0 ;  /* 0x0000000000007941 */ /* 0x000fea0003800000 */
.L_x_9306:
        /* <DEDUP_REMOVED lines=10> */
.L_x_9282:
[----:B0-----:R-:W0:Y:S01]  /*bad0*/  S2R R3, SR_CgaCtaId ;  /* 0x0000000000037919 */ /* 0x001e220000008800 */
[----:B------:R-:W-:Y:S01]  /*bae0*/  MOV R0, 0x400 ;  /* 0x0000040000007802 */ /* 0x000fe20000000f00 */
[----:B------:R-:W-:Y:S03]  /*baf0*/  BSSY B0, `(.L_x_9359) ;  /* 0x0000005000007945 */ /* 0x000fe60003800000 */
[----:B0-----:R-:W-:Y:S02]  /*bb00*/  LEA R0, R3, R0, 0x18 ;  /* 0x0000000003007211 */ /* 0x001fe400078ec0ff */
[----:B------:R-:W-:-:S04]  /*bb10*/  SHF.L.U32 R3, R2, 0x1f, RZ ;  /* 0x0000001f02037819 */ /* 0x000fc800000006ff */
[----:B------:R-:W0:Y:S02]  /*bb20*/  SYNCS.PHASECHK.TRANS64.TRYWAIT P0, [R0+URZ+0x22820], R3 ;  /* 0x02282003000075a7 */ /* 0x000e24000800017f */
[----:B0-----:R-:W-:Y:S05]  /*bb30*/  @!P0 BRA `(.L_x_9360) ;  /* 0x0000001000f48947 */ /* 0x001fea0003800000 */
.L_x_9404:
[----:B------:R-:W-:Y:S05]  /*bb40*/  BSYNC B0 ;  /* 0x0000000000007941 */ /* 0x000fea0003800000 */
.L_x_9359:
[----:B------:R-:W-:-:S03]  /*bb50*/  UMOV UR4, 0xffffffff ;  /* 0xffffffff00047882 */ /* 0x000fc60000000000 */
[----:B------:R-:W-:Y:S05]  /*bb60*/  BRA.DIV UR4, `(.L_x_9361) ;  /* 0x0000001204fc7947 */ /* 0x000fea000b800000 */
[----:B------:R-:W2:Y:S02]  /*bb70*/  S2R R2, SR_TID.X ;  /* 0x0000000000027919 */ /* 0x000ea40000002100 */
[----:B--2---:R-:W-:-:S04]  /*bb80*/  SHF.R.U32.HI R2, RZ, 0x5, R2 ;  /* 0x00000005ff027819 */ /* 0x004fc80000011602 */
[----:B------:R-:W-:-:S05]  /*bb90*/  LOP3.LUT R2, R2, 0x3, RZ, 0xc0, !PT ;  /* 0x0000000302027812 */ /* 0x000fca00078ec0ff */
[----:B------:R2:W3:Y:S02]  /*bba0*/  SHFL.IDX PT, R14, R2, RZ, 0x1f ;  /* 0x00001fff020e7589 */ /* 0x0004e400000e0000 */
.L_x_9407:
[----:B---3--:R-:W-:Y:S01]  /*bbb0*/  ISETP.NE.AND P0, PT, R14, RZ, PT ;  /* 0x000000ff0e00720c */ /* 0x008fe20003f05270 */
[----:B------:R-:W-:-:S12]  /*bbc0*/  BSSY B0, `(.L_x_9362) ;  /* 0x0000025000007945 */ /* 0x000fd80003800000 */
[----:B------:R-:W-:Y:S05]  /*bbd0*/  @P0 BRA `(.L_x_9363) ;  /* 0x00000000008c0947 */ /* 0x000fea0003800000 */
[----:B------:R-:W-:-:S03]  /*bbe0*/  UMOV UR4, 0xffffffff ;  /* 0xffffffff00047882 */ /* 0x000fc60000000000 */
[----:B------:R-:W-:Y:S05]  /*bbf0*/  BRA.DIV UR4, `(.L_x_9364) ;  /* 0x00000016040c7947 */ /* 0x000fea000b800000 */
[----:B------:R-:W-:-:S13]  /*bc00*/  ELECT P6, URZ, PT ;  /* 0x00000000003f782f */ /* 0x000fda00038c0000 */
.L_x_9410:
[----:B------:R-:W-:Y:S05]  /*bc10*/  @!P6 BRA `(.L_x_9363) ;  /* 0x00000000007ce947 */ /* 0x000fea0003800000 */
[----:B------:R-:W-:-:S06]  /*bc20*/  ULOP3.LUT UR4, UR37, 0x2, URZ, 0xfc, !UPT ;  /* 0x0000000225047892 */ /* 0x000fcc000f8efc3f */
[----:B--2---:R-:W-:-:S05]  /*bc30*/  IMAD.U32 R2, RZ, RZ, UR4 ;  /* 0x00000004ff027e24 */ /* 0x004fca000f8e00ff */
[----:B------:R-:W-:-:S13]  /*bc40*/  ISETP.NE.AND P2, PT, R2, 0x3, PT ;  /* 0x000000030200780c */ /* 0x000fda0003f45270 */
[----:B------:R-:W-:Y:S05]  /*bc50*/  @!P2 BRA `(.L_x_9365) ;  /* 0x000000000004a947 */ /* 0x000fea0003800000 */
[----:B------:R-:W-:Y:S01]  /*bc60*/  BPT.TRAP 0x1 ;  /* 0x000000040000795c */ /* 0x000fe20000300000 */
.L_x_9365:
        /* <DEDUP_REMOVED lines=13> */
.L_x_9411:
[----:B------:R-:W1:Y:S02]  /*bd40*/  SYNCS.PHASECHK.TRANS64.TRYWAIT P0, [R3+URZ], R2 ;  /* 0x00000002030075a7 */ /* 0x000e64000800017f */
[----:B-1----:R-:W-:Y:S05]  /*bd50*/  @!P0 BRA `(.L_x_9367) ;  /* 0x0000001000e88947 */ /* 0x002fea0003800000 */
.L_x_9412:
[----:B------:R-:W-:Y:S05]  /*bd60*/  @!P2 BRA `(.L_x_9368) ;  /* 0x000000000004a947 */ /* 0x000fea0003800000 */
[----:B------:R-:W-:Y:S01]  /*bd70*/  BPT.TRAP 0x1 ;  /* 0x000000040000795c */ /* 0x000fe20000300000 */
.L_x_9368:
[----:B-1----:R-:W-:-:S04]  /*bd80*/  VIADD R3, R0, 0x22860 ;  /* 0x0002286000037836 */ /* 0x002fc80000000000 */
[----:B------:R-:W-:-:S04]  /*bd90*/  IMAD R18, R18, 0x8, R3 ;  /* 0x0000000812127824 */ /* 0x000fc800078e0203 */
[----:B------:R-:W1:Y:S02]  /*bda0*/  SYNCS.PHASECHK.TRANS64.TRYWAIT P0, [R18+URZ], R5 ;  /* 0x00000005120075a7 */ /* 0x000e64000800017f */
[----:B-1----:R-:W-:Y:S05]  /*bdb0*/  @!P0 BRA `(.L_x_9369) ;  /* 0x0000001000e48947 */ /* 0x002fea0003800000 */
.L_x_9413:
[----:B------:R-:W-:-:S07]  /*bdc0*/  IMAD R3, R4, 0x8, R3 ;  /* 0x0000000804037824 */ /* 0x000fce00078e0203 */
.L_x_9370:
[----:B--2---:R2:W3:Y:S02]  /*bdd0*/  SYNCS.PHASECHK.TRANS64.TRYWAIT P0, [R3+URZ], R2 ;  /* 0x00000002030075a7 */ /* 0x0044e4000800017f */
[----:B---3--:R-:W-:Y:S05]  /*bde0*/  @!P0 NANOSLEEP.SYNCS 0x989680 ;  /* 0x009896800000895d */ /* 0x008fea0003900000 */
[----:B------:R-:W3:Y:S02]  /*bdf0*/  @!P0 SYNCS.PHASECHK.TRANS64 P0, [R3+URZ], R2 ;  /* 0x00000002030085a7 */ /* 0x000ee4000800007f */
[----:B---3--:R-:W-:Y:S05]  /*be00*/  @!P0 BRA `(.L_x_9370) ;  /* 0xfffffffc00f08947 */ /* 0x008fea000383ffff */
.L_x_9363:
[----:B------:R-:W-:Y:S05]  /*be10*/  BSYNC B0 ;  /* 0x0000000000007941 */ /* 0x000fea0003800000 */
.L_x_9362:
[----:B------:R-:W-:Y:S05]  /*be20*/  EXIT ;  /* 0x000000000000794d */ /* 0x000fea0003800000 */
.L_x_9254:
[----:B0-----:R-:W-:-:S04]  /*be30*/  IMAD.U32 R3, RZ, RZ, UR45 ;  /* 0x0000002dff037e24 */ /* 0x001fc8000f8e00ff */
[----:B------:R0:W1:Y:S03]  /*be40*/  SYNCS.PHASECHK.TRANS64.TRYWAIT P0, [R3+URZ+0x22800], R0 ;  /* 0x02280000030075a7 */ /* 0x000066000800017f */
[----:B-1----:R-:W-:Y:S05]  /*be50*/  @!P0 NANOSLEEP.SYNCS 0x989680 ;  /* 0x009896800000895d */ /* 0x002fea0003900000 */
[----:B------:R-:W1:Y:S02]  /*be60*/  @!P0 SYNCS.PHASECHK.TRANS64 P0, [R3+URZ+0x22800], R0 ;  /* 0x02280000030085a7 */ /* 0x000e64000800007f */
[----:B-1----:R-:W-:Y:S05]  /*be70*/  @!P0 BRA `(.L_x_9254) ;  /* 0xfffffffc00ec8947 */ /* 0x002fea000383ffff */
[----:B------:R-:W-:Y:S05]  /*be80*/  BRA `(.L_x_9371) ;  /* 0xffffff5000c47947 */ /* 0x000fea000383ffff */
.L_x_9258:
[----:B-1----:R-:W-:-:S04]  /*be90*/  IMAD.U32 R3, RZ, RZ, UR21 ;  /* 0x00000015ff037e24 */ /* 0x002fc8000f8e00ff */
[----:B------:R1:W2:Y:S03]  /*bea0*/  SYNCS.PHASECHK.TRANS64.TRYWAIT P1, [R3+URZ+0x22830], R8 ;  /* 0x02283008030075a7 */ /* 0x0002a6000802017f */
[----:B--2---:R-:W-:Y:S05]  /*beb0*/  @!P1 NANOSLEEP.SYNCS 0x989680 ;  /* 0x009896800000995d */ /* 0x004fea0003900000 */
[----:B------:R-:W2:Y:S02]  /*bec0*/  @!P1 SYNCS.PHASECHK.TRANS64 P1, [R3+URZ+0x22830], R8 ;  /* 0x02283008030095a7 */ /* 0x000ea4000802007f */
[----:B--2---:R-:W-:Y:S05]  /*bed0*/  @!P1 BRA `(.L_x_9258) ;  /* 0xfffffffc00ec9947 */ /* 0x004fea000383ffff */
[----:B------:R-:W-:Y:S05]  /*bee0*/  BRA `(.L_x_9257) ;  /* 0xffffff5000e87947 */ /* 0x000fea000383ffff */
.L_x_9262:
[----:B-1----:R1:W2:Y:S02]  /*bef0*/  SYNCS.PHASECHK.TRANS64.TRYWAIT P2, [R9+URZ+0x22850], R8 ;  /* 0x02285008090075a7 */ /* 0x0022a4000804017f */
[----:B--2---:R-:W-:Y:S05]  /*bf00*/  @!P2 NANOSLEEP.SYNCS 0x989680 ;  /* 0x009896800000a95d */ /* 0x004fea0003900000 */
[----:B------:R-:W2:Y:S02]  /*bf10*/  @!P2 SYNCS.PHASECHK.TRANS64 P2, [R9+URZ+0x22850], R8 ;  /* 0x022850080900a5a7 */ /* 0x000ea4000804007f */
[----:B--2---:R-:W-:Y:S05]  /*bf20*/  @!P2 BRA `(.L_x_9262) ;  /* 0xfffffffc00f0a947 */ /* 0x004fea000383ffff */
[----:B------:R-:W-:Y:S05]  /*bf30*/  BRA `(.L_x_9261) ;  /* 0xffffff6c00e87947 */ /* 0x000fea000383ffff */
.L_x_9267:
[----:B-1----:R-:W-:Y:S02]  /*bf40*/  IMAD.U32 R0, RZ, RZ, UR23 ;  /* 0x00000017ff007e24 */ /* 0x002fe4000f8e00ff */
[----:B------:R-:W-:-:S04]  /*bf50*/  IMAD.U32 R9, RZ, RZ, UR25 ;  /* 0x00000019ff097e24 */ /* 0x000fc8000f8e00ff */
[----:B------:R1:W2:Y:S03]  /*bf60*/  SYNCS.PHASECHK.TRANS64.TRYWAIT P3, [R0+URZ+0x22830], R9 ;  /* 0x02283009000075a7 */ /* 0x0002a6000806017f */
[----:B--2---:R-:W-:Y:S05]  /*bf70*/  @!P3 NANOSLEEP.SYNCS 0x989680 ;  /* 0x009896800000b95d */ /* 0x004fea0003900000 */
[----:B------:R-:W2:Y:S02]  /*bf80*/  @!P3 SYNCS.PHASECHK.TRANS64 P3, [R0+URZ+0x22830], R9 ;  /* 0x022830090000b5a7 */ /* 0x000ea4000806007f */
[----:B--2---:R-:W-:Y:S05]  /*bf90*/  @!P3 BRA `(.L_x_9267) ;  /* 0xfffffffc00e8b947 */ /* 0x004fea000383ffff */
[----:B------:R-:W-:Y:S05]  /*bfa0*/  BRA `(.L_x_9266) ;  /* 0xffffff7400007947 */ /* 0x000fea000383ffff */
.L_x_9271:
[----:B0-----:R-:W-:-:S04]  /*bfb0*/  IMAD.U32 R8, RZ, RZ, UR25 ;  /* 0x00000019ff087e24 */ /* 0x001fc8000f8e00ff */
[----:B------:R0:W1:Y:S03]  /*bfc0*/  SYNCS.PHASECHK.TRANS64.TRYWAIT P3, [R195+URZ+0x22850], R8 ;  /* 0x02285008c30075a7 */ /* 0x000066000806017f */
[----:B-1----:R-:W-:Y:S05]  /*bfd0*/  @!P3 NANOSLEEP.SYNCS 0x989680 ;  /* 0x009896800000b95d */ /* 0x002fea0003900000 */
[----:B------:R-:W1:Y:S02]  /*bfe0*/  @!P3 SYNCS.PHASECHK.TRANS64 P3, [R195+URZ+0x22850], R8 ;  /* 0x02285008c300b5a7 */ /* 0x000e64000806007f */
[----:B-1----:R-:W-:Y:S05]  /*bff0*/  @!P3 BRA `(.L_x_9271) ;  /* 0xfffffffc00ecb947 */ /* 0x002fea000383ffff */
[----:B------:R-:W-:Y:S05]  /*c000*/  BRA `(.L_x_9270) ;  /* 0xffffff9000a47947 */ /* 0x000fea000383ffff */
.L_x_9286:
        /* <DEDUP_REMOVED lines=11> */
.L_x_9373:
[----:B------:R-:W-:Y:S05]  /*c0c0*/  BSYNC B0 ;  /* 0x0000000000007941 */ /* 0x000fea0003800000 */
.L_x_9372:
[----:B------:R-:W-:Y:S05]  /*c0d0*/  BRA `(.L_x_9374) ;  /* 0xffffffc400547947 */ /* 0x000fea000383ffff */
.L_x_9288:
[----:B------:R-:W-:Y:S01]  /*c0e0*/  BSSY B0, `(.L_x_9375) ;  /* 0x0000006000007945 */ /* 0x000fe20003800000 */
[----:B------:R-:W-:-:S07]  /*c0f0*/  IMAD.MOV.U32 R15, RZ, RZ, -0x1 ;  /* 0xffffffffff0f7424 */ /* 0x000fce00078e00ff */
[----:B0-----:R-:W-:Y:S05]  /*c100*/  WARPSYNC.COLLECTIVE R15, `(.L_x_9376) ;  /* 0x000000000f0c7348 */ /* 0x001fea0003c00000 */
[----:B------:R-:W-:Y:S02]  /*c110*/  ELECT P6, UR62, PT ;  /* 0x00000000003e782f */ /* 0x000fe400038c0000 */
[----:B------:R-:W-:Y:S01]  /*c120*/  MOV R14, UR62 ;  /* 0x0000003e000e7c02 */ /* 0x000fe20008000f00 */
[----:B0-----:R-:W-:Y:S10]  /*c130*/  ENDCOLLECTIVE ;  /* 0x000000000000791b */ /* 0x001ff40003800000 */
.L_x_9376:
[----:B------:R-:W-:Y:S05]  /*c140*/  BSYNC B0 ;  /* 0x0000000000007941 */ /* 0x000fea0003800000 */
.L_x_9375:
[----:B------:R-:W-:Y:S05]  /*c150*/  BRA `(.L_x_9377) ;  /* 0xffffffc400547947 */ /* 0x000fea000383ffff */
.L_x_9290:
[----:B0-----:R0:W2:Y:S02]  /*c160*/  SYNCS.PHASECHK.TRANS64.TRYWAIT P0, [R0+URZ+0x22840], R2 ;  /* 0x02284002000075a7 */ /* 0x0010a4000800017f */
[----:B--2---:R-:W-:Y:S05]  /*c170*/  @!P0 NANOSLEEP.SYNCS 0x989680 ;  /* 0x009896800000895d */ /* 0x004fea0003900000 */
[----:B------:R-:W2:Y:S02]  /*c180*/  @!P0 SYNCS.PHASECHK.TRANS64 P0, [R0+URZ+0x22840], R2 ;  /* 0x02284002000085a7 */ /* 0x000ea4000800007f */
[----:B--2---:R-:W-:Y:S05]  /*c190*/  @!P0 BRA `(.L_x_9290) ;  /* 0xfffffffc00f08947 */ /* 0x004fea000383ffff */
[----:B------:R-:W-:Y:S05]  /*c1a0*/  BRA `(.L_x_9378) ;  /* 0xffffffc400b07947 */ /* 0x000fea000383ffff */
.L_x_9293:
        /* <DEDUP_REMOVED lines=8> */
.L_x_9379:
[----:B------:R-:W-:Y:S01]  /*c230*/  IMAD.MOV.U32 R13, RZ, RZ, R0 ;  /* 0x000000ffff0d7224 */ /* 0x000fe200078e0000 */
[----:B------:R-:W-:Y:S01]  /*c240*/  LOP3.LUT R7, R7, 0x7f, RZ, 0xc0, !PT ;  /* 0x0000007f07077812 */ /* 0x000fe200078ec0ff */
[----:B------:R-:W-:-:S07]  /*c250*/  IMAD.MOV.U32 R6, RZ, RZ, R14 ;  /* 0x000000ffff067224 */ /* 0x000fce00078e000e */
[----:B------:R-:W-:Y:S05]  /*c260*/  WARPSYNC.COLLECTIVE R15, `(.L_x_9380) ;  /* 0x000000000f087348 */ /* 0x000fea0003c00000 */
[----:B------:R0:W1:Y:S02]  /*c270*/  SHFL.IDX P6, R14, R13, R12, R11 ;  /* 0x0000000c0d0e7389 */ /* 0x00006400000c000b */
[----:B01----:R-:W-:Y:S01]  /*c280*/  ENDCOLLECTIVE ;  /* 0x000000000000791b */ /* 0x003fe20003800000 */
.L_x_9380:
[----:B------:R-:W-:Y:S01]  /*c290*/  ULDC UR4, c[0x0][0x288] ;  /* 0x0000a20000047ab9 */ /* 0x000fe20000000800 */
[----:B------:R-:W-:Y:S01]  /*c2a0*/  SHF.R.U32.HI R5, RZ, 0x3, R7 ;  /* 0x00000003ff057819 */ /* 0x000fe20000011607 */
[----:B------:R-:W-:-:S04]  /*c2b0*/  IMAD R3, R8, UR4, RZ ;  /* 0x0000000408037c24 */ /* 0x000fc8000f8e02ff */
[----:B------:R-:W-:-:S04]  /*c2c0*/  IMAD.IADD R4, R5, 0x1, R4 ;  /* 0x0000000105047824 */ /* 0x000fc800078e0204 */
[C---:B------:R-:W-:Y:S01]  /*c2d0*/  VIADD R5, R4.reuse, 0x10 ;  /* 0x0000001004057836 */ /* 0x040fe20000000000 */
[-C--:B------:R-:W-:Y:S01]  /*c2e0*/  ISETP.GE.AND P1, PT, R4, R3.reuse, PT ;  /* 0x000000030400720c */ /* 0x080fe20003f26270 */
[----:B------:R-:W-:Y:S02]  /*c2f0*/  IMAD.MOV.U32 R13, RZ, RZ, R2 ;  /* 0x000000ffff0d7224 */ /* 0x000fe400078e0002 */
[----:B------:R-:W-:Y:S01]  /*c300*/  IMAD.MOV.U32 R12, RZ, RZ, 0x1 ;  /* 0x00000001ff0c7424 */ /* 0x000fe200078e00ff */
[----:B------:R-:W-:Y:S01]  /*c310*/  ISETP.GE.AND P2, PT, R5, R3, PT ;  /* 0x000000030500720c */ /* 0x000fe20003f46270 */
[----:B------:R-:W-:-:S12]  /*c320*/  IMAD.MOV.U32 R7, RZ, RZ, R14 ;  /* 0x000000ffff077224 */ /* 0x000fd800078e000e */
[----:B------:R-:W-:Y:S05]  /*c330*/  WARPSYNC.COLLECTIVE R15, `(.L_x_9381) ;  /* 0x000000000f087348 */ /* 0x000fea0003c00000 */
[----:B------:R0:W1:Y:S02]  /*c340*/  SHFL.IDX P6, R14, R13, R12, R11 ;  /* 0x0000000c0d0e7389 */ /* 0x00006400000c000b */
[----:B01----:R-:W-:Y:S01]  /*c350*/  ENDCOLLECTIVE ;  /* 0x000000000000791b */ /* 0x003fe20003800000 */
.L_x_9381:
        /* <DEDUP_REMOVED lines=10> */
.L_x_9382:
[----:B------:R-:W-:Y:S01]  /*c400*/  @!PT LDS RZ, [RZ] ;  /* 0x00000000fffff984 */ /* 0x000fe20000000800 */
[----:B------:R-:W-:Y:S01]  /*c410*/  @!PT LDS RZ, [RZ] ;  /* 0x00000000fffff984 */ /* 0x000fe20000000800 */
[----:B------:R-:W-:Y:S01]  /*c420*/  @!PT LDS RZ, [RZ] ;  /* 0x00000000fffff984 */ /* 0x000fe20000000800 */
[----:B------:R0:W-:Y:S01]  /*c430*/  @!P1 LDGSTS.E.BYPASS.LTC128B.128 [R9+0x18400], desc[UR42][R6.64], !P0 ;  /* 0x1840000006099fae */ /* 0x0001e2000c101d6a */
[----:B------:R-:W-:Y:S02]  /*c440*/  IMAD.MOV.U32 R13, RZ, RZ, R2 ;  /* 0x000000ffff0d7224 */ /* 0x000fe400078e0002 */
[----:B------:R-:W-:Y:S02]  /*c450*/  IMAD.MOV.U32 R12, RZ, RZ, 0x2 ;  /* 0x00000002ff0c7424 */ /* 0x000fe400078e00ff */
[----:B------:R-:W-:-:S07]  /*c460*/  IMAD.MOV.U32 R5, RZ, RZ, R14 ;  /* 0x000000ffff057224 */ /* 0x000fce00078e000e */
[----:B0-----:R-:W-:Y:S05]  /*c470*/  WARPSYNC.COLLECTIVE R15, `(.L_x_9383) ;  /* 0x000000000f087348 */ /* 0x001fea0003c00000 */
[----:B------:R1:W2:Y:S02]  /*c480*/  SHFL.IDX P6, R14, R13, R12, R11 ;  /* 0x0000000c0d0e7389 */ /* 0x0002a400000c000b */
[----:B012---:R-:W-:Y:S01]  /*c490*/  ENDCOLLECTIVE ;  /* 0x000000000000791b */ /* 0x007fe20003800000 */
.L_x_9383:
[----:B------:R-:W-:Y:S01]  /*c4a0*/  @!P2 LEA R7, P1, R10, R5, 0x1 ;  /* 0x000000050a07a211 */ /* 0x000fe200078208ff */
[----:B------:R-:W-:-:S04]  /*c4b0*/  VIADD R5, R4, 0x20 ;  /* 0x0000002004057836 */ /* 0x000fc80000000000 */
[----:B------:R-:W-:Y:S01]  /*c4c0*/  @!P2 IMAD.X R6, RZ, RZ, R8, P1 ;  /* 0x000000ffff06a224 */ /* 0x000fe200008e0608 */
[----:B------:R-:W-:Y:S01]  /*c4d0*/  ISETP.GE.AND P1, PT, R5, R3, PT ;  /* 0x000000030500720c */ /* 0x000fe20003f26270 */
[----:B------:R-:W-:-:S03]  /*c4e0*/  VIADD R5, R4, 0x30 ;  /* 0x0000003004057836 */ /* 0x000fc60000000000 */
        /* <DEDUP_REMOVED lines=12> */
.L_x_9384:
[----:B------:R-:W-:Y:S02]  /*c5b0*/  IMAD.MOV.U32 R13, RZ, RZ, R2 ;  /* 0x000000ffff0d7224 */ /* 0x000fe400078e0002 */
[----:B------:R-:W-:Y:S02]  /*c5c0*/  IMAD.MOV.U32 R12, RZ, RZ, 0x3 ;  /* 0x00000003ff0c7424 */ /* 0x000fe400078e00ff */
[----:B------:R-:W-:-:S07]  /*c5d0*/  IMAD.MOV.U32 R7, RZ, RZ, R14 ;  /* 0x000000ffff077224 */ /* 0x000fce00078e000e */
[----:B------:R-:W-:Y:S05]  /*c5e0*/  WARPSYNC.COLLECTIVE R15, `(.L_x_9385) ;  /* 0x000000000f087348 */ /* 0x000fea0003c00000 */
[----:B------:R0:W1:Y:S02]  /*c5f0*/  SHFL.IDX P6, R14, R13, R12, R11 ;  /* 0x0000000c0d0e7389 */ /* 0x00006400000c000b */
[----:B01----:R-:W-:Y:S01]  /*c600*/  ENDCOLLECTIVE ;  /* 0x000000000000791b */ /* 0x003fe20003800000 */
.L_x_9385:
        /* <DEDUP_REMOVED lines=16> */
.L_x_9386:
[----:B------:R-:W-:Y:S02]  /*c710*/  IMAD.MOV.U32 R13, RZ, RZ, R2 ;  /* 0x000000ffff0d7224 */ /* 0x000fe400078e0002 */
[----:B------:R-:W-:Y:S02]  /*c720*/  IMAD.MOV.U32 R12, RZ, RZ, 0x4 ;  /* 0x00000004ff0c7424 */ /* 0x000fe400078e00ff */
[----:B------:R-:W-:-:S07]  /*c730*/  IMAD.MOV.U32 R7, RZ, RZ, R14 ;  /* 0x000000ffff077224 */ /* 0x000fce00078e000e */
[----:B------:R-:W-:Y:S05]  /*c740*/  WARPSYNC.COLLECTIVE R15, `(.L_x_9387) ;  /* 0x000000000f087348 */ /* 0x000fea0003c00000 */
[----:B------:R0:W1:Y:S02]  /*c750*/  SHFL.IDX P6, R14, R13, R12, R11 ;  /* 0x0000000c0d0e7389 */ /* 0x00006400000c000b */
[----:B01----:R-:W-:Y:S01]  /*c760*/  ENDCOLLECTIVE ;  /* 0x000000000000791b */ /* 0x003fe20003800000 */
.L_x_9387:
        /* <DEDUP_REMOVED lines=16> */
.L_x_9388:
[----:B------:R-:W-:Y:S02]  /*c870*/  IMAD.MOV.U32 R13, RZ, RZ, R2 ;  /* 0x000000ffff0d7224 */ /* 0x000fe400078e0002 */
[----:B------:R-:W-:Y:S02]  /*c880*/  IMAD.MOV.U32 R12, RZ, RZ, 0x5 ;  /* 0x00000005ff0c7424 */ /* 0x000fe400078e00ff */
[----:B------:R-:W-:-:S07]  /*c890*/  IMAD.MOV.U32 R7, RZ, RZ, R14 ;  /* 0x000000ffff077224 */ /* 0x000fce00078e000e */
[----:B------:R-:W-:Y:S05]  /*c8a0*/  WARPSYNC.COLLECTIVE R15, `(.L_x_9389) ;  /* 0x000000000f087348 */ /* 0x000fea0003c00000 */
[----:B------:R0:W1:Y:S02]  /*c8b0*/  SHFL.IDX P6, R14, R13, R12, R11 ;  /* 0x0000000c0d0e7389 */ /* 0x00006400000c000b */
[----:B01----:R-:W-:Y:S01]  /*c8c0*/  ENDCOLLECTIVE ;  /* 0x000000000000791b */ /* 0x003fe20003800000 */
.L_x_9389:
        /* <DEDUP_REMOVED lines=16> */
.L_x_9390:
[----:B------:R-:W-:Y:S02]  /*c9d0*/  IMAD.MOV.U32 R13, RZ, RZ, R2 ;  /* 0x000000ffff0d7224 */ /* 0x000fe400078e0002 */
[----:B------:R-:W-:Y:S02]  /*c9e0*/  IMAD.MOV.U32 R12, RZ, RZ, 0x6 ;  /* 0x00000006ff0c7424 */ /* 0x000fe400078e00ff */
[----:B------:R-:W-:-:S07]  /*c9f0*/  IMAD.MOV.U32 R7, RZ, RZ, R14 ;  /* 0x000000ffff077224 */ /* 0x000fce00078e000e */
[----:B------:R-:W-:Y:S05]  /*ca00*/  WARPSYNC.COLLECTIVE R15, `(.L_x_9391) ;  /* 0x000000000f087348 */ /* 0x000fea0003c00000 */
[----:B------:R0:W1:Y:S02]  /*ca10*/  SHFL.IDX P6, R14, R13, R12, R11 ;  /* 0x0000000c0d0e7389 */ /* 0x00006400000c000b */
[----:B01----:R-:W-:Y:S01]  /*ca20*/  ENDCOLLECTIVE ;  /* 0x000000000000791b */ /* 0x003fe20003800000 */
.L_x_9391:
        /* <DEDUP_REMOVED lines=15> */
.L_x_9392:
[----:B------:R-:W-:Y:S02]  /*cb20*/  IMAD.MOV.U32 R13, RZ, RZ, R2 ;  /* 0x000000ffff0d7224 */ /* 0x000fe400078e0002 */
[----:B------:R-:W-:Y:S02]  /*cb30*/  IMAD.MOV.U32 R12, RZ, RZ, 0x7 ;  /* 0x00000007ff0c7424 */ /* 0x000fe400078e00ff */
[----:B------:R-:W-:-:S07]  /*cb40*/  IMAD.MOV.U32 R7, RZ, RZ, R14 ;  /* 0x000000ffff077224 */ /* 0x000fce00078e000e */
[----:B------:R-:W-:Y:S05]  /*cb50*/  WARPSYNC.COLLECTIVE R15, `(.L_x_9393) ;  /* 0x000000000f087348 */ /* 0x000fea0003c00000 */
[----:B------:R0:W1:Y:S02]  /*cb60*/  SHFL.IDX P6, R14, R13, R12, R11 ;  /* 0x0000000c0d0e7389 */ /* 0x00006400000c000b */
[----:B01----:R-:W-:Y:S01]  /*cb70*/  ENDCOLLECTIVE ;  /* 0x000000000000791b */ /* 0x003fe20003800000 */
.L_x_9393:
        /* <DEDUP_REMOVED lines=10> */
.L_x_9394:
[----:B------:R-:W-:Y:S01]  /*cc20*/  @!PT LDS RZ, [RZ] ;  /* 0x00000000fffff984 */ /* 0x000fe20000000800 */
[----:B------:R-:W-:Y:S01]  /*cc30*/  @!PT LDS RZ, [RZ] ;  /* 0x00000000fffff984 */ /* 0x000fe20000000800 */
[----:B------:R-:W-:Y:S01]  /*cc40*/  @!PT LDS RZ, [RZ] ;  /* 0x00000000fffff984 */ /* 0x000fe20000000800 */
[----:B------:R1:W-:Y:S01]  /*cc50*/  @!P1 LDGSTS.E.BYPASS.LTC128B.128 [R9+0x1b400], desc[UR42][R6.64], !P0 ;  /* 0x1b40000006099fae */ /* 0x0003e2000c101d6a */
[----:B------:R-:W-:Y:S01]  /*cc60*/  IMAD.MOV.U32 R0, RZ, RZ, R14 ;  /* 0x000000ffff007224 */ /* 0x000fe200078e000e */
[----:B------:R-:W-:Y:S06]  /*cc70*/  BRA `(.L_x_9395) ;  /* 0xffffffc400ec7947 */ /* 0x000fec000383ffff */
.L_x_9295:
[----:B0-----:R-:W-:-:S04]  /*cc80*/  IMAD.U32 R3, RZ, RZ, UR36 ;  /* 0x00000024ff037e24 */ /* 0x001fc8000f8e00ff */
[----:B------:R0:W1:Y:S03]  /*cc90*/  SYNCS.PHASECHK.TRANS64.TRYWAIT P0, [R3+URZ+0x22820], R0 ;  /* 0x02282000030075a7 */ /* 0x000066000800017f */
[----:B-1----:R-:W-:Y:S05]  /*cca0*/  @!P0 NANOSLEEP.SYNCS 0x989680 ;  /* 0x009896800000895d */ /* 0x002fea0003900000 */
[----:B------:R-:W1:Y:S02]  /*ccb0*/  @!P0 SYNCS.PHASECHK.TRANS64 P0, [R3+URZ+0x22820], R0 ;  /* 0x02282000030085a7 */ /* 0x000e64000800007f */
[----:B-1----:R-:W-:Y:S05]  /*ccc0*/  @!P0 BRA `(.L_x_9295) ;  /* 0xfffffffc00ec8947 */ /* 0x002fea000383ffff */
[----:B------:R-:W-:Y:S05]  /*ccd0*/  BRA `(.L_x_9396) ;  /* 0xffffffc800207947 */ /* 0x000fea000383ffff */
.L_x_9299:
[----:B0-----:R0:W1:Y:S02]  /*cce0*/  SYNCS.PHASECHK.TRANS64.TRYWAIT P0, [R2+URZ+0x22860], R0 ;  /* 0x02286000020075a7 */ /* 0x001064000800017f */
[----:B-1----:R-:W-:Y:S05]  /*ccf0*/  @!P0 NANOSLEEP.SYNCS 0x989680 ;  /* 0x009896800000895d */ /* 0x002fea0003900000 */
[----:B------:R-:W1:Y:S02]  /*cd00*/  @!P0 SYNCS.PHASECHK.TRANS64 P0, [R2+URZ+0x22860], R0 ;  /* 0x02286000020085a7 */ /* 0x000e64000800007f */
[----:B-1----:R-:W-:Y:S05]  /*cd10*/  @!P0 BRA `(.L_x_9299) ;  /* 0xfffffffc00f08947 */ /* 0x002fea000383ffff */
[----:B------:R-:W-:Y:S05]  /*cd20*/  BRA `(.L_x_9397) ;  /* 0xffffffc800447947 */ /* 0x000fea000383ffff */
.L_x_9312:
[----:B-1----:R1:W2:Y:S02]  /*cd30*/  SYNCS.PHASECHK.TRANS64.TRYWAIT P0, [R3+URZ+0x22840], R2 ;  /* 0x02284002030075a7 */ /* 0x0022a4000800017f */
[----:B--2---:R-:W-:Y:S05]  /*cd40*/  @!P0 NANOSLEEP.SYNCS 0x989680 ;  /* 0x009896800000895d */ /* 0x004fea0003900000 */
[----:B------:R-:W2:Y:S02]  /*cd50*/  @!P0 SYNCS.PHASECHK.TRANS64 P0, [R3+URZ+0x22840], R2 ;  /* 0x02284002030085a7 */ /* 0x000ea4000800007f */
[----:B--2---:R-:W-:Y:S05]  /*cd60*/  @!P0 BRA `(.L_x_9312) ;  /* 0xfffffffc00f08947 */ /* 0x004fea000383ffff */
[----:B------:R-:W-:Y:S05]  /*cd70*/  BRA `(.L_x_9398) ;  /* 0xffffffd000407947 */ /* 0x000fea000383ffff */
.L_x_9317:
[----:B0-----:R0:W2:Y:S02]  /*cd80*/  SYNCS.PHASECHK.TRANS64.TRYWAIT P0, [R3+URZ+0x22860], R2 ;  /* 0x02286002030075a7 */ /* 0x0010a4000800017f */
[----:B--2---:R-:W-:Y:S05]  /*cd90*/  @!P0 NANOSLEEP.SYNCS 0x989680 ;  /* 0x009896800000895d */ /* 0x004fea0003900000 */
[----:B------:R-:W2:Y:S02]  /*cda0*/  @!P0 SYNCS.PHASECHK.TRANS64 P0, [R3+URZ+0x22860], R2 ;  /* 0x02286002030085a7 */ /* 0x000ea4000800007f */
[----:B--2---:R-:W-:Y:S05]  /*cdb0*/  @!P0 BRA `(.L_x_9317) ;  /* 0xfffffffc00f08947 */ /* 0x004fea000383ffff */
[----:B------:R-:W-:Y:S05]  /*cdc0*/  BRA `(.L_x_9399) ;  /* 0xffffffd000bc7947 */ /* 0x000fea000383ffff */
.L_x_9329:
[----:B--2---:R2:W3:Y:S02]  /*cdd0*/  SYNCS.PHASECHK.TRANS64.TRYWAIT P0, [R4+URZ+0x22840], R2 ;  /* 0x02284002040075a7 */ /* 0x0044e4000800017f */
[----:B---3--:R-:W-:Y:S05]  /*cde0*/  @!P0 NANOSLEEP.SYNCS 0x989680 ;  /* 0x009896800000895d */ /* 0x008fea0003900000 */
[----:B------:R-:W3:Y:S02]  /*cdf0*/  @!P0 SYNCS.PHASECHK.TRANS64 P0, [R4+URZ+0x22840], R2 ;  /* 0x02284002040085a7 */ /* 0x000ee4000800007f */
[----:B---3--:R-:W-:Y:S05]  /*ce00*/  @!P0 BRA `(.L_x_9329) ;  /* 0xfffffffc00f08947 */ /* 0x008fea000383ffff */
[----:B------:R-:W-:Y:S05]  /*ce10*/  BRA `(.L_x_9400) ;  /* 0xffffffd800a87947 */ /* 0x000fea000383ffff */
.L_x_9334:
[----:B0-----:R0:W1:Y:S02]  /*ce20*/  SYNCS.PHASECHK.TRANS64.TRYWAIT P0, [R4+URZ+0x22860], R2 ;  /* 0x02286002040075a7 */ /* 0x001064000800017f */
[----:B-1----:R-:W-:Y:S05]  /*ce30*/  @!P0 NANOSLEEP.SYNCS 0x989680 ;  /* 0x009896800000895d */ /* 0x002fea0003900000 */
[----:B------:R-:W1:Y:S02]  /*ce40*/  @!P0 SYNCS.PHASECHK.TRANS64 P0, [R4+URZ+0x22860], R2 ;  /* 0x02286002040085a7 */ /* 0x000e64000800007f */
[----:B-1----:R-:W-:Y:S05]  /*ce50*/  @!P0 BRA `(.L_x_9334) ;  /* 0xfffffffc00f08947 */ /* 0x002fea000383ffff */
[----:B------:R-:W-:Y:S05]  /*ce60*/  BRA `(.L_x_9401) ;  /* 0xffffffdc00247947 */ /* 0x000fea000383ffff */
.L_x_9345:
[----:B0-----:R0:W2:Y:S02]  /*ce70*/  SYNCS.PHASECHK.TRANS64.TRYWAIT P0, [R4+URZ+0x22840], R2 ;  /* 0x02284002040075a7 */ /* 0x0010a4000800017f */
[----:B--2---:R-:W-:Y:S05]  /*ce80*/  @!P0 NANOSLEEP.SYNCS 0x989680 ;  /* 0x009896800000895d */ /* 0x004fea0003900000 */
[----:B------:R-:W2:Y:S02]  /*ce90*/  @!P0 SYNCS.PHASECHK.TRANS64 P0, [R4+URZ+0x22840], R2 ;  /* 0x02284002040085a7 */ /* 0x000ea4000800007f */
[----:B--2---:R-:W-:Y:S05]  /*cea0*/  @!P0 BRA `(.L_x_9345) ;  /* 0xfffffffc00f08947 */ /* 0x004fea000383ffff */
[----:B------:R-:W-:Y:S05]  /*ceb0*/  BRA `(.L_x_9402) ;  /* 0xffffffe000ec7947 */ /* 0x000fea000383ffff */
.L_x_9350:
[----:B-1----:R1:W2:Y:S02]  /*cec0*/  SYNCS.PHASECHK.TRANS64.TRYWAIT P0, [R4+URZ+0x22860], R2 ;  /* 0x02286002040075a7 */ /* 0x0022a4000800017f */
[----:B--2---:R-:W-:Y:S05]  /*ced0*/  @!P0 NANOSLEEP.SYNCS 0x989680 ;  /* 0x009896800000895d */ /* 0x004fea0003900000 */
[----:B------:R-:W2:Y:S02]  /*cee0*/  @!P0 SYNCS.PHASECHK.TRANS64 P0, [R4+URZ+0x22860], R2 ;  /* 0x02286002040085a7 */ /* 0x000ea4000800007f */
[----:B--2---:R-:W-:Y:S05]  /*cef0*/  @!P0 BRA `(.L_x_9350) ;  /* 0xfffffffc00f08947 */ /* 0x004fea000383ffff */
[----:B------:R-:W-:Y:S05]  /*cf00*/  BRA `(.L_x_9403) ;  /* 0xffffffe400687947 */ /* 0x000fea000383ffff */
.L_x_9360:
[----:B0-----:R0:W2:Y:S02]  /*cf10*/  SYNCS.PHASECHK.TRANS64.TRYWAIT P0, [R0+URZ+0x22820], R3 ;  /* 0x02282003000075a7 */ /* 0x0010a4000800017f */
[----:B--2---:R-:W-:Y:S05]  /*cf20*/  @!P0 NANOSLEEP.SYNCS 0x989680 ;  /* 0x009896800000895d */ /* 0x004fea0003900000 */
[----:B------:R-:W2:Y:S02]  /*cf30*/  @!P0 SYNCS.PHASECHK.TRANS64 P0, [R0+URZ+0x22820], R3 ;  /* 0x02282003000085a7 */ /* 0x000ea4000800007f */
[----:B--2---:R-:W-:Y:S05]  /*cf40*/  @!P0 BRA `(.L_x_9360) ;  /* 0xfffffffc00f08947 */ /* 0x004fea000383ffff */
[----:B------:R-:W-:Y:S05]  /*cf50*/  BRA `(.L_x_9404) ;  /* 0xffffffe800f87947 */ /* 0x000fea000383ffff */
.L_x_9361:
        /* <DEDUP_REMOVED lines=11> */
.L_x_9406:
[----:B------:R-:W-:Y:S05]  /*d010*/  BSYNC B0 ;  /* 0x0000000000007941 */ /* 0x000fea0003800000 */
.L_x_9405:
[----:B------:R-:W-:Y:S05]  /*d020*/  BRA `(.L_x_9407) ;  /* 0xffffffe800e07947 */ /* 0x000fea000383ffff */
.L_x_9364:
[----:B------:R-:W-:Y:S01]  /*d030*/  BSSY B1, `(.L_x_9408) ;  /* 0x0000006000017945 */ /* 0x000fe20003800000 */
[----:B------:R-:W-:-:S07]  /*d040*/  IMAD.MOV.U32 R15, RZ, RZ, -0x1 ;  /* 0xffffffffff0f7424 */ /* 0x000fce00078e00ff */
[----:B012---:R-:W-:Y:S05]  /*d050*/  WARPSYNC.COLLECTIVE R15, `(.L_x_9409) ;  /* 0x000000000f0c7348 */ /* 0x007fea0003c00000 */
[----:B------:R-:W-:Y:S02]  /*d060*/  ELECT P6, UR62, PT ;  /* 0x00000000003e782f */ /* 0x000fe400038c0000 */
[----:B------:R-:W-:Y:S01]  /*d070*/  MOV R14, UR62 ;  /* 0x0000003e000e7c02 */ /* 0x000fe20008000f00 */
[----:B012---:R-:W-:Y:S10]  /*d080*/  ENDCOLLECTIVE ;  /* 0x000000000000791b */ /* 0x007ff40003800000 */
.L_x_9409:
[----:B------:R-:W-:Y:S05]  /*d090*/  BSYNC B1 ;  /* 0x0000000000017941 */ /* 0x000fea0003800000 */
.L_x_9408:
[----:B------:R-:W-:Y:S05]  /*d0a0*/  BRA `(.L_x_9410) ;  /* 0xffffffe800d87947 */ /* 0x000fea000383ffff */
.L_x_9366:
[----:B0-----:R0:W1:Y:S02]  /*d0b0*/  SYNCS.PHASECHK.TRANS64.TRYWAIT P0, [R6+URZ], R5 ;  /* 0x00000005060075a7 */ /* 0x001064000800017f */
[----:B-1----:R-:W-:Y:S05]  /*d0c0*/  @!P0 NANOSLEEP.SYNCS 0x989680 ;  /* 0x009896800000895d */ /* 0x002fea0003900000 */
[----:B------:R-:W1:Y:S02]  /*d0d0*/  @!P0 SYNCS.PHASECHK.TRANS64 P0, [R6+URZ], R5 ;  /* 0x00000005060085a7 */ /* 0x000e64000800007f */
[----:B-1----:R-:W-:Y:S05]  /*d0e0*/  @!P0 BRA `(.L_x_9366) ;  /* 0xfffffffc00f08947 */ /* 0x002fea000383ffff */
[----:B------:R-:W-:Y:S05]  /*d0f0*/  BRA `(.L_x_9411) ;  /* 0xffffffec00107947 */ /* 0x000fea000383ffff */
.L_x_9367:
[----:B-1----:R1:W2:Y:S02]  /*d100*/  SYNCS.PHASECHK.TRANS64.TRYWAIT P0, [R3+URZ], R2 ;  /* 0x00000002030075a7 */ /* 0x0022a4000800017f */
[----:B--2---:R-:W-:Y:S05]  /*d110*/  @!P0 NANOSLEEP.SYNCS 0x989680 ;  /* 0x009896800000895d */ /* 0x004fea0003900000 */
[----:B------:R-:W2:Y:S02]  /*d120*/  @!P0 SYNCS.PHASECHK.TRANS64 P0, [R3+URZ], R2 ;  /* 0x00000002030085a7 */ /* 0x000ea4000800007f */
[----:B--2---:R-:W-:Y:S05]  /*d130*/  @!P0 BRA `(.L_x_9367) ;  /* 0xfffffffc00f08947 */ /* 0x004fea000383ffff */
[----:B------:R-:W-:Y:S05]  /*d140*/  BRA `(.L_x_9412) ;  /* 0xffffffec00047947 */ /* 0x000fea000383ffff */
.L_x_9369:
[----:B-1----:R1:W2:Y:S02]  /*d150*/  SYNCS.PHASECHK.TRANS64.TRYWAIT P0, [R18+URZ], R5 ;  /* 0x00000005120075a7 */ /* 0x0022a4000800017f */
[----:B--2---:R-:W-:Y:S05]  /*d160*/  @!P0 NANOSLEEP.SYNCS 0x989680 ;  /* 0x009896800000895d */ /* 0x004fea0003900000 */
[----:B------:R-:W2:Y:S02]  /*d170*/  @!P0 SYNCS.PHASECHK.TRANS64 P0, [R18+URZ], R5 ;  /* 0x00000005120085a7 */ /* 0x000ea4000800007f */
[----:B--2---:R-:W-:Y:S05]  /*d180*/  @!P0 BRA `(.L_x_9369) ;  /* 0xfffffffc00f08947 */ /* 0x004fea000383ffff */
[----:B------:R-:W-:Y:S05]  /*d190*/  BRA `(.L_x_9413) ;  /* 0xffffffec00087947 */ /* 0x000fea000383ffff */
.L_x_9414:
        /* <DEDUP_REMOVED lines=14> */
.L_x_15305:


//--------------------- .text._ZN7cutlass13device_kernelIN5flash11enable_sm90INS1_16FlashAttnFwdSm90INS1_25CollectiveMainloopFwdSm90ILi2EN4cute5tupleIJNS5_1CILi1EEES8_S8_EEENS6_IJNS7_ILi128EEENS7_ILi96EEENS7_ILi64EEEEEELi256ENS_6half_tEfNS_4arch4Sm90ELb0ELb0ELb1ELb0ELb0ELb0ELb1ELb1ELb0ELb1ELb0ELb0EEENS1_21CollectiveEpilogueFwdINS6_IJSA_NS7_ILi256EEESB_EEES9_SE_SG_Li256ELb0ELb1ELb0ELb0EEENS1_29StaticPersistentTileSchedulerILb0EEEEEEEEEvNT_6ParamsE --------------------------
	.section	.text._ZN7cutlass13device_kernelIN5flash11enable_sm90INS1_16FlashAttnFwdSm90INS1_25CollectiveMainloopFwdSm90ILi2EN4cute5tupleIJNS5_1CILi1EEES8_S8_EEENS6_IJNS7_ILi128EEENS7_ILi96EEENS7_ILi64EEEEEELi256ENS_6half_tEfNS_4arch4Sm90ELb0ELb0ELb1ELb0ELb0ELb0ELb1ELb1ELb0ELb1ELb0ELb0EEENS1_21CollectiveEpilogueFwdINS6_IJSA_NS7_ILi256EEESB_EEES9_SE_SG_Li256ELb0ELb1ELb0ELb0EEENS1_29StaticPersistentTileSchedulerILb0EEEEEEEEEvNT_6ParamsE,"ax",@progbits
	.align	128
.text._ZN7cutlass13device_kernelIN5flash11enable_sm90INS1_16FlashAttnFwdSm90INS1_25CollectiveMainloopFwdSm90ILi2EN4cute5tupleIJNS5_1CILi1EEES8_S8_EEENS6_IJNS7_ILi128EEENS7_ILi96EEENS7_ILi64EEEEEELi256ENS_6half_tEfNS_4arch4Sm90ELb0ELb0ELb1ELb0ELb0ELb0ELb1ELb1ELb0ELb1ELb0ELb0EEENS1_21CollectiveEpilogueFwdINS6_IJSA_NS7_ILi256EEESB_EEES9_SE_SG_Li256ELb0ELb1ELb0ELb0EEENS1_29StaticPersistentTileSchedulerILb0EEEEEEEEEvNT_6ParamsE:
        .type           _ZN7cutlass13device_kernelIN5flash11enable_sm90INS1_16FlashAttnFwdSm90INS1_25CollectiveMainloopFwdSm90ILi2EN4cute5tupleIJNS5_1CILi1EEES8_S8_EEENS6_IJNS7_ILi128EEENS7_ILi96EEENS7_ILi64EEEEEELi256ENS_6half_tEfNS_4arch4Sm90ELb0ELb0ELb1ELb0ELb0ELb0ELb1ELb1ELb0ELb1ELb0ELb0EEENS1_21CollectiveEpilogueFwdINS6_IJSA_NS7_ILi256EEESB_EEES9_SE_SG_Li256ELb0ELb1ELb0ELb0EEENS1_29StaticPersistentTileSchedulerILb0EEEEEEEEEvNT_6ParamsE,@function
        .size           _ZN7cutlass13device_kernelIN5flash11enable_sm90INS1_16FlashAttnFwdSm90INS1_25CollectiveMainloopFwdSm90ILi2EN4cute5tupleIJNS5_1CILi1EEES8_S8_EEENS6_IJNS7_ILi128EEENS7_ILi96EEENS7_ILi64EEEEEELi256ENS_6half_tEfNS_4arch4Sm90ELb0ELb0ELb1ELb0ELb0ELb0ELb1ELb1ELb0ELb1ELb0ELb0EEENS1_21CollectiveEpilogueFwdINS6_IJSA_NS7_ILi256EEESB_EEES9_SE_SG_Li256ELb0ELb1ELb0ELb0EEENS1_29StaticPersistentTileSchedulerILb0EEEEEEEEEvNT_6ParamsE,(.L_x_15306 - _ZN7cutlass13device_kernelIN5flash11enable_sm90INS1_16FlashAttnFwdSm90INS1_25CollectiveMainloopFwdSm90ILi2EN4cute5tupleIJNS5_1CILi1EEES8_S8_EEENS6_IJNS7_ILi128EEENS7_ILi96EEENS7_ILi64EEEEEELi256ENS_6half_tEfNS_4arch4Sm90ELb0ELb0ELb1ELb0ELb0ELb0ELb1ELb1ELb0ELb1ELb0ELb0EEENS1_21CollectiveEpilogueFwdINS6_IJSA_NS7_ILi256EEESB_EEES9_SE_SG_Li256ELb0ELb1ELb0ELb0EEENS1_29StaticPersistentTileSchedulerILb0EEEEEEEEEvNT_6ParamsE)
        .other          _ZN7cutlass13device_kernelIN5flash11enable_sm90INS1_16FlashAttnFwdSm90INS1_25CollectiveMainloopFwdSm90ILi2EN4cute5tupleIJNS5_1CILi1EEES8_S8_EEENS6_IJNS7_ILi128EEENS7_ILi96EEENS7_ILi64EEEEEELi256ENS_6half_tEfNS_4arch4Sm90ELb0ELb0ELb1ELb0ELb0ELb0ELb1ELb1ELb0ELb1ELb0ELb0EEENS1_21CollectiveEpilogueFwdINS6_IJSA_NS7_ILi256EEESB_EEES9_SE_SG_Li256ELb0ELb1ELb0ELb0EEENS1_29StaticPersistentTileSchedulerILb0EEEEEEEEEvNT_6ParamsE,@"STO_CUDA_ENTRY STV_DEFAULT"
_ZN7cutlass13device_kernelIN5flash11enable_sm90INS1_16FlashAttnFwdSm90INS1_25CollectiveMainloopFwdSm90ILi2EN4cute5tupleIJNS5_1CILi1EEES8_S8_EEENS6_IJNS7_ILi128EEENS7_ILi96EEENS7_ILi64EEEEEELi256ENS_6half_tEfNS_4arch4Sm90ELb0ELb0ELb1ELb0ELb0ELb0ELb1ELb1ELb0ELb1ELb0ELb0EEENS1_21CollectiveEpilogueFwdINS6_IJSA_NS7_ILi256EEESB_EEES9_SE_SG_Li256ELb0ELb1ELb0ELb0EEENS1_29StaticPersistentTileSchedulerILb0EEEEEEEEEvNT_6ParamsE:
        /* <DEDUP_REMOVED lines=18> */
.L_x_9416:
[----:B------:R-:W-:Y:S05]  /*0120*/  BSYNC B0 ;  /* 0x0000000000007941 */ /* 0x000fea0003800000 */
.L_x_9415:
        /* <DEDUP_REMOVED lines=43> */
.L_x_9417:
        /* <DEDUP_REMOVED lines=22> */
.L_x_9418:
        /* <DEDUP_REMOVED lines=18> */
.L_x_9419:
        /* <DEDUP_REMOVED lines=22> */
.L_x_9420:
        /* <DEDUP_REMOVED lines=22> */
.L_x_9421:
[----:B------:R-:W-:Y:S01]  /*0920*/  PLOP3.LUT P0, PT, PT, PT, UP0, 0x80, 0x0 ;  /* 0x000000000000781c */ /* 0x000fe20003f0f008 */
[----:B------:R-:W-:Y:S01]  /*0930*/  UMOV UR36, 0x1 ;  /* 0x0000000100247882 */ /* 0x000fe20000000000 */
[----:B------:R-:W-:Y:S01]  /*0940*/  NOP ;  /* 0x0000000000007918 */ /* 0x000fe20000000000 */
[----:B------:R-:W-:Y:S01]  /*0950*/  USEL UR36, UR36, 0x2, !UP0 ;  /* 0x0000000224247887 */ /* 0x000fe2000c000000 */
[----:B------:R-:W-:Y:S01]  /*0960*/  ULDC.64 UR46, c[0x0][0x208] ;  /* 0x00008200002e7ab9 */ /* 0x000fe20000000a00 */
[----:B0123--:R-:W-:Y:S08]  /*0970*/  BAR.SYNC.DEFER_BLOCKING 0x0 ;  /* 0x0000000000007b1d */ /* 0x00fff00000010000 */
[----:B------:R-:W-:Y:S05]  /*0980*/  @!P0 BRA `(.L_x_9422) ;  /* 0x00000080006c8947 */ /* 0x000fea0003800000 */
.L_x_9423:
        /* <DEDUP_REMOVED lines=68> */
.L_x_9453:
[----:B0-----:R-:W0:Y:S01]  /*0dd0*/  SHFL.IDX PT, R0, R207, RZ, 0x1f ;  /* 0x00001fffcf007589 */ /* 0x001e2200000e0000 */
[----:B-1----:R-:W1:Y:S01]  /*0de0*/  S2UR UR4, SR_CgaCtaId ;  /* 0x00000000000479c3 */ /* 0x002e620000008800 */
[----:B------:R-:W-:Y:S01]  /*0df0*/  ULDC UR5, c[0x0][0xd38] ;  /* 0x00034e0000057ab9 */ /* 0x000fe20000000800 */
[----:B------:R-:W-:Y:S01]  /*0e00*/  ULDC.64 UR6, c[0x0][0x418] ;  /* 0x0001060000067ab9 */ /* 0x000fe20000000a00 */
[----:B------:R-:W-:Y:S02]  /*0e10*/  UISETP.NE.AND UP1, UPT, UR5, 0x1, UPT ;  /* 0x000000010500788c */ /* 0x000fe4000bf25270 */
[----:B------:R-:W-:Y:S01]  /*0e20*/  UISETP.NE.U32.AND UP0, UPT, UR6, URZ, UPT ;  /* 0x0000003f0600728c */ /* 0x000fe2000bf05070 */
[----:B------:R-:W-:Y:S01]  /*0e30*/  UMOV UR50, 0x400 ;  /* 0x0000040000327882 */ /* 0x000fe20000000000 */
[----:B------:R-:W-:Y:S02]  /*0e40*/  ULDC UR48, c[0x0][0x424] ;  /* 0x0001090000307ab9 */ /* 0x000fe40000000800 */
[----:B------:R-:W-:Y:S01]  /*0e50*/  UISETP.NE.AND.EX UP0, UPT, UR7, URZ, UPT, UP0 ;  /* 0x0000003f0700728c */ /* 0x000fe2000bf05300 */
[----:B------:R-:W-:-:S02]  /*0e60*/  ULDC UR5, c[0x0][0xd44] ;  /* 0x0003510000057ab9 */ /* 0x000fc40000000800 */
[----:B------:R-:W-:Y:S01]  /*0e70*/  ULDC UR7, c[0x0][0x2f0] ;  /* 0x0000bc0000077ab9 */ /* 0x000fe20000000800 */
[----:B------:R-:W-:Y:S02]  /*0e80*/  USEL UR48, UR48, 0x1, UP0 ;  /* 0x0000000130307887 */ /* 0x000fe40008000000 */
[----:B------:R-:W-:Y:S02]  /*0e90*/  UISETP.NE.AND UP2, UPT, UR5, 0x1, UPT ;  /* 0x000000010500788c */ /* 0x000fe4000bf45270 */
[----:B------:R-:W-:Y:S01]  /*0ea0*/  UIMAD UR48, UR48, UR7, URZ ;  /* 0x00000007303072a4 */ /* 0x000fe2000f8e023f */
[----:B------:R-:W-:Y:S01]  /*0eb0*/  @UP1 ULDC UR8, c[0x0][0xd40] ;  /* 0x0003500000081ab9 */ /* 0x000fe20000000800 */
[----:B------:R-:W-:Y:S01]  /*0ec0*/  UMOV UR41, UR44 ;  /* 0x0000002c00297c82 */ /* 0x000fe20008000000 */
[----:B0-----:R-:W-:Y:S01]  /*0ed0*/  R2UR UR42, R0 ;  /* 0x00000000002a72ca */ /* 0x001fe200000e0000 */
[----:B-1----:R-:W-:-:S05]  /*0ee0*/  ULEA UR50, UR4, UR50, 0x18 ;  /* 0x0000003204327291 */ /* 0x002fca000f8ec03f */
[----:B------:R-:W-:Y:S01]  /*0ef0*/  @UP2 ULDC.64 UR10, c[0x0][0xd48] ;  /* 0x00035200000a2ab9 */ /* 0x000fe20000000a00 */
[----:B------:R-:W-:Y:S01]  /*0f00*/  @UP1 ULDC UR4, c[0x0][0xd3c] ;  /* 0x00034f0000041ab9 */ /* 0x000fe20000000800 */
[----:B------:R-:W-:Y:S02]  /*0f10*/  UIADD3 UR9, UR50, 0x18400, URZ ;  /* 0x0001840032097890 */ /* 0x000fe4000fffe03f */
[----:B------:R-:W-:Y:S02]  /*0f20*/  UIMAD.WIDE.U32 UR4, UR44, UR4, URZ ;  /* 0x000000042c0472a5 */ /* 0x000fe4000f8e003f */
[----:B------:R-:W-:Y:S02]  /*0f30*/  ULOP3.LUT UP0, URZ, UR9, 0x1bf, URZ, 0xc0, !UPT ;  /* 0x000001bf093f7892 */ /* 0x000fe4000f80c03f */
[----:B------:R-:W-:Y:S02]  /*0f40*/  @UP1 USHF.R.U32.HI UR41, URZ, UR8, UR5 ;  /* 0x000000083f291299 */ /* 0x000fe40008011605 */
[----:B------:R-:W-:-:S02]  /*0f50*/  ULEA.HI UR6, UR42, UR42, URZ, 0x1 ;  /* 0x0000002a2a067291 */ /* 0x000fc4000f8f083f */
[----:B------:R-:W-:Y:S01]  /*0f60*/  PLOP3.LUT P0, PT, PT, PT, UP0, 0x80, 0x0 ;  /* 0x000000000000781c */ /* 0x000fe20003f0f008 */
[----:B------:R-:W-:Y:S02]  /*0f70*/  UIMAD.WIDE.U32 UR4, UR41, UR10, URZ ;  /* 0x0000000a290472a5 */ /* 0x000fe4000f8e003f */
[----:B------:R-:W-:Y:S01]  /*0f80*/  ULOP3.LUT UR6, UR6, 0xfffffffe, URZ, 0xc0, !UPT ;  /* 0xfffffffe06067892 */ /* 0x000fe2000f8ec03f */
[----:B------:R-:W-:Y:S01]  /*0f90*/  UMOV UR43, UR41 ;  /* 0x00000029002b7c82 */ /* 0x000fe20008000000 */
[----:B------:R-:W-:Y:S02]  /*0fa0*/  @UP2 USHF.R.U32.HI UR43, URZ, UR11, UR5 ;  /* 0x0000000b3f2b2299 */ /* 0x000fe40008011605 */
[----:B------:R-:W-:Y:S02]  /*0fb0*/  UIADD3 UR42, UR42, -UR6, URZ ;  /* 0x800000062a2a7290 */ /* 0x000fe4000fffe03f */
[----:B------:R-:W-:Y:S02]  /*0fc0*/  UIADD3 UR6, UR48, 0x5f, URZ ;  /* 0x0000005f30067890 */ /* 0x000fe4000fffe03f */
[----:B------:R-:W-:-:S02]  /*0fd0*/  ULEA UR8, UR42, UR50, 0xd ;  /* 0x000000322a087291 */ /* 0x000fc4000f8e683f */
[----:B------:R-:W-:Y:S02]  /*0fe0*/  UIMAD.WIDE UR6, UR6, 0x2aaaaaab, URZ ;  /* 0x2aaaaaab060678a5 */ /* 0x000fe4000f8e023f */
[----:B------:R-:W-:Y:S02]  /*0ff0*/  UIADD3 UR8, UR8, 0x22400, URZ ;  /* 0x0002240008087890 */ /* 0x000fe4000fffe03f */
[----:B------:R-:W-:Y:S02]  /*1000*/  USHF.R.U32.HI UR45, URZ, 0x1f, UR7 ;  /* 0x0000001f3f2d7899 */ /* 0x000fe40008011607 */
[----:B------:R-:W-:Y:S02]  /*1010*/  USHF.R.U32.HI UR8, URZ, 0x4, UR8 ;  /* 0x000000043f087899 */ /* 0x000fe40008011608 */
[----:B------:R-:W-:Y:S02]  /*1020*/  ULEA.HI.SX32 UR45, UR7, UR45, 0x1c ;  /* 0x0000002d072d7291 */ /* 0x000fe4000f8fe23f */
[----:B------:R-:W-:Y:S01]  /*1030*/  ULOP3.LUT UR49, UR8, 0x3fff, URZ, 0xc0, !UPT ;  /* 0x00003fff08317892 */ /* 0x000fe2000f8ec03f */
        /* <DEDUP_REMOVED lines=17> */
.L_x_9424:
        /* <DEDUP_REMOVED lines=8> */
.L_x_9547:
[----:B0-----:R-:W-:Y:S01]  /*11d0*/  IMAD.U32 R3, RZ, RZ, UR40 ;  /* 0x00000028ff037e24 */ /* 0x001fe2000f8e00ff */
[----:B------:R-:W-:Y:S05]  /*11e0*/  WARPSYNC.ALL ;  /* 0x0000000000007948 */ /* 0x000fea0003800000 */
[----:B------:R0:W-:Y:S01]  /*11f0*/  BAR.SYNC.DEFER_BLOCKING R168, 0x100 ;  /* 0x000400a80000751d */ /* 0x0001e20000010000 */
[----:B------:R-:W-:-:S13]  /*1200*/  ISETP.NE.AND P0, PT, R3, 0x3, PT ;  /* 0x000000030300780c */ /* 0x000fda0003f05270 */
[----:B0-----:R-:W-:Y:S05]  /*1210*/  @!P0 BRA `(.L_x_9426) ;  /* 0x0000000000048947 */ /* 0x001fea0003800000 */
[----:B------:R-:W-:Y:S01]  /*1220*/  BPT.TRAP 0x1 ;  /* 0x000000040000795c */ /* 0x000fe20000300000 */
.L_x_9426:
[----:B------:R-:W-:Y:S01]  /*1230*/  ULEA UR26, UR38, UR50, 0x3 ;  /* 0x00000032261a7291 */ /* 0x000fe2000f8e183f */
[----:B------:R-:W-:-:S05]  /*1240*/  IMAD.U32 R3, RZ, RZ, UR37 ;  /* 0x00000025ff037e24 */ /* 0x000fca000f8e00ff */
[----:B------:R-:W-:-:S04]  /*1250*/  SHF.L.U32 R3, R3, 0x1f, RZ ;  /* 0x0000001f03037819 */ /* 0x000fc800000006ff */
[----:B------:R0:W1:Y:S01]  /*1260*/  SYNCS.PHASECHK.TRANS64.TRYWAIT P1, [UR26+0x32430], R3 ;  /* 0x03243003ff0075a7 */ /* 0x000062000802015a */
[----:B------:R-:W-:Y:S05]  /*1270*/  @!P0 BRA `(.L_x_9427) ;  /* 0x0000000000048947 */ /* 0x000fea0003800000 */
[----:B------:R-:W-:Y:S01]  /*1280*/  BPT.TRAP 0x1 ;  /* 0x000000040000795c */ /* 0x000fe20000300000 */
.L_x_9427:
[----:B-1----:R-:W-:Y:S05]  /*1290*/  @P1 BRA `(.L_x_9428) ;  /* 0x0000000000081947 */ /* 0x002fea0003800000 */
[----:B------:R-:W1:Y:S02]  /*12a0*/  SYNCS.PHASECHK.TRANS64.TRYWAIT P1, [UR26+0x32430], R3 ;  /* 0x03243003ff0075a7 */ /* 0x000e64000802015a */
[----:B-1----:R-:W-:Y:S05]  /*12b0*/  @!P1 BRA `(.L_x_9429) ;  /* 0x000000c400989947 */ /* 0x002fea0003800000 */
.L_x_9428:
[----:B------:R-:W-:Y:S01]  /*12c0*/  ULEA UR4, UR42, UR50, 0xd ;  /* 0x000000322a047291 */ /* 0x000fe2000f8e683f */
[----:B------:R-:W-:Y:S01]  /*12d0*/  WARPGROUP.ARRIVE ;  /* 0x00000000000079c5 */ /* 0x000fe20000000000 */
[----:B------:R-:W-:Y:S02]  /*12e0*/  UIADD3 UR5, UR50, 0x1c400, URZ ;  /* 0x0001c40032057890 */ /* 0x000fe4000fffe03f */
[----:B------:R-:W-:Y:S02]  /*12f0*/  UIADD3 UR4, UR4, 0x18400, URZ ;  /* 0x0001840004047890 */ /* 0x000fe4000fffe03f */
[----:B------:R-:W-:Y:S02]  /*1300*/  USHF.R.U32.HI UR5, URZ, 0x4, UR5 ;  /* 0x000000043f057899 */ /* 0x000fe40008011605 */
[----:B------:R-:W-:Y:S02]  /*1310*/  USHF.R.U32.HI UR4, URZ, 0x4, UR4 ;  /* 0x000000043f047899 */ /* 0x000fe40008011604 */
[----:B------:R-:W-:-:S02]  /*1320*/  ULOP3.LUT UR5, UR5, 0x3fff, URZ, 0xc0, !UPT ;  /* 0x00003fff05057892 */ /* 0x000fc4000f8ec03f */
[----:B------:R-:W-:Y:S02]  /*1330*/  ULOP3.LUT UR4, UR4, 0x3fff, URZ, 0xc0, !UPT ;  /* 0x00003fff04047892 */ /* 0x000fe4000f8ec03f */
[----:B------:R-:W-:Y:S02]  /*1340*/  ULOP3.LUT UR24, UR5, 0x10000, URZ, 0xfc, !UPT ;  /* 0x0001000005187892 */ /* 0x000fe4000f8efc3f */
[----:B------:R-:W-:Y:S02]  /*1350*/  ULOP3.LUT UR4, UR4, 0x10000, URZ, 0xfc, !UPT ;  /* 0x0001000004047892 */ /* 0x000fe4000f8efc3f */
[----:B------:R-:W-:Y:S01]  /*1360*/  UIMAD UR6, UR38, 0x300, UR24 ;  /* 0x00000300260678a4 */ /* 0x000fe2000f8e0218 */
[----:B------:R-:W-:Y:S01]  /*1370*/  UMOV UR5, 0x40000040 ;  /* 0x4000004000057882 */ /* 0x000fe20000000000 */
[----:B------:R-:W-:Y:S01]  /*1380*/  UMOV UR7, 0x40000040 ;  /* 0x4000004000077882 */ /* 0x000fe20000000000 */
[----:B------:R-:W-:Y:S02]  /*1390*/  UIADD3 UR8, UR4, 0x2, URZ ;  /* 0x0000000204087890 */ /* 0x000fe4000fffe03f */
[----:B------:R-:W-:Y:S01]  /*13a0*/  UIADD3 UR10, UR6, 0x2, URZ ;  /* 0x00000002060a7890 */ /* 0x000fe2000fffe03f */
[----:B------:R-:W-:-:S03]  /*13b0*/  UMOV UR9, 0x40000040 ;  /* 0x4000004000097882 */ /* 0x000fc60000000000 */
[----:B------:R-:W-:Y:S01]  /*13c0*/  HGMMA.64x96x16.F32 R24, gdesc[UR4], RZ, !UPT, gsb0 ;  /* 0x01600000041879f0 */ /* 0x000fe2000c0008ff */
        /* <DEDUP_REMOVED lines=19> */
[----:B------:R-:W2:Y:S02]  /*1500*/  SYNCS.PHASECHK.TRANS64.TRYWAIT P1, [UR50+0x32410], R0 ;  /* 0x03241000ff0075a7 */ /* 0x000ea40008020172 */
[----:B--2---:R-:W-:Y:S05]  /*1510*/  @!P1 BRA `(.L_x_9430) ;  /* 0x000000c400189947 */ /* 0x004fea0003800000 */
.L_x_9548:
[----:B------:R-:W-:Y:S05]  /*1520*/  @!P0 BRA `(.L_x_9431) ;  /* 0x0000000000048947 */ /* 0x000fea0003800000 */
[----:B------:R-:W-:Y:S01]  /*1530*/  BPT.TRAP 0x1 ;  /* 0x000000040000795c */ /* 0x000fe20000300000 */
.L_x_9431:
[----:B------:R3:W4:Y:S01]  /*1540*/  SYNCS.PHASECHK.TRANS64.TRYWAIT P1, [UR26+0x32450], R3 ;  /* 0x03245003ff0075a7 */ /* 0x000722000802015a */
[----:B------:R-:W-:Y:S05]  /*1550*/  @!P0 BRA `(.L_x_9432) ;  /* 0x0000000000048947 */ /* 0x000fea0003800000 */
[----:B------:R-:W-:Y:S01]  /*1560*/  BPT.TRAP 0x1 ;  /* 0x000000040000795c */ /* 0x000fe20000300000 */
.L_x_9432:
[----:B----4-:R-:W-:Y:S05]  /*1570*/  @P1 BRA `(.L_x_9433) ;  /* 0x0000000000081947 */ /* 0x010fea0003800000 */
[----:B------:R-:W4:Y:S02]  /*1580*/  SYNCS.PHASECHK.TRANS64.TRYWAIT P1, [UR26+0x32450], R3 ;  /* 0x03245003ff0075a7 */ /* 0x000f24000802015a */
[----:B----4-:R-:W-:Y:S05]  /*1590*/  @!P1 BRA `(.L_x_9434) ;  /* 0x000000c400109947 */ /* 0x010fea0003800000 */
.L_x_9433:
[----:B------:R-:W-:Y:S01]  /*15a0*/  UIADD3 UR50, UR50, 0x400, URZ ;  /* 0x0000040032327890 */ /* 0x000fe2000fffe03f */
[----:B------:R-:W-:Y:S01]  /*15b0*/  WARPGROUP.ARRIVE ;  /* 0x00000000000079c5 */ /* 0x000fe20000000000 */
[----:B------:R-:W-:-:S05]  /*15c0*/  ULOP3.LUT UR7, UR49, 0x10000, URZ, 0xfc, !UPT ;  /* 0x0001000031077892 */ /* 0x000fca000f8efc3f */
[----:B------:R-:W4:Y:S01]  /*15d0*/  S2R R12, SR_TID.X ;  /* 0x00000000000c7919 */ /* 0x000f220000002100 */
[----:B------:R-:W-:Y:S01]  /*15e0*/  USHF.R.U32.HI UR6, URZ, 0x4, UR50 ;  /* 0x000000043f067899 */ /* 0x000fe20008011632 */
[----:B------:R-:W-:Y:S01]  /*15f0*/  UMOV UR21, 0x40000040 ;  /* 0x4000004000157882 */ /* 0x000fe20000000000 */
[----:B------:R-:W-:Y:S02]  /*1600*/  UMOV UR23, 0x40000040 ;  /* 0x4000004000177882 */ /* 0x000fe40000000000 */
[----:B------:R-:W-:Y:S01]  /*1610*/  ULOP3.LUT UR6, UR6, 0x3fff, URZ, 0xc0, !UPT ;  /* 0x00003fff06067892 */ /* 0x000fe2000f8ec03f */
[----:B------:R-:W5:Y:S01]  /*1620*/  S2R R72, SR_TID.X ;  /* 0x0000000000487919 */ /* 0x000f620000002100 */
[----:B------:R-:W-:Y:S01]  /*1630*/  UMOV UR20, UR7 ;  /* 0x0000000700147c82 */ /* 0x000fe20008000000 */
[----:B------:R-:W-:Y:S01]  /*1640*/  ULDC UR27, c[0x0][0xa80] ;  /* 0x0002a000001b7ab9 */ /* 0x000fe20000000800 */
[----:B------:R-:W-:Y:S02]  /*1650*/  ULOP3.LUT UR25, UR6, 0x10000, URZ, 0xfc, !UPT ;  /* 0x0001000006197892 */ /* 0x000fe4000f8efc3f */
[----:B------:R-:W-:-:S02]  /*1660*/  UISETP.GE.AND UP0, UPT, UR48, 0x61, UPT ;  /* 0x000000613000788c */ /* 0x000fc4000bf06270 */
[----:B------:R-:W-:-:S07]  /*1670*/  UIMAD UR10, UR38, 0xc00, UR25 ;  /* 0x00000c00260a78a4 */ /* 0x000fce000f8e0219 */
[----:B------:R-:W-:Y:S02]  /*1680*/  UMOV UR22, UR10 ;  /* 0x0000000a00167c82 */ /* 0x000fe40008000000 */
[----:B------:R-:W-:Y:S01]  /*1690*/  HGMMA.64x96x16.F32 R24, gdesc[UR20], R24, gsb0 ;  /* 0x01600000141879f0 */ /* 0x000fe20008000818 */
[----:B------:R-:W-:Y:S02]  /*16a0*/  UIADD3 UR20, UR7, 0x2, URZ ;  /* 0x0000000207147890 */ /* 0x000fe4000fffe03f */
[----:B------:R-:W-:Y:S01]  /*16b0*/  UIADD3 UR22, UR10, 0x2, URZ ;  /* 0x000000020a167890 */ /* 0x000fe2000fffe03f */
[----:B------:R-:W-:Y:S01]  /*16c0*/  UMOV UR21, 0x40000040 ;  /* 0x4000004000157882 */ /* 0x000fe20000000000 */
[----:B------:R-:W-:Y:S01]  /*16d0*/  UMOV UR23, 0x40000040 ;  /* 0x4000004000177882 */ /* 0x000fe20000000000 */
[----:B----4-:R-:W-:Y:S02]  /*16e0*/  LOP3.LUT R12, R12, 0x7f, RZ, 0xc0, !PT ;  /* 0x0000007f0c0c7812 */ /* 0x010fe400078ec0ff */
[----:B-----5:R-:W-:Y:S01]  /*16f0*/  SHF.R.U32.HI R72, RZ, 0x7, R72 ;  /* 0x00000007ff487819 */ /* 0x020fe20000011648 */
[----:B------:R-:W-:-:S02]  /*1700*/  WARPGROUP.DEPBAR.LE gsb0, 0x0 ;  /* 0x00008000000079c5 */ /* 0x000fc40000010000 */
[----:B------:R-:W-:-:S06]  /*1710*/  WARPGROUP.ARRIVE ;  /* 0x00000000000079c5 */ /* 0x000fcc0000000000 */
[----:B------:R-:W-:Y:S01]  /*1720*/  HGMMA.64x96x16.F32 R24, gdesc[UR20], R24, gsb0 ;  /* 0x01600000141879f0 */ /* 0x000fe20008000818 */
[----:B------:R-:W-:Y:S02]  /*1730*/  UIADD3 UR20, UR7, 0x4, URZ ;  /* 0x0000000407147890 */ /* 0x000fe4000fffe03f */
[----:B------:R-:W-:Y:S01]  /*1740*/  UIADD3 UR22, UR10, 0x4, URZ ;  /* 0x000000040a167890 */ /* 0x000fe2000fffe03f */
[----:B------:R-:W-:Y:S01]  /*1750*/  UMOV UR21, 0x40000040 ;  /* 0x4000004000157882 */ /* 0x000fe20000000000 */
[----:B------:R-:W-:Y:S01]  /*1760*/  UMOV UR23, 0x40000040 ;  /* 0x4000004000177882 */ /* 0x000fe20000000000 */
[----:B------:R-:W-:Y:S02]  /*1770*/  WARPGROUP.DEPBAR.LE gsb0, 0x0 ;  /* 0x00008000000079c5 */ /* 0x000fe40000010000 */
        /* <DEDUP_REMOVED lines=90> */
[----:B------:R-:W-:Y:S01]  /*1d20*/  ULDC UR10, c[0x0][0xad0] ;  /* 0x0002b400000a7ab9 */ /* 0x000fe20000000800 */
[----:B------:R-:W-:-:S04]  /*1d30*/  UIMAD UR7, UR45, -0x60, UR48 ;  /* 0xffffffa02d0778a4 */ /* 0x000fc8000f8e0230 */
[----:B------:R-:W-:-:S06]  /*1d40*/  UIADD3 UR7, UR7, 0x60, URZ ;  /* 0x0000006007077890 */ /* 0x000fcc000fffe03f */
[----:B--2---:R-:W-:Y:S01]  /*1d50*/  IMAD.U32 R0, RZ, RZ, UR7 ;  /* 0x00000007ff007e24 */ /* 0x004fe2000f8e00ff */
[----:B------:R-:W-:-:S03]  /*1d60*/  UMOV UR7, 0x40000040 ;  /* 0x4000004000077882 */ /* 0x000fc60000000000 */
        /* <DEDUP_REMOVED lines=34> */
[----:B01-3--:R-:W-:Y:S01]  /*1f90*/  FSEL R3, R24, -INF , P4 ;  /* 0xff80000018037808 */ /* 0x00bfe20002000000 */
        /* <DEDUP_REMOVED lines=11> */
[----:B------:R-:W-:Y:S01]  /*2050*/  FMNMX.FTZ R4, R3, R25, !PT ;  /* 0x0000001903047209 */ /* 0x000fe20007810000 */
[----:B------:R-:W-:Y:S01]  /*2060*/  FMUL.FTZ R50, R50, UR10 ;  /* 0x0000000a32327c20 */ /* 0x000fe20008410000 */
[----:B------:R-:W-:Y:S01]  /*2070*/  FMUL.FTZ R54, R54, UR10 ;  /* 0x0000000a36367c20 */ /* 0x000fe20008410000 */
[----:B------:R-:W1:Y:S01]  /*2080*/  MUFU.TANH R32, R32 ;  /* 0x0000002000207308 */ /* 0x000e620000002400 */
[----:B----4-:R-:W-:Y:S01]  /*2090*/  FSEL R7, R28, -INF , P6 ;  /* 0xff8000001c077808 */ /* 0x010fe20003000000 */
        /* <DEDUP_REMOVED lines=26> */
[----:B------:R-:W-:-:S04]  /*2240*/  FMUL.FTZ R71, R71, UR10 ;  /* 0x0000000a47477c20 */ /* 0x000fc80008410000 */
[----:B------:R-:W2:Y:S01]  /*2250*/  MUFU.TANH R30, R30 ;  /* 0x0000001e001e7308 */ /* 0x000ea20000002400 */
[----:B0-----:R-:W-:-:S04]  /*2260*/  FSEL R183, R33, -INF , P3 ;  /* 0xff80000021b77808 */ /* 0x001fc80001800000 */
        /* <DEDUP_REMOVED lines=20> */
[----:B0-----:R-:W-:Y:S02]  /*23b0*/  FSEL R185, R34, -INF , P2 ;  /* 0xff80000022b97808 */ /* 0x001fe40001000000 */
[----:B------:R-:W-:Y:S02]  /*23c0*/  ISETP.GT.AND P2, PT, R0, 0x28, PT ;  /* 0x000000280000780c */ /* 0x000fe40003f44270 */
[----:B------:R-:W-:-:S03]  /*23d0*/  FMNMX.FTZ R4, R185, R4, !PT ;  /* 0x00000004b9047209 */ /* 0x000fc60007810000 */
[----:B------:R-:W0:Y:S01]  /*23e0*/  MUFU.TANH R41, R41 ;  /* 0x0000002900297308 */ /* 0x000e220000002400 */
[----:B-1----:R-:W-:-:S04]  /*23f0*/  FSEL R191, R40, -INF , P6 ;  /* 0xff80000028bf7808 */ /* 0x002fc80003000000 */
        /* <DEDUP_REMOVED lines=60> */
[----:B-1----:R-:W-:Y:S02]  /*27c0*/  FSEL R169, R54, -INF , P6 ;  /* 0xff80000036a97808 */ /* 0x002fe40003000000 */
[----:B------:R-:W-:-:S05]  /*27d0*/  ISETP.GT.AND P6, PT, R0, 0x50, PT ;  /* 0x000000500000780c */ /* 0x000fca0003fc4270 */
        /* <DEDUP_REMOVED lines=10> */
[----:B--2---:R-:W-:Y:S02]  /*2880*/  FSEL R23, R23, -INF , P3 ;  /* 0xff80000017177808 */ /* 0x004fe40001800000 */
[----:B------:R-:W-:Y:S02]  /*2890*/  ISETP.GT.AND P3, PT, R0, 0x59, PT ;  /* 0x000000590000780c */ /* 0x000fe40003f64270 */
[----:B------:R-:W-:-:S03]  /*28a0*/  FMNMX.FTZ R0, R20, R5, !PT ;  /* 0x0000000514007209 */ /* 0x000fc60007810000 */
[----:B------:R-:W2:Y:S01]  /*28b0*/  MUFU.TANH R13, R64 ;  /* 0x00000040000d7308 */ /* 0x000ea20000002400 */
[----:B0-----:R-:W-:Y:S02]  /*28c0*/  FSEL R173, R60, -INF , P4 ;  /* 0xff8000003cad7808 */ /* 0x001fe40002000000 */
[----:B------:R-:W-:Y:S02]  /*28d0*/  FMNMX.FTZ R0, R15, R0, !PT ;  /* 0x000000000f007209 */ /* 0x000fe40007810000 */
[----:B------:R-:W-:Y:S02]  /*28e0*/  FMNMX.FTZ R6, R173, R6, !PT ;  /* 0x00000006ad067209 */ /* 0x000fe40007810000 */
[----:B------:R-:W-:Y:S01]  /*28f0*/  FMNMX.FTZ R0, R169, R0, !PT ;  /* 0x00000000a9007209 */ /* 0x000fe20007810000 */
[----:B------:R-:W0:Y:S01]  /*2900*/  MUFU.TANH R65, R65 ;  /* 0x0000004100417308 */ /* 0x000e220000002400 */
[----:B-1----:R-:W-:Y:S02]  /*2910*/  FSEL R177, R61, -INF , P5 ;  /* 0xff8000003db17808 */ /* 0x002fe40002800000 */
[----:B------:R-:W-:-:S02]  /*2920*/  FMNMX.FTZ R5, R171, R0, !PT ;  /* 0x00000000ab057209 */ /* 0x000fc40007810000 */
[----:B------:R-:W-:Y:S02]  /*2930*/  FMNMX.FTZ R6, R177, R6, !PT ;  /* 0x00000006b1067209 */ /* 0x000fe40007810000 */
[----:B------:R-:W-:Y:S01]  /*2940*/  FMNMX.FTZ R0, R156, R5, !PT ;  /* 0x000000059c007209 */ /* 0x000fe20007810000 */
[----:B------:R-:W1:Y:S01]  /*2950*/  MUFU.TANH R62, R62 ;  /* 0x0000003e003e7308 */ /* 0x000e620000002400 */
[----:B--2---:R-:W-:Y:S02]  /*2960*/  FSEL R13, R13, -INF , P6 ;  /* 0xff8000000d0d7808 */ /* 0x004fe40003000000 */
[----:B------:R-:W-:Y:S02]  /*2970*/  FMNMX.FTZ R0, R23, R0, !PT ;  /* 0x0000000017007209 */ /* 0x000fe40007810000 */
        /* <DEDUP_REMOVED lines=8> */
[----:B--2---:R-:W-:-:S04]  /*2a00*/  FSEL R160, R68, -INF , P2 ;  /* 0xff80000044a07808 */ /* 0x004fc80001000000 */
        /* <DEDUP_REMOVED lines=8> */
[----:B--2---:R-:W-:Y:S01]  /*2a90*/  FSEL R163, R66, -INF , P6 ;  /* 0xff80000042a37808 */ /* 0x004fe20003000000 */
[----:B------:R-:W2:Y:S03]  /*2aa0*/  SHFL.BFLY PT, R5, R4, 0x2, 0x1f ;  /* 0x0c401f0004057f89 */ /* 0x000ea600000e0000 */
[----:B------:R-:W-:-:S03]  /*2ab0*/  FMNMX.FTZ R0, R163, R0, !PT ;  /* 0x00000000a3007209 */ /* 0x000fc60007810000 */
[----:B------:R-:W3:Y:S01]  /*2ac0*/  MUFU.TANH R71, R71 ;  /* 0x0000004700477308 */ /* 0x000ee20000002400 */
[----:B0-----:R-:W-:-:S04]  /*2ad0*/  FSEL R159, R67, -INF , P1 ;  /* 0xff800000439f7808 */ /* 0x001fc80000800000 */
[----:B------:R-:W-:Y:S02]  /*2ae0*/  FMNMX.FTZ R0, R159, R0, !PT ;  /* 0x000000009f007209 */ /* 0x000fe40007810000 */
[----:B-1----:R-:W-:Y:S02]  /*2af0*/  FSEL R161, R70, -INF , P2 ;  /* 0xff80000046a17808 */ /* 0x002fe40001000000 */
[----:B------:R-:W-:Y:S02]  /*2b00*/  PLOP3.LUT P2, PT, PT, PT, UP0, 0x80, 0x0 ;  /* 0x000000000000781c */ /* 0x000fe40003f4f008 */
[----:B------:R-:W-:Y:S02]  /*2b10*/  FMNMX.FTZ R0, R161, R0, !PT ;  /* 0x00000000a1007209 */ /* 0x000fe40007810000 */
[----:B---3--:R-:W-:Y:S02]  /*2b20*/  FSEL R165, R71, -INF , P3 ;  /* 0xff80000047a57808 */ /* 0x008fe40001800000 */
[----:B--2---:R-:W-:-:S02]  /*2b30*/  FMNMX.FTZ R5, R4, R5, !PT ;  /* 0x0000000504057209 */ /* 0x004fc40007810000 */
[----:B------:R-:W-:-:S03]  /*2b40*/  FMNMX.FTZ R0, R165, R0, !PT ;  /* 0x00000000a5007209 */ /* 0x000fc60007810000 */
[----:B------:R-:W0:Y:S04]  /*2b50*/  SHFL.BFLY PT, R6, R5, 0x1, 0x1f ;  /* 0x0c201f0005067f89 */ /* 0x000e2800000e0000 */
[----:B------:R-:W1:Y:S01]  /*2b60*/  SHFL.BFLY PT, R33, R0, 0x2, 0x1f ;  /* 0x0c401f0000217f89 */ /* 0x000e6200000e0000 */
[----:B0-----:R-:W-:Y:S02]  /*2b70*/  FMNMX.FTZ R4, R5, R6, !PT ;  /* 0x0000000605047209 */ /* 0x001fe40007810000 */
[----:B-1----:R-:W-:-:S03]  /*2b80*/  FMNMX.FTZ R33, R0, R33, !PT ;  /* 0x0000002100217209 */ /* 0x002fc60007810000 */
[C---:B------:R-:W-:Y:S01]  /*2b90*/  FMUL.FTZ R162, R4.reuse, UR27 ;  /* 0x0000001b04a27c20 */ /* 0x040fe20008410000 */
[----:B------:R-:W-:Y:S01]  /*2ba0*/  FSETP.NEU.FTZ.AND P1, PT, R4, -INF , PT ;  /* 0xff8000000400780b */ /* 0x000fe20003f3d000 */
[----:B------:R-:W0:Y:S03]  /*2bb0*/  SHFL.BFLY PT, R8, R33, 0x1, 0x1f ;  /* 0x0c201f0021087f89 */ /* 0x000e2600000e0000 */
        /* <DEDUP_REMOVED lines=16> */
[--C-:B------:R-:W-:Y:S01]  /*2cc0*/  FFMA.FTZ R199, R199, UR27, -R162.reuse ;  /* 0x0000001bc7c77c23 */ /* 0x100fe200080108a2 */
[--C-:B------:R-:W-:Y:S01]  /*2cd0*/  FFMA.FTZ R188, R21, UR27, -R162.reuse ;  /* 0x0000001b15bc7c23 */ /* 0x100fe200080108a2 */
[--C-:B------:R-:W-:Y:S01]  /*2ce0*/  FFMA.FTZ R157, R157, UR27, -R162.reuse ;  /* 0x0000001b9d9d7c23 */ /* 0x100fe200080108a2 */
[----:B0-----:R-:W-:Y:S01]  /*2cf0*/  FMNMX.FTZ R3, R33, R8, !PT ;  /* 0x0000000821037209 */ /* 0x001fe20007810000 */
[--C-:B------:R-:W-:Y:S01]  /*2d00*/  FFMA.FTZ R21, R173, UR27, -R162.reuse ;  /* 0x0000001bad157c23 */ /* 0x100fe200080108a2 */
[----:B------:R-:W-:Y:S01]  /*2d10*/  IADD3 R8, -R72, 0xb, RZ ;  /* 0x0000000b48087810 */ /* 0x000fe20007ffe1ff */
[----:B------:R-:W-:Y:S01]  /*2d20*/  MUFU.EX2 R6, R6 ;  /* 0x0000000600067308 */ /* 0x000fe20000000800 */
[C---:B------:R-:W-:Y:S01]  /*2d30*/  FSETP.NEU.FTZ.AND P1, PT, R3.reuse, -INF , PT ;  /* 0xff8000000300780b */ /* 0x040fe20003f3d000 */
[----:B------:R-:W-:Y:S01]  /*2d40*/  FMUL.FTZ R164, R3, UR27 ;  /* 0x0000001b03a47c20 */ /* 0x000fe20008410000 */
[--C-:B------:R-:W-:Y:S01]  /*2d50*/  FFMA.FTZ R190, R177, UR27, -R162.reuse ;  /* 0x0000001bb1be7c23 */ /* 0x100fe200080108a2 */
[--C-:B------:R-:W-:Y:S01]  /*2d60*/  FFMA.FTZ R13, R13, UR27, -R162.reuse ;  /* 0x0000001b0d0d7c23 */ /* 0x100fe200080108a2 */
[--C-:B------:R-:W-:Y:S01]  /*2d70*/  FFMA.FTZ R158, R158, UR27, -R162.reuse ;  /* 0x0000001b9e9e7c23 */ /* 0x100fe200080108a2 */
[----:B------:R-:W-:Y:S01]  /*2d80*/  FFMA.FTZ R160, R160, UR27, -R162 ;  /* 0x0000001ba0a07c23 */ /* 0x000fe200080108a2 */
[----:B------:R-:W-:Y:S01]  /*2d90*/  FSEL R164, R164, RZ, P1 ;  /* 0x000000ffa4a47208 */ /* 0x000fe20000800000 */
[----:B------:R-:W0:Y:S01]  /*2da0*/  MUFU.EX2 R7, R7 ;  /* 0x0000000700077308 */ /* 0x000e220000000800 */
[----:B------:R-:W-:Y:S01]  /*2db0*/  ISETP.NE.AND P1, PT, R12, RZ, PT ;  /* 0x000000ff0c00720c */ /* 0x000fe20003f25270 */
[----:B------:R-:W-:Y:S01]  /*2dc0*/  IMAD.U32 R12, RZ, RZ, UR26 ;  /* 0x0000001aff0c7e24 */ /* 0x000fe2000f8e00ff */
[----:B------:R-:W-:Y:S01]  /*2dd0*/  ULOP3.LUT UR26, UR6, 0x3000000, URZ, 0xfc, !UPT ;  /* 0x03000000061a7892 */ /* 0x000fe2000f8efc3f */
[--C-:B------:R-:W-:Y:S01]  /*2de0*/  FFMA.FTZ R9, R9, UR27, -R164.reuse ;  /* 0x0000001b09097c23 */ /* 0x100fe200080108a4 */
[--C-:B-1----:R-:W-:Y:S01]  /*2df0*/  FFMA.FTZ R10, R27, UR27, -R164.reuse ;  /* 0x0000001b1b0a7c23 */ /* 0x102fe200080108a4 */
[--C-:B------:R-:W-:Y:S01]  /*2e00*/  FFMA.FTZ R11, R11, UR27, -R164.reuse ;  /* 0x0000001b0b0b7c23 */ /* 0x100fe200080108a4 */
[--C-:B------:R-:W-:Y:S01]  /*2e10*/  FFMA.FTZ R14, R31, UR27, -R164.reuse ;  /* 0x0000001b1f0e7c23 */ /* 0x100fe200080108a4 */
[----:B--2---:R-:W-:Y:S01]  /*2e20*/  F2FP.F16.F32.PACK_AB R152, R5, R0 ;  /* 0x000000000598723e */ /* 0x004fe200000000ff */
[----:B------:R-:W-:Y:S01]  /*2e30*/  UIMAD UR10, UR38, 0xc00, UR26 ;  /* 0x00000c00260a78a4 */ /* 0x000fe2000f8e021a */
[----:B------:R-:W-:Y:S01]  /*2e40*/  MUFU.EX2 R9, R9 ;  /* 0x0000000900097308 */ /* 0x000fe20000000800 */
[--C-:B------:R-:W-:Y:S01]  /*2e50*/  FFMA.FTZ R170, R185, UR27, -R164.reuse ;  /* 0x0000001bb9aa7c23 */ /* 0x100fe200080108a4 */
[--C-:B------:R-:W-:Y:S01]  /*2e60*/  FFMA.FTZ R185, R187, UR27, -R164.reuse ;  /* 0x0000001bbbb97c23 */ /* 0x100fe200080108a4 */
[----:B------:R-:W-:Y:S01]  /*2e70*/  FFMA.FTZ R172, R189, UR27, -R164 ;  /* 0x0000001bbdac7c23 */ /* 0x000fe200080108a4 */
[----:B------:R-:W-:-:S02]  /*2e80*/  @!P1 VIADD R24, R12, 0x32440 ;  /* 0x000324400c189836 */ /* 0x000fc40000000000 */
[----:B------:R-:W-:Y:S01]  /*2e90*/  FFMA.FTZ R187, R219, UR27, -R164 ;  /* 0x0000001bdbbb7c23 */ /* 0x000fe200080108a4 */
[----:B------:R-:W-:Y:S01]  /*2ea0*/  UMOV UR6, UR10 ;  /* 0x0000000a00067c82 */ /* 0x000fe20008000000 */
[----:B0-----:R-:W-:Y:S01]  /*2eb0*/  F2FP.F16.F32.PACK_AB R154, R7, R6 ;  /* 0x00000006079a723e */ /* 0x001fe200000000ff */
[----:B------:R-:W0:Y:S01]  /*2ec0*/  MUFU.EX2 R10, R10 ;  /* 0x0000000a000a7308 */ /* 0x000e220000000800 */
[----:B------:R-:W-:Y:S01]  /*2ed0*/  @!P1 PRMT R24, RZ, 0x654, R24 ;  /* 0x00000654ff189816 */ /* 0x000fe20000000018 */
[----:B------:R1:W-:Y:S06]  /*2ee0*/  BAR.ARV R8, 0x100 ;  /* 0x000400080000751d */ /* 0x0003ec0000002000 */
[----:B------:R2:W-:Y:S01]  /*2ef0*/  @!P1 SYNCS.ARRIVE.TRANS64.RED.A1T0 RZ, [R24+URZ], RZ ;  /* 0x000000ff18ff99a7 */ /* 0x0005e2000810043f */
[----:B------:R-:W-:Y:S01]  /*2f00*/  MUFU.EX2 R11, R11 ;  /* 0x0000000b000b7308 */ /* 0x000fe20000000800 */
[----:B------:R3:W-:Y:S01]  /*2f10*/  BAR.SYNC.DEFER_BLOCKING R168, 0x100 ;  /* 0x000400a80000751d */ /* 0x0007e20000010000 */
[--C-:B------:R-:W-:Y:S01]  /*2f20*/  FFMA.FTZ R178, R193, UR27, -R164.reuse ;  /* 0x0000001bc1b27c23 */ /* 0x100fe200080108a4 */
[----:B------:R-:W-:Y:S01]  /*2f30*/  FFMA.FTZ R193, R195, UR27, -R164 ;  /* 0x0000001bc3c17c23 */ /* 0x000fe200080108a4 */
[----:B------:R-:W-:Y:S01]  /*2f40*/  FFMA.FTZ R189, R221, UR27, -R162 ;  /* 0x0000001bddbd7c23 */ /* 0x000fe200080108a2 */
[--C-:B------:R-:W-:Y:S01]  /*2f50*/  FFMA.FTZ R180, R215, UR27, -R164.reuse ;  /* 0x0000001bd7b47c23 */ /* 0x100fe200080108a4 */
[--C-:B------:R-:W-:Y:S01]  /*2f60*/  FFMA.FTZ R195, R217, UR27, -R164.reuse ;  /* 0x0000001bd9c37c23 */ /* 0x100fe200080108a4 */
[----:B------:R-:W-:Y:S01]  /*2f70*/  FFMA.FTZ R20, R20, UR27, -R164 ;  /* 0x0000001b14147c23 */ /* 0x000fe200080108a4 */
[----:B------:R-:W4:Y:S01]  /*2f80*/  MUFU.EX2 R14, R14 ;  /* 0x0000000e000e7308 */ /* 0x000f220000000800 */
[----:B0-----:R-:W-:Y:S01]  /*2f90*/  F2FP.F16.F32.PACK_AB R153, R10, R9 ;  /* 0x000000090a99723e */ /* 0x001fe200000000ff */
[----:B---3--:R-:W-:Y:S01]  /*2fa0*/  FFMA.FTZ R168, R227, UR27, -R162 ;  /* 0x0000001be3a87c23 */ /* 0x008fe200080108a2 */
[--C-:B------:R-:W-:Y:S01]  /*2fb0*/  FFMA.FTZ R15, R15, UR27, -R164.reuse ;  /* 0x0000001b0f0f7c23 */ /* 0x100fe200080108a4 */
[--C-:B------:R-:W-:Y:S01]  /*2fc0*/  FFMA.FTZ R169, R169, UR27, -R164.reuse ;  /* 0x0000001ba9a97c23 */ /* 0x100fe200080108a4 */
[--C-:B------:R-:W-:Y:S01]  /*2fd0*/  FFMA.FTZ R186, R171, UR27, -R164.reuse ;  /* 0x0000001babba7c23 */ /* 0x100fe200080108a4 */
[--C-:B------:R-:W-:Y:S01]  /*2fe0*/  FFMA.FTZ R156, R156, UR27, -R164.reuse ;  /* 0x0000001b9c9c7c23 */ /* 0x100fe200080108a4 */
[--C-:B------:R-:W-:Y:S01]  /*2ff0*/  FFMA.FTZ R23, R23, UR27, -R164.reuse ;  /* 0x0000001b17177c23 */ /* 0x100fe200080108a4 */
[----:B------:R-:W-:Y:S01]  /*3000*/  MUFU.EX2 R166, R166 ;  /* 0x000000a600a67308 */ /* 0x000fe20000000800 */
[--C-:B------:R-:W-:Y:S01]  /*3010*/  FFMA.FTZ R171, R179, UR27, -R164.reuse ;  /* 0x0000001bb3ab7c23 */ /* 0x100fe200080108a4 */
[----:B------:R-:W-:Y:S01]  /*3020*/  FFMA.FTZ R192, R181, UR27, -R164 ;  /* 0x0000001bb5c07c23 */ /* 0x000fe200080108a4 */
[----:B------:R-:W-:Y:S01]  /*3030*/  FFMA.FTZ R167, R167, UR27, -R162 ;  /* 0x0000001ba7a77c23 */ /* 0x000fe200080108a2 */
[--C-:B------:R-:W-:Y:S01]  /*3040*/  FFMA.FTZ R162, R163, UR27, -R164.reuse ;  /* 0x0000001ba3a27c23 */ /* 0x100fe200080108a4 */
[--C-:B------:R-:W-:Y:S01]  /*3050*/  FFMA.FTZ R159, R159, UR27, -R164.reuse ;  /* 0x0000001b9f9f7c23 */ /* 0x100fe200080108a4 */
[--C-:B------:R-:W-:Y:S01]  /*3060*/  FFMA.FTZ R161, R161, UR27, -R164.reuse ;  /* 0x0000001ba1a17c23 */ /* 0x100fe200080108a4 */
[----:B------:R-:W-:Y:S01]  /*3070*/  FFMA.FTZ R164, R165, UR27, -R164 ;  /* 0x0000001ba5a47c23 */ /* 0x000fe200080108a4 */
[----:B------:R-:W0:Y:S01]  /*3080*/  MUFU.EX2 R175, R175 ;  /* 0x000000af00af7308 */ /* 0x000e220000000800 */
[----:B----4-:R-:W-:Y:S01]  /*3090*/  F2FP.F16.F32.PACK_AB R155, R14, R11 ;  /* 0x0000000b0e9b723e */ /* 0x010fe200000000ff */
[----:B------:R-:W-:Y:S01]  /*30a0*/  FADD.FTZ R5, R0, R5 ;  /* 0x0000000500057221 */ /* 0x000fe20000010000 */
[----:B------:R-:W-:Y:S01]  /*30b0*/  FADD.FTZ R10, R9, R10 ;  /* 0x0000000a090a7221 */ /* 0x000fe20000010000 */
[----:B------:R-:W-:Y:S01]  /*30c0*/  @!P1 VIADD R12, R12, 0x32460 ;  /* 0x000324600c0c9836 */ /* 0x000fe20000000000 */
[----:B--2---:R-:W-:Y:S01]  /*30d0*/  WARPGROUP.ARRIVE ;  /* 0x00000000000079c5 */ /* 0x004fe20000000000 */
[----:B------:R-:W-:Y:S01]  /*30e0*/  FADD.FTZ R6, R6, R5 ;  /* 0x0000000506067221 */ /* 0x000fe20000010000 */
[----:B------:R-:W-:Y:S01]  /*30f0*/  FADD.FTZ R11, R11, R10 ;  /* 0x0000000a0b0b7221 */ /* 0x000fe20000010000 */
[----:B------:R-:W-:Y:S01]  /*3100*/  MUFU.EX2 R168, R168 ;  /* 0x000000a800a87308 */ /* 0x000fe20000000800 */
[----:B------:R-:W-:Y:S01]  /*3110*/  @!P1 PRMT R12, RZ, 0x654, R12 ;  /* 0x00000654ff0c9816 */ /* 0x000fe2000000000c */
[----:B------:R-:W-:Y:S01]  /*3120*/  FADD.FTZ R7, R7, R6 ;  /* 0x0000000607077221 */ /* 0x000fe20000010000 */
[----:B------:R-:W-:Y:S01]  /*3130*/  HGMMA.64x256x16.F32 R24, R152, gdesc[UR4].tnspB, RZ, !UPT, gsb0 ;  /* 0x43e0000498187df0 */ /* 0x000fe2000c0008ff */
[----:B------:R-:W-:Y:S01]  /*3140*/  UIADD3 UR6, UR10, 0x80, URZ ;  /* 0x000000800a067890 */ /* 0x000fe2000fffe03f */
[----:B------:R-:W-:Y:S01]  /*3150*/  FADD.FTZ R11, R14, R11 ;  /* 0x0000000b0e0b7221 */ /* 0x000fe20000010000 */
[----:B------:R-:W-:-:S02]  /*3160*/  UMOV UR7, 0x40000040 ;  /* 0x4000004000077882 */ /* 0x000fc40000000000 */
[----:B------:R-:W-:Y:S08]  /*3170*/  MUFU.EX2 R183, R183 ;  /* 0x000000b700b77308 */ /* 0x000ff00000000800 */
[----:B------:R-:W-:Y:S08]  /*3180*/  MUFU.EX2 R170, R170 ;  /* 0x000000aa00aa7308 */ /* 0x000ff00000000800 */
[----:B------:R-:W2:Y:S08]  /*3190*/  MUFU.EX2 R185, R185 ;  /* 0x000000b900b97308 */ /* 0x000eb00000000800 */
[----:B------:R-:W-:Y:S08]  /*31a0*/  MUFU.EX2 R172, R172 ;  /* 0x000000ac00ac7308 */ /* 0x000ff00000000800 */
[----:B------:R-:W3:Y:S08]  /*31b0*/  MUFU.EX2 R187, R187 ;  /* 0x000000bb00bb7308 */ /* 0x000ef00000000800 */
[----:B------:R-:W-:Y:S08]  /*31c0*/  MUFU.EX2 R174, R174 ;  /* 0x000000ae00ae7308 */ /* 0x000ff00000000800 */
[----:B------:R-:W4:Y:S08]  /*31d0*/  MUFU.EX2 R189, R189 ;  /* 0x000000bd00bd7308 */ /* 0x000f300000000800 */
[----:B------:R-:W-:Y:S08]  /*31e0*/  MUFU.EX2 R176, R176 ;  /* 0x000000b000b07308 */ /* 0x000ff00000000800 */
[----:B------:R-:W-:Y:S08]  /*31f0*/  MUFU.EX2 R191, R191 ;  /* 0x000000bf00bf7308 */ /* 0x000ff00000000800 */
[----:B------:R-:W-:Y:S08]  /*3200*/  MUFU.EX2 R178, R178 ;  /* 0x000000b200b27308 */ /* 0x000ff00000000800 */
[----:B------:R-:W5:Y:S08]  /*3210*/  MUFU.EX2 R193, R193 ;  /* 0x000000c100c17308 */ /* 0x000f700000000800 */
[----:B------:R-:W-:Y:S08]  /*3220*/  MUFU.EX2 R180, R180 ;  /* 0x000000b400b47308 */ /* 0x000ff00000000800 */
[----:B------:R-:W1:Y:S08]  /*3230*/  MUFU.EX2 R195, R195 ;  /* 0x000000c300c37308 */ /* 0x000e700000000800 */
[----:B------:R-:W-:Y:S08]  /*3240*/  MUFU.EX2 R182, R182 ;  /* 0x000000b600b67308 */ /* 0x000ff00000000800 */
[----:B------:R-:W1:Y:S08]  /*3250*/  MUFU.EX2 R197, R197 ;  /* 0x000000c500c57308 */ /* 0x000e700000000800 */
[----:B------:R-:W-:Y:S08]  /*3260*/  MUFU.EX2 R184, R184 ;  /* 0x000000b800b87308 */ /* 0x000ff00000000800 */
[----:B------:R-:W-:Y:S08]  /*3270*/  MUFU.EX2 R199, R199 ;  /* 0x000000c700c77308 */ /* 0x000ff00000000800 */
[----:B------:R-:W-:Y:S08]  /*3280*/  MUFU.EX2 R20, R20 ;  /* 0x0000001400147308 */ /* 0x000ff00000000800 */
[----:B------:R-:W1:Y:S08]  /*3290*/  MUFU.EX2 R15, R15 ;  /* 0x0000000f000f7308 */ /* 0x000e700000000800 */
        /* <DEDUP_REMOVED lines=14> */
[----:B------:R-:W-:Y:S01]  /*3380*/  MUFU.EX2 R162, R162 ;  /* 0x000000a200a27308 */ /* 0x000fe20000000800 */
[----:B------:R-:W-:-:S02]  /*3390*/  WARPGROUP.DEPBAR.LE gsb0, 0x0 ;  /* 0x00008000000079c5 */ /* 0x000fc40000010000 */
[----:B0-----:R-:W-:Y:S01]  /*33a0*/  F2FP.F16.F32.PACK_AB R152, R175, R166 ;  /* 0x000000a6af98723e */ /* 0x001fe200000000ff */
[----:B------:R-:W-:Y:S01]  /*33b0*/  FADD.FTZ R166, R166, R7 ;  /* 0x00000007a6a67221 */ /* 0x000fe20000010000 */
[----:B--2---:R-:W-:Y:S01]  /*33c0*/  F2FP.F16.F32.PACK_AB R153, R185, R170 ;  /* 0x000000aab999723e */ /* 0x004fe200000000ff */
[----:B------:R-:W-:Y:S01]  /*33d0*/  FADD.FTZ R170, R170, R11 ;  /* 0x0000000baaaa7221 */ /* 0x000fe20000010000 */
[----:B------:R-:W-:Y:S01]  /*33e0*/  F2FP.F16.F32.PACK_AB R154, R183, R168 ;  /* 0x000000a8b79a723e */ /* 0x000fe200000000ff */
[----:B------:R-:W0:Y:S01]  /*33f0*/  MUFU.EX2 R159, R159 ;  /* 0x0000009f009f7308 */ /* 0x000e220000000800 */
[----:B---3--:R-:W-:Y:S01]  /*3400*/  F2FP.F16.F32.PACK_AB R155, R187, R172 ;  /* 0x000000acbb9b723e */ /* 0x008fe200000000ff */
[----:B------:R-:W-:Y:S01]  /*3410*/  FADD.FTZ R175, R175, R166 ;  /* 0x000000a6afaf7221 */ /* 0x000fe20000010000 */
[----:B------:R-:W-:Y:S02]  /*3420*/  FADD.FTZ R185, R185, R170 ;  /* 0x000000aab9b97221 */ /* 0x000fe40000010000 */
[----:B------:R-:W-:Y:S01]  /*3430*/  WARPGROUP.ARRIVE ;  /* 0x00000000000079c5 */ /* 0x000fe20000000000 */
[----:B------:R-:W-:Y:S01]  /*3440*/  FADD.FTZ R168, R168, R175 ;  /* 0x000000afa8a87221 */ /* 0x000fe20000010000 */
[----:B------:R-:W-:Y:S01]  /*3450*/  FADD.FTZ R172, R172, R185 ;  /* 0x000000b9acac7221 */ /* 0x000fe20000010000 */
[----:B------:R-:W-:Y:S02]  /*3460*/  MUFU.EX2 R161, R161 ;  /* 0x000000a100a17308 */ /* 0x000fe40000000800 */
[----:B------:R-:W-:Y:S01]  /*3470*/  FADD.FTZ R183, R183, R168 ;  /* 0x000000a8b7b77221 */ /* 0x000fe20000010000 */
[----:B------:R-:W-:Y:S01]  /*3480*/  HGMMA.64x256x16.F32 R24, R152, gdesc[UR4].tnspB, R24, gsb0 ;  /* 0x43e0000498187df0 */ /* 0x000fe20008000818 */
[----:B------:R-:W-:Y:S01]  /*3490*/  UIADD3 UR6, UR10, 0x100, URZ ;  /* 0x000001000a067890 */ /* 0x000fe2000fffe03f */
[----:B------:R-:W-:Y:S01]  /*34a0*/  FADD.FTZ R187, R187, R172 ;  /* 0x000000acbbbb7221 */ /* 0x000fe20000010000 */
[----:B------:R-:W-:-:S02]  /*34b0*/  UMOV UR7, 0x40000040 ;  /* 0x4000004000077882 */ /* 0x000fc40000000000 */
[----:B------:R-:W2:Y:S01]  /*34c0*/  MUFU.EX2 R164, R164 ;  /* 0x000000a400a47308 */ /* 0x000ea20000000800 */
[----:B------:R-:W-:Y:S02]  /*34d0*/  WARPGROUP.DEPBAR.LE gsb0, 0x0 ;  /* 0x00008000000079c5 */ /* 0x000fe40000010000 */
[----:B----4-:R-:W-:Y:S01]  /*34e0*/  F2FP.F16.F32.PACK_AB R152, R189, R174 ;  /* 0x000000aebd98723e */ /* 0x010fe200000000ff */
[----:B------:R-:W-:Y:S01]  /*34f0*/  FADD.FTZ R174, R174, R183 ;  /* 0x000000b7aeae7221 */ /* 0x000fe20000010000 */
[----:B-----5:R-:W-:Y:S01]  /*3500*/  F2FP.F16.F32.PACK_AB R153, R193, R178 ;  /* 0x000000b2c199723e */ /* 0x020fe200000000ff */
[----:B------:R-:W-:Y:S01]  /*3510*/  FADD.FTZ R178, R178, R187 ;  /* 0x000000bbb2b27221 */ /* 0x000fe20000010000 */
[----:B------:R-:W-:Y:S01]  /*3520*/  F2FP.F16.F32.PACK_AB R154, R191, R176 ;  /* 0x000000b0bf9a723e */ /* 0x000fe200000000ff */
[----:B------:R-:W-:Y:S01]  /*3530*/  FADD.FTZ R189, R189, R174 ;  /* 0x000000aebdbd7221 */ /* 0x000fe20000010000 */
[----:B-1----:R-:W-:Y:S01]  /*3540*/  F2FP.F16.F32.PACK_AB R155, R195, R180 ;  /* 0x000000b4c39b723e */ /* 0x002fe200000000ff */
[----:B------:R-:W-:-:S02]  /*3550*/  FADD.FTZ R193, R193, R178 ;  /* 0x000000b2c1c17221 */ /* 0x000fc40000010000 */
[----:B------:R-:W-:Y:S01]  /*3560*/  FADD.FTZ R176, R176, R189 ;  /* 0x000000bdb0b07221 */ /* 0x000fe20000010000 */
[----:B------:R-:W-:Y:S01]  /*3570*/  WARPGROUP.ARRIVE ;  /* 0x00000000000079c5 */ /* 0x000fe20000000000 */
[----:B------:R-:W-:Y:S02]  /*3580*/  FADD.FTZ R180, R180, R193 ;  /* 0x000000c1b4b47221 */ /* 0x000fe40000010000 */
[----:B------:R-:W-:Y:S02]  /*3590*/  FADD.FTZ R191, R191, R176 ;  /* 0x000000b0bfbf7221 */ /* 0x000fe40000010000 */
[----:B------:R-:W-:-:S05]  /*35a0*/  FADD.FTZ R195, R195, R180 ;  /* 0x000000b4c3c37221 */ /* 0x000fca0000010000 */
[----:B------:R-:W-:Y:S01]  /*35b0*/  HGMMA.64x256x16.F32 R24, R152, gdesc[UR4].tnspB, R24, gsb0 ;  /* 0x43e0000498187df0 */ /* 0x000fe20008000818 */
[----:B------:R-:W-:Y:S01]  /*35c0*/  UIADD3 UR6, UR10, 0x180, URZ ;  /* 0x000001800a067890 */ /* 0x000fe2000fffe03f */
[----:B------:R-:W-:Y:S01]  /*35d0*/  UMOV UR7, 0x40000040 ;  /* 0x4000004000077882 */ /* 0x000fe20000000000 */
[----:B------:R-:W-:Y:S02]  /*35e0*/  WARPGROUP.DEPBAR.LE gsb0, 0x0 ;  /* 0x00008000000079c5 */ /* 0x000fe40000010000 */
[----:B------:R-:W-:Y:S01]  /*35f0*/  F2FP.F16.F32.PACK_AB R152, R197, R182 ;  /* 0x000000b6c598723e */ /* 0x000fe200000000ff */
[----:B------:R-:W-:Y:S01]  /*3600*/  FADD.FTZ R182, R182, R191 ;  /* 0x000000bfb6b67221 */ /* 0x000fe20000010000 */
[----:B------:R-:W-:Y:S01]  /*3610*/  F2FP.F16.F32.PACK_AB R153, R15, R20 ;  /* 0x000000140f99723e */ /* 0x000fe200000000ff */
[----:B------:R-:W-:Y:S01]  /*3620*/  FADD.FTZ R20, R20, R195 ;  /* 0x000000c314147221 */ /* 0x000fe20000010000 */
[----:B------:R-:W-:Y:S01]  /*3630*/  F2FP.F16.F32.PACK_AB R154, R199, R184 ;  /* 0x000000b8c79a723e */ /* 0x000fe200000000ff */
[----:B------:R-:W-:Y:S01]  /*3640*/  FADD.FTZ R197, R197, R182 ;  /* 0x000000b6c5c57221 */ /* 0x000fe20000010000 */
[----:B------:R-:W-:Y:S01]  /*3650*/  F2FP.F16.F32.PACK_AB R155, R186, R169 ;  /* 0x000000a9ba9b723e */ /* 0x000fe200000000ff */
[----:B------:R-:W-:-:S02]  /*3660*/  FADD.FTZ R20, R15, R20 ;  /* 0x000000140f147221 */ /* 0x000fc40000010000 */
[----:B------:R-:W-:Y:S01]  /*3670*/  FADD.FTZ R184, R184, R197 ;  /* 0x000000c5b8b87221 */ /* 0x000fe20000010000 */
[----:B------:R-:W-:Y:S01]  /*3680*/  WARPGROUP.ARRIVE ;  /* 0x00000000000079c5 */ /* 0x000fe20000000000 */
[----:B------:R-:W-:Y:S02]  /*3690*/  FADD.FTZ R169, R169, R20 ;  /* 0x00000014a9a97221 */ /* 0x000fe40000010000 */
[----:B------:R-:W-:Y:S02]  /*36a0*/  FADD.FTZ R184, R199, R184 ;  /* 0x000000b8c7b87221 */ /* 0x000fe40000010000 */
[----:B------:R-:W-:-:S08]  /*36b0*/  FADD.FTZ R169, R186, R169 ;  /* 0x000000a9baa97221 */ /* 0x000fd00000010000 */
[----:B------:R-:W-:Y:S01]  /*36c0*/  HGMMA.64x256x16.F32 R24, R152, gdesc[UR4].tnspB, R24, gsb0 ;  /* 0x43e0000498187df0 */ /* 0x000fe20008000818 */
[----:B------:R-:W-:Y:S01]  /*36d0*/  UIADD3 UR6, UR10, 0x200, URZ ;  /* 0x000002000a067890 */ /* 0x000fe2000fffe03f */
[----:B------:R-:W-:Y:S01]  /*36e0*/  UMOV UR7, 0x40000040 ;  /* 0x4000004000077882 */ /* 0x000fe20000000000 */
[----:B------:R-:W-:Y:S02]  /*36f0*/  WARPGROUP.DEPBAR.LE gsb0, 0x0 ;  /* 0x00008000000079c5 */ /* 0x000fe40000010000 */
[----:B------:R-:W-:Y:S01]  /*3700*/  F2FP.F16.F32.PACK_AB R152, R188, R157 ;  /* 0x0000009dbc98723e */ /* 0x000fe200000000ff */
[----:B------:R-:W-:Y:S01]  /*3710*/  FADD.FTZ R157, R157, R184 ;  /* 0x000000b89d9d7221 */ /* 0x000fe20000010000 */
[C---:B------:R-:W-:Y:S01]  /*3720*/  F2FP.F16.F32.PACK_AB R153, R23.reuse, R156 ;  /* 0x0000009c1799723e */ /* 0x040fe200000000ff */
        /* <DEDUP_REMOVED lines=16> */
[----:B0-----:R-:W-:Y:S01]  /*3830*/  F2FP.F16.F32.PACK_AB R153, R159, R162 ;  /* 0x000000a29f99723e */ /* 0x001fe200000000ff */
[----:B------:R-:W-:Y:S01]  /*3840*/  FADD.FTZ R162, R162, R171 ;  /* 0x000000aba2a27221 */ /* 0x000fe20000010000 */
[----:B------:R-:W-:Y:S01]  /*3850*/  F2FP.F16.F32.PACK_AB R154, R167, R160 ;  /* 0x000000a0a79a723e */ /* 0x000fe200000000ff */
[----:B------:R-:W-:Y:S01]  /*3860*/  FADD.FTZ R13, R158, R13 ;  /* 0x0000000d9e0d7221 */ /* 0x000fe20000010000 */
[----:B--2---:R-:W-:Y:S01]  /*3870*/  F2FP.F16.F32.PACK_AB R155, R164, R161 ;  /* 0x000000a1a49b723e */ /* 0x004fe200000000ff */
[----:B------:R-:W-:-:S02]  /*3880*/  FADD.FTZ R162, R159, R162 ;  /* 0x000000a29fa27221 */ /* 0x000fc40000010000 */
[----:B------:R-:W-:Y:S01]  /*3890*/  FADD.FTZ R0, R160, R13 ;  /* 0x0000000da0007221 */ /* 0x000fe20000010000 */
[----:B------:R-:W-:Y:S01]  /*38a0*/  WARPGROUP.ARRIVE ;  /* 0x00000000000079c5 */ /* 0x000fe20000000000 */
[----:B------:R-:W-:Y:S02]  /*38b0*/  FADD.FTZ R5, R161, R162 ;  /* 0x000000a2a1057221 */ /* 0x000fe40000010000 */
[----:B------:R-:W-:Y:S02]  /*38c0*/  FADD.FTZ R0, R167, R0 ;  /* 0x00000000a7007221 */ /* 0x000fe40000010000 */
[----:B------:R-:W-:-:S08]  /*38d0*/  FADD.FTZ R5, R164, R5 ;  /* 0x00000005a4057221 */ /* 0x000fd00000010000 */
[----:B------:R-:W-:Y:S03]  /*38e0*/  HGMMA.64x256x16.F32 R24, R152, gdesc[UR4].tnspB, R24, gsb0 ;  /* 0x43e0000498187df0 */ /* 0x000fe60008000818 */
[----:B------:R-:W-:Y:S02]  /*38f0*/  WARPGROUP.DEPBAR.LE gsb0, 0x0 ;  /* 0x00008000000079c5 */ /* 0x000fe40000010000 */
[----:B------:R0:W-:Y:S01]  /*3900*/  @!P1 SYNCS.ARRIVE.TRANS64.RED.A1T0 RZ, [R12+URZ], RZ ;  /* 0x000000ff0cff99a7 */ /* 0x0001e2000810043f */
[----:B------:R-:W-:Y:S05]  /*3910*/  @!P2 BRA `(.L_x_9435) ;  /* 0x000000280090a947 */ /* 0x000fea0003800000 */
[----:B------:R-:W-:Y:S01]  /*3920*/  IMAD.MOV.U32 R6, RZ, RZ, R3 ;  /* 0x000000ffff067224 */ /* 0x000fe200078e0003 */
[----:B------:R-:W-:Y:S01]  /*3930*/  UIADD3 UR45, UR45, -0x2, URZ ;  /* 0xfffffffe2d2d7890 */ /* 0x000fe2000fffe03f */
[----:B------:R-:W-:Y:S01]  /*3940*/  IMAD.MOV.U32 R7, RZ, RZ, R4 ;  /* 0x000000ffff077224 */ /* 0x000fe200078e0004 */
[----:B------:R-:W-:Y:S01]  /*3950*/  ULDC UR28, c[0x0][0xad0] ;  /* 0x0002b400001c7ab9 */ /* 0x000fe20000000800 */
[----:B------:R-:W-:-:S09]  /*3960*/  ULDC UR27, c[0x0][0xa80] ;  /* 0x0002a000001b7ab9 */ /* 0x000fd20000000800 */
.L_x_9444:
        /* <DEDUP_REMOVED lines=10> */
.L_x_9436:
[----:B------:R-:W1:Y:S01]  /*3a10*/  S2UR UR7, SR_CgaCtaId ;  /* 0x00000000000779c3 */ /* 0x000e620000008800 */
[----:B------:R-:W-:Y:S01]  /*3a20*/  UMOV UR6, 0x400 ;  /* 0x0000040000067882 */ /* 0x000fe20000000000 */
[----:B------:R-:W-:-:S05]  /*3a30*/  IMAD.U32 R3, RZ, RZ, UR37 ;  /* 0x00000025ff037e24 */ /* 0x000fca000f8e00ff */
[----:B------:R-:W-:Y:S01]  /*3a40*/  SHF.L.U32 R3, R3, 0x1f, RZ ;  /* 0x0000001f03037819 */ /* 0x000fe200000006ff */
[----:B-1----:R-:W-:-:S04]  /*3a50*/  ULEA UR20, UR7, UR6, 0x18 ;  /* 0x0000000607147291 */ /* 0x002fc8000f8ec03f */
[----:B------:R-:W-:-:S09]  /*3a60*/  ULEA UR29, UR38, UR20, 0x3 ;  /* 0x00000014261d7291 */ /* 0x000fd2000f8e183f */
[----:B------:R1:W2:Y:S01]  /*3a70*/  SYNCS.PHASECHK.TRANS64.TRYWAIT P3, [UR29+0x32430], R3 ;  /* 0x03243003ff0075a7 */ /* 0x0002a2000806015d */
[----:B------:R-:W-:Y:S05]  /*3a80*/  @!P0 BRA `(.L_x_9437) ;  /* 0x0000000000048947 */ /* 0x000fea0003800000 */
[----:B------:R-:W-:Y:S01]  /*3a90*/  BPT.TRAP 0x1 ;  /* 0x000000040000795c */ /* 0x000fe20000300000 */
.L_x_9437:
[----:B--2---:R-:W-:Y:S05]  /*3aa0*/  @P3 BRA `(.L_x_9438) ;  /* 0x0000000000083947 */ /* 0x004fea0003800000 */
[----:B------:R-:W2:Y:S02]  /*3ab0*/  SYNCS.PHASECHK.TRANS64.TRYWAIT P3, [UR29+0x32430], R3 ;  /* 0x03243003ff0075a7 */ /* 0x000ea4000806015d */
[----:B--2---:R-:W-:Y:S05]  /*3ac0*/  @!P3 BRA `(.L_x_9439) ;  /* 0x0000009c00dcb947 */ /* 0x004fea0003800000 */
.L_x_9438:
[----:B------:R-:W-:Y:S01]  /*3ad0*/  UIMAD UR6, UR38, 0x300, UR24 ;  /* 0x00000300260678a4 */ /* 0x000fe2000f8e0218 */
[----:B------:R-:W-:Y:S01]  /*3ae0*/  WARPGROUP.ARRIVE ;  /* 0x00000000000079c5 */ /* 0x000fe20000000000 */
[----:B------:R-:W-:Y:S01]  /*3af0*/  UMOV UR7, 0x40000040 ;  /* 0x4000004000077882 */ /* 0x000fe20000000000 */
[----:B------:R-:W-:Y:S01]  /*3b00*/  UMOV UR11, 0x40000040 ;  /* 0x40000040000b7882 */ /* 0x000fe20000000000 */
[----:B------:R-:W-:Y:S02]  /*3b10*/  UIADD3 UR10, UR6, 0x2, URZ ;  /* 0x00000002060a7890 */ /* 0x000fe4000fffe03f */
[----:B------:R-:W-:Y:S01]  /*3b20*/  UIADD3 UR14, UR6, 0x4, URZ ;  /* 0x00000004060e7890 */ /* 0x000fe2000fffe03f */
[----:B------:R-:W-:Y:S02]  /*3b30*/  UMOV UR15, 0x40000040 ;  /* 0x40000040000f7882 */ /* 0x000fe40000000000 */
[----:B------:R-:W-:Y:S01]  /*3b40*/  HGMMA.64x96x16.F32 R152, gdesc[UR4], RZ, !UPT, gsb0 ;  /* 0x01600000049879f0 */ /* 0x000fe2000c0008ff */
[----:B------:R-:W-:Y:S01]  /*3b50*/  UIADD3 UR18, UR6, 0x6, URZ ;  /* 0x0000000606127890 */ /* 0x000fe2000fffe03f */
        /* <DEDUP_REMOVED lines=13> */
.L_x_9440:
[----:B------:R3:W4:Y:S01]  /*3c30*/  SYNCS.PHASECHK.TRANS64.TRYWAIT P3, [UR29+0x32450], R3 ;  /* 0x03245003ff0075a7 */ /* 0x000722000806015d */
[----:B------:R-:W-:Y:S05]  /*3c40*/  @!P0 BRA `(.L_x_9441) ;  /* 0x0000000000048947 */ /* 0x000fea0003800000 */
[----:B------:R-:W-:Y:S01]  /*3c50*/  BPT.TRAP 0x1 ;  /* 0x000000040000795c */ /* 0x000fe20000300000 */
.L_x_9441:
[----:B----4-:R-:W-:Y:S05]  /*3c60*/  @P3 BRA `(.L_x_9442) ;  /* 0x0000000000083947 */ /* 0x010fea0003800000 */
[----:B------:R-:W4:Y:S02]  /*3c70*/  SYNCS.PHASECHK.TRANS64.TRYWAIT P3, [UR29+0x32450], R3 ;  /* 0x03245003ff0075a7 */ /* 0x000f24000806015d */
[----:B----4-:R-:W-:Y:S05]  /*3c80*/  @!P3 BRA `(.L_x_9443) ;  /* 0x0000009c0084b947 */ /* 0x010fea0003800000 */
.L_x_9442:
[----:B------:R-:W-:Y:S01]  /*3c90*/  ULEA UR20, UR42, UR20, 0xd ;  /* 0x000000142a147291 */ /* 0x000fe2000f8e683f */
[----:B------:R-:W-:Y:S01]  /*3ca0*/  WARPGROUP.ARRIVE ;  /* 0x00000000000079c5 */ /* 0x000fe20000000000 */
[----:B------:R-:W-:-:S05]  /*3cb0*/  UIMAD UR7, UR38, 0xc00, UR25 ;  /* 0x00000c00260778a4 */ /* 0x000fca000f8e0219 */
[----:B------:R-:W4:Y:S01]  /*3cc0*/  S2R R200, SR_TID.X ;  /* 0x0000000000c87919 */ /* 0x000f220000002100 */
[----:B------:R-:W-:Y:S01]  /*3cd0*/  UIADD3 UR20, UR20, 0x22400, URZ ;  /* 0x0002240014147890 */ /* 0x000fe2000fffe03f */
[----:B------:R-:W-:Y:S01]  /*3ce0*/  UMOV UR23, 0x40000040 ;  /* 0x4000004000177882 */ /* 0x000fe20000000000 */
[----:B------:R-:W-:Y:S02]  /*3cf0*/  UMOV UR21, 0x40000040 ;  /* 0x4000004000157882 */ /* 0x000fe40000000000 */
[----:B------:R-:W-:Y:S01]  /*3d00*/  USHF.R.U32.HI UR20, URZ, 0x4, UR20 ;  /* 0x000000043f147899 */ /* 0x000fe20008011614 */
[----:B------:R-:W-:Y:S01]  /*3d10*/  UMOV UR22, UR7 ;  /* 0x0000000700167c82 */ /* 0x000fe20008000000 */
[----:B------:R-:W-:Y:S02]  /*3d20*/  UIMAD UR10, UR38, 0xc00, UR26 ;  /* 0x00000c00260a78a4 */ /* 0x000fe4000f8e021a */
[----:B------:R-:W-:-:S04]  /*3d30*/  ULOP3.LUT UR6, UR20, 0x3fff, URZ, 0xc0, !UPT ;  /* 0x00003fff14067892 */ /* 0x000fc8000f8ec03f */
[----:B------:R-:W-:-:S07]  /*3d40*/  ULOP3.LUT UR6, UR6, 0x10000, URZ, 0xfc, !UPT ;  /* 0x0001000006067892 */ /* 0x000fce000f8efc3f */
[----:B------:R-:W-:Y:S02]  /*3d50*/  UMOV UR20, UR6 ;  /* 0x0000000600147c82 */ /* 0x000fe40008000000 */
[----:B------:R-:W-:Y:S01]  /*3d60*/  HGMMA.64x96x16.F32 R152, gdesc[UR20], R152, gsb0 ;  /* 0x01600000149879f0 */ /* 0x000fe20008000898 */
[----:B------:R-:W-:Y:S02]  /*3d70*/  UIADD3 UR22, UR7, 0x2, URZ ;  /* 0x0000000207167890 */ /* 0x000fe4000fffe03f */
[----:B------:R-:W-:Y:S01]  /*3d80*/  UIADD3 UR20, UR6, 0x2, URZ ;  /* 0x0000000206147890 */ /* 0x000fe2000fffe03f */
[----:B------:R-:W-:Y:S01]  /*3d90*/  UMOV UR23, 0x40000040 ;  /* 0x4000004000177882 */ /* 0x000fe20000000000 */
[----:B------:R-:W-:Y:S01]  /*3da0*/  UMOV UR21, 0x40000040 ;  /* 0x4000004000157882 */ /* 0x000fe20000000000 */
[----:B----4-:R-:W-:Y:S01]  /*3db0*/  SHF.R.U32.HI R200, RZ, 0x7, R200 ;  /* 0x00000007ffc87819 */ /* 0x010fe200000116c8 */
        /* <DEDUP_REMOVED lines=98> */
[----:B------:R-:W-:Y:S01]  /*43e0*/  UMOV UR6, UR10 ;  /* 0x0000000a00067c82 */ /* 0x000fe20008000000 */
[----:B------:R-:W-:Y:S01]  /*43f0*/  UMOV UR7, 0x40000040 ;  /* 0x4000004000077882 */ /* 0x000fe20000000000 */
[----:B------:R-:W-:Y:S02]  /*4400*/  WARPGROUP.DEPBAR.LE gsb0, 0x0 ;  /* 0x00008000000079c5 */ /* 0x000fe40000010000 */
[----:B------:R-:W-:-:S06]  /*4410*/  WARPGROUP.ARRIVE ;  /* 0x00000000000079c5 */ /* 0x000fcc0000000000 */
[----:B------:R-:W-:Y:S03]  /*4420*/  HGMMA.64x96x16.F32 R152, gdesc[UR20], R152, gsb0 ;  /* 0x01600000149879f0 */ /* 0x000fe60008000898 */
[----:B------:R-:W-:Y:S02]  /*4430*/  WARPGROUP.DEPBAR.LE gsb0, 0x0 ;  /* 0x00008000000079c5 */ /* 0x000fe40000010000 */
[----:B------:R-:W-:Y:S01]  /*4440*/  FMUL.FTZ R8, R152, UR28 ;  /* 0x0000001c98087c20 */ /* 0x000fe20008410000 */
[----:B-123--:R-:W-:Y:S01]  /*4450*/  FMUL.FTZ R3, R153, UR28 ;  /* 0x0000001c99037c20 */ /* 0x00efe20008410000 */
[----:B0-----:R-:W-:Y:S01]  /*4460*/  FMUL.FTZ R12, R156, UR28 ;  /* 0x0000001c9c0c7c20 */ /* 0x001fe20008410000 */
        /* <DEDUP_REMOVED lines=56> */
[----:B------:R-:W-:-:S03]  /*47f0*/  FMUL.FTZ R193, R199, UR28 ;  /* 0x0000001cc7c17c20 */ /* 0x000fc60008410000 */
        /* <DEDUP_REMOVED lines=79> */
[----:B--2---:R-:W-:-:S05]  /*4cf0*/  FMNMX.FTZ R155, R188, R155, !PT ;  /* 0x0000009bbc9b7209 */ /* 0x004fca0007810000 */
[----:B------:R-:W2:Y:S02]  /*4d00*/  SHFL.BFLY PT, R154, R155, 0x2, 0x1f ;  /* 0x0c401f009b9a7f89 */ /* 0x000ea400000e0000 */
[----:B------:R-:W3:Y:S01]  /*4d10*/  MUFU.TANH R193, R193 ;  /* 0x000000c100c17308 */ /* 0x000ee20000002400 */
[----:B0-----:R-:W-:-:S04]  /*4d20*/  FMNMX.FTZ R153, R189, R4, !PT ;  /* 0x00000004bd997209 */ /* 0x001fc80007810000 */
[----:B-1----:R-:W-:-:S04]  /*4d30*/  FMNMX.FTZ R4, R192, R153, !PT ;  /* 0x00000099c0047209 */ /* 0x002fc80007810000 */
[----:B---3--:R-:W-:-:S05]  /*4d40*/  FMNMX.FTZ R152, R193, R4, !PT ;  /* 0x00000004c1987209 */ /* 0x008fca0007810000 */
[----:B------:R-:W0:Y:S01]  /*4d50*/  SHFL.BFLY PT, R191, R152, 0x2, 0x1f ;  /* 0x0c401f0098bf7f89 */ /* 0x000e2200000e0000 */
[----:B--2---:R-:W-:-:S05]  /*4d60*/  FMNMX.FTZ R154, R155, R154, !PT ;  /* 0x0000009a9b9a7209 */ /* 0x004fca0007810000 */
[----:B------:R-:W1:Y:S01]  /*4d70*/  SHFL.BFLY PT, R153, R154, 0x1, 0x1f ;  /* 0x0c201f009a997f89 */ /* 0x000e6200000e0000 */
[----:B0-----:R-:W-:-:S05]  /*4d80*/  FMNMX.FTZ R195, R152, R191, !PT ;  /* 0x000000bf98c37209 */ /* 0x001fca0007810000 */
[----:B------:R-:W0:Y:S01]  /*4d90*/  SHFL.BFLY PT, R196, R195, 0x1, 0x1f ;  /* 0x0c201f00c3c47f89 */ /* 0x000e2200000e0000 */
[----:B-1----:R-:W-:Y:S01]  /*4da0*/  FMNMX.FTZ R4, R154, R153, !PT ;  /* 0x000000999a047209 */ /* 0x002fe20007810000 */
[----:B------:R-:W-:-:S04]  /*4db0*/  VIADD R153, R200, 0x8 ;  /* 0x00000008c8997836 */ /* 0x000fc80000000000 */
[C---:B------:R-:W-:Y:S01]  /*4dc0*/  FMUL.FTZ R194, R4.reuse, UR27 ;  /* 0x0000001b04c27c20 */ /* 0x040fe20008410000 */
[----:B------:R-:W-:-:S03]  /*4dd0*/  FADD.FTZ R7, -R4, R7 ;  /* 0x0000000704077221 */ /* 0x000fc60000010100 */
[--C-:B------:R-:W-:Y:S01]  /*4de0*/  FFMA.FTZ R191, R3, UR27, -R194.reuse ;  /* 0x0000001b03bf7c23 */ /* 0x100fe200080108c2 */
[--C-:B------:R-:W-:Y:S01]  /*4df0*/  FFMA.FTZ R190, R8, UR27, -R194.reuse ;  /* 0x0000001b08be7c23 */ /* 0x100fe200080108c2 */
[----:B------:R-:W-:Y:S01]  /*4e00*/  IADD3 R8, -R200, 0xb, RZ ;  /* 0x0000000bc8087810 */ /* 0x000fe20007ffe1ff */
[----:B------:R-:W-:Y:S01]  /*4e10*/  FMUL.FTZ R7, R7, UR27 ;  /* 0x0000001b07077c20 */ /* 0x000fe20008410000 */
        /* <DEDUP_REMOVED lines=8> */
[----:B------:R-:W-:Y:S01]  /*4ea0*/  FFMA.FTZ R181, R181, UR27, -R194 ;  /* 0x0000001bb5b57c23 */ /* 0x000fe200080108c2 */
[----:B0-----:R-:W-:Y:S01]  /*4eb0*/  FMNMX.FTZ R3, R195, R196, !PT ;  /* 0x000000c4c3037209 */ /* 0x001fe20007810000 */
[----:B------:R-:W-:Y:S01]  /*4ec0*/  IMAD.U32 R195, RZ, RZ, UR29 ;  /* 0x0000001dffc37e24 */ /* 0x000fe2000f8e00ff */
[----:B------:R-:W0:Y:S03]  /*4ed0*/  MUFU.EX2 R7, R7 ;  /* 0x0000000700077308 */ /* 0x000e260000000800 */
[----:B------:R-:W-:-:S02]  /*4ee0*/  @!P1 VIADD R152, R195, 0x32440 ;  /* 0x00032440c3989836 */ /* 0x000fc40000000000 */
[C---:B------:R-:W-:Y:S01]  /*4ef0*/  FADD.FTZ R6, -R3.reuse, R6 ;  /* 0x0000000603067221 */ /* 0x040fe20000010100 */
[----:B------:R-:W-:Y:S01]  /*4f00*/  FMUL.FTZ R198, R3, UR27 ;  /* 0x0000001b03c67c20 */ /* 0x000fe20008410000 */
[----:B------:R-:W-:Y:S02]  /*4f10*/  @!P1 VIADD R195, R195, 0x32460 ;  /* 0x00032460c3c39836 */ /* 0x000fe40000000000 */
[----:B------:R-:W-:Y:S01]  /*4f20*/  FMUL.FTZ R6, R6, UR27 ;  /* 0x0000001b06067c20 */ /* 0x000fe20008410000 */
[----:B------:R-:W-:Y:S01]  /*4f30*/  @!P1 PRMT R152, RZ, 0x654, R152 ;  /* 0x00000654ff989816 */ /* 0x000fe20000000098 */
[--C-:B------:R-:W-:Y:S01]  /*4f40*/  FFMA.FTZ R9, R9, UR27, -R198.reuse ;  /* 0x0000001b09097c23 */ /* 0x100fe200080108c6 */
[--C-:B------:R-:W-:Y:S01]  /*4f50*/  FFMA.FTZ R10, R10, UR27, -R198.reuse ;  /* 0x0000001b0a0a7c23 */ /* 0x100fe200080108c6 */
[--C-:B------:R-:W-:Y:S01]  /*4f60*/  FFMA.FTZ R15, R15, UR27, -R198.reuse ;  /* 0x0000001b0f0f7c23 */ /* 0x100fe200080108c6 */
[----:B------:R-:W-:Y:S01]  /*4f70*/  FFMA.FTZ R196, R21, UR27, -R198 ;  /* 0x0000001b15c47c23 */ /* 0x000fe200080108c6 */
[----:B------:R1:W-:Y:S06]  /*4f80*/  BAR.ARV R8, 0x100 ;  /* 0x000400080000751d */ /* 0x0003ec0000002000 */
[----:B------:R2:W-:Y:S01]  /*4f90*/  @!P1 SYNCS.ARRIVE.TRANS64.RED.A1T0 RZ, [R152+URZ], RZ ;  /* 0x000000ff98ff99a7 */ /* 0x0005e2000810043f */
[----:B------:R-:W3:Y:S01]  /*4fa0*/  MUFU.EX2 R6, R6 ;  /* 0x0000000600067308 */ /* 0x000ee20000000800 */
[-C--:B0-----:R-:W-:Y:S01]  /*4fb0*/  FMUL.FTZ R24, R24, R7.reuse ;  /* 0x0000000718187220 */ /* 0x081fe20000410000 */
        /* <DEDUP_REMOVED lines=39> */
[----:B------:R4:W-:Y:S01]  /*5230*/  BAR.SYNC.DEFER_BLOCKING R153, 0x100 ;  /* 0x000400990000751d */ /* 0x0009e20000010000 */
        /* <DEDUP_REMOVED lines=95> */
[----:B--2---:R-:W-:Y:S01]  /*5830*/  F2FP.F16.F32.PACK_AB R152, R191, R190 ;  /* 0x000000bebf98723e */ /* 0x004fe200000000ff */
[--C-:B------:R-:W-:Y:S01]  /*5840*/  FFMA.FTZ R21, R156, UR27, -R194.reuse ;  /* 0x0000001b9c157c23 */ /* 0x100fe200080108c2 */
[----:B0-----:R-:W-:Y:S01]  /*5850*/  F2FP.F16.F32.PACK_AB R154, R13, R12 ;  /* 0x0000000c0d9a723e */ /* 0x001fe200000000ff */
[----:B------:R-:W-:Y:S01]  /*5860*/  FFMA.FTZ R156, R158, UR27, -R194 ;  /* 0x0000001b9e9c7c23 */ /* 0x000fe200080108c2 */
[----:B----4-:R-:W-:Y:S01]  /*5870*/  F2FP.F16.F32.PACK_AB R153, R10, R9 ;  /* 0x000000090a99723e */ /* 0x010fe200000000ff */
[--C-:B------:R-:W-:Y:S01]  /*5880*/  FFMA.FTZ R20, R20, UR27, -R198.reuse ;  /* 0x0000001b14147c23 */ /* 0x100fe200080108c6 */
[----:B-----5:R-:W-:Y:S01]  /*5890*/  F2FP.F16.F32.PACK_AB R155, R196, R15 ;  /* 0x0000000fc49b723e */ /* 0x020fe200000000ff */
[--C-:B------:R-:W-:Y:S01]  /*58a0*/  FFMA.FTZ R23, R23, UR27, -R198.reuse ;  /* 0x0000001b17177c23 */ /* 0x100fe200080108c6 */
[--C-:B------:R-:W-:Y:S01]  /*58b0*/  FFMA.FTZ R158, R160, UR27, -R198.reuse ;  /* 0x0000001ba09e7c23 */ /* 0x100fe200080108c6 */
[----:B------:R-:W-:Y:S01]  /*58c0*/  FFMA.FTZ R197, R162, UR27, -R198 ;  /* 0x0000001ba2c57c23 */ /* 0x000fe200080108c6 */
[----:B------:R-:W-:Y:S01]  /*58d0*/  WARPGROUP.ARRIVE ;  /* 0x00000000000079c5 */ /* 0x000fe20000000000 */
[----:B------:R-:W-:Y:S01]  /*58e0*/  MUFU.EX2 R11, R11 ;  /* 0x0000000b000b7308 */ /* 0x000fe20000000800 */
[--C-:B------:R-:W-:Y:S01]  /*58f0*/  FFMA.FTZ R160, R159, UR27, -R194.reuse ;  /* 0x0000001b9fa07c23 */ /* 0x100fe200080108c2 */
[--C-:B------:R-:W-:Y:S01]  /*5900*/  FFMA.FTZ R159, R164, UR27, -R194.reuse ;  /* 0x0000001ba49f7c23 */ /* 0x100fe200080108c2 */
[----:B------:R-:W-:Y:S01]  /*5910*/  FFMA.FTZ R162, R166, UR27, -R194 ;  /* 0x0000001ba6a27c23 */ /* 0x000fe200080108c2 */
[--C-:B------:R-:W-:Y:S01]  /*5920*/  FFMA.FTZ R164, R163, UR27, -R198.reuse ;  /* 0x0000001ba3a47c23 */ /* 0x100fe200080108c6 */
[----:B------:R-:W-:Y:S01]  /*5930*/  HGMMA.64x256x16.F32 R24, R152, gdesc[UR4].tnspB, R24, gsb0 ;  /* 0x43e0000498187df0 */ /* 0x000fe20008000818 */
[----:B------:R-:W-:Y:S01]  /*5940*/  UIADD3 UR6, UR10, 0x80, URZ ;  /* 0x000000800a067890 */ /* 0x000fe2000fffe03f */
[--C-:B------:R-:W-:Y:S01]  /*5950*/  FFMA.FTZ R161, R161, UR27, -R198.reuse ;  /* 0x0000001ba1a17c23 */ /* 0x100fe200080108c6 */
[----:B------:R-:W0:Y:S01]  /*5960*/  MUFU.EX2 R14, R14 ;  /* 0x0000000e000e7308 */ /* 0x000e220000000800 */
[----:B------:R-:W-:Y:S01]  /*5970*/  UMOV UR7, 0x40000040 ;  /* 0x4000004000077882 */ /* 0x000fe20000000000 */
[--C-:B------:R-:W-:Y:S01]  /*5980*/  FFMA.FTZ R163, R168, UR27, -R198.reuse ;  /* 0x0000001ba8a37c23 */ /* 0x100fe200080108c6 */
[----:B------:R-:W-:Y:S01]  /*5990*/  FFMA.FTZ R166, R170, UR27, -R198 ;  /* 0x0000001baaa67c23 */ /* 0x000fe200080108c6 */
[--C-:B------:R-:W-:Y:S01]  /*59a0*/  FFMA.FTZ R168, R167, UR27, -R194.reuse ;  /* 0x0000001ba7a87c23 */ /* 0x100fe200080108c2 */
[--C-:B------:R-:W-:Y:S01]  /*59b0*/  FFMA.FTZ R167, R172, UR27, -R194.reuse ;  /* 0x0000001baca77c23 */ /* 0x100fe200080108c2 */
[----:B------:R-:W-:Y:S01]  /*59c0*/  FFMA.FTZ R170, R174, UR27, -R194 ;  /* 0x0000001baeaa7c23 */ /* 0x000fe200080108c2 */
[--C-:B------:R-:W-:Y:S01]  /*59d0*/  FFMA.FTZ R172, R171, UR27, -R198.reuse ;  /* 0x0000001babac7c23 */ /* 0x100fe200080108c6 */
[----:B------:R-:W-:Y:S01]  /*59e0*/  MUFU.EX2 R21, R21 ;  /* 0x0000001500157308 */ /* 0x000fe20000000800 */
[--C-:B------:R-:W-:Y:S01]  /*59f0*/  FFMA.FTZ R169, R169, UR27, -R198.reuse ;  /* 0x0000001ba9a97c23 */ /* 0x100fe200080108c6 */
        /* <DEDUP_REMOVED lines=18> */
[----:B------:R-:W-:Y:S01]  /*5b20*/  FFMA.FTZ R0, R7, R0, R190 ;  /* 0x0000000007007223 */ /* 0x000fe200000100be */
[----:B------:R-:W-:Y:S01]  /*5b30*/  FFMA.FTZ R5, R6, R5, R9 ;  /* 0x0000000506057223 */ /* 0x000fe20000010009 */
[----:B------:R-:W-:Y:S01]  /*5b40*/  @!P1 PRMT R195, RZ, 0x654, R195 ;  /* 0x00000654ffc39816 */ /* 0x000fe200000000c3 */
[----:B------:R-:W-:Y:S01]  /*5b50*/  IMAD.MOV.U32 R6, RZ, RZ, R3 ;  /* 0x000000ffff067224 */ /* 0x000fe200078e0003 */
[----:B------:R-:W2:Y:S01]  /*5b60*/  MUFU.EX2 R23, R23 ;  /* 0x0000001700177308 */ /* 0x000ea20000000800 */
[----:B------:R-:W-:Y:S01]  /*5b70*/  FADD.FTZ R191, R191, R0 ;  /* 0x00000000bfbf7221 */ /* 0x000fe20000010000 */
[----:B------:R-:W-:Y:S01]  /*5b80*/  FADD.FTZ R10, R10, R5 ;  /* 0x000000050a0a7221 */ /* 0x000fe20000010000 */
[----:B------:R-:W-:-:S02]  /*5b90*/  IMAD.MOV.U32 R7, RZ, RZ, R4 ;  /* 0x000000ffff077224 */ /* 0x000fc400078e0004 */
[----:B------:R-:W-:Y:S01]  /*5ba0*/  FADD.FTZ R12, R12, R191 ;  /* 0x000000bf0c0c7221 */ /* 0x000fe20000010000 */
[----:B------:R-:W-:Y:S02]  /*5bb0*/  FADD.FTZ R15, R15, R10 ;  /* 0x0000000a0f0f7221 */ /* 0x000fe40000010000 */
[----:B------:R-:W-:Y:S01]  /*5bc0*/  MUFU.EX2 R158, R158 ;  /* 0x0000009e009e7308 */ /* 0x000fe20000000800 */
[----:B------:R-:W-:Y:S01]  /*5bd0*/  FADD.FTZ R12, R13, R12 ;  /* 0x0000000c0d0c7221 */ /* 0x000fe20000010000 */
[----:B------:R-:W-:-:S06]  /*5be0*/  FADD.FTZ R15, R196, R15 ;  /* 0x0000000fc40f7221 */ /* 0x000fcc0000010000 */
        /* <DEDUP_REMOVED lines=27> */
[----:B------:R-:W-:Y:S01]  /*5da0*/  MUFU.EX2 R183, R183 ;  /* 0x000000b700b77308 */ /* 0x000fe20000000800 */
[----:B------:R-:W-:-:S02]  /*5db0*/  WARPGROUP.DEPBAR.LE gsb0, 0x0 ;  /* 0x00008000000079c5 */ /* 0x000fc40000010000 */
[----:B0-----:R-:W-:Y:S01]  /*5dc0*/  F2FP.F16.F32.PACK_AB R152, R14, R11 ;  /* 0x0000000b0e98723e */ /* 0x001fe200000000ff */
[----:B------:R-:W-:Y:S01]  /*5dd0*/  FADD.FTZ R11, R11, R12 ;  /* 0x0000000c0b0b7221 */ /* 0x000fe20000010000 */
[----:B--2---:R-:W-:-:S03]  /*5de0*/  F2FP.F16.F32.PACK_AB R153, R23, R20 ;  /* 0x000000141799723e */ /* 0x004fc600000000ff */
[----:B------:R-:W-:Y:S01]  /*5df0*/  MUFU.EX2 R186, R186 ;  /* 0x000000ba00ba7308 */ /* 0x000fe20000000800 */
[----:B------:R-:W-:Y:S01]  /*5e00*/  F2FP.F16.F32.PACK_AB R154, R156, R21 ;  /* 0x000000159c9a723e */ /* 0x000fe200000000ff */
[----:B------:R-:W-:Y:S01]  /*5e10*/  FADD.FTZ R20, R20, R15 ;  /* 0x0000000f14147221 */ /* 0x000fe20000010000 */
[----:B---3--:R-:W-:Y:S01]  /*5e20*/  F2FP.F16.F32.PACK_AB R155, R197, R158 ;  /* 0x0000009ec59b723e */ /* 0x008fe200000000ff */
[----:B------:R-:W-:Y:S02]  /*5e30*/  FADD.FTZ R14, R14, R11 ;  /* 0x0000000b0e0e7221 */ /* 0x000fe40000010000 */
[----:B------:R-:W-:Y:S01]  /*5e40*/  FADD.FTZ R23, R23, R20 ;  /* 0x0000001417177221 */ /* 0x000fe20000010000 */
[----:B------:R-:W-:Y:S01]  /*5e50*/  WARPGROUP.ARRIVE ;  /* 0x00000000000079c5 */ /* 0x000fe20000000000 */
[----:B------:R-:W-:Y:S01]  /*5e60*/  MUFU.EX2 R185, R185 ;  /* 0x000000b900b97308 */ /* 0x000fe20000000800 */
[----:B------:R-:W-:Y:S01]  /*5e70*/  FADD.FTZ R21, R21, R14 ;  /* 0x0000000e15157221 */ /* 0x000fe20000010000 */
[----:B------:R-:W-:-:S03]  /*5e80*/  FADD.FTZ R158, R158, R23 ;  /* 0x000000179e9e7221 */ /* 0x000fc60000010000 */
[----:B------:R-:W-:Y:S01]  /*5e90*/  HGMMA.64x256x16.F32 R24, R152, gdesc[UR4].tnspB, R24, gsb0 ;  /* 0x43e0000498187df0 */ /* 0x000fe20008000818 */
[----:B------:R-:W-:Y:S01]  /*5ea0*/  UIADD3 UR6, UR10, 0x100, URZ ;  /* 0x000001000a067890 */ /* 0x000fe2000fffe03f */
[----:B------:R-:W-:Y:S01]  /*5eb0*/  FADD.FTZ R156, R156, R21 ;  /* 0x000000159c9c7221 */ /* 0x000fe20000010000 */
[----:B------:R-:W-:Y:S01]  /*5ec0*/  UMOV UR7, 0x40000040 ;  /* 0x4000004000077882 */ /* 0x000fe20000000000 */
[----:B------:R-:W0:Y:S01]  /*5ed0*/  MUFU.EX2 R188, R188 ;  /* 0x000000bc00bc7308 */ /* 0x000e220000000800 */
[----:B------:R-:W-:-:S07]  /*5ee0*/  FADD.FTZ R158, R197, R158 ;  /* 0x0000009ec59e7221 */ /* 0x000fce0000010000 */
[----:B------:R-:W-:Y:S08]  /*5ef0*/  MUFU.EX2 R187, R187 ;  /* 0x000000bb00bb7308 */ /* 0x000ff00000000800 */
        /* <DEDUP_REMOVED lines=14> */
[----:B------:R-:W-:Y:S01]  /*5fe0*/  FADD.FTZ R166, R166, R163 ;  /* 0x000000a3a6a67221 */ /* 0x000fe20000010000 */
[----:B------:R-:W-:Y:S01]  /*5ff0*/  HGMMA.64x256x16.F32 R24, R152, gdesc[UR4].tnspB, R24, gsb0 ;  /* 0x43e0000498187df0 */ /* 0x000fe20008000818 */
[----:B------:R-:W-:Y:S01]  /*6000*/  UIADD3 UR6, UR10, 0x180, URZ ;  /* 0x000001800a067890 */ /* 0x000fe2000fffe03f */
[----:B------:R-:W-:Y:S01]  /*6010*/  UMOV UR7, 0x40000040 ;  /* 0x4000004000077882 */ /* 0x000fe20000000000 */
[----:B------:R-:W-:-:S02]  /*6020*/  WARPGROUP.DEPBAR.LE gsb0, 0x0 ;  /* 0x00008000000079c5 */ /* 0x000fc40000010000 */
[----:B------:R-:W-:Y:S01]  /*6030*/  F2FP.F16.F32.PACK_AB R152, R168, R165 ;  /* 0x000000a5a898723e */ /* 0x000fe200000000ff */
[----:B------:R-:W-:Y:S01]  /*6040*/  FADD.FTZ R165, R165, R162 ;  /* 0x000000a2a5a57221 */ /* 0x000fe20000010000 */
[----:B------:R-:W-:Y:S01]  /*6050*/  F2FP.F16.F32.PACK_AB R153, R172, R169 ;  /* 0x000000a9ac99723e */ /* 0x000fe200000000ff */
[----:B------:R-:W-:Y:S01]  /*6060*/  FADD.FTZ R169, R169, R166 ;  /* 0x000000a6a9a97221 */ /* 0x000fe20000010000 */
[----:B------:R-:W-:Y:S01]  /*6070*/  F2FP.F16.F32.PACK_AB R154, R170, R167 ;  /* 0x000000a7aa9a723e */ /* 0x000fe200000000ff */
[----:B------:R-:W-:Y:S01]  /*6080*/  FADD.FTZ R168, R168, R165 ;  /* 0x000000a5a8a87221 */ /* 0x000fe20000010000 */
[----:B------:R-:W-:Y:S01]  /*6090*/  F2FP.F16.F32.PACK_AB R155, R174, R171 ;  /* 0x000000abae9b723e */ /* 0x000fe200000000ff */
[----:B------:R-:W-:Y:S02]  /*60a0*/  FADD.FTZ R172, R172, R169 ;  /* 0x000000a9acac7221 */ /* 0x000fe40000010000 */
[----:B------:R-:W-:Y:S01]  /*60b0*/  FADD.FTZ R167, R167, R168 ;  /* 0x000000a8a7a77221 */ /* 0x000fe20000010000 */
[----:B------:R-:W-:Y:S01]  /*60c0*/  WARPGROUP.ARRIVE ;  /* 0x00000000000079c5 */ /* 0x000fe20000000000 */
[----:B------:R-:W-:-:S02]  /*60d0*/  FADD.FTZ R171, R171, R172 ;  /* 0x000000acabab7221 */ /* 0x000fc40000010000 */
        /* <DEDUP_REMOVED lines=39> */
[----:B------:R-:W-:Y:S05]  /*6350*/  @P2 BRA `(.L_x_9444) ;  /* 0xffffffd400842947 */ /* 0x000fea000383ffff */
.L_x_9435:
[----:B------:R-:W2:Y:S01]  /*6360*/  SHFL.BFLY PT, R7, R0, 0x2, 0x1f ;  /* 0x0c401f0000077f89 */ /* 0x000ea200000e0000 */
[----:B------:R-:W-:Y:S01]  /*6370*/  MOV R206, 0x400 ;  /* 0x0000040000ce7802 */ /* 0x000fe20000000f00 */
[----:B------:R-:W-:Y:S02]  /*6380*/  UIADD3 UR4, -UR43, URZ, URZ ;  /* 0x0000003f2b047290 */ /* 0x000fe4000fffe13f */
[----:B------:R-:W3:Y:S01]  /*6390*/  SHFL.BFLY PT, R10, R5, 0x2, 0x1f ;  /* 0x0c401f00050a7f89 */ /* 0x000ee200000e0000 */
[----:B------:R-:W-:Y:S01]  /*63a0*/  ULDC UR10, c[0x0][0xd44] ;  /* 0x00035100000a7ab9 */ /* 0x000fe20000000800 */
[----:B------:R-:W-:Y:S01]  /*63b0*/  ULDC.64 UR6, c[0x0][0xc90] ;  /* 0x0003240000067ab9 */ /* 0x000fe20000000a00 */
[----:B------:R-:W-:Y:S01]  /*63c0*/  UIMAD UR10, UR10, UR4, UR41 ;  /* 0x000000040a0a72a4 */ /* 0x000fe2000f8e0229 */
[----:B------:R-:W4:Y:S01]  /*63d0*/  S2R R11, SR_CgaCtaId ;  /* 0x00000000000b7919 */ /* 0x000f220000008800 */
[----:B------:R-:W-:Y:S02]  /*63e0*/  ULDC.64 UR8, c[0x0][0xbe8] ;  /* 0x0002fa0000087ab9 */ /* 0x000fe40000000a00 */
[----:B------:R-:W-:Y:S01]  /*63f0*/  USHF.R.S32.HI UR11, URZ, 0x1f, UR10 ;  /* 0x0000001f3f0b7899 */ /* 0x000fe2000801140a */
[----:B------:R-:W1:Y:S01]  /*6400*/  S2R R13, SR_SWINHI ;  /* 0x00000000000d7919 */ /* 0x000e620000002f00 */
[----:B------:R-:W-:-:S02]  /*6410*/  UIMAD.WIDE.U32 UR4, UR10, UR6, URZ ;  /* 0x000000060a0472a5 */ /* 0x000fc4000f8e003f */
[----:B------:R-:W-:-:S04]  /*6420*/  UIMAD UR6, UR11, UR6, URZ ;  /* 0x000000060b0672a4 */ /* 0x000fc8000f8e023f */
[----:B------:R-:W-:Y:S02]  /*6430*/  UIMAD UR6, UR10, UR7, UR6 ;  /* 0x000000070a0672a4 */ /* 0x000fe4000f8e0206 */
[----:B------:R-:W-:Y:S01]  /*6440*/  USHF.R.S32.HI UR7, URZ, 0x1f, UR43 ;  /* 0x0000001f3f077899 */ /* 0x000fe2000801142b */
[----:B--2---:R-:W-:Y:S01]  /*6450*/  FADD.FTZ R7, R7, R0 ;  /* 0x0000000007077221 */ /* 0x004fe20000010000 */
[----:B------:R-:W-:Y:S02]  /*6460*/  IMAD.MOV.U32 R0, RZ, RZ, RZ ;  /* 0x000000ffff007224 */ /* 0x000fe400078e00ff */
[----:B---3--:R-:W-:Y:S02]  /*6470*/  FADD.FTZ R10, R10, R5 ;  /* 0x000000050a0a7221 */ /* 0x008fe40000010000 */
[----:B------:R-:W0:Y:S01]  /*6480*/  SHFL.BFLY PT, R6, R7, 0x1, 0x1f ;  /* 0x0c201f0007067f89 */ /* 0x000e2200000e0000 */
[----:B------:R-:W-:-:S03]  /*6490*/  IMAD.MOV.U32 R5, RZ, RZ, -0x800000 ;  /* 0xff800000ff057424 */ /* 0x000fc600078e00ff */
[----:B------:R-:W2:Y:S01]  /*64a0*/  SHFL.BFLY PT, R9, R10, 0x1, 0x1f ;  /* 0x0c201f000a097f89 */ /* 0x000ea200000e0000 */
[----:B----4-:R-:W-:Y:S01]  /*64b0*/  LEA R206, R11, R206, 0x18 ;  /* 0x000000ce0bce7211 */ /* 0x010fe200078ec0ff */
[----:B0-----:R-:W-:Y:S01]  /*64c0*/  FADD.FTZ R12, R7, R6 ;  /* 0x00000006070c7221 */ /* 0x001fe20000010000 */
[----:B------:R-:W-:Y:S02]  /*64d0*/  IMAD.MOV.U32 R6, RZ, RZ, RZ ;  /* 0x000000ffff067224 */ /* 0x000fe400078e00ff */
[----:B--2---:R-:W-:Y:S01]  /*64e0*/  FADD.FTZ R14, R10, R9 ;  /* 0x000000090a0e7221 */ /* 0x004fe20000010000 */
[----:B------:R0:W-:Y:S08]  /*64f0*/  BAR.ARV R8, 0x100 ;  /* 0x000400080000751d */ /* 0x0001f00000002000 */
[----:B------:R-:W-:Y:S08]  /*6500*/  BAR.ARV 0x8, 0x180 ;  /* 0x0206000000007b1d */ /* 0x000ff00000002000 */
[----:B------:R-:W-:Y:S01]  /*6510*/  BAR.SYNC.DEFER_BLOCKING 0x1, 0x100 ;  /* 0x0044000000007b1d */ /* 0x000fe20000010000 */
[----:B------:R-:W-:Y:S01]  /*6520*/  FSETP.NE.FTZ.AND P0, PT, R12, RZ, PT ;  /* 0x000000ff0c00720b */ /* 0x000fe20003f15000 */
[----:B------:R-:W-:Y:S01]  /*6530*/  IMAD R9, R22, 0x40, R2 ;  /* 0x0000004016097824 */ /* 0x000fe200078e0202 */
[----:B------:R-:W-:-:S02]  /*6540*/  FSETP.NE.FTZ.AND P1, PT, R14, RZ, PT ;  /* 0x000000ff0e00720b */ /* 0x000fc40003f35000 */
[----:B------:R-:W-:Y:S02]  /*6550*/  MOV R10, R206 ;  /* 0x000000ce000a7202 */ /* 0x000fe40000000f00 */
[----:B-1----:R-:W-:Y:S01]  /*6560*/  MOV R11, R13 ;  /* 0x0000000d000b7202 */ /* 0x002fe20000000f00 */
[----:B------:R-:W-:Y:S02]  /*6570*/  IMAD.U32 R13, RZ, RZ, UR27 ;  /* 0x0000001bff0d7e24 */ /* 0x000fe4000f8e00ff */
[----:B0-----:R-:W-:-:S04]  /*6580*/  IMAD.WIDE R8, R9, 0x2, R10 ;  /* 0x0000000209087825 */ /* 0x001fc800078e020a */
[----:B------:R-:W0:Y:S01]  /*6590*/  @P0 MUFU.RCP R6, R12 ;  /* 0x0000000c00060308 */ /* 0x000e220000001000 */
[----:B------:R-:W-:-:S04]  /*65a0*/  IMAD.WIDE R10, R211, 0x2, R10 ;  /* 0x00000002d30a7825 */ /* 0x000fc800078e020a */
[----:B------:R-:W-:Y:S01]  /*65b0*/  @P0 FMUL.FTZ R13, R13, 0.69314718246459960938 ;  /* 0x3f3172180d0d0820 */ /* 0x000fe20000410000 */
[C---:B------:R-:W-:Y:S02]  /*65c0*/  IADD3 R21, P3, R10.reuse, 0xc060, RZ ;  /* 0x0000c0600a157810 */ /* 0x040fe40007f7e0ff */
[----:B------:R-:W-:Y:S01]  /*65d0*/  @P1 MUFU.RCP R0, R14 ;  /* 0x0000000e00001308 */ /* 0x000fe20000001000 */
[----:B------:R-:W-:Y:S02]  /*65e0*/  LOP3.LUT R171, R10, 0x380, RZ, 0xc0, !PT ;  /* 0x000003800aab7812 */ /* 0x000fe400078ec0ff */
[----:B------:R-:W-:Y:S02]  /*65f0*/  LOP3.LUT R15, R21, 0x380, RZ, 0xc0, !PT ;  /* 0x00000380150f7812 */ /* 0x000fe400078ec0ff */
[----:B------:R-:W-:-:S03]  /*6600*/  SHF.R.U64 R171, R171, 0x3, RZ ;  /* 0x00000003abab7819 */ /* 0x000fc600000012ff */
[----:B------:R-:W1:Y:S01]  /*6610*/  @P0 MUFU.LG2 R12, R12 ;  /* 0x0000000c000c0308 */ /* 0x000e620000000c00 */
        /* <DEDUP_REMOVED lines=78> */
[--C-:B------:R-:W-:Y:S02]  /*6b00*/  IMAD.X R131, RZ, RZ, R11.reuse, P3 ;  /* 0x000000ffff837224 */ /* 0x100fe400018e060b */
[-C--:B------:R-:W-:Y:S01]  /*6b10*/  FMUL.FTZ R177, R130, R0.reuse ;  /* 0x0000000082b17220 */ /* 0x080fe20000410000 */
[C---:B------:R-:W-:Y:S01]  /*6b20*/  IADD3 R111, P4, R10.reuse, 0xc040, RZ ;  /* 0x0000c0400a6f7810 */ /* 0x040fe20007f9e0ff */
        /* <DEDUP_REMOVED lines=10> */
[----:B------:R-:W-:Y:S01]  /*6bd0*/  FMUL.FTZ R7, R91, R0 ;  /* 0x000000005b077220 */ /* 0x000fe20000410000 */
[C---:B------:R-:W-:Y:S01]  /*6be0*/  IADD3 R14, P3, R10.reuse, 0x8020, RZ ;  /* 0x000080200a0e7810 */ /* 0x040fe20007f7e0ff */
[--C-:B------:R-:W-:Y:S01]  /*6bf0*/  IMAD.X R135, RZ, RZ, R11.reuse, P4 ;  /* 0x000000ffff877224 */ /* 0x100fe200020e060b */
[----:B------:R-:W-:Y:S01]  /*6c00*/  SHF.R.U64 R130, R15, 0x3, RZ ;  /* 0x000000030f827819 */ /* 0x000fe200000012ff */
[--C-:B------:R-:W-:Y:S01]  /*6c10*/  IMAD.X R139, RZ, RZ, R11.reuse, P5 ;  /* 0x000000ffff8b7224 */ /* 0x100fe200028e060b */
[----:B------:R-:W-:Y:S01]  /*6c20*/  IADD3 R91, P4, R10, 0x8000, RZ ;  /* 0x000080000a5b7810 */ /* 0x000fe20007f9e0ff */
        /* <DEDUP_REMOVED lines=18> */
[--C-:B------:R-:W-:Y:S01]  /*6d50*/  IMAD.X R165, RZ, RZ, R11.reuse, P1 ;  /* 0x000000ffffa57224 */ /* 0x100fe200008e060b */
[----:B------:R-:W-:Y:S01]  /*6d60*/  SHF.R.U64 R4, R4, 0x3, RZ ;  /* 0x0000000304047819 */ /* 0x000fe200000012ff */
[----:B------:R-:W-:-:S02]  /*6d70*/  IMAD.X R167, RZ, RZ, R11, P2 ;  /* 0x000000ffffa77224 */ /* 0x000fc400010e060b */
[-C--:B------:R-:W-:Y:S01]  /*6d80*/  FMUL.FTZ R183, R142, R0.reuse ;  /* 0x000000008eb77220 */ /* 0x080fe20000410000 */
[--C-:B------:R-:W-:Y:S01]  /*6d90*/  IMAD.X R169, RZ, RZ, R11.reuse, P3 ;  /* 0x000000ffffa97224 */ /* 0x100fe200018e060b */
[----:B------:R-:W-:Y:S01]  /*6da0*/  LOP3.LUT R142, R4, R103, RZ, 0x3c, !PT ;  /* 0x00000067048e7212 */ /* 0x000fe200078e3cff */
[----:B------:R-:W-:Y:S01]  /*6db0*/  IMAD.MOV.U32 R171, RZ, RZ, R11 ;  /* 0x000000ffffab7224 */ /* 0x000fe200078e000b */
[----:B------:R-:W-:Y:S01]  /*6dc0*/  LOP3.LUT R11, R14, 0x380, RZ, 0xc0, !PT ;  /* 0x000003800e0b7812 */ /* 0x000fe200078ec0ff */
[-C--:B------:R-:W-:Y:S01]  /*6dd0*/  FMUL.FTZ R27, R27, R0.reuse ;  /* 0x000000001b1b7220 */ /* 0x080fe20000410000 */
[----:B------:R-:W-:Y:S01]  /*6de0*/  LOP3.LUT R4, R13, 0x380, RZ, 0xc0, !PT ;  /* 0x000003800d047812 */ /* 0x000fe200078ec0ff */
[-C--:B------:R-:W-:Y:S01]  /*6df0*/  FMUL.FTZ R26, R26, R0.reuse ;  /* 0x000000001a1a7220 */ /* 0x080fe20000410000 */
[----:B------:R-:W-:Y:S01]  /*6e00*/  SHF.R.U64 R11, R11, 0x3, RZ ;  /* 0x000000030b0b7819 */ /* 0x000fe200000012ff */
[-C--:B------:R-:W-:Y:S01]  /*6e10*/  FMUL.FTZ R31, R31, R0.reuse ;  /* 0x000000001f1f7220 */ /* 0x080fe20000410000 */
[----:B------:R-:W-:Y:S01]  /*6e20*/  SHF.R.U64 R4, R4, 0x3, RZ ;  /* 0x0000000304047819 */ /* 0x000fe200000012ff */
[----:B------:R-:W-:Y:S01]  /*6e30*/  FMUL.FTZ R30, R30, R0 ;  /* 0x000000001e1e7220 */ /* 0x000fe20000410000 */
[----:B------:R-:W-:Y:S01]  /*6e40*/  LOP3.LUT R154, R11, R14, RZ, 0x3c, !PT ;  /* 0x0000000e0b9a7212 */ /* 0x000fe200078e3cff */
        /* <DEDUP_REMOVED lines=47> */
[----:B------:R-:W-:-:S02]  /*7140*/  LOP3.LUT R150, R4, R13, RZ, 0x3c, !PT ;  /* 0x0000000d04967212 */ /* 0x000fc400078e3cff */
[----:B------:R-:W-:Y:S02]  /*7150*/  SHF.R.U64 R11, R11, 0x3, RZ ;  /* 0x000000030b0b7819 */ /* 0x000fe400000012ff */
[----:B------:R-:W-:Y:S02]  /*7160*/  LOP3.LUT R20, R107, 0x380, RZ, 0xc0, !PT ;  /* 0x000003806b147812 */ /* 0x000fe400078ec0ff */
[----:B------:R-:W-:Y:S02]  /*7170*/  IADD3 R13, P3, R8, 0x1000, RZ ;  /* 0x00001000080d7810 */ /* 0x000fe40007f7e0ff */
[----:B------:R-:W-:Y:S02]  /*7180*/  LOP3.LUT R4, R57, 0x380, RZ, 0xc0, !PT ;  /* 0x0000038039047812 */ /* 0x000fe400078ec0ff */
[----:B------:R-:W-:Y:S01]  /*7190*/  LOP3.LUT R162, R11, R12, RZ, 0x3c, !PT ;  /* 0x0000000c0ba27212 */ /* 0x000fe200078e3cff */
[----:B------:R-:W-:Y:S01]  /*71a0*/  IMAD.U32 R11, RZ, RZ, UR5 ;  /* 0x00000005ff0b7e24 */ /* 0x000fe2000f8e00ff */
[----:B------:R-:W-:-:S02]  /*71b0*/  SHF.R.U64 R10, R20, 0x3, RZ ;  /* 0x00000003140a7819 */ /* 0x000fc400000012ff */
[----:B------:R-:W-:Y:S02]  /*71c0*/  LOP3.LUT R12, R13, 0x380, RZ, 0xc0, !PT ;  /* 0x000003800d0c7812 */ /* 0x000fe400078ec0ff */
[----:B------:R-:W-:Y:S02]  /*71d0*/  LOP3.LUT R20, R99, 0x380, RZ, 0xc0, !PT ;  /* 0x0000038063147812 */ /* 0x000fe400078ec0ff */
[----:B------:R-:W-:Y:S02]  /*71e0*/  SHF.R.U64 R4, R4, 0x3, RZ ;  /* 0x0000000304047819 */ /* 0x000fe400000012ff */
[----:B------:R-:W-:Y:S02]  /*71f0*/  SHF.R.U64 R12, R12, 0x3, RZ ;  /* 0x000000030c0c7819 */ /* 0x000fe400000012ff */
[----:B------:R-:W-:Y:S02]  /*7200*/  SHF.R.U64 R20, R20, 0x3, RZ ;  /* 0x0000000314147819 */ /* 0x000fe400000012ff */
[----:B------:R-:W-:-:S02]  /*7210*/  LOP3.LUT R158, R4, R57, RZ, 0x3c, !PT ;  /* 0x00000039049e7212 */ /* 0x000fc400078e3cff */
[----:B------:R-:W-:Y:S02]  /*7220*/  LOP3.LUT R4, R15, 0x380, RZ, 0xc0, !PT ;  /* 0x000003800f047812 */ /* 0x000fe400078ec0ff */
[----:B------:R-:W-:Y:S01]  /*7230*/  LOP3.LUT R12, R12, R13, RZ, 0x3c, !PT ;  /* 0x0000000d0c0c7212 */ /* 0x000fe200078e3cff */
[----:B------:R-:W-:Y:S01]  /*7240*/  IMAD.X R13, RZ, RZ, R9, P3 ;  /* 0x000000ffff0d7224 */ /* 0x000fe200018e0609 */
[----:B------:R-:W-:Y:S02]  /*7250*/  LOP3.LUT R146, R20, R99, RZ, 0x3c, !PT ;  /* 0x0000006314927212 */ /* 0x000fe400078e3cff */
[----:B------:R-:W-:Y:S02]  /*7260*/  SHF.R.U64 R4, R4, 0x3, RZ ;  /* 0x0000000304047819 */ /* 0x000fe400000012ff */
[----:B------:R-:W-:Y:S02]  /*7270*/  IADD3 R99, P3, R8, 0x8000, RZ ;  /* 0x0000800008637810 */ /* 0x000fe40007f7e0ff */
[----:B------:R-:W-:-:S02]  /*7280*/  LOP3.LUT R160, R4, R15, RZ, 0x3c, !PT ;  /* 0x0000000f04a07212 */ /* 0x000fc400078e3cff */
[----:B------:R-:W-:Y:S02]  /*7290*/  LOP3.LUT R98, R99, 0x380, RZ, 0xc0, !PT ;  /* 0x0000038063627812 */ /* 0x000fe400078ec0ff */
[----:B------:R-:W-:Y:S02]  /*72a0*/  LOP3.LUT R4, R3, 0x380, RZ, 0xc0, !PT ;  /* 0x0000038003047812 */ /* 0x000fe400078ec0ff */
[----:B------:R-:W-:Y:S02]  /*72b0*/  SHF.R.U64 R98, R98, 0x3, RZ ;  /* 0x0000000362627819 */ /* 0x000fe400000012ff */
[----:B------:R-:W-:Y:S02]  /*72c0*/  SHF.R.U64 R4, R4, 0x3, RZ ;  /* 0x0000000304047819 */ /* 0x000fe400000012ff */
[----:B------:R-:W-:Y:S01]  /*72d0*/  LOP3.LUT R98, R98, R99, RZ, 0x3c, !PT ;  /* 0x0000006362627212 */ /* 0x000fe200078e3cff */
[----:B------:R-:W-:Y:S01]  /*72e0*/  IMAD.X R99, RZ, RZ, R9, P3 ;  /* 0x000000ffff637224 */ /* 0x000fe200018e0609 */
[----:B------:R-:W-:-:S02]  /*72f0*/  LOP3.LUT R168, R4, R3, RZ, 0x3c, !PT ;  /* 0x0000000304a87212 */ /* 0x000fc400078e3cff */
[----:B------:R-:W-:Y:S02]  /*7300*/  LOP3.LUT R138, R10, R107, RZ, 0x3c, !PT ;  /* 0x0000006b0a8a7212 */ /* 0x000fe400078e3cff */
[----:B------:R-:W-:Y:S02]  /*7310*/  IADD3 R4, P3, R8, 0xf000, RZ ;  /* 0x0000f00008047810 */ /* 0x000fe40007f7e0ff */
[----:B------:R-:W-:Y:S02]  /*7320*/  LOP3.LUT R10, R95, 0x380, RZ, 0xc0, !PT ;  /* 0x000003805f0a7812 */ /* 0x000fe400078ec0ff */
[----:B------:R-:W-:Y:S01]  /*7330*/  LOP3.LUT R3, R4, 0x380, RZ, 0xc0, !PT ;  /* 0x0000038004037812 */ /* 0x000fe200078ec0ff */
[----:B------:R-:W-:Y:S01]  /*7340*/  IMAD.X R127, RZ, RZ, R9, P3 ;  /* 0x000000ffff7f7224 */ /* 0x000fe200018e0609 */
[----:B------:R-:W-:Y:S02]  /*7350*/  SHF.R.U64 R10, R10, 0x3, RZ ;  /* 0x000000030a0a7819 */ /* 0x000fe400000012ff */
[----:B------:R-:W-:-:S02]  /*7360*/  SHF.R.U64 R3, R3, 0x3, RZ ;  /* 0x0000000303037819 */ /* 0x000fc400000012ff */
[----:B------:R-:W-:Y:S02]  /*7370*/  LOP3.LUT R152, R10, R95, RZ, 0x3c, !PT ;  /* 0x0000005f0a987212 */ /* 0x000fe400078e3cff */
[----:B------:R-:W-:Y:S02]  /*7380*/  IADD3 R95, P2, R8, 0x7000, RZ ;  /* 0x00007000085f7810 */ /* 0x000fe40007f5e0ff */
[----:B------:R-:W-:Y:S01]  /*7390*/  LOP3.LUT R126, R3, R4, RZ, 0x3c, !PT ;  /* 0x00000004037e7212 */ /* 0x000fe200078e3cff */
[----:B------:R-:W-:Y:S01]  /*73a0*/  IMAD R4, RZ, RZ, -UR41 ;  /* 0x80000029ff047e24 */ /* 0x000fe2000f8e02ff */
[----:B------:R-:W-:Y:S01]  /*73b0*/  LOP3.LUT R94, R95, 0x380, RZ, 0xc0, !PT ;  /* 0x000003805f5e7812 */ /* 0x000fe200078ec0ff */
[----:B------:R-:W0:Y:S01]  /*73c0*/  LDC R3, c[0x0][0xce8] ;  /* 0x00033a00ff037b82 */ /* 0x000e220000000800 */
[----:B------:R-:W-:Y:S02]  /*73d0*/  F2FP.F16.F32.PACK_AB R24, R25, R24 ;  /* 0x000000181918723e */ /* 0x000fe400000000ff */
[----:B------:R-:W-:-:S02]  /*73e0*/  SHF.R.U64 R94, R94, 0x3, RZ ;  /* 0x000000035e5e7819 */ /* 0x000fc400000012ff */
[----:B------:R-:W-:Y:S02]  /*73f0*/  F2FP.F16.F32.PACK_AB R25, R27, R26 ;  /* 0x0000001a1b19723e */ /* 0x000fe400000000ff */
[----:B------:R-:W-:Y:S01]  /*7400*/  LOP3.LUT R94, R94, R95, RZ, 0x3c, !PT ;  /* 0x0000005f5e5e7212 */ /* 0x000fe200078e3cff */
[----:B------:R-:W-:Y:S01]  /*7410*/  IMAD.X R95, RZ, RZ, R9, P2 ;  /* 0x000000ffff5f7224 */ /* 0x000fe200010e0609 */
[----:B------:R-:W-:Y:S02]  /*7420*/  IADD3 R123, P2, R8, 0xe000, RZ ;  /* 0x0000e000087b7810 */ /* 0x000fe40007f5e0ff */
[----:B------:R-:W-:Y:S02]  /*7430*/  F2FP.F16.F32.PACK_AB R27, R31, R30 ;  /* 0x0000001e1f1b723e */ /* 0x000fe400000000ff */
[----:B------:R-:W-:Y:S01]  /*7440*/  LOP3.LUT R122, R123, 0x380, RZ, 0xc0, !PT ;  /* 0x000003807b7a7812 */ /* 0x000fe200078ec0ff */
[----:B------:R-:W1:Y:S01]  /*7450*/  LDC R31, c[0x0][0xd38] ;  /* 0x00034e00ff1f7b82 */ /* 0x000e620000000800 */
[----:B------:R-:W-:-:S02]  /*7460*/  MOV R170, R170 ;  /* 0x000000aa00aa7202 */ /* 0x000fc40000000f00 */
[----:B------:R-:W-:Y:S02]  /*7470*/  SHF.R.U64 R122, R122, 0x3, RZ ;  /* 0x000000037a7a7819 */ /* 0x000fe400000012ff */
[----:B------:R-:W-:Y:S02]  /*7480*/  F2FP.F16.F32.PACK_AB R26, R187, R28 ;  /* 0x0000001cbb1a723e */ /* 0x000fe400000000ff */
[----:B------:R-:W-:Y:S01]  /*7490*/  LOP3.LUT R122, R122, R123, RZ, 0x3c, !PT ;  /* 0x0000007b7a7a7212 */ /* 0x000fe200078e3cff */
[----:B------:R-:W-:Y:S01]  /*74a0*/  IMAD.X R123, RZ, RZ, R9, P2 ;  /* 0x000000ffff7b7224 */ /* 0x000fe200010e0609 */
[----:B------:R-:W-:Y:S01]  /*74b0*/  LOP3.LUT R10, R91, 0x380, RZ, 0xc0, !PT ;  /* 0x000003805b0a7812 */ /* 0x000fe200078ec0ff */
[----:B------:R2:W-:Y:S01]  /*74c0*/  STSM.16.M88.4 [R170], R24 ;  /* 0x00000018aa007844 */ /* 0x0005e20000000200 */
[----:B0-----:R-:W-:Y:S02]  /*74d0*/  ISETP.NE.AND P2, PT, R3, 0x1, PT ;  /* 0x000000010300780c */ /* 0x001fe40003f45270 */
[----:B------:R-:W-:-:S02]  /*74e0*/  SHF.R.U64 R10, R10, 0x3, RZ ;  /* 0x000000030a0a7819 */ /* 0x000fc400000012ff */
[----:B------:R-:W-:Y:S02]  /*74f0*/  IADD3 R57, P0, R8, 0x5000, RZ ;  /* 0x0000500008397810 */ /* 0x000fe40007f1e0ff */
[----:B------:R-:W-:Y:S02]  /*7500*/  LOP3.LUT R156, R10, R91, RZ, 0x3c, !PT ;  /* 0x0000005b0a9c7212 */ /* 0x000fe400078e3cff */
[----:B------:R-:W-:Y:S02]  /*7510*/  F2FP.F16.F32.PACK_AB R32, R33, R32 ;  /* 0x000000202120723e */ /* 0x000fe400000000ff */
[----:B------:R-:W-:Y:S02]  /*7520*/  LOP3.LUT R10, R53, 0x380, RZ, 0xc0, !PT ;  /* 0x00000380350a7812 */ /* 0x000fe400078ec0ff */
[----:B------:R-:W-:Y:S01]  /*7530*/  F2FP.F16.F32.PACK_AB R33, R35, R34 ;  /* 0x000000222321723e */ /* 0x000fe200000000ff */
[----:B-1----:R-:W-:Y:S01]  /*7540*/  IMAD R4, R31, R4, UR44 ;  /* 0x0000002c1f047e24 */ /* 0x002fe2000f8e0204 */
[----:B------:R-:W-:Y:S01]  /*7550*/  IADD3 R91, P1, R8, 0x6000, RZ ;  /* 0x00006000085b7810 */ /* 0x000fe20007f3e0ff */
[----:B--2---:R-:W0:Y:S01]  /*7560*/  @P2 LDC R24, c[0x0][0xcec] ;  /* 0x00033b00ff182b82 */ /* 0x004e220000000800 */
[----:B------:R-:W-:-:S02]  /*7570*/  LOP3.LUT R56, R57, 0x380, RZ, 0xc0, !PT ;  /* 0x0000038039387812 */ /* 0x000fc400078ec0ff */
[----:B------:R-:W-:Y:S01]  /*7580*/  F2FP.F16.F32.PACK_AB R35, R39, R38 ;  /* 0x000000262723723e */ /* 0x000fe200000000ff */
[----:B------:R-:W-:Y:S01]  /*7590*/  IMAD R39, R4, 0x80, R210 ;  /* 0x0000008004277824 */ /* 0x000fe200078e02d2 */
[----:B------:R-:W-:Y:S02]  /*75a0*/  SHF.R.U64 R10, R10, 0x3, RZ ;  /* 0x000000030a0a7819 */ /* 0x000fe400000012ff */
[----:B------:R-:W-:Y:S01]  /*75b0*/  LOP3.LUT R90, R91, 0x380, RZ, 0xc0, !PT ;  /* 0x000003805b5a7812 */ /* 0x000fe200078ec0ff */
[----:B------:R-:W1:Y:S01]  /*75c0*/  @P2 LDC R25, c[0x0][0xcf0] ;  /* 0x00033c00ff192b82 */ /* 0x000e620000000800 */
[----:B------:R-:W-:Y:S02]  /*75d0*/  SHF.R.U64 R56, R56, 0x3, RZ ;  /* 0x0000000338387819 */ /* 0x000fe400000012ff */
[----:B------:R-:W-:Y:S02]  /*75e0*/  LOP3.LUT R20, R21, 0x380, RZ, 0xc0, !PT ;  /* 0x0000038015147812 */ /* 0x000fe400078ec0ff */
[----:B------:R-:W-:Y:S01]  /*75f0*/  LOP3.LUT R164, R10, R53, RZ, 0x3c, !PT ;  /* 0x000000350aa47212 */ /* 0x000fe200078e3cff */
[----:B------:R-:W-:Y:S01]  /*7600*/  IMAD.U32 R10, RZ, RZ, UR4 ;  /* 0x00000004ff0a7e24 */ /* 0x000fe2000f8e00ff */
[----:B------:R-:W-:Y:S01]  /*7610*/  SHF.R.U64 R90, R90, 0x3, RZ ;  /* 0x000000035a5a7819 */ /* 0x000fe200000012ff */
[----:B------:R-:W2:Y:S01]  /*7620*/  LDC.64 R30, c[0x0][0xc98] ;  /* 0x00032600ff1e7b82 */ /* 0x000ea20000000a00 */
[----:B------:R-:W-:Y:S01]  /*7630*/  LOP3.LUT R56, R56, R57, RZ, 0x3c, !PT ;  /* 0x0000003938387212 */ /* 0x000fe200078e3cff */
[----:B------:R-:W-:Y:S01]  /*7640*/  UIADD3 UR4, UR5, UR6, URZ ;  /* 0x0000000605047290 */ /* 0x000fe2000fffe03f */
[----:B------:R-:W-:Y:S01]  /*7650*/  F2FP.F16.F32.PACK_AB R34, R37, R36 ;  /* 0x000000242522723e */ /* 0x000fe200000000ff */
[----:B------:R-:W-:Y:S01]  /*7660*/  IMAD.X R57, RZ, RZ, R9, P0 ;  /* 0x000000ffff397224 */ /* 0x000fe200000e0609 */
[----:B------:R-:W-:Y:S01]  /*7670*/  SHF.R.U64 R20, R20, 0x3, RZ ;  /* 0x0000000314147819 */ /* 0x000fe200000012ff */
[----:B------:R-:W-:Y:S01]  /*7680*/  IMAD.MOV.U32 R37, RZ, RZ, R39 ;  /* 0x000000ffff257224 */ /* 0x000fe200078e0027 */
[----:B------:R-:W-:Y:S01]  /*7690*/  MOV R150, R150 ;  /* 0x0000009600967202 */ /* 0x000fe20000000f00 */
[----:B0-----:R-:W-:Y:S01]  /*76a0*/  @P2 IMAD.HI.U32 R24, R39, R24, RZ ;  /* 0x0000001827182227 */ /* 0x001fe200078e00ff */
[----:B------:R-:W-:Y:S01]  /*76b0*/  IADD3 R115, P0, R8, 0xc000, RZ ;  /* 0x0000c00008737810 */ /* 0x000fe20007f1e0ff */
[----:B------:R-:W-:Y:S01]  /*76c0*/  ULDC UR6, c[0x0][0xb88] ;  /* 0x0002e20000067ab9 */ /* 0x000fe20000000800 */
[----:B------:R-:W-:Y:S01]  /*76d0*/  LOP3.LUT R90, R90, R91, RZ, 0x3c, !PT ;  /* 0x0000005b5a5a7212 */ /* 0x000fe200078e3cff */
[----:B------:R-:W-:Y:S01]  /*76e0*/  IMAD.X R91, RZ, RZ, R9, P1 ;  /* 0x000000ffff5b7224 */ /* 0x000fe200008e0609 */
[----:B------:R-:W-:Y:S01]  /*76f0*/  LOP3.LUT R166, R20, R21, RZ, 0x3c, !PT ;  /* 0x0000001514a67212 */ /* 0x000fe200078e3cff */
[----:B------:R0:W-:Y:S01]  /*7700*/  STSM.16.M88.4 [R150], R32 ;  /* 0x0000002096007844 */ /* 0x0001e20000000200 */
[----:B------:R-:W-:Y:S01]  /*7710*/  F2FP.F16.F32.PACK_AB R40, R41, R40 ;  /* 0x000000282928723e */ /* 0x000fe200000000ff */
[----:B------:R-:W-:Y:S01]  /*7720*/  IMAD.U32 R11, RZ, RZ, UR4 ;  /* 0x00000004ff0b7e24 */ /* 0x000fe2000f8e00ff */
[----:B-1----:R-:W-:Y:S01]  /*7730*/  @P2 SHF.R.U32.HI R37, RZ, R25, R24 ;  /* 0x00000019ff252219 */ /* 0x002fe20000011618 */
[----:B------:R-:W-:Y:S01]  /*7740*/  ULDC.64 UR4, c[0x0][0xc88] ;  /* 0x0003220000047ab9 */ /* 0x000fe20000000a00 */
[----:B------:R-:W-:-:S02]  /*7750*/  IADD3 R119, P1, R8, 0xd000, RZ ;  /* 0x0000d00008777810 */ /* 0x000fc40007f3e0ff */
[----:B------:R-:W-:Y:S02]  /*7760*/  LOP3.LUT R114, R115, 0x380, RZ, 0xc0, !PT ;  /* 0x0000038073727812 */ /* 0x000fe400078ec0ff */
[----:B------:R-:W-:Y:S01]  /*7770*/  F2FP.F16.F32.PACK_AB R41, R43, R42 ;  /* 0x0000002a2b29723e */ /* 0x000fe200000000ff */
[C---:B--2---:R-:W-:Y:S01]  /*7780*/  IMAD R28, R30.reuse, UR7, RZ ;  /* 0x000000071e1c7c24 */ /* 0x044fe2000f8e02ff */
[----:B------:R-:W-:Y:S01]  /*7790*/  F2FP.F16.F32.PACK_AB R48, R49, R48 ;  /* 0x000000303130723e */ /* 0x000fe200000000ff */
[----:B------:R-:W-:Y:S01]  /*77a0*/  IMAD.WIDE.U32 R10, R30, UR43, R10 ;  /* 0x0000002b1e0a7c25 */ /* 0x000fe2000f8e000a */
[----:B------:R-:W-:Y:S02]  /*77b0*/  LOP3.LUT R52, R111, 0x380, RZ, 0xc0, !PT ;  /* 0x000003806f347812 */ /* 0x000fe400078ec0ff */
[----:B------:R-:W-:Y:S01]  /*77c0*/  MOV R160, R160 ;  /* 0x000000a000a07202 */ /* 0x000fe20000000f00 */
[----:B0-----:R-:W-:Y:S01]  /*77d0*/  IMAD.MOV R32, RZ, RZ, -R37 ;  /* 0x000000ffff207224 */ /* 0x001fe200078e0a25 */
[----:B------:R-:W-:Y:S01]  /*77e0*/  F2FP.F16.F32.PACK_AB R42, R45, R44 ;  /* 0x0000002c2d2a723e */ /* 0x000fe200000000ff */
[----:B------:R-:W-:Y:S01]  /*77f0*/  IMAD R28, R31, UR43, R28 ;  /* 0x0000002b1f1c7c24 */ /* 0x000fe2000f8e021c */
[----:B------:R-:W-:Y:S01]  /*7800*/  F2FP.F16.F32.PACK_AB R43, R47, R46 ;  /* 0x0000002e2f2b723e */ /* 0x000fe200000000ff */
[----:B------:R-:W-:Y:S01]  /*7810*/  IMAD R33, R3, R32, R39 ;  /* 0x0000002003217224 */ /* 0x000fe200078e0227 */
[----:B------:R-:W-:Y:S01]  /*7820*/  F2FP.F16.F32.PACK_AB R49, R51, R50 ;  /* 0x000000323331723e */ /* 0x000fe200000000ff */
[----:B------:R-:W-:Y:S01]  /*7830*/  IMAD R32, R4, 0x80, R208 ;  /* 0x0000008004207824 */ /* 0x000fe200078e02d0 */
[----:B------:R-:W-:Y:S01]  /*7840*/  MOV R168, R168 ;  /* 0x000000a800a87202 */ /* 0x000fe20000000f00 */
        /* <DEDUP_REMOVED lines=9> */
[----:B------:R-:W-:Y:S02]  /*78e0*/  LOP3.LUT R118, R119, 0x380, RZ, 0xc0, !PT ;  /* 0x0000038077767812 */ /* 0x000fe400078ec0ff */
[----:B------:R-:W-:Y:S01]  /*78f0*/  SHF.R.U64 R114, R114, 0x3, RZ ;  /* 0x0000000372727819 */ /* 0x000fe200000012ff */
[----:B------:R0:W-:Y:S01]  /*7900*/  STSM.16.M88.4 [R166], R24 ;  /* 0x00000018a6007844 */ /* 0x0001e20000000200 */
[----:B------:R-:W-:Y:S02]  /*7910*/  SHF.R.U64 R52, R52, 0x3, RZ ;  /* 0x0000000334347819 */ /* 0x000fe400000012ff */
[C---:B------:R-:W-:Y:S02]  /*7920*/  IADD3 R15, P4, R8.reuse, 0x2000, RZ ;  /* 0x00002000080f7810 */ /* 0x040fe40007f9e0ff */
[C---:B------:R-:W-:Y:S02]  /*7930*/  IADD3 R21, P5, R8.reuse, 0x3000, RZ ;  /* 0x0000300008157810 */ /* 0x040fe40007fbe0ff */
[----:B------:R-:W-:-:S02]  /*7940*/  IADD3 R53, P6, R8, 0x4000, RZ ;  /* 0x0000400008357810 */ /* 0x000fc40007fde0ff */
[----:B------:R-:W-:Y:S02]  /*7950*/  SHF.R.U64 R118, R118, 0x3, RZ ;  /* 0x0000000376767819 */ /* 0x000fe400000012ff */
[----:B------:R-:W-:Y:S01]  /*7960*/  LOP3.LUT R114, R114, R115, RZ, 0x3c, !PT ;  /* 0x0000007372727212 */ /* 0x000fe200078e3cff */
[----:B------:R-:W-:Y:S01]  /*7970*/  IMAD.X R115, RZ, RZ, R9, P0 ;  /* 0x000000ffff737224 */ /* 0x000fe200000e0609 */
[----:B------:R-:W-:Y:S02]  /*7980*/  F2FP.F16.F32.PACK_AB R64, R65, R64 ;  /* 0x000000404140723e */ /* 0x000fe400000000ff */
[----:B------:R-:W-:Y:S02]  /*7990*/  LOP3.LUT R134, R52, R111, RZ, 0x3c, !PT ;  /* 0x0000006f34867212 */ /* 0x000fe400078e3cff */
[----:B------:R-:W-:Y:S02]  /*79a0*/  F2FP.F16.F32.PACK_AB R65, R67, R66 ;  /* 0x000000424341723e */ /* 0x000fe400000000ff */
[----:B------:R-:W-:-:S02]  /*79b0*/  F2FP.F16.F32.PACK_AB R72, R73, R72 ;  /* 0x000000484948723e */ /* 0x000fc400000000ff */
[----:B0-----:R-:W-:Y:S02]  /*79c0*/  F2FP.F16.F32.PACK_AB R25, R7, R23 ;  /* 0x000000170719723e */ /* 0x001fe400000000ff */
[----:B------:R-:W-:Y:S02]  /*79d0*/  LOP3.LUT R14, R15, 0x380, RZ, 0xc0, !PT ;  /* 0x000003800f0e7812 */ /* 0x000fe400078ec0ff */
[----:B------:R-:W-:Y:S02]  /*79e0*/  LOP3.LUT R20, R21, 0x380, RZ, 0xc0, !PT ;  /* 0x0000038015147812 */ /* 0x000fe400078ec0ff */
[----:B------:R-:W-:Y:S02]  /*79f0*/  LOP3.LUT R52, R53, 0x380, RZ, 0xc0, !PT ;  /* 0x0000038035347812 */ /* 0x000fe400078ec0ff */
[----:B------:R-:W-:Y:S02]  /*7a00*/  MOV R164, R164 ;  /* 0x000000a400a47202 */ /* 0x000fe40000000f00 */
[----:B------:R-:W-:-:S02]  /*7a10*/  F2FP.F16.F32.PACK_AB R66, R201, R68 ;  /* 0x00000044c942723e */ /* 0x000fc400000000ff */
[----:B------:R-:W-:Y:S02]  /*7a20*/  F2FP.F16.F32.PACK_AB R67, R71, R70 ;  /* 0x000000464743723e */ /* 0x000fe400000000ff */
[----:B------:R-:W-:Y:S02]  /*7a30*/  F2FP.F16.F32.PACK_AB R73, R75, R74 ;  /* 0x0000004a4b49723e */ /* 0x000fe400000000ff */
[----:B------:R-:W-:Y:S01]  /*7a40*/  F2FP.F16.F32.PACK_AB R80, R81, R80 ;  /* 0x000000505150723e */ /* 0x000fe200000000ff */
[----:B------:R-:W-:Y:S01]  /*7a50*/  STSM.16.M88.4 [R164], R64 ;  /* 0x00000040a4007844 */ /* 0x000fe20000000200 */
[----:B------:R-:W-:Y:S02]  /*7a60*/  SHF.R.S32.HI R23, RZ, 0x1f, R37 ;  /* 0x0000001fff177819 */ /* 0x000fe40000011425 */
[----:B------:R-:W-:Y:S02]  /*7a70*/  SHF.R.S32.HI R7, RZ, 0x1f, R33 ;  /* 0x0000001fff077819 */ /* 0x000fe40000011421 */
[----:B------:R-:W-:-:S02]  /*7a80*/  IADD3 R10, P0, R37, R10, RZ ;  /* 0x0000000a250a7210 */ /* 0x000fc40007f1e0ff */
[----:B------:R-:W-:Y:S02]  /*7a90*/  MOV R162, R162 ;  /* 0x000000a200a27202 */ /* 0x000fe40000000f00 */
[----:B------:R-:W-:Y:S02]  /*7aa0*/  F2FP.F16.F32.PACK_AB R74, R200, R76 ;  /* 0x0000004cc84a723e */ /* 0x000fe400000000ff */
[----:B------:R-:W-:Y:S02]  /*7ab0*/  F2FP.F16.F32.PACK_AB R75, R79, R78 ;  /* 0x0000004e4f4b723e */ /* 0x000fe400000000ff */
[----:B------:R-:W-:Y:S02]  /*7ac0*/  F2FP.F16.F32.PACK_AB R81, R83, R82 ;  /* 0x000000525351723e */ /* 0x000fe400000000ff */
[----:B------:R-:W-:Y:S01]  /*7ad0*/  LOP3.LUT R118, R118, R119, RZ, 0x3c, !PT ;  /* 0x0000007776767212 */ /* 0x000fe200078e3cff */
[----:B------:R-:W-:Y:S01]  /*7ae0*/  STSM.16.M88.4 [R162], R72 ;  /* 0x00000048a2007844 */ /* 0x000fe20000000200 */
[----:B------:R-:W-:-:S02]  /*7af0*/  MOV R158, R158 ;  /* 0x0000009e009e7202 */ /* 0x000fc40000000f00 */
[----:B------:R-:W-:Y:S02]  /*7b00*/  F2FP.F16.F32.PACK_AB R82, R199, R84 ;  /* 0x00000054c752723e */ /* 0x000fe400000000ff */
[----:B------:R-:W-:Y:S02]  /*7b10*/  F2FP.F16.F32.PACK_AB R83, R87, R86 ;  /* 0x000000565753723e */ /* 0x000fe400000000ff */
[----:B------:R-:W-:Y:S02]  /*7b20*/  LOP3.LUT R119, R8, 0x380, RZ, 0xc0, !PT ;  /* 0x0000038008777812 */ /* 0x000fe400078ec0ff */
[----:B------:R-:W-:Y:S01]  /*7b30*/  MOV R156, R156 ;  /* 0x0000009c009c7202 */ /* 0x000fe20000000f00 */
[----:B------:R-:W-:Y:S01]  /*7b40*/  STSM.16.M88.4 [R158], R80 ;  /* 0x000000509e007844 */ /* 0x000fe20000000200 */
[----:B------:R-:W-:Y:S02]  /*7b50*/  F2FP.F16.F32.PACK_AB R24, R198, R88 ;  /* 0x00000058c618723e */ /* 0x000fe400000000ff */
[----:B------:R-:W-:-:S02]  /*7b60*/  F2FP.F16.F32.PACK_AB R26, R197, R92 ;  /* 0x0000005cc51a723e */ /* 0x000fc400000000ff */
        /* <DEDUP_REMOVED lines=99> */
[--C-:B------:R-:W-:Y:S02]  /*81a0*/  IMAD.X R107, RZ, RZ, R9.reuse, P5 ;  /* 0x000000ffff6b7224 */ /* 0x100fe400028e0609 */
[--C-:B-1----:R-:W-:Y:S01]  /*81b0*/  IMAD R5, R19, 0x20, R22.reuse ;  /* 0x0000002013057824 */ /* 0x102fe200078e0216 */
[----:B------:R-:W-:Y:S01]  /*81c0*/  UIMAD.WIDE.U32 UR4, UR43, UR8, UR4 ;  /* 0x000000082b0472a5 */ /* 0x000fe2000f8e0004 */
[----:B------:R-:W-:Y:S01]  /*81d0*/  IMAD.X R111, RZ, RZ, R9, P6 ;  /* 0x000000ffff6f7224 */ /* 0x000fe200030e0609 */
[----:B--2---:R-:W1:Y:S01]  /*81e0*/  @P2 LDC R15, c[0x0][0xcec] ;  /* 0x00033b00ff0f2b82 */ /* 0x004e620000000800 */
[C---:B------:R-:W-:Y:S01]  /*81f0*/  IMAD R14, R4.reuse, 0x80, R5 ;  /* 0x00000080040e7824 */ /* 0x040fe200078e0205 */
[----:B------:R2:W5:Y:S01]  /*8200*/  LD.E.128 R24, desc[UR46][R20.64] ;  /* 0x0000002e14187980 */ /* 0x000562000c101d00 */
[----:B------:R-:W-:Y:S01]  /*8210*/  IMAD R30, R4, 0x80, R22 ;  /* 0x00000080041e7824 */ /* 0x000fe200078e0216 */
[----:B------:R-:W-:-:S02]  /*8220*/  UIADD3 UR38, UR38, 0x1, URZ ;  /* 0x0000000126267890 */ /* 0x000fc4000fffe03f */
[----:B------:R-:W5:Y:S02]  /*8230*/  LD.E.128 R52, desc[UR46][R52.64] ;  /* 0x0000002e34347980 */ /* 0x000f64000c101d00 */
[----:B---3--:R-:W3:Y:S01]  /*8240*/  LDC.64 R12, c[0x0][0xbe0] ;  /* 0x0002f800ff0c7b82 */ /* 0x008ee20000000a00 */
[----:B------:R-:W-:Y:S01]  /*8250*/  IMAD.MOV.U32 R0, RZ, RZ, R14 ;  /* 0x000000ffff007224 */ /* 0x000fe200078e000e */
[----:B------:R-:W-:Y:S01]  /*8260*/  UIADD3 UR5, UR5, UR7, URZ ;  /* 0x0000000705057290 */ /* 0x000fe2000fffe03f */
[----:B------:R-:W5:Y:S01]  /*8270*/  LD.E.128 R8, desc[UR46][R8.64] ;  /* 0x0000002e08087980 */ /* 0x000f62000c101d00 */
[----:B------:R-:W-:Y:S01]  /*8280*/  ULDC.64 UR8, c[0x0][0xb80] ;  /* 0x0002e00000087ab9 */ /* 0x000fe20000000a00 */
[----:B------:R-:W-:Y:S02]  /*8290*/  ULDC.64 UR6, c[0x0][0xbd8] ;  /* 0x0002f60000067ab9 */ /* 0x000fe40000000a00 */
[----:B------:R-:W5:Y:S04]  /*82a0*/  LD.E.128 R56, desc[UR46][R56.64] ;  /* 0x0000002e38387980 */ /* 0x000f68000c101d00 */
[----:B------:R-:W5:Y:S04]  /*82b0*/  LD.E.128 R88, desc[UR46][R90.64] ;  /* 0x0000002e5a587980 */ /* 0x000f68000c101d00 */
[----:B------:R-:W5:Y:S01]  /*82c0*/  LD.E.128 R92, desc[UR46][R94.64] ;  /* 0x0000002e5e5c7980 */ /* 0x000f62000c101d00 */
[----:B-1----:R-:W-:-:S03]  /*82d0*/  @P2 IMAD.HI.U32 R5, R14, R15, RZ ;  /* 0x0000000f0e052227 */ /* 0x002fc600078e00ff */
[----:B------:R-:W5:Y:S02]  /*82e0*/  LD.E.128 R96, desc[UR46][R98.64] ;  /* 0x0000002e62607980 */ /* 0x000f64000c101d00 */
[----:B0-----:R-:W-:Y:S02]  /*82f0*/  @P2 SHF.R.U32.HI R0, RZ, R6, R5 ;  /* 0x00000006ff002219 */ /* 0x001fe40000011605 */
[----:B------:R-:W5:Y:S02]  /*8300*/  LD.E.128 R100, desc[UR46][R102.64] ;  /* 0x0000002e66647980 */ /* 0x000f64000c101d00 */
[--C-:B------:R-:W-:Y:S01]  /*8310*/  SHF.R.S32.HI R5, RZ, 0x1f, R0.reuse ;  /* 0x0000001fff057819 */ /* 0x100fe20000011400 */
[----:B------:R-:W-:Y:S01]  /*8320*/  IMAD.MOV R6, RZ, RZ, -R0 ;  /* 0x000000ffff067224 */ /* 0x000fe200078e0a00 */
[----:B------:R-:W5:Y:S03]  /*8330*/  LD.E.128 R104, desc[UR46][R106.64] ;  /* 0x0000002e6a687980 */ /* 0x000f66000c101d00 */
[----:B------:R-:W-:Y:S01]  /*8340*/  IMAD R3, R3, R6, R14 ;  /* 0x0000000603037224 */ /* 0x000fe200078e020e */
[----:B------:R-:W5:Y:S01]  /*8350*/  LD.E.128 R108, desc[UR46][R110.64] ;  /* 0x0000002e6e6c7980 */ /* 0x000f62000c101d00 */
[----:B---3--:R-:W-:-:S03]  /*8360*/  IMAD R5, R5, R12, RZ ;  /* 0x0000000c05057224 */ /* 0x008fc600078e02ff */
[----:B------:R-:W5:Y:S01]  /*8370*/  LD.E.128 R112, desc[UR46][R114.64] ;  /* 0x0000002e72707980 */ /* 0x000f62000c101d00 */
[----:B------:R-:W-:Y:S01]  /*8380*/  SHF.R.S32.HI R4, RZ, 0x1f, R3 ;  /* 0x0000001fff047819 */ /* 0x000fe20000011403 */
[C---:B------:R-:W-:Y:S02]  /*8390*/  IMAD R5, R0.reuse, R13, R5 ;  /* 0x0000000d00057224 */ /* 0x040fe400078e0205 */
[----:B------:R-:W5:Y:S01]  /*83a0*/  LD.E.128 R116, desc[UR46][R118.64] ;  /* 0x0000002e76747980 */ /* 0x000f62000c101d00 */
[----:B------:R-:W-:-:S03]  /*83b0*/  IMAD.WIDE.U32 R12, R0, R12, UR4 ;  /* 0x00000004000c7e25 */ /* 0x000fc6000f8e000c */
[----:B------:R-:W5:Y:S04]  /*83c0*/  LD.E.128 R120, desc[UR46][R122.64] ;  /* 0x0000002e7a787980 */ /* 0x000f68000c101d00 */
        /* <DEDUP_REMOVED lines=27> */
[----:B------:R2:W0:Y:S01]  /*8580*/  SHFL.IDX PT, R12, R6, RZ, 0x181f ;  /* 0x00181fff060c7589 */ /* 0x00042200000e0000 */
[----:B------:R-:W-:Y:S03]  /*8590*/  BSSY B0, `(.L_x_9445) ;  /* 0x0000014000007945 */ /* 0x000fe60003800000 */
[----:B------:R2:W1:Y:S01]  /*85a0*/  SHFL.IDX PT, R13, R3, RZ, 0x181f ;  /* 0x00181fff030d7589 */ /* 0x00046200000e0000 */
[----:B------:R-:W-:Y:S01]  /*85b0*/  ISETP.GE.AND P0, PT, R0, R7, PT ;  /* 0x000000070000720c */ /* 0x000fe20003f06270 */
[----:B------:R-:W-:-:S12]  /*85c0*/  @P2 BRA `(.L_x_9446) ;  /* 0x0000000000402947 */ /* 0x000fd80003800000 */
[----:B------:R-:W-:Y:S02]  /*85d0*/  ULDC UR4, c[0x0][0xbc8] ;  /* 0x0002f20000047ab9 */ /* 0x000fe40000000800 */
[----:B------:R-:W-:Y:S02]  /*85e0*/  ISETP.GE.AND P4, PT, R18, UR4, PT ;  /* 0x0000000412007c0c */ /* 0x000fe4000bf86270 */
[----:B------:R-:W-:Y:S02]  /*85f0*/  ISETP.GE.AND P3, PT, R17, UR4, PT ;  /* 0x0000000411007c0c */ /* 0x000fe4000bf66270 */
[----:B------:R-:W-:Y:S02]  /*8600*/  ISETP.GE.AND P2, PT, R16, UR4, PT ;  /* 0x0000000410007c0c */ /* 0x000fe4000bf46270 */
[----:B------:R-:W-:-:S07]  /*8610*/  ISETP.GE.AND P5, PT, R2, UR4, PT ;  /* 0x0000000402007c0c */ /* 0x000fce000bfa6270 */
[----:B0-----:R-:W-:-:S04]  /*8620*/  @!P4 LEA R14, P6, R18, R12, 0x1 ;  /* 0x0000000c120ec211 */ /* 0x001fc800078c08ff */
[----:B-1----:R-:W-:Y:S02]  /*8630*/  @!P4 LEA.HI.X R15, R18, R13, R214, 0x1, P6 ;  /* 0x0000000d120fc211 */ /* 0x002fe400030f0cd6 */
[----:B--2---:R-:W-:Y:S01]  /*8640*/  @!P3 LEA R20, P6, R17, R12, 0x1 ;  /* 0x0000000c1114b211 */ /* 0x004fe200078c08ff */
        /* <DEDUP_REMOVED lines=8> */
.L_x_9446:
[----:B------:R-:W-:Y:S05]  /*86d0*/  BSYNC B0 ;  /* 0x0000000000007941 */ /* 0x000fea0003800000 */
.L_x_9445:
        /* <DEDUP_REMOVED lines=10> */
[CC--:B------:R-:W-:Y:S02]  /*8780*/  @!P2 LEA R12, P5, R17.reuse, R8.reuse, 0x1 ;  /* 0x00000008110ca211 */ /* 0x0c0fe400078a08ff */
[-C--:B----4-:R-:W-:Y:S02]  /*8790*/  @!P3 LEA.HI.X R11, R18, R9.reuse, R214, 0x1, P6 ;  /* 0x00000009120bb211 */ /* 0x090fe400030f0cd6 */
[----:B------:R-:W-:Y:S01]  /*87a0*/  @!P1 LEA R14, P6, R16, R8, 0x1 ;  /* 0x00000008100e9211 */ /* 0x000fe200078c08ff */
[----:B------:R-:W-:Y:S01]  /*87b0*/  @!P4 IMAD.WIDE R4, R2, 0x2, R8 ;  /* 0x000000020204c825 */ /* 0x000fe200078e0208 */
[-C--:B-1----:R-:W-:Y:S02]  /*87c0*/  @!P2 LEA.HI.X R13, R17, R9.reuse, R213, 0x1, P5 ;  /* 0x00000009110da211 */ /* 0x082fe400028f0cd5 */
[----:B------:R-:W-:-:S02]  /*87d0*/  @!P1 LEA.HI.X R15, R16, R9, R212, 0x1, P6 ;  /* 0x00000009100f9211 */ /* 0x000fc400030f0cd4 */
[----:B------:R0:W-:Y:S04]  /*87e0*/  @!P4 ST.E.128 desc[UR46][R4.64], R40 ;  /* 0x000000280400c985 */ /* 0x0001e8000c101d2e */
[----:B------:R0:W-:Y:S04]  /*87f0*/  @!P3 ST.E.128 desc[UR46][R10.64], R56 ;  /* 0x000000380a00b985 */ /* 0x0001e8000c101d2e */
[----:B------:R0:W-:Y:S04]  /*8800*/  @!P2 ST.E.128 desc[UR46][R12.64], R100 ;  /* 0x000000640c00a985 */ /* 0x0001e8000c101d2e */
[----:B------:R0:W-:Y:S02]  /*8810*/  @!P1 ST.E.128 desc[UR46][R14.64], R116 ;  /* 0x000000740e009985 */ /* 0x0001e4000c101d2e */
.L_x_9448:
[----:B------:R-:W-:Y:S05]  /*8820*/  BSYNC B0 ;  /* 0x0000000000007941 */ /* 0x000fea0003800000 */
.L_x_9447:
        /* <DEDUP_REMOVED lines=10> */
[CC--:B------:R-:W-:Y:S02]  /*88d0*/  @!P5 LEA R12, P1, R17.reuse, R8.reuse, 0x1 ;  /* 0x00000008110cd211 */ /* 0x0c0fe400078208ff */
[----:B------:R-:W-:Y:S02]  /*88e0*/  @!P6 LEA R14, P2, R16, R8, 0x1 ;  /* 0x00000008100ee211 */ /* 0x000fe400078408ff */
[----:B-1----:R-:W-:Y:S01]  /*88f0*/  @!P3 IMAD.WIDE R4, R2, 0x2, R8 ;  /* 0x000000020204b825 */ /* 0x002fe200078e0208 */
[-C--:B------:R-:W-:Y:S02]  /*8900*/  @!P4 LEA.HI.X R11, R18, R9.reuse, R214, 0x1, P0 ;  /* 0x00000009120bc211 */ /* 0x080fe400000f0cd6 */
[-C--:B------:R-:W-:Y:S02]  /*8910*/  @!P5 LEA.HI.X R13, R17, R9.reuse, R213, 0x1, P1 ;  /* 0x00000009110dd211 */ /* 0x080fe400008f0cd5 */
[----:B------:R-:W-:Y:S01]  /*8920*/  @!P6 LEA.HI.X R15, R16, R9, R212, 0x1, P2 ;  /* 0x00000009100fe211 */ /* 0x000fe200010f0cd4 */
[----:B------:R0:W-:Y:S04]  /*8930*/  @!P3 ST.E.128 desc[UR46][R4.64], R44 ;  /* 0x0000002c0400b985 */ /* 0x0001e8000c101d2e */
[----:B------:R0:W-:Y:S04]  /*8940*/  @!P4 ST.E.128 desc[UR46][R10.64], R88 ;  /* 0x000000580a00c985 */ /* 0x0001e8000c101d2e */
[----:B------:R0:W-:Y:S04]  /*8950*/  @!P5 ST.E.128 desc[UR46][R12.64], R104 ;  /* 0x000000680c00d985 */ /* 0x0001e8000c101d2e */
[----:B------:R0:W-:Y:S02]  /*8960*/  @!P6 ST.E.128 desc[UR46][R14.64], R120 ;  /* 0x000000780e00e985 */ /* 0x0001e4000c101d2e */
.L_x_9450:
[----:B------:R-:W-:Y:S05]  /*8970*/  BSYNC B0 ;  /* 0x0000000000007941 */ /* 0x000fea0003800000 */
.L_x_9449:
        /* <DEDUP_REMOVED lines=12> */
[-C--:B0-234-:R-:W-:Y:S02]  /*8a40*/  @!P4 LEA R6, P0, R18, R8.reuse, 0x1 ;  /* 0x000000081206c211 */ /* 0x09dfe400078008ff */
        /* <DEDUP_REMOVED lines=10> */
.L_x_9452:
[----:B------:R-:W-:Y:S05]  /*8af0*/  BSYNC B0 ;  /* 0x0000000000007941 */ /* 0x000fea0003800000 */
.L_x_9451:
[----:B------:R-:W5:Y:S02]  /*8b00*/  LDC R0, c[0x0][0xd34] ;  /* 0x00034d00ff007b82 */ /* 0x000f640000000800 */
[----:B-----5:R-:W-:-:S13]  /*8b10*/  ISETP.LE.AND P0, PT, R0, UR44, PT ;  /* 0x0000002c00007c0c */ /* 0x020fda000bf03270 */
[----:B------:R-:W-:Y:S05]  /*8b20*/  @!P0 BRA `(.L_x_9453) ;  /* 0xffffff8000a88947 */ /* 0x000fea000383ffff */
[----:B------:R-:W-:Y:S05]  /*8b30*/  EXIT ;  /* 0x000000000000794d */ /* 0x000fea0003800000 */
.L_x_9422:
        /* <DEDUP_REMOVED lines=34> */
[C---:B-1----:R-:W-:Y:S02]  /*8d60*/  LOP3.LUT R3, R2.reuse, 0x80, RZ, 0xfc, !PT ;  /* 0x0000008002037812 */ /* 0x042fe400078efcff */
[----:B--2---:R-:W-:-:S07]  /*8d70*/  LOP3.LUT R0, R2, 0xc0, RZ, 0xfc, !PT ;  /* 0x000000c002007812 */ /* 0x004fce00078efcff */
.L_x_9534:
[----:B------:R-:W2:Y:S01]  /*8d80*/  LDL R2, [R1+0x24] ;  /* 0x0000240001027983 */ /* 0x000ea20000100800 */
[----:B-1----:R-:W1:Y:S01]  /*8d90*/  LDC R0, c[0x0][0xd38] ;  /* 0x00034e00ff007b82 */ /* 0x002e620000000800 */
[----:B------:R-:W-:Y:S05]  /*8da0*/  YIELD ;  /* 0x0000000000007946 */ /* 0x000fea0003800000 */
[----:B------:R-:W-:Y:S02]  /*8db0*/  ULDC.64 UR4, c[0x0][0x418] ;  /* 0x0001060000047ab9 */ /* 0x000fe40000000a00 */
[----:B------:R-:W3:Y:S01]  /*8dc0*/  LDC R17, c[0x0][0xd44] ;  /* 0x00035100ff117b82 */ /* 0x000ee20000000800 */
[----:B------:R-:W-:-:S03]  /*8dd0*/  UISETP.NE.U32.AND UP0, UPT, UR4, URZ, UPT ;  /* 0x0000003f0400728c */ /* 0x000fc6000bf05070 */
[----:B------:R-:W-:Y:S01]  /*8de0*/  ULDC UR4, c[0x0][0x424] ;  /* 0x0001090000047ab9 */ /* 0x000fe20000000800 */
[----:B------:R-:W-:-:S04]  /*8df0*/  UISETP.NE.AND.EX UP0, UPT, UR5, URZ, UPT, UP0 ;  /* 0x0000003f0500728c */ /* 0x000fc8000bf05300 */
[----:B------:R-:W-:Y:S01]  /*8e00*/  USEL UR4, UR4, 0x1, UP0 ;  /* 0x0000000104047887 */ /* 0x000fe20008000000 */
[----:B-1----:R-:W-:-:S13]  /*8e10*/  ISETP.NE.AND P0, PT, R0, 0x1, PT ;  /* 0x000000010000780c */ /* 0x002fda0003f05270 */
[----:B------:R-:W2:Y:S08]  /*8e20*/  @P0 LDC R0, c[0x0][0xd3c] ;  /* 0x00034f00ff000b82 */ /* 0x000eb00000000800 */
[----:B------:R-:W1:Y:S01]  /*8e30*/  @P0 LDC R3, c[0x0][0xd40] ;  /* 0x00035000ff030b82 */ /* 0x000e620000000800 */
[----:B--2---:R-:W-:-:S04]  /*8e40*/  @P0 IMAD.HI.U32 R0, R2, R0, RZ ;  /* 0x0000000002000227 */ /* 0x004fc800078e00ff */
[----:B------:R-:W-:Y:S01]  /*8e50*/  IMAD.MOV.U32 R4, RZ, RZ, R2 ;  /* 0x000000ffff047224 */ /* 0x000fe200078e0002 */
[----:B-1----:R-:W-:Y:S02]  /*8e60*/  @P0 SHF.R.U32.HI R4, RZ, R3, R0 ;  /* 0x00000003ff040219 */ /* 0x002fe40000011600 */
[----:B---3--:R-:W-:-:S03]  /*8e70*/  ISETP.NE.AND P0, PT, R17, 0x1, PT ;  /* 0x000000011100780c */ /* 0x008fc60003f05270 */
[----:B------:R-:W-:Y:S01]  /*8e80*/  IMAD.MOV.U32 R5, RZ, RZ, R4 ;  /* 0x000000ffff057224 */ /* 0x000fe200078e0004 */
[----:B------:R-:W-:Y:S09]  /*8e90*/  STL [R1+0x10], R4 ;  /* 0x0000100401007387 */ /* 0x000ff20000100800 */
[----:B------:R-:W1:Y:S02]  /*8ea0*/  @P0 LDC.64 R2, c[0x0][0xd48] ;  /* 0x00035200ff020b82 */ /* 0x000e640000000a00 */
[----:B-1----:R-:W-:-:S05]  /*8eb0*/  @P0 IMAD.HI.U32 R2, R4, R2, RZ ;  /* 0x0000000204020227 */ /* 0x002fca00078e00ff */
[----:B------:R-:W-:-:S05]  /*8ec0*/  @P0 SHF.R.U32.HI R5, RZ, R3, R2 ;  /* 0x00000003ff050219 */ /* 0x000fca0000011602 */
[----:B------:R-:W-:Y:S01]  /*8ed0*/  IMAD.MOV R0, RZ, RZ, -R5 ;  /* 0x000000ffff007224 */ /* 0x000fe200078e0a05 */
[----:B------:R-:W-:Y:S03]  /*8ee0*/  STL [R1+0x14], R5 ;  /* 0x0000140501007387 */ /* 0x000fe60000100800 */
[----:B------:R-:W-:Y:S02]  /*8ef0*/  IMAD R17, R17, R0, R4 ;  /* 0x0000000011117224 */ /* 0x000fe400078e0204 */
[----:B------:R-:W1:Y:S02]  /*8f00*/  LDC R0, c[0x0][0x2f0] ;  /* 0x0000bc00ff007b82 */ /* 0x000e640000000800 */
[----:B-1----:R-:W-:Y:S01]  /*8f10*/  IMAD R2, R0, UR4, RZ ;  /* 0x0000000400027c24 */ /* 0x002fe2000f8e02ff */
[----:B------:R-:W-:-:S03]  /*8f20*/  UIADD3 UR4, UR37, 0x1c400, URZ ;  /* 0x0001c40025047890 */ /* 0x000fc6000fffe03f */
[----:B------:R-:W-:Y:S01]  /*8f30*/  VIADD R0, R2, 0x5f ;  /* 0x0000005f02007836 */ /* 0x000fe20000000000 */
[----:B------:R1:W-:Y:S01]  /*8f40*/  STL [R1+0x58], R2 ;  /* 0x0000580201007387 */ /* 0x0003e20000100800 */
[----:B------:R-:W-:Y:S02]  /*8f50*/  ULOP3.LUT UP0, URZ, UR4, 0x3ff, URZ, 0xc0, !UPT ;  /* 0x000003ff043f7892 */ /* 0x000fe4000f80c03f */
[----:B------:R-:W-:-:S04]  /*8f60*/  IMAD.HI R0, R0, 0x2aaaaaab, RZ ;  /* 0x2aaaaaab00007827 */ /* 0x000fc800078e02ff */
[----:B------:R-:W-:Y:S02]  /*8f70*/  PLOP3.LUT P0, PT, PT, PT, UP0, 0x80, 0x0 ;  /* 0x000000000000781c */ /* 0x000fe40003f0f008 */
[----:B-1----:R-:W-:-:S04]  /*8f80*/  SHF.R.U32.HI R2, RZ, 0x1f, R0 ;  /* 0x0000001fff027819 */ /* 0x002fc80000011600 */
[----:B------:R-:W-:-:S05]  /*8f90*/  LEA.HI.SX32 R0, R0, R2, 0x1c ;  /* 0x0000000200007211 */ /* 0x000fca00078fe2ff */
[----:B------:R1:W-:Y:S02]  /*8fa0*/  STL [R1+0x20], R0 ;  /* 0x0000200001007387 */ /* 0x0003e40000100800 */
[----:B0-----:R-:W-:Y:S05]  /*8fb0*/  @!P0 BRA `(.L_x_9455) ;  /* 0x0000000000408947 */ /* 0x001fea0003800000 */
        /* <DEDUP_REMOVED lines=16> */
.L_x_9455:
        /* <DEDUP_REMOVED lines=17> */
[----:B--2---:R-:W-:-:S07]  /*91d0*/  IMAD.MOV.U32 R13, RZ, RZ, RZ ;  /* 0x000000ffff0d7224 */ /* 0x004fce00078e00ff */
[----:B------:R-:W-:-:S07]  /*91e0*/  LEPC R20, `(.L_x_9457) ;  /* 0x000000001014794e */ /* 0x000fce0000000000 */
[----:B01-3--:R-:W-:Y:S05]  /*91f0*/  CALL.ABS.NOINC R2 ;  /* 0x0000000002007343 */ /* 0x00bfea0003c00000 */
.L_x_9457:
        /* <DEDUP_REMOVED lines=15> */
.L_x_9456:
[----:B------:R-:W2:Y:S01]  /*92f0*/  LDL R2, [R1+0x20] ;  /* 0x0000200001027983 */ /* 0x000ea20000100800 */
[----:B------:R-:W-:-:S03]  /*9300*/  ULDC.64 UR4, c[0x0][0xaf0] ;  /* 0x0002bc0000047ab9 */ /* 0x000fc60000000a00 */
[----:B-1----:R-:W3:Y:S01]  /*9310*/  LDL R0, [R1+0x14] ;  /* 0x0000140001007983 */ /* 0x002ee20000100800 */
[----:B------:R-:W-:-:S04]  /*9320*/  ISETP.NE.U32.AND P0, PT, RZ, UR4, PT ;  /* 0x00000004ff007c0c */ /* 0x000fc8000bf05070 */
[----:B------:R-:W-:Y:S01]  /*9330*/  ISETP.NE.AND.EX P0, PT, RZ, UR5, PT, P0 ;  /* 0x00000005ff007c0c */ /* 0x000fe2000bf05300 */
[----:B--2---:R-:W-:-:S12]  /*9340*/  IMAD.MOV.U32 R16, RZ, RZ, R2 ;  /* 0x000000ffff107224 */ /* 0x004fd800078e0002 */
[----:B------:R-:W1:Y:S01]  /*9350*/  @P0 LDC.64 R2, c[0x0][0xaf0] ;  /* 0x0002bc00ff020b82 */ /* 0x000e620000000a00 */
[----:B---3--:R-:W-:Y:S02]  /*9360*/  IMAD.MOV.U32 R7, RZ, RZ, R0 ;  /* 0x000000ffff077224 */ /* 0x008fe400078e0000 */
[----:B-1----:R-:W-:-:S05]  /*9370*/  @P0 IMAD.WIDE R2, R0, 0x4, R2 ;  /* 0x0000000400020825 */ /* 0x002fca00078e0202 */
[----:B------:R1:W2:Y:S01]  /*9380*/  @P0 LDG.E R7, desc[UR46][R2.64] ;  /* 0x0000002e02070981 */ /* 0x0002a2000c1e1900 */
[----:B------:R-:W-:Y:S01]  /*9390*/  VIADD R9, R16, 0xffffffff ;  /* 0xffffffff10097836 */ /* 0x000fe20000000000 */
[----:B------:R-:W-:Y:S01]  /*93a0*/  UMOV UR4, 0xffffffff ;  /* 0xffffffff00047882 */ /* 0x000fe20000000000 */
[----:B------:R-:W-:Y:S01]  /*93b0*/  LOP3.LUT R18, R18, 0xfffffffe, RZ, 0xc0, !PT ;  /* 0xfffffffe12127812 */ /* 0x000fe200078ec0ff */
[----:B-1----:R-:W1:Y:S02]  /*93c0*/  LDC.64 R2, c[0x0][0x418] ;  /* 0x00010600ff027b82 */ /* 0x002e640000000a00 */
[----:B-1----:R-:W-:-:S04]  /*93d0*/  ISETP.NE.U32.AND P0, PT, R2, RZ, PT ;  /* 0x000000ff0200720c */ /* 0x002fc80003f05070 */
        /* <DEDUP_REMOVED lines=8> */
[----:B------:R-:W2:Y:S02]  /*9460*/  S2R R0, SR_TID.X ;  /* 0x0000000000007919 */ /* 0x000ea40000002100 */
[----:B--2---:R-:W-:-:S04]  /*9470*/  SHF.R.U32.HI R0, RZ, 0x5, R0 ;  /* 0x00000005ff007819 */ /* 0x004fc80000011600 */
[----:B------:R-:W-:-:S05]  /*9480*/  LOP3.LUT R0, R0, 0x3, RZ, 0xc0, !PT ;  /* 0x0000000300007812 */ /* 0x000fca00078ec0ff */
[----:B------:R2:W3:Y:S02]  /*9490*/  SHFL.IDX PT, R14, R0, RZ, 0x1f ;  /* 0x00001fff000e7589 */ /* 0x0004e400000e0000 */
.L_x_9551:
[----:B---3--:R-:W-:Y:S02]  /*94a0*/  ISETP.NE.AND P0, PT, R14, RZ, PT ;  /* 0x000000ff0e00720c */ /* 0x008fe40003f05270 */
[----:B------:R-:W-:Y:S02]  /*94b0*/  PLOP3.LUT P2, PT, PT, PT, PT, 0x8, 0x0 ;  /* 0x000000000000781c */ /* 0x000fe40003f4e170 */
[----:B------:R-:W-:-:S11]  /*94c0*/  LOP3.LUT R18, R18, 0xfffffffd, RZ, 0xc0, !PT ;  /* 0xfffffffd12127812 */ /* 0x000fd600078ec0ff */
[----:B------:R-:W-:Y:S01]  /*94d0*/  @P2 LOP3.LUT R18, R18, 0x2, RZ, 0xfc, !PT ;  /* 0x0000000212122812 */ /* 0x000fe200078efcff */
[----:B------:R-:W-:Y:S06]  /*94e0*/  @P0 BRA `(.L_x_9459) ;  /* 0x0000000000f80947 */ /* 0x000fec0003800000 */
[----:B------:R-:W-:-:S03]  /*94f0*/  UMOV UR4, 0xffffffff ;  /* 0xffffffff00047882 */ /* 0x000fc60000000000 */
[----:B------:R-:W-:Y:S05]  /*9500*/  BRA.DIV UR4, `(.L_x_9460) ;  /* 0x0000004604b07947 */ /* 0x000fea000b800000 */
[----:B------:R-:W-:-:S13]  /*9510*/  ELECT P6, URZ, PT ;  /* 0x00000000003f782f */ /* 0x000fda00038c0000 */
.L_x_9554:
[----:B------:R-:W-:Y:S05]  /*9520*/  @!P6 BRA `(.L_x_9459) ;  /* 0x0000000000e8e947 */ /* 0x000fea0003800000 */
[----:B------:R3:W-:Y:S01]  /*9530*/  STL [R1+0x4c], R9 ;  /* 0x00004c0901007387 */ /* 0x0007e20000100800 */
[----:B------:R-:W-:Y:S01]  /*9540*/  IMAD.MOV.U32 R16, RZ, RZ, R7 ;  /* 0x000000ffff107224 */ /* 0x000fe200078e0007 */
[----:B------:R-:W-:Y:S06]  /*9550*/  @!P1 BRA `(.L_x_9461) ;  /* 0x00000000004c9947 */ /* 0x000fec0003800000 */
[----:B------:R-:W4:Y:S01]  /*9560*/  LDC R6, c[0x0][0x43c] ;  /* 0x00010f00ff067b82 */ /* 0x000f220000000800 */
[----:B--2---:R-:W-:Y:S01]  /*9570*/  IMAD.MOV.U32 R0, RZ, RZ, R9 ;  /* 0x000000ffff007224 */ /* 0x004fe200078e0009 */
[----:B------:R-:W-:Y:S01]  /*9580*/  ULDC.64 UR4, c[0x0][0x428] ;  /* 0x00010a0000047ab9 */ /* 0x000fe20000000a00 */
[----:B----4-:R-:W-:-:S13]  /*9590*/  ISETP.NE.AND P0, PT, R6, 0x1, PT ;  /* 0x000000010600780c */ /* 0x010fda0003f05270 */
[----:B------:R-:W2:Y:S02]  /*95a0*/  @P0 LDC.64 R4, c[0x0][0x440] ;  /* 0x00011000ff040b82 */ /* 0x000ea40000000a00 */
[----:B--2---:R-:W-:-:S05]  /*95b0*/  @P0 IMAD.HI.U32 R4, R9, R4, RZ ;  /* 0x0000000409040227 */ /* 0x004fca00078e00ff */
        /* <DEDUP_REMOVED lines=8> */
[----:B--2---:R-:W-:-:S04]  /*9640*/  IMAD R6, R8, UR4, RZ ;  /* 0x0000000408067c24 */ /* 0x004fc8000f8e02ff */
[----:B------:R-:W-:-:S04]  /*9650*/  IMAD R0, R7, UR5, R6 ;  /* 0x0000000507007c24 */ /* 0x000fc8000f8e0206 */
[----:B------:R-:W-:-:S05]  /*9660*/  IMAD.IADD R0, R5, 0x1, R0 ;  /* 0x0000000105007824 */ /* 0x000fca00078e0200 */
[----:B------:R-:W-:-:S05]  /*9670*/  LEA.HI.X R3, R4, R3, R0, 0x2, P0 ;  /* 0x0000000304037211 */ /* 0x000fca00000f1400 */
[----:B------:R4:W5:Y:S02]  /*9680*/  LDG.E R16, desc[UR46][R2.64] ;  /* 0x0000002e02107981 */ /* 0x000964000c1e1900 */
.L_x_9461:
[----:B----4-:R-:W4:Y:S01]  /*9690*/  LDL R2, [R1+0x8] ;  /* 0x0000080001027983 */ /* 0x010f220000100800 */
[----:B--2---:R-:W-:Y:S02]  /*96a0*/  LEA R0, R19, UR37, 0x3 ;  /* 0x0000002513007c11 */ /* 0x004fe4000f8e18ff */
[----:B----4-:R-:W-:-:S04]  /*96b0*/  SHF.L.U32 R2, R2, 0x1f, RZ ;  /* 0x0000001f02027819 */ /* 0x010fc800000006ff */
[----:B------:R-:W2:Y:S02]  /*96c0*/  SYNCS.PHASECHK.TRANS64.TRYWAIT P0, [R0+URZ+0x32440], R2 ;  /* 0x03244002000075a7 */ /* 0x000ea4000800017f */
[----:B--2---:R-:W-:Y:S05]  /*96d0*/  @!P0 BRA `(.L_x_9462) ;  /* 0x00000044005c8947 */ /* 0x004fea0003800000 */
.L_x_9555:
[----:B------:R-:W4:Y:S02]  /*96e0*/  S2R R3, SR_TID.X ;  /* 0x0000000000037919 */ /* 0x000f240000002100 */
[----:B----4-:R-:W-:-:S04]  /*96f0*/  LOP3.LUT R3, R3, 0x7f, RZ, 0xc0, !PT ;  /* 0x0000007f03037812 */ /* 0x010fc800078ec0ff */
[----:B------:R-:W-:-:S13]  /*9700*/  ISETP.NE.AND P0, PT, R3, RZ, PT ;  /* 0x000000ff0300720c */ /* 0x000fda0003f05270 */
[----:B------:R-:W-:Y:S05]  /*9710*/  @P0 BRA `(.L_x_9463) ;  /* 0x00000000001c0947 */ /* 0x000fea0003800000 */
[----:B------:R-:W4:Y:S01]  /*9720*/  S2R R3, SR_TID.X ;  /* 0x0000000000037919 */ /* 0x000f220000002100 */
[----:B--2---:R-:W-:-:S04]  /*9730*/  IMAD.MOV.U32 R2, RZ, RZ, 0x3000 ;  /* 0x00003000ff027424 */ /* 0x004fc800078e00ff */
[----:B------:R2:W-:Y:S01]  /*9740*/  SYNCS.ARRIVE.TRANS64 RZ, [R0+URZ+0x32430], R2 ;  /* 0x0324300200ff79a7 */ /* 0x0005e2000800003f */
[----:B----4-:R-:W-:-:S04]  /*9750*/  LOP3.LUT R3, R3, 0x1f, RZ, 0xc0, !PT ;  /* 0x0000001f03037812 */ /* 0x010fc800078ec0ff */
[----:B------:R-:W-:-:S13]  /*9760*/  ISETP.NE.AND P0, PT, R3, RZ, PT ;  /* 0x000000ff0300720c */ /* 0x000fda0003f05270 */
[----:B--2---:R-:W-:Y:S05]  /*9770*/  @!P0 BRA `(.L_x_9463) ;  /* 0x0000000000048947 */ /* 0x004fea0003800000 */
[----:B------:R-:W-:Y:S01]  /*9780*/  BPT.TRAP 0x1 ;  /* 0x000000040000795c */ /* 0x000fe20000300000 */
.L_x_9463:
[----:B--2---:R-:W2:Y:S01]  /*9790*/  LDL R2, [R1+0x4c] ;  /* 0x00004c0001027983 */ /* 0x004ea20000100800 */
        /* <DEDUP_REMOVED lines=11> */
[----:B------:R-:W-:Y:S02]  /*9850*/  UIMAD UR8, UR8, 0x3000, UR37 ;  /* 0x00003000080878a4 */ /* 0x000fe4000f8e0225 */
[----:B------:R-:W-:Y:S02]  /*9860*/  UIADD3 UR9, UR9, 0x32430, URZ ;  /* 0x0003243009097890 */ /* 0x000fe4000fffe03f */
[----:B------:R-:W-:-:S05]  /*9870*/  UIADD3 UR8, UR8, 0x1c400, URZ ;  /* 0x0001c40008087890 */ /* 0x000fca000fffe03f */
[----:B------:R-:W-:Y:S02]  /*9880*/  @P0 LOP3.LUT R18, R18, 0x2, RZ, 0xfc, !PT ;  /* 0x0000000212120812 */ /* 0x000fe400078efcff */
[----:B--2---:R-:W-:-:S13]  /*9890*/  R2UR UR11, R2 ;  /* 0x00000000020b72ca */ /* 0x004fda00000e0000 */
[----:B------:R-:W-:-:S09]  /*98a0*/  UIMAD UR11, UR11, 0x60, URZ ;  /* 0x000000600b0b78a4 */ /* 0x000fd2000f8e023f */
[----:B------:R4:W-:Y:S02]  /*98b0*/  UTMALDG.4D [UR8], [UR4], desc[UR6] ;  /* 0x00000608040075b4 */ /* 0x0009e40008019000 */
[----:B----4-:R-:W-:Y:S01]  /*98c0*/  NOP ;  /* 0x0000000000007918 */ /* 0x010fe20000000000 */
.L_x_9459:
[----:B--2---:R-:W2:Y:S01]  /*98d0*/  LDL R0, [R1+0x14] ;  /* 0x0000140001007983 */ /* 0x004ea20000100800 */
[----:B------:R-:W-:Y:S05]  /*98e0*/  WARPSYNC.ALL ;  /* 0x0000000000007948 */ /* 0x000fea0003800000 */
[----:B------:R-:W-:Y:S01]  /*98f0*/  UIADD3 UR4, UR37, 0x18400, URZ ;  /* 0x0001840025047890 */ /* 0x000fe2000fffe03f */
[----:B------:R-:W-:-:S03]  /*9900*/  SHF.R.S32.HI R2, RZ, 0x1f, R17 ;  /* 0x0000001fff027819 */ /* 0x000fc60000011411 */
[----:B------:R-:W-:Y:S01]  /*9910*/  ULOP3.LUT UP0, URZ, UR4, 0x3ff, URZ, 0xc0, !UPT ;  /* 0x000003ff043f7892 */ /* 0x000fe2000f80c03f */
[----:B------:R-:W-:Y:S05]  /*9920*/  BAR.SYNC.DEFER_BLOCKING 0x8, 0x180 ;  /* 0x0206000000007b1d */ /* 0x000fea0000010000 */
[----:B------:R-:W-:Y:S02]  /*9930*/  PLOP3.LUT P0, PT, PT, PT, UP0, 0x80, 0x0 ;  /* 0x000000000000781c */ /* 0x000fe40003f0f008 */
[----:B--2---:R-:W-:-:S05]  /*9940*/  SHF.R.S32.HI R0, RZ, 0x1f, R0 ;  /* 0x0000001fff007819 */ /* 0x004fca0000011400 */
[----:B------:R2:W-:Y:S04]  /*9950*/  STL [R1+0x48], R0 ;  /* 0x0000480001007387 */ /* 0x0005e80000100800 */
[----:B------:R2:W-:Y:S02]  /*9960*/  STL [R1+0x40], R2 ;  /* 0x0000400201007387 */ /* 0x0005e40000100800 */
        /* <DEDUP_REMOVED lines=13> */
[----:B------:R-:W-:Y:S02]  /*9a40*/  IMAD.MOV.U32 R12, RZ, RZ, 0x1 ;  /* 0x00000001ff0c7424 */ /* 0x000fe400078e00ff */
[----:B------:R-:W-:-:S07]  /*9a50*/  IMAD.MOV.U32 R13, RZ, RZ, RZ ;  /* 0x000000ffff0d7224 */ /* 0x000fce00078e00ff */
[----:B------:R-:W-:-:S07]  /*9a60*/  LEPC R20, `(.L_x_9464) ;  /* 0x000000001014794e */ /* 0x000fce0000000000 */
[----:B0-23--:R-:W-:Y:S05]  /*9a70*/  CALL.ABS.NOINC R2 ;  /* 0x0000000002007343 */ /* 0x00dfea0003c00000 */
.L_x_9464:
[----:B--2---:R-:W3:Y:S01]  /*9a80*/  LDL R2, [R1+0x40] ;  /* 0x0000400001027983 */ /* 0x004ee20000100800 */
[----:B------:R-:W2:Y:S01]  /*9a90*/  LDC R6, c[0x0][0x448] ;  /* 0x00011200ff067b82 */ /* 0x000ea20000000800 */
[----:B------:R-:W-:Y:S01]  /*9aa0*/  ULDC UR4, c[0x0][0xd38] ;  /* 0x00034e0000047ab9 */ /* 0x000fe20000000800 */
[----:B------:R-:W-:Y:S01]  /*9ab0*/  ULDC.64 UR6, c[0x0][0x280] ;  /* 0x0000a00000067ab9 */ /* 0x000fe20000000a00 */
[----:B------:R-:W4:Y:S04]  /*9ac0*/  LDL.LU R0, [R1+0x10] ;  /* 0x0000100001007983 */ /* 0x000f280000300800 */
[----:B------:R-:W4:Y:S04]  /*9ad0*/  LDL R4, [R1+0x24] ;  /* 0x0000240001047983 */ /* 0x000f280000100800 */
[----:B------:R-:W4:Y:S01]  /*9ae0*/  LDL R10, [R1+0x48] ;  /* 0x00004800010a7983 */ /* 0x000f220000100800 */
[----:B------:R-:W0:Y:S01]  /*9af0*/  S2R R3, SR_TID.X ;  /* 0x0000000000037919 */ /* 0x000e220000002100 */
[----:B------:R-:W0:Y:S02]  /*9b00*/  S2R R5, SR_TID.X ;  /* 0x0000000000057919 */ /* 0x000e240000002100 */
[----:B-1----:R-:W4:Y:S01]  /*9b10*/  LDL R8, [R1+0x14] ;  /* 0x0000140001087983 */ /* 0x002f220000100800 */
[----:B--2---:R-:W-:-:S02]  /*9b20*/  ISETP.NE.AND P0, PT, R6, 0x1, PT ;  /* 0x000000010600780c */ /* 0x004fc40003f05270 */
[----:B0-----:R-:W-:-:S04]  /*9b30*/  LOP3.LUT R3, R3, 0x7f, RZ, 0xc0, !PT ;  /* 0x0000007f03037812 */ /* 0x001fc800078ec0ff */
[----:B------:R-:W-:Y:S01]  /*9b40*/  SHF.R.U32.HI R7, RZ, 0x3, R3 ;  /* 0x00000003ff077819 */ /* 0x000fe20000011603 */
[----:B------:R-:W-:-:S06]  /*9b50*/  IMAD.SHL.U32 R5, R5, 0x10, RZ ;  /* 0x0000001005057824 */ /* 0x000fcc00078e00ff */
[----:B------:R-:W0:Y:S01]  /*9b60*/  @P0 LDC R3, c[0x0][0x450] ;  /* 0x00011400ff030b82 */ /* 0x000e220000000800 */
[----:B------:R-:W-:Y:S01]  /*9b70*/  LOP3.LUT R5, R7, 0x70, R5, 0xf8, !PT ;  /* 0x0000007007057812 */ /* 0x000fe200078ef805 */
[----:B---3--:R-:W-:-:S06]  /*9b80*/  IMAD.MOV.U32 R9, RZ, RZ, R2 ;  /* 0x000000ffff097224 */ /* 0x008fcc00078e0002 */
[----:B------:R-:W1:Y:S01]  /*9b90*/  @P0 LDC R2, c[0x0][0x44c] ;  /* 0x00011300ff020b82 */ /* 0x000e620000000800 */
[----:B----4-:R-:W-:-:S04]  /*9ba0*/  IMAD.MOV R0, RZ, RZ, -R0 ;  /* 0x000000ffff007224 */ /* 0x010fc800078e0a00 */
[----:B------:R-:W-:Y:S01]  /*9bb0*/  IMAD R0, R0, UR4, R4 ;  /* 0x0000000400007c24 */ /* 0x000fe2000f8e0204 */
[----:B------:R-:W-:-:S03]  /*9bc0*/  ULDC.64 UR4, c[0x0][0x2d8] ;  /* 0x0000b60000047ab9 */ /* 0x000fc60000000a00 */
[----:B------:R-:W-:-:S05]  /*9bd0*/  IMAD.SHL.U32 R4, R0, 0x80, RZ ;  /* 0x0000008000047824 */ /* 0x000fca00078e00ff */
[----:B------:R-:W-:Y:S01]  /*9be0*/  LOP3.LUT R7, R5, R4, RZ, 0xfc, !PT ;  /* 0x0000000405077212 */ /* 0x000fe200078efcff */
[----:B------:R-:W-:-:S04]  /*9bf0*/  IMAD R5, R9, UR4, RZ ;  /* 0x0000000409057c24 */ /* 0x000fc8000f8e02ff */
[----:B------:R-:W-:Y:S01]  /*9c00*/  IMAD.MOV.U32 R0, RZ, RZ, R7 ;  /* 0x000000ffff007224 */ /* 0x000fe200078e0007 */
[----:B------:R2:W-:Y:S01]  /*9c10*/  STL [R1+0x18], R7 ;  /* 0x0000180701007387 */ /* 0x0005e20000100800 */
[----:B------:R-:W-:Y:S02]  /*9c20*/  IMAD R5, R17, UR5, R5 ;  /* 0x0000000511057c24 */ /* 0x000fe4000f8e0205 */
[----:B-1----:R-:W-:-:S05]  /*9c30*/  @P0 IMAD.HI.U32 R2, R7, R2, RZ ;  /* 0x0000000207020227 */ /* 0x002fca00078e00ff */
[----:B0-----:R-:W-:Y:S01]  /*9c40*/  @P0 SHF.R.U32.HI R0, RZ, R3, R2 ;  /* 0x00000003ff000219 */ /* 0x001fe20000011602 */
[----:B------:R-:W-:Y:S01]  /*9c50*/  IMAD.WIDE.U32 R2, R17, UR4, RZ ;  /* 0x0000000411027c25 */ /* 0x000fe2000f8e00ff */
[----:B------:R-:W-:-:S03]  /*9c60*/  ULDC.64 UR4, c[0x0][0x2e0] ;  /* 0x0000b80000047ab9 */ /* 0x000fc60000000a00 */
[----:B------:R-:W-:Y:S02]  /*9c70*/  IMAD.IADD R3, R3, 0x1, R5 ;  /* 0x0000000103037824 */ /* 0x000fe400078e0205 */
[----:B------:R-:W-:Y:S02]  /*9c80*/  IMAD R5, R10, UR4, RZ ;  /* 0x000000040a057c24 */ /* 0x000fe4000f8e02ff */
[----:B------:R2:W5:Y:S01]  /*9c90*/  LDL R10, [R1+0x4] ;  /* 0x00000400010a7983 */ /* 0x0005620000100800 */
[----:B------:R-:W-:-:S04]  /*9ca0*/  IMAD.WIDE.U32 R2, R8, UR4, R2 ;  /* 0x0000000408027c25 */ /* 0x000fc8000f8e0002 */
[----:B------:R-:W-:Y:S01]  /*9cb0*/  IMAD R5, R8, UR5, R5 ;  /* 0x0000000508057c24 */ /* 0x000fe2000f8e0205 */
[----:B------:R-:W-:Y:S01]  /*9cc0*/  ULDC.64 UR4, c[0x0][0x2d0] ;  /* 0x0000b40000047ab9 */ /* 0x000fe20000000a00 */
[----:B------:R-:W0:Y:S02]  /*9cd0*/  S2R R8, SR_TID.X ;  /* 0x0000000000087919 */ /* 0x000e240000002100 */
[----:B------:R-:W-:Y:S01]  /*9ce0*/  IMAD.IADD R3, R3, 0x1, R5 ;  /* 0x0000000103037824 */ /* 0x000fe200078e0205 */
[----:B------:R-:W-:Y:S01]  /*9cf0*/  SHF.R.S32.HI R5, RZ, 0x1f, R0 ;  /* 0x0000001fff057819 */ /* 0x000fe20000011400 */
[----:B------:R-:W-:-:S04]  /*9d00*/  IMAD.WIDE.U32 R2, R0, UR4, R2 ;  /* 0x0000000400027c25 */ /* 0x000fc8000f8e0002 */
[----:B------:R-:W-:-:S04]  /*9d10*/  IMAD R5, R5, UR4, RZ ;  /* 0x0000000405057c24 */ /* 0x000fc8000f8e02ff */
[----:B------:R-:W-:Y:S01]  /*9d20*/  IMAD R5, R0, UR5, R5 ;  /* 0x0000000500057c24 */ /* 0x000fe2000f8e0205 */
[----:B------:R-:W-:Y:S01]  /*9d30*/  ULDC.64 UR4, c[0x0][0x2c8] ;  /* 0x0000b20000047ab9 */ /* 0x000fe20000000a00 */
[----:B------:R-:W-:Y:S02]  /*9d40*/  IMAD.MOV R0, RZ, RZ, -R0 ;  /* 0x000000ffff007224 */ /* 0x000fe400078e0a00 */
[----:B------:R-:W-:Y:S02]  /*9d50*/  IMAD.IADD R3, R3, 0x1, R5 ;  /* 0x0000000103037824 */ /* 0x000fe400078e0205 */
[----:B------:R-:W-:-:S05]  /*9d60*/  IMAD R0, R6, R0, R7 ;  /* 0x0000000006007224 */ /* 0x000fca00078e0207 */
[----:B------:R-:W-:Y:S01]  /*9d70*/  SHF.R.S32.HI R5, RZ, 0x1f, R0 ;  /* 0x0000001fff057819 */ /* 0x000fe20000011400 */
[----:B------:R-:W-:-:S04]  /*9d80*/  IMAD.WIDE.U32 R2, R0, UR4, R2 ;  /* 0x0000000400027c25 */ /* 0x000fc8000f8e0002 */
[----:B------:R-:W-:Y:S01]  /*9d90*/  IMAD R5, R5, UR4, RZ ;  /* 0x0000000405057c24 */ /* 0x000fe2000f8e02ff */
[----:B------:R-:W-:Y:S01]  /*9da0*/  ULDC UR4, c[0x0][0x2b8] ;  /* 0x0000ae0000047ab9 */ /* 0x000fe20000000800 */
[----:B0-----:R-:W-:Y:S02]  /*9db0*/  IMAD.SHL.U32 R8, R8, 0x8, RZ ;  /* 0x0000000808087824 */ /* 0x001fe400078e00ff */
[----:B------:R-:W-:-:S03]  /*9dc0*/  IMAD R5, R0, UR5, R5 ;  /* 0x0000000500057c24 */ /* 0x000fc6000f8e0205 */
[----:B------:R-:W-:Y:S01]  /*9dd0*/  LOP3.LUT R8, R8, 0x38, RZ, 0xc0, !PT ;  /* 0x0000003808087812 */ /* 0x000fe200078ec0ff */
[----:B------:R-:W-:Y:S01]  /*9de0*/  IMAD.IADD R5, R3, 0x1, R5 ;  /* 0x0000000103057824 */ /* 0x000fe200078e0205 */
[----:B------:R-:W-:Y:S02]  /*9df0*/  LEA R0, P1, R2, UR6, 0x1 ;  /* 0x0000000602007c11 */ /* 0x000fe4000f8208ff */
[----:B------:R-:W-:Y:S01]  /*9e00*/  ISETP.GE.AND P0, PT, R8, UR4, PT ;  /* 0x0000000408007c0c */ /* 0x000fe2000bf06270 */
[----:B------:R-:W-:Y:S01]  /*9e10*/  UMOV UR4, 0xffffffff ;  /* 0xffffffff00047882 */ /* 0x000fe20000000000 */
[----:B------:R-:W-:Y:S02]  /*9e20*/  LEA.HI.X R2, R2, UR7, R5, 0x1, P1 ;  /* 0x0000000702027c11 */ /* 0x000fe400088f0c05 */
[----:B--2---:R-:W-:Y:S09]  /*9e30*/  BRA.DIV UR4, `(.L_x_9465) ;  /* 0x0000003e04987947 */ /* 0x004ff2000b800000 */
[----:B------:R-:W0:Y:S01]  /*9e40*/  S2R R5, SR_TID.X ;  /* 0x0000000000057919 */ /* 0x000e220000002100 */
[----:B------:R-:W-:Y:S02]  /*9e50*/  ULDC UR4, c[0x0][0x288] ;  /* 0x0000a20000047ab9 */ /* 0x000fe40000000800 */
[----:B------:R-:W-:Y:S01]  /*9e60*/  IMAD R3, R6, UR4, RZ ;  /* 0x0000000406037c24 */ /* 0x000fe2000f8e02ff */
[----:B------:R-:W1:Y:S01]  /*9e70*/  S2R R11, SR_TID.X ;  /* 0x00000000000b7919 */ /* 0x000e620000002100 */
[----:B------:R-:W-:Y:S04]  /*9e80*/  SHFL.IDX PT, R7, R2, RZ, 0x181f ;  /* 0x00181fff02077589 */ /* 0x000fe800000e0000 */
[----:B------:R-:W-:Y:S01]  /*9e90*/  SHFL.IDX PT, R6, R0, 0x1, 0x181f ;  /* 0x00381f0000067f89 */ /* 0x000fe200000e0000 */
[----:B0-----:R-:W-:-:S04]  /*9ea0*/  LOP3.LUT R5, R5, 0x7f, RZ, 0xc0, !PT ;  /* 0x0000007f05057812 */ /* 0x001fc800078ec0ff */
[----:B------:R-:W-:Y:S01]  /*9eb0*/  SHF.R.U32.HI R8, RZ, 0x3, R5 ;  /* 0x00000003ff087819 */ /* 0x000fe20000011605 */
[----:B-1----:R-:W-:Y:S01]  /*9ec0*/  IMAD.SHL.U32 R11, R11, 0x8, RZ ;  /* 0x000000080b0b7824 */ /* 0x002fe200078e00ff */
[----:B------:R-:W0:Y:S03]  /*9ed0*/  SHFL.IDX PT, R5, R0, RZ, 0x181f ;  /* 0x00181fff00057589 */ /* 0x000e2600000e0000 */
[----:B------:R-:W-:Y:S01]  /*9ee0*/  IMAD.IADD R12, R8, 0x1, R4 ;  /* 0x00000001080c7824 */ /* 0x000fe200078e0204 */
[----:B------:R-:W-:Y:S01]  /*9ef0*/  LOP3.LUT R11, R11, 0x38, RZ, 0xc0, !PT ;  /* 0x000000380b0b7812 */ /* 0x000fe200078ec0ff */
[----:B------:R-:W1:Y:S02]  /*9f00*/  SHFL.IDX PT, R8, R2, 0x1, 0x181f ;  /* 0x00381f0002087f89 */ /* 0x000e6400000e0000 */
[C---:B------:R-:W-:Y:S01]  /*9f10*/  VIADD R13, R12.reuse, 0x10 ;  /* 0x000000100c0d7836 */ /* 0x040fe20000000000 */
[CC--:B------:R-:W-:Y:S01]  /*9f20*/  ISETP.GE.AND P1, PT, R12.reuse, R3.reuse, PT ;  /* 0x000000030c00720c */ /* 0x0c0fe20003f26270 */
[----:B------:R-:W-:Y:S03]  /*9f30*/  STL [R1+0x10], R12 ;  /* 0x0000100c01007387 */ /* 0x000fe60000100800 */
[----:B------:R-:W-:Y:S01]  /*9f40*/  ISETP.GE.AND P2, PT, R13, R3, PT ;  /* 0x000000030d00720c */ /* 0x000fe20003f46270 */
[----:B------:R2:W-:Y:S02]  /*9f50*/  STL [R1+0x28], R13 ;  /* 0x0000280d01007387 */ /* 0x0005e40000100800 */
[----:B--2---:R-:W-:-:S06]  /*9f60*/  VIADD R13, R12, 0x20 ;  /* 0x000000200c0d7836 */ /* 0x004fcc0000000000 */
[----:B0-----:R-:W-:Y:S01]  /*9f70*/  @!P1 LEA R5, P3, R11, R5, 0x1 ;  /* 0x000000050b059211 */ /* 0x001fe200078608ff */
[----:B------:R-:W-:Y:S04]  /*9f80*/  STL [R1+0x2c], R13 ;  /* 0x00002c0d01007387 */ /* 0x000fe80000100800 */
[----:B------:R-:W-:Y:S02]  /*9f90*/  @!P1 IMAD.X R4, RZ, RZ, R7, P3 ;  /* 0x000000ffff049224 */ /* 0x000fe400018e0607 */
[----:B------:R-:W-:-:S03]  /*9fa0*/  VIADD R7, R12, 0x30 ;  /* 0x000000300c077836 */ /* 0x000fc60000000000 */
[-C--:B------:R-:W-:Y:S02]  /*9fb0*/  @!P1 LOP3.LUT R5, R5, R4.reuse, RZ, 0x3c, !PT ;  /* 0x0000000405059212 */ /* 0x080fe400078e3cff */
[----:B------:R-:W-:Y:S02]  /*9fc0*/  STL [R1+0x30], R7 ;  /* 0x0000300701007387 */ /* 0x000fe40000100800 */
[----:B------:R-:W-:-:S04]  /*9fd0*/  @!P1 LOP3.LUT R4, R5, R4, RZ, 0x3c, !PT ;  /* 0x0000000405049212 */ /* 0x000fc800078e3cff */
[----:B------:R-:W-:-:S05]  /*9fe0*/  @!P1 LOP3.LUT R5, R5, R4, RZ, 0x3c, !PT ;  /* 0x0000000405059212 */ /* 0x000fca00078e3cff */
[----:B-----5:R0:W-:Y:S02]  /*9ff0*/  @!P1 LDGSTS.E.BYPASS.LTC128B.128 [R10+0x18400], desc[UR46][R4.64], !P0 ;  /* 0x18400000040a9fae */ /* 0x0201e4000c101d6e */
[----:B0-----:R-:W-:Y:S02]  /*a000*/  @!P2 LEA R5, P1, R11, R6, 0x1 ;  /* 0x000000060b05a211 */ /* 0x001fe400078208ff */
[----:B------:R-:W-:Y:S03]  /*a010*/  SHFL.IDX PT, R6, R2, 0x2, 0x181f ;  /* 0x00581f0002067f89 */ /* 0x000fe600000e0000 */
[----:B-1----:R-:W-:Y:S01]  /*a020*/  @!P2 IMAD.X R4, RZ, RZ, R8, P1 ;  /* 0x000000ffff04a224 */ /* 0x002fe200008e0608 */
[----:B------:R-:W-:-:S04]  /*a030*/  ISETP.GE.AND P1, PT, R13, R3, PT ;  /* 0x000000030d00720c */ /* 0x000fc80003f26270 */
[----:B------:R-:W-:-:S04]  /*a040*/  @!P2 LOP3.LUT R5, R5, R4, RZ, 0x3c, !PT ;  /* 0x000000040505a212 */ /* 0x000fc800078e3cff */
[----:B------:R-:W-:-:S04]  /*a050*/  @!P2 LOP3.LUT R4, R5, R4, RZ, 0x3c, !PT ;  /* 0x000000040504a212 */ /* 0x000fc800078e3cff */
[----:B------:R-:W-:-:S05]  /*a060*/  @!P2 LOP3.LUT R5, R5, R4, RZ, 0x3c, !PT ;  /* 0x000000040505a212 */ /* 0x000fca00078e3cff */
[----:B------:R0:W-:Y:S04]  /*a070*/  @!P2 LDGSTS.E.BYPASS.LTC128B.128 [R10+0x18c00], desc[UR46][R4.64], !P0 ;  /* 0x18c00000040aafae */ /* 0x0001e8000c101d6e */
[----:B0-----:R-:W0:Y:S02]  /*a080*/  SHFL.IDX PT, R4, R0, 0x2, 0x181f ;  /* 0x00581f0000047f89 */ /* 0x001e2400000e0000 */
[----:B0-----:R-:W-:-:S05]  /*a090*/  @!P1 LEA R5, P2, R11, R4, 0x1 ;  /* 0x000000040b059211 */ /* 0x001fca00078408ff */
[----:B------:R-:W-:Y:S02]  /*a0a0*/  @!P1 IMAD.X R4, RZ, RZ, R6, P2 ;  /* 0x000000ffff049224 */ /* 0x000fe400010e0606 */
[----:B------:R-:W-:Y:S03]  /*a0b0*/  SHFL.IDX PT, R6, R2, 0x3, 0x181f ;  /* 0x00781f0002067f89 */ /* 0x000fe600000e0000 */
[----:B------:R-:W-:-:S04]  /*a0c0*/  @!P1 LOP3.LUT R5, R5, R4, RZ, 0x3c, !PT ;  /* 0x0000000405059212 */ /* 0x000fc800078e3cff */
[----:B------:R-:W-:-:S04]  /*a0d0*/  @!P1 LOP3.LUT R4, R5, R4, RZ, 0x3c, !PT ;  /* 0x0000000405049212 */ /* 0x000fc800078e3cff */
[----:B------:R-:W-:-:S05]  /*a0e0*/  @!P1 LOP3.LUT R5, R5, R4, RZ, 0x3c, !PT ;  /* 0x0000000405059212 */ /* 0x000fca00078e3cff */
[----:B------:R0:W-:Y:S01]  /*a0f0*/  @!P1 LDGSTS.E.BYPASS.LTC128B.128 [R10+0x19400], desc[UR46][R4.64], !P0 ;  /* 0x19400000040a9fae */ /* 0x0001e2000c101d6e */
[----:B------:R-:W-:Y:S01]  /*a100*/  ISETP.GE.AND P1, PT, R7, R3, PT ;  /* 0x000000030700720c */ /* 0x000fe20003f26270 */
[----:B------:R-:W-:-:S05]  /*a110*/  VIADD R7, R12, 0x40 ;  /* 0x000000400c077836 */ /* 0x000fca0000000000 */
        /* <DEDUP_REMOVED lines=41> */
.L_x_9572:
[----:B------:R-:W3:Y:S01]  /*a3b0*/  LDL R5, [R1+0x10] ;  /* 0x0000100001057983 */ /* 0x000ee20000100800 */
[----:B0-----:R-:W0:Y:S02]  /*a3c0*/  S2R R2, SR_TID.X ;  /* 0x0000000000027919 */ /* 0x001e240000002100 */
[----:B0-----:R-:W-:-:S05]  /*a3d0*/  IMAD.SHL.U32 R2, R2, 0x8, RZ ;  /* 0x0000000802027824 */ /* 0x001fca00078e00ff */
[----:B------:R-:W-:Y:S01]  /*a3e0*/  LOP3.LUT R2, R2, 0x38, RZ, 0xc0, !PT ;  /* 0x0000003802027812 */ /* 0x000fe200078ec0ff */
[----:B---3--:R-:W-:-:S05]  /*a3f0*/  VIADD R5, R5, 0x70 ;  /* 0x0000007005057836 */ /* 0x008fca0000000000 */
[----:B------:R-:W-:Y:S01]  /*a400*/  ISETP.GE.AND P1, PT, R5, R3, PT ;  /* 0x000000030500720c */ /* 0x000fe20003f26270 */
[----:B------:R0:W-:-:S12]  /*a410*/  STL [R1+0x50], R5 ;  /* 0x0000500501007387 */ /* 0x0001d80000100800 */
[----:B------:R-:W-:-:S05]  /*a420*/  @!P1 LEA R2, P2, R2, R0, 0x1 ;  /* 0x0000000002029211 */ /* 0x000fca00078408ff */
        /* <DEDUP_REMOVED lines=13> */
[----:B-1----:R-:W-:Y:S01]  /*a500*/  IMAD.WIDE.U32 R2, R17, UR6, RZ ;  /* 0x0000000611027c25 */ /* 0x002fe2000f8e00ff */
        /* <DEDUP_REMOVED lines=23> */
.L_x_9466:
[----:B0-----:R-:W2:Y:S01]  /*a680*/  LDL.LU R5, [R1+0x54] ;  /* 0x0000540001057983 */ /* 0x001ea20000300800 */
[----:B------:R-:W0:Y:S01]  /*a690*/  LDC R6, c[0x0][0x448] ;  /* 0x00011200ff067b82 */ /* 0x000e220000000800 */
[----:B------:R-:W-:Y:S01]  /*a6a0*/  ULDC.64 UR4, c[0x0][0x3e0] ;  /* 0x0000f80000047ab9 */ /* 0x000fe20000000a00 */
[----:B------:R-:W-:Y:S01]  /*a6b0*/  ULDC.64 UR6, c[0x0][0x390] ;  /* 0x0000e40000067ab9 */ /* 0x000fe20000000a00 */
[----:B------:R-:W2:Y:S04]  /*a6c0*/  LDL.LU.64 R2, [R1+0x40] ;  /* 0x0000400001027983 */ /* 0x000ea80000300a00 */
[----:B------:R-:W3:Y:S04]  /*a6d0*/  LDL.LU R0, [R1+0x48] ;  /* 0x0000480001007983 */ /* 0x000ee80000300800 */
[----:B------:R-:W4:Y:S04]  /*a6e0*/  LDL.LU R4, [R1+0x14] ;  /* 0x0000140001047983 */ /* 0x000f280000300800 */
[----:B------:R-:W5:Y:S01]  /*a6f0*/  LDL.LU R7, [R1+0x18] ;  /* 0x0000180001077983 */ /* 0x000f620000300800 */
[----:B------:R-:W1:Y:S01]  /*a700*/  S2R R8, SR_TID.X ;  /* 0x0000000000087919 */ /* 0x000e620000002100 */
[----:B0-----:R-:W-:Y:S01]  /*a710*/  ISETP.NE.AND P0, PT, R6, 0x1, PT ;  /* 0x000000010600780c */ /* 0x001fe20003f05270 */
[----:B-1----:R-:W-:-:S05]  /*a720*/  IMAD.SHL.U32 R8, R8, 0x8, RZ ;  /* 0x0000000808087824 */ /* 0x002fca00078e00ff */
[----:B------:R-:W-:Y:S01]  /*a730*/  LOP3.LUT R8, R8, 0x38, RZ, 0xc0, !PT ;  /* 0x0000003808087812 */ /* 0x000fe200078ec0ff */
[----:B--2---:R-:W-:-:S06]  /*a740*/  IMAD.MOV.U32 R3, RZ, RZ, R5 ;  /* 0x000000ffff037224 */ /* 0x004fcc00078e0005 */
        /* <DEDUP_REMOVED lines=14> */
[----:B------:R-:W0:Y:S01]  /*a830*/  S2R R7, SR_TID.X ;  /* 0x0000000000077919 */ /* 0x000e220000002100 */
[----:B------:R-:W-:-:S04]  /*a840*/  IMAD R5, R5, UR4, RZ ;  /* 0x0000000405057c24 */ /* 0x000fc8000f8e02ff */
[----:B------:R-:W-:Y:S01]  /*a850*/  IMAD R4, R4, UR5, R5 ;  /* 0x0000000504047c24 */ /* 0x000fe2000f8e0205 */
[----:B------:R-:W-:-:S03]  /*a860*/  ULDC.64 UR4, c[0x0][0x3c8] ;  /* 0x0000f20000047ab9 */ /* 0x000fc60000000a00 */
[----:B------:R-:W-:Y:S01]  /*a870*/  IMAD.IADD R3, R3, 0x1, R4 ;  /* 0x0000000103037824 */ /* 0x000fe200078e0204 */
[----:B------:R-:W-:Y:S01]  /*a880*/  SHF.R.S32.HI R4, RZ, 0x1f, R0 ;  /* 0x0000001fff047819 */ /* 0x000fe20000011400 */
[----:B------:R-:W-:-:S04]  /*a890*/  IMAD.WIDE.U32 R2, R0, UR4, R2 ;  /* 0x0000000400027c25 */ /* 0x000fc8000f8e0002 */
[----:B------:R-:W-:Y:S01]  /*a8a0*/  IMAD R4, R4, UR4, RZ ;  /* 0x0000000404047c24 */ /* 0x000fe2000f8e02ff */
[----:B------:R-:W-:Y:S01]  /*a8b0*/  ULDC UR4, c[0x0][0x3b8] ;  /* 0x0000ee0000047ab9 */ /* 0x000fe20000000800 */
[----:B------:R-:W-:Y:S02]  /*a8c0*/  LEA R5, P4, R2, UR6, 0x1 ;  /* 0x0000000602057c11 */ /* 0x000fe4000f8808ff */
[----:B------:R-:W-:Y:S01]  /*a8d0*/  IMAD R0, R0, UR5, R4 ;  /* 0x0000000500007c24 */ /* 0x000fe2000f8e0204 */
[----:B------:R-:W-:-:S03]  /*a8e0*/  ISETP.GE.AND P0, PT, R8, UR4, PT ;  /* 0x0000000408007c0c */ /* 0x000fc6000bf06270 */
[----:B------:R-:W-:-:S05]  /*a8f0*/  IMAD.IADD R0, R3, 0x1, R0 ;  /* 0x0000000103007824 */ /* 0x000fca00078e0200 */
[----:B------:R-:W-:Y:S01]  /*a900*/  LEA.HI.X R4, R2, UR7, R0, 0x1, P4 ;  /* 0x0000000702047c11 */ /* 0x000fe2000a0f0c00 */
[----:B0-----:R-:W-:-:S05]  /*a910*/  IMAD.SHL.U32 R7, R7, 0x8, RZ ;  /* 0x0000000807077824 */ /* 0x001fca00078e00ff */
[----:B------:R-:W-:-:S04]  /*a920*/  LOP3.LUT R7, R7, 0x38, RZ, 0xc0, !PT ;  /* 0x0000003807077812 */ /* 0x000fc800078ec0ff */
[C---:B------:R-:W-:Y:S02]  /*a930*/  LOP3.LUT R10, R7.reuse, 0x40, RZ, 0xfc, !PT ;  /* 0x00000040070a7812 */ /* 0x040fe400078efcff */
[C---:B------:R-:W-:Y:S02]  /*a940*/  LOP3.LUT R9, R7.reuse, 0x80, RZ, 0xfc, !PT ;  /* 0x0000008007097812 */ /* 0x040fe400078efcff */
[----:B------:R-:W-:Y:S02]  /*a950*/  LOP3.LUT R7, R7, 0xc0, RZ, 0xfc, !PT ;  /* 0x000000c007077812 */ /* 0x000fe400078efcff */
[----:B------:R-:W-:Y:S02]  /*a960*/  ISETP.GE.AND P1, PT, R10, UR4, PT ;  /* 0x000000040a007c0c */ /* 0x000fe4000bf26270 */
[----:B------:R-:W-:Y:S02]  /*a970*/  ISETP.GE.AND P2, PT, R9, UR4, PT ;  /* 0x0000000409007c0c */ /* 0x000fe4000bf46270 */
[----:B------:R-:W-:Y:S01]  /*a980*/  ISETP.GE.AND P3, PT, R7, UR4, PT ;  /* 0x0000000407007c0c */ /* 0x000fe2000bf66270 */
[----:B------:R-:W-:-:S03]  /*a990*/  UMOV UR4, 0xffffffff ;  /* 0xffffffff00047882 */ /* 0x000fc60000000000 */
[----:B------:R-:W-:Y:S09]  /*a9a0*/  BRA.DIV UR4, `(.L_x_9467) ;  /* 0x0000003e04a07947 */ /* 0x000ff2000b800000 */
[----:B------:R-:W2:Y:S01]  /*a9b0*/  LDL.LU R3, [R1+0x10] ;  /* 0x0000100001037983 */ /* 0x000ea20000300800 */
[----:B------:R-:W-:-:S03]  /*a9c0*/  ULDC UR4, c[0x0][0x288] ;  /* 0x0000a20000047ab9 */ /* 0x000fc60000000800 */
[----:B------:R-:W3:Y:S04]  /*a9d0*/  LDL.LU R9, [R1+0x28] ;  /* 0x0000280001097983 */ /* 0x000ee80000300800 */
[----:B------:R-:W4:Y:S04]  /*a9e0*/  LDL.LU R10, [R1+0x2c] ;  /* 0x00002c00010a7983 */ /* 0x000f280000300800 */
[----:B------:R-:W5:Y:S01]  /*a9f0*/  LDL R7, [R1+0x4] ;  /* 0x0000040001077983 */ /* 0x000f620000100800 */
[----:B------:R-:W-:-:S03]  /*aa00*/  IMAD R0, R6, UR4, RZ ;  /* 0x0000000406007c24 */ /* 0x000fc6000f8e02ff */
[----:B------:R-:W-:Y:S04]  /*aa10*/  SHFL.IDX PT, R2, R4, RZ, 0x181f ;  /* 0x00181fff04027589 */ /* 0x000fe800000e0000 */
[----:B------:R-:W-:Y:S01]  /*aa20*/  SHFL.IDX PT, R6, R4, 0x1, 0x181f ;  /* 0x00381f0004067f89 */ /* 0x000fe200000e0000 */
[-C--:B--2---:R-:W-:Y:S02]  /*aa30*/  ISETP.GE.AND P5, PT, R3, R0.reuse, PT ;  /* 0x000000000300720c */ /* 0x084fe40003fa6270 */
[----:B---3--:R-:W-:Y:S02]  /*aa40*/  ISETP.GE.AND P4, PT, R9, R0, PT ;  /* 0x000000000900720c */ /* 0x008fe40003f86270 */
[----:B------:R-:W2:Y:S04]  /*aa50*/  LDL.LU R9, [R1+0x30] ;  /* 0x0000300001097983 */ /* 0x000ea80000300800 */
[----:B------:R-:W0:Y:S04]  /*aa60*/  SHFL.IDX PT, R3, R5, RZ, 0x181f ;  /* 0x00181fff05037589 */ /* 0x000e2800000e0000 */
[----:B------:R-:W3:Y:S01]  /*aa70*/  LDL.LU R11, [R1+0x34] ;  /* 0x00003400010b7983 */ /* 0x000ee20000300800 */
[----:B0-----:R-:W-:-:S05]  /*aa80*/  @!P5 LEA R3, P6, R8, R3, 0x1 ;  /* 0x000000030803d211 */ /* 0x001fca00078c08ff */
[----:B------:R-:W-:-:S05]  /*aa90*/  @!P5 IMAD.X R2, RZ, RZ, R2, P6 ;  /* 0x000000ffff02d224 */ /* 0x000fca00030e0602 */
[----:B------:R-:W-:-:S04]  /*aaa0*/  @!P5 LOP3.LUT R3, R3, R2, RZ, 0x3c, !PT ;  /* 0x000000020303d212 */ /* 0x000fc800078e3cff */
[----:B------:R-:W-:-:S04]  /*aab0*/  @!P5 LOP3.LUT R2, R3, R2, RZ, 0x3c, !PT ;  /* 0x000000020302d212 */ /* 0x000fc800078e3cff */
[----:B------:R-:W-:-:S05]  /*aac0*/  @!P5 LOP3.LUT R3, R3, R2, RZ, 0x3c, !PT ;  /* 0x000000020303d212 */ /* 0x000fca00078e3cff */
[----:B-----5:R-:W-:Y:S04]  /*aad0*/  @!P5 LDGSTS.E.BYPASS.LTC128B.128 [R7+0x22400], desc[UR46][R2.64], !P0 ;  /* 0x224000000207dfae */ /* 0x020fe8000c101d6e */
[----:B------:R-:W-:Y:S04]  /*aae0*/  @!P5 LDGSTS.E.BYPASS.LTC128B.128 [R7+0x26400], desc[UR46][R2.64+0x80], !P1 ;  /* 0x264000800207dfae */ /* 0x000fe8000c901d6e */
[----:B------:R-:W-:Y:S04]  /*aaf0*/  @!P5 LDGSTS.E.BYPASS.LTC128B.128 [R7+0x2a400], desc[UR46][R2.64+0x100], !P2 ;  /* 0x2a4001000207dfae */ /* 0x000fe8000d101d6e */
[----:B------:R0:W-:Y:S04]  /*ab00*/  @!P5 LDGSTS.E.BYPASS.LTC128B.128 [R7+0x2e400], desc[UR46][R2.64+0x180], !P3 ;  /* 0x2e4001800207dfae */ /* 0x0001e8000d901d6e */
[----:B0-----:R-:W0:Y:S02]  /*ab10*/  SHFL.IDX PT, R2, R5, 0x1, 0x181f ;  /* 0x00381f0005027f89 */ /* 0x001e2400000e0000 */
[----:B0-----:R-:W-:-:S05]  /*ab20*/  @!P4 LEA R2, P6, R8, R2, 0x1 ;  /* 0x000000020802c211 */ /* 0x001fca00078c08ff */
[----:B------:R-:W-:-:S05]  /*ab30*/  @!P4 IMAD.X R3, RZ, RZ, R6, P6 ;  /* 0x000000ffff03c224 */ /* 0x000fca00030e0606 */
[----:B------:R-:W-:Y:S04]  /*ab40*/  @!P4 LDGSTS.E.BYPASS.LTC128B.128 [R7+0x22c00], desc[UR46][R2.64], !P0 ;  /* 0x22c000000207cfae */ /* 0x000fe8000c101d6e */
[----:B------:R-:W-:Y:S04]  /*ab50*/  @!P4 LDGSTS.E.BYPASS.LTC128B.128 [R7+0x26c00], desc[UR46][R2.64+0x80], !P1 ;  /* 0x26c000800207cfae */ /* 0x000fe8000c901d6e */
[----:B------:R-:W-:Y:S04]  /*ab60*/  @!P4 LDGSTS.E.BYPASS.LTC128B.128 [R7+0x2ac00], desc[UR46][R2.64+0x100], !P2 ;  /* 0x2ac001000207cfae */ /* 0x000fe8000d101d6e */
[----:B------:R0:W-:Y:S01]  /*ab70*/  @!P4 LDGSTS.E.BYPASS.LTC128B.128 [R7+0x2ec00], desc[UR46][R2.64+0x180], !P3 ;  /* 0x2ec001800207cfae */ /* 0x0001e2000d901d6e */
[----:B----4-:R-:W-:-:S03]  /*ab80*/  ISETP.GE.AND P4, PT, R10, R0, PT ;  /* 0x000000000a00720c */ /* 0x010fc60003f86270 */
[----:B------:R-:W4:Y:S04]  /*ab90*/  LDL.LU R10, [R1+0x38] ;  /* 0x00003800010a7983 */ /* 0x000f280000300800 */
[----:B------:R-:W-:Y:S04]  /*aba0*/  SHFL.IDX PT, R6, R4, 0x2, 0x181f ;  /* 0x00581f0004067f89 */ /* 0x000fe800000e0000 */
[----:B0-----:R-:W0:Y:S02]  /*abb0*/  SHFL.IDX PT, R2, R5, 0x2, 0x181f ;  /* 0x00581f0005027f89 */ /* 0x001e2400000e0000 */
[----:B0-----:R-:W-:-:S05]  /*abc0*/  @!P4 LEA R2, P6, R8, R2, 0x1 ;  /* 0x000000020802c211 */ /* 0x001fca00078c08ff */
[----:B------:R-:W-:-:S05]  /*abd0*/  @!P4 IMAD.X R3, RZ, RZ, R6, P6 ;  /* 0x000000ffff03c224 */ /* 0x000fca00030e0606 */
[----:B------:R-:W-:Y:S04]  /*abe0*/  @!P4 LDGSTS.E.BYPASS.LTC128B.128 [R7+0x23400], desc[UR46][R2.64], !P0 ;  /* 0x234000000207cfae */ /* 0x000fe8000c101d6e */
[----:B------:R-:W-:Y:S04]  /*abf0*/  @!P4 LDGSTS.E.BYPASS.LTC128B.128 [R7+0x27400], desc[UR46][R2.64+0x80], !P1 ;  /* 0x274000800207cfae */ /* 0x000fe8000c901d6e */
[----:B------:R-:W-:Y:S04]  /*ac00*/  @!P4 LDGSTS.E.BYPASS.LTC128B.128 [R7+0x2b400], desc[UR46][R2.64+0x100], !P2 ;  /* 0x2b4001000207cfae */ /* 0x000fe8000d101d6e */
[----:B------:R0:W-:Y:S01]  /*ac10*/  @!P4 LDGSTS.E.BYPASS.LTC128B.128 [R7+0x2f400], desc[UR46][R2.64+0x180], !P3 ;  /* 0x2f4001800207cfae */ /* 0x0001e2000d901d6e */
[----:B--2---:R-:W-:-:S03]  /*ac20*/  ISETP.GE.AND P4, PT, R9, R0, PT ;  /* 0x000000000900720c */ /* 0x004fc60003f86270 */
[----:B------:R-:W2:Y:S04]  /*ac30*/  LDL.LU R9, [R1+0x3c] ;  /* 0x00003c0001097983 */ /* 0x000ea80000300800 */
[----:B0-----:R-:W0:Y:S04]  /*ac40*/  SHFL.IDX PT, R2, R5, 0x3, 0x181f ;  /* 0x00781f0005027f89 */ /* 0x001e2800000e0000 */
[----:B------:R-:W1:Y:S02]  /*ac50*/  SHFL.IDX PT, R6, R4, 0x3, 0x181f ;  /* 0x00781f0004067f89 */ /* 0x000e6400000e0000 */
[----:B0-----:R-:W-:-:S05]  /*ac60*/  @!P4 LEA R2, P6, R8, R2, 0x1 ;  /* 0x000000020802c211 */ /* 0x001fca00078c08ff */
[----:B-1----:R-:W-:Y:S02]  /*ac70*/  @!P4 IMAD.X R3, RZ, RZ, R6, P6 ;  /* 0x000000ffff03c224 */ /* 0x002fe400030e0606 */
[----:B------:R-:W-:Y:S04]  /*ac80*/  SHFL.IDX PT, R6, R4, 0x4, 0x181f ;  /* 0x00981f0004067f89 */ /* 0x000fe800000e0000 */
[----:B------:R-:W-:Y:S04]  /*ac90*/  @!P4 LDGSTS.E.BYPASS.LTC128B.128 [R7+0x23c00], desc[UR46][R2.64], !P0 ;  /* 0x23c000000207cfae */ /* 0x000fe8000c101d6e */
[----:B------:R-:W-:Y:S04]  /*aca0*/  @!P4 LDGSTS.E.BYPASS.LTC128B.128 [R7+0x27c00], desc[UR46][R2.64+0x80], !P1 ;  /* 0x27c000800207cfae */ /* 0x000fe8000c901d6e */
[----:B------:R-:W-:Y:S04]  /*acb0*/  @!P4 LDGSTS.E.BYPASS.LTC128B.128 [R7+0x2bc00], desc[UR46][R2.64+0x100], !P2 ;  /* 0x2bc001000207cfae */ /* 0x000fe8000d101d6e */
[----:B------:R0:W-:Y:S01]  /*acc0*/  @!P4 LDGSTS.E.BYPASS.LTC128B.128 [R7+0x2fc00], desc[UR46][R2.64+0x180], !P3 ;  /* 0x2fc001800207cfae */ /* 0x0001e2000d901d6e */
[----:B---3--:R-:W-:-:S03]  /*acd0*/  ISETP.GE.AND P4, PT, R11, R0, PT ;  /* 0x000000000b00720c */ /* 0x008fc60003f86270 */
[----:B0-----:R-:W0:Y:S10]  /*ace0*/  SHFL.IDX PT, R2, R5, 0x4, 0x181f ;  /* 0x00981f0005027f89 */ /* 0x001e3400000e0000 */
[----:B0-----:R-:W-:-:S05]  /*acf0*/  @!P4 LEA R2, P6, R8, R2, 0x1 ;  /* 0x000000020802c211 */ /* 0x001fca00078c08ff */
[----:B------:R-:W-:Y:S02]  /*ad00*/  @!P4 IMAD.X R3, RZ, RZ, R6, P6 ;  /* 0x000000ffff03c224 */ /* 0x000fe400030e0606 */
[----:B------:R-:W-:Y:S04]  /*ad10*/  SHFL.IDX PT, R6, R4, 0x5, 0x181f ;  /* 0x00b81f0004067f89 */ /* 0x000fe800000e0000 */
[----:B------:R-:W-:Y:S04]  /*ad20*/  @!P4 LDGSTS.E.BYPASS.LTC128B.128 [R7+0x24400], desc[UR46][R2.64], !P0 ;  /* 0x244000000207cfae */ /* 0x000fe8000c101d6e */
[----:B------:R-:W-:Y:S04]  /*ad30*/  @!P4 LDGSTS.E.BYPASS.LTC128B.128 [R7+0x28400], desc[UR46][R2.64+0x80], !P1 ;  /* 0x284000800207cfae */ /* 0x000fe8000c901d6e */
[----:B------:R-:W-:Y:S04]  /*ad40*/  @!P4 LDGSTS.E.BYPASS.LTC128B.128 [R7+0x2c400], desc[UR46][R2.64+0x100], !P2 ;  /* 0x2c4001000207cfae */ /* 0x000fe8000d101d6e */
[----:B------:R0:W-:Y:S04]  /*ad50*/  @!P4 LDGSTS.E.BYPASS.LTC128B.128 [R7+0x30400], desc[UR46][R2.64+0x180], !P3 ;  /* 0x304001800207cfae */ /* 0x0001e8000d901d6e */
[----:B0-----:R-:W0:Y:S01]  /*ad60*/  SHFL.IDX PT, R2, R5, 0x5, 0x181f ;  /* 0x00b81f0005027f89 */ /* 0x001e2200000e0000 */
[----:B----4-:R-:W-:-:S13]  /*ad70*/  ISETP.GE.AND P4, PT, R10, R0, PT ;  /* 0x000000000a00720c */ /* 0x010fda0003f86270 */
        /* <DEDUP_REMOVED lines=8> */
[----:B--2---:R-:W-:-:S13]  /*ae00*/  ISETP.GE.AND P4, PT, R9, R0, PT ;  /* 0x000000000900720c */ /* 0x004fda0003f86270 */
[----:B0-----:R-:W-:-:S05]  /*ae10*/  @!P4 LEA R2, P6, R8, R2, 0x1 ;  /* 0x000000020802c211 */ /* 0x001fca00078c08ff */
[----:B------:R-:W-:Y:S02]  /*ae20*/  @!P4 IMAD.X R3, RZ, RZ, R6, P6 ;  /* 0x000000ffff03c224 */ /* 0x000fe400030e0606 */
[----:B------:R0:W1:Y:S04]  /*ae30*/  SHFL.IDX PT, R6, R4, 0x7, 0x181f ;  /* 0x00f81f0004067f89 */ /* 0x00006800000e0000 */
[----:B------:R-:W-:Y:S04]  /*ae40*/  @!P4 LDGSTS.E.BYPASS.LTC128B.128 [R7+0x25400], desc[UR46][R2.64], !P0 ;  /* 0x254000000207cfae */ /* 0x000fe8000c101d6e */
[----:B------:R-:W-:Y:S04]  /*ae50*/  @!P4 LDGSTS.E.BYPASS.LTC128B.128 [R7+0x29400], desc[UR46][R2.64+0x80], !P1 ;  /* 0x294000800207cfae */ /* 0x000fe8000c901d6e */
[----:B------:R-:W-:Y:S04]  /*ae60*/  @!P4 LDGSTS.E.BYPASS.LTC128B.128 [R7+0x2d400], desc[UR46][R2.64+0x100], !P2 ;  /* 0x2d4001000207cfae */ /* 0x000fe8000d101d6e */
[----:B------:R2:W-:Y:S04]  /*ae70*/  @!P4 LDGSTS.E.BYPASS.LTC128B.128 [R7+0x31400], desc[UR46][R2.64+0x180], !P3 ;  /* 0x314001800207cfae */ /* 0x0005e8000d901d6e */
[----:B-12---:R0:W2:Y:S02]  /*ae80*/  SHFL.IDX PT, R2, R5, 0x7, 0x181f ;  /* 0x00f81f0005027f89 */ /* 0x0060a400000e0000 */
.L_x_9590:
[----:B------:R-:W3:Y:S01]  /*ae90*/  LDL.LU R7, [R1+0x50] ;  /* 0x0000500001077983 */ /* 0x000ee20000300800 */
[----:B------:R-:W-:Y:S01]  /*aea0*/  BSSY B0, `(.L_x_9468) ;  /* 0x000000d000007945 */ /* 0x000fe20003800000 */
[----:B---3--:R-:W-:-:S13]  /*aeb0*/  ISETP.GE.AND P4, PT, R7, R0, PT ;  /* 0x000000000700720c */ /* 0x008fda0003f86270 */
[----:B------:R-:W-:Y:S05]  /*aec0*/  @P4 BRA `(.L_x_9469) ;  /* 0x0000000000284947 */ /* 0x000fea0003800000 */
[----:B------:R-:W3:Y:S01]  /*aed0*/  LDL R7, [R1+0x4] ;  /* 0x0000040001077983 */ /* 0x000ee20000100800 */
[----:B--2---:R-:W-:-:S05]  /*aee0*/  LEA R2, P4, R8, R2, 0x1 ;  /* 0x0000000208027211 */ /* 0x004fca00078808ff */
[----:B------:R-:W-:-:S05]  /*aef0*/  IMAD.X R3, RZ, RZ, R6, P4 ;  /* 0x000000ffff037224 */ /* 0x000fca00020e0606 */
[----:B------:R-:W-:Y:S01]  /*af00*/  @!PT LDS RZ, [RZ] ;  /* 0x00000000fffff984 */ /* 0x000fe20000000800 */
[----:B------:R-:W-:Y:S01]  /*af10*/  @!PT LDS RZ, [RZ] ;  /* 0x00000000fffff984 */ /* 0x000fe20000000800 */
[----:B------:R-:W-:Y:S01]  /*af20*/  @!PT LDS RZ, [RZ] ;  /* 0x00000000fffff984 */ /* 0x000fe20000000800 */
[----:B---3--:R1:W-:Y:S04]  /*af30*/  LDGSTS.E.BYPASS.LTC128B.128 [R7+0x25c00], desc[UR46][R2.64], !P0 ;  /* 0x25c0000002077fae */ /* 0x0083e8000c101d6e */
[----:B------:R1:W-:Y:S04]  /*af40*/  LDGSTS.E.BYPASS.LTC128B.128 [R7+0x29c00], desc[UR46][R2.64+0x80], !P1 ;  /* 0x29c0008002077fae */ /* 0x0003e8000c901d6e */
[----:B------:R1:W-:Y:S04]  /*af50*/  LDGSTS.E.BYPASS.LTC128B.128 [R7+0x2dc00], desc[UR46][R2.64+0x100], !P2 ;  /* 0x2dc0010002077fae */ /* 0x0003e8000d101d6e */
[----:B------:R1:W-:Y:S02]  /*af60*/  LDGSTS.E.BYPASS.LTC128B.128 [R7+0x31c00], desc[UR46][R2.64+0x180], !P3 ;  /* 0x31c0018002077fae */ /* 0x0003e4000d901d6e */
.L_x_9469:
[----:B------:R-:W-:Y:S05]  /*af70*/  BSYNC B0 ;  /* 0x0000000000007941 */ /* 0x000fea0003800000 */
.L_x_9468:
[----:B-12---:R-:W2:Y:S01]  /*af80*/  LDL R2, [R1+0x5c] ;  /* 0x00005c0001027983 */ /* 0x006ea20000100800 */
        /* <DEDUP_REMOVED lines=9> */
[----:B-1----:R-:W-:Y:S05]  /*b020*/  @!P0 BRA `(.L_x_9471) ;  /* 0x00000044005c8947 */ /* 0x002fea0003800000 */
.L_x_9591:
[----:B------:R-:W-:Y:S05]  /*b030*/  BSYNC B0 ;  /* 0x0000000000007941 */ /* 0x000fea0003800000 */
.L_x_9470:
[----:B------:R-:W-:Y:S01]  /*b040*/  LOP3.LUT P0, RZ, R18, 0x2, RZ, 0xc0, !PT ;  /* 0x0000000212ff7812 */ /* 0x000fe2000780c0ff */
[----:B------:R-:W-:-:S12]  /*b050*/  BSSY B0, `(.L_x_9472) ;  /* 0x0000059000007945 */ /* 0x000fd80003800000 */
[----:B------:R-:W-:Y:S05]  /*b060*/  @!P0 BRA `(.L_x_9473) ;  /* 0x00000004005c8947 */ /* 0x000fea0003800000 */
[----:B0-----:R-:W2:Y:S01]  /*b070*/  LDL R4, [R1+0x8] ;  /* 0x0000080001047983 */ /* 0x001ea20000100800 */
[----:B------:R-:W-:Y:S01]  /*b080*/  LEA R2, R19, UR37, 0x3 ;  /* 0x0000002513027c11 */ /* 0x000fe2000f8e18ff */
[----:B------:R-:W-:Y:S01]  /*b090*/  BSSY B1, `(.L_x_9474) ;  /* 0x0000007000017945 */ /* 0x000fe20003800000 */
[----:B-1----:R-:W0:Y:S02]  /*b0a0*/  S2R R3, SR_TID.X ;  /* 0x0000000000037919 */ /* 0x002e240000002100 */
[----:B0-----:R-:W-:-:S04]  /*b0b0*/  LOP3.LUT R3, R3, 0x7f, RZ, 0xc0, !PT ;  /* 0x0000007f03037812 */ /* 0x001fc800078ec0ff */
[----:B------:R-:W-:Y:S02]  /*b0c0*/  ISETP.NE.AND P1, PT, R3, RZ, PT ;  /* 0x000000ff0300720c */ /* 0x000fe40003f25270 */
[----:B--2---:R-:W-:-:S04]  /*b0d0*/  SHF.L.U32 R0, R4, 0x1f, RZ ;  /* 0x0000001f04007819 */ /* 0x004fc800000006ff */
[----:B------:R-:W0:Y:S02]  /*b0e0*/  SYNCS.PHASECHK.TRANS64.TRYWAIT P0, [R2+URZ+0x32460], R0 ;  /* 0x03246000020075a7 */ /* 0x000e24000800017f */
[----:B0-----:R-:W-:Y:S05]  /*b0f0*/  @!P0 BRA `(.L_x_9475) ;  /* 0x0000004400408947 */ /* 0x001fea0003800000 */
.L_x_9592:
[----:B------:R-:W-:Y:S05]  /*b100*/  BSYNC B1 ;  /* 0x0000000000017941 */ /* 0x000fea0003800000 */
.L_x_9474:
        /* <DEDUP_REMOVED lines=9> */
.L_x_9477:
[----:B------:R-:W-:Y:S05]  /*b1a0*/  BSYNC B1 ;  /* 0x0000000000017941 */ /* 0x000fea0003800000 */
.L_x_9476:
        /* <DEDUP_REMOVED lines=12> */
.L_x_9478:
        /* <DEDUP_REMOVED lines=15> */
.L_x_9479:
        /* <DEDUP_REMOVED lines=15> */
.L_x_9480:
        /* <DEDUP_REMOVED lines=15> */
.L_x_9481:
        /* <DEDUP_REMOVED lines=10> */
.L_x_9473:
[----:B------:R-:W-:Y:S05]  /*b5e0*/  BSYNC B0 ;  /* 0x0000000000007941 */ /* 0x000fea0003800000 */
.L_x_9472:
[----:B0-----:R-:W2:Y:S04]  /*b5f0*/  LDL.LU R4, [R1+0x58] ;  /* 0x0000580001047983 */ /* 0x001ea80000300800 */
[----:B------:R-:W3:Y:S01]  /*b600*/  LDL.LU R7, [R1+0x8] ;  /* 0x0000080001077983 */ /* 0x000ee20000300800 */
[----:B------:R-:W-:-:S05]  /*b610*/  VIADD R19, R19, 0x1 ;  /* 0x0000000113137836 */ /* 0x000fca0000000000 */
[----:B------:R-:W-:-:S04]  /*b620*/  ISETP.NE.AND P0, PT, R19, 0x2, PT ;  /* 0x000000021300780c */ /* 0x000fc80003f05270 */
[----:B-1----:R-:W-:Y:S02]  /*b630*/  SEL R0, RZ, 0x1, P0 ;  /* 0x00000001ff007807 */ /* 0x002fe40000000000 */
[----:B------:R-:W-:Y:S02]  /*b640*/  SEL R19, R19, RZ, P0 ;  /* 0x000000ff13137207 */ /* 0x000fe40000000000 */
[----:B--2---:R-:W-:Y:S02]  /*b650*/  ISETP.GE.AND P1, PT, R4, 0x61, PT ;  /* 0x000000610400780c */ /* 0x004fe40003f26270 */
[----:B---3--:R-:W-:-:S05]  /*b660*/  LOP3.LUT R7, R7, R0, RZ, 0x3c, !PT ;  /* 0x0000000007077212 */ /* 0x008fca00078e3cff */
[----:B------:R0:W-:Y:S06]  /*b670*/  STL [R1+0x8], R7 ;  /* 0x0000080701007387 */ /* 0x0001ec0000100800 */
        /* <DEDUP_REMOVED lines=35> */
.L_x_9486:
        /* <DEDUP_REMOVED lines=8> */
.L_x_9593:
[----:B------:R-:W-:Y:S05]  /*b930*/  BSYNC B1 ;  /* 0x0000000000017941 */ /* 0x000fea0003800000 */
.L_x_9487:
        /* <DEDUP_REMOVED lines=9> */
.L_x_9490:
[----:B------:R-:W-:Y:S05]  /*b9d0*/  BSYNC B1 ;  /* 0x0000000000017941 */ /* 0x000fea0003800000 */
.L_x_9489:
        /* <DEDUP_REMOVED lines=12> */
.L_x_9491:
        /* <DEDUP_REMOVED lines=13> */
.L_x_9594:
[----:B------:R-:W-:Y:S05]  /*bb70*/  BSYNC B1 ;  /* 0x0000000000017941 */ /* 0x000fea0003800000 */
.L_x_9492:
        /* <DEDUP_REMOVED lines=11> */
.L_x_9495:
[----:B------:R-:W-:Y:S05]  /*bc30*/  BSYNC B1 ;  /* 0x0000000000017941 */ /* 0x000fea0003800000 */
.L_x_9494:
        /* <DEDUP_REMOVED lines=9> */
.L_x_9496:
        /* <DEDUP_REMOVED lines=15> */
.L_x_9497:
        /* <DEDUP_REMOVED lines=15> */
.L_x_9498:
        /* <DEDUP_REMOVED lines=15> */
.L_x_9499:
        /* <DEDUP_REMOVED lines=10> */
.L_x_9485:
[----:B------:R-:W-:Y:S05]  /*c040*/  BSYNC B0 ;  /* 0x0000000000007941 */ /* 0x000fea0003800000 */
.L_x_9484:
        /* <DEDUP_REMOVED lines=9> */
.L_x_9483:
[----:B------:R-:W2:Y:S01]  /*c0e0*/  LDL.LU R2, [R1+0x1c] ;  /* 0x00001c0001027983 */ /* 0x000ea20000300800 */
[----:B------:R-:W-:Y:S01]  /*c0f0*/  IMAD.MOV R6, RZ, RZ, -R6 ;  /* 0x000000ffff067224 */ /* 0x000fe200078e0a06 */
[----:B------:R-:W-:Y:S04]  /*c100*/  BSSY B0, `(.L_x_9482) ;  /* 0x000013b000007945 */ /* 0x000fe80003800000 */
[----:B--2---:R-:W-:-:S13]  /*c110*/  ISETP.NE.AND P0, PT, R2, R6, PT ;  /* 0x000000060200720c */ /* 0x004fda0003f05270 */
[----:B------:R-:W-:Y:S05]  /*c120*/  @!P0 BRA `(.L_x_9500) ;  /* 0x0000001000e08947 */ /* 0x000fea0003800000 */
.L_x_9533:
        /* <DEDUP_REMOVED lines=26> */
.L_x_9503:
        /* <DEDUP_REMOVED lines=9> */
.L_x_9595:
[----:B------:R-:W-:Y:S05]  /*c360*/  BSYNC B2 ;  /* 0x0000000000027941 */ /* 0x000fea0003800000 */
.L_x_9504:
        /* <DEDUP_REMOVED lines=9> */
.L_x_9507:
[----:B------:R-:W-:Y:S05]  /*c400*/  BSYNC B2 ;  /* 0x0000000000027941 */ /* 0x000fea0003800000 */
.L_x_9506:
        /* <DEDUP_REMOVED lines=8> */
[----:B-1----:R-:W-:Y:S01]  /*c490*/  VIADD R5, R4, 0x32430 ;  /* 0x0003243004057836 */ /* 0x002fe20000000000 */
[----:B------:R-:W-:Y:S01]  /*c4a0*/  UMOV UR6, 0x0 ;  /* 0x0000000000067882 */ /* 0x000fe20000000000 */
[----:B------:R-:W-:Y:S01]  /*c4b0*/  VIADD R3, R3, 0x1c400 ;  /* 0x0001c40003037836 */ /* 0x000fe20000000000 */
[----:B------:R-:W-:-:S09]  /*c4c0*/  UMOV UR7, 0x14f00000 ;  /* 0x14f0000000077882 */ /* 0x000fd20000000000 */
.L_x_9508:
        /* <DEDUP_REMOVED lines=13> */
.L_x_9596:
[----:B------:R-:W-:Y:S05]  /*c5a0*/  BSYNC B2 ;  /* 0x0000000000027941 */ /* 0x000fea0003800000 */
.L_x_9509:
        /* <DEDUP_REMOVED lines=11> */
.L_x_9512:
[----:B------:R-:W-:Y:S05]  /*c660*/  BSYNC B2 ;  /* 0x0000000000027941 */ /* 0x000fea0003800000 */
.L_x_9511:
        /* <DEDUP_REMOVED lines=9> */
.L_x_9513:
        /* <DEDUP_REMOVED lines=15> */
.L_x_9514:
        /* <DEDUP_REMOVED lines=15> */
.L_x_9515:
        /* <DEDUP_REMOVED lines=15> */
.L_x_9516:
        /* <DEDUP_REMOVED lines=10> */
.L_x_9502:
[----:B------:R-:W-:Y:S05]  /*ca70*/  BSYNC B1 ;  /* 0x0000000000017941 */ /* 0x000fea0003800000 */
.L_x_9501:
        /* <DEDUP_REMOVED lines=32> */
.L_x_9519:
        /* <DEDUP_REMOVED lines=8> */
.L_x_9597:
[----:B------:R-:W-:Y:S05]  /*cd00*/  BSYNC B2 ;  /* 0x0000000000027941 */ /* 0x000fea0003800000 */
.L_x_9520:
        /* <DEDUP_REMOVED lines=9> */
.L_x_9523:
[----:B------:R-:W-:Y:S05]  /*cda0*/  BSYNC B2 ;  /* 0x0000000000027941 */ /* 0x000fea0003800000 */
.L_x_9522:
[----:B------:R-:W-:Y:S01]  /*cdb0*/  IMAD.MOV.U32 R10, RZ, RZ, RZ ;  /* 0x000000ffff0a7224 */ /* 0x000fe200078e00ff */
[----:B------:R-:W-:Y:S01]  /*cdc0*/  UIADD3 UR4, UP0, UR40, 0x370, URZ ;  /* 0x0000037028047890 */ /* 0x000fe2000ff1e03f */
[----:B------:R-:W-:Y:S01]  /*cdd0*/  IMAD.U32 R9, RZ, RZ, UR37 ;  /* 0x00000025ff097e24 */ /* 0x000fe2000f8e00ff */
        /* <DEDUP_REMOVED lines=9> */
.L_x_9524:
        /* <DEDUP_REMOVED lines=13> */
.L_x_9598:
[----:B------:R-:W-:Y:S05]  /*cf40*/  BSYNC B2 ;  /* 0x0000000000027941 */ /* 0x000fea0003800000 */
.L_x_9525:
        /* <DEDUP_REMOVED lines=11> */
.L_x_9528:
[----:B------:R-:W-:Y:S05]  /*d000*/  BSYNC B2 ;  /* 0x0000000000027941 */ /* 0x000fea0003800000 */
.L_x_9527:
        /* <DEDUP_REMOVED lines=9> */
.L_x_9529:
        /* <DEDUP_REMOVED lines=15> */
.L_x_9530:
        /* <DEDUP_REMOVED lines=15> */
.L_x_9531:
        /* <DEDUP_REMOVED lines=15> */
.L_x_9532:
        /* <DEDUP_REMOVED lines=10> */
.L_x_9518:
[----:B------:R-:W-:Y:S05]  /*d410*/  BSYNC B1 ;  /* 0x0000000000017941 */ /* 0x000fea0003800000 */
.L_x_9517:
        /* <DEDUP_REMOVED lines=9> */
.L_x_9500:
[----:B------:R-:W-:Y:S05]  /*d4b0*/  BSYNC B0 ;  /* 0x0000000000007941 */ /* 0x000fea0003800000 */
.L_x_9482:
        /* <DEDUP_REMOVED lines=10> */
.L_x_9454:
[----:B0-----:R-:W0:Y:S01]  /*d560*/  S2R R3, SR_CgaCtaId ;  /* 0x0000000000037919 */ /* 0x001e220000008800 */
[----:B------:R-:W-:Y:S01]  /*d570*/  MOV R0, 0x400 ;  /* 0x0000040000007802 */ /* 0x000fe20000000f00 */
[----:B------:R-:W-:Y:S03]  /*d580*/  BSSY B0, `(.L_x_9535) ;  /* 0x0000005000007945 */ /* 0x000fe60003800000 */
[----:B0-----:R-:W-:Y:S02]  /*d590*/  LEA R0, R3, R0, 0x18 ;  /* 0x0000000003007211 */ /* 0x001fe400078ec0ff */
[----:B------:R-:W-:-:S04]  /*d5a0*/  SHF.L.U32 R3, R2, 0x1f, RZ ;  /* 0x0000001f02037819 */ /* 0x000fc800000006ff */
[----:B------:R-:W0:Y:S02]  /*d5b0*/  SYNCS.PHASECHK.TRANS64.TRYWAIT P0, [R0+URZ+0x32420], R3 ;  /* 0x03242003000075a7 */ /* 0x000e24000800017f */
[----:B0-----:R-:W-:Y:S05]  /*d5c0*/  @!P0 BRA `(.L_x_9536) ;  /* 0x0000002000988947 */ /* 0x001fea0003800000 */
.L_x_9599:
[----:B------:R-:W-:Y:S05]  /*d5d0*/  BSYNC B0 ;  /* 0x0000000000007941 */ /* 0x000fea0003800000 */
.L_x_9535:
[----:B------:R-:W-:-:S03]  /*d5e0*/  UMOV UR4, 0xffffffff ;  /* 0xffffffff00047882 */ /* 0x000fc60000000000 */
[----:B------:R-:W-:Y:S05]  /*d5f0*/  BRA.DIV UR4, `(.L_x_9537) ;  /* 0x0000002204a07947 */ /* 0x000fea000b800000 */
[----:B------:R-:W2:Y:S02]  /*d600*/  S2R R2, SR_TID.X ;  /* 0x0000000000027919 */ /* 0x000ea40000002100 */
[----:B--2---:R-:W-:-:S04]  /*d610*/  SHF.R.U32.HI R2, RZ, 0x5, R2 ;  /* 0x00000005ff027819 */ /* 0x004fc80000011602 */
[----:B------:R-:W-:-:S05]  /*d620*/  LOP3.LUT R2, R2, 0x3, RZ, 0xc0, !PT ;  /* 0x0000000302027812 */ /* 0x000fca00078ec0ff */
[----:B------:R2:W3:Y:S02]  /*d630*/  SHFL.IDX PT, R14, R2, RZ, 0x1f ;  /* 0x00001fff020e7589 */ /* 0x0004e400000e0000 */
.L_x_9602:
[----:B---3--:R-:W-:Y:S01]  /*d640*/  ISETP.NE.AND P0, PT, R14, RZ, PT ;  /* 0x000000ff0e00720c */ /* 0x008fe20003f05270 */
[----:B------:R-:W-:-:S12]  /*d650*/  BSSY B0, `(.L_x_9538) ;  /* 0x0000025000007945 */ /* 0x000fd80003800000 */
[----:B------:R-:W-:Y:S05]  /*d660*/  @P0 BRA `(.L_x_9539) ;  /* 0x00000000008c0947 */ /* 0x000fea0003800000 */
[----:B------:R-:W-:-:S03]  /*d670*/  UMOV UR4, 0xffffffff ;  /* 0xffffffff00047882 */ /* 0x000fc60000000000 */
[----:B------:R-:W-:Y:S05]  /*d680*/  BRA.DIV UR4, `(.L_x_9540) ;  /* 0x0000002204b07947 */ /* 0x000fea000b800000 */
[----:B------:R-:W-:-:S13]  /*d690*/  ELECT P6, URZ, PT ;  /* 0x00000000003f782f */ /* 0x000fda00038c0000 */
.L_x_9605:
[----:B------:R-:W-:Y:S05]  /*d6a0*/  @!P6 BRA `(.L_x_9539) ;  /* 0x00000000007ce947 */ /* 0x000fea0003800000 */
[----:B------:R-:W-:-:S06]  /*d6b0*/  ULOP3.LUT UR4, UR36, 0x2, URZ, 0xfc, !UPT ;  /* 0x0000000224047892 */ /* 0x000fcc000f8efc3f */
[----:B--2---:R-:W-:-:S05]  /*d6c0*/  IMAD.U32 R2, RZ, RZ, UR4 ;  /* 0x00000004ff027e24 */ /* 0x004fca000f8e00ff */
[----:B------:R-:W-:-:S13]  /*d6d0*/  ISETP.NE.AND P2, PT, R2, 0x3, PT ;  /* 0x000000030200780c */ /* 0x000fda0003f45270 */
[----:B------:R-:W-:Y:S05]  /*d6e0*/  @!P2 BRA `(.L_x_9541) ;  /* 0x000000000004a947 */ /* 0x000fea0003800000 */
[----:B------:R-:W-:Y:S01]  /*d6f0*/  BPT.TRAP 0x1 ;  /* 0x000000040000795c */ /* 0x000fe20000300000 */
.L_x_9541:
[----:B------:R-:W1:Y:S01]  /*d700*/  LDL.LU R7, [R1+0x8] ;  /* 0x0000080001077983 */ /* 0x000e620000300800 */
[----:B------:R-:W-:Y:S02]  /*d710*/  VIADD R2, R0, 0x32440 ;  /* 0x0003244000027836 */ /* 0x000fe40000000000 */
[C---:B0-----:R-:W-:Y:S02]  /*d720*/  VIADD R3, R19.reuse, 0x1 ;  /* 0x0000000113037836 */ /* 0x041fe40000000000 */
[----:B------:R-:W-:-:S03]  /*d730*/  IMAD R6, R19, 0x8, R2 ;  /* 0x0000000813067824 */ /* 0x000fc600078e0202 */
[----:B------:R-:W-:-:S04]  /*d740*/  ISETP.NE.AND P1, PT, R3, 0x2, PT ;  /* 0x000000020300780c */ /* 0x000fc80003f25270 */
[----:B------:R-:W-:Y:S02]  /*d750*/  SEL R4, RZ, 0x1, P1 ;  /* 0x00000001ff047807 */ /* 0x000fe40000800000 */
[----:B------:R-:W-:Y:S02]  /*d760*/  SEL R3, R3, RZ, P1 ;  /* 0x000000ff03037207 */ /* 0x000fe40000800000 */
[C---:B-1----:R-:W-:Y:S02]  /*d770*/  SHF.L.U32 R5, R7.reuse, 0x1f, RZ ;  /* 0x0000001f07057819 */ /* 0x042fe400000006ff */
[----:B------:R-:W-:Y:S01]  /*d780*/  LOP3.LUT R4, R7, R4, RZ, 0x3c, !PT ;  /* 0x0000000407047212 */ /* 0x000fe200078e3cff */
[----:B------:R-:W-:Y:S01]  /*d790*/  IMAD R7, R3, 0x8, R2 ;  /* 0x0000000803077824 */ /* 0x000fe200078e0202 */
[----:B------:R-:W0:Y:S02]  /*d7a0*/  SYNCS.PHASECHK.TRANS64.TRYWAIT P0, [R6+URZ], R5 ;  /* 0x00000005060075a7 */ /* 0x000e24000800017f */
[----:B------:R-:W-:Y:S01]  /*d7b0*/  SHF.L.U32 R2, R4, 0x1f, RZ ;  /* 0x0000001f04027819 */ /* 0x000fe200000006ff */
[----:B0-----:R-:W-:Y:S06]  /*d7c0*/  @!P0 BRA `(.L_x_9542) ;  /* 0x0000002000808947 */ /* 0x001fec0003800000 */
.L_x_9606:
[----:B------:R-:W1:Y:S02]  /*d7d0*/  SYNCS.PHASECHK.TRANS64.TRYWAIT P0, [R7+URZ], R2 ;  /* 0x00000002070075a7 */ /* 0x000e64000800017f */
[----:B-1----:R-:W-:Y:S05]  /*d7e0*/  @!P0 BRA `(.L_x_9543) ;  /* 0x00000020008c8947 */ /* 0x002fea0003800000 */
.L_x_9607:
[----:B------:R-:W-:Y:S05]  /*d7f0*/  @!P2 BRA `(.L_x_9544) ;  /* 0x000000000004a947 */ /* 0x000fea0003800000 */
[----:B------:R-:W-:Y:S01]  /*d800*/  BPT.TRAP 0x1 ;  /* 0x000000040000795c */ /* 0x000fe20000300000 */
.L_x_9544:
[----:B------:R-:W-:-:S04]  /*d810*/  VIADD R0, R0, 0x32460 ;  /* 0x0003246000007836 */ /* 0x000fc80000000000 */
[----:B------:R-:W-:-:S04]  /*d820*/  IMAD R4, R19, 0x8, R0 ;  /* 0x0000000813047824 */ /* 0x000fc800078e0200 */
[----:B------:R-:W2:Y:S02]  /*d830*/  SYNCS.PHASECHK.TRANS64.TRYWAIT P0, [R4+URZ], R5 ;  /* 0x00000005040075a7 */ /* 0x000ea4000800017f */
[----:B--2---:R-:W-:Y:S05]  /*d840*/  @!P0 BRA `(.L_x_9545) ;  /* 0x0000002000888947 */ /* 0x004fea0003800000 */
.L_x_9608:
[----:B------:R-:W-:-:S07]  /*d850*/  IMAD R3, R3, 0x8, R0 ;  /* 0x0000000803037824 */ /* 0x000fce00078e0200 */
.L_x_9546:
[----:B---3--:R3:W4:Y:S02]  /*d860*/  SYNCS.PHASECHK.TRANS64.TRYWAIT P0, [R3+URZ], R2 ;  /* 0x00000002030075a7 */ /* 0x008724000800017f */
[----:B----4-:R-:W-:Y:S05]  /*d870*/  @!P0 NANOSLEEP.SYNCS 0x989680 ;  /* 0x009896800000895d */ /* 0x010fea0003900000 */
[----:B------:R-:W4:Y:S02]  /*d880*/  @!P0 SYNCS.PHASECHK.TRANS64 P0, [R3+URZ], R2 ;  /* 0x00000002030085a7 */ /* 0x000f24000800007f */
[----:B----4-:R-:W-:Y:S05]  /*d890*/  @!P0 BRA `(.L_x_9546) ;  /* 0xfffffffc00f08947 */ /* 0x010fea000383ffff */
.L_x_9539:
[----:B------:R-:W-:Y:S05]  /*d8a0*/  BSYNC B0 ;  /* 0x0000000000007941 */ /* 0x000fea0003800000 */
.L_x_9538:
[----:B------:R-:W-:Y:S05]  /*d8b0*/  EXIT ;  /* 0x000000000000794d */ /* 0x000fea0003800000 */
.L_x_9425:
[----:B0-----:R-:W-:-:S04]  /*d8c0*/  IMAD.U32 R3, RZ, RZ, UR50 ;  /* 0x00000032ff037e24 */ /* 0x001fc8000f8e00ff */
[----:B------:R0:W1:Y:S03]  /*d8d0*/  SYNCS.PHASECHK.TRANS64.TRYWAIT P0, [R3+URZ+0x32400], R0 ;  /* 0x03240000030075a7 */ /* 0x000066000800017f */
[----:B-1----:R-:W-:Y:S05]  /*d8e0*/  @!P0 NANOSLEEP.SYNCS 0x989680 ;  /* 0x009896800000895d */ /* 0x002fea0003900000 */
[----:B------:R-:W1:Y:S02]  /*d8f0*/  @!P0 SYNCS.PHASECHK.TRANS64 P0, [R3+URZ+0x32400], R0 ;  /* 0x03240000030085a7 */ /* 0x000e64000800007f */
[----:B-1----:R-:W-:Y:S05]  /*d900*/  @!P0 BRA `(.L_x_9425) ;  /* 0xfffffffc00ec8947 */ /* 0x002fea000383ffff */
[----:B------:R-:W-:Y:S05]  /*d910*/  BRA `(.L_x_9547) ;  /* 0xffffff38002c7947 */ /* 0x000fea000383ffff */
.L_x_9429:
[----:B-1----:R-:W-:-:S04]  /*d920*/  IMAD.U32 R4, RZ, RZ, UR26 ;  /* 0x0000001aff047e24 */ /* 0x002fc8000f8e00ff */
[----:B------:R1:W2:Y:S03]  /*d930*/  SYNCS.PHASECHK.TRANS64.TRYWAIT P1, [R4+URZ+0x32430], R3 ;  /* 0x03243003040075a7 */ /* 0x0002a6000802017f */
[----:B--2---:R-:W-:Y:S05]  /*d940*/  @!P1 NANOSLEEP.SYNCS 0x989680 ;  /* 0x009896800000995d */ /* 0x004fea0003900000 */
[----:B------:R-:W2:Y:S02]  /*d950*/  @!P1 SYNCS.PHASECHK.TRANS64 P1, [R4+URZ+0x32430], R3 ;  /* 0x03243003040095a7 */ /* 0x000ea4000802007f */
[----:B--2---:R-:W-:Y:S05]  /*d960*/  @!P1 BRA `(.L_x_9429) ;  /* 0xfffffffc00ec9947 */ /* 0x004fea000383ffff */
[----:B------:R-:W-:Y:S05]  /*d970*/  BRA `(.L_x_9428) ;  /* 0xffffff3800507947 */ /* 0x000fea000383ffff */
.L_x_9430:
[----:B--2---:R-:W-:-:S04]  /*d980*/  IMAD.U32 R5, RZ, RZ, UR50 ;  /* 0x00000032ff057e24 */ /* 0x004fc8000f8e00ff */
[----:B------:R2:W3:Y:S03]  /*d990*/  SYNCS.PHASECHK.TRANS64.TRYWAIT P1, [R5+URZ+0x32410], R0 ;  /* 0x03241000050075a7 */ /* 0x0004e6000802017f */
[----:B---3--:R-:W-:Y:S05]  /*d9a0*/  @!P1 NANOSLEEP.SYNCS 0x989680 ;  /* 0x009896800000995d */ /* 0x008fea0003900000 */
[----:B------:R-:W3:Y:S02]  /*d9b0*/  @!P1 SYNCS.PHASECHK.TRANS64 P1, [R5+URZ+0x32410], R0 ;  /* 0x03241000050095a7 */ /* 0x000ee4000802007f */
[----:B---3--:R-:W-:Y:S05]  /*d9c0*/  @!P1 BRA `(.L_x_9430) ;  /* 0xfffffffc00ec9947 */ /* 0x008fea000383ffff */
[----:B------:R-:W-:Y:S05]  /*d9d0*/  BRA `(.L_x_9548) ;  /* 0xffffff3800d07947 */ /* 0x000fea000383ffff */
.L_x_9434:
[----:B--2---:R-:W-:-:S04]  /*d9e0*/  IMAD.U32 R0, RZ, RZ, UR26 ;  /* 0x0000001aff007e24 */ /* 0x004fc8000f8e00ff */
[----:B------:R2:W4:Y:S03]  /*d9f0*/  SYNCS.PHASECHK.TRANS64.TRYWAIT P1, [R0+URZ+0x32450], R3 ;  /* 0x03245003000075a7 */ /* 0x000526000802017f */
[----:B----4-:R-:W-:Y:S05]  /*da00*/  @!P1 NANOSLEEP.SYNCS 0x989680 ;  /* 0x009896800000995d */ /* 0x010fea0003900000 */
[----:B------:R-:W4:Y:S02]  /*da10*/  @!P1 SYNCS.PHASECHK.TRANS64 P1, [R0+URZ+0x32450], R3 ;  /* 0x03245003000095a7 */ /* 0x000f24000802007f */
[----:B----4-:R-:W-:Y:S05]  /*da20*/  @!P1 BRA `(.L_x_9434) ;  /* 0xfffffffc00ec9947 */ /* 0x010fea000383ffff */
[----:B------:R-:W-:Y:S05]  /*da30*/  BRA `(.L_x_9433) ;  /* 0xffffff3800d87947 */ /* 0x000fea000383ffff */
.L_x_9439:
[----:B--2---:R-:W-:-:S04]  /*da40*/  IMAD.U32 R4, RZ, RZ, UR29 ;  /* 0x0000001dff047e24 */ /* 0x004fc8000f8e00ff */
[----:B------:R2:W3:Y:S03]  /*da50*/  SYNCS.PHASECHK.TRANS64.TRYWAIT P3, [R4+URZ+0x32430], R3 ;  /* 0x03243003040075a7 */ /* 0x0004e6000806017f */
[----:B---3--:R-:W-:Y:S05]  /*da60*/  @!P3 NANOSLEEP.SYNCS 0x989680 ;  /* 0x009896800000b95d */ /* 0x008fea0003900000 */
[----:B------:R-:W3:Y:S02]  /*da70*/  @!P3 SYNCS.PHASECHK.TRANS64 P3, [R4+URZ+0x32430], R3 ;  /* 0x032430030400b5a7 */ /* 0x000ee4000806007f */
[----:B---3--:R-:W-:Y:S05]  /*da80*/  @!P3 BRA `(.L_x_9439) ;  /* 0xfffffffc00ecb947 */ /* 0x008fea000383ffff */
[----:B------:R-:W-:Y:S05]  /*da90*/  BRA `(.L_x_9438) ;  /* 0xffffff60000c7947 */ /* 0x000fea000383ffff */
.L_x_9443:
[----:B--2---:R-:W-:-:S04]  /*daa0*/  IMAD.U32 R4, RZ, RZ, UR29 ;  /* 0x0000001dff047e24 */ /* 0x004fc8000f8e00ff */
[----:B------:R2:W4:Y:S03]  /*dab0*/  SYNCS.PHASECHK.TRANS64.TRYWAIT P3, [R4+URZ+0x32450], R3 ;  /* 0x03245003040075a7 */ /* 0x000526000806017f */
[----:B----4-:R-:W-:Y:S05]  /*dac0*/  @!P3 NANOSLEEP.SYNCS 0x989680 ;  /* 0x009896800000b95d */ /* 0x010fea0003900000 */
[----:B------:R-:W4:Y:S02]  /*dad0*/  @!P3 SYNCS.PHASECHK.TRANS64 P3, [R4+URZ+0x32450], R3 ;  /* 0x032450030400b5a7 */ /* 0x000f24000806007f */
[----:B----4-:R-:W-:Y:S05]  /*dae0*/  @!P3 BRA `(.L_x_9443) ;  /* 0xfffffffc00ecb947 */ /* 0x010fea000383ffff */
[----:B------:R-:W-:Y:S05]  /*daf0*/  BRA `(.L_x_9442) ;  /* 0xffffff6000647947 */ /* 0x000fea000383ffff */
.L_x_9458:
        /* <DEDUP_REMOVED lines=11> */
.L_x_9550:
[----:B------:R-:W-:Y:S05]  /*dbb0*/  BSYNC B0 ;  /* 0x0000000000007941 */ /* 0x000fea0003800000 */
.L_x_9549:
[----:B------:R-:W-:Y:S05]  /*dbc0*/  BRA `(.L_x_9551) ;  /* 0xffffffb800347947 */ /* 0x000fea000383ffff */
.L_x_9460:
[----:B------:R-:W-:Y:S01]  /*dbd0*/  BSSY B0, `(.L_x_9552) ;  /* 0x0000006000007945 */ /* 0x000fe20003800000 */
[----:B------:R-:W-:-:S07]  /*dbe0*/  IMAD.MOV.U32 R15, RZ, RZ, -0x1 ;  /* 0xffffffffff0f7424 */ /* 0x000fce00078e00ff */
[----:B012---:R-:W-:Y:S05]  /*dbf0*/  WARPSYNC.COLLECTIVE R15, `(.L_x_9553) ;  /* 0x000000000f0c7348 */ /* 0x007fea0003c00000 */
[----:B------:R-:W-:Y:S02]  /*dc00*/  ELECT P6, UR62, PT ;  /* 0x00000000003e782f */ /* 0x000fe400038c0000 */
[----:B------:R-:W-:Y:S01]  /*dc10*/  MOV R14, UR62 ;  /* 0x0000003e000e7c02 */ /* 0x000fe20008000f00 */
[----:B012---:R-:W-:Y:S10]  /*dc20*/  ENDCOLLECTIVE ;  /* 0x000000000000791b */ /* 0x007ff40003800000 */
.L_x_9553:
[----:B------:R-:W-:Y:S05]  /*dc30*/  BSYNC B0 ;  /* 0x0000000000007941 */ /* 0x000fea0003800000 */
.L_x_9552:
[----:B------:R-:W-:Y:S05]  /*dc40*/  BRA `(.L_x_9554) ;  /* 0xffffffb800347947 */ /* 0x000fea000383ffff */
.L_x_9462:
[----:B--2---:R2:W4:Y:S02]  /*dc50*/  SYNCS.PHASECHK.TRANS64.TRYWAIT P0, [R0+URZ+0x32440], R2 ;  /* 0x03244002000075a7 */ /* 0x004524000800017f */
[----:B----4-:R-:W-:Y:S05]  /*dc60*/  @!P0 NANOSLEEP.SYNCS 0x989680 ;  /* 0x009896800000895d */ /* 0x010fea0003900000 */
[----:B------:R-:W4:Y:S02]  /*dc70*/  @!P0 SYNCS.PHASECHK.TRANS64 P0, [R0+URZ+0x32440], R2 ;  /* 0x03244002000085a7 */ /* 0x000f24000800007f */
[----:B----4-:R-:W-:Y:S05]  /*dc80*/  @!P0 BRA `(.L_x_9462) ;  /* 0xfffffffc00f08947 */ /* 0x010fea000383ffff */
[----:B------:R-:W-:Y:S05]  /*dc90*/  BRA `(.L_x_9555) ;  /* 0xffffffb800907947 */ /* 0x000fea000383ffff */
.L_x_9465:
[----:B------:R-:W-:Y:S01]  /*dca0*/  IMAD.MOV.U32 R13, RZ, RZ, R2 ;  /* 0x000000ffff0d7224 */ /* 0x000fe200078e0002 */
[----:B------:R-:W0:Y:S01]  /*dcb0*/  S2R R5, SR_TID.X ;  /* 0x0000000000057919 */ /* 0x000e220000002100 */
[----:B------:R-:W-:Y:S02]  /*dcc0*/  IMAD.MOV.U32 R12, RZ, RZ, RZ ;  /* 0x000000ffff0c7224 */ /* 0x000fe400078e00ff */
[----:B------:R-:W-:Y:S01]  /*dcd0*/  IMAD.MOV.U32 R11, RZ, RZ, 0x181f ;  /* 0x0000181fff0b7424 */ /* 0x000fe200078e00ff */
[----:B------:R1:W-:Y:S01]  /*dce0*/  STL [R1+0x60], R9 ;  /* 0x0000600901007387 */ /* 0x0003e20000100800 */
[----:B------:R-:W-:-:S07]  /*dcf0*/  IMAD.MOV.U32 R15, RZ, RZ, -0x1 ;  /* 0xffffffffff0f7424 */ /* 0x000fce00078e00ff */
[----:B01---5:R-:W-:Y:S05]  /*dd00*/  WARPSYNC.COLLECTIVE R15, `(.L_x_9556) ;  /* 0x000000000f087348 */ /* 0x023fea0003c00000 */
[----:B------:R2:W3:Y:S02]  /*dd10*/  SHFL.IDX P6, R14, R13, R12, R11 ;  /* 0x0000000c0d0e7389 */ /* 0x0004e400000c000b */
[----:B0123-5:R-:W-:Y:S01]  /*dd20*/  ENDCOLLECTIVE ;  /* 0x000000000000791b */ /* 0x02ffe20003800000 */
.L_x_9556:
[----:B------:R-:W-:Y:S01]  /*dd30*/  IMAD.MOV.U32 R13, RZ, RZ, R0 ;  /* 0x000000ffff0d7224 */ /* 0x000fe200078e0000 */
[----:B------:R-:W-:Y:S01]  /*dd40*/  LOP3.LUT R5, R5, 0x7f, RZ, 0xc0, !PT ;  /* 0x0000007f05057812 */ /* 0x000fe200078ec0ff */
[----:B------:R-:W-:-:S07]  /*dd50*/  IMAD.MOV.U32 R7, RZ, RZ, R14 ;  /* 0x000000ffff077224 */ /* 0x000fce00078e000e */
[----:B------:R-:W-:Y:S05]  /*dd60*/  WARPSYNC.COLLECTIVE R15, `(.L_x_9557) ;  /* 0x000000000f087348 */ /* 0x000fea0003c00000 */
[----:B------:R0:W1:Y:S02]  /*dd70*/  SHFL.IDX P6, R14, R13, R12, R11 ;  /* 0x0000000c0d0e7389 */ /* 0x00006400000c000b */
[----:B01----:R-:W-:Y:S01]  /*dd80*/  ENDCOLLECTIVE ;  /* 0x000000000000791b */ /* 0x003fe20003800000 */
.L_x_9557:
[----:B------:R-:W-:Y:S01]  /*dd90*/  ULDC UR4, c[0x0][0x288] ;  /* 0x0000a20000047ab9 */ /* 0x000fe20000000800 */
[----:B------:R-:W-:Y:S01]  /*dda0*/  SHF.R.U32.HI R9, RZ, 0x3, R5 ;  /* 0x00000003ff097819 */ /* 0x000fe20000011605 */
[----:B------:R-:W-:-:S04]  /*ddb0*/  IMAD R3, R6, UR4, RZ ;  /* 0x0000000406037c24 */ /* 0x000fc8000f8e02ff */
[----:B------:R-:W-:-:S05]  /*ddc0*/  IMAD.IADD R9, R9, 0x1, R4 ;  /* 0x0000000109097824 */ /* 0x000fca00078e0204 */
[----:B------:R-:W-:Y:S01]  /*ddd0*/  ISETP.GE.AND P1, PT, R9, R3, PT ;  /* 0x000000030900720c */ /* 0x000fe20003f26270 */
[----:B------:R0:W-:Y:S01]  /*dde0*/  STL [R1+0x10], R9 ;  /* 0x0000100901007387 */ /* 0x0001e20000100800 */
[----:B------:R-:W-:Y:S02]  /*ddf0*/  IMAD.MOV.U32 R13, RZ, RZ, R2 ;  /* 0x000000ffff0d7224 */ /* 0x000fe400078e0002 */
[----:B------:R-:W-:Y:S02]  /*de00*/  IMAD.MOV.U32 R12, RZ, RZ, 0x1 ;  /* 0x00000001ff0c7424 */ /* 0x000fe400078e00ff */
[----:B------:R-:W-:-:S07]  /*de10*/  IMAD.MOV.U32 R5, RZ, RZ, R14 ;  /* 0x000000ffff057224 */ /* 0x000fce00078e000e */
[----:B0-----:R-:W-:Y:S05]  /*de20*/  WARPSYNC.COLLECTIVE R15, `(.L_x_9558) ;  /* 0x000000000f087348 */ /* 0x001fea0003c00000 */
[----:B------:R1:W2:Y:S02]  /*de30*/  SHFL.IDX P6, R14, R13, R12, R11 ;  /* 0x0000000c0d0e7389 */ /* 0x0002a400000c000b */
[----:B012---:R-:W-:Y:S01]  /*de40*/  ENDCOLLECTIVE ;  /* 0x000000000000791b */ /* 0x007fe20003800000 */
.L_x_9558:
[----:B------:R-:W-:-:S05]  /*de50*/  @!P1 LEA R5, P3, R8, R5, 0x1 ;  /* 0x0000000508059211 */ /* 0x000fca00078608ff */
[----:B------:R-:W-:Y:S02]  /*de60*/  @!P1 IMAD.X R4, RZ, RZ, R7, P3 ;  /* 0x000000ffff049224 */ /* 0x000fe400018e0607 */
[----:B------:R-:W0:Y:S03]  /*de70*/  S2R R7, SR_TID.X ;  /* 0x0000000000077919 */ /* 0x000e260000002100 */
[----:B------:R-:W-:Y:S01]  /*de80*/  @!P1 LOP3.LUT R5, R5, R4, RZ, 0x3c, !PT ;  /* 0x0000000405059212 */ /* 0x000fe200078e3cff */
[----:B------:R-:W-:-:S03]  /*de90*/  IMAD.MOV.U32 R13, RZ, RZ, R0 ;  /* 0x000000ffff0d7224 */ /* 0x000fc600078e0000 */
[----:B------:R-:W-:-:S04]  /*dea0*/  @!P1 LOP3.LUT R4, R5, R4, RZ, 0x3c, !PT ;  /* 0x0000000405049212 */ /* 0x000fc800078e3cff */
[----:B------:R-:W-:Y:S01]  /*deb0*/  @!P1 LOP3.LUT R5, R5, R4, RZ, 0x3c, !PT ;  /* 0x0000000405059212 */ /* 0x000fe200078e3cff */
[----:B------:R-:W-:-:S07]  /*dec0*/  IMAD.MOV.U32 R8, RZ, RZ, R14 ;  /* 0x000000ffff087224 */ /* 0x000fce00078e000e */
[----:B0-----:R-:W-:Y:S05]  /*ded0*/  WARPSYNC.COLLECTIVE R15, `(.L_x_9559) ;  /* 0x000000000f087348 */ /* 0x001fea0003c00000 */
[----:B------:R1:W2:Y:S02]  /*dee0*/  SHFL.IDX P6, R14, R13, R12, R11 ;  /* 0x0000000c0d0e7389 */ /* 0x0002a400000c000b */
[----:B012---:R-:W-:Y:S01]  /*def0*/  ENDCOLLECTIVE ;  /* 0x000000000000791b */ /* 0x007fe20003800000 */
.L_x_9559:
[----:B------:R-:W-:Y:S01]  /*df00*/  @!PT LDS RZ, [RZ] ;  /* 0x00000000fffff984 */ /* 0x000fe20000000800 */
[----:B------:R-:W-:Y:S01]  /*df10*/  @!PT LDS RZ, [RZ] ;  /* 0x00000000fffff984 */ /* 0x000fe20000000800 */
[----:B------:R-:W-:Y:S01]  /*df20*/  @!PT LDS RZ, [RZ] ;  /* 0x00000000fffff984 */ /* 0x000fe20000000800 */
[----:B------:R0:W-:Y:S01]  /*df30*/  @!P1 LDGSTS.E.BYPASS.LTC128B.128 [R10+0x18400], desc[UR46][R4.64], !P0 ;  /* 0x18400000040a9fae */ /* 0x0001e2000c101d6e */
[----:B------:R-:W-:Y:S02]  /*df40*/  IMAD.MOV.U32 R13, RZ, RZ, R2 ;  /* 0x000000ffff0d7224 */ /* 0x000fe400078e0002 */
[----:B------:R-:W-:Y:S02]  /*df50*/  IMAD.MOV.U32 R12, RZ, RZ, 0x2 ;  /* 0x00000002ff0c7424 */ /* 0x000fe400078e00ff */
[----:B0-----:R-:W-:Y:S02]  /*df60*/  VIADD R5, R9, 0x10 ;  /* 0x0000001009057836 */ /* 0x001fe40000000000 */
[----:B------:R-:W-:-:S03]  /*df70*/  IMAD.SHL.U32 R7, R7, 0x8, RZ ;  /* 0x0000000807077824 */ /* 0x000fc600078e00ff */
[----:B------:R-:W-:Y:S01]  /*df80*/  ISETP.GE.AND P2, PT, R5, R3, PT ;  /* 0x000000030500720c */ /* 0x000fe20003f46270 */
[----:B------:R-:W-:Y:S01]  /*df90*/  IMAD.MOV.U32 R6, RZ, RZ, R14 ;  /* 0x000000ffff067224 */ /* 0x000fe200078e000e */
[----:B------:R-:W-:-:S11]  /*dfa0*/  LOP3.LUT R7, R7, 0x38, RZ, 0xc0, !PT ;  /* 0x0000003807077812 */ /* 0x000fd600078ec0ff */
[----:B------:R-:W-:Y:S05]  /*dfb0*/  WARPSYNC.COLLECTIVE R15, `(.L_x_9560) ;  /* 0x000000000f087348 */ /* 0x000fea0003c00000 */
[----:B------:R0:W1:Y:S02]  /*dfc0*/  SHFL.IDX P6, R14, R13, R12, R11 ;  /* 0x0000000c0d0e7389 */ /* 0x00006400000c000b */
[----:B01----:R-:W-:Y:S01]  /*dfd0*/  ENDCOLLECTIVE ;  /* 0x000000000000791b */ /* 0x003fe20003800000 */
.L_x_9560:
[----:B------:R0:W-:Y:S01]  /*dfe0*/  STL [R1+0x28], R5 ;  /* 0x0000280501007387 */ /* 0x0001e20000100800 */
[----:B------:R-:W-:Y:S01]  /*dff0*/  IMAD.MOV.U32 R13, RZ, RZ, R0 ;  /* 0x000000ffff0d7224 */ /* 0x000fe200078e0000 */
[----:B0-----:R-:W-:-:S05]  /*e000*/  @!P2 LEA R5, P1, R7, R6, 0x1 ;  /* 0x000000060705a211 */ /* 0x001fca00078208ff */
[----:B------:R-:W-:Y:S02]  /*e010*/  @!P2 IMAD.X R4, RZ, RZ, R8, P1 ;  /* 0x000000ffff04a224 */ /* 0x000fe400008e0608 */
[----:B------:R-:W-:Y:S02]  /*e020*/  VIADD R8, R9, 0x20 ;  /* 0x0000002009087836 */ /* 0x000fe40000000000 */
[----:B------:R-:W-:Y:S01]  /*e030*/  IMAD.MOV.U32 R6, RZ, RZ, R14 ;  /* 0x000000ffff067224 */ /* 0x000fe200078e000e */
[----:B------:R-:W-:-:S07]  /*e040*/  @!P2 LOP3.LUT R5, R5, R4, RZ, 0x3c, !PT ;  /* 0x000000040505a212 */ /* 0x000fce00078e3cff */
[----:B------:R-:W-:Y:S05]  /*e050*/  WARPSYNC.COLLECTIVE R15, `(.L_x_9561) ;  /* 0x000000000f087348 */ /* 0x000fea0003c00000 */
[----:B------:R0:W1:Y:S02]  /*e060*/  SHFL.IDX P6, R14, R13, R12, R11 ;  /* 0x0000000c0d0e7389 */ /* 0x00006400000c000b */
[----:B01----:R-:W-:Y:S01]  /*e070*/  ENDCOLLECTIVE ;  /* 0x000000000000791b */ /* 0x003fe20003800000 */
.L_x_9561:
[----:B------:R-:W-:Y:S02]  /*e080*/  ISETP.GE.AND P1, PT, R8, R3, PT ;  /* 0x000000030800720c */ /* 0x000fe40003f26270 */
[C---:B------:R-:W-:Y:S01]  /*e090*/  @!P2 LOP3.LUT R4, R5.reuse, R4, RZ, 0x3c, !PT ;  /* 0x000000040504a212 */ /* 0x040fe200078e3cff */
[----:B------:R0:W-:Y:S03]  /*e0a0*/  STL [R1+0x2c], R8 ;  /* 0x00002c0801007387 */ /* 0x0001e60000100800 */
[----:B------:R-:W-:-:S05]  /*e0b0*/  @!P2 LOP3.LUT R5, R5, R4, RZ, 0x3c, !PT ;  /* 0x000000040505a212 */ /* 0x000fca00078e3cff */
[----:B------:R-:W-:Y:S01]  /*e0c0*/  @!PT LDS RZ, [RZ] ;  /* 0x00000000fffff984 */ /* 0x000fe20000000800 */
[----:B------:R-:W-:Y:S01]  /*e0d0*/  @!PT LDS RZ, [RZ] ;  /* 0x00000000fffff984 */ /* 0x000fe20000000800 */
[----:B------:R-:W-:Y:S01]  /*e0e0*/  @!PT LDS RZ, [RZ] ;  /* 0x00000000fffff984 */ /* 0x000fe20000000800 */
[----:B------:R1:W-:Y:S01]  /*e0f0*/  @!P2 LDGSTS.E.BYPASS.LTC128B.128 [R10+0x18c00], desc[UR46][R4.64], !P0 ;  /* 0x18c00000040aafae */ /* 0x0003e2000c101d6e */
[----:B------:R-:W-:Y:S02]  /*e100*/  IMAD.MOV.U32 R13, RZ, RZ, R2 ;  /* 0x000000ffff0d7224 */ /* 0x000fe400078e0002 */
[----:B------:R-:W-:Y:S02]  /*e110*/  IMAD.MOV.U32 R12, RZ, RZ, 0x3 ;  /* 0x00000003ff0c7424 */ /* 0x000fe400078e00ff */
[----:B0-----:R-:W-:-:S05]  /*e120*/  VIADD R8, R9, 0x30 ;  /* 0x0000003009087836 */ /* 0x001fca0000000000 */
[----:B------:R0:W-:Y:S01]  /*e130*/  STL [R1+0x30], R8 ;  /* 0x0000300801007387 */ /* 0x0001e20000100800 */
[----:B-1----:R-:W-:-:S07]  /*e140*/  IMAD.MOV.U32 R4, RZ, RZ, R14 ;  /* 0x000000ffff047224 */ /* 0x002fce00078e000e */
[----:B0-----:R-:W-:Y:S05]  /*e150*/  WARPSYNC.COLLECTIVE R15, `(.L_x_9562) ;  /* 0x000000000f087348 */ /* 0x001fea0003c00000 */
[----:B------:R1:W2:Y:S02]  /*e160*/  SHFL.IDX P6, R14, R13, R12, R11 ;  /* 0x0000000c0d0e7389 */ /* 0x0002a400000c000b */
[----:B012---:R-:W-:Y:S01]  /*e170*/  ENDCOLLECTIVE ;  /* 0x000000000000791b */ /* 0x007fe20003800000 */
.L_x_9562:
[----:B------:R-:W-:-:S05]  /*e180*/  @!P1 LEA R5, P2, R7, R4, 0x1 ;  /* 0x0000000407059211 */ /* 0x000fca00078408ff */
[----:B------:R-:W-:-:S05]  /*e190*/  @!P1 IMAD.X R4, RZ, RZ, R6, P2 ;  /* 0x000000ffff049224 */ /* 0x000fca00010e0606 */
        /* <DEDUP_REMOVED lines=8> */
[----:B------:R0:W-:Y:S01]  /*e220*/  @!P1 LDGSTS.E.BYPASS.LTC128B.128 [R10+0x19400], desc[UR46][R4.64], !P0 ;  /* 0x19400000040a9fae */ /* 0x0001e2000c101d6e */
[----:B------:R-:W-:Y:S01]  /*e230*/  ISETP.GE.AND P1, PT, R8, R3, PT ;  /* 0x000000030800720c */ /* 0x000fe20003f26270 */
[----:B------:R-:W-:-:S12]  /*e240*/  VIADD R8, R9, 0x40 ;  /* 0x0000004009087836 */ /* 0x000fd80000000000 */
[----:B0-----:R-:W-:Y:S05]  /*e250*/  WARPSYNC.COLLECTIVE R15, `(.L_x_9563) ;  /* 0x000000000f087348 */ /* 0x001fea0003c00000 */
[----:B------:R1:W2:Y:S02]  /*e260*/  SHFL.IDX P6, R14, R13, R12, R11 ;  /* 0x0000000c0d0e7389 */ /* 0x0002a400000c000b */
[----:B012---:R-:W-:Y:S01]  /*e270*/  ENDCOLLECTIVE ;  /* 0x000000000000791b */ /* 0x007fe20003800000 */
.L_x_9563:
[----:B------:R0:W-:Y:S01]  /*e280*/  STL [R1+0x34], R8 ;  /* 0x0000340801007387 */ /* 0x0001e20000100800 */
[----:B------:R-:W-:Y:S02]  /*e290*/  IMAD.MOV.U32 R13, RZ, RZ, R2 ;  /* 0x000000ffff0d7224 */ /* 0x000fe400078e0002 */
[----:B------:R-:W-:Y:S02]  /*e2a0*/  IMAD.MOV.U32 R12, RZ, RZ, 0x4 ;  /* 0x00000004ff0c7424 */ /* 0x000fe400078e00ff */
[----:B------:R-:W-:-:S07]  /*e2b0*/  IMAD.MOV.U32 R4, RZ, RZ, R14 ;  /* 0x000000ffff047224 */ /* 0x000fce00078e000e */
[----:B0-----:R-:W-:Y:S05]  /*e2c0*/  WARPSYNC.COLLECTIVE R15, `(.L_x_9564) ;  /* 0x000000000f087348 */ /* 0x001fea0003c00000 */
[----:B------:R1:W2:Y:S02]  /*e2d0*/  SHFL.IDX P6, R14, R13, R12, R11 ;  /* 0x0000000c0d0e7389 */ /* 0x0002a400000c000b */
[----:B012---:R-:W-:Y:S01]  /*e2e0*/  ENDCOLLECTIVE ;  /* 0x000000000000791b */ /* 0x007fe20003800000 */
.L_x_9564:
        /* <DEDUP_REMOVED lines=10> */
.L_x_9565:
[----:B------:R-:W-:Y:S01]  /*e390*/  @!PT LDS RZ, [RZ] ;  /* 0x00000000fffff984 */ /* 0x000fe20000000800 */
[----:B------:R-:W-:Y:S01]  /*e3a0*/  @!PT LDS RZ, [RZ] ;  /* 0x00000000fffff984 */ /* 0x000fe20000000800 */
[----:B------:R-:W-:Y:S01]  /*e3b0*/  @!PT LDS RZ, [RZ] ;  /* 0x00000000fffff984 */ /* 0x000fe20000000800 */
[----:B------:R0:W-:Y:S01]  /*e3c0*/  @!P1 LDGSTS.E.BYPASS.LTC128B.128 [R10+0x19c00], desc[UR46][R4.64], !P0 ;  /* 0x19c00000040a9fae */ /* 0x0001e2000c101d6e */
[----:B------:R-:W-:Y:S01]  /*e3d0*/  ISETP.GE.AND P1, PT, R8, R3, PT ;  /* 0x000000030800720c */ /* 0x000fe20003f26270 */
[----:B------:R-:W-:-:S05]  /*e3e0*/  VIADD R8, R9, 0x50 ;  /* 0x0000005009087836 */ /* 0x000fca0000000000 */
[----:B------:R1:W-:Y:S01]  /*e3f0*/  STL [R1+0x38], R8 ;  /* 0x0000380801007387 */ /* 0x0003e20000100800 */
[----:B------:R-:W-:Y:S02]  /*e400*/  IMAD.MOV.U32 R13, RZ, RZ, R2 ;  /* 0x000000ffff0d7224 */ /* 0x000fe400078e0002 */
[----:B------:R-:W-:Y:S02]  /*e410*/  IMAD.MOV.U32 R12, RZ, RZ, 0x5 ;  /* 0x00000005ff0c7424 */ /* 0x000fe400078e00ff */
[----:B0-----:R-:W-:-:S07]  /*e420*/  IMAD.MOV.U32 R4, RZ, RZ, R14 ;  /* 0x000000ffff047224 */ /* 0x001fce00078e000e */
[----:B-1----:R-:W-:Y:S05]  /*e430*/  WARPSYNC.COLLECTIVE R15, `(.L_x_9566) ;  /* 0x000000000f087348 */ /* 0x002fea0003c00000 */
[----:B------:R0:W2:Y:S02]  /*e440*/  SHFL.IDX P6, R14, R13, R12, R11 ;  /* 0x0000000c0d0e7389 */ /* 0x0000a400000c000b */
[----:B012---:R-:W-:Y:S01]  /*e450*/  ENDCOLLECTIVE ;  /* 0x000000000000791b */ /* 0x007fe20003800000 */
.L_x_9566:
        /* <DEDUP_REMOVED lines=10> */
.L_x_9567:
[----:B------:R-:W-:Y:S01]  /*e500*/  @!PT LDS RZ, [RZ] ;  /* 0x00000000fffff984 */ /* 0x000fe20000000800 */
[----:B------:R-:W-:Y:S01]  /*e510*/  @!PT LDS RZ, [RZ] ;  /* 0x00000000fffff984 */ /* 0x000fe20000000800 */
[----:B------:R-:W-:Y:S01]  /*e520*/  @!PT LDS RZ, [RZ] ;  /* 0x00000000fffff984 */ /* 0x000fe20000000800 */
[----:B------:R0:W-:Y:S01]  /*e530*/  @!P1 LDGSTS.E.BYPASS.LTC128B.128 [R10+0x1a400], desc[UR46][R4.64], !P0 ;  /* 0x1a400000040a9fae */ /* 0x0001e2000c101d6e */
[----:B------:R-:W-:Y:S01]  /*e540*/  ISETP.GE.AND P1, PT, R8, R3, PT ;  /* 0x000000030800720c */ /* 0x000fe20003f26270 */
[----:B------:R-:W-:Y:S02]  /*e550*/  VIADD R8, R9, 0x60 ;  /* 0x0000006009087836 */ /* 0x000fe40000000000 */
[----:B------:R1:W5:Y:S01]  /*e560*/  LDL.LU R9, [R1+0x60] ;  /* 0x0000600001097983 */ /* 0x0003620000300800 */
[----:B------:R-:W-:Y:S02]  /*e570*/  IMAD.MOV.U32 R13, RZ, RZ, R2 ;  /* 0x000000ffff0d7224 */ /* 0x000fe400078e0002 */
[----:B------:R-:W-:Y:S02]  /*e580*/  IMAD.MOV.U32 R12, RZ, RZ, 0x6 ;  /* 0x00000006ff0c7424 */ /* 0x000fe400078e00ff */
[----:B01----:R-:W-:-:S07]  /*e590*/  IMAD.MOV.U32 R4, RZ, RZ, R14 ;  /* 0x000000ffff047224 */ /* 0x003fce00078e000e */
[----:B-----5:R-:W-:Y:S05]  /*e5a0*/  WARPSYNC.COLLECTIVE R15, `(.L_x_9568) ;  /* 0x000000000f087348 */ /* 0x020fea0003c00000 */
[----:B------:R0:W1:Y:S02]  /*e5b0*/  SHFL.IDX P6, R14, R13, R12, R11 ;  /* 0x0000000c0d0e7389 */ /* 0x00006400000c000b */
[----:B01---5:R-:W-:Y:S01]  /*e5c0*/  ENDCOLLECTIVE ;  /* 0x000000000000791b */ /* 0x023fe20003800000 */
.L_x_9568:
        /* <DEDUP_REMOVED lines=10> */
.L_x_9569:
        /* <DEDUP_REMOVED lines=11> */
.L_x_9570:
[----:B------:R-:W-:-:S05]  /*e720*/  @!P1 LEA R5, P2, R7, R4, 0x1 ;  /* 0x0000000407059211 */ /* 0x000fca00078408ff */
[----:B------:R-:W-:-:S05]  /*e730*/  @!P1 IMAD.X R4, RZ, RZ, R6, P2 ;  /* 0x000000ffff049224 */ /* 0x000fca00010e0606 */
[----:B------:R-:W-:-:S04]  /*e740*/  @!P1 LOP3.LUT R5, R5, R4, RZ, 0x3c, !PT ;  /* 0x0000000405059212 */ /* 0x000fc800078e3cff */
[----:B------:R-:W-:Y:S01]  /*e750*/  @!P1 LOP3.LUT R4, R5, R4, RZ, 0x3c, !PT ;  /* 0x0000000405049212 */ /* 0x000fe200078e3cff */
[----:B------:R-:W-:-:S03]  /*e760*/  IMAD.MOV.U32 R13, RZ, RZ, R0 ;  /* 0x000000ffff0d7224 */ /* 0x000fc600078e0000 */
[----:B------:R-:W-:-:S05]  /*e770*/  @!P1 LOP3.LUT R5, R5, R4, RZ, 0x3c, !PT ;  /* 0x0000000405059212 */ /* 0x000fca00078e3cff */
[----:B------:R-:W-:Y:S01]  /*e780*/  @!PT LDS RZ, [RZ] ;  /* 0x00000000fffff984 */ /* 0x000fe20000000800 */
[----:B------:R-:W-:Y:S01]  /*e790*/  @!PT LDS RZ, [RZ] ;  /* 0x00000000fffff984 */ /* 0x000fe20000000800 */
[----:B------:R-:W-:Y:S01]  /*e7a0*/  @!PT LDS RZ, [RZ] ;  /* 0x00000000fffff984 */ /* 0x000fe20000000800 */
[----:B------:R0:W-:Y:S04]  /*e7b0*/  @!P1 LDGSTS.E.BYPASS.LTC128B.128 [R10+0x1b400], desc[UR46][R4.64], !P0 ;  /* 0x1b400000040a9fae */ /* 0x0001e8000c101d6e */
[----:B------:R1:W-:Y:S01]  /*e7c0*/  STL [R1+0x3c], R8 ;  /* 0x00003c0801007387 */ /* 0x0003e20000100800 */
[----:B0-----:R-:W-:-:S07]  /*e7d0*/  IMAD.MOV.U32 R4, RZ, RZ, R14 ;  /* 0x000000ffff047224 */ /* 0x001fce00078e000e */
[----:B-1----:R-:W-:Y:S05]  /*e7e0*/  WARPSYNC.COLLECTIVE R15, `(.L_x_9571) ;  /* 0x000000000f087348 */ /* 0x002fea0003c00000 */
[----:B------:R0:W2:Y:S02]  /*e7f0*/  SHFL.IDX P6, R14, R13, R12, R11 ;  /* 0x0000000c0d0e7389 */ /* 0x0000a400000c000b */
[----:B012---:R-:W-:Y:S01]  /*e800*/  ENDCOLLECTIVE ;  /* 0x000000000000791b */ /* 0x007fe20003800000 */
.L_x_9571:
[----:B------:R-:W-:Y:S01]  /*e810*/  IMAD.MOV.U32 R0, RZ, RZ, R14 ;  /* 0x000000ffff007224 */ /* 0x000fe200078e000e */
[----:B------:R-:W-:Y:S06]  /*e820*/  BRA `(.L_x_9572) ;  /* 0xffffffb800e07947 */ /* 0x000fec000383ffff */
.L_x_9467:
        /* <DEDUP_REMOVED lines=8> */
.L_x_9574:
[----:B------:R-:W-:Y:S05]  /*e8b0*/  BSYNC B0 ;  /* 0x0000000000007941 */ /* 0x000fea0003800000 */
.L_x_9573:
[----:B------:R-:W-:Y:S01]  /*e8c0*/  IMAD.MOV.U32 R13, RZ, RZ, R5 ;  /* 0x000000ffff0d7224 */ /* 0x000fe200078e0005 */
[----:B------:R0:W5:Y:S01]  /*e8d0*/  LDL.LU R10, [R1+0x38] ;  /* 0x00003800010a7983 */ /* 0x0001620000300800 */
[----:B------:R-:W-:Y:S02]  /*e8e0*/  IMAD.MOV.U32 R12, RZ, RZ, RZ ;  /* 0x000000ffff0c7224 */ /* 0x000fe400078e00ff */
[----:B------:R-:W-:Y:S01]  /*e8f0*/  IMAD.MOV.U32 R11, RZ, RZ, 0x181f ;  /* 0x0000181fff0b7424 */ /* 0x000fe200078e00ff */
[----:B------:R0:W5:Y:S01]  /*e900*/  LDL.LU R9, [R1+0x3c] ;  /* 0x00003c0001097983 */ /* 0x0001620000300800 */
[----:B------:R-:W-:Y:S02]  /*e910*/  IMAD.MOV.U32 R15, RZ, RZ, -0x1 ;  /* 0xffffffffff0f7424 */ /* 0x000fe400078e00ff */
[----:B------:R-:W-:Y:S01]  /*e920*/  IMAD.MOV.U32 R2, RZ, RZ, R14 ;  /* 0x000000ffff027224 */ /* 0x000fe200078e000e */
[----:B------:R0:W5:Y:S06]  /*e930*/  LDL R7, [R1+0x4] ;  /* 0x0000040001077983 */ /* 0x00016c0000100800 */
[----:B0----5:R-:W-:Y:S05]  /*e940*/  WARPSYNC.COLLECTIVE R15, `(.L_x_9575) ;  /* 0x000000000f087348 */ /* 0x021fea0003c00000 */
[----:B------:R1:W2:Y:S02]  /*e950*/  SHFL.IDX P6, R14, R13, R12, R11 ;  /* 0x0000000c0d0e7389 */ /* 0x0002a400000c000b */
[----:B012--5:R-:W-:Y:S01]  /*e960*/  ENDCOLLECTIVE ;  /* 0x000000000000791b */ /* 0x027fe20003800000 */
.L_x_9575:
[----:B------:R-:W-:Y:S01]  /*e970*/  ULDC UR4, c[0x0][0x288] ;  /* 0x0000a20000047ab9 */ /* 0x000fe20000000800 */
[----:B------:R-:W2:Y:S04]  /*e980*/  LDL.LU R13, [R1+0x28] ;  /* 0x00002800010d7983 */ /* 0x000ea80000300800 */
[----:B------:R-:W3:Y:S04]  /*e990*/  LDL.LU R12, [R1+0x2c] ;  /* 0x00002c00010c7983 */ /* 0x000ee80000300800 */
[----:B------:R-:W4:Y:S04]  /*e9a0*/  LDL.LU R11, [R1+0x30] ;  /* 0x00003000010b7983 */ /* 0x000f280000300800 */
[----:B------:R-:W5:Y:S01]  /*e9b0*/  LDL.LU R15, [R1+0x34] ;  /* 0x00003400010f7983 */ /* 0x000f620000300800 */
[----:B------:R-:W-:-:S03]  /*e9c0*/  IMAD.MOV.U32 R3, RZ, RZ, R14 ;  /* 0x000000ffff037224 */ /* 0x000fc600078e000e */
[----:B------:R-:W5:Y:S01]  /*e9d0*/  LDL.LU R14, [R1+0x10] ;  /* 0x00001000010e7983 */ /* 0x000f620000300800 */
[----:B------:R-:W-:Y:S01]  /*e9e0*/  IMAD R0, R6, UR4, RZ ;  /* 0x0000000406007c24 */ /* 0x000fe2000f8e02ff */
[----:B------:R-:W-:-:S04]  /*e9f0*/  LOP3.LUT R18, R18, 0xffffffbf, RZ, 0xc0, !PT ;  /* 0xffffffbf12127812 */ /* 0x000fc800078ec0ff */
[-C--:B--2---:R-:W-:Y:S01]  /*ea00*/  ISETP.GE.AND P6, PT, R13, R0.reuse, PT ;  /* 0x000000000d00720c */ /* 0x084fe20003fc6270 */
[----:B------:R-:W-:Y:S01]  /*ea10*/  IMAD.MOV.U32 R13, RZ, RZ, R4 ;  /* 0x000000ffff0d7224 */ /* 0x000fe200078e0004 */
[----:B---3--:R-:W-:Y:S01]  /*ea20*/  ISETP.GE.AND P5, PT, R12, R0, PT ;  /* 0x000000000c00720c */ /* 0x008fe20003fa6270 */
[----:B------:R-:W-:-:S10]  /*ea30*/  IMAD.MOV.U32 R12, RZ, RZ, 0x1 ;  /* 0x00000001ff0c7424 */ /* 0x000fd400078e00ff */
[----:B------:R-:W-:Y:S02]  /*ea40*/  @P6 LOP3.LUT R18, R18, 0x40, RZ, 0xfc, !PT ;  /* 0x0000004012126812 */ /* 0x000fe400078efcff */
[-C--:B----4-:R-:W-:Y:S01]  /*ea50*/  ISETP.GE.AND P6, PT, R11, R0.reuse, PT ;  /* 0x000000000b00720c */ /* 0x090fe20003fc6270 */
[----:B------:R-:W-:Y:S01]  /*ea60*/  IMAD.MOV.U32 R11, RZ, RZ, 0x181f ;  /* 0x0000181fff0b7424 */ /* 0x000fe200078e00ff */
[----:B------:R-:W-:Y:S02]  /*ea70*/  LOP3.LUT R18, R18, 0xffffffdf, RZ, 0xc0, !PT ;  /* 0xffffffdf12127812 */ /* 0x000fe400078ec0ff */
[-C--:B-----5:R-:W-:Y:S02]  /*ea80*/  ISETP.GE.AND P4, PT, R14, R0.reuse, PT ;  /* 0x000000000e00720c */ /* 0x0a0fe40003f86270 */
[----:B------:R-:W-:Y:S02]  /*ea90*/  @P5 LOP3.LUT R18, R18, 0x20, RZ, 0xfc, !PT ;  /* 0x0000002012125812 */ /* 0x000fe400078efcff */
[----:B------:R-:W-:Y:S01]  /*eaa0*/  ISETP.GE.AND P5, PT, R15, R0, PT ;  /* 0x000000000f00720c */ /* 0x000fe20003fa6270 */
[----:B------:R-:W-:Y:S01]  /*eab0*/  IMAD.MOV.U32 R15, RZ, RZ, -0x1 ;  /* 0xffffffffff0f7424 */ /* 0x000fe200078e00ff */
[----:B------:R-:W-:-:S04]  /*eac0*/  LOP3.LUT R18, R18, 0xffffffef, RZ, 0xc0, !PT ;  /* 0xffffffef12127812 */ /* 0x000fc800078ec0ff */
[----:B------:R-:W-:Y:S02]  /*ead0*/  @P6 LOP3.LUT R18, R18, 0x10, RZ, 0xfc, !PT ;  /* 0x0000001012126812 */ /* 0x000fe400078efcff */
[----:B------:R-:W-:Y:S02]  /*eae0*/  ISETP.GE.AND P6, PT, R10, R0, PT ;  /* 0x000000000a00720c */ /* 0x000fe40003fc6270 */
[----:B------:R-:W-:-:S04]  /*eaf0*/  LOP3.LUT R18, R18, 0xfffffff7, RZ, 0xc0, !PT ;  /* 0xfffffff712127812 */ /* 0x000fc800078ec0ff */
[----:B------:R-:W-:Y:S02]  /*eb00*/  @P5 LOP3.LUT R18, R18, 0x8, RZ, 0xfc, !PT ;  /* 0x0000000812125812 */ /* 0x000fe400078efcff */
[----:B------:R-:W-:Y:S02]  /*eb10*/  ISETP.GE.AND P5, PT, R9, R0, PT ;  /* 0x000000000900720c */ /* 0x000fe40003fa6270 */
[----:B------:R-:W-:-:S04]  /*eb20*/  LOP3.LUT R18, R18, 0xffffff7f, RZ, 0xc0, !PT ;  /* 0xffffff7f12127812 */ /* 0x000fc800078ec0ff */
[----:B------:R-:W-:-:S04]  /*eb30*/  LOP3.LUT R18, R18, 0xfffffffb, RZ, 0xc0, !PT ;  /* 0xfffffffb12127812 */ /* 0x000fc800078ec0ff */
[----:B------:R-:W-:Y:S02]  /*eb40*/  @P6 LOP3.LUT R18, R18, 0x4, RZ, 0xfc, !PT ;  /* 0x0000000412126812 */ /* 0x000fe400078efcff */
[----:B------:R-:W-:Y:S02]  /*eb50*/  @!P4 LEA R3, P6, R8, R3, 0x1 ;  /* 0x000000030803c211 */ /* 0x000fe400078c08ff */
[----:B------:R-:W-:-:S03]  /*eb60*/  @P5 LOP3.LUT R18, R18, 0x80, RZ, 0xfc, !PT ;  /* 0x0000008012125812 */ /* 0x000fc600078efcff */
[----:B------:R-:W-:Y:S01]  /*eb70*/  @!P4 IMAD.X R2, RZ, RZ, R2, P6 ;  /* 0x000000ffff02c224 */ /* 0x000fe200030e0602 */
[----:B------:R-:W-:-:S04]  /*eb80*/  LOP3.LUT P5, RZ, R18, 0x20, RZ, 0xc0, !PT ;  /* 0x0000002012ff7812 */ /* 0x000fc800078ac0ff */
[----:B------:R-:W-:-:S09]  /*eb90*/  @!P4 LOP3.LUT R3, R3, R2, RZ, 0x3c, !PT ;  /* 0x000000020303c212 */ /* 0x000fd200078e3cff */
[----:B------:R-:W-:Y:S05]  /*eba0*/  WARPSYNC.COLLECTIVE R15, `(.L_x_9576) ;  /* 0x000000000f087348 */ /* 0x000fea0003c00000 */
[----:B------:R0:W1:Y:S02]  /*ebb0*/  SHFL.IDX P6, R14, R13, R12, R11 ;  /* 0x0000000c0d0e7389 */ /* 0x00006400000c000b */
[----:B01----:R-:W-:Y:S01]  /*ebc0*/  ENDCOLLECTIVE ;  /* 0x000000000000791b */ /* 0x003fe20003800000 */
.L_x_9576:
[----:B------:R-:W-:-:S04]  /*ebd0*/  @!P4 LOP3.LUT R2, R3, R2, RZ, 0x3c, !PT ;  /* 0x000000020302c212 */ /* 0x000fc800078e3cff */
[----:B------:R-:W-:-:S05]  /*ebe0*/  @!P4 LOP3.LUT R3, R3, R2, RZ, 0x3c, !PT ;  /* 0x000000020303c212 */ /* 0x000fca00078e3cff */
[----:B------:R-:W-:Y:S01]  /*ebf0*/  @!PT LDS RZ, [RZ] ;  /* 0x00000000fffff984 */ /* 0x000fe20000000800 */
[----:B------:R-:W-:Y:S01]  /*ec00*/  @!PT LDS RZ, [RZ] ;  /* 0x00000000fffff984 */ /* 0x000fe20000000800 */
[----:B------:R-:W-:Y:S01]  /*ec10*/  @!PT LDS RZ, [RZ] ;  /* 0x00000000fffff984 */ /* 0x000fe20000000800 */
[----:B------:R0:W-:Y:S01]  /*ec20*/  @!P4 LDGSTS.E.BYPASS.LTC128B.128 [R7+0x22400], desc[UR46][R2.64], !P0 ;  /* 0x224000000207cfae */ /* 0x0001e2000c101d6e */
[----:B------:R-:W-:-:S03]  /*ec30*/  IMAD.MOV.U32 R13, RZ, RZ, R5 ;  /* 0x000000ffff0d7224 */ /* 0x000fc600078e0005 */
[----:B------:R0:W-:Y:S04]  /*ec40*/  @!P4 LDGSTS.E.BYPASS.LTC128B.128 [R7+0x26400], desc[UR46][R2.64+0x80], !P1 ;  /* 0x264000800207cfae */ /* 0x0001e8000c901d6e */
[----:B------:R0:W-:Y:S04]  /*ec50*/  @!P4 LDGSTS.E.BYPASS.LTC128B.128 [R7+0x2a400], desc[UR46][R2.64+0x100], !P2 ;  /* 0x2a4001000207cfae */ /* 0x0001e8000d101d6e */
[----:B------:R0:W-:Y:S01]  /*ec60*/  @!P4 LDGSTS.E.BYPASS.LTC128B.128 [R7+0x2e400], desc[UR46][R2.64+0x180], !P3 ;  /* 0x2e4001800207cfae */ /* 0x0001e2000d901d6e */
[----:B------:R-:W-:Y:S01]  /*ec70*/  IMAD.MOV.U32 R6, RZ, RZ, R14 ;  /* 0x000000ffff067224 */ /* 0x000fe200078e000e */
[----:B------:R-:W-:-:S13]  /*ec80*/  LOP3.LUT P4, RZ, R18, 0x40, RZ, 0xc0, !PT ;  /* 0x0000004012ff7812 */ /* 0x000fda000788c0ff */
[----:B0-----:R-:W-:Y:S05]  /*ec90*/  WARPSYNC.COLLECTIVE R15, `(.L_x_9577) ;  /* 0x000000000f087348 */ /* 0x001fea0003c00000 */
[----:B------:R1:W2:Y:S02]  /*eca0*/  SHFL.IDX P6, R14, R13, R12, R11 ;  /* 0x0000000c0d0e7389 */ /* 0x0002a400000c000b */
[----:B012---:R-:W-:Y:S01]  /*ecb0*/  ENDCOLLECTIVE ;  /* 0x000000000000791b */ /* 0x007fe20003800000 */
.L_x_9577:
[----:B------:R-:W-:Y:S02]  /*ecc0*/  IMAD.MOV.U32 R13, RZ, RZ, R4 ;  /* 0x000000ffff0d7224 */ /* 0x000fe400078e0004 */
[----:B------:R-:W-:Y:S02]  /*ecd0*/  IMAD.MOV.U32 R12, RZ, RZ, 0x2 ;  /* 0x00000002ff0c7424 */ /* 0x000fe400078e00ff */
[----:B------:R-:W-:-:S05]  /*ece0*/  IMAD.MOV.U32 R2, RZ, RZ, R14 ;  /* 0x000000ffff027224 */ /* 0x000fca00078e000e */
[----:B------:R-:W-:-:S05]  /*ecf0*/  @!P4 LEA R2, P6, R8, R2, 0x1 ;  /* 0x000000020802c211 */ /* 0x000fca00078c08ff */
[----:B------:R-:W-:-:S05]  /*ed00*/  @!P4 IMAD.X R3, RZ, RZ, R6, P6 ;  /* 0x000000ffff03c224 */ /* 0x000fca00030e0606 */
[----:B------:R-:W-:Y:S01]  /*ed10*/  @!PT LDS RZ, [RZ] ;  /* 0x00000000fffff984 */ /* 0x000fe20000000800 */
[----:B------:R-:W-:Y:S01]  /*ed20*/  @!PT LDS RZ, [RZ] ;  /* 0x00000000fffff984 */ /* 0x000fe20000000800 */
[----:B------:R-:W-:Y:S01]  /*ed30*/  @!PT LDS RZ, [RZ] ;  /* 0x00000000fffff984 */ /* 0x000fe20000000800 */
[----:B------:R0:W-:Y:S03]  /*ed40*/  @!P4 LDGSTS.E.BYPASS.LTC128B.128 [R7+0x22c00], desc[UR46][R2.64], !P0 ;  /* 0x22c000000207cfae */ /* 0x0001e6000c101d6e */
[----:B0-----:R-:W-:Y:S05]  /*ed50*/  WARPSYNC.COLLECTIVE R15, `(.L_x_9578) ;  /* 0x000000000f087348 */ /* 0x001fea0003c00000 */
[----:B------:R1:W2:Y:S02]  /*ed60*/  SHFL.IDX P6, R14, R13, R12, R11 ;  /* 0x0000000c0d0e7389 */ /* 0x0002a400000c000b */
[----:B012---:R-:W-:Y:S01]  /*ed70*/  ENDCOLLECTIVE ;  /* 0x000000000000791b */ /* 0x007fe20003800000 */
.L_x_9578:
[----:B------:R-:W-:Y:S01]  /*ed80*/  @!PT LDS RZ, [RZ] ;  /* 0x00000000fffff984 */ /* 0x000fe20000000800 */
[----:B------:R-:W-:Y:S01]  /*ed90*/  @!PT LDS RZ, [RZ] ;  /* 0x00000000fffff984 */ /* 0x000fe20000000800 */
[----:B------:R-:W-:Y:S01]  /*eda0*/  @!PT LDS RZ, [RZ] ;  /* 0x00000000fffff984 */ /* 0x000fe20000000800 */
[----:B------:R0:W-:Y:S04]  /*edb0*/  @!P4 LDGSTS.E.BYPASS.LTC128B.128 [R7+0x26c00], desc[UR46][R2.64+0x80], !P1 ;  /* 0x26c000800207cfae */ /* 0x0001e8000c901d6e */
[----:B------:R0:W-:Y:S04]  /*edc0*/  @!P4 LDGSTS.E.BYPASS.LTC128B.128 [R7+0x2ac00], desc[UR46][R2.64+0x100], !P2 ;  /* 0x2ac001000207cfae */ /* 0x0001e8000d101d6e */
[----:B------:R0:W-:Y:S01]  /*edd0*/  @!P4 LDGSTS.E.BYPASS.LTC128B.128 [R7+0x2ec00], desc[UR46][R2.64+0x180], !P3 ;  /* 0x2ec001800207cfae */ /* 0x0001e2000d901d6e */
[----:B------:R-:W-:Y:S01]  /*ede0*/  LOP3.LUT P4, RZ, R18, 0x10, RZ, 0xc0, !PT ;  /* 0x0000001012ff7812 */ /* 0x000fe2000788c0ff */
[----:B------:R-:W-:-:S02]  /*edf0*/  IMAD.MOV.U32 R13, RZ, RZ, R5 ;  /* 0x000000ffff0d7224 */ /* 0x000fc400078e0005 */
[----:B------:R-:W-:-:S10]  /*ee00*/  IMAD.MOV.U32 R6, RZ, RZ, R14 ;  /* 0x000000ffff067224 */ /* 0x000fd400078e000e */
[----:B0-----:R-:W-:Y:S05]  /*ee10*/  WARPSYNC.COLLECTIVE R15, `(.L_x_9579) ;  /* 0x000000000f087348 */ /* 0x001fea0003c00000 */
[----:B------:R1:W2:Y:S02]  /*ee20*/  SHFL.IDX P6, R14, R13, R12, R11 ;  /* 0x0000000c0d0e7389 */ /* 0x0002a400000c000b */
[----:B012---:R-:W-:Y:S01]  /*ee30*/  ENDCOLLECTIVE ;  /* 0x000000000000791b */ /* 0x007fe20003800000 */
.L_x_9579:
        /* <DEDUP_REMOVED lines=12> */
.L_x_9580:
        /* <DEDUP_REMOVED lines=12> */
.L_x_9581:
        /* <DEDUP_REMOVED lines=12> */
.L_x_9582:
        /* <DEDUP_REMOVED lines=12> */
.L_x_9583:
[----:B------:R-:W-:Y:S02]  /*f140*/  IMAD.MOV.U32 R13, RZ, RZ, R4 ;  /* 0x000000ffff0d7224 */ /* 0x000fe400078e0004 */
[----:B------:R-:W-:Y:S02]  /*f150*/  IMAD.MOV.U32 R12, RZ, RZ, 0x5 ;  /* 0x00000005ff0c7424 */ /* 0x000fe400078e00ff */
[----:B------:R-:W-:-:S05]  /*f160*/  IMAD.MOV.U32 R2, RZ, RZ, R14 ;  /* 0x000000ffff027224 */ /* 0x000fca00078e000e */
[----:B------:R-:W-:-:S05]  /*f170*/  @!P5 LEA R2, P6, R8, R2, 0x1 ;  /* 0x000000020802d211 */ /* 0x000fca00078c08ff */
[----:B------:R-:W-:Y:S01]  /*f180*/  @!P5 IMAD.X R3, RZ, RZ, R6, P6 ;  /* 0x000000ffff03d224 */ /* 0x000fe200030e0606 */
[C---:B------:R-:W-:Y:S02]  /*f190*/  LOP3.LUT P6, RZ, R18.reuse, 0x8, RZ, 0xc0, !PT ;  /* 0x0000000812ff7812 */ /* 0x040fe400078cc0ff */
[----:B------:R-:W-:-:S11]  /*f1a0*/  LOP3.LUT P5, RZ, R18, 0x80, RZ, 0xc0, !PT ;  /* 0x0000008012ff7812 */ /* 0x000fd600078ac0ff */
[----:B------:R-:W-:Y:S01]  /*f1b0*/  @!PT LDS RZ, [RZ] ;  /* 0x00000000fffff984 */ /* 0x000fe20000000800 */
[----:B------:R-:W-:Y:S01]  /*f1c0*/  @!PT LDS RZ, [RZ] ;  /* 0x00000000fffff984 */ /* 0x000fe20000000800 */
[----:B------:R-:W-:Y:S01]  /*f1d0*/  @!PT LDS RZ, [RZ] ;  /* 0x00000000fffff984 */ /* 0x000fe20000000800 */
[----:B------:R0:W-:Y:S04]  /*f1e0*/  @!P6 LDGSTS.E.BYPASS.LTC128B.128 [R7+0x24400], desc[UR46][R2.64], !P0 ;  /* 0x244000000207efae */ /* 0x0001e8000c101d6e */
[----:B------:R0:W-:Y:S04]  /*f1f0*/  @!P6 LDGSTS.E.BYPASS.LTC128B.128 [R7+0x28400], desc[UR46][R2.64+0x80], !P1 ;  /* 0x284000800207efae */ /* 0x0001e8000c901d6e */
[----:B------:R0:W-:Y:S04]  /*f200*/  @!P6 LDGSTS.E.BYPASS.LTC128B.128 [R7+0x2c400], desc[UR46][R2.64+0x100], !P2 ;  /* 0x2c4001000207efae */ /* 0x0001e8000d101d6e */
[----:B------:R0:W-:Y:S02]  /*f210*/  @!P6 LDGSTS.E.BYPASS.LTC128B.128 [R7+0x30400], desc[UR46][R2.64+0x180], !P3 ;  /* 0x304001800207efae */ /* 0x0001e4000d901d6e */
[----:B0-----:R-:W-:Y:S05]  /*f220*/  WARPSYNC.COLLECTIVE R15, `(.L_x_9584) ;  /* 0x000000000f087348 */ /* 0x001fea0003c00000 */
[----:B------:R1:W2:Y:S02]  /*f230*/  SHFL.IDX P6, R14, R13, R12, R11 ;  /* 0x0000000c0d0e7389 */ /* 0x0002a400000c000b */
[----:B012---:R-:W-:Y:S01]  /*f240*/  ENDCOLLECTIVE ;  /* 0x000000000000791b */ /* 0x007fe20003800000 */
.L_x_9584:
[----:B------:R-:W-:Y:S02]  /*f250*/  IMAD.MOV.U32 R13, RZ, RZ, R5 ;  /* 0x000000ffff0d7224 */ /* 0x000fe400078e0005 */
[----:B------:R-:W-:-:S07]  /*f260*/  IMAD.MOV.U32 R6, RZ, RZ, R14 ;  /* 0x000000ffff067224 */ /* 0x000fce00078e000e */
[----:B------:R-:W-:Y:S05]  /*f270*/  WARPSYNC.COLLECTIVE R15, `(.L_x_9585) ;  /* 0x000000000f087348 */ /* 0x000fea0003c00000 */
[----:B------:R0:W1:Y:S02]  /*f280*/  SHFL.IDX P6, R14, R13, R12, R11 ;  /* 0x0000000c0d0e7389 */ /* 0x00006400000c000b */
[----:B01----:R-:W-:Y:S01]  /*f290*/  ENDCOLLECTIVE ;  /* 0x000000000000791b */ /* 0x003fe20003800000 */
.L_x_9585:
        /* <DEDUP_REMOVED lines=12> */
.L_x_9586:
[----:B------:R-:W-:Y:S01]  /*f360*/  @!PT LDS RZ, [RZ] ;  /* 0x00000000fffff984 */ /* 0x000fe20000000800 */
[----:B------:R-:W-:Y:S01]  /*f370*/  @!PT LDS RZ, [RZ] ;  /* 0x00000000fffff984 */ /* 0x000fe20000000800 */
[----:B------:R-:W-:Y:S01]  /*f380*/  @!PT LDS RZ, [RZ] ;  /* 0x00000000fffff984 */ /* 0x000fe20000000800 */
[----:B------:R0:W-:Y:S04]  /*f390*/  @!P4 LDGSTS.E.BYPASS.LTC128B.128 [R7+0x28c00], desc[UR46][R2.64+0x80], !P1 ;  /* 0x28c000800207cfae */ /* 0x0001e8000c901d6e */
[----:B------:R0:W-:Y:S04]  /*f3a0*/  @!P4 LDGSTS.E.BYPASS.LTC128B.128 [R7+0x2cc00], desc[UR46][R2.64+0x100], !P2 ;  /* 0x2cc001000207cfae */ /* 0x0001e8000d101d6e */
[----:B------:R0:W-:Y:S01]  /*f3b0*/  @!P4 LDGSTS.E.BYPASS.LTC128B.128 [R7+0x30c00], desc[UR46][R2.64+0x180], !P3 ;  /* 0x30c001800207cfae */ /* 0x0001e2000d901d6e */
[----:B------:R-:W-:Y:S02]  /*f3c0*/  IMAD.MOV.U32 R13, RZ, RZ, R5 ;  /* 0x000000ffff0d7224 */ /* 0x000fe400078e0005 */
[----:B------:R-:W-:-:S07]  /*f3d0*/  IMAD.MOV.U32 R6, RZ, RZ, R14 ;  /* 0x000000ffff067224 */ /* 0x000fce00078e000e */
[----:B0-----:R-:W-:Y:S05]  /*f3e0*/  WARPSYNC.COLLECTIVE R15, `(.L_x_9587) ;  /* 0x000000000f087348 */ /* 0x001fea0003c00000 */
[----:B------:R1:W2:Y:S02]  /*f3f0*/  SHFL.IDX P6, R14, R13, R12, R11 ;  /* 0x0000000c0d0e7389 */ /* 0x0002a400000c000b */
[----:B012---:R-:W-:Y:S01]  /*f400*/  ENDCOLLECTIVE ;  /* 0x000000000000791b */ /* 0x007fe20003800000 */
.L_x_9587:
        /* <DEDUP_REMOVED lines=12> */
.L_x_9588:
        /* <DEDUP_REMOVED lines=11> */
.L_x_9589:
[----:B------:R-:W-:Y:S01]  /*f580*/  IMAD.MOV.U32 R2, RZ, RZ, R14 ;  /* 0x000000ffff027224 */ /* 0x000fe200078e000e */
[----:B------:R-:W-:Y:S06]  /*f590*/  BRA `(.L_x_9590) ;  /* 0xffffffb8003c7947 */ /* 0x000fec000383ffff */
.L_x_9471:
[----:B-1----:R-:W-:-:S04]  /*f5a0*/  IMAD.U32 R3, RZ, RZ, UR37 ;  /* 0x00000025ff037e24 */ /* 0x002fc8000f8e00ff */
[----:B------:R1:W2:Y:S03]  /*f5b0*/  SYNCS.PHASECHK.TRANS64.TRYWAIT P0, [R3+URZ+0x32420], R0 ;  /* 0x03242000030075a7 */ /* 0x0002a6000800017f */
[----:B--2---:R-:W-:Y:S05]  /*f5c0*/  @!P0 NANOSLEEP.SYNCS 0x989680 ;  /* 0x009896800000895d */ /* 0x004fea0003900000 */
[----:B------:R-:W2:Y:S02]  /*f5d0*/  @!P0 SYNCS.PHASECHK.TRANS64 P0, [R3+URZ+0x32420], R0 ;  /* 0x03242000030085a7 */ /* 0x000ea4000800007f */
[----:B--2---:R-:W-:Y:S05]  /*f5e0*/  @!P0 BRA `(.L_x_9471) ;  /* 0xfffffffc00ec8947 */ /* 0x004fea000383ffff */
[----:B------:R-:W-:Y:S05]  /*f5f0*/  BRA `(.L_x_9591) ;  /* 0xffffffb8008c7947 */ /* 0x000fea000383ffff */
.L_x_9475:
[----:B0-----:R0:W1:Y:S02]  /*f600*/  SYNCS.PHASECHK.TRANS64.TRYWAIT P0, [R2+URZ+0x32460], R0 ;  /* 0x03246000020075a7 */ /* 0x001064000800017f */
[----:B-1----:R-:W-:Y:S05]  /*f610*/  @!P0 NANOSLEEP.SYNCS 0x989680 ;  /* 0x009896800000895d */ /* 0x002fea0003900000 */
[----:B------:R-:W1:Y:S02]  /*f620*/  @!P0 SYNCS.PHASECHK.TRANS64 P0, [R2+URZ+0x32460], R0 ;  /* 0x03246000020085a7 */ /* 0x000e64000800007f */
[----:B-1----:R-:W-:Y:S05]  /*f630*/  @!P0 BRA `(.L_x_9475) ;  /* 0xfffffffc00f08947 */ /* 0x002fea000383ffff */
[----:B------:R-:W-:Y:S05]  /*f640*/  BRA `(.L_x_9592) ;  /* 0xffffffb800ac7947 */ /* 0x000fea000383ffff */
.L_x_9488:
[----:B-1----:R1:W2:Y:S02]  /*f650*/  SYNCS.PHASECHK.TRANS64.TRYWAIT P0, [R3+URZ+0x32440], R2 ;  /* 0x03244002030075a7 */ /* 0x0022a4000800017f */
[----:B--2---:R-:W-:Y:S05]  /*f660*/  @!P0 NANOSLEEP.SYNCS 0x989680 ;  /* 0x009896800000895d */ /* 0x004fea0003900000 */
[----:B------:R-:W2:Y:S02]  /*f670*/  @!P0 SYNCS.PHASECHK.TRANS64 P0, [R3+URZ+0x32440], R2 ;  /* 0x03244002030085a7 */ /* 0x000ea4000800007f */
[----:B--2---:R-:W-:Y:S05]  /*f680*/  @!P0 BRA `(.L_x_9488) ;  /* 0xfffffffc00f08947 */ /* 0x004fea000383ffff */
[----:B------:R-:W-:Y:S05]  /*f690*/  BRA `(.L_x_9593) ;  /* 0xffffffc000a47947 */ /* 0x000fea000383ffff */
.L_x_9493:
[----:B0-----:R0:W2:Y:S02]  /*f6a0*/  SYNCS.PHASECHK.TRANS64.TRYWAIT P0, [R3+URZ+0x32460], R2 ;  /* 0x03246002030075a7 */ /* 0x0010a4000800017f */
[----:B--2---:R-:W-:Y:S05]  /*f6b0*/  @!P0 NANOSLEEP.SYNCS 0x989680 ;  /* 0x009896800000895d */ /* 0x004fea0003900000 */
[----:B------:R-:W2:Y:S02]  /*f6c0*/  @!P0 SYNCS.PHASECHK.TRANS64 P0, [R3+URZ+0x32460], R2 ;  /* 0x03246002030085a7 */ /* 0x000ea4000800007f */
[----:B--2---:R-:W-:Y:S05]  /*f6d0*/  @!P0 BRA `(.L_x_9493) ;  /* 0xfffffffc00f08947 */ /* 0x004fea000383ffff */
[----:B------:R-:W-:Y:S05]  /*f6e0*/  BRA `(.L_x_9594) ;  /* 0xffffffc400207947 */ /* 0x000fea000383ffff */
.L_x_9505:
[----:B--2---:R2:W3:Y:S02]  /*f6f0*/  SYNCS.PHASECHK.TRANS64.TRYWAIT P0, [R4+URZ+0x32440], R2 ;  /* 0x03244002040075a7 */ /* 0x0044e4000800017f */
[----:B---3--:R-:W-:Y:S05]  /*f700*/  @!P0 NANOSLEEP.SYNCS 0x989680 ;  /* 0x009896800000895d */ /* 0x008fea0003900000 */
[----:B------:R-:W3:Y:S02]  /*f710*/  @!P0 SYNCS.PHASECHK.TRANS64 P0, [R4+URZ+0x32440], R2 ;  /* 0x03244002040085a7 */ /* 0x000ee4000800007f */
[----:B---3--:R-:W-:Y:S05]  /*f720*/  @!P0 BRA `(.L_x_9505) ;  /* 0xfffffffc00f08947 */ /* 0x008fea000383ffff */
[----:B------:R-:W-:Y:S05]  /*f730*/  BRA `(.L_x_9595) ;  /* 0xffffffcc00087947 */ /* 0x000fea000383ffff */
.L_x_9510:
[----:B0-----:R0:W1:Y:S02]  /*f740*/  SYNCS.PHASECHK.TRANS64.TRYWAIT P0, [R4+URZ+0x32460], R2 ;  /* 0x03246002040075a7 */ /* 0x001064000800017f */
[----:B-1----:R-:W-:Y:S05]  /*f750*/  @!P0 NANOSLEEP.SYNCS 0x989680 ;  /* 0x009896800000895d */ /* 0x002fea0003900000 */
[----:B------:R-:W1:Y:S02]  /*f760*/  @!P0 SYNCS.PHASECHK.TRANS64 P0, [R4+URZ+0x32460], R2 ;  /* 0x03246002040085a7 */ /* 0x000e64000800007f */
[----:B-1----:R-:W-:Y:S05]  /*f770*/  @!P0 BRA `(.L_x_9510) ;  /* 0xfffffffc00f08947 */ /* 0x002fea000383ffff */
[----:B------:R-:W-:Y:S05]  /*f780*/  BRA `(.L_x_9596) ;  /* 0xffffffcc00847947 */ /* 0x000fea000383ffff */
.L_x_9521:
[----:B0-----:R0:W2:Y:S02]  /*f790*/  SYNCS.PHASECHK.TRANS64.TRYWAIT P0, [R4+URZ+0x32440], R2 ;  /* 0x03244002040075a7 */ /* 0x0010a4000800017f */
[----:B--2---:R-:W-:Y:S05]  /*f7a0*/  @!P0 NANOSLEEP.SYNCS 0x989680 ;  /* 0x009896800000895d */ /* 0x004fea0003900000 */
[----:B------:R-:W2:Y:S02]  /*f7b0*/  @!P0 SYNCS.PHASECHK.TRANS64 P0, [R4+URZ+0x32440], R2 ;  /* 0x03244002040085a7 */ /* 0x000ea4000800007f */
[----:B--2---:R-:W-:Y:S05]  /*f7c0*/  @!P0 BRA `(.L_x_9521) ;  /* 0xfffffffc00f08947 */ /* 0x004fea000383ffff */
[----:B------:R-:W-:Y:S05]  /*f7d0*/  BRA `(.L_x_9597) ;  /* 0xffffffd400487947 */ /* 0x000fea000383ffff */
.L_x_9526:
[----:B-1----:R1:W2:Y:S02]  /*f7e0*/  SYNCS.PHASECHK.TRANS64.TRYWAIT P0, [R4+URZ+0x32460], R2 ;  /* 0x03246002040075a7 */ /* 0x0022a4000800017f */
[----:B--2---:R-:W-:Y:S05]  /*f7f0*/  @!P0 NANOSLEEP.SYNCS 0x989680 ;  /* 0x009896800000895d */ /* 0x004fea0003900000 */
[----:B------:R-:W2:Y:S02]  /*f800*/  @!P0 SYNCS.PHASECHK.TRANS64 P0, [R4+URZ+0x32460], R2 ;  /* 0x03246002040085a7 */ /* 0x000ea4000800007f */
[----:B--2---:R-:W-:Y:S05]  /*f810*/  @!P0 BRA `(.L_x_9526) ;  /* 0xfffffffc00f08947 */ /* 0x004fea000383ffff */
[----:B------:R-:W-:Y:S05]  /*f820*/  BRA `(.L_x_9598) ;  /* 0xffffffd400c47947 */ /* 0x000fea000383ffff */
.L_x_9536:
[----:B0-----:R0:W2:Y:S02]  /*f830*/  SYNCS.PHASECHK.TRANS64.TRYWAIT P0, [R0+URZ+0x32420], R3 ;  /* 0x03242003000075a7 */ /* 0x0010a4000800017f */
[----:B--2---:R-:W-:Y:S05]  /*f840*/  @!P0 NANOSLEEP.SYNCS 0x989680 ;  /* 0x009896800000895d */ /* 0x004fea0003900000 */
[----:B------:R-:W2:Y:S02]  /*f850*/  @!P0 SYNCS.PHASECHK.TRANS64 P0, [R0+URZ+0x32420], R3 ;  /* 0x03242003000085a7 */ /* 0x000ea4000800007f */
[----:B--2---:R-:W-:Y:S05]  /*f860*/  @!P0 BRA `(.L_x_9536) ;  /* 0xfffffffc00f08947 */ /* 0x004fea000383ffff */
[----:B------:R-:W-:Y:S05]  /*f870*/  BRA `(.L_x_9599) ;  /* 0xffffffdc00547947 */ /* 0x000fea000383ffff */
.L_x_9537:
        /* <DEDUP_REMOVED lines=11> */
.L_x_9601:
[----:B------:R-:W-:Y:S05]  /*f930*/  BSYNC B0 ;  /* 0x0000000000007941 */ /* 0x000fea0003800000 */
.L_x_9600:
[----:B------:R-:W-:Y:S05]  /*f940*/  BRA `(.L_x_9602) ;  /* 0xffffffdc003c7947 */ /* 0x000fea000383ffff */
.L_x_9540:
[----:B------:R-:W-:Y:S01]  /*f950*/  BSSY B1, `(.L_x_9603) ;  /* 0x0000006000017945 */ /* 0x000fe20003800000 */
[----:B------:R-:W-:-:S07]  /*f960*/  IMAD.MOV.U32 R15, RZ, RZ, -0x1 ;  /* 0xffffffffff0f7424 */ /* 0x000fce00078e00ff */
[----:B012---:R-:W-:Y:S05]  /*f970*/  WARPSYNC.COLLECTIVE R15, `(.L_x_9604) ;  /* 0x000000000f0c7348 */ /* 0x007fea0003c00000 */
[----:B------:R-:W-:Y:S02]  /*f980*/  ELECT P6, UR62, PT ;  /* 0x00000000003e782f */ /* 0x000fe400038c0000 */
[----:B------:R-:W-:Y:S01]  /*f990*/  MOV R14, UR62 ;  /* 0x0000003e000e7c02 */ /* 0x000fe20008000f00 */
[----:B012---:R-:W-:Y:S10]  /*f9a0*/  ENDCOLLECTIVE ;  /* 0x000000000000791b */ /* 0x007ff40003800000 */
.L_x_9604:
[----:B------:R-:W-:Y:S05]  /*f9b0*/  BSYNC B1 ;  /* 0x0000000000017941 */ /* 0x000fea0003800000 */
.L_x_9603:
[----:B------:R-:W-:Y:S05]  /*f9c0*/  BRA `(.L_x_9605) ;  /* 0xffffffdc00347947 */ /* 0x000fea000383ffff */
.L_x_9542:
[----:B0-----:R0:W1:Y:S02]  /*f9d0*/  SYNCS.PHASECHK.TRANS64.TRYWAIT P0, [R6+URZ], R5 ;  /* 0x00000005060075a7 */ /* 0x001064000800017f */
[----:B-1----:R-:W-:Y:S05]  /*f9e0*/  @!P0 NANOSLEEP.SYNCS 0x989680 ;  /* 0x009896800000895d */ /* 0x002fea0003900000 */
[----:B------:R-:W1:Y:S02]  /*f9f0*/  @!P0 SYNCS.PHASECHK.TRANS64 P0, [R6+URZ], R5 ;  /* 0x00000005060085a7 */ /* 0x000e64000800007f */
[----:B-1----:R-:W-:Y:S05]  /*fa00*/  @!P0 BRA `(.L_x_9542) ;  /* 0xfffffffc00f08947 */ /* 0x002fea000383ffff */
[----:B------:R-:W-:Y:S05]  /*fa10*/  BRA `(.L_x_9606) ;  /* 0xffffffdc006c7947 */ /* 0x000fea000383ffff */
.L_x_9543:
[----:B-1----:R1:W2:Y:S02]  /*fa20*/  SYNCS.PHASECHK.TRANS64.TRYWAIT P0, [R7+URZ], R2 ;  /* 0x00000002070075a7 */ /* 0x0022a4000800017f */
[----:B--2---:R-:W-:Y:S05]  /*fa30*/  @!P0 NANOSLEEP.SYNCS 0x989680 ;  /* 0x009896800000895d */ /* 0x004fea0003900000 */
[----:B------:R-:W2:Y:S02]  /*fa40*/  @!P0 SYNCS.PHASECHK.TRANS64 P0, [R7+URZ], R2 ;  /* 0x00000002070085a7 */ /* 0x000ea4000800007f */
[----:B--2---:R-:W-:Y:S05]  /*fa50*/  @!P0 BRA `(.L_x_9543) ;  /* 0xfffffffc00f08947 */ /* 0x004fea000383ffff */
[----:B------:R-:W-:Y:S05]  /*fa60*/  BRA `(.L_x_9607) ;  /* 0xffffffdc00607947 */ /* 0x000fea000383ffff */
.L_x_9545:
[----:B--2---:R2:W3:Y:S02]  /*fa70*/  SYNCS.PHASECHK.TRANS64.TRYWAIT P0, [R4+URZ], R5 ;  /* 0x00000005040075a7 */ /* 0x0044e4000800017f */
[----:B---3--:R-:W-:Y:S05]  /*fa80*/  @!P0 NANOSLEEP.SYNCS 0x989680 ;  /* 0x009896800000895d */ /* 0x008fea0003900000 */
[----:B------:R-:W3:Y:S02]  /*fa90*/  @!P0 SYNCS.PHASECHK.TRANS64 P0, [R4+URZ], R5 ;  /* 0x00000005040085a7 */ /* 0x000ee4000800007f */
[----:B---3--:R-:W-:Y:S05]  /*faa0*/  @!P0 BRA `(.L_x_9545) ;  /* 0xfffffffc00f08947 */ /* 0x008fea000383ffff */
[----:B------:R-:W-:Y:S05]  /*fab0*/  BRA `(.L_x_9608) ;  /* 0xffffffdc00647947 */ /* 0x000fea000383ffff */
.L_x_9609:
        /* <DEDUP_REMOVED lines=12> */
.L_x_15306:


//--------------------- .text._ZN7cutlass13device_kernelIN5flash11enable_sm90INS1_16FlashAttnFwdSm90INS1_25CollectiveMainloopFwdSm90ILi2EN4cute5tupleIJNS5_1CILi1EEES8_S8_EEENS6_IJNS7_ILi128EEENS7_ILi96EEENS7_ILi64EEEEEELi256ENS_6half_tEfNS_4arch4Sm90ELb0ELb0ELb1ELb1ELb0ELb0ELb0ELb1ELb0ELb1ELb0ELb0EEENS1_21CollectiveEpilogueFwdINS6_IJSA_NS7_ILi256EEESB_EEES9_SE_SG_Li256ELb1ELb1ELb0ELb0EEENS1_36VarlenDynamicPersistentTileSchedulerILi128ELi96ELi256ELi128ELb0ELb1ELb1ELb0ELb1ELb1EEEEEEEEEvNT_6ParamsE --------------------------
	.section	.text._ZN7cutlass13device_kernelIN5flash11enable_sm90INS1_16FlashAttnFwdSm90INS1_25CollectiveMainloopFwdSm90ILi2EN4cute5tupleIJNS5_1CILi1EEES8_S8_EEENS6_IJNS7_ILi128EEENS7_ILi96EEENS7_ILi64EEEEEELi256ENS_6half_tEfNS_4arch4Sm90ELb0ELb0ELb1ELb1ELb0ELb0ELb0ELb1ELb0ELb1ELb0ELb0EEENS1_21CollectiveEpilogueFwdINS6_IJSA_NS7_ILi256EEESB_EEES9_SE_SG_Li256ELb1ELb1ELb0ELb0EEENS1_36VarlenDynamicPersistentTileSchedulerILi128ELi96ELi256ELi128ELb0ELb1ELb1ELb0ELb1ELb1EEEEEEEEEvNT_6ParamsE,"ax",@progbits
	.align	128
.text._ZN7cutlass13device_kernelIN5flash11enable_sm90INS1_16FlashAttnFwdSm90INS1_25CollectiveMainloopFwdSm90ILi2EN4cute5tupleIJNS5_1CILi1EEES8_S8_EEENS6_IJNS7_ILi128EEENS7_ILi96EEENS7_ILi64EEEEEELi256ENS_6half_tEfNS_4arch4Sm90ELb0ELb0ELb1ELb1ELb0ELb0ELb0ELb1ELb0ELb1ELb0ELb0EEENS1_21CollectiveEpilogueFwdINS6_IJSA_NS7_ILi256EEESB_EEES9_SE_SG_Li256ELb1ELb1ELb0ELb0EEENS1_36VarlenDynamicPersistentTileSchedulerILi128ELi96ELi256ELi128ELb0ELb1ELb1ELb0ELb1ELb1EEEEEEEEEvNT_6ParamsE:
        .type           _ZN7cutlass13device_kernelIN5flash11enable_sm90INS1_16FlashAttnFwdSm90INS1_25CollectiveMainloopFwdSm90ILi2EN4cute5tupleIJNS5_1CILi1EEES8_S8_EEENS6_IJNS7_ILi128EEENS7_ILi96EEENS7_ILi64EEEEEELi256ENS_6half_tEfNS_4arch4Sm90ELb0ELb0ELb1ELb1ELb0ELb0ELb0ELb1ELb0ELb1ELb0ELb0EEENS1_21CollectiveEpilogueFwdINS6_IJSA_NS7_ILi256EEESB_EEES9_SE_SG_Li256ELb1ELb1ELb0ELb0EEENS1_36VarlenDynamicPersistentTileSchedulerILi128ELi96ELi256ELi128ELb0ELb1ELb1ELb0ELb1ELb1EEEEEEEEEvNT_6ParamsE,@function
        .size           _ZN7cutlass13device_kernelIN5flash11enable_sm90INS1_16FlashAttnFwdSm90INS1_25CollectiveMainloopFwdSm90ILi2EN4cute5tupleIJNS5_1CILi1EEES8_S8_EEENS6_IJNS7_ILi128EEENS7_ILi96EEENS7_ILi64EEEEEELi256ENS_6half_tEfNS_4arch4Sm90ELb0ELb0ELb1ELb1ELb0ELb0ELb0ELb1ELb0ELb1ELb0ELb0EEENS1_21CollectiveEpilogueFwdINS6_IJSA_NS7_ILi256EEESB_EEES9_SE_SG_Li256ELb1ELb1ELb0ELb0EEENS1_36VarlenDynamicPersistentTileSchedulerILi128ELi96ELi256ELi128ELb0ELb1ELb1ELb0ELb1ELb1EEEEEEEEEvNT_6ParamsE,(.L_x_15307 - _ZN7cutlass13device_kernelIN5flash11enable_sm90INS1_16FlashAttnFwdSm90INS1_25CollectiveMainloopFwdSm90ILi2EN4cute5tupleIJNS5_1CILi1EEES8_S8_EEENS6_IJNS7_ILi128EEENS7_ILi96EEENS7_ILi64EEEEEELi256ENS_6half_tEfNS_4arch4Sm90ELb0ELb0ELb1ELb1ELb0ELb0ELb0ELb1ELb0ELb1ELb0ELb0EEENS1_21CollectiveEpilogueFwdINS6_IJSA_NS7_ILi256EEESB_EEES9_SE_SG_Li256ELb1ELb1ELb0ELb0EEENS1_36VarlenDynamicPersistentTileSchedulerILi128ELi96ELi256ELi128ELb0ELb1ELb1ELb0ELb1ELb1EEEEEEEEEvNT_6ParamsE)
        .other          _ZN7cutlass13device_kernelIN5flash11enable_sm90INS1_16FlashAttnFwdSm90INS1_25CollectiveMainloopFwdSm90ILi2EN4cute5tupleIJNS5_1CILi1EEES8_S8_EEENS6_IJNS7_ILi128EEENS7_ILi96EEENS7_ILi64EEEEEELi256ENS_6half_tEfNS_4arch4Sm90ELb0ELb0ELb1ELb1ELb0ELb0ELb0ELb1ELb0ELb1ELb0ELb0EEENS1_21CollectiveEpilogueFwdINS6_IJSA_NS7_ILi256EEESB_EEES9_SE_SG_Li256ELb1ELb1ELb0ELb0EEENS1_36VarlenDynamicPersistentTileSchedulerILi128ELi96ELi256ELi128ELb0ELb1ELb1ELb0ELb1ELb1EEEEEEEEEvNT_6ParamsE,@"STO_CUDA_ENTRY STV_DEFAULT"
_ZN7cutlass13device_kernelIN5flash11enable_sm90INS1_16FlashAttnFwdSm90INS1_25CollectiveMainloopFwdSm90ILi2EN4cute5tupleIJNS5_1CILi1EEES8_S8_EEENS6_IJNS7_ILi128EEENS7_ILi96EEENS7_ILi64EEEEEELi256ENS_6half_tEfNS_4arch4Sm90ELb0ELb0ELb1ELb1ELb0ELb0ELb0ELb1ELb0ELb1ELb0ELb0EEENS1_21CollectiveEpilogueFwdINS6_IJSA_NS7_ILi256EEESB_EEES9_SE_SG_Li256ELb1ELb1ELb0ELb0EEENS1_36VarlenDynamicPersistentTileSchedulerILi128ELi96ELi256ELi128ELb0ELb1ELb1ELb0ELb1ELb1EEEEEEEEEvNT_6ParamsE:
        /* <DEDUP_REMOVED lines=18> */
.L_x_9611:
[----:B------:R-:W-:Y:S05]  /*0120*/  BSYNC B0 ;  /* 0x0000000000007941 */ /* 0x000fea0003800000 */
.L_x_9610:
        /* <DEDUP_REMOVED lines=41> */
.L_x_9612:
        /* <DEDUP_REMOVED lines=22> */
.L_x_9613:
        /* <DEDUP_REMOVED lines=18> */
.L_x_9614:
        /* <DEDUP_REMOVED lines=22> */
.L_x_9615:
        /* <DEDUP_REMOVED lines=22> */
.L_x_9616:
[----:B------:R-:W-:Y:S01]  /*0900*/  PLOP3.LUT P0, PT, PT, PT, UP0, 0x80, 0x0 ;  /* 0x000000000000781c */ /* 0x000fe20003f0f008 */
[----:B------:R-:W-:Y:S01]  /*0910*/  UMOV UR36, 0x1 ;  /* 0x0000000100247882 */ /* 0x000fe20000000000 */
[----:B------:R-:W-:Y:S01]  /*0920*/  NOP ;  /* 0x0000000000007918 */ /* 0x000fe20000000000 */
[----:B------:R-:W-:Y:S01]  /*0930*/  USEL UR36, UR36, 0x2, !UP0 ;  /* 0x0000000224247887 */ /* 0x000fe2000c000000 */
[----:B------:R-:W-:Y:S01]  /*0940*/  ULDC.64 UR40, c[0x0][0x208] ;  /* 0x0000820000287ab9 */ /* 0x000fe20000000a00 */
[----:B012-4-:R-:W-:Y:S08]  /*0950*/  BAR.SYNC.DEFER_BLOCKING 0x0 ;  /* 0x0000000000007b1d */ /* 0x017ff00000010000 */
[----:B------:R-:W-:Y:S05]  /*0960*/  @!P0 BRA `(.L_x_9617) ;  /* 0x0000008800e08947 */ /* 0x000fea0003800000 */
.L_x_9618:
[----:B------:R-:W-:-:S08]  /*0970*/  NOP ;  /* 0x0000000000007918 */ /* 0x000fd00000000000 */
[----:B------:R-:W0:Y:S02]  /*0980*/  USETMAXREG.TRY_ALLOC.CTAPOOL UP0, 0xf0 ;  /* 0x000000f0000079c8 */ /* 0x000e240008000600 */
[----:B0-----:R-:W-:-:S13]  /*0990*/  PLOP3.LUT P0, PT, PT, PT, UP0, 0x80, 0x0 ;  /* 0x000000000000781c */ /* 0x001fda0003f0f008 */
[----:B------:R-:W-:Y:S05]  /*09a0*/  @!P0 BRA `(.L_x_9618) ;  /* 0xfffffffc00f08947 */ /* 0x000fea000383ffff */
[----:B------:R-:W0:Y:S01]  /*09b0*/  S2R R0, SR_TID.X ;  /* 0x0000000000007919 */ /* 0x000e220000002100 */
[----:B------:R-:W1:Y:S01]  /*09c0*/  S2UR UR5, SR_CgaCtaId ;  /* 0x00000000000579c3 */ /* 0x000e620000008800 */
[----:B------:R-:W-:-:S07]  /*09d0*/  UMOV UR4, 0x400 ;  /* 0x0000040000047882 */ /* 0x000fce0000000000 */
[----:B------:R-:W-:Y:S06]  /*09e0*/  BAR.ARV 0x8, 0x180 ;  /* 0x0206000000007b1d */ /* 0x000fec0000002000 */
[----:B-1----:R-:W-:Y:S01]  /*09f0*/  ULEA UR4, UR5, UR4, 0x18 ;  /* 0x0000000405047291 */ /* 0x002fe2000f8ec03f */
[----:B0-----:R-:W-:-:S04]  /*0a00*/  SHF.R.U32.HI R0, RZ, 0x7, R0 ;  /* 0x00000007ff007819 */ /* 0x001fc80000011600 */
[----:B------:R-:W-:-:S13]  /*0a10*/  ISETP.NE.AND P0, PT, R0, 0x1, PT ;  /* 0x000000010000780c */ /* 0x000fda0003f05270 */
[----:B------:R-:W-:Y:S08]  /*0a20*/  @!P0 BAR.ARV 0x9, 0x100 ;  /* 0x0244000000008b1d */ /* 0x000ff00000002000 */
[----:B------:R-:W-:Y:S06]  /*0a30*/  BAR.SYNC.DEFER_BLOCKING 0x5, 0x180 ;  /* 0x0146000000007b1d */ /* 0x000fec0000010000 */
[----:B------:R-:W0:Y:S01]  /*0a40*/  LDS.128 R12, [UR4+0x228d0] ;  /* 0x0228d004ff0c7984 */ /* 0x000e220008000c00 */
[----:B------:R-:W-:Y:S01]  /*0a50*/  ULDC UR4, c[0x0][0xc3c] ;  /* 0x00030f0000047ab9 */ /* 0x000fe20000000800 */
[----:B------:R-:W-:Y:S06]  /*0a60*/  BAR.ARV 0x4, 0x180 ;  /* 0x0106000000007b1d */ /* 0x000fec0000002000 */
[----:B0-----:R-:W-:-:S13]  /*0a70*/  ISETP.GE.AND P0, PT, R15, UR4, PT ;  /* 0x000000040f007c0c */ /* 0x001fda000bf06270 */
[----:B------:R-:W-:Y:S05]  /*0a80*/  @P0 EXIT ;  /* 0x000000000000094d */ /* 0x000fea0003800000 */
[----:B------:R-:W0:Y:S01]  /*0a90*/  S2R R0, SR_TID.X ;  /* 0x0000000000007919 */ /* 0x000e220000002100 */
[----:B------:R-:W-:Y:S01]  /*0aa0*/  R2UR UR5, R13 ;  /* 0x000000000d0572ca */ /* 0x000fe200000e0000 */
[----:B------:R-:W-:Y:S01]  /*0ab0*/  ULOP3.LUT UR48, UR36, 0x1, URZ, 0xfc, !UPT ;  /* 0x0000000124307892 */ /* 0x000fe2000f8efc3f */
[----:B------:R-:W-:Y:S01]  /*0ac0*/  R2UR UR6, R14 ;  /* 0x000000000e0672ca */ /* 0x000fe200000e0000 */
[----:B------:R-:W-:Y:S01]  /*0ad0*/  UMOV UR47, URZ ;  /* 0x0000003f002f7c82 */ /* 0x000fe20008000000 */
[----:B------:R-:W-:Y:S01]  /*0ae0*/  UMOV UR38, URZ ;  /* 0x0000003f00267c82 */ /* 0x000fe20008000000 */
[----:B------:R-:W-:Y:S01]  /*0af0*/  UMOV UR37, URZ ;  /* 0x0000003f00257c82 */ /* 0x000fe20008000000 */
[----:B0-----:R-:W-:-:S05]  /*0b00*/  VIADD R209, R0, 0xffffff80 ;  /* 0xffffff8000d17836 */ /* 0x001fca0000000000 */
[----:B------:R-:W-:-:S04]  /*0b10*/  SHF.R.S32.HI R0, RZ, 0x1f, R209 ;  /* 0x0000001fff007819 */ /* 0x000fc800000114d1 */
[CC--:B------:R-:W-:Y:S02]  /*0b20*/  LEA.HI R3, R0.reuse, R209.reuse, RZ, 0x7 ;  /* 0x000000d100037211 */ /* 0x0c0fe400078f38ff */
[-C--:B------:R-:W-:Y:S02]  /*0b30*/  LEA.HI R4, R0, R209.reuse, RZ, 0x5 ;  /* 0x000000d100047211 */ /* 0x080fe400078f28ff */
        /* <DEDUP_REMOVED lines=8> */
[----:B------:R-:W-:Y:S02]  /*0bc0*/  LEA.HI R9, R8, R23, RZ, 0x2 ;  /* 0x0000001708097211 */ /* 0x000fe400078f10ff */
[----:B------:R-:W-:Y:S01]  /*0bd0*/  SHF.R.S32.HI R5, RZ, 0x4, R2 ;  /* 0x00000004ff057819 */ /* 0x000fe20000011402 */
[----:B------:R-:W-:Y:S01]  /*0be0*/  IMAD.IADD R4, R209, 0x1, -R4 ;  /* 0x00000001d1047824 */ /* 0x000fe200078e0a04 */
[----:B------:R-:W-:-:S02]  /*0bf0*/  LEA.HI R6, R0, R209, RZ, 0x2 ;  /* 0x000000d100067211 */ /* 0x000fc400078f10ff */
[----:B------:R-:W-:Y:S01]  /*0c00*/  SHF.R.S32.HI R10, RZ, 0x2, R9 ;  /* 0x00000002ff0a7819 */ /* 0x000fe20000011409 */
[----:B------:R-:W-:Y:S01]  /*0c10*/  IMAD R7, R4, 0x40, R7 ;  /* 0x0000004004077824 */ /* 0x000fe200078e0207 */
[----:B------:R-:W-:Y:S02]  /*0c20*/  SHF.R.S32.HI R11, RZ, 0x1f, R9 ;  /* 0x0000001fff0b7819 */ /* 0x000fe40000011409 */
[----:B------:R-:W-:Y:S02]  /*0c30*/  LEA.HI R2, R2, R5, RZ, 0x1 ;  /* 0x0000000502027211 */ /* 0x000fe400078f08ff */
[----:B------:R-:W-:Y:S02]  /*0c40*/  LOP3.LUT R6, R6, 0xfffffffc, RZ, 0xc0, !PT ;  /* 0xfffffffc06067812 */ /* 0x000fe400078ec0ff */
[----:B------:R-:W-:Y:S02]  /*0c50*/  LEA.HI R0, R0, R209, RZ, 0x3 ;  /* 0x000000d100007211 */ /* 0x000fe400078f18ff */
[----:B------:R-:W-:Y:S01]  /*0c60*/  LEA.HI R11, R11, R10, RZ, 0x3 ;  /* 0x0000000a0b0b7211 */ /* 0x000fe200078f18ff */
[----:B------:R-:W-:Y:S01]  /*0c70*/  IMAD.IADD R6, R209, 0x1, -R6 ;  /* 0x00000001d1067824 */ /* 0x000fe200078e0a06 */
[----:B------:R-:W-:-:S02]  /*0c80*/  LOP3.LUT R2, R2, 0x1ffffffe, RZ, 0xc0, !PT ;  /* 0x1ffffffe02027812 */ /* 0x000fc400078ec0ff */
[----:B------:R-:W-:Y:S02]  /*0c90*/  LOP3.LUT R4, R0, 0xfffffff8, RZ, 0xc0, !PT ;  /* 0xfffffff800047812 */ /* 0x000fe400078ec0ff */
[----:B------:R-:W-:Y:S01]  /*0ca0*/  LOP3.LUT R11, R11, 0xfffffff8, RZ, 0xc0, !PT ;  /* 0xfffffff80b0b7812 */ /* 0x000fe200078ec0ff */
[----:B------:R-:W-:Y:S01]  /*0cb0*/  IMAD.IADD R2, R5, 0x1, -R2 ;  /* 0x0000000105027824 */ /* 0x000fe200078e0a02 */
[----:B------:R-:W-:Y:S01]  /*0cc0*/  LEA.HI R8, R8, R23, RZ, 0x5 ;  /* 0x0000001708087211 */ /* 0x000fe200078f28ff */
[----:B------:R-:W-:Y:S01]  /*0cd0*/  IMAD.IADD R19, R209, 0x1, -R4 ;  /* 0x00000001d1137824 */ /* 0x000fe200078e0a04 */
[----:B------:R-:W-:Y:S01]  /*0ce0*/  LEA.HI R3, R3, R200, RZ, 0x1 ;  /* 0x000000c803037211 */ /* 0x000fe200078f08ff */
[----:B------:R-:W-:Y:S01]  /*0cf0*/  IMAD.IADD R11, R10, 0x1, -R11 ;  /* 0x000000010a0b7824 */ /* 0x000fe200078e0a0b */
[----:B------:R-:W-:Y:S01]  /*0d00*/  SHF.R.S32.HI R8, RZ, 0x5, R8 ;  /* 0x00000005ff087819 */ /* 0x000fe20000011408 */
[----:B------:R-:W-:Y:S01]  /*0d10*/  IMAD R204, R2, 0x8, R7 ;  /* 0x0000000802cc7824 */ /* 0x000fe200078e0207 */
[----:B------:R-:W-:Y:S01]  /*0d20*/  LEA.HI R5, R6, R6, RZ, 0x1 ;  /* 0x0000000606057211 */ /* 0x000fe200078f08ff */
[----:B------:R-:W-:Y:S01]  /*0d30*/  IMAD.SHL.U32 R2, R19, 0x8, RZ ;  /* 0x0000000813027824 */ /* 0x000fe200078e00ff */
[----:B------:R-:W-:Y:S01]  /*0d40*/  LOP3.LUT R3, R3, 0x3fffffe, RZ, 0xc0, !PT ;  /* 0x03fffffe03037812 */ /* 0x000fe200078ec0ff */
[----:B------:R-:W-:Y:S01]  /*0d50*/  IMAD R8, R8, 0x10, R11 ;  /* 0x0000001008087824 */ /* 0x000fe200078e020b */
[----:B------:R-:W-:Y:S01]  /*0d60*/  LOP3.LUT R5, R5, 0x1ffffffe, RZ, 0xc0, !PT ;  /* 0x1ffffffe05057812 */ /* 0x000fe200078ec0ff */
[----:B------:R-:W-:Y:S01]  /*0d70*/  VIADD R17, R2, 0x40 ;  /* 0x0000004002117836 */ /* 0x000fe20000000000 */
[----:B------:R-:W-:Y:S01]  /*0d80*/  LOP3.LUT R202, R9, 0x7ffffffc, RZ, 0xc0, !PT ;  /* 0x7ffffffc09ca7812 */ /* 0x000fe200078ec0ff */
[----:B------:R-:W-:Y:S01]  /*0d90*/  IMAD.IADD R3, R200, 0x1, -R3 ;  /* 0x00000001c8037824 */ /* 0x000fe200078e0a03 */
[----:B------:R-:W-:Y:S01]  /*0da0*/  SHF.R.S32.HI R22, RZ, 0x3, R0 ;  /* 0x00000003ff167819 */ /* 0x000fe20000011400 */
        /* <DEDUP_REMOVED lines=8> */
[----:B------:R-:W-:-:S02]  /*0e30*/  IMAD.MOV.U32 R7, RZ, RZ, R15 ;  /* 0x000000ffff077224 */ /* 0x000fc400078e000f */
[----:B------:R-:W-:Y:S02]  /*0e40*/  IMAD.IADD R202, R23, 0x1, -R202 ;  /* 0x0000000117ca7824 */ /* 0x000fe400078e0aca */
[----:B------:R-:W-:-:S07]  /*0e50*/  IMAD R203, R6, 0x8, R201 ;  /* 0x0000000806cb7824 */ /* 0x000fce00078e02c9 */
.L_x_9660:
[----:B012-4-:R-:W0:Y:S01]  /*0e60*/  LDC.64 R4, c[0x0][0xc88] ;  /* 0x00032200ff047b82 */ /* 0x017e220000000a00 */
[----:B------:R-:W-:Y:S01]  /*0e70*/  ULDC.64 UR8, c[0x0][0xa28] ;  /* 0x00028a0000087ab9 */ /* 0x000fe20000000a00 */
[----:B------:R-:W-:Y:S01]  /*0e80*/  ULDC.64 UR10, c[0x0][0xa20] ;  /* 0x00028800000a7ab9 */ /* 0x000fe20000000a00 */
[----:B------:R-:W-:Y:S01]  /*0e90*/  ULDC UR4, c[0x0][0x424] ;  /* 0x0001090000047ab9 */ /* 0x000fe20000000800 */
        /* <DEDUP_REMOVED lines=13> */
[----:B------:R-:W-:Y:S01]  /*0f70*/  @UP1 ULEA.HI.X UR11, UR46, UR11, UR45, 0x2, UP3 ;  /* 0x0000000b2e0b1291 */ /* 0x000fe200098f142d */
[----:B------:R-:W-:Y:S02]  /*0f80*/  IMAD.U32 R4, RZ, RZ, UR8 ;  /* 0x00000008ff047e24 */ /* 0x000fe4000f8e00ff */
[----:B------:R-:W-:-:S02]  /*0f90*/  IMAD.U32 R6, RZ, RZ, UR10 ;  /* 0x0000000aff067e24 */ /* 0x000fc4000f8e00ff */
[----:B------:R-:W-:Y:S01]  /*0fa0*/  IMAD.U32 R5, RZ, RZ, UR9 ;  /* 0x00000009ff057e24 */ /* 0x000fe2000f8e00ff */
[----:B------:R-:W-:Y:S01]  /*0fb0*/  ULDC.64 UR8, c[0x0][0x418] ;  /* 0x0001060000087ab9 */ /* 0x000fe20000000a00 */
[----:B------:R-:W-:-:S03]  /*0fc0*/  IMAD.U32 R7, RZ, RZ, UR11 ;  /* 0x0000000bff077e24 */ /* 0x000fc6000f8e00ff */
[----:B------:R-:W2:Y:S04]  /*0fd0*/  @P0 LDG.E R4, desc[UR40][R4.64] ;  /* 0x0000002804040981 */ /* 0x000ea8000c1e1900 */
[----:B---3--:R-:W3:Y:S01]  /*0fe0*/  @P1 LDG.E R6, desc[UR40][R6.64] ;  /* 0x0000002806061981 */ /* 0x008ee2000c1e1900 */
[----:B------:R-:W-:Y:S01]  /*0ff0*/  UISETP.NE.U32.AND UP0, UPT, UR8, URZ, UPT ;  /* 0x0000003f0800728c */ /* 0x000fe2000bf05070 */
[----:B------:R-:W-:Y:S01]  /*1000*/  CS2R R8, SRZ ;  /* 0x0000000000087805 */ /* 0x000fe2000001ff00 */
[----:B------:R-:W-:Y:S01]  /*1010*/  UMOV UR44, UR5 ;  /* 0x00000005002c7c82 */ /* 0x000fe20008000000 */
[----:B------:R-:W-:Y:S01]  /*1020*/  ULDC UR5, c[0x0][0x2f0] ;  /* 0x0000bc0000057ab9 */ /* 0x000fe20000000800 */
[----:B------:R-:W-:Y:S01]  /*1030*/  UISETP.NE.AND.EX UP0, UPT, UR9, URZ, UPT, UP0 ;  /* 0x0000003f0900728c */ /* 0x000fe2000bf05300 */
[----:B------:R-:W-:Y:S01]  /*1040*/  CS2R R150, SRZ ;  /* 0x0000000000967805 */ /* 0x000fe2000001ff00 */
[----:B------:R-:W-:Y:S01]  /*1050*/  UMOV UR42, URZ ;  /* 0x0000003f002a7c82 */ /* 0x000fe20008000000 */
[----:B------:R-:W-:Y:S01]  /*1060*/  UMOV UR43, UR6 ;  /* 0x00000006002b7c82 */ /* 0x000fe20008000000 */
        /* <DEDUP_REMOVED lines=57> */
[----:B------:R-:W-:Y:S01]  /*1400*/  IMAD.MOV.U32 R41, RZ, RZ, RZ ;  /* 0x000000ffff297224 */ /* 0x000fe200078e00ff */
[----:B--2---:R-:W-:-:S02]  /*1410*/  @P0 R2UR UR42, R4 ;  /* 0x00000000042a02ca */ /* 0x004fc400000e0000 */
[----:B------:R-:W-:Y:S02]  /*1420*/  PLOP3.LUT P0, PT, PT, PT, PT, 0x80, 0x0 ;  /* 0x000000000000781c */ /* 0x000fe40003f0f070 */
        /* <DEDUP_REMOVED lines=15> */
.L_x_9619:
[----:B------:R-:W-:Y:S01]  /*1520*/  UIADD3 UR42, -UR42, UR4, URZ ;  /* 0x000000042a2a7290 */ /* 0x000fe2000fffe13f */
[----:B------:R-:W-:Y:S01]  /*1530*/  IMAD.MOV.U32 R40, RZ, RZ, RZ ;  /* 0x000000ffff287224 */ /* 0x000fe200078e00ff */
[----:B------:R-:W-:Y:S01]  /*1540*/  CS2R R34, SRZ ;  /* 0x0000000000227805 */ /* 0x000fe2000001ff00 */
[----:B------:R-:W-:Y:S01]  /*1550*/  IMAD.MOV.U32 R161, RZ, RZ, RZ ;  /* 0x000000ffffa17224 */ /* 0x000fe200078e00ff */
[----:B------:R-:W-:Y:S01]  /*1560*/  UISETP.GE.AND UP0, UPT, UR42, 0x1, UPT ;  /* 0x000000012a00788c */ /* 0x000fe2000bf06270 */
[----:B------:R-:W-:Y:S01]  /*1570*/  CS2R R36, SRZ ;  /* 0x0000000000247805 */ /* 0x000fe2000001ff00 */
[----:B------:R-:W-:Y:S01]  /*1580*/  UIADD3 UR4, UR42, 0x5f, URZ ;  /* 0x0000005f2a047890 */ /* 0x000fe2000fffe03f */
[----:B------:R-:W-:Y:S01]  /*1590*/  IMAD.MOV.U32 R162, RZ, RZ, RZ ;  /* 0x000000ffffa27224 */ /* 0x000fe200078e00ff */
[----:B------:R-:W-:Y:S01]  /*15a0*/  CS2R R32, SRZ ;  /* 0x0000000000207805 */ /* 0x000fe2000001ff00 */
[----:B------:R-:W-:Y:S01]  /*15b0*/  IMAD.MOV.U32 R12, RZ, RZ, RZ ;  /* 0x000000ffff0c7224 */ /* 0x000fe200078e00ff */
[----:B------:R-:W-:Y:S01]  /*15c0*/  PLOP3.LUT P1, PT, PT, PT, UP0, 0x80, 0x0 ;  /* 0x000000000000781c */ /* 0x000fe20003f2f008 */
[----:B------:R-:W-:Y:S01]  /*15d0*/  UIMAD.WIDE UR4, UR4, 0x2aaaaaab, URZ ;  /* 0x2aaaaaab040478a5 */ /* 0x000fe2000f8e023f */
[----:B------:R-:W-:-:S02]  /*15e0*/  CS2R R26, SRZ ;  /* 0x00000000001a7805 */ /* 0x000fc4000001ff00 */
[----:B------:R-:W-:Y:S01]  /*15f0*/  CS2R R28, SRZ ;  /* 0x00000000001c7805 */ /* 0x000fe2000001ff00 */
[----:B------:R-:W-:Y:S01]  /*1600*/  IMAD.MOV.U32 R14, RZ, RZ, RZ ;  /* 0x000000ffff0e7224 */ /* 0x000fe200078e00ff */
[----:B------:R-:W-:Y:S01]  /*1610*/  USHF.R.U32.HI UR39, URZ, 0x1f, UR5 ;  /* 0x0000001f3f277899 */ /* 0x000fe20008011605 */
[----:B------:R-:W-:-:S03]  /*1620*/  CS2R R24, SRZ ;  /* 0x0000000000187805 */ /* 0x000fc6000001ff00 */
[----:B------:R-:W-:-:S03]  /*1630*/  ULEA.HI.SX32 UR39, UR5, UR39, 0x1c ;  /* 0x0000002705277291 */ /* 0x000fc6000f8fe23f */
[----:B------:R-:W-:Y:S09]  /*1640*/  @!P1 BRA `(.L_x_9620) ;  /* 0x0000005000209947 */ /* 0x000ff20003800000 */
        /* <DEDUP_REMOVED lines=31> */
.L_x_9621:
[----:B------:R-:W0:Y:S01]  /*1840*/  S2R R0, SR_CgaCtaId ;  /* 0x0000000000007919 */ /* 0x000e220000008800 */
[----:B------:R-:W-:Y:S01]  /*1850*/  ULEA.HI UR4, UR47, UR47, URZ, 0x1 ;  /* 0x0000002f2f047291 */ /* 0x000fe2000f8f083f */
[----:B------:R-:W-:Y:S01]  /*1860*/  MOV R7, 0x400 ;  /* 0x0000040000077802 */ /* 0x000fe20000000f00 */
[----:B------:R-:W1:Y:S02]  /*1870*/  S2R R20, SR_TID.X ;  /* 0x0000000000147919 */ /* 0x000e640000002100 */
[----:B------:R-:W-:-:S04]  /*1880*/  ULOP3.LUT UR4, UR4, 0xfffffffe, URZ, 0xc0, !UPT ;  /* 0xfffffffe04047892 */ /* 0x000fc8000f8ec03f */
[----:B------:R-:W-:-:S06]  /*1890*/  UIADD3 UR4, UR47, -UR4, URZ ;  /* 0x800000042f047290 */ /* 0x000fcc000fffe03f */
[----:B------:R-:W-:Y:S01]  /*18a0*/  IMAD.U32 R3, RZ, RZ, UR4 ;  /* 0x00000004ff037e24 */ /* 0x000fe2000f8e00ff */
[----:B0-----:R-:W-:-:S04]  /*18b0*/  LEA R7, R0, R7, 0x18 ;  /* 0x0000000700077211 */ /* 0x001fc800078ec0ff */
[----:B------:R-:W-:Y:S02]  /*18c0*/  SHF.L.U32 R0, R3, 0x1f, RZ ;  /* 0x0000001f03007819 */ /* 0x000fe400000006ff */
[----:B-1----:R-:W-:Y:S02]  /*18d0*/  SHF.R.U32.HI R20, RZ, 0x7, R20 ;  /* 0x00000007ff147819 */ /* 0x002fe40000011614 */
[----:B------:R-:W0:Y:S03]  /*18e0*/  SYNCS.PHASECHK.TRANS64.TRYWAIT P0, [R7+URZ+0x22800], R0 ;  /* 0x02280000070075a7 */ /* 0x000e26000800017f */
[----:B------:R-:W-:Y:S01]  /*18f0*/  VIADD R8, R20, 0x8 ;  /* 0x0000000814087836 */ /* 0x000fe20000000000 */
[----:B0-----:R-:W-:Y:S06]  /*1900*/  @!P0 BRA `(.L_x_9622) ;  /* 0x000000d800b48947 */ /* 0x001fec0003800000 */
.L_x_9785:
[----:B0-----:R-:W-:Y:S01]  /*1910*/  IMAD.U32 R0, RZ, RZ, UR48 ;  /* 0x00000030ff007e24 */ /* 0x001fe2000f8e00ff */
[----:B------:R-:W-:Y:S05]  /*1920*/  WARPSYNC.ALL ;  /* 0x0000000000007948 */ /* 0x000fea0003800000 */
[----:B------:R0:W-:Y:S01]  /*1930*/  BAR.SYNC.DEFER_BLOCKING R8, 0x100 ;  /* 0x000400080000751d */ /* 0x0001e20000010000 */
[----:B------:R-:W-:-:S13]  /*1940*/  ISETP.NE.AND P0, PT, R0, 0x3, PT ;  /* 0x000000030000780c */ /* 0x000fda0003f05270 */
[----:B0-----:R-:W-:Y:S05]  /*1950*/  @!P0 BRA `(.L_x_9623) ;  /* 0x0000000000048947 */ /* 0x001fea0003800000 */
[----:B------:R-:W-:Y:S01]  /*1960*/  BPT.TRAP 0x1 ;  /* 0x000000040000795c */ /* 0x000fe20000300000 */
.L_x_9623:
[----:B------:R-:W-:Y:S02]  /*1970*/  IMAD.U32 R10, RZ, RZ, UR38 ;  /* 0x00000026ff0a7e24 */ /* 0x000fe4000f8e00ff */
[----:B------:R-:W-:-:S03]  /*1980*/  IMAD.U32 R0, RZ, RZ, UR37 ;  /* 0x00000025ff007e24 */ /* 0x000fc6000f8e00ff */
[----:B------:R-:W-:Y:S01]  /*1990*/  SHF.L.U32 R10, R10, 0x1f, RZ ;  /* 0x0000001f0a0a7819 */ /* 0x000fe200000006ff */
[----:B------:R-:W-:-:S04]  /*19a0*/  IMAD R5, R0, 0x8, R7 ;  /* 0x0000000800057824 */ /* 0x000fc800078e0207 */
[----:B------:R0:W1:Y:S01]  /*19b0*/  SYNCS.PHASECHK.TRANS64.TRYWAIT P1, [R5+URZ+0x22830], R10 ;  /* 0x0228300a050075a7 */ /* 0x000062000802017f */
[----:B------:R-:W-:Y:S05]  /*19c0*/  @!P0 BRA `(.L_x_9624) ;  /* 0x0000000000048947 */ /* 0x000fea0003800000 */
[----:B------:R-:W-:Y:S01]  /*19d0*/  BPT.TRAP 0x1 ;  /* 0x000000040000795c */ /* 0x000fe20000300000 */
.L_x_9624:
[----:B-1----:R-:W-:Y:S05]  /*19e0*/  @P1 BRA `(.L_x_9625) ;  /* 0x0000000000081947 */ /* 0x002fea0003800000 */
[----:B------:R-:W1:Y:S02]  /*19f0*/  SYNCS.PHASECHK.TRANS64.TRYWAIT P1, [R5+URZ+0x22830], R10 ;  /* 0x0228300a050075a7 */ /* 0x000e64000802017f */
[----:B-1----:R-:W-:Y:S05]  /*1a00*/  @!P1 BRA `(.L_x_9626) ;  /* 0x000000d800889947 */ /* 0x002fea0003800000 */
.L_x_9625:
[----:B------:R-:W-:Y:S01]  /*1a10*/  R2UR UR4, R7 ;  /* 0x00000000070472ca */ /* 0x000fe200000e0000 */
[----:B------:R-:W-:Y:S01]  /*1a20*/  WARPGROUP.ARRIVE ;  /* 0x00000000000079c5 */ /* 0x000fe20000000000 */
        /* <DEDUP_REMOVED lines=8> */
[----:B------:R-:W-:Y:S01]  /*1ab0*/  P2R R72, PR, RZ, 0x1 ;  /* 0x00000001ff487803 */ /* 0x000fe20000000000 */
[----:B------:R-:W2:Y:S02]  /*1ac0*/  S2R R73, SR_TID.X ;  /* 0x0000000000497919 */ /* 0x000ea40000002100 */
[----:B------:R-:W-:-:S04]  /*1ad0*/  UIADD3 UR4, UR4, 0x1c400, URZ ;  /* 0x0001c40004047890 */ /* 0x000fc8000fffe03f */
[----:B------:R-:W-:-:S04]  /*1ae0*/  USHF.R.U32.HI UR4, URZ, 0x4, UR4 ;  /* 0x000000043f047899 */ /* 0x000fc80008011604 */
[----:B------:R-:W-:-:S04]  /*1af0*/  ULOP3.LUT UR4, UR4, 0x3fff, URZ, 0xc0, !UPT ;  /* 0x00003fff04047892 */ /* 0x000fc8000f8ec03f */
[----:B------:R-:W-:Y:S02]  /*1b00*/  ULOP3.LUT UR20, UR4, 0x10000, URZ, 0xfc, !UPT ;  /* 0x0001000004147892 */ /* 0x000fe4000f8efc3f */
[----:B------:R-:W-:Y:S02]  /*1b10*/  ULOP3.LUT UR4, UR49, 0x10000, URZ, 0xfc, !UPT ;  /* 0x0001000031047892 */ /* 0x000fe4000f8efc3f */
[----:B------:R-:W-:Y:S02]  /*1b20*/  UIMAD UR6, UR37, 0x300, UR20 ;  /* 0x00000300250678a4 */ /* 0x000fe4000f8e0214 */
[----:B------:R-:W-:Y:S02]  /*1b30*/  UIADD3 UR8, UR4, 0x2, URZ ;  /* 0x0000000204087890 */ /* 0x000fe4000fffe03f */
[----:B------:R-:W-:Y:S02]  /*1b40*/  UIADD3 UR10, UR6, 0x2, URZ ;  /* 0x00000002060a7890 */ /* 0x000fe4000fffe03f */
[----:B------:R-:W-:-:S02]  /*1b50*/  UIADD3 UR12, UR4, 0x4, URZ ;  /* 0x00000004040c7890 */ /* 0x000fc4000fffe03f */
[----:B------:R-:W-:Y:S02]  /*1b60*/  UIADD3 UR14, UR6, 0x4, URZ ;  /* 0x00000004060e7890 */ /* 0x000fe4000fffe03f */
[----:B------:R-:W-:Y:S01]  /*1b70*/  HGMMA.64x96x16.F32 R24, gdesc[UR4], RZ, !UPT, gsb0 ;  /* 0x01600000041879f0 */ /* 0x000fe2000c0008ff */
[----:B------:R-:W-:Y:S02]  /*1b80*/  UIADD3 UR16, UR4, 0x6, URZ ;  /* 0x0000000604107890 */ /* 0x000fe4000fffe03f */
[----:B------:R-:W-:Y:S01]  /*1b90*/  UIADD3 UR18, UR6, 0x6, URZ ;  /* 0x0000000606127890 */ /* 0x000fe2000fffe03f */
[----:B------:R-:W-:Y:S01]  /*1ba0*/  ULDC UR7, c[0x0][0x9d8] ;  /* 0x0002760000077ab9 */ /* 0x000fe20000000800 */
[----:B------:R-:W-:-:S04]  /*1bb0*/  UIMAD UR6, UR39, -0x60, UR42 ;  /* 0xffffffa0270678a4 */ /* 0x000fc8000f8e022a */
[----:B------:R-:W-:-:S06]  /*1bc0*/  UIADD3 UR6, UR6, 0x60, URZ ;  /* 0x0000006006067890 */ /* 0x000fcc000fffe03f */
        /* <DEDUP_REMOVED lines=42> */
[----:B---3--:R-:W-:Y:S01]  /*1e70*/  FSEL R3, R24, -INF , P6 ;  /* 0xff80000018037808 */ /* 0x008fe20003000000 */
        /* <DEDUP_REMOVED lines=15> */
[----:B----4-:R-:W-:Y:S01]  /*1f70*/  FSEL R28, R28, -INF , P4 ;  /* 0xff8000001c1c7808 */ /* 0x010fe20002000000 */
[----:B------:R-:W-:Y:S01]  /*1f80*/  FMUL.FTZ R54, R54, UR7 ;  /* 0x0000000736367c20 */ /* 0x000fe20008410000 */
[----:B------:R-:W-:Y:S01]  /*1f90*/  FMUL.FTZ R61, R61, UR7 ;  /* 0x000000073d3d7c20 */ /* 0x000fe20008410000 */
[----:B------:R-:W-:Y:S01]  /*1fa0*/  FMUL.FTZ R55, R55, UR7 ;  /* 0x0000000737377c20 */ /* 0x000fe20008410000 */
[----:B------:R-:W-:Y:S01]  /*1fb0*/  FMUL.FTZ R64, R64, UR7 ;  /* 0x0000000740407c20 */ /* 0x000fe20008410000 */
[----:B------:R-:W-:Y:S01]  /*1fc0*/  FMUL.FTZ R58, R58, UR7 ;  /* 0x000000073a3a7c20 */ /* 0x000fe20008410000 */
[----:B------:R-:W-:Y:S01]  /*1fd0*/  FMUL.FTZ R65, R65, UR7 ;  /* 0x0000000741417c20 */ /* 0x000fe20008410000 */
[----:B------:R4:W0:Y:S01]  /*1fe0*/  MUFU.TANH R4, R26 ;  /* 0x0000001a00047308 */ /* 0x0008220000002400 */
        /* <DEDUP_REMOVED lines=8> */
[----:B----4-:R-:W-:Y:S01]  /*2070*/  FSEL R26, R25, -INF , P5 ;  /* 0xff800000191a7808 */ /* 0x010fe20002800000 */
[----:B------:R-:W-:Y:S01]  /*2080*/  FMUL.FTZ R67, R67, UR7 ;  /* 0x0000000743437c20 */ /* 0x000fe20008410000 */
[----:B-----5:R-:W-:Y:S01]  /*2090*/  FSEL R32, R32, -INF , P1 ;  /* 0xff80000020207808 */ /* 0x020fe20000800000 */
[----:B------:R-:W-:Y:S01]  /*20a0*/  FMUL.FTZ R70, R70, UR7 ;  /* 0x0000000746467c20 */ /* 0x000fe20008410000 */
[----:B------:R-:W-:Y:S01]  /*20b0*/  FMNMX.FTZ R25, R3, R26, !PT ;  /* 0x0000001a03197209 */ /* 0x000fe20007810000 */
[----:B------:R-:W-:-:S02]  /*20c0*/  FMUL.FTZ R71, R71, UR7 ;  /* 0x0000000747477c20 */ /* 0x000fc40008410000 */
[----:B------:R-:W4:Y:S01]  /*20d0*/  MUFU.TANH R9, R27 ;  /* 0x0000001b00097308 */ /* 0x000f220000002400 */
[----:B------:R-:W-:Y:S02]  /*20e0*/  FMNMX.FTZ R24, R28, R25, !PT ;  /* 0x000000191c187209 */ /* 0x000fe40007810000 */
[----:B0-----:R-:W-:Y:S02]  /*20f0*/  FSEL R4, R4, -INF , P6 ;  /* 0xff80000004047808 */ /* 0x001fe40003000000 */
[----:B------:R-:W-:Y:S02]  /*2100*/  FMNMX.FTZ R25, R29, R24, !PT ;  /* 0x000000181d197209 */ /* 0x000fe40007810000 */
[----:B------:R-:W-:Y:S01]  /*2110*/  ISETP.GT.AND P6, PT, R0, 0x18, PT ;  /* 0x000000180000780c */ /* 0x000fe20003fc4270 */
[----:B------:R-:W0:Y:S01]  /*2120*/  MUFU.TANH R36, R36 ;  /* 0x0000002400247308 */ /* 0x000e220000002400 */
[----:B---3--:R-:W-:Y:S02]  /*2130*/  FSEL R33, R33, -INF , P2 ;  /* 0xff80000021217808 */ /* 0x008fe40001000000 */
[----:B------:R-:W-:-:S04]  /*2140*/  FMNMX.FTZ R24, R32, R25, !PT ;  /* 0x0000001920187209 */ /* 0x000fc80007810000 */
[----:B------:R-:W-:Y:S01]  /*2150*/  FMNMX.FTZ R25, R33, R24, !PT ;  /* 0x0000001821197209 */ /* 0x000fe20007810000 */
        /* <DEDUP_REMOVED lines=103> */
[----:B0-----:R-:W-:-:S04]  /*27d0*/  FSEL R69, R69, -INF , P1 ;  /* 0xff80000045457808 */ /* 0x001fc80000800000 */
[----:B------:R-:W-:-:S03]  /*27e0*/  FMNMX.FTZ R27, R69, R0, !PT ;  /* 0x00000000451b7209 */ /* 0x000fc60007810000 */
[----:B------:R-:W0:Y:S01]  /*27f0*/  MUFU.TANH R66, R66 ;  /* 0x0000004200427308 */ /* 0x000e220000002400 */
[----:B---3--:R-:W-:Y:S01]  /*2800*/  FSEL R62, R62, -INF , P6 ;  /* 0xff8000003e3e7808 */ /* 0x008fe20003000000 */
[----:B------:R-:W3:Y:S06]  /*2810*/  SHFL.BFLY PT, R0, R27, 0x2, 0x1f ;  /* 0x0c401f001b007f89 */ /* 0x000eec00000e0000 */
[----:B------:R-:W5:Y:S01]  /*2820*/  MUFU.TANH R67, R67 ;  /* 0x0000004300437308 */ /* 0x000f620000002400 */
[----:B----4-:R-:W-:-:S07]  /*2830*/  FSEL R63, R63, -INF , P5 ;  /* 0xff8000003f3f7808 */ /* 0x010fce0002800000 */
[----:B------:R-:W4:Y:S01]  /*2840*/  MUFU.TANH R70, R70 ;  /* 0x0000004600467308 */ /* 0x000f220000002400 */
[----:B0-----:R-:W-:-:S07]  /*2850*/  FSEL R66, R66, -INF , P4 ;  /* 0xff80000042427808 */ /* 0x001fce0002000000 */
[----:B------:R-:W0:Y:S01]  /*2860*/  MUFU.TANH R71, R71 ;  /* 0x0000004700477308 */ /* 0x000e220000002400 */
[----:B-----5:R-:W-:Y:S02]  /*2870*/  FSEL R67, R67, -INF , P3 ;  /* 0xff80000043437808 */ /* 0x020fe40001800000 */
[----:B---3--:R-:W-:Y:S02]  /*2880*/  FMNMX.FTZ R30, R27, R0, !PT ;  /* 0x000000001b1e7209 */ /* 0x008fe40007810000 */
[----:B------:R-:W-:-:S03]  /*2890*/  FMNMX.FTZ R27, R4, R9, !PT ;  /* 0x00000009041b7209 */ /* 0x000fc60007810000 */
[----:B------:R-:W3:Y:S01]  /*28a0*/  SHFL.BFLY PT, R31, R30, 0x1, 0x1f ;  /* 0x0c201f001e1f7f89 */ /* 0x000ee200000e0000 */
[----:B----4-:R-:W-:Y:S02]  /*28b0*/  FSEL R70, R70, -INF , P2 ;  /* 0xff80000046467808 */ /* 0x010fe40001000000 */
[----:B0-----:R-:W-:Y:S02]  /*28c0*/  FSEL R71, R71, -INF , P1 ;  /* 0xff80000047477808 */ /* 0x001fe40000800000 */
[----:B---3--:R-:W-:Y:S02]  /*28d0*/  FMNMX.FTZ R0, R30, R31, !PT ;  /* 0x0000001f1e007209 */ /* 0x008fe40007810000 */
[----:B------:R-:W-:Y:S02]  /*28e0*/  FMNMX.FTZ R30, R6, R27, !PT ;  /* 0x0000001b061e7209 */ /* 0x000fe40007810000 */
[C---:B------:R-:W-:Y:S01]  /*28f0*/  FSETP.NEU.FTZ.AND P0, PT, R0.reuse, -INF , PT ;  /* 0xff8000000000780b */ /* 0x040fe20003f1d000 */
[----:B------:R-:W-:-:S05]  /*2900*/  FMUL.FTZ R31, R0, UR10 ;  /* 0x0000000a001f7c20 */ /* 0x000fca0008410000 */
[----:B------:R-:W-:Y:S02]  /*2910*/  FSEL R31, R31, RZ, P0 ;  /* 0x000000ff1f1f7208 */ /* 0x000fe40000000000 */
[----:B------:R-:W-:-:S03]  /*2920*/  ISETP.NE.AND P0, PT, R72, RZ, PT ;  /* 0x000000ff4800720c */ /* 0x000fc60003f05270 */
        /* <DEDUP_REMOVED lines=28> */
[----:B------:R-:W0:Y:S01]  /*2af0*/  MUFU.EX2 R29, R29 ;  /* 0x0000001d001d7308 */ /* 0x000e220000000800 */
        /* <DEDUP_REMOVED lines=9> */
[----:B------:R-:W-:-:S03]  /*2b90*/  FFMA.FTZ R31, R69, UR10, -R31 ;  /* 0x0000000a451f7c23 */ /* 0x000fc6000801081f */
[----:B------:R-:W-:-:S03]  /*2ba0*/  FMNMX.FTZ R3, R51, R26, !PT ;  /* 0x0000001a33037209 */ /* 0x000fc60007810000 */
[----:B------:R-:W3:Y:S01]  /*2bb0*/  MUFU.EX2 R33, R33 ;  /* 0x0000002100217308 */ /* 0x000ee20000000800 */
[----:B------:R-:W-:Y:S02]  /*2bc0*/  FMNMX.FTZ R26, R54, R3, !PT ;  /* 0x00000003361a7209 */ /* 0x000fe40007810000 */
[----:B0-----:R-:W-:Y:S02]  /*2bd0*/  F2FP.F16.F32.PACK_AB R154, R29, R28 ;  /* 0x0000001c1d9a723e */ /* 0x001fe400000000ff */
[----:B------:R-:W-:-:S03]  /*2be0*/  FMNMX.FTZ R3, R55, R26, !PT ;  /* 0x0000001a37037209 */ /* 0x000fc60007810000 */
[----:B------:R-:W-:Y:S01]  /*2bf0*/  MUFU.EX2 R36, R36 ;  /* 0x0000002400247308 */ /* 0x000fe20000000800 */
[----:B------:R-:W-:-:S04]  /*2c00*/  FMNMX.FTZ R26, R58, R3, !PT ;  /* 0x000000033a1a7209 */ /* 0x000fc80007810000 */
[----:B------:R-:W-:-:S03]  /*2c10*/  FMNMX.FTZ R3, R59, R26, !PT ;  /* 0x0000001a3b037209 */ /* 0x000fc60007810000 */
[----:B------:R-:W0:Y:S01]  /*2c20*/  MUFU.EX2 R37, R37 ;  /* 0x0000002500257308 */ /* 0x000e220000000800 */
[----:B------:R-:W-:Y:S02]  /*2c30*/  FMNMX.FTZ R26, R62, R3, !PT ;  /* 0x000000033e1a7209 */ /* 0x000fe40007810000 */
[----:B---3--:R-:W-:Y:S02]  /*2c40*/  F2FP.F16.F32.PACK_AB R156, R33, R32 ;  /* 0x00000020219c723e */ /* 0x008fe400000000ff */
[----:B------:R-:W-:-:S03]  /*2c50*/  FMNMX.FTZ R3, R63, R26, !PT ;  /* 0x0000001a3f037209 */ /* 0x000fc60007810000 */
[----:B------:R-:W-:Y:S01]  /*2c60*/  MUFU.EX2 R40, R40 ;  /* 0x0000002800287308 */ /* 0x000fe20000000800 */
[----:B------:R-:W-:-:S04]  /*2c70*/  FMNMX.FTZ R26, R66, R3, !PT ;  /* 0x00000003421a7209 */ /* 0x000fc80007810000 */
[----:B------:R-:W-:-:S03]  /*2c80*/  FMNMX.FTZ R3, R67, R26, !PT ;  /* 0x0000001a43037209 */ /* 0x000fc60007810000 */
[----:B------:R-:W3:Y:S01]  /*2c90*/  MUFU.EX2 R41, R41 ;  /* 0x0000002900297308 */ /* 0x000ee20000000800 */
[----:B------:R-:W-:Y:S02]  /*2ca0*/  FMNMX.FTZ R26, R70, R3, !PT ;  /* 0x00000003461a7209 */ /* 0x000fe40007810000 */
[----:B0-----:R-:W-:Y:S02]  /*2cb0*/  F2FP.F16.F32.PACK_AB R158, R37, R36 ;  /* 0x00000024259e723e */ /* 0x001fe400000000ff */
[----:B------:R-:W-:-:S03]  /*2cc0*/  FMNMX.FTZ R26, R71, R26, !PT ;  /* 0x0000001a471a7209 */ /* 0x000fc60007810000 */
[----:B------:R-:W-:Y:S02]  /*2cd0*/  MUFU.EX2 R44, R44 ;  /* 0x0000002c002c7308 */ /* 0x000fe40000000800 */
[----:B------:R-:W0:Y:S06]  /*2ce0*/  SHFL.BFLY PT, R3, R26, 0x2, 0x1f ;  /* 0x0c401f001a037f89 */ /* 0x000e2c00000e0000 */
[----:B------:R-:W4:Y:S01]  /*2cf0*/  MUFU.EX2 R45, R45 ;  /* 0x0000002d002d7308 */ /* 0x000f220000000800 */
[----:B---3--:R-:W-:-:S07]  /*2d00*/  F2FP.F16.F32.PACK_AB R160, R41, R40 ;  /* 0x0000002829a0723e */ /* 0x008fce00000000ff */
[----:B------:R-:W-:Y:S08]  /*2d10*/  MUFU.EX2 R48, R48 ;  /* 0x0000003000307308 */ /* 0x000ff00000000800 */
[----:B------:R-:W3:Y:S01]  /*2d20*/  MUFU.EX2 R49, R49 ;  /* 0x0000003100317308 */ /* 0x000ee20000000800 */
[----:B----4-:R-:W-:Y:S02]  /*2d30*/  F2FP.F16.F32.PACK_AB R162, R45, R44 ;  /* 0x0000002c2da2723e */ /* 0x010fe400000000ff */
[----:B0-----:R-:W-:-:S05]  /*2d40*/  FMNMX.FTZ R27, R26, R3, !PT ;  /* 0x000000031a1b7209 */ /* 0x001fca0007810000 */
[----:B------:R-:W0:Y:S01]  /*2d50*/  SHFL.BFLY PT, R26, R27, 0x1, 0x1f ;  /* 0x0c201f001b1a7f89 */ /* 0x000e2200000e0000 */
[----:B------:R-:W-:Y:S08]  /*2d60*/  MUFU.EX2 R52, R52 ;  /* 0x0000003400347308 */ /* 0x000ff00000000800 */
[----:B------:R-:W4:Y:S01]  /*2d70*/  MUFU.EX2 R53, R53 ;  /* 0x0000003500357308 */ /* 0x000f220000000800 */
[----:B---3--:R-:W-:-:S07]  /*2d80*/  F2FP.F16.F32.PACK_AB R164, R49, R48 ;  /* 0x0000003031a4723e */ /* 0x008fce00000000ff */
[----:B------:R-:W-:Y:S01]  /*2d90*/  MUFU.EX2 R56, R56 ;  /* 0x0000003800387308 */ /* 0x000fe20000000800 */
[----:B0-----:R-:W-:-:S07]  /*2da0*/  FMNMX.FTZ R3, R27, R26, !PT ;  /* 0x0000001a1b037209 */ /* 0x001fce0007810000 */
[----:B------:R-:W-:Y:S01]  /*2db0*/  MUFU.EX2 R57, R57 ;  /* 0x0000003900397308 */ /* 0x000fe20000000800 */
[----:B----4-:R-:W-:Y:S02]  /*2dc0*/  F2FP.F16.F32.PACK_AB R166, R53, R52 ;  /* 0x0000003435a6723e */ /* 0x010fe400000000ff */
[C---:B------:R-:W-:Y:S01]  /*2dd0*/  FSETP.NEU.FTZ.AND P1, PT, R3.reuse, -INF , PT ;  /* 0xff8000000300780b */ /* 0x040fe20003f3d000 */
[----:B------:R-:W-:-:S04]  /*2de0*/  FMUL.FTZ R26, R3, UR10 ;  /* 0x0000000a031a7c20 */ /* 0x000fc80008410000 */
[----:B------:R-:W-:Y:S01]  /*2df0*/  MUFU.EX2 R60, R60 ;  /* 0x0000003c003c7308 */ /* 0x000fe20000000800 */
[----:B------:R-:W-:Y:S02]  /*2e00*/  FSEL R26, R26, RZ, P1 ;  /* 0x000000ff1a1a7208 */ /* 0x000fe40000800000 */
[----:B--2---:R-:W-:Y:S02]  /*2e10*/  LOP3.LUT P1, RZ, R73, 0x7f, RZ, 0xc0, !PT ;  /* 0x0000007f49ff7812 */ /* 0x004fe4000782c0ff */
[----:B------:R-:W-:Y:S01]  /*2e20*/  SHF.R.U32.HI R73, RZ, 0x7, R73 ;  /* 0x00000007ff497819 */ /* 0x000fe20000011649 */
        /* <DEDUP_REMOVED lines=12> */
[----:B------:R0:W2:Y:S01]  /*2ef0*/  MUFU.EX2 R30, R9 ;  /* 0x00000009001e7308 */ /* 0x0000a20000000800 */
[--C-:B------:R-:W-:Y:S01]  /*2f00*/  FFMA.FTZ R25, R25, UR10, -R26.reuse ;  /* 0x0000000a19197c23 */ /* 0x100fe2000801081a */
[--C-:B------:R-:W-:Y:S01]  /*2f10*/  FFMA.FTZ R50, R50, UR10, -R26.reuse ;  /* 0x0000000a32327c23 */ /* 0x100fe2000801081a */
[--C-:B------:R-:W-:Y:S01]  /*2f20*/  FFMA.FTZ R51, R51, UR10, -R26.reuse ;  /* 0x0000000a33337c23 */ /* 0x100fe2000801081a */
[--C-:B------:R-:W-:Y:S01]  /*2f30*/  FFMA.FTZ R54, R54, UR10, -R26.reuse ;  /* 0x0000000a36367c23 */ /* 0x100fe2000801081a */
[--C-:B------:R-:W-:Y:S01]  /*2f40*/  FFMA.FTZ R55, R55, UR10, -R26.reuse ;  /* 0x0000000a37377c23 */ /* 0x100fe2000801081a */
[--C-:B------:R-:W-:Y:S01]  /*2f50*/  FFMA.FTZ R58, R58, UR10, -R26.reuse ;  /* 0x0000000a3a3a7c23 */ /* 0x100fe2000801081a */
[--C-:B------:R-:W-:Y:S01]  /*2f60*/  FFMA.FTZ R59, R59, UR10, -R26.reuse ;  /* 0x0000000a3b3b7c23 */ /* 0x100fe2000801081a */
[----:B------:R3:W4:Y:S01]  /*2f70*/  MUFU.EX2 R155, R6 ;  /* 0x00000006009b7308 */ /* 0x0007220000000800 */
[----:B0-----:R-:W-:Y:S01]  /*2f80*/  FADD.FTZ R9, R152, R35 ;  /* 0x0000002398097221 */ /* 0x001fe20000010000 */
[--C-:B------:R-:W-:Y:S01]  /*2f90*/  FFMA.FTZ R62, R62, UR10, -R26.reuse ;  /* 0x0000000a3e3e7c23 */ /* 0x100fe2000801081a */
[--C-:B------:R-:W-:Y:S01]  /*2fa0*/  FFMA.FTZ R63, R63, UR10, -R26.reuse ;  /* 0x0000000a3f3f7c23 */ /* 0x100fe2000801081a */
[--C-:B------:R-:W-:Y:S01]  /*2fb0*/  FFMA.FTZ R66, R66, UR10, -R26.reuse ;  /* 0x0000000a42427c23 */ /* 0x100fe2000801081a */
[----:B------:R-:W-:Y:S01]  /*2fc0*/  FADD.FTZ R4, R28, R9 ;  /* 0x000000091c047221 */ /* 0x000fe20000010000 */
[--C-:B------:R-:W-:Y:S01]  /*2fd0*/  FFMA.FTZ R67, R67, UR10, -R26.reuse ;  /* 0x0000000a43437c23 */ /* 0x100fe2000801081a */
[----:B------:R-:W-:Y:S01]  /*2fe0*/  FFMA.FTZ R70, R70, UR10, -R26 ;  /* 0x0000000a46467c23 */ /* 0x000fe2000801081a */
[----:B------:R4:W0:Y:S01]  /*2ff0*/  MUFU.EX2 R34, R11 ;  /* 0x0000000b00227308 */ /* 0x0008220000000800 */
[----:B------:R-:W-:Y:S01]  /*3000*/  FADD.FTZ R9, R29, R4 ;  /* 0x000000041d097221 */ /* 0x000fe20000010000 */
[----:B--2---:R-:W-:Y:S01]  /*3010*/  FADD.FTZ R4, R153, R30 ;  /* 0x0000001e99047221 */ /* 0x004fe20000010000 */
[----:B------:R-:W-:Y:S01]  /*3020*/  FFMA.FTZ R26, R71, UR10, -R26 ;  /* 0x0000000a471a7c23 */ /* 0x000fe2000801081a */
[----:B------:R-:W-:Y:S01]  /*3030*/  F2FP.F16.F32.PACK_AB R152, R35, R152 ;  /* 0x000000982398723e */ /* 0x000fe200000000ff */
[----:B---3--:R-:W-:Y:S01]  /*3040*/  FADD.FTZ R6, R32, R9 ;  /* 0x0000000920067221 */ /* 0x008fe20000010000 */
[----:B------:R-:W-:-:S02]  /*3050*/  F2FP.F16.F32.PACK_AB R168, R57, R56 ;  /* 0x0000003839a8723e */ /* 0x000fc400000000ff */
[----:B------:R-:W2:Y:S01]  /*3060*/  MUFU.EX2 R12, R12 ;  /* 0x0000000c000c7308 */ /* 0x000ea20000000800 */
[----:B----4-:R-:W-:Y:S01]  /*3070*/  FADD.FTZ R11, R155, R4 ;  /* 0x000000049b0b7221 */ /* 0x010fe20000010000 */
[----:B------:R-:W-:Y:S01]  /*3080*/  FADD.FTZ R9, R33, R6 ;  /* 0x0000000621097221 */ /* 0x000fe20000010000 */
[----:B------:R-:W-:-:S03]  /*3090*/  F2FP.F16.F32.PACK_AB R153, R30, R153 ;  /* 0x000000991e99723e */ /* 0x000fc600000000ff */
[----:B------:R-:W-:Y:S01]  /*30a0*/  FADD.FTZ R4, R36, R9 ;  /* 0x0000000924047221 */ /* 0x000fe20000010000 */
[----:B------:R-:W-:Y:S01]  /*30b0*/  IADD3 R9, -R73, 0xb, RZ ;  /* 0x0000000b49097810 */ /* 0x000fe20007ffe1ff */
[----:B------:R-:W3:Y:S01]  /*30c0*/  MUFU.EX2 R13, R13 ;  /* 0x0000000d000d7308 */ /* 0x000ee20000000800 */
[C---:B0-----:R-:W-:Y:S01]  /*30d0*/  FADD.FTZ R11, R34.reuse, R11 ;  /* 0x0000000b220b7221 */ /* 0x041fe20000010000 */
[----:B------:R-:W-:Y:S01]  /*30e0*/  FADD.FTZ R27, R37, R4 ;  /* 0x00000004251b7221 */ /* 0x000fe20000010000 */
[----:B------:R-:W-:Y:S01]  /*30f0*/  @!P1 VIADD R4, R5, 0x22840 ;  /* 0x0002284005049836 */ /* 0x000fe20000000000 */
[----:B------:R-:W-:Y:S02]  /*3100*/  F2FP.F16.F32.PACK_AB R155, R34, R155 ;  /* 0x0000009b229b723e */ /* 0x000fe400000000ff */
[----:B------:R-:W-:Y:S02]  /*3110*/  FADD.FTZ R38, R40, R27 ;  /* 0x0000001b28267221 */ /* 0x000fe40000010000 */
[----:B------:R-:W0:Y:S01]  /*3120*/  MUFU.EX2 R14, R14 ;  /* 0x0000000e000e7308 */ /* 0x000e220000000800 */
[----:B--2---:R-:W-:Y:S01]  /*3130*/  FADD.FTZ R6, R12, R11 ;  /* 0x0000000b0c067221 */ /* 0x004fe20000010000 */
[----:B------:R-:W-:Y:S01]  /*3140*/  @!P1 PRMT R4, RZ, 0x654, R4 ;  /* 0x00000654ff049816 */ /* 0x000fe20000000004 */
[----:B------:R2:W-:Y:S06]  /*3150*/  BAR.ARV R9, 0x100 ;  /* 0x000400090000751d */ /* 0x0005ec0000002000 */
[----:B------:R-:W4:Y:S01]  /*3160*/  MUFU.EX2 R15, R15 ;  /* 0x0000000f000f7308 */ /* 0x000f220000000800 */
[----:B---3--:R-:W-:Y:S01]  /*3170*/  FADD.FTZ R11, R13, R6 ;  /* 0x000000060d0b7221 */ /* 0x008fe20000010000 */
[----:B------:R3:W-:Y:S01]  /*3180*/  @!P1 SYNCS.ARRIVE.TRANS64.RED.A1T0 RZ, [R4+URZ], RZ ;  /* 0x000000ff04ff99a7 */ /* 0x0007e2000810043f */
[----:B------:R-:W-:Y:S01]  /*3190*/  FADD.FTZ R27, R41, R38 ;  /* 0x00000026291b7221 */ /* 0x000fe20000010000 */
[----:B------:R-:W-:-:S03]  /*31a0*/  F2FP.F16.F32.PACK_AB R157, R13, R12 ;  /* 0x0000000c0d9d723e */ /* 0x000fc600000000ff */
[----:B------:R-:W-:Y:S01]  /*31b0*/  FADD.FTZ R38, R44, R27 ;  /* 0x0000001b2c267221 */ /* 0x000fe20000010000 */
[----:B------:R-:W3:Y:S01]  /*31c0*/  MUFU.EX2 R20, R20 ;  /* 0x0000001400147308 */ /* 0x000ee20000000800 */
[----:B0-----:R-:W-:Y:S02]  /*31d0*/  FADD.FTZ R6, R14, R11 ;  /* 0x0000000b0e067221 */ /* 0x001fe40000010000 */
[----:B------:R-:W-:-:S05]  /*31e0*/  FADD.FTZ R27, R45, R38 ;  /* 0x000000262d1b7221 */ /* 0x000fca0000010000 */
[----:B------:R-:W0:Y:S01]  /*31f0*/  MUFU.EX2 R21, R21 ;  /* 0x0000001500157308 */ /* 0x000e220000000800 */
[C---:B----4-:R-:W-:Y:S01]  /*3200*/  FADD.FTZ R11, R15.reuse, R6 ;  /* 0x000000060f0b7221 */ /* 0x050fe20000010000 */
[----:B------:R-:W-:Y:S01]  /*3210*/  FADD.FTZ R6, R48, R27 ;  /* 0x0000001b30067221 */ /* 0x000fe20000010000 */
[----:B------:R-:W-:-:S03]  /*3220*/  F2FP.F16.F32.PACK_AB R159, R15, R14 ;  /* 0x0000000e0f9f723e */ /* 0x000fc600000000ff */
[----:B------:R-:W-:Y:S02]  /*3230*/  FADD.FTZ R27, R49, R6 ;  /* 0x00000006311b7221 */ /* 0x000fe40000010000 */
[----:B------:R-:W4:Y:S01]  /*3240*/  MUFU.EX2 R24, R24 ;  /* 0x0000001800187308 */ /* 0x000f220000000800 */
[----:B---3--:R-:W-:Y:S01]  /*3250*/  FADD.FTZ R4, R20, R11 ;  /* 0x0000000b14047221 */ /* 0x008fe20000010000 */
        /* <DEDUP_REMOVED lines=8> */
[----:B----4-:R-:W-:Y:S01]  /*32e0*/  FADD.FTZ R4, R24, R11 ;  /* 0x0000000b18047221 */ /* 0x010fe20000010000 */
[----:B------:R-:W-:-:S06]  /*32f0*/  FADD.FTZ R6, R60, R27 ;  /* 0x0000001b3c067221 */ /* 0x000fcc0000010000 */
[----:B------:R-:W4:Y:S01]  /*3300*/  MUFU.EX2 R51, R51 ;  /* 0x0000003300337308 */ /* 0x000f220000000800 */
[C---:B---3--:R-:W-:Y:S01]  /*3310*/  FADD.FTZ R11, R25.reuse, R4 ;  /* 0x00000004190b7221 */ /* 0x048fe20000010000 */
[----:B------:R-:W-:-:S06]  /*3320*/  F2FP.F16.F32.PACK_AB R163, R25, R24 ;  /* 0x0000001819a3723e */ /* 0x000fcc00000000ff */
[----:B------:R-:W3:Y:S01]  /*3330*/  MUFU.EX2 R54, R54 ;  /* 0x0000003600367308 */ /* 0x000ee20000000800 */
[----:B0-----:R-:W-:-:S07]  /*3340*/  FADD.FTZ R4, R50, R11 ;  /* 0x0000000b32047221 */ /* 0x001fce0000010000 */
[----:B------:R-:W0:Y:S01]  /*3350*/  MUFU.EX2 R55, R55 ;  /* 0x0000003700377308 */ /* 0x000e220000000800 */
[C---:B----4-:R-:W-:Y:S01]  /*3360*/  FADD.FTZ R11, R51.reuse, R4 ;  /* 0x00000004330b7221 */ /* 0x050fe20000010000 */
[----:B------:R-:W-:-:S06]  /*3370*/  F2FP.F16.F32.PACK_AB R165, R51, R50 ;  /* 0x0000003233a5723e */ /* 0x000fcc00000000ff */
[----:B------:R-:W4:Y:S01]  /*3380*/  MUFU.EX2 R58, R58 ;  /* 0x0000003a003a7308 */ /* 0x000f220000000800 */
[----:B---3--:R-:W-:-:S07]  /*3390*/  FADD.FTZ R4, R54, R11 ;  /* 0x0000000b36047221 */ /* 0x008fce0000010000 */
[----:B------:R-:W3:Y:S01]  /*33a0*/  MUFU.EX2 R59, R59 ;  /* 0x0000003b003b7308 */ /* 0x000ee20000000800 */
[C---:B0-----:R-:W-:Y:S01]  /*33b0*/  FADD.FTZ R11, R55.reuse, R4 ;  /* 0x00000004370b7221 */ /* 0x041fe20000010000 */
[----:B------:R-:W-:-:S06]  /*33c0*/  F2FP.F16.F32.PACK_AB R167, R55, R54 ;  /* 0x0000003637a7723e */ /* 0x000fcc00000000ff */
[----:B------:R-:W0:Y:S01]  /*33d0*/  MUFU.EX2 R62, R62 ;  /* 0x0000003e003e7308 */ /* 0x000e220000000800 */
[----:B----4-:R-:W-:-:S07]  /*33e0*/  FADD.FTZ R4, R58, R11 ;  /* 0x0000000b3a047221 */ /* 0x010fce0000010000 */
        /* <DEDUP_REMOVED lines=9> */
[C---:B---3--:R-:W-:Y:S01]  /*3480*/  FADD.FTZ R27, R61.reuse, R6 ;  /* 0x000000063d1b7221 */ /* 0x048fe20000010000 */
[----:B------:R-:W-:-:S06]  /*3490*/  F2FP.F16.F32.PACK_AB R170, R61, R60 ;  /* 0x0000003c3daa723e */ /* 0x000fcc00000000ff */
[----:B------:R-:W3:Y:S01]  /*34a0*/  MUFU.EX2 R67, R67 ;  /* 0x0000004300437308 */ /* 0x000ee20000000800 */
[----:B0-----:R-:W-:-:S07]  /*34b0*/  FADD.FTZ R4, R66, R11 ;  /* 0x0000000b42047221 */ /* 0x001fce0000010000 */
[----:B------:R-:W0:Y:S01]  /*34c0*/  MUFU.EX2 R65, R65 ;  /* 0x0000004100417308 */ /* 0x000e220000000800 */
[----:B----4-:R-:W-:-:S07]  /*34d0*/  FADD.FTZ R6, R64, R27 ;  /* 0x0000001b40067221 */ /* 0x010fce0000010000 */
[----:B------:R-:W4:Y:S01]  /*34e0*/  MUFU.EX2 R70, R70 ;  /* 0x0000004600467308 */ /* 0x000f220000000800 */
[C---:B---3--:R-:W-:Y:S01]  /*34f0*/  FADD.FTZ R11, R67.reuse, R4 ;  /* 0x00000004430b7221 */ /* 0x048fe20000010000 */
[----:B------:R-:W-:-:S06]  /*3500*/  F2FP.F16.F32.PACK_AB R173, R67, R66 ;  /* 0x0000004243ad723e */ /* 0x000fcc00000000ff */
[----:B------:R-:W3:Y:S01]  /*3510*/  MUFU.EX2 R68, R68 ;  /* 0x0000004400447308 */ /* 0x000ee20000000800 */
[C---:B0-----:R-:W-:Y:S01]  /*3520*/  FADD.FTZ R27, R65.reuse, R6 ;  /* 0x00000006411b7221 */ /* 0x041fe20000010000 */
[----:B------:R-:W-:-:S06]  /*3530*/  F2FP.F16.F32.PACK_AB R172, R65, R64 ;  /* 0x0000004041ac723e */ /* 0x000fcc00000000ff */
[----:B------:R-:W0:Y:S01]  /*3540*/  MUFU.EX2 R175, R26 ;  /* 0x0000001a00af7308 */ /* 0x000e220000000800 */
[----:B----4-:R-:W-:-:S07]  /*3550*/  FADD.FTZ R4, R70, R11 ;  /* 0x0000000b46047221 */ /* 0x010fce0000010000 */
[----:B------:R-:W4:Y:S01]  /*3560*/  MUFU.EX2 R31, R31 ;  /* 0x0000001f001f7308 */ /* 0x000f220000000800 */
[----:B---3--:R-:W-:Y:S01]  /*3570*/  FADD.FTZ R6, R68, R27 ;  /* 0x0000001b44067221 */ /* 0x008fe20000010000 */
[C---:B0-----:R-:W-:Y:S01]  /*3580*/  FADD.FTZ R4, R175.reuse, R4 ;  /* 0x00000004af047221 */ /* 0x041fe20000010000 */
[----:B------:R-:W-:Y:S02]  /*3590*/  F2FP.F16.F32.PACK_AB R175, R175, R70 ;  /* 0x00000046afaf723e */ /* 0x000fe400000000ff */
[C---:B----4-:R-:W-:Y:S01]  /*35a0*/  FADD.FTZ R6, R31.reuse, R6 ;  /* 0x000000061f067221 */ /* 0x050fe20000010000 */
[----:B------:R-:W-:Y:S01]  /*35b0*/  F2FP.F16.F32.PACK_AB R174, R31, R68 ;  /* 0x000000441fae723e */ /* 0x000fe200000000ff */
[----:B--2---:R-:W-:Y:S06]  /*35c0*/  @!P0 BRA `(.L_x_9627) ;  /* 0x0000000000048947 */ /* 0x004fec0003800000 */
[----:B------:R-:W-:Y:S01]  /*35d0*/  BPT.TRAP 0x1 ;  /* 0x000000040000795c */ /* 0x000fe20000300000 */
.L_x_9627:
[----:B------:R0:W2:Y:S01]  /*35e0*/  SYNCS.PHASECHK.TRANS64.TRYWAIT P2, [R5+URZ+0x22850], R10 ;  /* 0x0228500a050075a7 */ /* 0x0000a2000804017f */
[----:B------:R-:W-:Y:S05]  /*35f0*/  @!P0 BRA `(.L_x_9628) ;  /* 0x0000000000048947 */ /* 0x000fea0003800000 */
[----:B------:R-:W-:Y:S01]  /*3600*/  BPT.TRAP 0x1 ;  /* 0x000000040000795c */ /* 0x000fe20000300000 */
.L_x_9628:
[----:B--2---:R-:W-:Y:S05]  /*3610*/  @P2 BRA `(.L_x_9629) ;  /* 0x0000000000082947 */ /* 0x004fea0003800000 */
[----:B------:R-:W2:Y:S02]  /*3620*/  SYNCS.PHASECHK.TRANS64.TRYWAIT P2, [R5+URZ+0x22850], R10 ;  /* 0x0228500a050075a7 */ /* 0x000ea4000804017f */
[----:B--2---:R-:W-:Y:S05]  /*3630*/  @!P2 BRA `(.L_x_9630) ;  /* 0x000000bc0090a947 */ /* 0x004fea0003800000 */
.L_x_9629:
[----:B------:R-:W-:Y:S01]  /*3640*/  R2UR UR6, R7 ;  /* 0x00000000070672ca */ /* 0x000fe200000e0000 */
[----:B------:R3:W-:Y:S01]  /*3650*/  BAR.SYNC.DEFER_BLOCKING R8, 0x100 ;  /* 0x000400080000751d */ /* 0x0007e20000010000 */
[----:B------:R-:W-:Y:S01]  /*3660*/  UISETP.GE.AND UP0, UPT, UR42, 0x61, UPT ;  /* 0x000000612a00788c */ /* 0x000fe2000bf06270 */
[----:B012---:R-:W-:-:S04]  /*3670*/  @!P1 VIADD R5, R5, 0x22860 ;  /* 0x0002286005059836 */ /* 0x007fc80000000000 */
[----:B------:R-:W-:Y:S01]  /*3680*/  UMOV UR7, 0x40000040 ;  /* 0x4000004000077882 */ /* 0x000fe20000000000 */
[----:B------:R-:W-:Y:S02]  /*3690*/  PLOP3.LUT P2, PT, PT, PT, UP0, 0x80, 0x0 ;  /* 0x000000000000781c */ /* 0x000fe40003f4f008 */
[----:B------:R-:W-:-:S03]  /*36a0*/  @!P1 PRMT R5, RZ, 0x654, R5 ;  /* 0x00000654ff059816 */ /* 0x000fc60000000005 */
[----:B------:R-:W-:-:S04]  /*36b0*/  UIADD3 UR6, UR6, 0x400, URZ ;  /* 0x0000040006067890 */ /* 0x000fc8000fffe03f */
[----:B------:R-:W-:-:S04]  /*36c0*/  USHF.R.U32.HI UR6, URZ, 0x4, UR6 ;  /* 0x000000043f067899 */ /* 0x000fc80008011606 */
[----:B------:R-:W-:-:S04]  /*36d0*/  ULOP3.LUT UR6, UR6, 0x3fff, URZ, 0xc0, !UPT ;  /* 0x00003fff06067892 */ /* 0x000fc8000f8ec03f */
[----:B------:R-:W-:Y:S01]  /*36e0*/  ULOP3.LUT UR21, UR6, 0x3000000, URZ, 0xfc, !UPT ;  /* 0x0300000006157892 */ /* 0x000fe2000f8efc3f */
[----:B------:R-:W-:-:S03]  /*36f0*/  WARPGROUP.ARRIVE ;  /* 0x00000000000079c5 */ /* 0x000fc60000000000 */
[----:B------:R-:W-:-:S07]  /*3700*/  UIMAD UR11, UR37, 0xc00, UR21 ;  /* 0x00000c00250b78a4 */ /* 0x000fce000f8e0215 */
        /* <DEDUP_REMOVED lines=35> */
[----:B---3--:R-:W-:Y:S01]  /*3940*/  IMAD.MOV.U32 R8, RZ, RZ, R3 ;  /* 0x000000ffff087224 */ /* 0x008fe200078e0003 */
[----:B------:R-:W-:Y:S01]  /*3950*/  UIADD3 UR39, UR39, -0x2, URZ ;  /* 0xfffffffe27277890 */ /* 0x000fe2000fffe03f */
[----:B------:R-:W-:Y:S01]  /*3960*/  IMAD.MOV.U32 R7, RZ, RZ, R0 ;  /* 0x000000ffff077224 */ /* 0x000fe200078e0000 */
[----:B------:R-:W-:Y:S01]  /*3970*/  ULDC UR24, c[0x0][0x9d8] ;  /* 0x0002760000187ab9 */ /* 0x000fe20000000800 */
[----:B------:R-:W-:-:S09]  /*3980*/  ULDC UR22, c[0x0][0x988] ;  /* 0x0002620000167ab9 */ /* 0x000fd20000000800 */
.L_x_9640:
        /* <DEDUP_REMOVED lines=8> */
[----:B0-----:R-:W-:Y:S11]  /*3a10*/  @!P0 BRA `(.L_x_9632) ;  /* 0x0000000000048947 */ /* 0x001ff60003800000 */
[----:B------:R-:W-:Y:S01]  /*3a20*/  BPT.TRAP 0x1 ;  /* 0x000000040000795c */ /* 0x000fe20000300000 */
.L_x_9632:
        /* <DEDUP_REMOVED lines=9> */
.L_x_9633:
[----:B-1----:R-:W-:Y:S05]  /*3ac0*/  @P3 BRA `(.L_x_9634) ;  /* 0x0000000000083947 */ /* 0x002fea0003800000 */
[----:B------:R-:W1:Y:S02]  /*3ad0*/  SYNCS.PHASECHK.TRANS64.TRYWAIT P3, [UR23+0x22830], R5 ;  /* 0x02283005ff0075a7 */ /* 0x000e640008060157 */
[----:B-1----:R-:W-:Y:S05]  /*3ae0*/  @!P3 BRA `(.L_x_9635) ;  /* 0x000000b80078b947 */ /* 0x002fea0003800000 */
.L_x_9634:
        /* <DEDUP_REMOVED lines=72> */
[----:B------:R-:W-:-:S05]  /*3f70*/  FMUL.FTZ R189, R199, UR24 ;  /* 0x00000018c7bd7c20 */ /* 0x000fca0008410000 */
[----:B------:R-:W1:Y:S01]  /*3f80*/  MUFU.TANH R154, R154 ;  /* 0x0000009a009a7308 */ /* 0x000e620000002400 */
[----:B--2---:R-:W-:-:S07]  /*3f90*/  FMNMX.FTZ R171, R20, R171, !PT ;  /* 0x000000ab14ab7209 */ /* 0x004fce0007810000 */
[----:B------:R-:W2:Y:S01]  /*3fa0*/  MUFU.TANH R155, R155 ;  /* 0x0000009b009b7308 */ /* 0x000ea20000002400 */
[----:B---3--:R-:W-:-:S07]  /*3fb0*/  FMNMX.FTZ R171, R152, R171, !PT ;  /* 0x000000ab98ab7209 */ /* 0x008fce0007810000 */
        /* <DEDUP_REMOVED lines=9> */
[----:B-1----:R-:W-:-:S07]  /*4050*/  FMNMX.FTZ R173, R159, R0, !PT ;  /* 0x000000009fad7209 */ /* 0x002fce0007810000 */
[----:B------:R-:W1:Y:S01]  /*4060*/  MUFU.TANH R165, R165 ;  /* 0x000000a500a57308 */ /* 0x000e620000002400 */
[----:B--2---:R-:W-:Y:S01]  /*4070*/  FMNMX.FTZ R177, R162, R173, !PT ;  /* 0x000000ada2b17209 */ /* 0x004fe20007810000 */
[----:B------:R-:W-:-:S06]  /*4080*/  FMUL.FTZ R173, R192, UR24 ;  /* 0x00000018c0ad7c20 */ /* 0x000fcc0008410000 */
        /* <DEDUP_REMOVED lines=12> */
[----:B--2---:R-:W-:-:S07]  /*4150*/  FMNMX.FTZ R181, R169, R0, !PT ;  /* 0x00000000a9b57209 */ /* 0x004fce0007810000 */
        /* <DEDUP_REMOVED lines=13> */
[----:B---3--:R-:W-:Y:S01]  /*4230*/  FMNMX.FTZ R0, R176, R181, !PT ;  /* 0x000000b5b0007209 */ /* 0x008fe20007810000 */
[----:B------:R-:W-:Y:S01]  /*4240*/  FMUL.FTZ R181, R183, UR24 ;  /* 0x00000018b7b57c20 */ /* 0x000fe20008410000 */
[----:B------:R-:W-:Y:S01]  /*4250*/  FMUL.FTZ R183, R187, UR24 ;  /* 0x00000018bbb77c20 */ /* 0x000fe20008410000 */
[----:B------:R-:W-:Y:S02]  /*4260*/  FMUL.FTZ R187, R195, UR24 ;  /* 0x00000018c3bb7c20 */ /* 0x000fe40008410000 */
[----:B------:R-:W3:Y:S02]  /*4270*/  SHFL.BFLY PT, R185, R0, 0x2, 0x1f ;  /* 0x0c401f0000b97f89 */ /* 0x000ee400000e0000 */
[----:B------:R-:W4:Y:S01]  /*4280*/  MUFU.TANH R14, R14 ;  /* 0x0000000e000e7308 */ /* 0x000f220000002400 */
[----:B-1----:R-:W-:-:S07]  /*4290*/  FMNMX.FTZ R190, R9, R8, !PT ;  /* 0x0000000809be7209 */ /* 0x002fce0007810000 */
[----:B------:R-:W1:Y:S08]  /*42a0*/  MUFU.TANH R15, R15 ;  /* 0x0000000f000f7308 */ /* 0x000e700000002400 */
[----:B------:R-:W5:Y:S01]  /*42b0*/  MUFU.TANH R21, R21 ;  /* 0x0000001500157308 */ /* 0x000f620000002400 */
[----:B---3--:R-:W-:Y:S01]  /*42c0*/  FMNMX.FTZ R192, R0, R185, !PT ;  /* 0x000000b900c07209 */ /* 0x008fe20007810000 */
[----:B------:R-:W-:-:S06]  /*42d0*/  FMUL.FTZ R185, R191, UR24 ;  /* 0x00000018bfb97c20 */ /* 0x000fcc0008410000 */
[----:B------:R-:W3:Y:S01]  /*42e0*/  MUFU.TANH R153, R153 ;  /* 0x0000009900997308 */ /* 0x000ee20000002400 */
[----:B--2---:R-:W-:Y:S01]  /*42f0*/  FMNMX.FTZ R191, R11, R190, !PT ;  /* 0x000000be0bbf7209 */ /* 0x004fe20007810000 */
[----:B------:R-:W2:Y:S03]  /*4300*/  SHFL.BFLY PT, R193, R192, 0x1, 0x1f ;  /* 0x0c201f00c0c17f89 */ /* 0x000ea600000e0000 */
[----:B----4-:R-:W-:-:S03]  /*4310*/  FMNMX.FTZ R190, R14, R191, !PT ;  /* 0x000000bf0ebe7209 */ /* 0x010fc60007810000 */
[----:B------:R-:W4:Y:S01]  /*4320*/  MUFU.TANH R156, R156 ;  /* 0x0000009c009c7308 */ /* 0x000f220000002400 */
[----:B-1----:R-:W-:-:S04]  /*4330*/  FMNMX.FTZ R190, R15, R190, !PT ;  /* 0x000000be0fbe7209 */ /* 0x002fc80007810000 */
[----:B-----5:R-:W-:-:S03]  /*4340*/  FMNMX.FTZ R190, R21, R190, !PT ;  /* 0x000000be15be7209 */ /* 0x020fc60007810000 */
[----:B------:R-:W1:Y:S08]  /*4350*/  MUFU.TANH R157, R157 ;  /* 0x0000009d009d7308 */ /* 0x000e700000002400 */
[----:B------:R-:W5:Y:S01]  /*4360*/  MUFU.TANH R160, R160 ;  /* 0x000000a000a07308 */ /* 0x000f620000002400 */
[----:B--2---:R-:W-:-:S05]  /*4370*/  FMNMX.FTZ R0, R192, R193, !PT ;  /* 0x000000c1c0007209 */ /* 0x004fca0007810000 */
[C---:B------:R-:W-:Y:S02]  /*4380*/  FMUL.FTZ R197, R0.reuse, UR10 ;  /* 0x0000000a00c57c20 */ /* 0x040fe40008410000 */
[----:B------:R-:W2:Y:S01]  /*4390*/  MUFU.TANH R161, R161 ;  /* 0x000000a100a17308 */ /* 0x000ea20000002400 */
[----:B------:R-:W-:Y:S01]  /*43a0*/  FADD.FTZ R7, -R0, R7 ;  /* 0x0000000700077221 */ /* 0x000fe20000010100 */
[--C-:B------:R-:W-:Y:S01]  /*43b0*/  FFMA.FTZ R191, R3, UR10, -R197.reuse ;  /* 0x0000000a03bf7c23 */ /* 0x100fe200080108c5 */
[----:B---3--:R-:W-:Y:S01]  /*43c0*/  FMNMX.FTZ R3, R153, R190, !PT ;  /* 0x000000be99037209 */ /* 0x008fe20007810000 */
[--C-:B------:R-:W-:Y:S01]  /*43d0*/  FFMA.FTZ R193, R152, UR10, -R197.reuse ;  /* 0x0000000a98c17c23 */ /* 0x100fe200080108c5 */
[----:B------:R-:W-:Y:S01]  /*43e0*/  FMUL.FTZ R7, R7, UR10 ;  /* 0x0000000a07077c20 */ /* 0x000fe20008410000 */
[--C-:B------:R-:W-:Y:S02]  /*43f0*/  FFMA.FTZ R10, R10, UR10, -R197.reuse ;  /* 0x0000000a0a0a7c23 */ /* 0x100fe400080108c5 */
[----:B------:R-:W3:Y:S01]  /*4400*/  MUFU.TANH R163, R163 ;  /* 0x000000a300a37308 */ /* 0x000ee20000002400 */
[----:B----4-:R-:W-:Y:S01]  /*4410*/  FMNMX.FTZ R190, R156, R3, !PT ;  /* 0x000000039cbe7209 */ /* 0x010fe20007810000 */
[--C-:B------:R-:W-:Y:S01]  /*4420*/  FFMA.FTZ R195, R164, UR10, -R197.reuse ;  /* 0x0000000aa4c37c23 */ /* 0x100fe200080108c5 */
[--C-:B------:R-:W-:Y:S01]  /*4430*/  FFMA.FTZ R164, R165, UR10, -R197.reuse ;  /* 0x0000000aa5a47c23 */ /* 0x100fe200080108c5 */
[--C-:B------:R-:W-:Y:S01]  /*4440*/  FFMA.FTZ R165, R166, UR10, -R197.reuse ;  /* 0x0000000aa6a57c23 */ /* 0x100fe200080108c5 */
[----:B-1----:R-:W-:Y:S01]  /*4450*/  FMNMX.FTZ R3, R157, R190, !PT ;  /* 0x000000be9d037209 */ /* 0x002fe20007810000 */
[--C-:B------:R-:W-:Y:S01]  /*4460*/  FFMA.FTZ R166, R167, UR10, -R197.reuse ;  /* 0x0000000aa7a67c23 */ /* 0x100fe200080108c5 */
[--C-:B------:R-:W-:Y:S01]  /*4470*/  FFMA.FTZ R167, R168, UR10, -R197.reuse ;  /* 0x0000000aa8a77c23 */ /* 0x100fe200080108c5 */
[----:B------:R-:W1:Y:S01]  /*4480*/  MUFU.TANH R175, R175 ;  /* 0x000000af00af7308 */ /* 0x000e620000002400 */
[----:B-----5:R-:W-:Y:S01]  /*4490*/  FMNMX.FTZ R190, R160, R3, !PT ;  /* 0x00000003a0be7209 */ /* 0x020fe20007810000 */
[--C-:B------:R-:W-:Y:S01]  /*44a0*/  FFMA.FTZ R12, R12, UR10, -R197.reuse ;  /* 0x0000000a0c0c7c23 */ /* 0x100fe200080108c5 */
[--C-:B------:R-:W-:Y:S01]  /*44b0*/  FFMA.FTZ R168, R169, UR10, -R197.reuse ;  /* 0x0000000aa9a87c23 */ /* 0x100fe200080108c5 */
[--C-:B------:R-:W-:Y:S01]  /*44c0*/  FFMA.FTZ R169, R170, UR10, -R197.reuse ;  /* 0x0000000aaaa97c23 */ /* 0x100fe200080108c5 */
[----:B--2---:R-:W-:Y:S01]  /*44d0*/  FMNMX.FTZ R190, R161, R190, !PT ;  /* 0x000000bea1be7209 */ /* 0x004fe20007810000 */
        /* <DEDUP_REMOVED lines=12> */
[--C-:B------:R-:W-:Y:S01]  /*45a0*/  FFMA.FTZ R190, R154, UR10, -R197.reuse ;  /* 0x0000000a9abe7c23 */ /* 0x100fe200080108c5 */
[--C-:B------:R-:W-:Y:S01]  /*45b0*/  FFMA.FTZ R159, R159, UR10, -R197.reuse ;  /* 0x0000000a9f9f7c23 */ /* 0x100fe200080108c5 */
[--C-:B------:R-:W-:Y:S01]  /*45c0*/  FFMA.FTZ R162, R162, UR10, -R197.reuse ;  /* 0x0000000aa2a27c23 */ /* 0x100fe200080108c5 */
[--C-:B------:R-:W-:Y:S01]  /*45d0*/  FFMA.FTZ R174, R177, UR10, -R197.reuse ;  /* 0x0000000ab1ae7c23 */ /* 0x100fe200080108c5 */
[----:B------:R-:W-:-:S02]  /*45e0*/  FFMA.FTZ R197, R176, UR10, -R197 ;  /* 0x0000000ab0c57c23 */ /* 0x000fc400080108c5 */
        /* <DEDUP_REMOVED lines=20> */
[----:B------:R-:W2:Y:S01]  /*4730*/  MUFU.EX2 R7, R7 ;  /* 0x0000000700077308 */ /* 0x000ea20000000800 */
[----:B---3--:R-:W-:-:S07]  /*4740*/  FMNMX.FTZ R152, R188, R3, !PT ;  /* 0x00000003bc987209 */ /* 0x008fce0007810000 */
[----:B------:R-:W3:Y:S01]  /*4750*/  MUFU.EX2 R10, R10 ;  /* 0x0000000a000a7308 */ /* 0x000ee20000000800 */
[----:B-1----:R-:W-:-:S05]  /*4760*/  FMNMX.FTZ R152, R189, R152, !PT ;  /* 0x00000098bd987209 */ /* 0x002fca0007810000 */
[----:B------:R-:W1:Y:S02]  /*4770*/  SHFL.BFLY PT, R3, R152, 0x2, 0x1f ;  /* 0x0c401f0098037f89 */ /* 0x000e6400000e0000 */
        /* <DEDUP_REMOVED lines=8> */
[----:B------:R-:W2:Y:S01]  /*4800*/  MUFU.EX2 R12, R12 ;  /* 0x0000000c000c7308 */ /* 0x000ea20000000800 */
[----:B---3--:R-:W-:Y:S01]  /*4810*/  FFMA.FTZ R6, R7, R6, R10 ;  /* 0x0000000607067223 */ /* 0x008fe2000001000a */
        /* <DEDUP_REMOVED lines=11> */
[----:B------:R-:W-:Y:S01]  /*48d0*/  FMUL.FTZ R57, R57, R7 ;  /* 0x0000000739397220 */ /* 0x000fe20000410000 */
[----:B-1----:R-:W-:Y:S01]  /*48e0*/  FMNMX.FTZ R154, R152, R3, !PT ;  /* 0x00000003989a7209 */ /* 0x002fe20007810000 */
[-C--:B------:R-:W-:Y:S01]  /*48f0*/  FMUL.FTZ R60, R60, R7.reuse ;  /* 0x000000073c3c7220 */ /* 0x080fe20000410000 */
[----:B------:R-:W1:Y:S01]  /*4900*/  MUFU.EX2 R20, R20 ;  /* 0x0000001400147308 */ /* 0x000e620000000800 */
[-C--:B------:R-:W-:Y:S01]  /*4910*/  FMUL.FTZ R61, R61, R7.reuse ;  /* 0x000000073d3d7220 */ /* 0x080fe20000410000 */
[-C--:B------:R-:W-:Y:S01]  /*4920*/  FMUL.FTZ R64, R64, R7.reuse ;  /* 0x0000000740407220 */ /* 0x080fe20000410000 */
[----:B------:R-:W5:Y:S01]  /*4930*/  SHFL.BFLY PT, R3, R154, 0x1, 0x1f ;  /* 0x0c201f009a037f89 */ /* 0x000f6200000e0000 */
        /* <DEDUP_REMOVED lines=22> */
[----:B------:R-:W-:Y:S01]  /*4aa0*/  FMUL.FTZ R104, R104, R7 ;  /* 0x0000000768687220 */ /* 0x000fe20000410000 */
[----:B-----5:R-:W-:Y:S01]  /*4ab0*/  FMNMX.FTZ R3, R154, R3, !PT ;  /* 0x000000039a037209 */ /* 0x020fe20007810000 */
[-C--:B------:R-:W-:Y:S01]  /*4ac0*/  FMUL.FTZ R105, R105, R7.reuse ;  /* 0x0000000769697220 */ /* 0x080fe20000410000 */
[-C--:B------:R-:W-:Y:S01]  /*4ad0*/  FMUL.FTZ R108, R108, R7.reuse ;  /* 0x000000076c6c7220 */ /* 0x080fe20000410000 */
[-C--:B------:R-:W-:Y:S01]  /*4ae0*/  FMUL.FTZ R109, R109, R7.reuse ;  /* 0x000000076d6d7220 */ /* 0x080fe20000410000 */
[-C--:B------:R-:W-:Y:S01]  /*4af0*/  FMUL.FTZ R112, R112, R7.reuse ;  /* 0x0000000770707220 */ /* 0x080fe20000410000 */
[C---:B------:R-:W-:Y:S01]  /*4b00*/  FMUL.FTZ R152, R3.reuse, UR10 ;  /* 0x0000000a03987c20 */ /* 0x040fe20008410000 */
[----:B------:R-:W-:Y:S01]  /*4b10*/  FADD.FTZ R8, -R3, R8 ;  /* 0x0000000803087221 */ /* 0x000fe20000010100 */
[----:B------:R-:W5:Y:S01]  /*4b20*/  MUFU.EX2 R192, R192 ;  /* 0x000000c000c07308 */ /* 0x000f620000000800 */
[----:B------:R-:W-:Y:S01]  /*4b30*/  FMUL.FTZ R113, R113, R7 ;  /* 0x0000000771717220 */ /* 0x000fe20000410000 */
[--C-:B------:R-:W-:Y:S01]  /*4b40*/  FFMA.FTZ R198, R175, UR10, -R152.reuse ;  /* 0x0000000aafc67c23 */ /* 0x100fe20008010898 */
[--C-:B------:R-:W-:Y:S01]  /*4b50*/  FFMA.FTZ R175, R178, UR10, -R152.reuse ;  /* 0x0000000ab2af7c23 */ /* 0x100fe20008010898 */
[--C-:B------:R-:W-:Y:S01]  /*4b60*/  FFMA.FTZ R178, R179, UR10, -R152.reuse ;  /* 0x0000000ab3b27c23 */ /* 0x100fe20008010898 */
[--C-:B------:R-:W-:Y:S01]  /*4b70*/  FFMA.FTZ R179, R180, UR10, -R152.reuse ;  /* 0x0000000ab4b37c23 */ /* 0x100fe20008010898 */
[--C-:B------:R-:W-:Y:S01]  /*4b80*/  FFMA.FTZ R180, R181, UR10, -R152.reuse ;  /* 0x0000000ab5b47c23 */ /* 0x100fe20008010898 */
[----:B------:R-:W-:Y:S01]  /*4b90*/  FFMA.FTZ R181, R182, UR10, -R152 ;  /* 0x0000000ab6b57c23 */ /* 0x000fe20008010898 */
[----:B------:R-:W-:-:S02]  /*4ba0*/  IMAD.U32 R182, RZ, RZ, UR23 ;  /* 0x00000017ffb67e24 */ /* 0x000fc4000f8e00ff */
[--C-:B------:R-:W-:Y:S01]  /*4bb0*/  FFMA.FTZ R176, R153, UR10, -R152.reuse ;  /* 0x0000000a99b07c23 */ /* 0x100fe20008010898 */
[----:B------:R-:W-:Y:S01]  /*4bc0*/  FMUL.FTZ R177, R8, UR10 ;  /* 0x0000000a08b17c20 */ /* 0x000fe20008410000 */
[--C-:B------:R-:W-:Y:S01]  /*4bd0*/  FFMA.FTZ R8, R9, UR10, -R152.reuse ;  /* 0x0000000a09087c23 */ /* 0x100fe20008010898 */
[----:B------:R-:W-:Y:S01]  /*4be0*/  @!P1 VIADD R153, R182, 0x22840 ;  /* 0x00022840b6999836 */ /* 0x000fe20000000000 */
[----:B------:R-:W-:Y:S01]  /*4bf0*/  IADD3 R9, -R211, 0xb, RZ ;  /* 0x0000000bd3097810 */ /* 0x000fe20007ffe1ff */
[----:B------:R-:W5:Y:S01]  /*4c00*/  MUFU.EX2 R159, R159 ;  /* 0x0000009f009f7308 */ /* 0x000f620000000800 */
[--C-:B------:R-:W-:Y:S01]  /*4c10*/  FFMA.FTZ R11, R11, UR10, -R152.reuse ;  /* 0x0000000a0b0b7c23 */ /* 0x100fe20008010898 */
[--C-:B------:R-:W-:Y:S01]  /*4c20*/  FFMA.FTZ R14, R14, UR10, -R152.reuse ;  /* 0x0000000a0e0e7c23 */ /* 0x100fe20008010898 */
[----:B------:R-:W-:Y:S01]  /*4c30*/  @!P1 PRMT R153, RZ, 0x654, R153 ;  /* 0x00000654ff999816 */ /* 0x000fe20000000099 */
[----:B------:R0:W-:Y:S06]  /*4c40*/  BAR.ARV R9, 0x100 ;  /* 0x000400090000751d */ /* 0x0001ec0000002000 */
[----:B------:R4:W-:Y:S01]  /*4c50*/  @!P1 SYNCS.ARRIVE.TRANS64.RED.A1T0 RZ, [R153+URZ], RZ ;  /* 0x000000ff99ff99a7 */ /* 0x0009e2000810043f */
[----:B------:R-:W5:Y:S01]  /*4c60*/  MUFU.EX2 R162, R162 ;  /* 0x000000a200a27308 */ /* 0x000f620000000800 */
[----:B------:R-:W-:Y:S01]  /*4c70*/  FFMA.FTZ R15, R15, UR10, -R152 ;  /* 0x0000000a0f0f7c23 */ /* 0x000fe20008010898 */
[-C--:B------:R-:W-:Y:S01]  /*4c80*/  FMUL.FTZ R116, R116, R7.reuse ;  /* 0x0000000774747220 */ /* 0x080fe20000410000 */
[-C--:B------:R-:W-:Y:S01]  /*4c90*/  FMUL.FTZ R117, R117, R7.reuse ;  /* 0x0000000775757220 */ /* 0x080fe20000410000 */
[-C--:B------:R-:W-:Y:S01]  /*4ca0*/  FMUL.FTZ R120, R120, R7.reuse ;  /* 0x0000000778787220 */ /* 0x080fe20000410000 */
[-C--:B------:R-:W-:Y:S01]  /*4cb0*/  FMUL.FTZ R121, R121, R7.reuse ;  /* 0x0000000779797220 */ /* 0x080fe20000410000 */
[-C--:B------:R-:W-:Y:S01]  /*4cc0*/  FMUL.FTZ R124, R124, R7.reuse ;  /* 0x000000077c7c7220 */ /* 0x080fe20000410000 */
[----:B----4-:R-:W-:Y:S01]  /*4cd0*/  FADD.FTZ R153, R191, R6 ;  /* 0x00000006bf997221 */ /* 0x010fe20000010000 */
[----:B------:R-:W4:Y:S01]  /*4ce0*/  MUFU.EX2 R195, R195 ;  /* 0x000000c300c37308 */ /* 0x000f220000000800 */
[-C--:B------:R-:W-:Y:S01]  /*4cf0*/  FMUL.FTZ R125, R125, R7.reuse ;  /* 0x000000077d7d7220 */ /* 0x080fe20000410000 */
[-C--:B------:R-:W-:Y:S01]  /*4d00*/  FMUL.FTZ R128, R128, R7.reuse ;  /* 0x0000000780807220 */ /* 0x080fe20000410000 */
[----:B--2---:R-:W-:Y:S01]  /*4d10*/  FADD.FTZ R6, R12, R153 ;  /* 0x000000990c067221 */ /* 0x004fe20000010000 */
[-C--:B------:R-:W-:Y:S01]  /*4d20*/  FMUL.FTZ R129, R129, R7.reuse ;  /* 0x0000000781817220 */ /* 0x080fe20000410000 */
[-C--:B------:R-:W-:Y:S01]  /*4d30*/  FMUL.FTZ R132, R132, R7.reuse ;  /* 0x0000000784847220 */ /* 0x080fe20000410000 */
[-C--:B------:R-:W-:Y:S01]  /*4d40*/  FMUL.FTZ R133, R133, R7.reuse ;  /* 0x0000000785857220 */ /* 0x080fe20000410000 */
[----:B---3--:R-:W-:Y:S01]  /*4d50*/  FADD.FTZ R153, R13, R6 ;  /* 0x000000060d997221 */ /* 0x008fe20000010000 */
[----:B------:R-:W2:Y:S01]  /*4d60*/  MUFU.EX2 R164, R164 ;  /* 0x000000a400a47308 */ /* 0x000ea20000000800 */
[-C--:B------:R-:W-:Y:S01]  /*4d70*/  FMUL.FTZ R136, R136, R7.reuse ;  /* 0x0000000788887220 */ /* 0x080fe20000410000 */
[-C--:B------:R-:W-:Y:S01]  /*4d80*/  FMUL.FTZ R137, R137, R7.reuse ;  /* 0x0000000789897220 */ /* 0x080fe20000410000 */
[----:B-1----:R-:W-:Y:S01]  /*4d90*/  FADD.FTZ R6, R20, R153 ;  /* 0x0000009914067221 */ /* 0x002fe20000010000 */
[-C--:B------:R-:W-:Y:S01]  /*4da0*/  FMUL.FTZ R140, R140, R7.reuse ;  /* 0x000000078c8c7220 */ /* 0x080fe20000410000 */
[-C--:B------:R-:W-:Y:S01]  /*4db0*/  FMUL.FTZ R141, R141, R7.reuse ;  /* 0x000000078d8d7220 */ /* 0x080fe20000410000 */
[-C--:B------:R-:W-:Y:S01]  /*4dc0*/  FMUL.FTZ R144, R144, R7.reuse ;  /* 0x0000000790907220 */ /* 0x080fe20000410000 */
[----:B0-----:R-:W-:Y:S01]  /*4dd0*/  FADD.FTZ R153, R193, R6 ;  /* 0x00000006c1997221 */ /* 0x001fe20000010000 */
[----:B------:R-:W0:Y:S01]  /*4de0*/  MUFU.EX2 R165, R165 ;  /* 0x000000a500a57308 */ /* 0x000e220000000800 */
[-C--:B------:R-:W-:Y:S01]  /*4df0*/  FMUL.FTZ R145, R145, R7.reuse ;  /* 0x0000000791917220 */ /* 0x080fe20000410000 */
[-C--:B------:R-:W-:Y:S01]  /*4e00*/  FMUL.FTZ R148, R148, R7.reuse ;  /* 0x0000000794947220 */ /* 0x080fe20000410000 */
[----:B------:R-:W-:Y:S01]  /*4e10*/  FADD.FTZ R6, R190, R153 ;  /* 0x00000099be067221 */ /* 0x000fe20000010000 */
[----:B------:R-:W-:Y:S01]  /*4e20*/  FMUL.FTZ R149, R149, R7 ;  /* 0x0000000795957220 */ /* 0x000fe20000410000 */
[----:B------:R-:W-:Y:S01]  /*4e30*/  FFMA.FTZ R21, R21, UR10, -R152 ;  /* 0x0000000a15157c23 */ /* 0x000fe20008010898 */
[----:B------:R-:W-:Y:S01]  /*4e40*/  F2FP.F16.F32.PACK_AB R154, R13, R12 ;  /* 0x0000000c0d9a723e */ /* 0x000fe200000000ff */
[----:B------:R-:W-:Y:S01]  /*4e50*/  FADD.FTZ R153, R155, R6 ;  /* 0x000000069b997221 */ /* 0x000fe20000010000 */
[----:B------:R-:W1:Y:S01]  /*4e60*/  MUFU.EX2 R166, R166 ;  /* 0x000000a600a67308 */ /* 0x000e620000000800 */
[--C-:B------:R-:W-:Y:S01]  /*4e70*/  FFMA.FTZ R194, R156, UR10, -R152.reuse ;  /* 0x0000000a9cc27c23 */ /* 0x100fe20008010898 */
[--C-:B------:R-:W-:Y:S01]  /*4e80*/  FFMA.FTZ R199, R157, UR10, -R152.reuse ;  /* 0x0000000a9dc77c23 */ /* 0x100fe20008010898 */
[----:B-----5:R-:W-:Y:S01]  /*4e90*/  FADD.FTZ R6, R192, R153 ;  /* 0x00000099c0067221 */ /* 0x020fe20000010000 */
[--C-:B------:R-:W-:Y:S01]  /*4ea0*/  FFMA.FTZ R196, R160, UR10, -R152.reuse ;  /* 0x0000000aa0c47c23 */ /* 0x100fe20008010898 */
[--C-:B------:R-:W-:Y:S01]  /*4eb0*/  FFMA.FTZ R161, R161, UR10, -R152.reuse ;  /* 0x0000000aa1a17c23 */ /* 0x100fe20008010898 */
[----:B------:R-:W-:Y:S01]  /*4ec0*/  FFMA.FTZ R163, R163, UR10, -R152 ;  /* 0x0000000aa3a37c23 */ /* 0x000fe20008010898 */
[----:B------:R-:W-:Y:S01]  /*4ed0*/  FADD.FTZ R153, R159, R6 ;  /* 0x000000069f997221 */ /* 0x000fe20000010000 */
[----:B------:R-:W3:Y:S01]  /*4ee0*/  MUFU.EX2 R167, R167 ;  /* 0x000000a700a77308 */ /* 0x000ee20000000800 */
[--C-:B------:R-:W-:Y:S01]  /*4ef0*/  FFMA.FTZ R210, R183, UR10, -R152.reuse ;  /* 0x0000000ab7d27c23 */ /* 0x100fe20008010898 */
[--C-:B------:R-:W-:Y:S01]  /*4f00*/  FFMA.FTZ R183, R184, UR10, -R152.reuse ;  /* 0x0000000ab8b77c23 */ /* 0x100fe20008010898 */
[----:B------:R-:W-:Y:S01]  /*4f10*/  FADD.FTZ R6, R162, R153 ;  /* 0x00000099a2067221 */ /* 0x000fe20000010000 */
[--C-:B------:R-:W-:Y:S01]  /*4f20*/  FFMA.FTZ R184, R185, UR10, -R152.reuse ;  /* 0x0000000ab9b87c23 */ /* 0x100fe20008010898 */
[--C-:B------:R-:W-:Y:S01]  /*4f30*/  FFMA.FTZ R185, R186, UR10, -R152.reuse ;  /* 0x0000000abab97c23 */ /* 0x100fe20008010898 */
[----:B------:R-:W-:Y:S01]  /*4f40*/  FFMA.FTZ R187, R187, UR10, -R152 ;  /* 0x0000000abbbb7c23 */ /* 0x000fe20008010898 */
[----:B----4-:R-:W-:Y:S01]  /*4f50*/  FADD.FTZ R153, R195, R6 ;  /* 0x00000006c3997221 */ /* 0x010fe20000010000 */
[----:B------:R-:W4:Y:S01]  /*4f60*/  MUFU.EX2 R168, R168 ;  /* 0x000000a800a87308 */ /* 0x000f220000000800 */
[--C-:B------:R-:W-:Y:S01]  /*4f70*/  FFMA.FTZ R188, R188, UR10, -R152.reuse ;  /* 0x0000000abcbc7c23 */ /* 0x100fe20008010898 */
[----:B------:R-:W-:Y:S01]  /*4f80*/  FFMA.FTZ R189, R189, UR10, -R152 ;  /* 0x0000000abdbd7c23 */ /* 0x000fe20008010898 */
[----:B--2---:R-:W-:Y:S01]  /*4f90*/  FADD.FTZ R6, R164, R153 ;  /* 0x00000099a4067221 */ /* 0x004fe20000010000 */
[----:B------:R-:W-:-:S02]  /*4fa0*/  F2FP.F16.F32.PACK_AB R152, R191, R10 ;  /* 0x0000000abf98723e */ /* 0x000fc400000000ff */
[C---:B0-----:R-:W-:Y:S01]  /*4fb0*/  F2FP.F16.F32.PACK_AB R164, R165.reuse, R164 ;  /* 0x000000a4a5a4723e */ /* 0x041fe200000000ff */
[----:B------:R-:W-:Y:S01]  /*4fc0*/  FADD.FTZ R153, R165, R6 ;  /* 0x00000006a5997221 */ /* 0x000fe20000010000 */
[----:B------:R-:W0:Y:S01]  /*4fd0*/  MUFU.EX2 R169, R169 ;  /* 0x000000a900a97308 */ /* 0x000e220000000800 */
[----:B------:R-:W-:Y:S02]  /*4fe0*/  F2FP.F16.F32.PACK_AB R158, R155, R190 ;  /* 0x000000be9b9e723e */ /* 0x000fe400000000ff */
[----:B-1----:R-:W-:Y:S01]  /*4ff0*/  FADD.FTZ R6, R166, R153 ;  /* 0x00000099a6067221 */ /* 0x002fe20000010000 */
[----:B------:R-:W-:Y:S02]  /*5000*/  F2FP.F16.F32.PACK_AB R160, R159, R192 ;  /* 0x000000c09fa0723e */ /* 0x000fe400000000ff */
[C---:B---3--:R-:W-:Y:S01]  /*5010*/  F2FP.F16.F32.PACK_AB R166, R167.reuse, R166 ;  /* 0x000000a6a7a6723e */ /* 0x048fe200000000ff */
[----:B------:R-:W-:Y:S01]  /*5020*/  FADD.FTZ R153, R167, R6 ;  /* 0x00000006a7997221 */ /* 0x000fe20000010000 */
[----:B------:R-:W1:Y:S01]  /*5030*/  MUFU.EX2 R170, R170 ;  /* 0x000000aa00aa7308 */ /* 0x000e620000000800 */
[----:B------:R-:W-:-:S02]  /*5040*/  F2FP.F16.F32.PACK_AB R156, R193, R20 ;  /* 0x00000014c19c723e */ /* 0x000fc400000000ff */
[----:B----4-:R-:W-:Y:S01]  /*5050*/  FADD.FTZ R6, R168, R153 ;  /* 0x00000099a8067221 */ /* 0x010fe20000010000 */
[----:B------:R-:W-:-:S04]  /*5060*/  F2FP.F16.F32.PACK_AB R162, R195, R162 ;  /* 0x000000a2c3a2723e */ /* 0x000fc800000000ff */
        /* <DEDUP_REMOVED lines=98> */
[----:B------:R-:W-:Y:S01]  /*5690*/  FMUL.FTZ R151, R151, R177 ;  /* 0x000000b197977220 */ /* 0x000fe20000410000 */
[----:B------:R-:W-:-:S02]  /*56a0*/  F2FP.F16.F32.PACK_AB R155, R15, R14 ;  /* 0x0000000e0f9b723e */ /* 0x000fc400000000ff */
[----:B------:R-:W0:Y:S01]  /*56b0*/  MUFU.EX2 R198, R198 ;  /* 0x000000c600c67308 */ /* 0x000e220000000800 */
[----:B-1----:R-:W-:Y:S01]  /*56c0*/  FADD.FTZ R4, R161, R4 ;  /* 0x00000004a1047221 */ /* 0x002fe20000010000 */
[----:B------:R-:W-:Y:S02]  /*56d0*/  F2FP.F16.F32.PACK_AB R157, R176, R21 ;  /* 0x00000015b09d723e */ /* 0x000fe400000000ff */
[----:B------:R-:W-:Y:S02]  /*56e0*/  F2FP.F16.F32.PACK_AB R159, R199, R194 ;  /* 0x000000c2c79f723e */ /* 0x000fe400000000ff */
[----:B------:R-:W-:Y:S02]  /*56f0*/  F2FP.F16.F32.PACK_AB R161, R161, R196 ;  /* 0x000000c4a1a1723e */ /* 0x000fe400000000ff */
        /* <DEDUP_REMOVED lines=31> */
[----:B--2---:R-:W-:Y:S01]  /*58f0*/  FADD.FTZ R11, R7, R4 ;  /* 0x00000004070b7221 */ /* 0x004fe20000010000 */
[C---:B0-----:R-:W-:Y:S01]  /*5900*/  FADD.FTZ R6, R197.reuse, R6 ;  /* 0x00000006c5067221 */ /* 0x041fe20000010000 */
[----:B------:R-:W-:Y:S02]  /*5910*/  F2FP.F16.F32.PACK_AB R174, R197, R174 ;  /* 0x000000aec5ae723e */ /* 0x000fe400000000ff */
[C---:B-1----:R-:W-:Y:S01]  /*5920*/  FADD.FTZ R4, R12.reuse, R11 ;  /* 0x0000000b0c047221 */ /* 0x042fe20000010000 */
[----:B------:R-:W-:Y:S01]  /*5930*/  F2FP.F16.F32.PACK_AB R175, R12, R7 ;  /* 0x000000070caf723e */ /* 0x000fe200000000ff */
[----:B------:R-:W-:Y:S06]  /*5940*/  @!P0 BRA `(.L_x_9636) ;  /* 0x0000000000048947 */ /* 0x000fec0003800000 */
[----:B------:R-:W-:Y:S01]  /*5950*/  BPT.TRAP 0x1 ;  /* 0x000000040000795c */ /* 0x000fe20000300000 */
.L_x_9636:
[----:B------:R0:W1:Y:S01]  /*5960*/  SYNCS.PHASECHK.TRANS64.TRYWAIT P3, [UR23+0x22850], R5 ;  /* 0x02285005ff0075a7 */ /* 0x0000620008060157 */
[----:B------:R-:W-:Y:S05]  /*5970*/  @!P0 BRA `(.L_x_9637) ;  /* 0x0000000000048947 */ /* 0x000fea0003800000 */
[----:B------:R-:W-:Y:S01]  /*5980*/  BPT.TRAP 0x1 ;  /* 0x000000040000795c */ /* 0x000fe20000300000 */
.L_x_9637:
[----:B-1----:R-:W-:Y:S05]  /*5990*/  @P3 BRA `(.L_x_9638) ;  /* 0x0000000000083947 */ /* 0x002fea0003800000 */
[----:B------:R-:W1:Y:S02]  /*59a0*/  SYNCS.PHASECHK.TRANS64.TRYWAIT P3, [UR23+0x22850], R5 ;  /* 0x02285005ff0075a7 */ /* 0x000e640008060157 */
[----:B-1----:R-:W-:Y:S05]  /*59b0*/  @!P3 BRA `(.L_x_9639) ;  /* 0x0000009800dcb947 */ /* 0x002fea0003800000 */
.L_x_9638:
[----:B------:R-:W2:Y:S01]  /*59c0*/  S2R R7, SR_TID.X ;  /* 0x0000000000077919 */ /* 0x000ea20000002100 */
[----:B------:R-:W-:Y:S01]  /*59d0*/  UIMAD UR11, UR37, 0xc00, UR21 ;  /* 0x00000c00250b78a4 */ /* 0x000fe2000f8e0215 */
[----:B-1----:R-:W-:Y:S01]  /*59e0*/  @!P1 VIADD R182, R182, 0x22860 ;  /* 0x00022860b6b69836 */ /* 0x002fe20000000000 */
[----:B------:R-:W-:Y:S01]  /*59f0*/  UMOV UR7, 0x40000040 ;  /* 0x4000004000077882 */ /* 0x000fe20000000000 */
[----:B------:R-:W-:-:S03]  /*5a00*/  IMAD.MOV.U32 R8, RZ, RZ, R3 ;  /* 0x000000ffff087224 */ /* 0x000fc600078e0003 */
[----:B------:R-:W-:Y:S01]  /*5a10*/  @!P1 PRMT R182, RZ, 0x654, R182 ;  /* 0x00000654ffb69816 */ /* 0x000fe200000000b6 */
[----:B------:R-:W-:Y:S01]  /*5a20*/  UMOV UR6, UR11 ;  /* 0x0000000b00067c82 */ /* 0x000fe20008000000 */
[----:B--2---:R-:W-:-:S05]  /*5a30*/  SHF.R.U32.HI R7, RZ, 0x7, R7 ;  /* 0x00000007ff077819 */ /* 0x004fca0000011607 */
[----:B0-----:R-:W-:Y:S02]  /*5a40*/  VIADD R5, R7, 0x8 ;  /* 0x0000000807057836 */ /* 0x001fe40000000000 */
[----:B------:R-:W-:-:S03]  /*5a50*/  IMAD.MOV.U32 R7, RZ, RZ, R0 ;  /* 0x000000ffff077224 */ /* 0x000fc600078e0000 */
[----:B------:R0:W-:Y:S06]  /*5a60*/  BAR.SYNC.DEFER_BLOCKING R5, 0x100 ;  /* 0x000400050000751d */ /* 0x0001ec0000010000 */
        /* <DEDUP_REMOVED lines=35> */
.L_x_9631:
[----:B0--3--:R-:W0:Y:S01]  /*5ca0*/  SHFL.BFLY PT, R5, R6, 0x2, 0x1f ;  /* 0x0c401f0006057f89 */ /* 0x009e2200000e0000 */
[----:B------:R-:W-:Y:S01]  /*5cb0*/  IMAD.MOV.U32 R10, RZ, RZ, RZ ;  /* 0x000000ffff0a7224 */ /* 0x000fe200078e00ff */
[----:B------:R-:W-:Y:S01]  /*5cc0*/  UIADD3 UR37, UR37, 0x1, URZ ;  /* 0x0000000125257890 */ /* 0x000fe2000fffe03f */
[----:B------:R-:W-:Y:S01]  /*5cd0*/  IMAD.U32 R15, RZ, RZ, UR10 ;  /* 0x0000000aff0f7e24 */ /* 0x000fe2000f8e00ff */
[----:B------:R-:W1:Y:S01]  /*5ce0*/  SHFL.BFLY PT, R7, R4, 0x2, 0x1f ;  /* 0x0c401f0004077f89 */ /* 0x000e6200000e0000 */
[----:B------:R2:W-:Y:S06]  /*5cf0*/  BAR.ARV R9, 0x100 ;  /* 0x000400090000751d */ /* 0x0005ec0000002000 */
[----:B------:R-:W-:-:S02]  /*5d00*/  UISETP.NE.AND UP0, UPT, UR37, 0x2, UPT ;  /* 0x000000022500788c */ /* 0x000fc4000bf05270 */
[----:B------:R-:W-:Y:S06]  /*5d10*/  BAR.ARV 0x8, 0x180 ;  /* 0x0206000000007b1d */ /* 0x000fec0000002000 */
[----:B--2---:R-:W-:Y:S01]  /*5d20*/  IMAD.MOV.U32 R9, RZ, RZ, -0x800000 ;  /* 0xff800000ff097424 */ /* 0x004fe200078e00ff */
[----:B------:R-:W-:Y:S01]  /*5d30*/  USEL UR4, URZ, 0x1, UP0 ;  /* 0x000000013f047887 */ /* 0x000fe20008000000 */
[----:B0-----:R-:W-:Y:S01]  /*5d40*/  FADD.FTZ R5, R5, R6 ;  /* 0x0000000605057221 */ /* 0x001fe20000010000 */
[----:B------:R-:W-:Y:S01]  /*5d50*/  PLOP3.LUT P0, PT, PT, PT, PT, 0x8, 0x0 ;  /* 0x000000000000781c */ /* 0x000fe20003f0e170 */
[----:B------:R-:W-:Y:S01]  /*5d60*/  UIADD3 UR47, UR47, 0x1, URZ ;  /* 0x000000012f2f7890 */ /* 0x000fe2000fffe03f */
[----:B-1----:R-:W-:-:S02]  /*5d70*/  FADD.FTZ R7, R7, R4 ;  /* 0x0000000407077221 */ /* 0x002fc40000010000 */
[----:B------:R-:W0:Y:S01]  /*5d80*/  SHFL.BFLY PT, R8, R5, 0x1, 0x1f ;  /* 0x0c201f0005087f89 */ /* 0x000e2200000e0000 */
[----:B------:R-:W-:Y:S01]  /*5d90*/  IMAD.MOV.U32 R4, RZ, RZ, RZ ;  /* 0x000000ffff047224 */ /* 0x000fe200078e00ff */
[----:B------:R-:W-:Y:S02]  /*5da0*/  USEL UR37, UR37, URZ, UP0 ;  /* 0x0000003f25257287 */ /* 0x000fe40008000000 */
[----:B------:R-:W-:Y:S01]  /*5db0*/  ULOP3.LUT UR38, UR38, UR4, URZ, 0x3c, !UPT ;  /* 0x0000000426267292 */ /* 0x000fe2000f8e3c3f */
[----:B0-----:R-:W-:Y:S01]  /*5dc0*/  FADD.FTZ R11, R5, R8 ;  /* 0x00000008050b7221 */ /* 0x001fe20000010000 */
[----:B------:R-:W-:Y:S01]  /*5dd0*/  IMAD.U32 R5, RZ, RZ, UR10 ;  /* 0x0000000aff057e24 */ /* 0x000fe2000f8e00ff */
[----:B------:R-:W0:Y:S03]  /*5de0*/  SHFL.BFLY PT, R8, R7, 0x1, 0x1f ;  /* 0x0c201f0007087f89 */ /* 0x000e2600000e0000 */
[----:B------:R-:W-:-:S13]  /*5df0*/  FSETP.NE.FTZ.AND P1, PT, R11, RZ, PT ;  /* 0x000000ff0b00720b */ /* 0x000fda0003f35000 */
[----:B------:R-:W1:Y:S01]  /*5e00*/  @P1 MUFU.LG2 R6, R11 ;  /* 0x0000000b00061308 */ /* 0x000e620000000c00 */
[----:B------:R-:W-:Y:S01]  /*5e10*/  @P1 FMUL.FTZ R5, R5, 0.69314718246459960938 ;  /* 0x3f31721805051820 */ /* 0x000fe20000410000 */
[----:B0-----:R-:W-:-:S06]  /*5e20*/  FADD.FTZ R13, R7, R8 ;  /* 0x00000008070d7221 */ /* 0x001fcc0000010000 */
[----:B------:R-:W0:Y:S01]  /*5e30*/  @P1 MUFU.RCP R10, R11 ;  /* 0x0000000b000a1308 */ /* 0x000e220000001000 */
[----:B------:R-:W-:Y:S01]  /*5e40*/  IMAD.MOV.U32 R8, RZ, RZ, -0x800000 ;  /* 0xff800000ff087424 */ /* 0x000fe200078e00ff */
[----:B------:R-:W-:Y:S01]  /*5e50*/  FSETP.NE.FTZ.AND P2, PT, R13, RZ, PT ;  /* 0x000000ff0d00720b */ /* 0x000fe20003f55000 */
[----:B-1----:R-:W-:-:S04]  /*5e60*/  @P1 FMUL.FTZ R6, R6, 0.69314718246459960938 ;  /* 0x3f31721806061820 */ /* 0x002fc80000410000 */
[----:B------:R-:W-:-:S08]  /*5e70*/  @P1 FFMA.FTZ R9, R5, R0, R6 ;  /* 0x0000000005091223 */ /* 0x000fd00000010006 */
[----:B------:R-:W1:Y:S01]  /*5e80*/  @P2 MUFU.LG2 R7, R13 ;  /* 0x0000000d00072308 */ /* 0x000e620000000c00 */
[----:B------:R-:W-:Y:S01]  /*5e90*/  @P2 FMUL.FTZ R15, R15, 0.69314718246459960938 ;  /* 0x3f3172180f0f2820 */ /* 0x000fe20000410000 */
[-C--:B0-----:R-:W-:Y:S01]  /*5ea0*/  FMUL.FTZ R24, R24, R10.reuse ;  /* 0x0000000a18187220 */ /* 0x081fe20000410000 */
[-C--:B------:R-:W-:Y:S01]  /*5eb0*/  FMUL.FTZ R25, R25, R10.reuse ;  /* 0x0000000a19197220 */ /* 0x080fe20000410000 */
[-C--:B------:R-:W-:Y:S01]  /*5ec0*/  FMUL.FTZ R28, R28, R10.reuse ;  /* 0x0000000a1c1c7220 */ /* 0x080fe20000410000 */
[-C--:B------:R-:W-:Y:S01]  /*5ed0*/  FMUL.FTZ R29, R29, R10.reuse ;  /* 0x0000000a1d1d7220 */ /* 0x080fe20000410000 */
[-C--:B------:R-:W-:Y:S01]  /*5ee0*/  FMUL.FTZ R32, R32, R10.reuse ;  /* 0x0000000a20207220 */ /* 0x080fe20000410000 */
[-C--:B------:R-:W-:Y:S01]  /*5ef0*/  FMUL.FTZ R33, R33, R10.reuse ;  /* 0x0000000a21217220 */ /* 0x080fe20000410000 */
[----:B------:R-:W0:Y:S01]  /*5f00*/  @P2 MUFU.RCP R4, R13 ;  /* 0x0000000d00042308 */ /* 0x000e220000001000 */
        /* <DEDUP_REMOVED lines=123> */
[----:B------:R-:W-:-:S07]  /*66c0*/  @P2 FFMA.FTZ R8, R15, R3, R20 ;  /* 0x000000030f082223 */ /* 0x000fce0000010014 */
.L_x_9620:
        /* <DEDUP_REMOVED lines=41> */
[C---:B------:R-:W-:Y:S01]  /*6960*/  IADD3 R179, P4, R114.reuse, 0x60, RZ ;  /* 0x0000006072b37810 */ /* 0x040fe20007f9e0ff */
[--C-:B------:R-:W-:Y:S01]  /*6970*/  IMAD.X R21, RZ, RZ, R115.reuse, P1 ;  /* 0x000000ffff157224 */ /* 0x100fe200008e0673 */
[C---:B------:R-:W-:Y:S01]  /*6980*/  LOP3.LUT R13, R114.reuse, 0x380, RZ, 0xc0, !PT ;  /* 0x00000380720d7812 */ /* 0x040fe200078ec0ff */
        /* <DEDUP_REMOVED lines=13> */
[----:B------:R-:W-:Y:S01]  /*6a60*/  IMAD.X R79, RZ, RZ, R115, P1 ;  /* 0x000000ffff4f7224 */ /* 0x000fe200008e0673 */
[----:B------:R-:W-:-:S02]  /*6a70*/  SHF.R.U64 R13, R13, 0x3, RZ ;  /* 0x000000030d0d7819 */ /* 0x000fc400000012ff */
[----:B------:R-:W-:Y:S02]  /*6a80*/  LOP3.LUT R38, R179, 0x380, RZ, 0xc0, !PT ;  /* 0x00000380b3267812 */ /* 0x000fe400078ec0ff */
[C---:B------:R-:W-:Y:S02]  /*6a90*/  IADD3 R193, P4, R114.reuse, 0x8040, RZ ;  /* 0x0000804072c17810 */ /* 0x040fe40007f9e0ff */
[----:B------:R-:W-:Y:S02]  /*6aa0*/  LOP3.LUT R46, R181, 0x380, RZ, 0xc0, !PT ;  /* 0x00000380b52e7812 */ /* 0x000fe400078ec0ff */
[C---:B------:R-:W-:Y:S01]  /*6ab0*/  IADD3 R191, P0, R114.reuse, 0x8020, RZ ;  /* 0x0000802072bf7810 */ /* 0x040fe20007f1e0ff */
[--C-:B------:R-:W-:Y:S01]  /*6ac0*/  IMAD.X R99, RZ, RZ, R115.reuse, P4 ;  /* 0x000000ffff637224 */ /* 0x100fe200020e0673 */
[----:B------:R-:W-:Y:S02]  /*6ad0*/  IADD3 R197, P6, R114, 0xc000, RZ ;  /* 0x0000c00072c57810 */ /* 0x000fe40007fde0ff */
[----:B------:R-:W-:Y:S01]  /*6ae0*/  SHF.R.U64 R20, R20, 0x3, RZ ;  /* 0x0000000314147819 */ /* 0x000fe200000012ff */
[--C-:B------:R-:W-:Y:S01]  /*6af0*/  IMAD.X R95, RZ, RZ, R115.reuse, P0 ;  /* 0x000000ffff5f7224 */ /* 0x100fe200000e0673 */
[----:B------:R-:W-:Y:S01]  /*6b00*/  LOP3.LUT R54, R183, 0x380, RZ, 0xc0, !PT ;  /* 0x00000380b7367812 */ /* 0x000fe200078ec0ff */
[----:B------:R-:W-:Y:S01]  /*6b10*/  IMAD.X R107, RZ, RZ, R115, P6 ;  /* 0x000000ffff6b7224 */ /* 0x000fe200030e0673 */
[----:B------:R-:W-:-:S02]  /*6b20*/  IADD3 R195, P3, R114, 0x8060, RZ ;  /* 0x0000806072c37810 */ /* 0x000fc40007f7e0ff */
[C---:B------:R-:W-:Y:S02]  /*6b30*/  IADD3 R3, P5, R114.reuse, 0xc020, RZ ;  /* 0x0000c02072037810 */ /* 0x040fe40007fbe0ff */
[C---:B------:R-:W-:Y:S01]  /*6b40*/  IADD3 R174, P2, R114.reuse, 0xc040, RZ ;  /* 0x0000c04072ae7810 */ /* 0x040fe20007f5e0ff */
[--C-:B------:R-:W-:Y:S01]  /*6b50*/  IMAD.X R103, RZ, RZ, R115.reuse, P3 ;  /* 0x000000ffff677224 */ /* 0x100fe200018e0673 */
[----:B------:R-:W-:Y:S01]  /*6b60*/  IADD3 R6, P1, R114, 0xc060, RZ ;  /* 0x0000c06072067810 */ /* 0x000fe20007f3e0ff */
[--C-:B------:R-:W-:Y:S01]  /*6b70*/  IMAD.X R111, RZ, RZ, R115.reuse, P5 ;  /* 0x000000ffff6f7224 */ /* 0x100fe200028e0673 */
[----:B------:R-:W-:Y:S02]  /*6b80*/  SHF.R.U64 R30, R30, 0x3, RZ ;  /* 0x000000031e1e7819 */ /* 0x000fe400000012ff */
[----:B------:R-:W-:Y:S01]  /*6b90*/  LOP3.LUT R62, R185, 0x380, RZ, 0xc0, !PT ;  /* 0x00000380b93e7812 */ /* 0x000fe200078ec0ff */
[--C-:B------:R-:W-:Y:S01]  /*6ba0*/  IMAD.X R15, RZ, RZ, R115.reuse, P1 ;  /* 0x000000ffff0f7224 */ /* 0x100fe200008e0673 */
[----:B------:R-:W-:Y:S01]  /*6bb0*/  LOP3.LUT R114, R13, R114, RZ, 0x3c, !PT ;  /* 0x000000720d727212 */ /* 0x000fe200078e3cff */
[----:B------:R-:W-:Y:S01]  /*6bc0*/  IMAD.X R13, RZ, RZ, R115, P2 ;  /* 0x000000ffff0d7224 */ /* 0x000fe200010e0673 */
[----:B------:R-:W-:-:S02]  /*6bd0*/  SHF.R.U64 R38, R38, 0x3, RZ ;  /* 0x0000000326267819 */ /* 0x000fc400000012ff */
[----:B------:R-:W-:Y:S02]  /*6be0*/  LOP3.LUT R70, R187, 0x380, RZ, 0xc0, !PT ;  /* 0x00000380bb467812 */ /* 0x000fe400078ec0ff */
[----:B------:R-:W-:Y:S02]  /*6bf0*/  SHF.R.U64 R46, R46, 0x3, RZ ;  /* 0x000000032e2e7819 */ /* 0x000fe400000012ff */
[----:B------:R-:W-:Y:S02]  /*6c00*/  LOP3.LUT R78, R189, 0x380, RZ, 0xc0, !PT ;  /* 0x00000380bd4e7812 */ /* 0x000fe400078ec0ff */
[----:B------:R-:W-:Y:S02]  /*6c10*/  LOP3.LUT R98, R193, 0x380, RZ, 0xc0, !PT ;  /* 0x00000380c1627812 */ /* 0x000fe400078ec0ff */
[----:B------:R-:W-:Y:S02]  /*6c20*/  LOP3.LUT R20, R20, R175, RZ, 0x3c, !PT ;  /* 0x000000af14147212 */ /* 0x000fe400078e3cff */
[----:B------:R-:W-:-:S02]  /*6c30*/  SHF.R.U64 R54, R54, 0x3, RZ ;  /* 0x0000000336367819 */ /* 0x000fc400000012ff */
[----:B------:R-:W-:Y:S02]  /*6c40*/  LOP3.LUT R94, R191, 0x380, RZ, 0xc0, !PT ;  /* 0x00000380bf5e7812 */ /* 0x000fe400078ec0ff */
[----:B------:R-:W-:Y:S02]  /*6c50*/  LOP3.LUT R106, R197, 0x380, RZ, 0xc0, !PT ;  /* 0x00000380c56a7812 */ /* 0x000fe400078ec0ff */
[----:B------:R-:W-:Y:S02]  /*6c60*/  LOP3.LUT R30, R30, R177, RZ, 0x3c, !PT ;  /* 0x000000b11e1e7212 */ /* 0x000fe400078e3cff */
[----:B------:R-:W-:Y:S02]  /*6c70*/  SHF.R.U64 R62, R62, 0x3, RZ ;  /* 0x000000033e3e7819 */ /* 0x000fe400000012ff */
[----:B------:R-:W-:Y:S02]  /*6c80*/  LOP3.LUT R38, R38, R179, RZ, 0x3c, !PT ;  /* 0x000000b326267212 */ /* 0x000fe400078e3cff */
[----:B------:R-:W-:-:S02]  /*6c90*/  SHF.R.U64 R70, R70, 0x3, RZ ;  /* 0x0000000346467819 */ /* 0x000fc400000012ff */
[----:B------:R-:W-:Y:S02]  /*6ca0*/  LOP3.LUT R102, R195, 0x380, RZ, 0xc0, !PT ;  /* 0x00000380c3667812 */ /* 0x000fe400078ec0ff */
[----:B------:R-:W-:Y:S01]  /*6cb0*/  MOV R114, R114 ;  /* 0x0000007200727202 */ /* 0x000fe20000000f00 */
[----:B------:R-:W-:Y:S01]  /*6cc0*/  BAR.SYNC.DEFER_BLOCKING 0x1, 0x100 ;  /* 0x0044000000007b1d */ /* 0x000fe20000010000 */
[----:B------:R-:W-:Y:S02]  /*6cd0*/  LOP3.LUT R14, R3, 0x380, RZ, 0xc0, !PT ;  /* 0x00000380030e7812 */ /* 0x000fe400078ec0ff */
[----:B------:R-:W-:Y:S02]  /*6ce0*/  LOP3.LUT R46, R46, R181, RZ, 0x3c, !PT ;  /* 0x000000b52e2e7212 */ /* 0x000fe400078e3cff */
[----:B------:R-:W-:Y:S02]  /*6cf0*/  SHF.R.U64 R78, R78, 0x3, RZ ;  /* 0x000000034e4e7819 */ /* 0x000fe400000012ff */
[----:B------:R-:W-:-:S02]  /*6d00*/  SHF.R.U64 R98, R98, 0x3, RZ ;  /* 0x0000000362627819 */ /* 0x000fc400000012ff */
[----:B------:R-:W-:Y:S02]  /*6d10*/  LOP3.LUT R115, R6, 0x380, RZ, 0xc0, !PT ;  /* 0x0000038006737812 */ /* 0x000fe400078ec0ff */
[----:B------:R-:W-:Y:S02]  /*6d20*/  LOP3.LUT R54, R54, R183, RZ, 0x3c, !PT ;  /* 0x000000b736367212 */ /* 0x000fe400078e3cff */
[----:B------:R-:W-:Y:S02]  /*6d30*/  SHF.R.U64 R94, R94, 0x3, RZ ;  /* 0x000000035e5e7819 */ /* 0x000fe400000012ff */
[----:B------:R-:W-:Y:S02]  /*6d40*/  SHF.R.U64 R106, R106, 0x3, RZ ;  /* 0x000000036a6a7819 */ /* 0x000fe400000012ff */
[----:B------:R-:W-:Y:S02]  /*6d50*/  MOV R20, R20 ;  /* 0x0000001400147202 */ /* 0x000fe40000000f00 */
[----:B------:R-:W-:-:S02]  /*6d60*/  LOP3.LUT R62, R62, R185, RZ, 0x3c, !PT ;  /* 0x000000b93e3e7212 */ /* 0x000fc400078e3cff */
[----:B------:R-:W-:Y:S02]  /*6d70*/  LOP3.LUT R110, R174, 0x380, RZ, 0xc0, !PT ;  /* 0x00000380ae6e7812 */ /* 0x000fe400078ec0ff */
[----:B------:R-:W-:Y:S01]  /*6d80*/  MOV R30, R30 ;  /* 0x0000001e001e7202 */ /* 0x000fe20000000f00 */
[----:B------:R0:W-:Y:S01]  /*6d90*/  STSM.16.M88.4 [R114], R24 ;  /* 0x0000001872007844 */ /* 0x0001e20000000200 */
[----:B------:R-:W-:Y:S02]  /*6da0*/  LOP3.LUT R70, R70, R187, RZ, 0x3c, !PT ;  /* 0x000000bb46467212 */ /* 0x000fe400078e3cff */
[----:B------:R-:W-:Y:S01]  /*6db0*/  SHF.R.U64 R102, R102, 0x3, RZ ;  /* 0x0000000366667819 */ /* 0x000fe200000012ff */
[----:B------:R-:W-:Y:S01]  /*6dc0*/  STSM.16.M88.4 [R20], R32 ;  /* 0x0000002014007844 */ /* 0x000fe20000000200 */
[----:B------:R-:W-:Y:S02]  /*6dd0*/  SHF.R.U64 R14, R14, 0x3, RZ ;  /* 0x000000030e0e7819 */ /* 0x000fe400000012ff */
[----:B------:R-:W-:Y:S01]  /*6de0*/  MOV R38, R38 ;  /* 0x0000002600267202 */ /* 0x000fe20000000f00 */
[----:B------:R-:W-:Y:S01]  /*6df0*/  STSM.16.M88.4 [R30], R40 ;  /* 0x000000281e007844 */ /* 0x000fe20000000200 */
[----:B------:R-:W-:-:S02]  /*6e00*/  LOP3.LUT R78, R78, R189, RZ, 0x3c, !PT ;  /* 0x000000bd4e4e7212 */ /* 0x000fc400078e3cff */
[----:B------:R-:W-:Y:S01]  /*6e10*/  LOP3.LUT R98, R98, R193, RZ, 0x3c, !PT ;  /* 0x000000c162627212 */ /* 0x000fe200078e3cff */
[----:B------:R-:W-:Y:S01]  /*6e20*/  STSM.16.M88.4 [R38], R48 ;  /* 0x0000003026007844 */ /* 0x000fe20000000200 */
[----:B------:R-:W-:Y:S02]  /*6e30*/  SHF.R.U64 R115, R115, 0x3, RZ ;  /* 0x0000000373737819 */ /* 0x000fe400000012ff */
[----:B------:R-:W-:Y:S02]  /*6e40*/  MOV R46, R46 ;  /* 0x0000002e002e7202 */ /* 0x000fe40000000f00 */
[----:B------:R-:W-:Y:S02]  /*6e50*/  F2FP.F16.F32.PACK_AB R59, R155, R59 ;  /* 0x0000003b9b3b723e */ /* 0x000fe400000000ff */
[----:B------:R-:W-:Y:S02]  /*6e60*/  F2FP.F16.F32.PACK_AB R65, R154, R66 ;  /* 0x000000429a41723e */ /* 0x000fe400000000ff */
[----:B------:R-:W-:Y:S01]  /*6e70*/  F2FP.F16.F32.PACK_AB R72, R73, R72 ;  /* 0x000000484948723e */ /* 0x000fe200000000ff */
[----:B------:R-:W-:Y:S01]  /*6e80*/  STSM.16.M88.4 [R46], R56 ;  /* 0x000000382e007844 */ /* 0x000fe20000000200 */
[----:B------:R-:W-:-:S02]  /*6e90*/  LOP3.LUT R94, R94, R191, RZ, 0x3c, !PT ;  /* 0x000000bf5e5e7212 */ /* 0x000fc400078e3cff */
[----:B------:R-:W-:Y:S02]  /*6ea0*/  LOP3.LUT R106, R106, R197, RZ, 0x3c, !PT ;  /* 0x000000c56a6a7212 */ /* 0x000fe400078e3cff */
[----:B------:R-:W-:Y:S02]  /*6eb0*/  MOV R54, R54 ;  /* 0x0000003600367202 */ /* 0x000fe40000000f00 */
[----:B------:R-:W-:Y:S02]  /*6ec0*/  F2FP.F16.F32.PACK_AB R66, R69, R68 ;  /* 0x000000444542723e */ /* 0x000fe400000000ff */
[----:B------:R-:W-:Y:S02]  /*6ed0*/  F2FP.F16.F32.PACK_AB R67, R153, R67 ;  /* 0x000000439943723e */ /* 0x000fe400000000ff */
[----:B------:R-:W-:Y:S02]  /*6ee0*/  F2FP.F16.F32.PACK_AB R73, R152, R74 ;  /* 0x0000004a9849723e */ /* 0x000fe400000000ff */
[----:B------:R-:W-:Y:S01]  /*6ef0*/  F2FP.F16.F32.PACK_AB R80, R81, R80 ;  /* 0x000000505150723e */ /* 0x000fe200000000ff */
[----:B------:R-:W-:Y:S01]  /*6f00*/  STSM.16.M88.4 [R54], R64 ;  /* 0x0000004036007844 */ /* 0x000fe20000000200 */
[----:B------:R-:W-:-:S02]  /*6f10*/  SHF.R.U64 R29, R110, 0x3, RZ ;  /* 0x000000036e1d7819 */ /* 0x000fc400000012ff */
[----:B------:R-:W-:Y:S02]  /*6f20*/  MOV R62, R62 ;  /* 0x0000003e003e7202 */ /* 0x000fe40000000f00 */
[----:B------:R-:W-:Y:S02]  /*6f30*/  F2FP.F16.F32.PACK_AB R74, R77, R76 ;  /* 0x0000004c4d4a723e */ /* 0x000fe400000000ff */
[----:B------:R-:W-:Y:S01]  /*6f40*/  F2FP.F16.F32.PACK_AB R75, R11, R75 ;  /* 0x0000004b0b4b723e */ /* 0x000fe200000000ff */
[----:B------:R-:W-:Y:S01]  /*6f50*/  IMAD.U32 R11, RZ, RZ, UR9 ;  /* 0x00000009ff0b7e24 */ /* 0x000fe2000f8e00ff */
[----:B------:R-:W-:Y:S01]  /*6f60*/  F2FP.F16.F32.PACK_AB R81, R10, R82 ;  /* 0x000000520a51723e */ /* 0x000fe200000000ff */
[----:B------:R-:W-:Y:S01]  /*6f70*/  IMAD.U32 R10, RZ, RZ, UR8 ;  /* 0x00000008ff0a7e24 */ /* 0x000fe2000f8e00ff */
[----:B------:R-:W-:Y:S01]  /*6f80*/  LOP3.LUT R102, R102, R195, RZ, 0x3c, !PT ;  /* 0x000000c366667212 */ /* 0x000fe200078e3cff */
[----:B------:R-:W-:Y:S01]  /*6f90*/  STSM.16.M88.4 [R62], R72 ;  /* 0x000000483e007844 */ /* 0x000fe20000000200 */
[----:B------:R-:W-:Y:S01]  /*6fa0*/  LOP3.LUT R110, R14, R3, RZ, 0x3c, !PT ;  /* 0x000000030e6e7212 */ /* 0x000fe200078e3cff */
[----:B------:R-:W-:Y:S01]  /*6fb0*/  ULDC.64 UR8, c[0x0][0xc08] ;  /* 0x0003020000087ab9 */ /* 0x000fe20000000a00 */
[----:B------:R-:W-:-:S02]  /*6fc0*/  MOV R70, R70 ;  /* 0x0000004600467202 */ /* 0x000fc40000000f00 */
[----:B------:R-:W-:Y:S02]  /*6fd0*/  F2FP.F16.F32.PACK_AB R82, R85, R84 ;  /* 0x000000545552723e */ /* 0x000fe400000000ff */
[----:B------:R-:W-:Y:S02]  /*6fe0*/  F2FP.F16.F32.PACK_AB R83, R83, R86 ;  /* 0x000000565353723e */ /* 0x000fe400000000ff */
[----:B------:R-:W-:Y:S02]  /*6ff0*/  LOP3.LUT R14, R115, R6, RZ, 0x3c, !PT ;  /* 0x00000006730e7212 */ /* 0x000fe400078e3cff */
[----:B------:R-:W-:Y:S01]  /*7000*/  MOV R78, R78 ;  /* 0x0000004e004e7202 */ /* 0x000fe20000000f00 */
[----:B------:R1:W-:Y:S01]  /*7010*/  STSM.16.M88.4 [R70], R80 ;  /* 0x0000005046007844 */ /* 0x0003e20000000200 */
[----:B------:R-:W-:Y:S02]  /*7020*/  MOV R3, R98 ;  /* 0x0000006200037202 */ /* 0x000fe40000000f00 */
[----:B------:R-:W-:-:S02]  /*7030*/  F2FP.F16.F32.PACK_AB R84, R89, R88 ;  /* 0x000000585954723e */ /* 0x000fc400000000ff */
[----:B------:R-:W-:Y:S02]  /*7040*/  F2FP.F16.F32.PACK_AB R85, R91, R90 ;  /* 0x0000005a5b55723e */ /* 0x000fe400000000ff */
[----:B------:R-:W-:Y:S02]  /*7050*/  F2FP.F16.F32.PACK_AB R86, R93, R92 ;  /* 0x0000005c5d56723e */ /* 0x000fe400000000ff */
[----:B------:R-:W-:Y:S02]  /*7060*/  F2FP.F16.F32.PACK_AB R87, R163, R87 ;  /* 0x00000057a357723e */ /* 0x000fe400000000ff */
[----:B------:R-:W-:Y:S02]  /*7070*/  F2FP.F16.F32.PACK_AB R96, R97, R96 ;  /* 0x000000606160723e */ /* 0x000fe400000000ff */
[----:B------:R-:W-:Y:S01]  /*7080*/  MOV R94, R94 ;  /* 0x0000005e005e7202 */ /* 0x000fe20000000f00 */
[----:B------:R-:W-:Y:S01]  /*7090*/  STSM.16.M88.4 [R78], R84 ;  /* 0x000000544e007844 */ /* 0x000fe20000000200 */
[----:B------:R-:W-:-:S02]  /*70a0*/  MOV R6, R106 ;  /* 0x0000006a00067202 */ /* 0x000fc40000000f00 */
[----:B------:R-:W-:Y:S02]  /*70b0*/  F2FP.F16.F32.PACK_AB R104, R105, R104 ;  /* 0x000000686968723e */ /* 0x000fe400000000ff */
[----:B------:R-:W-:Y:S02]  /*70c0*/  LOP3.LUT R12, R29, R174, RZ, 0x3c, !PT ;  /* 0x000000ae1d0c7212 */ /* 0x000fe400078e3cff */
[----:B------:R-:W-:Y:S02]  /*70d0*/  F2FP.F16.F32.PACK_AB R112, R113, R112 ;  /* 0x000000707170723e */ /* 0x000fe400000000ff */
[----:B------:R-:W-:Y:S02]  /*70e0*/  F2FP.F16.F32.PACK_AB R120, R121, R120 ;  /* 0x000000787978723e */ /* 0x000fe400000000ff */
[----:B------:R-:W-:Y:S02]  /*70f0*/  MOV R102, R102 ;  /* 0x0000006600667202 */ /* 0x000fe40000000f00 */
[----:B0-----:R-:W-:-:S02]  /*7100*/  F2FP.F16.F32.PACK_AB R114, R117, R116 ;  /* 0x000000747572723e */ /* 0x001fc400000000ff */
[----:B------:R-:W-:Y:S02]  /*7110*/  F2FP.F16.F32.PACK_AB R128, R129, R128 ;  /* 0x000000808180723e */ /* 0x000fe400000000ff */
[----:B------:R-:W-:Y:S02]  /*7120*/  F2FP.F16.F32.PACK_AB R136, R137, R136 ;  /* 0x000000888988723e */ /* 0x000fe400000000ff */
[----:B------:R-:W-:Y:S02]  /*7130*/  MOV R110, R110 ;  /* 0x0000006e006e7202 */ /* 0x000fe40000000f00 */
[----:B------:R-:W-:Y:S02]  /*7140*/  F2FP.F16.F32.PACK_AB R144, R145, R144 ;  /* 0x000000909190723e */ /* 0x000fe400000000ff */
[----:B------:R-:W-:Y:S01]  /*7150*/  PLOP3.LUT P0, PT, PT, PT, UP0, 0x80, 0x0 ;  /* 0x000000000000781c */ /* 0x000fe20003f0f008 */
[----:B------:R-:W-:Y:S01]  /*7160*/  UISETP.NE.U32.AND UP1, UPT, UR8, URZ, UPT ;  /* 0x0000003f0800728c */ /* 0x000fe2000bf25070 */
[----:B------:R-:W-:Y:S01]  /*7170*/  F2FP.F16.F32.PACK_AB R97, R165, R164 ;  /* 0x000000a4a561723e */ /* 0x000fe200000000ff */
[----:B------:R-:W-:Y:S01]  /*7180*/  ULDC UR7, c[0x0][0xa88] ;  /* 0x0002a20000077ab9 */ /* 0x000fe20000000800 */
[----:B------:R-:W-:Y:S01]  /*7190*/  F2FP.F16.F32.PACK_AB R98, R101, R100 ;  /* 0x000000646562723e */ /* 0x000fe200000000ff */
[----:B------:R-:W-:Y:S01]  /*71a0*/  UMOV UR4, URZ ;  /* 0x0000003f00047c82 */ /* 0x000fe20008000000 */
[----:B------:R-:W-:Y:S01]  /*71b0*/  F2FP.F16.F32.PACK_AB R99, R167, R166 ;  /* 0x000000a6a763723e */ /* 0x000fe200000000ff */
[----:B-1----:R-:W0:Y:S01]  /*71c0*/  LDC R80, c[0x0][0xbe8] ;  /* 0x0002fa00ff507b82 */ /* 0x002e220000000800 */
[----:B------:R-:W-:-:S02]  /*71d0*/  F2FP.F16.F32.PACK_AB R105, R169, R168 ;  /* 0x000000a8a969723e */ /* 0x000fc400000000ff */
[----:B------:R-:W-:Y:S01]  /*71e0*/  F2FP.F16.F32.PACK_AB R106, R109, R108 ;  /* 0x0000006c6d6a723e */ /* 0x000fe200000000ff */
[----:B------:R-:W-:Y:S01]  /*71f0*/  STSM.16.M88.4 [R94], R96 ;  /* 0x000000605e007844 */ /* 0x000fe20000000200 */
[----:B------:R-:W-:Y:S02]  /*7200*/  F2FP.F16.F32.PACK_AB R107, R171, R170 ;  /* 0x000000aaab6b723e */ /* 0x000fe400000000ff */
[----:B------:R-:W-:Y:S02]  /*7210*/  F2FP.F16.F32.PACK_AB R113, R173, R172 ;  /* 0x000000acad71723e */ /* 0x000fe400000000ff */
[----:B------:R-:W-:Y:S01]  /*7220*/  F2FP.F16.F32.PACK_AB R115, R119, R118 ;  /* 0x000000767773723e */ /* 0x000fe200000000ff */
[----:B------:R1:W-:Y:S01]  /*7230*/  STSM.16.M88.4 [R3], R104 ;  /* 0x0000006803007844 */ /* 0x0003e20000000200 */
[----:B------:R-:W-:Y:S02]  /*7240*/  F2FP.F16.F32.PACK_AB R121, R123, R122 ;  /* 0x0000007a7b79723e */ /* 0x000fe400000000ff */
[----:B------:R-:W-:Y:S01]  /*7250*/  F2FP.F16.F32.PACK_AB R122, R125, R124 ;  /* 0x0000007c7d7a723e */ /* 0x000fe200000000ff */
[----:B------:R-:W-:Y:S01]  /*7260*/  STSM.16.M88.4 [R102], R112 ;  /* 0x0000007066007844 */ /* 0x000fe20000000200 */
[----:B------:R-:W-:-:S02]  /*7270*/  F2FP.F16.F32.PACK_AB R123, R127, R126 ;  /* 0x0000007e7f7b723e */ /* 0x000fc400000000ff */
[----:B------:R-:W-:Y:S02]  /*7280*/  F2FP.F16.F32.PACK_AB R129, R131, R130 ;  /* 0x000000828381723e */ /* 0x000fe400000000ff */
[----:B------:R-:W-:Y:S01]  /*7290*/  F2FP.F16.F32.PACK_AB R130, R133, R132 ;  /* 0x000000848582723e */ /* 0x000fe200000000ff */
[----:B------:R-:W-:Y:S01]  /*72a0*/  STSM.16.M88.4 [R6], R120 ;  /* 0x0000007806007844 */ /* 0x000fe20000000200 */
[----:B------:R-:W-:Y:S02]  /*72b0*/  F2FP.F16.F32.PACK_AB R131, R135, R134 ;  /* 0x000000868783723e */ /* 0x000fe400000000ff */
[----:B------:R-:W-:Y:S02]  /*72c0*/  F2FP.F16.F32.PACK_AB R137, R139, R138 ;  /* 0x0000008a8b89723e */ /* 0x000fe400000000ff */
[----:B------:R-:W-:Y:S01]  /*72d0*/  MOV R12, R12 ;  /* 0x0000000c000c7202 */ /* 0x000fe20000000f00 */
[----:B------:R-:W-:Y:S01]  /*72e0*/  STSM.16.M88.4 [R110], R128 ;  /* 0x000000806e007844 */ /* 0x000fe20000000200 */
[----:B------:R-:W-:-:S02]  /*72f0*/  F2FP.F16.F32.PACK_AB R138, R141, R140 ;  /* 0x0000008c8d8a723e */ /* 0x000fc400000000ff */
[----:B------:R-:W-:Y:S02]  /*7300*/  F2FP.F16.F32.PACK_AB R139, R143, R142 ;  /* 0x0000008e8f8b723e */ /* 0x000fe400000000ff */
[----:B------:R-:W-:Y:S02]  /*7310*/  F2FP.F16.F32.PACK_AB R145, R147, R146 ;  /* 0x000000929391723e */ /* 0x000fe400000000ff */
[----:B------:R-:W-:Y:S01]  /*7320*/  MOV R14, R14 ;  /* 0x0000000e000e7202 */ /* 0x000fe20000000f00 */
[----:B------:R-:W-:Y:S01]  /*7330*/  STSM.16.M88.4 [R12], R136 ;  /* 0x000000880c007844 */ /* 0x000fe20000000200 */
[----:B------:R-:W-:Y:S02]  /*7340*/  F2FP.F16.F32.PACK_AB R146, R149, R148 ;  /* 0x000000949592723e */ /* 0x000fe400000000ff */
[----:B------:R-:W-:-:S05]  /*7350*/  F2FP.F16.F32.PACK_AB R147, R151, R150 ;  /* 0x000000969793723e */ /* 0x000fca00000000ff */
[----:B------:R2:W-:Y:S01]  /*7360*/  STSM.16.M88.4 [R14], R144 ;  /* 0x000000900e007844 */ /* 0x0005e20000000200 */
[----:B------:R-:W-:Y:S06]  /*7370*/  BAR.SYNC.DEFER_BLOCKING 0x1, 0x100 ;  /* 0x0044000000007b1d */ /* 0x000fec0000010000 */
[----:B-1----:R-:W3:Y:S01]  /*7380*/  @P0 LDG.E R3, desc[UR40][R10.64] ;  /* 0x000000280a030981 */ /* 0x002ee2000c1e1900 */
[----:B------:R-:W-:Y:S01]  /*7390*/  UISETP.NE.AND.EX UP1, UPT, UR9, URZ, UPT, UP1 ;  /* 0x0000003f0900728c */ /* 0x000fe2000bf25310 */
[----:B0-----:R-:W-:Y:S01]  /*73a0*/  ISETP.NE.AND P1, PT, R80, 0x1, PT ;  /* 0x000000015000780c */ /* 0x001fe20003f25270 */
[----:B--2---:R-:W-:-:S04]  /*73b0*/  IMAD.U32 R14, RZ, RZ, UR44 ;  /* 0x0000002cff0e7e24 */ /* 0x004fc8000f8e00ff */
[----:B------:R-:W-:-:S05]  /*73c0*/  PLOP3.LUT P2, PT, PT, PT, UP1, 0x80, 0x0 ;  /* 0x000000000000781c */ /* 0x000fca0003f4f018 */
[----:B------:R-:W-:-:S03]  /*73d0*/  @UP1 ULEA UR8, UP2, UR46, UR8, 0x2 ;  /* 0x000000082e081291 */ /* 0x000fc6000f84103f */
[----:B------:R-:W0:Y:S01]  /*73e0*/  @P1 LDC R6, c[0x0][0xbec] ;  /* 0x0002fb00ff061b82 */ /* 0x000e220000000800 */
[----:B------:R-:W-:Y:S02]  /*73f0*/  @UP1 ULEA.HI.X UR9, UR46, UR9, UR45, 0x2, UP2 ;  /* 0x000000092e091291 */ /* 0x000fe400090f142d */
[----:B------:R-:W-:-:S04]  /*7400*/  IMAD.U32 R20, RZ, RZ, UR8 ;  /* 0x00000008ff147e24 */ /* 0x000fc8000f8e00ff */
[----:B------:R-:W-:Y:S01]  /*7410*/  IMAD.U32 R21, RZ, RZ, UR9 ;  /* 0x00000009ff157e24 */ /* 0x000fe2000f8e00ff */
[----:B------:R-:W1:Y:S01]  /*7420*/  @P1 LDC R13, c[0x0][0xbf0] ;  /* 0x0002fc00ff0d1b82 */ /* 0x000e620000000800 */
[----:B---3--:R-:W-:Y:S01]  /*7430*/  @P0 R2UR UR4, R3 ;  /* 0x00000000030402ca */ /* 0x008fe200000e0000 */
[----:B------:R-:W-:-:S06]  /*7440*/  IMAD.U32 R3, RZ, RZ, UR7 ;  /* 0x00000007ff037e24 */ /* 0x000fcc000f8e00ff */
[----:B------:R2:W5:Y:S01]  /*7450*/  @P2 LDG.E R3, desc[UR40][R20.64] ;  /* 0x0000002814032981 */ /* 0x000562000c1e1900 */
[----:B01----:R-:W-:Y:S07]  /*7460*/  @P2 BRA `(.L_x_9643) ;  /* 0x0000000000102947 */ /* 0x003fee0003800000 */
[----:B------:R-:W-:Y:S05]  /*7470*/  @!P0 BRA `(.L_x_9643) ;  /* 0x00000000000c8947 */ /* 0x000fea0003800000 */
[----:B------:R-:W3:Y:S04]  /*7480*/  LDG.E R12, desc[UR40][R10.64] ;  /* 0x000000280a0c7981 */ /* 0x000ee8000c1e1900 */
[----:B-----5:R-:W3:Y:S02]  /*7490*/  LDG.E R3, desc[UR40][R10.64+0x4] ;  /* 0x000004280a037981 */ /* 0x020ee4000c1e1900 */
[----:B---3--:R-:W-:-:S07]  /*74a0*/  IMAD.IADD R3, R3, 0x1, -R12 ;  /* 0x0000000103037824 */ /* 0x008fce00078e0a0c */
.L_x_9643:
[----:B------:R-:W-:Y:S01]  /*74b0*/  USHF.R.S32.HI UR14, URZ, 0x1f, UR43 ;  /* 0x0000001f3f0e7899 */ /* 0x000fe2000801142b */
[----:B------:R-:W-:Y:S01]  /*74c0*/  IMAD R15, R14, 0x80, R203 ;  /* 0x000000800e0f7824 */ /* 0x000fe200078e02cb */
[----:B------:R-:W-:Y:S01]  /*74d0*/  ULDC.64 UR12, c[0x0][0xb90] ;  /* 0x0002e400000c7ab9 */ /* 0x000fe20000000a00 */
[----:B------:R-:W-:Y:S01]  /*74e0*/  USHF.R.S32.HI UR11, URZ, 0x1f, UR4 ;  /* 0x0000001f3f0b7899 */ /* 0x000fe20008011404 */
[----:B------:R-:W-:Y:S01]  /*74f0*/  IMAD R11, R22, 0x40, R2 ;  /* 0x00000040160b7824 */ /* 0x000fe200078e0202 */
[----:B------:R-:W-:Y:S01]  /*7500*/  UIMAD UR7, UR14, UR12, URZ ;  /* 0x0000000c0e0772a4 */ /* 0x000fe2000f8e023f */
[----:B------:R-:W-:Y:S01]  /*7510*/  @P1 IMAD.HI.U32 R6, R15, R6, RZ ;  /* 0x000000060f061227 */ /* 0x000fe200078e00ff */
[----:B------:R-:W-:Y:S01]  /*7520*/  UMOV UR10, UR4 ;  /* 0x00000004000a7c82 */ /* 0x000fe20008000000 */
[----:B------:R-:W-:Y:S02]  /*7530*/  USEL UR45, UR45, URZ, !UP0 ;  /* 0x0000003f2d2d7287 */ /* 0x000fe4000c000000 */
[----:B------:R-:W-:Y:S01]  /*7540*/  UIMAD.WIDE.U32 UR8, UR43, UR12, UR10 ;  /* 0x0000000c2b0872a5 */ /* 0x000fe2000f8e000a */
[----:B------:R-:W-:Y:S01]  /*7550*/  IMAD.MOV.U32 R10, RZ, RZ, R15 ;  /* 0x000000ffff0a7224 */ /* 0x000fe200078e000f */
[----:B------:R-:W-:Y:S01]  /*7560*/  UIMAD UR7, UR43, UR13, UR7 ;  /* 0x0000000d2b0772a4 */ /* 0x000fe2000f8e0207 */
[----:B------:R-:W-:Y:S01]  /*7570*/  @P1 SHF.R.U32.HI R10, RZ, R13, R6 ;  /* 0x0000000dff0a1219 */ /* 0x000fe20000011606 */
[----:B------:R-:W-:Y:S01]  /*7580*/  USEL UR46, UR46, URZ, !UP0 ;  /* 0x0000003f2e2e7287 */ /* 0x000fe2000c000000 */
[----:B------:R-:W-:Y:S01]  /*7590*/  IMAD.WIDE R4, R11, 0x2, R4 ;  /* 0x000000020b047825 */ /* 0x000fe200078e0204 */
[----:B------:R-:W-:Y:S01]  /*75a0*/  ULDC.64 UR12, c[0x0][0xb98] ;  /* 0x0002e600000c7ab9 */ /* 0x000fe20000000a00 */
[----:B------:R-:W-:Y:S01]  /*75b0*/  UIADD3 UR9, UR9, UR7, URZ ;  /* 0x0000000709097290 */ /* 0x000fe2000fffe03f */
[--C-:B------:R-:W-:Y:S01]  /*75c0*/  SHF.R.S32.HI R6, RZ, 0x1f, R10.reuse ;  /* 0x0000001fff067819 */ /* 0x100fe2000001140a */
[----:B------:R-:W-:Y:S01]  /*75d0*/  UIMAD UR7, UR45, UR12, URZ ;  /* 0x0000000c2d0772a4 */ /* 0x000fe2000f8e023f */
[----:B------:R-:W-:Y:S01]  /*75e0*/  IMAD.MOV R13, RZ, RZ, -R10 ;  /* 0x000000ffff0d7224 */ /* 0x000fe200078e0a0a */
[----:B------:R-:W-:Y:S01]  /*75f0*/  UIMAD.WIDE.U32 UR8, UR46, UR12, UR8 ;  /* 0x0000000c2e0872a5 */ /* 0x000fe2000f8e0008 */
[----:B------:R-:W-:Y:S01]  /*7600*/  IADD3 R37, P2, R4, 0x5000, RZ ;  /* 0x0000500004257810 */ /* 0x000fe20007f5e0ff */
[----:B------:R-:W-:Y:S01]  /*7610*/  UIMAD UR7, UR46, UR13, UR7 ;  /* 0x0000000d2e0772a4 */ /* 0x000fe2000f8e0207 */
[----:B------:R-:W-:Y:S01]  /*7620*/  IMAD R13, R80, R13, R15 ;  /* 0x0000000d500d7224 */ /* 0x000fe200078e020f */
[----:B------:R-:W-:Y:S01]  /*7630*/  IADD3 R25, P5, R4, 0x1000, RZ ;  /* 0x0000100004197810 */ /* 0x000fe20007fbe0ff */
[----:B-----5:R-:W-:Y:S01]  /*7640*/  IMAD R84, R3, R80, RZ ;  /* 0x0000005003547224 */ /* 0x020fe200078e02ff */
[----:B------:R-:W-:Y:S01]  /*7650*/  IADD3 R10, P0, R10, UR8, RZ ;  /* 0x000000080a0a7c10 */ /* 0x000fe2000ff1e0ff */
[----:B------:R-:W-:Y:S01]  /*7660*/  ULDC.64 UR12, c[0x0][0xaa0] ;  /* 0x0002a800000c7ab9 */ /* 0x000fe20000000a00 */
[----:B------:R-:W-:Y:S01]  /*7670*/  IMAD.U32 R11, RZ, RZ, UR7 ;  /* 0x00000007ff0b7e24 */ /* 0x000fe2000f8e00ff */
[----:B------:R-:W-:-:S02]  /*7680*/  IADD3 R29, P4, R4, 0x2000, RZ ;  /* 0x00002000041d7810 */ /* 0x000fc40007f9e0ff */
[----:B------:R-:W-:Y:S02]  /*7690*/  IADD3 R57, P3, R4, 0x4000, RZ ;  /* 0x0000400004397810 */ /* 0x000fe40007f7e0ff */
[----:B------:R-:W-:Y:S01]  /*76a0*/  IADD3.X R11, R6, UR9, R11, P0, !PT ;  /* 0x00000009060b7c10 */ /* 0x000fe200087fe40b */
[----:B------:R-:W-:Y:S01]  /*76b0*/  ULDC.64 UR8, c[0x0][0xb88] ;  /* 0x0002e20000087ab9 */ /* 0x000fe20000000a00 */
[----:B------:R-:W-:Y:S02]  /*76c0*/  SHF.R.S32.HI R6, RZ, 0x1f, R13 ;  /* 0x0000001fff067819 */ /* 0x000fe4000001140d */
[----:B------:R-:W-:Y:S01]  /*76d0*/  IADD3 R33, P0, R4, 0x3000, RZ ;  /* 0x0000300004217810 */ /* 0x000fe20007f1e0ff */
[----:B------:R-:W-:Y:S01]  /*76e0*/  IMAD.WIDE.U32 R10, R13, UR8, R10 ;  /* 0x000000080d0a7c25 */ /* 0x000fe2000f8e000a */
[----:B------:R-:W-:Y:S02]  /*76f0*/  LOP3.LUT R36, R37, 0x380, RZ, 0xc0, !PT ;  /* 0x0000038025247812 */ /* 0x000fe400078ec0ff */
[----:B------:R-:W-:Y:S01]  /*7700*/  LOP3.LUT R32, R33, 0x380, RZ, 0xc0, !PT ;  /* 0x0000038021207812 */ /* 0x000fe200078ec0ff */
[----:B------:R-:W-:Y:S01]  /*7710*/  IMAD R6, R6, UR8, RZ ;  /* 0x0000000806067c24 */ /* 0x000fe2000f8e02ff */
[----:B------:R-:W-:-:S02]  /*7720*/  LOP3.LUT R24, R25, 0x380, RZ, 0xc0, !PT ;  /* 0x0000038019187812 */ /* 0x000fc400078ec0ff */
[----:B------:R-:W-:Y:S01]  /*7730*/  SHF.R.U64 R32, R32, 0x3, RZ ;  /* 0x0000000320207819 */ /* 0x000fe200000012ff */
[----:B------:R-:W-:Y:S01]  /*7740*/  IMAD R15, R13, UR9, R6 ;  /* 0x000000090d0f7c24 */ /* 0x000fe2000f8e0206 */
[----:B------:R-:W-:Y:S01]  /*7750*/  LOP3.LUT R28, R29, 0x380, RZ, 0xc0, !PT ;  /* 0x000003801d1c7812 */ /* 0x000fe200078ec0ff */
[----:B------:R-:W-:Y:S01]  /*7760*/  ULDC.64 UR8, c[0x0][0xb50] ;  /* 0x0002d40000087ab9 */ /* 0x000fe20000000a00 */
[----:B------:R-:W-:Y:S01]  /*7770*/  LOP3.LUT R56, R57, 0x380, RZ, 0xc0, !PT ;  /* 0x0000038039387812 */ /* 0x000fe200078ec0ff */
[----:B------:R-:W-:Y:S01]  /*7780*/  IMAD.IADD R11, R11, 0x1, R15 ;  /* 0x000000010b0b7824 */ /* 0x000fe200078e020f */
[----:B------:R-:W-:Y:S01]  /*7790*/  LEA R14, P6, R10, UR8, 0x2 ;  /* 0x000000080a0e7c11 */ /* 0x000fe2000f8c10ff */
[----:B------:R-:W-:Y:S01]  /*77a0*/  IMAD.U32 R6, RZ, RZ, UR44 ;  /* 0x0000002cff067e24 */ /* 0x000fe2000f8e00ff */
[----:B------:R-:W-:Y:S01]  /*77b0*/  LOP3.LUT R32, R32, R33, RZ, 0x3c, !PT ;  /* 0x0000002120207212 */ /* 0x000fe200078e3cff */
[----:B------:R-:W-:Y:S01]  /*77c0*/  IMAD.X R33, RZ, RZ, R5, P0 ;  /* 0x000000ffff217224 */ /* 0x000fe200000e0605 */
[----:B------:R-:W-:Y:S01]  /*77d0*/  SHF.R.U64 R36, R36, 0x3, RZ ;  /* 0x0000000324247819 */ /* 0x000fe200000012ff */
[----:B--2---:R-:W-:Y:S01]  /*77e0*/  SHFL.IDX PT, R20, R14, RZ, 0x1c1f ;  /* 0x001c1fff0e147589 */ /* 0x004fe200000e0000 */
[----:B------:R-:W-:Y:S01]  /*77f0*/  SHF.R.U64 R24, R24, 0x3, RZ ;  /* 0x0000000318187819 */ /* 0x000fe200000012ff */
[----:B------:R-:W-:Y:S01]  /*7800*/  IMAD R27, R6, 0x80, R201 ;  /* 0x00000080061b7824 */ /* 0x000fe200078e02c9 */
[----:B------:R-:W-:Y:S01]  /*7810*/  SHF.R.U64 R28, R28, 0x3, RZ ;  /* 0x000000031c1c7819 */ /* 0x000fe200000012ff */
[----:B------:R-:W-:Y:S01]  /*7820*/  SHFL.IDX PT, R50, R14, 0x1, 0x1c1f ;  /* 0x003c1f000e327f89 */ /* 0x000fe200000e0000 */
[----:B------:R-:W-:Y:S01]  /*7830*/  SHF.R.U64 R56, R56, 0x3, RZ ;  /* 0x0000000338387819 */ /* 0x000fe200000012ff */
[----:B------:R-:W-:Y:S01]  /*7840*/  VIADD R6, R27, 0x8 ;  /* 0x000000081b067836 */ /* 0x000fe20000000000 */
[----:B------:R-:W-:-:S02]  /*7850*/  IADD3 R61, P0, R4, 0x9000, RZ ;  /* 0x00009000043d7810 */ /* 0x000fc40007f1e0ff */
[----:B------:R-:W-:Y:S02]  /*7860*/  LEA.HI.X R15, R10, UR9, R11, 0x2, P6 ;  /* 0x000000090a0f7c11 */ /* 0x000fe4000b0f140b */
        /* <DEDUP_REMOVED lines=9> */
[----:B------:R-:W0:Y:S01]  /*7900*/  SHFL.IDX PT, R21, R15, RZ, 0x1c1f ;  /* 0x001c1fff0f157589 */ /* 0x000e2200000e0000 */
[----:B------:R-:W-:-:S02]  /*7910*/  IADD3 R11, P2, R4, 0xb000, RZ ;  /* 0x0000b000040b7810 */ /* 0x000fc40007f5e0ff */
[C---:B------:R-:W-:Y:S01]  /*7920*/  IADD3 R41, P6, R4.reuse, 0x6000, RZ ;  /* 0x0000600004297810 */ /* 0x040fe20007fde0ff */
[----:B------:R-:W1:Y:S01]  /*7930*/  SHFL.IDX PT, R51, R15, 0x1, 0x1c1f ;  /* 0x003c1f000f337f89 */ /* 0x000e6200000e0000 */
        /* <DEDUP_REMOVED lines=11> */
[----:B------:R-:W-:-:S02]  /*79f0*/  SHF.R.U64 R10, R10, 0x3, RZ ;  /* 0x000000030a0a7819 */ /* 0x000fc400000012ff */
[----:B------:R-:W-:Y:S02]  /*7a00*/  SHF.R.U64 R40, R40, 0x3, RZ ;  /* 0x0000000328287819 */ /* 0x000fe400000012ff */
[----:B------:R-:W-:Y:S02]  /*7a10*/  SHF.R.U64 R44, R44, 0x3, RZ ;  /* 0x000000032c2c7819 */ /* 0x000fe400000012ff */
[----:B------:R-:W-:Y:S02]  /*7a20*/  SHF.R.U64 R68, R68, 0x3, RZ ;  /* 0x0000000344447819 */ /* 0x000fe400000012ff */
[----:B------:R-:W-:Y:S02]  /*7a30*/  SHF.R.U64 R48, R48, 0x3, RZ ;  /* 0x0000000330307819 */ /* 0x000fe400000012ff */
[----:B------:R-:W-:Y:S02]  /*7a40*/  LOP3.LUT P0, RZ, R23, 0x3, RZ, 0xc0, !PT ;  /* 0x0000000317ff7812 */ /* 0x000fe4000780c0ff */
        /* <DEDUP_REMOVED lines=10> */
[----:B------:R-:W-:-:S02]  /*7af0*/  ISETP.GE.OR P2, PT, R27, R84, P0 ;  /* 0x000000541b00720c */ /* 0x000fc40000746670 */
[----:B------:R-:W-:Y:S02]  /*7b00*/  ISETP.GE.OR P0, PT, R6, R84, P0 ;  /* 0x000000540600720c */ /* 0x000fe40000706670 */
[C---:B------:R-:W-:Y:S02]  /*7b10*/  IADD3 R77, P6, R4.reuse, 0xc000, RZ ;  /* 0x0000c000044d7810 */ /* 0x040fe40007fde0ff */
[C---:B------:R-:W-:Y:S02]  /*7b20*/  IADD3 R73, P5, R4.reuse, 0xd000, RZ ;  /* 0x0000d00004497810 */ /* 0x040fe40007fbe0ff */
[C---:B------:R-:W-:Y:S02]  /*7b30*/  IADD3 R65, P4, R4.reuse, 0xe000, RZ ;  /* 0x0000e00004417810 */ /* 0x040fe40007f9e0ff */
[C---:B------:R-:W-:Y:S02]  /*7b40*/  LOP3.LUT R13, R4.reuse, 0x380, RZ, 0xc0, !PT ;  /* 0x00000380040d7812 */ /* 0x040fe400078ec0ff */
[----:B------:R-:W-:Y:S01]  /*7b50*/  IADD3 R12, P3, R4, 0xf000, RZ ;  /* 0x0000f000040c7810 */ /* 0x000fe20007f7e0ff */
[----:B0-----:R0:W-:Y:S01]  /*7b60*/  @!P2 ST.E desc[UR40][R20.64], R9 ;  /* 0x000000091400a985 */ /* 0x0011e2000c101928 */
[----:B------:R-:W-:-:S02]  /*7b70*/  LOP3.LUT R76, R77, 0x380, RZ, 0xc0, !PT ;  /* 0x000003804d4c7812 */ /* 0x000fc400078ec0ff */
[----:B------:R-:W-:Y:S01]  /*7b80*/  LOP3.LUT R72, R73, 0x380, RZ, 0xc0, !PT ;  /* 0x0000038049487812 */ /* 0x000fe200078ec0ff */
[----:B-1----:R1:W-:Y:S01]  /*7b90*/  @!P0 ST.E desc[UR40][R50.64], R8 ;  /* 0x0000000832008985 */ /* 0x0023e2000c101928 */
[----:B------:R-:W-:Y:S01]  /*7ba0*/  LOP3.LUT R64, R65, 0x380, RZ, 0xc0, !PT ;  /* 0x0000038041407812 */ /* 0x000fe200078ec0ff */
[----:B------:R-:W-:Y:S01]  /*7bb0*/  IMAD.X R53, RZ, RZ, R5, P3 ;  /* 0x000000ffff357224 */ /* 0x000fe200018e0605 */
[----:B------:R-:W-:Y:S01]  /*7bc0*/  SHF.R.U64 R13, R13, 0x3, RZ ;  /* 0x000000030d0d7819 */ /* 0x000fe200000012ff */
[----:B------:R-:W-:Y:S01]  /*7bd0*/  UIMAD UR7, UR11, UR12, URZ ;  /* 0x0000000c0b0772a4 */ /* 0x000fe2000f8e023f */
[----:B------:R-:W-:Y:S01]  /*7be0*/  LOP3.LUT R3, R12, 0x380, RZ, 0xc0, !PT ;  /* 0x000003800c037812 */ /* 0x000fe200078ec0ff */
[----:B------:R-:W-:Y:S01]  /*7bf0*/  UIMAD.WIDE.U32 UR8, UR4, UR12, URZ ;  /* 0x0000000c040872a5 */ /* 0x000fe2000f8e003f */
[----:B------:R-:W-:Y:S01]  /*7c00*/  SHF.R.U64 R76, R76, 0x3, RZ ;  /* 0x000000034c4c7819 */ /* 0x000fe200000012ff */
[----:B0-----:R-:W0:Y:S01]  /*7c10*/  @P1 LDC R21, c[0x0][0xbf0] ;  /* 0x0002fc00ff151b82 */ /* 0x001e220000000800 */
[----:B------:R-:W-:Y:S01]  /*7c20*/  SHF.R.U64 R72, R72, 0x3, RZ ;  /* 0x0000000348487819 */ /* 0x000fe200000012ff */
[----:B------:R-:W-:Y:S01]  /*7c30*/  ULDC.64 UR10, c[0x0][0xae8] ;  /* 0x0002ba00000a7ab9 */ /* 0x000fe20000000a00 */
[----:B------:R-:W-:Y:S01]  /*7c40*/  SHF.R.U64 R64, R64, 0x3, RZ ;  /* 0x0000000340407819 */ /* 0x000fe200000012ff */
[----:B------:R-:W-:Y:S01]  /*7c50*/  IMAD.U32 R20, RZ, RZ, UR44 ;  /* 0x0000002cff147e24 */ /* 0x000fe2000f8e00ff */
[----:B------:R-:W-:Y:S01]  /*7c60*/  LOP3.LUT R4, R13, R4, RZ, 0x3c, !PT ;  /* 0x000000040d047212 */ /* 0x000fe200078e3cff */
[----:B------:R-:W5:Y:S01]  /*7c70*/  LD.E.128 R24, desc[UR40][R24.64] ;  /* 0x0000002818187980 */ /* 0x000f62000c101d00 */
[----:B------:R-:W-:-:S02]  /*7c80*/  SHF.R.U64 R3, R3, 0x3, RZ ;  /* 0x0000000303037819 */ /* 0x000fc400000012ff */
[----:B------:R-:W-:Y:S01]  /*7c90*/  LOP3.LUT R76, R76, R77, RZ, 0x3c, !PT ;  /* 0x0000004d4c4c7212 */ /* 0x000fe200078e3cff */
[--C-:B------:R-:W-:Y:S01]  /*7ca0*/  IMAD.X R77, RZ, RZ, R5.reuse, P6 ;  /* 0x000000ffff4d7224 */ /* 0x100fe200030e0605 */
[----:B------:R-:W-:Y:S01]  /*7cb0*/  LOP3.LUT R72, R72, R73, RZ, 0x3c, !PT ;  /* 0x0000004948487212 */ /* 0x000fe200078e3cff */
[--C-:B------:R-:W-:Y:S01]  /*7cc0*/  IMAD.X R73, RZ, RZ, R5.reuse, P5 ;  /* 0x000000ffff497224 */ /* 0x100fe200028e0605 */
[----:B------:R-:W-:Y:S01]  /*7cd0*/  LOP3.LUT R64, R64, R65, RZ, 0x3c, !PT ;  /* 0x0000004140407212 */ /* 0x000fe200078e3cff */
[----:B------:R-:W-:Y:S01]  /*7ce0*/  IMAD.X R65, RZ, RZ, R5, P4 ;  /* 0x000000ffff417224 */ /* 0x000fe200020e0605 */
[----:B------:R-:W-:Y:S01]  /*7cf0*/  LOP3.LUT R52, R3, R12, RZ, 0x3c, !PT ;  /* 0x0000000c03347212 */ /* 0x000fe200078e3cff */
[----:B------:R-:W-:Y:S01]  /*7d00*/  UIMAD UR7, UR4, UR13, UR7 ;  /* 0x0000000d040772a4 */ /* 0x000fe2000f8e0207 */
[----:B------:R2:W5:Y:S01]  /*7d10*/  LD.E.128 R12, desc[UR40][R4.64] ;  /* 0x00000028040c7980 */ /* 0x000562000c101d00 */
[----:B------:R-:W-:Y:S02]  /*7d20*/  IMAD R3, R19, 0x20, R22 ;  /* 0x0000002013037824 */ /* 0x000fe400078e0216 */
[----:B------:R-:W-:Y:S01]  /*7d30*/  IMAD.U32 R87, RZ, RZ, UR44 ;  /* 0x0000002cff577e24 */ /* 0x000fe2000f8e00ff */
[----:B------:R-:W5:Y:S04]  /*7d40*/  LD.E.128 R28, desc[UR40][R28.64] ;  /* 0x000000281c1c7980 */ /* 0x000f68000c101d00 */
[----:B------:R-:W5:Y:S01]  /*7d50*/  LD.E.128 R32, desc[UR40][R32.64] ;  /* 0x0000002820207980 */ /* 0x000f62000c101d00 */
[----:B--2---:R-:W2:Y:S01]  /*7d60*/  @P1 LDC R5, c[0x0][0xbec] ;  /* 0x0002fb00ff051b82 */ /* 0x004ea20000000800 */
[----:B------:R-:W-:-:S02]  /*7d70*/  UIADD3 UR9, UR9, UR7, URZ ;  /* 0x0000000709097290 */ /* 0x000fc4000fffe03f */
[----:B------:R-:W5:Y:S01]  /*7d80*/  LD.E.128 R56, desc[UR40][R56.64] ;  /* 0x0000002838387980 */ /* 0x000f62000c101d00 */
[----:B------:R-:W-:Y:S01]  /*7d90*/  UIMAD UR4, UR14, UR10, URZ ;  /* 0x0000000a0e0472a4 */ /* 0x000fe2000f8e023f */
[----:B------:R-:W-:Y:S01]  /*7da0*/  IMAD R20, R20, 0x80, R3 ;  /* 0x0000008014147824 */ /* 0x000fe200078e0203 */
[----:B------:R-:W-:Y:S01]  /*7db0*/  UIMAD.WIDE.U32 UR8, UR43, UR10, UR8 ;  /* 0x0000000a2b0872a5 */ /* 0x000fe2000f8e0008 */
[----:B------:R-:W5:Y:S01]  /*7dc0*/  LD.E.128 R36, desc[UR40][R36.64] ;  /* 0x0000002824247980 */ /* 0x000f62000c101d00 */
[----:B------:R-:W-:-:S03]  /*7dd0*/  UIMAD UR4, UR43, UR11, UR4 ;  /* 0x0000000b2b0472a4 */ /* 0x000fc6000f8e0204 */
[----:B------:R-:W-:Y:S01]  /*7de0*/  ULDC.64 UR10, c[0x0][0xaf0] ;  /* 0x0002bc00000a7ab9 */ /* 0x000fe20000000a00 */
[----:B------:R-:W-:Y:S01]  /*7df0*/  UIADD3 UR9, UR9, UR4, URZ ;  /* 0x0000000409097290 */ /* 0x000fe2000fffe03f */
[----:B------:R-:W5:Y:S01]  /*7e00*/  LD.E.128 R40, desc[UR40][R40.64] ;  /* 0x0000002828287980 */ /* 0x000f62000c101d00 */
[----:B------:R-:W-:Y:S01]  /*7e10*/  UIMAD UR4, UR45, UR10, URZ ;  /* 0x0000000a2d0472a4 */ /* 0x000fe2000f8e023f */
[----:B------:R-:W-:Y:S01]  /*7e20*/  IMAD.MOV.U32 R3, RZ, RZ, R20 ;  /* 0x000000ffff037224 */ /* 0x000fe200078e0014 */
[----:B------:R-:W-:Y:S01]  /*7e30*/  UIMAD.WIDE.U32 UR8, UR46, UR10, UR8 ;  /* 0x0000000a2e0872a5 */ /* 0x000fe2000f8e0008 */
[----:B------:R-:W5:Y:S01]  /*7e40*/  LD.E.128 R44, desc[UR40][R44.64] ;  /* 0x000000282c2c7980 */ /* 0x000f62000c101d00 */
[----:B------:R-:W-:-:S03]  /*7e50*/  UIMAD UR4, UR46, UR11, UR4 ;  /* 0x0000000b2e0472a4 */ /* 0x000fc6000f8e0204 */
[----:B------:R-:W5:Y:S01]  /*7e60*/  LD.E.128 R68, desc[UR40][R68.64] ;  /* 0x0000002844447980 */ /* 0x000f62000c101d00 */
[----:B--2---:R-:W-:Y:S01]  /*7e70*/  @P1 IMAD.HI.U32 R4, R20, R5, RZ ;  /* 0x0000000514041227 */ /* 0x004fe200078e00ff */
[----:B------:R-:W-:Y:S02]  /*7e80*/  UIADD3 UR4, UR9, UR4, URZ ;  /* 0x0000000409047290 */ /* 0x000fe4000fffe03f */
[----:B------:R-:W5:Y:S02]  /*7e90*/  LD.E.128 R60, desc[UR40][R60.64] ;  /* 0x000000283c3c7980 */ /* 0x000f64000c101d00 */
[----:B0-----:R-:W-:Y:S01]  /*7ea0*/  @P1 SHF.R.U32.HI R3, RZ, R21, R4 ;  /* 0x00000015ff031219 */ /* 0x001fe20000011604 */
[----:B------:R-:W-:Y:S01]  /*7eb0*/  IMAD.U32 R4, RZ, RZ, UR8 ;  /* 0x00000008ff047e24 */ /* 0x000fe2000f8e00ff */
[----:B-1----:R-:W5:Y:S02]  /*7ec0*/  LD.E.128 R48, desc[UR40][R48.64] ;  /* 0x0000002830307980 */ /* 0x002f64000c101d00 */
[--C-:B------:R-:W-:Y:S01]  /*7ed0*/  SHF.R.S32.HI R6, RZ, 0x1f, R3.reuse ;  /* 0x0000001fff067819 */ /* 0x100fe20000011403 */
[----:B------:R-:W-:Y:S01]  /*7ee0*/  IMAD.MOV R21, RZ, RZ, -R3 ;  /* 0x000000ffff157224 */ /* 0x000fe200078e0a03 */
[----:B------:R-:W5:Y:S01]  /*7ef0*/  LD.E.128 R8, desc[UR40][R10.64] ;  /* 0x000000280a087980 */ /* 0x000f62000c101d00 */
[----:B------:R-:W-:Y:S01]  /*7f00*/  IMAD.U32 R5, RZ, RZ, UR9 ;  /* 0x00000009ff057e24 */ /* 0x000fe2000f8e00ff */
[----:B------:R-:W-:Y:S01]  /*7f10*/  ULDC.64 UR8, c[0x0][0xae0] ;  /* 0x0002b80000087ab9 */ /* 0x000fe20000000a00 */
[----:B------:R-:W-:Y:S01]  /*7f20*/  IMAD.U32 R5, RZ, RZ, UR4 ;  /* 0x00000004ff057e24 */ /* 0x000fe2000f8e00ff */
[----:B------:R-:W5:Y:S01]  /*7f30*/  LD.E.128 R76, desc[UR40][R76.64] ;  /* 0x000000284c4c7980 */ /* 0x000f62000c101d00 */
[----:B------:R-:W-:-:S02]  /*7f40*/  IMAD R6, R6, UR8, RZ ;  /* 0x0000000806067c24 */ /* 0x000fc4000f8e02ff */
[----:B------:R-:W-:Y:S01]  /*7f50*/  IMAD R21, R80, R21, R20 ;  /* 0x0000001550157224 */ /* 0x000fe200078e0214 */
[----:B------:R-:W5:Y:S01]  /*7f60*/  LD.E.128 R72, desc[UR40][R72.64] ;  /* 0x0000002848487980 */ /* 0x000f62000c101d00 */
[C---:B------:R-:W-:Y:S02]  /*7f70*/  IMAD R81, R3.reuse, UR9, R6 ;  /* 0x0000000903517c24 */ /* 0x040fe4000f8e0206 */
[----:B------:R-:W-:Y:S01]  /*7f80*/  IMAD.WIDE.U32 R4, R3, UR8, R4 ;  /* 0x0000000803047c25 */ /* 0x000fe2000f8e0004 */
[----:B------:R-:W5:Y:S01]  /*7f90*/  LD.E.128 R64, desc[UR40][R64.64] ;  /* 0x0000002840407980 */ /* 0x000f62000c101d00 */
[----:B------:R-:W-:Y:S01]  /*7fa0*/  SHF.R.S32.HI R3, RZ, 0x1f, R21 ;  /* 0x0000001fff037819 */ /* 0x000fe20000011415 */
[----:B------:R-:W-:Y:S02]  /*7fb0*/  ULDC.64 UR8, c[0x0][0xad8] ;  /* 0x0002b60000087ab9 */ /* 0x000fe40000000a00 */
[----:B------:R-:W5:Y:S01]  /*7fc0*/  LD.E.128 R52, desc[UR40][R52.64] ;  /* 0x0000002834347980 */ /* 0x000f62000c101d00 */
[----:B------:R-:W-:Y:S01]  /*7fd0*/  IMAD R87, R87, 0x80, R22 ;  /* 0x0000008057577824 */ /* 0x000fe200078e0216 */
        /* <DEDUP_REMOVED lines=8> */
[----:B------:R-:W-:Y:S02]  /*8060*/  VIADD R3, R87, 0x20 ;  /* 0x0000002057037836 */ /* 0x000fe40000000000 */
[C---:B------:R-:W-:Y:S02]  /*8070*/  IMAD R81, R21.reuse, UR9, R6 ;  /* 0x0000000915517c24 */ /* 0x040fe4000f8e0206 */
[----:B------:R-:W-:Y:S01]  /*8080*/  IMAD.WIDE.U32 R4, R21, UR8, R4 ;  /* 0x0000000815047c25 */ /* 0x000fe2000f8e0004 */
[-C--:B------:R-:W-:Y:S01]  /*8090*/  ISETP.GE.AND P1, PT, R3, R84.reuse, PT ;  /* 0x000000540300720c */ /* 0x080fe20003f26270 */
[----:B------:R-:W-:Y:S01]  /*80a0*/  ULDC.64 UR8, c[0x0][0xa80] ;  /* 0x0002a00000087ab9 */ /* 0x000fe20000000a00 */
[C---:B------:R-:W-:Y:S01]  /*80b0*/  ISETP.GE.AND P2, PT, R87.reuse, R84, PT ;  /* 0x000000545700720c */ /* 0x040fe20003f46270 */
[----:B------:R-:W-:Y:S01]  /*80c0*/  VIADD R3, R87, 0x40 ;  /* 0x0000004057037836 */ /* 0x000fe20000000000 */
[----:B------:R-:W-:Y:S01]  /*80d0*/  LEA R6, P3, R4, UR8, 0x1 ;  /* 0x0000000804067c11 */ /* 0x000fe2000f8608ff */
[----:B------:R-:W-:-:S02]  /*80e0*/  IMAD.IADD R5, R5, 0x1, R81 ;  /* 0x0000000105057824 */ /* 0x000fc400078e0251 */
[----:B------:R-:W-:Y:S01]  /*80f0*/  VIADD R0, R0, 0x22820 ;  /* 0x0002282000007836 */ /* 0x000fe20000000000 */
[----:B------:R-:W-:Y:S02]  /*8100*/  ISETP.GE.AND P0, PT, R3, R84, PT ;  /* 0x000000540300720c */ /* 0x000fe40003f06270 */
[----:B------:R-:W-:Y:S02]  /*8110*/  LEA.HI.X R3, R4, UR9, R5, 0x1, P3 ;  /* 0x0000000904037c11 */ /* 0x000fe400098f0c05 */
[----:B------:R-:W-:Y:S01]  /*8120*/  PRMT R0, RZ, 0x654, R0 ;  /* 0x00000654ff007816 */ /* 0x000fe20000000000 */
[----:B0-----:R0:W1:Y:S01]  /*8130*/  SHFL.IDX PT, R85, R6, RZ, 0x181f ;  /* 0x00181fff06557589 */ /* 0x00106200000e0000 */
[----:B------:R-:W-:Y:S02]  /*8140*/  BSSY B1, `(.L_x_9644) ;  /* 0x0000015000017945 */ /* 0x000fe40003800000 */
[----:B------:R0:W-:Y:S01]  /*8150*/  SYNCS.ARRIVE.TRANS64.RED.A1T0 RZ, [R0+URZ], RZ ;  /* 0x000000ff00ff79a7 */ /* 0x0001e2000810043f */
[----:B------:R0:W2:Y:S01]  /*8160*/  SHFL.IDX PT, R83, R3, RZ, 0x181f ;  /* 0x00181fff03537589 */ /* 0x0000a200000e0000 */
[----:B------:R-:W-:Y:S05]  /*8170*/  @P2 BRA `(.L_x_9645) ;  /* 0x0000000000442947 */ /* 0x000fea0003800000 */
[----:B------:R-:W-:Y:S02]  /*8180*/  ULDC UR4, c[0x0][0xac8] ;  /* 0x0002b20000047ab9 */ /* 0x000fe40000000800 */
[----:B------:R-:W-:Y:S02]  /*8190*/  ISETP.GE.AND P5, PT, R2, UR4, PT ;  /* 0x0000000402007c0c */ /* 0x000fe4000bfa6270 */
[----:B------:R-:W-:Y:S02]  /*81a0*/  ISETP.GE.AND P4, PT, R17, UR4, PT ;  /* 0x0000000411007c0c */ /* 0x000fe4000bf86270 */
[----:B------:R-:W-:Y:S02]  /*81b0*/  ISETP.GE.AND P3, PT, R16, UR4, PT ;  /* 0x0000000410007c0c */ /* 0x000fe4000bf66270 */
[----:B------:R-:W-:-:S07]  /*81c0*/  ISETP.GE.AND P2, PT, R18, UR4, PT ;  /* 0x0000000412007c0c */ /* 0x000fce000bf46270 */
[----:B-1----:R-:W-:-:S04]  /*81d0*/  @!P5 LEA R4, P6, R2, R85, 0x1 ;  /* 0x000000550204d211 */ /* 0x002fc800078c08ff */
[----:B--2---:R-:W-:Y:S02]  /*81e0*/  @!P5 LEA.HI.X R5, R2, R83, R208, 0x1, P6 ;  /* 0x000000530205d211 */ /* 0x004fe400030f0cd0 */
[----:B------:R-:W-:-:S03]  /*81f0*/  @!P4 LEA R20, P6, R17, R85, 0x1 ;  /* 0x000000551114c211 */ /* 0x000fc600078c08ff */
[----:B-----5:R3:W-:Y:S01]  /*8200*/  @!P5 ST.E.128 desc[UR40][R4.64], R12 ;  /* 0x0000000c0400d985 */ /* 0x0207e2000c101d28 */
[----:B------:R-:W-:Y:S02]  /*8210*/  @!P4 LEA.HI.X R21, R17, R83, R207, 0x1, P6 ;  /* 0x000000531115c211 */ /* 0x000fe400030f0ccf */
[----:B------:R-:W-:-:S03]  /*8220*/  @!P3 LEA R80, P6, R16, R85, 0x1 ;  /* 0x000000551050b211 */ /* 0x000fc600078c08ff */
[----:B------:R3:W-:Y:S01]  /*8230*/  @!P4 ST.E.128 desc[UR40][R20.64], R56 ;  /* 0x000000381400c985 */ /* 0x0007e2000c101d28 */
[----:B------:R-:W-:Y:S02]  /*8240*/  @!P3 LEA.HI.X R81, R16, R83, R206, 0x1, P6 ;  /* 0x000000531051b211 */ /* 0x000fe400030f0cce */
[----:B------:R-:W-:-:S03]  /*8250*/  @!P2 LEA R82, P6, R18, R85, 0x1 ;  /* 0x000000551252a211 */ /* 0x000fc600078c08ff */
[----:B------:R3:W-:Y:S01]  /*8260*/  @!P3 ST.E.128 desc[UR40][R80.64], R68 ;  /* 0x000000445000b985 */ /* 0x0007e2000c101d28 */
[----:B------:R-:W-:-:S05]  /*8270*/  @!P2 LEA.HI.X R83, R18, R83, R205, 0x1, P6 ;  /* 0x000000531253a211 */ /* 0x000fca00030f0ccd */
[----:B------:R3:W-:Y:S04]  /*8280*/  @!P2 ST.E.128 desc[UR40][R82.64], R76 ;  /* 0x0000004c5200a985 */ /* 0x0007e8000c101d28 */
.L_x_9645:
[----:B------:R-:W-:Y:S05]  /*8290*/  BSYNC B1 ;  /* 0x0000000000017941 */ /* 0x000fea0003800000 */
.L_x_9644:
[----:B---3--:R3:W4:Y:S01]  /*82a0*/  SHFL.IDX PT, R21, R3, 0x1, 0x181f ;  /* 0x00381f0003157f89 */ /* 0x00872200000e0000 */
[----:B------:R-:W-:Y:S03]  /*82b0*/  BSSY B1, `(.L_x_9646) ;  /* 0x0000014000017945 */ /* 0x000fe60003800000 */
[----:B-----5:R3:W0:Y:S01]  /*82c0*/  SHFL.IDX PT, R15, R6, 0x1, 0x181f ;  /* 0x00381f00060f7f89 */ /* 0x02062200000e0000 */
[----:B------:R-:W-:Y:S05]  /*82d0*/  @P1 BRA `(.L_x_9647) ;  /* 0x0000000000441947 */ /* 0x000fea0003800000 */
[----:B------:R-:W-:Y:S02]  /*82e0*/  ULDC UR4, c[0x0][0xac8] ;  /* 0x0002b20000047ab9 */ /* 0x000fe40000000800 */
[----:B------:R-:W-:Y:S02]  /*82f0*/  ISETP.GE.AND P4, PT, R2, UR4, PT ;  /* 0x0000000402007c0c */ /* 0x000fe4000bf86270 */
[----:B------:R-:W-:Y:S02]  /*8300*/  ISETP.GE.AND P3, PT, R17, UR4, PT ;  /* 0x0000000411007c0c */ /* 0x000fe4000bf66270 */
[----:B------:R-:W-:Y:S02]  /*8310*/  ISETP.GE.AND P2, PT, R16, UR4, PT ;  /* 0x0000000410007c0c */ /* 0x000fe4000bf46270 */
[----:B------:R-:W-:-:S07]  /*8320*/  ISETP.GE.AND P1, PT, R18, UR4, PT ;  /* 0x0000000412007c0c */ /* 0x000fce000bf26270 */
[CC--:B0-----:R-:W-:Y:S02]  /*8330*/  @!P4 LEA R4, P6, R2.reuse, R15.reuse, 0x1 ;  /* 0x0000000f0204c211 */ /* 0x0c1fe400078c08ff */
[C---:B------:R-:W-:Y:S02]  /*8340*/  @!P3 LEA R12, P5, R17.reuse, R15, 0x1 ;  /* 0x0000000f110cb211 */ /* 0x040fe400078a08ff */
[----:B----4-:R-:W-:Y:S02]  /*8350*/  @!P4 LEA.HI.X R5, R2, R21, R208, 0x1, P6 ;  /* 0x000000150205c211 */ /* 0x010fe400030f0cd0 */
[----:B------:R-:W-:Y:S02]  /*8360*/  @!P2 LEA R14, P6, R16, R15, 0x1 ;  /* 0x0000000f100ea211 */ /* 0x000fe400078c08ff */
[----:B------:R-:W-:Y:S01]  /*8370*/  @!P3 LEA.HI.X R13, R17, R21, R207, 0x1, P5 ;  /* 0x00000015110db211 */ /* 0x000fe200028f0ccf */
[----:B------:R0:W-:Y:S01]  /*8380*/  @!P4 ST.E.128 desc[UR40][R4.64], R24 ;  /* 0x000000180400c985 */ /* 0x0001e2000c101d28 */
[----:B------:R-:W-:-:S02]  /*8390*/  @!P1 LEA R20, P5, R18, R15, 0x1 ;  /* 0x0000000f12149211 */ /* 0x000fc400078a08ff */
[-C--:B------:R-:W-:Y:S01]  /*83a0*/  @!P2 LEA.HI.X R15, R16, R21.reuse, R206, 0x1, P6 ;  /* 0x00000015100fa211 */ /* 0x080fe200030f0cce */
[----:B------:R0:W-:Y:S01]  /*83b0*/  @!P3 ST.E.128 desc[UR40][R12.64], R36 ;  /* 0x000000240c00b985 */ /* 0x0001e2000c101d28 */
[----:B------:R-:W-:-:S03]  /*83c0*/  @!P1 LEA.HI.X R21, R18, R21, R205, 0x1, P5 ;  /* 0x0000001512159211 */ /* 0x000fc600028f0ccd */
[----:B------:R0:W-:Y:S04]  /*83d0*/  @!P2 ST.E.128 desc[UR40][R14.64], R60 ;  /* 0x0000003c0e00a985 */ /* 0x0001e8000c101d28 */
[----:B------:R0:W-:Y:S02]  /*83e0*/  @!P1 ST.E.128 desc[UR40][R20.64], R72 ;  /* 0x0000004814009985 */ /* 0x0001e4000c101d28 */
.L_x_9647:
[----:B------:R-:W-:Y:S05]  /*83f0*/  BSYNC B1 ;  /* 0x0000000000017941 */ /* 0x000fea0003800000 */
.L_x_9646:
[----:B0---4-:R0:W4:Y:S01]  /*8400*/  SHFL.IDX PT, R21, R3, 0x2, 0x181f ;  /* 0x00581f0003157f89 */ /* 0x01112200000e0000 */
        /* <DEDUP_REMOVED lines=11> */
[----:B----4-:R-:W-:Y:S02]  /*84c0*/  @!P3 LEA.HI.X R5, R2, R21, R208, 0x1, P6 ;  /* 0x000000150205b211 */ /* 0x010fe400030f0cd0 */
[----:B------:R-:W-:Y:S02]  /*84d0*/  @!P0 LEA R20, P6, R18, R13, 0x1 ;  /* 0x0000000d12148211 */ /* 0x000fe400078c08ff */
[-C--:B------:R-:W-:Y:S01]  /*84e0*/  @!P2 LEA.HI.X R13, R17, R21.reuse, R207, 0x1, P5 ;  /* 0x00000015110da211 */ /* 0x080fe200028f0ccf */
[----:B------:R0:W-:Y:S01]  /*84f0*/  @!P3 ST.E.128 desc[UR40][R4.64], R28 ;  /* 0x0000001c0400b985 */ /* 0x0001e2000c101d28 */
[----:B------:R-:W-:-:S02]  /*8500*/  @!P1 LEA.HI.X R15, R16, R21, R206, 0x1, P4 ;  /* 0x00000015100f9211 */ /* 0x000fc400020f0cce */
[----:B------:R-:W-:Y:S01]  /*8510*/  @!P0 LEA.HI.X R21, R18, R21, R205, 0x1, P6 ;  /* 0x0000001512158211 */ /* 0x000fe200030f0ccd */
[----:B------:R0:W-:Y:S04]  /*8520*/  @!P2 ST.E.128 desc[UR40][R12.64], R40 ;  /* 0x000000280c00a985 */ /* 0x0001e8000c101d28 */
[----:B------:R0:W-:Y:S04]  /*8530*/  @!P1 ST.E.128 desc[UR40][R14.64], R48 ;  /* 0x000000300e009985 */ /* 0x0001e8000c101d28 */
[----:B------:R0:W-:Y:S02]  /*8540*/  @!P0 ST.E.128 desc[UR40][R20.64], R64 ;  /* 0x0000004014008985 */ /* 0x0001e4000c101d28 */
.L_x_9649:
[----:B------:R-:W-:Y:S05]  /*8550*/  BSYNC B1 ;  /* 0x0000000000017941 */ /* 0x000fea0003800000 */
.L_x_9648:
[----:B------:R-:W-:Y:S01]  /*8560*/  VIADD R0, R87, 0x60 ;  /* 0x0000006057007836 */ /* 0x000fe20000000000 */
[----:B0--3--:R-:W3:Y:S04]  /*8570*/  SHFL.IDX PT, R3, R3, 0x3, 0x181f ;  /* 0x00781f0003037f89 */ /* 0x009ee800000e0000 */
[----:B------:R-:W-:Y:S01]  /*8580*/  ISETP.GE.AND P0, PT, R0, R84, PT ;  /* 0x000000540000720c */ /* 0x000fe20003f06270 */
[----:B----4-:R4:W0:-:S12]  /*8590*/  SHFL.IDX PT, R21, R6, 0x3, 0x181f ;  /* 0x00781f0006157f89 */ /* 0x01081800000e0000 */
[----:B----4-:R-:W-:Y:S05]  /*85a0*/  @P0 BRA `(.L_x_9650) ;  /* 0x0000000c00bc0947 */ /* 0x010fea0003800000 */
[----:B------:R-:W-:Y:S02]  /*85b0*/  ULDC UR4, c[0x0][0xac8] ;  /* 0x0002b20000047ab9 */ /* 0x000fe40000000800 */
[----:B------:R-:W-:Y:S02]  /*85c0*/  ISETP.GE.AND P3, PT, R2, UR4, PT ;  /* 0x0000000402007c0c */ /* 0x000fe4000bf66270 */
[----:B------:R-:W-:Y:S02]  /*85d0*/  ISETP.GE.AND P4, PT, R17, UR4, PT ;  /* 0x0000000411007c0c */ /* 0x000fe4000bf86270 */
[----:B------:R-:W-:-:S09]  /*85e0*/  ISETP.GE.AND P5, PT, R16, UR4, PT ;  /* 0x0000000410007c0c */ /* 0x000fd2000bfa6270 */
[-C--:B0-----:R-:W-:Y:S02]  /*85f0*/  @!P3 LEA R4, P0, R2, R21.reuse, 0x1 ;  /* 0x000000150204b211 */ /* 0x081fe400078008ff */
[CC--:B------:R-:W-:Y:S02]  /*8600*/  @!P4 LEA R12, P1, R17.reuse, R21.reuse, 0x1 ;  /* 0x00000015110cc211 */ /* 0x0c0fe400078208ff */
[----:B------:R-:W-:Y:S02]  /*8610*/  @!P5 LEA R14, P2, R16, R21, 0x1 ;  /* 0x00000015100ed211 */ /* 0x000fe400078408ff */
[-C--:B---3--:R-:W-:Y:S02]  /*8620*/  @!P3 LEA.HI.X R5, R2, R3.reuse, R208, 0x1, P0 ;  /* 0x000000030205b211 */ /* 0x088fe400000f0cd0 */
[-C--:B------:R-:W-:Y:S02]  /*8630*/  @!P4 LEA.HI.X R13, R17, R3.reuse, R207, 0x1, P1 ;  /* 0x00000003110dc211 */ /* 0x080fe400008f0ccf */
[----:B------:R-:W-:Y:S01]  /*8640*/  @!P5 LEA.HI.X R15, R16, R3, R206, 0x1, P2 ;  /* 0x00000003100fd211 */ /* 0x000fe200010f0cce */
[----:B------:R4:W-:Y:S01]  /*8650*/  @!P3 ST.E.128 desc[UR40][R4.64], R32 ;  /* 0x000000200400b985 */ /* 0x0009e2000c101d28 */
[----:B------:R-:W-:-:S03]  /*8660*/  ISETP.GE.AND P0, PT, R18, UR4, PT ;  /* 0x0000000412007c0c */ /* 0x000fc6000bf06270 */
[----:B------:R4:W-:Y:S04]  /*8670*/  @!P4 ST.E.128 desc[UR40][R12.64], R44 ;  /* 0x0000002c0c00c985 */ /* 0x0009e8000c101d28 */
[----:B------:R4:W-:Y:S06]  /*8680*/  @!P5 ST.E.128 desc[UR40][R14.64], R8 ;  /* 0x000000080e00d985 */ /* 0x0009ec000c101d28 */
[----:B------:R-:W-:Y:S05]  /*8690*/  @P0 BRA `(.L_x_9650) ;  /* 0x0000000c00800947 */ /* 0x000fea0003800000 */
[----:B----4-:R-:W-:-:S04]  /*86a0*/  LEA R4, P0, R18, R21, 0x1 ;  /* 0x0000001512047211 */ /* 0x010fc800078008ff */
[----:B------:R-:W-:-:S05]  /*86b0*/  LEA.HI.X R5, R18, R3, R205, 0x1, P0 ;  /* 0x0000000312057211 */ /* 0x000fca00000f0ccd */
[----:B------:R0:W-:Y:S01]  /*86c0*/  ST.E.128 desc[UR40][R4.64], R52 ;  /* 0x0000003404007985 */ /* 0x0001e2000c101d28 */
[----:B------:R-:W-:Y:S05]  /*86d0*/  BRA `(.L_x_9650) ;  /* 0x0000000c00707947 */ /* 0x000fea0003800000 */
.L_x_9642:
        /* <DEDUP_REMOVED lines=23> */
[----:B0-----:R-:W-:Y:S01]  /*8850*/  ISETP.NE.AND P0, PT, R13, 0x1, PT ;  /* 0x000000010d00780c */ /* 0x001fe20003f05270 */
[----:B------:R-:W-:Y:S01]  /*8860*/  UMOV UR4, URZ ;  /* 0x0000003f00047c82 */ /* 0x000fe20008000000 */
[----:B------:R-:W-:Y:S01]  /*8870*/  USHF.R.S32.HI UR11, URZ, 0x1f, UR43 ;  /* 0x0000001f3f0b7899 */ /* 0x000fe2000801142b */
[----:B------:R-:W-:-:S10]  /*8880*/  ISETP.GE.AND P1, PT, R209, 0x80, PT ;  /* 0x00000080d100780c */ /* 0x000fd40003f26270 */
[----:B------:R-:W0:Y:S01]  /*8890*/  @P0 LDC R11, c[0x0][0xbec] ;  /* 0x0002fb00ff0b0b82 */ /* 0x000e220000000800 */
[----:B--2---:R-:W-:-:S13]  /*88a0*/  @P2 R2UR UR4, R3 ;  /* 0x00000000030422ca */ /* 0x004fda00000e0000 */
[----:B------:R-:W-:Y:S01]  /*88b0*/  USHF.R.S32.HI UR10, URZ, 0x1f, UR4 ;  /* 0x0000001f3f0a7899 */ /* 0x000fe20008011404 */
[----:B01----:R-:W-:Y:S11]  /*88c0*/  @P3 BRA `(.L_x_9651) ;  /* 0x0000000000103947 */ /* 0x003ff60003800000 */
[----:B------:R-:W-:Y:S05]  /*88d0*/  @!P2 BRA `(.L_x_9651) ;  /* 0x00000000000ca947 */ /* 0x000fea0003800000 */
[----:B------:R-:W2:Y:S04]  /*88e0*/  LDG.E R3, desc[UR40][R4.64] ;  /* 0x0000002804037981 */ /* 0x000ea8000c1e1900 */
[----:B-----5:R-:W2:Y:S02]  /*88f0*/  LDG.E R0, desc[UR40][R4.64+0x4] ;  /* 0x0000042804007981 */ /* 0x020ea4000c1e1900 */
[----:B--2---:R-:W-:-:S07]  /*8900*/  IMAD.IADD R0, R0, 0x1, -R3 ;  /* 0x0000000100007824 */ /* 0x004fce00078e0a03 */
.L_x_9651:
        /* <DEDUP_REMOVED lines=46> */
.L_x_9653:
[----:B------:R-:W-:Y:S05]  /*8bf0*/  BSYNC B1 ;  /* 0x0000000000017941 */ /* 0x000fea0003800000 */
.L_x_9652:
[----:B------:R-:W1:Y:S01]  /*8c00*/  @P0 LDC R5, c[0x0][0xbf0] ;  /* 0x0002fc00ff050b82 */ /* 0x000e620000000800 */
[----:B------:R-:W-:Y:S01]  /*8c10*/  ULDC.64 UR12, c[0x0][0xaa0] ;  /* 0x0002a800000c7ab9 */ /* 0x000fe20000000a00 */
[----:B0-----:R-:W-:Y:S01]  /*8c20*/  IMAD R3, R19, 0x20, R22 ;  /* 0x0000002013037824 */ /* 0x001fe200078e0216 */
[----:B------:R-:W-:Y:S01]  /*8c30*/  UIMAD UR7, UR10, UR12, URZ ;  /* 0x0000000c0a0772a4 */ /* 0x000fe2000f8e023f */
[----:B------:R-:W-:Y:S01]  /*8c40*/  IMAD.U32 R8, RZ, RZ, UR44 ;  /* 0x0000002cff087e24 */ /* 0x000fe2000f8e00ff */
[----:B------:R-:W-:Y:S01]  /*8c50*/  UIMAD.WIDE.U32 UR8, UR4, UR12, URZ ;  /* 0x0000000c040872a5 */ /* 0x000fe2000f8e003f */
[----:B------:R-:W-:Y:S01]  /*8c60*/  IMAD.U32 R15, RZ, RZ, UR44 ;  /* 0x0000002cff0f7e24 */ /* 0x000fe2000f8e00ff */
[----:B------:R-:W-:Y:S01]  /*8c70*/  UIMAD UR7, UR4, UR13, UR7 ;  /* 0x0000000d040772a4 */ /* 0x000fe2000f8e0207 */
[----:B------:R-:W-:Y:S01]  /*8c80*/  IMAD R8, R8, 0x80, R3 ;  /* 0x0000008008087824 */ /* 0x000fe200078e0203 */
[----:B------:R-:W-:Y:S01]  /*8c90*/  BSSY B1, `(.L_x_9654) ;  /* 0x000003e000017945 */ /* 0x000fe20003800000 */
[----:B------:R-:W-:Y:S01]  /*8ca0*/  ULDC.64 UR12, c[0x0][0xae8] ;  /* 0x0002ba00000c7ab9 */ /* 0x000fe20000000a00 */
[----:B------:R-:W-:Y:S01]  /*8cb0*/  UIADD3 UR9, UR9, UR7, URZ ;  /* 0x0000000709097290 */ /* 0x000fe2000fffe03f */
[----:B------:R-:W-:Y:S01]  /*8cc0*/  @P0 IMAD.HI.U32 R4, R8, R11, RZ ;  /* 0x0000000b08040227 */ /* 0x000fe200078e00ff */
[----:B------:R-:W-:-:S02]  /*8cd0*/  UIMAD UR4, UR11, UR12, URZ ;  /* 0x0000000c0b0472a4 */ /* 0x000fc4000f8e023f */
[----:B------:R-:W-:Y:S01]  /*8ce0*/  UIMAD.WIDE.U32 UR8, UR43, UR12, UR8 ;  /* 0x0000000c2b0872a5 */ /* 0x000fe2000f8e0008 */
[----:B------:R-:W-:Y:S01]  /*8cf0*/  IMAD.MOV.U32 R3, RZ, RZ, R8 ;  /* 0x000000ffff037224 */ /* 0x000fe200078e0008 */
[----:B------:R-:W-:Y:S01]  /*8d00*/  UIMAD UR4, UR43, UR13, UR4 ;  /* 0x0000000d2b0472a4 */ /* 0x000fe2000f8e0204 */
[----:B------:R-:W-:-:S03]  /*8d10*/  ULDC.64 UR10, c[0x0][0xaf0] ;  /* 0x0002bc00000a7ab9 */ /* 0x000fc60000000a00 */
[----:B------:R-:W-:Y:S02]  /*8d20*/  UIADD3 UR9, UR9, UR4, URZ ;  /* 0x0000000409097290 */ /* 0x000fe4000fffe03f */
[----:B------:R-:W-:Y:S01]  /*8d30*/  UIMAD UR4, UR45, UR10, URZ ;  /* 0x0000000a2d0472a4 */ /* 0x000fe2000f8e023f */
[----:B-1----:R-:W-:Y:S01]  /*8d40*/  @P0 SHF.R.U32.HI R3, RZ, R5, R4 ;  /* 0x00000005ff030219 */ /* 0x002fe20000011604 */
[----:B------:R-:W-:Y:S02]  /*8d50*/  UIMAD.WIDE.U32 UR8, UR46, UR10, UR8 ;  /* 0x0000000a2e0872a5 */ /* 0x000fe4000f8e0008 */
[----:B------:R-:W-:Y:S01]  /*8d60*/  UIMAD UR4, UR46, UR11, UR4 ;  /* 0x0000000b2e0472a4 */ /* 0x000fe2000f8e0204 */
[--C-:B------:R-:W-:Y:S01]  /*8d70*/  SHF.R.S32.HI R4, RZ, 0x1f, R3.reuse ;  /* 0x0000001fff047819 */ /* 0x100fe20000011403 */
[----:B------:R-:W-:Y:S01]  /*8d80*/  IMAD.MOV R9, RZ, RZ, -R3 ;  /* 0x000000ffff097224 */ /* 0x000fe200078e0a03 */
[----:B------:R-:W-:Y:S01]  /*8d90*/  ULDC.64 UR10, c[0x0][0xae0] ;  /* 0x0002b800000a7ab9 */ /* 0x000fe20000000a00 */
[----:B------:R-:W-:-:S02]  /*8da0*/  UIADD3 UR4, UR9, UR4, URZ ;  /* 0x0000000409047290 */ /* 0x000fc4000fffe03f */
[----:B------:R-:W-:Y:S02]  /*8db0*/  IMAD.U32 R5, RZ, RZ, UR9 ;  /* 0x00000009ff057e24 */ /* 0x000fe4000f8e00ff */
[----:B------:R-:W-:Y:S02]  /*8dc0*/  IMAD R6, R4, UR10, RZ ;  /* 0x0000000a04067c24 */ /* 0x000fe4000f8e02ff */
[----:B------:R-:W-:Y:S01]  /*8dd0*/  IMAD.U32 R4, RZ, RZ, UR8 ;  /* 0x00000008ff047e24 */ /* 0x000fe2000f8e00ff */
[----:B------:R-:W-:Y:S01]  /*8de0*/  ULDC.64 UR8, c[0x0][0xad8] ;  /* 0x0002b60000087ab9 */ /* 0x000fe20000000a00 */
[----:B------:R-:W-:Y:S02]  /*8df0*/  IMAD.U32 R5, RZ, RZ, UR4 ;  /* 0x00000004ff057e24 */ /* 0x000fe4000f8e00ff */
[----:B------:R-:W-:Y:S02]  /*8e00*/  IMAD R9, R13, R9, R8 ;  /* 0x000000090d097224 */ /* 0x000fe400078e0208 */
[----:B------:R-:W-:-:S02]  /*8e10*/  IMAD R11, R3, UR11, R6 ;  /* 0x0000000b030b7c24 */ /* 0x000fc4000f8e0206 */
        /* <DEDUP_REMOVED lines=14> */
[----:B------:R0:W1:Y:S01]  /*8f00*/  SHFL.IDX PT, R9, R6, RZ, 0x181f ;  /* 0x00181fff06097589 */ /* 0x00006200000e0000 */
[-C--:B------:R-:W-:Y:S01]  /*8f10*/  ISETP.GE.AND P1, PT, R0, R13.reuse, PT ;  /* 0x0000000d0000720c */ /* 0x080fe20003f26270 */
[----:B------:R-:W-:Y:S02]  /*8f20*/  VIADD R0, R8, 0x40 ;  /* 0x0000004008007836 */ /* 0x000fe40000000000 */
[----:B------:R0:W2:Y:S03]  /*8f30*/  SHFL.IDX PT, R5, R3, RZ, 0x181f ;  /* 0x00181fff03057589 */ /* 0x0000a600000e0000 */
        /* <DEDUP_REMOVED lines=10> */
[----:B------:R3:W-:Y:S01]  /*8fe0*/  @!P5 ST.E.128 desc[UR40][R10.64], RZ ;  /* 0x000000ff0a00d985 */ /* 0x0007e2000c101d28 */
[----:B------:R-:W-:Y:S02]  /*8ff0*/  @!P4 LEA.HI.X R15, R17, R5, R207, 0x1, P6 ;  /* 0x00000005110fc211 */ /* 0x000fe400030f0ccf */
[----:B------:R-:W-:-:S03]  /*9000*/  @!P3 LEA R20, P6, R16, R9, 0x1 ;  /* 0x000000091014b211 */ /* 0x000fc600078c08ff */
[----:B------:R3:W-:Y:S01]  /*9010*/  @!P4 ST.E.128 desc[UR40][R14.64], RZ ;  /* 0x000000ff0e00c985 */ /* 0x0007e2000c101d28 */
[----:B------:R-:W-:Y:S02]  /*9020*/  @!P3 LEA.HI.X R21, R16, R5, R206, 0x1, P6 ;  /* 0x000000051015b211 */ /* 0x000fe400030f0cce */
[----:B------:R-:W-:-:S03]  /*9030*/  @!P2 LEA R4, P6, R18, R9, 0x1 ;  /* 0x000000091204a211 */ /* 0x000fc600078c08ff */
[----:B------:R3:W-:Y:S01]  /*9040*/  @!P3 ST.E.128 desc[UR40][R20.64], RZ ;  /* 0x000000ff1400b985 */ /* 0x0007e2000c101d28 */
[----:B------:R-:W-:-:S05]  /*9050*/  @!P2 LEA.HI.X R5, R18, R5, R205, 0x1, P6 ;  /* 0x000000051205a211 */ /* 0x000fca00030f0ccd */
[----:B------:R3:W-:Y:S04]  /*9060*/  @!P2 ST.E.128 desc[UR40][R4.64], RZ ;  /* 0x000000ff0400a985 */ /* 0x0007e8000c101d28 */
.L_x_9655:
[----:B------:R-:W-:Y:S05]  /*9070*/  BSYNC B1 ;  /* 0x0000000000017941 */ /* 0x000fea0003800000 */
.L_x_9654:
[----:B--23--:R2:W3:Y:S01]  /*9080*/  SHFL.IDX PT, R5, R3, 0x1, 0x181f ;  /* 0x00381f0003057f89 */ /* 0x00c4e200000e0000 */
[----:B------:R-:W-:Y:S03]  /*9090*/  BSSY B1, `(.L_x_9656) ;  /* 0x0000014000017945 */ /* 0x000fe60003800000 */
[----:B-1----:R2:W1:Y:S01]  /*90a0*/  SHFL.IDX PT, R9, R6, 0x1, 0x181f ;  /* 0x00381f0006097f89 */ /* 0x00246200000e0000 */
[----:B------:R-:W-:Y:S05]  /*90b0*/  @P1 BRA `(.L_x_9657) ;  /* 0x0000000000441947 */ /* 0x000fea0003800000 */
[----:B------:R-:W-:Y:S02]  /*90c0*/  ULDC UR4, c[0x0][0xac8] ;  /* 0x0002b20000047ab9 */ /* 0x000fe40000000800 */
[----:B------:R-:W-:Y:S02]  /*90d0*/  ISETP.GE.AND P4, PT, R2, UR4, PT ;  /* 0x0000000402007c0c */ /* 0x000fe4000bf86270 */
[----:B------:R-:W-:Y:S02]  /*90e0*/  ISETP.GE.AND P3, PT, R17, UR4, PT ;  /* 0x0000000411007c0c */ /* 0x000fe4000bf66270 */
[----:B------:R-:W-:Y:S02]  /*90f0*/  ISETP.GE.AND P2, PT, R16, UR4, PT ;  /* 0x0000000410007c0c */ /* 0x000fe4000bf46270 */
[----:B------:R-:W-:-:S07]  /*9100*/  ISETP.GE.AND P1, PT, R18, UR4, PT ;  /* 0x0000000412007c0c */ /* 0x000fce000bf26270 */
[CC--:B-1----:R-:W-:Y:S02]  /*9110*/  @!P4 LEA R10, P6, R2.reuse, R9.reuse, 0x1 ;  /* 0x00000009020ac211 */ /* 0x0c2fe400078c08ff */
[C---:B------:R-:W-:Y:S02]  /*9120*/  @!P3 LEA R14, P5, R17.reuse, R9, 0x1 ;  /* 0x00000009110eb211 */ /* 0x040fe400078a08ff */
[----:B---3--:R-:W-:Y:S02]  /*9130*/  @!P4 LEA.HI.X R11, R2, R5, R208, 0x1, P6 ;  /* 0x00000005020bc211 */ /* 0x008fe400030f0cd0 */
[----:B------:R-:W-:Y:S02]  /*9140*/  @!P2 LEA R20, P6, R16, R9, 0x1 ;  /* 0x000000091014a211 */ /* 0x000fe400078c08ff */
[----:B------:R-:W-:Y:S01]  /*9150*/  @!P3 LEA.HI.X R15, R17, R5, R207, 0x1, P5 ;  /* 0x00000005110fb211 */ /* 0x000fe200028f0ccf */
[----:B------:R4:W-:Y:S01]  /*9160*/  @!P4 ST.E.128 desc[UR40][R10.64], RZ ;  /* 0x000000ff0a00c985 */ /* 0x0009e2000c101d28 */
[----:B------:R-:W-:-:S02]  /*9170*/  @!P1 LEA R4, P5, R18, R9, 0x1 ;  /* 0x0000000912049211 */ /* 0x000fc400078a08ff */
[-C--:B------:R-:W-:Y:S01]  /*9180*/  @!P2 LEA.HI.X R21, R16, R5.reuse, R206, 0x1, P6 ;  /* 0x000000051015a211 */ /* 0x080fe200030f0cce */
[----:B------:R4:W-:Y:S01]  /*9190*/  @!P3 ST.E.128 desc[UR40][R14.64], RZ ;  /* 0x000000ff0e00b985 */ /* 0x0009e2000c101d28 */
[----:B------:R-:W-:-:S03]  /*91a0*/  @!P1 LEA.HI.X R5, R18, R5, R205, 0x1, P5 ;  /* 0x0000000512059211 */ /* 0x000fc600028f0ccd */
[----:B------:R4:W-:Y:S04]  /*91b0*/  @!P2 ST.E.128 desc[UR40][R20.64], RZ ;  /* 0x000000ff1400a985 */ /* 0x0009e8000c101d28 */
[----:B------:R4:W-:Y:S02]  /*91c0*/  @!P1 ST.E.128 desc[UR40][R4.64], RZ ;  /* 0x000000ff04009985 */ /* 0x0009e4000c101d28 */
.L_x_9657:
[----:B------:R-:W-:Y:S05]  /*91d0*/  BSYNC B1 ;  /* 0x0000000000017941 */ /* 0x000fea0003800000 */
.L_x_9656:
[----:B---34-:R3:W4:Y:S01]  /*91e0*/  SHFL.IDX PT, R5, R3, 0x2, 0x181f ;  /* 0x00581f0003057f89 */ /* 0x01872200000e0000 */
        /* <DEDUP_REMOVED lines=8> */
[-C--:B-1----:R-:W-:Y:S02]  /*9270*/  @!P3 LEA R10, P6, R2, R9.reuse, 0x1 ;  /* 0x00000009020ab211 */ /* 0x082fe400078c08ff */
[CC--:B------:R-:W-:Y:S02]  /*9280*/  @!P2 LEA R14, P5, R17.reuse, R9.reuse, 0x1 ;  /* 0x00000009110ea211 */ /* 0x0c0fe400078a08ff */
[----:B------:R-:W-:Y:S02]  /*9290*/  @!P1 LEA R20, P4, R16, R9, 0x1 ;  /* 0x0000000910149211 */ /* 0x000fe400078808ff */
[----:B----4-:R-:W-:Y:S02]  /*92a0*/  @!P3 LEA.HI.X R11, R2, R5, R208, 0x1, P6 ;  /* 0x00000005020bb211 */ /* 0x010fe400030f0cd0 */
[----:B------:R-:W-:Y:S02]  /*92b0*/  @!P0 LEA R4, P6, R18, R9, 0x1 ;  /* 0x0000000912048211 */ /* 0x000fe400078c08ff */
[-C--:B------:R-:W-:Y:S01]  /*92c0*/  @!P2 LEA.HI.X R15, R17, R5.reuse, R207, 0x1, P5 ;  /* 0x00000005110fa211 */ /* 0x080fe200028f0ccf */
[----:B------:R1:W-:Y:S01]  /*92d0*/  @!P3 ST.E.128 desc[UR40][R10.64], RZ ;  /* 0x000000ff0a00b985 */ /* 0x0003e2000c101d28 */
[----:B------:R-:W-:-:S02]  /*92e0*/  @!P1 LEA.HI.X R21, R16, R5, R206, 0x1, P4 ;  /* 0x0000000510159211 */ /* 0x000fc400020f0cce */
[----:B------:R-:W-:Y:S01]  /*92f0*/  @!P0 LEA.HI.X R5, R18, R5, R205, 0x1, P6 ;  /* 0x0000000512058211 */ /* 0x000fe200030f0ccd */
[----:B------:R1:W-:Y:S04]  /*9300*/  @!P2 ST.E.128 desc[UR40][R14.64], RZ ;  /* 0x000000ff0e00a985 */ /* 0x0003e8000c101d28 */
[----:B------:R1:W-:Y:S04]  /*9310*/  @!P1 ST.E.128 desc[UR40][R20.64], RZ ;  /* 0x000000ff14009985 */ /* 0x0003e8000c101d28 */
[----:B------:R1:W-:Y:S02]  /*9320*/  @!P0 ST.E.128 desc[UR40][R4.64], RZ ;  /* 0x000000ff04008985 */ /* 0x0003e4000c101d28 */
.L_x_9659:
[----:B------:R-:W-:Y:S05]  /*9330*/  BSYNC B1 ;  /* 0x0000000000017941 */ /* 0x000fea0003800000 */
.L_x_9658:
[----:B------:R-:W-:Y:S01]  /*9340*/  VIADD R0, R8, 0x60 ;  /* 0x0000006008007836 */ /* 0x000fe20000000000 */
[----:B0-23--:R-:W0:Y:S04]  /*9350*/  SHFL.IDX PT, R3, R3, 0x3, 0x181f ;  /* 0x00781f0003037f89 */ /* 0x00de2800000e0000 */
[----:B------:R-:W-:Y:S01]  /*9360*/  ISETP.GE.AND P0, PT, R0, R13, PT ;  /* 0x0000000d0000720c */ /* 0x000fe20003f06270 */
[----:B-1--4-:R1:W2:-:S12]  /*9370*/  SHFL.IDX PT, R5, R6, 0x3, 0x181f ;  /* 0x00781f0006057f89 */ /* 0x01229800000e0000 */
[----:B-1----:R-:W-:Y:S05]  /*9380*/  @P0 BRA `(.L_x_9650) ;  /* 0x0000000000440947 */ /* 0x002fea0003800000 */
[----:B------:R-:W-:Y:S02]  /*9390*/  ULDC UR4, c[0x0][0xac8] ;  /* 0x0002b20000047ab9 */ /* 0x000fe40000000800 */
[----:B------:R-:W-:Y:S02]  /*93a0*/  ISETP.GE.AND P3, PT, R2, UR4, PT ;  /* 0x0000000402007c0c */ /* 0x000fe4000bf66270 */
[----:B------:R-:W-:Y:S02]  /*93b0*/  ISETP.GE.AND P2, PT, R17, UR4, PT ;  /* 0x0000000411007c0c */ /* 0x000fe4000bf46270 */
[----:B------:R-:W-:Y:S02]  /*93c0*/  ISETP.GE.AND P1, PT, R16, UR4, PT ;  /* 0x0000000410007c0c */ /* 0x000fe4000bf26270 */
[----:B------:R-:W-:-:S07]  /*93d0*/  ISETP.GE.AND P0, PT, R18, UR4, PT ;  /* 0x0000000412007c0c */ /* 0x000fce000bf06270 */
[-C--:B--2---:R-:W-:Y:S02]  /*93e0*/  @!P3 LEA R8, P6, R2, R5.reuse, 0x1 ;  /* 0x000000050208b211 */ /* 0x084fe400078c08ff */
[CC--:B------:R-:W-:Y:S02]  /*93f0*/  @!P2 LEA R10, P5, R17.reuse, R5.reuse, 0x1 ;  /* 0x00000005110aa211 */ /* 0x0c0fe400078a08ff */
[----:B------:R-:W-:Y:S02]  /*9400*/  @!P1 LEA R12, P4, R16, R5, 0x1 ;  /* 0x00000005100c9211 */ /* 0x000fe400078808ff */
[----:B0-----:R-:W-:Y:S02]  /*9410*/  @!P3 LEA.HI.X R9, R2, R3, R208, 0x1, P6 ;  /* 0x000000030209b211 */ /* 0x001fe400030f0cd0 */
        /* <DEDUP_REMOVED lines=8> */
.L_x_9650:
[----:B------:R-:W-:Y:S05]  /*94a0*/  BSYNC B0 ;  /* 0x0000000000007941 */ /* 0x000fea0003800000 */
.L_x_9641:
[----:B------:R-:W-:Y:S02]  /*94b0*/  ULDC UR4, c[0x0][0xc3c] ;  /* 0x00030f0000047ab9 */ /* 0x000fe40000000800 */
[----:B------:R-:W-:-:S13]  /*94c0*/  ISETP.GE.AND P0, PT, R7, UR4, PT ;  /* 0x0000000407007c0c */ /* 0x000fda000bf06270 */
[----:B------:R-:W-:Y:S05]  /*94d0*/  @!P0 BRA `(.L_x_9660) ;  /* 0xffffff7800608947 */ /* 0x000fea000383ffff */
[----:B------:R-:W-:Y:S05]  /*94e0*/  EXIT ;  /* 0x000000000000794d */ /* 0x000fea0003800000 */
.L_x_9617:
        /* <DEDUP_REMOVED lines=16> */
.L_x_9661:
        /* <DEDUP_REMOVED lines=42> */
.L_x_9667:
        /* <DEDUP_REMOVED lines=12> */
.L_x_9666:
[----:B------:R-:W-:Y:S05]  /*9950*/  BSYNC B0 ;  /* 0x0000000000007941 */ /* 0x000fea0003800000 */
.L_x_9665:
        /* <DEDUP_REMOVED lines=22> */
.L_x_9663:
        /* <DEDUP_REMOVED lines=16> */
.L_x_9668:
        /* <DEDUP_REMOVED lines=25> */
.L_x_9664:
[----:B------:R-:W-:Y:S02]  /*9d50*/  IMAD.MOV.U32 R17, RZ, RZ, RZ ;  /* 0x000000ffff117224 */ /* 0x000fe400078e00ff */
[----:B------:R-:W-:Y:S02]  /*9d60*/  IMAD.U32 R16, RZ, RZ, UR6 ;  /* 0x00000006ff107e24 */ /* 0x000fe4000f8e00ff */
[----:B------:R-:W-:-:S07]  /*9d70*/  IMAD.MOV.U32 R18, RZ, RZ, RZ ;  /* 0x000000ffff127224 */ /* 0x000fce00078e00ff */
.L_x_9669:
[----:B------:R-:W-:-:S13]  /*9d80*/  ISETP.NE.AND P0, PT, R5, RZ, PT ;  /* 0x000000ff0500720c */ /* 0x000fda0003f05270 */
[----:B------:R-:W0:Y:S01]  /*9d90*/  @!P0 S2R R3, SR_CgaCtaId ;  /* 0x0000000000038919 */ /* 0x000e220000008800 */
[----:B------:R-:W-:-:S04]  /*9da0*/  @!P0 MOV R0, 0x400 ;  /* 0x0000040000008802 */ /* 0x000fc80000000f00 */
[----:B0-----:R-:W-:-:S05]  /*9db0*/  @!P0 LEA R0, R3, R0, 0x18 ;  /* 0x0000000003008211 */ /* 0x001fca00078ec0ff */
[----:B------:R2:W-:Y:S01]  /*9dc0*/  @!P0 STS.128 [R0+0x228d0], R16 ;  /* 0x0228d01000008388 */ /* 0x0005e20000000c00 */
[----:B------:R-:W-:Y:S06]  /*9dd0*/  BAR.ARV 0x5, 0x180 ;  /* 0x0146000000007b1d */ /* 0x000fec0000002000 */
.L_x_9662:
        /* <DEDUP_REMOVED lines=31> */
.L_x_9772:
        /* <DEDUP_REMOVED lines=56> */
.L_x_9671:
        /* <DEDUP_REMOVED lines=12> */
.L_x_9672:
[----:B------:R-:W-:Y:S05]  /*a410*/  @!P0 BRA `(.L_x_9673) ;  /* 0x00000000000c8947 */ /* 0x000fea0003800000 */
[----:B------:R-:W2:Y:S04]  /*a420*/  LDG.E R6, desc[UR40][R4.64] ;  /* 0x0000002804067981 */ /* 0x000ea8000c1e1900 */
[----:B------:R-:W2:Y:S02]  /*a430*/  LDG.E R4, desc[UR40][R4.64+0x4] ;  /* 0x0000042804047981 */ /* 0x000ea4000c1e1900 */
[----:B--2---:R-:W-:-:S07]  /*a440*/  IMAD.IADD R6, R4, 0x1, -R6 ;  /* 0x0000000104067824 */ /* 0x004fce00078e0a06 */
.L_x_9673:
[----:B-----5:R-:W-:Y:S01]  /*a450*/  IMAD.IADD R2, R6, 0x1, -R0 ;  /* 0x0000000106027824 */ /* 0x020fe200078e0a00 */
[----:B------:R-:W-:Y:S03]  /*a460*/  BSSY B7, `(.L_x_9674) ;  /* 0x0000417000077945 */ /* 0x000fe60003800000 */
[C---:B------:R-:W-:Y:S01]  /*a470*/  VIADD R0, R2.reuse, 0x5f ;  /* 0x0000005f02007836 */ /* 0x040fe20000000000 */
[----:B------:R2:W-:Y:S01]  /*a480*/  STL [R1+0x38], R2 ;  /* 0x0000380201007387 */ /* 0x0005e20000100800 */
[----:B------:R-:W-:Y:S02]  /*a490*/  ISETP.GT.AND P0, PT, R2, RZ, PT ;  /* 0x000000ff0200720c */ /* 0x000fe40003f04270 */
[----:B------:R-:W-:-:S05]  /*a4a0*/  IMAD.HI R0, R0, 0x2aaaaaab, RZ ;  /* 0x2aaaaaab00007827 */ /* 0x000fca00078e02ff */
[----:B--2---:R-:W-:-:S04]  /*a4b0*/  SHF.R.U32.HI R2, RZ, 0x1f, R0 ;  /* 0x0000001fff027819 */ /* 0x004fc80000011600 */
[----:B------:R-:W-:-:S05]  /*a4c0*/  LEA.HI.SX32 R0, R0, R2, 0x1c ;  /* 0x0000000200007211 */ /* 0x000fca00078fe2ff */
[----:B------:R2:W-:Y:S01]  /*a4d0*/  STL [R1+0x2c], R0 ;  /* 0x00002c0001007387 */ /* 0x0005e20000100800 */
[----:B------:R-:W-:Y:S05]  /*a4e0*/  @P0 BRA `(.L_x_9675) ;  /* 0x0000000000440947 */ /* 0x000fea0003800000 */
[----:B------:R-:W3:Y:S02]  /*a4f0*/  S2R R3, SR_TID.X ;  /* 0x0000000000037919 */ /* 0x000ee40000002100 */
[----:B---3--:R-:W-:-:S04]  /*a500*/  LOP3.LUT R3, R3, 0x7f, RZ, 0xc0, !PT ;  /* 0x0000007f03037812 */ /* 0x008fc800078ec0ff */
[----:B------:R-:W-:-:S13]  /*a510*/  ISETP.NE.AND P0, PT, R3, RZ, PT ;  /* 0x000000ff0300720c */ /* 0x000fda0003f05270 */
[----:B------:R-:W-:Y:S05]  /*a520*/  @P0 BRA `(.L_x_9676) ;  /* 0x0000004000280947 */ /* 0x000fea0003800000 */
[----:B------:R-:W3:Y:S01]  /*a530*/  S2R R5, SR_LANEID ;  /* 0x0000000000057919 */ /* 0x000ee20000000000 */
[----:B------:R-:W-:Y:S01]  /*a540*/  VOTEU.ANY UR4, UPT, PT ;  /* 0x0000000000047886 */ /* 0x000fe200038e0100 */
[----:B------:R-:W4:Y:S01]  /*a550*/  LDC.64 R2, c[0x0][0xc60] ;  /* 0x00031800ff027b82 */ /* 0x000f220000000a00 */
[----:B--2---:R-:W3:Y:S02]  /*a560*/  FLO.U32 R0, UR4 ;  /* 0x0000000400007d00 */ /* 0x004ee400080e0000 */
[----:B---3--:R-:W-:-:S06]  /*a570*/  ISETP.EQ.U32.AND P0, PT, R0, R5, PT ;  /* 0x000000050000720c */ /* 0x008fcc0003f02070 */
[----:B------:R-:W4:Y:S07]  /*a580*/  POPC R5, UR4 ;  /* 0x0000000400057d09 */ /* 0x000f2e0008000000 */
[----:B----4-:R-:W2:Y:S01]  /*a590*/  @P0 ATOMG.E.ADD.STRONG.GPU PT, R3, desc[UR40][R2.64], R5 ;  /* 0x00000005020309a8 */ /* 0x010ea200081ee1e8 */
[----:B------:R-:W3:Y:S02]  /*a5a0*/  S2R R4, SR_LTMASK ;  /* 0x0000000000047919 */ /* 0x000ee40000003900 */
[----:B---3--:R-:W-:-:S04]  /*a5b0*/  LOP3.LUT R4, R4, UR4, RZ, 0xc0, !PT ;  /* 0x0000000404047c12 */ /* 0x008fc8000f8ec0ff */
[----:B-1----:R-:W1:Y:S01]  /*a5c0*/  POPC R7, R4 ;  /* 0x0000000400077309 */ /* 0x002e620000000000 */
[----:B--2---:R-:W1:Y:S02]  /*a5d0*/  SHFL.IDX PT, R0, R3, R0, 0x1f ;  /* 0x00001f0003007589 */ /* 0x004e6400000e0000 */
[----:B-1----:R-:W-:Y:S01]  /*a5e0*/  IADD3 R16, R0, UR37, R7 ;  /* 0x0000002500107c10 */ /* 0x002fe2000fffe007 */
[----:B------:R-:W-:Y:S06]  /*a5f0*/  BRA `(.L_x_9676) ;  /* 0x0000003c00f47947 */ /* 0x000fec0003800000 */
.L_x_9675:
        /* <DEDUP_REMOVED lines=21> */
.L_x_9678:
[----:B------:R-:W-:Y:S05]  /*a750*/  BSYNC B6 ;  /* 0x0000000000067941 */ /* 0x000fea0003800000 */
.L_x_9677:
        /* <DEDUP_REMOVED lines=21> */
.L_x_9681:
        /* <DEDUP_REMOVED lines=16> */
.L_x_9680:
[----:B------:R-:W-:Y:S05]  /*a9b0*/  BSYNC B6 ;  /* 0x0000000000067941 */ /* 0x000fea0003800000 */
.L_x_9679:
        /* <DEDUP_REMOVED lines=26> */
.L_x_9788:
        /* <DEDUP_REMOVED lines=9> */
.L_x_9791:
        /* <DEDUP_REMOVED lines=25> */
.L_x_9685:
[----:B------:R-:W4:Y:S04]  /*ad80*/  LDL R7, [R1+0x4] ;  /* 0x0000040001077983 */ /* 0x000f280000100800 */
[----:B--23--:R-:W4:Y:S04]  /*ad90*/  LDL R0, [R1+0x8] ;  /* 0x0000080001007983 */ /* 0x00cf280000100800 */
[----:B------:R-:W2:Y:S01]  /*ada0*/  LDL R2, [R1+0x10] ;  /* 0x0000100001027983 */ /* 0x000ea20000100800 */
[----:B----4-:R-:W-:Y:S01]  /*adb0*/  IMAD R0, R0, 0x8, R7 ;  /* 0x0000000800007824 */ /* 0x010fe200078e0207 */
[----:B--2---:R-:W-:-:S04]  /*adc0*/  SHF.L.U32 R2, R2, 0x1f, RZ ;  /* 0x0000001f02027819 */ /* 0x004fc800000006ff */
[----:B------:R-:W2:Y:S02]  /*add0*/  SYNCS.PHASECHK.TRANS64.TRYWAIT P0, [R0+URZ+0x22840], R2 ;  /* 0x02284002000075a7 */ /* 0x000ea4000800017f */
[----:B--2---:R-:W-:Y:S05]  /*ade0*/  @!P0 BRA `(.L_x_9686) ;  /* 0x0000004800388947 */ /* 0x004fea0003800000 */
.L_x_9792:
        /* <DEDUP_REMOVED lines=11> */
.L_x_9687:
        /* <DEDUP_REMOVED lines=8> */
[----:B------:R-:W-:Y:S01]  /*af20*/  UMOV UR5, 0x14f00000 ;  /* 0x14f0000000057882 */ /* 0x000fe20000000000 */
[----:B------:R-:W-:Y:S01]  /*af30*/  PLOP3.LUT P0, PT, PT, PT, PT, 0x80, 0x0 ;  /* 0x000000000000781c */ /* 0x000fe20003f0f070 */
[----:B------:R-:W-:Y:S01]  /*af40*/  UIADD3.X UR7, URZ, UR39, URZ, UP0, !UPT ;  /* 0x000000273f077290 */ /* 0x000fe200087fe43f */
[----:B------:R-:W-:-:S07]  /*af50*/  UMOV UR10, URZ ;  /* 0x0000003f000a7c82 */ /* 0x000fce0008000000 */
        /* <DEDUP_REMOVED lines=9> */
[----:B------:R-:W-:-:S03]  /*aff0*/  UIMAD UR11, UR11, 0x60, UR4 ;  /* 0x000000600b0b78a4 */ /* 0x000fc6000f8e0204 */
[----:B------:R-:W-:-:S06]  /*b000*/  UMOV UR4, 0x0 ;  /* 0x0000000000047882 */ /* 0x000fcc0000000000 */
[----:B------:R3:W-:Y:S02]  /*b010*/  UTMALDG.4D [UR8], [UR6], desc[UR4] ;  /* 0x00000408060075b4 */ /* 0x0007e40008019000 */
[----:B---3--:R-:W-:Y:S01]  /*b020*/  NOP ;  /* 0x0000000000007918 */ /* 0x008fe20000000000 */
.L_x_9683:
        /* <DEDUP_REMOVED lines=43> */
.L_x_9689:
[----:B------:R-:W-:Y:S05]  /*b2e0*/  BSYNC B6 ;  /* 0x0000000000067941 */ /* 0x000fea0003800000 */
.L_x_9688:
[----:B--2---:R-:W2:Y:S01]  /*b2f0*/  LDL.LU R4, [R1+0x30] ;  /* 0x0000300001047983 */ /* 0x004ea20000300800 */
[----:B------:R-:W1:Y:S01]  /*b300*/  LDC R7, c[0x0][0x448] ;  /* 0x00011200ff077b82 */ /* 0x000e620000000800 */
[----:B------:R-:W-:Y:S01]  /*b310*/  ULDC.64 UR4, c[0x0][0x2d8] ;  /* 0x0000b60000047ab9 */ /* 0x000fe20000000a00 */
[----:B------:R-:W-:Y:S01]  /*b320*/  IMAD.SHL.U32 R17, R17, 0x80, RZ ;  /* 0x0000008011117824 */ /* 0x000fe200078e00ff */
[----:B------:R-:W2:Y:S01]  /*b330*/  LDL.LU.64 R2, [R1+0x48] ;  /* 0x0000480001027983 */ /* 0x000ea20000300a00 */
[----:B------:R-:W-:-:S03]  /*b340*/  ULDC UR6, c[0x0][0x2b8] ;  /* 0x0000ae0000067ab9 */ /* 0x000fc60000000800 */
        /* <DEDUP_REMOVED lines=21> */
[----:B------:R-:W-:-:S03]  /*b4a0*/  ULDC.64 UR4, c[0x0][0x2d0] ;  /* 0x0000b40000047ab9 */ /* 0x000fc60000000a00 */
[----:B------:R-:W-:Y:S01]  /*b4b0*/  IMAD.IADD R3, R3, 0x1, R0 ;  /* 0x0000000103037824 */ /* 0x000fe200078e0200 */
[C---:B-1----:R-:W-:Y:S01]  /*b4c0*/  LOP3.LUT R5, R4.reuse, 0x7f, RZ, 0xc0, !PT ;  /* 0x0000007f04057812 */ /* 0x042fe200078ec0ff */
[----:B------:R-:W-:-:S03]  /*b4d0*/  IMAD.SHL.U32 R4, R4, 0x10, RZ ;  /* 0x0000001004047824 */ /* 0x000fc600078e00ff */
[----:B------:R-:W-:-:S04]  /*b4e0*/  SHF.R.U32.HI R5, RZ, 0x3, R5 ;  /* 0x00000003ff057819 */ /* 0x000fc80000011605 */
[----:B------:R-:W-:Y:S02]  /*b4f0*/  LOP3.LUT R4, R5, 0x70, R4, 0xf8, !PT ;  /* 0x0000007005047812 */ /* 0x000fe400078ef804 */
[----:B------:R-:W1:Y:S02]  /*b500*/  @P0 LDC R5, c[0x0][0x44c] ;  /* 0x00011300ff050b82 */ /* 0x000e640000000800 */
[----:B------:R-:W-:-:S05]  /*b510*/  LOP3.LUT R0, R4, R17, RZ, 0xfc, !PT ;  /* 0x0000001104007212 */ /* 0x000fca00078efcff */
        /* <DEDUP_REMOVED lines=23> */
[----:B------:R-:W-:-:S04]  /*b690*/  IMAD.IADD R3, R8, 0x1, R17 ;  /* 0x0000000108037824 */ /* 0x000fc800078e0211 */
[C---:B------:R-:W-:Y:S02]  /*b6a0*/  VIADD R5, R3.reuse, 0x10 ;  /* 0x0000001003057836 */ /* 0x040fe40000000000 */
        /* <DEDUP_REMOVED lines=59> */
[----:B0-----:R-:W0:Y:S03]  /*ba60*/  SHFL.IDX PT, R6, R2, 0x6, 0x181f ;  /* 0x00d81f0002067f89 */ /* 0x001e2600000e0000 */
[----:B-1----:R-:W-:-:S05]  /*ba70*/  @!P1 LEA R5, P2, R10, R5, 0x1 ;  /* 0x000000050a059211 */ /* 0x002fca00078408ff */
[----:B0-----:R-:W-:-:S04]  /*ba80*/  @!P1 IMAD.X R6, RZ, RZ, R6, P2 ;  /* 0x000000ffff069224 */ /* 0x001fc800010e0606 */
[----:B------:R-:W-:Y:S02]  /*ba90*/  @!P1 IMAD.MOV.U32 R7, RZ, RZ, R6 ;  /* 0x000000ffff079224 */ /* 0x000fe400078e0006 */
[----:B------:R-:W-:Y:S02]  /*baa0*/  @!P1 IMAD.MOV.U32 R6, RZ, RZ, R5 ;  /* 0x000000ffff069224 */ /* 0x000fe400078e0005 */
[----:B------:R0:W1:Y:S04]  /*bab0*/  SHFL.IDX PT, R5, R2, 0x7, 0x181f ;  /* 0x00f81f0002057f89 */ /* 0x00006800000e0000 */
[----:B------:R0:W-:Y:S02]  /*bac0*/  @!P1 LDGSTS.E.BYPASS.LTC128B.128 [R9+0x1b400], desc[UR40][R6.64], !P0 ;  /* 0x1b40000006099fae */ /* 0x0001e4000c101d68 */
.L_x_9809:
        /* <DEDUP_REMOVED lines=11> */
.L_x_9691:
        /* <DEDUP_REMOVED lines=19> */
.L_x_9810:
[----:B------:R-:W-:Y:S05]  /*bcb0*/  BSYNC B0 ;  /* 0x0000000000007941 */ /* 0x000fea0003800000 */
.L_x_9692:
        /* <DEDUP_REMOVED lines=16> */
.L_x_9811:
[----:B------:R-:W-:Y:S05]  /*bdc0*/  BSYNC B1 ;  /* 0x0000000000017941 */ /* 0x000fea0003800000 */
.L_x_9696:
        /* <DEDUP_REMOVED lines=9> */
.L_x_9699:
[----:B------:R-:W-:Y:S05]  /*be60*/  BSYNC B1 ;  /* 0x0000000000017941 */ /* 0x000fea0003800000 */
.L_x_9698:
[----:B------:R-:W2:Y:S04]  /*be70*/  LDL R5, [R1+0x4] ;  /* 0x0000040001057983 */ /* 0x000ea80000100800 */
[----:B------:R-:W2:Y:S04]  /*be80*/  LDL R3, [R1+0x8] ;  /* 0x0000080001037983 */ /* 0x000ea80000100800 */
        /* <DEDUP_REMOVED lines=10> */
[----:B---3--:R-:W-:Y:S02]  /*bf30*/  IMAD R0, R0, 0x60, R4 ;  /* 0x0000006000007824 */ /* 0x008fe400078e0204 */
[----:B------:R-:W-:-:S07]  /*bf40*/  VIADD R4, R3, 0x400 ;  /* 0x0000040003047836 */ /* 0x000fce0000000000 */
.L_x_9700:
        /* <DEDUP_REMOVED lines=16> */
.L_x_9701:
        /* <DEDUP_REMOVED lines=16> */
.L_x_9702:
        /* <DEDUP_REMOVED lines=16> */
.L_x_9703:
        /* <DEDUP_REMOVED lines=11> */
.L_x_9695:
[----:B------:R-:W-:Y:S05]  /*c300*/  BSYNC B0 ;  /* 0x0000000000007941 */ /* 0x000fea0003800000 */
.L_x_9694:
        /* <DEDUP_REMOVED lines=51> */
.L_x_9710:
        /* <DEDUP_REMOVED lines=9> */
.L_x_9812:
[----:B------:R-:W-:Y:S05]  /*c6d0*/  BSYNC B3 ;  /* 0x0000000000037941 */ /* 0x000fea0003800000 */
.L_x_9711:
        /* <DEDUP_REMOVED lines=9> */
.L_x_9714:
[----:B------:R-:W-:Y:S05]  /*c770*/  BSYNC B3 ;  /* 0x0000000000037941 */ /* 0x000fea0003800000 */
.L_x_9713:
        /* <DEDUP_REMOVED lines=14> */
.L_x_9715:
        /* <DEDUP_REMOVED lines=14> */
.L_x_9813:
[----:B------:R-:W-:Y:S05]  /*c940*/  BSYNC B3 ;  /* 0x0000000000037941 */ /* 0x000fea0003800000 */
.L_x_9716:
        /* <DEDUP_REMOVED lines=11> */
.L_x_9719:
[----:B------:R-:W-:Y:S05]  /*ca00*/  BSYNC B3 ;  /* 0x0000000000037941 */ /* 0x000fea0003800000 */
.L_x_9718:
        /* <DEDUP_REMOVED lines=11> */
.L_x_9720:
        /* <DEDUP_REMOVED lines=16> */
.L_x_9721:
        /* <DEDUP_REMOVED lines=16> */
.L_x_9722:
        /* <DEDUP_REMOVED lines=16> */
.L_x_9723:
        /* <DEDUP_REMOVED lines=11> */
.L_x_9709:
[----:B------:R-:W-:Y:S05]  /*ce70*/  BSYNC B1 ;  /* 0x0000000000017941 */ /* 0x000fea0003800000 */
.L_x_9708:
[----:B------:R-:W2:Y:S02]  /*ce80*/  LDL.LU R4, [R1+0x2c] ;  /* 0x00002c0001047983 */ /* 0x000ea40000300800 */
[----:B--2---:R-:W-:-:S07]  /*ce90*/  VIADD R0, R4, 0xfffffffd ;  /* 0xfffffffd04007836 */ /* 0x004fce0000000000 */
.L_x_9707:
[----:B------:R-:W-:Y:S05]  /*cea0*/  BSYNC B2 ;  /* 0x0000000000027941 */ /* 0x000fea0003800000 */
.L_x_9706:
[----:B------:R-:W2:Y:S01]  /*ceb0*/  LDL.LU R2, [R1+0x28] ;  /* 0x0000280001027983 */ /* 0x000ea20000300800 */
[----:B------:R-:W-:-:S05]  /*cec0*/  IMAD.MOV R6, RZ, RZ, -R6 ;  /* 0x000000ffff067224 */ /* 0x000fca00078e0a06 */
[----:B--2---:R-:W-:-:S13]  /*ced0*/  ISETP.NE.AND P0, PT, R2, R6, PT ;  /* 0x000000060200720c */ /* 0x004fda0003f05270 */
[----:B------:R-:W-:Y:S05]  /*cee0*/  @!P0 BRA `(.L_x_9705) ;  /* 0x0000001400488947 */ /* 0x000fea0003800000 */
.L_x_9756:
[----:B------:R-:W2:Y:S04]  /*cef0*/  LDL R4, [R1+0x18] ;  /* 0x0000180001047983 */ /* 0x000ea80000100800 */
[----:B------:R-:W0:Y:S04]  /*cf00*/  LDL.LU R3, [R1+0x8] ;  /* 0x0000080001037983 */ /* 0x000e280000300800 */
[----:B------:R-:W3:Y:S01]  /*cf10*/  LDL.LU R2, [R1+0x10] ;  /* 0x0000100001027983 */ /* 0x000ee20000300800 */
[----:B------:R-:W-:Y:S05]  /*cf20*/  YIELD ;  /* 0x0000000000007946 */ /* 0x000fea0003800000 */
[----:B------:R-:W-:Y:S01]  /*cf30*/  BSSY B1, `(.L_x_9724) ;  /* 0x00000a2000017945 */ /* 0x000fe20003800000 */
[----:B--2---:R-:W-:Y:S01]  /*cf40*/  ISETP.NE.AND P1, PT, R4, RZ, PT ;  /* 0x000000ff0400720c */ /* 0x004fe20003f25270 */
        /* <DEDUP_REMOVED lines=31> */
.L_x_9726:
[----:B0-----:R-:W2:Y:S01]  /*d140*/  LDL R2, [R1+0x4] ;  /* 0x0000040001027983 */ /* 0x001ea20000100800 */
[----:B------:R-:W0:Y:S02]  /*d150*/  S2R R3, SR_TID.X ;  /* 0x0000000000037919 */ /* 0x000e240000002100 */
[----:B0-----:R-:W-:Y:S02]  /*d160*/  LOP3.LUT R4, R3, 0x7f, RZ, 0xc0, !PT ;  /* 0x0000007f03047812 */ /* 0x001fe400078ec0ff */
[----:B------:R-:W-:Y:S01]  /*d170*/  SHF.L.U32 R3, R6, 0x1f, RZ ;  /* 0x0000001f06037819 */ /* 0x000fe200000006ff */
[----:B------:R-:W-:Y:S01]  /*d180*/  BSSY B2, `(.L_x_9727) ;  /* 0x0000005000027945 */ /* 0x000fe20003800000 */
[----:B------:R-:W-:Y:S01]  /*d190*/  ISETP.NE.AND P1, PT, R4, RZ, PT ;  /* 0x000000ff0400720c */ /* 0x000fe20003f25270 */
[----:B--2---:R-:W-:-:S04]  /*d1a0*/  IMAD R2, R7, 0x8, R2 ;  /* 0x0000000807027824 */ /* 0x004fc800078e0202 */
[----:B------:R-:W0:Y:S02]  /*d1b0*/  SYNCS.PHASECHK.TRANS64.TRYWAIT P0, [R2+URZ+0x22840], R3 ;  /* 0x02284003020075a7 */ /* 0x000e24000800017f */
[----:B0-----:R-:W-:Y:S06]  /*d1c0*/  @!P0 BRA `(.L_x_9728) ;  /* 0x0000003000388947 */ /* 0x001fec0003800000 */
.L_x_9814:
[----:B------:R-:W-:Y:S05]  /*d1d0*/  BSYNC B2 ;  /* 0x0000000000027941 */ /* 0x000fea0003800000 */
.L_x_9727:
        /* <DEDUP_REMOVED lines=9> */
.L_x_9730:
[----:B------:R-:W-:Y:S05]  /*d270*/  BSYNC B2 ;  /* 0x0000000000027941 */ /* 0x000fea0003800000 */
.L_x_9729:
        /* <DEDUP_REMOVED lines=13> */
.L_x_9731:
        /* <DEDUP_REMOVED lines=14> */
.L_x_9815:
[----:B------:R-:W-:Y:S05]  /*d430*/  BSYNC B2 ;  /* 0x0000000000027941 */ /* 0x000fea0003800000 */
.L_x_9732:
        /* <DEDUP_REMOVED lines=11> */
.L_x_9735:
[----:B------:R-:W-:Y:S05]  /*d4f0*/  BSYNC B2 ;  /* 0x0000000000027941 */ /* 0x000fea0003800000 */
.L_x_9734:
        /* <DEDUP_REMOVED lines=10> */
.L_x_9736:
        /* <DEDUP_REMOVED lines=16> */
.L_x_9737:
        /* <DEDUP_REMOVED lines=16> */
.L_x_9738:
        /* <DEDUP_REMOVED lines=16> */
.L_x_9739:
        /* <DEDUP_REMOVED lines=11> */
.L_x_9725:
[----:B------:R-:W-:Y:S05]  /*d950*/  BSYNC B1 ;  /* 0x0000000000017941 */ /* 0x000fea0003800000 */
.L_x_9724:
[----:B------:R-:W2:Y:S01]  /*d960*/  LDL R5, [R1+0x18] ;  /* 0x0000180001057983 */ /* 0x000ea20000100800 */
[----:B------:R-:W-:Y:S01]  /*d970*/  VIADD R7, R7, 0x1 ;  /* 0x0000000107077836 */ /* 0x000fe20000000000 */
[----:B------:R-:W-:Y:S04]  /*d980*/  BSSY B1, `(.L_x_9740) ;  /* 0x00000a5000017945 */ /* 0x000fe80003800000 */
[----:B------:R-:W-:-:S04]  /*d990*/  ISETP.NE.AND P0, PT, R7, 0x2, PT ;  /* 0x000000020700780c */ /* 0x000fc80003f05270 */
[----:B------:R-:W-:Y:S02]  /*d9a0*/  SEL R2, RZ, 0x1, P0 ;  /* 0x00000001ff027807 */ /* 0x000fe40000000000 */
[----:B------:R-:W-:Y:S02]  /*d9b0*/  SEL R9, R7, RZ, P0 ;  /* 0x000000ff07097207 */ /* 0x000fe40000000000 */
[----:B-----5:R-:W-:-:S05]  /*d9c0*/  LOP3.LUT R8, R6, R2, RZ, 0x3c, !PT ;  /* 0x0000000206087212 */ /* 0x020fca00078e3cff */
[----:B------:R0:W-:Y:S04]  /*d9d0*/  STL [R1+0x10], R8 ;  /* 0x0000100801007387 */ /* 0x0001e80000100800 */
[----:B------:R0:W-:Y:S01]  /*d9e0*/  STL [R1+0x8], R9 ;  /* 0x0000080901007387 */ /* 0x0001e20000100800 */
[----:B--2---:R-:W-:-:S13]  /*d9f0*/  ISETP.NE.AND P2, PT, R5, RZ, PT ;  /* 0x000000ff0500720c */ /* 0x004fda0003f45270 */
[----:B0-----:R-:W-:Y:S05]  /*da00*/  @!P2 BRA `(.L_x_9741) ;  /* 0x000000080070a947 */ /* 0x001fea0003800000 */
[----:B------:R-:W-:Y:S01]  /*da10*/  ULDC.64 UR4, c[0x0][0x418] ;  /* 0x0001060000047ab9 */ /* 0x000fe20000000a00 */
[----:B------:R-:W-:Y:S01]  /*da20*/  VIADD R6, R0, 0xffffffff ;  /* 0xffffffff00067836 */ /* 0x000fe20000000000 */
        /* <DEDUP_REMOVED lines=23> */
.L_x_9742:
        /* <DEDUP_REMOVED lines=9> */
.L_x_9816:
[----:B------:R-:W-:Y:S05]  /*dc30*/  BSYNC B2 ;  /* 0x0000000000027941 */ /* 0x000fea0003800000 */
.L_x_9743:
        /* <DEDUP_REMOVED lines=9> */
.L_x_9746:
[----:B------:R-:W-:Y:S05]  /*dcd0*/  BSYNC B2 ;  /* 0x0000000000027941 */ /* 0x000fea0003800000 */
.L_x_9745:
[----:B------:R-:W2:Y:S04]  /*dce0*/  LDL R8, [R1+0x4] ;  /* 0x0000040001087983 */ /* 0x000ea80000100800 */
        /* <DEDUP_REMOVED lines=13> */
.L_x_9747:
        /* <DEDUP_REMOVED lines=14> */
.L_x_9817:
[----:B------:R-:W-:Y:S05]  /*dea0*/  BSYNC B2 ;  /* 0x0000000000027941 */ /* 0x000fea0003800000 */
.L_x_9748:
        /* <DEDUP_REMOVED lines=11> */
.L_x_9751:
[----:B------:R-:W-:Y:S05]  /*df60*/  BSYNC B2 ;  /* 0x0000000000027941 */ /* 0x000fea0003800000 */
.L_x_9750:
        /* <DEDUP_REMOVED lines=11> */
.L_x_9752:
        /* <DEDUP_REMOVED lines=16> */
.L_x_9753:
        /* <DEDUP_REMOVED lines=16> */
.L_x_9754:
        /* <DEDUP_REMOVED lines=16> */
.L_x_9755:
        /* <DEDUP_REMOVED lines=11> */
.L_x_9741:
[----:B------:R-:W-:Y:S05]  /*e3d0*/  BSYNC B1 ;  /* 0x0000000000017941 */ /* 0x000fea0003800000 */
.L_x_9740:
[C---:B------:R-:W-:Y:S01]  /*e3e0*/  ISETP.GT.AND P0, PT, R0.reuse, 0x1, PT ;  /* 0x000000010000780c */ /* 0x040fe20003f04270 */
[----:B------:R-:W-:-:S12]  /*e3f0*/  VIADD R0, R0, 0xfffffffe ;  /* 0xfffffffe00007836 */ /* 0x000fd80000000000 */
[----:B------:R-:W-:Y:S05]  /*e400*/  @P0 BRA `(.L_x_9756) ;  /* 0xffffffe800b80947 */ /* 0x000fea000383ffff */
.L_x_9705:
[----:B------:R-:W-:Y:S05]  /*e410*/  BSYNC B0 ;  /* 0x0000000000007941 */ /* 0x000fea0003800000 */
.L_x_9704:
        /* <DEDUP_REMOVED lines=24> */
.L_x_9758:
[----:B------:R-:W-:Y:S05]  /*e5a0*/  BSYNC B0 ;  /* 0x0000000000007941 */ /* 0x000fea0003800000 */
.L_x_9757:
[----:B------:R-:W-:-:S05]  /*e5b0*/  SEL R0, R0, RZ, P0 ;  /* 0x000000ff00007207 */ /* 0x000fca0000000000 */
[----:B------:R2:W-:Y:S02]  /*e5c0*/  STL [R1+0x8], R0 ;  /* 0x0000080001007387 */ /* 0x0005e40000100800 */
.L_x_9676:
[----:B------:R-:W-:Y:S05]  /*e5d0*/  BSYNC B7 ;  /* 0x0000000000077941 */ /* 0x000fea0003800000 */
.L_x_9674:
        /* <DEDUP_REMOVED lines=13> */
.L_x_9759:
        /* <DEDUP_REMOVED lines=36> */
.L_x_9827:
[----:B------:R-:W-:Y:S02]  /*e8f0*/  ULDC UR4, c[0x0][0xc38] ;  /* 0x00030e0000047ab9 */ /* 0x000fe40000000800 */
[----:B------:R-:W-:-:S04]  /*e900*/  IMAD.U32 R16, RZ, RZ, UR4 ;  /* 0x00000004ff107e24 */ /* 0x000fc8000f8e00ff */
[----:B--2---:R-:W-:-:S04]  /*e910*/  IMAD R6, R14, R16, RZ ;  /* 0x000000100e067224 */ /* 0x004fc800078e02ff */
[----:B------:R-:W-:-:S05]  /*e920*/  IMAD.IADD R4, R4, 0x1, R6 ;  /* 0x0000000104047824 */ /* 0x000fca00078e0206 */
[----:B------:R-:W-:-:S13]  /*e930*/  ISETP.GT.AND P6, PT, R4, R0, PT ;  /* 0x000000000400720c */ /* 0x000fda0003fc4270 */
[----:B------:R-:W-:Y:S05]  /*e940*/  @P6 BRA `(.L_x_9762) ;  /* 0x00000000009c6947 */ /* 0x000fea0003800000 */
.L_x_9767:
        /* <DEDUP_REMOVED lines=14> */
.L_x_9765:
[----:B------:R-:W-:Y:S05]  /*ea30*/  BSYNC B0 ;  /* 0x0000000000007941 */ /* 0x000fea0003800000 */
.L_x_9764:
        /* <DEDUP_REMOVED lines=18> */
.L_x_9835:
[----:B------:R-:W-:Y:S02]  /*eb60*/  ULDC UR4, c[0x0][0xc38] ;  /* 0x00030e0000047ab9 */ /* 0x000fe40000000800 */
[----:B------:R-:W-:-:S04]  /*eb70*/  IMAD.U32 R16, RZ, RZ, UR4 ;  /* 0x00000004ff107e24 */ /* 0x000fc8000f8e00ff */
[----:B--2---:R-:W-:-:S04]  /*eb80*/  IMAD R6, R14, R16, RZ ;  /* 0x000000100e067224 */ /* 0x004fc800078e02ff */
[----:B------:R-:W-:-:S05]  /*eb90*/  IMAD.IADD R4, R6, 0x1, R4 ;  /* 0x0000000106047824 */ /* 0x000fca00078e0204 */
[----:B------:R-:W-:-:S13]  /*eba0*/  ISETP.GT.AND P6, PT, R4, R0, PT ;  /* 0x000000000400720c */ /* 0x000fda0003fc4270 */
[----:B------:R-:W-:Y:S05]  /*ebb0*/  @!P6 BRA `(.L_x_9767) ;  /* 0xfffffffc0064e947 */ /* 0x000fea000383ffff */
.L_x_9762:
        /* <DEDUP_REMOVED lines=8> */
.L_x_9839:
[----:B------:R-:W-:Y:S01]  /*ec40*/  ISETP.NE.AND P0, PT, R5, RZ, PT ;  /* 0x000000ff0500720c */ /* 0x000fe20003f05270 */
[----:B------:R-:W-:-:S12]  /*ec50*/  IMAD.MOV.U32 R14, RZ, RZ, RZ ;  /* 0x000000ffff0e7224 */ /* 0x000fd800078e00ff */
[----:B------:R-:W-:Y:S05]  /*ec60*/  @!P0 BRA `(.L_x_9769) ;  /* 0x0000000000108947 */ /* 0x000fea0003800000 */
[----:B------:R-:W-:Y:S01]  /*ec70*/  UMOV UR4, 0xffffffff ;  /* 0xffffffff00047882 */ /* 0x000fe20000000000 */
[----:B0-----:R-:W-:Y:S02]  /*ec80*/  VIADD R12, R4, 0xffffffff ;  /* 0xffffffff040c7836 */ /* 0x001fe40000000000 */
[----:B------:R-:W-:Y:S05]  /*ec90*/  BRA.DIV UR4, `(.L_x_9770) ;  /* 0x0000002204007947 */ /* 0x000fea000b800000 */
[----:B------:R4:W0:Y:S02]  /*eca0*/  SHFL.IDX PT, R14, R3, R12, 0x1f ;  /* 0x00001f0c030e7589 */ /* 0x00082400000e0000 */
.L_x_9769:
        /* <DEDUP_REMOVED lines=31> */
.L_x_9763:
[----:B------:R-:W-:Y:S01]  /*eea0*/  UMOV UR4, URZ ;  /* 0x0000003f00047c82 */ /* 0x000fe20008000000 */
[----:B------:R-:W-:Y:S01]  /*eeb0*/  UMOV UR5, URZ ;  /* 0x0000003f00057c82 */ /* 0x000fe20008000000 */
[----:B------:R-:W-:Y:S01]  /*eec0*/  ULDC UR6, c[0x0][0xc3c] ;  /* 0x00030f0000067ab9 */ /* 0x000fe20000000800 */
[----:B------:R-:W-:Y:S02]  /*eed0*/  IMAD.MOV.U32 R16, RZ, RZ, R0 ;  /* 0x000000ffff107224 */ /* 0x000fe400078e0000 */
[----:B------:R-:W-:Y:S02]  /*eee0*/  IMAD.U32 R17, RZ, RZ, UR4 ;  /* 0x00000004ff117e24 */ /* 0x000fe4000f8e00ff */
[----:B------:R-:W-:Y:S02]  /*eef0*/  IMAD.U32 R18, RZ, RZ, UR5 ;  /* 0x00000005ff127e24 */ /* 0x000fe4000f8e00ff */
[----:B------:R-:W-:-:S07]  /*ef00*/  IMAD.U32 R19, RZ, RZ, UR6 ;  /* 0x00000006ff137e24 */ /* 0x000fce000f8e00ff */
.L_x_9771:
        /* <DEDUP_REMOVED lines=12> */
.L_x_9760:
[----:B------:R-:W-:Y:S02]  /*efd0*/  ULDC UR4, c[0x0][0xc3c] ;  /* 0x00030f0000047ab9 */ /* 0x000fe40000000800 */
[----:B----4-:R-:W-:-:S13]  /*efe0*/  ISETP.GE.AND P0, PT, R19, UR4, PT ;  /* 0x0000000413007c0c */ /* 0x010fda000bf06270 */
[----:B------:R-:W-:Y:S05]  /*eff0*/  @!P0 BRA `(.L_x_9772) ;  /* 0xffffffac00f48947 */ /* 0x000fea000383ffff */
[----:B------:R-:W-:Y:S05]  /*f000*/  BSYNC B8 ;  /* 0x0000000000087941 */ /* 0x000fea0003800000 */
.L_x_9670:
        /* <DEDUP_REMOVED lines=12> */
.L_x_9842:
[----:B------:R-:W-:Y:S05]  /*f0d0*/  BSYNC B0 ;  /* 0x0000000000007941 */ /* 0x000fea0003800000 */
.L_x_9773:
[----:B------:R-:W-:-:S03]  /*f0e0*/  UMOV UR4, 0xffffffff ;  /* 0xffffffff00047882 */ /* 0x000fc60000000000 */
[----:B------:R-:W-:Y:S05]  /*f0f0*/  BRA.DIV UR4, `(.L_x_9775) ;  /* 0x0000001e04207947 */ /* 0x000fea000b800000 */
[----:B------:R-:W1:Y:S02]  /*f100*/  S2R R2, SR_TID.X ;  /* 0x0000000000027919 */ /* 0x000e640000002100 */
[----:B-1----:R-:W-:-:S04]  /*f110*/  SHF.R.U32.HI R2, RZ, 0x5, R2 ;  /* 0x00000005ff027819 */ /* 0x002fc80000011602 */
[----:B------:R-:W-:-:S05]  /*f120*/  LOP3.LUT R2, R2, 0x3, RZ, 0xc0, !PT ;  /* 0x0000000302027812 */ /* 0x000fca00078ec0ff */
[----:B------:R1:W2:Y:S02]  /*f130*/  SHFL.IDX PT, R14, R2, RZ, 0x1f ;  /* 0x00001fff020e7589 */ /* 0x0002a400000e0000 */
.L_x_9845:
[----:B--2---:R-:W-:Y:S01]  /*f140*/  ISETP.NE.AND P0, PT, R14, RZ, PT ;  /* 0x000000ff0e00720c */ /* 0x004fe20003f05270 */
[----:B------:R-:W-:-:S12]  /*f150*/  BSSY B0, `(.L_x_9776) ;  /* 0x0000027000007945 */ /* 0x000fd80003800000 */
[----:B------:R-:W-:Y:S05]  /*f160*/  @P0 BRA `(.L_x_9777) ;  /* 0x0000000000940947 */ /* 0x000fea0003800000 */
[----:B------:R-:W-:-:S03]  /*f170*/  UMOV UR4, 0xffffffff ;  /* 0xffffffff00047882 */ /* 0x000fc60000000000 */
[----:B------:R-:W-:Y:S05]  /*f180*/  BRA.DIV UR4, `(.L_x_9778) ;  /* 0x0000001e04307947 */ /* 0x000fea000b800000 */
[----:B------:R-:W-:-:S13]  /*f190*/  ELECT P6, URZ, PT ;  /* 0x00000000003f782f */ /* 0x000fda00038c0000 */
.L_x_9848:
[----:B------:R-:W-:Y:S05]  /*f1a0*/  @!P6 BRA `(.L_x_9777) ;  /* 0x000000000084e947 */ /* 0x000fea0003800000 */
[----:B------:R-:W-:-:S06]  /*f1b0*/  ULOP3.LUT UR4, UR36, 0x2, URZ, 0xfc, !UPT ;  /* 0x0000000224047892 */ /* 0x000fcc000f8efc3f */
[----:B-1----:R-:W-:-:S05]  /*f1c0*/  IMAD.U32 R2, RZ, RZ, UR4 ;  /* 0x00000004ff027e24 */ /* 0x002fca000f8e00ff */
[----:B------:R-:W-:-:S13]  /*f1d0*/  ISETP.NE.AND P2, PT, R2, 0x3, PT ;  /* 0x000000030200780c */ /* 0x000fda0003f45270 */
[----:B------:R-:W-:Y:S05]  /*f1e0*/  @!P2 BRA `(.L_x_9779) ;  /* 0x000000000004a947 */ /* 0x000fea0003800000 */
[----:B------:R-:W-:Y:S01]  /*f1f0*/  BPT.TRAP 0x1 ;  /* 0x000000040000795c */ /* 0x000fe20000300000 */
.L_x_9779:
        /* <DEDUP_REMOVED lines=14> */
.L_x_9849:
[----:B------:R-:W1:Y:S02]  /*f2e0*/  SYNCS.PHASECHK.TRANS64.TRYWAIT P0, [R7+URZ], R2 ;  /* 0x00000002070075a7 */ /* 0x000e64000800017f */
[----:B-1----:R-:W-:Y:S05]  /*f2f0*/  @!P0 BRA `(.L_x_9781) ;  /* 0x0000001c00088947 */ /* 0x002fea0003800000 */
.L_x_9850:
[----:B------:R-:W-:Y:S05]  /*f300*/  @!P2 BRA `(.L_x_9782) ;  /* 0x000000000004a947 */ /* 0x000fea0003800000 */
[----:B------:R-:W-:Y:S01]  /*f310*/  BPT.TRAP 0x1 ;  /* 0x000000040000795c */ /* 0x000fe20000300000 */
.L_x_9782:
[----:B------:R-:W2:Y:S01]  /*f320*/  LDL.LU R4, [R1+0x8] ;  /* 0x0000080001047983 */ /* 0x000ea20000300800 */
[----:B------:R-:W-:-:S04]  /*f330*/  VIADD R0, R0, 0x22860 ;  /* 0x0002286000007836 */ /* 0x000fc80000000000 */
[----:B--2---:R-:W-:-:S04]  /*f340*/  IMAD R4, R4, 0x8, R0 ;  /* 0x0000000804047824 */ /* 0x004fc800078e0200 */
[----:B------:R-:W2:Y:S02]  /*f350*/  SYNCS.PHASECHK.TRANS64.TRYWAIT P0, [R4+URZ], R5 ;  /* 0x00000005040075a7 */ /* 0x000ea4000800017f */
[----:B--2---:R-:W-:Y:S05]  /*f360*/  @!P0 BRA `(.L_x_9783) ;  /* 0x0000001c00008947 */ /* 0x004fea0003800000 */
.L_x_9851:
[----:B------:R-:W-:-:S07]  /*f370*/  IMAD R3, R3, 0x8, R0 ;  /* 0x0000000803037824 */ /* 0x000fce00078e0200 */
.L_x_9784:
[----:B---3--:R3:W4:Y:S02]  /*f380*/  SYNCS.PHASECHK.TRANS64.TRYWAIT P0, [R3+URZ], R2 ;  /* 0x00000002030075a7 */ /* 0x008724000800017f */
[----:B----4-:R-:W-:Y:S05]  /*f390*/  @!P0 NANOSLEEP.SYNCS 0x989680 ;  /* 0x009896800000895d */ /* 0x010fea0003900000 */
[----:B------:R-:W4:Y:S02]  /*f3a0*/  @!P0 SYNCS.PHASECHK.TRANS64 P0, [R3+URZ], R2 ;  /* 0x00000002030085a7 */ /* 0x000f24000800007f */
[----:B----4-:R-:W-:Y:S05]  /*f3b0*/  @!P0 BRA `(.L_x_9784) ;  /* 0xfffffffc00f08947 */ /* 0x010fea000383ffff */
.L_x_9777:
[----:B------:R-:W-:Y:S05]  /*f3c0*/  BSYNC B0 ;  /* 0x0000000000007941 */ /* 0x000fea0003800000 */
.L_x_9776:
[----:B------:R-:W-:Y:S05]  /*f3d0*/  EXIT ;  /* 0x000000000000794d */ /* 0x000fea0003800000 */
.L_x_9622:
[----:B0-----:R0:W1:Y:S02]  /*f3e0*/  SYNCS.PHASECHK.TRANS64.TRYWAIT P0, [R7+URZ+0x22800], R0 ;  /* 0x02280000070075a7 */ /* 0x001064000800017f */
[----:B-1----:R-:W-:Y:S05]  /*f3f0*/  @!P0 NANOSLEEP.SYNCS 0x989680 ;  /* 0x009896800000895d */ /* 0x002fea0003900000 */
[----:B------:R-:W1:Y:S02]  /*f400*/  @!P0 SYNCS.PHASECHK.TRANS64 P0, [R7+URZ+0x22800], R0 ;  /* 0x02280000070085a7 */ /* 0x000e64000800007f */
[----:B-1----:R-:W-:Y:S05]  /*f410*/  @!P0 BRA `(.L_x_9622) ;  /* 0xfffffffc00f08947 */ /* 0x002fea000383ffff */
[----:B------:R-:W-:Y:S05]  /*f420*/  BRA `(.L_x_9785) ;  /* 0xffffff2400387947 */ /* 0x000fea000383ffff */
.L_x_9626:
[----:B-1----:R1:W2:Y:S02]  /*f430*/  SYNCS.PHASECHK.TRANS64.TRYWAIT P1, [R5+URZ+0x22830], R10 ;  /* 0x0228300a050075a7 */ /* 0x0022a4000802017f */
[----:B--2---:R-:W-:Y:S05]  /*f440*/  @!P1 NANOSLEEP.SYNCS 0x989680 ;  /* 0x009896800000995d */ /* 0x004fea0003900000 */
[----:B------:R-:W2:Y:S02]  /*f450*/  @!P1 SYNCS.PHASECHK.TRANS64 P1, [R5+URZ+0x22830], R10 ;  /* 0x0228300a050095a7 */ /* 0x000ea4000802007f */
[----:B--2---:R-:W-:Y:S05]  /*f460*/  @!P1 BRA `(.L_x_9626) ;  /* 0xfffffffc00f09947 */ /* 0x004fea000383ffff */
[----:B------:R-:W-:Y:S05]  /*f470*/  BRA `(.L_x_9625) ;  /* 0xffffff2400647947 */ /* 0x000fea000383ffff */
.L_x_9630:
[----:B--2---:R2:W3:Y:S02]  /*f480*/  SYNCS.PHASECHK.TRANS64.TRYWAIT P2, [R5+URZ+0x22850], R10 ;  /* 0x0228500a050075a7 */ /* 0x0044e4000804017f */
[----:B---3--:R-:W-:Y:S05]  /*f490*/  @!P2 NANOSLEEP.SYNCS 0x989680 ;  /* 0x009896800000a95d */ /* 0x008fea0003900000 */
[----:B------:R-:W3:Y:S02]  /*f4a0*/  @!P2 SYNCS.PHASECHK.TRANS64 P2, [R5+URZ+0x22850], R10 ;  /* 0x0228500a0500a5a7 */ /* 0x000ee4000804007f */
[----:B---3--:R-:W-:Y:S05]  /*f4b0*/  @!P2 BRA `(.L_x_9630) ;  /* 0xfffffffc00f0a947 */ /* 0x008fea000383ffff */
[----:B------:R-:W-:Y:S05]  /*f4c0*/  BRA `(.L_x_9629) ;  /* 0xffffff40005c7947 */ /* 0x000fea000383ffff */
.L_x_9635:
[----:B-1----:R-:W-:-:S04]  /*f4d0*/  IMAD.U32 R0, RZ, RZ, UR23 ;  /* 0x00000017ff007e24 */ /* 0x002fc8000f8e00ff */
[----:B------:R1:W2:Y:S03]  /*f4e0*/  SYNCS.PHASECHK.TRANS64.TRYWAIT P3, [R0+URZ+0x22830], R5 ;  /* 0x02283005000075a7 */ /* 0x0002a6000806017f */
[----:B--2---:R-:W-:Y:S05]  /*f4f0*/  @!P3 NANOSLEEP.SYNCS 0x989680 ;  /* 0x009896800000b95d */ /* 0x004fea0003900000 */
[----:B------:R-:W2:Y:S02]  /*f500*/  @!P3 SYNCS.PHASECHK.TRANS64 P3, [R0+URZ+0x22830], R5 ;  /* 0x022830050000b5a7 */ /* 0x000ea4000806007f */
[----:B--2---:R-:W-:Y:S05]  /*f510*/  @!P3 BRA `(.L_x_9635) ;  /* 0xfffffffc00ecb947 */ /* 0x004fea000383ffff */
[----:B------:R-:W-:Y:S05]  /*f520*/  BRA `(.L_x_9634) ;  /* 0xffffff4400707947 */ /* 0x000fea000383ffff */
.L_x_9639:
[----:B-1----:R1:W2:Y:S02]  /*f530*/  SYNCS.PHASECHK.TRANS64.TRYWAIT P3, [R182+URZ+0x22850], R5 ;  /* 0x02285005b60075a7 */ /* 0x0022a4000806017f */
[----:B--2---:R-:W-:Y:S05]  /*f540*/  @!P3 NANOSLEEP.SYNCS 0x989680 ;  /* 0x009896800000b95d */ /* 0x004fea0003900000 */
[----:B------:R-:W2:Y:S02]  /*f550*/  @!P3 SYNCS.PHASECHK.TRANS64 P3, [R182+URZ+0x22850], R5 ;  /* 0x02285005b600b5a7 */ /* 0x000ea4000806007f */
[----:B--2---:R-:W-:Y:S05]  /*f560*/  @!P3 BRA `(.L_x_9639) ;  /* 0xfffffffc00f0b947 */ /* 0x004fea000383ffff */
[----:B------:R-:W-:Y:S05]  /*f570*/  BRA `(.L_x_9638) ;  /* 0xffffff6400107947 */ /* 0x000fea000383ffff */
.L_x_9682:
        /* <DEDUP_REMOVED lines=11> */
.L_x_9787:
[----:B------:R-:W-:Y:S05]  /*f630*/  BSYNC B0 ;  /* 0x0000000000007941 */ /* 0x000fea0003800000 */
.L_x_9786:
[----:B------:R-:W-:Y:S05]  /*f640*/  BRA `(.L_x_9788) ;  /* 0xffffffb400447947 */ /* 0x000fea000383ffff */
.L_x_9684:
[----:B------:R-:W-:Y:S01]  /*f650*/  BSSY B0, `(.L_x_9789) ;  /* 0x0000006000007945 */ /* 0x000fe20003800000 */
[----:B------:R-:W-:-:S07]  /*f660*/  IMAD.MOV.U32 R15, RZ, RZ, -0x1 ;  /* 0xffffffffff0f7424 */ /* 0x000fce00078e00ff */
[----:B012---:R-:W-:Y:S05]  /*f670*/  WARPSYNC.COLLECTIVE R15, `(.L_x_9790) ;  /* 0x000000000f0c7348 */ /* 0x007fea0003c00000 */
[----:B------:R-:W-:Y:S02]  /*f680*/  ELECT P6, UR62, PT ;  /* 0x00000000003e782f */ /* 0x000fe400038c0000 */
[----:B------:R-:W-:Y:S01]  /*f690*/  MOV R14, UR62 ;  /* 0x0000003e000e7c02 */ /* 0x000fe20008000f00 */
[----:B012---:R-:W-:Y:S10]  /*f6a0*/  ENDCOLLECTIVE ;  /* 0x000000000000791b */ /* 0x007ff40003800000 */
.L_x_9790:
[----:B------:R-:W-:Y:S05]  /*f6b0*/  BSYNC B0 ;  /* 0x0000000000007941 */ /* 0x000fea0003800000 */
.L_x_9789:
[----:B------:R-:W-:Y:S05]  /*f6c0*/  BRA `(.L_x_9791) ;  /* 0xffffffb400487947 */ /* 0x000fea000383ffff */
.L_x_9686:
[----:B--2---:R2:W3:Y:S02]  /*f6d0*/  SYNCS.PHASECHK.TRANS64.TRYWAIT P0, [R0+URZ+0x22840], R2 ;  /* 0x02284002000075a7 */ /* 0x0044e4000800017f */
[----:B---3--:R-:W-:Y:S05]  /*f6e0*/  @!P0 NANOSLEEP.SYNCS 0x989680 ;  /* 0x009896800000895d */ /* 0x008fea0003900000 */
[----:B------:R-:W3:Y:S02]  /*f6f0*/  @!P0 SYNCS.PHASECHK.TRANS64 P0, [R0+URZ+0x22840], R2 ;  /* 0x02284002000085a7 */ /* 0x000ee4000800007f */
[----:B---3--:R-:W-:Y:S05]  /*f700*/  @!P0 BRA `(.L_x_9686) ;  /* 0xfffffffc00f08947 */ /* 0x008fea000383ffff */
[----:B------:R-:W-:Y:S05]  /*f710*/  BRA `(.L_x_9792) ;  /* 0xffffffb400b47947 */ /* 0x000fea000383ffff */
.L_x_9690:
[----:B------:R-:W2:Y:S01]  /*f720*/  LDL.LU R11, [R1+0x3c] ;  /* 0x00003c00010b7983 */ /* 0x000ea20000300800 */
        /* <DEDUP_REMOVED lines=11> */
.L_x_9793:
[----:B------:R-:W-:Y:S02]  /*f7e0*/  IMAD.MOV.U32 R13, RZ, RZ, R0 ;  /* 0x000000ffff0d7224 */ /* 0x000fe400078e0000 */
[----:B------:R-:W-:-:S07]  /*f7f0*/  IMAD.MOV.U32 R6, RZ, RZ, R14 ;  /* 0x000000ffff067224 */ /* 0x000fce00078e000e */
[----:B------:R-:W-:Y:S05]  /*f800*/  WARPSYNC.COLLECTIVE R15, `(.L_x_9794) ;  /* 0x000000000f087348 */ /* 0x000fea0003c00000 */
[----:B------:R0:W1:Y:S02]  /*f810*/  SHFL.IDX P6, R14, R13, R12, R11 ;  /* 0x0000000c0d0e7389 */ /* 0x00006400000c000b */
[----:B01----:R-:W-:Y:S01]  /*f820*/  ENDCOLLECTIVE ;  /* 0x000000000000791b */ /* 0x003fe20003800000 */
.L_x_9794:
[----:B------:R-:W-:Y:S02]  /*f830*/  IMAD.MOV.U32 R13, RZ, RZ, R2 ;  /* 0x000000ffff0d7224 */ /* 0x000fe400078e0002 */
[----:B------:R-:W-:Y:S02]  /*f840*/  IMAD.MOV.U32 R12, RZ, RZ, 0x1 ;  /* 0x00000001ff0c7424 */ /* 0x000fe400078e00ff */
[----:B------:R-:W-:-:S07]  /*f850*/  IMAD.MOV.U32 R7, RZ, RZ, R14 ;  /* 0x000000ffff077224 */ /* 0x000fce00078e000e */
[----:B------:R-:W-:Y:S05]  /*f860*/  WARPSYNC.COLLECTIVE R15, `(.L_x_9795) ;  /* 0x000000000f087348 */ /* 0x000fea0003c00000 */
[----:B------:R0:W1:Y:S02]  /*f870*/  SHFL.IDX P6, R14, R13, R12, R11 ;  /* 0x0000000c0d0e7389 */ /* 0x00006400000c000b */
[----:B01----:R-:W-:Y:S01]  /*f880*/  ENDCOLLECTIVE ;  /* 0x000000000000791b */ /* 0x003fe20003800000 */
.L_x_9795:
        /* <DEDUP_REMOVED lines=15> */
.L_x_9796:
[----:B------:R-:W-:Y:S02]  /*f980*/  IMAD.MOV.U32 R13, RZ, RZ, R2 ;  /* 0x000000ffff0d7224 */ /* 0x000fe400078e0002 */
[----:B------:R-:W-:Y:S02]  /*f990*/  IMAD.MOV.U32 R12, RZ, RZ, 0x2 ;  /* 0x00000002ff0c7424 */ /* 0x000fe400078e00ff */
[----:B------:R-:W-:-:S07]  /*f9a0*/  IMAD.MOV.U32 R5, RZ, RZ, R14 ;  /* 0x000000ffff057224 */ /* 0x000fce00078e000e */
[----:B------:R-:W-:Y:S05]  /*f9b0*/  WARPSYNC.COLLECTIVE R15, `(.L_x_9797) ;  /* 0x000000000f087348 */ /* 0x000fea0003c00000 */
[----:B------:R0:W1:Y:S02]  /*f9c0*/  SHFL.IDX P6, R14, R13, R12, R11 ;  /* 0x0000000c0d0e7389 */ /* 0x00006400000c000b */
[----:B01----:R-:W-:Y:S01]  /*f9d0*/  ENDCOLLECTIVE ;  /* 0x000000000000791b */ /* 0x003fe20003800000 */
.L_x_9797:
        /* <DEDUP_REMOVED lines=15> */
.L_x_9798:
[----:B------:R-:W-:Y:S02]  /*fad0*/  IMAD.MOV.U32 R13, RZ, RZ, R2 ;  /* 0x000000ffff0d7224 */ /* 0x000fe400078e0002 */
[----:B------:R-:W-:Y:S02]  /*fae0*/  IMAD.MOV.U32 R12, RZ, RZ, 0x3 ;  /* 0x00000003ff0c7424 */ /* 0x000fe400078e00ff */
[----:B------:R-:W-:-:S07]  /*faf0*/  IMAD.MOV.U32 R5, RZ, RZ, R14 ;  /* 0x000000ffff057224 */ /* 0x000fce00078e000e */
[----:B------:R-:W-:Y:S05]  /*fb00*/  WARPSYNC.COLLECTIVE R15, `(.L_x_9799) ;  /* 0x000000000f087348 */ /* 0x000fea0003c00000 */
[----:B------:R0:W1:Y:S02]  /*fb10*/  SHFL.IDX P6, R14, R13, R12, R11 ;  /* 0x0000000c0d0e7389 */ /* 0x00006400000c000b */
[----:B01----:R-:W-:Y:S01]  /*fb20*/  ENDCOLLECTIVE ;  /* 0x000000000000791b */ /* 0x003fe20003800000 */
.L_x_9799:
        /* <DEDUP_REMOVED lines=15> */
.L_x_9800:
[----:B------:R-:W-:Y:S02]  /*fc20*/  IMAD.MOV.U32 R13, RZ, RZ, R2 ;  /* 0x000000ffff0d7224 */ /* 0x000fe400078e0002 */
[----:B------:R-:W-:Y:S02]  /*fc30*/  IMAD.MOV.U32 R12, RZ, RZ, 0x4 ;  /* 0x00000004ff0c7424 */ /* 0x000fe400078e00ff */
[----:B------:R-:W-:-:S07]  /*fc40*/  IMAD.MOV.U32 R5, RZ, RZ, R14 ;  /* 0x000000ffff057224 */ /* 0x000fce00078e000e */
[----:B------:R-:W-:Y:S05]  /*fc50*/  WARPSYNC.COLLECTIVE R15, `(.L_x_9801) ;  /* 0x000000000f087348 */ /* 0x000fea0003c00000 */
[----:B------:R0:W1:Y:S02]  /*fc60*/  SHFL.IDX P6, R14, R13, R12, R11 ;  /* 0x0000000c0d0e7389 */ /* 0x00006400000c000b */
[----:B01----:R-:W-:Y:S01]  /*fc70*/  ENDCOLLECTIVE ;  /* 0x000000000000791b */ /* 0x003fe20003800000 */
.L_x_9801:
        /* <DEDUP_REMOVED lines=15> */
.L_x_9802:
[----:B------:R-:W-:Y:S02]  /*fd70*/  IMAD.MOV.U32 R13, RZ, RZ, R2 ;  /* 0x000000ffff0d7224 */ /* 0x000fe400078e0002 */
[----:B------:R-:W-:Y:S02]  /*fd80*/  IMAD.MOV.U32 R12, RZ, RZ, 0x5 ;  /* 0x00000005ff0c7424 */ /* 0x000fe400078e00ff */
[----:B------:R-:W-:-:S07]  /*fd90*/  IMAD.MOV.U32 R5, RZ, RZ, R14 ;  /* 0x000000ffff057224 */ /* 0x000fce00078e000e */
[----:B------:R-:W-:Y:S05]  /*fda0*/  WARPSYNC.COLLECTIVE R15, `(.L_x_9803) ;  /* 0x000000000f087348 */ /* 0x000fea0003c00000 */
[----:B------:R0:W1:Y:S02]  /*fdb0*/  SHFL.IDX P6, R14, R13, R12, R11 ;  /* 0x0000000c0d0e7389 */ /* 0x00006400000c000b */
[----:B01----:R-:W-:Y:S01]  /*fdc0*/  ENDCOLLECTIVE ;  /* 0x000000000000791b */ /* 0x003fe20003800000 */
.L_x_9803:
        /* <DEDUP_REMOVED lines=15> */
.L_x_9804:
[----:B------:R-:W-:Y:S02]  /*fec0*/  IMAD.MOV.U32 R13, RZ, RZ, R2 ;  /* 0x000000ffff0d7224 */ /* 0x000fe400078e0002 */
[----:B------:R-:W-:Y:S02]  /*fed0*/  IMAD.MOV.U32 R12, RZ, RZ, 0x6 ;  /* 0x00000006ff0c7424 */ /* 0x000fe400078e00ff */
[----:B------:R-:W-:-:S07]  /*fee0*/  IMAD.MOV.U32 R5, RZ, RZ, R14 ;  /* 0x000000ffff057224 */ /* 0x000fce00078e000e */
[----:B------:R-:W-:Y:S05]  /*fef0*/  WARPSYNC.COLLECTIVE R15, `(.L_x_9805) ;  /* 0x000000000f087348 */ /* 0x000fea0003c00000 */
[----:B------:R0:W1:Y:S02]  /*ff00*/  SHFL.IDX P6, R14, R13, R12, R11 ;  /* 0x0000000c0d0e7389 */ /* 0x00006400000c000b */
[----:B01----:R-:W-:Y:S01]  /*ff10*/  ENDCOLLECTIVE ;  /* 0x000000000000791b */ /* 0x003fe20003800000 */
.L_x_9805:
[----:B------:R-:W-:-:S05]  /*ff20*/  @!P1 LEA R5, P2, R10, R5, 0x1 ;  /* 0x000000050a059211 */ /* 0x000fca00078408ff */
[----:B------:R-:W-:-:S04]  /*ff30*/  @!P1 IMAD.X R6, RZ, RZ, R6, P2 ;  /* 0x000000ffff069224 */ /* 0x000fc800010e0606 */
[----:B------:R-:W-:Y:S02]  /*ff40*/  @!P1 IMAD.MOV.U32 R7, RZ, RZ, R6 ;  /* 0x000000ffff079224 */ /* 0x000fe400078e0006 */
[----:B------:R-:W-:Y:S02]  /*ff50*/  @!P1 IMAD.MOV.U32 R6, RZ, RZ, R5 ;  /* 0x000000ffff069224 */ /* 0x000fe400078e0005 */
[----:B------:R-:W-:-:S03]  /*ff60*/  IMAD.MOV.U32 R13, RZ, RZ, R0 ;  /* 0x000000ffff0d7224 */ /* 0x000fc600078e0000 */
        /* <DEDUP_REMOVED lines=8> */
.L_x_9806:
[----:B------:R-:W-:-:S05]  /*fff0*/  VIADD R7, R3, 0x60 ;  /* 0x0000006003077836 */ /* 0x000fca0000000000 */
[----:B------:R-:W-:Y:S01]  /*10000*/  ISETP.GE.AND P1, PT, R7, R4, PT ;  /* 0x000000040700720c */ /* 0x000fe20003f26270 */
[----:B------:R-:W-:Y:S02]  /*10010*/  IMAD.MOV.U32 R13, RZ, RZ, R2 ;  /* 0x000000ffff0d7224 */ /* 0x000fe400078e0002 */
[----:B------:R-:W-:Y:S02]  /*10020*/  IMAD.MOV.U32 R12, RZ, RZ, 0x7 ;  /* 0x00000007ff0c7424 */ /* 0x000fe400078e00ff */
[----:B------:R-:W-:-:S08]  /*10030*/  IMAD.MOV.U32 R5, RZ, RZ, R14 ;  /* 0x000000ffff057224 */ /* 0x000fd000078e000e */
[----:B------:R-:W-:Y:S05]  /*10040*/  WARPSYNC.COLLECTIVE R15, `(.L_x_9807) ;  /* 0x000000000f087348 */ /* 0x000fea0003c00000 */
[----:B------:R0:W1:Y:S02]  /*10050*/  SHFL.IDX P6, R14, R13, R12, R11 ;  /* 0x0000000c0d0e7389 */ /* 0x00006400000c000b */
[----:B01----:R-:W-:Y:S01]  /*10060*/  ENDCOLLECTIVE ;  /* 0x000000000000791b */ /* 0x003fe20003800000 */
.L_x_9807:
        /* <DEDUP_REMOVED lines=13> */
.L_x_9808:
[----:B------:R-:W-:Y:S01]  /*10140*/  IMAD.MOV.U32 R0, RZ, RZ, R14 ;  /* 0x000000ffff007224 */ /* 0x000fe200078e000e */
[----:B------:R-:W-:Y:S06]  /*10150*/  BRA `(.L_x_9809) ;  /* 0xffffffb8005c7947 */ /* 0x000fec000383ffff */
.L_x_9693:
[----:B0-----:R-:W2:Y:S02]  /*10160*/  LDL R2, [R1+0x4] ;  /* 0x0000040001027983 */ /* 0x001ea40000100800 */
[----:B--2---:R0:W1:Y:S02]  /*10170*/  SYNCS.PHASECHK.TRANS64.TRYWAIT P0, [R2+URZ+0x22820], R0 ;  /* 0x02282000020075a7 */ /* 0x004064000800017f */
[----:B-1----:R-:W-:Y:S05]  /*10180*/  @!P0 NANOSLEEP.SYNCS 0x989680 ;  /* 0x009896800000895d */ /* 0x002fea0003900000 */
[----:B------:R-:W1:Y:S02]  /*10190*/  @!P0 SYNCS.PHASECHK.TRANS64 P0, [R2+URZ+0x22820], R0 ;  /* 0x02282000020085a7 */ /* 0x000e64000800007f */
[----:B-1----:R-:W-:Y:S05]  /*101a0*/  @!P0 BRA `(.L_x_9693) ;  /* 0xfffffffc00ec8947 */ /* 0x002fea000383ffff */
[----:B------:R-:W-:Y:S05]  /*101b0*/  BRA `(.L_x_9810) ;  /* 0xffffffb800bc7947 */ /* 0x000fea000383ffff */
.L_x_9697:
[----:B0-----:R0:W1:Y:S02]  /*101c0*/  SYNCS.PHASECHK.TRANS64.TRYWAIT P0, [R2+URZ+0x22860], R0 ;  /* 0x02286000020075a7 */ /* 0x001064000800017f */
[----:B-1----:R-:W-:Y:S05]  /*101d0*/  @!P0 NANOSLEEP.SYNCS 0x989680 ;  /* 0x009896800000895d */ /* 0x002fea0003900000 */
[----:B------:R-:W1:Y:S02]  /*101e0*/  @!P0 SYNCS.PHASECHK.TRANS64 P0, [R2+URZ+0x22860], R0 ;  /* 0x02286000020085a7 */ /* 0x000e64000800007f */
[----:B-1----:R-:W-:Y:S05]  /*101f0*/  @!P0 BRA `(.L_x_9697) ;  /* 0xfffffffc00f08947 */ /* 0x002fea000383ffff */
[----:B------:R-:W-:Y:S05]  /*10200*/  BRA `(.L_x_9811) ;  /* 0xffffffb800ec7947 */ /* 0x000fea000383ffff */
.L_x_9712:
[----:B-1----:R1:W2:Y:S02]  /*10210*/  SYNCS.PHASECHK.TRANS64.TRYWAIT P0, [R3+URZ+0x22840], R2 ;  /* 0x02284002030075a7 */ /* 0x0022a4000800017f */
[----:B--2---:R-:W-:Y:S05]  /*10220*/  @!P0 NANOSLEEP.SYNCS 0x989680 ;  /* 0x009896800000895d */ /* 0x004fea0003900000 */
[----:B------:R-:W2:Y:S02]  /*10230*/  @!P0 SYNCS.PHASECHK.TRANS64 P0, [R3+URZ+0x22840], R2 ;  /* 0x02284002030085a7 */ /* 0x000ea4000800007f */
[----:B--2---:R-:W-:Y:S05]  /*10240*/  @!P0 BRA `(.L_x_9712) ;  /* 0xfffffffc00f08947 */ /* 0x004fea000383ffff */
[----:B------:R-:W-:Y:S05]  /*10250*/  BRA `(.L_x_9812) ;  /* 0xffffffc4001c7947 */ /* 0x000fea000383ffff */
.L_x_9717:
[----:B0-----:R0:W2:Y:S02]  /*10260*/  SYNCS.PHASECHK.TRANS64.TRYWAIT P0, [R3+URZ+0x22860], R2 ;  /* 0x02286002030075a7 */ /* 0x0010a4000800017f */
[----:B--2---:R-:W-:Y:S05]  /*10270*/  @!P0 NANOSLEEP.SYNCS 0x989680 ;  /* 0x009896800000895d */ /* 0x004fea0003900000 */
[----:B------:R-:W2:Y:S02]  /*10280*/  @!P0 SYNCS.PHASECHK.TRANS64 P0, [R3+URZ+0x22860], R2 ;  /* 0x02286002030085a7 */ /* 0x000ea4000800007f */
[----:B--2---:R-:W-:Y:S05]  /*10290*/  @!P0 BRA `(.L_x_9717) ;  /* 0xfffffffc00f08947 */ /* 0x004fea000383ffff */
[----:B------:R-:W-:Y:S05]  /*102a0*/  BRA `(.L_x_9813) ;  /* 0xffffffc400a47947 */ /* 0x000fea000383ffff */
.L_x_9728:
[----:B0-----:R0:W1:Y:S02]  /*102b0*/  SYNCS.PHASECHK.TRANS64.TRYWAIT P0, [R2+URZ+0x22840], R3 ;  /* 0x02284003020075a7 */ /* 0x001064000800017f */
[----:B-1----:R-:W-:Y:S05]  /*102c0*/  @!P0 NANOSLEEP.SYNCS 0x989680 ;  /* 0x009896800000895d */ /* 0x002fea0003900000 */
[----:B------:R-:W1:Y:S02]  /*102d0*/  @!P0 SYNCS.PHASECHK.TRANS64 P0, [R2+URZ+0x22840], R3 ;  /* 0x02284003020085a7 */ /* 0x000e64000800007f */
[----:B-1----:R-:W-:Y:S05]  /*102e0*/  @!P0 BRA `(.L_x_9728) ;  /* 0xfffffffc00f08947 */ /* 0x002fea000383ffff */
[----:B------:R-:W-:Y:S05]  /*102f0*/  BRA `(.L_x_9814) ;  /* 0xffffffcc00b47947 */ /* 0x000fea000383ffff */
.L_x_9733:
[----:B-1----:R1:W2:Y:S02]  /*10300*/  SYNCS.PHASECHK.TRANS64.TRYWAIT P0, [R2+URZ+0x22860], R3 ;  /* 0x02286003020075a7 */ /* 0x0022a4000800017f */
[----:B--2---:R-:W-:Y:S05]  /*10310*/  @!P0 NANOSLEEP.SYNCS 0x989680 ;  /* 0x009896800000895d */ /* 0x004fea0003900000 */
[----:B------:R-:W2:Y:S02]  /*10320*/  @!P0 SYNCS.PHASECHK.TRANS64 P0, [R2+URZ+0x22860], R3 ;  /* 0x02286003020085a7 */ /* 0x000ea4000800007f */
[----:B--2---:R-:W-:Y:S05]  /*10330*/  @!P0 BRA `(.L_x_9733) ;  /* 0xfffffffc00f08947 */ /* 0x004fea000383ffff */
[----:B------:R-:W-:Y:S05]  /*10340*/  BRA `(.L_x_9815) ;  /* 0xffffffd000387947 */ /* 0x000fea000383ffff */
.L_x_9744:
[----:B0-----:R0:W1:Y:S02]  /*10350*/  SYNCS.PHASECHK.TRANS64.TRYWAIT P0, [R2+URZ+0x22840], R3 ;  /* 0x02284003020075a7 */ /* 0x001064000800017f */
[----:B-1----:R-:W-:Y:S05]  /*10360*/  @!P0 NANOSLEEP.SYNCS 0x989680 ;  /* 0x009896800000895d */ /* 0x002fea0003900000 */
[----:B------:R-:W1:Y:S02]  /*10370*/  @!P0 SYNCS.PHASECHK.TRANS64 P0, [R2+URZ+0x22840], R3 ;  /* 0x02284003020085a7 */ /* 0x000e64000800007f */
[----:B-1----:R-:W-:Y:S05]  /*10380*/  @!P0 BRA `(.L_x_9744) ;  /* 0xfffffffc00f08947 */ /* 0x002fea000383ffff */
[----:B------:R-:W-:Y:S05]  /*10390*/  BRA `(.L_x_9816) ;  /* 0xffffffd800247947 */ /* 0x000fea000383ffff */
.L_x_9749:
[----:B-1----:R1:W2:Y:S02]  /*103a0*/  SYNCS.PHASECHK.TRANS64.TRYWAIT P0, [R2+URZ+0x22860], R3 ;  /* 0x02286003020075a7 */ /* 0x0022a4000800017f */
[----:B--2---:R-:W-:Y:S05]  /*103b0*/  @!P0 NANOSLEEP.SYNCS 0x989680 ;  /* 0x009896800000895d */ /* 0x004fea0003900000 */
[----:B------:R-:W2:Y:S02]  /*103c0*/  @!P0 SYNCS.PHASECHK.TRANS64 P0, [R2+URZ+0x22860], R3 ;  /* 0x02286003020085a7 */ /* 0x000ea4000800007f */
[----:B--2---:R-:W-:Y:S05]  /*103d0*/  @!P0 BRA `(.L_x_9749) ;  /* 0xfffffffc00f08947 */ /* 0x004fea000383ffff */
[----:B------:R-:W-:Y:S05]  /*103e0*/  BRA `(.L_x_9817) ;  /* 0xffffffd800ac7947 */ /* 0x000fea000383ffff */
.L_x_9761:
        /* <DEDUP_REMOVED lines=8> */
.L_x_9819:
[----:B------:R-:W-:Y:S05]  /*10470*/  BSYNC B0 ;  /* 0x0000000000007941 */ /* 0x000fea0003800000 */
.L_x_9818:
        /* <DEDUP_REMOVED lines=9> */
.L_x_9820:
        /* <DEDUP_REMOVED lines=18> */
.L_x_9821:
[----:B------:R-:W-:Y:S01]  /*10630*/  IMAD.MOV.U32 R12, RZ, RZ, 0x2 ;  /* 0x00000002ff0c7424 */ /* 0x000fe200078e00ff */
[----:B------:R-:W-:-:S05]  /*10640*/  SEL R5, R14, RZ, P1 ;  /* 0x000000ff0e057207 */ /* 0x000fca0000800000 */
[----:B------:R-:W-:-:S04]  /*10650*/  IMAD.IADD R3, R2, 0x1, R5 ;  /* 0x0000000102037824 */ /* 0x000fc800078e0205 */
[----:B------:R-:W-:-:S07]  /*10660*/  IMAD.MOV.U32 R13, RZ, RZ, R3 ;  /* 0x000000ffff0d7224 */ /* 0x000fce00078e0003 */
[----:B------:R-:W-:Y:S05]  /*10670*/  WARPSYNC.COLLECTIVE R15, `(.L_x_9822) ;  /* 0x000000000f087348 */ /* 0x000fea0003c00000 */
[----:B------:R0:W1:Y:S02]  /*10680*/  SHFL.UP P6, R14, R13, R12, R11 ;  /* 0x0400000c0d0e7389 */ /* 0x00006400000c000b */
[----:B01----:R-:W-:Y:S01]  /*10690*/  ENDCOLLECTIVE ;  /* 0x000000000000791b */ /* 0x003fe20003800000 */
.L_x_9822:
[----:B------:R-:W-:Y:S01]  /*106a0*/  IMAD.MOV.U32 R12, RZ, RZ, 0x4 ;  /* 0x00000004ff0c7424 */ /* 0x000fe200078e00ff */
[----:B------:R-:W-:-:S05]  /*106b0*/  SEL R14, R14, RZ, P2 ;  /* 0x000000ff0e0e7207 */ /* 0x000fca0001000000 */
[----:B------:R-:W-:-:S04]  /*106c0*/  IMAD.IADD R3, R3, 0x1, R14 ;  /* 0x0000000103037824 */ /* 0x000fc800078e020e */
[----:B------:R-:W-:-:S07]  /*106d0*/  IMAD.MOV.U32 R13, RZ, RZ, R3 ;  /* 0x000000ffff0d7224 */ /* 0x000fce00078e0003 */
[----:B------:R-:W-:Y:S05]  /*106e0*/  WARPSYNC.COLLECTIVE R15, `(.L_x_9823) ;  /* 0x000000000f087348 */ /* 0x000fea0003c00000 */
[----:B------:R0:W1:Y:S02]  /*106f0*/  SHFL.UP P6, R14, R13, R12, R11 ;  /* 0x0400000c0d0e7389 */ /* 0x00006400000c000b */
[----:B01----:R-:W-:Y:S01]  /*10700*/  ENDCOLLECTIVE ;  /* 0x000000000000791b */ /* 0x003fe20003800000 */
.L_x_9823:
[----:B------:R-:W-:Y:S01]  /*10710*/  IMAD.MOV.U32 R12, RZ, RZ, 0x8 ;  /* 0x00000008ff0c7424 */ /* 0x000fe200078e00ff */
[----:B------:R-:W-:-:S05]  /*10720*/  SEL R14, R14, RZ, P3 ;  /* 0x000000ff0e0e7207 */ /* 0x000fca0001800000 */
[----:B------:R-:W-:-:S04]  /*10730*/  IMAD.IADD R3, R3, 0x1, R14 ;  /* 0x0000000103037824 */ /* 0x000fc800078e020e */
[----:B------:R-:W-:-:S07]  /*10740*/  IMAD.MOV.U32 R13, RZ, RZ, R3 ;  /* 0x000000ffff0d7224 */ /* 0x000fce00078e0003 */
[----:B------:R-:W-:Y:S05]  /*10750*/  WARPSYNC.COLLECTIVE R15, `(.L_x_9824) ;  /* 0x000000000f087348 */ /* 0x000fea0003c00000 */
[----:B------:R0:W1:Y:S02]  /*10760*/  SHFL.UP P6, R14, R13, R12, R11 ;  /* 0x0400000c0d0e7389 */ /* 0x00006400000c000b */
[----:B01----:R-:W-:Y:S01]  /*10770*/  ENDCOLLECTIVE ;  /* 0x000000000000791b */ /* 0x003fe20003800000 */
.L_x_9824:
[----:B------:R-:W-:Y:S01]  /*10780*/  IMAD.MOV.U32 R12, RZ, RZ, 0x10 ;  /* 0x00000010ff0c7424 */ /* 0x000fe200078e00ff */
[----:B------:R-:W-:-:S05]  /*10790*/  SEL R14, R14, RZ, P4 ;  /* 0x000000ff0e0e7207 */ /* 0x000fca0002000000 */
[----:B------:R-:W-:-:S04]  /*107a0*/  IMAD.IADD R3, R3, 0x1, R14 ;  /* 0x0000000103037824 */ /* 0x000fc800078e020e */
[----:B------:R-:W-:-:S07]  /*107b0*/  IMAD.MOV.U32 R13, RZ, RZ, R3 ;  /* 0x000000ffff0d7224 */ /* 0x000fce00078e0003 */
[----:B------:R-:W-:Y:S05]  /*107c0*/  WARPSYNC.COLLECTIVE R15, `(.L_x_9825) ;  /* 0x000000000f087348 */ /* 0x000fea0003c00000 */
[----:B------:R0:W1:Y:S02]  /*107d0*/  SHFL.UP P6, R14, R13, R12, R11 ;  /* 0x0400000c0d0e7389 */ /* 0x00006400000c000b */
[----:B01----:R-:W-:Y:S01]  /*107e0*/  ENDCOLLECTIVE ;  /* 0x000000000000791b */ /* 0x003fe20003800000 */
.L_x_9825:
        /* <DEDUP_REMOVED lines=8> */
.L_x_9826:
[----:B------:R-:W-:Y:S05]  /*10870*/  BRA `(.L_x_9827) ;  /* 0xffffffe0001c7947 */ /* 0x000fea000383ffff */
.L_x_9766:
        /* <DEDUP_REMOVED lines=8> */
.L_x_9829:
[----:B------:R-:W-:Y:S05]  /*10900*/  BSYNC B0 ;  /* 0x0000000000007941 */ /* 0x000fea0003800000 */
.L_x_9828:
        /* <DEDUP_REMOVED lines=9> */
.L_x_9830:
[----:B------:R-:W-:Y:S01]  /*109a0*/  IMAD.MOV.U32 R12, RZ, RZ, 0x4 ;  /* 0x00000004ff0c7424 */ /* 0x000fe200078e00ff */
[----:B------:R-:W-:-:S05]  /*109b0*/  SEL R14, R14, RZ, P2 ;  /* 0x000000ff0e0e7207 */ /* 0x000fca0001000000 */
[----:B------:R-:W-:-:S04]  /*109c0*/  IMAD.IADD R3, R3, 0x1, R14 ;  /* 0x0000000103037824 */ /* 0x000fc800078e020e */
[----:B------:R-:W-:-:S07]  /*109d0*/  IMAD.MOV.U32 R13, RZ, RZ, R3 ;  /* 0x000000ffff0d7224 */ /* 0x000fce00078e0003 */
[----:B------:R-:W-:Y:S05]  /*109e0*/  WARPSYNC.COLLECTIVE R15, `(.L_x_9831) ;  /* 0x000000000f087348 */ /* 0x000fea0003c00000 */
[----:B------:R0:W1:Y:S02]  /*109f0*/  SHFL.UP P6, R14, R13, R12, R11 ;  /* 0x0400000c0d0e7389 */ /* 0x00006400000c000b */
[----:B01----:R-:W-:Y:S01]  /*10a00*/  ENDCOLLECTIVE ;  /* 0x000000000000791b */ /* 0x003fe20003800000 */
.L_x_9831:
[----:B------:R-:W-:Y:S01]  /*10a10*/  IMAD.MOV.U32 R12, RZ, RZ, 0x8 ;  /* 0x00000008ff0c7424 */ /* 0x000fe200078e00ff */
[----:B------:R-:W-:-:S05]  /*10a20*/  SEL R14, R14, RZ, P3 ;  /* 0x000000ff0e0e7207 */ /* 0x000fca0001800000 */
[----:B------:R-:W-:-:S04]  /*10a30*/  IMAD.IADD R3, R3, 0x1, R14 ;  /* 0x0000000103037824 */ /* 0x000fc800078e020e */
[----:B------:R-:W-:-:S07]  /*10a40*/  IMAD.MOV.U32 R13, RZ, RZ, R3 ;  /* 0x000000ffff0d7224 */ /* 0x000fce00078e0003 */
[----:B------:R-:W-:Y:S05]  /*10a50*/  WARPSYNC.COLLECTIVE R15, `(.L_x_9832) ;  /* 0x000000000f087348 */ /* 0x000fea0003c00000 */
[----:B------:R0:W1:Y:S02]  /*10a60*/  SHFL.UP P6, R14, R13, R12, R11 ;  /* 0x0400000c0d0e7389 */ /* 0x00006400000c000b */
[----:B01----:R-:W-:Y:S01]  /*10a70*/  ENDCOLLECTIVE ;  /* 0x000000000000791b */ /* 0x003fe20003800000 */
.L_x_9832:
[----:B------:R-:W-:Y:S01]  /*10a80*/  IMAD.MOV.U32 R12, RZ, RZ, 0x10 ;  /* 0x00000010ff0c7424 */ /* 0x000fe200078e00ff */
[----:B------:R-:W-:-:S05]  /*10a90*/  SEL R14, R14, RZ, P4 ;  /* 0x000000ff0e0e7207 */ /* 0x000fca0002000000 */
[----:B------:R-:W-:-:S04]  /*10aa0*/  IMAD.IADD R3, R3, 0x1, R14 ;  /* 0x0000000103037824 */ /* 0x000fc800078e020e */
[----:B------:R-:W-:-:S07]  /*10ab0*/  IMAD.MOV.U32 R13, RZ, RZ, R3 ;  /* 0x000000ffff0d7224 */ /* 0x000fce00078e0003 */
[----:B------:R-:W-:Y:S05]  /*10ac0*/  WARPSYNC.COLLECTIVE R15, `(.L_x_9833) ;  /* 0x000000000f087348 */ /* 0x000fea0003c00000 */
[----:B------:R0:W1:Y:S02]  /*10ad0*/  SHFL.UP P6, R14, R13, R12, R11 ;  /* 0x0400000c0d0e7389 */ /* 0x00006400000c000b */
[----:B01----:R-:W-:Y:S01]  /*10ae0*/  ENDCOLLECTIVE ;  /* 0x000000000000791b */ /* 0x003fe20003800000 */
.L_x_9833:
        /* <DEDUP_REMOVED lines=8> */
.L_x_9834:
[----:B------:R-:W-:Y:S05]  /*10b70*/  BRA `(.L_x_9835) ;  /* 0xffffffdc00f87947 */ /* 0x000fea000383ffff */
.L_x_9768:
[----:B------:R-:W-:Y:S01]  /*10b80*/  BSSY B0, `(.L_x_9836) ;  /* 0x0000006000007945 */ /* 0x000fe20003800000 */
[----:B------:R-:W-:Y:S01]  /*10b90*/  PLOP3.LUT P6, PT, P6, PT, PT, 0x8, 0x0 ;  /* 0x000000000000781c */ /* 0x000fe200037ce170 */
[----:B------:R-:W-:-:S12]  /*10ba0*/  IMAD.MOV.U32 R15, RZ, RZ, -0x1 ;  /* 0xffffffffff0f7424 */ /* 0x000fd800078e00ff */
[----:B01---5:R-:W-:Y:S05]  /*10bb0*/  WARPSYNC.COLLECTIVE R15, `(.L_x_9837) ;  /* 0x000000000f087348 */ /* 0x023fea0003c00000 */
[----:B------:R-:W-:Y:S01]  /*10bc0*/  VOTE.ANY R14, PT, P6 ;  /* 0x00000000000e7806 */ /* 0x000fe200030e0100 */
[----:B01---5:R-:W-:Y:S06]  /*10bd0*/  ENDCOLLECTIVE ;  /* 0x000000000000791b */ /* 0x023fec0003800000 */
.L_x_9837:
[----:B------:R-:W-:Y:S05]  /*10be0*/  BSYNC B0 ;  /* 0x0000000000007941 */ /* 0x000fea0003800000 */
.L_x_9836:
        /* <DEDUP_REMOVED lines=9> */
.L_x_9838:
[----:B------:R-:W-:Y:S01]  /*10c80*/  IMAD.MOV.U32 R17, RZ, RZ, R14 ;  /* 0x000000ffff117224 */ /* 0x000fe200078e000e */
[----:B------:R-:W-:Y:S06]  /*10c90*/  BRA `(.L_x_9839) ;  /* 0xffffffdc00e87947 */ /* 0x000fec000383ffff */
.L_x_9770:
[----:B------:R-:W-:Y:S01]  /*10ca0*/  BSSY B0, `(.L_x_9840) ;  /* 0x0000007000007945 */ /* 0x000fe20003800000 */
[----:B------:R-:W-:Y:S02]  /*10cb0*/  IMAD.MOV.U32 R13, RZ, RZ, R3 ;  /* 0x000000ffff0d7224 */ /* 0x000fe400078e0003 */
[----:B------:R-:W-:Y:S02]  /*10cc0*/  IMAD.MOV.U32 R11, RZ, RZ, 0x1f ;  /* 0x0000001fff0b7424 */ /* 0x000fe400078e00ff */
[----:B------:R-:W-:-:S07]  /*10cd0*/  IMAD.MOV.U32 R15, RZ, RZ, -0x1 ;  /* 0xffffffffff0f7424 */ /* 0x000fce00078e00ff */
[----:B-123-5:R-:W-:Y:S05]  /*10ce0*/  WARPSYNC.COLLECTIVE R15, `(.L_x_9841) ;  /* 0x000000000f087348 */ /* 0x02efea0003c00000 */
[----:B------:R0:W4:Y:S02]  /*10cf0*/  SHFL.IDX P6, R14, R13, R12, R11 ;  /* 0x0000000c0d0e7389 */ /* 0x00012400000c000b */
[----:B012345:R-:W-:Y:S01]  /*10d00*/  ENDCOLLECTIVE ;  /* 0x000000000000791b */ /* 0x03ffe20003800000 */
.L_x_9841:
[----:B------:R-:W-:Y:S05]  /*10d10*/  BSYNC B0 ;  /* 0x0000000000007941 */ /* 0x000fea0003800000 */
.L_x_9840:
[----:B------:R-:W-:Y:S05]  /*10d20*/  BRA `(.L_x_9769) ;  /* 0xffffffdc00e07947 */ /* 0x000fea000383ffff */
.L_x_9774:
[----:B0-----:R0:W1:Y:S02]  /*10d30*/  SYNCS.PHASECHK.TRANS64.TRYWAIT P0, [R0+URZ+0x22820], R3 ;  /* 0x02282003000075a7 */ /* 0x001064000800017f */
[----:B-1----:R-:W-:Y:S05]  /*10d40*/  @!P0 NANOSLEEP.SYNCS 0x989680 ;  /* 0x009896800000895d */ /* 0x002fea0003900000 */
[----:B------:R-:W1:Y:S02]  /*10d50*/  @!P0 SYNCS.PHASECHK.TRANS64 P0, [R0+URZ+0x22820], R3 ;  /* 0x02282003000085a7 */ /* 0x000e64000800007f */
[----:B-1----:R-:W-:Y:S05]  /*10d60*/  @!P0 BRA `(.L_x_9774) ;  /* 0xfffffffc00f08947 */ /* 0x002fea000383ffff */
[----:B------:R-:W-:Y:S05]  /*10d70*/  BRA `(.L_x_9842) ;  /* 0xffffffe000d47947 */ /* 0x000fea000383ffff */
.L_x_9775:
        /* <DEDUP_REMOVED lines=11> */
.L_x_9844:
[----:B------:R-:W-:Y:S05]  /*10e30*/  BSYNC B0 ;  /* 0x0000000000007941 */ /* 0x000fea0003800000 */
.L_x_9843:
[----:B------:R-:W-:Y:S05]  /*10e40*/  BRA `(.L_x_9845) ;  /* 0xffffffe000bc7947 */ /* 0x000fea000383ffff */
.L_x_9778:
[----:B------:R-:W-:Y:S01]  /*10e50*/  BSSY B1, `(.L_x_9846) ;  /* 0x0000006000017945 */ /* 0x000fe20003800000 */
[----:B------:R-:W-:-:S07]  /*10e60*/  IMAD.MOV.U32 R15, RZ, RZ, -0x1 ;  /* 0xffffffffff0f7424 */ /* 0x000fce00078e00ff */
[----:B01---5:R-:W-:Y:S05]  /*10e70*/  WARPSYNC.COLLECTIVE R15, `(.L_x_9847) ;  /* 0x000000000f0c7348 */ /* 0x023fea0003c00000 */
[----:B------:R-:W-:Y:S02]  /*10e80*/  ELECT P6, UR62, PT ;  /* 0x00000000003e782f */ /* 0x000fe400038c0000 */
[----:B------:R-:W-:Y:S01]  /*10e90*/  MOV R14, UR62 ;  /* 0x0000003e000e7c02 */ /* 0x000fe20008000f00 */
[----:B01---5:R-:W-:Y:S10]  /*10ea0*/  ENDCOLLECTIVE ;  /* 0x000000000000791b */ /* 0x023ff40003800000 */
.L_x_9847:
[----:B------:R-:W-:Y:S05]  /*10eb0*/  BSYNC B1 ;  /* 0x0000000000017941 */ /* 0x000fea0003800000 */
.L_x_9846:
[----:B------:R-:W-:Y:S05]  /*10ec0*/  BRA `(.L_x_9848) ;  /* 0xffffffe000b47947 */ /* 0x000fea000383ffff */
.L_x_9780:
[----:B0-----:R0:W1:Y:S02]  /*10ed0*/  SYNCS.PHASECHK.TRANS64.TRYWAIT P0, [R6+URZ], R5 ;  /* 0x00000005060075a7 */ /* 0x001064000800017f */
[----:B-1----:R-:W-:Y:S05]  /*10ee0*/  @!P0 NANOSLEEP.SYNCS 0x989680 ;  /* 0x009896800000895d */ /* 0x002fea0003900000 */
[----:B------:R-:W1:Y:S02]  /*10ef0*/  @!P0 SYNCS.PHASECHK.TRANS64 P0, [R6+URZ], R5 ;  /* 0x00000005060085a7 */ /* 0x000e64000800007f */
[----:B-1----:R-:W-:Y:S05]  /*10f00*/  @!P0 BRA `(.L_x_9780) ;  /* 0xfffffffc00f08947 */ /* 0x002fea000383ffff */
[----:B------:R-:W-:Y:S05]  /*10f10*/  BRA `(.L_x_9849) ;  /* 0xffffffe000f07947 */ /* 0x000fea000383ffff */
.L_x_9781:
[----:B-1----:R1:W2:Y:S02]  /*10f20*/  SYNCS.PHASECHK.TRANS64.TRYWAIT P0, [R7+URZ], R2 ;  /* 0x00000002070075a7 */ /* 0x0022a4000800017f */
[----:B--2---:R-:W-:Y:S05]  /*10f30*/  @!P0 NANOSLEEP.SYNCS 0x989680 ;  /* 0x009896800000895d */ /* 0x004fea0003900000 */
[----:B------:R-:W2:Y:S02]  /*10f40*/  @!P0 SYNCS.PHASECHK.TRANS64 P0, [R7+URZ], R2 ;  /* 0x00000002070085a7 */ /* 0x000ea4000800007f */
[----:B--2---:R-:W-:Y:S05]  /*10f50*/  @!P0 BRA `(.L_x_9781) ;  /* 0xfffffffc00f08947 */ /* 0x004fea000383ffff */
[----:B------:R-:W-:Y:S05]  /*10f60*/  BRA `(.L_x_9850) ;  /* 0xffffffe000e47947 */ /* 0x000fea000383ffff */
.L_x_9783:
[----:B--2---:R2:W3:Y:S02]  /*10f70*/  SYNCS.PHASECHK.TRANS64.TRYWAIT P0, [R4+URZ], R5 ;  /* 0x00000005040075a7 */ /* 0x0044e4000800017f */
[----:B---3--:R-:W-:Y:S05]  /*10f80*/  @!P0 NANOSLEEP.SYNCS 0x989680 ;  /* 0x009896800000895d */ /* 0x008fea0003900000 */
[----:B------:R-:W3:Y:S02]  /*10f90*/  @!P0 SYNCS.PHASECHK.TRANS64 P0, [R4+URZ], R5 ;  /* 0x00000005040085a7 */ /* 0x000ee4000800007f */
[----:B---3--:R-:W-:Y:S05]  /*10fa0*/  @!P0 BRA `(.L_x_9783) ;  /* 0xfffffffc00f08947 */ /* 0x008fea000383ffff */
[----:B------:R-:W-:Y:S05]  /*10fb0*/  BRA `(.L_x_9851) ;  /* 0xffffffe000ec7947 */ /* 0x000fea000383ffff */
.L_x_9852:
        /* <DEDUP_REMOVED lines=12> */
.L_x_15307:


//--------------------- .text._ZN7cutlass13device_kernelIN5flash11enable_sm90INS1_16FlashAttnFwdSm90INS1_25CollectiveMainloopFwdSm90ILi2EN4cute5tupleIJNS5_1CILi1EEES8_S8_EEENS6_IJNS7_ILi128EEENS7_ILi96EEENS7_ILi64EEEEEELi256ENS_6half_tEfNS_4arch4Sm90ELb0ELb0ELb1ELb1ELb0ELb1ELb0ELb1ELb0ELb1ELb0ELb0EEENS1_21CollectiveEpilogueFwdINS6_IJSA_NS7_ILi256EEESB_EEES9_SE_SG_Li256ELb1ELb1ELb0ELb0EEENS1_36VarlenDynamicPersistentTileSchedulerILi128ELi96ELi256ELi128ELb0ELb1ELb1ELb0ELb1ELb1EEEEEEEEEvNT_6ParamsE --------------------------
	.section	.text._ZN7cutlass13device_kernelIN5flash11enable_sm90INS1_16FlashAttnFwdSm90INS1_25CollectiveMainloopFwdSm90ILi2EN4cute5tupleIJNS5_1CILi1EEES8_S8_EEENS6_IJNS7_ILi128EEENS7_ILi96EEENS7_ILi64EEEEEELi256ENS_6half_tEfNS_4arch4Sm90ELb0ELb0ELb1ELb1ELb0ELb1ELb0ELb1ELb0ELb1ELb0ELb0EEENS1_21CollectiveEpilogueFwdINS6_IJSA_NS7_ILi256EEESB_EEES9_SE_SG_Li256ELb1ELb1ELb0ELb0EEENS1_36VarlenDynamicPersistentTileSchedulerILi128ELi96ELi256ELi128ELb0ELb1ELb1ELb0ELb1ELb1EEEEEEEEEvNT_6ParamsE,"ax",@progbits
	.align	128
.text._ZN7cutlass13device_kernelIN5flash11enable_sm90INS1_16FlashAttnFwdSm90INS1_25CollectiveMainloopFwdSm90ILi2EN4cute5tupleIJNS5_1CILi1EEES8_S8_EEENS6_IJNS7_ILi128EEENS7_ILi96EEENS7_ILi64EEEEEELi256ENS_6half_tEfNS_4arch4Sm90ELb0ELb0ELb1ELb1ELb0ELb1ELb0ELb1ELb0ELb1ELb0ELb0EEENS1_21CollectiveEpilogueFwdINS6_IJSA_NS7_ILi256EEESB_EEES9_SE_SG_Li256ELb1ELb1ELb0ELb0EEENS1_36VarlenDynamicPersistentTileSchedulerILi128ELi96ELi256ELi128ELb0ELb1ELb1ELb0ELb1ELb1EEEEEEEEEvNT_6ParamsE:
        .type           _ZN7cutlass13device_kernelIN5flash11enable_sm90INS1_16FlashAttnFwdSm90INS1_25CollectiveMainloopFwdSm90ILi2EN4cute5tupleIJNS5_1CILi1EEES8_S8_EEENS6_IJNS7_ILi128EEENS7_ILi96EEENS7_ILi64EEEEEELi256ENS_6half_tEfNS_4arch4Sm90ELb0ELb0ELb1ELb1ELb0ELb1ELb0ELb1ELb0ELb1ELb0ELb0EEENS1_21CollectiveEpilogueFwdINS6_IJSA_NS7_ILi256EEESB_EEES9_SE_SG_Li256ELb1ELb1ELb0ELb0EEENS1_36VarlenDynamicPersistentTileSchedulerILi128ELi96ELi256ELi128ELb0ELb1ELb1ELb0ELb1ELb1EEEEEEEEEvNT_6ParamsE,@function
        .size           _ZN7cutlass13device_kernelIN5flash11enable_sm90INS1_16FlashAttnFwdSm90INS1_25CollectiveMainloopFwdSm90ILi2EN4cute5tupleIJNS5_1CILi1EEES8_S8_EEENS6_IJNS7_ILi128EEENS7_ILi96EEENS7_ILi64EEEEEELi256ENS_6half_tEfNS_4arch4Sm90ELb0ELb0ELb1ELb1ELb0ELb1ELb0ELb1ELb0ELb1ELb0ELb0EEENS1_21CollectiveEpilogueFwdINS6_IJSA_NS7_ILi256EEESB_EEES9_SE_SG_Li256ELb1ELb1ELb0ELb0EEENS1_36VarlenDynamicPersistentTileSchedulerILi128ELi96ELi256ELi128ELb0ELb1ELb1ELb0ELb1ELb1EEEEEEEEEvNT_6ParamsE,(.L_x_15308 - _ZN7cutlass13device_kernelIN5flash11enable_sm90INS1_16FlashAttnFwdSm90INS1_25CollectiveMainloopFwdSm90ILi2EN4cute5tupleIJNS5_1CILi1EEES8_S8_EEENS6_IJNS7_ILi128EEENS7_ILi96EEENS7_ILi64EEEEEELi256ENS_6half_tEfNS_4arch4Sm90ELb0ELb0ELb1ELb1ELb0ELb1ELb0ELb1ELb0ELb1ELb0ELb0EEENS1_21CollectiveEpilogueFwdINS6_IJSA_NS7_ILi256EEESB_EEES9_SE_SG_Li256ELb1ELb1ELb0ELb0EEENS1_36VarlenDynamicPersistentTileSchedulerILi128ELi96ELi256ELi128ELb0ELb1ELb1ELb0ELb1ELb1EEEEEEEEEvNT_6ParamsE)
        .other          _ZN7cutlass13device_kernelIN5flash11enable_sm90INS1_16FlashAttnFwdSm90INS1_25CollectiveMainloopFwdSm90ILi2EN4cute5tupleIJNS5_1CILi1EEES8_S8_EEENS6_IJNS7_ILi128EEENS7_ILi96EEENS7_ILi64EEEEEELi256ENS_6half_tEfNS_4arch4Sm90ELb0ELb0ELb1ELb1ELb0ELb1ELb0ELb1ELb0ELb1ELb0ELb0EEENS1_21CollectiveEpilogueFwdINS6_IJSA_NS7_ILi256EEESB_EEES9_SE_SG_Li256ELb1ELb1ELb0ELb0EEENS1_36VarlenDynamicPersistentTileSchedulerILi128ELi96ELi256ELi128ELb0ELb1ELb1ELb0ELb1ELb1EEEEEEEEEvNT_6ParamsE,@"STO_CUDA_ENTRY STV_DEFAULT"
_ZN7cutlass13device_kernelIN5flash11enable_sm90INS1_16FlashAttnFwdSm90INS1_25CollectiveMainloopFwdSm90ILi2EN4cute5tupleIJNS5_1CILi1EEES8_S8_EEENS6_IJNS7_ILi128EEENS7_ILi96EEENS7_ILi64EEEEEELi256ENS_6half_tEfNS_4arch4Sm90ELb0ELb0ELb1ELb1ELb0ELb1ELb0ELb1ELb0ELb1ELb0ELb0EEENS1_21CollectiveEpilogueFwdINS6_IJSA_NS7_ILi256EEESB_EEES9_SE_SG_Li256ELb1ELb1ELb0ELb0EEENS1_36VarlenDynamicPersistentTileSchedulerILi128ELi96ELi256ELi128ELb0ELb1ELb1ELb0ELb1ELb1EEEEEEEEEvNT_6ParamsE:
        /* <DEDUP_REMOVED lines=23> */
.L_x_9854:
[----:B------:R-:W-:Y:S05]  /*0170*/  BSYNC B0 ;  /* 0x0000000000007941 */ /* 0x000fea0003800000 */
.L_x_9853:
        /* <DEDUP_REMOVED lines=11> */
[----:B0-----:R-:W-:Y:S02]  /*0230*/  ISETP.NE.AND P1, PT, R2, RZ, PT ;  /* 0x000000ff0200720c */ /* 0x001fe40003f25270 */
[----:B------:R0:W2:Y:S01]  /*0240*/  SHFL.IDX PT, R2, R3, RZ, 0x1f ;  /* 0x00001fff03027589 */ /* 0x0000a200000e0000 */
[----:B-1----:R-:W-:Y:S02]  /*0250*/  @UP0 ULEA UR8, UR8, UR6, 0x18 ;  /* 0x0000000608080291 */ /* 0x002fe4000f8ec03f */
[----:B------:R-:W-:-:S04]  /*0260*/  @UP0 UIADD3 UR6, -UR7, 0x100000, URZ ;  /* 0x0010000007060890 */ /* 0x000fc8000fffe13f */
[----:B------:R-:W-:Y:S02]  /*0270*/  @UP0 USHF.L.U32 UR7, UR6, 0xb, URZ ;  /* 0x0000000b06070899 */ /* 0x000fe4000800063f */
[----:B------:R-:W-:Y:S01]  /*0280*/  @UP0 USHF.L.U32 UR6, UR6, 0x1, URZ ;  /* 0x0000000106060899 */ /* 0x000fe2000800063f */
[----:B------:R-:W-:Y:S01]  /*0290*/  VOTEU.ANY UP0, P0 ;  /* 0x00000000003f7886 */ /* 0x000fe20000000100 */
[----:B------:R-:W1:Y:S04]  /*02a0*/  FENCE.VIEW.ASYNC.S ;  /* 0x00000000000073c6 */ /* 0x000e680000000000 */
[----:B-1----:R0:W1:Y:S06]  /*02b0*/  @UP0 SYNCS.EXCH.64 URZ, [UR8+0x22800], UR4 ;  /* 0x02280004083f05b2 */ /* 0x00206c0008000100 */
[----:B------:R0:W3:Y:S02]  /*02c0*/  @UP1 SYNCS.EXCH.64 URZ, [UR8+0x22820], UR6 ;  /* 0x02282006083f15b2 */ /* 0x0000e40008000100 */
[----:B0-----:R-:W-:Y:S05]  /*02d0*/  @P1 BRA `(.L_x_9855) ;  /* 0x0000000000481947 */ /* 0x001fea0003800000 */
        /* <DEDUP_REMOVED lines=16> */
[----:B------:R0:W0:Y:S01]  /*03e0*/  SYNCS.EXCH.64 URZ, [UR8+0x22848], UR6 ;  /* 0x02284806083f75b2 */ /* 0x0000220008000100 */
[----:B------:R-:W-:Y:S01]  /*03f0*/  NOP ;  /* 0x0000000000007918 */ /* 0x000fe20000000000 */
.L_x_9855:
        /* <DEDUP_REMOVED lines=22> */
.L_x_9856:
        /* <DEDUP_REMOVED lines=18> */
.L_x_9857:
        /* <DEDUP_REMOVED lines=22> */
.L_x_9858:
        /* <DEDUP_REMOVED lines=22> */
.L_x_9859:
[----:B--2---:R-:W-:Y:S01]  /*0940*/  ISETP.NE.AND P0, PT, R2, RZ, PT ;  /* 0x000000ff0200720c */ /* 0x004fe20003f05270 */
[----:B------:R-:W-:Y:S01]  /*0950*/  IMAD.MOV.U32 R2, RZ, RZ, 0x1 ;  /* 0x00000001ff027424 */ /* 0x000fe200078e00ff */
[----:B------:R-:W-:Y:S01]  /*0960*/  NOP ;  /* 0x0000000000007918 */ /* 0x000fe20000000000 */
[----:B------:R-:W-:Y:S01]  /*0970*/  ULDC.64 UR40, c[0x0][0x208] ;  /* 0x0000820000287ab9 */ /* 0x000fe20000000a00 */
[----:B------:R-:W-:Y:S02]  /*0980*/  BSSY B9, `(.L_x_9860) ;  /* 0x000169d000097945 */ /* 0x000fe40003800000 */
[----:B------:R-:W-:-:S05]  /*0990*/  SEL R2, R2, 0x2, !P0 ;  /* 0x0000000202027807 */ /* 0x000fca0004000000 */
[----:B------:R2:W-:Y:S01]  /*09a0*/  STL [R1+0x60], R2 ;  /* 0x0000600201007387 */ /* 0x0005e20000100800 */
[----:B01-34-:R-:W-:Y:S06]  /*09b0*/  BAR.SYNC.DEFER_BLOCKING 0x0 ;  /* 0x0000000000007b1d */ /* 0x01bfec0000010000 */
[----:B------:R-:W-:Y:S05]  /*09c0*/  @!P0 BRA `(.L_x_9861) ;  /* 0x000000f400208947 */ /* 0x000fea0003800000 */
.L_x_9862:
        /* <DEDUP_REMOVED lines=8> */
[----:B-1----:R-:W-:-:S06]  /*0a50*/  ULEA UR4, UR5, UR4, 0x18 ;  /* 0x0000000405047291 */ /* 0x002fcc000f8ec03f */
[----:B------:R-:W-:Y:S01]  /*0a60*/  IMAD.U32 R18, RZ, RZ, UR4 ;  /* 0x00000004ff127e24 */ /* 0x000fe2000f8e00ff */
[----:B0-----:R-:W-:Y:S01]  /*0a70*/  SHF.R.U32.HI R0, RZ, 0x7, R0 ;  /* 0x00000007ff007819 */ /* 0x001fe20000011600 */
[----:B------:R-:W-:-:S03]  /*0a80*/  ULDC UR4, c[0x0][0xc3c] ;  /* 0x00030f0000047ab9 */ /* 0x000fc60000000800 */
[----:B------:R-:W-:-:S13]  /*0a90*/  ISETP.NE.AND P0, PT, R0, 0x1, PT ;  /* 0x000000010000780c */ /* 0x000fda0003f05270 */
[----:B------:R-:W-:Y:S08]  /*0aa0*/  @!P0 BAR.ARV 0x9, 0x100 ;  /* 0x0244000000008b1d */ /* 0x000ff00000002000 */
[----:B------:R-:W-:Y:S06]  /*0ab0*/  BAR.SYNC.DEFER_BLOCKING 0x5, 0x180 ;  /* 0x0146000000007b1d */ /* 0x000fec0000010000 */
[----:B------:R-:W0:Y:S02]  /*0ac0*/  LDS.128 R88, [R18+0x228d0] ;  /* 0x0228d00012587984 */ /* 0x000e240000000c00 */
[----:B------:R-:W-:Y:S06]  /*0ad0*/  BAR.ARV 0x4, 0x180 ;  /* 0x0106000000007b1d */ /* 0x000fec0000002000 */
[----:B0-----:R-:W-:-:S13]  /*0ae0*/  ISETP.GE.AND P0, PT, R91, UR4, PT ;  /* 0x000000045b007c0c */ /* 0x001fda000bf06270 */
[----:B------:R-:W-:Y:S05]  /*0af0*/  @P0 BRA `(.L_x_9863) ;  /* 0x0000016800140947 */ /* 0x000fea0003800000 */
[----:B------:R-:W3:Y:S01]  /*0b00*/  LDL.LU R11, [R1+0x60] ;  /* 0x00006000010b7983 */ /* 0x000ee20000300800 */
[----:B------:R-:W0:Y:S02]  /*0b10*/  S2R R0, SR_TID.X ;  /* 0x0000000000007919 */ /* 0x000e240000002100 */
[----:B0-----:R-:W-:-:S05]  /*0b20*/  VIADD R10, R0, 0xffffff80 ;  /* 0xffffff80000a7836 */ /* 0x001fca0000000000 */
[----:B------:R-:W-:-:S04]  /*0b30*/  SHF.R.S32.HI R0, RZ, 0x1f, R10 ;  /* 0x0000001fff007819 */ /* 0x000fc8000001140a */
[----:B------:R-:W-:-:S04]  /*0b40*/  LEA.HI R3, R0, R10, RZ, 0x7 ;  /* 0x0000000a00037211 */ /* 0x000fc800078f38ff */
[----:B------:R-:W-:-:S05]  /*0b50*/  LOP3.LUT R230, R3, 0xffffff80, RZ, 0xc0, !PT ;  /* 0xffffff8003e67812 */ /* 0x000fca00078ec0ff */
[----:B------:R-:W-:-:S05]  /*0b60*/  IMAD.IADD R230, R10, 0x1, -R230 ;  /* 0x000000010ae67824 */ /* 0x000fca00078e0ae6 */
[----:B------:R-:W-:-:S04]  /*0b70*/  SHF.R.S32.HI R7, RZ, 0x1f, R230 ;  /* 0x0000001fff077819 */ /* 0x000fc800000114e6 */
[----:B------:R-:W-:-:S04]  /*0b80*/  LEA.HI R6, R7, R230, RZ, 0x2 ;  /* 0x000000e607067211 */ /* 0x000fc800078f10ff */
[--C-:B------:R-:W-:Y:S02]  /*0b90*/  SHF.R.S32.HI R4, RZ, 0x2, R6.reuse ;  /* 0x00000002ff047819 */ /* 0x100fe40000011406 */
[----:B------:R-:W-:Y:S02]  /*0ba0*/  SHF.R.S32.HI R5, RZ, 0x1f, R6 ;  /* 0x0000001fff057819 */ /* 0x000fe40000011406 */
[----:B------:R-:W-:Y:S02]  /*0bb0*/  SHF.R.S32.HI R234, RZ, 0x7, R3 ;  /* 0x00000007ffea7819 */ /* 0x000fe40000011403 */
[----:B------:R-:W-:Y:S02]  /*0bc0*/  LEA.HI R5, R5, R4, RZ, 0x3 ;  /* 0x0000000405057211 */ /* 0x000fe400078f18ff */
[----:B--2---:R-:W-:Y:S02]  /*0bd0*/  LEA.HI R2, R0, R10, RZ, 0x4 ;  /* 0x0000000a00027211 */ /* 0x004fe400078f20ff */
[----:B------:R-:W-:-:S02]  /*0be0*/  LOP3.LUT R9, R5, 0xfffffff8, RZ, 0xc0, !PT ;  /* 0xfffffff805097812 */ /* 0x000fc400078ec0ff */
[----:B------:R-:W-:Y:S02]  /*0bf0*/  LEA.HI R7, R7, R230, RZ, 0x5 ;  /* 0x000000e607077211 */ /* 0x000fe400078f28ff */
[----:B------:R-:W-:Y:S02]  /*0c00*/  LEA.HI R3, R3, R234, RZ, 0x1 ;  /* 0x000000ea03037211 */ /* 0x000fe400078f08ff */
[----:B------:R-:W-:Y:S01]  /*0c10*/  SHF.R.S32.HI R5, RZ, 0x4, R2 ;  /* 0x00000004ff057819 */ /* 0x000fe20000011402 */
[----:B------:R-:W-:Y:S01]  /*0c20*/  IMAD.IADD R8, R4, 0x1, -R9 ;  /* 0x0000000104087824 */ /* 0x000fe200078e0a09 */
[----:B------:R-:W-:Y:S02]  /*0c30*/  SHF.R.S32.HI R7, RZ, 0x5, R7 ;  /* 0x00000005ff077819 */ /* 0x000fe40000011407 */
[----:B------:R-:W-:Y:S02]  /*0c40*/  LOP3.LUT R3, R3, 0x3fffffe, RZ, 0xc0, !PT ;  /* 0x03fffffe03037812 */ /* 0x000fe400078ec0ff */
[----:B------:R-:W-:-:S02]  /*0c50*/  LOP3.LUT R4, R2, 0x3fffff0, RZ, 0xc0, !PT ;  /* 0x03fffff002047812 */ /* 0x000fc400078ec0ff */
[----:B------:R-:W-:Y:S01]  /*0c60*/  LEA.HI R2, R2, R5, RZ, 0x1 ;  /* 0x0000000502027211 */ /* 0x000fe200078f08ff */
[----:B------:R-:W-:Y:S01]  /*0c70*/  IMAD R8, R7, 0x10, R8 ;  /* 0x0000001007087824 */ /* 0x000fe200078e0208 */
[-C--:B------:R-:W-:Y:S01]  /*0c80*/  LEA.HI R207, R0, R10.reuse, RZ, 0x5 ;  /* 0x0000000a00cf7211 */ /* 0x080fe200078f28ff */
[----:B------:R-:W-:Y:S01]  /*0c90*/  IMAD.IADD R3, R234, 0x1, -R3 ;  /* 0x00000001ea037824 */ /* 0x000fe200078e0a03 */
[----:B------:R-:W-:Y:S01]  /*0ca0*/  LOP3.LUT R2, R2, 0x1ffffffe, RZ, 0xc0, !PT ;  /* 0x1ffffffe02027812 */ /* 0x000fe200078ec0ff */
[----:B------:R-:W-:Y:S01]  /*0cb0*/  IMAD.IADD R4, R10, 0x1, -R4 ;  /* 0x000000010a047824 */ /* 0x000fe200078e0a04 */
[----:B------:R-:W-:Y:S01]  /*0cc0*/  SHF.R.S32.HI R207, RZ, 0x5, R207 ;  /* 0x00000005ffcf7819 */ /* 0x000fe200000114cf */
[----:B------:R-:W-:Y:S01]  /*0cd0*/  IMAD R235, R3, 0x40, R8 ;  /* 0x0000004003eb7824 */ /* 0x000fe200078e0208 */
[----:B------:R-:W-:Y:S01]  /*0ce0*/  LEA.HI R3, R0, R10, RZ, 0x2 ;  /* 0x0000000a00037211 */ /* 0x000fe200078f10ff */
[----:B------:R-:W-:Y:S01]  /*0cf0*/  IMAD.IADD R2, R5, 0x1, -R2 ;  /* 0x0000000105027824 */ /* 0x000fe200078e0a02 */
[----:B------:R-:W-:-:S02]  /*0d00*/  LEA R5, R207, R4, 0x4 ;  /* 0x00000004cf057211 */ /* 0x000fc400078e20ff */
[----:B------:R-:W-:Y:S02]  /*0d10*/  LOP3.LUT R4, R3, 0xfffffffc, RZ, 0xc0, !PT ;  /* 0xfffffffc03047812 */ /* 0x000fe400078ec0ff */
[----:B------:R-:W-:-:S03]  /*0d20*/  LEA.HI R0, R0, R10, RZ, 0x3 ;  /* 0x0000000a00007211 */ /* 0x000fc600078f18ff */
[----:B------:R-:W-:Y:S01]  /*0d30*/  IMAD.IADD R4, R10, 0x1, -R4 ;  /* 0x000000010a047824 */ /* 0x000fe200078e0a04 */
[----:B------:R-:W-:Y:S02]  /*0d40*/  LOP3.LUT R212, R0, 0xfffffff8, RZ, 0xc0, !PT ;  /* 0xfffffff800d47812 */ /* 0x000fe400078ec0ff */
[----:B------:R-:W-:Y:S02]  /*0d50*/  SHF.R.S32.HI R228, RZ, 0x3, R0 ;  /* 0x00000003ffe47819 */ /* 0x000fe40000011400 */
[----:B------:R-:W-:Y:S02]  /*0d60*/  LEA.HI R0, R4, R4, RZ, 0x1 ;  /* 0x0000000404007211 */ /* 0x000fe400078f08ff */
[----:B------:R-:W-:Y:S02]  /*0d70*/  IADD3 R212, R10, -R212, RZ ;  /* 0x800000d40ad47210 */ /* 0x000fe40007ffe0ff */
[--C-:B------:R-:W-:Y:S02]  /*0d80*/  SHF.R.S32.HI R19, RZ, 0x2, R3.reuse ;  /* 0x00000002ff137819 */ /* 0x100fe40000011403 */
[----:B------:R-:W-:Y:S01]  /*0d90*/  SHF.R.S32.HI R8, RZ, 0x1f, R3 ;  /* 0x0000001fff087819 */ /* 0x000fe20000011403 */
[----:B------:R-:W-:Y:S01]  /*0da0*/  IMAD.SHL.U32 R205, R212, 0x8, RZ ;  /* 0x00000008d4cd7824 */ /* 0x000fe200078e00ff */
[----:B------:R-:W-:Y:S01]  /*0db0*/  LOP3.LUT R3, R0, 0x1ffffffe, RZ, 0xc0, !PT ;  /* 0x1ffffffe00037812 */ /* 0x000fe200078ec0ff */
[----:B------:R-:W-:-:S04]  /*0dc0*/  IMAD R7, R5, 0x8, R2 ;  /* 0x0000000805077824 */ /* 0x000fc800078e0202 */
[----:B------:R-:W-:Y:S01]  /*0dd0*/  IMAD.IADD R0, R4, 0x1, -R3 ;  /* 0x0000000104007824 */ /* 0x000fe200078e0a03 */
[----:B------:R-:W-:Y:S02]  /*0de0*/  SHF.R.S32.HI R3, RZ, 0x1f, R205 ;  /* 0x0000001fff037819 */ /* 0x000fe400000114cd */
[----:B------:R-:W-:Y:S01]  /*0df0*/  LOP3.LUT R3, R6, 0x7ffffffc, RZ, 0xc0, !PT ;  /* 0x7ffffffc06037812 */ /* 0x000fe200078ec0ff */
[----:B------:R-:W-:Y:S02]  /*0e00*/  VIADD R217, R19, 0x40 ;  /* 0x0000004013d97836 */ /* 0x000fe40000000000 */
[----:B------:R-:W-:Y:S02]  /*0e10*/  IMAD.SHL.U32 R16, R4, 0x8, RZ ;  /* 0x0000000804107824 */ /* 0x000fe400078e00ff */
[----:B------:R-:W-:Y:S02]  /*0e20*/  IMAD.IADD R236, R230, 0x1, -R3 ;  /* 0x00000001e6ec7824 */ /* 0x000fe400078e0a03 */
[----:B------:R-:W-:-:S02]  /*0e30*/  IMAD.SHL.U32 R3, R7, 0x8, RZ ;  /* 0x0000000807037824 */ /* 0x000fc400078e00ff */
[----:B------:R-:W-:Y:S01]  /*0e40*/  IMAD.SHL.U32 R22, R4, 0x4, RZ ;  /* 0x0000000404167824 */ /* 0x000fe200078e00ff */
[----:B------:R-:W-:Y:S02]  /*0e50*/  SHF.R.S32.HI R4, RZ, 0x1f, R217 ;  /* 0x0000001fff047819 */ /* 0x000fe400000114d9 */
[----:B------:R0:W-:Y:S01]  /*0e60*/  STL [R1+0x4], R3 ;  /* 0x0000040301007387 */ /* 0x0001e20000100800 */
[----:B------:R-:W-:Y:S01]  /*0e70*/  LEA.HI R8, R8, R19, RZ, 0x3 ;  /* 0x0000001308087211 */ /* 0x000fe200078f18ff */
[----:B------:R-:W-:Y:S01]  /*0e80*/  IMAD.SHL.U32 R206, R217, 0x40, RZ ;  /* 0x00000040d9ce7824 */ /* 0x000fe200078e00ff */
[----:B------:R-:W-:Y:S02]  /*0e90*/  LEA.HI R4, R4, R217, RZ, 0x3 ;  /* 0x000000d904047211 */ /* 0x000fe400078f18ff */
[----:B------:R-:W-:Y:S02]  /*0ea0*/  LOP3.LUT R8, R8, 0xfffffff8, RZ, 0xc0, !PT ;  /* 0xfffffff808087812 */ /* 0x000fe400078ec0ff */
[----:B------:R-:W-:Y:S01]  /*0eb0*/  LOP3.LUT R206, R206, 0x1c0, RZ, 0xc0, !PT ;  /* 0x000001c0cece7812 */ /* 0x000fe200078ec0ff */
[----:B------:R-:W-:-:S02]  /*0ec0*/  IMAD.SHL.U32 R4, R4, 0x40, RZ ;  /* 0x0000004004047824 */ /* 0x000fc400078e00ff */
[----:B------:R-:W-:Y:S01]  /*0ed0*/  IMAD.IADD R226, R19, 0x1, -R8 ;  /* 0x0000000113e27824 */ /* 0x000fe200078e0a08 */
[----:B------:R-:W-:Y:S01]  /*0ee0*/  SHF.R.U32.HI R8, RZ, 0x3, R206 ;  /* 0x00000003ff087819 */ /* 0x000fe200000116ce */
[----:B------:R-:W-:Y:S01]  /*0ef0*/  VIADD R202, R22, 0x10 ;  /* 0x0000001016ca7836 */ /* 0x000fe20000000000 */
[----:B------:R-:W-:Y:S02]  /*0f00*/  LOP3.LUT R5, R206, 0x38, R16, 0xf8, !PT ;  /* 0x00000038ce057812 */ /* 0x000fe400078ef810 */
[----:B------:R-:W-:Y:S01]  /*0f10*/  LOP3.LUT R208, R4, 0xfffffe00, RZ, 0xc0, !PT ;  /* 0xfffffe0004d07812 */ /* 0x000fe200078ec0ff */
[C---:B------:R-:W-:Y:S01]  /*0f20*/  VIADD R209, R205.reuse, 0x80 ;  /* 0x00000080cdd17836 */ /* 0x040fe20000000000 */
[C---:B------:R-:W-:Y:S01]  /*0f30*/  IADD3 R210, R205.reuse, 0x40, RZ ;  /* 0x00000040cdd27810 */ /* 0x040fe20007ffe0ff */
[----:B------:R-:W-:Y:S01]  /*0f40*/  VIADD R211, R205, 0xc0 ;  /* 0x000000c0cdd37836 */ /* 0x000fe20000000000 */
[----:B------:R-:W-:Y:S02]  /*0f50*/  LOP3.LUT R5, R208, R5, R8, 0xf6, !PT ;  /* 0x00000005d0057212 */ /* 0x000fe400078ef608 */
[----:B------:R-:W-:Y:S01]  /*0f60*/  SHF.R.S32.HI R231, RZ, 0x1f, R202 ;  /* 0x0000001fffe77819 */ /* 0x000fe200000114ca */
[----:B------:R-:W-:Y:S01]  /*0f70*/  IMAD.MOV.U32 R218, RZ, RZ, RZ ;  /* 0x000000ffffda7224 */ /* 0x000fe200078e00ff */
[----:B------:R-:W-:Y:S01]  /*0f80*/  SHF.R.S32.HI R6, RZ, 0x1f, R210 ;  /* 0x0000001fff067819 */ /* 0x000fe200000114d2 */
[----:B------:R-:W-:Y:S01]  /*0f90*/  IMAD.MOV.U32 R2, RZ, RZ, RZ ;  /* 0x000000ffff027224 */ /* 0x000fe200078e00ff */
[----:B------:R-:W-:Y:S01]  /*0fa0*/  CS2R R200, SRZ ;  /* 0x0000000000c87805 */ /* 0x000fe2000001ff00 */
[----:B------:R-:W-:Y:S01]  /*0fb0*/  IMAD.MOV.U32 R204, RZ, RZ, RZ ;  /* 0x000000ffffcc7224 */ /* 0x000fe200078e00ff */
[----:B------:R-:W-:Y:S01]  /*0fc0*/  SHF.R.S32.HI R220, RZ, 0x1f, R19 ;  /* 0x0000001fffdc7819 */ /* 0x000fe20000011413 */
[----:B------:R-:W-:Y:S01]  /*0fd0*/  IMAD.SHL.U32 R232, R202, 0x2, RZ ;  /* 0x00000002cae87824 */ /* 0x000fe200078e00ff */
[----:B------:R-:W-:Y:S01]  /*0fe0*/  SHF.R.S32.HI R17, RZ, 0x1f, R16 ;  /* 0x0000001fff117819 */ /* 0x000fe20000011410 */
[----:B------:R-:W-:Y:S01]  /*0ff0*/  IMAD R233, R5, 0x2, R18 ;  /* 0x0000000205e97824 */ /* 0x000fe200078e0212 */
[----:B------:R-:W-:Y:S01]  /*1000*/  SHF.R.S32.HI R6, RZ, 0x1f, R209 ;  /* 0x0000001fff067819 */ /* 0x000fe200000114d1 */
[----:B------:R-:W-:Y:S01]  /*1010*/  IMAD R237, R0, 0x8, R235 ;  /* 0x0000000800ed7824 */ /* 0x000fe200078e02eb */
[----:B------:R-:W-:-:S02]  /*1020*/  SHF.R.S32.HI R4, RZ, 0x1f, R211 ;  /* 0x0000001fff047819 */ /* 0x000fc400000114d3 */
[----:B------:R-:W-:Y:S02]  /*1030*/  SHF.L.U64.HI R231, R202, 0x1, R231 ;  /* 0x00000001cae77819 */ /* 0x000fe400000102e7 */
[----:B0--3--:R-:W-:-:S07]  /*1040*/  LOP3.LUT R203, R11, 0x1, RZ, 0xfc, !PT ;  /* 0x000000010bcb7812 */ /* 0x009fce00078efcff */
.L_x_9996:
[----:B0-----:R-:W0:Y:S02]  /*1050*/  LDC.64 R4, c[0x0][0xc88] ;  /* 0x00032200ff047b82 */ /* 0x001e240000000a00 */
[----:B0-----:R-:W-:-:S05]  /*1060*/  IMAD.WIDE R4, R91, 0x4, R4 ;  /* 0x000000045b047825 */ /* 0x001fca00078e0204 */
[----:B--2---:R-:W2:Y:S01]  /*1070*/  LDG.E R216, desc[UR40][R4.64] ;  /* 0x0000002804d87981 */ /* 0x004ea2000c1e1900 */
[----:B------:R-:W-:Y:S05]  /*1080*/  YIELD ;  /* 0x0000000000007946 */ /* 0x000fea0003800000 */
[----:B------:R-:W-:Y:S01]  /*1090*/  ULDC.64 UR4, c[0x0][0xa28] ;  /* 0x00028a0000047ab9 */ /* 0x000fe20000000a00 */
[----:B------:R-:W-:Y:S01]  /*10a0*/  ULDC.64 UR8, c[0x0][0xa18] ;  /* 0x0002860000087ab9 */ /* 0x000fe20000000a00 */
[----:B------:R-:W-:Y:S01]  /*10b0*/  ISETP.NE.U32.AND P1, PT, RZ, UR4, PT ;  /* 0x00000004ff007c0c */ /* 0x000fe2000bf25070 */
[----:B------:R-:W-:Y:S01]  /*10c0*/  ULDC.64 UR6, c[0x0][0xa08] ;  /* 0x0002820000067ab9 */ /* 0x000fe20000000a00 */
[----:B------:R-:W-:Y:S01]  /*10d0*/  IMAD.MOV.U32 R3, RZ, RZ, RZ ;  /* 0x000000ffff037224 */ /* 0x000fe200078e00ff */
[----:B------:R-:W-:Y:S01]  /*10e0*/  ISETP.NE.U32.AND P0, PT, RZ, UR6, PT ;  /* 0x00000006ff007c0c */ /* 0x000fe2000bf05070 */
[----:B------:R-:W-:Y:S01]  /*10f0*/  IMAD.MOV.U32 R31, RZ, RZ, RZ ;  /* 0x000000ffff1f7224 */ /* 0x000fe200078e00ff */
[----:B------:R-:W-:-:S02]  /*1100*/  ISETP.NE.AND.EX P1, PT, RZ, UR5, PT, P1 ;  /* 0x00000005ff007c0c */ /* 0x000fc4000bf25310 */
[----:B------:R-:W-:Y:S02]  /*1110*/  ISETP.NE.AND.EX P0, PT, RZ, UR7, PT, P0 ;  /* 0x00000007ff007c0c */ /* 0x000fe4000bf05300 */
[----:B--2---:R-:W-:-:S09]  /*1120*/  SHF.R.S32.HI R229, RZ, 0x1f, R216 ;  /* 0x0000001fffe57819 */ /* 0x004fd200000114d8 */
[C---:B------:R-:W-:Y:S02]  /*1130*/  @P1 LEA R6, P2, R216.reuse, UR4, 0x2 ;  /* 0x00000004d8061c11 */ /* 0x040fe4000f8410ff */
[C---:B------:R-:W-:Y:S02]  /*1140*/  SHF.L.U32 R214, R216.reuse, 0x2, RZ ;  /* 0x00000002d8d67819 */ /* 0x040fe400000006ff */
[C-C-:B------:R-:W-:Y:S02]  /*1150*/  @P1 LEA.HI.X R7, R216.reuse, UR5, R229.reuse, 0x2, P2 ;  /* 0x00000005d8071c11 */ /* 0x140fe400090f14e5 */
[----:B------:R-:W-:Y:S01]  /*1160*/  ISETP.NE.U32.AND P2, PT, RZ, UR8, PT ;  /* 0x00000008ff007c0c */ /* 0x000fe2000bf45070 */
[----:B------:R-:W-:Y:S01]  /*1170*/  ULDC UR4, c[0x0][0x288] ;  /* 0x0000a20000047ab9 */ /* 0x000fe20000000800 */
[----:B------:R-:W-:Y:S01]  /*1180*/  SHF.L.U64.HI R215, R216, 0x2, R229 ;  /* 0x00000002d8d77819 */ /* 0x000fe200000102e5 */
[----:B------:R0:W5:Y:S01]  /*1190*/  @P1 LDG.E R3, desc[UR40][R6.64] ;  /* 0x0000002806031981 */ /* 0x000162000c1e1900 */
[----:B------:R-:W-:-:S02]  /*11a0*/  ISETP.NE.AND.EX P2, PT, RZ, UR9, PT, P2 ;  /* 0x00000009ff007c0c */ /* 0x000fc4000bf45320 */
[----:B------:R-:W-:Y:S01]  /*11b0*/  IADD3 R8, P3, R214, UR6, RZ ;  /* 0x00000006d6087c10 */ /* 0x000fe2000ff7e0ff */
[----:B------:R-:W-:Y:S01]  /*11c0*/  IMAD.U32 R39, RZ, RZ, UR4 ;  /* 0x00000004ff277e24 */ /* 0x000fe2000f8e00ff */
[----:B------:R-:W-:Y:S02]  /*11d0*/  ULDC.64 UR4, c[0x0][0x418] ;  /* 0x0001060000047ab9 */ /* 0x000fe40000000a00 */
[----:B------:R-:W-:-:S05]  /*11e0*/  IADD3.X R9, R215, UR7, RZ, P3, !PT ;  /* 0x00000007d7097c10 */ /* 0x000fca0009ffe4ff */
[----:B------:R0:W5:Y:S02]  /*11f0*/  @P0 LDG.E R31, desc[UR40][R8.64] ;  /* 0x00000028081f0981 */ /* 0x000164000c1e1900 */
[----:B------:R-:W-:-:S04]  /*1200*/  @P2 IADD3 R4, P1, R214, UR8, RZ ;  /* 0x00000008d6042c10 */ /* 0x000fc8000ff3e0ff */
[----:B------:R-:W-:-:S05]  /*1210*/  @P2 IADD3.X R5, R215, UR9, RZ, P1, !PT ;  /* 0x00000009d7052c10 */ /* 0x000fca0008ffe4ff */
[----:B------:R0:W5:Y:S01]  /*1220*/  @P2 LDG.E R39, desc[UR40][R4.64] ;  /* 0x0000002804272981 */ /* 0x000162000c1e1900 */
[----:B------:R-:W-:-:S03]  /*1230*/  UISETP.NE.U32.AND UP0, UPT, UR4, URZ, UPT ;  /* 0x0000003f0400728c */ /* 0x000fc6000bf05070 */
[----:B------:R-:W-:Y:S01]  /*1240*/  ULDC UR4, c[0x0][0x424] ;  /* 0x0001090000047ab9 */ /* 0x000fe20000000800 */
[----:B------:R-:W-:-:S03]  /*1250*/  UISETP.NE.AND.EX UP0, UPT, UR5, URZ, UPT, UP0 ;  /* 0x0000003f0500728c */ /* 0x000fc6000bf05300 */
[----:B------:R-:W-:Y:S01]  /*1260*/  ULDC UR5, c[0x0][0x2f0] ;  /* 0x0000bc0000057ab9 */ /* 0x000fe20000000800 */
[----:B------:R-:W-:-:S04]  /*1270*/  USEL UR4, UR4, 0x1, UP0 ;  /* 0x0000000104047887 */ /* 0x000fc80008000000 */
[----:B------:R-:W-:-:S03]  /*1280*/  UIMAD UR4, UR4, UR5, URZ ;  /* 0x00000005040472a4 */ /* 0x000fc6000f8e023f */
[----:B------:R-:W-:Y:S02]  /*1290*/  ULDC UR5, c[0x0][0x348] ;  /* 0x0000d20000057ab9 */ /* 0x000fe40000000800 */
[----:B------:R-:W-:Y:S02]  /*12a0*/  IMAD.U32 R60, RZ, RZ, UR5 ;  /* 0x00000005ff3c7e24 */ /* 0x000fe4000f8e00ff */
[----:B------:R-:W-:Y:S02]  /*12b0*/  IMAD.U32 R28, RZ, RZ, UR4 ;  /* 0x00000004ff1c7e24 */ /* 0x000fe4000f8e00ff */
[----:B------:R-:W-:Y:S01]  /*12c0*/  IMAD.MOV.U32 R29, RZ, RZ, R216 ;  /* 0x000000ffff1d7224 */ /* 0x000fe200078e00d8 */
[----:B0--34-:R-:W-:Y:S06]  /*12d0*/  @P2 BRA `(.L_x_9864) ;  /* 0x0000000000242947 */ /* 0x019fec0003800000 */
        /* <DEDUP_REMOVED lines=9> */
.L_x_9864:
[----:B------:R-:W-:Y:S01]  /*1370*/  ULDC.64 UR4, c[0x0][0xa20] ;  /* 0x0002880000047ab9 */ /* 0x000fe20000000a00 */
[----:B------:R-:W-:Y:S01]  /*1380*/  IMAD.MOV.U32 R219, RZ, RZ, R89 ;  /* 0x000000ffffdb7224 */ /* 0x000fe200078e0059 */
[----:B------:R-:W-:Y:S02]  /*1390*/  ISETP.NE.U32.AND P1, PT, RZ, UR4, PT ;  /* 0x00000004ff007c0c */ /* 0x000fe4000bf25070 */
[----:B------:R-:W-:Y:S02]  /*13a0*/  MOV R213, R90 ;  /* 0x0000005a00d57202 */ /* 0x000fe40000000f00 */
[----:B------:R-:W-:-:S13]  /*13b0*/  ISETP.NE.AND.EX P1, PT, RZ, UR5, PT, P1 ;  /* 0x00000005ff007c0c */ /* 0x000fda000bf25310 */
[----:B------:R-:W-:Y:S05]  /*13c0*/  @!P1 BRA `(.L_x_9865) ;  /* 0x0000000000109947 */ /* 0x000fea0003800000 */
[----:B------:R-:W-:-:S04]  /*13d0*/  IADD3 R4, P0, R214, UR4, RZ ;  /* 0x00000004d6047c10 */ /* 0x000fc8000ff1e0ff */
[----:B------:R-:W-:-:S05]  /*13e0*/  IADD3.X R5, R215, UR5, RZ, P0, !PT ;  /* 0x00000005d7057c10 */ /* 0x000fca00087fe4ff */
[----:B------:R0:W5:Y:S01]  /*13f0*/  LDG.E R28, desc[UR40][R4.64] ;  /* 0x00000028041c7981 */ /* 0x000162000c1e1900 */
[----:B------:R-:W-:Y:S05]  /*1400*/  BRA `(.L_x_9866) ;  /* 0x0000000000107947 */ /* 0x000fea0003800000 */
.L_x_9865:
[----:B------:R-:W-:Y:S05]  /*1410*/  @!P0 BRA `(.L_x_9866) ;  /* 0x00000000000c8947 */ /* 0x000fea0003800000 */
[----:B------:R-:W2:Y:S04]  /*1420*/  LDG.E R5, desc[UR40][R8.64] ;  /* 0x0000002808057981 */ /* 0x000ea8000c1e1900 */
[----:B------:R-:W2:Y:S02]  /*1430*/  LDG.E R28, desc[UR40][R8.64+0x4] ;  /* 0x00000428081c7981 */ /* 0x000ea4000c1e1900 */
[----:B--2---:R-:W-:-:S07]  /*1440*/  IMAD.IADD R28, R28, 0x1, -R5 ;  /* 0x000000011c1c7824 */ /* 0x004fce00078e0a05 */
.L_x_9866:
        /* <DEDUP_REMOVED lines=8> */
[----:B------:R0:W2:Y:S01]  /*14d0*/  @P0 LDG.E R9, desc[UR40][R4.64+0x4] ;  /* 0x0000042804090981 */ /* 0x0000a2000c1e1900 */
[----:B------:R-:W-:Y:S01]  /*14e0*/  ISETP.NE.U32.AND P1, PT, RZ, UR4, PT ;  /* 0x00000004ff007c0c */ /* 0x000fe2000bf25070 */
[----:B------:R-:W-:-:S03]  /*14f0*/  IMAD.MOV.U32 R38, RZ, RZ, R28 ;  /* 0x000000ffff267224 */ /* 0x000fc600078e001c */
[----:B------:R-:W-:Y:S01]  /*1500*/  ISETP.NE.AND.EX P1, PT, RZ, UR5, PT, P1 ;  /* 0x00000005ff007c0c */ /* 0x000fe2000bf25310 */
[----:B0-----:R-:W-:-:S05]  /*1510*/  IMAD.MOV R4, RZ, RZ, -R3 ;  /* 0x000000ffff047224 */ /* 0x001fca00078e0a03 */
[----:B------:R-:W-:-:S07]  /*1520*/  VIMNMX R4, RZ, R4, !PT ;  /* 0x00000004ff047248 */ /* 0x000fce0007fe0100 */
[----:B------:R-:W-:-:S04]  /*1530*/  @P1 IADD3 R6, P2, R214, UR4, RZ ;  /* 0x00000004d6061c10 */ /* 0x000fc8000ff5e0ff */
[----:B------:R-:W-:-:S05]  /*1540*/  @P1 IADD3.X R7, R215, UR5, RZ, P2, !PT ;  /* 0x00000005d7071c10 */ /* 0x000fca00097fe4ff */
[----:B------:R0:W5:Y:S01]  /*1550*/  @P1 LDG.E R38, desc[UR40][R6.64] ;  /* 0x0000002806261981 */ /* 0x000162000c1e1900 */
[----:B--2---:R-:W-:-:S04]  /*1560*/  @P0 IMAD.IADD R60, R9, 0x1, -R0 ;  /* 0x00000001093c0824 */ /* 0x004fc800078e0a00 */
[----:B------:R-:W-:-:S04]  /*1570*/  IMAD.IADD R176, R3, 0x1, R60 ;  /* 0x0000000103b07824 */ /* 0x000fc800078e023c */
[----:B------:R-:W-:-:S04]  /*1580*/  VIADD R0, R176, 0x5f ;  /* 0x0000005fb0007836 */ /* 0x000fc80000000000 */
[----:B------:R-:W-:-:S05]  /*1590*/  IMAD.HI R0, R0, 0x2aaaaaab, RZ ;  /* 0x2aaaaaab00007827 */ /* 0x000fca00078e02ff */
[----:B------:R-:W-:-:S04]  /*15a0*/  SHF.R.U32.HI R177, RZ, 0x1f, R0 ;  /* 0x0000001fffb17819 */ /* 0x000fc80000011600 */
[----:B------:R-:W-:-:S05]  /*15b0*/  LEA.HI.SX32 R177, R0, R177, 0x1c ;  /* 0x000000b100b17211 */ /* 0x000fca00078fe2ff */
[----:B------:R-:W-:-:S05]  /*15c0*/  IMAD R3, R177, 0x60, -R3 ;  /* 0x00000060b1037824 */ /* 0x000fca00078e0a03 */
[----:B------:R-:W-:-:S04]  /*15d0*/  VIMNMX R3, R3, R60, PT ;  /* 0x0000003c03037248 */ /* 0x000fc80003fe0100 */
[----:B------:R-:W-:Y:S01]  /*15e0*/  ISETP.GT.AND P0, PT, R3, R4, PT ;  /* 0x000000040300720c */ /* 0x000fe20003f04270 */
[----:B------:R-:W-:-:S05]  /*15f0*/  IMAD.WIDE.U32 R4, R4, -0x55555555, RZ ;  /* 0xaaaaaaab04047825 */ /* 0x000fca00078e00ff */
[----:B------:R-:W-:-:S04]  /*1600*/  SHF.R.U32.HI R27, RZ, 0x6, R5 ;  /* 0x00000006ff1b7819 */ /* 0x000fc80000011605 */
[----:B------:R-:W-:-:S03]  /*1610*/  MOV R26, R27 ;  /* 0x0000001b001a7202 */ /* 0x000fc60000000f00 */
[----:B------:R-:W-:-:S04]  /*1620*/  @P0 VIADD R0, R3, 0x5f ;  /* 0x0000005f03000836 */ /* 0x000fc80000000000 */
[----:B------:R-:W-:-:S05]  /*1630*/  @P0 IMAD.HI R0, R0, 0x2aaaaaab, RZ ;  /* 0x2aaaaaab00000827 */ /* 0x000fca00078e02ff */
[----:B------:R-:W-:-:S04]  /*1640*/  @P0 SHF.R.U32.HI R3, RZ, 0x1f, R0 ;  /* 0x0000001fff030819 */ /* 0x000fc80000011600 */
[----:B------:R-:W-:Y:S02]  /*1650*/  @P0 LEA.HI.SX32 R26, R0, R3, 0x1c ;  /* 0x00000003001a0211 */ /* 0x000fe400078fe2ff */
        /* <DEDUP_REMOVED lines=22> */
[----:B-1---5:R-:W-:Y:S05]  /*17c0*/  CALL.ABS.NOINC R14 ;  /* 0x000000000e007343 */ /* 0x022fea0003c00000 */
.L_x_9869:
[----:B------:R-:W-:Y:S05]  /*17d0*/  BSYNC B6 ;  /* 0x0000000000067941 */ /* 0x000fea0003800000 */
.L_x_9868:
        /* <DEDUP_REMOVED lines=20> */
.L_x_9871:
[----:B------:R-:W-:Y:S05]  /*1920*/  BSYNC B6 ;  /* 0x0000000000067941 */ /* 0x000fea0003800000 */
.L_x_9870:
[----:B------:R-:W-:Y:S01]  /*1930*/  ULDC.64 UR4, c[0x0][0x9f8] ;  /* 0x00027e0000047ab9 */ /* 0x000fe20000000a00 */
[----:B------:R-:W0:Y:S01]  /*1940*/  S2R R32, SR_TID.X ;  /* 0x0000000000207919 */ /* 0x000e220000002100 */
[----:B------:R-:W-:Y:S01]  /*1950*/  ISETP.NE.U32.AND P0, PT, RZ, UR4, PT ;  /* 0x00000004ff007c0c */ /* 0x000fe2000bf05070 */
[----:B------:R-:W1:Y:S01]  /*1960*/  LDC.64 R8, c[0x0][0x300] ;  /* 0x0000c000ff087b82 */ /* 0x000e620000000a00 */
[----:B------:R-:W-:Y:S01]  /*1970*/  IMAD.IADD R58, R31, 0x1, R28 ;  /* 0x000000011f3a7824 */ /* 0x000fe200078e021c */
[----:B------:R-:W-:Y:S01]  /*1980*/  ULDC.64 UR6, c[0x0][0xa08] ;  /* 0x0002820000067ab9 */ /* 0x000fe20000000a00 */
[----:B------:R-:W-:Y:S02]  /*1990*/  ISETP.NE.AND.EX P0, PT, RZ, UR5, PT, P0 ;  /* 0x00000005ff007c0c */ /* 0x000fe4000bf05300 */
[----:B------:R-:W-:Y:S01]  /*19a0*/  SHF.R.S32.HI R11, RZ, 0x1f, R90 ;  /* 0x0000001fff0b7819 */ /* 0x000fe2000001145a */
[----:B------:R-:W-:Y:S02]  /*19b0*/  VIADD R62, R16, 0x20 ;  /* 0x00000020103e7836 */ /* 0x000fe40000000000 */
[----:B------:R-:W2:Y:S08]  /*19c0*/  LDC.64 R56, c[0x0][0x3f8] ;  /* 0x0000fe00ff387b82 */ /* 0x000eb00000000a00 */
[----:B------:R-:W-:Y:S01]  /*19d0*/  @P0 IADD3 R4, P1, R214, UR4, RZ ;  /* 0x00000004d6040c10 */ /* 0x000fe2000ff3e0ff */
[----:B------:R-:W3:Y:S03]  /*19e0*/  LDC R43, c[0x0][0x3f4] ;  /* 0x0000fd00ff2b7b82 */ /* 0x000ee60000000800 */
[----:B------:R-:W-:Y:S01]  /*19f0*/  @P0 IADD3.X R5, R215, UR5, RZ, P1, !PT ;  /* 0x00000005d7050c10 */ /* 0x000fe20008ffe4ff */
[----:B------:R-:W-:-:S04]  /*1a00*/  ULDC.64 UR4, c[0x0][0x308] ;  /* 0x0000c20000047ab9 */ /* 0x000fc80000000a00 */
[----:B------:R4:W3:Y:S01]  /*1a10*/  @P0 LDG.E R29, desc[UR40][R4.64] ;  /* 0x00000028041d0981 */ /* 0x0008e2000c1e1900 */
[----:B------:R-:W-:Y:S01]  /*1a20*/  SHF.R.S32.HI R45, RZ, 0x1f, R58 ;  /* 0x0000001fff2d7819 */ /* 0x000fe2000001143a */
[-C--:B-1----:R-:W-:Y:S01]  /*1a30*/  IMAD.WIDE.U32 R6, R58, R8.reuse, RZ ;  /* 0x000000083a067225 */ /* 0x082fe200078e00ff */
[----:B------:R-:W-:Y:S01]  /*1a40*/  ISETP.NE.U32.AND P0, PT, RZ, UR6, PT ;  /* 0x00000006ff007c0c */ /* 0x000fe2000bf05070 */
[----:B------:R-:W1:Y:S01]  /*1a50*/  LDC.64 R14, c[0x0][0x408] ;  /* 0x00010200ff0e7b82 */ /* 0x000e620000000a00 */
[----:B0-----:R-:W-:Y:S01]  /*1a60*/  SHF.R.U32.HI R40, RZ, 0x7, R32 ;  /* 0x00000007ff287819 */ /* 0x001fe20000011620 */
[-C--:B------:R-:W-:Y:S01]  /*1a70*/  IMAD R0, R45, R8.reuse, RZ ;  /* 0x000000082d007224 */ /* 0x080fe200078e02ff */
[----:B------:R-:W-:Y:S01]  /*1a80*/  ISETP.NE.AND.EX P0, PT, RZ, UR7, PT, P0 ;  /* 0x00000007ff007c0c */ /* 0x000fe2000bf05300 */
[----:B------:R-:W-:Y:S01]  /*1a90*/  IMAD R10, R220, R8, RZ ;  /* 0x00000008dc0a7224 */ /* 0x000fe200078e02ff */
[----:B------:R-:W-:Y:S01]  /*1aa0*/  ISETP.NE.AND P6, PT, R40, 0x1, PT ;  /* 0x000000012800780c */ /* 0x000fe20003fc5270 */
[----:B------:R-:W-:Y:S01]  /*1ab0*/  IMAD R3, R58, R9, R0 ;  /* 0x000000093a037224 */ /* 0x000fe200078e0200 */
[----:B------:R-:W-:Y:S01]  /*1ac0*/  MOV R77, 0x20 ;  /* 0x00000020004d7802 */ /* 0x000fe20000000f00 */
[----:B------:R-:W-:Y:S01]  /*1ad0*/  VIADD R63, R16, 0x40 ;  /* 0x00000040103f7836 */ /* 0x000fe20000000000 */
[----:B------:R-:W-:Y:S01]  /*1ae0*/  SHF.L.U64.HI R67, R8, 0x6, R9 ;  /* 0x0000000608437819 */ /* 0x000fe20000010209 */
[----:B------:R-:W-:Y:S01]  /*1af0*/  IMAD.IADD R7, R7, 0x1, R3 ;  /* 0x0000000107077824 */ /* 0x000fe200078e0203 */
[----:B--2---:R-:W-:Y:S01]  /*1b00*/  SHF.L.U64.HI R72, R56, 0x6, R57 ;  /* 0x0000000638487819 */ /* 0x004fe20000010239 */
[----:B------:R-:W-:Y:S01]  /*1b10*/  IMAD R3, R11, UR4, RZ ;  /* 0x000000040b037c24 */ /* 0x000fe2000f8e02ff */
[----:B------:R-:W-:Y:S01]  /*1b20*/  SHF.R.S32.HI R75, RZ, 0x1f, R217 ;  /* 0x0000001fff4b7819 */ /* 0x000fe200000114d9 */
[----:B----4-:R-:W-:-:S04]  /*1b30*/  IMAD.WIDE.U32 R4, R90, UR4, R6 ;  /* 0x000000045a047c25 */ /* 0x010fc8000f8e0006 */
[----:B------:R-:W-:Y:S01]  /*1b40*/  IMAD R3, R90, UR5, R3 ;  /* 0x000000055a037c24 */ /* 0x000fe2000f8e0203 */
[----:B------:R-:W-:Y:S01]  /*1b50*/  ULDC.64 UR4, c[0x0][0x310] ;  /* 0x0000c40000047ab9 */ /* 0x000fe20000000a00 */
[----:B------:R-:W-:-:S04]  /*1b60*/  IMAD.WIDE.U32 R6, R19, R8, R16 ;  /* 0x0000000813067225 */ /* 0x000fc800078e0010 */
[----:B------:R-:W-:Y:S01]  /*1b70*/  IMAD.IADD R5, R5, 0x1, R3 ;  /* 0x0000000105057824 */ /* 0x000fe200078e0203 */
[----:B-1----:R-:W-:Y:S01]  /*1b80*/  SHF.L.U64.HI R69, R14, 0x6, R15 ;  /* 0x000000060e457819 */ /* 0x002fe2000001020f */
[C---:B------:R-:W-:Y:S02]  /*1b90*/  VIADD R64, R16.reuse, 0x60 ;  /* 0x0000006010407836 */ /* 0x040fe40000000000 */
[C---:B------:R-:W-:Y:S02]  /*1ba0*/  VIADD R12, R16.reuse, 0xc0 ;  /* 0x000000c0100c7836 */ /* 0x040fe40000000000 */
[C---:B------:R-:W-:Y:S02]  /*1bb0*/  VIADD R65, R16.reuse, 0x80 ;  /* 0x0000008010417836 */ /* 0x040fe40000000000 */
[C---:B------:R-:W-:Y:S02]  /*1bc0*/  VIADD R66, R16.reuse, 0xa0 ;  /* 0x000000a010427836 */ /* 0x040fe40000000000 */
[----:B------:R-:W-:-:S02]  /*1bd0*/  VIADD R23, R16, 0xe0 ;  /* 0x000000e010177836 */ /* 0x000fc40000000000 */
[----:B------:R-:W-:Y:S02]  /*1be0*/  IMAD R28, R220, R56, RZ ;  /* 0x00000038dc1c7224 */ /* 0x000fe400078e02ff */
[----:B------:R-:W-:Y:S02]  /*1bf0*/  IMAD.SHL.U32 R71, R226, 0x40, RZ ;  /* 0x00000040e2477824 */ /* 0x000fe400078e00ff */
[----:B------:R-:W-:Y:S02]  /*1c00*/  IMAD R35, R19, R57, R28 ;  /* 0x0000003913237224 */ /* 0x000fe400078e021c */
[----:B------:R-:W-:Y:S01]  /*1c10*/  VIADD R76, R40, 0x8 ;  /* 0x00000008284c7836 */ /* 0x000fe20000000000 */
[----:B------:R-:W-:Y:S01]  /*1c20*/  LOP3.LUT R71, R71, 0x1c0, RZ, 0xc0, !PT ;  /* 0x000001c047477812 */ /* 0x000fe200078ec0ff */
[----:B------:R-:W-:Y:S01]  /*1c30*/  IMAD.SHL.U32 R68, R8, 0x40, RZ ;  /* 0x0000004008447824 */ /* 0x000fe200078e00ff */
[----:B------:R-:W-:Y:S01]  /*1c40*/  SHF.R.U32.HI R40, RZ, 0x3, R206 ;  /* 0x00000003ff287819 */ /* 0x000fe200000116ce */
[----:B------:R-:W-:Y:S01]  /*1c50*/  IMAD R81, R15, 0x60, RZ ;  /* 0x000000600f517824 */ /* 0x000fe200078e02ff */
[----:B------:R-:W-:Y:S01]  /*1c60*/  SHF.R.U32.HI R74, RZ, 0x3, R71 ;  /* 0x00000003ff4a7819 */ /* 0x000fe20000011647 */
[----:B------:R-:W-:-:S02]  /*1c70*/  IMAD.SHL.U32 R70, R14, 0x40, RZ ;  /* 0x000000400e467824 */ /* 0x000fc400078e00ff */
[----:B------:R-:W-:Y:S02]  /*1c80*/  IMAD.SHL.U32 R73, R56, 0x40, RZ ;  /* 0x0000004038497824 */ /* 0x000fe400078e00ff */
[----:B---3--:R-:W-:Y:S01]  /*1c90*/  IMAD.SHL.U32 R78, R43, 0x2, RZ ;  /* 0x000000022b4e7824 */ /* 0x008fe200078e00ff */
[----:B------:R-:W-:Y:S02]  /*1ca0*/  SHF.R.S32.HI R0, RZ, 0x1f, R29 ;  /* 0x0000001fff007819 */ /* 0x000fe4000001141d */
[----:B------:R-:W-:Y:S01]  /*1cb0*/  SEL R21, R29, RZ, !P0 ;  /* 0x000000ff1d157207 */ /* 0x000fe20004000000 */
[----:B------:R-:W-:Y:S01]  /*1cc0*/  IMAD.WIDE.U32 R28, R19, R56, R16 ;  /* 0x00000038131c7225 */ /* 0x000fe200078e0010 */
[----:B------:R-:W-:-:S03]  /*1cd0*/  SEL R20, R0, RZ, !P0 ;  /* 0x000000ff00147207 */ /* 0x000fc60004000000 */
[----:B------:R-:W-:-:S04]  /*1ce0*/  IMAD.WIDE.U32 R4, R21, UR4, R4 ;  /* 0x0000000415047c25 */ /* 0x000fc8000f8e0004 */
[----:B------:R-:W-:Y:S01]  /*1cf0*/  IMAD R0, R20, UR4, RZ ;  /* 0x0000000414007c24 */ /* 0x000fe2000f8e02ff */
[----:B------:R-:W-:Y:S01]  /*1d00*/  IADD3 R61, P0, R4, R6, RZ ;  /* 0x00000006043d7210 */ /* 0x000fe20007f1e0ff */
[----:B------:R-:W-:Y:S02]  /*1d10*/  IMAD.IADD R29, R35, 0x1, R29 ;  /* 0x00000001231d7824 */ /* 0x000fe400078e021d */
[----:B------:R-:W-:Y:S01]  /*1d20*/  IMAD R3, R21, UR5, R0 ;  /* 0x0000000515037c24 */ /* 0x000fe2000f8e0200 */
[----:B------:R-:W-:Y:S05]  /*1d30*/  @!P6 WARPSYNC.ALL ;  /* 0x000000000000e948 */ /* 0x000fea0003800000 */
[----:B------:R-:W-:Y:S01]  /*1d40*/  IMAD R0, R19, R9, R10 ;  /* 0x0000000913007224 */ /* 0x000fe200078e020a */
[----:B------:R-:W-:Y:S01]  /*1d50*/  ULDC UR4, c[0x0][0x320] ;  /* 0x0000c80000047ab9 */ /* 0x000fe20000000800 */
[----:B------:R-:W-:Y:S01]  /*1d60*/  IMAD.IADD R3, R5, 0x1, R3 ;  /* 0x0000000105037824 */ /* 0x000fe200078e0203 */
[----:B------:R-:W-:Y:S01]  /*1d70*/  @!P6 BAR.SYNC.DEFER_BLOCKING 0x9, 0x100 ;  /* 0x024400000000eb1d */ /* 0x000fe20000010000 */
[----:B------:R-:W-:Y:S01]  /*1d80*/  ISETP.GE.AND P1, PT, R62, UR4, PT ;  /* 0x000000043e007c0c */ /* 0x000fe2000bf26270 */
[----:B-----5:R-:W-:Y:S01]  /*1d90*/  IMAD.WIDE.U32 R36, R38, R56, R28 ;  /* 0x0000003826247225 */ /* 0x020fe200078e001c */
[----:B------:R-:W-:-:S02]  /*1da0*/  ISETP.GE.AND P2, PT, R12, UR4, PT ;  /* 0x000000040c007c0c */ /* 0x000fc4000bf46270 */
[----:B------:R-:W-:Y:S01]  /*1db0*/  IADD3.X R0, R3, R7, R0, P0, !PT ;  /* 0x0000000703007210 */ /* 0x000fe200007fe400 */
[----:B------:R-:W-:Y:S01]  /*1dc0*/  ULDC.64 UR6, c[0x0][0x330] ;  /* 0x0000cc0000067ab9 */ /* 0x000fe20000000a00 */
[----:B------:R-:W-:Y:S01]  /*1dd0*/  ISETP.GE.AND P0, PT, R16, UR4, PT ;  /* 0x0000000410007c0c */ /* 0x000fe2000bf06270 */
[----:B------:R-:W-:Y:S01]  /*1de0*/  IMAD R7, R11, UR6, RZ ;  /* 0x000000060b077c24 */ /* 0x000fe2000f8e02ff */
[----:B------:R-:W-:Y:S02]  /*1df0*/  SEL R6, RZ, 0xffffffff, P1 ;  /* 0xffffffffff067807 */ /* 0x000fe40000800000 */
[----:B------:R-:W-:Y:S01]  /*1e00*/  SEL R10, RZ, 0x1, P0 ;  /* 0x00000001ff0a7807 */ /* 0x000fe20000000000 */
[----:B------:R-:W-:Y:S01]  /*1e10*/  IMAD R13, R90, UR7, R7 ;  /* 0x000000075a0d7c24 */ /* 0x000fe2000f8e0207 */
[----:B------:R-:W-:Y:S01]  /*1e20*/  SHF.L.U32 R11, R6, 0x1, RZ ;  /* 0x00000001060b7819 */ /* 0x000fe200000006ff */
[----:B------:R-:W-:Y:S01]  /*1e30*/  IMAD.WIDE.U32 R6, R90, UR6, R16 ;  /* 0x000000065a067c25 */ /* 0x000fe2000f8e0010 */
[----:B------:R-:W-:-:S02]  /*1e40*/  ISETP.GE.AND P0, PT, R63, UR4, PT ;  /* 0x000000043f007c0c */ /* 0x000fc4000bf06270 */
[----:B------:R-:W-:Y:S01]  /*1e50*/  ISETP.GE.AND P1, PT, R64, UR4, PT ;  /* 0x0000000440007c0c */ /* 0x000fe2000bf26270 */
[----:B------:R-:W-:Y:S01]  /*1e60*/  IMAD.IADD R7, R7, 0x1, R13 ;  /* 0x0000000107077824 */ /* 0x000fe200078e020d */
[----:B------:R-:W-:Y:S02]  /*1e70*/  LOP3.LUT R10, R11, 0x2, R10, 0xe2, !PT ;  /* 0x000000020b0a7812 */ /* 0x000fe400078ee20a */
[----:B------:R-:W-:Y:S02]  /*1e80*/  SEL R11, RZ, 0x4, P0 ;  /* 0x00000004ff0b7807 */ /* 0x000fe40000000000 */
[----:B------:R-:W-:Y:S02]  /*1e90*/  SEL R12, RZ, 0x8, P1 ;  /* 0x00000008ff0c7807 */ /* 0x000fe40000800000 */
[----:B------:R-:W-:Y:S02]  /*1ea0*/  ISETP.GE.AND P0, PT, R65, UR4, PT ;  /* 0x0000000441007c0c */ /* 0x000fe4000bf06270 */
[----:B------:R-:W-:-:S02]  /*1eb0*/  ISETP.GE.AND P1, PT, R66, UR4, PT ;  /* 0x0000000442007c0c */ /* 0x000fc4000bf26270 */
[----:B------:R-:W-:Y:S02]  /*1ec0*/  LOP3.LUT R10, R12, R10, R11, 0xfe, !PT ;  /* 0x0000000a0c0a7212 */ /* 0x000fe400078efe0b */
[----:B------:R-:W-:Y:S02]  /*1ed0*/  SEL R11, RZ, 0x10, P0 ;  /* 0x00000010ff0b7807 */ /* 0x000fe40000000000 */
[----:B------:R-:W-:Y:S02]  /*1ee0*/  SEL R12, RZ, 0x20, P1 ;  /* 0x00000020ff0c7807 */ /* 0x000fe40000800000 */
[----:B------:R-:W-:Y:S01]  /*1ef0*/  ISETP.GE.AND P3, PT, R23, UR4, PT ;  /* 0x0000000417007c0c */ /* 0x000fe2000bf66270 */
[----:B------:R-:W-:Y:S01]  /*1f00*/  ULDC.64 UR4, c[0x0][0x338] ;  /* 0x0000ce0000047ab9 */ /* 0x000fe20000000a00 */
[----:B------:R-:W-:Y:S01]  /*1f10*/  LOP3.LUT R11, R12, R10, R11, 0xfe, !PT ;  /* 0x0000000a0c0b7212 */ /* 0x000fe200078efe0b */
[----:B------:R-:W-:Y:S01]  /*1f20*/  IMAD R12, R20, UR4, RZ ;  /* 0x00000004140c7c24 */ /* 0x000fe2000f8e02ff */
[----:B------:R-:W-:Y:S01]  /*1f30*/  SEL R10, RZ, 0x40, P2 ;  /* 0x00000040ff0a7807 */ /* 0x000fe20001000000 */
[C---:B------:R-:W-:Y:S01]  /*1f40*/  IMAD.WIDE.U32 R6, R21.reuse, UR4, R6 ;  /* 0x0000000415067c25 */ /* 0x040fe2000f8e0006 */
[----:B------:R-:W-:Y:S01]  /*1f50*/  ISETP.GE.AND P0, PT, R16, R43, PT ;  /* 0x0000002b1000720c */ /* 0x000fe20003f06270 */
[----:B------:R-:W-:Y:S01]  /*1f60*/  ULDC UR4, c[0x0][0x2f4] ;  /* 0x0000bd0000047ab9 */ /* 0x000fe20000000800 */
[----:B------:R-:W-:Y:S01]  /*1f70*/  SHF.R.S32.HI R23, RZ, 0x1f, R22 ;  /* 0x0000001fff177819 */ /* 0x000fe20000011416 */
[----:B------:R-:W-:Y:S01]  /*1f80*/  IMAD R41, R21, UR5, R12 ;  /* 0x0000000515297c24 */ /* 0x000fe2000f8e020c */
[----:B------:R-:W-:Y:S01]  /*1f90*/  LOP3.LUT R96, R11, R10, RZ, 0xfc, !PT ;  /* 0x0000000a0b607212 */ /* 0x000fe200078efcff */
[-C--:B------:R-:W-:Y:S01]  /*1fa0*/  IMAD R10, R220, R14.reuse, RZ ;  /* 0x0000000edc0a7224 */ /* 0x080fe200078e02ff */
[----:B------:R-:W-:Y:S01]  /*1fb0*/  SEL R33, R43, RZ, P0 ;  /* 0x000000ff2b217207 */ /* 0x000fe20000000000 */
[----:B------:R-:W-:Y:S01]  /*1fc0*/  IMAD.WIDE.U32 R12, R19, R14, R22 ;  /* 0x0000000e130c7225 */ /* 0x000fe200078e0016 */
[----:B------:R-:W-:-:S02]  /*1fd0*/  LOP3.LUT R29, R71, 0x18, R16, 0xf8, !PT ;  /* 0x00000018471d7812 */ /* 0x000fc400078ef810 */
[----:B------:R-:W-:Y:S01]  /*1fe0*/  LOP3.LUT P1, RZ, R226, 0x4, RZ, 0xc0, !PT ;  /* 0x00000004e2ff7812 */ /* 0x000fe2000782c0ff */
[----:B------:R-:W-:Y:S01]  /*1ff0*/  IMAD R31, R19, R15, R10 ;  /* 0x0000000f131f7224 */ /* 0x000fe200078e020a */
[----:B------:R-:W-:Y:S01]  /*2000*/  LOP3.LUT R28, R29, R74, RZ, 0x3c, !PT ;  /* 0x0000004a1d1c7212 */ /* 0x000fe200078e3cff */
[C---:B------:R-:W-:Y:S01]  /*2010*/  IMAD.WIDE.U32 R20, R19.reuse, R14, R16 ;  /* 0x0000000e13147225 */ /* 0x040fe200078e0010 */
[----:B------:R-:W-:Y:S02]  /*2020*/  IADD3 R58, P2, R19, R58, RZ ;  /* 0x0000003a133a7210 */ /* 0x000fe40007f5e0ff */
[----:B------:R-:W-:Y:S01]  /*2030*/  SEL R77, R77, 0xffffffe0, !P1 ;  /* 0xffffffe04d4d7807 */ /* 0x000fe20004800000 */
[----:B------:R-:W-:Y:S01]  /*2040*/  IMAD.WIDE.U32 R10, R19, R56, R22 ;  /* 0x00000038130a7225 */ /* 0x000fe200078e0016 */
[----:B------:R-:W-:Y:S02]  /*2050*/  SEL R95, RZ, 0xffffff80, P3 ;  /* 0xffffff80ff5f7807 */ /* 0x000fe40001800000 */
[C---:B------:R-:W-:Y:S01]  /*2060*/  ISETP.GE.AND P1, PT, R16.reuse, UR4, PT ;  /* 0x0000000410007c0c */ /* 0x040fe2000bf26270 */
[----:B------:R-:W-:Y:S01]  /*2070*/  IMAD.IADD R33, R16, 0x1, R33 ;  /* 0x0000000110217824 */ /* 0x000fe200078e0221 */
[C---:B------:R-:W-:Y:S01]  /*2080*/  LOP3.LUT R95, R96.reuse, 0x80, R95, 0xc8, !PT ;  /* 0x00000080605f7812 */ /* 0x040fe200078ec85f */
[----:B------:R-:W-:Y:S01]  /*2090*/  IMAD.IADD R13, R13, 0x1, R31 ;  /* 0x000000010d0d7824 */ /* 0x000fe200078e021f */
[----:B------:R-:W-:Y:S01]  /*20a0*/  LOP3.LUT R96, R96, 0x40, RZ, 0xc0, !PT ;  /* 0x0000004060607812 */ /* 0x000fe200078ec0ff */
[----:B------:R-:W-:Y:S01]  /*20b0*/  IMAD.IADD R31, R31, 0x1, R21 ;  /* 0x000000011f1f7824 */ /* 0x000fe200078e0215 */
[----:B------:R-:W-:Y:S01]  /*20c0*/  IADD3 R21, R11, R35, RZ ;  /* 0x000000230b157210 */ /* 0x000fe20007ffe0ff */
[----:B------:R-:W-:Y:S01]  /*20d0*/  IMAD.MOV.U32 R30, RZ, RZ, R20 ;  /* 0x000000ffff1e7224 */ /* 0x000fe200078e0014 */
[----:B------:R-:W-:Y:S01]  /*20e0*/  SHF.R.S32.HI R32, RZ, 0x1f, R33 ;  /* 0x0000001fff207819 */ /* 0x000fe20000011421 */
[----:B------:R-:W-:Y:S01]  /*20f0*/  IMAD.MOV.U32 R20, RZ, RZ, R10 ;  /* 0x000000ffff147224 */ /* 0x000fe200078e000a */
[----:B------:R-:W-:Y:S01]  /*2100*/  SHF.R.S32.HI R11, RZ, 0x1f, R38 ;  /* 0x0000001fff0b7819 */ /* 0x000fe20000011426 */
[----:B------:R-:W-:Y:S01]  /*2110*/  IMAD R79, R207, 0x200, R28 ;  /* 0x00000200cf4f7824 */ /* 0x000fe200078e021c */
[----:B------:R-:W-:Y:S01]  /*2120*/  LEA.HI R32, R32, R33, RZ, 0x3 ;  /* 0x0000002120207211 */ /* 0x000fe200078f18ff */
[----:B------:R-:W-:-:S02]  /*2130*/  IMAD R33, R9, 0x60, RZ ;  /* 0x0000006009217824 */ /* 0x000fc400078e02ff */
[----:B------:R-:W-:Y:S01]  /*2140*/  IMAD R10, R11, R14, RZ ;  /* 0x0000000e0b0a7224 */ /* 0x000fe200078e02ff */
[--C-:B------:R-:W-:Y:S01]  /*2150*/  LOP3.LUT R29, R71, 0x38, R32.reuse, 0xf8, !PT ;  /* 0x00000038471d7812 */ /* 0x100fe200078ef820 */
[----:B------:R-:W-:Y:S01]  /*2160*/  IMAD R34, R11, R56, RZ ;  /* 0x000000380b227224 */ /* 0x000fe200078e02ff */
[----:B------:R-:W-:Y:S01]  /*2170*/  LOP3.LUT R28, R206, 0x38, R32, 0xf8, !PT ;  /* 0x00000038ce1c7812 */ /* 0x000fe200078ef820 */
[C---:B------:R-:W-:Y:S01]  /*2180*/  IMAD R85, R38.reuse, R15, R10 ;  /* 0x0000000f26557224 */ /* 0x040fe200078e020a */
[----:B------:R-:W-:Y:S01]  /*2190*/  LOP3.LUT R92, R29, R74, RZ, 0x3c, !PT ;  /* 0x0000004a1d5c7212 */ /* 0x000fe200078e3cff */
[----:B------:R-:W-:Y:S01]  /*21a0*/  IMAD.WIDE.U32 R10, R38, R14, R12 ;  /* 0x0000000e260a7225 */ /* 0x000fe200078e000c */
[----:B------:R-:W-:Y:S02]  /*21b0*/  LOP3.LUT R93, R28, R40, RZ, 0x3c, !PT ;  /* 0x000000281c5d7212 */ /* 0x000fe400078e3cff */
[----:B------:R-:W-:Y:S01]  /*21c0*/  LOP3.LUT R90, R32, 0xfffffff8, RZ, 0xc0, !PT ;  /* 0xfffffff8205a7812 */ /* 0x000fe200078ec0ff */
[----:B------:R-:W-:Y:S01]  /*21d0*/  IMAD.WIDE.U32 R12, R38, R14, R30 ;  /* 0x0000000e260c7225 */ /* 0x000fe200078e001e */
[----:B------:R-:W-:-:S02]  /*21e0*/  IADD3 R84, R11, R85, RZ ;  /* 0x000000550b547210 */ /* 0x000fc40007ffe0ff */
[----:B------:R-:W-:Y:S01]  /*21f0*/  SHF.R.S32.HI R88, RZ, 0x3, R32 ;  /* 0x00000003ff587819 */ /* 0x000fe20000011420 */
[C---:B------:R-:W-:Y:S01]  /*2200*/  IMAD R87, R38.reuse, R57, R34 ;  /* 0x0000003926577224 */ /* 0x040fe200078e0222 */
[----:B------:R-:W-:Y:S01]  /*2210*/  SHF.R.S32.HI R91, RZ, 0x1f, R90 ;  /* 0x0000001fff5b7819 */ /* 0x000fe2000001145a */
[----:B------:R-:W-:Y:S02]  /*2220*/  IMAD R31, R57, 0x60, RZ ;  /* 0x00000060391f7824 */ /* 0x000fe400078e02ff */
[----:B------:R-:W-:-:S04]  /*2230*/  IMAD.WIDE.U32 R20, R38, R56, R20 ;  /* 0x0000003826147225 */ /* 0x000fc800078e0014 */
[----:B------:R-:W-:-:S04]  /*2240*/  IMAD.WIDE.U32 R8, R8, 0x60, RZ ;  /* 0x0000006008087825 */ /* 0x000fc800078e00ff */
[----:B------:R-:W-:-:S04]  /*2250*/  IMAD.WIDE.U32 R14, R14, 0x60, RZ ;  /* 0x000000600e0e7825 */ /* 0x000fc800078e00ff */
[----:B------:R-:W-:-:S04]  /*2260*/  IMAD.WIDE.U32 R56, R56, 0x60, RZ ;  /* 0x0000006038387825 */ /* 0x000fc800078e00ff */
[----:B------:R-:W-:Y:S01]  /*2270*/  IMAD.X R59, R220, 0x1, R45, P2 ;  /* 0x00000001dc3b7824 */ /* 0x000fe200010e062d */
[----:B------:R-:W-:Y:S01]  /*2280*/  ISETP.GE.AND P2, PT, R62, UR4, PT ;  /* 0x000000043e007c0c */ /* 0x000fe2000bf46270 */
[----:B------:R-:W-:Y:S02]  /*2290*/  IMAD.IADD R86, R21, 0x1, R87 ;  /* 0x0000000115567824 */ /* 0x000fe400078e0257 */
[----:B------:R-:W-:Y:S02]  /*22a0*/  IMAD.IADD R80, R9, 0x1, R33 ;  /* 0x0000000109507824 */ /* 0x000fe400078e0221 */
[----:B------:R-:W-:Y:S02]  /*22b0*/  IMAD.IADD R81, R15, 0x1, R81 ;  /* 0x000000010f517824 */ /* 0x000fe400078e0251 */
[----:B------:R-:W-:Y:S02]  /*22c0*/  IMAD.IADD R82, R57, 0x1, R31 ;  /* 0x0000000139527824 */ /* 0x000fe400078e021f */
[----:B------:R-:W-:-:S02]  /*22d0*/  IMAD.IADD R83, R77, 0x1, R79 ;  /* 0x000000014d537824 */ /* 0x000fc400078e024f */
[----:B------:R-:W-:Y:S02]  /*22e0*/  IMAD.IADD R85, R85, 0x1, R13 ;  /* 0x0000000155557824 */ /* 0x000fe400078e020d */
[----:B------:R-:W-:Y:S02]  /*22f0*/  IMAD.IADD R87, R87, 0x1, R37 ;  /* 0x0000000157577824 */ /* 0x000fe400078e0225 */
[----:B------:R-:W-:Y:S02]  /*2300*/  IMAD R92, R207, 0x200, R92 ;  /* 0x00000200cf5c7824 */ /* 0x000fe400078e025c */
[----:B------:R-:W-:Y:S02]  /*2310*/  IMAD.IADD R93, R208, 0x1, R93 ;  /* 0x00000001d05d7824 */ /* 0x000fe400078e025d */
[----:B------:R-:W-:-:S07]  /*2320*/  IMAD.IADD R94, R7, 0x1, R41 ;  /* 0x00000001075e7824 */ /* 0x000fce00078e0229 */
.L_x_9919:
[----:B------:R-:W0:Y:S01]  /*2330*/  LDC.64 R100, c[0x0][0x2e8] ;  /* 0x0000ba00ff647b82 */ /* 0x000e220000000a00 */
[----:B------:R-:W-:Y:S01]  /*2340*/  VIADD R45, R26, 0xffffffff ;  /* 0xffffffff1a2d7836 */ /* 0x000fe20000000000 */
[----:B------:R-:W-:Y:S05]  /*2350*/  YIELD ;  /* 0x0000000000007946 */ /* 0x000fea0003800000 */
[----:B------:R-:W-:Y:S01]  /*2360*/  SHF.R.S32.HI R35, RZ, 0x1f, R45 ;  /* 0x0000001fff237819 */ /* 0x000fe2000001142d */
[----:B------:R-:W1:Y:S01]  /*2370*/  LDC R105, c[0x0][0x3f4] ;  /* 0x0000fd00ff697b82 */ /* 0x000e620000000800 */
[-C--:B------:R-:W-:Y:S01]  /*2380*/  IMAD R29, R80, R45.reuse, RZ ;  /* 0x0000002d501d7224 */ /* 0x080fe200078e02ff */
[----:B------:R-:W-:Y:S01]  /*2390*/  BSSY B0, `(.L_x_9872) ;  /* 0x00002a3000007945 */ /* 0x000fe20003800000 */
[----:B------:R-:W-:-:S04]  /*23a0*/  IMAD.WIDE.U32 R102, R8, R45, RZ ;  /* 0x0000002d08667225 */ /* 0x000fc800078e00ff */
[----:B------:R-:W-:Y:S01]  /*23b0*/  IMAD R31, R35, R8, R29 ;  /* 0x00000008231f7224 */ /* 0x000fe200078e021d */
[CC--:B------:R-:W-:Y:S01]  /*23c0*/  IADD3 R26, P3, P4, R61.reuse, R102.reuse, R68 ;  /* 0x000000663d1a7210 */ /* 0x0c0fe20007c7e044 */
[C---:B------:R-:W-:Y:S01]  /*23d0*/  IMAD R106, R2.reuse, 0x1800, R79 ;  /* 0x00001800026a7824 */ /* 0x040fe200078e024f */
[----:B------:R-:W-:Y:S01]  /*23e0*/  IADD3 R29, P5, R61, R102, RZ ;  /* 0x000000663d1d7210 */ /* 0x000fe20007fbe0ff */
[----:B------:R-:W-:Y:S02]  /*23f0*/  IMAD.IADD R107, R103, 0x1, R31 ;  /* 0x00000001676b7824 */ /* 0x000fe400078e021f */
[----:B------:R-:W-:Y:S02]  /*2400*/  IMAD R104, R2, 0x1800, R83 ;  /* 0x0000180002687824 */ /* 0x000fe400078e0253 */
[----:B------:R-:W-:Y:S01]  /*2410*/  IMAD R106, R106, 0x2, R25 ;  /* 0x000000026a6a7824 */ /* 0x000fe200078e0219 */
[----:B------:R-:W-:Y:S01]  /*2420*/  IADD3.X R28, R0, R107, R67, P3, P4 ;  /* 0x0000006b001c7210 */ /* 0x000fe20001fe8443 */
[----:B------:R-:W-:Y:S01]  /*2430*/  IMAD R104, R104, 0x2, R25 ;  /* 0x0000000268687824 */ /* 0x000fe200078e0219 */
[----:B0-----:R-:W-:-:S02]  /*2440*/  LEA R40, P3, R26, R100, 0x1 ;  /* 0x000000641a287211 */ /* 0x001fc400078608ff */
[----:B------:R-:W-:Y:S02]  /*2450*/  IADD3.X R30, R107, R0, RZ, P5, !PT ;  /* 0x000000006b1e7210 */ /* 0x000fe40002ffe4ff */
[----:B------:R-:W-:Y:S01]  /*2460*/  LEA.HI.X R41, R26, R101, R28, 0x1, P3 ;  /* 0x000000651a297211 */ /* 0x000fe200018f0c1c */
[----:B------:R-:W-:Y:S01]  /*2470*/  IMAD.MOV.U32 R26, RZ, RZ, R45 ;  /* 0x000000ffff1a7224 */ /* 0x000fe200078e002d */
[----:B-1----:R-:W-:Y:S02]  /*2480*/  ISETP.GE.AND P3, PT, R105, 0x1, PT ;  /* 0x000000016900780c */ /* 0x002fe40003f66270 */
[----:B------:R-:W-:Y:S02]  /*2490*/  LEA R42, P5, R29, R100, 0x1 ;  /* 0x000000641d2a7211 */ /* 0x000fe400078a08ff */
[----:B------:R-:W-:Y:S02]  /*24a0*/  ISETP.GT.AND P4, PT, R45, R27, PT ;  /* 0x0000001b2d00720c */ /* 0x000fe40003f84270 */
[----:B------:R-:W-:-:S02]  /*24b0*/  LEA.HI.X R43, R29, R101, R30, 0x1, P5 ;  /* 0x000000651d2b7211 */ /* 0x000fc400028f0c1e */
[----:B------:R-:W-:-:S05]  /*24c0*/  P2R R98, PR, RZ, 0x10 ;  /* 0x00000010ff627803 */ /* 0x000fca0000000000 */
[----:B----4-:R-:W-:Y:S05]  /*24d0*/  @!P3 BRA `(.L_x_9873) ;  /* 0x0000002400d4b947 */ /* 0x010fea0003800000 */
        /* <DEDUP_REMOVED lines=19> */
[----:B------:R-:W-:-:S03]  /*2610*/  CS2R R54, SRZ ;  /* 0x0000000000367805 */ /* 0x000fc6000001ff00 */
[----:B------:R-:W-:Y:S05]  /*2620*/  @P4 BRA `(.L_x_9876) ;  /* 0x0000000000504947 */ /* 0x000fea0003800000 */
[----:B------:R-:W-:Y:S01]  /*2630*/  IADD3 R33, P3, R20, R28, RZ ;  /* 0x0000001c14217210 */ /* 0x000fe20007f7e0ff */
[----:B------:R-:W-:Y:S01]  /*2640*/  ULDC.64 UR4, c[0x0][0x3e8] ;  /* 0x0000fa0000047ab9 */ /* 0x000fe20000000a00 */
[----:B------:R-:W-:Y:S02]  /*2650*/  CS2R R52, SRZ ;  /* 0x0000000000347805 */ /* 0x000fe4000001ff00 */
[----:B------:R-:W-:Y:S01]  /*2660*/  CS2R R54, SRZ ;  /* 0x0000000000367805 */ /* 0x000fe2000001ff00 */
[----:B------:R-:W-:Y:S01]  /*2670*/  IMAD.X R44, R97, 0x1, R86, P3 ;  /* 0x00000001612c7824 */ /* 0x000fe200018e0656 */
[----:B------:R-:W-:-:S04]  /*2680*/  LEA R32, P3, R33, UR4, 0x1 ;  /* 0x0000000421207c11 */ /* 0x000fc8000f8608ff */
[----:B------:R-:W-:Y:S01]  /*2690*/  LEA.HI.X R33, R33, UR5, R44, 0x1, P3 ;  /* 0x0000000521217c11 */ /* 0x000fe200098f0c2c */
[----:B------:R-:W-:Y:S01]  /*26a0*/  ULDC.64 UR4, c[0x0][0x400] ;  /* 0x0001000000047ab9 */ /* 0x000fe20000000a00 */
[----:B------:R-:W-:-:S05]  /*26b0*/  IADD3 R45, P3, R10, R30, RZ ;  /* 0x0000001e0a2d7210 */ /* 0x000fca0007f7e0ff */
[----:B------:R-:W-:Y:S01]  /*26c0*/  IMAD.X R46, R108, 0x1, R84, P3 ;  /* 0x000000016c2e7824 */ /* 0x000fe200018e0654 */
        /* <DEDUP_REMOVED lines=10> */
.L_x_9876:
[----:B------:R-:W-:Y:S05]  /*2770*/  BSYNC B1 ;  /* 0x0000000000017941 */ /* 0x000fea0003800000 */
.L_x_9875:
[----:B------:R-:W-:Y:S01]  /*2780*/  ISETP.GE.AND P5, PT, R217, R99, PT ;  /* 0x00000063d900720c */ /* 0x000fe20003fa6270 */
[----:B------:R-:W-:Y:S01]  /*2790*/  BSSY B1, `(.L_x_9877) ;  /* 0x000001b000017945 */ /* 0x000fe20003800000 */
[----:B0-----:R-:W-:Y:S02]  /*27a0*/  CS2R R44, SRZ ;  /* 0x00000000002c7805 */ /* 0x001fe4000001ff00 */
[----:B------:R-:W-:Y:S01]  /*27b0*/  CS2R R32, SRZ ;  /* 0x0000000000207805 */ /* 0x000fe2000001ff00 */
[----:B-----5:R-:W-:Y:S01]  /*27c0*/  IMAD.MOV.U32 R100, RZ, RZ, R50 ;  /* 0x000000ffff647224 */ /* 0x020fe200078e0032 */
[----:B------:R-:W-:Y:S02]  /*27d0*/  MOV R101, R51 ;  /* 0x0000003300657202 */ /* 0x000fe40000000f00 */
[----:B------:R-:W-:-:S05]  /*27e0*/  CS2R R46, SRZ ;  /* 0x00000000002e7805 */ /* 0x000fca000001ff00 */
[----:B------:R-:W-:Y:S05]  /*27f0*/  @P5 BRA `(.L_x_9878) ;  /* 0x0000000000505947 */ /* 0x000fea0003800000 */
[----:B------:R-:W-:Y:S01]  /*2800*/  IADD3 R29, P3, P6, R20, R28, R73 ;  /* 0x0000001c141d7210 */ /* 0x000fe20007e7e049 */
[----:B------:R-:W-:Y:S01]  /*2810*/  ULDC.64 UR4, c[0x0][0x3e8] ;  /* 0x0000fa0000047ab9 */ /* 0x000fe20000000a00 */
[----:B------:R-:W-:Y:S02]  /*2820*/  CS2R R44, SRZ ;  /* 0x00000000002c7805 */ /* 0x000fe4000001ff00 */
[----:B------:R-:W-:Y:S02]  /*2830*/  CS2R R46, SRZ ;  /* 0x00000000002e7805 */ /* 0x000fe4000001ff00 */
[----:B------:R-:W-:Y:S02]  /*2840*/  IADD3.X R34, R86, R97, R72, P3, P6 ;  /* 0x0000006156227210 */ /* 0x000fe40001fec448 */
[----:B------:R-:W-:-:S04]  /*2850*/  IADD3 R31, P3, P6, R10, R30, R70 ;  /* 0x0000001e0a1f7210 */ /* 0x000fc80007e7e046 */
[----:B------:R-:W-:Y:S02]  /*2860*/  IADD3.X R32, R84, R108, R69, P3, P6 ;  /* 0x0000006c54207210 */ /* 0x000fe40001fec445 */
[----:B------:R-:W-:-:S04]  /*2870*/  LEA R28, P3, R29, UR4, 0x1 ;  /* 0x000000041d1c7c11 */ /* 0x000fc8000f8608ff */
[----:B------:R-:W-:Y:S01]  /*2880*/  LEA.HI.X R29, R29, UR5, R34, 0x1, P3 ;  /* 0x000000051d1d7c11 */ /* 0x000fe200098f0c22 */
[----:B------:R-:W-:Y:S02]  /*2890*/  ULDC.64 UR4, c[0x0][0x400] ;  /* 0x0001000000047ab9 */ /* 0x000fe40000000a00 */
        /* <DEDUP_REMOVED lines=10> */
.L_x_9878:
[----:B------:R-:W-:Y:S05]  /*2940*/  BSYNC B1 ;  /* 0x0000000000017941 */ /* 0x000fea0003800000 */
.L_x_9877:
[----:B0-----:R-:W-:Y:S01]  /*2950*/  IMAD.MOV.U32 R28, RZ, RZ, R52 ;  /* 0x000000ffff1c7224 */ /* 0x001fe200078e0034 */
[----:B------:R-:W-:Y:S01]  /*2960*/  ISETP.NE.AND P3, PT, R203, 0x3, PT ;  /* 0x00000003cb00780c */ /* 0x000fe20003f65270 */
        /* <DEDUP_REMOVED lines=21> */
[----:B------:R-:W-:-:S04]  /*2ac0*/  PRMT R102, R102, 0x5410, R31 ;  /* 0x0000541066667816 */ /* 0x000fc8000000001f */
[----:B------:R-:W-:Y:S01]  /*2ad0*/  PRMT R101, R28, 0x5410, R29 ;  /* 0x000054101c657816 */ /* 0x000fe2000000001d */
[----:B------:R-:W-:Y:S06]  /*2ae0*/  @!P3 BRA `(.L_x_9879) ;  /* 0x000000000004b947 */ /* 0x000fec0003800000 */
[----:B------:R-:W-:Y:S01]  /*2af0*/  BPT.TRAP 0x1 ;  /* 0x000000040000795c */ /* 0x000fe20000300000 */
.L_x_9879:
[----:B------:R-:W-:Y:S01]  /*2b00*/  IMAD R97, R2, 0x8, R18 ;  /* 0x0000000802617824 */ /* 0x000fe200078e0212 */
[----:B------:R-:W-:Y:S01]  /*2b10*/  SHF.L.U32 R108, R201, 0x1f, RZ ;  /* 0x0000001fc96c7819 */ /* 0x000fe200000006ff */
[----:B------:R-:W-:Y:S03]  /*2b20*/  BSSY B1, `(.L_x_9880) ;  /* 0x0000003000017945 */ /* 0x000fe60003800000 */
[----:B------:R-:W0:Y:S02]  /*2b30*/  SYNCS.PHASECHK.TRANS64.TRYWAIT P6, [R97+URZ+0x22890], R108 ;  /* 0x0228906c610075a7 */ /* 0x000e2400080c017f */
[----:B0-----:R-:W-:Y:S05]  /*2b40*/  @!P6 BRA `(.L_x_9881) ;  /* 0x000001480008e947 */ /* 0x001fea0003800000 */
.L_x_10157:
[----:B------:R-:W-:Y:S05]  /*2b50*/  BSYNC B1 ;  /* 0x0000000000017941 */ /* 0x000fea0003800000 */
.L_x_9880:
[----:B------:R-:W-:Y:S04]  /*2b60*/  BSSY B1, `(.L_x_9882) ;  /* 0x0000064000017945 */ /* 0x000fe80003800000 */
[----:B------:R-:W-:Y:S05]  /*2b70*/  @P4 BRA `(.L_x_9883) ;  /* 0x0000000400884947 */ /* 0x000fea0003800000 */
[----:B------:R-:W-:Y:S04]  /*2b80*/  BSSY B2, `(.L_x_9884) ;  /* 0x0000031000027945 */ /* 0x000fe80003800000 */
[----:B------:R-:W-:Y:S05]  /*2b90*/  @P1 BRA `(.L_x_9885) ;  /* 0x0000000000bc1947 */ /* 0x000fea0003800000 */
[----:B------:R1:W2:Y:S01]  /*2ba0*/  LDS.128 R28, [R106] ;  /* 0x000000006a1c7984 */ /* 0x0002a20000000c00 */
[----:B------:R-:W-:Y:S01]  /*2bb0*/  ISETP.GE.AND P4, PT, R22, R105, PT ;  /* 0x000000691600720c */ /* 0x000fe20003f86270 */
[----:B------:R-:W-:-:S12]  /*2bc0*/  BSSY B3, `(.L_x_9886) ;  /* 0x000002b000037945 */ /* 0x000fd80003800000 */
[----:B-1----:R-:W-:Y:S05]  /*2bd0*/  @P4 BRA `(.L_x_9887) ;  /* 0x0000000000a44947 */ /* 0x002fea0003800000 */
        /* <DEDUP_REMOVED lines=16> */
[----:B------:R-:W-:Y:S01]  /*2ce0*/  FFMA.FTZ R114, R29, R54, -R114 ;  /* 0x000000361d727223 */ /* 0x000fe20000010872 */
[----:B------:R-:W-:Y:S01]  /*2cf0*/  FMUL.FTZ R112, R31, R112 ;  /* 0x000000701f707220 */ /* 0x000fe20000410000 */
[----:B------:R-:W-:Y:S01]  /*2d00*/  FFMA.FTZ R109, R30, R54, R55 ;  /* 0x000000361e6d7223 */ /* 0x000fe20000010037 */
        /* <DEDUP_REMOVED lines=9> */
[--C-:B------:R-:W-:Y:S02]  /*2da0*/  HADD2.F32 R31, -RZ, R111.reuse.H0_H0 ;  /* 0x2000006fff1f7230 */ /* 0x100fe40000004100 */
[----:B------:R-:W-:Y:S01]  /*2db0*/  FMUL.FTZ R54, R28, R54 ;  /* 0x000000361c367220 */ /* 0x000fe20000410000 */
[----:B------:R-:W-:Y:S02]  /*2dc0*/  HADD2.F32 R53, -RZ, R111.H1_H1 ;  /* 0x3000006fff357230 */ /* 0x000fe40000004100 */
[-C--:B------:R-:W-:Y:S01]  /*2dd0*/  FMUL.FTZ R111, R30, R55.reuse ;  /* 0x000000371e6f7220 */ /* 0x080fe20000410000 */
        /* <DEDUP_REMOVED lines=9> */
.L_x_9887:
[----:B------:R-:W-:Y:S05]  /*2e70*/  BSYNC B3 ;  /* 0x0000000000037941 */ /* 0x000fea0003800000 */
.L_x_9886:
[----:B--2---:R1:W-:Y:S02]  /*2e80*/  STG.E.128 desc[UR40][R42.64], R28 ;  /* 0x0000001c2a007986 */ /* 0x0043e4000c101d28 */
.L_x_9885:
[----:B------:R-:W-:Y:S05]  /*2e90*/  BSYNC B2 ;  /* 0x0000000000027941 */ /* 0x000fea0003800000 */
.L_x_9884:
[----:B------:R-:W-:Y:S05]  /*2ea0*/  @P2 BRA `(.L_x_9883) ;  /* 0x0000000000bc2947 */ /* 0x000fea0003800000 */
[----:B-1----:R1:W2:Y:S01]  /*2eb0*/  LDS.128 R28, [R104] ;  /* 0x00000000681c7984 */ /* 0x0022a20000000c00 */
        /* <DEDUP_REMOVED lines=12> */
[CC--:B------:R-:W-:Y:S01]  /*2f80*/  FMUL.FTZ R110, R30.reuse, R51.reuse ;  /* 0x000000331e6e7220 */ /* 0x0c0fe20000410000 */
[----:B------:R-:W-:Y:S02]  /*2f90*/  HADD2.F32 R54, -RZ, R54.H0_H0 ;  /* 0x20000036ff367230 */ /* 0x000fe40000004100 */
[C---:B------:R-:W-:Y:S01]  /*2fa0*/  FMUL.FTZ R51, R29.reuse, R51 ;  /* 0x000000331d337220 */ /* 0x040fe20000410000 */
[--C-:B------:R-:W-:Y:S02]  /*2fb0*/  HADD2.F32 R49, -RZ, R31.reuse.H1_H1 ;  /* 0x3000001fff317230 */ /* 0x100fe40000004100 */
[-C--:B------:R-:W-:Y:S01]  /*2fc0*/  FFMA.FTZ R110, R29, R50.reuse, -R110 ;  /* 0x000000321d6e7223 */ /* 0x080fe2000001086e */
[----:B------:R-:W-:Y:S02]  /*2fd0*/  HADD2.F32 R31, -RZ, R31.H0_H0 ;  /* 0x2000001fff1f7230 */ /* 0x000fe40000004100 */
[----:B------:R-:W-:Y:S01]  /*2fe0*/  FFMA.FTZ R55, R30, R50, R51 ;  /* 0x000000321e377223 */ /* 0x000fe20000010033 */
[----:B------:R-:W-:-:S02]  /*2ff0*/  HADD2.F32 R52, -RZ, R52.H0_H0 ;  /* 0x20000034ff347230 */ /* 0x000fc40000004100 */
[-C--:B------:R-:W-:Y:S01]  /*3000*/  FMUL.FTZ R112, R49, R54.reuse ;  /* 0x0000003631707220 */ /* 0x080fe20000410000 */
[--C-:B------:R-:W-:Y:S02]  /*3010*/  HADD2.F32 R50, -RZ, R117.reuse.H0_H0 ;  /* 0x20000075ff327230 */ /* 0x100fe40000004100 */
[C---:B------:R-:W-:Y:S01]  /*3020*/  FMUL.FTZ R54, R31.reuse, R54 ;  /* 0x000000361f367220 */ /* 0x040fe20000410000 */
[----:B------:R-:W-:Y:S02]  /*3030*/  HADD2.F32 R51, -RZ, R117.H1_H1 ;  /* 0x30000075ff337230 */ /* 0x000fe40000004100 */
[-C--:B------:R-:W-:Y:S01]  /*3040*/  FFMA.FTZ R112, R31, R52.reuse, -R112 ;  /* 0x000000341f707223 */ /* 0x080fe20000010870 */
[----:B------:R-:W-:Y:S02]  /*3050*/  HADD2.F32 R29, -RZ, R28.H1_H1 ;  /* 0x3000001cff1d7230 */ /* 0x000fe40000004100 */
[----:B------:R-:W-:Y:S01]  /*3060*/  FFMA.FTZ R109, R49, R52, R54 ;  /* 0x00000034316d7223 */ /* 0x000fe20000010036 */
[----:B------:R-:W-:-:S02]  /*3070*/  HADD2.F32 R30, -RZ, R48.H1_H1 ;  /* 0x30000030ff1e7230 */ /* 0x000fc40000004100 */
[----:B------:R-:W-:Y:S02]  /*3080*/  HADD2.F32 R28, -RZ, R28.H0_H0 ;  /* 0x2000001cff1c7230 */ /* 0x000fe40000004100 */
[CC--:B------:R-:W-:Y:S01]  /*3090*/  FMUL.FTZ R53, R29.reuse, R50.reuse ;  /* 0x000000321d357220 */ /* 0x0c0fe20000410000 */
        /* <DEDUP_REMOVED lines=14> */
.L_x_9889:
[----:B------:R-:W-:Y:S05]  /*3180*/  BSYNC B2 ;  /* 0x0000000000027941 */ /* 0x000fea0003800000 */
.L_x_9888:
[----:B--2---:R2:W-:Y:S02]  /*3190*/  STG.E.128 desc[UR40][R42.64+0x40], R28 ;  /* 0x0000401c2a007986 */ /* 0x0045e4000c101d28 */
.L_x_9883:
[----:B------:R-:W-:Y:S05]  /*31a0*/  BSYNC B1 ;  /* 0x0000000000017941 */ /* 0x000fea0003800000 */
.L_x_9882:
[----:B------:R-:W-:Y:S05]  /*31b0*/  @P5 BRA `(.L_x_9890) ;  /* 0x0000001c00005947 */ /* 0x000fea0003800000 */
[----:B------:R-:W-:Y:S04]  /*31c0*/  BSSY B1, `(.L_x_9891) ;  /* 0x0000031000017945 */ /* 0x000fe80003800000 */
[----:B------:R-:W-:Y:S05]  /*31d0*/  @P1 BRA `(.L_x_9892) ;  /* 0x0000000000bc1947 */ /* 0x000fea0003800000 */
[----:B-12---:R1:W2:Y:S01]  /*31e0*/  LDS.128 R28, [R106+0x2000] ;  /* 0x002000006a1c7984 */ /* 0x0062a20000000c00 */
[----:B------:R-:W-:Y:S01]  /*31f0*/  ISETP.GE.AND P4, PT, R22, R105, PT ;  /* 0x000000691600720c */ /* 0x000fe20003f86270 */
[----:B------:R-:W-:-:S12]  /*3200*/  BSSY B2, `(.L_x_9893) ;  /* 0x000002b000027945 */ /* 0x000fd80003800000 */
[----:B-1----:R-:W-:Y:S05]  /*3210*/  @P4 BRA `(.L_x_9894) ;  /* 0x0000000000a44947 */ /* 0x002fea0003800000 */
        /* <DEDUP_REMOVED lines=10> */
[----:B------:R-:W-:-:S02]  /*32c0*/  HADD2.F32 R30, -RZ, R29.H1_H1 ;  /* 0x3000001dff1e7230 */ /* 0x000fc40000004100 */
[----:B------:R-:W-:Y:S02]  /*32d0*/  HADD2.F32 R48, -RZ, R48.H0_H0 ;  /* 0x20000030ff307230 */ /* 0x000fe40000004100 */
[----:B------:R-:W-:Y:S02]  /*32e0*/  HADD2.F32 R29, -RZ, R29.H0_H0 ;  /* 0x2000001dff1d7230 */ /* 0x000fe40000004100 */
[-C--:B------:R-:W-:Y:S01]  /*32f0*/  FMUL.FTZ R50, R30, R45.reuse ;  /* 0x0000002d1e327220 */ /* 0x080fe20000410000 */
[-C--:B------:R-:W-:Y:S01]  /*3300*/  FMUL.FTZ R52, R43, R48.reuse ;  /* 0x000000302b347220 */ /* 0x080fe20000410000 */
[----:B------:R-:W-:Y:S01]  /*3310*/  FMUL.FTZ R48, R31, R48 ;  /* 0x000000301f307220 */ /* 0x000fe20000410000 */
[C---:B------:R-:W-:Y:S01]  /*3320*/  FMUL.FTZ R45, R29.reuse, R45 ;  /* 0x0000002d1d2d7220 */ /* 0x040fe20000410000 */
[----:B------:R-:W-:Y:S01]  /*3330*/  FFMA.FTZ R50, R29, R44, -R50 ;  /* 0x0000002c1d327223 */ /* 0x000fe20000010832 */
[----:B------:R-:W-:Y:S01]  /*3340*/  FFMA.FTZ R52, R31, R46, -R52 ;  /* 0x0000002e1f347223 */ /* 0x000fe20000010834 */
[----:B------:R-:W-:-:S02]  /*3350*/  HADD2.F32 R31, -RZ, R103.H1_H1 ;  /* 0x30000067ff1f7230 */ /* 0x000fc40000004100 */
[----:B------:R-:W-:Y:S01]  /*3360*/  FFMA.FTZ R49, R30, R44, R45 ;  /* 0x0000002c1e317223 */ /* 0x000fe2000001002d */
[----:B------:R-:W-:Y:S02]  /*3370*/  HADD2.F32 R45, -RZ, R102.H1_H1 ;  /* 0x30000066ff2d7230 */ /* 0x000fe40000004100 */
[----:B------:R-:W-:Y:S01]  /*3380*/  FFMA.FTZ R53, R43, R46, R48 ;  /* 0x0000002e2b357223 */ /* 0x000fe20000010030 */
[----:B------:R-:W-:Y:S02]  /*3390*/  HADD2.F32 R29, -RZ, R28.H1_H1 ;  /* 0x3000001cff1d7230 */ /* 0x000fe40000004100 */
[----:B------:R-:W-:Y:S02]  /*33a0*/  HADD2.F32 R30, -RZ, R42.H1_H1 ;  /* 0x3000002aff1e7230 */ /* 0x000fe40000004100 */
[----:B------:R-:W-:Y:S02]  /*33b0*/  HADD2.F32 R103, -RZ, R103.H0_H0 ;  /* 0x20000067ff677230 */ /* 0x000fe40000004100 */
[----:B------:R-:W-:-:S02]  /*33c0*/  HADD2.F32 R28, -RZ, R28.H0_H0 ;  /* 0x2000001cff1c7230 */ /* 0x000fc40000004100 */
[----:B------:R-:W-:Y:S01]  /*33d0*/  FMUL.FTZ R51, R30, R45 ;  /* 0x0000002d1e337220 */ /* 0x000fe20000410000 */
[----:B------:R-:W-:Y:S02]  /*33e0*/  HADD2.F32 R42, -RZ, R42.H0_H0 ;  /* 0x2000002aff2a7230 */ /* 0x000fe40000004100 */
[CC--:B------:R-:W-:Y:S01]  /*33f0*/  FMUL.FTZ R47, R29.reuse, R103.reuse ;  /* 0x000000671d2f7220 */ /* 0x0c0fe20000410000 */
[----:B------:R-:W-:Y:S02]  /*3400*/  HADD2.F32 R43, -RZ, R102.H0_H0 ;  /* 0x20000066ff2b7230 */ /* 0x000fe40000004100 */
[----:B------:R-:W-:Y:S01]  /*3410*/  FMUL.FTZ R44, R28, R103 ;  /* 0x000000671c2c7220 */ /* 0x000fe20000410000 */
[----:B------:R-:W-:Y:S01]  /*3420*/  FMUL.FTZ R45, R42, R45 ;  /* 0x0000002d2a2d7220 */ /* 0x000fe20000410000 */
[-C--:B------:R-:W-:Y:S02]  /*3430*/  FFMA.FTZ R47, R28, R31.reuse, -R47 ;  /* 0x0000001f1c2f7223 */ /* 0x080fe4000001082f */
[----:B------:R-:W-:Y:S01]  /*3440*/  FFMA.FTZ R44, R29, R31, R44 ;  /* 0x0000001f1d2c7223 */ /* 0x000fe2000001002c */
[-C--:B------:R-:W-:Y:S01]  /*3450*/  FFMA.FTZ R51, R42, R43.reuse, -R51 ;  /* 0x0000002b2a337223 */ /* 0x080fe20000010833 */
[----:B------:R-:W-:Y:S01]  /*3460*/  FFMA.FTZ R30, R30, R43, R45 ;  /* 0x0000002b1e1e7223 */ /* 0x000fe2000001002d */
[----:B------:R-:W-:-:S02]  /*3470*/  F2FP.F16.F32.PACK_AB R29, R49, R50 ;  /* 0x00000032311d723e */ /* 0x000fc400000000ff */
[----:B------:R-:W-:Y:S02]  /*3480*/  F2FP.F16.F32.PACK_AB R31, R53, R52 ;  /* 0x00000034351f723e */ /* 0x000fe400000000ff */
[----:B------:R-:W-:Y:S02]  /*3490*/  F2FP.F16.F32.PACK_AB R28, R44, R47 ;  /* 0x0000002f2c1c723e */ /* 0x000fe400000000ff */
[----:B------:R-:W-:-:S07]  /*34a0*/  F2FP.F16.F32.PACK_AB R30, R30, R51 ;  /* 0x000000331e1e723e */ /* 0x000fce00000000ff */
.L_x_9894:
[----:B------:R-:W-:Y:S05]  /*34b0*/  BSYNC B2 ;  /* 0x0000000000027941 */ /* 0x000fea0003800000 */
.L_x_9893:
[----:B--2---:R3:W-:Y:S02]  /*34c0*/  STG.E.128 desc[UR40][R40.64], R28 ;  /* 0x0000001c28007986 */ /* 0x0047e4000c101d28 */
.L_x_9892:
[----:B------:R-:W-:Y:S05]  /*34d0*/  BSYNC B1 ;  /* 0x0000000000017941 */ /* 0x000fea0003800000 */
.L_x_9891:
[----:B------:R-:W-:Y:S05]  /*34e0*/  @P2 BRA `(.L_x_9890) ;  /* 0x0000001800342947 */ /* 0x000fea0003800000 */
[----:B-123--:R1:W2:Y:S01]  /*34f0*/  LDS.128 R28, [R104+0x2000] ;  /* 0x00200000681c7984 */ /* 0x00e2a20000000c00 */
        /* <DEDUP_REMOVED lines=44> */
.L_x_9896:
[----:B------:R-:W-:Y:S05]  /*37c0*/  BSYNC B1 ;  /* 0x0000000000017941 */ /* 0x000fea0003800000 */
.L_x_9895:
[----:B--2---:R1:W-:Y:S01]  /*37d0*/  STG.E.128 desc[UR40][R40.64+0x40], R28 ;  /* 0x0000401c28007986 */ /* 0x0043e2000c101d28 */
[----:B------:R-:W-:Y:S05]  /*37e0*/  BRA `(.L_x_9890) ;  /* 0x0000001400747947 */ /* 0x000fea0003800000 */
.L_x_9874:
[----:B------:R-:W-:Y:S02]  /*37f0*/  ISETP.GE.AND P3, PT, R217, R99, PT ;  /* 0x00000063d900720c */ /* 0x000fe40003f66270 */
[----:B------:R-:W-:Y:S02]  /*3800*/  CS2R R34, SRZ ;  /* 0x0000000000227805 */ /* 0x000fe4000001ff00 */
[----:B------:R-:W-:Y:S02]  /*3810*/  CS2R R32, SRZ ;  /* 0x0000000000207805 */ /* 0x000fe4000001ff00 */
[----:B------:R-:W-:-:S13]  /*3820*/  ISETP.GE.OR P3, PT, R16, R105, P3 ;  /* 0x000000691000720c */ /* 0x000fda0001f66670 */
[----:B------:R-:W-:Y:S01]  /*3830*/  @!P3 IADD3 R40, P4, P5, R36, R28, R73 ;  /* 0x0000001c2428b210 */ /* 0x000fe20007d9e049 */
[----:B------:R-:W0:Y:S03]  /*3840*/  @!P3 LDC.64 R50, c[0x0][0x3e8] ;  /* 0x0000fa00ff32bb82 */ /* 0x000e260000000a00 */
[----:B------:R-:W-:Y:S02]  /*3850*/  @!P3 IADD3.X R41, R87, R97, R72, P4, P5 ;  /* 0x000000615729b210 */ /* 0x000fe400027ea448 */
[----:B------:R-:W-:-:S03]  /*3860*/  @!P3 IADD3 R44, P4, P5, R12, R30, R70 ;  /* 0x0000001e0c2cb210 */ /* 0x000fc60007d9e046 */
[----:B------:R-:W1:Y:S01]  /*3870*/  @!P3 LDC.64 R48, c[0x0][0x400] ;  /* 0x00010000ff30bb82 */ /* 0x000e620000000a00 */
[----:B------:R-:W-:Y:S02]  /*3880*/  @!P3 IADD3.X R45, R85, R108, R69, P4, P5 ;  /* 0x0000006c552db210 */ /* 0x000fe400027ea445 */
[----:B------:R-:W-:-:S04]  /*3890*/  ISETP.GE.AND P4, PT, R19, R99, PT ;  /* 0x000000631300720c */ /* 0x000fc80003f86270 */
[----:B------:R-:W-:-:S13]  /*38a0*/  ISETP.GE.OR P4, PT, R16, R105, P4 ;  /* 0x000000691000720c */ /* 0x000fda0002786670 */
[----:B------:R-:W2:Y:S01]  /*38b0*/  @!P4 LDC.64 R52, c[0x0][0x3e8] ;  /* 0x0000fa00ff34cb82 */ /* 0x000ea20000000a00 */
[----:B------:R-:W-:-:S05]  /*38c0*/  @!P4 IADD3 R28, P5, R36, R28, RZ ;  /* 0x0000001c241cc210 */ /* 0x000fca0007fbe0ff */
[----:B------:R-:W-:Y:S02]  /*38d0*/  @!P4 IMAD.X R29, R97, 0x1, R87, P5 ;  /* 0x00000001611dc824 */ /* 0x000fe400028e0657 */
[----:B------:R-:W3:Y:S01]  /*38e0*/  @!P4 LDC.64 R54, c[0x0][0x400] ;  /* 0x00010000ff36cb82 */ /* 0x000ee20000000a00 */
[----:B--2---:R-:W-:-:S04]  /*38f0*/  @!P4 LEA R52, P5, R28, R52, 0x1 ;  /* 0x000000341c34c211 */ /* 0x004fc800078a08ff */
[----:B------:R-:W-:Y:S02]  /*3900*/  @!P4 LEA.HI.X R53, R28, R53, R29, 0x1, P5 ;  /* 0x000000351c35c211 */ /* 0x000fe400028f0c1d */
[----:B------:R-:W-:-:S05]  /*3910*/  @!P4 IADD3 R30, P5, R12, R30, RZ ;  /* 0x0000001e0c1ec210 */ /* 0x000fca0007fbe0ff */
[----:B------:R-:W-:Y:S01]  /*3920*/  @!P4 IMAD.X R28, R108, 0x1, R85, P5 ;  /* 0x000000016c1cc824 */ /* 0x000fe200028e0655 */
[----:B---3--:R-:W-:-:S04]  /*3930*/  @!P4 LEA R54, P5, R30, R54, 0x1 ;  /* 0x000000361e36c211 */ /* 0x008fc800078a08ff */
[----:B------:R-:W-:Y:S02]  /*3940*/  @!P4 LEA.HI.X R55, R30, R55, R28, 0x1, P5 ;  /* 0x000000371e37c211 */ /* 0x000fe400028f0c1c */
[----:B------:R-:W-:Y:S02]  /*3950*/  CS2R R30, SRZ ;  /* 0x00000000001e7805 */ /* 0x000fe4000001ff00 */
[----:B------:R-:W-:Y:S01]  /*3960*/  CS2R R28, SRZ ;  /* 0x00000000001c7805 */ /* 0x000fe2000001ff00 */
[----:B------:R-:W2:Y:S05]  /*3970*/  @!P4 LDG.E.128 R32, desc[UR40][R54.64] ;  /* 0x000000283620c981 */ /* 0x000eaa000c1e1d00 */
[----:B------:R-:W3:Y:S01]  /*3980*/  @!P4 LDG.E.128 R28, desc[UR40][R52.64] ;  /* 0x00000028341cc981 */ /* 0x000ee2000c1e1d00 */
[----:B0-----:R-:W-:-:S02]  /*3990*/  @!P3 LEA R50, P4, R40, R50, 0x1 ;  /* 0x000000322832b211 */ /* 0x001fc400078808ff */
[----:B------:R-:W-:Y:S02]  /*39a0*/  CS2R R42, SRZ ;  /* 0x00000000002a7805 */ /* 0x000fe4000001ff00 */
[----:B------:R-:W-:Y:S02]  /*39b0*/  @!P3 LEA.HI.X R51, R40, R51, R41, 0x1, P4 ;  /* 0x000000332833b211 */ /* 0x000fe400020f0c29 */
[----:B------:R-:W-:Y:S02]  /*39c0*/  CS2R R40, SRZ ;  /* 0x0000000000287805 */ /* 0x000fe4000001ff00 */
[C---:B-1----:R-:W-:Y:S02]  /*39d0*/  @!P3 LEA R48, P4, R44.reuse, R48, 0x1 ;  /* 0x000000302c30b211 */ /* 0x042fe400078808ff */
[----:B------:R-:W-:Y:S02]  /*39e0*/  CS2R R46, SRZ ;  /* 0x00000000002e7805 */ /* 0x000fe4000001ff00 */
[----:B------:R-:W-:Y:S01]  /*39f0*/  @!P3 LEA.HI.X R49, R44, R49, R45, 0x1, P4 ;  /* 0x000000312c31b211 */ /* 0x000fe200020f0c2d */
[----:B------:R2:W4:Y:S01]  /*3a00*/  @!P3 LDG.E.128 R40, desc[UR40][R50.64] ;  /* 0x000000283228b981 */ /* 0x000522000c1e1d00 */
[----:B------:R-:W-:-:S06]  /*3a10*/  CS2R R44, SRZ ;  /* 0x00000000002c7805 */ /* 0x000fcc000001ff00 */
[----:B------:R0:W5:Y:S01]  /*3a20*/  @!P3 LDG.E.128 R44, desc[UR40][R48.64] ;  /* 0x00000028302cb981 */ /* 0x000162000c1e1d00 */
[----:B------:R-:W-:Y:S02]  /*3a30*/  ISETP.NE.AND P3, PT, R203, 0x3, PT ;  /* 0x00000003cb00780c */ /* 0x000fe40003f65270 */
[----:B------:R-:W-:Y:S01]  /*3a40*/  ISETP.GE.AND P4, PT, R16, R105, PT ;  /* 0x000000691000720c */ /* 0x000fe20003f86270 */
[----:B--2---:R-:W-:Y:S02]  /*3a50*/  IMAD.MOV.U32 R50, RZ, RZ, R34 ;  /* 0x000000ffff327224 */ /* 0x004fe400078e0022 */
[----:B---3--:R-:W-:Y:S02]  /*3a60*/  IMAD.MOV.U32 R52, RZ, RZ, R30 ;  /* 0x000000ffff347224 */ /* 0x008fe400078e001e */
[----:B------:R-:W-:Y:S02]  /*3a70*/  IMAD.MOV.U32 R53, RZ, RZ, R31 ;  /* 0x000000ffff357224 */ /* 0x000fe400078e001f */
[----:B------:R-:W-:-:S02]  /*3a80*/  IMAD.MOV.U32 R54, RZ, RZ, R28 ;  /* 0x000000ffff367224 */ /* 0x000fc400078e001c */
[----:B------:R-:W-:Y:S01]  /*3a90*/  IMAD.MOV.U32 R55, RZ, RZ, R29 ;  /* 0x000000ffff377224 */ /* 0x000fe200078e001d */
[----:B------:R-:W-:Y:S01]  /*3aa0*/  PRMT R119, R52, 0x7610, R119 ;  /* 0x0000761034777816 */ /* 0x000fe20000000077 */
[----:B0-----:R-:W-:Y:S01]  /*3ab0*/  IMAD.MOV.U32 R49, RZ, RZ, R32 ;  /* 0x000000ffff317224 */ /* 0x001fe200078e0020 */
[----:B------:R-:W-:Y:S01]  /*3ac0*/  PRMT R125, R53, 0x7610, R125 ;  /* 0x00007610357d7816 */ /* 0x000fe2000000007d */
[----:B------:R-:W-:Y:S01]  /*3ad0*/  IMAD.MOV.U32 R51, RZ, RZ, R33 ;  /* 0x000000ffff337224 */ /* 0x000fe200078e0021 */
[----:B------:R-:W-:Y:S02]  /*3ae0*/  PRMT R131, R54, 0x7610, R131 ;  /* 0x0000761036837816 */ /* 0x000fe40000000083 */
[----:B------:R-:W-:Y:S02]  /*3af0*/  PRMT R121, R55, 0x7610, R121 ;  /* 0x0000761037797816 */ /* 0x000fe40000000079 */
[----:B------:R-:W-:Y:S02]  /*3b00*/  MOV R48, R35 ;  /* 0x0000002300307202 */ /* 0x000fe40000000f00 */
[----:B------:R-:W-:Y:S01]  /*3b10*/  PRMT R119, R119, 0x5410, R50 ;  /* 0x0000541077777816 */ /* 0x000fe20000000032 */
[----:B----4-:R-:W-:Y:S01]  /*3b20*/  IMAD.MOV.U32 R50, RZ, RZ, R40 ;  /* 0x000000ffff327224 */ /* 0x010fe200078e0028 */
[----:B------:R-:W-:Y:S01]  /*3b30*/  PRMT R125, R125, 0x5410, R48 ;  /* 0x000054107d7d7816 */ /* 0x000fe20000000030 */
[----:B------:R-:W-:Y:S01]  /*3b40*/  IMAD.MOV.U32 R48, RZ, RZ, R42 ;  /* 0x000000ffff307224 */ /* 0x000fe200078e002a */
[----:B------:R-:W-:Y:S01]  /*3b50*/  PRMT R131, R131, 0x5410, R49 ;  /* 0x0000541083837816 */ /* 0x000fe20000000031 */
[----:B------:R-:W-:Y:S01]  /*3b60*/  IMAD.MOV.U32 R49, RZ, RZ, R43 ;  /* 0x000000ffff317224 */ /* 0x000fe200078e002b */
[----:B------:R-:W-:Y:S01]  /*3b70*/  PRMT R121, R121, 0x5410, R51 ;  /* 0x0000541079797816 */ /* 0x000fe20000000033 */
[----:B------:R-:W-:-:S03]  /*3b80*/  IMAD.MOV.U32 R51, RZ, RZ, R41 ;  /* 0x000000ffff337224 */ /* 0x000fc600078e0029 */
[----:B------:R-:W-:Y:S01]  /*3b90*/  PRMT R115, R48, 0x5410, R49 ;  /* 0x0000541030737816 */ /* 0x000fe20000000031 */
[----:B-----5:R-:W-:Y:S01]  /*3ba0*/  IMAD.MOV.U32 R48, RZ, RZ, R46 ;  /* 0x000000ffff307224 */ /* 0x020fe200078e002e */
[----:B------:R-:W-:Y:S01]  /*3bb0*/  PRMT R116, R50, 0x5410, R51 ;  /* 0x0000541032747816 */ /* 0x000fe20000000033 */
[----:B------:R-:W-:Y:S01]  /*3bc0*/  IMAD.MOV.U32 R49, RZ, RZ, R47 ;  /* 0x000000ffff317224 */ /* 0x000fe200078e002f */
[----:B------:R-:W-:Y:S01]  /*3bd0*/  MOV R50, R44 ;  /* 0x0000002c00327202 */ /* 0x000fe20000000f00 */
[----:B------:R-:W-:-:S03]  /*3be0*/  IMAD.MOV.U32 R51, RZ, RZ, R45 ;  /* 0x000000ffff337224 */ /* 0x000fc600078e002d */
[----:B------:R-:W-:Y:S02]  /*3bf0*/  PRMT R117, R48, 0x5410, R49 ;  /* 0x0000541030757816 */ /* 0x000fe40000000031 */
[----:B------:R-:W-:Y:S01]  /*3c00*/  PRMT R118, R50, 0x5410, R51 ;  /* 0x0000541032767816 */ /* 0x000fe20000000033 */
[----:B------:R-:W-:Y:S06]  /*3c10*/  @!P3 BRA `(.L_x_9897) ;  /* 0x000000000004b947 */ /* 0x000fec0003800000 */
[----:B------:R-:W-:Y:S01]  /*3c20*/  BPT.TRAP 0x1 ;  /* 0x000000040000795c */ /* 0x000fe20000300000 */
.L_x_9897:
[----:B------:R-:W-:Y:S01]  /*3c30*/  IMAD R97, R2, 0x8, R18 ;  /* 0x0000000802617824 */ /* 0x000fe200078e0212 */
[----:B------:R-:W-:Y:S01]  /*3c40*/  SHF.L.U32 R108, R201, 0x1f, RZ ;  /* 0x0000001fc96c7819 */ /* 0x000fe200000006ff */
[----:B------:R-:W0:Y:S01]  /*3c50*/  LDC R109, c[0x0][0x2f4] ;  /* 0x0000bd00ff6d7b82 */ /* 0x000e220000000800 */
[----:B------:R-:W-:Y:S01]  /*3c60*/  BSSY B1, `(.L_x_9898) ;  /* 0x0000006000017945 */ /* 0x000fe20003800000 */
[----:B------:R-:W-:Y:S01]  /*3c70*/  IMAD.MOV.U32 R103, RZ, RZ, R107 ;  /* 0x000000ffff677224 */ /* 0x000fe200078e006b */
[----:B------:R-:W1:Y:S05]  /*3c80*/  SYNCS.PHASECHK.TRANS64.TRYWAIT P5, [R97+URZ+0x22890], R108 ;  /* 0x0228906c610075a7 */ /* 0x000e6a00080a017f */
[----:B------:R-:W2:Y:S01]  /*3c90*/  LDC.64 R104, c[0x0][0x300] ;  /* 0x0000c000ff687b82 */ /* 0x000ea20000000a00 */
[----:B0-----:R-:W-:Y:S01]  /*3ca0*/  IMAD.IADD R111, R109, 0x1, -R78 ;  /* 0x000000016d6f7824 */ /* 0x001fe200078e0a4e */
[----:B-1----:R-:W-:Y:S06]  /*3cb0*/  @!P5 BRA `(.L_x_9899) ;  /* 0x0000013400c0d947 */ /* 0x002fec0003800000 */
.L_x_10158:
[----:B------:R-:W-:Y:S05]  /*3cc0*/  BSYNC B1 ;  /* 0x0000000000017941 */ /* 0x000fea0003800000 */
.L_x_9898:
[----:B------:R-:W-:Y:S01]  /*3cd0*/  ISETP.GE.OR P5, PT, R19, R99, P1 ;  /* 0x000000631300720c */ /* 0x000fe20000fa6670 */
[----:B------:R-:W-:-:S12]  /*3ce0*/  BSSY B1, `(.L_x_9900) ;  /* 0x0000078000017945 */ /* 0x000fd80003800000 */
[----:B------:R-:W-:Y:S05]  /*3cf0*/  @P5 BRA `(.L_x_9901) ;  /* 0x0000000400d85947 */ /* 0x000fea0003800000 */
[-C--:B--2---:R-:W-:Y:S01]  /*3d00*/  IMAD R48, R220, R104.reuse, RZ ;  /* 0x00000068dc307224 */ /* 0x084fe200078e02ff */
[----:B------:R-:W-:Y:S01]  /*3d10*/  BSSY B2, `(.L_x_9902) ;  /* 0x0000068000027945 */ /* 0x000fe20003800000 */
[----:B------:R-:W-:-:S04]  /*3d20*/  IMAD.WIDE.U32 R106, R19, R104, R102 ;  /* 0x00000068136a7225 */ /* 0x000fc800078e0066 */
[----:B------:R-:W-:Y:S01]  /*3d30*/  IMAD R49, R19, R105, R48 ;  /* 0x0000006913317224 */ /* 0x000fe200078e0230 */
[----:B------:R-:W-:Y:S02]  /*3d40*/  SEL R48, R78, R111, !P0 ;  /* 0x0000006f4e307207 */ /* 0x000fe40004000000 */
[----:B------:R-:W-:Y:S01]  /*3d50*/  IADD3 R110, P5, P6, R4, R106, R90 ;  /* 0x0000006a046e7210 */ /* 0x000fe20007ebe05a */
[----:B------:R-:W-:Y:S01]  /*3d60*/  IMAD.IADD R114, R49, 0x1, R107 ;  /* 0x0000000131727824 */ /* 0x000fe200078e026b */
[----:B------:R-:W-:-:S04]  /*3d70*/  SHF.R.S32.HI R49, RZ, 0x1f, R48 ;  /* 0x0000001fff317819 */ /* 0x000fc80000011430 */
[----:B------:R-:W-:Y:S02]  /*3d80*/  LEA.HI R49, R49, R48, RZ, 0x4 ;  /* 0x0000003031317211 */ /* 0x000fe400078f20ff */
[----:B------:R-:W-:Y:S02]  /*3d90*/  IADD3.X R112, R3, R114, R91, P5, P6 ;  /* 0x0000007203707210 */ /* 0x000fe40002fec45b */
[----:B------:R-:W-:-:S05]  /*3da0*/  LEA.HI.SX32 R49, R49, R88, 0x1c ;  /* 0x0000005831317211 */ /* 0x000fca00078fe2ff */
[----:B------:R-:W-:-:S05]  /*3db0*/  IMAD.SHL.U32 R113, R49, 0x8, RZ ;  /* 0x0000000831717824 */ /* 0x000fca00078e00ff */
[----:B------:R-:W-:-:S04]  /*3dc0*/  LOP3.LUT R49, R71, 0x38, R113, 0xf8, !PT ;  /* 0x0000003847317812 */ /* 0x000fc800078ef871 */
[----:B------:R-:W-:Y:S01]  /*3dd0*/  LOP3.LUT R48, R49, R74, RZ, 0x3c, !PT ;  /* 0x0000004a31307212 */ /* 0x000fe200078e3cff */
[----:B------:R-:W-:-:S04]  /*3de0*/  IMAD R49, R2, 0x1800, R92 ;  /* 0x0000180002317824 */ /* 0x000fc800078e025c */
[----:B------:R-:W-:Y:S02]  /*3df0*/  IMAD R51, R207, 0x200, R48 ;  /* 0x00000200cf337824 */ /* 0x000fe400078e0230 */
[----:B------:R-:W-:Y:S02]  /*3e00*/  IMAD R49, R49, 0x2, R18 ;  /* 0x0000000231317824 */ /* 0x000fe400078e0212 */
[----:B------:R-:W-:-:S05]  /*3e10*/  IMAD R51, R2, 0x1800, R51 ;  /* 0x0000180002337824 */ /* 0x000fca00078e0233 */
[----:B------:R-:W-:Y:S02]  /*3e20*/  LEA R52, R51, R18, 0x1 ;  /* 0x0000001233347211 */ /* 0x000fe400078e08ff */
[----:B------:R-:W1:Y:S04]  /*3e30*/  LDS.128 R48, [R49+0x1c400] ;  /* 0x01c4000031307984 */ /* 0x000e680000000c00 */
[----:B------:R-:W2:Y:S01]  /*3e40*/  LDS.128 R52, [R52+0x1c400] ;  /* 0x01c4000034347984 */ /* 0x000ea20000000c00 */
[----:B------:R-:W-:Y:S05]  /*3e50*/  @P4 BRA `(.L_x_9903) ;  /* 0x00000004004c4947 */ /* 0x000fea0003800000 */
[--C-:B------:R-:W-:Y:S02]  /*3e60*/  SHF.R.U64 R129, R32, 0x10, R33.reuse ;  /* 0x0000001020817819 */ /* 0x100fe40000001221 */
[----:B------:R-:W-:Y:S01]  /*3e70*/  SHF.R.U32.HI R32, RZ, 0x10, R33 ;  /* 0x00000010ff207819 */ /* 0x000fe20000011621 */
[----:B------:R-:W-:Y:S01]  /*3e80*/  HADD2.F32 R33, -RZ, R121.H1_H1 ;  /* 0x30000079ff217230 */ /* 0x000fe20000004100 */
[--C-:B------:R-:W-:Y:S02]  /*3e90*/  SHF.R.U64 R130, R28, 0x10, R29.reuse ;  /* 0x000000101c827819 */ /* 0x100fe4000000121d */
[----:B------:R-:W-:Y:S01]  /*3ea0*/  SHF.R.U32.HI R120, RZ, 0x10, R29 ;  /* 0x00000010ff787819 */ /* 0x000fe2000001161d */
[----:B-1----:R-:W-:Y:S01]  /*3eb0*/  HADD2.F32 R29, -RZ, R49.H0_H0 ;  /* 0x20000031ff1d7230 */ /* 0x002fe20000004100 */
[----:B------:R-:W-:Y:S01]  /*3ec0*/  SHF.R.U64 R28, R30, 0x10, R31 ;  /* 0x000000101e1c7819 */ /* 0x000fe2000000121f */
[--C-:B--2---:R-:W-:Y:S01]  /*3ed0*/  HADD2.F32 R30, -RZ, R53.reuse.H0_H0 ;  /* 0x20000035ff1e7230 */ /* 0x104fe20000004100 */
[----:B------:R-:W-:Y:S01]  /*3ee0*/  SHF.R.U64 R128, R34, 0x10, R35 ;  /* 0x0000001022807819 */ /* 0x000fe20000001223 */
[----:B------:R-:W-:Y:S01]  /*3ef0*/  HADD2.F32 R53, -RZ, R53.H1_H1 ;  /* 0x30000035ff357230 */ /* 0x000fe20000004100 */
[----:B------:R-:W-:Y:S01]  /*3f00*/  SHF.R.U32.HI R124, RZ, 0x10, R31 ;  /* 0x00000010ff7c7819 */ /* 0x000fe2000001161f */
[----:B------:R-:W-:Y:S01]  /*3f10*/  HADD2.F32 R34, -RZ, R32.H0_H0 ;  /* 0x20000020ff227230 */ /* 0x000fe20000004100 */
[----:B------:R-:W-:Y:S01]  /*3f20*/  SHF.R.U32.HI R35, RZ, 0x10, R35 ;  /* 0x00000010ff237819 */ /* 0x000fe20000011623 */
[----:B------:R-:W-:-:S02]  /*3f30*/  HADD2.F32 R49, -RZ, R49.H1_H1 ;  /* 0x30000031ff317230 */ /* 0x000fc40000004100 */
[----:B------:R-:W-:Y:S02]  /*3f40*/  HADD2.F32 R32, -RZ, R120.H0_H0 ;  /* 0x20000078ff207230 */ /* 0x000fe40000004100 */
[CC--:B------:R-:W-:Y:S01]  /*3f50*/  FMUL.FTZ R120, R30.reuse, R33.reuse ;  /* 0x000000211e787220 */ /* 0x0c0fe20000410000 */
[----:B------:R-:W-:Y:S02]  /*3f60*/  HADD2.F32 R31, -RZ, R121.H0_H0 ;  /* 0x20000079ff1f7230 */ /* 0x000fe40000004100 */
[----:B------:R-:W-:Y:S01]  /*3f70*/  FMUL.FTZ R33, R29, R33 ;  /* 0x000000211d217220 */ /* 0x000fe20000410000 */
[-C--:B------:R-:W-:Y:S01]  /*3f80*/  FMUL.FTZ R122, R53, R34.reuse ;  /* 0x00000022357a7220 */ /* 0x080fe20000410000 */
[C---:B------:R-:W-:Y:S02]  /*3f90*/  FMUL.FTZ R34, R49.reuse, R34 ;  /* 0x0000002231227220 */ /* 0x040fe40000410000 */
[-C--:B------:R-:W-:Y:S01]  /*3fa0*/  FFMA.FTZ R121, R30, R31.reuse, R33 ;  /* 0x0000001f1e797223 */ /* 0x080fe20000010021 */
[-C--:B------:R-:W-:Y:S01]  /*3fb0*/  FFMA.FTZ R123, R49, R32.reuse, -R122 ;  /* 0x00000020317b7223 */ /* 0x080fe2000001087a */
[----:B------:R-:W-:Y:S01]  /*3fc0*/  FFMA.FTZ R120, R29, R31, -R120 ;  /* 0x0000001f1d787223 */ /* 0x000fe20000010878 */
        /* <DEDUP_REMOVED lines=9> */
[----:B------:R-:W-:-:S02]  /*4060*/  HADD2.F32 R32, -RZ, R124.H0_H0 ;  /* 0x2000007cff207230 */ /* 0x000fc40000004100 */
[CC--:B------:R-:W-:Y:S01]  /*4070*/  FMUL.FTZ R124, R30.reuse, R33.reuse ;  /* 0x000000211e7c7220 */ /* 0x0c0fe20000410000 */
[----:B------:R-:W-:Y:S02]  /*4080*/  HADD2.F32 R31, -RZ, R125.H0_H0 ;  /* 0x2000007dff1f7230 */ /* 0x000fe40000004100 */
[----:B------:R-:W-:Y:S01]  /*4090*/  FMUL.FTZ R33, R29, R33 ;  /* 0x000000211d217220 */ /* 0x000fe20000410000 */
[-C--:B------:R-:W-:Y:S01]  /*40a0*/  FMUL.FTZ R126, R55, R34.reuse ;  /* 0x00000022377e7220 */ /* 0x080fe20000410000 */
[C---:B------:R-:W-:Y:S01]  /*40b0*/  FMUL.FTZ R34, R51.reuse, R34 ;  /* 0x0000002233227220 */ /* 0x040fe20000410000 */
[----:B------:R-:W-:Y:S02]  /*40c0*/  HADD2.F32 R35, -RZ, R129.H0_H0 ;  /* 0x20000081ff237230 */ /* 0x000fe40000004100 */
[-C--:B------:R-:W-:Y:S01]  /*40d0*/  FFMA.FTZ R125, R30, R31.reuse, R33 ;  /* 0x0000001f1e7d7223 */ /* 0x080fe20000010021 */
[-C--:B------:R-:W-:Y:S01]  /*40e0*/  FFMA.FTZ R127, R51, R32.reuse, -R126 ;  /* 0x00000020337f7223 */ /* 0x080fe2000001087e */
[----:B------:R-:W-:Y:S01]  /*40f0*/  FFMA.FTZ R124, R29, R31, -R124 ;  /* 0x0000001f1d7c7223 */ /* 0x000fe2000001087c */
[----:B------:R-:W-:Y:S01]  /*4100*/  FFMA.FTZ R126, R55, R32, R34 ;  /* 0x00000020377e7223 */ /* 0x000fe20000010022 */
[----:B------:R-:W-:-:S02]  /*4110*/  HADD2.F32 R30, -RZ, R52.H0_H0 ;  /* 0x20000034ff1e7230 */ /* 0x000fc40000004100 */
[--C-:B------:R-:W-:Y:S01]  /*4120*/  HADD2.F32 R32, -RZ, R131.reuse.H1_H1 ;  /* 0x30000083ff207230 */ /* 0x100fe20000004100 */
        /* <DEDUP_REMOVED lines=11> */
[-C--:B------:R-:W-:Y:S01]  /*41e0*/  FFMA.FTZ R34, R29, R31.reuse, -R34 ;  /* 0x0000001f1d227223 */ /* 0x080fe20000010822 */
[----:B------:R-:W-:Y:S02]  /*41f0*/  FFMA.FTZ R49, R30, R31, R49 ;  /* 0x0000001f1e317223 */ /* 0x000fe40000010031 */
[-C--:B------:R-:W-:Y:S01]  /*4200*/  FFMA.FTZ R52, R52, R33.reuse, R35 ;  /* 0x0000002134347223 */ /* 0x080fe20000010023 */
[----:B------:R-:W-:Y:S02]  /*4210*/  HADD2.F32 R31, -RZ, R119.H0_H0 ;  /* 0x20000077ff1f7230 */ /* 0x000fe40000004100 */
[----:B------:R-:W-:Y:S01]  /*4220*/  FFMA.FTZ R51, R48, R33, -R51 ;  /* 0x0000002130337223 */ /* 0x000fe20000010833 */
[----:B------:R-:W-:-:S02]  /*4230*/  HADD2.F32 R30, -RZ, R54.H0_H0 ;  /* 0x20000036ff1e7230 */ /* 0x000fc40000004100 */
[----:B------:R-:W-:Y:S01]  /*4240*/  HADD2.F32 R119, -RZ, R119.H1_H1 ;  /* 0x30000077ff777230 */ /* 0x000fe20000004100 */
[----:B------:R-:W-:Y:S01]  /*4250*/  F2FP.F16.F32.PACK_AB R52, R52, R49 ;  /* 0x000000313434723e */ /* 0x000fe200000000ff */
[----:B------:R-:W-:Y:S01]  /*4260*/  HADD2.F32 R35, -RZ, R128.H0_H0 ;  /* 0x20000080ff237230 */ /* 0x000fe20000004100 */
[----:B------:R-:W-:Y:S01]  /*4270*/  F2FP.F16.F32.PACK_AB R48, R51, R34 ;  /* 0x000000223330723e */ /* 0x000fe200000000ff */
[----:B------:R-:W-:Y:S02]  /*4280*/  HADD2.F32 R29, -RZ, R50.H0_H0 ;  /* 0x20000032ff1d7230 */ /* 0x000fe40000004100 */
[----:B------:R-:W-:Y:S02]  /*4290*/  HADD2.F32 R54, -RZ, R54.H1_H1 ;  /* 0x30000036ff367230 */ /* 0x000fe40000004100 */
[----:B------:R-:W-:Y:S02]  /*42a0*/  HADD2.F32 R50, -RZ, R50.H1_H1 ;  /* 0x30000032ff327230 */ /* 0x000fe40000004100 */
[----:B------:R-:W-:-:S02]  /*42b0*/  HADD2.F32 R33, -RZ, R28.H0_H0 ;  /* 0x2000001cff217230 */ /* 0x000fc40000004100 */
[----:B------:R-:W-:Y:S01]  /*42c0*/  FMUL.FTZ R28, R30, R119 ;  /* 0x000000771e1c7220 */ /* 0x000fe20000410000 */
[----:B------:R-:W-:Y:S01]  /*42d0*/  FMUL.FTZ R53, R54, R35 ;  /* 0x0000002336357220 */ /* 0x000fe20000410000 */
[C---:B------:R-:W-:Y:S01]  /*42e0*/  FMUL.FTZ R119, R29.reuse, R119 ;  /* 0x000000771d777220 */ /* 0x040fe20000410000 */
[C---:B------:R-:W-:Y:S01]  /*42f0*/  FMUL.FTZ R35, R50.reuse, R35 ;  /* 0x0000002332237220 */ /* 0x040fe20000410000 */
[----:B------:R-:W-:Y:S01]  /*4300*/  FFMA.FTZ R28, R29, R31, -R28 ;  /* 0x0000001f1d1c7223 */ /* 0x000fe2000001081c */
[----:B------:R-:W-:Y:S01]  /*4310*/  FFMA.FTZ R53, R50, R33, -R53 ;  /* 0x0000002132357223 */ /* 0x000fe20000010835 */
[----:B------:R-:W-:Y:S01]  /*4320*/  FFMA.FTZ R119, R30, R31, R119 ;  /* 0x0000001f1e777223 */ /* 0x000fe20000010077 */
[----:B------:R-:W-:Y:S01]  /*4330*/  FFMA.FTZ R54, R54, R33, R35 ;  /* 0x0000002136367223 */ /* 0x000fe20000010023 */
[----:B------:R-:W-:Y:S02]  /*4340*/  IMAD.MOV.U32 R49, RZ, RZ, R120 ;  /* 0x000000ffff317224 */ /* 0x000fe400078e0078 */
[----:B------:R-:W-:Y:S01]  /*4350*/  F2FP.F16.F32.PACK_AB R50, R53, R28 ;  /* 0x0000001c3532723e */ /* 0x000fe200000000ff */
[----:B------:R-:W-:Y:S01]  /*4360*/  IMAD.MOV.U32 R53, RZ, RZ, R121 ;  /* 0x000000ffff357224 */ /* 0x000fe200078e0079 */
[----:B------:R-:W-:Y:S01]  /*4370*/  F2FP.F16.F32.PACK_AB R54, R54, R119 ;  /* 0x000000773636723e */ /* 0x000fe200000000ff */
[----:B------:R-:W-:-:S07]  /*4380*/  IMAD.MOV.U32 R51, RZ, RZ, R124 ;  /* 0x000000ffff337224 */ /* 0x000fce00078e007c */
.L_x_9903:
[----:B------:R-:W-:Y:S05]  /*4390*/  BSYNC B2 ;  /* 0x0000000000027941 */ /* 0x000fea0003800000 */
.L_x_9902:
[----:B------:R-:W-:Y:S02]  /*43a0*/  ISETP.GE.AND P5, PT, R113, R109, PT ;  /* 0x0000006d7100720c */ /* 0x000fe40003fa6270 */
[----:B------:R-:W-:-:S11]  /*43b0*/  P2R R29, PR, RZ, 0x1 ;  /* 0x00000001ff1d7803 */ /* 0x000fd60000000000 */
[--C-:B------:R-:W-:Y:S02]  /*43c0*/  @!P5 SHF.R.S32.HI R28, RZ, 0x1f, R113.reuse ;  /* 0x0000001fff1cd819 */ /* 0x100fe40000011471 */
[----:B------:R-:W-:-:S04]  /*43d0*/  @!P5 IADD3 R106, P0, P6, R4, R106, R113 ;  /* 0x0000006a046ad210 */ /* 0x000fc80007e1e071 */
[----:B------:R-:W-:Y:S02]  /*43e0*/  @!P5 IADD3.X R114, R3, R114, R28, P0, P6 ;  /* 0x000000720372d210 */ /* 0x000fe400007ec41c */
[CC--:B------:R-:W-:Y:S02]  /*43f0*/  LEA R28, P6, R110.reuse, R100.reuse, 0x1 ;  /* 0x000000646e1c7211 */ /* 0x0c0fe400078c08ff */
[----:B------:R-:W-:Y:S02]  /*4400*/  ISETP.NE.AND P0, PT, R29, RZ, PT ;  /* 0x000000ff1d00720c */ /* 0x000fe40003f05270 */
[----:B------:R-:W-:Y:S02]  /*4410*/  LEA.HI.X R29, R110, R101, R112, 0x1, P6 ;  /* 0x000000656e1d7211 */ /* 0x000fe400030f0c70 */
[----:B------:R-:W-:-:S03]  /*4420*/  @!P5 LEA R30, P6, R106, R100, 0x1 ;  /* 0x000000646a1ed211 */ /* 0x000fc600078c08ff */
[----:B-1----:R1:W-:Y:S01]  /*4430*/  STG.E.128 desc[UR40][R28.64], R48 ;  /* 0x000000301c007986 */ /* 0x0023e2000c101d28 */
[----:B------:R-:W-:-:S05]  /*4440*/  @!P5 LEA.HI.X R31, R106, R101, R114, 0x1, P6 ;  /* 0x000000656a1fd211 */ /* 0x000fca00030f0c72 */
[----:B--2---:R1:W-:Y:S04]  /*4450*/  @!P5 STG.E.128 desc[UR40][R30.64], R52 ;  /* 0x000000341e00d986 */ /* 0x0043e8000c101d28 */
.L_x_9901:
[----:B------:R-:W-:Y:S05]  /*4460*/  BSYNC B1 ;  /* 0x0000000000017941 */ /* 0x000fea0003800000 */
.L_x_9900:
[----:B------:R-:W-:Y:S01]  /*4470*/  ISETP.GE.OR P5, PT, R217, R99, P1 ;  /* 0x00000063d900720c */ /* 0x000fe20000fa6670 */
[-C--:B-12---:R-:W-:Y:S02]  /*4480*/  IMAD R28, R75, R104.reuse, RZ ;  /* 0x000000684b1c7224 */ /* 0x086fe400078e02ff */
[----:B------:R-:W-:-:S04]  /*4490*/  IMAD.WIDE.U32 R102, R217, R104, R102 ;  /* 0x00000068d9667225 */ /* 0x000fc800078e0066 */
[----:B------:R-:W-:-:S06]  /*44a0*/  IMAD R105, R217, R105, R28 ;  /* 0x00000069d9697224 */ /* 0x000fcc00078e021c */
[----:B------:R-:W-:Y:S05]  /*44b0*/  @P5 BRA `(.L_x_9890) ;  /* 0x0000000800405947 */ /* 0x000fea0003800000 */
[----:B------:R-:W-:Y:S01]  /*44c0*/  IMAD.IADD R50, R103, 0x1, R105 ;  /* 0x0000000167327824 */ /* 0x000fe200078e0269 */
[----:B------:R-:W-:Y:S01]  /*44d0*/  IADD3 R28, P5, P6, R4, R102, R90 ;  /* 0x00000066041c7210 */ /* 0x000fe20007ebe05a */
[----:B------:R-:W-:Y:S01]  /*44e0*/  BSSY B1, `(.L_x_9904) ;  /* 0x000006a000017945 */ /* 0x000fe20003800000 */
[----:B------:R-:W-:Y:S02]  /*44f0*/  SEL R111, R78, R111, !P0 ;  /* 0x0000006f4e6f7207 */ /* 0x000fe40004000000 */
[----:B------:R-:W-:Y:S02]  /*4500*/  IADD3.X R29, R3, R50, R91, P5, P6 ;  /* 0x00000032031d7210 */ /* 0x000fe40002fec45b */
[C---:B------:R-:W-:Y:S02]  /*4510*/  LEA R48, P5, R28.reuse, R100, 0x1 ;  /* 0x000000641c307211 */ /* 0x040fe400078a08ff */
[----:B------:R-:W-:Y:S02]  /*4520*/  SHF.R.U32.HI R30, RZ, 0x3, R206 ;  /* 0x00000003ff1e7819 */ /* 0x000fe400000116ce */
[----:B------:R-:W-:-:S02]  /*4530*/  LEA.HI.X R49, R28, R101, R29, 0x1, P5 ;  /* 0x000000651c317211 */ /* 0x000fc400028f0c1d */
[----:B------:R-:W-:-:S04]  /*4540*/  SHF.R.S32.HI R28, RZ, 0x1f, R111 ;  /* 0x0000001fff1c7819 */ /* 0x000fc8000001146f */
[----:B------:R-:W-:-:S04]  /*4550*/  LEA.HI R111, R28, R111, RZ, 0x4 ;  /* 0x0000006f1c6f7211 */ /* 0x000fc800078f20ff */
[----:B------:R-:W-:-:S05]  /*4560*/  LEA.HI.SX32 R51, R111, R88, 0x1c ;  /* 0x000000586f337211 */ /* 0x000fca00078fe2ff */
[----:B------:R-:W-:-:S05]  /*4570*/  IMAD.SHL.U32 R51, R51, 0x8, RZ ;  /* 0x0000000833337824 */ /* 0x000fca00078e00ff */
[----:B------:R-:W-:-:S04]  /*4580*/  LOP3.LUT R28, R206, 0x38, R51, 0xf8, !PT ;  /* 0x00000038ce1c7812 */ /* 0x000fc800078ef833 */
[----:B------:R-:W-:-:S05]  /*4590*/  LOP3.LUT R29, R28, R30, RZ, 0x3c, !PT ;  /* 0x0000001e1c1d7212 */ /* 0x000fca00078e3cff */
[----:B------:R-:W-:Y:S02]  /*45a0*/  IMAD.IADD R31, R208, 0x1, R29 ;  /* 0x00000001d01f7824 */ /* 0x000fe400078e021d */
[C---:B------:R-:W-:Y:S02]  /*45b0*/  IMAD R29, R2.reuse, 0x1800, R93 ;  /* 0x00001800021d7824 */ /* 0x040fe400078e025d */
[----:B------:R-:W-:Y:S02]  /*45c0*/  IMAD R31, R2, 0x1800, R31 ;  /* 0x00001800021f7824 */ /* 0x000fe400078e021f */
[--C-:B------:R-:W-:Y:S02]  /*45d0*/  IMAD R29, R29, 0x2, R18.reuse ;  /* 0x000000021d1d7824 */ /* 0x100fe400078e0212 */
[----:B------:R-:W-:-:S04]  /*45e0*/  IMAD R32, R31, 0x2, R18 ;  /* 0x000000021f207824 */ /* 0x000fc800078e0212 */
[----:B------:R-:W1:Y:S04]  /*45f0*/  LDS.128 R28, [R29+0x1c400] ;  /* 0x01c400001d1c7984 */ /* 0x000e680000000c00 */
[----:B------:R-:W2:Y:S01]  /*4600*/  LDS.128 R32, [R32+0x1c400] ;  /* 0x01c4000020207984 */ /* 0x000ea20000000c00 */
[----:B------:R-:W-:Y:S05]  /*4610*/  @P4 BRA `(.L_x_9905) ;  /* 0x0000000400584947 */ /* 0x000fea0003800000 */
[--C-:B------:R-:W-:Y:S02]  /*4620*/  SHF.R.U64 R107, R44, 0x10, R45.reuse ;  /* 0x000000102c6b7819 */ /* 0x100fe4000000122d */
[----:B------:R-:W-:Y:S01]  /*4630*/  SHF.R.U32.HI R44, RZ, 0x10, R45 ;  /* 0x00000010ff2c7819 */ /* 0x000fe2000001162d */
[--C-:B------:R-:W-:Y:S01]  /*4640*/  HADD2.F32 R45, -RZ, R118.reuse.H1_H1 ;  /* 0x30000076ff2d7230 */ /* 0x100fe20000004100 */
[--C-:B------:R-:W-:Y:S01]  /*4650*/  SHF.R.U64 R111, R40, 0x10, R41.reuse ;  /* 0x00000010286f7819 */ /* 0x100fe20000001229 */
[----:B------:R-:W-:Y:S01]  /*4660*/  HADD2.F32 R118, -RZ, R118.H0_H0 ;  /* 0x20000076ff767230 */ /* 0x000fe20000004100 */
[----:B------:R-:W-:Y:S01]  /*4670*/  SHF.R.U32.HI R52, RZ, 0x10, R41 ;  /* 0x00000010ff347819 */ /* 0x000fe20000011629 */
[----:B--2---:R-:W-:Y:S01]  /*4680*/  IMAD.MOV.U32 R41, RZ, RZ, R34 ;  /* 0x000000ffff297224 */ /* 0x004fe200078e0022 */
[----:B------:R-:W-:Y:S01]  /*4690*/  MOV R40, R32 ;  /* 0x0000002000287202 */ /* 0x000fe20000000f00 */
[----:B-1----:R-:W-:Y:S01]  /*46a0*/  IMAD.MOV.U32 R32, RZ, RZ, R30 ;  /* 0x000000ffff207224 */ /* 0x002fe200078e001e */
[----:B------:R-:W-:Y:S01]  /*46b0*/  SHF.R.U64 R110, R42, 0x10, R43 ;  /* 0x000000102a6e7819 */ /* 0x000fe2000000122b */
[--C-:B------:R-:W-:Y:S01]  /*46c0*/  HADD2.F32 R34, -RZ, R33.reuse.H0_H0 ;  /* 0x20000021ff227230 */ /* 0x100fe20000004100 */
[----:B------:R-:W-:Y:S01]  /*46d0*/  SHF.R.U64 R106, R46, 0x10, R47 ;  /* 0x000000102e6a7819 */ /* 0x000fe2000000122f */
[----:B------:R-:W-:Y:S01]  /*46e0*/  HADD2.F32 R33, -RZ, R33.H1_H1 ;  /* 0x30000021ff217230 */ /* 0x000fe20000004100 */
[----:B------:R-:W-:Y:S01]  /*46f0*/  SHF.R.U32.HI R54, RZ, 0x10, R43 ;  /* 0x00000010ff367819 */ /* 0x000fe2000001162b */
[----:B------:R-:W-:Y:S01]  /*4700*/  HADD2.F32 R30, -RZ, R29.H0_H0 ;  /* 0x2000001dff1e7230 */ /* 0x000fe20000004100 */
[----:B------:R-:W-:Y:S01]  /*4710*/  SHF.R.U32.HI R53, RZ, 0x10, R47 ;  /* 0x00000010ff357819 */ /* 0x000fe2000001162f */
[----:B------:R-:W-:-:S02]  /*4720*/  HADD2.F32 R44, -RZ, R44.H0_H0 ;  /* 0x2000002cff2c7230 */ /* 0x000fc40000004100 */
[-C--:B------:R-:W-:Y:S01]  /*4730*/  FMUL.FTZ R47, R34, R45.reuse ;  /* 0x0000002d222f7220 */ /* 0x080fe20000410000 */
[----:B------:R-:W-:Y:S02]  /*4740*/  HADD2.F32 R29, -RZ, R29.H1_H1 ;  /* 0x3000001dff1d7230 */ /* 0x000fe40000004100 */
[----:B------:R-:W-:Y:S01]  /*4750*/  FMUL.FTZ R45, R30, R45 ;  /* 0x0000002d1e2d7220 */ /* 0x000fe20000410000 */
[----:B------:R-:W-:Y:S02]  /*4760*/  HADD2.F32 R42, -RZ, R52.H0_H0 ;  /* 0x20000034ff2a7230 */ /* 0x000fe40000004100 */
[-C--:B------:R-:W-:Y:S01]  /*4770*/  FMUL.FTZ R46, R33, R44.reuse ;  /* 0x0000002c212e7220 */ /* 0x080fe20000410000 */
[--C-:B------:R-:W-:Y:S02]  /*4780*/  HADD2.F32 R43, -RZ, R116.reuse.H1_H1 ;  /* 0x30000074ff2b7230 */ /* 0x100fe40000004100 */
[----:B------:R-:W-:Y:S01]  /*4790*/  FMUL.FTZ R44, R29, R44 ;  /* 0x0000002c1d2c7220 */ /* 0x000fe20000410000 */
[----:B------:R-:W-:-:S02]  /*47a0*/  HADD2.F32 R116, -RZ, R116.H0_H0 ;  /* 0x20000074ff747230 */ /* 0x000fc40000004100 */
[-C--:B------:R-:W-:Y:S01]  /*47b0*/  FFMA.FTZ R46, R29, R42.reuse, -R46 ;  /* 0x0000002a1d2e7223 */ /* 0x080fe2000001082e */
[----:B------:R-:W-:Y:S02]  /*47c0*/  HADD2.F32 R29, -RZ, R31.H0_H0 ;  /* 0x2000001fff1d7230 */ /* 0x000fe40000004100 */
[----:B------:R-:W-:Y:S01]  /*47d0*/  FFMA.FTZ R52, R33, R42, R44 ;  /* 0x0000002a21347223 */ /* 0x000fe2000001002c */
[-C--:B------:R-:W-:Y:S01]  /*47e0*/  FFMA.FTZ R47, R30, R43.reuse, -R47 ;  /* 0x0000002b1e2f7223 */ /* 0x080fe2000001082f */
[----:B------:R-:W-:Y:S02]  /*47f0*/  HADD2.F32 R42, -RZ, R117.H1_H1 ;  /* 0x30000075ff2a7230 */ /* 0x000fe40000004100 */
[----:B------:R-:W-:Y:S01]  /*4800*/  FFMA.FTZ R45, R34, R43, R45 ;  /* 0x0000002b222d7223 */ /* 0x000fe2000001002d */
[----:B------:R-:W-:Y:S02]  /*4810*/  HADD2.F32 R30, -RZ, R35.H0_H0 ;  /* 0x20000023ff1e7230 */ /* 0x000fe40000004100 */
[----:B------:R-:W-:-:S02]  /*4820*/  HADD2.F32 R33, -RZ, R115.H1_H1 ;  /* 0x30000073ff217230 */ /* 0x000fc40000004100 */
[-C--:B------:R-:W-:Y:S01]  /*4830*/  FMUL.FTZ R43, R29, R42.reuse ;  /* 0x0000002a1d2b7220 */ /* 0x080fe20000410000 */
[----:B------:R-:W-:Y:S01]  /*4840*/  HADD2.F32 R35, -RZ, R35.H1_H1 ;  /* 0x30000023ff237230 */ /* 0x000fe20000004100 */
[----:B------:R-:W-:Y:S01]  /*4850*/  F2FP.F16.F32.PACK_AB R45, R52, R45 ;  /* 0x0000002d342d723e */ /* 0x000fe200000000ff */
[----:B------:R-:W-:Y:S02]  /*4860*/  HADD2.F32 R44, -RZ, R53.H0_H0 ;  /* 0x20000035ff2c7230 */ /* 0x000fe40000004100 */
[C---:B------:R-:W-:Y:S01]  /*4870*/  FFMA.FTZ R55, R30.reuse, R33, R43 ;  /* 0x000000211e377223 */ /* 0x040fe2000001002b */
[----:B------:R-:W-:Y:S02]  /*4880*/  HADD2.F32 R34, -RZ, R54.H0_H0 ;  /* 0x20000036ff227230 */ /* 0x000fe40000004100 */
[----:B------:R-:W-:Y:S01]  /*4890*/  FMUL.FTZ R54, R30, R42 ;  /* 0x0000002a1e367220 */ /* 0x000fe20000410000 */
[----:B------:R-:W-:Y:S02]  /*48a0*/  HADD2.F32 R31, -RZ, R31.H1_H1 ;  /* 0x3000001fff1f7230 */ /* 0x000fe40000004100 */
[----:B------:R-:W-:Y:S01]  /*48b0*/  FMUL.FTZ R42, R35, R44 ;  /* 0x0000002c232a7220 */ /* 0x000fe20000410000 */
[----:B------:R-:W-:-:S02]  /*48c0*/  HADD2.F32 R30, -RZ, R40.H0_H0 ;  /* 0x20000028ff1e7230 */ /* 0x000fc40000004100 */
[----:B------:R-:W-:Y:S01]  /*48d0*/  FFMA.FTZ R54, R29, R33, -R54 ;  /* 0x000000211d367223 */ /* 0x000fe20000010836 */
[----:B------:R-:W-:Y:S02]  /*48e0*/  HADD2.F32 R33, -RZ, R107.H0_H0 ;  /* 0x2000006bff217230 */ /* 0x000fe40000004100 */
[C---:B------:R-:W-:Y:S01]  /*48f0*/  FMUL.FTZ R44, R31.reuse, R44 ;  /* 0x0000002c1f2c7220 */ /* 0x040fe20000410000 */
[----:B------:R-:W-:Y:S02]  /*4900*/  HADD2.F32 R29, -RZ, R28.H0_H0 ;  /* 0x2000001cff1d7230 */ /* 0x000fe40000004100 */
[-C--:B------:R-:W-:Y:S01]  /*4910*/  FFMA.FTZ R105, R31, R34.reuse, -R42 ;  /* 0x000000221f697223 */ /* 0x080fe2000001082a */
[----:B------:R-:W-:Y:S02]  /*4920*/  HADD2.F32 R40, -RZ, R40.H1_H1 ;  /* 0x30000028ff287230 */ /* 0x000fe40000004100 */
[----:B------:R-:W-:Y:S01]  /*4930*/  FFMA.FTZ R104, R35, R34, R44 ;  /* 0x0000002223687223 */ /* 0x000fe2000001002c */
[----:B------:R-:W-:-:S02]  /*4940*/  HADD2.F32 R28, -RZ, R28.H1_H1 ;  /* 0x3000001cff1c7230 */ /* 0x000fc40000004100 */
[-C--:B------:R-:W-:Y:S01]  /*4950*/  FMUL.FTZ R34, R30, R118.reuse ;  /* 0x000000761e227220 */ /* 0x080fe20000410000 */
[----:B------:R-:W-:Y:S02]  /*4960*/  HADD2.F32 R31, -RZ, R111.H0_H0 ;  /* 0x2000006fff1f7230 */ /* 0x000fe40000004100 */
[-C--:B------:R-:W-:Y:S01]  /*4970*/  FMUL.FTZ R43, R40, R33.reuse ;  /* 0x00000021282b7220 */ /* 0x080fe20000410000 */
[C---:B------:R-:W-:Y:S01]  /*4980*/  FMUL.FTZ R35, R29.reuse, R118 ;  /* 0x000000761d237220 */ /* 0x040fe20000410000 */
[C---:B------:R-:W-:Y:S01]  /*4990*/  FMUL.FTZ R33, R28.reuse, R33 ;  /* 0x000000211c217220 */ /* 0x040fe20000410000 */
[----:B------:R-:W-:Y:S01]  /*49a0*/  FFMA.FTZ R34, R29, R116, -R34 ;  /* 0x000000741d227223 */ /* 0x000fe20000010822 */
[-C--:B------:R-:W-:Y:S01]  /*49b0*/  FFMA.FTZ R43, R28, R31.reuse, -R43 ;  /* 0x0000001f1c2b7223 */ /* 0x080fe2000001082b */
[----:B------:R-:W-:Y:S02]  /*49c0*/  HADD2.F32 R29, -RZ, R41.H0_H0 ;  /* 0x20000029ff1d7230 */ /* 0x000fe40000004100 */
[----:B------:R-:W-:Y:S01]  /*49d0*/  FFMA.FTZ R40, R40, R31, R33 ;  /* 0x0000001f28287223 */ /* 0x000fe20000010021 */
[----:B------:R-:W-:-:S02]  /*49e0*/  HADD2.F32 R28, -RZ, R32.H0_H0 ;  /* 0x20000020ff1c7230 */ /* 0x000fc40000004100 */
[----:B------:R-:W-:Y:S01]  /*49f0*/  FFMA.FTZ R35, R30, R116, R35 ;  /* 0x000000741e237223 */ /* 0x000fe20000010023 */
        /* <DEDUP_REMOVED lines=23> */
[----:B------:R-:W-:-:S07]  /*4b70*/  F2FP.F16.F32.PACK_AB R34, R41, R42 ;  /* 0x0000002a2922723e */ /* 0x000fce00000000ff */
.L_x_9905:
[----:B------:R-:W-:Y:S05]  /*4b80*/  BSYNC B1 ;  /* 0x0000000000017941 */ /* 0x000fea0003800000 */
.L_x_9904:
[----:B-1----:R4:W-:Y:S01]  /*4b90*/  STG.E.128 desc[UR40][R48.64], R28 ;  /* 0x0000001c30007986 */ /* 0x0029e2000c101d28 */
[----:B------:R-:W-:-:S13]  /*4ba0*/  ISETP.GE.AND P4, PT, R51, R109, PT ;  /* 0x0000006d3300720c */ /* 0x000fda0003f86270 */
[----:B------:R-:W-:Y:S05]  /*4bb0*/  @P4 BRA `(.L_x_9890) ;  /* 0x0000000000804947 */ /* 0x000fea0003800000 */
[--C-:B----4-:R-:W-:Y:S02]  /*4bc0*/  SHF.R.S32.HI R28, RZ, 0x1f, R51.reuse ;  /* 0x0000001fff1c7819 */ /* 0x110fe40000011433 */
[----:B------:R-:W-:-:S04]  /*4bd0*/  IADD3 R51, P4, P5, R4, R102, R51 ;  /* 0x0000006604337210 */ /* 0x000fc80007d9e033 */
[----:B------:R-:W-:Y:S02]  /*4be0*/  IADD3.X R50, R3, R50, R28, P4, P5 ;  /* 0x0000003203327210 */ /* 0x000fe400027ea41c */
[----:B------:R-:W-:-:S04]  /*4bf0*/  LEA R100, P4, R51, R100, 0x1 ;  /* 0x0000006433647211 */ /* 0x000fc800078808ff */
[----:B------:R-:W-:-:S05]  /*4c00*/  LEA.HI.X R101, R51, R101, R50, 0x1, P4 ;  /* 0x0000006533657211 */ /* 0x000fca00020f0c32 */
[----:B--2---:R1:W-:Y:S01]  /*4c10*/  STG.E.128 desc[UR40][R100.64], R32 ;  /* 0x0000002064007986 */ /* 0x0043e2000c101d28 */
[----:B------:R-:W-:Y:S05]  /*4c20*/  BRA `(.L_x_9890) ;  /* 0x0000000000647947 */ /* 0x000fea0003800000 */
.L_x_9873:
[----:B------:R-:W-:-:S13]  /*4c30*/  ISETP.NE.AND P3, PT, R203, 0x3, PT ;  /* 0x00000003cb00780c */ /* 0x000fda0003f65270 */
[----:B------:R-:W-:Y:S05]  /*4c40*/  @!P3 BRA `(.L_x_9906) ;  /* 0x000000000004b947 */ /* 0x000fea0003800000 */
[----:B------:R-:W-:Y:S01]  /*4c50*/  BPT.TRAP 0x1 ;  /* 0x000000040000795c */ /* 0x000fe20000300000 */
.L_x_9906:
[----:B------:R-:W-:Y:S01]  /*4c60*/  IMAD R97, R2, 0x8, R18 ;  /* 0x0000000802617824 */ /* 0x000fe200078e0212 */
[----:B------:R-:W-:Y:S01]  /*4c70*/  SHF.L.U32 R108, R201, 0x1f, RZ ;  /* 0x0000001fc96c7819 */ /* 0x000fe200000006ff */
[----:B------:R-:W-:Y:S01]  /*4c80*/  IMAD R99, R26, -0x60, R60 ;  /* 0xffffffa01a637824 */ /* 0x000fe200078e023c */
[----:B------:R-:W-:Y:S02]  /*4c90*/  BSSY B1, `(.L_x_9907) ;  /* 0x0000004000017945 */ /* 0x000fe40003800000 */
[----:B------:R-:W0:Y:S02]  /*4ca0*/  SYNCS.PHASECHK.TRANS64.TRYWAIT P4, [R97+URZ+0x22890], R108 ;  /* 0x0228906c610075a7 */ /* 0x000e24000808017f */
[----:B------:R-:W-:Y:S01]  /*4cb0*/  VIMNMX R99, R99, 0x60, PT ;  /* 0x0000006063637848 */ /* 0x000fe20003fe0100 */
[----:B0-----:R-:W-:Y:S06]  /*4cc0*/  @!P4 BRA `(.L_x_9908) ;  /* 0x0000012400d0c947 */ /* 0x001fec0003800000 */
.L_x_10159:
[----:B------:R-:W-:Y:S05]  /*4cd0*/  BSYNC B1 ;  /* 0x0000000000017941 */ /* 0x000fea0003800000 */
.L_x_9907:
[-C--:B------:R-:W-:Y:S01]  /*4ce0*/  ISETP.GE.AND P5, PT, R19, R99.reuse, PT ;  /* 0x000000631300720c */ /* 0x080fe20003fa6270 */
[----:B------:R-:W-:Y:S01]  /*4cf0*/  BSSY B1, `(.L_x_9909) ;  /* 0x0000007000017945 */ /* 0x000fe20003800000 */
[----:B------:R-:W-:-:S11]  /*4d00*/  ISETP.GE.AND P4, PT, R217, R99, PT ;  /* 0x00000063d900720c */ /* 0x000fd60003f86270 */
[----:B------:R-:W-:Y:S05]  /*4d10*/  @P5 BRA `(.L_x_9910) ;  /* 0x0000000000105947 */ /* 0x000fea0003800000 */
[----:B------:R-:W1:Y:S04]  /*4d20*/  @!P1 LDS.128 R28, [R106] ;  /* 0x000000006a1c9984 */ /* 0x000e680000000c00 */
[----:B------:R-:W2:Y:S04]  /*4d30*/  @!P2 LDS.128 R32, [R104] ;  /* 0x000000006820a984 */ /* 0x000ea80000000c00 */
[----:B-1----:R1:W-:Y:S04]  /*4d40*/  @!P1 STG.E.128 desc[UR40][R42.64], R28 ;  /* 0x0000001c2a009986 */ /* 0x0023e8000c101d28 */
[----:B--2---:R1:W-:Y:S02]  /*4d50*/  @!P2 STG.E.128 desc[UR40][R42.64+0x40], R32 ;  /* 0x000040202a00a986 */ /* 0x0043e4000c101d28 */
.L_x_9910:
[----:B------:R-:W-:Y:S05]  /*4d60*/  BSYNC B1 ;  /* 0x0000000000017941 */ /* 0x000fea0003800000 */
.L_x_9909:
[----:B------:R-:W-:Y:S05]  /*4d70*/  @P4 BRA `(.L_x_9890) ;  /* 0x0000000000104947 */ /* 0x000fea0003800000 */
[----:B-1----:R-:W1:Y:S04]  /*4d80*/  @!P1 LDS.128 R28, [R106+0x2000] ;  /* 0x002000006a1c9984 */ /* 0x002e680000000c00 */
[----:B------:R-:W2:Y:S04]  /*4d90*/  @!P2 LDS.128 R32, [R104+0x2000] ;  /* 0x002000006820a984 */ /* 0x000ea80000000c00 */
[----:B-1----:R3:W-:Y:S04]  /*4da0*/  @!P1 STG.E.128 desc[UR40][R40.64], R28 ;  /* 0x0000001c28009986 */ /* 0x0027e8000c101d28 */
[----:B--2---:R3:W-:Y:S02]  /*4db0*/  @!P2 STG.E.128 desc[UR40][R40.64+0x40], R32 ;  /* 0x000040202800a986 */ /* 0x0047e4000c101d28 */
.L_x_9890:
[----:B------:R-:W-:Y:S05]  /*4dc0*/  BSYNC B0 ;  /* 0x0000000000007941 */ /* 0x000fea0003800000 */
.L_x_9872:
[----:B-1234-:R-:W1:Y:S01]  /*4dd0*/  S2R R28, SR_TID.X ;  /* 0x00000000001c7919 */ /* 0x01ee620000002100 */
        /* <DEDUP_REMOVED lines=16> */
.L_x_9912:
[----:B------:R-:W-:Y:S05]  /*4ee0*/  BSYNC B0 ;  /* 0x0000000000007941 */ /* 0x000fea0003800000 */
.L_x_9911:
[----:B------:R-:W2:Y:S01]  /*4ef0*/  SYNCS.PHASECHK.TRANS64.TRYWAIT P3, [R97+URZ+0x228b0], R108 ;  /* 0x0228b06c610075a7 */ /* 0x000ea2000806017f */
[----:B------:R-:W-:Y:S01]  /*4f00*/  ULDC UR44, c[0x0][0x320] ;  /* 0x0000c800002c7ab9 */ /* 0x000fe20000000800 */
[----:B------:R-:W-:Y:S01]  /*4f10*/  ULDC.64 UR38, c[0x0][0x328] ;  /* 0x0000ca0000267ab9 */ /* 0x000fe20000000a00 */
[----:B------:R-:W-:Y:S01]  /*4f20*/  ULDC.64 UR36, c[0x0][0x318] ;  /* 0x0000c60000247ab9 */ /* 0x000fe20000000a00 */
[----:B------:R-:W-:Y:S01]  /*4f30*/  BSSY B0, `(.L_x_9913) ;  /* 0x0000003000007945 */ /* 0x000fe20003800000 */
[----:B-1----:R-:W-:-:S03]  /*4f40*/  IMAD R28, R2, 0x6000, R79 ;  /* 0x00006000021c7824 */ /* 0x002fc600078e024f */
[----:B--2---:R-:W-:Y:S05]  /*4f50*/  @!P3 BRA `(.L_x_9914) ;  /* 0x000001240040b947 */ /* 0x004fea0003800000 */
.L_x_10160:
[----:B------:R-:W-:Y:S05]  /*4f60*/  BSYNC B0 ;  /* 0x0000000000007941 */ /* 0x000fea0003800000 */
.L_x_9913:
[----:B------:R-:W-:Y:S01]  /*4f70*/  ISETP.GE.AND P3, PT, R19, R99, PT ;  /* 0x000000631300720c */ /* 0x000fe20003f66270 */
[----:B------:R-:W-:Y:S01]  /*4f80*/  IMAD.IADD R29, R77, 0x1, R28 ;  /* 0x000000014d1d7824 */ /* 0x000fe200078e021c */
[----:B------:R-:W-:Y:S01]  /*4f90*/  BSSY B0, `(.L_x_9915) ;  /* 0x0000025000007945 */ /* 0x000fe20003800000 */
[----:B------:R-:W-:Y:S01]  /*4fa0*/  LEA R40, R28, R24, 0x1 ;  /* 0x000000181c287211 */ /* 0x000fe200078e08ff */
[----:B------:R-:W-:-:S04]  /*4fb0*/  IMAD.WIDE R32, R26, 0x60, R58 ;  /* 0x000000601a207825 */ /* 0x000fc800078e023a */
[----:B------:R-:W-:-:S05]  /*4fc0*/  IMAD R41, R29, 0x2, R24 ;  /* 0x000000021d297824 */ /* 0x000fca00078e0218 */
[----:B------:R-:W-:Y:S05]  /*4fd0*/  @P3 BRA `(.L_x_9916) ;  /* 0x0000000000803947 */ /* 0x000fea0003800000 */
[----:B------:R-:W-:Y:S02]  /*4fe0*/  IMAD R31, R33, UR38, RZ ;  /* 0x00000026211f7c24 */ /* 0x000fe4000f8e02ff */
[----:B------:R-:W-:Y:S02]  /*4ff0*/  IMAD.MOV.U32 R28, RZ, RZ, R6 ;  /* 0x000000ffff1c7224 */ /* 0x000fe400078e0006 */
[----:B------:R-:W-:Y:S02]  /*5000*/  IMAD.MOV.U32 R29, RZ, RZ, R94 ;  /* 0x000000ffff1d7224 */ /* 0x000fe400078e005e */
[C---:B------:R-:W-:Y:S02]  /*5010*/  IMAD R31, R32.reuse, UR39, R31 ;  /* 0x00000027201f7c24 */ /* 0x040fe4000f8e021f */
[----:B------:R-:W-:-:S04]  /*5020*/  IMAD.WIDE.U32 R28, R32, UR38, R28 ;  /* 0x00000026201c7c25 */ /* 0x000fc8000f8e001c */
[----:B------:R-:W-:Y:S01]  /*5030*/  IMAD.IADD R29, R29, 0x1, R31 ;  /* 0x000000011d1d7824 */ /* 0x000fe200078e021f */
[----:B------:R-:W-:-:S04]  /*5040*/  LEA R34, P3, R28, UR36, 0x1 ;  /* 0x000000241c227c11 */ /* 0x000fc8000f8608ff */
[----:B------:R-:W-:Y:S02]  /*5050*/  LEA.HI.X R35, R28, UR37, R29, 0x1, P3 ;  /* 0x000000251c237c11 */ /* 0x000fe400098f0c1d */
[----:B------:R-:W-:-:S13]  /*5060*/  ISETP.GE.AND P3, PT, R16, UR44, PT ;  /* 0x0000002c10007c0c */ /* 0x000fda000bf66270 */
[----:B------:R-:W2:Y:S04]  /*5070*/  @!P3 LDS.128 R28, [R40] ;  /* 0x00000000281cb984 */ /* 0x000ea80000000c00 */
[----:B--2---:R-:W-:Y:S01]  /*5080*/  @!P3 STG.E.128 desc[UR40][R34.64], R28 ;  /* 0x0000001c2200b986 */ /* 0x004fe2000c101d28 */
[----:B------:R-:W-:-:S13]  /*5090*/  ISETP.GE.AND P3, PT, R62, UR44, PT ;  /* 0x0000002c3e007c0c */ /* 0x000fda000bf66270 */
[----:B------:R-:W2:Y:S04]  /*50a0*/  @!P3 LDS.128 R28, [R41] ;  /* 0x00000000291cb984 */ /* 0x000ea80000000c00 */
[----:B--2---:R-:W-:Y:S01]  /*50b0*/  @!P3 STG.E.128 desc[UR40][R34.64+0x40], R28 ;  /* 0x0000401c2200b986 */ /* 0x004fe2000c101d28 */
[----:B------:R-:W-:-:S13]  /*50c0*/  ISETP.GE.AND P3, PT, R63, UR44, PT ;  /* 0x0000002c3f007c0c */ /* 0x000fda000bf66270 */
[----:B------:R-:W2:Y:S04]  /*50d0*/  @!P3 LDS.128 R28, [R40+0x3000] ;  /* 0x00300000281cb984 */ /* 0x000ea80000000c00 */
        /* <DEDUP_REMOVED lines=10> */
[----:B------:R-:W-:-:S13]  /*5180*/  ISETP.NE.AND P3, PT, R96, RZ, PT ;  /* 0x000000ff6000720c */ /* 0x000fda0003f65270 */
[----:B------:R-:W2:Y:S04]  /*5190*/  @P3 LDS.128 R28, [R40+0x9000] ;  /* 0x00900000281c3984 */ /* 0x000ea80000000c00 */
[----:B--2---:R-:W-:Y:S01]  /*51a0*/  @P3 STG.E.128 desc[UR40][R34.64+0x180], R28 ;  /* 0x0001801c22003986 */ /* 0x004fe2000c101d28 */
[----:B------:R-:W-:-:S13]  /*51b0*/  ISETP.NE.AND P3, PT, R95, RZ, PT ;  /* 0x000000ff5f00720c */ /* 0x000fda0003f65270 */
[----:B------:R-:W2:Y:S04]  /*51c0*/  @P3 LDS.128 R28, [R41+0x9000] ;  /* 0x00900000291c3984 */ /* 0x000ea80000000c00 */
[----:B--2---:R2:W-:Y:S02]  /*51d0*/  @P3 STG.E.128 desc[UR40][R34.64+0x1c0], R28 ;  /* 0x0001c01c22003986 */ /* 0x0045e4000c101d28 */
.L_x_9916:
[----:B------:R-:W-:Y:S05]  /*51e0*/  BSYNC B0 ;  /* 0x0000000000007941 */ /* 0x000fea0003800000 */
.L_x_9915:
[----:B------:R-:W-:Y:S01]  /*51f0*/  ISETP.GE.AND P3, PT, R217, R99, PT ;  /* 0x00000063d900720c */ /* 0x000fe20003f66270 */
[----:B------:R-:W-:-:S12]  /*5200*/  BSSY B0, `(.L_x_9917) ;  /* 0x0000024000007945 */ /* 0x000fd80003800000 */
[----:B------:R-:W-:Y:S05]  /*5210*/  @P3 BRA `(.L_x_9918) ;  /* 0x0000000000883947 */ /* 0x000fea0003800000 */
[----:B--2---:R-:W-:Y:S01]  /*5220*/  IADD3 R31, P3, R32, 0x40, RZ ;  /* 0x00000040201f7810 */ /* 0x004fe20007f7e0ff */
[----:B------:R-:W-:Y:S02]  /*5230*/  IMAD.MOV.U32 R28, RZ, RZ, R6 ;  /* 0x000000ffff1c7224 */ /* 0x000fe400078e0006 */
[----:B------:R-:W-:Y:S02]  /*5240*/  IMAD.MOV.U32 R29, RZ, RZ, R94 ;  /* 0x000000ffff1d7224 */ /* 0x000fe400078e005e */
[----:B------:R-:W-:Y:S02]  /*5250*/  IMAD.X R32, RZ, RZ, R33, P3 ;  /* 0x000000ffff207224 */ /* 0x000fe400018e0621 */
[----:B------:R-:W-:-:S04]  /*5260*/  IMAD.WIDE.U32 R28, R31, UR38, R28 ;  /* 0x000000261f1c7c25 */ /* 0x000fc8000f8e001c */
[----:B------:R-:W-:-:S04]  /*5270*/  IMAD R32, R32, UR38, RZ ;  /* 0x0000002620207c24 */ /* 0x000fc8000f8e02ff */
[----:B------:R-:W-:Y:S01]  /*5280*/  IMAD R31, R31, UR39, R32 ;  /* 0x000000271f1f7c24 */ /* 0x000fe2000f8e0220 */
[----:B------:R-:W-:-:S03]  /*5290*/  LEA R32, P3, R28, UR36, 0x1 ;  /* 0x000000241c207c11 */ /* 0x000fc6000f8608ff */
[----:B------:R-:W-:-:S05]  /*52a0*/  IMAD.IADD R29, R29, 0x1, R31 ;  /* 0x000000011d1d7824 */ /* 0x000fca00078e021f */
[----:B------:R-:W-:Y:S02]  /*52b0*/  LEA.HI.X R33, R28, UR37, R29, 0x1, P3 ;  /* 0x000000251c217c11 */ /* 0x000fe400098f0c1d */
        /* <DEDUP_REMOVED lines=23> */
[----:B--2---:R3:W-:Y:S02]  /*5430*/  @P3 STG.E.128 desc[UR40][R32.64+0x1c0], R28 ;  /* 0x0001c01c20003986 */ /* 0x0047e4000c101d28 */
.L_x_9918:
[----:B------:R-:W-:Y:S05]  /*5440*/  BSYNC B0 ;  /* 0x0000000000007941 */ /* 0x000fea0003800000 */
.L_x_9917:
[----:B------:R-:W-:Y:S01]  /*5450*/  @!PT LDS RZ, [RZ] ;  /* 0x00000000fffff984 */ /* 0x000fe20000000800 */
[----:B------:R-:W-:Y:S01]  /*5460*/  @!PT LDS RZ, [RZ] ;  /* 0x00000000fffff984 */ /* 0x000fe20000000800 */
[----:B------:R-:W-:Y:S01]  /*5470*/  @!PT LDS RZ, [RZ] ;  /* 0x00000000fffff984 */ /* 0x000fe20000000800 */
[----:B------:R-:W-:Y:S01]  /*5480*/  @!PT LDS RZ, [RZ] ;  /* 0x00000000fffff984 */ /* 0x000fe20000000800 */
[----:B------:R4:W-:Y:S06]  /*5490*/  MEMBAR.ALL.CTA ;  /* 0x0000000000007992 */ /* 0x0009ec0000008000 */
[----:B----4-:R-:W4:Y:S02]  /*54a0*/  FENCE.VIEW.ASYNC.S ;  /* 0x00000000000073c6 */ /* 0x010f240000000000 */
[----:B----4-:R4:W-:Y:S01]  /*54b0*/  BAR.SYNC.DEFER_BLOCKING R76, 0x80 ;  /* 0x0002004c0000751d */ /* 0x0109e20000010000 */
[----:B------:R-:W-:Y:S01]  /*54c0*/  ISETP.NE.AND P5, PT, R98, RZ, PT ;  /* 0x000000ff6200720c */ /* 0x000fe20003fa5270 */
[----:B------:R-:W-:Y:S01]  /*54d0*/  VIADD R2, R2, 0x1 ;  /* 0x0000000102027836 */ /* 0x000fe20000000000 */
[----:B01----:R-:W-:-:S04]  /*54e0*/  @!P4 IADD3 R97, R97, 0x228c0, RZ ;  /* 0x000228c06161c810 */ /* 0x003fc80007ffe0ff */
[C---:B------:R-:W-:Y:S02]  /*54f0*/  ISETP.NE.AND P3, PT, R2.reuse, 0x2, PT ;  /* 0x000000020200780c */ /* 0x040fe40003f65270 */
[----:B------:R-:W-:Y:S02]  /*5500*/  @!P4 PRMT R97, RZ, 0x654, R97 ;  /* 0x00000654ff61c816 */ /* 0x000fe40000000061 */
[----:B--23--:R-:W-:Y:S02]  /*5510*/  SEL R28, RZ, 0x1, P3 ;  /* 0x00000001ff1c7807 */ /* 0x00cfe40001800000 */
[----:B------:R-:W-:Y:S02]  /*5520*/  SEL R2, R2, RZ, P3 ;  /* 0x000000ff02027207 */ /* 0x000fe40001800000 */
[----:B------:R-:W-:Y:S01]  /*5530*/  LOP3.LUT R201, R201, R28, RZ, 0x3c, !PT ;  /* 0x0000001cc9c97212 */ /* 0x000fe200078e3cff */
[----:B------:R4:W-:Y:S01]  /*5540*/  @!P4 SYNCS.ARRIVE.TRANS64.RED.A1T0 RZ, [R97+URZ], RZ ;  /* 0x000000ff61ffc9a7 */ /* 0x0009e2000810043f */
[----:B------:R-:W-:Y:S05]  /*5550*/  @P5 BRA `(.L_x_9919) ;  /* 0xffffffcc00745947 */ /* 0x000fea000383ffff */
[----:B------:R-:W0:Y:S01]  /*5560*/  S2R R29, SR_TID.X ;  /* 0x00000000001d7919 */ /* 0x000e220000002100 */
[----:B------:R-:W-:Y:S02]  /*5570*/  PLOP3.LUT P0, PT, PT, PT, PT, 0x8, 0x0 ;  /* 0x000000000000781c */ /* 0x000fe40003f0e170 */
[----:B0-----:R-:W-:-:S04]  /*5580*/  SHF.R.U32.HI R29, RZ, 0x7, R29 ;  /* 0x00000007ff1d7819 */ /* 0x001fc8000001161d */
[----:B------:R-:W-:-:S13]  /*5590*/  ISETP.NE.AND P5, PT, R29, 0x1, PT ;  /* 0x000000011d00780c */ /* 0x000fda0003fa5270 */
[----:B------:R-:W-:Y:S06]  /*55a0*/  @!P5 BAR.ARV 0x9, 0x100 ;  /* 0x024400000000db1d */ /* 0x000fec0000002000 */
.L_x_9867:
[----:B------:R-:W-:Y:S02]  /*55b0*/  ISETP.GE.AND P2, PT, R176, 0x1, PT ;  /* 0x00000001b000780c */ /* 0x000fe40003f46270 */
[----:B------:R-:W-:Y:S02]  /*55c0*/  CS2R R4, SRZ ;  /* 0x0000000000047805 */ /* 0x000fe4000001ff00 */
[----:B------:R-:W-:Y:S01]  /*55d0*/  PLOP3.LUT P1, PT, PT, PT, PT, 0x80, 0x0 ;  /* 0x000000000000781c */ /* 0x000fe20003f2f070 */
[----:B------:R-:W-:Y:S01]  /*55e0*/  IMAD.MOV.U32 R0, RZ, RZ, RZ ;  /* 0x000000ffff007224 */ /* 0x000fe200078e00ff */
        /* <DEDUP_REMOVED lines=21> */
[----:B----4-:R-:W-:Y:S02]  /*5740*/  CS2R R96, SRZ ;  /* 0x0000000000607805 */ /* 0x010fe4000001ff00 */
        /* <DEDUP_REMOVED lines=42> */
[----:B------:R-:W-:Y:S06]  /*59f0*/  @P0 BRA `(.L_x_9920) ;  /* 0x00000000000c0947 */ /* 0x000fec0003800000 */
[----:B------:R-:W0:Y:S01]  /*5a00*/  FENCE.VIEW.ASYNC.G ;  /* 0x00000000000073c6 */ /* 0x000e220000000100 */
[----:B------:R-:W-:Y:S05]  /*5a10*/  WARPSYNC.ALL ;  /* 0x0000000000007948 */ /* 0x000fea0003800000 */
[----:B0-----:R-:W-:Y:S06]  /*5a20*/  BAR.ARV 0xc, 0x180 ;  /* 0x0306000000007b1d */ /* 0x001fec0000002000 */
.L_x_9920:
[----:B------:R-:W-:Y:S01]  /*5a30*/  CS2R R24, SRZ ;  /* 0x0000000000187805 */ /* 0x000fe2000001ff00 */
[----:B------:R-:W-:Y:S06]  /*5a40*/  @!P2 BRA `(.L_x_9921) ;  /* 0x000000740078a947 */ /* 0x000fec0003800000 */
[----:B------:R-:W-:-:S03]  /*5a50*/  UMOV UR4, 0xffffffff ;  /* 0xffffffff00047882 */ /* 0x000fc60000000000 */
[----:B------:R-:W-:Y:S05]  /*5a60*/  BRA.DIV UR4, `(.L_x_9922) ;  /* 0x0000011a04907947 */ /* 0x000fea000b800000 */
[----:B------:R0:W1:Y:S02]  /*5a70*/  SHFL.IDX PT, R14, R234, RZ, 0x1f ;  /* 0x00001fffea0e7589 */ /* 0x00006400000e0000 */
.L_x_10163:
[----:B-1----:R-:W-:Y:S01]  /*5a80*/  LEA.HI R0, R14, R14, RZ, 0x1 ;  /* 0x0000000e0e007211 */ /* 0x002fe200078f08ff */
[----:B------:R-:W-:Y:S01]  /*5a90*/  VIADD R24, R18, 0x18400 ;  /* 0x0001840012187836 */ /* 0x000fe20000000000 */
[----:B------:R-:W-:Y:S02]  /*5aa0*/  BSSY B6, `(.L_x_9923) ;  /* 0x0000018000067945 */ /* 0x000fe40003800000 */
[----:B------:R-:W-:Y:S02]  /*5ab0*/  LOP3.LUT R3, R0, 0x1e, RZ, 0xc0, !PT ;  /* 0x0000001e00037812 */ /* 0x000fe400078ec0ff */
[----:B------:R-:W-:-:S03]  /*5ac0*/  LOP3.LUT P0, RZ, R24, 0x1bf, RZ, 0xc0, !PT ;  /* 0x000001bf18ff7812 */ /* 0x000fc6000780c0ff */
[----:B------:R-:W-:-:S04]  /*5ad0*/  IMAD.IADD R3, R14, 0x1, -R3 ;  /* 0x000000010e037824 */ /* 0x000fc800078e0a03 */
[----:B------:R-:W-:-:S05]  /*5ae0*/  IMAD R3, R3, 0x2000, R24 ;  /* 0x0000200003037824 */ /* 0x000fca00078e0218 */
[----:B------:R-:W-:-:S04]  /*5af0*/  SHF.R.U32.HI R3, RZ, 0x4, R3 ;  /* 0x00000004ff037819 */ /* 0x000fc80000011603 */
[----:B------:R-:W-:Y:S01]  /*5b00*/  LOP3.LUT R28, R3, 0x3fff, RZ, 0xc0, !PT ;  /* 0x00003fff031c7812 */ /* 0x000fe200078ec0ff */
[----:B------:R-:W-:Y:S06]  /*5b10*/  @!P0 BRA `(.L_x_9924) ;  /* 0x0000000000408947 */ /* 0x000fec0003800000 */
[----:B------:R-:W-:Y:S01]  /*5b20*/  MOV R0, 0x0 ;  /* 0x0000000000007802 */ /* 0x000fe20000000f00 */
[----:B------:R-:W-:Y:S01]  /*5b30*/  ULDC.64 UR4, c[0x4][0x118] ;  /* 0x0100460000047ab9 */ /* 0x000fe20000000a00 */
[----:B------:R-:W-:Y:S01]  /*5b40*/  ULDC.64 UR6, c[0x4][0x120] ;  /* 0x0100480000067ab9 */ /* 0x000fe20000000a00 */
[----:B------:R-:W-:Y:S01]  /*5b50*/  MOV R4, UR4 ;  /* 0x0000000400047c02 */ /* 0x000fe20008000f00 */
        /* <DEDUP_REMOVED lines=12> */
.L_x_9924:
[----:B------:R-:W-:Y:S05]  /*5c20*/  BSYNC B6 ;  /* 0x0000000000067941 */ /* 0x000fea0003800000 */
.L_x_9923:
[----:B------:R-:W-:Y:S02]  /*5c30*/  ULDC UR4, c[0x0][0x3f4] ;  /* 0x0000fd0000047ab9 */ /* 0x000fe40000000800 */
[----:B------:R-:W-:-:S13]  /*5c40*/  ISETP.LT.AND P0, PT, RZ, UR4, PT ;  /* 0x00000004ff007c0c */ /* 0x000fda000bf01270 */
[----:B------:R-:W-:Y:S05]  /*5c50*/  @P0 BRA `(.L_x_9925) ;  /* 0x00000000003c0947 */ /* 0x000fea0003800000 */
[----:B------:R-:W-:-:S04]  /*5c60*/  LEA.HI R0, R218, R218, RZ, 0x1 ;  /* 0x000000dada007211 */ /* 0x000fc800078f08ff */
[----:B------:R-:W-:-:S04]  /*5c70*/  LOP3.LUT R3, R0, 0xfffffffe, RZ, 0xc0, !PT ;  /* 0xfffffffe00037812 */ /* 0x000fc800078ec0ff */
[----:B------:R-:W-:-:S04]  /*5c80*/  IADD3 R3, R218, -R3, RZ ;  /* 0x80000003da037210 */ /* 0x000fc80007ffe0ff */
[----:B------:R-:W-:-:S04]  /*5c90*/  SHF.L.U32 R3, R3, 0x1f, RZ ;  /* 0x0000001f03037819 */ /* 0x000fc800000006ff */
[----:B------:R1:W2:Y:S03]  /*5ca0*/  SYNCS.PHASECHK.TRANS64.TRYWAIT P0, [R18+URZ+0x22800], R3 ;  /* 0x02280003120075a7 */ /* 0x0002a6000800017f */
[----:B--2---:R-:W-:Y:S05]  /*5cb0*/  @!P0 NANOSLEEP.SYNCS 0x989680 ;  /* 0x009896800000895d */ /* 0x004fea0003900000 */
[----:B------:R-:W2:Y:S01]  /*5cc0*/  @!P0 SYNCS.PHASECHK.TRANS64 P0, [R18+URZ+0x22800], R3 ;  /* 0x02280003120085a7 */ /* 0x000ea2000800007f */
[----:B------:R-:W-:Y:S04]  /*5cd0*/  BSSY B0, `(.L_x_9926) ;  /* 0x0000006000007945 */ /* 0x000fe80003800000 */
[----:B--2---:R-:W-:Y:S05]  /*5ce0*/  @P0 BRA `(.L_x_9927) ;  /* 0x0000000000100947 */ /* 0x004fea0003800000 */
.L_x_9928:
[----:B--2---:R2:W3:Y:S02]  /*5cf0*/  SYNCS.PHASECHK.TRANS64.TRYWAIT P0, [R18+URZ+0x22800], R3 ;  /* 0x02280003120075a7 */ /* 0x0044e4000800017f */
[----:B---3--:R-:W-:Y:S05]  /*5d00*/  @!P0 NANOSLEEP.SYNCS 0x989680 ;  /* 0x009896800000895d */ /* 0x008fea0003900000 */
[----:B------:R-:W3:Y:S02]  /*5d10*/  @!P0 SYNCS.PHASECHK.TRANS64 P0, [R18+URZ+0x22800], R3 ;  /* 0x02280003120085a7 */ /* 0x000ee4000800007f */
[----:B---3--:R-:W-:Y:S05]  /*5d20*/  @!P0 BRA `(.L_x_9928) ;  /* 0xfffffffc00f08947 */ /* 0x008fea000383ffff */
.L_x_9927:
[----:B------:R-:W-:Y:S05]  /*5d30*/  BSYNC B0 ;  /* 0x0000000000007941 */ /* 0x000fea0003800000 */
.L_x_9926:
[----:B------:R-:W-:Y:S05]  /*5d40*/  BRA `(.L_x_9929) ;  /* 0x00000020007c7947 */ /* 0x000fea0003800000 */
.L_x_9925:
[----:B-----5:R-:W-:Y:S01]  /*5d50*/  SHF.R.S32.HI R0, RZ, 0x1f, R38 ;  /* 0x0000001fff007819 */ /* 0x020fe20000011426 */
[----:B------:R-:W-:Y:S01]  /*5d60*/  ULDC.64 UR4, c[0x0][0x3f8] ;  /* 0x0000fe0000047ab9 */ /* 0x000fe20000000a00 */
[----:B------:R-:W-:Y:S01]  /*5d70*/  ULDC.64 UR6, c[0x0][0x408] ;  /* 0x0001020000067ab9 */ /* 0x000fe20000000a00 */
[----:B------:R-:W-:Y:S01]  /*5d80*/  LOP3.LUT P0, RZ, R24, 0x3ff, RZ, 0xc0, !PT ;  /* 0x000003ff18ff7812 */ /* 0x000fe2000780c0ff */
[----:B------:R-:W-:Y:S01]  /*5d90*/  IMAD.WIDE.U32 R4, R38, UR4, RZ ;  /* 0x0000000426047c25 */ /* 0x000fe2000f8e00ff */
[----:B------:R-:W-:Y:S03]  /*5da0*/  BSSY B6, `(.L_x_9930) ;  /* 0x000001f000067945 */ /* 0x000fe60003800000 */
        /* <DEDUP_REMOVED lines=27> */
[----:B-1----:R-:W-:-:S07]  /*5f60*/  IMAD.MOV.U32 R13, RZ, RZ, RZ ;  /* 0x000000ffff0d7224 */ /* 0x002fce00078e00ff */
[----:B------:R-:W-:-:S07]  /*5f70*/  LEPC R20, `(.L_x_9931) ;  /* 0x000000001014794e */ /* 0x000fce0000000000 */
[----:B0-2---:R-:W-:Y:S05]  /*5f80*/  CALL.ABS.NOINC R14 ;  /* 0x000000000e007343 */ /* 0x005fea0003c00000 */
.L_x_9931:
[----:B------:R-:W-:Y:S05]  /*5f90*/  BSYNC B6 ;  /* 0x0000000000067941 */ /* 0x000fea0003800000 */
.L_x_9930:
        /* <DEDUP_REMOVED lines=11> */
.L_x_10169:
        /* <DEDUP_REMOVED lines=11> */
[----:B------:R-:W-:Y:S02]  /*6100*/  LOP3.LUT R30, R8, R9, RZ, 0x3c, !PT ;  /* 0x00000009081e7212 */ /* 0x000fe400078e3cff */
[----:B------:R-:W-:-:S02]  /*6110*/  CS2R R8, SRZ ;  /* 0x0000000000087805 */ /* 0x000fc4000001ff00 */
[----:B------:R-:W-:Y:S02]  /*6120*/  LOP3.LUT R13, R7, 0xfffffffe, RZ, 0xc0, !PT ;  /* 0xfffffffe070d7812 */ /* 0x000fe400078ec0ff */
[----:B------:R-:W-:-:S03]  /*6130*/  CS2R R6, SRZ ;  /* 0x0000000000067805 */ /* 0x000fc6000001ff00 */
[----:B------:R-:W-:Y:S01]  /*6140*/  IMAD.IADD R29, R218, 0x1, -R13 ;  /* 0x00000001da1d7824 */ /* 0x000fe200078e0a0d */
[----:B------:R-:W-:Y:S01]  /*6150*/  CS2R R12, SRZ ;  /* 0x00000000000c7805 */ /* 0x000fe2000001ff00 */
        /* <DEDUP_REMOVED lines=10> */
[-C--:B01----:R-:W-:Y:S02]  /*6200*/  @!P3 IADD3 R26, P1, R14, R232.reuse, RZ ;  /* 0x000000e80e1ab210 */ /* 0x083fe40007f3e0ff */
[----:B------:R-:W-:Y:S01]  /*6210*/  @!P3 IADD3 R24, P0, R3, R232, RZ ;  /* 0x000000e80318b210 */ /* 0x000fe20007f1e0ff */
[----:B------:R-:W-:Y:S01]  /*6220*/  @!P2 IMAD.WIDE R20, R22, 0x2, R6 ;  /* 0x000000021614a825 */ /* 0x000fe200078e0206 */
[----:B------:R-:W-:Y:S02]  /*6230*/  CS2R R6, SRZ ;  /* 0x0000000000067805 */ /* 0x000fe4000001ff00 */
[----:B------:R-:W-:Y:S01]  /*6240*/  @!P3 IADD3.X R25, R0, R231, RZ, P0, !PT ;  /* 0x000000e70019b210 */ /* 0x000fe200007fe4ff */
[----:B------:R-:W-:Y:S01]  /*6250*/  @!P2 IMAD.WIDE R14, R22, 0x2, R14 ;  /* 0x00000002160ea825 */ /* 0x000fe200078e020e */
[----:B------:R0:W5:Y:S03]  /*6260*/  @!P2 LD.E.64 R10, desc[UR40][R20.64] ;  /* 0x00000028140aa980 */ /* 0x000166000c101b00 */
[----:B------:R-:W-:Y:S01]  /*6270*/  @!P3 IMAD.X R27, R4, 0x1, R231, P1 ;  /* 0x00000001041bb824 */ /* 0x000fe200008e06e7 */
[----:B------:R0:W5:Y:S04]  /*6280*/  @!P2 LD.E.64 R6, desc[UR40][R14.64] ;  /* 0x000000280e06a980 */ /* 0x000168000c101b00 */
[----:B------:R0:W5:Y:S04]  /*6290*/  @!P3 LD.E.64 R12, desc[UR40][R24.64] ;  /* 0x00000028180cb980 */ /* 0x000168000c101b00 */
[----:B------:R0:W5:Y:S02]  /*62a0*/  @!P3 LD.E.64 R8, desc[UR40][R26.64] ;  /* 0x000000281a08b980 */ /* 0x000164000c101b00 */
.L_x_9936:
[----:B------:R-:W-:Y:S05]  /*62b0*/  BSYNC B1 ;  /* 0x0000000000017941 */ /* 0x000fea0003800000 */
.L_x_9935:
[----:B0-----:R-:W-:Y:S01]  /*62c0*/  SHF.L.U32 R15, R29, 0x1f, RZ ;  /* 0x0000001f1d0f7819 */ /* 0x001fe200000006ff */
[----:B---3--:R-:W-:Y:S01]  /*62d0*/  IMAD R3, R207, 0x200, R30 ;  /* 0x00000200cf037824 */ /* 0x008fe200078e021e */
[----:B------:R-:W-:Y:S01]  /*62e0*/  LOP3.LUT P1, RZ, R226, 0x4, RZ, 0xc0, !PT ;  /* 0x00000004e2ff7812 */ /* 0x000fe2000782c0ff */
[----:B-----5:R-:W-:Y:S01]  /*62f0*/  IMAD.MOV.U32 R31, RZ, RZ, R10 ;  /* 0x000000ffff1f7224 */ /* 0x020fe200078e000a */
[----:B------:R-:W0:Y:S01]  /*6300*/  SYNCS.PHASECHK.TRANS64.TRYWAIT P0, [R18+URZ+0x22800], R15 ;  /* 0x0228000f120075a7 */ /* 0x000e22000800017f */
[----:B------:R-:W-:Y:S01]  /*6310*/  IMAD R3, R3, 0x2, R18 ;  /* 0x0000000203037824 */ /* 0x000fe200078e0212 */
[--C-:B------:R-:W-:Y:S01]  /*6320*/  SHF.R.U64 R33, R10, 0x10, R11.reuse ;  /* 0x000000100a217819 */ /* 0x100fe2000000120b */
[--C-:B------:R-:W-:Y:S01]  /*6330*/  IMAD.MOV.U32 R14, RZ, RZ, R11.reuse ;  /* 0x000000ffff0e7224 */ /* 0x100fe200078e000b */
[----:B------:R-:W-:Y:S01]  /*6340*/  SHF.R.U32.HI R20, RZ, 0x10, R11 ;  /* 0x00000010ff147819 */ /* 0x000fe2000001160b */
[----:B-1----:R-:W-:Y:S01]  /*6350*/  IMAD.MOV.U32 R27, RZ, RZ, R6 ;  /* 0x000000ffff1b7224 */ /* 0x002fe200078e0006 */
[----:B------:R-:W-:Y:S01]  /*6360*/  SHF.R.U64 R35, R6, 0x10, R7 ;  /* 0x0000001006237819 */ /* 0x000fe20000001207 */
[----:B------:R-:W-:Y:S01]  /*6370*/  IMAD.MOV.U32 R32, RZ, RZ, R12 ;  /* 0x000000ffff207224 */ /* 0x000fe200078e000c */
[--C-:B------:R-:W-:Y:S01]  /*6380*/  SHF.R.U64 R34, R12, 0x10, R13.reuse ;  /* 0x000000100c227819 */ /* 0x100fe2000000120d */
[--C-:B------:R-:W-:Y:S01]  /*6390*/  IMAD.MOV.U32 R11, RZ, RZ, R13.reuse ;  /* 0x000000ffff0b7224 */ /* 0x100fe200078e000d */
[----:B------:R-:W-:Y:S01]  /*63a0*/  MOV R10, R7 ;  /* 0x00000007000a7202 */ /* 0x000fe20000000f00 */
[----:B------:R-:W-:Y:S01]  /*63b0*/  IMAD.MOV.U32 R29, RZ, RZ, R8 ;  /* 0x000000ffff1d7224 */ /* 0x000fe200078e0008 */
[----:B------:R-:W-:Y:S01]  /*63c0*/  SHF.R.U32.HI R12, RZ, 0x10, R13 ;  /* 0x00000010ff0c7819 */ /* 0x000fe2000001160d */
[----:B----4-:R-:W-:Y:S01]  /*63d0*/  VIADD R4, R3, 0x18400 ;  /* 0x0001840003047836 */ /* 0x010fe20000000000 */
[----:B------:R-:W-:Y:S01]  /*63e0*/  SHF.R.U32.HI R7, RZ, 0x10, R7 ;  /* 0x00000010ff077819 */ /* 0x000fe20000011607 */
[--C-:B------:R-:W-:Y:S01]  /*63f0*/  IMAD.MOV.U32 R6, RZ, RZ, R9.reuse ;  /* 0x000000ffff067224 */ /* 0x100fe200078e0009 */
[----:B------:R-:W-:Y:S01]  /*6400*/  VIMNMX R30, R5, 0x80, PT ;  /* 0x00000080051e7848 */ /* 0x000fe20003fe0100 */
[----:B------:R-:W-:Y:S01]  /*6410*/  BSSY B1, `(.L_x_9937) ;  /* 0x000000e000017945 */ /* 0x000fe20003800000 */
[----:B--2---:R-:W-:Y:S01]  /*6420*/  VIADD R0, R3, 0x18440 ;  /* 0x0001844003007836 */ /* 0x004fe20000000000 */
[--C-:B------:R-:W-:Y:S01]  /*6430*/  SHF.R.U64 R36, R8, 0x10, R9.reuse ;  /* 0x0000001008247819 */ /* 0x100fe20000001209 */
[----:B------:R-:W-:Y:S01]  /*6440*/  @P1 VIADD R0, R4, 0xffffffc0 ;  /* 0xffffffc004001836 */ /* 0x000fe20000000000 */
[----:B------:R-:W-:-:S02]  /*6450*/  SHF.R.U32.HI R8, RZ, 0x10, R9 ;  /* 0x00000010ff087819 */ /* 0x000fc40000011609 */
        /* <DEDUP_REMOVED lines=9> */
.L_x_10170:
[----:B------:R-:W-:Y:S05]  /*64f0*/  BSYNC B1 ;  /* 0x0000000000017941 */ /* 0x000fea0003800000 */
.L_x_9937:
        /* <DEDUP_REMOVED lines=46> */
.L_x_9942:
[----:B------:R-:W-:Y:S05]  /*67e0*/  BSYNC B2 ;  /* 0x0000000000027941 */ /* 0x000fea0003800000 */
.L_x_9941:
        /* <DEDUP_REMOVED lines=39> */
.L_x_9940:
[----:B------:R-:W-:Y:S05]  /*6a60*/  BSYNC B1 ;  /* 0x0000000000017941 */ /* 0x000fea0003800000 */
.L_x_9939:
        /* <DEDUP_REMOVED lines=45> */
.L_x_9945:
[----:B------:R-:W-:Y:S05]  /*6d40*/  BSYNC B1 ;  /* 0x0000000000017941 */ /* 0x000fea0003800000 */
.L_x_9944:
[----:B------:R-:W-:Y:S05]  /*6d50*/  @P1 BRA `(.L_x_9943) ;  /* 0x0000001000541947 */ /* 0x000fea0003800000 */
[----:B-1----:R-:W1:Y:S01]  /*6d60*/  LDS.128 R4, [R0+0x2000] ;  /* 0x0020000000047984 */ /* 0x002e620000000c00 */
[----:B0-----:R-:W-:Y:S02]  /*6d70*/  HADD2.F32 R15, -RZ, R29.H0_H0 ;  /* 0x2000001dff0f7230 */ /* 0x001fe40000004100 */
[----:B------:R-:W-:Y:S02]  /*6d80*/  HADD2.F32 R13, -RZ, R32.H0_H0 ;  /* 0x20000020ff0d7230 */ /* 0x000fe40000004100 */
[----:B------:R-:W-:Y:S02]  /*6d90*/  HADD2.F32 R20, -RZ, R36.H0_H0 ;  /* 0x20000024ff147230 */ /* 0x000fe40000004100 */
[----:B------:R-:W-:Y:S02]  /*6da0*/  HADD2.F32 R14, -RZ, R34.H0_H0 ;  /* 0x20000022ff0e7230 */ /* 0x000fe40000004100 */
[----:B------:R-:W-:Y:S02]  /*6db0*/  HADD2.F32 R24, -RZ, R36.H1_H1 ;  /* 0x30000024ff187230 */ /* 0x000fe40000004100 */
[----:B-1----:R-:W-:-:S02]  /*6dc0*/  HADD2.F32 R3, -RZ, R4.H0_H0 ;  /* 0x20000004ff037230 */ /* 0x002fc40000004100 */
[----:B------:R-:W-:Y:S02]  /*6dd0*/  HADD2.F32 R4, -RZ, R4.H1_H1 ;  /* 0x30000004ff047230 */ /* 0x000fe40000004100 */
        /* <DEDUP_REMOVED lines=9> */
[----:B------:R-:W-:Y:S02]  /*6e70*/  HADD2.F32 R6, -RZ, R6.H1_H1 ;  /* 0x30000006ff067230 */ /* 0x000fe40000004100 */
[C---:B------:R-:W-:Y:S01]  /*6e80*/  FMUL.FTZ R5, R14.reuse, R5 ;  /* 0x000000050e057220 */ /* 0x040fe20000410000 */
[----:B------:R-:W-:Y:S02]  /*6e90*/  HADD2.F32 R7, -RZ, R7.H1_H1 ;  /* 0x30000007ff077230 */ /* 0x000fe40000004100 */
[-C--:B------:R-:W-:Y:S01]  /*6ea0*/  FFMA.FTZ R11, R14, R8.reuse, -R11 ;  /* 0x000000080e0b7223 */ /* 0x080fe2000001080b */
[----:B------:R-:W-:Y:S02]  /*6eb0*/  HADD2.F32 R15, -RZ, R29.H1_H1 ;  /* 0x3000001dff0f7230 */ /* 0x000fe40000004100 */
[----:B------:R-:W-:Y:S01]  /*6ec0*/  FFMA.FTZ R8, R20, R8, R5 ;  /* 0x0000000814087223 */ /* 0x000fe20000010005 */
[----:B------:R-:W-:-:S02]  /*6ed0*/  HADD2.F32 R13, -RZ, R32.H1_H1 ;  /* 0x30000020ff0d7230 */ /* 0x000fc40000004100 */
[-C--:B------:R-:W-:Y:S01]  /*6ee0*/  FMUL.FTZ R5, R24, R7.reuse ;  /* 0x0000000718057220 */ /* 0x080fe20000410000 */
[----:B------:R-:W-:Y:S02]  /*6ef0*/  HADD2.F32 R14, -RZ, R34.H1_H1 ;  /* 0x30000022ff0e7230 */ /* 0x000fe40000004100 */
[----:B------:R-:W-:Y:S01]  /*6f00*/  FMUL.FTZ R4, R15, R6 ;  /* 0x000000060f047220 */ /* 0x000fe20000410000 */
[----:B------:R-:W-:Y:S01]  /*6f10*/  F2FP.F16.F32.PACK_AB R12, R3, R12 ;  /* 0x0000000c030c723e */ /* 0x000fe200000000ff */
[C---:B------:R-:W-:Y:S01]  /*6f20*/  FMUL.FTZ R6, R13.reuse, R6 ;  /* 0x000000060d067220 */ /* 0x040fe20000410000 */
        /* <DEDUP_REMOVED lines=10> */
.L_x_9933:
[----:B------:R-:W-:-:S03]  /*6fd0*/  UMOV UR4, 0xffffffff ;  /* 0xffffffff00047882 */ /* 0x000fc60000000000 */
[----:B------:R-:W-:Y:S05]  /*6fe0*/  BRA.DIV UR4, `(.L_x_9946) ;  /* 0x0000010604dc7947 */ /* 0x000fea000b800000 */
[----:B------:R1:W2:Y:S04]  /*6ff0*/  SHFL.IDX PT, R0, R25, RZ, 0x1c1f ;  /* 0x001c1fff19007589 */ /* 0x0002a800000e0000 */
[----:B------:R1:W3:Y:S04]  /*7000*/  SHFL.IDX PT, R3, R24, RZ, 0x1c1f ;  /* 0x001c1fff18037589 */ /* 0x0002e800000e0000 */
[----:B------:R1:W4:Y:S04]  /*7010*/  SHFL.IDX PT, R4, R27, RZ, 0x1c1f ;  /* 0x001c1fff1b047589 */ /* 0x00032800000e0000 */
[----:B------:R1:W0:Y:S02]  /*7020*/  SHFL.IDX PT, R14, R26, RZ, 0x1c1f ;  /* 0x001c1fff1a0e7589 */ /* 0x00022400000e0000 */
.L_x_10176:
[----:B------:R-:W-:Y:S01]  /*7030*/  ULDC UR4, c[0x0][0x448] ;  /* 0x0001120000047ab9 */ /* 0x000fe20000000800 */
[C---:B------:R-:W-:Y:S01]  /*7040*/  LEA.HI R7, R218.reuse, R218, RZ, 0x1 ;  /* 0x000000dada077211 */ /* 0x040fe200078f08ff */
[----:B------:R-:W-:Y:S01]  /*7050*/  IMAD R6, R39, UR4, RZ ;  /* 0x0000000427067c24 */ /* 0x000fe2000f8e02ff */
[----:B------:R-:W-:Y:S01]  /*7060*/  BSSY B1, `(.L_x_9947) ;  /* 0x0000017000017945 */ /* 0x000fe20003800000 */
[----:B------:R-:W-:Y:S02]  /*7070*/  CS2R R8, SRZ ;  /* 0x0000000000087805 */ /* 0x000fe4000001ff00 */
[----:B------:R-:W-:Y:S02]  /*7080*/  LOP3.LUT R7, R7, 0xfffffffe, RZ, 0xc0, !PT ;  /* 0xfffffffe07077812 */ /* 0x000fe400078ec0ff */
[----:B------:R-:W-:Y:S02]  /*7090*/  CS2R R10, SRZ ;  /* 0x00000000000a7805 */ /* 0x000fe4000001ff00 */
[----:B------:R-:W-:Y:S01]  /*70a0*/  ISETP.GE.AND P0, PT, R5, R6, PT ;  /* 0x000000060500720c */ /* 0x000fe20003f06270 */
[----:B------:R-:W-:Y:S01]  /*70b0*/  IMAD R5, R89, -0x80, R6 ;  /* 0xffffff8059057824 */ /* 0x000fe200078e0206 */
[----:B-1----:R-:W-:Y:S01]  /*70c0*/  CS2R R24, SRZ ;  /* 0x0000000000187805 */ /* 0x002fe2000001ff00 */
[----:B------:R-:W-:Y:S01]  /*70d0*/  IMAD.IADD R7, R218, 0x1, -R7 ;  /* 0x00000001da077824 */ /* 0x000fe200078e0a07 */
[----:B------:R-:W-:-:S04]  /*70e0*/  CS2R R26, SRZ ;  /* 0x00000000001a7805 */ /* 0x000fc8000001ff00 */
[----:B------:R-:W-:-:S05]  /*70f0*/  SHF.L.U32 R13, R7, 0x1f, RZ ;  /* 0x0000001f070d7819 */ /* 0x000fca00000006ff */
[----:B------:R-:W-:Y:S05]  /*7100*/  @P0 BRA `(.L_x_9948) ;  /* 0x0000000000300947 */ /* 0x000fea0003800000 */
[----:B------:R-:W-:Y:S01]  /*7110*/  ULDC UR4, c[0x0][0x3f4] ;  /* 0x0000fd0000047ab9 */ /* 0x000fe20000000800 */
[C---:B------:R-:W-:Y:S01]  /*7120*/  IMAD.SHL.U32 R15, R16.reuse, 0x2, RZ ;  /* 0x00000002100f7824 */ /* 0x040fe200078e00ff */
[C---:B------:R-:W-:Y:S02]  /*7130*/  ISETP.GE.AND P2, PT, R16.reuse, UR4, PT ;  /* 0x0000000410007c0c */ /* 0x040fe4000bf46270 */
[----:B------:R-:W-:Y:S02]  /*7140*/  SHF.L.U64.HI R9, R16, 0x1, R17 ;  /* 0x0000000110097819 */ /* 0x000fe40000010211 */
[-C--:B---3--:R-:W-:Y:S02]  /*7150*/  IADD3 R6, P0, R3, R15.reuse, RZ ;  /* 0x0000000f03067210 */ /* 0x088fe40007f1e0ff */
[----:B0-----:R-:W-:-:S03]  /*7160*/  IADD3 R14, P1, R14, R15, RZ ;  /* 0x0000000f0e0e7210 */ /* 0x001fc60007f3e0ff */
[----:B--2---:R-:W-:Y:S01]  /*7170*/  IMAD.X R7, R0, 0x1, R9, P0 ;  /* 0x0000000100077824 */ /* 0x004fe200000e0609 */
[----:B----4-:R-:W-:Y:S02]  /*7180*/  IADD3.X R15, R4, R9, RZ, P1, !PT ;  /* 0x00000009040f7210 */ /* 0x010fe40000ffe4ff */
[----:B------:R-:W-:Y:S01]  /*7190*/  CS2R R8, SRZ ;  /* 0x0000000000087805 */ /* 0x000fe2000001ff00 */
[----:B------:R-:W-:Y:S06]  /*71a0*/  @P2 BRA `(.L_x_9948) ;  /* 0x0000000000082947 */ /* 0x000fec0003800000 */
[----:B------:R1:W5:Y:S04]  /*71b0*/  LD.E.128 R8, desc[UR40][R6.64] ;  /* 0x0000002806087980 */ /* 0x000368000c101d00 */
[----:B------:R1:W5:Y:S02]  /*71c0*/  LD.E.128 R24, desc[UR40][R14.64] ;  /* 0x000000280e187980 */ /* 0x000364000c101d00 */
.L_x_9948:
[----:B------:R-:W-:Y:S05]  /*71d0*/  BSYNC B1 ;  /* 0x0000000000017941 */ /* 0x000fea0003800000 */
.L_x_9947:
[----:B------:R-:W0:Y:S01]  /*71e0*/  SYNCS.PHASECHK.TRANS64.TRYWAIT P1, [R18+URZ+0x22800], R13 ;  /* 0x0228000d120075a7 */ /* 0x000e22000802017f */
[----:B-----5:R-:W-:Y:S01]  /*71f0*/  IMAD.MOV.U32 R38, RZ, RZ, R8 ;  /* 0x000000ffff267224 */ /* 0x020fe200078e0008 */
[--C-:B------:R-:W-:Y:S01]  /*7200*/  SHF.R.U64 R42, R8, 0x10, R9.reuse ;  /* 0x00000010082a7819 */ /* 0x100fe20000001209 */
[--C-:B--2---:R-:W-:Y:S01]  /*7210*/  IMAD.MOV.U32 R0, RZ, RZ, R9.reuse ;  /* 0x000000ffff007224 */ /* 0x104fe200078e0009 */
[----:B------:R-:W-:Y:S01]  /*7220*/  SHF.R.U32.HI R8, RZ, 0x10, R9 ;  /* 0x00000010ff087819 */ /* 0x000fe20000011609 */
[----:B------:R-:W-:Y:S01]  /*7230*/  IMAD.MOV.U32 R39, RZ, RZ, R10 ;  /* 0x000000ffff277224 */ /* 0x000fe200078e000a */
[--C-:B------:R-:W-:Y:S01]  /*7240*/  SHF.R.U64 R43, R10, 0x10, R11.reuse ;  /* 0x000000100a2b7819 */ /* 0x100fe2000000120b */
[----:B----4-:R-:W-:Y:S01]  /*7250*/  IMAD.MOV.U32 R4, RZ, RZ, R11 ;  /* 0x000000ffff047224 */ /* 0x010fe200078e000b */
[----:B------:R-:W-:Y:S01]  /*7260*/  PRMT R38, R38, 0x5410, R0 ;  /* 0x0000541026267816 */ /* 0x000fe20000000000 */
[----:B------:R-:W-:Y:S01]  /*7270*/  IMAD.MOV.U32 R40, RZ, RZ, R24 ;  /* 0x000000ffff287224 */ /* 0x000fe200078e0018 */
[----:B------:R-:W-:Y:S01]  /*7280*/  VIMNMX R0, R5, 0x80, PT ;  /* 0x0000008005007848 */ /* 0x000fe20003fe0100 */
[----:B-1----:R-:W-:Y:S01]  /*7290*/  IMAD.MOV.U32 R6, RZ, RZ, R25 ;  /* 0x000000ffff067224 */ /* 0x002fe200078e0019 */
[----:B------:R-:W-:Y:S01]  /*72a0*/  SHF.R.U32.HI R9, RZ, 0x10, R11 ;  /* 0x00000010ff097819 */ /* 0x000fe2000001160b */
[----:B------:R-:W-:Y:S01]  /*72b0*/  IMAD.MOV.U32 R41, RZ, RZ, R26 ;  /* 0x000000ffff297224 */ /* 0x000fe200078e001a */
[----:B------:R-:W-:Y:S01]  /*72c0*/  SHF.R.U64 R44, R24, 0x10, R25 ;  /* 0x00000010182c7819 */ /* 0x000fe20000001219 */
[----:B------:R-:W-:Y:S01]  /*72d0*/  IMAD.MOV.U32 R7, RZ, RZ, R27 ;  /* 0x000000ffff077224 */ /* 0x000fe200078e001b */
[----:B---3--:R-:W1:Y:S01]  /*72e0*/  LDC R3, c[0x0][0x3f4] ;  /* 0x0000fd00ff037b82 */ /* 0x008e620000000800 */
[----:B------:R-:W-:Y:S01]  /*72f0*/  SHF.R.U32.HI R10, RZ, 0x10, R25 ;  /* 0x00000010ff0a7819 */ /* 0x000fe20000011619 */
        /* <DEDUP_REMOVED lines=10> */
[----:B-1----:R-:W-:-:S04]  /*73a0*/  ISETP.GE.AND P0, PT, R16, R3, PT ;  /* 0x000000031000720c */ /* 0x002fc80003f06270 */
[-C--:B------:R-:W-:Y:S02]  /*73b0*/  ISETP.GE.OR P2, PT, R19, R0.reuse, P0 ;  /* 0x000000001300720c */ /* 0x080fe40000746670 */
[----:B------:R-:W-:Y:S02]  /*73c0*/  ISETP.GE.OR P0, PT, R217, R0, P0 ;  /* 0x00000000d900720c */ /* 0x000fe40000706670 */
[----:B------:R-:W-:Y:S01]  /*73d0*/  IADD3 R0, R16, R3, RZ ;  /* 0x0000000310007210 */ /* 0x000fe20007ffe0ff */
[----:B0-----:R-:W-:Y:S10]  /*73e0*/  @!P1 BRA `(.L_x_9950) ;  /* 0x00000104004c9947 */ /* 0x001ff40003800000 */
.L_x_10177:
[----:B------:R-:W-:Y:S05]  /*73f0*/  BSYNC B1 ;  /* 0x0000000000017941 */ /* 0x000fea0003800000 */
.L_x_9949:
[----:B------:R-:W-:Y:S01]  /*7400*/  BSSY B1, `(.L_x_9951) ;  /* 0x0000059000017945 */ /* 0x000fe20003800000 */
[----:B------:R-:W-:-:S03]  /*7410*/  LOP3.LUT R3, R0, 0x38, RZ, 0xc0, !PT ;  /* 0x0000003800037812 */ /* 0x000fc600078ec0ff */
[----:B------:R-:W-:Y:S05]  /*7420*/  @P2 BRA `(.L_x_9952) ;  /* 0x0000000400582947 */ /* 0x000fea0003800000 */
[----:B------:R-:W-:Y:S02]  /*7430*/  IMAD.SHL.U32 R0, R226, 0x40, RZ ;  /* 0x00000040e2007824 */ /* 0x000fe400078e00ff */
[----:B------:R-:W-:Y:S02]  /*7440*/  HADD2.F32 R26, -RZ, R40.H0_H0 ;  /* 0x20000028ff1a7230 */ /* 0x000fe40000004100 */
[----:B------:R-:W-:Y:S01]  /*7450*/  HADD2.F32 R25, -RZ, R38.H0_H0 ;  /* 0x20000026ff197230 */ /* 0x000fe20000004100 */
[----:B------:R-:W-:Y:S01]  /*7460*/  LOP3.LUT R4, R0, 0x1c0, RZ, 0xc0, !PT ;  /* 0x000001c000047812 */ /* 0x000fe200078ec0ff */
[----:B------:R-:W-:-:S03]  /*7470*/  HADD2.F32 R27, -RZ, R44.H0_H0 ;  /* 0x2000002cff1b7230 */ /* 0x000fc60000004100 */
[----:B------:R-:W-:Y:S02]  /*7480*/  LOP3.LUT R0, R4, 0x38, R16, 0xf8, !PT ;  /* 0x0000003804007812 */ /* 0x000fe400078ef810 */
[----:B------:R-:W-:-:S04]  /*7490*/  SHF.R.U32.HI R7, RZ, 0x3, R4 ;  /* 0x00000003ff077819 */ /* 0x000fc80000011604 */
[----:B------:R-:W-:-:S05]  /*74a0*/  LOP3.LUT R0, R0, R7, RZ, 0x3c, !PT ;  /* 0x0000000700007212 */ /* 0x000fca00078e3cff */
[----:B------:R-:W-:Y:S01]  /*74b0*/  IMAD R5, R207, 0x200, R0 ;  /* 0x00000200cf057824 */ /* 0x000fe200078e0200 */
[----:B------:R-:W-:-:S03]  /*74c0*/  LOP3.LUT R0, R7, R3, R4, 0x1e, !PT ;  /* 0x0000000307007212 */ /* 0x000fc600078e1e04 */
[----:B------:R-:W-:Y:S02]  /*74d0*/  IMAD R36, R5, 0x2, R18 ;  /* 0x0000000205247824 */ /* 0x000fe400078e0212 */
[----:B------:R-:W-:-:S03]  /*74e0*/  IMAD R9, R207, 0x200, R0 ;  /* 0x00000200cf097824 */ /* 0x000fc600078e0200 */
[----:B------:R-:W1:Y:S01]  /*74f0*/  LDS.128 R4, [R36+0x18400] ;  /* 0x0184000024047984 */ /* 0x000e620000000c00 */
[----:B------:R-:W-:-:S05]  /*7500*/  IMAD R37, R9, 0x2, R18 ;  /* 0x0000000209257824 */ /* 0x000fca00078e0212 */
[----:B------:R-:W2:Y:S01]  /*7510*/  LDS.128 R8, [R37+0x18400] ;  /* 0x0184000025087984 */ /* 0x000ea20000000c00 */
[--C-:B-1----:R-:W-:Y:S02]  /*7520*/  HADD2.F32 R0, -RZ, R4.reuse.H0_H0 ;  /* 0x20000004ff007230 */ /* 0x102fe40000004100 */
[----:B------:R-:W-:Y:S02]  /*7530*/  HADD2.F32 R4, -RZ, R4.H1_H1 ;  /* 0x30000004ff047230 */ /* 0x000fe40000004100 */
[----:B------:R-:W-:Y:S02]  /*7540*/  HADD2.F32 R12, -RZ, R5.H0_H0 ;  /* 0x20000005ff0c7230 */ /* 0x000fe40000004100 */
[--C-:B--2---:R-:W-:Y:S02]  /*7550*/  HADD2.F32 R15, -RZ, R8.reuse.H0_H0 ;  /* 0x20000008ff0f7230 */ /* 0x104fe40000004100 */
[----:B------:R-:W-:Y:S02]  /*7560*/  HADD2.F32 R8, -RZ, R8.H1_H1 ;  /* 0x30000008ff087230 */ /* 0x000fe40000004100 */
[----:B------:R-:W-:-:S02]  /*7570*/  HADD2.F32 R20, -RZ, R9.H0_H0 ;  /* 0x20000009ff147230 */ /* 0x000fc40000004100 */
[CC--:B------:R-:W-:Y:S01]  /*7580*/  FMUL.FTZ R29, R15.reuse, R26.reuse ;  /* 0x0000001a0f1d7220 */ /* 0x0c0fe20000410000 */
[----:B------:R-:W-:Y:S01]  /*7590*/  FMUL.FTZ R31, R15, R25 ;  /* 0x000000190f1f7220 */ /* 0x000fe20000410000 */
[----:B------:R-:W-:Y:S02]  /*75a0*/  HADD2.F32 R15, -RZ, R42.H0_H0 ;  /* 0x2000002aff0f7230 */ /* 0x000fe40000004100 */
[----:B------:R-:W-:Y:S01]  /*75b0*/  FMUL.FTZ R33, R8, R27 ;  /* 0x0000001b08217220 */ /* 0x000fe20000410000 */
[C---:B------:R-:W-:Y:S01]  /*75c0*/  FFMA.FTZ R30, R0.reuse, R25, -R29 ;  /* 0x00000019001e7223 */ /* 0x040fe2000001081d */
[----:B------:R-:W-:Y:S02]  /*75d0*/  HADD2.F32 R29, -RZ, R40.H1_H1 ;  /* 0x30000028ff1d7230 */ /* 0x000fe40000004100 */
[----:B------:R-:W-:Y:S01]  /*75e0*/  FFMA.FTZ R31, R0, R26, R31 ;  /* 0x0000001a001f7223 */ /* 0x000fe2000001001f */
[----:B------:R-:W-:Y:S02]  /*75f0*/  HADD2.F32 R25, -RZ, R38.H1_H1 ;  /* 0x30000026ff197230 */ /* 0x000fe40000004100 */
[-C--:B------:R-:W-:Y:S01]  /*7600*/  FMUL.FTZ R35, R8, R15.reuse ;  /* 0x0000000f08237220 */ /* 0x080fe20000410000 */
[----:B------:R-:W-:Y:S01]  /*7610*/  FFMA.FTZ R33, R4, R15, -R33 ;  /* 0x0000000f04217223 */ /* 0x000fe20000010821 */
[----:B------:R-:W-:-:S02]  /*7620*/  HADD2.F32 R9, -RZ, R9.H1_H1 ;  /* 0x30000009ff097230 */ /* 0x000fc40000004100 */
        /* <DEDUP_REMOVED lines=18> */
[--C-:B0-----:R-:W-:Y:S02]  /*7750*/  HADD2.F32 R13, -RZ, R6.reuse.H0_H0 ;  /* 0x20000006ff0d7230 */ /* 0x101fe40000004100 */
[----:B------:R-:W-:Y:S01]  /*7760*/  FFMA.FTZ R21, R5, R8, R34 ;  /* 0x0000000805157223 */ /* 0x000fe20000010022 */
[----:B------:R-:W-:Y:S02]  /*7770*/  HADD2.F32 R9, -RZ, R43.H0_H0 ;  /* 0x2000002bff097230 */ /* 0x000fe40000004100 */
[C---:B------:R-:W-:Y:S01]  /*7780*/  FMUL.FTZ R5, R10.reuse, R15 ;  /* 0x0000000f0a057220 */ /* 0x040fe20000410000 */
[----:B------:R-:W-:Y:S02]  /*7790*/  HADD2.F32 R6, -RZ, R6.H1_H1 ;  /* 0x30000006ff067230 */ /* 0x000fe40000004100 */
[C---:B------:R-:W-:Y:S01]  /*77a0*/  FFMA.FTZ R27, R13.reuse, R4, -R0 ;  /* 0x000000040d1b7223 */ /* 0x040fe20000010800 */
[----:B------:R-:W-:Y:S01]  /*77b0*/  FFMA.FTZ R29, R13, R12, R29 ;  /* 0x0000000c0d1d7223 */ /* 0x000fe2000001001d */
[----:B------:R-:W-:Y:S01]  /*77c0*/  FMUL.FTZ R13, R10, R9 ;  /* 0x000000090a0d7220 */ /* 0x000fe20000410000 */
[----:B------:R-:W-:-:S02]  /*77d0*/  HADD2.F32 R24, -RZ, R11.H0_H0 ;  /* 0x2000000bff187230 */ /* 0x000fc40000004100 */
[C---:B------:R-:W-:Y:S01]  /*77e0*/  FFMA.FTZ R10, R6.reuse, R9, -R5 ;  /* 0x00000009060a7223 */ /* 0x040fe20000010805 */
[----:B------:R-:W-:Y:S02]  /*77f0*/  HADD2.F32 R9, -RZ, R41.H1_H1 ;  /* 0x30000029ff097230 */ /* 0x000fe40000004100 */
[----:B------:R-:W-:Y:S01]  /*7800*/  FFMA.FTZ R12, R6, R15, R13 ;  /* 0x0000000f060c7223 */ /* 0x000fe2000001000d */
[----:B------:R-:W-:Y:S01]  /*7810*/  HADD2.F32 R11, -RZ, R11.H1_H1 ;  /* 0x3000000bff0b7230 */ /* 0x000fe20000004100 */
[----:B------:R-:W-:Y:S01]  /*7820*/  F2FP.F16.F32.PACK_AB R8, R20, R31 ;  /* 0x0000001f1408723e */ /* 0x000fe200000000ff */
[----:B------:R-:W-:Y:S02]  /*7830*/  HADD2.F32 R5, -RZ, R39.H1_H1 ;  /* 0x30000027ff057230 */ /* 0x000fe40000004100 */
[----:B------:R-:W-:Y:S01]  /*7840*/  FMUL.FTZ R13, R24, R9 ;  /* 0x00000009180d7220 */ /* 0x000fe20000410000 */
[----:B------:R-:W-:Y:S02]  /*7850*/  HADD2.F32 R4, -RZ, R45.H1_H1 ;  /* 0x3000002dff047230 */ /* 0x000fe40000004100 */
[----:B------:R-:W-:-:S02]  /*7860*/  HADD2.F32 R0, -RZ, R43.H1_H1 ;  /* 0x3000002bff007230 */ /* 0x000fc40000004100 */
[-C--:B------:R-:W-:Y:S01]  /*7870*/  FMUL.FTZ R24, R24, R5.reuse ;  /* 0x0000000518187220 */ /* 0x080fe20000410000 */
        /* <DEDUP_REMOVED lines=17> */
.L_x_9952:
[----:B------:R-:W-:Y:S05]  /*7990*/  BSYNC B1 ;  /* 0x0000000000017941 */ /* 0x000fea0003800000 */
.L_x_9951:
[----:B------:R-:W-:Y:S05]  /*79a0*/  @P0 BRA `(.L_x_9943) ;  /* 0x0000000400400947 */ /* 0x000fea0003800000 */
[--C-:B------:R-:W-:Y:S01]  /*79b0*/  SHF.R.U32.HI R0, RZ, 0x3, R206.reuse ;  /* 0x00000003ff007819 */ /* 0x100fe200000116ce */
[----:B-1----:R-:W1:Y:S01]  /*79c0*/  LDS.128 R4, [R233+0x18400] ;  /* 0x01840000e9047984 */ /* 0x002e620000000c00 */
[----:B------:R-:W-:Y:S02]  /*79d0*/  HADD2.F32 R30, -RZ, R40.H0_H0 ;  /* 0x20000028ff1e7230 */ /* 0x000fe40000004100 */
[----:B------:R-:W-:Y:S01]  /*79e0*/  LOP3.LUT R3, R0, R3, R206, 0x1e, !PT ;  /* 0x0000000300037212 */ /* 0x000fe200078e1ece */
[----:B------:R-:W-:Y:S02]  /*79f0*/  HADD2.F32 R26, -RZ, R38.H0_H0 ;  /* 0x20000026ff1a7230 */ /* 0x000fe40000004100 */
[----:B------:R-:W-:Y:S02]  /*7a00*/  HADD2.F32 R32, -RZ, R44.H0_H0 ;  /* 0x2000002cff207230 */ /* 0x000fe40000004100 */
[----:B------:R-:W-:Y:S02]  /*7a10*/  IMAD.IADD R3, R208, 0x1, R3 ;  /* 0x00000001d0037824 */ /* 0x000fe400078e0203 */
[----:B------:R-:W-:-:S02]  /*7a20*/  HADD2.F32 R34, -RZ, R40.H1_H1 ;  /* 0x30000028ff227230 */ /* 0x000fc40000004100 */
[----:B------:R-:W-:Y:S02]  /*7a30*/  IMAD R3, R3, 0x2, R18 ;  /* 0x0000000203037824 */ /* 0x000fe400078e0212 */
[----:B------:R-:W-:Y:S02]  /*7a40*/  HADD2.F32 R35, -RZ, R44.H1_H1 ;  /* 0x3000002cff237230 */ /* 0x000fe40000004100 */
[----:B------:R-:W-:Y:S01]  /*7a50*/  HADD2.F32 R37, -RZ, R41.H0_H0 ;  /* 0x20000029ff257230 */ /* 0x000fe20000004100 */
[----:B------:R-:W2:Y:S01]  /*7a60*/  LDS.128 R8, [R3+0x18400] ;  /* 0x0184000003087984 */ /* 0x000ea20000000c00 */
[----:B------:R-:W-:Y:S02]  /*7a70*/  HADD2.F32 R33, -RZ, R39.H0_H0 ;  /* 0x20000027ff217230 */ /* 0x000fe40000004100 */
[--C-:B-1----:R-:W-:Y:S02]  /*7a80*/  HADD2.F32 R0, -RZ, R4.reuse.H0_H0 ;  /* 0x20000004ff007230 */ /* 0x102fe40000004100 */
[----:B------:R-:W-:-:S02]  /*7a90*/  HADD2.F32 R4, -RZ, R4.H1_H1 ;  /* 0x30000004ff047230 */ /* 0x000fc40000004100 */
[--C-:B------:R-:W-:Y:S02]  /*7aa0*/  HADD2.F32 R12, -RZ, R5.reuse.H0_H0 ;  /* 0x20000005ff0c7230 */ /* 0x100fe40000004100 */
[----:B------:R-:W-:Y:S02]  /*7ab0*/  HADD2.F32 R5, -RZ, R5.H1_H1 ;  /* 0x30000005ff057230 */ /* 0x000fe40000004100 */
[--C-:B0-----:R-:W-:Y:S02]  /*7ac0*/  HADD2.F32 R13, -RZ, R6.reuse.H0_H0 ;  /* 0x20000006ff0d7230 */ /* 0x101fe40000004100 */
[----:B------:R-:W-:Y:S02]  /*7ad0*/  HADD2.F32 R6, -RZ, R6.H1_H1 ;  /* 0x30000006ff067230 */ /* 0x000fe40000004100 */
[--C-:B------:R-:W-:Y:S02]  /*7ae0*/  HADD2.F32 R14, -RZ, R7.reuse.H0_H0 ;  /* 0x20000007ff0e7230 */ /* 0x100fe40000004100 */
[----:B------:R-:W-:-:S02]  /*7af0*/  HADD2.F32 R7, -RZ, R7.H1_H1 ;  /* 0x30000007ff077230 */ /* 0x000fc40000004100 */
[--C-:B--2---:R-:W-:Y:S02]  /*7b00*/  HADD2.F32 R15, -RZ, R8.reuse.H0_H0 ;  /* 0x20000008ff0f7230 */ /* 0x104fe40000004100 */
        /* <DEDUP_REMOVED lines=58> */
.L_x_9943:
[----:B------:R-:W-:Y:S05]  /*7eb0*/  BSYNC B0 ;  /* 0x0000000000007941 */ /* 0x000fea0003800000 */
.L_x_9932:
        /* <DEDUP_REMOVED lines=8> */
.L_x_9929:
[----:B--23--:R-:W2:Y:S01]  /*7f40*/  S2R R0, SR_TID.X ;  /* 0x0000000000007919 */ /* 0x00cea20000002100 */
[----:B------:R-:W-:Y:S01]  /*7f50*/  ISETP.NE.AND P0, PT, R203, 0x3, PT ;  /* 0x00000003cb00780c */ /* 0x000fe20003f05270 */
[----:B------:R-:W-:Y:S05]  /*7f60*/  WARPSYNC.ALL ;  /* 0x0000000000007948 */ /* 0x000fea0003800000 */
[----:B--2---:R-:W-:-:S05]  /*7f70*/  SHF.R.U32.HI R0, RZ, 0x7, R0 ;  /* 0x00000007ff007819 */ /* 0x004fca0000011600 */
[----:B0-----:R-:W-:-:S05]  /*7f80*/  VIADD R15, R0, 0x8 ;  /* 0x00000008000f7836 */ /* 0x001fca0000000000 */
[----:B------:R0:W-:Y:S06]  /*7f90*/  BAR.SYNC.DEFER_BLOCKING R15, 0x100 ;  /* 0x0004000f0000751d */ /* 0x0001ec0000010000 */
[----:B------:R-:W-:Y:S05]  /*7fa0*/  @!P0 BRA `(.L_x_9953) ;  /* 0x0000000000048947 */ /* 0x000fea0003800000 */
[----:B------:R-:W-:Y:S01]  /*7fb0*/  BPT.TRAP 0x1 ;  /* 0x000000040000795c */ /* 0x000fe20000300000 */
.L_x_9953:
[----:B------:R-:W-:Y:S02]  /*7fc0*/  LEA R14, R200, R18, 0x3 ;  /* 0x00000012c80e7211 */ /* 0x000fe400078e18ff */
[----:B------:R-:W-:-:S04]  /*7fd0*/  SHF.L.U32 R13, R204, 0x1f, RZ ;  /* 0x0000001fcc0d7819 */ /* 0x000fc800000006ff */
[----:B------:R2:W3:Y:S01]  /*7fe0*/  SYNCS.PHASECHK.TRANS64.TRYWAIT P1, [R14+URZ+0x22830], R13 ;  /* 0x0228300d0e0075a7 */ /* 0x0004e2000802017f */
[----:B------:R-:W-:Y:S05]  /*7ff0*/  @!P0 BRA `(.L_x_9954) ;  /* 0x0000000000048947 */ /* 0x000fea0003800000 */
[----:B------:R-:W-:Y:S01]  /*8000*/  BPT.TRAP 0x1 ;  /* 0x000000040000795c */ /* 0x000fe20000300000 */
.L_x_9954:
[----:B------:R-:W-:Y:S01]  /*8010*/  VIADD R0, R18, 0x1c400 ;  /* 0x0001c40012007836 */ /* 0x000fe20000000000 */
[----:B-1----:R-:W-:Y:S01]  /*8020*/  LOP3.LUT R4, R28, 0x10000, RZ, 0xfc, !PT ;  /* 0x000100001c047812 */ /* 0x002fe200078efcff */
[----:B------:R-:W-:-:S03]  /*8030*/  IMAD.MOV.U32 R5, RZ, RZ, 0x40000040 ;  /* 0x40000040ff057424 */ /* 0x000fc600078e00ff */
[----:B------:R-:W-:-:S04]  /*8040*/  SHF.R.U32.HI R0, RZ, 0x4, R0 ;  /* 0x00000004ff007819 */ /* 0x000fc80000011600 */
[----:B------:R-:W-:-:S04]  /*8050*/  LOP3.LUT R0, R0, 0x3fff, RZ, 0xc0, !PT ;  /* 0x00003fff00007812 */ /* 0x000fc800078ec0ff */
[----:B------:R-:W-:Y:S01]  /*8060*/  LOP3.LUT R0, R0, 0x10000, RZ, 0xfc, !PT ;  /* 0x0001000000007812 */ /* 0x000fe200078efcff */
[----:B---3--:R-:W-:Y:S06]  /*8070*/  @P1 BRA `(.L_x_9955) ;  /* 0x0000000000081947 */ /* 0x008fec0003800000 */
[----:B------:R-:W1:Y:S02]  /*8080*/  SYNCS.PHASECHK.TRANS64.TRYWAIT P1, [R14+URZ+0x22830], R13 ;  /* 0x0228300d0e0075a7 */ /* 0x000e64000802017f */
[----:B-1----:R-:W-:Y:S05]  /*8090*/  @!P1 BRA `(.L_x_9956) ;  /* 0x000000f800349947 */ /* 0x002fea0003800000 */
.L_x_9955:
[----:B------:R-:W-:Y:S01]  /*80a0*/  IMAD R20, R200, 0x300, R0 ;  /* 0x00000300c8147824 */ /* 0x000fe200078e0200 */
        /* <DEDUP_REMOVED lines=10> */
[----:B------:R-:W3:Y:S01]  /*8150*/  S2R R72, SR_TID.X ;  /* 0x0000000000487919 */ /* 0x000ee20000002100 */
[----:B------:R-:W-:-:S02]  /*8160*/  IMAD.MOV.U32 R7, RZ, RZ, 0x40000040 ;  /* 0x40000040ff077424 */ /* 0x000fc400078e00ff */
[----:B------:R-:W-:Y:S02]  /*8170*/  VIADD R8, R4, 0x4 ;  /* 0x0000000404087836 */ /* 0x000fe40000000000 */
[----:B------:R-:W-:Y:S02]  /*8180*/  IMAD.MOV.U32 R9, RZ, RZ, 0x40000040 ;  /* 0x40000040ff097424 */ /* 0x000fe400078e00ff */
[----:B------:R-:W-:-:S04]  /*8190*/  IMAD.MOV.U32 R21, RZ, RZ, 0x40000040 ;  /* 0x40000040ff157424 */ /* 0x000fc800078e00ff */
[----:B------:R-:W-:Y:S01]  /*81a0*/  HGMMA.64x96x16.F32 R24, gdesc[UR4], RZ, !UPT, gsb0 ;  /* 0x01600000041879f0 */ /* 0x000fe2000c0008ff */
[----:B------:R-:W-:Y:S02]  /*81b0*/  R2UR UR4, R10 ;  /* 0x000000000a0472ca */ /* 0x000fe400000e0000 */
[----:B------:R-:W-:Y:S02]  /*81c0*/  R2UR UR5, R11 ;  /* 0x000000000b0572ca */ /* 0x000fe400000e0000 */
[----:B------:R-:W-:Y:S02]  /*81d0*/  R2UR UR6, R6 ;  /* 0x00000000060672ca */ /* 0x000fe400000e0000 */
[----:B------:R-:W-:Y:S01]  /*81e0*/  R2UR UR7, R7 ;  /* 0x00000000070772ca */ /* 0x000fe200000e0000 */
[----:B------:R-:W-:Y:S01]  /*81f0*/  IMAD.MOV.U32 R7, RZ, RZ, 0x40000040 ;  /* 0x40000040ff077424 */ /* 0x000fe200078e00ff */
[C---:B------:R-:W-:Y:S01]  /*8200*/  IADD3 R6, R20.reuse, 0x4, RZ ;  /* 0x0000000414067810 */ /* 0x040fe20007ffe0ff */
[----:B------:R-:W-:Y:S01]  /*8210*/  VIADD R20, R20, 0x6 ;  /* 0x0000000614147836 */ /* 0x000fe20000000000 */
[----:B---3--:R-:W-:Y:S01]  /*8220*/  LOP3.LUT R72, R72, 0x7f, RZ, 0xc0, !PT ;  /* 0x0000007f48487812 */ /* 0x008fe200078ec0ff */
[----:B------:R-:W-:-:S02]  /*8230*/  WARPGROUP.DEPBAR.LE gsb0, 0x0 ;  /* 0x00008000000079c5 */ /* 0x000fc40000010000 */
[----:B------:R-:W-:-:S06]  /*8240*/  WARPGROUP.ARRIVE ;  /* 0x00000000000079c5 */ /* 0x000fcc0000000000 */
[----:B------:R-:W-:Y:S01]  /*8250*/  HGMMA.64x96x16.F32 R24, gdesc[UR4], R24, gsb0 ;  /* 0x01600000041879f0 */ /* 0x000fe20008000818 */
        /* <DEDUP_REMOVED lines=8> */
[----:B------:R-:W-:Y:S01]  /*82e0*/  HGMMA.64x96x16.F32 R24, gdesc[UR4], R24, gsb0 ;  /* 0x01600000041879f0 */ /* 0x000fe20008000818 */
[----:B------:R-:W-:Y:S02]  /*82f0*/  R2UR UR4, R6 ;  /* 0x00000000060472ca */ /* 0x000fe400000e0000 */
[----:B------:R-:W-:Y:S02]  /*8300*/  R2UR UR5, R7 ;  /* 0x00000000070572ca */ /* 0x000fe400000e0000 */
[----:B------:R-:W-:Y:S01]  /*8310*/  R2UR UR6, R20 ;  /* 0x00000000140672ca */ /* 0x000fe200000e0000 */
[----:B------:R-:W-:Y:S01]  /*8320*/  IMAD R20, R177, -0x60, R176 ;  /* 0xffffffa0b1147824 */ /* 0x000fe200078e02b0 */
[----:B------:R-:W-:-:S03]  /*8330*/  R2UR UR7, R21 ;  /* 0x00000000150772ca */ /* 0x000fc600000e0000 */
[----:B------:R-:W-:-:S04]  /*8340*/  VIADD R21, R20, 0x60 ;  /* 0x0000006014157836 */ /* 0x000fc80000000000 */
[----:B------:R-:W-:-:S05]  /*8350*/  IMAD R21, R236, -0x2, R21 ;  /* 0xfffffffeec157824 */ /* 0x000fca00078e0215 */
[C---:B------:R-:W-:Y:S02]  /*8360*/  ISETP.GT.AND P2, PT, R21.reuse, RZ, PT ;  /* 0x000000ff1500720c */ /* 0x040fe40003f44270 */
[C---:B------:R-:W-:Y:S02]  /*8370*/  ISETP.GT.AND P3, PT, R21.reuse, 0x1, PT ;  /* 0x000000011500780c */ /* 0x040fe40003f64270 */
[C---:B------:R-:W-:Y:S02]  /*8380*/  ISETP.GT.AND P4, PT, R21.reuse, 0x8, PT ;  /* 0x000000081500780c */ /* 0x040fe40003f84270 */
[C---:B------:R-:W-:Y:S02]  /*8390*/  ISETP.GT.AND P5, PT, R21.reuse, 0x9, PT ;  /* 0x000000091500780c */ /* 0x040fe40003fa4270 */
[----:B------:R-:W-:Y:S01]  /*83a0*/  ISETP.GT.AND P1, PT, R21, 0x10, PT ;  /* 0x000000101500780c */ /* 0x000fe20003f24270 */
[----:B------:R-:W-:Y:S02]  /*83b0*/  WARPGROUP.DEPBAR.LE gsb0, 0x0 ;  /* 0x00008000000079c5 */ /* 0x000fe40000010000 */
[----:B------:R-:W-:-:S06]  /*83c0*/  WARPGROUP.ARRIVE ;  /* 0x00000000000079c5 */ /* 0x000fcc0000000000 */
[----:B------:R-:W-:Y:S01]  /*83d0*/  HGMMA.64x96x16.F32 R24, gdesc[UR4], R24, gsb0 ;  /* 0x01600000041879f0 */ /* 0x000fe20008000818 */
        /* <DEDUP_REMOVED lines=67> */
[----:B0-----:R-:W-:Y:S01]  /*8810*/  FSEL R79, R32, -INF , P1 ;  /* 0xff800000204f7808 */ /* 0x001fe20000800000 */
[----:B------:R-:W-:Y:S01]  /*8820*/  FMUL.FTZ R70, R70, UR4 ;  /* 0x0000000446467c20 */ /* 0x000fe20008410000 */
[----:B------:R-:W-:-:S02]  /*8830*/  FMUL.FTZ R71, R71, UR4 ;  /* 0x0000000447477c20 */ /* 0x000fc40008410000 */
        /* <DEDUP_REMOVED lines=106> */
[----:B------:R-:W-:Y:S01]  /*8ee0*/  MUFU.TANH R66, R66 ;  /* 0x0000004200427308 */ /* 0x000fe20000002400 */
[----:B0-----:R-:W-:-:S04]  /*8ef0*/  FSEL R115, R68, -INF , P4 ;  /* 0xff80000044737808 */ /* 0x001fc80002000000 */
[----:B------:R-:W-:-:S03]  /*8f00*/  FMNMX.FTZ R20, R115, R20, !PT ;  /* 0x0000001473147209 */ /* 0x000fc60007810000 */
[----:B------:R-:W0:Y:S01]  /*8f10*/  MUFU.TANH R67, R67 ;  /* 0x0000004300437308 */ /* 0x000e220000002400 */
[----:B---3--:R-:W-:-:S04]  /*8f20*/  FSEL R117, R69, -INF , P5 ;  /* 0xff80000045757808 */ /* 0x008fc80002800000 */
[----:B------:R-:W-:-:S03]  /*8f30*/  FMNMX.FTZ R26, R117, R20, !PT ;  /* 0x00000014751a7209 */ /* 0x000fc60007810000 */
[----:B------:R-:W-:Y:S02]  /*8f40*/  MUFU.TANH R70, R70 ;  /* 0x0000004600467308 */ /* 0x000fe40000002400 */
[----:B------:R-:W3:Y:S06]  /*8f50*/  SHFL.BFLY PT, R21, R26, 0x2, 0x1f ;  /* 0x0c401f001a157f89 */ /* 0x000eec00000e0000 */
[----:B------:R-:W4:Y:S01]  /*8f60*/  MUFU.TANH R71, R71 ;  /* 0x0000004700477308 */ /* 0x000f220000002400 */
[----:B0-----:R-:W-:Y:S02]  /*8f70*/  FSEL R67, R67, -INF , P3 ;  /* 0xff80000043437808 */ /* 0x001fe40001800000 */
[----:B----4-:R-:W-:-:S02]  /*8f80*/  FSEL R71, R71, -INF , P5 ;  /* 0xff80000047477808 */ /* 0x010fc40002800000 */
[----:B---3--:R-:W-:Y:S02]  /*8f90*/  FMNMX.FTZ R28, R26, R21, !PT ;  /* 0x000000151a1c7209 */ /* 0x008fe40007810000 */
        /* <DEDUP_REMOVED lines=12> */
[----:B------:R-:W-:-:S04]  /*9060*/  FMNMX.FTZ R26, R39, R26, !PT ;  /* 0x0000001a271a7209 */ /* 0x000fc80007810000 */
[----:B------:R-:W-:Y:S02]  /*9070*/  FMNMX.FTZ R26, R41, R26, !PT ;  /* 0x0000001a291a7209 */ /* 0x000fe40007810000 */
[----:B------:R-:W-:Y:S02]  /*9080*/  FSEL R30, R20, RZ, P6 ;  /* 0x000000ff141e7208 */ /* 0x000fe40003000000 */
[----:B------:R-:W-:Y:S01]  /*9090*/  FMNMX.FTZ R26, R43, R26, !PT ;  /* 0x0000001a2b1a7209 */ /* 0x000fe20007810000 */
[----:B------:R0:W3:Y:S02]  /*90a0*/  MUFU.TANH R20, R63 ;  /* 0x0000003f00147308 */ /* 0x0000e40000002400 */
[--C-:B------:R-:W-:Y:S01]  /*90b0*/  FFMA.FTZ R152, R73, R180, -R30.reuse ;  /* 0x000000b449987223 */ /* 0x100fe2000001081e */
[----:B------:R-:W-:Y:S01]  /*90c0*/  FMNMX.FTZ R26, R45, R26, !PT ;  /* 0x0000001a2d1a7209 */ /* 0x000fe20007810000 */
[-CC-:B------:R-:W-:Y:S01]  /*90d0*/  FFMA.FTZ R154, R75, R180.reuse, -R30.reuse ;  /* 0x000000b44b9a7223 */ /* 0x180fe2000001081e */
[----:B------:R-:W-:Y:S01]  /*90e0*/  FSEL R73, R66, -INF , P2 ;  /* 0xff80000042497808 */ /* 0x000fe20001000000 */
[--C-:B------:R-:W-:Y:S01]  /*90f0*/  FFMA.FTZ R61, R77, R180, -R30.reuse ;  /* 0x000000b44d3d7223 */ /* 0x100fe2000001081e */
[----:B------:R-:W-:Y:S01]  /*9100*/  FMNMX.FTZ R26, R47, R26, !PT ;  /* 0x0000001a2f1a7209 */ /* 0x000fe20007810000 */
[--C-:B------:R-:W-:Y:S01]  /*9110*/  FFMA.FTZ R59, R24, R180, -R30.reuse ;  /* 0x000000b4183b7223 */ /* 0x100fe2000001081e */
[----:B------:R-:W-:Y:S01]  /*9120*/  FSEL R75, R70, -INF , P4 ;  /* 0xff800000464b7808 */ /* 0x000fe20002000000 */
[----:B------:R-:W-:Y:S01]  /*9130*/  MUFU.EX2 R152, R152 ;  /* 0x0000009800987308 */ /* 0x000fe20000000800 */
[----:B------:R-:W-:Y:S01]  /*9140*/  FMNMX.FTZ R26, R49, R26, !PT ;  /* 0x0000001a311a7209 */ /* 0x000fe20007810000 */
[-CC-:B------:R-:W-:Y:S01]  /*9150*/  FFMA.FTZ R156, R79, R180.reuse, -R30.reuse ;  /* 0x000000b44f9c7223 */ /* 0x180fe2000001081e */
[-CC-:B0-----:R-:W-:Y:S01]  /*9160*/  FFMA.FTZ R63, R81, R180.reuse, -R30.reuse ;  /* 0x000000b4513f7223 */ /* 0x181fe2000001081e */
[--C-:B------:R-:W-:Y:S01]  /*9170*/  FFMA.FTZ R158, R83, R180, -R30.reuse ;  /* 0x000000b4539e7223 */ /* 0x100fe2000001081e */
[----:B------:R-:W-:Y:S01]  /*9180*/  FMNMX.FTZ R26, R51, R26, !PT ;  /* 0x0000001a331a7209 */ /* 0x000fe20007810000 */
[--C-:B------:R-:W-:Y:S01]  /*9190*/  FFMA.FTZ R65, R85, R180, -R30.reuse ;  /* 0x000000b455417223 */ /* 0x100fe2000001081e */
[----:B---3--:R-:W-:Y:S01]  /*91a0*/  FSEL R69, R20, -INF , P1 ;  /* 0xff80000014457808 */ /* 0x008fe20000800000 */
[----:B------:R-:W0:Y:S01]  /*91b0*/  MUFU.EX2 R59, R59 ;  /* 0x0000003b003b7308 */ /* 0x000e220000000800 */
[----:B------:R-:W-:Y:S01]  /*91c0*/  FMNMX.FTZ R26, R53, R26, !PT ;  /* 0x0000001a351a7209 */ /* 0x000fe20007810000 */
[-CC-:B------:R-:W-:Y:S01]  /*91d0*/  FFMA.FTZ R160, R87, R180.reuse, -R30.reuse ;  /* 0x000000b457a07223 */ /* 0x180fe2000001081e */
[-CC-:B------:R-:W-:Y:S01]  /*91e0*/  FFMA.FTZ R89, R89, R180.reuse, -R30.reuse ;  /* 0x000000b459597223 */ /* 0x180fe2000001081e */
[--C-:B------:R-:W-:Y:S01]  /*91f0*/  FFMA.FTZ R91, R91, R180, -R30.reuse ;  /* 0x000000b45b5b7223 */ /* 0x100fe2000001081e */
[----:B------:R-:W-:Y:S01]  /*9200*/  FMNMX.FTZ R26, R55, R26, !PT ;  /* 0x0000001a371a7209 */ /* 0x000fe20007810000 */
[-CC-:B------:R-:W-:Y:S01]  /*9210*/  FFMA.FTZ R93, R93, R180.reuse, -R30.reuse ;  /* 0x000000b45d5d7223 */ /* 0x180fe2000001081e */
[--C-:B------:R-:W-:Y:S01]  /*9220*/  FFMA.FTZ R95, R95, R180, -R30.reuse ;  /* 0x000000b45f5f7223 */ /* 0x100fe2000001081e */
[----:B------:R-:W3:Y:S01]  /*9230*/  MUFU.EX2 R154, R154 ;  /* 0x0000009a009a7308 */ /* 0x000ee20000000800 */
[----:B------:R-:W-:Y:S01]  /*9240*/  FMNMX.FTZ R26, R57, R26, !PT ;  /* 0x0000001a391a7209 */ /* 0x000fe20007810000 */
[-CC-:B------:R-:W-:Y:S01]  /*9250*/  FFMA.FTZ R97, R97, R180.reuse, -R30.reuse ;  /* 0x000000b461617223 */ /* 0x180fe2000001081e */
[-CC-:B------:R-:W-:Y:S01]  /*9260*/  FFMA.FTZ R99, R99, R180.reuse, -R30.reuse ;  /* 0x000000b463637223 */ /* 0x180fe2000001081e */
[--C-:B------:R-:W-:Y:S01]  /*9270*/  FFMA.FTZ R101, R101, R180, -R30.reuse ;  /* 0x000000b465657223 */ /* 0x100fe2000001081e */
[----:B------:R-:W-:Y:S01]  /*9280*/  FMNMX.FTZ R26, R69, R26, !PT ;  /* 0x0000001a451a7209 */ /* 0x000fe20007810000 */
[-CC-:B------:R-:W-:Y:S01]  /*9290*/  FFMA.FTZ R103, R103, R180.reuse, -R30.reuse ;  /* 0x000000b467677223 */ /* 0x180fe2000001081e */
[--C-:B------:R-:W-:Y:S01]  /*92a0*/  FFMA.FTZ R105, R105, R180, -R30.reuse ;  /* 0x000000b469697223 */ /* 0x100fe2000001081e */
[----:B------:R-:W4:Y:S01]  /*92b0*/  MUFU.EX2 R61, R61 ;  /* 0x0000003d003d7308 */ /* 0x000f220000000800 */
[----:B------:R-:W-:Y:S01]  /*92c0*/  FMNMX.FTZ R26, R73, R26, !PT ;  /* 0x0000001a491a7209 */ /* 0x000fe20007810000 */
[-CC-:B------:R-:W-:Y:S01]  /*92d0*/  FFMA.FTZ R107, R107, R180.reuse, -R30.reuse ;  /* 0x000000b46b6b7223 */ /* 0x180fe2000001081e */
[-CC-:B------:R-:W-:Y:S01]  /*92e0*/  FFMA.FTZ R109, R109, R180.reuse, -R30.reuse ;  /* 0x000000b46d6d7223 */ /* 0x180fe2000001081e */
[--C-:B------:R-:W-:Y:S01]  /*92f0*/  FFMA.FTZ R111, R111, R180, -R30.reuse ;  /* 0x000000b46f6f7223 */ /* 0x100fe2000001081e */
[----:B------:R-:W-:Y:S01]  /*9300*/  FMNMX.FTZ R26, R67, R26, !PT ;  /* 0x0000001a431a7209 */ /* 0x000fe20007810000 */
[-CC-:B------:R-:W-:Y:S01]  /*9310*/  FFMA.FTZ R113, R113, R180.reuse, -R30.reuse ;  /* 0x000000b471717223 */ /* 0x180fe2000001081e */
[--C-:B------:R-:W-:Y:S01]  /*9320*/  FFMA.FTZ R115, R115, R180, -R30.reuse ;  /* 0x000000b473737223 */ /* 0x100fe2000001081e */
[----:B------:R-:W1:Y:S01]  /*9330*/  MUFU.EX2 R156, R156 ;  /* 0x0000009c009c7308 */ /* 0x000e620000000800 */
[----:B------:R-:W-:Y:S01]  /*9340*/  FMNMX.FTZ R26, R75, R26, !PT ;  /* 0x0000001a4b1a7209 */ /* 0x000fe20007810000 */
[----:B------:R-:W-:-:S03]  /*9350*/  FFMA.FTZ R30, R117, R180, -R30 ;  /* 0x000000b4751e7223 */ /* 0x000fc6000001081e */
[----:B------:R-:W-:-:S03]  /*9360*/  FMNMX.FTZ R26, R71, R26, !PT ;  /* 0x0000001a471a7209 */ /* 0x000fc60007810000 */
[----:B------:R-:W-:Y:S02]  /*9370*/  MUFU.EX2 R63, R63 ;  /* 0x0000003f003f7308 */ /* 0x000fe40000000800 */
[----:B------:R-:W2:Y:S06]  /*9380*/  SHFL.BFLY PT, R77, R26, 0x2, 0x1f ;  /* 0x0c401f001a4d7f89 */ /* 0x000eac00000e0000 */
        /* <DEDUP_REMOVED lines=8> */
[----:B--2---:R-:W-:-:S07]  /*9410*/  FMNMX.FTZ R178, R77, R178, !PT ;  /* 0x000000b24db27209 */ /* 0x004fce0007810000 */
[----:B------:R-:W-:Y:S01]  /*9420*/  MUFU.EX2 R95, R95 ;  /* 0x0000005f005f7308 */ /* 0x000fe20000000800 */
[C---:B------:R-:W-:Y:S01]  /*9430*/  FSETP.NEU.FTZ.AND P1, PT, R178.reuse, -INF , PT ;  /* 0xff800000b200780b */ /* 0x040fe20003f3d000 */
[----:B------:R-:W-:-:S06]  /*9440*/  FMUL.FTZ R20, R178, R180 ;  /* 0x000000b4b2147220 */ /* 0x000fcc0000410000 */
[----:B------:R-:W-:Y:S01]  /*9450*/  MUFU.EX2 R164, R97 ;  /* 0x0000006100a47308 */ /* 0x000fe20000000800 */
[----:B------:R-:W-:Y:S02]  /*9460*/  FSEL R20, R20, RZ, P1 ;  /* 0x000000ff14147208 */ /* 0x000fe40000800000 */
[----:B------:R-:W-:Y:S02]  /*9470*/  ISETP.NE.AND P1, PT, R72, RZ, PT ;  /* 0x000000ff4800720c */ /* 0x000fe40003f25270 */
[----:B------:R-:W2:Y:S01]  /*9480*/  S2R R72, SR_TID.X ;  /* 0x0000000000487919 */ /* 0x000ea20000002100 */
        /* <DEDUP_REMOVED lines=26> */
[----:B-1----:R-:W-:Y:S01]  /*9630*/  FADD.FTZ R40, R156, R3 ;  /* 0x000000039c287221 */ /* 0x002fe20000010000 */
[-CC-:B------:R-:W-:Y:S01]  /*9640*/  FFMA.FTZ R73, R73, R180.reuse, -R20.reuse ;  /* 0x000000b449497223 */ /* 0x180fe20000010814 */
[-C--:B------:R-:W-:Y:S01]  /*9650*/  FFMA.FTZ R67, R67, R180.reuse, -R20 ;  /* 0x000000b443437223 */ /* 0x080fe20000010814 */
[----:B------:R1:W3:Y:S01]  /*9660*/  MUFU.EX2 R24, R27 ;  /* 0x0000001b00187308 */ /* 0x0002e20000000800 */
[----:B--2---:R-:W-:Y:S01]  /*9670*/  FADD.FTZ R38, R153, R12 ;  /* 0x0000000c99267221 */ /* 0x004fe20000010000 */
[----:B------:R-:W-:Y:S01]  /*9680*/  SHF.R.U32.HI R72, RZ, 0x7, R72 ;  /* 0x00000007ff487819 */ /* 0x000fe20000011648 */
[-CC-:B------:R-:W-:Y:S01]  /*9690*/  FFMA.FTZ R75, R75, R180.reuse, -R20.reuse ;  /* 0x000000b44b4b7223 */ /* 0x180fe20000010814 */
[----:B------:R-:W-:Y:S01]  /*96a0*/  FFMA.FTZ R71, R71, R180, -R20 ;  /* 0x000000b447477223 */ /* 0x000fe20000010814 */
[----:B------:R-:W-:-:S02]  /*96b0*/  F2FP.F16.F32.PACK_AB R153, R12, R153 ;  /* 0x000000990c99723e */ /* 0x000fc400000000ff */
[----:B------:R-:W-:Y:S01]  /*96c0*/  IADD3 R179, -R72, 0xb, RZ ;  /* 0x0000000b48b37810 */ /* 0x000fe20007ffe1ff */
[----:B------:R-:W2:Y:S01]  /*96d0*/  MUFU.EX2 R29, R29 ;  /* 0x0000001d001d7308 */ /* 0x000ea20000000800 */
[----:B-1----:R-:W-:Y:S01]  /*96e0*/  FADD.FTZ R27, R63, R40 ;  /* 0x000000283f1b7221 */ /* 0x002fe20000010000 */
[----:B0-----:R-:W-:Y:S01]  /*96f0*/  FADD.FTZ R3, R25, R38 ;  /* 0x0000002619037221 */ /* 0x001fe20000010000 */
[----:B------:R-:W-:Y:S02]  /*9700*/  F2FP.F16.F32.PACK_AB R152, R59, R152 ;  /* 0x000000983b98723e */ /* 0x000fe400000000ff */
[----:B------:R-:W-:Y:S01]  /*9710*/  FADD.FTZ R38, R158, R27 ;  /* 0x0000001b9e267221 */ /* 0x000fe20000010000 */
[----:B------:R-:W-:Y:S02]  /*9720*/  F2FP.F16.F32.PACK_AB R154, R61, R154 ;  /* 0x0000009a3d9a723e */ /* 0x000fe400000000ff */
[----:B------:R0:W1:Y:S01]  /*9730*/  MUFU.EX2 R26, R31 ;  /* 0x0000001f001a7308 */ /* 0x0000620000000800 */
[----:B---3--:R-:W-:Y:S01]  /*9740*/  FADD.FTZ R40, R24, R3 ;  /* 0x0000000318287221 */ /* 0x008fe20000010000 */
[----:B------:R-:W-:-:S02]  /*9750*/  @!P1 IADD3 R3, R14, 0x22840, RZ ;  /* 0x000228400e039810 */ /* 0x000fc40007ffe0ff */
[----:B------:R-:W-:Y:S02]  /*9760*/  F2FP.F16.F32.PACK_AB R155, R24, R25 ;  /* 0x00000019189b723e */ /* 0x000fe400000000ff */
[----:B------:R-:W-:Y:S01]  /*9770*/  @!P1 PRMT R3, RZ, 0x654, R3 ;  /* 0x00000654ff039816 */ /* 0x000fe20000000003 */
[----:B------:R3:W-:Y:S06]  /*9780*/  BAR.ARV R179, 0x100 ;  /* 0x000400b30000751d */ /* 0x0007ec0000002000 */
[----:B------:R-:W4:Y:S01]  /*9790*/  MUFU.EX2 R33, R33 ;  /* 0x0000002100217308 */ /* 0x000f220000000800 */
[----:B0-----:R-:W-:Y:S01]  /*97a0*/  FADD.FTZ R31, R65, R38 ;  /* 0x00000026411f7221 */ /* 0x001fe20000010000 */
[----:B--2---:R-:W-:Y:S01]  /*97b0*/  FADD.FTZ R27, R29, R40 ;  /* 0x000000281d1b7221 */ /* 0x004fe20000010000 */
[----:B------:R0:W-:Y:S01]  /*97c0*/  @!P1 SYNCS.ARRIVE.TRANS64.RED.A1T0 RZ, [R3+URZ], RZ ;  /* 0x000000ff03ff99a7 */ /* 0x0001e2000810043f */
[----:B------:R-:W-:Y:S01]  /*97d0*/  F2FP.F16.F32.PACK_AB R156, R63, R156 ;  /* 0x0000009c3f9c723e */ /* 0x000fe200000000ff */
[----:B------:R-:W-:Y:S01]  /*97e0*/  FADD.FTZ R42, R160, R31 ;  /* 0x0000001fa02a7221 */ /* 0x000fe20000010000 */
[----:B-1----:R-:W-:Y:S01]  /*97f0*/  FADD.FTZ R40, R26, R27 ;  /* 0x0000001b1a287221 */ /* 0x002fe20000010000 */
[----:B------:R-:W-:Y:S01]  /*9800*/  F2FP.F16.F32.PACK_AB R158, R65, R158 ;  /* 0x0000009e419e723e */ /* 0x000fe200000000ff */
[----:B------:R-:W1:Y:S01]  /*9810*/  MUFU.EX2 R28, R35 ;  /* 0x00000023001c7308 */ /* 0x000e620000000800 */
[C---:B------:R-:W-:Y:S01]  /*9820*/  FADD.FTZ R42, R89.reuse, R42 ;  /* 0x0000002a592a7221 */ /* 0x040fe20000010000 */
[----:B------:R-:W-:-:S02]  /*9830*/  F2FP.F16.F32.PACK_AB R160, R89, R160 ;  /* 0x000000a059a0723e */ /* 0x000fc400000000ff */
[----:B------:R-:W-:Y:S01]  /*9840*/  F2FP.F16.F32.PACK_AB R157, R26, R29 ;  /* 0x0000001d1a9d723e */ /* 0x000fe200000000ff */
[----:B------:R-:W-:-:S03]  /*9850*/  FADD.FTZ R31, R91, R42 ;  /* 0x0000002a5b1f7221 */ /* 0x000fc60000010000 */
[----:B------:R-:W0:Y:S01]  /*9860*/  MUFU.EX2 R37, R37 ;  /* 0x0000002500257308 */ /* 0x000e220000000800 */
[----:B----4-:R-:W-:Y:S01]  /*9870*/  FADD.FTZ R27, R33, R40 ;  /* 0x00000028211b7221 */ /* 0x010fe20000010000 */
[C---:B------:R-:W-:Y:S01]  /*9880*/  FADD.FTZ R44, R162.reuse, R31 ;  /* 0x0000001fa22c7221 */ /* 0x040fe20000010000 */
[----:B------:R-:W-:-:S05]  /*9890*/  F2FP.F16.F32.PACK_AB R162, R162, R91 ;  /* 0x0000005ba2a2723e */ /* 0x000fca00000000ff */
[----:B------:R-:W2:Y:S01]  /*98a0*/  MUFU.EX2 R32, R39 ;  /* 0x0000002700207308 */ /* 0x000ea20000000800 */
[C---:B-1----:R-:W-:Y:S01]  /*98b0*/  FADD.FTZ R42, R28.reuse, R27 ;  /* 0x0000001b1c2a7221 */ /* 0x042fe20000010000 */
[----:B------:R-:W-:Y:S01]  /*98c0*/  FADD.FTZ R27, R95, R44 ;  /* 0x0000002c5f1b7221 */ /* 0x000fe20000010000 */
[----:B------:R-:W-:-:S03]  /*98d0*/  F2FP.F16.F32.PACK_AB R159, R28, R33 ;  /* 0x000000211c9f723e */ /* 0x000fc600000000ff */
[C---:B------:R-:W-:Y:S01]  /*98e0*/  FADD.FTZ R44, R164.reuse, R27 ;  /* 0x0000001ba42c7221 */ /* 0x040fe20000010000 */
[----:B------:R-:W-:Y:S01]  /*98f0*/  F2FP.F16.F32.PACK_AB R164, R164, R95 ;  /* 0x0000005fa4a4723e */ /* 0x000fe200000000ff */
        /* <DEDUP_REMOVED lines=58> */
[----:B-1----:R-:W-:Y:S01]  /*9ca0*/  FADD.FTZ R25, R75, R12 ;  /* 0x0000000c4b197221 */ /* 0x002fe20000010000 */
[C---:B0-----:R-:W-:Y:S01]  /*9cb0*/  FADD.FTZ R3, R30.reuse, R27 ;  /* 0x0000001b1e037221 */ /* 0x041fe20000010000 */
[----:B------:R-:W-:Y:S02]  /*9cc0*/  F2FP.F16.F32.PACK_AB R174, R30, R115 ;  /* 0x000000731eae723e */ /* 0x000fe400000000ff */
[C---:B--2---:R-:W-:Y:S01]  /*9cd0*/  FADD.FTZ R12, R44.reuse, R25 ;  /* 0x000000192c0c7221 */ /* 0x044fe20000010000 */
[----:B------:R-:W-:Y:S01]  /*9ce0*/  F2FP.F16.F32.PACK_AB R175, R44, R75 ;  /* 0x0000004b2caf723e */ /* 0x000fe200000000ff */
[----:B---3--:R-:W-:Y:S06]  /*9cf0*/  @!P0 BRA `(.L_x_9957) ;  /* 0x0000000000048947 */ /* 0x008fec0003800000 */
[----:B------:R-:W-:Y:S01]  /*9d00*/  BPT.TRAP 0x1 ;  /* 0x000000040000795c */ /* 0x000fe20000300000 */
.L_x_9957:
[----:B------:R0:W1:Y:S01]  /*9d10*/  SYNCS.PHASECHK.TRANS64.TRYWAIT P2, [R14+URZ+0x22850], R13 ;  /* 0x0228500d0e0075a7 */ /* 0x000062000804017f */
[----:B------:R-:W-:Y:S05]  /*9d20*/  @!P0 BRA `(.L_x_9958) ;  /* 0x0000000000048947 */ /* 0x000fea0003800000 */
[----:B------:R-:W-:Y:S01]  /*9d30*/  BPT.TRAP 0x1 ;  /* 0x000000040000795c */ /* 0x000fe20000300000 */
.L_x_9958:
[----:B------:R-:W-:Y:S04]  /*9d40*/  BSSY B0, `(.L_x_9959) ;  /* 0x0000004000007945 */ /* 0x000fe80003800000 */
[----:B-1----:R-:W-:Y:S05]  /*9d50*/  @P2 BRA `(.L_x_9960) ;  /* 0x0000000000082947 */ /* 0x002fea0003800000 */
[----:B------:R-:W1:Y:S02]  /*9d60*/  SYNCS.PHASECHK.TRANS64.TRYWAIT P2, [R14+URZ+0x22850], R13 ;  /* 0x0228500d0e0075a7 */ /* 0x000e64000804017f */
[----:B-1----:R-:W-:Y:S05]  /*9d70*/  @!P2 BRA `(.L_x_9961) ;  /* 0x000000dc0010a947 */ /* 0x002fea0003800000 */
.L_x_9960:
[----:B------:R-:W-:Y:S05]  /*9d80*/  BSYNC B0 ;  /* 0x0000000000007941 */ /* 0x000fea0003800000 */
.L_x_9959:
[----:B------:R-:W-:Y:S05]  /*9d90*/  WARPSYNC.ALL ;  /* 0x0000000000007948 */ /* 0x000fea0003800000 */
[----:B01----:R-:W-:Y:S01]  /*9da0*/  VIADD R13, R18, 0x400 ;  /* 0x00000400120d7836 */ /* 0x003fe20000000000 */
[----:B------:R0:W-:Y:S01]  /*9db0*/  BAR.SYNC.DEFER_BLOCKING R15, 0x100 ;  /* 0x0004000f0000751d */ /* 0x0001e20000010000 */
[----:B------:R-:W-:Y:S01]  /*9dc0*/  IMAD.MOV.U32 R183, RZ, RZ, 0x40000040 ;  /* 0x40000040ffb77424 */ /* 0x000fe200078e00ff */
[----:B------:R-:W-:Y:S01]  /*9dd0*/  ISETP.GE.AND P2, PT, R176, 0x61, PT ;  /* 0x00000061b000780c */ /* 0x000fe20003f46270 */
[----:B------:R-:W-:Y:S01]  /*9de0*/  @!P1 VIADD R14, R14, 0x22860 ;  /* 0x000228600e0e9836 */ /* 0x000fe20000000000 */
[----:B------:R-:W-:-:S02]  /*9df0*/  SHF.R.U32.HI R13, RZ, 0x4, R13 ;  /* 0x00000004ff0d7819 */ /* 0x000fc4000001160d */
[----:B------:R-:W-:Y:S01]  /*9e00*/  R2UR UR7, R183 ;  /* 0x00000000b70772ca */ /* 0x000fe200000e0000 */
[----:B------:R-:W-:Y:S01]  /*9e10*/  IMAD.MOV.U32 R183, RZ, RZ, 0x40000040 ;  /* 0x40000040ffb77424 */ /* 0x000fe200078e00ff */
[----:B------:R-:W-:Y:S01]  /*9e20*/  LOP3.LUT R13, R13, 0x3fff, RZ, 0xc0, !PT ;  /* 0x00003fff0d0d7812 */ /* 0x000fe200078ec0ff */
[----:B------:R-:W-:Y:S01]  /*9e30*/  ULDC UR43, c[0x0][0x9d8] ;  /* 0x00027600002b7ab9 */ /* 0x000fe20000000800 */
[----:B------:R-:W-:Y:S01]  /*9e40*/  @!P1 PRMT R14, RZ, 0x654, R14 ;  /* 0x00000654ff0e9816 */ /* 0x000fe2000000000e */
[----:B------:R-:W-:Y:S01]  /*9e50*/  ULDC UR42, c[0x0][0x988] ;  /* 0x00026200002a7ab9 */ /* 0x000fe20000000800 */
[----:B------:R-:W-:-:S05]  /*9e60*/  LOP3.LUT R13, R13, 0x3000000, RZ, 0xfc, !PT ;  /* 0x030000000d0d7812 */ /* 0x000fca00078efcff */
[----:B------:R-:W-:-:S05]  /*9e70*/  IMAD R182, R200, 0xc00, R13 ;  /* 0x00000c00c8b67824 */ /* 0x000fca00078e020d */
[----:B------:R-:W-:Y:S01]  /*9e80*/  R2UR UR6, R182 ;  /* 0x00000000b60672ca */ /* 0x000fe200000e0000 */
[----:B------:R-:W-:-:S12]  /*9e90*/  WARPGROUP.ARRIVE ;  /* 0x00000000000079c5 */ /* 0x000fd80000000000 */
[----:B------:R-:W-:Y:S03]  /*9ea0*/  HGMMA.64x256x16.F32 R24, R152, gdesc[UR4].tnspB, RZ, !UPT, gsb0 ;  /* 0x43e0000498187df0 */ /* 0x000fe6000c0008ff */
[----:B------:R-:W-:Y:S02]  /*9eb0*/  WARPGROUP.DEPBAR.LE gsb0, 0x0 ;  /* 0x00008000000079c5 */ /* 0x000fe40000010000 */
[----:B------:R-:W-:Y:S01]  /*9ec0*/  VIADD R152, R182, 0x80 ;  /* 0x00000080b6987836 */ /* 0x000fe20000000000 */
[----:B------:R-:W-:Y:S01]  /*9ed0*/  WARPGROUP.ARRIVE ;  /* 0x00000000000079c5 */ /* 0x000fe20000000000 */
[----:B------:R-:W-:-:S03]  /*9ee0*/  IMAD.MOV.U32 R153, RZ, RZ, 0x40000040 ;  /* 0x40000040ff997424 */ /* 0x000fc600078e00ff */
[----:B------:R-:W-:Y:S01]  /*9ef0*/  R2UR UR6, R152 ;  /* 0x00000000980672ca */ /* 0x000fe200000e0000 */
[----:B------:R-:W-:Y:S01]  /*9f00*/  VIADD R152, R182, 0x100 ;  /* 0x00000100b6987836 */ /* 0x000fe20000000000 */
[----:B------:R-:W-:Y:S01]  /*9f10*/  R2UR UR7, R153 ;  /* 0x00000000990772ca */ /* 0x000fe200000e0000 */
[----:B------:R-:W-:-:S15]  /*9f20*/  IMAD.MOV.U32 R153, RZ, RZ, 0x40000040 ;  /* 0x40000040ff997424 */ /* 0x000fde00078e00ff */
        /* <DEDUP_REMOVED lines=9> */
[----:B------:R-:W-:Y:S02]  /*9fc0*/  R2UR UR6, R152 ;  /* 0x00000000980672ca */ /* 0x000fe400000e0000 */
[----:B------:R-:W-:Y:S01]  /*9fd0*/  R2UR UR7, R153 ;  /* 0x00000000990772ca */ /* 0x000fe200000e0000 */
[----:B------:R-:W-:Y:S01]  /*9fe0*/  IMAD.MOV.U32 R153, RZ, RZ, 0x40000040 ;  /* 0x40000040ff997424 */ /* 0x000fe200078e00ff */
[C---:B------:R-:W-:Y:S01]  /*9ff0*/  IADD3 R152, R182.reuse, 0x200, RZ ;  /* 0x00000200b6987810 */ /* 0x040fe20007ffe0ff */
[----:B------:R-:W-:Y:S01]  /*a000*/  VIADD R182, R182, 0x280 ;  /* 0x00000280b6b67836 */ /* 0x000fe20000000000 */
[----:B------:R-:W-:Y:S02]  /*a010*/  WARPGROUP.DEPBAR.LE gsb0, 0x0 ;  /* 0x00008000000079c5 */ /* 0x000fe40000010000 */
[----:B------:R-:W-:-:S15]  /*a020*/  WARPGROUP.ARRIVE ;  /* 0x00000000000079c5 */ /* 0x000fde0000000000 */
[----:B------:R-:W-:-:S04]  /*a030*/  NOP ;  /* 0x0000000000007918 */ /* 0x000fc80000000000 */
        /* <DEDUP_REMOVED lines=14> */
[----:B------:R0:W-:Y:S01]  /*a120*/  @!P1 SYNCS.ARRIVE.TRANS64.RED.A1T0 RZ, [R14+URZ], RZ ;  /* 0x000000ff0eff99a7 */ /* 0x0001e2000810043f */
[----:B------:R-:W-:Y:S05]  /*a130*/  @!P2 BRA `(.L_x_9962) ;  /* 0x000000240034a947 */ /* 0x000fea0003800000 */
[----:B0-----:R-:W-:Y:S02]  /*a140*/  VIADD R14, R177, 0xfffffffe ;  /* 0xfffffffeb10e7836 */ /* 0x001fe40000000000 */
[----:B------:R-:W-:Y:S02]  /*a150*/  IMAD.MOV.U32 R221, RZ, RZ, R178 ;  /* 0x000000ffffdd7224 */ /* 0x000fe400078e00b2 */
[----:B------:R-:W-:-:S07]  /*a160*/  IMAD.MOV.U32 R222, RZ, RZ, R21 ;  /* 0x000000ffffde7224 */ /* 0x000fce00078e0015 */
.L_x_9972:
[----:B------:R-:W-:Y:S01]  /*a170*/  VIADD R200, R200, 0x1 ;  /* 0x00000001c8c87836 */ /* 0x000fe20000000000 */
[----:B------:R-:W-:Y:S05]  /*a180*/  YIELD ;  /* 0x0000000000007946 */ /* 0x000fea0003800000 */
[----:B------:R-:W-:Y:S02]  /*a190*/  ISETP.NE.AND P3, PT, R200, 0x2, PT ;  /* 0x00000002c800780c */ /* 0x000fe40003f65270 */
[----:B------:R-:W-:Y:S02]  /*a1a0*/  ISETP.GT.AND P2, PT, R14, RZ, PT ;  /* 0x000000ff0e00720c */ /* 0x000fe40003f44270 */
[----:B-1----:R-:W-:-:S02]  /*a1b0*/  SEL R15, RZ, 0x1, P3 ;  /* 0x00000001ff0f7807 */ /* 0x002fc40001800000 */
[----:B------:R-:W-:Y:S02]  /*a1c0*/  IADD3 R14, R14, -0x1, RZ ;  /* 0xffffffff0e0e7810 */ /* 0x000fe40007ffe0ff */
[----:B------:R-:W-:Y:S02]  /*a1d0*/  LOP3.LUT R204, R204, R15, RZ, 0x3c, !PT ;  /* 0x0000000fcccc7212 */ /* 0x000fe400078e3cff */
[----:B------:R-:W-:Y:S01]  /*a1e0*/  SEL R200, R200, RZ, P3 ;  /* 0x000000ffc8c87207 */ /* 0x000fe20001800000 */
[----:B------:R-:W-:Y:S06]  /*a1f0*/  @!P0 BRA `(.L_x_9963) ;  /* 0x0000000000048947 */ /* 0x000fec0003800000 */
[----:B------:R-:W-:Y:S01]  /*a200*/  BPT.TRAP 0x1 ;  /* 0x000000040000795c */ /* 0x000fe20000300000 */
.L_x_9963:
[----:B------:R-:W-:Y:S01]  /*a210*/  IMAD R15, R200, 0x8, R18 ;  /* 0x00000008c80f7824 */ /* 0x000fe200078e0212 */
[----:B------:R-:W-:-:S04]  /*a220*/  SHF.L.U32 R20, R204, 0x1f, RZ ;  /* 0x0000001fcc147819 */ /* 0x000fc800000006ff */
[----:B------:R0:W1:Y:S01]  /*a230*/  SYNCS.PHASECHK.TRANS64.TRYWAIT P3, [R15+URZ+0x22830], R20 ;  /* 0x022830140f0075a7 */ /* 0x000062000806017f */
[----:B------:R-:W-:Y:S05]  /*a240*/  @!P0 BRA `(.L_x_9964) ;  /* 0x0000000000048947 */ /* 0x000fea0003800000 */
[----:B------:R-:W-:Y:S01]  /*a250*/  BPT.TRAP 0x1 ;  /* 0x000000040000795c */ /* 0x000fe20000300000 */
.L_x_9964:
[----:B------:R-:W-:Y:S02]  /*a260*/  IMAD R156, R200, 0x300, R0 ;  /* 0x00000300c89c7824 */ /* 0x000fe400078e0200 */
[----:B------:R-:W-:Y:S01]  /*a270*/  IMAD.MOV.U32 R157, RZ, RZ, 0x40000040 ;  /* 0x40000040ff9d7424 */ /* 0x000fe200078e00ff */
[----:B-1----:R-:W-:Y:S06]  /*a280*/  @P3 BRA `(.L_x_9965) ;  /* 0x0000000000083947 */ /* 0x002fec0003800000 */
[----:B------:R-:W1:Y:S02]  /*a290*/  SYNCS.PHASECHK.TRANS64.TRYWAIT P3, [R15+URZ+0x22830], R20 ;  /* 0x022830140f0075a7 */ /* 0x000e64000806017f */
[----:B-1----:R-:W-:Y:S05]  /*a2a0*/  @!P3 BRA `(.L_x_9966) ;  /* 0x000000d400d8b947 */ /* 0x002fea0003800000 */
.L_x_9965:
[----:B------:R-:W-:Y:S05]  /*a2b0*/  WARPSYNC.ALL ;  /* 0x0000000000007948 */ /* 0x000fea0003800000 */
        /* <DEDUP_REMOVED lines=20> */
[----:B------:R-:W-:Y:S01]  /*a400*/  HGMMA.64x96x16.F32 R152, gdesc[UR4], RZ, !UPT, gsb0 ;  /* 0x01600000049879f0 */ /* 0x000fe2000c0008ff */
[----:B------:R-:W-:-:S02]  /*a410*/  R2UR UR13, R9 ;  /* 0x00000000090d72ca */ /* 0x000fc400000e0000 */
[----:B------:R-:W-:Y:S02]  /*a420*/  R2UR UR16, R6 ;  /* 0x00000000061072ca */ /* 0x000fe400000e0000 */
[----:B------:R-:W-:Y:S01]  /*a430*/  R2UR UR17, R7 ;  /* 0x00000000071172ca */ /* 0x000fe200000e0000 */
        /* <DEDUP_REMOVED lines=88> */
[----:B------:R-:W-:Y:S01]  /*a9c0*/  MUFU.TANH R196, R196 ;  /* 0x000000c400c47308 */ /* 0x000fe20000002400 */
[----:B---3--:R-:W-:-:S07]  /*a9d0*/  FMNMX.FTZ R21, R224, R21, !PT ;  /* 0x00000015e0157209 */ /* 0x008fce0007810000 */
[----:B------:R-:W-:Y:S01]  /*a9e0*/  MUFU.TANH R155, R155 ;  /* 0x0000009b009b7308 */ /* 0x000fe20000002400 */
[----:B----4-:R-:W-:-:S05]  /*a9f0*/  FMNMX.FTZ R21, R197, R21, !PT ;  /* 0x00000015c5157209 */ /* 0x010fca0007810000 */
[----:B------:R-:W2:Y:S02]  /*aa00*/  SHFL.BFLY PT, R180, R21, 0x2, 0x1f ;  /* 0x0c401f0015b47f89 */ /* 0x000ea400000e0000 */
[----:B------:R-:W-:Y:S08]  /*aa10*/  MUFU.TANH R158, R158 ;  /* 0x0000009e009e7308 */ /* 0x000ff00000002400 */
[----:B------:R-:W-:Y:S08]  /*aa20*/  MUFU.TANH R159, R159 ;  /* 0x0000009f009f7308 */ /* 0x000ff00000002400 */
[----:B------:R-:W-:Y:S01]  /*aa30*/  MUFU.TANH R162, R162 ;  /* 0x000000a200a27308 */ /* 0x000fe20000002400 */
[----:B--2---:R-:W-:-:S02]  /*aa40*/  FMNMX.FTZ R21, R21, R180, !PT ;  /* 0x000000b415157209 */ /* 0x004fc40007810000 */
[----:B------:R-:W-:-:S05]  /*aa50*/  MOV R180, UR42 ;  /* 0x0000002a00b47c02 */ /* 0x000fca0008000f00 */
[----:B------:R-:W-:Y:S01]  /*aa60*/  MUFU.TANH R163, R163 ;  /* 0x000000a300a37308 */ /* 0x000fe20000002400 */
[----:B------:R-:W2:Y:S07]  /*aa70*/  SHFL.BFLY PT, R154, R21, 0x1, 0x1f ;  /* 0x0c201f00159a7f89 */ /* 0x000eae00000e0000 */
[----:B------:R-:W-:Y:S08]  /*aa80*/  MUFU.TANH R166, R166 ;  /* 0x000000a600a67308 */ /* 0x000ff00000002400 */
[----:B------:R-:W-:Y:S01]  /*aa90*/  MUFU.TANH R167, R167 ;  /* 0x000000a700a77308 */ /* 0x000fe20000002400 */
        /* <DEDUP_REMOVED lines=47> */
[----:B--2---:R-:W-:Y:S01]  /*ad90*/  FMUL.FTZ R157, R178, UR43 ;  /* 0x0000002bb29d7c20 */ /* 0x004fe20008410000 */
[----:B------:R-:W-:Y:S01]  /*ada0*/  FMNMX.FTZ R178, R196, R221, !PT ;  /* 0x000000ddc4b27209 */ /* 0x000fe20007810000 */
[-C--:B------:R-:W-:Y:S01]  /*adb0*/  FMUL.FTZ R53, R53, R154.reuse ;  /* 0x0000009a35357220 */ /* 0x080fe20000410000 */
[-C--:B------:R-:W-:Y:S01]  /*adc0*/  FMUL.FTZ R56, R56, R154.reuse ;  /* 0x0000009a38387220 */ /* 0x080fe20000410000 */
[----:B------:R-:W-:Y:S01]  /*add0*/  FMUL.FTZ R57, R57, R154 ;  /* 0x0000009a39397220 */ /* 0x000fe20000410000 */
[----:B------:R-:W-:Y:S01]  /*ade0*/  FMNMX.FTZ R178, R155, R178, !PT ;  /* 0x000000b29bb27209 */ /* 0x000fe20007810000 */
        /* <DEDUP_REMOVED lines=46> */
[----:B---3--:R-:W-:Y:S01]  /*b0d0*/  FFMA.FTZ R154, R154, R3, R152 ;  /* 0x000000039a9a7223 */ /* 0x008fe20000010098 */
[----:B------:R-:W-:Y:S01]  /*b0e0*/  FMNMX.FTZ R178, R158, R178, !PT ;  /* 0x000000b29eb27209 */ /* 0x000fe20007810000 */
[----:B------:R-:W-:Y:S01]  /*b0f0*/  FMUL.FTZ R3, R170, UR43 ;  /* 0x0000002baa037c20 */ /* 0x000fe20008410000 */
[----:B------:R-:W-:Y:S01]  /*b100*/  FMUL.FTZ R153, R171, UR43 ;  /* 0x0000002bab997c20 */ /* 0x000fe20008410000 */
[----:B------:R-:W-:Y:S01]  /*b110*/  FMUL.FTZ R170, R174, UR43 ;  /* 0x0000002baeaa7c20 */ /* 0x000fe20008410000 */
[----:B------:R-:W-:Y:S01]  /*b120*/  FMNMX.FTZ R178, R159, R178, !PT ;  /* 0x000000b29fb27209 */ /* 0x000fe20007810000 */
[C---:B----4-:R-:W-:Y:S01]  /*b130*/  FADD.FTZ R154, R222.reuse, R154 ;  /* 0x0000009ade9a7221 */ /* 0x050fe20000010000 */
[----:B------:R-:W-:Y:S01]  /*b140*/  F2FP.F16.F32.PACK_AB R152, R222, R152 ;  /* 0x00000098de98723e */ /* 0x000fe200000000ff */
[----:B------:R-:W2:Y:S01]  /*b150*/  MUFU.TANH R3, R3 ;  /* 0x0000000300037308 */ /* 0x000ea20000002400 */
[----:B------:R-:W-:Y:S01]  /*b160*/  FMNMX.FTZ R178, R162, R178, !PT ;  /* 0x000000b2a2b27209 */ /* 0x000fe20007810000 */
[----:B------:R-:W-:Y:S01]  /*b170*/  FMUL.FTZ R174, R179, UR43 ;  /* 0x0000002bb3ae7c20 */ /* 0x000fe20008410000 */
[----:B------:R-:W-:Y:S01]  /*b180*/  FMUL.FTZ R179, R183, UR43 ;  /* 0x0000002bb7b37c20 */ /* 0x000fe20008410000 */
[----:B------:R-:W-:Y:S01]  /*b190*/  FMUL.FTZ R183, R187, UR43 ;  /* 0x0000002bbbb77c20 */ /* 0x000fe20008410000 */
[----:B------:R-:W-:Y:S01]  /*b1a0*/  FMNMX.FTZ R178, R163, R178, !PT ;  /* 0x000000b2a3b27209 */ /* 0x000fe20007810000 */
[----:B------:R-:W-:Y:S01]  /*b1b0*/  FMUL.FTZ R187, R191, UR43 ;  /* 0x0000002bbfbb7c20 */ /* 0x000fe20008410000 */
[----:B------:R-:W-:Y:S01]  /*b1c0*/  FMUL.FTZ R191, R195, UR43 ;  /* 0x0000002bc3bf7c20 */ /* 0x000fe20008410000 */
[----:B------:R-:W3:Y:S01]  /*b1d0*/  MUFU.TANH R153, R153 ;  /* 0x0000009900997308 */ /* 0x000ee20000002400 */
[----:B------:R-:W-:Y:S01]  /*b1e0*/  FMNMX.FTZ R178, R166, R178, !PT ;  /* 0x000000b2a6b27209 */ /* 0x000fe20007810000 */
[----:B------:R-:W-:-:S03]  /*b1f0*/  FMUL.FTZ R195, R199, UR43 ;  /* 0x0000002bc7c37c20 */ /* 0x000fc60008410000 */
[----:B------:R-:W-:-:S03]  /*b200*/  FMNMX.FTZ R178, R167, R178, !PT ;  /* 0x000000b2a7b27209 */ /* 0x000fc60007810000 */
[----:B------:R4:W5:Y:S01]  /*b210*/  MUFU.EX2 R222, R156 ;  /* 0x0000009c00de7308 */ /* 0x0009620000000800 */
[----:B--2---:R-:W-:-:S07]  /*b220*/  FMNMX.FTZ R178, R3, R178, !PT ;  /* 0x000000b203b27209 */ /* 0x004fce0007810000 */
[----:B------:R-:W2:Y:S01]  /*b230*/  MUFU.TANH R170, R170 ;  /* 0x000000aa00aa7308 */ /* 0x000ea20000002400 */
[----:B----4-:R-:W-:Y:S01]  /*b240*/  FMUL.FTZ R156, R175, UR43 ;  /* 0x0000002baf9c7c20 */ /* 0x010fe20008410000 */
[----:B------:R-:W-:Y:S01]  /*b250*/  FMUL.FTZ R175, R182, UR43 ;  /* 0x0000002bb6af7c20 */ /* 0x000fe20008410000 */
[----:B---3--:R-:W-:Y:S01]  /*b260*/  FMNMX.FTZ R178, R153, R178, !PT ;  /* 0x000000b299b27209 */ /* 0x008fe20007810000 */
[----:B------:R-:W-:Y:S01]  /*b270*/  FMUL.FTZ R182, R186, UR43 ;  /* 0x0000002bbab67c20 */ /* 0x000fe20008410000 */
[----:B------:R-:W-:Y:S01]  /*b280*/  FMUL.FTZ R186, R190, UR43 ;  /* 0x0000002bbeba7c20 */ /* 0x000fe20008410000 */
[----:B------:R-:W-:Y:S01]  /*b290*/  FMUL.FTZ R190, R194, UR43 ;  /* 0x0000002bc2be7c20 */ /* 0x000fe20008410000 */
[----:B------:R-:W-:Y:S01]  /*b2a0*/  FMUL.FTZ R194, R198, UR43 ;  /* 0x0000002bc6c27c20 */ /* 0x000fe20008410000 */
[----:B------:R-:W3:Y:S01]  /*b2b0*/  MUFU.TANH R156, R156 ;  /* 0x0000009c009c7308 */ /* 0x000ee20000002400 */
[----:B-----5:R-:W-:-:S04]  /*b2c0*/  FADD.FTZ R154, R222, R154 ;  /* 0x0000009ade9a7221 */ /* 0x020fc80000010000 */
[C---:B------:R-:W-:Y:S01]  /*b2d0*/  FADD.FTZ R171, R225.reuse, R154 ;  /* 0x0000009ae1ab7221 */ /* 0x040fe20000010000 */
[----:B------:R-:W-:Y:S02]  /*b2e0*/  F2FP.F16.F32.PACK_AB R154, R225, R222 ;  /* 0x000000dee19a723e */ /* 0x000fe400000000ff */
        /* <DEDUP_REMOVED lines=24> */
[----:B------:R-:W-:Y:S01]  /*b470*/  MUFU.EX2 R160, R160 ;  /* 0x000000a000a07308 */ /* 0x000fe20000000800 */
[----:B--2---:R-:W-:-:S07]  /*b480*/  FMNMX.FTZ R178, R194, R178, !PT ;  /* 0x000000b2c2b27209 */ /* 0x004fce0007810000 */
[----:B------:R-:W2:Y:S01]  /*b490*/  MUFU.EX2 R161, R161 ;  /* 0x000000a100a17308 */ /* 0x000ea20000000800 */
[----:B---3--:R-:W-:-:S05]  /*b4a0*/  FMNMX.FTZ R178, R195, R178, !PT ;  /* 0x000000b2c3b27209 */ /* 0x008fca0007810000 */
[----:B------:R-:W3:Y:S02]  /*b4b0*/  SHFL.BFLY PT, R198, R178, 0x2, 0x1f ;  /* 0x0c401f00b2c67f89 */ /* 0x000ee400000e0000 */
[----:B------:R-:W-:Y:S08]  /*b4c0*/  MUFU.EX2 R164, R164 ;  /* 0x000000a400a47308 */ /* 0x000ff00000000800 */
[----:B------:R-:W-:Y:S08]  /*b4d0*/  MUFU.EX2 R165, R165 ;  /* 0x000000a500a57308 */ /* 0x000ff00000000800 */
[----:B------:R-:W-:Y:S01]  /*b4e0*/  MUFU.EX2 R168, R168 ;  /* 0x000000a800a87308 */ /* 0x000fe20000000800 */
[----:B---3--:R-:W-:-:S07]  /*b4f0*/  FMNMX.FTZ R178, R178, R198, !PT ;  /* 0x000000c6b2b27209 */ /* 0x008fce0007810000 */
[----:B------:R-:W-:Y:S01]  /*b500*/  MUFU.EX2 R169, R169 ;  /* 0x000000a900a97308 */ /* 0x000fe20000000800 */
[----:B------:R-:W3:Y:S07]  /*b510*/  SHFL.BFLY PT, R198, R178, 0x1, 0x1f ;  /* 0x0c201f00b2c67f89 */ /* 0x000eee00000e0000 */
[----:B------:R-:W-:Y:S08]  /*b520*/  MUFU.EX2 R172, R172 ;  /* 0x000000ac00ac7308 */ /* 0x000ff00000000800 */
[----:B------:R-:W-:Y:S08]  /*b530*/  MUFU.EX2 R173, R173 ;  /* 0x000000ad00ad7308 */ /* 0x000ff00000000800 */
[----:B------:R-:W-:Y:S01]  /*b540*/  MUFU.EX2 R176, R176 ;  /* 0x000000b000b07308 */ /* 0x000fe20000000800 */
[----:B---3--:R-:W-:-:S05]  /*b550*/  FMNMX.FTZ R178, R178, R198, !PT ;  /* 0x000000c6b2b27209 */ /* 0x008fca0007810000 */
        /* <DEDUP_REMOVED lines=9> */
[----:B------:R-:W3:Y:S01]  /*b5f0*/  S2R R179, SR_TID.X ;  /* 0x0000000000b37919 */ /* 0x000ee20000002100 */
[----:B------:R-:W4:Y:S01]  /*b600*/  MUFU.EX2 R198, R198 ;  /* 0x000000c600c67308 */ /* 0x000f220000000800 */
        /* <DEDUP_REMOVED lines=20> */
[----:B------:R-:W-:Y:S01]  /*b750*/  FFMA.FTZ R195, R195, R180, -R199 ;  /* 0x000000b4c3c37223 */ /* 0x000fe200000108c7 */
[----:B--2---:R-:W-:Y:S01]  /*b760*/  F2FP.F16.F32.PACK_AB R156, R161, R160 ;  /* 0x000000a0a19c723e */ /* 0x004fe200000000ff */
[----:B----4-:R-:W-:Y:S01]  /*b770*/  FMUL.FTZ R26, R26, R198 ;  /* 0x000000c61a1a7220 */ /* 0x010fe20000410000 */
[----:B------:R2:W4:Y:S01]  /*b780*/  MUFU.EX2 R199, R158 ;  /* 0x0000009e00c77308 */ /* 0x0005220000000800 */
[----:B-----5:R-:W-:Y:S01]  /*b790*/  FFMA.FTZ R12, R198, R12, R196 ;  /* 0x0000000cc60c7223 */ /* 0x020fe200000100c4 */
[-C--:B------:R-:W-:Y:S01]  /*b7a0*/  FMUL.FTZ R27, R27, R198.reuse ;  /* 0x000000c61b1b7220 */ /* 0x080fe20000410000 */
[-C--:B------:R-:W-:Y:S01]  /*b7b0*/  FMUL.FTZ R30, R30, R198.reuse ;  /* 0x000000c61e1e7220 */ /* 0x080fe20000410000 */
[-C--:B------:R-:W-:Y:S01]  /*b7c0*/  FMUL.FTZ R31, R31, R198.reuse ;  /* 0x000000c61f1f7220 */ /* 0x080fe20000410000 */
[-C--:B------:R-:W-:Y:S01]  /*b7d0*/  FMUL.FTZ R34, R34, R198.reuse ;  /* 0x000000c622227220 */ /* 0x080fe20000410000 */
[-C--:B------:R-:W-:Y:S01]  /*b7e0*/  FMUL.FTZ R35, R35, R198.reuse ;  /* 0x000000c623237220 */ /* 0x080fe20000410000 */
[----:B---3--:R-:W-:Y:S01]  /*b7f0*/  SHF.R.U32.HI R179, RZ, 0x7, R179 ;  /* 0x00000007ffb37819 */ /* 0x008fe200000116b3 */
[----:B------:R-:W3:Y:S01]  /*b800*/  MUFU.EX2 R159, R159 ;  /* 0x0000009f009f7308 */ /* 0x000ee20000000800 */
[----:B0-----:R-:W-:Y:S01]  /*b810*/  FADD.FTZ R12, R155, R12 ;  /* 0x0000000c9b0c7221 */ /* 0x001fe20000010000 */
[----:B--2---:R-:W-:Y:S01]  /*b820*/  FADD.FTZ R158, R160, R171 ;  /* 0x000000aba09e7221 */ /* 0x004fe20000010000 */
[----:B------:R-:W-:Y:S01]  /*b830*/  IADD3 R179, -R179, 0xb, RZ ;  /* 0x0000000bb3b37810 */ /* 0x000fe20007ffe1ff */
[----:B------:R-:W-:Y:S01]  /*b840*/  FMUL.FTZ R38, R38, R198 ;  /* 0x000000c626267220 */ /* 0x000fe20000410000 */
[----:B------:R-:W-:Y:S01]  /*b850*/  F2FP.F16.F32.PACK_AB R160, R169, R168 ;  /* 0x000000a8a9a0723e */ /* 0x000fe200000000ff */
[----:B------:R-:W-:Y:S01]  /*b860*/  FADD.FTZ R158, R161, R158 ;  /* 0x0000009ea19e7221 */ /* 0x000fe20000010000 */
[-C--:B------:R-:W-:Y:S01]  /*b870*/  FMUL.FTZ R39, R39, R198.reuse ;  /* 0x000000c627277220 */ /* 0x080fe20000410000 */
[----:B------:R0:W2:Y:S01]  /*b880*/  MUFU.EX2 R225, R162 ;  /* 0x000000a200e17308 */ /* 0x0000a20000000800 */
[----:B----4-:R-:W-:Y:S01]  /*b890*/  FADD.FTZ R12, R199, R12 ;  /* 0x0000000cc70c7221 */ /* 0x010fe20000010000 */
[----:B------:R-:W-:Y:S01]  /*b8a0*/  FADD.FTZ R158, R164, R158 ;  /* 0x0000009ea49e7221 */ /* 0x000fe20000010000 */
[-C--:B------:R-:W-:Y:S01]  /*b8b0*/  FMUL.FTZ R42, R42, R198.reuse ;  /* 0x000000c62a2a7220 */ /* 0x080fe20000410000 */
[-C--:B------:R-:W-:Y:S01]  /*b8c0*/  FMUL.FTZ R43, R43, R198.reuse ;  /* 0x000000c62b2b7220 */ /* 0x080fe20000410000 */
[-C--:B------:R-:W-:Y:S01]  /*b8d0*/  FMUL.FTZ R46, R46, R198.reuse ;  /* 0x000000c62e2e7220 */ /* 0x080fe20000410000 */
[----:B------:R-:W-:Y:S01]  /*b8e0*/  FADD.FTZ R158, R165, R158 ;  /* 0x0000009ea59e7221 */ /* 0x000fe20000010000 */
[----:B------:R-:W-:Y:S01]  /*b8f0*/  FMUL.FTZ R47, R47, R198 ;  /* 0x000000c62f2f7220 */ /* 0x000fe20000410000 */
[----:B------:R-:W4:Y:S01]  /*b900*/  MUFU.EX2 R163, R163 ;  /* 0x000000a300a37308 */ /* 0x000f220000000800 */
[----:B---3--:R-:W-:Y:S01]  /*b910*/  FADD.FTZ R12, R159, R12 ;  /* 0x0000000c9f0c7221 */ /* 0x008fe20000010000 */
[----:B0-----:R-:W-:Y:S01]  /*b920*/  F2FP.F16.F32.PACK_AB R162, R173, R172 ;  /* 0x000000acada2723e */ /* 0x001fe200000000ff */
        /* <DEDUP_REMOVED lines=21> */
[----:B------:R3:W4:Y:S01]  /*ba80*/  MUFU.EX2 R161, R3 ;  /* 0x0000000300a17308 */ /* 0x0007220000000800 */
        /* <DEDUP_REMOVED lines=8> */
[----:B---3--:R-:W-:-:S02]  /*bb10*/  @!P1 VIADD R3, R15, 0x22840 ;  /* 0x000228400f039836 */ /* 0x008fc40000000000 */
[----:B--2---:R-:W-:Y:S01]  /*bb20*/  FADD.FTZ R12, R167, R12 ;  /* 0x0000000ca70c7221 */ /* 0x004fe20000010000 */
[-C--:B------:R-:W-:Y:S01]  /*bb30*/  FMUL.FTZ R95, R95, R198.reuse ;  /* 0x000000c65f5f7220 */ /* 0x080fe20000410000 */
[-C--:B------:R-:W-:Y:S01]  /*bb40*/  FMUL.FTZ R98, R98, R198.reuse ;  /* 0x000000c662627220 */ /* 0x080fe20000410000 */
[-C--:B------:R-:W-:Y:S01]  /*bb50*/  FMUL.FTZ R99, R99, R198.reuse ;  /* 0x000000c663637220 */ /* 0x080fe20000410000 */
[----:B------:R-:W-:Y:S01]  /*bb60*/  @!P1 PRMT R3, RZ, 0x654, R3 ;  /* 0x00000654ff039816 */ /* 0x000fe20000000003 */
[----:B------:R2:W-:Y:S06]  /*bb70*/  BAR.ARV R179, 0x100 ;  /* 0x000400b30000751d */ /* 0x0005ec0000002000 */
[----:B------:R-:W3:Y:S01]  /*bb80*/  MUFU.EX2 R222, R222 ;  /* 0x000000de00de7308 */ /* 0x000ee20000000800 */
[----:B------:R5:W-:Y:S01]  /*bb90*/  @!P1 SYNCS.ARRIVE.TRANS64.RED.A1T0 RZ, [R3+URZ], RZ ;  /* 0x000000ff03ff99a7 */ /* 0x000be2000810043f */
[----:B----4-:R-:W-:Y:S01]  /*bba0*/  FADD.FTZ R12, R161, R12 ;  /* 0x0000000ca10c7221 */ /* 0x010fe20000010000 */
[-C--:B------:R-:W-:Y:S01]  /*bbb0*/  FMUL.FTZ R102, R102, R198.reuse ;  /* 0x000000c666667220 */ /* 0x080fe20000410000 */
[----:B0-----:R-:W-:Y:S01]  /*bbc0*/  F2FP.F16.F32.PACK_AB R161, R171, R161 ;  /* 0x000000a1aba1723e */ /* 0x001fe200000000ff */
[-C--:B------:R-:W-:Y:S01]  /*bbd0*/  FMUL.FTZ R103, R103, R198.reuse ;  /* 0x000000c667677220 */ /* 0x080fe20000410000 */
[----:B------:R-:W-:Y:S01]  /*bbe0*/  FADD.FTZ R153, R171, R12 ;  /* 0x0000000cab997221 */ /* 0x000fe20000010000 */
[----:B------:R-:W-:Y:S01]  /*bbf0*/  FMUL.FTZ R106, R106, R198 ;  /* 0x000000c66a6a7220 */ /* 0x000fe20000410000 */
[----:B------:R-:W-:Y:S01]  /*bc00*/  MUFU.EX2 R221, R221 ;  /* 0x000000dd00dd7308 */ /* 0x000fe20000000800 */
[----:B-----5:R-:W-:Y:S01]  /*bc10*/  FADD.FTZ R3, R168, R158 ;  /* 0x0000009ea8037221 */ /* 0x020fe20000010000 */
[----:B------:R-:W-:Y:S01]  /*bc20*/  F2FP.F16.F32.PACK_AB R158, R165, R164 ;  /* 0x000000a4a59e723e */ /* 0x000fe200000000ff */
[----:B------:R-:W-:Y:S01]  /*bc30*/  FMUL.FTZ R107, R107, R198 ;  /* 0x000000c66b6b7220 */ /* 0x000fe20000410000 */
[----:B------:R-:W-:Y:S01]  /*bc40*/  F2FP.F16.F32.PACK_AB R164, R177, R176 ;  /* 0x000000b0b1a4723e */ /* 0x000fe200000000ff */
[----:B------:R-:W-:Y:S01]  /*bc50*/  FADD.FTZ R3, R169, R3 ;  /* 0x00000003a9037221 */ /* 0x000fe20000010000 */
[-C--:B------:R-:W-:Y:S01]  /*bc60*/  FMUL.FTZ R110, R110, R198.reuse ;  /* 0x000000c66e6e7220 */ /* 0x080fe20000410000 */
[----:B------:R-:W-:Y:S01]  /*bc70*/  FMUL.FTZ R111, R111, R198 ;  /* 0x000000c66f6f7220 */ /* 0x000fe20000410000 */
[----:B------:R-:W0:Y:S01]  /*bc80*/  MUFU.EX2 R165, R170 ;  /* 0x000000aa00a57308 */ /* 0x000e220000000800 */
[----:B------:R-:W-:Y:S01]  /*bc90*/  FADD.FTZ R3, R172, R3 ;  /* 0x00000003ac037221 */ /* 0x000fe20000010000 */
[----:B---3--:R-:W-:Y:S01]  /*bca0*/  FADD.FTZ R12, R222, R153 ;  /* 0x00000099de0c7221 */ /* 0x008fe20000010000 */
[----:B------:R-:W-:Y:S01]  /*bcb0*/  F2FP.F16.F32.PACK_AB R153, R155, R196 ;  /* 0x000000c49b99723e */ /* 0x000fe200000000ff */
[-C--:B------:R-:W-:Y:S01]  /*bcc0*/  FMUL.FTZ R114, R114, R198.reuse ;  /* 0x000000c672727220 */ /* 0x080fe20000410000 */
[----:B------:R-:W-:Y:S01]  /*bcd0*/  FADD.FTZ R3, R173, R3 ;  /* 0x00000003ad037221 */ /* 0x000fe20000010000 */
[----:B------:R-:W-:Y:S01]  /*bce0*/  F2FP.F16.F32.PACK_AB R155, R159, R199 ;  /* 0x000000c79f9b723e */ /* 0x000fe200000000ff */
[-C--:B------:R-:W-:Y:S01]  /*bcf0*/  FMUL.FTZ R115, R115, R198.reuse ;  /* 0x000000c673737220 */ /* 0x080fe20000410000 */
[----:B------:R-:W3:Y:S01]  /*bd00*/  MUFU.EX2 R169, R174 ;  /* 0x000000ae00a97308 */ /* 0x000ee20000000800 */
[----:B------:R-:W-:Y:S01]  /*bd10*/  FADD.FTZ R3, R176, R3 ;  /* 0x00000003b0037221 */ /* 0x000fe20000010000 */
[-C--:B------:R-:W-:Y:S01]  /*bd20*/  FMUL.FTZ R118, R118, R198.reuse ;  /* 0x000000c676767220 */ /* 0x080fe20000410000 */
        /* <DEDUP_REMOVED lines=10> */
[----:B------:R-:W-:Y:S01]  /*bdd0*/  FADD.FTZ R12, R221, R12 ;  /* 0x0000000cdd0c7221 */ /* 0x000fe20000010000 */
        /* <DEDUP_REMOVED lines=11> */
[----:B----4-:R-:W-:Y:S01]  /*be90*/  FADD.FTZ R3, R223, R3 ;  /* 0x00000003df037221 */ /* 0x010fe20000010000 */
[-C--:B------:R-:W-:Y:S01]  /*bea0*/  FMUL.FTZ R150, R150, R198.reuse ;  /* 0x000000c696967220 */ /* 0x080fe20000410000 */
[----:B------:R-:W-:-:S05]  /*beb0*/  FMUL.FTZ R151, R151, R198 ;  /* 0x000000c697977220 */ /* 0x000fca0000410000 */
[----:B------:R4:W5:Y:S01]  /*bec0*/  MUFU.EX2 R173, R157 ;  /* 0x0000009d00ad7308 */ /* 0x0009620000000800 */
[----:B0-----:R-:W-:-:S07]  /*bed0*/  FADD.FTZ R12, R175, R12 ;  /* 0x0000000caf0c7221 */ /* 0x001fce0000010000 */
[----:B------:R-:W0:Y:S01]  /*bee0*/  MUFU.EX2 R184, R184 ;  /* 0x000000b800b87308 */ /* 0x000e220000000800 */
[----:B---3--:R-:W-:Y:S01]  /*bef0*/  FADD.FTZ R3, R181, R3 ;  /* 0x00000003b5037221 */ /* 0x008fe20000010000 */
[----:B----4-:R-:W-:Y:S02]  /*bf00*/  F2FP.F16.F32.PACK_AB R157, R163, R225 ;  /* 0x000000e1a39d723e */ /* 0x010fe400000000ff */
[----:B------:R-:W-:-:S04]  /*bf10*/  F2FP.F16.F32.PACK_AB R166, R181, R223 ;  /* 0x000000dfb5a6723e */ /* 0x000fc800000000ff */
[----:B------:R-:W3:Y:S01]  /*bf20*/  MUFU.EX2 R182, R182 ;  /* 0x000000b600b67308 */ /* 0x000ee20000000800 */
[----:B-----5:R-:W-:-:S07]  /*bf30*/  FADD.FTZ R159, R173, R12 ;  /* 0x0000000cad9f7221 */ /* 0x020fce0000010000 */
[----:B------:R-:W4:Y:S01]  /*bf40*/  MUFU.EX2 R185, R185 ;  /* 0x000000b900b97308 */ /* 0x000f220000000800 */
[----:B0-----:R-:W-:-:S07]  /*bf50*/  FADD.FTZ R3, R184, R3 ;  /* 0x00000003b8037221 */ /* 0x001fce0000010000 */
[----:B------:R-:W0:Y:S01]  /*bf60*/  MUFU.EX2 R183, R183 ;  /* 0x000000b700b77308 */ /* 0x000e220000000800 */
[----:B---3--:R-:W-:Y:S01]  /*bf70*/  FADD.FTZ R12, R182, R159 ;  /* 0x0000009fb60c7221 */ /* 0x008fe20000010000 */
[----:B------:R-:W-:Y:S02]  /*bf80*/  F2FP.F16.F32.PACK_AB R159, R167, R227 ;  /* 0x000000e3a79f723e */ /* 0x000fe400000000ff */
[----:B------:R-:W-:-:S04]  /*bf90*/  F2FP.F16.F32.PACK_AB R167, R173, R175 ;  /* 0x000000afada7723e */ /* 0x000fc800000000ff */
[----:B------:R-:W3:Y:S01]  /*bfa0*/  MUFU.EX2 R188, R188 ;  /* 0x000000bc00bc7308 */ /* 0x000ee20000000800 */
[C---:B----4-:R-:W-:Y:S01]  /*bfb0*/  FADD.FTZ R3, R185.reuse, R3 ;  /* 0x00000003b9037221 */ /* 0x050fe20000010000 */
[----:B------:R-:W-:-:S06]  /*bfc0*/  F2FP.F16.F32.PACK_AB R168, R185, R184 ;  /* 0x000000b8b9a8723e */ /* 0x000fcc00000000ff */
[----:B------:R-:W4:Y:S01]  /*bfd0*/  MUFU.EX2 R186, R186 ;  /* 0x000000ba00ba7308 */ /* 0x000f220000000800 */
[----:B0-----:R-:W-:-:S07]  /*bfe0*/  FADD.FTZ R163, R183, R12 ;  /* 0x0000000cb7a37221 */ /* 0x001fce0000010000 */
[----:B------:R-:W0:Y:S01]  /*bff0*/  MUFU.EX2 R189, R189 ;  /* 0x000000bd00bd7308 */ /* 0x000e220000000800 */
[----:B---3--:R-:W-:-:S07]  /*c000*/  FADD.FTZ R3, R188, R3 ;  /* 0x00000003bc037221 */ /* 0x008fce0000010000 */
[----:B------:R-:W3:Y:S01]  /*c010*/  MUFU.EX2 R187, R187 ;  /* 0x000000bb00bb7308 */ /* 0x000ee20000000800 */
[----:B----4-:R-:W-:-:S07]  /*c020*/  FADD.FTZ R12, R186, R163 ;  /* 0x000000a3ba0c7221 */ /* 0x010fce0000010000 */
[----:B------:R-:W4:Y:S01]  /*c030*/  MUFU.EX2 R192, R192 ;  /* 0x000000c000c07308 */ /* 0x000f220000000800 */
[C---:B0-----:R-:W-:Y:S01]  /*c040*/  FADD.FTZ R3, R189.reuse, R3 ;  /* 0x00000003bd037221 */ /* 0x041fe20000010000 */
[----:B------:R-:W-:-:S06]  /*c050*/  F2FP.F16.F32.PACK_AB R170, R189, R188 ;  /* 0x000000bcbdaa723e */ /* 0x000fcc00000000ff */
[----:B------:R-:W0:Y:S01]  /*c060*/  MUFU.EX2 R190, R190 ;  /* 0x000000be00be7308 */ /* 0x000e220000000800 */
[----:B---3--:R-:W-:-:S07]  /*c070*/  FADD.FTZ R163, R187, R12 ;  /* 0x0000000cbba37221 */ /* 0x008fce0000010000 */
[----:B------:R-:W3:Y:S01]  /*c080*/  MUFU.EX2 R193, R193 ;  /* 0x000000c100c17308 */ /* 0x000ee20000000800 */
[----:B----4-:R-:W-:-:S07]  /*c090*/  FADD.FTZ R172, R192, R3 ;  /* 0x00000003c0ac7221 */ /* 0x010fce0000010000 */
[----:B------:R-:W4:Y:S01]  /*c0a0*/  MUFU.EX2 R191, R191 ;  /* 0x000000bf00bf7308 */ /* 0x000f220000000800 */
[----:B0-----:R-:W-:Y:S01]  /*c0b0*/  FADD.FTZ R12, R190, R163 ;  /* 0x000000a3be0c7221 */ /* 0x001fe20000010000 */
[----:B------:R-:W-:Y:S02]  /*c0c0*/  F2FP.F16.F32.PACK_AB R163, R165, R222 ;  /* 0x000000dea5a3723e */ /* 0x000fe400000000ff */
[----:B------:R-:W-:Y:S02]  /*c0d0*/  F2FP.F16.F32.PACK_AB R165, R169, R221 ;  /* 0x000000dda9a5723e */ /* 0x000fe400000000ff */
[----:B------:R-:W-:Y:S02]  /*c0e0*/  F2FP.F16.F32.PACK_AB R169, R183, R182 ;  /* 0x000000b6b7a9723e */ /* 0x000fe400000000ff */
[----:B------:R-:W0:Y:S01]  /*c0f0*/  MUFU.EX2 R224, R224 ;  /* 0x000000e000e07308 */ /* 0x000e220000000800 */
[C---:B---3--:R-:W-:Y:S01]  /*c100*/  FADD.FTZ R3, R193.reuse, R172 ;  /* 0x000000acc1037221 */ /* 0x048fe20000010000 */
[----:B------:R-:W-:-:S06]  /*c110*/  F2FP.F16.F32.PACK_AB R172, R193, R192 ;  /* 0x000000c0c1ac723e */ /* 0x000fcc00000000ff */
[----:B------:R-:W3:Y:S01]  /*c120*/  MUFU.EX2 R194, R194 ;  /* 0x000000c200c27308 */ /* 0x000ee20000000800 */
[C---:B----4-:R-:W-:Y:S01]  /*c130*/  FADD.FTZ R171, R191.reuse, R12 ;  /* 0x0000000cbfab7221 */ /* 0x050fe20000010000 */
[----:B------:R-:W-:-:S06]  /*c140*/  F2FP.F16.F32.PACK_AB R173, R191, R190 ;  /* 0x000000bebfad723e */ /* 0x000fcc00000000ff */
[----:B------:R-:W4:Y:S01]  /*c150*/  MUFU.EX2 R197, R197 ;  /* 0x000000c500c57308 */ /* 0x000f220000000800 */
[----:B0-----:R-:W-:-:S07]  /*c160*/  FADD.FTZ R174, R224, R3 ;  /* 0x00000003e0ae7221 */ /* 0x001fce0000010000 */
[----:B------:R-:W0:Y:S01]  /*c170*/  MUFU.EX2 R195, R195 ;  /* 0x000000c300c37308 */ /* 0x000e220000000800 */
[----:B---3--:R-:W-:Y:S01]  /*c180*/  FADD.FTZ R12, R194, R171 ;  /* 0x000000abc20c7221 */ /* 0x008fe20000010000 */
[----:B------:R-:W-:Y:S01]  /*c190*/  F2FP.F16.F32.PACK_AB R171, R187, R186 ;  /* 0x000000babbab723e */ /* 0x000fe200000000ff */
[C---:B----4-:R-:W-:Y:S01]  /*c1a0*/  FADD.FTZ R3, R197.reuse, R174 ;  /* 0x000000aec5037221 */ /* 0x050fe20000010000 */
[----:B------:R-:W-:Y:S01]  /*c1b0*/  F2FP.F16.F32.PACK_AB R174, R197, R224 ;  /* 0x000000e0c5ae723e */ /* 0x000fe200000000ff */
[C---:B0-----:R-:W-:Y:S01]  /*c1c0*/  FADD.FTZ R12, R195.reuse, R12 ;  /* 0x0000000cc30c7221 */ /* 0x041fe20000010000 */
[----:B------:R-:W-:Y:S01]  /*c1d0*/  F2FP.F16.F32.PACK_AB R175, R195, R194 ;  /* 0x000000c2c3af723e */ /* 0x000fe200000000ff */
[----:B--2---:R-:W-:Y:S06]  /*c1e0*/  @!P0 BRA `(.L_x_9967) ;  /* 0x0000000000048947 */ /* 0x004fec0003800000 */
[----:B------:R-:W-:Y:S01]  /*c1f0*/  BPT.TRAP 0x1 ;  /* 0x000000040000795c */ /* 0x000fe20000300000 */
.L_x_9967:
[----:B------:R0:W2:Y:S01]  /*c200*/  SYNCS.PHASECHK.TRANS64.TRYWAIT P3, [R15+URZ+0x22850], R20 ;  /* 0x022850140f0075a7 */ /* 0x0000a2000806017f */
[----:B------:R-:W-:Y:S05]  /*c210*/  @!P0 BRA `(.L_x_9968) ;  /* 0x0000000000048947 */ /* 0x000fea0003800000 */
[----:B------:R-:W-:Y:S01]  /*c220*/  BPT.TRAP 0x1 ;  /* 0x000000040000795c */ /* 0x000fe20000300000 */
.L_x_9968:
[----:B------:R-:W-:Y:S04]  /*c230*/  BSSY B0, `(.L_x_9969) ;  /* 0x0000004000007945 */ /* 0x000fe80003800000 */
[----:B--2---:R-:W-:Y:S05]  /*c240*/  @P3 BRA `(.L_x_9970) ;  /* 0x0000000000083947 */ /* 0x004fea0003800000 */
[----:B------:R-:W2:Y:S02]  /*c250*/  SYNCS.PHASECHK.TRANS64.TRYWAIT P3, [R15+URZ+0x22850], R20 ;  /* 0x022850140f0075a7 */ /* 0x000ea4000806017f */
[----:B--2---:R-:W-:Y:S05]  /*c260*/  @!P3 BRA `(.L_x_9971) ;  /* 0x000000b400fcb947 */ /* 0x004fea0003800000 */
.L_x_9970:
[----:B------:R-:W-:Y:S05]  /*c270*/  BSYNC B0 ;  /* 0x0000000000007941 */ /* 0x000fea0003800000 */
.L_x_9969:
[----:B------:R-:W3:Y:S01]  /*c280*/  S2R R181, SR_TID.X ;  /* 0x0000000000b57919 */ /* 0x000ee20000002100 */
[----:B------:R-:W-:Y:S05]  /*c290*/  WARPSYNC.ALL ;  /* 0x0000000000007948 */ /* 0x000fea0003800000 */
[----:B------:R-:W-:Y:S02]  /*c2a0*/  IMAD R176, R200, 0xc00, R13 ;  /* 0x00000c00c8b07824 */ /* 0x000fe400078e020d */
[----:B------:R-:W-:Y:S02]  /*c2b0*/  IMAD.MOV.U32 R177, RZ, RZ, 0x40000040 ;  /* 0x40000040ffb17424 */ /* 0x000fe400078e00ff */
[----:B012---:R-:W-:Y:S01]  /*c2c0*/  @!P1 VIADD R15, R15, 0x22860 ;  /* 0x000228600f0f9836 */ /* 0x007fe20000000000 */
[----:B------:R-:W-:Y:S01]  /*c2d0*/  R2UR UR6, R176 ;  /* 0x00000000b00672ca */ /* 0x000fe200000e0000 */
[----:B------:R-:W-:Y:S01]  /*c2e0*/  IMAD.MOV.U32 R221, RZ, RZ, R178 ;  /* 0x000000ffffdd7224 */ /* 0x000fe200078e00b2 */
[----:B------:R-:W-:Y:S01]  /*c2f0*/  R2UR UR7, R177 ;  /* 0x00000000b10772ca */ /* 0x000fe200000e0000 */
[----:B------:R-:W-:Y:S01]  /*c300*/  IMAD.MOV.U32 R177, RZ, RZ, 0x40000040 ;  /* 0x40000040ffb17424 */ /* 0x000fe200078e00ff */
[----:B------:R-:W-:Y:S01]  /*c310*/  @!P1 PRMT R15, RZ, 0x654, R15 ;  /* 0x00000654ff0f9816 */ /* 0x000fe2000000000f */
[----:B------:R-:W-:Y:S01]  /*c320*/  IMAD.MOV.U32 R222, RZ, RZ, R21 ;  /* 0x000000ffffde7224 */ /* 0x000fe200078e0015 */
[----:B---3--:R-:W-:-:S05]  /*c330*/  SHF.R.U32.HI R181, RZ, 0x7, R181 ;  /* 0x00000007ffb57819 */ /* 0x008fca00000116b5 */
[----:B------:R-:W-:-:S05]  /*c340*/  VIADD R20, R181, 0x8 ;  /* 0x00000008b5147836 */ /* 0x000fca0000000000 */
[----:B------:R1:W-:Y:S06]  /*c350*/  BAR.SYNC.DEFER_BLOCKING R20, 0x100 ;  /* 0x000400140000751d */ /* 0x0003ec0000010000 */
[----:B------:R-:W-:-:S06]  /*c360*/  WARPGROUP.ARRIVE ;  /* 0x00000000000079c5 */ /* 0x000fcc0000000000 */
[----:B------:R-:W-:Y:S03]  /*c370*/  HGMMA.64x256x16.F32 R24, R152, gdesc[UR4].tnspB, R24, gsb0 ;  /* 0x43e0000498187df0 */ /* 0x000fe60008000818 */
        /* <DEDUP_REMOVED lines=11> */
[----:B------:R-:W-:Y:S02]  /*c430*/  R2UR UR7, R153 ;  /* 0x00000000990772ca */ /* 0x000fe400000e0000 */
[----:B------:R-:W-:Y:S01]  /*c440*/  MOV R153, 0x40000040 ;  /* 0x4000004000997802 */ /* 0x000fe20000000f00 */
[----:B------:R-:W-:Y:S02]  /*c450*/  WARPGROUP.DEPBAR.LE gsb0, 0x0 ;  /* 0x00008000000079c5 */ /* 0x000fe40000010000 */
[----:B------:R-:W-:-:S15]  /*c460*/  WARPGROUP.ARRIVE ;  /* 0x00000000000079c5 */ /* 0x000fde0000000000 */
[----:B------:R-:W-:-:S05]  /*c470*/  NOP ;  /* 0x0000000000007918 */ /* 0x000fca0000000000 */
[----:B------:R-:W-:Y:S01]  /*c480*/  HGMMA.64x256x16.F32 R24, R160, gdesc[UR4].tnspB, R24, gsb0 ;  /* 0x43e00004a0187df0 */ /* 0x000fe20008000818 */
[----:B------:R-:W-:Y:S01]  /*c490*/  R2UR UR6, R152 ;  /* 0x00000000980672ca */ /* 0x000fe200000e0000 */
[C---:B------:R-:W-:Y:S01]  /*c4a0*/  VIADD R152, R176.reuse, 0x200 ;  /* 0x00000200b0987836 */ /* 0x040fe20000000000 */
[----:B------:R-:W-:Y:S01]  /*c4b0*/  R2UR UR7, R153 ;  /* 0x00000000990772ca */ /* 0x000fe200000e0000 */
[----:B------:R-:W-:Y:S02]  /*c4c0*/  IMAD.MOV.U32 R153, RZ, RZ, 0x40000040 ;  /* 0x40000040ff997424 */ /* 0x000fe400078e00ff */
        /* <DEDUP_REMOVED lines=19> */
[----:B------:R-:W-:Y:S05]  /*c600*/  @P2 BRA `(.L_x_9972) ;  /* 0xffffffd800d82947 */ /* 0x000fea000383ffff */
.L_x_9962:
[----:B------:R-:W-:Y:S05]  /*c610*/  WARPSYNC.ALL ;  /* 0x0000000000007948 */ /* 0x000fea0003800000 */
[----:B------:R-:W2:Y:S01]  /*c620*/  SHFL.BFLY PT, R0, R3, 0x2, 0x1f ;  /* 0x0c401f0003007f89 */ /* 0x000ea200000e0000 */
[----:B------:R-:W-:Y:S01]  /*c630*/  IMAD.MOV.U32 R4, RZ, RZ, RZ ;  /* 0x000000ffff047224 */ /* 0x000fe200078e00ff */
[----:B------:R-:W-:Y:S01]  /*c640*/  IADD3 R200, R200, 0x1, RZ ;  /* 0x00000001c8c87810 */ /* 0x000fe20007ffe0ff */
[----:B------:R-:W-:Y:S01]  /*c650*/  VIADD R218, R218, 0x1 ;  /* 0x00000001dada7836 */ /* 0x000fe20000000000 */
[----:B------:R-:W3:Y:S01]  /*c660*/  SHFL.BFLY PT, R7, R12, 0x2, 0x1f ;  /* 0x0c401f000c077f89 */ /* 0x000ee200000e0000 */
[----:B------:R4:W-:Y:S08]  /*c670*/  BAR.ARV R179, 0x100 ;  /* 0x000400b30000751d */ /* 0x0009f00000002000 */
[----:B------:R-:W-:Y:S06]  /*c680*/  BAR.ARV 0x8, 0x180 ;  /* 0x0206000000007b1d */ /* 0x000fec0000002000 */
[----:B------:R-:W-:Y:S01]  /*c690*/  ISETP.NE.AND P0, PT, R200, 0x2, PT ;  /* 0x00000002c800780c */ /* 0x000fe20003f05270 */
[----:B--2---:R-:W-:Y:S01]  /*c6a0*/  FADD.FTZ R0, R0, R3 ;  /* 0x0000000300007221 */ /* 0x004fe20000010000 */
[----:B------:R-:W-:-:S02]  /*c6b0*/  PLOP3.LUT P1, PT, PT, PT, PT, 0x8, 0x0 ;  /* 0x000000000000781c */ /* 0x000fc40003f2e170 */
[----:B------:R-:W-:Y:S01]  /*c6c0*/  SEL R3, RZ, 0x1, P0 ;  /* 0x00000001ff037807 */ /* 0x000fe20000000000 */
[----:B---3--:R-:W-:Y:S01]  /*c6d0*/  FADD.FTZ R8, R7, R12 ;  /* 0x0000000c07087221 */ /* 0x008fe20000010000 */
[----:B------:R-:W2:Y:S01]  /*c6e0*/  SHFL.BFLY PT, R5, R0, 0x1, 0x1f ;  /* 0x0c201f0000057f89 */ /* 0x000ea200000e0000 */
[----:B------:R-:W-:Y:S02]  /*c6f0*/  SEL R200, R200, RZ, P0 ;  /* 0x000000ffc8c87207 */ /* 0x000fe40000000000 */
[----:B------:R-:W-:Y:S01]  /*c700*/  LOP3.LUT R204, R204, R3, RZ, 0x3c, !PT ;  /* 0x00000003cccc7212 */ /* 0x000fe200078e3cff */
[----:B------:R-:W3:Y:S01]  /*c710*/  SHFL.BFLY PT, R7, R8, 0x1, 0x1f ;  /* 0x0c201f0008077f89 */ /* 0x000ee200000e0000 */
[----:B--2---:R-:W-:Y:S01]  /*c720*/  FADD.FTZ R6, R0, R5 ;  /* 0x0000000500067221 */ /* 0x004fe20000010000 */
[----:B------:R-:W-:Y:S02]  /*c730*/  IMAD.MOV.U32 R0, RZ, RZ, RZ ;  /* 0x000000ffff007224 */ /* 0x000fe400078e00ff */
[----:B------:R-:W-:-:S02]  /*c740*/  IMAD.MOV.U32 R5, RZ, RZ, -0x800000 ;  /* 0xff800000ff057424 */ /* 0x000fc400078e00ff */
[----:B---3--:R-:W-:Y:S01]  /*c750*/  FADD.FTZ R7, R8, R7 ;  /* 0x0000000708077221 */ /* 0x008fe20000010000 */
[----:B------:R-:W-:-:S04]  /*c760*/  FSETP.NE.FTZ.AND P2, PT, R6, RZ, PT ;  /* 0x000000ff0600720b */ /* 0x000fc80003f55000 */
[----:B------:R-:W-:-:S09]  /*c770*/  FSETP.NE.FTZ.AND P3, PT, R7, RZ, PT ;  /* 0x000000ff0700720b */ /* 0x000fd20003f75000 */
[----:B------:R-:W2:Y:S01]  /*c780*/  @P2 MUFU.RCP R4, R6 ;  /* 0x0000000600042308 */ /* 0x000ea20000001000 */
[----:B------:R-:W-:-:S03]  /*c790*/  @P2 FMUL.FTZ R18, R180, 0.69314718246459960938 ;  /* 0x3f317218b4122820 */ /* 0x000fc60000410000 */
[----:B------:R-:W-:-:S04]  /*c7a0*/  @P3 FMUL.FTZ R180, R180, 0.69314718246459960938 ;  /* 0x3f317218b4b43820 */ /* 0x000fc80000410000 */
[----:B------:R-:W0:Y:S08]  /*c7b0*/  @P3 MUFU.RCP R0, R7 ;  /* 0x0000000700003308 */ /* 0x000e300000001000 */
[----:B-1----:R-:W1:Y:S01]  /*c7c0*/  @P2 MUFU.LG2 R20, R6 ;  /* 0x0000000600142308 */ /* 0x002e620000000c00 */
[-C--:B--2---:R-:W-:Y:S01]  /*c7d0*/  FMUL.FTZ R166, R88, R4.reuse ;  /* 0x0000000458a67220 */ /* 0x084fe20000410000 */
[-C--:B------:R-:W-:Y:S01]  /*c7e0*/  FMUL.FTZ R159, R60, R4.reuse ;  /* 0x000000043c9f7220 */ /* 0x080fe20000410000 */
[-C--:B------:R-:W-:Y:S01]  /*c7f0*/  FMUL.FTZ R158, R56, R4.reuse ;  /* 0x00000004389e7220 */ /* 0x080fe20000410000 */
[-C--:B------:R-:W-:Y:S01]  /*c800*/  FMUL.FTZ R24, R24, R4.reuse ;  /* 0x0000000418187220 */ /* 0x080fe20000410000 */
[-C--:B------:R-:W-:Y:S01]  /*c810*/  FMUL.FTZ R25, R25, R4.reuse ;  /* 0x0000000419197220 */ /* 0x080fe20000410000 */
[-C--:B------:R-:W-:Y:S01]  /*c820*/  FMUL.FTZ R28, R28, R4.reuse ;  /* 0x000000041c1c7220 */ /* 0x080fe20000410000 */
[----:B------:R-:W-:Y:S01]  /*c830*/  FMUL.FTZ R29, R29, R4 ;  /* 0x000000041d1d7220 */ /* 0x000fe20000410000 */
[----:B------:R-:W2:Y:S01]  /*c840*/  @P3 MUFU.LG2 R88, R7 ;  /* 0x0000000700583308 */ /* 0x000ea20000000c00 */
[-C--:B0-----:R-:W-:Y:S01]  /*c850*/  FMUL.FTZ R14, R39, R0.reuse ;  /* 0x00000000270e7220 */ /* 0x081fe20000410000 */
[-C--:B------:R-:W-:Y:S01]  /*c860*/  FMUL.FTZ R10, R47, R0.reuse ;  /* 0x000000002f0a7220 */ /* 0x080fe20000410000 */
[-C--:B------:R-:W-:Y:S01]  /*c870*/  FMUL.FTZ R60, R27, R0.reuse ;  /* 0x000000001b3c7220 */ /* 0x080fe20000410000 */
[-C--:B------:R-:W-:Y:S01]  /*c880*/  FMUL.FTZ R27, R30, R0.reuse ;  /* 0x000000001e1b7220 */ /* 0x080fe20000410000 */
[----:B------:R-:W-:Y:S01]  /*c890*/  FMUL.FTZ R56, R31, R0 ;  /* 0x000000001f387220 */ /* 0x000fe20000410000 */
        /* <DEDUP_REMOVED lines=120> */
[----:B------:R-:W-:-:S07]  /*d020*/  @P3 FFMA.FTZ R4, R180, R178, R47 ;  /* 0x000000b2b4043223 */ /* 0x000fce000001002f */
.L_x_9921:
[----:B------:R-:W-:Y:S05]  /*d030*/  WARPSYNC.ALL ;  /* 0x0000000000007948 */ /* 0x000fea0003800000 */
        /* <DEDUP_REMOVED lines=9> */
[----:B-----5:R-:W2:Y:S01]  /*d0d0*/  LDL R38, [R1+0x4] ;  /* 0x0000040001267983 */ /* 0x020ea20000100800 */
[----:B------:R-:W-:Y:S05]  /*d0e0*/  WARPSYNC.ALL ;  /* 0x0000000000007948 */ /* 0x000fea0003800000 */
[----:B------:R-:W3:Y:S01]  /*d0f0*/  S2R R39, SR_SWINHI ;  /* 0x0000000000277919 */ /* 0x000ee20000002f00 */
[----:B------:R-:W-:Y:S01]  /*d100*/  F2FP.F16.F32.PACK_AB R24, R25, R24 ;  /* 0x000000181918723e */ /* 0x000fe200000000ff */
[----:B------:R-:W-:Y:S01]  /*d110*/  ULDC.64 UR4, c[0x0][0xc00] ;  /* 0x0003000000047ab9 */ /* 0x000fe20000000a00 */
        /* <DEDUP_REMOVED lines=15> */
[----:B------:R-:W-:Y:S02]  /*d210*/  MOV R20, R18 ;  /* 0x0000001200147202 */ /* 0x000fe40000000f00 */
[----:B---3--:R-:W-:Y:S02]  /*d220*/  MOV R21, R39 ;  /* 0x0000002700157202 */ /* 0x008fe40000000f00 */
        /* <DEDUP_REMOVED lines=20> */
[----:B------:R-:W3:Y:S08]  /*d370*/  LDC R0, c[0x0][0xbe8] ;  /* 0x0002fa00ff007b82 */ /* 0x000ef00000000800 */
[----:B------:R-:W-:Y:S01]  /*d380*/  BAR.SYNC.DEFER_BLOCKING 0x1, 0x100 ;  /* 0x0044000000007b1d */ /* 0x000fe20000010000 */
[----:B--2---:R-:W-:-:S03]  /*d390*/  IMAD.WIDE R142, R38, 0x2, R20 ;  /* 0x00000002268e7825 */ /* 0x004fc600078e0214 */
[C---:B------:R-:W-:Y:S02]  /*d3a0*/  IADD3 R38, P1, R142.reuse, 0x20, RZ ;  /* 0x000000208e267810 */ /* 0x040fe40007f3e0ff */
[C---:B------:R-:W-:Y:S02]  /*d3b0*/  IADD3 R46, P2, R142.reuse, 0x40, RZ ;  /* 0x000000408e2e7810 */ /* 0x040fe40007f5e0ff */
[----:B-1----:R-:W-:Y:S01]  /*d3c0*/  IADD3 R88, P3, R142, 0x60, RZ ;  /* 0x000000608e587810 */ /* 0x002fe20007f7e0ff */
[--C-:B------:R-:W-:Y:S01]  /*d3d0*/  IMAD.X R55, RZ, RZ, R143.reuse, P1 ;  /* 0x000000ffff377224 */ /* 0x100fe200008e068f */
[----:B------:R-:W-:Y:S01]  /*d3e0*/  LOP3.LUT R177, R38, 0x380, RZ, 0xc0, !PT ;  /* 0x0000038026b17812 */ /* 0x000fe200078ec0ff */
[--C-:B------:R-:W-:Y:S01]  /*d3f0*/  IMAD.X R95, RZ, RZ, R143.reuse, P2 ;  /* 0x000000ffff5f7224 */ /* 0x100fe200010e068f */
[----:B------:R-:W-:Y:S01]  /*d400*/  LOP3.LUT R54, R46, 0x380, RZ, 0xc0, !PT ;  /* 0x000003802e367812 */ /* 0x000fe200078ec0ff */
[----:B------:R-:W-:Y:S01]  /*d410*/  IMAD.X R99, RZ, RZ, R143, P3 ;  /* 0x000000ffff637224 */ /* 0x000fe200018e068f */
[----:B------:R-:W-:-:S02]  /*d420*/  LOP3.LUT R94, R88, 0x380, RZ, 0xc0, !PT ;  /* 0x00000380585e7812 */ /* 0x000fc400078ec0ff */
[----:B------:R-:W-:Y:S02]  /*d430*/  SHF.R.U64 R177, R177, 0x3, RZ ;  /* 0x00000003b1b17819 */ /* 0x000fe400000012ff */
[----:B------:R-:W-:Y:S02]  /*d440*/  IADD3 R102, P4, R142, 0x4000, RZ ;  /* 0x000040008e667810 */ /* 0x000fe40007f9e0ff */
[----:B------:R-:W-:Y:S02]  /*d450*/  SHF.R.U64 R181, R54, 0x3, RZ ;  /* 0x0000000336b57819 */ /* 0x000fe400000012ff */
[----:B------:R-:W-:Y:S02]  /*d460*/  IADD3 R106, P5, R142, 0x4020, RZ ;  /* 0x000040208e6a7810 */ /* 0x000fe40007fbe0ff */
[----:B------:R-:W-:Y:S02]  /*d470*/  SHF.R.U64 R183, R94, 0x3, RZ ;  /* 0x000000035eb77819 */ /* 0x000fe400000012ff */
[----:B------:R-:W-:Y:S01]  /*d480*/  IADD3 R110, P0, R142, 0x4040, RZ ;  /* 0x000040408e6e7810 */ /* 0x000fe20007f1e0ff */
[----:B------:R-:W-:Y:S01]  /*d490*/  IMAD.X R107, RZ, RZ, R143, P5 ;  /* 0x000000ffff6b7224 */ /* 0x000fe200028e068f */
[----:B------:R-:W-:-:S02]  /*d4a0*/  LOP3.LUT R54, R177, R38, RZ, 0x3c, !PT ;  /* 0x00000026b1367212 */ /* 0x000fc400078e3cff */
[----:B------:R-:W-:Y:S01]  /*d4b0*/  LOP3.LUT R94, R181, R46, RZ, 0x3c, !PT ;  /* 0x0000002eb55e7212 */ /* 0x000fe200078e3cff */
[----:B------:R-:W-:Y:S01]  /*d4c0*/  IMAD.X R111, RZ, RZ, R143, P0 ;  /* 0x000000ffff6f7224 */ /* 0x000fe200000e068f */
[----:B------:R-:W-:Y:S02]  /*d4d0*/  LOP3.LUT R177, R102, 0x380, RZ, 0xc0, !PT ;  /* 0x0000038066b17812 */ /* 0x000fe400078ec0ff */
[----:B------:R-:W-:Y:S02]  /*d4e0*/  LOP3.LUT R181, R106, 0x380, RZ, 0xc0, !PT ;  /* 0x000003806ab57812 */ /* 0x000fe400078ec0ff */
[----:B------:R-:W-:Y:S02]  /*d4f0*/  LOP3.LUT R98, R183, R88, RZ, 0x3c, !PT ;  /* 0x00000058b7627212 */ /* 0x000fe400078e3cff */
[----:B------:R-:W-:Y:S02]  /*d500*/  LOP3.LUT R183, R110, 0x380, RZ, 0xc0, !PT ;  /* 0x000003806eb77812 */ /* 0x000fe400078ec0ff */
[----:B------:R-:W-:-:S02]  /*d510*/  IADD3 R114, P1, R142, 0x4060, RZ ;  /* 0x000040608e727810 */ /* 0x000fc40007f3e0ff */
[C---:B------:R-:W-:Y:S02]  /*d520*/  IADD3 R118, P2, R142.reuse, 0x8000, RZ ;  /* 0x000080008e767810 */ /* 0x040fe40007f5e0ff */
[----:B------:R-:W-:Y:S01]  /*d530*/  SHF.R.U64 R177, R177, 0x3, RZ ;  /* 0x00000003b1b17819 */ /* 0x000fe200000012ff */
[--C-:B------:R-:W-:Y:S01]  /*d540*/  IMAD.X R115, RZ, RZ, R143.reuse, P1 ;  /* 0x000000ffff737224 */ /* 0x100fe200008e068f */
[----:B------:R-:W-:Y:S01]  /*d550*/  SHF.R.U64 R181, R181, 0x3, RZ ;  /* 0x00000003b5b57819 */ /* 0x000fe200000012ff */
[----:B------:R-:W-:Y:S01]  /*d560*/  IMAD.X R119, RZ, RZ, R143, P2 ;  /* 0x000000ffff777224 */ /* 0x000fe200010e068f */
[C---:B------:R-:W-:Y:S02]  /*d570*/  LOP3.LUT R47, R142.reuse, 0x380, RZ, 0xc0, !PT ;  /* 0x000003808e2f7812 */ /* 0x040fe400078ec0ff */
[----:B------:R-:W-:Y:S02]  /*d580*/  IADD3 R122, P3, R142, 0x8020, RZ ;  /* 0x000080208e7a7810 */ /* 0x000fe40007f7e0ff */
[----:B------:R-:W-:-:S02]  /*d590*/  IADD3.X R103, RZ, R143, RZ, P4, !PT ;  /* 0x0000008fff677210 */ /* 0x000fc400027fe4ff */
[----:B------:R-:W-:Y:S01]  /*d5a0*/  SHF.R.U64 R183, R183, 0x3, RZ ;  /* 0x00000003b7b77819 */ /* 0x000fe200000012ff */
[--C-:B------:R-:W-:Y:S01]  /*d5b0*/  IMAD.X R123, RZ, RZ, R143.reuse, P3 ;  /* 0x000000ffff7b7224 */ /* 0x100fe200018e068f */
[----:B------:R-:W-:Y:S02]  /*d5c0*/  IADD3 R126, P4, R142, 0x8040, RZ ;  /* 0x000080408e7e7810 */ /* 0x000fe40007f9e0ff */
[----:B------:R-:W-:Y:S02]  /*d5d0*/  LOP3.LUT R185, R114, 0x380, RZ, 0xc0, !PT ;  /* 0x0000038072b97812 */ /* 0x000fe400078ec0ff */
[----:B------:R-:W-:Y:S01]  /*d5e0*/  LOP3.LUT R102, R177, R102, RZ, 0x3c, !PT ;  /* 0x00000066b1667212 */ /* 0x000fe200078e3cff */
[----:B------:R-:W-:Y:S01]  /*d5f0*/  IMAD.X R127, RZ, RZ, R143, P4 ;  /* 0x000000ffff7f7224 */ /* 0x000fe200020e068f */
[----:B------:R-:W-:Y:S02]  /*d600*/  LOP3.LUT R106, R181, R106, RZ, 0x3c, !PT ;  /* 0x0000006ab56a7212 */ /* 0x000fe400078e3cff */
[----:B------:R-:W-:-:S02]  /*d610*/  LOP3.LUT R177, R118, 0x380, RZ, 0xc0, !PT ;  /* 0x0000038076b17812 */ /* 0x000fc400078ec0ff */
[----:B------:R-:W-:Y:S02]  /*d620*/  IADD3 R151, P2, R142, 0xc040, RZ ;  /* 0x0000c0408e977810 */ /* 0x000fe40007f5e0ff */
[----:B------:R-:W-:Y:S02]  /*d630*/  SHF.R.U64 R47, R47, 0x3, RZ ;  /* 0x000000032f2f7819 */ /* 0x000fe400000012ff */
[----:B------:R-:W-:Y:S01]  /*d640*/  LOP3.LUT R181, R122, 0x380, RZ, 0xc0, !PT ;  /* 0x000003807ab57812 */ /* 0x000fe200078ec0ff */
[----:B------:R-:W-:Y:S01]  /*d650*/  IMAD.X R39, RZ, RZ, R143, P2 ;  /* 0x000000ffff277224 */ /* 0x000fe200010e068f */
[----:B------:R-:W-:Y:S02]  /*d660*/  LOP3.LUT R110, R183, R110, RZ, 0x3c, !PT ;  /* 0x0000006eb76e7212 */ /* 0x000fe400078e3cff */
[----:B------:R-:W-:Y:S02]  /*d670*/  SHF.R.U64 R185, R185, 0x3, RZ ;  /* 0x00000003b9b97819 */ /* 0x000fe400000012ff */
[----:B------:R-:W-:-:S02]  /*d680*/  LOP3.LUT R183, R126, 0x380, RZ, 0xc0, !PT ;  /* 0x000003807eb77812 */ /* 0x000fc400078ec0ff */
[C---:B------:R-:W-:Y:S02]  /*d690*/  IADD3 R130, P5, R142.reuse, 0x8060, RZ ;  /* 0x000080608e827810 */ /* 0x040fe40007fbe0ff */
[C---:B------:R-:W-:Y:S02]  /*d6a0*/  IADD3 R134, P0, R142.reuse, 0xc000, RZ ;  /* 0x0000c0008e867810 */ /* 0x040fe40007f1e0ff */
[C---:B------:R-:W-:Y:S01]  /*d6b0*/  IADD3 R138, P1, R142.reuse, 0xc020, RZ ;  /* 0x0000c0208e8a7810 */ /* 0x040fe20007f3e0ff */
[--C-:B------:R-:W-:Y:S01]  /*d6c0*/  IMAD.X R131, RZ, RZ, R143.reuse, P5 ;  /* 0x000000ffff837224 */ /* 0x100fe200028e068f */
[----:B------:R-:W-:Y:S01]  /*d6d0*/  IADD3 R176, P3, R142, 0xc060, RZ ;  /* 0x0000c0608eb07810 */ /* 0x000fe20007f7e0ff */
[--C-:B------:R-:W-:Y:S01]  /*d6e0*/  IMAD.X R135, RZ, RZ, R143.reuse, P0 ;  /* 0x000000ffff877224 */ /* 0x100fe200000e068f */
[----:B------:R-:W-:Y:S02]  /*d6f0*/  SHF.R.U64 R177, R177, 0x3, RZ ;  /* 0x00000003b1b17819 */ /* 0x000fe400000012ff */
[----:B------:R-:W-:Y:S01]  /*d700*/  LOP3.LUT R142, R47, R142, RZ, 0x3c, !PT ;  /* 0x0000008e2f8e7212 */ /* 0x000fe200078e3cff */
[----:B------:R-:W-:Y:S01]  /*d710*/  IMAD.X R47, RZ, RZ, R143, P3 ;  /* 0x000000ffff2f7224 */ /* 0x000fe200018e068f */
[----:B------:R-:W-:-:S02]  /*d720*/  SHF.R.U64 R181, R181, 0x3, RZ ;  /* 0x00000003b5b57819 */ /* 0x000fc400000012ff */
[----:B------:R-:W-:Y:S02]  /*d730*/  LOP3.LUT R38, R151, 0x380, RZ, 0xc0, !PT ;  /* 0x0000038097267812 */ /* 0x000fe400078ec0ff */
[----:B------:R-:W-:Y:S02]  /*d740*/  LOP3.LUT R114, R185, R114, RZ, 0x3c, !PT ;  /* 0x00000072b9727212 */ /* 0x000fe400078e3cff */
[----:B------:R-:W-:Y:S02]  /*d750*/  SHF.R.U64 R183, R183, 0x3, RZ ;  /* 0x00000003b7b77819 */ /* 0x000fe400000012ff */
[----:B------:R-:W-:Y:S02]  /*d760*/  LOP3.LUT R185, R130, 0x380, RZ, 0xc0, !PT ;  /* 0x0000038082b97812 */ /* 0x000fe400078ec0ff */
[----:B------:R-:W-:Y:S02]  /*d770*/  LOP3.LUT R118, R177, R118, RZ, 0x3c, !PT ;  /* 0x00000076b1767212 */ /* 0x000fe400078e3cff */
[----:B------:R-:W-:-:S02]  /*d780*/  LOP3.LUT R122, R181, R122, RZ, 0x3c, !PT ;  /* 0x0000007ab57a7212 */ /* 0x000fc400078e3cff */
[----:B------:R-:W-:Y:S02]  /*d790*/  LOP3.LUT R177, R134, 0x380, RZ, 0xc0, !PT ;  /* 0x0000038086b17812 */ /* 0x000fe400078ec0ff */
[----:B------:R-:W-:Y:S02]  /*d7a0*/  SHF.R.U64 R38, R38, 0x3, RZ ;  /* 0x0000000326267819 */ /* 0x000fe400000012ff */
[----:B------:R-:W-:Y:S02]  /*d7b0*/  MOV R142, R142 ;  /* 0x0000008e008e7202 */ /* 0x000fe40000000f00 */
[----:B------:R-:W-:Y:S02]  /*d7c0*/  LOP3.LUT R181, R138, 0x380, RZ, 0xc0, !PT ;  /* 0x000003808ab57812 */ /* 0x000fe400078ec0ff */
[----:B------:R-:W-:Y:S01]  /*d7d0*/  MOV R55, R54 ;  /* 0x0000003600377202 */ /* 0x000fe20000000f00 */
[----:B------:R1:W-:Y:S01]  /*d7e0*/  STSM.16.M88.4 [R142], R24 ;  /* 0x000000188e007844 */ /* 0x0003e20000000200 */
[----:B------:R-:W-:-:S02]  /*d7f0*/  LOP3.LUT R126, R183, R126, RZ, 0x3c, !PT ;  /* 0x0000007eb77e7212 */ /* 0x000fc400078e3cff */
[----:B------:R-:W-:Y:S01]  /*d800*/  MOV R94, R94 ;  /* 0x0000005e005e7202 */ /* 0x000fe20000000f00 */
[----:B------:R2:W-:Y:S01]  /*d810*/  STSM.16.M88.4 [R55], R32 ;  /* 0x0000002037007844 */ /* 0x0005e20000000200 */
[----:B------:R-:W-:Y:S02]  /*d820*/  SHF.R.U64 R185, R185, 0x3, RZ ;  /* 0x00000003b9b97819 */ /* 0x000fe400000012ff */
[----:B------:R-:W-:Y:S01]  /*d830*/  LOP3.LUT R183, R176, 0x380, RZ, 0xc0, !PT ;  /* 0x00000380b0b77812 */ /* 0x000fe200078ec0ff */
[----:B------:R-:W-:Y:S01]  /*d840*/  STSM.16.M88.4 [R94], R40 ;  /* 0x000000285e007844 */ /* 0x000fe20000000200 */
[----:B------:R-:W-:Y:S02]  /*d850*/  MOV R98, R98 ;  /* 0x0000006200627202 */ /* 0x000fe40000000f00 */
[----:B------:R-:W-:Y:S02]  /*d860*/  SHF.R.U64 R177, R177, 0x3, RZ ;  /* 0x00000003b1b17819 */ /* 0x000fe400000012ff */
[----:B------:R-:W-:Y:S01]  /*d870*/  LOP3.LUT R38, R38, R151, RZ, 0x3c, !PT ;  /* 0x0000009726267212 */ /* 0x000fe200078e3cff */
[----:B------:R-:W-:Y:S01]  /*d880*/  STSM.16.M88.4 [R98], R48 ;  /* 0x0000003062007844 */ /* 0x000fe20000000200 */
[----:B------:R-:W-:-:S02]  /*d890*/  MOV R102, R102 ;  /* 0x0000006600667202 */ /* 0x000fc40000000f00 */
[----:B------:R-:W-:Y:S02]  /*d8a0*/  SHF.R.U64 R181, R181, 0x3, RZ ;  /* 0x00000003b5b57819 */ /* 0x000fe400000012ff */
[----:B------:R-:W-:Y:S01]  /*d8b0*/  MOV R106, R106 ;  /* 0x0000006a006a7202 */ /* 0x000fe20000000f00 */
[----:B------:R4:W-:Y:S01]  /*d8c0*/  STSM.16.M88.4 [R102], R8 ;  /* 0x0000000866007844 */ /* 0x0009e20000000200 */
[----:B------:R-:W-:Y:S02]  /*d8d0*/  MOV R110, R110 ;  /* 0x0000006e006e7202 */ /* 0x000fe40000000f00 */
[----:B-1----:R-:W-:Y:S01]  /*d8e0*/  F2FP.F16.F32.PACK_AB R24, R73, R162 ;  /* 0x000000a24918723e */ /* 0x002fe200000000ff */
[----:B------:R1:W-:Y:S01]  /*d8f0*/  STSM.16.M88.4 [R106], R12 ;  /* 0x0000000c6a007844 */ /* 0x0003e20000000200 */
[----:B------:R-:W-:Y:S02]  /*d900*/  F2FP.F16.F32.PACK_AB R25, R75, R74 ;  /* 0x0000004a4b19723e */ /* 0x000fe400000000ff */
[----:B------:R-:W-:-:S02]  /*d910*/  F2FP.F16.F32.PACK_AB R26, R77, R163 ;  /* 0x000000a34d1a723e */ /* 0x000fc400000000ff */
[----:B------:R-:W-:Y:S02]  /*d920*/  F2FP.F16.F32.PACK_AB R27, R79, R78 ;  /* 0x0000004e4f1b723e */ /* 0x000fe400000000ff */
[----:B------:R-:W-:Y:S02]  /*d930*/  LOP3.LUT R130, R185, R130, RZ, 0x3c, !PT ;  /* 0x00000082b9827212 */ /* 0x000fe400078e3cff */
[----:B------:R-:W-:Y:S01]  /*d940*/  SHF.R.U64 R183, R183, 0x3, RZ ;  /* 0x00000003b7b77819 */ /* 0x000fe200000012ff */
[----:B------:R0:W-:Y:S01]  /*d950*/  STSM.16.M88.4 [R110], R24 ;  /* 0x000000186e007844 */ /* 0x0001e20000000200 */
[----:B------:R-:W-:Y:S02]  /*d960*/  MOV R114, R114 ;  /* 0x0000007200727202 */ /* 0x000fe40000000f00 */
[----:B------:R-:W-:Y:S02]  /*d970*/  LOP3.LUT R134, R177, R134, RZ, 0x3c, !PT ;  /* 0x00000086b1867212 */ /* 0x000fe400078e3cff */
[----:B------:R-:W-:Y:S01]  /*d980*/  MOV R118, R118 ;  /* 0x0000007600767202 */ /* 0x000fe20000000f00 */
[----:B------:R3:W-:Y:S01]  /*d990*/  STSM.16.M88.4 [R114], R28 ;  /* 0x0000001c72007844 */ /* 0x0007e20000000200 */
[----:B------:R-:W-:-:S02]  /*d9a0*/  MOV R44, R38 ;  /* 0x00000026002c7202 */ /* 0x000fc40000000f00 */
[----:B--2---:R-:W-:Y:S02]  /*d9b0*/  F2FP.F16.F32.PACK_AB R32, R3, R166 ;  /* 0x000000a60320723e */ /* 0x004fe400000000ff */
[----:B------:R-:W-:Y:S02]  /*d9c0*/  F2FP.F16.F32.PACK_AB R33, R58, R6 ;  /* 0x000000063a21723e */ /* 0x000fe400000000ff */
[----:B------:R-:W-:Y:S02]  /*d9d0*/  F2FP.F16.F32.PACK_AB R34, R93, R167 ;  /* 0x000000a75d22723e */ /* 0x000fe400000000ff */
[----:B------:R-:W-:Y:S02]  /*d9e0*/  F2FP.F16.F32.PACK_AB R35, R64, R62 ;  /* 0x0000003e4023723e */ /* 0x000fe400000000ff */
[----:B------:R-:W-:Y:S02]  /*d9f0*/  IADD3.X R139, RZ, R143, RZ, P1, !PT ;  /* 0x0000008fff8b7210 */ /* 0x000fe40000ffe4ff */
[----:B------:R-:W-:Y:S01]  /*da00*/  LOP3.LUT R138, R181, R138, RZ, 0x3c, !PT ;  /* 0x0000008ab58a7212 */ /* 0x000fe200078e3cff */
[----:B------:R-:W-:Y:S01]  /*da10*/  STSM.16.M88.4 [R118], R32 ;  /* 0x0000002076007844 */ /* 0x000fe20000000200 */
[----:B------:R-:W-:-:S02]  /*da20*/  MOV R122, R122 ;  /* 0x0000007a007a7202 */ /* 0x000fc40000000f00 */
[----:B------:R-:W-:Y:S02]  /*da30*/  F2FP.F16.F32.PACK_AB R38, R101, R169 ;  /* 0x000000a96526723e */ /* 0x000fe400000000ff */
[----:B------:R-:W-:Y:S02]  /*da40*/  F2FP.F16.F32.PACK_AB R39, R72, R70 ;  /* 0x000000464827723e */ /* 0x000fe400000000ff */
[----:B------:R-:W-:Y:S02]  /*da50*/  MOV R126, R126 ;  /* 0x0000007e007e7202 */ /* 0x000fe40000000f00 */
[----:B----4-:R-:W-:Y:S01]  /*da60*/  F2FP.F16.F32.PACK_AB R8, R105, R170 ;  /* 0x000000aa6908723e */ /* 0x010fe200000000ff */
[----:B------:R-:W-:Y:S01]  /*da70*/  STSM.16.M88.4 [R122], R36 ;  /* 0x000000247a007844 */ /* 0x000fe20000000200 */
[----:B------:R-:W-:Y:S01]  /*da80*/  F2FP.F16.F32.PACK_AB R9, R80, R76 ;  /* 0x0000004c5009723e */ /* 0x000fe200000000ff */
[----:B------:R-:W-:Y:S01]  /*da90*/  IMAD.MOV.U32 R76, RZ, RZ, RZ ;  /* 0x000000ffff4c7224 */ /* 0x000fe200078e00ff */
[----:B------:R-:W-:-:S02]  /*daa0*/  F2FP.F16.F32.PACK_AB R10, R109, R171 ;  /* 0x000000ab6d0a723e */ /* 0x000fc400000000ff */
[----:B------:R-:W-:Y:S02]  /*dab0*/  F2FP.F16.F32.PACK_AB R11, R87, R84 ;  /* 0x00000054570b723e */ /* 0x000fe400000000ff */
[----:B------:R-:W-:Y:S02]  /*dac0*/  LOP3.LUT R46, R183, R176, RZ, 0x3c, !PT ;  /* 0x000000b0b72e7212 */ /* 0x000fe400078e3cff */
[----:B------:R-:W-:Y:S01]  /*dad0*/  MOV R130, R130 ;  /* 0x0000008200827202 */ /* 0x000fe20000000f00 */
[----:B------:R2:W-:Y:S01]  /*dae0*/  STSM.16.M88.4 [R126], R8 ;  /* 0x000000087e007844 */ /* 0x0005e20000000200 */
[----:B-1----:R-:W-:Y:S02]  /*daf0*/  F2FP.F16.F32.PACK_AB R12, R113, R172 ;  /* 0x000000ac710c723e */ /* 0x002fe400000000ff */
[----:B------:R-:W-:Y:S02]  /*db00*/  F2FP.F16.F32.PACK_AB R13, R96, R92 ;  /* 0x0000005c600d723e */ /* 0x000fe400000000ff */
[----:B------:R-:W-:-:S02]  /*db10*/  F2FP.F16.F32.PACK_AB R14, R117, R173 ;  /* 0x000000ad750e723e */ /* 0x000fc400000000ff */
[----:B------:R-:W-:Y:S02]  /*db20*/  F2FP.F16.F32.PACK_AB R15, R104, R100 ;  /* 0x00000064680f723e */ /* 0x000fe400000000ff */
[----:B------:R-:W-:Y:S02]  /*db30*/  MOV R134, R134 ;  /* 0x0000008600867202 */ /* 0x000fe40000000f00 */
[----:B0-----:R-:W-:Y:S01]  /*db40*/  F2FP.F16.F32.PACK_AB R24, R121, R174 ;  /* 0x000000ae7918723e */ /* 0x001fe200000000ff */
[----:B------:R-:W-:Y:S01]  /*db50*/  STSM.16.M88.4 [R130], R12 ;  /* 0x0000000c82007844 */ /* 0x000fe20000000200 */
[----:B------:R-:W-:Y:S02]  /*db60*/  F2FP.F16.F32.PACK_AB R25, R112, R108 ;  /* 0x0000006c7019723e */ /* 0x000fe400000000ff */
[----:B------:R-:W-:Y:S02]  /*db70*/  F2FP.F16.F32.PACK_AB R26, R125, R175 ;  /* 0x000000af7d1a723e */ /* 0x000fe400000000ff */
[----:B------:R-:W-:-:S02]  /*db80*/  F2FP.F16.F32.PACK_AB R27, R120, R116 ;  /* 0x00000074781b723e */ /* 0x000fc400000000ff */
[----:B------:R-:W-:Y:S02]  /*db90*/  ISETP.NE.U32.AND P0, PT, RZ, UR4, PT ;  /* 0x00000004ff007c0c */ /* 0x000fe4000bf05070 */
[----:B------:R-:W-:Y:S01]  /*dba0*/  IADD3 R6, P1, R214, UR4, RZ ;  /* 0x00000004d6067c10 */ /* 0x000fe2000ff3e0ff */
[----:B------:R0:W-:Y:S01]  /*dbb0*/  STSM.16.M88.4 [R134], R24 ;  /* 0x0000001886007844 */ /* 0x0001e20000000200 */
[----:B------:R-:W-:Y:S02]  /*dbc0*/  MOV R54, R138 ;  /* 0x0000008a00367202 */ /* 0x000fe40000000f00 */
[----:B---3--:R-:W-:Y:S02]  /*dbd0*/  F2FP.F16.F32.PACK_AB R28, R129, R179 ;  /* 0x000000b3811c723e */ /* 0x008fe400000000ff */
[----:B------:R-:W-:Y:S02]  /*dbe0*/  F2FP.F16.F32.PACK_AB R29, R128, R124 ;  /* 0x0000007c801d723e */ /* 0x000fe400000000ff */
[----:B------:R-:W-:-:S02]  /*dbf0*/  F2FP.F16.F32.PACK_AB R30, R133, R132 ;  /* 0x00000084851e723e */ /* 0x000fc400000000ff */
[----:B------:R-:W-:Y:S02]  /*dc00*/  F2FP.F16.F32.PACK_AB R31, R153, R152 ;  /* 0x00000098991f723e */ /* 0x000fe400000000ff */
[----:B------:R-:W-:Y:S02]  /*dc10*/  F2FP.F16.F32.PACK_AB R138, R141, R140 ;  /* 0x0000008c8d8a723e */ /* 0x000fe400000000ff */
[----:B------:R-:W-:Y:S01]  /*dc20*/  F2FP.F16.F32.PACK_AB R139, R157, R156 ;  /* 0x0000009c9d8b723e */ /* 0x000fe200000000ff */
[----:B------:R1:W-:Y:S01]  /*dc30*/  STSM.16.M88.4 [R54], R28 ;  /* 0x0000001c36007844 */ /* 0x0003e20000000200 */
[----:B------:R-:W-:Y:S02]  /*dc40*/  MOV R46, R46 ;  /* 0x0000002e002e7202 */ /* 0x000fe40000000f00 */
[----:B------:R-:W-:Y:S01]  /*dc50*/  ISETP.NE.AND.EX P0, PT, RZ, UR5, PT, P0 ;  /* 0x00000005ff007c0c */ /* 0x000fe2000bf05300 */
[----:B------:R1:W-:Y:S01]  /*dc60*/  STSM.16.M88.4 [R44], R136 ;  /* 0x000000882c007844 */ /* 0x0003e20000000200 */
[----:B------:R-:W-:Y:S01]  /*dc70*/  IADD3.X R7, R215, UR5, RZ, P1, !PT ;  /* 0x00000005d7077c10 */ /* 0x000fe20008ffe4ff */
[----:B------:R-:W-:-:S02]  /*dc80*/  ULDC.64 UR4, c[0x0][0xc08] ;  /* 0x0003020000047ab9 */ /* 0x000fc40000000a00 */
[----:B------:R-:W-:Y:S01]  /*dc90*/  ISETP.NE.U32.AND P2, PT, RZ, UR4, PT ;  /* 0x00000004ff007c0c */ /* 0x000fe2000bf45070 */
[----:B------:R1:W-:Y:S01]  /*dca0*/  STSM.16.M88.4 [R46], R144 ;  /* 0x000000902e007844 */ /* 0x0003e20000000200 */
[----:B------:R-:W-:Y:S02]  /*dcb0*/  BAR.SYNC.DEFER_BLOCKING 0x1, 0x100 ;  /* 0x0044000000007b1d */ /* 0x000fe40000010000 */
[----:B------:R-:W-:-:S13]  /*dcc0*/  ISETP.NE.AND.EX P2, PT, RZ, UR5, PT, P2 ;  /* 0x00000005ff007c0c */ /* 0x000fda000bf45320 */
[----:B------:R-:W-:Y:S01]  /*dcd0*/  @P2 IADD3 R214, P3, R214, UR4, RZ ;  /* 0x00000004d6d62c10 */ /* 0x000fe2000ff7e0ff */
[----:B------:R-:W-:Y:S02]  /*dce0*/  ULDC UR4, c[0x0][0xa88] ;  /* 0x0002a20000047ab9 */ /* 0x000fe40000000800 */
[----:B--2---:R-:W-:Y:S01]  /*dcf0*/  IMAD.U32 R11, RZ, RZ, UR4 ;  /* 0x00000004ff0b7e24 */ /* 0x004fe2000f8e00ff */
[----:B------:R-:W-:Y:S01]  /*dd00*/  @P2 IADD3.X R215, R215, UR5, RZ, P3, !PT ;  /* 0x00000005d7d72c10 */ /* 0x000fe20009ffe4ff */
[----:B------:R1:W5:Y:S01]  /*dd10*/  @P0 LDG.E R76, desc[UR40][R6.64] ;  /* 0x00000028064c0981 */ /* 0x000362000c1e1900 */
[----:B------:R-:W-:Y:S01]  /*dd20*/  ISETP.NE.AND P1, PT, R0, 0x1, PT ;  /* 0x000000010000780c */ /* 0x000fe20003f25270 */
[----:B0-----:R-:W-:Y:S02]  /*dd30*/  IMAD R27, R219, 0x80, R237 ;  /* 0x00000080db1b7824 */ /* 0x001fe400078e02ed */
[----:B------:R1:W5:Y:S10]  /*dd40*/  @P2 LDG.E R11, desc[UR40][R214.64] ;  /* 0x00000028d60b2981 */ /* 0x000374000c1e1900 */
[----:B------:R-:W0:Y:S08]  /*dd50*/  @P1 LDC R8, c[0x0][0xbec] ;  /* 0x0002fb00ff081b82 */ /* 0x000e300000000800 */
[----:B------:R-:W2:Y:S01]  /*dd60*/  @P1 LDC R13, c[0x0][0xbf0] ;  /* 0x0002fc00ff0d1b82 */ /* 0x000ea20000000800 */
[----:B-1----:R-:W-:Y:S05]  /*dd70*/  @P2 BRA `(.L_x_9975) ;  /* 0x0000000000102947 */ /* 0x002fea0003800000 */
[----:B------:R-:W-:Y:S05]  /*dd80*/  @!P0 BRA `(.L_x_9975) ;  /* 0x00000000000c8947 */ /* 0x000fea0003800000 */
[----:B------:R-:W3:Y:S04]  /*dd90*/  LDG.E R10, desc[UR40][R6.64] ;  /* 0x00000028060a7981 */ /* 0x000ee8000c1e1900 */
[----:B-----5:R-:W3:Y:S02]  /*dda0*/  LDG.E R11, desc[UR40][R6.64+0x4] ;  /* 0x00000428060b7981 */ /* 0x020ee4000c1e1900 */
[----:B---3--:R-:W-:-:S07]  /*ddb0*/  IMAD.IADD R11, R11, 0x1, -R10 ;  /* 0x000000010b0b7824 */ /* 0x008fce00078e0a0a */
.L_x_9975:
[----:B------:R-:W-:Y:S01]  /*ddc0*/  SHF.R.S32.HI R3, RZ, 0x1f, R213 ;  /* 0x0000001fff037819 */ /* 0x000fe200000114d5 */
[----:B0-----:R-:W-:Y:S01]  /*ddd0*/  @P1 IMAD.HI.U32 R6, R27, R8, RZ ;  /* 0x000000081b061227 */ /* 0x001fe200078e00ff */
[----:B------:R-:W-:Y:S01]  /*dde0*/  ULDC.64 UR4, c[0x0][0xb90] ;  /* 0x0002e40000047ab9 */ /* 0x000fe20000000a00 */
[----:B-----5:R-:W-:Y:S01]  /*ddf0*/  SHF.R.S32.HI R77, RZ, 0x1f, R76 ;  /* 0x0000001fff4d7819 */ /* 0x020fe2000001144c */
[----:B------:R-:W0:Y:S01]  /*de00*/  @P1 LDC R82, c[0x0][0xbec] ;  /* 0x0002fb00ff521b82 */ /* 0x000e220000000800 */
[----:B------:R-:W-:Y:S01]  /*de10*/  IMAD R8, R3, UR4, RZ ;  /* 0x0000000403087c24 */ /* 0x000fe2000f8e02ff */
[----:B------:R-:W-:Y:S01]  /*de20*/  SEL R229, R229, RZ, !P0 ;  /* 0x000000ffe5e57207 */ /* 0x000fe20004000000 */
[----:B------:R-:W-:Y:S01]  /*de30*/  IMAD.MOV.U32 R9, RZ, RZ, R27 ;  /* 0x000000ffff097224 */ /* 0x000fe200078e001b */
[----:B--2---:R-:W-:Y:S01]  /*de40*/  @P1 SHF.R.U32.HI R9, RZ, R13, R6 ;  /* 0x0000000dff091219 */ /* 0x004fe20000011606 */
[----:B------:R-:W-:Y:S01]  /*de50*/  IMAD.WIDE.U32 R6, R213, UR4, R76 ;  /* 0x00000004d5067c25 */ /* 0x000fe2000f8e004c */
[----:B------:R-:W-:-:S02]  /*de60*/  SEL R216, R216, RZ, !P0 ;  /* 0x000000ffd8d87207 */ /* 0x000fc40004000000 */
[----:B------:R-:W-:Y:S01]  /*de70*/  IADD3 R25, -R9, RZ, RZ ;  /* 0x000000ff09197210 */ /* 0x000fe20007ffe1ff */
[----:B------:R-:W-:Y:S01]  /*de80*/  IMAD R13, R213, UR5, R8 ;  /* 0x00000005d50d7c24 */ /* 0x000fe2000f8e0208 */
[----:B------:R-:W-:Y:S01]  /*de90*/  ULDC.64 UR4, c[0x0][0xb98] ;  /* 0x0002e60000047ab9 */ /* 0x000fe20000000a00 */
[----:B------:R-:W-:Y:S01]  /*dea0*/  IMAD R15, R228, 0x40, R205 ;  /* 0x00000040e40f7824 */ /* 0x000fe200078e02cd */
[----:B------:R-:W1:Y:S01]  /*deb0*/  @P1 LDC R81, c[0x0][0xbf0] ;  /* 0x0002fc00ff511b82 */ /* 0x000e620000000800 */
[----:B------:R-:W-:Y:S02]  /*dec0*/  IMAD.IADD R7, R7, 0x1, R13 ;  /* 0x0000000107077824 */ /* 0x000fe400078e020d */
[----:B------:R-:W-:Y:S02]  /*ded0*/  IMAD R13, R0, R25, R27 ;  /* 0x00000019000d7224 */ /* 0x000fe400078e021b */
[----:B------:R-:W-:Y:S02]  /*dee0*/  IMAD R25, R229, UR4, RZ ;  /* 0x00000004e5197c24 */ /* 0x000fe4000f8e02ff */
[----:B------:R-:W-:Y:S01]  /*def0*/  IMAD.WIDE.U32 R6, R216, UR4, R6 ;  /* 0x00000004d8067c25 */ /* 0x000fe2000f8e0006 */
[----:B------:R-:W-:-:S03]  /*df00*/  SHF.R.S32.HI R8, RZ, 0x1f, R13 ;  /* 0x0000001fff087819 */ /* 0x000fc6000001140d */
[----:B------:R-:W-:Y:S01]  /*df10*/  IMAD.WIDE R20, R15, 0x2, R20 ;  /* 0x000000020f147825 */ /* 0x000fe200078e0214 */
[----:B------:R-:W-:Y:S02]  /*df20*/  SHF.R.S32.HI R15, RZ, 0x1f, R9 ;  /* 0x0000001fff0f7819 */ /* 0x000fe40000011409 */
[----:B------:R-:W-:Y:S01]  /*df30*/  IADD3 R6, P0, R9, R6, RZ ;  /* 0x0000000609067210 */ /* 0x000fe20007f1e0ff */
[----:B------:R-:W-:Y:S01]  /*df40*/  IMAD R25, R216, UR5, R25 ;  /* 0x00000005d8197c24 */ /* 0x000fe2000f8e0219 */
[----:B------:R-:W-:Y:S01]  /*df50*/  ULDC.64 UR4, c[0x0][0xb88] ;  /* 0x0002e20000047ab9 */ /* 0x000fe20000000a00 */
[----:B------:R-:W-:Y:S01]  /*df60*/  IADD3 R9, P2, R20, 0x1000, RZ ;  /* 0x0000100014097810 */ /* 0x000fe20007f5e0ff */
[----:B------:R-:W-:Y:S01]  /*df70*/  IMAD R10, R8, UR4, RZ ;  /* 0x00000004080a7c24 */ /* 0x000fe2000f8e02ff */
[----:B------:R-:W-:Y:S01]  /*df80*/  IADD3 R33, P4, R20, 0x5000, RZ ;  /* 0x0000500014217810 */ /* 0x000fe20007f9e0ff */
[----:B------:R-:W-:Y:S01]  /*df90*/  IMAD R78, R11, R0, RZ ;  /* 0x000000000b4e7224 */ /* 0x000fe200078e02ff */
[----:B------:R-:W-:Y:S01]  /*dfa0*/  IADD3.X R7, R15, R7, R25, P0, !PT ;  /* 0x000000070f077210 */ /* 0x000fe200007fe419 */
[----:B------:R-:W-:Y:S01]  /*dfb0*/  IMAD R15, R13, UR5, R10 ;  /* 0x000000050d0f7c24 */ /* 0x000fe2000f8e020a */
[----:B------:R-:W-:-:S02]  /*dfc0*/  LOP3.LUT R8, R9, 0x380, RZ, 0xc0, !PT ;  /* 0x0000038009087812 */ /* 0x000fc400078ec0ff */
[C---:B------:R-:W-:Y:S01]  /*dfd0*/  IADD3 R25, P5, R20.reuse, 0x3000, RZ ;  /* 0x0000300014197810 */ /* 0x040fe20007fbe0ff */
[----:B------:R-:W-:Y:S01]  /*dfe0*/  IMAD.WIDE.U32 R6, R13, UR4, R6 ;  /* 0x000000040d067c25 */ /* 0x000fe2000f8e0006 */
[----:B------:R-:W-:Y:S01]  /*dff0*/  ULDC.64 UR4, c[0x0][0xb50] ;  /* 0x0002d40000047ab9 */ /* 0x000fe20000000a00 */
[----:B------:R-:W-:Y:S02]  /*e000*/  IADD3 R13, P3, R20, 0x2000, RZ ;  /* 0x00002000140d7810 */ /* 0x000fe40007f7e0ff */
[----:B------:R-:W-:Y:S01]  /*e010*/  IMAD.IADD R7, R7, 0x1, R15 ;  /* 0x0000000107077824 */ /* 0x000fe200078e020f */
[----:B------:R-:W-:Y:S02]  /*e020*/  LEA R10, P0, R6, UR4, 0x2 ;  /* 0x00000004060a7c11 */ /* 0x000fe4000f8010ff */
[----:B------:R-:W-:Y:S02]  /*e030*/  SHF.R.U64 R8, R8, 0x3, RZ ;  /* 0x0000000308087819 */ /* 0x000fe400000012ff */
[----:B------:R-:W-:Y:S01]  /*e040*/  LEA.HI.X R6, R6, UR5, R7, 0x2, P0 ;  /* 0x0000000506067c11 */ /* 0x000fe200080f1407 */
[----:B------:R-:W-:Y:S01]  /*e050*/  SHFL.IDX PT, R50, R10, RZ, 0x1c1f ;  /* 0x001c1fff0a327589 */ /* 0x000fe200000e0000 */
[----:B------:R-:W-:Y:S01]  /*e060*/  IADD3 R29, P0, R20, 0x4000, RZ ;  /* 0x00004000141d7810 */ /* 0x000fe20007f1e0ff */
[----:B------:R-:W-:Y:S01]  /*e070*/  IMAD R7, R219, 0x80, R235 ;  /* 0x00000080db077824 */ /* 0x000fe200078e02eb */
[----:B------:R-:W-:Y:S01]  /*e080*/  LOP3.LUT R12, R13, 0x380, RZ, 0xc0, !PT ;  /* 0x000003800d0c7812 */ /* 0x000fe200078ec0ff */
[----:B------:R-:W2:Y:S01]  /*e090*/  SHFL.IDX PT, R51, R6, RZ, 0x1c1f ;  /* 0x001c1fff06337589 */ /* 0x000ea200000e0000 */
[----:B------:R-:W-:Y:S01]  /*e0a0*/  LOP3.LUT R8, R8, R9, RZ, 0x3c, !PT ;  /* 0x0000000908087212 */ /* 0x000fe200078e3cff */
[----:B------:R-:W-:Y:S01]  /*e0b0*/  IMAD.X R9, RZ, RZ, R21, P2 ;  /* 0x000000ffff097224 */ /* 0x000fe200010e0615 */
[----:B------:R-:W-:Y:S01]  /*e0c0*/  LOP3.LUT R28, R29, 0x380, RZ, 0xc0, !PT ;  /* 0x000003801d1c7812 */ /* 0x000fe200078ec0ff */
[----:B------:R-:W-:Y:S01]  /*e0d0*/  SHFL.IDX PT, R54, R10, 0x1, 0x1c1f ;  /* 0x003c1f000a367f89 */ /* 0x000fe200000e0000 */
[----:B------:R-:W-:Y:S01]  /*e0e0*/  SHF.R.U64 R12, R12, 0x3, RZ ;  /* 0x000000030c0c7819 */ /* 0x000fe200000012ff */
[----:B------:R-:W-:Y:S01]  /*e0f0*/  ULDC.64 UR4, c[0x0][0xaa0] ;  /* 0x0002a80000047ab9 */ /* 0x000fe20000000a00 */
[----:B------:R-:W-:Y:S01]  /*e100*/  IADD3 R37, P2, R20, 0x6000, RZ ;  /* 0x0000600014257810 */ /* 0x000fe20007f5e0ff */
[----:B------:R3:W4:Y:S01]  /*e110*/  SHFL.IDX PT, R55, R6, 0x1, 0x1c1f ;  /* 0x003c1f0006377f89 */ /* 0x00072200000e0000 */
[----:B------:R-:W-:-:S02]  /*e120*/  SHF.R.U64 R28, R28, 0x3, RZ ;  /* 0x000000031c1c7819 */ /* 0x000fc400000012ff */
[----:B------:R-:W-:Y:S01]  /*e130*/  LOP3.LUT R12, R12, R13, RZ, 0x3c, !PT ;  /* 0x0000000d0c0c7212 */ /* 0x000fe200078e3cff */
[--C-:B------:R-:W-:Y:S01]  /*e140*/  IMAD.X R13, RZ, RZ, R21.reuse, P3 ;  /* 0x000000ffff0d7224 */ /* 0x100fe200018e0615 */
[----:B------:R-:W-:Y:S02]  /*e150*/  LOP3.LUT R36, R37, 0x380, RZ, 0xc0, !PT ;  /* 0x0000038025247812 */ /* 0x000fe400078ec0ff */
[----:B------:R-:W-:Y:S02]  /*e160*/  IADD3 R41, P3, R20, 0x7000, RZ ;  /* 0x0000700014297810 */ /* 0x000fe40007f7e0ff */
[----:B------:R-:W-:Y:S01]  /*e170*/  LOP3.LUT R28, R28, R29, RZ, 0x3c, !PT ;  /* 0x0000001d1c1c7212 */ /* 0x000fe200078e3cff */
[----:B------:R-:W-:Y:S01]  /*e180*/  IMAD.X R29, RZ, RZ, R21, P0 ;  /* 0x000000ffff1d7224 */ /* 0x000fe200000e0615 */
[----:B------:R-:W-:Y:S02]  /*e190*/  SHF.R.U64 R36, R36, 0x3, RZ ;  /* 0x0000000324247819 */ /* 0x000fe400000012ff */
[----:B------:R-:W-:-:S02]  /*e1a0*/  IADD3 R49, P0, R20, 0x9000, RZ ;  /* 0x0000900014317810 */ /* 0x000fc40007f1e0ff */
[----:B------:R-:W-:Y:S02]  /*e1b0*/  LOP3.LUT R40, R41, 0x380, RZ, 0xc0, !PT ;  /* 0x0000038029287812 */ /* 0x000fe400078ec0ff */
[----:B------:R-:W-:Y:S02]  /*e1c0*/  LOP3.LUT R24, R25, 0x380, RZ, 0xc0, !PT ;  /* 0x0000038019187812 */ /* 0x000fe400078ec0ff */
[----:B------:R-:W-:Y:S02]  /*e1d0*/  LOP3.LUT R32, R33, 0x380, RZ, 0xc0, !PT ;  /* 0x0000038021207812 */ /* 0x000fe400078ec0ff */
[----:B------:R-:W-:Y:S01]  /*e1e0*/  LOP3.LUT R36, R36, R37, RZ, 0x3c, !PT ;  /* 0x0000002524247212 */ /* 0x000fe200078e3cff */
[----:B------:R-:W-:Y:S01]  /*e1f0*/  IMAD.X R37, RZ, RZ, R21, P2 ;  /* 0x000000ffff257224 */ /* 0x000fe200010e0615 */
[----:B------:R-:W-:Y:S02]  /*e200*/  LOP3.LUT R48, R49, 0x380, RZ, 0xc0, !PT ;  /* 0x0000038031307812 */ /* 0x000fe400078ec0ff */
[----:B------:R-:W-:-:S02]  /*e210*/  SHF.R.U64 R40, R40, 0x3, RZ ;  /* 0x0000000328287819 */ /* 0x000fc400000012ff */
[----:B------:R-:W-:Y:S02]  /*e220*/  IADD3 R57, P2, R20, 0xb000, RZ ;  /* 0x0000b00014397810 */ /* 0x000fe40007f5e0ff */
[----:B------:R-:W-:Y:S02]  /*e230*/  SHF.R.U64 R24, R24, 0x3, RZ ;  /* 0x0000000318187819 */ /* 0x000fe400000012ff */
[----:B------:R-:W-:Y:S02]  /*e240*/  SHF.R.U64 R32, R32, 0x3, RZ ;  /* 0x0000000320207819 */ /* 0x000fe400000012ff */
[----:B------:R-:W-:Y:S02]  /*e250*/  SHF.R.U64 R48, R48, 0x3, RZ ;  /* 0x0000000330307819 */ /* 0x000fe400000012ff */
[----:B------:R-:W-:Y:S02]  /*e260*/  LOP3.LUT R40, R40, R41, RZ, 0x3c, !PT ;  /* 0x0000002928287212 */ /* 0x000fe400078e3cff */
[----:B------:R-:W-:-:S02]  /*e270*/  LOP3.LUT R56, R57, 0x380, RZ, 0xc0, !PT ;  /* 0x0000038039387812 */ /* 0x000fc400078ec0ff */
[----:B------:R-:W-:Y:S01]  /*e280*/  LOP3.LUT R24, R24, R25, RZ, 0x3c, !PT ;  /* 0x0000001918187212 */ /* 0x000fe200078e3cff */
[--C-:B------:R-:W-:Y:S01]  /*e290*/  IMAD.X R25, RZ, RZ, R21.reuse, P5 ;  /* 0x000000ffff197224 */ /* 0x100fe200028e0615 */
[----:B------:R-:W-:Y:S01]  /*e2a0*/  LOP3.LUT R32, R32, R33, RZ, 0x3c, !PT ;  /* 0x0000002120207212 */ /* 0x000fe200078e3cff */
[----:B------:R-:W-:Y:S01]  /*e2b0*/  IMAD.X R33, RZ, RZ, R21, P4 ;  /* 0x000000ffff217224 */ /* 0x000fe200020e0615 */
[----:B------:R-:W-:Y:S02]  /*e2c0*/  IADD3.X R41, RZ, R21, RZ, P3, !PT ;  /* 0x00000015ff297210 */ /* 0x000fe40001ffe4ff */
[C---:B------:R-:W-:Y:S02]  /*e2d0*/  IADD3 R61, P3, R20.reuse, 0xc000, RZ ;  /* 0x0000c000143d7810 */ /* 0x040fe40007f7e0ff */
[C---:B------:R-:W-:Y:S02]  /*e2e0*/  IADD3 R45, P5, R20.reuse, 0x8000, RZ ;  /* 0x00008000142d7810 */ /* 0x040fe40007fbe0ff */
[----:B------:R-:W-:-:S02]  /*e2f0*/  IADD3 R53, P4, R20, 0xa000, RZ ;  /* 0x0000a00014357810 */ /* 0x000fc40007f9e0ff */
[----:B------:R-:W-:Y:S01]  /*e300*/  LOP3.LUT R48, R48, R49, RZ, 0x3c, !PT ;  /* 0x0000003130307212 */ /* 0x000fe200078e3cff */
[----:B------:R-:W-:Y:S01]  /*e310*/  IMAD.X R49, RZ, RZ, R21, P0 ;  /* 0x000000ffff317224 */ /* 0x000fe200000e0615 */
[----:B------:R-:W-:Y:S02]  /*e320*/  SHF.R.U64 R56, R56, 0x3, RZ ;  /* 0x0000000338387819 */ /* 0x000fe400000012ff */
[----:B------:R-:W-:Y:S02]  /*e330*/  LOP3.LUT R60, R61, 0x380, RZ, 0xc0, !PT ;  /* 0x000003803d3c7812 */ /* 0x000fe400078ec0ff */
[----:B------:R-:W-:Y:S02]  /*e340*/  LOP3.LUT P0, RZ, R230, 0x3, RZ, 0xc0, !PT ;  /* 0x00000003e6ff7812 */ /* 0x000fe4000780c0ff */
[----:B------:R-:W-:Y:S02]  /*e350*/  LOP3.LUT R44, R45, 0x380, RZ, 0xc0, !PT ;  /* 0x000003802d2c7812 */ /* 0x000fe400078ec0ff */
[----:B------:R-:W-:-:S02]  /*e360*/  LOP3.LUT R52, R53, 0x380, RZ, 0xc0, !PT ;  /* 0x0000038035347812 */ /* 0x000fc400078ec0ff */
[----:B------:R-:W-:Y:S01]  /*e370*/  LOP3.LUT R56, R56, R57, RZ, 0x3c, !PT ;  /* 0x0000003938387212 */ /* 0x000fe200078e3cff */
[--C-:B------:R-:W-:Y:S01]  /*e380*/  IMAD.X R57, RZ, RZ, R21.reuse, P2 ;  /* 0x000000ffff397224 */ /* 0x100fe200010e0615 */
[----:B------:R-:W-:Y:S02]  /*e390*/  SHF.R.U64 R60, R60, 0x3, RZ ;  /* 0x000000033c3c7819 */ /* 0x000fe400000012ff */
[CC--:B------:R-:W-:Y:S01]  /*e3a0*/  ISETP.GE.OR P2, PT, R7.reuse, R78.reuse, P0 ;  /* 0x0000004e0700720c */ /* 0x0c0fe20000746670 */
[----:B------:R-:W-:Y:S01]  /*e3b0*/  VIADD R7, R7, 0x8 ;  /* 0x0000000807077836 */ /* 0x000fe20000000000 */
        /* <DEDUP_REMOVED lines=8> */
[----:B------:R-:W-:Y:S01]  /*e440*/  IADD3 R11, P3, R20, 0xf000, RZ ;  /* 0x0000f000140b7810 */ /* 0x000fe20007f7e0ff */
[----:B--2---:R-:W-:Y:S01]  /*e450*/  @!P2 ST.E desc[UR40][R50.64], R5 ;  /* 0x000000053200a985 */ /* 0x004fe2000c101928 */
[----:B------:R-:W-:-:S02]  /*e460*/  ISETP.GE.OR P0, PT, R7, R78, P0 ;  /* 0x0000004e0700720c */ /* 0x000fc40000706670 */
[C---:B------:R-:W-:Y:S01]  /*e470*/  IADD3 R65, P5, R20.reuse, 0xd000, RZ ;  /* 0x0000d00014417810 */ /* 0x040fe20007fbe0ff */
[----:B------:R-:W-:Y:S01]  /*e480*/  IMAD.X R73, RZ, RZ, R21, P3 ;  /* 0x000000ffff497224 */ /* 0x000fe200018e0615 */
[C---:B------:R-:W-:Y:S02]  /*e490*/  IADD3 R69, P4, R20.reuse, 0xe000, RZ ;  /* 0x0000e00014457810 */ /* 0x040fe40007f9e0ff */
[----:B------:R-:W-:Y:S02]  /*e4a0*/  LOP3.LUT R15, R20, 0x380, RZ, 0xc0, !PT ;  /* 0x00000380140f7812 */ /* 0x000fe400078ec0ff */
[----:B---3--:R-:W-:Y:S02]  /*e4b0*/  LOP3.LUT R6, R11, 0x380, RZ, 0xc0, !PT ;  /* 0x000003800b067812 */ /* 0x008fe400078ec0ff */
[----:B------:R-:W-:Y:S02]  /*e4c0*/  LOP3.LUT R64, R65, 0x380, RZ, 0xc0, !PT ;  /* 0x0000038041407812 */ /* 0x000fe400078ec0ff */
[----:B------:R-:W-:Y:S01]  /*e4d0*/  LOP3.LUT R68, R69, 0x380, RZ, 0xc0, !PT ;  /* 0x0000038045447812 */ /* 0x000fe200078ec0ff */
[----:B----4-:R2:W-:Y:S01]  /*e4e0*/  @!P0 ST.E desc[UR40][R54.64], R4 ;  /* 0x0000000436008985 */ /* 0x0105e2000c101928 */
[----:B------:R-:W-:-:S02]  /*e4f0*/  SHF.R.U64 R15, R15, 0x3, RZ ;  /* 0x000000030f0f7819 */ /* 0x000fc400000012ff */
[----:B------:R-:W-:Y:S01]  /*e500*/  SHF.R.U64 R6, R6, 0x3, RZ ;  /* 0x0000000306067819 */ /* 0x000fe200000012ff */
[----:B------:R-:W5:Y:S01]  /*e510*/  LD.E.128 R24, desc[UR40][R24.64] ;  /* 0x0000002818187980 */ /* 0x000f62000c101d00 */
[----:B------:R-:W-:Y:S02]  /*e520*/  SHF.R.U64 R64, R64, 0x3, RZ ;  /* 0x0000000340407819 */ /* 0x000fe400000012ff */
[----:B------:R-:W-:Y:S01]  /*e530*/  SHF.R.U64 R68, R68, 0x3, RZ ;  /* 0x0000000344447819 */ /* 0x000fe200000012ff */
[----:B------:R-:W5:Y:S01]  /*e540*/  LD.E.128 R28, desc[UR40][R28.64] ;  /* 0x000000281c1c7980 */ /* 0x000f62000c101d00 */
[----:B------:R-:W-:Y:S02]  /*e550*/  LOP3.LUT R20, R15, R20, RZ, 0x3c, !PT ;  /* 0x000000140f147212 */ /* 0x000fe400078e3cff */
[----:B------:R-:W-:Y:S01]  /*e560*/  LOP3.LUT R64, R64, R65, RZ, 0x3c, !PT ;  /* 0x0000004140407212 */ /* 0x000fe200078e3cff */
[----:B------:R-:W-:Y:S01]  /*e570*/  IMAD.X R65, RZ, RZ, R21, P5 ;  /* 0x000000ffff417224 */ /* 0x000fe200028e0615 */
[----:B------:R-:W-:Y:S01]  /*e580*/  LOP3.LUT R68, R68, R69, RZ, 0x3c, !PT ;  /* 0x0000004544447212 */ /* 0x000fe200078e3cff */
[----:B------:R-:W5:Y:S01]  /*e590*/  LD.E.128 R12, desc[UR40][R12.64] ;  /* 0x000000280c0c7980 */ /* 0x000f62000c101d00 */
[----:B------:R-:W-:-:S02]  /*e5a0*/  LOP3.LUT R72, R6, R11, RZ, 0x3c, !PT ;  /* 0x0000000b06487212 */ /* 0x000fc400078e3cff */
[----:B------:R-:W-:Y:S01]  /*e5b0*/  IADD3.X R69, RZ, R21, RZ, P4, !PT ;  /* 0x00000015ff457210 */ /* 0x000fe200027fe4ff */
[----:B--2---:R2:W5:Y:S04]  /*e5c0*/  LD.E.128 R4, desc[UR40][R20.64] ;  /* 0x0000002814047980 */ /* 0x004568000c101d00 */
[----:B------:R-:W5:Y:S04]  /*e5d0*/  LD.E.128 R8, desc[UR40][R8.64] ;  /* 0x0000002808087980 */ /* 0x000f68000c101d00 */
[----:B------:R-:W5:Y:S01]  /*e5e0*/  LD.E.128 R32, desc[UR40][R32.64] ;  /* 0x0000002820207980 */ /* 0x000f62000c101d00 */
[----:B--2---:R-:W-:-:S03]  /*e5f0*/  IMAD R21, R77, UR4, RZ ;  /* 0x000000044d157c24 */ /* 0x004fc6000f8e02ff */
[----:B------:R-:W5:Y:S01]  /*e600*/  LD.E.128 R36, desc[UR40][R36.64] ;  /* 0x0000002824247980 */ /* 0x000f62000c101d00 */
[C---:B------:R-:W-:Y:S02]  /*e610*/  IMAD R77, R76.reuse, UR5, R21 ;  /* 0x000000054c4d7c24 */ /* 0x040fe4000f8e0215 */
[----:B------:R-:W-:Y:S01]  /*e620*/  IMAD.WIDE.U32 R20, R76, UR4, RZ ;  /* 0x000000044c147c25 */ /* 0x000fe2000f8e00ff */
[----:B------:R-:W-:Y:S01]  /*e630*/  ULDC.64 UR4, c[0x0][0xae8] ;  /* 0x0002ba0000047ab9 */ /* 0x000fe20000000a00 */
[----:B------:R-:W5:Y:S02]  /*e640*/  LD.E.128 R40, desc[UR40][R40.64] ;  /* 0x0000002828287980 */ /* 0x000f64000c101d00 */
[----:B------:R-:W-:Y:S02]  /*e650*/  IMAD R76, R212, 0x20, R228 ;  /* 0x00000020d44c7824 */ /* 0x000fe400078e02e4 */
[----:B------:R-:W-:Y:S01]  /*e660*/  IMAD.IADD R21, R21, 0x1, R77 ;  /* 0x0000000115157824 */ /* 0x000fe200078e024d */
[----:B------:R-:W5:Y:S01]  /*e670*/  LD.E.128 R44, desc[UR40][R44.64] ;  /* 0x000000282c2c7980 */ /* 0x000f62000c101d00 */
[----:B------:R-:W-:-:S02]  /*e680*/  IMAD R80, R3, UR4, RZ ;  /* 0x0000000403507c24 */ /* 0x000fc4000f8e02ff */
[----:B------:R-:W-:Y:S01]  /*e690*/  IMAD R79, R219, 0x80, R76 ;  /* 0x00000080db4f7824 */ /* 0x000fe200078e024c */
[----:B------:R-:W5:Y:S01]  /*e6a0*/  LD.E.128 R48, desc[UR40][R48.64] ;  /* 0x0000002830307980 */ /* 0x000f62000c101d00 */
[C---:B------:R-:W-:Y:S02]  /*e6b0*/  IMAD R3, R213.reuse, UR5, R80 ;  /* 0x00000005d5037c24 */ /* 0x040fe4000f8e0250 */
[----:B------:R-:W-:Y:S01]  /*e6c0*/  IMAD.WIDE.U32 R20, R213, UR4, R20 ;  /* 0x00000004d5147c25 */ /* 0x000fe2000f8e0014 */
[----:B------:R-:W-:Y:S01]  /*e6d0*/  ULDC.64 UR4, c[0x0][0xaf0] ;  /* 0x0002bc0000047ab9 */ /* 0x000fe20000000a00 */
[----:B------:R-:W5:Y:S02]  /*e6e0*/  LD.E.128 R52, desc[UR40][R52.64] ;  /* 0x0000002834347980 */ /* 0x000f64000c101d00 */
[----:B0-----:R-:W-:Y:S02]  /*e6f0*/  @P1 IMAD.HI.U32 R76, R79, R82, RZ ;  /* 0x000000524f4c1227 */ /* 0x001fe400078e00ff */
[----:B------:R-:W5:Y:S02]  /*e700*/  LD.E.128 R56, desc[UR40][R56.64] ;  /* 0x0000002838387980 */ /* 0x000f64000c101d00 */
[----:B------:R-:W-:-:S02]  /*e710*/  IMAD.IADD R21, R21, 0x1, R3 ;  /* 0x0000000115157824 */ /* 0x000fc400078e0203 */
[----:B------:R-:W-:Y:S01]  /*e720*/  IMAD.MOV.U32 R3, RZ, RZ, R79 ;  /* 0x000000ffff037224 */ /* 0x000fe200078e004f */
[----:B-1----:R-:W-:Y:S01]  /*e730*/  @P1 SHF.R.U32.HI R3, RZ, R81, R76 ;  /* 0x00000051ff031219 */ /* 0x002fe2000001164c */
[----:B------:R-:W-:Y:S01]  /*e740*/  IMAD R229, R229, UR4, RZ ;  /* 0x00000004e5e57c24 */ /* 0x000fe2000f8e02ff */
[----:B------:R-:W5:Y:S01]  /*e750*/  LD.E.128 R60, desc[UR40][R60.64] ;  /* 0x000000283c3c7980 */ /* 0x000f62000c101d00 */
[C---:B------:R-:W-:Y:S01]  /*e760*/  IMAD.WIDE.U32 R20, R216.reuse, UR4, R20 ;  /* 0x00000004d8147c25 */ /* 0x040fe2000f8e0014 */
[--C-:B------:R-:W-:Y:S02]  /*e770*/  SHF.R.S32.HI R76, RZ, 0x1f, R3.reuse ;  /* 0x0000001fff4c7819 */ /* 0x100fe40000011403 */
[----:B------:R-:W5:Y:S01]  /*e780*/  LD.E.128 R64, desc[UR40][R64.64] ;  /* 0x0000002840407980 */ /* 0x000f62000c101d00 */
[----:B------:R-:W-:Y:S02]  /*e790*/  IMAD.MOV R77, RZ, RZ, -R3 ;  /* 0x000000ffff4d7224 */ /* 0x000fe400078e0a03 */
[----:B------:R-:W-:Y:S01]  /*e7a0*/  IMAD R229, R216, UR5, R229 ;  /* 0x00000005d8e57c24 */ /* 0x000fe2000f8e02e5 */
[----:B------:R-:W-:Y:S01]  /*e7b0*/  ULDC.64 UR4, c[0x0][0xae0] ;  /* 0x0002b80000047ab9 */ /* 0x000fe20000000a00 */
[----:B------:R-:W-:Y:S01]  /*e7c0*/  IMAD R77, R0, R77, R79 ;  /* 0x0000004d004d7224 */ /* 0x000fe200078e024f */
[----:B------:R-:W5:Y:S01]  /*e7d0*/  LD.E.128 R68, desc[UR40][R68.64] ;  /* 0x0000002844447980 */ /* 0x000f62000c101d00 */
[----:B------:R-:W-:-:S02]  /*e7e0*/  IMAD.IADD R21, R21, 0x1, R229 ;  /* 0x0000000115157824 */ /* 0x000fc400078e02e5 */
[----:B------:R-:W-:Y:S01]  /*e7f0*/  IMAD R76, R76, UR4, RZ ;  /* 0x000000044c4c7c24 */ /* 0x000fe2000f8e02ff */
[----:B------:R-:W5:Y:S01]  /*e800*/  LD.E.128 R72, desc[UR40][R72.64] ;  /* 0x0000002848487980 */ /* 0x000f62000c101d00 */
[----:B------:R-:W-:Y:S01]  /*e810*/  SHF.R.S32.HI R0, RZ, 0x1f, R77 ;  /* 0x0000001fff007819 */ /* 0x000fe2000001144d */
[----:B------:R-:W-:Y:S01]  /*e820*/  @!PT LDS RZ, [RZ] ;  /* 0x00000000fffff984 */ /* 0x000fe20000000800 */
[----:B------:R-:W-:Y:S01]  /*e830*/  @!PT LDS RZ, [RZ] ;  /* 0x00000000fffff984 */ /* 0x000fe20000000800 */
[----:B------:R-:W-:Y:S01]  /*e840*/  @!PT LDS RZ, [RZ] ;  /* 0x00000000fffff984 */ /* 0x000fe20000000800 */
[----:B------:R-:W-:Y:S01]  /*e850*/  @!PT LDS RZ, [RZ] ;  /* 0x00000000fffff984 */ /* 0x000fe20000000800 */
[----:B------:R0:W-:Y:S06]  /*e860*/  MEMBAR.ALL.CTA ;  /* 0x0000000000007992 */ /* 0x0001ec0000008000 */
[----:B0-----:R-:W0:Y:S01]  /*e870*/  FENCE.VIEW.ASYNC.S ;  /* 0x00000000000073c6 */ /* 0x001e220000000000 */
[----:B------:R-:W-:-:S02]  /*e880*/  IMAD R79, R3, UR5, R76 ;  /* 0x00000005034f7c24 */ /* 0x000fc4000f8e024c */
[----:B------:R-:W-:Y:S01]  /*e890*/  IMAD.WIDE.U32 R20, R3, UR4, R20 ;  /* 0x0000000403147c25 */ /* 0x000fe2000f8e0014 */
[----:B------:R-:W-:Y:S01]  /*e8a0*/  ULDC.64 UR4, c[0x0][0xad8] ;  /* 0x0002b60000047ab9 */ /* 0x000fe20000000a00 */
[----:B------:R-:W-:Y:S02]  /*e8b0*/  LEA R85, R219, R228, 0x7 ;  /* 0x000000e4db557211 */ /* 0x000fe400078e38ff */
[----:B------:R-:W-:Y:S02]  /*e8c0*/  IMAD.IADD R21, R21, 0x1, R79 ;  /* 0x0000000115157824 */ /* 0x000fe400078e024f */
[----:B------:R-:W-:Y:S02]  /*e8d0*/  IMAD R0, R0, UR4, RZ ;  /* 0x0000000400007c24 */ /* 0x000fe4000f8e02ff */
[----:B------:R-:W-:Y:S01]  /*e8e0*/  IMAD.WIDE.U32 R20, R77, UR4, R20 ;  /* 0x000000044d147c25 */ /* 0x000fe2000f8e0014 */
[----:B------:R-:W-:-:S03]  /*e8f0*/  ISETP.GE.AND P2, PT, R85, R78, PT ;  /* 0x0000004e5500720c */ /* 0x000fc60003f46270 */
[----:B------:R-:W-:Y:S01]  /*e900*/  IMAD R79, R77, UR5, R0 ;  /* 0x000000054d4f7c24 */ /* 0x000fe2000f8e0200 */
[----:B------:R-:W-:Y:S01]  /*e910*/  ULDC.64 UR4, c[0x0][0xa80] ;  /* 0x0002a00000047ab9 */ /* 0x000fe20000000a00 */
[----:B------:R-:W-:Y:S02]  /*e920*/  VIADD R0, R18, 0x22820 ;  /* 0x0002282012007836 */ /* 0x000fe40000000000 */
[----:B------:R-:W-:Y:S01]  /*e930*/  IMAD.IADD R21, R21, 0x1, R79 ;  /* 0x0000000115157824 */ /* 0x000fe200078e024f */
[C---:B------:R-:W-:Y:S01]  /*e940*/  LEA R79, P3, R20.reuse, UR4, 0x1 ;  /* 0x00000004144f7c11 */ /* 0x040fe2000f8608ff */
[----:B------:R-:W-:Y:S01]  /*e950*/  VIADD R3, R85, 0x20 ;  /* 0x0000002055037836 */ /* 0x000fe20000000000 */
[----:B------:R-:W-:Y:S02]  /*e960*/  PRMT R0, RZ, 0x654, R0 ;  /* 0x00000654ff007816 */ /* 0x000fe40000000000 */
[----:B------:R-:W-:Y:S02]  /*e970*/  LEA.HI.X R84, R20, UR5, R21, 0x1, P3 ;  /* 0x0000000514547c11 */ /* 0x000fe400098f0c15 */
[----:B------:R-:W-:Y:S01]  /*e980*/  ISETP.GE.AND P1, PT, R3, R78, PT ;  /* 0x0000004e0300720c */ /* 0x000fe20003f26270 */
[----:B------:R-:W-:Y:S01]  /*e990*/  VIADD R3, R85, 0x40 ;  /* 0x0000004055037836 */ /* 0x000fe20000000000 */
[----:B0-----:R0:W-:Y:S01]  /*e9a0*/  SYNCS.ARRIVE.TRANS64.RED.A1T0 RZ, [R0+URZ], RZ ;  /* 0x000000ff00ff79a7 */ /* 0x0011e2000810043f */
[----:B------:R1:W2:Y:S01]  /*e9b0*/  SHFL.IDX PT, R82, R79, RZ, 0x181f ;  /* 0x00181fff4f527589 */ /* 0x0002a200000e0000 */
[----:B------:R-:W-:Y:S01]  /*e9c0*/  BSSY B1, `(.L_x_9976) ;  /* 0x0000019000017945 */ /* 0x000fe20003800000 */
[----:B------:R-:W-:-:S02]  /*e9d0*/  SHF.R.S32.HI R86, RZ, 0x1f, R211 ;  /* 0x0000001fff567819 */ /* 0x000fc400000114d3 */
[----:B------:R-:W-:Y:S01]  /*e9e0*/  ISETP.GE.AND P0, PT, R3, R78, PT ;  /* 0x0000004e0300720c */ /* 0x000fe20003f06270 */
[----:B0-----:R1:W0:Y:S01]  /*e9f0*/  SHFL.IDX PT, R0, R84, RZ, 0x181f ;  /* 0x00181fff54007589 */ /* 0x00122200000e0000 */
[----:B------:R-:W-:Y:S02]  /*ea00*/  SHF.R.S32.HI R87, RZ, 0x1f, R209 ;  /* 0x0000001fff577819 */ /* 0x000fe400000114d1 */
[----:B------:R-:W-:Y:S02]  /*ea10*/  SHF.R.S32.HI R88, RZ, 0x1f, R210 ;  /* 0x0000001fff587819 */ /* 0x000fe400000114d2 */
[----:B------:R-:W-:Y:S01]  /*ea20*/  SHF.R.S32.HI R92, RZ, 0x1f, R205 ;  /* 0x0000001fff5c7819 */ /* 0x000fe200000114cd */
[----:B------:R-:W-:Y:S06]  /*ea30*/  @P2 BRA `(.L_x_9977) ;  /* 0x0000000000442947 */ /* 0x000fec0003800000 */
[----:B------:R-:W-:Y:S02]  /*ea40*/  ULDC UR4, c[0x0][0xac8] ;  /* 0x0002b20000047ab9 */ /* 0x000fe40000000800 */
[----:B------:R-:W-:Y:S02]  /*ea50*/  ISETP.GE.AND P2, PT, R205, UR4, PT ;  /* 0x00000004cd007c0c */ /* 0x000fe4000bf46270 */
[----:B------:R-:W-:Y:S02]  /*ea60*/  ISETP.GE.AND P3, PT, R210, UR4, PT ;  /* 0x00000004d2007c0c */ /* 0x000fe4000bf66270 */
[----:B------:R-:W-:-:S09]  /*ea70*/  ISETP.GE.AND P4, PT, R209, UR4, PT ;  /* 0x00000004d1007c0c */ /* 0x000fd2000bf86270 */
[----:B--2---:R-:W-:-:S04]  /*ea80*/  @!P2 LEA R20, P5, R205, R82, 0x1 ;  /* 0x00000052cd14a211 */ /* 0x004fc800078a08ff */
[----:B0-----:R-:W-:Y:S02]  /*ea90*/  @!P2 LEA.HI.X R21, R205, R0, R92, 0x1, P5 ;  /* 0x00000000cd15a211 */ /* 0x001fe400028f0c5c */
[----:B------:R-:W-:-:S03]  /*eaa0*/  ISETP.GE.AND P5, PT, R211, UR4, PT ;  /* 0x00000004d3007c0c */ /* 0x000fc6000bfa6270 */
[----:B-----5:R3:W-:Y:S01]  /*eab0*/  @!P2 ST.E.128 desc[UR40][R20.64], R4 ;  /* 0x000000041400a985 */ /* 0x0207e2000c101d28 */
[----:B------:R-:W-:-:S04]  /*eac0*/  @!P3 LEA R76, P2, R210, R82, 0x1 ;  /* 0x00000052d24cb211 */ /* 0x000fc800078408ff */
        /* <DEDUP_REMOVED lines=8> */
.L_x_9977:
[----:B------:R-:W-:Y:S05]  /*eb50*/  BSYNC B1 ;  /* 0x0000000000017941 */ /* 0x000fea0003800000 */
.L_x_9976:
[----:B0-----:R0:W4:Y:S01]  /*eb60*/  SHFL.IDX PT, R0, R84, 0x1, 0x181f ;  /* 0x00381f0054007f89 */ /* 0x00112200000e0000 */
[----:B------:R-:W-:Y:S03]  /*eb70*/  BSSY B1, `(.L_x_9978) ;  /* 0x0000014000017945 */ /* 0x000fe60003800000 */
[----:B---3-5:R0:W3:Y:S01]  /*eb80*/  SHFL.IDX PT, R28, R79, 0x1, 0x181f ;  /* 0x00381f004f1c7f89 */ /* 0x0280e200000e0000 */
[----:B------:R-:W-:Y:S05]  /*eb90*/  @P1 BRA `(.L_x_9979) ;  /* 0x0000000000441947 */ /* 0x000fea0003800000 */
[----:B------:R-:W-:Y:S02]  /*eba0*/  ULDC UR4, c[0x0][0xac8] ;  /* 0x0002b20000047ab9 */ /* 0x000fe40000000800 */
[----:B------:R-:W-:Y:S02]  /*ebb0*/  ISETP.GE.AND P4, PT, R205, UR4, PT ;  /* 0x00000004cd007c0c */ /* 0x000fe4000bf86270 */
[----:B------:R-:W-:Y:S02]  /*ebc0*/  ISETP.GE.AND P3, PT, R210, UR4, PT ;  /* 0x00000004d2007c0c */ /* 0x000fe4000bf66270 */
[----:B------:R-:W-:Y:S02]  /*ebd0*/  ISETP.GE.AND P2, PT, R209, UR4, PT ;  /* 0x00000004d1007c0c */ /* 0x000fe4000bf46270 */
[----:B------:R-:W-:-:S07]  /*ebe0*/  ISETP.GE.AND P1, PT, R211, UR4, PT ;  /* 0x00000004d3007c0c */ /* 0x000fce000bf26270 */
[----:B---3--:R-:W-:-:S04]  /*ebf0*/  @!P4 LEA R4, P5, R205, R28, 0x1 ;  /* 0x0000001ccd04c211 */ /* 0x008fc800078a08ff */
[----:B----4-:R-:W-:Y:S02]  /*ec00*/  @!P4 LEA.HI.X R5, R205, R0, R92, 0x1, P5 ;  /* 0x00000000cd05c211 */ /* 0x010fe400028f0c5c */
[----:B------:R-:W-:-:S03]  /*ec10*/  @!P3 LEA R6, P5, R210, R28, 0x1 ;  /* 0x0000001cd206b211 */ /* 0x000fc600078a08ff */
[----:B------:R3:W-:Y:S01]  /*ec20*/  @!P4 ST.E.128 desc[UR40][R4.64], R8 ;  /* 0x000000080400c985 */ /* 0x0007e2000c101d28 */
        /* <DEDUP_REMOVED lines=8> */
.L_x_9979:
[----:B------:R-:W-:Y:S05]  /*ecb0*/  BSYNC B1 ;  /* 0x0000000000017941 */ /* 0x000fea0003800000 */
.L_x_9978:
[----:B----4-:R4:W0:Y:S01]  /*ecc0*/  SHFL.IDX PT, R0, R84, 0x2, 0x181f ;  /* 0x00581f0054007f89 */ /* 0x01082200000e0000 */
[----:B------:R-:W-:Y:S03]  /*ecd0*/  BSSY B1, `(.L_x_9980) ;  /* 0x0000014000017945 */ /* 0x000fe60003800000 */
[----:B---3--:R4:W3:Y:S01]  /*ece0*/  SHFL.IDX PT, R10, R79, 0x2, 0x181f ;  /* 0x00581f004f0a7f89 */ /* 0x0088e200000e0000 */
[----:B------:R-:W-:Y:S05]  /*ecf0*/  @P0 BRA `(.L_x_9981) ;  /* 0x0000000000440947 */ /* 0x000fea0003800000 */
[----:B------:R-:W-:Y:S02]  /*ed00*/  ULDC UR4, c[0x0][0xac8] ;  /* 0x0002b20000047ab9 */ /* 0x000fe40000000800 */
[----:B------:R-:W-:Y:S02]  /*ed10*/  ISETP.GE.AND P3, PT, R205, UR4, PT ;  /* 0x00000004cd007c0c */ /* 0x000fe4000bf66270 */
[----:B------:R-:W-:Y:S02]  /*ed20*/  ISETP.GE.AND P2, PT, R210, UR4, PT ;  /* 0x00000004d2007c0c */ /* 0x000fe4000bf46270 */
[----:B------:R-:W-:Y:S02]  /*ed30*/  ISETP.GE.AND P1, PT, R209, UR4, PT ;  /* 0x00000004d1007c0c */ /* 0x000fe4000bf26270 */
[----:B------:R-:W-:-:S07]  /*ed40*/  ISETP.GE.AND P0, PT, R211, UR4, PT ;  /* 0x00000004d3007c0c */ /* 0x000fce000bf06270 */
[CC--:B---3--:R-:W-:Y:S02]  /*ed50*/  @!P3 LEA R4, P5, R205.reuse, R10.reuse, 0x1 ;  /* 0x0000000acd04b211 */ /* 0x0c8fe400078a08ff */
[C---:B------:R-:W-:Y:S02]  /*ed60*/  @!P2 LEA R6, P4, R210.reuse, R10, 0x1 ;  /* 0x0000000ad206a211 */ /* 0x040fe400078808ff */
[----:B0-----:R-:W-:Y:S02]  /*ed70*/  @!P3 LEA.HI.X R5, R205, R0, R92, 0x1, P5 ;  /* 0x00000000cd05b211 */ /* 0x001fe400028f0c5c */
        /* <DEDUP_REMOVED lines=9> */
.L_x_9981:
[----:B------:R-:W-:Y:S05]  /*ee10*/  BSYNC B1 ;  /* 0x0000000000017941 */ /* 0x000fea0003800000 */
.L_x_9980:
[----:B------:R-:W-:Y:S01]  /*ee20*/  VIADD R3, R85, 0x60 ;  /* 0x0000006055037836 */ /* 0x000fe20000000000 */
[----:B01--4-:R-:W4:Y:S04]  /*ee30*/  SHFL.IDX PT, R84, R84, 0x3, 0x181f ;  /* 0x00781f0054547f89 */ /* 0x013f2800000e0000 */
[----:B------:R-:W-:Y:S01]  /*ee40*/  ISETP.GE.AND P0, PT, R3, R78, PT ;  /* 0x0000004e0300720c */ /* 0x000fe20003f06270 */
[----:B------:R0:W1:-:S12]  /*ee50*/  SHFL.IDX PT, R0, R79, 0x3, 0x181f ;  /* 0x00781f004f007f89 */ /* 0x00005800000e0000 */
[----:B0-----:R-:W-:Y:S05]  /*ee60*/  @P0 BRA `(.L_x_9982) ;  /* 0x0000000c00e40947 */ /* 0x001fea0003800000 */
[----:B------:R-:W-:Y:S02]  /*ee70*/  ULDC UR4, c[0x0][0xac8] ;  /* 0x0002b20000047ab9 */ /* 0x000fe40000000800 */
[----:B------:R-:W-:Y:S02]  /*ee80*/  ISETP.GE.AND P3, PT, R205, UR4, PT ;  /* 0x00000004cd007c0c */ /* 0x000fe4000bf66270 */
[----:B------:R-:W-:Y:S02]  /*ee90*/  ISETP.GE.AND P4, PT, R210, UR4, PT ;  /* 0x00000004d2007c0c */ /* 0x000fe4000bf86270 */
[----:B------:R-:W-:-:S09]  /*eea0*/  ISETP.GE.AND P5, PT, R209, UR4, PT ;  /* 0x00000004d1007c0c */ /* 0x000fd2000bfa6270 */
[-C--:B-1----:R-:W-:Y:S02]  /*eeb0*/  @!P3 LEA R4, P0, R205, R0.reuse, 0x1 ;  /* 0x00000000cd04b211 */ /* 0x082fe400078008ff */
[CC--:B------:R-:W-:Y:S02]  /*eec0*/  @!P4 LEA R6, P1, R210.reuse, R0.reuse, 0x1 ;  /* 0x00000000d206c211 */ /* 0x0c0fe400078208ff */
[----:B------:R-:W-:Y:S02]  /*eed0*/  @!P5 LEA R8, P2, R209, R0, 0x1 ;  /* 0x00000000d108d211 */ /* 0x000fe400078408ff */
[-C--:B----4-:R-:W-:Y:S02]  /*eee0*/  @!P3 LEA.HI.X R5, R205, R84.reuse, R92, 0x1, P0 ;  /* 0x00000054cd05b211 */ /* 0x090fe400000f0c5c */
[-C--:B------:R-:W-:Y:S02]  /*eef0*/  @!P4 LEA.HI.X R7, R210, R84.reuse, R88, 0x1, P1 ;  /* 0x00000054d207c211 */ /* 0x080fe400008f0c58 */
[----:B------:R-:W-:Y:S01]  /*ef00*/  @!P5 LEA.HI.X R9, R209, R84, R87, 0x1, P2 ;  /* 0x00000054d109d211 */ /* 0x000fe200010f0c57 */
[----:B------:R0:W-:Y:S01]  /*ef10*/  @!P3 ST.E.128 desc[UR40][R4.64], R24 ;  /* 0x000000180400b985 */ /* 0x0001e2000c101d28 */
[----:B------:R-:W-:-:S03]  /*ef20*/  ISETP.GE.AND P0, PT, R211, UR4, PT ;  /* 0x00000004d3007c0c */ /* 0x000fc6000bf06270 */
[----:B------:R0:W-:Y:S04]  /*ef30*/  @!P4 ST.E.128 desc[UR40][R6.64], R40 ;  /* 0x000000280600c985 */ /* 0x0001e8000c101d28 */
[----:B------:R0:W-:Y:S06]  /*ef40*/  @!P5 ST.E.128 desc[UR40][R8.64], R56 ;  /* 0x000000380800d985 */ /* 0x0001ec000c101d28 */
[----:B------:R-:W-:Y:S05]  /*ef50*/  @P0 BRA `(.L_x_9982) ;  /* 0x0000000c00a80947 */ /* 0x000fea0003800000 */
[----:B0-----:R-:W-:-:S04]  /*ef60*/  LEA R4, P0, R211, R0, 0x1 ;  /* 0x00000000d3047211 */ /* 0x001fc800078008ff */
[----:B------:R-:W-:-:S05]  /*ef70*/  LEA.HI.X R5, R211, R84, R86, 0x1, P0 ;  /* 0x00000054d3057211 */ /* 0x000fca00000f0c56 */
[----:B------:R0:W-:Y:S01]  /*ef80*/  ST.E.128 desc[UR40][R4.64], R72 ;  /* 0x0000004804007985 */ /* 0x0001e2000c101d28 */
[----:B------:R-:W-:Y:S05]  /*ef90*/  BRA `(.L_x_9982) ;  /* 0x0000000c00987947 */ /* 0x000fea0003800000 */
.L_x_9974:
        /* <DEDUP_REMOVED lines=10> */
[----:B------:R3:W5:Y:S01]  /*f040*/  @P0 LDG.E R0, desc[UR40][R4.64] ;  /* 0x0000002804000981 */ /* 0x000762000c1e1900 */
[----:B------:R-:W4:Y:S08]  /*f050*/  S2R R3, SR_TID.X ;  /* 0x0000000000037919 */ /* 0x000f300000002100 */
[----:B------:R-:W-:Y:S01]  /*f060*/  @P1 IADD3 R214, P2, R214, UR4, RZ ;  /* 0x00000004d6d61c10 */ /* 0x000fe2000ff5e0ff */
[----:B------:R-:W-:-:S02]  /*f070*/  ULDC UR4, c[0x0][0xa88] ;  /* 0x0002a20000047ab9 */ /* 0x000fc40000000800 */
[----:B------:R-:W-:Y:S01]  /*f080*/  IMAD.U32 R8, RZ, RZ, UR4 ;  /* 0x00000004ff087e24 */ /* 0x000fe2000f8e00ff */
[----:B------:R-:W-:-:S05]  /*f090*/  @P1 IADD3.X R215, R215, UR5, RZ, P2, !PT ;  /* 0x00000005d7d71c10 */ /* 0x000fca00097fe4ff */
[----:B------:R3:W5:Y:S01]  /*f0a0*/  @P1 LDG.E R8, desc[UR40][R214.64] ;  /* 0x00000028d6081981 */ /* 0x000762000c1e1900 */
[----:B--2---:R-:W-:-:S13]  /*f0b0*/  ISETP.NE.AND P2, PT, R21, 0x1, PT ;  /* 0x000000011500780c */ /* 0x004fda0003f45270 */
[----:B------:R-:W2:Y:S01]  /*f0c0*/  @P2 LDC R25, c[0x0][0xbec] ;  /* 0x0002fb00ff192b82 */ /* 0x000ea20000000800 */
[----:B----4-:R-:W-:-:S04]  /*f0d0*/  IADD3 R3, R3, -0x80, RZ ;  /* 0xffffff8003037810 */ /* 0x010fc80007ffe0ff */
[----:B------:R-:W-:Y:S01]  /*f0e0*/  ISETP.GE.AND P3, PT, R3, 0x80, PT ;  /* 0x000000800300780c */ /* 0x000fe20003f66270 */
[----:B---3--:R-:W-:-:S12]  /*f0f0*/  @P1 BRA `(.L_x_9983) ;  /* 0x0000000000101947 */ /* 0x008fd80003800000 */
[----:B------:R-:W-:Y:S05]  /*f100*/  @!P0 BRA `(.L_x_9983) ;  /* 0x00000000000c8947 */ /* 0x000fea0003800000 */
[----:B------:R-:W3:Y:S04]  /*f110*/  LDG.E R3, desc[UR40][R4.64] ;  /* 0x0000002804037981 */ /* 0x000ee8000c1e1900 */
[----:B-----5:R-:W3:Y:S02]  /*f120*/  LDG.E R8, desc[UR40][R4.64+0x4] ;  /* 0x0000042804087981 */ /* 0x020ee4000c1e1900 */
[----:B---3--:R-:W-:-:S07]  /*f130*/  IMAD.IADD R8, R8, 0x1, -R3 ;  /* 0x0000000108087824 */ /* 0x008fce00078e0a03 */
.L_x_9983:
[----:B------:R-:W-:Y:S01]  /*f140*/  BSSY B1, `(.L_x_9984) ;  /* 0x000002e000017945 */ /* 0x000fe20003800000 */
[----:B------:R-:W-:Y:S02]  /*f150*/  SHF.R.S32.HI R12, RZ, 0x1f, R213 ;  /* 0x0000001fff0c7819 */ /* 0x000fe400000114d5 */
[----:B------:R-:W-:Y:S02]  /*f160*/  SEL R13, R216, RZ, !P0 ;  /* 0x000000ffd80d7207 */ /* 0x000fe40004000000 */
[----:B------:R-:W-:Y:S02]  /*f170*/  SEL R229, R229, RZ, !P0 ;  /* 0x000000ffe5e57207 */ /* 0x000fe40004000000 */
[----:B-----5:R-:W-:Y:S01]  /*f180*/  SHF.R.S32.HI R11, RZ, 0x1f, R0 ;  /* 0x0000001fff0b7819 */ /* 0x020fe20000011400 */
[----:B------:R-:W-:Y:S06]  /*f190*/  @P3 BRA `(.L_x_9985) ;  /* 0x0000000000a03947 */ /* 0x000fec0003800000 */
[----:B------:R-:W3:Y:S01]  /*f1a0*/  S2R R3, SR_TID.X ;  /* 0x0000000000037919 */ /* 0x000ee20000002100 */
[----:B------:R-:W4:Y:S02]  /*f1b0*/  LDC R14, c[0x0][0xbe8] ;  /* 0x0002fa00ff0e7b82 */ /* 0x000f240000000800 */
[----:B----4-:R-:W-:Y:S02]  /*f1c0*/  IMAD R4, R8, R14, RZ ;  /* 0x0000000e08047224 */ /* 0x010fe400078e02ff */
[----:B---3--:R-:W-:-:S04]  /*f1d0*/  IMAD R3, R219, 0x80, R3 ;  /* 0x00000080db037824 */ /* 0x008fc800078e0203 */
        /* <DEDUP_REMOVED lines=10> */
[----:B------:R-:W3:Y:S01]  /*f280*/  @P0 LDC R6, c[0x0][0xbec] ;  /* 0x0002fb00ff060b82 */ /* 0x000ee20000000800 */
[----:B------:R-:W-:Y:S01]  /*f290*/  IMAD R7, R213, UR5, R10 ;  /* 0x00000005d5077c24 */ /* 0x000fe2000f8e020a */
[----:B------:R-:W-:-:S03]  /*f2a0*/  ULDC.64 UR4, c[0x0][0xb98] ;  /* 0x0002e60000047ab9 */ /* 0x000fc60000000a00 */
[----:B------:R-:W-:-:S03]  /*f2b0*/  IMAD.IADD R5, R5, 0x1, R7 ;  /* 0x0000000105057824 */ /* 0x000fc600078e0207 */
[----:B------:R-:W4:Y:S01]  /*f2c0*/  @P0 LDC R15, c[0x0][0xbf0] ;  /* 0x0002fc00ff0f0b82 */ /* 0x000f220000000800 */
[----:B------:R-:W-:-:S04]  /*f2d0*/  IMAD.WIDE.U32 R4, R13, UR4, R4 ;  /* 0x000000040d047c25 */ /* 0x000fc8000f8e0004 */
[----:B---3--:R-:W-:-:S05]  /*f2e0*/  @P0 IMAD.HI.U32 R6, R9, R6, RZ ;  /* 0x0000000609060227 */ /* 0x008fca00078e00ff */
[----:B----4-:R-:W-:Y:S01]  /*f2f0*/  @P0 SHF.R.U32.HI R3, RZ, R15, R6 ;  /* 0x0000000fff030219 */ /* 0x010fe20000011606 */
        /* <DEDUP_REMOVED lines=18> */
.L_x_9985:
[----:B------:R-:W-:Y:S05]  /*f420*/  BSYNC B1 ;  /* 0x0000000000017941 */ /* 0x000fea0003800000 */
.L_x_9984:
[----:B------:R-:W4:Y:S01]  /*f430*/  @P2 LDC R9, c[0x0][0xbf0] ;  /* 0x0002fc00ff092b82 */ /* 0x000f220000000800 */
[----:B------:R-:W-:Y:S01]  /*f440*/  ULDC.64 UR4, c[0x0][0xaa0] ;  /* 0x0002a80000047ab9 */ /* 0x000fe20000000a00 */
[----:B---3--:R-:W-:Y:S02]  /*f450*/  IMAD R6, R212, 0x20, R228 ;  /* 0x00000020d4067824 */ /* 0x008fe400078e02e4 */
[----:B------:R-:W-:Y:S02]  /*f460*/  IMAD R3, R11, UR4, RZ ;  /* 0x000000040b037c24 */ /* 0x000fe4000f8e02ff */
[----:B------:R-:W-:-:S04]  /*f470*/  IMAD.WIDE.U32 R4, R0, UR4, RZ ;  /* 0x0000000400047c25 */ /* 0x000fc8000f8e00ff */
[----:B------:R-:W-:Y:S01]  /*f480*/  IMAD R3, R0, UR5, R3 ;  /* 0x0000000500037c24 */ /* 0x000fe2000f8e0203 */
[----:B------:R-:W-:Y:S01]  /*f490*/  ULDC.64 UR4, c[0x0][0xae8] ;  /* 0x0002ba0000047ab9 */ /* 0x000fe20000000a00 */
[----:B------:R-:W-:Y:S02]  /*f4a0*/  IMAD R10, R219, 0x80, R6 ;  /* 0x00000080db0a7824 */ /* 0x000fe400078e0206 */
[----:B------:R-:W-:Y:S02]  /*f4b0*/  IMAD R0, R12, UR4, RZ ;  /* 0x000000040c007c24 */ /* 0x000fe4000f8e02ff */
[----:B------:R-:W-:Y:S02]  /*f4c0*/  IMAD.IADD R5, R5, 0x1, R3 ;  /* 0x0000000105057824 */ /* 0x000fe400078e0203 */
[----:B------:R-:W-:Y:S02]  /*f4d0*/  IMAD R7, R213, UR5, R0 ;  /* 0x00000005d5077c24 */ /* 0x000fe4000f8e0200 */
[----:B--2---:R-:W-:-:S04]  /*f4e0*/  @P2 IMAD.HI.U32 R0, R10, R25, RZ ;  /* 0x000000190a002227 */ /* 0x004fc800078e00ff */
[----:B------:R-:W-:Y:S01]  /*f4f0*/  IMAD.WIDE.U32 R4, R213, UR4, R4 ;  /* 0x00000004d5047c25 */ /* 0x000fe2000f8e0004 */
[----:B------:R-:W-:-:S03]  /*f500*/  ULDC.64 UR4, c[0x0][0xaf0] ;  /* 0x0002bc0000047ab9 */ /* 0x000fc60000000a00 */
[----:B------:R-:W-:Y:S01]  /*f510*/  IMAD.MOV.U32 R3, RZ, RZ, R10 ;  /* 0x000000ffff037224 */ /* 0x000fe200078e000a */
[----:B----4-:R-:W-:Y:S01]  /*f520*/  @P2 SHF.R.U32.HI R3, RZ, R9, R0 ;  /* 0x00000009ff032219 */ /* 0x010fe20000011600 */
[----:B------:R-:W-:Y:S02]  /*f530*/  IMAD.IADD R5, R5, 0x1, R7 ;  /* 0x0000000105057824 */ /* 0x000fe400078e0207 */
[----:B------:R-:W-:Y:S01]  /*f540*/  IMAD R6, R229, UR4, RZ ;  /* 0x00000004e5067c24 */ /* 0x000fe2000f8e02ff */
[--C-:B------:R-:W-:Y:S01]  /*f550*/  SHF.R.S32.HI R0, RZ, 0x1f, R3.reuse ;  /* 0x0000001fff007819 */ /* 0x100fe20000011403 */
[----:B------:R-:W-:Y:S02]  /*f560*/  IMAD.MOV R7, RZ, RZ, -R3 ;  /* 0x000000ffff077224 */ /* 0x000fe400078e0a03 */
[C---:B------:R-:W-:Y:S02]  /*f570*/  IMAD R9, R13.reuse, UR5, R6 ;  /* 0x000000050d097c24 */ /* 0x040fe4000f8e0206 */
[----:B------:R-:W-:Y:S01]  /*f580*/  IMAD.WIDE.U32 R4, R13, UR4, R4 ;  /* 0x000000040d047c25 */ /* 0x000fe2000f8e0004 */
[----:B------:R-:W-:-:S03]  /*f590*/  ULDC.64 UR4, c[0x0][0xae0] ;  /* 0x0002b80000047ab9 */ /* 0x000fc60000000a00 */
[----:B------:R-:W-:Y:S02]  /*f5a0*/  IMAD R7, R21, R7, R10 ;  /* 0x0000000715077224 */ /* 0x000fe400078e020a */
[----:B------:R-:W-:Y:S02]  /*f5b0*/  IMAD R6, R0, UR4, RZ ;  /* 0x0000000400067c24 */ /* 0x000fe4000f8e02ff */
[----:B------:R-:W-:Y:S01]  /*f5c0*/  IMAD.IADD R5, R5, 0x1, R9 ;  /* 0x0000000105057824 */ /* 0x000fe200078e0209 */
[----:B------:R-:W-:Y:S01]  /*f5d0*/  SHF.R.S32.HI R0, RZ, 0x1f, R7 ;  /* 0x0000001fff007819 */ /* 0x000fe20000011407 */
[C---:B------:R-:W-:Y:S02]  /*f5e0*/  IMAD R9, R3.reuse, UR5, R6 ;  /* 0x0000000503097c24 */ /* 0x040fe4000f8e0206 */
[----:B------:R-:W-:Y:S01]  /*f5f0*/  IMAD.WIDE.U32 R4, R3, UR4, R4 ;  /* 0x0000000403047c25 */ /* 0x000fe2000f8e0004 */
[----:B------:R-:W-:-:S03]  /*f600*/  ULDC.64 UR4, c[0x0][0xad8] ;  /* 0x0002b60000047ab9 */ /* 0x000fc60000000a00 */
[----:B------:R-:W-:Y:S01]  /*f610*/  IMAD R0, R0, UR4, RZ ;  /* 0x0000000400007c24 */ /* 0x000fe2000f8e02ff */
[----:B------:R-:W-:-:S03]  /*f620*/  IADD3 R5, R5, R9, RZ ;  /* 0x0000000905057210 */ /* 0x000fc60007ffe0ff */
[C---:B------:R-:W-:Y:S02]  /*f630*/  IMAD R3, R7.reuse, UR5, R0 ;  /* 0x0000000507037c24 */ /* 0x040fe4000f8e0200 */
[----:B------:R-:W-:Y:S01]  /*f640*/  IMAD.WIDE.U32 R4, R7, UR4, R4 ;  /* 0x0000000407047c25 */ /* 0x000fe2000f8e0004 */
[----:B------:R-:W-:-:S03]  /*f650*/  ULDC.64 UR4, c[0x0][0xa80] ;  /* 0x0002a00000047ab9 */ /* 0x000fc60000000a00 */
[----:B------:R-:W-:Y:S01]  /*f660*/  IMAD.IADD R5, R5, 0x1, R3 ;  /* 0x0000000105057824 */ /* 0x000fe200078e0203 */
[----:B------:R-:W-:Y:S01]  /*f670*/  LEA R3, P0, R4, UR4, 0x1 ;  /* 0x0000000404037c11 */ /* 0x000fe2000f8008ff */
[----:B------:R-:W-:-:S03]  /*f680*/  UMOV UR4, 0xffffffff ;  /* 0xffffffff00047882 */ /* 0x000fc60000000000 */
[----:B------:R-:W-:Y:S01]  /*f690*/  LEA.HI.X R4, R4, UR5, R5, 0x1, P0 ;  /* 0x0000000504047c11 */ /* 0x000fe200080f0c05 */
[----:B------:R-:W-:Y:S08]  /*f6a0*/  BRA.DIV UR4, `(.L_x_9986) ;  /* 0x0000008604007947 */ /* 0x000ff0000b800000 */
[----:B------:R2:W3:Y:S04]  /*f6b0*/  SHFL.IDX PT, R0, R4, RZ, 0x181f ;  /* 0x00181fff04007589 */ /* 0x0004e800000e0000 */
[----:B------:R2:W4:Y:S02]  /*f6c0*/  SHFL.IDX PT, R14, R3, RZ, 0x181f ;  /* 0x00181fff030e7589 */ /* 0x00052400000e0000 */
.L_x_10180:
[----:B------:R-:W-:Y:S01]  /*f6d0*/  IMAD R8, R8, R21, RZ ;  /* 0x0000001508087224 */ /* 0x000fe200078e02ff */
[----:B------:R-:W-:Y:S01]  /*f6e0*/  BSSY B1, `(.L_x_9987) ;  /* 0x0000019000017945 */ /* 0x000fe20003800000 */
[----:B------:R-:W-:-:S05]  /*f6f0*/  IMAD R7, R219, 0x80, R228 ;  /* 0x00000080db077824 */ /* 0x000fca00078e02e4 */
[----:B------:R-:W-:-:S13]  /*f700*/  ISETP.GE.AND P0, PT, R7, R8, PT ;  /* 0x000000080700720c */ /* 0x000fda0003f06270 */
[----:B------:R-:W-:Y:S05]  /*f710*/  @P0 BRA `(.L_x_9988) ;  /* 0x0000000000540947 */ /* 0x000fea0003800000 */
[----:B------:R-:W-:Y:S01]  /*f720*/  ULDC UR4, c[0x0][0xac8] ;  /* 0x0002b20000047ab9 */ /* 0x000fe20000000800 */
[----:B------:R-:W-:Y:S02]  /*f730*/  SHF.R.S32.HI R5, RZ, 0x1f, R205 ;  /* 0x0000001fff057819 */ /* 0x000fe400000114cd */
[----:B------:R-:W-:Y:S02]  /*f740*/  ISETP.GE.AND P3, PT, R205, UR4, PT ;  /* 0x00000004cd007c0c */ /* 0x000fe4000bf66270 */
[----:B------:R-:W-:Y:S02]  /*f750*/  ISETP.GE.AND P2, PT, R210, UR4, PT ;  /* 0x00000004d2007c0c */ /* 0x000fe4000bf46270 */
[----:B------:R-:W-:Y:S02]  /*f760*/  ISETP.GE.AND P1, PT, R209, UR4, PT ;  /* 0x00000004d1007c0c */ /* 0x000fe4000bf26270 */
[----:B------:R-:W-:Y:S02]  /*f770*/  ISETP.GE.AND P0, PT, R211, UR4, PT ;  /* 0x00000004d3007c0c */ /* 0x000fe4000bf06270 */
[----:B------:R-:W-:-:S02]  /*f780*/  SHF.R.S32.HI R9, RZ, 0x1f, R210 ;  /* 0x0000001fff097819 */ /* 0x000fc400000114d2 */
[----:B------:R-:W-:-:S03]  /*f790*/  SHF.R.S32.HI R6, RZ, 0x1f, R209 ;  /* 0x0000001fff067819 */ /* 0x000fc600000114d1 */
[CC--:B----4-:R-:W-:Y:S02]  /*f7a0*/  @!P3 LEA R10, P5, R205.reuse, R14.reuse, 0x1 ;  /* 0x0000000ecd0ab211 */ /* 0x0d0fe400078a08ff */
[C---:B------:R-:W-:Y:S02]  /*f7b0*/  @!P2 LEA R12, P4, R210.reuse, R14, 0x1 ;  /* 0x0000000ed20ca211 */ /* 0x040fe400078808ff */
[----:B---3--:R-:W-:Y:S02]  /*f7c0*/  @!P3 LEA.HI.X R11, R205, R0, R5, 0x1, P5 ;  /* 0x00000000cd0bb211 */ /* 0x008fe400028f0c05 */
[----:B------:R-:W-:Y:S02]  /*f7d0*/  @!P1 LEA R20, P5, R209, R14, 0x1 ;  /* 0x0000000ed1149211 */ /* 0x000fe400078a08ff */
[----:B------:R-:W-:Y:S01]  /*f7e0*/  @!P2 LEA.HI.X R13, R210, R0, R9, 0x1, P4 ;  /* 0x00000000d20da211 */ /* 0x000fe200020f0c09 */
[----:B------:R3:W-:Y:S01]  /*f7f0*/  @!P3 ST.E.128 desc[UR40][R10.64], RZ ;  /* 0x000000ff0a00b985 */ /* 0x0007e2000c101d28 */
[----:B------:R-:W-:-:S02]  /*f800*/  SHF.R.S32.HI R5, RZ, 0x1f, R211 ;  /* 0x0000001fff057819 */ /* 0x000fc400000114d3 */
[----:B------:R-:W-:Y:S01]  /*f810*/  @!P0 LEA R14, P4, R211, R14, 0x1 ;  /* 0x0000000ed30e8211 */ /* 0x000fe200078808ff */
[----:B------:R3:W-:Y:S01]  /*f820*/  @!P2 ST.E.128 desc[UR40][R12.64], RZ ;  /* 0x000000ff0c00a985 */ /* 0x0007e2000c101d28 */
[-C--:B------:R-:W-:Y:S02]  /*f830*/  @!P1 LEA.HI.X R21, R209, R0.reuse, R6, 0x1, P5 ;  /* 0x00000000d1159211 */ /* 0x080fe400028f0c06 */
[----:B------:R-:W-:-:S03]  /*f840*/  @!P0 LEA.HI.X R15, R211, R0, R5, 0x1, P4 ;  /* 0x00000000d30f8211 */ /* 0x000fc600020f0c05 */
[----:B------:R3:W-:Y:S04]  /*f850*/  @!P1 ST.E.128 desc[UR40][R20.64], RZ ;  /* 0x000000ff14009985 */ /* 0x0007e8000c101d28 */
[----:B------:R3:W-:Y:S02]  /*f860*/  @!P0 ST.E.128 desc[UR40][R14.64], RZ ;  /* 0x000000ff0e008985 */ /* 0x0007e4000c101d28 */
.L_x_9988:
[----:B------:R-:W-:Y:S05]  /*f870*/  BSYNC B1 ;  /* 0x0000000000017941 */ /* 0x000fea0003800000 */
.L_x_9987:
[----:B------:R-:W-:-:S03]  /*f880*/  UMOV UR4, 0xffffffff ;  /* 0xffffffff00047882 */ /* 0x000fc60000000000 */
[----:B------:R-:W-:Y:S05]  /*f890*/  BRA.DIV UR4, `(.L_x_9989) ;  /* 0x0000008204b87947 */ /* 0x000fea000b800000 */
[----:B---3--:R3:W0:Y:S04]  /*f8a0*/  SHFL.IDX PT, R0, R4, 0x1, 0x181f ;  /* 0x00381f0004007f89 */ /* 0x00862800000e0000 */
[----:B----4-:R3:W4:Y:S02]  /*f8b0*/  SHFL.IDX PT, R14, R3, 0x1, 0x181f ;  /* 0x00381f00030e7f89 */ /* 0x01072400000e0000 */
.L_x_10184:
[----:B------:R-:W-:Y:S01]  /*f8c0*/  VIADD R5, R7, 0x20 ;  /* 0x0000002007057836 */ /* 0x000fe20000000000 */
[----:B------:R-:W-:Y:S04]  /*f8d0*/  BSSY B1, `(.L_x_9990) ;  /* 0x0000018000017945 */ /* 0x000fe80003800000 */
        /* <DEDUP_REMOVED lines=12> */
[----:B0-----:R-:W-:Y:S02]  /*f9a0*/  @!P3 LEA.HI.X R11, R205, R0, R6, 0x1, P5 ;  /* 0x00000000cd0bb211 */ /* 0x001fe400028f0c06 */
        /* <DEDUP_REMOVED lines=10> */
.L_x_9991:
[----:B------:R-:W-:Y:S05]  /*fa50*/  BSYNC B1 ;  /* 0x0000000000017941 */ /* 0x000fea0003800000 */
.L_x_9990:
[----:B------:R-:W-:-:S03]  /*fa60*/  UMOV UR4, 0xffffffff ;  /* 0xffffffff00047882 */ /* 0x000fc60000000000 */
[----:B------:R-:W-:Y:S05]  /*fa70*/  BRA.DIV UR4, `(.L_x_9992) ;  /* 0x0000008204887947 */ /* 0x000fea000b800000 */
[----:B0-----:R0:W0:Y:S04]  /*fa80*/  SHFL.IDX PT, R0, R4, 0x2, 0x181f ;  /* 0x00581f0004007f89 */ /* 0x00102800000e0000 */
[----:B----4-:R4:W0:Y:S02]  /*fa90*/  SHFL.IDX PT, R14, R3, 0x2, 0x181f ;  /* 0x00581f00030e7f89 */ /* 0x01082400000e0000 */
.L_x_10188:
        /* <DEDUP_REMOVED lines=12> */
[CC--:B0-----:R-:W-:Y:S02]  /*fb60*/  @!P3 LEA R10, P5, R205.reuse, R14.reuse, 0x1 ;  /* 0x0000000ecd0ab211 */ /* 0x0c1fe400078a08ff */
[C---:B------:R-:W-:Y:S02]  /*fb70*/  @!P2 LEA R12, P4, R210.reuse, R14, 0x1 ;  /* 0x0000000ed20ca211 */ /* 0x040fe400078808ff */
[----:B------:R-:W-:Y:S02]  /*fb80*/  @!P3 LEA.HI.X R11, R205, R0, R6, 0x1, P5 ;  /* 0x00000000cd0bb211 */ /* 0x000fe400028f0c06 */
        /* <DEDUP_REMOVED lines=10> */
.L_x_9994:
[----:B------:R-:W-:Y:S05]  /*fc30*/  BSYNC B1 ;  /* 0x0000000000017941 */ /* 0x000fea0003800000 */
.L_x_9993:
[----:B------:R-:W-:-:S03]  /*fc40*/  UMOV UR4, 0xffffffff ;  /* 0xffffffff00047882 */ /* 0x000fc60000000000 */
[----:B------:R-:W-:Y:S05]  /*fc50*/  BRA.DIV UR4, `(.L_x_9995) ;  /* 0x0000008204587947 */ /* 0x000fea000b800000 */
[----:B0-----:R0:W0:Y:S04]  /*fc60*/  SHFL.IDX PT, R0, R4, 0x3, 0x181f ;  /* 0x00781f0004007f89 */ /* 0x00102800000e0000 */
[----:B------:R0:W0:Y:S02]  /*fc70*/  SHFL.IDX PT, R14, R3, 0x3, 0x181f ;  /* 0x00781f00030e7f89 */ /* 0x00002400000e0000 */
.L_x_10192:
[----:B0-234-:R-:W-:-:S05]  /*fc80*/  VIADD R3, R7, 0x60 ;  /* 0x0000006007037836 */ /* 0x01dfca0000000000 */
        /* <DEDUP_REMOVED lines=9> */
[----:B------:R-:W-:Y:S02]  /*fd20*/  SHF.R.S32.HI R11, RZ, 0x1f, R209 ;  /* 0x0000001fff0b7819 */ /* 0x000fe400000114d1 */
[----:B------:R-:W-:Y:S02]  /*fd30*/  SHF.R.S32.HI R10, RZ, 0x1f, R211 ;  /* 0x0000001fff0a7819 */ /* 0x000fe400000114d3 */
[CC--:B------:R-:W-:Y:S02]  /*fd40*/  @!P3 LEA R4, P5, R205.reuse, R14.reuse, 0x1 ;  /* 0x0000000ecd04b211 */ /* 0x0c0fe400078a08ff */
[----:B------:R-:W-:Y:S02]  /*fd50*/  @!P2 LEA R6, P4, R210, R14, 0x1 ;  /* 0x0000000ed206a211 */ /* 0x000fe400078808ff */
[----:B------:R-:W-:Y:S02]  /*fd60*/  @!P3 LEA.HI.X R5, R205, R0, R9, 0x1, P5 ;  /* 0x00000000cd05b211 */ /* 0x000fe400028f0c09 */
[----:B------:R-:W-:-:S02]  /*fd70*/  @!P1 LEA R8, P5, R209, R14, 0x1 ;  /* 0x0000000ed1089211 */ /* 0x000fc400078a08ff */
[----:B------:R-:W-:Y:S01]  /*fd80*/  @!P2 LEA.HI.X R7, R210, R0, R12, 0x1, P4 ;  /* 0x00000000d207a211 */ /* 0x000fe200020f0c0c */
[----:B------:R0:W-:Y:S01]  /*fd90*/  @!P3 ST.E.128 desc[UR40][R4.64], RZ ;  /* 0x000000ff0400b985 */ /* 0x0001e2000c101d28 */
[----:B------:R-:W-:Y:S02]  /*fda0*/  @!P0 LEA R14, P4, R211, R14, 0x1 ;  /* 0x0000000ed30e8211 */ /* 0x000fe400078808ff */
[-C--:B------:R-:W-:Y:S01]  /*fdb0*/  @!P1 LEA.HI.X R9, R209, R0.reuse, R11, 0x1, P5 ;  /* 0x00000000d1099211 */ /* 0x080fe200028f0c0b */
[----:B------:R0:W-:Y:S01]  /*fdc0*/  @!P2 ST.E.128 desc[UR40][R6.64], RZ ;  /* 0x000000ff0600a985 */ /* 0x0001e2000c101d28 */
[----:B------:R-:W-:-:S03]  /*fdd0*/  @!P0 LEA.HI.X R15, R211, R0, R10, 0x1, P4 ;  /* 0x00000000d30f8211 */ /* 0x000fc600020f0c0a */
[----:B------:R0:W-:Y:S04]  /*fde0*/  @!P1 ST.E.128 desc[UR40][R8.64], RZ ;  /* 0x000000ff08009985 */ /* 0x0001e8000c101d28 */
[----:B------:R0:W-:Y:S02]  /*fdf0*/  @!P0 ST.E.128 desc[UR40][R14.64], RZ ;  /* 0x000000ff0e008985 */ /* 0x0001e4000c101d28 */
.L_x_9982:
[----:B------:R-:W-:Y:S05]  /*fe00*/  BSYNC B0 ;  /* 0x0000000000007941 */ /* 0x000fea0003800000 */
.L_x_9973:
[----:B------:R-:W-:Y:S02]  /*fe10*/  ULDC UR4, c[0x0][0xc3c] ;  /* 0x00030f0000047ab9 */ /* 0x000fe40000000800 */
[----:B-1----:R-:W-:-:S13]  /*fe20*/  ISETP.GE.AND P0, PT, R91, UR4, PT ;  /* 0x000000045b007c0c */ /* 0x002fda000bf06270 */
[----:B------:R-:W-:Y:S05]  /*fe30*/  @!P0 BRA `(.L_x_9996) ;  /* 0xffffff1000848947 */ /* 0x000fea000383ffff */
[----:B------:R-:W-:Y:S05]  /*fe40*/  BRA `(.L_x_9863) ;  /* 0x0000007400407947 */ /* 0x000fea0003800000 */
.L_x_9861:
[----:B------:R-:W-:-:S08]  /*fe50*/  NOP ;  /* 0x0000000000007918 */ /* 0x000fd00000000000 */
[----:B--2---:R-:W0:-:S00]  /*fe60*/  USETMAXREG.DEALLOC.CTAPOOL 0x18 ;  /* 0x00000018000079c8 */ /* 0x004e0000080e0500 */
        /* <DEDUP_REMOVED lines=16> */
.L_x_9997:
        /* <DEDUP_REMOVED lines=42> */
.L_x_10003:
        /* <DEDUP_REMOVED lines=12> */
.L_x_10002:
[----:B------:R-:W-:Y:S05]  /*102d0*/  BSYNC B0 ;  /* 0x0000000000007941 */ /* 0x000fea0003800000 */
.L_x_10001:
        /* <DEDUP_REMOVED lines=22> */
.L_x_9999:
        /* <DEDUP_REMOVED lines=16> */
.L_x_10004:
        /* <DEDUP_REMOVED lines=25> */
.L_x_10000:
[----:B------:R-:W-:Y:S02]  /*106d0*/  IMAD.MOV.U32 R17, RZ, RZ, RZ ;  /* 0x000000ffff117224 */ /* 0x000fe400078e00ff */
[----:B------:R-:W-:Y:S02]  /*106e0*/  IMAD.U32 R16, RZ, RZ, UR6 ;  /* 0x00000006ff107e24 */ /* 0x000fe4000f8e00ff */
[----:B------:R-:W-:-:S07]  /*106f0*/  IMAD.MOV.U32 R18, RZ, RZ, RZ ;  /* 0x000000ffff127224 */ /* 0x000fce00078e00ff */
.L_x_10005:
[----:B------:R-:W-:-:S13]  /*10700*/  ISETP.NE.AND P0, PT, R5, RZ, PT ;  /* 0x000000ff0500720c */ /* 0x000fda0003f05270 */
[----:B------:R-:W0:Y:S01]  /*10710*/  @!P0 S2R R3, SR_CgaCtaId ;  /* 0x0000000000038919 */ /* 0x000e220000008800 */
[----:B------:R-:W-:-:S04]  /*10720*/  @!P0 MOV R0, 0x400 ;  /* 0x0000040000008802 */ /* 0x000fc80000000f00 */
[----:B0-----:R-:W-:-:S05]  /*10730*/  @!P0 LEA R0, R3, R0, 0x18 ;  /* 0x0000000003008211 */ /* 0x001fca00078ec0ff */
[----:B------:R2:W-:Y:S01]  /*10740*/  @!P0 STS.128 [R0+0x228d0], R16 ;  /* 0x0228d01000008388 */ /* 0x0005e20000000c00 */
[----:B------:R-:W-:Y:S06]  /*10750*/  BAR.ARV 0x5, 0x180 ;  /* 0x0146000000007b1d */ /* 0x000fec0000002000 */
.L_x_9998:
        /* <DEDUP_REMOVED lines=19> */
[----:B------:R-:W-:Y:S02]  /*10890*/  LOP3.LUT R2, R3, 0x200, R2, 0xf8, !PT ;  /* 0x0000020003027812 */ /* 0x000fe400078ef802 */
[----:B------:R-:W-:Y:S02]  /*108a0*/  SHF.L.U32 R3, R5, 0x4, RZ ;  /* 0x0000000405037819 */ /* 0x000fe400000006ff */
        /* <DEDUP_REMOVED lines=9> */
[----:B------:R0:W-:Y:S04]  /*10940*/  STL [R1+0xc], RZ ;  /* 0x00000cff01007387 */ /* 0x0001e80000100800 */
[----:B------:R0:W-:Y:S04]  /*10950*/  STL [R1+0x18], R0 ;  /* 0x0000180001007387 */ /* 0x0001e80000100800 */
[----:B------:R0:W-:Y:S02]  /*10960*/  STL [R1+0x3c], RZ ;  /* 0x00003cff01007387 */ /* 0x0001e40000100800 */
.L_x_10146:
[----:B0-2---:R-:W0:Y:S02]  /*10970*/  LDC.64 R2, c[0x0][0xc88] ;  /* 0x00032200ff027b82 */ /* 0x005e240000000a00 */
[----:B0-----:R-:W-:-:S05]  /*10980*/  IMAD.WIDE R2, R19, 0x4, R2 ;  /* 0x0000000413027825 */ /* 0x001fca00078e0202 */
[----:B------:R-:W2:Y:S01]  /*10990*/  LDG.E R15, desc[UR40][R2.64] ;  /* 0x00000028020f7981 */ /* 0x000ea2000c1e1900 */
[----:B------:R-:W-:Y:S05]  /*109a0*/  YIELD ;  /* 0x0000000000007946 */ /* 0x000fea0003800000 */
[----:B------:R-:W-:Y:S01]  /*109b0*/  ULDC.64 UR4, c[0x0][0xa28] ;  /* 0x00028a0000047ab9 */ /* 0x000fe20000000a00 */
[----:B---3--:R-:W-:Y:S01]  /*109c0*/  IMAD.MOV.U32 R0, RZ, RZ, RZ ;  /* 0x000000ffff007224 */ /* 0x008fe200078e00ff */
        /* <DEDUP_REMOVED lines=14> */
[----:B-1---5:R1:W5:Y:S01]  /*10ab0*/  @P0 LDG.E R0, desc[UR40][R2.64] ;  /* 0x0000002802000981 */ /* 0x022362000c1e1900 */
        /* <DEDUP_REMOVED lines=36> */
[----:B0-----:R-:W-:Y:S01]  /*10d00*/  MOV R2, UR4 ;  /* 0x0000000400027c02 */ /* 0x001fe20008000f00 */
[----:B------:R-:W-:Y:S06]  /*10d10*/  @P3 BRA `(.L_x_10007) ;  /* 0x0000000000143947 */ /* 0x000fec0003800000 */
[----:B------:R-:W-:Y:S05]  /*10d20*/  @!P2 BRA `(.L_x_10007) ;  /* 0x000000000010a947 */ /* 0x000fea0003800000 */
[----:B------:R-:W2:Y:S04]  /*10d30*/  LDG.E R11, desc[UR40][R4.64] ;  /* 0x00000028040b7981 */ /* 0x000ea8000c1e1900 */
[----:B------:R-:W2:Y:S02]  /*10d40*/  LDG.E R4, desc[UR40][R4.64+0x4] ;  /* 0x0000042804047981 */ /* 0x000ea4000c1e1900 */
[----:B--2---:R-:W-:-:S05]  /*10d50*/  IMAD.IADD R4, R4, 0x1, -R11 ;  /* 0x0000000104047824 */ /* 0x004fca00078e0a0b */
[----:B------:R0:W-:Y:S02]  /*10d60*/  STL [R1+0x54], R4 ;  /* 0x0000540401007387 */ /* 0x0001e40000100800 */
.L_x_10007:
        /* <DEDUP_REMOVED lines=12> */
.L_x_10008:
[----:B------:R-:W-:Y:S05]  /*10e30*/  @!P0 BRA `(.L_x_10009) ;  /* 0x00000000000c8947 */ /* 0x000fea0003800000 */
[----:B------:R-:W2:Y:S04]  /*10e40*/  LDG.E R4, desc[UR40][R8.64] ;  /* 0x0000002808047981 */ /* 0x000ea8000c1e1900 */
[----:B------:R-:W2:Y:S02]  /*10e50*/  LDG.E R2, desc[UR40][R8.64+0x4] ;  /* 0x0000042808027981 */ /* 0x000ea4000c1e1900 */
[----:B--2---:R-:W-:-:S07]  /*10e60*/  IMAD.IADD R2, R2, 0x1, -R4 ;  /* 0x0000000102027824 */ /* 0x004fce00078e0a04 */
.L_x_10009:
[----:B-----5:R-:W-:Y:S02]  /*10e70*/  IMAD.IADD R0, R2, 0x1, -R0 ;  /* 0x0000000102007824 */ /* 0x020fe400078e0a00 */
[----:B------:R-:W2:Y:S04]  /*10e80*/  @P1 LDG.E R2, desc[UR40][R6.64] ;  /* 0x0000002806021981 */ /* 0x000ea8000c1e1900 */
[----:B------:R-:W2:Y:S01]  /*10e90*/  @P1 LDG.E R6, desc[UR40][R6.64+0x4] ;  /* 0x0000042806061981 */ /* 0x000ea2000c1e1900 */
[----:B------:R-:W-:Y:S01]  /*10ea0*/  BSSY B0, `(.L_x_10010) ;  /* 0x0000150000007945 */ /* 0x000fe20003800000 */
[----:B--2---:R-:W-:-:S04]  /*10eb0*/  @P1 IMAD.IADD R10, R6, 0x1, -R2 ;  /* 0x00000001060a1824 */ /* 0x004fc800078e0a02 */
[----:B0-----:R-:W-:-:S04]  /*10ec0*/  IMAD.IADD R4, R0, 0x1, R10 ;  /* 0x0000000100047824 */ /* 0x001fc800078e020a */
[----:B------:R-:W-:Y:S01]  /*10ed0*/  VIADD R2, R4, 0x5f ;  /* 0x0000005f04027836 */ /* 0x000fe20000000000 */
[----:B------:R0:W-:Y:S03]  /*10ee0*/  STL [R1+0x50], R4 ;  /* 0x0000500401007387 */ /* 0x0001e60000100800 */
[----:B------:R-:W-:-:S05]  /*10ef0*/  IMAD.HI R2, R2, 0x2aaaaaab, RZ ;  /* 0x2aaaaaab02027827 */ /* 0x000fca00078e02ff */
[----:B0-----:R-:W-:-:S04]  /*10f00*/  SHF.R.U32.HI R4, RZ, 0x1f, R2 ;  /* 0x0000001fff047819 */ /* 0x001fc80000011602 */
[----:B------:R-:W-:-:S05]  /*10f10*/  LEA.HI.SX32 R5, R2, R4, 0x1c ;  /* 0x0000000402057211 */ /* 0x000fca00078fe2ff */
[----:B------:R-:W-:Y:S01]  /*10f20*/  IMAD R2, R5, 0x60, -R0 ;  /* 0x0000006005027824 */ /* 0x000fe200078e0a00 */
[----:B------:R-:W-:Y:S01]  /*10f30*/  IADD3 R0, -R0, RZ, RZ ;  /* 0x000000ff00007210 */ /* 0x000fe20007ffe1ff */
[----:B------:R0:W-:Y:S03]  /*10f40*/  STL [R1+0x30], R5 ;  /* 0x0000300501007387 */ /* 0x0001e60000100800 */
[----:B------:R-:W-:Y:S02]  /*10f50*/  VIMNMX R10, R2, R10, PT ;  /* 0x0000000a020a7248 */ /* 0x000fe40003fe0100 */
[----:B------:R-:W-:-:S04]  /*10f60*/  VIMNMX R0, RZ, R0, !PT ;  /* 0x00000000ff007248 */ /* 0x000fc80007fe0100 */
[----:B------:R-:W-:Y:S01]  /*10f70*/  ISETP.GT.AND P0, PT, R10, R0, PT ;  /* 0x000000000a00720c */ /* 0x000fe20003f04270 */
[----:B0-----:R-:W-:-:S05]  /*10f80*/  IMAD.WIDE.U32 R4, R0, -0x55555555, RZ ;  /* 0xaaaaaaab00047825 */ /* 0x001fca00078e00ff */
[----:B------:R-:W-:-:S05]  /*10f90*/  SHF.R.U32.HI R2, RZ, 0x6, R5 ;  /* 0x00000006ff027819 */ /* 0x000fca0000011605 */
[----:B------:R-:W-:Y:S02]  /*10fa0*/  IMAD.MOV.U32 R8, RZ, RZ, R2 ;  /* 0x000000ffff087224 */ /* 0x000fe400078e0002 */
[----:B------:R-:W-:-:S04]  /*10fb0*/  @P0 VIADD R10, R10, 0x5f ;  /* 0x0000005f0a0a0836 */ /* 0x000fc80000000000 */
[----:B------:R-:W-:-:S05]  /*10fc0*/  @P0 IMAD.HI R0, R10, 0x2aaaaaab, RZ ;  /* 0x2aaaaaab0a000827 */ /* 0x000fca00078e02ff */
[----:B------:R-:W-:-:S04]  /*10fd0*/  @P0 SHF.R.U32.HI R4, RZ, 0x1f, R0 ;  /* 0x0000001fff040819 */ /* 0x000fc80000011600 */
[----:B------:R-:W-:Y:S02]  /*10fe0*/  @P0 LEA.HI.SX32 R8, R0, R4, 0x1c ;  /* 0x0000000400080211 */ /* 0x000fe400078fe2ff */
        /* <DEDUP_REMOVED lines=10> */
.L_x_10195:
[----:B-1----:R-:W-:Y:S02]  /*11090*/  ISETP.NE.AND P0, PT, R14, RZ, PT ;  /* 0x000000ff0e00720c */ /* 0x002fe40003f05270 */
[----:B------:R-:W-:-:S11]  /*110a0*/  PLOP3.LUT P6, PT, PT, PT, PT, 0x8, 0x0 ;  /* 0x000000000000781c */ /* 0x000fd60003fce170 */
[----:B------:R-:W-:Y:S05]  /*110b0*/  @P0 BRA `(.L_x_10013) ;  /* 0x00000000000c0947 */ /* 0x000fea0003800000 */
[----:B------:R-:W-:-:S03]  /*110c0*/  UMOV UR4, 0xffffffff ;  /* 0xffffffff00047882 */ /* 0x000fc60000000000 */
[----:B------:R-:W-:Y:S05]  /*110d0*/  BRA.DIV UR4, `(.L_x_10014) ;  /* 0x0000006e04b47947 */ /* 0x000fea000b800000 */
[----:B------:R-:W-:-:S13]  /*110e0*/  ELECT P6, URZ, PT ;  /* 0x00000000003f782f */ /* 0x000fda00038c0000 */
.L_x_10013:
        /* <DEDUP_REMOVED lines=10> */
.L_x_10198:
[----:B------:R-:W-:Y:S05]  /*11190*/  BSYNC B1 ;  /* 0x0000000000017941 */ /* 0x000fea0003800000 */
.L_x_10015:
[----:B------:R-:W-:Y:S04]  /*111a0*/  BSSY B1, `(.L_x_10017) ;  /* 0x0000083000017945 */ /* 0x000fe80003800000 */
[----:B------:R-:W-:Y:S05]  /*111b0*/  @!P6 BRA `(.L_x_10018) ;  /* 0x000000080004e947 */ /* 0x000fea0003800000 */
[----:B------:R-:W2:Y:S04]  /*111c0*/  LDL R6, [R1+0x4] ;  /* 0x0000040001067983 */ /* 0x000ea80000100800 */
[----:B------:R-:W3:Y:S01]  /*111d0*/  LDL R7, [R1+0xc] ;  /* 0x00000c0001077983 */ /* 0x000ee20000100800 */
[----:B0-----:R-:W0:Y:S01]  /*111e0*/  S2R R5, SR_TID.X ;  /* 0x0000000000057919 */ /* 0x001e220000002100 */
        /* <DEDUP_REMOVED lines=9> */
.L_x_10199:
[----:B------:R-:W-:Y:S05]  /*11280*/  BSYNC B2 ;  /* 0x0000000000027941 */ /* 0x000fea0003800000 */
.L_x_10019:
        /* <DEDUP_REMOVED lines=9> */
.L_x_10022:
[----:B------:R-:W-:Y:S05]  /*11320*/  BSYNC B2 ;  /* 0x0000000000027941 */ /* 0x000fea0003800000 */
.L_x_10021:
        /* <DEDUP_REMOVED lines=11> */
[----:B--2---:R-:W-:-:S02]  /*113e0*/  IMAD R6, R6, 0x3000, R7 ;  /* 0x0000300006067824 */ /* 0x004fc400078e0207 */
[----:B------:R-:W-:Y:S02]  /*113f0*/  VIADD R7, R4, 0x22890 ;  /* 0x0002289004077836 */ /* 0x000fe40000000000 */
[----:B------:R-:W-:-:S07]  /*11400*/  VIADD R6, R6, 0x1c400 ;  /* 0x0001c40006067836 */ /* 0x000fce0000000000 */
.L_x_10023:
        /* <DEDUP_REMOVED lines=13> */
.L_x_10200:
[----:B------:R-:W-:Y:S05]  /*114e0*/  BSYNC B2 ;  /* 0x0000000000027941 */ /* 0x000fea0003800000 */
.L_x_10024:
        /* <DEDUP_REMOVED lines=11> */
.L_x_10027:
[----:B------:R-:W-:Y:S05]  /*115a0*/  BSYNC B2 ;  /* 0x0000000000027941 */ /* 0x000fea0003800000 */
.L_x_10026:
        /* <DEDUP_REMOVED lines=11> */
.L_x_10028:
        /* <DEDUP_REMOVED lines=15> */
.L_x_10029:
        /* <DEDUP_REMOVED lines=15> */
.L_x_10030:
        /* <DEDUP_REMOVED lines=15> */
.L_x_10031:
        /* <DEDUP_REMOVED lines=10> */
.L_x_10018:
[----:B------:R-:W-:Y:S05]  /*119d0*/  BSYNC B1 ;  /* 0x0000000000017941 */ /* 0x000fea0003800000 */
.L_x_10017:
        /* <DEDUP_REMOVED lines=13> */
.L_x_10047:
        /* <DEDUP_REMOVED lines=14> */
.L_x_10201:
[----:B------:R-:W-:Y:S05]  /*11b90*/  BSYNC B2 ;  /* 0x0000000000027941 */ /* 0x000fea0003800000 */
.L_x_10034:
        /* <DEDUP_REMOVED lines=9> */
.L_x_10037:
[----:B------:R-:W-:Y:S05]  /*11c30*/  BSYNC B2 ;  /* 0x0000000000027941 */ /* 0x000fea0003800000 */
.L_x_10036:
        /* <DEDUP_REMOVED lines=13> */
.L_x_10038:
        /* <DEDUP_REMOVED lines=13> */
.L_x_10202:
[----:B------:R-:W-:Y:S05]  /*11de0*/  BSYNC B2 ;  /* 0x0000000000027941 */ /* 0x000fea0003800000 */
.L_x_10039:
[----:B------:R-:W-:Y:S01]  /*11df0*/  BSSY B2, `(.L_x_10041) ;  /* 0x000000b000027945 */ /* 0x000fe20003800000 */
[----:B------:R-:W-:Y:S01]  /*11e00*/  MOV R10, 0x0 ;  /* 0x00000000000a7802 */ /* 0x000fe20000000f00 */
[----:B------:R-:W-:Y:S02]  /*11e10*/  IMAD.MOV.U32 R11, RZ, RZ, 0x12f00000 ;  /* 0x12f00000ff0b7424 */ /* 0x000fe400078e00ff */
        /* <DEDUP_REMOVED lines=8> */
.L_x_10042:
[----:B------:R-:W-:Y:S05]  /*11ea0*/  BSYNC B2 ;  /* 0x0000000000027941 */ /* 0x000fea0003800000 */
.L_x_10041:
        /* <DEDUP_REMOVED lines=11> */
.L_x_10043:
        /* <DEDUP_REMOVED lines=15> */
.L_x_10044:
        /* <DEDUP_REMOVED lines=15> */
.L_x_10045:
        /* <DEDUP_REMOVED lines=15> */
.L_x_10046:
        /* <DEDUP_REMOVED lines=10> */
.L_x_10033:
[----:B------:R-:W-:Y:S05]  /*122d0*/  BSYNC B1 ;  /* 0x0000000000017941 */ /* 0x000fea0003800000 */
.L_x_10032:
[----:B------:R-:W2:Y:S04]  /*122e0*/  LDL.LU R9, [R1+0xc] ;  /* 0x00000c0001097983 */ /* 0x000ea80000300800 */
[----:B0-----:R-:W3:Y:S01]  /*122f0*/  LDL.LU R7, [R1+0x18] ;  /* 0x0000180001077983 */ /* 0x001ee20000300800 */
[C---:B------:R-:W-:Y:S02]  /*12300*/  ISETP.GT.AND P2, PT, R4.reuse, R2, PT ;  /* 0x000000020400720c */ /* 0x040fe40003f44270 */
[----:B------:R-:W-:Y:S01]  /*12310*/  IADD3 R4, R4, -0x1, RZ ;  /* 0xffffffff04047810 */ /* 0x000fe20007ffe0ff */
        /* <DEDUP_REMOVED lines=8> */
.L_x_10011:
[----:B------:R-:W-:Y:S05]  /*123a0*/  BSYNC B0 ;  /* 0x0000000000007941 */ /* 0x000fea0003800000 */
.L_x_10010:
        /* <DEDUP_REMOVED lines=11> */
[----:B------:R-:W-:Y:S02]  /*12460*/  VOTEU.ANY UR4, UPT, PT ;  /* 0x0000000000047886 */ /* 0x000fe400038e0100 */
        /* <DEDUP_REMOVED lines=9> */
[----:B0-----:R-:W-:Y:S01]  /*12500*/  IADD3 R16, R0, UR36, R7 ;  /* 0x0000002400107c10 */ /* 0x001fe2000fffe007 */
[----:B------:R-:W-:Y:S06]  /*12510*/  BRA `(.L_x_10050) ;  /* 0x0000004000147947 */ /* 0x000fec0003800000 */
.L_x_10049:
        /* <DEDUP_REMOVED lines=10> */
[----:B------:R-:W-:Y:S01]  /*125c0*/  MOV R12, 0x1 ;  /* 0x00000001000c7802 */ /* 0x000fe20000000f00 */
        /* <DEDUP_REMOVED lines=10> */
.L_x_10052:
[----:B------:R-:W-:Y:S05]  /*12670*/  BSYNC B6 ;  /* 0x0000000000067941 */ /* 0x000fea0003800000 */
.L_x_10051:
        /* <DEDUP_REMOVED lines=21> */
.L_x_10055:
        /* <DEDUP_REMOVED lines=16> */
.L_x_10054:
[----:B------:R-:W-:Y:S05]  /*128d0*/  BSYNC B6 ;  /* 0x0000000000067941 */ /* 0x000fea0003800000 */
.L_x_10053:
        /* <DEDUP_REMOVED lines=26> */
.L_x_10205:
        /* <DEDUP_REMOVED lines=11> */
.L_x_10208:
        /* <DEDUP_REMOVED lines=25> */
.L_x_10059:
[----:B------:R-:W2:Y:S04]  /*12cc0*/  LDL R7, [R1+0x4] ;  /* 0x0000040001077983 */ /* 0x000ea80000100800 */
[----:B01----:R-:W2:Y:S04]  /*12cd0*/  LDL R0, [R1+0x8] ;  /* 0x0000080001007983 */ /* 0x003ea80000100800 */
[----:B------:R-:W3:Y:S01]  /*12ce0*/  LDL R2, [R1+0x14] ;  /* 0x0000140001027983 */ /* 0x000ee20000100800 */
[----:B--2---:R-:W-:Y:S01]  /*12cf0*/  IMAD R0, R0, 0x8, R7 ;  /* 0x0000000800007824 */ /* 0x004fe200078e0207 */
[----:B---3--:R-:W-:-:S04]  /*12d00*/  SHF.L.U32 R2, R2, 0x1f, RZ ;  /* 0x0000001f02027819 */ /* 0x008fc800000006ff */
[----:B------:R-:W0:Y:S02]  /*12d10*/  SYNCS.PHASECHK.TRANS64.TRYWAIT P0, [R0+URZ+0x22840], R2 ;  /* 0x02284002000075a7 */ /* 0x000e24000800017f */
[----:B0-----:R-:W-:Y:S05]  /*12d20*/  @!P0 BRA `(.L_x_10060) ;  /* 0x00000054007c8947 */ /* 0x001fea0003800000 */
.L_x_10209:
[----:B------:R-:W1:Y:S02]  /*12d30*/  S2R R3, SR_TID.X ;  /* 0x0000000000037919 */ /* 0x000e640000002100 */
[----:B-1----:R-:W-:-:S04]  /*12d40*/  LOP3.LUT R3, R3, 0x7f, RZ, 0xc0, !PT ;  /* 0x0000007f03037812 */ /* 0x002fc800078ec0ff */
[----:B------:R-:W-:-:S13]  /*12d50*/  ISETP.NE.AND P0, PT, R3, RZ, PT ;  /* 0x000000ff0300720c */ /* 0x000fda0003f05270 */
        /* <DEDUP_REMOVED lines=8> */
.L_x_10061:
[----:B------:R-:W2:Y:S04]  /*12de0*/  LDL R7, [R1+0x4] ;  /* 0x0000040001077983 */ /* 0x000ea80000100800 */
[----:B------:R-:W2:Y:S04]  /*12df0*/  LDL R6, [R1+0x8] ;  /* 0x0000080001067983 */ /* 0x000ea80000100800 */
[----:B------:R-:W3:Y:S04]  /*12e00*/  LDL R5, [R1+0x5c] ;  /* 0x00005c0001057983 */ /* 0x000ee80000100800 */
[----:B------:R-:W4:Y:S04]  /*12e10*/  LDL R4, [R1+0x24] ;  /* 0x0000240001047983 */ /* 0x000f280000100800 */
[----:B------:R-:W5:Y:S04]  /*12e20*/  LDL R3, [R1] ;  /* 0x0000000001037983 */ /* 0x000f680000100800 */
[----:B0-----:R-:W5:Y:S01]  /*12e30*/  LDL.LU R2, [R1+0x1c] ;  /* 0x00001c0001027983 */ /* 0x001f620000300800 */
[----:B------:R-:W-:Y:S01]  /*12e40*/  R2UR UR9, R0 ;  /* 0x00000000000972ca */ /* 0x000fe200000e0000 */
[----:B------:R-:W-:Y:S01]  /*12e50*/  UIADD3 UR6, UP0, UR38, 0x370, URZ ;  /* 0x0000037026067890 */ /* 0x000fe2000ff1e03f */
[----:B------:R-:W-:Y:S01]  /*12e60*/  PLOP3.LUT P0, PT, PT, PT, PT, 0x80, 0x0 ;  /* 0x000000000000781c */ /* 0x000fe20003f0f070 */
[----:B------:R-:W-:Y:S01]  /*12e70*/  UMOV UR5, 0x14f00000 ;  /* 0x14f0000000057882 */ /* 0x000fe20000000000 */
[----:B------:R-:W-:Y:S01]  /*12e80*/  R2UR UR12, R18 ;  /* 0x00000000120c72ca */ /* 0x000fe200000e0000 */
[----:B------:R-:W-:Y:S01]  /*12e90*/  UIADD3.X UR7, URZ, UR39, URZ, UP0, !UPT ;  /* 0x000000273f077290 */ /* 0x000fe200087fe43f */
[----:B------:R-:W-:-:S07]  /*12ea0*/  UMOV UR10, URZ ;  /* 0x0000003f000a7c82 */ /* 0x000fce0008000000 */
[----:B------:R-:W-:Y:S01]  /*12eb0*/  UIADD3 UR9, UR9, 0x22830, URZ ;  /* 0x0002283009097890 */ /* 0x000fe2000fffe03f */
[----:B--2---:R-:W-:Y:S01]  /*12ec0*/  IMAD R0, R6, 0x3000, R7 ;  /* 0x0000300006007824 */ /* 0x004fe200078e0207 */
[----:B---3--:R-:W-:-:S04]  /*12ed0*/  R2UR UR11, R5 ;  /* 0x00000000050b72ca */ /* 0x008fc800000e0000 */
[----:B------:R-:W-:Y:S02]  /*12ee0*/  R2UR UR8, R0 ;  /* 0x00000000000872ca */ /* 0x000fe400000e0000 */
[----:B----4-:R-:W-:Y:S02]  /*12ef0*/  R2UR UR4, R4 ;  /* 0x00000000040472ca */ /* 0x010fe400000e0000 */
[----:B-----5:R-:W-:Y:S02]  /*12f00*/  R2UR UR13, R3 ;  /* 0x00000000030d72ca */ /* 0x020fe400000e0000 */
[----:B------:R-:W-:-:S07]  /*12f10*/  LOP3.LUT R2, R2, 0xfffffffe, RZ, 0xc0, !PT ;  /* 0xfffffffe02027812 */ /* 0x000fce00078ec0ff */
[----:B------:R-:W-:Y:S01]  /*12f20*/  UIADD3 UR8, UR8, 0x1c400, URZ ;  /* 0x0001c40008087890 */ /* 0x000fe2000fffe03f */
[----:B------:R-:W-:Y:S01]  /*12f30*/  @P0 LOP3.LUT R2, R2, 0x1, RZ, 0xfc, !PT ;  /* 0x0000000102020812 */ /* 0x000fe200078efcff */
[----:B------:R-:W-:-:S03]  /*12f40*/  UIMAD UR11, UR11, 0x60, UR4 ;  /* 0x000000600b0b78a4 */ /* 0x000fc6000f8e0204 */
[----:B------:R-:W-:Y:S01]  /*12f50*/  UMOV UR4, 0x0 ;  /* 0x0000000000047882 */ /* 0x000fe20000000000 */
[----:B------:R1:W-:Y:S05]  /*12f60*/  STL [R1+0x1c], R2 ;  /* 0x00001c0201007387 */ /* 0x0003ea0000100800 */
[----:B------:R1:W-:Y:S01]  /*12f70*/  UTMALDG.4D [UR8], [UR6], desc[UR4] ;  /* 0x00000408060075b4 */ /* 0x0003e20008019000 */
[----:B------:R-:W-:Y:S02]  /*12f80*/  NOP ;  /* 0x0000000000007918 */ /* 0x000fe40000000000 */
.L_x_10057:
[----:B-1----:R-:W2:Y:S04]  /*12f90*/  LDL R2, [R1+0x4] ;  /* 0x0000040001027983 */ /* 0x002ea80000100800 */
        /* <DEDUP_REMOVED lines=42> */
.L_x_10063:
[----:B------:R-:W-:Y:S05]  /*13240*/  BSYNC B6 ;  /* 0x0000000000067941 */ /* 0x000fea0003800000 */
.L_x_10062:
[----:B-1----:R-:W2:Y:S01]  /*13250*/  LDL.LU R4, [R1+0x38] ;  /* 0x0000380001047983 */ /* 0x002ea20000300800 */
[----:B------:R-:W0:Y:S01]  /*13260*/  LDC R7, c[0x0][0x448] ;  /* 0x00011200ff077b82 */ /* 0x000e220000000800 */
        /* <DEDUP_REMOVED lines=8> */
[----:B0-----:R-:W-:Y:S01]  /*132f0*/  ISETP.NE.AND P0, PT, R7, 0x1, PT ;  /* 0x000000010700780c */ /* 0x001fe20003f05270 */
[----:B------:R-:W0:Y:S02]  /*13300*/  S2R R8, SR_TID.X ;  /* 0x0000000000087919 */ /* 0x000e240000002100 */
[----:B0-----:R-:W-:-:S05]  /*13310*/  IMAD.SHL.U32 R9, R8, 0x8, RZ ;  /* 0x0000000808097824 */ /* 0x001fca00078e00ff */
        /* <DEDUP_REMOVED lines=22> */
[----:B--2---:R-:W-:-:S04]  /*13480*/  @P0 SHF.R.U32.HI R4, RZ, R6, R5 ;  /* 0x00000006ff040219 */ /* 0x004fc80000011605 */
[----:B------:R-:W-:-:S05]  /*13490*/  IADD3 R5, -R4, RZ, RZ ;  /* 0x000000ff04057210 */ /* 0x000fca0007ffe1ff */
        /* <DEDUP_REMOVED lines=17> */
[----:B-1----:R-:W-:Y:S09]  /*135b0*/  BRA.DIV UR4, `(.L_x_10064) ;  /* 0x0000004e046c7947 */ /* 0x002ff2000b800000 */
[----:B------:R-:W2:Y:S01]  /*135c0*/  LDL.LU R6, [R1+0x54] ;  /* 0x0000540001067983 */ /* 0x000ea20000300800 */
[----:B------:R-:W0:Y:S02]  /*135d0*/  S2R R5, SR_TID.X ;  /* 0x0000000000057919 */ /* 0x000e240000002100 */
[----:B0-----:R-:W-:-:S04]  /*135e0*/  LOP3.LUT R5, R5, 0x7f, RZ, 0xc0, !PT ;  /* 0x0000007f05057812 */ /* 0x001fc800078ec0ff */
[----:B------:R-:W-:-:S05]  /*135f0*/  SHF.R.U32.HI R5, RZ, 0x3, R5 ;  /* 0x00000003ff057819 */ /* 0x000fca0000011605 */
[----:B------:R-:W-:-:S04]  /*13600*/  IMAD.IADD R2, R5, 0x1, R17 ;  /* 0x0000000105027824 */ /* 0x000fc800078e0211 */
[----:B------:R-:W-:Y:S02]  /*13610*/  VIADD R5, R2, 0x10 ;  /* 0x0000001002057836 */ /* 0x000fe40000000000 */
[----:B--2---:R-:W-:Y:S02]  /*13620*/  IMAD R3, R6, R7, RZ ;  /* 0x0000000706037224 */ /* 0x004fe400078e02ff */
[----:B------:R-:W0:Y:S04]  /*13630*/  SHFL.IDX PT, R7, R4, RZ, 0x181f ;  /* 0x00181fff04077589 */ /* 0x000e2800000e0000 */
[----:B------:R-:W1:Y:S01]  /*13640*/  SHFL.IDX PT, R6, R0, RZ, 0x181f ;  /* 0x00181fff00067589 */ /* 0x000e6200000e0000 */
        /* <DEDUP_REMOVED lines=32> */
[----:B------:R-:W-:Y:S01]  /*13850*/  @!P1 IMAD.MOV.U32 R6, RZ, RZ, R5 ;  /* 0x000000ffff069224 */ /* 0x000fe200078e0005 */
[----:B------:R-:W-:-:S04]  /*13860*/  IADD3 R5, R2, 0x40, RZ ;  /* 0x0000004002057810 */ /* 0x000fc80007ffe0ff */
        /* <DEDUP_REMOVED lines=22> */
[----:B-1----:R-:W-:-:S04]  /*139d0*/  @!P1 LEA R5, P2, R9, R5, 0x1 ;  /* 0x0000000509059211 */ /* 0x002fc800078408ff */
[----:B0-----:R-:W-:-:S05]  /*139e0*/  @!P1 IADD3.X R6, RZ, R6, RZ, P2, !PT ;  /* 0x00000006ff069210 */ /* 0x001fca00017fe4ff */
[----:B------:R-:W-:Y:S02]  /*139f0*/  @!P1 IMAD.MOV.U32 R7, RZ, RZ, R6 ;  /* 0x000000ffff079224 */ /* 0x000fe400078e0006 */
[----:B------:R-:W-:Y:S01]  /*13a00*/  @!P1 IMAD.MOV.U32 R6, RZ, RZ, R5 ;  /* 0x000000ffff069224 */ /* 0x000fe200078e0005 */
[----:B------:R-:W0:Y:S04]  /*13a10*/  SHFL.IDX PT, R0, R0, 0x7, 0x181f ;  /* 0x00f81f0000007f89 */ /* 0x000e2800000e0000 */
[----:B------:R1:W-:Y:S04]  /*13a20*/  @!P1 LDGSTS.E.BYPASS.LTC128B.128 [R10+0x1b400], desc[UR40][R6.64], !P0 ;  /* 0x1b400000060a9fae */ /* 0x0003e8000c101d68 */
[----:B------:R-:W2:Y:S02]  /*13a30*/  SHFL.IDX PT, R4, R4, 0x7, 0x181f ;  /* 0x00f81f0004047f89 */ /* 0x000ea400000e0000 */
.L_x_10226:
[----:B------:R3:W5:Y:S01]  /*13a40*/  LDL R9, [R1+0x4] ;  /* 0x0000040001097983 */ /* 0x0007620000100800 */
[----:B------:R-:W4:Y:S01]  /*13a50*/  S2R R5, SR_TID.X ;  /* 0x0000000000057919 */ /* 0x000f220000002100 */
[----:B------:R-:W-:-:S05]  /*13a60*/  VIADD R2, R2, 0x70 ;  /* 0x0000007002027836 */ /* 0x000fca0000000000 */
[----:B------:R-:W-:Y:S01]  /*13a70*/  ISETP.GE.AND P1, PT, R2, R3, PT ;  /* 0x000000030200720c */ /* 0x000fe20003f26270 */
[----:B----4-:R-:W-:-:S05]  /*13a80*/  IMAD.SHL.U32 R5, R5, 0x8, RZ ;  /* 0x0000000805057824 */ /* 0x010fca00078e00ff */
[----:B------:R-:W-:-:S07]  /*13a90*/  LOP3.LUT R5, R5, 0x38, RZ, 0xc0, !PT ;  /* 0x0000003805057812 */ /* 0x000fce00078ec0ff */
[----:B--2---:R-:W-:-:S05]  /*13aa0*/  @!P1 LEA R2, P2, R5, R4, 0x1 ;  /* 0x0000000405029211 */ /* 0x004fca00078408ff */
[----:B0-----:R-:W-:-:S05]  /*13ab0*/  @!P1 IMAD.X R3, RZ, RZ, R0, P2 ;  /* 0x000000ffff039224 */ /* 0x001fca00010e0600 */
[----:B------:R-:W-:Y:S01]  /*13ac0*/  @!PT LDS RZ, [RZ] ;  /* 0x00000000fffff984 */ /* 0x000fe20000000800 */
[----:B------:R-:W-:Y:S01]  /*13ad0*/  @!PT LDS RZ, [RZ] ;  /* 0x00000000fffff984 */ /* 0x000fe20000000800 */
[----:B------:R-:W-:Y:S01]  /*13ae0*/  @!PT LDS RZ, [RZ] ;  /* 0x00000000fffff984 */ /* 0x000fe20000000800 */
[----:B------:R3:W-:Y:S01]  /*13af0*/  @!P1 LDGSTS.E.BYPASS.LTC128B.128 [R10+0x1bc00], desc[UR40][R2.64], !P0 ;  /* 0x1bc00000020a9fae */ /* 0x0007e2000c101d68 */
[----:B------:R-:W-:Y:S01]  /*13b00*/  PLOP3.LUT P0, PT, PT, PT, PT, 0x80, 0x0 ;  /* 0x000000000000781c */ /* 0x000fe20003f0f070 */
[----:B------:R-:W-:-:S12]  /*13b10*/  NOP ;  /* 0x0000000000007918 */ /* 0x000fd80000000000 */
.L_x_10065:
[----:B---3--:R-:W2:Y:S01]  /*13b20*/  LDL R2, [R1+0x4] ;  /* 0x0000040001027983 */ /* 0x008ea20000100800 */
        /* <DEDUP_REMOVED lines=18> */
.L_x_10227:
[----:B------:R-:W-:Y:S05]  /*13c50*/  BSYNC B0 ;  /* 0x0000000000007941 */ /* 0x000fea0003800000 */
.L_x_10066:
        /* <DEDUP_REMOVED lines=12> */
[----:B------:R-:W-:Y:S02]  /*13d20*/  ISETP.NE.AND P1, PT, R3, RZ, PT ;  /* 0x000000ff0300720c */ /* 0x000fe40003f25270 */
[----:B--2---:R-:W-:-:S04]  /*13d30*/  LEA R2, R2, R5, 0x3 ;  /* 0x0000000502027211 */ /* 0x004fc800078e18ff */
[----:B------:R-:W0:Y:S02]  /*13d40*/  SYNCS.PHASECHK.TRANS64.TRYWAIT P0, [R2+URZ+0x22860], R0 ;  /* 0x02286000020075a7 */ /* 0x000e24000800017f */
[----:B0-----:R-:W-:Y:S05]  /*13d50*/  @!P0 BRA `(.L_x_10071) ;  /* 0x0000005000348947 */ /* 0x001fea0003800000 */
.L_x_10228:
[----:B------:R-:W-:Y:S05]  /*13d60*/  BSYNC B1 ;  /* 0x0000000000017941 */ /* 0x000fea0003800000 */
.L_x_10070:
        /* <DEDUP_REMOVED lines=9> */
.L_x_10073:
[----:B------:R-:W-:Y:S05]  /*13e00*/  BSYNC B1 ;  /* 0x0000000000017941 */ /* 0x000fea0003800000 */
.L_x_10072:
        /* <DEDUP_REMOVED lines=14> */
.L_x_10074:
        /* <DEDUP_REMOVED lines=16> */
.L_x_10075:
        /* <DEDUP_REMOVED lines=16> */
.L_x_10076:
        /* <DEDUP_REMOVED lines=16> */
.L_x_10077:
        /* <DEDUP_REMOVED lines=11> */
.L_x_10069:
[----:B------:R-:W-:Y:S05]  /*142a0*/  BSYNC B0 ;  /* 0x0000000000007941 */ /* 0x000fea0003800000 */
.L_x_10068:
[----:B------:R-:W2:Y:S01]  /*142b0*/  LDL.LU R4, [R1+0x50] ;  /* 0x0000500001047983 */ /* 0x000ea20000300800 */
[----:B------:R-:W-:Y:S01]  /*142c0*/  BSSY B0, `(.L_x_10078) ;  /* 0x000020f000007945 */ /* 0x000fe20003800000 */
[----:B--2---:R-:W-:-:S13]  /*142d0*/  ISETP.GE.AND P0, PT, R4, 0x61, PT ;  /* 0x000000610400780c */ /* 0x004fda0003f06270 */
[----:B------:R-:W-:Y:S05]  /*142e0*/  @!P0 BRA `(.L_x_10079) ;  /* 0x0000002000308947 */ /* 0x000fea0003800000 */
[----:B------:R-:W1:Y:S01]  /*142f0*/  LDL R4, [R1+0x30] ;  /* 0x0000300001047983 */ /* 0x000e620000100800 */
[----:B------:R-:W-:Y:S01]  /*14300*/  IMAD.MOV.U32 R0, RZ, RZ, 0x1 ;  /* 0x00000001ff007424 */ /* 0x000fe200078e00ff */
[----:B------:R-:W-:Y:S01]  /*14310*/  BSSY B2, `(.L_x_10080) ;  /* 0x00000b3000027945 */ /* 0x000fe20003800000 */
[----:B-1----:R-:W-:-:S05]  /*14320*/  IMAD.MOV R6, RZ, RZ, -R4 ;  /* 0x000000ffff067224 */ /* 0x002fca00078e0a04 */
[----:B------:R-:W-:-:S04]  /*14330*/  VIADDMNMX R6, R6, R0, 0xffffffff, !PT ;  /* 0xffffffff06067446 */ /* 0x000fc80007800100 */
[----:B------:R-:W-:-:S04]  /*14340*/  IADD3 R0, R4, R6, RZ ;  /* 0x0000000604007210 */ /* 0x000fc80007ffe0ff */
        /* <DEDUP_REMOVED lines=24> */
[----:B-----5:R-:W3:Y:S01]  /*144d0*/  LDL R9, [R1+0x10] ;  /* 0x0000100001097983 */ /* 0x020ee20000100800 */
        /* <DEDUP_REMOVED lines=16> */
.L_x_10084:
[----:B-1----:R-:W2:Y:S01]  /*145e0*/  LDL R2, [R1+0x4] ;  /* 0x0000040001027983 */ /* 0x002ea20000100800 */
[----:B------:R-:W-:Y:S01]  /*145f0*/  SHF.L.U32 R5, R7, 0x1f, RZ ;  /* 0x0000001f07057819 */ /* 0x000fe200000006ff */
[----:B------:R-:W1:Y:S01]  /*14600*/  S2R R3, SR_TID.X ;  /* 0x0000000000037919 */ /* 0x000e620000002100 */
[----:B------:R-:W-:Y:S01]  /*14610*/  BSSY B3, `(.L_x_10085) ;  /* 0x0000006000037945 */ /* 0x000fe20003800000 */
[----:B-1----:R-:W-:-:S04]  /*14620*/  LOP3.LUT R3, R3, 0x7f, RZ, 0xc0, !PT ;  /* 0x0000007f03037812 */ /* 0x002fc800078ec0ff */
[----:B------:R-:W-:Y:S01]  /*14630*/  ISETP.NE.AND P1, PT, R3, RZ, PT ;  /* 0x000000ff0300720c */ /* 0x000fe20003f25270 */
[----:B--2---:R-:W-:-:S04]  /*14640*/  IMAD R2, R8, 0x8, R2 ;  /* 0x0000000808027824 */ /* 0x004fc800078e0202 */
[----:B------:R-:W1:Y:S02]  /*14650*/  SYNCS.PHASECHK.TRANS64.TRYWAIT P0, [R2+URZ+0x22840], R5 ;  /* 0x02284005020075a7 */ /* 0x000e64000800017f */
[----:B-1----:R-:W-:Y:S06]  /*14660*/  @!P0 BRA `(.L_x_10086) ;  /* 0x0000004800048947 */ /* 0x002fec0003800000 */
.L_x_10229:
[----:B------:R-:W-:Y:S05]  /*14670*/  BSYNC B3 ;  /* 0x0000000000037941 */ /* 0x000fea0003800000 */
.L_x_10085:
        /* <DEDUP_REMOVED lines=9> */
.L_x_10088:
[----:B------:R-:W-:Y:S05]  /*14710*/  BSYNC B3 ;  /* 0x0000000000037941 */ /* 0x000fea0003800000 */
.L_x_10087:
        /* <DEDUP_REMOVED lines=11> */
[----:B---3--:R-:W-:-:S03]  /*147d0*/  IMAD R0, R0, 0x60, R4 ;  /* 0x0000006000007824 */ /* 0x008fc600078e0204 */
[----:B------:R-:W-:Y:S01]  /*147e0*/  IADD3 R3, R3, 0x1c400, RZ ;  /* 0x0001c40003037810 */ /* 0x000fe20007ffe0ff */
[----:B------:R-:W-:-:S07]  /*147f0*/  VIADD R4, R2, 0x22830 ;  /* 0x0002283002047836 */ /* 0x000fce0000000000 */
.L_x_10089:
        /* <DEDUP_REMOVED lines=14> */
.L_x_10230:
[----:B------:R-:W-:Y:S05]  /*148e0*/  BSYNC B3 ;  /* 0x0000000000037941 */ /* 0x000fea0003800000 */
.L_x_10090:
[----:B------:R-:W-:Y:S01]  /*148f0*/  BSSY B3, `(.L_x_10092) ;  /* 0x000000b000037945 */ /* 0x000fe20003800000 */
[----:B------:R-:W-:Y:S02]  /*14900*/  IMAD.MOV.U32 R8, RZ, RZ, 0x0 ;  /* 0x00000000ff087424 */ /* 0x000fe400078e00ff */
[----:B-----5:R-:W-:Y:S01]  /*14910*/  IMAD.MOV.U32 R9, RZ, RZ, 0x14f00000 ;  /* 0x14f00000ff097424 */ /* 0x020fe200078e00ff */
        /* <DEDUP_REMOVED lines=8> */
.L_x_10093:
[----:B------:R-:W-:Y:S05]  /*149a0*/  BSYNC B3 ;  /* 0x0000000000037941 */ /* 0x000fea0003800000 */
.L_x_10092:
        /* <DEDUP_REMOVED lines=11> */
.L_x_10094:
        /* <DEDUP_REMOVED lines=16> */
.L_x_10095:
        /* <DEDUP_REMOVED lines=16> */
.L_x_10096:
        /* <DEDUP_REMOVED lines=16> */
.L_x_10097:
        /* <DEDUP_REMOVED lines=11> */
.L_x_10083:
[----:B------:R-:W-:Y:S05]  /*14e10*/  BSYNC B1 ;  /* 0x0000000000017941 */ /* 0x000fea0003800000 */
.L_x_10082:
[----:B------:R-:W2:Y:S02]  /*14e20*/  LDL.LU R4, [R1+0x30] ;  /* 0x0000300001047983 */ /* 0x000ea40000300800 */
[----:B--2---:R-:W-:-:S07]  /*14e30*/  VIADD R0, R4, 0xfffffffd ;  /* 0xfffffffd04007836 */ /* 0x004fce0000000000 */
.L_x_10081:
[----:B------:R-:W-:Y:S05]  /*14e40*/  BSYNC B2 ;  /* 0x0000000000027941 */ /* 0x000fea0003800000 */
.L_x_10080:
[----:B------:R-:W2:Y:S01]  /*14e50*/  LDL.LU R2, [R1+0x34] ;  /* 0x0000340001027983 */ /* 0x000ea20000300800 */
[----:B------:R-:W-:-:S05]  /*14e60*/  IMAD.MOV R6, RZ, RZ, -R6 ;  /* 0x000000ffff067224 */ /* 0x000fca00078e0a06 */
[----:B--2---:R-:W-:-:S13]  /*14e70*/  ISETP.NE.AND P0, PT, R2, R6, PT ;  /* 0x000000060200720c */ /* 0x004fda0003f05270 */
[----:B------:R-:W-:Y:S05]  /*14e80*/  @!P0 BRA `(.L_x_10079) ;  /* 0x0000001400488947 */ /* 0x000fea0003800000 */
.L_x_10130:
        /* <DEDUP_REMOVED lines=13> */
[----:B------:R-:W-:Y:S01]  /*14f60*/  IMAD.MOV.U32 R8, RZ, RZ, R0 ;  /* 0x000000ffff087224 */ /* 0x000fe200078e0000 */
[----:B------:R-:W-:-:S04]  /*14f70*/  ISETP.NE.U32.AND P0, PT, RZ, UR4, PT ;  /* 0x00000004ff007c0c */ /* 0x000fc8000bf05070 */
[----:B------:R-:W-:-:S13]  /*14f80*/  ISETP.NE.AND.EX P0, PT, RZ, UR5, PT, P0 ;  /* 0x00000005ff007c0c */ /* 0x000fda000bf05300 */
[----:B------:R-:W-:Y:S05]  /*14f90*/  @!P0 BRA `(.L_x_10100) ;  /* 0x0000000000508947 */ /* 0x000fea0003800000 */
[----:B-----5:R-:W2:Y:S01]  /*14fa0*/  LDL R9, [R1+0x20] ;  /* 0x0000200001097983 */ /* 0x020ea20000100800 */
        /* <DEDUP_REMOVED lines=19> */
.L_x_10100:
[----:B0-----:R-:W2:Y:S01]  /*150e0*/  LDL R2, [R1+0x4] ;  /* 0x0000040001027983 */ /* 0x001ea20000100800 */
[----:B------:R-:W0:Y:S02]  /*150f0*/  S2R R3, SR_TID.X ;  /* 0x0000000000037919 */ /* 0x000e240000002100 */
[----:B0-----:R-:W-:Y:S01]  /*15100*/  LOP3.LUT R4, R3, 0x7f, RZ, 0xc0, !PT ;  /* 0x0000007f03047812 */ /* 0x001fe200078ec0ff */
[----:B------:R-:W-:Y:S03]  /*15110*/  BSSY B2, `(.L_x_10101) ;  /* 0x0000006000027945 */ /* 0x000fe60003800000 */
[----:B------:R-:W-:Y:S01]  /*15120*/  ISETP.NE.AND P1, PT, R4, RZ, PT ;  /* 0x000000ff0400720c */ /* 0x000fe20003f25270 */
[----:B--2---:R-:W-:Y:S01]  /*15130*/  IMAD R3, R7, 0x8, R2 ;  /* 0x0000000807037824 */ /* 0x004fe200078e0202 */
[----:B------:R-:W-:-:S04]  /*15140*/  SHF.L.U32 R2, R6, 0x1f, RZ ;  /* 0x0000001f06027819 */ /* 0x000fc800000006ff */
[----:B------:R-:W0:Y:S02]  /*15150*/  SYNCS.PHASECHK.TRANS64.TRYWAIT P0, [R3+URZ+0x22840], R2 ;  /* 0x02284002030075a7 */ /* 0x000e24000800017f */
[----:B0-----:R-:W-:Y:S05]  /*15160*/  @!P0 BRA `(.L_x_10102) ;  /* 0x0000003c006c8947 */ /* 0x001fea0003800000 */
.L_x_10231:
[----:B------:R-:W-:Y:S05]  /*15170*/  BSYNC B2 ;  /* 0x0000000000027941 */ /* 0x000fea0003800000 */
.L_x_10101:
[----:B------:R-:W-:Y:S04]  /*15180*/  BSSY B2, `(.L_x_10103) ;  /* 0x0000009000027945 */ /* 0x000fe80003800000 */
[----:B------:R-:W-:Y:S05]  /*15190*/  @P1 BRA `(.L_x_10104) ;  /* 0x00000000001c1947 */ /* 0x000fea0003800000 */
[----:B------:R-:W1:Y:S02]  /*151a0*/  S2R R4, SR_TID.X ;  /* 0x0000000000047919 */ /* 0x000e640000002100 */
[----:B-1----:R-:W-:Y:S02]  /*151b0*/  LOP3.LUT R5, R4, 0x1f, RZ, 0xc0, !PT ;  /* 0x0000001f04057812 */ /* 0x002fe400078ec0ff */
[----:B------:R-:W-:Y:S02]  /*151c0*/  MOV R4, 0x3000 ;  /* 0x0000300000047802 */ /* 0x000fe40000000f00 */
[----:B------:R-:W-:Y:S02]  /*151d0*/  ISETP.NE.AND P0, PT, R5, RZ, PT ;  /* 0x000000ff0500720c */ /* 0x000fe40003f05270 */
[----:B------:R1:W-:Y:S11]  /*151e0*/  SYNCS.ARRIVE.TRANS64 RZ, [R3+URZ+0x22830], R4 ;  /* 0x0228300403ff79a7 */ /* 0x0003f6000800003f */
[----:B-1----:R-:W-:Y:S05]  /*151f0*/  @!P0 BRA `(.L_x_10104) ;  /* 0x0000000000048947 */ /* 0x002fea0003800000 */
[----:B------:R-:W-:Y:S01]  /*15200*/  BPT.TRAP 0x1 ;  /* 0x000000040000795c */ /* 0x000fe20000300000 */
.L_x_10104:
[----:B------:R-:W-:Y:S05]  /*15210*/  BSYNC B2 ;  /* 0x0000000000027941 */ /* 0x000fea0003800000 */
.L_x_10103:
        /* <DEDUP_REMOVED lines=13> */
.L_x_10105:
[----:B-----5:R-:W2:Y:S01]  /*152f0*/  LDL R9, [R1] ;  /* 0x0000000001097983 */ /* 0x020ea20000100800 */
        /* <DEDUP_REMOVED lines=13> */
.L_x_10232:
[----:B------:R-:W-:Y:S05]  /*153d0*/  BSYNC B2 ;  /* 0x0000000000027941 */ /* 0x000fea0003800000 */
.L_x_10106:
        /* <DEDUP_REMOVED lines=11> */
.L_x_10109:
[----:B------:R-:W-:Y:S05]  /*15490*/  BSYNC B2 ;  /* 0x0000000000027941 */ /* 0x000fea0003800000 */
.L_x_10108:
        /* <DEDUP_REMOVED lines=10> */
.L_x_10110:
        /* <DEDUP_REMOVED lines=16> */
.L_x_10111:
        /* <DEDUP_REMOVED lines=16> */
.L_x_10112:
        /* <DEDUP_REMOVED lines=16> */
.L_x_10113:
        /* <DEDUP_REMOVED lines=11> */
.L_x_10099:
[----:B------:R-:W-:Y:S05]  /*158f0*/  BSYNC B1 ;  /* 0x0000000000017941 */ /* 0x000fea0003800000 */
.L_x_10098:
[----:B------:R-:W2:Y:S01]  /*15900*/  LDL R5, [R1+0x1c] ;  /* 0x00001c0001057983 */ /* 0x000ea20000100800 */
[----:B------:R-:W-:Y:S01]  /*15910*/  VIADD R7, R7, 0x1 ;  /* 0x0000000107077836 */ /* 0x000fe20000000000 */
[----:B------:R-:W-:Y:S04]  /*15920*/  BSSY B1, `(.L_x_10114) ;  /* 0x00000a5000017945 */ /* 0x000fe80003800000 */
[----:B------:R-:W-:-:S04]  /*15930*/  ISETP.NE.AND P0, PT, R7, 0x2, PT ;  /* 0x000000020700780c */ /* 0x000fc80003f05270 */
[----:B------:R-:W-:Y:S02]  /*15940*/  SEL R2, RZ, 0x1, P0 ;  /* 0x00000001ff027807 */ /* 0x000fe40000000000 */
[----:B-----5:R-:W-:Y:S02]  /*15950*/  SEL R9, R7, RZ, P0 ;  /* 0x000000ff07097207 */ /* 0x020fe40000000000 */
[----:B------:R-:W-:-:S05]  /*15960*/  LOP3.LUT R8, R6, R2, RZ, 0x3c, !PT ;  /* 0x0000000206087212 */ /* 0x000fca00078e3cff */
[----:B------:R0:W-:Y:S04]  /*15970*/  STL [R1+0x14], R8 ;  /* 0x0000140801007387 */ /* 0x0001e80000100800 */
[----:B------:R0:W-:Y:S01]  /*15980*/  STL [R1+0x8], R9 ;  /* 0x0000080901007387 */ /* 0x0001e20000100800 */
[----:B--2---:R-:W-:-:S13]  /*15990*/  LOP3.LUT P2, RZ, R5, 0x1, RZ, 0xc0, !PT ;  /* 0x0000000105ff7812 */ /* 0x004fda000784c0ff */
        /* <DEDUP_REMOVED lines=26> */
.L_x_10116:
        /* <DEDUP_REMOVED lines=9> */
.L_x_10233:
[----:B------:R-:W-:Y:S05]  /*15bd0*/  BSYNC B2 ;  /* 0x0000000000027941 */ /* 0x000fea0003800000 */
.L_x_10117:
        /* <DEDUP_REMOVED lines=9> */
.L_x_10120:
[----:B------:R-:W-:Y:S05]  /*15c70*/  BSYNC B2 ;  /* 0x0000000000027941 */ /* 0x000fea0003800000 */
.L_x_10119:
        /* <DEDUP_REMOVED lines=14> */
.L_x_10121:
        /* <DEDUP_REMOVED lines=14> */
.L_x_10234:
[----:B------:R-:W-:Y:S05]  /*15e40*/  BSYNC B2 ;  /* 0x0000000000027941 */ /* 0x000fea0003800000 */
.L_x_10122:
        /* <DEDUP_REMOVED lines=11> */
.L_x_10125:
[----:B------:R-:W-:Y:S05]  /*15f00*/  BSYNC B2 ;  /* 0x0000000000027941 */ /* 0x000fea0003800000 */
.L_x_10124:
        /* <DEDUP_REMOVED lines=11> */
.L_x_10126:
        /* <DEDUP_REMOVED lines=16> */
.L_x_10127:
        /* <DEDUP_REMOVED lines=16> */
.L_x_10128:
        /* <DEDUP_REMOVED lines=16> */
.L_x_10129:
        /* <DEDUP_REMOVED lines=11> */
.L_x_10115:
[----:B------:R-:W-:Y:S05]  /*16370*/  BSYNC B1 ;  /* 0x0000000000017941 */ /* 0x000fea0003800000 */
.L_x_10114:
[C---:B------:R-:W-:Y:S01]  /*16380*/  ISETP.GT.AND P0, PT, R0.reuse, 0x1, PT ;  /* 0x000000010000780c */ /* 0x040fe20003f04270 */
[----:B------:R-:W-:-:S12]  /*16390*/  VIADD R0, R0, 0xfffffffe ;  /* 0xfffffffe00007836 */ /* 0x000fd80000000000 */
[----:B------:R-:W-:Y:S05]  /*163a0*/  @P0 BRA `(.L_x_10130) ;  /* 0xffffffe800b80947 */ /* 0x000fea000383ffff */
.L_x_10079:
[----:B------:R-:W-:Y:S05]  /*163b0*/  BSYNC B0 ;  /* 0x0000000000007941 */ /* 0x000fea0003800000 */
.L_x_10078:
[----:B------:R-:W2:Y:S04]  /*163c0*/  LDL.LU R4, [R1+0x8] ;  /* 0x0000080001047983 */ /* 0x000ea80000300800 */
[----:B------:R-:W3:Y:S01]  /*163d0*/  LDL.LU R3, [R1+0x14] ;  /* 0x0000140001037983 */ /* 0x000ee20000300800 */
[----:B------:R-:W4:Y:S01]  /*163e0*/  S2R R2, SR_TID.X ;  /* 0x0000000000027919 */ /* 0x000f220000002100 */
[----:B------:R-:W-:Y:S01]  /*163f0*/  BSSY B0, `(.L_x_10131) ;  /* 0x0000015000007945 */ /* 0x000fe20003800000 */
[----:B----4-:R-:W-:-:S04]  /*16400*/  LOP3.LUT R2, R2, 0x7f, RZ, 0xc0, !PT ;  /* 0x0000007f02027812 */ /* 0x010fc800078ec0ff */
[----:B------:R-:W-:Y:S01]  /*16410*/  ISETP.NE.AND P1, PT, R2, RZ, PT ;  /* 0x000000ff0200720c */ /* 0x000fe20003f25270 */
[----:B--2---:R-:W-:-:S05]  /*16420*/  VIADD R0, R4, 0x1 ;  /* 0x0000000104007836 */ /* 0x004fca0000000000 */
[----:B------:R-:W-:-:S04]  /*16430*/  ISETP.NE.AND P0, PT, R0, 0x2, PT ;  /* 0x000000020000780c */ /* 0x000fc80003f05270 */
[----:B------:R-:W-:-:S04]  /*16440*/  SEL R2, RZ, 0x1, P0 ;  /* 0x00000001ff027807 */ /* 0x000fc80000000000 */
[----:B---3--:R-:W-:-:S05]  /*16450*/  LOP3.LUT R3, R3, R2, RZ, 0x3c, !PT ;  /* 0x0000000203037212 */ /* 0x008fca00078e3cff */
[----:B------:R2:W-:Y:S01]  /*16460*/  STL [R1+0x14], R3 ;  /* 0x0000140301007387 */ /* 0x0005e20000100800 */
[----:B------:R-:W-:Y:S05]  /*16470*/  @P1 BRA `(.L_x_10132) ;  /* 0x0000000000301947 */ /* 0x000fea0003800000 */
[----:B--2---:R-:W2:Y:S01]  /*16480*/  S2R R3, SR_LANEID ;  /* 0x0000000000037919 */ /* 0x004ea20000000000 */
[----:B------:R-:W-:Y:S02]  /*16490*/  VOTEU.ANY UR4, UPT, PT ;  /* 0x0000000000047886 */ /* 0x000fe400038e0100 */
[----:B------:R-:W2:Y:S08]  /*164a0*/  FLO.U32 R4, UR4 ;  /* 0x0000000400047d00 */ /* 0x000eb000080e0000 */
[----:B------:R-:W3:Y:S01]  /*164b0*/  POPC R5, UR4 ;  /* 0x0000000400057d09 */ /* 0x000ee20008000000 */
[----:B--2---:R-:W-:-:S02]  /*164c0*/  ISETP.EQ.U32.AND P1, PT, R4, R3, PT ;  /* 0x000000030400720c */ /* 0x004fc40003f22070 */
[----:B------:R-:W3:Y:S11]  /*164d0*/  LDC.64 R2, c[0x0][0xc60] ;  /* 0x00031800ff027b82 */ /* 0x000ef60000000a00 */
[----:B---3--:R-:W2:Y:S01]  /*164e0*/  @P1 ATOMG.E.ADD.STRONG.GPU PT, R3, desc[UR40][R2.64], R5 ;  /* 0x00000005020319a8 */ /* 0x008ea200081ee1e8 */
[----:B-1----:R-:W1:Y:S02]  /*164f0*/  S2R R6, SR_LTMASK ;  /* 0x0000000000067919 */ /* 0x002e640000003900 */
[----:B-1----:R-:W-:-:S04]  /*16500*/  LOP3.LUT R6, R6, UR4, RZ, 0xc0, !PT ;  /* 0x0000000406067c12 */ /* 0x002fc8000f8ec0ff */
[----:B0-----:R-:W0:Y:S01]  /*16510*/  POPC R7, R6 ;  /* 0x0000000600077309 */ /* 0x001e220000000000 */
[----:B--2---:R-:W0:Y:S02]  /*16520*/  SHFL.IDX PT, R4, R3, R4, 0x1f ;  /* 0x00001f0403047589 */ /* 0x004e2400000e0000 */
[----:B0-----:R-:W-:-:S07]  /*16530*/  IADD3 R16, R4, UR36, R7 ;  /* 0x0000002404107c10 */ /* 0x001fce000fffe007 */
.L_x_10132:
[----:B------:R-:W-:Y:S05]  /*16540*/  BSYNC B0 ;  /* 0x0000000000007941 */ /* 0x000fea0003800000 */
.L_x_10131:
[----:B------:R-:W-:-:S05]  /*16550*/  SEL R0, R0, RZ, P0 ;  /* 0x000000ff00007207 */ /* 0x000fca0000000000 */
[----:B------:R3:W-:Y:S02]  /*16560*/  STL [R1+0x8], R0 ;  /* 0x0000080001007387 */ /* 0x0007e40000100800 */
.L_x_10050:
[----:B------:R-:W-:Y:S05]  /*16570*/  BSYNC B7 ;  /* 0x0000000000077941 */ /* 0x000fea0003800000 */
.L_x_10048:
        /* <DEDUP_REMOVED lines=13> */
.L_x_10133:
        /* <DEDUP_REMOVED lines=8> */
[----:B--2---:R-:W0:Y:S02]  /*166d0*/  @!P1 LDC.64 R2, c[0x0][0xc80] ;  /* 0x00032000ff029b82 */ /* 0x004e240000000a00 */
        /* <DEDUP_REMOVED lines=27> */
.L_x_10244:
[----:B------:R-:W-:Y:S02]  /*16890*/  ULDC UR4, c[0x0][0xc38] ;  /* 0x00030e0000047ab9 */ /* 0x000fe40000000800 */
[----:B0-----:R-:W-:-:S04]  /*168a0*/  IMAD.U32 R16, RZ, RZ, UR4 ;  /* 0x00000004ff107e24 */ /* 0x001fc8000f8e00ff */
[----:B--2---:R-:W-:-:S04]  /*168b0*/  IMAD R6, R6, R16, RZ ;  /* 0x0000001006067224 */ /* 0x004fc800078e02ff */
[----:B------:R-:W-:-:S05]  /*168c0*/  IMAD.IADD R4, R4, 0x1, R6 ;  /* 0x0000000104047824 */ /* 0x000fca00078e0206 */
[----:B-1----:R-:W-:-:S13]  /*168d0*/  ISETP.GT.AND P6, PT, R4, R0, PT ;  /* 0x000000000400720c */ /* 0x002fda0003fc4270 */
[----:B------:R-:W-:Y:S05]  /*168e0*/  @P6 BRA `(.L_x_10136) ;  /* 0x00000000009c6947 */ /* 0x000fea0003800000 */
.L_x_10141:
        /* <DEDUP_REMOVED lines=8> */
[----:B------:R-:W-:Y:S02]  /*16970*/  ISETP.GE.OR P6, PT, R5, R2, !P0 ;  /* 0x000000020500720c */ /* 0x000fe400047c6670 */
[----:B------:R-:W-:-:S11]  /*16980*/  MOV R2, RZ ;  /* 0x000000ff00027202 */ /* 0x000fd60000000f00 */
[----:B------:R-:W-:Y:S05]  /*16990*/  @P6 BRA `(.L_x_10139) ;  /* 0x00000000000c6947 */ /* 0x000fea0003800000 */
[----:B------:R-:W0:Y:S02]  /*169a0*/  LDC.64 R2, c[0x0][0xc80] ;  /* 0x00032000ff027b82 */ /* 0x000e240000000a00 */
[----:B0-----:R-:W-:-:S06]  /*169b0*/  IMAD.WIDE R2, R5, 0x4, R2 ;  /* 0x0000000405027825 */ /* 0x001fcc00078e0202 */
[----:B------:R0:W5:Y:S02]  /*169c0*/  LDG.E R2, desc[UR40][R2.64] ;  /* 0x0000002802027981 */ /* 0x000164000c1e1900 */
.L_x_10139:
[----:B------:R-:W-:Y:S05]  /*169d0*/  BSYNC B0 ;  /* 0x0000000000007941 */ /* 0x000fea0003800000 */
.L_x_10138:
        /* <DEDUP_REMOVED lines=18> */
.L_x_10252:
[----:B------:R-:W-:Y:S02]  /*16b00*/  ULDC UR4, c[0x0][0xc38] ;  /* 0x00030e0000047ab9 */ /* 0x000fe40000000800 */
[----:B------:R-:W-:-:S04]  /*16b10*/  IMAD.U32 R16, RZ, RZ, UR4 ;  /* 0x00000004ff107e24 */ /* 0x000fc8000f8e00ff */
[----:B-1----:R-:W-:-:S04]  /*16b20*/  IMAD R6, R6, R16, RZ ;  /* 0x0000001006067224 */ /* 0x002fc800078e02ff */
[----:B------:R-:W-:-:S05]  /*16b30*/  IMAD.IADD R4, R6, 0x1, R4 ;  /* 0x0000000106047824 */ /* 0x000fca00078e0204 */
[----:B------:R-:W-:-:S13]  /*16b40*/  ISETP.GT.AND P6, PT, R4, R0, PT ;  /* 0x000000000400720c */ /* 0x000fda0003fc4270 */
[----:B------:R-:W-:Y:S05]  /*16b50*/  @!P6 BRA `(.L_x_10141) ;  /* 0xfffffffc0064e947 */ /* 0x000fea000383ffff */
.L_x_10136:
        /* <DEDUP_REMOVED lines=8> */
.L_x_10256:
[----:B------:R-:W-:Y:S02]  /*16be0*/  ISETP.NE.AND P0, PT, R5, RZ, PT ;  /* 0x000000ff0500720c */ /* 0x000fe40003f05270 */
[----:B-1----:R-:W-:-:S11]  /*16bf0*/  MOV R2, RZ ;  /* 0x000000ff00027202 */ /* 0x002fd60000000f00 */
[----:B------:R-:W-:Y:S05]  /*16c00*/  @!P0 BRA `(.L_x_10143) ;  /* 0x0000000000108947 */ /* 0x000fea0003800000 */
[----:B------:R-:W-:Y:S01]  /*16c10*/  UMOV UR4, 0xffffffff ;  /* 0xffffffff00047882 */ /* 0x000fe20000000000 */
[----:B------:R-:W-:Y:S02]  /*16c20*/  VIADD R12, R4, 0xffffffff ;  /* 0xffffffff040c7836 */ /* 0x000fe40000000000 */
[----:B------:R-:W-:Y:S05]  /*16c30*/  BRA.DIV UR4, `(.L_x_10144) ;  /* 0x0000002e04607947 */ /* 0x000fea000b800000 */
[----:B------:R1:W3:Y:S02]  /*16c40*/  SHFL.IDX PT, R2, R3, R12, 0x1f ;  /* 0x00001f0c03027589 */ /* 0x0002e400000e0000 */
.L_x_10143:
        /* <DEDUP_REMOVED lines=24> */
[----:B------:R-:W-:-:S06]  /*16dd0*/  @P0 IADD3 R2, R2, 0x1, RZ ;  /* 0x0000000102020810 */ /* 0x000fcc0007ffe0ff */
[----:B------:R-:W-:Y:S01]  /*16de0*/  @!P2 IMAD.MOV R2, RZ, RZ, -R2 ;  /* 0x000000ffff02a224 */ /* 0x000fe200078e0a02 */
[----:B------:R-:W-:-:S05]  /*16df0*/  @!P1 LOP3.LUT R2, RZ, R17, RZ, 0x33, !PT ;  /* 0x00000011ff029212 */ /* 0x000fca00078e33ff */
[--C-:B------:R-:W-:Y:S02]  /*16e00*/  IMAD.MOV R3, RZ, RZ, -R2.reuse ;  /* 0x000000ffff037224 */ /* 0x100fe400078e0a02 */
[----:B------:R-:W-:Y:S02]  /*16e10*/  IMAD.MOV.U32 R18, RZ, RZ, R2 ;  /* 0x000000ffff127224 */ /* 0x000fe400078e0002 */
[----:B------:R-:W-:Y:S01]  /*16e20*/  IMAD R17, R17, R3, R0 ;  /* 0x0000000311117224 */ /* 0x000fe200078e0200 */
[----:B------:R-:W-:Y:S06]  /*16e30*/  BRA `(.L_x_10145) ;  /* 0x00000000001c7947 */ /* 0x000fec0003800000 */
.L_x_10137:
[----:B------:R-:W-:Y:S01]  /*16e40*/  UMOV UR4, URZ ;  /* 0x0000003f00047c82 */ /* 0x000fe20008000000 */
[----:B------:R-:W-:Y:S01]  /*16e50*/  UMOV UR5, URZ ;  /* 0x0000003f00057c82 */ /* 0x000fe20008000000 */
[----:B------:R-:W-:Y:S01]  /*16e60*/  ULDC UR6, c[0x0][0xc3c] ;  /* 0x00030f0000067ab9 */ /* 0x000fe20000000800 */
[----:B------:R-:W-:Y:S01]  /*16e70*/  IMAD.MOV.U32 R16, RZ, RZ, R0 ;  /* 0x000000ffff107224 */ /* 0x000fe200078e0000 */
[----:B------:R-:W-:Y:S01]  /*16e80*/  MOV R19, UR6 ;  /* 0x0000000600137c02 */ /* 0x000fe20008000f00 */
[----:B------:R-:W-:Y:S02]  /*16e90*/  IMAD.U32 R17, RZ, RZ, UR4 ;  /* 0x00000004ff117e24 */ /* 0x000fe4000f8e00ff */
[----:B------:R-:W-:-:S07]  /*16ea0*/  IMAD.U32 R18, RZ, RZ, UR5 ;  /* 0x00000005ff127e24 */ /* 0x000fce000f8e00ff */
.L_x_10145:
        /* <DEDUP_REMOVED lines=12> */
.L_x_10134:
[----:B------:R-:W-:Y:S02]  /*16f70*/  ULDC UR4, c[0x0][0xc3c] ;  /* 0x00030f0000047ab9 */ /* 0x000fe40000000800 */
[----:B----4-:R-:W-:-:S13]  /*16f80*/  ISETP.GE.AND P0, PT, R19, UR4, PT ;  /* 0x0000000413007c0c */ /* 0x010fda000bf06270 */
[----:B------:R-:W-:Y:S05]  /*16f90*/  @!P0 BRA `(.L_x_10146) ;  /* 0xffffff9800748947 */ /* 0x000fea000383ffff */
[----:B------:R-:W-:Y:S05]  /*16fa0*/  BSYNC B8 ;  /* 0x0000000000087941 */ /* 0x000fea0003800000 */
.L_x_10006:
[----:B---3--:R-:W3:Y:S01]  /*16fb0*/  LDL.LU R0, [R1+0x3c] ;  /* 0x00003c0001007983 */ /* 0x008ee20000300800 */
[----:B------:R-:W-:Y:S01]  /*16fc0*/  BSSY B0, `(.L_x_10147) ;  /* 0x000000b000007945 */ /* 0x000fe20003800000 */
[----:B------:R-:W4:Y:S01]  /*16fd0*/  S2R R5, SR_CgaCtaId ;  /* 0x0000000000057919 */ /* 0x000f220000008800 */
[----:B---3--:R-:W-:-:S05]  /*16fe0*/  VIADD R0, R0, 0x1 ;  /* 0x0000000100007836 */ /* 0x008fca0000000000 */
[----:B0-----:R-:W-:-:S04]  /*16ff0*/  LEA.HI R2, R0, R0, RZ, 0x1 ;  /* 0x0000000000027211 */ /* 0x001fc800078f08ff */
[----:B--2---:R-:W-:-:S05]  /*17000*/  LOP3.LUT R3, R2, 0xfffffffe, RZ, 0xc0, !PT ;  /* 0xfffffffe02037812 */ /* 0x004fca00078ec0ff */
[----:B------:R-:W-:Y:S01]  /*17010*/  IMAD.IADD R3, R0, 0x1, -R3 ;  /* 0x0000000100037824 */ /* 0x000fe200078e0a03 */
[----:B------:R-:W-:-:S04]  /*17020*/  MOV R0, 0x400 ;  /* 0x0000040000007802 */ /* 0x000fc80000000f00 */
[----:B----4-:R-:W-:Y:S02]  /*17030*/  LEA R0, R5, R0, 0x18 ;  /* 0x0000000005007211 */ /* 0x010fe400078ec0ff */
[----:B------:R-:W-:-:S04]  /*17040*/  SHF.L.U32 R3, R3, 0x1f, RZ ;  /* 0x0000001f03037819 */ /* 0x000fc800000006ff */
[----:B------:R-:W0:Y:S02]  /*17050*/  SYNCS.PHASECHK.TRANS64.TRYWAIT P0, [R0+URZ+0x22820], R3 ;  /* 0x02282003000075a7 */ /* 0x000e24000800017f */
[----:B0-----:R-:W-:Y:S05]  /*17060*/  @!P0 BRA `(.L_x_10148) ;  /* 0x00000028007c8947 */ /* 0x001fea0003800000 */
.L_x_10259:
[----:B------:R-:W-:Y:S05]  /*17070*/  BSYNC B0 ;  /* 0x0000000000007941 */ /* 0x000fea0003800000 */
.L_x_10147:
[----:B------:R-:W-:-:S03]  /*17080*/  UMOV UR4, 0xffffffff ;  /* 0xffffffff00047882 */ /* 0x000fc60000000000 */
[----:B------:R-:W-:Y:S05]  /*17090*/  BRA.DIV UR4, `(.L_x_10149) ;  /* 0x0000002a04847947 */ /* 0x000fea000b800000 */
[----:B------:R-:W2:Y:S02]  /*170a0*/  S2R R2, SR_TID.X ;  /* 0x0000000000027919 */ /* 0x000ea40000002100 */
[----:B--2---:R-:W-:-:S04]  /*170b0*/  SHF.R.U32.HI R2, RZ, 0x5, R2 ;  /* 0x00000005ff027819 */ /* 0x004fc80000011602 */
[----:B------:R-:W-:-:S05]  /*170c0*/  LOP3.LUT R2, R2, 0x3, RZ, 0xc0, !PT ;  /* 0x0000000302027812 */ /* 0x000fca00078ec0ff */
[----:B------:R2:W3:Y:S02]  /*170d0*/  SHFL.IDX PT, R14, R2, RZ, 0x1f ;  /* 0x00001fff020e7589 */ /* 0x0004e400000e0000 */
.L_x_10262:
[----:B---3--:R-:W-:-:S13]  /*170e0*/  ISETP.NE.AND P0, PT, R14, RZ, PT ;  /* 0x000000ff0e00720c */ /* 0x008fda0003f05270 */
[----:B------:R-:W-:Y:S05]  /*170f0*/  @P0 BRA `(.L_x_9863) ;  /* 0x0000000000940947 */ /* 0x000fea0003800000 */
[----:B------:R-:W-:-:S03]  /*17100*/  UMOV UR4, 0xffffffff ;  /* 0xffffffff00047882 */ /* 0x000fc60000000000 */
[----:B------:R-:W-:Y:S05]  /*17110*/  BRA.DIV UR4, `(.L_x_10150) ;  /* 0x0000002a04987947 */ /* 0x000fea000b800000 */
[----:B------:R-:W-:-:S13]  /*17120*/  ELECT P6, URZ, PT ;  /* 0x00000000003f782f */ /* 0x000fda00038c0000 */
.L_x_10265:
[----:B------:R-:W-:Y:S05]  /*17130*/  @!P6 BRA `(.L_x_9863) ;  /* 0x000000000084e947 */ /* 0x000fea0003800000 */
[----:B--2---:R-:W2:Y:S02]  /*17140*/  LDL.LU R2, [R1+0x60] ;  /* 0x0000600001027983 */ /* 0x004ea40000300800 */
[----:B--2---:R-:W-:-:S04]  /*17150*/  LOP3.LUT R2, R2, 0x2, RZ, 0xfc, !PT ;  /* 0x0000000202027812 */ /* 0x004fc800078efcff */
[----:B------:R-:W-:-:S13]  /*17160*/  ISETP.NE.AND P2, PT, R2, 0x3, PT ;  /* 0x000000030200780c */ /* 0x000fda0003f45270 */
[----:B------:R-:W-:Y:S05]  /*17170*/  @!P2 BRA `(.L_x_10151) ;  /* 0x000000000004a947 */ /* 0x000fea0003800000 */
[----:B------:R-:W-:Y:S01]  /*17180*/  BPT.TRAP 0x1 ;  /* 0x000000040000795c */ /* 0x000fe20000300000 */
.L_x_10151:
[----:B0-----:R-:W2:Y:S04]  /*17190*/  LDL R3, [R1+0x8] ;  /* 0x0000080001037983 */ /* 0x001ea80000100800 */
[----:B-1----:R-:W3:Y:S01]  /*171a0*/  LDL.LU R7, [R1+0x14] ;  /* 0x0000140001077983 */ /* 0x002ee20000300800 */
        /* <DEDUP_REMOVED lines=12> */
.L_x_10266:
[----:B------:R-:W1:Y:S02]  /*17270*/  SYNCS.PHASECHK.TRANS64.TRYWAIT P0, [R7+URZ], R2 ;  /* 0x00000002070075a7 */ /* 0x000e64000800017f */
[----:B-1----:R-:W-:Y:S05]  /*17280*/  @!P0 BRA `(.L_x_10153) ;  /* 0x0000002800708947 */ /* 0x002fea0003800000 */
.L_x_10267:
[----:B------:R-:W-:Y:S05]  /*17290*/  @!P2 BRA `(.L_x_10154) ;  /* 0x000000000004a947 */ /* 0x000fea0003800000 */
[----:B------:R-:W-:Y:S01]  /*172a0*/  BPT.TRAP 0x1 ;  /* 0x000000040000795c */ /* 0x000fe20000300000 */
.L_x_10154:
[----:B------:R-:W2:Y:S01]  /*172b0*/  LDL.LU R4, [R1+0x8] ;  /* 0x0000080001047983 */ /* 0x000ea20000300800 */
[----:B------:R-:W-:-:S05]  /*172c0*/  VIADD R0, R0, 0x22860 ;  /* 0x0002286000007836 */ /* 0x000fca0000000000 */
[----:B--2---:R-:W-:-:S04]  /*172d0*/  LEA R4, R4, R0, 0x3 ;  /* 0x0000000004047211 */ /* 0x004fc800078e18ff */
[----:B------:R-:W2:Y:S02]  /*172e0*/  SYNCS.PHASECHK.TRANS64.TRYWAIT P0, [R4+URZ], R5 ;  /* 0x00000005040075a7 */ /* 0x000ea4000800017f */
[----:B--2---:R-:W-:Y:S05]  /*172f0*/  @!P0 BRA `(.L_x_10155) ;  /* 0x0000002800688947 */ /* 0x004fea0003800000 */
.L_x_10268:
[----:B------:R-:W-:-:S07]  /*17300*/  IMAD R3, R3, 0x8, R0 ;  /* 0x0000000803037824 */ /* 0x000fce00078e0200 */
.L_x_10156:
[----:B---3--:R3:W4:Y:S02]  /*17310*/  SYNCS.PHASECHK.TRANS64.TRYWAIT P0, [R3+URZ], R2 ;  /* 0x00000002030075a7 */ /* 0x008724000800017f */
[----:B----4-:R-:W-:Y:S05]  /*17320*/  @!P0 NANOSLEEP.SYNCS 0x989680 ;  /* 0x009896800000895d */ /* 0x010fea0003900000 */
[----:B------:R-:W4:Y:S02]  /*17330*/  @!P0 SYNCS.PHASECHK.TRANS64 P0, [R3+URZ], R2 ;  /* 0x00000002030085a7 */ /* 0x000f24000800007f */
[----:B----4-:R-:W-:Y:S05]  /*17340*/  @!P0 BRA `(.L_x_10156) ;  /* 0xfffffffc00f08947 */ /* 0x010fea000383ffff */
.L_x_9863:
[----:B------:R-:W-:Y:S05]  /*17350*/  BSYNC B9 ;  /* 0x0000000000097941 */ /* 0x000fea0003800000 */
.L_x_9860:
[----:B------:R-:W-:Y:S05]  /*17360*/  EXIT ;  /* 0x000000000000794d */ /* 0x000fea0003800000 */
.L_x_9881:
[----:B0-----:R0:W1:Y:S02]  /*17370*/  SYNCS.PHASECHK.TRANS64.TRYWAIT P6, [R97+URZ+0x22890], R108 ;  /* 0x0228906c610075a7 */ /* 0x00106400080c017f */
[----:B-1----:R-:W-:Y:S05]  /*17380*/  @!P6 NANOSLEEP.SYNCS 0x989680 ;  /* 0x009896800000e95d */ /* 0x002fea0003900000 */
[----:B------:R-:W1:Y:S02]  /*17390*/  @!P6 SYNCS.PHASECHK.TRANS64 P6, [R97+URZ+0x22890], R108 ;  /* 0x0228906c6100e5a7 */ /* 0x000e6400080c007f */
[----:B-1----:R-:W-:Y:S05]  /*173a0*/  @!P6 BRA `(.L_x_9881) ;  /* 0xfffffffc00f0e947 */ /* 0x002fea000383ffff */
[----:B------:R-:W-:Y:S05]  /*173b0*/  BRA `(.L_x_10157) ;  /* 0xfffffeb400e47947 */ /* 0x000fea000383ffff */
.L_x_9899:
[----:B0-----:R0:W1:Y:S02]  /*173c0*/  SYNCS.PHASECHK.TRANS64.TRYWAIT P5, [R97+URZ+0x22890], R108 ;  /* 0x0228906c610075a7 */ /* 0x00106400080a017f */
[----:B-1----:R-:W-:Y:S05]  /*173d0*/  @!P5 NANOSLEEP.SYNCS 0x989680 ;  /* 0x009896800000d95d */ /* 0x002fea0003900000 */
[----:B------:R-:W1:Y:S02]  /*173e0*/  @!P5 SYNCS.PHASECHK.TRANS64 P5, [R97+URZ+0x22890], R108 ;  /* 0x0228906c6100d5a7 */ /* 0x000e6400080a007f */
[----:B-1----:R-:W-:Y:S05]  /*173f0*/  @!P5 BRA `(.L_x_9899) ;  /* 0xfffffffc00f0d947 */ /* 0x002fea000383ffff */
[----:B------:R-:W-:Y:S05]  /*17400*/  BRA `(.L_x_10158) ;  /* 0xfffffec8002c7947 */ /* 0x000fea000383ffff */
.L_x_9908:
[----:B0-----:R0:W1:Y:S02]  /*17410*/  SYNCS.PHASECHK.TRANS64.TRYWAIT P4, [R97+URZ+0x22890], R108 ;  /* 0x0228906c610075a7 */ /* 0x001064000808017f */
[----:B-1----:R-:W-:Y:S05]  /*17420*/  @!P4 NANOSLEEP.SYNCS 0x989680 ;  /* 0x009896800000c95d */ /* 0x002fea0003900000 */
[----:B------:R-:W1:Y:S02]  /*17430*/  @!P4 SYNCS.PHASECHK.TRANS64 P4, [R97+URZ+0x22890], R108 ;  /* 0x0228906c6100c5a7 */ /* 0x000e64000808007f */
[----:B-1----:R-:W-:Y:S05]  /*17440*/  @!P4 BRA `(.L_x_9908) ;  /* 0xfffffffc00f0c947 */ /* 0x002fea000383ffff */
[----:B------:R-:W-:Y:S05]  /*17450*/  BRA `(.L_x_10159) ;  /* 0xfffffed8001c7947 */ /* 0x000fea000383ffff */
.L_x_9914:
[----:B-1----:R1:W2:Y:S02]  /*17460*/  SYNCS.PHASECHK.TRANS64.TRYWAIT P3, [R97+URZ+0x228b0], R108 ;  /* 0x0228b06c610075a7 */ /* 0x0022a4000806017f */
[----:B--2---:R-:W-:Y:S05]  /*17470*/  @!P3 NANOSLEEP.SYNCS 0x989680 ;  /* 0x009896800000b95d */ /* 0x004fea0003900000 */
[----:B------:R-:W2:Y:S02]  /*17480*/  @!P3 SYNCS.PHASECHK.TRANS64 P3, [R97+URZ+0x228b0], R108 ;  /* 0x0228b06c6100b5a7 */ /* 0x000ea4000806007f */
[----:B--2---:R-:W-:Y:S05]  /*17490*/  @!P3 BRA `(.L_x_9914) ;  /* 0xfffffffc00f0b947 */ /* 0x004fea000383ffff */
[----:B------:R-:W-:Y:S05]  /*174a0*/  BRA `(.L_x_10160) ;  /* 0xfffffed800ac7947 */ /* 0x000fea000383ffff */
.L_x_9922:
[----:B------:R-:W-:Y:S01]  /*174b0*/  BSSY B0, `(.L_x_10161) ;  /* 0x0000008000007945 */ /* 0x000fe20003800000 */
[----:B------:R-:W-:Y:S02]  /*174c0*/  IMAD.MOV.U32 R13, RZ, RZ, R234 ;  /* 0x000000ffff0d7224 */ /* 0x000fe400078e00ea */
[----:B------:R-:W-:Y:S02]  /*174d0*/  IMAD.MOV.U32 R12, RZ, RZ, RZ ;  /* 0x000000ffff0c7224 */ /* 0x000fe400078e00ff */
[----:B------:R-:W-:Y:S02]  /*174e0*/  IMAD.MOV.U32 R11, RZ, RZ, 0x1f ;  /* 0x0000001fff0b7424 */ /* 0x000fe400078e00ff */
[----:B------:R-:W-:-:S07]  /*174f0*/  IMAD.MOV.U32 R15, RZ, RZ, -0x1 ;  /* 0xffffffffff0f7424 */ /* 0x000fce00078e00ff */
[----:B-----5:R-:W-:Y:S05]  /*17500*/  WARPSYNC.COLLECTIVE R15, `(.L_x_10162) ;  /* 0x000000000f087348 */ /* 0x020fea0003c00000 */
[----:B------:R0:W1:Y:S02]  /*17510*/  SHFL.IDX P6, R14, R13, R12, R11 ;  /* 0x0000000c0d0e7389 */ /* 0x00006400000c000b */
[----:B01---5:R-:W-:Y:S01]  /*17520*/  ENDCOLLECTIVE ;  /* 0x000000000000791b */ /* 0x023fe20003800000 */
.L_x_10162:
[----:B------:R-:W-:Y:S05]  /*17530*/  BSYNC B0 ;  /* 0x0000000000007941 */ /* 0x000fea0003800000 */
.L_x_10161:
[----:B------:R-:W-:Y:S05]  /*17540*/  BRA `(.L_x_10163) ;  /* 0xfffffee4004c7947 */ /* 0x000fea000383ffff */
.L_x_9934:
[----:B------:R-:W-:Y:S01]  /*17550*/  BSSY B1, `(.L_x_10164) ;  /* 0x0000008000017945 */ /* 0x000fe20003800000 */
[----:B------:R-:W-:Y:S01]  /*17560*/  IMAD.MOV.U32 R13, RZ, RZ, R25 ;  /* 0x000000ffff0d7224 */ /* 0x000fe200078e0019 */
[----:B------:R-:W-:Y:S01]  /*17570*/  MOV R11, 0x1c1f ;  /* 0x00001c1f000b7802 */ /* 0x000fe20000000f00 */
[----:B------:R-:W-:Y:S02]  /*17580*/  IMAD.MOV.U32 R12, RZ, RZ, RZ ;  /* 0x000000ffff0c7224 */ /* 0x000fe400078e00ff */
[----:B------:R-:W-:-:S07]  /*17590*/  IMAD.MOV.U32 R15, RZ, RZ, -0x1 ;  /* 0xffffffffff0f7424 */ /* 0x000fce00078e00ff */
[----:B0-----:R-:W-:Y:S05]  /*175a0*/  WARPSYNC.COLLECTIVE R15, `(.L_x_10165) ;  /* 0x000000000f087348 */ /* 0x001fea0003c00000 */
[----:B------:R1:W2:Y:S02]  /*175b0*/  SHFL.IDX P6, R14, R13, R12, R11 ;  /* 0x0000000c0d0e7389 */ /* 0x0002a400000c000b */
[----:B012---:R-:W-:Y:S01]  /*175c0*/  ENDCOLLECTIVE ;  /* 0x000000000000791b */ /* 0x007fe20003800000 */
.L_x_10165:
[----:B------:R-:W-:Y:S05]  /*175d0*/  BSYNC B1 ;  /* 0x0000000000017941 */ /* 0x000fea0003800000 */
.L_x_10164:
        /* <DEDUP_REMOVED lines=8> */
.L_x_10166:
[----:B------:R-:W-:Y:S01]  /*17660*/  MOV R13, R27 ;  /* 0x0000001b000d7202 */ /* 0x000fe20000000f00 */
[----:B------:R-:W-:-:S07]  /*17670*/  IMAD.MOV.U32 R3, RZ, RZ, R14 ;  /* 0x000000ffff037224 */ /* 0x000fce00078e000e */
[----:B------:R-:W-:Y:S05]  /*17680*/  WARPSYNC.COLLECTIVE R15, `(.L_x_10167) ;  /* 0x000000000f087348 */ /* 0x000fea0003c00000 */
[----:B------:R0:W1:Y:S02]  /*17690*/  SHFL.IDX P6, R14, R13, R12, R11 ;  /* 0x0000000c0d0e7389 */ /* 0x00006400000c000b */
[----:B01----:R-:W-:Y:S01]  /*176a0*/  ENDCOLLECTIVE ;  /* 0x000000000000791b */ /* 0x003fe20003800000 */
.L_x_10167:
[----:B------:R-:W-:Y:S02]  /*176b0*/  IMAD.MOV.U32 R13, RZ, RZ, R26 ;  /* 0x000000ffff0d7224 */ /* 0x000fe400078e001a */
[----:B------:R-:W-:-:S07]  /*176c0*/  IMAD.MOV.U32 R4, RZ, RZ, R14 ;  /* 0x000000ffff047224 */ /* 0x000fce00078e000e */
[----:B------:R-:W-:Y:S05]  /*176d0*/  WARPSYNC.COLLECTIVE R15, `(.L_x_10168) ;  /* 0x000000000f087348 */ /* 0x000fea0003c00000 */
[----:B------:R0:W1:Y:S02]  /*176e0*/  SHFL.IDX P6, R14, R13, R12, R11 ;  /* 0x0000000c0d0e7389 */ /* 0x00006400000c000b */
[----:B01----:R-:W-:Y:S01]  /*176f0*/  ENDCOLLECTIVE ;  /* 0x000000000000791b */ /* 0x003fe20003800000 */
.L_x_10168:
[----:B------:R-:W-:Y:S05]  /*17700*/  BRA `(.L_x_10169) ;  /* 0xfffffee800507947 */ /* 0x000fea000383ffff */
.L_x_9938:
[----:B0-----:R0:W1:Y:S02]  /*17710*/  SYNCS.PHASECHK.TRANS64.TRYWAIT P0, [R18+URZ+0x22800], R15 ;  /* 0x0228000f120075a7 */ /* 0x001064000800017f */
[----:B-1----:R-:W-:Y:S05]  /*17720*/  @!P0 NANOSLEEP.SYNCS 0x989680 ;  /* 0x009896800000895d */ /* 0x002fea0003900000 */
[----:B------:R-:W1:Y:S02]  /*17730*/  @!P0 SYNCS.PHASECHK.TRANS64 P0, [R18+URZ+0x22800], R15 ;  /* 0x0228000f120085a7 */ /* 0x000e64000800007f */
[----:B-1----:R-:W-:Y:S05]  /*17740*/  @!P0 BRA `(.L_x_9938) ;  /* 0xfffffffc00f08947 */ /* 0x002fea000383ffff */
[----:B------:R-:W-:Y:S05]  /*17750*/  BRA `(.L_x_10170) ;  /* 0xfffffeec00647947 */ /* 0x000fea000383ffff */
.L_x_9946:
        /* <DEDUP_REMOVED lines=8> */
.L_x_10172:
[----:B------:R-:W-:Y:S05]  /*177e0*/  BSYNC B1 ;  /* 0x0000000000017941 */ /* 0x000fea0003800000 */
.L_x_10171:
        /* <DEDUP_REMOVED lines=8> */
.L_x_10173:
[----:B------:R-:W-:Y:S02]  /*17870*/  IMAD.MOV.U32 R13, RZ, RZ, R27 ;  /* 0x000000ffff0d7224 */ /* 0x000fe400078e001b */
[----:B------:R-:W-:-:S07]  /*17880*/  IMAD.MOV.U32 R3, RZ, RZ, R14 ;  /* 0x000000ffff037224 */ /* 0x000fce00078e000e */
[----:B------:R-:W-:Y:S05]  /*17890*/  WARPSYNC.COLLECTIVE R15, `(.L_x_10174) ;  /* 0x000000000f087348 */ /* 0x000fea0003c00000 */
[----:B------:R0:W1:Y:S02]  /*178a0*/  SHFL.IDX P6, R14, R13, R12, R11 ;  /* 0x0000000c0d0e7389 */ /* 0x00006400000c000b */
[----:B01----:R-:W-:Y:S01]  /*178b0*/  ENDCOLLECTIVE ;  /* 0x000000000000791b */ /* 0x003fe20003800000 */
.L_x_10174:
[----:B------:R-:W-:Y:S02]  /*178c0*/  IMAD.MOV.U32 R13, RZ, RZ, R26 ;  /* 0x000000ffff0d7224 */ /* 0x000fe400078e001a */
[----:B------:R-:W-:-:S07]  /*178d0*/  IMAD.MOV.U32 R4, RZ, RZ, R14 ;  /* 0x000000ffff047224 */ /* 0x000fce00078e000e */
[----:B------:R-:W-:Y:S05]  /*178e0*/  WARPSYNC.COLLECTIVE R15, `(.L_x_10175) ;  /* 0x000000000f087348 */ /* 0x000fea0003c00000 */
[----:B------:R0:W1:Y:S02]  /*178f0*/  SHFL.IDX P6, R14, R13, R12, R11 ;  /* 0x0000000c0d0e7389 */ /* 0x00006400000c000b */
[----:B01----:R-:W-:Y:S01]  /*17900*/  ENDCOLLECTIVE ;  /* 0x000000000000791b */ /* 0x003fe20003800000 */
.L_x_10175:
[----:B------:R-:W-:Y:S05]  /*17910*/  BRA `(.L_x_10176) ;  /* 0xfffffef400c47947 */ /* 0x000fea000383ffff */
.L_x_9950:
[----:B0-----:R0:W1:Y:S02]  /*17920*/  SYNCS.PHASECHK.TRANS64.TRYWAIT P1, [R18+URZ+0x22800], R13 ;  /* 0x0228000d120075a7 */ /* 0x001064000802017f */
[----:B-1----:R-:W-:Y:S05]  /*17930*/  @!P1 NANOSLEEP.SYNCS 0x989680 ;  /* 0x009896800000995d */ /* 0x002fea0003900000 */
[----:B------:R-:W1:Y:S02]  /*17940*/  @!P1 SYNCS.PHASECHK.TRANS64 P1, [R18+URZ+0x22800], R13 ;  /* 0x0228000d120095a7 */ /* 0x000e64000802007f */
[----:B-1----:R-:W-:Y:S05]  /*17950*/  @!P1 BRA `(.L_x_9950) ;  /* 0xfffffffc00f09947 */ /* 0x002fea000383ffff */
[----:B------:R-:W-:Y:S05]  /*17960*/  BRA `(.L_x_10177) ;  /* 0xfffffef800a07947 */ /* 0x000fea000383ffff */
.L_x_9956:
[----:B-1----:R1:W3:Y:S02]  /*17970*/  SYNCS.PHASECHK.TRANS64.TRYWAIT P1, [R14+URZ+0x22830], R13 ;  /* 0x0228300d0e0075a7 */ /* 0x0022e4000802017f */
[----:B---3--:R-:W-:Y:S05]  /*17980*/  @!P1 NANOSLEEP.SYNCS 0x989680 ;  /* 0x009896800000995d */ /* 0x008fea0003900000 */
[----:B------:R-:W3:Y:S02]  /*17990*/  @!P1 SYNCS.PHASECHK.TRANS64 P1, [R14+URZ+0x22830], R13 ;  /* 0x0228300d0e0095a7 */ /* 0x000ee4000802007f */
[----:B---3--:R-:W-:Y:S05]  /*179a0*/  @!P1 BRA `(.L_x_9956) ;  /* 0xfffffffc00f09947 */ /* 0x008fea000383ffff */
[----:B------:R-:W-:Y:S05]  /*179b0*/  BRA `(.L_x_9955) ;  /* 0xffffff0400b87947 */ /* 0x000fea000383ffff */
.L_x_9961:
[----:B-1----:R1:W2:Y:S02]  /*179c0*/  SYNCS.PHASECHK.TRANS64.TRYWAIT P2, [R14+URZ+0x22850], R13 ;  /* 0x0228500d0e0075a7 */ /* 0x0022a4000804017f */
[----:B--2---:R-:W-:Y:S05]  /*179d0*/  @!P2 NANOSLEEP.SYNCS 0x989680 ;  /* 0x009896800000a95d */ /* 0x004fea0003900000 */
[----:B------:R-:W2:Y:S02]  /*179e0*/  @!P2 SYNCS.PHASECHK.TRANS64 P2, [R14+URZ+0x22850], R13 ;  /* 0x0228500d0e00a5a7 */ /* 0x000ea4000804007f */
[----:B--2---:R-:W-:Y:S05]  /*179f0*/  @!P2 BRA `(.L_x_9961) ;  /* 0xfffffffc00f0a947 */ /* 0x004fea000383ffff */
[----:B------:R-:W-:Y:S05]  /*17a00*/  BRA `(.L_x_9960) ;  /* 0xffffff2000dc7947 */ /* 0x000fea000383ffff */
.L_x_9966:
[----:B-1----:R1:W2:Y:S02]  /*17a10*/  SYNCS.PHASECHK.TRANS64.TRYWAIT P3, [R15+URZ+0x22830], R20 ;  /* 0x022830140f0075a7 */ /* 0x0022a4000806017f */
[----:B--2---:R-:W-:Y:S05]  /*17a20*/  @!P3 NANOSLEEP.SYNCS 0x989680 ;  /* 0x009896800000b95d */ /* 0x004fea0003900000 */
[----:B------:R-:W2:Y:S02]  /*17a30*/  @!P3 SYNCS.PHASECHK.TRANS64 P3, [R15+URZ+0x22830], R20 ;  /* 0x022830140f00b5a7 */ /* 0x000ea4000806007f */
[----:B--2---:R-:W-:Y:S05]  /*17a40*/  @!P3 BRA `(.L_x_9966) ;  /* 0xfffffffc00f0b947 */ /* 0x004fea000383ffff */
[----:B------:R-:W-:Y:S05]  /*17a50*/  BRA `(.L_x_9965) ;  /* 0xffffff2800147947 */ /* 0x000fea000383ffff */
.L_x_9971:
[----:B--2---:R2:W3:Y:S02]  /*17a60*/  SYNCS.PHASECHK.TRANS64.TRYWAIT P3, [R15+URZ+0x22850], R20 ;  /* 0x022850140f0075a7 */ /* 0x0044e4000806017f */
[----:B---3--:R-:W-:Y:S05]  /*17a70*/  @!P3 NANOSLEEP.SYNCS 0x989680 ;  /* 0x009896800000b95d */ /* 0x008fea0003900000 */
[----:B------:R-:W3:Y:S02]  /*17a80*/  @!P3 SYNCS.PHASECHK.TRANS64 P3, [R15+URZ+0x22850], R20 ;  /* 0x022850140f00b5a7 */ /* 0x000ee4000806007f */
[----:B---3--:R-:W-:Y:S05]  /*17a90*/  @!P3 BRA `(.L_x_9971) ;  /* 0xfffffffc00f0b947 */ /* 0x008fea000383ffff */
[----:B------:R-:W-:Y:S05]  /*17aa0*/  BRA `(.L_x_9970) ;  /* 0xffffff4400f07947 */ /* 0x000fea000383ffff */
.L_x_9986:
[----:B------:R-:W-:Y:S01]  /*17ab0*/  MOV R13, R4 ;  /* 0x00000004000d7202 */ /* 0x000fe20000000f00 */
[----:B------:R-:W-:Y:S02]  /*17ac0*/  IMAD.MOV.U32 R12, RZ, RZ, RZ ;  /* 0x000000ffff0c7224 */ /* 0x000fe400078e00ff */
[----:B------:R-:W-:Y:S02]  /*17ad0*/  IMAD.MOV.U32 R11, RZ, RZ, 0x181f ;  /* 0x0000181fff0b7424 */ /* 0x000fe400078e00ff */
[----:B------:R-:W-:-:S07]  /*17ae0*/  IMAD.MOV.U32 R15, RZ, RZ, -0x1 ;  /* 0xffffffffff0f7424 */ /* 0x000fce00078e00ff */
[----:B01----:R-:W-:Y:S05]  /*17af0*/  WARPSYNC.COLLECTIVE R15, `(.L_x_10178) ;  /* 0x000000000f087348 */ /* 0x003fea0003c00000 */
[----:B------:R2:W3:Y:S02]  /*17b00*/  SHFL.IDX P6, R14, R13, R12, R11 ;  /* 0x0000000c0d0e7389 */ /* 0x0004e400000c000b */
[----:B0123--:R-:W-:Y:S01]  /*17b10*/  ENDCOLLECTIVE ;  /* 0x000000000000791b */ /* 0x00ffe20003800000 */
.L_x_10178:
[----:B------:R-:W-:Y:S02]  /*17b20*/  IMAD.MOV.U32 R13, RZ, RZ, R3 ;  /* 0x000000ffff0d7224 */ /* 0x000fe400078e0003 */
[----:B------:R-:W-:-:S07]  /*17b30*/  IMAD.MOV.U32 R0, RZ, RZ, R14 ;  /* 0x000000ffff007224 */ /* 0x000fce00078e000e */
[----:B------:R-:W-:Y:S05]  /*17b40*/  WARPSYNC.COLLECTIVE R15, `(.L_x_10179) ;  /* 0x000000000f087348 */ /* 0x000fea0003c00000 */
[----:B------:R0:W1:Y:S02]  /*17b50*/  SHFL.IDX P6, R14, R13, R12, R11 ;  /* 0x0000000c0d0e7389 */ /* 0x00006400000c000b */
[----:B01----:R-:W-:Y:S01]  /*17b60*/  ENDCOLLECTIVE ;  /* 0x000000000000791b */ /* 0x003fe20003800000 */
.L_x_10179:
[----:B------:R-:W-:Y:S05]  /*17b70*/  BRA `(.L_x_10180) ;  /* 0xffffff7800d47947 */ /* 0x000fea000383ffff */
.L_x_9989:
[----:B------:R-:W-:Y:S01]  /*17b80*/  BSSY B1, `(.L_x_10181) ;  /* 0x0000008000017945 */ /* 0x000fe20003800000 */
[----:B---3--:R-:W-:Y:S01]  /*17b90*/  IMAD.MOV.U32 R13, RZ, RZ, R4 ;  /* 0x000000ffff0d7224 */ /* 0x008fe200078e0004 */
[----:B------:R-:W-:Y:S01]  /*17ba0*/  MOV R11, 0x181f ;  /* 0x0000181f000b7802 */ /* 0x000fe20000000f00 */
[----:B------:R-:W-:Y:S02]  /*17bb0*/  IMAD.MOV.U32 R12, RZ, RZ, 0x1 ;  /* 0x00000001ff0c7424 */ /* 0x000fe400078e00ff */
[----:B------:R-:W-:-:S07]  /*17bc0*/  IMAD.MOV.U32 R15, RZ, RZ, -0x1 ;  /* 0xffffffffff0f7424 */ /* 0x000fce00078e00ff */
[----:B012-4-:R-:W-:Y:S05]  /*17bd0*/  WARPSYNC.COLLECTIVE R15, `(.L_x_10182) ;  /* 0x000000000f087348 */ /* 0x017fea0003c00000 */
[----:B----4-:R3:W4:Y:S02]  /*17be0*/  SHFL.IDX P6, R14, R13, R12, R11 ;  /* 0x0000000c0d0e7389 */ /* 0x01072400000c000b */
[----:B01234-:R-:W-:Y:S01]  /*17bf0*/  ENDCOLLECTIVE ;  /* 0x000000000000791b */ /* 0x01ffe20003800000 */
.L_x_10182:
[----:B------:R-:W-:Y:S05]  /*17c00*/  BSYNC B1 ;  /* 0x0000000000017941 */ /* 0x000fea0003800000 */
.L_x_10181:
        /* <DEDUP_REMOVED lines=8> */
.L_x_10183:
[----:B------:R-:W-:Y:S05]  /*17c90*/  BRA `(.L_x_10184) ;  /* 0xffffff7c00087947 */ /* 0x000fea000383ffff */
.L_x_9992:
[----:B------:R-:W-:Y:S01]  /*17ca0*/  BSSY B1, `(.L_x_10185) ;  /* 0x0000008000017945 */ /* 0x000fe20003800000 */
[----:B0-----:R-:W-:Y:S01]  /*17cb0*/  IMAD.MOV.U32 R13, RZ, RZ, R4 ;  /* 0x000000ffff0d7224 */ /* 0x001fe200078e0004 */
[----:B------:R-:W-:Y:S01]  /*17cc0*/  MOV R12, 0x2 ;  /* 0x00000002000c7802 */ /* 0x000fe20000000f00 */
[----:B------:R-:W-:Y:S02]  /*17cd0*/  IMAD.MOV.U32 R11, RZ, RZ, 0x181f ;  /* 0x0000181fff0b7424 */ /* 0x000fe400078e00ff */
[----:B------:R-:W-:-:S07]  /*17ce0*/  IMAD.MOV.U32 R15, RZ, RZ, -0x1 ;  /* 0xffffffffff0f7424 */ /* 0x000fce00078e00ff */
[----:B-1234-:R-:W-:Y:S05]  /*17cf0*/  WARPSYNC.COLLECTIVE R15, `(.L_x_10186) ;  /* 0x000000000f087348 */ /* 0x01efea0003c00000 */
[----:B----4-:R0:W4:Y:S02]  /*17d00*/  SHFL.IDX P6, R14, R13, R12, R11 ;  /* 0x0000000c0d0e7389 */ /* 0x01012400000c000b */
[----:B01234-:R-:W-:Y:S01]  /*17d10*/  ENDCOLLECTIVE ;  /* 0x000000000000791b */ /* 0x01ffe20003800000 */
.L_x_10186:
[----:B------:R-:W-:Y:S05]  /*17d20*/  BSYNC B1 ;  /* 0x0000000000017941 */ /* 0x000fea0003800000 */
.L_x_10185:
        /* <DEDUP_REMOVED lines=8> */
.L_x_10187:
[----:B------:R-:W-:Y:S05]  /*17db0*/  BRA `(.L_x_10188) ;  /* 0xffffff7c00387947 */ /* 0x000fea000383ffff */
.L_x_9995:
[----:B------:R-:W-:Y:S01]  /*17dc0*/  BSSY B1, `(.L_x_10189) ;  /* 0x0000008000017945 */ /* 0x000fe20003800000 */
[----:B0-----:R-:W-:Y:S01]  /*17dd0*/  MOV R13, R4 ;  /* 0x00000004000d7202 */ /* 0x001fe20000000f00 */
[----:B------:R-:W-:Y:S02]  /*17de0*/  IMAD.MOV.U32 R12, RZ, RZ, 0x3 ;  /* 0x00000003ff0c7424 */ /* 0x000fe400078e00ff */
[----:B------:R-:W-:Y:S02]  /*17df0*/  IMAD.MOV.U32 R11, RZ, RZ, 0x181f ;  /* 0x0000181fff0b7424 */ /* 0x000fe400078e00ff */
[----:B------:R-:W-:-:S07]  /*17e00*/  IMAD.MOV.U32 R15, RZ, RZ, -0x1 ;  /* 0xffffffffff0f7424 */ /* 0x000fce00078e00ff */
[----:B-1234-:R-:W-:Y:S05]  /*17e10*/  WARPSYNC.COLLECTIVE R15, `(.L_x_10190) ;  /* 0x000000000f087348 */ /* 0x01efea0003c00000 */
[----:B------:R0:W0:Y:S02]  /*17e20*/  SHFL.IDX P6, R14, R13, R12, R11 ;  /* 0x0000000c0d0e7389 */ /* 0x00002400000c000b */
[----:B01234-:R-:W-:Y:S01]  /*17e30*/  ENDCOLLECTIVE ;  /* 0x000000000000791b */ /* 0x01ffe20003800000 */
.L_x_10190:
[----:B------:R-:W-:Y:S05]  /*17e40*/  BSYNC B1 ;  /* 0x0000000000017941 */ /* 0x000fea0003800000 */
.L_x_10189:
[----:B------:R-:W-:Y:S01]  /*17e50*/  IMAD.MOV.U32 R13, RZ, RZ, R3 ;  /* 0x000000ffff0d7224 */ /* 0x000fe200078e0003 */
[----:B------:R-:W-:Y:S01]  /*17e60*/  MOV R15, 0xffffffff ;  /* 0xffffffff000f7802 */ /* 0x000fe20000000f00 */
[----:B------:R-:W-:Y:S02]  /*17e70*/  IMAD.MOV.U32 R12, RZ, RZ, 0x3 ;  /* 0x00000003ff0c7424 */ /* 0x000fe400078e00ff */
[----:B------:R-:W-:Y:S02]  /*17e80*/  IMAD.MOV.U32 R11, RZ, RZ, 0x181f ;  /* 0x0000181fff0b7424 */ /* 0x000fe400078e00ff */
[----:B------:R-:W-:-:S07]  /*17e90*/  IMAD.MOV.U32 R0, RZ, RZ, R14 ;  /* 0x000000ffff007224 */ /* 0x000fce00078e000e */
[----:B------:R-:W-:Y:S05]  /*17ea0*/  WARPSYNC.COLLECTIVE R15, `(.L_x_10191) ;  /* 0x000000000f087348 */ /* 0x000fea0003c00000 */
[----:B------:R0:W1:Y:S02]  /*17eb0*/  SHFL.IDX P6, R14, R13, R12, R11 ;  /* 0x0000000c0d0e7389 */ /* 0x00006400000c000b */
[----:B01----:R-:W-:Y:S01]  /*17ec0*/  ENDCOLLECTIVE ;  /* 0x000000000000791b */ /* 0x003fe20003800000 */
.L_x_10191:
[----:B------:R-:W-:Y:S05]  /*17ed0*/  BRA `(.L_x_10192) ;  /* 0xffffff7c00687947 */ /* 0x000fea000383ffff */
.L_x_10012:
        /* <DEDUP_REMOVED lines=11> */
.L_x_10194:
[----:B------:R-:W-:Y:S05]  /*17f90*/  BSYNC B1 ;  /* 0x0000000000017941 */ /* 0x000fea0003800000 */
.L_x_10193:
[----:B------:R-:W-:Y:S05]  /*17fa0*/  BRA `(.L_x_10195) ;  /* 0xffffff9000387947 */ /* 0x000fea000383ffff */
.L_x_10014:
[----:B------:R-:W-:Y:S01]  /*17fb0*/  BSSY B1, `(.L_x_10196) ;  /* 0x0000006000017945 */ /* 0x000fe20003800000 */
[----:B------:R-:W-:-:S07]  /*17fc0*/  IMAD.MOV.U32 R15, RZ, RZ, -0x1 ;  /* 0xffffffffff0f7424 */ /* 0x000fce00078e00ff */
[----:B0-----:R-:W-:Y:S05]  /*17fd0*/  WARPSYNC.COLLECTIVE R15, `(.L_x_10197) ;  /* 0x000000000f0c7348 */ /* 0x001fea0003c00000 */
[----:B------:R-:W-:Y:S02]  /*17fe0*/  ELECT P6, UR62, PT ;  /* 0x00000000003e782f */ /* 0x000fe400038c0000 */
[----:B------:R-:W-:Y:S01]  /*17ff0*/  MOV R14, UR62 ;  /* 0x0000003e000e7c02 */ /* 0x000fe20008000f00 */
[----:B0-----:R-:W-:Y:S10]  /*18000*/  ENDCOLLECTIVE ;  /* 0x000000000000791b */ /* 0x001ff40003800000 */
.L_x_10197:
[----:B------:R-:W-:Y:S05]  /*18010*/  BSYNC B1 ;  /* 0x0000000000017941 */ /* 0x000fea0003800000 */
.L_x_10196:
[----:B------:R-:W-:Y:S05]  /*18020*/  BRA `(.L_x_10013) ;  /* 0xffffff9000307947 */ /* 0x000fea000383ffff */
.L_x_10016:
[----:B0-----:R-:W2:Y:S02]  /*18030*/  LDL R5, [R1+0x4] ;  /* 0x0000040001057983 */ /* 0x001ea40000100800 */
[----:B--2---:R0:W1:Y:S02]  /*18040*/  SYNCS.PHASECHK.TRANS64.TRYWAIT P0, [R5+URZ+0x22820], R4 ;  /* 0x02282004050075a7 */ /* 0x004064000800017f */
[----:B-1----:R-:W-:Y:S05]  /*18050*/  @!P0 NANOSLEEP.SYNCS 0x989680 ;  /* 0x009896800000895d */ /* 0x002fea0003900000 */
[----:B------:R-:W1:Y:S02]  /*18060*/  @!P0 SYNCS.PHASECHK.TRANS64 P0, [R5+URZ+0x22820], R4 ;  /* 0x02282004050085a7 */ /* 0x000e64000800007f */
[----:B-1----:R-:W-:Y:S05]  /*18070*/  @!P0 BRA `(.L_x_10016) ;  /* 0xfffffffc00ec8947 */ /* 0x002fea000383ffff */
[----:B------:R-:W-:Y:S05]  /*18080*/  BRA `(.L_x_10198) ;  /* 0xffffff9000407947 */ /* 0x000fea000383ffff */
.L_x_10020:
[----:B0-----:R0:W1:Y:S02]  /*18090*/  SYNCS.PHASECHK.TRANS64.TRYWAIT P0, [R4+URZ+0x228a0], R9 ;  /* 0x0228a009040075a7 */ /* 0x001064000800017f */
[----:B-1----:R-:W-:Y:S05]  /*180a0*/  @!P0 NANOSLEEP.SYNCS 0x989680 ;  /* 0x009896800000895d */ /* 0x002fea0003900000 */
[----:B------:R-:W1:Y:S02]  /*180b0*/  @!P0 SYNCS.PHASECHK.TRANS64 P0, [R4+URZ+0x228a0], R9 ;  /* 0x0228a009040085a7 */ /* 0x000e64000800007f */
[----:B-1----:R-:W-:Y:S05]  /*180c0*/  @!P0 BRA `(.L_x_10020) ;  /* 0xfffffffc00f08947 */ /* 0x002fea000383ffff */
[----:B------:R-:W-:Y:S05]  /*180d0*/  BRA `(.L_x_10199) ;  /* 0xffffff9000687947 */ /* 0x000fea000383ffff */
.L_x_10025:
[----:B-1----:R1:W2:Y:S02]  /*180e0*/  SYNCS.PHASECHK.TRANS64.TRYWAIT P0, [R4+URZ+0x228c0], R9 ;  /* 0x0228c009040075a7 */ /* 0x0022a4000800017f */
[----:B--2---:R-:W-:Y:S05]  /*180f0*/  @!P0 NANOSLEEP.SYNCS 0x989680 ;  /* 0x009896800000895d */ /* 0x004fea0003900000 */
[----:B------:R-:W2:Y:S02]  /*18100*/  @!P0 SYNCS.PHASECHK.TRANS64 P0, [R4+URZ+0x228c0], R9 ;  /* 0x0228c009040085a7 */ /* 0x000ea4000800007f */
[----:B--2---:R-:W-:Y:S05]  /*18110*/  @!P0 BRA `(.L_x_10025) ;  /* 0xfffffffc00f08947 */ /* 0x004fea000383ffff */
[----:B------:R-:W-:Y:S05]  /*18120*/  BRA `(.L_x_10200) ;  /* 0xffffff9000ec7947 */ /* 0x000fea000383ffff */
.L_x_10035:
[----:B0-----:R0:W1:Y:S02]  /*18130*/  SYNCS.PHASECHK.TRANS64.TRYWAIT P1, [R5+URZ+0x228a0], R6 ;  /* 0x0228a006050075a7 */ /* 0x001064000802017f */
[----:B-1----:R-:W-:Y:S05]  /*18140*/  @!P1 NANOSLEEP.SYNCS 0x989680 ;  /* 0x009896800000995d */ /* 0x002fea0003900000 */
[----:B------:R-:W1:Y:S02]  /*18150*/  @!P1 SYNCS.PHASECHK.TRANS64 P1, [R5+URZ+0x228a0], R6 ;  /* 0x0228a006050095a7 */ /* 0x000e64000802007f */
[----:B-1----:R-:W-:Y:S05]  /*18160*/  @!P1 BRA `(.L_x_10035) ;  /* 0xfffffffc00f09947 */ /* 0x002fea000383ffff */
[----:B------:R-:W-:Y:S05]  /*18170*/  BRA `(.L_x_10201) ;  /* 0xffffff9800847947 */ /* 0x000fea000383ffff */
.L_x_10040:
[----:B-1----:R1:W2:Y:S02]  /*18180*/  SYNCS.PHASECHK.TRANS64.TRYWAIT P1, [R5+URZ+0x228c0], R6 ;  /* 0x0228c006050075a7 */ /* 0x0022a4000802017f */
[----:B--2---:R-:W-:Y:S05]  /*18190*/  @!P1 NANOSLEEP.SYNCS 0x989680 ;  /* 0x009896800000995d */ /* 0x004fea0003900000 */
[----:B------:R-:W2:Y:S02]  /*181a0*/  @!P1 SYNCS.PHASECHK.TRANS64 P1, [R5+URZ+0x228c0], R6 ;  /* 0x0228c006050095a7 */ /* 0x000ea4000802007f */
[----:B--2---:R-:W-:Y:S05]  /*181b0*/  @!P1 BRA `(.L_x_10040) ;  /* 0xfffffffc00f09947 */ /* 0x004fea000383ffff */
[----:B------:R-:W-:Y:S05]  /*181c0*/  BRA `(.L_x_10202) ;  /* 0xffffff9c00047947 */ /* 0x000fea000383ffff */
.L_x_10056:
[----:B------:R-:W0:Y:S01]  /*181d0*/  S2R R4, SR_TID.X ;  /* 0x0000000000047919 */ /* 0x000e220000002100 */
[----:B------:R-:W-:Y:S01]  /*181e0*/  BSSY B0, `(.L_x_10203) ;  /* 0x000000a000007945 */ /* 0x000fe20003800000 */
[----:B------:R-:W-:Y:S01]  /*181f0*/  IMAD.MOV.U32 R12, RZ, RZ, RZ ;  /* 0x000000ffff0c7224 */ /* 0x000fe200078e00ff */
[----:B------:R-:W-:Y:S01]  /*18200*/  MOV R11, 0x1f ;  /* 0x0000001f000b7802 */ /* 0x000fe20000000f00 */
[----:B------:R-:W-:Y:S01]  /*18210*/  IMAD.MOV.U32 R15, RZ, RZ, -0x1 ;  /* 0xffffffffff0f7424 */ /* 0x000fe200078e00ff */
[----:B0-----:R-:W-:-:S04]  /*18220*/  SHF.R.U32.HI R4, RZ, 0x5, R4 ;  /* 0x00000005ff047819 */ /* 0x001fc80000011604 */
[----:B------:R-:W-:-:S05]  /*18230*/  LOP3.LUT R4, R4, 0x3, RZ, 0xc0, !PT ;  /* 0x0000000304047812 */ /* 0x000fca00078ec0ff */
[----:B------:R-:W-:-:S07]  /*18240*/  IMAD.MOV.U32 R13, RZ, RZ, R4 ;  /* 0x000000ffff0d7224 */ /* 0x000fce00078e0004 */
[----:B------:R-:W-:Y:S05]  /*18250*/  WARPSYNC.COLLECTIVE R15, `(.L_x_10204) ;  /* 0x000000000f087348 */ /* 0x000fea0003c00000 */
[----:B------:R0:W1:Y:S02]  /*18260*/  SHFL.IDX P6, R14, R13, R12, R11 ;  /* 0x0000000c0d0e7389 */ /* 0x00006400000c000b */
[----:B01----:R-:W-:Y:S01]  /*18270*/  ENDCOLLECTIVE ;  /* 0x000000000000791b */ /* 0x003fe20003800000 */
.L_x_10204:
[----:B------:R-:W-:Y:S05]  /*18280*/  BSYNC B0 ;  /* 0x0000000000007941 */ /* 0x000fea0003800000 */
.L_x_10203:
[----:B------:R-:W-:Y:S05]  /*18290*/  BRA `(.L_x_10205) ;  /* 0xffffffa400f87947 */ /* 0x000fea000383ffff */
.L_x_10058:
[----:B------:R-:W-:Y:S01]  /*182a0*/  BSSY B0, `(.L_x_10206) ;  /* 0x0000006000007945 */ /* 0x000fe20003800000 */
[----:B------:R-:W-:-:S07]  /*182b0*/  IMAD.MOV.U32 R15, RZ, RZ, -0x1 ;  /* 0xffffffffff0f7424 */ /* 0x000fce00078e00ff */
[----:B0-----:R-:W-:Y:S05]  /*182c0*/  WARPSYNC.COLLECTIVE R15, `(.L_x_10207) ;  /* 0x000000000f0c7348 */ /* 0x001fea0003c00000 */
[----:B------:R-:W-:Y:S02]  /*182d0*/  ELECT P6, UR62, PT ;  /* 0x00000000003e782f */ /* 0x000fe400038c0000 */
[----:B------:R-:W-:Y:S01]  /*182e0*/  MOV R14, UR62 ;  /* 0x0000003e000e7c02 */ /* 0x000fe20008000f00 */
[----:B0-----:R-:W-:Y:S10]  /*182f0*/  ENDCOLLECTIVE ;  /* 0x000000000000791b */ /* 0x001ff40003800000 */
.L_x_10207:
[----:B------:R-:W-:Y:S05]  /*18300*/  BSYNC B0 ;  /* 0x0000000000007941 */ /* 0x000fea0003800000 */
.L_x_10206:
[----:B------:R-:W-:Y:S05]  /*18310*/  BRA `(.L_x_10208) ;  /* 0xffffffa800047947 */ /* 0x000fea000383ffff */
.L_x_10060:
[----:B0-----:R0:W1:Y:S02]  /*18320*/  SYNCS.PHASECHK.TRANS64.TRYWAIT P0, [R0+URZ+0x22840], R2 ;  /* 0x02284002000075a7 */ /* 0x001064000800017f */
[----:B-1----:R-:W-:Y:S05]  /*18330*/  @!P0 NANOSLEEP.SYNCS 0x989680 ;  /* 0x009896800000895d */ /* 0x002fea0003900000 */
[----:B------:R-:W1:Y:S02]  /*18340*/  @!P0 SYNCS.PHASECHK.TRANS64 P0, [R0+URZ+0x22840], R2 ;  /* 0x02284002000085a7 */ /* 0x000e64000800007f */
[----:B-1----:R-:W-:Y:S05]  /*18350*/  @!P0 BRA `(.L_x_10060) ;  /* 0xfffffffc00f08947 */ /* 0x002fea000383ffff */
[----:B------:R-:W-:Y:S05]  /*18360*/  BRA `(.L_x_10209) ;  /* 0xffffffa800707947 */ /* 0x000fea000383ffff */
.L_x_10064:
[----:B------:R-:W2:Y:S01]  /*18370*/  LDL.LU R11, [R1+0x54] ;  /* 0x00005400010b7983 */ /* 0x000ea20000300800 */
[----:B------:R-:W-:Y:S01]  /*18380*/  IMAD.MOV.U32 R13, RZ, RZ, R0 ;  /* 0x000000ffff0d7224 */ /* 0x000fe200078e0000 */
[----:B------:R-:W-:Y:S01]  /*18390*/  LOP3.LUT R8, R8, 0x7f, RZ, 0xc0, !PT ;  /* 0x0000007f08087812 */ /* 0x000fe200078ec0ff */
[----:B------:R-:W-:Y:S02]  /*183a0*/  IMAD.MOV.U32 R12, RZ, RZ, RZ ;  /* 0x000000ffff0c7224 */ /* 0x000fe400078e00ff */
[----:B------:R-:W-:Y:S01]  /*183b0*/  IMAD.MOV.U32 R15, RZ, RZ, -0x1 ;  /* 0xffffffffff0f7424 */ /* 0x000fe200078e00ff */
[----:B------:R-:W-:-:S05]  /*183c0*/  SHF.R.U32.HI R5, RZ, 0x3, R8 ;  /* 0x00000003ff057819 */ /* 0x000fca0000011608 */
[----:B------:R-:W-:-:S04]  /*183d0*/  IMAD.IADD R2, R5, 0x1, R17 ;  /* 0x0000000105027824 */ /* 0x000fc800078e0211 */
[C---:B------:R-:W-:Y:S02]  /*183e0*/  VIADD R5, R2.reuse, 0x10 ;  /* 0x0000001002057836 */ /* 0x040fe40000000000 */
[----:B------:R-:W-:Y:S02]  /*183f0*/  VIADD R8, R2, 0x60 ;  /* 0x0000006002087836 */ /* 0x000fe40000000000 */
[----:B--2---:R-:W-:Y:S02]  /*18400*/  IMAD R3, R11, R7, RZ ;  /* 0x000000070b037224 */ /* 0x004fe400078e02ff */
[----:B------:R-:W-:-:S03]  /*18410*/  IMAD.MOV.U32 R11, RZ, RZ, 0x181f ;  /* 0x0000181fff0b7424 */ /* 0x000fc600078e00ff */
[----:B------:R-:W-:-:S13]  /*18420*/  ISETP.GE.AND P1, PT, R2, R3, PT ;  /* 0x000000030200720c */ /* 0x000fda0003f26270 */
[----:B-----5:R-:W-:Y:S05]  /*18430*/  WARPSYNC.COLLECTIVE R15, `(.L_x_10210) ;  /* 0x000000000f087348 */ /* 0x020fea0003c00000 */
[----:B------:R0:W1:Y:S02]  /*18440*/  SHFL.IDX P6, R14, R13, R12, R11 ;  /* 0x0000000c0d0e7389 */ /* 0x00006400000c000b */
[----:B01---5:R-:W-:Y:S01]  /*18450*/  ENDCOLLECTIVE ;  /* 0x000000000000791b */ /* 0x023fe20003800000 */
.L_x_10210:
[----:B------:R-:W-:Y:S01]  /*18460*/  MOV R13, R4 ;  /* 0x00000004000d7202 */ /* 0x000fe20000000f00 */
[----:B------:R-:W-:-:S07]  /*18470*/  IMAD.MOV.U32 R6, RZ, RZ, R14 ;  /* 0x000000ffff067224 */ /* 0x000fce00078e000e */
[----:B------:R-:W-:Y:S05]  /*18480*/  WARPSYNC.COLLECTIVE R15, `(.L_x_10211) ;  /* 0x000000000f087348 */ /* 0x000fea0003c00000 */
[----:B------:R0:W1:Y:S02]  /*18490*/  SHFL.IDX P6, R14, R13, R12, R11 ;  /* 0x0000000c0d0e7389 */ /* 0x00006400000c000b */
[----:B01----:R-:W-:Y:S01]  /*184a0*/  ENDCOLLECTIVE ;  /* 0x000000000000791b */ /* 0x003fe20003800000 */
.L_x_10211:
[----:B------:R-:W-:Y:S02]  /*184b0*/  IMAD.MOV.U32 R13, RZ, RZ, R0 ;  /* 0x000000ffff0d7224 */ /* 0x000fe400078e0000 */
[----:B------:R-:W-:Y:S02]  /*184c0*/  IMAD.MOV.U32 R12, RZ, RZ, 0x1 ;  /* 0x00000001ff0c7424 */ /* 0x000fe400078e00ff */
[----:B------:R-:W-:-:S07]  /*184d0*/  IMAD.MOV.U32 R7, RZ, RZ, R14 ;  /* 0x000000ffff077224 */ /* 0x000fce00078e000e */
[----:B------:R-:W-:Y:S05]  /*184e0*/  WARPSYNC.COLLECTIVE R15, `(.L_x_10212) ;  /* 0x000000000f087348 */ /* 0x000fea0003c00000 */
[----:B------:R0:W1:Y:S02]  /*184f0*/  SHFL.IDX P6, R14, R13, R12, R11 ;  /* 0x0000000c0d0e7389 */ /* 0x00006400000c000b */
[----:B01----:R-:W-:Y:S01]  /*18500*/  ENDCOLLECTIVE ;  /* 0x000000000000791b */ /* 0x003fe20003800000 */
.L_x_10212:
[----:B------:R-:W-:-:S05]  /*18510*/  @!P1 LEA R7, P2, R9, R7, 0x1 ;  /* 0x0000000709079211 */ /* 0x000fca00078408ff */
[----:B------:R-:W-:-:S05]  /*18520*/  @!P1 IMAD.X R6, RZ, RZ, R6, P2 ;  /* 0x000000ffff069224 */ /* 0x000fca00010e0606 */
[----:B------:R-:W-:Y:S02]  /*18530*/  @!P1 LOP3.LUT R7, R7, R6, RZ, 0x3c, !PT ;  /* 0x0000000607079212 */ /* 0x000fe400078e3cff */
[----:B------:R-:W-:Y:S02]  /*18540*/  MOV R13, R4 ;  /* 0x00000004000d7202 */ /* 0x000fe40000000f00 */
        /* <DEDUP_REMOVED lines=11> */
.L_x_10213:
[----:B------:R-:W-:Y:S02]  /*18600*/  IMAD.MOV.U32 R13, RZ, RZ, R0 ;  /* 0x000000ffff0d7224 */ /* 0x000fe400078e0000 */
[----:B------:R-:W-:Y:S02]  /*18610*/  IMAD.MOV.U32 R12, RZ, RZ, 0x2 ;  /* 0x00000002ff0c7424 */ /* 0x000fe400078e00ff */
[----:B------:R-:W-:-:S07]  /*18620*/  IMAD.MOV.U32 R5, RZ, RZ, R14 ;  /* 0x000000ffff057224 */ /* 0x000fce00078e000e */
[----:B------:R-:W-:Y:S05]  /*18630*/  WARPSYNC.COLLECTIVE R15, `(.L_x_10214) ;  /* 0x000000000f087348 */ /* 0x000fea0003c00000 */
[----:B------:R0:W1:Y:S02]  /*18640*/  SHFL.IDX P6, R14, R13, R12, R11 ;  /* 0x0000000c0d0e7389 */ /* 0x00006400000c000b */
[----:B01----:R-:W-:Y:S01]  /*18650*/  ENDCOLLECTIVE ;  /* 0x000000000000791b */ /* 0x003fe20003800000 */
.L_x_10214:
        /* <DEDUP_REMOVED lines=15> */
.L_x_10215:
[----:B------:R-:W-:Y:S01]  /*18750*/  IMAD.MOV.U32 R13, RZ, RZ, R0 ;  /* 0x000000ffff0d7224 */ /* 0x000fe200078e0000 */
[----:B------:R-:W-:Y:S01]  /*18760*/  MOV R12, 0x3 ;  /* 0x00000003000c7802 */ /* 0x000fe20000000f00 */
[----:B------:R-:W-:-:S07]  /*18770*/  IMAD.MOV.U32 R5, RZ, RZ, R14 ;  /* 0x000000ffff057224 */ /* 0x000fce00078e000e */
[----:B------:R-:W-:Y:S05]  /*18780*/  WARPSYNC.COLLECTIVE R15, `(.L_x_10216) ;  /* 0x000000000f087348 */ /* 0x000fea0003c00000 */
[----:B------:R0:W1:Y:S02]  /*18790*/  SHFL.IDX P6, R14, R13, R12, R11 ;  /* 0x0000000c0d0e7389 */ /* 0x00006400000c000b */
[----:B01----:R-:W-:Y:S01]  /*187a0*/  ENDCOLLECTIVE ;  /* 0x000000000000791b */ /* 0x003fe20003800000 */
.L_x_10216:
        /* <DEDUP_REMOVED lines=15> */
.L_x_10217:
[----:B------:R-:W-:Y:S01]  /*188a0*/  MOV R13, R0 ;  /* 0x00000000000d7202 */ /* 0x000fe20000000f00 */
[----:B------:R-:W-:Y:S02]  /*188b0*/  IMAD.MOV.U32 R12, RZ, RZ, 0x4 ;  /* 0x00000004ff0c7424 */ /* 0x000fe400078e00ff */
[----:B------:R-:W-:-:S07]  /*188c0*/  IMAD.MOV.U32 R5, RZ, RZ, R14 ;  /* 0x000000ffff057224 */ /* 0x000fce00078e000e */
[----:B------:R-:W-:Y:S05]  /*188d0*/  WARPSYNC.COLLECTIVE R15, `(.L_x_10218) ;  /* 0x000000000f087348 */ /* 0x000fea0003c00000 */
[----:B------:R0:W1:Y:S02]  /*188e0*/  SHFL.IDX P6, R14, R13, R12, R11 ;  /* 0x0000000c0d0e7389 */ /* 0x00006400000c000b */
[----:B01----:R-:W-:Y:S01]  /*188f0*/  ENDCOLLECTIVE ;  /* 0x000000000000791b */ /* 0x003fe20003800000 */
.L_x_10218:
        /* <DEDUP_REMOVED lines=15> */
.L_x_10219:
[----:B------:R-:W-:Y:S02]  /*189f0*/  IMAD.MOV.U32 R13, RZ, RZ, R0 ;  /* 0x000000ffff0d7224 */ /* 0x000fe400078e0000 */
[----:B------:R-:W-:Y:S02]  /*18a00*/  IMAD.MOV.U32 R12, RZ, RZ, 0x5 ;  /* 0x00000005ff0c7424 */ /* 0x000fe400078e00ff */
[----:B------:R-:W-:-:S07]  /*18a10*/  IMAD.MOV.U32 R5, RZ, RZ, R14 ;  /* 0x000000ffff057224 */ /* 0x000fce00078e000e */
[----:B------:R-:W-:Y:S05]  /*18a20*/  WARPSYNC.COLLECTIVE R15, `(.L_x_10220) ;  /* 0x000000000f087348 */ /* 0x000fea0003c00000 */
[----:B------:R0:W1:Y:S02]  /*18a30*/  SHFL.IDX P6, R14, R13, R12, R11 ;  /* 0x0000000c0d0e7389 */ /* 0x00006400000c000b */
[----:B01----:R-:W-:Y:S01]  /*18a40*/  ENDCOLLECTIVE ;  /* 0x000000000000791b */ /* 0x003fe20003800000 */
.L_x_10220:
[----:B------:R-:W-:-:S05]  /*18a50*/  @!P1 LEA R5, P2, R9, R5, 0x1 ;  /* 0x0000000509059211 */ /* 0x000fca00078408ff */
[----:B------:R-:W-:-:S04]  /*18a60*/  @!P1 IMAD.X R6, RZ, RZ, R6, P2 ;  /* 0x000000ffff069224 */ /* 0x000fc800010e0606 */
[----:B------:R-:W-:Y:S02]  /*18a70*/  @!P1 IMAD.MOV.U32 R7, RZ, RZ, R6 ;  /* 0x000000ffff079224 */ /* 0x000fe400078e0006 */
[----:B------:R-:W-:Y:S01]  /*18a80*/  @!P1 IMAD.MOV.U32 R6, RZ, RZ, R5 ;  /* 0x000000ffff069224 */ /* 0x000fe200078e0005 */
[----:B------:R-:W-:Y:S01]  /*18a90*/  IADD3 R5, R2, 0x50, RZ ;  /* 0x0000005002057810 */ /* 0x000fe20007ffe0ff */
[----:B------:R-:W-:-:S03]  /*18aa0*/  IMAD.MOV.U32 R13, RZ, RZ, R4 ;  /* 0x000000ffff0d7224 */ /* 0x000fc600078e0004 */
        /* <DEDUP_REMOVED lines=9> */
.L_x_10221:
[----:B------:R-:W-:Y:S02]  /*18b40*/  IMAD.MOV.U32 R13, RZ, RZ, R0 ;  /* 0x000000ffff0d7224 */ /* 0x000fe400078e0000 */
[----:B------:R-:W-:Y:S02]  /*18b50*/  IMAD.MOV.U32 R12, RZ, RZ, 0x6 ;  /* 0x00000006ff0c7424 */ /* 0x000fe400078e00ff */
[----:B------:R-:W-:-:S07]  /*18b60*/  IMAD.MOV.U32 R5, RZ, RZ, R14 ;  /* 0x000000ffff057224 */ /* 0x000fce00078e000e */
[----:B------:R-:W-:Y:S05]  /*18b70*/  WARPSYNC.COLLECTIVE R15, `(.L_x_10222) ;  /* 0x000000000f087348 */ /* 0x000fea0003c00000 */
[----:B------:R0:W1:Y:S02]  /*18b80*/  SHFL.IDX P6, R14, R13, R12, R11 ;  /* 0x0000000c0d0e7389 */ /* 0x00006400000c000b */
[----:B01----:R-:W-:Y:S01]  /*18b90*/  ENDCOLLECTIVE ;  /* 0x000000000000791b */ /* 0x003fe20003800000 */
.L_x_10222:
[----:B------:R-:W-:-:S05]  /*18ba0*/  @!P1 LEA R5, P2, R9, R5, 0x1 ;  /* 0x0000000509059211 */ /* 0x000fca00078408ff */
[----:B------:R-:W-:-:S04]  /*18bb0*/  @!P1 IMAD.X R6, RZ, RZ, R6, P2 ;  /* 0x000000ffff069224 */ /* 0x000fc800010e0606 */
[----:B------:R-:W-:Y:S01]  /*18bc0*/  @!P1 IMAD.MOV.U32 R7, RZ, RZ, R6 ;  /* 0x000000ffff079224 */ /* 0x000fe200078e0006 */
[----:B------:R-:W-:Y:S01]  /*18bd0*/  @!P1 MOV R6, R5 ;  /* 0x0000000500069202 */ /* 0x000fe20000000f00 */
[----:B------:R-:W-:-:S04]  /*18be0*/  IMAD.MOV.U32 R13, RZ, RZ, R4 ;  /* 0x000000ffff0d7224 */ /* 0x000fc800078e0004 */
        /* <DEDUP_REMOVED lines=9> */
.L_x_10223:
[----:B------:R-:W-:Y:S02]  /*18c80*/  IMAD.MOV.U32 R13, RZ, RZ, R0 ;  /* 0x000000ffff0d7224 */ /* 0x000fe400078e0000 */
[----:B------:R-:W-:Y:S02]  /*18c90*/  IMAD.MOV.U32 R12, RZ, RZ, 0x7 ;  /* 0x00000007ff0c7424 */ /* 0x000fe400078e00ff */
[----:B------:R-:W-:-:S07]  /*18ca0*/  IMAD.MOV.U32 R5, RZ, RZ, R14 ;  /* 0x000000ffff057224 */ /* 0x000fce00078e000e */
[----:B------:R-:W-:Y:S05]  /*18cb0*/  WARPSYNC.COLLECTIVE R15, `(.L_x_10224) ;  /* 0x000000000f087348 */ /* 0x000fea0003c00000 */
[----:B------:R0:W1:Y:S02]  /*18cc0*/  SHFL.IDX P6, R14, R13, R12, R11 ;  /* 0x0000000c0d0e7389 */ /* 0x00006400000c000b */
[----:B01----:R-:W-:Y:S01]  /*18cd0*/  ENDCOLLECTIVE ;  /* 0x000000000000791b */ /* 0x003fe20003800000 */
.L_x_10224:
[----:B------:R-:W-:-:S05]  /*18ce0*/  @!P1 LEA R5, P2, R9, R5, 0x1 ;  /* 0x0000000509059211 */ /* 0x000fca00078408ff */
[----:B------:R-:W-:-:S05]  /*18cf0*/  @!P1 IMAD.X R6, RZ, RZ, R6, P2 ;  /* 0x000000ffff069224 */ /* 0x000fca00010e0606 */
[----:B------:R-:W-:Y:S01]  /*18d00*/  @!P1 MOV R7, R6 ;  /* 0x0000000600079202 */ /* 0x000fe20000000f00 */
        /* <DEDUP_REMOVED lines=10> */
.L_x_10225:
[----:B------:R-:W-:Y:S01]  /*18db0*/  IMAD.MOV.U32 R4, RZ, RZ, R14 ;  /* 0x000000ffff047224 */ /* 0x000fe200078e000e */
[----:B------:R-:W-:Y:S06]  /*18dc0*/  BRA `(.L_x_10226) ;  /* 0xffffffac001c7947 */ /* 0x000fec000383ffff */
.L_x_10067:
[----:B0-----:R-:W2:Y:S02]  /*18dd0*/  LDL R2, [R1+0x4] ;  /* 0x0000040001027983 */ /* 0x001ea40000100800 */
[----:B--2---:R0:W2:Y:S02]  /*18de0*/  SYNCS.PHASECHK.TRANS64.TRYWAIT P0, [R2+URZ+0x22820], R0 ;  /* 0x02282000020075a7 */ /* 0x0040a4000800017f */
[----:B--2---:R-:W-:Y:S05]  /*18df0*/  @!P0 NANOSLEEP.SYNCS 0x989680 ;  /* 0x009896800000895d */ /* 0x004fea0003900000 */
[----:B------:R-:W2:Y:S02]  /*18e00*/  @!P0 SYNCS.PHASECHK.TRANS64 P0, [R2+URZ+0x22820], R0 ;  /* 0x02282000020085a7 */ /* 0x000ea4000800007f */
[----:B--2---:R-:W-:Y:S05]  /*18e10*/  @!P0 BRA `(.L_x_10067) ;  /* 0xfffffffc00ec8947 */ /* 0x004fea000383ffff */
[----:B------:R-:W-:Y:S05]  /*18e20*/  BRA `(.L_x_10227) ;  /* 0xffffffac00887947 */ /* 0x000fea000383ffff */
.L_x_10071:
[----:B0-----:R0:W2:Y:S02]  /*18e30*/  SYNCS.PHASECHK.TRANS64.TRYWAIT P0, [R2+URZ+0x22860], R0 ;  /* 0x02286000020075a7 */ /* 0x0010a4000800017f */
[----:B--2---:R-:W-:Y:S05]  /*18e40*/  @!P0 NANOSLEEP.SYNCS 0x989680 ;  /* 0x009896800000895d */ /* 0x004fea0003900000 */
[----:B------:R-:W2:Y:S02]  /*18e50*/  @!P0 SYNCS.PHASECHK.TRANS64 P0, [R2+URZ+0x22860], R0 ;  /* 0x02286000020085a7 */ /* 0x000ea4000800007f */
[----:B--2---:R-:W-:Y:S05]  /*18e60*/  @!P0 BRA `(.L_x_10071) ;  /* 0xfffffffc00f08947 */ /* 0x004fea000383ffff */
[----:B------:R-:W-:Y:S05]  /*18e70*/  BRA `(.L_x_10228) ;  /* 0xffffffac00b87947 */ /* 0x000fea000383ffff */
.L_x_10086:
[----:B-1----:R1:W2:Y:S02]  /*18e80*/  SYNCS.PHASECHK.TRANS64.TRYWAIT P0, [R2+URZ+0x22840], R5 ;  /* 0x02284005020075a7 */ /* 0x0022a4000800017f */
[----:B--2---:R-:W-:Y:S05]  /*18e90*/  @!P0 NANOSLEEP.SYNCS 0x989680 ;  /* 0x009896800000895d */ /* 0x004fea0003900000 */
[----:B------:R-:W2:Y:S02]  /*18ea0*/  @!P0 SYNCS.PHASECHK.TRANS64 P0, [R2+URZ+0x22840], R5 ;  /* 0x02284005020085a7 */ /* 0x000ea4000800007f */
[----:B--2---:R-:W-:Y:S05]  /*18eb0*/  @!P0 BRA `(.L_x_10086) ;  /* 0xfffffffc00f08947 */ /* 0x004fea000383ffff */
[----:B------:R-:W-:Y:S05]  /*18ec0*/  BRA `(.L_x_10229) ;  /* 0xffffffb400e87947 */ /* 0x000fea000383ffff */
.L_x_10091:
[----:B0-----:R0:W2:Y:S02]  /*18ed0*/  SYNCS.PHASECHK.TRANS64.TRYWAIT P0, [R2+URZ+0x22860], R5 ;  /* 0x02286005020075a7 */ /* 0x0010a4000800017f */
[----:B--2---:R-:W-:Y:S05]  /*18ee0*/  @!P0 NANOSLEEP.SYNCS 0x989680 ;  /* 0x009896800000895d */ /* 0x004fea0003900000 */
[----:B------:R-:W2:Y:S02]  /*18ef0*/  @!P0 SYNCS.PHASECHK.TRANS64 P0, [R2+URZ+0x22860], R5 ;  /* 0x02286005020085a7 */ /* 0x000ea4000800007f */
[----:B--2---:R-:W-:Y:S05]  /*18f00*/  @!P0 BRA `(.L_x_10091) ;  /* 0xfffffffc00f08947 */ /* 0x004fea000383ffff */
[----:B------:R-:W-:Y:S05]  /*18f10*/  BRA `(.L_x_10230) ;  /* 0xffffffb800707947 */ /* 0x000fea000383ffff */
.L_x_10102:
[----:B0-----:R0:W1:Y:S02]  /*18f20*/  SYNCS.PHASECHK.TRANS64.TRYWAIT P0, [R3+URZ+0x22840], R2 ;  /* 0x02284002030075a7 */ /* 0x001064000800017f */
[----:B-1----:R-:W-:Y:S05]  /*18f30*/  @!P0 NANOSLEEP.SYNCS 0x989680 ;  /* 0x009896800000895d */ /* 0x002fea0003900000 */
[----:B------:R-:W1:Y:S02]  /*18f40*/  @!P0 SYNCS.PHASECHK.TRANS64 P0, [R3+URZ+0x22840], R2 ;  /* 0x02284002030085a7 */ /* 0x000e64000800007f */
[----:B-1----:R-:W-:Y:S05]  /*18f50*/  @!P0 BRA `(.L_x_10102) ;  /* 0xfffffffc00f08947 */ /* 0x002fea000383ffff */
[----:B------:R-:W-:Y:S05]  /*18f60*/  BRA `(.L_x_10231) ;  /* 0xffffffc000807947 */ /* 0x000fea000383ffff */
.L_x_10107:
[----:B-1----:R1:W2:Y:S02]  /*18f70*/  SYNCS.PHASECHK.TRANS64.TRYWAIT P0, [R3+URZ+0x22860], R2 ;  /* 0x02286002030075a7 */ /* 0x0022a4000800017f */
[----:B--2---:R-:W-:Y:S05]  /*18f80*/  @!P0 NANOSLEEP.SYNCS 0x989680 ;  /* 0x009896800000895d */ /* 0x004fea0003900000 */
[----:B------:R-:W2:Y:S02]  /*18f90*/  @!P0 SYNCS.PHASECHK.TRANS64 P0, [R3+URZ+0x22860], R2 ;  /* 0x02286002030085a7 */ /* 0x000ea4000800007f */
[----:B--2---:R-:W-:Y:S05]  /*18fa0*/  @!P0 BRA `(.L_x_10107) ;  /* 0xfffffffc00f08947 */ /* 0x004fea000383ffff */
[----:B------:R-:W-:Y:S05]  /*18fb0*/  BRA `(.L_x_10232) ;  /* 0xffffffc400047947 */ /* 0x000fea000383ffff */
.L_x_10118:
[----:B0-----:R0:W1:Y:S02]  /*18fc0*/  SYNCS.PHASECHK.TRANS64.TRYWAIT P0, [R3+URZ+0x22840], R2 ;  /* 0x02284002030075a7 */ /* 0x001064000800017f */
[----:B-1----:R-:W-:Y:S05]  /*18fd0*/  @!P0 NANOSLEEP.SYNCS 0x989680 ;  /* 0x009896800000895d */ /* 0x002fea0003900000 */
[----:B------:R-:W1:Y:S02]  /*18fe0*/  @!P0 SYNCS.PHASECHK.TRANS64 P0, [R3+URZ+0x22840], R2 ;  /* 0x02284002030085a7 */ /* 0x000e64000800007f */
[----:B-1----:R-:W-:Y:S05]  /*18ff0*/  @!P0 BRA `(.L_x_10118) ;  /* 0xfffffffc00f08947 */ /* 0x002fea000383ffff */
[----:B------:R-:W-:Y:S05]  /*19000*/  BRA `(.L_x_10233) ;  /* 0xffffffc800f07947 */ /* 0x000fea000383ffff */
.L_x_10123:
[----:B-1----:R1:W2:Y:S02]  /*19010*/  SYNCS.PHASECHK.TRANS64.TRYWAIT P0, [R3+URZ+0x22860], R2 ;  /* 0x02286002030075a7 */ /* 0x0022a4000800017f */
[----:B--2---:R-:W-:Y:S05]  /*19020*/  @!P0 NANOSLEEP.SYNCS 0x989680 ;  /* 0x009896800000895d */ /* 0x004fea0003900000 */
[----:B------:R-:W2:Y:S02]  /*19030*/  @!P0 SYNCS.PHASECHK.TRANS64 P0, [R3+URZ+0x22860], R2 ;  /* 0x02286002030085a7 */ /* 0x000ea4000800007f */
[----:B--2---:R-:W-:Y:S05]  /*19040*/  @!P0 BRA `(.L_x_10123) ;  /* 0xfffffffc00f08947 */ /* 0x004fea000383ffff */
[----:B------:R-:W-:Y:S05]  /*19050*/  BRA `(.L_x_10234) ;  /* 0xffffffcc00787947 */ /* 0x000fea000383ffff */
.L_x_10135:
[----:B------:R-:W-:Y:S01]  /*19060*/  BSSY B0, `(.L_x_10235) ;  /* 0x0000008000007945 */ /* 0x000fe20003800000 */
[----:B------:R-:W-:Y:S01]  /*19070*/  IMAD.MOV.U32 R13, RZ, RZ, R16 ;  /* 0x000000ffff0d7224 */ /* 0x000fe200078e0010 */
[----:B------:R-:W-:Y:S01]  /*19080*/  MOV R12, RZ ;  /* 0x000000ff000c7202 */ /* 0x000fe20000000f00 */
[----:B------:R-:W-:Y:S02]  /*19090*/  IMAD.MOV.U32 R11, RZ, RZ, 0x1f ;  /* 0x0000001fff0b7424 */ /* 0x000fe400078e00ff */
[----:B------:R-:W-:-:S07]  /*190a0*/  IMAD.MOV.U32 R15, RZ, RZ, -0x1 ;  /* 0xffffffffff0f7424 */ /* 0x000fce00078e00ff */
[----:B--2--5:R-:W-:Y:S05]  /*190b0*/  WARPSYNC.COLLECTIVE R15, `(.L_x_10236) ;  /* 0x000000000f087348 */ /* 0x024fea0003c00000 */
[----:B------:R0:W1:Y:S02]  /*190c0*/  SHFL.IDX P6, R14, R13, R12, R11 ;  /* 0x0000000c0d0e7389 */ /* 0x00006400000c000b */
[----:B012--5:R-:W-:Y:S01]  /*190d0*/  ENDCOLLECTIVE ;  /* 0x000000000000791b */ /* 0x027fe20003800000 */
.L_x_10236:
[----:B------:R-:W-:Y:S05]  /*190e0*/  BSYNC B0 ;  /* 0x0000000000007941 */ /* 0x000fea0003800000 */
.L_x_10235:
        /* <DEDUP_REMOVED lines=9> */
.L_x_10237:
[----:B------:R-:W-:Y:S02]  /*19180*/  ULDC UR4, c[0x0][0xc3c] ;  /* 0x00030f0000047ab9 */ /* 0x000fe40000000800 */
        /* <DEDUP_REMOVED lines=17> */
.L_x_10238:
        /* <DEDUP_REMOVED lines=8> */
.L_x_10239:
        /* <DEDUP_REMOVED lines=8> */
.L_x_10240:
        /* <DEDUP_REMOVED lines=8> */
.L_x_10241:
        /* <DEDUP_REMOVED lines=8> */
.L_x_10242:
        /* <DEDUP_REMOVED lines=9> */
.L_x_10243:
[----:B------:R-:W-:Y:S01]  /*19530*/  IMAD.MOV.U32 R6, RZ, RZ, R14 ;  /* 0x000000ffff067224 */ /* 0x000fe200078e000e */
[----:B------:R-:W-:Y:S06]  /*19540*/  BRA `(.L_x_10244) ;  /* 0xffffffd000d07947 */ /* 0x000fec000383ffff */
.L_x_10140:
        /* <DEDUP_REMOVED lines=8> */
.L_x_10246:
[----:B------:R-:W-:Y:S05]  /*195d0*/  BSYNC B0 ;  /* 0x0000000000007941 */ /* 0x000fea0003800000 */
.L_x_10245:
[----:B------:R-:W-:Y:S01]  /*195e0*/  SEL R3, R14, RZ, P1 ;  /* 0x000000ff0e037207 */ /* 0x000fe20000800000 */
[----:B------:R-:W-:Y:S02]  /*195f0*/  IMAD.MOV.U32 R12, RZ, RZ, 0x2 ;  /* 0x00000002ff0c7424 */ /* 0x000fe400078e00ff */
[----:B------:R-:W-:Y:S01]  /*19600*/  IMAD.MOV.U32 R11, RZ, RZ, RZ ;  /* 0x000000ffff0b7224 */ /* 0x000fe200078e00ff */
[----:B------:R-:W-:Y:S01]  /*19610*/  IADD3 R3, R2, R3, RZ ;  /* 0x0000000302037210 */ /* 0x000fe20007ffe0ff */
[----:B------:R-:W-:-:S04]  /*19620*/  IMAD.MOV.U32 R15, RZ, RZ, -0x1 ;  /* 0xffffffffff0f7424 */ /* 0x000fc800078e00ff */
[----:B------:R-:W-:-:S07]  /*19630*/  IMAD.MOV.U32 R13, RZ, RZ, R3 ;  /* 0x000000ffff0d7224 */ /* 0x000fce00078e0003 */
[----:B------:R-:W-:Y:S05]  /*19640*/  WARPSYNC.COLLECTIVE R15, `(.L_x_10247) ;  /* 0x000000000f087348 */ /* 0x000fea0003c00000 */
[----:B------:R0:W1:Y:S02]  /*19650*/  SHFL.UP P6, R14, R13, R12, R11 ;  /* 0x0400000c0d0e7389 */ /* 0x00006400000c000b */
[----:B01----:R-:W-:Y:S01]  /*19660*/  ENDCOLLECTIVE ;  /* 0x000000000000791b */ /* 0x003fe20003800000 */
.L_x_10247:
        /* <DEDUP_REMOVED lines=8> */
.L_x_10248:
        /* <DEDUP_REMOVED lines=8> */
.L_x_10249:
        /* <DEDUP_REMOVED lines=8> */
.L_x_10250:
        /* <DEDUP_REMOVED lines=9> */
.L_x_10251:
[----:B------:R-:W-:Y:S01]  /*19880*/  IMAD.MOV.U32 R6, RZ, RZ, R14 ;  /* 0x000000ffff067224 */ /* 0x000fe200078e000e */
[----:B------:R-:W-:Y:S06]  /*19890*/  BRA `(.L_x_10252) ;  /* 0xffffffd000987947 */ /* 0x000fec000383ffff */
.L_x_10142:
[----:B------:R-:W-:Y:S01]  /*198a0*/  BSSY B0, `(.L_x_10253) ;  /* 0x0000006000007945 */ /* 0x000fe20003800000 */
[----:B------:R-:W-:Y:S01]  /*198b0*/  PLOP3.LUT P6, PT, P6, PT, PT, 0x8, 0x0 ;  /* 0x000000000000781c */ /* 0x000fe200037ce170 */
[----:B------:R-:W-:-:S12]  /*198c0*/  IMAD.MOV.U32 R15, RZ, RZ, -0x1 ;  /* 0xffffffffff0f7424 */ /* 0x000fd800078e00ff */
[----:B0----5:R-:W-:Y:S05]  /*198d0*/  WARPSYNC.COLLECTIVE R15, `(.L_x_10254) ;  /* 0x000000000f087348 */ /* 0x021fea0003c00000 */
[----:B------:R-:W-:Y:S01]  /*198e0*/  VOTE.ANY R14, PT, P6 ;  /* 0x00000000000e7806 */ /* 0x000fe200030e0100 */
[----:B0----5:R-:W-:Y:S06]  /*198f0*/  ENDCOLLECTIVE ;  /* 0x000000000000791b */ /* 0x021fec0003800000 */
.L_x_10254:
[----:B------:R-:W-:Y:S05]  /*19900*/  BSYNC B0 ;  /* 0x0000000000007941 */ /* 0x000fea0003800000 */
.L_x_10253:
        /* <DEDUP_REMOVED lines=9> */
.L_x_10255:
[----:B------:R-:W-:Y:S01]  /*199a0*/  IMAD.MOV.U32 R17, RZ, RZ, R14 ;  /* 0x000000ffff117224 */ /* 0x000fe200078e000e */
[----:B------:R-:W-:Y:S06]  /*199b0*/  BRA `(.L_x_10256) ;  /* 0xffffffd000887947 */ /* 0x000fec000383ffff */
.L_x_10144:
[----:B------:R-:W-:Y:S01]  /*199c0*/  BSSY B0, `(.L_x_10257) ;  /* 0x0000007000007945 */ /* 0x000fe20003800000 */
[----:B------:R-:W-:Y:S01]  /*199d0*/  IMAD.MOV.U32 R13, RZ, RZ, R3 ;  /* 0x000000ffff0d7224 */ /* 0x000fe200078e0003 */
[----:B------:R-:W-:Y:S01]  /*199e0*/  MOV R15, 0xffffffff ;  /* 0xffffffff000f7802 */ /* 0x000fe20000000f00 */
[----:B------:R-:W-:-:S07]  /*199f0*/  IMAD.MOV.U32 R11, RZ, RZ, 0x1f ;  /* 0x0000001fff0b7424 */ /* 0x000fce00078e00ff */
[----:B0-2--5:R-:W-:Y:S05]  /*19a00*/  WARPSYNC.COLLECTIVE R15, `(.L_x_10258) ;  /* 0x000000000f087348 */ /* 0x025fea0003c00000 */
[----:B------:R1:W3:Y:S02]  /*19a10*/  SHFL.IDX P6, R14, R13, R12, R11 ;  /* 0x0000000c0d0e7389 */ /* 0x0002e400000c000b */
[----:B0123-5:R-:W-:Y:S01]  /*19a20*/  ENDCOLLECTIVE ;  /* 0x000000000000791b */ /* 0x02ffe20003800000 */
.L_x_10258:
[----:B------:R-:W-:Y:S05]  /*19a30*/  BSYNC B0 ;  /* 0x0000000000007941 */ /* 0x000fea0003800000 */
.L_x_10257:
[----:B------:R-:W-:Y:S01]  /*19a40*/  IMAD.MOV.U32 R2, RZ, RZ, R14 ;  /* 0x000000ffff027224 */ /* 0x000fe200078e000e */
[----:B------:R-:W-:Y:S06]  /*19a50*/  BRA `(.L_x_10143) ;  /* 0xffffffd0007c7947 */ /* 0x000fec000383ffff */
.L_x_10148:
[----:B0-----:R0:W2:Y:S02]  /*19a60*/  SYNCS.PHASECHK.TRANS64.TRYWAIT P0, [R0+URZ+0x22820], R3 ;  /* 0x02282003000075a7 */ /* 0x0010a4000800017f */
[----:B--2---:R-:W-:Y:S05]  /*19a70*/  @!P0 NANOSLEEP.SYNCS 0x989680 ;  /* 0x009896800000895d */ /* 0x004fea0003900000 */
[----:B------:R-:W2:Y:S02]  /*19a80*/  @!P0 SYNCS.PHASECHK.TRANS64 P0, [R0+URZ+0x22820], R3 ;  /* 0x02282003000085a7 */ /* 0x000ea4000800007f */
[----:B--2---:R-:W-:Y:S05]  /*19a90*/  @!P0 BRA `(.L_x_10148) ;  /* 0xfffffffc00f08947 */ /* 0x004fea000383ffff */
[----:B------:R-:W-:Y:S05]  /*19aa0*/  BRA `(.L_x_10259) ;  /* 0xffffffd400707947 */ /* 0x000fea000383ffff */
.L_x_10149:
        /* <DEDUP_REMOVED lines=11> */
.L_x_10261:
[----:B------:R-:W-:Y:S05]  /*19b60*/  BSYNC B0 ;  /* 0x0000000000007941 */ /* 0x000fea0003800000 */
.L_x_10260:
[----:B------:R-:W-:Y:S05]  /*19b70*/  BRA `(.L_x_10262) ;  /* 0xffffffd400587947 */ /* 0x000fea000383ffff */
.L_x_10150:
[----:B------:R-:W-:Y:S01]  /*19b80*/  BSSY B0, `(.L_x_10263) ;  /* 0x0000006000007945 */ /* 0x000fe20003800000 */
[----:B------:R-:W-:-:S07]  /*19b90*/  IMAD.MOV.U32 R15, RZ, RZ, -0x1 ;  /* 0xffffffffff0f7424 */ /* 0x000fce00078e00ff */
[----:B012--5:R-:W-:Y:S05]  /*19ba0*/  WARPSYNC.COLLECTIVE R15, `(.L_x_10264) ;  /* 0x000000000f0c7348 */ /* 0x027fea0003c00000 */
[----:B------:R-:W-:Y:S02]  /*19bb0*/  ELECT P6, UR62, PT ;  /* 0x00000000003e782f */ /* 0x000fe400038c0000 */
[----:B------:R-:W-:Y:S01]  /*19bc0*/  MOV R14, UR62 ;  /* 0x0000003e000e7c02 */ /* 0x000fe20008000f00 */
[----:B012--5:R-:W-:Y:S10]  /*19bd0*/  ENDCOLLECTIVE ;  /* 0x000000000000791b */ /* 0x027ff40003800000 */
.L_x_10264:
[----:B------:R-:W-:Y:S05]  /*19be0*/  BSYNC B0 ;  /* 0x0000000000007941 */ /* 0x000fea0003800000 */
.L_x_10263:
[----:B------:R-:W-:Y:S05]  /*19bf0*/  BRA `(.L_x_10265) ;  /* 0xffffffd4004c7947 */ /* 0x000fea000383ffff */
.L_x_10152:
[----:B0-----:R0:W1:Y:S02]  /*19c00*/  SYNCS.PHASECHK.TRANS64.TRYWAIT P0, [R6+URZ], R5 ;  /* 0x00000005060075a7 */ /* 0x001064000800017f */
[----:B-1----:R-:W-:Y:S05]  /*19c10*/  @!P0 NANOSLEEP.SYNCS 0x989680 ;  /* 0x009896800000895d */ /* 0x002fea0003900000 */
[----:B------:R-:W1:Y:S02]  /*19c20*/  @!P0 SYNCS.PHASECHK.TRANS64 P0, [R6+URZ], R5 ;  /* 0x00000005060085a7 */ /* 0x000e64000800007f */
[----:B-1----:R-:W-:Y:S05]  /*19c30*/  @!P0 BRA `(.L_x_10152) ;  /* 0xfffffffc00f08947 */ /* 0x002fea000383ffff */
[----:B------:R-:W-:Y:S05]  /*19c40*/  BRA `(.L_x_10266) ;  /* 0xffffffd400887947 */ /* 0x000fea000383ffff */
.L_x_10153:
[----:B-1----:R1:W2:Y:S02]  /*19c50*/  SYNCS.PHASECHK.TRANS64.TRYWAIT P0, [R7+URZ], R2 ;  /* 0x00000002070075a7 */ /* 0x0022a4000800017f */
[----:B--2---:R-:W-:Y:S05]  /*19c60*/  @!P0 NANOSLEEP.SYNCS 0x989680 ;  /* 0x009896800000895d */ /* 0x004fea0003900000 */
[----:B------:R-:W2:Y:S02]  /*19c70*/  @!P0 SYNCS.PHASECHK.TRANS64 P0, [R7+URZ], R2 ;  /* 0x00000002070085a7 */ /* 0x000ea4000800007f */
[----:B--2---:R-:W-:Y:S05]  /*19c80*/  @!P0 BRA `(.L_x_10153) ;  /* 0xfffffffc00f08947 */ /* 0x004fea000383ffff */
[----:B------:R-:W-:Y:S05]  /*19c90*/  BRA `(.L_x_10267) ;  /* 0xffffffd4007c7947 */ /* 0x000fea000383ffff */
.L_x_10155:
[----:B--2---:R2:W3:Y:S02]  /*19ca0*/  SYNCS.PHASECHK.TRANS64.TRYWAIT P0, [R4+URZ], R5 ;  /* 0x00000005040075a7 */ /* 0x0044e4000800017f */
[----:B---3--:R-:W-:Y:S05]  /*19cb0*/  @!P0 NANOSLEEP.SYNCS 0x989680 ;  /* 0x009896800000895d */ /* 0x008fea0003900000 */
[----:B------:R-:W3:Y:S02]  /*19cc0*/  @!P0 SYNCS.PHASECHK.TRANS64 P0, [R4+URZ], R5 ;  /* 0x00000005040085a7 */ /* 0x000ee4000800007f */
[----:B---3--:R-:W-:Y:S05]  /*19cd0*/  @!P0 BRA `(.L_x_10155) ;  /* 0xfffffffc00f08947 */ /* 0x008fea000383ffff */
[----:B------:R-:W-:Y:S05]  /*19ce0*/  BRA `(.L_x_10268) ;  /* 0xffffffd400847947 */ /* 0x000fea000383ffff */
.L_x_10269:
        /* <DEDUP_REMOVED lines=9> */
.L_x_15308:


//--------------------- .text._ZN7cutlass13device_kernelIN5flash11enable_sm90INS1_16FlashAttnFwdSm90INS1_25CollectiveMainloopFwdSm90ILi2EN4cute5tupleIJNS5_1CILi1EEES8_S8_EEENS6_IJNS7_ILi128EEENS7_ILi96EEENS7_ILi64EEEEEELi256ENS_6half_tEfNS_4arch4Sm90ELb0ELb0ELb1ELb1ELb0ELb0ELb1ELb1ELb0ELb1ELb0ELb0EEENS1_21CollectiveEpilogueFwdINS6_IJSA_NS7_ILi256EEESB_EEES9_SE_SG_Li256ELb1ELb1ELb0ELb0EEENS1_36VarlenDynamicPersistentTileSchedulerILi128ELi96ELi256ELi128ELb0ELb1ELb1ELb0ELb1ELb1EEEEEEEEEvNT_6ParamsE --------------------------
	.section	.text._ZN7cutlass13device_kernelIN5flash11enable_sm90INS1_16FlashAttnFwdSm90INS1_25CollectiveMainloopFwdSm90ILi2EN4cute5tupleIJNS5_1CILi1EEES8_S8_EEENS6_IJNS7_ILi128EEENS7_ILi96EEENS7_ILi64EEEEEELi256ENS_6half_tEfNS_4arch4Sm90ELb0ELb0ELb1ELb1ELb0ELb0ELb1ELb1ELb0ELb1ELb0ELb0EEENS1_21CollectiveEpilogueFwdINS6_IJSA_NS7_ILi256EEESB_EEES9_SE_SG_Li256ELb1ELb1ELb0ELb0EEENS1_36VarlenDynamicPersistentTileSchedulerILi128ELi96ELi256ELi128ELb0ELb1ELb1ELb0ELb1ELb1EEEEEEEEEvNT_6ParamsE,"ax",@progbits
	.align	128
.text._ZN7cutlass13device_kernelIN5flash11enable_sm90INS1_16FlashAttnFwdSm90INS1_25CollectiveMainloopFwdSm90ILi2EN4cute5tupleIJNS5_1CILi1EEES8_S8_EEENS6_IJNS7_ILi128EEENS7_ILi96EEENS7_ILi64EEEEEELi256ENS_6half_tEfNS_4arch4Sm90ELb0ELb0ELb1ELb1ELb0ELb0ELb1ELb1ELb0ELb1ELb0ELb0EEENS1_21CollectiveEpilogueFwdINS6_IJSA_NS7_ILi256EEESB_EEES9_SE_SG_Li256ELb1ELb1ELb0ELb0EEENS1_36VarlenDynamicPersistentTileSchedulerILi128ELi96ELi256ELi128ELb0ELb1ELb1ELb0ELb1ELb1EEEEEEEEEvNT_6ParamsE:
        .type           _ZN7cutlass13device_kernelIN5flash11enable_sm90INS1_16FlashAttnFwdSm90INS1_25CollectiveMainloopFwdSm90ILi2EN4cute5tupleIJNS5_1CILi1EEES8_S8_EEENS6_IJNS7_ILi128EEENS7_ILi96EEENS7_ILi64EEEEEELi256ENS_6half_tEfNS_4arch4Sm90ELb0ELb0ELb1ELb1ELb0ELb0ELb1ELb1ELb0ELb1ELb0ELb0EEENS1_21CollectiveEpilogueFwdINS6_IJSA_NS7_ILi256EEESB_EEES9_SE_SG_Li256ELb1ELb1ELb0ELb0EEENS1_36VarlenDynamicPersistentTileSchedulerILi128ELi96ELi256ELi128ELb0ELb1ELb1ELb0ELb1ELb1EEEEEEEEEvNT_6ParamsE,@function
        .size           _ZN7cutlass13device_kernelIN5flash11enable_sm90INS1_16FlashAttnFwdSm90INS1_25CollectiveMainloopFwdSm90ILi2EN4cute5tupleIJNS5_1CILi1EEES8_S8_EEENS6_IJNS7_ILi128EEENS7_ILi96EEENS7_ILi64EEEEEELi256ENS_6half_tEfNS_4arch4Sm90ELb0ELb0ELb1ELb1ELb0ELb0ELb1ELb1ELb0ELb1ELb0ELb0EEENS1_21CollectiveEpilogueFwdINS6_IJSA_NS7_ILi256EEESB_EEES9_SE_SG_Li256ELb1ELb1ELb0ELb0EEENS1_36VarlenDynamicPersistentTileSchedulerILi128ELi96ELi256ELi128ELb0ELb1ELb1ELb0ELb1ELb1EEEEEEEEEvNT_6ParamsE,(.L_x_15309 - _ZN7cutlass13device_kernelIN5flash11enable_sm90INS1_16FlashAttnFwdSm90INS1_25CollectiveMainloopFwdSm90ILi2EN4cute5tupleIJNS5_1CILi1EEES8_S8_EEENS6_IJNS7_ILi128EEENS7_ILi96EEENS7_ILi64EEEEEELi256ENS_6half_tEfNS_4arch4Sm90ELb0ELb0ELb1ELb1ELb0ELb0ELb1ELb1ELb0ELb1ELb0ELb0EEENS1_21CollectiveEpilogueFwdINS6_IJSA_NS7_ILi256EEESB_EEES9_SE_SG_Li256ELb1ELb1ELb0ELb0EEENS1_36VarlenDynamicPersistentTileSchedulerILi128ELi96ELi256ELi128ELb0ELb1ELb1ELb0ELb1ELb1EEEEEEEEEvNT_6ParamsE)
        .other          _ZN7cutlass13device_kernelIN5flash11enable_sm90INS1_16FlashAttnFwdSm90INS1_25CollectiveMainloopFwdSm90ILi2EN4cute5tupleIJNS5_1CILi1EEES8_S8_EEENS6_IJNS7_ILi128EEENS7_ILi96EEENS7_ILi64EEEEEELi256ENS_6half_tEfNS_4arch4Sm90ELb0ELb0ELb1ELb1ELb0ELb0ELb1ELb1ELb0ELb1ELb0ELb0EEENS1_21CollectiveEpilogueFwdINS6_IJSA_NS7_ILi256EEESB_EEES9_SE_SG_Li256ELb1ELb1ELb0ELb0EEENS1_36VarlenDynamicPersistentTileSchedulerILi128ELi96ELi256ELi128ELb0ELb1ELb1ELb0ELb1ELb1EEEEEEEEEvNT_6ParamsE,@"STO_CUDA_ENTRY STV_DEFAULT"
_ZN7cutlass13device_kernelIN5flash11enable_sm90INS1_16FlashAttnFwdSm90INS1_25CollectiveMainloopFwdSm90ILi2EN4cute5tupleIJNS5_1CILi1EEES8_S8_EEENS6_IJNS7_ILi128EEENS7_ILi96EEENS7_ILi64EEEEEELi256ENS_6half_tEfNS_4arch4Sm90ELb0ELb0ELb1ELb1ELb0ELb0ELb1ELb1ELb0ELb1ELb0ELb0EEENS1_21CollectiveEpilogueFwdINS6_IJSA_NS7_ILi256EEESB_EEES9_SE_SG_Li256ELb1ELb1ELb0ELb0EEENS1_36VarlenDynamicPersistentTileSchedulerILi128ELi96ELi256ELi128ELb0ELb1ELb1ELb0ELb1ELb1EEEEEEEEEvNT_6ParamsE:
        /* <DEDUP_REMOVED lines=18> */
.L_x_10271:
[----:B------:R-:W-:Y:S05]  /*0120*/  BSYNC B0 ;  /* 0x0000000000007941 */ /* 0x000fea0003800000 */
.L_x_10270:
        /* <DEDUP_REMOVED lines=43> */
.L_x_10272:
        /* <DEDUP_REMOVED lines=22> */
.L_x_10273:
        /* <DEDUP_REMOVED lines=18> */
.L_x_10274:
        /* <DEDUP_REMOVED lines=22> */
.L_x_10275:
        /* <DEDUP_REMOVED lines=22> */
.L_x_10276:
[----:B0-----:R-:W-:Y:S01]  /*0920*/  UMOV UR4, 0x1 ;  /* 0x0000000100047882 */ /* 0x001fe20000000000 */
[----:B------:R-:W-:Y:S01]  /*0930*/  PLOP3.LUT P0, PT, PT, PT, UP0, 0x80, 0x0 ;  /* 0x000000000000781c */ /* 0x000fe20003f0f008 */
[----:B------:R-:W-:Y:S01]  /*0940*/  USEL UR4, UR4, 0x2, !UP0 ;  /* 0x0000000204047887 */ /* 0x000fe2000c000000 */
[----:B------:R-:W-:Y:S01]  /*0950*/  NOP ;  /* 0x0000000000007918 */ /* 0x000fe20000000000 */
[----:B------:R-:W-:-:S04]  /*0960*/  ULDC.64 UR38, c[0x0][0x208] ;  /* 0x0000820000267ab9 */ /* 0x000fc80000000a00 */
[----:B------:R-:W-:-:S05]  /*0970*/  IMAD.U32 R2, RZ, RZ, UR4 ;  /* 0x00000004ff027e24 */ /* 0x000fca000f8e00ff */
[----:B------:R0:W-:Y:S01]  /*0980*/  STL [R1+0x74], R2 ;  /* 0x0000740201007387 */ /* 0x0001e20000100800 */
[----:B-123--:R-:W-:Y:S06]  /*0990*/  BAR.SYNC.DEFER_BLOCKING 0x0 ;  /* 0x0000000000007b1d */ /* 0x00efec0000010000 */
[----:B------:R-:W-:Y:S05]  /*09a0*/  @!P0 BRA `(.L_x_10277) ;  /* 0x0000009800d08947 */ /* 0x000fea0003800000 */
.L_x_10278:
[----:B------:R-:W-:-:S08]  /*09b0*/  NOP ;  /* 0x0000000000007918 */ /* 0x000fd00000000000 */
[----:B------:R-:W1:Y:S02]  /*09c0*/  USETMAXREG.TRY_ALLOC.CTAPOOL UP0, 0xf0 ;  /* 0x000000f0000079c8 */ /* 0x000e640008000600 */
[----:B-1----:R-:W-:-:S13]  /*09d0*/  PLOP3.LUT P0, PT, PT, PT, UP0, 0x80, 0x0 ;  /* 0x000000000000781c */ /* 0x002fda0003f0f008 */
[----:B------:R-:W-:Y:S05]  /*09e0*/  @!P0 BRA `(.L_x_10278) ;  /* 0xfffffffc00f08947 */ /* 0x000fea000383ffff */
[----:B------:R-:W1:Y:S01]  /*09f0*/  S2R R0, SR_TID.X ;  /* 0x0000000000007919 */ /* 0x000e620000002100 */
[----:B------:R-:W2:Y:S01]  /*0a00*/  S2UR UR5, SR_CgaCtaId ;  /* 0x00000000000579c3 */ /* 0x000ea20000008800 */
[----:B------:R-:W-:-:S07]  /*0a10*/  UMOV UR4, 0x400 ;  /* 0x0000040000047882 */ /* 0x000fce0000000000 */
[----:B------:R-:W-:Y:S06]  /*0a20*/  BAR.ARV 0x8, 0x180 ;  /* 0x0206000000007b1d */ /* 0x000fec0000002000 */
[----:B--2---:R-:W-:Y:S01]  /*0a30*/  ULEA UR4, UR5, UR4, 0x18 ;  /* 0x0000000405047291 */ /* 0x004fe2000f8ec03f */
[----:B-1----:R-:W-:-:S04]  /*0a40*/  SHF.R.U32.HI R0, RZ, 0x7, R0 ;  /* 0x00000007ff007819 */ /* 0x002fc80000011600 */
[----:B------:R-:W-:-:S13]  /*0a50*/  ISETP.NE.AND P0, PT, R0, 0x1, PT ;  /* 0x000000010000780c */ /* 0x000fda0003f05270 */
[----:B------:R-:W-:Y:S08]  /*0a60*/  @!P0 BAR.ARV 0x9, 0x100 ;  /* 0x0244000000008b1d */ /* 0x000ff00000002000 */
[----:B------:R-:W-:Y:S06]  /*0a70*/  BAR.SYNC.DEFER_BLOCKING 0x5, 0x180 ;  /* 0x0146000000007b1d */ /* 0x000fec0000010000 */
[----:B------:R-:W1:Y:S01]  /*0a80*/  LDS.128 R12, [UR4+0x324d0] ;  /* 0x0324d004ff0c7984 */ /* 0x000e620008000c00 */
[----:B------:R-:W-:Y:S01]  /*0a90*/  ULDC UR4, c[0x0][0xd3c] ;  /* 0x00034f0000047ab9 */ /* 0x000fe20000000800 */
[----:B------:R-:W-:Y:S06]  /*0aa0*/  BAR.ARV 0x4, 0x180 ;  /* 0x0106000000007b1d */ /* 0x000fec0000002000 */
[----:B-1----:R-:W-:-:S13]  /*0ab0*/  ISETP.GE.AND P0, PT, R15, UR4, PT ;  /* 0x000000040f007c0c */ /* 0x002fda000bf06270 */
[----:B------:R-:W-:Y:S05]  /*0ac0*/  @P0 EXIT ;  /* 0x000000000000094d */ /* 0x000fea0003800000 */
[----:B0-----:R-:W2:Y:S01]  /*0ad0*/  LDL R2, [R1+0x74] ;  /* 0x0000740001027983 */ /* 0x001ea20000100800 */
[----:B------:R-:W-:Y:S01]  /*0ae0*/  R2UR UR5, R13 ;  /* 0x000000000d0572ca */ /* 0x000fe200000e0000 */
[----:B------:R-:W-:Y:S01]  /*0af0*/  UMOV UR37, URZ ;  /* 0x0000003f00257c82 */ /* 0x000fe20008000000 */
[----:B------:R-:W-:Y:S01]  /*0b00*/  R2UR UR6, R14 ;  /* 0x000000000e0672ca */ /* 0x000fe200000e0000 */
[----:B------:R-:W0:Y:S01]  /*0b10*/  S2R R0, SR_TID.X ;  /* 0x0000000000007919 */ /* 0x000e220000002100 */
[----:B------:R-:W-:Y:S01]  /*0b20*/  UMOV UR36, URZ ;  /* 0x0000003f00247c82 */ /* 0x000fe20008000000 */
[----:B0-----:R-:W-:-:S05]  /*0b30*/  VIADD R231, R0, 0xffffff80 ;  /* 0xffffff8000e77836 */ /* 0x001fca0000000000 */
[----:B------:R-:W-:-:S04]  /*0b40*/  SHF.R.S32.HI R0, RZ, 0x1f, R231 ;  /* 0x0000001fff007819 */ /* 0x000fc800000114e7 */
[CC--:B------:R-:W-:Y:S02]  /*0b50*/  LEA.HI R3, R0.reuse, R231.reuse, RZ, 0x4 ;  /* 0x000000e700037211 */ /* 0x0c0fe400078f20ff */
[CC--:B------:R-:W-:Y:S02]  /*0b60*/  LEA.HI R4, R0.reuse, R231.reuse, RZ, 0x5 ;  /* 0x000000e700047211 */ /* 0x0c0fe400078f28ff */
[----:B------:R-:W-:Y:S02]  /*0b70*/  SHF.R.S32.HI R6, RZ, 0x4, R3 ;  /* 0x00000004ff067819 */ /* 0x000fe40000011403 */
[----:B------:R-:W-:Y:S01]  /*0b80*/  LEA.HI R11, R0, R231, RZ, 0x2 ;  /* 0x000000e7000b7211 */ /* 0x000fe200078f10ff */
[----:B------:R-:W-:Y:S01]  /*0b90*/  IMAD.SHL.U32 R5, R4, 0x20, RZ ;  /* 0x0000002004057824 */ /* 0x000fe200078e00ff */
[C---:B------:R-:W-:Y:S02]  /*0ba0*/  LOP3.LUT R4, R3.reuse, 0x3fffff0, RZ, 0xc0, !PT ;  /* 0x03fffff003047812 */ /* 0x040fe400078ec0ff */
[----:B------:R-:W-:-:S02]  /*0bb0*/  LEA.HI R3, R3, R6, RZ, 0x1 ;  /* 0x0000000603037211 */ /* 0x000fc400078f08ff */
[----:B------:R-:W-:Y:S01]  /*0bc0*/  LOP3.LUT R5, R5, 0xfffffc00, RZ, 0xc0, !PT ;  /* 0xfffffc0005057812 */ /* 0x000fe200078ec0ff */
[----:B------:R-:W-:Y:S01]  /*0bd0*/  IMAD.IADD R4, R231, 0x1, -R4 ;  /* 0x00000001e7047824 */ /* 0x000fe200078e0a04 */
[----:B------:R-:W-:-:S03]  /*0be0*/  LOP3.LUT R3, R3, 0x1ffffffe, RZ, 0xc0, !PT ;  /* 0x1ffffffe03037812 */ /* 0x000fc600078ec0ff */
[----:B------:R-:W-:Y:S02]  /*0bf0*/  IMAD R4, R4, 0x40, R5 ;  /* 0x0000004004047824 */ /* 0x000fe400078e0205 */
[----:B------:R-:W-:Y:S01]  /*0c00*/  IMAD.IADD R3, R6, 0x1, -R3 ;  /* 0x0000000106037824 */ /* 0x000fe200078e0a03 */
[----:B------:R-:W-:-:S03]  /*0c10*/  LOP3.LUT R6, R11, 0xfffffffc, RZ, 0xc0, !PT ;  /* 0xfffffffc0b067812 */ /* 0x000fc600078ec0ff */
[----:B------:R-:W-:Y:S02]  /*0c20*/  IMAD R225, R3, 0x8, R4 ;  /* 0x0000000803e17824 */ /* 0x000fe400078e0204 */
[----:B------:R-:W-:Y:S01]  /*0c30*/  IMAD.IADD R5, R231, 0x1, -R6 ;  /* 0x00000001e7057824 */ /* 0x000fe200078e0a06 */
[----:B--2---:R-:W-:Y:S02]  /*0c40*/  R2UR UR4, R2 ;  /* 0x00000000020472ca */ /* 0x004fe400000e0000 */
[CC--:B------:R-:W-:Y:S02]  /*0c50*/  LEA.HI R2, R0.reuse, R231.reuse, RZ, 0x7 ;  /* 0x000000e700027211 */ /* 0x0c0fe400078f38ff */
[----:B------:R-:W-:Y:S02]  /*0c60*/  LEA.HI R0, R0, R231, RZ, 0x3 ;  /* 0x000000e700007211 */ /* 0x000fe400078f18ff */
[----:B------:R-:W-:Y:S02]  /*0c70*/  LOP3.LUT R220, R2, 0xffffff80, RZ, 0xc0, !PT ;  /* 0xffffff8002dc7812 */ /* 0x000fe400078ec0ff */
[----:B------:R-:W-:-:S02]  /*0c80*/  SHF.R.S32.HI R221, RZ, 0x7, R2 ;  /* 0x00000007ffdd7819 */ /* 0x000fc40000011402 */
[----:B------:R-:W-:Y:S01]  /*0c90*/  SHF.R.S32.HI R204, RZ, 0x3, R0 ;  /* 0x00000003ffcc7819 */ /* 0x000fe20000011400 */
[----:B------:R-:W-:Y:S01]  /*0ca0*/  IMAD.IADD R220, R231, 0x1, -R220 ;  /* 0x00000001e7dc7824 */ /* 0x000fe200078e0adc */
[----:B------:R-:W-:Y:S01]  /*0cb0*/  LEA.HI R2, R2, R221, RZ, 0x1 ;  /* 0x000000dd02027211 */ /* 0x000fe200078f08ff */
[----:B------:R-:W-:-:S03]  /*0cc0*/  ULOP3.LUT UR4, UR4, 0x1, URZ, 0xfc, !UPT ;  /* 0x0000000104047892 */ /* 0x000fc6000f8efc3f */
[----:B------:R-:W-:Y:S02]  /*0cd0*/  SHF.R.S32.HI R7, RZ, 0x1f, R220 ;  /* 0x0000001fff077819 */ /* 0x000fe400000114dc */
[----:B------:R-:W-:Y:S01]  /*0ce0*/  LOP3.LUT R6, R2, 0x3fffffe, RZ, 0xc0, !PT ;  /* 0x03fffffe02067812 */ /* 0x000fe200078ec0ff */
[----:B------:R-:W-:Y:S01]  /*0cf0*/  IMAD.U32 R226, RZ, RZ, UR4 ;  /* 0x00000004ffe27e24 */ /* 0x000fe2000f8e00ff */
[CC--:B------:R-:W-:Y:S01]  /*0d00*/  LEA.HI R8, R7.reuse, R220.reuse, RZ, 0x2 ;  /* 0x000000dc07087211 */ /* 0x0c0fe200078f10ff */
[----:B------:R-:W-:Y:S01]  /*0d10*/  UMOV UR4, URZ ;  /* 0x0000003f00047c82 */ /* 0x000fe20008000000 */
[----:B------:R-:W-:Y:S01]  /*0d20*/  LEA.HI R7, R7, R220, RZ, 0x5 ;  /* 0x000000dc07077211 */ /* 0x000fe200078f28ff */
[----:B------:R-:W-:Y:S01]  /*0d30*/  IMAD.IADD R6, R221, 0x1, -R6 ;  /* 0x00000001dd067824 */ /* 0x000fe200078e0a06 */
[--C-:B------:R-:W-:Y:S01]  /*0d40*/  SHF.R.S32.HI R9, RZ, 0x2, R8.reuse ;  /* 0x00000002ff097819 */ /* 0x100fe20000011408 */
[----:B------:R-:W-:Y:S01]  /*0d50*/  IMAD.U32 R219, RZ, RZ, UR4 ;  /* 0x00000004ffdb7e24 */ /* 0x000fe2000f8e00ff */
[----:B------:R-:W-:-:S02]  /*0d60*/  SHF.R.S32.HI R10, RZ, 0x1f, R8 ;  /* 0x0000001fff0a7819 */ /* 0x000fc40000011408 */
[----:B------:R-:W-:Y:S02]  /*0d70*/  LOP3.LUT R2, R0, 0xfffffff8, RZ, 0xc0, !PT ;  /* 0xfffffff800027812 */ /* 0x000fe400078ec0ff */
[----:B------:R-:W-:Y:S02]  /*0d80*/  LEA.HI R10, R10, R9, RZ, 0x3 ;  /* 0x000000090a0a7211 */ /* 0x000fe400078f18ff */
[----:B------:R-:W-:Y:S01]  /*0d90*/  SHF.R.S32.HI R7, RZ, 0x5, R7 ;  /* 0x00000005ff077819 */ /* 0x000fe20000011407 */
[----:B------:R-:W-:Y:S01]  /*0da0*/  IMAD.IADD R201, R231, 0x1, -R2 ;  /* 0x00000001e7c97824 */ /* 0x000fe200078e0a02 */
[----:B------:R-:W-:Y:S02]  /*0db0*/  LOP3.LUT R10, R10, 0xfffffff8, RZ, 0xc0, !PT ;  /* 0xfffffff80a0a7812 */ /* 0x000fe400078ec0ff */
[----:B------:R-:W-:Y:S01]  /*0dc0*/  LOP3.LUT R223, R8, 0x7ffffffc, RZ, 0xc0, !PT ;  /* 0x7ffffffc08df7812 */ /* 0x000fe200078ec0ff */
[----:B------:R-:W-:Y:S02]  /*0dd0*/  IMAD.SHL.U32 R2, R201, 0x8, RZ ;  /* 0x00000008c9027824 */ /* 0x000fe400078e00ff */
[----:B------:R-:W-:Y:S01]  /*0de0*/  IMAD.IADD R10, R9, 0x1, -R10 ;  /* 0x00000001090a7824 */ /* 0x000fe200078e0a0a */
[----:B------:R-:W-:Y:S01]  /*0df0*/  LEA.HI R9, R5, R5, RZ, 0x1 ;  /* 0x0000000505097211 */ /* 0x000fe200078f08ff */
[C---:B------:R-:W-:Y:S01]  /*0e00*/  VIADD R23, R2.reuse, 0x40 ;  /* 0x0000004002177836 */ /* 0x040fe20000000000 */
[----:B------:R-:W-:Y:S01]  /*0e10*/  SHF.R.S32.HI R230, RZ, 0x1f, R2 ;  /* 0x0000001fffe67819 */ /* 0x000fe20000011402 */
[----:B------:R-:W-:Y:S01]  /*0e20*/  IMAD R7, R7, 0x10, R10 ;  /* 0x0000001007077824 */ /* 0x000fe200078e020a */
[----:B------:R-:W-:Y:S01]  /*0e30*/  LOP3.LUT R10, R9, 0x1ffffffe, RZ, 0xc0, !PT ;  /* 0x1ffffffe090a7812 */ /* 0x000fe200078ec0ff */
[C---:B------:R-:W-:Y:S01]  /*0e40*/  VIADD R22, R2.reuse, 0x80 ;  /* 0x0000008002167836 */ /* 0x040fe20000000000 */
[----:B------:R-:W-:Y:S01]  /*0e50*/  SHF.R.S32.HI R229, RZ, 0x1f, R23 ;  /* 0x0000001fffe57819 */ /* 0x000fe20000011417 */
[----:B------:R-:W-:-:S02]  /*0e60*/  VIADD R200, R2, 0xc0 ;  /* 0x000000c002c87836 */ /* 0x000fc40000000000 */
[----:B------:R-:W-:Y:S01]  /*0e70*/  IMAD.IADD R5, R5, 0x1, -R10 ;  /* 0x0000000105057824 */ /* 0x000fe200078e0a0a */
[----:B------:R-:W-:Y:S01]  /*0e80*/  SHF.R.S32.HI R228, RZ, 0x1f, R22 ;  /* 0x0000001fffe47819 */ /* 0x000fe20000011416 */
[----:B------:R-:W-:Y:S01]  /*0e90*/  IMAD R222, R6, 0x40, R7 ;  /* 0x0000004006de7824 */ /* 0x000fe200078e0207 */
[----:B------:R-:W-:Y:S01]  /*0ea0*/  SHF.R.S32.HI R227, RZ, 0x1f, R200 ;  /* 0x0000001fffe37819 */ /* 0x000fe200000114c8 */
[----:B------:R-:W-:Y:S02]  /*0eb0*/  IMAD.MOV.U32 R7, RZ, RZ, R15 ;  /* 0x000000ffff077224 */ /* 0x000fe400078e000f */
[----:B------:R-:W-:Y:S02]  /*0ec0*/  IMAD.IADD R223, R220, 0x1, -R223 ;  /* 0x00000001dcdf7824 */ /* 0x000fe400078e0adf */
[----:B------:R-:W-:-:S07]  /*0ed0*/  IMAD R224, R5, 0x8, R222 ;  /* 0x0000000805e07824 */ /* 0x000fce00078e02de */
.L_x_10321:
[----:B0-23--:R-:W0:Y:S01]  /*0ee0*/  LDC.64 R4, c[0x0][0xd88] ;  /* 0x00036200ff047b82 */ /* 0x00de220000000a00 */
        /* <DEDUP_REMOVED lines=14> */
[----:B------:R-:W-:Y:S02]  /*0fd0*/  IMAD.U32 R218, RZ, RZ, UR12 ;  /* 0x0000000cffda7e24 */ /* 0x000fe4000f8e00ff */
[----:B------:R-:W-:Y:S02]  /*0fe0*/  IMAD.U32 R6, RZ, RZ, UR8 ;  /* 0x00000008ff067e24 */ /* 0x000fe4000f8e00ff */
[----:B------:R-:W-:Y:S01]  /*0ff0*/  IMAD.U32 R7, RZ, RZ, UR9 ;  /* 0x00000009ff077e24 */ /* 0x000fe2000f8e00ff */
[----:B------:R-:W-:Y:S02]  /*1000*/  ULDC.64 UR8, c[0x0][0xb18] ;  /* 0x0002c60000087ab9 */ /* 0x000fe40000000a00 */
[----:B------:R-:W-:Y:S02]  /*1010*/  UISETP.NE.U32.AND UP1, UPT, UR8, URZ, UPT ;  /* 0x0000003f0800728c */ /* 0x000fe4000bf25070 */
[----:B------:R-:W-:Y:S01]  /*1020*/  UISETP.NE.U32.AND UP0, UPT, UR10, URZ, UPT ;  /* 0x0000003f0a00728c */ /* 0x000fe2000bf05070 */
[----:B------:R0:W5:Y:S01]  /*1030*/  @P0 LDG.E R3, desc[UR38][R6.64] ;  /* 0x0000002606030981 */ /* 0x000162000c1e1900 */
[----:B------:R-:W-:-:S02]  /*1040*/  UISETP.NE.AND.EX UP1, UPT, UR9, URZ, UPT, UP1 ;  /* 0x0000003f0900728c */ /* 0x000fc4000bf25310 */
        /* <DEDUP_REMOVED lines=10> */
[----:B------:R-:W-:Y:S02]  /*10f0*/  IMAD.U32 R202, RZ, RZ, UR5 ;  /* 0x00000005ffca7e24 */ /* 0x000fe4000f8e00ff */
[----:B------:R-:W-:Y:S01]  /*1100*/  IMAD.U32 R203, RZ, RZ, UR6 ;  /* 0x00000006ffcb7e24 */ /* 0x000fe2000f8e00ff */
[----:B-1--4-:R-:W-:Y:S06]  /*1110*/  @P0 BRA `(.L_x_10279) ;  /* 0x00000000002c0947 */ /* 0x012fec0003800000 */
        /* <DEDUP_REMOVED lines=11> */
.L_x_10279:
[----:B-----5:R-:W-:Y:S01]  /*11d0*/  IMAD.IADD R152, R152, 0x1, -R3 ;  /* 0x0000000198987824 */ /* 0x020fe200078e0a03 */
[----:B------:R-:W-:Y:S01]  /*11e0*/  PLOP3.LUT P0, PT, PT, PT, PT, 0x80, 0x0 ;  /* 0x000000000000781c */ /* 0x000fe20003f0f070 */
[----:B------:R-:W-:Y:S01]  /*11f0*/  IMAD.MOV.U32 R3, RZ, RZ, RZ ;  /* 0x000000ffff037224 */ /* 0x000fe200078e00ff */
[----:B------:R-:W-:Y:S01]  /*1200*/  CS2R R8, SRZ ;  /* 0x0000000000087805 */ /* 0x000fe2000001ff00 */
[C---:B------:R-:W-:Y:S01]  /*1210*/  VIADD R0, R152.reuse, 0x5f ;  /* 0x0000005f98007836 */ /* 0x040fe20000000000 */
[----:B------:R-:W-:Y:S01]  /*1220*/  ISETP.GE.AND P1, PT, R152, 0x1, PT ;  /* 0x000000019800780c */ /* 0x000fe20003f26270 */
[----:B------:R-:W-:Y:S01]  /*1230*/  IMAD.MOV.U32 R150, RZ, RZ, RZ ;  /* 0x000000ffff967224 */ /* 0x000fe200078e00ff */
[----:B------:R-:W-:Y:S01]  /*1240*/  CS2R R148, SRZ ;  /* 0x0000000000947805 */ /* 0x000fe2000001ff00 */
[----:B------:R-:W-:Y:S01]  /*1250*/  IMAD.HI R0, R0, 0x2aaaaaab, RZ ;  /* 0x2aaaaaab00007827 */ /* 0x000fe200078e02ff */
[----:B------:R-:W-:Y:S02]  /*1260*/  CS2R R146, SRZ ;  /* 0x0000000000927805 */ /* 0x000fe4000001ff00 */
[----:B------:R-:W-:-:S02]  /*1270*/  CS2R R144, SRZ ;  /* 0x0000000000907805 */ /* 0x000fc4000001ff00 */
[----:B------:R-:W-:Y:S02]  /*1280*/  CS2R R142, SRZ ;  /* 0x00000000008e7805 */ /* 0x000fe4000001ff00 */
[----:B------:R-:W-:Y:S02]  /*1290*/  CS2R R140, SRZ ;  /* 0x00000000008c7805 */ /* 0x000fe4000001ff00 */
[----:B------:R-:W-:Y:S02]  /*12a0*/  SHF.R.U32.HI R205, RZ, 0x1f, R0 ;  /* 0x0000001fffcd7819 */ /* 0x000fe40000011600 */
[----:B------:R-:W-:Y:S02]  /*12b0*/  CS2R R138, SRZ ;  /* 0x00000000008a7805 */ /* 0x000fe4000001ff00 */
[----:B------:R-:W-:Y:S02]  /*12c0*/  CS2R R136, SRZ ;  /* 0x0000000000887805 */ /* 0x000fe4000001ff00 */
[----:B------:R-:W-:-:S02]  /*12d0*/  CS2R R134, SRZ ;  /* 0x0000000000867805 */ /* 0x000fc4000001ff00 */
[----:B------:R-:W-:Y:S01]  /*12e0*/  LEA.HI.SX32 R205, R0, R205, 0x1c ;  /* 0x000000cd00cd7211 */ /* 0x000fe200078fe2ff */
        /* <DEDUP_REMOVED lines=57> */
[----:B------:R-:W-:Y:S06]  /*1680*/  @!P1 BRA `(.L_x_10280) ;  /* 0x0000005c00e09947 */ /* 0x000fec0003800000 */
[----:B0-----:R-:W0:Y:S01]  /*1690*/  S2R R4, SR_CgaCtaId ;  /* 0x0000000000047919 */ /* 0x001e220000008800 */
[----:B------:R-:W-:Y:S01]  /*16a0*/  MOV R3, 0x400 ;  /* 0x0000040000037802 */ /* 0x000fe20000000f00 */
[----:B------:R-:W1:Y:S03]  /*16b0*/  SHFL.IDX PT, R0, R221, RZ, 0x1f ;  /* 0x00001fffdd007589 */ /* 0x000e6600000e0000 */
[----:B0-----:R-:W-:Y:S02]  /*16c0*/  LEA R4, R4, R3, 0x18 ;  /* 0x0000000304047211 */ /* 0x001fe400078ec0ff */
[----:B-1----:R-:W-:-:S03]  /*16d0*/  LEA.HI R3, R0, R0, RZ, 0x1 ;  /* 0x0000000000037211 */ /* 0x002fc600078f08ff */
[----:B------:R-:W-:Y:S01]  /*16e0*/  VIADD R4, R4, 0x18400 ;  /* 0x0001840004047836 */ /* 0x000fe20000000000 */
[----:B------:R-:W-:-:S04]  /*16f0*/  LOP3.LUT R3, R3, 0xffffe, RZ, 0xc0, !PT ;  /* 0x000ffffe03037812 */ /* 0x000fc800078ec0ff */
[----:B------:R-:W-:Y:S01]  /*1700*/  LOP3.LUT P0, RZ, R4, 0x1bf, RZ, 0xc0, !PT ;  /* 0x000001bf04ff7812 */ /* 0x000fe2000780c0ff */
[----:B------:R-:W-:-:S12]  /*1710*/  IMAD.IADD R16, R0, 0x1, -R3 ;  /* 0x0000000100107824 */ /* 0x000fd800078e0a03 */
        /* <DEDUP_REMOVED lines=17> */
.L_x_10281:
[----:B------:R-:W0:Y:S01]  /*1830*/  S2R R3, SR_CgaCtaId ;  /* 0x0000000000037919 */ /* 0x000e220000008800 */
[----:B------:R-:W-:Y:S02]  /*1840*/  R2UR UR5, R219 ;  /* 0x00000000db0572ca */ /* 0x000fe400000e0000 */
[----:B------:R-:W-:Y:S01]  /*1850*/  MOV R0, 0x400 ;  /* 0x0000040000007802 */ /* 0x000fe20000000f00 */
[----:B------:R-:W1:Y:S10]  /*1860*/  S2R R17, SR_TID.X ;  /* 0x0000000000117919 */ /* 0x000e740000002100 */
[----:B------:R-:W-:-:S04]  /*1870*/  ULEA.HI UR4, UR5, UR5, URZ, 0x1 ;  /* 0x0000000505047291 */ /* 0x000fc8000f8f083f */
        /* <DEDUP_REMOVED lines=9> */
.L_x_10452:
[----:B------:R-:W-:Y:S05]  /*1910*/  WARPSYNC.ALL ;  /* 0x0000000000007948 */ /* 0x000fea0003800000 */
[----:B------:R-:W-:Y:S01]  /*1920*/  R2UR UR4, R226 ;  /* 0x00000000e20472ca */ /* 0x000fe200000e0000 */
[----:B------:R1:W-:-:S12]  /*1930*/  BAR.SYNC.DEFER_BLOCKING R215, 0x100 ;  /* 0x000400d70000751d */ /* 0x0003d80000010000 */
[----:B------:R-:W-:-:S05]  /*1940*/  IMAD.U32 R0, RZ, RZ, UR4 ;  /* 0x00000004ff007e24 */ /* 0x000fca000f8e00ff */
[----:B------:R-:W-:-:S13]  /*1950*/  ISETP.NE.AND P0, PT, R0, 0x3, PT ;  /* 0x000000030000780c */ /* 0x000fda0003f05270 */
[----:B-1----:R-:W-:Y:S05]  /*1960*/  @!P0 BRA `(.L_x_10283) ;  /* 0x0000000000048947 */ /* 0x002fea0003800000 */
[----:B------:R-:W-:Y:S01]  /*1970*/  BPT.TRAP 0x1 ;  /* 0x000000040000795c */ /* 0x000fe20000300000 */
.L_x_10283:
[----:B------:R-:W-:Y:S02]  /*1980*/  IMAD.U32 R5, RZ, RZ, UR36 ;  /* 0x00000024ff057e24 */ /* 0x000fe4000f8e00ff */
[----:B------:R-:W-:Y:S02]  /*1990*/  IMAD.U32 R6, RZ, RZ, UR37 ;  /* 0x00000025ff067e24 */ /* 0x000fe4000f8e00ff */
[----:B------:R-:W-:-:S03]  /*19a0*/  IMAD R0, R5, 0x8, R4 ;  /* 0x0000000805007824 */ /* 0x000fc600078e0204 */
[----:B------:R-:W-:-:S04]  /*19b0*/  SHF.L.U32 R5, R6, 0x1f, RZ ;  /* 0x0000001f06057819 */ /* 0x000fc800000006ff */
[----:B------:R1:W2:Y:S01]  /*19c0*/  SYNCS.PHASECHK.TRANS64.TRYWAIT P1, [R0+URZ+0x32430], R5 ;  /* 0x03243005000075a7 */ /* 0x0002a2000802017f */
[----:B------:R-:W-:Y:S05]  /*19d0*/  @!P0 BRA `(.L_x_10284) ;  /* 0x0000000000048947 */ /* 0x000fea0003800000 */
[----:B------:R-:W-:Y:S01]  /*19e0*/  BPT.TRAP 0x1 ;  /* 0x000000040000795c */ /* 0x000fe20000300000 */
.L_x_10284:
[----:B------:R-:W-:Y:S01]  /*19f0*/  IMAD R16, R16, 0x2000, R4 ;  /* 0x0000200010107824 */ /* 0x000fe200078e0204 */
[----:B--2---:R-:W-:Y:S06]  /*1a00*/  @P1 BRA `(.L_x_10285) ;  /* 0x0000000000081947 */ /* 0x004fec0003800000 */
[----:B------:R-:W2:Y:S02]  /*1a10*/  SYNCS.PHASECHK.TRANS64.TRYWAIT P1, [R0+URZ+0x32430], R5 ;  /* 0x03243005000075a7 */ /* 0x000ea4000802017f */
[----:B--2---:R-:W-:Y:S05]  /*1a20*/  @!P1 BRA `(.L_x_10286) ;  /* 0x000000f400dc9947 */ /* 0x004fea0003800000 */
.L_x_10285:
[----:B------:R-:W-:Y:S01]  /*1a30*/  R2UR UR4, R4 ;  /* 0x00000000040472ca */ /* 0x000fe200000e0000 */
[----:B------:R-:W-:Y:S01]  /*1a40*/  WARPGROUP.ARRIVE ;  /* 0x00000000000079c5 */ /* 0x000fe20000000000 */
[----:B------:R-:W-:Y:S01]  /*1a50*/  R2UR UR5, R16 ;  /* 0x00000000100572ca */ /* 0x000fe200000e0000 */
[----:B------:R-:W-:Y:S01]  /*1a60*/  UMOV UR13, 0x40000040 ;  /* 0x40000040000d7882 */ /* 0x000fe20000000000 */
[----:B------:R-:W-:Y:S01]  /*1a70*/  UMOV UR15, 0x40000040 ;  /* 0x40000040000f7882 */ /* 0x000fe20000000000 */
[----:B------:R-:W-:-:S08]  /*1a80*/  IMAD.U32 R21, RZ, RZ, UR13 ;  /* 0x0000000dff157e24 */ /* 0x000fd0000f8e00ff */
[----:B------:R-:W-:Y:S02]  /*1a90*/  UIADD3 UR4, UR4, 0x1c400, URZ ;  /* 0x0001c40004047890 */ /* 0x000fe4000fffe03f */
[----:B------:R-:W-:Y:S02]  /*1aa0*/  UIADD3 UR6, UR5, 0x18400, URZ ;  /* 0x0001840005067890 */ /* 0x000fe4000fffe03f */
[----:B------:R-:W-:Y:S02]  /*1ab0*/  USHF.R.U32.HI UR4, URZ, 0x4, UR4 ;  /* 0x000000043f047899 */ /* 0x000fe40008011604 */
[----:B------:R-:W-:Y:S02]  /*1ac0*/  USHF.R.U32.HI UR6, URZ, 0x4, UR6 ;  /* 0x000000043f067899 */ /* 0x000fe40008011606 */
[----:B------:R-:W-:Y:S02]  /*1ad0*/  ULOP3.LUT UR4, UR4, 0x3fff, URZ, 0xc0, !UPT ;  /* 0x00003fff04047892 */ /* 0x000fe4000f8ec03f */
[----:B------:R-:W-:-:S02]  /*1ae0*/  ULOP3.LUT UR6, UR6, 0x3fff, URZ, 0xc0, !UPT ;  /* 0x00003fff06067892 */ /* 0x000fc4000f8ec03f */
[----:B------:R-:W-:Y:S02]  /*1af0*/  ULOP3.LUT UR60, UR4, 0x10000, URZ, 0xfc, !UPT ;  /* 0x00010000043c7892 */ /* 0x000fe4000f8efc3f */
[----:B------:R-:W-:Y:S02]  /*1b00*/  ULOP3.LUT UR8, UR6, 0x10000, URZ, 0xfc, !UPT ;  /* 0x0001000006087892 */ /* 0x000fe4000f8efc3f */
[----:B------:R-:W-:Y:S02]  /*1b10*/  UIMAD UR4, UR36, 0x300, UR60 ;  /* 0x00000300240478a4 */ /* 0x000fe4000f8e023c */
[----:B------:R-:W-:Y:S02]  /*1b20*/  UIADD3 UR6, UR8, 0x2, URZ ;  /* 0x0000000208067890 */ /* 0x000fe4000fffe03f */
[----:B------:R-:W-:Y:S01]  /*1b30*/  UIADD3 UR7, UR4, 0x2, URZ ;  /* 0x0000000204077890 */ /* 0x000fe2000fffe03f */
[----:B------:R-:W-:Y:S02]  /*1b40*/  UMOV UR12, UR8 ;  /* 0x00000008000c7c82 */ /* 0x000fe40008000000 */
[----:B------:R-:W-:Y:S01]  /*1b50*/  UMOV UR14, UR4 ;  /* 0x00000004000e7c82 */ /* 0x000fe20008000000 */
[----:B------:R-:W-:Y:S01]  /*1b60*/  IMAD.U32 R20, RZ, RZ, UR12 ;  /* 0x0000000cff147e24 */ /* 0x000fe2000f8e00ff */
[----:B------:R-:W-:Y:S01]  /*1b70*/  HGMMA.64x96x16.F32 R24, gdesc[UR12], RZ, !UPT, gsb0 ;  /* 0x016000000c1879f0 */ /* 0x000fe2000c0008ff */
[----:B------:R-:W-:Y:S01]  /*1b80*/  UMOV UR12, UR6 ;  /* 0x00000006000c7c82 */ /* 0x000fe20008000000 */
[----:B------:R-:W-:Y:S01]  /*1b90*/  UMOV UR13, 0x40000040 ;  /* 0x40000040000d7882 */ /* 0x000fe20000000000 */
[----:B------:R-:W-:Y:S01]  /*1ba0*/  UMOV UR14, UR7 ;  /* 0x00000007000e7c82 */ /* 0x000fe20008000000 */
[----:B------:R-:W-:Y:S01]  /*1bb0*/  UMOV UR15, 0x40000040 ;  /* 0x40000040000f7882 */ /* 0x000fe20000000000 */
[----:B------:R-:W-:Y:S01]  /*1bc0*/  UIADD3 UR6, UR8, 0x4, URZ ;  /* 0x0000000408067890 */ /* 0x000fe2000fffe03f */
[----:B------:R-:W-:Y:S01]  /*1bd0*/  IMAD.U32 R18, RZ, RZ, UR12 ;  /* 0x0000000cff127e24 */ /* 0x000fe2000f8e00ff */
[----:B------:R-:W-:Y:S01]  /*1be0*/  UIADD3 UR7, UR4, 0x4, URZ ;  /* 0x0000000404077890 */ /* 0x000fe2000fffe03f */
[----:B------:R-:W-:Y:S01]  /*1bf0*/  IMAD.U32 R19, RZ, RZ, UR13 ;  /* 0x0000000dff137e24 */ /* 0x000fe2000f8e00ff */
[----:B------:R-:W-:Y:S01]  /*1c00*/  UIADD3 UR4, UR4, 0x6, URZ ;  /* 0x0000000604047890 */ /* 0x000fe2000fffe03f */
[----:B------:R-:W-:-:S02]  /*1c10*/  WARPGROUP.DEPBAR.LE gsb0, 0x0 ;  /* 0x00008000000079c5 */ /* 0x000fc40000010000 */
[----:B------:R-:W-:-:S06]  /*1c20*/  WARPGROUP.ARRIVE ;  /* 0x00000000000079c5 */ /* 0x000fcc0000000000 */
[----:B------:R-:W-:Y:S01]  /*1c30*/  HGMMA.64x96x16.F32 R24, gdesc[UR12], R24, gsb0 ;  /* 0x016000000c1879f0 */ /* 0x000fe20008000818 */
[----:B------:R-:W-:Y:S01]  /*1c40*/  UMOV UR12, UR6 ;  /* 0x00000006000c7c82 */ /* 0x000fe20008000000 */
[----:B------:R-:W-:Y:S01]  /*1c50*/  UMOV UR13, 0x40000040 ;  /* 0x40000040000d7882 */ /* 0x000fe20000000000 */
[----:B------:R-:W-:Y:S01]  /*1c60*/  UMOV UR14, UR7 ;  /* 0x00000007000e7c82 */ /* 0x000fe20008000000 */
[----:B------:R-:W-:Y:S01]  /*1c70*/  UMOV UR15, 0x40000040 ;  /* 0x40000040000f7882 */ /* 0x000fe20000000000 */
[----:B------:R-:W-:Y:S01]  /*1c80*/  UIADD3 UR6, UR8, 0x6, URZ ;  /* 0x0000000608067890 */ /* 0x000fe2000fffe03f */
[----:B------:R-:W-:Y:S02]  /*1c90*/  IMAD.U32 R16, RZ, RZ, UR12 ;  /* 0x0000000cff107e24 */ /* 0x000fe4000f8e00ff */
[----:B------:R-:W-:Y:S01]  /*1ca0*/  IMAD.U32 R17, RZ, RZ, UR13 ;  /* 0x0000000dff117e24 */ /* 0x000fe2000f8e00ff */
[----:B------:R-:W-:Y:S02]  /*1cb0*/  WARPGROUP.DEPBAR.LE gsb0, 0x0 ;  /* 0x00008000000079c5 */ /* 0x000fe40000010000 */
[----:B------:R-:W-:-:S06]  /*1cc0*/  WARPGROUP.ARRIVE ;  /* 0x00000000000079c5 */ /* 0x000fcc0000000000 */
[----:B------:R-:W-:Y:S01]  /*1cd0*/  HGMMA.64x96x16.F32 R24, gdesc[UR12], R24, gsb0 ;  /* 0x016000000c1879f0 */ /* 0x000fe20008000818 */
[----:B------:R-:W-:Y:S01]  /*1ce0*/  UMOV UR12, UR6 ;  /* 0x00000006000c7c82 */ /* 0x000fe20008000000 */
[----:B------:R-:W-:Y:S01]  /*1cf0*/  UMOV UR13, 0x40000040 ;  /* 0x40000040000d7882 */ /* 0x000fe20000000000 */
[----:B------:R-:W-:Y:S01]  /*1d00*/  UMOV UR14, UR4 ;  /* 0x00000004000e7c82 */ /* 0x000fe20008000000 */
[----:B------:R-:W-:Y:S01]  /*1d10*/  UMOV UR15, 0x40000040 ;  /* 0x40000040000f7882 */ /* 0x000fe20000000000 */
[----:B------:R-:W-:Y:S02]  /*1d20*/  IMAD.U32 R14, RZ, RZ, UR12 ;  /* 0x0000000cff0e7e24 */ /* 0x000fe4000f8e00ff */
[----:B------:R-:W-:Y:S01]  /*1d30*/  IMAD.U32 R15, RZ, RZ, UR13 ;  /* 0x0000000dff0f7e24 */ /* 0x000fe2000f8e00ff */
[----:B------:R-:W-:Y:S02]  /*1d40*/  WARPGROUP.DEPBAR.LE gsb0, 0x0 ;  /* 0x00008000000079c5 */ /* 0x000fe40000010000 */
[----:B------:R-:W-:-:S06]  /*1d50*/  WARPGROUP.ARRIVE ;  /* 0x00000000000079c5 */ /* 0x000fcc0000000000 */
[----:B------:R-:W-:Y:S03]  /*1d60*/  HGMMA.64x96x16.F32 R24, gdesc[UR12], R24, gsb0 ;  /* 0x016000000c1879f0 */ /* 0x000fe60008000818 */
[----:B------:R-:W-:Y:S02]  /*1d70*/  WARPGROUP.DEPBAR.LE gsb0, 0x0 ;  /* 0x00008000000079c5 */ /* 0x000fe40000010000 */
[----:B------:R-:W3:Y:S02]  /*1d80*/  SYNCS.PHASECHK.TRANS64.TRYWAIT P1, [R4+URZ+0x32410], R3 ;  /* 0x03241003040075a7 */ /* 0x000ee4000802017f */
[----:B---3--:R-:W-:Y:S05]  /*1d90*/  @!P1 BRA `(.L_x_10287) ;  /* 0x000000f400149947 */ /* 0x008fea0003800000 */
.L_x_10453:
[----:B------:R-:W-:Y:S05]  /*1da0*/  @!P0 BRA `(.L_x_10288) ;  /* 0x0000000000048947 */ /* 0x000fea0003800000 */
[----:B------:R-:W-:Y:S01]  /*1db0*/  BPT.TRAP 0x1 ;  /* 0x000000040000795c */ /* 0x000fe20000300000 */
.L_x_10288:
[----:B------:R4:W0:Y:S01]  /*1dc0*/  SYNCS.PHASECHK.TRANS64.TRYWAIT P1, [R0+URZ+0x32450], R5 ;  /* 0x03245005000075a7 */ /* 0x000822000802017f */
[----:B------:R-:W-:Y:S05]  /*1dd0*/  @!P0 BRA `(.L_x_10289) ;  /* 0x0000000000048947 */ /* 0x000fea0003800000 */
[----:B------:R-:W-:Y:S01]  /*1de0*/  BPT.TRAP 0x1 ;  /* 0x000000040000795c */ /* 0x000fe20000300000 */
.L_x_10289:
[----:B0-----:R-:W-:Y:S05]  /*1df0*/  @P1 BRA `(.L_x_10290) ;  /* 0x0000000000081947 */ /* 0x001fea0003800000 */
[----:B------:R-:W0:Y:S02]  /*1e00*/  SYNCS.PHASECHK.TRANS64.TRYWAIT P1, [R0+URZ+0x32450], R5 ;  /* 0x03245005000075a7 */ /* 0x000e24000802017f */
[----:B0-----:R-:W-:Y:S05]  /*1e10*/  @!P1 BRA `(.L_x_10291) ;  /* 0x000000f400089947 */ /* 0x001fea0003800000 */
.L_x_10290:
[----:B------:R-:W-:Y:S01]  /*1e20*/  R2UR UR4, R4 ;  /* 0x00000000040472ca */ /* 0x000fe200000e0000 */
[----:B------:R-:W-:Y:S01]  /*1e30*/  UIADD3 UR5, UR5, 0x22400, URZ ;  /* 0x0002240005057890 */ /* 0x000fe2000fffe03f */
[----:B------:R-:W-:Y:S01]  /*1e40*/  WARPGROUP.ARRIVE ;  /* 0x00000000000079c5 */ /* 0x000fe20000000000 */
[----:B------:R-:W-:Y:S01]  /*1e50*/  UMOV UR9, 0x40000040 ;  /* 0x4000004000097882 */ /* 0x000fe20000000000 */
[----:B------:R-:W-:Y:S01]  /*1e60*/  UMOV UR11, 0x40000040 ;  /* 0x40000040000b7882 */ /* 0x000fe20000000000 */
[----:B------:R-:W-:Y:S01]  /*1e70*/  USHF.R.U32.HI UR5, URZ, 0x4, UR5 ;  /* 0x000000043f057899 */ /* 0x000fe20008011605 */
[----:B-12-4-:R-:W-:Y:S01]  /*1e80*/  IMAD.U32 R5, RZ, RZ, UR9 ;  /* 0x00000009ff057e24 */ /* 0x016fe2000f8e00ff */
[----:B------:R-:W-:Y:S01]  /*1e90*/  UMOV UR13, 0x40000040 ;  /* 0x40000040000d7882 */ /* 0x000fe20000000000 */
[----:B------:R-:W-:Y:S01]  /*1ea0*/  UMOV UR15, 0x40000040 ;  /* 0x40000040000f7882 */ /* 0x000fe20000000000 */
[----:B------:R-:W-:Y:S01]  /*1eb0*/  IMAD.U32 R7, RZ, RZ, UR13 ;  /* 0x0000000dff077e24 */ /* 0x000fe2000f8e00ff */
[----:B------:R-:W-:Y:S01]  /*1ec0*/  UMOV UR17, 0x40000040 ;  /* 0x4000004000117882 */ /* 0x000fe20000000000 */
[----:B------:R-:W-:Y:S01]  /*1ed0*/  UMOV UR19, 0x40000040 ;  /* 0x4000004000137882 */ /* 0x000fe20000000000 */
[----:B------:R-:W-:Y:S01]  /*1ee0*/  UMOV UR21, 0x40000040 ;  /* 0x4000004000157882 */ /* 0x000fe20000000000 */
[----:B------:R-:W-:Y:S01]  /*1ef0*/  UIADD3 UR4, UR4, 0x400, URZ ;  /* 0x0000040004047890 */ /* 0x000fe2000fffe03f */
[----:B------:R-:W0:Y:S01]  /*1f00*/  S2R R73, SR_TID.X ;  /* 0x0000000000497919 */ /* 0x000e220000002100 */
[----:B------:R-:W-:Y:S01]  /*1f10*/  UMOV UR23, 0x40000040 ;  /* 0x4000004000177882 */ /* 0x000fe20000000000 */
[----:B------:R-:W-:Y:S01]  /*1f20*/  UMOV UR25, 0x40000040 ;  /* 0x4000004000197882 */ /* 0x000fe20000000000 */
[----:B------:R-:W-:Y:S01]  /*1f30*/  USHF.R.U32.HI UR4, URZ, 0x4, UR4 ;  /* 0x000000043f047899 */ /* 0x000fe20008011604 */
[----:B------:R-:W-:Y:S01]  /*1f40*/  UMOV UR27, 0x40000040 ;  /* 0x40000040001b7882 */ /* 0x000fe20000000000 */
[----:B------:R-:W-:-:S02]  /*1f50*/  UMOV UR29, 0x40000040 ;  /* 0x40000040001d7882 */ /* 0x000fc40000000000 */
[----:B------:R-:W-:Y:S02]  /*1f60*/  ULOP3.LUT UR6, UR4, 0x3fff, URZ, 0xc0, !UPT ;  /* 0x00003fff04067892 */ /* 0x000fe4000f8ec03f */
[----:B------:R-:W-:Y:S02]  /*1f70*/  ULOP3.LUT UR4, UR5, 0x3fff, URZ, 0xc0, !UPT ;  /* 0x00003fff05047892 */ /* 0x000fe4000f8ec03f */
[----:B------:R-:W-:Y:S02]  /*1f80*/  ULOP3.LUT UR7, UR6, 0x10000, URZ, 0xfc, !UPT ;  /* 0x0001000006077892 */ /* 0x000fe4000f8efc3f */
[----:B------:R-:W-:Y:S02]  /*1f90*/  ULOP3.LUT UR4, UR4, 0x10000, URZ, 0xfc, !UPT ;  /* 0x0001000004047892 */ /* 0x000fe4000f8efc3f */
[----:B------:R-:W-:Y:S02]  /*1fa0*/  UIMAD UR5, UR36, 0xc00, UR7 ;  /* 0x00000c00240578a4 */ /* 0x000fe4000f8e0207 */
[----:B------:R-:W-:-:S02]  /*1fb0*/  UIADD3 UR16, UR4, 0x404, URZ ;  /* 0x0000040404107890 */ /* 0x000fc4000fffe03f */
[----:B------:R-:W-:Y:S01]  /*1fc0*/  UIADD3 UR18, UR5, 0x304, URZ ;  /* 0x0000030405127890 */ /* 0x000fe2000fffe03f */
[----:B------:R-:W-:Y:S02]  /*1fd0*/  UMOV UR8, UR4 ;  /* 0x0000000400087c82 */ /* 0x000fe40008000000 */
[----:B------:R-:W-:Y:S01]  /*1fe0*/  UMOV UR10, UR5 ;  /* 0x00000005000a7c82 */ /* 0x000fe20008000000 */
[----:B---3--:R-:W-:Y:S01]  /*1ff0*/  IMAD.U32 R4, RZ, RZ, UR8 ;  /* 0x00000008ff047e24 */ /* 0x008fe2000f8e00ff */
[----:B------:R-:W-:Y:S01]  /*2000*/  HGMMA.64x96x16.F32 R24, gdesc[UR8], R24, gsb0 ;  /* 0x01600000081879f0 */ /* 0x000fe20008000818 */
[----:B------:R-:W-:Y:S02]  /*2010*/  UIADD3 UR8, UR4, 0x2, URZ ;  /* 0x0000000204087890 */ /* 0x000fe4000fffe03f */
[----:B------:R-:W-:Y:S02]  /*2020*/  UIADD3 UR9, UR5, 0x2, URZ ;  /* 0x0000000205097890 */ /* 0x000fe4000fffe03f */
[----:B------:R-:W-:Y:S01]  /*2030*/  UIADD3 UR10, UR5, 0x300, URZ ;  /* 0x00000300050a7890 */ /* 0x000fe2000fffe03f */
[----:B------:R-:W-:-:S02]  /*2040*/  UMOV UR11, 0x40000040 ;  /* 0x40000040000b7882 */ /* 0x000fc40000000000 */
[----:B------:R-:W-:Y:S01]  /*2050*/  UMOV UR12, UR8 ;  /* 0x00000008000c7c82 */ /* 0x000fe20008000000 */
[----:B------:R-:W-:Y:S01]  /*2060*/  UIADD3 UR8, UR4, 0x4, URZ ;  /* 0x0000000404087890 */ /* 0x000fe2000fffe03f */
[----:B------:R-:W-:Y:S01]  /*2070*/  IMAD.U32 R6, RZ, RZ, UR12 ;  /* 0x0000000cff067e24 */ /* 0x000fe2000f8e00ff */
[----:B------:R-:W-:Y:S01]  /*2080*/  UMOV UR14, UR9 ;  /* 0x00000009000e7c82 */ /* 0x000fe20008000000 */
[----:B------:R-:W-:Y:S02]  /*2090*/  UIADD3 UR9, UR5, 0x4, URZ ;  /* 0x0000000405097890 */ /* 0x000fe4000fffe03f */
[----:B------:R-:W-:Y:S02]  /*20a0*/  UIADD3 UR20, UR4, 0x406, URZ ;  /* 0x0000040604147890 */ /* 0x000fe4000fffe03f */
[----:B------:R-:W-:Y:S02]  /*20b0*/  UIADD3 UR22, UR5, 0x306, URZ ;  /* 0x0000030605167890 */ /* 0x000fe4000fffe03f */
[----:B------:R-:W-:-:S02]  /*20c0*/  UIADD3 UR24, UR4, 0x800, URZ ;  /* 0x0000080004187890 */ /* 0x000fc4000fffe03f */
[----:B------:R-:W-:Y:S02]  /*20d0*/  UIADD3 UR26, UR5, 0x600, URZ ;  /* 0x00000600051a7890 */ /* 0x000fe4000fffe03f */
[----:B------:R-:W-:Y:S02]  /*20e0*/  UIADD3 UR28, UR4, 0x802, URZ ;  /* 0x00000802041c7890 */ /* 0x000fe4000fffe03f */
[----:B------:R-:W-:Y:S01]  /*20f0*/  UIADD3 UR30, UR5, 0x602, URZ ;  /* 0x00000602051e7890 */ /* 0x000fe2000fffe03f */
        /* <DEDUP_REMOVED lines=21> */
[----:B------:R-:W-:Y:S01]  /*2250*/  UMOV UR57, 0x40000040 ;  /* 0x4000004000397882 */ /* 0x000fe20000000000 */
[----:B------:R-:W-:Y:S01]  /*2260*/  UMOV UR59, 0x40000040 ;  /* 0x40000040003b7882 */ /* 0x000fe20000000000 */
[----:B------:R-:W-:Y:S01]  /*2270*/  ULOP3.LUT UR6, UR6, 0x3000000, URZ, 0xfc, !UPT ;  /* 0x0300000006067892 */ /* 0x000fe2000f8efc3f */
        /* <DEDUP_REMOVED lines=21> */
[----:B------:R-:W-:Y:S01]  /*23d0*/  UMOV UR9, 0x40000040 ;  /* 0x4000004000097882 */ /* 0x000fe20000000000 */
[----:B------:R-:W-:Y:S01]  /*23e0*/  IMAD.U32 R11, RZ, RZ, UR13 ;  /* 0x0000000dff0b7e24 */ /* 0x000fe2000f8e00ff */
[----:B------:R-:W-:Y:S02]  /*23f0*/  WARPGROUP.DEPBAR.LE gsb0, 0x0 ;  /* 0x00008000000079c5 */ /* 0x000fe40000010000 */
[----:B------:R-:W-:-:S06]  /*2400*/  WARPGROUP.ARRIVE ;  /* 0x00000000000079c5 */ /* 0x000fcc0000000000 */
[----:B------:R-:W-:Y:S01]  /*2410*/  HGMMA.64x96x16.F32 R24, gdesc[UR12], R24, gsb0 ;  /* 0x016000000c1879f0 */ /* 0x000fe20008000818 */
[----:B------:R-:W-:Y:S02]  /*2420*/  UIADD3 UR12, UR4, 0x402, URZ ;  /* 0x00000402040c7890 */ /* 0x000fe4000fffe03f */
[----:B------:R-:W-:Y:S01]  /*2430*/  UIADD3 UR14, UR5, 0x302, URZ ;  /* 0x00000302050e7890 */ /* 0x000fe2000fffe03f */
[----:B------:R-:W-:Y:S01]  /*2440*/  UMOV UR13, 0x40000040 ;  /* 0x40000040000d7882 */ /* 0x000fe20000000000 */
[----:B------:R-:W-:Y:S01]  /*2450*/  UMOV UR15, 0x40000040 ;  /* 0x40000040000f7882 */ /* 0x000fe20000000000 */
[----:B------:R-:W-:Y:S02]  /*2460*/  UIADD3 UR4, UR4, 0xc06, URZ ;  /* 0x00000c0604047890 */ /* 0x000fe4000fffe03f */
[----:B------:R-:W-:-:S05]  /*2470*/  UIADD3 UR5, UR5, 0x906, URZ ;  /* 0x0000090605057890 */ /* 0x000fca000fffe03f */
[----:B------:R-:W-:Y:S01]  /*2480*/  UMOV UR56, UR4 ;  /* 0x0000000400387c82 */ /* 0x000fe20008000000 */
[----:B------:R-:W-:Y:S01]  /*2490*/  ULDC UR4, c[0x0][0xad0] ;  /* 0x0002b40000047ab9 */ /* 0x000fe20000000800 */
[----:B------:R-:W-:Y:S01]  /*24a0*/  UMOV UR58, UR5 ;  /* 0x00000005003a7c82 */ /* 0x000fe20008000000 */
[----:B------:R-:W-:Y:S01]  /*24b0*/  ULDC UR5, c[0x0][0xa80] ;  /* 0x0002a00000057ab9 */ /* 0x000fe20000000800 */
[----:B------:R-:W-:Y:S01]  /*24c0*/  IMAD.U32 R12, RZ, RZ, UR56 ;  /* 0x00000038ff0c7e24 */ /* 0x000fe2000f8e00ff */
[----:B------:R-:W-:Y:S02]  /*24d0*/  WARPGROUP.DEPBAR.LE gsb0, 0x0 ;  /* 0x00008000000079c5 */ /* 0x000fe40000010000 */
[----:B------:R-:W-:-:S06]  /*24e0*/  WARPGROUP.ARRIVE ;  /* 0x00000000000079c5 */ /* 0x000fcc0000000000 */
[----:B------:R-:W-:Y:S01]  /*24f0*/  HGMMA.64x96x16.F32 R24, gdesc[UR8], R24, gsb0 ;  /* 0x01600000081879f0 */ /* 0x000fe20008000818 */
[----:B------:R-:W-:Y:S02]  /*2500*/  UMOV UR11, 0x40000040 ;  /* 0x40000040000b7882 */ /* 0x000fe40000000000 */
        /* <DEDUP_REMOVED lines=40> */
[----:B------:R1:W2:Y:S01]  /*2790*/  MUFU.TANH R3, R24 ;  /* 0x0000001800037308 */ /* 0x0002a20000002400 */
        /* <DEDUP_REMOVED lines=8> */
[----:B-1----:R-:W-:-:S02]  /*2820*/  IMAD R24, R205, -0x60, R152 ;  /* 0xffffffa0cd187824 */ /* 0x002fc400078e0298 */
[----:B------:R-:W-:Y:S01]  /*2830*/  FMUL.FTZ R34, R34, UR4 ;  /* 0x0000000422227c20 */ /* 0x000fe20008410000 */
[----:B------:R-:W-:Y:S01]  /*2840*/  FMUL.FTZ R41, R41, UR4 ;  /* 0x0000000429297c20 */ /* 0x000fe20008410000 */
[----:B------:R-:W-:Y:S01]  /*2850*/  FMUL.FTZ R35, R35, UR4 ;  /* 0x0000000423237c20 */ /* 0x000fe20008410000 */
[----:B------:R-:W-:Y:S02]  /*2860*/  VIADD R24, R24, 0x60 ;  /* 0x0000006018187836 */ /* 0x000fe40000000000 */
[----:B------:R-:W-:Y:S01]  /*2870*/  FMUL.FTZ R44, R44, UR4 ;  /* 0x000000042c2c7c20 */ /* 0x000fe20008410000 */
[----:B------:R-:W-:Y:S01]  /*2880*/  FMUL.FTZ R38, R38, UR4 ;  /* 0x0000000426267c20 */ /* 0x000fe20008410000 */
[----:B------:R-:W1:Y:S01]  /*2890*/  MUFU.TANH R26, R26 ;  /* 0x0000001a001a7308 */ /* 0x000e620000002400 */
[----:B------:R-:W-:Y:S02]  /*28a0*/  IMAD R72, R223, -0x2, R24 ;  /* 0xfffffffedf487824 */ /* 0x000fe400078e0218 */
[----:B------:R-:W-:Y:S01]  /*28b0*/  FMUL.FTZ R45, R45, UR4 ;  /* 0x000000042d2d7c20 */ /* 0x000fe20008410000 */
[----:B------:R-:W-:Y:S01]  /*28c0*/  FMUL.FTZ R39, R39, UR4 ;  /* 0x0000000427277c20 */ /* 0x000fe20008410000 */
[----:B------:R-:W-:Y:S01]  /*28d0*/  FMUL.FTZ R48, R48, UR4 ;  /* 0x0000000430307c20 */ /* 0x000fe20008410000 */
[----:B------:R-:W-:Y:S01]  /*28e0*/  FMUL.FTZ R42, R42, UR4 ;  /* 0x000000042a2a7c20 */ /* 0x000fe20008410000 */
[C---:B------:R-:W-:Y:S01]  /*28f0*/  ISETP.GT.AND P4, PT, R72.reuse, RZ, PT ;  /* 0x000000ff4800720c */ /* 0x040fe20003f84270 */
[----:B------:R-:W-:Y:S01]  /*2900*/  FMUL.FTZ R49, R49, UR4 ;  /* 0x0000000431317c20 */ /* 0x000fe20008410000 */
[----:B------:R-:W4:Y:S01]  /*2910*/  MUFU.TANH R27, R27 ;  /* 0x0000001b001b7308 */ /* 0x000f220000002400 */
[C---:B------:R-:W-:Y:S01]  /*2920*/  ISETP.GT.AND P5, PT, R72.reuse, 0x1, PT ;  /* 0x000000014800780c */ /* 0x040fe20003fa4270 */
[----:B------:R-:W-:Y:S01]  /*2930*/  FMUL.FTZ R43, R43, UR4 ;  /* 0x000000042b2b7c20 */ /* 0x000fe20008410000 */
[----:B------:R-:W-:Y:S01]  /*2940*/  ISETP.GT.AND P2, PT, R72, 0x10, PT ;  /* 0x000000104800780c */ /* 0x000fe20003f44270 */
[----:B------:R-:W-:Y:S01]  /*2950*/  FMUL.FTZ R52, R52, UR4 ;  /* 0x0000000434347c20 */ /* 0x000fe20008410000 */
[----:B------:R-:W-:Y:S01]  /*2960*/  ISETP.GT.AND P6, PT, R72, 0x8, PT ;  /* 0x000000084800780c */ /* 0x000fe20003fc4270 */
[----:B------:R-:W-:Y:S01]  /*2970*/  FMUL.FTZ R46, R46, UR4 ;  /* 0x000000042e2e7c20 */ /* 0x000fe20008410000 */
[----:B--2---:R-:W-:Y:S01]  /*2980*/  FSEL R3, R3, -INF , P4 ;  /* 0xff80000003037808 */ /* 0x004fe20002000000 */
[----:B------:R-:W2:Y:S01]  /*2990*/  MUFU.TANH R32, R32 ;  /* 0x0000002000207308 */ /* 0x000ea20000002400 */
[----:B---3--:R-:W-:Y:S01]  /*29a0*/  FSEL R25, R25, -INF , P5 ;  /* 0xff80000019197808 */ /* 0x008fe20002800000 */
[----:B------:R-:W-:Y:S01]  /*29b0*/  FMUL.FTZ R53, R53, UR4 ;  /* 0x0000000435357c20 */ /* 0x000fe20008410000 */
[----:B-1----:R-:W-:Y:S01]  /*29c0*/  FSEL R24, R26, -INF , P4 ;  /* 0xff8000001a187808 */ /* 0x002fe20002000000 */
[----:B------:R-:W-:Y:S01]  /*29d0*/  FMUL.FTZ R47, R47, UR4 ;  /* 0x000000042f2f7c20 */ /* 0x000fe20008410000 */
[----:B------:R-:W-:Y:S01]  /*29e0*/  ISETP.GT.AND P1, PT, R72, 0x9, PT ;  /* 0x000000094800780c */ /* 0x000fe20003f24270 */
[----:B------:R-:W-:Y:S01]  /*29f0*/  FMUL.FTZ R56, R56, UR4 ;  /* 0x0000000438387c20 */ /* 0x000fe20008410000 */
[----:B------:R-:W-:Y:S01]  /*2a00*/  ISETP.GT.AND P3, PT, R72, 0x11, PT ;  /* 0x000000114800780c */ /* 0x000fe20003f64270 */
[----:B------:R-:W1:Y:S01]  /*2a10*/  MUFU.TANH R28, R28 ;  /* 0x0000001c001c7308 */ /* 0x000e620000002400 */
[----:B----4-:R-:W-:Y:S01]  /*2a20*/  FSEL R26, R27, -INF , P5 ;  /* 0xff8000001b1a7808 */ /* 0x010fe20002800000 */
[----:B------:R-:W-:Y:S01]  /*2a30*/  FMUL.FTZ R50, R50, UR4 ;  /* 0x0000000432327c20 */ /* 0x000fe20008410000 */
[C---:B------:R-:W-:Y:S01]  /*2a40*/  ISETP.GT.AND P4, PT, R72.reuse, 0x18, PT ;  /* 0x000000184800780c */ /* 0x040fe20003f84270 */
[----:B------:R-:W-:Y:S01]  /*2a50*/  FMUL.FTZ R57, R57, UR4 ;  /* 0x0000000439397c20 */ /* 0x000fe20008410000 */
[----:B------:R-:W-:Y:S01]  /*2a60*/  ISETP.GT.AND P5, PT, R72, 0x19, PT ;  /* 0x000000194800780c */ /* 0x000fe20003fa4270 */
[----:B------:R-:W-:Y:S01]  /*2a70*/  FMUL.FTZ R51, R51, UR4 ;  /* 0x0000000433337c20 */ /* 0x000fe20008410000 */
[----:B------:R-:W-:Y:S01]  /*2a80*/  FMUL.FTZ R60, R60, UR4 ;  /* 0x000000043c3c7c20 */ /* 0x000fe20008410000 */
[----:B------:R-:W3:Y:S01]  /*2a90*/  MUFU.TANH R29, R29 ;  /* 0x0000001d001d7308 */ /* 0x000ee20000002400 */
[----:B--2---:R-:W-:Y:S01]  /*2aa0*/  FSEL R184, R32, -INF , P2 ;  /* 0xff80000020b87808 */ /* 0x004fe20001000000 */
[----:B------:R-:W-:Y:S01]  /*2ab0*/  FMUL.FTZ R54, R54, UR4 ;  /* 0x0000000436367c20 */ /* 0x000fe20008410000 */
[----:B------:R-:W-:Y:S01]  /*2ac0*/  FMNMX.FTZ R32, R3, R25, !PT ;  /* 0x0000001903207209 */ /* 0x000fe20007810000 */
[----:B------:R-:W-:Y:S01]  /*2ad0*/  FMUL.FTZ R61, R61, UR4 ;  /* 0x000000043d3d7c20 */ /* 0x000fe20008410000 */
[----:B------:R-:W-:Y:S01]  /*2ae0*/  FMUL.FTZ R55, R55, UR4 ;  /* 0x0000000437377c20 */ /* 0x000fe20008410000 */
[----:B------:R-:W-:Y:S01]  /*2af0*/  FMUL.FTZ R64, R64, UR4 ;  /* 0x0000000440407c20 */ /* 0x000fe20008410000 */
[----:B------:R-:W-:Y:S01]  /*2b00*/  FMUL.FTZ R58, R58, UR4 ;  /* 0x000000043a3a7c20 */ /* 0x000fe20008410000 */
[----:B------:R-:W2:Y:S01]  /*2b10*/  MUFU.TANH R31, R31 ;  /* 0x0000001f001f7308 */ /* 0x000ea20000002400 */
        /* <DEDUP_REMOVED lines=8> */
[----:B---3--:R-:W-:Y:S01]  /*2ba0*/  FSEL R29, R29, -INF , P1 ;  /* 0xff8000001d1d7808 */ /* 0x008fe20000800000 */
[----:B------:R-:W-:Y:S01]  /*2bb0*/  FMUL.FTZ R66, R66, UR4 ;  /* 0x0000000442427c20 */ /* 0x000fe20008410000 */
[----:B------:R-:W-:Y:S01]  /*2bc0*/  FMUL.FTZ R67, R67, UR4 ;  /* 0x0000000443437c20 */ /* 0x000fe20008410000 */
[----:B------:R-:W-:Y:S01]  /*2bd0*/  FMUL.FTZ R69, R69, UR4 ;  /* 0x0000000445457c20 */ /* 0x000fe20008410000 */
[----:B------:R-:W-:Y:S01]  /*2be0*/  FMUL.FTZ R70, R70, UR4 ;  /* 0x0000000446467c20 */ /* 0x000fe20008410000 */
[----:B------:R-:W-:Y:S01]  /*2bf0*/  FMUL.FTZ R71, R71, UR4 ;  /* 0x0000000447477c20 */ /* 0x000fe20008410000 */
[----:B------:R-:W-:Y:S01]  /*2c00*/  UIMAD UR4, UR36, 0xc00, UR6 ;  /* 0x00000c00240478a4 */ /* 0x000fe2000f8e0206 */
[----:B------:R-:W3:Y:S01]  /*2c10*/  MUFU.TANH R36, R36 ;  /* 0x0000002400247308 */ /* 0x000ee20000002400 */
[----:B--2---:R-:W-:-:S02]  /*2c20*/  FSEL R28, R31, -INF , P1 ;  /* 0xff8000001f1c7808 */ /* 0x004fc40000800000 */
[----:B------:R-:W-:Y:S02]  /*2c30*/  FMNMX.FTZ R31, R29, R32, !PT ;  /* 0x000000201d1f7209 */ /* 0x000fe40007810000 */
[----:B------:R-:W-:Y:S01]  /*2c40*/  ISETP.GT.AND P1, PT, R72, 0x21, PT ;  /* 0x000000214800780c */ /* 0x000fe20003f24270 */
[----:B------:R-:W-:Y:S01]  /*2c50*/  UMOV UR10, UR4 ;  /* 0x00000004000a7c82 */ /* 0x000fe20008000000 */
[----:B------:R-:W-:Y:S01]  /*2c60*/  FMNMX.FTZ R32, R184, R31, !PT ;  /* 0x0000001fb8207209 */ /* 0x000fe20007810000 */
[----:B------:R-:W2:Y:S01]  /*2c70*/  MUFU.TANH R30, R30 ;  /* 0x0000001e001e7308 */ /* 0x000ea20000002400 */
[----:B-1----:R-:W-:Y:S02]  /*2c80*/  FSEL R185, R33, -INF , P3 ;  /* 0xff80000021b97808 */ /* 0x002fe40001800000 */
[----:B------:R-:W-:Y:S02]  /*2c90*/  FMNMX.FTZ R31, R24, R26, !PT ;  /* 0x0000001a181f7209 */ /* 0x000fe40007810000 */
[----:B------:R-:W-:-:S03]  /*2ca0*/  FMNMX.FTZ R33, R185, R32, !PT ;  /* 0x00000020b9217209 */ /* 0x000fc60007810000 */
[----:B------:R-:W1:Y:S01]  /*2cb0*/  MUFU.TANH R37, R37 ;  /* 0x0000002500257308 */ /* 0x000e620000002400 */
[----:B---3--:R-:W-:-:S04]  /*2cc0*/  FSEL R186, R36, -INF , P4 ;  /* 0xff80000024ba7808 */ /* 0x008fc80002000000 */
[----:B------:R-:W-:-:S03]  /*2cd0*/  FMNMX.FTZ R32, R186, R33, !PT ;  /* 0x00000021ba207209 */ /* 0x000fc60007810000 */
[----:B------:R-:W3:Y:S01]  /*2ce0*/  MUFU.TANH R40, R40 ;  /* 0x0000002800287308 */ /* 0x000ee20000002400 */
[----:B--2---:R-:W-:Y:S02]  /*2cf0*/  FSEL R30, R30, -INF , P6 ;  /* 0xff8000001e1e7808 */ /* 0x004fe40003000000 */
[----:B------:R-:W-:Y:S02]  /*2d00*/  ISETP.GT.AND P6, PT, R72, 0x20, PT ;  /* 0x000000204800780c */ /* 0x000fe40003fc4270 */
[----:B------:R-:W-:-:S03]  /*2d10*/  FMNMX.FTZ R31, R30, R31, !PT ;  /* 0x0000001f1e1f7209 */ /* 0x000fc60007810000 */
        /* <DEDUP_REMOVED lines=12> */
[----:B-1----:R-:W-:-:S04]  /*2de0*/  FSEL R193, R41, -INF , P1 ;  /* 0xff80000029c17808 */ /* 0x002fc80000800000 */
[----:B------:R-:W-:-:S03]  /*2df0*/  FMNMX.FTZ R33, R193, R32, !PT ;  /* 0x00000020c1217209 */ /* 0x000fc60007810000 */
[----:B------:R-:W1:Y:S01]  /*2e00*/  MUFU.TANH R38, R38 ;  /* 0x0000002600267308 */ /* 0x000e620000002400 */
[----:B---3--:R-:W-:Y:S02]  /*2e10*/  FSEL R190, R35, -INF , P3 ;  /* 0xff80000023be7808 */ /* 0x008fe40001800000 */
[----:B------:R-:W-:Y:S02]  /*2e20*/  ISETP.GT.AND P3, PT, R72, 0x29, PT ;  /* 0x000000294800780c */ /* 0x000fe40003f64270 */
[----:B------:R-:W-:-:S03]  /*2e30*/  FMNMX.FTZ R32, R190, R31, !PT ;  /* 0x0000001fbe207209 */ /* 0x000fc60007810000 */
[----:B------:R-:W3:Y:S01]  /*2e40*/  MUFU.TANH R45, R45 ;  /* 0x0000002d002d7308 */ /* 0x000ee20000002400 */
[----:B--2---:R-:W-:-:S04]  /*2e50*/  FSEL R208, R44, -INF , P2 ;  /* 0xff8000002cd07808 */ /* 0x004fc80001000000 */
[----:B------:R-:W-:-:S03]  /*2e60*/  FMNMX.FTZ R33, R208, R33, !PT ;  /* 0x00000021d0217209 */ /* 0x000fc60007810000 */
[----:B------:R-:W2:Y:S01]  /*2e70*/  MUFU.TANH R39, R39 ;  /* 0x0000002700277308 */ /* 0x000ea20000002400 */
[----:B-1----:R-:W-:Y:S02]  /*2e80*/  FSEL R191, R38, -INF , P4 ;  /* 0xff80000026bf7808 */ /* 0x002fe40002000000 */
[----:B------:R-:W-:Y:S02]  /*2e90*/  ISETP.GT.AND P4, PT, R72, 0x30, PT ;  /* 0x000000304800780c */ /* 0x000fe40003f84270 */
        /* <DEDUP_REMOVED lines=82> */
[----:B-1----:R-:W-:-:S04]  /*33c0*/  FSEL R213, R62, -INF , P4 ;  /* 0xff8000003ed57808 */ /* 0x002fc80002000000 */
[----:B------:R-:W-:-:S03]  /*33d0*/  FMNMX.FTZ R31, R213, R32, !PT ;  /* 0x00000020d51f7209 */ /* 0x000fc60007810000 */
[----:B------:R-:W1:Y:S01]  /*33e0*/  MUFU.TANH R67, R67 ;  /* 0x0000004300437308 */ /* 0x000e620000002400 */
[----:B---3--:R-:W-:-:S04]  /*33f0*/  FSEL R214, R63, -INF , P5 ;  /* 0xff8000003fd67808 */ /* 0x008fc80002800000 */
        /* <DEDUP_REMOVED lines=9> */
[----:B------:R-:W-:Y:S02]  /*3490*/  FMNMX.FTZ R34, R177, R34, !PT ;  /* 0x00000022b1227209 */ /* 0x000fe40007810000 */
[----:B--2---:R-:W-:-:S03]  /*34a0*/  FSEL R180, R70, -INF , P2 ;  /* 0xff80000046b47808 */ /* 0x004fc60001000000 */
[----:B------:R-:W2:Y:S01]  /*34b0*/  SHFL.BFLY PT, R33, R34, 0x2, 0x1f ;  /* 0x0c401f0022217f89 */ /* 0x000ea200000e0000 */
[----:B------:R-:W-:Y:S02]  /*34c0*/  ISETP.GE.AND P2, PT, R152, 0x61, PT ;  /* 0x000000619800780c */ /* 0x000fe40003f46270 */
[----:B------:R-:W-:Y:S02]  /*34d0*/  FMNMX.FTZ R32, R180, R31, !PT ;  /* 0x0000001fb4207209 */ /* 0x000fe40007810000 */
[----:B-1----:R-:W-:-:S04]  /*34e0*/  FSEL R181, R71, -INF , P3 ;  /* 0xff80000047b57808 */ /* 0x002fc80001800000 */
[----:B------:R-:W-:-:S05]  /*34f0*/  FMNMX.FTZ R32, R181, R32, !PT ;  /* 0x00000020b5207209 */ /* 0x000fca0007810000 */
[----:B------:R-:W1:Y:S01]  /*3500*/  SHFL.BFLY PT, R31, R32, 0x2, 0x1f ;  /* 0x0c401f00201f7f89 */ /* 0x000e6200000e0000 */
[----:B--2---:R-:W-:-:S05]  /*3510*/  FMNMX.FTZ R33, R34, R33, !PT ;  /* 0x0000002122217209 */ /* 0x004fca0007810000 */
[----:B------:R-:W2:Y:S01]  /*3520*/  SHFL.BFLY PT, R36, R33, 0x1, 0x1f ;  /* 0x0c201f0021247f89 */ /* 0x000ea200000e0000 */
[----:B-1----:R-:W-:-:S05]  /*3530*/  FMNMX.FTZ R31, R32, R31, !PT ;  /* 0x0000001f201f7209 */ /* 0x002fca0007810000 */
[----:B------:R-:W1:Y:S01]  /*3540*/  SHFL.BFLY PT, R34, R31, 0x1, 0x1f ;  /* 0x0c201f001f227f89 */ /* 0x000e6200000e0000 */
[----:B--2---:R-:W-:-:S04]  /*3550*/  FMNMX.FTZ R189, R33, R36, !PT ;  /* 0x0000002421bd7209 */ /* 0x004fc80007810000 */
[C---:B------:R-:W-:Y:S01]  /*3560*/  FSETP.NEU.FTZ.AND P1, PT, R189.reuse, -INF , PT ;  /* 0xff800000bd00780b */ /* 0x040fe20003f3d000 */
[----:B------:R-:W-:-:S05]  /*3570*/  FMUL.FTZ R182, R189, UR5 ;  /* 0x00000005bdb67c20 */ /* 0x000fca0008410000 */
[----:B------:R-:W-:-:S05]  /*3580*/  FSEL R182, R182, RZ, P1 ;  /* 0x000000ffb6b67208 */ /* 0x000fca0000800000 */
[--C-:B------:R-:W-:Y:S01]  /*3590*/  FFMA.FTZ R3, R3, UR5, -R182.reuse ;  /* 0x0000000503037c23 */ /* 0x100fe200080108b6 */
[----:B-1----:R-:W-:Y:S01]  /*35a0*/  FMNMX.FTZ R153, R31, R34, !PT ;  /* 0x000000221f997209 */ /* 0x002fe20007810000 */
[--C-:B------:R-:W-:Y:S01]  /*35b0*/  FFMA.FTZ R155, R25, UR5, -R182.reuse ;  /* 0x00000005199b7c23 */ /* 0x100fe200080108b6 */
[--C-:B------:R-:W-:Y:S01]  /*35c0*/  FFMA.FTZ R160, R27, UR5, -R182.reuse ;  /* 0x000000051ba07c23 */ /* 0x100fe200080108b6 */
[--C-:B------:R-:W-:Y:S01]  /*35d0*/  FFMA.FTZ R161, R29, UR5, -R182.reuse ;  /* 0x000000051da17c23 */ /* 0x100fe200080108b6 */
[C---:B------:R-:W-:Y:S01]  /*35e0*/  FSETP.NEU.FTZ.AND P1, PT, R153.reuse, -INF , PT ;  /* 0xff8000009900780b */ /* 0x040fe20003f3d000 */
[----:B------:R-:W-:Y:S01]  /*35f0*/  FMUL.FTZ R183, R153, UR5 ;  /* 0x0000000599b77c20 */ /* 0x000fe20008410000 */
[----:B------:R-:W-:Y:S01]  /*3600*/  MUFU.EX2 R3, R3 ;  /* 0x0000000300037308 */ /* 0x000fe20000000800 */
[--C-:B------:R-:W-:Y:S01]  /*3610*/  FFMA.FTZ R184, R184, UR5, -R182.reuse ;  /* 0x00000005b8b87c23 */ /* 0x100fe200080108b6 */
[--C-:B------:R-:W-:Y:S01]  /*3620*/  FFMA.FTZ R185, R185, UR5, -R182.reuse ;  /* 0x00000005b9b97c23 */ /* 0x100fe200080108b6 */
[--C-:B------:R-:W-:Y:S01]  /*3630*/  FFMA.FTZ R186, R186, UR5, -R182.reuse ;  /* 0x00000005baba7c23 */ /* 0x100fe200080108b6 */
[----:B------:R-:W-:Y:S01]  /*3640*/  FSEL R183, R183, RZ, P1 ;  /* 0x000000ffb7b77208 */ /* 0x000fe20000800000 */
[--C-:B------:R-:W-:Y:S01]  /*3650*/  FFMA.FTZ R187, R187, UR5, -R182.reuse ;  /* 0x00000005bbbb7c23 */ /* 0x100fe200080108b6 */
[----:B0-----:R-:W-:Y:S01]  /*3660*/  LOP3.LUT P1, RZ, R73, 0x7f, RZ, 0xc0, !PT ;  /* 0x0000007f49ff7812 */ /* 0x001fe2000782c0ff */
[----:B------:R-:W-:Y:S01]  /*3670*/  FFMA.FTZ R196, R196, UR5, -R182 ;  /* 0x00000005c4c47c23 */ /* 0x000fe200080108b6 */
[----:B------:R-:W-:Y:S01]  /*3680*/  SHF.R.U32.HI R73, RZ, 0x7, R73 ;  /* 0x00000007ff497819 */ /* 0x000fe20000011649 */
[--C-:B------:R-:W-:Y:S01]  /*3690*/  FFMA.FTZ R162, R24, UR5, -R183.reuse ;  /* 0x0000000518a27c23 */ /* 0x100fe200080108b7 */
[--C-:B------:R-:W-:Y:S01]  /*36a0*/  FFMA.FTZ R163, R26, UR5, -R183.reuse ;  /* 0x000000051aa37c23 */ /* 0x100fe200080108b7 */
[--C-:B------:R-:W-:Y:S01]  /*36b0*/  FFMA.FTZ R164, R30, UR5, -R183.reuse ;  /* 0x000000051ea47c23 */ /* 0x100fe200080108b7 */
[----:B------:R-:W-:Y:S01]  /*36c0*/  IADD3 R154, -R73, 0xb, RZ ;  /* 0x0000000b499a7810 */ /* 0x000fe20007ffe1ff */
[--C-:B------:R-:W-:Y:S01]  /*36d0*/  FFMA.FTZ R165, R28, UR5, -R183.reuse ;  /* 0x000000051ca57c23 */ /* 0x100fe200080108b7 */
[----:B------:R-:W0:Y:S01]  /*36e0*/  MUFU.EX2 R155, R155 ;  /* 0x0000009b009b7308 */ /* 0x000e220000000800 */
[--C-:B------:R-:W-:Y:S01]  /*36f0*/  FFMA.FTZ R188, R188, UR5, -R183.reuse ;  /* 0x00000005bcbc7c23 */ /* 0x100fe200080108b7 */
[--C-:B------:R-:W-:Y:S01]  /*3700*/  FFMA.FTZ R190, R190, UR5, -R183.reuse ;  /* 0x00000005bebe7c23 */ /* 0x100fe200080108b7 */
[--C-:B------:R-:W-:Y:S01]  /*3710*/  FFMA.FTZ R191, R191, UR5, -R183.reuse ;  /* 0x00000005bfbf7c23 */ /* 0x100fe200080108b7 */
[----:B------:R-:W-:Y:S01]  /*3720*/  FFMA.FTZ R192, R192, UR5, -R183 ;  /* 0x00000005c0c07c23 */ /* 0x000fe200080108b7 */
[----:B------:R-:W-:-:S02]  /*3730*/  @!P1 VIADD R24, R0, 0x32440 ;  /* 0x0003244000189836 */ /* 0x000fc40000000000 */
[--C-:B------:R-:W-:Y:S01]  /*3740*/  FFMA.FTZ R193, R193, UR5, -R182.reuse ;  /* 0x00000005c1c17c23 */ /* 0x100fe200080108b6 */
[--C-:B------:R-:W-:Y:S01]  /*3750*/  FFMA.FTZ R208, R208, UR5, -R182.reuse ;  /* 0x00000005d0d07c23 */ /* 0x100fe200080108b6 */
[----:B------:R-:W-:Y:S01]  /*3760*/  MUFU.EX2 R160, R160 ;  /* 0x000000a000a07308 */ /* 0x000fe20000000800 */
[----:B------:R-:W-:Y:S01]  /*3770*/  FFMA.FTZ R210, R210, UR5, -R182 ;  /* 0x00000005d2d27c23 */ /* 0x000fe200080108b6 */
[----:B------:R-:W-:Y:S01]  /*3780*/  @!P1 PRMT R24, RZ, 0x654, R24 ;  /* 0x00000654ff189816 */ /* 0x000fe20000000018 */
[----:B------:R1:W-:Y:S06]  /*3790*/  BAR.ARV R154, 0x100 ;  /* 0x0004009a0000751d */ /* 0x0003ec0000002000 */
[----:B------:R2:W-:Y:S01]  /*37a0*/  @!P1 SYNCS.ARRIVE.TRANS64.RED.A1T0 RZ, [R24+URZ], RZ ;  /* 0x000000ff18ff99a7 */ /* 0x0005e2000810043f */
[----:B------:R-:W3:Y:S01]  /*37b0*/  MUFU.EX2 R161, R161 ;  /* 0x000000a100a17308 */ /* 0x000ee20000000800 */
[----:B------:R4:W-:Y:S01]  /*37c0*/  BAR.SYNC.DEFER_BLOCKING R215, 0x100 ;  /* 0x000400d70000751d */ /* 0x0009e20000010000 */
[----:B0-----:R-:W-:Y:S01]  /*37d0*/  F2FP.F16.F32.PACK_AB R156, R155, R3 ;  /* 0x000000039b9c723e */ /* 0x001fe200000000ff */
        /* <DEDUP_REMOVED lines=14> */
[----:B---3--:R-:W-:Y:S01]  /*38c0*/  F2FP.F16.F32.PACK_AB R158, R161, R160 ;  /* 0x000000a0a19e723e */ /* 0x008fe200000000ff */
[--C-:B----4-:R-:W-:Y:S01]  /*38d0*/  FFMA.FTZ R215, R174, UR5, -R182.reuse ;  /* 0x00000005aed77c23 */ /* 0x110fe200080108b6 */
        /* <DEDUP_REMOVED lines=12> */
[--C-:B------:R-:W-:Y:S01]  /*39a0*/  FFMA.FTZ R178, R178, UR5, -R183.reuse ;  /* 0x00000005b2b27c23 */ /* 0x100fe200080108b7 */
[----:B------:R-:W3:Y:S01]  /*39b0*/  MUFU.EX2 R165, R165 ;  /* 0x000000a500a57308 */ /* 0x000ee20000000800 */
[----:B0-----:R-:W-:Y:S01]  /*39c0*/  F2FP.F16.F32.PACK_AB R157, R163, R162 ;  /* 0x000000a2a39d723e */ /* 0x001fe200000000ff */
[--C-:B------:R-:W-:Y:S01]  /*39d0*/  FFMA.FTZ R179, R179, UR5, -R183.reuse ;  /* 0x00000005b3b37c23 */ /* 0x100fe200080108b7 */
[--C-:B------:R-:W-:Y:S01]  /*39e0*/  FFMA.FTZ R180, R180, UR5, -R183.reuse ;  /* 0x00000005b4b47c23 */ /* 0x100fe200080108b7 */
[----:B------:R-:W-:Y:S01]  /*39f0*/  FFMA.FTZ R181, R181, UR5, -R183 ;  /* 0x00000005b5b57c23 */ /* 0x000fe200080108b7 */
[----:B------:R-:W-:Y:S01]  /*3a00*/  FADD.FTZ R3, R3, R155 ;  /* 0x0000009b03037221 */ /* 0x000fe20000010000 */
[----:B------:R-:W-:Y:S01]  /*3a10*/  FADD.FTZ R163, R162, R163 ;  /* 0x000000a3a2a37221 */ /* 0x000fe20000010000 */
[----:B------:R-:W-:Y:S01]  /*3a20*/  @!P1 VIADD R0, R0, 0x32460 ;  /* 0x0003246000009836 */ /* 0x000fe20000000000 */
[----:B------:R-:W-:Y:S01]  /*3a30*/  MUFU.EX2 R184, R184 ;  /* 0x000000b800b87308 */ /* 0x000fe20000000800 */
[----:B------:R-:W-:-:S03]  /*3a40*/  FADD.FTZ R160, R160, R3 ;  /* 0x00000003a0a07221 */ /* 0x000fc60000010000 */
[----:B------:R-:W-:Y:S01]  /*3a50*/  @!P1 PRMT R0, RZ, 0x654, R0 ;  /* 0x00000654ff009816 */ /* 0x000fe20000000000 */
[----:B------:R-:W-:-:S03]  /*3a60*/  FADD.FTZ R161, R161, R160 ;  /* 0x000000a0a1a17221 */ /* 0x000fc60000010000 */
[----:B------:R-:W-:Y:S01]  /*3a70*/  MUFU.EX2 R185, R185 ;  /* 0x000000b900b97308 */ /* 0x000fe20000000800 */
[----:B---3--:R-:W-:Y:S01]  /*3a80*/  F2FP.F16.F32.PACK_AB R159, R165, R164 ;  /* 0x000000a4a59f723e */ /* 0x008fe200000000ff */
[----:B------:R-:W-:-:S03]  /*3a90*/  FADD.FTZ R164, R164, R163 ;  /* 0x000000a3a4a47221 */ /* 0x000fc60000010000 */
[----:B--2---:R-:W-:Y:S01]  /*3aa0*/  WARPGROUP.ARRIVE ;  /* 0x00000000000079c5 */ /* 0x004fe20000000000 */
[----:B------:R-:W-:Y:S02]  /*3ab0*/  FADD.FTZ R165, R165, R164 ;  /* 0x000000a4a5a57221 */ /* 0x000fe40000010000 */
[----:B------:R-:W-:Y:S03]  /*3ac0*/  MUFU.EX2 R186, R186 ;  /* 0x000000ba00ba7308 */ /* 0x000fe60000000800 */
[----:B------:R-:W-:Y:S01]  /*3ad0*/  HGMMA.64x256x16.F32 R24, R156, gdesc[UR8].tnspB, RZ, !UPT, gsb0 ;  /* 0x43e000089c187df0 */ /* 0x000fe2000c0008ff */
[----:B------:R-:W-:Y:S01]  /*3ae0*/  UIADD3 UR10, UR4, 0x80, URZ ;  /* 0x00000080040a7890 */ /* 0x000fe2000fffe03f */
[----:B------:R-:W-:-:S03]  /*3af0*/  UMOV UR11, 0x40000040 ;  /* 0x40000040000b7882 */ /* 0x000fc60000000000 */
[----:B------:R-:W-:Y:S08]  /*3b00*/  MUFU.EX2 R187, R187 ;  /* 0x000000bb00bb7308 */ /* 0x000ff00000000800 */
[----:B------:R-:W0:Y:S08]  /*3b10*/  MUFU.EX2 R188, R188 ;  /* 0x000000bc00bc7308 */ /* 0x000e300000000800 */
[----:B------:R-:W2:Y:S08]  /*3b20*/  MUFU.EX2 R190, R190 ;  /* 0x000000be00be7308 */ /* 0x000eb00000000800 */
[----:B------:R-:W-:Y:S01]  /*3b30*/  MUFU.EX2 R191, R191 ;  /* 0x000000bf00bf7308 */ /* 0x000fe20000000800 */
[----:B0-----:R-:W-:-:S07]  /*3b40*/  FADD.FTZ R165, R188, R165 ;  /* 0x000000a5bca57221 */ /* 0x001fce0000010000 */
[----:B------:R-:W0:Y:S08]  /*3b50*/  MUFU.EX2 R192, R192 ;  /* 0x000000c000c07308 */ /* 0x000e300000000800 */
[----:B------:R-:W-:Y:S08]  /*3b60*/  MUFU.EX2 R196, R196 ;  /* 0x000000c400c47308 */ /* 0x000ff00000000800 */
[----:B------:R-:W3:Y:S08]  /*3b70*/  MUFU.EX2 R193, R193 ;  /* 0x000000c100c17308 */ /* 0x000ef00000000800 */
[----:B------:R-:W-:Y:S08]  /*3b80*/  MUFU.EX2 R208, R208 ;  /* 0x000000d000d07308 */ /* 0x000ff00000000800 */
[----:B------:R-:W-:Y:S08]  /*3b90*/  MUFU.EX2 R210, R210 ;  /* 0x000000d200d27308 */ /* 0x000ff00000000800 */
[----:B------:R-:W-:Y:S08]  /*3ba0*/  MUFU.EX2 R195, R195 ;  /* 0x000000c300c37308 */ /* 0x000ff00000000800 */
[----:B------:R-:W4:Y:S08]  /*3bb0*/  MUFU.EX2 R194, R194 ;  /* 0x000000c200c27308 */ /* 0x000f300000000800 */
[----:B------:R-:W-:Y:S08]  /*3bc0*/  MUFU.EX2 R209, R209 ;  /* 0x000000d100d17308 */ /* 0x000ff00000000800 */
[----:B------:R-:W5:Y:S08]  /*3bd0*/  MUFU.EX2 R211, R211 ;  /* 0x000000d300d37308 */ /* 0x000f700000000800 */
[----:B------:R-:W1:Y:S08]  /*3be0*/  MUFU.EX2 R168, R168 ;  /* 0x000000a800a87308 */ /* 0x000e700000000800 */
[----:B------:R-:W-:Y:S08]  /*3bf0*/  MUFU.EX2 R170, R170 ;  /* 0x000000aa00aa7308 */ /* 0x000ff00000000800 */
[----:B------:R-:W-:Y:S08]  /*3c00*/  MUFU.EX2 R197, R197 ;  /* 0x000000c500c57308 */ /* 0x000ff00000000800 */
[----:B------:R-:W-:Y:S08]  /*3c10*/  MUFU.EX2 R199, R199 ;  /* 0x000000c700c77308 */ /* 0x000ff00000000800 */
[----:B------:R-:W1:Y:S08]  /*3c20*/  MUFU.EX2 R167, R167 ;  /* 0x000000a700a77308 */ /* 0x000e700000000800 */
        /* <DEDUP_REMOVED lines=17> */
[----:B------:R-:W-:Y:S01]  /*3d40*/  F2FP.F16.F32.PACK_AB R156, R185, R184 ;  /* 0x000000b8b99c723e */ /* 0x000fe200000000ff */
[----:B------:R-:W-:Y:S01]  /*3d50*/  FADD.FTZ R184, R184, R161 ;  /* 0x000000a1b8b87221 */ /* 0x000fe20000010000 */
[C---:B--2---:R-:W-:Y:S01]  /*3d60*/  F2FP.F16.F32.PACK_AB R157, R190.reuse, R188 ;  /* 0x000000bcbe9d723e */ /* 0x044fe200000000ff */
[----:B------:R-:W-:Y:S01]  /*3d70*/  FADD.FTZ R190, R190, R165 ;  /* 0x000000a5bebe7221 */ /* 0x000fe20000010000 */
[----:B------:R-:W-:Y:S01]  /*3d80*/  F2FP.F16.F32.PACK_AB R158, R187, R186 ;  /* 0x000000babb9e723e */ /* 0x000fe200000000ff */
[----:B------:R-:W2:Y:S01]  /*3d90*/  MUFU.EX2 R179, R179 ;  /* 0x000000b300b37308 */ /* 0x000ea20000000800 */
[----:B0-----:R-:W-:Y:S01]  /*3da0*/  F2FP.F16.F32.PACK_AB R159, R192, R191 ;  /* 0x000000bfc09f723e */ /* 0x001fe200000000ff */
        /* <DEDUP_REMOVED lines=9> */
[----:B------:R-:W-:-:S03]  /*3e40*/  UMOV UR11, 0x40000040 ;  /* 0x40000040000b7882 */ /* 0x000fc60000000000 */
[----:B------:R-:W0:Y:S01]  /*3e50*/  MUFU.EX2 R181, R181 ;  /* 0x000000b500b57308 */ /* 0x000e220000000800 */
[----:B------:R-:W-:Y:S02]  /*3e60*/  WARPGROUP.DEPBAR.LE gsb0, 0x0 ;  /* 0x00008000000079c5 */ /* 0x000fe40000010000 */
[----:B---3--:R-:W-:Y:S01]  /*3e70*/  F2FP.F16.F32.PACK_AB R156, R193, R196 ;  /* 0x000000c4c19c723e */ /* 0x008fe200000000ff */
[----:B------:R-:W-:Y:S01]  /*3e80*/  FADD.FTZ R196, R196, R187 ;  /* 0x000000bbc4c47221 */ /* 0x000fe20000010000 */
[----:B----4-:R-:W-:Y:S01]  /*3e90*/  F2FP.F16.F32.PACK_AB R157, R194, R195 ;  /* 0x000000c3c29d723e */ /* 0x010fe200000000ff */
[----:B------:R-:W-:Y:S01]  /*3ea0*/  FADD.FTZ R195, R195, R192 ;  /* 0x000000c0c3c37221 */ /* 0x000fe20000010000 */
[----:B------:R-:W-:Y:S01]  /*3eb0*/  F2FP.F16.F32.PACK_AB R158, R210, R208 ;  /* 0x000000d0d29e723e */ /* 0x000fe200000000ff */
[----:B------:R-:W-:Y:S01]  /*3ec0*/  FADD.FTZ R193, R193, R196 ;  /* 0x000000c4c1c17221 */ /* 0x000fe20000010000 */
[----:B-----5:R-:W-:Y:S01]  /*3ed0*/  F2FP.F16.F32.PACK_AB R159, R211, R209 ;  /* 0x000000d1d39f723e */ /* 0x020fe200000000ff */
        /* <DEDUP_REMOVED lines=8> */
[----:B-1----:R-:W-:Y:S01]  /*3f60*/  FADD.FTZ R193, R168, R193 ;  /* 0x000000c1a8c17221 */ /* 0x002fe20000010000 */
[----:B------:R-:W-:Y:S01]  /*3f70*/  UMOV UR11, 0x40000040 ;  /* 0x40000040000b7882 */ /* 0x000fe20000000000 */
[----:B------:R-:W-:Y:S01]  /*3f80*/  FADD.FTZ R194, R167, R194 ;  /* 0x000000c2a7c27221 */ /* 0x000fe20000010000 */
[----:B------:R-:W-:Y:S02]  /*3f90*/  WARPGROUP.DEPBAR.LE gsb0, 0x0 ;  /* 0x00008000000079c5 */ /* 0x000fe40000010000 */
[C---:B------:R-:W-:Y:S01]  /*3fa0*/  F2FP.F16.F32.PACK_AB R156, R170.reuse, R168 ;  /* 0x000000a8aa9c723e */ /* 0x040fe200000000ff */
        /* <DEDUP_REMOVED lines=9> */
[----:B------:R-:W-:-:S10]  /*4040*/  FADD.FTZ R206, R206, R169 ;  /* 0x000000a9cece7221 */ /* 0x000fd40000010000 */
        /* <DEDUP_REMOVED lines=23> */
[----:B--2---:R-:W-:Y:S01]  /*41c0*/  F2FP.F16.F32.PACK_AB R157, R179, R178 ;  /* 0x000000b2b39d723e */ /* 0x004fe200000000ff */
[----:B------:R-:W-:Y:S01]  /*41d0*/  FADD.FTZ R178, R178, R173 ;  /* 0x000000adb2b27221 */ /* 0x000fe20000010000 */
[----:B------:R-:W-:Y:S01]  /*41e0*/  F2FP.F16.F32.PACK_AB R158, R177, R176 ;  /* 0x000000b0b19e723e */ /* 0x000fe200000000ff */
[----:B------:R-:W-:Y:S01]  /*41f0*/  FADD.FTZ R175, R175, R166 ;  /* 0x000000a6afaf7221 */ /* 0x000fe20000010000 */
[----:B0-----:R-:W-:Y:S01]  /*4200*/  F2FP.F16.F32.PACK_AB R159, R181, R180 ;  /* 0x000000b4b59f723e */ /* 0x001fe200000000ff */
[----:B------:R-:W-:-:S03]  /*4210*/  FADD.FTZ R179, R179, R178 ;  /* 0x000000b2b3b37221 */ /* 0x000fc60000010000 */
[----:B------:R-:W-:Y:S01]  /*4220*/  WARPGROUP.ARRIVE ;  /* 0x00000000000079c5 */ /* 0x000fe20000000000 */
[----:B------:R-:W-:-:S04]  /*4230*/  FADD.FTZ R180, R180, R179 ;  /* 0x000000b3b4b47221 */ /* 0x000fc80000010000 */
[----:B------:R-:W-:-:S08]  /*4240*/  FADD.FTZ R3, R181, R180 ;  /* 0x000000b4b5037221 */ /* 0x000fd00000010000 */
[----:B------:R-:W-:Y:S03]  /*4250*/  HGMMA.64x256x16.F32 R24, R156, gdesc[UR8].tnspB, R24, gsb0 ;  /* 0x43e000089c187df0 */ /* 0x000fe60008000818 */
[----:B------:R-:W-:Y:S02]  /*4260*/  WARPGROUP.DEPBAR.LE gsb0, 0x0 ;  /* 0x00008000000079c5 */ /* 0x000fe40000010000 */
[----:B------:R0:W-:Y:S02]  /*4270*/  @!P1 SYNCS.ARRIVE.TRANS64.RED.A1T0 RZ, [R0+URZ], RZ ;  /* 0x000000ff00ff99a7 */ /* 0x0001e4000810043f */
[----:B0-----:R-:W-:-:S04]  /*4280*/  FADD.FTZ R0, R176, R175 ;  /* 0x000000afb0007221 */ /* 0x001fc80000010000 */
[----:B------:R-:W-:Y:S01]  /*4290*/  FADD.FTZ R0, R177, R0 ;  /* 0x00000000b1007221 */ /* 0x000fe20000010000 */
[----:B------:R-:W-:Y:S06]  /*42a0*/  @!P2 BRA `(.L_x_10292) ;  /* 0x000000280044a947 */ /* 0x000fec0003800000 */
[----:B------:R-:W-:Y:S02]  /*42b0*/  VIADD R205, R205, 0xfffffffe ;  /* 0xfffffffecdcd7836 */ /* 0x000fe40000000000 */
[----:B------:R-:W-:Y:S02]  /*42c0*/  IMAD.MOV.U32 R207, RZ, RZ, R153 ;  /* 0x000000ffffcf7224 */ /* 0x000fe400078e0099 */
[----:B------:R-:W-:-:S07]  /*42d0*/  IMAD.MOV.U32 R206, RZ, RZ, R189 ;  /* 0x000000ffffce7224 */ /* 0x000fce00078e00bd */
.L_x_10301:
[----:B------:R-:W-:Y:S01]  /*42e0*/  UIADD3 UR36, UR36, 0x1, URZ ;  /* 0x0000000124247890 */ /* 0x000fe2000fffe03f */
[C---:B------:R-:W-:Y:S01]  /*42f0*/  ISETP.GT.AND P2, PT, R205.reuse, RZ, PT ;  /* 0x000000ffcd00720c */ /* 0x040fe20003f44270 */
[----:B------:R-:W-:Y:S02]  /*4300*/  VIADD R205, R205, 0xffffffff ;  /* 0xffffffffcdcd7836 */ /* 0x000fe40000000000 */
[----:B------:R-:W-:-:S04]  /*4310*/  UISETP.NE.AND UP0, UPT, UR36, 0x2, UPT ;  /* 0x000000022400788c */ /* 0x000fc8000bf05270 */
[----:B------:R-:W-:Y:S02]  /*4320*/  USEL UR4, URZ, 0x1, UP0 ;  /* 0x000000013f047887 */ /* 0x000fe40008000000 */
[----:B------:R-:W-:Y:S02]  /*4330*/  USEL UR36, UR36, URZ, UP0 ;  /* 0x0000003f24247287 */ /* 0x000fe40008000000 */
[----:B------:R-:W-:Y:S01]  /*4340*/  ULOP3.LUT UR37, UR37, UR4, URZ, 0x3c, !UPT ;  /* 0x0000000425257292 */ /* 0x000fe2000f8e3c3f */
[----:B------:R-:W-:Y:S11]  /*4350*/  @!P0 BRA `(.L_x_10293) ;  /* 0x0000000000048947 */ /* 0x000ff60003800000 */
[----:B------:R-:W-:Y:S01]  /*4360*/  BPT.TRAP 0x1 ;  /* 0x000000040000795c */ /* 0x000fe20000300000 */
.L_x_10293:
        /* <DEDUP_REMOVED lines=9> */
.L_x_10294:
[----:B-1----:R-:W-:Y:S05]  /*4400*/  @P3 BRA `(.L_x_10295) ;  /* 0x0000000000083947 */ /* 0x002fea0003800000 */
[----:B------:R-:W1:Y:S02]  /*4410*/  SYNCS.PHASECHK.TRANS64.TRYWAIT P3, [UR4+0x32430], R208 ;  /* 0x032430d0ff0075a7 */ /* 0x000e640008060144 */
[----:B-1----:R-:W-:Y:S05]  /*4420*/  @!P3 BRA `(.L_x_10296) ;  /* 0x000000cc0098b947 */ /* 0x002fea0003800000 */
.L_x_10295:
[----:B------:R-:W-:Y:S01]  /*4430*/  R2UR UR56, R20 ;  /* 0x00000000143872ca */ /* 0x000fe200000e0000 */
[----:B------:R-:W-:Y:S01]  /*4440*/  UIMAD UR5, UR36, 0x300, UR60 ;  /* 0x00000300240578a4 */ /* 0x000fe2000f8e023c */
[----:B------:R-:W-:Y:S01]  /*4450*/  R2UR UR57, R21 ;  /* 0x00000000153972ca */ /* 0x000fe200000e0000 */
[----:B-1----:R-:W-:Y:S01]  /*4460*/  WARPGROUP.ARRIVE ;  /* 0x00000000000079c5 */ /* 0x002fe20000000000 */
[----:B------:R-:W-:-:S04]  /*4470*/  UMOV UR59, 0x40000040 ;  /* 0x40000040003b7882 */ /* 0x000fc80000000000 */
[----:B------:R-:W-:-:S07]  /*4480*/  UMOV UR58, UR5 ;  /* 0x00000005003a7c82 */ /* 0x000fce0008000000 */
[----:B------:R-:W-:Y:S01]  /*4490*/  HGMMA.64x96x16.F32 R152, gdesc[UR56], RZ, !UPT, gsb0 ;  /* 0x01600000389879f0 */ /* 0x000fe2000c0008ff */
[----:B------:R-:W-:Y:S01]  /*44a0*/  R2UR UR56, R18 ;  /* 0x00000000123872ca */ /* 0x000fe200000e0000 */
[----:B------:R-:W-:Y:S01]  /*44b0*/  UIADD3 UR58, UR5, 0x2, URZ ;  /* 0x00000002053a7890 */ /* 0x000fe2000fffe03f */
[----:B------:R-:W-:Y:S01]  /*44c0*/  R2UR UR57, R19 ;  /* 0x00000000133972ca */ /* 0x000fe200000e0000 */
[----:B------:R-:W-:Y:S01]  /*44d0*/  UMOV UR59, 0x40000040 ;  /* 0x40000040003b7882 */ /* 0x000fe20000000000 */
[----:B------:R-:W-:Y:S02]  /*44e0*/  WARPGROUP.DEPBAR.LE gsb0, 0x0 ;  /* 0x00008000000079c5 */ /* 0x000fe40000010000 */
[----:B------:R-:W-:-:S09]  /*44f0*/  WARPGROUP.ARRIVE ;  /* 0x00000000000079c5 */ /* 0x000fd20000000000 */
[----:B------:R-:W-:Y:S01]  /*4500*/  HGMMA.64x96x16.F32 R152, gdesc[UR56], R152, gsb0 ;  /* 0x01600000389879f0 */ /* 0x000fe20008000898 */
        /* <DEDUP_REMOVED lines=13> */
[----:B------:R-:W-:Y:S03]  /*45e0*/  HGMMA.64x96x16.F32 R152, gdesc[UR56], R152, gsb0 ;  /* 0x01600000389879f0 */ /* 0x000fe60008000898 */
[----:B------:R-:W-:Y:S02]  /*45f0*/  WARPGROUP.DEPBAR.LE gsb0, 0x0 ;  /* 0x00008000000079c5 */ /* 0x000fe40000010000 */
[----:B------:R-:W-:Y:S05]  /*4600*/  @!P0 BRA `(.L_x_10297) ;  /* 0x0000000000048947 */ /* 0x000fea0003800000 */
[----:B------:R-:W-:Y:S01]  /*4610*/  BPT.TRAP 0x1 ;  /* 0x000000040000795c */ /* 0x000fe20000300000 */
.L_x_10297:
[----:B------:R1:W2:Y:S01]  /*4620*/  SYNCS.PHASECHK.TRANS64.TRYWAIT P3, [UR4+0x32450], R208 ;  /* 0x032450d0ff0075a7 */ /* 0x0002a20008060144 */
[----:B------:R-:W-:Y:S05]  /*4630*/  @!P0 BRA `(.L_x_10298) ;  /* 0x0000000000048947 */ /* 0x000fea0003800000 */
[----:B------:R-:W-:Y:S01]  /*4640*/  BPT.TRAP 0x1 ;  /* 0x000000040000795c */ /* 0x000fe20000300000 */
.L_x_10298:
[----:B--2---:R-:W-:Y:S05]  /*4650*/  @P3 BRA `(.L_x_10299) ;  /* 0x0000000000083947 */ /* 0x004fea0003800000 */
[----:B------:R-:W2:Y:S02]  /*4660*/  SYNCS.PHASECHK.TRANS64.TRYWAIT P3, [UR4+0x32450], R208 ;  /* 0x032450d0ff0075a7 */ /* 0x000ea40008060144 */
[----:B--2---:R-:W-:Y:S05]  /*4670*/  @!P3 BRA `(.L_x_10300) ;  /* 0x000000cc001cb947 */ /* 0x004fea0003800000 */
.L_x_10299:
[----:B------:R-:W-:Y:S01]  /*4680*/  R2UR UR56, R4 ;  /* 0x00000000043872ca */ /* 0x000fe200000e0000 */
[----:B------:R-:W-:Y:S01]  /*4690*/  UIMAD UR5, UR36, 0xc00, UR7 ;  /* 0x00000c00240578a4 */ /* 0x000fe2000f8e0207 */
[----:B------:R-:W-:Y:S01]  /*46a0*/  R2UR UR57, R5 ;  /* 0x00000000053972ca */ /* 0x000fe200000e0000 */
[----:B------:R-:W-:Y:S01]  /*46b0*/  WARPGROUP.ARRIVE ;  /* 0x00000000000079c5 */ /* 0x000fe20000000000 */
[----:B------:R-:W-:Y:S01]  /*46c0*/  UMOV UR59, 0x40000040 ;  /* 0x40000040003b7882 */ /* 0x000fe20000000000 */
[----:B------:R-:W-:-:S04]  /*46d0*/  UIADD3 UR10, UR5, 0x300, URZ ;  /* 0x00000300050a7890 */ /* 0x000fc8000fffe03f */
[----:B------:R-:W3:Y:S01]  /*46e0*/  S2R R217, SR_TID.X ;  /* 0x0000000000d97919 */ /* 0x000ee20000002100 */
[----:B------:R-:W-:Y:S01]  /*46f0*/  UMOV UR11, 0x40000040 ;  /* 0x40000040000b7882 */ /* 0x000fe20000000000 */
[----:B------:R-:W-:Y:S01]  /*4700*/  UMOV UR58, UR5 ;  /* 0x00000005003a7c82 */ /* 0x000fe20008000000 */
[----:B------:R-:W-:Y:S01]  /*4710*/  UIADD3 UR14, UR5, 0x302, URZ ;  /* 0x00000302050e7890 */ /* 0x000fe2000fffe03f */
[----:B------:R-:W-:Y:S01]  /*4720*/  UMOV UR15, 0x40000040 ;  /* 0x40000040000f7882 */ /* 0x000fe20000000000 */
[----:B------:R-:W-:Y:S01]  /*4730*/  UIADD3 UR18, UR5, 0x304, URZ ;  /* 0x0000030405127890 */ /* 0x000fe2000fffe03f */
[----:B------:R-:W-:Y:S01]  /*4740*/  UMOV UR19, 0x40000040 ;  /* 0x4000004000137882 */ /* 0x000fe20000000000 */
[----:B------:R-:W-:Y:S01]  /*4750*/  HGMMA.64x96x16.F32 R152, gdesc[UR56], R152, gsb0 ;  /* 0x01600000389879f0 */ /* 0x000fe20008000898 */
[----:B------:R-:W-:Y:S01]  /*4760*/  R2UR UR56, R6 ;  /* 0x00000000063872ca */ /* 0x000fe200000e0000 */
[----:B------:R-:W-:Y:S01]  /*4770*/  UIADD3 UR58, UR5, 0x2, URZ ;  /* 0x00000002053a7890 */ /* 0x000fe2000fffe03f */
[----:B------:R-:W-:Y:S01]  /*4780*/  R2UR UR57, R7 ;  /* 0x00000000073972ca */ /* 0x000fe200000e0000 */
[----:B------:R-:W-:Y:S01]  /*4790*/  UMOV UR59, 0x40000040 ;  /* 0x40000040003b7882 */ /* 0x000fe20000000000 */
[----:B------:R-:W-:Y:S01]  /*47a0*/  UIADD3 UR22, UR5, 0x306, URZ ;  /* 0x0000030605167890 */ /* 0x000fe2000fffe03f */
        /* <DEDUP_REMOVED lines=12> */
[----:B---3--:R-:W-:Y:S01]  /*4870*/  SHF.R.U32.HI R217, RZ, 0x7, R217 ;  /* 0x00000007ffd97819 */ /* 0x008fe200000116d9 */
[----:B------:R-:W-:Y:S01]  /*4880*/  UMOV UR51, 0x40000040 ;  /* 0x4000004000337882 */ /* 0x000fe20000000000 */
[----:B------:R-:W-:Y:S01]  /*4890*/  UIADD3 UR54, UR5, 0x904, URZ ;  /* 0x0000090405367890 */ /* 0x000fe2000fffe03f */
[----:B------:R-:W-:Y:S01]  /*48a0*/  UMOV UR55, 0x40000040 ;  /* 0x4000004000377882 */ /* 0x000fe20000000000 */
[----:B------:R-:W-:-:S02]  /*48b0*/  WARPGROUP.DEPBAR.LE gsb0, 0x0 ;  /* 0x00008000000079c5 */ /* 0x000fc40000010000 */
[----:B------:R-:W-:-:S06]  /*48c0*/  WARPGROUP.ARRIVE ;  /* 0x00000000000079c5 */ /* 0x000fcc0000000000 */
        /* <DEDUP_REMOVED lines=19> */
[----:B------:R-:W-:Y:S01]  /*4a00*/  ULDC UR5, c[0x0][0xad0] ;  /* 0x0002b40000057ab9 */ /* 0x000fe20000000800 */
        /* <DEDUP_REMOVED lines=47> */
[----:B012---:R-:W-:Y:S01]  /*4d00*/  FMUL.FTZ R208, R165, UR5 ;  /* 0x00000005a5d07c20 */ /* 0x007fe20008410000 */
        /* <DEDUP_REMOVED lines=40> */
[----:B------:R-:W-:-:S04]  /*4f90*/  FMUL.FTZ R199, R199, UR5 ;  /* 0x00000005c7c77c20 */ /* 0x000fc80008410000 */
        /* <DEDUP_REMOVED lines=25> */
[----:B--2---:R-:W-:-:S07]  /*5130*/  FMNMX.FTZ R212, R169, R212, !PT ;  /* 0x000000d4a9d47209 */ /* 0x004fce0007810000 */
[----:B------:R-:W2:Y:S01]  /*5140*/  MUFU.TANH R209, R209 ;  /* 0x000000d100d17308 */ /* 0x000ea20000002400 */
[----:B0-----:R-:W-:Y:S01]  /*5150*/  FMNMX.FTZ R192, R163, R188, !PT ;  /* 0x000000bca3c07209 */ /* 0x001fe20007810000 */
[----:B------:R-:W-:-:S06]  /*5160*/  FMUL.FTZ R188, R193, UR5 ;  /* 0x00000005c1bc7c20 */ /* 0x000fcc0008410000 */
        /* <DEDUP_REMOVED lines=45> */
[----:B------:R-:W-:Y:S01]  /*5440*/  FMUL.FTZ R197, R198, UR5 ;  /* 0x00000005c6c57c20 */ /* 0x000fe20008410000 */
[----:B------:R-:W-:-:S05]  /*5450*/  ULDC UR5, c[0x0][0xa80] ;  /* 0x0002a00000057ab9 */ /* 0x000fca0000000800 */
        /* <DEDUP_REMOVED lines=9> */
[----:B--2---:R-:W-:Y:S02]  /*54f0*/  FMNMX.FTZ R194, R190, R189, !PT ;  /* 0x000000bdbec27209 */ /* 0x004fe40007810000 */
[----:B------:R-:W2:Y:S05]  /*5500*/  SHFL.BFLY PT, R189, R196, 0x2, 0x1f ;  /* 0x0c401f00c4bd7f89 */ /* 0x000eaa00000e0000 */
[----:B------:R-:W3:Y:S01]  /*5510*/  MUFU.TANH R195, R195 ;  /* 0x000000c300c37308 */ /* 0x000ee20000002400 */
[----:B0-----:R-:W-:-:S07]  /*5520*/  FMNMX.FTZ R194, R211, R194, !PT ;  /* 0x000000c2d3c27209 */ /* 0x001fce0007810000 */
[----:B------:R-:W0:Y:S01]  /*5530*/  MUFU.TANH R197, R197 ;  /* 0x000000c500c57308 */ /* 0x000e220000002400 */
[----:B-1----:R-:W-:-:S07]  /*5540*/  FMNMX.FTZ R194, R191, R194, !PT ;  /* 0x000000c2bfc27209 */ /* 0x002fce0007810000 */
[----:B------:R-:W1:Y:S01]  /*5550*/  MUFU.TANH R199, R199 ;  /* 0x000000c700c77308 */ /* 0x000e620000002400 */
[----:B---3--:R-:W-:Y:S02]  /*5560*/  FMNMX.FTZ R194, R195, R194, !PT ;  /* 0x000000c2c3c27209 */ /* 0x008fe40007810000 */
[----:B--2---:R-:W-:Y:S02]  /*5570*/  FMNMX.FTZ R213, R196, R189, !PT ;  /* 0x000000bdc4d57209 */ /* 0x004fe40007810000 */
[----:B0-----:R-:W-:-:S04]  /*5580*/  FMNMX.FTZ R194, R197, R194, !PT ;  /* 0x000000c2c5c27209 */ /* 0x001fc80007810000 */
[----:B-1----:R-:W-:Y:S02]  /*5590*/  FMNMX.FTZ R212, R199, R194, !PT ;  /* 0x000000c2c7d47209 */ /* 0x002fe40007810000 */
[----:B------:R-:W-:Y:S04]  /*55a0*/  SHFL.BFLY PT, R194, R213, 0x1, 0x1f ;  /* 0x0c201f00d5c27f89 */ /* 0x000fe800000e0000 */
[----:B------:R-:W0:Y:S02]  /*55b0*/  SHFL.BFLY PT, R189, R212, 0x2, 0x1f ;  /* 0x0c401f00d4bd7f89 */ /* 0x000e2400000e0000 */
[----:B0-----:R-:W-:Y:S02]  /*55c0*/  FMNMX.FTZ R198, R212, R189, !PT ;  /* 0x000000bdd4c67209 */ /* 0x001fe40007810000 */
[----:B------:R-:W-:-:S03]  /*55d0*/  FMNMX.FTZ R189, R213, R194, !PT ;  /* 0x000000c2d5bd7209 */ /* 0x000fc60007810000 */
[----:B------:R-:W0:Y:S02]  /*55e0*/  SHFL.BFLY PT, R215, R198, 0x1, 0x1f ;  /* 0x0c201f00c6d77f89 */ /* 0x000e2400000e0000 */
[C---:B------:R-:W-:Y:S01]  /*55f0*/  FADD.FTZ R194, -R189.reuse, R206 ;  /* 0x000000cebdc27221 */ /* 0x040fe20000010100 */
[----:B------:R-:W-:-:S03]  /*5600*/  FMUL.FTZ R206, R189, UR5 ;  /* 0x00000005bdce7c20 */ /* 0x000fc60008410000 */
[----:B------:R-:W-:Y:S01]  /*5610*/  FMUL.FTZ R194, R194, UR5 ;  /* 0x00000005c2c27c20 */ /* 0x000fe20008410000 */
[--C-:B------:R-:W-:Y:S01]  /*5620*/  FFMA.FTZ R196, R153, UR5, -R206.reuse ;  /* 0x0000000599c47c23 */ /* 0x100fe200080108ce */
[--C-:B------:R-:W-:Y:S01]  /*5630*/  FFMA.FTZ R214, R156, UR5, -R206.reuse ;  /* 0x000000059cd67c23 */ /* 0x100fe200080108ce */
[--C-:B------:R-:W-:Y:S01]  /*5640*/  FFMA.FTZ R212, R157, UR5, -R206.reuse ;  /* 0x000000059dd47c23 */ /* 0x100fe200080108ce */
[--C-:B------:R-:W-:Y:S01]  /*5650*/  FFMA.FTZ R152, R152, UR5, -R206.reuse ;  /* 0x0000000598987c23 */ /* 0x100fe200080108ce */
[--C-:B------:R-:W-:Y:S01]  /*5660*/  FFMA.FTZ R160, R160, UR5, -R206.reuse ;  /* 0x00000005a0a07c23 */ /* 0x100fe200080108ce */
[----:B------:R-:W1:Y:S01]  /*5670*/  MUFU.EX2 R194, R194 ;  /* 0x000000c200c27308 */ /* 0x000e620000000800 */
[--C-:B------:R-:W-:Y:S01]  /*5680*/  FFMA.FTZ R161, R161, UR5, -R206.reuse ;  /* 0x00000005a1a17c23 */ /* 0x100fe200080108ce */
        /* <DEDUP_REMOVED lines=10> */
[----:B0-----:R-:W-:Y:S01]  /*5730*/  FMNMX.FTZ R153, R198, R215, !PT ;  /* 0x000000d7c6997209 */ /* 0x001fe20007810000 */
[--C-:B------:R-:W-:Y:S01]  /*5740*/  FFMA.FTZ R179, R179, UR5, -R206.reuse ;  /* 0x00000005b3b37c23 */ /* 0x100fe200080108ce */
[--C-:B------:R-:W-:Y:S01]  /*5750*/  FFMA.FTZ R178, R178, UR5, -R206.reuse ;  /* 0x00000005b2b27c23 */ /* 0x100fe200080108ce */
[----:B------:R-:W-:Y:S01]  /*5760*/  FFMA.FTZ R180, R180, UR5, -R206 ;  /* 0x00000005b4b47c23 */ /* 0x000fe200080108ce */
[----:B------:R-:W-:Y:S01]  /*5770*/  MUFU.EX2 R198, R214 ;  /* 0x000000d600c67308 */ /* 0x000fe20000000800 */
[C---:B------:R-:W-:Y:S01]  /*5780*/  FMUL.FTZ R216, R153.reuse, UR5 ;  /* 0x0000000599d87c20 */ /* 0x040fe20008410000 */
[----:B------:R-:W-:Y:S01]  /*5790*/  FADD.FTZ R156, -R153, R207 ;  /* 0x000000cf999c7221 */ /* 0x000fe20000010100 */
[-C--:B-1----:R-:W-:Y:S01]  /*57a0*/  FMUL.FTZ R24, R24, R194.reuse ;  /* 0x000000c218187220 */ /* 0x082fe20000410000 */
[----:B------:R-:W-:Y:S01]  /*57b0*/  FMUL.FTZ R25, R25, R194 ;  /* 0x000000c219197220 */ /* 0x000fe20000410000 */
[----:B------:R-:W-:Y:S01]  /*57c0*/  FFMA.FTZ R157, R155, UR5, -R216 ;  /* 0x000000059b9d7c23 */ /* 0x000fe200080108d8 */
[----:B------:R-:W-:-:S02]  /*57d0*/  IMAD.U32 R155, RZ, RZ, UR4 ;  /* 0x00000004ff9b7e24 */ /* 0x000fc4000f8e00ff */
[----:B------:R-:W-:Y:S01]  /*57e0*/  FMUL.FTZ R207, R156, UR5 ;  /* 0x000000059ccf7c20 */ /* 0x000fe20008410000 */
[--C-:B------:R-:W-:Y:S01]  /*57f0*/  FFMA.FTZ R213, R154, UR5, -R216.reuse ;  /* 0x000000059ad57c23 */ /* 0x100fe200080108d8 */
[----:B------:R-:W-:Y:S01]  /*5800*/  IADD3 R154, -R217, 0xb, RZ ;  /* 0x0000000bd99a7810 */ /* 0x000fe20007ffe1ff */
[----:B------:R-:W-:Y:S02]  /*5810*/  @!P1 VIADD R156, R155, 0x32440 ;  /* 0x000324409b9c9836 */ /* 0x000fe40000000000 */
[--C-:B------:R-:W-:Y:S01]  /*5820*/  FFMA.FTZ R215, R158, UR5, -R216.reuse ;  /* 0x000000059ed77c23 */ /* 0x100fe200080108d8 */
[----:B------:R-:W-:Y:S02]  /*5830*/  VIADD R158, R217, 0x8 ;  /* 0x00000008d99e7836 */ /* 0x000fe40000000000 */
[----:B------:R-:W-:Y:S01]  /*5840*/  FFMA.FTZ R217, R159, UR5, -R216 ;  /* 0x000000059fd97c23 */ /* 0x000fe200080108d8 */
[----:B------:R-:W0:Y:S01]  /*5850*/  MUFU.EX2 R207, R207 ;  /* 0x000000cf00cf7308 */ /* 0x000e220000000800 */
[----:B------:R-:W-:Y:S01]  /*5860*/  @!P1 PRMT R156, RZ, 0x654, R156 ;  /* 0x00000654ff9c9816 */ /* 0x000fe2000000009c */
[----:B------:R1:W-:Y:S06]  /*5870*/  BAR.ARV R154, 0x100 ;  /* 0x0004009a0000751d */ /* 0x0003ec0000002000 */
[----:B------:R2:W-:Y:S01]  /*5880*/  @!P1 SYNCS.ARRIVE.TRANS64.RED.A1T0 RZ, [R156+URZ], RZ ;  /* 0x000000ff9cff99a7 */ /* 0x0005e2000810043f */
        /* <DEDUP_REMOVED lines=134> */
[----:B------:R-:W-:Y:S01]  /*60f0*/  UIMAD UR4, UR36, 0xc00, UR6 ;  /* 0x00000c00240478a4 */ /* 0x000fe2000f8e0206 */
[----:B---3--:R-:W-:Y:S01]  /*6100*/  F2FP.F16.F32.PACK_AB R158, R212, R198 ;  /* 0x000000c6d49e723e */ /* 0x008fe200000000ff */
[--C-:B------:R-:W-:Y:S01]  /*6110*/  FFMA.FTZ R162, R162, UR5, -R216.reuse ;  /* 0x00000005a2a27c23 */ /* 0x100fe200080108d8 */
[----:B----4-:R-:W-:Y:S01]  /*6120*/  F2FP.F16.F32.PACK_AB R157, R214, R213 ;  /* 0x000000d5d69d723e */ /* 0x010fe200000000ff */
[--C-:B------:R-:W-:Y:S01]  /*6130*/  FFMA.FTZ R163, R163, UR5, -R216.reuse ;  /* 0x00000005a3a37c23 */ /* 0x100fe200080108d8 */
[----:B-----5:R-:W-:Y:S01]  /*6140*/  F2FP.F16.F32.PACK_AB R159, R217, R215 ;  /* 0x000000d7d99f723e */ /* 0x020fe200000000ff */
[--C-:B------:R-:W-:Y:S01]  /*6150*/  FFMA.FTZ R209, R209, UR5, -R216.reuse ;  /* 0x00000005d1d17c23 */ /* 0x100fe200080108d8 */
[----:B------:R-:W-:Y:S01]  /*6160*/  UMOV UR10, UR4 ;  /* 0x00000004000a7c82 */ /* 0x000fe20008000000 */
[--C-:B------:R-:W-:Y:S01]  /*6170*/  FFMA.FTZ R210, R210, UR5, -R216.reuse ;  /* 0x00000005d2d27c23 */ /* 0x100fe200080108d8 */
[----:B------:R-:W-:Y:S01]  /*6180*/  WARPGROUP.ARRIVE ;  /* 0x00000000000079c5 */ /* 0x000fe20000000000 */
[----:B------:R-:W-:Y:S01]  /*6190*/  MUFU.EX2 R160, R160 ;  /* 0x000000a000a07308 */ /* 0x000fe20000000800 */
[--C-:B------:R-:W-:Y:S01]  /*61a0*/  FFMA.FTZ R167, R167, UR5, -R216.reuse ;  /* 0x00000005a7a77c23 */ /* 0x100fe200080108d8 */
[--C-:B------:R-:W-:Y:S01]  /*61b0*/  FFMA.FTZ R168, R168, UR5, -R216.reuse ;  /* 0x00000005a8a87c23 */ /* 0x100fe200080108d8 */
[--C-:B------:R-:W-:Y:S01]  /*61c0*/  FFMA.FTZ R173, R173, UR5, -R216.reuse ;  /* 0x00000005adad7c23 */ /* 0x100fe200080108d8 */
[--C-:B------:R-:W-:Y:S01]  /*61d0*/  FFMA.FTZ R175, R175, UR5, -R216.reuse ;  /* 0x00000005afaf7c23 */ /* 0x100fe200080108d8 */
[----:B------:R-:W-:Y:S01]  /*61e0*/  HGMMA.64x256x16.F32 R24, R156, gdesc[UR8].tnspB, R24, gsb0 ;  /* 0x43e000089c187df0 */ /* 0x000fe20008000818 */
[----:B------:R-:W-:Y:S01]  /*61f0*/  UIADD3 UR10, UR4, 0x80, URZ ;  /* 0x00000080040a7890 */ /* 0x000fe2000fffe03f */
[--C-:B------:R-:W-:Y:S01]  /*6200*/  FFMA.FTZ R174, R174, UR5, -R216.reuse ;  /* 0x00000005aeae7c23 */ /* 0x100fe200080108d8 */
[----:B------:R-:W0:Y:S01]  /*6210*/  MUFU.EX2 R161, R161 ;  /* 0x000000a100a17308 */ /* 0x000e220000000800 */
[----:B------:R-:W-:Y:S01]  /*6220*/  UMOV UR11, 0x40000040 ;  /* 0x40000040000b7882 */ /* 0x000fe20000000000 */
[--C-:B------:R-:W-:Y:S01]  /*6230*/  FFMA.FTZ R176, R176, UR5, -R216.reuse ;  /* 0x00000005b0b07c23 */ /* 0x100fe200080108d8 */
[--C-:B------:R-:W-:Y:S01]  /*6240*/  FFMA.FTZ R181, R181, UR5, -R216.reuse ;  /* 0x00000005b5b57c23 */ /* 0x100fe200080108d8 */
[----:B------:R-:W-:Y:S01]  /*6250*/  FFMA.FTZ R183, R183, UR5, -R216 ;  /* 0x00000005b7b77c23 */ /* 0x000fe200080108d8 */
        /* <DEDUP_REMOVED lines=9> */
[--C-:B------:R-:W-:Y:S01]  /*62f0*/  FFMA.FTZ R186, R186, UR5, -R206.reuse ;  /* 0x00000005baba7c23 */ /* 0x100fe200080108ce */
[----:B------:R-:W-:Y:S01]  /*6300*/  FFMA.FTZ R193, R193, UR5, -R206 ;  /* 0x00000005c1c17c23 */ /* 0x000fe200080108ce */
[----:B------:R-:W2:Y:S01]  /*6310*/  MUFU.EX2 R208, R208 ;  /* 0x000000d000d07308 */ /* 0x000ea20000000800 */
[--C-:B------:R-:W-:Y:S01]  /*6320*/  FFMA.FTZ R192, R195, UR5, -R216.reuse ;  /* 0x00000005c3c07c23 */ /* 0x100fe200080108d8 */
[--C-:B------:R-:W-:Y:S01]  /*6330*/  FFMA.FTZ R191, R191, UR5, -R216.reuse ;  /* 0x00000005bfbf7c23 */ /* 0x100fe200080108d8 */
[--C-:B------:R-:W-:Y:S01]  /*6340*/  FFMA.FTZ R195, R197, UR5, -R216.reuse ;  /* 0x00000005c5c37c23 */ /* 0x100fe200080108d8 */
[----:B------:R-:W-:Y:S01]  /*6350*/  FFMA.FTZ R206, R199, UR5, -R216 ;  /* 0x00000005c7ce7c23 */ /* 0x000fe200080108d8 */
[----:B------:R-:W-:Y:S01]  /*6360*/  FFMA.FTZ R3, R207, R3, R213 ;  /* 0x00000003cf037223 */ /* 0x000fe200000100d5 */
[----:B------:R-:W-:-:S02]  /*6370*/  @!P1 VIADD R155, R155, 0x32460 ;  /* 0x000324609b9b9836 */ /* 0x000fc40000000000 */
[----:B------:R-:W-:Y:S01]  /*6380*/  MUFU.EX2 R162, R162 ;  /* 0x000000a200a27308 */ /* 0x000fe20000000800 */
[----:B------:R-:W-:Y:S01]  /*6390*/  FADD.FTZ R214, R214, R3 ;  /* 0x00000003d6d67221 */ /* 0x000fe20000010000 */
[----:B------:R-:W-:Y:S01]  /*63a0*/  IMAD.MOV.U32 R207, RZ, RZ, R153 ;  /* 0x000000ffffcf7224 */ /* 0x000fe200078e0099 */
[----:B------:R-:W-:Y:S02]  /*63b0*/  @!P1 PRMT R155, RZ, 0x654, R155 ;  /* 0x00000654ff9b9816 */ /* 0x000fe4000000009b */
[----:B------:R-:W-:-:S03]  /*63c0*/  FADD.FTZ R214, R215, R214 ;  /* 0x000000d6d7d67221 */ /* 0x000fc60000010000 */
[----:B------:R-:W3:Y:S01]  /*63d0*/  MUFU.EX2 R163, R163 ;  /* 0x000000a300a37308 */ /* 0x000ee20000000800 */
[----:B------:R-:W-:-:S07]  /*63e0*/  FADD.FTZ R217, R217, R214 ;  /* 0x000000d6d9d97221 */ /* 0x000fce0000010000 */
[----:B------:R-:W-:Y:S08]  /*63f0*/  MUFU.EX2 R209, R209 ;  /* 0x000000d100d17308 */ /* 0x000ff00000000800 */
[----:B------:R-:W4:Y:S08]  /*6400*/  MUFU.EX2 R210, R210 ;  /* 0x000000d200d27308 */ /* 0x000f300000000800 */
[----:B------:R-:W-:Y:S08]  /*6410*/  MUFU.EX2 R165, R165 ;  /* 0x000000a500a57308 */ /* 0x000ff00000000800 */
[----:B------:R-:W5:Y:S08]  /*6420*/  MUFU.EX2 R166, R166 ;  /* 0x000000a600a67308 */ /* 0x000f700000000800 */
        /* <DEDUP_REMOVED lines=24> */
[----:B------:R-:W-:Y:S01]  /*65b0*/  MUFU.EX2 R188, R188 ;  /* 0x000000bc00bc7308 */ /* 0x000fe20000000800 */
[----:B------:R-:W-:-:S02]  /*65c0*/  WARPGROUP.DEPBAR.LE gsb0, 0x0 ;  /* 0x00008000000079c5 */ /* 0x000fc40000010000 */
[----:B0-----:R-:W-:Y:S02]  /*65d0*/  F2FP.F16.F32.PACK_AB R156, R161, R160 ;  /* 0x000000a0a19c723e */ /* 0x001fe400000000ff */
[----:B--2---:R-:W-:-:S03]  /*65e0*/  F2FP.F16.F32.PACK_AB R158, R208, R164 ;  /* 0x000000a4d09e723e */ /* 0x004fc600000000ff */
[----:B------:R-:W0:Y:S01]  /*65f0*/  MUFU.EX2 R193, R193 ;  /* 0x000000c100c17308 */ /* 0x000e220000000800 */
[----:B---3--:R-:W-:Y:S01]  /*6600*/  F2FP.F16.F32.PACK_AB R157, R163, R162 ;  /* 0x000000a2a39d723e */ /* 0x008fe200000000ff */
[----:B------:R-:W-:Y:S01]  /*6610*/  FADD.FTZ R162, R162, R217 ;  /* 0x000000d9a2a27221 */ /* 0x000fe20000010000 */
[----:B----4-:R-:W-:-:S03]  /*6620*/  F2FP.F16.F32.PACK_AB R159, R210, R209 ;  /* 0x000000d1d29f723e */ /* 0x010fc600000000ff */
[----:B------:R-:W-:Y:S01]  /*6630*/  FADD.FTZ R162, R163, R162 ;  /* 0x000000a2a3a27221 */ /* 0x000fe20000010000 */
[----:B------:R-:W-:Y:S01]  /*6640*/  WARPGROUP.ARRIVE ;  /* 0x00000000000079c5 */ /* 0x000fe20000000000 */
[----:B------:R-:W-:Y:S02]  /*6650*/  MUFU.EX2 R191, R191 ;  /* 0x000000bf00bf7308 */ /* 0x000fe40000000800 */
[----:B------:R-:W-:-:S03]  /*6660*/  FADD.FTZ R209, R209, R162 ;  /* 0x000000a2d1d17221 */ /* 0x000fc60000010000 */
[----:B------:R-:W-:Y:S01]  /*6670*/  HGMMA.64x256x16.F32 R24, R156, gdesc[UR8].tnspB, R24, gsb0 ;  /* 0x43e000089c187df0 */ /* 0x000fe20008000818 */
[----:B------:R-:W-:Y:S01]  /*6680*/  UIADD3 UR10, UR4, 0x100, URZ ;  /* 0x00000100040a7890 */ /* 0x000fe2000fffe03f */
[----:B------:R-:W-:Y:S01]  /*6690*/  FADD.FTZ R210, R210, R209 ;  /* 0x000000d1d2d27221 */ /* 0x000fe20000010000 */
[----:B------:R-:W-:Y:S01]  /*66a0*/  UMOV UR11, 0x40000040 ;  /* 0x40000040000b7882 */ /* 0x000fe20000000000 */
[----:B------:R-:W2:Y:S08]  /*66b0*/  MUFU.EX2 R192, R192 ;  /* 0x000000c000c07308 */ /* 0x000eb00000000800 */
[----:B------:R-:W-:Y:S08]  /*66c0*/  MUFU.EX2 R195, R195 ;  /* 0x000000c300c37308 */ /* 0x000ff00000000800 */
[----:B------:R-:W3:Y:S01]  /*66d0*/  MUFU.EX2 R206, R206 ;  /* 0x000000ce00ce7308 */ /* 0x000ee20000000800 */
[----:B------:R-:W-:-:S02]  /*66e0*/  WARPGROUP.DEPBAR.LE gsb0, 0x0 ;  /* 0x00008000000079c5 */ /* 0x000fc40000010000 */
[----:B-----5:R-:W-:Y:S02]  /*66f0*/  F2FP.F16.F32.PACK_AB R156, R166, R165 ;  /* 0x000000a5a69c723e */ /* 0x020fe400000000ff */
[----:B-1----:R-:W-:Y:S02]  /*6700*/  F2FP.F16.F32.PACK_AB R158, R171, R169 ;  /* 0x000000a9ab9e723e */ /* 0x002fe400000000ff */
[----:B------:R-:W-:Y:S01]  /*6710*/  F2FP.F16.F32.PACK_AB R157, R168, R167 ;  /* 0x000000a7a89d723e */ /* 0x000fe200000000ff */
[----:B------:R-:W-:Y:S01]  /*6720*/  FADD.FTZ R167, R167, R210 ;  /* 0x000000d2a7a77221 */ /* 0x000fe20000010000 */
[----:B------:R-:W-:-:S03]  /*6730*/  F2FP.F16.F32.PACK_AB R159, R175, R173 ;  /* 0x000000adaf9f723e */ /* 0x000fc600000000ff */
[----:B------:R-:W-:Y:S01]  /*6740*/  FADD.FTZ R168, R168, R167 ;  /* 0x000000a7a8a87221 */ /* 0x000fe20000010000 */
[----:B------:R-:W-:-:S03]  /*6750*/  WARPGROUP.ARRIVE ;  /* 0x00000000000079c5 */ /* 0x000fc60000000000 */
[----:B------:R-:W-:-:S03]  /*6760*/  FADD.FTZ R168, R173, R168 ;  /* 0x000000a8ada87221 */ /* 0x000fc60000010000 */
[----:B------:R-:W-:Y:S01]  /*6770*/  HGMMA.64x256x16.F32 R24, R156, gdesc[UR8].tnspB, R24, gsb0 ;  /* 0x43e000089c187df0 */ /* 0x000fe20008000818 */
[----:B------:R-:W-:Y:S01]  /*6780*/  UIADD3 UR10, UR4, 0x180, URZ ;  /* 0x00000180040a7890 */ /* 0x000fe2000fffe03f */
[----:B------:R-:W-:Y:S01]  /*6790*/  FADD.FTZ R175, R175, R168 ;  /* 0x000000a8afaf7221 */ /* 0x000fe20000010000 */
[----:B------:R-:W-:-:S03]  /*67a0*/  UMOV UR11, 0x40000040 ;  /* 0x40000040000b7882 */ /* 0x000fc60000000000 */
[----:B------:R-:W-:Y:S01]  /*67b0*/  FADD.FTZ R175, R174, R175 ;  /* 0x000000afaeaf7221 */ /* 0x000fe20000010000 */
[----:B------:R-:W-:Y:S02]  /*67c0*/  WARPGROUP.DEPBAR.LE gsb0, 0x0 ;  /* 0x00008000000079c5 */ /* 0x000fe40000010000 */
[----:B------:R-:W-:Y:S02]  /*67d0*/  F2FP.F16.F32.PACK_AB R156, R172, R170 ;  /* 0x000000aaac9c723e */ /* 0x000fe400000000ff */
[----:B------:R-:W-:Y:S02]  /*67e0*/  F2FP.F16.F32.PACK_AB R158, R179, R177 ;  /* 0x000000b1b39e723e */ /* 0x000fe400000000ff */
[C---:B------:R-:W-:Y:S01]  /*67f0*/  F2FP.F16.F32.PACK_AB R157, R176.reuse, R174 ;  /* 0x000000aeb09d723e */ /* 0x040fe200000000ff */
[----:B------:R-:W-:Y:S01]  /*6800*/  FADD.FTZ R176, R176, R175 ;  /* 0x000000afb0b07221 */ /* 0x000fe20000010000 */
[----:B------:R-:W-:-:S03]  /*6810*/  F2FP.F16.F32.PACK_AB R159, R183, R181 ;  /* 0x000000b5b79f723e */ /* 0x000fc600000000ff */
[----:B------:R-:W-:Y:S01]  /*6820*/  FADD.FTZ R176, R181, R176 ;  /* 0x000000b0b5b07221 */ /* 0x000fe20000010000 */
[----:B------:R-:W-:-:S03]  /*6830*/  WARPGROUP.ARRIVE ;  /* 0x00000000000079c5 */ /* 0x000fc60000000000 */
[----:B------:R-:W-:-:S06]  /*6840*/  FADD.FTZ R183, R183, R176 ;  /* 0x000000b0b7b77221 */ /* 0x000fcc0000010000 */
        /* <DEDUP_REMOVED lines=8> */
[----:B------:R-:W-:Y:S02]  /*68d0*/  F2FP.F16.F32.PACK_AB R157, R184, R182 ;  /* 0x000000b6b89d723e */ /* 0x000fe400000000ff */
[----:B------:R-:W-:Y:S01]  /*68e0*/  F2FP.F16.F32.PACK_AB R159, R211, R190 ;  /* 0x000000bed39f723e */ /* 0x000fe200000000ff */
[----:B------:R-:W-:-:S03]  /*68f0*/  FADD.FTZ R190, R190, R183 ;  /* 0x000000b7bebe7221 */ /* 0x000fc60000010000 */
[----:B------:R-:W-:Y:S01]  /*6900*/  WARPGROUP.ARRIVE ;  /* 0x00000000000079c5 */ /* 0x000fe20000000000 */
[----:B------:R-:W-:-:S08]  /*6910*/  FADD.FTZ R190, R211, R190 ;  /* 0x000000bed3be7221 */ /* 0x000fd00000010000 */
[----:B------:R-:W-:Y:S01]  /*6920*/  HGMMA.64x256x16.F32 R24, R156, gdesc[UR8].tnspB, R24, gsb0 ;  /* 0x43e000089c187df0 */ /* 0x000fe20008000818 */
[----:B------:R-:W-:Y:S01]  /*6930*/  UIADD3 UR10, UR4, 0x280, URZ ;  /* 0x00000280040a7890 */ /* 0x000fe2000fffe03f */
[----:B------:R-:W-:Y:S01]  /*6940*/  UMOV UR11, 0x40000040 ;  /* 0x40000040000b7882 */ /* 0x000fe20000000000 */
[----:B------:R-:W-:Y:S02]  /*6950*/  WARPGROUP.DEPBAR.LE gsb0, 0x0 ;  /* 0x00008000000079c5 */ /* 0x000fe40000010000 */
[----:B------:R-:W-:Y:S02]  /*6960*/  F2FP.F16.F32.PACK_AB R156, R233, R186 ;  /* 0x000000bae99c723e */ /* 0x000fe400000000ff */
[----:B0-----:R-:W-:Y:S02]  /*6970*/  F2FP.F16.F32.PACK_AB R158, R193, R188 ;  /* 0x000000bcc19e723e */ /* 0x001fe400000000ff */
[----:B--2---:R-:W-:Y:S01]  /*6980*/  F2FP.F16.F32.PACK_AB R157, R192, R191 ;  /* 0x000000bfc09d723e */ /* 0x004fe200000000ff */
[----:B------:R-:W-:Y:S01]  /*6990*/  FADD.FTZ R191, R191, R190 ;  /* 0x000000bebfbf7221 */ /* 0x000fe20000010000 */
[----:B---3--:R-:W-:-:S03]  /*69a0*/  F2FP.F16.F32.PACK_AB R159, R206, R195 ;  /* 0x000000c3ce9f723e */ /* 0x008fc600000000ff */
[----:B------:R-:W-:Y:S01]  /*69b0*/  FADD.FTZ R192, R192, R191 ;  /* 0x000000bfc0c07221 */ /* 0x000fe20000010000 */
[----:B------:R-:W-:-:S03]  /*69c0*/  WARPGROUP.ARRIVE ;  /* 0x00000000000079c5 */ /* 0x000fc60000000000 */
[----:B------:R-:W-:-:S10]  /*69d0*/  FADD.FTZ R3, R195, R192 ;  /* 0x000000c0c3037221 */ /* 0x000fd40000010000 */
[----:B------:R-:W-:Y:S01]  /*69e0*/  HGMMA.64x256x16.F32 R24, R156, gdesc[UR8].tnspB, R24, gsb0 ;  /* 0x43e000089c187df0 */ /* 0x000fe20008000818 */
[----:B------:R-:W-:Y:S01]  /*69f0*/  FADD.FTZ R3, R206, R3 ;  /* 0x00000003ce037221 */ /* 0x000fe20000010000 */
[----:B------:R-:W-:Y:S01]  /*6a00*/  IMAD.MOV.U32 R206, RZ, RZ, R189 ;  /* 0x000000ffffce7224 */ /* 0x000fe200078e00bd */
[----:B------:R-:W-:Y:S02]  /*6a10*/  WARPGROUP.DEPBAR.LE gsb0, 0x0 ;  /* 0x00008000000079c5 */ /* 0x000fe40000010000 */
[----:B------:R-:W-:Y:S01]  /*6a20*/  FFMA.FTZ R157, R194, R0, R152 ;  /* 0x00000000c29d7223 */ /* 0x000fe20000010098 */
[----:B------:R0:W-:Y:S03]  /*6a30*/  @!P1 SYNCS.ARRIVE.TRANS64.RED.A1T0 RZ, [R155+URZ], RZ ;  /* 0x000000ff9bff99a7 */ /* 0x0001e6000810043f */
        /* <DEDUP_REMOVED lines=23> */
[----:B0-----:R-:W-:Y:S06]  /*6bb0*/  @P2 BRA `(.L_x_10301) ;  /* 0xffffffd400c82947 */ /* 0x001fec000383ffff */
.L_x_10292:
[----:B------:R-:W0:Y:S01]  /*6bc0*/  SHFL.BFLY PT, R5, R0, 0x2, 0x1f ;  /* 0x0c401f0000057f89 */ /* 0x000e2200000e0000 */
[----:B------:R-:W-:Y:S01]  /*6bd0*/  R2UR UR4, R219 ;  /* 0x00000000db0472ca */ /* 0x000fe200000e0000 */
[----:B------:R-:W-:Y:S01]  /*6be0*/  UIADD3 UR36, UR36, 0x1, URZ ;  /* 0x0000000124247890 */ /* 0x000fe2000fffe03f */
[----:B------:R-:W-:Y:S01]  /*6bf0*/  IMAD.U32 R11, RZ, RZ, UR5 ;  /* 0x00000005ff0b7e24 */ /* 0x000fe2000f8e00ff */
[----:B------:R-:W1:Y:S01]  /*6c00*/  SHFL.BFLY PT, R6, R3, 0x2, 0x1f ;  /* 0x0c401f0003067f89 */ /* 0x000e6200000e0000 */
[----:B------:R-:W-:Y:S01]  /*6c10*/  IMAD.MOV.U32 R8, RZ, RZ, -0x800000 ;  /* 0xff800000ff087424 */ /* 0x000fe200078e00ff */
[----:B------:R-:W-:Y:S01]  /*6c20*/  UISETP.NE.AND UP0, UPT, UR36, 0x2, UPT ;  /* 0x000000022400788c */ /* 0x000fe2000bf05270 */
[----:B------:R2:W-:Y:S07]  /*6c30*/  BAR.ARV R154, 0x100 ;  /* 0x0004009a0000751d */ /* 0x0005ee0000002000 */
[----:B------:R-:W-:Y:S01]  /*6c40*/  UIADD3 UR4, UR4, 0x1, URZ ;  /* 0x0000000104047890 */ /* 0x000fe2000fffe03f */
[----:B------:R-:W-:Y:S06]  /*6c50*/  BAR.ARV 0x8, 0x180 ;  /* 0x0206000000007b1d */ /* 0x000fec0000002000 */
[----:B------:R-:W-:Y:S01]  /*6c60*/  IMAD.U32 R219, RZ, RZ, UR4 ;  /* 0x00000004ffdb7e24 */ /* 0x000fe2000f8e00ff */
[----:B------:R-:W-:Y:S01]  /*6c70*/  USEL UR4, URZ, 0x1, UP0 ;  /* 0x000000013f047887 */ /* 0x000fe20008000000 */
[----:B0-----:R-:W-:Y:S01]  /*6c80*/  FADD.FTZ R5, R5, R0 ;  /* 0x0000000005057221 */ /* 0x001fe20000010000 */
[----:B------:R-:W-:Y:S01]  /*6c90*/  IMAD.MOV.U32 R0, RZ, RZ, RZ ;  /* 0x000000ffff007224 */ /* 0x000fe200078e00ff */
[----:B------:R-:W-:Y:S01]  /*6ca0*/  PLOP3.LUT P0, PT, PT, PT, PT, 0x8, 0x0 ;  /* 0x000000000000781c */ /* 0x000fe20003f0e170 */
[----:B------:R-:W-:Y:S01]  /*6cb0*/  USEL UR36, UR36, URZ, UP0 ;  /* 0x0000003f24247287 */ /* 0x000fe20008000000 */
[----:B-1----:R-:W-:Y:S01]  /*6cc0*/  FADD.FTZ R6, R6, R3 ;  /* 0x0000000306067221 */ /* 0x002fe20000010000 */
[----:B------:R-:W0:Y:S01]  /*6cd0*/  SHFL.BFLY PT, R4, R5, 0x1, 0x1f ;  /* 0x0c201f0005047f89 */ /* 0x000e2200000e0000 */
[----:B------:R-:W-:Y:S01]  /*6ce0*/  IMAD.MOV.U32 R3, RZ, RZ, -0x800000 ;  /* 0xff800000ff037424 */ /* 0x000fe200078e00ff */
[----:B------:R-:W-:-:S02]  /*6cf0*/  ULOP3.LUT UR37, UR37, UR4, URZ, 0x3c, !UPT ;  /* 0x0000000425257292 */ /* 0x000fc4000f8e3c3f */
[----:B------:R-:W1:Y:S01]  /*6d00*/  SHFL.BFLY PT, R7, R6, 0x1, 0x1f ;  /* 0x0c201f0006077f89 */ /* 0x000e6200000e0000 */
[----:B0-----:R-:W-:Y:S01]  /*6d10*/  FADD.FTZ R9, R5, R4 ;  /* 0x0000000405097221 */ /* 0x001fe20000010000 */
[----:B------:R-:W-:Y:S02]  /*6d20*/  IMAD.MOV.U32 R4, RZ, RZ, RZ ;  /* 0x000000ffff047224 */ /* 0x000fe400078e00ff */
[----:B-1----:R-:W-:Y:S02]  /*6d30*/  FADD.FTZ R7, R6, R7 ;  /* 0x0000000706077221 */ /* 0x002fe40000010000 */
[----:B------:R-:W-:-:S03]  /*6d40*/  FSETP.NE.FTZ.AND P1, PT, R9, RZ, PT ;  /* 0x000000ff0900720b */ /* 0x000fc60003f35000 */
[----:B------:R-:W-:-:S10]  /*6d50*/  FSETP.NE.FTZ.AND P2, PT, R7, RZ, PT ;  /* 0x000000ff0700720b */ /* 0x000fd40003f55000 */
[----:B------:R-:W0:Y:S03]  /*6d60*/  @P1 MUFU.RCP R4, R9 ;  /* 0x0000000900041308 */ /* 0x000e260000001000 */
[----:B------:R-:W-:-:S05]  /*6d70*/  @P2 FMUL.FTZ R11, R11, 0.69314718246459960938 ;  /* 0x3f3172180b0b2820 */ /* 0x000fca0000410000 */
[----:B------:R-:W1:Y:S08]  /*6d80*/  @P1 MUFU.LG2 R5, R9 ;  /* 0x0000000900051308 */ /* 0x000e700000000c00 */
[----:B------:R-:W3:Y:S01]  /*6d90*/  @P2 MUFU.LG2 R6, R7 ;  /* 0x0000000700062308 */ /* 0x000ee20000000c00 */
[-C--:B0-----:R-:W-:Y:S01]  /*6da0*/  FMUL.FTZ R24, R24, R4.reuse ;  /* 0x0000000418187220 */ /* 0x081fe20000410000 */
[-C--:B------:R-:W-:Y:S01]  /*6db0*/  FMUL.FTZ R25, R25, R4.reuse ;  /* 0x0000000419197220 */ /* 0x080fe20000410000 */
        /* <DEDUP_REMOVED lines=63> */
[----:B------:R-:W-:-:S02]  /*71b0*/  IMAD.U32 R4, RZ, RZ, UR5 ;  /* 0x00000005ff047e24 */ /* 0x000fc4000f8e00ff */
[----:B-1----:R-:W-:Y:S01]  /*71c0*/  @P1 FMUL.FTZ R5, R5, 0.69314718246459960938 ;  /* 0x3f31721805051820 */ /* 0x002fe20000410000 */
[----:B---3--:R-:W-:Y:S01]  /*71d0*/  @P2 FMUL.FTZ R6, R6, 0.69314718246459960938 ;  /* 0x3f31721806062820 */ /* 0x008fe20000410000 */
[-C--:B0-----:R-:W-:Y:S01]  /*71e0*/  FMUL.FTZ R9, R83, R0.reuse ;  /* 0x0000000053097220 */ /* 0x081fe20000410000 */
        /* <DEDUP_REMOVED lines=66> */
.L_x_10280:
[----:B0-----:R-:W0:Y:S01]  /*7610*/  S2R R4, SR_CgaCtaId ;  /* 0x0000000000047919 */ /* 0x001e220000008800 */
        /* <DEDUP_REMOVED lines=53> */
[----:B------:R-:W-:Y:S01]  /*7970*/  LOP3.LUT R14, R171, 0x380, RZ, 0xc0, !PT ;  /* 0x00000380ab0e7812 */ /* 0x000fe200078ec0ff */
[--C-:B------:R-:W-:Y:S01]  /*7980*/  IMAD.X R47, RZ, RZ, R103.reuse, P2 ;  /* 0x000000ffff2f7224 */ /* 0x100fe200010e0667 */
[----:B------:R-:W-:Y:S01]  /*7990*/  LOP3.LUT R16, R173, 0x380, RZ, 0xc0, !PT ;  /* 0x00000380ad107812 */ /* 0x000fe200078ec0ff */
[----:B------:R-:W-:Y:S01]  /*79a0*/  IMAD.X R55, RZ, RZ, R103, P1 ;  /* 0x000000ffff377224 */ /* 0x000fe200008e0667 */
[----:B------:R-:W-:Y:S02]  /*79b0*/  LOP3.LUT R18, R175, 0x380, RZ, 0xc0, !PT ;  /* 0x00000380af127812 */ /* 0x000fe400078ec0ff */
[----:B------:R-:W-:-:S02]  /*79c0*/  IADD3 R6, P5, R102, 0xc020, RZ ;  /* 0x0000c02066067810 */ /* 0x000fc40007fbe0ff */
[----:B------:R-:W-:Y:S02]  /*79d0*/  SHF.R.U64 R11, R11, 0x3, RZ ;  /* 0x000000030b0b7819 */ /* 0x000fe400000012ff */
[----:B------:R-:W-:Y:S01]  /*79e0*/  LOP3.LUT R20, R177, 0x380, RZ, 0xc0, !PT ;  /* 0x00000380b1147812 */ /* 0x000fe200078ec0ff */
[--C-:B------:R-:W-:Y:S01]  /*79f0*/  IMAD.X R99, RZ, RZ, R103.reuse, P5 ;  /* 0x000000ffff637224 */ /* 0x100fe200028e0667 */
[----:B------:R-:W-:Y:S02]  /*7a00*/  IADD3 R187, P0, R102, 0x8020, RZ ;  /* 0x0000802066bb7810 */ /* 0x000fe40007f1e0ff */
[----:B------:R-:W-:Y:S02]  /*7a10*/  SHF.R.U64 R14, R14, 0x3, RZ ;  /* 0x000000030e0e7819 */ /* 0x000fe400000012ff */
[----:B------:R-:W-:Y:S01]  /*7a20*/  LOP3.LUT R30, R179, 0x380, RZ, 0xc0, !PT ;  /* 0x00000380b31e7812 */ /* 0x000fe200078ec0ff */
[----:B------:R-:W-:Y:S01]  /*7a30*/  IMAD.X R63, RZ, RZ, R103, P0 ;  /* 0x000000ffff3f7224 */ /* 0x000fe200000e0667 */
[----:B------:R-:W-:-:S02]  /*7a40*/  IADD3 R189, P4, R102, 0x8040, RZ ;  /* 0x0000804066bd7810 */ /* 0x000fc40007f9e0ff */
[----:B------:R-:W-:Y:S02]  /*7a50*/  SHF.R.U64 R16, R16, 0x3, RZ ;  /* 0x0000000310107819 */ /* 0x000fe400000012ff */
[----:B------:R-:W-:Y:S01]  /*7a60*/  LOP3.LUT R38, R181, 0x380, RZ, 0xc0, !PT ;  /* 0x00000380b5267812 */ /* 0x000fe200078ec0ff */
[--C-:B------:R-:W-:Y:S01]  /*7a70*/  IMAD.X R71, RZ, RZ, R103.reuse, P4 ;  /* 0x000000ffff477224 */ /* 0x100fe200020e0667 */
[C---:B------:R-:W-:Y:S02]  /*7a80*/  IADD3 R191, P3, R102.reuse, 0x8060, RZ ;  /* 0x0000806066bf7810 */ /* 0x040fe40007f7e0ff */
[C---:B------:R-:W-:Y:S02]  /*7a90*/  IADD3 R193, P6, R102.reuse, 0xc000, RZ ;  /* 0x0000c00066c17810 */ /* 0x040fe40007fde0ff */
[C---:B------:R-:W-:Y:S01]  /*7aa0*/  IADD3 R153, P2, R102.reuse, 0xc040, RZ ;  /* 0x0000c04066997810 */ /* 0x040fe20007f5e0ff */
[--C-:B------:R-:W-:Y:S01]  /*7ab0*/  IMAD.X R79, RZ, RZ, R103.reuse, P3 ;  /* 0x000000ffff4f7224 */ /* 0x100fe200018e0667 */
[----:B------:R-:W-:Y:S01]  /*7ac0*/  IADD3 R152, P1, R102, 0xc060, RZ ;  /* 0x0000c06066987810 */ /* 0x000fe20007f3e0ff */
[----:B------:R-:W-:Y:S01]  /*7ad0*/  IMAD.X R95, RZ, RZ, R103, P6 ;  /* 0x000000ffff5f7224 */ /* 0x000fe200030e0667 */
[----:B------:R-:W-:-:S02]  /*7ae0*/  SHF.R.U64 R18, R18, 0x3, RZ ;  /* 0x0000000312127819 */ /* 0x000fc400000012ff */
[----:B------:R-:W-:Y:S01]  /*7af0*/  LOP3.LUT R46, R183, 0x380, RZ, 0xc0, !PT ;  /* 0x00000380b72e7812 */ /* 0x000fe200078ec0ff */
[--C-:B------:R-:W-:Y:S01]  /*7b00*/  IMAD.X R13, RZ, RZ, R103.reuse, P1 ;  /* 0x000000ffff0d7224 */ /* 0x100fe200008e0667 */
[----:B------:R-:W-:Y:S01]  /*7b10*/  LOP3.LUT R102, R11, R102, RZ, 0x3c, !PT ;  /* 0x000000660b667212 */ /* 0x000fe200078e3cff */
[----:B------:R-:W-:Y:S01]  /*7b20*/  IMAD.X R11, RZ, RZ, R103, P2 ;  /* 0x000000ffff0b7224 */ /* 0x000fe200010e0667 */
[----:B------:R-:W-:Y:S02]  /*7b30*/  SHF.R.U64 R20, R20, 0x3, RZ ;  /* 0x0000000314147819 */ /* 0x000fe400000012ff */
[----:B------:R-:W-:Y:S02]  /*7b40*/  LOP3.LUT R54, R185, 0x380, RZ, 0xc0, !PT ;  /* 0x00000380b9367812 */ /* 0x000fe400078ec0ff */
[----:B------:R-:W-:Y:S02]  /*7b50*/  LOP3.LUT R12, R6, 0x380, RZ, 0xc0, !PT ;  /* 0x00000380060c7812 */ /* 0x000fe400078ec0ff */
[----:B------:R-:W-:-:S02]  /*7b60*/  LOP3.LUT R14, R14, R171, RZ, 0x3c, !PT ;  /* 0x000000ab0e0e7212 */ /* 0x000fc400078e3cff */
[----:B------:R-:W-:Y:S02]  /*7b70*/  SHF.R.U64 R30, R30, 0x3, RZ ;  /* 0x000000031e1e7819 */ /* 0x000fe400000012ff */
[----:B------:R-:W-:Y:S02]  /*7b80*/  LOP3.LUT R62, R187, 0x380, RZ, 0xc0, !PT ;  /* 0x00000380bb3e7812 */ /* 0x000fe400078ec0ff */
[----:B------:R-:W-:Y:S02]  /*7b90*/  LOP3.LUT R16, R16, R173, RZ, 0x3c, !PT ;  /* 0x000000ad10107212 */ /* 0x000fe400078e3cff */
[----:B------:R-:W-:Y:S02]  /*7ba0*/  SHF.R.U64 R38, R38, 0x3, RZ ;  /* 0x0000000326267819 */ /* 0x000fe400000012ff */
[----:B------:R-:W-:Y:S02]  /*7bb0*/  LOP3.LUT R70, R189, 0x380, RZ, 0xc0, !PT ;  /* 0x00000380bd467812 */ /* 0x000fe400078ec0ff */
[----:B------:R-:W-:-:S02]  /*7bc0*/  LOP3.LUT R18, R18, R175, RZ, 0x3c, !PT ;  /* 0x000000af12127212 */ /* 0x000fc400078e3cff */
[----:B------:R-:W-:Y:S02]  /*7bd0*/  SHF.R.U64 R46, R46, 0x3, RZ ;  /* 0x000000032e2e7819 */ /* 0x000fe400000012ff */
[----:B------:R-:W-:Y:S02]  /*7be0*/  LOP3.LUT R78, R191, 0x380, RZ, 0xc0, !PT ;  /* 0x00000380bf4e7812 */ /* 0x000fe400078ec0ff */
[----:B------:R-:W-:Y:S02]  /*7bf0*/  LOP3.LUT R98, R153, 0x380, RZ, 0xc0, !PT ;  /* 0x0000038099627812 */ /* 0x000fe400078ec0ff */
[----:B------:R-:W-:Y:S02]  /*7c00*/  LOP3.LUT R20, R20, R177, RZ, 0x3c, !PT ;  /* 0x000000b114147212 */ /* 0x000fe400078e3cff */
[----:B------:R-:W-:Y:S02]  /*7c10*/  SHF.R.U64 R54, R54, 0x3, RZ ;  /* 0x0000000336367819 */ /* 0x000fe400000012ff */
[----:B------:R-:W-:-:S02]  /*7c20*/  LOP3.LUT R94, R193, 0x380, RZ, 0xc0, !PT ;  /* 0x00000380c15e7812 */ /* 0x000fc400078ec0ff */
[----:B------:R-:W-:Y:S01]  /*7c30*/  MOV R102, R102 ;  /* 0x0000006600667202 */ /* 0x000fe20000000f00 */
[----:B------:R-:W-:Y:S01]  /*7c40*/  BAR.SYNC.DEFER_BLOCKING 0x1, 0x100 ;  /* 0x0044000000007b1d */ /* 0x000fe20000010000 */
[----:B------:R-:W-:Y:S02]  /*7c50*/  SHF.R.U64 R29, R12, 0x3, RZ ;  /* 0x000000030c1d7819 */ /* 0x000fe400000012ff */
[----:B------:R-:W-:Y:S02]  /*7c60*/  LOP3.LUT R30, R30, R179, RZ, 0x3c, !PT ;  /* 0x000000b31e1e7212 */ /* 0x000fe400078e3cff */
[----:B------:R-:W-:Y:S02]  /*7c70*/  SHF.R.U64 R62, R62, 0x3, RZ ;  /* 0x000000033e3e7819 */ /* 0x000fe400000012ff */
[----:B------:R-:W-:Y:S02]  /*7c80*/  MOV R15, R14 ;  /* 0x0000000e000f7202 */ /* 0x000fe40000000f00 */
[----:B------:R-:W-:-:S02]  /*7c90*/  LOP3.LUT R38, R38, R181, RZ, 0x3c, !PT ;  /* 0x000000b526267212 */ /* 0x000fc400078e3cff */
[----:B------:R-:W-:Y:S02]  /*7ca0*/  SHF.R.U64 R70, R70, 0x3, RZ ;  /* 0x0000000346467819 */ /* 0x000fe400000012ff */
[----:B------:R-:W-:Y:S02]  /*7cb0*/  MOV R16, R16 ;  /* 0x0000001000107202 */ /* 0x000fe40000000f00 */
[----:B------:R-:W-:Y:S02]  /*7cc0*/  LOP3.LUT R46, R46, R183, RZ, 0x3c, !PT ;  /* 0x000000b72e2e7212 */ /* 0x000fe400078e3cff */
[----:B------:R-:W-:Y:S02]  /*7cd0*/  SHF.R.U64 R78, R78, 0x3, RZ ;  /* 0x000000034e4e7819 */ /* 0x000fe400000012ff */
[----:B------:R-:W-:Y:S02]  /*7ce0*/  LOP3.LUT R103, R152, 0x380, RZ, 0xc0, !PT ;  /* 0x0000038098677812 */ /* 0x000fe400078ec0ff */
[----:B------:R-:W-:-:S02]  /*7cf0*/  SHF.R.U64 R12, R98, 0x3, RZ ;  /* 0x00000003620c7819 */ /* 0x000fc400000012ff */
[----:B------:R-:W-:Y:S01]  /*7d00*/  MOV R18, R18 ;  /* 0x0000001200127202 */ /* 0x000fe20000000f00 */
[----:B------:R-:W-:Y:S01]  /*7d10*/  STSM.16.M88.4 [R102], R24 ;  /* 0x0000001866007844 */ /* 0x000fe20000000200 */
[----:B------:R-:W-:Y:S02]  /*7d20*/  LOP3.LUT R54, R54, R185, RZ, 0x3c, !PT ;  /* 0x000000b936367212 */ /* 0x000fe400078e3cff */
[----:B------:R-:W-:Y:S01]  /*7d30*/  SHF.R.U64 R94, R94, 0x3, RZ ;  /* 0x000000035e5e7819 */ /* 0x000fe200000012ff */
[----:B------:R-:W-:Y:S01]  /*7d40*/  STSM.16.M88.4 [R15], R32 ;  /* 0x000000200f007844 */ /* 0x000fe20000000200 */
[----:B------:R-:W-:Y:S02]  /*7d50*/  LOP3.LUT R98, R29, R6, RZ, 0x3c, !PT ;  /* 0x000000061d627212 */ /* 0x000fe400078e3cff */
[----:B------:R-:W-:Y:S01]  /*7d60*/  MOV R20, R20 ;  /* 0x0000001400147202 */ /* 0x000fe20000000f00 */
[----:B------:R-:W-:Y:S01]  /*7d70*/  STSM.16.M88.4 [R16], R40 ;  /* 0x0000002810007844 */ /* 0x000fe20000000200 */
[----:B------:R-:W-:-:S02]  /*7d80*/  F2FP.F16.F32.PACK_AB R59, R158, R59 ;  /* 0x0000003b9e3b723e */ /* 0x000fc400000000ff */
[----:B------:R-:W-:Y:S01]  /*7d90*/  F2FP.F16.F32.PACK_AB R65, R157, R66 ;  /* 0x000000429d41723e */ /* 0x000fe200000000ff */
[----:B------:R-:W-:Y:S01]  /*7da0*/  STSM.16.M88.4 [R18], R48 ;  /* 0x0000003012007844 */ /* 0x000fe20000000200 */
[----:B------:R-:W-:Y:S02]  /*7db0*/  F2FP.F16.F32.PACK_AB R72, R73, R72 ;  /* 0x000000484948723e */ /* 0x000fe400000000ff */
[----:B------:R-:W-:Y:S01]  /*7dc0*/  LOP3.LUT R62, R62, R187, RZ, 0x3c, !PT ;  /* 0x000000bb3e3e7212 */ /* 0x000fe200078e3cff */
[----:B------:R-:W-:Y:S01]  /*7dd0*/  STSM.16.M88.4 [R20], R56 ;  /* 0x0000003814007844 */ /* 0x000fe20000000200 */
[----:B------:R-:W-:Y:S02]  /*7de0*/  MOV R30, R30 ;  /* 0x0000001e001e7202 */ /* 0x000fe40000000f00 */
[----:B------:R-:W-:Y:S02]  /*7df0*/  F2FP.F16.F32.PACK_AB R66, R69, R68 ;  /* 0x000000444542723e */ /* 0x000fe400000000ff */
        /* <DEDUP_REMOVED lines=19> */
[----:B------:R-:W-:Y:S01]  /*7f30*/  R2UR UR4, R218 ;  /* 0x00000000da0472ca */ /* 0x000fe200000e0000 */
[----:B------:R-:W-:Y:S01]  /*7f40*/  ULDC UR7, c[0x0][0xb88] ;  /* 0x0002e20000077ab9 */ /* 0x000fe20000000800 */
[----:B------:R-:W-:Y:S01]  /*7f50*/  LOP3.LUT R78, R78, R191, RZ, 0x3c, !PT ;  /* 0x000000bf4e4e7212 */ /* 0x000fe200078e3cff */
[----:B------:R-:W0:Y:S01]  /*7f60*/  LDC R77, c[0x0][0xce8] ;  /* 0x00033a00ff4d7b82 */ /* 0x000e220000000800 */
[----:B------:R-:W-:-:S02]  /*7f70*/  SHF.R.U64 R103, R103, 0x3, RZ ;  /* 0x0000000367677819 */ /* 0x000fc400000012ff */
[----:B------:R-:W-:Y:S02]  /*7f80*/  MOV R46, R46 ;  /* 0x0000002e002e7202 */ /* 0x000fe40000000f00 */
[----:B------:R-:W-:Y:S02]  /*7f90*/  F2FP.F16.F32.PACK_AB R82, R85, R84 ;  /* 0x000000545552723e */ /* 0x000fe400000000ff */
[----:B------:R-:W-:Y:S02]  /*7fa0*/  LOP3.LUT R94, R94, R193, RZ, 0x3c, !PT ;  /* 0x000000c15e5e7212 */ /* 0x000fe400078e3cff */
[----:B------:R-:W-:Y:S01]  /*7fb0*/  MOV R54, R54 ;  /* 0x0000003600367202 */ /* 0x000fe20000000f00 */
[----:B------:R-:W-:Y:S01]  /*7fc0*/  STSM.16.M88.4 [R46], R80 ;  /* 0x000000502e007844 */ /* 0x000fe20000000200 */
[----:B------:R-:W-:Y:S02]  /*7fd0*/  MOV R14, R98 ;  /* 0x00000062000e7202 */ /* 0x000fe40000000f00 */
        /* <DEDUP_REMOVED lines=30> */
[----:B------:R-:W-:Y:S01]  /*81c0*/  MOV R6, R10 ;  /* 0x0000000a00067202 */ /* 0x000fe20000000f00 */
[----:B------:R1:W-:Y:S01]  /*81d0*/  STSM.16.M88.4 [R14], R128 ;  /* 0x000000800e007844 */ /* 0x0003e20000000200 */
[----:B------:R-:W-:Y:S01]  /*81e0*/  F2FP.F16.F32.PACK_AB R138, R141, R140 ;  /* 0x0000008c8d8a723e */ /* 0x000fe200000000ff */
[----:B------:R-:W-:Y:S01]  /*81f0*/  IMAD.U32 R10, RZ, RZ, UR8 ;  /* 0x00000008ff0a7e24 */ /* 0x000fe2000f8e00ff */
[----:B------:R-:W-:Y:S01]  /*8200*/  F2FP.F16.F32.PACK_AB R139, R143, R142 ;  /* 0x0000008e8f8b723e */ /* 0x000fe200000000ff */
[----:B------:R-:W-:Y:S01]  /*8210*/  IMAD.U32 R11, RZ, RZ, UR9 ;  /* 0x00000009ff0b7e24 */ /* 0x000fe2000f8e00ff */
[----:B------:R-:W-:Y:S01]  /*8220*/  F2FP.F16.F32.PACK_AB R145, R147, R146 ;  /* 0x000000929391723e */ /* 0x000fe200000000ff */
[----:B------:R-:W-:Y:S01]  /*8230*/  ULDC.64 UR8, c[0x0][0xd08] ;  /* 0x0003420000087ab9 */ /* 0x000fe20000000a00 */
[----:B------:R-:W-:Y:S01]  /*8240*/  MOV R12, R12 ;  /* 0x0000000c000c7202 */ /* 0x000fe20000000f00 */
[----:B------:R2:W-:Y:S01]  /*8250*/  STSM.16.M88.4 [R6], R136 ;  /* 0x0000008806007844 */ /* 0x0005e20000000200 */
[----:B------:R-:W-:-:S02]  /*8260*/  F2FP.F16.F32.PACK_AB R146, R149, R148 ;  /* 0x000000949592723e */ /* 0x000fc400000000ff */
[----:B------:R-:W-:Y:S02]  /*8270*/  F2FP.F16.F32.PACK_AB R147, R0, R150 ;  /* 0x000000960093723e */ /* 0x000fe400000000ff */
[----:B------:R-:W-:Y:S02]  /*8280*/  PLOP3.LUT P0, PT, PT, PT, UP0, 0x80, 0x0 ;  /* 0x000000000000781c */ /* 0x000fe40003f0f008 */
[----:B------:R-:W-:Y:S01]  /*8290*/  R2UR UR10, R202 ;  /* 0x00000000ca0a72ca */ /* 0x000fe200000e0000 */
[----:B------:R2:W-:Y:S01]  /*82a0*/  STSM.16.M88.4 [R12], R144 ;  /* 0x000000900c007844 */ /* 0x0005e20000000200 */
[----:B------:R-:W-:Y:S09]  /*82b0*/  BAR.SYNC.DEFER_BLOCKING 0x1, 0x100 ;  /* 0x0044000000007b1d */ /* 0x000ff20000010000 */
[----:B------:R-:W3:Y:S01]  /*82c0*/  @P0 LDG.E R0, desc[UR38][R10.64] ;  /* 0x000000260a000981 */ /* 0x000ee2000c1e1900 */
[----:B------:R-:W-:Y:S01]  /*82d0*/  UISETP.NE.U32.AND UP1, UPT, UR8, URZ, UPT ;  /* 0x0000003f0800728c */ /* 0x000fe2000bf25070 */
[----:B0-----:R-:W-:Y:S01]  /*82e0*/  ISETP.NE.AND P1, PT, R77, 0x1, PT ;  /* 0x000000014d00780c */ /* 0x001fe20003f25270 */
[----:B------:R-:W-:-:S02]  /*82f0*/  IMAD.U32 R17, RZ, RZ, UR10 ;  /* 0x0000000aff117e24 */ /* 0x000fc4000f8e00ff */
[----:B------:R-:W-:-:S06]  /*8300*/  UISETP.NE.AND.EX UP1, UPT, UR9, URZ, UPT, UP1 ;  /* 0x0000003f0900728c */ /* 0x000fcc000bf25310 */
[----:B------:R-:W-:-:S04]  /*8310*/  PLOP3.LUT P2, PT, PT, PT, UP1, 0x80, 0x0 ;  /* 0x000000000000781c */ /* 0x000fc80003f4f018 */
[----:B------:R-:W0:Y:S01]  /*8320*/  @P1 LDC R9, c[0x0][0xcec] ;  /* 0x00033b00ff091b82 */ /* 0x000e220000000800 */
[----:B------:R-:W-:-:S04]  /*8330*/  @UP1 ULEA UR8, UP2, UR61, UR8, 0x2 ;  /* 0x000000083d081291 */ /* 0x000fc8000f84103f */
[----:B------:R-:W-:Y:S02]  /*8340*/  @UP1 ULEA.HI.X UR9, UR61, UR9, UR4, 0x2, UP2 ;  /* 0x000000093d091291 */ /* 0x000fe400090f1404 */
[----:B-1----:R-:W-:Y:S01]  /*8350*/  IMAD.U32 R14, RZ, RZ, UR8 ;  /* 0x00000008ff0e7e24 */ /* 0x002fe2000f8e00ff */
[----:B------:R-:W-:Y:S01]  /*8360*/  UMOV UR4, URZ ;  /* 0x0000003f00047c82 */ /* 0x000fe20008000000 */
[----:B------:R-:W1:Y:S02]  /*8370*/  @P1 LDC R13, c[0x0][0xcf0] ;  /* 0x00033c00ff0d1b82 */ /* 0x000e640000000800 */
[----:B------:R-:W-:Y:S01]  /*8380*/  IMAD.U32 R15, RZ, RZ, UR9 ;  /* 0x00000009ff0f7e24 */ /* 0x000fe2000f8e00ff */
[----:B---3--:R-:W-:Y:S01]  /*8390*/  @P0 R2UR UR4, R0 ;  /* 0x00000000000402ca */ /* 0x008fe200000e0000 */
[----:B------:R-:W-:-:S06]  /*83a0*/  IMAD.U32 R0, RZ, RZ, UR7 ;  /* 0x00000007ff007e24 */ /* 0x000fcc000f8e00ff */
[----:B------:R2:W5:Y:S01]  /*83b0*/  @P2 LDG.E R0, desc[UR38][R14.64] ;  /* 0x000000260e002981 */ /* 0x000562000c1e1900 */
[----:B01----:R-:W-:Y:S07]  /*83c0*/  @P2 BRA `(.L_x_10304) ;  /* 0x0000000000102947 */ /* 0x003fee0003800000 */
[----:B------:R-:W-:Y:S05]  /*83d0*/  @!P0 BRA `(.L_x_10304) ;  /* 0x00000000000c8947 */ /* 0x000fea0003800000 */
[----:B--2---:R-:W2:Y:S04]  /*83e0*/  LDG.E R15, desc[UR38][R10.64] ;  /* 0x000000260a0f7981 */ /* 0x004ea8000c1e1900 */
[----:B-----5:R-:W2:Y:S02]  /*83f0*/  LDG.E R0, desc[UR38][R10.64+0x4] ;  /* 0x000004260a007981 */ /* 0x020ea4000c1e1900 */
[----:B--2---:R-:W-:-:S07]  /*8400*/  IMAD.IADD R0, R0, 0x1, -R15 ;  /* 0x0000000100007824 */ /* 0x004fce00078e0a0f */
.L_x_10304:
[----:B------:R-:W-:Y:S01]  /*8410*/  R2UR UR17, R203 ;  /* 0x00000000cb1172ca */ /* 0x000fe200000e0000 */
[----:B------:R-:W-:Y:S01]  /*8420*/  ULDC.64 UR12, c[0x0][0xc90] ;  /* 0x00032400000c7ab9 */ /* 0x000fe20000000a00 */
[----:B------:R-:W-:Y:S01]  /*8430*/  R2UR UR15, R218 ;  /* 0x00000000da0f72ca */ /* 0x000fe200000e0000 */
[----:B------:R-:W-:Y:S01]  /*8440*/  USHF.R.S32.HI UR11, URZ, 0x1f, UR4 ;  /* 0x0000001f3f0b7899 */ /* 0x000fe20008011404 */
[----:B--2---:R-:W-:Y:S01]  /*8450*/  IMAD R12, R17, 0x80, R224 ;  /* 0x00000080110c7824 */ /* 0x004fe200078e02e0 */
[----:B------:R-:W-:Y:S01]  /*8460*/  UMOV UR10, UR4 ;  /* 0x00000004000a7c82 */ /* 0x000fe20008000000 */
[----:B------:R-:W-:Y:S01]  /*8470*/  USEL UR61, UR61, URZ, !UP0 ;  /* 0x0000003f3d3d7287 */ /* 0x000fe2000c000000 */
[----:B------:R-:W-:Y:S01]  /*8480*/  R2UR UR16, R202 ;  /* 0x00000000ca1072ca */ /* 0x000fe200000e0000 */
[----:B------:R-:W-:-:S04]  /*8490*/  @P1 IMAD.HI.U32 R6, R12, R9, RZ ;  /* 0x000000090c061227 */ /* 0x000fc800078e00ff */
[----:B------:R-:W-:Y:S01]  /*84a0*/  IMAD.MOV.U32 R10, RZ, RZ, R12 ;  /* 0x000000ffff0a7224 */ /* 0x000fe200078e000c */
[----:B------:R-:W-:Y:S01]  /*84b0*/  USHF.R.S32.HI UR14, URZ, 0x1f, UR17 ;  /* 0x0000001f3f0e7899 */ /* 0x000fe20008011411 */
[----:B------:R-:W-:Y:S01]  /*84c0*/  @P1 SHF.R.U32.HI R10, RZ, R13, R6 ;  /* 0x0000000dff0a1219 */ /* 0x000fe20000011606 */
[----:B------:R-:W-:Y:S01]  /*84d0*/  UIMAD.WIDE.U32 UR8, UR17, UR12, UR10 ;  /* 0x0000000c110872a5 */ /* 0x000fe2000f8e000a */
[----:B------:R-:W-:Y:S01]  /*84e0*/  IMAD R9, R204, 0x40, R2 ;  /* 0x00000040cc097824 */ /* 0x000fe200078e0202 */
[----:B------:R-:W-:Y:S01]  /*84f0*/  UIMAD UR7, UR14, UR12, URZ ;  /* 0x0000000c0e0772a4 */ /* 0x000fe2000f8e023f */
[----:B-----5:R-:W-:Y:S01]  /*8500*/  IMAD R81, R0, R77, RZ ;  /* 0x0000004d00517224 */ /* 0x020fe200078e02ff */
[----:B------:R-:W-:Y:S01]  /*8510*/  USEL UR15, UR15, URZ, !UP0 ;  /* 0x0000003f0f0f7287 */ /* 0x000fe2000c000000 */
[----:B------:R-:W-:Y:S01]  /*8520*/  IMAD.MOV R6, RZ, RZ, -R10 ;  /* 0x000000ffff067224 */ /* 0x000fe200078e0a0a */
[----:B------:R-:W-:Y:S01]  /*8530*/  UIMAD UR7, UR17, UR13, UR7 ;  /* 0x0000000d110772a4 */ /* 0x000fe2000f8e0207 */
[----:B------:R-:W-:-:S02]  /*8540*/  IMAD.WIDE R4, R9, 0x2, R4 ;  /* 0x0000000209047825 */ /* 0x000fc400078e0204 */
[----:B------:R-:W-:Y:S01]  /*8550*/  ULDC.64 UR12, c[0x0][0xc98] ;  /* 0x00032600000c7ab9 */ /* 0x000fe20000000a00 */
[----:B------:R-:W-:Y:S01]  /*8560*/  UIADD3 UR9, UR9, UR7, URZ ;  /* 0x0000000709097290 */ /* 0x000fe2000fffe03f */
[----:B------:R-:W-:Y:S01]  /*8570*/  IMAD R9, R77, R6, R12 ;  /* 0x000000064d097224 */ /* 0x000fe200078e020c */
[----:B------:R-:W-:Y:S01]  /*8580*/  UIMAD UR7, UR15, UR12, URZ ;  /* 0x0000000c0f0772a4 */ /* 0x000fe2000f8e023f */
[----:B------:R-:W-:Y:S01]  /*8590*/  SHF.R.S32.HI R6, RZ, 0x1f, R10 ;  /* 0x0000001fff067819 */ /* 0x000fe2000001140a */
[----:B------:R-:W-:Y:S01]  /*85a0*/  UIMAD.WIDE.U32 UR8, UR61, UR12, UR8 ;  /* 0x0000000c3d0872a5 */ /* 0x000fe2000f8e0008 */
[C---:B------:R-:W-:Y:S01]  /*85b0*/  IADD3 R37, P2, R4.reuse, 0x5000, RZ ;  /* 0x0000500004257810 */ /* 0x040fe20007f5e0ff */
[----:B------:R-:W-:Y:S01]  /*85c0*/  UIMAD UR7, UR61, UR13, UR7 ;  /* 0x0000000d3d0772a4 */ /* 0x000fe2000f8e0207 */
[C---:B------:R-:W-:Y:S02]  /*85d0*/  IADD3 R17, P5, R4.reuse, 0x1000, RZ ;  /* 0x0000100004117810 */ /* 0x040fe40007fbe0ff */
[----:B------:R-:W-:Y:S01]  /*85e0*/  IADD3 R25, P4, R4, 0x2000, RZ ;  /* 0x0000200004197810 */ /* 0x000fe20007f9e0ff */
[----:B------:R-:W-:Y:S01]  /*85f0*/  ULDC.64 UR12, c[0x0][0xba0] ;  /* 0x0002e800000c7ab9 */ /* 0x000fe20000000a00 */
[----:B------:R-:W-:Y:S01]  /*8600*/  IADD3 R10, P0, R10, UR8, RZ ;  /* 0x000000080a0a7c10 */ /* 0x000fe2000ff1e0ff */
[----:B------:R-:W-:Y:S01]  /*8610*/  IMAD.U32 R11, RZ, RZ, UR7 ;  /* 0x00000007ff0b7e24 */ /* 0x000fe2000f8e00ff */
[----:B------:R-:W-:-:S02]  /*8620*/  LOP3.LUT R36, R37, 0x380, RZ, 0xc0, !PT ;  /* 0x0000038025247812 */ /* 0x000fc400078ec0ff */
[----:B------:R-:W-:Y:S02]  /*8630*/  LOP3.LUT R16, R17, 0x380, RZ, 0xc0, !PT ;  /* 0x0000038011107812 */ /* 0x000fe400078ec0ff */
        /* <DEDUP_REMOVED lines=8> */
[----:B------:R-:W-:-:S02]  /*86c0*/  SHF.R.U64 R36, R36, 0x3, RZ ;  /* 0x0000000324247819 */ /* 0x000fc400000012ff */
[----:B------:R-:W-:Y:S01]  /*86d0*/  SHF.R.U64 R28, R28, 0x3, RZ ;  /* 0x000000031c1c7819 */ /* 0x000fe200000012ff */
[----:B------:R-:W-:Y:S01]  /*86e0*/  IMAD R13, R9, UR9, R6 ;  /* 0x00000009090d7c24 */ /* 0x000fe2000f8e0206 */
[----:B------:R-:W-:Y:S01]  /*86f0*/  ULDC.64 UR8, c[0x0][0xc50] ;  /* 0x0003140000087ab9 */ /* 0x000fe20000000a00 */
[----:B------:R-:W-:Y:S02]  /*8700*/  IADD3 R33, P3, R4, 0x4000, RZ ;  /* 0x0000400004217810 */ /* 0x000fe40007f7e0ff */
[----:B------:R-:W-:Y:S01]  /*8710*/  IMAD.IADD R9, R11, 0x1, R13 ;  /* 0x000000010b097824 */ /* 0x000fe200078e020d */
[----:B------:R-:W-:Y:S02]  /*8720*/  LEA R12, P6, R10, UR8, 0x2 ;  /* 0x000000080a0c7c11 */ /* 0x000fe4000f8c10ff */
[----:B------:R-:W-:Y:S01]  /*8730*/  LOP3.LUT R28, R28, R29, RZ, 0x3c, !PT ;  /* 0x0000001d1c1c7212 */ /* 0x000fe200078e3cff */
[----:B------:R-:W-:Y:S01]  /*8740*/  IMAD.X R29, RZ, RZ, R5, P0 ;  /* 0x000000ffff1d7224 */ /* 0x000fe200000e0605 */
[----:B------:R-:W-:Y:S01]  /*8750*/  SHF.R.U64 R16, R16, 0x3, RZ ;  /* 0x0000000310107819 */ /* 0x000fe200000012ff */
[----:B------:R-:W-:Y:S01]  /*8760*/  SHFL.IDX PT, R20, R12, RZ, 0x1c1f ;  /* 0x001c1fff0c147589 */ /* 0x000fe200000e0000 */
[----:B------:R-:W-:-:S02]  /*8770*/  SHF.R.U64 R24, R24, 0x3, RZ ;  /* 0x0000000318187819 */ /* 0x000fc400000012ff */
[----:B------:R-:W-:Y:S01]  /*8780*/  IADD3 R57, P0, R4, 0x9000, RZ ;  /* 0x0000900004397810 */ /* 0x000fe20007f1e0ff */
[----:B------:R-:W-:Y:S01]  /*8790*/  SHFL.IDX PT, R50, R12, 0x1, 0x1c1f ;  /* 0x003c1f000c327f89 */ /* 0x000fe200000e0000 */
[----:B------:R-:W-:Y:S01]  /*87a0*/  LEA.HI.X R14, R10, UR9, R9, 0x2, P6 ;  /* 0x000000090a0e7c11 */ /* 0x000fe2000b0f1409 */
[----:B------:R-:W-:Y:S01]  /*87b0*/  IMAD.U32 R9, RZ, RZ, UR16 ;  /* 0x00000010ff097e24 */ /* 0x000fe2000f8e00ff */
[----:B------:R-:W-:Y:S01]  /*87c0*/  LOP3.LUT R36, R36, R37, RZ, 0x3c, !PT ;  /* 0x0000002524247212 */ /* 0x000fe200078e3cff */
[--C-:B------:R-:W-:Y:S01]  /*87d0*/  IMAD.X R37, RZ, RZ, R5.reuse, P2 ;  /* 0x000000ffff257224 */ /* 0x100fe200010e0605 */
[----:B------:R-:W-:Y:S01]  /*87e0*/  LOP3.LUT R32, R33, 0x380, RZ, 0xc0, !PT ;  /* 0x0000038021207812 */ /* 0x000fe200078ec0ff */
[----:B------:R-:W0:Y:S01]  /*87f0*/  SHFL.IDX PT, R21, R14, RZ, 0x1c1f ;  /* 0x001c1fff0e157589 */ /* 0x000e2200000e0000 */
[----:B------:R-:W-:Y:S01]  /*8800*/  LOP3.LUT R16, R16, R17, RZ, 0x3c, !PT ;  /* 0x0000001110107212 */ /* 0x000fe200078e3cff */
[--C-:B------:R-:W-:Y:S01]  /*8810*/  IMAD.X R17, RZ, RZ, R5.reuse, P5 ;  /* 0x000000ffff117224 */ /* 0x100fe200028e0605 */
[----:B------:R-:W-:Y:S01]  /*8820*/  LOP3.LUT R24, R24, R25, RZ, 0x3c, !PT ;  /* 0x0000001918187212 */ /* 0x000fe200078e3cff */
[----:B------:R-:W-:Y:S01]  /*8830*/  IMAD.X R25, RZ, RZ, R5, P4 ;  /* 0x000000ffff197224 */ /* 0x000fe200020e0605 */
[----:B------:R-:W-:Y:S01]  /*8840*/  LOP3.LUT R56, R57, 0x380, RZ, 0xc0, !PT ;  /* 0x0000038039387812 */ /* 0x000fe200078ec0ff */
[----:B------:R-:W1:Y:S01]  /*8850*/  SHFL.IDX PT, R51, R14, 0x1, 0x1c1f ;  /* 0x003c1f000e337f89 */ /* 0x000e6200000e0000 */
[C---:B------:R-:W-:Y:S01]  /*8860*/  IADD3 R49, P2, R4.reuse, 0xb000, RZ ;  /* 0x0000b00004317810 */ /* 0x040fe20007f5e0ff */
[----:B------:R-:W-:Y:S01]  /*8870*/  IMAD R18, R9, 0x80, R222 ;  /* 0x0000008009127824 */ /* 0x000fe200078e02de */
[----:B------:R-:W-:-:S02]  /*8880*/  IADD3 R41, P6, R4, 0x6000, RZ ;  /* 0x0000600004297810 */ /* 0x000fc40007fde0ff */
[----:B------:R-:W-:Y:S01]  /*8890*/  IADD3 R45, P5, R4, 0x7000, RZ ;  /* 0x00007000042d7810 */ /* 0x000fe20007fbe0ff */
[----:B------:R-:W-:Y:S01]  /*88a0*/  VIADD R6, R18, 0x8 ;  /* 0x0000000812067836 */ /* 0x000fe20000000000 */
[----:B------:R-:W-:Y:S02]  /*88b0*/  IADD3 R65, P4, R4, 0x8000, RZ ;  /* 0x0000800004417810 */ /* 0x000fe40007f9e0ff */
[----:B------:R-:W-:Y:S02]  /*88c0*/  SHF.R.U64 R32, R32, 0x3, RZ ;  /* 0x0000000320207819 */ /* 0x000fe400000012ff */
[----:B------:R-:W-:Y:S02]  /*88d0*/  SHF.R.U64 R56, R56, 0x3, RZ ;  /* 0x0000000338387819 */ /* 0x000fe400000012ff */
[----:B------:R-:W-:Y:S02]  /*88e0*/  LOP3.LUT R48, R49, 0x380, RZ, 0xc0, !PT ;  /* 0x0000038031307812 */ /* 0x000fe400078ec0ff */
[----:B------:R-:W-:-:S02]  /*88f0*/  LOP3.LUT R40, R41, 0x380, RZ, 0xc0, !PT ;  /* 0x0000038029287812 */ /* 0x000fc400078ec0ff */
[----:B------:R-:W-:Y:S02]  /*8900*/  LOP3.LUT R44, R45, 0x380, RZ, 0xc0, !PT ;  /* 0x000003802d2c7812 */ /* 0x000fe400078ec0ff */
[----:B------:R-:W-:Y:S02]  /*8910*/  LOP3.LUT R64, R65, 0x380, RZ, 0xc0, !PT ;  /* 0x0000038041407812 */ /* 0x000fe400078ec0ff */
[----:B------:R-:W-:Y:S01]  /*8920*/  LOP3.LUT R32, R32, R33, RZ, 0x3c, !PT ;  /* 0x0000002120207212 */ /* 0x000fe200078e3cff */
[--C-:B------:R-:W-:Y:S01]  /*8930*/  IMAD.X R33, RZ, RZ, R5.reuse, P3 ;  /* 0x000000ffff217224 */ /* 0x100fe200018e0605 */
[----:B------:R-:W-:Y:S01]  /*8940*/  LOP3.LUT R56, R56, R57, RZ, 0x3c, !PT ;  /* 0x0000003938387212 */ /* 0x000fe200078e3cff */
[----:B------:R-:W-:Y:S01]  /*8950*/  IMAD.X R57, RZ, RZ, R5, P0 ;  /* 0x000000ffff397224 */ /* 0x000fe200000e0605 */
[----:B------:R-:W-:Y:S02]  /*8960*/  SHF.R.U64 R48, R48, 0x3, RZ ;  /* 0x0000000330307819 */ /* 0x000fe400000012ff */
[----:B------:R-:W-:-:S02]  /*8970*/  IADD3 R11, P3, R4, 0xa000, RZ ;  /* 0x0000a000040b7810 */ /* 0x000fc40007f7e0ff */
[----:B------:R-:W-:Y:S02]  /*8980*/  SHF.R.U64 R40, R40, 0x3, RZ ;  /* 0x0000000328287819 */ /* 0x000fe400000012ff */
[----:B------:R-:W-:Y:S02]  /*8990*/  SHF.R.U64 R44, R44, 0x3, RZ ;  /* 0x000000032c2c7819 */ /* 0x000fe400000012ff */
[----:B------:R-:W-:Y:S02]  /*89a0*/  SHF.R.U64 R64, R64, 0x3, RZ ;  /* 0x0000000340407819 */ /* 0x000fe400000012ff */
[----:B------:R-:W-:Y:S02]  /*89b0*/  LOP3.LUT P0, RZ, R220, 0x3, RZ, 0xc0, !PT ;  /* 0x00000003dcff7812 */ /* 0x000fe4000780c0ff */
[----:B------:R-:W-:Y:S01]  /*89c0*/  LOP3.LUT R48, R48, R49, RZ, 0x3c, !PT ;  /* 0x0000003130307212 */ /* 0x000fe200078e3cff */
[----:B------:R-:W-:Y:S01]  /*89d0*/  IMAD.X R49, RZ, RZ, R5, P2 ;  /* 0x000000ffff317224 */ /* 0x000fe200010e0605 */
[----:B------:R-:W-:-:S02]  /*89e0*/  LOP3.LUT R10, R11, 0x380, RZ, 0xc0, !PT ;  /* 0x000003800b0a7812 */ /* 0x000fc400078ec0ff */
[----:B------:R-:W-:Y:S01]  /*89f0*/  LOP3.LUT R40, R40, R41, RZ, 0x3c, !PT ;  /* 0x0000002928287212 */ /* 0x000fe200078e3cff */
[--C-:B------:R-:W-:Y:S01]  /*8a00*/  IMAD.X R41, RZ, RZ, R5.reuse, P6 ;  /* 0x000000ffff297224 */ /* 0x100fe200030e0605 */
[----:B------:R-:W-:Y:S01]  /*8a10*/  LOP3.LUT R44, R44, R45, RZ, 0x3c, !PT ;  /* 0x0000002d2c2c7212 */ /* 0x000fe200078e3cff */
[--C-:B------:R-:W-:Y:S01]  /*8a20*/  IMAD.X R45, RZ, RZ, R5.reuse, P5 ;  /* 0x000000ffff2d7224 */ /* 0x100fe200028e0605 */
[----:B------:R-:W-:Y:S01]  /*8a30*/  LOP3.LUT R64, R64, R65, RZ, 0x3c, !PT ;  /* 0x0000004140407212 */ /* 0x000fe200078e3cff */
[----:B------:R-:W-:Y:S01]  /*8a40*/  IMAD.X R65, RZ, RZ, R5, P4 ;  /* 0x000000ffff417224 */ /* 0x000fe200020e0605 */
[-C--:B------:R-:W-:Y:S02]  /*8a50*/  ISETP.GE.OR P2, PT, R18, R81.reuse, P0 ;  /* 0x000000511200720c */ /* 0x080fe40000746670 */
[----:B------:R-:W-:Y:S02]  /*8a60*/  ISETP.GE.OR P0, PT, R6, R81, P0 ;  /* 0x000000510600720c */ /* 0x000fe40000706670 */
[----:B------:R-:W-:-:S02]  /*8a70*/  IADD3 R73, P6, R4, 0xc000, RZ ;  /* 0x0000c00004497810 */ /* 0x000fc40007fde0ff */
[C---:B------:R-:W-:Y:S02]  /*8a80*/  IADD3 R69, P5, R4.reuse, 0xd000, RZ ;  /* 0x0000d00004457810 */ /* 0x040fe40007fbe0ff */
[C---:B------:R-:W-:Y:S02]  /*8a90*/  IADD3 R61, P4, R4.reuse, 0xe000, RZ ;  /* 0x0000e000043d7810 */ /* 0x040fe40007f9e0ff */
[----:B------:R-:W-:Y:S02]  /*8aa0*/  LOP3.LUT R13, R4, 0x380, RZ, 0xc0, !PT ;  /* 0x00000380040d7812 */ /* 0x000fe400078ec0ff */
[----:B------:R-:W-:Y:S01]  /*8ab0*/  SHF.R.U64 R10, R10, 0x3, RZ ;  /* 0x000000030a0a7819 */ /* 0x000fe200000012ff */
[----:B0-----:R0:W-:Y:S01]  /*8ac0*/  @!P2 ST.E desc[UR38][R20.64], R8 ;  /* 0x000000081400a985 */ /* 0x0011e2000c101926 */
[----:B------:R-:W-:Y:S02]  /*8ad0*/  LOP3.LUT R72, R73, 0x380, RZ, 0xc0, !PT ;  /* 0x0000038049487812 */ /* 0x000fe400078ec0ff */
[----:B------:R-:W-:Y:S01]  /*8ae0*/  LOP3.LUT R68, R69, 0x380, RZ, 0xc0, !PT ;  /* 0x0000038045447812 */ /* 0x000fe200078ec0ff */
[----:B-1----:R1:W-:Y:S01]  /*8af0*/  @!P0 ST.E desc[UR38][R50.64], R3 ;  /* 0x0000000332008985 */ /* 0x0023e2000c101926 */
[----:B------:R-:W-:-:S02]  /*8b00*/  LOP3.LUT R60, R61, 0x380, RZ, 0xc0, !PT ;  /* 0x000003803d3c7812 */ /* 0x000fc400078ec0ff */
[----:B------:R-:W-:Y:S01]  /*8b10*/  SHF.R.U64 R13, R13, 0x3, RZ ;  /* 0x000000030d0d7819 */ /* 0x000fe200000012ff */
[----:B------:R-:W-:Y:S01]  /*8b20*/  UIMAD UR7, UR11, UR12, URZ ;  /* 0x0000000c0b0772a4 */ /* 0x000fe2000f8e023f */
[----:B------:R-:W-:Y:S01]  /*8b30*/  LOP3.LUT R10, R10, R11, RZ, 0x3c, !PT ;  /* 0x0000000b0a0a7212 */ /* 0x000fe200078e3cff */
[--C-:B------:R-:W-:Y:S01]  /*8b40*/  IMAD.X R11, RZ, RZ, R5.reuse, P3 ;  /* 0x000000ffff0b7224 */ /* 0x100fe200018e0605 */
[----:B------:R-:W-:Y:S01]  /*8b50*/  IADD3 R9, P3, R4, 0xf000, RZ ;  /* 0x0000f00004097810 */ /* 0x000fe20007f7e0ff */
[----:B0-----:R-:W0:Y:S01]  /*8b60*/  @P1 LDC R21, c[0x0][0xcf0] ;  /* 0x00033c00ff151b82 */ /* 0x001e220000000800 */
[----:B------:R-:W-:Y:S01]  /*8b70*/  SHF.R.U64 R72, R72, 0x3, RZ ;  /* 0x0000000348487819 */ /* 0x000fe200000012ff */
[----:B------:R-:W-:Y:S01]  /*8b80*/  UIMAD.WIDE.U32 UR8, UR4, UR12, URZ ;  /* 0x0000000c040872a5 */ /* 0x000fe2000f8e003f */
[----:B------:R-:W-:Y:S01]  /*8b90*/  SHF.R.U64 R68, R68, 0x3, RZ ;  /* 0x0000000344447819 */ /* 0x000fe200000012ff */
[--C-:B------:R-:W-:Y:S01]  /*8ba0*/  IMAD.X R53, RZ, RZ, R5.reuse, P3 ;  /* 0x000000ffff357224 */ /* 0x100fe200018e0605 */
[----:B------:R-:W-:Y:S01]  /*8bb0*/  SHF.R.U64 R60, R60, 0x3, RZ ;  /* 0x000000033c3c7819 */ /* 0x000fe200000012ff */
[----:B------:R-:W-:Y:S01]  /*8bc0*/  ULDC.64 UR10, c[0x0][0xbe8] ;  /* 0x0002fa00000a7ab9 */ /* 0x000fe20000000a00 */
[----:B------:R-:W-:Y:S01]  /*8bd0*/  LOP3.LUT R4, R13, R4, RZ, 0x3c, !PT ;  /* 0x000000040d047212 */ /* 0x000fe200078e3cff */
[----:B-1----:R-:W-:Y:S01]  /*8be0*/  IMAD.U32 R3, RZ, RZ, UR16 ;  /* 0x00000010ff037e24 */ /* 0x002fe2000f8e00ff */
[----:B------:R-:W-:Y:S01]  /*8bf0*/  LOP3.LUT R72, R72, R73, RZ, 0x3c, !PT ;  /* 0x0000004948487212 */ /* 0x000fe200078e3cff */
[--C-:B------:R-:W-:Y:S01]  /*8c00*/  IMAD.X R73, RZ, RZ, R5.reuse, P6 ;  /* 0x000000ffff497224 */ /* 0x100fe200030e0605 */
[----:B------:R-:W-:Y:S01]  /*8c10*/  LOP3.LUT R68, R68, R69, RZ, 0x3c, !PT ;  /* 0x0000004544447212 */ /* 0x000fe200078e3cff */
[--C-:B------:R-:W-:Y:S01]  /*8c20*/  IMAD.X R69, RZ, RZ, R5.reuse, P5 ;  /* 0x000000ffff457224 */ /* 0x100fe200028e0605 */
[----:B------:R-:W-:Y:S01]  /*8c30*/  LOP3.LUT R60, R60, R61, RZ, 0x3c, !PT ;  /* 0x0000003d3c3c7212 */ /* 0x000fe200078e3cff */
[----:B------:R-:W-:Y:S01]  /*8c40*/  IMAD.X R61, RZ, RZ, R5, P4 ;  /* 0x000000ffff3d7224 */ /* 0x000fe200020e0605 */
[----:B------:R1:W5:Y:S01]  /*8c50*/  LD.E.128 R12, desc[UR38][R4.64] ;  /* 0x00000026040c7980 */ /* 0x000362000c101d00 */
[----:B------:R-:W-:Y:S01]  /*8c60*/  LOP3.LUT R0, R9, 0x380, RZ, 0xc0, !PT ;  /* 0x0000038009007812 */ /* 0x000fe200078ec0ff */
[----:B------:R-:W-:-:S02]  /*8c70*/  UIMAD UR7, UR4, UR13, UR7 ;  /* 0x0000000d040772a4 */ /* 0x000fc4000f8e0207 */
[----:B------:R-:W5:Y:S01]  /*8c80*/  LD.E.128 R16, desc[UR38][R16.64] ;  /* 0x0000002610107980 */ /* 0x000f62000c101d00 */
[----:B------:R-:W-:-:S03]  /*8c90*/  SHF.R.U64 R0, R0, 0x3, RZ ;  /* 0x0000000300007819 */ /* 0x000fc600000012ff */
[----:B------:R-:W5:Y:S01]  /*8ca0*/  LD.E.128 R24, desc[UR38][R24.64] ;  /* 0x0000002618187980 */ /* 0x000f62000c101d00 */
[----:B------:R-:W-:Y:S01]  /*8cb0*/  LOP3.LUT R52, R0, R9, RZ, 0x3c, !PT ;  /* 0x0000000900347212 */ /* 0x000fe200078e3cff */
[----:B-1----:R-:W1:Y:S01]  /*8cc0*/  @P1 LDC R5, c[0x0][0xcec] ;  /* 0x00033b00ff051b82 */ /* 0x002e620000000800 */
[----:B------:R-:W-:Y:S01]  /*8cd0*/  IMAD R0, R201, 0x20, R204 ;  /* 0x00000020c9007824 */ /* 0x000fe200078e02cc */
[----:B------:R-:W-:Y:S01]  /*8ce0*/  UIADD3 UR9, UR9, UR7, URZ ;  /* 0x0000000709097290 */ /* 0x000fe2000fffe03f */
        /* <DEDUP_REMOVED lines=15> */
[----:B-1----:R-:W-:-:S03]  /*8de0*/  @P1 IMAD.HI.U32 R0, R20, R5, RZ ;  /* 0x0000000514001227 */ /* 0x002fc600078e00ff */
[----:B------:R-:W5:Y:S02]  /*8df0*/  LD.E.128 R64, desc[UR38][R64.64] ;  /* 0x0000002640407980 */ /* 0x000f64000c101d00 */
[----:B0-----:R-:W-:Y:S01]  /*8e00*/  @P1 SHF.R.U32.HI R3, RZ, R21, R0 ;  /* 0x00000015ff031219 */ /* 0x001fe20000011600 */
[----:B------:R-:W-:Y:S01]  /*8e10*/  UIADD3 UR4, UR9, UR4, URZ ;  /* 0x0000000409047290 */ /* 0x000fe2000fffe03f */
[----:B------:R-:W-:Y:S01]  /*8e20*/  IMAD.U32 R4, RZ, RZ, UR8 ;  /* 0x00000008ff047e24 */ /* 0x000fe2000f8e00ff */
[----:B------:R-:W5:Y:S01]  /*8e30*/  LD.E.128 R56, desc[UR38][R56.64] ;  /* 0x0000002638387980 */ /* 0x000f62000c101d00 */
[--C-:B------:R-:W-:Y:S01]  /*8e40*/  SHF.R.S32.HI R0, RZ, 0x1f, R3.reuse ;  /* 0x0000001fff007819 */ /* 0x100fe20000011403 */
[----:B------:R-:W-:Y:S02]  /*8e50*/  IMAD.MOV R6, RZ, RZ, -R3 ;  /* 0x000000ffff067224 */ /* 0x000fe400078e0a03 */
[----:B------:R-:W-:Y:S01]  /*8e60*/  IMAD.U32 R5, RZ, RZ, UR9 ;  /* 0x00000009ff057e24 */ /* 0x000fe2000f8e00ff */
[----:B------:R-:W-:Y:S01]  /*8e70*/  ULDC.64 UR8, c[0x0][0xbe0] ;  /* 0x0002f80000087ab9 */ /* 0x000fe20000000a00 */
[----:B------:R-:W-:Y:S01]  /*8e80*/  IMAD R21, R77, R6, R20 ;  /* 0x000000064d157224 */ /* 0x000fe200078e0214 */
[----:B------:R-:W5:Y:S01]  /*8e90*/  LD.E.128 R8, desc[UR38][R10.64] ;  /* 0x000000260a087980 */ /* 0x000f62000c101d00 */
[----:B------:R-:W-:-:S02]  /*8ea0*/  IMAD R0, R0, UR8, RZ ;  /* 0x0000000800007c24 */ /* 0x000fc4000f8e02ff */
[----:B------:R-:W-:Y:S01]  /*8eb0*/  IMAD.U32 R5, RZ, RZ, UR4 ;  /* 0x00000004ff057e24 */ /* 0x000fe2000f8e00ff */
[----:B------:R-:W5:Y:S01]  /*8ec0*/  LD.E.128 R48, desc[UR38][R48.64] ;  /* 0x0000002630307980 */ /* 0x000f62000c101d00 */
[C---:B------:R-:W-:Y:S01]  /*8ed0*/  IMAD R77, R3.reuse, UR9, R0 ;  /* 0x00000009034d7c24 */ /* 0x040fe2000f8e0200 */
[----:B------:R-:W-:Y:S02]  /*8ee0*/  SHF.R.S32.HI R0, RZ, 0x1f, R21 ;  /* 0x0000001fff007819 */ /* 0x000fe40000011415 */
        /* <DEDUP_REMOVED lines=18> */
[----:B------:R-:W-:Y:S01]  /*9010*/  ISETP.GE.AND P2, PT, R80, R81, PT ;  /* 0x000000515000720c */ /* 0x000fe20003f46270 */
[----:B------:R-:W-:Y:S02]  /*9020*/  ULDC.64 UR8, c[0x0][0xb80] ;  /* 0x0002e00000087ab9 */ /* 0x000fe40000000a00 */
[----:B------:R-:W-:Y:S01]  /*9030*/  IMAD.IADD R3, R5, 0x1, R3 ;  /* 0x0000000105037824 */ /* 0x000fe200078e0203 */
[----:B------:R-:W-:Y:S01]  /*9040*/  LEA R6, P3, R4, UR8, 0x1 ;  /* 0x0000000804067c11 */ /* 0x000fe2000f8608ff */
[----:B------:R-:W-:-:S02]  /*9050*/  VIADD R151, R151, 0x32420 ;  /* 0x0003242097977836 */ /* 0x000fc40000000000 */
[----:B------:R-:W-:Y:S01]  /*9060*/  VIADD R0, R80, 0x20 ;  /* 0x0000002050007836 */ /* 0x000fe20000000000 */
[----:B------:R-:W-:Y:S02]  /*9070*/  LEA.HI.X R3, R4, UR9, R3, 0x1, P3 ;  /* 0x0000000904037c11 */ /* 0x000fe400098f0c03 */
[----:B------:R-:W-:Y:S02]  /*9080*/  PRMT R151, RZ, 0x654, R151 ;  /* 0x00000654ff977816 */ /* 0x000fe40000000097 */
[-C--:B------:R-:W-:Y:S01]  /*9090*/  ISETP.GE.AND P1, PT, R0, R81.reuse, PT ;  /* 0x000000510000720c */ /* 0x080fe20003f26270 */
[----:B------:R-:W-:Y:S01]  /*90a0*/  VIADD R0, R80, 0x40 ;  /* 0x0000004050007836 */ /* 0x000fe20000000000 */
[----:B0-----:R0:W-:Y:S01]  /*90b0*/  SYNCS.ARRIVE.TRANS64.RED.A1T0 RZ, [R151+URZ], RZ ;  /* 0x000000ff97ff79a7 */ /* 0x0011e2000810043f */
        /* <DEDUP_REMOVED lines=22> */
.L_x_10306:
[----:B------:R-:W-:Y:S05]  /*9220*/  BSYNC B1 ;  /* 0x0000000000017941 */ /* 0x000fea0003800000 */
.L_x_10305:
        /* <DEDUP_REMOVED lines=21> */
.L_x_10308:
[----:B------:R-:W-:Y:S05]  /*9380*/  BSYNC B1 ;  /* 0x0000000000017941 */ /* 0x000fea0003800000 */
.L_x_10307:
[----:B0-----:R0:W0:Y:S01]  /*9390*/  SHFL.IDX PT, R17, R3, 0x2, 0x181f ;  /* 0x00581f0003117f89 */ /* 0x00102200000e0000 */
        /* <DEDUP_REMOVED lines=11> */
[----:B------:R-:W-:Y:S02]  /*9450*/  @!P3 LEA.HI.X R5, R2, R17, R230, 0x1, P6 ;  /* 0x000000110205b211 */ /* 0x000fe400030f0ce6 */
        /* <DEDUP_REMOVED lines=8> */
.L_x_10310:
[----:B------:R-:W-:Y:S05]  /*94e0*/  BSYNC B1 ;  /* 0x0000000000017941 */ /* 0x000fea0003800000 */
.L_x_10309:
[----:B------:R-:W-:Y:S01]  /*94f0*/  VIADD R0, R80, 0x60 ;  /* 0x0000006050007836 */ /* 0x000fe20000000000 */
[----:B0--3--:R-:W0:Y:S04]  /*9500*/  SHFL.IDX PT, R3, R3, 0x3, 0x181f ;  /* 0x00781f0003037f89 */ /* 0x009e2800000e0000 */
[----:B------:R-:W-:Y:S01]  /*9510*/  ISETP.GE.AND P0, PT, R0, R81, PT ;  /* 0x000000510000720c */ /* 0x000fe20003f06270 */
[----:B------:R3:W0:-:S12]  /*9520*/  SHFL.IDX PT, R13, R6, 0x3, 0x181f ;  /* 0x00781f00060d7f89 */ /* 0x00061800000e0000 */
[----:B---3--:R-:W-:Y:S05]  /*9530*/  @P0 BRA `(.L_x_10311) ;  /* 0x0000000c00d80947 */ /* 0x008fea0003800000 */
[----:B------:R-:W-:Y:S02]  /*9540*/  ULDC UR4, c[0x0][0xbc8] ;  /* 0x0002f20000047ab9 */ /* 0x000fe40000000800 */
[----:B------:R-:W-:Y:S02]  /*9550*/  ISETP.GE.AND P3, PT, R2, UR4, PT ;  /* 0x0000000402007c0c */ /* 0x000fe4000bf66270 */
[----:B------:R-:W-:Y:S02]  /*9560*/  ISETP.GE.AND P4, PT, R23, UR4, PT ;  /* 0x0000000417007c0c */ /* 0x000fe4000bf86270 */
[----:B------:R-:W-:-:S09]  /*9570*/  ISETP.GE.AND P5, PT, R22, UR4, PT ;  /* 0x0000000416007c0c */ /* 0x000fd2000bfa6270 */
[-C--:B0-----:R-:W-:Y:S02]  /*9580*/  @!P3 LEA R4, P0, R2, R13.reuse, 0x1 ;  /* 0x0000000d0204b211 */ /* 0x081fe400078008ff */
[CC--:B------:R-:W-:Y:S02]  /*9590*/  @!P4 LEA R8, P1, R23.reuse, R13.reuse, 0x1 ;  /* 0x0000000d1708c211 */ /* 0x0c0fe400078208ff */
[----:B------:R-:W-:Y:S02]  /*95a0*/  @!P5 LEA R10, P2, R22, R13, 0x1 ;  /* 0x0000000d160ad211 */ /* 0x000fe400078408ff */
[-C--:B------:R-:W-:Y:S02]  /*95b0*/  @!P3 LEA.HI.X R5, R2, R3.reuse, R230, 0x1, P0 ;  /* 0x000000030205b211 */ /* 0x080fe400000f0ce6 */
[-C--:B------:R-:W-:Y:S02]  /*95c0*/  @!P4 LEA.HI.X R9, R23, R3.reuse, R229, 0x1, P1 ;  /* 0x000000031709c211 */ /* 0x080fe400008f0ce5 */
[----:B------:R-:W-:Y:S01]  /*95d0*/  @!P5 LEA.HI.X R11, R22, R3, R228, 0x1, P2 ;  /* 0x00000003160bd211 */ /* 0x000fe200010f0ce4 */
[----:B------:R3:W-:Y:S01]  /*95e0*/  @!P3 ST.E.128 desc[UR38][R4.64], R28 ;  /* 0x0000001c0400b985 */ /* 0x0007e2000c101d26 */
[----:B------:R-:W-:-:S03]  /*95f0*/  ISETP.GE.AND P0, PT, R200, UR4, PT ;  /* 0x00000004c8007c0c */ /* 0x000fc6000bf06270 */
[----:B------:R3:W-:Y:S04]  /*9600*/  @!P4 ST.E.128 desc[UR38][R8.64], R44 ;  /* 0x0000002c0800c985 */ /* 0x0007e8000c101d26 */
[----:B------:R3:W-:Y:S06]  /*9610*/  @!P5 ST.E.128 desc[UR38][R10.64], R48 ;  /* 0x000000300a00d985 */ /* 0x0007ec000c101d26 */
[----:B------:R-:W-:Y:S05]  /*9620*/  @P0 BRA `(.L_x_10311) ;  /* 0x0000000c009c0947 */ /* 0x000fea0003800000 */
[----:B---3--:R-:W-:-:S04]  /*9630*/  LEA R4, P0, R200, R13, 0x1 ;  /* 0x0000000dc8047211 */ /* 0x008fc800078008ff */
[----:B------:R-:W-:-:S05]  /*9640*/  LEA.HI.X R5, R200, R3, R227, 0x1, P0 ;  /* 0x00000003c8057211 */ /* 0x000fca00000f0ce3 */
[----:B------:R0:W-:Y:S01]  /*9650*/  ST.E.128 desc[UR38][R4.64], R52 ;  /* 0x0000003404007985 */ /* 0x0001e2000c101d26 */
[----:B------:R-:W-:Y:S05]  /*9660*/  BRA `(.L_x_10311) ;  /* 0x0000000c008c7947 */ /* 0x000fea0003800000 */
.L_x_10303:
[----:B------:R-:W-:Y:S01]  /*9670*/  R2UR UR4, R218 ;  /* 0x00000000da0472ca */ /* 0x000fe200000e0000 */
[----:B------:R-:W-:Y:S01]  /*9680*/  ULDC.64 UR10, c[0x0][0xd00] ;  /* 0x00034000000a7ab9 */ /* 0x000fe20000000a00 */
[----:B------:R-:W-:Y:S01]  /*9690*/  USHF.L.U32 UR8, UR61, 0x2, URZ ;  /* 0x000000023d087899 */ /* 0x000fe2000800063f */
[----:B------:R-:W0:Y:S01]  /*96a0*/  LDC R13, c[0x0][0xce8] ;  /* 0x00033a00ff0d7b82 */ /* 0x000e220000000800 */
[----:B------:R-:W-:Y:S01]  /*96b0*/  UISETP.NE.U32.AND UP0, UPT, UR10, URZ, UPT ;  /* 0x0000003f0a00728c */ /* 0x000fe2000bf05070 */
[----:B------:R-:W-:-:S03]  /*96c0*/  R2UR UR12, R203 ;  /* 0x00000000cb0c72ca */ /* 0x000fc600000e0000 */
[----:B------:R-:W-:-:S05]  /*96d0*/  UISETP.NE.AND.EX UP0, UPT, UR11, URZ, UPT, UP0 ;  /* 0x0000003f0b00728c */ /* 0x000fca000bf05300 */
[----:B------:R-:W-:Y:S01]  /*96e0*/  USHF.L.U64.HI UR9, UR61, 0x2, UR4 ;  /* 0x000000023d097899 */ /* 0x000fe20008010204 */
[----:B------:R-:W-:Y:S01]  /*96f0*/  PLOP3.LUT P2, PT, PT, PT, UP0, 0x80, 0x0 ;  /* 0x000000000000781c */ /* 0x000fe20003f4f008 */
[----:B------:R-:W-:-:S04]  /*9700*/  UIADD3 UR4, UP1, UR8, UR10, URZ ;  /* 0x0000000a08047290 */ /* 0x000fc8000ff3e03f */
[----:B------:R-:W-:Y:S02]  /*9710*/  UIADD3.X UR7, UR9, UR11, URZ, UP1, !UPT ;  /* 0x0000000b09077290 */ /* 0x000fe40008ffe43f */
[----:B------:R-:W-:Y:S01]  /*9720*/  IMAD.U32 R4, RZ, RZ, UR4 ;  /* 0x00000004ff047e24 */ /* 0x000fe2000f8e00ff */
[----:B------:R-:W-:Y:S02]  /*9730*/  ULDC.64 UR10, c[0x0][0xd08] ;  /* 0x00034200000a7ab9 */ /* 0x000fe40000000a00 */
[----:B------:R-:W-:Y:S01]  /*9740*/  UISETP.NE.U32.AND UP1, UPT, UR10, URZ, UPT ;  /* 0x0000003f0a00728c */ /* 0x000fe2000bf25070 */
[----:B------:R-:W-:-:S03]  /*9750*/  IMAD.U32 R5, RZ, RZ, UR7 ;  /* 0x00000007ff057e24 */ /* 0x000fc6000f8e00ff */
[----:B------:R-:W-:Y:S02]  /*9760*/  UISETP.NE.AND.EX UP1, UPT, UR11, URZ, UPT, UP1 ;  /* 0x0000003f0b00728c */ /* 0x000fe4000bf25310 */
[----:B------:R-:W2:Y:S01]  /*9770*/  @P2 LDG.E R3, desc[UR38][R4.64] ;  /* 0x0000002604032981 */ /* 0x000ea2000c1e1900 */
[----:B------:R-:W-:Y:S02]  /*9780*/  ULDC UR4, c[0x0][0xb88] ;  /* 0x0002e20000047ab9 */ /* 0x000fe40000000800 */
[----:B------:R-:W-:Y:S01]  /*9790*/  IMAD.U32 R0, RZ, RZ, UR4 ;  /* 0x00000004ff007e24 */ /* 0x000fe2000f8e00ff */
[----:B------:R-:W-:-:S05]  /*97a0*/  PLOP3.LUT P3, PT, PT, PT, UP1, 0x80, 0x0 ;  /* 0x000000000000781c */ /* 0x000fca0003f6f018 */
        /* <DEDUP_REMOVED lines=17> */
.L_x_10312:
        /* <DEDUP_REMOVED lines=19> */
[----:B------:R-:W-:-:S08]  /*99f0*/  UMOV UR9, UR10 ;  /* 0x0000000a00097c82 */ /* 0x000fd00008000000 */
        /* <DEDUP_REMOVED lines=29> */
.L_x_10314:
[----:B------:R-:W-:Y:S05]  /*9bd0*/  BSYNC B1 ;  /* 0x0000000000017941 */ /* 0x000fea0003800000 */
.L_x_10313:
        /* <DEDUP_REMOVED lines=30> */
[----:B------:R-:W-:Y:S02]  /*9dc0*/  IMAD R6, R4, UR10, RZ ;  /* 0x0000000a04067c24 */ /* 0x000fe4000f8e02ff */
[----:B------:R-:W-:Y:S01]  /*9dd0*/  IMAD.U32 R4, RZ, RZ, UR8 ;  /* 0x00000008ff047e24 */ /* 0x000fe2000f8e00ff */
[----:B------:R-:W-:Y:S01]  /*9de0*/  ULDC.64 UR8, c[0x0][0xbd8] ;  /* 0x0002f60000087ab9 */ /* 0x000fe20000000a00 */
[----:B------:R-:W-:Y:S02]  /*9df0*/  IMAD.U32 R5, RZ, RZ, UR4 ;  /* 0x00000004ff057e24 */ /* 0x000fe4000f8e00ff */
[----:B------:R-:W-:Y:S02]  /*9e00*/  IMAD R9, R13, R9, R8 ;  /* 0x000000090d097224 */ /* 0x000fe400078e0208 */
        /* <DEDUP_REMOVED lines=38> */
.L_x_10316:
[----:B------:R-:W-:Y:S05]  /*a070*/  BSYNC B1 ;  /* 0x0000000000017941 */ /* 0x000fea0003800000 */
.L_x_10315:
        /* <DEDUP_REMOVED lines=21> */
.L_x_10318:
[----:B------:R-:W-:Y:S05]  /*a1d0*/  BSYNC B1 ;  /* 0x0000000000017941 */ /* 0x000fea0003800000 */
.L_x_10317:
        /* <DEDUP_REMOVED lines=21> */
.L_x_10320:
[----:B------:R-:W-:Y:S05]  /*a330*/  BSYNC B1 ;  /* 0x0000000000017941 */ /* 0x000fea0003800000 */
.L_x_10319:
        /* <DEDUP_REMOVED lines=22> */
.L_x_10311:
[----:B------:R-:W-:Y:S05]  /*a4a0*/  BSYNC B0 ;  /* 0x0000000000007941 */ /* 0x000fea0003800000 */
.L_x_10302:
[----:B------:R-:W-:Y:S02]  /*a4b0*/  ULDC UR4, c[0x0][0xd3c] ;  /* 0x00034f0000047ab9 */ /* 0x000fe40000000800 */
[----:B------:R-:W-:-:S13]  /*a4c0*/  ISETP.GE.AND P0, PT, R7, UR4, PT ;  /* 0x0000000407007c0c */ /* 0x000fda000bf06270 */
[----:B------:R-:W-:Y:S05]  /*a4d0*/  @!P0 BRA `(.L_x_10321) ;  /* 0xffffff6800808947 */ /* 0x000fea000383ffff */
[----:B------:R-:W-:Y:S05]  /*a4e0*/  EXIT ;  /* 0x000000000000794d */ /* 0x000fea0003800000 */
.L_x_10277:
[----:B------:R-:W-:-:S08]  /*a4f0*/  NOP ;  /* 0x0000000000007918 */ /* 0x000fd00000000000 */
[----:B0-----:R-:W0:-:S00]  /*a500*/  USETMAXREG.DEALLOC.CTAPOOL 0x18 ;  /* 0x00000018000079c8 */ /* 0x001e0000080e0500 */
        /* <DEDUP_REMOVED lines=16> */
.L_x_10322:
        /* <DEDUP_REMOVED lines=42> */
.L_x_10328:
        /* <DEDUP_REMOVED lines=12> */
.L_x_10327:
[----:B------:R-:W-:Y:S05]  /*a970*/  BSYNC B0 ;  /* 0x0000000000007941 */ /* 0x000fea0003800000 */
.L_x_10326:
        /* <DEDUP_REMOVED lines=22> */
.L_x_10324:
        /* <DEDUP_REMOVED lines=16> */
.L_x_10329:
        /* <DEDUP_REMOVED lines=25> */
.L_x_10325:
[----:B------:R-:W-:Y:S02]  /*ad70*/  IMAD.MOV.U32 R17, RZ, RZ, RZ ;  /* 0x000000ffff117224 */ /* 0x000fe400078e00ff */
[----:B------:R-:W-:Y:S02]  /*ad80*/  IMAD.U32 R16, RZ, RZ, UR6 ;  /* 0x00000006ff107e24 */ /* 0x000fe4000f8e00ff */
[----:B------:R-:W-:-:S07]  /*ad90*/  IMAD.MOV.U32 R18, RZ, RZ, RZ ;  /* 0x000000ffff127224 */ /* 0x000fce00078e00ff */
.L_x_10330:
[----:B------:R-:W-:-:S13]  /*ada0*/  ISETP.NE.AND P0, PT, R5, RZ, PT ;  /* 0x000000ff0500720c */ /* 0x000fda0003f05270 */
[----:B------:R-:W0:Y:S01]  /*adb0*/  @!P0 S2R R3, SR_CgaCtaId ;  /* 0x0000000000038919 */ /* 0x000e220000008800 */
[----:B------:R-:W-:-:S04]  /*adc0*/  @!P0 MOV R0, 0x400 ;  /* 0x0000040000008802 */ /* 0x000fc80000000f00 */
[----:B0-----:R-:W-:-:S05]  /*add0*/  @!P0 LEA R0, R3, R0, 0x18 ;  /* 0x0000000003008211 */ /* 0x001fca00078ec0ff */
[----:B------:R0:W-:Y:S01]  /*ade0*/  @!P0 STS.128 [R0+0x324d0], R16 ;  /* 0x0324d01000008388 */ /* 0x0001e20000000c00 */
[----:B------:R-:W-:Y:S06]  /*adf0*/  BAR.ARV 0x5, 0x180 ;  /* 0x0146000000007b1d */ /* 0x000fec0000002000 */
.L_x_10323:
        /* <DEDUP_REMOVED lines=28> */
[----:B------:R0:W-:Y:S04]  /*afc0*/  STL [R1+0x10], R3 ;  /* 0x0000100301007387 */ /* 0x0001e80000100800 */
[----:B------:R-:W-:Y:S04]  /*afd0*/  STL [R1+0x6c], RZ ;  /* 0x00006cff01007387 */ /* 0x000fe80000100800 */
[----:B------:R1:W-:Y:S01]  /*afe0*/  STL [R1+0x18], R2 ;  /* 0x0000180201007387 */ /* 0x0003e20000100800 */
[----:B0-----:R-:W-:-:S03]  /*aff0*/  LOP3.LUT R3, R0, 0x40, RZ, 0xfc, !PT ;  /* 0x0000004000037812 */ /* 0x001fc600078efcff */
[----:B------:R0:W-:Y:S01]  /*b000*/  STL [R1+0x8], RZ ;  /* 0x000008ff01007387 */ /* 0x0001e20000100800 */
[C---:B-1----:R-:W-:Y:S02]  /*b010*/  LOP3.LUT R2, R0.reuse, 0x80, RZ, 0xfc, !PT ;  /* 0x0000008000027812 */ /* 0x042fe400078efcff */
[----:B------:R-:W-:-:S07]  /*b020*/  LOP3.LUT R0, R0, 0xc0, RZ, 0xfc, !PT ;  /* 0x000000c000007812 */ /* 0x000fce00078efcff */
.L_x_10439:
[----:B01----:R-:W1:Y:S02]  /*b030*/  LDC.64 R2, c[0x0][0xd88] ;  /* 0x00036200ff027b82 */ /* 0x003e640000000a00 */
[----:B-1----:R-:W-:-:S05]  /*b040*/  IMAD.WIDE R2, R19, 0x4, R2 ;  /* 0x0000000413027825 */ /* 0x002fca00078e0202 */
        /* <DEDUP_REMOVED lines=27> */
[----:B--2---:R-:W-:-:S02]  /*b200*/  IADD3 R2, P3, R10, UR4, RZ ;  /* 0x000000040a027c10 */ /* 0x004fc4000ff7e0ff */
[----:B-1----:R-:W-:Y:S02]  /*b210*/  IADD3 R4, P4, R10, UR8, RZ ;  /* 0x000000080a047c10 */ /* 0x002fe4000ff9e0ff */
        /* <DEDUP_REMOVED lines=8> */
[----:B-1----:R-:W-:-:S04]  /*b2a0*/  @P2 IADD3 R6, P3, R10, UR6, RZ ;  /* 0x000000060a062c10 */ /* 0x002fc8000ff7e0ff */
        /* <DEDUP_REMOVED lines=8> */
[----:B-1----:R-:W-:Y:S01]  /*b330*/  IMAD.U32 R6, RZ, RZ, UR4 ;  /* 0x00000004ff067e24 */ /* 0x002fe2000f8e00ff */
[----:B--2---:R1:W-:Y:S01]  /*b340*/  STL [R1+0x38], R12 ;  /* 0x0000380c01007387 */ /* 0x0043e20000100800 */
[----:B------:R-:W-:Y:S05]  /*b350*/  @P2 BRA `(.L_x_10332) ;  /* 0x0000000000142947 */ /* 0x000fea0003800000 */
[----:B------:R-:W-:Y:S05]  /*b360*/  @!P1 BRA `(.L_x_10332) ;  /* 0x0000000000109947 */ /* 0x000fea0003800000 */
[----:B------:R-:W2:Y:S04]  /*b370*/  LDG.E R7, desc[UR38][R2.64] ;  /* 0x0000002602077981 */ /* 0x000ea8000c1e1900 */
[----:B------:R-:W2:Y:S02]  /*b380*/  LDG.E R2, desc[UR38][R2.64+0x4] ;  /* 0x0000042602027981 */ /* 0x000ea4000c1e1900 */
[----:B--2---:R-:W-:-:S05]  /*b390*/  IMAD.IADD R2, R2, 0x1, -R7 ;  /* 0x0000000102027824 */ /* 0x004fca00078e0a07 */
[----:B------:R2:W-:Y:S02]  /*b3a0*/  STL [R1+0x38], R2 ;  /* 0x0000380201007387 */ /* 0x0005e40000100800 */
.L_x_10332:
[----:B--2---:R-:W-:Y:S01]  /*b3b0*/  IMAD.MOV.U32 R2, RZ, RZ, R11 ;  /* 0x000000ffff027224 */ /* 0x004fe200078e000b */
        /* <DEDUP_REMOVED lines=11> */
.L_x_10333:
[----:B------:R-:W-:Y:S05]  /*b470*/  @!P0 BRA `(.L_x_10334) ;  /* 0x00000000000c8947 */ /* 0x000fea0003800000 */
[----:B------:R-:W2:Y:S04]  /*b480*/  LDG.E R6, desc[UR38][R4.64] ;  /* 0x0000002604067981 */ /* 0x000ea8000c1e1900 */
[----:B------:R-:W2:Y:S02]  /*b490*/  LDG.E R4, desc[UR38][R4.64+0x4] ;  /* 0x0000042604047981 */ /* 0x000ea4000c1e1900 */
[----:B--2---:R-:W-:-:S07]  /*b4a0*/  IMAD.IADD R6, R4, 0x1, -R6 ;  /* 0x0000000104067824 */ /* 0x004fce00078e0a06 */
.L_x_10334:
[----:B-----5:R-:W-:Y:S01]  /*b4b0*/  IMAD.IADD R2, R6, 0x1, -R0 ;  /* 0x0000000106027824 */ /* 0x020fe200078e0a00 */
[----:B------:R-:W-:Y:S03]  /*b4c0*/  BSSY B7, `(.L_x_10335) ;  /* 0x00004e6000077945 */ /* 0x000fe60003800000 */
[C---:B------:R-:W-:Y:S01]  /*b4d0*/  VIADD R0, R2.reuse, 0x5f ;  /* 0x0000005f02007836 */ /* 0x040fe20000000000 */
[----:B------:R3:W-:Y:S01]  /*b4e0*/  STL [R1+0x48], R2 ;  /* 0x0000480201007387 */ /* 0x0007e20000100800 */
[----:B------:R-:W-:Y:S02]  /*b4f0*/  ISETP.GT.AND P0, PT, R2, RZ, PT ;  /* 0x000000ff0200720c */ /* 0x000fe40003f04270 */
[----:B------:R-:W-:-:S05]  /*b500*/  IMAD.HI R0, R0, 0x2aaaaaab, RZ ;  /* 0x2aaaaaab00007827 */ /* 0x000fca00078e02ff */
[----:B---3--:R-:W-:-:S04]  /*b510*/  SHF.R.U32.HI R2, RZ, 0x1f, R0 ;  /* 0x0000001fff027819 */ /* 0x008fc80000011600 */
[----:B------:R-:W-:-:S05]  /*b520*/  LEA.HI.SX32 R0, R0, R2, 0x1c ;  /* 0x0000000200007211 */ /* 0x000fca00078fe2ff */
[----:B------:R3:W-:Y:S01]  /*b530*/  STL [R1+0x30], R0 ;  /* 0x0000300001007387 */ /* 0x0007e20000100800 */
[----:B------:R-:W-:Y:S05]  /*b540*/  @P0 BRA `(.L_x_10336) ;  /* 0x0000000000440947 */ /* 0x000fea0003800000 */
[----:B------:R-:W4:Y:S02]  /*b550*/  S2R R3, SR_TID.X ;  /* 0x0000000000037919 */ /* 0x000f240000002100 */
[----:B----4-:R-:W-:-:S04]  /*b560*/  LOP3.LUT R3, R3, 0x7f, RZ, 0xc0, !PT ;  /* 0x0000007f03037812 */ /* 0x010fc800078ec0ff */
[----:B------:R-:W-:-:S13]  /*b570*/  ISETP.NE.AND P0, PT, R3, RZ, PT ;  /* 0x000000ff0300720c */ /* 0x000fda0003f05270 */
[----:B------:R-:W-:Y:S05]  /*b580*/  @P0 BRA `(.L_x_10337) ;  /* 0x0000004c00640947 */ /* 0x000fea0003800000 */
[----:B------:R-:W4:Y:S01]  /*b590*/  S2R R3, SR_LANEID ;  /* 0x0000000000037919 */ /* 0x000f220000000000 */
[----:B------:R-:W-:Y:S01]  /*b5a0*/  VOTEU.ANY UR4, UPT, PT ;  /* 0x0000000000047886 */ /* 0x000fe200038e0100 */
[----:B------:R-:W5:Y:S01]  /*b5b0*/  LDC.64 R4, c[0x0][0xd60] ;  /* 0x00035800ff047b82 */ /* 0x000f620000000a00 */
[----:B---3--:R-:W4:Y:S08]  /*b5c0*/  FLO.U32 R0, UR4 ;  /* 0x0000000400007d00 */ /* 0x008f3000080e0000 */
[----:B------:R-:W5:Y:S01]  /*b5d0*/  POPC R2, UR4 ;  /* 0x0000000400027d09 */ /* 0x000f620008000000 */
[----:B----4-:R-:W-:-:S13]  /*b5e0*/  ISETP.EQ.U32.AND P0, PT, R0, R3, PT ;  /* 0x000000030000720c */ /* 0x010fda0003f02070 */
[----:B-----5:R-:W3:Y:S01]  /*b5f0*/  @P0 ATOMG.E.ADD.STRONG.GPU PT, R5, desc[UR38][R4.64], R2 ;  /* 0x00000002040509a8 */ /* 0x020ee200081ee1e6 */
[----:B------:R-:W4:Y:S02]  /*b600*/  S2R R3, SR_LTMASK ;  /* 0x0000000000037919 */ /* 0x000f240000003900 */
[----:B----4-:R-:W-:-:S06]  /*b610*/  LOP3.LUT R3, R3, UR4, RZ, 0xc0, !PT ;  /* 0x0000000403037c12 */ /* 0x010fcc000f8ec0ff */
[----:B------:R-:W4:Y:S01]  /*b620*/  POPC R3, R3 ;  /* 0x0000000300037309 */ /* 0x000f220000000000 */
[----:B---3--:R-:W4:Y:S02]  /*b630*/  SHFL.IDX PT, R0, R5, R0, 0x1f ;  /* 0x00001f0005007589 */ /* 0x008f2400000e0000 */
[----:B----4-:R-:W-:Y:S01]  /*b640*/  IADD3 R16, R0, UR40, R3 ;  /* 0x0000002800107c10 */ /* 0x010fe2000fffe003 */
[----:B------:R-:W-:Y:S06]  /*b650*/  BRA `(.L_x_10337) ;  /* 0x0000004c00307947 */ /* 0x000fec0003800000 */
.L_x_10336:
[----:B---3--:R-:W3:Y:S01]  /*b660*/  LDL R0, [R1+0x4] ;  /* 0x0000040001007983 */ /* 0x008ee20000100800 */
        /* <DEDUP_REMOVED lines=16> */
[----:B-1----:R-:W-:Y:S02]  /*b770*/  IMAD.MOV.U32 R12, RZ, RZ, 0x1 ;  /* 0x00000001ff0c7424 */ /* 0x002fe400078e00ff */
[----:B------:R-:W-:-:S07]  /*b780*/  IMAD.MOV.U32 R13, RZ, RZ, RZ ;  /* 0x000000ffff0d7224 */ /* 0x000fce00078e00ff */
[----:B------:R-:W-:-:S07]  /*b790*/  LEPC R20, `(.L_x_10339) ;  /* 0x000000001014794e */ /* 0x000fce0000000000 */
[----:B0--3--:R-:W-:Y:S05]  /*b7a0*/  CALL.ABS.NOINC R2 ;  /* 0x0000000002007343 */ /* 0x009fea0003c00000 */
.L_x_10339:
[----:B------:R-:W-:Y:S05]  /*b7b0*/  BSYNC B6 ;  /* 0x0000000000067941 */ /* 0x000fea0003800000 */
.L_x_10338:
        /* <DEDUP_REMOVED lines=17> */
[----:B-1----:R-:W-:Y:S02]  /*b8d0*/  IMAD.MOV.U32 R12, RZ, RZ, 0x1 ;  /* 0x00000001ff0c7424 */ /* 0x002fe400078e00ff */
[----:B---3--:R-:W-:-:S07]  /*b8e0*/  IMAD.MOV.U32 R13, RZ, RZ, RZ ;  /* 0x000000ffff0d7224 */ /* 0x008fce00078e00ff */
[----:B------:R-:W-:-:S07]  /*b8f0*/  LEPC R20, `(.L_x_10342) ;  /* 0x000000001014794e */ /* 0x000fce0000000000 */
[----:B0---4-:R-:W-:Y:S05]  /*b900*/  CALL.ABS.NOINC R2 ;  /* 0x0000000002007343 */ /* 0x011fea0003c00000 */
.L_x_10342:
        /* <DEDUP_REMOVED lines=16> */
.L_x_10341:
[----:B------:R-:W-:Y:S05]  /*ba10*/  BSYNC B6 ;  /* 0x0000000000067941 */ /* 0x000fea0003800000 */
.L_x_10340:
        /* <DEDUP_REMOVED lines=10> */
[----:B--2---:R2:W3:Y:S01]  /*bac0*/  @P0 LDG.E R7, desc[UR38][R2.64] ;  /* 0x0000002602070981 */ /* 0x0044e2000c1e1900 */
[----:B-----5:R-:W-:Y:S01]  /*bad0*/  VIADD R9, R0, 0xffffffff ;  /* 0xffffffff00097836 */ /* 0x020fe20000000000 */
[----:B--2---:R-:W2:Y:S01]  /*bae0*/  LDC.64 R2, c[0x0][0x418] ;  /* 0x00010600ff027b82 */ /* 0x004ea20000000a00 */
[----:B---3--:R-:W-:Y:S01]  /*baf0*/  SHF.R.S32.HI R8, RZ, 0x1f, R7 ;  /* 0x0000001fff087819 */ /* 0x008fe20000011407 */
[----:B------:R3:W-:Y:S04]  /*bb00*/  @P0 STL [R1+0xc], R7 ;  /* 0x00000c0701000387 */ /* 0x0007e80000100800 */
[----:B------:R3:W-:Y:S04]  /*bb10*/  STL [R1+0x2c], R9 ;  /* 0x00002c0901007387 */ /* 0x0007e80000100800 */
        /* <DEDUP_REMOVED lines=10> */
.L_x_10456:
[----:B--2---:R-:W2:Y:S01]  /*bbc0*/  LDL.LU R4, [R1+0x14] ;  /* 0x0000140001047983 */ /* 0x004ea20000300800 */
[----:B------:R-:W-:Y:S02]  /*bbd0*/  PLOP3.LUT P1, PT, PT, PT, PT, 0x8, 0x0 ;  /* 0x000000000000781c */ /* 0x000fe40003f2e170 */
[----:B---3--:R-:W-:Y:S01]  /*bbe0*/  ISETP.NE.AND P0, PT, R14, RZ, PT ;  /* 0x000000ff0e00720c */ /* 0x008fe20003f05270 */
        /* <DEDUP_REMOVED lines=8> */
.L_x_10459:
[----:B------:R-:W-:Y:S05]  /*bc70*/  @!P6 BRA `(.L_x_10344) ;  /* 0x000000040014e947 */ /* 0x000fea0003800000 */
[----:B------:R2:W-:Y:S01]  /*bc80*/  STL [R1+0x70], R9 ;  /* 0x0000700901007387 */ /* 0x0005e20000100800 */
[----:B------:R-:W-:-:S04]  /*bc90*/  ISETP.NE.U32.AND P0, PT, R2, RZ, PT ;  /* 0x000000ff0200720c */ /* 0x000fc80003f05070 */
[----:B------:R-:W-:-:S13]  /*bca0*/  ISETP.NE.AND.EX P0, PT, R3, RZ, PT, P0 ;  /* 0x000000ff0300720c */ /* 0x000fda0003f05300 */
[----:B--2---:R-:W-:Y:S05]  /*bcb0*/  @!P0 BRA `(.L_x_10346) ;  /* 0x0000000000508947 */ /* 0x004fea0003800000 */
[----:B------:R-:W2:Y:S01]  /*bcc0*/  LDC R6, c[0x0][0x43c] ;  /* 0x00010f00ff067b82 */ /* 0x000ea20000000800 */
[----:B---3--:R-:W-:Y:S01]  /*bcd0*/  IMAD.MOV.U32 R0, RZ, RZ, R9 ;  /* 0x000000ffff007224 */ /* 0x008fe200078e0009 */
[----:B------:R-:W-:Y:S01]  /*bce0*/  ULDC.64 UR4, c[0x0][0x428] ;  /* 0x00010a0000047ab9 */ /* 0x000fe20000000a00 */
[----:B--2---:R-:W-:-:S13]  /*bcf0*/  ISETP.NE.AND P0, PT, R6, 0x1, PT ;  /* 0x000000010600780c */ /* 0x004fda0003f05270 */
        /* <DEDUP_REMOVED lines=14> */
[----:B------:R-:W2:Y:S04]  /*bde0*/  LDG.E R0, desc[UR38][R2.64] ;  /* 0x0000002602007981 */ /* 0x000ea8000c1e1900 */
[----:B--2---:R2:W-:Y:S02]  /*bdf0*/  STL [R1], R0 ;  /* 0x0000000001007387 */ /* 0x0045e40000100800 */
.L_x_10346:
[----:B------:R-:W4:Y:S04]  /*be00*/  LDL R7, [R1+0x4] ;  /* 0x0000040001077983 */ /* 0x000f280000100800 */
[----:B--23--:R-:W4:Y:S04]  /*be10*/  LDL R0, [R1+0x8] ;  /* 0x0000080001007983 */ /* 0x00cf280000100800 */
[----:B------:R-:W2:Y:S01]  /*be20*/  LDL R2, [R1+0x18] ;  /* 0x0000180001027983 */ /* 0x000ea20000100800 */
[----:B----4-:R-:W-:Y:S01]  /*be30*/  IMAD R0, R0, 0x8, R7 ;  /* 0x0000000800007824 */ /* 0x010fe200078e0207 */
[----:B--2---:R-:W-:-:S04]  /*be40*/  SHF.L.U32 R2, R2, 0x1f, RZ ;  /* 0x0000001f02027819 */ /* 0x004fc800000006ff */
[----:B------:R-:W2:Y:S02]  /*be50*/  SYNCS.PHASECHK.TRANS64.TRYWAIT P0, [R0+URZ+0x32440], R2 ;  /* 0x03244002000075a7 */ /* 0x000ea4000800017f */
[----:B--2---:R-:W-:Y:S05]  /*be60*/  @!P0 BRA `(.L_x_10347) ;  /* 0x00000054008c8947 */ /* 0x004fea0003800000 */
.L_x_10460:
        /* <DEDUP_REMOVED lines=11> */
.L_x_10348:
[----:B------:R-:W3:Y:S04]  /*bf20*/  LDL R7, [R1+0x4] ;  /* 0x0000040001077983 */ /* 0x000ee80000100800 */
[----:B------:R-:W3:Y:S04]  /*bf30*/  LDL R6, [R1+0x8] ;  /* 0x0000080001067983 */ /* 0x000ee80000100800 */
[----:B------:R-:W4:Y:S04]  /*bf40*/  LDL R5, [R1+0x70] ;  /* 0x0000700001057983 */ /* 0x000f280000100800 */
[----:B------:R-:W5:Y:S04]  /*bf50*/  LDL R4, [R1+0x20] ;  /* 0x0000200001047983 */ /* 0x000f680000100800 */
[----:B------:R-:W5:Y:S04]  /*bf60*/  LDL R3, [R1] ;  /* 0x0000000001037983 */ /* 0x000f680000100800 */
[----:B--2---:R-:W2:Y:S01]  /*bf70*/  LDL.LU R2, [R1+0x14] ;  /* 0x0000140001027983 */ /* 0x004ea20000300800 */
        /* <DEDUP_REMOVED lines=8> */
[----:B---3--:R-:W-:Y:S01]  /*c000*/  IMAD R0, R6, 0x3000, R7 ;  /* 0x0000300006007824 */ /* 0x008fe200078e0207 */
[----:B----4-:R-:W-:-:S04]  /*c010*/  R2UR UR11, R5 ;  /* 0x00000000050b72ca */ /* 0x010fc800000e0000 */
[----:B------:R-:W-:Y:S02]  /*c020*/  R2UR UR8, R0 ;  /* 0x00000000000872ca */ /* 0x000fe400000e0000 */
[----:B-----5:R-:W-:Y:S02]  /*c030*/  R2UR UR4, R4 ;  /* 0x00000000040472ca */ /* 0x020fe400000e0000 */
[----:B------:R-:W-:Y:S02]  /*c040*/  R2UR UR13, R3 ;  /* 0x00000000030d72ca */ /* 0x000fe400000e0000 */
[----:B--2---:R-:W-:-:S07]  /*c050*/  LOP3.LUT R2, R2, 0xfffffffe, RZ, 0xc0, !PT ;  /* 0xfffffffe02027812 */ /* 0x004fce00078ec0ff */
[----:B------:R-:W-:Y:S01]  /*c060*/  UIADD3 UR8, UR8, 0x1c400, URZ ;  /* 0x0001c40008087890 */ /* 0x000fe2000fffe03f */
[----:B------:R-:W-:Y:S01]  /*c070*/  @P0 LOP3.LUT R2, R2, 0x1, RZ, 0xfc, !PT ;  /* 0x0000000102020812 */ /* 0x000fe200078efcff */
[----:B------:R-:W-:-:S03]  /*c080*/  UIMAD UR11, UR11, 0x60, UR4 ;  /* 0x000000600b0b78a4 */ /* 0x000fc6000f8e0204 */
[----:B------:R-:W-:Y:S01]  /*c090*/  UMOV UR4, 0x0 ;  /* 0x0000000000047882 */ /* 0x000fe20000000000 */
[----:B------:R2:W-:Y:S05]  /*c0a0*/  STL [R1+0x14], R2 ;  /* 0x0000140201007387 */ /* 0x0005ea0000100800 */
[----:B------:R2:W-:Y:S01]  /*c0b0*/  UTMALDG.4D [UR8], [UR6], desc[UR4] ;  /* 0x00000408060075b4 */ /* 0x0005e20008019000 */
[----:B------:R-:W-:Y:S02]  /*c0c0*/  NOP ;  /* 0x0000000000007918 */ /* 0x000fe40000000000 */
.L_x_10344:
        /* <DEDUP_REMOVED lines=33> */
[----:B-1----:R-:W-:Y:S02]  /*c2e0*/  IMAD.MOV.U32 R12, RZ, RZ, 0x1 ;  /* 0x00000001ff0c7424 */ /* 0x002fe400078e00ff */
[----:B------:R-:W-:-:S07]  /*c2f0*/  IMAD.MOV.U32 R13, RZ, RZ, RZ ;  /* 0x000000ffff0d7224 */ /* 0x000fce00078e00ff */
[----:B------:R-:W-:-:S07]  /*c300*/  LEPC R20, `(.L_x_10350) ;  /* 0x000000001014794e */ /* 0x000fce0000000000 */
[----:B0-2---:R-:W-:Y:S05]  /*c310*/  CALL.ABS.NOINC R2 ;  /* 0x0000000002007343 */ /* 0x005fea0003c00000 */
.L_x_10350:
[----:B------:R-:W-:Y:S05]  /*c320*/  BSYNC B6 ;  /* 0x0000000000067941 */ /* 0x000fea0003800000 */
.L_x_10349:
[----:B------:R-:W3:Y:S01]  /*c330*/  LDL R4, [R1+0x40] ;  /* 0x0000400001047983 */ /* 0x000ee20000100800 */
[----:B------:R-:W4:Y:S03]  /*c340*/  LDC R6, c[0x0][0x448] ;  /* 0x00011200ff067b82 */ /* 0x000f260000000800 */
[----:B------:R-:W3:Y:S04]  /*c350*/  LDL R10, [R1+0x28] ;  /* 0x00002800010a7983 */ /* 0x000ee80000100800 */
[----:B------:R-:W3:Y:S01]  /*c360*/  LDL R9, [R1+0x50] ;  /* 0x0000500001097983 */ /* 0x000ee20000100800 */
[----:B--2---:R-:W2:Y:S01]  /*c370*/  S2R R2, SR_TID.X ;  /* 0x0000000000027919 */ /* 0x004ea20000002100 */
[----:B------:R-:W0:Y:S02]  /*c380*/  S2R R0, SR_TID.X ;  /* 0x0000000000007919 */ /* 0x000e240000002100 */
[----:B------:R-:W3:Y:S04]  /*c390*/  LDL R8, [R1+0x58] ;  /* 0x0000580001087983 */ /* 0x000ee80000100800 */
[----:B------:R-:W3:Y:S01]  /*c3a0*/  LDL R7, [R1+0x34] ;  /* 0x0000340001077983 */ /* 0x000ee20000100800 */
[----:B----4-:R-:W-:Y:S01]  /*c3b0*/  ISETP.NE.AND P0, PT, R6, 0x1, PT ;  /* 0x000000010600780c */ /* 0x010fe20003f05270 */
[----:B------:R-:W-:Y:S01]  /*c3c0*/  IMAD.SHL.U32 R17, R17, 0x80, RZ ;  /* 0x0000008011117824 */ /* 0x000fe200078e00ff */
[----:B------:R-:W-:Y:S01]  /*c3d0*/  ULDC.64 UR4, c[0x0][0x298] ;  /* 0x0000a60000047ab9 */ /* 0x000fe20000000a00 */
[----:B------:R-:W-:-:S10]  /*c3e0*/  ULDC.64 UR6, c[0x0][0x280] ;  /* 0x0000a00000067ab9 */ /* 0x000fd40000000a00 */
[----:B------:R-:W4:Y:S01]  /*c3f0*/  @P0 LDC R3, c[0x0][0x450] ;  /* 0x00011400ff030b82 */ /* 0x000f220000000800 */
[----:B--2---:R-:W-:-:S04]  /*c400*/  LOP3.LUT R2, R2, 0x7f, RZ, 0xc0, !PT ;  /* 0x0000007f02027812 */ /* 0x004fc800078ec0ff */
[----:B------:R-:W-:Y:S01]  /*c410*/  SHF.R.U32.HI R2, RZ, 0x3, R2 ;  /* 0x00000003ff027819 */ /* 0x000fe20000011602 */
[----:B0-----:R-:W-:-:S05]  /*c420*/  IMAD.SHL.U32 R0, R0, 0x10, RZ ;  /* 0x0000001000007824 */ /* 0x001fca00078e00ff */
[----:B------:R-:W-:Y:S02]  /*c430*/  LOP3.LUT R0, R2, 0x70, R0, 0xf8, !PT ;  /* 0x0000007002007812 */ /* 0x000fe400078ef800 */
[----:B------:R-:W0:Y:S02]  /*c440*/  @P0 LDC R2, c[0x0][0x44c] ;  /* 0x00011300ff020b82 */ /* 0x000e240000000800 */
[----:B------:R-:W-:-:S05]  /*c450*/  LOP3.LUT R5, R0, R17, RZ, 0xfc, !PT ;  /* 0x0000001100057212 */ /* 0x000fca00078efcff */
        /* <DEDUP_REMOVED lines=27> */
[----:B--2---:R-:W2:Y:S01]  /*c610*/  S2R R5, SR_TID.X ;  /* 0x0000000000057919 */ /* 0x004ea20000002100 */
[----:B------:R-:W-:Y:S02]  /*c620*/  IMAD.IADD R3, R3, 0x1, R4 ;  /* 0x0000000103037824 */ /* 0x000fe400078e0204 */
[----:B------:R-:W-:-:S05]  /*c630*/  SHF.R.S32.HI R4, RZ, 0x1f, R0 ;  /* 0x0000001fff047819 */ /* 0x000fca0000011400 */
[----:B------:R-:W-:Y:S02]  /*c640*/  IMAD R4, R4, UR4, RZ ;  /* 0x0000000404047c24 */ /* 0x000fe4000f8e02ff */
[----:B------:R-:W-:Y:S01]  /*c650*/  IMAD.WIDE.U32 R2, R0, UR4, R2 ;  /* 0x0000000400027c25 */ /* 0x000fe2000f8e0002 */
[----:B------:R-:W-:-:S03]  /*c660*/  ULDC UR4, c[0x0][0x2b8] ;  /* 0x0000ae0000047ab9 */ /* 0x000fc60000000800 */
[----:B------:R-:W-:Y:S01]  /*c670*/  IMAD R4, R0, UR5, R4 ;  /* 0x0000000500047c24 */ /* 0x000fe2000f8e0204 */
[----:B------:R-:W-:-:S03]  /*c680*/  LEA R0, P1, R2, UR6, 0x1 ;  /* 0x0000000602007c11 */ /* 0x000fc6000f8208ff */
[----:B------:R-:W-:Y:S02]  /*c690*/  IMAD.IADD R4, R3, 0x1, R4 ;  /* 0x0000000103047824 */ /* 0x000fe400078e0204 */
[----:B--2---:R-:W-:-:S05]  /*c6a0*/  IMAD.SHL.U32 R10, R5, 0x8, RZ ;  /* 0x00000008050a7824 */ /* 0x004fca00078e00ff */
[----:B------:R-:W-:Y:S02]  /*c6b0*/  LOP3.LUT R10, R10, 0x38, RZ, 0xc0, !PT ;  /* 0x000000380a0a7812 */ /* 0x000fe400078ec0ff */
[----:B------:R-:W-:Y:S02]  /*c6c0*/  LOP3.LUT R5, R5, 0x7f, RZ, 0xc0, !PT ;  /* 0x0000007f05057812 */ /* 0x000fe400078ec0ff */
[----:B------:R-:W-:Y:S01]  /*c6d0*/  ISETP.GE.AND P0, PT, R10, UR4, PT ;  /* 0x000000040a007c0c */ /* 0x000fe2000bf06270 */
[----:B------:R-:W-:Y:S01]  /*c6e0*/  UMOV UR4, 0xffffffff ;  /* 0xffffffff00047882 */ /* 0x000fe20000000000 */
[----:B------:R-:W-:Y:S02]  /*c6f0*/  LEA.HI.X R2, R2, UR7, R4, 0x1, P1 ;  /* 0x0000000702027c11 */ /* 0x000fe400088f0c04 */
[----:B------:R-:W-:Y:S01]  /*c700*/  SHF.R.U32.HI R8, RZ, 0x3, R5 ;  /* 0x00000003ff087819 */ /* 0x000fe20000011605 */
[----:B0-----:R-:W-:Y:S08]  /*c710*/  BRA.DIV UR4, `(.L_x_10351) ;  /* 0x0000004e04747947 */ /* 0x001ff0000b800000 */
[----:B------:R-:W2:Y:S01]  /*c720*/  LDL R7, [R1+0x38] ;  /* 0x0000380001077983 */ /* 0x000ea20000100800 */
[----:B------:R-:W-:-:S03]  /*c730*/  IMAD.IADD R17, R8, 0x1, R17 ;  /* 0x0000000108117824 */ /* 0x000fc600078e0211 */
[----:B------:R-:W0:Y:S01]  /*c740*/  SHFL.IDX PT, R5, R0, RZ, 0x181f ;  /* 0x00181fff00057589 */ /* 0x000e2200000e0000 */
[----:B------:R-:W-:-:S03]  /*c750*/  VIADD R8, R17, 0x10 ;  /* 0x0000001011087836 */ /* 0x000fc60000000000 */
[----:B------:R-:W3:Y:S04]  /*c760*/  SHFL.IDX PT, R4, R2, RZ, 0x181f ;  /* 0x00181fff02047589 */ /* 0x000ee800000e0000 */
[----:B------:R4:W-:Y:S01]  /*c770*/  STL [R1+0x3c], R8 ;  /* 0x00003c0801007387 */ /* 0x0009e20000100800 */
[----:B--2---:R-:W-:-:S03]  /*c780*/  IMAD R3, R7, R6, RZ ;  /* 0x0000000607037224 */ /* 0x004fc600078e02ff */
[----:B------:R-:W2:Y:S02]  /*c790*/  SHFL.IDX PT, R6, R0, 0x1, 0x181f ;  /* 0x00381f0000067f89 */ /* 0x000ea400000e0000 */
[CC--:B------:R-:W-:Y:S02]  /*c7a0*/  ISETP.GE.AND P1, PT, R17.reuse, R3.reuse, PT ;  /* 0x000000031100720c */ /* 0x0c0fe40003f26270 */
[----:B------:R-:W1:Y:S01]  /*c7b0*/  SHFL.IDX PT, R7, R2, 0x1, 0x181f ;  /* 0x00381f0002077f89 */ /* 0x000e6200000e0000 */
[----:B------:R-:W-:Y:S01]  /*c7c0*/  ISETP.GE.AND P2, PT, R8, R3, PT ;  /* 0x000000030800720c */ /* 0x000fe20003f46270 */
[----:B----4-:R-:W-:-:S05]  /*c7d0*/  VIADD R8, R17, 0x20 ;  /* 0x0000002011087836 */ /* 0x010fca0000000000 */
[----:B------:R-:W-:Y:S04]  /*c7e0*/  STL [R1+0x4c], R8 ;  /* 0x00004c0801007387 */ /* 0x000fe80000100800 */
[----:B0-----:R-:W-:-:S05]  /*c7f0*/  @!P1 LEA R5, P3, R10, R5, 0x1 ;  /* 0x000000050a059211 */ /* 0x001fca00078608ff */
[----:B---3--:R-:W-:-:S05]  /*c800*/  @!P1 IMAD.X R4, RZ, RZ, R4, P3 ;  /* 0x000000ffff049224 */ /* 0x008fca00018e0604 */
[----:B------:R-:W-:-:S04]  /*c810*/  @!P1 LOP3.LUT R5, R5, R4, RZ, 0x3c, !PT ;  /* 0x0000000405059212 */ /* 0x000fc800078e3cff */
[----:B------:R-:W-:-:S04]  /*c820*/  @!P1 LOP3.LUT R4, R5, R4, RZ, 0x3c, !PT ;  /* 0x0000000405049212 */ /* 0x000fc800078e3cff */
[----:B------:R-:W-:-:S05]  /*c830*/  @!P1 LOP3.LUT R5, R5, R4, RZ, 0x3c, !PT ;  /* 0x0000000405059212 */ /* 0x000fca00078e3cff */
[----:B-----5:R2:W-:Y:S02]  /*c840*/  @!P1 LDGSTS.E.BYPASS.LTC128B.128 [R9+0x18400], desc[UR38][R4.64], !P0 ;  /* 0x1840000004099fae */ /* 0x0205e4000c101d66 */
[----:B--2---:R-:W-:Y:S02]  /*c850*/  @!P2 LEA R5, P1, R10, R6, 0x1 ;  /* 0x000000060a05a211 */ /* 0x004fe400078208ff */
[----:B------:R-:W-:Y:S03]  /*c860*/  SHFL.IDX PT, R6, R2, 0x2, 0x181f ;  /* 0x00581f0002067f89 */ /* 0x000fe600000e0000 */
[----:B-1----:R-:W-:Y:S01]  /*c870*/  @!P2 IMAD.X R4, RZ, RZ, R7, P1 ;  /* 0x000000ffff04a224 */ /* 0x002fe200008e0607 */
[----:B------:R-:W-:Y:S01]  /*c880*/  ISETP.GE.AND P1, PT, R8, R3, PT ;  /* 0x000000030800720c */ /* 0x000fe20003f26270 */
[----:B------:R-:W-:-:S03]  /*c890*/  VIADD R7, R17, 0x30 ;  /* 0x0000003011077836 */ /* 0x000fc60000000000 */
[-C--:B------:R-:W-:Y:S02]  /*c8a0*/  @!P2 LOP3.LUT R5, R5, R4.reuse, RZ, 0x3c, !PT ;  /* 0x000000040505a212 */ /* 0x080fe400078e3cff */
[----:B------:R-:W-:Y:S02]  /*c8b0*/  STL [R1+0x54], R7 ;  /* 0x0000540701007387 */ /* 0x000fe40000100800 */
        /* <DEDUP_REMOVED lines=54> */
.L_x_10477:
        /* <DEDUP_REMOVED lines=12> */
.L_x_10352:
[----:B-1----:R-:W2:Y:S01]  /*cce0*/  LDL R2, [R1+0x4] ;  /* 0x0000040001027983 */ /* 0x002ea20000100800 */
[----:B------:R-:W-:Y:S02]  /*ccf0*/  PLOP3.LUT P1, PT, P1, P0, PT, 0xa2, 0x0 ;  /* 0x000000000000781c */ /* 0x000fe40000f21472 */
[----:B--2---:R-:W-:-:S08]  /*cd00*/  @P0 R2UR P1, UR4, R2 ;  /* 0x00000000020402ca */ /* 0x004fd00000020000 */
[----:B------:R-:W-:-:S05]  /*cd10*/  @P0 PLOP3.LUT P0, PT, P1, PT, PT, 0x80, 0x0 ;  /* 0x000000000000081c */ /* 0x000fca0000f0f070 */
[----:B------:R-:W-:Y:S01]  /*cd20*/  @!P1 SYNCS.ARRIVE.TRANS64.RED.A0T1 RZ, [UR4+0x32400], RZ ;  /* 0x032400ffffff99a7 */ /* 0x000fe20008200404 */
[----:B------:R-:W-:Y:S07]  /*cd30*/  @!P1 ARRIVES.LDGSTSBAR.64.TRANSCNT [UR4+0x32400] ;  /* 0x03240000ff0099b0 */ /* 0x000fee0008000a84 */
[----:B------:R-:W-:Y:S05]  /*cd40*/  @P0 BRA.U.ANY `(.L_x_10352) ;  /* 0xfffffffd00e40947 */ /* 0x000fea000393ffff */
[----:B------:R-:W-:Y:S01]  /*cd50*/  NOP ;  /* 0x0000000000007918 */ /* 0x000fe20000000000 */
[----:B------:R-:W2:Y:S01]  /*cd60*/  LDL.LU R0, [R1+0x40] ;  /* 0x0000400001007983 */ /* 0x000ea20000300800 */
[----:B------:R0:W-:Y:S01]  /*cd70*/  SYNCS.ARRIVE.TRANS64.A1T0 RZ, [R2+URZ+0x32400], RZ ;  /* 0x032400ff02ff79a7 */ /* 0x0001e2000810003f */
[----:B------:R-:W-:Y:S02]  /*cd80*/  ULDC.64 UR4, c[0x0][0x398] ;  /* 0x0000e60000047ab9 */ /* 0x000fe40000000a00 */
        /* <DEDUP_REMOVED lines=27> */
.L_x_10354:
[----:B------:R-:W-:Y:S05]  /*cf40*/  BSYNC B6 ;  /* 0x0000000000067941 */ /* 0x000fea0003800000 */
.L_x_10353:
[----:B------:R-:W2:Y:S01]  /*cf50*/  LDL.LU R6, [R1+0x28] ;  /* 0x0000280001067983 */ /* 0x000ea20000300800 */
[----:B------:R-:W-:Y:S01]  /*cf60*/  ULDC.64 UR4, c[0x0][0x3d8] ;  /* 0x0000f60000047ab9 */ /* 0x000fe20000000a00 */
[----:B------:R-:W-:Y:S02]  /*cf70*/  ULDC.64 UR6, c[0x0][0x390] ;  /* 0x0000e40000067ab9 */ /* 0x000fe40000000a00 */
[----:B0-----:R-:W2:Y:S04]  /*cf80*/  LDL.LU.64 R2, [R1+0x40] ;  /* 0x0000400001027983 */ /* 0x001ea80000300a00 */
[----:B------:R-:W3:Y:S04]  /*cf90*/  LDL.LU R0, [R1+0x50] ;  /* 0x0000500001007983 */ /* 0x000ee80000300800 */
[----:B------:R-:W4:Y:S04]  /*cfa0*/  LDL.LU R5, [R1+0x58] ;  /* 0x0000580001057983 */ /* 0x000f280000300800 */
[----:B------:R-:W4:Y:S04]  /*cfb0*/  LDL.LU R4, [R1+0x34] ;  /* 0x0000340001047983 */ /* 0x000f280000300800 */
[----:B------:R-:W4:Y:S01]  /*cfc0*/  LDL.LU R7, [R1+0x24] ;  /* 0x0000240001077983 */ /* 0x000f220000300800 */
[----:B-----5:R-:W0:Y:S01]  /*cfd0*/  S2R R8, SR_TID.X ;  /* 0x0000000000087919 */ /* 0x020e220000002100 */
[----:B--2---:R-:W-:-:S02]  /*cfe0*/  IMAD.MOV.U32 R3, RZ, RZ, R6 ;  /* 0x000000ffff037224 */ /* 0x004fc400078e0006 */
[----:B------:R-:W1:Y:S01]  /*cff0*/  LDC R6, c[0x0][0x448] ;  /* 0x00011200ff067b82 */ /* 0x000e620000000800 */
[----:B---3--:R-:W-:Y:S02]  /*d000*/  IMAD R0, R0, UR4, RZ ;  /* 0x0000000400007c24 */ /* 0x008fe4000f8e02ff */
[----:B------:R-:W-:-:S04]  /*d010*/  IMAD.WIDE.U32 R2, R18, UR4, R2 ;  /* 0x0000000412027c25 */ /* 0x000fc8000f8e0002 */
[----:B------:R-:W-:Y:S01]  /*d020*/  IMAD R0, R18, UR5, R0 ;  /* 0x0000000512007c24 */ /* 0x000fe2000f8e0200 */
[----:B------:R-:W-:-:S03]  /*d030*/  ULDC.64 UR4, c[0x0][0x3e0] ;  /* 0x0000f80000047ab9 */ /* 0x000fc60000000a00 */
[----:B------:R-:W-:Y:S02]  /*d040*/  IMAD.IADD R3, R3, 0x1, R0 ;  /* 0x0000000103037824 */ /* 0x000fe400078e0200 */
[----:B----4-:R-:W-:Y:S01]  /*d050*/  IMAD R0, R5, UR4, RZ ;  /* 0x0000000405007c24 */ /* 0x010fe2000f8e02ff */
[----:B-1----:R-:W-:Y:S01]  /*d060*/  ISETP.NE.AND P0, PT, R6, 0x1, PT ;  /* 0x000000010600780c */ /* 0x002fe20003f05270 */
[----:B------:R-:W-:-:S04]  /*d070*/  IMAD.WIDE.U32 R2, R4, UR4, R2 ;  /* 0x0000000404027c25 */ /* 0x000fc8000f8e0002 */
[----:B------:R-:W-:Y:S01]  /*d080*/  IMAD R0, R4, UR5, R0 ;  /* 0x0000000504007c24 */ /* 0x000fe2000f8e0200 */
[----:B------:R-:W-:-:S07]  /*d090*/  ULDC.64 UR4, c[0x0][0x3d0] ;  /* 0x0000f40000047ab9 */ /* 0x000fce0000000a00 */
[----:B------:R-:W1:Y:S08]  /*d0a0*/  @P0 LDC R4, c[0x0][0x44c] ;  /* 0x00011300ff040b82 */ /* 0x000e700000000800 */
[----:B------:R-:W2:Y:S01]  /*d0b0*/  @P0 LDC R5, c[0x0][0x450] ;  /* 0x00011400ff050b82 */ /* 0x000ea20000000800 */
[----:B------:R-:W-:Y:S02]  /*d0c0*/  IMAD.IADD R3, R3, 0x1, R0 ;  /* 0x0000000103037824 */ /* 0x000fe400078e0200 */
[----:B------:R-:W-:-:S02]  /*d0d0*/  IMAD.MOV.U32 R0, RZ, RZ, R7 ;  /* 0x000000ffff007224 */ /* 0x000fc400078e0007 */
[----:B-1----:R-:W-:-:S05]  /*d0e0*/  @P0 IMAD.HI.U32 R4, R7, R4, RZ ;  /* 0x0000000407040227 */ /* 0x002fca00078e00ff */
[----:B--2---:R-:W-:-:S04]  /*d0f0*/  @P0 SHF.R.U32.HI R0, RZ, R5, R4 ;  /* 0x00000005ff000219 */ /* 0x004fc80000011604 */
[--C-:B------:R-:W-:Y:S01]  /*d100*/  SHF.R.S32.HI R5, RZ, 0x1f, R0.reuse ;  /* 0x0000001fff057819 */ /* 0x100fe20000011400 */
[----:B------:R-:W-:-:S04]  /*d110*/  IMAD.MOV R4, RZ, RZ, -R0 ;  /* 0x000000ffff047224 */ /* 0x000fc800078e0a00 */
[----:B------:R-:W-:Y:S02]  /*d120*/  IMAD R5, R5, UR4, RZ ;  /* 0x0000000405057c24 */ /* 0x000fe4000f8e02ff */
[----:B------:R-:W-:-:S04]  /*d130*/  IMAD.WIDE.U32 R2, R0, UR4, R2 ;  /* 0x0000000400027c25 */ /* 0x000fc8000f8e0002 */
[----:B------:R-:W-:Y:S02]  /*d140*/  IMAD R4, R6, R4, R7 ;  /* 0x0000000406047224 */ /* 0x000fe400078e0207 */
[----:B------:R-:W-:Y:S01]  /*d150*/  IMAD R0, R0, UR5, R5 ;  /* 0x0000000500007c24 */ /* 0x000fe2000f8e0205 */
[----:B------:R-:W-:Y:S01]  /*d160*/  ULDC.64 UR4, c[0x0][0x3c8] ;  /* 0x0000f20000047ab9 */ /* 0x000fe20000000a00 */
[C---:B0-----:R-:W-:Y:S02]  /*d170*/  IMAD.SHL.U32 R7, R8.reuse, 0x8, RZ ;  /* 0x0000000808077824 */ /* 0x041fe400078e00ff */
[----:B------:R-:W-:Y:S01]  /*d180*/  IMAD.IADD R3, R3, 0x1, R0 ;  /* 0x0000000103037824 */ /* 0x000fe200078e0200 */
[----:B------:R-:W-:Y:S01]  /*d190*/  SHF.R.S32.HI R0, RZ, 0x1f, R4 ;  /* 0x0000001fff007819 */ /* 0x000fe20000011404 */
[----:B------:R-:W-:-:S04]  /*d1a0*/  IMAD.SHL.U32 R8, R8, 0x8, RZ ;  /* 0x0000000808087824 */ /* 0x000fc800078e00ff */
[----:B------:R-:W-:Y:S01]  /*d1b0*/  IMAD R0, R0, UR4, RZ ;  /* 0x0000000400007c24 */ /* 0x000fe2000f8e02ff */
[----:B------:R-:W-:Y:S01]  /*d1c0*/  LOP3.LUT R8, R8, 0x38, RZ, 0xc0, !PT ;  /* 0x0000003808087812 */ /* 0x000fe200078ec0ff */
[----:B------:R-:W-:Y:S01]  /*d1d0*/  IMAD.WIDE.U32 R2, R4, UR4, R2 ;  /* 0x0000000404027c25 */ /* 0x000fe2000f8e0002 */
[----:B------:R-:W-:Y:S01]  /*d1e0*/  LOP3.LUT R7, R7, 0x38, RZ, 0xc0, !PT ;  /* 0x0000003807077812 */ /* 0x000fe200078ec0ff */
[----:B------:R-:W-:Y:S01]  /*d1f0*/  ULDC UR4, c[0x0][0x3b8] ;  /* 0x0000ee0000047ab9 */ /* 0x000fe20000000800 */
[----:B------:R-:W-:Y:S01]  /*d200*/  LOP3.LUT R10, R8, 0x40, RZ, 0xfc, !PT ;  /* 0x00000040080a7812 */ /* 0x000fe200078efcff */
[----:B------:R-:W-:Y:S01]  /*d210*/  IMAD R0, R4, UR5, R0 ;  /* 0x0000000504007c24 */ /* 0x000fe2000f8e0200 */
[C---:B------:R-:W-:Y:S02]  /*d220*/  LOP3.LUT R9, R8.reuse, 0x80, RZ, 0xfc, !PT ;  /* 0x0000008008097812 */ /* 0x040fe400078efcff */
[----:B------:R-:W-:Y:S01]  /*d230*/  LOP3.LUT R8, R8, 0xc0, RZ, 0xfc, !PT ;  /* 0x000000c008087812 */ /* 0x000fe200078efcff */
[----:B------:R-:W-:Y:S01]  /*d240*/  IMAD.IADD R0, R3, 0x1, R0 ;  /* 0x0000000103007824 */ /* 0x000fe200078e0200 */
[----:B------:R-:W-:-:S02]  /*d250*/  LEA R4, P4, R2, UR6, 0x1 ;  /* 0x0000000602047c11 */ /* 0x000fc4000f8808ff */
[----:B------:R-:W-:Y:S02]  /*d260*/  ISETP.GE.AND P3, PT, R7, UR4, PT ;  /* 0x0000000407007c0c */ /* 0x000fe4000bf66270 */
[----:B------:R-:W-:Y:S02]  /*d270*/  ISETP.GE.AND P2, PT, R10, UR4, PT ;  /* 0x000000040a007c0c */ /* 0x000fe4000bf46270 */
[----:B------:R-:W-:Y:S02]  /*d280*/  ISETP.GE.AND P1, PT, R9, UR4, PT ;  /* 0x0000000409007c0c */ /* 0x000fe4000bf26270 */
[----:B------:R-:W-:Y:S01]  /*d290*/  ISETP.GE.AND P0, PT, R8, UR4, PT ;  /* 0x0000000408007c0c */ /* 0x000fe2000bf06270 */
[----:B------:R-:W-:Y:S01]  /*d2a0*/  UMOV UR4, 0xffffffff ;  /* 0xffffffff00047882 */ /* 0x000fe20000000000 */
[----:B------:R-:W-:Y:S02]  /*d2b0*/  LEA.HI.X R0, R2, UR7, R0, 0x1, P4 ;  /* 0x0000000702007c11 */ /* 0x000fe4000a0f0c00 */
[----:B------:R-:W-:Y:S09]  /*d2c0*/  BRA.DIV UR4, `(.L_x_10355) ;  /* 0x0000004e04487947 */ /* 0x000ff2000b800000 */
[----:B------:R-:W2:Y:S04]  /*d2d0*/  LDL.LU R9, [R1+0x38] ;  /* 0x0000380001097983 */ /* 0x000ea80000300800 */
[----:B------:R-:W3:Y:S04]  /*d2e0*/  LDL.LU R3, [R1+0x3c] ;  /* 0x00003c0001037983 */ /* 0x000ee80000300800 */
[----:B------:R-:W4:Y:S04]  /*d2f0*/  LDL.LU R10, [R1+0x4c] ;  /* 0x00004c00010a7983 */ /* 0x000f280000300800 */
[----:B------:R-:W5:Y:S04]  /*d300*/  LDL R8, [R1+0x10] ;  /* 0x0000100001087983 */ /* 0x000f680000100800 */
[----:B------:R-:W-:Y:S01]  /*d310*/  SHFL.IDX PT, R2, R0, RZ, 0x181f ;  /* 0x00181fff00027589 */ /* 0x000fe200000e0000 */
[----:B--2---:R-:W-:-:S03]  /*d320*/  IMAD R5, R9, R6, RZ ;  /* 0x0000000609057224 */ /* 0x004fc600078e02ff */
[----:B------:R-:W2:Y:S02]  /*d330*/  LDL.LU R9, [R1+0x54] ;  /* 0x0000540001097983 */ /* 0x000ea40000300800 */
[-C--:B---3--:R-:W-:Y:S02]  /*d340*/  ISETP.GE.AND P4, PT, R3, R5.reuse, PT ;  /* 0x000000050300720c */ /* 0x088fe40003f86270 */
[----:B------:R-:W3:Y:S01]  /*d350*/  LDL.LU R11, [R1+0x5c] ;  /* 0x00005c00010b7983 */ /* 0x000ee20000300800 */
[----:B------:R-:W-:-:S03]  /*d360*/  ISETP.GE.AND P5, PT, R17, R5, PT ;  /* 0x000000051100720c */ /* 0x000fc60003fa6270 */
[----:B------:R-:W0:Y:S10]  /*d370*/  SHFL.IDX PT, R3, R4, RZ, 0x181f ;  /* 0x00181fff04037589 */ /* 0x000e3400000e0000 */
[----:B0-----:R-:W-:-:S05]  /*d380*/  @!P5 LEA R3, P6, R7, R3, 0x1 ;  /* 0x000000030703d211 */ /* 0x001fca00078c08ff */
[----:B------:R-:W-:-:S05]  /*d390*/  @!P5 IMAD.X R2, RZ, RZ, R2, P6 ;  /* 0x000000ffff02d224 */ /* 0x000fca00030e0602 */
[----:B------:R-:W-:-:S04]  /*d3a0*/  @!P5 LOP3.LUT R3, R3, R2, RZ, 0x3c, !PT ;  /* 0x000000020303d212 */ /* 0x000fc800078e3cff */
[----:B------:R-:W-:-:S04]  /*d3b0*/  @!P5 LOP3.LUT R2, R3, R2, RZ, 0x3c, !PT ;  /* 0x000000020302d212 */ /* 0x000fc800078e3cff */
[----:B------:R-:W-:-:S05]  /*d3c0*/  @!P5 LOP3.LUT R3, R3, R2, RZ, 0x3c, !PT ;  /* 0x000000020303d212 */ /* 0x000fca00078e3cff */
[----:B------:R-:W-:Y:S01]  /*d3d0*/  @!PT LDS RZ, [RZ] ;  /* 0x00000000fffff984 */ /* 0x000fe20000000800 */
[----:B-----5:R-:W-:Y:S04]  /*d3e0*/  @!P5 LDGSTS.E.BYPASS.LTC128B.128 [R8+0x22400], desc[UR38][R2.64], !P3 ;  /* 0x224000000208dfae */ /* 0x020fe8000d901d66 */
[----:B------:R-:W-:Y:S04]  /*d3f0*/  @!P5 LDGSTS.E.BYPASS.LTC128B.128 [R8+0x26400], desc[UR38][R2.64+0x80], !P2 ;  /* 0x264000800208dfae */ /* 0x000fe8000d101d66 */
[----:B------:R-:W-:Y:S04]  /*d400*/  @!P5 LDGSTS.E.BYPASS.LTC128B.128 [R8+0x2a400], desc[UR38][R2.64+0x100], !P1 ;  /* 0x2a4001000208dfae */ /* 0x000fe8000c901d66 */
[----:B------:R0:W-:Y:S04]  /*d410*/  @!P5 LDGSTS.E.BYPASS.LTC128B.128 [R8+0x2e400], desc[UR38][R2.64+0x180], !P0 ;  /* 0x2e4001800208dfae */ /* 0x0001e8000c101d66 */
        /* <DEDUP_REMOVED lines=10> */
[----:B0-----:R-:W0:Y:S04]  /*d4c0*/  SHFL.IDX PT, R2, R4, 0x2, 0x181f ;  /* 0x00581f0004027f89 */ /* 0x001e2800000e0000 */
[----:B------:R-:W1:Y:S02]  /*d4d0*/  SHFL.IDX PT, R6, R0, 0x2, 0x181f ;  /* 0x00581f0000067f89 */ /* 0x000e6400000e0000 */
[----:B0-----:R-:W-:-:S05]  /*d4e0*/  @!P4 LEA R2, P6, R7, R2, 0x1 ;  /* 0x000000020702c211 */ /* 0x001fca00078c08ff */
[----:B-1----:R-:W-:-:S05]  /*d4f0*/  @!P4 IMAD.X R3, RZ, RZ, R6, P6 ;  /* 0x000000ffff03c224 */ /* 0x002fca00030e0606 */
        /* <DEDUP_REMOVED lines=9> */
[----:B-1----:R-:W-:-:S05]  /*d590*/  @!P4 IMAD.X R3, RZ, RZ, R6, P6 ;  /* 0x000000ffff03c224 */ /* 0x002fca00030e0606 */
[----:B------:R-:W-:Y:S04]  /*d5a0*/  @!P4 LDGSTS.E.BYPASS.LTC128B.128 [R8+0x23c00], desc[UR38][R2.64], !P3 ;  /* 0x23c000000208cfae */ /* 0x000fe8000d901d66 */
[----:B------:R-:W-:Y:S04]  /*d5b0*/  @!P4 LDGSTS.E.BYPASS.LTC128B.128 [R8+0x27c00], desc[UR38][R2.64+0x80], !P2 ;  /* 0x27c000800208cfae */ /* 0x000fe8000d101d66 */
[----:B------:R-:W-:Y:S04]  /*d5c0*/  @!P4 LDGSTS.E.BYPASS.LTC128B.128 [R8+0x2bc00], desc[UR38][R2.64+0x100], !P1 ;  /* 0x2bc001000208cfae */ /* 0x000fe8000c901d66 */
[----:B------:R0:W-:Y:S04]  /*d5d0*/  @!P4 LDGSTS.E.BYPASS.LTC128B.128 [R8+0x2fc00], desc[UR38][R2.64+0x180], !P0 ;  /* 0x2fc001800208cfae */ /* 0x0001e8000c101d66 */
[----:B------:R-:W-:Y:S04]  /*d5e0*/  SHFL.IDX PT, R6, R0, 0x4, 0x181f ;  /* 0x00981f0000067f89 */ /* 0x000fe800000e0000 */
[----:B0-----:R-:W0:Y:S01]  /*d5f0*/  SHFL.IDX PT, R2, R4, 0x4, 0x181f ;  /* 0x00981f0004027f89 */ /* 0x001e2200000e0000 */
[----:B---3--:R-:W-:-:S13]  /*d600*/  ISETP.GE.AND P4, PT, R11, R5, PT ;  /* 0x000000050b00720c */ /* 0x008fda0003f86270 */
[----:B0-----:R-:W-:-:S05]  /*d610*/  @!P4 LEA R2, P6, R7, R2, 0x1 ;  /* 0x000000020702c211 */ /* 0x001fca00078c08ff */
[----:B------:R-:W-:-:S05]  /*d620*/  @!P4 IMAD.X R3, RZ, RZ, R6, P6 ;  /* 0x000000ffff03c224 */ /* 0x000fca00030e0606 */
[----:B------:R-:W-:Y:S04]  /*d630*/  @!P4 LDGSTS.E.BYPASS.LTC128B.128 [R8+0x24400], desc[UR38][R2.64], !P3 ;  /* 0x244000000208cfae */ /* 0x000fe8000d901d66 */
[----:B------:R-:W-:Y:S04]  /*d640*/  @!P4 LDGSTS.E.BYPASS.LTC128B.128 [R8+0x28400], desc[UR38][R2.64+0x80], !P2 ;  /* 0x284000800208cfae */ /* 0x000fe8000d101d66 */
[----:B------:R-:W-:Y:S04]  /*d650*/  @!P4 LDGSTS.E.BYPASS.LTC128B.128 [R8+0x2c400], desc[UR38][R2.64+0x100], !P1 ;  /* 0x2c4001000208cfae */ /* 0x000fe8000c901d66 */
[----:B------:R0:W-:Y:S04]  /*d660*/  @!P4 LDGSTS.E.BYPASS.LTC128B.128 [R8+0x30400], desc[UR38][R2.64+0x180], !P0 ;  /* 0x304001800208cfae */ /* 0x0001e8000c101d66 */
[----:B------:R-:W-:Y:S04]  /*d670*/  SHFL.IDX PT, R6, R0, 0x5, 0x181f ;  /* 0x00b81f0000067f89 */ /* 0x000fe800000e0000 */
[----:B0-----:R-:W0:Y:S01]  /*d680*/  SHFL.IDX PT, R2, R4, 0x5, 0x181f ;  /* 0x00b81f0004027f89 */ /* 0x001e2200000e0000 */
[----:B----4-:R-:W-:-:S13]  /*d690*/  ISETP.GE.AND P4, PT, R10, R5, PT ;  /* 0x000000050a00720c */ /* 0x010fda0003f86270 */
        /* <DEDUP_REMOVED lines=8> */
[----:B--2---:R-:W-:-:S13]  /*d720*/  ISETP.GE.AND P4, PT, R9, R5, PT ;  /* 0x000000050900720c */ /* 0x004fda0003f86270 */
[----:B0-----:R-:W-:-:S05]  /*d730*/  @!P4 LEA R2, P5, R7, R2, 0x1 ;  /* 0x000000020702c211 */ /* 0x001fca00078a08ff */
[----:B------:R-:W-:-:S05]  /*d740*/  @!P4 IMAD.X R3, RZ, RZ, R6, P5 ;  /* 0x000000ffff03c224 */ /* 0x000fca00028e0606 */
[----:B------:R-:W-:Y:S04]  /*d750*/  @!P4 LDGSTS.E.BYPASS.LTC128B.128 [R8+0x25400], desc[UR38][R2.64], !P3 ;  /* 0x254000000208cfae */ /* 0x000fe8000d901d66 */
[----:B------:R-:W-:Y:S04]  /*d760*/  @!P4 LDGSTS.E.BYPASS.LTC128B.128 [R8+0x29400], desc[UR38][R2.64+0x80], !P2 ;  /* 0x294000800208cfae */ /* 0x000fe8000d101d66 */
[----:B------:R-:W-:Y:S04]  /*d770*/  @!P4 LDGSTS.E.BYPASS.LTC128B.128 [R8+0x2d400], desc[UR38][R2.64+0x100], !P1 ;  /* 0x2d4001000208cfae */ /* 0x000fe8000c901d66 */
[----:B------:R0:W-:Y:S04]  /*d780*/  @!P4 LDGSTS.E.BYPASS.LTC128B.128 [R8+0x31400], desc[UR38][R2.64+0x180], !P0 ;  /* 0x314001800208cfae */ /* 0x0001e8000c101d66 */
[----:B------:R1:W2:Y:S04]  /*d790*/  SHFL.IDX PT, R6, R0, 0x7, 0x181f ;  /* 0x00f81f0000067f89 */ /* 0x0002a800000e0000 */
[----:B0-----:R1:W0:Y:S02]  /*d7a0*/  SHFL.IDX PT, R2, R4, 0x7, 0x181f ;  /* 0x00f81f0004027f89 */ /* 0x00122400000e0000 */
.L_x_10495:
[----:B-1----:R-:W3:Y:S01]  /*d7b0*/  LDL.LU R0, [R1+0x68] ;  /* 0x0000680001007983 */ /* 0x002ee20000300800 */
[----:B------:R-:W-:Y:S01]  /*d7c0*/  BSSY B0, `(.L_x_10356) ;  /* 0x000000d000007945 */ /* 0x000fe20003800000 */
[----:B---3--:R-:W-:-:S13]  /*d7d0*/  ISETP.GE.AND P4, PT, R0, R5, PT ;  /* 0x000000050000720c */ /* 0x008fda0003f86270 */
        /* <DEDUP_REMOVED lines=9> */
[----:B------:R1:W-:Y:S04]  /*d870*/  LDGSTS.E.BYPASS.LTC128B.128 [R0+0x2dc00], desc[UR38][R2.64+0x100], !P1 ;  /* 0x2dc0010002007fae */ /* 0x0003e8000c901d66 */
[----:B------:R1:W-:Y:S02]  /*d880*/  LDGSTS.E.BYPASS.LTC128B.128 [R0+0x31c00], desc[UR38][R2.64+0x180], !P0 ;  /* 0x31c0018002007fae */ /* 0x0003e4000c101d66 */
.L_x_10357:
[----:B------:R-:W-:Y:S05]  /*d890*/  BSYNC B0 ;  /* 0x0000000000007941 */ /* 0x000fea0003800000 */
.L_x_10356:
[----:B------:R3:W5:Y:S01]  /*d8a0*/  LDL R7, [R1+0x4] ;  /* 0x0000040001077983 */ /* 0x0007620000100800 */
[----:B------:R-:W-:Y:S01]  /*d8b0*/  PLOP3.LUT P0, PT, PT, PT, PT, 0x80, 0x0 ;  /* 0x000000000000781c */ /* 0x000fe20003f0f070 */
[----:B------:R-:W-:-:S12]  /*d8c0*/  NOP ;  /* 0x0000000000007918 */ /* 0x000fd80000000000 */
.L_x_10358:
        /* <DEDUP_REMOVED lines=19> */
.L_x_10496:
[----:B------:R-:W-:Y:S05]  /*da00*/  BSYNC B0 ;  /* 0x0000000000007941 */ /* 0x000fea0003800000 */
.L_x_10359:
[----:B0-----:R-:W4:Y:S01]  /*da10*/  LDL R2, [R1+0x14] ;  /* 0x0000140001027983 */ /* 0x001f220000100800 */
[----:B------:R-:W-:Y:S01]  /*da20*/  BSSY B0, `(.L_x_10361) ;  /* 0x0000063000007945 */ /* 0x000fe20003800000 */
[----:B----4-:R-:W-:-:S13]  /*da30*/  LOP3.LUT P0, RZ, R2, 0x1, RZ, 0xc0, !PT ;  /* 0x0000000102ff7812 */ /* 0x010fda000780c0ff */
[----:B------:R-:W-:Y:S05]  /*da40*/  @!P0 BRA `(.L_x_10362) ;  /* 0x0000000400808947 */ /* 0x000fea0003800000 */
[----:B------:R-:W4:Y:S04]  /*da50*/  LDL R2, [R1+0x4] ;  /* 0x0000040001027983 */ /* 0x000f280000100800 */
[----:B------:R-:W2:Y:S01]  /*da60*/  LDL R4, [R1+0x18] ;  /* 0x0000180001047983 */ /* 0x000ea20000100800 */
[----:B------:R-:W0:Y:S01]  /*da70*/  S2R R3, SR_TID.X ;  /* 0x0000000000037919 */ /* 0x000e220000002100 */
[----:B----4-:R-:W-:Y:S02]  /*da80*/  IMAD.MOV.U32 R5, RZ, RZ, R2 ;  /* 0x000000ffff057224 */ /* 0x010fe400078e0002 */
[----:B------:R-:W4:Y:S01]  /*da90*/  LDL R2, [R1+0x8] ;  /* 0x0000080001027983 */ /* 0x000f220000100800 */
[----:B--2---:R-:W-:Y:S01]  /*daa0*/  SHF.L.U32 R0, R4, 0x1f, RZ ;  /* 0x0000001f04007819 */ /* 0x004fe200000006ff */
[----:B------:R-:W-:Y:S01]  /*dab0*/  BSSY B1, `(.L_x_10363) ;  /* 0x0000006000017945 */ /* 0x000fe20003800000 */
[----:B0-----:R-:W-:-:S04]  /*dac0*/  LOP3.LUT R3, R3, 0x7f, RZ, 0xc0, !PT ;  /* 0x0000007f03037812 */ /* 0x001fc800078ec0ff */
[----:B------:R-:W-:Y:S01]  /*dad0*/  ISETP.NE.AND P1, PT, R3, RZ, PT ;  /* 0x000000ff0300720c */ /* 0x000fe20003f25270 */
[----:B----4-:R-:W-:-:S04]  /*dae0*/  IMAD R2, R2, 0x8, R5 ;  /* 0x0000000802027824 */ /* 0x010fc800078e0205 */
[----:B------:R-:W0:Y:S02]  /*daf0*/  SYNCS.PHASECHK.TRANS64.TRYWAIT P0, [R2+URZ+0x32460], R0 ;  /* 0x03246000020075a7 */ /* 0x000e24000800017f */
[----:B0-----:R-:W-:Y:S06]  /*db00*/  @!P0 BRA `(.L_x_10364) ;  /* 0x0000005000a08947 */ /* 0x001fec0003800000 */
.L_x_10497:
[----:B------:R-:W-:Y:S05]  /*db10*/  BSYNC B1 ;  /* 0x0000000000017941 */ /* 0x000fea0003800000 */
.L_x_10363:
        /* <DEDUP_REMOVED lines=9> */
.L_x_10366:
[----:B------:R-:W-:Y:S05]  /*dbb0*/  BSYNC B1 ;  /* 0x0000000000017941 */ /* 0x000fea0003800000 */
.L_x_10365:
[----:B------:R-:W2:Y:S04]  /*dbc0*/  LDL R5, [R1+0x4] ;  /* 0x0000040001057983 */ /* 0x000ea80000100800 */
[----:B------:R-:W2:Y:S04]  /*dbd0*/  LDL R3, [R1+0x8] ;  /* 0x0000080001037983 */ /* 0x000ea80000100800 */
        /* <DEDUP_REMOVED lines=10> */
[----:B----4-:R-:W-:Y:S02]  /*dc80*/  IMAD R0, R0, 0x60, R4 ;  /* 0x0000006000007824 */ /* 0x010fe400078e0204 */
[----:B------:R-:W-:-:S07]  /*dc90*/  VIADD R4, R3, 0x400 ;  /* 0x0000040003047836 */ /* 0x000fce0000000000 */
.L_x_10367:
        /* <DEDUP_REMOVED lines=16> */
.L_x_10368:
        /* <DEDUP_REMOVED lines=16> */
.L_x_10369:
        /* <DEDUP_REMOVED lines=16> */
.L_x_10370:
        /* <DEDUP_REMOVED lines=11> */
.L_x_10362:
[----:B------:R-:W-:Y:S05]  /*e050*/  BSYNC B0 ;  /* 0x0000000000007941 */ /* 0x000fea0003800000 */
.L_x_10361:
[----:B------:R-:W4:Y:S01]  /*e060*/  LDL.LU R4, [R1+0x48] ;  /* 0x0000480001047983 */ /* 0x000f220000300800 */
[----:B------:R-:W-:Y:S01]  /*e070*/  BSSY B0, `(.L_x_10371) ;  /* 0x000020f000007945 */ /* 0x000fe20003800000 */
[----:B----4-:R-:W-:-:S13]  /*e080*/  ISETP.GE.AND P0, PT, R4, 0x61, PT ;  /* 0x000000610400780c */ /* 0x010fda0003f06270 */
        /* <DEDUP_REMOVED lines=12> */
[----:B------:R-:W4:Y:S04]  /*e150*/  LDL.LU R4, [R1+0x8] ;  /* 0x0000080001047983 */ /* 0x000f280000300800 */
[----:B-----5:R-:W3:Y:S01]  /*e160*/  LDL.LU R7, [R1+0x18] ;  /* 0x0000180001077983 */ /* 0x020ee20000300800 */
[----:B------:R-:W-:Y:S01]  /*e170*/  BSSY B1, `(.L_x_10375) ;  /* 0x00000a5000017945 */ /* 0x000fe20003800000 */
[----:B--2---:R-:W-:Y:S01]  /*e180*/  LOP3.LUT P2, RZ, R5, 0x1, RZ, 0xc0, !PT ;  /* 0x0000000105ff7812 */ /* 0x004fe2000784c0ff */
[----:B----4-:R-:W-:-:S05]  /*e190*/  VIADD R2, R4, 0x1 ;  /* 0x0000000104027836 */ /* 0x010fca0000000000 */
[----:B------:R-:W-:-:S04]  /*e1a0*/  ISETP.NE.AND P0, PT, R2, 0x2, PT ;  /* 0x000000020200780c */ /* 0x000fc80003f05270 */
[----:B------:R-:W-:Y:S02]  /*e1b0*/  SEL R3, RZ, 0x1, P0 ;  /* 0x00000001ff037807 */ /* 0x000fe40000000000 */
[----:B------:R-:W-:Y:S02]  /*e1c0*/  SEL R8, R2, RZ, P0 ;  /* 0x000000ff02087207 */ /* 0x000fe40000000000 */
[----:B---3--:R-:W-:-:S05]  /*e1d0*/  LOP3.LUT R7, R7, R3, RZ, 0x3c, !PT ;  /* 0x0000000307077212 */ /* 0x008fca00078e3cff */
        /* <DEDUP_REMOVED lines=27> */
.L_x_10377:
        /* <DEDUP_REMOVED lines=9> */
.L_x_10498:
[----:B------:R-:W-:Y:S05]  /*e420*/  BSYNC B3 ;  /* 0x0000000000037941 */ /* 0x000fea0003800000 */
.L_x_10378:
        /* <DEDUP_REMOVED lines=9> */
.L_x_10381:
[----:B------:R-:W-:Y:S05]  /*e4c0*/  BSYNC B3 ;  /* 0x0000000000037941 */ /* 0x000fea0003800000 */
.L_x_10380:
        /* <DEDUP_REMOVED lines=14> */
.L_x_10382:
        /* <DEDUP_REMOVED lines=14> */
.L_x_10499:
[----:B------:R-:W-:Y:S05]  /*e690*/  BSYNC B3 ;  /* 0x0000000000037941 */ /* 0x000fea0003800000 */
.L_x_10383:
        /* <DEDUP_REMOVED lines=11> */
.L_x_10386:
[----:B------:R-:W-:Y:S05]  /*e750*/  BSYNC B3 ;  /* 0x0000000000037941 */ /* 0x000fea0003800000 */
.L_x_10385:
        /* <DEDUP_REMOVED lines=11> */
.L_x_10387:
        /* <DEDUP_REMOVED lines=16> */
.L_x_10388:
        /* <DEDUP_REMOVED lines=16> */
.L_x_10389:
        /* <DEDUP_REMOVED lines=16> */
.L_x_10390:
        /* <DEDUP_REMOVED lines=11> */
.L_x_10376:
[----:B------:R-:W-:Y:S05]  /*ebc0*/  BSYNC B1 ;  /* 0x0000000000017941 */ /* 0x000fea0003800000 */
.L_x_10375:
[----:B------:R-:W2:Y:S02]  /*ebd0*/  LDL.LU R4, [R1+0x30] ;  /* 0x0000300001047983 */ /* 0x000ea40000300800 */
[----:B--2---:R-:W-:-:S07]  /*ebe0*/  VIADD R0, R4, 0xfffffffd ;  /* 0xfffffffd04007836 */ /* 0x004fce0000000000 */
.L_x_10374:
[----:B------:R-:W-:Y:S05]  /*ebf0*/  BSYNC B2 ;  /* 0x0000000000027941 */ /* 0x000fea0003800000 */
.L_x_10373:
[----:B------:R-:W2:Y:S01]  /*ec00*/  LDL.LU R2, [R1+0x2c] ;  /* 0x00002c0001027983 */ /* 0x000ea20000300800 */
[----:B------:R-:W-:-:S05]  /*ec10*/  IMAD.MOV R6, RZ, RZ, -R6 ;  /* 0x000000ffff067224 */ /* 0x000fca00078e0a06 */
[----:B--2---:R-:W-:-:S13]  /*ec20*/  ISETP.NE.AND P0, PT, R2, R6, PT ;  /* 0x000000060200720c */ /* 0x004fda0003f05270 */
[----:B------:R-:W-:Y:S05]  /*ec30*/  @!P0 BRA `(.L_x_10372) ;  /* 0x0000001400488947 */ /* 0x000fea0003800000 */
.L_x_10423:
[----:B------:R-:W2:Y:S04]  /*ec40*/  LDL R4, [R1+0x14] ;  /* 0x0000140001047983 */ /* 0x000ea80000100800 */
[----:B0-----:R-:W0:Y:S04]  /*ec50*/  LDL.LU R3, [R1+0x8] ;  /* 0x0000080001037983 */ /* 0x001e280000300800 */
[----:B------:R-:W4:Y:S01]  /*ec60*/  LDL.LU R2, [R1+0x18] ;  /* 0x0000180001027983 */ /* 0x000f220000300800 */
[----:B------:R-:W-:Y:S05]  /*ec70*/  YIELD ;  /* 0x0000000000007946 */ /* 0x000fea0003800000 */
[----:B------:R-:W-:Y:S01]  /*ec80*/  BSSY B1, `(.L_x_10391) ;  /* 0x00000a2000017945 */ /* 0x000fe20003800000 */
[----:B--2---:R-:W-:Y:S01]  /*ec90*/  LOP3.LUT P1, RZ, R4, 0x1, RZ, 0xc0, !PT ;  /* 0x0000000104ff7812 */ /* 0x004fe2000782c0ff */
[----:B0----5:R-:W-:-:S05]  /*eca0*/  VIADD R7, R3, 0x1 ;  /* 0x0000000103077836 */ /* 0x021fca0000000000 */
        /* <DEDUP_REMOVED lines=13> */
[----:B------:R-:W4:Y:S01]  /*ed80*/  LDL R9, [R1+0xc] ;  /* 0x00000c0001097983 */ /* 0x000f220000100800 */
        /* <DEDUP_REMOVED lines=14> */
[----:B------:R-:W2:Y:S04]  /*ee70*/  LDG.E R2, desc[UR38][R4.64] ;  /* 0x0000002604027981 */ /* 0x000ea8000c1e1900 */
[----:B--2---:R0:W-:Y:S02]  /*ee80*/  STL [R1], R2 ;  /* 0x0000000201007387 */ /* 0x0041e40000100800 */
.L_x_10393:
        /* <DEDUP_REMOVED lines=9> */
.L_x_10500:
[----:B------:R-:W-:Y:S05]  /*ef20*/  BSYNC B2 ;  /* 0x0000000000027941 */ /* 0x000fea0003800000 */
.L_x_10394:
        /* <DEDUP_REMOVED lines=9> */
.L_x_10397:
[----:B------:R-:W-:Y:S05]  /*efc0*/  BSYNC B2 ;  /* 0x0000000000027941 */ /* 0x000fea0003800000 */
.L_x_10396:
[----:B------:R-:W2:Y:S04]  /*efd0*/  LDL R3, [R1+0x4] ;  /* 0x0000040001037983 */ /* 0x000ea80000100800 */
        /* <DEDUP_REMOVED lines=9> */
[----:B----4-:R-:W-:Y:S02]  /*f070*/  IMAD R8, R8, 0x60, R5 ;  /* 0x0000006008087824 */ /* 0x010fe400078e0205 */
[----:B------:R-:W-:Y:S02]  /*f080*/  VIADD R3, R3, 0x1c400 ;  /* 0x0001c40003037836 */ /* 0x000fe40000000000 */
[----:B------:R-:W-:-:S07]  /*f090*/  VIADD R5, R4, 0x32430 ;  /* 0x0003243004057836 */ /* 0x000fce0000000000 */
.L_x_10398:
        /* <DEDUP_REMOVED lines=14> */
.L_x_10501:
[----:B------:R-:W-:Y:S05]  /*f180*/  BSYNC B2 ;  /* 0x0000000000027941 */ /* 0x000fea0003800000 */
.L_x_10399:
        /* <DEDUP_REMOVED lines=11> */
.L_x_10402:
[----:B------:R-:W-:Y:S05]  /*f240*/  BSYNC B2 ;  /* 0x0000000000027941 */ /* 0x000fea0003800000 */
.L_x_10401:
        /* <DEDUP_REMOVED lines=10> */
.L_x_10403:
        /* <DEDUP_REMOVED lines=16> */
.L_x_10404:
        /* <DEDUP_REMOVED lines=16> */
.L_x_10405:
        /* <DEDUP_REMOVED lines=16> */
.L_x_10406:
        /* <DEDUP_REMOVED lines=11> */
.L_x_10392:
[----:B------:R-:W-:Y:S05]  /*f6a0*/  BSYNC B1 ;  /* 0x0000000000017941 */ /* 0x000fea0003800000 */
.L_x_10391:
        /* <DEDUP_REMOVED lines=36> */
.L_x_10409:
        /* <DEDUP_REMOVED lines=9> */
.L_x_10502:
[----:B------:R-:W-:Y:S05]  /*f980*/  BSYNC B2 ;  /* 0x0000000000027941 */ /* 0x000fea0003800000 */
.L_x_10410:
        /* <DEDUP_REMOVED lines=9> */
.L_x_10413:
[----:B------:R-:W-:Y:S05]  /*fa20*/  BSYNC B2 ;  /* 0x0000000000027941 */ /* 0x000fea0003800000 */
.L_x_10412:
[----:B0-----:R-:W2:Y:S04]  /*fa30*/  LDL R8, [R1+0x4] ;  /* 0x0000040001087983 */ /* 0x001ea80000100800 */
        /* <DEDUP_REMOVED lines=13> */
.L_x_10414:
        /* <DEDUP_REMOVED lines=14> */
.L_x_10503:
[----:B------:R-:W-:Y:S05]  /*fbf0*/  BSYNC B2 ;  /* 0x0000000000027941 */ /* 0x000fea0003800000 */
.L_x_10415:
        /* <DEDUP_REMOVED lines=11> */
.L_x_10418:
[----:B------:R-:W-:Y:S05]  /*fcb0*/  BSYNC B2 ;  /* 0x0000000000027941 */ /* 0x000fea0003800000 */
.L_x_10417:
        /* <DEDUP_REMOVED lines=11> */
.L_x_10419:
        /* <DEDUP_REMOVED lines=16> */
.L_x_10420:
        /* <DEDUP_REMOVED lines=16> */
.L_x_10421:
        /* <DEDUP_REMOVED lines=16> */
.L_x_10422:
        /* <DEDUP_REMOVED lines=11> */
.L_x_10408:
[----:B------:R-:W-:Y:S05]  /*10120*/  BSYNC B1 ;  /* 0x0000000000017941 */ /* 0x000fea0003800000 */
.L_x_10407:
[C---:B------:R-:W-:Y:S01]  /*10130*/  ISETP.GT.AND P0, PT, R0.reuse, 0x1, PT ;  /* 0x000000010000780c */ /* 0x040fe20003f04270 */
[----:B------:R-:W-:-:S12]  /*10140*/  VIADD R0, R0, 0xfffffffe ;  /* 0xfffffffe00007836 */ /* 0x000fd80000000000 */
[----:B------:R-:W-:Y:S05]  /*10150*/  @P0 BRA `(.L_x_10423) ;  /* 0xffffffe800b80947 */ /* 0x000fea000383ffff */
.L_x_10372:
[----:B------:R-:W-:Y:S05]  /*10160*/  BSYNC B0 ;  /* 0x0000000000007941 */ /* 0x000fea0003800000 */
.L_x_10371:
[----:B------:R-:W4:Y:S04]  /*10170*/  LDL.LU R4, [R1+0x8] ;  /* 0x0000080001047983 */ /* 0x000f280000300800 */
[----:B------:R-:W2:Y:S01]  /*10180*/  LDL.LU R3, [R1+0x18] ;  /* 0x0000180001037983 */ /* 0x000ea20000300800 */
[----:B------:R-:W1:Y:S01]  /*10190*/  S2R R2, SR_TID.X ;  /* 0x0000000000027919 */ /* 0x000e620000002100 */
[----:B------:R-:W-:Y:S01]  /*101a0*/  BSSY B0, `(.L_x_10424) ;  /* 0x0000015000007945 */ /* 0x000fe20003800000 */
[----:B-1----:R-:W-:-:S04]  /*101b0*/  LOP3.LUT R2, R2, 0x7f, RZ, 0xc0, !PT ;  /* 0x0000007f02027812 */ /* 0x002fc800078ec0ff */
[----:B------:R-:W-:Y:S01]  /*101c0*/  ISETP.NE.AND P1, PT, R2, RZ, PT ;  /* 0x000000ff0200720c */ /* 0x000fe20003f25270 */
[----:B----4-:R-:W-:-:S05]  /*101d0*/  VIADD R0, R4, 0x1 ;  /* 0x0000000104007836 */ /* 0x010fca0000000000 */
[----:B------:R-:W-:-:S04]  /*101e0*/  ISETP.NE.AND P0, PT, R0, 0x2, PT ;  /* 0x000000020000780c */ /* 0x000fc80003f05270 */
[----:B------:R-:W-:-:S04]  /*101f0*/  SEL R2, RZ, 0x1, P0 ;  /* 0x00000001ff027807 */ /* 0x000fc80000000000 */
[----:B--2---:R-:W-:-:S05]  /*10200*/  LOP3.LUT R3, R3, R2, RZ, 0x3c, !PT ;  /* 0x0000000203037212 */ /* 0x004fca00078e3cff */
[----:B------:R1:W-:Y:S01]  /*10210*/  STL [R1+0x18], R3 ;  /* 0x0000180301007387 */ /* 0x0003e20000100800 */
[----:B------:R-:W-:Y:S05]  /*10220*/  @P1 BRA `(.L_x_10425) ;  /* 0x0000000000301947 */ /* 0x000fea0003800000 */
[----:B-1----:R-:W1:Y:S01]  /*10230*/  S2R R3, SR_LANEID ;  /* 0x0000000000037919 */ /* 0x002e620000000000 */
[----:B------:R-:W-:Y:S01]  /*10240*/  VOTEU.ANY UR4, UPT, PT ;  /* 0x0000000000047886 */ /* 0x000fe200038e0100 */
[----:B------:R-:W2:Y:S01]  /*10250*/  LDC.64 R4, c[0x0][0xd60] ;  /* 0x00035800ff047b82 */ /* 0x000ea20000000a00 */
[----:B------:R-:W1:Y:S02]  /*10260*/  FLO.U32 R2, UR4 ;  /* 0x0000000400027d00 */ /* 0x000e6400080e0000 */
[----:B-1----:R-:W-:-:S06]  /*10270*/  ISETP.EQ.U32.AND P1, PT, R2, R3, PT ;  /* 0x000000030200720c */ /* 0x002fcc0003f22070 */
[----:B------:R-:W2:Y:S07]  /*10280*/  POPC R3, UR4 ;  /* 0x0000000400037d09 */ /* 0x000eae0008000000 */
[----:B--2---:R-:W2:Y:S01]  /*10290*/  @P1 ATOMG.E.ADD.STRONG.GPU PT, R3, desc[UR38][R4.64], R3 ;  /* 0x00000003040319a8 */ /* 0x004ea200081ee1e6 */
[----:B------:R-:W1:Y:S02]  /*102a0*/  S2R R6, SR_LTMASK ;  /* 0x0000000000067919 */ /* 0x000e640000003900 */
[----:B-1----:R-:W-:-:S04]  /*102b0*/  LOP3.LUT R6, R6, UR4, RZ, 0xc0, !PT ;  /* 0x0000000406067c12 */ /* 0x002fc8000f8ec0ff */
[----:B0----5:R-:W0:Y:S01]  /*102c0*/  POPC R7, R6 ;  /* 0x0000000600077309 */ /* 0x021e220000000000 */
[----:B--2---:R-:W0:Y:S02]  /*102d0*/  SHFL.IDX PT, R2, R3, R2, 0x1f ;  /* 0x00001f0203027589 */ /* 0x004e2400000e0000 */
[----:B0-----:R-:W-:-:S07]  /*102e0*/  IADD3 R16, R2, UR40, R7 ;  /* 0x0000002802107c10 */ /* 0x001fce000fffe007 */
.L_x_10425:
[----:B------:R-:W-:Y:S05]  /*102f0*/  BSYNC B0 ;  /* 0x0000000000007941 */ /* 0x000fea0003800000 */
.L_x_10424:
[----:B------:R-:W-:-:S05]  /*10300*/  SEL R0, R0, RZ, P0 ;  /* 0x000000ff00007207 */ /* 0x000fca0000000000 */
[----:B------:R2:W-:Y:S02]  /*10310*/  STL [R1+0x8], R0 ;  /* 0x0000080001007387 */ /* 0x0005e40000100800 */
.L_x_10337:
[----:B------:R-:W-:Y:S05]  /*10320*/  BSYNC B7 ;  /* 0x0000000000077941 */ /* 0x000fea0003800000 */
.L_x_10335:
[----:B--23--:R-:W2:Y:S02]  /*10330*/  LDL R0, [R1+0x14] ;  /* 0x0000140001007983 */ /* 0x00cea40000100800 */
        /* <DEDUP_REMOVED lines=12> */
.L_x_10426:
[----:B------:R-:W0:Y:S01]  /*10400*/  S2R R0, SR_TID.X ;  /* 0x0000000000007919 */ /* 0x000e220000002100 */
[----:B------:R-:W-:Y:S01]  /*10410*/  UMOV UR4, 0xffffffff ;  /* 0xffffffff00047882 */ /* 0x000fe20000000000 */
[----:B0----5:R-:W-:-:S04]  /*10420*/  LOP3.LUT R7, R0, 0x1f, RZ, 0xc0, !PT ;  /* 0x0000001f00077812 */ /* 0x021fc800078ec0ff */
        /* <DEDUP_REMOVED lines=33> */
.L_x_10513:
[----:B------:R-:W-:Y:S02]  /*10640*/  ULDC UR4, c[0x0][0xd38] ;  /* 0x00034e0000047ab9 */ /* 0x000fe40000000800 */
[----:B------:R-:W-:-:S04]  /*10650*/  IMAD.U32 R16, RZ, RZ, UR4 ;  /* 0x00000004ff107e24 */ /* 0x000fc8000f8e00ff */
[----:B-1----:R-:W-:-:S04]  /*10660*/  IMAD R6, R6, R16, RZ ;  /* 0x0000001006067224 */ /* 0x002fc800078e02ff */
[----:B------:R-:W-:-:S05]  /*10670*/  IMAD.IADD R4, R4, 0x1, R6 ;  /* 0x0000000104047824 */ /* 0x000fca00078e0206 */
[----:B------:R-:W-:-:S13]  /*10680*/  ISETP.GT.AND P6, PT, R4, R0, PT ;  /* 0x000000000400720c */ /* 0x000fda0003fc4270 */
[----:B------:R-:W-:Y:S05]  /*10690*/  @P6 BRA `(.L_x_10429) ;  /* 0x00000000009c6947 */ /* 0x000fea0003800000 */
.L_x_10434:
        /* <DEDUP_REMOVED lines=14> */
.L_x_10432:
[----:B------:R-:W-:Y:S05]  /*10780*/  BSYNC B0 ;  /* 0x0000000000007941 */ /* 0x000fea0003800000 */
.L_x_10431:
        /* <DEDUP_REMOVED lines=18> */
.L_x_10521:
[----:B------:R-:W-:Y:S02]  /*108b0*/  ULDC UR4, c[0x0][0xd38] ;  /* 0x00034e0000047ab9 */ /* 0x000fe40000000800 */
[----:B------:R-:W-:-:S04]  /*108c0*/  IMAD.U32 R16, RZ, RZ, UR4 ;  /* 0x00000004ff107e24 */ /* 0x000fc8000f8e00ff */
[----:B-1----:R-:W-:-:S04]  /*108d0*/  IMAD R6, R6, R16, RZ ;  /* 0x0000001006067224 */ /* 0x002fc800078e02ff */
[----:B------:R-:W-:-:S05]  /*108e0*/  IMAD.IADD R4, R6, 0x1, R4 ;  /* 0x0000000106047824 */ /* 0x000fca00078e0204 */
[----:B------:R-:W-:-:S13]  /*108f0*/  ISETP.GT.AND P6, PT, R4, R0, PT ;  /* 0x000000000400720c */ /* 0x000fda0003fc4270 */
[----:B------:R-:W-:Y:S05]  /*10900*/  @!P6 BRA `(.L_x_10434) ;  /* 0xfffffffc0064e947 */ /* 0x000fea000383ffff */
.L_x_10429:
        /* <DEDUP_REMOVED lines=8> */
.L_x_10525:
[----:B------:R-:W-:Y:S01]  /*10990*/  ISETP.NE.AND P0, PT, R5, RZ, PT ;  /* 0x000000ff0500720c */ /* 0x000fe20003f05270 */
[----:B-1----:R-:W-:-:S12]  /*109a0*/  IMAD.MOV.U32 R2, RZ, RZ, RZ ;  /* 0x000000ffff027224 */ /* 0x002fd800078e00ff */
[----:B------:R-:W-:Y:S05]  /*109b0*/  @!P0 BRA `(.L_x_10436) ;  /* 0x0000000000108947 */ /* 0x000fea0003800000 */
[----:B------:R-:W-:Y:S01]  /*109c0*/  UMOV UR4, 0xffffffff ;  /* 0xffffffff00047882 */ /* 0x000fe20000000000 */
[----:B------:R-:W-:Y:S02]  /*109d0*/  VIADD R12, R4, 0xffffffff ;  /* 0xffffffff040c7836 */ /* 0x000fe40000000000 */
[----:B------:R-:W-:Y:S05]  /*109e0*/  BRA.DIV UR4, `(.L_x_10437) ;  /* 0x0000002e04d07947 */ /* 0x000fea000b800000 */
[----:B------:R1:W3:Y:S02]  /*109f0*/  SHFL.IDX PT, R2, R3, R12, 0x1f ;  /* 0x00001f0c03027589 */ /* 0x0002e400000e0000 */
.L_x_10436:
        /* <DEDUP_REMOVED lines=31> */
.L_x_10430:
[----:B------:R-:W-:Y:S01]  /*10bf0*/  UMOV UR4, URZ ;  /* 0x0000003f00047c82 */ /* 0x000fe20008000000 */
[----:B------:R-:W-:Y:S01]  /*10c00*/  UMOV UR5, URZ ;  /* 0x0000003f00057c82 */ /* 0x000fe20008000000 */
[----:B------:R-:W-:Y:S01]  /*10c10*/  ULDC UR6, c[0x0][0xd3c] ;  /* 0x00034f0000067ab9 */ /* 0x000fe20000000800 */
[----:B------:R-:W-:Y:S02]  /*10c20*/  IMAD.MOV.U32 R16, RZ, RZ, R0 ;  /* 0x000000ffff107224 */ /* 0x000fe400078e0000 */
[----:B------:R-:W-:Y:S02]  /*10c30*/  IMAD.U32 R17, RZ, RZ, UR4 ;  /* 0x00000004ff117e24 */ /* 0x000fe4000f8e00ff */
[----:B------:R-:W-:Y:S02]  /*10c40*/  IMAD.U32 R18, RZ, RZ, UR5 ;  /* 0x00000005ff127e24 */ /* 0x000fe4000f8e00ff */
[----:B------:R-:W-:-:S07]  /*10c50*/  IMAD.U32 R19, RZ, RZ, UR6 ;  /* 0x00000006ff137e24 */ /* 0x000fce000f8e00ff */
.L_x_10438:
[----:B0-----:R0:W2:Y:S01]  /*10c60*/  LDL R3, [R1+0x4] ;  /* 0x0000040001037983 */ /* 0x0010a20000100800 */
        /* <DEDUP_REMOVED lines=11> */
.L_x_10427:
[----:B------:R-:W-:Y:S02]  /*10d20*/  ULDC UR4, c[0x0][0xd3c] ;  /* 0x00034f0000047ab9 */ /* 0x000fe40000000800 */
[----:B---3--:R-:W-:-:S13]  /*10d30*/  ISETP.GE.AND P0, PT, R19, UR4, PT ;  /* 0x0000000413007c0c */ /* 0x008fda000bf06270 */
[----:B------:R-:W-:Y:S05]  /*10d40*/  @!P0 BRA `(.L_x_10439) ;  /* 0xffffffa000b88947 */ /* 0x000fea000383ffff */
[----:B------:R-:W-:Y:S05]  /*10d50*/  BSYNC B8 ;  /* 0x0000000000087941 */ /* 0x000fea0003800000 */
.L_x_10331:
[----:B--2---:R-:W2:Y:S01]  /*10d60*/  LDL.LU R0, [R1+0x6c] ;  /* 0x00006c0001007983 */ /* 0x004ea20000300800 */
[----:B------:R-:W-:Y:S01]  /*10d70*/  BSSY B0, `(.L_x_10440) ;  /* 0x000000b000007945 */ /* 0x000fe20003800000 */
[----:B------:R-:W3:Y:S01]  /*10d80*/  S2R R5, SR_CgaCtaId ;  /* 0x0000000000057919 */ /* 0x000ee20000008800 */
[----:B--2---:R-:W-:-:S05]  /*10d90*/  VIADD R0, R0, 0x1 ;  /* 0x0000000100007836 */ /* 0x004fca0000000000 */
[----:B------:R-:W-:-:S04]  /*10da0*/  LEA.HI R2, R0, R0, RZ, 0x1 ;  /* 0x0000000000027211 */ /* 0x000fc800078f08ff */
[----:B01----:R-:W-:-:S05]  /*10db0*/  LOP3.LUT R3, R2, 0xfffffffe, RZ, 0xc0, !PT ;  /* 0xfffffffe02037812 */ /* 0x003fca00078ec0ff */
[----:B------:R-:W-:Y:S01]  /*10dc0*/  IMAD.IADD R3, R0, 0x1, -R3 ;  /* 0x0000000100037824 */ /* 0x000fe200078e0a03 */
[----:B------:R-:W-:-:S04]  /*10dd0*/  MOV R0, 0x400 ;  /* 0x0000040000007802 */ /* 0x000fc80000000f00 */
[----:B---3--:R-:W-:Y:S02]  /*10de0*/  LEA R0, R5, R0, 0x18 ;  /* 0x0000000005007211 */ /* 0x008fe400078ec0ff */
[----:B------:R-:W-:-:S04]  /*10df0*/  SHF.L.U32 R3, R3, 0x1f, RZ ;  /* 0x0000001f03037819 */ /* 0x000fc800000006ff */
[----:B------:R-:W0:Y:S02]  /*10e00*/  SYNCS.PHASECHK.TRANS64.TRYWAIT P0, [R0+URZ+0x32420], R3 ;  /* 0x03242003000075a7 */ /* 0x000e24000800017f */
[----:B0-----:R-:W-:Y:S05]  /*10e10*/  @!P0 BRA `(.L_x_10441) ;  /* 0x0000002800ec8947 */ /* 0x001fea0003800000 */
.L_x_10528:
[----:B------:R-:W-:Y:S05]  /*10e20*/  BSYNC B0 ;  /* 0x0000000000007941 */ /* 0x000fea0003800000 */
.L_x_10440:
[----:B------:R-:W-:-:S03]  /*10e30*/  UMOV UR4, 0xffffffff ;  /* 0xffffffff00047882 */ /* 0x000fc60000000000 */
[----:B------:R-:W-:Y:S05]  /*10e40*/  BRA.DIV UR4, `(.L_x_10442) ;  /* 0x0000002a04f47947 */ /* 0x000fea000b800000 */
[----:B------:R-:W1:Y:S02]  /*10e50*/  S2R R2, SR_TID.X ;  /* 0x0000000000027919 */ /* 0x000e640000002100 */
[----:B-1----:R-:W-:-:S04]  /*10e60*/  SHF.R.U32.HI R2, RZ, 0x5, R2 ;  /* 0x00000005ff027819 */ /* 0x002fc80000011602 */
[----:B------:R-:W-:-:S05]  /*10e70*/  LOP3.LUT R2, R2, 0x3, RZ, 0xc0, !PT ;  /* 0x0000000302027812 */ /* 0x000fca00078ec0ff */
[----:B------:R1:W2:Y:S02]  /*10e80*/  SHFL.IDX PT, R14, R2, RZ, 0x1f ;  /* 0x00001fff020e7589 */ /* 0x0002a400000e0000 */
.L_x_10531:
[----:B--2---:R-:W-:Y:S01]  /*10e90*/  ISETP.NE.AND P0, PT, R14, RZ, PT ;  /* 0x000000ff0e00720c */ /* 0x004fe20003f05270 */
[----:B------:R-:W-:-:S12]  /*10ea0*/  BSSY B0, `(.L_x_10443) ;  /* 0x0000029000007945 */ /* 0x000fd80003800000 */
[----:B------:R-:W-:Y:S05]  /*10eb0*/  @P0 BRA `(.L_x_10444) ;  /* 0x00000000009c0947 */ /* 0x000fea0003800000 */
[----:B------:R-:W-:-:S03]  /*10ec0*/  UMOV UR4, 0xffffffff ;  /* 0xffffffff00047882 */ /* 0x000fc60000000000 */
[----:B------:R-:W-:Y:S05]  /*10ed0*/  BRA.DIV UR4, `(.L_x_10445) ;  /* 0x0000002e04047947 */ /* 0x000fea000b800000 */
[----:B------:R-:W-:-:S13]  /*10ee0*/  ELECT P6, URZ, PT ;  /* 0x00000000003f782f */ /* 0x000fda00038c0000 */
.L_x_10534:
        /* <DEDUP_REMOVED lines=8> */
.L_x_10446:
[----:B0-----:R-:W2:Y:S04]  /*10f70*/  LDL R3, [R1+0x8] ;  /* 0x0000080001037983 */ /* 0x001ea80000100800 */
[----:B-----5:R-:W3:Y:S01]  /*10f80*/  LDL.LU R7, [R1+0x18] ;  /* 0x0000180001077983 */ /* 0x020ee20000300800 */
        /* <DEDUP_REMOVED lines=12> */
.L_x_10535:
[----:B------:R-:W1:Y:S02]  /*11050*/  SYNCS.PHASECHK.TRANS64.TRYWAIT P0, [R7+URZ], R2 ;  /* 0x00000002070075a7 */ /* 0x000e64000800017f */
[----:B-1----:R-:W-:Y:S05]  /*11060*/  @!P0 BRA `(.L_x_10448) ;  /* 0x0000002800d48947 */ /* 0x002fea0003800000 */
.L_x_10536:
[----:B------:R-:W-:Y:S05]  /*11070*/  @!P2 BRA `(.L_x_10449) ;  /* 0x000000000004a947 */ /* 0x000fea0003800000 */
[----:B------:R-:W-:Y:S01]  /*11080*/  BPT.TRAP 0x1 ;  /* 0x000000040000795c */ /* 0x000fe20000300000 */
.L_x_10449:
[----:B------:R-:W2:Y:S01]  /*11090*/  LDL.LU R4, [R1+0x8] ;  /* 0x0000080001047983 */ /* 0x000ea20000300800 */
[----:B------:R-:W-:-:S04]  /*110a0*/  VIADD R0, R0, 0x32460 ;  /* 0x0003246000007836 */ /* 0x000fc80000000000 */
[----:B--2---:R-:W-:-:S04]  /*110b0*/  IMAD R4, R4, 0x8, R0 ;  /* 0x0000000804047824 */ /* 0x004fc800078e0200 */
[----:B------:R-:W2:Y:S02]  /*110c0*/  SYNCS.PHASECHK.TRANS64.TRYWAIT P0, [R4+URZ], R5 ;  /* 0x00000005040075a7 */ /* 0x000ea4000800017f */
[----:B--2---:R-:W-:Y:S05]  /*110d0*/  @!P0 BRA `(.L_x_10450) ;  /* 0x0000002800cc8947 */ /* 0x004fea0003800000 */
.L_x_10537:
[----:B------:R-:W-:-:S07]  /*110e0*/  IMAD R3, R3, 0x8, R0 ;  /* 0x0000000803037824 */ /* 0x000fce00078e0200 */
.L_x_10451:
[----:B---3--:R3:W4:Y:S02]  /*110f0*/  SYNCS.PHASECHK.TRANS64.TRYWAIT P0, [R3+URZ], R2 ;  /* 0x00000002030075a7 */ /* 0x008724000800017f */
[----:B----4-:R-:W-:Y:S05]  /*11100*/  @!P0 NANOSLEEP.SYNCS 0x989680 ;  /* 0x009896800000895d */ /* 0x010fea0003900000 */
[----:B------:R-:W4:Y:S02]  /*11110*/  @!P0 SYNCS.PHASECHK.TRANS64 P0, [R3+URZ], R2 ;  /* 0x00000002030085a7 */ /* 0x000f24000800007f */
[----:B----4-:R-:W-:Y:S05]  /*11120*/  @!P0 BRA `(.L_x_10451) ;  /* 0xfffffffc00f08947 */ /* 0x010fea000383ffff */
.L_x_10444:
[----:B------:R-:W-:Y:S05]  /*11130*/  BSYNC B0 ;  /* 0x0000000000007941 */ /* 0x000fea0003800000 */
.L_x_10443:
[----:B------:R-:W-:Y:S05]  /*11140*/  EXIT ;  /* 0x000000000000794d */ /* 0x000fea0003800000 */
.L_x_10282:
[----:B0-----:R0:W1:Y:S02]  /*11150*/  SYNCS.PHASECHK.TRANS64.TRYWAIT P0, [R4+URZ+0x32400], R3 ;  /* 0x03240003040075a7 */ /* 0x001064000800017f */
[----:B-1----:R-:W-:Y:S05]  /*11160*/  @!P0 NANOSLEEP.SYNCS 0x989680 ;  /* 0x009896800000895d */ /* 0x002fea0003900000 */
[----:B------:R-:W1:Y:S02]  /*11170*/  @!P0 SYNCS.PHASECHK.TRANS64 P0, [R4+URZ+0x32400], R3 ;  /* 0x03240003040085a7 */ /* 0x000e64000800007f */
[----:B-1----:R-:W-:Y:S05]  /*11180*/  @!P0 BRA `(.L_x_10282) ;  /* 0xfffffffc00f08947 */ /* 0x002fea000383ffff */
[----:B------:R-:W-:Y:S05]  /*11190*/  BRA `(.L_x_10452) ;  /* 0xffffff0400dc7947 */ /* 0x000fea000383ffff */
.L_x_10286:
[----:B--2---:R2:W3:Y:S02]  /*111a0*/  SYNCS.PHASECHK.TRANS64.TRYWAIT P1, [R0+URZ+0x32430], R5 ;  /* 0x03243005000075a7 */ /* 0x0044e4000802017f */
[----:B---3--:R-:W-:Y:S05]  /*111b0*/  @!P1 NANOSLEEP.SYNCS 0x989680 ;  /* 0x009896800000995d */ /* 0x008fea0003900000 */
[----:B------:R-:W3:Y:S02]  /*111c0*/  @!P1 SYNCS.PHASECHK.TRANS64 P1, [R0+URZ+0x32430], R5 ;  /* 0x03243005000095a7 */ /* 0x000ee4000802007f */
[----:B---3--:R-:W-:Y:S05]  /*111d0*/  @!P1 BRA `(.L_x_10286) ;  /* 0xfffffffc00f09947 */ /* 0x008fea000383ffff */
[----:B------:R-:W-:Y:S05]  /*111e0*/  BRA `(.L_x_10285) ;  /* 0xffffff0800107947 */ /* 0x000fea000383ffff */
.L_x_10287:
[----:B---3--:R3:W4:Y:S02]  /*111f0*/  SYNCS.PHASECHK.TRANS64.TRYWAIT P1, [R4+URZ+0x32410], R3 ;  /* 0x03241003040075a7 */ /* 0x008724000802017f */
[----:B----4-:R-:W-:Y:S05]  /*11200*/  @!P1 NANOSLEEP.SYNCS 0x989680 ;  /* 0x009896800000995d */ /* 0x010fea0003900000 */
[----:B------:R-:W4:Y:S02]  /*11210*/  @!P1 SYNCS.PHASECHK.TRANS64 P1, [R4+URZ+0x32410], R3 ;  /* 0x03241003040095a7 */ /* 0x000f24000802007f */
[----:B----4-:R-:W-:Y:S05]  /*11220*/  @!P1 BRA `(.L_x_10287) ;  /* 0xfffffffc00f09947 */ /* 0x010fea000383ffff */
[----:B------:R-:W-:Y:S05]  /*11230*/  BRA `(.L_x_10453) ;  /* 0xffffff0800d87947 */ /* 0x000fea000383ffff */
.L_x_10291:
[----:B------:R0:W0:Y:S02]  /*11240*/  SYNCS.PHASECHK.TRANS64.TRYWAIT P1, [R0+URZ+0x32450], R5 ;  /* 0x03245005000075a7 */ /* 0x000024000802017f */
[----:B0-----:R-:W-:Y:S05]  /*11250*/  @!P1 NANOSLEEP.SYNCS 0x989680 ;  /* 0x009896800000995d */ /* 0x001fea0003900000 */
[----:B------:R-:W0:Y:S02]  /*11260*/  @!P1 SYNCS.PHASECHK.TRANS64 P1, [R0+URZ+0x32450], R5 ;  /* 0x03245005000095a7 */ /* 0x000e24000802007f */
[----:B0-----:R-:W-:Y:S05]  /*11270*/  @!P1 BRA `(.L_x_10291) ;  /* 0xfffffffc00f09947 */ /* 0x001fea000383ffff */
[----:B------:R-:W-:Y:S05]  /*11280*/  BRA `(.L_x_10290) ;  /* 0xffffff0800e47947 */ /* 0x000fea000383ffff */
.L_x_10296:
[----:B-1----:R-:W-:-:S04]  /*11290*/  IMAD.U32 R153, RZ, RZ, UR4 ;  /* 0x00000004ff997e24 */ /* 0x002fc8000f8e00ff */
[----:B------:R1:W2:Y:S03]  /*112a0*/  SYNCS.PHASECHK.TRANS64.TRYWAIT P3, [R153+URZ+0x32430], R208 ;  /* 0x032430d0990075a7 */ /* 0x0002a6000806017f */
[----:B--2---:R-:W-:Y:S05]  /*112b0*/  @!P3 NANOSLEEP.SYNCS 0x989680 ;  /* 0x009896800000b95d */ /* 0x004fea0003900000 */
[----:B------:R-:W2:Y:S02]  /*112c0*/  @!P3 SYNCS.PHASECHK.TRANS64 P3, [R153+URZ+0x32430], R208 ;  /* 0x032430d09900b5a7 */ /* 0x000ea4000806007f */
[----:B--2---:R-:W-:Y:S05]  /*112d0*/  @!P3 BRA `(.L_x_10296) ;  /* 0xfffffffc00ecb947 */ /* 0x004fea000383ffff */
[----:B------:R-:W-:Y:S05]  /*112e0*/  BRA `(.L_x_10295) ;  /* 0xffffff3000507947 */ /* 0x000fea000383ffff */
.L_x_10300:
[----:B--2---:R-:W-:-:S04]  /*112f0*/  IMAD.U32 R209, RZ, RZ, UR4 ;  /* 0x00000004ffd17e24 */ /* 0x004fc8000f8e00ff */
[----:B------:R2:W3:Y:S03]  /*11300*/  SYNCS.PHASECHK.TRANS64.TRYWAIT P3, [R209+URZ+0x32450], R208 ;  /* 0x032450d0d10075a7 */ /* 0x0004e6000806017f */
[----:B---3--:R-:W-:Y:S05]  /*11310*/  @!P3 NANOSLEEP.SYNCS 0x989680 ;  /* 0x009896800000b95d */ /* 0x008fea0003900000 */
[----:B------:R-:W3:Y:S02]  /*11320*/  @!P3 SYNCS.PHASECHK.TRANS64 P3, [R209+URZ+0x32450], R208 ;  /* 0x032450d0d100b5a7 */ /* 0x000ee4000806007f */
[----:B---3--:R-:W-:Y:S05]  /*11330*/  @!P3 BRA `(.L_x_10300) ;  /* 0xfffffffc00ecb947 */ /* 0x008fea000383ffff */
[----:B------:R-:W-:Y:S05]  /*11340*/  BRA `(.L_x_10299) ;  /* 0xffffff3000cc7947 */ /* 0x000fea000383ffff */
.L_x_10343:
[----:B------:R-:W2:Y:S01]  /*11350*/  S2R R4, SR_TID.X ;  /* 0x0000000000047919 */ /* 0x000ea20000002100 */
[----:B------:R-:W-:Y:S01]  /*11360*/  BSSY B0, `(.L_x_10454) ;  /* 0x000000a000007945 */ /* 0x000fe20003800000 */
[----:B-1----:R-:W-:Y:S02]  /*11370*/  IMAD.MOV.U32 R12, RZ, RZ, RZ ;  /* 0x000000ffff0c7224 */ /* 0x002fe400078e00ff */
[----:B------:R-:W-:Y:S02]  /*11380*/  IMAD.MOV.U32 R11, RZ, RZ, 0x1f ;  /* 0x0000001fff0b7424 */ /* 0x000fe400078e00ff */
[----:B------:R-:W-:Y:S01]  /*11390*/  IMAD.MOV.U32 R15, RZ, RZ, -0x1 ;  /* 0xffffffffff0f7424 */ /* 0x000fe200078e00ff */
[----:B--2---:R-:W-:-:S04]  /*113a0*/  SHF.R.U32.HI R4, RZ, 0x5, R4 ;  /* 0x00000005ff047819 */ /* 0x004fc80000011604 */
[----:B------:R-:W-:-:S05]  /*113b0*/  LOP3.LUT R4, R4, 0x3, RZ, 0xc0, !PT ;  /* 0x0000000304047812 */ /* 0x000fca00078ec0ff */
[----:B------:R-:W-:-:S07]  /*113c0*/  IMAD.MOV.U32 R13, RZ, RZ, R4 ;  /* 0x000000ffff0d7224 */ /* 0x000fce00078e0004 */
[----:B0-----:R-:W-:Y:S05]  /*113d0*/  WARPSYNC.COLLECTIVE R15, `(.L_x_10455) ;  /* 0x000000000f087348 */ /* 0x001fea0003c00000 */
[----:B------:R1:W2:Y:S02]  /*113e0*/  SHFL.IDX P6, R14, R13, R12, R11 ;  /* 0x0000000c0d0e7389 */ /* 0x0002a400000c000b */
[----:B012---:R-:W-:Y:S01]  /*113f0*/  ENDCOLLECTIVE ;  /* 0x000000000000791b */ /* 0x007fe20003800000 */
.L_x_10455:
[----:B------:R-:W-:Y:S05]  /*11400*/  BSYNC B0 ;  /* 0x0000000000007941 */ /* 0x000fea0003800000 */
.L_x_10454:
[----:B------:R-:W-:Y:S05]  /*11410*/  BRA `(.L_x_10456) ;  /* 0xffffffa400e87947 */ /* 0x000fea000383ffff */
.L_x_10345:
[----:B------:R-:W-:Y:S01]  /*11420*/  BSSY B0, `(.L_x_10457) ;  /* 0x0000006000007945 */ /* 0x000fe20003800000 */
[----:B------:R-:W-:-:S07]  /*11430*/  IMAD.MOV.U32 R15, RZ, RZ, -0x1 ;  /* 0xffffffffff0f7424 */ /* 0x000fce00078e00ff */
[----:B01-3--:R-:W-:Y:S05]  /*11440*/  WARPSYNC.COLLECTIVE R15, `(.L_x_10458) ;  /* 0x000000000f0c7348 */ /* 0x00bfea0003c00000 */
[----:B------:R-:W-:Y:S02]  /*11450*/  ELECT P6, UR62, PT ;  /* 0x00000000003e782f */ /* 0x000fe400038c0000 */
[----:B------:R-:W-:Y:S01]  /*11460*/  MOV R14, UR62 ;  /* 0x0000003e000e7c02 */ /* 0x000fe20008000f00 */
[----:B01-3--:R-:W-:Y:S10]  /*11470*/  ENDCOLLECTIVE ;  /* 0x000000000000791b */ /* 0x00bff40003800000 */
.L_x_10458:
[----:B------:R-:W-:Y:S05]  /*11480*/  BSYNC B0 ;  /* 0x0000000000007941 */ /* 0x000fea0003800000 */
.L_x_10457:
[----:B------:R-:W-:Y:S05]  /*11490*/  BRA `(.L_x_10459) ;  /* 0xffffffa400f47947 */ /* 0x000fea000383ffff */
.L_x_10347:
[----:B--2---:R2:W3:Y:S02]  /*114a0*/  SYNCS.PHASECHK.TRANS64.TRYWAIT P0, [R0+URZ+0x32440], R2 ;  /* 0x03244002000075a7 */ /* 0x0044e4000800017f */
[----:B---3--:R-:W-:Y:S05]  /*114b0*/  @!P0 NANOSLEEP.SYNCS 0x989680 ;  /* 0x009896800000895d */ /* 0x008fea0003900000 */
[----:B------:R-:W3:Y:S02]  /*114c0*/  @!P0 SYNCS.PHASECHK.TRANS64 P0, [R0+URZ+0x32440], R2 ;  /* 0x03244002000085a7 */ /* 0x000ee4000800007f */
[----:B---3--:R-:W-:Y:S05]  /*114d0*/  @!P0 BRA `(.L_x_10347) ;  /* 0xfffffffc00f08947 */ /* 0x008fea000383ffff */
[----:B------:R-:W-:Y:S05]  /*114e0*/  BRA `(.L_x_10460) ;  /* 0xffffffa800607947 */ /* 0x000fea000383ffff */
.L_x_10351:
[----:B------:R0:W5:Y:S01]  /*114f0*/  LDL R7, [R1+0x38] ;  /* 0x0000380001077983 */ /* 0x0001620000100800 */
[----:B------:R-:W-:Y:S02]  /*11500*/  IMAD.MOV.U32 R13, RZ, RZ, R2 ;  /* 0x000000ffff0d7224 */ /* 0x000fe400078e0002 */
[----:B-1----:R-:W-:Y:S02]  /*11510*/  IMAD.MOV.U32 R12, RZ, RZ, RZ ;  /* 0x000000ffff0c7224 */ /* 0x002fe400078e00ff */
[----:B------:R-:W-:Y:S02]  /*11520*/  IMAD.MOV.U32 R11, RZ, RZ, 0x181f ;  /* 0x0000181fff0b7424 */ /* 0x000fe400078e00ff */
[----:B------:R-:W-:Y:S02]  /*11530*/  IMAD.MOV.U32 R15, RZ, RZ, -0x1 ;  /* 0xffffffffff0f7424 */ /* 0x000fe400078e00ff */
[----:B0-----:R-:W-:-:S07]  /*11540*/  IMAD.IADD R17, R8, 0x1, R17 ;  /* 0x0000000108117824 */ /* 0x001fce00078e0211 */
[----:B-----5:R-:W-:Y:S05]  /*11550*/  WARPSYNC.COLLECTIVE R15, `(.L_x_10461) ;  /* 0x000000000f087348 */ /* 0x020fea0003c00000 */
[----:B------:R0:W1:Y:S02]  /*11560*/  SHFL.IDX P6, R14, R13, R12, R11 ;  /* 0x0000000c0d0e7389 */ /* 0x00006400000c000b */
[----:B01---5:R-:W-:Y:S01]  /*11570*/  ENDCOLLECTIVE ;  /* 0x000000000000791b */ /* 0x023fe20003800000 */
.L_x_10461:
[----:B------:R-:W-:-:S05]  /*11580*/  VIADD R8, R17, 0x10 ;  /* 0x0000001011087836 */ /* 0x000fca0000000000 */
[----:B------:R0:W-:Y:S01]  /*11590*/  STL [R1+0x3c], R8 ;  /* 0x00003c0801007387 */ /* 0x0001e20000100800 */
[----:B------:R-:W-:Y:S02]  /*115a0*/  IMAD.MOV.U32 R13, RZ, RZ, R0 ;  /* 0x000000ffff0d7224 */ /* 0x000fe400078e0000 */
[----:B------:R-:W-:-:S07]  /*115b0*/  IMAD.MOV.U32 R4, RZ, RZ, R14 ;  /* 0x000000ffff047224 */ /* 0x000fce00078e000e */
[----:B0-----:R-:W-:Y:S05]  /*115c0*/  WARPSYNC.COLLECTIVE R15, `(.L_x_10462) ;  /* 0x000000000f087348 */ /* 0x001fea0003c00000 */
[----:B------:R1:W2:Y:S02]  /*115d0*/  SHFL.IDX P6, R14, R13, R12, R11 ;  /* 0x0000000c0d0e7389 */ /* 0x0002a400000c000b */
[----:B012---:R-:W-:Y:S01]  /*115e0*/  ENDCOLLECTIVE ;  /* 0x000000000000791b */ /* 0x007fe20003800000 */
.L_x_10462:
[----:B------:R-:W-:Y:S02]  /*115f0*/  IMAD.MOV.U32 R13, RZ, RZ, R2 ;  /* 0x000000ffff0d7224 */ /* 0x000fe400078e0002 */
[----:B------:R-:W-:Y:S02]  /*11600*/  IMAD.MOV.U32 R12, RZ, RZ, 0x1 ;  /* 0x00000001ff0c7424 */ /* 0x000fe400078e00ff */
[----:B------:R-:W-:-:S07]  /*11610*/  IMAD.MOV.U32 R5, RZ, RZ, R14 ;  /* 0x000000ffff057224 */ /* 0x000fce00078e000e */
[----:B------:R-:W-:Y:S05]  /*11620*/  WARPSYNC.COLLECTIVE R15, `(.L_x_10463) ;  /* 0x000000000f087348 */ /* 0x000fea0003c00000 */
[----:B------:R0:W1:Y:S02]  /*11630*/  SHFL.IDX P6, R14, R13, R12, R11 ;  /* 0x0000000c0d0e7389 */ /* 0x00006400000c000b */
[----:B01----:R-:W-:Y:S01]  /*11640*/  ENDCOLLECTIVE ;  /* 0x000000000000791b */ /* 0x003fe20003800000 */
.L_x_10463:
[----:B------:R-:W-:Y:S02]  /*11650*/  IMAD.MOV.U32 R13, RZ, RZ, R0 ;  /* 0x000000ffff0d7224 */ /* 0x000fe400078e0000 */
[----:B------:R-:W-:Y:S02]  /*11660*/  IMAD R3, R7, R6, RZ ;  /* 0x0000000607037224 */ /* 0x000fe400078e02ff */
[----:B------:R-:W-:-:S07]  /*11670*/  IMAD.MOV.U32 R7, RZ, RZ, R14 ;  /* 0x000000ffff077224 */ /* 0x000fce00078e000e */
[----:B------:R-:W-:Y:S05]  /*11680*/  WARPSYNC.COLLECTIVE R15, `(.L_x_10464) ;  /* 0x000000000f087348 */ /* 0x000fea0003c00000 */
[----:B------:R0:W1:Y:S02]  /*11690*/  SHFL.IDX P6, R14, R13, R12, R11 ;  /* 0x0000000c0d0e7389 */ /* 0x00006400000c000b */
[----:B01----:R-:W-:Y:S01]  /*116a0*/  ENDCOLLECTIVE ;  /* 0x000000000000791b */ /* 0x003fe20003800000 */
.L_x_10464:
[CC--:B------:R-:W-:Y:S02]  /*116b0*/  ISETP.GE.AND P1, PT, R17.reuse, R3.reuse, PT ;  /* 0x000000031100720c */ /* 0x0c0fe40003f26270 */
[----:B------:R-:W-:Y:S01]  /*116c0*/  ISETP.GE.AND P2, PT, R8, R3, PT ;  /* 0x000000030800720c */ /* 0x000fe20003f46270 */
[----:B------:R-:W-:-:S05]  /*116d0*/  VIADD R8, R17, 0x20 ;  /* 0x0000002011087836 */ /* 0x000fca0000000000 */
[----:B------:R0:W-:Y:S01]  /*116e0*/  STL [R1+0x4c], R8 ;  /* 0x00004c0801007387 */ /* 0x0001e20000100800 */
[----:B------:R-:W-:-:S04]  /*116f0*/  IMAD.MOV.U32 R13, RZ, RZ, R2 ;  /* 0x000000ffff0d7224 */ /* 0x000fc800078e0002 */
[----:B------:R-:W-:Y:S01]  /*11700*/  @!P1 LEA R5, P3, R10, R5, 0x1 ;  /* 0x000000050a059211 */ /* 0x000fe200078608ff */
[----:B------:R-:W-:-:S04]  /*11710*/  IMAD.MOV.U32 R12, RZ, RZ, 0x2 ;  /* 0x00000002ff0c7424 */ /* 0x000fc800078e00ff */
[----:B------:R-:W-:Y:S02]  /*11720*/  @!P1 IMAD.X R4, RZ, RZ, R4, P3 ;  /* 0x000000ffff049224 */ /* 0x000fe400018e0604 */
[----:B------:R-:W-:-:S03]  /*11730*/  IMAD.MOV.U32 R6, RZ, RZ, R14 ;  /* 0x000000ffff067224 */ /* 0x000fc600078e000e */
[----:B0-----:R-:W-:-:S07]  /*11740*/  @!P1 LOP3.LUT R5, R5, R4, RZ, 0x3c, !PT ;  /* 0x0000000405059212 */ /* 0x001fce00078e3cff */
[----:B------:R-:W-:Y:S05]  /*11750*/  WARPSYNC.COLLECTIVE R15, `(.L_x_10465) ;  /* 0x000000000f087348 */ /* 0x000fea0003c00000 */
[----:B------:R0:W1:Y:S02]  /*11760*/  SHFL.IDX P6, R14, R13, R12, R11 ;  /* 0x0000000c0d0e7389 */ /* 0x00006400000c000b */
[----:B01----:R-:W-:Y:S01]  /*11770*/  ENDCOLLECTIVE ;  /* 0x000000000000791b */ /* 0x003fe20003800000 */
.L_x_10465:
[----:B------:R-:W-:-:S04]  /*11780*/  @!P1 LOP3.LUT R4, R5, R4, RZ, 0x3c, !PT ;  /* 0x0000000405049212 */ /* 0x000fc800078e3cff */
[----:B------:R-:W-:-:S05]  /*11790*/  @!P1 LOP3.LUT R5, R5, R4, RZ, 0x3c, !PT ;  /* 0x0000000405059212 */ /* 0x000fca00078e3cff */
[----:B------:R-:W-:Y:S01]  /*117a0*/  @!PT LDS RZ, [RZ] ;  /* 0x00000000fffff984 */ /* 0x000fe20000000800 */
[----:B------:R-:W-:Y:S01]  /*117b0*/  @!PT LDS RZ, [RZ] ;  /* 0x00000000fffff984 */ /* 0x000fe20000000800 */
[----:B------:R-:W-:Y:S01]  /*117c0*/  @!PT LDS RZ, [RZ] ;  /* 0x00000000fffff984 */ /* 0x000fe20000000800 */
[----:B------:R0:W-:Y:S01]  /*117d0*/  @!P1 LDGSTS.E.BYPASS.LTC128B.128 [R9+0x18400], desc[UR38][R4.64], !P0 ;  /* 0x1840000004099fae */ /* 0x0001e2000c101d66 */
[----:B------:R-:W-:Y:S01]  /*117e0*/  IMAD.MOV.U32 R13, RZ, RZ, R0 ;  /* 0x000000ffff0d7224 */ /* 0x000fe200078e0000 */
[----:B0-----:R-:W-:Y:S01]  /*117f0*/  @!P2 LEA R5, P1, R10, R6, 0x1 ;  /* 0x000000060a05a211 */ /* 0x001fe200078208ff */
[----:B------:R-:W-:-:S12]  /*11800*/  IMAD.MOV.U32 R6, RZ, RZ, R14 ;  /* 0x000000ffff067224 */ /* 0x000fd800078e000e */
[----:B------:R-:W-:Y:S05]  /*11810*/  WARPSYNC.COLLECTIVE R15, `(.L_x_10466) ;  /* 0x000000000f087348 */ /* 0x000fea0003c00000 */
[----:B------:R0:W1:Y:S02]  /*11820*/  SHFL.IDX P6, R14, R13, R12, R11 ;  /* 0x0000000c0d0e7389 */ /* 0x00006400000c000b */
[----:B01----:R-:W-:Y:S01]  /*11830*/  ENDCOLLECTIVE ;  /* 0x000000000000791b */ /* 0x003fe20003800000 */
.L_x_10466:
[----:B------:R-:W-:Y:S01]  /*11840*/  @!P2 IMAD.X R4, RZ, RZ, R7, P1 ;  /* 0x000000ffff04a224 */ /* 0x000fe200008e0607 */
[----:B------:R-:W-:Y:S01]  /*11850*/  ISETP.GE.AND P1, PT, R8, R3, PT ;  /* 0x000000030800720c */ /* 0x000fe20003f26270 */
[----:B------:R-:W-:-:S03]  /*11860*/  VIADD R7, R17, 0x30 ;  /* 0x0000003011077836 */ /* 0x000fc60000000000 */
[-C--:B------:R-:W-:Y:S02]  /*11870*/  @!P2 LOP3.LUT R5, R5, R4.reuse, RZ, 0x3c, !PT ;  /* 0x000000040505a212 */ /* 0x080fe400078e3cff */
[----:B------:R0:W-:Y:S02]  /*11880*/  STL [R1+0x54], R7 ;  /* 0x0000540701007387 */ /* 0x0001e40000100800 */
[----:B------:R-:W-:Y:S01]  /*11890*/  @!P2 LOP3.LUT R4, R5, R4, RZ, 0x3c, !PT ;  /* 0x000000040504a212 */ /* 0x000fe200078e3cff */
[----:B------:R-:W-:-:S03]  /*118a0*/  IMAD.MOV.U32 R13, RZ, RZ, R2 ;  /* 0x000000ffff0d7224 */ /* 0x000fc600078e0002 */
[----:B------:R-:W-:Y:S01]  /*118b0*/  @!P2 LOP3.LUT R5, R5, R4, RZ, 0x3c, !PT ;  /* 0x000000040505a212 */ /* 0x000fe200078e3cff */
[----:B------:R-:W-:-:S04]  /*118c0*/  IMAD.MOV.U32 R12, RZ, RZ, 0x3 ;  /* 0x00000003ff0c7424 */ /* 0x000fc800078e00ff */
[----:B------:R-:W-:Y:S01]  /*118d0*/  @!PT LDS RZ, [RZ] ;  /* 0x00000000fffff984 */ /* 0x000fe20000000800 */
[----:B------:R-:W-:Y:S01]  /*118e0*/  @!PT LDS RZ, [RZ] ;  /* 0x00000000fffff984 */ /* 0x000fe20000000800 */
[----:B------:R-:W-:Y:S01]  /*118f0*/  @!PT LDS RZ, [RZ] ;  /* 0x00000000fffff984 */ /* 0x000fe20000000800 */
[----:B------:R1:W-:Y:S02]  /*11900*/  @!P2 LDGSTS.E.BYPASS.LTC128B.128 [R9+0x18c00], desc[UR38][R4.64], !P0 ;  /* 0x18c000000409afae */ /* 0x0003e4000c101d66 */
[----:B01----:R-:W-:-:S07]  /*11910*/  IMAD.MOV.U32 R4, RZ, RZ, R14 ;  /* 0x000000ffff047224 */ /* 0x003fce00078e000e */
[----:B------:R-:W-:Y:S05]  /*11920*/  WARPSYNC.COLLECTIVE R15, `(.L_x_10467) ;  /* 0x000000000f087348 */ /* 0x000fea0003c00000 */
[----:B------:R0:W1:Y:S02]  /*11930*/  SHFL.IDX P6, R14, R13, R12, R11 ;  /* 0x0000000c0d0e7389 */ /* 0x00006400000c000b */
[----:B01----:R-:W-:Y:S01]  /*11940*/  ENDCOLLECTIVE ;  /* 0x000000000000791b */ /* 0x003fe20003800000 */
.L_x_10467:
        /* <DEDUP_REMOVED lines=10> */
.L_x_10468:
        /* <DEDUP_REMOVED lines=13> */
.L_x_10469:
        /* <DEDUP_REMOVED lines=10> */
.L_x_10470:
        /* <DEDUP_REMOVED lines=13> */
.L_x_10471:
        /* <DEDUP_REMOVED lines=10> */
.L_x_10472:
        /* <DEDUP_REMOVED lines=13> */
.L_x_10473:
        /* <DEDUP_REMOVED lines=10> */
.L_x_10474:
        /* <DEDUP_REMOVED lines=11> */
.L_x_10475:
        /* <DEDUP_REMOVED lines=14> */
.L_x_10476:
[----:B------:R-:W-:Y:S01]  /*11fd0*/  IMAD.MOV.U32 R0, RZ, RZ, R14 ;  /* 0x000000ffff007224 */ /* 0x000fe200078e000e */
[----:B------:R-:W-:Y:S06]  /*11fe0*/  BRA `(.L_x_10477) ;  /* 0xffffffac000c7947 */ /* 0x000fec000383ffff */
.L_x_10355:
[----:B------:R-:W2:Y:S04]  /*11ff0*/  LDL.LU R5, [R1+0x38] ;  /* 0x0000380001057983 */ /* 0x000ea80000300800 */
[----:B------:R-:W3:Y:S04]  /*12000*/  LDL.LU R14, [R1+0x3c] ;  /* 0x00003c00010e7983 */ /* 0x000ee80000300800 */
[----:B------:R-:W4:Y:S04]  /*12010*/  LDL.LU R13, [R1+0x4c] ;  /* 0x00004c00010d7983 */ /* 0x000f280000300800 */
[----:B------:R-:W5:Y:S04]  /*12020*/  LDL.LU R12, [R1+0x54] ;  /* 0x00005400010c7983 */ /* 0x000f680000300800 */
[----:B------:R-:W5:Y:S04]  /*12030*/  LDL.LU R11, [R1+0x5c] ;  /* 0x00005c00010b7983 */ /* 0x000f680000300800 */
[----:B------:R-:W5:Y:S04]  /*12040*/  LDL.LU R10, [R1+0x60] ;  /* 0x00006000010a7983 */ /* 0x000f680000300800 */
[----:B------:R-:W5:Y:S04]  /*12050*/  LDL.LU R9, [R1+0x64] ;  /* 0x0000640001097983 */ /* 0x000f680000300800 */
[----:B------:R-:W5:Y:S01]  /*12060*/  LDL.LU R8, [R1+0x14] ;  /* 0x0000140001087983 */ /* 0x000f620000300800 */
[----:B------:R-:W-:Y:S01]  /*12070*/  BSSY B0, `(.L_x_10478) ;  /* 0x000001b000007945 */ /* 0x000fe20003800000 */
[----:B------:R-:W-:-:S02]  /*12080*/  IMAD.MOV.U32 R15, RZ, RZ, -0x1 ;  /* 0xffffffffff0f7424 */ /* 0x000fc400078e00ff */
[----:B--2---:R-:W-:-:S05]  /*12090*/  IMAD R5, R5, R6, RZ ;  /* 0x0000000605057224 */ /* 0x004fca00078e02ff */
[-C--:B------:R-:W-:Y:S02]  /*120a0*/  ISETP.GE.AND P4, PT, R17, R5.reuse, PT ;  /* 0x000000051100720c */ /* 0x080fe40003f86270 */
[-C--:B---3--:R-:W-:Y:S02]  /*120b0*/  ISETP.GE.AND P5, PT, R14, R5.reuse, PT ;  /* 0x000000050e00720c */ /* 0x088fe40003fa6270 */
[----:B----4-:R-:W-:Y:S01]  /*120c0*/  ISETP.GE.AND P6, PT, R13, R5, PT ;  /* 0x000000050d00720c */ /* 0x010fe20003fc6270 */
[----:B------:R-:W-:Y:S01]  /*120d0*/  IMAD.MOV.U32 R13, RZ, RZ, R0 ;  /* 0x000000ffff0d7224 */ /* 0x000fe200078e0000 */
[----:B-----5:R-:W-:-:S07]  /*120e0*/  LOP3.LUT R8, R8, 0xffffffef, RZ, 0xc0, !PT ;  /* 0xffffffef08087812 */ /* 0x020fce00078ec0ff */
[----:B------:R-:W-:Y:S02]  /*120f0*/  @P4 LOP3.LUT R8, R8, 0x10, RZ, 0xfc, !PT ;  /* 0x0000001008084812 */ /* 0x000fe400078efcff */
[----:B------:R-:W-:Y:S01]  /*12100*/  ISETP.GE.AND P4, PT, R12, R5, PT ;  /* 0x000000050c00720c */ /* 0x000fe20003f86270 */
[----:B------:R-:W-:Y:S01]  /*12110*/  IMAD.MOV.U32 R12, RZ, RZ, RZ ;  /* 0x000000ffff0c7224 */ /* 0x000fe200078e00ff */
[----:B------:R-:W-:-:S04]  /*12120*/  LOP3.LUT R8, R8, 0xfffffff7, RZ, 0xc0, !PT ;  /* 0xfffffff708087812 */ /* 0x000fc800078ec0ff */
[----:B------:R-:W-:Y:S02]  /*12130*/  @P5 LOP3.LUT R8, R8, 0x8, RZ, 0xfc, !PT ;  /* 0x0000000808085812 */ /* 0x000fe400078efcff */
[----:B------:R-:W-:Y:S01]  /*12140*/  ISETP.GE.AND P5, PT, R11, R5, PT ;  /* 0x000000050b00720c */ /* 0x000fe20003fa6270 */
[----:B------:R-:W-:Y:S01]  /*12150*/  IMAD.MOV.U32 R11, RZ, RZ, 0x181f ;  /* 0x0000181fff0b7424 */ /* 0x000fe200078e00ff */
[----:B------:R-:W-:-:S04]  /*12160*/  LOP3.LUT R8, R8, 0xfffffffb, RZ, 0xc0, !PT ;  /* 0xfffffffb08087812 */ /* 0x000fc800078ec0ff */
[----:B------:R-:W-:Y:S02]  /*12170*/  @P6 LOP3.LUT R8, R8, 0x4, RZ, 0xfc, !PT ;  /* 0x0000000408086812 */ /* 0x000fe400078efcff */
[----:B------:R-:W-:Y:S02]  /*12180*/  ISETP.GE.AND P6, PT, R10, R5, PT ;  /* 0x000000050a00720c */ /* 0x000fe40003fc6270 */
[----:B------:R-:W-:-:S04]  /*12190*/  LOP3.LUT R8, R8, 0xfffffffd, RZ, 0xc0, !PT ;  /* 0xfffffffd08087812 */ /* 0x000fc800078ec0ff */
[----:B------:R-:W-:Y:S02]  /*121a0*/  @P4 LOP3.LUT R8, R8, 0x2, RZ, 0xfc, !PT ;  /* 0x0000000208084812 */ /* 0x000fe400078efcff */
[----:B------:R-:W-:Y:S02]  /*121b0*/  ISETP.GE.AND P4, PT, R9, R5, PT ;  /* 0x000000050900720c */ /* 0x000fe40003f86270 */
[----:B------:R-:W-:-:S04]  /*121c0*/  LOP3.LUT R8, R8, 0xffffffdf, RZ, 0xc0, !PT ;  /* 0xffffffdf08087812 */ /* 0x000fc800078ec0ff */
[----:B------:R-:W-:-:S05]  /*121d0*/  @P6 LOP3.LUT R8, R8, 0x20, RZ, 0xfc, !PT ;  /* 0x0000002008086812 */ /* 0x000fca00078efcff */
[----:B------:R0:W-:Y:S02]  /*121e0*/  STL [R1+0x14], R8 ;  /* 0x0000140801007387 */ /* 0x0001e40000100800 */
[----:B0-----:R-:W-:Y:S05]  /*121f0*/  WARPSYNC.COLLECTIVE R15, `(.L_x_10479) ;  /* 0x000000000f087348 */ /* 0x001fea0003c00000 */
[----:B------:R1:W2:Y:S02]  /*12200*/  SHFL.IDX P6, R14, R13, R12, R11 ;  /* 0x0000000c0d0e7389 */ /* 0x0002a400000c000b */
[----:B012---:R-:W-:Y:S01]  /*12210*/  ENDCOLLECTIVE ;  /* 0x000000000000791b */ /* 0x007fe20003800000 */
.L_x_10479:
[----:B------:R-:W-:Y:S05]  /*12220*/  BSYNC B0 ;  /* 0x0000000000007941 */ /* 0x000fea0003800000 */
.L_x_10478:
[----:B------:R-:W-:Y:S02]  /*12230*/  IMAD.MOV.U32 R9, RZ, RZ, R8 ;  /* 0x000000ffff097224 */ /* 0x000fe400078e0008 */
[----:B------:R0:W5:Y:S01]  /*12240*/  LDL R8, [R1+0x10] ;  /* 0x0000100001087983 */ /* 0x0001620000100800 */
[----:B------:R-:W-:Y:S02]  /*12250*/  IMAD.MOV.U32 R13, RZ, RZ, R4 ;  /* 0x000000ffff0d7224 */ /* 0x000fe400078e0004 */
[----:B------:R-:W-:Y:S01]  /*12260*/  IMAD.MOV.U32 R12, RZ, RZ, RZ ;  /* 0x000000ffff0c7224 */ /* 0x000fe200078e00ff */
[----:B------:R-:W-:Y:S01]  /*12270*/  LOP3.LUT R9, R9, 0xfffffeff, RZ, 0xc0, !PT ;  /* 0xfffffeff09097812 */ /* 0x000fe200078ec0ff */
[----:B------:R-:W-:Y:S02]  /*12280*/  IMAD.MOV.U32 R11, RZ, RZ, 0x181f ;  /* 0x0000181fff0b7424 */ /* 0x000fe400078e00ff */
[----:B------:R-:W-:Y:S01]  /*12290*/  IMAD.MOV.U32 R15, RZ, RZ, -0x1 ;  /* 0xffffffffff0f7424 */ /* 0x000fe200078e00ff */
[----:B------:R-:W-:Y:S01]  /*122a0*/  @P5 LOP3.LUT R9, R9, 0x100, RZ, 0xfc, !PT ;  /* 0x0000010009095812 */ /* 0x000fe200078efcff */
[----:B0-----:R-:W-:-:S07]  /*122b0*/  IMAD.MOV.U32 R2, RZ, RZ, R14 ;  /* 0x000000ffff027224 */ /* 0x001fce00078e000e */
[----:B-----5:R-:W-:Y:S05]  /*122c0*/  WARPSYNC.COLLECTIVE R15, `(.L_x_10480) ;  /* 0x000000000f087348 */ /* 0x020fea0003c00000 */
[----:B------:R0:W1:Y:S02]  /*122d0*/  SHFL.IDX P6, R14, R13, R12, R11 ;  /* 0x0000000c0d0e7389 */ /* 0x00006400000c000b */
[----:B01---5:R-:W-:Y:S01]  /*122e0*/  ENDCOLLECTIVE ;  /* 0x000000000000791b */ /* 0x023fe20003800000 */
.L_x_10480:
[C---:B------:R-:W-:Y:S02]  /*122f0*/  LOP3.LUT P5, RZ, R9.reuse, 0x10, RZ, 0xc0, !PT ;  /* 0x0000001009ff7812 */ /* 0x040fe400078ac0ff */
[----:B------:R-:W-:-:S04]  /*12300*/  LOP3.LUT R9, R9, 0xffffff7f, RZ, 0xc0, !PT ;  /* 0xffffff7f09097812 */ /* 0x000fc800078ec0ff */
[----:B------:R-:W-:-:S04]  /*12310*/  @P4 LOP3.LUT R9, R9, 0x80, RZ, 0xfc, !PT ;  /* 0x0000008009094812 */ /* 0x000fc800078efcff */
[----:B------:R-:W-:Y:S01]  /*12320*/  LOP3.LUT P4, RZ, R9, 0x8, RZ, 0xc0, !PT ;  /* 0x0000000809ff7812 */ /* 0x000fe2000788c0ff */
[----:B------:R0:W-:Y:S01]  /*12330*/  STL [R1+0x14], R9 ;  /* 0x0000140901007387 */ /* 0x0001e20000100800 */
[----:B------:R-:W-:Y:S02]  /*12340*/  IMAD.MOV.U32 R13, RZ, RZ, R0 ;  /* 0x000000ffff0d7224 */ /* 0x000fe400078e0000 */
[----:B------:R-:W-:Y:S02]  /*12350*/  IMAD.MOV.U32 R12, RZ, RZ, 0x1 ;  /* 0x00000001ff0c7424 */ /* 0x000fe400078e00ff */
[----:B------:R-:W-:-:S05]  /*12360*/  IMAD.MOV.U32 R3, RZ, RZ, R14 ;  /* 0x000000ffff037224 */ /* 0x000fca00078e000e */
[----:B------:R-:W-:-:S05]  /*12370*/  @!P5 LEA R3, P6, R7, R3, 0x1 ;  /* 0x000000030703d211 */ /* 0x000fca00078c08ff */
[----:B------:R-:W-:-:S05]  /*12380*/  @!P5 IMAD.X R2, RZ, RZ, R2, P6 ;  /* 0x000000ffff02d224 */ /* 0x000fca00030e0602 */
[----:B0-----:R-:W-:-:S07]  /*12390*/  @!P5 LOP3.LUT R3, R3, R2, RZ, 0x3c, !PT ;  /* 0x000000020303d212 */ /* 0x001fce00078e3cff */
[----:B------:R-:W-:Y:S05]  /*123a0*/  WARPSYNC.COLLECTIVE R15, `(.L_x_10481) ;  /* 0x000000000f087348 */ /* 0x000fea0003c00000 */
[----:B------:R0:W1:Y:S02]  /*123b0*/  SHFL.IDX P6, R14, R13, R12, R11 ;  /* 0x0000000c0d0e7389 */ /* 0x00006400000c000b */
[----:B01----:R-:W-:Y:S01]  /*123c0*/  ENDCOLLECTIVE ;  /* 0x000000000000791b */ /* 0x003fe20003800000 */
.L_x_10481:
[----:B------:R-:W-:-:S04]  /*123d0*/  @!P5 LOP3.LUT R2, R3, R2, RZ, 0x3c, !PT ;  /* 0x000000020302d212 */ /* 0x000fc800078e3cff */
[----:B------:R-:W-:Y:S01]  /*123e0*/  @!P5 LOP3.LUT R3, R3, R2, RZ, 0x3c, !PT ;  /* 0x000000020303d212 */ /* 0x000fe200078e3cff */
[----:B------:R-:W-:Y:S02]  /*123f0*/  IMAD.MOV.U32 R13, RZ, RZ, R4 ;  /* 0x000000ffff0d7224 */ /* 0x000fe400078e0004 */
[----:B------:R-:W-:-:S07]  /*12400*/  IMAD.MOV.U32 R6, RZ, RZ, R14 ;  /* 0x000000ffff067224 */ /* 0x000fce00078e000e */
[----:B------:R-:W-:Y:S05]  /*12410*/  WARPSYNC.COLLECTIVE R15, `(.L_x_10482) ;  /* 0x000000000f087348 */ /* 0x000fea0003c00000 */
[----:B------:R0:W1:Y:S02]  /*12420*/  SHFL.IDX P6, R14, R13, R12, R11 ;  /* 0x0000000c0d0e7389 */ /* 0x00006400000c000b */
[----:B01----:R-:W-:Y:S01]  /*12430*/  ENDCOLLECTIVE ;  /* 0x000000000000791b */ /* 0x003fe20003800000 */
.L_x_10482:
[----:B------:R-:W-:Y:S02]  /*12440*/  IMAD.MOV.U32 R13, RZ, RZ, R0 ;  /* 0x000000ffff0d7224 */ /* 0x000fe400078e0000 */
[----:B------:R-:W-:Y:S01]  /*12450*/  IMAD.MOV.U32 R12, RZ, RZ, 0x2 ;  /* 0x00000002ff0c7424 */ /* 0x000fe200078e00ff */
[----:B------:R-:W-:Y:S01]  /*12460*/  @!PT LDS RZ, [RZ] ;  /* 0x00000000fffff984 */ /* 0x000fe20000000800 */
[----:B------:R-:W-:Y:S01]  /*12470*/  @!PT LDS RZ, [RZ] ;  /* 0x00000000fffff984 */ /* 0x000fe20000000800 */
[----:B------:R-:W-:Y:S01]  /*12480*/  @!PT LDS RZ, [RZ] ;  /* 0x00000000fffff984 */ /* 0x000fe20000000800 */
[----:B------:R-:W-:Y:S04]  /*12490*/  @!P5 LDGSTS.E.BYPASS.LTC128B.128 [R8+0x22400], desc[UR38][R2.64], !P3 ;  /* 0x224000000208dfae */ /* 0x000fe8000d901d66 */
[----:B------:R-:W-:Y:S04]  /*124a0*/  @!P5 LDGSTS.E.BYPASS.LTC128B.128 [R8+0x26400], desc[UR38][R2.64+0x80], !P2 ;  /* 0x264000800208dfae */ /* 0x000fe8000d101d66 */
[----:B------:R-:W-:Y:S04]  /*124b0*/  @!P5 LDGSTS.E.BYPASS.LTC128B.128 [R8+0x2a400], desc[UR38][R2.64+0x100], !P1 ;  /* 0x2a4001000208dfae */ /* 0x000fe8000c901d66 */
[----:B------:R0:W-:Y:S01]  /*124c0*/  @!P5 LDGSTS.E.BYPASS.LTC128B.128 [R8+0x2e400], desc[UR38][R2.64+0x180], !P0 ;  /* 0x2e4001800208dfae */ /* 0x0001e2000c101d66 */
[----:B------:R-:W-:Y:S01]  /*124d0*/  LOP3.LUT P5, RZ, R9, 0x4, RZ, 0xc0, !PT ;  /* 0x0000000409ff7812 */ /* 0x000fe200078ac0ff */
[----:B0-----:R-:W-:-:S05]  /*124e0*/  IMAD.MOV.U32 R2, RZ, RZ, R14 ;  /* 0x000000ffff027224 */ /* 0x001fca00078e000e */
[----:B------:R-:W-:-:S05]  /*124f0*/  @!P4 LEA R2, P6, R7, R2, 0x1 ;  /* 0x000000020702c211 */ /* 0x000fca00078c08ff */
[----:B------:R-:W-:-:S05]  /*12500*/  @!P4 IMAD.X R3, RZ, RZ, R6, P6 ;  /* 0x000000ffff03c224 */ /* 0x000fca00030e0606 */
[----:B------:R0:W-:Y:S03]  /*12510*/  @!P4 LDGSTS.E.BYPASS.LTC128B.128 [R8+0x22c00], desc[UR38][R2.64], !P3 ;  /* 0x22c000000208cfae */ /* 0x0001e6000d901d66 */
[----:B0-----:R-:W-:Y:S05]  /*12520*/  WARPSYNC.COLLECTIVE R15, `(.L_x_10483) ;  /* 0x000000000f087348 */ /* 0x001fea0003c00000 */
[----:B------:R1:W2:Y:S02]  /*12530*/  SHFL.IDX P6, R14, R13, R12, R11 ;  /* 0x0000000c0d0e7389 */ /* 0x0002a400000c000b */
[----:B012---:R-:W-:Y:S01]  /*12540*/  ENDCOLLECTIVE ;  /* 0x000000000000791b */ /* 0x007fe20003800000 */
.L_x_10483:
        /* <DEDUP_REMOVED lines=12> */
.L_x_10484:
        /* <DEDUP_REMOVED lines=12> */
.L_x_10485:
        /* <DEDUP_REMOVED lines=12> */
.L_x_10486:
        /* <DEDUP_REMOVED lines=12> */
.L_x_10487:
        /* <DEDUP_REMOVED lines=12> */
.L_x_10488:
        /* <DEDUP_REMOVED lines=12> */
.L_x_10489:
        /* <DEDUP_REMOVED lines=11> */
.L_x_10490:
[----:B------:R-:W-:Y:S02]  /*12a80*/  IMAD.MOV.U32 R13, RZ, RZ, R0 ;  /* 0x000000ffff0d7224 */ /* 0x000fe400078e0000 */
[----:B------:R-:W-:Y:S01]  /*12a90*/  IMAD.MOV.U32 R12, RZ, RZ, 0x6 ;  /* 0x00000006ff0c7424 */ /* 0x000fe200078e00ff */
[----:B------:R-:W-:Y:S01]  /*12aa0*/  LOP3.LUT P6, RZ, R9, 0x20, RZ, 0xc0, !PT ;  /* 0x0000002009ff7812 */ /* 0x000fe200078cc0ff */
[----:B------:R-:W-:-:S12]  /*12ab0*/  IMAD.MOV.U32 R2, RZ, RZ, R14 ;  /* 0x000000ffff027224 */ /* 0x000fd800078e000e */
[----:B------:R-:W-:-:S05]  /*12ac0*/  @!P6 LEA R2, P5, R7, R2, 0x1 ;  /* 0x000000020702e211 */ /* 0x000fca00078a08ff */
[----:B------:R-:W-:-:S05]  /*12ad0*/  @!P6 IMAD.X R3, RZ, RZ, R6, P5 ;  /* 0x000000ffff03e224 */ /* 0x000fca00028e0606 */
        /* <DEDUP_REMOVED lines=10> */
.L_x_10491:
[----:B------:R-:W-:Y:S02]  /*12b80*/  IMAD.MOV.U32 R13, RZ, RZ, R4 ;  /* 0x000000ffff0d7224 */ /* 0x000fe400078e0004 */
[----:B------:R-:W-:-:S07]  /*12b90*/  IMAD.MOV.U32 R6, RZ, RZ, R14 ;  /* 0x000000ffff067224 */ /* 0x000fce00078e000e */
[----:B------:R-:W-:Y:S05]  /*12ba0*/  WARPSYNC.COLLECTIVE R15, `(.L_x_10492) ;  /* 0x000000000f087348 */ /* 0x000fea0003c00000 */
[----:B------:R0:W1:Y:S02]  /*12bb0*/  SHFL.IDX P6, R14, R13, R12, R11 ;  /* 0x0000000c0d0e7389 */ /* 0x00006400000c000b */
[----:B01----:R-:W-:Y:S01]  /*12bc0*/  ENDCOLLECTIVE ;  /* 0x000000000000791b */ /* 0x003fe20003800000 */
.L_x_10492:
[----:B------:R-:W-:Y:S02]  /*12bd0*/  IMAD.MOV.U32 R13, RZ, RZ, R0 ;  /* 0x000000ffff0d7224 */ /* 0x000fe400078e0000 */
[----:B------:R-:W-:Y:S02]  /*12be0*/  IMAD.MOV.U32 R12, RZ, RZ, 0x7 ;  /* 0x00000007ff0c7424 */ /* 0x000fe400078e00ff */
[----:B------:R-:W-:-:S07]  /*12bf0*/  IMAD.MOV.U32 R2, RZ, RZ, R14 ;  /* 0x000000ffff027224 */ /* 0x000fce00078e000e */
[----:B------:R-:W-:Y:S05]  /*12c00*/  WARPSYNC.COLLECTIVE R15, `(.L_x_10493) ;  /* 0x000000000f087348 */ /* 0x000fea0003c00000 */
[----:B------:R0:W1:Y:S02]  /*12c10*/  SHFL.IDX P6, R14, R13, R12, R11 ;  /* 0x0000000c0d0e7389 */ /* 0x00006400000c000b */
[----:B01----:R-:W-:Y:S01]  /*12c20*/  ENDCOLLECTIVE ;  /* 0x000000000000791b */ /* 0x003fe20003800000 */
.L_x_10493:
[----:B------:R-:W-:-:S05]  /*12c30*/  @!P4 LEA R2, P5, R7, R2, 0x1 ;  /* 0x000000020702c211 */ /* 0x000fca00078a08ff */
[----:B------:R-:W-:-:S05]  /*12c40*/  @!P4 IMAD.X R3, RZ, RZ, R6, P5 ;  /* 0x000000ffff03c224 */ /* 0x000fca00028e0606 */
[----:B------:R-:W-:Y:S01]  /*12c50*/  @!PT LDS RZ, [RZ] ;  /* 0x00000000fffff984 */ /* 0x000fe20000000800 */
[----:B------:R-:W-:Y:S01]  /*12c60*/  @!PT LDS RZ, [RZ] ;  /* 0x00000000fffff984 */ /* 0x000fe20000000800 */
[----:B------:R-:W-:Y:S01]  /*12c70*/  @!PT LDS RZ, [RZ] ;  /* 0x00000000fffff984 */ /* 0x000fe20000000800 */
[----:B------:R0:W-:Y:S01]  /*12c80*/  @!P4 LDGSTS.E.BYPASS.LTC128B.128 [R8+0x25400], desc[UR38][R2.64], !P3 ;  /* 0x254000000208cfae */ /* 0x0001e2000d901d66 */
[----:B------:R-:W-:-:S03]  /*12c90*/  IMAD.MOV.U32 R13, RZ, RZ, R4 ;  /* 0x000000ffff0d7224 */ /* 0x000fc600078e0004 */
[----:B------:R0:W-:Y:S04]  /*12ca0*/  @!P4 LDGSTS.E.BYPASS.LTC128B.128 [R8+0x29400], desc[UR38][R2.64+0x80], !P2 ;  /* 0x294000800208cfae */ /* 0x0001e8000d101d66 */
[----:B------:R0:W-:Y:S01]  /*12cb0*/  @!P4 LDGSTS.E.BYPASS.LTC128B.128 [R8+0x2d400], desc[UR38][R2.64+0x100], !P1 ;  /* 0x2d4001000208cfae */ /* 0x0001e2000c901d66 */
[----:B------:R-:W-:-:S03]  /*12cc0*/  IMAD.MOV.U32 R6, RZ, RZ, R14 ;  /* 0x000000ffff067224 */ /* 0x000fc600078e000e */
[----:B------:R0:W-:Y:S04]  /*12cd0*/  @!P4 LDGSTS.E.BYPASS.LTC128B.128 [R8+0x31400], desc[UR38][R2.64+0x180], !P0 ;  /* 0x314001800208cfae */ /* 0x0001e8000c101d66 */
[----:B0-----:R-:W-:Y:S05]  /*12ce0*/  WARPSYNC.COLLECTIVE R15, `(.L_x_10494) ;  /* 0x000000000f087348 */ /* 0x001fea0003c00000 */
[----:B------:R1:W2:Y:S02]  /*12cf0*/  SHFL.IDX P6, R14, R13, R12, R11 ;  /* 0x0000000c0d0e7389 */ /* 0x0002a400000c000b */
[----:B012---:R-:W-:Y:S01]  /*12d00*/  ENDCOLLECTIVE ;  /* 0x000000000000791b */ /* 0x007fe20003800000 */
.L_x_10494:
[----:B------:R-:W-:Y:S01]  /*12d10*/  IMAD.MOV.U32 R2, RZ, RZ, R14 ;  /* 0x000000ffff027224 */ /* 0x000fe200078e000e */
[----:B------:R-:W-:Y:S06]  /*12d20*/  BRA `(.L_x_10495) ;  /* 0xffffffa800a07947 */ /* 0x000fec000383ffff */
.L_x_10360:
[----:B0-----:R-:W4:Y:S02]  /*12d30*/  LDL R2, [R1+0x4] ;  /* 0x0000040001027983 */ /* 0x001f240000100800 */
[----:B----4-:R0:W1:Y:S02]  /*12d40*/  SYNCS.PHASECHK.TRANS64.TRYWAIT P0, [R2+URZ+0x32420], R0 ;  /* 0x03242000020075a7 */ /* 0x010064000800017f */
[----:B-1----:R-:W-:Y:S05]  /*12d50*/  @!P0 NANOSLEEP.SYNCS 0x989680 ;  /* 0x009896800000895d */ /* 0x002fea0003900000 */
[----:B------:R-:W1:Y:S02]  /*12d60*/  @!P0 SYNCS.PHASECHK.TRANS64 P0, [R2+URZ+0x32420], R0 ;  /* 0x03242000020085a7 */ /* 0x000e64000800007f */
[----:B-1----:R-:W-:Y:S05]  /*12d70*/  @!P0 BRA `(.L_x_10360) ;  /* 0xfffffffc00ec8947 */ /* 0x002fea000383ffff */
[----:B------:R-:W-:Y:S05]  /*12d80*/  BRA `(.L_x_10496) ;  /* 0xffffffac001c7947 */ /* 0x000fea000383ffff */
.L_x_10364:
[----:B0-----:R0:W1:Y:S02]  /*12d90*/  SYNCS.PHASECHK.TRANS64.TRYWAIT P0, [R2+URZ+0x32460], R0 ;  /* 0x03246000020075a7 */ /* 0x001064000800017f */
[----:B-1----:R-:W-:Y:S05]  /*12da0*/  @!P0 NANOSLEEP.SYNCS 0x989680 ;  /* 0x009896800000895d */ /* 0x002fea0003900000 */
[----:B------:R-:W1:Y:S02]  /*12db0*/  @!P0 SYNCS.PHASECHK.TRANS64 P0, [R2+URZ+0x32460], R0 ;  /* 0x03246000020085a7 */ /* 0x000e64000800007f */
[----:B-1----:R-:W-:Y:S05]  /*12dc0*/  @!P0 BRA `(.L_x_10364) ;  /* 0xfffffffc00f08947 */ /* 0x002fea000383ffff */
[----:B------:R-:W-:Y:S05]  /*12dd0*/  BRA `(.L_x_10497) ;  /* 0xffffffac004c7947 */ /* 0x000fea000383ffff */
.L_x_10379:
[----:B-1----:R1:W2:Y:S02]  /*12de0*/  SYNCS.PHASECHK.TRANS64.TRYWAIT P0, [R3+URZ+0x32440], R2 ;  /* 0x03244002030075a7 */ /* 0x0022a4000800017f */
[----:B--2---:R-:W-:Y:S05]  /*12df0*/  @!P0 NANOSLEEP.SYNCS 0x989680 ;  /* 0x009896800000895d */ /* 0x004fea0003900000 */
[----:B------:R-:W2:Y:S02]  /*12e00*/  @!P0 SYNCS.PHASECHK.TRANS64 P0, [R3+URZ+0x32440], R2 ;  /* 0x03244002030085a7 */ /* 0x000ea4000800007f */
[----:B--2---:R-:W-:Y:S05]  /*12e10*/  @!P0 BRA `(.L_x_10379) ;  /* 0xfffffffc00f08947 */ /* 0x004fea000383ffff */
[----:B------:R-:W-:Y:S05]  /*12e20*/  BRA `(.L_x_10498) ;  /* 0xffffffb4007c7947 */ /* 0x000fea000383ffff */
.L_x_10384:
[----:B0-----:R0:W2:Y:S02]  /*12e30*/  SYNCS.PHASECHK.TRANS64.TRYWAIT P0, [R3+URZ+0x32460], R2 ;  /* 0x03246002030075a7 */ /* 0x0010a4000800017f */
[----:B--2---:R-:W-:Y:S05]  /*12e40*/  @!P0 NANOSLEEP.SYNCS 0x989680 ;  /* 0x009896800000895d */ /* 0x004fea0003900000 */
[----:B------:R-:W2:Y:S02]  /*12e50*/  @!P0 SYNCS.PHASECHK.TRANS64 P0, [R3+URZ+0x32460], R2 ;  /* 0x03246002030085a7 */ /* 0x000ea4000800007f */
[----:B--2---:R-:W-:Y:S05]  /*12e60*/  @!P0 BRA `(.L_x_10384) ;  /* 0xfffffffc00f08947 */ /* 0x004fea000383ffff */
[----:B------:R-:W-:Y:S05]  /*12e70*/  BRA `(.L_x_10499) ;  /* 0xffffffb800047947 */ /* 0x000fea000383ffff */
.L_x_10395:
[----:B0-----:R0:W1:Y:S02]  /*12e80*/  SYNCS.PHASECHK.TRANS64.TRYWAIT P0, [R4+URZ+0x32440], R2 ;  /* 0x03244002040075a7 */ /* 0x001064000800017f */
[----:B-1----:R-:W-:Y:S05]  /*12e90*/  @!P0 NANOSLEEP.SYNCS 0x989680 ;  /* 0x009896800000895d */ /* 0x002fea0003900000 */
[----:B------:R-:W1:Y:S02]  /*12ea0*/  @!P0 SYNCS.PHASECHK.TRANS64 P0, [R4+URZ+0x32440], R2 ;  /* 0x03244002040085a7 */ /* 0x000e64000800007f */
[----:B-1----:R-:W-:Y:S05]  /*12eb0*/  @!P0 BRA `(.L_x_10395) ;  /* 0xfffffffc00f08947 */ /* 0x002fea000383ffff */
[----:B------:R-:W-:Y:S05]  /*12ec0*/  BRA `(.L_x_10500) ;  /* 0xffffffc000147947 */ /* 0x000fea000383ffff */
.L_x_10400:
[----:B-1----:R1:W2:Y:S02]  /*12ed0*/  SYNCS.PHASECHK.TRANS64.TRYWAIT P0, [R4+URZ+0x32460], R2 ;  /* 0x03246002040075a7 */ /* 0x0022a4000800017f */
[----:B--2---:R-:W-:Y:S05]  /*12ee0*/  @!P0 NANOSLEEP.SYNCS 0x989680 ;  /* 0x009896800000895d */ /* 0x004fea0003900000 */
[----:B------:R-:W2:Y:S02]  /*12ef0*/  @!P0 SYNCS.PHASECHK.TRANS64 P0, [R4+URZ+0x32460], R2 ;  /* 0x03246002040085a7 */ /* 0x000ea4000800007f */
[----:B--2---:R-:W-:Y:S05]  /*12f00*/  @!P0 BRA `(.L_x_10400) ;  /* 0xfffffffc00f08947 */ /* 0x004fea000383ffff */
[----:B------:R-:W-:Y:S05]  /*12f10*/  BRA `(.L_x_10501) ;  /* 0xffffffc000987947 */ /* 0x000fea000383ffff */
.L_x_10411:
[----:B-1----:R1:W2:Y:S02]  /*12f20*/  SYNCS.PHASECHK.TRANS64.TRYWAIT P0, [R4+URZ+0x32440], R2 ;  /* 0x03244002040075a7 */ /* 0x0022a4000800017f */
[----:B--2---:R-:W-:Y:S05]  /*12f30*/  @!P0 NANOSLEEP.SYNCS 0x989680 ;  /* 0x009896800000895d */ /* 0x004fea0003900000 */
[----:B------:R-:W2:Y:S02]  /*12f40*/  @!P0 SYNCS.PHASECHK.TRANS64 P0, [R4+URZ+0x32440], R2 ;  /* 0x03244002040085a7 */ /* 0x000ea4000800007f */
[----:B--2---:R-:W-:Y:S05]  /*12f50*/  @!P0 BRA `(.L_x_10411) ;  /* 0xfffffffc00f08947 */ /* 0x004fea000383ffff */
[----:B------:R-:W-:Y:S05]  /*12f60*/  BRA `(.L_x_10502) ;  /* 0xffffffc800847947 */ /* 0x000fea000383ffff */
.L_x_10416:
[----:B0-----:R0:W2:Y:S02]  /*12f70*/  SYNCS.PHASECHK.TRANS64.TRYWAIT P0, [R4+URZ+0x32460], R2 ;  /* 0x03246002040075a7 */ /* 0x0010a4000800017f */
[----:B--2---:R-:W-:Y:S05]  /*12f80*/  @!P0 NANOSLEEP.SYNCS 0x989680 ;  /* 0x009896800000895d */ /* 0x004fea0003900000 */
[----:B------:R-:W2:Y:S02]  /*12f90*/  @!P0 SYNCS.PHASECHK.TRANS64 P0, [R4+URZ+0x32460], R2 ;  /* 0x03246002040085a7 */ /* 0x000ea4000800007f */
[----:B--2---:R-:W-:Y:S05]  /*12fa0*/  @!P0 BRA `(.L_x_10416) ;  /* 0xfffffffc00f08947 */ /* 0x004fea000383ffff */
[----:B------:R-:W-:Y:S05]  /*12fb0*/  BRA `(.L_x_10503) ;  /* 0xffffffcc000c7947 */ /* 0x000fea000383ffff */
.L_x_10428:
[----:B------:R-:W-:Y:S01]  /*12fc0*/  BSSY B0, `(.L_x_10504) ;  /* 0x0000008000007945 */ /* 0x000fe20003800000 */
[----:B------:R-:W-:Y:S02]  /*12fd0*/  IMAD.MOV.U32 R13, RZ, RZ, R16 ;  /* 0x000000ffff0d7224 */ /* 0x000fe400078e0010 */
[----:B-1----:R-:W-:Y:S02]  /*12fe0*/  IMAD.MOV.U32 R12, RZ, RZ, RZ ;  /* 0x000000ffff0c7224 */ /* 0x002fe400078e00ff */
[----:B------:R-:W-:Y:S02]  /*12ff0*/  IMAD.MOV.U32 R11, RZ, RZ, 0x1f ;  /* 0x0000001fff0b7424 */ /* 0x000fe400078e00ff */
[----:B------:R-:W-:-:S07]  /*13000*/  IMAD.MOV.U32 R15, RZ, RZ, -0x1 ;  /* 0xffffffffff0f7424 */ /* 0x000fce00078e00ff */
[----:B------:R-:W-:Y:S05]  /*13010*/  WARPSYNC.COLLECTIVE R15, `(.L_x_10505) ;  /* 0x000000000f087348 */ /* 0x000fea0003c00000 */
[----:B------:R0:W1:Y:S02]  /*13020*/  SHFL.IDX P6, R14, R13, R12, R11 ;  /* 0x0000000c0d0e7389 */ /* 0x00006400000c000b */
[----:B01----:R-:W-:Y:S01]  /*13030*/  ENDCOLLECTIVE ;  /* 0x000000000000791b */ /* 0x003fe20003800000 */
.L_x_10505:
[----:B------:R-:W-:Y:S05]  /*13040*/  BSYNC B0 ;  /* 0x0000000000007941 */ /* 0x000fea0003800000 */
.L_x_10504:
        /* <DEDUP_REMOVED lines=9> */
.L_x_10506:
        /* <DEDUP_REMOVED lines=18> */
.L_x_10507:
        /* <DEDUP_REMOVED lines=8> */
.L_x_10508:
        /* <DEDUP_REMOVED lines=8> */
.L_x_10509:
        /* <DEDUP_REMOVED lines=8> */
.L_x_10510:
        /* <DEDUP_REMOVED lines=8> */
.L_x_10511:
        /* <DEDUP_REMOVED lines=9> */
.L_x_10512:
[----:B------:R-:W-:Y:S01]  /*13490*/  IMAD.MOV.U32 R6, RZ, RZ, R14 ;  /* 0x000000ffff067224 */ /* 0x000fe200078e000e */
[----:B------:R-:W-:Y:S06]  /*134a0*/  BRA `(.L_x_10513) ;  /* 0xffffffd000647947 */ /* 0x000fec000383ffff */
.L_x_10433:
        /* <DEDUP_REMOVED lines=8> */
.L_x_10515:
[----:B------:R-:W-:Y:S05]  /*13530*/  BSYNC B0 ;  /* 0x0000000000007941 */ /* 0x000fea0003800000 */
.L_x_10514:
        /* <DEDUP_REMOVED lines=10> */
.L_x_10516:
        /* <DEDUP_REMOVED lines=8> */
.L_x_10517:
        /* <DEDUP_REMOVED lines=8> */
.L_x_10518:
        /* <DEDUP_REMOVED lines=8> */
.L_x_10519:
        /* <DEDUP_REMOVED lines=9> */
.L_x_10520:
[----:B------:R-:W-:Y:S01]  /*137f0*/  IMAD.MOV.U32 R6, RZ, RZ, R14 ;  /* 0x000000ffff067224 */ /* 0x000fe200078e000e */
[----:B------:R-:W-:Y:S06]  /*13800*/  BRA `(.L_x_10521) ;  /* 0xffffffd000287947 */ /* 0x000fec000383ffff */
.L_x_10435:
[----:B------:R-:W-:Y:S01]  /*13810*/  BSSY B0, `(.L_x_10522) ;  /* 0x0000006000007945 */ /* 0x000fe20003800000 */
[----:B------:R-:W-:Y:S01]  /*13820*/  PLOP3.LUT P6, PT, P6, PT, PT, 0x8, 0x0 ;  /* 0x000000000000781c */ /* 0x000fe200037ce170 */
[----:B------:R-:W-:-:S12]  /*13830*/  IMAD.MOV.U32 R15, RZ, RZ, -0x1 ;  /* 0xffffffffff0f7424 */ /* 0x000fd800078e00ff */
[----:B0-----:R-:W-:Y:S05]  /*13840*/  WARPSYNC.COLLECTIVE R15, `(.L_x_10523) ;  /* 0x000000000f087348 */ /* 0x001fea0003c00000 */
[----:B------:R-:W-:Y:S01]  /*13850*/  VOTE.ANY R14, PT, P6 ;  /* 0x00000000000e7806 */ /* 0x000fe200030e0100 */
[----:B0-----:R-:W-:Y:S06]  /*13860*/  ENDCOLLECTIVE ;  /* 0x000000000000791b */ /* 0x001fec0003800000 */
.L_x_10523:
[----:B------:R-:W-:Y:S05]  /*13870*/  BSYNC B0 ;  /* 0x0000000000007941 */ /* 0x000fea0003800000 */
.L_x_10522:
        /* <DEDUP_REMOVED lines=9> */
.L_x_10524:
[----:B------:R-:W-:Y:S01]  /*13910*/  IMAD.MOV.U32 R17, RZ, RZ, R14 ;  /* 0x000000ffff117224 */ /* 0x000fe200078e000e */
[----:B------:R-:W-:Y:S06]  /*13920*/  BRA `(.L_x_10525) ;  /* 0xffffffd000187947 */ /* 0x000fec000383ffff */
.L_x_10437:
[----:B------:R-:W-:Y:S01]  /*13930*/  BSSY B0, `(.L_x_10526) ;  /* 0x0000007000007945 */ /* 0x000fe20003800000 */
[----:B------:R-:W-:Y:S02]  /*13940*/  IMAD.MOV.U32 R13, RZ, RZ, R3 ;  /* 0x000000ffff0d7224 */ /* 0x000fe400078e0003 */
[----:B------:R-:W-:Y:S02]  /*13950*/  IMAD.MOV.U32 R11, RZ, RZ, 0x1f ;  /* 0x0000001fff0b7424 */ /* 0x000fe400078e00ff */
[----:B------:R-:W-:-:S07]  /*13960*/  IMAD.MOV.U32 R15, RZ, RZ, -0x1 ;  /* 0xffffffffff0f7424 */ /* 0x000fce00078e00ff */
[----:B0-2---:R-:W-:Y:S05]  /*13970*/  WARPSYNC.COLLECTIVE R15, `(.L_x_10527) ;  /* 0x000000000f087348 */ /* 0x005fea0003c00000 */
[----:B------:R1:W3:Y:S02]  /*13980*/  SHFL.IDX P6, R14, R13, R12, R11 ;  /* 0x0000000c0d0e7389 */ /* 0x0002e400000c000b */
[----:B0123--:R-:W-:Y:S01]  /*13990*/  ENDCOLLECTIVE ;  /* 0x000000000000791b */ /* 0x00ffe20003800000 */
.L_x_10527:
[----:B------:R-:W-:Y:S05]  /*139a0*/  BSYNC B0 ;  /* 0x0000000000007941 */ /* 0x000fea0003800000 */
.L_x_10526:
[----:B------:R-:W-:Y:S01]  /*139b0*/  IMAD.MOV.U32 R2, RZ, RZ, R14 ;  /* 0x000000ffff027224 */ /* 0x000fe200078e000e */
[----:B------:R-:W-:Y:S06]  /*139c0*/  BRA `(.L_x_10436) ;  /* 0xffffffd0000c7947 */ /* 0x000fec000383ffff */
.L_x_10441:
[----:B0-----:R0:W1:Y:S02]  /*139d0*/  SYNCS.PHASECHK.TRANS64.TRYWAIT P0, [R0+URZ+0x32420], R3 ;  /* 0x03242003000075a7 */ /* 0x001064000800017f */
[----:B-1----:R-:W-:Y:S05]  /*139e0*/  @!P0 NANOSLEEP.SYNCS 0x989680 ;  /* 0x009896800000895d */ /* 0x002fea0003900000 */
[----:B------:R-:W1:Y:S02]  /*139f0*/  @!P0 SYNCS.PHASECHK.TRANS64 P0, [R0+URZ+0x32420], R3 ;  /* 0x03242003000085a7 */ /* 0x000e64000800007f */
[----:B-1----:R-:W-:Y:S05]  /*13a00*/  @!P0 BRA `(.L_x_10441) ;  /* 0xfffffffc00f08947 */ /* 0x002fea000383ffff */
[----:B------:R-:W-:Y:S05]  /*13a10*/  BRA `(.L_x_10528) ;  /* 0xffffffd400007947 */ /* 0x000fea000383ffff */
.L_x_10442:
        /* <DEDUP_REMOVED lines=11> */
.L_x_10530:
[----:B------:R-:W-:Y:S05]  /*13ad0*/  BSYNC B0 ;  /* 0x0000000000007941 */ /* 0x000fea0003800000 */
.L_x_10529:
[----:B------:R-:W-:Y:S05]  /*13ae0*/  BRA `(.L_x_10531) ;  /* 0xffffffd000e87947 */ /* 0x000fea000383ffff */
.L_x_10445:
[----:B------:R-:W-:Y:S01]  /*13af0*/  BSSY B1, `(.L_x_10532) ;  /* 0x0000006000017945 */ /* 0x000fe20003800000 */
[----:B------:R-:W-:-:S07]  /*13b00*/  IMAD.MOV.U32 R15, RZ, RZ, -0x1 ;  /* 0xffffffffff0f7424 */ /* 0x000fce00078e00ff */
[----:B01---5:R-:W-:Y:S05]  /*13b10*/  WARPSYNC.COLLECTIVE R15, `(.L_x_10533) ;  /* 0x000000000f0c7348 */ /* 0x023fea0003c00000 */
[----:B------:R-:W-:Y:S02]  /*13b20*/  ELECT P6, UR62, PT ;  /* 0x00000000003e782f */ /* 0x000fe400038c0000 */
[----:B------:R-:W-:Y:S01]  /*13b30*/  MOV R14, UR62 ;  /* 0x0000003e000e7c02 */ /* 0x000fe20008000f00 */
[----:B01---5:R-:W-:Y:S10]  /*13b40*/  ENDCOLLECTIVE ;  /* 0x000000000000791b */ /* 0x023ff40003800000 */
.L_x_10533:
[----:B------:R-:W-:Y:S05]  /*13b50*/  BSYNC B1 ;  /* 0x0000000000017941 */ /* 0x000fea0003800000 */
.L_x_10532:
[----:B------:R-:W-:Y:S05]  /*13b60*/  BRA `(.L_x_10534) ;  /* 0xffffffd000e07947 */ /* 0x000fea000383ffff */
.L_x_10447:
[----:B0-----:R0:W1:Y:S02]  /*13b70*/  SYNCS.PHASECHK.TRANS64.TRYWAIT P0, [R6+URZ], R5 ;  /* 0x00000005060075a7 */ /* 0x001064000800017f */
[----:B-1----:R-:W-:Y:S05]  /*13b80*/  @!P0 NANOSLEEP.SYNCS 0x989680 ;  /* 0x009896800000895d */ /* 0x002fea0003900000 */
[----:B------:R-:W1:Y:S02]  /*13b90*/  @!P0 SYNCS.PHASECHK.TRANS64 P0, [R6+URZ], R5 ;  /* 0x00000005060085a7 */ /* 0x000e64000800007f */
[----:B-1----:R-:W-:Y:S05]  /*13ba0*/  @!P0 BRA `(.L_x_10447) ;  /* 0xfffffffc00f08947 */ /* 0x002fea000383ffff */
[----:B------:R-:W-:Y:S05]  /*13bb0*/  BRA `(.L_x_10535) ;  /* 0xffffffd400247947 */ /* 0x000fea000383ffff */
.L_x_10448:
[----:B-1----:R1:W2:Y:S02]  /*13bc0*/  SYNCS.PHASECHK.TRANS64.TRYWAIT P0, [R7+URZ], R2 ;  /* 0x00000002070075a7 */ /* 0x0022a4000800017f */
[----:B--2---:R-:W-:Y:S05]  /*13bd0*/  @!P0 NANOSLEEP.SYNCS 0x989680 ;  /* 0x009896800000895d */ /* 0x004fea0003900000 */
[----:B------:R-:W2:Y:S02]  /*13be0*/  @!P0 SYNCS.PHASECHK.TRANS64 P0, [R7+URZ], R2 ;  /* 0x00000002070085a7 */ /* 0x000ea4000800007f */
[----:B--2---:R-:W-:Y:S05]  /*13bf0*/  @!P0 BRA `(.L_x_10448) ;  /* 0xfffffffc00f08947 */ /* 0x004fea000383ffff */
[----:B------:R-:W-:Y:S05]  /*13c00*/  BRA `(.L_x_10536) ;  /* 0xffffffd400187947 */ /* 0x000fea000383ffff */
.L_x_10450:
[----:B--2---:R2:W3:Y:S02]  /*13c10*/  SYNCS.PHASECHK.TRANS64.TRYWAIT P0, [R4+URZ], R5 ;  /* 0x00000005040075a7 */ /* 0x0044e4000800017f */
[----:B---3--:R-:W-:Y:S05]  /*13c20*/  @!P0 NANOSLEEP.SYNCS 0x989680 ;  /* 0x009896800000895d */ /* 0x008fea0003900000 */
[----:B------:R-:W3:Y:S02]  /*13c30*/  @!P0 SYNCS.PHASECHK.TRANS64 P0, [R4+URZ], R5 ;  /* 0x00000005040085a7 */ /* 0x000ee4000800007f */
[----:B---3--:R-:W-:Y:S05]  /*13c40*/  @!P0 BRA `(.L_x_10450) ;  /* 0xfffffffc00f08947 */ /* 0x008fea000383ffff */
[----:B------:R-:W-:Y:S05]  /*13c50*/  BRA `(.L_x_10537) ;  /* 0xffffffd400207947 */ /* 0x000fea000383ffff */
.L_x_10538:
        /* <DEDUP_REMOVED lines=10> */
.L_x_15309:


//--------------------- .text._ZN7cutlass13device_kernelIN5flash11enable_sm90INS1_16FlashAttnFwdSm90INS1_25CollectiveMainloopFwdSm90ILi2EN4cute5tupleIJNS5_1CILi1EEES8_S8_EEENS6_IJNS7_ILi128EEENS7_ILi96EEENS7_ILi64EEEEEELi256ENS_6half_tEfNS_4arch4Sm90ELb0ELb0ELb1ELb1ELb0ELb1ELb1ELb1ELb0ELb1ELb0ELb0EEENS1_21CollectiveEpilogueFwdINS6_IJSA_NS7_ILi256EEESB_EEES9_SE_SG_Li256ELb1ELb1ELb0ELb0EEENS1_36VarlenDynamicPersistentTileSchedulerILi128ELi96ELi256ELi128ELb0ELb1ELb1ELb0ELb1ELb1EEEEEEEEEvNT_6ParamsE --------------------------
	.section	.text._ZN7cutlass13device_kernelIN5flash11enable_sm90INS1_16FlashAttnFwdSm90INS1_25CollectiveMainloopFwdSm90ILi2EN4cute5tupleIJNS5_1CILi1EEES8_S8_EEENS6_IJNS7_ILi128EEENS7_ILi96EEENS7_ILi64EEEEEELi256ENS_6half_tEfNS_4arch4Sm90ELb0ELb0ELb1ELb1ELb0ELb1ELb1ELb1ELb0ELb1ELb0ELb0EEENS1_21CollectiveEpilogueFwdINS6_IJSA_NS7_ILi256EEESB_EEES9_SE_SG_Li256ELb1ELb1ELb0ELb0EEENS1_36VarlenDynamicPersistentTileSchedulerILi128ELi96ELi256ELi128ELb0ELb1ELb1ELb0ELb1ELb1EEEEEEEEEvNT_6ParamsE,"ax",@progbits
	.align	128
.text._ZN7cutlass13device_kernelIN5flash11enable_sm90INS1_16FlashAttnFwdSm90INS1_25CollectiveMainloopFwdSm90ILi2EN4cute5tupleIJNS5_1CILi1EEES8_S8_EEENS6_IJNS7_ILi128EEENS7_ILi96EEENS7_ILi64EEEEEELi256ENS_6half_tEfNS_4arch4Sm90ELb0ELb0ELb1ELb1ELb0ELb1ELb1ELb1ELb0ELb1ELb0ELb0EEENS1_21CollectiveEpilogueFwdINS6_IJSA_NS7_ILi256EEESB_EEES9_SE_SG_Li256ELb1ELb1ELb0ELb0EEENS1_36VarlenDynamicPersistentTileSchedulerILi128ELi96ELi256ELi128ELb0ELb1ELb1ELb0ELb1ELb1EEEEEEEEEvNT_6ParamsE:
        .type           _ZN7cutlass13device_kernelIN5flash11enable_sm90INS1_16FlashAttnFwdSm90INS1_25CollectiveMainloopFwdSm90ILi2EN4cute5tupleIJNS5_1CILi1EEES8_S8_EEENS6_IJNS7_ILi128EEENS7_ILi96EEENS7_ILi64EEEEEELi256ENS_6half_tEfNS_4arch4Sm90ELb0ELb0ELb1ELb1ELb0ELb1ELb1ELb1ELb0ELb1ELb0ELb0EEENS1_21CollectiveEpilogueFwdINS6_IJSA_NS7_ILi256EEESB_EEES9_SE_SG_Li256ELb1ELb1ELb0ELb0EEENS1_36VarlenDynamicPersistentTileSchedulerILi128ELi96ELi256ELi128ELb0ELb1ELb1ELb0ELb1ELb1EEEEEEEEEvNT_6ParamsE,@function
        .size           _ZN7cutlass13device_kernelIN5flash11enable_sm90INS1_16FlashAttnFwdSm90INS1_25CollectiveMainloopFwdSm90ILi2EN4cute5tupleIJNS5_1CILi1EEES8_S8_EEENS6_IJNS7_ILi128EEENS7_ILi96EEENS7_ILi64EEEEEELi256ENS_6half_tEfNS_4arch4Sm90ELb0ELb0ELb1ELb1ELb0ELb1ELb1ELb1ELb0ELb1ELb0ELb0EEENS1_21CollectiveEpilogueFwdINS6_IJSA_NS7_ILi256EEESB_EEES9_SE_SG_Li256ELb1ELb1ELb0ELb0EEENS1_36VarlenDynamicPersistentTileSchedulerILi128ELi96ELi256ELi128ELb0ELb1ELb1ELb0ELb1ELb1EEEEEEEEEvNT_6ParamsE,(.L_x_15310 - _ZN7cutlass13device_kernelIN5flash11enable_sm90INS1_16FlashAttnFwdSm90INS1_25CollectiveMainloopFwdSm90ILi2EN4cute5tupleIJNS5_1CILi1EEES8_S8_EEENS6_IJNS7_ILi128EEENS7_ILi96EEENS7_ILi64EEEEEELi256ENS_6half_tEfNS_4arch4Sm90ELb0ELb0ELb1ELb1ELb0ELb1ELb1ELb1ELb0ELb1ELb0ELb0EEENS1_21CollectiveEpilogueFwdINS6_IJSA_NS7_ILi256EEESB_EEES9_SE_SG_Li256ELb1ELb1ELb0ELb0EEENS1_36VarlenDynamicPersistentTileSchedulerILi128ELi96ELi256ELi128ELb0ELb1ELb1ELb0ELb1ELb1EEEEEEEEEvNT_6ParamsE)
        .other          _ZN7cutlass13device_kernelIN5flash11enable_sm90INS1_16FlashAttnFwdSm90INS1_25CollectiveMainloopFwdSm90ILi2EN4cute5tupleIJNS5_1CILi1EEES8_S8_EEENS6_IJNS7_ILi128EEENS7_ILi96EEENS7_ILi64EEEEEELi256ENS_6half_tEfNS_4arch4Sm90ELb0ELb0ELb1ELb1ELb0ELb1ELb1ELb1ELb0ELb1ELb0ELb0EEENS1_21CollectiveEpilogueFwdINS6_IJSA_NS7_ILi256EEESB_EEES9_SE_SG_Li256ELb1ELb1ELb0ELb0EEENS1_36VarlenDynamicPersistentTileSchedulerILi128ELi96ELi256ELi128ELb0ELb1ELb1ELb0ELb1ELb1EEEEEEEEEvNT_6ParamsE,@"STO_CUDA_ENTRY STV_DEFAULT"
_ZN7cutlass13device_kernelIN5flash11enable_sm90INS1_16FlashAttnFwdSm90INS1_25CollectiveMainloopFwdSm90ILi2EN4cute5tupleIJNS5_1CILi1EEES8_S8_EEENS6_IJNS7_ILi128EEENS7_ILi96EEENS7_ILi64EEEEEELi256ENS_6half_tEfNS_4arch4Sm90ELb0ELb0ELb1ELb1ELb0ELb1ELb1ELb1ELb0ELb1ELb0ELb0EEENS1_21CollectiveEpilogueFwdINS6_IJSA_NS7_ILi256EEESB_EEES9_SE_SG_Li256ELb1ELb1ELb0ELb0EEENS1_36VarlenDynamicPersistentTileSchedulerILi128ELi96ELi256ELi128ELb0ELb1ELb1ELb0ELb1ELb1EEEEEEEEEvNT_6ParamsE:
        /* <DEDUP_REMOVED lines=23> */
.L_x_10540:
[----:B------:R-:W-:Y:S05]  /*0170*/  BSYNC B0 ;  /* 0x0000000000007941 */ /* 0x000fea0003800000 */
.L_x_10539:
        /* <DEDUP_REMOVED lines=10> */
[----:B------:R-:W-:Y:S01]  /*0220*/  SHF.R.U32.HI R3, RZ, 0x7, R3 ;  /* 0x00000007ff037819 */ /* 0x000fe20000011603 */
[----:B------:R-:W-:Y:S01]  /*0230*/  VOTEU.ANY UP2, P0 ;  /* 0x00000000003f7886 */ /* 0x000fe20000040100 */
[----:B0-----:R-:W-:-:S03]  /*0240*/  ISETP.NE.AND P1, PT, R2, RZ, PT ;  /* 0x000000ff0200720c */ /* 0x001fc60003f25270 */
[----:B------:R0:W2:Y:S01]  /*0250*/  SHFL.IDX PT, R2, R3, RZ, 0x1f ;  /* 0x00001fff03027589 */ /* 0x0000a200000e0000 */
[----:B-1----:R-:W-:Y:S02]  /*0260*/  @UP0 ULEA UR8, UR8, UR6, 0x18 ;  /* 0x0000000608080291 */ /* 0x002fe4000f8ec03f */
[----:B------:R-:W-:-:S04]  /*0270*/  @UP0 UIADD3 UR6, -UR7, 0x100000, URZ ;  /* 0x0010000007060890 */ /* 0x000fc8000fffe13f */
[----:B------:R-:W-:Y:S02]  /*0280*/  @UP0 USHF.L.U32 UR7, UR6, 0xb, URZ ;  /* 0x0000000b06070899 */ /* 0x000fe4000800063f */
[----:B------:R-:W-:Y:S01]  /*0290*/  @UP0 USHF.L.U32 UR6, UR6, 0x1, URZ ;  /* 0x0000000106060899 */ /* 0x000fe2000800063f */
[----:B------:R-:W-:Y:S01]  /*02a0*/  VOTEU.ANY UP0, P0 ;  /* 0x00000000003f7886 */ /* 0x000fe20000000100 */
[----:B------:R-:W1:Y:S04]  /*02b0*/  FENCE.VIEW.ASYNC.S ;  /* 0x00000000000073c6 */ /* 0x000e680000000000 */
[----:B-1----:R0:W1:Y:S01]  /*02c0*/  @UP0 SYNCS.EXCH.64 URZ, [UR8+0x32400], UR4 ;  /* 0x03240004083f05b2 */ /* 0x0020620008000100 */
[----:B------:R0:W3:Y:S05]  /*02d0*/  @UP1 SYNCS.EXCH.64 URZ, [UR8+0x32410], UR4 ;  /* 0x03241004083f15b2 */ /* 0x0000ea0008000100 */
[----:B------:R0:W4:Y:S02]  /*02e0*/  @UP2 SYNCS.EXCH.64 URZ, [UR8+0x32420], UR6 ;  /* 0x03242006083f25b2 */ /* 0x0001240008000100 */
        /* <DEDUP_REMOVED lines=19> */
.L_x_10541:
        /* <DEDUP_REMOVED lines=22> */
.L_x_10542:
        /* <DEDUP_REMOVED lines=18> */
.L_x_10543:
        /* <DEDUP_REMOVED lines=22> */
.L_x_10544:
        /* <DEDUP_REMOVED lines=22> */
.L_x_10545:
        /* <DEDUP_REMOVED lines=9> */
.L_x_10548:
        /* <DEDUP_REMOVED lines=19> */
[----:B------:R-:W3:Y:S01]  /*0b20*/  LDL R11, [R1+0x90] ;  /* 0x00009000010b7983 */ /* 0x000ee20000100800 */
[----:B------:R-:W0:Y:S02]  /*0b30*/  S2R R0, SR_TID.X ;  /* 0x0000000000007919 */ /* 0x000e240000002100 */
[----:B0-----:R-:W-:-:S05]  /*0b40*/  VIADD R9, R0, 0xffffff80 ;  /* 0xffffff8000097836 */ /* 0x001fca0000000000 */
[----:B------:R-:W-:-:S04]  /*0b50*/  SHF.R.S32.HI R0, RZ, 0x1f, R9 ;  /* 0x0000001fff007819 */ /* 0x000fc80000011409 */
[----:B--2---:R-:W-:-:S04]  /*0b60*/  LEA.HI R2, R0, R9, RZ, 0x7 ;  /* 0x0000000900027211 */ /* 0x004fc800078f38ff */
[----:B------:R-:W-:-:S05]  /*0b70*/  LOP3.LUT R235, R2, 0xffffff80, RZ, 0xc0, !PT ;  /* 0xffffff8002eb7812 */ /* 0x000fca00078ec0ff */
[----:B------:R-:W-:-:S05]  /*0b80*/  IMAD.IADD R235, R9, 0x1, -R235 ;  /* 0x0000000109eb7824 */ /* 0x000fca00078e0aeb */
[----:B------:R-:W-:-:S04]  /*0b90*/  SHF.R.S32.HI R8, RZ, 0x1f, R235 ;  /* 0x0000001fff087819 */ /* 0x000fc800000114eb */
[----:B------:R-:W-:-:S04]  /*0ba0*/  LEA.HI R5, R8, R235, RZ, 0x2 ;  /* 0x000000eb08057211 */ /* 0x000fc800078f10ff */
[--C-:B------:R-:W-:Y:S02]  /*0bb0*/  SHF.R.S32.HI R4, RZ, 0x2, R5.reuse ;  /* 0x00000002ff047819 */ /* 0x100fe40000011405 */
[----:B------:R-:W-:-:S04]  /*0bc0*/  SHF.R.S32.HI R3, RZ, 0x1f, R5 ;  /* 0x0000001fff037819 */ /* 0x000fc80000011405 */
[----:B------:R-:W-:Y:S02]  /*0bd0*/  LEA.HI R6, R3, R4, RZ, 0x3 ;  /* 0x0000000403067211 */ /* 0x000fe400078f18ff */
[----:B------:R-:W-:Y:S02]  /*0be0*/  LEA.HI R3, R0, R9, RZ, 0x4 ;  /* 0x0000000900037211 */ /* 0x000fe400078f20ff */
[----:B------:R-:W-:Y:S02]  /*0bf0*/  LOP3.LUT R7, R6, 0xfffffff8, RZ, 0xc0, !PT ;  /* 0xfffffff806077812 */ /* 0x000fe400078ec0ff */
[----:B------:R-:W-:-:S03]  /*0c00*/  SHF.R.S32.HI R6, RZ, 0x4, R3 ;  /* 0x00000004ff067819 */ /* 0x000fc60000011403 */
[----:B------:R-:W-:Y:S01]  /*0c10*/  IMAD.IADD R7, R4, 0x1, -R7 ;  /* 0x0000000104077824 */ /* 0x000fe200078e0a07 */
[C---:B------:R-:W-:Y:S02]  /*0c20*/  LOP3.LUT R4, R3.reuse, 0x3fffff0, RZ, 0xc0, !PT ;  /* 0x03fffff003047812 */ /* 0x040fe400078ec0ff */
[----:B------:R-:W-:Y:S02]  /*0c30*/  LEA.HI R215, R0, R9, RZ, 0x5 ;  /* 0x0000000900d77211 */ /* 0x000fe400078f28ff */
[----:B------:R-:W-:Y:S02]  /*0c40*/  LEA.HI R3, R3, R6, RZ, 0x1 ;  /* 0x0000000603037211 */ /* 0x000fe400078f08ff */
[----:B------:R-:W-:Y:S01]  /*0c50*/  LEA.HI R8, R8, R235, RZ, 0x5 ;  /* 0x000000eb08087211 */ /* 0x000fe200078f28ff */
[----:B------:R-:W-:Y:S01]  /*0c60*/  IMAD.IADD R4, R9, 0x1, -R4 ;  /* 0x0000000109047824 */ /* 0x000fe200078e0a04 */
[----:B------:R-:W-:Y:S02]  /*0c70*/  SHF.R.S32.HI R215, RZ, 0x5, R215 ;  /* 0x00000005ffd77819 */ /* 0x000fe400000114d7 */
[----:B------:R-:W-:-:S02]  /*0c80*/  LOP3.LUT R3, R3, 0x1ffffffe, RZ, 0xc0, !PT ;  /* 0x1ffffffe03037812 */ /* 0x000fc400078ec0ff */
[----:B------:R-:W-:Y:S01]  /*0c90*/  SHF.R.S32.HI R8, RZ, 0x5, R8 ;  /* 0x00000005ff087819 */ /* 0x000fe20000011408 */
[----:B------:R-:W-:Y:S01]  /*0ca0*/  IMAD R4, R215, 0x10, R4 ;  /* 0x00000010d7047824 */ /* 0x000fe200078e0204 */
[----:B------:R-:W-:Y:S01]  /*0cb0*/  SHF.R.S32.HI R10, RZ, 0x7, R2 ;  /* 0x00000007ff0a7819 */ /* 0x000fe20000011402 */
[----:B------:R-:W-:Y:S02]  /*0cc0*/  IMAD.IADD R3, R6, 0x1, -R3 ;  /* 0x0000000106037824 */ /* 0x000fe400078e0a03 */
[----:B------:R-:W-:Y:S01]  /*0cd0*/  IMAD R7, R8, 0x10, R7 ;  /* 0x0000001008077824 */ /* 0x000fe200078e0207 */
[----:B------:R-:W-:Y:S01]  /*0ce0*/  LEA.HI R2, R2, R10, RZ, 0x1 ;  /* 0x0000000a02027211 */ /* 0x000fe200078f08ff */
[----:B------:R-:W-:Y:S01]  /*0cf0*/  IMAD R8, R4, 0x8, R3 ;  /* 0x0000000804087824 */ /* 0x000fe200078e0203 */
[----:B------:R-:W-:Y:S02]  /*0d00*/  LEA.HI R3, R0, R9, RZ, 0x2 ;  /* 0x0000000900037211 */ /* 0x000fe400078f10ff */
[----:B------:R-:W-:-:S02]  /*0d10*/  LOP3.LUT R2, R2, 0x3fffffe, RZ, 0xc0, !PT ;  /* 0x03fffffe02027812 */ /* 0x000fc400078ec0ff */
[--C-:B------:R-:W-:Y:S02]  /*0d20*/  SHF.R.S32.HI R19, RZ, 0x2, R3.reuse ;  /* 0x00000002ff137819 */ /* 0x100fe40000011403 */
[----:B------:R-:W-:Y:S02]  /*0d30*/  LEA.HI R0, R0, R9, RZ, 0x3 ;  /* 0x0000000900007211 */ /* 0x000fe400078f18ff */
[----:B------:R-:W-:Y:S01]  /*0d40*/  LOP3.LUT R4, R3, 0xfffffffc, RZ, 0xc0, !PT ;  /* 0xfffffffc03047812 */ /* 0x000fe200078ec0ff */
[----:B------:R-:W-:Y:S01]  /*0d50*/  IMAD.IADD R2, R10, 0x1, -R2 ;  /* 0x000000010a027824 */ /* 0x000fe200078e0a02 */
[----:B------:R-:W-:Y:S01]  /*0d60*/  LOP3.LUT R223, R0, 0xfffffff8, RZ, 0xc0, !PT ;  /* 0xfffffff800df7812 */ /* 0x000fe200078ec0ff */
[----:B------:R-:W-:Y:S01]  /*0d70*/  VIADD R228, R19, 0x40 ;  /* 0x0000004013e47836 */ /* 0x000fe20000000000 */
[----:B------:R-:W-:Y:S01]  /*0d80*/  SHF.R.S32.HI R6, RZ, 0x1f, R3 ;  /* 0x0000001fff067819 */ /* 0x000fe20000011403 */
[C---:B------:R-:W-:Y:S02]  /*0d90*/  IMAD.IADD R4, R9.reuse, 0x1, -R4 ;  /* 0x0000000109047824 */ /* 0x040fe400078e0a04 */
[----:B------:R-:W-:Y:S01]  /*0da0*/  IMAD R10, R2, 0x40, R7 ;  /* 0x00000040020a7824 */ /* 0x000fe200078e0207 */
[----:B------:R-:W-:Y:S01]  /*0db0*/  SHF.R.S32.HI R7, RZ, 0x1f, R228 ;  /* 0x0000001fff077819 */ /* 0x000fe200000114e4 */
[----:B------:R-:W-:Y:S01]  /*0dc0*/  IMAD.IADD R223, R9, 0x1, -R223 ;  /* 0x0000000109df7824 */ /* 0x000fe200078e0adf */
[----:B------:R-:W-:Y:S01]  /*0dd0*/  SHF.R.S32.HI R233, RZ, 0x3, R0 ;  /* 0x00000003ffe97819 */ /* 0x000fe20000011400 */
[----:B------:R-:W-:Y:S01]  /*0de0*/  IMAD.SHL.U32 R214, R228, 0x40, RZ ;  /* 0x00000040e4d67824 */ /* 0x000fe200078e00ff */
[----:B------:R-:W-:-:S02]  /*0df0*/  LEA.HI R6, R6, R19, RZ, 0x3 ;  /* 0x0000001306067211 */ /* 0x000fc400078f18ff */
[C---:B------:R-:W-:Y:S01]  /*0e00*/  LEA.HI R0, R4.reuse, R4, RZ, 0x1 ;  /* 0x0000000404007211 */ /* 0x040fe200078f08ff */
[----:B------:R-:W-:Y:S01]  /*0e10*/  IMAD.SHL.U32 R205, R223, 0x8, RZ ;  /* 0x00000008dfcd7824 */ /* 0x000fe200078e00ff */
[----:B------:R-:W-:Y:S01]  /*0e20*/  LEA.HI R7, R7, R228, RZ, 0x3 ;  /* 0x000000e407077211 */ /* 0x000fe200078f18ff */
[----:B------:R-:W-:Y:S01]  /*0e30*/  IMAD.SHL.U32 R16, R4, 0x8, RZ ;  /* 0x0000000804107824 */ /* 0x000fe200078e00ff */
[----:B------:R-:W-:Y:S02]  /*0e40*/  LOP3.LUT R6, R6, 0xfffffff8, RZ, 0xc0, !PT ;  /* 0xfffffff806067812 */ /* 0x000fe400078ec0ff */
[----:B------:R-:W-:Y:S01]  /*0e50*/  LOP3.LUT R3, R0, 0x1ffffffe, RZ, 0xc0, !PT ;  /* 0x1ffffffe00037812 */ /* 0x000fe200078ec0ff */
[----:B------:R-:W-:Y:S01]  /*0e60*/  VIADD R221, R205, 0x40 ;  /* 0x00000040cddd7836 */ /* 0x000fe20000000000 */
[----:B------:R-:W-:Y:S02]  /*0e70*/  LOP3.LUT R214, R214, 0x1c0, RZ, 0xc0, !PT ;  /* 0x000001c0d6d67812 */ /* 0x000fe400078ec0ff */
[----:B------:R-:W-:Y:S01]  /*0e80*/  SHF.L.U32 R7, R7, 0x6, RZ ;  /* 0x0000000607077819 */ /* 0x000fe200000006ff */
[----:B------:R-:W-:Y:S01]  /*0e90*/  VIADD R220, R205, 0x80 ;  /* 0x00000080cddc7836 */ /* 0x000fe20000000000 */
[----:B------:R-:W-:Y:S01]  /*0ea0*/  SHF.R.S32.HI R0, RZ, 0x1f, R205 ;  /* 0x0000001fff007819 */ /* 0x000fe200000114cd */
[----:B------:R-:W-:Y:S01]  /*0eb0*/  IMAD.IADD R232, R19, 0x1, -R6 ;  /* 0x0000000113e87824 */ /* 0x000fe200078e0a06 */
[----:B------:R-:W-:Y:S01]  /*0ec0*/  SHF.R.U32.HI R6, RZ, 0x3, R214 ;  /* 0x00000003ff067819 */ /* 0x000fe200000116d6 */
[----:B------:R-:W-:Y:S01]  /*0ed0*/  IMAD.IADD R3, R4, 0x1, -R3 ;  /* 0x0000000104037824 */ /* 0x000fe200078e0a03 */
[----:B------:R-:W-:Y:S01]  /*0ee0*/  LOP3.LUT R0, R214, 0x38, R16, 0xf8, !PT ;  /* 0x00000038d6007812 */ /* 0x000fe200078ef810 */
[----:B------:R-:W-:Y:S01]  /*0ef0*/  IMAD.SHL.U32 R22, R4, 0x4, RZ ;  /* 0x0000000404167824 */ /* 0x000fe200078e00ff */
[----:B------:R-:W-:-:S02]  /*0f00*/  LOP3.LUT R219, R7, 0xfffffe00, RZ, 0xc0, !PT ;  /* 0xfffffe0007db7812 */ /* 0x000fc400078ec0ff */
[----:B------:R-:W-:Y:S02]  /*0f10*/  LOP3.LUT R4, R5, 0x7ffffffc, RZ, 0xc0, !PT ;  /* 0x7ffffffc05047812 */ /* 0x000fe400078ec0ff */
[----:B------:R-:W-:Y:S02]  /*0f20*/  SHF.R.S32.HI R5, RZ, 0x1f, R221 ;  /* 0x0000001fff057819 */ /* 0x000fe400000114dd */
[----:B------:R-:W-:Y:S02]  /*0f30*/  SHF.R.S32.HI R5, RZ, 0x1f, R220 ;  /* 0x0000001fff057819 */ /* 0x000fe400000114dc */
[----:B------:R-:W-:Y:S01]  /*0f40*/  LOP3.LUT R5, R219, R0, R6, 0xf6, !PT ;  /* 0x00000000db057212 */ /* 0x000fe200078ef606 */
[----:B------:R-:W-:Y:S01]  /*0f50*/  IMAD.SHL.U32 R0, R8, 0x8, RZ ;  /* 0x0000000808007824 */ /* 0x000fe200078e00ff */
[----:B------:R-:W-:Y:S01]  /*0f60*/  STL [R1+0x84], R10 ;  /* 0x0000840a01007387 */ /* 0x000fe20000100800 */
[----:B------:R-:W-:-:S03]  /*0f70*/  IMAD.IADD R4, R235, 0x1, -R4 ;  /* 0x00000001eb047824 */ /* 0x000fc600078e0a04 */
[----:B------:R0:W-:Y:S01]  /*0f80*/  STL [R1+0x8c], R0 ;  /* 0x00008c0001007387 */ /* 0x0001e20000100800 */
[----:B------:R-:W-:Y:S02]  /*0f90*/  IMAD R4, R5, 0x2, R18 ;  /* 0x0000000205047824 */ /* 0x000fe400078e0212 */
[----:B0-----:R-:W-:-:S05]  /*0fa0*/  IMAD R0, R3, 0x8, R10 ;  /* 0x0000000803007824 */ /* 0x001fca00078e020a */
[----:B------:R0:W-:Y:S04]  /*0fb0*/  STL [R1+0x88], R0 ;  /* 0x0000880001007387 */ /* 0x0001e80000100800 */
[----:B------:R0:W-:Y:S01]  /*0fc0*/  STL [R1+0x7c], R4 ;  /* 0x00007c0401007387 */ /* 0x0001e20000100800 */
[----:B------:R-:W-:Y:S02]  /*0fd0*/  VIADD R202, R22, 0x10 ;  /* 0x0000001016ca7836 */ /* 0x000fe40000000000 */
[----:B------:R-:W-:-:S03]  /*0fe0*/  VIADD R222, R205, 0xc0 ;  /* 0x000000c0cdde7836 */ /* 0x000fc60000000000 */
[----:B------:R-:W-:Y:S01]  /*0ff0*/  SHF.R.S32.HI R9, RZ, 0x1f, R202 ;  /* 0x0000001fff097819 */ /* 0x000fe200000114ca */
[----:B------:R-:W-:Y:S01]  /*1000*/  IMAD.MOV.U32 R2, RZ, RZ, RZ ;  /* 0x000000ffff027224 */ /* 0x000fe200078e00ff */
[----:B------:R-:W-:Y:S02]  /*1010*/  CS2R R200, SRZ ;  /* 0x0000000000c87805 */ /* 0x000fe4000001ff00 */
[----:B------:R-:W-:Y:S01]  /*1020*/  MOV R204, RZ ;  /* 0x000000ff00cc7202 */ /* 0x000fe20000000f00 */
[----:B------:R-:W-:Y:S01]  /*1030*/  IMAD.MOV.U32 R229, RZ, RZ, RZ ;  /* 0x000000ffffe57224 */ /* 0x000fe200078e00ff */
[----:B------:R-:W-:Y:S01]  /*1040*/  SHF.R.S32.HI R231, RZ, 0x1f, R19 ;  /* 0x0000001fffe77819 */ /* 0x000fe20000011413 */
[----:B------:R-:W-:Y:S01]  /*1050*/  IMAD.SHL.U32 R237, R202, 0x2, RZ ;  /* 0x00000002caed7824 */ /* 0x000fe200078e00ff */
[----:B------:R-:W-:Y:S02]  /*1060*/  SHF.R.S32.HI R17, RZ, 0x1f, R16 ;  /* 0x0000001fff117819 */ /* 0x000fe40000011410 */
[----:B------:R-:W-:-:S02]  /*1070*/  SHF.R.S32.HI R7, RZ, 0x1f, R222 ;  /* 0x0000001fff077819 */ /* 0x000fc400000114de */
[----:B------:R-:W-:Y:S02]  /*1080*/  SHF.L.U64.HI R236, R202, 0x1, R9 ;  /* 0x00000001caec7819 */ /* 0x000fe40000010209 */
[----:B0--3--:R-:W-:-:S07]  /*1090*/  LOP3.LUT R203, R11, 0x1, RZ, 0xfc, !PT ;  /* 0x000000010bcb7812 */ /* 0x009fce00078efcff */
.L_x_10684:
        /* <DEDUP_REMOVED lines=8> */
[----:B----4-:R-:W-:Y:S01]  /*1120*/  IMAD.MOV.U32 R3, RZ, RZ, RZ ;  /* 0x000000ffff037224 */ /* 0x010fe200078e00ff */
[----:B------:R-:W-:Y:S01]  /*1130*/  ISETP.NE.U32.AND P0, PT, RZ, UR6, PT ;  /* 0x00000006ff007c0c */ /* 0x000fe2000bf05070 */
[----:B------:R-:W-:Y:S01]  /*1140*/  IMAD.MOV.U32 R37, RZ, RZ, RZ ;  /* 0x000000ffff257224 */ /* 0x000fe200078e00ff */
[----:B------:R-:W-:-:S02]  /*1150*/  ISETP.NE.AND.EX P1, PT, RZ, UR5, PT, P1 ;  /* 0x00000005ff007c0c */ /* 0x000fc4000bf25310 */
[----:B------:R-:W-:Y:S02]  /*1160*/  ISETP.NE.AND.EX P0, PT, RZ, UR7, PT, P0 ;  /* 0x00000007ff007c0c */ /* 0x000fe4000bf05300 */
[----:B--2---:R-:W-:Y:S01]  /*1170*/  SHF.R.S32.HI R234, RZ, 0x1f, R227 ;  /* 0x0000001fffea7819 */ /* 0x004fe200000114e3 */
[----:B------:R-:W-:-:S08]  /*1180*/  IMAD.SHL.U32 R225, R227, 0x4, RZ ;  /* 0x00000004e3e17824 */ /* 0x000fd000078e00ff */
[C---:B------:R-:W-:Y:S02]  /*1190*/  @P1 LEA R6, P2, R227.reuse, UR4, 0x2 ;  /* 0x00000004e3061c11 */ /* 0x040fe4000f8410ff */
[C-C-:B------:R-:W-:Y:S02]  /*11a0*/  SHF.L.U64.HI R226, R227.reuse, 0x2, R234.reuse ;  /* 0x00000002e3e27819 */ /* 0x140fe400000102ea */
[----:B------:R-:W-:Y:S02]  /*11b0*/  @P1 LEA.HI.X R7, R227, UR5, R234, 0x2, P2 ;  /* 0x00000005e3071c11 */ /* 0x000fe400090f14ea */
[----:B------:R-:W-:Y:S01]  /*11c0*/  ISETP.NE.U32.AND P2, PT, RZ, UR8, PT ;  /* 0x00000008ff007c0c */ /* 0x000fe2000bf45070 */
[----:B------:R-:W-:Y:S01]  /*11d0*/  ULDC UR4, c[0x0][0x288] ;  /* 0x0000a20000047ab9 */ /* 0x000fe20000000800 */
[----:B------:R-:W-:Y:S01]  /*11e0*/  IADD3 R8, P3, R225, UR6, RZ ;  /* 0x00000006e1087c10 */ /* 0x000fe2000ff7e0ff */
[----:B------:R0:W5:Y:S01]  /*11f0*/  @P1 LDG.E R3, desc[UR60][R6.64] ;  /* 0x0000003c06031981 */ /* 0x000162000c1e1900 */
[----:B------:R-:W-:Y:S01]  /*1200*/  ISETP.NE.AND.EX P2, PT, RZ, UR9, PT, P2 ;  /* 0x00000009ff007c0c */ /* 0x000fe2000bf45320 */
[----:B------:R-:W-:Y:S01]  /*1210*/  IMAD.U32 R97, RZ, RZ, UR4 ;  /* 0x00000004ff617e24 */ /* 0x000fe2000f8e00ff */
[----:B------:R-:W-:Y:S01]  /*1220*/  IADD3.X R9, R226, UR7, RZ, P3, !PT ;  /* 0x00000007e2097c10 */ /* 0x000fe20009ffe4ff */
[----:B------:R-:W-:-:S04]  /*1230*/  ULDC.64 UR4, c[0x0][0x418] ;  /* 0x0001060000047ab9 */ /* 0x000fc80000000a00 */
[----:B------:R0:W5:Y:S06]  /*1240*/  @P0 LDG.E R37, desc[UR60][R8.64] ;  /* 0x0000003c08250981 */ /* 0x00016c000c1e1900 */
        /* <DEDUP_REMOVED lines=23> */
.L_x_10550:
        /* <DEDUP_REMOVED lines=10> */
.L_x_10551:
[----:B------:R-:W-:Y:S05]  /*1460*/  @!P0 BRA `(.L_x_10552) ;  /* 0x00000000000c8947 */ /* 0x000fea0003800000 */
[----:B------:R-:W2:Y:S04]  /*1470*/  LDG.E R5, desc[UR60][R8.64] ;  /* 0x0000003c08057981 */ /* 0x000ea8000c1e1900 */
[----:B------:R-:W2:Y:S02]  /*1480*/  LDG.E R32, desc[UR60][R8.64+0x4] ;  /* 0x0000043c08207981 */ /* 0x000ea4000c1e1900 */
[----:B--2---:R-:W-:-:S07]  /*1490*/  IMAD.IADD R32, R32, 0x1, -R5 ;  /* 0x0000000120207824 */ /* 0x004fce00078e0a05 */
.L_x_10552:
        /* <DEDUP_REMOVED lines=56> */
.L_x_10555:
[----:B------:R-:W-:Y:S05]  /*1820*/  BSYNC B6 ;  /* 0x0000000000067941 */ /* 0x000fea0003800000 */
.L_x_10554:
        /* <DEDUP_REMOVED lines=20> */
.L_x_10557:
[----:B------:R-:W-:Y:S05]  /*1970*/  BSYNC B6 ;  /* 0x0000000000067941 */ /* 0x000fea0003800000 */
.L_x_10556:
[----:B------:R-:W-:Y:S01]  /*1980*/  ULDC.64 UR4, c[0x0][0xaf0] ;  /* 0x0002bc0000047ab9 */ /* 0x000fe20000000a00 */
[----:B------:R-:W0:Y:S01]  /*1990*/  S2R R20, SR_TID.X ;  /* 0x0000000000147919 */ /* 0x000e220000002100 */
[----:B------:R-:W-:Y:S01]  /*19a0*/  ISETP.NE.U32.AND P0, PT, RZ, UR4, PT ;  /* 0x00000004ff007c0c */ /* 0x000fe2000bf05070 */
[----:B------:R-:W1:Y:S01]  /*19b0*/  LDC.64 R30, c[0x0][0x300] ;  /* 0x0000c000ff1e7b82 */ /* 0x000e620000000a00 */
[----:B------:R-:W-:Y:S01]  /*19c0*/  IADD3 R70, R37, R32, RZ ;  /* 0x0000002025467210 */ /* 0x000fe20007ffe0ff */
[----:B------:R-:W-:Y:S01]  /*19d0*/  ULDC.64 UR6, c[0x0][0xb00] ;  /* 0x0002c00000067ab9 */ /* 0x000fe20000000a00 */
[----:B------:R-:W-:Y:S02]  /*19e0*/  ISETP.NE.AND.EX P0, PT, RZ, UR5, PT, P0 ;  /* 0x00000005ff007c0c */ /* 0x000fe4000bf05300 */
[----:B------:R-:W-:Y:S01]  /*19f0*/  SHF.R.S32.HI R9, RZ, 0x1f, R34 ;  /* 0x0000001fff097819 */ /* 0x000fe20000011422 */
[C---:B------:R-:W-:Y:S02]  /*1a00*/  VIADD R74, R16.reuse, 0x40 ;  /* 0x00000040104a7836 */ /* 0x040fe40000000000 */
[C---:B------:R-:W-:Y:S01]  /*1a10*/  VIADD R73, R16.reuse, 0x60 ;  /* 0x0000006010497836 */ /* 0x040fe20000000000 */
[----:B------:R-:W2:Y:S07]  /*1a20*/  LDC.64 R68, c[0x0][0x3f8] ;  /* 0x0000fe00ff447b82 */ /* 0x000eae0000000a00 */
[----:B------:R-:W-:Y:S01]  /*1a30*/  @P0 IADD3 R4, P1, R225, UR4, RZ ;  /* 0x00000004e1040c10 */ /* 0x000fe2000ff3e0ff */
[----:B------:R-:W-:Y:S01]  /*1a40*/  VIADD R10, R16, 0xc0 ;  /* 0x000000c0100a7836 */ /* 0x000fe20000000000 */
[----:B------:R-:W3:Y:S02]  /*1a50*/  LDC R47, c[0x0][0x3f4] ;  /* 0x0000fd00ff2f7b82 */ /* 0x000ee40000000800 */
        /* <DEDUP_REMOVED lines=13> */
[----:B------:R-:W-:Y:S01]  /*1b30*/  SHF.R.S32.HI R23, RZ, 0x1f, R22 ;  /* 0x0000001fff177819 */ /* 0x000fe20000011416 */
[----:B------:R-:W-:Y:S01]  /*1b40*/  VIADD R72, R16, 0x80 ;  /* 0x0000008010487836 */ /* 0x000fe20000000000 */
[----:B------:R-:W-:Y:S01]  /*1b50*/  SHF.R.S32.HI R96, RZ, 0x1f, R228 ;  /* 0x0000001fff607819 */ /* 0x000fe200000114e4 */
[----:B------:R-:W-:-:S02]  /*1b60*/  IMAD.IADD R7, R7, 0x1, R3 ;  /* 0x0000000107077824 */ /* 0x000fc400078e0203 */
[----:B------:R-:W-:Y:S02]  /*1b70*/  IMAD R3, R9, UR4, RZ ;  /* 0x0000000409037c24 */ /* 0x000fe4000f8e02ff */
[----:B----4-:R-:W-:-:S04]  /*1b80*/  IMAD.WIDE.U32 R4, R34, UR4, R6 ;  /* 0x0000000422047c25 */ /* 0x010fc8000f8e0006 */
[----:B------:R-:W-:Y:S01]  /*1b90*/  IMAD R3, R34, UR5, R3 ;  /* 0x0000000522037c24 */ /* 0x000fe2000f8e0203 */
[----:B------:R-:W-:Y:S01]  /*1ba0*/  ULDC.64 UR4, c[0x0][0x310] ;  /* 0x0000c40000047ab9 */ /* 0x000fe20000000a00 */
[----:B------:R-:W-:-:S04]  /*1bb0*/  IMAD.WIDE.U32 R6, R19, R30, R16 ;  /* 0x0000001e13067225 */ /* 0x000fc800078e0010 */
[----:B------:R-:W-:Y:S02]  /*1bc0*/  IMAD.IADD R5, R5, 0x1, R3 ;  /* 0x0000000105057824 */ /* 0x000fe400078e0203 */
[C---:B------:R-:W-:Y:S02]  /*1bd0*/  VIADD R32, R16.reuse, 0xa0 ;  /* 0x000000a010207836 */ /* 0x040fe40000000000 */
[----:B------:R-:W-:Y:S02]  /*1be0*/  VIADD R13, R16, 0xe0 ;  /* 0x000000e0100d7836 */ /* 0x000fe40000000000 */
[----:B--2---:R-:W-:-:S04]  /*1bf0*/  IMAD.WIDE.U32 R64, R19, R68, R22 ;  /* 0x0000004413407225 */ /* 0x004fc800078e0016 */
[----:B------:R-:W-:Y:S02]  /*1c00*/  IMAD.MOV.U32 R75, RZ, RZ, 0x20 ;  /* 0x00000020ff4b7424 */ /* 0x000fe400078e00ff */
[----:B------:R-:W-:Y:S01]  /*1c10*/  VIADD R98, R44, 0x8 ;  /* 0x000000082c627836 */ /* 0x000fe20000000000 */
[----:B------:R-:W-:Y:S01]  /*1c20*/  SHF.R.U32.HI R44, RZ, 0x3, R214 ;  /* 0x00000003ff2c7819 */ /* 0x000fe200000116d6 */
[----:B-1----:R-:W-:Y:S02]  /*1c30*/  IMAD R79, R39, 0x60, RZ ;  /* 0x00000060274f7824 */ /* 0x002fe400078e02ff */
[----:B------:R-:W-:Y:S02]  /*1c40*/  IMAD R43, R31, 0x60, RZ ;  /* 0x000000601f2b7824 */ /* 0x000fe400078e02ff */
[----:B------:R-:W-:Y:S02]  /*1c50*/  IMAD R45, R69, 0x60, RZ ;  /* 0x00000060452d7824 */ /* 0x000fe400078e02ff */
[----:B---3--:R-:W-:Y:S01]  /*1c60*/  IMAD.SHL.U32 R76, R47, 0x2, RZ ;  /* 0x000000022f4c7824 */ /* 0x008fe200078e00ff */
[----:B------:R-:W-:-:S02]  /*1c70*/  SHF.R.S32.HI R0, RZ, 0x1f, R35 ;  /* 0x0000001fff007819 */ /* 0x000fc40000011423 */
[----:B------:R-:W-:Y:S02]  /*1c80*/  SEL R21, R35, RZ, !P0 ;  /* 0x000000ff23157207 */ /* 0x000fe40004000000 */
[----:B------:R-:W-:Y:S02]  /*1c90*/  SEL R12, R0, RZ, !P0 ;  /* 0x000000ff000c7207 */ /* 0x000fe40004000000 */
[----:B-----5:R-:W-:Y:S01]  /*1ca0*/  SHF.R.S32.HI R35, RZ, 0x1f, R28 ;  /* 0x0000001fff237819 */ /* 0x020fe2000001141c */
[----:B------:R-:W-:-:S04]  /*1cb0*/  IMAD.WIDE.U32 R14, R21, UR4, R4 ;  /* 0x00000004150e7c25 */ /* 0x000fc8000f8e0004 */
[----:B------:R-:W-:Y:S01]  /*1cc0*/  IMAD R0, R12, UR4, RZ ;  /* 0x000000040c007c24 */ /* 0x000fe2000f8e02ff */
[----:B------:R-:W-:Y:S01]  /*1cd0*/  IADD3 R4, P0, R14, R6, RZ ;  /* 0x000000060e047210 */ /* 0x000fe20007f1e0ff */
[----:B------:R-:W-:Y:S02]  /*1ce0*/  VIADD R5, R16, 0x20 ;  /* 0x0000002010057836 */ /* 0x000fe40000000000 */
[----:B------:R-:W-:Y:S01]  /*1cf0*/  IMAD R3, R21, UR5, R0 ;  /* 0x0000000515037c24 */ /* 0x000fe2000f8e0200 */
[----:B------:R-:W-:Y:S05]  /*1d00*/  @!P6 WARPSYNC.ALL ;  /* 0x000000000000e948 */ /* 0x000fea0003800000 */
[----:B------:R-:W-:Y:S01]  /*1d10*/  ULDC UR4, c[0x0][0x320] ;  /* 0x0000c80000047ab9 */ /* 0x000fe20000000800 */
[----:B------:R-:W-:Y:S01]  /*1d20*/  IMAD R0, R19, R31, R8 ;  /* 0x0000001f13007224 */ /* 0x000fe200078e0208 */
[----:B------:R-:W-:Y:S01]  /*1d30*/  @!P6 BAR.SYNC.DEFER_BLOCKING 0x9, 0x100 ;  /* 0x024400000000eb1d */ /* 0x000fe20000010000 */
[----:B------:R-:W-:Y:S01]  /*1d40*/  IMAD.IADD R3, R15, 0x1, R3 ;  /* 0x000000010f037824 */ /* 0x000fe200078e0203 */
[----:B------:R-:W-:Y:S01]  /*1d50*/  ISETP.GE.AND P1, PT, R5, UR4, PT ;  /* 0x0000000405007c0c */ /* 0x000fe2000bf26270 */
[----:B------:R-:W-:Y:S01]  /*1d60*/  IMAD R40, R35, R68, RZ ;  /* 0x0000004423287224 */ /* 0x000fe200078e02ff */
[----:B------:R-:W-:-:S02]  /*1d70*/  ISETP.GE.AND P2, PT, R10, UR4, PT ;  /* 0x000000040a007c0c */ /* 0x000fc4000bf46270 */
[----:B------:R-:W-:Y:S01]  /*1d80*/  SEL R6, RZ, 0xffffffff, P1 ;  /* 0xffffffffff067807 */ /* 0x000fe20000800000 */
[----:B------:R-:W-:Y:S01]  /*1d90*/  ULDC.64 UR6, c[0x0][0x330] ;  /* 0x0000cc0000067ab9 */ /* 0x000fe20000000a00 */
[----:B------:R-:W-:Y:S01]  /*1da0*/  IADD3.X R0, R3, R7, R0, P0, !PT ;  /* 0x0000000703007210 */ /* 0x000fe200007fe400 */
[----:B------:R-:W-:Y:S01]  /*1db0*/  IMAD R7, R9, UR6, RZ ;  /* 0x0000000609077c24 */ /* 0x000fe2000f8e02ff */
[----:B------:R-:W-:Y:S01]  /*1dc0*/  ISETP.GE.AND P0, PT, R16, UR4, PT ;  /* 0x0000000410007c0c */ /* 0x000fe2000bf06270 */
[----:B------:R-:W-:Y:S01]  /*1dd0*/  IMAD.SHL.U32 R9, R6, 0x2, RZ ;  /* 0x0000000206097824 */ /* 0x000fe200078e00ff */
[----:B------:R-:W-:Y:S01]  /*1de0*/  ISETP.GE.AND P1, PT, R73, UR4, PT ;  /* 0x0000000449007c0c */ /* 0x000fe2000bf26270 */
[C---:B------:R-:W-:Y:S01]  /*1df0*/  IMAD R11, R34.reuse, UR7, R7 ;  /* 0x00000007220b7c24 */ /* 0x040fe2000f8e0207 */
[----:B------:R-:W-:Y:S01]  /*1e00*/  SEL R8, RZ, 0x1, P0 ;  /* 0x00000001ff087807 */ /* 0x000fe20000000000 */
[----:B------:R-:W-:Y:S01]  /*1e10*/  IMAD.WIDE.U32 R6, R34, UR6, R16 ;  /* 0x0000000622067c25 */ /* 0x000fe2000f8e0010 */
[----:B------:R-:W-:-:S02]  /*1e20*/  ISETP.GE.AND P0, PT, R74, UR4, PT ;  /* 0x000000044a007c0c */ /* 0x000fc4000bf06270 */
[----:B------:R-:W-:Y:S01]  /*1e30*/  LOP3.LUT R8, R9, 0x2, R8, 0xe2, !PT ;  /* 0x0000000209087812 */ /* 0x000fe200078ee208 */
[----:B------:R-:W-:Y:S01]  /*1e40*/  IMAD.IADD R7, R7, 0x1, R11 ;  /* 0x0000000107077824 */ /* 0x000fe200078e020b */
[----:B------:R-:W-:Y:S01]  /*1e50*/  SEL R9, RZ, 0x4, P0 ;  /* 0x00000004ff097807 */ /* 0x000fe20000000000 */
[----:B------:R-:W-:Y:S01]  /*1e60*/  IMAD R85, R28, R69, R40 ;  /* 0x000000451c557224 */ /* 0x000fe200078e0228 */
[----:B------:R-:W-:Y:S02]  /*1e70*/  SEL R10, RZ, 0x8, P1 ;  /* 0x00000008ff0a7807 */ /* 0x000fe40000800000 */
[----:B------:R-:W-:Y:S02]  /*1e80*/  ISETP.GE.AND P0, PT, R72, UR4, PT ;  /* 0x0000000448007c0c */ /* 0x000fe4000bf06270 */
[----:B------:R-:W-:Y:S02]  /*1e90*/  ISETP.GE.AND P1, PT, R32, UR4, PT ;  /* 0x0000000420007c0c */ /* 0x000fe4000bf26270 */
[----:B------:R-:W-:-:S02]  /*1ea0*/  LOP3.LUT R8, R10, R8, R9, 0xfe, !PT ;  /* 0x000000080a087212 */ /* 0x000fc400078efe09 */
[----:B------:R-:W-:Y:S02]  /*1eb0*/  SEL R9, RZ, 0x10, P0 ;  /* 0x00000010ff097807 */ /* 0x000fe40000000000 */
[----:B------:R-:W-:Y:S02]  /*1ec0*/  SEL R10, RZ, 0x20, P1 ;  /* 0x00000020ff0a7807 */ /* 0x000fe40000800000 */
[----:B------:R-:W-:Y:S01]  /*1ed0*/  ISETP.GE.AND P3, PT, R13, UR4, PT ;  /* 0x000000040d007c0c */ /* 0x000fe2000bf66270 */
[----:B------:R-:W-:Y:S01]  /*1ee0*/  ULDC.64 UR4, c[0x0][0x338] ;  /* 0x0000ce0000047ab9 */ /* 0x000fe20000000a00 */
[----:B------:R-:W-:Y:S01]  /*1ef0*/  LOP3.LUT R9, R10, R8, R9, 0xfe, !PT ;  /* 0x000000080a097212 */ /* 0x000fe200078efe09 */
[----:B------:R-:W-:Y:S01]  /*1f00*/  IMAD R10, R12, UR4, RZ ;  /* 0x000000040c0a7c24 */ /* 0x000fe2000f8e02ff */
[----:B------:R-:W-:Y:S01]  /*1f10*/  SEL R8, RZ, 0x40, P2 ;  /* 0x00000040ff087807 */ /* 0x000fe20001000000 */
[----:B------:R-:W-:Y:S01]  /*1f20*/  IMAD.SHL.U32 R12, R30, 0x40, RZ ;  /* 0x000000401e0c7824 */ /* 0x000fe200078e00ff */
[----:B------:R-:W-:Y:S01]  /*1f30*/  ISETP.GE.AND P0, PT, R16, R47, PT ;  /* 0x0000002f1000720c */ /* 0x000fe20003f06270 */
[----:B------:R-:W-:Y:S01]  /*1f40*/  IMAD R91, R21, UR5, R10 ;  /* 0x00000005155b7c24 */ /* 0x000fe2000f8e020a */
[----:B------:R-:W-:Y:S01]  /*1f50*/  LOP3.LUT R93, R9, R8, RZ, 0xfc, !PT ;  /* 0x00000008095d7212 */ /* 0x000fe200078efcff */
[----:B------:R-:W-:Y:S01]  /*1f60*/  IMAD R8, R231, R68, RZ ;  /* 0x00000044e7087224 */ /* 0x000fe200078e02ff */
[----:B------:R-:W-:Y:S01]  /*1f70*/  SEL R13, R47, RZ, P0 ;  /* 0x000000ff2f0d7207 */ /* 0x000fe20000000000 */
[----:B------:R-:W-:Y:S01]  /*1f80*/  IMAD.WIDE.U32 R20, R21, UR4, R6 ;  /* 0x0000000415147c25 */ /* 0x000fe2000f8e0006 */
[C---:B------:R-:W-:Y:S01]  /*1f90*/  IADD3 R70, P2, R19.reuse, R70, RZ ;  /* 0x0000004613467210 */ /* 0x040fe20007f5e0ff */
[----:B------:R-:W-:Y:S01]  /*1fa0*/  ULDC UR4, c[0x0][0x2f4] ;  /* 0x0000bd0000047ab9 */ /* 0x000fe20000000800 */
[----:B------:R-:W-:Y:S01]  /*1fb0*/  LOP3.LUT P1, RZ, R232, 0x4, RZ, 0xc0, !PT ;  /* 0x00000004e8ff7812 */ /* 0x000fe2000782c0ff */
[----:B------:R-:W-:Y:S01]  /*1fc0*/  IMAD R67, R19, R69, R8 ;  /* 0x0000004513437224 */ /* 0x000fe200078e0208 */
[----:B------:R-:W-:Y:S01]  /*1fd0*/  SEL R92, RZ, 0xffffff80, P3 ;  /* 0xffffff80ff5c7807 */ /* 0x000fe20001800000 */
[----:B------:R-:W-:Y:S01]  /*1fe0*/  IMAD R6, R231, R38, RZ ;  /* 0x00000026e7067224 */ /* 0x000fe200078e02ff */
[----:B------:R-:W-:Y:S01]  /*1ff0*/  SEL R75, R75, 0xffffffe0, !P1 ;  /* 0xffffffe04b4b7807 */ /* 0x000fe20004800000 */
[----:B------:R-:W-:Y:S01]  /*2000*/  IMAD.WIDE.U32 R8, R19, R68, R16 ;  /* 0x0000004413087225 */ /* 0x000fe200078e0010 */
[----:B------:R-:W-:-:S02]  /*2010*/  IADD3 R65, R65, R67, RZ ;  /* 0x0000004341417210 */ /* 0x000fc40007ffe0ff */
[----:B------:R-:W-:Y:S01]  /*2020*/  LOP3.LUT R92, R93, 0x80, R92, 0xc8, !PT ;  /* 0x000000805d5c7812 */ /* 0x000fe200078ec85c */
[----:B------:R-:W-:Y:S01]  /*2030*/  IMAD R37, R19, R39, R6 ;  /* 0x0000002713257224 */ /* 0x000fe200078e0206 */
[----:B------:R-:W-:Y:S01]  /*2040*/  ISETP.GE.AND P1, PT, R16, UR4, PT ;  /* 0x0000000410007c0c */ /* 0x000fe2000bf26270 */
[----:B------:R-:W-:Y:S01]  /*2050*/  IMAD.IADD R67, R67, 0x1, R9 ;  /* 0x0000000143437824 */ /* 0x000fe200078e0209 */
[----:B------:R-:W-:Y:S01]  /*2060*/  LOP3.LUT R93, R93, 0x40, RZ, 0xc0, !PT ;  /* 0x000000405d5d7812 */ /* 0x000fe200078ec0ff */
[----:B------:R-:W-:-:S04]  /*2070*/  IMAD.WIDE.U32 R6, R19, R38, R22 ;  /* 0x0000002613067225 */ /* 0x000fc800078e0016 */
[----:B------:R-:W-:Y:S02]  /*2080*/  IMAD.SHL.U32 R9, R232, 0x40, RZ ;  /* 0x00000040e8097824 */ /* 0x000fe400078e00ff */
[----:B------:R-:W-:-:S03]  /*2090*/  IMAD.WIDE.U32 R10, R19, R38, R16 ;  /* 0x00000026130a7225 */ /* 0x000fc600078e0010 */
[----:B------:R-:W-:Y:S01]  /*20a0*/  LOP3.LUT R9, R9, 0x1c0, RZ, 0xc0, !PT ;  /* 0x000001c009097812 */ /* 0x000fe200078ec0ff */
[----:B------:R-:W-:Y:S02]  /*20b0*/  IMAD.IADD R13, R16, 0x1, R13 ;  /* 0x00000001100d7824 */ /* 0x000fe400078e020d */
[----:B------:R-:W-:Y:S01]  /*20c0*/  IMAD.IADD R7, R7, 0x1, R37 ;  /* 0x0000000107077824 */ /* 0x000fe200078e0225 */
[----:B------:R-:W-:Y:S01]  /*20d0*/  LOP3.LUT R41, R9, 0x18, R16, 0xf8, !PT ;  /* 0x0000001809297812 */ /* 0x000fe200078ef810 */
[----:B------:R-:W-:Y:S01]  /*20e0*/  IMAD.MOV.U32 R36, RZ, RZ, R10 ;  /* 0x000000ffff247224 */ /* 0x000fe200078e000a */
[----:B------:R-:W-:Y:S01]  /*20f0*/  SHF.R.S32.HI R10, RZ, 0x1f, R13 ;  /* 0x0000001fff0a7819 */ /* 0x000fe2000001140d */
[----:B------:R-:W-:Y:S02]  /*2100*/  IMAD.MOV.U32 R66, RZ, RZ, R8 ;  /* 0x000000ffff427224 */ /* 0x000fe400078e0008 */
[-C--:B------:R-:W-:Y:S01]  /*2110*/  IMAD R8, R35, R38.reuse, RZ ;  /* 0x0000002623087224 */ /* 0x080fe200078e02ff */
[----:B------:R-:W-:Y:S01]  /*2120*/  LEA.HI R87, R10, R13, RZ, 0x3 ;  /* 0x0000000d0a577211 */ /* 0x000fe200078f18ff */
[----:B------:R-:W-:Y:S01]  /*2130*/  IMAD.WIDE.U32 R34, R28, R38, R6 ;  /* 0x000000261c227225 */ /* 0x000fe200078e0006 */
[----:B------:R-:W-:-:S02]  /*2140*/  SHF.R.U32.HI R6, RZ, 0x3, R9 ;  /* 0x00000003ff067819 */ /* 0x000fc40000011609 */
[----:B------:R-:W-:Y:S01]  /*2150*/  SHF.L.U64.HI R13, R30, 0x6, R31 ;  /* 0x000000061e0d7819 */ /* 0x000fe2000001021f */
[----:B------:R-:W-:Y:S01]  /*2160*/  IMAD.IADD R37, R37, 0x1, R11 ;  /* 0x0000000125257824 */ /* 0x000fe200078e020b */
[----:B------:R-:W-:Y:S01]  /*2170*/  LOP3.LUT R40, R41, R6, RZ, 0x3c, !PT ;  /* 0x0000000629287212 */ /* 0x000fe200078e3cff */
[----:B------:R-:W-:Y:S01]  /*2180*/  IMAD.X R71, R231, 0x1, R42, P2 ;  /* 0x00000001e7477824 */ /* 0x000fe200010e062a */
[--C-:B------:R-:W-:Y:S01]  /*2190*/  LOP3.LUT R41, R9, 0x38, R87.reuse, 0xf8, !PT ;  /* 0x0000003809297812 */ /* 0x100fe200078ef857 */
[----:B------:R-:W-:Y:S01]  /*21a0*/  IMAD R83, R28, R39, R8 ;  /* 0x000000271c537224 */ /* 0x000fe200078e0208 */
[----:B------:R-:W-:Y:S01]  /*21b0*/  LOP3.LUT R42, R214, 0x38, R87, 0xf8, !PT ;  /* 0x00000038d62a7812 */ /* 0x000fe200078ef857 */
[C---:B------:R-:W-:Y:S01]  /*21c0*/  IMAD.SHL.U32 R10, R38.reuse, 0x40, RZ ;  /* 0x00000040260a7824 */ /* 0x040fe200078e00ff */
[----:B------:R-:W-:Y:S01]  /*21d0*/  SHF.L.U64.HI R11, R38, 0x6, R39 ;  /* 0x00000006260b7819 */ /* 0x000fe20000010227 */
[----:B------:R-:W-:Y:S01]  /*21e0*/  IMAD.WIDE.U32 R36, R28, R38, R36 ;  /* 0x000000261c247225 */ /* 0x000fe200078e0024 */
[----:B------:R-:W-:-:S02]  /*21f0*/  SHF.L.U64.HI R8, R68, 0x6, R69 ;  /* 0x0000000644087819 */ /* 0x000fc40000010245 */
[----:B------:R-:W-:Y:S01]  /*2200*/  SHF.R.S32.HI R86, RZ, 0x3, R87 ;  /* 0x00000003ff567819 */ /* 0x000fe20000011457 */
[----:B------:R-:W-:Y:S01]  /*2210*/  IMAD R77, R215, 0x200, R40 ;  /* 0x00000200d74d7824 */ /* 0x000fe200078e0228 */
[----:B------:R-:W-:Y:S01]  /*2220*/  LOP3.LUT R40, R41, R6, RZ, 0x3c, !PT ;  /* 0x0000000629287212 */ /* 0x000fe200078e3cff */
[----:B------:R-:W-:Y:S01]  /*2230*/  IMAD.WIDE.U32 R38, R38, 0x60, RZ ;  /* 0x0000006026267825 */ /* 0x000fe200078e00ff */
[----:B------:R-:W-:Y:S02]  /*2240*/  LOP3.LUT R42, R42, R44, RZ, 0x3c, !PT ;  /* 0x0000002c2a2a7212 */ /* 0x000fe400078e3cff */
[----:B------:R-:W-:Y:S01]  /*2250*/  LOP3.LUT R87, R87, 0xfffffff8, RZ, 0xc0, !PT ;  /* 0xfffffff857577812 */ /* 0x000fe200078ec0ff */
[----:B------:R-:W-:Y:S01]  /*2260*/  IMAD.SHL.U32 R7, R68, 0x40, RZ ;  /* 0x0000004044077824 */ /* 0x000fe200078e00ff */
[----:B------:R-:W-:Y:S01]  /*2270*/  IADD3 R79, R39, R79, RZ ;  /* 0x0000004f274f7210 */ /* 0x000fe20007ffe0ff */
[----:B------:R-:W-:Y:S01]  /*2280*/  IMAD.WIDE.U32 R64, R28, R68, R64 ;  /* 0x000000441c407225 */ /* 0x000fe200078e0040 */
[----:B------:R-:W-:-:S02]  /*2290*/  SHF.R.S32.HI R88, RZ, 0x1f, R87 ;  /* 0x0000001fff587819 */ /* 0x000fc40000011457 */
[----:B------:R-:W-:Y:S01]  /*22a0*/  ISETP.GE.AND P2, PT, R5, UR4, PT ;  /* 0x0000000405007c0c */ /* 0x000fe2000bf46270 */
[----:B------:R-:W-:-:S04]  /*22b0*/  IMAD.WIDE.U32 R66, R28, R68, R66 ;  /* 0x000000441c427225 */ /* 0x000fc800078e0042 */
[----:B------:R-:W-:-:S04]  /*22c0*/  IMAD.WIDE.U32 R30, R30, 0x60, RZ ;  /* 0x000000601e1e7825 */ /* 0x000fc800078e00ff */
[----:B------:R-:W-:-:S04]  /*22d0*/  IMAD.WIDE.U32 R68, R68, 0x60, RZ ;  /* 0x0000006044447825 */ /* 0x000fc800078e00ff */
[----:B------:R-:W-:Y:S02]  /*22e0*/  IMAD.IADD R82, R35, 0x1, R83 ;  /* 0x0000000123527824 */ /* 0x000fe400078e0253 */
[----:B------:R-:W-:Y:S02]  /*22f0*/  IMAD.IADD R84, R65, 0x1, R85 ;  /* 0x0000000141547824 */ /* 0x000fe400078e0255 */
[----:B------:R-:W-:Y:S02]  /*2300*/  IMAD.IADD R78, R31, 0x1, R43 ;  /* 0x000000011f4e7824 */ /* 0x000fe400078e022b */
[----:B------:R-:W-:Y:S02]  /*2310*/  IMAD.IADD R80, R69, 0x1, R45 ;  /* 0x0000000145507824 */ /* 0x000fe400078e022d */
[----:B------:R-:W-:Y:S02]  /*2320*/  IMAD.IADD R81, R75, 0x1, R77 ;  /* 0x000000014b517824 */ /* 0x000fe400078e024d */
[----:B------:R-:W-:-:S02]  /*2330*/  IMAD.IADD R83, R83, 0x1, R37 ;  /* 0x0000000153537824 */ /* 0x000fc400078e0225 */
[----:B------:R-:W-:Y:S02]  /*2340*/  IMAD.IADD R85, R85, 0x1, R67 ;  /* 0x0000000155557824 */ /* 0x000fe400078e0243 */
[----:B------:R-:W-:Y:S02]  /*2350*/  IMAD R89, R215, 0x200, R40 ;  /* 0x00000200d7597824 */ /* 0x000fe400078e0228 */
[----:B------:R-:W-:Y:S02]  /*2360*/  IMAD.IADD R90, R219, 0x1, R42 ;  /* 0x00000001db5a7824 */ /* 0x000fe400078e022a */
[----:B------:R-:W-:-:S07]  /*2370*/  IMAD.IADD R91, R21, 0x1, R91 ;  /* 0x00000001155b7824 */ /* 0x000fce00078e025b */
.L_x_10605:
        /* <DEDUP_REMOVED lines=9> */
[-C--:B------:R-:W-:Y:S01]  /*2410*/  IADD3 R26, P3, P4, R4, R102.reuse, R12 ;  /* 0x00000066041a7210 */ /* 0x080fe20007c7e00c */
[----:B------:R-:W-:Y:S01]  /*2420*/  IMAD R106, R2, 0x1800, R77 ;  /* 0x00001800026a7824 */ /* 0x000fe200078e024d */
[----:B------:R-:W-:Y:S01]  /*2430*/  IADD3 R41, P5, R4, R102, RZ ;  /* 0x0000006604297210 */ /* 0x000fe20007fbe0ff */
[----:B------:R-:W-:Y:S02]  /*2440*/  IMAD.IADD R59, R103, 0x1, R59 ;  /* 0x00000001673b7824 */ /* 0x000fe400078e023b */
[----:B------:R-:W-:Y:S02]  /*2450*/  IMAD R104, R2, 0x1800, R81 ;  /* 0x0000180002687824 */ /* 0x000fe400078e0251 */
[----:B------:R-:W-:Y:S01]  /*2460*/  IMAD.X R42, R59, 0x1, R0, P5 ;  /* 0x000000013b2a7824 */ /* 0x000fe200028e0600 */
[----:B------:R-:W-:Y:S01]  /*2470*/  IADD3.X R40, R0, R59, R13, P3, P4 ;  /* 0x0000003b00287210 */ /* 0x000fe20001fe840d */
[--C-:B------:R-:W-:Y:S01]  /*2480*/  IMAD R106, R106, 0x2, R25.reuse ;  /* 0x000000026a6a7824 */ /* 0x100fe200078e0219 */
[-C--:B0-----:R-:W-:Y:S01]  /*2490*/  LEA R48, P3, R26, R100.reuse, 0x1 ;  /* 0x000000641a307211 */ /* 0x081fe200078608ff */
[----:B------:R-:W-:Y:S01]  /*24a0*/  IMAD R104, R104, 0x2, R25 ;  /* 0x0000000268687824 */ /* 0x000fe200078e0219 */
[----:B------:R-:W-:-:S02]  /*24b0*/  LEA R50, P5, R41, R100, 0x1 ;  /* 0x0000006429327211 */ /* 0x000fc400078a08ff */
[----:B------:R-:W-:Y:S02]  /*24c0*/  LEA.HI.X R49, R26, R101, R40, 0x1, P3 ;  /* 0x000000651a317211 */ /* 0x000fe400018f0c28 */
[----:B-1----:R-:W-:Y:S02]  /*24d0*/  ISETP.GE.AND P3, PT, R105, 0x1, PT ;  /* 0x000000016900780c */ /* 0x002fe40003f66270 */
[----:B------:R-:W-:Y:S02]  /*24e0*/  ISETP.GT.AND P4, PT, R53, R27, PT ;  /* 0x0000001b3500720c */ /* 0x000fe40003f84270 */
[----:B------:R-:W-:Y:S02]  /*24f0*/  LEA.HI.X R51, R41, R101, R42, 0x1, P5 ;  /* 0x0000006529337211 */ /* 0x000fe400028f0c2a */
[----:B------:R-:W-:Y:S02]  /*2500*/  P2R R95, PR, RZ, 0x10 ;  /* 0x00000010ff5f7803 */ /* 0x000fe40000000000 */
[----:B------:R-:W-:-:S05]  /*2510*/  MOV R26, R53 ;  /* 0x00000035001a7202 */ /* 0x000fca0000000f00 */
        /* <DEDUP_REMOVED lines=42> */
.L_x_10562:
[----:B------:R-:W-:Y:S05]  /*27c0*/  BSYNC B1 ;  /* 0x0000000000017941 */ /* 0x000fea0003800000 */
.L_x_10561:
[----:B------:R-:W-:Y:S01]  /*27d0*/  ISETP.GE.AND P5, PT, R228, R99, PT ;  /* 0x00000063e400720c */ /* 0x000fe20003fa6270 */
[----:B------:R-:W-:Y:S01]  /*27e0*/  BSSY B1, `(.L_x_10563) ;  /* 0x000001b000017945 */ /* 0x000fe20003800000 */
[----:B0-----:R-:W-:Y:S02]  /*27f0*/  CS2R R52, SRZ ;  /* 0x0000000000347805 */ /* 0x001fe4000001ff00 */
[----:B------:R-:W-:Y:S01]  /*2800*/  CS2R R44, SRZ ;  /* 0x00000000002c7805 */ /* 0x000fe2000001ff00 */
[----:B-----5:R-:W-:Y:S01]  /*2810*/  IMAD.MOV.U32 R100, RZ, RZ, R58 ;  /* 0x000000ffff647224 */ /* 0x020fe200078e003a */
[----:B------:R-:W-:Y:S01]  /*2820*/  CS2R R54, SRZ ;  /* 0x0000000000367805 */ /* 0x000fe2000001ff00 */
[----:B------:R-:W-:-:S06]  /*2830*/  IMAD.MOV.U32 R101, RZ, RZ, R59 ;  /* 0x000000ffff657224 */ /* 0x000fcc00078e003b */
        /* <DEDUP_REMOVED lines=21> */
.L_x_10564:
[----:B------:R-:W-:Y:S05]  /*2990*/  BSYNC B1 ;  /* 0x0000000000017941 */ /* 0x000fea0003800000 */
.L_x_10563:
        /* <DEDUP_REMOVED lines=15> */
[----:B------:R-:W-:Y:S02]  /*2a90*/  IMAD.MOV.U32 R41, RZ, RZ, R47 ;  /* 0x000000ffff297224 */ /* 0x000fe400078e002f */
[----:B------:R-:W-:Y:S02]  /*2aa0*/  IMAD.MOV.U32 R42, RZ, RZ, R54 ;  /* 0x000000ffff2a7224 */ /* 0x000fe400078e0036 */
[----:B------:R-:W-:Y:S01]  /*2ab0*/  IMAD.MOV.U32 R43, RZ, RZ, R55 ;  /* 0x000000ffff2b7224 */ /* 0x000fe200078e0037 */
[----:B------:R-:W-:Y:S01]  /*2ac0*/  PRMT R100, R40, 0x5410, R41 ;  /* 0x0000541028647816 */ /* 0x000fe20000000029 */
[----:B------:R-:W-:Y:S02]  /*2ad0*/  IMAD.MOV.U32 R40, RZ, RZ, R44 ;  /* 0x000000ffff287224 */ /* 0x000fe400078e002c */
[----:B------:R-:W-:Y:S01]  /*2ae0*/  IMAD.MOV.U32 R41, RZ, RZ, R45 ;  /* 0x000000ffff297224 */ /* 0x000fe200078e002d */
[----:B------:R-:W-:-:S04]  /*2af0*/  PRMT R103, R42, 0x5410, R43 ;  /* 0x000054102a677816 */ /* 0x000fc8000000002b */
[----:B------:R-:W-:Y:S01]  /*2b00*/  PRMT R101, R40, 0x5410, R41 ;  /* 0x0000541028657816 */ /* 0x000fe20000000029 */
[----:B------:R-:W-:Y:S06]  /*2b10*/  @!P3 BRA `(.L_x_10565) ;  /* 0x000000000004b947 */ /* 0x000fec0003800000 */
[----:B------:R-:W-:Y:S01]  /*2b20*/  BPT.TRAP 0x1 ;  /* 0x000000040000795c */ /* 0x000fe20000300000 */
.L_x_10565:
[----:B------:R-:W-:Y:S01]  /*2b30*/  IMAD R94, R2, 0x8, R18 ;  /* 0x00000008025e7824 */ /* 0x000fe200078e0212 */
[----:B------:R-:W-:Y:S01]  /*2b40*/  SHF.L.U32 R108, R201, 0x1f, RZ ;  /* 0x0000001fc96c7819 */ /* 0x000fe200000006ff */
[----:B------:R-:W-:Y:S03]  /*2b50*/  BSSY B1, `(.L_x_10566) ;  /* 0x0000003000017945 */ /* 0x000fe60003800000 */
[----:B------:R-:W0:Y:S02]  /*2b60*/  SYNCS.PHASECHK.TRANS64.TRYWAIT P6, [R94+URZ+0x32490], R108 ;  /* 0x0324906c5e0075a7 */ /* 0x000e2400080c017f */
[----:B0-----:R-:W-:Y:S05]  /*2b70*/  @!P6 BRA `(.L_x_10567) ;  /* 0x0000016c004ce947 */ /* 0x001fea0003800000 */
.L_x_10851:
[----:B------:R-:W-:Y:S05]  /*2b80*/  BSYNC B1 ;  /* 0x0000000000017941 */ /* 0x000fea0003800000 */
.L_x_10566:
        /* <DEDUP_REMOVED lines=49> */
.L_x_10573:
[----:B------:R-:W-:Y:S05]  /*2ea0*/  BSYNC B3 ;  /* 0x0000000000037941 */ /* 0x000fea0003800000 */
.L_x_10572:
[----:B--2---:R1:W-:Y:S02]  /*2eb0*/  STG.E.128 desc[UR60][R50.64], R40 ;  /* 0x0000002832007986 */ /* 0x0043e4000c101d3c */
.L_x_10571:
[----:B------:R-:W-:Y:S05]  /*2ec0*/  BSYNC B2 ;  /* 0x0000000000027941 */ /* 0x000fea0003800000 */
.L_x_10570:
        /* <DEDUP_REMOVED lines=13> */
[--C-:B------:R-:W-:Y:S02]  /*2fa0*/  HADD2.F32 R57, -RZ, R43.reuse.H1_H1 ;  /* 0x3000002bff397230 */ /* 0x100fe40000004100 */
[----:B------:R-:W-:Y:S01]  /*2fb0*/  FMUL.FTZ R110, R42, R59 ;  /* 0x0000003b2a6e7220 */ /* 0x000fe20000410000 */
[----:B------:R-:W-:Y:S02]  /*2fc0*/  HADD2.F32 R43, -RZ, R43.H0_H0 ;  /* 0x2000002bff2b7230 */ /* 0x000fe40000004100 */
[----:B------:R-:W-:Y:S02]  /*2fd0*/  HADD2.F32 R41, -RZ, R41.H0_H0 ;  /* 0x20000029ff297230 */ /* 0x000fe40000004100 */
[-C--:B------:R-:W-:Y:S01]  /*2fe0*/  FMUL.FTZ R112, R57, R62.reuse ;  /* 0x0000003e39707220 */ /* 0x080fe20000410000 */
[----:B------:R-:W-:Y:S02]  /*2ff0*/  HADD2.F32 R58, -RZ, R58.H0_H0 ;  /* 0x2000003aff3a7230 */ /* 0x000fe40000004100 */
[----:B------:R-:W-:Y:S01]  /*3000*/  FMUL.FTZ R62, R43, R62 ;  /* 0x0000003e2b3e7220 */ /* 0x000fe20000410000 */
[----:B------:R-:W-:-:S02]  /*3010*/  HADD2.F32 R60, -RZ, R60.H0_H0 ;  /* 0x2000003cff3c7230 */ /* 0x000fc40000004100 */
[C---:B------:R-:W-:Y:S01]  /*3020*/  FMUL.FTZ R59, R41.reuse, R59 ;  /* 0x0000003b293b7220 */ /* 0x040fe20000410000 */
[----:B------:R-:W-:Y:S01]  /*3030*/  FFMA.FTZ R110, R41, R58, -R110 ;  /* 0x0000003a296e7223 */ /* 0x000fe2000001086e */
[--C-:B------:R-:W-:Y:S02]  /*3040*/  HADD2.F32 R41, -RZ, R40.reuse.H1_H1 ;  /* 0x30000028ff297230 */ /* 0x100fe40000004100 */
[----:B------:R-:W-:Y:S01]  /*3050*/  FFMA.FTZ R63, R57, R60, R62 ;  /* 0x0000003c393f7223 */ /* 0x000fe2000001003e */
[----:B------:R-:W-:Y:S01]  /*3060*/  FFMA.FTZ R61, R42, R58, R59 ;  /* 0x0000003a2a3d7223 */ /* 0x000fe2000001003b */
[--C-:B------:R-:W-:Y:S02]  /*3070*/  HADD2.F32 R57, -RZ, R109.reuse.H0_H0 ;  /* 0x2000006dff397230 */ /* 0x100fe40000004100 */
[----:B------:R-:W-:Y:S01]  /*3080*/  FFMA.FTZ R112, R43, R60, -R112 ;  /* 0x0000003c2b707223 */ /* 0x000fe20000010870 */
[----:B------:R-:W-:Y:S02]  /*3090*/  HADD2.F32 R40, -RZ, R40.H0_H0 ;  /* 0x20000028ff287230 */ /* 0x000fe40000004100 */
[----:B------:R-:W-:-:S02]  /*30a0*/  HADD2.F32 R109, -RZ, R109.H1_H1 ;  /* 0x3000006dff6d7230 */ /* 0x000fc40000004100 */
[CC--:B------:R-:W-:Y:S01]  /*30b0*/  FMUL.FTZ R59, R41.reuse, R57.reuse ;  /* 0x00000039293b7220 */ /* 0x0c0fe20000410000 */
[--C-:B------:R-:W-:Y:S02]  /*30c0*/  HADD2.F32 R42, -RZ, R56.reuse.H1_H1 ;  /* 0x30000038ff2a7230 */ /* 0x100fe40000004100 */
[----:B------:R-:W-:Y:S01]  /*30d0*/  FMUL.FTZ R58, R40, R57 ;  /* 0x00000039283a7220 */ /* 0x000fe20000410000 */
[----:B------:R-:W-:Y:S02]  /*30e0*/  HADD2.F32 R56, -RZ, R56.H0_H0 ;  /* 0x20000038ff387230 */ /* 0x000fe40000004100 */
[--C-:B------:R-:W-:Y:S02]  /*30f0*/  HADD2.F32 R43, -RZ, R107.reuse.H1_H1 ;  /* 0x3000006bff2b7230 */ /* 0x100fe40000004100 */
[-C--:B------:R-:W-:Y:S01]  /*3100*/  FMUL.FTZ R57, R42, R109.reuse ;  /* 0x0000006d2a397220 */ /* 0x080fe20000410000 */
        /* <DEDUP_REMOVED lines=10> */
.L_x_10575:
[----:B------:R-:W-:Y:S05]  /*31b0*/  BSYNC B2 ;  /* 0x0000000000027941 */ /* 0x000fea0003800000 */
.L_x_10574:
[----:B--2---:R2:W-:Y:S02]  /*31c0*/  STG.E.128 desc[UR60][R50.64+0x40], R40 ;  /* 0x0000402832007986 */ /* 0x0045e4000c101d3c */
.L_x_10569:
[----:B------:R-:W-:Y:S05]  /*31d0*/  BSYNC B1 ;  /* 0x0000000000017941 */ /* 0x000fea0003800000 */
.L_x_10568:
        /* <DEDUP_REMOVED lines=48> */
.L_x_10580:
[----:B------:R-:W-:Y:S05]  /*34e0*/  BSYNC B2 ;  /* 0x0000000000027941 */ /* 0x000fea0003800000 */
.L_x_10579:
[----:B--2---:R3:W-:Y:S02]  /*34f0*/  STG.E.128 desc[UR60][R48.64], R40 ;  /* 0x0000002830007986 */ /* 0x0047e4000c101d3c */
.L_x_10578:
[----:B------:R-:W-:Y:S05]  /*3500*/  BSYNC B1 ;  /* 0x0000000000017941 */ /* 0x000fea0003800000 */
.L_x_10577:
        /* <DEDUP_REMOVED lines=46> */
.L_x_10582:
[----:B------:R-:W-:Y:S05]  /*37f0*/  BSYNC B1 ;  /* 0x0000000000017941 */ /* 0x000fea0003800000 */
.L_x_10581:
[----:B--2---:R1:W-:Y:S01]  /*3800*/  STG.E.128 desc[UR60][R48.64+0x40], R40 ;  /* 0x0000402830007986 */ /* 0x0043e2000c101d3c */
[----:B------:R-:W-:Y:S05]  /*3810*/  BRA `(.L_x_10576) ;  /* 0x00000014006c7947 */ /* 0x000fea0003800000 */
.L_x_10560:
        /* <DEDUP_REMOVED lines=24> */
[----:B------:R2:W3:Y:S05]  /*39a0*/  @!P4 LDG.E.128 R44, desc[UR60][R50.64] ;  /* 0x0000003c322cc981 */ /* 0x0004ea000c1e1d00 */
[----:B------:R4:W5:Y:S01]  /*39b0*/  @!P4 LDG.E.128 R40, desc[UR60][R48.64] ;  /* 0x0000003c3028c981 */ /* 0x000962000c1e1d00 */
[----:B0-----:R-:W-:-:S04]  /*39c0*/  @!P3 LEA R52, P4, R58, R52, 0x1 ;  /* 0x000000343a34b211 */ /* 0x001fc800078808ff */
[----:B------:R-:W-:Y:S02]  /*39d0*/  @!P3 LEA.HI.X R53, R58, R53, R60, 0x1, P4 ;  /* 0x000000353a35b211 */ /* 0x000fe400020f0c3c */
[----:B--2---:R-:W-:Y:S02]  /*39e0*/  CS2R R50, SRZ ;  /* 0x0000000000327805 */ /* 0x004fe4000001ff00 */
[C---:B-1----:R-:W-:Y:S02]  /*39f0*/  @!P3 LEA R56, P4, R54.reuse, R56, 0x1 ;  /* 0x000000383638b211 */ /* 0x042fe400078808ff */
[----:B----4-:R-:W-:Y:S02]  /*3a00*/  CS2R R48, SRZ ;  /* 0x0000000000307805 */ /* 0x010fe4000001ff00 */
[----:B------:R-:W-:Y:S02]  /*3a10*/  @!P3 LEA.HI.X R57, R54, R57, R55, 0x1, P4 ;  /* 0x000000393639b211 */ /* 0x000fe400020f0c37 */
[----:B------:R-:W-:-:S02]  /*3a20*/  CS2R R54, SRZ ;  /* 0x0000000000367805 */ /* 0x000fc4000001ff00 */
[----:B------:R0:W2:Y:S02]  /*3a30*/  @!P3 LDG.E.128 R48, desc[UR60][R52.64] ;  /* 0x0000003c3430b981 */ /* 0x0000a4000c1e1d00 */
[----:B0-----:R-:W-:-:S06]  /*3a40*/  CS2R R52, SRZ ;  /* 0x0000000000347805 */ /* 0x001fcc000001ff00 */
[----:B------:R0:W4:Y:S01]  /*3a50*/  @!P3 LDG.E.128 R52, desc[UR60][R56.64] ;  /* 0x0000003c3834b981 */ /* 0x000122000c1e1d00 */
[----:B------:R-:W-:Y:S02]  /*3a60*/  ISETP.NE.AND P3, PT, R203, 0x3, PT ;  /* 0x00000003cb00780c */ /* 0x000fe40003f65270 */
[----:B------:R-:W-:Y:S01]  /*3a70*/  ISETP.GE.AND P4, PT, R16, R105, PT ;  /* 0x000000691000720c */ /* 0x000fe20003f86270 */
[----:B-----5:R-:W-:Y:S02]  /*3a80*/  IMAD.MOV.U32 R58, RZ, RZ, R42 ;  /* 0x000000ffff3a7224 */ /* 0x020fe400078e002a */
[----:B------:R-:W-:Y:S01]  /*3a90*/  IMAD.MOV.U32 R60, RZ, RZ, R43 ;  /* 0x000000ffff3c7224 */ /* 0x000fe200078e002b */
[----:B------:R-:W-:Y:S01]  /*3aa0*/  MOV R61, R40 ;  /* 0x00000028003d7202 */ /* 0x000fe20000000f00 */
[----:B------:R-:W-:Y:S01]  /*3ab0*/  IMAD.MOV.U32 R62, RZ, RZ, R41 ;  /* 0x000000ffff3e7224 */ /* 0x000fe200078e0029 */
[----:B------:R-:W-:Y:S01]  /*3ac0*/  PRMT R120, R120, 0x5410, R58 ;  /* 0x0000541078787816 */ /* 0x000fe2000000003a */
[----:B---3--:R-:W-:Y:S01]  /*3ad0*/  IMAD.MOV.U32 R58, RZ, RZ, R46 ;  /* 0x000000ffff3a7224 */ /* 0x008fe200078e002e */
[----:B------:R-:W-:Y:S01]  /*3ae0*/  PRMT R126, R60, 0x7610, R126 ;  /* 0x000076103c7e7816 */ /* 0x000fe2000000007e */
[----:B0-----:R-:W-:Y:S01]  /*3af0*/  IMAD.MOV.U32 R56, RZ, RZ, R47 ;  /* 0x000000ffff387224 */ /* 0x001fe200078e002f */
[----:B------:R-:W-:Y:S01]  /*3b00*/  PRMT R121, R61, 0x7610, R121 ;  /* 0x000076103d797816 */ /* 0x000fe20000000079 */
[----:B------:R-:W-:Y:S01]  /*3b10*/  IMAD.MOV.U32 R57, RZ, RZ, R44 ;  /* 0x000000ffff397224 */ /* 0x000fe200078e002c */
[----:B------:R-:W-:Y:S01]  /*3b20*/  PRMT R122, R62, 0x7610, R122 ;  /* 0x000076103e7a7816 */ /* 0x000fe2000000007a */
[----:B------:R-:W-:Y:S01]  /*3b30*/  IMAD.MOV.U32 R60, RZ, RZ, R45 ;  /* 0x000000ffff3c7224 */ /* 0x000fe200078e002d */
[----:B------:R-:W-:-:S02]  /*3b40*/  PRMT R120, R58, 0x7610, R120 ;  /* 0x000076103a787816 */ /* 0x000fc40000000078 */
[----:B------:R-:W-:Y:S01]  /*3b50*/  PRMT R126, R126, 0x5410, R56 ;  /* 0x000054107e7e7816 */ /* 0x000fe20000000038 */
[----:B--2---:R-:W-:Y:S01]  /*3b60*/  IMAD.MOV.U32 R56, RZ, RZ, R50 ;  /* 0x000000ffff387224 */ /* 0x004fe200078e0032 */
[----:B------:R-:W-:Y:S01]  /*3b70*/  PRMT R121, R121, 0x5410, R57 ;  /* 0x0000541079797816 */ /* 0x000fe20000000039 */
[----:B------:R-:W-:Y:S01]  /*3b80*/  IMAD.MOV.U32 R57, RZ, RZ, R51 ;  /* 0x000000ffff397224 */ /* 0x000fe200078e0033 */
[----:B------:R-:W-:Y:S01]  /*3b90*/  PRMT R122, R122, 0x5410, R60 ;  /* 0x000054107a7a7816 */ /* 0x000fe2000000003c */
[----:B------:R-:W-:Y:S02]  /*3ba0*/  IMAD.MOV.U32 R58, RZ, RZ, R48 ;  /* 0x000000ffff3a7224 */ /* 0x000fe400078e0030 */
[----:B------:R-:W-:Y:S01]  /*3bb0*/  IMAD.MOV.U32 R60, RZ, RZ, R49 ;  /* 0x000000ffff3c7224 */ /* 0x000fe200078e0031 */
[----:B------:R-:W-:-:S04]  /*3bc0*/  PRMT R115, R56, 0x5410, R57 ;  /* 0x0000541038737816 */ /* 0x000fc80000000039 */
[----:B------:R-:W-:Y:S01]  /*3bd0*/  PRMT R116, R58, 0x5410, R60 ;  /* 0x000054103a747816 */ /* 0x000fe2000000003c */
[----:B----4-:R-:W-:Y:S02]  /*3be0*/  IMAD.MOV.U32 R56, RZ, RZ, R54 ;  /* 0x000000ffff387224 */ /* 0x010fe400078e0036 */
[----:B------:R-:W-:Y:S02]  /*3bf0*/  IMAD.MOV.U32 R57, RZ, RZ, R55 ;  /* 0x000000ffff397224 */ /* 0x000fe400078e0037 */
[----:B------:R-:W-:Y:S02]  /*3c00*/  IMAD.MOV.U32 R58, RZ, RZ, R52 ;  /* 0x000000ffff3a7224 */ /* 0x000fe400078e0034 */
[----:B------:R-:W-:Y:S01]  /*3c10*/  IMAD.MOV.U32 R60, RZ, RZ, R53 ;  /* 0x000000ffff3c7224 */ /* 0x000fe200078e0035 */
[----:B------:R-:W-:-:S04]  /*3c20*/  PRMT R117, R56, 0x5410, R57 ;  /* 0x0000541038757816 */ /* 0x000fc80000000039 */
[----:B------:R-:W-:Y:S01]  /*3c30*/  PRMT R118, R58, 0x5410, R60 ;  /* 0x000054103a767816 */ /* 0x000fe2000000003c */
[----:B------:R-:W-:Y:S06]  /*3c40*/  @!P3 BRA `(.L_x_10583) ;  /* 0x000000000004b947 */ /* 0x000fec0003800000 */
[----:B------:R-:W-:Y:S01]  /*3c50*/  BPT.TRAP 0x1 ;  /* 0x000000040000795c */ /* 0x000fe20000300000 */
.L_x_10583:
[----:B------:R-:W-:Y:S01]  /*3c60*/  IMAD R94, R2, 0x8, R18 ;  /* 0x00000008025e7824 */ /* 0x000fe200078e0212 */
[----:B------:R-:W-:Y:S01]  /*3c70*/  SHF.L.U32 R108, R201, 0x1f, RZ ;  /* 0x0000001fc96c7819 */ /* 0x000fe200000006ff */
[----:B------:R-:W0:Y:S01]  /*3c80*/  LDC R109, c[0x0][0x2f4] ;  /* 0x0000bd00ff6d7b82 */ /* 0x000e220000000800 */
[----:B------:R-:W-:Y:S01]  /*3c90*/  BSSY B1, `(.L_x_10584) ;  /* 0x0000006000017945 */ /* 0x000fe20003800000 */
[----:B------:R-:W-:Y:S01]  /*3ca0*/  MOV R103, R59 ;  /* 0x0000003b00677202 */ /* 0x000fe20000000f00 */
[----:B------:R-:W1:Y:S05]  /*3cb0*/  SYNCS.PHASECHK.TRANS64.TRYWAIT P5, [R94+URZ+0x32490], R108 ;  /* 0x0324906c5e0075a7 */ /* 0x000e6a00080a017f */
[----:B------:R-:W2:Y:S01]  /*3cc0*/  LDC.64 R104, c[0x0][0x300] ;  /* 0x0000c000ff687b82 */ /* 0x000ea20000000a00 */
[----:B0-----:R-:W-:Y:S01]  /*3cd0*/  IMAD.IADD R111, R109, 0x1, -R76 ;  /* 0x000000016d6f7824 */ /* 0x001fe200078e0a4c */
[----:B-1----:R-:W-:Y:S06]  /*3ce0*/  @!P5 BRA `(.L_x_10585) ;  /* 0x0000015c0004d947 */ /* 0x002fec0003800000 */
.L_x_10852:
[----:B------:R-:W-:Y:S05]  /*3cf0*/  BSYNC B1 ;  /* 0x0000000000017941 */ /* 0x000fea0003800000 */
.L_x_10584:
        /* <DEDUP_REMOVED lines=20> */
[----:B------:R-:W-:-:S04]  /*3e40*/  IMAD R59, R2, 0x1800, R59 ;  /* 0x00001800023b7824 */ /* 0x000fc800078e023b */
[----:B------:R-:W-:Y:S02]  /*3e50*/  IMAD R60, R59, 0x2, R18 ;  /* 0x000000023b3c7824 */ /* 0x000fe400078e0212 */
[----:B------:R-:W1:Y:S04]  /*3e60*/  LDS.128 R56, [R57+0x1c400] ;  /* 0x01c4000039387984 */ /* 0x000e680000000c00 */
[----:B------:R-:W2:Y:S01]  /*3e70*/  LDS.128 R60, [R60+0x1c400] ;  /* 0x01c400003c3c7984 */ /* 0x000ea20000000c00 */
[----:B------:R-:W-:Y:S05]  /*3e80*/  @P4 BRA `(.L_x_10589) ;  /* 0x0000000400484947 */ /* 0x000fea0003800000 */
[--C-:B------:R-:W-:Y:S02]  /*3e90*/  SHF.R.U64 R44, R44, 0x10, R45.reuse ;  /* 0x000000102c2c7819 */ /* 0x100fe4000000122d */
[----:B------:R-:W-:Y:S02]  /*3ea0*/  SHF.R.U32.HI R45, RZ, 0x10, R45 ;  /* 0x00000010ff2d7819 */ /* 0x000fe4000001162d */
[--C-:B------:R-:W-:Y:S02]  /*3eb0*/  SHF.R.U64 R119, R40, 0x10, R41.reuse ;  /* 0x0000001028777819 */ /* 0x100fe40000001229 */
[----:B------:R-:W-:Y:S02]  /*3ec0*/  SHF.R.U32.HI R123, RZ, 0x10, R41 ;  /* 0x00000010ff7b7819 */ /* 0x000fe40000011629 */
[--C-:B------:R-:W-:Y:S01]  /*3ed0*/  SHF.R.U64 R40, R42, 0x10, R43.reuse ;  /* 0x000000102a287819 */ /* 0x100fe2000000122b */
[----:B-1----:R-:W-:Y:S01]  /*3ee0*/  HADD2.F32 R42, -RZ, R57.H0_H0 ;  /* 0x20000039ff2a7230 */ /* 0x002fe20000004100 */
[----:B------:R-:W-:Y:S01]  /*3ef0*/  SHF.R.U32.HI R125, RZ, 0x10, R43 ;  /* 0x00000010ff7d7819 */ /* 0x000fe2000001162b */
[--C-:B--2---:R-:W-:Y:S01]  /*3f00*/  HADD2.F32 R43, -RZ, R61.reuse.H0_H0 ;  /* 0x2000003dff2b7230 */ /* 0x104fe20000004100 */
[--C-:B------:R-:W-:Y:S01]  /*3f10*/  SHF.R.U64 R41, R46, 0x10, R47.reuse ;  /* 0x000000102e297819 */ /* 0x100fe2000000122f */
[----:B------:R-:W-:Y:S01]  /*3f20*/  HADD2.F32 R46, -RZ, R61.H1_H1 ;  /* 0x3000003dff2e7230 */ /* 0x000fe20000004100 */
[----:B------:R-:W-:Y:S01]  /*3f30*/  SHF.R.U32.HI R128, RZ, 0x10, R47 ;  /* 0x00000010ff807819 */ /* 0x000fe2000001162f */
[----:B------:R-:W-:-:S02]  /*3f40*/  HADD2.F32 R47, -RZ, R122.H0_H0 ;  /* 0x2000007aff2f7230 */ /* 0x000fc40000004100 */
[----:B------:R-:W-:Y:S02]  /*3f50*/  HADD2.F32 R61, -RZ, R45.H0_H0 ;  /* 0x2000002dff3d7230 */ /* 0x000fe40000004100 */
[----:B------:R-:W-:Y:S02]  /*3f60*/  HADD2.F32 R122, -RZ, R122.H1_H1 ;  /* 0x3000007aff7a7230 */ /* 0x000fe40000004100 */
[----:B------:R-:W-:Y:S02]  /*3f70*/  HADD2.F32 R45, -RZ, R57.H1_H1 ;  /* 0x30000039ff2d7230 */ /* 0x000fe40000004100 */
[-C--:B------:R-:W-:Y:S01]  /*3f80*/  FMUL.FTZ R124, R46, R61.reuse ;  /* 0x0000003d2e7c7220 */ /* 0x080fe20000410000 */
[----:B------:R-:W-:Y:S02]  /*3f90*/  HADD2.F32 R57, -RZ, R123.H0_H0 ;  /* 0x2000007bff397230 */ /* 0x000fe40000004100 */
[-C--:B------:R-:W-:Y:S01]  /*3fa0*/  FMUL.FTZ R123, R43, R122.reuse ;  /* 0x0000007a2b7b7220 */ /* 0x080fe20000410000 */
[----:B------:R-:W-:Y:S01]  /*3fb0*/  FMUL.FTZ R122, R42, R122 ;  /* 0x0000007a2a7a7220 */ /* 0x000fe20000410000 */
[----:B------:R-:W-:Y:S01]  /*3fc0*/  FMUL.FTZ R61, R45, R61 ;  /* 0x0000003d2d3d7220 */ /* 0x000fe20000410000 */
[----:B------:R-:W-:-:S02]  /*3fd0*/  HADD2.F32 R128, -RZ, R128.H0_H0 ;  /* 0x20000080ff807230 */ /* 0x000fc40000004100 */
[----:B------:R-:W-:Y:S01]  /*3fe0*/  FFMA.FTZ R45, R45, R57, -R124 ;  /* 0x000000392d2d7223 */ /* 0x000fe2000001087c */
[----:B------:R-:W-:Y:S01]  /*3ff0*/  FFMA.FTZ R42, R42, R47, -R123 ;  /* 0x0000002f2a2a7223 */ /* 0x000fe2000001087b */
[----:B------:R-:W-:Y:S01]  /*4000*/  FFMA.FTZ R46, R46, R57, R61 ;  /* 0x000000392e2e7223 */ /* 0x000fe2000001003d */
[----:B------:R-:W-:Y:S01]  /*4010*/  FFMA.FTZ R43, R43, R47, R122 ;  /* 0x0000002f2b2b7223 */ /* 0x000fe2000001007a */
[--C-:B------:R-:W-:Y:S02]  /*4020*/  HADD2.F32 R57, -RZ, R63.reuse.H0_H0 ;  /* 0x2000003fff397230 */ /* 0x100fe40000004100 */
[----:B------:R-:W-:Y:S01]  /*4030*/  HADD2.F32 R63, -RZ, R63.H1_H1 ;  /* 0x3000003fff3f7230 */ /* 0x000fe20000004100 */
[----:B------:R-:W-:Y:S01]  /*4040*/  F2FP.F16.F32.PACK_AB R42, R45, R42 ;  /* 0x0000002a2d2a723e */ /* 0x000fe200000000ff */
[--C-:B------:R-:W-:Y:S02]  /*4050*/  HADD2.F32 R47, -RZ, R59.reuse.H0_H0 ;  /* 0x2000003bff2f7230 */ /* 0x100fe40000004100 */
[----:B------:R-:W-:-:S02]  /*4060*/  HADD2.F32 R59, -RZ, R59.H1_H1 ;  /* 0x3000003bff3b7230 */ /* 0x000fc40000004100 */
[-C--:B------:R-:W-:Y:S01]  /*4070*/  FMUL.FTZ R132, R63, R128.reuse ;  /* 0x000000803f847220 */ /* 0x080fe20000410000 */
[--C-:B------:R-:W-:Y:S02]  /*4080*/  HADD2.F32 R122, -RZ, R126.reuse.H0_H0 ;  /* 0x2000007eff7a7230 */ /* 0x100fe40000004100 */
[----:B------:R-:W-:Y:S02]  /*4090*/  HADD2.F32 R124, -RZ, R125.H0_H0 ;  /* 0x2000007dff7c7230 */ /* 0x000fe40000004100 */
[----:B------:R-:W-:Y:S01]  /*40a0*/  FMUL.FTZ R128, R59, R128 ;  /* 0x000000803b807220 */ /* 0x000fe20000410000 */
[----:B------:R-:W-:Y:S02]  /*40b0*/  HADD2.F32 R126, -RZ, R126.H1_H1 ;  /* 0x3000007eff7e7230 */ /* 0x000fe40000004100 */
[----:B------:R-:W-:Y:S02]  /*40c0*/  HADD2.F32 R61, -RZ, R121.H0_H0 ;  /* 0x20000079ff3d7230 */ /* 0x000fe40000004100 */
[-C--:B------:R-:W-:Y:S01]  /*40d0*/  FFMA.FTZ R128, R63, R124.reuse, R128 ;  /* 0x0000007c3f807223 */ /* 0x080fe20000010080 */
[----:B------:R-:W-:Y:S01]  /*40e0*/  FFMA.FTZ R132, R59, R124, -R132 ;  /* 0x0000007c3b847223 */ /* 0x000fe20000010884 */
[----:B------:R-:W-:Y:S01]  /*40f0*/  FMUL.FTZ R130, R57, R126 ;  /* 0x0000007e39827220 */ /* 0x000fe20000410000 */
[----:B------:R-:W-:-:S02]  /*4100*/  HADD2.F32 R63, -RZ, R44.H0_H0 ;  /* 0x2000002cff3f7230 */ /* 0x000fc40000004100 */
[C---:B------:R-:W-:Y:S01]  /*4110*/  FMUL.FTZ R126, R47.reuse, R126 ;  /* 0x0000007e2f7e7220 */ /* 0x040fe20000410000 */
[----:B------:R-:W-:Y:S02]  /*4120*/  HADD2.F32 R121, -RZ, R121.H1_H1 ;  /* 0x30000079ff797230 */ /* 0x000fe40000004100 */
[-C--:B------:R-:W-:Y:S01]  /*4130*/  FFMA.FTZ R47, R47, R122.reuse, -R130 ;  /* 0x0000007a2f2f7223 */ /* 0x080fe20000010882 */
[----:B------:R-:W-:Y:S02]  /*4140*/  HADD2.F32 R59, -RZ, R60.H0_H0 ;  /* 0x2000003cff3b7230 */ /* 0x000fe40000004100 */
[----:B------:R-:W-:Y:S01]  /*4150*/  FFMA.FTZ R57, R57, R122, R126 ;  /* 0x0000007a39397223 */ /* 0x000fe2000001007e */
[----:B------:R-:W-:Y:S02]  /*4160*/  HADD2.F32 R44, -RZ, R56.H0_H0 ;  /* 0x20000038ff2c7230 */ /* 0x000fe40000004100 */
[----:B------:R-:W-:Y:S02]  /*4170*/  HADD2.F32 R60, -RZ, R60.H1_H1 ;  /* 0x3000003cff3c7230 */ /* 0x000fe40000004100 */
[----:B------:R-:W-:Y:S01]  /*4180*/  FMUL.FTZ R123, R59, R121 ;  /* 0x000000793b7b7220 */ /* 0x000fe20000410000 */
[----:B------:R-:W-:-:S02]  /*4190*/  HADD2.F32 R56, -RZ, R56.H1_H1 ;  /* 0x30000038ff387230 */ /* 0x000fc40000004100 */
[----:B------:R-:W-:Y:S01]  /*41a0*/  FMUL.FTZ R122, R44, R121 ;  /* 0x000000792c7a7220 */ /* 0x000fe20000410000 */
[----:B------:R-:W-:Y:S02]  /*41b0*/  HADD2.F32 R119, -RZ, R119.H0_H0 ;  /* 0x20000077ff777230 */ /* 0x000fe40000004100 */
[----:B------:R-:W-:Y:S01]  /*41c0*/  FMUL.FTZ R121, R60, R63 ;  /* 0x0000003f3c797220 */ /* 0x000fe20000410000 */
[-C--:B------:R-:W-:Y:S01]  /*41d0*/  FFMA.FTZ R123, R44, R61.reuse, -R123 ;  /* 0x0000003d2c7b7223 */ /* 0x080fe2000001087b */
[----:B------:R-:W-:Y:S01]  /*41e0*/  FFMA.FTZ R122, R59, R61, R122 ;  /* 0x0000003d3b7a7223 */ /* 0x000fe2000001007a */
[C---:B------:R-:W-:Y:S01]  /*41f0*/  FMUL.FTZ R63, R56.reuse, R63 ;  /* 0x0000003f383f7220 */ /* 0x040fe20000410000 */
[----:B------:R-:W-:Y:S01]  /*4200*/  FFMA.FTZ R124, R56, R119, -R121 ;  /* 0x00000077387c7223 */ /* 0x000fe20000010879 */
[----:B------:R-:W-:Y:S01]  /*4210*/  HADD2.F32 R61, -RZ, R41.H0_H0 ;  /* 0x20000029ff3d7230 */ /* 0x000fe20000004100 */
[----:B------:R-:W-:Y:S01]  /*4220*/  F2FP.F16.F32.PACK_AB R128, R128, R57 ;  /* 0x000000398080723e */ /* 0x000fe200000000ff */
[----:B------:R-:W-:-:S02]  /*4230*/  HADD2.F32 R44, -RZ, R62.H0_H0 ;  /* 0x2000003eff2c7230 */ /* 0x000fc40000004100 */
[----:B------:R-:W-:Y:S01]  /*4240*/  FFMA.FTZ R63, R60, R119, R63 ;  /* 0x000000773c3f7223 */ /* 0x000fe2000001003f */
[----:B------:R-:W-:Y:S02]  /*4250*/  HADD2.F32 R56, -RZ, R120.H1_H1 ;  /* 0x30000078ff387230 */ /* 0x000fe40000004100 */
[----:B------:R-:W-:Y:S02]  /*4260*/  HADD2.F32 R41, -RZ, R58.H0_H0 ;  /* 0x2000003aff297230 */ /* 0x000fe40000004100 */
[----:B------:R-:W-:Y:S01]  /*4270*/  HADD2.F32 R62, -RZ, R62.H1_H1 ;  /* 0x3000003eff3e7230 */ /* 0x000fe20000004100 */
[----:B------:R-:W-:Y:S01]  /*4280*/  F2FP.F16.F32.PACK_AB R60, R63, R122 ;  /* 0x0000007a3f3c723e */ /* 0x000fe200000000ff */
[----:B------:R-:W-:Y:S02]  /*4290*/  HADD2.F32 R120, -RZ, R120.H0_H0 ;  /* 0x20000078ff787230 */ /* 0x000fe40000004100 */
[----:B------:R-:W-:Y:S02]  /*42a0*/  HADD2.F32 R58, -RZ, R58.H1_H1 ;  /* 0x3000003aff3a7230 */ /* 0x000fe40000004100 */
[----:B------:R-:W-:Y:S01]  /*42b0*/  FMUL.FTZ R121, R62, R61 ;  /* 0x0000003d3e797220 */ /* 0x000fe20000410000 */
[----:B------:R-:W-:-:S02]  /*42c0*/  HADD2.F32 R59, -RZ, R40.H0_H0 ;  /* 0x20000028ff3b7230 */ /* 0x000fc40000004100 */
[-C--:B------:R-:W-:Y:S01]  /*42d0*/  FMUL.FTZ R40, R44, R120.reuse ;  /* 0x000000782c287220 */ /* 0x080fe20000410000 */
[C---:B------:R-:W-:Y:S01]  /*42e0*/  FMUL.FTZ R119, R41.reuse, R120 ;  /* 0x0000007829777220 */ /* 0x040fe20000410000 */
[----:B------:R-:W-:Y:S01]  /*42f0*/  FMUL.FTZ R61, R58, R61 ;  /* 0x0000003d3a3d7220 */ /* 0x000fe20000410000 */
[----:B------:R-:W-:Y:S02]  /*4300*/  IMAD.MOV.U32 R57, RZ, RZ, R42 ;  /* 0x000000ffff397224 */ /* 0x000fe400078e002a */
        /* <DEDUP_REMOVED lines=8> */
[----:B------:R-:W-:Y:S02]  /*4390*/  F2FP.F16.F32.PACK_AB R58, R121, R40 ;  /* 0x00000028793a723e */ /* 0x000fe400000000ff */
[----:B------:R-:W-:-:S07]  /*43a0*/  F2FP.F16.F32.PACK_AB R62, R62, R119 ;  /* 0x000000773e3e723e */ /* 0x000fce00000000ff */
.L_x_10589:
[----:B------:R-:W-:Y:S05]  /*43b0*/  BSYNC B2 ;  /* 0x0000000000027941 */ /* 0x000fea0003800000 */
.L_x_10588:
        /* <DEDUP_REMOVED lines=12> */
.L_x_10587:
[----:B------:R-:W-:Y:S05]  /*4480*/  BSYNC B1 ;  /* 0x0000000000017941 */ /* 0x000fea0003800000 */
.L_x_10586:
        /* <DEDUP_REMOVED lines=12> */
[----:B------:R-:W-:Y:S01]  /*4550*/  LEA.HI.X R57, R40, R101, R41, 0x1, P5 ;  /* 0x0000006528397211 */ /* 0x000fe200028f0c29 */
[----:B------:R-:W-:Y:S01]  /*4560*/  IMAD R41, R2, 0x1800, R90 ;  /* 0x0000180002297824 */ /* 0x000fe200078e025a */
[----:B------:R-:W-:-:S03]  /*4570*/  SHF.R.S32.HI R40, RZ, 0x1f, R111 ;  /* 0x0000001fff287819 */ /* 0x000fc6000001146f */
[----:B------:R-:W-:Y:S01]  /*4580*/  IMAD R41, R41, 0x2, R18 ;  /* 0x0000000229297824 */ /* 0x000fe200078e0212 */
[----:B------:R-:W-:-:S04]  /*4590*/  LEA.HI R111, R40, R111, RZ, 0x4 ;  /* 0x0000006f286f7211 */ /* 0x000fc800078f20ff */
[----:B------:R-:W-:-:S05]  /*45a0*/  LEA.HI.SX32 R59, R111, R86, 0x1c ;  /* 0x000000566f3b7211 */ /* 0x000fca00078fe2ff */
[----:B------:R-:W-:-:S05]  /*45b0*/  IMAD.SHL.U32 R59, R59, 0x8, RZ ;  /* 0x000000083b3b7824 */ /* 0x000fca00078e00ff */
[----:B------:R-:W-:-:S04]  /*45c0*/  LOP3.LUT R40, R214, 0x38, R59, 0xf8, !PT ;  /* 0x00000038d6287812 */ /* 0x000fc800078ef83b */
[----:B------:R-:W-:-:S05]  /*45d0*/  LOP3.LUT R40, R40, R42, RZ, 0x3c, !PT ;  /* 0x0000002a28287212 */ /* 0x000fca00078e3cff */
[----:B------:R-:W-:-:S04]  /*45e0*/  IMAD.IADD R43, R219, 0x1, R40 ;  /* 0x00000001db2b7824 */ /* 0x000fc800078e0228 */
[----:B------:R-:W-:-:S04]  /*45f0*/  IMAD R43, R2, 0x1800, R43 ;  /* 0x00001800022b7824 */ /* 0x000fc800078e022b */
[----:B------:R-:W-:Y:S02]  /*4600*/  IMAD R44, R43, 0x2, R18 ;  /* 0x000000022b2c7824 */ /* 0x000fe400078e0212 */
[----:B------:R-:W1:Y:S04]  /*4610*/  LDS.128 R40, [R41+0x1c400] ;  /* 0x01c4000029287984 */ /* 0x000e680000000c00 */
[----:B------:R-:W2:Y:S01]  /*4620*/  LDS.128 R44, [R44+0x1c400] ;  /* 0x01c400002c2c7984 */ /* 0x000ea20000000c00 */
[----:B------:R-:W-:Y:S05]  /*4630*/  @P4 BRA `(.L_x_10591) ;  /* 0x0000000400544947 */ /* 0x000fea0003800000 */
[----:B------:R-:W-:Y:S02]  /*4640*/  SHF.R.U64 R60, R48, 0x10, R49 ;  /* 0x00000010303c7819 */ /* 0x000fe40000001231 */
[----:B------:R-:W-:Y:S02]  /*4650*/  SHF.R.U32.HI R62, RZ, 0x10, R53 ;  /* 0x00000010ff3e7819 */ /* 0x000fe40000011635 */
[--C-:B------:R-:W-:Y:S01]  /*4660*/  SHF.R.U64 R48, R50, 0x10, R51.reuse ;  /* 0x0000001032307819 */ /* 0x100fe20000001233 */
[----:B--2---:R-:W-:Y:S01]  /*4670*/  IMAD.MOV.U32 R50, RZ, RZ, R44 ;  /* 0x000000ffff327224 */ /* 0x004fe200078e002c */
[----:B------:R-:W-:Y:S01]  /*4680*/  SHF.R.U32.HI R105, RZ, 0x10, R51 ;  /* 0x00000010ff697819 */ /* 0x000fe20000011633 */
[----:B------:R-:W-:Y:S01]  /*4690*/  IMAD.MOV.U32 R51, RZ, RZ, R46 ;  /* 0x000000ffff337224 */ /* 0x000fe200078e002e */
[----:B------:R-:W-:Y:S01]  /*46a0*/  SHF.R.U64 R107, R52, 0x10, R53 ;  /* 0x00000010346b7819 */ /* 0x000fe20000001235 */
[----:B------:R-:W-:Y:S01]  /*46b0*/  HADD2.F32 R53, -RZ, R118.H1_H1 ;  /* 0x30000076ff357230 */ /* 0x000fe20000004100 */
[----:B-1----:R-:W-:Y:S01]  /*46c0*/  MOV R44, R43 ;  /* 0x0000002b002c7202 */ /* 0x002fe20000000f00 */
[----:B------:R-:W-:Y:S01]  /*46d0*/  HADD2.F32 R46, -RZ, R45.H0_H0 ;  /* 0x2000002dff2e7230 */ /* 0x000fe20000004100 */
[----:B------:R-:W-:Y:S01]  /*46e0*/  SHF.R.U32.HI R61, RZ, 0x10, R49 ;  /* 0x00000010ff3d7819 */ /* 0x000fe20000011631 */
[----:B------:R-:W-:Y:S01]  /*46f0*/  HADD2.F32 R43, -RZ, R41.H0_H0 ;  /* 0x20000029ff2b7230 */ /* 0x000fe20000004100 */
[----:B------:R-:W-:Y:S01]  /*4700*/  SHF.R.U64 R49, R54, 0x10, R55 ;  /* 0x0000001036317819 */ /* 0x000fe20000001237 */
[----:B------:R-:W-:-:S02]  /*4710*/  HADD2.F32 R45, -RZ, R45.H1_H1 ;  /* 0x3000002dff2d7230 */ /* 0x000fc40000004100 */
[CC--:B------:R-:W-:Y:S01]  /*4720*/  FMUL.FTZ R104, R46.reuse, R53.reuse ;  /* 0x000000352e687220 */ /* 0x0c0fe20000410000 */
[----:B------:R-:W-:Y:S02]  /*4730*/  HADD2.F32 R62, -RZ, R62.H0_H0 ;  /* 0x2000003eff3e7230 */ /* 0x000fe40000004100 */
[----:B------:R-:W-:Y:S01]  /*4740*/  FMUL.FTZ R53, R43, R53 ;  /* 0x000000352b357220 */ /* 0x000fe20000410000 */
[----:B------:R-:W-:Y:S01]  /*4750*/  HADD2.F32 R52, -RZ, R116.H1_H1 ;  /* 0x30000074ff347230 */ /* 0x000fe20000004100 */
[----:B------:R-:W-:Y:S01]  /*4760*/  SHF.R.U32.HI R63, RZ, 0x10, R55 ;  /* 0x00000010ff3f7819 */ /* 0x000fe20000011637 */
[----:B------:R-:W-:Y:S02]  /*4770*/  HADD2.F32 R41, -RZ, R41.H1_H1 ;  /* 0x30000029ff297230 */ /* 0x000fe40000004100 */
[----:B------:R-:W-:Y:S01]  /*4780*/  FMUL.FTZ R106, R45, R62 ;  /* 0x0000003e2d6a7220 */ /* 0x000fe20000410000 */
[----:B------:R-:W-:Y:S02]  /*4790*/  HADD2.F32 R54, -RZ, R61.H0_H0 ;  /* 0x2000003dff367230 */ /* 0x000fe40000004100 */
[-C--:B------:R-:W-:Y:S01]  /*47a0*/  FFMA.FTZ R104, R43, R52.reuse, -R104 ;  /* 0x000000342b687223 */ /* 0x080fe20000010868 */
[----:B------:R-:W-:Y:S01]  /*47b0*/  FFMA.FTZ R55, R46, R52, R53 ;  /* 0x000000342e377223 */ /* 0x000fe20000010035 */
[----:B------:R-:W-:Y:S01]  /*47c0*/  FMUL.FTZ R62, R41, R62 ;  /* 0x0000003e293e7220 */ /* 0x000fe20000410000 */
[----:B------:R-:W-:-:S02]  /*47d0*/  HADD2.F32 R52, -RZ, R117.H1_H1 ;  /* 0x30000075ff347230 */ /* 0x000fc40000004100 */
[-C--:B------:R-:W-:Y:S01]  /*47e0*/  FFMA.FTZ R61, R41, R54.reuse, -R106 ;  /* 0x00000036293d7223 */ /* 0x080fe2000001086a */
[----:B------:R-:W-:Y:S02]  /*47f0*/  HADD2.F32 R43, -RZ, R47.H0_H0 ;  /* 0x2000002fff2b7230 */ /* 0x000fe40000004100 */
[----:B------:R-:W-:Y:S01]  /*4800*/  FFMA.FTZ R62, R45, R54, R62 ;  /* 0x000000362d3e7223 */ /* 0x000fe2000001003e */
[--C-:B------:R-:W-:Y:S02]  /*4810*/  HADD2.F32 R41, -RZ, R44.reuse.H0_H0 ;  /* 0x2000002cff297230 */ /* 0x100fe40000004100 */
[----:B------:R-:W-:Y:S02]  /*4820*/  HADD2.F32 R53, -RZ, R63.H0_H0 ;  /* 0x2000003fff357230 */ /* 0x000fe40000004100 */
[-C--:B------:R-:W-:Y:S01]  /*4830*/  FMUL.FTZ R54, R43, R52.reuse ;  /* 0x000000342b367220 */ /* 0x080fe20000410000 */
[----:B------:R-:W-:Y:S02]  /*4840*/  HADD2.F32 R44, -RZ, R44.H1_H1 ;  /* 0x3000002cff2c7230 */ /* 0x000fe40000004100 */
[----:B------:R-:W-:Y:S01]  /*4850*/  FMUL.FTZ R52, R41, R52 ;  /* 0x0000003429347220 */ /* 0x000fe20000410000 */
[----:B------:R-:W-:-:S02]  /*4860*/  HADD2.F32 R46, -RZ, R115.H1_H1 ;  /* 0x30000073ff2e7230 */ /* 0x000fc40000004100 */
[----:B------:R-:W-:Y:S02]  /*4870*/  HADD2.F32 R47, -RZ, R47.H1_H1 ;  /* 0x3000002fff2f7230 */ /* 0x000fe40000004100 */
[-C--:B------:R-:W-:Y:S01]  /*4880*/  FMUL.FTZ R106, R44, R53.reuse ;  /* 0x000000352c6a7220 */ /* 0x080fe20000410000 */
[----:B------:R-:W-:Y:S02]  /*4890*/  HADD2.F32 R45, -RZ, R105.H0_H0 ;  /* 0x20000069ff2d7230 */ /* 0x000fe40000004100 */
[----:B------:R-:W-:Y:S01]  /*48a0*/  FFMA.FTZ R52, R43, R46, R52 ;  /* 0x0000002e2b347223 */ /* 0x000fe20000010034 */
[----:B------:R-:W-:Y:S02]  /*48b0*/  HADD2.F32 R118, -RZ, R118.H0_H0 ;  /* 0x20000076ff767230 */ /* 0x000fe40000004100 */
[C---:B------:R-:W-:Y:S01]  /*48c0*/  FMUL.FTZ R63, R47.reuse, R53 ;  /* 0x000000352f3f7220 */ /* 0x040fe20000410000 */
[----:B------:R-:W-:Y:S02]  /*48d0*/  HADD2.F32 R43, -RZ, R50.H0_H0 ;  /* 0x20000032ff2b7230 */ /* 0x000fe40000004100 */
[----:B------:R-:W-:Y:S01]  /*48e0*/  FFMA.FTZ R105, R47, R45, R106 ;  /* 0x0000002d2f697223 */ /* 0x000fe2000001006a */
[----:B------:R-:W-:-:S02]  /*48f0*/  HADD2.F32 R47, -RZ, R107.H0_H0 ;  /* 0x2000006bff2f7230 */ /* 0x000fc40000004100 */
[----:B------:R-:W-:Y:S01]  /*4900*/  FFMA.FTZ R54, R41, R46, -R54 ;  /* 0x0000002e29367223 */ /* 0x000fe20000010836 */
[----:B------:R-:W-:Y:S02]  /*4910*/  HADD2.F32 R50, -RZ, R50.H1_H1 ;  /* 0x30000032ff327230 */ /* 0x000fe40000004100 */
[----:B------:R-:W-:Y:S01]  /*4920*/  FFMA.FTZ R63, R44, R45, -R63 ;  /* 0x0000002d2c3f7223 */ /* 0x000fe2000001083f */
[----:B------:R-:W-:Y:S02]  /*4930*/  HADD2.F32 R116, -RZ, R116.H0_H0 ;  /* 0x20000074ff747230 */ /* 0x000fe40000004100 */
[----:B------:R-:W-:Y:S01]  /*4940*/  FMUL.FTZ R44, R43, R118 ;  /* 0x000000762b2c7220 */ /* 0x000fe20000410000 */
[--C-:B------:R-:W-:Y:S02]  /*4950*/  HADD2.F32 R41, -RZ, R40.reuse.H0_H0 ;  /* 0x20000028ff297230 */ /* 0x100fe40000004100 */
[----:B------:R-:W-:Y:S01]  /*4960*/  FMUL.FTZ R53, R50, R47 ;  /* 0x0000002f32357220 */ /* 0x000fe20000410000 */
[----:B------:R-:W-:Y:S01]  /*4970*/  HADD2.F32 R40, -RZ, R40.H1_H1 ;  /* 0x30000028ff287230 */ /* 0x000fe20000004100 */
[----:B------:R-:W-:Y:S01]  /*4980*/  F2FP.F16.F32.PACK_AB R54, R63, R54 ;  /* 0x000000363f36723e */ /* 0x000fe200000000ff */
[----:B------:R-:W-:-:S02]  /*4990*/  HADD2.F32 R45, -RZ, R60.H0_H0 ;  /* 0x2000003cff2d7230 */ /* 0x000fc40000004100 */
[C---:B------:R-:W-:Y:S01]  /*49a0*/  FMUL.FTZ R118, R41.reuse, R118 ;  /* 0x0000007629767220 */ /* 0x040fe20000410000 */
[-C--:B------:R-:W-:Y:S01]  /*49b0*/  FFMA.FTZ R44, R41, R116.reuse, -R44 ;  /* 0x00000074292c7223 */ /* 0x080fe2000001082c */
[C---:B------:R-:W-:Y:S01]  /*49c0*/  FMUL.FTZ R47, R40.reuse, R47 ;  /* 0x0000002f282f7220 */ /* 0x040fe20000410000 */
[----:B------:R-:W-:Y:S02]  /*49d0*/  HADD2.F32 R41, -RZ, R51.H0_H0 ;  /* 0x20000033ff297230 */ /* 0x000fe40000004100 */
[-C--:B------:R-:W-:Y:S01]  /*49e0*/  FFMA.FTZ R53, R40, R45.reuse, -R53 ;  /* 0x0000002d28357223 */ /* 0x080fe20000010835 */
[----:B------:R-:W-:Y:S02]  /*49f0*/  HADD2.F32 R117, -RZ, R117.H0_H0 ;  /* 0x20000075ff757230 */ /* 0x000fe40000004100 */
[----:B------:R-:W-:Y:S01]  /*4a00*/  FFMA.FTZ R118, R43, R116, R118 ;  /* 0x000000742b767223 */ /* 0x000fe20000010076 */
[----:B------:R-:W-:Y:S02]  /*4a10*/  HADD2.F32 R49, -RZ, R49.H0_H0 ;  /* 0x20000031ff317230 */ /* 0x000fe40000004100 */
[----:B------:R-:W-:Y:S01]  /*4a20*/  FFMA.FTZ R47, R50, R45, R47 ;  /* 0x0000002d322f7223 */ /* 0x000fe2000001002f */
[----:B------:R-:W-:-:S02]  /*4a30*/  HADD2.F32 R40, -RZ, R42.H0_H0 ;  /* 0x2000002aff287230 */ /* 0x000fc40000004100 */
[-C--:B------:R-:W-:Y:S01]  /*4a40*/  FMUL.FTZ R43, R41, R117.reuse ;  /* 0x00000075292b7220 */ /* 0x080fe20000410000 */
[----:B------:R-:W-:Y:S01]  /*4a50*/  HADD2.F32 R51, -RZ, R51.H1_H1 ;  /* 0x30000033ff337230 */ /* 0x000fe20000004100 */
[----:B------:R-:W-:Y:S01]  /*4a60*/  F2FP.F16.F32.PACK_AB R52, R105, R52 ;  /* 0x000000346934723e */ /* 0x000fe200000000ff */
[----:B------:R-:W-:Y:S02]  /*4a70*/  HADD2.F32 R42, -RZ, R42.H1_H1 ;  /* 0x3000002aff2a7230 */ /* 0x000fe40000004100 */
        /* <DEDUP_REMOVED lines=10> */
[----:B------:R-:W-:Y:S01]  /*4b20*/  F2FP.F16.F32.PACK_AB R44, R47, R118 ;  /* 0x000000762f2c723e */ /* 0x000fe200000000ff */
[----:B------:R-:W-:Y:S01]  /*4b30*/  IMAD.MOV.U32 R47, RZ, RZ, R52 ;  /* 0x000000ffff2f7224 */ /* 0x000fe200078e0034 */
[----:B------:R-:W-:Y:S01]  /*4b40*/  F2FP.F16.F32.PACK_AB R42, R42, R43 ;  /* 0x0000002b2a2a723e */ /* 0x000fe200000000ff */
[----:B------:R-:W-:Y:S01]  /*4b50*/  IMAD.MOV.U32 R43, RZ, RZ, R54 ;  /* 0x000000ffff2b7224 */ /* 0x000fe200078e0036 */
[----:B------:R-:W-:Y:S02]  /*4b60*/  F2FP.F16.F32.PACK_AB R41, R61, R104 ;  /* 0x000000683d29723e */ /* 0x000fe400000000ff */
[----:B------:R-:W-:Y:S02]  /*4b70*/  F2FP.F16.F32.PACK_AB R45, R62, R55 ;  /* 0x000000373e2d723e */ /* 0x000fe400000000ff */
[----:B------:R-:W-:-:S07]  /*4b80*/  F2FP.F16.F32.PACK_AB R46, R51, R46 ;  /* 0x0000002e332e723e */ /* 0x000fce00000000ff */
.L_x_10591:
[----:B------:R-:W-:Y:S05]  /*4b90*/  BSYNC B1 ;  /* 0x0000000000017941 */ /* 0x000fea0003800000 */
.L_x_10590:
        /* <DEDUP_REMOVED lines=10> */
.L_x_10559:
[----:B------:R-:W-:-:S13]  /*4c40*/  ISETP.NE.AND P3, PT, R203, 0x3, PT ;  /* 0x00000003cb00780c */ /* 0x000fda0003f65270 */
[----:B------:R-:W-:Y:S05]  /*4c50*/  @!P3 BRA `(.L_x_10592) ;  /* 0x000000000004b947 */ /* 0x000fea0003800000 */
[----:B------:R-:W-:Y:S01]  /*4c60*/  BPT.TRAP 0x1 ;  /* 0x000000040000795c */ /* 0x000fe20000300000 */
.L_x_10592:
[----:B------:R-:W-:Y:S01]  /*4c70*/  IMAD R94, R2, 0x8, R18 ;  /* 0x00000008025e7824 */ /* 0x000fe200078e0212 */
[----:B------:R-:W-:Y:S01]  /*4c80*/  SHF.L.U32 R108, R201, 0x1f, RZ ;  /* 0x0000001fc96c7819 */ /* 0x000fe200000006ff */
[----:B------:R-:W-:Y:S01]  /*4c90*/  IMAD R99, R26, -0x60, R29 ;  /* 0xffffffa01a637824 */ /* 0x000fe200078e021d */
[----:B------:R-:W-:Y:S02]  /*4ca0*/  BSSY B1, `(.L_x_10593) ;  /* 0x0000004000017945 */ /* 0x000fe40003800000 */
[----:B------:R-:W0:Y:S02]  /*4cb0*/  SYNCS.PHASECHK.TRANS64.TRYWAIT P4, [R94+URZ+0x32490], R108 ;  /* 0x0324906c5e0075a7 */ /* 0x000e24000808017f */
[----:B------:R-:W-:Y:S01]  /*4cc0*/  VIMNMX R99, R99, 0x60, PT ;  /* 0x0000006063637848 */ /* 0x000fe20003fe0100 */
[----:B0-----:R-:W-:Y:S06]  /*4cd0*/  @!P4 BRA `(.L_x_10594) ;  /* 0x0000014c001cc947 */ /* 0x001fec0003800000 */
.L_x_10853:
[----:B------:R-:W-:Y:S05]  /*4ce0*/  BSYNC B1 ;  /* 0x0000000000017941 */ /* 0x000fea0003800000 */
.L_x_10593:
        /* <DEDUP_REMOVED lines=8> */
.L_x_10596:
[----:B------:R-:W-:Y:S05]  /*4d70*/  BSYNC B1 ;  /* 0x0000000000017941 */ /* 0x000fea0003800000 */
.L_x_10595:
[----:B------:R-:W-:Y:S05]  /*4d80*/  @P4 BRA `(.L_x_10576) ;  /* 0x0000000000104947 */ /* 0x000fea0003800000 */
[----:B-1----:R-:W1:Y:S04]  /*4d90*/  @!P1 LDS.128 R40, [R106+0x2000] ;  /* 0x002000006a289984 */ /* 0x002e680000000c00 */
[----:B------:R-:W2:Y:S04]  /*4da0*/  @!P2 LDS.128 R44, [R104+0x2000] ;  /* 0x00200000682ca984 */ /* 0x000ea80000000c00 */
[----:B-1----:R3:W-:Y:S04]  /*4db0*/  @!P1 STG.E.128 desc[UR60][R48.64], R40 ;  /* 0x0000002830009986 */ /* 0x0027e8000c101d3c */
[----:B--2---:R3:W-:Y:S02]  /*4dc0*/  @!P2 STG.E.128 desc[UR60][R48.64+0x40], R44 ;  /* 0x0000402c3000a986 */ /* 0x0047e4000c101d3c */
.L_x_10576:
[----:B------:R-:W-:Y:S05]  /*4dd0*/  BSYNC B0 ;  /* 0x0000000000007941 */ /* 0x000fea0003800000 */
.L_x_10558:
        /* <DEDUP_REMOVED lines=17> */
.L_x_10598:
[----:B------:R-:W-:Y:S05]  /*4ef0*/  BSYNC B0 ;  /* 0x0000000000007941 */ /* 0x000fea0003800000 */
.L_x_10597:
[----:B------:R-:W2:Y:S01]  /*4f00*/  SYNCS.PHASECHK.TRANS64.TRYWAIT P3, [R94+URZ+0x324b0], R108 ;  /* 0x0324b06c5e0075a7 */ /* 0x000ea2000806017f */
[----:B------:R-:W-:Y:S01]  /*4f10*/  ULDC.64 UR56, c[0x0][0x328] ;  /* 0x0000ca0000387ab9 */ /* 0x000fe20000000a00 */
[----:B------:R-:W-:Y:S01]  /*4f20*/  ULDC.64 UR58, c[0x0][0x318] ;  /* 0x0000c600003a7ab9 */ /* 0x000fe20000000a00 */
[----:B------:R-:W-:Y:S01]  /*4f30*/  BSSY B0, `(.L_x_10599) ;  /* 0x0000003000007945 */ /* 0x000fe20003800000 */
[----:B-1----:R-:W-:-:S03]  /*4f40*/  IMAD R40, R2, 0x6000, R77 ;  /* 0x0000600002287824 */ /* 0x002fc600078e024d */
[----:B--2---:R-:W-:Y:S05]  /*4f50*/  @!P3 BRA `(.L_x_10600) ;  /* 0x000001480090b947 */ /* 0x004fea0003800000 */
.L_x_10854:
[----:B------:R-:W-:Y:S05]  /*4f60*/  BSYNC B0 ;  /* 0x0000000000007941 */ /* 0x000fea0003800000 */
.L_x_10599:
[----:B------:R-:W-:Y:S01]  /*4f70*/  ISETP.GE.AND P3, PT, R19, R99, PT ;  /* 0x000000631300720c */ /* 0x000fe20003f66270 */
[----:B------:R-:W-:Y:S01]  /*4f80*/  IMAD.IADD R41, R75, 0x1, R40 ;  /* 0x000000014b297824 */ /* 0x000fe200078e0228 */
[----:B------:R-:W-:Y:S01]  /*4f90*/  BSSY B0, `(.L_x_10601) ;  /* 0x0000026000007945 */ /* 0x000fe20003800000 */
[----:B------:R-:W-:Y:S02]  /*4fa0*/  IMAD R48, R40, 0x2, R24 ;  /* 0x0000000228307824 */ /* 0x000fe400078e0218 */
[----:B------:R-:W-:-:S04]  /*4fb0*/  IMAD.WIDE R44, R26, 0x60, R70 ;  /* 0x000000601a2c7825 */ /* 0x000fc800078e0246 */
[----:B------:R-:W-:-:S04]  /*4fc0*/  IMAD R49, R41, 0x2, R24 ;  /* 0x0000000229317824 */ /* 0x000fc800078e0218 */
[----:B------:R-:W-:Y:S05]  /*4fd0*/  @P3 BRA `(.L_x_10602) ;  /* 0x0000000000843947 */ /* 0x000fea0003800000 */
[----:B------:R-:W-:Y:S01]  /*4fe0*/  IMAD R43, R45, UR56, RZ ;  /* 0x000000382d2b7c24 */ /* 0x000fe2000f8e02ff */
[----:B------:R-:W-:Y:S01]  /*4ff0*/  ULDC UR4, c[0x0][0x320] ;  /* 0x0000c80000047ab9 */ /* 0x000fe20000000800 */
        /* <DEDUP_REMOVED lines=31> */
.L_x_10602:
[----:B------:R-:W-:Y:S05]  /*51f0*/  BSYNC B0 ;  /* 0x0000000000007941 */ /* 0x000fea0003800000 */
.L_x_10601:
[----:B------:R-:W-:Y:S01]  /*5200*/  ISETP.GE.AND P3, PT, R228, R99, PT ;  /* 0x00000063e400720c */ /* 0x000fe20003f66270 */
[----:B------:R-:W-:-:S12]  /*5210*/  BSSY B0, `(.L_x_10603) ;  /* 0x0000025000007945 */ /* 0x000fd80003800000 */
[----:B------:R-:W-:Y:S05]  /*5220*/  @P3 BRA `(.L_x_10604) ;  /* 0x00000000008c3947 */ /* 0x000fea0003800000 */
[----:B--2---:R-:W-:Y:S01]  /*5230*/  IADD3 R43, P3, R44, 0x40, RZ ;  /* 0x000000402c2b7810 */ /* 0x004fe20007f7e0ff */
[----:B------:R-:W-:Y:S01]  /*5240*/  IMAD.MOV.U32 R40, RZ, RZ, R20 ;  /* 0x000000ffff287224 */ /* 0x000fe200078e0014 */
[----:B------:R-:W-:Y:S01]  /*5250*/  ULDC UR4, c[0x0][0x320] ;  /* 0x0000c80000047ab9 */ /* 0x000fe20000000800 */
[----:B------:R-:W-:Y:S02]  /*5260*/  IMAD.MOV.U32 R41, RZ, RZ, R91 ;  /* 0x000000ffff297224 */ /* 0x000fe400078e005b */
[----:B------:R-:W-:Y:S02]  /*5270*/  IMAD.X R44, RZ, RZ, R45, P3 ;  /* 0x000000ffff2c7224 */ /* 0x000fe400018e062d */
[----:B------:R-:W-:-:S04]  /*5280*/  IMAD.WIDE.U32 R40, R43, UR56, R40 ;  /* 0x000000382b287c25 */ /* 0x000fc8000f8e0028 */
[----:B------:R-:W-:-:S04]  /*5290*/  IMAD R44, R44, UR56, RZ ;  /* 0x000000382c2c7c24 */ /* 0x000fc8000f8e02ff */
[----:B------:R-:W-:Y:S01]  /*52a0*/  IMAD R43, R43, UR57, R44 ;  /* 0x000000392b2b7c24 */ /* 0x000fe2000f8e022c */
[----:B------:R-:W-:-:S04]  /*52b0*/  LEA R44, P3, R40, UR58, 0x1 ;  /* 0x0000003a282c7c11 */ /* 0x000fc8000f8608ff */
[----:B------:R-:W-:-:S04]  /*52c0*/  IADD3 R41, R41, R43, RZ ;  /* 0x0000002b29297210 */ /* 0x000fc80007ffe0ff */
        /* <DEDUP_REMOVED lines=25> */
.L_x_10604:
[----:B------:R-:W-:Y:S05]  /*5460*/  BSYNC B0 ;  /* 0x0000000000007941 */ /* 0x000fea0003800000 */
.L_x_10603:
        /* <DEDUP_REMOVED lines=8> */
[----:B------:R-:W-:-:S02]  /*54f0*/  VIADD R2, R2, 0x1 ;  /* 0x0000000102027836 */ /* 0x000fc40000000000 */
[----:B01----:R-:W-:-:S03]  /*5500*/  @!P4 VIADD R94, R94, 0x324c0 ;  /* 0x000324c05e5ec836 */ /* 0x003fc60000000000 */
        /* <DEDUP_REMOVED lines=12> */
.L_x_10553:
        /* <DEDUP_REMOVED lines=66> */
[----:B------:R-:W-:-:S02]  /*59f0*/  IMAD.MOV.U32 R0, RZ, RZ, RZ ;  /* 0x000000ffff007224 */ /* 0x000fc400078e00ff */
[----:B------:R-:W-:Y:S02]  /*5a00*/  IMAD.MOV.U32 R31, RZ, RZ, RZ ;  /* 0x000000ffff1f7224 */ /* 0x000fe400078e00ff */
[----:B------:R-:W-:Y:S02]  /*5a10*/  IMAD.MOV.U32 R29, RZ, RZ, RZ ;  /* 0x000000ffff1d7224 */ /* 0x000fe400078e00ff */
[----:B------:R-:W-:Y:S02]  /*5a20*/  IMAD.MOV.U32 R27, RZ, RZ, RZ ;  /* 0x000000ffff1b7224 */ /* 0x000fe400078e00ff */
[----:B------:R-:W-:Y:S01]  /*5a30*/  IMAD.MOV.U32 R9, RZ, RZ, RZ ;  /* 0x000000ffff097224 */ /* 0x000fe200078e00ff */
[----:B------:R-:W-:Y:S06]  /*5a40*/  @P0 BRA `(.L_x_10606) ;  /* 0x00000000000c0947 */ /* 0x000fec0003800000 */
[----:B------:R-:W0:Y:S01]  /*5a50*/  FENCE.VIEW.ASYNC.G ;  /* 0x00000000000073c6 */ /* 0x000e220000000100 */
[----:B------:R-:W-:Y:S05]  /*5a60*/  WARPSYNC.ALL ;  /* 0x0000000000007948 */ /* 0x000fea0003800000 */
[----:B0-----:R-:W-:Y:S06]  /*5a70*/  BAR.ARV 0xc, 0x180 ;  /* 0x0306000000007b1d */ /* 0x001fec0000002000 */
.L_x_10606:
[----:B------:R-:W-:Y:S02]  /*5a80*/  IMAD.MOV.U32 R25, RZ, RZ, RZ ;  /* 0x000000ffff197224 */ /* 0x000fe400078e00ff */
[----:B------:R-:W-:Y:S01]  /*5a90*/  IMAD.MOV.U32 R8, RZ, RZ, RZ ;  /* 0x000000ffff087224 */ /* 0x000fe200078e00ff */
[----:B------:R-:W-:Y:S06]  /*5aa0*/  @!P2 BRA `(.L_x_10607) ;  /* 0x0000008c002ca947 */ /* 0x000fec0003800000 */
[----:B------:R-:W-:-:S03]  /*5ab0*/  UMOV UR4, 0xffffffff ;  /* 0xffffffff00047882 */ /* 0x000fc60000000000 */
[----:B------:R-:W-:Y:S05]  /*5ac0*/  BRA.DIV UR4, `(.L_x_10608) ;  /* 0x0000013e04c87947 */ /* 0x000fea000b800000 */
[----:B------:R-:W0:Y:S02]  /*5ad0*/  S2R R0, SR_TID.X ;  /* 0x0000000000007919 */ /* 0x000e240000002100 */
[----:B0-----:R-:W-:-:S04]  /*5ae0*/  IADD3 R3, R0, -0x80, RZ ;  /* 0xffffff8000037810 */ /* 0x001fc80007ffe0ff */
[----:B------:R-:W-:-:S04]  /*5af0*/  SHF.R.S32.HI R0, RZ, 0x1f, R3 ;  /* 0x0000001fff007819 */ /* 0x000fc80000011403 */
[----:B------:R-:W-:-:S04]  /*5b00*/  LEA.HI R0, R0, R3, RZ, 0x7 ;  /* 0x0000000300007211 */ /* 0x000fc800078f38ff */
[----:B------:R-:W-:-:S05]  /*5b10*/  SHF.R.S32.HI R0, RZ, 0x7, R0 ;  /* 0x00000007ff007819 */ /* 0x000fca0000011400 */
[----:B------:R0:W1:Y:S02]  /*5b20*/  SHFL.IDX PT, R14, R0, RZ, 0x1f ;  /* 0x00001fff000e7589 */ /* 0x00006400000e0000 */
.L_x_10857:
[----:B------:R-:W-:Y:S01]  /*5b30*/  VIADD R24, R18, 0x18400 ;  /* 0x0001840012187836 */ /* 0x000fe20000000000 */
[----:B01----:R-:W-:Y:S01]  /*5b40*/  LEA.HI R0, R14, R14, RZ, 0x1 ;  /* 0x0000000e0e007211 */ /* 0x003fe200078f08ff */
[----:B------:R-:W-:Y:S03]  /*5b50*/  BSSY B6, `(.L_x_10609) ;  /* 0x0000015000067945 */ /* 0x000fe60003800000 */
[----:B------:R-:W-:Y:S02]  /*5b60*/  LOP3.LUT P0, RZ, R24, 0x1bf, RZ, 0xc0, !PT ;  /* 0x000001bf18ff7812 */ /* 0x000fe4000780c0ff */
[----:B------:R-:W-:-:S05]  /*5b70*/  LOP3.LUT R29, R0, 0xffffe, RZ, 0xc0, !PT ;  /* 0x000ffffe001d7812 */ /* 0x000fca00078ec0ff */
[----:B------:R-:W-:-:S06]  /*5b80*/  IMAD.IADD R29, R14, 0x1, -R29 ;  /* 0x000000010e1d7824 */ /* 0x000fcc00078e0a1d */
        /* <DEDUP_REMOVED lines=17> */
.L_x_10610:
[----:B------:R-:W-:Y:S05]  /*5ca0*/  BSYNC B6 ;  /* 0x0000000000067941 */ /* 0x000fea0003800000 */
.L_x_10609:
        /* <DEDUP_REMOVED lines=12> */
.L_x_10614:
[----:B-1----:R1:W2:Y:S02]  /*5d70*/  SYNCS.PHASECHK.TRANS64.TRYWAIT P0, [R18+URZ+0x32400], R3 ;  /* 0x03240003120075a7 */ /* 0x0022a4000800017f */
[----:B--2---:R-:W-:Y:S05]  /*5d80*/  @!P0 NANOSLEEP.SYNCS 0x989680 ;  /* 0x009896800000895d */ /* 0x004fea0003900000 */
[----:B------:R-:W2:Y:S02]  /*5d90*/  @!P0 SYNCS.PHASECHK.TRANS64 P0, [R18+URZ+0x32400], R3 ;  /* 0x03240003120085a7 */ /* 0x000ea4000800007f */
[----:B--2---:R-:W-:Y:S05]  /*5da0*/  @!P0 BRA `(.L_x_10614) ;  /* 0xfffffffc00f08947 */ /* 0x004fea000383ffff */
.L_x_10613:
[----:B------:R-:W-:Y:S05]  /*5db0*/  BSYNC B0 ;  /* 0x0000000000007941 */ /* 0x000fea0003800000 */
.L_x_10612:
[----:B------:R-:W-:Y:S05]  /*5dc0*/  BRA `(.L_x_10615) ;  /* 0x0000002000807947 */ /* 0x000fea0003800000 */
.L_x_10611:
        /* <DEDUP_REMOVED lines=36> */
.L_x_10617:
[----:B------:R-:W-:Y:S05]  /*6010*/  BSYNC B6 ;  /* 0x0000000000067941 */ /* 0x000fea0003800000 */
.L_x_10616:
        /* <DEDUP_REMOVED lines=11> */
.L_x_10863:
        /* <DEDUP_REMOVED lines=13> */
[----:B------:R-:W-:Y:S02]  /*61a0*/  LOP3.LUT R28, R8, R7, RZ, 0x3c, !PT ;  /* 0x00000007081c7212 */ /* 0x000fe400078e3cff */
[----:B------:R-:W-:Y:S02]  /*61b0*/  CS2R R6, SRZ ;  /* 0x0000000000067805 */ /* 0x000fe4000001ff00 */
[----:B------:R-:W-:Y:S01]  /*61c0*/  CS2R R8, SRZ ;  /* 0x0000000000087805 */ /* 0x000fe2000001ff00 */
[----:B------:R-:W-:Y:S01]  /*61d0*/  IMAD.IADD R12, R229, 0x1, -R12 ;  /* 0x00000001e50c7824 */ /* 0x000fe200078e0a0c */
        /* <DEDUP_REMOVED lines=10> */
[-C--:B----4-:R-:W-:Y:S02]  /*6280*/  @!P3 IADD3 R4, P1, R14, R237.reuse, RZ ;  /* 0x000000ed0e04b210 */ /* 0x090fe40007f3e0ff */
[----:B0-----:R-:W-:Y:S01]  /*6290*/  @!P3 IADD3 R26, P0, R0, R237, RZ ;  /* 0x000000ed001ab210 */ /* 0x001fe20007f1e0ff */
[C---:B------:R-:W-:Y:S01]  /*62a0*/  @!P2 IMAD.WIDE R24, R22.reuse, 0x2, R6 ;  /* 0x000000021618a825 */ /* 0x040fe200078e0206 */
        /* <DEDUP_REMOVED lines=8> */
.L_x_10622:
[----:B------:R-:W-:Y:S05]  /*6330*/  BSYNC B1 ;  /* 0x0000000000017941 */ /* 0x000fea0003800000 */
.L_x_10621:
[----:B0--3--:R-:W-:Y:S01]  /*6340*/  SHF.L.U32 R5, R12, 0x1f, RZ ;  /* 0x0000001f0c057819 */ /* 0x009fe200000006ff */
[----:B-1----:R-:W-:Y:S01]  /*6350*/  IMAD R3, R215, 0x200, R28 ;  /* 0x00000200d7037824 */ /* 0x002fe200078e021c */
        /* <DEDUP_REMOVED lines=21> */
[----:B--2---:R-:W-:Y:S01]  /*64b0*/  VIADD R0, R3, 0x18440 ;  /* 0x0001844003007836 */ /* 0x004fe20000000000 */
        /* <DEDUP_REMOVED lines=11> */
.L_x_10864:
[----:B------:R-:W-:Y:S05]  /*6570*/  BSYNC B1 ;  /* 0x0000000000017941 */ /* 0x000fea0003800000 */
.L_x_10623:
        /* <DEDUP_REMOVED lines=46> */
.L_x_10628:
[----:B------:R-:W-:Y:S05]  /*6860*/  BSYNC B2 ;  /* 0x0000000000027941 */ /* 0x000fea0003800000 */
.L_x_10627:
        /* <DEDUP_REMOVED lines=39> */
.L_x_10626:
[----:B------:R-:W-:Y:S05]  /*6ae0*/  BSYNC B1 ;  /* 0x0000000000017941 */ /* 0x000fea0003800000 */
.L_x_10625:
        /* <DEDUP_REMOVED lines=45> */
.L_x_10631:
[----:B------:R-:W-:Y:S05]  /*6dc0*/  BSYNC B1 ;  /* 0x0000000000017941 */ /* 0x000fea0003800000 */
.L_x_10630:
        /* <DEDUP_REMOVED lines=40> */
.L_x_10619:
[----:B------:R-:W-:-:S03]  /*7050*/  UMOV UR4, 0xffffffff ;  /* 0xffffffff00047882 */ /* 0x000fc60000000000 */
[----:B------:R-:W-:Y:S05]  /*7060*/  BRA.DIV UR4, `(.L_x_10632) ;  /* 0x0000012e04207947 */ /* 0x000fea000b800000 */
[----:B------:R0:W1:Y:S04]  /*7070*/  SHFL.IDX PT, R0, R25, RZ, 0x1c1f ;  /* 0x001c1fff19007589 */ /* 0x00006800000e0000 */
[----:B------:R0:W2:Y:S04]  /*7080*/  SHFL.IDX PT, R3, R24, RZ, 0x1c1f ;  /* 0x001c1fff18037589 */ /* 0x0000a800000e0000 */
[----:B------:R0:W3:Y:S04]  /*7090*/  SHFL.IDX PT, R20, R27, RZ, 0x1c1f ;  /* 0x001c1fff1b147589 */ /* 0x0000e800000e0000 */
[----:B------:R0:W4:Y:S02]  /*70a0*/  SHFL.IDX PT, R14, R26, RZ, 0x1c1f ;  /* 0x001c1fff1a0e7589 */ /* 0x00012400000e0000 */
.L_x_10870:
[----:B------:R-:W-:Y:S01]  /*70b0*/  ULDC UR4, c[0x0][0x448] ;  /* 0x0001120000047ab9 */ /* 0x000fe20000000800 */
[----:B------:R-:W-:Y:S01]  /*70c0*/  LEA.HI R5, R229, R229, RZ, 0x1 ;  /* 0x000000e5e5057211 */ /* 0x000fe200078f08ff */
[----:B------:R-:W-:Y:S01]  /*70d0*/  IMAD R13, R97, UR4, RZ ;  /* 0x00000004610d7c24 */ /* 0x000fe2000f8e02ff */
[----:B------:R-:W-:Y:S01]  /*70e0*/  BSSY B1, `(.L_x_10633) ;  /* 0x0000017000017945 */ /* 0x000fe20003800000 */
[----:B------:R-:W-:Y:S02]  /*70f0*/  CS2R R6, SRZ ;  /* 0x0000000000067805 */ /* 0x000fe4000001ff00 */
[----:B------:R-:W-:Y:S02]  /*7100*/  LOP3.LUT R12, R5, 0xfffffffe, RZ, 0xc0, !PT ;  /* 0xfffffffe050c7812 */ /* 0x000fe400078ec0ff */
[----:B------:R-:W-:Y:S02]  /*7110*/  CS2R R8, SRZ ;  /* 0x0000000000087805 */ /* 0x000fe4000001ff00 */
[----:B------:R-:W-:Y:S01]  /*7120*/  ISETP.GE.AND P0, PT, R4, R13, PT ;  /* 0x0000000d0400720c */ /* 0x000fe20003f06270 */
[----:B------:R-:W-:Y:S01]  /*7130*/  IMAD R13, R33, -0x80, R13 ;  /* 0xffffff80210d7824 */ /* 0x000fe200078e020d */
[----:B------:R-:W-:-:S02]  /*7140*/  IADD3 R12, R229, -R12, RZ ;  /* 0x8000000ce50c7210 */ /* 0x000fc40007ffe0ff */
[----:B------:R-:W-:Y:S02]  /*7150*/  CS2R R4, SRZ ;  /* 0x0000000000047805 */ /* 0x000fe4000001ff00 */
[----:B------:R-:W-:Y:S02]  /*7160*/  CS2R R10, SRZ ;  /* 0x00000000000a7805 */ /* 0x000fe4000001ff00 */
[----:B------:R-:W-:-:S05]  /*7170*/  SHF.L.U32 R21, R12, 0x1f, RZ ;  /* 0x0000001f0c157819 */ /* 0x000fca00000006ff */
[----:B------:R-:W-:Y:S05]  /*7180*/  @P0 BRA `(.L_x_10634) ;  /* 0x0000000000300947 */ /* 0x000fea0003800000 */
[----:B------:R-:W-:Y:S01]  /*7190*/  ULDC UR4, c[0x0][0x3f4] ;  /* 0x0000fd0000047ab9 */ /* 0x000fe20000000800 */
[C---:B------:R-:W-:Y:S01]  /*71a0*/  IMAD.SHL.U32 R15, R16.reuse, 0x2, RZ ;  /* 0x00000002100f7824 */ /* 0x040fe200078e00ff */
[C---:B------:R-:W-:Y:S02]  /*71b0*/  ISETP.GE.AND P2, PT, R16.reuse, UR4, PT ;  /* 0x0000000410007c0c */ /* 0x040fe4000bf46270 */
[----:B------:R-:W-:Y:S02]  /*71c0*/  SHF.L.U64.HI R5, R16, 0x1, R17 ;  /* 0x0000000110057819 */ /* 0x000fe40000010211 */
[-C--:B0-2---:R-:W-:Y:S02]  /*71d0*/  IADD3 R24, P0, R3, R15.reuse, RZ ;  /* 0x0000000f03187210 */ /* 0x085fe40007f1e0ff */
[----:B----4-:R-:W-:-:S03]  /*71e0*/  IADD3 R14, P1, R14, R15, RZ ;  /* 0x0000000f0e0e7210 */ /* 0x010fc60007f3e0ff */
[--C-:B-1----:R-:W-:Y:S02]  /*71f0*/  IMAD.X R25, R0, 0x1, R5.reuse, P0 ;  /* 0x0000000100197824 */ /* 0x102fe400000e0605 */
[----:B---3--:R-:W-:Y:S01]  /*7200*/  IMAD.X R15, R20, 0x1, R5, P1 ;  /* 0x00000001140f7824 */ /* 0x008fe200008e0605 */
[----:B------:R-:W-:Y:S01]  /*7210*/  CS2R R4, SRZ ;  /* 0x0000000000047805 */ /* 0x000fe2000001ff00 */
[----:B------:R-:W-:Y:S06]  /*7220*/  @P2 BRA `(.L_x_10634) ;  /* 0x0000000000082947 */ /* 0x000fec0003800000 */
[----:B------:R0:W5:Y:S04]  /*7230*/  LD.E.128 R4, desc[UR60][R24.64] ;  /* 0x0000003c18047980 */ /* 0x000168000c101d00 */
[----:B------:R0:W5:Y:S02]  /*7240*/  LD.E.128 R8, desc[UR60][R14.64] ;  /* 0x0000003c0e087980 */ /* 0x000164000c101d00 */
.L_x_10634:
[----:B------:R-:W-:Y:S05]  /*7250*/  BSYNC B1 ;  /* 0x0000000000017941 */ /* 0x000fea0003800000 */
.L_x_10633:
[----:B------:R-:W3:Y:S01]  /*7260*/  SYNCS.PHASECHK.TRANS64.TRYWAIT P1, [R18+URZ+0x32400], R21 ;  /* 0x03240015120075a7 */ /* 0x000ee2000802017f */
[----:B-----5:R-:W-:Y:S01]  /*7270*/  IMAD.MOV.U32 R38, RZ, RZ, R4 ;  /* 0x000000ffff267224 */ /* 0x020fe200078e0004 */
[--C-:B------:R-:W-:Y:S01]  /*7280*/  SHF.R.U64 R43, R4, 0x10, R5.reuse ;  /* 0x00000010042b7819 */ /* 0x100fe20000001205 */
[--C-:B-1----:R-:W-:Y:S01]  /*7290*/  IMAD.MOV.U32 R0, RZ, RZ, R5.reuse ;  /* 0x000000ffff007224 */ /* 0x102fe200078e0005 */
[----:B0---4-:R-:W-:Y:S01]  /*72a0*/  SHF.R.U32.HI R14, RZ, 0x10, R5 ;  /* 0x00000010ff0e7819 */ /* 0x011fe20000011605 */
[----:B------:R-:W-:Y:S01]  /*72b0*/  IMAD.MOV.U32 R40, RZ, RZ, R6 ;  /* 0x000000ffff287224 */ /* 0x000fe200078e0006 */
[----:B------:R-:W-:Y:S01]  /*72c0*/  SHF.R.U64 R44, R6, 0x10, R7 ;  /* 0x00000010062c7819 */ /* 0x000fe20000001207 */
[----:B------:R-:W-:Y:S01]  /*72d0*/  IMAD.MOV.U32 R41, RZ, RZ, R8 ;  /* 0x000000ffff297224 */ /* 0x000fe200078e0008 */
[----:B------:R-:W-:Y:S01]  /*72e0*/  SHF.R.U64 R45, R8, 0x10, R9 ;  /* 0x00000010082d7819 */ /* 0x000fe20000001209 */
[----:B------:R-:W-:Y:S01]  /*72f0*/  IMAD.MOV.U32 R4, RZ, RZ, R7 ;  /* 0x000000ffff047224 */ /* 0x000fe200078e0007 */
[--C-:B------:R-:W-:Y:S01]  /*7300*/  SHF.R.U32.HI R8, RZ, 0x10, R9.reuse ;  /* 0x00000010ff087819 */ /* 0x100fe20000011609 */
[----:B------:R-:W-:Y:S01]  /*7310*/  IMAD.MOV.U32 R5, RZ, RZ, R9 ;  /* 0x000000ffff057224 */ /* 0x000fe200078e0009 */
[----:B------:R-:W-:Y:S01]  /*7320*/  VIMNMX R13, R13, 0x80, PT ;  /* 0x000000800d0d7848 */ /* 0x000fe20003fe0100 */
[----:B------:R-:W-:Y:S01]  /*7330*/  IMAD.MOV.U32 R42, RZ, RZ, R10 ;  /* 0x000000ffff2a7224 */ /* 0x000fe200078e000a */
[----:B------:R-:W-:Y:S01]  /*7340*/  SHF.R.U32.HI R7, RZ, 0x10, R7 ;  /* 0x00000010ff077819 */ /* 0x000fe20000011607 */
[--C-:B------:R-:W-:Y:S01]  /*7350*/  IMAD.MOV.U32 R6, RZ, RZ, R11.reuse ;  /* 0x000000ffff067224 */ /* 0x100fe200078e000b */
[----:B--2---:R-:W0:Y:S01]  /*7360*/  LDC R3, c[0x0][0x3f4] ;  /* 0x0000fd00ff037b82 */ /* 0x004e220000000800 */
        /* <DEDUP_REMOVED lines=15> */
[----:B---3--:R-:W-:-:S12]  /*7460*/  @!P1 BRA `(.L_x_10636) ;  /* 0x0000012800909947 */ /* 0x008fd80003800000 */
.L_x_10871:
[----:B------:R-:W-:Y:S05]  /*7470*/  BSYNC B1 ;  /* 0x0000000000017941 */ /* 0x000fea0003800000 */
.L_x_10635:
        /* <DEDUP_REMOVED lines=12> */
[----:B------:R-:W-:-:S04]  /*7540*/  LOP3.LUT R0, R7, R3, R4, 0x1e, !PT ;  /* 0x0000000307007212 */ /* 0x000fc800078e1e04 */
[----:B------:R-:W-:Y:S01]  /*7550*/  LEA R34, R5, R18, 0x1 ;  /* 0x0000001205227211 */ /* 0x000fe200078e08ff */
[----:B------:R-:W-:-:S04]  /*7560*/  IMAD R9, R215, 0x200, R0 ;  /* 0x00000200d7097824 */ /* 0x000fc800078e0200 */
[----:B------:R-:W-:Y:S01]  /*7570*/  IMAD R36, R9, 0x2, R18 ;  /* 0x0000000209247824 */ /* 0x000fe200078e0212 */
[----:B------:R-:W1:Y:S04]  /*7580*/  LDS.128 R4, [R34+0x18400] ;  /* 0x0184000022047984 */ /* 0x000e680000000c00 */
[----:B------:R-:W2:Y:S01]  /*7590*/  LDS.128 R8, [R36+0x18400] ;  /* 0x0184000024087984 */ /* 0x000ea20000000c00 */
[----:B-1----:R-:W-:Y:S02]  /*75a0*/  HADD2.F32 R0, -RZ, R4.H0_H0 ;  /* 0x20000004ff007230 */ /* 0x002fe40000004100 */
[----:B------:R-:W-:Y:S02]  /*75b0*/  HADD2.F32 R13, -RZ, R5.H0_H0 ;  /* 0x20000005ff0d7230 */ /* 0x000fe40000004100 */
[----:B--2---:R-:W-:-:S02]  /*75c0*/  HADD2.F32 R20, -RZ, R8.H0_H0 ;  /* 0x20000008ff147230 */ /* 0x004fc40000004100 */
[----:B0-----:R-:W-:Y:S02]  /*75d0*/  HADD2.F32 R21, -RZ, R9.H0_H0 ;  /* 0x20000009ff157230 */ /* 0x001fe40000004100 */
[----:B------:R-:W-:Y:S02]  /*75e0*/  HADD2.F32 R8, -RZ, R8.H1_H1 ;  /* 0x30000008ff087230 */ /* 0x000fe40000004100 */
[C---:B------:R-:W-:Y:S01]  /*75f0*/  FMUL.FTZ R35, R20.reuse, R31 ;  /* 0x0000001f14237220 */ /* 0x040fe20000410000 */
[-C--:B------:R-:W-:Y:S01]  /*7600*/  FMUL.FTZ R37, R20, R27.reuse ;  /* 0x0000001b14257220 */ /* 0x080fe20000410000 */
[----:B------:R-:W-:Y:S02]  /*7610*/  HADD2.F32 R20, -RZ, R41.H1_H1 ;  /* 0x30000029ff147230 */ /* 0x000fe40000004100 */
[C---:B------:R-:W-:Y:S01]  /*7620*/  FFMA.FTZ R35, R0.reuse, R27, -R35 ;  /* 0x0000001b00237223 */ /* 0x040fe20000010823 */
[----:B------:R-:W-:Y:S01]  /*7630*/  FFMA.FTZ R37, R0, R31, R37 ;  /* 0x0000001f00257223 */ /* 0x000fe20000010025 */
[----:B------:R-:W-:-:S02]  /*7640*/  HADD2.F32 R0, -RZ, R38.H1_H1 ;  /* 0x30000026ff007230 */ /* 0x000fc40000004100 */
[C---:B------:R-:W-:Y:S01]  /*7650*/  FMUL.FTZ R30, R21.reuse, R20 ;  /* 0x00000014151e7220 */ /* 0x040fe20000410000 */
[----:B------:R-:W-:Y:S02]  /*7660*/  HADD2.F32 R27, -RZ, R43.H0_H0 ;  /* 0x2000002bff1b7230 */ /* 0x000fe40000004100 */
[C---:B------:R-:W-:Y:S01]  /*7670*/  FMUL.FTZ R39, R8.reuse, R33 ;  /* 0x0000002108277220 */ /* 0x040fe20000410000 */
[----:B------:R-:W-:Y:S02]  /*7680*/  HADD2.F32 R4, -RZ, R4.H1_H1 ;  /* 0x30000004ff047230 */ /* 0x000fe40000004100 */
[-C--:B------:R-:W-:Y:S01]  /*7690*/  FMUL.FTZ R21, R21, R0.reuse ;  /* 0x0000000015157220 */ /* 0x080fe20000410000 */
[C---:B------:R-:W-:Y:S01]  /*76a0*/  FFMA.FTZ R30, R13.reuse, R0, -R30 ;  /* 0x000000000d1e7223 */ /* 0x040fe2000001081e */
[----:B------:R-:W-:Y:S01]  /*76b0*/  FMUL.FTZ R31, R8, R27 ;  /* 0x0000001b081f7220 */ /* 0x000fe20000410000 */
[----:B------:R-:W-:Y:S02]  /*76c0*/  HADD2.F32 R9, -RZ, R9.H1_H1 ;  /* 0x30000009ff097230 */ /* 0x000fe40000004100 */
[----:B------:R-:W-:Y:S01]  /*76d0*/  FFMA.FTZ R20, R13, R20, R21 ;  /* 0x000000140d147223 */ /* 0x000fe20000010015 */
[----:B------:R-:W-:-:S02]  /*76e0*/  HADD2.F32 R8, -RZ, R45.H1_H1 ;  /* 0x3000002dff087230 */ /* 0x000fc40000004100 */
[C---:B------:R-:W-:Y:S01]  /*76f0*/  FFMA.FTZ R26, R4.reuse, R27, -R39 ;  /* 0x0000001b041a7223 */ /* 0x040fe20000010827 */
[----:B------:R-:W-:Y:S02]  /*7700*/  HADD2.F32 R0, -RZ, R43.H1_H1 ;  /* 0x3000002bff007230 */ /* 0x000fe40000004100 */
[----:B------:R-:W-:Y:S01]  /*7710*/  FFMA.FTZ R28, R4, R33, R31 ;  /* 0x00000021041c7223 */ /* 0x000fe2000001001f */
[----:B------:R-:W-:Y:S02]  /*7720*/  HADD2.F32 R24, -RZ, R10.H0_H0 ;  /* 0x2000000aff187230 */ /* 0x000fe40000004100 */
[C---:B------:R-:W-:Y:S01]  /*7730*/  FMUL.FTZ R4, R9.reuse, R8 ;  /* 0x0000000809047220 */ /* 0x040fe20000410000 */
[----:B------:R-:W-:Y:S02]  /*7740*/  HADD2.F32 R21, -RZ, R42.H0_H0 ;  /* 0x2000002aff157230 */ /* 0x000fe40000004100 */
[----:B------:R-:W-:Y:S01]  /*7750*/  FMUL.FTZ R32, R9, R0 ;  /* 0x0000000009207220 */ /* 0x000fe20000410000 */
[----:B------:R-:W-:-:S02]  /*7760*/  HADD2.F32 R5, -RZ, R5.H1_H1 ;  /* 0x30000005ff057230 */ /* 0x000fc40000004100 */
[----:B------:R-:W-:Y:S02]  /*7770*/  HADD2.F32 R14, -RZ, R6.H0_H0 ;  /* 0x20000006ff0e7230 */ /* 0x000fe40000004100 */
        /* <DEDUP_REMOVED lines=41> */
.L_x_10638:
[----:B------:R-:W-:Y:S05]  /*7a10*/  BSYNC B1 ;  /* 0x0000000000017941 */ /* 0x000fea0003800000 */
.L_x_10637:
[----:B------:R-:W-:Y:S05]  /*7a20*/  @P0 BRA `(.L_x_10629) ;  /* 0x0000000400440947 */ /* 0x000fea0003800000 */
[----:B-1----:R-:W2:Y:S01]  /*7a30*/  LDL R36, [R1+0x7c] ;  /* 0x00007c0001247983 */ /* 0x002ea20000100800 */
[----:B------:R-:W-:-:S04]  /*7a40*/  SHF.R.U32.HI R0, RZ, 0x3, R214 ;  /* 0x00000003ff007819 */ /* 0x000fc800000116d6 */
[----:B------:R-:W-:-:S05]  /*7a50*/  LOP3.LUT R0, R0, R3, R214, 0x1e, !PT ;  /* 0x0000000300007212 */ /* 0x000fca00078e1ed6 */
[----:B------:R-:W-:-:S04]  /*7a60*/  IMAD.IADD R3, R219, 0x1, R0 ;  /* 0x00000001db037824 */ /* 0x000fc800078e0200 */
[----:B------:R-:W-:-:S05]  /*7a70*/  IMAD R3, R3, 0x2, R18 ;  /* 0x0000000203037824 */ /* 0x000fca00078e0212 */
[----:B------:R-:W1:Y:S01]  /*7a80*/  LDS.128 R8, [R3+0x18400] ;  /* 0x0184000003087984 */ /* 0x000e620000000c00 */
[--C-:B------:R-:W-:Y:S02]  /*7a90*/  HADD2.F32 R26, -RZ, R38.reuse.H0_H0 ;  /* 0x20000026ff1a7230 */ /* 0x100fe40000004100 */
[----:B------:R-:W-:Y:S02]  /*7aa0*/  HADD2.F32 R28, -RZ, R41.H0_H0 ;  /* 0x20000029ff1c7230 */ /* 0x000fe40000004100 */
[----:B------:R-:W-:Y:S02]  /*7ab0*/  HADD2.F32 R30, -RZ, R45.H0_H0 ;  /* 0x2000002dff1e7230 */ /* 0x000fe40000004100 */
[----:B------:R-:W-:Y:S02]  /*7ac0*/  HADD2.F32 R39, -RZ, R41.H1_H1 ;  /* 0x30000029ff277230 */ /* 0x000fe40000004100 */
[----:B------:R-:W-:Y:S02]  /*7ad0*/  HADD2.F32 R37, -RZ, R38.H1_H1 ;  /* 0x30000026ff257230 */ /* 0x000fe40000004100 */
[----:B------:R-:W-:-:S02]  /*7ae0*/  HADD2.F32 R41, -RZ, R45.H1_H1 ;  /* 0x3000002dff297230 */ /* 0x000fc40000004100 */
[----:B------:R-:W-:Y:S02]  /*7af0*/  HADD2.F32 R34, -RZ, R46.H0_H0 ;  /* 0x2000002eff227230 */ /* 0x000fe40000004100 */
[----:B------:R-:W-:Y:S02]  /*7b00*/  HADD2.F32 R32, -RZ, R42.H0_H0 ;  /* 0x2000002aff207230 */ /* 0x000fe40000004100 */
[--C-:B-1----:R-:W-:Y:S02]  /*7b10*/  HADD2.F32 R20, -RZ, R8.reuse.H0_H0 ;  /* 0x20000008ff147230 */ /* 0x102fe40000004100 */
[----:B------:R-:W-:-:S03]  /*7b20*/  HADD2.F32 R8, -RZ, R8.H1_H1 ;  /* 0x30000008ff087230 */ /* 0x000fc60000004100 */
[-C--:B------:R-:W-:Y:S01]  /*7b30*/  FMUL.FTZ R27, R28, R20.reuse ;  /* 0x000000141c1b7220 */ /* 0x080fe20000410000 */
[----:B------:R-:W-:Y:S01]  /*7b40*/  FMUL.FTZ R31, R26, R20 ;  /* 0x000000141a1f7220 */ /* 0x000fe20000410000 */
[----:B------:R-:W-:Y:S02]  /*7b50*/  HADD2.F32 R20, -RZ, R43.H0_H0 ;  /* 0x2000002bff147230 */ /* 0x000fe40000004100 */
[-C--:B------:R-:W-:Y:S01]  /*7b60*/  FMUL.FTZ R33, R30, R8.reuse ;  /* 0x000000081e217220 */ /* 0x080fe20000410000 */
[--C-:B0-----:R-:W-:Y:S02]  /*7b70*/  HADD2.F32 R21, -RZ, R9.reuse.H0_H0 ;  /* 0x20000009ff157230 */ /* 0x101fe40000004100 */
[----:B------:R-:W-:Y:S02]  /*7b80*/  HADD2.F32 R9, -RZ, R9.H1_H1 ;  /* 0x30000009ff097230 */ /* 0x000fe40000004100 */
[----:B------:R-:W-:Y:S01]  /*7b90*/  FMUL.FTZ R35, R20, R8 ;  /* 0x0000000814237220 */ /* 0x000fe20000410000 */
[----:B------:R-:W-:-:S02]  /*7ba0*/  HADD2.F32 R24, -RZ, R10.H0_H0 ;  /* 0x2000000aff187230 */ /* 0x000fc40000004100 */
[----:B------:R-:W-:Y:S02]  /*7bb0*/  HADD2.F32 R10, -RZ, R10.H1_H1 ;  /* 0x3000000aff0a7230 */ /* 0x000fe40000004100 */
[--C-:B------:R-:W-:Y:S02]  /*7bc0*/  HADD2.F32 R25, -RZ, R11.reuse.H0_H0 ;  /* 0x2000000bff197230 */ /* 0x100fe40000004100 */
[----:B------:R-:W-:Y:S01]  /*7bd0*/  HADD2.F32 R11, -RZ, R11.H1_H1 ;  /* 0x3000000bff0b7230 */ /* 0x000fe20000004100 */
[----:B--2---:R-:W0:Y:S02]  /*7be0*/  LDS.128 R4, [R36+0x18400] ;  /* 0x0184000024047984 */ /* 0x004e240000000c00 */
[--C-:B0-----:R-:W-:Y:S02]  /*7bf0*/  HADD2.F32 R0, -RZ, R4.reuse.H0_H0 ;  /* 0x20000004ff007230 */ /* 0x101fe40000004100 */
[----:B------:R-:W-:-:S03]  /*7c00*/  HADD2.F32 R4, -RZ, R4.H1_H1 ;  /* 0x30000004ff047230 */ /* 0x000fc60000004100 */
[-C--:B------:R-:W-:Y:S01]  /*7c10*/  FFMA.FTZ R27, R26, R0.reuse, -R27 ;  /* 0x000000001a1b7223 */ /* 0x080fe2000001081b */
[----:B------:R-:W-:Y:S01]  /*7c20*/  FFMA.FTZ R31, R28, R0, R31 ;  /* 0x000000001c1f7223 */ /* 0x000fe2000001001f */
[-C--:B------:R-:W-:Y:S01]  /*7c30*/  FFMA.FTZ R0, R20, R4.reuse, -R33 ;  /* 0x0000000414007223 */ /* 0x080fe20000010821 */
[-C--:B------:R-:W-:Y:S01]  /*7c40*/  FMUL.FTZ R20, R39, R21.reuse ;  /* 0x0000001527147220 */ /* 0x080fe20000410000 */
[----:B------:R-:W-:Y:S01]  /*7c50*/  FMUL.FTZ R26, R37, R21 ;  /* 0x00000015251a7220 */ /* 0x000fe20000410000 */
[----:B------:R-:W-:Y:S02]  /*7c60*/  HADD2.F32 R21, -RZ, R43.H1_H1 ;  /* 0x3000002bff157230 */ /* 0x000fe40000004100 */
[----:B------:R-:W-:Y:S01]  /*7c70*/  FFMA.FTZ R8, R30, R4, R35 ;  /* 0x000000041e087223 */ /* 0x000fe20000010023 */
[--C-:B------:R-:W-:Y:S02]  /*7c80*/  HADD2.F32 R13, -RZ, R5.reuse.H0_H0 ;  /* 0x20000005ff0d7230 */ /* 0x100fe40000004100 */
[----:B------:R-:W-:Y:S01]  /*7c90*/  FMUL.FTZ R4, R41, R9 ;  /* 0x0000000929047220 */ /* 0x000fe20000410000 */
[----:B------:R-:W-:-:S02]  /*7ca0*/  HADD2.F32 R5, -RZ, R5.H1_H1 ;  /* 0x30000005ff057230 */ /* 0x000fc40000004100 */
[----:B------:R-:W-:Y:S01]  /*7cb0*/  FMUL.FTZ R28, R21, R9 ;  /* 0x00000009151c7220 */ /* 0x000fe20000410000 */
[----:B------:R-:W-:Y:S02]  /*7cc0*/  HADD2.F32 R14, -RZ, R6.H0_H0 ;  /* 0x20000006ff0e7230 */ /* 0x000fe40000004100 */
[-C--:B------:R-:W-:Y:S01]  /*7cd0*/  FFMA.FTZ R20, R37, R13.reuse, -R20 ;  /* 0x0000000d25147223 */ /* 0x080fe20000010814 */
[----:B------:R-:W-:Y:S01]  /*7ce0*/  FFMA.FTZ R26, R39, R13, R26 ;  /* 0x0000000d271a7223 */ /* 0x000fe2000001001a */
[-C--:B------:R-:W-:Y:S01]  /*7cf0*/  FFMA.FTZ R9, R21, R5.reuse, -R4 ;  /* 0x0000000515097223 */ /* 0x080fe20000010804 */
[----:B------:R-:W-:Y:S02]  /*7d00*/  HADD2.F32 R4, -RZ, R44.H0_H0 ;  /* 0x2000002cff047230 */ /* 0x000fe40000004100 */
[----:B------:R-:W-:Y:S01]  /*7d10*/  FFMA.FTZ R13, R41, R5, R28 ;  /* 0x00000005290d7223 */ /* 0x000fe2000001001c */
[----:B------:R-:W-:Y:S02]  /*7d20*/  HADD2.F32 R6, -RZ, R6.H1_H1 ;  /* 0x30000006ff067230 */ /* 0x000fe40000004100 */
[----:B------:R-:W-:Y:S01]  /*7d30*/  FMUL.FTZ R5, R34, R10 ;  /* 0x0000000a22057220 */ /* 0x000fe20000410000 */
[----:B------:R-:W-:-:S02]  /*7d40*/  HADD2.F32 R30, -RZ, R40.H0_H0 ;  /* 0x20000028ff1e7230 */ /* 0x000fc40000004100 */
[----:B------:R-:W-:Y:S01]  /*7d50*/  FMUL.FTZ R35, R4, R10 ;  /* 0x0000000a04237220 */ /* 0x000fe20000410000 */
[----:B------:R-:W-:Y:S01]  /*7d60*/  FMUL.FTZ R21, R32, R24 ;  /* 0x0000001820157220 */ /* 0x000fe20000410000 */
[----:B------:R-:W-:Y:S01]  /*7d70*/  FFMA.FTZ R10, R4, R6, -R5 ;  /* 0x00000006040a7223 */ /* 0x000fe20000010805 */
[----:B------:R-:W-:Y:S02]  /*7d80*/  HADD2.F32 R39, -RZ, R42.H1_H1 ;  /* 0x3000002aff277230 */ /* 0x000fe40000004100 */
[----:B------:R-:W-:Y:S01]  /*7d90*/  FMUL.FTZ R33, R30, R24 ;  /* 0x000000181e217220 */ /* 0x000fe20000410000 */
[----:B------:R-:W-:Y:S02]  /*7da0*/  HADD2.F32 R41, -RZ, R46.H1_H1 ;  /* 0x3000002eff297230 */ /* 0x000fe40000004100 */
[----:B------:R-:W-:Y:S02]  /*7db0*/  HADD2.F32 R5, -RZ, R40.H1_H1 ;  /* 0x30000028ff057230 */ /* 0x000fe40000004100 */
[----:B------:R-:W-:-:S02]  /*7dc0*/  HADD2.F32 R37, -RZ, R44.H1_H1 ;  /* 0x3000002cff257230 */ /* 0x000fc40000004100 */
[-C--:B------:R-:W-:Y:S01]  /*7dd0*/  FFMA.FTZ R21, R30, R14.reuse, -R21 ;  /* 0x0000000e1e157223 */ /* 0x080fe20000010815 */
[--C-:B------:R-:W-:Y:S02]  /*7de0*/  HADD2.F32 R15, -RZ, R7.reuse.H0_H0 ;  /* 0x20000007ff0f7230 */ /* 0x100fe40000004100 */
[----:B------:R-:W-:Y:S01]  /*7df0*/  FFMA.FTZ R33, R32, R14, R33 ;  /* 0x0000000e20217223 */ /* 0x000fe20000010021 */
[----:B------:R-:W-:Y:S02]  /*7e00*/  HADD2.F32 R7, -RZ, R7.H1_H1 ;  /* 0x30000007ff077230 */ /* 0x000fe40000004100 */
        /* <DEDUP_REMOVED lines=19> */
.L_x_10629:
[----:B------:R-:W-:Y:S05]  /*7f40*/  BSYNC B0 ;  /* 0x0000000000007941 */ /* 0x000fea0003800000 */
.L_x_10618:
        /* <DEDUP_REMOVED lines=8> */
.L_x_10615:
[----:B-1-3--:R-:W1:Y:S01]  /*7fd0*/  S2R R0, SR_TID.X ;  /* 0x0000000000007919 */ /* 0x00ae620000002100 */
[----:B------:R-:W-:Y:S01]  /*7fe0*/  ISETP.NE.AND P0, PT, R203, 0x3, PT ;  /* 0x00000003cb00780c */ /* 0x000fe20003f05270 */
[----:B------:R-:W-:Y:S05]  /*7ff0*/  WARPSYNC.ALL ;  /* 0x0000000000007948 */ /* 0x000fea0003800000 */
[----:B-1----:R-:W-:-:S05]  /*8000*/  SHF.R.U32.HI R0, RZ, 0x7, R0 ;  /* 0x00000007ff007819 */ /* 0x002fca0000011600 */
[----:B------:R-:W-:-:S05]  /*8010*/  VIADD R175, R0, 0x8 ;  /* 0x0000000800af7836 */ /* 0x000fca0000000000 */
[----:B------:R1:W-:Y:S06]  /*8020*/  BAR.SYNC.DEFER_BLOCKING R175, 0x100 ;  /* 0x000400af0000751d */ /* 0x0003ec0000010000 */
[----:B------:R-:W-:Y:S05]  /*8030*/  @!P0 BRA `(.L_x_10639) ;  /* 0x0000000000048947 */ /* 0x000fea0003800000 */
[----:B------:R-:W-:Y:S01]  /*8040*/  BPT.TRAP 0x1 ;  /* 0x000000040000795c */ /* 0x000fe20000300000 */
.L_x_10639:
[----:B------:R-:W-:Y:S01]  /*8050*/  IMAD R0, R200, 0x8, R18 ;  /* 0x00000008c8007824 */ /* 0x000fe200078e0212 */
[----:B0-2---:R-:W-:-:S04]  /*8060*/  SHF.L.U32 R7, R204, 0x1f, RZ ;  /* 0x0000001fcc077819 */ /* 0x005fc800000006ff */
[----:B------:R0:W2:Y:S01]  /*8070*/  SYNCS.PHASECHK.TRANS64.TRYWAIT P1, [R0+URZ+0x32430], R7 ;  /* 0x03243007000075a7 */ /* 0x0000a2000802017f */
[----:B------:R-:W-:Y:S05]  /*8080*/  @!P0 BRA `(.L_x_10640) ;  /* 0x0000000000048947 */ /* 0x000fea0003800000 */
[----:B------:R-:W-:Y:S01]  /*8090*/  BPT.TRAP 0x1 ;  /* 0x000000040000795c */ /* 0x000fe20000300000 */
.L_x_10640:
[----:B------:R-:W-:-:S05]  /*80a0*/  VIADD R3, R18, 0x1c400 ;  /* 0x0001c40012037836 */ /* 0x000fca0000000000 */
[----:B------:R-:W-:-:S04]  /*80b0*/  SHF.R.U32.HI R3, RZ, 0x4, R3 ;  /* 0x00000004ff037819 */ /* 0x000fc80000011603 */
[----:B------:R-:W-:Y:S01]  /*80c0*/  LOP3.LUT R3, R3, 0x3fff, RZ, 0xc0, !PT ;  /* 0x00003fff03037812 */ /* 0x000fe200078ec0ff */
[----:B--2---:R-:W-:Y:S06]  /*80d0*/  @P1 BRA `(.L_x_10641) ;  /* 0x0000000000081947 */ /* 0x004fec0003800000 */
[----:B------:R-:W2:Y:S02]  /*80e0*/  SYNCS.PHASECHK.TRANS64.TRYWAIT P1, [R0+URZ+0x32430], R7 ;  /* 0x03243007000075a7 */ /* 0x000ea4000802017f */
[----:B--2---:R-:W-:Y:S05]  /*80f0*/  @!P1 BRA `(.L_x_10642) ;  /* 0x0000011c00809947 */ /* 0x004fea0003800000 */
.L_x_10641:
[----:B------:R-:W-:Y:S05]  /*8100*/  WARPSYNC.ALL ;  /* 0x0000000000007948 */ /* 0x000fea0003800000 */
[----:B------:R-:W-:Y:S01]  /*8110*/  LOP3.LUT R217, R3, 0x10000, RZ, 0xfc, !PT ;  /* 0x0001000003d97812 */ /* 0x000fe200078efcff */
[----:B------:R-:W-:Y:S01]  /*8120*/  IMAD R29, R29, 0x2000, R18 ;  /* 0x000020001d1d7824 */ /* 0x000fe200078e0212 */
[----:B------:R-:W-:-:S03]  /*8130*/  UMOV UR9, 0x40000040 ;  /* 0x4000004000097882 */ /* 0x000fc60000000000 */
[----:B------:R-:W-:Y:S01]  /*8140*/  IMAD R4, R200, 0x300, R217 ;  /* 0x00000300c8047824 */ /* 0x000fe200078e02d9 */
[----:B------:R-:W-:Y:S01]  /*8150*/  SHF.L.U32 R3, R12, 0x1f, RZ ;  /* 0x0000001f0c037819 */ /* 0x000fe200000006ff */
[----:B------:R-:W-:Y:S01]  /*8160*/  IMAD.MOV.U32 R5, RZ, RZ, 0x40000040 ;  /* 0x40000040ff057424 */ /* 0x000fe200078e00ff */
[----:B------:R-:W-:Y:S01]  /*8170*/  R2UR UR4, R29 ;  /* 0x000000001d0472ca */ /* 0x000fe200000e0000 */
[C---:B------:R-:W-:Y:S01]  /*8180*/  VIADD R8, R4.reuse, 0x2 ;  /* 0x0000000204087836 */ /* 0x040fe20000000000 */
[----:B------:R-:W-:Y:S01]  /*8190*/  R2UR UR10, R4 ;  /* 0x00000000040a72ca */ /* 0x000fe200000e0000 */
[----:B-----5:R-:W-:Y:S01]  /*81a0*/  WARPGROUP.ARRIVE ;  /* 0x00000000000079c5 */ /* 0x020fe20000000000 */
[----:B------:R-:W-:Y:S01]  /*81b0*/  R2UR UR11, R5 ;  /* 0x00000000050b72ca */ /* 0x000fe200000e0000 */
[----:B------:R-:W-:Y:S01]  /*81c0*/  IMAD.MOV.U32 R9, RZ, RZ, 0x40000040 ;  /* 0x40000040ff097424 */ /* 0x000fe200078e00ff */
[----:B------:R-:W-:Y:S01]  /*81d0*/  BSSY B0, `(.L_x_10643) ;  /* 0x0000032000007945 */ /* 0x000fe20003800000 */
[----:B------:R-:W-:-:S02]  /*81e0*/  IMAD.U32 R11, RZ, RZ, UR9 ;  /* 0x00000009ff0b7e24 */ /* 0x000fc4000f8e00ff */
[----:B------:R-:W-:-:S04]  /*81f0*/  IMAD.MOV.U32 R5, RZ, RZ, 0x40000040 ;  /* 0x40000040ff057424 */ /* 0x000fc800078e00ff */
[----:B------:R-:W-:-:S04]  /*8200*/  UIADD3 UR5, UR4, 0x18400, URZ ;  /* 0x0001840004057890 */ /* 0x000fc8000fffe03f */
[----:B------:R-:W-:-:S04]  /*8210*/  USHF.R.U32.HI UR5, URZ, 0x4, UR5 ;  /* 0x000000043f057899 */ /* 0x000fc80008011605 */
[----:B------:R-:W-:-:S04]  /*8220*/  ULOP3.LUT UR5, UR5, 0x3fff, URZ, 0xc0, !UPT ;  /* 0x00003fff05057892 */ /* 0x000fc8000f8ec03f */
[----:B------:R-:W-:-:S04]  /*8230*/  ULOP3.LUT UR6, UR5, 0x10000, URZ, 0xfc, !UPT ;  /* 0x0001000005067892 */ /* 0x000fc8000f8efc3f */
[----:B------:R-:W-:-:S03]  /*8240*/  UIADD3 UR5, UR6, 0x2, URZ ;  /* 0x0000000206057890 */ /* 0x000fc6000fffe03f */
[----:B------:R-:W-:Y:S02]  /*8250*/  UMOV UR8, UR6 ;  /* 0x0000000600087c82 */ /* 0x000fe40008000000 */
[----:B------:R-:W-:Y:S01]  /*8260*/  HGMMA.64x96x16.F32 R24, gdesc[UR8], RZ, !UPT, gsb0 ;  /* 0x01600000081879f0 */ /* 0x000fe2000c0008ff */
[----:B------:R-:W-:Y:S01]  /*8270*/  R2UR UR10, R8 ;  /* 0x00000000080a72ca */ /* 0x000fe200000e0000 */
[----:B------:R-:W-:Y:S01]  /*8280*/  IMAD.U32 R10, RZ, RZ, UR8 ;  /* 0x00000008ff0a7e24 */ /* 0x000fe2000f8e00ff */
[----:B------:R-:W-:Y:S01]  /*8290*/  R2UR UR11, R9 ;  /* 0x00000000090b72ca */ /* 0x000fe200000e0000 */
[----:B------:R-:W-:Y:S01]  /*82a0*/  UMOV UR8, UR5 ;  /* 0x0000000500087c82 */ /* 0x000fe20008000000 */
[----:B------:R-:W-:Y:S01]  /*82b0*/  UMOV UR9, 0x40000040 ;  /* 0x4000004000097882 */ /* 0x000fe20000000000 */
[C---:B------:R-:W-:Y:S01]  /*82c0*/  VIADD R8, R4.reuse, 0x4 ;  /* 0x0000000404087836 */ /* 0x040fe20000000000 */
[----:B------:R-:W-:Y:S01]  /*82d0*/  UIADD3 UR5, UR6, 0x4, URZ ;  /* 0x0000000406057890 */ /* 0x000fe2000fffe03f */
[----:B------:R-:W-:Y:S01]  /*82e0*/  IMAD.MOV.U32 R9, RZ, RZ, 0x40000040 ;  /* 0x40000040ff097424 */ /* 0x000fe200078e00ff */
[----:B------:R3:W-:Y:S01]  /*82f0*/  STL.64 [R1+0x70], R10 ;  /* 0x0000700a01007387 */ /* 0x0007e20000100a00 */
[----:B------:R-:W-:-:S02]  /*8300*/  VIADD R4, R4, 0x6 ;  /* 0x0000000604047836 */ /* 0x000fc40000000000 */
[----:B---3--:R-:W-:Y:S01]  /*8310*/  IMAD.U32 R10, RZ, RZ, UR8 ;  /* 0x00000008ff0a7e24 */ /* 0x008fe2000f8e00ff */
[----:B------:R-:W-:-:S05]  /*8320*/  MOV R11, UR9 ;  /* 0x00000009000b7c02 */ /* 0x000fca0008000f00 */
        /* <DEDUP_REMOVED lines=8> */
[----:B------:R-:W-:Y:S01]  /*83b0*/  UIADD3 UR5, UR6, 0x6, URZ ;  /* 0x0000000606057890 */ /* 0x000fe2000fffe03f */
[----:B------:R-:W-:Y:S02]  /*83c0*/  IMAD.U32 R8, RZ, RZ, UR8 ;  /* 0x00000008ff087e24 */ /* 0x000fe4000f8e00ff */
        /* <DEDUP_REMOVED lines=9> */
[----:B------:R-:W-:Y:S02]  /*8460*/  IMAD.U32 R4, RZ, RZ, UR8 ;  /* 0x00000008ff047e24 */ /* 0x000fe4000f8e00ff */
[----:B------:R-:W-:-:S05]  /*8470*/  IMAD.U32 R5, RZ, RZ, UR9 ;  /* 0x00000009ff057e24 */ /* 0x000fca000f8e00ff */
[----:B------:R3:W-:Y:S01]  /*8480*/  STL.64 [R1+0x58], R4 ;  /* 0x0000580401007387 */ /* 0x0007e20000100a00 */
[----:B------:R-:W-:Y:S02]  /*8490*/  WARPGROUP.DEPBAR.LE gsb0, 0x0 ;  /* 0x00008000000079c5 */ /* 0x000fe40000010000 */
[----:B------:R-:W-:-:S06]  /*84a0*/  WARPGROUP.ARRIVE ;  /* 0x00000000000079c5 */ /* 0x000fcc0000000000 */
[----:B------:R-:W-:Y:S03]  /*84b0*/  HGMMA.64x96x16.F32 R24, gdesc[UR8], R24, gsb0 ;  /* 0x01600000081879f0 */ /* 0x000fe60008000818 */
[----:B------:R-:W-:Y:S02]  /*84c0*/  WARPGROUP.DEPBAR.LE gsb0, 0x0 ;  /* 0x00008000000079c5 */ /* 0x000fe40000010000 */
[----:B------:R-:W4:Y:S02]  /*84d0*/  SYNCS.PHASECHK.TRANS64.TRYWAIT P1, [R18+URZ+0x32410], R3 ;  /* 0x03241003120075a7 */ /* 0x000f24000802017f */
[----:B---34-:R-:W-:Y:S05]  /*84e0*/  @!P1 BRA `(.L_x_10644) ;  /* 0x0000011800989947 */ /* 0x018fea0003800000 */
.L_x_10872:
[----:B------:R-:W-:Y:S05]  /*84f0*/  BSYNC B0 ;  /* 0x0000000000007941 */ /* 0x000fea0003800000 */
.L_x_10643:
[----:B------:R-:W-:Y:S05]  /*8500*/  @!P0 BRA `(.L_x_10645) ;  /* 0x0000000000048947 */ /* 0x000fea0003800000 */
[----:B------:R-:W-:Y:S01]  /*8510*/  BPT.TRAP 0x1 ;  /* 0x000000040000795c */ /* 0x000fe20000300000 */
.L_x_10645:
[----:B------:R4:W0:Y:S01]  /*8520*/  SYNCS.PHASECHK.TRANS64.TRYWAIT P2, [R0+URZ+0x32450], R7 ;  /* 0x03245007000075a7 */ /* 0x000822000804017f */
[----:B------:R-:W-:Y:S05]  /*8530*/  @!P0 BRA `(.L_x_10646) ;  /* 0x0000000000048947 */ /* 0x000fea0003800000 */
[----:B------:R-:W-:Y:S01]  /*8540*/  BPT.TRAP 0x1 ;  /* 0x000000040000795c */ /* 0x000fe20000300000 */
.L_x_10646:
[----:B---3--:R-:W3:Y:S01]  /*8550*/  S2R R3, SR_TID.X ;  /* 0x0000000000037919 */ /* 0x008ee20000002100 */
[----:B------:R-:W-:Y:S01]  /*8560*/  BSSY B0, `(.L_x_10647) ;  /* 0x0000006000007945 */ /* 0x000fe20003800000 */
[----:B---3--:R-:W-:-:S04]  /*8570*/  LOP3.LUT R3, R3, 0x7f, RZ, 0xc0, !PT ;  /* 0x0000007f03037812 */ /* 0x008fc800078ec0ff */
[----:B------:R-:W-:Y:S01]  /*8580*/  ISETP.NE.AND P1, PT, R3, RZ, PT ;  /* 0x000000ff0300720c */ /* 0x000fe20003f25270 */
[----:B0-----:R-:W-:-:S12]  /*8590*/  @P2 BRA `(.L_x_10648) ;  /* 0x0000000000082947 */ /* 0x001fd80003800000 */
[----:B------:R-:W0:Y:S02]  /*85a0*/  SYNCS.PHASECHK.TRANS64.TRYWAIT P2, [R0+URZ+0x32450], R7 ;  /* 0x03245007000075a7 */ /* 0x000e24000804017f */
[----:B0-----:R-:W-:Y:S05]  /*85b0*/  @!P2 BRA `(.L_x_10649) ;  /* 0x000001180078a947 */ /* 0x001fea0003800000 */
.L_x_10648:
[----:B------:R-:W-:Y:S05]  /*85c0*/  BSYNC B0 ;  /* 0x0000000000007941 */ /* 0x000fea0003800000 */
.L_x_10647:
[----:B------:R-:W-:Y:S05]  /*85d0*/  WARPSYNC.ALL ;  /* 0x0000000000007948 */ /* 0x000fea0003800000 */
[----:B------:R-:W-:Y:S01]  /*85e0*/  VIADD R216, R18, 0x400 ;  /* 0x0000040012d87836 */ /* 0x000fe20000000000 */
[----:B------:R-:W-:Y:S01]  /*85f0*/  UIADD3 UR4, UR4, 0x22400, URZ ;  /* 0x0002240004047890 */ /* 0x000fe2000fffe03f */
[----:B------:R-:W-:Y:S01]  /*8600*/  IMAD.MOV.U32 R5, RZ, RZ, 0x40000040 ;  /* 0x40000040ff057424 */ /* 0x000fe200078e00ff */
[----:B------:R-:W-:Y:S01]  /*8610*/  WARPGROUP.ARRIVE ;  /* 0x00000000000079c5 */ /* 0x000fe20000000000 */
[----:B------:R-:W-:Y:S01]  /*8620*/  UMOV UR9, 0x40000040 ;  /* 0x4000004000097882 */ /* 0x000fe20000000000 */
[----:B------:R-:W-:Y:S01]  /*8630*/  SHF.R.U32.HI R216, RZ, 0x4, R216 ;  /* 0x00000004ffd87819 */ /* 0x000fe200000116d8 */
[----:B------:R-:W-:Y:S01]  /*8640*/  USHF.R.U32.HI UR4, URZ, 0x4, UR4 ;  /* 0x000000043f047899 */ /* 0x000fe20008011604 */
[----:B------:R-:W-:Y:S01]  /*8650*/  R2UR UR11, R5 ;  /* 0x00000000050b72ca */ /* 0x000fe200000e0000 */
[----:B0-2-4-:R-:W-:Y:S01]  /*8660*/  IMAD.MOV.U32 R7, RZ, RZ, 0x40000040 ;  /* 0x40000040ff077424 */ /* 0x015fe200078e00ff */
[----:B------:R-:W-:Y:S01]  /*8670*/  LOP3.LUT R216, R216, 0x3fff, RZ, 0xc0, !PT ;  /* 0x00003fffd8d87812 */ /* 0x000fe200078ec0ff */
[----:B------:R-:W-:Y:S01]  /*8680*/  ULOP3.LUT UR4, UR4, 0x3fff, URZ, 0xc0, !UPT ;  /* 0x00003fff04047892 */ /* 0x000fe2000f8ec03f */
[----:B------:R-:W-:Y:S01]  /*8690*/  IMAD.U32 R9, RZ, RZ, UR9 ;  /* 0x00000009ff097e24 */ /* 0x000fe2000f8e00ff */
[----:B------:R-:W-:Y:S01]  /*86a0*/  UMOV UR53, 0x40000040 ;  /* 0x4000004000357882 */ /* 0x000fe20000000000 */
[----:B------:R-:W-:Y:S01]  /*86b0*/  LOP3.LUT R218, R216, 0x10000, RZ, 0xfc, !PT ;  /* 0x00010000d8da7812 */ /* 0x000fe200078efcff */
[----:B------:R-:W-:Y:S01]  /*86c0*/  ULOP3.LUT UR4, UR4, 0x10000, URZ, 0xfc, !UPT ;  /* 0x0001000004047892 */ /* 0x000fe2000f8efc3f */
[----:B------:R-:W-:Y:S01]  /*86d0*/  IMAD.MOV.U32 R5, RZ, RZ, 0x40000040 ;  /* 0x40000040ff057424 */ /* 0x000fe200078e00ff */
[----:B------:R-:W-:Y:S01]  /*86e0*/  UMOV UR49, 0x40000040 ;  /* 0x4000004000317882 */ /* 0x000fe20000000000 */
[----:B------:R-:W-:Y:S01]  /*86f0*/  UMOV UR45, 0x40000040 ;  /* 0x40000040002d7882 */ /* 0x000fe20000000000 */
[----:B------:R-:W-:Y:S01]  /*8700*/  IMAD R4, R200, 0xc00, R218 ;  /* 0x00000c00c8047824 */ /* 0x000fe200078e02da */
[----:B------:R-:W-:Y:S01]  /*8710*/  UIADD3 UR5, UR4, 0x2, URZ ;  /* 0x0000000204057890 */ /* 0x000fe2000fffe03f */
[----:B------:R-:W-:Y:S01]  /*8720*/  R2UR UR39, R5 ;  /* 0x00000000052772ca */ /* 0x000fe200000e0000 */
[----:B------:R-:W-:Y:S01]  /*8730*/  UMOV UR8, UR4 ;  /* 0x0000000400087c82 */ /* 0x000fe20008000000 */
[C---:B------:R-:W-:Y:S01]  /*8740*/  VIADD R6, R4.reuse, 0x2 ;  /* 0x0000000204067836 */ /* 0x040fe20000000000 */
[----:B------:R-:W-:Y:S01]  /*8750*/  R2UR UR10, R4 ;  /* 0x00000000040a72ca */ /* 0x000fe200000e0000 */
[----:B------:R-:W-:Y:S01]  /*8760*/  IMAD.U32 R8, RZ, RZ, UR8 ;  /* 0x00000008ff087e24 */ /* 0x000fe2000f8e00ff */
[----:B------:R-:W-:Y:S01]  /*8770*/  UIADD3 UR52, UR4, 0x806, URZ ;  /* 0x0000080604347890 */ /* 0x000fe2000fffe03f */
[----:B------:R-:W-:Y:S01]  /*8780*/  SHF.R.S32.HI R13, RZ, 0x1f, R235 ;  /* 0x0000001fff0d7819 */ /* 0x000fe200000114eb */
[----:B------:R-:W-:Y:S01]  /*8790*/  UIADD3 UR48, UR4, 0xc00, URZ ;  /* 0x00000c0004307890 */ /* 0x000fe2000fffe03f */
[----:B------:R-:W0:Y:S01]  /*87a0*/  S2R R72, SR_TID.X ;  /* 0x0000000000487919 */ /* 0x000e220000002100 */
[----:B------:R-:W-:Y:S01]  /*87b0*/  UIADD3 UR44, UR4, 0xc02, URZ ;  /* 0x00000c02042c7890 */ /* 0x000fe2000fffe03f */
[----:B------:R-:W-:Y:S01]  /*87c0*/  LEA.HI R13, R13, R235, RZ, 0x2 ;  /* 0x000000eb0d0d7211 */ /* 0x000fe200078f10ff */
[----:B------:R-:W-:Y:S01]  /*87d0*/  UIADD3 UR40, UR4, 0xc04, URZ ;  /* 0x00000c0404287890 */ /* 0x000fe2000fffe03f */
[----:B------:R2:W-:Y:S01]  /*87e0*/  STL.64 [R1+0x50], R8 ;  /* 0x0000500801007387 */ /* 0x0005e20000100a00 */
[----:B------:R-:W-:Y:S01]  /*87f0*/  UMOV UR41, 0x40000040 ;  /* 0x4000004000297882 */ /* 0x000fe20000000000 */
[----:B------:R-:W-:Y:S01]  /*8800*/  UIADD3 UR36, UR4, 0xc06, URZ ;  /* 0x00000c0604247890 */ /* 0x000fe2000fffe03f */
[----:B------:R-:W-:Y:S01]  /*8810*/  LOP3.LUT R13, R13, 0x7ffffffc, RZ, 0xc0, !PT ;  /* 0x7ffffffc0d0d7812 */ /* 0x000fe200078ec0ff */
        /* <DEDUP_REMOVED lines=8> */
[----:B--2---:R-:W-:Y:S01]  /*88a0*/  MOV R8, UR8 ;  /* 0x0000000800087c02 */ /* 0x004fe20008000f00 */
[----:B------:R-:W-:Y:S01]  /*88b0*/  IMAD.U32 R9, RZ, RZ, UR9 ;  /* 0x00000009ff097e24 */ /* 0x000fe2000f8e00ff */
[----:B------:R-:W-:Y:S01]  /*88c0*/  UMOV UR37, 0x40000040 ;  /* 0x4000004000257882 */ /* 0x000fe20000000000 */
[----:B------:R-:W-:Y:S01]  /*88d0*/  IMAD.IADD R13, R235, 0x1, -R13 ;  /* 0x00000001eb0d7824 */ /* 0x000fe200078e0a0d */
[----:B------:R-:W-:-:S02]  /*88e0*/  LOP3.LUT R216, R216, 0x3000000, RZ, 0xfc, !PT ;  /* 0x03000000d8d87812 */ /* 0x000fc400078efcff */
        /* <DEDUP_REMOVED lines=11> */
[----:B--2---:R-:W-:Y:S02]  /*89a0*/  IMAD.U32 R8, RZ, RZ, UR8 ;  /* 0x00000008ff087e24 */ /* 0x004fe4000f8e00ff */
        /* <DEDUP_REMOVED lines=90> */
[----:B--2---:R-:W-:Y:S01]  /*8f50*/  IMAD.U32 R8, RZ, RZ, UR8 ;  /* 0x00000008ff087e24 */ /* 0x004fe2000f8e00ff */
[----:B------:R-:W-:Y:S01]  /*8f60*/  ULDC UR4, c[0x0][0xad0] ;  /* 0x0002b40000047ab9 */ /* 0x000fe20000000800 */
        /* <DEDUP_REMOVED lines=9> */
[----:B------:R-:W-:Y:S02]  /*9000*/  VIADD R6, R4, 0x606 ;  /* 0x0000060604067836 */ /* 0x000fe40000000000 */
[----:B------:R-:W-:Y:S02]  /*9010*/  IMAD.MOV.U32 R7, RZ, RZ, 0x40000040 ;  /* 0x40000040ff077424 */ /* 0x000fe400078e00ff */
[----:B--2---:R-:W-:Y:S01]  /*9020*/  IMAD.U32 R8, RZ, RZ, UR8 ;  /* 0x00000008ff087e24 */ /* 0x004fe2000f8e00ff */
[----:B------:R-:W-:Y:S01]  /*9030*/  R2UR UR54, R6 ;  /* 0x00000000063672ca */ /* 0x000fe200000e0000 */
[----:B------:R-:W-:Y:S01]  /*9040*/  VIADD R6, R4, 0x900 ;  /* 0x0000090004067836 */ /* 0x000fe20000000000 */
[----:B------:R-:W-:Y:S01]  /*9050*/  R2UR UR55, R7 ;  /* 0x00000000073772ca */ /* 0x000fe200000e0000 */
[----:B------:R-:W-:-:S02]  /*9060*/  IMAD.MOV.U32 R7, RZ, RZ, 0x40000040 ;  /* 0x40000040ff077424 */ /* 0x000fc400078e00ff */
[----:B------:R-:W-:Y:S01]  /*9070*/  IMAD.U32 R9, RZ, RZ, UR9 ;  /* 0x00000009ff097e24 */ /* 0x000fe2000f8e00ff */
[----:B------:R-:W-:Y:S01]  /*9080*/  R2UR UR50, R6 ;  /* 0x00000000063272ca */ /* 0x000fe200000e0000 */
[----:B------:R-:W-:Y:S01]  /*9090*/  VIADD R6, R4, 0x902 ;  /* 0x0000090204067836 */ /* 0x000fe20000000000 */
[----:B------:R-:W-:Y:S01]  /*90a0*/  R2UR UR51, R7 ;  /* 0x00000000073372ca */ /* 0x000fe200000e0000 */
[----:B------:R-:W-:Y:S01]  /*90b0*/  IMAD.MOV.U32 R7, RZ, RZ, 0x40000040 ;  /* 0x40000040ff077424 */ /* 0x000fe200078e00ff */
[----:B------:R2:W-:Y:S02]  /*90c0*/  STL.64 [R1], R8 ;  /* 0x0000000801007387 */ /* 0x0005e40000100a00 */
[----:B------:R-:W-:Y:S01]  /*90d0*/  R2UR UR46, R6 ;  /* 0x00000000062e72ca */ /* 0x000fe200000e0000 */
[C---:B------:R-:W-:Y:S01]  /*90e0*/  VIADD R6, R4.reuse, 0x904 ;  /* 0x0000090404067836 */ /* 0x040fe20000000000 */
[----:B------:R-:W-:Y:S01]  /*90f0*/  R2UR UR47, R7 ;  /* 0x00000000072f72ca */ /* 0x000fe200000e0000 */
[----:B------:R-:W-:Y:S01]  /*9100*/  VIADD R4, R4, 0x906 ;  /* 0x0000090604047836 */ /* 0x000fe20000000000 */
[----:B------:R-:W-:-:S02]  /*9110*/  MOV R7, 0x40000040 ;  /* 0x4000004000077802 */ /* 0x000fc40000000f00 */
[----:B------:R-:W-:Y:S01]  /*9120*/  R2UR UR42, R6 ;  /* 0x00000000062a72ca */ /* 0x000fe200000e0000 */
[----:B------:R-:W-:Y:S01]  /*9130*/  IMAD R6, R196, -0x60, R195 ;  /* 0xffffffa0c4067824 */ /* 0x000fe200078e02c3 */
[----:B------:R-:W-:Y:S02]  /*9140*/  R2UR UR43, R7 ;  /* 0x00000000072b72ca */ /* 0x000fe400000e0000 */
[----:B------:R-:W-:Y:S01]  /*9150*/  R2UR UR38, R4 ;  /* 0x00000000042672ca */ /* 0x000fe200000e0000 */
[----:B------:R-:W-:-:S04]  /*9160*/  VIADD R6, R6, 0x60 ;  /* 0x0000006006067836 */ /* 0x000fc80000000000 */
[----:B------:R-:W-:-:S05]  /*9170*/  IMAD R6, R13, -0x2, R6 ;  /* 0xfffffffe0d067824 */ /* 0x000fca00078e0206 */
[C---:B------:R-:W-:Y:S02]  /*9180*/  ISETP.GT.AND P4, PT, R6.reuse, RZ, PT ;  /* 0x000000ff0600720c */ /* 0x040fe40003f84270 */
[C---:B------:R-:W-:Y:S02]  /*9190*/  ISETP.GT.AND P5, PT, R6.reuse, 0x1, PT ;  /* 0x000000010600780c */ /* 0x040fe40003fa4270 */
[C---:B------:R-:W-:Y:S02]  /*91a0*/  ISETP.GT.AND P2, PT, R6.reuse, 0x8, PT ;  /* 0x000000080600780c */ /* 0x040fe40003f44270 */
[----:B------:R-:W-:Y:S01]  /*91b0*/  ISETP.GT.AND P3, PT, R6, 0x9, PT ;  /* 0x000000090600780c */ /* 0x000fe20003f64270 */
        /* <DEDUP_REMOVED lines=19> */
[----:B------:R-:W-:Y:S02]  /*92f0*/  WARPGROUP.DEPBAR.LE gsb0, 0x0 ;  /* 0x00008000000079c5 */ /* 0x000fe40000010000 */
        /* <DEDUP_REMOVED lines=63> */
[----:B------:R-:W-:Y:S01]  /*96f0*/  ISETP.GT.AND P5, PT, R6, 0x11, PT ;  /* 0x000000110600780c */ /* 0x000fe20003fa4270 */
[----:B------:R-:W-:Y:S01]  /*9700*/  FMUL.FTZ R67, R67, UR4 ;  /* 0x0000000443437c20 */ /* 0x000fe20008410000 */
[----:B------:R-:W-:Y:S01]  /*9710*/  FMUL.FTZ R70, R70, UR4 ;  /* 0x0000000446467c20 */ /* 0x000fe20008410000 */
[----:B------:R-:W-:Y:S01]  /*9720*/  FMUL.FTZ R71, R71, UR4 ;  /* 0x0000000447477c20 */ /* 0x000fe20008410000 */
[----:B------:R-:W-:Y:S01]  /*9730*/  ULDC UR4, c[0x0][0xa80] ;  /* 0x0002a00000047ab9 */ /* 0x000fe20000000800 */
[----:B------:R-:W5:Y:S01]  /*9740*/  MUFU.TANH R33, R33 ;  /* 0x0000002100217308 */ /* 0x000f620000002400 */
[----:B---3--:R-:W-:-:S04]  /*9750*/  FSEL R165, R32, -INF , P4 ;  /* 0xff80000020a57808 */ /* 0x008fc80002000000 */
[----:B------:R-:W-:Y:S02]  /*9760*/  FMNMX.FTZ R7, R165, R14, !PT ;  /* 0x0000000ea5077209 */ /* 0x000fe40007810000 */
[----:B------:R-:W-:Y:S01]  /*9770*/  FMNMX.FTZ R14, R5, R25, !PT ;  /* 0x00000019050e7209 */ /* 0x000fe20007810000 */
[----:B------:R-:W3:Y:S01]  /*9780*/  MUFU.TANH R31, R31 ;  /* 0x0000001f001f7308 */ /* 0x000ee20000002400 */
[----:B----4-:R-:W-:Y:S02]  /*9790*/  FSEL R29, R30, -INF , P2 ;  /* 0xff8000001e1d7808 */ /* 0x010fe40001000000 */
[----:B------:R-:W-:Y:S02]  /*97a0*/  ISETP.GT.AND P2, PT, R6, 0x18, PT ;  /* 0x000000180600780c */ /* 0x000fe40003f44270 */
[----:B------:R-:W-:-:S03]  /*97b0*/  FMNMX.FTZ R14, R29, R14, !PT ;  /* 0x0000000e1d0e7209 */ /* 0x000fc60007810000 */
[----:B------:R-:W4:Y:S01]  /*97c0*/  MUFU.TANH R36, R36 ;  /* 0x0000002400247308 */ /* 0x000f220000002400 */
[----:B-----5:R-:W-:-:S04]  /*97d0*/  FSEL R162, R33, -INF , P5 ;  /* 0xff80000021a27808 */ /* 0x020fc80002800000 */
        /* <DEDUP_REMOVED lines=13> */
[----:B---3--:R-:W-:-:S04]  /*98b0*/  FSEL R164, R37, -INF , P3 ;  /* 0xff80000025a47808 */ /* 0x008fc80001800000 */
[----:B------:R-:W-:-:S03]  /*98c0*/  FMNMX.FTZ R7, R164, R7, !PT ;  /* 0x00000007a4077209 */ /* 0x000fc60007810000 */
        /* <DEDUP_REMOVED lines=14> */
[----:B------:R0:W4:Y:S01]  /*99b0*/  MUFU.TANH R21, R42 ;  /* 0x0000002a00157308 */ /* 0x0001220000002400 */
[----:B-----5:R-:W-:Y:S02]  /*99c0*/  FSEL R177, R39, -INF , P3 ;  /* 0xff80000027b17808 */ /* 0x020fe40001800000 */
[----:B------:R-:W-:Y:S02]  /*99d0*/  ISETP.GT.AND P3, PT, R6, 0x29, PT ;  /* 0x000000290600780c */ /* 0x000fe40003f64270 */
[----:B------:R-:W-:-:S03]  /*99e0*/  FMNMX.FTZ R14, R177, R14, !PT ;  /* 0x0000000eb10e7209 */ /* 0x000fc60007810000 */
[----:B------:R-:W5:Y:S01]  /*99f0*/  MUFU.TANH R45, R45 ;  /* 0x0000002d002d7308 */ /* 0x000f620000002400 */
[----:B---3--:R-:W-:Y:S02]  /*9a00*/  FSEL R156, R44, -INF , P2 ;  /* 0xff8000002c9c7808 */ /* 0x008fe40001000000 */
[----:B0-----:R-:W-:Y:S02]  /*9a10*/  SHF.R.U32.HI R42, RZ, 0x7, R72 ;  /* 0x00000007ff2a7819 */ /* 0x001fe40000011648 */
[----:B------:R-:W-:Y:S02]  /*9a20*/  FMNMX.FTZ R7, R156, R7, !PT ;  /* 0x000000079c077209 */ /* 0x000fe40007810000 */
[----:B------:R-:W-:Y:S01]  /*9a30*/  IADD3 R168, -R42, 0xb, RZ ;  /* 0x0000000b2aa87810 */ /* 0x000fe20007ffe1ff */
[----:B------:R-:W0:Y:S01]  /*9a40*/  MUFU.TANH R43, R43 ;  /* 0x0000002b002b7308 */ /* 0x000e220000002400 */
[----:B----4-:R-:W-:Y:S02]  /*9a50*/  FSEL R21, R21, -INF , P4 ;  /* 0xff80000015157808 */ /* 0x010fe40002000000 */
[----:B------:R-:W-:-:S02]  /*9a60*/  ISETP.GT.AND P4, PT, R6, 0x30, PT ;  /* 0x000000300600780c */ /* 0x000fc40003f84270 */
[----:B------:R-:W-:-:S03]  /*9a70*/  FMNMX.FTZ R14, R21, R14, !PT ;  /* 0x0000000e150e7209 */ /* 0x000fc60007810000 */
[----:B------:R-:W3:Y:S01]  /*9a80*/  MUFU.TANH R48, R48 ;  /* 0x0000003000307308 */ /* 0x000ee20000002400 */
[----:B-----5:R-:W-:-:S04]  /*9a90*/  FSEL R170, R45, -INF , P3 ;  /* 0xff8000002daa7808 */ /* 0x020fc80001800000 */
[----:B------:R-:W-:-:S03]  /*9aa0*/  FMNMX.FTZ R28, R170, R7, !PT ;  /* 0x00000007aa1c7209 */ /* 0x000fc60007810000 */
[----:B------:R-:W4:Y:S01]  /*9ab0*/  MUFU.TANH R46, R46 ;  /* 0x0000002e002e7308 */ /* 0x000f220000002400 */
[----:B0-----:R-:W-:Y:S02]  /*9ac0*/  FSEL R169, R43, -INF , P5 ;  /* 0xff8000002ba97808 */ /* 0x001fe40002800000 */
[----:B------:R-:W-:Y:S02]  /*9ad0*/  ISETP.GT.AND P5, PT, R6, 0x31, PT ;  /* 0x000000310600780c */ /* 0x000fe40003fa4270 */
[----:B------:R-:W-:-:S03]  /*9ae0*/  FMNMX.FTZ R7, R169, R14, !PT ;  /* 0x0000000ea9077209 */ /* 0x000fc60007810000 */
[----:B--2---:R-:W0:Y:S01]  /*9af0*/  MUFU.TANH R9, R49 ;  /* 0x0000003100097308 */ /* 0x004e220000002400 */
[----:B---3--:R-:W-:-:S04]  /*9b00*/  FSEL R3, R48, -INF , P4 ;  /* 0xff80000030037808 */ /* 0x008fc80002000000 */
[----:B------:R-:W-:-:S03]  /*9b10*/  FMNMX.FTZ R28, R3, R28, !PT ;  /* 0x0000001c031c7209 */ /* 0x000fc60007810000 */
[----:B------:R-:W2:Y:S01]  /*9b20*/  MUFU.TANH R47, R47 ;  /* 0x0000002f002f7308 */ /* 0x000ea20000002400 */
[----:B----4-:R-:W-:Y:S02]  /*9b30*/  FSEL R166, R46, -INF , P2 ;  /* 0xff8000002ea67808 */ /* 0x010fe40001000000 */
[----:B------:R-:W-:Y:S02]  /*9b40*/  ISETP.GT.AND P2, PT, R6, 0x38, PT ;  /* 0x000000380600780c */ /* 0x000fe40003f44270 */
[----:B------:R-:W-:-:S03]  /*9b50*/  FMNMX.FTZ R14, R166, R7, !PT ;  /* 0x00000007a60e7209 */ /* 0x000fc60007810000 */
[----:B------:R-:W3:Y:S01]  /*9b60*/  MUFU.TANH R11, R52 ;  /* 0x00000034000b7308 */ /* 0x000ee20000002400 */
[----:B0-----:R-:W-:-:S04]  /*9b70*/  FSEL R9, R9, -INF , P5 ;  /* 0xff80000009097808 */ /* 0x001fc80002800000 */
[----:B------:R-:W-:-:S03]  /*9b80*/  FMNMX.FTZ R28, R9, R28, !PT ;  /* 0x0000001c091c7209 */ /* 0x000fc60007810000 */
[----:B------:R-:W0:Y:S01]  /*9b90*/  MUFU.TANH R50, R50 ;  /* 0x0000003200327308 */ /* 0x000e220000002400 */
[----:B--2---:R-:W-:Y:S02]  /*9ba0*/  FSEL R171, R47, -INF , P3 ;  /* 0xff8000002fab7808 */ /* 0x004fe40001800000 */
[----:B------:R-:W-:Y:S02]  /*9bb0*/  ISETP.GT.AND P3, PT, R6, 0x39, PT ;  /* 0x000000390600780c */ /* 0x000fe40003f64270 */
[----:B------:R-:W-:-:S03]  /*9bc0*/  FMNMX.FTZ R7, R171, R14, !PT ;  /* 0x0000000eab077209 */ /* 0x000fc60007810000 */
[----:B------:R-:W2:Y:S01]  /*9bd0*/  MUFU.TANH R12, R53 ;  /* 0x00000035000c7308 */ /* 0x000ea20000002400 */
[----:B---3--:R-:W-:-:S04]  /*9be0*/  FSEL R11, R11, -INF , P2 ;  /* 0xff8000000b0b7808 */ /* 0x008fc80001000000 */
[----:B------:R-:W-:-:S03]  /*9bf0*/  FMNMX.FTZ R15, R11, R28, !PT ;  /* 0x0000001c0b0f7209 */ /* 0x000fc60007810000 */
[----:B------:R-:W3:Y:S01]  /*9c00*/  MUFU.TANH R8, R51 ;  /* 0x0000003300087308 */ /* 0x000ee20000002400 */
[----:B0-----:R-:W-:Y:S02]  /*9c10*/  FSEL R176, R50, -INF , P4 ;  /* 0xff80000032b07808 */ /* 0x001fe40002000000 */
[----:B------:R-:W-:Y:S02]  /*9c20*/  ISETP.GT.AND P4, PT, R6, 0x40, PT ;  /* 0x000000400600780c */ /* 0x000fe40003f84270 */
[----:B------:R-:W-:-:S03]  /*9c30*/  FMNMX.FTZ R7, R176, R7, !PT ;  /* 0x00000007b0077209 */ /* 0x000fc60007810000 */
[----:B------:R-:W0:Y:S01]  /*9c40*/  MUFU.TANH R56, R56 ;  /* 0x0000003800387308 */ /* 0x000e220000002400 */
[----:B--2---:R-:W-:-:S04]  /*9c50*/  FSEL R12, R12, -INF , P3 ;  /* 0xff8000000c0c7808 */ /* 0x004fc80001800000 */
[----:B------:R-:W-:-:S03]  /*9c60*/  FMNMX.FTZ R15, R12, R15, !PT ;  /* 0x0000000f0c0f7209 */ /* 0x000fc60007810000 */
[----:B------:R-:W2:Y:S01]  /*9c70*/  MUFU.TANH R10, R54 ;  /* 0x00000036000a7308 */ /* 0x000ea20000002400 */
[----:B---3--:R-:W-:Y:S02]  /*9c80*/  FSEL R8, R8, -INF , P5 ;  /* 0xff80000008087808 */ /* 0x008fe40002800000 */
[----:B------:R-:W-:Y:S02]  /*9c90*/  ISETP.GT.AND P5, PT, R6, 0x41, PT ;  /* 0x000000410600780c */ /* 0x000fe40003fa4270 */
[----:B------:R-:W-:-:S03]  /*9ca0*/  FMNMX.FTZ R7, R8, R7, !PT ;  /* 0x0000000708077209 */ /* 0x000fc60007810000 */
[----:B------:R-:W3:Y:S01]  /*9cb0*/  MUFU.TANH R57, R57 ;  /* 0x0000003900397308 */ /* 0x000ee20000002400 */
[----:B0-----:R-:W-:-:S04]  /*9cc0*/  FSEL R186, R56, -INF , P4 ;  /* 0xff80000038ba7808 */ /* 0x001fc80002000000 */
[----:B------:R-:W-:-:S03]  /*9cd0*/  FMNMX.FTZ R28, R186, R15, !PT ;  /* 0x0000000fba1c7209 */ /* 0x000fc60007810000 */
[----:B------:R-:W0:Y:S01]  /*9ce0*/  MUFU.TANH R13, R55 ;  /* 0x00000037000d7308 */ /* 0x000e220000002400 */
[----:B--2---:R-:W-:Y:S02]  /*9cf0*/  FSEL R10, R10, -INF , P2 ;  /* 0xff8000000a0a7808 */ /* 0x004fe40001000000 */
[----:B------:R-:W-:-:S05]  /*9d00*/  ISETP.GT.AND P2, PT, R6, 0x48, PT ;  /* 0x000000480600780c */ /* 0x000fca0003f44270 */
[----:B------:R-:W2:Y:S01]  /*9d10*/  MUFU.TANH R60, R60 ;  /* 0x0000003c003c7308 */ /* 0x000ea20000002400 */
[----:B---3--:R-:W-:-:S04]  /*9d20*/  FSEL R185, R57, -INF , P5 ;  /* 0xff80000039b97808 */ /* 0x008fc80002800000 */
[----:B------:R-:W-:-:S03]  /*9d30*/  FMNMX.FTZ R15, R185, R28, !PT ;  /* 0x0000001cb90f7209 */ /* 0x000fc60007810000 */
[----:B------:R-:W3:Y:S01]  /*9d40*/  MUFU.TANH R58, R58 ;  /* 0x0000003a003a7308 */ /* 0x000ee20000002400 */
[----:B0-----:R-:W-:Y:S02]  /*9d50*/  FSEL R13, R13, -INF , P3 ;  /* 0xff8000000d0d7808 */ /* 0x001fe40001800000 */
[----:B------:R-:W-:-:S05]  /*9d60*/  ISETP.GT.AND P3, PT, R6, 0x49, PT ;  /* 0x000000490600780c */ /* 0x000fca0003f64270 */
[----:B------:R-:W0:Y:S01]  /*9d70*/  MUFU.TANH R59, R59 ;  /* 0x0000003b003b7308 */ /* 0x000e220000002400 */
[----:B--2---:R-:W-:-:S04]  /*9d80*/  FSEL R184, R60, -INF , P2 ;  /* 0xff8000003cb87808 */ /* 0x004fc80001000000 */
[----:B------:R-:W-:-:S03]  /*9d90*/  FMNMX.FTZ R28, R184, R15, !PT ;  /* 0x0000000fb81c7209 */ /* 0x000fc60007810000 */
[----:B------:R-:W2:Y:S01]  /*9da0*/  MUFU.TANH R61, R61 ;  /* 0x0000003d003d7308 */ /* 0x000ea20000002400 */
[----:B---3--:R-:W-:Y:S02]  /*9db0*/  FSEL R192, R58, -INF , P4 ;  /* 0xff8000003ac07808 */ /* 0x008fe40002000000 */
[----:B------:R-:W-:-:S05]  /*9dc0*/  ISETP.GT.AND P4, PT, R6, 0x50, PT ;  /* 0x000000500600780c */ /* 0x000fca0003f84270 */
        /* <DEDUP_REMOVED lines=19> */
[----:B---3--:R-:W-:Y:S02]  /*9f00*/  FSEL R187, R65, -INF , P5 ;  /* 0xff80000041bb7808 */ /* 0x008fe40002800000 */
[----:B------:R-:W-:-:S02]  /*9f10*/  FMNMX.FTZ R6, R189, R6, !PT ;  /* 0x00000006bd067209 */ /* 0x000fc40007810000 */
[----:B------:R-:W-:-:S03]  /*9f20*/  FMNMX.FTZ R7, R187, R28, !PT ;  /* 0x0000001cbb077209 */ /* 0x000fc60007810000 */
[----:B------:R-:W3:Y:S01]  /*9f30*/  MUFU.TANH R14, R69 ;  /* 0x00000045000e7308 */ /* 0x000ee20000002400 */
[----:B0-----:R-:W-:-:S04]  /*9f40*/  FSEL R182, R68, -INF , P2 ;  /* 0xff80000044b67808 */ /* 0x001fc80001000000 */
[----:B------:R-:W-:Y:S02]  /*9f50*/  FMNMX.FTZ R15, R182, R7, !PT ;  /* 0x00000007b60f7209 */ /* 0x000fe40007810000 */
[----:B------:R-:W-:Y:S01]  /*9f60*/  FMNMX.FTZ R7, R191, R6, !PT ;  /* 0x00000006bf077209 */ /* 0x000fe20007810000 */
[----:B------:R-:W0:Y:S01]  /*9f70*/  MUFU.TANH R67, R67 ;  /* 0x0000004300437308 */ /* 0x000e220000002400 */
[----:B--2---:R-:W-:Y:S02]  /*9f80*/  FSEL R181, R66, -INF , P4 ;  /* 0xff80000042b57808 */ /* 0x004fe40002000000 */
[----:B------:R-:W-:-:S04]  /*9f90*/  FMNMX.FTZ R6, R188, R7, !PT ;  /* 0x00000007bc067209 */ /* 0x000fc80007810000 */
[----:B------:R-:W-:Y:S01]  /*9fa0*/  FMNMX.FTZ R7, R181, R6, !PT ;  /* 0x00000006b5077209 */ /* 0x000fe20007810000 */
[----:B------:R-:W2:Y:S01]  /*9fb0*/  MUFU.TANH R70, R70 ;  /* 0x0000004600467308 */ /* 0x000ea20000002400 */
[----:B---3--:R-:W-:-:S04]  /*9fc0*/  FSEL R14, R14, -INF , P3 ;  /* 0xff8000000e0e7808 */ /* 0x008fc80001800000 */
[----:B------:R-:W-:-:S03]  /*9fd0*/  FMNMX.FTZ R15, R14, R15, !PT ;  /* 0x0000000f0e0f7209 */ /* 0x000fc60007810000 */
[----:B------:R-:W3:Y:S01]  /*9fe0*/  MUFU.TANH R71, R71 ;  /* 0x0000004700477308 */ /* 0x000ee20000002400 */
[----:B0-----:R-:W-:Y:S01]  /*9ff0*/  FSEL R180, R67, -INF , P5 ;  /* 0xff80000043b47808 */ /* 0x001fe20002800000 */
[----:B------:R-:W0:Y:S03]  /*a000*/  SHFL.BFLY PT, R30, R15, 0x2, 0x1f ;  /* 0x0c401f000f1e7f89 */ /* 0x000e2600000e0000 */
[----:B------:R-:W-:Y:S02]  /*a010*/  FMNMX.FTZ R6, R180, R7, !PT ;  /* 0x00000007b4067209 */ /* 0x000fe40007810000 */
[----:B--2---:R-:W-:-:S04]  /*a020*/  FSEL R179, R70, -INF , P2 ;  /* 0xff80000046b37808 */ /* 0x004fc80001000000 */
[----:B------:R-:W-:Y:S01]  /*a030*/  FMNMX.FTZ R7, R179, R6, !PT ;  /* 0x00000006b3077209 */ /* 0x000fe20007810000 */
[----:B------:R-:W-:Y:S01]  /*a040*/  IMAD.U32 R6, RZ, RZ, UR4 ;  /* 0x00000004ff067e24 */ /* 0x000fe2000f8e00ff */
[----:B---3--:R-:W-:-:S04]  /*a050*/  FSEL R178, R71, -INF , P3 ;  /* 0xff80000047b27808 */ /* 0x008fc80001800000 */
[----:B------:R-:W-:-:S05]  /*a060*/  FMNMX.FTZ R28, R178, R7, !PT ;  /* 0x00000007b21c7209 */ /* 0x000fca0007810000 */
[----:B------:R-:W2:Y:S01]  /*a070*/  SHFL.BFLY PT, R31, R28, 0x2, 0x1f ;  /* 0x0c401f001c1f7f89 */ /* 0x000ea200000e0000 */
[----:B0-----:R-:W-:-:S05]  /*a080*/  FMNMX.FTZ R30, R15, R30, !PT ;  /* 0x0000001e0f1e7209 */ /* 0x001fca0007810000 */
[----:B------:R-:W0:Y:S01]  /*a090*/  SHFL.BFLY PT, R7, R30, 0x1, 0x1f ;  /* 0x0c201f001e077f89 */ /* 0x000e2200000e0000 */
[----:B--2---:R-:W-:-:S05]  /*a0a0*/  FMNMX.FTZ R31, R28, R31, !PT ;  /* 0x0000001f1c1f7209 */ /* 0x004fca0007810000 */
[----:B------:R-:W2:Y:S01]  /*a0b0*/  SHFL.BFLY PT, R32, R31, 0x1, 0x1f ;  /* 0x0c201f001f207f89 */ /* 0x000ea200000e0000 */
[----:B0-----:R-:W-:Y:S01]  /*a0c0*/  FMNMX.FTZ R7, R30, R7, !PT ;  /* 0x000000071e077209 */ /* 0x001fe20007810000 */
[----:B------:R0:W-:Y:S06]  /*a0d0*/  BAR.ARV R168, 0x100 ;  /* 0x000400a80000751d */ /* 0x0001ec0000002000 */
[C---:B------:R-:W-:Y:S01]  /*a0e0*/  FMUL.FTZ R15, R7.reuse, R6 ;  /* 0x00000006070f7220 */ /* 0x040fe20000410000 */
[----:B------:R-:W-:-:S04]  /*a0f0*/  FSETP.NEU.FTZ.AND P2, PT, R7, -INF , PT ;  /* 0xff8000000700780b */ /* 0x000fc80003f5d000 */
[----:B------:R-:W-:-:S05]  /*a100*/  FSEL R15, R15, RZ, P2 ;  /* 0x000000ff0f0f7208 */ /* 0x000fca0001000000 */
[-CC-:B------:R-:W-:Y:S01]  /*a110*/  FFMA.FTZ R28, R20, R6.reuse, -R15.reuse ;  /* 0x00000006141c7223 */ /* 0x180fe2000001080f */
[-CC-:B------:R-:W-:Y:S01]  /*a120*/  FFMA.FTZ R24, R24, R6.reuse, -R15.reuse ;  /* 0x0000000618187223 */ /* 0x180fe2000001080f */
[-CC-:B------:R-:W-:Y:S01]  /*a130*/  FFMA.FTZ R172, R26, R6.reuse, -R15.reuse ;  /* 0x000000061aac7223 */ /* 0x180fe2000001080f */
[--C-:B------:R-:W-:Y:S01]  /*a140*/  FFMA.FTZ R4, R4, R6, -R15.reuse ;  /* 0x0000000604047223 */ /* 0x100fe2000001080f */
[----:B--2---:R-:W-:Y:S01]  /*a150*/  FMNMX.FTZ R167, R31, R32, !PT ;  /* 0x000000201fa77209 */ /* 0x004fe20007810000 */
[----:B------:R2:W-:Y:S01]  /*a160*/  MUFU.EX2 R33, R24 ;  /* 0x0000001800217308 */ /* 0x0005e20000000800 */
[-CC-:B------:R-:W-:Y:S01]  /*a170*/  FFMA.FTZ R160, R160, R6.reuse, -R15.reuse ;  /* 0x00000006a0a07223 */ /* 0x180fe2000001080f */
[-CC-:B------:R-:W-:Y:S01]  /*a180*/  FFMA.FTZ R3, R3, R6.reuse, -R15.reuse ;  /* 0x0000000603037223 */ /* 0x180fe2000001080f */
[C---:B------:R-:W-:Y:S01]  /*a190*/  FSETP.NEU.FTZ.AND P2, PT, R167.reuse, -INF , PT ;  /* 0xff800000a700780b */ /* 0x040fe20003f5d000 */
[-C--:B------:R-:W-:Y:S01]  /*a1a0*/  FMUL.FTZ R20, R167, R6.reuse ;  /* 0x00000006a7147220 */ /* 0x080fe20000410000 */
[-CC-:B------:R-:W-:Y:S01]  /*a1b0*/  FFMA.FTZ R11, R11, R6.reuse, -R15.reuse ;  /* 0x000000060b0b7223 */ /* 0x180fe2000001080f */
[-CC-:B------:R-:W-:Y:S01]  /*a1c0*/  FFMA.FTZ R12, R12, R6.reuse, -R15.reuse ;  /* 0x000000060c0c7223 */ /* 0x180fe2000001080f */
[----:B------:R-:W-:Y:S01]  /*a1d0*/  FFMA.FTZ R190, R190, R6, -R15 ;  /* 0x00000006bebe7223 */ /* 0x000fe2000001080f */
[----:B------:R3:W-:Y:S01]  /*a1e0*/  MUFU.EX2 R152, R4 ;  /* 0x0000000400987308 */ /* 0x0007e20000000800 */
[----:B------:R-:W-:Y:S01]  /*a1f0*/  FSEL R20, R20, RZ, P2 ;  /* 0x000000ff14147208 */ /* 0x000fe20001000000 */
[----:B--2---:R-:W-:-:S02]  /*a200*/  @!P1 VIADD R24, R0, 0x32440 ;  /* 0x0003244000189836 */ /* 0x004fc40000000000 */
[-CC-:B------:R-:W-:Y:S01]  /*a210*/  FFMA.FTZ R187, R187, R6.reuse, -R15.reuse ;  /* 0x00000006bbbb7223 */ /* 0x180fe2000001080f */
[-CC-:B------:R-:W-:Y:S01]  /*a220*/  FFMA.FTZ R182, R182, R6.reuse, -R15.reuse ;  /* 0x00000006b6b67223 */ /* 0x180fe2000001080f */
[-C--:B------:R-:W-:Y:S01]  /*a230*/  FFMA.FTZ R14, R14, R6.reuse, -R15 ;  /* 0x000000060e0e7223 */ /* 0x080fe2000001080f */
[-CC-:B------:R-:W-:Y:S01]  /*a240*/  FFMA.FTZ R26, R5, R6.reuse, -R20.reuse ;  /* 0x00000006051a7223 */ /* 0x180fe20000010814 */
[----:B------:R-:W-:Y:S02]  /*a250*/  IMAD.MOV.U32 R5, RZ, RZ, 0x40000040 ;  /* 0x40000040ff057424 */ /* 0x000fe400078e00ff */
[-CC-:B------:R-:W-:Y:S01]  /*a260*/  FFMA.FTZ R173, R29, R6.reuse, -R20.reuse ;  /* 0x000000061dad7223 */ /* 0x180fe20000010814 */
[-CC-:B------:R-:W-:Y:S01]  /*a270*/  FFMA.FTZ R174, R27, R6.reuse, -R20.reuse ;  /* 0x000000061bae7223 */ /* 0x180fe20000010814 */
[----:B------:R-:W-:Y:S01]  /*a280*/  FFMA.FTZ R30, R25, R6, -R20 ;  /* 0x00000006191e7223 */ /* 0x000fe20000010814 */
[----:B------:R-:W2:Y:S01]  /*a290*/  MUFU.EX2 R31, R28 ;  /* 0x0000001c001f7308 */ /* 0x000ea20000000800 */
[----:B------:R-:W-:Y:S01]  /*a2a0*/  R2UR UR7, R5 ;  /* 0x00000000050772ca */ /* 0x000fe200000e0000 */
[----:B---3--:R-:W-:Y:S01]  /*a2b0*/  IMAD R4, R200, 0xc00, R216 ;  /* 0x00000c00c8047824 */ /* 0x008fe200078e02d8 */
[----:B------:R-:W-:Y:S01]  /*a2c0*/  @!P1 PRMT R5, RZ, 0x654, R24 ;  /* 0x00000654ff059816 */ /* 0x000fe20000000018 */
[----:B------:R-:W-:-:S02]  /*a2d0*/  IMAD.MOV.U32 R25, RZ, RZ, 0x40000040 ;  /* 0x40000040ff197424 */ /* 0x000fc400078e00ff */
[-CC-:B------:R-:W-:Y:S01]  /*a2e0*/  FFMA.FTZ R163, R163, R6.reuse, -R20.reuse ;  /* 0x00000006a3a37223 */ /* 0x180fe20000010814 */
[C---:B------:R-:W-:Y:S01]  /*a2f0*/  VIADD R24, R4.reuse, 0x80 ;  /* 0x0000008004187836 */ /* 0x040fe20000000000 */
[----:B------:R3:W-:Y:S01]  /*a300*/  @!P1 SYNCS.ARRIVE.TRANS64.RED.A1T0 RZ, [R5+URZ], RZ ;  /* 0x000000ff05ff99a7 */ /* 0x0007e2000810043f */
[----:B------:R1:W-:Y:S01]  /*a310*/  BAR.SYNC.DEFER_BLOCKING R175, 0x100 ;  /* 0x000400af0000751d */ /* 0x0003e20000010000 */
[----:B------:R-:W-:Y:S01]  /*a320*/  R2UR UR6, R4 ;  /* 0x00000000040672ca */ /* 0x000fe200000e0000 */
[-CC-:B------:R-:W-:Y:S01]  /*a330*/  FFMA.FTZ R169, R169, R6.reuse, -R20.reuse ;  /* 0x00000006a9a97223 */ /* 0x180fe20000010814 */
[----:B------:R-:W-:Y:S01]  /*a340*/  R2UR UR10, R24 ;  /* 0x00000000180a72ca */ /* 0x000fe200000e0000 */
[-CC-:B------:R-:W-:Y:S01]  /*a350*/  FFMA.FTZ R166, R166, R6.reuse, -R20.reuse ;  /* 0x00000006a6a67223 */ /* 0x180fe20000010814 */
[----:B------:R-:W-:Y:S01]  /*a360*/  R2UR UR11, R25 ;  /* 0x00000000190b72ca */ /* 0x000fe200000e0000 */
[----:B------:R-:W-:Y:S01]  /*a370*/  MUFU.EX2 R26, R26 ;  /* 0x0000001a001a7308 */ /* 0x000fe20000000800 */
[-C--:B---3--:R-:W-:Y:S01]  /*a380*/  FFMA.FTZ R5, R177, R6.reuse, -R20 ;  /* 0x00000006b1057223 */ /* 0x088fe20000010814 */
[----:B-1----:R-:W-:Y:S01]  /*a390*/  FFMA.FTZ R175, R165, R6, -R15 ;  /* 0x00000006a5af7223 */ /* 0x002fe2000001080f */
[----:B--2---:R-:W-:Y:S01]  /*a3a0*/  FADD.FTZ R24, R152, R31 ;  /* 0x0000001f98187221 */ /* 0x004fe20000010000 */
[----:B------:R-:W-:Y:S01]  /*a3b0*/  F2FP.F16.F32.PACK_AB R152, R31, R152 ;  /* 0x000000981f98723e */ /* 0x000fe200000000ff */
[-CC-:B------:R-:W-:Y:S01]  /*a3c0*/  FFMA.FTZ R165, R162, R6.reuse, -R15.reuse ;  /* 0x00000006a2a57223 */ /* 0x180fe2000001080f */
[-CC-:B------:R-:W-:Y:S01]  /*a3d0*/  FFMA.FTZ R162, R157, R6.reuse, -R15.reuse ;  /* 0x000000069da27223 */ /* 0x180fe2000001080f */
[----:B------:R-:W-:Y:S01]  /*a3e0*/  FADD.FTZ R193, R33, R24 ;  /* 0x0000001821c17221 */ /* 0x000fe20000010000 */
        /* <DEDUP_REMOVED lines=10> */
[-C--:B------:R-:W-:Y:S01]  /*a490*/  FFMA.FTZ R171, R9, R6.reuse, -R15 ;  /* 0x0000000609ab7223 */ /* 0x080fe2000001080f */
[-CC-:B------:R-:W-:Y:S01]  /*a4a0*/  FFMA.FTZ R176, R176, R6.reuse, -R20.reuse ;  /* 0x00000006b0b07223 */ /* 0x180fe20000010814 */
[-CC-:B------:R-:W-:Y:S01]  /*a4b0*/  FFMA.FTZ R177, R8, R6.reuse, -R20.reuse ;  /* 0x0000000608b17223 */ /* 0x180fe20000010814 */
[-CC-:B------:R-:W-:Y:S01]  /*a4c0*/  FFMA.FTZ R10, R10, R6.reuse, -R20.reuse ;  /* 0x000000060a0a7223 */ /* 0x180fe20000010814 */
[----:B------:R-:W-:Y:S01]  /*a4d0*/  FFMA.FTZ R13, R13, R6, -R20 ;  /* 0x000000060d0d7223 */ /* 0x000fe20000010814 */
[----:B------:R-:W-:Y:S01]  /*a4e0*/  VIADD R8, R4, 0x180 ;  /* 0x0000018004087836 */ /* 0x000fe20000000000 */
[----:B------:R-:W3:Y:S01]  /*a4f0*/  MUFU.EX2 R173, R173 ;  /* 0x000000ad00ad7308 */ /* 0x000ee20000000800 */
[----:B-1----:R-:W-:Y:S01]  /*a500*/  FADD.FTZ R194, R26, R153 ;  /* 0x000000991ac27221 */ /* 0x002fe20000010000 */
[----:B------:R-:W-:Y:S01]  /*a510*/  F2FP.F16.F32.PACK_AB R153, R153, R26 ;  /* 0x0000001a9999723e */ /* 0x000fe200000000ff */
[----:B------:R-:W-:-:S02]  /*a520*/  IMAD.MOV.U32 R9, RZ, RZ, 0x40000040 ;  /* 0x40000040ff097424 */ /* 0x000fc400078e00ff */
[-CC-:B------:R-:W-:Y:S01]  /*a530*/  FFMA.FTZ R181, R181, R6.reuse, -R20.reuse ;  /* 0x00000006b5b57223 */ /* 0x180fe20000010814 */
[-CC-:B------:R-:W-:Y:S01]  /*a540*/  FFMA.FTZ R180, R180, R6.reuse, -R20.reuse ;  /* 0x00000006b4b47223 */ /* 0x180fe20000010814 */
[-C--:B------:R-:W-:Y:S01]  /*a550*/  FFMA.FTZ R179, R179, R6.reuse, -R20 ;  /* 0x00000006b3b37223 */ /* 0x080fe20000010814 */
[----:B------:R-:W-:Y:S01]  /*a560*/  ISETP.GE.AND P2, PT, R195, 0x61, PT ;  /* 0x00000061c300780c */ /* 0x000fe20003f46270 */
[----:B------:R-:W1:Y:S01]  /*a570*/  MUFU.EX2 R174, R174 ;  /* 0x000000ae00ae7308 */ /* 0x000e620000000800 */
[C---:B--2---:R-:W-:Y:S01]  /*a580*/  F2FP.F16.F32.PACK_AB R154, R172.reuse, R33 ;  /* 0x00000021ac9a723e */ /* 0x044fe200000000ff */
[----:B------:R-:W-:Y:S01]  /*a590*/  FADD.FTZ R193, R172, R193 ;  /* 0x000000c1acc17221 */ /* 0x000fe20000010000 */
[----:B------:R-:W-:Y:S01]  /*a5a0*/  FFMA.FTZ R172, R184, R6, -R15 ;  /* 0x00000006b8ac7223 */ /* 0x000fe2000001080f */
[----:B------:R-:W-:-:S04]  /*a5b0*/  @!P1 VIADD R0, R0, 0x32460 ;  /* 0x0003246000009836 */ /* 0x000fc80000000000 */
[----:B------:R-:W2:Y:S01]  /*a5c0*/  MUFU.EX2 R175, R175 ;  /* 0x000000af00af7308 */ /* 0x000ea20000000800 */
[----:B---3--:R-:W-:Y:S01]  /*a5d0*/  FADD.FTZ R194, R173, R194 ;  /* 0x000000c2adc27221 */ /* 0x008fe20000010000 */
[----:B------:R-:W-:-:S06]  /*a5e0*/  @!P1 PRMT R0, RZ, 0x654, R0 ;  /* 0x00000654ff009816 */ /* 0x000fcc0000000000 */
[----:B------:R-:W3:Y:S01]  /*a5f0*/  MUFU.EX2 R165, R165 ;  /* 0x000000a500a57308 */ /* 0x000ee20000000800 */
[C---:B-1----:R-:W-:Y:S01]  /*a600*/  F2FP.F16.F32.PACK_AB R155, R174.reuse, R173 ;  /* 0x000000adae9b723e */ /* 0x042fe200000000ff */
[----:B------:R-:W-:Y:S01]  /*a610*/  FADD.FTZ R194, R174, R194 ;  /* 0x000000c2aec27221 */ /* 0x000fe20000010000 */
[-C--:B------:R-:W-:Y:S01]  /*a620*/  FFMA.FTZ R173, R183, R6.reuse, -R15 ;  /* 0x00000006b7ad7223 */ /* 0x080fe2000001080f */
[-CC-:B------:R-:W-:Y:S01]  /*a630*/  FFMA.FTZ R174, R192, R6.reuse, -R20.reuse ;  /* 0x00000006c0ae7223 */ /* 0x180fe20000010814 */
[----:B------:R-:W-:Y:S01]  /*a640*/  WARPGROUP.ARRIVE ;  /* 0x00000000000079c5 */ /* 0x000fe20000000000 */
[----:B------:R-:W-:Y:S02]  /*a650*/  FFMA.FTZ R183, R191, R6, -R20 ;  /* 0x00000006bfb77223 */ /* 0x000fe40000010814 */
[----:B------:R-:W1:Y:S01]  /*a660*/  MUFU.EX2 R162, R162 ;  /* 0x000000a200a27308 */ /* 0x000e620000000800 */
[----:B--2---:R-:W-:Y:S02]  /*a670*/  FADD.FTZ R193, R175, R193 ;  /* 0x000000c1afc17221 */ /* 0x004fe40000010000 */
[----:B------:R-:W-:Y:S05]  /*a680*/  HGMMA.64x256x16.F32 R24, R152, gdesc[UR4].tnspB, RZ, !UPT, gsb0 ;  /* 0x43e0000498187df0 */ /* 0x000fea000c0008ff */
[----:B------:R-:W2:Y:S01]  /*a690*/  MUFU.EX2 R157, R157 ;  /* 0x0000009d009d7308 */ /* 0x000ea20000000800 */
[----:B---3--:R-:W-:-:S07]  /*a6a0*/  FADD.FTZ R193, R165, R193 ;  /* 0x000000c1a5c17221 */ /* 0x008fce0000010000 */
[----:B------:R-:W3:Y:S01]  /*a6b0*/  MUFU.EX2 R164, R164 ;  /* 0x000000a400a47308 */ /* 0x000ee20000000800 */
[----:B-1----:R-:W-:-:S07]  /*a6c0*/  FADD.FTZ R193, R162, R193 ;  /* 0x000000c1a2c17221 */ /* 0x002fce0000010000 */
[----:B------:R-:W1:Y:S01]  /*a6d0*/  MUFU.EX2 R163, R163 ;  /* 0x000000a300a37308 */ /* 0x000e620000000800 */
[----:B--2---:R-:W-:-:S07]  /*a6e0*/  FADD.FTZ R193, R157, R193 ;  /* 0x000000c19dc17221 */ /* 0x004fce0000010000 */
        /* <DEDUP_REMOVED lines=10> */
[----:B------:R-:W-:Y:S01]  /*a790*/  MUFU.EX2 R156, R156 ;  /* 0x0000009c009c7308 */ /* 0x000fe20000000800 */
[----:B--2---:R-:W-:-:S07]  /*a7a0*/  FADD.FTZ R193, R160, R193 ;  /* 0x000000c1a0c17221 */ /* 0x004fce0000010000 */
[----:B------:R-:W1:Y:S01]  /*a7b0*/  MUFU.EX2 R170, R170 ;  /* 0x000000aa00aa7308 */ /* 0x000e620000000800 */
[----:B---3--:R-:W-:-:S07]  /*a7c0*/  FADD.FTZ R193, R158, R193 ;  /* 0x000000c19ec17221 */ /* 0x008fce0000010000 */
[----:B------:R-:W2:Y:S08]  /*a7d0*/  MUFU.EX2 R169, R169 ;  /* 0x000000a900a97308 */ /* 0x000eb00000000800 */
[----:B------:R-:W-:Y:S01]  /*a7e0*/  MUFU.EX2 R166, R166 ;  /* 0x000000a600a67308 */ /* 0x000fe20000000800 */
[----:B-1----:R-:W-:-:S07]  /*a7f0*/  FADD.FTZ R194, R170, R194 ;  /* 0x000000c2aac27221 */ /* 0x002fce0000010000 */
[----:B------:R-:W1:Y:S01]  /*a800*/  MUFU.EX2 R21, R21 ;  /* 0x0000001500157308 */ /* 0x000e620000000800 */
[----:B--2---:R-:W-:-:S07]  /*a810*/  FADD.FTZ R194, R169, R194 ;  /* 0x000000c2a9c27221 */ /* 0x004fce0000010000 */
[----:B------:R-:W2:Y:S08]  /*a820*/  MUFU.EX2 R3, R3 ;  /* 0x0000000300037308 */ /* 0x000eb00000000800 */
[----:B------:R-:W-:Y:S08]  /*a830*/  MUFU.EX2 R171, R171 ;  /* 0x000000ab00ab7308 */ /* 0x000ff00000000800 */
[----:B------:R-:W-:Y:S08]  /*a840*/  MUFU.EX2 R11, R11 ;  /* 0x0000000b000b7308 */ /* 0x000ff00000000800 */
[----:B------:R-:W-:Y:S08]  /*a850*/  MUFU.EX2 R12, R12 ;  /* 0x0000000c000c7308 */ /* 0x000ff00000000800 */
[----:B------:R-:W3:Y:S08]  /*a860*/  MUFU.EX2 R176, R176 ;  /* 0x000000b000b07308 */ /* 0x000ef00000000800 */
[----:B------:R-:W4:Y:S08]  /*a870*/  MUFU.EX2 R177, R177 ;  /* 0x000000b100b17308 */ /* 0x000f300000000800 */
[----:B------:R-:W5:Y:S08]  /*a880*/  MUFU.EX2 R10, R10 ;  /* 0x0000000a000a7308 */ /* 0x000f700000000800 */
[----:B------:R-:W0:Y:S08]  /*a890*/  MUFU.EX2 R13, R13 ;  /* 0x0000000d000d7308 */ /* 0x000e300000000800 */
        /* <DEDUP_REMOVED lines=12> */
[----:B------:R-:W-:Y:S01]  /*a960*/  F2FP.F16.F32.PACK_AB R152, R165, R175 ;  /* 0x000000afa598723e */ /* 0x000fe200000000ff */
[--C-:B------:R-:W-:Y:S01]  /*a970*/  FFMA.FTZ R175, R189, R6, -R20.reuse ;  /* 0x00000006bdaf7223 */ /* 0x100fe20000010814 */
[----:B------:R-:W-:Y:S01]  /*a980*/  F2FP.F16.F32.PACK_AB R153, R163, R164 ;  /* 0x000000a4a399723e */ /* 0x000fe200000000ff */
[--C-:B------:R-:W-:Y:S01]  /*a990*/  FFMA.FTZ R164, R188, R6, -R20.reuse ;  /* 0x00000006bca47223 */ /* 0x100fe20000010814 */
[----:B------:R-:W-:Y:S01]  /*a9a0*/  F2FP.F16.F32.PACK_AB R154, R157, R162 ;  /* 0x000000a29d9a723e */ /* 0x000fe200000000ff */
[----:B------:R-:W-:Y:S01]  /*a9b0*/  FFMA.FTZ R20, R178, R6, -R20 ;  /* 0x00000006b2147223 */ /* 0x000fe20000010814 */
[----:B------:R-:W-:Y:S01]  /*a9c0*/  F2FP.F16.F32.PACK_AB R155, R5, R161 ;  /* 0x000000a1059b723e */ /* 0x000fe200000000ff */
[----:B------:R-:W-:Y:S01]  /*a9d0*/  MUFU.EX2 R175, R175 ;  /* 0x000000af00af7308 */ /* 0x000fe20000000800 */
[----:B------:R-:W-:Y:S02]  /*a9e0*/  IMAD.MOV.U32 R5, RZ, RZ, 0x40000040 ;  /* 0x40000040ff057424 */ /* 0x000fe400078e00ff */
[----:B------:R-:W-:-:S05]  /*a9f0*/  WARPGROUP.ARRIVE ;  /* 0x00000000000079c5 */ /* 0x000fca0000000000 */
[----:B------:R-:W-:Y:S01]  /*aa00*/  MUFU.EX2 R164, R164 ;  /* 0x000000a400a47308 */ /* 0x000fe20000000800 */
[----:B------:R-:W-:Y:S07]  /*aa10*/  HGMMA.64x256x16.F32 R24, R152, gdesc[UR8].tnspB, R24, gsb0 ;  /* 0x43e0000898187df0 */ /* 0x000fee0008000818 */
[----:B------:R-:W-:Y:S01]  /*aa20*/  MUFU.EX2 R20, R20 ;  /* 0x0000001400147308 */ /* 0x000fe20000000800 */
[----:B------:R-:W-:Y:S02]  /*aa30*/  WARPGROUP.DEPBAR.LE gsb0, 0x0 ;  /* 0x00008000000079c5 */ /* 0x000fe40000010000 */
[----:B------:R-:W-:Y:S01]  /*aa40*/  VIADD R152, R4, 0x100 ;  /* 0x0000010004987836 */ /* 0x000fe20000000000 */
[----:B------:R-:W-:Y:S01]  /*aa50*/  F2FP.F16.F32.PACK_AB R154, R156, R158 ;  /* 0x0000009e9c9a723e */ /* 0x000fe200000000ff */
[----:B------:R-:W-:Y:S01]  /*aa60*/  IMAD.MOV.U32 R153, RZ, RZ, 0x40000040 ;  /* 0x40000040ff997424 */ /* 0x000fe200078e00ff */
[----:B-1----:R-:W-:Y:S01]  /*aa70*/  F2FP.F16.F32.PACK_AB R155, R21, R166 ;  /* 0x000000a6159b723e */ /* 0x002fe200000000ff */
[----:B------:R-:W-:Y:S01]  /*aa80*/  FADD.FTZ R166, R166, R194 ;  /* 0x000000c2a6a67221 */ /* 0x000fe20000010000 */
[----:B------:R-:W-:Y:S01]  /*aa90*/  R2UR UR6, R152 ;  /* 0x00000000980672ca */ /* 0x000fe200000e0000 */
[----:B------:R-:W-:Y:S01]  /*aaa0*/  FADD.FTZ R156, R156, R193 ;  /* 0x000000c19c9c7221 */ /* 0x000fe20000010000 */
[----:B------:R-:W-:Y:S01]  /*aab0*/  R2UR UR7, R153 ;  /* 0x00000000990772ca */ /* 0x000fe200000e0000 */
[----:B------:R-:W-:Y:S01]  /*aac0*/  FADD.FTZ R166, R21, R166 ;  /* 0x000000a615a67221 */ /* 0x000fe20000010000 */
[----:B------:R-:W-:Y:S01]  /*aad0*/  F2FP.F16.F32.PACK_AB R152, R160, R159 ;  /* 0x0000009fa098723e */ /* 0x000fe200000000ff */
[----:B--2---:R-:W-:Y:S01]  /*aae0*/  FADD.FTZ R156, R3, R156 ;  /* 0x0000009c039c7221 */ /* 0x004fe20000010000 */
[----:B------:R-:W-:Y:S01]  /*aaf0*/  F2FP.F16.F32.PACK_AB R153, R169, R170 ;  /* 0x000000aaa999723e */ /* 0x000fe200000000ff */
[----:B---3--:R-:W-:-:S02]  /*ab00*/  FADD.FTZ R166, R176, R166 ;  /* 0x000000a6b0a67221 */ /* 0x008fc40000010000 */
[----:B------:R-:W-:Y:S01]  /*ab10*/  FADD.FTZ R156, R171, R156 ;  /* 0x0000009cab9c7221 */ /* 0x000fe20000010000 */
[----:B------:R-:W-:Y:S01]  /*ab20*/  WARPGROUP.ARRIVE ;  /* 0x00000000000079c5 */ /* 0x000fe20000000000 */
[----:B----4-:R-:W-:Y:S02]  /*ab30*/  FADD.FTZ R166, R177, R166 ;  /* 0x000000a6b1a67221 */ /* 0x010fe40000010000 */
[----:B------:R-:W-:Y:S02]  /*ab40*/  FADD.FTZ R156, R11, R156 ;  /* 0x0000009c0b9c7221 */ /* 0x000fe40000010000 */
[----:B-----5:R-:W-:Y:S01]  /*ab50*/  FADD.FTZ R166, R10, R166 ;  /* 0x000000a60aa67221 */ /* 0x020fe20000010000 */
[----:B------:R-:W-:Y:S01]  /*ab60*/  HGMMA.64x256x16.F32 R24, R152, gdesc[UR4].tnspB, R24, gsb0 ;  /* 0x43e0000498187df0 */ /* 0x000fe20008000818 */
[----:B------:R-:W-:Y:S01]  /*ab70*/  R2UR UR6, R8 ;  /* 0x00000000080672ca */ /* 0x000fe200000e0000 */
[C---:B------:R-:W-:Y:S01]  /*ab80*/  VIADD R8, R4.reuse, 0x200 ;  /* 0x0000020004087836 */ /* 0x040fe20000000000 */
[----:B------:R-:W-:Y:S01]  /*ab90*/  R2UR UR7, R9 ;  /* 0x00000000090772ca */ /* 0x000fe200000e0000 */
[----:B------:R-:W-:Y:S01]  /*aba0*/  VIADD R4, R4, 0x280 ;  /* 0x0000028004047836 */ /* 0x000fe20000000000 */
[----:B------:R-:W-:Y:S01]  /*abb0*/  MOV R9, 0x40000040 ;  /* 0x4000004000097802 */ /* 0x000fe20000000f00 */
[----:B------:R-:W-:-:S02]  /*abc0*/  WARPGROUP.DEPBAR.LE gsb0, 0x0 ;  /* 0x00008000000079c5 */ /* 0x000fc40000010000 */
[----:B------:R-:W-:Y:S01]  /*abd0*/  F2FP.F16.F32.PACK_AB R152, R171, R3 ;  /* 0x00000003ab98723e */ /* 0x000fe200000000ff */
[C---:B------:R-:W-:Y:S01]  /*abe0*/  FADD.FTZ R3, R12.reuse, R156 ;  /* 0x0000009c0c037221 */ /* 0x040fe20000010000 */
[----:B------:R-:W-:Y:S02]  /*abf0*/  F2FP.F16.F32.PACK_AB R153, R177, R176 ;  /* 0x000000b0b199723e */ /* 0x000fe400000000ff */
[----:B------:R-:W-:Y:S02]  /*ac00*/  F2FP.F16.F32.PACK_AB R154, R12, R11 ;  /* 0x0000000b0c9a723e */ /* 0x000fe400000000ff */
[C---:B0-----:R-:W-:Y:S01]  /*ac10*/  F2FP.F16.F32.PACK_AB R155, R13.reuse, R10 ;  /* 0x0000000a0d9b723e */ /* 0x041fe200000000ff */
[----:B------:R-:W-:-:S03]  /*ac20*/  FADD.FTZ R13, R13, R166 ;  /* 0x000000a60d0d7221 */ /* 0x000fc60000010000 */
[----:B------:R-:W-:-:S10]  /*ac30*/  WARPGROUP.ARRIVE ;  /* 0x00000000000079c5 */ /* 0x000fd40000000000 */
[----:B------:R-:W-:Y:S01]  /*ac40*/  HGMMA.64x256x16.F32 R24, R152, gdesc[UR4].tnspB, R24, gsb0 ;  /* 0x43e0000498187df0 */ /* 0x000fe20008000818 */
[----:B------:R-:W-:Y:S01]  /*ac50*/  R2UR UR6, R8 ;  /* 0x00000000080672ca */ /* 0x000fe200000e0000 */
[-CC-:B------:R-:W-:Y:S01]  /*ac60*/  FFMA.FTZ R8, R186, R6.reuse, -R15.reuse ;  /* 0x00000006ba087223 */ /* 0x180fe2000001080f */
[----:B------:R-:W-:Y:S01]  /*ac70*/  R2UR UR7, R9 ;  /* 0x00000000090772ca */ /* 0x000fe200000e0000 */
[----:B------:R-:W-:-:S04]  /*ac80*/  FFMA.FTZ R9, R185, R6, -R15 ;  /* 0x00000006b9097223 */ /* 0x000fc8000001080f */
[----:B------:R-:W-:Y:S08]  /*ac90*/  MUFU.EX2 R8, R8 ;  /* 0x0000000800087308 */ /* 0x000ff00000000800 */
[----:B------:R-:W0:Y:S01]  /*aca0*/  MUFU.EX2 R9, R9 ;  /* 0x0000000900097308 */ /* 0x000e220000000800 */
[----:B------:R-:W-:Y:S02]  /*acb0*/  WARPGROUP.DEPBAR.LE gsb0, 0x0 ;  /* 0x00008000000079c5 */ /* 0x000fe40000010000 */
[----:B0-----:R-:W-:Y:S01]  /*acc0*/  F2FP.F16.F32.PACK_AB R152, R9, R8 ;  /* 0x000000080998723e */ /* 0x001fe200000000ff */
        /* <DEDUP_REMOVED lines=11> */
[----:B------:R-:W-:Y:S01]  /*ad80*/  FADD.FTZ R164, R164, R183 ;  /* 0x000000b7a4a47221 */ /* 0x000fe20000010000 */
[----:B------:R-:W-:Y:S01]  /*ad90*/  HGMMA.64x256x16.F32 R24, R152, gdesc[UR4].tnspB, R24, gsb0 ;  /* 0x43e0000498187df0 */ /* 0x000fe20008000818 */
[----:B------:R-:W-:Y:S02]  /*ada0*/  R2UR UR6, R4 ;  /* 0x00000000040672ca */ /* 0x000fe400000e0000 */
[----:B------:R-:W-:Y:S01]  /*adb0*/  R2UR UR7, R5 ;  /* 0x00000000050772ca */ /* 0x000fe200000e0000 */
        /* <DEDUP_REMOVED lines=13> */
[----:B------:R-:W-:-:S07]  /*ae90*/  FADD.FTZ R10, R20, R179 ;  /* 0x000000b3140a7221 */ /* 0x000fce0000010000 */
[----:B------:R-:W-:Y:S03]  /*aea0*/  HGMMA.64x256x16.F32 R24, R152, gdesc[UR4].tnspB, R24, gsb0 ;  /* 0x43e0000498187df0 */ /* 0x000fe60008000818 */
[----:B------:R-:W-:Y:S02]  /*aeb0*/  WARPGROUP.DEPBAR.LE gsb0, 0x0 ;  /* 0x00008000000079c5 */ /* 0x000fe40000010000 */
[----:B------:R0:W-:Y:S01]  /*aec0*/  @!P1 SYNCS.ARRIVE.TRANS64.RED.A1T0 RZ, [R0+URZ], RZ ;  /* 0x000000ff00ff99a7 */ /* 0x0001e2000810043f */
[----:B------:R-:W-:Y:S05]  /*aed0*/  @!P2 BRA `(.L_x_10650) ;  /* 0x0000002c0098a947 */ /* 0x000fea0003800000 */
[----:B0-----:R-:W-:Y:S02]  /*aee0*/  VIADD R0, R196, 0xfffffffe ;  /* 0xfffffffec4007836 */ /* 0x001fe40000000000 */
[----:B------:R-:W-:Y:S02]  /*aef0*/  IMAD.MOV.U32 R4, RZ, RZ, R167 ;  /* 0x000000ffff047224 */ /* 0x000fe400078e00a7 */
[----:B------:R-:W-:-:S07]  /*af00*/  IMAD.MOV.U32 R5, RZ, RZ, R7 ;  /* 0x000000ffff057224 */ /* 0x000fce00078e0007 */
.L_x_10660:
[----:B------:R-:W-:Y:S01]  /*af10*/  VIADD R200, R200, 0x1 ;  /* 0x00000001c8c87836 */ /* 0x000fe20000000000 */
[----:B------:R-:W-:Y:S05]  /*af20*/  YIELD ;  /* 0x0000000000007946 */ /* 0x000fea0003800000 */
[----:B------:R-:W-:Y:S02]  /*af30*/  ISETP.NE.AND P3, PT, R200, 0x2, PT ;  /* 0x00000002c800780c */ /* 0x000fe40003f65270 */
[C---:B------:R-:W-:Y:S01]  /*af40*/  ISETP.GT.AND P2, PT, R0.reuse, RZ, PT ;  /* 0x000000ff0000720c */ /* 0x040fe20003f44270 */
[----:B------:R-:W-:Y:S01]  /*af50*/  VIADD R0, R0, 0xffffffff ;  /* 0xffffffff00007836 */ /* 0x000fe20000000000 */
[----:B-1----:R-:W-:-:S02]  /*af60*/  SEL R3, RZ, 0x1, P3 ;  /* 0x00000001ff037807 */ /* 0x002fc40001800000 */
[----:B------:R-:W-:Y:S02]  /*af70*/  SEL R200, R200, RZ, P3 ;  /* 0x000000ffc8c87207 */ /* 0x000fe40001800000 */
[----:B------:R-:W-:Y:S01]  /*af80*/  LOP3.LUT R204, R204, R3, RZ, 0x3c, !PT ;  /* 0x00000003cccc7212 */ /* 0x000fe200078e3cff */
[----:B------:R-:W-:Y:S06]  /*af90*/  @!P0 BRA `(.L_x_10651) ;  /* 0x0000000000048947 */ /* 0x000fec0003800000 */
[----:B------:R-:W-:Y:S01]  /*afa0*/  BPT.TRAP 0x1 ;  /* 0x000000040000795c */ /* 0x000fe20000300000 */
.L_x_10651:
[----:B------:R-:W-:Y:S01]  /*afb0*/  IMAD R3, R200, 0x8, R18 ;  /* 0x00000008c8037824 */ /* 0x000fe200078e0212 */
[----:B------:R-:W-:-:S04]  /*afc0*/  SHF.L.U32 R6, R204, 0x1f, RZ ;  /* 0x0000001fcc067819 */ /* 0x000fc800000006ff */
[----:B------:R0:W1:Y:S01]  /*afd0*/  SYNCS.PHASECHK.TRANS64.TRYWAIT P3, [R3+URZ+0x32430], R6 ;  /* 0x03243006030075a7 */ /* 0x000062000806017f */
[----:B------:R-:W-:Y:S05]  /*afe0*/  @!P0 BRA `(.L_x_10652) ;  /* 0x0000000000048947 */ /* 0x000fea0003800000 */
[----:B------:R-:W-:Y:S01]  /*aff0*/  BPT.TRAP 0x1 ;  /* 0x000000040000795c */ /* 0x000fe20000300000 */
.L_x_10652:
[----:B------:R-:W-:Y:S02]  /*b000*/  IMAD R14, R200, 0x300, R217 ;  /* 0x00000300c80e7824 */ /* 0x000fe400078e02d9 */
[----:B------:R-:W-:Y:S01]  /*b010*/  IMAD.MOV.U32 R15, RZ, RZ, 0x40000040 ;  /* 0x40000040ff0f7424 */ /* 0x000fe200078e00ff */
[----:B-1----:R-:W-:Y:S06]  /*b020*/  @P3 BRA `(.L_x_10653) ;  /* 0x0000000000083947 */ /* 0x002fec0003800000 */
[----:B------:R-:W1:Y:S02]  /*b030*/  SYNCS.PHASECHK.TRANS64.TRYWAIT P3, [R3+URZ+0x32430], R6 ;  /* 0x03243006030075a7 */ /* 0x000e64000806017f */
[----:B-1----:R-:W-:Y:S05]  /*b040*/  @!P3 BRA `(.L_x_10654) ;  /* 0x000000ec00e8b947 */ /* 0x002fea0003800000 */
.L_x_10653:
[----:B------:R-:W2:Y:S04]  /*b050*/  LDL.64 R152, [R1+0x70] ;  /* 0x0000700001987983 */ /* 0x000ea80000100a00 */
[----:B------:R-:W3:Y:S04]  /*b060*/  LDL.64 R208, [R1+0x68] ;  /* 0x0000680001d07983 */ /* 0x000ee80000100a00 */
[----:B------:R-:W4:Y:S01]  /*b070*/  LDL.64 R206, [R1+0x60] ;  /* 0x0000600001ce7983 */ /* 0x000f220000100a00 */
[----:B------:R-:W-:Y:S05]  /*b080*/  WARPSYNC.ALL ;  /* 0x0000000000007948 */ /* 0x000fea0003800000 */
[----:B------:R-:W5:Y:S01]  /*b090*/  LDL.64 R20, [R1+0x58] ;  /* 0x0000580001147983 */ /* 0x000f620000100a00 */
[C---:B------:R-:W-:Y:S01]  /*b0a0*/  R2UR UR18, R14.reuse ;  /* 0x000000000e1272ca */ /* 0x040fe200000e0000 */
[C---:B------:R-:W-:Y:S01]  /*b0b0*/  VIADD R12, R14.reuse, 0x2 ;  /* 0x000000020e0c7836 */ /* 0x040fe20000000000 */
[----:B------:R-:W-:Y:S01]  /*b0c0*/  R2UR UR19, R15 ;  /* 0x000000000f1372ca */ /* 0x000fe200000e0000 */
[----:B------:R-:W-:Y:S01]  /*b0d0*/  IMAD.MOV.U32 R13, RZ, RZ, 0x40000040 ;  /* 0x40000040ff0d7424 */ /* 0x000fe200078e00ff */
[----:B------:R-:W-:Y:S01]  /*b0e0*/  MOV R9, 0x40000040 ;  /* 0x4000004000097802 */ /* 0x000fe20000000f00 */
[----:B------:R-:W-:Y:S01]  /*b0f0*/  VIADD R8, R14, 0x4 ;  /* 0x000000040e087836 */ /* 0x000fe20000000000 */
[----:B------:R-:W-:Y:S01]  /*b100*/  R2UR UR14, R12 ;  /* 0x000000000c0e72ca */ /* 0x000fe200000e0000 */
[----:B------:R-:W-:Y:S01]  /*b110*/  VIADD R14, R14, 0x6 ;  /* 0x000000060e0e7836 */ /* 0x000fe20000000000 */
[----:B------:R-:W-:Y:S01]  /*b120*/  R2UR UR15, R13 ;  /* 0x000000000d0f72ca */ /* 0x000fe200000e0000 */
[----:B------:R-:W-:Y:S01]  /*b130*/  IMAD.MOV.U32 R15, RZ, RZ, 0x40000040 ;  /* 0x40000040ff0f7424 */ /* 0x000fe200078e00ff */
[----:B------:R-:W-:-:S02]  /*b140*/  R2UR UR10, R8 ;  /* 0x00000000080a72ca */ /* 0x000fc400000e0000 */
[----:B------:R-:W-:Y:S02]  /*b150*/  R2UR UR11, R9 ;  /* 0x00000000090b72ca */ /* 0x000fe400000e0000 */
[----:B------:R-:W-:Y:S02]  /*b160*/  R2UR UR6, R14 ;  /* 0x000000000e0672ca */ /* 0x000fe400000e0000 */
[----:B------:R-:W-:Y:S02]  /*b170*/  R2UR UR7, R15 ;  /* 0x000000000f0772ca */ /* 0x000fe400000e0000 */
[----:B--2---:R-:W-:Y:S02]  /*b180*/  R2UR UR16, R152 ;  /* 0x00000000981072ca */ /* 0x004fe400000e0000 */
[----:B------:R-:W-:Y:S02]  /*b190*/  R2UR UR17, R153 ;  /* 0x00000000991172ca */ /* 0x000fe400000e0000 */
[----:B------:R-:W-:Y:S01]  /*b1a0*/  WARPGROUP.ARRIVE ;  /* 0x00000000000079c5 */ /* 0x000fe20000000000 */
[----:B---3--:R-:W-:-:S02]  /*b1b0*/  R2UR UR12, R208 ;  /* 0x00000000d00c72ca */ /* 0x008fc400000e0000 */
[----:B------:R-:W-:Y:S02]  /*b1c0*/  R2UR UR13, R209 ;  /* 0x00000000d10d72ca */ /* 0x000fe400000e0000 */
[----:B----4-:R-:W-:Y:S02]  /*b1d0*/  R2UR UR8, R206 ;  /* 0x00000000ce0872ca */ /* 0x010fe400000e0000 */
[----:B------:R-:W-:Y:S02]  /*b1e0*/  R2UR UR9, R207 ;  /* 0x00000000cf0972ca */ /* 0x000fe400000e0000 */
[----:B-----5:R-:W-:Y:S02]  /*b1f0*/  R2UR UR4, R20 ;  /* 0x00000000140472ca */ /* 0x020fe400000e0000 */
[----:B------:R-:W-:Y:S01]  /*b200*/  HGMMA.64x96x16.F32 R152, gdesc[UR16], RZ, !UPT, gsb0 ;  /* 0x01600000109879f0 */ /* 0x000fe2000c0008ff */
[----:B------:R-:W-:Y:S02]  /*b210*/  R2UR UR5, R21 ;  /* 0x00000000150572ca */ /* 0x000fe400000e0000 */
        /* <DEDUP_REMOVED lines=12> */
.L_x_10655:
[----:B------:R2:W3:Y:S01]  /*b2e0*/  SYNCS.PHASECHK.TRANS64.TRYWAIT P3, [R3+URZ+0x32450], R6 ;  /* 0x03245006030075a7 */ /* 0x0004e2000806017f */
[----:B------:R-:W-:Y:S05]  /*b2f0*/  @!P0 BRA `(.L_x_10656) ;  /* 0x0000000000048947 */ /* 0x000fea0003800000 */
[----:B------:R-:W-:Y:S01]  /*b300*/  BPT.TRAP 0x1 ;  /* 0x000000040000795c */ /* 0x000fe20000300000 */
.L_x_10656:
[----:B------:R-:W-:Y:S04]  /*b310*/  BSSY B0, `(.L_x_10657) ;  /* 0x0000004000007945 */ /* 0x000fe80003800000 */
[----:B---3--:R-:W-:Y:S05]  /*b320*/  @P3 BRA `(.L_x_10658) ;  /* 0x0000000000083947 */ /* 0x008fea0003800000 */
[----:B------:R-:W3:Y:S02]  /*b330*/  SYNCS.PHASECHK.TRANS64.TRYWAIT P3, [R3+URZ+0x32450], R6 ;  /* 0x03245006030075a7 */ /* 0x000ee4000806017f */
[----:B---3--:R-:W-:Y:S05]  /*b340*/  @!P3 BRA `(.L_x_10659) ;  /* 0x000000ec003cb947 */ /* 0x008fea0003800000 */
.L_x_10658:
[----:B------:R-:W-:Y:S05]  /*b350*/  BSYNC B0 ;  /* 0x0000000000007941 */ /* 0x000fea0003800000 */
.L_x_10657:
[----:B------:R-:W-:Y:S05]  /*b360*/  WARPSYNC.ALL ;  /* 0x0000000000007948 */ /* 0x000fea0003800000 */
[----:B------:R-:W4:Y:S04]  /*b370*/  LDL.64 R206, [R1+0x50] ;  /* 0x0000500001ce7983 */ /* 0x000f280000100a00 */
[----:B------:R-:W5:Y:S04]  /*b380*/  LDL.64 R12, [R1+0x48] ;  /* 0x00004800010c7983 */ /* 0x000f680000100a00 */
[----:B------:R-:W5:Y:S01]  /*b390*/  LDL.64 R20, [R1+0x40] ;  /* 0x0000400001147983 */ /* 0x000f620000100a00 */
[----:B0123--:R-:W-:-:S02]  /*b3a0*/  IMAD R6, R200, 0xc00, R218 ;  /* 0x00000c00c8067824 */ /* 0x00ffc400078e02da */
[----:B------:R-:W-:Y:S01]  /*b3b0*/  IMAD.MOV.U32 R7, RZ, RZ, 0x40000040 ;  /* 0x40000040ff077424 */ /* 0x000fe200078e00ff */
[----:B------:R-:W2:Y:S01]  /*b3c0*/  LDL.64 R14, [R1+0x38] ;  /* 0x00003800010e7983 */ /* 0x000ea20000100a00 */
[----:B------:R-:W-:Y:S01]  /*b3d0*/  WARPGROUP.ARRIVE ;  /* 0x00000000000079c5 */ /* 0x000fe20000000000 */
[C---:B------:R-:W-:Y:S01]  /*b3e0*/  R2UR UR6, R6.reuse ;  /* 0x00000000060672ca */ /* 0x040fe200000e0000 */
[----:B------:R-:W-:Y:S01]  /*b3f0*/  VIADD R8, R6, 0x2 ;  /* 0x0000000206087836 */ /* 0x000fe20000000000 */
[----:B------:R-:W-:Y:S01]  /*b400*/  R2UR UR7, R7 ;  /* 0x00000000070772ca */ /* 0x000fe200000e0000 */
[----:B------:R-:W-:Y:S01]  /*b410*/  IMAD.MOV.U32 R9, RZ, RZ, 0x40000040 ;  /* 0x40000040ff097424 */ /* 0x000fe200078e00ff */
[----:B------:R-:W3:Y:S04]  /*b420*/  LDL.64 R210, [R1+0x28] ;  /* 0x0000280001d27983 */ /* 0x000ee80000100a00 */
[----:B------:R-:W3:Y:S01]  /*b430*/  LDL.64 R208, [R1+0x20] ;  /* 0x0000200001d07983 */ /* 0x000ee20000100a00 */
[----:B----4-:R-:W-:-:S02]  /*b440*/  R2UR UR4, R206 ;  /* 0x00000000ce0472ca */ /* 0x010fc400000e0000 */
[----:B------:R-:W-:Y:S02]  /*b450*/  R2UR UR5, R207 ;  /* 0x00000000cf0572ca */ /* 0x000fe400000e0000 */
[----:B------:R-:W4:Y:S11]  /*b460*/  LDL.64 R206, [R1+0x18] ;  /* 0x0000180001ce7983 */ /* 0x000f360000100a00 */
[----:B------:R-:W-:Y:S01]  /*b470*/  HGMMA.64x96x16.F32 R152, gdesc[UR4], R152, gsb0 ;  /* 0x01600000049879f0 */ /* 0x000fe20008000898 */
[----:B-----5:R-:W-:-:S02]  /*b480*/  R2UR UR4, R12 ;  /* 0x000000000c0472ca */ /* 0x020fc400000e0000 */
[----:B------:R-:W-:Y:S02]  /*b490*/  R2UR UR5, R13 ;  /* 0x000000000d0572ca */ /* 0x000fe400000e0000 */
[----:B------:R-:W5:Y:S01]  /*b4a0*/  LDL.64 R12, [R1+0x30] ;  /* 0x00003000010c7983 */ /* 0x000f620000100a00 */
[----:B------:R-:W-:Y:S02]  /*b4b0*/  R2UR UR6, R8 ;  /* 0x00000000080672ca */ /* 0x000fe400000e0000 */
[----:B------:R-:W-:Y:S01]  /*b4c0*/  R2UR UR7, R9 ;  /* 0x00000000090772ca */ /* 0x000fe200000e0000 */
[----:B------:R-:W-:Y:S02]  /*b4d0*/  VIADD R8, R6, 0x4 ;  /* 0x0000000406087836 */ /* 0x000fe40000000000 */
[----:B------:R-:W-:Y:S01]  /*b4e0*/  IMAD.MOV.U32 R9, RZ, RZ, 0x40000040 ;  /* 0x40000040ff097424 */ /* 0x000fe200078e00ff */
[----:B------:R-:W-:Y:S02]  /*b4f0*/  WARPGROUP.DEPBAR.LE gsb0, 0x0 ;  /* 0x00008000000079c5 */ /* 0x000fe40000010000 */
[----:B------:R-:W-:-:S07]  /*b500*/  WARPGROUP.ARRIVE ;  /* 0x00000000000079c5 */ /* 0x000fce0000000000 */
[----:B------:R-:W-:Y:S01]  /*b510*/  HGMMA.64x96x16.F32 R152, gdesc[UR4], R152, gsb0 ;  /* 0x01600000049879f0 */ /* 0x000fe20008000898 */
[----:B------:R-:W-:Y:S02]  /*b520*/  R2UR UR6, R8 ;  /* 0x00000000080672ca */ /* 0x000fe400000e0000 */
[----:B------:R-:W-:Y:S02]  /*b530*/  R2UR UR7, R9 ;  /* 0x00000000090772ca */ /* 0x000fe400000e0000 */
[----:B------:R-:W-:Y:S02]  /*b540*/  R2UR UR4, R20 ;  /* 0x00000000140472ca */ /* 0x000fe400000e0000 */
[----:B------:R-:W-:Y:S01]  /*b550*/  R2UR UR5, R21 ;  /* 0x00000000150572ca */ /* 0x000fe200000e0000 */
[----:B------:R-:W-:Y:S01]  /*b560*/  VIADD R8, R6, 0x6 ;  /* 0x0000000606087836 */ /* 0x000fe20000000000 */
[----:B------:R-:W4:Y:S01]  /*b570*/  LDL.64 R20, [R1+0x10] ;  /* 0x0000100001147983 */ /* 0x000f220000100a00 */
[----:B------:R-:W-:Y:S01]  /*b580*/  IMAD.MOV.U32 R9, RZ, RZ, 0x40000040 ;  /* 0x40000040ff097424 */ /* 0x000fe200078e00ff */
[----:B------:R-:W-:-:S02]  /*b590*/  WARPGROUP.DEPBAR.LE gsb0, 0x0 ;  /* 0x00008000000079c5 */ /* 0x000fc40000010000 */
[----:B------:R-:W-:-:S07]  /*b5a0*/  WARPGROUP.ARRIVE ;  /* 0x00000000000079c5 */ /* 0x000fce0000000000 */
[----:B------:R-:W-:Y:S01]  /*b5b0*/  HGMMA.64x96x16.F32 R152, gdesc[UR4], R152, gsb0 ;  /* 0x01600000049879f0 */ /* 0x000fe20008000898 */
[----:B------:R-:W-:Y:S02]  /*b5c0*/  R2UR UR6, R8 ;  /* 0x00000000080672ca */ /* 0x000fe400000e0000 */
[----:B------:R-:W-:Y:S02]  /*b5d0*/  R2UR UR7, R9 ;  /* 0x00000000090772ca */ /* 0x000fe400000e0000 */
[----:B--2---:R-:W-:Y:S02]  /*b5e0*/  R2UR UR4, R14 ;  /* 0x000000000e0472ca */ /* 0x004fe400000e0000 */
[----:B------:R-:W-:Y:S01]  /*b5f0*/  R2UR UR5, R15 ;  /* 0x000000000f0572ca */ /* 0x000fe200000e0000 */
[----:B------:R-:W-:Y:S01]  /*b600*/  VIADD R8, R6, 0x300 ;  /* 0x0000030006087836 */ /* 0x000fe20000000000 */
[----:B------:R-:W2:Y:S01]  /*b610*/  LDL.64 R14, [R1+0x8] ;  /* 0x00000800010e7983 */ /* 0x000ea20000100a00 */
        /* <DEDUP_REMOVED lines=9> */
[----:B------:R-:W5:Y:S01]  /*b6b0*/  LDL.64 R12, [R1] ;  /* 0x00000000010c7983 */ /* 0x000f620000100a00 */
[----:B------:R-:W-:Y:S01]  /*b6c0*/  IMAD.MOV.U32 R9, RZ, RZ, 0x40000040 ;  /* 0x40000040ff097424 */ /* 0x000fe200078e00ff */
[----:B------:R-:W-:-:S02]  /*b6d0*/  WARPGROUP.DEPBAR.LE gsb0, 0x0 ;  /* 0x00008000000079c5 */ /* 0x000fc40000010000 */
[----:B------:R-:W-:-:S07]  /*b6e0*/  WARPGROUP.ARRIVE ;  /* 0x00000000000079c5 */ /* 0x000fce0000000000 */
[----:B------:R-:W-:Y:S01]  /*b6f0*/  HGMMA.64x96x16.F32 R152, gdesc[UR4], R152, gsb0 ;  /* 0x01600000049879f0 */ /* 0x000fe20008000898 */
        /* <DEDUP_REMOVED lines=96> */
[----:B------:R-:W-:Y:S03]  /*bd00*/  HGMMA.64x96x16.F32 R152, gdesc[UR4], R152, gsb0 ;  /* 0x01600000049879f0 */ /* 0x000fe60008000898 */
[----:B------:R-:W-:Y:S02]  /*bd10*/  WARPGROUP.DEPBAR.LE gsb0, 0x0 ;  /* 0x00008000000079c5 */ /* 0x000fe40000010000 */
[----:B------:R-:W-:Y:S01]  /*bd20*/  FMUL.FTZ R209, R152, UR38 ;  /* 0x0000002698d17c20 */ /* 0x000fe20008410000 */
[----:B------:R-:W-:Y:S01]  /*bd30*/  FMUL.FTZ R208, R153, UR38 ;  /* 0x0000002699d07c20 */ /* 0x000fe20008410000 */
[----:B------:R-:W-:-:S04]  /*bd40*/  FMUL.FTZ R207, R156, UR38 ;  /* 0x000000269ccf7c20 */ /* 0x000fc80008410000 */
[----:B------:R-:W0:Y:S01]  /*bd50*/  MUFU.TANH R209, R209 ;  /* 0x000000d100d17308 */ /* 0x000e220000002400 */
[----:B------:R-:W-:Y:S01]  /*bd60*/  FMUL.FTZ R206, R157, UR38 ;  /* 0x000000269dce7c20 */ /* 0x000fe20008410000 */
[----:B------:R-:W-:-:S06]  /*bd70*/  FMUL.FTZ R8, R160, UR38 ;  /* 0x00000026a0087c20 */ /* 0x000fcc0008410000 */
[----:B------:R-:W1:Y:S01]  /*bd80*/  MUFU.TANH R208, R208 ;  /* 0x000000d000d07308 */ /* 0x000e620000002400 */
[----:B------:R-:W-:-:S07]  /*bd90*/  FMUL.FTZ R9, R161, UR38 ;  /* 0x00000026a1097c20 */ /* 0x000fce0008410000 */
[----:B------:R-:W2:Y:S01]  /*bda0*/  MUFU.TANH R207, R207 ;  /* 0x000000cf00cf7308 */ /* 0x000ea20000002400 */
[----:B0-----:R-:W-:Y:S01]  /*bdb0*/  FMNMX.FTZ R6, R209, R5, !PT ;  /* 0x00000005d1067209 */ /* 0x001fe20007810000 */
[----:B------:R-:W-:-:S06]  /*bdc0*/  FMUL.FTZ R12, R164, UR38 ;  /* 0x00000026a40c7c20 */ /* 0x000fcc0008410000 */
[----:B------:R-:W0:Y:S01]  /*bdd0*/  MUFU.TANH R206, R206 ;  /* 0x000000ce00ce7308 */ /* 0x000e220000002400 */
[----:B-1----:R-:W-:Y:S01]  /*bde0*/  FMNMX.FTZ R6, R208, R6, !PT ;  /* 0x00000006d0067209 */ /* 0x002fe20007810000 */
[----:B------:R-:W-:-:S06]  /*bdf0*/  FMUL.FTZ R13, R165, UR38 ;  /* 0x00000026a50d7c20 */ /* 0x000fcc0008410000 */
[----:B------:R-:W1:Y:S01]  /*be00*/  MUFU.TANH R8, R8 ;  /* 0x0000000800087308 */ /* 0x000e620000002400 */
[----:B--2---:R-:W-:Y:S01]  /*be10*/  FMNMX.FTZ R6, R207, R6, !PT ;  /* 0x00000006cf067209 */ /* 0x004fe20007810000 */
[----:B------:R-:W-:-:S06]  /*be20*/  FMUL.FTZ R14, R168, UR38 ;  /* 0x00000026a80e7c20 */ /* 0x000fcc0008410000 */
        /* <DEDUP_REMOVED lines=52> */
[----:B0-----:R-:W-:-:S04]  /*c170*/  FMNMX.FTZ R6, R161, R6, !PT ;  /* 0x00000006a1067209 */ /* 0x001fc80007810000 */
[----:B-1----:R-:W-:-:S04]  /*c180*/  FMNMX.FTZ R6, R164, R6, !PT ;  /* 0x00000006a4067209 */ /* 0x002fc80007810000 */
[----:B--2---:R-:W-:-:S05]  /*c190*/  FMNMX.FTZ R7, R165, R6, !PT ;  /* 0x00000006a5077209 */ /* 0x004fca0007810000 */
[----:B------:R-:W0:Y:S02]  /*c1a0*/  SHFL.BFLY PT, R6, R7, 0x2, 0x1f ;  /* 0x0c401f0007067f89 */ /* 0x000e2400000e0000 */
[----:B0-----:R-:W-:-:S05]  /*c1b0*/  FMNMX.FTZ R7, R7, R6, !PT ;  /* 0x0000000607077209 */ /* 0x001fca0007810000 */
[----:B------:R-:W0:Y:S01]  /*c1c0*/  SHFL.BFLY PT, R6, R7, 0x1, 0x1f ;  /* 0x0c201f0007067f89 */ /* 0x000e2200000e0000 */
[----:B------:R-:W-:Y:S01]  /*c1d0*/  FMUL.FTZ R212, R155, UR38 ;  /* 0x000000269bd47c20 */ /* 0x000fe20008410000 */
[----:B0-----:R-:W-:Y:S02]  /*c1e0*/  FMNMX.FTZ R7, R7, R6, !PT ;  /* 0x0000000607077209 */ /* 0x001fe40007810000 */
[----:B------:R-:W0:Y:S01]  /*c1f0*/  LDC R6, c[0x0][0xa80] ;  /* 0x0002a000ff067b82 */ /* 0x000e220000000800 */
[----:B------:R-:W-:Y:S02]  /*c200*/  FMUL.FTZ R196, R167, UR38 ;  /* 0x00000026a7c47c20 */ /* 0x000fe40008410000 */
[C---:B------:R-:W-:Y:S01]  /*c210*/  FADD.FTZ R155, -R7.reuse, R5 ;  /* 0x00000005079b7221 */ /* 0x040fe20000010100 */
[----:B------:R-:W-:Y:S01]  /*c220*/  FMUL.FTZ R188, R166, UR38 ;  /* 0x00000026a6bc7c20 */ /* 0x000fe20008410000 */
[----:B------:R-:W-:Y:S01]  /*c230*/  FMUL.FTZ R213, R154, UR38 ;  /* 0x000000269ad57c20 */ /* 0x000fe20008410000 */
[-C--:B0-----:R-:W-:Y:S01]  /*c240*/  FMUL.FTZ R167, R7, R6.reuse ;  /* 0x0000000607a77220 */ /* 0x081fe20000410000 */
[----:B------:R-:W-:-:S03]  /*c250*/  FMUL.FTZ R155, R155, R6 ;  /* 0x000000069b9b7220 */ /* 0x000fc60000410000 */
[-CC-:B------:R-:W-:Y:S01]  /*c260*/  FFMA.FTZ R209, R209, R6.reuse, -R167.reuse ;  /* 0x00000006d1d17223 */ /* 0x180fe200000108a7 */
[-CC-:B------:R-:W-:Y:S01]  /*c270*/  FFMA.FTZ R208, R208, R6.reuse, -R167.reuse ;  /* 0x00000006d0d07223 */ /* 0x180fe200000108a7 */
[-CC-:B------:R-:W-:Y:S01]  /*c280*/  FFMA.FTZ R166, R13, R6.reuse, -R167.reuse ;  /* 0x000000060da67223 */ /* 0x180fe200000108a7 */
[-CC-:B------:R-:W-:Y:S01]  /*c290*/  FFMA.FTZ R13, R152, R6.reuse, -R167.reuse ;  /* 0x00000006980d7223 */ /* 0x180fe200000108a7 */
[----:B------:R-:W-:Y:S01]  /*c2a0*/  MUFU.EX2 R155, R155 ;  /* 0x0000009b009b7308 */ /* 0x000fe20000000800 */
[-CC-:B------:R-:W-:Y:S01]  /*c2b0*/  FFMA.FTZ R207, R207, R6.reuse, -R167.reuse ;  /* 0x00000006cfcf7223 */ /* 0x180fe200000108a7 */
[----:B------:R-:W-:-:S06]  /*c2c0*/  FFMA.FTZ R206, R206, R6, -R167 ;  /* 0x00000006cece7223 */ /* 0x000fcc00000108a7 */
[----:B------:R-:W0:Y:S08]  /*c2d0*/  MUFU.EX2 R152, R209 ;  /* 0x000000d100987308 */ /* 0x000e300000000800 */
[----:B------:R-:W1:Y:S01]  /*c2e0*/  MUFU.EX2 R208, R208 ;  /* 0x000000d000d07308 */ /* 0x000e620000000800 */
[----:B------:R-:W-:-:S07]  /*c2f0*/  FMUL.FTZ R211, R158, UR38 ;  /* 0x000000269ed37c20 */ /* 0x000fce0008410000 */
[----:B------:R-:W2:Y:S01]  /*c300*/  MUFU.EX2 R154, R207 ;  /* 0x000000cf009a7308 */ /* 0x000ea20000000800 */
[----:B0-----:R-:W-:-:S07]  /*c310*/  FFMA.FTZ R11, R155, R11, R152 ;  /* 0x0000000b9b0b7223 */ /* 0x001fce0000010098 */
[----:B------:R-:W0:Y:S01]  /*c320*/  MUFU.EX2 R206, R206 ;  /* 0x000000ce00ce7308 */ /* 0x000e220000000800 */
[----:B------:R-:W-:-:S07]  /*c330*/  FMUL.FTZ R210, R159, UR38 ;  /* 0x000000269fd27c20 */ /* 0x000fce0008410000 */
[----:B------:R-:W3:Y:S01]  /*c340*/  MUFU.TANH R213, R213 ;  /* 0x000000d500d57308 */ /* 0x000ee20000002400 */
[----:B-1----:R-:W-:Y:S01]  /*c350*/  FADD.FTZ R11, R208, R11 ;  /* 0x0000000bd00b7221 */ /* 0x002fe20000010000 */
[----:B------:R-:W-:-:S06]  /*c360*/  FMUL.FTZ R197, R162, UR38 ;  /* 0x00000026a2c57c20 */ /* 0x000fcc0008410000 */
[----:B------:R-:W1:Y:S01]  /*c370*/  MUFU.TANH R212, R212 ;  /* 0x000000d400d47308 */ /* 0x000e620000002400 */
[----:B--2---:R-:W-:Y:S01]  /*c380*/  FADD.FTZ R11, R154, R11 ;  /* 0x0000000b9a0b7221 */ /* 0x004fe20000010000 */
[----:B------:R-:W-:-:S06]  /*c390*/  FMUL.FTZ R189, R163, UR38 ;  /* 0x00000026a3bd7c20 */ /* 0x000fcc0008410000 */
[----:B------:R-:W2:Y:S01]  /*c3a0*/  MUFU.TANH R211, R211 ;  /* 0x000000d300d37308 */ /* 0x000ea20000002400 */
[----:B------:R-:W-:Y:S01]  /*c3b0*/  FMUL.FTZ R181, R179, UR38 ;  /* 0x00000026b3b57c20 */ /* 0x000fe20008410000 */
[----:B0-----:R-:W-:Y:S01]  /*c3c0*/  FADD.FTZ R179, R206, R11 ;  /* 0x0000000bceb37221 */ /* 0x001fe20000010000 */
[----:B---3--:R-:W-:-:S05]  /*c3d0*/  FMNMX.FTZ R11, R213, R4, !PT ;  /* 0x00000004d50b7209 */ /* 0x008fca0007810000 */
        /* <DEDUP_REMOVED lines=12> */
[-CC-:B------:R-:W-:Y:S01]  /*c4a0*/  FFMA.FTZ R162, R9, R6.reuse, -R167.reuse ;  /* 0x0000000609a27223 */ /* 0x180fe200000108a7 */
[----:B------:R-:W-:Y:S01]  /*c4b0*/  FFMA.FTZ R9, R173, R6, -R167 ;  /* 0x00000006ad097223 */ /* 0x000fe200000108a7 */
[----:B--2---:R-:W-:-:S05]  /*c4c0*/  FMNMX.FTZ R11, R189, R11, !PT ;  /* 0x0000000bbd0b7209 */ /* 0x004fca0007810000 */
[----:B------:R-:W2:Y:S01]  /*c4d0*/  MUFU.TANH R184, R184 ;  /* 0x000000b800b87308 */ /* 0x000ea20000002400 */
[----:B------:R-:W-:Y:S01]  /*c4e0*/  FMUL.FTZ R173, R175, UR38 ;  /* 0x00000026afad7c20 */ /* 0x000fe20008410000 */
[----:B0-----:R-:W-:-:S06]  /*c4f0*/  FMNMX.FTZ R11, R188, R11, !PT ;  /* 0x0000000bbc0b7209 */ /* 0x001fcc0007810000 */
[----:B------:R-:W0:Y:S01]  /*c500*/  MUFU.TANH R185, R185 ;  /* 0x000000b900b97308 */ /* 0x000e220000002400 */
[----:B------:R-:W-:Y:S01]  /*c510*/  FMUL.FTZ R180, R178, UR38 ;  /* 0x00000026b2b47c20 */ /* 0x000fe20008410000 */
[----:B-1----:R-:W-:-:S06]  /*c520*/  FMNMX.FTZ R11, R196, R11, !PT ;  /* 0x0000000bc40b7209 */ /* 0x002fcc0007810000 */
        /* <DEDUP_REMOVED lines=22> */
[-CC-:B------:R-:W-:Y:S01]  /*c690*/  FFMA.FTZ R163, R12, R6.reuse, -R167.reuse ;  /* 0x000000060ca37223 */ /* 0x180fe200000108a7 */
[----:B------:R-:W-:Y:S01]  /*c6a0*/  FFMA.FTZ R12, R169, R6, -R167 ;  /* 0x00000006a90c7223 */ /* 0x000fe200000108a7 */
[----:B0-----:R-:W-:-:S05]  /*c6b0*/  FMNMX.FTZ R11, R178, R11, !PT ;  /* 0x0000000bb20b7209 */ /* 0x001fca0007810000 */
[----:B------:R-:W0:Y:S01]  /*c6c0*/  MUFU.TANH R176, R176 ;  /* 0x000000b000b07308 */ /* 0x000e220000002400 */
[----:B------:R-:W-:Y:S01]  /*c6d0*/  FMUL.FTZ R169, R195, UR38 ;  /* 0x00000026c3a97c20 */ /* 0x000fe20008410000 */
[----:B-1----:R-:W-:-:S06]  /*c6e0*/  FMNMX.FTZ R11, R174, R11, !PT ;  /* 0x0000000bae0b7209 */ /* 0x002fcc0007810000 */
[----:B------:R-:W1:Y:S01]  /*c6f0*/  MUFU.TANH R177, R177 ;  /* 0x000000b100b17308 */ /* 0x000e620000002400 */
[----:B------:R-:W-:Y:S01]  /*c700*/  FMUL.FTZ R170, R198, UR38 ;  /* 0x00000026c6aa7c20 */ /* 0x000fe20008410000 */
[-CC-:B------:R-:W-:Y:S01]  /*c710*/  FFMA.FTZ R158, R8, R6.reuse, -R167.reuse ;  /* 0x00000006089e7223 */ /* 0x180fe200000108a7 */
[----:B------:R-:W-:-:S05]  /*c720*/  FFMA.FTZ R8, R172, R6, -R167 ;  /* 0x00000006ac087223 */ /* 0x000fca00000108a7 */
[----:B------:R-:W3:Y:S01]  /*c730*/  MUFU.TANH R171, R171 ;  /* 0x000000ab00ab7308 */ /* 0x000ee20000002400 */
[----:B--2---:R-:W-:Y:S01]  /*c740*/  FMNMX.FTZ R11, R175, R11, !PT ;  /* 0x0000000baf0b7209 */ /* 0x004fe20007810000 */
[----:B------:R-:W-:-:S06]  /*c750*/  FMUL.FTZ R172, R199, UR38 ;  /* 0x00000026c7ac7c20 */ /* 0x000fcc0008410000 */
[----:B------:R-:W2:Y:S01]  /*c760*/  MUFU.TANH R169, R169 ;  /* 0x000000a900a97308 */ /* 0x000ea20000002400 */
[----:B0-----:R-:W-:-:S07]  /*c770*/  FMNMX.FTZ R11, R176, R11, !PT ;  /* 0x0000000bb00b7209 */ /* 0x001fce0007810000 */
[----:B------:R-:W0:Y:S01]  /*c780*/  MUFU.TANH R170, R170 ;  /* 0x000000aa00aa7308 */ /* 0x000e220000002400 */
[----:B-1----:R-:W-:-:S07]  /*c790*/  FMNMX.FTZ R11, R177, R11, !PT ;  /* 0x0000000bb10b7209 */ /* 0x002fce0007810000 */
[----:B------:R-:W1:Y:S01]  /*c7a0*/  MUFU.TANH R172, R172 ;  /* 0x000000ac00ac7308 */ /* 0x000e620000002400 */
[----:B---3--:R-:W-:-:S04]  /*c7b0*/  FMNMX.FTZ R11, R171, R11, !PT ;  /* 0x0000000bab0b7209 */ /* 0x008fc80007810000 */
[----:B--2---:R-:W-:-:S04]  /*c7c0*/  FMNMX.FTZ R11, R169, R11, !PT ;  /* 0x0000000ba90b7209 */ /* 0x004fc80007810000 */
[----:B0-----:R-:W-:Y:S01]  /*c7d0*/  FMNMX.FTZ R11, R170, R11, !PT ;  /* 0x0000000baa0b7209 */ /* 0x001fe20007810000 */
[-CC-:B------:R-:W-:Y:S01]  /*c7e0*/  FFMA.FTZ R159, R15, R6.reuse, -R167.reuse ;  /* 0x000000060f9f7223 */ /* 0x180fe200000108a7 */
[----:B------:R-:W-:Y:S02]  /*c7f0*/  FFMA.FTZ R15, R153, R6, -R167 ;  /* 0x00000006990f7223 */ /* 0x000fe400000108a7 */
[----:B-1----:R-:W-:-:S05]  /*c800*/  FMNMX.FTZ R11, R172, R11, !PT ;  /* 0x0000000bac0b7209 */ /* 0x002fca0007810000 */
[----:B------:R-:W0:Y:S01]  /*c810*/  SHFL.BFLY PT, R153, R11, 0x2, 0x1f ;  /* 0x0c401f000b997f89 */ /* 0x000e2200000e0000 */
        /* <DEDUP_REMOVED lines=10> */
[----:B0-----:R-:W-:-:S05]  /*c8c0*/  FMNMX.FTZ R153, R11, R153, !PT ;  /* 0x000000990b997209 */ /* 0x001fca0007810000 */
[----:B------:R-:W0:Y:S01]  /*c8d0*/  SHFL.BFLY PT, R167, R153, 0x1, 0x1f ;  /* 0x0c201f0099a77f89 */ /* 0x000e2200000e0000 */
[----:B------:R-:W1:Y:S01]  /*c8e0*/  S2R R209, SR_TID.X ;  /* 0x0000000000d17919 */ /* 0x000e620000002100 */
[----:B0-----:R-:W-:-:S05]  /*c8f0*/  FMNMX.FTZ R167, R153, R167, !PT ;  /* 0x000000a799a77209 */ /* 0x001fca0007810000 */
[C---:B------:R-:W-:Y:S01]  /*c900*/  FADD.FTZ R191, -R167.reuse, R4 ;  /* 0x00000004a7bf7221 */ /* 0x040fe20000010100 */
[----:B------:R-:W-:-:S03]  /*c910*/  FMUL.FTZ R192, R167, R6 ;  /* 0x00000006a7c07220 */ /* 0x000fc60000410000 */
[-C--:B------:R-:W-:Y:S01]  /*c920*/  FMUL.FTZ R191, R191, R6.reuse ;  /* 0x00000006bfbf7220 */ /* 0x080fe20000410000 */
[-CC-:B------:R-:W-:Y:S01]  /*c930*/  FFMA.FTZ R11, R213, R6.reuse, -R192.reuse ;  /* 0x00000006d50b7223 */ /* 0x180fe200000108c0 */
[----:B------:R-:W-:-:S04]  /*c940*/  FFMA.FTZ R153, R212, R6, -R192 ;  /* 0x00000006d4997223 */ /* 0x000fc800000108c0 */
[----:B------:R-:W-:Y:S08]  /*c950*/  MUFU.EX2 R191, R191 ;  /* 0x000000bf00bf7308 */ /* 0x000ff00000000800 */
[----:B------:R-:W0:Y:S08]  /*c960*/  MUFU.EX2 R11, R11 ;  /* 0x0000000b000b7308 */ /* 0x000e300000000800 */
[----:B------:R-:W2:Y:S01]  /*c970*/  MUFU.EX2 R153, R153 ;  /* 0x0000009900997308 */ /* 0x000ea20000000800 */
[--C-:B------:R-:W-:Y:S01]  /*c980*/  FFMA.FTZ R183, R173, R6, -R192.reuse ;  /* 0x00000006adb77223 */ /* 0x100fe200000108c0 */
[----:B0-----:R-:W-:Y:S01]  /*c990*/  FFMA.FTZ R173, R191, R10, R11 ;  /* 0x0000000abfad7223 */ /* 0x001fe2000001000b */
[----:B------:R-:W-:Y:S01]  /*c9a0*/  FFMA.FTZ R168, R211, R6, -R192 ;  /* 0x00000006d3a87223 */ /* 0x000fe200000108c0 */
[-C--:B------:R-:W-:Y:S01]  /*c9b0*/  FMUL.FTZ R24, R24, R155.reuse ;  /* 0x0000009b18187220 */ /* 0x080fe20000410000 */
[----:B------:R-:W-:Y:S01]  /*c9c0*/  FMUL.FTZ R25, R25, R155 ;  /* 0x0000009b19197220 */ /* 0x000fe20000410000 */
[C---:B--2---:R-:W-:Y:S01]  /*c9d0*/  FADD.FTZ R173, R153.reuse, R173 ;  /* 0x000000ad99ad7221 */ /* 0x044fe20000010000 */
[----:B------:R-:W-:Y:S01]  /*c9e0*/  F2FP.F16.F32.PACK_AB R153, R153, R11 ;  /* 0x0000000b9999723e */ /* 0x000fe200000000ff */
[----:B------:R-:W-:-:S02]  /*c9f0*/  IMAD.MOV.U32 R11, RZ, RZ, 0x40000040 ;  /* 0x40000040ff0b7424 */ /* 0x000fc400078e00ff */
        /* <DEDUP_REMOVED lines=62> */
[----:B-1----:R-:W-:Y:S01]  /*cde0*/  SHF.R.U32.HI R209, RZ, 0x7, R209 ;  /* 0x00000007ffd17819 */ /* 0x002fe200000116d1 */
[----:B------:R-:W-:Y:S01]  /*cdf0*/  @!P1 VIADD R155, R3, 0x32440 ;  /* 0x00032440039b9836 */ /* 0x000fe20000000000 */
[----:B------:R-:W-:-:S02]  /*ce00*/  R2UR UR7, R11 ;  /* 0x000000000b0772ca */ /* 0x000fc400000e0000 */
[----:B------:R0:W-:Y:S02]  /*ce10*/  MUFU.EX2 R11, R168 ;  /* 0x000000a8000b7308 */ /* 0x0001e40000000800 */
[----:B------:R-:W-:Y:S02]  /*ce20*/  @!P1 PRMT R155, RZ, 0x654, R155 ;  /* 0x00000654ff9b9816 */ /* 0x000fe4000000009b */
[----:B0-----:R-:W-:Y:S01]  /*ce30*/  IADD3 R168, -R209, 0xb, RZ ;  /* 0x0000000bd1a87810 */ /* 0x001fe20007ffe1ff */
[----:B------:R-:W-:-:S04]  /*ce40*/  FFMA.FTZ R4, R210, R6, -R192 ;  /* 0x00000006d2047223 */ /* 0x000fc800000108c0 */
[----:B------:R1:W-:Y:S06]  /*ce50*/  BAR.ARV R168, 0x100 ;  /* 0x000400a80000751d */ /* 0x0003ec0000002000 */
[----:B------:R0:W-:Y:S02]  /*ce60*/  @!P1 SYNCS.ARRIVE.TRANS64.RED.A1T0 RZ, [R155+URZ], RZ ;  /* 0x000000ff9bff99a7 */ /* 0x0001e4000810043f */
[----:B0-----:R-:W-:Y:S01]  /*ce70*/  VIADD R155, R209, 0x8 ;  /* 0x00000008d19b7836 */ /* 0x001fe20000000000 */
[----:B------:R-:W0:Y:S04]  /*ce80*/  MUFU.EX2 R4, R4 ;  /* 0x0000000400047308 */ /* 0x000e280000000800 */
[----:B------:R0:W-:Y:S01]  /*ce90*/  BAR.SYNC.DEFER_BLOCKING R155, 0x100 ;  /* 0x0004009b0000751d */ /* 0x0001e20000010000 */
[----:B------:R-:W-:-:S02]  /*cea0*/  IMAD R10, R200, 0xc00, R216 ;  /* 0x00000c00c80a7824 */ /* 0x000fc400078e02d8 */
[-C--:B------:R-:W-:Y:S01]  /*ceb0*/  FMUL.FTZ R26, R26, R191.reuse ;  /* 0x000000bf1a1a7220 */ /* 0x080fe20000410000 */
[-C--:B------:R-:W-:Y:S01]  /*cec0*/  FMUL.FTZ R27, R27, R191.reuse ;  /* 0x000000bf1b1b7220 */ /* 0x080fe20000410000 */
[-C--:B------:R-:W-:Y:S01]  /*ced0*/  FMUL.FTZ R30, R30, R191.reuse ;  /* 0x000000bf1e1e7220 */ /* 0x080fe20000410000 */
[-C--:B------:R-:W-:Y:S01]  /*cee0*/  FMUL.FTZ R31, R31, R191.reuse ;  /* 0x000000bf1f1f7220 */ /* 0x080fe20000410000 */
[----:B------:R-:W-:Y:S01]  /*cef0*/  R2UR UR6, R10 ;  /* 0x000000000a0672ca */ /* 0x000fe200000e0000 */
        /* <DEDUP_REMOVED lines=60> */
[----:B------:R-:W-:-:S02]  /*d2c0*/  F2FP.F16.F32.PACK_AB R152, R208, R152 ;  /* 0x00000098d098723e */ /* 0x000fc400000000ff */
[----:B------:R-:W-:Y:S02]  /*d2d0*/  F2FP.F16.F32.PACK_AB R154, R206, R154 ;  /* 0x0000009ace9a723e */ /* 0x000fe400000000ff */
[----:B0-----:R-:W-:-:S04]  /*d2e0*/  F2FP.F16.F32.PACK_AB R155, R4, R11 ;  /* 0x0000000b049b723e */ /* 0x001fc800000000ff */
[----:B------:R-:W-:-:S06]  /*d2f0*/  WARPGROUP.ARRIVE ;  /* 0x00000000000079c5 */ /* 0x000fcc0000000000 */
[----:B------:R-:W-:Y:S01]  /*d300*/  HGMMA.64x256x16.F32 R24, R152, gdesc[UR4].tnspB, R24, gsb0 ;  /* 0x43e0000498187df0 */ /* 0x000fe20008000818 */
        /* <DEDUP_REMOVED lines=25> */
[----:B------:R-:W-:Y:S01]  /*d4a0*/  MUFU.EX2 R185, R185 ;  /* 0x000000b900b97308 */ /* 0x000fe20000000800 */
[----:B------:R-:W-:-:S07]  /*d4b0*/  WARPGROUP.DEPBAR.LE gsb0, 0x0 ;  /* 0x00008000000079c5 */ /* 0x000fce0000010000 */
[----:B------:R-:W0:Y:S08]  /*d4c0*/  MUFU.EX2 R154, R158 ;  /* 0x0000009e009a7308 */ /* 0x000e300000000800 */
[----:B------:R-:W2:Y:S08]  /*d4d0*/  MUFU.EX2 R155, R163 ;  /* 0x000000a3009b7308 */ /* 0x000eb00000000800 */
[----:B------:R-:W3:Y:S08]  /*d4e0*/  MUFU.EX2 R158, R190 ;  /* 0x000000be009e7308 */ /* 0x000ef00000000800 */
[----:B------:R-:W4:Y:S01]  /*d4f0*/  MUFU.EX2 R163, R188 ;  /* 0x000000bc00a37308 */ /* 0x000f220000000800 */
[----:B0-----:R-:W-:Y:S01]  /*d500*/  FADD.FTZ R179, R154, R179 ;  /* 0x000000b39ab37221 */ /* 0x001fe20000010000 */
[----:B------:R-:W-:-:S02]  /*d510*/  VIADD R152, R10, 0x80 ;  /* 0x000000800a987836 */ /* 0x000fc40000000000 */
[----:B------:R-:W-:Y:S02]  /*d520*/  IMAD.MOV.U32 R153, RZ, RZ, 0x40000040 ;  /* 0x40000040ff997424 */ /* 0x000fe400078e00ff */
[----:B------:R-:W-:Y:S01]  /*d530*/  FADD.FTZ R179, R191, R179 ;  /* 0x000000b3bfb37221 */ /* 0x000fe20000010000 */
[----:B------:R-:W-:Y:S02]  /*d540*/  R2UR UR6, R152 ;  /* 0x00000000980672ca */ /* 0x000fe400000e0000 */
[----:B------:R-:W-:Y:S01]  /*d550*/  R2UR UR7, R153 ;  /* 0x00000000990772ca */ /* 0x000fe200000e0000 */
[----:B--2---:R-:W-:Y:S01]  /*d560*/  FADD.FTZ R179, R155, R179 ;  /* 0x000000b39bb37221 */ /* 0x004fe20000010000 */
[----:B------:R-:W-:Y:S02]  /*d570*/  F2FP.F16.F32.PACK_AB R152, R191, R154 ;  /* 0x0000009abf98723e */ /* 0x000fe400000000ff */
[----:B------:R-:W-:Y:S02]  /*d580*/  F2FP.F16.F32.PACK_AB R154, R192, R155 ;  /* 0x0000009bc09a723e */ /* 0x000fe400000000ff */
[----:B---3--:R-:W-:-:S02]  /*d590*/  F2FP.F16.F32.PACK_AB R153, R162, R158 ;  /* 0x0000009ea299723e */ /* 0x008fc400000000ff */
[----:B----4-:R-:W-:-:S04]  /*d5a0*/  F2FP.F16.F32.PACK_AB R155, R166, R163 ;  /* 0x000000a3a69b723e */ /* 0x010fc800000000ff */
[----:B------:R-:W-:-:S06]  /*d5b0*/  WARPGROUP.ARRIVE ;  /* 0x00000000000079c5 */ /* 0x000fcc0000000000 */
[----:B------:R-:W-:Y:S01]  /*d5c0*/  HGMMA.64x256x16.F32 R24, R152, gdesc[UR4].tnspB, R24, gsb0 ;  /* 0x43e0000498187df0 */ /* 0x000fe20008000818 */
[----:B------:R-:W-:Y:S01]  /*d5d0*/  FADD.FTZ R179, R192, R179 ;  /* 0x000000b3c0b37221 */ /* 0x000fe20000010000 */
[----:B------:R-:W-:Y:S03]  /*d5e0*/  MUFU.EX2 R186, R186 ;  /* 0x000000ba00ba7308 */ /* 0x000fe60000000800 */
[----:B------:R-:W-:-:S05]  /*d5f0*/  FADD.FTZ R179, R14, R179 ;  /* 0x000000b30eb37221 */ /* 0x000fca0000010000 */
[----:B------:R-:W-:Y:S08]  /*d600*/  MUFU.EX2 R183, R183 ;  /* 0x000000b700b77308 */ /* 0x000ff00000000800 */
        /* <DEDUP_REMOVED lines=8> */
[----:B------:R2:W3:Y:S08]  /*d690*/  MUFU.EX2 R154, R20 ;  /* 0x00000014009a7308 */ /* 0x0004f00000000800 */
[----:B------:R4:W5:Y:S01]  /*d6a0*/  MUFU.EX2 R153, R21 ;  /* 0x0000001500997308 */ /* 0x0009620000000800 */
[----:B--2---:R-:W-:-:S05]  /*d6b0*/  VIADD R20, R10, 0x100 ;  /* 0x000001000a147836 */ /* 0x004fca0000000000 */
[----:B------:R-:W-:Y:S01]  /*d6c0*/  R2UR UR6, R20 ;  /* 0x00000000140672ca */ /* 0x000fe200000e0000 */
[----:B0-----:R-:W-:Y:S01]  /*d6d0*/  FADD.FTZ R20, R152, R179 ;  /* 0x000000b398147221 */ /* 0x001fe20000010000 */
[----:B----4-:R-:W-:-:S03]  /*d6e0*/  IMAD.MOV.U32 R21, RZ, RZ, 0x40000040 ;  /* 0x40000040ff157424 */ /* 0x010fc600078e00ff */
[----:B---3--:R-:W-:Y:S02]  /*d6f0*/  FADD.FTZ R20, R154, R20 ;  /* 0x000000149a147221 */ /* 0x008fe40000010000 */
[----:B------:R-:W-:Y:S02]  /*d700*/  R2UR UR7, R21 ;  /* 0x00000000150772ca */ /* 0x000fe400000e0000 */
[----:B------:R-:W-:Y:S01]  /*d710*/  F2FP.F16.F32.PACK_AB R152, R152, R14 ;  /* 0x0000000e9898723e */ /* 0x000fe200000000ff */
[C---:B-----5:R-:W-:Y:S01]  /*d720*/  FADD.FTZ R20, R153.reuse, R20 ;  /* 0x0000001499147221 */ /* 0x060fe20000010000 */
[----:B------:R-:W-:Y:S02]  /*d730*/  F2FP.F16.F32.PACK_AB R154, R153, R154 ;  /* 0x0000009a999a723e */ /* 0x000fe400000000ff */
[----:B------:R-:W-:Y:S02]  /*d740*/  F2FP.F16.F32.PACK_AB R153, R185, R184 ;  /* 0x000000b8b999723e */ /* 0x000fe400000000ff */
[----:B------:R-:W-:-:S04]  /*d750*/  F2FP.F16.F32.PACK_AB R155, R183, R186 ;  /* 0x000000bab79b723e */ /* 0x000fc800000000ff */
[----:B------:R-:W-:-:S06]  /*d760*/  WARPGROUP.ARRIVE ;  /* 0x00000000000079c5 */ /* 0x000fcc0000000000 */
[----:B------:R-:W-:Y:S01]  /*d770*/  HGMMA.64x256x16.F32 R24, R152, gdesc[UR4].tnspB, R24, gsb0 ;  /* 0x43e0000498187df0 */ /* 0x000fe20008000818 */
[----:B------:R-:W-:Y:S02]  /*d780*/  VIADD R14, R10, 0x180 ;  /* 0x000001800a0e7836 */ /* 0x000fe40000000000 */
[----:B------:R-:W-:-:S03]  /*d790*/  FADD.FTZ R20, R13, R20 ;  /* 0x000000140d147221 */ /* 0x000fc60000010000 */
[----:B------:R-:W-:Y:S01]  /*d7a0*/  R2UR UR6, R14 ;  /* 0x000000000e0672ca */ /* 0x000fe200000e0000 */
[----:B------:R-:W-:Y:S08]  /*d7b0*/  MUFU.EX2 R12, R12 ;  /* 0x0000000c000c7308 */ /* 0x000ff00000000800 */
[----:B------:R-:W-:Y:S08]  /*d7c0*/  MUFU.EX2 R174, R174 ;  /* 0x000000ae00ae7308 */ /* 0x000ff00000000800 */
[----:B------:R-:W-:Y:S08]  /*d7d0*/  MUFU.EX2 R175, R175 ;  /* 0x000000af00af7308 */ /* 0x000ff00000000800 */
[----:B------:R-:W-:Y:S08]  /*d7e0*/  MUFU.EX2 R176, R176 ;  /* 0x000000b000b07308 */ /* 0x000ff00000000800 */
[----:B------:R-:W-:Y:S01]  /*d7f0*/  MUFU.EX2 R177, R177 ;  /* 0x000000b100b17308 */ /* 0x000fe20000000800 */
[----:B------:R-:W-:-:S07]  /*d800*/  WARPGROUP.DEPBAR.LE gsb0, 0x0 ;  /* 0x00008000000079c5 */ /* 0x000fce0000010000 */
[----:B------:R0:W2:Y:S08]  /*d810*/  MUFU.EX2 R152, R15 ;  /* 0x0000000f00987308 */ /* 0x0000b00000000800 */
[----:B------:R-:W3:Y:S01]  /*d820*/  MUFU.EX2 R154, R156 ;  /* 0x0000009c009a7308 */ /* 0x000ee20000000800 */
[----:B0-----:R-:W-:Y:S01]  /*d830*/  IMAD.MOV.U32 R15, RZ, RZ, 0x40000040 ;  /* 0x40000040ff0f7424 */ /* 0x001fe200078e00ff */
[----:B------:R-:W-:-:S04]  /*d840*/  F2FP.F16.F32.PACK_AB R153, R181, R180 ;  /* 0x000000b4b599723e */ /* 0x000fc800000000ff */
[----:B------:R-:W-:Y:S01]  /*d850*/  R2UR UR7, R15 ;  /* 0x000000000f0772ca */ /* 0x000fe200000e0000 */
[C---:B--2---:R-:W-:Y:S01]  /*d860*/  FADD.FTZ R14, R152.reuse, R20 ;  /* 0x00000014980e7221 */ /* 0x044fe20000010000 */
[----:B------:R-:W-:Y:S02]  /*d870*/  F2FP.F16.F32.PACK_AB R152, R152, R13 ;  /* 0x0000000d9898723e */ /* 0x000fe400000000ff */
[----:B------:R-:W-:Y:S01]  /*d880*/  F2FP.F16.F32.PACK_AB R155, R178, R182 ;  /* 0x000000b6b29b723e */ /* 0x000fe200000000ff */
[----:B---3--:R-:W-:Y:S01]  /*d890*/  FADD.FTZ R14, R154, R14 ;  /* 0x0000000e9a0e7221 */ /* 0x008fe20000010000 */
[----:B------:R-:W-:-:S04]  /*d8a0*/  F2FP.F16.F32.PACK_AB R154, R157, R154 ;  /* 0x0000009a9d9a723e */ /* 0x000fc800000000ff */
[----:B------:R-:W-:-:S06]  /*d8b0*/  WARPGROUP.ARRIVE ;  /* 0x00000000000079c5 */ /* 0x000fcc0000000000 */
[----:B------:R-:W-:Y:S01]  /*d8c0*/  HGMMA.64x256x16.F32 R24, R152, gdesc[UR4].tnspB, R24, gsb0 ;  /* 0x43e0000498187df0 */ /* 0x000fe20008000818 */
[----:B------:R-:W-:Y:S02]  /*d8d0*/  FADD.FTZ R13, R157, R14 ;  /* 0x0000000e9d0d7221 */ /* 0x000fe40000010000 */
[----:B------:R0:W-:Y:S02]  /*d8e0*/  MUFU.EX2 R14, R9 ;  /* 0x00000009000e7308 */ /* 0x0001e40000000800 */
[----:B0-----:R-:W-:-:S05]  /*d8f0*/  IMAD.MOV.U32 R9, RZ, RZ, 0x40000040 ;  /* 0x40000040ff097424 */ /* 0x001fca00078e00ff */
[----:B------:R-:W-:Y:S01]  /*d900*/  R2UR UR7, R9 ;  /* 0x00000000090772ca */ /* 0x000fe200000e0000 */
        /* <DEDUP_REMOVED lines=8> */
[----:B------:R2:W3:Y:S01]  /*d990*/  MUFU.EX2 R154, R8 ;  /* 0x00000008009a7308 */ /* 0x0004e20000000800 */
[----:B0-----:R-:W-:Y:S01]  /*d9a0*/  FADD.FTZ R13, R152, R13 ;  /* 0x0000000d980d7221 */ /* 0x001fe20000010000 */
[----:B--2---:R-:W-:-:S03]  /*d9b0*/  VIADD R8, R10, 0x200 ;  /* 0x000002000a087836 */ /* 0x004fc60000000000 */
[----:B------:R-:W-:Y:S02]  /*d9c0*/  FADD.FTZ R9, R14, R13 ;  /* 0x0000000d0e097221 */ /* 0x000fe40000010000 */
[----:B------:R-:W-:Y:S02]  /*d9d0*/  R2UR UR6, R8 ;  /* 0x00000000080672ca */ /* 0x000fe400000e0000 */
[----:B---3--:R-:W-:Y:S01]  /*d9e0*/  FADD.FTZ R9, R154, R9 ;  /* 0x000000099a097221 */ /* 0x008fe20000010000 */
[----:B------:R-:W-:Y:S02]  /*d9f0*/  F2FP.F16.F32.PACK_AB R152, R14, R152 ;  /* 0x000000980e98723e */ /* 0x000fe400000000ff */
[----:B------:R-:W-:Y:S02]  /*da00*/  F2FP.F16.F32.PACK_AB R154, R12, R154 ;  /* 0x0000009a0c9a723e */ /* 0x000fe400000000ff */
[----:B------:R-:W-:Y:S02]  /*da10*/  F2FP.F16.F32.PACK_AB R153, R175, R174 ;  /* 0x000000aeaf99723e */ /* 0x000fe400000000ff */
[----:B------:R-:W-:-:S04]  /*da20*/  F2FP.F16.F32.PACK_AB R155, R177, R176 ;  /* 0x000000b0b19b723e */ /* 0x000fc800000000ff */
[----:B------:R-:W-:-:S06]  /*da30*/  WARPGROUP.ARRIVE ;  /* 0x00000000000079c5 */ /* 0x000fcc0000000000 */
[----:B------:R-:W-:Y:S01]  /*da40*/  HGMMA.64x256x16.F32 R24, R152, gdesc[UR4].tnspB, R24, gsb0 ;  /* 0x43e0000498187df0 */ /* 0x000fe20008000818 */
[----:B------:R-:W-:Y:S01]  /*da50*/  FADD.FTZ R9, R12, R9 ;  /* 0x000000090c097221 */ /* 0x000fe20000010000 */
[----:B------:R-:W-:-:S03]  /*da60*/  IADD3 R8, R10, 0x280, RZ ;  /* 0x000002800a087810 */ /* 0x000fc60007ffe0ff */
[----:B------:R-:W-:Y:S01]  /*da70*/  FADD.FTZ R10, R5, R9 ;  /* 0x00000009050a7221 */ /* 0x000fe20000010000 */
[----:B------:R-:W-:Y:S01]  /*da80*/  IMAD.MOV.U32 R9, RZ, RZ, 0x40000040 ;  /* 0x40000040ff097424 */ /* 0x000fe200078e00ff */
[----:B------:R-:W-:-:S04]  /*da90*/  R2UR UR6, R8 ;  /* 0x00000000080672ca */ /* 0x000fc800000e0000 */
[----:B------:R-:W-:Y:S01]  /*daa0*/  R2UR UR7, R9 ;  /* 0x00000000090772ca */ /* 0x000fe200000e0000 */
        /* <DEDUP_REMOVED lines=18> */
[----:B------:R-:W-:Y:S01]  /*dbd0*/  @!P1 VIADD R3, R3, 0x32460 ;  /* 0x0003246003039836 */ /* 0x000fe20000000000 */
[----:B------:R-:W-:Y:S02]  /*dbe0*/  WARPGROUP.DEPBAR.LE gsb0, 0x0 ;  /* 0x00008000000079c5 */ /* 0x000fe40000010000 */
[----:B------:R-:W0:Y:S08]  /*dbf0*/  MUFU.EX2 R152, R161 ;  /* 0x000000a100987308 */ /* 0x000e300000000800 */
[----:B------:R-:W2:Y:S01]  /*dc00*/  MUFU.EX2 R154, R164 ;  /* 0x000000a4009a7308 */ /* 0x000ea20000000800 */
[----:B------:R-:W-:-:S02]  /*dc10*/  F2FP.F16.F32.PACK_AB R153, R169, R171 ;  /* 0x000000aba999723e */ /* 0x000fc400000000ff */
[----:B------:R-:W-:Y:S01]  /*dc20*/  F2FP.F16.F32.PACK_AB R155, R172, R170 ;  /* 0x000000aaac9b723e */ /* 0x000fe200000000ff */
[C---:B0-----:R-:W-:Y:S01]  /*dc30*/  FADD.FTZ R8, R152.reuse, R10 ;  /* 0x0000000a98087221 */ /* 0x041fe20000010000 */
[----:B------:R-:W-:-:S03]  /*dc40*/  F2FP.F16.F32.PACK_AB R152, R152, R5 ;  /* 0x000000059898723e */ /* 0x000fc600000000ff */
[----:B--2---:R-:W-:Y:S01]  /*dc50*/  FADD.FTZ R8, R154, R8 ;  /* 0x000000089a087221 */ /* 0x004fe20000010000 */
[----:B------:R-:W-:-:S04]  /*dc60*/  F2FP.F16.F32.PACK_AB R154, R165, R154 ;  /* 0x0000009aa59a723e */ /* 0x000fc800000000ff */
[----:B------:R-:W-:-:S06]  /*dc70*/  WARPGROUP.ARRIVE ;  /* 0x00000000000079c5 */ /* 0x000fcc0000000000 */
[----:B------:R-:W-:Y:S01]  /*dc80*/  HGMMA.64x256x16.F32 R24, R152, gdesc[UR4].tnspB, R24, gsb0 ;  /* 0x43e0000498187df0 */ /* 0x000fe20008000818 */
[----:B------:R-:W-:Y:S01]  /*dc90*/  FADD.FTZ R176, R171, R176 ;  /* 0x000000b0abb07221 */ /* 0x000fe20000010000 */
[----:B------:R-:W-:-:S03]  /*dca0*/  @!P1 PRMT R3, RZ, 0x654, R3 ;  /* 0x00000654ff039816 */ /* 0x000fc60000000003 */
[----:B------:R-:W-:-:S04]  /*dcb0*/  FADD.FTZ R169, R169, R176 ;  /* 0x000000b0a9a97221 */ /* 0x000fc80000010000 */
[----:B------:R-:W-:Y:S01]  /*dcc0*/  FADD.FTZ R169, R170, R169 ;  /* 0x000000a9aaa97221 */ /* 0x000fe20000010000 */
[----:B------:R-:W-:Y:S01]  /*dcd0*/  FADD.FTZ R11, R165, R8 ;  /* 0x00000008a50b7221 */ /* 0x000fe20000010000 */
[----:B------:R-:W-:Y:S02]  /*dce0*/  IMAD.MOV.U32 R4, RZ, RZ, R167 ;  /* 0x000000ffff047224 */ /* 0x000fe400078e00a7 */
[----:B------:R-:W-:Y:S01]  /*dcf0*/  FADD.FTZ R10, R172, R169 ;  /* 0x000000a9ac0a7221 */ /* 0x000fe20000010000 */
[----:B------:R-:W-:Y:S01]  /*dd00*/  IMAD.MOV.U32 R5, RZ, RZ, R7 ;  /* 0x000000ffff057224 */ /* 0x000fe200078e0007 */
[----:B------:R-:W-:Y:S02]  /*dd10*/  WARPGROUP.DEPBAR.LE gsb0, 0x0 ;  /* 0x00008000000079c5 */ /* 0x000fe40000010000 */
[----:B------:R1:W-:Y:S01]  /*dd20*/  @!P1 SYNCS.ARRIVE.TRANS64.RED.A1T0 RZ, [R3+URZ], RZ ;  /* 0x000000ff03ff99a7 */ /* 0x0003e2000810043f */
[----:B------:R-:W-:Y:S05]  /*dd30*/  @P2 BRA `(.L_x_10660) ;  /* 0xffffffd000742947 */ /* 0x000fea000383ffff */
.L_x_10650:
[----:B------:R-:W-:Y:S05]  /*dd40*/  WARPSYNC.ALL ;  /* 0x0000000000007948 */ /* 0x000fea0003800000 */
[----:B0-----:R-:W0:Y:S01]  /*dd50*/  SHFL.BFLY PT, R0, R11, 0x2, 0x1f ;  /* 0x0c401f000b007f89 */ /* 0x001e2200000e0000 */
[----:B------:R-:W-:Y:S01]  /*dd60*/  IMAD.MOV.U32 R4, RZ, RZ, RZ ;  /* 0x000000ffff047224 */ /* 0x000fe200078e00ff */
[----:B------:R2:W-:Y:S06]  /*dd70*/  BAR.ARV R168, 0x100 ;  /* 0x000400a80000751d */ /* 0x0005ec0000002000 */
[----:B------:R-:W-:-:S02]  /*dd80*/  VIADD R200, R200, 0x1 ;  /* 0x00000001c8c87836 */ /* 0x000fc40000000000 */
[----:B------:R-:W-:Y:S06]  /*dd90*/  BAR.ARV 0x8, 0x180 ;  /* 0x0206000000007b1d */ /* 0x000fec0000002000 */
[----:B------:R-:W-:Y:S01]  /*dda0*/  ISETP.NE.AND P0, PT, R200, 0x2, PT ;  /* 0x00000002c800780c */ /* 0x000fe20003f05270 */
[----:B------:R-:W-:Y:S01]  /*ddb0*/  VIADD R229, R229, 0x1 ;  /* 0x00000001e5e57836 */ /* 0x000fe20000000000 */
[----:B-1----:R-:W1:Y:S01]  /*ddc0*/  SHFL.BFLY PT, R3, R10, 0x2, 0x1f ;  /* 0x0c401f000a037f89 */ /* 0x002e6200000e0000 */
[----:B------:R-:W-:Y:S02]  /*ddd0*/  PLOP3.LUT P1, PT, PT, PT, PT, 0x8, 0x0 ;  /* 0x000000000000781c */ /* 0x000fe40003f2e170 */
[----:B------:R-:W-:Y:S01]  /*dde0*/  SEL R13, RZ, 0x1, P0 ;  /* 0x00000001ff0d7807 */ /* 0x000fe20000000000 */
[----:B0-----:R-:W-:Y:S01]  /*ddf0*/  FADD.FTZ R0, R0, R11 ;  /* 0x0000000b00007221 */ /* 0x001fe20000010000 */
[----:B------:R-:W-:-:S02]  /*de00*/  SEL R200, R200, RZ, P0 ;  /* 0x000000ffc8c87207 */ /* 0x000fc40000000000 */
[----:B------:R-:W-:Y:S02]  /*de10*/  LOP3.LUT R204, R204, R13, RZ, 0x3c, !PT ;  /* 0x0000000dcccc7212 */ /* 0x000fe400078e3cff */
[----:B------:R-:W0:Y:S01]  /*de20*/  SHFL.BFLY PT, R9, R0, 0x1, 0x1f ;  /* 0x0c201f0000097f89 */ /* 0x000e2200000e0000 */
[----:B-1----:R-:W-:Y:S01]  /*de30*/  FADD.FTZ R5, R3, R10 ;  /* 0x0000000a03057221 */ /* 0x002fe20000010000 */
[----:B------:R-:W-:-:S04]  /*de40*/  IMAD.MOV.U32 R3, RZ, RZ, RZ ;  /* 0x000000ffff037224 */ /* 0x000fc800078e00ff */
[----:B------:R-:W1:Y:S01]  /*de50*/  SHFL.BFLY PT, R8, R5, 0x1, 0x1f ;  /* 0x0c201f0005087f89 */ /* 0x000e6200000e0000 */
[----:B0-----:R-:W-:-:S05]  /*de60*/  FADD.FTZ R9, R0, R9 ;  /* 0x0000000900097221 */ /* 0x001fca0000010000 */
[----:B------:R-:W-:-:S13]  /*de70*/  FSETP.NE.FTZ.AND P2, PT, R9, RZ, PT ;  /* 0x000000ff0900720b */ /* 0x000fda0003f55000 */
[----:B------:R-:W0:Y:S01]  /*de80*/  @P2 MUFU.RCP R4, R9 ;  /* 0x0000000900042308 */ /* 0x000e220000001000 */
[----:B-1----:R-:W-:Y:S01]  /*de90*/  FADD.FTZ R11, R5, R8 ;  /* 0x00000008050b7221 */ /* 0x002fe20000010000 */
[----:B------:R-:W-:-:S04]  /*dea0*/  IMAD.MOV.U32 R5, RZ, RZ, -0x800000 ;  /* 0xff800000ff057424 */ /* 0x000fc800078e00ff */
[----:B------:R-:W-:Y:S02]  /*deb0*/  FSETP.NE.FTZ.AND P3, PT, R11, RZ, PT ;  /* 0x000000ff0b00720b */ /* 0x000fe40003f75000 */
[----:B------:R-:W1:Y:S01]  /*dec0*/  @P2 MUFU.LG2 R20, R9 ;  /* 0x0000000900142308 */ /* 0x000e620000000c00 */
[-C--:B0-----:R-:W-:Y:S01]  /*ded0*/  FMUL.FTZ R10, R28, R4.reuse ;  /* 0x000000041c0a7220 */ /* 0x081fe20000410000 */
[----:B------:R-:W-:Y:S01]  /*dee0*/  FMUL.FTZ R0, R33, R4 ;  /* 0x0000000421007220 */ /* 0x000fe20000410000 */
[----:B------:R-:W-:-:S08]  /*def0*/  @P2 FMUL.FTZ R28, R6, 0.69314718246459960938 ;  /* 0x3f317218061c2820 */ /* 0x000fd00000410000 */
[----:B------:R-:W0:Y:S01]  /*df00*/  @P3 MUFU.LG2 R18, R11 ;  /* 0x0000000b00123308 */ /* 0x000e220000000c00 */
[----:B------:R-:W-:Y:S01]  /*df10*/  @P3 FMUL.FTZ R21, R6, 0.69314718246459960938 ;  /* 0x3f31721806153820 */ /* 0x000fe20000410000 */
[-C--:B------:R-:W-:Y:S01]  /*df20*/  FMUL.FTZ R8, R24, R4.reuse ;  /* 0x0000000418087220 */ /* 0x080fe20000410000 */
[-C--:B------:R-:W-:Y:S01]  /*df30*/  FMUL.FTZ R161, R48, R4.reuse ;  /* 0x0000000430a17220 */ /* 0x080fe20000410000 */
[-C--:B------:R-:W-:Y:S01]  /*df40*/  FMUL.FTZ R165, R64, R4.reuse ;  /* 0x0000000440a57220 */ /* 0x080fe20000410000 */
[----:B-1----:R-:W-:Y:S01]  /*df50*/  @P2 FMUL.FTZ R33, R20, 0.69314718246459960938 ;  /* 0x3f31721814212820 */ /* 0x002fe20000410000 */
[-C--:B------:R-:W-:Y:S01]  /*df60*/  FMUL.FTZ R170, R80, R4.reuse ;  /* 0x0000000450aa7220 */ /* 0x080fe20000410000 */
[-C--:B------:R-:W-:Y:S01]  /*df70*/  FMUL.FTZ R25, R25, R4.reuse ;  /* 0x0000000419197220 */ /* 0x080fe20000410000 */
[----:B------:R-:W1:Y:S01]  /*df80*/  @P3 MUFU.RCP R3, R11 ;  /* 0x0000000b00033308 */ /* 0x000e620000001000 */
        /* <DEDUP_REMOVED lines=125> */
.L_x_10607:
        /* <DEDUP_REMOVED lines=10> */
[----:B------:R-:W2:Y:S01]  /*e800*/  LDL R26, [R1+0x8c] ;  /* 0x00008c00011a7983 */ /* 0x000ea20000100800 */
[----:B------:R-:W3:Y:S01]  /*e810*/  S2R R7, SR_SWINHI ;  /* 0x0000000000077919 */ /* 0x000ee20000002f00 */
[----:B------:R-:W-:Y:S05]  /*e820*/  WARPSYNC.ALL ;  /* 0x0000000000007948 */ /* 0x000fea0003800000 */
[----:B------:R-:W-:Y:S01]  /*e830*/  F2FP.F16.F32.PACK_AB R8, R25, R8 ;  /* 0x000000081908723e */ /* 0x000fe200000000ff */
[----:B------:R-:W-:Y:S01]  /*e840*/  ULDC.64 UR4, c[0x0][0xd00] ;  /* 0x0003400000047ab9 */ /* 0x000fe20000000a00 */
[----:B------:R-:W4:Y:S01]  /*e850*/  LDL R182, [R1+0x88] ;  /* 0x0000880001b67983 */ /* 0x000f220000100800 */
[----:B------:R-:W-:-:S02]  /*e860*/  MOV R20, R18 ;  /* 0x0000001200147202 */ /* 0x000fc40000000f00 */
[----:B---3--:R-:W-:Y:S02]  /*e870*/  MOV R21, R7 ;  /* 0x0000000700157202 */ /* 0x008fe40000000f00 */
        /* <DEDUP_REMOVED lines=18> */
[----:B------:R-:W-:Y:S01]  /*e9a0*/  F2FP.F16.F32.PACK_AB R147, R3, R150 ;  /* 0x000000960393723e */ /* 0x000fe200000000ff */
[----:B------:R-:W-:Y:S01]  /*e9b0*/  IMAD.MOV.U32 R80, RZ, RZ, RZ ;  /* 0x000000ffff507224 */ /* 0x000fe200078e00ff */
[----:B------:R-:W-:Y:S01]  /*e9c0*/  BAR.SYNC.DEFER_BLOCKING 0x1, 0x100 ;  /* 0x0044000000007b1d */ /* 0x000fe20000010000 */
[----:B--2---:R-:W-:-:S03]  /*e9d0*/  IMAD.WIDE R124, R26, 0x2, R20 ;  /* 0x000000021a7c7825 */ /* 0x004fc600078e0214 */
[C---:B------:R-:W-:Y:S02]  /*e9e0*/  IADD3 R26, P2, R124.reuse, 0x40, RZ ;  /* 0x000000407c1a7810 */ /* 0x040fe40007f5e0ff */
[----:B-----5:R-:W-:Y:S02]  /*e9f0*/  IADD3 R28, P3, R124, 0x60, RZ ;  /* 0x000000607c1c7810 */ /* 0x020fe40007f7e0ff */
[----:B------:R-:W-:Y:S02]  /*ea00*/  LOP3.LUT R96, R26, 0x380, RZ, 0xc0, !PT ;  /* 0x000003801a607812 */ /* 0x000fe400078ec0ff */
[----:B------:R-:W-:Y:S02]  /*ea10*/  LOP3.LUT R100, R28, 0x380, RZ, 0xc0, !PT ;  /* 0x000003801c647812 */ /* 0x000fe400078ec0ff */
[----:B------:R-:W-:Y:S02]  /*ea20*/  SHF.R.U64 R96, R96, 0x3, RZ ;  /* 0x0000000360607819 */ /* 0x000fe400000012ff */
[----:B------:R-:W-:-:S02]  /*ea30*/  IADD3 R84, P0, R124, 0x4040, RZ ;  /* 0x000040407c547810 */ /* 0x000fc40007f1e0ff */
[----:B------:R-:W-:Y:S02]  /*ea40*/  SHF.R.U64 R100, R100, 0x3, RZ ;  /* 0x0000000364647819 */ /* 0x000fe400000012ff */
[C---:B------:R-:W-:Y:S02]  /*ea50*/  IADD3 R30, P4, R124.reuse, 0x4000, RZ ;  /* 0x000040007c1e7810 */ /* 0x040fe40007f9e0ff */
[----:B-1----:R-:W-:Y:S02]  /*ea60*/  IADD3 R32, P5, R124, 0x4020, RZ ;  /* 0x000040207c207810 */ /* 0x002fe40007fbe0ff */
[----:B------:R-:W-:Y:S02]  /*ea70*/  LOP3.LUT R96, R96, R26, RZ, 0x3c, !PT ;  /* 0x0000001a60607212 */ /* 0x000fe400078e3cff */
[----:B------:R-:W-:Y:S02]  /*ea80*/  IADD3 R7, P1, R124, 0x20, RZ ;  /* 0x000000207c077810 */ /* 0x000fe40007f3e0ff */
[----:B------:R-:W-:-:S02]  /*ea90*/  LOP3.LUT R100, R100, R28, RZ, 0x3c, !PT ;  /* 0x0000001c64647212 */ /* 0x000fc400078e3cff */
[----:B------:R-:W-:Y:S02]  /*eaa0*/  LOP3.LUT R26, R84, 0x380, RZ, 0xc0, !PT ;  /* 0x00000380541a7812 */ /* 0x000fe400078ec0ff */
[----:B------:R-:W-:Y:S02]  /*eab0*/  LOP3.LUT R104, R30, 0x380, RZ, 0xc0, !PT ;  /* 0x000003801e687812 */ /* 0x000fe400078ec0ff */
[----:B------:R-:W-:Y:S01]  /*eac0*/  LOP3.LUT R28, R32, 0x380, RZ, 0xc0, !PT ;  /* 0x00000380201c7812 */ /* 0x000fe200078ec0ff */
[--C-:B------:R-:W-:Y:S01]  /*ead0*/  IMAD.X R107, RZ, RZ, R125.reuse, P5 ;  /* 0x000000ffff6b7224 */ /* 0x100fe200028e067d */
[----:B------:R-:W-:Y:S01]  /*eae0*/  LOP3.LUT R92, R7, 0x380, RZ, 0xc0, !PT ;  /* 0x00000380075c7812 */ /* 0x000fe200078ec0ff */
[--C-:B------:R-:W-:Y:S01]  /*eaf0*/  IMAD.X R93, RZ, RZ, R125.reuse, P1 ;  /* 0x000000ffff5d7224 */ /* 0x100fe200008e067d */
[----:B------:R-:W-:Y:S01]  /*eb00*/  SHF.R.U64 R26, R26, 0x3, RZ ;  /* 0x000000031a1a7819 */ /* 0x000fe200000012ff */
[----:B------:R-:W-:Y:S01]  /*eb10*/  IMAD.X R97, RZ, RZ, R125, P2 ;  /* 0x000000ffff617224 */ /* 0x000fe200010e067d */
[----:B------:R-:W-:-:S02]  /*eb20*/  LOP3.LUT R89, R124, 0x380, RZ, 0xc0, !PT ;  /* 0x000003807c597812 */ /* 0x000fc400078ec0ff */
[----:B------:R-:W-:Y:S02]  /*eb30*/  IADD3.X R101, RZ, R125, RZ, P3, !PT ;  /* 0x0000007dff657210 */ /* 0x000fe40001ffe4ff */
[----:B------:R-:W-:Y:S02]  /*eb40*/  IADD3 R118, P5, R124, 0x8060, RZ ;  /* 0x000080607c767810 */ /* 0x000fe40007fbe0ff */
[----:B------:R-:W-:Y:S02]  /*eb50*/  SHF.R.U64 R104, R104, 0x3, RZ ;  /* 0x0000000368687819 */ /* 0x000fe400000012ff */
[----:B------:R-:W-:Y:S02]  /*eb60*/  SHF.R.U64 R28, R28, 0x3, RZ ;  /* 0x000000031c1c7819 */ /* 0x000fe400000012ff */
[C---:B------:R-:W-:Y:S02]  /*eb70*/  IADD3 R88, P1, R124.reuse, 0x4060, RZ ;  /* 0x000040607c587810 */ /* 0x040fe40007f3e0ff */
[----:B------:R-:W-:-:S02]  /*eb80*/  IADD3 R112, P2, R124, 0x8000, RZ ;  /* 0x000080007c707810 */ /* 0x000fc40007f5e0ff */
[----:B------:R-:W-:Y:S02]  /*eb90*/  IADD3 R114, P3, R124, 0x8020, RZ ;  /* 0x000080207c727810 */ /* 0x000fe40007f7e0ff */
[----:B------:R-:W-:Y:S02]  /*eba0*/  SHF.R.U64 R92, R92, 0x3, RZ ;  /* 0x000000035c5c7819 */ /* 0x000fe400000012ff */
[----:B------:R-:W-:Y:S02]  /*ebb0*/  LOP3.LUT R108, R26, R84, RZ, 0x3c, !PT ;  /* 0x000000541a6c7212 */ /* 0x000fe400078e3cff */
[----:B------:R-:W-:Y:S02]  /*ebc0*/  SHF.R.U64 R89, R89, 0x3, RZ ;  /* 0x0000000359597819 */ /* 0x000fe400000012ff */
[----:B------:R-:W-:Y:S02]  /*ebd0*/  LOP3.LUT R104, R104, R30, RZ, 0x3c, !PT ;  /* 0x0000001e68687212 */ /* 0x000fe400078e3cff */
[----:B------:R-:W-:-:S02]  /*ebe0*/  LOP3.LUT R106, R28, R32, RZ, 0x3c, !PT ;  /* 0x000000201c6a7212 */ /* 0x000fc400078e3cff */
[----:B------:R-:W-:Y:S01]  /*ebf0*/  LOP3.LUT R26, R118, 0x380, RZ, 0xc0, !PT ;  /* 0x00000380761a7812 */ /* 0x000fe200078ec0ff */
[--C-:B------:R-:W-:Y:S01]  /*ec00*/  IMAD.X R105, RZ, RZ, R125.reuse, P4 ;  /* 0x000000ffff697224 */ /* 0x100fe200020e067d */
[----:B------:R-:W-:Y:S01]  /*ec10*/  LOP3.LUT R28, R112, 0x380, RZ, 0xc0, !PT ;  /* 0x00000380701c7812 */ /* 0x000fe200078ec0ff */
[--C-:B------:R-:W-:Y:S01]  /*ec20*/  IMAD.X R109, RZ, RZ, R125.reuse, P0 ;  /* 0x000000ffff6d7224 */ /* 0x100fe200000e067d */
[----:B------:R-:W-:Y:S01]  /*ec30*/  LOP3.LUT R30, R114, 0x380, RZ, 0xc0, !PT ;  /* 0x00000380721e7812 */ /* 0x000fe200078ec0ff */
[--C-:B------:R-:W-:Y:S01]  /*ec40*/  IMAD.X R111, RZ, RZ, R125.reuse, P1 ;  /* 0x000000ffff6f7224 */ /* 0x100fe200008e067d */
[C---:B------:R-:W-:Y:S01]  /*ec50*/  IADD3 R116, P4, R124.reuse, 0x8040, RZ ;  /* 0x000080407c747810 */ /* 0x040fe20007f9e0ff */
[--C-:B------:R-:W-:Y:S01]  /*ec60*/  IMAD.X R113, RZ, RZ, R125.reuse, P2 ;  /* 0x000000ffff717224 */ /* 0x100fe200010e067d */
[C---:B------:R-:W-:Y:S01]  /*ec70*/  IADD3 R120, P0, R124.reuse, 0xc000, RZ ;  /* 0x0000c0007c787810 */ /* 0x040fe20007f1e0ff */
[----:B------:R-:W-:Y:S01]  /*ec80*/  IMAD.X R115, RZ, RZ, R125, P3 ;  /* 0x000000ffff737224 */ /* 0x000fe200018e067d */
[----:B------:R-:W-:-:S02]  /*ec90*/  IADD3 R122, P1, R124, 0xc020, RZ ;  /* 0x0000c0207c7a7810 */ /* 0x000fc40007f3e0ff */
[C---:B------:R-:W-:Y:S02]  /*eca0*/  IADD3 R151, P2, R124.reuse, 0xc040, RZ ;  /* 0x0000c0407c977810 */ /* 0x040fe40007f5e0ff */
[----:B------:R-:W-:Y:S02]  /*ecb0*/  IADD3 R167, P3, R124, 0xc060, RZ ;  /* 0x0000c0607ca77810 */ /* 0x000fe40007f7e0ff */
[----:B------:R-:W-:Y:S02]  /*ecc0*/  LOP3.LUT R92, R92, R7, RZ, 0x3c, !PT ;  /* 0x000000075c5c7212 */ /* 0x000fe400078e3cff */
[----:B------:R-:W-:Y:S02]  /*ecd0*/  LOP3.LUT R124, R89, R124, RZ, 0x3c, !PT ;  /* 0x0000007c597c7212 */ /* 0x000fe400078e3cff */
[----:B------:R-:W-:Y:S02]  /*ece0*/  LOP3.LUT R7, R88, 0x380, RZ, 0xc0, !PT ;  /* 0x0000038058077812 */ /* 0x000fe400078ec0ff */
[----:B------:R-:W-:-:S02]  /*ecf0*/  SHF.R.U64 R26, R26, 0x3, RZ ;  /* 0x000000031a1a7819 */ /* 0x000fc400000012ff */
[----:B------:R-:W-:Y:S02]  /*ed00*/  SHF.R.U64 R28, R28, 0x3, RZ ;  /* 0x000000031c1c7819 */ /* 0x000fe400000012ff */
[----:B------:R-:W-:Y:S02]  /*ed10*/  SHF.R.U64 R30, R30, 0x3, RZ ;  /* 0x000000031e1e7819 */ /* 0x000fe400000012ff */
[----:B------:R-:W-:Y:S02]  /*ed20*/  SHF.R.U64 R7, R7, 0x3, RZ ;  /* 0x0000000307077819 */ /* 0x000fe400000012ff */
[----:B------:R-:W-:Y:S02]  /*ed30*/  LOP3.LUT R118, R26, R118, RZ, 0x3c, !PT ;  /* 0x000000761a767212 */ /* 0x000fe400078e3cff */
[----:B------:R-:W-:Y:S02]  /*ed40*/  MOV R124, R124 ;  /* 0x0000007c007c7202 */ /* 0x000fe40000000f00 */
[----:B------:R-:W-:-:S02]  /*ed50*/  LOP3.LUT R112, R28, R112, RZ, 0x3c, !PT ;  /* 0x000000701c707212 */ /* 0x000fc400078e3cff */
[----:B------:R-:W-:Y:S02]  /*ed60*/  LOP3.LUT R114, R30, R114, RZ, 0x3c, !PT ;  /* 0x000000721e727212 */ /* 0x000fe400078e3cff */
[----:B------:R-:W-:Y:S02]  /*ed70*/  LOP3.LUT R26, R167, 0x380, RZ, 0xc0, !PT ;  /* 0x00000380a71a7812 */ /* 0x000fe400078ec0ff */
[----:B------:R-:W-:Y:S02]  /*ed80*/  LOP3.LUT R28, R120, 0x380, RZ, 0xc0, !PT ;  /* 0x00000380781c7812 */ /* 0x000fe400078ec0ff */
[----:B------:R-:W-:Y:S01]  /*ed90*/  LOP3.LUT R30, R122, 0x380, RZ, 0xc0, !PT ;  /* 0x000003807a1e7812 */ /* 0x000fe200078ec0ff */
[----:B------:R1:W-:Y:S01]  /*eda0*/  STSM.16.M88.4 [R124], R8 ;  /* 0x000000087c007844 */ /* 0x0003e20000000200 */
[----:B------:R-:W-:Y:S02]  /*edb0*/  LOP3.LUT R110, R7, R88, RZ, 0x3c, !PT ;  /* 0x00000058076e7212 */ /* 0x000fe400078e3cff */
[----:B------:R-:W-:-:S02]  /*edc0*/  LOP3.LUT R7, R116, 0x380, RZ, 0xc0, !PT ;  /* 0x0000038074077812 */ /* 0x000fc400078ec0ff */
[----:B------:R-:W-:Y:S02]  /*edd0*/  SHF.R.U64 R26, R26, 0x3, RZ ;  /* 0x000000031a1a7819 */ /* 0x000fe400000012ff */
[----:B------:R-:W-:Y:S02]  /*ede0*/  SHF.R.U64 R28, R28, 0x3, RZ ;  /* 0x000000031c1c7819 */ /* 0x000fe400000012ff */
[----:B------:R-:W-:Y:S02]  /*edf0*/  SHF.R.U64 R30, R30, 0x3, RZ ;  /* 0x000000031e1e7819 */ /* 0x000fe400000012ff */
[----:B------:R-:W-:Y:S02]  /*ee00*/  MOV R92, R92 ;  /* 0x0000005c005c7202 */ /* 0x000fe40000000f00 */
[----:B------:R-:W-:Y:S02]  /*ee10*/  MOV R96, R96 ;  /* 0x0000006000607202 */ /* 0x000fe40000000f00 */
[----:B-1----:R-:W-:-:S02]  /*ee20*/  F2FP.F16.F32.PACK_AB R8, R0, R14 ;  /* 0x0000000e0008723e */ /* 0x002fc400000000ff */
[----:B------:R-:W-:Y:S02]  /*ee30*/  F2FP.F16.F32.PACK_AB R9, R12, R6 ;  /* 0x000000060c09723e */ /* 0x000fe400000000ff */
[----:B------:R-:W-:Y:S02]  /*ee40*/  MOV R100, R100 ;  /* 0x0000006400647202 */ /* 0x000fe40000000f00 */
[----:B------:R-:W-:Y:S01]  /*ee50*/  MOV R104, R104 ;  /* 0x0000006800687202 */ /* 0x000fe20000000f00 */
[--C-:B------:R-:W-:Y:S01]  /*ee60*/  IMAD.X R117, RZ, RZ, R125.reuse, P4 ;  /* 0x000000ffff757224 */ /* 0x100fe200020e067d */
[----:B------:R-:W-:Y:S02]  /*ee70*/  F2FP.F16.F32.PACK_AB R10, R37, R36 ;  /* 0x00000024250a723e */ /* 0x000fe400000000ff */
[----:B------:R-:W-:Y:S02]  /*ee80*/  MOV R106, R106 ;  /* 0x0000006a006a7202 */ /* 0x000fe40000000f00 */
[----:B------:R-:W-:Y:S01]  /*ee90*/  MOV R108, R108 ;  /* 0x0000006c006c7202 */ /* 0x000fe20000000f00 */
[--C-:B------:R-:W-:Y:S01]  /*eea0*/  IMAD.X R119, RZ, RZ, R125.reuse, P5 ;  /* 0x000000ffff777224 */ /* 0x100fe200028e067d */
[----:B------:R-:W-:Y:S01]  /*eeb0*/  F2FP.F16.F32.PACK_AB R11, R39, R38 ;  /* 0x00000026270b723e */ /* 0x000fe200000000ff */
[--C-:B------:R-:W-:Y:S01]  /*eec0*/  IMAD.X R121, RZ, RZ, R125.reuse, P0 ;  /* 0x000000ffff797224 */ /* 0x100fe200000e067d */
[----:B------:R-:W-:Y:S01]  /*eed0*/  F2FP.F16.F32.PACK_AB R12, R41, R24 ;  /* 0x00000018290c723e */ /* 0x000fe200000000ff */
[----:B------:R-:W-:Y:S01]  /*eee0*/  IMAD.X R123, RZ, RZ, R125, P1 ;  /* 0x000000ffff7b7224 */ /* 0x000fe200008e067d */
[----:B------:R-:W-:-:S02]  /*eef0*/  F2FP.F16.F32.PACK_AB R14, R45, R160 ;  /* 0x000000a02d0e723e */ /* 0x000fc400000000ff */
[----:B------:R-:W-:Y:S02]  /*ef00*/  SHF.R.U64 R7, R7, 0x3, RZ ;  /* 0x0000000307077819 */ /* 0x000fe400000012ff */
[----:B------:R-:W-:Y:S01]  /*ef10*/  LOP3.LUT R88, R26, R167, RZ, 0x3c, !PT ;  /* 0x000000a71a587212 */ /* 0x000fe200078e3cff */
[----:B------:R1:W-:Y:S01]  /*ef20*/  STSM.16.M88.4 [R92], R8 ;  /* 0x000000085c007844 */ /* 0x0003e20000000200 */
[----:B------:R-:W-:Y:S01]  /*ef30*/  LOP3.LUT R120, R28, R120, RZ, 0x3c, !PT ;  /* 0x000000781c787212 */ /* 0x000fe200078e3cff */
[--C-:B------:R-:W-:Y:S01]  /*ef40*/  IMAD.X R85, RZ, RZ, R125.reuse, P2 ;  /* 0x000000ffff557224 */ /* 0x100fe200010e067d */
[----:B------:R-:W-:Y:S01]  /*ef50*/  LOP3.LUT R122, R30, R122, RZ, 0x3c, !PT ;  /* 0x0000007a1e7a7212 */ /* 0x000fe200078e3cff */
[----:B------:R-:W-:Y:S01]  /*ef60*/  IMAD.X R89, RZ, RZ, R125, P3 ;  /* 0x000000ffff597224 */ /* 0x000fe200018e067d */
[----:B------:R-:W-:Y:S01]  /*ef70*/  F2FP.F16.F32.PACK_AB R24, R49, R161 ;  /* 0x000000a13118723e */ /* 0x000fe200000000ff */
[----:B------:R-:W2:Y:S01]  /*ef80*/  LDC R0, c[0x0][0xce8] ;  /* 0x00033a00ff007b82 */ /* 0x000ea20000000800 */
[----:B------:R-:W-:-:S02]  /*ef90*/  F2FP.F16.F32.PACK_AB R26, R53, R162 ;  /* 0x000000a2351a723e */ /* 0x000fc400000000ff */
[----:B------:R-:W-:Y:S02]  /*efa0*/  F2FP.F16.F32.PACK_AB R28, R57, R163 ;  /* 0x000000a3391c723e */ /* 0x000fe400000000ff */
[----:B------:R-:W-:Y:S01]  /*efb0*/  F2FP.F16.F32.PACK_AB R30, R61, R164 ;  /* 0x000000a43d1e723e */ /* 0x000fe200000000ff */
[----:B------:R3:W-:Y:S01]  /*efc0*/  STSM.16.M88.4 [R96], R12 ;  /* 0x0000000c60007844 */ /* 0x0007e20000000200 */
[----:B------:R-:W-:Y:S02]  /*efd0*/  LOP3.LUT R116, R7, R116, RZ, 0x3c, !PT ;  /* 0x0000007407747212 */ /* 0x000fe400078e3cff */
[----:B-1----:R-:W-:Y:S02]  /*efe0*/  F2FP.F16.F32.PACK_AB R8, R65, R165 ;  /* 0x000000a54108723e */ /* 0x002fe400000000ff */
[----:B------:R-:W-:Y:S02]  /*eff0*/  F2FP.F16.F32.PACK_AB R9, R67, R66 ;  /* 0x000000424309723e */ /* 0x000fe400000000ff */
[----:B------:R-:W-:-:S02]  /*f000*/  F2FP.F16.F32.PACK_AB R10, R69, R166 ;  /* 0x000000a6450a723e */ /* 0x000fc400000000ff */
[----:B------:R-:W-:Y:S01]  /*f010*/  F2FP.F16.F32.PACK_AB R11, R71, R70 ;  /* 0x00000046470b723e */ /* 0x000fe200000000ff */
[----:B------:R-:W-:Y:S01]  /*f020*/  STSM.16.M88.4 [R100], R24 ;  /* 0x0000001864007844 */ /* 0x000fe20000000200 */
[----:B------:R-:W-:Y:S02]  /*f030*/  LOP3.LUT R7, R151, 0x380, RZ, 0xc0, !PT ;  /* 0x0000038097077812 */ /* 0x000fe400078ec0ff */
[----:B------:R-:W-:Y:S02]  /*f040*/  MOV R110, R110 ;  /* 0x0000006e006e7202 */ /* 0x000fe40000000f00 */
[----:B---3--:R-:W-:Y:S02]  /*f050*/  F2FP.F16.F32.PACK_AB R12, R73, R168 ;  /* 0x000000a8490c723e */ /* 0x008fe400000000ff */
        /* <DEDUP_REMOVED lines=8> */
[----:B------:R1:W-:Y:S01]  /*f0e0*/  STSM.16.M88.4 [R106], R8 ;  /* 0x000000086a007844 */ /* 0x0003e20000000200 */
[----:B------:R-:W-:-:S02]  /*f0f0*/  MOV R112, R112 ;  /* 0x0000007000707202 */ /* 0x000fc40000000f00 */
[----:B------:R-:W-:Y:S02]  /*f100*/  F2FP.F16.F32.PACK_AB R48, R64, R172 ;  /* 0x000000ac4030723e */ /* 0x000fe400000000ff */
[----:B------:R-:W-:Y:S02]  /*f110*/  F2FP.F16.F32.PACK_AB R49, R91, R90 ;  /* 0x0000005a5b31723e */ /* 0x000fe400000000ff */
[----:B------:R-:W-:Y:S02]  /*f120*/  MOV R114, R114 ;  /* 0x0000007200727202 */ /* 0x000fe40000000f00 */
[----:B------:R-:W-:Y:S02]  /*f130*/  F2FP.F16.F32.PACK_AB R64, R152, R174 ;  /* 0x000000ae9840723e */ /* 0x000fe400000000ff */
[----:B------:R-:W-:Y:S02]  /*f140*/  F2FP.F16.F32.PACK_AB R65, R99, R98 ;  /* 0x000000626341723e */ /* 0x000fe400000000ff */
[----:B------:R-:W-:-:S02]  /*f150*/  F2FP.F16.F32.PACK_AB R66, R153, R175 ;  /* 0x000000af9942723e */ /* 0x000fc400000000ff */
[----:B------:R-:W-:Y:S01]  /*f160*/  F2FP.F16.F32.PACK_AB R67, R103, R102 ;  /* 0x000000666743723e */ /* 0x000fe200000000ff */
[----:B------:R3:W-:Y:S01]  /*f170*/  STSM.16.M88.4 [R108], R12 ;  /* 0x0000000c6c007844 */ /* 0x0007e20000000200 */
[----:B------:R-:W-:Y:S02]  /*f180*/  SHF.R.U64 R7, R7, 0x3, RZ ;  /* 0x0000000307077819 */ /* 0x000fe400000012ff */
[----:B------:R-:W-:Y:S02]  /*f190*/  MOV R116, R116 ;  /* 0x0000007400747202 */ /* 0x000fe40000000f00 */
[----:B-1----:R-:W-:Y:S02]  /*f1a0*/  F2FP.F16.F32.PACK_AB R8, R154, R176 ;  /* 0x000000b09a08723e */ /* 0x002fe400000000ff */
[----:B------:R-:W-:Y:S02]  /*f1b0*/  F2FP.F16.F32.PACK_AB R9, R43, R40 ;  /* 0x000000282b09723e */ /* 0x000fe400000000ff */
[----:B------:R-:W-:-:S02]  /*f1c0*/  F2FP.F16.F32.PACK_AB R10, R155, R177 ;  /* 0x000000b19b0a723e */ /* 0x000fc400000000ff */
[----:B------:R-:W-:Y:S01]  /*f1d0*/  F2FP.F16.F32.PACK_AB R11, R47, R44 ;  /* 0x0000002c2f0b723e */ /* 0x000fe200000000ff */
[----:B------:R-:W-:Y:S01]  /*f1e0*/  STSM.16.M88.4 [R110], R36 ;  /* 0x000000246e007844 */ /* 0x000fe20000000200 */
[----:B------:R-:W-:-:S03]  /*f1f0*/  LOP3.LUT R84, R7, R151, RZ, 0x3c, !PT ;  /* 0x0000009707547212 */ /* 0x000fc600078e3cff */
[----:B------:R-:W-:Y:S01]  /*f200*/  STSM.16.M88.4 [R112], R48 ;  /* 0x0000003070007844 */ /* 0x000fe20000000200 */
[----:B------:R-:W-:Y:S02]  /*f210*/  MOV R118, R118 ;  /* 0x0000007600767202 */ /* 0x000fe40000000f00 */
[----:B---3--:R-:W-:Y:S01]  /*f220*/  F2FP.F16.F32.PACK_AB R12, R156, R178 ;  /* 0x000000b29c0c723e */ /* 0x008fe200000000ff */
[----:B------:R-:W-:Y:S01]  /*f230*/  STSM.16.M88.4 [R114], R64 ;  /* 0x0000004072007844 */ /* 0x000fe20000000200 */
[----:B------:R-:W-:Y:S02]  /*f240*/  F2FP.F16.F32.PACK_AB R13, R56, R52 ;  /* 0x00000034380d723e */ /* 0x000fe400000000ff */
[----:B------:R-:W-:Y:S01]  /*f250*/  F2FP.F16.F32.PACK_AB R14, R157, R179 ;  /* 0x000000b39d0e723e */ /* 0x000fe200000000ff */
[----:B------:R1:W-:Y:S01]  /*f260*/  STSM.16.M88.4 [R116], R8 ;  /* 0x0000000874007844 */ /* 0x0003e20000000200 */
[----:B------:R-:W-:Y:S02]  /*f270*/  F2FP.F16.F32.PACK_AB R15, R68, R60 ;  /* 0x0000003c440f723e */ /* 0x000fe400000000ff */
[----:B------:R-:W-:-:S02]  /*f280*/  MOV R120, R120 ;  /* 0x0000007800787202 */ /* 0x000fc40000000f00 */
[----:B------:R-:W-:Y:S02]  /*f290*/  F2FP.F16.F32.PACK_AB R24, R158, R180 ;  /* 0x000000b49e18723e */ /* 0x000fe400000000ff */
[----:B------:R-:W-:Y:S02]  /*f2a0*/  F2FP.F16.F32.PACK_AB R25, R76, R72 ;  /* 0x000000484c19723e */ /* 0x000fe400000000ff */
[----:B------:R-:W-:Y:S02]  /*f2b0*/  F2FP.F16.F32.PACK_AB R26, R159, R181 ;  /* 0x000000b59f1a723e */ /* 0x000fe400000000ff */
[----:B------:R-:W-:Y:S02]  /*f2c0*/  F2FP.F16.F32.PACK_AB R27, R127, R126 ;  /* 0x0000007e7f1b723e */ /* 0x000fe400000000ff */
[----:B------:R-:W-:Y:S02]  /*f2d0*/  ISETP.NE.U32.AND P0, PT, RZ, UR4, PT ;  /* 0x00000004ff007c0c */ /* 0x000fe4000bf05070 */
[----:B------:R-:W-:-:S02]  /*f2e0*/  MOV R122, R122 ;  /* 0x0000007a007a7202 */ /* 0x000fc40000000f00 */
[----:B-1----:R-:W-:Y:S02]  /*f2f0*/  IADD3 R8, P1, R225, UR4, RZ ;  /* 0x00000004e1087c10 */ /* 0x002fe4000ff3e0ff */
[----:B------:R-:W-:Y:S02]  /*f300*/  F2FP.F16.F32.PACK_AB R28, R129, R128 ;  /* 0x00000080811c723e */ /* 0x000fe400000000ff */
[----:B------:R-:W-:Y:S02]  /*f310*/  F2FP.F16.F32.PACK_AB R29, R131, R130 ;  /* 0x00000082831d723e */ /* 0x000fe400000000ff */
[----:B------:R-:W-:Y:S02]  /*f320*/  F2FP.F16.F32.PACK_AB R30, R133, R132 ;  /* 0x00000084851e723e */ /* 0x000fe400000000ff */
[----:B------:R-:W-:Y:S02]  /*f330*/  F2FP.F16.F32.PACK_AB R31, R135, R134 ;  /* 0x00000086871f723e */ /* 0x000fe400000000ff */
[----:B------:R-:W-:Y:S01]  /*f340*/  MOV R84, R84 ;  /* 0x0000005400547202 */ /* 0x000fe20000000f00 */
[----:B------:R1:W-:Y:S01]  /*f350*/  STSM.16.M88.4 [R118], R12 ;  /* 0x0000000c76007844 */ /* 0x0003e20000000200 */
[----:B------:R-:W-:-:S02]  /*f360*/  MOV R88, R88 ;  /* 0x0000005800587202 */ /* 0x000fc40000000f00 */
[----:B------:R-:W-:Y:S01]  /*f370*/  ISETP.NE.AND.EX P0, PT, RZ, UR5, PT, P0 ;  /* 0x00000005ff007c0c */ /* 0x000fe2000bf05300 */
[----:B------:R4:W-:Y:S01]  /*f380*/  STSM.16.M88.4 [R120], R24 ;  /* 0x0000001878007844 */ /* 0x0009e20000000200 */
[----:B------:R-:W-:Y:S01]  /*f390*/  IADD3.X R9, R226, UR5, RZ, P1, !PT ;  /* 0x00000005e2097c10 */ /* 0x000fe20008ffe4ff */
[----:B------:R-:W-:Y:S02]  /*f3a0*/  ULDC.64 UR4, c[0x0][0xd08] ;  /* 0x0003420000047ab9 */ /* 0x000fe40000000a00 */
[----:B------:R3:W-:Y:S01]  /*f3b0*/  STSM.16.M88.4 [R122], R28 ;  /* 0x0000001c7a007844 */ /* 0x0007e20000000200 */
[----:B------:R-:W-:-:S03]  /*f3c0*/  ISETP.NE.U32.AND P2, PT, RZ, UR4, PT ;  /* 0x00000004ff007c0c */ /* 0x000fc6000bf45070 */
[----:B------:R3:W-:Y:S01]  /*f3d0*/  STSM.16.M88.4 [R84], R136 ;  /* 0x0000008854007844 */ /* 0x0007e20000000200 */
[----:B------:R-:W-:-:S03]  /*f3e0*/  ISETP.NE.AND.EX P2, PT, RZ, UR5, PT, P2 ;  /* 0x00000005ff007c0c */ /* 0x000fc6000bf45320 */
[----:B------:R3:W-:Y:S01]  /*f3f0*/  STSM.16.M88.4 [R88], R144 ;  /* 0x0000009058007844 */ /* 0x0007e20000000200 */
[----:B------:R-:W-:Y:S09]  /*f400*/  BAR.SYNC.DEFER_BLOCKING 0x1, 0x100 ;  /* 0x0044000000007b1d */ /* 0x000ff20000010000 */
[----:B------:R-:W-:Y:S01]  /*f410*/  @P2 IADD3 R6, P3, R225, UR4, RZ ;  /* 0x00000004e1062c10 */ /* 0x000fe2000ff7e0ff */
[----:B------:R-:W-:-:S02]  /*f420*/  ULDC UR4, c[0x0][0xb88] ;  /* 0x0002e20000047ab9 */ /* 0x000fc40000000800 */
[----:B------:R-:W-:Y:S02]  /*f430*/  MOV R11, UR4 ;  /* 0x00000004000b7c02 */ /* 0x000fe40008000f00 */
[----:B------:R-:W-:Y:S01]  /*f440*/  @P2 IADD3.X R7, R226, UR5, RZ, P3, !PT ;  /* 0x00000005e2072c10 */ /* 0x000fe20009ffe4ff */
[----:B------:R3:W5:Y:S04]  /*f450*/  @P0 LDG.E R80, desc[UR60][R8.64] ;  /* 0x0000003c08500981 */ /* 0x000768000c1e1900 */
[----:B------:R3:W5:Y:S01]  /*f460*/  @P2 LDG.E R11, desc[UR60][R6.64] ;  /* 0x0000003c060b2981 */ /* 0x000762000c1e1900 */
[----:B--2---:R-:W-:-:S13]  /*f470*/  ISETP.NE.AND P1, PT, R0, 0x1, PT ;  /* 0x000000010000780c */ /* 0x004fda0003f25270 */
[----:B------:R-:W2:Y:S08]  /*f480*/  @P1 LDC R10, c[0x0][0xcec] ;  /* 0x00033b00ff0a1b82 */ /* 0x000eb00000000800 */
[----:B-1----:R-:W1:Y:S01]  /*f490*/  @P1 LDC R15, c[0x0][0xcf0] ;  /* 0x00033c00ff0f1b82 */ /* 0x002e620000000800 */
[----:B----4-:R-:W-:Y:S01]  /*f4a0*/  IMAD R27, R230, 0x80, R182 ;  /* 0x00000080e61b7824 */ /* 0x010fe200078e02b6 */
[----:B---3--:R-:W-:Y:S06]  /*f4b0*/  @P2 BRA `(.L_x_10663) ;  /* 0x0000000000102947 */ /* 0x008fec0003800000 */
[----:B------:R-:W-:Y:S05]  /*f4c0*/  @!P0 BRA `(.L_x_10663) ;  /* 0x00000000000c8947 */ /* 0x000fea0003800000 */
[----:B------:R-:W3:Y:S04]  /*f4d0*/  LDG.E R6, desc[UR60][R8.64] ;  /* 0x0000003c08067981 */ /* 0x000ee8000c1e1900 */
[----:B-----5:R-:W3:Y:S02]  /*f4e0*/  LDG.E R11, desc[UR60][R8.64+0x4] ;  /* 0x0000043c080b7981 */ /* 0x020ee4000c1e1900 */
[----:B---3--:R-:W-:-:S07]  /*f4f0*/  IMAD.IADD R11, R11, 0x1, -R6 ;  /* 0x000000010b0b7824 */ /* 0x008fce00078e0a06 */
.L_x_10663:
[----:B------:R-:W3:Y:S01]  /*f500*/  LDL R14, [R1+0x84] ;  /* 0x00008400010e7983 */ /* 0x000ee20000100800 */
[----:B------:R-:W-:Y:S01]  /*f510*/  SHF.R.S32.HI R3, RZ, 0x1f, R224 ;  /* 0x0000001fff037819 */ /* 0x000fe200000114e0 */
[----:B--2---:R-:W-:Y:S01]  /*f520*/  @P1 IMAD.HI.U32 R6, R27, R10, RZ ;  /* 0x0000000a1b061227 */ /* 0x004fe200078e00ff */
[----:B------:R-:W-:Y:S01]  /*f530*/  ULDC.64 UR4, c[0x0][0xc90] ;  /* 0x0003240000047ab9 */ /* 0x000fe20000000a00 */
[----:B-----5:R-:W-:Y:S01]  /*f540*/  SHF.R.S32.HI R81, RZ, 0x1f, R80 ;  /* 0x0000001fff517819 */ /* 0x020fe20000011450 */
[----:B------:R-:W2:Y:S01]  /*f550*/  @P1 LDC R83, c[0x0][0xcec] ;  /* 0x00033b00ff531b82 */ /* 0x000ea20000000800 */
[----:B------:R-:W-:Y:S01]  /*f560*/  IMAD R13, R3, UR4, RZ ;  /* 0x00000004030d7c24 */ /* 0x000fe2000f8e02ff */
[----:B------:R-:W-:Y:S01]  /*f570*/  SEL R234, R234, RZ, !P0 ;  /* 0x000000ffeaea7207 */ /* 0x000fe20004000000 */
[----:B------:R-:W-:Y:S01]  /*f580*/  IMAD.MOV.U32 R9, RZ, RZ, R27 ;  /* 0x000000ffff097224 */ /* 0x000fe200078e001b */
[----:B-1----:R-:W-:Y:S01]  /*f590*/  @P1 SHF.R.U32.HI R9, RZ, R15, R6 ;  /* 0x0000000fff091219 */ /* 0x002fe20000011606 */
[----:B------:R-:W-:Y:S01]  /*f5a0*/  IMAD.WIDE.U32 R6, R224, UR4, R80 ;  /* 0x00000004e0067c25 */ /* 0x000fe2000f8e0050 */
[----:B------:R-:W-:-:S02]  /*f5b0*/  SEL R227, R227, RZ, !P0 ;  /* 0x000000ffe3e37207 */ /* 0x000fc40004000000 */
[----:B------:R-:W1:Y:S01]  /*f5c0*/  @P1 LDC R85, c[0x0][0xcf0] ;  /* 0x00033c00ff551b82 */ /* 0x000e620000000800 */
[----:B------:R-:W-:Y:S01]  /*f5d0*/  IMAD R13, R224, UR5, R13 ;  /* 0x00000005e00d7c24 */ /* 0x000fe2000f8e020d */
[----:B------:R-:W-:Y:S01]  /*f5e0*/  ULDC.64 UR4, c[0x0][0xc98] ;  /* 0x0003260000047ab9 */ /* 0x000fe20000000a00 */
[----:B------:R-:W-:Y:S02]  /*f5f0*/  IMAD.MOV R25, RZ, RZ, -R9 ;  /* 0x000000ffff197224 */ /* 0x000fe400078e0a09 */
[----:B------:R-:W-:Y:S02]  /*f600*/  IMAD.IADD R7, R7, 0x1, R13 ;  /* 0x0000000107077824 */ /* 0x000fe400078e020d */
[----:B------:R-:W-:Y:S02]  /*f610*/  IMAD R15, R233, 0x40, R205 ;  /* 0x00000040e90f7824 */ /* 0x000fe400078e02cd */
[----:B------:R-:W-:Y:S02]  /*f620*/  IMAD R13, R0, R25, R27 ;  /* 0x00000019000d7224 */ /* 0x000fe400078e021b */
[----:B------:R-:W-:-:S02]  /*f630*/  IMAD R8, R234, UR4, RZ ;  /* 0x00000004ea087c24 */ /* 0x000fc4000f8e02ff */
[----:B------:R-:W-:-:S04]  /*f640*/  IMAD.WIDE.U32 R6, R227, UR4, R6 ;  /* 0x00000004e3067c25 */ /* 0x000fc8000f8e0006 */
[----:B------:R-:W-:Y:S01]  /*f650*/  IMAD.WIDE R20, R15, 0x2, R20 ;  /* 0x000000020f147825 */ /* 0x000fe200078e0214 */
[----:B------:R-:W-:Y:S02]  /*f660*/  SHF.R.S32.HI R15, RZ, 0x1f, R9 ;  /* 0x0000001fff0f7819 */ /* 0x000fe40000011409 */
[----:B------:R-:W-:Y:S01]  /*f670*/  IADD3 R6, P0, R9, R6, RZ ;  /* 0x0000000609067210 */ /* 0x000fe20007f1e0ff */
[----:B------:R-:W-:Y:S01]  /*f680*/  IMAD R10, R227, UR5, R8 ;  /* 0x00000005e30a7c24 */ /* 0x000fe2000f8e0208 */
[----:B------:R-:W-:Y:S01]  /*f690*/  SHF.R.S32.HI R8, RZ, 0x1f, R13 ;  /* 0x0000001fff087819 */ /* 0x000fe2000001140d */
[----:B------:R-:W-:Y:S01]  /*f6a0*/  ULDC.64 UR4, c[0x0][0xc88] ;  /* 0x0003220000047ab9 */ /* 0x000fe20000000a00 */
[----:B------:R-:W-:Y:S01]  /*f6b0*/  IADD3 R9, P2, R20, 0x1000, RZ ;  /* 0x0000100014097810 */ /* 0x000fe20007f5e0ff */
[----:B------:R-:W-:Y:S01]  /*f6c0*/  IMAD R32, R11, R0, RZ ;  /* 0x000000000b207224 */ /* 0x000fe200078e02ff */
[----:B------:R-:W-:Y:S01]  /*f6d0*/  IADD3.X R7, R15, R7, R10, P0, !PT ;  /* 0x000000070f077210 */ /* 0x000fe200007fe40a */
[----:B------:R-:W-:Y:S01]  /*f6e0*/  IMAD R12, R8, UR4, RZ ;  /* 0x00000004080c7c24 */ /* 0x000fe2000f8e02ff */
[----:B------:R-:W-:-:S02]  /*f6f0*/  LOP3.LUT R8, R9, 0x380, RZ, 0xc0, !PT ;  /* 0x0000038009087812 */ /* 0x000fc400078ec0ff */
[----:B------:R-:W-:Y:S01]  /*f700*/  IADD3 R25, P5, R20, 0x3000, RZ ;  /* 0x0000300014197810 */ /* 0x000fe20007fbe0ff */
[C---:B------:R-:W-:Y:S01]  /*f710*/  IMAD R15, R13.reuse, UR5, R12 ;  /* 0x000000050d0f7c24 */ /* 0x040fe2000f8e020c */
[----:B------:R-:W-:Y:S01]  /*f720*/  SHF.R.U64 R8, R8, 0x3, RZ ;  /* 0x0000000308087819 */ /* 0x000fe200000012ff */
[----:B------:R-:W-:Y:S01]  /*f730*/  IMAD.WIDE.U32 R6, R13, UR4, R6 ;  /* 0x000000040d067c25 */ /* 0x000fe2000f8e0006 */
[----:B------:R-:W-:Y:S01]  /*f740*/  ULDC.64 UR4, c[0x0][0xc50] ;  /* 0x0003140000047ab9 */ /* 0x000fe20000000a00 */
[----:B------:R-:W-:Y:S02]  /*f750*/  IADD3 R13, P3, R20, 0x2000, RZ ;  /* 0x00002000140d7810 */ /* 0x000fe40007f7e0ff */
[----:B------:R-:W-:Y:S01]  /*f760*/  IMAD.IADD R7, R7, 0x1, R15 ;  /* 0x0000000107077824 */ /* 0x000fe200078e020f */
[----:B------:R-:W-:Y:S02]  /*f770*/  LEA R10, P0, R6, UR4, 0x2 ;  /* 0x00000004060a7c11 */ /* 0x000fe4000f8010ff */
[----:B------:R-:W-:-:S02]  /*f780*/  LOP3.LUT R12, R13, 0x380, RZ, 0xc0, !PT ;  /* 0x000003800d0c7812 */ /* 0x000fc400078ec0ff */
[----:B------:R-:W-:Y:S01]  /*f790*/  LEA.HI.X R6, R6, UR5, R7, 0x2, P0 ;  /* 0x0000000506067c11 */ /* 0x000fe200080f1407 */
[----:B------:R-:W-:Y:S01]  /*f7a0*/  SHFL.IDX PT, R54, R10, RZ, 0x1c1f ;  /* 0x001c1fff0a367589 */ /* 0x000fe200000e0000 */
[----:B------:R-:W-:Y:S01]  /*f7b0*/  IADD3 R29, P0, R20, 0x4000, RZ ;  /* 0x00004000141d7810 */ /* 0x000fe20007f1e0ff */
[----:B------:R-:W-:Y:S01]  /*f7c0*/  ULDC.64 UR4, c[0x0][0xba0] ;  /* 0x0002e80000047ab9 */ /* 0x000fe20000000a00 */
[----:B------:R-:W-:Y:S01]  /*f7d0*/  LOP3.LUT R8, R8, R9, RZ, 0x3c, !PT ;  /* 0x0000000908087212 */ /* 0x000fe200078e3cff */
[----:B------:R-:W-:Y:S01]  /*f7e0*/  IMAD.X R9, RZ, RZ, R21, P2 ;  /* 0x000000ffff097224 */ /* 0x000fe200010e0615 */
[----:B------:R-:W-:Y:S01]  /*f7f0*/  LOP3.LUT R28, R29, 0x380, RZ, 0xc0, !PT ;  /* 0x000003801d1c7812 */ /* 0x000fe200078ec0ff */
[----:B------:R-:W4:Y:S01]  /*f800*/  SHFL.IDX PT, R55, R6, RZ, 0x1c1f ;  /* 0x001c1fff06377589 */ /* 0x000f2200000e0000 */
[----:B------:R-:W-:Y:S02]  /*f810*/  SHF.R.U64 R12, R12, 0x3, RZ ;  /* 0x000000030c0c7819 */ /* 0x000fe400000012ff */
[----:B------:R-:W-:Y:S01]  /*f820*/  IADD3 R41, P2, R20, 0x6000, RZ ;  /* 0x0000600014297810 */ /* 0x000fe20007f5e0ff */
[----:B------:R-:W-:Y:S01]  /*f830*/  SHFL.IDX PT, R58, R10, 0x1, 0x1c1f ;  /* 0x003c1f000a3a7f89 */ /* 0x000fe200000e0000 */
[----:B------:R-:W-:-:S02]  /*f840*/  SHF.R.U64 R28, R28, 0x3, RZ ;  /* 0x000000031c1c7819 */ /* 0x000fc400000012ff */
[----:B------:R-:W-:Y:S01]  /*f850*/  LOP3.LUT R12, R12, R13, RZ, 0x3c, !PT ;  /* 0x0000000d0c0c7212 */ /* 0x000fe200078e3cff */
[--C-:B------:R-:W-:Y:S01]  /*f860*/  IMAD.X R13, RZ, RZ, R21.reuse, P3 ;  /* 0x000000ffff0d7224 */ /* 0x100fe200018e0615 */
[----:B------:R-:W-:Y:S01]  /*f870*/  LOP3.LUT R40, R41, 0x380, RZ, 0xc0, !PT ;  /* 0x0000038029287812 */ /* 0x000fe200078ec0ff */
[----:B------:R0:W2:Y:S01]  /*f880*/  SHFL.IDX PT, R59, R6, 0x1, 0x1c1f ;  /* 0x003c1f00063b7f89 */ /* 0x0000a200000e0000 */
[C---:B------:R-:W-:Y:S02]  /*f890*/  IADD3 R45, P3, R20.reuse, 0x7000, RZ ;  /* 0x00007000142d7810 */ /* 0x040fe40007f7e0ff */
[----:B------:R-:W-:Y:S02]  /*f8a0*/  IADD3 R37, P4, R20, 0x5000, RZ ;  /* 0x0000500014257810 */ /* 0x000fe40007f9e0ff */
[----:B------:R-:W-:Y:S01]  /*f8b0*/  LOP3.LUT R28, R28, R29, RZ, 0x3c, !PT ;  /* 0x0000001d1c1c7212 */ /* 0x000fe200078e3cff */
[----:B------:R-:W-:Y:S01]  /*f8c0*/  IMAD.X R29, RZ, RZ, R21, P0 ;  /* 0x000000ffff1d7224 */ /* 0x000fe200000e0615 */
[----:B------:R-:W-:-:S02]  /*f8d0*/  SHF.R.U64 R40, R40, 0x3, RZ ;  /* 0x0000000328287819 */ /* 0x000fc400000012ff */
[----:B------:R-:W-:Y:S02]  /*f8e0*/  IADD3 R53, P0, R20, 0x9000, RZ ;  /* 0x0000900014357810 */ /* 0x000fe40007f1e0ff */
[----:B------:R-:W-:Y:S02]  /*f8f0*/  LOP3.LUT R44, R45, 0x380, RZ, 0xc0, !PT ;  /* 0x000003802d2c7812 */ /* 0x000fe400078ec0ff */
[----:B------:R-:W-:Y:S02]  /*f900*/  LOP3.LUT R24, R25, 0x380, RZ, 0xc0, !PT ;  /* 0x0000038019187812 */ /* 0x000fe400078ec0ff */
[----:B------:R-:W-:Y:S02]  /*f910*/  LOP3.LUT R36, R37, 0x380, RZ, 0xc0, !PT ;  /* 0x0000038025247812 */ /* 0x000fe400078ec0ff */
[----:B------:R-:W-:Y:S01]  /*f920*/  LOP3.LUT R40, R40, R41, RZ, 0x3c, !PT ;  /* 0x0000002928287212 */ /* 0x000fe200078e3cff */
[----:B------:R-:W-:Y:S01]  /*f930*/  IMAD.X R41, RZ, RZ, R21, P2 ;  /* 0x000000ffff297224 */ /* 0x000fe200010e0615 */
[----:B------:R-:W-:-:S02]  /*f940*/  LOP3.LUT R52, R53, 0x380, RZ, 0xc0, !PT ;  /* 0x0000038035347812 */ /* 0x000fc400078ec0ff */
[----:B------:R-:W-:Y:S02]  /*f950*/  SHF.R.U64 R44, R44, 0x3, RZ ;  /* 0x000000032c2c7819 */ /* 0x000fe400000012ff */
[----:B------:R-:W-:Y:S02]  /*f960*/  IADD3 R61, P2, R20, 0xb000, RZ ;  /* 0x0000b000143d7810 */ /* 0x000fe40007f5e0ff */
[----:B------:R-:W-:Y:S02]  /*f970*/  SHF.R.U64 R24, R24, 0x3, RZ ;  /* 0x0000000318187819 */ /* 0x000fe400000012ff */
[----:B------:R-:W-:Y:S02]  /*f980*/  SHF.R.U64 R36, R36, 0x3, RZ ;  /* 0x0000000324247819 */ /* 0x000fe400000012ff */
[----:B------:R-:W-:Y:S02]  /*f990*/  SHF.R.U64 R52, R52, 0x3, RZ ;  /* 0x0000000334347819 */ /* 0x000fe400000012ff */
[----:B------:R-:W-:-:S02]  /*f9a0*/  LOP3.LUT R44, R44, R45, RZ, 0x3c, !PT ;  /* 0x0000002d2c2c7212 */ /* 0x000fc400078e3cff */
[----:B------:R-:W-:Y:S02]  /*f9b0*/  LOP3.LUT R60, R61, 0x380, RZ, 0xc0, !PT ;  /* 0x000003803d3c7812 */ /* 0x000fe400078ec0ff */
[----:B------:R-:W-:Y:S01]  /*f9c0*/  LOP3.LUT R24, R24, R25, RZ, 0x3c, !PT ;  /* 0x0000001918187212 */ /* 0x000fe200078e3cff */
[--C-:B------:R-:W-:Y:S01]  /*f9d0*/  IMAD.X R25, RZ, RZ, R21.reuse, P5 ;  /* 0x000000ffff197224 */ /* 0x100fe200028e0615 */
[----:B------:R-:W-:Y:S01]  /*f9e0*/  LOP3.LUT R36, R36, R37, RZ, 0x3c, !PT ;  /* 0x0000002524247212 */ /* 0x000fe200078e3cff */
[----:B------:R-:W-:Y:S01]  /*f9f0*/  IMAD.X R37, RZ, RZ, R21, P4 ;  /* 0x000000ffff257224 */ /* 0x000fe200020e0615 */
[----:B------:R-:W-:Y:S02]  /*fa00*/  IADD3.X R45, RZ, R21, RZ, P3, !PT ;  /* 0x00000015ff2d7210 */ /* 0x000fe40001ffe4ff */
[C---:B------:R-:W-:Y:S02]  /*fa10*/  IADD3 R65, P3, R20.reuse, 0xc000, RZ ;  /* 0x0000c00014417810 */ /* 0x040fe40007f7e0ff */
[----:B------:R-:W-:-:S02]  /*fa20*/  IADD3 R49, P5, R20, 0x8000, RZ ;  /* 0x0000800014317810 */ /* 0x000fc40007fbe0ff */
[----:B------:R-:W-:Y:S02]  /*fa30*/  IADD3 R57, P4, R20, 0xa000, RZ ;  /* 0x0000a00014397810 */ /* 0x000fe40007f9e0ff */
[----:B------:R-:W-:Y:S01]  /*fa40*/  LOP3.LUT R52, R52, R53, RZ, 0x3c, !PT ;  /* 0x0000003534347212 */ /* 0x000fe200078e3cff */
[----:B------:R-:W-:Y:S01]  /*fa50*/  IMAD.X R53, RZ, RZ, R21, P0 ;  /* 0x000000ffff357224 */ /* 0x000fe200000e0615 */
[----:B------:R-:W-:Y:S02]  /*fa60*/  SHF.R.U64 R60, R60, 0x3, RZ ;  /* 0x000000033c3c7819 */ /* 0x000fe400000012ff */
[----:B------:R-:W-:Y:S02]  /*fa70*/  LOP3.LUT R64, R65, 0x380, RZ, 0xc0, !PT ;  /* 0x0000038041407812 */ /* 0x000fe400078ec0ff */
[----:B------:R-:W-:Y:S02]  /*fa80*/  LOP3.LUT P0, RZ, R235, 0x3, RZ, 0xc0, !PT ;  /* 0x00000003ebff7812 */ /* 0x000fe4000780c0ff */
[----:B------:R-:W-:-:S02]  /*fa90*/  LOP3.LUT R48, R49, 0x380, RZ, 0xc0, !PT ;  /* 0x0000038031307812 */ /* 0x000fc400078ec0ff */
[----:B------:R-:W-:Y:S02]  /*faa0*/  LOP3.LUT R56, R57, 0x380, RZ, 0xc0, !PT ;  /* 0x0000038039387812 */ /* 0x000fe400078ec0ff */
[----:B------:R-:W-:Y:S01]  /*fab0*/  LOP3.LUT R60, R60, R61, RZ, 0x3c, !PT ;  /* 0x0000003d3c3c7212 */ /* 0x000fe200078e3cff */
[--C-:B------:R-:W-:Y:S01]  /*fac0*/  IMAD.X R61, RZ, RZ, R21.reuse, P2 ;  /* 0x000000ffff3d7224 */ /* 0x100fe200010e0615 */
        /* <DEDUP_REMOVED lines=11> */
[C---:B------:R-:W-:Y:S01]  /*fb80*/  IADD3 R73, P4, R20.reuse, 0xe000, RZ ;  /* 0x0000e00014497810 */ /* 0x040fe20007f9e0ff */
[----:B------:R-:W-:Y:S01]  /*fb90*/  IMAD.X R77, RZ, RZ, R21, P3 ;  /* 0x000000ffff4d7224 */ /* 0x000fe200018e0615 */
[----:B------:R-:W-:Y:S02]  /*fba0*/  LOP3.LUT R15, R20, 0x380, RZ, 0xc0, !PT ;  /* 0x00000380140f7812 */ /* 0x000fe400078ec0ff */
[----:B0-----:R-:W-:Y:S02]  /*fbb0*/  LOP3.LUT R6, R11, 0x380, RZ, 0xc0, !PT ;  /* 0x000003800b067812 */ /* 0x001fe400078ec0ff */
[----:B------:R-:W-:Y:S02]  /*fbc0*/  LOP3.LUT R68, R69, 0x380, RZ, 0xc0, !PT ;  /* 0x0000038045447812 */ /* 0x000fe400078ec0ff */
[----:B------:R-:W-:-:S02]  /*fbd0*/  LOP3.LUT R72, R73, 0x380, RZ, 0xc0, !PT ;  /* 0x0000038049487812 */ /* 0x000fc400078ec0ff */
[----:B------:R-:W-:Y:S02]  /*fbe0*/  SHF.R.U64 R15, R15, 0x3, RZ ;  /* 0x000000030f0f7819 */ /* 0x000fe400000012ff */
[----:B------:R-:W-:Y:S02]  /*fbf0*/  SHF.R.U64 R6, R6, 0x3, RZ ;  /* 0x0000000306067819 */ /* 0x000fe400000012ff */
[----:B------:R-:W-:Y:S02]  /*fc00*/  SHF.R.U64 R68, R68, 0x3, RZ ;  /* 0x0000000344447819 */ /* 0x000fe400000012ff */
[----:B------:R-:W-:Y:S02]  /*fc10*/  SHF.R.U64 R72, R72, 0x3, RZ ;  /* 0x0000000348487819 */ /* 0x000fe400000012ff */
[----:B------:R-:W-:Y:S02]  /*fc20*/  LOP3.LUT R20, R15, R20, RZ, 0x3c, !PT ;  /* 0x000000140f147212 */ /* 0x000fe400078e3cff */
[----:B------:R-:W-:Y:S01]  /*fc30*/  LOP3.LUT R68, R68, R69, RZ, 0x3c, !PT ;  /* 0x0000004544447212 */ /* 0x000fe200078e3cff */
[--C-:B------:R-:W-:Y:S01]  /*fc40*/  IMAD.X R69, RZ, RZ, R21.reuse, P5 ;  /* 0x000000ffff457224 */ /* 0x100fe200028e0615 */
[----:B------:R-:W-:Y:S01]  /*fc50*/  LOP3.LUT R72, R72, R73, RZ, 0x3c, !PT ;  /* 0x0000004948487212 */ /* 0x000fe200078e3cff */
[----:B------:R-:W-:Y:S01]  /*fc60*/  IMAD.X R73, RZ, RZ, R21, P4 ;  /* 0x000000ffff497224 */ /* 0x000fe200020e0615 */
[----:B------:R-:W-:Y:S01]  /*fc70*/  LOP3.LUT R76, R6, R11, RZ, 0x3c, !PT ;  /* 0x0000000b064c7212 */ /* 0x000fe200078e3cff */
[----:B------:R-:W-:Y:S01]  /*fc80*/  BSSY B1, `(.L_x_10664) ;  /* 0x0000065000017945 */ /* 0x000fe20003800000 */
[----:B------:R-:W-:-:S02]  /*fc90*/  SHF.R.S32.HI R88, RZ, 0x1f, R222 ;  /* 0x0000001fff587819 */ /* 0x000fc400000114de */
[----:B------:R-:W-:Y:S02]  /*fca0*/  SHF.R.S32.HI R89, RZ, 0x1f, R220 ;  /* 0x0000001fff597819 */ /* 0x000fe400000114dc */
[----:B------:R-:W-:Y:S02]  /*fcb0*/  SHF.R.S32.HI R90, RZ, 0x1f, R221 ;  /* 0x0000001fff5a7819 */ /* 0x000fe400000114dd */
[----:B------:R-:W-:Y:S01]  /*fcc0*/  SHF.R.S32.HI R91, RZ, 0x1f, R205 ;  /* 0x0000001fff5b7819 */ /* 0x000fe200000114cd */
[----:B---3--:R-:W-:-:S05]  /*fcd0*/  IMAD R7, R230, 0x80, R14 ;  /* 0x00000080e6077824 */ /* 0x008fca00078e020e */
[C---:B------:R-:W-:Y:S01]  /*fce0*/  ISETP.GE.OR P2, PT, R7.reuse, R32, P0 ;  /* 0x000000200700720c */ /* 0x040fe20000746670 */
[----:B------:R-:W-:-:S05]  /*fcf0*/  VIADD R7, R7, 0x8 ;  /* 0x0000000807077836 */ /* 0x000fca0000000000 */
[----:B------:R-:W-:-:S07]  /*fd00*/  ISETP.GE.OR P0, PT, R7, R32, P0 ;  /* 0x000000200700720c */ /* 0x000fce0000706670 */
[----:B----4-:R-:W-:Y:S06]  /*fd10*/  @!P2 ST.E desc[UR60][R54.64], R5 ;  /* 0x000000053600a985 */ /* 0x010fec000c10193c */
[----:B--2---:R0:W-:Y:S04]  /*fd20*/  @!P0 ST.E desc[UR60][R58.64], R4 ;  /* 0x000000043a008985 */ /* 0x0041e8000c10193c */
[----:B------:R-:W5:Y:S04]  /*fd30*/  LD.E.128 R8, desc[UR60][R8.64] ;  /* 0x0000003c08087980 */ /* 0x000f68000c101d00 */
[----:B------:R-:W5:Y:S04]  /*fd40*/  LD.E.128 R12, desc[UR60][R12.64] ;  /* 0x0000003c0c0c7980 */ /* 0x000f68000c101d00 */
[----:B0-----:R0:W5:Y:S04]  /*fd50*/  LD.E.128 R4, desc[UR60][R20.64] ;  /* 0x0000003c14047980 */ /* 0x001168000c101d00 */
[----:B------:R-:W5:Y:S04]  /*fd60*/  LD.E.128 R24, desc[UR60][R24.64] ;  /* 0x0000003c18187980 */ /* 0x000f68000c101d00 */
[----:B------:R-:W5:Y:S01]  /*fd70*/  LD.E.128 R28, desc[UR60][R28.64] ;  /* 0x0000003c1c1c7980 */ /* 0x000f62000c101d00 */
[----:B0-----:R-:W-:-:S03]  /*fd80*/  IMAD R21, R81, UR4, RZ ;  /* 0x0000000451157c24 */ /* 0x001fc6000f8e02ff */
[----:B------:R-:W5:Y:S01]  /*fd90*/  LD.E.128 R36, desc[UR60][R36.64] ;  /* 0x0000003c24247980 */ /* 0x000f62000c101d00 */
[C---:B------:R-:W-:Y:S02]  /*fda0*/  IMAD R81, R80.reuse, UR5, R21 ;  /* 0x0000000550517c24 */ /* 0x040fe4000f8e0215 */
[----:B------:R-:W-:Y:S01]  /*fdb0*/  IMAD.WIDE.U32 R20, R80, UR4, RZ ;  /* 0x0000000450147c25 */ /* 0x000fe2000f8e00ff */
[----:B------:R-:W-:Y:S01]  /*fdc0*/  ULDC.64 UR4, c[0x0][0xbe8] ;  /* 0x0002fa0000047ab9 */ /* 0x000fe20000000a00 */
[----:B------:R-:W5:Y:S02]  /*fdd0*/  LD.E.128 R40, desc[UR60][R40.64] ;  /* 0x0000003c28287980 */ /* 0x000f64000c101d00 */
[----:B------:R-:W-:Y:S02]  /*fde0*/  IMAD.IADD R21, R21, 0x1, R81 ;  /* 0x0000000115157824 */ /* 0x000fe400078e0251 */
[----:B------:R-:W-:Y:S01]  /*fdf0*/  IMAD R81, R3, UR4, RZ ;  /* 0x0000000403517c24 */ /* 0x000fe2000f8e02ff */
[----:B------:R-:W5:Y:S01]  /*fe00*/  LD.E.128 R44, desc[UR60][R44.64] ;  /* 0x0000003c2c2c7980 */ /* 0x000f62000c101d00 */
[----:B------:R-:W-:-:S02]  /*fe10*/  IMAD R3, R223, 0x20, R233 ;  /* 0x00000020df037824 */ /* 0x000fc400078e02e9 */
[C---:B------:R-:W-:Y:S01]  /*fe20*/  IMAD R81, R224.reuse, UR5, R81 ;  /* 0x00000005e0517c24 */ /* 0x040fe2000f8e0251 */
[----:B------:R-:W5:Y:S01]  /*fe30*/  LD.E.128 R48, desc[UR60][R48.64] ;  /* 0x0000003c30307980 */ /* 0x000f62000c101d00 */
[----:B------:R-:W-:Y:S01]  /*fe40*/  IMAD.WIDE.U32 R20, R224, UR4, R20 ;  /* 0x00000004e0147c25 */ /* 0x000fe2000f8e0014 */
[----:B------:R-:W-:Y:S02]  /*fe50*/  ULDC.64 UR4, c[0x0][0xbf0] ;  /* 0x0002fc0000047ab9 */ /* 0x000fe40000000a00 */
[----:B------:R-:W5:Y:S01]  /*fe60*/  LD.E.128 R52, desc[UR60][R52.64] ;  /* 0x0000003c34347980 */ /* 0x000f62000c101d00 */
[----:B------:R-:W-:Y:S01]  /*fe70*/  IMAD R82, R230, 0x80, R3 ;  /* 0x00000080e6527824 */ /* 0x000fe200078e0203 */
[----:B------:R-:W-:Y:S01]  /*fe80*/  IADD3 R21, R21, R81, RZ ;  /* 0x0000005115157210 */ /* 0x000fe20007ffe0ff */
[----:B------:R-:W-:Y:S01]  /*fe90*/  IMAD R234, R234, UR4, RZ ;  /* 0x00000004eaea7c24 */ /* 0x000fe2000f8e02ff */
[----:B------:R-:W5:Y:S01]  /*fea0*/  LD.E.128 R56, desc[UR60][R56.64] ;  /* 0x0000003c38387980 */ /* 0x000f62000c101d00 */
[----:B------:R-:W-:-:S03]  /*feb0*/  @P1 IMAD.HI.U32 R80, R82, R83, RZ ;  /* 0x0000005352501227 */ /* 0x000fc600078e00ff */
[----:B------:R-:W5:Y:S01]  /*fec0*/  LD.E.128 R60, desc[UR60][R60.64] ;  /* 0x0000003c3c3c7980 */ /* 0x000f62000c101d00 */
[----:B------:R-:W-:Y:S01]  /*fed0*/  IMAD.MOV.U32 R3, RZ, RZ, R82 ;  /* 0x000000ffff037224 */ /* 0x000fe200078e0052 */
[----:B-1----:R-:W-:Y:S01]  /*fee0*/  @P1 SHF.R.U32.HI R3, RZ, R85, R80 ;  /* 0x00000055ff031219 */ /* 0x002fe20000011650 */
[C---:B------:R-:W-:Y:S01]  /*fef0*/  IMAD R81, R227.reuse, UR5, R234 ;  /* 0x00000005e3517c24 */ /* 0x040fe2000f8e02ea */
[----:B------:R-:W5:Y:S01]  /*ff00*/  LD.E.128 R64, desc[UR60][R64.64] ;  /* 0x0000003c40407980 */ /* 0x000f62000c101d00 */
[----:B------:R-:W-:Y:S01]  /*ff10*/  IMAD.WIDE.U32 R20, R227, UR4, R20 ;  /* 0x00000004e3147c25 */ /* 0x000fe2000f8e0014 */
[----:B------:R-:W-:Y:S01]  /*ff20*/  SHF.R.S32.HI R80, RZ, 0x1f, R3 ;  /* 0x0000001fff507819 */ /* 0x000fe20000011403 */
[----:B------:R-:W-:Y:S01]  /*ff30*/  ULDC.64 UR4, c[0x0][0xbe0] ;  /* 0x0002f80000047ab9 */ /* 0x000fe20000000a00 */
[----:B------:R-:W5:Y:S01]  /*ff40*/  LD.E.128 R68, desc[UR60][R68.64] ;  /* 0x0000003c44447980 */ /* 0x000f62000c101d00 */
[----:B------:R-:W-:Y:S02]  /*ff50*/  IMAD.IADD R21, R21, 0x1, R81 ;  /* 0x0000000115157824 */ /* 0x000fe400078e0251 */
[----:B------:R-:W-:Y:S01]  /*ff60*/  IMAD.MOV R81, RZ, RZ, -R3 ;  /* 0x000000ffff517224 */ /* 0x000fe200078e0a03 */
[----:B------:R-:W5:Y:S01]  /*ff70*/  LD.E.128 R72, desc[UR60][R72.64] ;  /* 0x0000003c48487980 */ /* 0x000f62000c101d00 */
[----:B------:R-:W-:-:S02]  /*ff80*/  IMAD R80, R80, UR4, RZ ;  /* 0x0000000450507c24 */ /* 0x000fc4000f8e02ff */
[----:B------:R-:W-:Y:S01]  /*ff90*/  IMAD R81, R0, R81, R82 ;  /* 0x0000005100517224 */ /* 0x000fe200078e0252 */
[----:B------:R-:W5:Y:S01]  /*ffa0*/  LD.E.128 R76, desc[UR60][R76.64] ;  /* 0x0000003c4c4c7980 */ /* 0x000f62000c101d00 */
[C---:B------:R-:W-:Y:S01]  /*ffb0*/  IMAD R83, R3.reuse, UR5, R80 ;  /* 0x0000000503537c24 */ /* 0x040fe2000f8e0250 */
[----:B------:R-:W-:Y:S01]  /*ffc0*/  @!PT LDS RZ, [RZ] ;  /* 0x00000000fffff984 */ /* 0x000fe20000000800 */
[----:B------:R-:W-:Y:S01]  /*ffd0*/  @!PT LDS RZ, [RZ] ;  /* 0x00000000fffff984 */ /* 0x000fe20000000800 */
[----:B------:R-:W-:Y:S01]  /*ffe0*/  @!PT LDS RZ, [RZ] ;  /* 0x00000000fffff984 */ /* 0x000fe20000000800 */
[----:B------:R-:W-:Y:S01]  /*fff0*/  @!PT LDS RZ, [RZ] ;  /* 0x00000000fffff984 */ /* 0x000fe20000000800 */
[----:B------:R0:W-:Y:S06]  /*10000*/  MEMBAR.ALL.CTA ;  /* 0x0000000000007992 */ /* 0x0001ec0000008000 */
[----:B0-----:R-:W0:Y:S01]  /*10010*/  FENCE.VIEW.ASYNC.S ;  /* 0x00000000000073c6 */ /* 0x001e220000000000 */
[----:B------:R-:W-:Y:S01]  /*10020*/  SHF.R.S32.HI R0, RZ, 0x1f, R81 ;  /* 0x0000001fff007819 */ /* 0x000fe20000011451 */
[----:B------:R-:W-:Y:S01]  /*10030*/  IMAD.WIDE.U32 R20, R3, UR4, R20 ;  /* 0x0000000403147c25 */ /* 0x000fe2000f8e0014 */
[----:B------:R-:W-:-:S03]  /*10040*/  ULDC.64 UR4, c[0x0][0xbd8] ;  /* 0x0002f60000047ab9 */ /* 0x000fc60000000a00 */
[----:B------:R-:W-:Y:S02]  /*10050*/  IMAD R85, R230, 0x80, R233 ;  /* 0x00000080e6557824 */ /* 0x000fe400078e02e9 */
[----:B------:R-:W-:Y:S02]  /*10060*/  IMAD.IADD R21, R21, 0x1, R83 ;  /* 0x0000000115157824 */ /* 0x000fe400078e0253 */
[----:B------:R-:W-:Y:S02]  /*10070*/  IMAD R0, R0, UR4, RZ ;  /* 0x0000000400007c24 */ /* 0x000fe4000f8e02ff */
[----:B------:R-:W-:Y:S02]  /*10080*/  VIADD R3, R85, 0x20 ;  /* 0x0000002055037836 */ /* 0x000fe40000000000 */
[C---:B------:R-:W-:Y:S02]  /*10090*/  IMAD R83, R81.reuse, UR5, R0 ;  /* 0x0000000551537c24 */ /* 0x040fe4000f8e0200 */
[----:B------:R-:W-:Y:S01]  /*100a0*/  IMAD.WIDE.U32 R20, R81, UR4, R20 ;  /* 0x0000000451147c25 */ /* 0x000fe2000f8e0014 */
[-C--:B------:R-:W-:Y:S01]  /*100b0*/  ISETP.GE.AND P0, PT, R3, R32.reuse, PT ;  /* 0x000000200300720c */ /* 0x080fe20003f06270 */
[----:B------:R-:W-:Y:S01]  /*100c0*/  ULDC.64 UR4, c[0x0][0xb80] ;  /* 0x0002e00000047ab9 */ /* 0x000fe20000000a00 */
[----:B------:R-:W-:Y:S01]  /*100d0*/  ISETP.GE.AND P2, PT, R85, R32, PT ;  /* 0x000000205500720c */ /* 0x000fe20003f46270 */
[----:B------:R-:W-:-:S02]  /*100e0*/  VIADD R0, R18, 0x32420 ;  /* 0x0003242012007836 */ /* 0x000fc40000000000 */
[----:B------:R-:W-:Y:S01]  /*100f0*/  VIADD R3, R85, 0x40 ;  /* 0x0000004055037836 */ /* 0x000fe20000000000 */
[C---:B------:R-:W-:Y:S01]  /*10100*/  LEA R86, P3, R20.reuse, UR4, 0x1 ;  /* 0x0000000414567c11 */ /* 0x040fe2000f8608ff */
[----:B------:R-:W-:Y:S01]  /*10110*/  IMAD.IADD R21, R21, 0x1, R83 ;  /* 0x0000000115157824 */ /* 0x000fe200078e0253 */
[----:B------:R-:W-:Y:S02]  /*10120*/  P2R R87, PR, RZ, 0x1 ;  /* 0x00000001ff577803 */ /* 0x000fe40000000000 */
[-C--:B------:R-:W-:Y:S02]  /*10130*/  ISETP.GE.AND P0, PT, R3, R32.reuse, PT ;  /* 0x000000200300720c */ /* 0x080fe40003f06270 */
[----:B------:R-:W-:Y:S02]  /*10140*/  PRMT R0, RZ, 0x654, R0 ;  /* 0x00000654ff007816 */ /* 0x000fe40000000000 */
[----:B------:R-:W-:Y:S01]  /*10150*/  LEA.HI.X R3, R20, UR5, R21, 0x1, P3 ;  /* 0x0000000514037c11 */ /* 0x000fe200098f0c15 */
[----:B------:R-:W-:Y:S01]  /*10160*/  VIADD R81, R85, 0x60 ;  /* 0x0000006055517836 */ /* 0x000fe20000000000 */
[----:B0-----:R0:W-:Y:S01]  /*10170*/  SYNCS.ARRIVE.TRANS64.RED.A1T0 RZ, [R0+URZ], RZ ;  /* 0x000000ff00ff79a7 */ /* 0x0011e2000810043f */
[----:B------:R1:W2:Y:S03]  /*10180*/  SHFL.IDX PT, R84, R86, RZ, 0x181f ;  /* 0x00181fff56547589 */ /* 0x0002a600000e0000 */
[----:B------:R-:W-:Y:S01]  /*10190*/  ISETP.GE.AND P1, PT, R81, R32, PT ;  /* 0x000000205100720c */ /* 0x000fe20003f26270 */
[----:B0-----:R1:W0:Y:S01]  /*101a0*/  SHFL.IDX PT, R0, R3, RZ, 0x181f ;  /* 0x00181fff03007589 */ /* 0x00122200000e0000 */
[----:B------:R-:W-:Y:S11]  /*101b0*/  @P2 BRA `(.L_x_10665) ;  /* 0x0000000000442947 */ /* 0x000ff60003800000 */
[----:B------:R-:W-:Y:S02]  /*101c0*/  ULDC UR4, c[0x0][0xbc8] ;  /* 0x0002f20000047ab9 */ /* 0x000fe40000000800 */
[----:B------:R-:W-:Y:S02]  /*101d0*/  ISETP.GE.AND P2, PT, R205, UR4, PT ;  /* 0x00000004cd007c0c */ /* 0x000fe4000bf46270 */
[----:B------:R-:W-:-:S11]  /*101e0*/  ISETP.GE.AND P3, PT, R221, UR4, PT ;  /* 0x00000004dd007c0c */ /* 0x000fd6000bf66270 */
[----:B--2---:R-:W-:-:S04]  /*101f0*/  @!P2 LEA R20, P4, R205, R84, 0x1 ;  /* 0x00000054cd14a211 */ /* 0x004fc800078808ff */
[----:B0-----:R-:W-:Y:S02]  /*10200*/  @!P2 LEA.HI.X R21, R205, R0, R91, 0x1, P4 ;  /* 0x00000000cd15a211 */ /* 0x001fe400020f0c5b */
[----:B------:R-:W-:-:S03]  /*10210*/  @!P3 LEA R80, P4, R221, R84, 0x1 ;  /* 0x00000054dd50b211 */ /* 0x000fc600078808ff */
[----:B-----5:R3:W-:Y:S01]  /*10220*/  @!P2 ST.E.128 desc[UR60][R20.64], R4 ;  /* 0x000000041400a985 */ /* 0x0207e2000c101d3c */
[----:B------:R-:W-:Y:S02]  /*10230*/  @!P3 LEA.HI.X R81, R221, R0, R90, 0x1, P4 ;  /* 0x00000000dd51b211 */ /* 0x000fe400020f0c5a */
[----:B------:R-:W-:-:S03]  /*10240*/  ISETP.GE.AND P4, PT, R220, UR4, PT ;  /* 0x00000004dc007c0c */ /* 0x000fc6000bf86270 */
[----:B------:R3:W-:Y:S10]  /*10250*/  @!P3 ST.E.128 desc[UR60][R80.64], R28 ;  /* 0x0000001c5000b985 */ /* 0x0007f4000c101d3c */
[----:B------:R-:W-:-:S04]  /*10260*/  @!P4 LEA R82, P5, R220, R84, 0x1 ;  /* 0x00000054dc52c211 */ /* 0x000fc800078a08ff */
[----:B------:R-:W-:Y:S02]  /*10270*/  @!P4 LEA.HI.X R83, R220, R0, R89, 0x1, P5 ;  /* 0x00000000dc53c211 */ /* 0x000fe400028f0c59 */
[----:B------:R-:W-:-:S03]  /*10280*/  ISETP.GE.AND P5, PT, R222, UR4, PT ;  /* 0x00000004de007c0c */ /* 0x000fc6000bfa6270 */
[----:B------:R3:W-:Y:S10]  /*10290*/  @!P4 ST.E.128 desc[UR60][R82.64], R48 ;  /* 0x000000305200c985 */ /* 0x0007f4000c101d3c */
[----:B------:R-:W-:-:S04]  /*102a0*/  @!P5 LEA R84, P6, R222, R84, 0x1 ;  /* 0x00000054de54d211 */ /* 0x000fc800078c08ff */
[----:B------:R-:W-:-:S05]  /*102b0*/  @!P5 LEA.HI.X R85, R222, R0, R88, 0x1, P6 ;  /* 0x00000000de55d211 */ /* 0x000fca00030f0c58 */
[----:B------:R3:W-:Y:S04]  /*102c0*/  @!P5 ST.E.128 desc[UR60][R84.64], R64 ;  /* 0x000000405400d985 */ /* 0x0007e8000c101d3c */
.L_x_10665:
[----:B------:R-:W-:Y:S05]  /*102d0*/  BSYNC B1 ;  /* 0x0000000000017941 */ /* 0x000fea0003800000 */
.L_x_10664:
[----:B------:R-:W-:Y:S01]  /*102e0*/  ISETP.NE.AND P2, PT, R87, RZ, PT ;  /* 0x000000ff5700720c */ /* 0x000fe20003f45270 */
[----:B0-----:R0:W4:Y:S01]  /*102f0*/  SHFL.IDX PT, R0, R3, 0x1, 0x181f ;  /* 0x00381f0003007f89 */ /* 0x00112200000e0000 */
[----:B------:R-:W-:Y:S03]  /*10300*/  BSSY B1, `(.L_x_10666) ;  /* 0x0000014000017945 */ /* 0x000fe60003800000 */
[----:B---3-5:R0:W3:Y:S08]  /*10310*/  SHFL.IDX PT, R28, R86, 0x1, 0x181f ;  /* 0x00381f00561c7f89 */ /* 0x0280f000000e0000 */
[----:B0-----:R-:W-:Y:S05]  /*10320*/  @P2 BRA `(.L_x_10667) ;  /* 0x0000000000442947 */ /* 0x001fea0003800000 */
[----:B------:R-:W-:Y:S02]  /*10330*/  ULDC UR4, c[0x0][0xbc8] ;  /* 0x0002f20000047ab9 */ /* 0x000fe40000000800 */
[----:B------:R-:W-:Y:S02]  /*10340*/  ISETP.GE.AND P2, PT, R205, UR4, PT ;  /* 0x00000004cd007c0c */ /* 0x000fe4000bf46270 */
[----:B------:R-:W-:Y:S02]  /*10350*/  ISETP.GE.AND P3, PT, R221, UR4, PT ;  /* 0x00000004dd007c0c */ /* 0x000fe4000bf66270 */
[----:B------:R-:W-:-:S09]  /*10360*/  ISETP.GE.AND P4, PT, R220, UR4, PT ;  /* 0x00000004dc007c0c */ /* 0x000fd2000bf86270 */
[----:B---3--:R-:W-:-:S04]  /*10370*/  @!P2 LEA R4, P5, R205, R28, 0x1 ;  /* 0x0000001ccd04a211 */ /* 0x008fc800078a08ff */
[----:B----4-:R-:W-:Y:S02]  /*10380*/  @!P2 LEA.HI.X R5, R205, R0, R91, 0x1, P5 ;  /* 0x00000000cd05a211 */ /* 0x010fe400028f0c5b */
[----:B------:R-:W-:-:S03]  /*10390*/  ISETP.GE.AND P5, PT, R222, UR4, PT ;  /* 0x00000004de007c0c */ /* 0x000fc6000bfa6270 */
[----:B------:R0:W-:Y:S01]  /*103a0*/  @!P2 ST.E.128 desc[UR60][R4.64], R8 ;  /* 0x000000080400a985 */ /* 0x0001e2000c101d3c */
        /* <DEDUP_REMOVED lines=9> */
.L_x_10667:
[----:B------:R-:W-:Y:S05]  /*10440*/  BSYNC B1 ;  /* 0x0000000000017941 */ /* 0x000fea0003800000 */
.L_x_10666:
        /* <DEDUP_REMOVED lines=9> */
[----:B0-----:R-:W-:-:S04]  /*104e0*/  @!P4 LEA R4, P5, R205, R10, 0x1 ;  /* 0x0000000acd04c211 */ /* 0x001fc800078a08ff */
[----:B-1----:R-:W-:Y:S02]  /*104f0*/  @!P4 LEA.HI.X R5, R205, R0, R91, 0x1, P5 ;  /* 0x00000000cd05c211 */ /* 0x002fe400028f0c5b */
        /* <DEDUP_REMOVED lines=10> */
.L_x_10669:
[----:B------:R-:W-:Y:S05]  /*105a0*/  BSYNC B1 ;  /* 0x0000000000017941 */ /* 0x000fea0003800000 */
.L_x_10668:
[----:B-1--4-:R-:W4:Y:S04]  /*105b0*/  SHFL.IDX PT, R3, R3, 0x3, 0x181f ;  /* 0x00781f0003037f89 */ /* 0x012f2800000e0000 */
[----:B------:R-:W1:Y:S01]  /*105c0*/  SHFL.IDX PT, R86, R86, 0x3, 0x181f ;  /* 0x00781f0056567f89 */ /* 0x000e6200000e0000 */
[----:B------:R-:W-:Y:S05]  /*105d0*/  @P1 BRA `(.L_x_10670) ;  /* 0x0000000c00e41947 */ /* 0x000fea0003800000 */
[----:B------:R-:W-:Y:S02]  /*105e0*/  ULDC UR4, c[0x0][0xbc8] ;  /* 0x0002f20000047ab9 */ /* 0x000fe40000000800 */
[----:B------:R-:W-:Y:S02]  /*105f0*/  ISETP.GE.AND P3, PT, R205, UR4, PT ;  /* 0x00000004cd007c0c */ /* 0x000fe4000bf66270 */
[----:B------:R-:W-:Y:S02]  /*10600*/  ISETP.GE.AND P4, PT, R221, UR4, PT ;  /* 0x00000004dd007c0c */ /* 0x000fe4000bf86270 */
[----:B------:R-:W-:-:S09]  /*10610*/  ISETP.GE.AND P5, PT, R220, UR4, PT ;  /* 0x00000004dc007c0c */ /* 0x000fd2000bfa6270 */
[-C--:B01----:R-:W-:Y:S02]  /*10620*/  @!P3 LEA R4, P0, R205, R86.reuse, 0x1 ;  /* 0x00000056cd04b211 */ /* 0x083fe400078008ff */
[-C--:B------:R-:W-:Y:S02]  /*10630*/  @!P4 LEA R6, P1, R221, R86.reuse, 0x1 ;  /* 0x00000056dd06c211 */ /* 0x080fe400078208ff */
[C---:B------:R-:W-:Y:S02]  /*10640*/  @!P5 LEA R8, P2, R220.reuse, R86, 0x1 ;  /* 0x00000056dc08d211 */ /* 0x040fe400078408ff */
        /* <DEDUP_REMOVED lines=12> */
.L_x_10662:
        /* <DEDUP_REMOVED lines=19> */
[----:B----4-:R-:W-:-:S05]  /*10840*/  VIADD R3, R3, 0xffffff80 ;  /* 0xffffff8003037836 */ /* 0x010fca0000000000 */
[----:B------:R-:W-:Y:S01]  /*10850*/  ISETP.GE.AND P3, PT, R3, 0x80, PT ;  /* 0x000000800300780c */ /* 0x000fe20003f66270 */
[----:B---3--:R-:W-:-:S12]  /*10860*/  @P1 BRA `(.L_x_10671) ;  /* 0x0000000000101947 */ /* 0x008fd80003800000 */
[----:B------:R-:W-:Y:S05]  /*10870*/  @!P0 BRA `(.L_x_10671) ;  /* 0x00000000000c8947 */ /* 0x000fea0003800000 */
[----:B------:R-:W3:Y:S04]  /*10880*/  LDG.E R3, desc[UR60][R4.64] ;  /* 0x0000003c04037981 */ /* 0x000ee8000c1e1900 */
[----:B-----5:R-:W3:Y:S02]  /*10890*/  LDG.E R8, desc[UR60][R4.64+0x4] ;  /* 0x0000043c04087981 */ /* 0x020ee4000c1e1900 */
[----:B---3--:R-:W-:-:S07]  /*108a0*/  IADD3 R8, -R3, R8, RZ ;  /* 0x0000000803087210 */ /* 0x008fce0007ffe1ff */
.L_x_10671:
        /* <DEDUP_REMOVED lines=46> */
.L_x_10673:
[----:B------:R-:W-:Y:S05]  /*10b90*/  BSYNC B1 ;  /* 0x0000000000017941 */ /* 0x000fea0003800000 */
.L_x_10672:
[----:B------:R-:W4:Y:S01]  /*10ba0*/  @P2 LDC R9, c[0x0][0xcf0] ;  /* 0x00033c00ff092b82 */ /* 0x000f220000000800 */
[----:B------:R-:W-:Y:S01]  /*10bb0*/  ULDC.64 UR4, c[0x0][0xba0] ;  /* 0x0002e80000047ab9 */ /* 0x000fe20000000a00 */
[----:B---3--:R-:W-:Y:S02]  /*10bc0*/  IMAD R7, R223, 0x20, R233 ;  /* 0x00000020df077824 */ /* 0x008fe400078e02e9 */
[----:B------:R-:W-:Y:S02]  /*10bd0*/  IMAD R3, R11, UR4, RZ ;  /* 0x000000040b037c24 */ /* 0x000fe4000f8e02ff */
[----:B------:R-:W-:-:S04]  /*10be0*/  IMAD.WIDE.U32 R4, R0, UR4, RZ ;  /* 0x0000000400047c25 */ /* 0x000fc8000f8e00ff */
[----:B------:R-:W-:Y:S01]  /*10bf0*/  IMAD R3, R0, UR5, R3 ;  /* 0x0000000500037c24 */ /* 0x000fe2000f8e0203 */
[----:B------:R-:W-:-:S03]  /*10c00*/  ULDC.64 UR4, c[0x0][0xbe8] ;  /* 0x0002fa0000047ab9 */ /* 0x000fc60000000a00 */
[----:B------:R-:W-:Y:S02]  /*10c10*/  IMAD.IADD R5, R5, 0x1, R3 ;  /* 0x0000000105057824 */ /* 0x000fe400078e0203 */
[----:B------:R-:W-:Y:S02]  /*10c20*/  IMAD R3, R10, UR4, RZ ;  /* 0x000000040a037c24 */ /* 0x000fe4000f8e02ff */
[----:B------:R-:W-:Y:S02]  /*10c30*/  IMAD R10, R230, 0x80, R7 ;  /* 0x00000080e60a7824 */ /* 0x000fe400078e0207 */
[----:B------:R-:W-:Y:S02]  /*10c40*/  IMAD R7, R224, UR5, R3 ;  /* 0x00000005e0077c24 */ /* 0x000fe4000f8e0203 */
[----:B--2---:R-:W-:-:S04]  /*10c50*/  @P2 IMAD.HI.U32 R0, R10, R15, RZ ;  /* 0x0000000f0a002227 */ /* 0x004fc800078e00ff */
[----:B------:R-:W-:Y:S01]  /*10c60*/  IMAD.WIDE.U32 R4, R224, UR4, R4 ;  /* 0x00000004e0047c25 */ /* 0x000fe2000f8e0004 */
[----:B------:R-:W-:-:S03]  /*10c70*/  ULDC.64 UR4, c[0x0][0xbf0] ;  /* 0x0002fc0000047ab9 */ /* 0x000fc60000000a00 */
[----:B------:R-:W-:Y:S01]  /*10c80*/  IMAD.MOV.U32 R3, RZ, RZ, R10 ;  /* 0x000000ffff037224 */ /* 0x000fe200078e000a */
[----:B----4-:R-:W-:Y:S01]  /*10c90*/  @P2 SHF.R.U32.HI R3, RZ, R9, R0 ;  /* 0x00000009ff032219 */ /* 0x010fe20000011600 */
[----:B------:R-:W-:Y:S01]  /*10ca0*/  IMAD R6, R234, UR4, RZ ;  /* 0x00000004ea067c24 */ /* 0x000fe2000f8e02ff */
[----:B------:R-:W-:Y:S02]  /*10cb0*/  IADD3 R5, R5, R7, RZ ;  /* 0x0000000705057210 */ /* 0x000fe40007ffe0ff */
        /* <DEDUP_REMOVED lines=12> */
[----:B------:R-:W-:Y:S02]  /*10d80*/  IMAD R0, R0, UR4, RZ ;  /* 0x0000000400007c24 */ /* 0x000fe4000f8e02ff */
[----:B------:R-:W-:Y:S02]  /*10d90*/  IMAD.IADD R5, R5, 0x1, R9 ;  /* 0x0000000105057824 */ /* 0x000fe400078e0209 */
        /* <DEDUP_REMOVED lines=10> */
.L_x_10875:
        /* <DEDUP_REMOVED lines=13> */
[-C--:B----4-:R-:W-:Y:S02]  /*10f10*/  @!P3 LEA R10, P5, R205, R14.reuse, 0x1 ;  /* 0x0000000ecd0ab211 */ /* 0x090fe400078a08ff */
[----:B------:R-:W-:Y:S02]  /*10f20*/  @!P2 LEA R12, P4, R221, R14, 0x1 ;  /* 0x0000000edd0ca211 */ /* 0x000fe400078808ff */
        /* <DEDUP_REMOVED lines=11> */
.L_x_10676:
[----:B------:R-:W-:Y:S05]  /*10fe0*/  BSYNC B1 ;  /* 0x0000000000017941 */ /* 0x000fea0003800000 */
.L_x_10675:
[----:B------:R-:W-:-:S03]  /*10ff0*/  UMOV UR4, 0xffffffff ;  /* 0xffffffff00047882 */ /* 0x000fc60000000000 */
[----:B------:R-:W-:Y:S05]  /*11000*/  BRA.DIV UR4, `(.L_x_10677) ;  /* 0x0000009204547947 */ /* 0x000fea000b800000 */
[----:B---3--:R3:W0:Y:S04]  /*11010*/  SHFL.IDX PT, R0, R4, 0x1, 0x181f ;  /* 0x00381f0004007f89 */ /* 0x00862800000e0000 */
[----:B----4-:R3:W4:Y:S02]  /*11020*/  SHFL.IDX PT, R14, R3, 0x1, 0x181f ;  /* 0x00381f00030e7f89 */ /* 0x01072400000e0000 */
.L_x_10879:
        /* <DEDUP_REMOVED lines=25> */
.L_x_10679:
[----:B------:R-:W-:Y:S05]  /*111c0*/  BSYNC B1 ;  /* 0x0000000000017941 */ /* 0x000fea0003800000 */
.L_x_10678:
[----:B------:R-:W-:-:S03]  /*111d0*/  UMOV UR4, 0xffffffff ;  /* 0xffffffff00047882 */ /* 0x000fc60000000000 */
[----:B------:R-:W-:Y:S05]  /*111e0*/  BRA.DIV UR4, `(.L_x_10680) ;  /* 0x0000009204247947 */ /* 0x000fea000b800000 */
[----:B0-----:R0:W0:Y:S04]  /*111f0*/  SHFL.IDX PT, R0, R4, 0x2, 0x181f ;  /* 0x00581f0004007f89 */ /* 0x00102800000e0000 */
[----:B----4-:R4:W0:Y:S02]  /*11200*/  SHFL.IDX PT, R14, R3, 0x2, 0x181f ;  /* 0x00581f00030e7f89 */ /* 0x01082400000e0000 */
.L_x_10883:
        /* <DEDUP_REMOVED lines=12> */
[-C--:B0-----:R-:W-:Y:S02]  /*112d0*/  @!P3 LEA R10, P5, R205, R14.reuse, 0x1 ;  /* 0x0000000ecd0ab211 */ /* 0x081fe400078a08ff */
[----:B------:R-:W-:Y:S02]  /*112e0*/  @!P2 LEA R12, P4, R221, R14, 0x1 ;  /* 0x0000000edd0ca211 */ /* 0x000fe400078808ff */
        /* <DEDUP_REMOVED lines=11> */
.L_x_10682:
[----:B------:R-:W-:Y:S05]  /*113a0*/  BSYNC B1 ;  /* 0x0000000000017941 */ /* 0x000fea0003800000 */
.L_x_10681:
[----:B------:R-:W-:-:S03]  /*113b0*/  UMOV UR4, 0xffffffff ;  /* 0xffffffff00047882 */ /* 0x000fc60000000000 */
[----:B------:R-:W-:Y:S05]  /*113c0*/  BRA.DIV UR4, `(.L_x_10683) ;  /* 0x0000008e04f47947 */ /* 0x000fea000b800000 */
[----:B0-----:R0:W0:Y:S04]  /*113d0*/  SHFL.IDX PT, R0, R4, 0x3, 0x181f ;  /* 0x00781f0004007f89 */ /* 0x00102800000e0000 */
[----:B------:R0:W0:Y:S02]  /*113e0*/  SHFL.IDX PT, R14, R3, 0x3, 0x181f ;  /* 0x00781f00030e7f89 */ /* 0x00002400000e0000 */
.L_x_10887:
        /* <DEDUP_REMOVED lines=12> */
[-C--:B------:R-:W-:Y:S02]  /*114b0*/  @!P3 LEA R4, P5, R205, R14.reuse, 0x1 ;  /* 0x0000000ecd04b211 */ /* 0x080fe400078a08ff */
        /* <DEDUP_REMOVED lines=11> */
.L_x_10670:
[----:B------:R-:W-:Y:S05]  /*11570*/  BSYNC B0 ;  /* 0x0000000000007941 */ /* 0x000fea0003800000 */
.L_x_10661:
[----:B------:R-:W-:Y:S02]  /*11580*/  ULDC UR4, c[0x0][0xd3c] ;  /* 0x00034f0000047ab9 */ /* 0x000fe40000000800 */
[----:B-1----:R-:W-:-:S13]  /*11590*/  ISETP.GE.AND P0, PT, R35, UR4, PT ;  /* 0x0000000423007c0c */ /* 0x002fda000bf06270 */
[----:B------:R-:W-:Y:S05]  /*115a0*/  @!P0 BRA `(.L_x_10684) ;  /* 0xfffffef800bc8947 */ /* 0x000fea000383ffff */
[----:B------:R-:W-:Y:S05]  /*115b0*/  BRA `(.L_x_10549) ;  /* 0x0000008000b47947 */ /* 0x000fea0003800000 */
.L_x_10547:
        /* <DEDUP_REMOVED lines=18> */
.L_x_10685:
        /* <DEDUP_REMOVED lines=42> */
.L_x_10691:
        /* <DEDUP_REMOVED lines=12> */
.L_x_10690:
[----:B------:R-:W-:Y:S05]  /*11a40*/  BSYNC B0 ;  /* 0x0000000000007941 */ /* 0x000fea0003800000 */
.L_x_10689:
        /* <DEDUP_REMOVED lines=20> */
[----:B------:R-:W-:Y:S01]  /*11b90*/  IMAD.MOV.U32 R2, RZ, RZ, R9 ;  /* 0x000000ffff027224 */ /* 0x000fe200078e0009 */
[----:B------:R-:W-:-:S07]  /*11ba0*/  MOV R7, R3 ;  /* 0x0000000300077202 */ /* 0x000fce0000000f00 */
.L_x_10687:
        /* <DEDUP_REMOVED lines=16> */
.L_x_10692:
        /* <DEDUP_REMOVED lines=25> */
.L_x_10688:
[----:B------:R-:W-:Y:S01]  /*11e40*/  MOV R17, RZ ;  /* 0x000000ff00117202 */ /* 0x000fe20000000f00 */
[----:B------:R-:W-:Y:S02]  /*11e50*/  IMAD.U32 R16, RZ, RZ, UR6 ;  /* 0x00000006ff107e24 */ /* 0x000fe4000f8e00ff */
[----:B------:R-:W-:-:S07]  /*11e60*/  IMAD.MOV.U32 R18, RZ, RZ, RZ ;  /* 0x000000ffff127224 */ /* 0x000fce00078e00ff */
.L_x_10693:
[----:B------:R-:W-:-:S13]  /*11e70*/  ISETP.NE.AND P0, PT, R5, RZ, PT ;  /* 0x000000ff0500720c */ /* 0x000fda0003f05270 */
[----:B------:R-:W0:Y:S01]  /*11e80*/  @!P0 S2R R3, SR_CgaCtaId ;  /* 0x0000000000038919 */ /* 0x000e220000008800 */
[----:B------:R-:W-:-:S04]  /*11e90*/  @!P0 MOV R0, 0x400 ;  /* 0x0000040000008802 */ /* 0x000fc80000000f00 */
[----:B0-----:R-:W-:-:S05]  /*11ea0*/  @!P0 LEA R0, R3, R0, 0x18 ;  /* 0x0000000003008211 */ /* 0x001fca00078ec0ff */
[----:B------:R2:W-:Y:S01]  /*11eb0*/  @!P0 STS.128 [R0+0x324d0], R16 ;  /* 0x0324d01000008388 */ /* 0x0005e20000000c00 */
[----:B------:R-:W-:Y:S06]  /*11ec0*/  BAR.ARV 0x5, 0x180 ;  /* 0x0146000000007b1d */ /* 0x000fec0000002000 */
.L_x_10686:
        /* <DEDUP_REMOVED lines=30> */
[----:B0-----:R-:W-:-:S03]  /*120b0*/  IMAD.MOV.U32 R4, RZ, RZ, 0x1 ;  /* 0x00000001ff047424 */ /* 0x001fc600078e00ff */
[----:B------:R0:W-:Y:S01]  /*120c0*/  STL [R1+0x20], R2 ;  /* 0x0000200201007387 */ /* 0x0001e20000100800 */
[----:B-1----:R-:W-:-:S03]  /*120d0*/  LOP3.LUT R3, R0, 0x40, RZ, 0xfc, !PT ;  /* 0x0000004000037812 */ /* 0x002fc600078efcff */
[----:B------:R1:W-:Y:S04]  /*120e0*/  STL [R1+0xc], RZ ;  /* 0x00000cff01007387 */ /* 0x0003e80000100800 */
[----:B------:R1:W-:Y:S01]  /*120f0*/  STL [R1+0x8], RZ ;  /* 0x000008ff01007387 */ /* 0x0003e20000100800 */
[----:B0-----:R-:W-:-:S03]  /*12100*/  LOP3.LUT R2, R0, 0x80, RZ, 0xfc, !PT ;  /* 0x0000008000027812 */ /* 0x001fc600078efcff */
[----:B------:R1:W-:Y:S01]  /*12110*/  STL [R1+0x1c], R4 ;  /* 0x00001c0401007387 */ /* 0x0003e20000100800 */
[----:B------:R-:W-:-:S07]  /*12120*/  LOP3.LUT R0, R0, 0xc0, RZ, 0xfc, !PT ;  /* 0x000000c000007812 */ /* 0x000fce00078efcff */
.L_x_10840:
[----:B01----:R-:W0:Y:S02]  /*12130*/  LDC.64 R2, c[0x0][0xd88] ;  /* 0x00036200ff027b82 */ /* 0x003e240000000a00 */
[----:B0-----:R-:W-:-:S05]  /*12140*/  IMAD.WIDE R2, R19, 0x4, R2 ;  /* 0x0000000413027825 */ /* 0x001fca00078e0202 */
[----:B------:R-:W1:Y:S01]  /*12150*/  LDG.E R15, desc[UR60][R2.64] ;  /* 0x0000003c020f7981 */ /* 0x000e62000c1e1900 */
[----:B------:R-:W-:Y:S05]  /*12160*/  YIELD ;  /* 0x0000000000007946 */ /* 0x000fea0003800000 */
[----:B------:R-:W-:Y:S01]  /*12170*/  ULDC.64 UR4, c[0x0][0xb20] ;  /* 0x0002c80000047ab9 */ /* 0x000fe20000000a00 */
[----:B--2---:R-:W-:Y:S01]  /*12180*/  IMAD.MOV.U32 R0, RZ, RZ, RZ ;  /* 0x000000ffff007224 */ /* 0x004fe200078e00ff */
[----:B------:R-:W-:Y:S02]  /*12190*/  ISETP.NE.U32.AND P0, PT, RZ, UR4, PT ;  /* 0x00000004ff007c0c */ /* 0x000fe4000bf05070 */
[----:B-----5:R-:W-:Y:S01]  /*121a0*/  CS2R R8, SRZ ;  /* 0x0000000000087805 */ /* 0x020fe2000001ff00 */
[----:B------:R-:W-:Y:S01]  /*121b0*/  ULDC.64 UR10, c[0x0][0xb10] ;  /* 0x0002c400000a7ab9 */ /* 0x000fe20000000a00 */
[----:B------:R-:W-:Y:S01]  /*121c0*/  ULDC.64 UR8, c[0x0][0xb08] ;  /* 0x0002c20000087ab9 */ /* 0x000fe20000000a00 */
[----:B------:R-:W-:Y:S01]  /*121d0*/  ISETP.NE.AND.EX P0, PT, RZ, UR5, PT, P0 ;  /* 0x00000005ff007c0c */ /* 0x000fe2000bf05300 */
[----:B------:R-:W-:Y:S01]  /*121e0*/  ULDC.64 UR6, c[0x0][0xb00] ;  /* 0x0002c00000067ab9 */ /* 0x000fe20000000a00 */
[----:B-1----:R-:W-:Y:S01]  /*121f0*/  SHF.R.S32.HI R4, RZ, 0x1f, R15 ;  /* 0x0000001fff047819 */ /* 0x002fe2000001140f */
        /* <DEDUP_REMOVED lines=45> */
[----:B----4-:R-:W-:Y:S06]  /*124d0*/  @P3 BRA `(.L_x_10695) ;  /* 0x0000000000143947 */ /* 0x010fec0003800000 */
[----:B------:R-:W-:Y:S05]  /*124e0*/  @!P2 BRA `(.L_x_10695) ;  /* 0x000000000010a947 */ /* 0x000fea0003800000 */
[----:B------:R-:W2:Y:S04]  /*124f0*/  LDG.E R11, desc[UR60][R2.64] ;  /* 0x0000003c020b7981 */ /* 0x000ea8000c1e1900 */
[----:B------:R-:W2:Y:S02]  /*12500*/  LDG.E R2, desc[UR60][R2.64+0x4] ;  /* 0x0000043c02027981 */ /* 0x000ea4000c1e1900 */
[----:B--2---:R-:W-:-:S05]  /*12510*/  IMAD.IADD R2, R2, 0x1, -R11 ;  /* 0x0000000102027824 */ /* 0x004fca00078e0a0b */
[----:B------:R0:W-:Y:S02]  /*12520*/  STL [R1+0x44], R2 ;  /* 0x0000440201007387 */ /* 0x0001e40000100800 */
.L_x_10695:
        /* <DEDUP_REMOVED lines=12> */
.L_x_10696:
[----:B------:R-:W-:Y:S05]  /*125f0*/  @!P0 BRA `(.L_x_10697) ;  /* 0x00000000000c8947 */ /* 0x000fea0003800000 */
[----:B------:R-:W2:Y:S04]  /*12600*/  LDG.E R8, desc[UR60][R6.64] ;  /* 0x0000003c06087981 */ /* 0x000ea8000c1e1900 */
[----:B------:R-:W2:Y:S02]  /*12610*/  LDG.E R6, desc[UR60][R6.64+0x4] ;  /* 0x0000043c06067981 */ /* 0x000ea4000c1e1900 */
[----:B--2---:R-:W-:-:S07]  /*12620*/  IMAD.IADD R8, R6, 0x1, -R8 ;  /* 0x0000000106087824 */ /* 0x004fce00078e0a08 */
.L_x_10697:
[----:B0-----:R-:W2:Y:S01]  /*12630*/  @P1 LDG.E R2, desc[UR60][R4.64] ;  /* 0x0000003c04021981 */ /* 0x001ea2000c1e1900 */
[----:B-----5:R-:W-:-:S03]  /*12640*/  IMAD.IADD R0, R8, 0x1, -R0 ;  /* 0x0000000108007824 */ /* 0x020fc600078e0a00 */
[----:B------:R-:W2:Y:S01]  /*12650*/  @P1 LDG.E R4, desc[UR60][R4.64+0x4] ;  /* 0x0000043c04041981 */ /* 0x000ea2000c1e1900 */
[----:B------:R-:W-:Y:S01]  /*12660*/  BSSY B0, `(.L_x_10698) ;  /* 0x0000150000007945 */ /* 0x000fe20003800000 */
[----:B--2---:R-:W-:-:S04]  /*12670*/  @P1 IMAD.IADD R10, R4, 0x1, -R2 ;  /* 0x00000001040a1824 */ /* 0x004fc800078e0a02 */
[----:B------:R-:W-:-:S04]  /*12680*/  IMAD.IADD R3, R0, 0x1, R10 ;  /* 0x0000000100037824 */ /* 0x000fc800078e020a */
[----:B------:R-:W-:-:S04]  /*12690*/  VIADD R2, R3, 0x5f ;  /* 0x0000005f03027836 */ /* 0x000fc80000000000 */
[----:B------:R-:W-:Y:S01]  /*126a0*/  IMAD.HI R2, R2, 0x2aaaaaab, RZ ;  /* 0x2aaaaaab02027827 */ /* 0x000fe200078e02ff */
[----:B------:R0:W-:Y:S04]  /*126b0*/  STL [R1+0x7c], R3 ;  /* 0x00007c0301007387 */ /* 0x0001e80000100800 */
[----:B0-----:R-:W-:-:S04]  /*126c0*/  SHF.R.U32.HI R3, RZ, 0x1f, R2 ;  /* 0x0000001fff037819 */ /* 0x001fc80000011602 */
[----:B------:R-:W-:-:S05]  /*126d0*/  LEA.HI.SX32 R4, R2, R3, 0x1c ;  /* 0x0000000302047211 */ /* 0x000fca00078fe2ff */
[--C-:B------:R-:W-:Y:S02]  /*126e0*/  IMAD R2, R4, 0x60, -R0.reuse ;  /* 0x0000006004027824 */ /* 0x100fe400078e0a00 */
[----:B------:R-:W-:-:S03]  /*126f0*/  IMAD.MOV R0, RZ, RZ, -R0 ;  /* 0x000000ffff007224 */ /* 0x000fc600078e0a00 */
[----:B------:R-:W-:Y:S02]  /*12700*/  VIMNMX R10, R2, R10, PT ;  /* 0x0000000a020a7248 */ /* 0x000fe40003fe0100 */
[----:B------:R-:W-:-:S04]  /*12710*/  VIMNMX R0, RZ, R0, !PT ;  /* 0x00000000ff007248 */ /* 0x000fc80007fe0100 */
[----:B------:R-:W-:Y:S01]  /*12720*/  ISETP.GT.AND P0, PT, R10, R0, PT ;  /* 0x000000000a00720c */ /* 0x000fe20003f04270 */
[----:B------:R-:W-:-:S05]  /*12730*/  IMAD.WIDE.U32 R2, R0, -0x55555555, RZ ;  /* 0xaaaaaaab00027825 */ /* 0x000fca00078e00ff */
[----:B------:R-:W-:-:S07]  /*12740*/  SHF.R.U32.HI R2, RZ, 0x6, R3 ;  /* 0x00000006ff027819 */ /* 0x000fce0000011603 */
[----:B------:R-:W-:-:S04]  /*12750*/  @P0 VIADD R10, R10, 0x5f ;  /* 0x0000005f0a0a0836 */ /* 0x000fc80000000000 */
[----:B------:R-:W-:Y:S01]  /*12760*/  @P0 IMAD.HI R0, R10, 0x2aaaaaab, RZ ;  /* 0x2aaaaaab0a000827 */ /* 0x000fe200078e02ff */
[----:B------:R0:W-:Y:S04]  /*12770*/  STL [R1+0x38], R4 ;  /* 0x0000380401007387 */ /* 0x0001e80000100800 */
[----:B------:R-:W-:Y:S01]  /*12780*/  @P0 SHF.R.U32.HI R3, RZ, 0x1f, R0 ;  /* 0x0000001fff030819 */ /* 0x000fe20000011600 */
[----:B------:R-:W-:-:S03]  /*12790*/  IMAD.MOV.U32 R7, RZ, RZ, R2 ;  /* 0x000000ffff077224 */ /* 0x000fc600078e0002 */
[----:B------:R-:W-:-:S04]  /*127a0*/  @P0 LEA.HI.SX32 R7, R0, R3, 0x1c ;  /* 0x0000000300070211 */ /* 0x000fc800078fe2ff */
        /* <DEDUP_REMOVED lines=10> */
.L_x_10890:
[----:B-1----:R-:W-:Y:S02]  /*12850*/  ISETP.NE.AND P0, PT, R14, RZ, PT ;  /* 0x000000ff0e00720c */ /* 0x002fe40003f05270 */
[----:B------:R-:W-:-:S11]  /*12860*/  PLOP3.LUT P6, PT, PT, PT, PT, 0x8, 0x0 ;  /* 0x000000000000781c */ /* 0x000fd60003fce170 */
[----:B------:R-:W-:Y:S05]  /*12870*/  @P0 BRA `(.L_x_10701) ;  /* 0x00000000000c0947 */ /* 0x000fea0003800000 */
[----:B------:R-:W-:-:S03]  /*12880*/  UMOV UR4, 0xffffffff ;  /* 0xffffffff00047882 */ /* 0x000fc60000000000 */
[----:B------:R-:W-:Y:S05]  /*12890*/  BRA.DIV UR4, `(.L_x_10702) ;  /* 0x0000007e043c7947 */ /* 0x000fea000b800000 */
[----:B------:R-:W-:-:S13]  /*128a0*/  ELECT P6, URZ, PT ;  /* 0x00000000003f782f */ /* 0x000fda00038c0000 */
.L_x_10701:
        /* <DEDUP_REMOVED lines=10> */
.L_x_10893:
[----:B------:R-:W-:Y:S05]  /*12950*/  BSYNC B1 ;  /* 0x0000000000017941 */ /* 0x000fea0003800000 */
.L_x_10703:
        /* <DEDUP_REMOVED lines=14> */
.L_x_10894:
[----:B------:R-:W-:Y:S05]  /*12a40*/  BSYNC B2 ;  /* 0x0000000000027941 */ /* 0x000fea0003800000 */
.L_x_10707:
        /* <DEDUP_REMOVED lines=9> */
.L_x_10710:
[----:B------:R-:W-:Y:S05]  /*12ae0*/  BSYNC B2 ;  /* 0x0000000000027941 */ /* 0x000fea0003800000 */
.L_x_10709:
        /* <DEDUP_REMOVED lines=14> */
.L_x_10711:
        /* <DEDUP_REMOVED lines=13> */
.L_x_10895:
[----:B------:R-:W-:Y:S05]  /*12ca0*/  BSYNC B2 ;  /* 0x0000000000027941 */ /* 0x000fea0003800000 */
.L_x_10712:
        /* <DEDUP_REMOVED lines=11> */
.L_x_10715:
[----:B------:R-:W-:Y:S05]  /*12d60*/  BSYNC B2 ;  /* 0x0000000000027941 */ /* 0x000fea0003800000 */
.L_x_10714:
        /* <DEDUP_REMOVED lines=11> */
.L_x_10716:
        /* <DEDUP_REMOVED lines=15> */
.L_x_10717:
        /* <DEDUP_REMOVED lines=15> */
.L_x_10718:
        /* <DEDUP_REMOVED lines=15> */
.L_x_10719:
        /* <DEDUP_REMOVED lines=10> */
.L_x_10706:
[----:B------:R-:W-:Y:S05]  /*13190*/  BSYNC B1 ;  /* 0x0000000000017941 */ /* 0x000fea0003800000 */
.L_x_10705:
        /* <DEDUP_REMOVED lines=13> */
.L_x_10735:
        /* <DEDUP_REMOVED lines=14> */
.L_x_10896:
[----:B------:R-:W-:Y:S05]  /*13350*/  BSYNC B2 ;  /* 0x0000000000027941 */ /* 0x000fea0003800000 */
.L_x_10722:
        /* <DEDUP_REMOVED lines=9> */
.L_x_10725:
[----:B------:R-:W-:Y:S05]  /*133f0*/  BSYNC B2 ;  /* 0x0000000000027941 */ /* 0x000fea0003800000 */
.L_x_10724:
        /* <DEDUP_REMOVED lines=13> */
.L_x_10726:
        /* <DEDUP_REMOVED lines=13> */
.L_x_10897:
[----:B------:R-:W-:Y:S05]  /*135a0*/  BSYNC B2 ;  /* 0x0000000000027941 */ /* 0x000fea0003800000 */
.L_x_10727:
        /* <DEDUP_REMOVED lines=11> */
.L_x_10730:
[----:B------:R-:W-:Y:S05]  /*13660*/  BSYNC B2 ;  /* 0x0000000000027941 */ /* 0x000fea0003800000 */
.L_x_10729:
        /* <DEDUP_REMOVED lines=11> */
.L_x_10731:
        /* <DEDUP_REMOVED lines=15> */
.L_x_10732:
        /* <DEDUP_REMOVED lines=15> */
.L_x_10733:
        /* <DEDUP_REMOVED lines=15> */
.L_x_10734:
        /* <DEDUP_REMOVED lines=10> */
.L_x_10721:
[----:B------:R-:W-:Y:S05]  /*13a90*/  BSYNC B1 ;  /* 0x0000000000017941 */ /* 0x000fea0003800000 */
.L_x_10720:
        /* <DEDUP_REMOVED lines=12> */
.L_x_10699:
[----:B------:R-:W-:Y:S05]  /*13b60*/  BSYNC B0 ;  /* 0x0000000000007941 */ /* 0x000fea0003800000 */
.L_x_10698:
        /* <DEDUP_REMOVED lines=23> */
.L_x_10737:
        /* <DEDUP_REMOVED lines=21> */
.L_x_10740:
[----:B------:R-:W-:Y:S05]  /*13e30*/  BSYNC B6 ;  /* 0x0000000000067941 */ /* 0x000fea0003800000 */
.L_x_10739:
        /* <DEDUP_REMOVED lines=21> */
.L_x_10743:
        /* <DEDUP_REMOVED lines=16> */
.L_x_10742:
[----:B------:R-:W-:Y:S05]  /*14090*/  BSYNC B6 ;  /* 0x0000000000067941 */ /* 0x000fea0003800000 */
.L_x_10741:
        /* <DEDUP_REMOVED lines=26> */
.L_x_10900:
        /* <DEDUP_REMOVED lines=11> */
.L_x_10903:
        /* <DEDUP_REMOVED lines=25> */
.L_x_10747:
[----:B------:R-:W2:Y:S04]  /*14480*/  LDL R7, [R1+0x4] ;  /* 0x0000040001077983 */ /* 0x000ea80000100800 */
[----:B01----:R-:W2:Y:S04]  /*14490*/  LDL R0, [R1+0x8] ;  /* 0x0000080001007983 */ /* 0x003ea80000100800 */
[----:B------:R-:W3:Y:S01]  /*144a0*/  LDL R2, [R1+0x1c] ;  /* 0x00001c0001027983 */ /* 0x000ee20000100800 */
[----:B--2---:R-:W-:Y:S01]  /*144b0*/  IMAD R0, R0, 0x8, R7 ;  /* 0x0000000800007824 */ /* 0x004fe200078e0207 */
[----:B---3--:R-:W-:-:S04]  /*144c0*/  SHF.L.U32 R2, R2, 0x1f, RZ ;  /* 0x0000001f02027819 */ /* 0x008fc800000006ff */
[----:B------:R-:W0:Y:S02]  /*144d0*/  SYNCS.PHASECHK.TRANS64.TRYWAIT P0, [R0+URZ+0x32440], R2 ;  /* 0x03244002000075a7 */ /* 0x000e24000800017f */
[----:B0-----:R-:W-:Y:S05]  /*144e0*/  @!P0 BRA `(.L_x_10748) ;  /* 0x0000006400048947 */ /* 0x001fea0003800000 */
.L_x_10904:
        /* <DEDUP_REMOVED lines=11> */
.L_x_10749:
        /* <DEDUP_REMOVED lines=27> */
.L_x_10745:
        /* <DEDUP_REMOVED lines=9> */
[----:B------:R-:W-:Y:S02]  /*147e0*/  ISETP.NE.AND.EX P0, PT, RZ, UR5, PT, P0 ;  /* 0x00000005ff007c0c */ /* 0x000fe4000bf05300 */
[----:B--2---:R-:W-:-:S04]  /*147f0*/  IADD3 R0, R0, 0x18400, RZ ;  /* 0x0001840000007810 */ /* 0x004fc80007ffe0ff */
        /* <DEDUP_REMOVED lines=26> */
.L_x_10751:
[----:B------:R-:W-:Y:S05]  /*149a0*/  BSYNC B6 ;  /* 0x0000000000067941 */ /* 0x000fea0003800000 */
.L_x_10750:
[----:B------:R-:W2:Y:S01]  /*149b0*/  LDL R4, [R1+0x50] ;  /* 0x0000500001047983 */ /* 0x000ea20000100800 */
[----:B------:R-:W0:Y:S03]  /*149c0*/  LDC R7, c[0x0][0x448] ;  /* 0x00011200ff077b82 */ /* 0x000e260000000800 */
[----:B------:R-:W3:Y:S04]  /*149d0*/  LDL R10, [R1+0x34] ;  /* 0x00003400010a7983 */ /* 0x000ee80000100800 */
[----:B------:R-:W4:Y:S01]  /*149e0*/  LDL R9, [R1+0x5c] ;  /* 0x00005c0001097983 */ /* 0x000f220000100800 */
[----:B-1----:R-:W1:Y:S01]  /*149f0*/  S2R R2, SR_TID.X ;  /* 0x0000000000027919 */ /* 0x002e620000002100 */
[----:B------:R-:W1:Y:S02]  /*14a00*/  S2R R0, SR_TID.X ;  /* 0x0000000000007919 */ /* 0x000e640000002100 */
[----:B------:R-:W4:Y:S04]  /*14a10*/  LDL R8, [R1+0x64] ;  /* 0x0000640001087983 */ /* 0x000f280000100800 */
[----:B------:R-:W4:Y:S01]  /*14a20*/  LDL R6, [R1+0x40] ;  /* 0x0000400001067983 */ /* 0x000f220000100800 */
[----:B0-----:R-:W-:Y:S01]  /*14a30*/  ISETP.NE.AND P0, PT, R7, 0x1, PT ;  /* 0x000000010700780c */ /* 0x001fe20003f05270 */
[----:B------:R-:W-:Y:S01]  /*14a40*/  IMAD.SHL.U32 R17, R17, 0x80, RZ ;  /* 0x0000008011117824 */ /* 0x000fe200078e00ff */
[----:B------:R-:W-:Y:S01]  /*14a50*/  ULDC.64 UR4, c[0x0][0x298] ;  /* 0x0000a60000047ab9 */ /* 0x000fe20000000a00 */
[----:B------:R-:W-:-:S10]  /*14a60*/  ULDC.64 UR6, c[0x0][0x280] ;  /* 0x0000a00000067ab9 */ /* 0x000fd40000000a00 */
[----:B------:R-:W0:Y:S01]  /*14a70*/  @P0 LDC R3, c[0x0][0x450] ;  /* 0x00011400ff030b82 */ /* 0x000e220000000800 */
[----:B-1----:R-:W-:-:S04]  /*14a80*/  LOP3.LUT R2, R2, 0x7f, RZ, 0xc0, !PT ;  /* 0x0000007f02027812 */ /* 0x002fc800078ec0ff */
[----:B------:R-:W-:Y:S01]  /*14a90*/  SHF.R.U32.HI R2, RZ, 0x3, R2 ;  /* 0x00000003ff027819 */ /* 0x000fe20000011602 */
[----:B------:R-:W-:-:S05]  /*14aa0*/  IMAD.SHL.U32 R0, R0, 0x10, RZ ;  /* 0x0000001000007824 */ /* 0x000fca00078e00ff */
[----:B------:R-:W-:Y:S02]  /*14ab0*/  LOP3.LUT R0, R2, 0x70, R0, 0xf8, !PT ;  /* 0x0000007002007812 */ /* 0x000fe400078ef800 */
[----:B------:R-:W1:Y:S02]  /*14ac0*/  @P0 LDC R2, c[0x0][0x44c] ;  /* 0x00011300ff020b82 */ /* 0x000e640000000800 */
[----:B------:R-:W-:-:S05]  /*14ad0*/  LOP3.LUT R5, R0, R17, RZ, 0xfc, !PT ;  /* 0x0000001100057212 */ /* 0x000fca00078efcff */
        /* <DEDUP_REMOVED lines=13> */
[----:B------:R-:W-:-:S04]  /*14bb0*/  ULDC.64 UR4, c[0x0][0x2e0] ;  /* 0x0000b80000047ab9 */ /* 0x000fc80000000a00 */
[----:B------:R-:W-:Y:S01]  /*14bc0*/  IADD3 R3, R3, R4, RZ ;  /* 0x0000000403037210 */ /* 0x000fe20007ffe0ff */
[----:B------:R-:W-:Y:S02]  /*14bd0*/  IMAD R4, R8, UR4, RZ ;  /* 0x0000000408047c24 */ /* 0x000fe4000f8e02ff */
[----:B------:R-:W1:Y:S02]  /*14be0*/  S2R R8, SR_TID.X ;  /* 0x0000000000087919 */ /* 0x000e640000002100 */
[C---:B------:R-:W-:Y:S02]  /*14bf0*/  IMAD R4, R6.reuse, UR5, R4 ;  /* 0x0000000506047c24 */ /* 0x040fe4000f8e0204 */
[----:B------:R-:W-:Y:S01]  /*14c00*/  IMAD.WIDE.U32 R2, R6, UR4, R2 ;  /* 0x0000000406027c25 */ /* 0x000fe2000f8e0002 */
        /* <DEDUP_REMOVED lines=26> */
[----:B------:R-:W-:-:S03]  /*14db0*/  IMAD.IADD R17, R8, 0x1, R17 ;  /* 0x0000000108117824 */ /* 0x000fc600078e0211 */
[----:B------:R-:W0:Y:S01]  /*14dc0*/  SHFL.IDX PT, R5, R3, RZ, 0x181f ;  /* 0x00181fff03057589 */ /* 0x000e2200000e0000 */
[----:B------:R-:W-:-:S03]  /*14dd0*/  VIADD R8, R17, 0x10 ;  /* 0x0000001011087836 */ /* 0x000fc60000000000 */
[----:B------:R-:W1:Y:S04]  /*14de0*/  SHFL.IDX PT, R4, R2, RZ, 0x181f ;  /* 0x00181fff02047589 */ /* 0x000e6800000e0000 */
[----:B------:R3:W-:Y:S01]  /*14df0*/  STL [R1+0x4c], R8 ;  /* 0x00004c0801007387 */ /* 0x0007e20000100800 */
[----:B--2---:R-:W-:-:S03]  /*14e00*/  IMAD R0, R6, R7, RZ ;  /* 0x0000000706007224 */ /* 0x004fc600078e02ff */
[----:B------:R-:W2:Y:S02]  /*14e10*/  SHFL.IDX PT, R6, R3, 0x1, 0x181f ;  /* 0x00381f0003067f89 */ /* 0x000ea400000e0000 */
[CC--:B------:R-:W-:Y:S02]  /*14e20*/  ISETP.GE.AND P1, PT, R17.reuse, R0.reuse, PT ;  /* 0x000000001100720c */ /* 0x0c0fe40003f26270 */
[----:B------:R-:W4:Y:S01]  /*14e30*/  SHFL.IDX PT, R7, R2, 0x1, 0x181f ;  /* 0x00381f0002077f89 */ /* 0x000f2200000e0000 */
[----:B------:R-:W-:Y:S01]  /*14e40*/  ISETP.GE.AND P2, PT, R8, R0, PT ;  /* 0x000000000800720c */ /* 0x000fe20003f46270 */
[----:B---3--:R-:W-:-:S05]  /*14e50*/  VIADD R8, R17, 0x20 ;  /* 0x0000002011087836 */ /* 0x008fca0000000000 */
[----:B------:R-:W-:Y:S04]  /*14e60*/  STL [R1+0x58], R8 ;  /* 0x0000580801007387 */ /* 0x000fe80000100800 */
[----:B0-----:R-:W-:-:S05]  /*14e70*/  @!P1 LEA R5, P3, R10, R5, 0x1 ;  /* 0x000000050a059211 */ /* 0x001fca00078608ff */
[----:B-1----:R-:W-:-:S05]  /*14e80*/  @!P1 IMAD.X R4, RZ, RZ, R4, P3 ;  /* 0x000000ffff049224 */ /* 0x002fca00018e0604 */
[----:B------:R-:W-:-:S04]  /*14e90*/  @!P1 LOP3.LUT R5, R5, R4, RZ, 0x3c, !PT ;  /* 0x0000000405059212 */ /* 0x000fc800078e3cff */
[----:B------:R-:W-:-:S04]  /*14ea0*/  @!P1 LOP3.LUT R4, R5, R4, RZ, 0x3c, !PT ;  /* 0x0000000405049212 */ /* 0x000fc800078e3cff */
[----:B------:R-:W-:-:S05]  /*14eb0*/  @!P1 LOP3.LUT R5, R5, R4, RZ, 0x3c, !PT ;  /* 0x0000000405059212 */ /* 0x000fca00078e3cff */
[----:B-----5:R2:W-:Y:S02]  /*14ec0*/  @!P1 LDGSTS.E.BYPASS.LTC128B.128 [R9+0x18400], desc[UR60][R4.64], !P0 ;  /* 0x1840000004099fae */ /* 0x0205e4000c101d7c */
[----:B--2---:R-:W-:Y:S02]  /*14ed0*/  @!P2 LEA R5, P1, R10, R6, 0x1 ;  /* 0x000000060a05a211 */ /* 0x004fe400078208ff */
[----:B------:R-:W-:Y:S03]  /*14ee0*/  SHFL.IDX PT, R6, R2, 0x2, 0x181f ;  /* 0x00581f0002067f89 */ /* 0x000fe600000e0000 */
[----:B----4-:R-:W-:Y:S01]  /*14ef0*/  @!P2 IMAD.X R4, RZ, RZ, R7, P1 ;  /* 0x000000ffff04a224 */ /* 0x010fe200008e0607 */
        /* <DEDUP_REMOVED lines=15> */
[----:B------:R-:W-:Y:S02]  /*14ff0*/  ISETP.GE.AND P1, PT, R7, R0, PT ;  /* 0x000000000700720c */ /* 0x000fe40003f26270 */
[----:B------:R-:W-:-:S05]  /*15000*/  IADD3 R7, R17, 0x40, RZ ;  /* 0x0000004011077810 */ /* 0x000fca0007ffe0ff */
[----:B------:R-:W-:Y:S04]  /*15010*/  STL [R1+0x6c], R7 ;  /* 0x00006c0701007387 */ /* 0x000fe80000100800 */
        /* <DEDUP_REMOVED lines=40> */
.L_x_10921:
        /* <DEDUP_REMOVED lines=12> */
.L_x_10753:
        /* <DEDUP_REMOVED lines=33> */
[----:B-----5:R-:W-:Y:S02]  /*15570*/  IMAD.MOV.U32 R8, RZ, RZ, 0x70 ;  /* 0x00000070ff087424 */ /* 0x020fe400078e00ff */
[----:B------:R-:W-:Y:S02]  /*15580*/  IMAD.MOV.U32 R12, RZ, RZ, 0x1 ;  /* 0x00000001ff0c7424 */ /* 0x000fe400078e00ff */
[----:B------:R-:W-:-:S07]  /*15590*/  IMAD.MOV.U32 R13, RZ, RZ, RZ ;  /* 0x000000ffff0d7224 */ /* 0x000fce00078e00ff */
[----:B------:R-:W-:-:S07]  /*155a0*/  LEPC R20, `(.L_x_10755) ;  /* 0x000000001014794e */ /* 0x000fce0000000000 */
[----:B0-----:R-:W-:Y:S05]  /*155b0*/  CALL.ABS.NOINC R2 ;  /* 0x0000000002007343 */ /* 0x001fea0003c00000 */
.L_x_10755:
[----:B------:R-:W-:Y:S05]  /*155c0*/  BSYNC B6 ;  /* 0x0000000000067941 */ /* 0x000fea0003800000 */
.L_x_10754:
[----:B------:R-:W2:Y:S01]  /*155d0*/  LDL.LU R6, [R1+0x34] ;  /* 0x0000340001067983 */ /* 0x000ea20000300800 */
[----:B------:R-:W1:Y:S01]  /*155e0*/  LDC R7, c[0x0][0x448] ;  /* 0x00011200ff077b82 */ /* 0x000e620000000800 */
[----:B------:R-:W-:Y:S01]  /*155f0*/  ULDC.64 UR4, c[0x0][0x3d8] ;  /* 0x0000f60000047ab9 */ /* 0x000fe20000000a00 */
[----:B------:R-:W-:Y:S01]  /*15600*/  ULDC.64 UR6, c[0x0][0x390] ;  /* 0x0000e40000067ab9 */ /* 0x000fe20000000a00 */
[----:B0-----:R-:W2:Y:S04]  /*15610*/  LDL.LU.64 R2, [R1+0x50] ;  /* 0x0000500001027983 */ /* 0x001ea80000300a00 */
[----:B------:R-:W3:Y:S04]  /*15620*/  LDL.LU R0, [R1+0x5c] ;  /* 0x00005c0001007983 */ /* 0x000ee80000300800 */
[----:B------:R-:W4:Y:S04]  /*15630*/  LDL.LU R5, [R1+0x64] ;  /* 0x0000640001057983 */ /* 0x000f280000300800 */
[----:B------:R-:W4:Y:S04]  /*15640*/  LDL.LU R4, [R1+0x40] ;  /* 0x0000400001047983 */ /* 0x000f280000300800 */
[----:B-----5:R-:W4:Y:S01]  /*15650*/  LDL.LU R8, [R1+0x2c] ;  /* 0x00002c0001087983 */ /* 0x020f220000300800 */
[----:B-1----:R-:W-:Y:S01]  /*15660*/  ISETP.NE.AND P0, PT, R7, 0x1, PT ;  /* 0x000000010700780c */ /* 0x002fe20003f05270 */
[----:B------:R-:W0:Y:S01]  /*15670*/  S2R R9, SR_TID.X ;  /* 0x0000000000097919 */ /* 0x000e220000002100 */
[----:B--2---:R-:W-:-:S02]  /*15680*/  IMAD.MOV.U32 R3, RZ, RZ, R6 ;  /* 0x000000ffff037224 */ /* 0x004fc400078e0006 */
        /* <DEDUP_REMOVED lines=9> */
[----:B------:R-:W-:-:S04]  /*15720*/  ULDC.64 UR4, c[0x0][0x3d0] ;  /* 0x0000f40000047ab9 */ /* 0x000fc80000000a00 */
[----:B------:R-:W2:Y:S01]  /*15730*/  @P0 LDC R4, c[0x0][0x44c] ;  /* 0x00011300ff040b82 */ /* 0x000ea20000000800 */
[----:B------:R-:W-:Y:S02]  /*15740*/  IMAD.IADD R3, R3, 0x1, R0 ;  /* 0x0000000103037824 */ /* 0x000fe400078e0200 */
[----:B------:R-:W-:Y:S02]  /*15750*/  IMAD.MOV.U32 R0, RZ, RZ, R8 ;  /* 0x000000ffff007224 */ /* 0x000fe400078e0008 */
[----:B--2---:R-:W-:-:S05]  /*15760*/  @P0 IMAD.HI.U32 R4, R8, R4, RZ ;  /* 0x0000000408040227 */ /* 0x004fca00078e00ff */
[----:B-1----:R-:W-:-:S04]  /*15770*/  @P0 SHF.R.U32.HI R0, RZ, R5, R4 ;  /* 0x00000005ff000219 */ /* 0x002fc80000011604 */
[--C-:B------:R-:W-:Y:S01]  /*15780*/  SHF.R.S32.HI R4, RZ, 0x1f, R0.reuse ;  /* 0x0000001fff047819 */ /* 0x100fe20000011400 */
[----:B------:R-:W-:-:S04]  /*15790*/  IMAD.MOV R6, RZ, RZ, -R0 ;  /* 0x000000ffff067224 */ /* 0x000fc800078e0a00 */
[----:B------:R-:W-:Y:S02]  /*157a0*/  IMAD R4, R4, UR4, RZ ;  /* 0x0000000404047c24 */ /* 0x000fe4000f8e02ff */
[----:B------:R-:W-:-:S04]  /*157b0*/  IMAD.WIDE.U32 R2, R0, UR4, R2 ;  /* 0x0000000400027c25 */ /* 0x000fc8000f8e0002 */
[----:B------:R-:W-:Y:S02]  /*157c0*/  IMAD R6, R7, R6, R8 ;  /* 0x0000000607067224 */ /* 0x000fe400078e0208 */
[----:B------:R-:W-:Y:S01]  /*157d0*/  IMAD R0, R0, UR5, R4 ;  /* 0x0000000500007c24 */ /* 0x000fe2000f8e0204 */
[----:B------:R-:W-:Y:S01]  /*157e0*/  ULDC.64 UR4, c[0x0][0x3c8] ;  /* 0x0000f20000047ab9 */ /* 0x000fe20000000a00 */
[----:B0-----:R-:W-:Y:S02]  /*157f0*/  IMAD.SHL.U32 R8, R9, 0x8, RZ ;  /* 0x0000000809087824 */ /* 0x001fe400078e00ff */
        /* <DEDUP_REMOVED lines=8> */
[C---:B------:R-:W-:Y:S01]  /*15880*/  LOP3.LUT R11, R9.reuse, 0x40, RZ, 0xfc, !PT ;  /* 0x00000040090b7812 */ /* 0x040fe200078efcff */
        /* <DEDUP_REMOVED lines=16> */
[----:B------:R-:W4:Y:S04]  /*15990*/  LDL.LU R10, [R1+0x60] ;  /* 0x00006000010a7983 */ /* 0x000f280000300800 */
[----:B------:R-:W4:Y:S04]  /*159a0*/  LDL.LU R12, [R1+0x6c] ;  /* 0x00006c00010c7983 */ /* 0x000f280000300800 */
[----:B------:R-:W-:Y:S01]  /*159b0*/  SHFL.IDX PT, R6, R0, 0x1, 0x181f ;  /* 0x00381f0000067f89 */ /* 0x000fe200000e0000 */
[----:B--2---:R-:W-:-:S03]  /*159c0*/  IMAD R3, R5, R7, RZ ;  /* 0x0000000705037224 */ /* 0x004fc600078e02ff */
[----:B------:R-:W0:Y:S02]  /*159d0*/  SHFL.IDX PT, R5, R2, RZ, 0x181f ;  /* 0x00181fff02057589 */ /* 0x000e2400000e0000 */
[-C--:B---3--:R-:W-:Y:S02]  /*159e0*/  ISETP.GE.AND P4, PT, R4, R3.reuse, PT ;  /* 0x000000030400720c */ /* 0x088fe40003f86270 */
[----:B------:R-:W1:Y:S01]  /*159f0*/  SHFL.IDX PT, R4, R0, RZ, 0x181f ;  /* 0x00181fff00047589 */ /* 0x000e6200000e0000 */
[----:B------:R-:W-:-:S13]  /*15a00*/  ISETP.GE.AND P5, PT, R17, R3, PT ;  /* 0x000000031100720c */ /* 0x000fda0003fa6270 */
[----:B0-----:R-:W-:-:S04]  /*15a10*/  @!P5 LEA R5, P6, R8, R5, 0x1 ;  /* 0x000000050805d211 */ /* 0x001fc800078c08ff */
[----:B-1----:R-:W-:-:S04]  /*15a20*/  @!P5 IADD3.X R4, RZ, R4, RZ, P6, !PT ;  /* 0x00000004ff04d210 */ /* 0x002fc800037fe4ff */
        /* <DEDUP_REMOVED lines=10> */
[----:B------:R-:W-:-:S04]  /*15ad0*/  @!P4 LOP3.LUT R5, R5, R4, RZ, 0x3c, !PT ;  /* 0x000000040505c212 */ /* 0x000fc800078e3cff */
[----:B------:R-:W-:-:S04]  /*15ae0*/  @!P4 LOP3.LUT R4, R5, R4, RZ, 0x3c, !PT ;  /* 0x000000040504c212 */ /* 0x000fc800078e3cff */
[----:B------:R-:W-:-:S05]  /*15af0*/  @!P4 LOP3.LUT R5, R5, R4, RZ, 0x3c, !PT ;  /* 0x000000040505c212 */ /* 0x000fca00078e3cff */
[----:B------:R-:W-:Y:S04]  /*15b00*/  @!P4 LDGSTS.E.BYPASS.LTC128B.128 [R9+0x22c00], desc[UR60][R4.64], !P3 ;  /* 0x22c000000409cfae */ /* 0x000fe8000d901d7c */
[----:B------:R-:W-:Y:S04]  /*15b10*/  @!P4 LDGSTS.E.BYPASS.LTC128B.128 [R9+0x26c00], desc[UR60][R4.64+0x80], !P2 ;  /* 0x26c000800409cfae */ /* 0x000fe8000d101d7c */
[----:B------:R-:W-:Y:S04]  /*15b20*/  @!P4 LDGSTS.E.BYPASS.LTC128B.128 [R9+0x2ac00], desc[UR60][R4.64+0x100], !P1 ;  /* 0x2ac001000409cfae */ /* 0x000fe8000c901d7c */
[----:B------:R0:W-:Y:S01]  /*15b30*/  @!P4 LDGSTS.E.BYPASS.LTC128B.128 [R9+0x2ec00], desc[UR60][R4.64+0x180], !P0 ;  /* 0x2ec001800409cfae */ /* 0x0001e2000c101d7c */
[----:B----4-:R-:W-:-:S03]  /*15b40*/  ISETP.GE.AND P4, PT, R11, R3, PT ;  /* 0x000000030b00720c */ /* 0x010fc60003f86270 */
[----:B------:R-:W2:Y:S04]  /*15b50*/  LDL.LU R11, [R1+0x70] ;  /* 0x00007000010b7983 */ /* 0x000ea80000300800 */
[----:B0-----:R-:W0:Y:S04]  /*15b60*/  SHFL.IDX PT, R5, R2, 0x2, 0x181f ;  /* 0x00581f0002057f89 */ /* 0x001e2800000e0000 */
[----:B------:R-:W1:Y:S02]  /*15b70*/  SHFL.IDX PT, R6, R0, 0x2, 0x181f ;  /* 0x00581f0000067f89 */ /* 0x000e6400000e0000 */
[----:B0-----:R-:W-:-:S05]  /*15b80*/  @!P4 LEA R5, P6, R8, R5, 0x1 ;  /* 0x000000050805c211 */ /* 0x001fca00078c08ff */
[----:B-1----:R-:W-:-:S05]  /*15b90*/  @!P4 IMAD.X R4, RZ, RZ, R6, P6 ;  /* 0x000000ffff04c224 */ /* 0x002fca00030e0606 */
[----:B------:R-:W-:-:S04]  /*15ba0*/  @!P4 LOP3.LUT R5, R5, R4, RZ, 0x3c, !PT ;  /* 0x000000040505c212 */ /* 0x000fc800078e3cff */
[----:B------:R-:W-:-:S04]  /*15bb0*/  @!P4 LOP3.LUT R4, R5, R4, RZ, 0x3c, !PT ;  /* 0x000000040504c212 */ /* 0x000fc800078e3cff */
[----:B------:R-:W-:-:S05]  /*15bc0*/  @!P4 LOP3.LUT R5, R5, R4, RZ, 0x3c, !PT ;  /* 0x000000040505c212 */ /* 0x000fca00078e3cff */
[----:B------:R-:W-:Y:S04]  /*15bd0*/  @!P4 LDGSTS.E.BYPASS.LTC128B.128 [R9+0x23400], desc[UR60][R4.64], !P3 ;  /* 0x234000000409cfae */ /* 0x000fe8000d901d7c */
[----:B------:R-:W-:Y:S04]  /*15be0*/  @!P4 LDGSTS.E.BYPASS.LTC128B.128 [R9+0x27400], desc[UR60][R4.64+0x80], !P2 ;  /* 0x274000800409cfae */ /* 0x000fe8000d101d7c */
[----:B------:R-:W-:Y:S04]  /*15bf0*/  @!P4 LDGSTS.E.BYPASS.LTC128B.128 [R9+0x2b400], desc[UR60][R4.64+0x100], !P1 ;  /* 0x2b4001000409cfae */ /* 0x000fe8000c901d7c */
[----:B------:R0:W-:Y:S01]  /*15c00*/  @!P4 LDGSTS.E.BYPASS.LTC128B.128 [R9+0x2f400], desc[UR60][R4.64+0x180], !P0 ;  /* 0x2f4001800409cfae */ /* 0x0001e2000c101d7c */
[----:B------:R-:W-:-:S03]  /*15c10*/  ISETP.GE.AND P4, PT, R10, R3, PT ;  /* 0x000000030a00720c */ /* 0x000fc60003f86270 */
[----:B------:R-:W3:Y:S04]  /*15c20*/  LDL.LU R10, [R1+0x74] ;  /* 0x00007400010a7983 */ /* 0x000ee80000300800 */
        /* <DEDUP_REMOVED lines=10> */
[----:B------:R0:W-:Y:S04]  /*15cd0*/  @!P4 LDGSTS.E.BYPASS.LTC128B.128 [R9+0x2fc00], desc[UR60][R4.64+0x180], !P0 ;  /* 0x2fc001800409cfae */ /* 0x0001e8000c101d7c */
[----:B------:R-:W-:Y:S04]  /*15ce0*/  SHFL.IDX PT, R6, R0, 0x4, 0x181f ;  /* 0x00981f0000067f89 */ /* 0x000fe800000e0000 */
[----:B0-----:R-:W0:Y:S01]  /*15cf0*/  SHFL.IDX PT, R5, R2, 0x4, 0x181f ;  /* 0x00981f0002057f89 */ /* 0x001e2200000e0000 */
[----:B------:R-:W-:-:S13]  /*15d00*/  ISETP.GE.AND P4, PT, R12, R3, PT ;  /* 0x000000030c00720c */ /* 0x000fda0003f86270 */
        /* <DEDUP_REMOVED lines=26> */
[----:B------:R-:W-:-:S04]  /*15eb0*/  @!P4 LOP3.LUT R5, R5, R4, RZ, 0x3c, !PT ;  /* 0x000000040505c212 */ /* 0x000fc800078e3cff */
[----:B------:R-:W-:-:S04]  /*15ec0*/  @!P4 LOP3.LUT R4, R5, R4, RZ, 0x3c, !PT ;  /* 0x000000040504c212 */ /* 0x000fc800078e3cff */
[----:B------:R-:W-:Y:S01]  /*15ed0*/  @!P4 LOP3.LUT R5, R5, R4, RZ, 0x3c, !PT ;  /* 0x000000040505c212 */ /* 0x000fe200078e3cff */
[----:B------:R1:W2:Y:S04]  /*15ee0*/  SHFL.IDX PT, R6, R0, 0x7, 0x181f ;  /* 0x00f81f0000067f89 */ /* 0x0002a800000e0000 */
[----:B------:R1:W-:Y:S04]  /*15ef0*/  @!P4 LDGSTS.E.BYPASS.LTC128B.128 [R9+0x25400], desc[UR60][R4.64], !P3 ;  /* 0x254000000409cfae */ /* 0x0003e8000d901d7c */
[----:B------:R1:W-:Y:S04]  /*15f00*/  @!P4 LDGSTS.E.BYPASS.LTC128B.128 [R9+0x29400], desc[UR60][R4.64+0x80], !P2 ;  /* 0x294000800409cfae */ /* 0x0003e8000d101d7c */
[----:B------:R1:W-:Y:S04]  /*15f10*/  @!P4 LDGSTS.E.BYPASS.LTC128B.128 [R9+0x2d400], desc[UR60][R4.64+0x100], !P1 ;  /* 0x2d4001000409cfae */ /* 0x0003e8000c901d7c */
[----:B------:R1:W-:Y:S04]  /*15f20*/  @!P4 LDGSTS.E.BYPASS.LTC128B.128 [R9+0x31400], desc[UR60][R4.64+0x180], !P0 ;  /* 0x314001800409cfae */ /* 0x0003e8000c101d7c */
[----:B------:R-:W3:Y:S02]  /*15f30*/  SHFL.IDX PT, R2, R2, 0x7, 0x181f ;  /* 0x00f81f0002027f89 */ /* 0x000ee400000e0000 */
.L_x_10939:
[----:B-1----:R-:W4:Y:S01]  /*15f40*/  LDL.LU R0, [R1+0x78] ;  /* 0x0000780001007983 */ /* 0x002f220000300800 */
[----:B------:R-:W-:Y:S01]  /*15f50*/  BSSY B0, `(.L_x_10757) ;  /* 0x000000d000007945 */ /* 0x000fe20003800000 */
[----:B----4-:R-:W-:-:S13]  /*15f60*/  ISETP.GE.AND P4, PT, R0, R3, PT ;  /* 0x000000030000720c */ /* 0x010fda0003f86270 */
[----:B------:R-:W-:Y:S05]  /*15f70*/  @P4 BRA `(.L_x_10758) ;  /* 0x0000000000284947 */ /* 0x000fea0003800000 */
[----:B------:R-:W4:Y:S01]  /*15f80*/  LDL R0, [R1+0x14] ;  /* 0x0000140001007983 */ /* 0x000f220000100800 */
[----:B---3--:R-:W-:-:S05]  /*15f90*/  LEA R2, P4, R8, R2, 0x1 ;  /* 0x0000000208027211 */ /* 0x008fca00078808ff */
[----:B--2---:R-:W-:-:S05]  /*15fa0*/  IMAD.X R3, RZ, RZ, R6, P4 ;  /* 0x000000ffff037224 */ /* 0x004fca00020e0606 */
[----:B------:R-:W-:Y:S01]  /*15fb0*/  @!PT LDS RZ, [RZ] ;  /* 0x00000000fffff984 */ /* 0x000fe20000000800 */
[----:B------:R-:W-:Y:S01]  /*15fc0*/  @!PT LDS RZ, [RZ] ;  /* 0x00000000fffff984 */ /* 0x000fe20000000800 */
[----:B------:R-:W-:Y:S01]  /*15fd0*/  @!PT LDS RZ, [RZ] ;  /* 0x00000000fffff984 */ /* 0x000fe20000000800 */
[----:B----4-:R1:W-:Y:S04]  /*15fe0*/  LDGSTS.E.BYPASS.LTC128B.128 [R0+0x25c00], desc[UR60][R2.64], !P3 ;  /* 0x25c0000002007fae */ /* 0x0103e8000d901d7c */
[----:B------:R1:W-:Y:S04]  /*15ff0*/  LDGSTS.E.BYPASS.LTC128B.128 [R0+0x29c00], desc[UR60][R2.64+0x80], !P2 ;  /* 0x29c0008002007fae */ /* 0x0003e8000d101d7c */
[----:B------:R1:W-:Y:S04]  /*16000*/  LDGSTS.E.BYPASS.LTC128B.128 [R0+0x2dc00], desc[UR60][R2.64+0x100], !P1 ;  /* 0x2dc0010002007fae */ /* 0x0003e8000c901d7c */
[----:B------:R1:W-:Y:S02]  /*16010*/  LDGSTS.E.BYPASS.LTC128B.128 [R0+0x31c00], desc[UR60][R2.64+0x180], !P0 ;  /* 0x31c0018002007fae */ /* 0x0003e4000c101d7c */
.L_x_10758:
[----:B------:R-:W-:Y:S05]  /*16020*/  BSYNC B0 ;  /* 0x0000000000007941 */ /* 0x000fea0003800000 */
.L_x_10757:
[----:B------:R4:W5:Y:S01]  /*16030*/  LDL R8, [R1+0x4] ;  /* 0x0000040001087983 */ /* 0x0009620000100800 */
[----:B------:R-:W-:Y:S01]  /*16040*/  PLOP3.LUT P0, PT, PT, PT, PT, 0x80, 0x0 ;  /* 0x000000000000781c */ /* 0x000fe20003f0f070 */
[----:B------:R-:W-:-:S12]  /*16050*/  NOP ;  /* 0x0000000000007918 */ /* 0x000fd80000000000 */
.L_x_10759:
[----:B-1-3--:R-:W3:Y:S01]  /*16060*/  LDL R2, [R1+0x4] ;  /* 0x0000040001027983 */ /* 0x00aee20000100800 */
        /* <DEDUP_REMOVED lines=18> */
.L_x_10940:
[----:B------:R-:W-:Y:S05]  /*16190*/  BSYNC B0 ;  /* 0x0000000000007941 */ /* 0x000fea0003800000 */
.L_x_10760:
[----:B-1----:R-:W3:Y:S01]  /*161a0*/  LDL R2, [R1+0x18] ;  /* 0x0000180001027983 */ /* 0x002ee20000100800 */
[----:B------:R-:W-:Y:S01]  /*161b0*/  BSSY B0, `(.L_x_10762) ;  /* 0x0000063000007945 */ /* 0x000fe20003800000 */
[----:B---3--:R-:W-:-:S13]  /*161c0*/  LOP3.LUT P0, RZ, R2, 0x1, RZ, 0xc0, !PT ;  /* 0x0000000102ff7812 */ /* 0x008fda000780c0ff */
[----:B------:R-:W-:Y:S05]  /*161d0*/  @!P0 BRA `(.L_x_10763) ;  /* 0x0000000400808947 */ /* 0x000fea0003800000 */
[----:B------:R-:W3:Y:S04]  /*161e0*/  LDL R2, [R1+0x4] ;  /* 0x0000040001027983 */ /* 0x000ee80000100800 */
[----:B0-----:R-:W2:Y:S01]  /*161f0*/  LDL R4, [R1+0x1c] ;  /* 0x00001c0001047983 */ /* 0x001ea20000100800 */
[----:B------:R-:W0:Y:S01]  /*16200*/  S2R R3, SR_TID.X ;  /* 0x0000000000037919 */ /* 0x000e220000002100 */
[----:B---3--:R-:W-:Y:S02]  /*16210*/  IMAD.MOV.U32 R5, RZ, RZ, R2 ;  /* 0x000000ffff057224 */ /* 0x008fe400078e0002 */
[----:B------:R-:W3:Y:S01]  /*16220*/  LDL R2, [R1+0x8] ;  /* 0x0000080001027983 */ /* 0x000ee20000100800 */
[----:B--2---:R-:W-:Y:S01]  /*16230*/  SHF.L.U32 R0, R4, 0x1f, RZ ;  /* 0x0000001f04007819 */ /* 0x004fe200000006ff */
[----:B------:R-:W-:Y:S01]  /*16240*/  BSSY B1, `(.L_x_10764) ;  /* 0x0000006000017945 */ /* 0x000fe20003800000 */
[----:B0-----:R-:W-:-:S04]  /*16250*/  LOP3.LUT R3, R3, 0x7f, RZ, 0xc0, !PT ;  /* 0x0000007f03037812 */ /* 0x001fc800078ec0ff */
[----:B------:R-:W-:Y:S01]  /*16260*/  ISETP.NE.AND P1, PT, R3, RZ, PT ;  /* 0x000000ff0300720c */ /* 0x000fe20003f25270 */
[----:B---3--:R-:W-:-:S04]  /*16270*/  IMAD R2, R2, 0x8, R5 ;  /* 0x0000000802027824 */ /* 0x008fc800078e0205 */
[----:B------:R-:W0:Y:S02]  /*16280*/  SYNCS.PHASECHK.TRANS64.TRYWAIT P0, [R2+URZ+0x32460], R0 ;  /* 0x03246000020075a7 */ /* 0x000e24000800017f */
[----:B0-----:R-:W-:Y:S06]  /*16290*/  @!P0 BRA `(.L_x_10765) ;  /* 0x0000005c00f48947 */ /* 0x001fec0003800000 */
.L_x_10941:
[----:B------:R-:W-:Y:S05]  /*162a0*/  BSYNC B1 ;  /* 0x0000000000017941 */ /* 0x000fea0003800000 */
.L_x_10764:
        /* <DEDUP_REMOVED lines=9> */
.L_x_10767:
[----:B------:R-:W-:Y:S05]  /*16340*/  BSYNC B1 ;  /* 0x0000000000017941 */ /* 0x000fea0003800000 */
.L_x_10766:
        /* <DEDUP_REMOVED lines=12> */
[----:B---3--:R-:W-:-:S03]  /*16410*/  IMAD R0, R0, 0x60, R4 ;  /* 0x0000006000007824 */ /* 0x008fc600078e0204 */
[----:B------:R-:W-:-:S07]  /*16420*/  IADD3 R4, R3, 0x400, RZ ;  /* 0x0000040003047810 */ /* 0x000fce0007ffe0ff */
.L_x_10768:
        /* <DEDUP_REMOVED lines=16> */
.L_x_10769:
        /* <DEDUP_REMOVED lines=16> */
.L_x_10770:
        /* <DEDUP_REMOVED lines=16> */
.L_x_10771:
        /* <DEDUP_REMOVED lines=11> */
.L_x_10763:
[----:B------:R-:W-:Y:S05]  /*167e0*/  BSYNC B0 ;  /* 0x0000000000007941 */ /* 0x000fea0003800000 */
.L_x_10762:
[----:B0-----:R-:W3:Y:S01]  /*167f0*/  LDL.LU R4, [R1+0x7c] ;  /* 0x00007c0001047983 */ /* 0x001ee20000300800 */
[----:B------:R-:W-:Y:S01]  /*16800*/  BSSY B0, `(.L_x_10772) ;  /* 0x000020f000007945 */ /* 0x000fe20003800000 */
[----:B---3--:R-:W-:-:S13]  /*16810*/  ISETP.GE.AND P0, PT, R4, 0x61, PT ;  /* 0x000000610400780c */ /* 0x008fda0003f06270 */
        /* <DEDUP_REMOVED lines=48> */
.L_x_10778:
        /* <DEDUP_REMOVED lines=9> */
.L_x_10942:
[----:B------:R-:W-:Y:S05]  /*16bb0*/  BSYNC B3 ;  /* 0x0000000000037941 */ /* 0x000fea0003800000 */
.L_x_10779:
        /* <DEDUP_REMOVED lines=9> */
.L_x_10782:
[----:B------:R-:W-:Y:S05]  /*16c50*/  BSYNC B3 ;  /* 0x0000000000037941 */ /* 0x000fea0003800000 */
.L_x_10781:
[----:B0-----:R-:W2:Y:S04]  /*16c60*/  LDL R8, [R1+0x4] ;  /* 0x0000040001087983 */ /* 0x001ea80000100800 */
[----:B------:R-:W2:Y:S04]  /*16c70*/  LDL R3, [R1+0x8] ;  /* 0x0000080001037983 */ /* 0x000ea80000100800 */
[----:B------:R-:W3:Y:S01]  /*16c80*/  LDL R4, [R1+0x28] ;  /* 0x0000280001047983 */ /* 0x000ee20000100800 */
[----:B------:R-:W-:Y:S01]  /*16c90*/  MOV R7, RZ ;  /* 0x000000ff00077202 */ /* 0x000fe20000000f00 */
[----:B------:R-:W-:Y:S01]  /*16ca0*/  UIADD3 UR4, UP0, UR38, 0x370, URZ ;  /* 0x0000037026047890 */ /* 0x000fe2000ff1e03f */
[----:B------:R-:W-:Y:S01]  /*16cb0*/  PLOP3.LUT P0, PT, PT, PT, PT, 0x80, 0x0 ;  /* 0x000000000000781c */ /* 0x000fe20003f0f070 */
[----:B------:R-:W-:Y:S01]  /*16cc0*/  UMOV UR6, 0x0 ;  /* 0x0000000000067882 */ /* 0x000fe20000000000 */
[----:B------:R-:W-:Y:S01]  /*16cd0*/  R2UR UR10, R7 ;  /* 0x00000000070a72ca */ /* 0x000fe200000e0000 */
[----:B------:R-:W-:Y:S01]  /*16ce0*/  UIADD3.X UR5, URZ, UR39, URZ, UP0, !UPT ;  /* 0x000000273f057290 */ /* 0x000fe200087fe43f */
[----:B------:R-:W-:Y:S01]  /*16cf0*/  UMOV UR7, 0x14f00000 ;  /* 0x14f0000000077882 */ /* 0x000fe20000000000 */
[----:B--2---:R-:W-:-:S02]  /*16d00*/  IMAD R3, R3, 0x3000, R8 ;  /* 0x0000300003037824 */ /* 0x004fc400078e0208 */
[----:B---3--:R-:W-:Y:S02]  /*16d10*/  IMAD R0, R0, 0x60, R4 ;  /* 0x0000006000007824 */ /* 0x008fe400078e0204 */
[----:B------:R-:W-:Y:S02]  /*16d20*/  VIADD R3, R3, 0x1c400 ;  /* 0x0001c40003037836 */ /* 0x000fe40000000000 */
[----:B------:R-:W-:-:S07]  /*16d30*/  VIADD R4, R2, 0x32430 ;  /* 0x0003243002047836 */ /* 0x000fce0000000000 */
.L_x_10783:
        /* <DEDUP_REMOVED lines=14> */
.L_x_10943:
[----:B------:R-:W-:Y:S05]  /*16e20*/  BSYNC B3 ;  /* 0x0000000000037941 */ /* 0x000fea0003800000 */
.L_x_10784:
        /* <DEDUP_REMOVED lines=11> */
.L_x_10787:
[----:B------:R-:W-:Y:S05]  /*16ee0*/  BSYNC B3 ;  /* 0x0000000000037941 */ /* 0x000fea0003800000 */
.L_x_10786:
        /* <DEDUP_REMOVED lines=11> */
.L_x_10788:
        /* <DEDUP_REMOVED lines=16> */
.L_x_10789:
        /* <DEDUP_REMOVED lines=16> */
.L_x_10790:
        /* <DEDUP_REMOVED lines=16> */
.L_x_10791:
        /* <DEDUP_REMOVED lines=11> */
.L_x_10777:
[----:B------:R-:W-:Y:S05]  /*17350*/  BSYNC B1 ;  /* 0x0000000000017941 */ /* 0x000fea0003800000 */
.L_x_10776:
[----:B------:R-:W2:Y:S02]  /*17360*/  LDL.LU R4, [R1+0x38] ;  /* 0x0000380001047983 */ /* 0x000ea40000300800 */
[----:B--2---:R-:W-:-:S07]  /*17370*/  VIADD R0, R4, 0xfffffffd ;  /* 0xfffffffd04007836 */ /* 0x004fce0000000000 */
.L_x_10775:
[----:B------:R-:W-:Y:S05]  /*17380*/  BSYNC B2 ;  /* 0x0000000000027941 */ /* 0x000fea0003800000 */
.L_x_10774:
[----:B------:R-:W2:Y:S01]  /*17390*/  LDL.LU R2, [R1+0x3c] ;  /* 0x00003c0001027983 */ /* 0x000ea20000300800 */
[----:B------:R-:W-:-:S05]  /*173a0*/  IMAD.MOV R6, RZ, RZ, -R6 ;  /* 0x000000ffff067224 */ /* 0x000fca00078e0a06 */
[----:B--2---:R-:W-:-:S13]  /*173b0*/  ISETP.NE.AND P0, PT, R2, R6, PT ;  /* 0x000000060200720c */ /* 0x004fda0003f05270 */
[----:B------:R-:W-:Y:S05]  /*173c0*/  @!P0 BRA `(.L_x_10773) ;  /* 0x0000001400488947 */ /* 0x000fea0003800000 */
.L_x_10824:
        /* <DEDUP_REMOVED lines=13> */
[----:B-----5:R-:W-:Y:S02]  /*174a0*/  MOV R8, R0 ;  /* 0x0000000000087202 */ /* 0x020fe40000000f00 */
        /* <DEDUP_REMOVED lines=23> */
.L_x_10794:
        /* <DEDUP_REMOVED lines=9> */
.L_x_10944:
[----:B------:R-:W-:Y:S05]  /*176b0*/  BSYNC B2 ;  /* 0x0000000000027941 */ /* 0x000fea0003800000 */
.L_x_10795:
        /* <DEDUP_REMOVED lines=9> */
.L_x_10798:
[----:B------:R-:W-:Y:S05]  /*17750*/  BSYNC B2 ;  /* 0x0000000000027941 */ /* 0x000fea0003800000 */
.L_x_10797:
        /* <DEDUP_REMOVED lines=13> */
.L_x_10799:
        /* <DEDUP_REMOVED lines=14> */
.L_x_10945:
[----:B------:R-:W-:Y:S05]  /*17910*/  BSYNC B2 ;  /* 0x0000000000027941 */ /* 0x000fea0003800000 */
.L_x_10800:
        /* <DEDUP_REMOVED lines=11> */
.L_x_10803:
[----:B------:R-:W-:Y:S05]  /*179d0*/  BSYNC B2 ;  /* 0x0000000000027941 */ /* 0x000fea0003800000 */
.L_x_10802:
        /* <DEDUP_REMOVED lines=10> */
.L_x_10804:
        /* <DEDUP_REMOVED lines=16> */
.L_x_10805:
        /* <DEDUP_REMOVED lines=16> */
.L_x_10806:
        /* <DEDUP_REMOVED lines=16> */
.L_x_10807:
        /* <DEDUP_REMOVED lines=11> */
.L_x_10793:
[----:B------:R-:W-:Y:S05]  /*17e30*/  BSYNC B1 ;  /* 0x0000000000017941 */ /* 0x000fea0003800000 */
.L_x_10792:
        /* <DEDUP_REMOVED lines=36> */
.L_x_10810:
        /* <DEDUP_REMOVED lines=9> */
.L_x_10946:
[----:B------:R-:W-:Y:S05]  /*18110*/  BSYNC B2 ;  /* 0x0000000000027941 */ /* 0x000fea0003800000 */
.L_x_10811:
        /* <DEDUP_REMOVED lines=9> */
.L_x_10814:
[----:B------:R-:W-:Y:S05]  /*181b0*/  BSYNC B2 ;  /* 0x0000000000027941 */ /* 0x000fea0003800000 */
.L_x_10813:
        /* <DEDUP_REMOVED lines=14> */
.L_x_10815:
        /* <DEDUP_REMOVED lines=14> */
.L_x_10947:
[----:B------:R-:W-:Y:S05]  /*18380*/  BSYNC B2 ;  /* 0x0000000000027941 */ /* 0x000fea0003800000 */
.L_x_10816:
        /* <DEDUP_REMOVED lines=11> */
.L_x_10819:
[----:B------:R-:W-:Y:S05]  /*18440*/  BSYNC B2 ;  /* 0x0000000000027941 */ /* 0x000fea0003800000 */
.L_x_10818:
        /* <DEDUP_REMOVED lines=11> */
.L_x_10820:
        /* <DEDUP_REMOVED lines=16> */
.L_x_10821:
        /* <DEDUP_REMOVED lines=16> */
.L_x_10822:
        /* <DEDUP_REMOVED lines=16> */
.L_x_10823:
        /* <DEDUP_REMOVED lines=11> */
.L_x_10809:
[----:B------:R-:W-:Y:S05]  /*188b0*/  BSYNC B1 ;  /* 0x0000000000017941 */ /* 0x000fea0003800000 */
.L_x_10808:
[C---:B------:R-:W-:Y:S01]  /*188c0*/  ISETP.GT.AND P0, PT, R0.reuse, 0x1, PT ;  /* 0x000000010000780c */ /* 0x040fe20003f04270 */
[----:B------:R-:W-:-:S12]  /*188d0*/  VIADD R0, R0, 0xfffffffe ;  /* 0xfffffffe00007836 */ /* 0x000fd80000000000 */
[----:B------:R-:W-:Y:S05]  /*188e0*/  @P0 BRA `(.L_x_10824) ;  /* 0xffffffe800b80947 */ /* 0x000fea000383ffff */
.L_x_10773:
[----:B------:R-:W-:Y:S05]  /*188f0*/  BSYNC B0 ;  /* 0x0000000000007941 */ /* 0x000fea0003800000 */
.L_x_10772:
[----:B------:R-:W3:Y:S04]  /*18900*/  LDL.LU R4, [R1+0x8] ;  /* 0x0000080001047983 */ /* 0x000ee80000300800 */
[----:B------:R-:W2:Y:S01]  /*18910*/  LDL.LU R3, [R1+0x1c] ;  /* 0x00001c0001037983 */ /* 0x000ea20000300800 */
[----:B------:R-:W1:Y:S01]  /*18920*/  S2R R2, SR_TID.X ;  /* 0x0000000000027919 */ /* 0x000e620000002100 */
[----:B------:R-:W-:Y:S01]  /*18930*/  BSSY B0, `(.L_x_10825) ;  /* 0x0000015000007945 */ /* 0x000fe20003800000 */
[----:B-1----:R-:W-:-:S04]  /*18940*/  LOP3.LUT R2, R2, 0x7f, RZ, 0xc0, !PT ;  /* 0x0000007f02027812 */ /* 0x002fc800078ec0ff */
[----:B------:R-:W-:Y:S01]  /*18950*/  ISETP.NE.AND P1, PT, R2, RZ, PT ;  /* 0x000000ff0200720c */ /* 0x000fe20003f25270 */
[----:B---3--:R-:W-:-:S05]  /*18960*/  VIADD R0, R4, 0x1 ;  /* 0x0000000104007836 */ /* 0x008fca0000000000 */
        /* <DEDUP_REMOVED lines=16> */
[----:B--2---:R-:W-:-:S07]  /*18a70*/  IADD3 R16, R3, UR36, R2 ;  /* 0x0000002403107c10 */ /* 0x004fce000fffe002 */
.L_x_10826:
[----:B------:R-:W-:Y:S05]  /*18a80*/  BSYNC B0 ;  /* 0x0000000000007941 */ /* 0x000fea0003800000 */
.L_x_10825:
[----:B------:R-:W-:-:S05]  /*18a90*/  SEL R0, R0, RZ, P0 ;  /* 0x000000ff00007207 */ /* 0x000fca0000000000 */
[----:B------:R2:W-:Y:S02]  /*18aa0*/  STL [R1+0x8], R0 ;  /* 0x0000080001007387 */ /* 0x0005e40000100800 */
.L_x_10738:
[----:B------:R-:W-:Y:S05]  /*18ab0*/  BSYNC B7 ;  /* 0x0000000000077941 */ /* 0x000fea0003800000 */
.L_x_10736:
        /* <DEDUP_REMOVED lines=13> */
.L_x_10827:
        /* <DEDUP_REMOVED lines=36> */
.L_x_10957:
[----:B------:R-:W-:Y:S02]  /*18dd0*/  ULDC UR4, c[0x0][0xd38] ;  /* 0x00034e0000047ab9 */ /* 0x000fe40000000800 */
[----:B------:R-:W-:-:S04]  /*18de0*/  IMAD.U32 R16, RZ, RZ, UR4 ;  /* 0x00000004ff107e24 */ /* 0x000fc8000f8e00ff */
[----:B-1----:R-:W-:-:S04]  /*18df0*/  IMAD R6, R6, R16, RZ ;  /* 0x0000001006067224 */ /* 0x002fc800078e02ff */
[----:B------:R-:W-:-:S05]  /*18e00*/  IMAD.IADD R4, R4, 0x1, R6 ;  /* 0x0000000104047824 */ /* 0x000fca00078e0206 */
[----:B------:R-:W-:-:S13]  /*18e10*/  ISETP.GT.AND P6, PT, R4, R0, PT ;  /* 0x000000000400720c */ /* 0x000fda0003fc4270 */
[----:B------:R-:W-:Y:S05]  /*18e20*/  @P6 BRA `(.L_x_10830) ;  /* 0x00000000009c6947 */ /* 0x000fea0003800000 */
.L_x_10835:
        /* <DEDUP_REMOVED lines=14> */
.L_x_10833:
[----:B------:R-:W-:Y:S05]  /*18f10*/  BSYNC B0 ;  /* 0x0000000000007941 */ /* 0x000fea0003800000 */
.L_x_10832:
        /* <DEDUP_REMOVED lines=18> */
.L_x_10965:
[----:B------:R-:W-:Y:S02]  /*19040*/  ULDC UR4, c[0x0][0xd38] ;  /* 0x00034e0000047ab9 */ /* 0x000fe40000000800 */
[----:B------:R-:W-:-:S05]  /*19050*/  MOV R16, UR4 ;  /* 0x0000000400107c02 */ /* 0x000fca0008000f00 */
[----:B-1----:R-:W-:-:S04]  /*19060*/  IMAD R6, R6, R16, RZ ;  /* 0x0000001006067224 */ /* 0x002fc800078e02ff */
[----:B------:R-:W-:-:S05]  /*19070*/  IMAD.IADD R4, R6, 0x1, R4 ;  /* 0x0000000106047824 */ /* 0x000fca00078e0204 */
[----:B------:R-:W-:-:S13]  /*19080*/  ISETP.GT.AND P6, PT, R4, R0, PT ;  /* 0x000000000400720c */ /* 0x000fda0003fc4270 */
[----:B------:R-:W-:Y:S05]  /*19090*/  @!P6 BRA `(.L_x_10835) ;  /* 0xfffffffc0064e947 */ /* 0x000fea000383ffff */
.L_x_10830:
        /* <DEDUP_REMOVED lines=8> */
.L_x_10969:
[----:B------:R-:W-:Y:S01]  /*19120*/  ISETP.NE.AND P0, PT, R5, RZ, PT ;  /* 0x000000ff0500720c */ /* 0x000fe20003f05270 */
[----:B-1----:R-:W-:-:S12]  /*19130*/  IMAD.MOV.U32 R2, RZ, RZ, RZ ;  /* 0x000000ffff027224 */ /* 0x002fd800078e00ff */
[----:B------:R-:W-:Y:S05]  /*19140*/  @!P0 BRA `(.L_x_10837) ;  /* 0x0000000000108947 */ /* 0x000fea0003800000 */
[----:B------:R-:W-:Y:S01]  /*19150*/  UMOV UR4, 0xffffffff ;  /* 0xffffffff00047882 */ /* 0x000fe20000000000 */
[----:B------:R-:W-:Y:S02]  /*19160*/  VIADD R12, R4, 0xffffffff ;  /* 0xffffffff040c7836 */ /* 0x000fe40000000000 */
[----:B------:R-:W-:Y:S05]  /*19170*/  BRA.DIV UR4, `(.L_x_10838) ;  /* 0x0000003e04247947 */ /* 0x000fea000b800000 */
[----:B------:R1:W3:Y:S02]  /*19180*/  SHFL.IDX PT, R2, R3, R12, 0x1f ;  /* 0x00001f0c03027589 */ /* 0x0002e400000e0000 */
.L_x_10837:
        /* <DEDUP_REMOVED lines=31> */
.L_x_10831:
[----:B------:R-:W-:Y:S01]  /*19380*/  UMOV UR4, URZ ;  /* 0x0000003f00047c82 */ /* 0x000fe20008000000 */
[----:B------:R-:W-:Y:S01]  /*19390*/  UMOV UR5, URZ ;  /* 0x0000003f00057c82 */ /* 0x000fe20008000000 */
[----:B------:R-:W-:Y:S01]  /*193a0*/  ULDC UR6, c[0x0][0xd3c] ;  /* 0x00034f0000067ab9 */ /* 0x000fe20000000800 */
[----:B------:R-:W-:Y:S02]  /*193b0*/  IMAD.MOV.U32 R16, RZ, RZ, R0 ;  /* 0x000000ffff107224 */ /* 0x000fe400078e0000 */
[----:B------:R-:W-:Y:S02]  /*193c0*/  IMAD.U32 R17, RZ, RZ, UR4 ;  /* 0x00000004ff117e24 */ /* 0x000fe4000f8e00ff */
[----:B------:R-:W-:Y:S02]  /*193d0*/  IMAD.U32 R18, RZ, RZ, UR5 ;  /* 0x00000005ff127e24 */ /* 0x000fe4000f8e00ff */
[----:B------:R-:W-:-:S07]  /*193e0*/  IMAD.U32 R19, RZ, RZ, UR6 ;  /* 0x00000006ff137e24 */ /* 0x000fce000f8e00ff */
.L_x_10839:
        /* <DEDUP_REMOVED lines=12> */
.L_x_10828:
[----:B------:R-:W-:Y:S02]  /*194b0*/  ULDC UR4, c[0x0][0xd3c] ;  /* 0x00034f0000047ab9 */ /* 0x000fe40000000800 */
[----:B---3--:R-:W-:-:S13]  /*194c0*/  ISETP.GE.AND P0, PT, R19, UR4, PT ;  /* 0x0000000413007c0c */ /* 0x008fda000bf06270 */
[----:B------:R-:W-:Y:S05]  /*194d0*/  @!P0 BRA `(.L_x_10840) ;  /* 0xffffff8c00148947 */ /* 0x000fea000383ffff */
[----:B------:R-:W-:Y:S05]  /*194e0*/  BSYNC B8 ;  /* 0x0000000000087941 */ /* 0x000fea0003800000 */
.L_x_10694:
        /* <DEDUP_REMOVED lines=12> */
.L_x_10972:
[----:B------:R-:W-:Y:S05]  /*195b0*/  BSYNC B0 ;  /* 0x0000000000007941 */ /* 0x000fea0003800000 */
.L_x_10841:
[----:B------:R-:W-:-:S03]  /*195c0*/  UMOV UR4, 0xffffffff ;  /* 0xffffffff00047882 */ /* 0x000fc60000000000 */
[----:B------:R-:W-:Y:S05]  /*195d0*/  BRA.DIV UR4, `(.L_x_10843) ;  /* 0x0000003a04487947 */ /* 0x000fea000b800000 */
[----:B------:R-:W1:Y:S02]  /*195e0*/  S2R R2, SR_TID.X ;  /* 0x0000000000027919 */ /* 0x000e640000002100 */
[----:B-1----:R-:W-:-:S04]  /*195f0*/  SHF.R.U32.HI R2, RZ, 0x5, R2 ;  /* 0x00000005ff027819 */ /* 0x002fc80000011602 */
[----:B------:R-:W-:-:S05]  /*19600*/  LOP3.LUT R2, R2, 0x3, RZ, 0xc0, !PT ;  /* 0x0000000302027812 */ /* 0x000fca00078ec0ff */
[----:B------:R1:W2:Y:S02]  /*19610*/  SHFL.IDX PT, R14, R2, RZ, 0x1f ;  /* 0x00001fff020e7589 */ /* 0x0002a400000e0000 */
.L_x_10975:
[----:B--2---:R-:W-:-:S13]  /*19620*/  ISETP.NE.AND P0, PT, R14, RZ, PT ;  /* 0x000000ff0e00720c */ /* 0x004fda0003f05270 */
[----:B------:R-:W-:Y:S05]  /*19630*/  @P0 BRA `(.L_x_10549) ;  /* 0x0000000000940947 */ /* 0x000fea0003800000 */
[----:B------:R-:W-:-:S03]  /*19640*/  UMOV UR4, 0xffffffff ;  /* 0xffffffff00047882 */ /* 0x000fc60000000000 */
[----:B------:R-:W-:Y:S05]  /*19650*/  BRA.DIV UR4, `(.L_x_10844) ;  /* 0x0000003a045c7947 */ /* 0x000fea000b800000 */
[----:B------:R-:W-:-:S13]  /*19660*/  ELECT P6, URZ, PT ;  /* 0x00000000003f782f */ /* 0x000fda00038c0000 */
.L_x_10978:
[----:B------:R-:W-:Y:S05]  /*19670*/  @!P6 BRA `(.L_x_10549) ;  /* 0x000000000084e947 */ /* 0x000fea0003800000 */
[----:B-1----:R-:W2:Y:S02]  /*19680*/  LDL.LU R2, [R1+0x90] ;  /* 0x0000900001027983 */ /* 0x002ea40000300800 */
[----:B--2---:R-:W-:-:S04]  /*19690*/  LOP3.LUT R2, R2, 0x2, RZ, 0xfc, !PT ;  /* 0x0000000202027812 */ /* 0x004fc800078efcff */
[----:B------:R-:W-:-:S13]  /*196a0*/  ISETP.NE.AND P2, PT, R2, 0x3, PT ;  /* 0x000000030200780c */ /* 0x000fda0003f45270 */
[----:B------:R-:W-:Y:S05]  /*196b0*/  @!P2 BRA `(.L_x_10845) ;  /* 0x000000000004a947 */ /* 0x000fea0003800000 */
[----:B------:R-:W-:Y:S01]  /*196c0*/  BPT.TRAP 0x1 ;  /* 0x000000040000795c */ /* 0x000fe20000300000 */
.L_x_10845:
        /* <DEDUP_REMOVED lines=14> */
.L_x_10979:
[----:B------:R-:W1:Y:S02]  /*197b0*/  SYNCS.PHASECHK.TRANS64.TRYWAIT P0, [R7+URZ], R2 ;  /* 0x00000002070075a7 */ /* 0x000e64000800017f */
[----:B-1----:R-:W-:Y:S05]  /*197c0*/  @!P0 BRA `(.L_x_10847) ;  /* 0x0000003800348947 */ /* 0x002fea0003800000 */
.L_x_10980:
[----:B------:R-:W-:Y:S05]  /*197d0*/  @!P2 BRA `(.L_x_10848) ;  /* 0x000000000004a947 */ /* 0x000fea0003800000 */
[----:B------:R-:W-:Y:S01]  /*197e0*/  BPT.TRAP 0x1 ;  /* 0x000000040000795c */ /* 0x000fe20000300000 */
.L_x_10848:
[----:B------:R-:W2:Y:S01]  /*197f0*/  LDL.LU R4, [R1+0x8] ;  /* 0x0000080001047983 */ /* 0x000ea20000300800 */
[----:B------:R-:W-:-:S05]  /*19800*/  VIADD R0, R0, 0x32460 ;  /* 0x0003246000007836 */ /* 0x000fca0000000000 */
[----:B--2---:R-:W-:-:S04]  /*19810*/  LEA R4, R4, R0, 0x3 ;  /* 0x0000000004047211 */ /* 0x004fc800078e18ff */
[----:B------:R-:W2:Y:S02]  /*19820*/  SYNCS.PHASECHK.TRANS64.TRYWAIT P0, [R4+URZ], R5 ;  /* 0x00000005040075a7 */ /* 0x000ea4000800017f */
[----:B--2---:R-:W-:Y:S05]  /*19830*/  @!P0 BRA `(.L_x_10849) ;  /* 0x00000038002c8947 */ /* 0x004fea0003800000 */
.L_x_10981:
[----:B------:R-:W-:-:S07]  /*19840*/  IMAD R3, R3, 0x8, R0 ;  /* 0x0000000803037824 */ /* 0x000fce00078e0200 */
.L_x_10850:
[----:B---3--:R3:W0:Y:S02]  /*19850*/  SYNCS.PHASECHK.TRANS64.TRYWAIT P0, [R3+URZ], R2 ;  /* 0x00000002030075a7 */ /* 0x008624000800017f */
[----:B0-----:R-:W-:Y:S05]  /*19860*/  @!P0 NANOSLEEP.SYNCS 0x989680 ;  /* 0x009896800000895d */ /* 0x001fea0003900000 */
[----:B------:R-:W0:Y:S02]  /*19870*/  @!P0 SYNCS.PHASECHK.TRANS64 P0, [R3+URZ], R2 ;  /* 0x00000002030085a7 */ /* 0x000e24000800007f */
[----:B0-----:R-:W-:Y:S05]  /*19880*/  @!P0 BRA `(.L_x_10850) ;  /* 0xfffffffc00f08947 */ /* 0x001fea000383ffff */
.L_x_10549:
[----:B------:R-:W-:Y:S05]  /*19890*/  BSYNC B9 ;  /* 0x0000000000097941 */ /* 0x000fea0003800000 */
.L_x_10546:
[----:B------:R-:W-:Y:S05]  /*198a0*/  EXIT ;  /* 0x000000000000794d */ /* 0x000fea0003800000 */
.L_x_10567:
[----:B0-----:R0:W1:Y:S02]  /*198b0*/  SYNCS.PHASECHK.TRANS64.TRYWAIT P6, [R94+URZ+0x32490], R108 ;  /* 0x0324906c5e0075a7 */ /* 0x00106400080c017f */
[----:B-1----:R-:W-:Y:S05]  /*198c0*/  @!P6 NANOSLEEP.SYNCS 0x989680 ;  /* 0x009896800000e95d */ /* 0x002fea0003900000 */
[----:B------:R-:W1:Y:S02]  /*198d0*/  @!P6 SYNCS.PHASECHK.TRANS64 P6, [R94+URZ+0x32490], R108 ;  /* 0x0324906c5e00e5a7 */ /* 0x000e6400080c007f */
[----:B-1----:R-:W-:Y:S05]  /*198e0*/  @!P6 BRA `(.L_x_10567) ;  /* 0xfffffffc00f0e947 */ /* 0x002fea000383ffff */
[----:B------:R-:W-:Y:S05]  /*198f0*/  BRA `(.L_x_10851) ;  /* 0xfffffe9000a07947 */ /* 0x000fea000383ffff */
.L_x_10585:
[----:B0-----:R0:W1:Y:S02]  /*19900*/  SYNCS.PHASECHK.TRANS64.TRYWAIT P5, [R94+URZ+0x32490], R108 ;  /* 0x0324906c5e0075a7 */ /* 0x00106400080a017f */
[----:B-1----:R-:W-:Y:S05]  /*19910*/  @!P5 NANOSLEEP.SYNCS 0x989680 ;  /* 0x009896800000d95d */ /* 0x002fea0003900000 */
[----:B------:R-:W1:Y:S02]  /*19920*/  @!P5 SYNCS.PHASECHK.TRANS64 P5, [R94+URZ+0x32490], R108 ;  /* 0x0324906c5e00d5a7 */ /* 0x000e6400080a007f */
[----:B-1----:R-:W-:Y:S05]  /*19930*/  @!P5 BRA `(.L_x_10585) ;  /* 0xfffffffc00f0d947 */ /* 0x002fea000383ffff */
[----:B------:R-:W-:Y:S05]  /*19940*/  BRA `(.L_x_10852) ;  /* 0xfffffea000e87947 */ /* 0x000fea000383ffff */
.L_x_10594:
[----:B0-----:R0:W1:Y:S02]  /*19950*/  SYNCS.PHASECHK.TRANS64.TRYWAIT P4, [R94+URZ+0x32490], R108 ;  /* 0x0324906c5e0075a7 */ /* 0x001064000808017f */
[----:B-1----:R-:W-:Y:S05]  /*19960*/  @!P4 NANOSLEEP.SYNCS 0x989680 ;  /* 0x009896800000c95d */ /* 0x002fea0003900000 */
[----:B------:R-:W1:Y:S02]  /*19970*/  @!P4 SYNCS.PHASECHK.TRANS64 P4, [R94+URZ+0x32490], R108 ;  /* 0x0324906c5e00c5a7 */ /* 0x000e64000808007f */
[----:B-1----:R-:W-:Y:S05]  /*19980*/  @!P4 BRA `(.L_x_10594) ;  /* 0xfffffffc00f0c947 */ /* 0x002fea000383ffff */
[----:B------:R-:W-:Y:S05]  /*19990*/  BRA `(.L_x_10853) ;  /* 0xfffffeb000d07947 */ /* 0x000fea000383ffff */
.L_x_10600:
[----:B-1----:R1:W2:Y:S02]  /*199a0*/  SYNCS.PHASECHK.TRANS64.TRYWAIT P3, [R94+URZ+0x324b0], R108 ;  /* 0x0324b06c5e0075a7 */ /* 0x0022a4000806017f */
[----:B--2---:R-:W-:Y:S05]  /*199b0*/  @!P3 NANOSLEEP.SYNCS 0x989680 ;  /* 0x009896800000b95d */ /* 0x004fea0003900000 */
[----:B------:R-:W2:Y:S02]  /*199c0*/  @!P3 SYNCS.PHASECHK.TRANS64 P3, [R94+URZ+0x324b0], R108 ;  /* 0x0324b06c5e00b5a7 */ /* 0x000ea4000806007f */
[----:B--2---:R-:W-:Y:S05]  /*199d0*/  @!P3 BRA `(.L_x_10600) ;  /* 0xfffffffc00f0b947 */ /* 0x004fea000383ffff */
[----:B------:R-:W-:Y:S05]  /*199e0*/  BRA `(.L_x_10854) ;  /* 0xfffffeb4005c7947 */ /* 0x000fea000383ffff */
.L_x_10608:
[----:B------:R-:W0:Y:S01]  /*199f0*/  S2R R7, SR_TID.X ;  /* 0x0000000000077919 */ /* 0x000e220000002100 */
[----:B------:R-:W-:Y:S01]  /*19a00*/  BSSY B0, `(.L_x_10855) ;  /* 0x000000c000007945 */ /* 0x000fe20003800000 */
[----:B------:R-:W-:Y:S02]  /*19a10*/  IMAD.MOV.U32 R12, RZ, RZ, RZ ;  /* 0x000000ffff0c7224 */ /* 0x000fe400078e00ff */
[----:B------:R-:W-:Y:S02]  /*19a20*/  IMAD.MOV.U32 R11, RZ, RZ, 0x1f ;  /* 0x0000001fff0b7424 */ /* 0x000fe400078e00ff */
[----:B------:R-:W-:Y:S02]  /*19a30*/  IMAD.MOV.U32 R15, RZ, RZ, -0x1 ;  /* 0xffffffffff0f7424 */ /* 0x000fe400078e00ff */
[----:B0-----:R-:W-:-:S05]  /*19a40*/  VIADD R20, R7, 0xffffff80 ;  /* 0xffffff8007147836 */ /* 0x001fca0000000000 */
[----:B------:R-:W-:-:S04]  /*19a50*/  SHF.R.S32.HI R7, RZ, 0x1f, R20 ;  /* 0x0000001fff077819 */ /* 0x000fc80000011414 */
[----:B------:R-:W-:-:S04]  /*19a60*/  LEA.HI R7, R7, R20, RZ, 0x7 ;  /* 0x0000001407077211 */ /* 0x000fc800078f38ff */
[----:B------:R-:W-:-:S05]  /*19a70*/  SHF.R.S32.HI R7, RZ, 0x7, R7 ;  /* 0x00000007ff077819 */ /* 0x000fca0000011407 */
[----:B------:R-:W-:-:S07]  /*19a80*/  IMAD.MOV.U32 R13, RZ, RZ, R7 ;  /* 0x000000ffff0d7224 */ /* 0x000fce00078e0007 */
[----:B-----5:R-:W-:Y:S05]  /*19a90*/  WARPSYNC.COLLECTIVE R15, `(.L_x_10856) ;  /* 0x000000000f087348 */ /* 0x020fea0003c00000 */
[----:B------:R0:W1:Y:S02]  /*19aa0*/  SHFL.IDX P6, R14, R13, R12, R11 ;  /* 0x0000000c0d0e7389 */ /* 0x00006400000c000b */
[----:B01---5:R-:W-:Y:S01]  /*19ab0*/  ENDCOLLECTIVE ;  /* 0x000000000000791b */ /* 0x023fe20003800000 */
.L_x_10856:
[----:B------:R-:W-:Y:S05]  /*19ac0*/  BSYNC B0 ;  /* 0x0000000000007941 */ /* 0x000fea0003800000 */
.L_x_10855:
[----:B------:R-:W-:Y:S05]  /*19ad0*/  BRA `(.L_x_10857) ;  /* 0xfffffec000147947 */ /* 0x000fea000383ffff */
.L_x_10620:
        /* <DEDUP_REMOVED lines=8> */
.L_x_10859:
[----:B------:R-:W-:Y:S05]  /*19b60*/  BSYNC B1 ;  /* 0x0000000000017941 */ /* 0x000fea0003800000 */
.L_x_10858:
        /* <DEDUP_REMOVED lines=8> */
.L_x_10860:
[----:B------:R-:W-:Y:S02]  /*19bf0*/  IMAD.MOV.U32 R13, RZ, RZ, R27 ;  /* 0x000000ffff0d7224 */ /* 0x000fe400078e001b */
[----:B------:R-:W-:-:S07]  /*19c00*/  IMAD.MOV.U32 R0, RZ, RZ, R14 ;  /* 0x000000ffff007224 */ /* 0x000fce00078e000e */
[----:B------:R-:W-:Y:S05]  /*19c10*/  WARPSYNC.COLLECTIVE R15, `(.L_x_10861) ;  /* 0x000000000f087348 */ /* 0x000fea0003c00000 */
[----:B------:R0:W1:Y:S02]  /*19c20*/  SHFL.IDX P6, R14, R13, R12, R11 ;  /* 0x0000000c0d0e7389 */ /* 0x00006400000c000b */
[----:B01----:R-:W-:Y:S01]  /*19c30*/  ENDCOLLECTIVE ;  /* 0x000000000000791b */ /* 0x003fe20003800000 */
.L_x_10861:
[----:B------:R-:W-:Y:S02]  /*19c40*/  IMAD.MOV.U32 R13, RZ, RZ, R26 ;  /* 0x000000ffff0d7224 */ /* 0x000fe400078e001a */
[----:B------:R-:W-:-:S07]  /*19c50*/  IMAD.MOV.U32 R5, RZ, RZ, R14 ;  /* 0x000000ffff057224 */ /* 0x000fce00078e000e */
[----:B------:R-:W-:Y:S05]  /*19c60*/  WARPSYNC.COLLECTIVE R15, `(.L_x_10862) ;  /* 0x000000000f087348 */ /* 0x000fea0003c00000 */
[----:B------:R0:W1:Y:S02]  /*19c70*/  SHFL.IDX P6, R14, R13, R12, R11 ;  /* 0x0000000c0d0e7389 */ /* 0x00006400000c000b */
[----:B01----:R-:W-:Y:S01]  /*19c80*/  ENDCOLLECTIVE ;  /* 0x000000000000791b */ /* 0x003fe20003800000 */
.L_x_10862:
[----:B------:R-:W-:Y:S05]  /*19c90*/  BRA `(.L_x_10863) ;  /* 0xfffffec4000c7947 */ /* 0x000fea000383ffff */
.L_x_10624:
[----:B0-----:R0:W1:Y:S02]  /*19ca0*/  SYNCS.PHASECHK.TRANS64.TRYWAIT P0, [R18+URZ+0x32400], R5 ;  /* 0x03240005120075a7 */ /* 0x001064000800017f */
[----:B-1----:R-:W-:Y:S05]  /*19cb0*/  @!P0 NANOSLEEP.SYNCS 0x989680 ;  /* 0x009896800000895d */ /* 0x002fea0003900000 */
[----:B------:R-:W1:Y:S02]  /*19cc0*/  @!P0 SYNCS.PHASECHK.TRANS64 P0, [R18+URZ+0x32400], R5 ;  /* 0x03240005120085a7 */ /* 0x000e64000800007f */
[----:B-1----:R-:W-:Y:S05]  /*19cd0*/  @!P0 BRA `(.L_x_10624) ;  /* 0xfffffffc00f08947 */ /* 0x002fea000383ffff */
[----:B------:R-:W-:Y:S05]  /*19ce0*/  BRA `(.L_x_10864) ;  /* 0xfffffec800207947 */ /* 0x000fea000383ffff */
.L_x_10632:
        /* <DEDUP_REMOVED lines=8> */
.L_x_10866:
[----:B------:R-:W-:Y:S05]  /*19d70*/  BSYNC B1 ;  /* 0x0000000000017941 */ /* 0x000fea0003800000 */
.L_x_10865:
        /* <DEDUP_REMOVED lines=8> */
.L_x_10867:
[----:B------:R-:W-:Y:S02]  /*19e00*/  IMAD.MOV.U32 R13, RZ, RZ, R27 ;  /* 0x000000ffff0d7224 */ /* 0x000fe400078e001b */
[----:B------:R-:W-:-:S07]  /*19e10*/  IMAD.MOV.U32 R3, RZ, RZ, R14 ;  /* 0x000000ffff037224 */ /* 0x000fce00078e000e */
[----:B------:R-:W-:Y:S05]  /*19e20*/  WARPSYNC.COLLECTIVE R15, `(.L_x_10868) ;  /* 0x000000000f087348 */ /* 0x000fea0003c00000 */
[----:B------:R0:W1:Y:S02]  /*19e30*/  SHFL.IDX P6, R14, R13, R12, R11 ;  /* 0x0000000c0d0e7389 */ /* 0x00006400000c000b */
[----:B01----:R-:W-:Y:S01]  /*19e40*/  ENDCOLLECTIVE ;  /* 0x000000000000791b */ /* 0x003fe20003800000 */
.L_x_10868:
[----:B------:R-:W-:Y:S02]  /*19e50*/  IMAD.MOV.U32 R13, RZ, RZ, R26 ;  /* 0x000000ffff0d7224 */ /* 0x000fe400078e001a */
[----:B------:R-:W-:-:S07]  /*19e60*/  IMAD.MOV.U32 R20, RZ, RZ, R14 ;  /* 0x000000ffff147224 */ /* 0x000fce00078e000e */
[----:B------:R-:W-:Y:S05]  /*19e70*/  WARPSYNC.COLLECTIVE R15, `(.L_x_10869) ;  /* 0x000000000f087348 */ /* 0x000fea0003c00000 */
[----:B------:R0:W1:Y:S02]  /*19e80*/  SHFL.IDX P6, R14, R13, R12, R11 ;  /* 0x0000000c0d0e7389 */ /* 0x00006400000c000b */
[----:B01----:R-:W-:Y:S01]  /*19e90*/  ENDCOLLECTIVE ;  /* 0x000000000000791b */ /* 0x003fe20003800000 */
.L_x_10869:
[----:B------:R-:W-:Y:S05]  /*19ea0*/  BRA `(.L_x_10870) ;  /* 0xfffffed000807947 */ /* 0x000fea000383ffff */
.L_x_10636:
[----:B0-----:R0:W1:Y:S02]  /*19eb0*/  SYNCS.PHASECHK.TRANS64.TRYWAIT P1, [R18+URZ+0x32400], R21 ;  /* 0x03240015120075a7 */ /* 0x001064000802017f */
[----:B-1----:R-:W-:Y:S05]  /*19ec0*/  @!P1 NANOSLEEP.SYNCS 0x989680 ;  /* 0x009896800000995d */ /* 0x002fea0003900000 */
[----:B------:R-:W1:Y:S02]  /*19ed0*/  @!P1 SYNCS.PHASECHK.TRANS64 P1, [R18+URZ+0x32400], R21 ;  /* 0x03240015120095a7 */ /* 0x000e64000802007f */
[----:B-1----:R-:W-:Y:S05]  /*19ee0*/  @!P1 BRA `(.L_x_10636) ;  /* 0xfffffffc00f09947 */ /* 0x002fea000383ffff */
[----:B------:R-:W-:Y:S05]  /*19ef0*/  BRA `(.L_x_10871) ;  /* 0xfffffed4005c7947 */ /* 0x000fea000383ffff */
.L_x_10642:
[----:B--2---:R2:W3:Y:S02]  /*19f00*/  SYNCS.PHASECHK.TRANS64.TRYWAIT P1, [R0+URZ+0x32430], R7 ;  /* 0x03243007000075a7 */ /* 0x0044e4000802017f */
[----:B---3--:R-:W-:Y:S05]  /*19f10*/  @!P1 NANOSLEEP.SYNCS 0x989680 ;  /* 0x009896800000995d */ /* 0x008fea0003900000 */
[----:B------:R-:W3:Y:S02]  /*19f20*/  @!P1 SYNCS.PHASECHK.TRANS64 P1, [R0+URZ+0x32430], R7 ;  /* 0x03243007000095a7 */ /* 0x000ee4000802007f */
[----:B---3--:R-:W-:Y:S05]  /*19f30*/  @!P1 BRA `(.L_x_10642) ;  /* 0xfffffffc00f09947 */ /* 0x008fea000383ffff */
[----:B------:R-:W-:Y:S05]  /*19f40*/  BRA `(.L_x_10641) ;  /* 0xfffffee0006c7947 */ /* 0x000fea000383ffff */
.L_x_10644:
[----:B---3--:R3:W4:Y:S02]  /*19f50*/  SYNCS.PHASECHK.TRANS64.TRYWAIT P1, [R18+URZ+0x32410], R3 ;  /* 0x03241003120075a7 */ /* 0x008724000802017f */
[----:B----4-:R-:W-:Y:S05]  /*19f60*/  @!P1 NANOSLEEP.SYNCS 0x989680 ;  /* 0x009896800000995d */ /* 0x010fea0003900000 */
[----:B------:R-:W4:Y:S02]  /*19f70*/  @!P1 SYNCS.PHASECHK.TRANS64 P1, [R18+URZ+0x32410], R3 ;  /* 0x03241003120095a7 */ /* 0x000f24000802007f */
[----:B----4-:R-:W-:Y:S05]  /*19f80*/  @!P1 BRA `(.L_x_10644) ;  /* 0xfffffffc00f09947 */ /* 0x010fea000383ffff */
[----:B------:R-:W-:Y:S05]  /*19f90*/  BRA `(.L_x_10872) ;  /* 0xfffffee400547947 */ /* 0x000fea000383ffff */
.L_x_10649:
[----:B0-----:R0:W3:Y:S02]  /*19fa0*/  SYNCS.PHASECHK.TRANS64.TRYWAIT P2, [R0+URZ+0x32450], R7 ;  /* 0x03245007000075a7 */ /* 0x0010e4000804017f */
[----:B---3--:R-:W-:Y:S05]  /*19fb0*/  @!P2 NANOSLEEP.SYNCS 0x989680 ;  /* 0x009896800000a95d */ /* 0x008fea0003900000 */
[----:B------:R-:W3:Y:S02]  /*19fc0*/  @!P2 SYNCS.PHASECHK.TRANS64 P2, [R0+URZ+0x32450], R7 ;  /* 0x032450070000a5a7 */ /* 0x000ee4000804007f */
[----:B---3--:R-:W-:Y:S05]  /*19fd0*/  @!P2 BRA `(.L_x_10649) ;  /* 0xfffffffc00f0a947 */ /* 0x008fea000383ffff */
[----:B------:R-:W-:Y:S05]  /*19fe0*/  BRA `(.L_x_10648) ;  /* 0xfffffee400747947 */ /* 0x000fea000383ffff */
.L_x_10654:
[----:B-1----:R1:W2:Y:S02]  /*19ff0*/  SYNCS.PHASECHK.TRANS64.TRYWAIT P3, [R3+URZ+0x32430], R6 ;  /* 0x03243006030075a7 */ /* 0x0022a4000806017f */
[----:B--2---:R-:W-:Y:S05]  /*1a000*/  @!P3 NANOSLEEP.SYNCS 0x989680 ;  /* 0x009896800000b95d */ /* 0x004fea0003900000 */
[----:B------:R-:W2:Y:S02]  /*1a010*/  @!P3 SYNCS.PHASECHK.TRANS64 P3, [R3+URZ+0x32430], R6 ;  /* 0x032430060300b5a7 */ /* 0x000ea4000806007f */
[----:B--2---:R-:W-:Y:S05]  /*1a020*/  @!P3 BRA `(.L_x_10654) ;  /* 0xfffffffc00f0b947 */ /* 0x004fea000383ffff */
[----:B------:R-:W-:Y:S05]  /*1a030*/  BRA `(.L_x_10653) ;  /* 0xffffff1000047947 */ /* 0x000fea000383ffff */
.L_x_10659:
[----:B---3--:R3:W4:Y:S02]  /*1a040*/  SYNCS.PHASECHK.TRANS64.TRYWAIT P3, [R3+URZ+0x32450], R6 ;  /* 0x03245006030075a7 */ /* 0x008724000806017f */
[----:B----4-:R-:W-:Y:S05]  /*1a050*/  @!P3 NANOSLEEP.SYNCS 0x989680 ;  /* 0x009896800000b95d */ /* 0x010fea0003900000 */
[----:B------:R-:W4:Y:S02]  /*1a060*/  @!P3 SYNCS.PHASECHK.TRANS64 P3, [R3+URZ+0x32450], R6 ;  /* 0x032450060300b5a7 */ /* 0x000f24000806007f */
[----:B----4-:R-:W-:Y:S05]  /*1a070*/  @!P3 BRA `(.L_x_10659) ;  /* 0xfffffffc00f0b947 */ /* 0x010fea000383ffff */
[----:B------:R-:W-:Y:S05]  /*1a080*/  BRA `(.L_x_10658) ;  /* 0xffffff1000b07947 */ /* 0x000fea000383ffff */
.L_x_10674:
[----:B------:R-:W-:Y:S02]  /*1a090*/  IMAD.MOV.U32 R13, RZ, RZ, R4 ;  /* 0x000000ffff0d7224 */ /* 0x000fe400078e0004 */
[----:B------:R-:W-:Y:S02]  /*1a0a0*/  IMAD.MOV.U32 R12, RZ, RZ, RZ ;  /* 0x000000ffff0c7224 */ /* 0x000fe400078e00ff */
[----:B------:R-:W-:Y:S02]  /*1a0b0*/  IMAD.MOV.U32 R11, RZ, RZ, 0x181f ;  /* 0x0000181fff0b7424 */ /* 0x000fe400078e00ff */
[----:B------:R-:W-:-:S07]  /*1a0c0*/  IMAD.MOV.U32 R15, RZ, RZ, -0x1 ;  /* 0xffffffffff0f7424 */ /* 0x000fce00078e00ff */
[----:B01----:R-:W-:Y:S05]  /*1a0d0*/  WARPSYNC.COLLECTIVE R15, `(.L_x_10873) ;  /* 0x000000000f087348 */ /* 0x003fea0003c00000 */
[----:B------:R2:W3:Y:S02]  /*1a0e0*/  SHFL.IDX P6, R14, R13, R12, R11 ;  /* 0x0000000c0d0e7389 */ /* 0x0004e400000c000b */
[----:B0123--:R-:W-:Y:S01]  /*1a0f0*/  ENDCOLLECTIVE ;  /* 0x000000000000791b */ /* 0x00ffe20003800000 */
.L_x_10873:
[----:B------:R-:W-:Y:S02]  /*1a100*/  IMAD.MOV.U32 R13, RZ, RZ, R3 ;  /* 0x000000ffff0d7224 */ /* 0x000fe400078e0003 */
[----:B------:R-:W-:-:S07]  /*1a110*/  IMAD.MOV.U32 R0, RZ, RZ, R14 ;  /* 0x000000ffff007224 */ /* 0x000fce00078e000e */
[----:B------:R-:W-:Y:S05]  /*1a120*/  WARPSYNC.COLLECTIVE R15, `(.L_x_10874) ;  /* 0x000000000f087348 */ /* 0x000fea0003c00000 */
[----:B------:R0:W1:Y:S02]  /*1a130*/  SHFL.IDX P6, R14, R13, R12, R11 ;  /* 0x0000000c0d0e7389 */ /* 0x00006400000c000b */
[----:B01----:R-:W-:Y:S01]  /*1a140*/  ENDCOLLECTIVE ;  /* 0x000000000000791b */ /* 0x003fe20003800000 */
.L_x_10874:
[----:B------:R-:W-:Y:S05]  /*1a150*/  BRA `(.L_x_10875) ;  /* 0xffffff6c00387947 */ /* 0x000fea000383ffff */
.L_x_10677:
[----:B------:R-:W-:Y:S01]  /*1a160*/  BSSY B1, `(.L_x_10876) ;  /* 0x0000008000017945 */ /* 0x000fe20003800000 */
[----:B---3--:R-:W-:Y:S01]  /*1a170*/  IMAD.MOV.U32 R13, RZ, RZ, R4 ;  /* 0x000000ffff0d7224 */ /* 0x008fe200078e0004 */
[----:B------:R-:W-:Y:S01]  /*1a180*/  MOV R15, 0xffffffff ;  /* 0xffffffff000f7802 */ /* 0x000fe20000000f00 */
[----:B------:R-:W-:Y:S02]  /*1a190*/  IMAD.MOV.U32 R12, RZ, RZ, 0x1 ;  /* 0x00000001ff0c7424 */ /* 0x000fe400078e00ff */
[----:B------:R-:W-:-:S07]  /*1a1a0*/  IMAD.MOV.U32 R11, RZ, RZ, 0x181f ;  /* 0x0000181fff0b7424 */ /* 0x000fce00078e00ff */
[----:B012-4-:R-:W-:Y:S05]  /*1a1b0*/  WARPSYNC.COLLECTIVE R15, `(.L_x_10877) ;  /* 0x000000000f087348 */ /* 0x017fea0003c00000 */
[----:B----4-:R3:W4:Y:S02]  /*1a1c0*/  SHFL.IDX P6, R14, R13, R12, R11 ;  /* 0x0000000c0d0e7389 */ /* 0x01072400000c000b */
[----:B01234-:R-:W-:Y:S01]  /*1a1d0*/  ENDCOLLECTIVE ;  /* 0x000000000000791b */ /* 0x01ffe20003800000 */
.L_x_10877:
[----:B------:R-:W-:Y:S05]  /*1a1e0*/  BSYNC B1 ;  /* 0x0000000000017941 */ /* 0x000fea0003800000 */
.L_x_10876:
        /* <DEDUP_REMOVED lines=8> */
.L_x_10878:
[----:B------:R-:W-:Y:S05]  /*1a270*/  BRA `(.L_x_10879) ;  /* 0xffffff6c006c7947 */ /* 0x000fea000383ffff */
.L_x_10680:
[----:B------:R-:W-:Y:S01]  /*1a280*/  BSSY B1, `(.L_x_10880) ;  /* 0x0000008000017945 */ /* 0x000fe20003800000 */
[----:B0-----:R-:W-:Y:S02]  /*1a290*/  IMAD.MOV.U32 R13, RZ, RZ, R4 ;  /* 0x000000ffff0d7224 */ /* 0x001fe400078e0004 */
[----:B------:R-:W-:Y:S02]  /*1a2a0*/  IMAD.MOV.U32 R12, RZ, RZ, 0x2 ;  /* 0x00000002ff0c7424 */ /* 0x000fe400078e00ff */
[----:B------:R-:W-:Y:S02]  /*1a2b0*/  IMAD.MOV.U32 R11, RZ, RZ, 0x181f ;  /* 0x0000181fff0b7424 */ /* 0x000fe400078e00ff */
[----:B------:R-:W-:-:S07]  /*1a2c0*/  IMAD.MOV.U32 R15, RZ, RZ, -0x1 ;  /* 0xffffffffff0f7424 */ /* 0x000fce00078e00ff */
[----:B-1234-:R-:W-:Y:S05]  /*1a2d0*/  WARPSYNC.COLLECTIVE R15, `(.L_x_10881) ;  /* 0x000000000f087348 */ /* 0x01efea0003c00000 */
[----:B----4-:R0:W4:Y:S02]  /*1a2e0*/  SHFL.IDX P6, R14, R13, R12, R11 ;  /* 0x0000000c0d0e7389 */ /* 0x01012400000c000b */
[----:B01234-:R-:W-:Y:S01]  /*1a2f0*/  ENDCOLLECTIVE ;  /* 0x000000000000791b */ /* 0x01ffe20003800000 */
.L_x_10881:
[----:B------:R-:W-:Y:S05]  /*1a300*/  BSYNC B1 ;  /* 0x0000000000017941 */ /* 0x000fea0003800000 */
.L_x_10880:
        /* <DEDUP_REMOVED lines=8> */
.L_x_10882:
[----:B------:R-:W-:Y:S05]  /*1a390*/  BRA `(.L_x_10883) ;  /* 0xffffff6c009c7947 */ /* 0x000fea000383ffff */
.L_x_10683:
[----:B------:R-:W-:Y:S01]  /*1a3a0*/  BSSY B1, `(.L_x_10884) ;  /* 0x0000008000017945 */ /* 0x000fe20003800000 */
[----:B0-----:R-:W-:Y:S02]  /*1a3b0*/  IMAD.MOV.U32 R13, RZ, RZ, R4 ;  /* 0x000000ffff0d7224 */ /* 0x001fe400078e0004 */
[----:B------:R-:W-:Y:S02]  /*1a3c0*/  IMAD.MOV.U32 R12, RZ, RZ, 0x3 ;  /* 0x00000003ff0c7424 */ /* 0x000fe400078e00ff */
[----:B------:R-:W-:Y:S02]  /*1a3d0*/  IMAD.MOV.U32 R11, RZ, RZ, 0x181f ;  /* 0x0000181fff0b7424 */ /* 0x000fe400078e00ff */
[----:B------:R-:W-:-:S07]  /*1a3e0*/  IMAD.MOV.U32 R15, RZ, RZ, -0x1 ;  /* 0xffffffffff0f7424 */ /* 0x000fce00078e00ff */
[----:B-1234-:R-:W-:Y:S05]  /*1a3f0*/  WARPSYNC.COLLECTIVE R15, `(.L_x_10885) ;  /* 0x000000000f087348 */ /* 0x01efea0003c00000 */
[----:B------:R0:W0:Y:S02]  /*1a400*/  SHFL.IDX P6, R14, R13, R12, R11 ;  /* 0x0000000c0d0e7389 */ /* 0x00002400000c000b */
[----:B01234-:R-:W-:Y:S01]  /*1a410*/  ENDCOLLECTIVE ;  /* 0x000000000000791b */ /* 0x01ffe20003800000 */
.L_x_10885:
[----:B------:R-:W-:Y:S05]  /*1a420*/  BSYNC B1 ;  /* 0x0000000000017941 */ /* 0x000fea0003800000 */
.L_x_10884:
        /* <DEDUP_REMOVED lines=8> */
.L_x_10886:
[----:B------:R-:W-:Y:S05]  /*1a4b0*/  BRA `(.L_x_10887) ;  /* 0xffffff6c00cc7947 */ /* 0x000fea000383ffff */
.L_x_10700:
        /* <DEDUP_REMOVED lines=11> */
.L_x_10889:
[----:B------:R-:W-:Y:S05]  /*1a570*/  BSYNC B1 ;  /* 0x0000000000017941 */ /* 0x000fea0003800000 */
.L_x_10888:
[----:B------:R-:W-:Y:S05]  /*1a580*/  BRA `(.L_x_10890) ;  /* 0xffffff8000b07947 */ /* 0x000fea000383ffff */
.L_x_10702:
[----:B------:R-:W-:Y:S01]  /*1a590*/  BSSY B1, `(.L_x_10891) ;  /* 0x0000006000017945 */ /* 0x000fe20003800000 */
[----:B------:R-:W-:-:S07]  /*1a5a0*/  MOV R15, 0xffffffff ;  /* 0xffffffff000f7802 */ /* 0x000fce0000000f00 */
[----:B0-----:R-:W-:Y:S05]  /*1a5b0*/  WARPSYNC.COLLECTIVE R15, `(.L_x_10892) ;  /* 0x000000000f0c7348 */ /* 0x001fea0003c00000 */
[----:B------:R-:W-:Y:S02]  /*1a5c0*/  ELECT P6, UR62, PT ;  /* 0x00000000003e782f */ /* 0x000fe400038c0000 */
[----:B------:R-:W-:Y:S01]  /*1a5d0*/  MOV R14, UR62 ;  /* 0x0000003e000e7c02 */ /* 0x000fe20008000f00 */
[----:B0-----:R-:W-:Y:S10]  /*1a5e0*/  ENDCOLLECTIVE ;  /* 0x000000000000791b */ /* 0x001ff40003800000 */
.L_x_10892:
[----:B------:R-:W-:Y:S05]  /*1a5f0*/  BSYNC B1 ;  /* 0x0000000000017941 */ /* 0x000fea0003800000 */
.L_x_10891:
[----:B------:R-:W-:Y:S05]  /*1a600*/  BRA `(.L_x_10701) ;  /* 0xffffff8000a87947 */ /* 0x000fea000383ffff */
.L_x_10704:
[----:B0-----:R-:W2:Y:S02]  /*1a610*/  LDL R4, [R1+0x4] ;  /* 0x0000040001047983 */ /* 0x001ea40000100800 */
[----:B--2---:R0:W1:Y:S02]  /*1a620*/  SYNCS.PHASECHK.TRANS64.TRYWAIT P0, [R4+URZ+0x32420], R3 ;  /* 0x03242003040075a7 */ /* 0x004064000800017f */
[----:B-1----:R-:W-:Y:S05]  /*1a630*/  @!P0 NANOSLEEP.SYNCS 0x989680 ;  /* 0x009896800000895d */ /* 0x002fea0003900000 */
[----:B------:R-:W1:Y:S02]  /*1a640*/  @!P0 SYNCS.PHASECHK.TRANS64 P0, [R4+URZ+0x32420], R3 ;  /* 0x03242003040085a7 */ /* 0x000e64000800007f */
[----:B-1----:R-:W-:Y:S05]  /*1a650*/  @!P0 BRA `(.L_x_10704) ;  /* 0xfffffffc00ec8947 */ /* 0x002fea000383ffff */
[----:B------:R-:W-:Y:S05]  /*1a660*/  BRA `(.L_x_10893) ;  /* 0xffffff8000b87947 */ /* 0x000fea000383ffff */
.L_x_10708:
[----:B0-----:R0:W1:Y:S02]  /*1a670*/  SYNCS.PHASECHK.TRANS64.TRYWAIT P0, [R3+URZ+0x324a0], R8 ;  /* 0x0324a008030075a7 */ /* 0x001064000800017f */
[----:B-1----:R-:W-:Y:S05]  /*1a680*/  @!P0 NANOSLEEP.SYNCS 0x989680 ;  /* 0x009896800000895d */ /* 0x002fea0003900000 */
[----:B------:R-:W1:Y:S02]  /*1a690*/  @!P0 SYNCS.PHASECHK.TRANS64 P0, [R3+URZ+0x324a0], R8 ;  /* 0x0324a008030085a7 */ /* 0x000e64000800007f */
[----:B-1----:R-:W-:Y:S05]  /*1a6a0*/  @!P0 BRA `(.L_x_10708) ;  /* 0xfffffffc00f08947 */ /* 0x002fea000383ffff */
[----:B------:R-:W-:Y:S05]  /*1a6b0*/  BRA `(.L_x_10894) ;  /* 0xffffff8000e07947 */ /* 0x000fea000383ffff */
.L_x_10713:
[----:B-1----:R1:W2:Y:S02]  /*1a6c0*/  SYNCS.PHASECHK.TRANS64.TRYWAIT P0, [R3+URZ+0x324c0], R8 ;  /* 0x0324c008030075a7 */ /* 0x0022a4000800017f */
[----:B--2---:R-:W-:Y:S05]  /*1a6d0*/  @!P0 NANOSLEEP.SYNCS 0x989680 ;  /* 0x009896800000895d */ /* 0x004fea0003900000 */
[----:B------:R-:W2:Y:S02]  /*1a6e0*/  @!P0 SYNCS.PHASECHK.TRANS64 P0, [R3+URZ+0x324c0], R8 ;  /* 0x0324c008030085a7 */ /* 0x000ea4000800007f */
[----:B--2---:R-:W-:Y:S05]  /*1a6f0*/  @!P0 BRA `(.L_x_10713) ;  /* 0xfffffffc00f08947 */ /* 0x004fea000383ffff */
[----:B------:R-:W-:Y:S05]  /*1a700*/  BRA `(.L_x_10895) ;  /* 0xffffff8400647947 */ /* 0x000fea000383ffff */
.L_x_10723:
[----:B0-----:R0:W1:Y:S02]  /*1a710*/  SYNCS.PHASECHK.TRANS64.TRYWAIT P1, [R4+URZ+0x324a0], R5 ;  /* 0x0324a005040075a7 */ /* 0x001064000802017f */
[----:B-1----:R-:W-:Y:S05]  /*1a720*/  @!P1 NANOSLEEP.SYNCS 0x989680 ;  /* 0x009896800000995d */ /* 0x002fea0003900000 */
[----:B------:R-:W1:Y:S02]  /*1a730*/  @!P1 SYNCS.PHASECHK.TRANS64 P1, [R4+URZ+0x324a0], R5 ;  /* 0x0324a005040095a7 */ /* 0x000e64000802007f */
[----:B-1----:R-:W-:Y:S05]  /*1a740*/  @!P1 BRA `(.L_x_10723) ;  /* 0xfffffffc00f09947 */ /* 0x002fea000383ffff */
[----:B------:R-:W-:Y:S05]  /*1a750*/  BRA `(.L_x_10896) ;  /* 0xffffff8800fc7947 */ /* 0x000fea000383ffff */
.L_x_10728:
[----:B-1----:R1:W2:Y:S02]  /*1a760*/  SYNCS.PHASECHK.TRANS64.TRYWAIT P1, [R4+URZ+0x324c0], R5 ;  /* 0x0324c005040075a7 */ /* 0x0022a4000802017f */
[----:B--2---:R-:W-:Y:S05]  /*1a770*/  @!P1 NANOSLEEP.SYNCS 0x989680 ;  /* 0x009896800000995d */ /* 0x004fea0003900000 */
[----:B------:R-:W2:Y:S02]  /*1a780*/  @!P1 SYNCS.PHASECHK.TRANS64 P1, [R4+URZ+0x324c0], R5 ;  /* 0x0324c005040095a7 */ /* 0x000ea4000802007f */
[----:B--2---:R-:W-:Y:S05]  /*1a790*/  @!P1 BRA `(.L_x_10728) ;  /* 0xfffffffc00f09947 */ /* 0x004fea000383ffff */
[----:B------:R-:W-:Y:S05]  /*1a7a0*/  BRA `(.L_x_10897) ;  /* 0xffffff8c007c7947 */ /* 0x000fea000383ffff */
.L_x_10744:
        /* <DEDUP_REMOVED lines=11> */
.L_x_10899:
[----:B------:R-:W-:Y:S05]  /*1a860*/  BSYNC B0 ;  /* 0x0000000000007941 */ /* 0x000fea0003800000 */
.L_x_10898:
[----:B------:R-:W-:Y:S05]  /*1a870*/  BRA `(.L_x_10900) ;  /* 0xffffff9800707947 */ /* 0x000fea000383ffff */
.L_x_10746:
[----:B------:R-:W-:Y:S01]  /*1a880*/  BSSY B0, `(.L_x_10901) ;  /* 0x0000006000007945 */ /* 0x000fe20003800000 */
[----:B------:R-:W-:-:S07]  /*1a890*/  IMAD.MOV.U32 R15, RZ, RZ, -0x1 ;  /* 0xffffffffff0f7424 */ /* 0x000fce00078e00ff */
[----:B0-----:R-:W-:Y:S05]  /*1a8a0*/  WARPSYNC.COLLECTIVE R15, `(.L_x_10902) ;  /* 0x000000000f0c7348 */ /* 0x001fea0003c00000 */
[----:B------:R-:W-:Y:S02]  /*1a8b0*/  ELECT P6, UR62, PT ;  /* 0x00000000003e782f */ /* 0x000fe400038c0000 */
[----:B------:R-:W-:Y:S01]  /*1a8c0*/  MOV R14, UR62 ;  /* 0x0000003e000e7c02 */ /* 0x000fe20008000f00 */
[----:B0-----:R-:W-:Y:S10]  /*1a8d0*/  ENDCOLLECTIVE ;  /* 0x000000000000791b */ /* 0x001ff40003800000 */
.L_x_10902:
[----:B------:R-:W-:Y:S05]  /*1a8e0*/  BSYNC B0 ;  /* 0x0000000000007941 */ /* 0x000fea0003800000 */
.L_x_10901:
[----:B------:R-:W-:Y:S05]  /*1a8f0*/  BRA `(.L_x_10903) ;  /* 0xffffff98007c7947 */ /* 0x000fea000383ffff */
.L_x_10748:
[----:B0-----:R0:W1:Y:S02]  /*1a900*/  SYNCS.PHASECHK.TRANS64.TRYWAIT P0, [R0+URZ+0x32440], R2 ;  /* 0x03244002000075a7 */ /* 0x001064000800017f */
[----:B-1----:R-:W-:Y:S05]  /*1a910*/  @!P0 NANOSLEEP.SYNCS 0x989680 ;  /* 0x009896800000895d */ /* 0x002fea0003900000 */
[----:B------:R-:W1:Y:S02]  /*1a920*/  @!P0 SYNCS.PHASECHK.TRANS64 P0, [R0+URZ+0x32440], R2 ;  /* 0x03244002000085a7 */ /* 0x000e64000800007f */
[----:B-1----:R-:W-:Y:S05]  /*1a930*/  @!P0 BRA `(.L_x_10748) ;  /* 0xfffffffc00f08947 */ /* 0x002fea000383ffff */
[----:B------:R-:W-:Y:S05]  /*1a940*/  BRA `(.L_x_10904) ;  /* 0xffffff9800e87947 */ /* 0x000fea000383ffff */
.L_x_10752:
[----:B------:R0:W5:Y:S01]  /*1a950*/  LDL R6, [R1+0x44] ;  /* 0x0000440001067983 */ /* 0x0001620000100800 */
        /* <DEDUP_REMOVED lines=8> */
.L_x_10905:
[----:B------:R-:W-:-:S05]  /*1a9e0*/  VIADD R8, R17, 0x10 ;  /* 0x0000001011087836 */ /* 0x000fca0000000000 */
[----:B------:R0:W-:Y:S01]  /*1a9f0*/  STL [R1+0x4c], R8 ;  /* 0x00004c0801007387 */ /* 0x0001e20000100800 */
[----:B------:R-:W-:Y:S02]  /*1aa00*/  IMAD.MOV.U32 R13, RZ, RZ, R3 ;  /* 0x000000ffff0d7224 */ /* 0x000fe400078e0003 */
[----:B------:R-:W-:-:S07]  /*1aa10*/  IMAD.MOV.U32 R4, RZ, RZ, R14 ;  /* 0x000000ffff047224 */ /* 0x000fce00078e000e */
[----:B0-----:R-:W-:Y:S05]  /*1aa20*/  WARPSYNC.COLLECTIVE R15, `(.L_x_10906) ;  /* 0x000000000f087348 */ /* 0x001fea0003c00000 */
[----:B------:R1:W2:Y:S02]  /*1aa30*/  SHFL.IDX P6, R14, R13, R12, R11 ;  /* 0x0000000c0d0e7389 */ /* 0x0002a400000c000b */
[----:B012---:R-:W-:Y:S01]  /*1aa40*/  ENDCOLLECTIVE ;  /* 0x000000000000791b */ /* 0x007fe20003800000 */
.L_x_10906:
[----:B------:R-:W-:Y:S02]  /*1aa50*/  IMAD.MOV.U32 R13, RZ, RZ, R2 ;  /* 0x000000ffff0d7224 */ /* 0x000fe400078e0002 */
[----:B------:R-:W-:Y:S02]  /*1aa60*/  IMAD.MOV.U32 R12, RZ, RZ, 0x1 ;  /* 0x00000001ff0c7424 */ /* 0x000fe400078e00ff */
[----:B------:R-:W-:-:S07]  /*1aa70*/  IMAD.MOV.U32 R5, RZ, RZ, R14 ;  /* 0x000000ffff057224 */ /* 0x000fce00078e000e */
[----:B------:R-:W-:Y:S05]  /*1aa80*/  WARPSYNC.COLLECTIVE R15, `(.L_x_10907) ;  /* 0x000000000f087348 */ /* 0x000fea0003c00000 */
[----:B------:R0:W1:Y:S02]  /*1aa90*/  SHFL.IDX P6, R14, R13, R12, R11 ;  /* 0x0000000c0d0e7389 */ /* 0x00006400000c000b */
[----:B01----:R-:W-:Y:S01]  /*1aaa0*/  ENDCOLLECTIVE ;  /* 0x000000000000791b */ /* 0x003fe20003800000 */
.L_x_10907:
[----:B------:R-:W-:Y:S02]  /*1aab0*/  IMAD.MOV.U32 R13, RZ, RZ, R3 ;  /* 0x000000ffff0d7224 */ /* 0x000fe400078e0003 */
[----:B------:R-:W-:Y:S02]  /*1aac0*/  IMAD R0, R6, R7, RZ ;  /* 0x0000000706007224 */ /* 0x000fe400078e02ff */
[----:B------:R-:W-:-:S07]  /*1aad0*/  IMAD.MOV.U32 R7, RZ, RZ, R14 ;  /* 0x000000ffff077224 */ /* 0x000fce00078e000e */
[----:B------:R-:W-:Y:S05]  /*1aae0*/  WARPSYNC.COLLECTIVE R15, `(.L_x_10908) ;  /* 0x000000000f087348 */ /* 0x000fea0003c00000 */
[----:B------:R0:W1:Y:S02]  /*1aaf0*/  SHFL.IDX P6, R14, R13, R12, R11 ;  /* 0x0000000c0d0e7389 */ /* 0x00006400000c000b */
[----:B01----:R-:W-:Y:S01]  /*1ab00*/  ENDCOLLECTIVE ;  /* 0x000000000000791b */ /* 0x003fe20003800000 */
.L_x_10908:
[CC--:B------:R-:W-:Y:S02]  /*1ab10*/  ISETP.GE.AND P1, PT, R17.reuse, R0.reuse, PT ;  /* 0x000000001100720c */ /* 0x0c0fe40003f26270 */
[----:B------:R-:W-:Y:S01]  /*1ab20*/  ISETP.GE.AND P2, PT, R8, R0, PT ;  /* 0x000000000800720c */ /* 0x000fe20003f46270 */
[----:B------:R-:W-:-:S05]  /*1ab30*/  VIADD R8, R17, 0x20 ;  /* 0x0000002011087836 */ /* 0x000fca0000000000 */
[----:B------:R0:W-:Y:S01]  /*1ab40*/  STL [R1+0x58], R8 ;  /* 0x0000580801007387 */ /* 0x0001e20000100800 */
[----:B------:R-:W-:-:S04]  /*1ab50*/  IMAD.MOV.U32 R13, RZ, RZ, R2 ;  /* 0x000000ffff0d7224 */ /* 0x000fc800078e0002 */
[----:B------:R-:W-:Y:S01]  /*1ab60*/  @!P1 LEA R5, P3, R10, R5, 0x1 ;  /* 0x000000050a059211 */ /* 0x000fe200078608ff */
[----:B------:R-:W-:-:S03]  /*1ab70*/  IMAD.MOV.U32 R12, RZ, RZ, 0x2 ;  /* 0x00000002ff0c7424 */ /* 0x000fc600078e00ff */
[----:B------:R-:W-:-:S04]  /*1ab80*/  @!P1 IADD3.X R4, RZ, R4, RZ, P3, !PT ;  /* 0x00000004ff049210 */ /* 0x000fc80001ffe4ff */
[----:B------:R-:W-:Y:S01]  /*1ab90*/  @!P1 LOP3.LUT R5, R5, R4, RZ, 0x3c, !PT ;  /* 0x0000000405059212 */ /* 0x000fe200078e3cff */
[----:B0-----:R-:W-:-:S07]  /*1aba0*/  IMAD.MOV.U32 R6, RZ, RZ, R14 ;  /* 0x000000ffff067224 */ /* 0x001fce00078e000e */
[----:B------:R-:W-:Y:S05]  /*1abb0*/  WARPSYNC.COLLECTIVE R15, `(.L_x_10909) ;  /* 0x000000000f087348 */ /* 0x000fea0003c00000 */
[----:B------:R0:W1:Y:S02]  /*1abc0*/  SHFL.IDX P6, R14, R13, R12, R11 ;  /* 0x0000000c0d0e7389 */ /* 0x00006400000c000b */
[----:B01----:R-:W-:Y:S01]  /*1abd0*/  ENDCOLLECTIVE ;  /* 0x000000000000791b */ /* 0x003fe20003800000 */
.L_x_10909:
        /* <DEDUP_REMOVED lines=12> */
.L_x_10910:
[----:B------:R-:W-:Y:S01]  /*1aca0*/  @!P2 IMAD.X R4, RZ, RZ, R7, P1 ;  /* 0x000000ffff04a224 */ /* 0x000fe200008e0607 */
[----:B------:R-:W-:Y:S01]  /*1acb0*/  ISETP.GE.AND P1, PT, R8, R0, PT ;  /* 0x000000000800720c */ /* 0x000fe20003f26270 */
[----:B------:R-:W-:-:S03]  /*1acc0*/  VIADD R7, R17, 0x30 ;  /* 0x0000003011077836 */ /* 0x000fc60000000000 */
[-C--:B------:R-:W-:Y:S02]  /*1acd0*/  @!P2 LOP3.LUT R5, R5, R4.reuse, RZ, 0x3c, !PT ;  /* 0x000000040505a212 */ /* 0x080fe400078e3cff */
[----:B------:R0:W-:Y:S02]  /*1ace0*/  STL [R1+0x60], R7 ;  /* 0x0000600701007387 */ /* 0x0001e40000100800 */
[----:B------:R-:W-:-:S04]  /*1acf0*/  @!P2 LOP3.LUT R4, R5, R4, RZ, 0x3c, !PT ;  /* 0x000000040504a212 */ /* 0x000fc800078e3cff */
[----:B------:R-:W-:Y:S01]  /*1ad00*/  @!P2 LOP3.LUT R5, R5, R4, RZ, 0x3c, !PT ;  /* 0x000000040505a212 */ /* 0x000fe200078e3cff */
[----:B------:R-:W-:Y:S02]  /*1ad10*/  IMAD.MOV.U32 R13, RZ, RZ, R2 ;  /* 0x000000ffff0d7224 */ /* 0x000fe400078e0002 */
[----:B------:R-:W-:Y:S02]  /*1ad20*/  IMAD.MOV.U32 R12, RZ, RZ, 0x3 ;  /* 0x00000003ff0c7424 */ /* 0x000fe400078e00ff */
        /* <DEDUP_REMOVED lines=8> */
.L_x_10911:
        /* <DEDUP_REMOVED lines=16> */
.L_x_10912:
[----:B------:R0:W-:Y:S01]  /*1aeb0*/  STL [R1+0x6c], R7 ;  /* 0x00006c0701007387 */ /* 0x0001e20000100800 */
[----:B------:R-:W-:Y:S02]  /*1aec0*/  IMAD.MOV.U32 R13, RZ, RZ, R2 ;  /* 0x000000ffff0d7224 */ /* 0x000fe400078e0002 */
[----:B------:R-:W-:Y:S02]  /*1aed0*/  IMAD.MOV.U32 R12, RZ, RZ, 0x4 ;  /* 0x00000004ff0c7424 */ /* 0x000fe400078e00ff */
[----:B------:R-:W-:-:S07]  /*1aee0*/  IMAD.MOV.U32 R4, RZ, RZ, R14 ;  /* 0x000000ffff047224 */ /* 0x000fce00078e000e */
[----:B0-----:R-:W-:Y:S05]  /*1aef0*/  WARPSYNC.COLLECTIVE R15, `(.L_x_10913) ;  /* 0x000000000f087348 */ /* 0x001fea0003c00000 */
[----:B------:R1:W2:Y:S02]  /*1af00*/  SHFL.IDX P6, R14, R13, R12, R11 ;  /* 0x0000000c0d0e7389 */ /* 0x0002a400000c000b */
[----:B012---:R-:W-:Y:S01]  /*1af10*/  ENDCOLLECTIVE ;  /* 0x000000000000791b */ /* 0x007fe20003800000 */
.L_x_10913:
        /* <DEDUP_REMOVED lines=10> */
.L_x_10914:
        /* <DEDUP_REMOVED lines=13> */
.L_x_10915:
        /* <DEDUP_REMOVED lines=16> */
.L_x_10916:
[----:B------:R0:W-:Y:S01]  /*1b190*/  STL [R1+0x74], R7 ;  /* 0x0000740701007387 */ /* 0x0001e20000100800 */
[----:B------:R-:W-:Y:S02]  /*1b1a0*/  IMAD.MOV.U32 R13, RZ, RZ, R2 ;  /* 0x000000ffff0d7224 */ /* 0x000fe400078e0002 */
[----:B------:R-:W-:Y:S02]  /*1b1b0*/  IMAD.MOV.U32 R12, RZ, RZ, 0x6 ;  /* 0x00000006ff0c7424 */ /* 0x000fe400078e00ff */
[----:B------:R-:W-:-:S07]  /*1b1c0*/  IMAD.MOV.U32 R4, RZ, RZ, R14 ;  /* 0x000000ffff047224 */ /* 0x000fce00078e000e */
[----:B0-----:R-:W-:Y:S05]  /*1b1d0*/  WARPSYNC.COLLECTIVE R15, `(.L_x_10917) ;  /* 0x000000000f087348 */ /* 0x001fea0003c00000 */
[----:B------:R1:W2:Y:S02]  /*1b1e0*/  SHFL.IDX P6, R14, R13, R12, R11 ;  /* 0x0000000c0d0e7389 */ /* 0x0002a400000c000b */
[----:B012---:R-:W-:Y:S01]  /*1b1f0*/  ENDCOLLECTIVE ;  /* 0x000000000000791b */ /* 0x007fe20003800000 */
.L_x_10917:
        /* <DEDUP_REMOVED lines=10> */
.L_x_10918:
        /* <DEDUP_REMOVED lines=11> */
.L_x_10919:
[----:B------:R-:W-:-:S04]  /*1b350*/  @!P1 LEA R5, P2, R10, R4, 0x1 ;  /* 0x000000040a059211 */ /* 0x000fc800078408ff */
[----:B------:R-:W-:-:S04]  /*1b360*/  @!P1 IADD3.X R4, RZ, R6, RZ, P2, !PT ;  /* 0x00000006ff049210 */ /* 0x000fc800017fe4ff */
        /* <DEDUP_REMOVED lines=12> */
.L_x_10920:
[----:B------:R-:W-:Y:S01]  /*1b430*/  IMAD.MOV.U32 R3, RZ, RZ, R14 ;  /* 0x000000ffff037224 */ /* 0x000fe200078e000e */
[----:B------:R-:W-:Y:S06]  /*1b440*/  BRA `(.L_x_10921) ;  /* 0xffffff9c00947947 */ /* 0x000fec000383ffff */
.L_x_10756:
        /* <DEDUP_REMOVED lines=9> */
[----:B--2---:R-:W-:-:S05]  /*1b4e0*/  IMAD R3, R3, R7, RZ ;  /* 0x0000000703037224 */ /* 0x004fca00078e02ff */
[-C--:B------:R-:W-:Y:S02]  /*1b4f0*/  ISETP.GE.AND P4, PT, R17, R3.reuse, PT ;  /* 0x000000031100720c */ /* 0x080fe40003f86270 */
[-C--:B---3--:R-:W-:Y:S01]  /*1b500*/  ISETP.GE.AND P5, PT, R15, R3.reuse, PT ;  /* 0x000000030f00720c */ /* 0x088fe20003fa6270 */
[----:B------:R-:W-:Y:S01]  /*1b510*/  IMAD.MOV.U32 R15, RZ, RZ, -0x1 ;  /* 0xffffffffff0f7424 */ /* 0x000fe200078e00ff */
[----:B----4-:R-:W-:Y:S02]  /*1b520*/  ISETP.GE.AND P6, PT, R14, R3, PT ;  /* 0x000000030e00720c */ /* 0x010fe40003fc6270 */
[----:B-----5:R-:W-:-:S07]  /*1b530*/  LOP3.LUT R9, R9, 0xffffffef, RZ, 0xc0, !PT ;  /* 0xffffffef09097812 */ /* 0x020fce00078ec0ff */
[----:B------:R-:W-:Y:S02]  /*1b540*/  @P4 LOP3.LUT R9, R9, 0x10, RZ, 0xfc, !PT ;  /* 0x0000001009094812 */ /* 0x000fe400078efcff */
[----:B------:R-:W-:Y:S01]  /*1b550*/  ISETP.GE.AND P4, PT, R13, R3, PT ;  /* 0x000000030d00720c */ /* 0x000fe20003f86270 */
[----:B------:R-:W-:Y:S01]  /*1b560*/  IMAD.MOV.U32 R13, RZ, RZ, R0 ;  /* 0x000000ffff0d7224 */ /* 0x000fe200078e0000 */
[----:B------:R-:W-:-:S04]  /*1b570*/  LOP3.LUT R9, R9, 0xfffffff7, RZ, 0xc0, !PT ;  /* 0xfffffff709097812 */ /* 0x000fc800078ec0ff */
        /* <DEDUP_REMOVED lines=16> */
.L_x_10923:
[----:B------:R-:W-:Y:S05]  /*1b680*/  BSYNC B0 ;  /* 0x0000000000007941 */ /* 0x000fea0003800000 */
.L_x_10922:
[----:B------:R0:W5:Y:S01]  /*1b690*/  LDL R7, [R1+0x14] ;  /* 0x0000140001077983 */ /* 0x0001620000100800 */
[----:B------:R-:W-:Y:S01]  /*1b6a0*/  IMAD.MOV.U32 R13, RZ, RZ, R2 ;  /* 0x000000ffff0d7224 */ /* 0x000fe200078e0002 */
[----:B------:R-:W-:Y:S01]  /*1b6b0*/  MOV R15, 0xffffffff ;  /* 0xffffffff000f7802 */ /* 0x000fe20000000f00 */
[----:B------:R-:W-:Y:S01]  /*1b6c0*/  IMAD.MOV.U32 R12, RZ, RZ, RZ ;  /* 0x000000ffff0c7224 */ /* 0x000fe200078e00ff */
[----:B------:R-:W-:Y:S01]  /*1b6d0*/  LOP3.LUT R9, R9, 0xfffffeff, RZ, 0xc0, !PT ;  /* 0xfffffeff09097812 */ /* 0x000fe200078ec0ff */
[----:B------:R-:W-:Y:S02]  /*1b6e0*/  IMAD.MOV.U32 R11, RZ, RZ, 0x181f ;  /* 0x0000181fff0b7424 */ /* 0x000fe400078e00ff */
[----:B------:R-:W-:Y:S01]  /*1b6f0*/  IMAD.MOV.U32 R4, RZ, RZ, R14 ;  /* 0x000000ffff047224 */ /* 0x000fe200078e000e */
[----:B0-----:R-:W-:-:S07]  /*1b700*/  @P5 LOP3.LUT R9, R9, 0x100, RZ, 0xfc, !PT ;  /* 0x0000010009095812 */ /* 0x001fce00078efcff */
[----:B-----5:R-:W-:Y:S05]  /*1b710*/  WARPSYNC.COLLECTIVE R15, `(.L_x_10924) ;  /* 0x000000000f087348 */ /* 0x020fea0003c00000 */
[----:B------:R0:W1:Y:S02]  /*1b720*/  SHFL.IDX P6, R14, R13, R12, R11 ;  /* 0x0000000c0d0e7389 */ /* 0x00006400000c000b */
[----:B01---5:R-:W-:Y:S01]  /*1b730*/  ENDCOLLECTIVE ;  /* 0x000000000000791b */ /* 0x023fe20003800000 */
.L_x_10924:
        /* <DEDUP_REMOVED lines=14> */
.L_x_10925:
[----:B------:R-:W-:-:S04]  /*1b820*/  @!P5 LOP3.LUT R4, R5, R4, RZ, 0x3c, !PT ;  /* 0x000000040504d212 */ /* 0x000fc800078e3cff */
[----:B------:R-:W-:Y:S01]  /*1b830*/  @!P5 LOP3.LUT R5, R5, R4, RZ, 0x3c, !PT ;  /* 0x000000040505d212 */ /* 0x000fe200078e3cff */
[----:B------:R-:W-:Y:S02]  /*1b840*/  IMAD.MOV.U32 R13, RZ, RZ, R2 ;  /* 0x000000ffff0d7224 */ /* 0x000fe400078e0002 */
[----:B------:R-:W-:-:S07]  /*1b850*/  IMAD.MOV.U32 R6, RZ, RZ, R14 ;  /* 0x000000ffff067224 */ /* 0x000fce00078e000e */
[----:B------:R-:W-:Y:S05]  /*1b860*/  WARPSYNC.COLLECTIVE R15, `(.L_x_10926) ;  /* 0x000000000f087348 */ /* 0x000fea0003c00000 */
[----:B------:R0:W1:Y:S02]  /*1b870*/  SHFL.IDX P6, R14, R13, R12, R11 ;  /* 0x0000000c0d0e7389 */ /* 0x00006400000c000b */
[----:B01----:R-:W-:Y:S01]  /*1b880*/  ENDCOLLECTIVE ;  /* 0x000000000000791b */ /* 0x003fe20003800000 */
.L_x_10926:
        /* <DEDUP_REMOVED lines=13> */
[----:B------:R-:W-:-:S07]  /*1b960*/  @!P4 LOP3.LUT R5, R5, R4, RZ, 0x3c, !PT ;  /* 0x000000040505c212 */ /* 0x000fce00078e3cff */
[----:B------:R-:W-:Y:S05]  /*1b970*/  WARPSYNC.COLLECTIVE R15, `(.L_x_10927) ;  /* 0x000000000f087348 */ /* 0x000fea0003c00000 */
[----:B------:R0:W1:Y:S02]  /*1b980*/  SHFL.IDX P6, R14, R13, R12, R11 ;  /* 0x0000000c0d0e7389 */ /* 0x00006400000c000b */
[----:B01----:R-:W-:Y:S01]  /*1b990*/  ENDCOLLECTIVE ;  /* 0x000000000000791b */ /* 0x003fe20003800000 */
.L_x_10927:
        /* <DEDUP_REMOVED lines=15> */
.L_x_10928:
[----:B------:R-:W-:Y:S02]  /*1ba90*/  IMAD.MOV.U32 R13, RZ, RZ, R0 ;  /* 0x000000ffff0d7224 */ /* 0x000fe400078e0000 */
[----:B------:R-:W-:Y:S02]  /*1baa0*/  IMAD.MOV.U32 R12, RZ, RZ, 0x3 ;  /* 0x00000003ff0c7424 */ /* 0x000fe400078e00ff */
[----:B------:R-:W-:-:S05]  /*1bab0*/  IMAD.MOV.U32 R5, RZ, RZ, R14 ;  /* 0x000000ffff057224 */ /* 0x000fca00078e000e */
[----:B------:R-:W-:-:S04]  /*1bac0*/  @!P5 LEA R5, P6, R8, R5, 0x1 ;  /* 0x000000050805d211 */ /* 0x000fc800078c08ff */
[----:B------:R-:W-:-:S04]  /*1bad0*/  @!P5 IADD3.X R4, RZ, R6, RZ, P6, !PT ;  /* 0x00000006ff04d210 */ /* 0x000fc800037fe4ff */
[----:B------:R-:W-:-:S07]  /*1bae0*/  @!P5 LOP3.LUT R5, R5, R4, RZ, 0x3c, !PT ;  /* 0x000000040505d212 */ /* 0x000fce00078e3cff */
[----:B------:R-:W-:Y:S05]  /*1baf0*/  WARPSYNC.COLLECTIVE R15, `(.L_x_10929) ;  /* 0x000000000f087348 */ /* 0x000fea0003c00000 */
[----:B------:R0:W1:Y:S02]  /*1bb00*/  SHFL.IDX P6, R14, R13, R12, R11 ;  /* 0x0000000c0d0e7389 */ /* 0x00006400000c000b */
[----:B01----:R-:W-:Y:S01]  /*1bb10*/  ENDCOLLECTIVE ;  /* 0x000000000000791b */ /* 0x003fe20003800000 */
.L_x_10929:
        /* <DEDUP_REMOVED lines=15> */
.L_x_10930:
[----:B------:R-:W-:Y:S02]  /*1bc10*/  IMAD.MOV.U32 R13, RZ, RZ, R0 ;  /* 0x000000ffff0d7224 */ /* 0x000fe400078e0000 */
[----:B------:R-:W-:Y:S02]  /*1bc20*/  IMAD.MOV.U32 R12, RZ, RZ, 0x4 ;  /* 0x00000004ff0c7424 */ /* 0x000fe400078e00ff */
[----:B------:R-:W-:-:S05]  /*1bc30*/  IMAD.MOV.U32 R5, RZ, RZ, R14 ;  /* 0x000000ffff057224 */ /* 0x000fca00078e000e */
[----:B------:R-:W-:-:S05]  /*1bc40*/  @!P4 LEA R5, P6, R8, R5, 0x1 ;  /* 0x000000050805c211 */ /* 0x000fca00078c08ff */
[----:B------:R-:W-:-:S05]  /*1bc50*/  @!P4 IMAD.X R4, RZ, RZ, R6, P6 ;  /* 0x000000ffff04c224 */ /* 0x000fca00030e0606 */
[----:B------:R-:W-:-:S07]  /*1bc60*/  @!P4 LOP3.LUT R5, R5, R4, RZ, 0x3c, !PT ;  /* 0x000000040505c212 */ /* 0x000fce00078e3cff */
[----:B------:R-:W-:Y:S05]  /*1bc70*/  WARPSYNC.COLLECTIVE R15, `(.L_x_10931) ;  /* 0x000000000f087348 */ /* 0x000fea0003c00000 */
[----:B------:R0:W1:Y:S02]  /*1bc80*/  SHFL.IDX P6, R14, R13, R12, R11 ;  /* 0x0000000c0d0e7389 */ /* 0x00006400000c000b */
[----:B01----:R-:W-:Y:S01]  /*1bc90*/  ENDCOLLECTIVE ;  /* 0x000000000000791b */ /* 0x003fe20003800000 */
.L_x_10931:
        /* <DEDUP_REMOVED lines=15> */
.L_x_10932:
[----:B------:R-:W-:Y:S01]  /*1bd90*/  IMAD.MOV.U32 R13, RZ, RZ, R0 ;  /* 0x000000ffff0d7224 */ /* 0x000fe200078e0000 */
[----:B------:R-:W-:Y:S01]  /*1bda0*/  MOV R12, 0x5 ;  /* 0x00000005000c7802 */ /* 0x000fe20000000f00 */
[----:B------:R-:W-:-:S05]  /*1bdb0*/  IMAD.MOV.U32 R5, RZ, RZ, R14 ;  /* 0x000000ffff057224 */ /* 0x000fca00078e000e */
[----:B------:R-:W-:-:S05]  /*1bdc0*/  @!P5 LEA R5, P6, R8, R5, 0x1 ;  /* 0x000000050805d211 */ /* 0x000fca00078c08ff */
[----:B------:R-:W-:-:S05]  /*1bdd0*/  @!P5 IMAD.X R4, RZ, RZ, R6, P6 ;  /* 0x000000ffff04d224 */ /* 0x000fca00030e0606 */
[----:B------:R-:W-:-:S07]  /*1bde0*/  @!P5 LOP3.LUT R5, R5, R4, RZ, 0x3c, !PT ;  /* 0x000000040505d212 */ /* 0x000fce00078e3cff */
[----:B------:R-:W-:Y:S05]  /*1bdf0*/  WARPSYNC.COLLECTIVE R15, `(.L_x_10933) ;  /* 0x000000000f087348 */ /* 0x000fea0003c00000 */
[----:B------:R0:W1:Y:S02]  /*1be00*/  SHFL.IDX P6, R14, R13, R12, R11 ;  /* 0x0000000c0d0e7389 */ /* 0x00006400000c000b */
[----:B01----:R-:W-:Y:S01]  /*1be10*/  ENDCOLLECTIVE ;  /* 0x000000000000791b */ /* 0x003fe20003800000 */
.L_x_10933:
        /* <DEDUP_REMOVED lines=10> */
[----:B------:R-:W-:-:S07]  /*1bec0*/  IMAD.MOV.U32 R6, RZ, RZ, R14 ;  /* 0x000000ffff067224 */ /* 0x000fce00078e000e */
[----:B0-----:R-:W-:Y:S05]  /*1bed0*/  WARPSYNC.COLLECTIVE R15, `(.L_x_10934) ;  /* 0x000000000f087348 */ /* 0x001fea0003c00000 */
[----:B------:R1:W2:Y:S02]  /*1bee0*/  SHFL.IDX P6, R14, R13, R12, R11 ;  /* 0x0000000c0d0e7389 */ /* 0x0002a400000c000b */
[----:B012---:R-:W-:Y:S01]  /*1bef0*/  ENDCOLLECTIVE ;  /* 0x000000000000791b */ /* 0x007fe20003800000 */
.L_x_10934:
[----:B------:R-:W-:Y:S02]  /*1bf00*/  IMAD.MOV.U32 R13, RZ, RZ, R0 ;  /* 0x000000ffff0d7224 */ /* 0x000fe400078e0000 */
[----:B------:R-:W-:Y:S01]  /*1bf10*/  IMAD.MOV.U32 R12, RZ, RZ, 0x6 ;  /* 0x00000006ff0c7424 */ /* 0x000fe200078e00ff */
[----:B------:R-:W-:Y:S01]  /*1bf20*/  LOP3.LUT P6, RZ, R9, 0x20, RZ, 0xc0, !PT ;  /* 0x0000002009ff7812 */ /* 0x000fe200078cc0ff */
[----:B------:R-:W-:-:S12]  /*1bf30*/  IMAD.MOV.U32 R5, RZ, RZ, R14 ;  /* 0x000000ffff057224 */ /* 0x000fd800078e000e */
        /* <DEDUP_REMOVED lines=15> */
.L_x_10935:
[----:B------:R-:W-:Y:S02]  /*1c030*/  IMAD.MOV.U32 R13, RZ, RZ, R2 ;  /* 0x000000ffff0d7224 */ /* 0x000fe400078e0002 */
[----:B------:R-:W-:-:S07]  /*1c040*/  IMAD.MOV.U32 R6, RZ, RZ, R14 ;  /* 0x000000ffff067224 */ /* 0x000fce00078e000e */
[----:B------:R-:W-:Y:S05]  /*1c050*/  WARPSYNC.COLLECTIVE R15, `(.L_x_10936) ;  /* 0x000000000f087348 */ /* 0x000fea0003c00000 */
[----:B------:R0:W1:Y:S02]  /*1c060*/  SHFL.IDX P6, R14, R13, R12, R11 ;  /* 0x0000000c0d0e7389 */ /* 0x00006400000c000b */
[----:B01----:R-:W-:Y:S01]  /*1c070*/  ENDCOLLECTIVE ;  /* 0x000000000000791b */ /* 0x003fe20003800000 */
.L_x_10936:
[----:B------:R-:W-:Y:S02]  /*1c080*/  IMAD.MOV.U32 R13, RZ, RZ, R0 ;  /* 0x000000ffff0d7224 */ /* 0x000fe400078e0000 */
[----:B------:R-:W-:Y:S02]  /*1c090*/  IMAD.MOV.U32 R12, RZ, RZ, 0x7 ;  /* 0x00000007ff0c7424 */ /* 0x000fe400078e00ff */
[----:B------:R-:W-:-:S07]  /*1c0a0*/  IMAD.MOV.U32 R5, RZ, RZ, R14 ;  /* 0x000000ffff057224 */ /* 0x000fce00078e000e */
[----:B------:R-:W-:Y:S05]  /*1c0b0*/  WARPSYNC.COLLECTIVE R15, `(.L_x_10937) ;  /* 0x000000000f087348 */ /* 0x000fea0003c00000 */
[----:B------:R0:W1:Y:S02]  /*1c0c0*/  SHFL.IDX P6, R14, R13, R12, R11 ;  /* 0x0000000c0d0e7389 */ /* 0x00006400000c000b */
[----:B01----:R-:W-:Y:S01]  /*1c0d0*/  ENDCOLLECTIVE ;  /* 0x000000000000791b */ /* 0x003fe20003800000 */
.L_x_10937:
[----:B------:R-:W-:-:S05]  /*1c0e0*/  @!P4 LEA R5, P5, R8, R5, 0x1 ;  /* 0x000000050805c211 */ /* 0x000fca00078a08ff */
[----:B------:R-:W-:-:S05]  /*1c0f0*/  @!P4 IMAD.X R4, RZ, RZ, R6, P5 ;  /* 0x000000ffff04c224 */ /* 0x000fca00028e0606 */
[----:B------:R-:W-:Y:S02]  /*1c100*/  @!P4 LOP3.LUT R5, R5, R4, RZ, 0x3c, !PT ;  /* 0x000000040505c212 */ /* 0x000fe400078e3cff */
[----:B------:R-:W-:Y:S02]  /*1c110*/  MOV R13, R2 ;  /* 0x00000002000d7202 */ /* 0x000fe40000000f00 */
[----:B------:R-:W-:-:S04]  /*1c120*/  @!P4 LOP3.LUT R4, R5, R4, RZ, 0x3c, !PT ;  /* 0x000000040504c212 */ /* 0x000fc800078e3cff */
[----:B------:R-:W-:Y:S01]  /*1c130*/  @!P4 LOP3.LUT R5, R5, R4, RZ, 0x3c, !PT ;  /* 0x000000040505c212 */ /* 0x000fe200078e3cff */
[----:B------:R-:W-:-:S07]  /*1c140*/  IMAD.MOV.U32 R6, RZ, RZ, R14 ;  /* 0x000000ffff067224 */ /* 0x000fce00078e000e */
[----:B------:R-:W-:Y:S05]  /*1c150*/  WARPSYNC.COLLECTIVE R15, `(.L_x_10938) ;  /* 0x000000000f087348 */ /* 0x000fea0003c00000 */
[----:B------:R0:W1:Y:S02]  /*1c160*/  SHFL.IDX P6, R14, R13, R12, R11 ;  /* 0x0000000c0d0e7389 */ /* 0x00006400000c000b */
[----:B01----:R-:W-:Y:S01]  /*1c170*/  ENDCOLLECTIVE ;  /* 0x000000000000791b */ /* 0x003fe20003800000 */
.L_x_10938:
[----:B------:R-:W-:Y:S01]  /*1c180*/  @!PT LDS RZ, [RZ] ;  /* 0x00000000fffff984 */ /* 0x000fe20000000800 */
[----:B------:R-:W-:Y:S01]  /*1c190*/  @!PT LDS RZ, [RZ] ;  /* 0x00000000fffff984 */ /* 0x000fe20000000800 */
[----:B------:R-:W-:Y:S01]  /*1c1a0*/  @!PT LDS RZ, [RZ] ;  /* 0x00000000fffff984 */ /* 0x000fe20000000800 */
[----:B------:R0:W-:Y:S04]  /*1c1b0*/  @!P4 LDGSTS.E.BYPASS.LTC128B.128 [R7+0x25400], desc[UR60][R4.64], !P3 ;  /* 0x254000000407cfae */ /* 0x0001e8000d901d7c */
[----:B------:R0:W-:Y:S04]  /*1c1c0*/  @!P4 LDGSTS.E.BYPASS.LTC128B.128 [R7+0x29400], desc[UR60][R4.64+0x80], !P2 ;  /* 0x294000800407cfae */ /* 0x0001e8000d101d7c */
[----:B------:R0:W-:Y:S04]  /*1c1d0*/  @!P4 LDGSTS.E.BYPASS.LTC128B.128 [R7+0x2d400], desc[UR60][R4.64+0x100], !P1 ;  /* 0x2d4001000407cfae */ /* 0x0001e8000c901d7c */
[----:B------:R0:W-:Y:S01]  /*1c1e0*/  @!P4 LDGSTS.E.BYPASS.LTC128B.128 [R7+0x31400], desc[UR60][R4.64+0x180], !P0 ;  /* 0x314001800407cfae */ /* 0x0001e2000c101d7c */
[----:B------:R-:W-:Y:S01]  /*1c1f0*/  IMAD.MOV.U32 R2, RZ, RZ, R14 ;  /* 0x000000ffff027224 */ /* 0x000fe200078e000e */
[----:B------:R-:W-:Y:S06]  /*1c200*/  BRA `(.L_x_10939) ;  /* 0xffffff9c004c7947 */ /* 0x000fec000383ffff */
.L_x_10761:
[----:B-1----:R-:W3:Y:S02]  /*1c210*/  LDL R2, [R1+0x4] ;  /* 0x0000040001027983 */ /* 0x002ee40000100800 */
[----:B---3--:R1:W3:Y:S02]  /*1c220*/  SYNCS.PHASECHK.TRANS64.TRYWAIT P0, [R2+URZ+0x32420], R0 ;  /* 0x03242000020075a7 */ /* 0x0082e4000800017f */
[----:B---3--:R-:W-:Y:S05]  /*1c230*/  @!P0 NANOSLEEP.SYNCS 0x989680 ;  /* 0x009896800000895d */ /* 0x008fea0003900000 */
[----:B------:R-:W3:Y:S02]  /*1c240*/  @!P0 SYNCS.PHASECHK.TRANS64 P0, [R2+URZ+0x32420], R0 ;  /* 0x03242000020085a7 */ /* 0x000ee4000800007f */
[----:B---3--:R-:W-:Y:S05]  /*1c250*/  @!P0 BRA `(.L_x_10761) ;  /* 0xfffffffc00ec8947 */ /* 0x008fea000383ffff */
[----:B------:R-:W-:Y:S05]  /*1c260*/  BRA `(.L_x_10940) ;  /* 0xffffff9c00c87947 */ /* 0x000fea000383ffff */
.L_x_10765:
[----:B0-----:R0:W1:Y:S02]  /*1c270*/  SYNCS.PHASECHK.TRANS64.TRYWAIT P0, [R2+URZ+0x32460], R0 ;  /* 0x03246000020075a7 */ /* 0x001064000800017f */
[----:B-1----:R-:W-:Y:S05]  /*1c280*/  @!P0 NANOSLEEP.SYNCS 0x989680 ;  /* 0x009896800000895d */ /* 0x002fea0003900000 */
[----:B------:R-:W1:Y:S02]  /*1c290*/  @!P0 SYNCS.PHASECHK.TRANS64 P0, [R2+URZ+0x32460], R0 ;  /* 0x03246000020085a7 */ /* 0x000e64000800007f */
[----:B-1----:R-:W-:Y:S05]  /*1c2a0*/  @!P0 BRA `(.L_x_10765) ;  /* 0xfffffffc00f08947 */ /* 0x002fea000383ffff */
[----:B------:R-:W-:Y:S05]  /*1c2b0*/  BRA `(.L_x_10941) ;  /* 0xffffff9c00f87947 */ /* 0x000fea000383ffff */
.L_x_10780:
[----:B-1----:R1:W2:Y:S02]  /*1c2c0*/  SYNCS.PHASECHK.TRANS64.TRYWAIT P0, [R2+URZ+0x32440], R5 ;  /* 0x03244005020075a7 */ /* 0x0022a4000800017f */
[----:B--2---:R-:W-:Y:S05]  /*1c2d0*/  @!P0 NANOSLEEP.SYNCS 0x989680 ;  /* 0x009896800000895d */ /* 0x004fea0003900000 */
[----:B------:R-:W2:Y:S02]  /*1c2e0*/  @!P0 SYNCS.PHASECHK.TRANS64 P0, [R2+URZ+0x32440], R5 ;  /* 0x03244005020085a7 */ /* 0x000ea4000800007f */
[----:B--2---:R-:W-:Y:S05]  /*1c2f0*/  @!P0 BRA `(.L_x_10780) ;  /* 0xfffffffc00f08947 */ /* 0x004fea000383ffff */
[----:B------:R-:W-:Y:S05]  /*1c300*/  BRA `(.L_x_10942) ;  /* 0xffffffa800287947 */ /* 0x000fea000383ffff */
.L_x_10785:
[----:B0-----:R0:W2:Y:S02]  /*1c310*/  SYNCS.PHASECHK.TRANS64.TRYWAIT P0, [R2+URZ+0x32460], R5 ;  /* 0x03246005020075a7 */ /* 0x0010a4000800017f */
[----:B--2---:R-:W-:Y:S05]  /*1c320*/  @!P0 NANOSLEEP.SYNCS 0x989680 ;  /* 0x009896800000895d */ /* 0x004fea0003900000 */
[----:B------:R-:W2:Y:S02]  /*1c330*/  @!P0 SYNCS.PHASECHK.TRANS64 P0, [R2+URZ+0x32460], R5 ;  /* 0x03246005020085a7 */ /* 0x000ea4000800007f */
[----:B--2---:R-:W-:Y:S05]  /*1c340*/  @!P0 BRA `(.L_x_10785) ;  /* 0xfffffffc00f08947 */ /* 0x004fea000383ffff */
[----:B------:R-:W-:Y:S05]  /*1c350*/  BRA `(.L_x_10943) ;  /* 0xffffffa800b07947 */ /* 0x000fea000383ffff */
.L_x_10796:
[----:B0-----:R0:W1:Y:S02]  /*1c360*/  SYNCS.PHASECHK.TRANS64.TRYWAIT P0, [R3+URZ+0x32440], R2 ;  /* 0x03244002030075a7 */ /* 0x001064000800017f */
[----:B-1----:R-:W-:Y:S05]  /*1c370*/  @!P0 NANOSLEEP.SYNCS 0x989680 ;  /* 0x009896800000895d */ /* 0x002fea0003900000 */
[----:B------:R-:W1:Y:S02]  /*1c380*/  @!P0 SYNCS.PHASECHK.TRANS64 P0, [R3+URZ+0x32440], R2 ;  /* 0x03244002030085a7 */ /* 0x000e64000800007f */
[----:B-1----:R-:W-:Y:S05]  /*1c390*/  @!P0 BRA `(.L_x_10796) ;  /* 0xfffffffc00f08947 */ /* 0x002fea000383ffff */
[----:B------:R-:W-:Y:S05]  /*1c3a0*/  BRA `(.L_x_10944) ;  /* 0xffffffb000c07947 */ /* 0x000fea000383ffff */
.L_x_10801:
[----:B-1----:R1:W2:Y:S02]  /*1c3b0*/  SYNCS.PHASECHK.TRANS64.TRYWAIT P0, [R3+URZ+0x32460], R2 ;  /* 0x03246002030075a7 */ /* 0x0022a4000800017f */
[----:B--2---:R-:W-:Y:S05]  /*1c3c0*/  @!P0 NANOSLEEP.SYNCS 0x989680 ;  /* 0x009896800000895d */ /* 0x004fea0003900000 */
[----:B------:R-:W2:Y:S02]  /*1c3d0*/  @!P0 SYNCS.PHASECHK.TRANS64 P0, [R3+URZ+0x32460], R2 ;  /* 0x03246002030085a7 */ /* 0x000ea4000800007f */
[----:B--2---:R-:W-:Y:S05]  /*1c3e0*/  @!P0 BRA `(.L_x_10801) ;  /* 0xfffffffc00f08947 */ /* 0x004fea000383ffff */
[----:B------:R-:W-:Y:S05]  /*1c3f0*/  BRA `(.L_x_10945) ;  /* 0xffffffb400447947 */ /* 0x000fea000383ffff */
.L_x_10812:
[----:B0-----:R0:W1:Y:S02]  /*1c400*/  SYNCS.PHASECHK.TRANS64.TRYWAIT P0, [R3+URZ+0x32440], R2 ;  /* 0x03244002030075a7 */ /* 0x001064000800017f */
[----:B-1----:R-:W-:Y:S05]  /*1c410*/  @!P0 NANOSLEEP.SYNCS 0x989680 ;  /* 0x009896800000895d */ /* 0x002fea0003900000 */
[----:B------:R-:W1:Y:S02]  /*1c420*/  @!P0 SYNCS.PHASECHK.TRANS64 P0, [R3+URZ+0x32440], R2 ;  /* 0x03244002030085a7 */ /* 0x000e64000800007f */
[----:B-1----:R-:W-:Y:S05]  /*1c430*/  @!P0 BRA `(.L_x_10812) ;  /* 0xfffffffc00f08947 */ /* 0x002fea000383ffff */
[----:B------:R-:W-:Y:S05]  /*1c440*/  BRA `(.L_x_10946) ;  /* 0xffffffbc00307947 */ /* 0x000fea000383ffff */
.L_x_10817:
[----:B-1----:R1:W2:Y:S02]  /*1c450*/  SYNCS.PHASECHK.TRANS64.TRYWAIT P0, [R3+URZ+0x32460], R2 ;  /* 0x03246002030075a7 */ /* 0x0022a4000800017f */
[----:B--2---:R-:W-:Y:S05]  /*1c460*/  @!P0 NANOSLEEP.SYNCS 0x989680 ;  /* 0x009896800000895d */ /* 0x004fea0003900000 */
[----:B------:R-:W2:Y:S02]  /*1c470*/  @!P0 SYNCS.PHASECHK.TRANS64 P0, [R3+URZ+0x32460], R2 ;  /* 0x03246002030085a7 */ /* 0x000ea4000800007f */
[----:B--2---:R-:W-:Y:S05]  /*1c480*/  @!P0 BRA `(.L_x_10817) ;  /* 0xfffffffc00f08947 */ /* 0x004fea000383ffff */
[----:B------:R-:W-:Y:S05]  /*1c490*/  BRA `(.L_x_10947) ;  /* 0xffffffbc00b87947 */ /* 0x000fea000383ffff */
.L_x_10829:
[----:B------:R-:W-:Y:S01]  /*1c4a0*/  BSSY B0, `(.L_x_10948) ;  /* 0x0000008000007945 */ /* 0x000fe20003800000 */
[----:B------:R-:W-:Y:S02]  /*1c4b0*/  IMAD.MOV.U32 R13, RZ, RZ, R16 ;  /* 0x000000ffff0d7224 */ /* 0x000fe400078e0010 */
[----:B------:R-:W-:Y:S02]  /*1c4c0*/  IMAD.MOV.U32 R12, RZ, RZ, RZ ;  /* 0x000000ffff0c7224 */ /* 0x000fe400078e00ff */
[----:B------:R-:W-:Y:S02]  /*1c4d0*/  IMAD.MOV.U32 R11, RZ, RZ, 0x1f ;  /* 0x0000001fff0b7424 */ /* 0x000fe400078e00ff */
[----:B------:R-:W-:-:S07]  /*1c4e0*/  IMAD.MOV.U32 R15, RZ, RZ, -0x1 ;  /* 0xffffffffff0f7424 */ /* 0x000fce00078e00ff */
[----:B-1--45:R-:W-:Y:S05]  /*1c4f0*/  WARPSYNC.COLLECTIVE R15, `(.L_x_10949) ;  /* 0x000000000f087348 */ /* 0x032fea0003c00000 */
[----:B------:R0:W2:Y:S02]  /*1c500*/  SHFL.IDX P6, R14, R13, R12, R11 ;  /* 0x0000000c0d0e7389 */ /* 0x0000a400000c000b */
[----:B012-45:R-:W-:Y:S01]  /*1c510*/  ENDCOLLECTIVE ;  /* 0x000000000000791b */ /* 0x037fe20003800000 */
.L_x_10949:
[----:B------:R-:W-:Y:S05]  /*1c520*/  BSYNC B0 ;  /* 0x0000000000007941 */ /* 0x000fea0003800000 */
.L_x_10948:
        /* <DEDUP_REMOVED lines=9> */
.L_x_10950:
        /* <DEDUP_REMOVED lines=18> */
.L_x_10951:
        /* <DEDUP_REMOVED lines=8> */
.L_x_10952:
        /* <DEDUP_REMOVED lines=8> */
.L_x_10953:
        /* <DEDUP_REMOVED lines=8> */
.L_x_10954:
        /* <DEDUP_REMOVED lines=8> */
.L_x_10955:
        /* <DEDUP_REMOVED lines=9> */
.L_x_10956:
[----:B------:R-:W-:Y:S01]  /*1c970*/  IMAD.MOV.U32 R6, RZ, RZ, R14 ;  /* 0x000000ffff067224 */ /* 0x000fe200078e000e */
[----:B------:R-:W-:Y:S06]  /*1c980*/  BRA `(.L_x_10957) ;  /* 0xffffffc400107947 */ /* 0x000fec000383ffff */
.L_x_10834:
[----:B------:R-:W-:Y:S01]  /*1c990*/  BSSY B0, `(.L_x_10958) ;  /* 0x0000008000007945 */ /* 0x000fe20003800000 */
[----:B-----5:R-:W-:Y:S01]  /*1c9a0*/  IMAD.MOV.U32 R13, RZ, RZ, R2 ;  /* 0x000000ffff0d7224 */ /* 0x020fe200078e0002 */
[----:B------:R-:W-:Y:S01]  /*1c9b0*/  MOV R15, 0xffffffff ;  /* 0xffffffff000f7802 */ /* 0x000fe20000000f00 */
[----:B------:R-:W-:Y:S02]  /*1c9c0*/  IMAD.MOV.U32 R12, RZ, RZ, 0x1 ;  /* 0x00000001ff0c7424 */ /* 0x000fe400078e00ff */
[----:B------:R-:W-:-:S07]  /*1c9d0*/  IMAD.MOV.U32 R11, RZ, RZ, RZ ;  /* 0x000000ffff0b7224 */ /* 0x000fce00078e00ff */
[----:B0---4-:R-:W-:Y:S05]  /*1c9e0*/  WARPSYNC.COLLECTIVE R15, `(.L_x_10959) ;  /* 0x000000000f087348 */ /* 0x011fea0003c00000 */
[----:B------:R1:W2:Y:S02]  /*1c9f0*/  SHFL.UP P6, R14, R13, R12, R11 ;  /* 0x0400000c0d0e7389 */ /* 0x0002a400000c000b */
[----:B012-4-:R-:W-:Y:S01]  /*1ca00*/  ENDCOLLECTIVE ;  /* 0x000000000000791b */ /* 0x017fe20003800000 */
.L_x_10959:
[----:B------:R-:W-:Y:S05]  /*1ca10*/  BSYNC B0 ;  /* 0x0000000000007941 */ /* 0x000fea0003800000 */
.L_x_10958:
        /* <DEDUP_REMOVED lines=10> */
.L_x_10960:
        /* <DEDUP_REMOVED lines=8> */
.L_x_10961:
        /* <DEDUP_REMOVED lines=8> */
.L_x_10962:
        /* <DEDUP_REMOVED lines=8> */
.L_x_10963:
        /* <DEDUP_REMOVED lines=9> */
.L_x_10964:
[----:B------:R-:W-:Y:S01]  /*1ccd0*/  IMAD.MOV.U32 R6, RZ, RZ, R14 ;  /* 0x000000ffff067224 */ /* 0x000fe200078e000e */
[----:B------:R-:W-:Y:S06]  /*1cce0*/  BRA `(.L_x_10965) ;  /* 0xffffffc000d47947 */ /* 0x000fec000383ffff */
.L_x_10836:
[----:B------:R-:W-:Y:S01]  /*1ccf0*/  BSSY B0, `(.L_x_10966) ;  /* 0x0000006000007945 */ /* 0x000fe20003800000 */
[----:B------:R-:W-:Y:S01]  /*1cd00*/  PLOP3.LUT P6, PT, P6, PT, PT, 0x8, 0x0 ;  /* 0x000000000000781c */ /* 0x000fe200037ce170 */
[----:B------:R-:W-:-:S12]  /*1cd10*/  IMAD.MOV.U32 R15, RZ, RZ, -0x1 ;  /* 0xffffffffff0f7424 */ /* 0x000fd800078e00ff */
[----:B0---45:R-:W-:Y:S05]  /*1cd20*/  WARPSYNC.COLLECTIVE R15, `(.L_x_10967) ;  /* 0x000000000f087348 */ /* 0x031fea0003c00000 */
[----:B------:R-:W-:Y:S01]  /*1cd30*/  VOTE.ANY R14, PT, P6 ;  /* 0x00000000000e7806 */ /* 0x000fe200030e0100 */
[----:B0---45:R-:W-:Y:S06]  /*1cd40*/  ENDCOLLECTIVE ;  /* 0x000000000000791b */ /* 0x031fec0003800000 */
.L_x_10967:
[----:B------:R-:W-:Y:S05]  /*1cd50*/  BSYNC B0 ;  /* 0x0000000000007941 */ /* 0x000fea0003800000 */
.L_x_10966:
[----:B------:R-:W-:Y:S02]  /*1cd60*/  IMAD.MOV.U32 R5, RZ, RZ, R14 ;  /* 0x000000ffff057224 */ /* 0x000fe400078e000e */
[----:B------:R-:W-:Y:S02]  /*1cd70*/  IMAD.MOV.U32 R13, RZ, RZ, R2 ;  /* 0x000000ffff0d7224 */ /* 0x000fe400078e0002 */
[----:B------:R-:W0:Y:S01]  /*1cd80*/  POPC R4, R5 ;  /* 0x0000000500047309 */ /* 0x000e220000000000 */
[----:B------:R-:W-:Y:S02]  /*1cd90*/  IMAD.MOV.U32 R11, RZ, RZ, 0x1f ;  /* 0x0000001fff0b7424 */ /* 0x000fe400078e00ff */
[----:B------:R-:W-:Y:S01]  /*1cda0*/  IMAD.MOV.U32 R15, RZ, RZ, -0x1 ;  /* 0xffffffffff0f7424 */ /* 0x000fe200078e00ff */
[----:B0-----:R-:W-:-:S07]  /*1cdb0*/  MOV R12, R4 ;  /* 0x00000004000c7202 */ /* 0x001fce0000000f00 */
[----:B------:R-:W-:Y:S05]  /*1cdc0*/  WARPSYNC.COLLECTIVE R15, `(.L_x_10968) ;  /* 0x000000000f087348 */ /* 0x000fea0003c00000 */
[----:B------:R0:W1:Y:S02]  /*1cdd0*/  SHFL.IDX P6, R14, R13, R12, R11 ;  /* 0x0000000c0d0e7389 */ /* 0x00006400000c000b */
[----:B01----:R-:W-:Y:S01]  /*1cde0*/  ENDCOLLECTIVE ;  /* 0x000000000000791b */ /* 0x003fe20003800000 */
.L_x_10968:
[----:B------:R-:W-:Y:S01]  /*1cdf0*/  IMAD.MOV.U32 R17, RZ, RZ, R14 ;  /* 0x000000ffff117224 */ /* 0x000fe200078e000e */
[----:B------:R-:W-:Y:S06]  /*1ce00*/  BRA `(.L_x_10969) ;  /* 0xffffffc000c47947 */ /* 0x000fec000383ffff */
.L_x_10838:
[----:B------:R-:W-:Y:S01]  /*1ce10*/  BSSY B0, `(.L_x_10970) ;  /* 0x0000007000007945 */ /* 0x000fe20003800000 */
[----:B------:R-:W-:Y:S02]  /*1ce20*/  IMAD.MOV.U32 R13, RZ, RZ, R3 ;  /* 0x000000ffff0d7224 */ /* 0x000fe400078e0003 */
[----:B------:R-:W-:Y:S02]  /*1ce30*/  IMAD.MOV.U32 R11, RZ, RZ, 0x1f ;  /* 0x0000001fff0b7424 */ /* 0x000fe400078e00ff */
[----:B------:R-:W-:-:S07]  /*1ce40*/  IMAD.MOV.U32 R15, RZ, RZ, -0x1 ;  /* 0xffffffffff0f7424 */ /* 0x000fce00078e00ff */
[----:B0-2-45:R-:W-:Y:S05]  /*1ce50*/  WARPSYNC.COLLECTIVE R15, `(.L_x_10971) ;  /* 0x000000000f087348 */ /* 0x035fea0003c00000 */
[----:B------:R1:W3:Y:S02]  /*1ce60*/  SHFL.IDX P6, R14, R13, R12, R11 ;  /* 0x0000000c0d0e7389 */ /* 0x0002e400000c000b */
[----:B012345:R-:W-:Y:S01]  /*1ce70*/  ENDCOLLECTIVE ;  /* 0x000000000000791b */ /* 0x03ffe20003800000 */
.L_x_10971:
[----:B------:R-:W-:Y:S05]  /*1ce80*/  BSYNC B0 ;  /* 0x0000000000007941 */ /* 0x000fea0003800000 */
.L_x_10970:
[----:B------:R-:W-:Y:S01]  /*1ce90*/  IMAD.MOV.U32 R2, RZ, RZ, R14 ;  /* 0x000000ffff027224 */ /* 0x000fe200078e000e */
[----:B------:R-:W-:Y:S06]  /*1cea0*/  BRA `(.L_x_10837) ;  /* 0xffffffc000b87947 */ /* 0x000fec000383ffff */
.L_x_10842:
[----:B0-----:R0:W1:Y:S02]  /*1ceb0*/  SYNCS.PHASECHK.TRANS64.TRYWAIT P0, [R0+URZ+0x32420], R3 ;  /* 0x03242003000075a7 */ /* 0x001064000800017f */
[----:B-1----:R-:W-:Y:S05]  /*1cec0*/  @!P0 NANOSLEEP.SYNCS 0x989680 ;  /* 0x009896800000895d */ /* 0x002fea0003900000 */
[----:B------:R-:W1:Y:S02]  /*1ced0*/  @!P0 SYNCS.PHASECHK.TRANS64 P0, [R0+URZ+0x32420], R3 ;  /* 0x03242003000085a7 */ /* 0x000e64000800007f */
[----:B-1----:R-:W-:Y:S05]  /*1cee0*/  @!P0 BRA `(.L_x_10842) ;  /* 0xfffffffc00f08947 */ /* 0x002fea000383ffff */
[----:B------:R-:W-:Y:S05]  /*1cef0*/  BRA `(.L_x_10972) ;  /* 0xffffffc400ac7947 */ /* 0x000fea000383ffff */
.L_x_10843:
        /* <DEDUP_REMOVED lines=8> */
[----:B0---45:R-:W-:Y:S05]  /*1cf80*/  WARPSYNC.COLLECTIVE R15, `(.L_x_10974) ;  /* 0x000000000f087348 */ /* 0x031fea0003c00000 */
[----:B------:R1:W2:Y:S02]  /*1cf90*/  SHFL.IDX P6, R14, R13, R12, R11 ;  /* 0x0000000c0d0e7389 */ /* 0x0002a400000c000b */
[----:B012-45:R-:W-:Y:S01]  /*1cfa0*/  ENDCOLLECTIVE ;  /* 0x000000000000791b */ /* 0x037fe20003800000 */
.L_x_10974:
[----:B------:R-:W-:Y:S05]  /*1cfb0*/  BSYNC B0 ;  /* 0x0000000000007941 */ /* 0x000fea0003800000 */
.L_x_10973:
[----:B------:R-:W-:Y:S05]  /*1cfc0*/  BRA `(.L_x_10975) ;  /* 0xffffffc400947947 */ /* 0x000fea000383ffff */
.L_x_10844:
[----:B------:R-:W-:Y:S01]  /*1cfd0*/  BSSY B0, `(.L_x_10976) ;  /* 0x0000006000007945 */ /* 0x000fe20003800000 */
[----:B------:R-:W-:-:S07]  /*1cfe0*/  IMAD.MOV.U32 R15, RZ, RZ, -0x1 ;  /* 0xffffffffff0f7424 */ /* 0x000fce00078e00ff */
[----:B01--45:R-:W-:Y:S05]  /*1cff0*/  WARPSYNC.COLLECTIVE R15, `(.L_x_10977) ;  /* 0x000000000f0c7348 */ /* 0x033fea0003c00000 */
[----:B------:R-:W-:Y:S02]  /*1d000*/  ELECT P6, UR62, PT ;  /* 0x00000000003e782f */ /* 0x000fe400038c0000 */
[----:B------:R-:W-:Y:S01]  /*1d010*/  MOV R14, UR62 ;  /* 0x0000003e000e7c02 */ /* 0x000fe20008000f00 */
[----:B01--45:R-:W-:Y:S10]  /*1d020*/  ENDCOLLECTIVE ;  /* 0x000000000000791b */ /* 0x033ff40003800000 */
.L_x_10977:
[----:B------:R-:W-:Y:S05]  /*1d030*/  BSYNC B0 ;  /* 0x0000000000007941 */ /* 0x000fea0003800000 */
.L_x_10976:
[----:B------:R-:W-:Y:S05]  /*1d040*/  BRA `(.L_x_10978) ;  /* 0xffffffc400887947 */ /* 0x000fea000383ffff */
.L_x_10846:
[----:B0-----:R0:W1:Y:S02]  /*1d050*/  SYNCS.PHASECHK.TRANS64.TRYWAIT P0, [R6+URZ], R5 ;  /* 0x00000005060075a7 */ /* 0x001064000800017f */
[----:B-1----:R-:W-:Y:S05]  /*1d060*/  @!P0 NANOSLEEP.SYNCS 0x989680 ;  /* 0x009896800000895d */ /* 0x002fea0003900000 */
[----:B------:R-:W1:Y:S02]  /*1d070*/  @!P0 SYNCS.PHASECHK.TRANS64 P0, [R6+URZ], R5 ;  /* 0x00000005060085a7 */ /* 0x000e64000800007f */
[----:B-1----:R-:W-:Y:S05]  /*1d080*/  @!P0 BRA `(.L_x_10846) ;  /* 0xfffffffc00f08947 */ /* 0x002fea000383ffff */
[----:B------:R-:W-:Y:S05]  /*1d090*/  BRA `(.L_x_10979) ;  /* 0xffffffc400c47947 */ /* 0x000fea000383ffff */
.L_x_10847:
[----:B-1----:R1:W2:Y:S02]  /*1d0a0*/  SYNCS.PHASECHK.TRANS64.TRYWAIT P0, [R7+URZ], R2 ;  /* 0x00000002070075a7 */ /* 0x0022a4000800017f */
[----:B--2---:R-:W-:Y:S05]  /*1d0b0*/  @!P0 NANOSLEEP.SYNCS 0x989680 ;  /* 0x009896800000895d */ /* 0x004fea0003900000 */
[----:B------:R-:W2:Y:S02]  /*1d0c0*/  @!P0 SYNCS.PHASECHK.TRANS64 P0, [R7+URZ], R2 ;  /* 0x00000002070085a7 */ /* 0x000ea4000800007f */
[----:B--2---:R-:W-:Y:S05]  /*1d0d0*/  @!P0 BRA `(.L_x_10847) ;  /* 0xfffffffc00f08947 */ /* 0x004fea000383ffff */
[----:B------:R-:W-:Y:S05]  /*1d0e0*/  BRA `(.L_x_10980) ;  /* 0xffffffc400b87947 */ /* 0x000fea000383ffff */
.L_x_10849:
[----:B--2---:R2:W3:Y:S02]  /*1d0f0*/  SYNCS.PHASECHK.TRANS64.TRYWAIT P0, [R4+URZ], R5 ;  /* 0x00000005040075a7 */ /* 0x0044e4000800017f */
[----:B---3--:R-:W-:Y:S05]  /*1d100*/  @!P0 NANOSLEEP.SYNCS 0x989680 ;  /* 0x009896800000895d */ /* 0x008fea0003900000 */
[----:B------:R-:W3:Y:S02]  /*1d110*/  @!P0 SYNCS.PHASECHK.TRANS64 P0, [R4+URZ], R5 ;  /* 0x00000005040085a7 */ /* 0x000ee4000800007f */
[----:B---3--:R-:W-:Y:S05]  /*1d120*/  @!P0 BRA `(.L_x_10849) ;  /* 0xfffffffc00f08947 */ /* 0x008fea000383ffff */
[----:B------:R-:W-:Y:S05]  /*1d130*/  BRA `(.L_x_10981) ;  /* 0xffffffc400c07947 */ /* 0x000fea000383ffff */
.L_x_10982:
        /* <DEDUP_REMOVED lines=12> */
.L_x_15310:


//--------------------- .text._ZN7cutlass13device_kernelIN5flash11enable_sm90INS1_16FlashAttnFwdSm90INS1_25CollectiveMainloopFwdSm90ILi2EN4cute5tupleIJNS5_1CILi1EEES8_S8_EEENS6_IJNS7_ILi128EEENS7_ILi96EEENS7_ILi64EEEEEELi256ENS_6half_tEfNS_4arch4Sm90ELb0ELb1ELb1ELb0ELb0ELb0ELb0ELb1ELb0ELb1ELb0ELb0EEENS1_21CollectiveEpilogueFwdINS6_IJSA_NS7_ILi256EEESB_EEES9_SE_SG_Li256ELb0ELb1ELb0ELb0EEENS1_30DynamicPersistentTileSchedulerILi256ELi128ELb0ELb1ELb1EEEEEEEEEvNT_6ParamsE --------------------------
	.section	.text._ZN7cutlass13device_kernelIN5flash11enable_sm90INS1_16FlashAttnFwdSm90INS1_25CollectiveMainloopFwdSm90ILi2EN4cute5tupleIJNS5_1CILi1EEES8_S8_EEENS6_IJNS7_ILi128EEENS7_ILi96EEENS7_ILi64EEEEEELi256ENS_6half_tEfNS_4arch4Sm90ELb0ELb1ELb1ELb0ELb0ELb0ELb0ELb1ELb0ELb1ELb0ELb0EEENS1_21CollectiveEpilogueFwdINS6_IJSA_NS7_ILi256EEESB_EEES9_SE_SG_Li256ELb0ELb1ELb0ELb0EEENS1_30DynamicPersistentTileSchedulerILi256ELi128ELb0ELb1ELb1EEEEEEEEEvNT_6ParamsE,"ax",@progbits
	.align	128
.text._ZN7cutlass13device_kernelIN5flash11enable_sm90INS1_16FlashAttnFwdSm90INS1_25CollectiveMainloopFwdSm90ILi2EN4cute5tupleIJNS5_1CILi1EEES8_S8_EEENS6_IJNS7_ILi128EEENS7_ILi96EEENS7_ILi64EEEEEELi256ENS_6half_tEfNS_4arch4Sm90ELb0ELb1ELb1ELb0ELb0ELb0ELb0ELb1ELb0ELb1ELb0ELb0EEENS1_21CollectiveEpilogueFwdINS6_IJSA_NS7_ILi256EEESB_EEES9_SE_SG_Li256ELb0ELb1ELb0ELb0EEENS1_30DynamicPersistentTileSchedulerILi256ELi128ELb0ELb1ELb1EEEEEEEEEvNT_6ParamsE:
        .type           _ZN7cutlass13device_kernelIN5flash11enable_sm90INS1_16FlashAttnFwdSm90INS1_25CollectiveMainloopFwdSm90ILi2EN4cute5tupleIJNS5_1CILi1EEES8_S8_EEENS6_IJNS7_ILi128EEENS7_ILi96EEENS7_ILi64EEEEEELi256ENS_6half_tEfNS_4arch4Sm90ELb0ELb1ELb1ELb0ELb0ELb0ELb0ELb1ELb0ELb1ELb0ELb0EEENS1_21CollectiveEpilogueFwdINS6_IJSA_NS7_ILi256EEESB_EEES9_SE_SG_Li256ELb0ELb1ELb0ELb0EEENS1_30DynamicPersistentTileSchedulerILi256ELi128ELb0ELb1ELb1EEEEEEEEEvNT_6ParamsE,@function
        .size           _ZN7cutlass13device_kernelIN5flash11enable_sm90INS1_16FlashAttnFwdSm90INS1_25CollectiveMainloopFwdSm90ILi2EN4cute5tupleIJNS5_1CILi1EEES8_S8_EEENS6_IJNS7_ILi128EEENS7_ILi96EEENS7_ILi64EEEEEELi256ENS_6half_tEfNS_4arch4Sm90ELb0ELb1ELb1ELb0ELb0ELb0ELb0ELb1ELb0ELb1ELb0ELb0EEENS1_21CollectiveEpilogueFwdINS6_IJSA_NS7_ILi256EEESB_EEES9_SE_SG_Li256ELb0ELb1ELb0ELb0EEENS1_30DynamicPersistentTileSchedulerILi256ELi128ELb0ELb1ELb1EEEEEEEEEvNT_6ParamsE,(.L_x_15311 - _ZN7cutlass13device_kernelIN5flash11enable_sm90INS1_16FlashAttnFwdSm90INS1_25CollectiveMainloopFwdSm90ILi2EN4cute5tupleIJNS5_1CILi1EEES8_S8_EEENS6_IJNS7_ILi128EEENS7_ILi96EEENS7_ILi64EEEEEELi256ENS_6half_tEfNS_4arch4Sm90ELb0ELb1ELb1ELb0ELb0ELb0ELb0ELb1ELb0ELb1ELb0ELb0EEENS1_21CollectiveEpilogueFwdINS6_IJSA_NS7_ILi256EEESB_EEES9_SE_SG_Li256ELb0ELb1ELb0ELb0EEENS1_30DynamicPersistentTileSchedulerILi256ELi128ELb0ELb1ELb1EEEEEEEEEvNT_6ParamsE)
        .other          _ZN7cutlass13device_kernelIN5flash11enable_sm90INS1_16FlashAttnFwdSm90INS1_25CollectiveMainloopFwdSm90ILi2EN4cute5tupleIJNS5_1CILi1EEES8_S8_EEENS6_IJNS7_ILi128EEENS7_ILi96EEENS7_ILi64EEEEEELi256ENS_6half_tEfNS_4arch4Sm90ELb0ELb1ELb1ELb0ELb0ELb0ELb0ELb1ELb0ELb1ELb0ELb0EEENS1_21CollectiveEpilogueFwdINS6_IJSA_NS7_ILi256EEESB_EEES9_SE_SG_Li256ELb0ELb1ELb0ELb0EEENS1_30DynamicPersistentTileSchedulerILi256ELi128ELb0ELb1ELb1EEEEEEEEEvNT_6ParamsE,@"STO_CUDA_ENTRY STV_DEFAULT"
_ZN7cutlass13device_kernelIN5flash11enable_sm90INS1_16FlashAttnFwdSm90INS1_25CollectiveMainloopFwdSm90ILi2EN4cute5tupleIJNS5_1CILi1EEES8_S8_EEENS6_IJNS7_ILi128EEENS7_ILi96EEENS7_ILi64EEEEEELi256ENS_6half_tEfNS_4arch4Sm90ELb0ELb1ELb1ELb0ELb0ELb0ELb0ELb1ELb0ELb1ELb0ELb0EEENS1_21CollectiveEpilogueFwdINS6_IJSA_NS7_ILi256EEESB_EEES9_SE_SG_Li256ELb0ELb1ELb0ELb0EEENS1_30DynamicPersistentTileSchedulerILi256ELi128ELb0ELb1ELb1EEEEEEEEEvNT_6ParamsE:
        /* <DEDUP_REMOVED lines=18> */
.L_x_10984:
[----:B------:R-:W-:Y:S05]  /*0120*/  BSYNC B0 ;  /* 0x0000000000007941 */ /* 0x000fea0003800000 */
.L_x_10983:
        /* <DEDUP_REMOVED lines=41> */
.L_x_10985:
        /* <DEDUP_REMOVED lines=22> */
.L_x_10986:
        /* <DEDUP_REMOVED lines=18> */
.L_x_10987:
        /* <DEDUP_REMOVED lines=22> */
.L_x_10988:
        /* <DEDUP_REMOVED lines=22> */
.L_x_10989:
[----:B------:R-:W-:Y:S01]  /*0900*/  PLOP3.LUT P0, PT, PT, PT, UP0, 0x80, 0x0 ;  /* 0x000000000000781c */ /* 0x000fe20003f0f008 */
[----:B------:R-:W-:Y:S01]  /*0910*/  UMOV UR41, 0x1 ;  /* 0x0000000100297882 */ /* 0x000fe20000000000 */
[----:B------:R-:W-:Y:S01]  /*0920*/  NOP ;  /* 0x0000000000007918 */ /* 0x000fe20000000000 */
[----:B------:R-:W-:Y:S01]  /*0930*/  USEL UR41, UR41, 0x2, !UP0 ;  /* 0x0000000229297887 */ /* 0x000fe2000c000000 */
[----:B------:R-:W-:Y:S01]  /*0940*/  ULDC.64 UR46, c[0x0][0x208] ;  /* 0x00008200002e7ab9 */ /* 0x000fe20000000a00 */
[----:B012-4-:R-:W-:Y:S08]  /*0950*/  BAR.SYNC.DEFER_BLOCKING 0x0 ;  /* 0x0000000000007b1d */ /* 0x017ff00000010000 */
[----:B------:R-:W-:Y:S05]  /*0960*/  @!P0 BRA `(.L_x_10990) ;  /* 0x00000108004c8947 */ /* 0x000fea0003800000 */
.L_x_10991:
[----:B------:R-:W-:-:S08]  /*0970*/  NOP ;  /* 0x0000000000007918 */ /* 0x000fd00000000000 */
[----:B------:R-:W0:Y:S02]  /*0980*/  USETMAXREG.TRY_ALLOC.CTAPOOL UP0, 0xf0 ;  /* 0x000000f0000079c8 */ /* 0x000e240008000600 */
[----:B0-----:R-:W-:-:S13]  /*0990*/  PLOP3.LUT P0, PT, PT, PT, UP0, 0x80, 0x0 ;  /* 0x000000000000781c */ /* 0x001fda0003f0f008 */
[----:B------:R-:W-:Y:S05]  /*09a0*/  @!P0 BRA `(.L_x_10991) ;  /* 0xfffffffc00f08947 */ /* 0x000fea000383ffff */
[----:B------:R-:W0:Y:S01]  /*09b0*/  S2R R0, SR_TID.X ;  /* 0x0000000000007919 */ /* 0x000e220000002100 */
[----:B------:R-:W1:Y:S08]  /*09c0*/  S2UR UR4, SR_CTAID.X ;  /* 0x00000000000479c3 */ /* 0x000e700000002500 */
[----:B------:R-:W-:Y:S08]  /*09d0*/  BAR.ARV 0x4, 0x180 ;  /* 0x0106000000007b1d */ /* 0x000ff00000002000 */
[----:B------:R-:W-:Y:S06]  /*09e0*/  BAR.ARV 0x8, 0x180 ;  /* 0x0206000000007b1d */ /* 0x000fec0000002000 */
[----:B0-----:R-:W-:-:S04]  /*09f0*/  SHF.R.U32.HI R0, RZ, 0x7, R0 ;  /* 0x00000007ff007819 */ /* 0x001fc80000011600 */
[----:B------:R-:W-:Y:S02]  /*0a00*/  ISETP.NE.AND P0, PT, R0, 0x1, PT ;  /* 0x000000010000780c */ /* 0x000fe40003f05270 */
[----:B------:R-:W1:Y:S11]  /*0a10*/  LDC R0, c[0x0][0xc38] ;  /* 0x00030e00ff007b82 */ /* 0x000e760000000800 */
[----:B------:R-:W-:Y:S06]  /*0a20*/  @!P0 BAR.ARV 0x9, 0x100 ;  /* 0x0244000000008b1d */ /* 0x000fec0000002000 */
[----:B-1----:R-:W-:-:S13]  /*0a30*/  ISETP.LE.AND P0, PT, R0, UR4, PT ;  /* 0x0000000400007c0c */ /* 0x002fda000bf03270 */
[----:B------:R-:W-:Y:S05]  /*0a40*/  @P0 EXIT ;  /* 0x000000000000094d */ /* 0x000fea0003800000 */
[----:B------:R-:W0:Y:S01]  /*0a50*/  S2R R2, SR_TID.X ;  /* 0x0000000000027919 */ /* 0x000e220000002100 */
[----:B------:R-:W-:Y:S01]  /*0a60*/  ULOP3.LUT UR44, UR41, 0x1, URZ, 0xfc, !UPT ;  /* 0x00000001292c7892 */ /* 0x000fe2000f8efc3f */
        /* <DEDUP_REMOVED lines=14> */
[----:B------:R-:W-:Y:S02]  /*0b50*/  LEA.HI R6, R0, R213, RZ, 0x2 ;  /* 0x000000d500067211 */ /* 0x000fe400078f10ff */
[----:B------:R-:W-:Y:S02]  /*0b60*/  LEA.HI R9, R8, R205, RZ, 0x2 ;  /* 0x000000cd08097211 */ /* 0x000fe400078f10ff */
[----:B------:R-:W-:Y:S02]  /*0b70*/  SHF.R.S32.HI R5, RZ, 0x4, R2 ;  /* 0x00000004ff057819 */ /* 0x000fe40000011402 */
[----:B------:R-:W-:-:S02]  /*0b80*/  SHF.R.S32.HI R10, RZ, 0x2, R9 ;  /* 0x00000002ff0a7819 */ /* 0x000fc40000011409 */
[----:B------:R-:W-:Y:S02]  /*0b90*/  SHF.R.S32.HI R11, RZ, 0x1f, R9 ;  /* 0x0000001fff0b7819 */ /* 0x000fe40000011409 */
[----:B------:R-:W-:Y:S02]  /*0ba0*/  LOP3.LUT R4, R2, 0x3fffff0, RZ, 0xc0, !PT ;  /* 0x03fffff002047812 */ /* 0x000fe400078ec0ff */
[----:B------:R-:W-:Y:S02]  /*0bb0*/  LOP3.LUT R6, R6, 0xfffffffc, RZ, 0xc0, !PT ;  /* 0xfffffffc06067812 */ /* 0x000fe400078ec0ff */
[----:B------:R-:W-:Y:S01]  /*0bc0*/  LEA.HI R0, R0, R213, RZ, 0x3 ;  /* 0x000000d500007211 */ /* 0x000fe200078f18ff */
[----:B------:R-:W-:Y:S01]  /*0bd0*/  IMAD.IADD R4, R213, 0x1, -R4 ;  /* 0x00000001d5047824 */ /* 0x000fe200078e0a04 */
[----:B------:R-:W-:Y:S01]  /*0be0*/  LEA.HI R11, R11, R10, RZ, 0x3 ;  /* 0x0000000a0b0b7211 */ /* 0x000fe200078f18ff */
[----:B------:R-:W-:Y:S01]  /*0bf0*/  IMAD.IADD R6, R213, 0x1, -R6 ;  /* 0x00000001d5067824 */ /* 0x000fe200078e0a06 */
[----:B------:R-:W-:Y:S01]  /*0c00*/  LEA.HI R2, R2, R5, RZ, 0x1 ;  /* 0x0000000502027211 */ /* 0x000fe200078f08ff */
[----:B------:R-:W-:Y:S01]  /*0c10*/  IMAD R7, R4, 0x40, R7 ;  /* 0x0000004004077824 */ /* 0x000fe200078e0207 */
[----:B------:R-:W-:-:S02]  /*0c20*/  LOP3.LUT R202, R0, 0xfffffff8, RZ, 0xc0, !PT ;  /* 0xfffffff800ca7812 */ /* 0x000fc400078ec0ff */
[----:B------:R-:W-:Y:S02]  /*0c30*/  LOP3.LUT R11, R11, 0xfffffff8, RZ, 0xc0, !PT ;  /* 0xfffffff80b0b7812 */ /* 0x000fe400078ec0ff */
[----:B------:R-:W-:Y:S01]  /*0c40*/  LEA.HI R8, R8, R205, RZ, 0x5 ;  /* 0x000000cd08087211 */ /* 0x000fe200078f28ff */
[----:B------:R-:W-:Y:S01]  /*0c50*/  IMAD.IADD R202, R213, 0x1, -R202 ;  /* 0x00000001d5ca7824 */ /* 0x000fe200078e0aca */
[----:B------:R-:W-:Y:S01]  /*0c60*/  LEA.HI R3, R3, R206, RZ, 0x1 ;  /* 0x000000ce03037211 */ /* 0x000fe200078f08ff */
[----:B------:R-:W-:Y:S01]  /*0c70*/  IMAD.IADD R11, R10, 0x1, -R11 ;  /* 0x000000010a0b7824 */ /* 0x000fe200078e0a0b */
[----:B------:R-:W-:Y:S01]  /*0c80*/  LOP3.LUT R2, R2, 0x1ffffffe, RZ, 0xc0, !PT ;  /* 0x1ffffffe02027812 */ /* 0x000fe200078ec0ff */
[----:B------:R-:W-:Y:S01]  /*0c90*/  IMAD.SHL.U32 R19, R202, 0x8, RZ ;  /* 0x00000008ca137824 */ /* 0x000fe200078e00ff */
[----:B------:R-:W-:Y:S02]  /*0ca0*/  SHF.R.S32.HI R8, RZ, 0x5, R8 ;  /* 0x00000005ff087819 */ /* 0x000fe40000011408 */
[----:B------:R-:W-:Y:S01]  /*0cb0*/  LEA.HI R4, R6, R6, RZ, 0x1 ;  /* 0x0000000606047211 */ /* 0x000fe200078f08ff */
[----:B------:R-:W-:Y:S01]  /*0cc0*/  IMAD.IADD R2, R5, 0x1, -R2 ;  /* 0x0000000105027824 */ /* 0x000fe200078e0a02 */
        /* <DEDUP_REMOVED lines=15> */
[----:B------:R-:W-:-:S02]  /*0dc0*/  IMAD R208, R2, 0x8, R7 ;  /* 0x0000000802d07824 */ /* 0x000fc400078e0207 */
[----:B------:R-:W-:Y:S02]  /*0dd0*/  IMAD.IADD R18, R205, 0x1, -R18 ;  /* 0x00000001cd127824 */ /* 0x000fe400078e0a12 */
[----:B------:R-:W-:-:S07]  /*0de0*/  IMAD R22, R22, 0x8, R207 ;  /* 0x0000000816167824 */ /* 0x000fce00078e02cf */
.L_x_11088:
        /* <DEDUP_REMOVED lines=21> */
.L_x_10992:
[----:B------:R-:W-:Y:S01]  /*0f40*/  ULDC UR7, c[0x0][0xc54] ;  /* 0x0003150000077ab9 */ /* 0x000fe20000000800 */
[----:B------:R-:W-:Y:S01]  /*0f50*/  UMOV UR6, UR9 ;  /* 0x0000000900067c82 */ /* 0x000fe20008000000 */
[----:B------:R-:W-:-:S11]  /*0f60*/  UISETP.NE.AND UP0, UPT, UR7, 0x1, UPT ;  /* 0x000000010700788c */ /* 0x000fd6000bf05270 */
[----:B------:R-:W-:Y:S02]  /*0f70*/  @UP0 ULDC.64 UR10, c[0x0][0xc58] ;  /* 0x00031600000a0ab9 */ /* 0x000fe40000000a00 */
[----:B------:R-:W-:-:S04]  /*0f80*/  UIMAD.WIDE.U32 UR4, UR9, UR10, URZ ;  /* 0x0000000a090472a5 */ /* 0x000fc8000f8e003f */
[----:B------:R-:W-:-:S04]  /*0f90*/  @UP0 USHF.R.U32.HI UR6, URZ, UR11, UR5 ;  /* 0x0000000b3f060299 */ /* 0x000fc80008011605 */
[----:B------:R-:W-:-:S12]  /*0fa0*/  UIMAD UR4, UR6, UR7, URZ ;  /* 0x00000007060472a4 */ /* 0x000fd8000f8e023f */
.L_x_10993:
[----:B------:R-:W0:Y:S01]  /*0fb0*/  LDC R0, c[0x0][0x448] ;  /* 0x00011200ff007b82 */ /* 0x000e220000000800 */
[----:B------:R-:W-:Y:S01]  /*0fc0*/  ULOP3.LUT UR6, URZ, UR6, URZ, 0x33, !UPT ;  /* 0x000000063f067292 */ /* 0x000fe2000f8e333f */
[----:B------:R-:W-:Y:S01]  /*0fd0*/  ULDC UR40, c[0x0][0xc48] ;  /* 0x0003120000287ab9 */ /* 0x000fe20000000800 */
[----:B------:R-:W-:Y:S01]  /*0fe0*/  ULDC UR5, c[0x0][0xc3c] ;  /* 0x00030f0000057ab9 */ /* 0x000fe20000000800 */
[----:B------:R-:W-:Y:S02]  /*0ff0*/  UISETP.NE.AND UP0, UPT, UR40, 0x1, UPT ;  /* 0x000000012800788c */ /* 0x000fe4000bf05270 */
[----:B------:R-:W-:Y:S02]  /*1000*/  UIADD3 UR6, UR6, UR5, URZ ;  /* 0x0000000506067290 */ /* 0x000fe4000fffe03f */
[----:B------:R-:W1:Y:S01]  /*1010*/  LDC.64 R8, c[0x0][0x9e0] ;  /* 0x00027800ff087b82 */ /* 0x000e620000000a00 */
[----:B------:R-:W-:Y:S02]  /*1020*/  UIADD3 UR4, UR9, -UR4, URZ ;  /* 0x8000000409047290 */ /* 0x000fe4000fffe03f */
[----:B------:R-:W-:Y:S01]  /*1030*/  USHF.L.U32 UR43, UR6, 0x7, URZ ;  /* 0x00000007062b7899 */ /* 0x000fe2000800063f */
[----:B------:R-:W-:Y:S01]  /*1040*/  ULDC.64 UR10, c[0x0][0x418] ;  /* 0x00010600000a7ab9 */ /* 0x000fe20000000a00 */
[----:B------:R-:W-:Y:S01]  /*1050*/  ULDC UR7, c[0x0][0xc54] ;  /* 0x0003150000077ab9 */ /* 0x000fe20000000800 */
[----:B------:R-:W-:-:S02]  /*1060*/  ISETP.NE.U32.AND P0, PT, RZ, UR10, PT ;  /* 0x0000000aff007c0c */ /* 0x000fc4000bf05070 */
[----:B------:R-:W2:Y:S01]  /*1070*/  LDC R6, c[0x0][0x288] ;  /* 0x0000a200ff067b82 */ /* 0x000ea20000000800 */
[----:B------:R-:W-:Y:S02]  /*1080*/  UIADD3 UR6, UR43, 0x7f, URZ ;  /* 0x0000007f2b067890 */ /* 0x000fe4000fffe03f */
[----:B------:R-:W-:Y:S01]  /*1090*/  UIMAD UR8, UR8, UR7, UR4 ;  /* 0x00000007080872a4 */ /* 0x000fe2000f8e0204 */
[----:B------:R-:W-:Y:S02]  /*10a0*/  ISETP.NE.AND.EX P0, PT, RZ, UR11, PT, P0 ;  /* 0x0000000bff007c0c */ /* 0x000fe4000bf05300 */
[----:B------:R-:W-:Y:S01]  /*10b0*/  @UP0 ULDC UR4, c[0x0][0xc4c] ;  /* 0x0003130000040ab9 */ /* 0x000fe20000000800 */
[----:B------:R-:W-:Y:S01]  /*10c0*/  @UP0 ULDC UR7, c[0x0][0xc50] ;  /* 0x0003140000070ab9 */ /* 0x000fe20000000800 */
[----:B0-----:R-:W-:Y:S01]  /*10d0*/  ISETP.NE.AND P1, PT, R0, 0x1, PT ;  /* 0x000000010000780c */ /* 0x001fe20003f25270 */
[----:B------:R-:W0:Y:S01]  /*10e0*/  LDC R7, c[0x0][0x2f0] ;  /* 0x0000bc00ff077b82 */ /* 0x000e220000000800 */
[----:B------:R-:W-:Y:S01]  /*10f0*/  UIMAD.WIDE.U32 UR4, UR8, UR4, URZ ;  /* 0x00000004080472a5 */ /* 0x000fe2000f8e003f */
[----:B------:R-:W-:Y:S01]  /*1100*/  IMAD.U32 R2, RZ, RZ, UR6 ;  /* 0x00000006ff027e24 */ /* 0x000fe2000f8e00ff */
[----:B------:R-:W-:-:S02]  /*1110*/  UMOV UR42, UR8 ;  /* 0x00000008002a7c82 */ /* 0x000fc40008000000 */
[----:B------:R-:W-:Y:S01]  /*1120*/  @UP0 USHF.R.U32.HI UR42, URZ, UR7, UR5 ;  /* 0x000000073f2a0299 */ /* 0x000fe20008011605 */
[----:B-1----:R-:W-:Y:S02]  /*1130*/  ISETP.GE.AND P2, PT, R9, 0x1, PT ;  /* 0x000000010900780c */ /* 0x002fe40003f46270 */
[----:B------:R-:W1:Y:S01]  /*1140*/  LDC R0, c[0x0][0x424] ;  /* 0x00010900ff007b82 */ /* 0x000e620000000800 */
[----:B------:R-:W-:-:S04]  /*1150*/  UIADD3 UR4, -UR42, URZ, URZ ;  /* 0x0000003f2a047290 */ /* 0x000fc8000fffe13f */
[----:B------:R-:W-:Y:S01]  /*1160*/  UIMAD UR40, UR40, UR4, UR8 ;  /* 0x00000004282872a4 */ /* 0x000fe2000f8e0208 */
[----:B--2---:R-:W-:Y:S02]  /*1170*/  IADD3 R5, -R6, 0x1, RZ ;  /* 0x0000000106057810 */ /* 0x004fe40007ffe1ff */
[----:B------:R-:W2:Y:S08]  /*1180*/  @P1 LDC R3, c[0x0][0x44c] ;  /* 0x00011300ff031b82 */ /* 0x000eb00000000800 */
[----:B------:R-:W3:Y:S01]  /*1190*/  @P1 LDC R4, c[0x0][0x450] ;  /* 0x00011400ff041b82 */ /* 0x000ee20000000800 */
[----:B-1----:R-:W-:-:S05]  /*11a0*/  SEL R0, R0, 0x1, P0 ;  /* 0x0000000100007807 */ /* 0x002fca0000000000 */
[CC--:B0-----:R-:W-:Y:S02]  /*11b0*/  IMAD R5, R0.reuse, R7.reuse, R5 ;  /* 0x0000000700057224 */ /* 0x0c1fe400078e0205 */
[----:B------:R-:W-:Y:S02]  /*11c0*/  IMAD R16, R0, R7, RZ ;  /* 0x0000000700107224 */ /* 0x000fe400078e02ff */
[----:B--2---:R-:W-:-:S05]  /*11d0*/  @P1 IMAD.HI.U32 R3, R3, UR6, RZ ;  /* 0x0000000603031c27 */ /* 0x004fca000f8e00ff */
[----:B---3--:R-:W-:-:S05]  /*11e0*/  @P1 SHF.R.U32.HI R2, RZ, R4, R3 ;  /* 0x00000004ff021219 */ /* 0x008fca0000011603 */
        /* <DEDUP_REMOVED lines=13> */
.L_x_10995:
[----:B------:R-:W-:-:S13]  /*12c0*/  ISETP.NE.AND P0, PT, R9, 0x1, PT ;  /* 0x000000010900780c */ /* 0x000fda0003f05270 */
[----:B------:R-:W0:Y:S02]  /*12d0*/  @P0 LDC.64 R4, c[0x0][0x9e8] ;  /* 0x00027a00ff040b82 */ /* 0x000e240000000a00 */
[----:B0-----:R-:W-:-:S05]  /*12e0*/  @P0 IMAD.HI.U32 R4, R3, R4, RZ ;  /* 0x0000000403040227 */ /* 0x001fca00078e00ff */
[----:B------:R-:W-:-:S07]  /*12f0*/  @P0 SHF.R.U32.HI R3, RZ, R5, R4 ;  /* 0x00000005ff030219 */ /* 0x000fce0000011604 */
.L_x_10996:
[----:B------:R-:W-:-:S05]  /*1300*/  IMAD R3, R3, R9, R9 ;  /* 0x0000000903037224 */ /* 0x000fca00078e0209 */
[----:B------:R-:W-:-:S07]  /*1310*/  VIMNMX R2, R2, R3, PT ;  /* 0x0000000302027248 */ /* 0x000fce0003fe0100 */
.L_x_10994:
[----:B------:R-:W0:Y:S01]  /*1320*/  @P1 LDC R4, c[0x0][0x44c] ;  /* 0x00011300ff041b82 */ /* 0x000e220000000800 */
[----:B------:R-:W-:Y:S01]  /*1330*/  IMAD.U32 R3, RZ, RZ, UR43 ;  /* 0x0000002bff037e24 */ /* 0x000fe2000f8e00ff */
[----:B------:R-:W-:Y:S01]  /*1340*/  ULDC UR4, c[0x0][0x9dc] ;  /* 0x0002770000047ab9 */ /* 0x000fe20000000800 */
[-C--:B------:R-:W-:Y:S02]  /*1350*/  IMAD R6, R0, R7.reuse, -R6 ;  /* 0x0000000700067224 */ /* 0x080fe400078e0a06 */
[----:B------:R-:W-:Y:S02]  /*1360*/  VIADD R2, R2, 0x5f ;  /* 0x0000005f02027836 */ /* 0x000fe40000000000 */
[----:B------:R-:W-:Y:S01]  /*1370*/  IMAD R0, R0, R7, 0x5f ;  /* 0x0000005f00007424 */ /* 0x000fe200078e0207 */
[----:B------:R-:W1:Y:S01]  /*1380*/  @P1 LDC R5, c[0x0][0x450] ;  /* 0x00011400ff051b82 */ /* 0x000e620000000800 */
[----:B------:R-:W-:-:S04]  /*1390*/  IMAD.HI R2, R2, 0x2aaaaaab, RZ ;  /* 0x2aaaaaab02027827 */ /* 0x000fc800078e02ff */
[----:B------:R-:W-:-:S04]  /*13a0*/  IMAD.HI R0, R0, 0x2aaaaaab, RZ ;  /* 0x2aaaaaab00007827 */ /* 0x000fc800078e02ff */
[----:B0-----:R-:W-:-:S05]  /*13b0*/  @P1 IMAD.HI.U32 R4, R4, UR43, RZ ;  /* 0x0000002b04041c27 */ /* 0x001fca000f8e00ff */
[----:B-1----:R-:W-:Y:S02]  /*13c0*/  @P1 SHF.R.U32.HI R3, RZ, R5, R4 ;  /* 0x00000005ff031219 */ /* 0x002fe40000011604 */
[----:B------:R-:W-:-:S03]  /*13d0*/  SHF.R.U32.HI R5, RZ, 0x1f, R2 ;  /* 0x0000001fff057819 */ /* 0x000fc60000011602 */
[----:B------:R-:W-:Y:S01]  /*13e0*/  IMAD.IADD R6, R6, 0x1, R3 ;  /* 0x0000000106067824 */ /* 0x000fe200078e0203 */
[----:B------:R-:W-:Y:S02]  /*13f0*/  SHF.R.U32.HI R3, RZ, 0x1f, R0 ;  /* 0x0000001fff037819 */ /* 0x000fe40000011600 */
[----:B------:R-:W-:Y:S01]  /*1400*/  LEA.HI.SX32 R152, R2, R5, 0x1c ;  /* 0x0000000502987211 */ /* 0x000fe200078fe2ff */
[----:B------:R-:W-:Y:S01]  /*1410*/  VIADD R4, R6, -UR4 ;  /* 0x8000000406047c36 */ /* 0x000fe20008000000 */
[----:B------:R-:W-:-:S04]  /*1420*/  LEA.HI.SX32 R3, R0, R3, 0x1c ;  /* 0x0000000300037211 */ /* 0x000fc800078fe2ff */
[----:B------:R-:W-:Y:S02]  /*1430*/  R2UR UR4, R4 ;  /* 0x00000000040472ca */ /* 0x000fe400000e0000 */
[----:B------:R-:W-:Y:S01]  /*1440*/  VIMNMX R152, R3, R152, PT ;  /* 0x0000009803987248 */ /* 0x000fe20003fe0100 */
[----:B------:R-:W-:-:S12]  /*1450*/  @!P2 BRA `(.L_x_10997) ;  /* 0x000000000044a947 */ /* 0x000fd80003800000 */
        /* <DEDUP_REMOVED lines=9> */
.L_x_10998:
[----:B------:R-:W-:-:S13]  /*14f0*/  ISETP.NE.AND P0, PT, R9, 0x1, PT ;  /* 0x000000010900780c */ /* 0x000fda0003f05270 */
[----:B------:R-:W0:Y:S02]  /*1500*/  @P0 LDC.64 R2, c[0x0][0x9e8] ;  /* 0x00027a00ff020b82 */ /* 0x000e240000000a00 */
[----:B0-----:R-:W-:-:S05]  /*1510*/  @P0 IMAD.HI.U32 R0, R6, R2, RZ ;  /* 0x0000000206000227 */ /* 0x001fca00078e00ff */
[----:B------:R-:W-:-:S07]  /*1520*/  @P0 SHF.R.U32.HI R6, RZ, R3, R0 ;  /* 0x00000003ff060219 */ /* 0x000fce0000011600 */
.L_x_10999:
[----:B------:R-:W-:-:S05]  /*1530*/  IMAD R6, R6, R9, RZ ;  /* 0x0000000906067224 */ /* 0x000fca00078e02ff */
[----:B------:R-:W-:-:S13]  /*1540*/  R2UR UR5, R6 ;  /* 0x00000000060572ca */ /* 0x000fda00000e0000 */
[----:B------:R-:W-:-:S04]  /*1550*/  UISETP.LT.AND UP0, UPT, UR4, UR5, UPT ;  /* 0x000000050400728c */ /* 0x000fc8000bf01270 */
[----:B------:R-:W-:-:S12]  /*1560*/  USEL UR4, UR4, UR5, !UP0 ;  /* 0x0000000504047287 */ /* 0x000fd8000c000000 */
.L_x_10997:
[----:B------:R-:W-:Y:S01]  /*1570*/  UIMAD.WIDE UR4, UR4, 0x2aaaaaab, URZ ;  /* 0x2aaaaaab040478a5 */ /* 0x000fe2000f8e023f */
[----:B------:R-:W-:Y:S02]  /*1580*/  PLOP3.LUT P0, PT, PT, PT, PT, 0x80, 0x0 ;  /* 0x000000000000781c */ /* 0x000fe40003f0f070 */
[----:B------:R-:W-:Y:S01]  /*1590*/  CS2R R2, SRZ ;  /* 0x0000000000027805 */ /* 0x000fe2000001ff00 */
[----:B------:R-:W-:Y:S01]  /*15a0*/  IMAD.MOV.U32 R0, RZ, RZ, RZ ;  /* 0x000000ffff007224 */ /* 0x000fe200078e00ff */
[----:B------:R-:W-:Y:S01]  /*15b0*/  USHF.R.U32.HI UR4, URZ, 0x1f, UR5 ;  /* 0x0000001f3f047899 */ /* 0x000fe20008011605 */
[----:B------:R-:W-:Y:S02]  /*15c0*/  CS2R R176, SRZ ;  /* 0x0000000000b07805 */ /* 0x000fe4000001ff00 */
[----:B------:R-:W-:Y:S02]  /*15d0*/  CS2R R148, SRZ ;  /* 0x0000000000947805 */ /* 0x000fe4000001ff00 */
[----:B------:R-:W-:Y:S01]  /*15e0*/  CS2R R174, SRZ ;  /* 0x0000000000ae7805 */ /* 0x000fe2000001ff00 */
[----:B------:R-:W-:Y:S01]  /*15f0*/  ULEA.HI.SX32 UR4, UR5, UR4, 0x1c ;  /* 0x0000000405047291 */ /* 0x000fe2000f8fe23f */
        /* <DEDUP_REMOVED lines=96> */
.L_x_11001:
        /* <DEDUP_REMOVED lines=13> */
.L_x_11198:
[----:B0-----:R-:W-:Y:S01]  /*1cd0*/  IMAD.U32 R0, RZ, RZ, UR44 ;  /* 0x0000002cff007e24 */ /* 0x001fe2000f8e00ff */
[----:B------:R-:W-:Y:S05]  /*1ce0*/  WARPSYNC.ALL ;  /* 0x0000000000007948 */ /* 0x000fea0003800000 */
[----:B------:R0:W-:Y:S01]  /*1cf0*/  BAR.SYNC.DEFER_BLOCKING R8, 0x100 ;  /* 0x000400080000751d */ /* 0x0001e20000010000 */
[----:B------:R-:W-:-:S13]  /*1d00*/  ISETP.NE.AND P0, PT, R0, 0x3, PT ;  /* 0x000000030000780c */ /* 0x000fda0003f05270 */
[----:B0-----:R-:W-:Y:S05]  /*1d10*/  @!P0 BRA `(.L_x_11003) ;  /* 0x0000000000048947 */ /* 0x001fea0003800000 */
[----:B------:R-:W-:Y:S01]  /*1d20*/  BPT.TRAP 0x1 ;  /* 0x000000040000795c */ /* 0x000fe20000300000 */
.L_x_11003:
[----:B------:R-:W-:Y:S01]  /*1d30*/  R2UR UR23, R3 ;  /* 0x00000000031772ca */ /* 0x000fe200000e0000 */
[----:B------:R-:W-:-:S05]  /*1d40*/  IMAD.U32 R10, RZ, RZ, UR37 ;  /* 0x00000025ff0a7e24 */ /* 0x000fca000f8e00ff */
[----:B------:R-:W-:-:S07]  /*1d50*/  SHF.L.U32 R10, R10, 0x1f, RZ ;  /* 0x0000001f0a0a7819 */ /* 0x000fce00000006ff */
[----:B------:R-:W-:-:S09]  /*1d60*/  ULEA UR23, UR36, UR23, 0x3 ;  /* 0x0000001724177291 */ /* 0x000fd2000f8e183f */
[----:B------:R0:W1:Y:S01]  /*1d70*/  SYNCS.PHASECHK.TRANS64.TRYWAIT P1, [UR23+0x22830], R10 ;  /* 0x0228300aff0075a7 */ /* 0x0000620008020157 */
[----:B------:R-:W-:Y:S05]  /*1d80*/  @!P0 BRA `(.L_x_11004) ;  /* 0x0000000000048947 */ /* 0x000fea0003800000 */
[----:B------:R-:W-:Y:S01]  /*1d90*/  BPT.TRAP 0x1 ;  /* 0x000000040000795c */ /* 0x000fe20000300000 */
.L_x_11004:
[----:B-1----:R-:W-:Y:S05]  /*1da0*/  @P1 BRA `(.L_x_11005) ;  /* 0x0000000000081947 */ /* 0x002fea0003800000 */
[----:B------:R-:W1:Y:S02]  /*1db0*/  SYNCS.PHASECHK.TRANS64.TRYWAIT P1, [UR23+0x22830], R10 ;  /* 0x0228300aff0075a7 */ /* 0x000e640008020157 */
[----:B-1----:R-:W-:Y:S05]  /*1dc0*/  @!P1 BRA `(.L_x_11006) ;  /* 0x0000014000109947 */ /* 0x002fea0003800000 */
.L_x_11005:
[----:B------:R-:W-:Y:S01]  /*1dd0*/  R2UR UR4, R3 ;  /* 0x00000000030472ca */ /* 0x000fe200000e0000 */
[----:B------:R-:W-:Y:S01]  /*1de0*/  ULOP3.LUT UR16, UR45, 0x10000, URZ, 0xfc, !UPT ;  /* 0x000100002d107892 */ /* 0x000fe2000f8efc3f */
[----:B------:R-:W-:Y:S01]  /*1df0*/  WARPGROUP.ARRIVE ;  /* 0x00000000000079c5 */ /* 0x000fe20000000000 */
[----:B------:R-:W-:Y:S01]  /*1e00*/  UMOV UR17, 0x40000040 ;  /* 0x4000004000117882 */ /* 0x000fe20000000000 */
[----:B------:R-:W-:Y:S01]  /*1e10*/  UMOV UR19, 0x40000040 ;  /* 0x4000004000137882 */ /* 0x000fe20000000000 */
[----:B------:R-:W-:Y:S01]  /*1e20*/  UMOV UR5, 0x40000040 ;  /* 0x4000004000057882 */ /* 0x000fe20000000000 */
[----:B------:R-:W-:Y:S01]  /*1e30*/  UMOV UR7, 0x40000040 ;  /* 0x4000004000077882 */ /* 0x000fe20000000000 */
[----:B------:R-:W-:Y:S01]  /*1e40*/  UIADD3 UR8, UR16, 0x4, URZ ;  /* 0x0000000410087890 */ /* 0x000fe2000fffe03f */
[----:B------:R-:W2:Y:S01]  /*1e50*/  LDC R6, c[0x0][0x448] ;  /* 0x00011200ff067b82 */ /* 0x000ea20000000800 */
[----:B------:R-:W-:Y:S01]  /*1e60*/  UMOV UR9, 0x40000040 ;  /* 0x4000004000097882 */ /* 0x000fe20000000000 */
[----:B------:R-:W-:Y:S01]  /*1e70*/  UMOV UR11, 0x40000040 ;  /* 0x40000040000b7882 */ /* 0x000fe20000000000 */
[----:B------:R-:W-:Y:S01]  /*1e80*/  UIADD3 UR12, UR16, 0x6, URZ ;  /* 0x00000006100c7890 */ /* 0x000fe2000fffe03f */
[----:B------:R-:W3:Y:S01]  /*1e90*/  S2R R13, SR_TID.X ;  /* 0x00000000000d7919 */ /* 0x000ee20000002100 */
[----:B------:R-:W-:Y:S01]  /*1ea0*/  UIADD3 UR4, UR4, 0x1c400, URZ ;  /* 0x0001c40004047890 */ /* 0x000fe2000fffe03f */
[----:B------:R-:W-:Y:S01]  /*1eb0*/  VIADD R2, R22, UR43 ;  /* 0x0000002b16027c36 */ /* 0x000fe20008000000 */
[----:B------:R-:W-:Y:S01]  /*1ec0*/  UMOV UR13, 0x40000040 ;  /* 0x40000040000d7882 */ /* 0x000fe20000000000 */
[----:B------:R-:W-:Y:S01]  /*1ed0*/  UMOV UR15, 0x40000040 ;  /* 0x40000040000f7882 */ /* 0x000fe20000000000 */
[----:B------:R-:W-:Y:S01]  /*1ee0*/  USHF.R.U32.HI UR4, URZ, 0x4, UR4 ;  /* 0x000000043f047899 */ /* 0x000fe20008011604 */
[----:B------:R-:W4:Y:S01]  /*1ef0*/  LDC R9, c[0x0][0x288] ;  /* 0x0000a200ff097b82 */ /* 0x000f220000000800 */
[----:B------:R-:W-:Y:S01]  /*1f00*/  IMAD.MOV.U32 R20, RZ, RZ, R2 ;  /* 0x000000ffff147224 */ /* 0x000fe200078e0002 */
[----:B------:R-:W-:Y:S01]  /*1f10*/  LOP3.LUT R17, R17, 0xffefffff, RZ, 0xc0, !PT ;  /* 0xffefffff11117812 */ /* 0x000fe200078ec0ff */
[----:B------:R-:W-:Y:S01]  /*1f20*/  ULOP3.LUT UR4, UR4, 0x3fff, URZ, 0xc0, !UPT ;  /* 0x00003fff04047892 */ /* 0x000fe2000f8ec03f */
[----:B------:R-:W-:Y:S01]  /*1f30*/  IMAD.MOV.U32 R21, RZ, RZ, -0x60 ;  /* 0xffffffa0ff157424 */ /* 0x000fe200078e00ff */
[----:B------:R-:W-:-:S02]  /*1f40*/  ULDC UR22, c[0x0][0x9dc] ;  /* 0x0002770000167ab9 */ /* 0x000fc40000000800 */
[----:B------:R-:W-:Y:S02]  /*1f50*/  ULOP3.LUT UR20, UR4, 0x10000, URZ, 0xfc, !UPT ;  /* 0x0001000004147892 */ /* 0x000fe4000f8efc3f */
[----:B------:R-:W-:Y:S02]  /*1f60*/  UIADD3 UR4, UR16, 0x2, URZ ;  /* 0x0000000210047890 */ /* 0x000fe4000fffe03f */
[----:B------:R-:W-:Y:S02]  /*1f70*/  UIMAD UR18, UR36, 0x300, UR20 ;  /* 0x00000300241278a4 */ /* 0x000fe4000f8e0214 */
[----:B------:R-:W-:Y:S01]  /*1f80*/  ULOP3.LUT UR22, URZ, UR22, URZ, 0x33, !UPT ;  /* 0x000000163f167292 */ /* 0x000fe2000f8e333f */
[----:B--2---:R-:W-:Y:S01]  /*1f90*/  ISETP.NE.AND P2, PT, R6, 0x1, PT ;  /* 0x000000010600780c */ /* 0x004fe20003f45270 */
[----:B------:R-:W-:Y:S02]  /*1fa0*/  UIADD3 UR6, UR18, 0x2, URZ ;  /* 0x0000000212067890 */ /* 0x000fe4000fffe03f */
[----:B------:R-:W-:-:S02]  /*1fb0*/  UIADD3 UR10, UR18, 0x4, URZ ;  /* 0x00000004120a7890 */ /* 0x000fc4000fffe03f */
[----:B------:R-:W-:Y:S02]  /*1fc0*/  UIADD3 UR14, UR18, 0x6, URZ ;  /* 0x00000006120e7890 */ /* 0x000fe4000fffe03f */
[----:B------:R-:W-:Y:S01]  /*1fd0*/  HGMMA.64x96x16.F32 R24, gdesc[UR16], RZ, !UPT, gsb0 ;  /* 0x01600000101879f0 */ /* 0x000fe2000c0008ff */
[----:B---3--:R-:W-:-:S05]  /*1fe0*/  LOP3.LUT P1, RZ, R13, 0x7f, RZ, 0xc0, !PT ;  /* 0x0000007f0dff7812 */ /* 0x008fca000782c0ff */
[----:B------:R-:W2:Y:S01]  /*1ff0*/  @P2 LDC R7, c[0x0][0x44c] ;  /* 0x00011300ff072b82 */ /* 0x000ea20000000800 */
[----:B------:R-:W-:Y:S02]  /*2000*/  SHF.R.U32.HI R14, RZ, 0x7, R13 ;  /* 0x00000007ff0e7819 */ /* 0x000fe4000001160d */
[----:B------:R-:W-:-:S04]  /*2010*/  @P2 LOP3.LUT R17, R17, 0x100000, RZ, 0xfc, !PT ;  /* 0x0010000011112812 */ /* 0x000fc800078efcff */
[----:B------:R-:W-:Y:S01]  /*2020*/  LOP3.LUT R17, R17, 0xfff7ffff, RZ, 0xc0, !PT ;  /* 0xfff7ffff11117812 */ /* 0x000fe200078ec0ff */
[----:B------:R-:W3:Y:S03]  /*2030*/  @P2 LDC R12, c[0x0][0x450] ;  /* 0x00011400ff0c2b82 */ /* 0x000ee60000000800 */
[----:B------:R-:W-:Y:S01]  /*2040*/  @P1 LOP3.LUT R17, R17, 0x80000, RZ, 0xfc, !PT ;  /* 0x0008000011111812 */ /* 0x000fe200078efcff */
[----:B--2---:R-:W-:-:S04]  /*2050*/  @P2 IMAD.HI.U32 R7, R2, R7, RZ ;  /* 0x0000000702072227 */ /* 0x004fc800078e00ff */
[----:B------:R-:W-:Y:S01]  /*2060*/  IMAD.U32 R2, RZ, RZ, UR23 ;  /* 0x00000017ff027e24 */ /* 0x000fe2000f8e00ff */
[----:B---3--:R-:W-:-:S03]  /*2070*/  @P2 SHF.R.U32.HI R20, RZ, R12, R7 ;  /* 0x0000000cff142219 */ /* 0x008fc60000011607 */
[----:B------:R-:W-:Y:S01]  /*2080*/  @!P1 VIADD R2, R2, 0x22840 ;  /* 0x0002284002029836 */ /* 0x000fe20000000000 */
[----:B------:R-:W-:Y:S01]  /*2090*/  IADD3 R7, -R14, 0xb, RZ ;  /* 0x0000000b0e077810 */ /* 0x000fe20007ffe1ff */
[----:B------:R-:W-:-:S03]  /*20a0*/  IMAD R14, R152, -0x60, R16 ;  /* 0xffffffa0980e7824 */ /* 0x000fc600078e0210 */
[----:B------:R-:W-:Y:S01]  /*20b0*/  @!P1 PRMT R2, RZ, 0x654, R2 ;  /* 0x00000654ff029816 */ /* 0x000fe20000000002 */
[----:B------:R-:W-:Y:S01]  /*20c0*/  VIADD R15, R14, 0x61 ;  /* 0x000000610e0f7836 */ /* 0x000fe20000000000 */
[----:B------:R-:W-:Y:S02]  /*20d0*/  WARPGROUP.DEPBAR.LE gsb0, 0x0 ;  /* 0x00008000000079c5 */ /* 0x000fe40000010000 */
        /* <DEDUP_REMOVED lines=8> */
[----:B------:R-:W-:Y:S01]  /*2160*/  HGMMA.64x96x16.F32 R24, gdesc[UR12], R24, gsb0 ;  /* 0x016000000c1879f0 */ /* 0x000fe20008000818 */
[----:B------:R-:W-:Y:S02]  /*2170*/  ULDC.64 UR14, c[0x0][0x9e0] ;  /* 0x00027800000e7ab9 */ /* 0x000fe40000000a00 */
[----:B------:R-:W-:Y:S01]  /*2180*/  UISETP.GE.AND UP0, UPT, UR15, 0x1, UPT ;  /* 0x000000010f00788c */ /* 0x000fe2000bf06270 */
[----:B------:R-:W-:Y:S02]  /*2190*/  WARPGROUP.DEPBAR.LE gsb0, 0x0 ;  /* 0x00008000000079c5 */ /* 0x000fe40000010000 */
[----:B------:R-:W-:Y:S01]  /*21a0*/  FMUL.FTZ R12, R70, UR6 ;  /* 0x00000006460c7c20 */ /* 0x000fe20008410000 */
[----:B------:R-:W-:Y:S01]  /*21b0*/  FMUL.FTZ R24, R24, UR6 ;  /* 0x0000000618187c20 */ /* 0x000fe20008410000 */
[----:B------:R-:W2:Y:S01]  /*21c0*/  SHFL.IDX PT, R70, R20, RZ, 0x1c1f ;  /* 0x001c1fff14467589 */ /* 0x000ea200000e0000 */
        /* <DEDUP_REMOVED lines=38> */
[----:B-1----:R-:W-:Y:S01]  /*2430*/  FMUL.FTZ R5, R67, UR6 ;  /* 0x0000000643057c20 */ /* 0x002fe20008410000 */
[----:B------:R-:W-:Y:S01]  /*2440*/  FMUL.FTZ R68, R68, UR6 ;  /* 0x0000000644447c20 */ /* 0x000fe20008410000 */
[----:B------:R-:W-:Y:S01]  /*2450*/  FMUL.FTZ R69, R69, UR6 ;  /* 0x0000000645457c20 */ /* 0x000fe20008410000 */
[----:B------:R-:W-:Y:S01]  /*2460*/  FMUL.FTZ R13, R71, UR6 ;  /* 0x00000006470d7c20 */ /* 0x000fe20008410000 */
[----:B------:R1:W-:Y:S06]  /*2470*/  BAR.ARV R7, 0x100 ;  /* 0x000400070000751d */ /* 0x0003ec0000002000 */
[----:B------:R3:W-:Y:S01]  /*2480*/  @!P1 SYNCS.ARRIVE.TRANS64.RED.A1T0 RZ, [R2+URZ], RZ ;  /* 0x000000ff02ff99a7 */ /* 0x0007e2000810043f */
[----:B------:R-:W-:Y:S01]  /*2490*/  PLOP3.LUT P1, PT, PT, PT, UP0, 0x40, 0x0 ;  /* 0x000000000000781c */ /* 0x000fe20003f2e808 */
[----:B------:R-:W0:Y:S01]  /*24a0*/  MUFU.TANH R24, R24 ;  /* 0x0000001800187308 */ /* 0x000e220000002400 */
[----:B------:R-:W-:Y:S01]  /*24b0*/  FMUL.FTZ R34, R34, UR6 ;  /* 0x0000000622227c20 */ /* 0x000fe20008410000 */
[----:B------:R-:W-:Y:S01]  /*24c0*/  FMUL.FTZ R35, R35, UR6 ;  /* 0x0000000623237c20 */ /* 0x000fe20008410000 */
[----:B------:R-:W-:Y:S01]  /*24d0*/  FMUL.FTZ R50, R50, UR6 ;  /* 0x0000000632327c20 */ /* 0x000fe20008410000 */
[----:B------:R-:W-:Y:S01]  /*24e0*/  FMUL.FTZ R51, R51, UR6 ;  /* 0x0000000633337c20 */ /* 0x000fe20008410000 */
[----:B------:R-:W-:-:S02]  /*24f0*/  IMAD R67, R152, R21, 0x60 ;  /* 0x0000006098437424 */ /* 0x000fc400078e0215 */
[----:B---3--:R-:W-:Y:S01]  /*2500*/  IMAD R2, R18, -0x2, R15 ;  /* 0xfffffffe12027824 */ /* 0x008fe200078e020f */
[----:B------:R-:W3:Y:S01]  /*2510*/  MUFU.TANH R25, R25 ;  /* 0x0000001900197308 */ /* 0x000ee20000002400 */
[----:B------:R-:W-:Y:S02]  /*2520*/  VIADD R15, R14, 0x60 ;  /* 0x000000600e0f7836 */ /* 0x000fe40000000000 */
[----:B----4-:R-:W-:Y:S02]  /*2530*/  IMAD.IADD R2, R2, 0x1, -R9 ;  /* 0x0000000102027824 */ /* 0x010fe400078e0a09 */
[C---:B------:R-:W-:Y:S02]  /*2540*/  IMAD R21, R18.reuse, -0x2, R15 ;  /* 0xfffffffe12157824 */ /* 0x040fe400078e020f */
[----:B------:R-:W-:Y:S01]  /*2550*/  IMAD R66, R18, -0x2, R67 ;  /* 0xfffffffe12427824 */ /* 0x000fe200078e0243 */
        /* <DEDUP_REMOVED lines=47> */
[----:B--2---:R-:W-:-:S03]  /*2850*/  VIADD R51, R2, UR22 ;  /* 0x0000001602337c36 */ /* 0x004fc60008000000 */
[----:B------:R-:W-:Y:S01]  /*2860*/  VIADDMNMX R2, R70, R50, R21, PT ;  /* 0x0000003246027246 */ /* 0x000fe20003800115 */
[----:B------:R-:W-:Y:S01]  /*2870*/  IMAD.IADD R14, R51, 0x1, R70 ;  /* 0x00000001330e7824 */ /* 0x000fe200078e0246 */
[----:B-1-34-:R-:W-:Y:S06]  /*2880*/  @P1 BRA `(.L_x_11007) ;  /* 0x0000000000541947 */ /* 0x01afec0003800000 */
[----:B------:R-:W-:Y:S01]  /*2890*/  IADD3 R15, R16, -R9, R70 ;  /* 0x80000009100f7210 */ /* 0x000fe20007ffe046 */
[----:B------:R-:W-:Y:S03]  /*28a0*/  BSSY B0, `(.L_x_11008) ;  /* 0x0000010000007945 */ /* 0x000fe60003800000 */
        /* <DEDUP_REMOVED lines=10> */
.L_x_11009:
[----:B------:R-:W-:-:S06]  /*2950*/  UISETP.NE.AND UP1, UPT, UR15, 0x1, UPT ;  /* 0x000000010f00788c */ /* 0x000fcc000bf25270 */
[----:B------:R-:W-:-:S05]  /*2960*/  PLOP3.LUT P1, PT, PT, PT, UP1, 0x80, 0x0 ;  /* 0x000000000000781c */ /* 0x000fca0003f2f018 */
[----:B------:R-:W-:-:S08]  /*2970*/  @UP1 ULDC.64 UR6, c[0x0][0x9e8] ;  /* 0x00027a0000061ab9 */ /* 0x000fd00000000a00 */
[----:B------:R-:W-:-:S05]  /*2980*/  @P1 IMAD.HI.U32 R70, R15, UR6, RZ ;  /* 0x000000060f461c27 */ /* 0x000fca000f8e00ff */
[----:B------:R-:W-:-:S07]  /*2990*/  @P1 SHF.R.U32.HI R15, RZ, UR7, R70 ;  /* 0x00000007ff0f1c19 */ /* 0x000fce0008011646 */
.L_x_11010:
[----:B------:R-:W-:Y:S05]  /*29a0*/  BSYNC B0 ;  /* 0x0000000000007941 */ /* 0x000fea0003800000 */
.L_x_11008:
[----:B------:R-:W-:-:S05]  /*29b0*/  IMAD R15, R15, UR15, R66 ;  /* 0x0000000f0f0f7c24 */ /* 0x000fca000f8e0242 */
[----:B------:R-:W-:Y:S02]  /*29c0*/  VIMNMX R14, R14, R15, !PT ;  /* 0x0000000f0e0e7248 */ /* 0x000fe40007fe0100 */
[----:B------:R-:W-:-:S07]  /*29d0*/  VIADDMNMX R2, R15, UR15, R2, PT ;  /* 0x0000000f0f027c46 */ /* 0x000fce000b800102 */
.L_x_11007:
[C---:B------:R-:W-:Y:S02]  /*29e0*/  ISETP.GE.AND P6, PT, R67.reuse, 0x9, PT ;  /* 0x000000094300780c */ /* 0x040fe40003fc6270 */
[C---:B------:R-:W-:Y:S02]  /*29f0*/  ISETP.GE.AND P1, PT, R67.reuse, 0x2, PT ;  /* 0x000000024300780c */ /* 0x040fe40003f26270 */
[C---:B------:R-:W-:Y:S02]  /*2a00*/  ISETP.GT.AND P2, PT, R14.reuse, 0x8, !P6 ;  /* 0x000000080e00780c */ /* 0x040fe40007744270 */
[----:B------:R-:W-:Y:S02]  /*2a10*/  ISETP.GT.AND P3, PT, R14, 0x1, !P1 ;  /* 0x000000010e00780c */ /* 0x000fe40004f64270 */
[----:B------:R-:W-:Y:S02]  /*2a20*/  ISETP.LT.OR P2, PT, R2, 0x9, P2 ;  /* 0x000000090200780c */ /* 0x000fe40001741670 */
[----:B------:R-:W-:-:S02]  /*2a30*/  ISETP.GE.AND P4, PT, R67, 0xa, PT ;  /* 0x0000000a4300780c */ /* 0x000fc40003f86270 */
[----:B0-----:R-:W-:Y:S02]  /*2a40*/  FSEL R72, R28, -INF , !P2 ;  /* 0xff8000001c487808 */ /* 0x001fe40005000000 */
[----:B------:R-:W-:Y:S02]  /*2a50*/  ISETP.LT.OR P3, PT, R2, 0x2, P3 ;  /* 0x000000020200780c */ /* 0x000fe40001f61670 */
        /* <DEDUP_REMOVED lines=90> */
[C---:B------:R-:W-:Y:S02]  /*3000*/  ISETP.GE.AND P2, PT, R67.reuse, 0x52, PT ;  /* 0x000000524300780c */ /* 0x040fe40003f46270 */
[----:B------:R-:W-:Y:S02]  /*3010*/  ISETP.GE.AND P5, PT, R67, 0x1, PT ;  /* 0x000000014300780c */ /* 0x000fe40003fa6270 */
[----:B------:R-:W-:-:S04]  /*3020*/  ISETP.GT.AND P3, PT, R14, 0x51, !P2 ;  /* 0x000000510e00780c */ /* 0x000fc80005764270 */
[----:B------:R-:W-:-:S04]  /*3030*/  ISETP.LT.OR P3, PT, R2, 0x52, P3 ;  /* 0x000000520200780c */ /* 0x000fc80001f61670 */
[----:B------:R-:W-:Y:S02]  /*3040*/  FSEL R106, R65, -INF , !P3 ;  /* 0xff800000416a7808 */ /* 0x000fe40005800000 */
[----:B------:R-:W-:-:S04]  /*3050*/  ISETP.GE.AND P3, PT, R67, 0x59, PT ;  /* 0x000000594300780c */ /* 0x000fc80003f66270 */
[----:B------:R-:W-:-:S04]  /*3060*/  ISETP.GT.AND P4, PT, R14, 0x58, !P3 ;  /* 0x000000580e00780c */ /* 0x000fc80005f84270 */
[----:B------:R-:W-:-:S04]  /*3070*/  ISETP.LT.OR P4, PT, R2, 0x59, P4 ;  /* 0x000000590200780c */ /* 0x000fc80002781670 */
[----:B------:R-:W-:Y:S02]  /*3080*/  FSEL R68, R68, -INF , !P4 ;  /* 0xff80000044447808 */ /* 0x000fe40006000000 */
[----:B------:R-:W-:-:S04]  /*3090*/  ISETP.GT.AND P4, PT, R14, RZ, !P5 ;  /* 0x000000ff0e00720c */ /* 0x000fc80006f84270 */
[----:B------:R-:W-:-:S04]  /*30a0*/  ISETP.LT.OR P4, PT, R2, 0x1, P4 ;  /* 0x000000010200780c */ /* 0x000fc80002781670 */
[----:B------:R-:W-:Y:S02]  /*30b0*/  FSEL R44, R24, -INF , !P4 ;  /* 0xff800000182c7808 */ /* 0x000fe40006000000 */
[----:B------:R-:W-:-:S04]  /*30c0*/  ISETP.GE.AND P4, PT, R67, 0x5a, PT ;  /* 0x0000005a4300780c */ /* 0x000fc80003f86270 */
[----:B------:R-:W-:Y:S02]  /*30d0*/  P2R R65, PR, RZ, 0x10 ;  /* 0x00000010ff417803 */ /* 0x000fe40000000000 */
[----:B------:R-:W-:-:S04]  /*30e0*/  ISETP.GT.AND P4, PT, R14, 0x59, !P4 ;  /* 0x000000590e00780c */ /* 0x000fc80006784270 */
[----:B------:R-:W-:Y:S02]  /*30f0*/  ISETP.LT.OR P4, PT, R2, 0x5a, P4 ;  /* 0x0000005a0200780c */ /* 0x000fe40002781670 */
[----:B------:R-:W0:Y:S02]  /*3100*/  SHFL.IDX PT, R2, R20, 0x1, 0x1c1f ;  /* 0x003c1f0014027f89 */ /* 0x000e2400000e0000 */
[----:B------:R-:W-:Y:S02]  /*3110*/  FSEL R108, R69, -INF , !P4 ;  /* 0xff800000456c7808 */ /* 0x000fe40006000000 */
[----:B------:R-:W-:Y:S02]  /*3120*/  PLOP3.LUT P4, PT, PT, PT, UP0, 0x40, 0x0 ;  /* 0x000000000000781c */ /* 0x000fe40003f8e808 */
[----:B0-----:R-:W-:Y:S01]  /*3130*/  VIADDMNMX R14, R2, R50, R21, PT ;  /* 0x00000032020e7246 */ /* 0x001fe20003800115 */
[----:B------:R-:W-:-:S10]  /*3140*/  IMAD.IADD R15, R51, 0x1, R2 ;  /* 0x00000001330f7824 */ /* 0x000fd400078e0202 */
[----:B------:R-:W-:Y:S05]  /*3150*/  @P4 BRA `(.L_x_11011) ;  /* 0x00000000005c4947 */ /* 0x000fea0003800000 */
        /* <DEDUP_REMOVED lines=13> */
.L_x_11013:
[----:B------:R-:W-:-:S06]  /*3230*/  UISETP.NE.AND UP1, UPT, UR15, 0x1, UPT ;  /* 0x000000010f00788c */ /* 0x000fcc000bf25270 */
[----:B------:R-:W-:-:S05]  /*3240*/  PLOP3.LUT P4, PT, PT, PT, UP1, 0x80, 0x0 ;  /* 0x000000000000781c */ /* 0x000fca0003f8f018 */
[----:B------:R-:W-:-:S08]  /*3250*/  @UP1 ULDC.64 UR6, c[0x0][0x9e8] ;  /* 0x00027a0000061ab9 */ /* 0x000fd00000000a00 */
[----:B------:R-:W-:Y:S01]  /*3260*/  @P4 IMAD.HI.U32 R20, R2, UR6, RZ ;  /* 0x0000000602144c27 */ /* 0x000fe2000f8e00ff */
[----:B------:R-:W-:-:S13]  /*3270*/  PLOP3.LUT P4, PT, PT, PT, UP1, 0x80, 0x0 ;  /* 0x000000000000781c */ /* 0x000fda0003f8f018 */
[----:B------:R-:W-:-:S07]  /*3280*/  @P4 SHF.R.U32.HI R2, RZ, UR7, R20 ;  /* 0x00000007ff024c19 */ /* 0x000fce0008011614 */
.L_x_11014:
[----:B------:R-:W-:Y:S05]  /*3290*/  BSYNC B0 ;  /* 0x0000000000007941 */ /* 0x000fea0003800000 */
.L_x_11012:
[----:B------:R-:W-:-:S05]  /*32a0*/  IMAD R2, R2, UR15, R66 ;  /* 0x0000000f02027c24 */ /* 0x000fca000f8e0242 */
[----:B------:R-:W-:Y:S02]  /*32b0*/  VIMNMX R15, R15, R2, !PT ;  /* 0x000000020f0f7248 */ /* 0x000fe40007fe0100 */
[----:B------:R-:W-:-:S07]  /*32c0*/  VIADDMNMX R14, R2, UR15, R14, PT ;  /* 0x0000000f020e7c46 */ /* 0x000fce000b80010e */
.L_x_11011:
[C---:B------:R-:W-:Y:S01]  /*32d0*/  ISETP.GT.AND P1, PT, R15.reuse, 0x1, !P1 ;  /* 0x000000010f00780c */ /* 0x040fe20004f24270 */
[----:B------:R-:W-:Y:S01]  /*32e0*/  ULDC UR10, c[0x0][0x988] ;  /* 0x00026200000a7ab9 */ /* 0x000fe20000000800 */
[----:B------:R-:W-:Y:S02]  /*32f0*/  ISETP.GT.AND P5, PT, R15, RZ, !P5 ;  /* 0x000000ff0f00720c */ /* 0x000fe40006fa4270 */
[C---:B------:R-:W-:Y:S02]  /*3300*/  ISETP.LT.OR P1, PT, R14.reuse, 0x2, P1 ;  /* 0x000000020e00780c */ /* 0x040fe40000f21670 */
[----:B------:R-:W-:Y:S02]  /*3310*/  ISETP.LT.OR P5, PT, R14, 0x1, P5 ;  /* 0x000000010e00780c */ /* 0x000fe40002fa1670 */
[----:B------:R-:W-:Y:S02]  /*3320*/  FSEL R21, R0, -INF , !P1 ;  /* 0xff80000000157808 */ /* 0x000fe40004800000 */
[----:B------:R-:W-:-:S02]  /*3330*/  ISETP.NE.AND P1, PT, R25, RZ, PT ;  /* 0x000000ff1900720c */ /* 0x000fc40003f25270 */
[C---:B------:R-:W-:Y:S02]  /*3340*/  ISETP.GT.AND P6, PT, R15.reuse, 0x8, !P6 ;  /* 0x000000080f00780c */ /* 0x040fe400077c4270 */
[----:B------:R-:W-:Y:S02]  /*3350*/  ISETP.GT.AND P1, PT, R15, 0x9, !P1 ;  /* 0x000000090f00780c */ /* 0x000fe40004f24270 */
[----:B------:R-:W-:Y:S02]  /*3360*/  FSEL R20, R4, -INF , !P5 ;  /* 0xff80000004147808 */ /* 0x000fe40006800000 */
[----:B------:R-:W-:Y:S02]  /*3370*/  ISETP.LT.OR P1, PT, R14, 0xa, P1 ;  /* 0x0000000a0e00780c */ /* 0x000fe40000f21670 */
[----:B------:R-:W-:Y:S02]  /*3380*/  FMNMX.FTZ R4, R44, R70, !PT ;  /* 0x000000462c047209 */ /* 0x000fe40007810000 */
[----:B------:R-:W-:-:S02]  /*3390*/  FSEL R25, R31, -INF , !P1 ;  /* 0xff8000001f197808 */ /* 0x000fc40004800000 */
[----:B------:R-:W-:Y:S02]  /*33a0*/  ISETP.NE.AND P1, PT, R28, RZ, PT ;  /* 0x000000ff1c00720c */ /* 0x000fe40003f25270 */
[----:B------:R-:W-:Y:S02]  /*33b0*/  ISETP.LT.OR P6, PT, R14, 0x9, P6 ;  /* 0x000000090e00780c */ /* 0x000fe400037c1670 */
[----:B------:R-:W-:Y:S02]  /*33c0*/  ISETP.GT.AND P1, PT, R15, 0x10, !P1 ;  /* 0x000000100f00780c */ /* 0x000fe40004f24270 */
[----:B------:R-:W-:Y:S02]  /*33d0*/  FMNMX.FTZ R4, R72, R4, !PT ;  /* 0x0000000448047209 */ /* 0x000fe40007810000 */
[----:B------:R-:W-:Y:S02]  /*33e0*/  ISETP.LT.OR P1, PT, R14, 0x11, P1 ;  /* 0x000000110e00780c */ /* 0x000fe40000f21670 */
[----:B------:R-:W-:-:S02]  /*33f0*/  FSEL R24, R30, -INF , !P6 ;  /* 0xff8000001e187808 */ /* 0x000fc40007000000 */
[----:B------:R-:W-:Y:S02]  /*3400*/  FSEL R26, R26, -INF , !P1 ;  /* 0xff8000001a1a7808 */ /* 0x000fe40004800000 */
[----:B------:R-:W-:Y:S02]  /*3410*/  ISETP.NE.AND P1, PT, R29, RZ, PT ;  /* 0x000000ff1d00720c */ /* 0x000fe40003f25270 */
[----:B------:R-:W-:Y:S02]  /*3420*/  ISETP.NE.AND P6, PT, R32, RZ, PT ;  /* 0x000000ff2000720c */ /* 0x000fe40003fc5270 */
[----:B------:R-:W-:Y:S02]  /*3430*/  ISETP.GT.AND P1, PT, R15, 0x11, !P1 ;  /* 0x000000110f00780c */ /* 0x000fe40004f24270 */
[----:B------:R-:W-:Y:S02]  /*3440*/  FMNMX.FTZ R4, R74, R4, !PT ;  /* 0x000000044a047209 */ /* 0x000fe40007810000 */
[----:B------:R-:W-:-:S02]  /*3450*/  ISETP.LT.OR P1, PT, R14, 0x12, P1 ;  /* 0x000000120e00780c */ /* 0x000fc40000f21670 */
[----:B------:R-:W-:Y:S02]  /*3460*/  FMNMX.FTZ R4, R76, R4, !PT ;  /* 0x000000044c047209 */ /* 0x000fe40007810000 */
[----:B------:R-:W-:Y:S02]  /*3470*/  FSEL R27, R27, -INF , !P1 ;  /* 0xff8000001b1b7808 */ /* 0x000fe40004800000 */
[----:B------:R-:W-:Y:S02]  /*3480*/  ISETP.GT.AND P1, PT, R15, 0x18, !P6 ;  /* 0x000000180f00780c */ /* 0x000fe40007724270 */
[----:B------:R-:W-:Y:S02]  /*3490*/  ISETP.NE.AND P4, PT, R33, RZ, PT ;  /* 0x000000ff2100720c */ /* 0x000fe40003f85270 */
[----:B------:R-:W-:Y:S02]  /*34a0*/  ISETP.LT.OR P1, PT, R14, 0x19, P1 ;  /* 0x000000190e00780c */ /* 0x000fe40000f21670 */
[----:B------:R-:W-:-:S02]  /*34b0*/  FMNMX.FTZ R4, R78, R4, !PT ;  /* 0x000000044e047209 */ /* 0x000fc40007810000 */
[----:B------:R-:W-:Y:S02]  /*34c0*/  FSEL R28, R38, -INF , !P1 ;  /* 0xff800000261c7808 */ /* 0x000fe40004800000 */
        /* <DEDUP_REMOVED lines=40> */
[----:B------:R-:W-:Y:S01]  /*3750*/  FMNMX.FTZ R41, R20, R21, !PT ;  /* 0x0000001514297209 */ /* 0x000fe20007810000 */
[----:B------:R-:W0:Y:S01]  /*3760*/  SHFL.BFLY PT, R39, R40, 0x2, 0x1f ;  /* 0x0c401f0028277f89 */ /* 0x000e2200000e0000 */
[----:B------:R-:W-:-:S02]  /*3770*/  FSEL R34, R34, -INF , !P1 ;  /* 0xff80000022227808 */ /* 0x000fc40004800000 */
[----:B------:R-:W-:Y:S02]  /*3780*/  ISETP.NE.AND P1, PT, R48, RZ, PT ;  /* 0x000000ff3000720c */ /* 0x000fe40003f25270 */
[----:B------:R-:W-:Y:S02]  /*3790*/  ISETP.NE.AND P6, PT, R56, RZ, PT ;  /* 0x000000ff3800720c */ /* 0x000fe40003fc5270 */
[----:B------:R-:W-:Y:S02]  /*37a0*/  ISETP.GT.AND P1, PT, R15, 0x31, !P1 ;  /* 0x000000310f00780c */ /* 0x000fe40004f24270 */
[----:B------:R-:W-:Y:S02]  /*37b0*/  ISETP.NE.AND P4, PT, R57, RZ, PT ;  /* 0x000000ff3900720c */ /* 0x000fe40003f85270 */
[----:B------:R-:W-:Y:S02]  /*37c0*/  ISETP.LT.OR P1, PT, R14, 0x32, P1 ;  /* 0x000000320e00780c */ /* 0x000fe40000f21670 */
[----:B------:R-:W-:-:S02]  /*37d0*/  ISETP.GT.AND P2, PT, R15, 0x51, !P2 ;  /* 0x000000510f00780c */ /* 0x000fc40005744270 */
[----:B------:R-:W-:Y:S02]  /*37e0*/  FSEL R35, R35, -INF , !P1 ;  /* 0xff80000023237808 */ /* 0x000fe40004800000 */
[----:B------:R-:W-:Y:S02]  /*37f0*/  ISETP.NE.AND P1, PT, R49, RZ, PT ;  /* 0x000000ff3100720c */ /* 0x000fe40003f25270 */
[C---:B------:R-:W-:Y:S02]  /*3800*/  ISETP.GT.AND P3, PT, R15.reuse, 0x58, !P3 ;  /* 0x000000580f00780c */ /* 0x040fe40005f64270 */
[----:B------:R-:W-:Y:S02]  /*3810*/  ISETP.GT.AND P1, PT, R15, 0x38, !P1 ;  /* 0x000000380f00780c */ /* 0x000fe40004f24270 */
[C---:B------:R-:W-:Y:S02]  /*3820*/  ISETP.LT.OR P2, PT, R14.reuse, 0x52, P2 ;  /* 0x000000520e00780c */ /* 0x040fe40001741670 */
[----:B------:R-:W-:-:S02]  /*3830*/  ISETP.LT.OR P1, PT, R14, 0x39, P1 ;  /* 0x000000390e00780c */ /* 0x000fc40000f21670 */
[----:B0-----:R-:W-:Y:S02]  /*3840*/  FMNMX.FTZ R42, R40, R39, !PT ;  /* 0x00000027282a7209 */ /* 0x001fe40007810000 */
[----:B------:R-:W-:Y:S02]  /*3850*/  FMNMX.FTZ R40, R24, R41, !PT ;  /* 0x0000002918287209 */ /* 0x000fe40007810000 */
[----:B------:R-:W-:Y:S01]  /*3860*/  FSEL R36, R54, -INF , !P1 ;  /* 0xff80000036247808 */ /* 0x000fe20004800000 */
[----:B------:R-:W0:Y:S01]  /*3870*/  SHFL.BFLY PT, R39, R42, 0x1, 0x1f ;  /* 0x0c201f002a277f89 */ /* 0x000e2200000e0000 */
        /* <DEDUP_REMOVED lines=14> */
[----:B------:R-:W-:-:S02]  /*3960*/  ISETP.GT.AND P1, PT, R15, 0x41, !P6 ;  /* 0x000000410f00780c */ /* 0x000fc40007724270 */
[----:B------:R-:W-:Y:S02]  /*3970*/  FMNMX.FTZ R41, R31, R40, !PT ;  /* 0x000000281f297209 */ /* 0x000fe40007810000 */
[----:B------:R-:W-:Y:S02]  /*3980*/  ISETP.LT.OR P1, PT, R14, 0x42, P1 ;  /* 0x000000420e00780c */ /* 0x000fe40000f21670 */
[----:B------:R-:W-:Y:S02]  /*3990*/  FMNMX.FTZ R40, R32, R41, !PT ;  /* 0x0000002920287209 */ /* 0x000fe40007810000 */
[----:B------:R-:W-:Y:S02]  /*39a0*/  FSEL R2, R59, -INF , !P1 ;  /* 0xff8000003b027808 */ /* 0x000fe40004800000 */
[----:B------:R-:W-:Y:S02]  /*39b0*/  FMNMX.FTZ R41, R33, R40, !PT ;  /* 0x0000002821297209 */ /* 0x000fe40007810000 */
[----:B------:R-:W-:-:S02]  /*39c0*/  ISETP.GT.AND P1, PT, R15, 0x48, !P4 ;  /* 0x000000480f00780c */ /* 0x000fc40006724270 */
[----:B0-----:R-:W-:Y:S02]  /*39d0*/  FMNMX.FTZ R4, R42, R39, !PT ;  /* 0x000000272a047209 */ /* 0x001fe40007810000 */
[----:B------:R-:W-:Y:S02]  /*39e0*/  FMNMX.FTZ R40, R34, R41, !PT ;  /* 0x0000002922287209 */ /* 0x000fe40007810000 */
[----:B------:R-:W-:Y:S01]  /*39f0*/  ISETP.LT.OR P1, PT, R14, 0x49, P1 ;  /* 0x000000490e00780c */ /* 0x000fe20000f21670 */
[----:B------:R-:W-:Y:S01]  /*3a00*/  FMUL.FTZ R39, R4, UR10 ;  /* 0x0000000a04277c20 */ /* 0x000fe20008410000 */
[----:B------:R-:W-:Y:S02]  /*3a10*/  FMNMX.FTZ R41, R35, R40, !PT ;  /* 0x0000002823297209 */ /* 0x000fe40007810000 */
[----:B------:R-:W-:Y:S02]  /*3a20*/  FSEL R0, R62, -INF , !P1 ;  /* 0xff8000003e007808 */ /* 0x000fe40004800000 */
[----:B------:R-:W-:-:S02]  /*3a30*/  FSETP.NEU.FTZ.AND P1, PT, R4, -INF , PT ;  /* 0xff8000000400780b */ /* 0x000fc40003f3d000 */
[----:B------:R-:W-:Y:S02]  /*3a40*/  ISETP.NE.AND P4, PT, R71, RZ, PT ;  /* 0x000000ff4700720c */ /* 0x000fe40003f85270 */
[----:B------:R-:W-:Y:S02]  /*3a50*/  FMNMX.FTZ R40, R36, R41, !PT ;  /* 0x0000002924287209 */ /* 0x000fe40007810000 */
[----:B------:R-:W-:Y:S02]  /*3a60*/  FSEL R43, R39, RZ, P1 ;  /* 0x000000ff272b7208 */ /* 0x000fe40000800000 */
[----:B------:R-:W-:Y:S02]  /*3a70*/  ISETP.GT.AND P1, PT, R15, 0x49, !P4 ;  /* 0x000000490f00780c */ /* 0x000fe40006724270 */
[----:B------:R-:W-:Y:S01]  /*3a80*/  FMNMX.FTZ R41, R37, R40, !PT ;  /* 0x0000002825297209 */ /* 0x000fe20007810000 */
[--C-:B------:R-:W-:Y:S01]  /*3a90*/  FFMA.FTZ R44, R44, UR10, -R43.reuse ;  /* 0x0000000a2c2c7c23 */ /* 0x100fe2000801082b */
[----:B------:R-:W-:Y:S01]  /*3aa0*/  ISETP.LT.OR P1, PT, R14, 0x4a, P1 ;  /* 0x0000004a0e00780c */ /* 0x000fe20000f21670 */
[--C-:B------:R-:W-:Y:S01]  /*3ab0*/  FFMA.FTZ R42, R70, UR10, -R43.reuse ;  /* 0x0000000a462a7c23 */ /* 0x100fe2000801082b */
[----:B------:R-:W-:Y:S01]  /*3ac0*/  ISETP.NE.AND P6, PT, R61, RZ, PT ;  /* 0x000000ff3d00720c */ /* 0x000fe20003fc5270 */
[--C-:B------:R-:W-:Y:S01]  /*3ad0*/  FFMA.FTZ R46, R72, UR10, -R43.reuse ;  /* 0x0000000a482e7c23 */ /* 0x100fe2000801082b */
[----:B------:R-:W-:Y:S01]  /*3ae0*/  FMNMX.FTZ R41, R38, R41, !PT ;  /* 0x0000002926297209 */ /* 0x000fe20007810000 */
[----:B------:R-:W-:Y:S01]  /*3af0*/  MUFU.EX2 R44, R44 ;  /* 0x0000002c002c7308 */ /* 0x000fe20000000800 */
[----:B------:R-:W-:Y:S01]  /*3b00*/  FSEL R39, R63, -INF , !P1 ;  /* 0xff8000003f277808 */ /* 0x000fe20004800000 */
[--C-:B------:R-:W-:Y:S01]  /*3b10*/  FFMA.FTZ R47, R74, UR10, -R43.reuse ;  /* 0x0000000a4a2f7c23 */ /* 0x100fe2000801082b */
[----:B------:R-:W-:Y:S01]  /*3b20*/  ISETP.GT.AND P1, PT, R15, 0x50, !P6 ;  /* 0x000000500f00780c */ /* 0x000fe20007724270 */
[--C-:B------:R-:W-:Y:S01]  /*3b30*/  FFMA.FTZ R48, R76, UR10, -R43.reuse ;  /* 0x0000000a4c307c23 */ /* 0x100fe2000801082b */
[----:B------:R-:W-:Y:S01]  /*3b40*/  FMNMX.FTZ R41, R2, R41, !PT ;  /* 0x0000002902297209 */ /* 0x000fe20007810000 */
[--C-:B------:R-:W-:Y:S01]  /*3b50*/  FFMA.FTZ R52, R90, UR10, -R43.reuse ;  /* 0x0000000a5a347c23 */ /* 0x100fe2000801082b */
[----:B------:R-:W-:Y:S01]  /*3b60*/  ISETP.LT.OR P1, PT, R14, 0x51, P1 ;  /* 0x000000510e00780c */ /* 0x000fe20000f21670 */
[----:B------:R0:W1:Y:S01]  /*3b70*/  MUFU.EX2 R45, R42 ;  /* 0x0000002a002d7308 */ /* 0x0000620000000800 */
[----:B------:R-:W-:Y:S01]  /*3b80*/  FMNMX.FTZ R40, R0, R41, !PT ;  /* 0x0000002900287209 */ /* 0x000fe20007810000 */
[--C-:B------:R-:W-:Y:S01]  /*3b90*/  FFMA.FTZ R50, R80, UR10, -R43.reuse ;  /* 0x0000000a50327c23 */ /* 0x100fe2000801082b */
[----:B------:R-:W-:Y:S01]  /*3ba0*/  ISETP.NE.AND P4, PT, R65, RZ, PT ;  /* 0x000000ff4100720c */ /* 0x000fe20003f85270 */
[--C-:B------:R-:W-:Y:S01]  /*3bb0*/  FFMA.FTZ R51, R82, UR10, -R43.reuse ;  /* 0x0000000a52337c23 */ /* 0x100fe2000801082b */
[----:B------:R-:W-:Y:S01]  /*3bc0*/  FSEL R11, R11, -INF , !P1 ;  /* 0xff8000000b0b7808 */ /* 0x000fe20004800000 */
[--C-:B------:R-:W-:Y:S01]  /*3bd0*/  FFMA.FTZ R41, R86, UR10, -R43.reuse ;  /* 0x0000000a56297c23 */ /* 0x100fe2000801082b */
[----:B------:R-:W-:Y:S01]  /*3be0*/  FMNMX.FTZ R40, R39, R40, !PT ;  /* 0x0000002827287209 */ /* 0x000fe20007810000 */
[----:B------:R-:W-:Y:S01]  /*3bf0*/  MUFU.EX2 R46, R46 ;  /* 0x0000002e002e7308 */ /* 0x000fe20000000800 */
[----:B------:R-:W-:Y:S01]  /*3c00*/  ISETP.GT.AND P4, PT, R15, 0x59, !P4 ;  /* 0x000000590f00780c */ /* 0x000fe20006784270 */
[--C-:B0-----:R-:W-:Y:S01]  /*3c10*/  FFMA.FTZ R42, R78, UR10, -R43.reuse ;  /* 0x0000000a4e2a7c23 */ /* 0x101fe2000801082b */
[----:B------:R-:W-:Y:S01]  /*3c20*/  ISETP.LT.OR P3, PT, R14, 0x59, P3 ;  /* 0x000000590e00780c */ /* 0x000fe20001f61670 */
[--C-:B------:R-:W-:Y:S01]  /*3c30*/  FFMA.FTZ R62, R64, UR10, -R43.reuse ;  /* 0x0000000a403e7c23 */ /* 0x100fe2000801082b */
[----:B------:R-:W-:Y:S01]  /*3c40*/  FSEL R15, R5, -INF , !P2 ;  /* 0xff800000050f7808 */ /* 0x000fe20005000000 */
[----:B------:R-:W-:Y:S01]  /*3c50*/  FFMA.FTZ R54, R92, UR10, -R43 ;  /* 0x0000000a5c367c23 */ /* 0x000fe2000801082b */
[----:B------:R-:W-:Y:S01]  /*3c60*/  FMNMX.FTZ R40, R11, R40, !PT ;  /* 0x000000280b287209 */ /* 0x000fe20007810000 */
[----:B------:R-:W0:Y:S01]  /*3c70*/  MUFU.EX2 R47, R47 ;  /* 0x0000002f002f7308 */ /* 0x000e220000000800 */
[----:B------:R-:W-:Y:S01]  /*3c80*/  ISETP.LT.OR P4, PT, R14, 0x5a, P4 ;  /* 0x0000005a0e00780c */ /* 0x000fe20002781670 */
[----:B-1----:R-:W-:Y:S01]  /*3c90*/  FADD.FTZ R65, R44, R45 ;  /* 0x0000002d2c417221 */ /* 0x002fe20000010000 */
[----:B------:R-:W-:Y:S01]  /*3ca0*/  FSEL R12, R12, -INF , !P3 ;  /* 0xff8000000c0c7808 */ /* 0x000fe20005800000 */
[--C-:B------:R-:W-:Y:S01]  /*3cb0*/  FFMA.FTZ R55, R94, UR10, -R43.reuse ;  /* 0x0000000a5e377c23 */ /* 0x100fe2000801082b */
[----:B------:R-:W-:Y:S01]  /*3cc0*/  FMNMX.FTZ R5, R15, R40, !PT ;  /* 0x000000280f057209 */ /* 0x000fe20007810000 */
[--C-:B------:R-:W-:Y:S01]  /*3cd0*/  FFMA.FTZ R40, R88, UR10, -R43.reuse ;  /* 0x0000000a58287c23 */ /* 0x100fe2000801082b */
[----:B------:R-:W-:Y:S01]  /*3ce0*/  FSEL R13, R13, -INF , !P4 ;  /* 0xff8000000d0d7808 */ /* 0x000fe20006000000 */
[----:B------:R-:W-:Y:S01]  /*3cf0*/  MUFU.EX2 R48, R48 ;  /* 0x0000003000307308 */ /* 0x000fe20000000800 */
[----:B------:R-:W-:Y:S01]  /*3d00*/  FMNMX.FTZ R14, R12, R5, !PT ;  /* 0x000000050c0e7209 */ /* 0x000fe20007810000 */
[--C-:B------:R-:W-:Y:S01]  /*3d10*/  FFMA.FTZ R56, R96, UR10, -R43.reuse ;  /* 0x0000000a60387c23 */ /* 0x100fe2000801082b */
[--C-:B------:R-:W-:Y:S01]  /*3d20*/  FFMA.FTZ R57, R98, UR10, -R43.reuse ;  /* 0x0000000a62397c23 */ /* 0x100fe2000801082b */
[--C-:B------:R-:W-:Y:S01]  /*3d30*/  FFMA.FTZ R58, R100, UR10, -R43.reuse ;  /* 0x0000000a643a7c23 */ /* 0x100fe2000801082b */
[----:B------:R-:W-:Y:S01]  /*3d40*/  FMNMX.FTZ R14, R13, R14, !PT ;  /* 0x0000000e0d0e7209 */ /* 0x000fe20007810000 */
[--C-:B------:R-:W-:Y:S01]  /*3d50*/  FFMA.FTZ R63, R106, UR10, -R43.reuse ;  /* 0x0000000a6a3f7c23 */ /* 0x100fe2000801082b */
[----:B------:R-:W-:Y:S01]  /*3d60*/  F2FP.F16.F32.PACK_AB R156, R45, R44 ;  /* 0x0000002c2d9c723e */ /* 0x000fe200000000ff */
[----:B------:R-:W-:Y:S01]  /*3d70*/  MUFU.EX2 R166, R40 ;  /* 0x0000002800a67308 */ /* 0x000fe20000000800 */
[----:B0-----:R-:W-:Y:S01]  /*3d80*/  F2FP.F16.F32.PACK_AB R158, R47, R46 ;  /* 0x0000002e2f9e723e */ /* 0x001fe200000000ff */
[----:B------:R-:W0:Y:S06]  /*3d90*/  SHFL.BFLY PT, R5, R14, 0x2, 0x1f ;  /* 0x0c401f000e057f89 */ /* 0x000e2c00000e0000 */
[----:B------:R1:W-:Y:S08]  /*3da0*/  MUFU.EX2 R53, R52 ;  /* 0x0000003400357308 */ /* 0x0003f00000000800 */
[----:B------:R2:W3:Y:S01]  /*3db0*/  MUFU.EX2 R49, R42 ;  /* 0x0000002a00317308 */ /* 0x0004e20000000800 */
[--C-:B-1----:R-:W-:Y:S01]  /*3dc0*/  FFMA.FTZ R52, R60, UR10, -R43.reuse ;  /* 0x0000000a3c347c23 */ /* 0x102fe2000801082b */
[----:B------:R-:W-:-:S06]  /*3dd0*/  FFMA.FTZ R60, R104, UR10, -R43 ;  /* 0x0000000a683c7c23 */ /* 0x000fcc000801082b */
[----:B------:R1:W-:Y:S01]  /*3de0*/  MUFU.EX2 R61, R60 ;  /* 0x0000003c003d7308 */ /* 0x0003e20000000800 */
[--C-:B--2---:R-:W-:Y:S01]  /*3df0*/  FFMA.FTZ R42, R84, UR10, -R43.reuse ;  /* 0x0000000a542a7c23 */ /* 0x104fe2000801082b */
[----:B0-----:R-:W-:Y:S01]  /*3e00*/  FMNMX.FTZ R40, R14, R5, !PT ;  /* 0x000000050e287209 */ /* 0x001fe20007810000 */
[----:B------:R-:W-:-:S04]  /*3e10*/  FFMA.FTZ R14, R102, UR10, -R43 ;  /* 0x0000000a660e7c23 */ /* 0x000fc8000801082b */
[----:B------:R-:W0:Y:S01]  /*3e20*/  SHFL.BFLY PT, R5, R40, 0x1, 0x1f ;  /* 0x0c201f0028057f89 */ /* 0x000e2200000e0000 */
[----:B------:R-:W-:Y:S01]  /*3e30*/  MUFU.EX2 R59, R14 ;  /* 0x0000000e003b7308 */ /* 0x000fe20000000800 */
[----:B-1----:R-:W-:Y:S01]  /*3e40*/  FADD.FTZ R60, R46, R65 ;  /* 0x000000412e3c7221 */ /* 0x002fe20000010000 */
[----:B---3--:R-:W-:-:S03]  /*3e50*/  F2FP.F16.F32.PACK_AB R160, R49, R48 ;  /* 0x0000003031a0723e */ /* 0x008fc600000000ff */
[----:B------:R-:W-:-:S03]  /*3e60*/  FADD.FTZ R65, R47, R60 ;  /* 0x0000003c2f417221 */ /* 0x000fc60000010000 */
[----:B------:R-:W1:Y:S01]  /*3e70*/  MUFU.EX2 R50, R50 ;  /* 0x0000003200327308 */ /* 0x000e620000000800 */
[----:B------:R-:W-:-:S04]  /*3e80*/  FADD.FTZ R60, R48, R65 ;  /* 0x00000041303c7221 */ /* 0x000fc80000010000 */
[----:B------:R-:W-:-:S03]  /*3e90*/  FADD.FTZ R67, R49, R60 ;  /* 0x0000003c31437221 */ /* 0x000fc60000010000 */
[----:B------:R-:W2:Y:S01]  /*3ea0*/  MUFU.EX2 R51, R51 ;  /* 0x0000003300337308 */ /* 0x000ea20000000800 */
[----:B0-----:R-:W-:-:S07]  /*3eb0*/  FMNMX.FTZ R5, R40, R5, !PT ;  /* 0x0000000528057209 */ /* 0x001fce0007810000 */
[----:B------:R-:W0:Y:S01]  /*3ec0*/  MUFU.EX2 R42, R42 ;  /* 0x0000002a002a7308 */ /* 0x000e220000000800 */
[----:B-1----:R-:W-:Y:S01]  /*3ed0*/  FADD.FTZ R64, R50, R67 ;  /* 0x0000004332407221 */ /* 0x002fe20000010000 */
[--C-:B------:R-:W-:Y:S01]  /*3ee0*/  FFMA.FTZ R40, R68, UR10, -R43.reuse ;  /* 0x0000000a44287c23 */ /* 0x100fe2000801082b */
[C---:B------:R-:W-:Y:S01]  /*3ef0*/  FSETP.NEU.FTZ.AND P1, PT, R5.reuse, -INF , PT ;  /* 0xff8000000500780b */ /* 0x040fe20003f3d000 */
[----:B------:R-:W-:Y:S01]  /*3f00*/  FMUL.FTZ R14, R5, UR10 ;  /* 0x0000000a050e7c20 */ /* 0x000fe20008410000 */
[----:B------:R-:W-:-:S03]  /*3f10*/  FFMA.FTZ R43, R108, UR10, -R43 ;  /* 0x0000000a6c2b7c23 */ /* 0x000fc6000801082b */
[----:B------:R-:W1:Y:S01]  /*3f20*/  MUFU.EX2 R41, R41 ;  /* 0x0000002900297308 */ /* 0x000e620000000800 */
[----:B------:R-:W-:Y:S01]  /*3f30*/  FSEL R14, R14, RZ, P1 ;  /* 0x000000ff0e0e7208 */ /* 0x000fe20000800000 */
[C---:B--2---:R-:W-:Y:S01]  /*3f40*/  FADD.FTZ R67, R51.reuse, R64 ;  /* 0x0000004033437221 */ /* 0x044fe20000010000 */
[----:B------:R-:W-:-:S03]  /*3f50*/  F2FP.F16.F32.PACK_AB R162, R51, R50 ;  /* 0x0000003233a2723e */ /* 0x000fc600000000ff */
        /* <DEDUP_REMOVED lines=13> */
[----:B0-----:R-:W-:Y:S01]  /*4030*/  FADD.FTZ R64, R42, R67 ;  /* 0x000000432a407221 */ /* 0x001fe20000010000 */
[----:B------:R-:W0:Y:S01]  /*4040*/  MUFU.EX2 R21, R21 ;  /* 0x0000001500157308 */ /* 0x000e220000000800 */
[--C-:B------:R-:W-:Y:S01]  /*4050*/  FFMA.FTZ R34, R34, UR10, -R14.reuse ;  /* 0x0000000a22227c23 */ /* 0x100fe2000801080e */
[----:B------:R-:W-:Y:S01]  /*4060*/  FFMA.FTZ R35, R35, UR10, -R14 ;  /* 0x0000000a23237c23 */ /* 0x000fe2000801080e */
[----:B-1----:R-:W-:Y:S01]  /*4070*/  FADD.FTZ R67, R41, R64 ;  /* 0x0000004029437221 */ /* 0x002fe20000010000 */
[--C-:B------:R-:W-:Y:S01]  /*4080*/  FFMA.FTZ R36, R36, UR10, -R14.reuse ;  /* 0x0000000a24247c23 */ /* 0x100fe2000801080e */
[--C-:B------:R-:W-:Y:S01]  /*4090*/  FFMA.FTZ R2, R2, UR10, -R14.reuse ;  /* 0x0000000a02027c23 */ /* 0x100fe2000801080e */
[--C-:B------:R-:W-:Y:S01]  /*40a0*/  FFMA.FTZ R37, R37, UR10, -R14.reuse ;  /* 0x0000000a25257c23 */ /* 0x100fe2000801080e */
[----:B------:R-:W-:Y:S01]  /*40b0*/  FADD.FTZ R64, R166, R67 ;  /* 0x00000043a6407221 */ /* 0x000fe20000010000 */
[----:B------:R-:W1:Y:S01]  /*40c0*/  MUFU.EX2 R24, R24 ;  /* 0x0000001800187308 */ /* 0x000e620000000800 */
[--C-:B------:R-:W-:Y:S01]  /*40d0*/  FFMA.FTZ R38, R38, UR10, -R14.reuse ;  /* 0x0000000a26267c23 */ /* 0x100fe2000801080e */
[----:B------:R-:W-:Y:S01]  /*40e0*/  FFMA.FTZ R0, R0, UR10, -R14 ;  /* 0x0000000a00007c23 */ /* 0x000fe2000801080e */
[----:B------:R-:W-:Y:S01]  /*40f0*/  FADD.FTZ R67, R53, R64 ;  /* 0x0000004035437221 */ /* 0x000fe20000010000 */
[--C-:B------:R-:W-:Y:S01]  /*4100*/  FFMA.FTZ R39, R39, UR10, -R14.reuse ;  /* 0x0000000a27277c23 */ /* 0x100fe2000801080e */
[--C-:B------:R-:W-:Y:S01]  /*4110*/  FFMA.FTZ R11, R11, UR10, -R14.reuse ;  /* 0x0000000a0b0b7c23 */ /* 0x100fe2000801080e */
[----:B------:R-:W-:Y:S01]  /*4120*/  F2FP.F16.F32.PACK_AB R164, R41, R42 ;  /* 0x0000002a29a4723e */ /* 0x000fe200000000ff */
[--C-:B------:R-:W-:Y:S01]  /*4130*/  FFMA.FTZ R15, R15, UR10, -R14.reuse ;  /* 0x0000000a0f0f7c23 */ /* 0x100fe2000801080e */
[----:B------:R-:W2:Y:S01]  /*4140*/  MUFU.EX2 R25, R25 ;  /* 0x0000001900197308 */ /* 0x000ea20000000800 */
[----:B0-----:R-:W-:Y:S01]  /*4150*/  FADD.FTZ R65, R20, R21 ;  /* 0x0000001514417221 */ /* 0x001fe20000010000 */
[----:B------:R-:W-:Y:S01]  /*4160*/  FFMA.FTZ R13, R13, UR10, -R14 ;  /* 0x0000000a0d0d7c23 */ /* 0x000fe2000801080e */
[----:B------:R-:W-:-:S02]  /*4170*/  F2FP.F16.F32.PACK_AB R166, R53, R166 ;  /* 0x000000a635a6723e */ /* 0x000fc400000000ff */
[----:B------:R-:W-:-:S03]  /*4180*/  F2FP.F16.F32.PACK_AB R157, R21, R20 ;  /* 0x00000014159d723e */ /* 0x000fc600000000ff */
        /* <DEDUP_REMOVED lines=19> */
[----:B------:R-:W-:Y:S01]  /*42c0*/  FFMA.FTZ R60, R12, UR10, -R14 ;  /* 0x0000000a0c3c7c23 */ /* 0x000fe2000801080e */
[----:B------:R-:W-:-:S05]  /*42d0*/  F2FP.F16.F32.PACK_AB R165, R31, R30 ;  /* 0x0000001e1fa5723e */ /* 0x000fca00000000ff */
[----:B------:R-:W1:Y:S01]  /*42e0*/  MUFU.EX2 R55, R55 ;  /* 0x0000003700377308 */ /* 0x000e620000000800 */
[----:B0-----:R-:W-:-:S07]  /*42f0*/  FADD.FTZ R64, R54, R67 ;  /* 0x0000004336407221 */ /* 0x001fce0000010000 */
[----:B------:R-:W0:Y:S08]  /*4300*/  MUFU.EX2 R33, R33 ;  /* 0x0000002100217308 */ /* 0x000e300000000800 */
[----:B------:R-:W2:Y:S01]  /*4310*/  MUFU.EX2 R56, R56 ;  /* 0x0000003800387308 */ /* 0x000ea20000000800 */
[C---:B-1----:R-:W-:Y:S01]  /*4320*/  FADD.FTZ R67, R55.reuse, R64 ;  /* 0x0000004037437221 */ /* 0x042fe20000010000 */
[----:B------:R-:W-:-:S06]  /*4330*/  F2FP.F16.F32.PACK_AB R168, R55, R54 ;  /* 0x0000003637a8723e */ /* 0x000fcc00000000ff */
[----:B------:R-:W-:Y:S01]  /*4340*/  MUFU.EX2 R34, R34 ;  /* 0x0000002200227308 */ /* 0x000fe20000000800 */
[----:B0-----:R-:W-:-:S07]  /*4350*/  F2FP.F16.F32.PACK_AB R167, R33, R32 ;  /* 0x0000002021a7723e */ /* 0x001fce00000000ff */
[----:B------:R-:W0:Y:S01]  /*4360*/  MUFU.EX2 R57, R57 ;  /* 0x0000003900397308 */ /* 0x000e220000000800 */
[----:B--2---:R-:W-:-:S07]  /*4370*/  FADD.FTZ R64, R56, R67 ;  /* 0x0000004338407221 */ /* 0x004fce0000010000 */
[----:B------:R-:W1:Y:S08]  /*4380*/  MUFU.EX2 R35, R35 ;  /* 0x0000002300237308 */ /* 0x000e700000000800 */
[----:B------:R-:W2:Y:S01]  /*4390*/  MUFU.EX2 R58, R58 ;  /* 0x0000003a003a7308 */ /* 0x000ea20000000800 */
[C---:B0-----:R-:W-:Y:S01]  /*43a0*/  FADD.FTZ R67, R57.reuse, R64 ;  /* 0x0000004039437221 */ /* 0x041fe20000010000 */
[----:B------:R-:W-:-:S06]  /*43b0*/  F2FP.F16.F32.PACK_AB R170, R57, R56 ;  /* 0x0000003839aa723e */ /* 0x000fcc00000000ff */
[----:B------:R-:W0:Y:S01]  /*43c0*/  MUFU.EX2 R36, R36 ;  /* 0x0000002400247308 */ /* 0x000e220000000800 */
[----:B-1----:R-:W-:-:S07]  /*43d0*/  F2FP.F16.F32.PACK_AB R169, R35, R34 ;  /* 0x0000002223a9723e */ /* 0x002fce00000000ff */
[----:B------:R1:W-:Y:S01]  /*43e0*/  MUFU.EX2 R173, R2 ;  /* 0x0000000200ad7308 */ /* 0x0003e20000000800 */
[----:B--2---:R-:W-:Y:S01]  /*43f0*/  FADD.FTZ R12, R58, R67 ;  /* 0x000000433a0c7221 */ /* 0x004fe20000010000 */
[----:B------:R-:W-:-:S03]  /*4400*/  F2FP.F16.F32.PACK_AB R172, R59, R58 ;  /* 0x0000003a3bac723e */ /* 0x000fc600000000ff */
[----:B------:R-:W-:-:S03]  /*4410*/  FADD.FTZ R47, R59, R12 ;  /* 0x0000000c3b2f7221 */ /* 0x000fc60000010000 */
[----:B------:R-:W2:Y:S01]  /*4420*/  MUFU.EX2 R37, R37 ;  /* 0x0000002500257308 */ /* 0x000ea20000000800 */
[----:B-1----:R-:W-:-:S04]  /*4430*/  FADD.FTZ R2, R32, R65 ;  /* 0x0000004120027221 */ /* 0x002fc80000010000 */
[----:B------:R-:W-:-:S03]  /*4440*/  FADD.FTZ R65, R33, R2 ;  /* 0x0000000221417221 */ /* 0x000fc60000010000 */
[----:B------:R-:W1:Y:S01]  /*4450*/  MUFU.EX2 R52, R52 ;  /* 0x0000003400347308 */ /* 0x000e620000000800 */
[----:B------:R-:W-:-:S04]  /*4460*/  FADD.FTZ R2, R34, R65 ;  /* 0x0000004122027221 */ /* 0x000fc80000010000 */
[----:B------:R-:W-:-:S03]  /*4470*/  FADD.FTZ R45, R35, R2 ;  /* 0x00000002232d7221 */ /* 0x000fc60000010000 */
[----:B------:R-:W3:Y:S01]  /*4480*/  MUFU.EX2 R38, R38 ;  /* 0x0000002600267308 */ /* 0x000ee20000000800 */
[----:B0-----:R-:W-:Y:S01]  /*4490*/  FADD.FTZ R2, R36, R45 ;  /* 0x0000002d24027221 */ /* 0x001fe20000010000 */
[----:B--2---:R-:W-:-:S03]  /*44a0*/  F2FP.F16.F32.PACK_AB R171, R37, R36 ;  /* 0x0000002425ab723e */ /* 0x004fc600000000ff */
[----:B------:R-:W-:-:S03]  /*44b0*/  FADD.FTZ R41, R37, R2 ;  /* 0x0000000225297221 */ /* 0x000fc60000010000 */
[----:B------:R-:W0:Y:S01]  /*44c0*/  MUFU.EX2 R62, R62 ;  /* 0x0000003e003e7308 */ /* 0x000e220000000800 */
[----:B-1----:R-:W-:Y:S01]  /*44d0*/  FADD.FTZ R14, R52, R47 ;  /* 0x0000002f340e7221 */ /* 0x002fe20000010000 */
[----:B------:R-:W-:-:S03]  /*44e0*/  F2FP.F16.F32.PACK_AB R174, R61, R52 ;  /* 0x000000343dae723e */ /* 0x000fc600000000ff */
[----:B------:R-:W-:-:S03]  /*44f0*/  FADD.FTZ R45, R61, R14 ;  /* 0x0000000e3d2d7221 */ /* 0x000fc60000010000 */
[----:B------:R-:W1:Y:S01]  /*4500*/  MUFU.EX2 R0, R0 ;  /* 0x0000000000007308 */ /* 0x000e620000000800 */
[----:B---3--:R-:W-:-:S04]  /*4510*/  FADD.FTZ R2, R38, R41 ;  /* 0x0000002926027221 */ /* 0x008fc80000010000 */
[C---:B------:R-:W-:Y:S01]  /*4520*/  FADD.FTZ R41, R173.reuse, R2 ;  /* 0x00000002ad297221 */ /* 0x040fe20000010000 */
[----:B------:R-:W-:Y:S02]  /*4530*/  F2FP.F16.F32.PACK_AB R173, R173, R38 ;  /* 0x00000026adad723e */ /* 0x000fe400000000ff */
[----:B------:R-:W2:Y:S01]  /*4540*/  MUFU.EX2 R63, R63 ;  /* 0x0000003f003f7308 */ /* 0x000ea20000000800 */
[----:B0-----:R-:W-:-:S07]  /*4550*/  FADD.FTZ R14, R62, R45 ;  /* 0x0000002d3e0e7221 */ /* 0x001fce0000010000 */
[----:B------:R-:W0:Y:S01]  /*4560*/  MUFU.EX2 R39, R39 ;  /* 0x0000002700277308 */ /* 0x000e220000000800 */
[----:B-1----:R-:W-:-:S07]  /*4570*/  FADD.FTZ R2, R0, R41 ;  /* 0x0000002900027221 */ /* 0x002fce0000010000 */
[----:B------:R-:W1:Y:S01]  /*4580*/  MUFU.EX2 R11, R11 ;  /* 0x0000000b000b7308 */ /* 0x000e620000000800 */
[C---:B--2---:R-:W-:Y:S01]  /*4590*/  FADD.FTZ R45, R63.reuse, R14 ;  /* 0x0000000e3f2d7221 */ /* 0x044fe20000010000 */
[----:B------:R-:W-:-:S06]  /*45a0*/  F2FP.F16.F32.PACK_AB R176, R63, R62 ;  /* 0x0000003e3fb0723e */ /* 0x000fcc00000000ff */
[----:B------:R1:W2:Y:S01]  /*45b0*/  MUFU.EX2 R12, R15 ;  /* 0x0000000f000c7308 */ /* 0x0002a20000000800 */
        /* <DEDUP_REMOVED lines=15> */
[----:B------:R-:W-:Y:S06]  /*46b0*/  @!P0 BRA `(.L_x_11015) ;  /* 0x0000000000048947 */ /* 0x000fec0003800000 */
[----:B------:R-:W-:Y:S01]  /*46c0*/  BPT.TRAP 0x1 ;  /* 0x000000040000795c */ /* 0x000fe20000300000 */
.L_x_11015:
[----:B------:R0:W1:Y:S01]  /*46d0*/  SYNCS.PHASECHK.TRANS64.TRYWAIT P1, [UR23+0x22850], R10 ;  /* 0x0228500aff0075a7 */ /* 0x0000620008020157 */
[----:B------:R-:W-:Y:S05]  /*46e0*/  @!P0 BRA `(.L_x_11016) ;  /* 0x0000000000048947 */ /* 0x000fea0003800000 */
[----:B------:R-:W-:Y:S01]  /*46f0*/  BPT.TRAP 0x1 ;  /* 0x000000040000795c */ /* 0x000fe20000300000 */
.L_x_11016:
[----:B-1----:R-:W-:Y:S05]  /*4700*/  @P1 BRA `(.L_x_11017) ;  /* 0x0000000000081947 */ /* 0x002fea0003800000 */
[----:B------:R-:W1:Y:S02]  /*4710*/  SYNCS.PHASECHK.TRANS64.TRYWAIT P1, [UR23+0x22850], R10 ;  /* 0x0228500aff0075a7 */ /* 0x000e640008020157 */
[----:B-1----:R-:W-:Y:S05]  /*4720*/  @!P1 BRA `(.L_x_11018) ;  /* 0x0000011400d09947 */ /* 0x002fea0003800000 */
.L_x_11017:
[----:B------:R-:W-:Y:S01]  /*4730*/  R2UR UR6, R3 ;  /* 0x00000000030672ca */ /* 0x000fe200000e0000 */
[----:B------:R2:W-:Y:S01]  /*4740*/  BAR.SYNC.DEFER_BLOCKING R8, 0x100 ;  /* 0x000400080000751d */ /* 0x0005e20000010000 */
[----:B------:R-:W-:-:S05]  /*4750*/  ISETP.NE.AND P2, PT, R6, 0x1, PT ;  /* 0x000000010600780c */ /* 0x000fca0003f45270 */
[----:B------:R-:W-:Y:S01]  /*4760*/  UMOV UR7, 0x40000040 ;  /* 0x4000004000077882 */ /* 0x000fe20000000000 */
[----:B-1----:R-:W1:Y:S01]  /*4770*/  S2R R11, SR_TID.X ;  /* 0x00000000000b7919 */ /* 0x002e620000002100 */
[----:B--2---:R-:W-:-:S04]  /*4780*/  IMAD.U32 R8, RZ, RZ, UR43 ;  /* 0x0000002bff087e24 */ /* 0x004fc8000f8e00ff */
[----:B------:R-:W-:Y:S02]  /*4790*/  UIADD3 UR6, UR6, 0x400, URZ ;  /* 0x0000040006067890 */ /* 0x000fe4000fffe03f */
[----:B------:R-:W2:Y:S02]  /*47a0*/  @P2 LDC R3, c[0x0][0x44c] ;  /* 0x00011300ff032b82 */ /* 0x000ea40000000800 */
[----:B------:R-:W-:-:S04]  /*47b0*/  USHF.R.U32.HI UR6, URZ, 0x4, UR6 ;  /* 0x000000043f067899 */ /* 0x000fc80008011606 */
[----:B------:R-:W-:Y:S02]  /*47c0*/  ULOP3.LUT UR6, UR6, 0x3fff, URZ, 0xc0, !UPT ;  /* 0x00003fff06067892 */ /* 0x000fe4000f8ec03f */
[----:B0-----:R-:W0:Y:S02]  /*47d0*/  @P2 LDC R10, c[0x0][0x450] ;  /* 0x00011400ff0a2b82 */ /* 0x001e240000000800 */
[----:B------:R-:W-:Y:S01]  /*47e0*/  ULOP3.LUT UR21, UR6, 0x3000000, URZ, 0xfc, !UPT ;  /* 0x0300000006157892 */ /* 0x000fe2000f8efc3f */
[----:B------:R-:W-:-:S03]  /*47f0*/  WARPGROUP.ARRIVE ;  /* 0x00000000000079c5 */ /* 0x000fc60000000000 */
[----:B------:R-:W-:-:S07]  /*4800*/  UIMAD UR11, UR36, 0xc00, UR21 ;  /* 0x00000c00240b78a4 */ /* 0x000fce000f8e0215 */
[----:B------:R-:W-:Y:S02]  /*4810*/  UMOV UR6, UR11 ;  /* 0x0000000b00067c82 */ /* 0x000fe40008000000 */
[----:B------:R-:W-:Y:S01]  /*4820*/  HGMMA.64x256x16.F32 R24, R156, gdesc[UR4].tnspB, RZ, !UPT, gsb0 ;  /* 0x43e000049c187df0 */ /* 0x000fe2000c0008ff */
[----:B------:R-:W-:Y:S01]  /*4830*/  UIADD3 UR6, UR11, 0x80, URZ ;  /* 0x000000800b067890 */ /* 0x000fe2000fffe03f */
[----:B--2---:R-:W-:Y:S01]  /*4840*/  @P2 IMAD.HI.U32 R3, R3, UR43, RZ ;  /* 0x0000002b03032c27 */ /* 0x004fe2000f8e00ff */
[----:B------:R-:W-:Y:S01]  /*4850*/  UMOV UR7, 0x40000040 ;  /* 0x4000004000077882 */ /* 0x000fe20000000000 */
[----:B-1----:R-:W-:Y:S02]  /*4860*/  LOP3.LUT P1, RZ, R11, 0x7f, RZ, 0xc0, !PT ;  /* 0x0000007f0bff7812 */ /* 0x002fe4000782c0ff */
[----:B------:R-:W-:Y:S01]  /*4870*/  IMAD.U32 R11, RZ, RZ, UR23 ;  /* 0x00000017ff0b7e24 */ /* 0x000fe2000f8e00ff */
[----:B0-----:R-:W-:-:S04]  /*4880*/  @P2 SHF.R.U32.HI R8, RZ, R10, R3 ;  /* 0x0000000aff082219 */ /* 0x001fc80000011603 */
[----:B------:R-:W-:-:S06]  /*4890*/  IADD3 R8, R8, -R9, R16 ;  /* 0x8000000908087210 */ /* 0x000fcc0007ffe010 */
[----:B------:R-:W-:-:S05]  /*48a0*/  @!P1 VIADD R3, R11, 0x22860 ;  /* 0x000228600b039836 */ /* 0x000fca0000000000 */
[----:B------:R-:W-:Y:S01]  /*48b0*/  @!P1 PRMT R3, RZ, 0x654, R3 ;  /* 0x00000654ff039816 */ /* 0x000fe20000000003 */
[----:B------:R-:W-:Y:S02]  /*48c0*/  WARPGROUP.DEPBAR.LE gsb0, 0x0 ;  /* 0x00008000000079c5 */ /* 0x000fe40000010000 */
        /* <DEDUP_REMOVED lines=26> */
[----:B------:R-:W-:-:S13]  /*4a70*/  R2UR UR6, R8 ;  /* 0x00000000080672ca */ /* 0x000fda00000e0000 */
[----:B------:R-:W-:Y:S01]  /*4a80*/  UIADD3 UR14, UR6, UR14, URZ ;  /* 0x0000000e060e7290 */ /* 0x000fe2000fffe03f */
[----:B------:R-:W-:Y:S02]  /*4a90*/  WARPGROUP.DEPBAR.LE gsb0, 0x0 ;  /* 0x00008000000079c5 */ /* 0x000fe40000010000 */
[----:B------:R0:W-:Y:S01]  /*4aa0*/  @!P1 SYNCS.ARRIVE.TRANS64.RED.A1T0 RZ, [R3+URZ], RZ ;  /* 0x000000ff03ff99a7 */ /* 0x0001e2000810043f */
[----:B------:R-:W-:Y:S01]  /*4ab0*/  PLOP3.LUT P1, PT, PT, PT, UP0, 0x40, 0x0 ;  /* 0x000000000000781c */ /* 0x000fe20003f2e808 */
[----:B0-----:R-:W-:-:S12]  /*4ac0*/  VIADD R3, R152, 0xfffffffe ;  /* 0xfffffffe98037836 */ /* 0x001fd80000000000 */
[----:B------:R-:W-:Y:S05]  /*4ad0*/  @P1 BRA `(.L_x_11019) ;  /* 0x0000000000481947 */ /* 0x000fea0003800000 */
[C---:B------:R-:W-:Y:S01]  /*4ae0*/  ISETP.GT.AND P1, PT, R8.reuse, RZ, PT ;  /* 0x000000ff0800720c */ /* 0x040fe20003f24270 */
[----:B------:R-:W-:-:S05]  /*4af0*/  VIADD R10, R8, 0xffffffff ;  /* 0xffffffff080a7836 */ /* 0x000fca0000000000 */
[----:B------:R-:W-:-:S07]  /*4b00*/  R2UR UR11, R10 ;  /* 0x000000000a0b72ca */ /* 0x000fce00000e0000 */
[----:B------:R-:W-:Y:S08]  /*4b10*/  @P1 BRA `(.L_x_11020) ;  /* 0x00000000001c1947 */ /* 0x000ff00003800000 */
[----:B------:R-:W-:Y:S02]  /*4b20*/  UISETP.NE.AND UP1, UPT, UR15, 0x1, UPT ;  /* 0x000000010f00788c */ /* 0x000fe4000bf25270 */
[----:B------:R-:W-:-:S09]  /*4b30*/  UIADD3 UR11, -UR6, URZ, URZ ;  /* 0x0000003f060b7290 */ /* 0x000fd2000fffe13f */
[----:B------:R-:W-:Y:S02]  /*4b40*/  @UP1 ULDC.64 UR18, c[0x0][0x9e8] ;  /* 0x00027a0000121ab9 */ /* 0x000fe40000000a00 */
[----:B------:R-:W-:-:S04]  /*4b50*/  UIMAD.WIDE.U32 UR6, UR11, UR18, URZ ;  /* 0x000000120b0672a5 */ /* 0x000fc8000f8e003f */
[----:B------:R-:W-:-:S04]  /*4b60*/  @UP1 USHF.R.U32.HI UR11, URZ, UR19, UR7 ;  /* 0x000000133f0b1299 */ /* 0x000fc80008011607 */
[----:B------:R-:W-:Y:S01]  /*4b70*/  ULOP3.LUT UR11, URZ, UR11, URZ, 0x33, !UPT ;  /* 0x0000000b3f0b7292 */ /* 0x000fe2000f8e333f */
[----:B------:R-:W-:Y:S11]  /*4b80*/  BRA `(.L_x_11021) ;  /* 0x0000000000107947 */ /* 0x000ff60003800000 */
.L_x_11020:
[----:B------:R-:W-:-:S11]  /*4b90*/  UISETP.NE.AND UP1, UPT, UR15, 0x1, UPT ;  /* 0x000000010f00788c */ /* 0x000fd6000bf25270 */
[----:B------:R-:W-:Y:S02]  /*4ba0*/  @UP1 ULDC.64 UR18, c[0x0][0x9e8] ;  /* 0x00027a0000121ab9 */ /* 0x000fe40000000a00 */
[----:B------:R-:W-:-:S04]  /*4bb0*/  UIMAD.WIDE.U32 UR6, UR11, UR18, URZ ;  /* 0x000000120b0672a5 */ /* 0x000fc8000f8e003f */
[----:B------:R-:W-:-:S12]  /*4bc0*/  @UP1 USHF.R.U32.HI UR11, URZ, UR19, UR7 ;  /* 0x000000133f0b1299 */ /* 0x000fd80008011607 */
.L_x_11021:
[----:B------:R-:W-:-:S04]  /*4bd0*/  UIMAD UR11, UR11, UR15, UR15 ;  /* 0x0000000f0b0b72a4 */ /* 0x000fc8000f8e020f */
[----:B------:R-:W-:-:S04]  /*4be0*/  UISETP.LT.AND UP1, UPT, UR14, UR11, UPT ;  /* 0x0000000b0e00728c */ /* 0x000fc8000bf21270 */
[----:B------:R-:W-:-:S12]  /*4bf0*/  USEL UR14, UR14, UR11, UP1 ;  /* 0x0000000b0e0e7287 */ /* 0x000fd80008800000 */
.L_x_11019:
[----:B------:R-:W-:Y:S01]  /*4c00*/  UIMAD.WIDE UR6, UR14, 0x2aaaaaab, URZ ;  /* 0x2aaaaaab0e0678a5 */ /* 0x000fe2000f8e023f */
[----:B------:R-:W-:Y:S01]  /*4c10*/  ULDC UR25, c[0x0][0x9e4] ;  /* 0x0002790000197ab9 */ /* 0x000fe20000000800 */
[----:B------:R-:W-:Y:S02]  /*4c20*/  ULDC UR26, c[0x0][0x9d8] ;  /* 0x00027600001a7ab9 */ /* 0x000fe40000000800 */
[----:B------:R-:W-:Y:S01]  /*4c30*/  USHF.R.U32.HI UR6, URZ, 0x1f, UR7 ;  /* 0x0000001f3f067899 */ /* 0x000fe20008011607 */
[----:B------:R-:W-:Y:S01]  /*4c40*/  ULDC UR24, c[0x0][0x988] ;  /* 0x0002620000187ab9 */ /* 0x000fe20000000800 */
[----:B------:R-:W-:Y:S02]  /*4c50*/  ULDC UR27, c[0x0][0x9e0] ;  /* 0x00027800001b7ab9 */ /* 0x000fe40000000800 */
[----:B------:R-:W-:-:S04]  /*4c60*/  ULEA.HI.SX32 UR6, UR7, UR6, 0x1c ;  /* 0x0000000607067291 */ /* 0x000fc8000f8fe23f */
[----:B------:R-:W-:-:S04]  /*4c70*/  UISETP.LT.AND UP1, UPT, UR39, UR6, UPT ;  /* 0x000000062700728c */ /* 0x000fc8000bf21270 */
[----:B------:R-:W-:-:S06]  /*4c80*/  USEL UR23, UR39, UR6, !UP1 ;  /* 0x0000000627177287 */ /* 0x000fcc000c800000 */
[----:B------:R-:W-:-:S13]  /*4c90*/  ISETP.GE.AND P1, PT, R3, UR23, PT ;  /* 0x0000001703007c0c */ /* 0x000fda000bf26270 */
[----:B------:R-:W-:Y:S05]  /*4ca0*/  @!P1 BRA `(.L_x_11022) ;  /* 0x00000034007c9947 */ /* 0x000fea0003800000 */
.L_x_11039:
[----:B------:R-:W-:-:S04]  /*4cb0*/  UIADD3 UR36, UR36, 0x1, URZ ;  /* 0x0000000124247890 */ /* 0x000fc8000fffe03f */
[----:B------:R-:W-:-:S04]  /*4cc0*/  UISETP.NE.AND UP1, UPT, UR36, 0x2, UPT ;  /* 0x000000022400788c */ /* 0x000fc8000bf25270 */
[----:B------:R-:W-:Y:S02]  /*4cd0*/  USEL UR6, URZ, 0x1, UP1 ;  /* 0x000000013f067887 */ /* 0x000fe40008800000 */
[----:B------:R-:W-:Y:S02]  /*4ce0*/  USEL UR36, UR36, URZ, UP1 ;  /* 0x0000003f24247287 */ /* 0x000fe40008800000 */
[----:B------:R-:W-:Y:S01]  /*4cf0*/  ULOP3.LUT UR37, UR37, UR6, URZ, 0x3c, !UPT ;  /* 0x0000000625257292 */ /* 0x000fe2000f8e3c3f */
[----:B0-----:R-:W-:Y:S11]  /*4d00*/  @!P0 BRA `(.L_x_11023) ;  /* 0x0000000000048947 */ /* 0x001ff60003800000 */
[----:B------:R-:W-:Y:S01]  /*4d10*/  BPT.TRAP 0x1 ;  /* 0x000000040000795c */ /* 0x000fe20000300000 */
.L_x_11023:
        /* <DEDUP_REMOVED lines=9> */
.L_x_11024:
[----:B-1----:R-:W-:Y:S05]  /*4db0*/  @P1 BRA `(.L_x_11025) ;  /* 0x0000000000081947 */ /* 0x002fea0003800000 */
[----:B------:R-:W1:Y:S02]  /*4dc0*/  SYNCS.PHASECHK.TRANS64.TRYWAIT P1, [UR28+0x22830], R8 ;  /* 0x02283008ff0075a7 */ /* 0x000e64000802015c */
[----:B-1----:R-:W-:Y:S05]  /*4dd0*/  @!P1 BRA `(.L_x_11026) ;  /* 0x00000110003c9947 */ /* 0x002fea0003800000 */
.L_x_11025:
[----:B------:R-:W-:Y:S01]  /*4de0*/  UIMAD UR18, UR36, 0x300, UR20 ;  /* 0x00000300241278a4 */ /* 0x000fe2000f8e0214 */
[----:B------:R-:W-:Y:S01]  /*4df0*/  WARPGROUP.ARRIVE ;  /* 0x00000000000079c5 */ /* 0x000fe20000000000 */
[----:B------:R-:W-:Y:S01]  /*4e00*/  UMOV UR19, 0x40000040 ;  /* 0x4000004000137882 */ /* 0x000fe20000000000 */
[----:B------:R-:W-:Y:S01]  /*4e10*/  UMOV UR7, 0x40000040 ;  /* 0x4000004000077882 */ /* 0x000fe20000000000 */
[----:B------:R-:W-:Y:S01]  /*4e20*/  UIADD3 UR6, UR18, 0x2, URZ ;  /* 0x0000000212067890 */ /* 0x000fe2000fffe03f */
[----:B------:R-:W-:Y:S01]  /*4e30*/  ISETP.NE.AND P1, PT, R6, 0x1, PT ;  /* 0x000000010600780c */ /* 0x000fe20003f25270 */
[----:B------:R-:W-:Y:S01]  /*4e40*/  UIADD3 UR10, UR18, 0x4, URZ ;  /* 0x00000004120a7890 */ /* 0x000fe2000fffe03f */
[----:B------:R-:W2:Y:S01]  /*4e50*/  S2R R9, SR_TID.X ;  /* 0x0000000000097919 */ /* 0x000ea20000002100 */
[----:B------:R-:W-:Y:S01]  /*4e60*/  UMOV UR11, 0x40000040 ;  /* 0x40000040000b7882 */ /* 0x000fe20000000000 */
[----:B------:R-:W-:Y:S01]  /*4e70*/  HGMMA.64x96x16.F32 R152, gdesc[UR16], RZ, !UPT, gsb0 ;  /* 0x01600000109879f0 */ /* 0x000fe2000c0008ff */
[----:B------:R-:W-:Y:S01]  /*4e80*/  UIADD3 UR14, UR18, 0x6, URZ ;  /* 0x00000006120e7890 */ /* 0x000fe2000fffe03f */
[----:B------:R-:W-:-:S07]  /*4e90*/  UMOV UR15, 0x40000040 ;  /* 0x40000040000f7882 */ /* 0x000fce0000000000 */
[----:B-1----:R-:W1:Y:S08]  /*4ea0*/  @P1 LDC R7, c[0x0][0x44c] ;  /* 0x00011300ff071b82 */ /* 0x002e700000000800 */
[----:B------:R-:W3:Y:S01]  /*4eb0*/  @P1 LDC R10, c[0x0][0x450] ;  /* 0x00011400ff0a1b82 */ /* 0x000ee20000000800 */
[----:B--2---:R-:W-:Y:S01]  /*4ec0*/  SHF.R.U32.HI R11, RZ, 0x7, R9 ;  /* 0x00000007ff0b7819 */ /* 0x004fe20000011609 */
        /* <DEDUP_REMOVED lines=23> */
[----:B------:R-:W-:Y:S01]  /*5040*/  FMUL.FTZ R157, R161, UR26 ;  /* 0x0000001aa19d7c20 */ /* 0x000fe20008410000 */
[----:B-1----:R-:W-:-:S04]  /*5050*/  @P1 IMAD.HI.U32 R7, R194, R7, RZ ;  /* 0x00000007c2071227 */ /* 0x002fc800078e00ff */
[----:B------:R-:W-:Y:S01]  /*5060*/  FMUL.FTZ R161, R165, UR26 ;  /* 0x0000001aa5a17c20 */ /* 0x000fe20008410000 */
[----:B------:R-:W-:Y:S01]  /*5070*/  FMUL.FTZ R165, R169, UR26 ;  /* 0x0000001aa9a57c20 */ /* 0x000fe20008410000 */
[----:B------:R-:W-:Y:S01]  /*5080*/  FMUL.FTZ R169, R173, UR26 ;  /* 0x0000001aada97c20 */ /* 0x000fe20008410000 */
[----:B------:R-:W-:Y:S01]  /*5090*/  FMUL.FTZ R173, R177, UR26 ;  /* 0x0000001ab1ad7c20 */ /* 0x000fe20008410000 */
[----:B---3--:R-:W-:Y:S01]  /*50a0*/  @P1 SHF.R.U32.HI R194, RZ, R10, R7 ;  /* 0x0000000affc21219 */ /* 0x008fe20000011607 */
[----:B------:R-:W-:Y:S01]  /*50b0*/  IMAD.U32 R177, RZ, RZ, UR28 ;  /* 0x0000001cffb17e24 */ /* 0x000fe2000f8e00ff */
[----:B------:R-:W-:Y:S01]  /*50c0*/  LOP3.LUT P1, RZ, R9, 0x7f, RZ, 0xc0, !PT ;  /* 0x0000007f09ff7812 */ /* 0x000fe2000782c0ff */
[----:B------:R-:W-:Y:S01]  /*50d0*/  FMUL.FTZ R13, R155, UR26 ;  /* 0x0000001a9b0d7c20 */ /* 0x000fe20008410000 */
[----:B------:R-:W1:Y:S01]  /*50e0*/  LDC R9, c[0x0][0x288] ;  /* 0x0000a200ff097b82 */ /* 0x000e620000000800 */
        /* <DEDUP_REMOVED lines=20> */
[----:B------:R-:W-:Y:S01]  /*5230*/  IMAD R189, R3, -0x60, RZ ;  /* 0xffffffa003bd7824 */ /* 0x000fe200078e02ff */
[----:B------:R-:W-:Y:S01]  /*5240*/  IADD3 R7, -R11, 0xb, RZ ;  /* 0x0000000b0b077810 */ /* 0x000fe20007ffe1ff */
        /* <DEDUP_REMOVED lines=8> */
[----:B------:R-:W-:Y:S01]  /*52d0*/  FMUL.FTZ R191, R193, UR26 ;  /* 0x0000001ac1bf7c20 */ /* 0x000fe20008410000 */
[----:B------:R-:W-:Y:S01]  /*52e0*/  FMUL.FTZ R195, R196, UR26 ;  /* 0x0000001ac4c37c20 */ /* 0x000fe20008410000 */
[----:B------:R-:W-:Y:S01]  /*52f0*/  FMUL.FTZ R196, R197, UR26 ;  /* 0x0000001ac5c47c20 */ /* 0x000fe20008410000 */
[----:B------:R-:W-:-:S02]  /*5300*/  VIADD R11, R189, 0x1 ;  /* 0x00000001bd0b7836 */ /* 0x000fc40000000000 */
[----:B------:R-:W-:Y:S01]  /*5310*/  FMUL.FTZ R192, R198, UR26 ;  /* 0x0000001ac6c07c20 */ /* 0x000fe20008410000 */
[----:B------:R-:W-:Y:S01]  /*5320*/  FMUL.FTZ R193, R199, UR26 ;  /* 0x0000001ac7c17c20 */ /* 0x000fe20008410000 */
[----:B------:R3:W-:Y:S06]  /*5330*/  BAR.ARV R7, 0x100 ;  /* 0x000400070000751d */ /* 0x0007ec0000002000 */
[----:B------:R3:W-:Y:S01]  /*5340*/  @!P1 SYNCS.ARRIVE.TRANS64.RED.A1T0 RZ, [R10+URZ], RZ ;  /* 0x000000ff0aff99a7 */ /* 0x0007e2000810043f */
[----:B------:R-:W-:Y:S01]  /*5350*/  PLOP3.LUT P1, PT, PT, PT, UP0, 0x40, 0x0 ;  /* 0x000000000000781c */ /* 0x000fe20003f2e808 */
[----:B------:R-:W-:Y:S01]  /*5360*/  IMAD R11, R18, -0x2, R11 ;  /* 0xfffffffe120b7824 */ /* 0x000fe200078e020b */
[----:B------:R-:W4:Y:S04]  /*5370*/  MUFU.TANH R14, R14 ;  /* 0x0000000e000e7308 */ /* 0x000f280000002400 */
[----:B-1----:R-:W-:-:S04]  /*5380*/  IADD3 R11, R11, -R9, R16 ;  /* 0x800000090b0b7210 */ /* 0x002fc80007ffe010 */
[----:B------:R-:W1:Y:S01]  /*5390*/  MUFU.TANH R15, R15 ;  /* 0x0000000f000f7308 */ /* 0x000e620000002400 */
        /* <DEDUP_REMOVED lines=63> */
.L_x_11029:
[----:B------:R-:W-:-:S05]  /*5790*/  IMAD.U32 R217, RZ, RZ, UR25 ;  /* 0x00000019ffd97e24 */ /* 0x000fca000f8e00ff */
[----:B------:R-:W-:-:S13]  /*57a0*/  ISETP.NE.AND P1, PT, R217, 0x1, PT ;  /* 0x00000001d900780c */ /* 0x000fda0003f25270 */
[----:B------:R-:W1:Y:S02]  /*57b0*/  @P1 LDC.64 R10, c[0x0][0x9e8] ;  /* 0x00027a00ff0a1b82 */ /* 0x000e640000000a00 */
[----:B-1----:R-:W-:-:S05]  /*57c0*/  @P1 IMAD.HI.U32 R10, R215, R10, RZ ;  /* 0x0000000ad70a1227 */ /* 0x002fca00078e00ff */
[----:B------:R-:W-:-:S07]  /*57d0*/  @P1 SHF.R.U32.HI R215, RZ, R11, R10 ;  /* 0x0000000bffd71219 */ /* 0x000fce000001160a */
.L_x_11030:
[----:B------:R-:W-:Y:S05]  /*57e0*/  BSYNC B0 ;  /* 0x0000000000007941 */ /* 0x000fea0003800000 */
.L_x_11028:
[----:B------:R-:W-:-:S04]  /*57f0*/  IMAD R10, R18, -0x2, R189 ;  /* 0xfffffffe120a7824 */ /* 0x000fc800078e02bd */
[----:B------:R-:W-:-:S05]  /*5800*/  IMAD R10, R215, R217, R10 ;  /* 0x000000d9d70a7224 */ /* 0x000fca00078e020a */
[----:B------:R-:W-:Y:S02]  /*5810*/  VIADDMNMX R198, R10, R217, R198, PT ;  /* 0x000000d90ac67246 */ /* 0x000fe400038001c6 */
[----:B------:R-:W-:-:S07]  /*5820*/  VIMNMX R197, R197, R10, !PT ;  /* 0x0000000ac5c57248 */ /* 0x000fce0007fe0100 */
.L_x_11027:
[----:B------:R-:W-:Y:S01]  /*5830*/  ISETP.GE.AND P2, PT, R189, 0x1, PT ;  /* 0x00000001bd00780c */ /* 0x000fe20003f46270 */
[----:B------:R-:W1:Y:S01]  /*5840*/  SHFL.IDX PT, R194, R194, 0x1, 0x1c1f ;  /* 0x003c1f00c2c27f89 */ /* 0x000e6200000e0000 */
[----:B------:R-:W-:Y:S02]  /*5850*/  LOP3.LUT R17, R17, 0xfffbffff, RZ, 0xc0, !PT ;  /* 0xfffbffff11117812 */ /* 0x000fe400078ec0ff */
[----:B------:R-:W-:Y:S02]  /*5860*/  ISETP.GE.AND P1, PT, R189, 0x2, PT ;  /* 0x00000002bd00780c */ /* 0x000fe40003f26270 */
[----:B------:R-:W-:Y:S02]  /*5870*/  ISETP.GT.AND P3, PT, R197, RZ, !P2 ;  /* 0x000000ffc500720c */ /* 0x000fe40005764270 */
[----:B------:R-:W-:Y:S02]  /*5880*/  ISETP.GE.AND P4, PT, R189, 0x9, PT ;  /* 0x00000009bd00780c */ /* 0x000fe40003f86270 */
[----:B------:R-:W-:-:S03]  /*5890*/  ISETP.LT.OR P3, PT, R198, 0x1, P3 ;  /* 0x00000001c600780c */ /* 0x000fc60001f61670 */
[----:B------:R-:W-:Y:S02]  /*58a0*/  @P2 LOP3.LUT R17, R17, 0x40000, RZ, 0xfc, !PT ;  /* 0x0004000011112812 */ /* 0x000fe400078efcff */
[----:B------:R-:W-:Y:S02]  /*58b0*/  ISETP.GT.AND P2, PT, R197, 0x1, !P1 ;  /* 0x00000001c500780c */ /* 0x000fe40004f44270 */
[----:B------:R-:W-:Y:S02]  /*58c0*/  FSEL R215, R14, -INF , !P3 ;  /* 0xff8000000ed77808 */ /* 0x000fe40005800000 */
[----:B------:R-:W-:Y:S02]  /*58d0*/  ISETP.LT.OR P2, PT, R198, 0x2, P2 ;  /* 0x00000002c600780c */ /* 0x000fe40001741670 */
[----:B------:R-:W-:Y:S02]  /*58e0*/  ISETP.GE.AND P3, PT, R189, 0xa, PT ;  /* 0x0000000abd00780c */ /* 0x000fe40003f66270 */
[----:B------:R-:W-:-:S02]  /*58f0*/  LOP3.LUT R17, R17, 0xfffffffd, RZ, 0xc0, !PT ;  /* 0xfffffffd11117812 */ /* 0x000fc400078ec0ff */
[----:B------:R-:W-:Y:S01]  /*5900*/  FSEL R15, R15, -INF , !P2 ;  /* 0xff8000000f0f7808 */ /* 0x000fe20005000000 */
[--C-:B-1----:R-:W-:Y:S01]  /*5910*/  IMAD.IADD R204, R204, 0x1, R194.reuse ;  /* 0x00000001cccc7824 */ /* 0x102fe200078e02c2 */
[----:B------:R-:W-:Y:S01]  /*5920*/  ISETP.GT.AND P2, PT, R197, 0x8, !P4 ;  /* 0x00000008c500780c */ /* 0x000fe20006744270 */
[----:B------:R-:W-:Y:S01]  /*5930*/  IMAD.IADD R199, R199, 0x1, R194 ;  /* 0x00000001c7c77824 */ /* 0x000fe200078e02c2 */
[----:B------:R-:W-:Y:S02]  /*5940*/  @P4 LOP3.LUT R17, R17, 0x2, RZ, 0xfc, !PT ;  /* 0x0000000211114812 */ /* 0x000fe400078efcff */
[----:B------:R-:W-:Y:S02]  /*5950*/  ISETP.LT.OR P2, PT, R198, 0x9, P2 ;  /* 0x00000009c600780c */ /* 0x000fe40001741670 */
[----:B------:R-:W-:Y:S02]  /*5960*/  LOP3.LUT R17, R17, 0xfffffffb, RZ, 0xc0, !PT ;  /* 0xfffffffb11117812 */ /* 0x000fe400078ec0ff */
[----:B0-----:R-:W-:-:S02]  /*5970*/  FSEL R152, R152, -INF , !P2 ;  /* 0xff80000098987808 */ /* 0x001fc40005000000 */
[----:B------:R-:W-:Y:S02]  /*5980*/  @P3 LOP3.LUT R17, R17, 0x4, RZ, 0xfc, !PT ;  /* 0x0000000411113812 */ /* 0x000fe400078efcff */
[----:B------:R-:W-:Y:S02]  /*5990*/  ISETP.GT.AND P2, PT, R197, 0x9, !P3 ;  /* 0x00000009c500780c */ /* 0x000fe40005f44270 */
[----:B------:R-:W-:Y:S02]  /*59a0*/  ISETP.GE.AND P3, PT, R189, 0x11, PT ;  /* 0x00000011bd00780c */ /* 0x000fe40003f66270 */
[----:B------:R-:W-:Y:S02]  /*59b0*/  ISETP.LT.OR P2, PT, R198, 0xa, P2 ;  /* 0x0000000ac600780c */ /* 0x000fe40001741670 */
[----:B------:R-:W-:Y:S02]  /*59c0*/  LOP3.LUT R17, R17, 0xfffffff7, RZ, 0xc0, !PT ;  /* 0xfffffff711117812 */ /* 0x000fe400078ec0ff */
[----:B------:R-:W-:-:S02]  /*59d0*/  FSEL R153, R153, -INF , !P2 ;  /* 0xff80000099997808 */ /* 0x000fc40005000000 */
[----:B------:R-:W-:-:S04]  /*59e0*/  ISETP.GT.AND P2, PT, R197, 0x10, !P3 ;  /* 0x00000010c500780c */ /* 0x000fc80005f44270 */
[----:B------:R-:W-:Y:S02]  /*59f0*/  ISETP.LT.OR P2, PT, R198, 0x11, P2 ;  /* 0x00000011c600780c */ /* 0x000fe40001741670 */
[----:B------:R-:W-:Y:S02]  /*5a00*/  @P3 LOP3.LUT R17, R17, 0x8, RZ, 0xfc, !PT ;  /* 0x0000000811113812 */ /* 0x000fe400078efcff */
[----:B------:R-:W-:Y:S02]  /*5a10*/  ISETP.GE.AND P3, PT, R189, 0x12, PT ;  /* 0x00000012bd00780c */ /* 0x000fe40003f66270 */
[----:B------:R-:W-:Y:S02]  /*5a20*/  LOP3.LUT R17, R17, 0xffffffef, RZ, 0xc0, !PT ;  /* 0xffffffef11117812 */ /* 0x000fe400078ec0ff */
[----:B------:R-:W-:Y:S02]  /*5a30*/  FSEL R156, R156, -INF , !P2 ;  /* 0xff8000009c9c7808 */ /* 0x000fe40005000000 */
[----:B------:R-:W-:-:S04]  /*5a40*/  ISETP.GT.AND P2, PT, R197, 0x11, !P3 ;  /* 0x00000011c500780c */ /* 0x000fc80005f44270 */
[----:B------:R-:W-:-:S03]  /*5a50*/  ISETP.LT.OR P2, PT, R198, 0x12, P2 ;  /* 0x00000012c600780c */ /* 0x000fc60001741670 */
        /* <DEDUP_REMOVED lines=68> */
[----:B------:R-:W-:Y:S02]  /*5ea0*/  FSEL R181, R181, -INF , !P2 ;  /* 0xff800000b5b57808 */ /* 0x000fe40005000000 */
[----:B------:R-:W-:Y:S02]  /*5eb0*/  LOP3.LUT R17, R17, 0xffffffbf, RZ, 0xc0, !PT ;  /* 0xffffffbf11117812 */ /* 0x000fe400078ec0ff */
[----:B------:R-:W-:-:S04]  /*5ec0*/  ISETP.GT.AND P2, PT, R197, 0x41, !P3 ;  /* 0x00000041c500780c */ /* 0x000fc80005f44270 */
[----:B------:R-:W-:-:S03]  /*5ed0*/  ISETP.LT.OR P2, PT, R198, 0x42, P2 ;  /* 0x00000042c600780c */ /* 0x000fc60001741670 */
[----:B------:R-:W-:Y:S02]  /*5ee0*/  @P3 LOP3.LUT R17, R17, 0x40, RZ, 0xfc, !PT ;  /* 0x0000004011113812 */ /* 0x000fe400078efcff */
[----:B------:R-:W-:Y:S02]  /*5ef0*/  ISETP.GE.AND P3, PT, R189, 0x49, PT ;  /* 0x00000049bd00780c */ /* 0x000fe40003f66270 */
[----:B------:R-:W-:Y:S02]  /*5f00*/  FSEL R182, R182, -INF , !P2 ;  /* 0xff800000b6b67808 */ /* 0x000fe40005000000 */
[----:B------:R-:W-:Y:S02]  /*5f10*/  ISETP.GT.AND P2, PT, R197, 0x48, !P3 ;  /* 0x00000048c500780c */ /* 0x000fe40005f44270 */
[----:B------:R-:W-:Y:S02]  /*5f20*/  LOP3.LUT R17, R17, 0xffffffdf, RZ, 0xc0, !PT ;  /* 0xffffffdf11117812 */ /* 0x000fe400078ec0ff */
[----:B------:R-:W-:-:S04]  /*5f30*/  ISETP.LT.OR P2, PT, R198, 0x49, P2 ;  /* 0x00000049c600780c */ /* 0x000fc80001741670 */
[----:B------:R-:W-:Y:S02]  /*5f40*/  FSEL R185, R185, -INF , !P2 ;  /* 0xff800000b9b97808 */ /* 0x000fe40005000000 */
[----:B------:R-:W-:Y:S02]  /*5f50*/  ISETP.GE.AND P2, PT, R189, 0x4a, PT ;  /* 0x0000004abd00780c */ /* 0x000fe40003f46270 */
[----:B------:R-:W-:Y:S02]  /*5f60*/  @P3 LOP3.LUT R17, R17, 0x20, RZ, 0xfc, !PT ;  /* 0x0000002011113812 */ /* 0x000fe400078efcff */
[----:B------:R-:W-:Y:S02]  /*5f70*/  ISETP.GT.AND P3, PT, R197, 0x49, !P2 ;  /* 0x00000049c500780c */ /* 0x000fe40005764270 */
[----:B------:R-:W-:Y:S02]  /*5f80*/  LOP3.LUT R17, R17, 0xfffffffe, RZ, 0xc0, !PT ;  /* 0xfffffffe11117812 */ /* 0x000fe400078ec0ff */
        /* <DEDUP_REMOVED lines=14> */
[----:B------:R-:W-:-:S13]  /*6070*/  ISETP.GE.AND P6, PT, R189, 0x5a, PT ;  /* 0x0000005abd00780c */ /* 0x000fda0003fc6270 */
[----:B------:R-:W-:Y:S02]  /*6080*/  @P6 LOP3.LUT R17, R17, 0x1, RZ, 0xfc, !PT ;  /* 0x0000000111116812 */ /* 0x000fe400078efcff */
[----:B------:R-:W-:-:S04]  /*6090*/  ISETP.GT.AND P6, PT, R197, 0x59, !P6 ;  /* 0x00000059c500780c */ /* 0x000fc800077c4270 */
[----:B------:R-:W-:-:S04]  /*60a0*/  ISETP.LT.OR P6, PT, R198, 0x5a, P6 ;  /* 0x0000005ac600780c */ /* 0x000fc800037c1670 */
[----:B------:R-:W-:Y:S02]  /*60b0*/  FSEL R196, R196, -INF , !P6 ;  /* 0xff800000c4c47808 */ /* 0x000fe40007000000 */
[----:B------:R-:W-:-:S13]  /*60c0*/  PLOP3.LUT P6, PT, PT, PT, UP0, 0x40, 0x0 ;  /* 0x000000000000781c */ /* 0x000fda0003fce808 */
[----:B------:R-:W-:Y:S05]  /*60d0*/  @P6 BRA `(.L_x_11031) ;  /* 0x0000000000586947 */ /* 0x000fea0003800000 */
        /* <DEDUP_REMOVED lines=12> */
.L_x_11033:
[----:B------:R-:W-:-:S05]  /*61a0*/  IMAD.U32 R14, RZ, RZ, UR25 ;  /* 0x00000019ff0e7e24 */ /* 0x000fca000f8e00ff */
[----:B------:R-:W-:-:S13]  /*61b0*/  ISETP.NE.AND P6, PT, R14, 0x1, PT ;  /* 0x000000010e00780c */ /* 0x000fda0003fc5270 */
[----:B------:R-:W0:Y:S02]  /*61c0*/  @P6 LDC.64 R10, c[0x0][0x9e8] ;  /* 0x00027a00ff0a6b82 */ /* 0x000e240000000a00 */
[----:B0-----:R-:W-:-:S05]  /*61d0*/  @P6 IMAD.HI.U32 R10, R197, R10, RZ ;  /* 0x0000000ac50a6227 */ /* 0x001fca00078e00ff */
[----:B------:R-:W-:-:S07]  /*61e0*/  @P6 SHF.R.U32.HI R197, RZ, R11, R10 ;  /* 0x0000000bffc56219 */ /* 0x000fce000001160a */
.L_x_11034:
[----:B------:R-:W-:Y:S05]  /*61f0*/  BSYNC B0 ;  /* 0x0000000000007941 */ /* 0x000fea0003800000 */
.L_x_11032:
[----:B------:R-:W-:-:S04]  /*6200*/  IMAD R189, R18, -0x2, R189 ;  /* 0xfffffffe12bd7824 */ /* 0x000fc800078e02bd */
[----:B------:R-:W-:-:S05]  /*6210*/  IMAD R197, R197, R14, R189 ;  /* 0x0000000ec5c57224 */ /* 0x000fca00078e02bd */
[----:B------:R-:W-:Y:S02]  /*6220*/  VIADDMNMX R204, R197, R14, R204, PT ;  /* 0x0000000ec5cc7246 */ /* 0x000fe400038001cc */
[----:B------:R-:W-:-:S07]  /*6230*/  VIMNMX R199, R199, R197, !PT ;  /* 0x000000c5c7c77248 */ /* 0x000fce0007fe0100 */
.L_x_11031:
[----:B------:R-:W-:Y:S01]  /*6240*/  ISETP.GT.AND P1, PT, R199, 0x1, !P1 ;  /* 0x00000001c700780c */ /* 0x000fe20004f24270 */
[----:B------:R-:W-:Y:S01]  /*6250*/  UMOV UR10, UR24 ;  /* 0x00000018000a7c82 */ /* 0x000fe20008000000 */
[----:B------:R-:W-:Y:S02]  /*6260*/  LOP3.LUT P6, RZ, R17, 0x10000, RZ, 0xc0, !PT ;  /* 0x0001000011ff7812 */ /* 0x000fe400078cc0ff */
[----:B------:R-:W-:Y:S02]  /*6270*/  ISETP.LT.OR P1, PT, R204, 0x2, P1 ;  /* 0x00000002cc00780c */ /* 0x000fe40000f21670 */
[----:B------:R-:W-:Y:S02]  /*6280*/  FMNMX.FTZ R10, R215, R4, !PT ;  /* 0x00000004d70a7209 */ /* 0x000fe40007810000 */
[----:B------:R-:W-:Y:S02]  /*6290*/  FSEL R13, R13, -INF , !P1 ;  /* 0xff8000000d0d7808 */ /* 0x000fe40004800000 */
[----:B------:R-:W-:-:S02]  /*62a0*/  LOP3.LUT P1, RZ, R17, 0x2, RZ, 0xc0, !PT ;  /* 0x0000000211ff7812 */ /* 0x000fc4000782c0ff */
[----:B------:R-:W-:Y:S02]  /*62b0*/  FMNMX.FTZ R11, R15, R10, !PT ;  /* 0x0000000a0f0b7209 */ /* 0x000fe40007810000 */
[----:B------:R-:W-:Y:S02]  /*62c0*/  ISETP.GT.AND P1, PT, R199, 0x8, !P1 ;  /* 0x00000008c700780c */ /* 0x000fe40004f24270 */
[----:B------:R-:W-:Y:S02]  /*62d0*/  FMNMX.FTZ R10, R152, R11, !PT ;  /* 0x0000000b980a7209 */ /* 0x000fe40007810000 */
[----:B------:R-:W-:Y:S02]  /*62e0*/  ISETP.LT.OR P1, PT, R204, 0x9, P1 ;  /* 0x00000009cc00780c */ /* 0x000fe40000f21670 */
[----:B------:R-:W-:Y:S02]  /*62f0*/  FMNMX.FTZ R11, R153, R10, !PT ;  /* 0x0000000a990b7209 */ /* 0x000fe40007810000 */
[----:B------:R-:W-:-:S02]  /*6300*/  FSEL R20, R20, -INF , !P1 ;  /* 0xff80000014147808 */ /* 0x000fc40004800000 */
[----:B------:R-:W-:Y:S02]  /*6310*/  LOP3.LUT P1, RZ, R17, 0x4, RZ, 0xc0, !PT ;  /* 0x0000000411ff7812 */ /* 0x000fe4000782c0ff */
[----:B------:R-:W-:Y:S02]  /*6320*/  FMNMX.FTZ R10, R156, R11, !PT ;  /* 0x0000000b9c0a7209 */ /* 0x000fe40007810000 */
[----:B------:R-:W-:Y:S02]  /*6330*/  ISETP.GT.AND P1, PT, R199, 0x9, !P1 ;  /* 0x00000009c700780c */ /* 0x000fe40004f24270 */
[----:B------:R-:W-:Y:S02]  /*6340*/  FMNMX.FTZ R11, R157, R10, !PT ;  /* 0x0000000a9d0b7209 */ /* 0x000fe40007810000 */
[----:B------:R-:W-:Y:S02]  /*6350*/  ISETP.LT.OR P1, PT, R204, 0xa, P1 ;  /* 0x0000000acc00780c */ /* 0x000fe40000f21670 */
[----:B------:R-:W-:-:S02]  /*6360*/  FMNMX.FTZ R10, R160, R11, !PT ;  /* 0x0000000ba00a7209 */ /* 0x000fc40007810000 */
[----:B------:R-:W-:Y:S02]  /*6370*/  FSEL R21, R21, -INF , !P1 ;  /* 0xff80000015157808 */ /* 0x000fe40004800000 */
[----:B------:R-:W-:Y:S02]  /*6380*/  LOP3.LUT P1, RZ, R17, 0x8, RZ, 0xc0, !PT ;  /* 0x0000000811ff7812 */ /* 0x000fe4000782c0ff */
[----:B------:R-:W-:Y:S02]  /*6390*/  FMNMX.FTZ R11, R161, R10, !PT ;  /* 0x0000000aa10b7209 */ /* 0x000fe40007810000 */
[----:B------:R-:W-:Y:S02]  /*63a0*/  ISETP.GT.AND P1, PT, R199, 0x10, !P1 ;  /* 0x00000010c700780c */ /* 0x000fe40004f24270 */
[----:B------:R-:W-:Y:S02]  /*63b0*/  FMNMX.FTZ R10, R164, R11, !PT ;  /* 0x0000000ba40a7209 */ /* 0x000fe40007810000 */
[----:B------:R-:W-:-:S02]  /*63c0*/  ISETP.LT.OR P1, PT, R204, 0x11, P1 ;  /* 0x00000011cc00780c */ /* 0x000fc40000f21670 */
[----:B------:R-:W-:Y:S02]  /*63d0*/  FMNMX.FTZ R11, R165, R10, !PT ;  /* 0x0000000aa50b7209 */ /* 0x000fe40007810000 */
[----:B------:R-:W-:Y:S02]  /*63e0*/  FSEL R154, R154, -INF , !P1 ;  /* 0xff8000009a9a7808 */ /* 0x000fe40004800000 */
[----:B------:R-:W-:Y:S02]  /*63f0*/  LOP3.LUT P1, RZ, R17, 0x10, RZ, 0xc0, !PT ;  /* 0x0000001011ff7812 */ /* 0x000fe4000782c0ff */
[----:B------:R-:W-:Y:S02]  /*6400*/  FMNMX.FTZ R10, R168, R11, !PT ;  /* 0x0000000ba80a7209 */ /* 0x000fe40007810000 */
[----:B------:R-:W-:Y:S02]  /*6410*/  ISETP.GT.AND P1, PT, R199, 0x11, !P1 ;  /* 0x00000011c700780c */ /* 0x000fe40004f24270 */
[----:B------:R-:W-:-:S02]  /*6420*/  FMNMX.FTZ R11, R169, R10, !PT ;  /* 0x0000000aa90b7209 */ /* 0x000fc40007810000 */
[----:B------:R-:W-:Y:S02]  /*6430*/  ISETP.LT.OR P1, PT, R204, 0x12, P1 ;  /* 0x00000012cc00780c */ /* 0x000fe40000f21670 */
[----:B------:R-:W-:Y:S02]  /*6440*/  FMNMX.FTZ R10, R172, R11, !PT ;  /* 0x0000000bac0a7209 */ /* 0x000fe40007810000 */
[----:B------:R-:W-:Y:S02]  /*6450*/  FSEL R155, R155, -INF , !P1 ;  /* 0xff8000009b9b7808 */ /* 0x000fe40004800000 */
[----:B------:R-:W-:Y:S02]  /*6460*/  LOP3.LUT P1, RZ, R17, 0x20000, RZ, 0xc0, !PT ;  /* 0x0002000011ff7812 */ /* 0x000fe4000782c0ff */
[----:B------:R-:W-:Y:S02]  /*6470*/  FMNMX.FTZ R11, R173, R10, !PT ;  /* 0x0000000aad0b7209 */ /* 0x000fe40007810000 */
[----:B------:R-:W-:-:S02]  /*6480*/  ISETP.GT.AND P1, PT, R199, 0x18, !P1 ;  /* 0x00000018c700780c */ /* 0x000fc40004f24270 */
[----:B------:R-:W-:Y:S02]  /*6490*/  FMNMX.FTZ R11, R176, R11, !PT ;  /* 0x0000000bb00b7209 */ /* 0x000fe40007810000 */
[----:B------:R-:W-:Y:S02]  /*64a0*/  ISETP.LT.OR P1, PT, R204, 0x19, P1 ;  /* 0x00000019cc00780c */ /* 0x000fe40000f21670 */
[----:B------:R-:W-:Y:S02]  /*64b0*/  FMNMX.FTZ R10, R178, R11, !PT ;  /* 0x0000000bb20a7209 */ /* 0x000fe40007810000 */
[----:B------:R-:W-:Y:S02]  /*64c0*/  FSEL R158, R158, -INF , !P1 ;  /* 0xff8000009e9e7808 */ /* 0x000fe40004800000 */
        /* <DEDUP_REMOVED lines=12> */
[----:B------:R-:W-:Y:S02]  /*6590*/  LOP3.LUT P1, RZ, R17, 0x4000, RZ, 0xc0, !PT ;  /* 0x0000400011ff7812 */ /* 0x000fe4000782c0ff */
[----:B------:R-:W-:-:S02]  /*65a0*/  FMNMX.FTZ R10, R191, R10, !PT ;  /* 0x0000000abf0a7209 */ /* 0x000fc40007810000 */
[----:B------:R-:W-:Y:S02]  /*65b0*/  ISETP.GT.AND P1, PT, R199, 0x21, !P1 ;  /* 0x00000021c700780c */ /* 0x000fe40004f24270 */
[----:B------:R-:W-:Y:S02]  /*65c0*/  FMNMX.FTZ R11, R195, R10, !PT ;  /* 0x0000000ac30b7209 */ /* 0x000fe40007810000 */
[----:B------:R-:W-:Y:S02]  /*65d0*/  ISETP.LT.OR P1, PT, R204, 0x22, P1 ;  /* 0x00000022cc00780c */ /* 0x000fe40000f21670 */
[----:B------:R-:W-:Y:S02]  /*65e0*/  FMNMX.FTZ R14, R196, R11, !PT ;  /* 0x0000000bc40e7209 */ /* 0x000fe40007810000 */
[----:B------:R-:W-:Y:S02]  /*65f0*/  FSEL R163, R163, -INF , !P1 ;  /* 0xff800000a3a37808 */ /* 0x000fe40004800000 */
[C---:B------:R-:W-:Y:S01]  /*6600*/  LOP3.LUT P1, RZ, R17.reuse, 0x2000, RZ, 0xc0, !PT ;  /* 0x0000200011ff7812 */ /* 0x040fe2000782c0ff */
[----:B------:R-:W0:Y:S01]  /*6610*/  SHFL.BFLY PT, R11, R14, 0x2, 0x1f ;  /* 0x0c401f000e0b7f89 */ /* 0x000e2200000e0000 */
[----:B------:R-:W-:-:S02]  /*6620*/  LOP3.LUT P6, RZ, R17, 0x20, RZ, 0xc0, !PT ;  /* 0x0000002011ff7812 */ /* 0x000fc400078cc0ff */
[C---:B------:R-:W-:Y:S02]  /*6630*/  ISETP.GT.AND P1, PT, R199.reuse, 0x28, !P1 ;  /* 0x00000028c700780c */ /* 0x040fe40004f24270 */
[----:B------:R-:W-:Y:S02]  /*6640*/  ISETP.GT.AND P2, PT, R199, 0x49, !P2 ;  /* 0x00000049c700780c */ /* 0x000fe40005744270 */
[C---:B------:R-:W-:Y:S02]  /*6650*/  ISETP.LT.OR P1, PT, R204.reuse, 0x29, P1 ;  /* 0x00000029cc00780c */ /* 0x040fe40000f21670 */
[----:B------:R-:W-:Y:S02]  /*6660*/  ISETP.LT.OR P2, PT, R204, 0x4a, P2 ;  /* 0x0000004acc00780c */ /* 0x000fe40001741670 */
[----:B------:R-:W-:Y:S02]  /*6670*/  FSEL R166, R166, -INF , !P1 ;  /* 0xff800000a6a67808 */ /* 0x000fe40004800000 */
[----:B------:R-:W-:-:S02]  /*6680*/  LOP3.LUT P1, RZ, R17, 0x1000, RZ, 0xc0, !PT ;  /* 0x0000100011ff7812 */ /* 0x000fc4000782c0ff */
[C---:B------:R-:W-:Y:S02]  /*6690*/  ISETP.GT.AND P3, PT, R199.reuse, 0x50, !P3 ;  /* 0x00000050c700780c */ /* 0x040fe40005f64270 */
[----:B------:R-:W-:Y:S02]  /*66a0*/  ISETP.GT.AND P1, PT, R199, 0x29, !P1 ;  /* 0x00000029c700780c */ /* 0x000fe40004f24270 */
[----:B------:R-:W-:Y:S02]  /*66b0*/  FSEL R184, R184, -INF , !P2 ;  /* 0xff800000b8b87808 */ /* 0x000fe40005000000 */
[C---:B------:R-:W-:Y:S02]  /*66c0*/  ISETP.LT.OR P1, PT, R204.reuse, 0x2a, P1 ;  /* 0x0000002acc00780c */ /* 0x040fe40000f21670 */
[----:B------:R-:W-:Y:S02]  /*66d0*/  ISETP.LT.OR P3, PT, R204, 0x51, P3 ;  /* 0x00000051cc00780c */ /* 0x000fe40001f61670 */
[----:B------:R-:W-:-:S02]  /*66e0*/  FSEL R167, R167, -INF , !P1 ;  /* 0xff800000a7a77808 */ /* 0x000fc40004800000 */
[----:B------:R-:W-:Y:S02]  /*66f0*/  LOP3.LUT P1, RZ, R17, 0x800, RZ, 0xc0, !PT ;  /* 0x0000080011ff7812 */ /* 0x000fe4000782c0ff */
[----:B0-----:R-:W-:Y:S02]  /*6700*/  FMNMX.FTZ R194, R14, R11, !PT ;  /* 0x0000000b0ec27209 */ /* 0x001fe40007810000 */
[C---:B------:R-:W-:Y:S02]  /*6710*/  ISETP.GT.AND P1, PT, R199.reuse, 0x30, !P1 ;  /* 0x00000030c700780c */ /* 0x040fe40004f24270 */
[----:B------:R-:W-:Y:S01]  /*6720*/  ISETP.GT.AND P4, PT, R199, 0x51, !P4 ;  /* 0x00000051c700780c */ /* 0x000fe20006784270 */
[----:B------:R-:W0:Y:S01]  /*6730*/  SHFL.BFLY PT, R11, R194, 0x1, 0x1f ;  /* 0x0c201f00c20b7f89 */ /* 0x000e2200000e0000 */
[----:B------:R-:W-:Y:S02]  /*6740*/  ISETP.LT.OR P1, PT, R204, 0x31, P1 ;  /* 0x00000031cc00780c */ /* 0x000fe40000f21670 */
[----:B------:R-:W-:-:S02]  /*6750*/  FSEL R187, R187, -INF , !P3 ;  /* 0xff800000bbbb7808 */ /* 0x000fc40005800000 */
[----:B------:R-:W-:Y:S02]  /*6760*/  FSEL R170, R170, -INF , !P1 ;  /* 0xff800000aaaa7808 */ /* 0x000fe40004800000 */
[----:B------:R-:W-:Y:S02]  /*6770*/  LOP3.LUT P1, RZ, R17, 0x400, RZ, 0xc0, !PT ;  /* 0x0000040011ff7812 */ /* 0x000fe4000782c0ff */
[C---:B------:R-:W-:Y:S02]  /*6780*/  ISETP.GT.AND P5, PT, R199.reuse, 0x58, !P5 ;  /* 0x00000058c700780c */ /* 0x040fe40006fa4270 */
[----:B------:R-:W-:Y:S02]  /*6790*/  ISETP.GT.AND P1, PT, R199, 0x31, !P1 ;  /* 0x00000031c700780c */ /* 0x000fe40004f24270 */
[C---:B------:R-:W-:Y:S02]  /*67a0*/  ISETP.LT.OR P4, PT, R204.reuse, 0x52, P4 ;  /* 0x00000052cc00780c */ /* 0x040fe40002781670 */
[----:B------:R-:W-:-:S02]  /*67b0*/  ISETP.LT.OR P1, PT, R204, 0x32, P1 ;  /* 0x00000032cc00780c */ /* 0x000fc40000f21670 */
[----:B------:R-:W-:Y:S02]  /*67c0*/  ISETP.LT.OR P5, PT, R204, 0x59, P5 ;  /* 0x00000059cc00780c */ /* 0x000fe40002fa1670 */
[----:B------:R-:W-:Y:S02]  /*67d0*/  FSEL R171, R171, -INF , !P1 ;  /* 0xff800000abab7808 */ /* 0x000fe40004800000 */
[----:B------:R-:W-:Y:S02]  /*67e0*/  LOP3.LUT P1, RZ, R17, 0x200, RZ, 0xc0, !PT ;  /* 0x0000020011ff7812 */ /* 0x000fe4000782c0ff */
[----:B------:R-:W-:Y:S02]  /*67f0*/  FSEL R188, R188, -INF , !P4 ;  /* 0xff800000bcbc7808 */ /* 0x000fe40006000000 */
[----:B------:R-:W-:Y:S02]  /*6800*/  ISETP.GT.AND P1, PT, R199, 0x38, !P1 ;  /* 0x00000038c700780c */ /* 0x000fe40004f24270 */
[----:B0-----:R-:W-:-:S02]  /*6810*/  FMNMX.FTZ R10, R194, R11, !PT ;  /* 0x0000000bc20a7209 */ /* 0x001fc40007810000 */
[----:B------:R-:W-:Y:S02]  /*6820*/  ISETP.LT.OR P1, PT, R204, 0x39, P1 ;  /* 0x00000039cc00780c */ /* 0x000fe40000f21670 */
[----:B------:R-:W-:Y:S01]  /*6830*/  FSEL R192, R192, -INF , !P5 ;  /* 0xff800000c0c07808 */ /* 0x000fe20006800000 */
[----:B------:R-:W-:Y:S01]  /*6840*/  FMUL.FTZ R11, R10, UR10 ;  /* 0x0000000a0a0b7c20 */ /* 0x000fe20008410000 */
[----:B------:R-:W-:Y:S02]  /*6850*/  FSEL R174, R174, -INF , !P1 ;  /* 0xff800000aeae7808 */ /* 0x000fe40004800000 */
[----:B------:R-:W-:-:S04]  /*6860*/  LOP3.LUT P1, RZ, R17, 0x100, RZ, 0xc0, !PT ;  /* 0x0000010011ff7812 */ /* 0x000fc8000782c0ff */
[----:B------:R-:W-:-:S04]  /*6870*/  ISETP.GT.AND P1, PT, R199, 0x39, !P1 ;  /* 0x00000039c700780c */ /* 0x000fc80004f24270 */
[----:B------:R-:W-:-:S04]  /*6880*/  ISETP.LT.OR P1, PT, R204, 0x3a, P1 ;  /* 0x0000003acc00780c */ /* 0x000fc80000f21670 */
        /* <DEDUP_REMOVED lines=9> */
[----:B------:R-:W-:Y:S02]  /*6920*/  ISETP.GT.AND P1, PT, R199, 0x48, !P6 ;  /* 0x00000048c700780c */ /* 0x000fe40007724270 */
[----:B------:R-:W-:Y:S02]  /*6930*/  LOP3.LUT P6, RZ, R17, 0x40000, RZ, 0xc0, !PT ;  /* 0x0004000011ff7812 */ /* 0x000fe400078cc0ff */
[----:B------:R-:W-:-:S04]  /*6940*/  ISETP.LT.OR P1, PT, R204, 0x49, P1 ;  /* 0x00000049cc00780c */ /* 0x000fc80000f21670 */
[----:B------:R-:W-:Y:S02]  /*6950*/  FSEL R183, R183, -INF , !P1 ;  /* 0xff800000b7b77808 */ /* 0x000fe40004800000 */
[----:B------:R-:W-:Y:S02]  /*6960*/  ISETP.GT.AND P1, PT, R199, RZ, !P6 ;  /* 0x000000ffc700720c */ /* 0x000fe40007724270 */
[----:B------:R-:W-:Y:S02]  /*6970*/  LOP3.LUT P6, RZ, R17, 0x1, RZ, 0xc0, !PT ;  /* 0x0000000111ff7812 */ /* 0x000fe400078cc0ff */
[----:B------:R-:W-:Y:S02]  /*6980*/  ISETP.LT.OR P1, PT, R204, 0x1, P1 ;  /* 0x00000001cc00780c */ /* 0x000fe40000f21670 */
[----:B------:R-:W-:Y:S02]  /*6990*/  ISETP.GT.AND P2, PT, R199, 0x59, !P6 ;  /* 0x00000059c700780c */ /* 0x000fe40007744270 */
[----:B------:R-:W-:-:S02]  /*69a0*/  FSEL R12, R12, -INF , !P1 ;  /* 0xff8000000c0c7808 */ /* 0x000fc40004800000 */
[----:B------:R-:W-:Y:S02]  /*69b0*/  FSETP.NEU.FTZ.AND P1, PT, R10, -INF , PT ;  /* 0xff8000000a00780b */ /* 0x000fe40003f3d000 */
[----:B------:R-:W-:Y:S02]  /*69c0*/  FMNMX.FTZ R14, R12, R5, !PT ;  /* 0x000000050c0e7209 */ /* 0x000fe40007810000 */
[----:B------:R-:W-:Y:S02]  /*69d0*/  FSEL R11, R11, RZ, P1 ;  /* 0x000000ff0b0b7208 */ /* 0x000fe40000800000 */
[----:B------:R-:W-:Y:S02]  /*69e0*/  ISETP.LT.OR P2, PT, R204, 0x5a, P2 ;  /* 0x0000005acc00780c */ /* 0x000fe40001741670 */
[----:B------:R-:W-:Y:S01]  /*69f0*/  FSEL R199, R10, RZ, P1 ;  /* 0x000000ff0ac77208 */ /* 0x000fe20000800000 */
[--C-:B------:R-:W-:Y:S01]  /*6a00*/  FFMA.FTZ R198, R15, UR10, -R11.reuse ;  /* 0x0000000a0fc67c23 */ /* 0x100fe2000801080b */
[----:B------:R-:W-:Y:S01]  /*6a10*/  FMNMX.FTZ R15, R13, R14, !PT ;  /* 0x0000000e0d0f7209 */ /* 0x000fe20007810000 */
[--C-:B------:R-:W-:Y:S01]  /*6a20*/  FFMA.FTZ R189, R215, UR10, -R11.reuse ;  /* 0x0000000ad7bd7c23 */ /* 0x100fe2000801080b */
[----:B------:R-:W-:Y:S01]  /*6a30*/  FSEL R193, R193, -INF , !P2 ;  /* 0xff800000c1c17808 */ /* 0x000fe20005000000 */
[----:B------:R0:W-:Y:S01]  /*6a40*/  MUFU.EX2 R14, R198 ;  /* 0x000000c6000e7308 */ /* 0x0001e20000000800 */
[----:B------:R-:W-:Y:S01]  /*6a50*/  FMNMX.FTZ R194, R20, R15, !PT ;  /* 0x0000000f14c27209 */ /* 0x000fe20007810000 */
[--C-:B------:R-:W-:Y:S01]  /*6a60*/  FFMA.FTZ R15, R152, UR10, -R11.reuse ;  /* 0x0000000a980f7c23 */ /* 0x100fe2000801080b */
[----:B------:R-:W-:Y:S01]  /*6a70*/  FADD.FTZ R199, -R199, R4 ;  /* 0x00000004c7c77221 */ /* 0x000fe20000010100 */
[--C-:B------:R-:W-:Y:S01]  /*6a80*/  FFMA.FTZ R156, R156, UR10, -R11.reuse ;  /* 0x0000000a9c9c7c23 */ /* 0x100fe2000801080b */
[----:B------:R-:W-:Y:S01]  /*6a90*/  FMNMX.FTZ R197, R21, R194, !PT ;  /* 0x000000c215c57209 */ /* 0x000fe20007810000 */
[--C-:B------:R-:W-:Y:S01]  /*6aa0*/  FFMA.FTZ R194, R153, UR10, -R11.reuse ;  /* 0x0000000a99c27c23 */ /* 0x100fe2000801080b */
[----:B------:R-:W-:Y:S01]  /*6ab0*/  FMUL.FTZ R4, R199, UR10 ;  /* 0x0000000ac7047c20 */ /* 0x000fe20008410000 */
[----:B------:R-:W-:Y:S01]  /*6ac0*/  MUFU.EX2 R189, R189 ;  /* 0x000000bd00bd7308 */ /* 0x000fe20000000800 */
[----:B------:R-:W-:Y:S01]  /*6ad0*/  FMNMX.FTZ R152, R154, R197, !PT ;  /* 0x000000c59a987209 */ /* 0x000fe20007810000 */
[--C-:B0-----:R-:W-:Y:S01]  /*6ae0*/  FFMA.FTZ R198, R168, UR10, -R11.reuse ;  /* 0x0000000aa8c67c23 */ /* 0x101fe2000801080b */
        /* <DEDUP_REMOVED lines=13> */
[----:B------:R-:W1:Y:S01]  /*6bc0*/  MUFU.EX2 R15, R15 ;  /* 0x0000000f000f7308 */ /* 0x000e620000000800 */
[----:B------:R-:W-:Y:S01]  /*6bd0*/  FMNMX.FTZ R152, R162, R153, !PT ;  /* 0x00000099a2987209 */ /* 0x000fe20007810000 */
[--C-:B------:R-:W-:Y:S01]  /*6be0*/  FFMA.FTZ R153, R157, UR10, -R11.reuse ;  /* 0x0000000a9d997c23 */ /* 0x100fe2000801080b */
[--C-:B------:R-:W-:Y:S01]  /*6bf0*/  FFMA.FTZ R190, R190, UR10, -R11.reuse ;  /* 0x0000000abebe7c23 */ /* 0x100fe2000801080b */
[--C-:B------:R-:W-:Y:S01]  /*6c00*/  FFMA.FTZ R191, R191, UR10, -R11.reuse ;  /* 0x0000000abfbf7c23 */ /* 0x100fe2000801080b */
[----:B------:R-:W-:Y:S01]  /*6c10*/  FMNMX.FTZ R157, R163, R152, !PT ;  /* 0x00000098a39d7209 */ /* 0x000fe20007810000 */
[--C-:B------:R-:W-:Y:S01]  /*6c20*/  FFMA.FTZ R195, R195, UR10, -R11.reuse ;  /* 0x0000000ac3c37c23 */ /* 0x100fe2000801080b */
[--C-:B------:R-:W-:Y:S01]  /*6c30*/  FFMA.FTZ R196, R196, UR10, -R11.reuse ;  /* 0x0000000ac4c47c23 */ /* 0x100fe2000801080b */
[----:B------:R-:W2:Y:S01]  /*6c40*/  MUFU.EX2 R194, R194 ;  /* 0x000000c200c27308 */ /* 0x000ea20000000800 */
[----:B------:R-:W-:Y:S01]  /*6c50*/  FMNMX.FTZ R152, R166, R157, !PT ;  /* 0x0000009da6987209 */ /* 0x000fe20007810000 */
[--C-:B------:R-:W-:Y:S01]  /*6c60*/  FFMA.FTZ R157, R160, UR10, -R11.reuse ;  /* 0x0000000aa09d7c23 */ /* 0x100fe2000801080b */
[--C-:B------:R-:W-:Y:S01]  /*6c70*/  FFMA.FTZ R160, R161, UR10, -R11.reuse ;  /* 0x0000000aa1a07c23 */ /* 0x100fe2000801080b */
[----:B0-----:R-:W-:Y:S01]  /*6c80*/  FMUL.FTZ R24, R24, R4 ;  /* 0x0000000418187220 */ /* 0x001fe20000410000 */
[----:B------:R-:W-:Y:S01]  /*6c90*/  FMNMX.FTZ R197, R167, R152, !PT ;  /* 0x00000098a7c57209 */ /* 0x000fe20007810000 */
[-C--:B------:R-:W-:Y:S01]  /*6ca0*/  FMUL.FTZ R25, R25, R4.reuse ;  /* 0x0000000419197220 */ /* 0x080fe20000410000 */
[-C--:B------:R-:W-:Y:S01]  /*6cb0*/  FMUL.FTZ R28, R28, R4.reuse ;  /* 0x000000041c1c7220 */ /* 0x080fe20000410000 */
[----:B------:R-:W0:Y:S01]  /*6cc0*/  MUFU.EX2 R156, R156 ;  /* 0x0000009c009c7308 */ /* 0x000e220000000800 */
[----:B------:R-:W-:Y:S01]  /*6cd0*/  FMNMX.FTZ R152, R170, R197, !PT ;  /* 0x000000c5aa987209 */ /* 0x000fe20007810000 */
[-C--:B------:R-:W-:Y:S01]  /*6ce0*/  FMUL.FTZ R29, R29, R4.reuse ;  /* 0x000000041d1d7220 */ /* 0x080fe20000410000 */
[-C--:B------:R-:W-:Y:S01]  /*6cf0*/  FMUL.FTZ R32, R32, R4.reuse ;  /* 0x0000000420207220 */ /* 0x080fe20000410000 */
[----:B------:R-:W-:Y:S01]  /*6d00*/  FMUL.FTZ R33, R33, R4 ;  /* 0x0000000421217220 */ /* 0x000fe20000410000 */
[----:B------:R-:W-:Y:S01]  /*6d10*/  FMNMX.FTZ R161, R171, R152, !PT ;  /* 0x00000098aba17209 */ /* 0x000fe20007810000 */
[-C--:B------:R-:W-:Y:S01]  /*6d20*/  FMUL.FTZ R36, R36, R4.reuse ;  /* 0x0000000424247220 */ /* 0x080fe20000410000 */
[-C--:B------:R-:W-:Y:S01]  /*6d30*/  FMUL.FTZ R37, R37, R4.reuse ;  /* 0x0000000425257220 */ /* 0x080fe20000410000 */
[----:B------:R-:W3:Y:S01]  /*6d40*/  MUFU.EX2 R153, R153 ;  /* 0x0000009900997308 */ /* 0x000ee20000000800 */
[----:B------:R-:W-:Y:S01]  /*6d50*/  FMNMX.FTZ R152, R174, R161, !PT ;  /* 0x000000a1ae987209 */ /* 0x000fe20007810000 */
[--C-:B------:R-:W-:Y:S01]  /*6d60*/  FFMA.FTZ R161, R164, UR10, -R11.reuse ;  /* 0x0000000aa4a17c23 */ /* 0x100fe2000801080b */
[----:B------:R-:W-:Y:S01]  /*6d70*/  FFMA.FTZ R164, R165, UR10, -R11 ;  /* 0x0000000aa5a47c23 */ /* 0x000fe2000801080b */
[----:B------:R-:W-:Y:S01]  /*6d80*/  FMUL.FTZ R40, R40, R4 ;  /* 0x0000000428287220 */ /* 0x000fe20000410000 */
[----:B------:R-:W-:Y:S01]  /*6d90*/  FMNMX.FTZ R152, R175, R152, !PT ;  /* 0x00000098af987209 */ /* 0x000fe20007810000 */
[-C--:B------:R-:W-:Y:S01]  /*6da0*/  FMUL.FTZ R41, R41, R4.reuse ;  /* 0x0000000429297220 */ /* 0x080fe20000410000 */
[----:B------:R-:W-:Y:S01]  /*6db0*/  FMUL.FTZ R44, R44, R4 ;  /* 0x000000042c2c7220 */ /* 0x000fe20000410000 */
[----:B------:R-:W4:Y:S01]  /*6dc0*/  MUFU.EX2 R157, R157 ;  /* 0x0000009d009d7308 */ /* 0x000f220000000800 */
[----:B------:R-:W-:Y:S01]  /*6dd0*/  FMNMX.FTZ R197, R179, R152, !PT ;  /* 0x00000098b3c57209 */ /* 0x000fe20007810000 */
[-C--:B------:R-:W-:Y:S01]  /*6de0*/  FMUL.FTZ R45, R45, R4.reuse ;  /* 0x000000042d2d7220 */ /* 0x080fe20000410000 */
[-C--:B------:R-:W-:Y:S01]  /*6df0*/  FMUL.FTZ R48, R48, R4.reuse ;  /* 0x0000000430307220 */ /* 0x080fe20000410000 */
[-C--:B------:R-:W-:Y:S01]  /*6e00*/  FMUL.FTZ R49, R49, R4.reuse ;  /* 0x0000000431317220 */ /* 0x080fe20000410000 */
[----:B------:R-:W-:Y:S01]  /*6e10*/  FMNMX.FTZ R152, R180, R197, !PT ;  /* 0x000000c5b4987209 */ /* 0x000fe20007810000 */
[-C--:B------:R-:W-:Y:S01]  /*6e20*/  FMUL.FTZ R52, R52, R4.reuse ;  /* 0x0000000434347220 */ /* 0x080fe20000410000 */
[----:B------:R-:W-:Y:S01]  /*6e30*/  FMUL.FTZ R53, R53, R4 ;  /* 0x0000000435357220 */ /* 0x000fe20000410000 */
[----:B------:R-:W5:Y:S01]  /*6e40*/  MUFU.EX2 R160, R160 ;  /* 0x000000a000a07308 */ /* 0x000f620000000800 */
        /* <DEDUP_REMOVED lines=16> */
[----:B------:R-:W-:Y:S01]  /*6f50*/  FMNMX.FTZ R152, R192, R197, !PT ;  /* 0x000000c5c0987209 */ /* 0x000fe20007810000 */
[-C--:B------:R-:W-:Y:S01]  /*6f60*/  FMUL.FTZ R76, R76, R4.reuse ;  /* 0x000000044c4c7220 */ /* 0x080fe20000410000 */
[-C--:B------:R-:W-:Y:S01]  /*6f70*/  FMUL.FTZ R77, R77, R4.reuse ;  /* 0x000000044d4d7220 */ /* 0x080fe20000410000 */
[----:B------:R-:W-:Y:S01]  /*6f80*/  FMUL.FTZ R80, R80, R4 ;  /* 0x0000000450507220 */ /* 0x000fe20000410000 */
[----:B------:R-:W-:Y:S01]  /*6f90*/  FMNMX.FTZ R152, R193, R152, !PT ;  /* 0x00000098c1987209 */ /* 0x000fe20007810000 */
[-C--:B------:R-:W-:Y:S01]  /*6fa0*/  FMUL.FTZ R81, R81, R4.reuse ;  /* 0x0000000451517220 */ /* 0x080fe20000410000 */
[-C--:B------:R-:W-:Y:S01]  /*6fb0*/  FMUL.FTZ R84, R84, R4.reuse ;  /* 0x0000000454547220 */ /* 0x080fe20000410000 */
[----:B------:R1:W5:Y:S01]  /*6fc0*/  MUFU.EX2 R165, R198 ;  /* 0x000000c600a57308 */ /* 0x0003620000000800 */
[-C--:B------:R-:W-:Y:S01]  /*6fd0*/  FMUL.FTZ R85, R85, R4.reuse ;  /* 0x0000000455557220 */ /* 0x080fe20000410000 */
[----:B------:R-:W2:Y:S01]  /*6fe0*/  SHFL.BFLY PT, R197, R152, 0x2, 0x1f ;  /* 0x0c401f0098c57f89 */ /* 0x000ea200000e0000 */
        /* <DEDUP_REMOVED lines=23> */
[----:B--2---:R-:W-:Y:S01]  /*7160*/  FMNMX.FTZ R197, R152, R197, !PT ;  /* 0x000000c598c57209 */ /* 0x004fe20007810000 */
[-C--:B------:R-:W-:Y:S01]  /*7170*/  FMUL.FTZ R128, R128, R4.reuse ;  /* 0x0000000480807220 */ /* 0x080fe20000410000 */
[-C--:B------:R-:W-:Y:S01]  /*7180*/  FMUL.FTZ R129, R129, R4.reuse ;  /* 0x0000000481817220 */ /* 0x080fe20000410000 */
[-C--:B------:R-:W-:Y:S01]  /*7190*/  FMUL.FTZ R132, R132, R4.reuse ;  /* 0x0000000484847220 */ /* 0x080fe20000410000 */
[-C--:B------:R-:W-:Y:S01]  /*71a0*/  FMUL.FTZ R133, R133, R4.reuse ;  /* 0x0000000485857220 */ /* 0x080fe20000410000 */
[----:B------:R-:W2:Y:S01]  /*71b0*/  SHFL.BFLY PT, R176, R197, 0x1, 0x1f ;  /* 0x0c201f00c5b07f89 */ /* 0x000ea200000e0000 */
        /* <DEDUP_REMOVED lines=9> */
[----:B------:R-:W-:-:S07]  /*7250*/  FMUL.FTZ R149, R149, R4 ;  /* 0x0000000495957220 */ /* 0x000fce0000410000 */
[----:B------:R-:W-:Y:S01]  /*7260*/  MUFU.EX2 R181, R181 ;  /* 0x000000b500b57308 */ /* 0x000fe20000000800 */
[----:B--2---:R-:W-:-:S07]  /*7270*/  FMNMX.FTZ R176, R197, R176, !PT ;  /* 0x000000b0c5b07209 */ /* 0x004fce0007810000 */
[----:B------:R-:W-:Y:S01]  /*7280*/  MUFU.EX2 R182, R182 ;  /* 0x000000b600b67308 */ /* 0x000fe20000000800 */
[C---:B------:R-:W-:Y:S01]  /*7290*/  FSETP.NEU.FTZ.AND P1, PT, R176.reuse, -INF , PT ;  /* 0xff800000b000780b */ /* 0x040fe20003f3d000 */
[----:B------:R-:W-:-:S06]  /*72a0*/  FMUL.FTZ R152, R176, UR10 ;  /* 0x0000000ab0987c20 */ /* 0x000fcc0008410000 */
[----:B------:R-:W-:Y:S01]  /*72b0*/  MUFU.EX2 R185, R185 ;  /* 0x000000b900b97308 */ /* 0x000fe20000000800 */
[----:B------:R-:W-:-:S05]  /*72c0*/  FSEL R152, R152, RZ, P1 ;  /* 0x000000ff98987208 */ /* 0x000fca0000800000 */
[--C-:B------:R-:W-:Y:S01]  /*72d0*/  FFMA.FTZ R11, R12, UR10, -R152.reuse ;  /* 0x0000000a0c0b7c23 */ /* 0x100fe20008010898 */
[--C-:B------:R-:W-:Y:S01]  /*72e0*/  FFMA.FTZ R12, R13, UR10, -R152.reuse ;  /* 0x0000000a0d0c7c23 */ /* 0x100fe20008010898 */
[----:B------:R-:W-:Y:S01]  /*72f0*/  FFMA.FTZ R13, R4, R2, R189 ;  /* 0x00000002040d7223 */ /* 0x000fe200000100bd */
[--C-:B-1----:R-:W-:Y:S01]  /*7300*/  FFMA.FTZ R198, R155, UR10, -R152.reuse ;  /* 0x0000000a9bc67c23 */ /* 0x102fe20008010898 */
[--C-:B------:R-:W-:Y:S01]  /*7310*/  FFMA.FTZ R204, R159, UR10, -R152.reuse ;  /* 0x0000000a9fcc7c23 */ /* 0x100fe20008010898 */
[----:B------:R-:W-:Y:S01]  /*7320*/  MUFU.EX2 R186, R186 ;  /* 0x000000ba00ba7308 */ /* 0x000fe20000000800 */
[----:B------:R-:W-:Y:S01]  /*7330*/  FADD.FTZ R2, R14, R13 ;  /* 0x0000000d0e027221 */ /* 0x000fe20000010000 */
[--C-:B------:R-:W-:Y:S01]  /*7340*/  FFMA.FTZ R13, R20, UR10, -R152.reuse ;  /* 0x0000000a140d7c23 */ /* 0x100fe20008010898 */
[--C-:B------:R-:W-:Y:S01]  /*7350*/  FFMA.FTZ R20, R21, UR10, -R152.reuse ;  /* 0x0000000a15147c23 */ /* 0x100fe20008010898 */
[----:B------:R-:W-:Y:S01]  /*7360*/  FFMA.FTZ R21, R154, UR10, -R152 ;  /* 0x0000000a9a157c23 */ /* 0x000fe20008010898 */
[----:B------:R-:W-:Y:S01]  /*7370*/  FADD.FTZ R197, R15, R2 ;  /* 0x000000020fc57221 */ /* 0x000fe20000010000 */
[--C-:B------:R-:W-:Y:S01]  /*7380*/  FFMA.FTZ R199, R166, UR10, -R152.reuse ;  /* 0x0000000aa6c77c23 */ /* 0x100fe20008010898 */
[--C-:B------:R-:W-:Y:S01]  /*7390*/  FFMA.FTZ R162, R162, UR10, -R152.reuse ;  /* 0x0000000aa2a27c23 */ /* 0x100fe20008010898 */
[----:B------:R-:W-:Y:S01]  /*73a0*/  MUFU.EX2 R190, R190 ;  /* 0x000000be00be7308 */ /* 0x000fe20000000800 */
[----:B------:R-:W-:Y:S01]  /*73b0*/  FADD.FTZ R197, R194, R197 ;  /* 0x000000c5c2c57221 */ /* 0x000fe20000010000 */
[--C-:B------:R-:W-:Y:S01]  /*73c0*/  FFMA.FTZ R167, R167, UR10, -R152.reuse ;  /* 0x0000000aa7a77c23 */ /* 0x100fe20008010898 */
[--C-:B------:R-:W-:Y:S01]  /*73d0*/  FFMA.FTZ R171, R171, UR10, -R152.reuse ;  /* 0x0000000aabab7c23 */ /* 0x100fe20008010898 */
[--C-:B------:R-:W-:Y:S01]  /*73e0*/  FFMA.FTZ R175, R175, UR10, -R152.reuse ;  /* 0x0000000aafaf7c23 */ /* 0x100fe20008010898 */
[----:B0-----:R-:W-:Y:S01]  /*73f0*/  FADD.FTZ R2, R156, R197 ;  /* 0x000000c59c027221 */ /* 0x001fe20000010000 */
[----:B---3--:R-:W-:Y:S01]  /*7400*/  F2FP.F16.F32.PACK_AB R156, R153, R156 ;  /* 0x0000009c999c723e */ /* 0x008fe200000000ff */
[----:B------:R-:W-:Y:S01]  /*7410*/  FFMA.FTZ R179, R179, UR10, -R152 ;  /* 0x0000000ab3b37c23 */ /* 0x000fe20008010898 */
[----:B------:R-:W-:Y:S01]  /*7420*/  MUFU.EX2 R191, R191 ;  /* 0x000000bf00bf7308 */ /* 0x000fe20000000800 */
[----:B------:R-:W-:Y:S01]  /*7430*/  FADD.FTZ R2, R153, R2 ;  /* 0x0000000299027221 */ /* 0x000fe20000010000 */
[--C-:B------:R-:W-:Y:S01]  /*7440*/  FFMA.FTZ R180, R180, UR10, -R152.reuse ;  /* 0x0000000ab4b47c23 */ /* 0x100fe20008010898 */
[--C-:B------:R-:W-:Y:S01]  /*7450*/  FFMA.FTZ R183, R183, UR10, -R152.reuse ;  /* 0x0000000ab7b77c23 */ /* 0x100fe20008010898 */
[----:B------:R-:W-:Y:S01]  /*7460*/  FFMA.FTZ R187, R187, UR10, -R152 ;  /* 0x0000000abbbb7c23 */ /* 0x000fe20008010898 */
[----:B----4-:R-:W-:Y:S01]  /*7470*/  FADD.FTZ R197, R157, R2 ;  /* 0x000000029dc57221 */ /* 0x010fe20000010000 */
[--C-:B------:R-:W-:Y:S01]  /*7480*/  FFMA.FTZ R188, R188, UR10, -R152.reuse ;  /* 0x0000000abcbc7c23 */ /* 0x100fe20008010898 */
[--C-:B------:R-:W-:Y:S01]  /*7490*/  FFMA.FTZ R192, R192, UR10, -R152.reuse ;  /* 0x0000000ac0c07c23 */ /* 0x100fe20008010898 */
[----:B------:R-:W-:Y:S01]  /*74a0*/  MUFU.EX2 R195, R195 ;  /* 0x000000c300c37308 */ /* 0x000fe20000000800 */
[----:B-----5:R-:W-:Y:S01]  /*74b0*/  FADD.FTZ R2, R160, R197 ;  /* 0x000000c5a0027221 */ /* 0x020fe20000010000 */
[--C-:B------:R-:W-:Y:S01]  /*74c0*/  FFMA.FTZ R197, R158, UR10, -R152.reuse ;  /* 0x0000000a9ec57c23 */ /* 0x100fe20008010898 */
[--C-:B------:R-:W-:Y:S01]  /*74d0*/  FFMA.FTZ R158, R163, UR10, -R152.reuse ;  /* 0x0000000aa39e7c23 */ /* 0x100fe20008010898 */
[----:B------:R-:W-:Y:S01]  /*74e0*/  FFMA.FTZ R193, R193, UR10, -R152 ;  /* 0x0000000ac1c17c23 */ /* 0x000fe20008010898 */
[----:B------:R-:W-:Y:S01]  /*74f0*/  FADD.FTZ R155, R161, R2 ;  /* 0x00000002a19b7221 */ /* 0x000fe20000010000 */
[----:B------:R-:W-:-:S02]  /*7500*/  FSEL R2, R176, RZ, P1 ;  /* 0x000000ffb0027208 */ /* 0x000fc40000800000 */
[----:B------:R-:W0:Y:S01]  /*7510*/  MUFU.EX2 R196, R196 ;  /* 0x000000c400c47308 */ /* 0x000e220000000800 */
[----:B------:R-:W-:Y:S02]  /*7520*/  FADD.FTZ R154, R164, R155 ;  /* 0x0000009ba49a7221 */ /* 0x000fe40000010000 */
[----:B------:R-:W-:Y:S02]  /*7530*/  FADD.FTZ R2, -R2, R5 ;  /* 0x0000000502027221 */ /* 0x000fe40000010100 */
[----:B------:R-:W-:-:S03]  /*7540*/  FADD.FTZ R155, R165, R154 ;  /* 0x0000009aa59b7221 */ /* 0x000fc60000010000 */
[----:B------:R-:W-:Y:S01]  /*7550*/  MUFU.EX2 R11, R11 ;  /* 0x0000000b000b7308 */ /* 0x000fe20000000800 */
[----:B------:R-:W-:Y:S01]  /*7560*/  FADD.FTZ R154, R168, R155 ;  /* 0x0000009ba89a7221 */ /* 0x000fe20000010000 */
[----:B------:R-:W-:-:S03]  /*7570*/  FFMA.FTZ R155, R174, UR10, -R152 ;  /* 0x0000000aae9b7c23 */ /* 0x000fc60008010898 */
[----:B------:R-:W-:-:S03]  /*7580*/  FADD.FTZ R5, R169, R154 ;  /* 0x0000009aa9057221 */ /* 0x000fc60000010000 */
[----:B------:R-:W-:Y:S01]  /*7590*/  MUFU.EX2 R12, R12 ;  /* 0x0000000c000c7308 */ /* 0x000fe20000000800 */
[----:B------:R-:W-:Y:S01]  /*75a0*/  FADD.FTZ R154, R172, R5 ;  /* 0x00000005ac9a7221 */ /* 0x000fe20000010000 */
[----:B------:R-:W-:Y:S01]  /*75b0*/  FFMA.FTZ R5, R170, UR10, -R152 ;  /* 0x0000000aaa057c23 */ /* 0x000fe20008010898 */
[----:B0-----:R-:W-:Y:S02]  /*75c0*/  F2FP.F16.F32.PACK_AB R174, R196, R195 ;  /* 0x000000c3c4ae723e */ /* 0x001fe400000000ff */
[----:B------:R-:W-:-:S03]  /*75d0*/  FADD.FTZ R159, R173, R154 ;  /* 0x0000009aad9f7221 */ /* 0x000fc60000010000 */
[----:B------:R-:W-:Y:S01]  /*75e0*/  MUFU.EX2 R13, R13 ;  /* 0x0000000d000d7308 */ /* 0x000fe20000000800 */
[----:B------:R-:W-:Y:S01]  /*75f0*/  FADD.FTZ R154, R178, R159 ;  /* 0x0000009fb29a7221 */ /* 0x000fe20000010000 */
[----:B------:R-:W-:Y:S01]  /*7600*/  FFMA.FTZ R159, R184, UR10, -R152 ;  /* 0x0000000ab89f7c23 */ /* 0x000fe20008010898 */
[----:B------:R-:W-:Y:S02]  /*7610*/  F2FP.F16.F32.PACK_AB R152, R14, R189 ;  /* 0x000000bd0e98723e */ /* 0x000fe400000000ff */
[----:B------:R-:W-:-:S03]  /*7620*/  FADD.FTZ R215, R181, R154 ;  /* 0x0000009ab5d77221 */ /* 0x000fc60000010000 */
[----:B------:R-:W-:Y:S01]  /*7630*/  MUFU.EX2 R20, R20 ;  /* 0x0000001400147308 */ /* 0x000fe20000000800 */
[----:B------:R-:W-:-:S04]  /*7640*/  FADD.FTZ R154, R182, R215 ;  /* 0x000000d7b69a7221 */ /* 0x000fc80000010000 */
[----:B------:R-:W-:Y:S01]  /*7650*/  FADD.FTZ R215, R185, R154 ;  /* 0x0000009ab9d77221 */ /* 0x000fe20000010000 */
[----:B------:R-:W-:Y:S02]  /*7660*/  F2FP.F16.F32.PACK_AB R154, R194, R15 ;  /* 0x0000000fc29a723e */ /* 0x000fe400000000ff */
[----:B------:R-:W-:Y:S01]  /*7670*/  MUFU.EX2 R21, R21 ;  /* 0x0000001500157308 */ /* 0x000fe20000000800 */
[----:B------:R-:W-:-:S04]  /*7680*/  FADD.FTZ R215, R186, R215 ;  /* 0x000000d7bad77221 */ /* 0x000fc80000010000 */
[----:B------:R-:W-:-:S03]  /*7690*/  FADD.FTZ R166, R190, R215 ;  /* 0x000000d7bea67221 */ /* 0x000fc60000010000 */
[----:B------:R-:W-:Y:S01]  /*76a0*/  MUFU.EX2 R198, R198 ;  /* 0x000000c600c67308 */ /* 0x000fe20000000800 */
[----:B------:R-:W-:Y:S01]  /*76b0*/  FADD.FTZ R170, R191, R166 ;  /* 0x000000a6bfaa7221 */ /* 0x000fe20000010000 */
[----:B------:R-:W-:Y:S01]  /*76c0*/  F2FP.F16.F32.PACK_AB R166, R178, R173 ;  /* 0x000000adb2a6723e */ /* 0x000fe200000000ff */
[----:B------:R-:W-:Y:S02]  /*76d0*/  FMUL.FTZ R178, R2, UR10 ;  /* 0x0000000a02b27c20 */ /* 0x000fe40008410000 */
[----:B------:R-:W-:Y:S01]  /*76e0*/  FADD.FTZ R153, R195, R170 ;  /* 0x000000aac3997221 */ /* 0x000fe20000010000 */
[----:B------:R-:W-:Y:S02]  /*76f0*/  F2FP.F16.F32.PACK_AB R170, R186, R185 ;  /* 0x000000b9baaa723e */ /* 0x000fe400000000ff */
[----:B------:R-:W-:Y:S01]  /*7700*/  MUFU.EX2 R197, R197 ;  /* 0x000000c500c57308 */ /* 0x000fe20000000800 */
[----:B------:R-:W-:-:S07]  /*7710*/  FADD.FTZ R2, R196, R153 ;  /* 0x00000099c4027221 */ /* 0x000fce0000010000 */
[----:B------:R-:W0:Y:S08]  /*7720*/  MUFU.EX2 R178, R178 ;  /* 0x000000b200b27308 */ /* 0x000e300000000800 */
[----:B------:R-:W-:Y:S08]  /*7730*/  MUFU.EX2 R204, R204 ;  /* 0x000000cc00cc7308 */ /* 0x000ff00000000800 */
[----:B------:R1:W-:Y:S01]  /*7740*/  MUFU.EX2 R163, R162 ;  /* 0x000000a200a37308 */ /* 0x0003e20000000800 */
[----:B0-----:R-:W-:Y:S01]  /*7750*/  FFMA.FTZ R153, R178, R0, R11 ;  /* 0x00000000b2997223 */ /* 0x001fe2000001000b */
[-C--:B------:R-:W-:Y:S01]  /*7760*/  FMUL.FTZ R26, R26, R178.reuse ;  /* 0x000000b21a1a7220 */ /* 0x080fe20000410000 */
[-C--:B------:R-:W-:Y:S01]  /*7770*/  FMUL.FTZ R27, R27, R178.reuse ;  /* 0x000000b21b1b7220 */ /* 0x080fe20000410000 */
[-C--:B------:R-:W-:Y:S01]  /*7780*/  FMUL.FTZ R30, R30, R178.reuse ;  /* 0x000000b21e1e7220 */ /* 0x080fe20000410000 */
[----:B------:R-:W-:Y:S01]  /*7790*/  FADD.FTZ R0, R12, R153 ;  /* 0x000000990c007221 */ /* 0x000fe20000010000 */
[-C--:B------:R-:W-:Y:S01]  /*77a0*/  FMUL.FTZ R31, R31, R178.reuse ;  /* 0x000000b21f1f7220 */ /* 0x080fe20000410000 */
[-C--:B------:R-:W-:Y:S01]  /*77b0*/  FMUL.FTZ R34, R34, R178.reuse ;  /* 0x000000b222227220 */ /* 0x080fe20000410000 */
[----:B------:R0:W2:Y:S01]  /*77c0*/  MUFU.EX2 R184, R158 ;  /* 0x0000009e00b87308 */ /* 0x0000a20000000800 */
[----:B------:R-:W-:Y:S01]  /*77d0*/  FADD.FTZ R153, R13, R0 ;  /* 0x000000000d997221 */ /* 0x000fe20000010000 */
[----:B-1----:R-:W-:Y:S01]  /*77e0*/  F2FP.F16.F32.PACK_AB R162, R168, R165 ;  /* 0x000000a5a8a2723e */ /* 0x002fe200000000ff */
[-C--:B------:R-:W-:Y:S01]  /*77f0*/  FMUL.FTZ R35, R35, R178.reuse ;  /* 0x000000b223237220 */ /* 0x080fe20000410000 */
[----:B------:R-:W-:Y:S01]  /*7800*/  F2FP.F16.F32.PACK_AB R168, R182, R181 ;  /* 0x000000b5b6a8723e */ /* 0x000fe200000000ff */
[----:B------:R-:W-:Y:S01]  /*7810*/  FADD.FTZ R186, R20, R153 ;  /* 0x0000009914ba7221 */ /* 0x000fe20000010000 */
[-C--:B------:R-:W-:Y:S01]  /*7820*/  FMUL.FTZ R38, R38, R178.reuse ;  /* 0x000000b226267220 */ /* 0x080fe20000410000 */
[-C--:B------:R-:W-:Y:S01]  /*7830*/  FMUL.FTZ R39, R39, R178.reuse ;  /* 0x000000b227277220 */ /* 0x080fe20000410000 */
[----:B------:R-:W1:Y:S01]  /*7840*/  MUFU.EX2 R14, R199 ;  /* 0x000000c7000e7308 */ /* 0x000e620000000800 */
[----:B------:R-:W-:Y:S01]  /*7850*/  FADD.FTZ R153, R21, R186 ;  /* 0x000000ba15997221 */ /* 0x000fe20000010000 */
[----:B0-----:R-:W-:Y:S01]  /*7860*/  F2FP.F16.F32.PACK_AB R158, R160, R157 ;  /* 0x0000009da09e723e */ /* 0x001fe200000000ff */
[-C--:B------:R-:W-:Y:S01]  /*7870*/  FMUL.FTZ R42, R42, R178.reuse ;  /* 0x000000b22a2a7220 */ /* 0x080fe20000410000 */
[----:B------:R-:W-:Y:S01]  /*7880*/  F2FP.F16.F32.PACK_AB R160, R164, R161 ;  /* 0x000000a1a4a0723e */ /* 0x000fe200000000ff */
[----:B------:R-:W-:Y:S01]  /*7890*/  FADD.FTZ R186, R198, R153 ;  /* 0x00000099c6ba7221 */ /* 0x000fe20000010000 */
[----:B------:R-:W-:Y:S01]  /*78a0*/  F2FP.F16.F32.PACK_AB R164, R172, R169 ;  /* 0x000000a9aca4723e */ /* 0x000fe200000000ff */
[----:B------:R-:W-:Y:S01]  /*78b0*/  FMUL.FTZ R43, R43, R178 ;  /* 0x000000b22b2b7220 */ /* 0x000fe20000410000 */
[----:B------:R-:W0:Y:S01]  /*78c0*/  MUFU.EX2 R15, R167 ;  /* 0x000000a7000f7308 */ /* 0x000e220000000800 */
[----:B------:R-:W-:Y:S01]  /*78d0*/  FADD.FTZ R153, R197, R186 ;  /* 0x000000bac5997221 */ /* 0x000fe20000010000 */
[----:B------:R-:W-:Y:S01]  /*78e0*/  F2FP.F16.F32.PACK_AB R172, R191, R190 ;  /* 0x000000bebfac723e */ /* 0x000fe200000000ff */
[-C--:B------:R-:W-:Y:S01]  /*78f0*/  FMUL.FTZ R46, R46, R178.reuse ;  /* 0x000000b22e2e7220 */ /* 0x080fe20000410000 */
[----:B--2---:R-:W-:Y:S01]  /*7900*/  F2FP.F16.F32.PACK_AB R161, R184, R163 ;  /* 0x000000a3b8a1723e */ /* 0x004fe200000000ff */
[----:B------:R-:W-:Y:S01]  /*7910*/  FADD.FTZ R186, R204, R153 ;  /* 0x00000099ccba7221 */ /* 0x000fe20000010000 */
[----:B------:R-:W-:Y:S01]  /*7920*/  F2FP.F16.F32.PACK_AB R157, R198, R21 ;  /* 0x00000015c69d723e */ /* 0x000fe200000000ff */
[-C--:B------:R-:W-:Y:S01]  /*7930*/  FMUL.FTZ R47, R47, R178.reuse ;  /* 0x000000b22f2f7220 */ /* 0x080fe20000410000 */
[----:B------:R-:W2:Y:S01]  /*7940*/  MUFU.EX2 R5, R5 ;  /* 0x0000000500057308 */ /* 0x000ea20000000800 */
[----:B------:R-:W-:Y:S01]  /*7950*/  FADD.FTZ R153, R163, R186 ;  /* 0x000000baa3997221 */ /* 0x000fe20000010000 */
[-C--:B------:R-:W-:Y:S01]  /*7960*/  FMUL.FTZ R50, R50, R178.reuse ;  /* 0x000000b232327220 */ /* 0x080fe20000410000 */
[-C--:B------:R-:W-:Y:S01]  /*7970*/  FMUL.FTZ R51, R51, R178.reuse ;  /* 0x000000b233337220 */ /* 0x080fe20000410000 */
[-C--:B------:R-:W-:Y:S01]  /*7980*/  FMUL.FTZ R54, R54, R178.reuse ;  /* 0x000000b236367220 */ /* 0x080fe20000410000 */
[----:B------:R-:W-:Y:S01]  /*7990*/  FADD.FTZ R153, R184, R153 ;  /* 0x00000099b8997221 */ /* 0x000fe20000010000 */
[-C--:B------:R-:W-:Y:S01]  /*79a0*/  FMUL.FTZ R55, R55, R178.reuse ;  /* 0x000000b237377220 */ /* 0x080fe20000410000 */
[----:B------:R-:W-:Y:S01]  /*79b0*/  FMUL.FTZ R58, R58, R178 ;  /* 0x000000b23a3a7220 */ /* 0x000fe20000410000 */
[----:B------:R-:W3:Y:S01]  /*79c0*/  MUFU.EX2 R182, R171 ;  /* 0x000000ab00b67308 */ /* 0x000ee20000000800 */
[----:B-1----:R-:W-:Y:S01]  /*79d0*/  FADD.FTZ R190, R14, R153 ;  /* 0x000000990ebe7221 */ /* 0x002fe20000010000 */
[----:B0-----:R-:W-:Y:S01]  /*79e0*/  F2FP.F16.F32.PACK_AB R163, R15, R14 ;  /* 0x0000000e0fa3723e */ /* 0x001fe200000000ff */
[-C--:B------:R-:W-:Y:S01]  /*79f0*/  FMUL.FTZ R59, R59, R178.reuse ;  /* 0x000000b23b3b7220 */ /* 0x080fe20000410000 */
[-C--:B------:R-:W-:Y:S01]  /*7a00*/  FMUL.FTZ R62, R62, R178.reuse ;  /* 0x000000b23e3e7220 */ /* 0x080fe20000410000 */
[----:B------:R-:W-:Y:S01]  /*7a10*/  FADD.FTZ R190, R15, R190 ;  /* 0x000000be0fbe7221 */ /* 0x000fe20000010000 */
[-C--:B------:R-:W-:Y:S01]  /*7a20*/  FMUL.FTZ R63, R63, R178.reuse ;  /* 0x000000b23f3f7220 */ /* 0x080fe20000410000 */
[-C--:B------:R-:W-:Y:S01]  /*7a30*/  FMUL.FTZ R66, R66, R178.reuse ;  /* 0x000000b242427220 */ /* 0x080fe20000410000 */
[----:B------:R0:W1:Y:S01]  /*7a40*/  MUFU.EX2 R167, R155 ;  /* 0x0000009b00a77308 */ /* 0x0000620000000800 */
        /* <DEDUP_REMOVED lines=11> */
[----:B0-----:R-:W-:Y:S01]  /*7b00*/  F2FP.F16.F32.PACK_AB R155, R20, R13 ;  /* 0x0000000d149b723e */ /* 0x001fe200000000ff */
        /* <DEDUP_REMOVED lines=27> */
[----:B------:R0:W3:Y:S01]  /*7cc0*/  MUFU.EX2 R186, R159 ;  /* 0x0000009f00ba7308 */ /* 0x0000e20000000800 */
[C---:B-1----:R-:W-:Y:S01]  /*7cd0*/  FADD.FTZ R190, R180.reuse, R153 ;  /* 0x00000099b4be7221 */ /* 0x042fe20000010000 */
[----:B------:R-:W-:Y:S01]  /*7ce0*/  F2FP.F16.F32.PACK_AB R169, R180, R169 ;  /* 0x000000a9b4a9723e */ /* 0x000fe200000000ff */
[-C--:B------:R-:W-:Y:S01]  /*7cf0*/  FMUL.FTZ R122, R122, R178.reuse ;  /* 0x000000b27a7a7220 */ /* 0x080fe20000410000 */
[-C--:B------:R-:W-:Y:S01]  /*7d00*/  FMUL.FTZ R123, R123, R178.reuse ;  /* 0x000000b27b7b7220 */ /* 0x080fe20000410000 */
[-C--:B------:R-:W-:Y:S01]  /*7d10*/  FMUL.FTZ R126, R126, R178.reuse ;  /* 0x000000b27e7e7220 */ /* 0x080fe20000410000 */
[-C--:B------:R-:W-:Y:S01]  /*7d20*/  FMUL.FTZ R127, R127, R178.reuse ;  /* 0x000000b27f7f7220 */ /* 0x080fe20000410000 */
[-C--:B------:R-:W-:Y:S01]  /*7d30*/  FMUL.FTZ R130, R130, R178.reuse ;  /* 0x000000b282827220 */ /* 0x080fe20000410000 */
[----:B------:R-:W1:Y:S01]  /*7d40*/  MUFU.EX2 R173, R187 ;  /* 0x000000bb00ad7308 */ /* 0x000e620000000800 */
[----:B--2---:R-:W-:Y:S01]  /*7d50*/  FADD.FTZ R153, R171, R190 ;  /* 0x000000beab997221 */ /* 0x004fe20000010000 */
[----:B0-----:R-:W-:Y:S01]  /*7d60*/  F2FP.F16.F32.PACK_AB R159, R204, R197 ;  /* 0x000000c5cc9f723e */ /* 0x001fe200000000ff */
[-C--:B------:R-:W-:Y:S01]  /*7d70*/  FMUL.FTZ R131, R131, R178.reuse ;  /* 0x000000b283837220 */ /* 0x080fe20000410000 */
[-C--:B------:R-:W-:Y:S01]  /*7d80*/  FMUL.FTZ R134, R134, R178.reuse ;  /* 0x000000b286867220 */ /* 0x080fe20000410000 */
[-C--:B------:R-:W-:Y:S01]  /*7d90*/  FMUL.FTZ R135, R135, R178.reuse ;  /* 0x000000b287877220 */ /* 0x080fe20000410000 */
[-C--:B------:R-:W-:Y:S01]  /*7da0*/  FMUL.FTZ R138, R138, R178.reuse ;  /* 0x000000b28a8a7220 */ /* 0x080fe20000410000 */
[-C--:B------:R-:W-:Y:S01]  /*7db0*/  FMUL.FTZ R139, R139, R178.reuse ;  /* 0x000000b28b8b7220 */ /* 0x080fe20000410000 */
[----:B------:R-:W0:Y:S01]  /*7dc0*/  MUFU.EX2 R188, R188 ;  /* 0x000000bc00bc7308 */ /* 0x000e220000000800 */
[----:B---3--:R-:W-:Y:S01]  /*7dd0*/  FADD.FTZ R194, R186, R153 ;  /* 0x00000099bac27221 */ /* 0x008fe20000010000 */
        /* <DEDUP_REMOVED lines=9> */
[----:B------:R-:W-:-:S05]  /*7e70*/  FMUL.FTZ R151, R151, R178 ;  /* 0x000000b297977220 */ /* 0x000fca0000410000 */
[----:B------:R-:W1:Y:S01]  /*7e80*/  MUFU.EX2 R190, R193 ;  /* 0x000000c100be7308 */ /* 0x000e620000000800 */
[C---:B0-----:R-:W-:Y:S01]  /*7e90*/  FADD.FTZ R4, R188.reuse, R11 ;  /* 0x0000000bbc047221 */ /* 0x041fe20000010000 */
[----:B------:R-:W-:-:S03]  /*7ea0*/  F2FP.F16.F32.PACK_AB R173, R188, R173 ;  /* 0x000000adbcad723e */ /* 0x000fc600000000ff */
[----:B--2---:R-:W-:-:S04]  /*7eb0*/  FADD.FTZ R5, R175, R4 ;  /* 0x00000004af057221 */ /* 0x004fc80000010000 */
[C---:B-1----:R-:W-:Y:S01]  /*7ec0*/  FADD.FTZ R0, R190.reuse, R5 ;  /* 0x00000005be007221 */ /* 0x042fe20000010000 */
[----:B------:R-:W-:Y:S01]  /*7ed0*/  F2FP.F16.F32.PACK_AB R175, R190, R175 ;  /* 0x000000afbeaf723e */ /* 0x000fe200000000ff */
[----:B------:R-:W-:Y:S06]  /*7ee0*/  @!P0 BRA `(.L_x_11035) ;  /* 0x0000000000048947 */ /* 0x000fec0003800000 */
[----:B------:R-:W-:Y:S01]  /*7ef0*/  BPT.TRAP 0x1 ;  /* 0x000000040000795c */ /* 0x000fe20000300000 */
.L_x_11035:
[----:B------:R0:W1:Y:S01]  /*7f00*/  SYNCS.PHASECHK.TRANS64.TRYWAIT P1, [UR28+0x22850], R8 ;  /* 0x02285008ff0075a7 */ /* 0x000062000802015c */
[----:B------:R-:W-:Y:S05]  /*7f10*/  @!P0 BRA `(.L_x_11036) ;  /* 0x0000000000048947 */ /* 0x000fea0003800000 */
[----:B------:R-:W-:Y:S01]  /*7f20*/  BPT.TRAP 0x1 ;  /* 0x000000040000795c */ /* 0x000fe20000300000 */
.L_x_11036:
[----:B-1----:R-:W-:Y:S05]  /*7f30*/  @P1 BRA `(.L_x_11037) ;  /* 0x0000000000081947 */ /* 0x002fea0003800000 */
[----:B------:R-:W1:Y:S02]  /*7f40*/  SYNCS.PHASECHK.TRANS64.TRYWAIT P1, [UR28+0x22850], R8 ;  /* 0x02285008ff0075a7 */ /* 0x000e64000802015c */
[----:B-1----:R-:W-:Y:S05]  /*7f50*/  @!P1 BRA `(.L_x_11038) ;  /* 0x000000dc00f49947 */ /* 0x002fea0003800000 */
.L_x_11037:
[----:B------:R-:W2:Y:S01]  /*7f60*/  S2R R4, SR_TID.X ;  /* 0x0000000000047919 */ /* 0x000ea20000002100 */
[----:B------:R-:W-:Y:S01]  /*7f70*/  UIMAD UR11, UR36, 0xc00, UR21 ;  /* 0x00000c00240b78a4 */ /* 0x000fe2000f8e0215 */
[----:B------:R-:W-:Y:S01]  /*7f80*/  UMOV UR7, 0x40000040 ;  /* 0x4000004000077882 */ /* 0x000fe20000000000 */
[----:B------:R-:W3:Y:S05]  /*7f90*/  S2R R5, SR_TID.X ;  /* 0x0000000000057919 */ /* 0x000eea0000002100 */
[----:B------:R-:W-:Y:S01]  /*7fa0*/  UMOV UR6, UR11 ;  /* 0x0000000b00067c82 */ /* 0x000fe20008000000 */
[----:B--2---:R-:W-:Y:S02]  /*7fb0*/  SHF.R.U32.HI R4, RZ, 0x7, R4 ;  /* 0x00000007ff047819 */ /* 0x004fe40000011604 */
[----:B---3--:R-:W-:-:S03]  /*7fc0*/  LOP3.LUT P1, RZ, R5, 0x7f, RZ, 0xc0, !PT ;  /* 0x0000007f05ff7812 */ /* 0x008fc6000782c0ff */
[----:B------:R-:W-:Y:S02]  /*7fd0*/  VIADD R4, R4, 0x8 ;  /* 0x0000000804047836 */ /* 0x000fe40000000000 */
[----:B------:R-:W-:-:S03]  /*7fe0*/  IMAD.MOV.U32 R5, RZ, RZ, R176 ;  /* 0x000000ffff057224 */ /* 0x000fc600078e00b0 */
[----:B------:R2:W-:Y:S05]  /*7ff0*/  BAR.SYNC.DEFER_BLOCKING R4, 0x100 ;  /* 0x000400040000751d */ /* 0x0005ea0000010000 */
[----:B-1----:R-:W-:Y:S02]  /*8000*/  @!P1 VIADD R177, R177, 0x22860 ;  /* 0x00022860b1b19836 */ /* 0x002fe40000000000 */
[----:B--2---:R-:W-:-:S03]  /*8010*/  IMAD.MOV.U32 R4, RZ, RZ, R10 ;  /* 0x000000ffff047224 */ /* 0x004fc600078e000a */
[----:B------:R-:W-:Y:S01]  /*8020*/  @!P1 PRMT R177, RZ, 0x654, R177 ;  /* 0x00000654ffb19816 */ /* 0x000fe200000000b1 */
        /* <DEDUP_REMOVED lines=34> */
[C---:B------:R-:W-:Y:S01]  /*8250*/  ISETP.GT.AND P1, PT, R3.reuse, UR23, PT ;  /* 0x0000001703007c0c */ /* 0x040fe2000bf24270 */
[----:B------:R-:W-:-:S12]  /*8260*/  VIADD R3, R3, 0xffffffff ;  /* 0xffffffff03037836 */ /* 0x000fd80000000000 */
[----:B-1----:R-:W-:Y:S05]  /*8270*/  @P1 BRA `(.L_x_11039) ;  /* 0xffffffc8008c1947 */ /* 0x002fea000383ffff */
[----:B------:R-:W-:Y:S02]  /*8280*/  IMAD.MOV.U32 R5, RZ, RZ, R176 ;  /* 0x000000ffff057224 */ /* 0x000fe400078e00b0 */
[----:B------:R-:W-:-:S07]  /*8290*/  IMAD.MOV.U32 R4, RZ, RZ, R10 ;  /* 0x000000ffff047224 */ /* 0x000fce00078e000a */
.L_x_11022:
[----:B------:R-:W-:Y:S01]  /*82a0*/  ULDC UR6, c[0x0][0x448] ;  /* 0x0001120000067ab9 */ /* 0x000fe20000000800 */
[----:B------:R-:W-:Y:S01]  /*82b0*/  IADD3 R9, R16, 0x1, -R9 ;  /* 0x0000000110097810 */ /* 0x000fe20007ffe809 */
[----:B------:R-:W-:Y:S01]  /*82c0*/  UISETP.NE.AND UP0, UPT, UR6, 0x1, UPT ;  /* 0x000000010600788c */ /* 0x000fe2000bf05270 */
[----:B------:R-:W-:Y:S02]  /*82d0*/  ULDC UR15, c[0x0][0x9e4] ;  /* 0x00027900000f7ab9 */ /* 0x000fe40000000800 */
[----:B------:R-:W-:Y:S01]  /*82e0*/  R2UR UR14, R9 ;  /* 0x00000000090e72ca */ /* 0x000fe200000e0000 */
[----:B------:R-:W-:Y:S02]  /*82f0*/  UISETP.GE.AND UP1, UPT, UR15, 0x1, UPT ;  /* 0x000000010f00788c */ /* 0x000fe4000bf26270 */
[----:B------:R-:W-:-:S04]  /*8300*/  UIADD3 UR11, UR43, 0x7f, URZ ;  /* 0x0000007f2b0b7890 */ /* 0x000fc8000fffe03f */
[----:B------:R-:W-:Y:S01]  /*8310*/  PLOP3.LUT P1, PT, PT, PT, UP1, 0x40, 0x0 ;  /* 0x000000000000781c */ /* 0x000fe20003f2e818 */
[----:B------:R-:W-:Y:S01]  /*8320*/  @UP0 ULDC UR6, c[0x0][0x44c] ;  /* 0x0001130000060ab9 */ /* 0x000fe20000000800 */
[----:B------:R-:W-:Y:S01]  /*8330*/  @UP0 ULDC UR18, c[0x0][0x450] ;  /* 0x0001140000120ab9 */ /* 0x000fe20000000800 */
[----:B------:R-:W-:-:S04]  /*8340*/  UIMAD.WIDE.U32 UR6, UR11, UR6, URZ ;  /* 0x000000060b0672a5 */ /* 0x000fc8000f8e003f */
[----:B------:R-:W-:-:S04]  /*8350*/  @UP0 USHF.R.U32.HI UR11, URZ, UR18, UR7 ;  /* 0x000000123f0b0299 */ /* 0x000fc80008011607 */
[----:B------:R-:W-:-:S03]  /*8360*/  UIADD3 UR11, UR14, UR11, URZ ;  /* 0x0000000b0e0b7290 */ /* 0x000fc6000fffe03f */
[----:B------:R-:W-:Y:S02]  /*8370*/  ULDC UR14, c[0x0][0x9dc] ;  /* 0x00027700000e7ab9 */ /* 0x000fe40000000800 */
[----:B------:R-:W-:Y:S01]  /*8380*/  UIADD3 UR14, UR11, -UR14, URZ ;  /* 0x8000000e0b0e7290 */ /* 0x000fe2000fffe03f */
[----:B------:R-:W-:Y:S11]  /*8390*/  @P1 BRA `(.L_x_11040) ;  /* 0x0000000000441947 */ /* 0x000ff60003800000 */
        /* <DEDUP_REMOVED lines=10> */
.L_x_11041:
[----:B------:R-:W-:-:S11]  /*8440*/  UISETP.NE.AND UP2, UPT, UR15, 0x1, UPT ;  /* 0x000000010f00788c */ /* 0x000fd6000bf45270 */
[----:B------:R-:W-:Y:S02]  /*8450*/  @UP2 ULDC.64 UR18, c[0x0][0x9e8] ;  /* 0x00027a0000122ab9 */ /* 0x000fe40000000a00 */
[----:B------:R-:W-:-:S04]  /*8460*/  UIMAD.WIDE.U32 UR6, UR11, UR18, URZ ;  /* 0x000000120b0672a5 */ /* 0x000fc8000f8e003f */
[----:B------:R-:W-:-:S12]  /*8470*/  @UP2 USHF.R.U32.HI UR11, URZ, UR19, UR7 ;  /* 0x000000133f0b2299 */ /* 0x000fd80008011607 */
.L_x_11042:
[----:B------:R-:W-:-:S04]  /*8480*/  UIMAD UR11, UR11, UR15, URZ ;  /* 0x0000000f0b0b72a4 */ /* 0x000fc8000f8e023f */
[----:B------:R-:W-:-:S04]  /*8490*/  UISETP.LT.AND UP2, UPT, UR14, UR11, UPT ;  /* 0x0000000b0e00728c */ /* 0x000fc8000bf41270 */
[----:B------:R-:W-:-:S12]  /*84a0*/  USEL UR14, UR14, UR11, !UP2 ;  /* 0x0000000b0e0e7287 */ /* 0x000fd8000d000000 */
.L_x_11040:
[----:B------:R-:W-:-:S04]  /*84b0*/  UIADD3 UR6, UR14, 0x5f, URZ ;  /* 0x0000005f0e067890 */ /* 0x000fc8000fffe03f */
[----:B------:R-:W-:-:S04]  /*84c0*/  UIMAD.WIDE UR6, UR6, 0x2aaaaaab, URZ ;  /* 0x2aaaaaab060678a5 */ /* 0x000fc8000f8e023f */
[----:B------:R-:W-:-:S04]  /*84d0*/  USHF.R.U32.HI UR6, URZ, 0x1f, UR7 ;  /* 0x0000001f3f067899 */ /* 0x000fc80008011607 */
[----:B------:R-:W-:-:S04]  /*84e0*/  ULEA.HI.SX32 UR6, UR7, UR6, 0x1c ;  /* 0x0000000607067291 */ /* 0x000fc8000f8fe23f */
[----:B------:R-:W-:-:S04]  /*84f0*/  UISETP.LT.AND UP2, UPT, UR39, UR6, UPT ;  /* 0x000000062700728c */ /* 0x000fc8000bf41270 */
[----:B------:R-:W-:-:S06]  /*8500*/  USEL UR23, UR39, UR6, !UP2 ;  /* 0x0000000627177287 */ /* 0x000fcc000d000000 */
[----:B------:R-:W-:-:S13]  /*8510*/  ISETP.GE.AND P1, PT, R3, UR23, PT ;  /* 0x0000001703007c0c */ /* 0x000fda000bf26270 */
[----:B------:R-:W-:Y:S05]  /*8520*/  @!P1 BRA `(.L_x_11043) ;  /* 0x0000002000e09947 */ /* 0x000fea0003800000 */
[----:B0-----:R-:W-:Y:S01]  /*8530*/  IMAD.MOV.U32 R8, RZ, RZ, R5 ;  /* 0x000000ffff087224 */ /* 0x001fe200078e0005 */
[----:B------:R-:W-:Y:S01]  /*8540*/  ULDC UR25, c[0x0][0x9d8] ;  /* 0x0002760000197ab9 */ /* 0x000fe20000000800 */
[----:B------:R-:W-:Y:S01]  /*8550*/  IMAD.MOV.U32 R9, RZ, RZ, R4 ;  /* 0x000000ffff097224 */ /* 0x000fe200078e0004 */
[----:B------:R-:W-:Y:S01]  /*8560*/  ULDC UR24, c[0x0][0x988] ;  /* 0x0002620000187ab9 */ /* 0x000fe20000000800 */
[----:B------:R-:W-:-:S07]  /*8570*/  IMAD.MOV.U32 R6, RZ, RZ, R3 ;  /* 0x000000ffff067224 */ /* 0x000fce00078e0003 */
.L_x_11052:
[----:B------:R-:W-:Y:S01]  /*8580*/  UIADD3 UR36, UR36, 0x1, URZ ;  /* 0x0000000124247890 */ /* 0x000fe2000fffe03f */
[C---:B------:R-:W-:Y:S01]  /*8590*/  ISETP.GT.AND P1, PT, R6.reuse, UR23, PT ;  /* 0x0000001706007c0c */ /* 0x040fe2000bf24270 */
[----:B------:R-:W-:Y:S02]  /*85a0*/  VIADD R6, R6, 0xffffffff ;  /* 0xffffffff06067836 */ /* 0x000fe40000000000 */
[----:B------:R-:W-:-:S04]  /*85b0*/  UISETP.NE.AND UP2, UPT, UR36, 0x2, UPT ;  /* 0x000000022400788c */ /* 0x000fc8000bf45270 */
[----:B------:R-:W-:Y:S02]  /*85c0*/  USEL UR6, URZ, 0x1, UP2 ;  /* 0x000000013f067887 */ /* 0x000fe40009000000 */
[----:B------:R-:W-:Y:S02]  /*85d0*/  USEL UR36, UR36, URZ, UP2 ;  /* 0x0000003f24247287 */ /* 0x000fe40009000000 */
[----:B------:R-:W-:Y:S01]  /*85e0*/  ULOP3.LUT UR37, UR37, UR6, URZ, 0x3c, !UPT ;  /* 0x0000000625257292 */ /* 0x000fe2000f8e3c3f */
[----:B-1----:R-:W-:Y:S11]  /*85f0*/  @!P0 BRA `(.L_x_11044) ;  /* 0x0000000000048947 */ /* 0x002ff60003800000 */
[----:B------:R-:W-:Y:S01]  /*8600*/  BPT.TRAP 0x1 ;  /* 0x000000040000795c */ /* 0x000fe20000300000 */
.L_x_11044:
        /* <DEDUP_REMOVED lines=9> */
.L_x_11045:
[----:B-1----:R-:W-:Y:S05]  /*86a0*/  @P2 BRA `(.L_x_11046) ;  /* 0x0000000000082947 */ /* 0x002fea0003800000 */
[----:B------:R-:W1:Y:S02]  /*86b0*/  SYNCS.PHASECHK.TRANS64.TRYWAIT P2, [UR26+0x22830], R3 ;  /* 0x02283003ff0075a7 */ /* 0x000e64000804015a */
[----:B-1----:R-:W-:Y:S05]  /*86c0*/  @!P2 BRA `(.L_x_11047) ;  /* 0x000000d8002ca947 */ /* 0x002fea0003800000 */
.L_x_11046:
        /* <DEDUP_REMOVED lines=11> */
[----:B--2---:R-:W-:Y:S02]  /*8780*/  LOP3.LUT P2, RZ, R214, 0x7f, RZ, 0xc0, !PT ;  /* 0x0000007fd6ff7812 */ /* 0x004fe4000784c0ff */
[----:B------:R-:W-:Y:S01]  /*8790*/  SHF.R.U32.HI R214, RZ, 0x7, R214 ;  /* 0x00000007ffd67819 */ /* 0x000fe200000116d6 */
[----:B------:R-:W-:Y:S02]  /*87a0*/  WARPGROUP.DEPBAR.LE gsb0, 0x0 ;  /* 0x00008000000079c5 */ /* 0x000fe40000010000 */
[----:B------:R-:W-:-:S06]  /*87b0*/  WARPGROUP.ARRIVE ;  /* 0x00000000000079c5 */ /* 0x000fcc0000000000 */
[----:B------:R-:W-:Y:S03]  /*87c0*/  HGMMA.64x96x16.F32 R152, gdesc[UR4], R152, gsb0 ;  /* 0x01600000049879f0 */ /* 0x000fe60008000898 */
        /* <DEDUP_REMOVED lines=84> */
[----:B-1----:R-:W-:Y:S01]  /*8d10*/  FMNMX.FTZ R4, R168, R177, !PT ;  /* 0x000000b1a8047209 */ /* 0x002fe20007810000 */
[----:B------:R-:W-:-:S06]  /*8d20*/  FMUL.FTZ R177, R197, UR25 ;  /* 0x00000019c5b17c20 */ /* 0x000fcc0008410000 */
        /* <DEDUP_REMOVED lines=14> */
[----:B------:R-:W-:Y:S01]  /*8e10*/  FMUL.FTZ R181, R183, UR25 ;  /* 0x00000019b7b57c20 */ /* 0x000fe20008410000 */
[----:B------:R-:W-:Y:S01]  /*8e20*/  FMUL.FTZ R183, R187, UR25 ;  /* 0x00000019bbb77c20 */ /* 0x000fe20008410000 */
[----:B------:R-:W-:-:S04]  /*8e30*/  FMUL.FTZ R187, R195, UR25 ;  /* 0x00000019c3bb7c20 */ /* 0x000fc80008410000 */
[----:B------:R-:W2:Y:S01]  /*8e40*/  MUFU.TANH R11, R11 ;  /* 0x0000000b000b7308 */ /* 0x000ea20000002400 */
[----:B---3--:R-:W-:-:S05]  /*8e50*/  FMNMX.FTZ R4, R177, R4, !PT ;  /* 0x00000004b1047209 */ /* 0x008fca0007810000 */
[----:B------:R-:W3:Y:S02]  /*8e60*/  SHFL.BFLY PT, R185, R4, 0x2, 0x1f ;  /* 0x0c401f0004b97f89 */ /* 0x000ee400000e0000 */
[----:B------:R-:W4:Y:S01]  /*8e70*/  MUFU.TANH R13, R13 ;  /* 0x0000000d000d7308 */ /* 0x000f220000002400 */
[----:B-1----:R-:W-:-:S07]  /*8e80*/  FMNMX.FTZ R190, R7, R8, !PT ;  /* 0x0000000807be7209 */ /* 0x002fce0007810000 */
[----:B------:R-:W1:Y:S01]  /*8e90*/  MUFU.TANH R15, R15 ;  /* 0x0000000f000f7308 */ /* 0x000e620000002400 */
[----:B--2---:R-:W-:-:S07]  /*8ea0*/  FMNMX.FTZ R190, R11, R190, !PT ;  /* 0x000000be0bbe7209 */ /* 0x004fce0007810000 */
[----:B------:R-:W2:Y:S01]  /*8eb0*/  MUFU.TANH R21, R21 ;  /* 0x0000001500157308 */ /* 0x000ea20000002400 */
[----:B----4-:R-:W-:Y:S02]  /*8ec0*/  FMNMX.FTZ R190, R13, R190, !PT ;  /* 0x000000be0dbe7209 */ /* 0x010fe40007810000 */
[----:B---3--:R-:W-:Y:S01]  /*8ed0*/  FMNMX.FTZ R192, R4, R185, !PT ;  /* 0x000000b904c07209 */ /* 0x008fe20007810000 */
[----:B------:R-:W-:-:S04]  /*8ee0*/  FMUL.FTZ R185, R191, UR25 ;  /* 0x00000019bfb97c20 */ /* 0x000fc80008410000 */
[----:B------:R-:W3:Y:S01]  /*8ef0*/  MUFU.TANH R153, R153 ;  /* 0x0000009900997308 */ /* 0x000ee20000002400 */
[----:B-1----:R-:W-:Y:S01]  /*8f00*/  FMNMX.FTZ R190, R15, R190, !PT ;  /* 0x000000be0fbe7209 */ /* 0x002fe20007810000 */
[----:B------:R-:W1:Y:S06]  /*8f10*/  SHFL.BFLY PT, R193, R192, 0x1, 0x1f ;  /* 0x0c201f00c0c17f89 */ /* 0x000e6c00000e0000 */
[----:B------:R-:W4:Y:S01]  /*8f20*/  MUFU.TANH R156, R156 ;  /* 0x0000009c009c7308 */ /* 0x000f220000002400 */
[----:B--2---:R-:W-:-:S07]  /*8f30*/  FMNMX.FTZ R190, R21, R190, !PT ;  /* 0x000000be15be7209 */ /* 0x004fce0007810000 */
[----:B------:R-:W2:Y:S08]  /*8f40*/  MUFU.TANH R157, R157 ;  /* 0x0000009d009d7308 */ /* 0x000eb00000002400 */
[----:B------:R-:W5:Y:S01]  /*8f50*/  MUFU.TANH R160, R160 ;  /* 0x000000a000a07308 */ /* 0x000f620000002400 */
[----:B-1----:R-:W-:-:S05]  /*8f60*/  FMNMX.FTZ R4, R192, R193, !PT ;  /* 0x000000c1c0047209 */ /* 0x002fca0007810000 */
[C---:B------:R-:W-:Y:S02]  /*8f70*/  FMUL.FTZ R199, R4.reuse, UR10 ;  /* 0x0000000a04c77c20 */ /* 0x040fe40008410000 */
[----:B------:R-:W1:Y:S01]  /*8f80*/  MUFU.TANH R161, R161 ;  /* 0x000000a100a17308 */ /* 0x000e620000002400 */
[----:B------:R-:W-:Y:S01]  /*8f90*/  FADD.FTZ R9, -R4, R9 ;  /* 0x0000000904097221 */ /* 0x000fe20000010100 */
[--C-:B------:R-:W-:Y:S01]  /*8fa0*/  FFMA.FTZ R191, R5, UR10, -R199.reuse ;  /* 0x0000000a05bf7c23 */ /* 0x100fe200080108c7 */
[----:B---3--:R-:W-:Y:S01]  /*8fb0*/  FMNMX.FTZ R5, R153, R190, !PT ;  /* 0x000000be99057209 */ /* 0x008fe20007810000 */
[--C-:B------:R-:W-:Y:S01]  /*8fc0*/  FFMA.FTZ R193, R14, UR10, -R199.reuse ;  /* 0x0000000a0ec17c23 */ /* 0x100fe200080108c7 */
[--C-:B------:R-:W-:Y:S01]  /*8fd0*/  FFMA.FTZ R195, R152, UR10, -R199.reuse ;  /* 0x0000000a98c37c23 */ /* 0x100fe200080108c7 */
[--C-:B------:R-:W-:Y:S02]  /*8fe0*/  FFMA.FTZ R154, R154, UR10, -R199.reuse ;  /* 0x0000000a9a9a7c23 */ /* 0x100fe400080108c7 */
[----:B------:R-:W3:Y:S01]  /*8ff0*/  MUFU.TANH R163, R163 ;  /* 0x000000a300a37308 */ /* 0x000ee20000002400 */
[----:B----4-:R-:W-:Y:S01]  /*9000*/  FMNMX.FTZ R190, R156, R5, !PT ;  /* 0x000000059cbe7209 */ /* 0x010fe20007810000 */
[----:B------:R-:W-:Y:S01]  /*9010*/  FMUL.FTZ R9, R9, UR10 ;  /* 0x0000000a09097c20 */ /* 0x000fe20008410000 */
[--C-:B------:R-:W-:Y:S01]  /*9020*/  FFMA.FTZ R10, R10, UR10, -R199.reuse ;  /* 0x0000000a0a0a7c23 */ /* 0x100fe200080108c7 */
[--C-:B------:R-:W-:Y:S01]  /*9030*/  FFMA.FTZ R197, R164, UR10, -R199.reuse ;  /* 0x0000000aa4c57c23 */ /* 0x100fe200080108c7 */
[----:B--2---:R-:W-:Y:S01]  /*9040*/  FMNMX.FTZ R5, R157, R190, !PT ;  /* 0x000000be9d057209 */ /* 0x004fe20007810000 */
[--C-:B------:R-:W-:Y:S01]  /*9050*/  FFMA.FTZ R190, R20, UR10, -R199.reuse ;  /* 0x0000000a14be7c23 */ /* 0x100fe200080108c7 */
[--C-:B------:R-:W-:Y:S01]  /*9060*/  FFMA.FTZ R164, R165, UR10, -R199.reuse ;  /* 0x0000000aa5a47c23 */ /* 0x100fe200080108c7 */
[----:B------:R-:W2:Y:S01]  /*9070*/  MUFU.TANH R175, R175 ;  /* 0x000000af00af7308 */ /* 0x000ea20000002400 */
[----:B-----5:R-:W-:Y:S01]  /*9080*/  FMNMX.FTZ R14, R160, R5, !PT ;  /* 0x00000005a00e7209 */ /* 0x020fe20007810000 */
[--C-:B------:R-:W-:Y:S01]  /*9090*/  FFMA.FTZ R165, R166, UR10, -R199.reuse ;  /* 0x0000000aa6a57c23 */ /* 0x100fe200080108c7 */
[--C-:B------:R-:W-:Y:S01]  /*90a0*/  FFMA.FTZ R12, R12, UR10, -R199.reuse ;  /* 0x0000000a0c0c7c23 */ /* 0x100fe200080108c7 */
[--C-:B------:R-:W-:Y:S01]  /*90b0*/  FFMA.FTZ R166, R167, UR10, -R199.reuse ;  /* 0x0000000aa7a67c23 */ /* 0x100fe200080108c7 */
[----:B-1----:R-:W-:Y:S01]  /*90c0*/  FMNMX.FTZ R20, R161, R14, !PT ;  /* 0x0000000ea1147209 */ /* 0x002fe20007810000 */
[--C-:B------:R-:W-:Y:S01]  /*90d0*/  FFMA.FTZ R167, R168, UR10, -R199.reuse ;  /* 0x0000000aa8a77c23 */ /* 0x100fe200080108c7 */
[--C-:B------:R-:W-:Y:S01]  /*90e0*/  FFMA.FTZ R168, R169, UR10, -R199.reuse ;  /* 0x0000000aa9a87c23 */ /* 0x100fe200080108c7 */
[----:B------:R-:W1:Y:S01]  /*90f0*/  MUFU.TANH R178, R178 ;  /* 0x000000b200b27308 */ /* 0x000e620000002400 */
        /* <DEDUP_REMOVED lines=9> */
[--C-:B------:R-:W-:Y:S01]  /*9190*/  FFMA.FTZ R159, R159, UR10, -R199.reuse ;  /* 0x0000000a9f9f7c23 */ /* 0x100fe200080108c7 */
[--C-:B------:R-:W-:Y:S01]  /*91a0*/  FFMA.FTZ R162, R162, UR10, -R199.reuse ;  /* 0x0000000aa2a27c23 */ /* 0x100fe200080108c7 */
[----:B------:R-:W-:-:S04]  /*91b0*/  FFMA.FTZ R174, R176, UR10, -R199 ;  /* 0x0000000ab0ae7c23 */ /* 0x000fc800080108c7 */
        /* <DEDUP_REMOVED lines=20> */
[----:B------:R-:W-:Y:S01]  /*9300*/  MUFU.EX2 R20, R154 ;  /* 0x0000009a00147308 */ /* 0x000fe20000000800 */
[----:B---3--:R-:W-:-:S07]  /*9310*/  FMNMX.FTZ R152, R188, R5, !PT ;  /* 0x00000005bc987209 */ /* 0x008fce0007810000 */
[----:B------:R-:W1:Y:S01]  /*9320*/  MUFU.EX2 R9, R9 ;  /* 0x0000000900097308 */ /* 0x000e620000000800 */
[----:B--2---:R-:W-:-:S05]  /*9330*/  FMNMX.FTZ R152, R189, R152, !PT ;  /* 0x00000098bd987209 */ /* 0x004fca0007810000 */
[----:B------:R-:W2:Y:S02]  /*9340*/  SHFL.BFLY PT, R5, R152, 0x2, 0x1f ;  /* 0x0c401f0098057f89 */ /* 0x000ea400000e0000 */
[----:B------:R-:W3:Y:S08]  /*9350*/  MUFU.EX2 R10, R10 ;  /* 0x0000000a000a7308 */ /* 0x000ef00000000800 */
[----:B------:R-:W4:Y:S01]  /*9360*/  MUFU.EX2 R191, R191 ;  /* 0x000000bf00bf7308 */ /* 0x000f220000000800 */
        /* <DEDUP_REMOVED lines=12> */
[----:B------:R-:W-:Y:S01]  /*9430*/  FMUL.FTZ R44, R44, R9 ;  /* 0x000000092c2c7220 */ /* 0x000fe20000410000 */
[----:B--2---:R-:W-:Y:S01]  /*9440*/  FMNMX.FTZ R154, R152, R5, !PT ;  /* 0x00000005989a7209 */ /* 0x004fe20007810000 */
[-C--:B------:R-:W-:Y:S01]  /*9450*/  FMUL.FTZ R45, R45, R9.reuse ;  /* 0x000000092d2d7220 */ /* 0x080fe20000410000 */
[----:B------:R2:W-:Y:S01]  /*9460*/  MUFU.EX2 R14, R190 ;  /* 0x000000be000e7308 */ /* 0x0005e20000000800 */
[-C--:B------:R-:W-:Y:S01]  /*9470*/  FMUL.FTZ R48, R48, R9.reuse ;  /* 0x0000000930307220 */ /* 0x080fe20000410000 */
[-C--:B------:R-:W-:Y:S01]  /*9480*/  FMUL.FTZ R49, R49, R9.reuse ;  /* 0x0000000931317220 */ /* 0x080fe20000410000 */
[----:B------:R-:W3:Y:S01]  /*9490*/  SHFL.BFLY PT, R5, R154, 0x1, 0x1f ;  /* 0x0c201f009a057f89 */ /* 0x000ee200000e0000 */
[-C--:B------:R-:W-:Y:S01]  /*94a0*/  FMUL.FTZ R52, R52, R9.reuse ;  /* 0x0000000934347220 */ /* 0x080fe20000410000 */
[-C--:B------:R-:W-:Y:S01]  /*94b0*/  FMUL.FTZ R53, R53, R9.reuse ;  /* 0x0000000935357220 */ /* 0x080fe20000410000 */
[-C--:B------:R-:W-:Y:S01]  /*94c0*/  FMUL.FTZ R56, R56, R9.reuse ;  /* 0x0000000938387220 */ /* 0x080fe20000410000 */
[-C--:B------:R-:W-:Y:S01]  /*94d0*/  FMUL.FTZ R57, R57, R9.reuse ;  /* 0x0000000939397220 */ /* 0x080fe20000410000 */
[----:B------:R-:W5:Y:S01]  /*94e0*/  MUFU.EX2 R193, R193 ;  /* 0x000000c100c17308 */ /* 0x000f620000000800 */
[--C-:B--2---:R-:W-:Y:S01]  /*94f0*/  FFMA.FTZ R190, R158, UR10, -R199.reuse ;  /* 0x0000000a9ebe7c23 */ /* 0x104fe200080108c7 */
[----:B------:R-:W-:Y:S01]  /*9500*/  FFMA.FTZ R199, R177, UR10, -R199 ;  /* 0x0000000ab1c77c23 */ /* 0x000fe200080108c7 */
        /* <DEDUP_REMOVED lines=22> */
[----:B------:R-:W-:Y:S01]  /*9670*/  FADD.FTZ R8, -R5, R8 ;  /* 0x0000000805087221 */ /* 0x000fe20000010100 */
[----:B------:R-:W3:Y:S01]  /*9680*/  MUFU.EX2 R190, R190 ;  /* 0x000000be00be7308 */ /* 0x000ee20000000800 */
[----:B------:R-:W-:Y:S01]  /*9690*/  FMUL.FTZ R96, R96, R9 ;  /* 0x0000000960607220 */ /* 0x000fe20000410000 */
        /* <DEDUP_REMOVED lines=8> */
[----:B------:R-:W3:Y:S01]  /*9720*/  MUFU.EX2 R159, R159 ;  /* 0x0000009f009f7308 */ /* 0x000ee20000000800 */
[--C-:B------:R-:W-:Y:S01]  /*9730*/  FFMA.FTZ R11, R11, UR10, -R152.reuse ;  /* 0x0000000a0b0b7c23 */ /* 0x100fe20008010898 */
[--C-:B------:R-:W-:Y:S01]  /*9740*/  FFMA.FTZ R13, R13, UR10, -R152.reuse ;  /* 0x0000000a0d0d7c23 */ /* 0x100fe20008010898 */
[----:B------:R-:W-:Y:S01]  /*9750*/  @!P2 PRMT R153, RZ, 0x654, R153 ;  /* 0x00000654ff99a816 */ /* 0x000fe20000000099 */
[----:B------:R0:W-:Y:S06]  /*9760*/  BAR.ARV R7, 0x100 ;  /* 0x000400070000751d */ /* 0x0001ec0000002000 */
[----:B------:R4:W-:Y:S01]  /*9770*/  @!P2 SYNCS.ARRIVE.TRANS64.RED.A1T0 RZ, [R153+URZ], RZ ;  /* 0x000000ff99ffa9a7 */ /* 0x0009e2000810043f */
[----:B------:R-:W3:Y:S01]  /*9780*/  MUFU.EX2 R162, R162 ;  /* 0x000000a200a27308 */ /* 0x000ee20000000800 */
[--C-:B------:R-:W-:Y:S01]  /*9790*/  FFMA.FTZ R176, R15, UR10, -R152.reuse ;  /* 0x0000000a0fb07c23 */ /* 0x100fe20008010898 */
[----:B------:R-:W-:Y:S01]  /*97a0*/  FFMA.FTZ R15, R21, UR10, -R152 ;  /* 0x0000000a150f7c23 */ /* 0x000fe20008010898 */
        /* <DEDUP_REMOVED lines=8> */
[----:B-1----:R-:W-:Y:S01]  /*9830*/  FADD.FTZ R2, R12, R153 ;  /* 0x000000990c027221 */ /* 0x002fe20000010000 */
[-C--:B------:R-:W-:Y:S01]  /*9840*/  FMUL.FTZ R109, R109, R9.reuse ;  /* 0x000000096d6d7220 */ /* 0x080fe20000410000 */
[-C--:B------:R-:W-:Y:S01]  /*9850*/  FMUL.FTZ R112, R112, R9.reuse ;  /* 0x0000000970707220 */ /* 0x080fe20000410000 */
[-C--:B------:R-:W-:Y:S01]  /*9860*/  FMUL.FTZ R113, R113, R9.reuse ;  /* 0x0000000971717220 */ /* 0x080fe20000410000 */
[----:B-----5:R-:W-:Y:S01]  /*9870*/  FADD.FTZ R153, R193, R2 ;  /* 0x00000002c1997221 */ /* 0x020fe20000010000 */
[----:B------:R-:W1:Y:S01]  /*9880*/  MUFU.EX2 R164, R164 ;  /* 0x000000a400a47308 */ /* 0x000e620000000800 */
[-C--:B------:R-:W-:Y:S01]  /*9890*/  FMUL.FTZ R116, R116, R9.reuse ;  /* 0x0000000974747220 */ /* 0x080fe20000410000 */
[-C--:B------:R-:W-:Y:S01]  /*98a0*/  FMUL.FTZ R117, R117, R9.reuse ;  /* 0x0000000975757220 */ /* 0x080fe20000410000 */
[----:B------:R-:W-:Y:S01]  /*98b0*/  FADD.FTZ R2, R14, R153 ;  /* 0x000000990e027221 */ /* 0x000fe20000010000 */
[-C--:B------:R-:W-:Y:S01]  /*98c0*/  FMUL.FTZ R120, R120, R9.reuse ;  /* 0x0000000978787220 */ /* 0x080fe20000410000 */
[-C--:B------:R-:W-:Y:S01]  /*98d0*/  FMUL.FTZ R121, R121, R9.reuse ;  /* 0x0000000979797220 */ /* 0x080fe20000410000 */
[-C--:B------:R-:W-:Y:S01]  /*98e0*/  FMUL.FTZ R124, R124, R9.reuse ;  /* 0x000000097c7c7220 */ /* 0x080fe20000410000 */
[----:B--2---:R-:W-:Y:S01]  /*98f0*/  FADD.FTZ R153, R195, R2 ;  /* 0x00000002c3997221 */ /* 0x004fe20000010000 */
[----:B------:R-:W2:Y:S01]  /*9900*/  MUFU.EX2 R165, R165 ;  /* 0x000000a500a57308 */ /* 0x000ea20000000800 */
[-C--:B------:R-:W-:Y:S01]  /*9910*/  FMUL.FTZ R125, R125, R9.reuse ;  /* 0x000000097d7d7220 */ /* 0x080fe20000410000 */
[-C--:B------:R-:W-:Y:S01]  /*9920*/  FMUL.FTZ R128, R128, R9.reuse ;  /* 0x0000000980807220 */ /* 0x080fe20000410000 */
[----:B------:R-:W-:Y:S01]  /*9930*/  FADD.FTZ R2, R20, R153 ;  /* 0x0000009914027221 */ /* 0x000fe20000010000 */
[-C--:B------:R-:W-:Y:S01]  /*9940*/  FMUL.FTZ R129, R129, R9.reuse ;  /* 0x0000000981817220 */ /* 0x080fe20000410000 */
[-C--:B------:R-:W-:Y:S01]  /*9950*/  FMUL.FTZ R132, R132, R9.reuse ;  /* 0x0000000984847220 */ /* 0x080fe20000410000 */
[-C--:B------:R-:W-:Y:S01]  /*9960*/  FMUL.FTZ R133, R133, R9.reuse ;  /* 0x0000000985857220 */ /* 0x080fe20000410000 */
[----:B0-----:R-:W-:Y:S01]  /*9970*/  FADD.FTZ R153, R155, R2 ;  /* 0x000000029b997221 */ /* 0x001fe20000010000 */
[----:B------:R-:W0:Y:S01]  /*9980*/  MUFU.EX2 R166, R166 ;  /* 0x000000a600a67308 */ /* 0x000e220000000800 */
[-C--:B------:R-:W-:Y:S01]  /*9990*/  FMUL.FTZ R136, R136, R9.reuse ;  /* 0x0000000988887220 */ /* 0x080fe20000410000 */
[-C--:B------:R-:W-:Y:S01]  /*99a0*/  FMUL.FTZ R137, R137, R9.reuse ;  /* 0x0000000989897220 */ /* 0x080fe20000410000 */
[----:B---3--:R-:W-:Y:S01]  /*99b0*/  FADD.FTZ R2, R190, R153 ;  /* 0x00000099be027221 */ /* 0x008fe20000010000 */
[-C--:B------:R-:W-:Y:S01]  /*99c0*/  FMUL.FTZ R140, R140, R9.reuse ;  /* 0x000000098c8c7220 */ /* 0x080fe20000410000 */
[-C--:B------:R-:W-:Y:S01]  /*99d0*/  FMUL.FTZ R141, R141, R9.reuse ;  /* 0x000000098d8d7220 */ /* 0x080fe20000410000 */
[-C--:B------:R-:W-:Y:S01]  /*99e0*/  FMUL.FTZ R144, R144, R9.reuse ;  /* 0x0000000990907220 */ /* 0x080fe20000410000 */
[----:B------:R-:W-:Y:S01]  /*99f0*/  FADD.FTZ R153, R159, R2 ;  /* 0x000000029f997221 */ /* 0x000fe20000010000 */
[----:B------:R-:W3:Y:S01]  /*9a00*/  MUFU.EX2 R167, R167 ;  /* 0x000000a700a77308 */ /* 0x000ee20000000800 */
[-C--:B------:R-:W-:Y:S01]  /*9a10*/  FMUL.FTZ R145, R145, R9.reuse ;  /* 0x0000000991917220 */ /* 0x080fe20000410000 */
[-C--:B------:R-:W-:Y:S01]  /*9a20*/  FMUL.FTZ R148, R148, R9.reuse ;  /* 0x0000000994947220 */ /* 0x080fe20000410000 */
[----:B------:R-:W-:Y:S01]  /*9a30*/  FADD.FTZ R2, R162, R153 ;  /* 0x00000099a2027221 */ /* 0x000fe20000010000 */
[----:B------:R-:W-:Y:S01]  /*9a40*/  FMUL.FTZ R149, R149, R9 ;  /* 0x0000000995957220 */ /* 0x000fe20000410000 */
[--C-:B------:R-:W-:Y:S01]  /*9a50*/  FFMA.FTZ R21, R156, UR10, -R152.reuse ;  /* 0x0000000a9c157c23 */ /* 0x100fe20008010898 */
[----:B------:R-:W-:Y:S01]  /*9a60*/  FFMA.FTZ R194, R157, UR10, -R152 ;  /* 0x0000000a9dc27c23 */ /* 0x000fe20008010898 */
[----:B----4-:R-:W-:Y:S01]  /*9a70*/  FADD.FTZ R153, R197, R2 ;  /* 0x00000002c5997221 */ /* 0x010fe20000010000 */
[----:B------:R-:W4:Y:S01]  /*9a80*/  MUFU.EX2 R168, R168 ;  /* 0x000000a800a87308 */ /* 0x000f220000000800 */
[--C-:B------:R-:W-:Y:S01]  /*9a90*/  FFMA.FTZ R196, R160, UR10, -R152.reuse ;  /* 0x0000000aa0c47c23 */ /* 0x100fe20008010898 */
[--C-:B------:R-:W-:Y:S01]  /*9aa0*/  FFMA.FTZ R161, R161, UR10, -R152.reuse ;  /* 0x0000000aa1a17c23 */ /* 0x100fe20008010898 */
[----:B-1----:R-:W-:Y:S01]  /*9ab0*/  FADD.FTZ R2, R164, R153 ;  /* 0x00000099a4027221 */ /* 0x002fe20000010000 */
[--C-:B------:R-:W-:Y:S01]  /*9ac0*/  FFMA.FTZ R163, R163, UR10, -R152.reuse ;  /* 0x0000000aa3a37c23 */ /* 0x100fe20008010898 */
[--C-:B------:R-:W-:Y:S01]  /*9ad0*/  FFMA.FTZ R204, R179, UR10, -R152.reuse ;  /* 0x0000000ab3cc7c23 */ /* 0x100fe20008010898 */
[----:B------:R-:W-:Y:S01]  /*9ae0*/  FFMA.FTZ R179, R180, UR10, -R152 ;  /* 0x0000000ab4b37c23 */ /* 0x000fe20008010898 */
[----:B--2---:R-:W-:Y:S01]  /*9af0*/  FADD.FTZ R153, R165, R2 ;  /* 0x00000002a5997221 */ /* 0x004fe20000010000 */
[----:B------:R-:W1:Y:S01]  /*9b00*/  MUFU.EX2 R169, R169 ;  /* 0x000000a900a97308 */ /* 0x000e620000000800 */
[--C-:B------:R-:W-:Y:S01]  /*9b10*/  FFMA.FTZ R180, R181, UR10, -R152.reuse ;  /* 0x0000000ab5b47c23 */ /* 0x100fe20008010898 */
[--C-:B------:R-:W-:Y:S01]  /*9b20*/  FFMA.FTZ R181, R182, UR10, -R152.reuse ;  /* 0x0000000ab6b57c23 */ /* 0x100fe20008010898 */
[----:B0-----:R-:W-:Y:S01]  /*9b30*/  FADD.FTZ R2, R166, R153 ;  /* 0x00000099a6027221 */ /* 0x001fe20000010000 */
[--C-:B------:R-:W-:Y:S01]  /*9b40*/  FFMA.FTZ R182, R183, UR10, -R152.reuse ;  /* 0x0000000ab7b67c23 */ /* 0x100fe20008010898 */
[--C-:B------:R-:W-:Y:S01]  /*9b50*/  FFMA.FTZ R183, R184, UR10, -R152.reuse ;  /* 0x0000000ab8b77c23 */ /* 0x100fe20008010898 */
[----:B------:R-:W-:Y:S01]  /*9b60*/  FFMA.FTZ R184, R185, UR10, -R152 ;  /* 0x0000000ab9b87c23 */ /* 0x000fe20008010898 */
[----:B---3--:R-:W-:Y:S01]  /*9b70*/  FADD.FTZ R153, R167, R2 ;  /* 0x00000002a7997221 */ /* 0x008fe20000010000 */
[----:B------:R-:W0:Y:S01]  /*9b80*/  MUFU.EX2 R170, R170 ;  /* 0x000000aa00aa7308 */ /* 0x000e220000000800 */
[--C-:B------:R-:W-:Y:S01]  /*9b90*/  FFMA.FTZ R185, R186, UR10, -R152.reuse ;  /* 0x0000000abab97c23 */ /* 0x100fe20008010898 */
[--C-:B------:R-:W-:Y:S01]  /*9ba0*/  FFMA.FTZ R187, R187, UR10, -R152.reuse ;  /* 0x0000000abbbb7c23 */ /* 0x100fe20008010898 */
[----:B----4-:R-:W-:Y:S01]  /*9bb0*/  FADD.FTZ R2, R168, R153 ;  /* 0x00000099a8027221 */ /* 0x010fe20000010000 */
[--C-:B------:R-:W-:Y:S01]  /*9bc0*/  FFMA.FTZ R188, R188, UR10, -R152.reuse ;  /* 0x0000000abcbc7c23 */ /* 0x100fe20008010898 */
[----:B------:R-:W-:Y:S01]  /*9bd0*/  FFMA.FTZ R189, R189, UR10, -R152 ;  /* 0x0000000abdbd7c23 */ /* 0x000fe20008010898 */
[----:B------:R-:W-:-:S02]  /*9be0*/  F2FP.F16.F32.PACK_AB R152, R191, R10 ;  /* 0x0000000abf98723e */ /* 0x000fc400000000ff */
[----:B------:R-:W2:Y:S01]  /*9bf0*/  MUFU.EX2 R171, R171 ;  /* 0x000000ab00ab7308 */ /* 0x000ea20000000800 */
[----:B-1----:R-:W-:Y:S01]  /*9c00*/  FADD.FTZ R153, R169, R2 ;  /* 0x00000002a9997221 */ /* 0x002fe20000010000 */
[----:B------:R-:W-:Y:S02]  /*9c10*/  F2FP.F16.F32.PACK_AB R164, R165, R164 ;  /* 0x000000a4a5a4723e */ /* 0x000fe400000000ff */
[----:B------:R-:W-:Y:S02]  /*9c20*/  F2FP.F16.F32.PACK_AB R158, R155, R20 ;  /* 0x000000149b9e723e */ /* 0x000fe400000000ff */
[----:B------:R-:W-:Y:S02]  /*9c30*/  F2FP.F16.F32.PACK_AB R160, R159, R190 ;  /* 0x000000be9fa0723e */ /* 0x000fe400000000ff */
[----:B------:R-:W1:Y:S01]  /*9c40*/  MUFU.EX2 R172, R172 ;  /* 0x000000ac00ac7308 */ /* 0x000e620000000800 */
[----:B0-----:R-:W-:Y:S01]  /*9c50*/  FADD.FTZ R2, R170, R153 ;  /* 0x00000099aa027221 */ /* 0x001fe20000010000 */
[----:B------:R-:W-:-:S02]  /*9c60*/  F2FP.F16.F32.PACK_AB R166, R167, R166 ;  /* 0x000000a6a7a6723e */ /* 0x000fc400000000ff */
[----:B------:R-:W-:Y:S02]  /*9c70*/  F2FP.F16.F32.PACK_AB R168, R169, R168 ;  /* 0x000000a8a9a8723e */ /* 0x000fe400000000ff */
[----:B------:R-:W-:Y:S02]  /*9c80*/  F2FP.F16.F32.PACK_AB R154, R193, R12 ;  /* 0x0000000cc19a723e */ /* 0x000fe400000000ff */
[----:B------:R-:W0:Y:S01]  /*9c90*/  MUFU.EX2 R177, R177 ;  /* 0x000000b100b17308 */ /* 0x000e220000000800 */
[C---:B--2---:R-:W-:Y:S01]  /*9ca0*/  FADD.FTZ R9, R171.reuse, R2 ;  /* 0x00000002ab097221 */ /* 0x044fe20000010000 */
[----:B------:R-:W-:Y:S02]  /*9cb0*/  F2FP.F16.F32.PACK_AB R170, R171, R170 ;  /* 0x000000aaabaa723e */ /* 0x000fe400000000ff */
[----:B------:R-:W-:Y:S02]  /*9cc0*/  F2FP.F16.F32.PACK_AB R156, R195, R14 ;  /* 0x0000000ec39c723e */ /* 0x000fe400000000ff */
[----:B------:R-:W-:-:S02]  /*9cd0*/  F2FP.F16.F32.PACK_AB R162, R197, R162 ;  /* 0x000000a2c5a2723e */ /* 0x000fc400000000ff */
[----:B------:R-:W2:Y:S01]  /*9ce0*/  MUFU.EX2 R8, R8 ;  /* 0x0000000800087308 */ /* 0x000ea20000000800 */
[----:B-1----:R-:W-:-:S07]  /*9cf0*/  FADD.FTZ R2, R172, R9 ;  /* 0x00000009ac027221 */ /* 0x002fce0000010000 */
[----:B------:R-:W1:Y:S01]  /*9d00*/  MUFU.EX2 R173, R173 ;  /* 0x000000ad00ad7308 */ /* 0x000e620000000800 */
[-C--:B0-----:R-:W-:Y:S01]  /*9d10*/  FMUL.FTZ R26, R26, R177.reuse ;  /* 0x000000b11a1a7220 */ /* 0x081fe20000410000 */
[-C--:B------:R-:W-:Y:S01]  /*9d20*/  FMUL.FTZ R27, R27, R177.reuse ;  /* 0x000000b11b1b7220 */ /* 0x080fe20000410000 */
[-C--:B------:R-:W-:Y:S01]  /*9d30*/  FMUL.FTZ R30, R30, R177.reuse ;  /* 0x000000b11e1e7220 */ /* 0x080fe20000410000 */
[-C--:B------:R-:W-:Y:S01]  /*9d40*/  FMUL.FTZ R31, R31, R177.reuse ;  /* 0x000000b11f1f7220 */ /* 0x080fe20000410000 */
[-C--:B------:R-:W-:Y:S01]  /*9d50*/  FMUL.FTZ R34, R34, R177.reuse ;  /* 0x000000b122227220 */ /* 0x080fe20000410000 */
[-C--:B------:R-:W-:Y:S01]  /*9d60*/  FMUL.FTZ R35, R35, R177.reuse ;  /* 0x000000b123237220 */ /* 0x080fe20000410000 */
[-C--:B------:R-:W-:Y:S01]  /*9d70*/  FMUL.FTZ R38, R38, R177.reuse ;  /* 0x000000b126267220 */ /* 0x080fe20000410000 */
[----:B------:R-:W0:Y:S01]  /*9d80*/  MUFU.EX2 R11, R11 ;  /* 0x0000000b000b7308 */ /* 0x000e220000000800 */
[----:B--2---:R-:W-:Y:S01]  /*9d90*/  FFMA.FTZ R0, R177, R0, R8 ;  /* 0x00000000b1007223 */ /* 0x004fe20000010008 */
[-C--:B------:R-:W-:Y:S01]  /*9da0*/  FMUL.FTZ R39, R39, R177.reuse ;  /* 0x000000b127277220 */ /* 0x080fe20000410000 */
[-C--:B------:R-:W-:Y:S01]  /*9db0*/  FMUL.FTZ R42, R42, R177.reuse ;  /* 0x000000b12a2a7220 */ /* 0x080fe20000410000 */
[-C--:B------:R-:W-:Y:S01]  /*9dc0*/  FMUL.FTZ R43, R43, R177.reuse ;  /* 0x000000b12b2b7220 */ /* 0x080fe20000410000 */
[-C--:B------:R-:W-:Y:S01]  /*9dd0*/  FMUL.FTZ R46, R46, R177.reuse ;  /* 0x000000b12e2e7220 */ /* 0x080fe20000410000 */
[-C--:B------:R-:W-:Y:S01]  /*9de0*/  FMUL.FTZ R47, R47, R177.reuse ;  /* 0x000000b12f2f7220 */ /* 0x080fe20000410000 */
[-C--:B------:R-:W-:Y:S01]  /*9df0*/  FMUL.FTZ R50, R50, R177.reuse ;  /* 0x000000b132327220 */ /* 0x080fe20000410000 */
[----:B------:R-:W2:Y:S01]  /*9e00*/  MUFU.EX2 R174, R174 ;  /* 0x000000ae00ae7308 */ /* 0x000ea20000000800 */
        /* <DEDUP_REMOVED lines=68> */
[----:B------:R-:W-:Y:S01]  /*a250*/  FMUL.FTZ R151, R151, R177 ;  /* 0x000000b197977220 */ /* 0x000fe20000410000 */
[----:B------:R-:W-:-:S02]  /*a260*/  F2FP.F16.F32.PACK_AB R153, R11, R8 ;  /* 0x000000080b99723e */ /* 0x000fc400000000ff */
[----:B------:R-:W2:Y:S01]  /*a270*/  MUFU.EX2 R163, R163 ;  /* 0x000000a300a37308 */ /* 0x000ea20000000800 */
[----:B-1----:R-:W-:Y:S01]  /*a280*/  FADD.FTZ R0, R196, R9 ;  /* 0x00000009c4007221 */ /* 0x002fe20000010000 */
[----:B------:R-:W-:Y:S02]  /*a290*/  F2FP.F16.F32.PACK_AB R155, R176, R13 ;  /* 0x0000000db09b723e */ /* 0x000fe400000000ff */
[----:B------:R-:W-:Y:S02]  /*a2a0*/  F2FP.F16.F32.PACK_AB R157, R192, R15 ;  /* 0x0000000fc09d723e */ /* 0x000fe400000000ff */
[----:B------:R-:W-:Y:S02]  /*a2b0*/  F2FP.F16.F32.PACK_AB R159, R194, R21 ;  /* 0x00000015c29f723e */ /* 0x000fe400000000ff */
        /* <DEDUP_REMOVED lines=34> */
[----:B--2---:R-:W-:Y:S01]  /*a4e0*/  FADD.FTZ R0, R188, R9 ;  /* 0x00000009bc007221 */ /* 0x004fe20000010000 */
[C---:B-1----:R-:W-:Y:S01]  /*a4f0*/  FADD.FTZ R2, R199.reuse, R2 ;  /* 0x00000002c7027221 */ /* 0x042fe20000010000 */
[----:B------:R-:W-:Y:S02]  /*a500*/  F2FP.F16.F32.PACK_AB R174, R199, R174 ;  /* 0x000000aec7ae723e */ /* 0x000fe400000000ff */
[C---:B0-----:R-:W-:Y:S01]  /*a510*/  FADD.FTZ R0, R189.reuse, R0 ;  /* 0x00000000bd007221 */ /* 0x041fe20000010000 */
[----:B------:R-:W-:Y:S01]  /*a520*/  F2FP.F16.F32.PACK_AB R175, R189, R188 ;  /* 0x000000bcbdaf723e */ /* 0x000fe200000000ff */
[----:B------:R-:W-:Y:S06]  /*a530*/  @!P0 BRA `(.L_x_11048) ;  /* 0x0000000000048947 */ /* 0x000fec0003800000 */
[----:B------:R-:W-:Y:S01]  /*a540*/  BPT.TRAP 0x1 ;  /* 0x000000040000795c */ /* 0x000fe20000300000 */
.L_x_11048:
[----:B------:R0:W1:Y:S01]  /*a550*/  SYNCS.PHASECHK.TRANS64.TRYWAIT P2, [UR26+0x22850], R3 ;  /* 0x02285003ff0075a7 */ /* 0x000062000804015a */
[----:B------:R-:W-:Y:S05]  /*a560*/  @!P0 BRA `(.L_x_11049) ;  /* 0x0000000000048947 */ /* 0x000fea0003800000 */
[----:B------:R-:W-:Y:S01]  /*a570*/  BPT.TRAP 0x1 ;  /* 0x000000040000795c */ /* 0x000fe20000300000 */
.L_x_11049:
[----:B-1----:R-:W-:Y:S05]  /*a580*/  @P2 BRA `(.L_x_11050) ;  /* 0x0000000000082947 */ /* 0x002fea0003800000 */
[----:B------:R-:W1:Y:S02]  /*a590*/  SYNCS.PHASECHK.TRANS64.TRYWAIT P2, [UR26+0x22850], R3 ;  /* 0x02285003ff0075a7 */ /* 0x000e64000804015a */
[----:B-1----:R-:W-:Y:S05]  /*a5a0*/  @!P2 BRA `(.L_x_11051) ;  /* 0x000000b8008ca947 */ /* 0x002fea0003800000 */
.L_x_11050:
[----:B------:R-:W2:Y:S01]  /*a5b0*/  S2R R8, SR_TID.X ;  /* 0x0000000000087919 */ /* 0x000ea20000002100 */
[----:B------:R-:W-:Y:S01]  /*a5c0*/  UIMAD UR11, UR36, 0xc00, UR21 ;  /* 0x00000c00240b78a4 */ /* 0x000fe2000f8e0215 */
[----:B------:R-:W-:Y:S01]  /*a5d0*/  IMAD.MOV.U32 R9, RZ, RZ, R4 ;  /* 0x000000ffff097224 */ /* 0x000fe200078e0004 */
[----:B------:R-:W-:-:S05]  /*a5e0*/  UMOV UR7, 0x40000040 ;  /* 0x4000004000077882 */ /* 0x000fca0000000000 */
[----:B------:R-:W-:Y:S01]  /*a5f0*/  UMOV UR6, UR11 ;  /* 0x0000000b00067c82 */ /* 0x000fe20008000000 */
[----:B--2---:R-:W-:-:S05]  /*a600*/  SHF.R.U32.HI R8, RZ, 0x7, R8 ;  /* 0x00000007ff087819 */ /* 0x004fca0000011608 */
[----:B01----:R-:W-:Y:S02]  /*a610*/  VIADD R3, R8, 0x8 ;  /* 0x0000000808037836 */ /* 0x003fe40000000000 */
[----:B------:R-:W0:Y:S03]  /*a620*/  S2R R8, SR_TID.X ;  /* 0x0000000000087919 */ /* 0x000e260000002100 */
[----:B------:R1:W-:Y:S06]  /*a630*/  BAR.SYNC.DEFER_BLOCKING R3, 0x100 ;  /* 0x000400030000751d */ /* 0x0003ec0000010000 */
[----:B------:R-:W-:Y:S01]  /*a640*/  WARPGROUP.ARRIVE ;  /* 0x00000000000079c5 */ /* 0x000fe20000000000 */
[----:B0-----:R-:W-:Y:S01]  /*a650*/  LOP3.LUT P2, RZ, R8, 0x7f, RZ, 0xc0, !PT ;  /* 0x0000007f08ff7812 */ /* 0x001fe2000784c0ff */
[----:B------:R-:W-:-:S04]  /*a660*/  IMAD.MOV.U32 R8, RZ, RZ, R5 ;  /* 0x000000ffff087224 */ /* 0x000fc800078e0005 */
[----:B------:R-:W-:Y:S01]  /*a670*/  HGMMA.64x256x16.F32 R24, R152, gdesc[UR4].tnspB, R24, gsb0 ;  /* 0x43e0000498187df0 */ /* 0x000fe20008000818 */
[----:B------:R-:W-:Y:S01]  /*a680*/  UIADD3 UR6, UR11, 0x80, URZ ;  /* 0x000000800b067890 */ /* 0x000fe2000fffe03f */
[----:B------:R-:W-:-:S06]  /*a690*/  UMOV UR7, 0x40000040 ;  /* 0x4000004000077882 */ /* 0x000fcc0000000000 */
[----:B------:R-:W-:-:S05]  /*a6a0*/  @!P2 VIADD R178, R178, 0x22860 ;  /* 0x00022860b2b2a836 */ /* 0x000fca0000000000 */
[----:B------:R-:W-:Y:S01]  /*a6b0*/  @!P2 PRMT R178, RZ, 0x654, R178 ;  /* 0x00000654ffb2a816 */ /* 0x000fe200000000b2 */
[----:B------:R-:W-:Y:S02]  /*a6c0*/  WARPGROUP.DEPBAR.LE gsb0, 0x0 ;  /* 0x00008000000079c5 */ /* 0x000fe40000010000 */
[----:B------:R-:W-:-:S12]  /*a6d0*/  WARPGROUP.ARRIVE ;  /* 0x00000000000079c5 */ /* 0x000fd80000000000 */
        /* <DEDUP_REMOVED lines=28> */
[----:B-1----:R-:W-:-:S07]  /*a8a0*/  IMAD.MOV.U32 R3, RZ, RZ, R6 ;  /* 0x000000ffff037224 */ /* 0x002fce00078e0006 */
.L_x_11043:
[----:B------:R-:W-:-:S13]  /*a8b0*/  ISETP.GE.AND P1, PT, R3, UR39, PT ;  /* 0x0000002703007c0c */ /* 0x000fda000bf26270 */
[----:B------:R-:W-:Y:S05]  /*a8c0*/  @!P1 BRA `(.L_x_11053) ;  /* 0x00000034008c9947 */ /* 0x000fea0003800000 */
[----:B------:R-:W-:Y:S01]  /*a8d0*/  IMAD.MOV.U32 R9, RZ, RZ, R5 ;  /* 0x000000ffff097224 */ /* 0x000fe200078e0005 */
[----:B------:R-:W-:Y:S01]  /*a8e0*/  ULDC UR24, c[0x0][0x9e4] ;  /* 0x0002790000187ab9 */ /* 0x000fe20000000800 */
[----:B0-----:R-:W-:Y:S01]  /*a8f0*/  IMAD.MOV.U32 R8, RZ, RZ, R4 ;  /* 0x000000ffff087224 */ /* 0x001fe200078e0004 */
[----:B------:R-:W-:Y:S01]  /*a900*/  ULDC UR25, c[0x0][0x288] ;  /* 0x0000a20000197ab9 */ /* 0x000fe20000000800 */
[----:B------:R-:W-:Y:S01]  /*a910*/  ULDC UR26, c[0x0][0x9d8] ;  /* 0x00027600001a7ab9 */ /* 0x000fe20000000800 */
[----:B------:R-:W-:Y:S01]  /*a920*/  ULDC UR23, c[0x0][0x988] ;  /* 0x0002620000177ab9 */ /* 0x000fe20000000800 */
[----:B------:R-:W-:-:S05]  /*a930*/  ULDC UR27, c[0x0][0x9e0] ;  /* 0x00027800001b7ab9 */ /* 0x000fca0000000800 */
.L_x_11070:
[----:B------:R-:W-:-:S04]  /*a940*/  UIADD3 UR36, UR36, 0x1, URZ ;  /* 0x0000000124247890 */ /* 0x000fc8000fffe03f */
[----:B------:R-:W-:-:S04]  /*a950*/  UISETP.NE.AND UP2, UPT, UR36, 0x2, UPT ;  /* 0x000000022400788c */ /* 0x000fc8000bf45270 */
[----:B------:R-:W-:Y:S02]  /*a960*/  USEL UR6, URZ, 0x1, UP2 ;  /* 0x000000013f067887 */ /* 0x000fe40009000000 */
[----:B------:R-:W-:Y:S02]  /*a970*/  USEL UR36, UR36, URZ, UP2 ;  /* 0x0000003f24247287 */ /* 0x000fe40009000000 */
[----:B------:R-:W-:Y:S01]  /*a980*/  ULOP3.LUT UR37, UR37, UR6, URZ, 0x3c, !UPT ;  /* 0x0000000625257292 */ /* 0x000fe2000f8e3c3f */
[----:B------:R-:W-:Y:S11]  /*a990*/  @!P0 BRA `(.L_x_11054) ;  /* 0x0000000000048947 */ /* 0x000ff60003800000 */
[----:B------:R-:W-:Y:S01]  /*a9a0*/  BPT.TRAP 0x1 ;  /* 0x000000040000795c */ /* 0x000fe20000300000 */
.L_x_11054:
        /* <DEDUP_REMOVED lines=9> */
.L_x_11055:
[----:B-1----:R-:W-:Y:S05]  /*aa40*/  @P1 BRA `(.L_x_11056) ;  /* 0x0000000000081947 */ /* 0x002fea0003800000 */
[----:B------:R-:W1:Y:S02]  /*aa50*/  SYNCS.PHASECHK.TRANS64.TRYWAIT P1, [UR28+0x22830], R6 ;  /* 0x02283006ff0075a7 */ /* 0x000e64000802015c */
[----:B-1----:R-:W-:Y:S05]  /*aa60*/  @!P1 BRA `(.L_x_11057) ;  /* 0x000000b400709947 */ /* 0x002fea0003800000 */
.L_x_11056:
[----:B------:R-:W-:Y:S01]  /*aa70*/  UIMAD UR18, UR36, 0x300, UR20 ;  /* 0x00000300241278a4 */ /* 0x000fe2000f8e0214 */
[----:B------:R-:W-:Y:S01]  /*aa80*/  WARPGROUP.ARRIVE ;  /* 0x00000000000079c5 */ /* 0x000fe20000000000 */
[----:B------:R-:W-:Y:S01]  /*aa90*/  UMOV UR19, 0x40000040 ;  /* 0x4000004000137882 */ /* 0x000fe20000000000 */
[----:B------:R-:W-:Y:S01]  /*aaa0*/  UMOV UR7, 0x40000040 ;  /* 0x4000004000077882 */ /* 0x000fe20000000000 */
[----:B------:R-:W-:-:S03]  /*aab0*/  UIADD3 UR6, UR18, 0x2, URZ ;  /* 0x0000000212067890 */ /* 0x000fc6000fffe03f */
[----:B-1----:R-:W1:Y:S01]  /*aac0*/  S2R R5, SR_TID.X ;  /* 0x0000000000057919 */ /* 0x002e620000002100 */
[----:B------:R-:W-:Y:S01]  /*aad0*/  UIADD3 UR10, UR18, 0x4, URZ ;  /* 0x00000004120a7890 */ /* 0x000fe2000fffe03f */
[----:B------:R-:W-:Y:S01]  /*aae0*/  PLOP3.LUT P1, PT, PT, PT, UP0, 0x80, 0x0 ;  /* 0x000000000000781c */ /* 0x000fe20003f2f008 */
[----:B------:R-:W-:Y:S01]  /*aaf0*/  UMOV UR11, 0x40000040 ;  /* 0x40000040000b7882 */ /* 0x000fe20000000000 */
[----:B------:R-:W-:Y:S01]  /*ab00*/  HGMMA.64x96x16.F32 R152, gdesc[UR16], RZ, !UPT, gsb0 ;  /* 0x01600000109879f0 */ /* 0x000fe2000c0008ff */
[----:B------:R-:W-:Y:S01]  /*ab10*/  UIADD3 UR14, UR18, 0x6, URZ ;  /* 0x00000006120e7890 */ /* 0x000fe2000fffe03f */
[----:B------:R-:W-:Y:S01]  /*ab20*/  PLOP3.LUT P2, PT, PT, PT, UP0, 0x80, 0x0 ;  /* 0x000000000000781c */ /* 0x000fe20003f4f008 */
[----:B------:R-:W-:Y:S01]  /*ab30*/  UMOV UR15, 0x40000040 ;  /* 0x40000040000f7882 */ /* 0x000fe20000000000 */
[----:B-1----:R-:W-:Y:S02]  /*ab40*/  LOP3.LUT P3, RZ, R5, 0x7f, RZ, 0xc0, !PT ;  /* 0x0000007f05ff7812 */ /* 0x002fe4000786c0ff */
[----:B------:R-:W-:-:S04]  /*ab50*/  SHF.R.U32.HI R5, RZ, 0x7, R5 ;  /* 0x00000007ff057819 */ /* 0x000fc80000011605 */
[----:B------:R-:W-:Y:S01]  /*ab60*/  IADD3 R7, -R5, 0xb, RZ ;  /* 0x0000000b05077810 */ /* 0x000fe20007ffe1ff */
[----:B------:R-:W-:Y:S02]  /*ab70*/  WARPGROUP.DEPBAR.LE gsb0, 0x0 ;  /* 0x00008000000079c5 */ /* 0x000fe40000010000 */
[----:B------:R-:W-:-:S06]  /*ab80*/  WARPGROUP.ARRIVE ;  /* 0x00000000000079c5 */ /* 0x000fcc0000000000 */
[----:B------:R-:W-:Y:S01]  /*ab90*/  HGMMA.64x96x16.F32 R152, gdesc[UR4], R152, gsb0 ;  /* 0x01600000049879f0 */ /* 0x000fe20008000898 */
[----:B------:R-:W-:Y:S02]  /*aba0*/  @UP0 ULDC UR6, c[0x0][0x44c] ;  /* 0x0001130000060ab9 */ /* 0x000fe40000000800 */
        /* <DEDUP_REMOVED lines=23> */
[----:B------:R-:W-:Y:S01]  /*ad20*/  FMUL.FTZ R176, R186, UR26 ;  /* 0x0000001abab07c20 */ /* 0x000fe20008410000 */
[----:B------:R-:W-:Y:S01]  /*ad30*/  FMUL.FTZ R161, R171, UR26 ;  /* 0x0000001aaba17c20 */ /* 0x000fe20008410000 */
[----:B------:R-:W-:Y:S01]  /*ad40*/  FMUL.FTZ R186, R195, UR26 ;  /* 0x0000001ac3ba7c20 */ /* 0x000fe20008410000 */
[----:B------:R-:W-:Y:S01]  /*ad50*/  FMUL.FTZ R12, R152, UR26 ;  /* 0x0000001a980c7c20 */ /* 0x000fe20008410000 */
[----:B------:R-:W-:Y:S01]  /*ad60*/  FMUL.FTZ R13, R153, UR26 ;  /* 0x0000001a990d7c20 */ /* 0x000fe20008410000 */
[----:B------:R-:W-:Y:S01]  /*ad70*/  FMUL.FTZ R21, R157, UR26 ;  /* 0x0000001a9d157c20 */ /* 0x000fe20008410000 */
[----:B------:R-:W-:Y:S01]  /*ad80*/  FMUL.FTZ R171, R177, UR26 ;  /* 0x0000001ab1ab7c20 */ /* 0x000fe20008410000 */
[----:B------:R-:W1:Y:S01]  /*ad90*/  SHFL.IDX PT, R195, R193, RZ, 0x1c1f ;  /* 0x001c1fffc1c37589 */ /* 0x000e6200000e0000 */
        /* <DEDUP_REMOVED lines=9> */
[----:B------:R-:W-:-:S02]  /*ae30*/  IMAD R187, R3, -0x60, RZ ;  /* 0xffffffa003bb7824 */ /* 0x000fc400078e02ff */
        /* <DEDUP_REMOVED lines=18> */
[----:B------:R-:W-:-:S02]  /*af60*/  VIADD R5, R187, 0x1 ;  /* 0x00000001bb057836 */ /* 0x000fc40000000000 */
[----:B------:R-:W-:Y:S01]  /*af70*/  FMUL.FTZ R189, R198, UR26 ;  /* 0x0000001ac6bd7c20 */ /* 0x000fe20008410000 */
[----:B------:R-:W-:Y:S01]  /*af80*/  FMUL.FTZ R191, R199, UR26 ;  /* 0x0000001ac7bf7c20 */ /* 0x000fe20008410000 */
[----:B------:R-:W-:Y:S01]  /*af90*/  IMAD.U32 R181, RZ, RZ, UR28 ;  /* 0x0000001cffb57e24 */ /* 0x000fe2000f8e00ff */
[----:B------:R-:W-:Y:S01]  /*afa0*/  PLOP3.LUT P1, PT, PT, PT, UP1, 0x40, 0x0 ;  /* 0x000000000000781c */ /* 0x000fe20003f2e818 */
[----:B------:R-:W-:Y:S01]  /*afb0*/  IMAD R5, R18, -0x2, R5 ;  /* 0xfffffffe12057824 */ /* 0x000fe200078e0205 */
[----:B------:R-:W2:Y:S01]  /*afc0*/  MUFU.TANH R12, R12 ;  /* 0x0000000c000c7308 */ /* 0x000ea20000002400 */
[----:B------:R-:W-:-:S03]  /*afd0*/  @!P3 VIADD R4, R181, 0x22840 ;  /* 0x00022840b504b836 */ /* 0x000fc60000000000 */
[----:B------:R-:W-:Y:S02]  /*afe0*/  IADD3 R5, R5, -UR25, R16 ;  /* 0x8000001905057c10 */ /* 0x000fe4000fffe010 */
[----:B------:R-:W-:Y:S01]  /*aff0*/  @!P3 PRMT R4, RZ, 0x654, R4 ;  /* 0x00000654ff04b816 */ /* 0x000fe20000000004 */
[----:B------:R3:W-:Y:S06]  /*b000*/  BAR.ARV R7, 0x100 ;  /* 0x000400070000751d */ /* 0x0007ec0000002000 */
[----:B------:R-:W4:Y:S01]  /*b010*/  MUFU.TANH R13, R13 ;  /* 0x0000000d000d7308 */ /* 0x000f220000002400 */
[C---:B------:R-:W-:Y:S01]  /*b020*/  VIADD R199, R5.reuse, UR27 ;  /* 0x0000001b05c77c36 */ /* 0x040fe20008000000 */
[----:B------:R3:W-:Y:S01]  /*b030*/  @!P3 SYNCS.ARRIVE.TRANS64.RED.A1T0 RZ, [R4+URZ], RZ ;  /* 0x000000ff04ffb9a7 */ /* 0x0007e2000810043f */
[----:B------:R-:W-:-:S02]  /*b040*/  VIADD R198, R5, UR22 ;  /* 0x0000001605c67c36 */ /* 0x000fc40008000000 */
        /* <DEDUP_REMOVED lines=61> */
.L_x_11060:
[----:B------:R-:W-:-:S05]  /*b420*/  IMAD.U32 R204, RZ, RZ, UR24 ;  /* 0x00000018ffcc7e24 */ /* 0x000fca000f8e00ff */
[----:B------:R-:W-:-:S13]  /*b430*/  ISETP.NE.AND P1, PT, R204, 0x1, PT ;  /* 0x00000001cc00780c */ /* 0x000fda0003f25270 */
[----:B------:R-:W1:Y:S02]  /*b440*/  @P1 LDC.64 R4, c[0x0][0x9e8] ;  /* 0x00027a00ff041b82 */ /* 0x000e640000000a00 */
[----:B-1----:R-:W-:-:S05]  /*b450*/  @P1 IMAD.HI.U32 R4, R195, R4, RZ ;  /* 0x00000004c3041227 */ /* 0x002fca00078e00ff */
[----:B------:R-:W-:-:S07]  /*b460*/  @P1 SHF.R.U32.HI R195, RZ, R5, R4 ;  /* 0x00000005ffc31219 */ /* 0x000fce0000011604 */
.L_x_11061:
[----:B------:R-:W-:Y:S05]  /*b470*/  BSYNC B0 ;  /* 0x0000000000007941 */ /* 0x000fea0003800000 */
.L_x_11059:
[----:B------:R-:W-:-:S04]  /*b480*/  IMAD R4, R18, -0x2, R187 ;  /* 0xfffffffe12047824 */ /* 0x000fc800078e02bb */
[----:B------:R-:W-:-:S05]  /*b490*/  IMAD R4, R195, R204, R4 ;  /* 0x000000ccc3047224 */ /* 0x000fca00078e0204 */
[----:B------:R-:W-:Y:S02]  /*b4a0*/  VIADDMNMX R197, R4, R204, R197, PT ;  /* 0x000000cc04c57246 */ /* 0x000fe400038001c5 */
[----:B------:R-:W-:-:S07]  /*b4b0*/  VIMNMX R196, R196, R4, !PT ;  /* 0x00000004c4c47248 */ /* 0x000fce0007fe0100 */
.L_x_11058:
[C---:B------:R-:W-:Y:S01]  /*b4c0*/  ISETP.GE.AND P1, PT, R187.reuse, 0x1, PT ;  /* 0x00000001bb00780c */ /* 0x040fe20003f26270 */
[----:B------:R-:W1:Y:S01]  /*b4d0*/  SHFL.IDX PT, R193, R193, 0x1, 0x1c1f ;  /* 0x003c1f00c1c17f89 */ /* 0x000e6200000e0000 */
[----:B------:R-:W-:Y:S02]  /*b4e0*/  ISETP.GE.AND P4, PT, R187, 0x9, PT ;  /* 0x00000009bb00780c */ /* 0x000fe40003f86270 */
[----:B------:R-:W-:Y:S02]  /*b4f0*/  LOP3.LUT R17, R17, 0xfffbffff, RZ, 0xc0, !PT ;  /* 0xfffbffff11117812 */ /* 0x000fe400078ec0ff */
[----:B------:R-:W-:-:S04]  /*b500*/  ISETP.GT.AND P2, PT, R196, RZ, !P1 ;  /* 0x000000ffc400720c */ /* 0x000fc80004f44270 */
[----:B------:R-:W-:-:S03]  /*b510*/  ISETP.LT.OR P2, PT, R197, 0x1, P2 ;  /* 0x00000001c500780c */ /* 0x000fc60001741670 */
[----:B------:R-:W-:Y:S02]  /*b520*/  @P1 LOP3.LUT R17, R17, 0x40000, RZ, 0xfc, !PT ;  /* 0x0004000011111812 */ /* 0x000fe400078efcff */
[----:B------:R-:W-:Y:S02]  /*b530*/  ISETP.GE.AND P1, PT, R187, 0x2, PT ;  /* 0x00000002bb00780c */ /* 0x000fe40003f26270 */
[----:B------:R-:W-:Y:S02]  /*b540*/  LOP3.LUT R17, R17, 0xfffffffd, RZ, 0xc0, !PT ;  /* 0xfffffffd11117812 */ /* 0x000fe400078ec0ff */
[----:B------:R-:W-:Y:S02]  /*b550*/  FSEL R195, R12, -INF , !P2 ;  /* 0xff8000000cc37808 */ /* 0x000fe40005000000 */
[----:B------:R-:W-:Y:S02]  /*b560*/  ISETP.GT.AND P3, PT, R196, 0x1, !P1 ;  /* 0x00000001c400780c */ /* 0x000fe40004f64270 */
[----:B------:R-:W-:-:S02]  /*b570*/  @P4 LOP3.LUT R17, R17, 0x2, RZ, 0xfc, !PT ;  /* 0x0000000211114812 */ /* 0x000fc400078efcff */
[----:B------:R-:W-:Y:S01]  /*b580*/  ISETP.GT.AND P2, PT, R196, 0x8, !P4 ;  /* 0x00000008c400780c */ /* 0x000fe20006744270 */
[--C-:B-1----:R-:W-:Y:S01]  /*b590*/  IMAD.IADD R199, R199, 0x1, R193.reuse ;  /* 0x00000001c7c77824 */ /* 0x102fe200078e02c1 */
[----:B------:R-:W-:Y:S01]  /*b5a0*/  ISETP.GE.AND P4, PT, R187, 0xa, PT ;  /* 0x0000000abb00780c */ /* 0x000fe20003f86270 */
[----:B------:R-:W-:Y:S01]  /*b5b0*/  IMAD.IADD R198, R198, 0x1, R193 ;  /* 0x00000001c6c67824 */ /* 0x000fe200078e02c1 */
[C---:B------:R-:W-:Y:S02]  /*b5c0*/  ISETP.LT.OR P3, PT, R197.reuse, 0x2, P3 ;  /* 0x00000002c500780c */ /* 0x040fe40001f61670 */
[----:B------:R-:W-:Y:S02]  /*b5d0*/  ISETP.LT.OR P2, PT, R197, 0x9, P2 ;  /* 0x00000009c500780c */ /* 0x000fe40001741670 */
[----:B------:R-:W-:Y:S02]  /*b5e0*/  FSEL R13, R13, -INF , !P3 ;  /* 0xff8000000d0d7808 */ /* 0x000fe40005800000 */
[----:B------:R-:W-:-:S02]  /*b5f0*/  ISETP.GE.AND P3, PT, R187, 0x11, PT ;  /* 0x00000011bb00780c */ /* 0x000fc40003f66270 */
[----:B------:R-:W-:Y:S02]  /*b600*/  LOP3.LUT R17, R17, 0xfffffffb, RZ, 0xc0, !PT ;  /* 0xfffffffb11117812 */ /* 0x000fe400078ec0ff */
[----:B0-----:R-:W-:Y:S02]  /*b610*/  FSEL R20, R20, -INF , !P2 ;  /* 0xff80000014147808 */ /* 0x001fe40005000000 */
[----:B------:R-:W-:Y:S02]  /*b620*/  ISETP.GT.AND P2, PT, R196, 0x9, !P4 ;  /* 0x00000009c400780c */ /* 0x000fe40006744270 */
[----:B------:R-:W-:Y:S02]  /*b630*/  @P4 LOP3.LUT R17, R17, 0x4, RZ, 0xfc, !PT ;  /* 0x0000000411114812 */ /* 0x000fe400078efcff */
[----:B------:R-:W-:Y:S02]  /*b640*/  ISETP.LT.OR P2, PT, R197, 0xa, P2 ;  /* 0x0000000ac500780c */ /* 0x000fe40001741670 */
[----:B------:R-:W-:-:S02]  /*b650*/  LOP3.LUT R17, R17, 0xfffffff7, RZ, 0xc0, !PT ;  /* 0xfffffff711117812 */ /* 0x000fc400078ec0ff */
[----:B------:R-:W-:Y:S02]  /*b660*/  FSEL R21, R21, -INF , !P2 ;  /* 0xff80000015157808 */ /* 0x000fe40005000000 */
[----:B------:R-:W-:Y:S02]  /*b670*/  @P3 LOP3.LUT R17, R17, 0x8, RZ, 0xfc, !PT ;  /* 0x0000000811113812 */ /* 0x000fe400078efcff */
[----:B------:R-:W-:Y:S02]  /*b680*/  ISETP.GT.AND P2, PT, R196, 0x10, !P3 ;  /* 0x00000010c400780c */ /* 0x000fe40005f44270 */
[----:B------:R-:W-:Y:S02]  /*b690*/  ISETP.GE.AND P3, PT, R187, 0x12, PT ;  /* 0x00000012bb00780c */ /* 0x000fe40003f66270 */
[----:B------:R-:W-:Y:S02]  /*b6a0*/  ISETP.LT.OR P2, PT, R197, 0x11, P2 ;  /* 0x00000011c500780c */ /* 0x000fe40001741670 */
[----:B------:R-:W-:-:S02]  /*b6b0*/  LOP3.LUT R17, R17, 0xffffffef, RZ, 0xc0, !PT ;  /* 0xffffffef11117812 */ /* 0x000fc400078ec0ff */
[----:B------:R-:W-:Y:S02]  /*b6c0*/  FSEL R154, R154, -INF , !P2 ;  /* 0xff8000009a9a7808 */ /* 0x000fe40005000000 */
        /* <DEDUP_REMOVED lines=118> */
.L_x_11064:
[----:B------:R-:W-:-:S05]  /*be30*/  IMAD.U32 R12, RZ, RZ, UR24 ;  /* 0x00000018ff0c7e24 */ /* 0x000fca000f8e00ff */
[----:B------:R-:W-:-:S13]  /*be40*/  ISETP.NE.AND P6, PT, R12, 0x1, PT ;  /* 0x000000010c00780c */ /* 0x000fda0003fc5270 */
[----:B------:R-:W0:Y:S02]  /*be50*/  @P6 LDC.64 R4, c[0x0][0x9e8] ;  /* 0x00027a00ff046b82 */ /* 0x000e240000000a00 */
[----:B0-----:R-:W-:-:S05]  /*be60*/  @P6 IMAD.HI.U32 R4, R193, R4, RZ ;  /* 0x00000004c1046227 */ /* 0x001fca00078e00ff */
[----:B------:R-:W-:-:S07]  /*be70*/  @P6 SHF.R.U32.HI R193, RZ, R5, R4 ;  /* 0x00000005ffc16219 */ /* 0x000fce0000011604 */
.L_x_11065:
[----:B------:R-:W-:Y:S05]  /*be80*/  BSYNC B0 ;  /* 0x0000000000007941 */ /* 0x000fea0003800000 */
.L_x_11063:
[----:B------:R-:W-:-:S04]  /*be90*/  IMAD R187, R18, -0x2, R187 ;  /* 0xfffffffe12bb7824 */ /* 0x000fc800078e02bb */
[----:B------:R-:W-:-:S05]  /*bea0*/  IMAD R193, R193, R12, R187 ;  /* 0x0000000cc1c17224 */ /* 0x000fca00078e02bb */
[----:B------:R-:W-:Y:S02]  /*beb0*/  VIADDMNMX R199, R193, R12, R199, PT ;  /* 0x0000000cc1c77246 */ /* 0x000fe400038001c7 */
[----:B------:R-:W-:-:S07]  /*bec0*/  VIMNMX R198, R198, R193, !PT ;  /* 0x000000c1c6c67248 */ /* 0x000fce0007fe0100 */
.L_x_11062:
        /* <DEDUP_REMOVED lines=72> */
[----:B------:R-:W-:Y:S02]  /*c350*/  ISETP.LT.OR P1, PT, R199, 0x2a, P1 ;  /* 0x0000002ac700780c */ /* 0x000fe40000f21670 */
[----:B------:R-:W-:Y:S02]  /*c360*/  ISETP.GT.AND P4, PT, R198, 0x51, !P4 ;  /* 0x00000051c600780c */ /* 0x000fe40006784270 */
[----:B------:R-:W-:-:S02]  /*c370*/  FSEL R165, R165, -INF , !P1 ;  /* 0xff800000a5a57808 */ /* 0x000fc40004800000 */
[----:B------:R-:W-:Y:S02]  /*c380*/  LOP3.LUT P1, RZ, R17, 0x800, RZ, 0xc0, !PT ;  /* 0x0000080011ff7812 */ /* 0x000fe4000782c0ff */
[----:B0-----:R-:W-:Y:S02]  /*c390*/  FMNMX.FTZ R193, R5, R4, !PT ;  /* 0x0000000405c17209 */ /* 0x001fe40007810000 */
[C---:B------:R-:W-:Y:S02]  /*c3a0*/  ISETP.GT.AND P1, PT, R198.reuse, 0x30, !P1 ;  /* 0x00000030c600780c */ /* 0x040fe40004f24270 */
[C---:B------:R-:W-:Y:S01]  /*c3b0*/  ISETP.LT.OR P3, PT, R199.reuse, 0x51, P3 ;  /* 0x00000051c700780c */ /* 0x040fe20001f61670 */
[----:B------:R-:W0:Y:S01]  /*c3c0*/  SHFL.BFLY PT, R4, R193, 0x1, 0x1f ;  /* 0x0c201f00c1047f89 */ /* 0x000e2200000e0000 */
[----:B------:R-:W-:Y:S02]  /*c3d0*/  ISETP.LT.OR P1, PT, R199, 0x31, P1 ;  /* 0x00000031c700780c */ /* 0x000fe40000f21670 */
[----:B------:R-:W-:-:S02]  /*c3e0*/  ISETP.GT.AND P5, PT, R198, 0x58, !P5 ;  /* 0x00000058c600780c */ /* 0x000fc40006fa4270 */
[----:B------:R-:W-:Y:S02]  /*c3f0*/  FSEL R168, R168, -INF , !P1 ;  /* 0xff800000a8a87808 */ /* 0x000fe40004800000 */
[----:B------:R-:W-:Y:S02]  /*c400*/  LOP3.LUT P1, RZ, R17, 0x400, RZ, 0xc0, !PT ;  /* 0x0000040011ff7812 */ /* 0x000fe4000782c0ff */
[C---:B------:R-:W-:Y:S02]  /*c410*/  ISETP.LT.OR P4, PT, R199.reuse, 0x52, P4 ;  /* 0x00000052c700780c */ /* 0x040fe40002781670 */
[----:B------:R-:W-:Y:S02]  /*c420*/  ISETP.GT.AND P1, PT, R198, 0x31, !P1 ;  /* 0x00000031c600780c */ /* 0x000fe40004f24270 */
[----:B------:R-:W-:Y:S02]  /*c430*/  FSEL R184, R184, -INF , !P3 ;  /* 0xff800000b8b87808 */ /* 0x000fe40005800000 */
        /* <DEDUP_REMOVED lines=27> */
[C---:B------:R-:W-:Y:S02]  /*c5f0*/  ISETP.GT.AND P1, PT, R198.reuse, RZ, !P6 ;  /* 0x000000ffc600720c */ /* 0x040fe40007724270 */
[----:B------:R-:W-:Y:S02]  /*c600*/  LOP3.LUT P6, RZ, R17, 0x1, RZ, 0xc0, !PT ;  /* 0x0000000111ff7812 */ /* 0x000fe400078cc0ff */
[----:B------:R-:W-:Y:S02]  /*c610*/  ISETP.LT.OR P1, PT, R199, 0x1, P1 ;  /* 0x00000001c700780c */ /* 0x000fe40000f21670 */
[----:B------:R-:W-:Y:S02]  /*c620*/  ISETP.GT.AND P2, PT, R198, 0x59, !P6 ;  /* 0x00000059c600780c */ /* 0x000fe40007744270 */
[----:B------:R-:W-:-:S02]  /*c630*/  FSEL R10, R10, -INF , !P1 ;  /* 0xff8000000a0a7808 */ /* 0x000fc40004800000 */
[----:B------:R-:W-:Y:S02]  /*c640*/  FSETP.NEU.FTZ.AND P1, PT, R4, -INF , PT ;  /* 0xff8000000400780b */ /* 0x000fe40003f3d000 */
[----:B------:R-:W-:Y:S02]  /*c650*/  FMNMX.FTZ R196, R10, R9, !PT ;  /* 0x000000090ac47209 */ /* 0x000fe40007810000 */
[----:B------:R-:W-:Y:S02]  /*c660*/  FSEL R12, R12, RZ, P1 ;  /* 0x000000ff0c0c7208 */ /* 0x000fe40000800000 */
[----:B------:R-:W-:Y:S02]  /*c670*/  FMNMX.FTZ R5, R11, R196, !PT ;  /* 0x000000c40b057209 */ /* 0x000fe40007810000 */
[----:B------:R-:W-:Y:S01]  /*c680*/  ISETP.LT.OR P2, PT, R199, 0x5a, P2 ;  /* 0x0000005ac700780c */ /* 0x000fe20001741670 */
[--C-:B------:R-:W-:Y:S01]  /*c690*/  FFMA.FTZ R193, R13, UR10, -R12.reuse ;  /* 0x0000000a0dc17c23 */ /* 0x100fe2000801080c */
[----:B------:R-:W-:Y:S01]  /*c6a0*/  FMNMX.FTZ R204, R14, R5, !PT ;  /* 0x000000050ecc7209 */ /* 0x000fe20007810000 */
[--C-:B------:R-:W-:Y:S01]  /*c6b0*/  FFMA.FTZ R13, R20, UR10, -R12.reuse ;  /* 0x0000000a140d7c23 */ /* 0x100fe2000801080c */
[--C-:B------:R-:W-:Y:S01]  /*c6c0*/  FFMA.FTZ R187, R195, UR10, -R12.reuse ;  /* 0x0000000ac3bb7c23 */ /* 0x100fe2000801080c */
[--C-:B------:R-:W-:Y:S01]  /*c6d0*/  FFMA.FTZ R195, R21, UR10, -R12.reuse ;  /* 0x0000000a15c37c23 */ /* 0x100fe2000801080c */
[----:B------:R-:W-:Y:S01]  /*c6e0*/  FMNMX.FTZ R5, R15, R204, !PT ;  /* 0x000000cc0f057209 */ /* 0x000fe20007810000 */
[--C-:B------:R-:W-:Y:S01]  /*c6f0*/  FFMA.FTZ R21, R154, UR10, -R12.reuse ;  /* 0x0000000a9a157c23 */ /* 0x100fe2000801080c */
[----:B------:R0:W-:Y:S01]  /*c700*/  MUFU.EX2 R196, R193 ;  /* 0x000000c100c47308 */ /* 0x0001e20000000800 */
[----:B------:R-:W-:Y:S01]  /*c710*/  FSEL R191, R191, -INF , !P2 ;  /* 0xff800000bfbf7808 */ /* 0x000fe20005000000 */
[--C-:B------:R-:W-:Y:S01]  /*c720*/  FFMA.FTZ R214, R185, UR10, -R12.reuse ;  /* 0x0000000ab9d67c23 */ /* 0x100fe2000801080c */
[----:B------:R-:W-:Y:S01]  /*c730*/  FMNMX.FTZ R20, R152, R5, !PT ;  /* 0x0000000598147209 */ /* 0x000fe20007810000 */
[--C-:B------:R-:W-:Y:S01]  /*c740*/  FFMA.FTZ R163, R163, UR10, -R12.reuse ;  /* 0x0000000aa3a37c23 */ /* 0x100fe2000801080c */
[----:B------:R-:W-:Y:S01]  /*c750*/  FSEL R185, R4, RZ, P1 ;  /* 0x000000ff04b97208 */ /* 0x000fe20000800000 */
[--C-:B------:R-:W-:Y:S01]  /*c760*/  FFMA.FTZ R166, R166, UR10, -R12.reuse ;  /* 0x0000000aa6a67c23 */ /* 0x100fe2000801080c */
[----:B------:R-:W-:Y:S01]  /*c770*/  FMNMX.FTZ R5, R153, R20, !PT ;  /* 0x0000001499057209 */ /* 0x000fe20007810000 */
[----:B------:R-:W-:Y:S01]  /*c780*/  MUFU.EX2 R187, R187 ;  /* 0x000000bb00bb7308 */ /* 0x000fe20000000800 */
[--C-:B0-----:R-:W-:Y:S01]  /*c790*/  FFMA.FTZ R193, R155, UR10, -R12.reuse ;  /* 0x0000000a9bc17c23 */ /* 0x101fe2000801080c */
[----:B------:R-:W-:Y:S01]  /*c7a0*/  FFMA.FTZ R155, R158, UR10, -R12 ;  /* 0x0000000a9e9b7c23 */ /* 0x000fe2000801080c */
[----:B------:R-:W-:Y:S01]  /*c7b0*/  FMNMX.FTZ R204, R156, R5, !PT ;  /* 0x000000059ccc7209 */ /* 0x000fe20007810000 */
[----:B------:R-:W-:Y:S01]  /*c7c0*/  FADD.FTZ R8, -R185, R8 ;  /* 0x00000008b9087221 */ /* 0x000fe20000010100 */
[----:B------:R-:W-:-:S02]  /*c7d0*/  FFMA.FTZ R192, R192, UR10, -R12 ;  /* 0x0000000ac0c07c23 */ /* 0x000fc4000801080c */
[----:B------:R-:W-:Y:S01]  /*c7e0*/  FMNMX.FTZ R5, R157, R204, !PT ;  /* 0x000000cc9d057209 */ /* 0x000fe20007810000 */
[----:B------:R-:W-:Y:S01]  /*c7f0*/  FMUL.FTZ R8, R8, UR10 ;  /* 0x0000000a08087c20 */ /* 0x000fe20008410000 */
[----:B------:R-:W-:Y:S02]  /*c800*/  MUFU.EX2 R20, R195 ;  /* 0x000000c300147308 */ /* 0x000fe40000000800 */
[----:B------:R-:W-:-:S04]  /*c810*/  FMNMX.FTZ R154, R160, R5, !PT ;  /* 0x00000005a09a7209 */ /* 0x000fc80007810000 */
[----:B------:R-:W-:Y:S02]  /*c820*/  FMNMX.FTZ R5, R161, R154, !PT ;  /* 0x0000009aa1057209 */ /* 0x000fe40007810000 */
[----:B------:R-:W0:Y:S02]  /*c830*/  MUFU.EX2 R8, R8 ;  /* 0x0000000800087308 */ /* 0x000e240000000800 */
[----:B------:R-:W-:-:S04]  /*c840*/  FMNMX.FTZ R204, R164, R5, !PT ;  /* 0x00000005a4cc7209 */ /* 0x000fc80007810000 */
[----:B------:R-:W-:Y:S01]  /*c850*/  FMNMX.FTZ R5, R165, R204, !PT ;  /* 0x000000cca5057209 */ /* 0x000fe20007810000 */
[--C-:B------:R-:W-:Y:S01]  /*c860*/  FFMA.FTZ R204, R159, UR10, -R12.reuse ;  /* 0x0000000a9fcc7c23 */ /* 0x100fe2000801080c */
[----:B------:R-:W1:Y:S01]  /*c870*/  MUFU.EX2 R13, R13 ;  /* 0x0000000d000d7308 */ /* 0x000e620000000800 */
[----:B------:R-:W-:Y:S01]  /*c880*/  FFMA.FTZ R159, R162, UR10, -R12 ;  /* 0x0000000aa29f7c23 */ /* 0x000fe2000801080c */
[----:B------:R-:W-:-:S04]  /*c890*/  FMNMX.FTZ R158, R168, R5, !PT ;  /* 0x00000005a89e7209 */ /* 0x000fc80007810000 */
[----:B------:R-:W-:Y:S02]  /*c8a0*/  FMNMX.FTZ R5, R169, R158, !PT ;  /* 0x0000009ea9057209 */ /* 0x000fe40007810000 */
[----:B------:R-:W-:Y:S01]  /*c8b0*/  MUFU.EX2 R154, R193 ;  /* 0x000000c1009a7308 */ /* 0x000fe20000000800 */
[-C--:B0-----:R-:W-:Y:S01]  /*c8c0*/  FMUL.FTZ R24, R24, R8.reuse ;  /* 0x0000000818187220 */ /* 0x081fe20000410000 */
[----:B------:R-:W-:Y:S01]  /*c8d0*/  FMNMX.FTZ R158, R172, R5, !PT ;  /* 0x00000005ac9e7209 */ /* 0x000fe20007810000 */
[-C--:B------:R-:W-:Y:S01]  /*c8e0*/  FMUL.FTZ R25, R25, R8.reuse ;  /* 0x0000000819197220 */ /* 0x080fe20000410000 */
[-C--:B------:R-:W-:Y:S01]  /*c8f0*/  FMUL.FTZ R28, R28, R8.reuse ;  /* 0x000000081c1c7220 */ /* 0x080fe20000410000 */
[----:B------:R-:W-:Y:S01]  /*c900*/  FMUL.FTZ R29, R29, R8 ;  /* 0x000000081d1d7220 */ /* 0x000fe20000410000 */
[----:B------:R-:W-:Y:S01]  /*c910*/  FMNMX.FTZ R5, R173, R158, !PT ;  /* 0x0000009ead057209 */ /* 0x000fe20007810000 */
[-C--:B------:R-:W-:Y:S01]  /*c920*/  FMUL.FTZ R32, R32, R8.reuse ;  /* 0x0000000820207220 */ /* 0x080fe20000410000 */
[----:B------:R-:W0:Y:S01]  /*c930*/  MUFU.EX2 R21, R21 ;  /* 0x0000001500157308 */ /* 0x000e220000000800 */
[-C--:B------:R-:W-:Y:S01]  /*c940*/  FMUL.FTZ R33, R33, R8.reuse ;  /* 0x0000000821217220 */ /* 0x080fe20000410000 */
[----:B------:R-:W-:Y:S01]  /*c950*/  FMNMX.FTZ R158, R176, R5, !PT ;  /* 0x00000005b09e7209 */ /* 0x000fe20007810000 */
[-C--:B------:R-:W-:Y:S01]  /*c960*/  FMUL.FTZ R36, R36, R8.reuse ;  /* 0x0000000824247220 */ /* 0x080fe20000410000 */
[-C--:B------:R-:W-:Y:S01]  /*c970*/  FMUL.FTZ R37, R37, R8.reuse ;  /* 0x0000000825257220 */ /* 0x080fe20000410000 */
[----:B------:R-:W-:Y:S01]  /*c980*/  FMUL.FTZ R40, R40, R8 ;  /* 0x0000000828287220 */ /* 0x000fe20000410000 */
[----:B------:R-:W-:Y:S01]  /*c990*/  FMNMX.FTZ R5, R177, R158, !PT ;  /* 0x0000009eb1057209 */ /* 0x000fe20007810000 */
[-C--:B------:R-:W-:Y:S01]  /*c9a0*/  FMUL.FTZ R41, R41, R8.reuse ;  /* 0x0000000829297220 */ /* 0x080fe20000410000 */
[----:B------:R-:W2:Y:S01]  /*c9b0*/  MUFU.EX2 R155, R155 ;  /* 0x0000009b009b7308 */ /* 0x000ea20000000800 */
[-C--:B------:R-:W-:Y:S01]  /*c9c0*/  FMUL.FTZ R44, R44, R8.reuse ;  /* 0x000000082c2c7220 */ /* 0x080fe20000410000 */
[----:B------:R-:W-:Y:S01]  /*c9d0*/  FMNMX.FTZ R5, R180, R5, !PT ;  /* 0x00000005b4057209 */ /* 0x000fe20007810000 */
[-C--:B------:R-:W-:Y:S01]  /*c9e0*/  FMUL.FTZ R45, R45, R8.reuse ;  /* 0x000000082d2d7220 */ /* 0x080fe20000410000 */
[-C--:B------:R-:W-:Y:S01]  /*c9f0*/  FMUL.FTZ R48, R48, R8.reuse ;  /* 0x0000000830307220 */ /* 0x080fe20000410000 */
[-C--:B------:R-:W-:Y:S01]  /*ca00*/  FMUL.FTZ R49, R49, R8.reuse ;  /* 0x0000000831317220 */ /* 0x080fe20000410000 */
[----:B------:R-:W-:Y:S01]  /*ca10*/  FMNMX.FTZ R5, R182, R5, !PT ;  /* 0x00000005b6057209 */ /* 0x000fe20007810000 */
[-C--:B------:R-:W-:Y:S01]  /*ca20*/  FMUL.FTZ R52, R52, R8.reuse ;  /* 0x0000000834347220 */ /* 0x080fe20000410000 */
[----:B------:R-:W3:Y:S01]  /*ca30*/  MUFU.EX2 R204, R204 ;  /* 0x000000cc00cc7308 */ /* 0x000ee20000000800 */
[-C--:B------:R-:W-:Y:S01]  /*ca40*/  FMUL.FTZ R53, R53, R8.reuse ;  /* 0x0000000835357220 */ /* 0x080fe20000410000 */
[----:B------:R-:W-:Y:S01]  /*ca50*/  FMNMX.FTZ R5, R184, R5, !PT ;  /* 0x00000005b8057209 */ /* 0x000fe20007810000 */
[-C--:B------:R-:W-:Y:S01]  /*ca60*/  FMUL.FTZ R56, R56, R8.reuse ;  /* 0x0000000838387220 */ /* 0x080fe20000410000 */
[-C--:B------:R-:W-:Y:S01]  /*ca70*/  FMUL.FTZ R57, R57, R8.reuse ;  /* 0x0000000839397220 */ /* 0x080fe20000410000 */
[-C--:B------:R-:W-:Y:S01]  /*ca80*/  FMUL.FTZ R60, R60, R8.reuse ;  /* 0x000000083c3c7220 */ /* 0x080fe20000410000 */
[----:B------:R-:W-:Y:S01]  /*ca90*/  FMNMX.FTZ R158, R186, R5, !PT ;  /* 0x00000005ba9e7209 */ /* 0x000fe20007810000 */
[-C--:B------:R-:W-:Y:S01]  /*caa0*/  FMUL.FTZ R61, R61, R8.reuse ;  /* 0x000000083d3d7220 */ /* 0x080fe20000410000 */
[----:B------:R-:W-:Y:S01]  /*cab0*/  MUFU.EX2 R159, R159 ;  /* 0x0000009f009f7308 */ /* 0x000fe20000000800 */
[----:B------:R-:W-:Y:S01]  /*cac0*/  FMUL.FTZ R64, R64, R8 ;  /* 0x0000000840407220 */ /* 0x000fe20000410000 */
[----:B------:R-:W-:Y:S01]  /*cad0*/  FMNMX.FTZ R158, R189, R158, !PT ;  /* 0x0000009ebd9e7209 */ /* 0x000fe20007810000 */
[-C--:B------:R-:W-:Y:S01]  /*cae0*/  FMUL.FTZ R65, R65, R8.reuse ;  /* 0x0000000841417220 */ /* 0x080fe20000410000 */
[-C--:B------:R-:W-:Y:S01]  /*caf0*/  FMUL.FTZ R68, R68, R8.reuse ;  /* 0x0000000844447220 */ /* 0x080fe20000410000 */
[----:B------:R-:W-:Y:S01]  /*cb00*/  FMUL.FTZ R69, R69, R8 ;  /* 0x0000000845457220 */ /* 0x000fe20000410000 */
[----:B------:R-:W-:Y:S01]  /*cb10*/  FMNMX.FTZ R158, R191, R158, !PT ;  /* 0x0000009ebf9e7209 */ /* 0x000fe20007810000 */
[-C--:B------:R-:W-:Y:S01]  /*cb20*/  FMUL.FTZ R72, R72, R8.reuse ;  /* 0x0000000848487220 */ /* 0x080fe20000410000 */
[----:B------:R4:W5:Y:S01]  /*cb30*/  MUFU.EX2 R198, R163 ;  /* 0x000000a300c67308 */ /* 0x0009620000000800 */
[-C--:B------:R-:W-:Y:S01]  /*cb40*/  FMUL.FTZ R73, R73, R8.reuse ;  /* 0x0000000849497220 */ /* 0x080fe20000410000 */
[-C--:B------:R-:W-:Y:S01]  /*cb50*/  FMUL.FTZ R76, R76, R8.reuse ;  /* 0x000000084c4c7220 */ /* 0x080fe20000410000 */
[----:B------:R-:W1:Y:S01]  /*cb60*/  SHFL.BFLY PT, R5, R158, 0x2, 0x1f ;  /* 0x0c401f009e057f89 */ /* 0x000e6200000e0000 */
[-C--:B------:R-:W-:Y:S01]  /*cb70*/  FMUL.FTZ R77, R77, R8.reuse ;  /* 0x000000084d4d7220 */ /* 0x080fe20000410000 */
[-C--:B------:R-:W-:Y:S01]  /*cb80*/  FMUL.FTZ R80, R80, R8.reuse ;  /* 0x0000000850507220 */ /* 0x080fe20000410000 */
[-C--:B------:R-:W-:Y:S01]  /*cb90*/  FMUL.FTZ R81, R81, R8.reuse ;  /* 0x0000000851517220 */ /* 0x080fe20000410000 */
[-C--:B------:R-:W-:Y:S01]  /*cba0*/  FMUL.FTZ R84, R84, R8.reuse ;  /* 0x0000000854547220 */ /* 0x080fe20000410000 */
[----:B------:R-:W5:Y:S01]  /*cbb0*/  MUFU.EX2 R166, R166 ;  /* 0x000000a600a67308 */ /* 0x000f620000000800 */
[--C-:B----4-:R-:W-:Y:S01]  /*cbc0*/  FFMA.FTZ R163, R167, UR10, -R12.reuse ;  /* 0x0000000aa7a37c23 */ /* 0x110fe2000801080c */
[--C-:B------:R-:W-:Y:S01]  /*cbd0*/  FFMA.FTZ R167, R170, UR10, -R12.reuse ;  /* 0x0000000aaaa77c23 */ /* 0x100fe2000801080c */
[--C-:B------:R-:W-:Y:S01]  /*cbe0*/  FFMA.FTZ R170, R171, UR10, -R12.reuse ;  /* 0x0000000aabaa7c23 */ /* 0x100fe2000801080c */
[--C-:B------:R-:W-:Y:S01]  /*cbf0*/  FFMA.FTZ R171, R174, UR10, -R12.reuse ;  /* 0x0000000aaeab7c23 */ /* 0x100fe2000801080c */
[--C-:B------:R-:W-:Y:S01]  /*cc00*/  FFMA.FTZ R174, R175, UR10, -R12.reuse ;  /* 0x0000000aafae7c23 */ /* 0x100fe2000801080c */
[--C-:B------:R-:W-:Y:S01]  /*cc10*/  FFMA.FTZ R175, R178, UR10, -R12.reuse ;  /* 0x0000000ab2af7c23 */ /* 0x100fe2000801080c */
[--C-:B------:R-:W-:Y:S01]  /*cc20*/  FFMA.FTZ R178, R179, UR10, -R12.reuse ;  /* 0x0000000ab3b27c23 */ /* 0x100fe2000801080c */
[----:B------:R-:W4:Y:S01]  /*cc30*/  MUFU.EX2 R163, R163 ;  /* 0x000000a300a37308 */ /* 0x000f220000000800 */
[--C-:B------:R-:W-:Y:S01]  /*cc40*/  FFMA.FTZ R179, R183, UR10, -R12.reuse ;  /* 0x0000000ab7b37c23 */ /* 0x100fe2000801080c */
[--C-:B------:R-:W-:Y:S01]  /*cc50*/  FFMA.FTZ R183, R188, UR10, -R12.reuse ;  /* 0x0000000abcb77c23 */ /* 0x100fe2000801080c */
[--C-:B------:R-:W-:Y:S01]  /*cc60*/  FFMA.FTZ R188, R190, UR10, -R12.reuse ;  /* 0x0000000abebc7c23 */ /* 0x100fe2000801080c */
[----:B------:R-:W-:Y:S01]  /*cc70*/  FFMA.FTZ R12, R194, UR10, -R12 ;  /* 0x0000000ac20c7c23 */ /* 0x000fe2000801080c */
[-C--:B------:R-:W-:Y:S01]  /*cc80*/  FMUL.FTZ R85, R85, R8.reuse ;  /* 0x0000000855557220 */ /* 0x080fe20000410000 */
[-C--:B------:R-:W-:Y:S01]  /*cc90*/  FMUL.FTZ R88, R88, R8.reuse ;  /* 0x0000000858587220 */ /* 0x080fe20000410000 */
[-C--:B------:R-:W-:Y:S01]  /*cca0*/  FMUL.FTZ R89, R89, R8.reuse ;  /* 0x0000000859597220 */ /* 0x080fe20000410000 */
[----:B------:R-:W-:Y:S01]  /*ccb0*/  MUFU.EX2 R167, R167 ;  /* 0x000000a700a77308 */ /* 0x000fe20000000800 */
[-C--:B------:R-:W-:Y:S01]  /*ccc0*/  FMUL.FTZ R92, R92, R8.reuse ;  /* 0x000000085c5c7220 */ /* 0x080fe20000410000 */
[-C--:B------:R-:W-:Y:S01]  /*ccd0*/  FMUL.FTZ R93, R93, R8.reuse ;  /* 0x000000085d5d7220 */ /* 0x080fe20000410000 */
[----:B-1----:R-:W-:Y:S01]  /*cce0*/  FMNMX.FTZ R5, R158, R5, !PT ;  /* 0x000000059e057209 */ /* 0x002fe20007810000 */
[-C--:B------:R-:W-:Y:S01]  /*ccf0*/  FMUL.FTZ R96, R96, R8.reuse ;  /* 0x0000000860607220 */ /* 0x080fe20000410000 */
[-C--:B------:R-:W-:Y:S01]  /*cd00*/  FMUL.FTZ R97, R97, R8.reuse ;  /* 0x0000000861617220 */ /* 0x080fe20000410000 */
[-C--:B------:R-:W-:Y:S01]  /*cd10*/  FMUL.FTZ R100, R100, R8.reuse ;  /* 0x0000000864647220 */ /* 0x080fe20000410000 */
[-C--:B------:R-:W-:Y:S01]  /*cd20*/  FMUL.FTZ R101, R101, R8.reuse ;  /* 0x0000000865657220 */ /* 0x080fe20000410000 */
[----:B------:R-:W1:Y:S01]  /*cd30*/  SHFL.BFLY PT, R158, R5, 0x1, 0x1f ;  /* 0x0c201f00059e7f89 */ /* 0x000e6200000e0000 */
        /* <DEDUP_REMOVED lines=25> */
[----:B------:R-:W-:Y:S01]  /*ced0*/  F2FP.F16.F32.PACK_AB R158, R20, R13 ;  /* 0x0000000d149e723e */ /* 0x000fe200000000ff */
[-C--:B------:R-:W-:Y:S01]  /*cee0*/  FMUL.FTZ R144, R144, R8.reuse ;  /* 0x0000000890907220 */ /* 0x080fe20000410000 */
[C---:B------:R-:W-:Y:S01]  /*cef0*/  FSETP.NEU.FTZ.AND P1, PT, R5.reuse, -INF , PT ;  /* 0xff8000000500780b */ /* 0x040fe20003f3d000 */
[----:B------:R-:W-:Y:S01]  /*cf00*/  FMUL.FTZ R195, R5, UR10 ;  /* 0x0000000a05c37c20 */ /* 0x000fe20008410000 */
[-C--:B------:R-:W-:Y:S01]  /*cf10*/  FMUL.FTZ R145, R145, R8.reuse ;  /* 0x0000000891917220 */ /* 0x080fe20000410000 */
[-C--:B------:R-:W-:Y:S01]  /*cf20*/  FMUL.FTZ R148, R148, R8.reuse ;  /* 0x0000000894947220 */ /* 0x080fe20000410000 */
[----:B------:R-:W-:Y:S01]  /*cf30*/  FMUL.FTZ R149, R149, R8 ;  /* 0x0000000895957220 */ /* 0x000fe20000410000 */
[----:B------:R-:W1:Y:S01]  /*cf40*/  MUFU.EX2 R178, R178 ;  /* 0x000000b200b27308 */ /* 0x000e620000000800 */
[----:B------:R-:W-:-:S05]  /*cf50*/  FSEL R195, R195, RZ, P1 ;  /* 0x000000ffc3c37208 */ /* 0x000fca0000800000 */
[--C-:B------:R-:W-:Y:S01]  /*cf60*/  FFMA.FTZ R193, R10, UR10, -R195.reuse ;  /* 0x0000000a0ac17c23 */ /* 0x100fe200080108c3 */
[----:B------:R-:W-:Y:S01]  /*cf70*/  FFMA.FTZ R10, R11, UR10, -R195 ;  /* 0x0000000a0b0a7c23 */ /* 0x000fe200080108c3 */
[----:B------:R-:W-:Y:S01]  /*cf80*/  FFMA.FTZ R11, R8, R2, R187 ;  /* 0x00000002080b7223 */ /* 0x000fe200000100bb */
[----:B------:R-:W-:Y:S01]  /*cf90*/  MUFU.EX2 R179, R179 ;  /* 0x000000b300b37308 */ /* 0x000fe20000000800 */
[--C-:B------:R-:W-:Y:S01]  /*cfa0*/  FFMA.FTZ R190, R157, UR10, -R195.reuse ;  /* 0x0000000a9dbe7c23 */ /* 0x100fe200080108c3 */
[----:B------:R-:W-:Y:S01]  /*cfb0*/  FFMA.FTZ R160, R160, UR10, -R195 ;  /* 0x0000000aa0a07c23 */ /* 0x000fe200080108c3 */
[----:B------:R-:W-:Y:S01]  /*cfc0*/  FADD.FTZ R2, R196, R11 ;  /* 0x0000000bc4027221 */ /* 0x000fe20000010000 */
        /* <DEDUP_REMOVED lines=10> */
[--C-:B------:R-:W-:Y:S01]  /*d070*/  FFMA.FTZ R161, R180, UR10, -R195.reuse ;  /* 0x0000000ab4a17c23 */ /* 0x100fe200080108c3 */
[----:B0-----:R-:W-:Y:S01]  /*d080*/  FADD.FTZ R15, R21, R2 ;  /* 0x00000002150f7221 */ /* 0x001fe20000010000 */
[----:B------:R-:W-:Y:S01]  /*d090*/  MUFU.EX2 R183, R183 ;  /* 0x000000b700b77308 */ /* 0x000fe20000000800 */
[--C-:B------:R-:W-:Y:S01]  /*d0a0*/  FFMA.FTZ R182, R182, UR10, -R195.reuse ;  /* 0x0000000ab6b67c23 */ /* 0x100fe200080108c3 */
[----:B------:R-:W-:Y:S01]  /*d0b0*/  FFMA.FTZ R184, R184, UR10, -R195 ;  /* 0x0000000ab8b87c23 */ /* 0x000fe200080108c3 */
[----:B------:R-:W-:Y:S01]  /*d0c0*/  FADD.FTZ R2, R154, R15 ;  /* 0x0000000f9a027221 */ /* 0x000fe20000010000 */
[--C-:B------:R-:W-:Y:S01]  /*d0d0*/  FFMA.FTZ R15, R152, UR10, -R195.reuse ;  /* 0x0000000a980f7c23 */ /* 0x100fe200080108c3 */
[--C-:B------:R-:W-:Y:S01]  /*d0e0*/  FFMA.FTZ R152, R153, UR10, -R195.reuse ;  /* 0x0000000a99987c23 */ /* 0x100fe200080108c3 */
[--C-:B------:R-:W-:Y:S01]  /*d0f0*/  FFMA.FTZ R186, R186, UR10, -R195.reuse ;  /* 0x0000000ababa7c23 */ /* 0x100fe200080108c3 */
[----:B--2---:R-:W-:Y:S01]  /*d100*/  FADD.FTZ R197, R155, R2 ;  /* 0x000000029bc57221 */ /* 0x004fe20000010000 */
[----:B------:R-:W-:Y:S01]  /*d110*/  MUFU.EX2 R188, R188 ;  /* 0x000000bc00bc7308 */ /* 0x000fe20000000800 */
[--C-:B------:R-:W-:Y:S01]  /*d120*/  FFMA.FTZ R189, R189, UR10, -R195.reuse ;  /* 0x0000000abdbd7c23 */ /* 0x100fe200080108c3 */
[----:B------:R-:W-:Y:S01]  /*d130*/  FFMA.FTZ R191, R191, UR10, -R195 ;  /* 0x0000000abfbf7c23 */ /* 0x000fe200080108c3 */
[----:B---3--:R-:W-:Y:S01]  /*d140*/  FADD.FTZ R2, R204, R197 ;  /* 0x000000c5cc027221 */ /* 0x008fe20000010000 */
[----:B-----5:R-:W-:-:S03]  /*d150*/  F2FP.F16.F32.PACK_AB R164, R198, R159 ;  /* 0x0000009fc6a4723e */ /* 0x020fc600000000ff */
[----:B------:R-:W-:Y:S01]  /*d160*/  FADD.FTZ R153, R159, R2 ;  /* 0x000000029f997221 */ /* 0x000fe20000010000 */
[----:B------:R-:W-:Y:S01]  /*d170*/  FSEL R2, R5, RZ, P1 ;  /* 0x000000ff05027208 */ /* 0x000fe20000800000 */
[----:B------:R0:W-:Y:S02]  /*d180*/  MUFU.EX2 R185, R192 ;  /* 0x000000c000b97308 */ /* 0x0001e40000000800 */
[----:B------:R-:W-:Y:S01]  /*d190*/  FADD.FTZ R197, R198, R153 ;  /* 0x00000099c6c57221 */ /* 0x000fe20000010000 */
[----:B------:R-:W-:Y:S01]  /*d1a0*/  FFMA.FTZ R153, R156, UR10, -R195 ;  /* 0x0000000a9c997c23 */ /* 0x000fe200080108c3 */
[----:B------:R-:W-:Y:S02]  /*d1b0*/  FADD.FTZ R2, -R2, R9 ;  /* 0x0000000902027221 */ /* 0x000fe40000010100 */
[----:B------:R-:W-:Y:S01]  /*d1c0*/  FADD.FTZ R156, R166, R197 ;  /* 0x000000c5a69c7221 */ /* 0x000fe20000010000 */
[--C-:B------:R-:W-:Y:S01]  /*d1d0*/  FFMA.FTZ R197, R165, UR10, -R195.reuse ;  /* 0x0000000aa5c57c23 */ /* 0x100fe200080108c3 */
[----:B------:R-:W2:Y:S01]  /*d1e0*/  MUFU.EX2 R12, R12 ;  /* 0x0000000c000c7308 */ /* 0x000ea20000000800 */
[----:B0-----:R-:W-:Y:S01]  /*d1f0*/  FFMA.FTZ R192, R168, UR10, -R195 ;  /* 0x0000000aa8c07c23 */ /* 0x001fe200080108c3 */
[----:B----4-:R-:W-:Y:S01]  /*d200*/  FADD.FTZ R156, R163, R156 ;  /* 0x0000009ca39c7221 */ /* 0x010fe20000010000 */
[----:B------:R-:W-:-:S02]  /*d210*/  F2FP.F16.F32.PACK_AB R168, R170, R167 ;  /* 0x000000a7aaa8723e */ /* 0x000fc400000000ff */
[----:B------:R-:W-:Y:S01]  /*d220*/  F2FP.F16.F32.PACK_AB R166, R163, R166 ;  /* 0x000000a6a3a6723e */ /* 0x000fe200000000ff */
[----:B------:R-:W-:Y:S02]  /*d230*/  FADD.FTZ R9, R167, R156 ;  /* 0x0000009ca7097221 */ /* 0x000fe40000010000 */
[----:B------:R0:W-:Y:S02]  /*d240*/  MUFU.EX2 R165, R160 ;  /* 0x000000a000a57308 */ /* 0x0001e40000000800 */
[----:B------:R-:W-:Y:S01]  /*d250*/  FADD.FTZ R156, R170, R9 ;  /* 0x00000009aa9c7221 */ /* 0x000fe20000010000 */
[----:B------:R-:W-:Y:S01]  /*d260*/  FFMA.FTZ R9, R172, UR10, -R195 ;  /* 0x0000000aac097c23 */ /* 0x000fe200080108c3 */
[----:B-1----:R-:W-:Y:S02]  /*d270*/  F2FP.F16.F32.PACK_AB R172, R178, R175 ;  /* 0x000000afb2ac723e */ /* 0x002fe400000000ff */
[----:B------:R-:W-:Y:S01]  /*d280*/  FADD.FTZ R157, R171, R156 ;  /* 0x0000009cab9d7221 */ /* 0x000fe20000010000 */
[----:B------:R-:W-:Y:S01]  /*d290*/  F2FP.F16.F32.PACK_AB R170, R174, R171 ;  /* 0x000000abaeaa723e */ /* 0x000fe200000000ff */
[----:B------:R-:W-:Y:S01]  /*d2a0*/  MUFU.EX2 R193, R193 ;  /* 0x000000c100c17308 */ /* 0x000fe20000000800 */
[----:B0-----:R-:W-:Y:S01]  /*d2b0*/  F2FP.F16.F32.PACK_AB R160, R154, R21 ;  /* 0x000000159aa0723e */ /* 0x001fe200000000ff */
[----:B------:R-:W-:Y:S01]  /*d2c0*/  FADD.FTZ R156, R174, R157 ;  /* 0x0000009dae9c7221 */ /* 0x000fe20000010000 */
[----:B------:R-:W-:Y:S01]  /*d2d0*/  FMUL.FTZ R154, R2, UR10 ;  /* 0x0000000a029a7c20 */ /* 0x000fe20008410000 */
[----:B------:R-:W-:Y:S01]  /*d2e0*/  FFMA.FTZ R157, R176, UR10, -R195 ;  /* 0x0000000ab09d7c23 */ /* 0x000fe200080108c3 */
[----:B------:R-:W-:Y:S01]  /*d2f0*/  F2FP.F16.F32.PACK_AB R174, R214, R179 ;  /* 0x000000b3d6ae723e */ /* 0x000fe200000000ff */
[----:B------:R-:W-:-:S02]  /*d300*/  FADD.FTZ R199, R175, R156 ;  /* 0x0000009cafc77221 */ /* 0x000fc40000010000 */
[----:B------:R-:W-:Y:S02]  /*d310*/  MUFU.EX2 R10, R10 ;  /* 0x0000000a000a7308 */ /* 0x000fe40000000800 */
[----:B------:R-:W-:Y:S01]  /*d320*/  FADD.FTZ R156, R178, R199 ;  /* 0x000000c7b29c7221 */ /* 0x000fe20000010000 */
[----:B--2---:R-:W-:-:S03]  /*d330*/  F2FP.F16.F32.PACK_AB R178, R12, R185 ;  /* 0x000000b90cb2723e */ /* 0x004fc600000000ff */
[----:B------:R-:W-:Y:S01]  /*d340*/  FADD.FTZ R195, R179, R156 ;  /* 0x0000009cb3c37221 */ /* 0x000fe20000010000 */
[----:B------:R-:W-:Y:S01]  /*d350*/  F2FP.F16.F32.PACK_AB R156, R196, R187 ;  /* 0x000000bbc49c723e */ /* 0x000fe200000000ff */
[----:B------:R-:W0:Y:S02]  /*d360*/  MUFU.EX2 R154, R154 ;  /* 0x0000009a009a7308 */ /* 0x000e240000000800 */
[----:B------:R-:W-:-:S04]  /*d370*/  FADD.FTZ R20, R214, R195 ;  /* 0x000000c3d6147221 */ /* 0x000fc80000010000 */
[----:B------:R-:W-:Y:S02]  /*d380*/  FADD.FTZ R21, R183, R20 ;  /* 0x00000014b7157221 */ /* 0x000fe40000010000 */
[----:B------:R-:W1:Y:S02]  /*d390*/  MUFU.EX2 R11, R11 ;  /* 0x0000000b000b7308 */ /* 0x000e640000000800 */
[----:B------:R-:W-:-:S04]  /*d3a0*/  FADD.FTZ R176, R188, R21 ;  /* 0x00000015bcb07221 */ /* 0x000fc80000010000 */
[----:B------:R-:W-:Y:S01]  /*d3b0*/  FADD.FTZ R21, R185, R176 ;  /* 0x000000b0b9157221 */ /* 0x000fe20000010000 */
[----:B------:R-:W-:Y:S01]  /*d3c0*/  F2FP.F16.F32.PACK_AB R176, R188, R183 ;  /* 0x000000b7bcb0723e */ /* 0x000fe200000000ff */
[----:B------:R-:W2:Y:S01]  /*d3d0*/  MUFU.EX2 R14, R14 ;  /* 0x0000000e000e7308 */ /* 0x000ea20000000800 */
[----:B0-----:R-:W-:Y:S01]  /*d3e0*/  FMUL.FTZ R26, R26, R154 ;  /* 0x0000009a1a1a7220 */ /* 0x001fe20000410000 */
[----:B------:R-:W-:Y:S01]  /*d3f0*/  FADD.FTZ R2, R12, R21 ;  /* 0x000000150c027221 */ /* 0x000fe20000010000 */
[----:B------:R-:W-:Y:S01]  /*d400*/  FFMA.FTZ R21, R154, R0, R193 ;  /* 0x000000009a157223 */ /* 0x000fe200000100c1 */
[-C--:B------:R-:W-:Y:S01]  /*d410*/  FMUL.FTZ R27, R27, R154.reuse ;  /* 0x0000009a1b1b7220 */ /* 0x080fe20000410000 */
[-C--:B------:R-:W-:Y:S01]  /*d420*/  FMUL.FTZ R30, R30, R154.reuse ;  /* 0x0000009a1e1e7220 */ /* 0x080fe20000410000 */
[-C--:B------:R-:W-:Y:S01]  /*d430*/  FMUL.FTZ R31, R31, R154.reuse ;  /* 0x0000009a1f1f7220 */ /* 0x080fe20000410000 */
[----:B------:R-:W-:Y:S01]  /*d440*/  FADD.FTZ R0, R10, R21 ;  /* 0x000000150a007221 */ /* 0x000fe20000010000 */
[----:B------:R-:W0:Y:S01]  /*d450*/  MUFU.EX2 R15, R15 ;  /* 0x0000000f000f7308 */ /* 0x000e220000000800 */
[-C--:B------:R-:W-:Y:S01]  /*d460*/  FMUL.FTZ R34, R34, R154.reuse ;  /* 0x0000009a22227220 */ /* 0x080fe20000410000 */
[-C--:B------:R-:W-:Y:S01]  /*d470*/  FMUL.FTZ R35, R35, R154.reuse ;  /* 0x0000009a23237220 */ /* 0x080fe20000410000 */
[----:B-1----:R-:W-:Y:S01]  /*d480*/  FADD.FTZ R21, R11, R0 ;  /* 0x000000000b157221 */ /* 0x002fe20000010000 */
        /* <DEDUP_REMOVED lines=39> */
[-C--:B------:R-:W-:Y:S01]  /*d700*/  FMUL.FTZ R91, R91, R154.reuse ;  /* 0x0000009a5b5b7220 */ /* 0x080fe20000410000 */
[----:B------:R-:W-:Y:S01]  /*d710*/  F2FP.F16.F32.PACK_AB R163, R190, R153 ;  /* 0x00000099bea3723e */ /* 0x000fe200000000ff */
[----:B------:R-:W-:Y:S01]  /*d720*/  FADD.FTZ R21, R165, R188 ;  /* 0x000000bca5157221 */ /* 0x000fe20000010000 */
[-C--:B------:R-:W-:Y:S01]  /*d730*/  FMUL.FTZ R94, R94, R154.reuse ;  /* 0x0000009a5e5e7220 */ /* 0x080fe20000410000 */
[-C--:B------:R-:W-:Y:S01]  /*d740*/  FMUL.FTZ R95, R95, R154.reuse ;  /* 0x0000009a5f5f7220 */ /* 0x080fe20000410000 */
[----:B------:R-:W0:Y:S01]  /*d750*/  MUFU.EX2 R20, R197 ;  /* 0x000000c500147308 */ /* 0x000e220000000800 */
[C---:B---3--:R-:W-:Y:S01]  /*d760*/  FADD.FTZ R188, R180.reuse, R21 ;  /* 0x00000015b4bc7221 */ /* 0x048fe20000010000 */
        /* <DEDUP_REMOVED lines=40> */
[----:B------:R-:W-:-:S06]  /*d9f0*/  FMUL.FTZ R151, R151, R154 ;  /* 0x0000009a97977220 */ /* 0x000fcc0000410000 */
[----:B------:R-:W0:Y:S01]  /*da00*/  MUFU.EX2 R173, R177 ;  /* 0x000000b100ad7308 */ /* 0x000e220000000800 */
[C---:B-1----:R-:W-:Y:S01]  /*da10*/  FADD.FTZ R21, R0.reuse, R21 ;  /* 0x0000001500157221 */ /* 0x042fe20000010000 */
[----:B------:R-:W-:Y:S02]  /*da20*/  F2FP.F16.F32.PACK_AB R171, R0, R9 ;  /* 0x0000000900ab723e */ /* 0x000fe400000000ff */
[----:B--2---:R-:W-:-:S04]  /*da30*/  F2FP.F16.F32.PACK_AB R157, R10, R193 ;  /* 0x000000c10a9d723e */ /* 0x004fc800000000ff */
[----:B------:R1:W2:Y:S08]  /*da40*/  MUFU.EX2 R175, R161 ;  /* 0x000000a100af7308 */ /* 0x0002b00000000800 */
[----:B------:R-:W4:Y:S01]  /*da50*/  MUFU.EX2 R182, R182 ;  /* 0x000000b600b67308 */ /* 0x000f220000000800 */
[----:B-1----:R-:W-:-:S07]  /*da60*/  F2FP.F16.F32.PACK_AB R161, R152, R15 ;  /* 0x0000000f98a1723e */ /* 0x002fce00000000ff */
[----:B------:R3:W1:Y:S08]  /*da70*/  MUFU.EX2 R177, R184 ;  /* 0x000000b800b17308 */ /* 0x0006700000000800 */
[----:B------:R-:W5:Y:S01]  /*da80*/  MUFU.EX2 R186, R186 ;  /* 0x000000ba00ba7308 */ /* 0x000f620000000800 */
[----:B---3--:R-:W-:-:S04]  /*da90*/  FADD.FTZ R184, R12, R21 ;  /* 0x000000150cb87221 */ /* 0x008fc80000010000 */
[C---:B0-----:R-:W-:Y:S01]  /*daa0*/  FADD.FTZ R184, R173.reuse, R184 ;  /* 0x000000b8adb87221 */ /* 0x041fe20000010000 */
[----:B------:R-:W-:Y:S02]  /*dab0*/  F2FP.F16.F32.PACK_AB R173, R173, R12 ;  /* 0x0000000cadad723e */ /* 0x000fe400000000ff */
[----:B------:R-:W0:Y:S01]  /*dac0*/  MUFU.EX2 R179, R189 ;  /* 0x000000bd00b37308 */ /* 0x000e220000000800 */
[----:B--2---:R-:W-:Y:S01]  /*dad0*/  FADD.FTZ R21, R175, R184 ;  /* 0x000000b8af157221 */ /* 0x004fe20000010000 */
[----:B----4-:R-:W-:-:S03]  /*dae0*/  F2FP.F16.F32.PACK_AB R175, R182, R175 ;  /* 0x000000afb6af723e */ /* 0x010fc600000000ff */
[----:B------:R-:W-:-:S03]  /*daf0*/  FADD.FTZ R188, R182, R21 ;  /* 0x00000015b6bc7221 */ /* 0x000fc60000010000 */
[----:B------:R-:W2:Y:S01]  /*db00*/  MUFU.EX2 R184, R191 ;  /* 0x000000bf00b87308 */ /* 0x000ea20000000800 */
[----:B-1----:R-:W-:Y:S01]  /*db10*/  FADD.FTZ R11, R177, R188 ;  /* 0x000000bcb10b7221 */ /* 0x002fe20000010000 */
[----:B-----5:R-:W-:-:S03]  /*db20*/  F2FP.F16.F32.PACK_AB R177, R186, R177 ;  /* 0x000000b1bab1723e */ /* 0x020fc600000000ff */
[----:B------:R-:W-:-:S04]  /*db30*/  FADD.FTZ R8, R186, R11 ;  /* 0x0000000bba087221 */ /* 0x000fc80000010000 */
[----:B0-----:R-:W-:-:S04]  /*db40*/  FADD.FTZ R9, R179, R8 ;  /* 0x00000008b3097221 */ /* 0x001fc80000010000 */
[C---:B--2---:R-:W-:Y:S01]  /*db50*/  FADD.FTZ R0, R184.reuse, R9 ;  /* 0x00000009b8007221 */ /* 0x044fe20000010000 */
[----:B------:R-:W-:Y:S01]  /*db60*/  F2FP.F16.F32.PACK_AB R179, R184, R179 ;  /* 0x000000b3b8b3723e */ /* 0x000fe200000000ff */
[----:B------:R-:W-:Y:S06]  /*db70*/  @!P0 BRA `(.L_x_11066) ;  /* 0x0000000000048947 */ /* 0x000fec0003800000 */
[----:B------:R-:W-:Y:S01]  /*db80*/  BPT.TRAP 0x1 ;  /* 0x000000040000795c */ /* 0x000fe20000300000 */
.L_x_11066:
[----:B------:R0:W1:Y:S01]  /*db90*/  SYNCS.PHASECHK.TRANS64.TRYWAIT P1, [UR28+0x22850], R6 ;  /* 0x02285006ff0075a7 */ /* 0x000062000802015c */
[----:B------:R-:W-:Y:S05]  /*dba0*/  @!P0 BRA `(.L_x_11067) ;  /* 0x0000000000048947 */ /* 0x000fea0003800000 */
[----:B------:R-:W-:Y:S01]  /*dbb0*/  BPT.TRAP 0x1 ;  /* 0x000000040000795c */ /* 0x000fe20000300000 */
.L_x_11067:
[----:B-1----:R-:W-:Y:S05]  /*dbc0*/  @P1 BRA `(.L_x_11068) ;  /* 0x0000000000081947 */ /* 0x002fea0003800000 */
[----:B------:R-:W1:Y:S02]  /*dbd0*/  SYNCS.PHASECHK.TRANS64.TRYWAIT P1, [UR28+0x22850], R6 ;  /* 0x02285006ff0075a7 */ /* 0x000e64000802015c */
[----:B-1----:R-:W-:Y:S05]  /*dbe0*/  @!P1 BRA `(.L_x_11069) ;  /* 0x0000008400289947 */ /* 0x002fea0003800000 */
.L_x_11068:
        /* <DEDUP_REMOVED lines=49> */
.L_x_11053:
[----:B------:R-:W1:Y:S01]  /*df00*/  SHFL.BFLY PT, R3, R2, 0x2, 0x1f ;  /* 0x0c401f0002037f89 */ /* 0x000e6200000e0000 */
[----:B0-----:R-:W-:Y:S01]  /*df10*/  IMAD.MOV.U32 R8, RZ, RZ, RZ ;  /* 0x000000ffff087224 */ /* 0x001fe200078e00ff */
[----:B------:R-:W-:Y:S01]  /*df20*/  UIADD3 UR36, UR36, 0x1, URZ ;  /* 0x0000000124247890 */ /* 0x000fe2000fffe03f */
[----:B------:R0:W-:Y:S06]  /*df30*/  BAR.ARV R7, 0x100 ;  /* 0x000400070000751d */ /* 0x0001ec0000002000 */
[----:B------:R-:W-:Y:S02]  /*df40*/  UISETP.NE.AND UP0, UPT, UR36, 0x2, UPT ;  /* 0x000000022400788c */ /* 0x000fe4000bf05270 */
[----:B------:R-:W-:Y:S06]  /*df50*/  BAR.ARV 0x8, 0x180 ;  /* 0x0206000000007b1d */ /* 0x000fec0000002000 */
[----:B0-----:R-:W-:Y:S01]  /*df60*/  IMAD.U32 R7, RZ, RZ, UR10 ;  /* 0x0000000aff077e24 */ /* 0x001fe2000f8e00ff */
[----:B------:R-:W-:Y:S01]  /*df70*/  USEL UR4, URZ, 0x1, UP0 ;  /* 0x000000013f047887 */ /* 0x000fe20008000000 */
[----:B------:R-:W0:Y:S01]  /*df80*/  SHFL.BFLY PT, R9, R0, 0x2, 0x1f ;  /* 0x0c401f0000097f89 */ /* 0x000e2200000e0000 */
[----:B------:R-:W-:Y:S01]  /*df90*/  PLOP3.LUT P0, PT, PT, PT, PT, 0x8, 0x0 ;  /* 0x000000000000781c */ /* 0x000fe20003f0e170 */
[----:B------:R-:W-:Y:S01]  /*dfa0*/  UIADD3 UR38, UR38, 0x1, URZ ;  /* 0x0000000126267890 */ /* 0x000fe2000fffe03f */
[----:B-1----:R-:W-:Y:S01]  /*dfb0*/  FADD.FTZ R3, R3, R2 ;  /* 0x0000000203037221 */ /* 0x002fe20000010000 */
[----:B------:R-:W-:Y:S01]  /*dfc0*/  IMAD.MOV.U32 R2, RZ, RZ, -0x800000 ;  /* 0xff800000ff027424 */ /* 0x000fe200078e00ff */
[----:B------:R-:W-:-:S02]  /*dfd0*/  USEL UR36, UR36, URZ, UP0 ;  /* 0x0000003f24247287 */ /* 0x000fc40008000000 */
[----:B------:R-:W-:Y:S01]  /*dfe0*/  ULOP3.LUT UR37, UR37, UR4, URZ, 0x3c, !UPT ;  /* 0x0000000425257292 */ /* 0x000fe2000f8e3c3f */
[----:B------:R-:W1:Y:S01]  /*dff0*/  SHFL.BFLY PT, R6, R3, 0x1, 0x1f ;  /* 0x0c201f0003067f89 */ /* 0x000e6200000e0000 */
[----:B0-----:R-:W-:Y:S01]  /*e000*/  FADD.FTZ R9, R9, R0 ;  /* 0x0000000009097221 */ /* 0x001fe20000010000 */
[----:B------:R-:W-:Y:S02]  /*e010*/  IMAD.MOV.U32 R0, RZ, RZ, RZ ;  /* 0x000000ffff007224 */ /* 0x000fe400078e00ff */
[----:B-1----:R-:W-:Y:S01]  /*e020*/  FADD.FTZ R10, R3, R6 ;  /* 0x00000006030a7221 */ /* 0x002fe20000010000 */
[----:B------:R-:W-:Y:S01]  /*e030*/  IMAD.MOV.U32 R3, RZ, RZ, -0x800000 ;  /* 0xff800000ff037424 */ /* 0x000fe200078e00ff */
[----:B------:R-:W0:Y:S03]  /*e040*/  SHFL.BFLY PT, R6, R9, 0x1, 0x1f ;  /* 0x0c201f0009067f89 */ /* 0x000e2600000e0000 */
[----:B------:R-:W-:-:S13]  /*e050*/  FSETP.NE.FTZ.AND P1, PT, R10, RZ, PT ;  /* 0x000000ff0a00720b */ /* 0x000fda0003f35000 */
[----:B------:R-:W1:Y:S01]  /*e060*/  @P1 MUFU.RCP R8, R10 ;  /* 0x0000000a00081308 */ /* 0x000e620000001000 */
[----:B------:R-:W-:Y:S01]  /*e070*/  @P1 FMUL.FTZ R7, R7, 0.69314718246459960938 ;  /* 0x3f31721807071820 */ /* 0x000fe20000410000 */
[----:B0-----:R-:W-:Y:S01]  /*e080*/  FADD.FTZ R11, R9, R6 ;  /* 0x00000006090b7221 */ /* 0x001fe20000010000 */
[----:B------:R-:W-:-:S05]  /*e090*/  IMAD.U32 R9, RZ, RZ, UR10 ;  /* 0x0000000aff097e24 */ /* 0x000fca000f8e00ff */
[----:B------:R-:W0:Y:S01]  /*e0a0*/  @P1 MUFU.LG2 R6, R10 ;  /* 0x0000000a00061308 */ /* 0x000e220000000c00 */
[----:B------:R-:W-:Y:S01]  /*e0b0*/  FSETP.NE.FTZ.AND P2, PT, R11, RZ, PT ;  /* 0x000000ff0b00720b */ /* 0x000fe20003f55000 */
        /* <DEDUP_REMOVED lines=64> */
[----:B------:R-:W1:Y:S01]  /*e4c0*/  @P2 MUFU.RCP R0, R11 ;  /* 0x0000000b00002308 */ /* 0x000e620000001000 */
[----:B------:R-:W-:Y:S01]  /*e4d0*/  @P2 FMUL.FTZ R9, R9, 0.69314718246459960938 ;  /* 0x3f31721809092820 */ /* 0x000fe20000410000 */
[----:B0-----:R-:W-:-:S04]  /*e4e0*/  @P1 FMUL.FTZ R6, R6, 0.69314718246459960938 ;  /* 0x3f31721806061820 */ /* 0x001fc80000410000 */
[----:B------:R-:W-:Y:S02]  /*e4f0*/  @P1 FFMA.FTZ R3, R7, R4, R6 ;  /* 0x0000000407031223 */ /* 0x000fe40000010006 */
[----:B------:R-:W0:Y:S01]  /*e500*/  @P2 MUFU.LG2 R8, R11 ;  /* 0x0000000b00082308 */ /* 0x000e220000000c00 */
        /* <DEDUP_REMOVED lines=66> */
.L_x_11000:
        /* <DEDUP_REMOVED lines=10> */
[----:B------:R-:W-:Y:S01]  /*e9d0*/  F2FP.F16.F32.PACK_AB R24, R25, R24 ;  /* 0x000000181918723e */ /* 0x000fe200000000ff */
[----:B------:R-:W-:Y:S01]  /*e9e0*/  USHF.R.S32.HI UR10, URZ, 0x1f, UR40 ;  /* 0x0000001f3f0a7899 */ /* 0x000fe20008011428 */
[----:B------:R-:W-:Y:S01]  /*e9f0*/  F2FP.F16.F32.PACK_AB R25, R40, R26 ;  /* 0x0000001a2819723e */ /* 0x000fe200000000ff */
[----:B------:R-:W-:Y:S01]  /*ea00*/  BAR.SYNC.DEFER_BLOCKING 0x1, 0x100 ;  /* 0x0044000000007b1d */ /* 0x000fe20000010000 */
[----:B------:R-:W-:Y:S01]  /*ea10*/  F2FP.F16.F32.PACK_AB R26, R29, R28 ;  /* 0x0000001c1d1a723e */ /* 0x000fe200000000ff */
[----:B------:R-:W-:Y:S01]  /*ea20*/  USHF.R.S32.HI UR12, URZ, 0x1f, UR42 ;  /* 0x0000001f3f0c7899 */ /* 0x000fe2000801142a */
[----:B------:R-:W-:Y:S02]  /*ea30*/  F2FP.F16.F32.PACK_AB R27, R27, R30 ;  /* 0x0000001e1b1b723e */ /* 0x000fe400000000ff */
[----:B------:R-:W-:Y:S01]  /*ea40*/  F2FP.F16.F32.PACK_AB R32, R33, R32 ;  /* 0x000000202120723e */ /* 0x000fe200000000ff */
[----:B------:R-:W-:Y:S01]  /*ea50*/  ULDC.64 UR8, c[0x0][0xb90] ;  /* 0x0002e40000087ab9 */ /* 0x000fe20000000a00 */
[----:B------:R-:W-:Y:S01]  /*ea60*/  F2FP.F16.F32.PACK_AB R33, R35, R34 ;  /* 0x000000222321723e */ /* 0x000fe200000000ff */
[----:B------:R-:W-:Y:S01]  /*ea70*/  UIMAD UR5, UR10, UR8, URZ ;  /* 0x000000080a0572a4 */ /* 0x000fe2000f8e023f */
[----:B------:R-:W-:Y:S01]  /*ea80*/  F2FP.F16.F32.PACK_AB R34, R37, R177 ;  /* 0x000000b12522723e */ /* 0x000fe200000000ff */
[----:B------:R-:W-:Y:S01]  /*ea90*/  VIADD R37, R22, UR43 ;  /* 0x0000002b16257c36 */ /* 0x000fe20008000000 */
[----:B------:R-:W-:Y:S01]  /*eaa0*/  F2FP.F16.F32.PACK_AB R35, R39, R38 ;  /* 0x000000262723723e */ /* 0x000fe200000000ff */
[----:B------:R-:W-:-:S02]  /*eab0*/  UIMAD.WIDE.U32 UR6, UR40, UR8, URZ ;  /* 0x00000008280672a5 */ /* 0x000fc4000f8e003f */
[----:B------:R-:W-:-:S03]  /*eac0*/  UIMAD UR5, UR40, UR9, UR5 ;  /* 0x00000009280572a4 */ /* 0x000fc6000f8e0205 */
[----:B------:R-:W-:Y:S01]  /*ead0*/  ULDC.64 UR8, c[0x0][0xb98] ;  /* 0x0002e60000087ab9 */ /* 0x000fe20000000a00 */
[----:B------:R-:W-:Y:S02]  /*eae0*/  UIADD3 UR7, UR7, UR5, URZ ;  /* 0x0000000507077290 */ /* 0x000fe4000fffe03f */
[----:B------:R-:W-:Y:S02]  /*eaf0*/  UIMAD UR5, UR12, UR8, URZ ;  /* 0x000000080c0572a4 */ /* 0x000fe4000f8e023f */
[----:B------:R-:W-:Y:S02]  /*eb00*/  UIMAD.WIDE.U32 UR6, UR42, UR8, UR6 ;  /* 0x000000082a0672a5 */ /* 0x000fe4000f8e0006 */
[----:B------:R-:W-:-:S03]  /*eb10*/  UIMAD UR5, UR42, UR9, UR5 ;  /* 0x000000092a0572a4 */ /* 0x000fc6000f8e0205 */
[----:B------:R-:W-:Y:S01]  /*eb20*/  ULDC.64 UR8, c[0x0][0xae8] ;  /* 0x0002ba0000087ab9 */ /* 0x000fe20000000a00 */
[----:B------:R-:W-:Y:S02]  /*eb30*/  MOV R168, R204 ;  /* 0x000000cc00a87202 */ /* 0x000fe40000000f00 */
[----:B0-----:R-:W-:Y:S01]  /*eb40*/  MOV R169, R5 ;  /* 0x0000000500a97202 */ /* 0x001fe20000000f00 */
[----:B------:R-:W-:Y:S02]  /*eb50*/  IMAD R5, R203, 0x40, R19 ;  /* 0x00000040cb057824 */ /* 0x000fe400078e0213 */
[----:B------:R-:W-:-:S04]  /*eb60*/  IMAD.WIDE R20, R208, 0x2, R168 ;  /* 0x00000002d0147825 */ /* 0x000fc800078e02a8 */
[----:B------:R-:W-:Y:S01]  /*eb70*/  IMAD.WIDE R168, R5, 0x2, R168 ;  /* 0x0000000205a87825 */ /* 0x000fe200078e02a8 */
[C---:B------:R-:W-:Y:S02]  /*eb80*/  IADD3 R7, P3, R20.reuse, 0xc060, RZ ;  /* 0x0000c06014077810 */ /* 0x040fe40007f7e0ff */
[C---:B------:R-:W-:Y:S02]  /*eb90*/  IADD3 R139, P4, R20.reuse, 0xc040, RZ ;  /* 0x0000c040148b7810 */ /* 0x040fe40007f9e0ff */
[----:B------:R-:W-:Y:S01]  /*eba0*/  LOP3.LUT R4, R7, 0x380, RZ, 0xc0, !PT ;  /* 0x0000038007047812 */ /* 0x000fe200078ec0ff */
[--C-:B------:R-:W-:Y:S01]  /*ebb0*/  IMAD.X R5, RZ, RZ, R21.reuse, P3 ;  /* 0x000000ffff057224 */ /* 0x100fe200018e0615 */
[----:B------:R-:W-:Y:S02]  /*ebc0*/  IADD3 R102, P2, R20, 0x8040, RZ ;  /* 0x0000804014667810 */ /* 0x000fe40007f5e0ff */
[----:B------:R-:W-:Y:S02]  /*ebd0*/  SHF.R.U64 R4, R4, 0x3, RZ ;  /* 0x0000000304047819 */ /* 0x000fe400000012ff */
[----:B------:R-:W-:Y:S01]  /*ebe0*/  LOP3.LUT R171, R20, 0x380, RZ, 0xc0, !PT ;  /* 0x0000038014ab7812 */ /* 0x000fe200078ec0ff */
[--C-:B------:R-:W-:Y:S01]  /*ebf0*/  IMAD.X R153, RZ, RZ, R21.reuse, P2 ;  /* 0x000000ffff997224 */ /* 0x100fe200010e0615 */
[----:B------:R-:W-:Y:S01]  /*ec00*/  LOP3.LUT R4, R4, R7, RZ, 0x3c, !PT ;  /* 0x0000000704047212 */ /* 0x000fe200078e3cff */
[----:B------:R-:W-:Y:S01]  /*ec10*/  IMAD.X R7, RZ, RZ, R21, P4 ;  /* 0x000000ffff077224 */ /* 0x000fe200020e0615 */
[----:B------:R-:W-:-:S02]  /*ec20*/  IADD3 R119, P4, R20, 0x8000, RZ ;  /* 0x0000800014777810 */ /* 0x000fc40007f9e0ff */
[----:B------:R-:W-:Y:S02]  /*ec30*/  SHF.R.U64 R171, R171, 0x3, RZ ;  /* 0x00000003abab7819 */ /* 0x000fe400000012ff */
[----:B------:R-:W-:Y:S01]  /*ec40*/  LOP3.LUT R16, R119, 0x380, RZ, 0xc0, !PT ;  /* 0x0000038077107812 */ /* 0x000fe200078ec0ff */
[--C-:B------:R-:W-:Y:S01]  /*ec50*/  IMAD.X R157, RZ, RZ, R21.reuse, P4 ;  /* 0x000000ffff9d7224 */ /* 0x100fe200020e0615 */
[----:B------:R-:W-:Y:S02]  /*ec60*/  IADD3 R107, P2, R20, 0x4000, RZ ;  /* 0x00004000146b7810 */ /* 0x000fe40007f5e0ff */
[----:B------:R-:W-:Y:S02]  /*ec70*/  SHF.R.U64 R16, R16, 0x3, RZ ;  /* 0x0000000310107819 */ /* 0x000fe400000012ff */
        /* <DEDUP_REMOVED lines=9> */
[----:B------:R-:W-:Y:S01]  /*ed10*/  LOP3.LUT R170, R171, R20, RZ, 0x3c, !PT ;  /* 0x00000014abaa7212 */ /* 0x000fe200078e3cff */
[--C-:B------:R-:W-:Y:S01]  /*ed20*/  IMAD.MOV.U32 R171, RZ, RZ, R21.reuse ;  /* 0x000000ffffab7224 */ /* 0x100fe200078e0015 */
[----:B------:R-:W-:Y:S01]  /*ed30*/  LOP3.LUT R156, R16, R119, RZ, 0x3c, !PT ;  /* 0x00000077109c7212 */ /* 0x000fe200078e3cff */
[--C-:B------:R-:W-:Y:S01]  /*ed40*/  IMAD.X R151, RZ, RZ, R21.reuse, P1 ;  /* 0x000000ffff977224 */ /* 0x100fe200008e0615 */
[----:B------:R-:W-:Y:S01]  /*ed50*/  IADD3 R119, P2, R168, 0x7000, RZ ;  /* 0x00007000a8777810 */ /* 0x000fe20007f5e0ff */
[----:B------:R-:W-:Y:S01]  /*ed60*/  IMAD.X R155, RZ, RZ, R21, P3 ;  /* 0x000000ffff9b7224 */ /* 0x000fe200018e0615 */
[----:B------:R-:W-:-:S02]  /*ed70*/  IADD3 R98, P5, R20, 0x4060, RZ ;  /* 0x0000406014627810 */ /* 0x000fc40007fbe0ff */
[C---:B------:R-:W-:Y:S02]  /*ed80*/  IADD3 R99, P6, R20.reuse, 0x40, RZ ;  /* 0x0000004014637810 */ /* 0x040fe40007fde0ff */
[C---:B------:R-:W-:Y:S01]  /*ed90*/  IADD3 R115, P0, R20.reuse, 0x4040, RZ ;  /* 0x0000404014737810 */ /* 0x040fe20007f1e0ff */
[--C-:B------:R-:W-:Y:S01]  /*eda0*/  IMAD.X R159, RZ, RZ, R21.reuse, P5 ;  /* 0x000000ffff9f7224 */ /* 0x100fe200028e0615 */
[C---:B------:R-:W-:Y:S01]  /*edb0*/  IADD3 R111, P1, R20.reuse, 0x4020, RZ ;  /* 0x00004020146f7810 */ /* 0x040fe20007f3e0ff */
[--C-:B------:R-:W-:Y:S01]  /*edc0*/  IMAD.X R161, RZ, RZ, R21.reuse, P6 ;  /* 0x000000ffffa17224 */ /* 0x100fe200030e0615 */
[----:B------:R-:W-:Y:S01]  /*edd0*/  IADD3 R103, P3, R20, 0x60, RZ ;  /* 0x0000006014677810 */ /* 0x000fe20007f7e0ff */
[--C-:B------:R-:W-:Y:S01]  /*ede0*/  IMAD.X R163, RZ, RZ, R21.reuse, P0 ;  /* 0x000000ffffa37224 */ /* 0x100fe200000e0615 */
[----:B------:R-:W-:Y:S01]  /*edf0*/  MOV R214, R170 ;  /* 0x000000aa00d67202 */ /* 0x000fe20000000f00 */
[--C-:B------:R-:W-:Y:S01]  /*ee00*/  IMAD.X R165, RZ, RZ, R21.reuse, P1 ;  /* 0x000000ffffa57224 */ /* 0x100fe200008e0615 */
[----:B------:R-:W-:Y:S01]  /*ee10*/  LOP3.LUT R12, R127, 0x380, RZ, 0xc0, !PT ;  /* 0x000003807f0c7812 */ /* 0x000fe200078ec0ff */
[----:B------:R-:W0:Y:S01]  /*ee20*/  LDC R171, c[0x0][0xbe8] ;  /* 0x0002fa00ffab7b82 */ /* 0x000e220000000800 */
[----:B------:R-:W-:Y:S01]  /*ee30*/  LOP3.LUT R118, R119, 0x380, RZ, 0xc0, !PT ;  /* 0x0000038077767812 */ /* 0x000fe200078ec0ff */
[----:B------:R-:W-:Y:S01]  /*ee40*/  IMAD.X R167, RZ, RZ, R21, P3 ;  /* 0x000000ffffa77224 */ /* 0x000fe200018e0615 */
[----:B------:R-:W-:Y:S01]  /*ee50*/  SHF.R.U64 R12, R12, 0x3, RZ ;  /* 0x000000030c0c7819 */ /* 0x000fe200000012ff */
[----:B------:R1:W-:Y:S01]  /*ee60*/  STSM.16.M88.4 [R214], R24 ;  /* 0x00000018d6007844 */ /* 0x0003e20000000200 */
[----:B------:R-:W-:-:S02]  /*ee70*/  LOP3.LUT R21, R102, 0x380, RZ, 0xc0, !PT ;  /* 0x0000038066157812 */ /* 0x000fc400078ec0ff */
[----:B------:R-:W-:Y:S02]  /*ee80*/  SHF.R.U64 R118, R118, 0x3, RZ ;  /* 0x0000000376767819 */ /* 0x000fe400000012ff */
[----:B------:R-:W-:Y:S02]  /*ee90*/  LOP3.LUT R14, R12, R127, RZ, 0x3c, !PT ;  /* 0x0000007f0c0e7212 */ /* 0x000fe400078e3cff */
[----:B------:R-:W-:Y:S02]  /*eea0*/  LOP3.LUT R20, R123, 0x380, RZ, 0xc0, !PT ;  /* 0x000003807b147812 */ /* 0x000fe400078ec0ff */
[----:B------:R-:W-:Y:S02]  /*eeb0*/  SHF.R.U64 R21, R21, 0x3, RZ ;  /* 0x0000000315157819 */ /* 0x000fe400000012ff */
[----:B------:R-:W-:Y:S01]  /*eec0*/  LOP3.LUT R118, R118, R119, RZ, 0x3c, !PT ;  /* 0x0000007776767212 */ /* 0x000fe200078e3cff */
[----:B------:R-:W-:Y:S01]  /*eed0*/  IMAD.X R119, RZ, RZ, R169, P2 ;  /* 0x000000ffff777224 */ /* 0x000fe200010e06a9 */
[----:B------:R-:W-:-:S02]  /*eee0*/  LOP3.LUT R12, R31, 0x380, RZ, 0xc0, !PT ;  /* 0x000003801f0c7812 */ /* 0x000fc400078ec0ff */
[----:B------:R-:W-:Y:S02]  /*eef0*/  IADD3 R147, P2, R168, 0xe000, RZ ;  /* 0x0000e000a8937810 */ /* 0x000fe40007f5e0ff */
[----:B------:R-:W-:Y:S02]  /*ef00*/  SHF.R.U64 R20, R20, 0x3, RZ ;  /* 0x0000000314147819 */ /* 0x000fe400000012ff */
[----:B------:R-:W-:Y:S02]  /*ef10*/  LOP3.LUT R152, R21, R102, RZ, 0x3c, !PT ;  /* 0x0000006615987212 */ /* 0x000fe400078e3cff */
[----:B------:R-:W-:Y:S02]  /*ef20*/  SHF.R.U64 R12, R12, 0x3, RZ ;  /* 0x000000030c0c7819 */ /* 0x000fe400000012ff */
[----:B------:R-:W-:Y:S02]  /*ef30*/  LOP3.LUT R21, R98, 0x380, RZ, 0xc0, !PT ;  /* 0x0000038062157812 */ /* 0x000fe400078ec0ff */
[----:B------:R-:W-:-:S02]  /*ef40*/  LOP3.LUT R146, R147, 0x380, RZ, 0xc0, !PT ;  /* 0x0000038093927812 */ /* 0x000fc400078ec0ff */
[----:B------:R-:W-:Y:S02]  /*ef50*/  LOP3.LUT R154, R20, R123, RZ, 0x3c, !PT ;  /* 0x0000007b149a7212 */ /* 0x000fe400078e3cff */
[----:B------:R-:W-:Y:S02]  /*ef60*/  LOP3.LUT R150, R12, R31, RZ, 0x3c, !PT ;  /* 0x0000001f0c967212 */ /* 0x000fe400078e3cff */
[----:B------:R-:W-:Y:S02]  /*ef70*/  LOP3.LUT R20, R115, 0x380, RZ, 0xc0, !PT ;  /* 0x0000038073147812 */ /* 0x000fe400078ec0ff */
[----:B------:R-:W-:Y:S02]  /*ef80*/  SHF.R.U64 R21, R21, 0x3, RZ ;  /* 0x0000000315157819 */ /* 0x000fe400000012ff */
[----:B------:R-:W-:Y:S02]  /*ef90*/  LOP3.LUT R12, R99, 0x380, RZ, 0xc0, !PT ;  /* 0x00000380630c7812 */ /* 0x000fe400078ec0ff */
[----:B------:R-:W-:-:S02]  /*efa0*/  LOP3.LUT R16, R111, 0x380, RZ, 0xc0, !PT ;  /* 0x000003806f107812 */ /* 0x000fc400078ec0ff */
[----:B------:R-:W-:Y:S02]  /*efb0*/  SHF.R.U64 R146, R146, 0x3, RZ ;  /* 0x0000000392927819 */ /* 0x000fe400000012ff */
[----:B------:R-:W-:Y:S02]  /*efc0*/  SHF.R.U64 R20, R20, 0x3, RZ ;  /* 0x0000000314147819 */ /* 0x000fe400000012ff */
[----:B------:R-:W-:Y:S02]  /*efd0*/  LOP3.LUT R158, R21, R98, RZ, 0x3c, !PT ;  /* 0x00000062159e7212 */ /* 0x000fe400078e3cff */
[----:B------:R-:W-:Y:S02]  /*efe0*/  SHF.R.U64 R12, R12, 0x3, RZ ;  /* 0x000000030c0c7819 */ /* 0x000fe400000012ff */
[----:B------:R-:W-:Y:S02]  /*eff0*/  SHF.R.U64 R16, R16, 0x3, RZ ;  /* 0x0000000310107819 */ /* 0x000fe400000012ff */
[----:B------:R-:W-:-:S02]  /*f000*/  IADD3 R21, P3, R168, 0x1000, RZ ;  /* 0x00001000a8157810 */ /* 0x000fc40007f7e0ff */
[----:B------:R-:W-:Y:S01]  /*f010*/  LOP3.LUT R146, R146, R147, RZ, 0x3c, !PT ;  /* 0x0000009392927212 */ /* 0x000fe200078e3cff */
[----:B------:R-:W-:Y:S01]  /*f020*/  IMAD.X R147, RZ, RZ, R169, P2 ;  /* 0x000000ffff937224 */ /* 0x000fe200010e06a9 */
[----:B0-----:R-:W-:Y:S02]  /*f030*/  ISETP.NE.AND P2, PT, R171, 0x1, PT ;  /* 0x00000001ab00780c */ /* 0x001fe40003f45270 */
[----:B------:R-:W-:Y:S02]  /*f040*/  LOP3.LUT R162, R20, R115, RZ, 0x3c, !PT ;  /* 0x0000007314a27212 */ /* 0x000fe400078e3cff */
[----:B------:R-:W-:Y:S02]  /*f050*/  LOP3.LUT R160, R12, R99, RZ, 0x3c, !PT ;  /* 0x000000630ca07212 */ /* 0x000fe400078e3cff */
[----:B------:R-:W-:Y:S02]  /*f060*/  LOP3.LUT R164, R16, R111, RZ, 0x3c, !PT ;  /* 0x0000006f10a47212 */ /* 0x000fe400078e3cff */
[----:B------:R-:W-:-:S02]  /*f070*/  LOP3.LUT R20, R21, 0x380, RZ, 0xc0, !PT ;  /* 0x0000038015147812 */ /* 0x000fc400078ec0ff */
[----:B------:R-:W-:Y:S02]  /*f080*/  LOP3.LUT R12, R107, 0x380, RZ, 0xc0, !PT ;  /* 0x000003806b0c7812 */ /* 0x000fe400078ec0ff */
[----:B------:R-:W-:Y:S01]  /*f090*/  LOP3.LUT R16, R103, 0x380, RZ, 0xc0, !PT ;  /* 0x0000038067107812 */ /* 0x000fe200078ec0ff */
[----:B-1----:R-:W0:Y:S01]  /*f0a0*/  @P2 LDC R24, c[0x0][0xbec] ;  /* 0x0002fb00ff182b82 */ /* 0x002e220000000800 */
[----:B------:R-:W-:Y:S02]  /*f0b0*/  SHF.R.U64 R20, R20, 0x3, RZ ;  /* 0x0000000314147819 */ /* 0x000fe400000012ff */
[----:B------:R-:W-:Y:S02]  /*f0c0*/  SHF.R.U64 R12, R12, 0x3, RZ ;  /* 0x000000030c0c7819 */ /* 0x000fe400000012ff */
[----:B------:R-:W-:Y:S02]  /*f0d0*/  SHF.R.U64 R16, R16, 0x3, RZ ;  /* 0x0000000310107819 */ /* 0x000fe400000012ff */
[----:B------:R-:W-:Y:S01]  /*f0e0*/  LOP3.LUT R20, R20, R21, RZ, 0x3c, !PT ;  /* 0x0000001514147212 */ /* 0x000fe200078e3cff */
[----:B------:R-:W-:Y:S01]  /*f0f0*/  IMAD.X R21, RZ, RZ, R169, P3 ;  /* 0x000000ffff157224 */ /* 0x000fe200018e06a9 */
[----:B------:R-:W-:Y:S01]  /*f100*/  LOP3.LUT R12, R12, R107, RZ, 0x3c, !PT ;  /* 0x0000006b0c0c7212 */ /* 0x000fe200078e3cff */
[----:B------:R-:W1:Y:S01]  /*f110*/  @P2 LDC R27, c[0x0][0xbf0] ;  /* 0x0002fc00ff1b2b82 */ /* 0x000e620000000800 */
[----:B------:R-:W-:-:S02]  /*f120*/  LOP3.LUT R166, R16, R103, RZ, 0x3c, !PT ;  /* 0x0000006710a67212 */ /* 0x000fc400078e3cff */
[C---:B------:R-:W-:Y:S02]  /*f130*/  IADD3 R99, P4, R168.reuse, 0x2000, RZ ;  /* 0x00002000a8637810 */ /* 0x040fe40007f9e0ff */
[C---:B------:R-:W-:Y:S02]  /*f140*/  IADD3 R103, P5, R168.reuse, 0x3000, RZ ;  /* 0x00003000a8677810 */ /* 0x040fe40007fbe0ff */
[C---:B------:R-:W-:Y:S02]  /*f150*/  IADD3 R107, P6, R168.reuse, 0x4000, RZ ;  /* 0x00004000a86b7810 */ /* 0x040fe40007fde0ff */
[C---:B------:R-:W-:Y:S02]  /*f160*/  IADD3 R111, P0, R168.reuse, 0x5000, RZ ;  /* 0x00005000a86f7810 */ /* 0x040fe40007f1e0ff */
[C---:B------:R-:W-:Y:S02]  /*f170*/  IADD3 R115, P1, R168.reuse, 0x6000, RZ ;  /* 0x00006000a8737810 */ /* 0x040fe40007f3e0ff */
[----:B------:R-:W-:Y:S01]  /*f180*/  IADD3 R123, P3, R168, 0x8000, RZ ;  /* 0x00008000a87b7810 */ /* 0x000fe20007f7e0ff */
[----:B0-----:R-:W-:Y:S01]  /*f190*/  @P2 IMAD.HI.U32 R24, R37, R24, RZ ;  /* 0x0000001825182227 */ /* 0x001fe200078e00ff */
[----:B------:R-:W-:-:S02]  /*f1a0*/  LOP3.LUT R98, R99, 0x380, RZ, 0xc0, !PT ;  /* 0x0000038063627812 */ /* 0x000fc400078ec0ff */
[----:B------:R-:W-:Y:S02]  /*f1b0*/  LOP3.LUT R102, R103, 0x380, RZ, 0xc0, !PT ;  /* 0x0000038067667812 */ /* 0x000fe400078ec0ff */
[----:B------:R-:W-:Y:S02]  /*f1c0*/  LOP3.LUT R106, R107, 0x380, RZ, 0xc0, !PT ;  /* 0x000003806b6a7812 */ /* 0x000fe400078ec0ff */
[----:B------:R-:W-:Y:S02]  /*f1d0*/  LOP3.LUT R110, R111, 0x380, RZ, 0xc0, !PT ;  /* 0x000003806f6e7812 */ /* 0x000fe400078ec0ff */
        /* <DEDUP_REMOVED lines=27> */
[----:B------:R-:W-:Y:S02]  /*f390*/  LOP3.LUT R8, R8, R135, RZ, 0x3c, !PT ;  /* 0x0000008708087212 */ /* 0x000fe400078e3cff */
[----:B------:R-:W-:Y:S02]  /*f3a0*/  LOP3.LUT R10, R10, R131, RZ, 0x3c, !PT ;  /* 0x000000830a0a7212 */ /* 0x000fe400078e3cff */
[C---:B------:R-:W-:Y:S02]  /*f3b0*/  IADD3 R127, P4, R168.reuse, 0x9000, RZ ;  /* 0x00009000a87f7810 */ /* 0x040fe40007f9e0ff */
[C---:B------:R-:W-:Y:S02]  /*f3c0*/  IADD3 R131, P5, R168.reuse, 0xa000, RZ ;  /* 0x0000a000a8837810 */ /* 0x040fe40007fbe0ff */
[C---:B------:R-:W-:Y:S02]  /*f3d0*/  IADD3 R135, P6, R168.reuse, 0xb000, RZ ;  /* 0x0000b000a8877810 */ /* 0x040fe40007fde0ff */
[----:B------:R-:W-:-:S02]  /*f3e0*/  IADD3 R139, P0, R168, 0xc000, RZ ;  /* 0x0000c000a88b7810 */ /* 0x000fc40007f1e0ff */
[C---:B------:R-:W-:Y:S02]  /*f3f0*/  IADD3 R143, P1, R168.reuse, 0xd000, RZ ;  /* 0x0000d000a88f7810 */ /* 0x040fe40007f3e0ff */
[----:B------:R-:W-:Y:S02]  /*f400*/  IADD3 R215, P3, R168, 0xf000, RZ ;  /* 0x0000f000a8d77810 */ /* 0x000fe40007f7e0ff */
[----:B------:R-:W-:Y:S02]  /*f410*/  LOP3.LUT R126, R127, 0x380, RZ, 0xc0, !PT ;  /* 0x000003807f7e7812 */ /* 0x000fe400078ec0ff */
[----:B------:R-:W-:Y:S01]  /*f420*/  LOP3.LUT R130, R131, 0x380, RZ, 0xc0, !PT ;  /* 0x0000038083827812 */ /* 0x000fe200078ec0ff */
[----:B------:R-:W-:Y:S01]  /*f430*/  IMAD.X R31, RZ, RZ, R169, P3 ;  /* 0x000000ffff1f7224 */ /* 0x000fe200018e06a9 */
[----:B------:R-:W-:Y:S02]  /*f440*/  LOP3.LUT R134, R135, 0x380, RZ, 0xc0, !PT ;  /* 0x0000038087867812 */ /* 0x000fe400078ec0ff */
        /* <DEDUP_REMOVED lines=8> */
[----:B------:R-:W-:Y:S02]  /*f4d0*/  SHF.R.U64 R142, R142, 0x3, RZ ;  /* 0x000000038e8e7819 */ /* 0x000fe400000012ff */
[----:B------:R-:W-:Y:S02]  /*f4e0*/  SHF.R.U64 R29, R29, 0x3, RZ ;  /* 0x000000031d1d7819 */ /* 0x000fe400000012ff */
[----:B------:R-:W-:Y:S02]  /*f4f0*/  SHF.R.U64 R16, R16, 0x3, RZ ;  /* 0x0000000310107819 */ /* 0x000fe400000012ff */
[----:B------:R-:W-:Y:S02]  /*f500*/  MOV R150, R150 ;  /* 0x0000009600967202 */ /* 0x000fe40000000f00 */
        /* <DEDUP_REMOVED lines=12> */
[----:B------:R-:W-:Y:S01]  /*f5d0*/  LOP3.LUT R30, R16, R215, RZ, 0x3c, !PT ;  /* 0x000000d7101e7212 */ /* 0x000fe200078e3cff */
[----:B------:R0:W-:Y:S01]  /*f5e0*/  STSM.16.M88.4 [R150], R32 ;  /* 0x0000002096007844 */ /* 0x0001e20000000200 */
[----:B------:R-:W-:-:S02]  /*f5f0*/  MOV R168, R4 ;  /* 0x0000000400a87202 */ /* 0x000fc40000000f00 */
[----:B------:R-:W-:Y:S02]  /*f600*/  MOV R16, R6 ;  /* 0x0000000600107202 */ /* 0x000fe40000000f00 */
[----:B------:R-:W-:Y:S02]  /*f610*/  MOV R40, R8 ;  /* 0x0000000800287202 */ /* 0x000fe40000000f00 */
[----:B------:R-:W-:Y:S02]  /*f620*/  MOV R169, R10 ;  /* 0x0000000a00a97202 */ /* 0x000fe40000000f00 */
[----:B------:R-:W-:Y:S02]  /*f630*/  MOV R160, R160 ;  /* 0x000000a000a07202 */ /* 0x000fe40000000f00 */
[----:B------:R-:W-:Y:S02]  /*f640*/  F2FP.F16.F32.PACK_AB R4, R41, R178 ;  /* 0x000000b22904723e */ /* 0x000fe400000000ff */
[----:B------:R-:W-:-:S02]  /*f650*/  F2FP.F16.F32.PACK_AB R5, R43, R42 ;  /* 0x0000002a2b05723e */ /* 0x000fc400000000ff */
[----:B------:R-:W-:Y:S01]  /*f660*/  F2FP.F16.F32.PACK_AB R6, R45, R179 ;  /* 0x000000b32d06723e */ /* 0x000fe200000000ff */
[----:B0-----:R-:W-:Y:S01]  /*f670*/  IMAD.MOV.U32 R32, RZ, RZ, R37 ;  /* 0x000000ffff207224 */ /* 0x001fe200078e0025 */
[----:B------:R-:W-:Y:S02]  /*f680*/  F2FP.F16.F32.PACK_AB R7, R47, R46 ;  /* 0x0000002e2f07723e */ /* 0x000fe400000000ff */
[----:B------:R-:W-:Y:S02]  /*f690*/  MOV R170, R14 ;  /* 0x0000000e00aa7202 */ /* 0x000fe40000000f00 */
[----:B------:R-:W-:Y:S01]  /*f6a0*/  MOV R166, R166 ;  /* 0x000000a600a67202 */ /* 0x000fe20000000f00 */
[----:B------:R0:W-:Y:S01]  /*f6b0*/  STSM.16.M88.4 [R160], R4 ;  /* 0x00000004a0007844 */ /* 0x0001e20000000200 */
        /* <DEDUP_REMOVED lines=10> */
[----:B-1----:R-:W-:Y:S02]  /*f760*/  @P2 SHF.R.U32.HI R32, RZ, R27, R24 ;  /* 0x0000001bff202219 */ /* 0x002fe40000011618 */
[----:B------:R-:W-:Y:S01]  /*f770*/  MOV R164, R164 ;  /* 0x000000a400a47202 */ /* 0x000fe20000000f00 */
[----:B------:R1:W-:Y:S01]  /*f780*/  STSM.16.M88.4 [R25], R12 ;  /* 0x0000000c19007844 */ /* 0x0003e20000000200 */
[----:B0-----:R-:W-:Y:S01]  /*f790*/  F2FP.F16.F32.PACK_AB R4, R65, R184 ;  /* 0x000000b84104723e */ /* 0x001fe200000000ff */
[----:B------:R-:W-:Y:S01]  /*f7a0*/  IMAD.MOV R24, RZ, RZ, -R32 ;  /* 0x000000ffff187224 */ /* 0x000fe200078e0a20 */
[----:B------:R-:W-:Y:S02]  /*f7b0*/  F2FP.F16.F32.PACK_AB R5, R67, R66 ;  /* 0x000000424305723e */ /* 0x000fe400000000ff */
[----:B------:R-:W-:Y:S01]  /*f7c0*/  F2FP.F16.F32.PACK_AB R6, R69, R185 ;  /* 0x000000b94506723e */ /* 0x000fe200000000ff */
[----:B------:R-:W-:Y:S01]  /*f7d0*/  IMAD R33, R171, R24, R37 ;  /* 0x00000018ab217224 */ /* 0x000fe200078e0225 */
[----:B------:R-:W-:-:S02]  /*f7e0*/  F2FP.F16.F32.PACK_AB R7, R71, R70 ;  /* 0x000000464707723e */ /* 0x000fc400000000ff */
[----:B------:R-:W-:Y:S02]  /*f7f0*/  MOV R162, R162 ;  /* 0x000000a200a27202 */ /* 0x000fe40000000f00 */
[----:B--2---:R-:W-:Y:S01]  /*f800*/  F2FP.F16.F32.PACK_AB R8, R73, R186 ;  /* 0x000000ba4908723e */ /* 0x004fe200000000ff */
[----:B------:R-:W-:Y:S01]  /*f810*/  STSM.16.M88.4 [R164], R4 ;  /* 0x00000004a4007844 */ /* 0x000fe20000000200 */
[----:B------:R-:W-:Y:S02]  /*f820*/  F2FP.F16.F32.PACK_AB R9, R75, R74 ;  /* 0x0000004a4b09723e */ /* 0x000fe400000000ff */
[----:B------:R-:W-:Y:S02]  /*f830*/  F2FP.F16.F32.PACK_AB R10, R77, R187 ;  /* 0x000000bb4d0a723e */ /* 0x000fe400000000ff */
[----:B------:R-:W-:Y:S02]  /*f840*/  F2FP.F16.F32.PACK_AB R11, R79, R78 ;  /* 0x0000004e4f0b723e */ /* 0x000fe400000000ff */
[----:B------:R-:W-:-:S02]  /*f850*/  MOV R158, R158 ;  /* 0x0000009e009e7202 */ /* 0x000fc40000000f00 */
[----:B-1----:R-:W-:Y:S01]  /*f860*/  F2FP.F16.F32.PACK_AB R12, R81, R188 ;  /* 0x000000bc510c723e */ /* 0x002fe200000000ff */
[----:B------:R0:W-:Y:S01]  /*f870*/  STSM.16.M88.4 [R162], R8 ;  /* 0x00000008a2007844 */ /* 0x0001e20000000200 */
[----:B------:R-:W-:Y:S02]  /*f880*/  F2FP.F16.F32.PACK_AB R13, R83, R82 ;  /* 0x00000052530d723e */ /* 0x000fe400000000ff */
[----:B------:R-:W-:Y:S02]  /*f890*/  F2FP.F16.F32.PACK_AB R14, R85, R189 ;  /* 0x000000bd550e723e */ /* 0x000fe400000000ff */
[----:B------:R-:W-:Y:S02]  /*f8a0*/  F2FP.F16.F32.PACK_AB R15, R87, R86 ;  /* 0x00000056570f723e */ /* 0x000fe400000000ff */
[----:B------:R-:W-:Y:S02]  /*f8b0*/  MOV R156, R156 ;  /* 0x0000009c009c7202 */ /* 0x000fe40000000f00 */
[----:B------:R-:W-:Y:S01]  /*f8c0*/  F2FP.F16.F32.PACK_AB R24, R89, R190 ;  /* 0x000000be5918723e */ /* 0x000fe200000000ff */
[----:B------:R1:W-:Y:S01]  /*f8d0*/  STSM.16.M88.4 [R158], R12 ;  /* 0x0000000c9e007844 */ /* 0x0003e20000000200 */
[----:B------:R-:W-:-:S02]  /*f8e0*/  F2FP.F16.F32.PACK_AB R25, R91, R90 ;  /* 0x0000005a5b19723e */ /* 0x000fc400000000ff */
[----:B------:R-:W-:Y:S02]  /*f8f0*/  F2FP.F16.F32.PACK_AB R26, R93, R191 ;  /* 0x000000bf5d1a723e */ /* 0x000fe400000000ff */
[----:B------:R-:W-:Y:S01]  /*f900*/  F2FP.F16.F32.PACK_AB R27, R95, R94 ;  /* 0x0000005e5f1b723e */ /* 0x000fe200000000ff */
[----:B0-----:R-:W-:Y:S01]  /*f910*/  IMAD.U32 R10, RZ, RZ, UR5 ;  /* 0x00000005ff0a7e24 */ /* 0x001fe2000f8e00ff */
[----:B------:R-:W-:Y:S01]  /*f920*/  SHF.R.S32.HI R9, RZ, 0x1f, R32 ;  /* 0x0000001fff097819 */ /* 0x000fe20000011420 */
[----:B------:R-:W-:Y:S01]  /*f930*/  ULDC UR5, c[0x0][0xa88] ;  /* 0x0002a20000057ab9 */ /* 0x000fe20000000800 */
[----:B------:R-:W-:Y:S01]  /*f940*/  SHF.R.S32.HI R8, RZ, 0x1f, R33 ;  /* 0x0000001fff087819 */ /* 0x000fe20000011421 */
[----:B------:R0:W-:Y:S01]  /*f950*/  STSM.16.M88.4 [R156], R24 ;  /* 0x000000189c007844 */ /* 0x0001e20000000200 */
[----:B------:R-:W-:Y:S01]  /*f960*/  MOV R154, R154 ;  /* 0x0000009a009a7202 */ /* 0x000fe20000000f00 */
[----:B------:R-:W-:Y:S01]  /*f970*/  IMAD R41, R171, UR5, RZ ;  /* 0x00000005ab297c24 */ /* 0x000fe2000f8e02ff */
[----:B------:R-:W-:-:S02]  /*f980*/  F2FP.F16.F32.PACK_AB R4, R97, R192 ;  /* 0x000000c06104723e */ /* 0x000fc400000000ff */
[----:B------:R-:W-:Y:S01]  /*f990*/  F2FP.F16.F32.PACK_AB R5, R44, R36 ;  /* 0x000000242c05723e */ /* 0x000fe200000000ff */
[----:B-1----:R-:W-:Y:S01]  /*f9a0*/  VIADD R14, R207, UR43 ;  /* 0x0000002bcf0e7c36 */ /* 0x002fe20008000000 */
[----:B------:R-:W-:Y:S02]  /*f9b0*/  IADD3 R12, P0, R32, UR6, RZ ;  /* 0x00000006200c7c10 */ /* 0x000fe4000ff1e0ff */
[----:B------:R-:W-:Y:S02]  /*f9c0*/  F2FP.F16.F32.PACK_AB R6, R101, R193 ;  /* 0x000000c16506723e */ /* 0x000fe400000000ff */
[----:B------:R-:W-:Y:S01]  /*f9d0*/  IADD3.X R13, R9, UR7, R10, P0, !PT ;  /* 0x00000007090d7c10 */ /* 0x000fe200087fe40a */
[----:B------:R-:W-:Y:S01]  /*f9e0*/  ULDC.64 UR6, c[0x0][0xb88] ;  /* 0x0002e20000067ab9 */ /* 0x000fe20000000a00 */
[----:B------:R-:W-:Y:S01]  /*f9f0*/  F2FP.F16.F32.PACK_AB R7, R52, R48 ;  /* 0x000000303407723e */ /* 0x000fe200000000ff */
[----:B------:R-:W-:Y:S01]  /*fa00*/  IMAD R8, R8, UR6, RZ ;  /* 0x0000000608087c24 */ /* 0x000fe2000f8e02ff */
[----:B------:R-:W-:Y:S01]  /*fa10*/  LOP3.LUT P0, RZ, R205, 0x3, RZ, 0xc0, !PT ;  /* 0x00000003cdff7812 */ /* 0x000fe2000780c0ff */
[C---:B------:R-:W-:Y:S01]  /*fa20*/  IMAD.WIDE.U32 R12, R33.reuse, UR6, R12 ;  /* 0x00000006210c7c25 */ /* 0x040fe2000f8e000c */
[----:B------:R-:W-:Y:S01]  /*fa30*/  MOV R152, R152 ;  /* 0x0000009800987202 */ /* 0x000fe20000000f00 */
[----:B------:R1:W-:Y:S01]  /*fa40*/  STSM.16.M88.4 [R154], R4 ;  /* 0x000000049a007844 */ /* 0x0003e20000000200 */
[----:B------:R-:W-:Y:S01]  /*fa50*/  F2FP.F16.F32.PACK_AB R9, R60, R56 ;  /* 0x000000383c09723e */ /* 0x000fe200000000ff */
[----:B------:R-:W-:Y:S01]  /*fa60*/  IMAD R33, R33, UR7, R8 ;  /* 0x0000000721217c24 */ /* 0x000fe2000f8e0208 */
[----:B------:R-:W-:Y:S01]  /*fa70*/  ULDC.64 UR6, c[0x0][0xb50] ;  /* 0x0002d40000067ab9 */ /* 0x000fe20000000a00 */
[----:B------:R-:W-:-:S02]  /*fa80*/  F2FP.F16.F32.PACK_AB R8, R105, R194 ;  /* 0x000000c26908723e */ /* 0x000fc400000000ff */
[----:B0-----:R-:W-:Y:S02]  /*fa90*/  LEA R26, P3, R12, UR6, 0x2 ;  /* 0x000000060c1a7c11 */ /* 0x001fe4000f8610ff */
[----:B------:R-:W-:Y:S02]  /*faa0*/  F2FP.F16.F32.PACK_AB R10, R109, R195 ;  /* 0x000000c36d0a723e */ /* 0x000fe400000000ff */
[----:B------:R-:W-:Y:S01]  /*fab0*/  F2FP.F16.F32.PACK_AB R11, R68, R64 ;  /* 0x00000040440b723e */ /* 0x000fe200000000ff */
[----:B------:R-:W-:Y:S01]  /*fac0*/  SHFL.IDX PT, R42, R26, RZ, 0x1c1f ;  /* 0x001c1fff1a2a7589 */ /* 0x000fe200000e0000 */
[----:B------:R-:W-:Y:S02]  /*fad0*/  ISETP.GE.OR P1, PT, R14, R41, P0 ;  /* 0x000000290e00720c */ /* 0x000fe40000726670 */
[----:B------:R-:W-:Y:S01]  /*fae0*/  F2FP.F16.F32.PACK_AB R15, R116, R112 ;  /* 0x00000070740f723e */ /* 0x000fe200000000ff */
[----:B------:R0:W-:Y:S01]  /*faf0*/  STSM.16.M88.4 [R152], R8 ;  /* 0x0000000898007844 */ /* 0x0001e20000000200 */
[----:B-1----:R-:W-:Y:S01]  /*fb00*/  IMAD.IADD R5, R13, 0x1, R33 ;  /* 0x000000010d057824 */ /* 0x002fe200078e0221 */
[----:B------:R-:W-:Y:S01]  /*fb10*/  F2FP.F16.F32.PACK_AB R6, R117, R197 ;  /* 0x000000c57506723e */ /* 0x000fe200000000ff */
[----:B------:R-:W-:Y:S01]  /*fb20*/  VIADD R4, R14, 0x8 ;  /* 0x000000080e047836 */ /* 0x000fe20000000000 */
[----:B------:R-:W-:Y:S01]  /*fb30*/  F2FP.F16.F32.PACK_AB R7, R84, R80 ;  /* 0x000000505407723e */ /* 0x000fe200000000ff */
[----:B------:R1:W-:Y:S01]  /*fb40*/  SHFL.IDX PT, R48, R26, 0x1, 0x1c1f ;  /* 0x003c1f001a307f89 */ /* 0x0003e200000e0000 */
[----:B------:R-:W-:-:S02]  /*fb50*/  LEA.HI.X R27, R12, UR7, R5, 0x2, P3 ;  /* 0x000000070c1b7c11 */ /* 0x000fc400098f1405 */
[----:B------:R-:W-:Y:S02]  /*fb60*/  ISETP.GE.OR P0, PT, R4, R41, P0 ;  /* 0x000000290400720c */ /* 0x000fe40000706670 */
[----:B------:R-:W-:Y:S01]  /*fb70*/  F2FP.F16.F32.PACK_AB R4, R113, R196 ;  /* 0x000000c47104723e */ /* 0x000fe200000000ff */
[----:B------:R-:W2:Y:S01]  /*fb80*/  SHFL.IDX PT, R43, R27, RZ, 0x1c1f ;  /* 0x001c1fff1b2b7589 */ /* 0x000ea200000e0000 */
[----:B------:R-:W-:Y:S02]  /*fb90*/  F2FP.F16.F32.PACK_AB R5, R76, R72 ;  /* 0x000000484c05723e */ /* 0x000fe400000000ff */
[----:B------:R-:W-:Y:S01]  /*fba0*/  F2FP.F16.F32.PACK_AB R12, R129, R199 ;  /* 0x000000c7810c723e */ /* 0x000fe200000000ff */
[----:B------:R3:W4:Y:S01]  /*fbb0*/  SHFL.IDX PT, R49, R27, 0x1, 0x1c1f ;  /* 0x003c1f001b317f89 */ /* 0x00072200000e0000 */
[----:B0-----:R-:W-:Y:S02]  /*fbc0*/  F2FP.F16.F32.PACK_AB R8, R121, R198 ;  /* 0x000000c67908723e */ /* 0x001fe400000000ff */
[----:B------:R-:W-:Y:S01]  /*fbd0*/  F2FP.F16.F32.PACK_AB R9, R92, R88 ;  /* 0x000000585c09723e */ /* 0x000fe200000000ff */
[----:B------:R0:W-:Y:S01]  /*fbe0*/  STSM.16.M88.4 [R170], R4 ;  /* 0x00000004aa007844 */ /* 0x0001e20000000200 */
[----:B------:R-:W-:-:S02]  /*fbf0*/  F2FP.F16.F32.PACK_AB R10, R125, R124 ;  /* 0x0000007c7d0a723e */ /* 0x000fc400000000ff */
[----:B------:R-:W-:Y:S02]  /*fc00*/  F2FP.F16.F32.PACK_AB R11, R100, R96 ;  /* 0x00000060640b723e */ /* 0x000fe400000000ff */
[----:B------:R-:W-:Y:S02]  /*fc10*/  F2FP.F16.F32.PACK_AB R13, R108, R104 ;  /* 0x000000686c0d723e */ /* 0x000fe400000000ff */
[----:B------:R-:W-:Y:S01]  /*fc20*/  F2FP.F16.F32.PACK_AB R14, R133, R132 ;  /* 0x00000084850e723e */ /* 0x000fe200000000ff */
[----:B------:R-:W-:Y:S01]  /*fc30*/  STSM.16.M88.4 [R169], R8 ;  /* 0x00000008a9007844 */ /* 0x000fe20000000200 */
[----:B------:R-:W-:Y:S02]  /*fc40*/  F2FP.F16.F32.PACK_AB R24, R137, R136 ;  /* 0x000000888918723e */ /* 0x000fe400000000ff */
[----:B------:R-:W-:Y:S01]  /*fc50*/  F2FP.F16.F32.PACK_AB R25, R128, R120 ;  /* 0x000000788019723e */ /* 0x000fe200000000ff */
[----:B------:R-:W-:Y:S01]  /*fc60*/  STSM.16.M88.4 [R40], R12 ;  /* 0x0000000c28007844 */ /* 0x000fe20000000200 */
[----:B-1----:R-:W-:-:S02]  /*fc70*/  F2FP.F16.F32.PACK_AB R26, R141, R140 ;  /* 0x0000008c8d1a723e */ /* 0x002fc400000000ff */
[----:B---3--:R-:W-:Y:S01]  /*fc80*/  F2FP.F16.F32.PACK_AB R27, R173, R172 ;  /* 0x000000acad1b723e */ /* 0x008fe200000000ff */
[----:B0-----:R-:W0:Y:S01]  /*fc90*/  @P2 LDC R7, c[0x0][0xbf0] ;  /* 0x0002fc00ff072b82 */ /* 0x001e220000000800 */
[----:B------:R-:W-:Y:S02]  /*fca0*/  F2FP.F16.F32.PACK_AB R44, R145, R144 ;  /* 0x00000090912c723e */ /* 0x000fe400000000ff */
[----:B------:R-:W-:Y:S01]  /*fcb0*/  F2FP.F16.F32.PACK_AB R45, R175, R174 ;  /* 0x000000aeaf2d723e */ /* 0x000fe200000000ff */
[----:B------:R-:W-:Y:S01]  /*fcc0*/  STSM.16.M88.4 [R16], R24 ;  /* 0x0000001810007844 */ /* 0x000fe20000000200 */
[----:B------:R-:W-:Y:S02]  /*fcd0*/  F2FP.F16.F32.PACK_AB R46, R149, R148 ;  /* 0x00000094952e723e */ /* 0x000fe400000000ff */
[----:B------:R-:W-:-:S05]  /*fce0*/  F2FP.F16.F32.PACK_AB R47, R0, R176 ;  /* 0x000000b0002f723e */ /* 0x000fca00000000ff */
[----:B------:R-:W-:Y:S01]  /*fcf0*/  STSM.16.M88.4 [R168], R44 ;  /* 0x0000002ca8007844 */ /* 0x000fe20000000200 */
[----:B------:R-:W-:Y:S01]  /*fd00*/  BAR.SYNC.DEFER_BLOCKING 0x1, 0x100 ;  /* 0x0044000000007b1d */ /* 0x000fe20000010000 */
[----:B------:R-:W-:Y:S01]  /*fd10*/  IMAD R0, R202, 0x20, R203 ;  /* 0x00000020ca007824 */ /* 0x000fe200078e02cb */
[----:B------:R-:W-:-:S04]  /*fd20*/  UIMAD UR5, UR10, UR8, URZ ;  /* 0x000000080a0572a4 */ /* 0x000fc8000f8e023f */
[----:B--2---:R1:W-:Y:S01]  /*fd30*/  @!P1 ST.E desc[UR46][R42.64], R3 ;  /* 0x000000032a009985 */ /* 0x0043e2000c10192e */
[----:B------:R-:W-:Y:S01]  /*fd40*/  VIADD R6, R0, UR43 ;  /* 0x0000002b00067c36 */ /* 0x000fe20008000000 */
[----:B------:R-:W-:Y:S02]  /*fd50*/  UIMAD.WIDE.U32 UR6, UR40, UR8, URZ ;  /* 0x00000008280672a5 */ /* 0x000fe4000f8e003f */
[----:B------:R-:W-:Y:S01]  /*fd60*/  UIMAD UR5, UR40, UR9, UR5 ;  /* 0x00000009280572a4 */ /* 0x000fe2000f8e0205 */
[----:B------:R-:W-:Y:S01]  /*fd70*/  ULDC.64 UR10, c[0x0][0xaf0] ;  /* 0x0002bc00000a7ab9 */ /* 0x000fe20000000a00 */
[----:B----4-:R2:W-:Y:S01]  /*fd80*/  @!P0 ST.E desc[UR46][R48.64], R2 ;  /* 0x0000000230008985 */ /* 0x0105e2000c10192e */
[----:B-1----:R-:W1:Y:S01]  /*fd90*/  @P2 LDC R3, c[0x0][0xbec] ;  /* 0x0002fb00ff032b82 */ /* 0x002e620000000800 */
[----:B------:R-:W-:Y:S01]  /*fda0*/  UIMAD UR8, UR12, UR10, URZ ;  /* 0x0000000a0c0872a4 */ /* 0x000fe2000f8e023f */
[----:B------:R-:W-:Y:S01]  /*fdb0*/  IMAD.MOV.U32 R5, RZ, RZ, R6 ;  /* 0x000000ffff057224 */ /* 0x000fe200078e0006 */
[----:B------:R-:W-:Y:S01]  /*fdc0*/  UIADD3 UR7, UR7, UR5, URZ ;  /* 0x0000000507077290 */ /* 0x000fe2000fffe03f */
[----:B------:R3:W5:Y:S01]  /*fdd0*/  LD.E.128 R32, desc[UR46][R28.64] ;  /* 0x0000002e1c207980 */ /* 0x000762000c101d00 */
[----:B------:R-:W-:-:S02]  /*fde0*/  UIMAD UR5, UR42, UR11, UR8 ;  /* 0x0000000b2a0572a4 */ /* 0x000fc4000f8e0208 */
[----:B------:R-:W-:Y:S01]  /*fdf0*/  UIMAD.WIDE.U32 UR6, UR42, UR10, UR6 ;  /* 0x0000000a2a0672a5 */ /* 0x000fe2000f8e0006 */
[----:B------:R3:W5:Y:S01]  /*fe00*/  LD.E.128 R36, desc[UR46][R20.64] ;  /* 0x0000002e14247980 */ /* 0x000762000c101d00 */
[----:B------:R-:W-:Y:S02]  /*fe10*/  ULDC.64 UR8, c[0x0][0xae0] ;  /* 0x0002b80000087ab9 */ /* 0x000fe40000000a00 */
[----:B------:R-:W-:Y:S01]  /*fe20*/  UIADD3 UR5, UR7, UR5, URZ ;  /* 0x0000000507057290 */ /* 0x000fe2000fffe03f */
        /* <DEDUP_REMOVED lines=9> */
[----:B------:R-:W5:Y:S01]  /*fec0*/  LD.E.128 R116, desc[UR46][R118.64] ;  /* 0x0000002e76747980 */ /* 0x000f62000c101d00 */
[----:B------:R-:W-:Y:S02]  /*fed0*/  IMAD.U32 R3, RZ, RZ, UR7 ;  /* 0x00000007ff037e24 */ /* 0x000fe4000f8e00ff */
[----:B------:R-:W-:Y:S01]  /*fee0*/  IMAD R0, R0, UR8, RZ ;  /* 0x0000000800007c24 */ /* 0x000fe2000f8e02ff */
[----:B------:R-:W5:Y:S01]  /*fef0*/  LD.E.128 R120, desc[UR46][R122.64] ;  /* 0x0000002e7a787980 */ /* 0x000f62000c101d00 */
[----:B------:R-:W-:-:S02]  /*ff00*/  IMAD R171, R171, R4, R6 ;  /* 0x00000004abab7224 */ /* 0x000fc400078e0206 */
[----:B--2---:R-:W-:Y:S01]  /*ff10*/  IMAD.U32 R2, RZ, RZ, UR6 ;  /* 0x00000006ff027e24 */ /* 0x004fe2000f8e00ff */
[----:B------:R-:W5:Y:S01]  /*ff20*/  LD.E.128 R124, desc[UR46][R126.64] ;  /* 0x0000002e7e7c7980 */ /* 0x000f62000c101d00 */
[----:B------:R-:W-:Y:S01]  /*ff30*/  IMAD.U32 R3, RZ, RZ, UR5 ;  /* 0x00000005ff037e24 */ /* 0x000fe2000f8e00ff */
[----:B------:R-:W-:Y:S01]  /*ff40*/  ULDC.64 UR6, c[0x0][0xad8] ;  /* 0x0002b60000067ab9 */ /* 0x000fe20000000a00 */
[----:B------:R-:W-:Y:S01]  /*ff50*/  IMAD R7, R5, UR9, R0 ;  /* 0x0000000905077c24 */ /* 0x000fe2000f8e0200 */
[----:B------:R-:W5:Y:S01]  /*ff60*/  LD.E.128 R128, desc[UR46][R130.64] ;  /* 0x0000002e82807980 */ /* 0x000f62000c101d00 */
[----:B------:R-:W-:-:S03]  /*ff70*/  SHF.R.S32.HI R0, RZ, 0x1f, R171 ;  /* 0x0000001fff007819 */ /* 0x000fc600000114ab */
[----:B------:R-:W5:Y:S01]  /*ff80*/  LD.E.128 R132, desc[UR46][R134.64] ;  /* 0x0000002e86847980 */ /* 0x000f62000c101d00 */
[----:B------:R-:W-:-:S03]  /*ff90*/  IMAD.WIDE.U32 R2, R5, UR8, R2 ;  /* 0x0000000805027c25 */ /* 0x000fc6000f8e0002 */
[----:B------:R-:W5:Y:S04]  /*ffa0*/  LD.E.128 R136, desc[UR46][R138.64] ;  /* 0x0000002e8a887980 */ /* 0x000f68000c101d00 */
[----:B------:R-:W5:Y:S04]  /*ffb0*/  LD.E.128 R140, desc[UR46][R142.64] ;  /* 0x0000002e8e8c7980 */ /* 0x000f68000c101d00 */
[----:B------:R-:W5:Y:S04]  /*ffc0*/  LD.E.128 R144, desc[UR46][R146.64] ;  /* 0x0000002e92907980 */ /* 0x000f68000c101d00 */
[----:B------:R-:W5:Y:S01]  /*ffd0*/  LD.E.128 R28, desc[UR46][R30.64] ;  /* 0x0000002e1e1c7980 */ /* 0x000f62000c101d00 */
[----:B------:R-:W-:Y:S01]  /*ffe0*/  IMAD.IADD R3, R3, 0x1, R7 ;  /* 0x0000000103037824 */ /* 0x000fe200078e0207 */
[----:B------:R-:W-:Y:S01]  /*fff0*/  BSSY B1, `(.L_x_11073) ;  /* 0x000002b000017945 */ /* 0x000fe20003800000 */
[----:B------:R-:W-:Y:S01]  /*10000*/  IMAD R4, R0, UR6, RZ ;  /* 0x0000000600047c24 */ /* 0x000fe2000f8e02ff */
[----:B------:R-:W-:Y:S01]  /*10010*/  @!PT LDS RZ, [RZ] ;  /* 0x00000000fffff984 */ /* 0x000fe20000000800 */
[----:B------:R-:W-:Y:S01]  /*10020*/  @!PT LDS RZ, [RZ] ;  /* 0x00000000fffff984 */ /* 0x000fe20000000800 */
[----:B------:R-:W-:Y:S01]  /*10030*/  @!PT LDS RZ, [RZ] ;  /* 0x00000000fffff984 */ /* 0x000fe20000000800 */
[----:B------:R-:W-:Y:S01]  /*10040*/  @!PT LDS RZ, [RZ] ;  /* 0x00000000fffff984 */ /* 0x000fe20000000800 */
[----:B------:R0:W-:Y:S06]  /*10050*/  MEMBAR.ALL.CTA ;  /* 0x0000000000007992 */ /* 0x0001ec0000008000 */
[----:B0-----:R-:W0:Y:S01]  /*10060*/  FENCE.VIEW.ASYNC.S ;  /* 0x00000000000073c6 */ /* 0x001e220000000000 */
[----:B------:R-:W-:-:S02]  /*10070*/  VIADD R12, R203, UR43 ;  /* 0x0000002bcb0c7c36 */ /* 0x000fc40008000000 */
[C---:B------:R-:W-:Y:S02]  /*10080*/  IMAD R5, R171.reuse, UR7, R4 ;  /* 0x00000007ab057c24 */ /* 0x040fe4000f8e0204 */
        /* <DEDUP_REMOVED lines=9> */
[----:B------:R-:W-:Y:S01]  /*10120*/  LEA.HI.X R11, R2, UR7, R3, 0x1, P3 ;  /* 0x00000007020b7c11 */ /* 0x000fe200098f0c03 */
[----:B0-----:R3:W0:Y:S01]  /*10130*/  SHFL.IDX PT, R8, R10, RZ, 0x181f ;  /* 0x00181fff0a087589 */ /* 0x00162200000e0000 */
[----:B------:R-:W-:-:S02]  /*10140*/  PRMT R204, RZ, 0x654, R204 ;  /* 0x00000654ffcc7816 */ /* 0x000fc400000000cc */
[----:B------:R-:W-:Y:S02]  /*10150*/  ISETP.GE.AND P0, PT, R0, R41, PT ;  /* 0x000000290000720c */ /* 0x000fe40003f06270 */
[----:B------:R3:W1:Y:S01]  /*10160*/  SHFL.IDX PT, R0, R11, RZ, 0x181f ;  /* 0x00181fff0b007589 */ /* 0x00066200000e0000 */
[----:B------:R3:W-:Y:S01]  /*10170*/  SYNCS.ARRIVE.TRANS64.RED.A1T0 RZ, [R204+URZ], RZ ;  /* 0x000000ffccff79a7 */ /* 0x0007e2000810043f */
[----:B------:R-:W-:Y:S09]  /*10180*/  @P2 BRA `(.L_x_11074) ;  /* 0x0000000000442947 */ /* 0x000ff20003800000 */
        /* <DEDUP_REMOVED lines=17> */
.L_x_11074:
[----:B------:R-:W-:Y:S05]  /*102a0*/  BSYNC B1 ;  /* 0x0000000000017941 */ /* 0x000fea0003800000 */
.L_x_11073:
[----:B-1----:R1:W4:Y:S01]  /*102b0*/  SHFL.IDX PT, R0, R11, 0x1, 0x181f ;  /* 0x00381f000b007f89 */ /* 0x00232200000e0000 */
[----:B------:R-:W-:Y:S03]  /*102c0*/  BSSY B1, `(.L_x_11075) ;  /* 0x0000014000017945 */ /* 0x000fe60003800000 */
[----:B0-2---:R1:W0:Y:S01]  /*102d0*/  SHFL.IDX PT, R8, R10, 0x1, 0x181f ;  /* 0x00381f000a087f89 */ /* 0x00522200000e0000 */
        /* <DEDUP_REMOVED lines=11> */
[----:B-----5:R2:W-:Y:S01]  /*10390*/  @!P4 ST.E.128 desc[UR46][R2.64], R36 ;  /* 0x000000240200c985 */ /* 0x0205e2000c101d2e */
[----:B------:R-:W-:-:S02]  /*103a0*/  @!P1 LEA R8, P5, R201, R8, 0x1 ;  /* 0x00000008c9089211 */ /* 0x000fc400078a08ff */
[-C--:B------:R-:W-:Y:S01]  /*103b0*/  @!P2 LEA.HI.X R7, R23, R0.reuse, R210, 0x1, P6 ;  /* 0x000000001707a211 */ /* 0x080fe200030f0cd2 */
[----:B------:R2:W-:Y:S01]  /*103c0*/  @!P3 ST.E.128 desc[UR46][R4.64], R108 ;  /* 0x0000006c0400b985 */ /* 0x0005e2000c101d2e */
[----:B------:R-:W-:-:S03]  /*103d0*/  @!P1 LEA.HI.X R9, R201, R0, R209, 0x1, P5 ;  /* 0x00000000c9099211 */ /* 0x000fc600028f0cd1 */
[----:B------:R2:W-:Y:S04]  /*103e0*/  @!P2 ST.E.128 desc[UR46][R6.64], R124 ;  /* 0x0000007c0600a985 */ /* 0x0005e8000c101d2e */
[----:B------:R2:W-:Y:S02]  /*103f0*/  @!P1 ST.E.128 desc[UR46][R8.64], R140 ;  /* 0x0000008c08009985 */ /* 0x0005e4000c101d2e */
.L_x_11076:
[----:B------:R-:W-:Y:S05]  /*10400*/  BSYNC B1 ;  /* 0x0000000000017941 */ /* 0x000fea0003800000 */
.L_x_11075:
[----:B----4-:R4:W1:Y:S01]  /*10410*/  SHFL.IDX PT, R0, R11, 0x2, 0x181f ;  /* 0x00581f000b007f89 */ /* 0x01086200000e0000 */
        /* <DEDUP_REMOVED lines=11> */
[----:B-1----:R-:W-:Y:S02]  /*104d0*/  @!P3 LEA.HI.X R3, R19, R0, R212, 0x1, P6 ;  /* 0x000000001303b211 */ /* 0x002fe400030f0cd4 */
[----:B------:R-:W-:Y:S02]  /*104e0*/  @!P0 LEA R8, P6, R201, R8, 0x1 ;  /* 0x00000008c9088211 */ /* 0x000fe400078c08ff */
[-C--:B------:R-:W-:Y:S01]  /*104f0*/  @!P2 LEA.HI.X R5, R200, R0.reuse, R211, 0x1, P5 ;  /* 0x00000000c805a211 */ /* 0x080fe200028f0cd3 */
[----:B-----5:R2:W-:Y:S01]  /*10500*/  @!P3 ST.E.128 desc[UR46][R2.64], R96 ;  /* 0x000000600200b985 */ /* 0x0205e2000c101d2e */
[----:B------:R-:W-:-:S02]  /*10510*/  @!P1 LEA.HI.X R7, R23, R0, R210, 0x1, P4 ;  /* 0x0000000017079211 */ /* 0x000fc400020f0cd2 */
[----:B------:R-:W-:Y:S01]  /*10520*/  @!P0 LEA.HI.X R9, R201, R0, R209, 0x1, P6 ;  /* 0x00000000c9098211 */ /* 0x000fe200030f0cd1 */
[----:B------:R2:W-:Y:S04]  /*10530*/  @!P2 ST.E.128 desc[UR46][R4.64], R112 ;  /* 0x000000700400a985 */ /* 0x0005e8000c101d2e */
[----:B------:R2:W-:Y:S04]  /*10540*/  @!P1 ST.E.128 desc[UR46][R6.64], R128 ;  /* 0x0000008006009985 */ /* 0x0005e8000c101d2e */
[----:B------:R2:W-:Y:S02]  /*10550*/  @!P0 ST.E.128 desc[UR46][R8.64], R144 ;  /* 0x0000009008008985 */ /* 0x0005e4000c101d2e */
.L_x_11078:
[----:B------:R-:W-:Y:S05]  /*10560*/  BSYNC B1 ;  /* 0x0000000000017941 */ /* 0x000fea0003800000 */
.L_x_11077:
[----:B-1----:R-:W-:Y:S01]  /*10570*/  VIADD R0, R12, 0x60 ;  /* 0x000000600c007836 */ /* 0x002fe20000000000 */
[----:B0-2---:R0:W1:Y:S04]  /*10580*/  SHFL.IDX PT, R8, R11, 0x3, 0x181f ;  /* 0x00781f000b087f89 */ /* 0x00506800000e0000 */
[----:B------:R-:W-:Y:S01]  /*10590*/  ISETP.GE.AND P0, PT, R0, R41, PT ;  /* 0x000000290000720c */ /* 0x000fe20003f06270 */
[----:B---34-:R-:W2:-:S12]  /*105a0*/  SHFL.IDX PT, R10, R10, 0x3, 0x181f ;  /* 0x00781f000a0a7f89 */ /* 0x018e9800000e0000 */
[----:B0-----:R-:W-:Y:S05]  /*105b0*/  @P0 BRA `(.L_x_11079) ;  /* 0x0000000c00200947 */ /* 0x001fea0003800000 */
[----:B------:R-:W-:Y:S02]  /*105c0*/  ULDC UR5, c[0x0][0xac8] ;  /* 0x0002b20000057ab9 */ /* 0x000fe40000000800 */
[----:B------:R-:W-:Y:S02]  /*105d0*/  ISETP.GE.AND P3, PT, R19, UR5, PT ;  /* 0x0000000513007c0c */ /* 0x000fe4000bf66270 */
[----:B------:R-:W-:Y:S02]  /*105e0*/  ISETP.GE.AND P4, PT, R200, UR5, PT ;  /* 0x00000005c8007c0c */ /* 0x000fe4000bf86270 */
[----:B------:R-:W-:-:S09]  /*105f0*/  ISETP.GE.AND P5, PT, R23, UR5, PT ;  /* 0x0000000517007c0c */ /* 0x000fd2000bfa6270 */
[-C--:B--2---:R-:W-:Y:S02]  /*10600*/  @!P3 LEA R2, P0, R19, R10.reuse, 0x1 ;  /* 0x0000000a1302b211 */ /* 0x084fe400078008ff */
[CC--:B------:R-:W-:Y:S02]  /*10610*/  @!P4 LEA R4, P1, R200.reuse, R10.reuse, 0x1 ;  /* 0x0000000ac804c211 */ /* 0x0c0fe400078208ff */
[----:B------:R-:W-:Y:S02]  /*10620*/  @!P5 LEA R6, P2, R23, R10, 0x1 ;  /* 0x0000000a1706d211 */ /* 0x000fe400078408ff */
[-C--:B-1----:R-:W-:Y:S02]  /*10630*/  @!P3 LEA.HI.X R3, R19, R8.reuse, R212, 0x1, P0 ;  /* 0x000000081303b211 */ /* 0x082fe400000f0cd4 */
[-C--:B------:R-:W-:Y:S02]  /*10640*/  @!P4 LEA.HI.X R5, R200, R8.reuse, R211, 0x1, P1 ;  /* 0x00000008c805c211 */ /* 0x080fe400008f0cd3 */
[----:B------:R-:W-:Y:S01]  /*10650*/  @!P5 LEA.HI.X R7, R23, R8, R210, 0x1, P2 ;  /* 0x000000081707d211 */ /* 0x000fe200010f0cd2 */
[----:B-----5:R0:W-:Y:S01]  /*10660*/  @!P3 ST.E.128 desc[UR46][R2.64], R100 ;  /* 0x000000640200b985 */ /* 0x0201e2000c101d2e */
        /* <DEDUP_REMOVED lines=8> */
.L_x_11072:
[----:B------:R-:W0:Y:S01]  /*106f0*/  LDC R8, c[0x0][0xbe8] ;  /* 0x0002fa00ff087b82 */ /* 0x000e220000000800 */
[----:B------:R-:W-:Y:S01]  /*10700*/  ISETP.GE.AND P0, PT, R213, 0x80, PT ;  /* 0x00000080d500780c */ /* 0x000fe20003f06270 */
[----:B------:R-:W-:Y:S01]  /*10710*/  USHF.R.S32.HI UR8, URZ, 0x1f, UR40 ;  /* 0x0000001f3f087899 */ /* 0x000fe20008011428 */
[----:B------:R-:W-:Y:S01]  /*10720*/  BSSY B1, `(.L_x_11080) ;  /* 0x000002f000017945 */ /* 0x000fe20003800000 */
[----:B------:R-:W-:Y:S01]  /*10730*/  USHF.R.S32.HI UR9, URZ, 0x1f, UR42 ;  /* 0x0000001f3f097899 */ /* 0x000fe2000801142a */
[----:B------:R-:W-:Y:S01]  /*10740*/  IMAD R6, R202, 0x20, R203 ;  /* 0x00000020ca067824 */ /* 0x000fe200078e02cb */
        /* <DEDUP_REMOVED lines=44> */
.L_x_11081:
[----:B------:R-:W-:Y:S05]  /*10a10*/  BSYNC B1 ;  /* 0x0000000000017941 */ /* 0x000fea0003800000 */
.L_x_11080:
[----:B------:R-:W-:Y:S01]  /*10a20*/  ULDC.64 UR10, c[0x0][0xae8] ;  /* 0x0002ba00000a7ab9 */ /* 0x000fe20000000a00 */
[----:B------:R-:W-:Y:S01]  /*10a30*/  VIADD R6, R6, UR43 ;  /* 0x0000002b06067c36 */ /* 0x000fe20008000000 */
[----:B------:R-:W-:Y:S01]  /*10a40*/  UIMAD UR5, UR8, UR10, URZ ;  /* 0x0000000a080572a4 */ /* 0x000fe2000f8e023f */
[----:B------:R-:W-:Y:S01]  /*10a50*/  BSSY B1, `(.L_x_11082) ;  /* 0x000003c000017945 */ /* 0x000fe20003800000 */
[----:B------:R-:W-:Y:S01]  /*10a60*/  UIMAD.WIDE.U32 UR6, UR40, UR10, URZ ;  /* 0x0000000a280672a5 */ /* 0x000fe2000f8e003f */
[----:B0-----:R-:W-:Y:S01]  /*10a70*/  @P1 IMAD.HI.U32 R0, R6, R9, RZ ;  /* 0x0000000906001227 */ /* 0x001fe200078e00ff */
[----:B------:R-:W-:-:S03]  /*10a80*/  UIMAD UR5, UR40, UR11, UR5 ;  /* 0x0000000b280572a4 */ /* 0x000fc6000f8e0205 */
[----:B------:R-:W-:Y:S01]  /*10a90*/  ULDC.64 UR10, c[0x0][0xaf0] ;  /* 0x0002bc00000a7ab9 */ /* 0x000fe20000000a00 */
[----:B------:R-:W-:Y:S01]  /*10aa0*/  UIADD3 UR7, UR7, UR5, URZ ;  /* 0x0000000507077290 */ /* 0x000fe2000fffe03f */
[----:B--2---:R-:W-:Y:S01]  /*10ab0*/  IMAD.MOV.U32 R5, RZ, RZ, R6 ;  /* 0x000000ffff057224 */ /* 0x004fe200078e0006 */
        /* <DEDUP_REMOVED lines=10> */
[----:B------:R-:W-:Y:S02]  /*10b60*/  IMAD R7, R8, R7, R6 ;  /* 0x0000000708077224 */ /* 0x000fe400078e0206 */
[----:B------:R-:W-:Y:S01]  /*10b70*/  IMAD.U32 R2, RZ, RZ, UR6 ;  /* 0x00000006ff027e24 */ /* 0x000fe2000f8e00ff */
[----:B------:R-:W-:Y:S01]  /*10b80*/  ULDC.64 UR6, c[0x0][0xad8] ;  /* 0x0002b60000067ab9 */ /* 0x000fe20000000a00 */
[----:B------:R-:W-:Y:S01]  /*10b90*/  IMAD.U32 R3, RZ, RZ, UR5 ;  /* 0x00000005ff037e24 */ /* 0x000fe2000f8e00ff */
[----:B------:R-:W-:Y:S01]  /*10ba0*/  ULDC UR5, c[0x0][0xa88] ;  /* 0x0002a20000057ab9 */ /* 0x000fe20000000800 */
[C---:B------:R-:W-:Y:S01]  /*10bb0*/  IMAD R9, R5.reuse, UR9, R0 ;  /* 0x0000000905097c24 */ /* 0x040fe2000f8e0200 */
[----:B------:R-:W-:Y:S01]  /*10bc0*/  SHF.R.S32.HI R0, RZ, 0x1f, R7 ;  /* 0x0000001fff007819 */ /* 0x000fe20000011407 */
[----:B------:R-:W-:-:S04]  /*10bd0*/  IMAD.WIDE.U32 R2, R5, UR8, R2 ;  /* 0x0000000805027c25 */ /* 0x000fc8000f8e0002 */
[----:B------:R-:W-:Y:S02]  /*10be0*/  IMAD.IADD R3, R3, 0x1, R9 ;  /* 0x0000000103037824 */ /* 0x000fe400078e0209 */
[----:B------:R-:W-:Y:S02]  /*10bf0*/  IMAD R4, R0, UR6, RZ ;  /* 0x0000000600047c24 */ /* 0x000fe4000f8e02ff */
[----:B------:R-:W-:Y:S02]  /*10c00*/  VIADD R6, R203, UR43 ;  /* 0x0000002bcb067c36 */ /* 0x000fe40008000000 */
        /* <DEDUP_REMOVED lines=32> */
.L_x_11083:
[----:B------:R-:W-:Y:S05]  /*10e10*/  BSYNC B1 ;  /* 0x0000000000017941 */ /* 0x000fea0003800000 */
.L_x_11082:
[----:B--2---:R2:W4:Y:S01]  /*10e20*/  SHFL.IDX PT, R0, R5, 0x1, 0x181f ;  /* 0x00381f0005007f89 */ /* 0x00452200000e0000 */
[----:B------:R-:W-:Y:S03]  /*10e30*/  BSSY B1, `(.L_x_11084) ;  /* 0x0000014000017945 */ /* 0x000fe60003800000 */
[----:B-1-3--:R2:W1:Y:S01]  /*10e40*/  SHFL.IDX PT, R2, R4, 0x1, 0x181f ;  /* 0x00381f0004027f89 */ /* 0x00a46200000e0000 */
        /* <DEDUP_REMOVED lines=8> */
[----:B----4-:R-:W-:Y:S02]  /*10ed0*/  @!P4 LEA.HI.X R11, R19, R0, R212, 0x1, P6 ;  /* 0x00000000130bc211 */ /* 0x010fe400030f0cd4 */
        /* <DEDUP_REMOVED lines=9> */
.L_x_11085:
[----:B------:R-:W-:Y:S05]  /*10f70*/  BSYNC B1 ;  /* 0x0000000000017941 */ /* 0x000fea0003800000 */
.L_x_11084:
[----:B----4-:R4:W0:Y:S01]  /*10f80*/  SHFL.IDX PT, R0, R5, 0x2, 0x181f ;  /* 0x00581f0005007f89 */ /* 0x01082200000e0000 */
        /* <DEDUP_REMOVED lines=20> */
.L_x_11087:
[----:B------:R-:W-:Y:S05]  /*110d0*/  BSYNC B1 ;  /* 0x0000000000017941 */ /* 0x000fea0003800000 */
.L_x_11086:
[----:B---3--:R-:W-:Y:S01]  /*110e0*/  VIADD R3, R6, 0x60 ;  /* 0x0000006006037836 */ /* 0x008fe20000000000 */
[----:B0-----:R0:W3:Y:S04]  /*110f0*/  SHFL.IDX PT, R0, R5, 0x3, 0x181f ;  /* 0x00781f0005007f89 */ /* 0x0010e800000e0000 */
[----:B------:R-:W-:Y:S01]  /*11100*/  ISETP.GE.AND P0, PT, R3, R9, PT ;  /* 0x000000090300720c */ /* 0x000fe20003f06270 */
[----:B-1----:R0:W1:-:S12]  /*11110*/  SHFL.IDX PT, R2, R4, 0x3, 0x181f ;  /* 0x00781f0004027f89 */ /* 0x00205800000e0000 */
[----:B0-----:R-:W-:Y:S05]  /*11120*/  @P0 BRA `(.L_x_11079) ;  /* 0x0000000000440947 */ /* 0x001fea0003800000 */
[----:B------:R-:W-:Y:S02]  /*11130*/  ULDC UR5, c[0x0][0xac8] ;  /* 0x0002b20000057ab9 */ /* 0x000fe40000000800 */
[----:B------:R-:W-:Y:S02]  /*11140*/  ISETP.GE.AND P3, PT, R19, UR5, PT ;  /* 0x0000000513007c0c */ /* 0x000fe4000bf66270 */
[----:B------:R-:W-:Y:S02]  /*11150*/  ISETP.GE.AND P2, PT, R200, UR5, PT ;  /* 0x00000005c8007c0c */ /* 0x000fe4000bf46270 */
[----:B------:R-:W-:Y:S02]  /*11160*/  ISETP.GE.AND P1, PT, R23, UR5, PT ;  /* 0x0000000517007c0c */ /* 0x000fe4000bf26270 */
[----:B------:R-:W-:-:S07]  /*11170*/  ISETP.GE.AND P0, PT, R201, UR5, PT ;  /* 0x00000005c9007c0c */ /* 0x000fce000bf06270 */
[-C--:B-12-4-:R-:W-:Y:S02]  /*11180*/  @!P3 LEA R4, P6, R19, R2.reuse, 0x1 ;  /* 0x000000021304b211 */ /* 0x096fe400078c08ff */
[CC--:B------:R-:W-:Y:S02]  /*11190*/  @!P2 LEA R6, P5, R200.reuse, R2.reuse, 0x1 ;  /* 0x00000002c806a211 */ /* 0x0c0fe400078a08ff */
[----:B------:R-:W-:Y:S02]  /*111a0*/  @!P1 LEA R8, P4, R23, R2, 0x1 ;  /* 0x0000000217089211 */ /* 0x000fe400078808ff */
[----:B---3--:R-:W-:Y:S02]  /*111b0*/  @!P3 LEA.HI.X R5, R19, R0, R212, 0x1, P6 ;  /* 0x000000001305b211 */ /* 0x008fe400030f0cd4 */
        /* <DEDUP_REMOVED lines=8> */
.L_x_11079:
[----:B------:R-:W-:Y:S05]  /*11240*/  BSYNC B0 ;  /* 0x0000000000007941 */ /* 0x000fea0003800000 */
.L_x_11071:
[----:B------:R-:W-:Y:S02]  /*11250*/  ULDC UR5, c[0x0][0xc38] ;  /* 0x00030e0000057ab9 */ /* 0x000fe40000000800 */
[----:B------:R-:W-:-:S06]  /*11260*/  UISETP.GE.AND UP0, UPT, UR4, UR5, UPT ;  /* 0x000000050400728c */ /* 0x000fcc000bf06270 */
[----:B------:R-:W-:-:S13]  /*11270*/  PLOP3.LUT P0, PT, PT, PT, UP0, 0x80, 0x0 ;  /* 0x000000000000781c */ /* 0x000fda0003f0f008 */
[----:B------:R-:W-:Y:S05]  /*11280*/  @!P0 BRA `(.L_x_11088) ;  /* 0xfffffef800d88947 */ /* 0x000fea000383ffff */
[----:B------:R-:W-:Y:S05]  /*11290*/  EXIT ;  /* 0x000000000000794d */ /* 0x000fea0003800000 */
.L_x_10990:
        /* <DEDUP_REMOVED lines=26> */
[----:B------:R-:W-:-:S04]  /*11440*/  LOP3.LUT R2, R0, 0x1f8, RZ, 0xc0, !PT ;  /* 0x000001f800027812 */ /* 0x000fc800078ec0ff */
[----:B------:R-:W-:Y:S01]  /*11450*/  LOP3.LUT R3, R2, 0x38, R5, 0x78, !PT ;  /* 0x0000003802037812 */ /* 0x000fe200078e7805 */
[----:B------:R-:W-:Y:S01]  /*11460*/  IMAD.SHL.U32 R2, R4, 0x8, RZ ;  /* 0x0000000804027824 */ /* 0x000fe200078e00ff */
[----:B------:R-:W-:-:S04]  /*11470*/  SHF.R.U32.HI R4, RZ, 0x3, R4 ;  /* 0x00000003ff047819 */ /* 0x000fc80000011604 */
[----:B------:R-:W-:Y:S01]  /*11480*/  LOP3.LUT R3, R3, 0x200, R2, 0xf8, !PT ;  /* 0x0000020003037812 */ /* 0x000fe200078ef802 */
[----:B------:R-:W-:-:S04]  /*11490*/  IMAD.SHL.U32 R2, R5, 0x10, RZ ;  /* 0x0000001005027824 */ /* 0x000fc800078e00ff */
[----:B------:R-:W-:Y:S01]  /*114a0*/  IMAD R3, R3, 0x2, R18 ;  /* 0x0000000203037824 */ /* 0x000fe200078e0212 */
[----:B------:R-:W-:Y:S01]  /*114b0*/  LOP3.LUT R0, R4, 0x70, R2, 0xf8, !PT ;  /* 0x0000007004007812 */ /* 0x000fe200078ef802 */
[----:B------:R-:W-:Y:S02]  /*114c0*/  IMAD.U32 R2, RZ, RZ, UR6 ;  /* 0x00000006ff027e24 */ /* 0x000fe4000f8e00ff */
[----:B------:R-:W-:Y:S01]  /*114d0*/  IMAD.MOV.U32 R0, RZ, RZ, 0x1 ;  /* 0x00000001ff007424 */ /* 0x000fe200078e00ff */
[----:B------:R0:W-:Y:S04]  /*114e0*/  STL [R1+0x10], R3 ;  /* 0x0000100301007387 */ /* 0x0001e80000100800 */
[----:B------:R0:W-:Y:S04]  /*114f0*/  STL [R1+0xc], R2 ;  /* 0x00000c0201007387 */ /* 0x0001e80000100800 */
[----:B------:R0:W-:Y:S04]  /*11500*/  STL [R1+0x18], RZ ;  /* 0x000018ff01007387 */ /* 0x0001e80000100800 */
[----:B------:R0:W-:Y:S02]  /*11510*/  STL [R1+0x4], R0 ;  /* 0x0000040001007387 */ /* 0x0001e40000100800 */
.L_x_11185:
        /* <DEDUP_REMOVED lines=23> */
.L_x_11090:
[----:B------:R-:W-:Y:S01]  /*11690*/  ULDC UR9, c[0x0][0xc54] ;  /* 0x0003150000097ab9 */ /* 0x000fe20000000800 */
[----:B------:R-:W-:Y:S01]  /*116a0*/  UMOV UR6, UR8 ;  /* 0x0000000800067c82 */ /* 0x000fe20008000000 */
[----:B------:R-:W-:-:S11]  /*116b0*/  UISETP.NE.AND UP0, UPT, UR9, 0x1, UPT ;  /* 0x000000010900788c */ /* 0x000fd6000bf05270 */
[----:B------:R-:W-:Y:S02]  /*116c0*/  @UP0 ULDC.64 UR10, c[0x0][0xc58] ;  /* 0x00031600000a0ab9 */ /* 0x000fe40000000a00 */
[----:B------:R-:W-:-:S04]  /*116d0*/  UIMAD.WIDE.U32 UR4, UR8, UR10, URZ ;  /* 0x0000000a080472a5 */ /* 0x000fc8000f8e003f */
[----:B------:R-:W-:-:S04]  /*116e0*/  @UP0 USHF.R.U32.HI UR6, URZ, UR11, UR5 ;  /* 0x0000000b3f060299 */ /* 0x000fc80008011605 */
[----:B------:R-:W-:-:S12]  /*116f0*/  UIMAD UR4, UR6, UR9, URZ ;  /* 0x00000009060472a4 */ /* 0x000fd8000f8e023f */
.L_x_11091:
        /* <DEDUP_REMOVED lines=48> */
.L_x_11093:
[----:B------:R-:W-:-:S11]  /*11a00*/  UISETP.NE.AND UP0, UPT, UR5, 0x1, UPT ;  /* 0x000000010500788c */ /* 0x000fd6000bf05270 */
[----:B------:R-:W-:Y:S02]  /*11a10*/  @UP0 ULDC.64 UR12, c[0x0][0x9e8] ;  /* 0x00027a00000c0ab9 */ /* 0x000fe40000000a00 */
[----:B------:R-:W-:-:S04]  /*11a20*/  UIMAD.WIDE.U32 UR8, UR10, UR12, URZ ;  /* 0x0000000c0a0872a5 */ /* 0x000fc8000f8e003f */
[----:B------:R-:W-:-:S12]  /*11a30*/  @UP0 USHF.R.U32.HI UR10, URZ, UR13, UR9 ;  /* 0x0000000d3f0a0299 */ /* 0x000fd80008011609 */
.L_x_11094:
[----:B------:R-:W-:-:S04]  /*11a40*/  UIMAD UR10, UR10, UR5, UR5 ;  /* 0x000000050a0a72a4 */ /* 0x000fc8000f8e0205 */
[----:B------:R-:W-:-:S04]  /*11a50*/  UISETP.LT.AND UP0, UPT, UR4, UR10, UPT ;  /* 0x0000000a0400728c */ /* 0x000fc8000bf01270 */
[----:B------:R-:W-:-:S12]  /*11a60*/  USEL UR4, UR4, UR10, UP0 ;  /* 0x0000000a04047287 */ /* 0x000fd80008000000 */
.L_x_11092:
        /* <DEDUP_REMOVED lines=31> */
.L_x_11096:
[----:B------:R-:W-:-:S11]  /*11c60*/  UISETP.NE.AND UP0, UPT, UR5, 0x1, UPT ;  /* 0x000000010500788c */ /* 0x000fd6000bf05270 */
[----:B------:R-:W-:Y:S02]  /*11c70*/  @UP0 ULDC.64 UR10, c[0x0][0x9e8] ;  /* 0x00027a00000a0ab9 */ /* 0x000fe40000000a00 */
[----:B------:R-:W-:-:S04]  /*11c80*/  UIMAD.WIDE.U32 UR6, UR4, UR10, URZ ;  /* 0x0000000a040672a5 */ /* 0x000fc8000f8e003f */
[----:B------:R-:W-:-:S12]  /*11c90*/  @UP0 USHF.R.U32.HI UR4, URZ, UR11, UR7 ;  /* 0x0000000b3f040299 */ /* 0x000fd80008011607 */
.L_x_11097:
[----:B------:R-:W-:-:S04]  /*11ca0*/  UIMAD UR4, UR4, UR5, URZ ;  /* 0x00000005040472a4 */ /* 0x000fc8000f8e023f */
[----:B------:R-:W-:-:S04]  /*11cb0*/  UISETP.LT.AND UP0, UPT, UR8, UR4, UPT ;  /* 0x000000040800728c */ /* 0x000fc8000bf01270 */
[----:B------:R-:W-:-:S12]  /*11cc0*/  USEL UR8, UR8, UR4, !UP0 ;  /* 0x0000000408087287 */ /* 0x000fd8000c000000 */
.L_x_11095:
        /* <DEDUP_REMOVED lines=27> */
.L_x_11099:
        /* <DEDUP_REMOVED lines=20> */
.L_x_11102:
[----:B------:R-:W-:Y:S05]  /*11fc0*/  BSYNC B6 ;  /* 0x0000000000067941 */ /* 0x000fea0003800000 */
.L_x_11101:
        /* <DEDUP_REMOVED lines=20> */
.L_x_11105:
        /* <DEDUP_REMOVED lines=15> */
.L_x_11104:
[----:B------:R-:W-:Y:S05]  /*12200*/  BSYNC B6 ;  /* 0x0000000000067941 */ /* 0x000fea0003800000 */
.L_x_11103:
        /* <DEDUP_REMOVED lines=27> */
.L_x_11200:
        /* <DEDUP_REMOVED lines=9> */
.L_x_11203:
[----:B------:R-:W-:Y:S05]  /*12450*/  @!P6 BRA `(.L_x_11107) ;  /* 0x0000000000e0e947 */ /* 0x000fea0003800000 */
[----:B------:R-:W-:Y:S01]  /*12460*/  IMAD.MOV.U32 R16, RZ, RZ, R7 ;  /* 0x000000ffff107224 */ /* 0x000fe200078e0007 */
[----:B------:R-:W-:Y:S06]  /*12470*/  @!P1 BRA `(.L_x_11109) ;  /* 0x00000000004c9947 */ /* 0x000fec0003800000 */
[----:B------:R-:W-:Y:S01]  /*12480*/  IMAD.MOV.U32 R9, RZ, RZ, R0 ;  /* 0x000000ffff097224 */ /* 0x000fe200078e0000 */
[----:B------:R-:W-:Y:S01]  /*12490*/  ULDC.64 UR4, c[0x0][0x428] ;  /* 0x00010a0000047ab9 */ /* 0x000fe20000000a00 */
[----:B------:R-:W2:Y:S02]  /*124a0*/  LDC R0, c[0x0][0x43c] ;  /* 0x00010f00ff007b82 */ /* 0x000ea40000000800 */
[----:B--2---:R-:W-:-:S13]  /*124b0*/  ISETP.NE.AND P0, PT, R0, 0x1, PT ;  /* 0x000000010000780c */ /* 0x004fda0003f05270 */
[----:B-1----:R-:W1:Y:S02]  /*124c0*/  @P0 LDC.64 R4, c[0x0][0x440] ;  /* 0x00011000ff040b82 */ /* 0x002e640000000a00 */
[----:B-1----:R-:W-:-:S04]  /*124d0*/  @P0 IMAD.HI.U32 R6, R9, R4, RZ ;  /* 0x0000000409060227 */ /* 0x002fc800078e00ff */
[----:B------:R-:W-:Y:S01]  /*124e0*/  IMAD.MOV.U32 R4, RZ, RZ, R9 ;  /* 0x000000ffff047224 */ /* 0x000fe200078e0009 */
[----:B------:R-:W-:-:S05]  /*124f0*/  @P0 SHF.R.U32.HI R4, RZ, R5, R6 ;  /* 0x00000005ff040219 */ /* 0x000fca0000011606 */
[----:B------:R-:W-:-:S04]  /*12500*/  IMAD.MOV R5, RZ, RZ, -R4 ;  /* 0x000000ffff057224 */ /* 0x000fc800078e0a04 */
[----:B------:R-:W-:Y:S01]  /*12510*/  IMAD R9, R0, R5, R9 ;  /* 0x0000000500097224 */ /* 0x000fe200078e0209 */
[----:B------:R-:W-:Y:S01]  /*12520*/  SHF.R.S32.HI R5, RZ, 0x1f, R4 ;  /* 0x0000001fff057819 */ /* 0x000fe20000011404 */
[----:B------:R-:W-:-:S03]  /*12530*/  IMAD R0, R8, UR4, RZ ;  /* 0x0000000408007c24 */ /* 0x000fc6000f8e02ff */
[----:B------:R2:W-:Y:S01]  /*12540*/  STL [R1+0x14], R9 ;  /* 0x0000140901007387 */ /* 0x0005e20000100800 */
[----:B------:R-:W-:-:S04]  /*12550*/  IMAD.WIDE.U32 R4, R7, UR4, R4 ;  /* 0x0000000407047c25 */ /* 0x000fc8000f8e0004 */
[----:B------:R-:W-:Y:S01]  /*12560*/  IMAD R0, R7, UR5, R0 ;  /* 0x0000000507007c24 */ /* 0x000fe2000f8e0200 */
[----:B------:R-:W-:-:S03]  /*12570*/  LEA R2, P0, R4, R2, 0x2 ;  /* 0x0000000204027211 */ /* 0x000fc600078010ff */
[----:B------:R-:W-:-:S05]  /*12580*/  IMAD.IADD R0, R5, 0x1, R0 ;  /* 0x0000000105007824 */ /* 0x000fca00078e0200 */
[----:B------:R-:W-:-:S05]  /*12590*/  LEA.HI.X R3, R4, R3, R0, 0x2, P0 ;  /* 0x0000000304037211 */ /* 0x000fca00000f1400 */
[----:B------:R2:W5:Y:S02]  /*125a0*/  LDG.E R16, desc[UR46][R2.64] ;  /* 0x0000002e02107981 */ /* 0x000564000c1e1900 */
.L_x_11109:
[----:B------:R-:W3:Y:S01]  /*125b0*/  LDL R0, [R1+0x4] ;  /* 0x0000040001007983 */ /* 0x000ee20000100800 */
[----:B--2---:R-:W-:Y:S01]  /*125c0*/  IMAD R3, R19, 0x8, R18 ;  /* 0x0000000813037824 */ /* 0x004fe200078e0212 */
[----:B0-----:R-:W0:Y:S02]  /*125d0*/  S2R R7, SR_TID.X ;  /* 0x0000000000077919 */ /* 0x001e240000002100 */
[----:B0-----:R-:W-:-:S04]  /*125e0*/  LOP3.LUT R7, R7, 0x7f, RZ, 0xc0, !PT ;  /* 0x0000007f07077812 */ /* 0x001fc800078ec0ff */
[----:B------:R-:W-:Y:S02]  /*125f0*/  ISETP.NE.AND P1, PT, R7, RZ, PT ;  /* 0x000000ff0700720c */ /* 0x000fe40003f25270 */
[----:B---3--:R-:W-:-:S04]  /*12600*/  SHF.L.U32 R0, R0, 0x1f, RZ ;  /* 0x0000001f00007819 */ /* 0x008fc800000006ff */
[----:B------:R-:W0:Y:S02]  /*12610*/  SYNCS.PHASECHK.TRANS64.TRYWAIT P0, [R3+URZ+0x22840], R0 ;  /* 0x02284000030075a7 */ /* 0x000e24000800017f */
[----:B0-----:R-:W-:Y:S05]  /*12620*/  @!P0 BRA `(.L_x_11110) ;  /* 0x0000003800ec8947 */ /* 0x001fea0003800000 */
.L_x_11204:
        /* <DEDUP_REMOVED lines=8> */
.L_x_11111:
        /* <DEDUP_REMOVED lines=11> */
[----:B------:R-:W-:-:S04]  /*12760*/  LOP3.LUT R17, R17, 0xfffffffd, RZ, 0xc0, !PT ;  /* 0xfffffffd11117812 */ /* 0x000fc800078ec0ff */
[----:B------:R-:W-:-:S04]  /*12770*/  UIADD3 UR33, UR33, 0x22830, URZ ;  /* 0x0002283021217890 */ /* 0x000fc8000fffe03f */
[----:B------:R-:W-:Y:S02]  /*12780*/  UIADD3 UR32, UR32, 0x1c400, URZ ;  /* 0x0001c40020207890 */ /* 0x000fe4000fffe03f */
[----:B------:R-:W-:Y:S02]  /*12790*/  @P0 LOP3.LUT R17, R17, 0x2, RZ, 0xfc, !PT ;  /* 0x0000000211110812 */ /* 0x000fe400078efcff */
[----:B--2---:R-:W-:-:S13]  /*127a0*/  R2UR UR35, R2 ;  /* 0x00000000022372ca */ /* 0x004fda00000e0000 */
[----:B------:R-:W-:-:S09]  /*127b0*/  UIMAD UR35, UR35, 0x60, URZ ;  /* 0x00000060232378a4 */ /* 0x000fd2000f8e023f */
[----:B------:R2:W-:Y:S02]  /*127c0*/  UTMALDG.4D [UR32], [UR4], desc[UR6] ;  /* 0x00000620040075b4 */ /* 0x0005e40008019000 */
[----:B--2---:R-:W-:Y:S01]  /*127d0*/  NOP ;  /* 0x0000000000007918 */ /* 0x004fe20000000000 */
.L_x_11107:
[----:B------:R-:W-:Y:S01]  /*127e0*/  VIADD R0, R18, 0x18400 ;  /* 0x0001840012007836 */ /* 0x000fe20000000000 */
        /* <DEDUP_REMOVED lines=21> */
.L_x_11113:
[----:B------:R-:W-:Y:S05]  /*12940*/  BSYNC B6 ;  /* 0x0000000000067941 */ /* 0x000fea0003800000 */
.L_x_11112:
[----:B------:R2:W5:Y:S01]  /*12950*/  LDL R10, [R1+0x10] ;  /* 0x00001000010a7983 */ /* 0x0005620000100800 */
[----:B0-----:R-:W0:Y:S01]  /*12960*/  LDC R7, c[0x0][0x448] ;  /* 0x00011200ff077b82 */ /* 0x001e220000000800 */
[----:B------:R-:W3:Y:S01]  /*12970*/  S2R R2, SR_TID.X ;  /* 0x0000000000027919 */ /* 0x000ee20000002100 */
[----:B------:R-:W-:Y:S01]  /*12980*/  USHF.R.S32.HI UR4, URZ, 0x1f, UR36 ;  /* 0x0000001f3f047899 */ /* 0x000fe20008011424 */
[----:B------:R-:W-:Y:S01]  /*12990*/  ULDC.64 UR8, c[0x0][0x2d8] ;  /* 0x0000b60000087ab9 */ /* 0x000fe20000000a00 */
[----:B0-----:R-:W-:Y:S02]  /*129a0*/  ISETP.NE.AND P0, PT, R7, 0x1, PT ;  /* 0x000000010700780c */ /* 0x001fe40003f05270 */
[C---:B---3--:R-:W-:Y:S01]  /*129b0*/  LOP3.LUT R0, R2.reuse, 0x7f, RZ, 0xc0, !PT ;  /* 0x0000007f02007812 */ /* 0x048fe200078ec0ff */
[----:B------:R-:W-:-:S10]  /*129c0*/  IMAD.SHL.U32 R2, R2, 0x10, RZ ;  /* 0x0000001002027824 */ /* 0x000fd400078e00ff */
[----:B------:R-:W0:Y:S01]  /*129d0*/  @P0 LDC R3, c[0x0][0x44c] ;  /* 0x00011300ff030b82 */ /* 0x000e220000000800 */
[----:B------:R-:W-:-:S04]  /*129e0*/  SHF.R.U32.HI R0, RZ, 0x3, R0 ;  /* 0x00000003ff007819 */ /* 0x000fc80000011600 */
[----:B------:R-:W-:-:S03]  /*129f0*/  LOP3.LUT R2, R0, 0x70, R2, 0xf8, !PT ;  /* 0x0000007000027812 */ /* 0x000fc600078ef802 */
[----:B------:R-:W3:Y:S01]  /*12a00*/  @P0 LDC R0, c[0x0][0x450] ;  /* 0x00011400ff000b82 */ /* 0x000ee20000000800 */
[----:B------:R-:W-:Y:S01]  /*12a10*/  UIMAD UR6, UR4, UR8, URZ ;  /* 0x00000008040672a4 */ /* 0x000fe2000f8e023f */
[----:B------:R-:W-:Y:S01]  /*12a20*/  VIADD R2, R2, UR40 ;  /* 0x0000002802027c36 */ /* 0x000fe20008000000 */
[----:B------:R-:W-:Y:S02]  /*12a30*/  UIMAD.WIDE.U32 UR4, UR36, UR8, URZ ;  /* 0x00000008240472a5 */ /* 0x000fe4000f8e003f */
[----:B------:R-:W-:Y:S01]  /*12a40*/  UIMAD UR6, UR36, UR9, UR6 ;  /* 0x00000009240672a4 */ /* 0x000fe2000f8e0206 */
[----:B------:R-:W-:Y:S01]  /*12a50*/  IMAD.MOV.U32 R6, RZ, RZ, R2 ;  /* 0x000000ffff067224 */ /* 0x000fe200078e0002 */
[----:B------:R-:W-:Y:S02]  /*12a60*/  USHF.R.S32.HI UR7, URZ, 0x1f, UR43 ;  /* 0x0000001f3f077899 */ /* 0x000fe4000801142b */
[----:B------:R-:W-:Y:S01]  /*12a70*/  UIADD3 UR5, UR5, UR6, URZ ;  /* 0x0000000605057290 */ /* 0x000fe2000fffe03f */
[----:B------:R-:W-:Y:S01]  /*12a80*/  ULDC.64 UR8, c[0x0][0x2e0] ;  /* 0x0000b80000087ab9 */ /* 0x000fe20000000a00 */
[----:B0-----:R-:W-:-:S02]  /*12a90*/  @P0 IMAD.HI.U32 R3, R2, R3, RZ ;  /* 0x0000000302030227 */ /* 0x001fc400078e00ff */
[----:B------:R-:W-:Y:S01]  /*12aa0*/  UIMAD.WIDE.U32 UR4, UR43, UR8, UR4 ;  /* 0x000000082b0472a5 */ /* 0x000fe2000f8e0004 */
[----:B------:R-:W0:Y:S01]  /*12ab0*/  S2R R9, SR_TID.X ;  /* 0x0000000000097919 */ /* 0x000e220000002100 */
[----:B------:R-:W-:Y:S01]  /*12ac0*/  UIMAD UR6, UR7, UR8, URZ ;  /* 0x00000008070672a4 */ /* 0x000fe2000f8e023f */
[----:B---3--:R-:W-:-:S03]  /*12ad0*/  @P0 SHF.R.U32.HI R6, RZ, R0, R3 ;  /* 0x00000000ff060219 */ /* 0x008fc60000011603 */
[----:B------:R-:W-:Y:S01]  /*12ae0*/  UIMAD UR6, UR43, UR9, UR6 ;  /* 0x000000092b0672a4 */ /* 0x000fe2000f8e0206 */
[----:B-1----:R-:W-:Y:S02]  /*12af0*/  IMAD.U32 R4, RZ, RZ, UR4 ;  /* 0x00000004ff047e24 */ /* 0x002fe4000f8e00ff */
        /* <DEDUP_REMOVED lines=30> */
[----:B------:R-:W1:Y:S01]  /*12ce0*/  S2R R8, SR_TID.X ;  /* 0x0000000000087919 */ /* 0x000e620000002100 */
[----:B------:R-:W2:Y:S04]  /*12cf0*/  SHFL.IDX PT, R6, R0, RZ, 0x181f ;  /* 0x00181fff00067589 */ /* 0x000ea800000e0000 */
[----:B------:R-:W-:Y:S04]  /*12d00*/  SHFL.IDX PT, R9, R0, 0x1, 0x181f ;  /* 0x00381f0000097f89 */ /* 0x000fe800000e0000 */
[----:B------:R-:W-:Y:S01]  /*12d10*/  SHFL.IDX PT, R14, R0, 0x7, 0x181f ;  /* 0x00f81f00000e7f89 */ /* 0x000fe200000e0000 */
[----:B0-----:R-:W-:-:S04]  /*12d20*/  LOP3.LUT R5, R5, 0x7f, RZ, 0xc0, !PT ;  /* 0x0000007f05057812 */ /* 0x001fc800078ec0ff */
[----:B------:R-:W-:Y:S01]  /*12d30*/  SHF.R.U32.HI R5, RZ, 0x3, R5 ;  /* 0x00000003ff057819 */ /* 0x000fe20000011605 */
[----:B-1----:R-:W-:Y:S02]  /*12d40*/  IMAD.SHL.U32 R11, R8, 0x8, RZ ;  /* 0x00000008080b7824 */ /* 0x002fe400078e00ff */
[----:B------:R-:W-:Y:S02]  /*12d50*/  SHFL.IDX PT, R8, R4, 0x1, 0x181f ;  /* 0x00381f0004087f89 */ /* 0x000fe400000e0000 */
[----:B------:R-:W-:Y:S01]  /*12d60*/  VIADD R2, R5, UR40 ;  /* 0x0000002805027c36 */ /* 0x000fe20008000000 */
[----:B------:R-:W-:-:S03]  /*12d70*/  LOP3.LUT R11, R11, 0x38, RZ, 0xc0, !PT ;  /* 0x000000380b0b7812 */ /* 0x000fc600078ec0ff */
[C---:B------:R-:W-:Y:S01]  /*12d80*/  VIADD R5, R2.reuse, 0x10 ;  /* 0x0000001002057836 */ /* 0x040fe20000000000 */
[----:B------:R-:W-:-:S04]  /*12d90*/  ISETP.GE.AND P3, PT, R2, R3, PT ;  /* 0x000000030200720c */ /* 0x000fc80003f66270 */
[----:B------:R-:W-:Y:S02]  /*12da0*/  ISETP.GE.AND P1, PT, R5, R3, PT ;  /* 0x000000030500720c */ /* 0x000fe40003f26270 */
[----:B------:R-:W0:Y:S07]  /*12db0*/  SHFL.IDX PT, R5, R4, RZ, 0x181f ;  /* 0x00181fff04057589 */ /* 0x000e2e00000e0000 */
[----:B--2---:R-:W-:-:S05]  /*12dc0*/  @!P3 LEA R6, P2, R11, R6, 0x1 ;  /* 0x000000060b06b211 */ /* 0x004fca00078408ff */
[----:B0-----:R-:W-:-:S04]  /*12dd0*/  @!P3 IMAD.X R5, RZ, RZ, R5, P2 ;  /* 0x000000ffff05b224 */ /* 0x001fc800010e0605 */
[----:B------:R-:W-:Y:S02]  /*12de0*/  @!P3 IMAD.MOV.U32 R7, RZ, RZ, R5 ;  /* 0x000000ffff07b224 */ /* 0x000fe400078e0005 */
[----:B------:R-:W-:-:S03]  /*12df0*/  VIADD R5, R2, 0x20 ;  /* 0x0000002002057836 */ /* 0x000fc60000000000 */
[----:B-----5:R0:W-:Y:S02]  /*12e00*/  @!P3 LDGSTS.E.BYPASS.LTC128B.128 [R10+0x18400], desc[UR46][R6.64], !P0 ;  /* 0x18400000060abfae */ /* 0x0201e4000c101d6e */
[----:B0-----:R-:W-:-:S05]  /*12e10*/  @!P1 LEA R6, P2, R11, R9, 0x1 ;  /* 0x000000090b069211 */ /* 0x001fca00078408ff */
[----:B------:R-:W-:-:S05]  /*12e20*/  @!P1 IMAD.X R7, RZ, RZ, R8, P2 ;  /* 0x000000ffff079224 */ /* 0x000fca00010e0608 */
        /* <DEDUP_REMOVED lines=8> */
[----:B------:R0:W-:Y:S02]  /*12eb0*/  @!P1 LDGSTS.E.BYPASS.LTC128B.128 [R10+0x19400], desc[UR46][R6.64], !P0 ;  /* 0x19400000060a9fae */ /* 0x0001e4000c101d6e */
        /* <DEDUP_REMOVED lines=26> */
[----:B------:R-:W-:Y:S04]  /*13060*/  SHFL.IDX PT, R4, R4, 0x7, 0x181f ;  /* 0x00f81f0004047f89 */ /* 0x000fe800000e0000 */
[----:B0-----:R-:W0:Y:S03]  /*13070*/  SHFL.IDX PT, R6, R0, 0x6, 0x181f ;  /* 0x00d81f0000067f89 */ /* 0x001e2600000e0000 */
[----:B0-----:R-:W-:-:S05]  /*13080*/  @!P1 LEA R6, P2, R11, R6, 0x1 ;  /* 0x000000060b069211 */ /* 0x001fca00078408ff */
[----:B------:R-:W-:-:S04]  /*13090*/  @!P1 IMAD.X R5, RZ, RZ, R5, P2 ;  /* 0x000000ffff059224 */ /* 0x000fc800010e0605 */
[----:B------:R-:W-:-:S05]  /*130a0*/  @!P1 IMAD.MOV.U32 R7, RZ, RZ, R5 ;  /* 0x000000ffff079224 */ /* 0x000fca00078e0005 */
[----:B------:R0:W-:Y:S02]  /*130b0*/  @!P1 LDGSTS.E.BYPASS.LTC128B.128 [R10+0x1b400], desc[UR46][R6.64], !P0 ;  /* 0x1b400000060a9fae */ /* 0x0001e4000c101d6e */
.L_x_11221:
[----:B------:R-:W1:Y:S01]  /*130c0*/  S2R R0, SR_TID.X ;  /* 0x0000000000007919 */ /* 0x000e620000002100 */
[----:B------:R-:W-:-:S05]  /*130d0*/  VIADD R2, R2, 0x70 ;  /* 0x0000007002027836 */ /* 0x000fca0000000000 */
[----:B------:R-:W-:Y:S01]  /*130e0*/  ISETP.GE.AND P1, PT, R2, R3, PT ;  /* 0x000000030200720c */ /* 0x000fe20003f26270 */
[----:B-1----:R-:W-:-:S05]  /*130f0*/  IMAD.SHL.U32 R0, R0, 0x8, RZ ;  /* 0x0000000800007824 */ /* 0x002fca00078e00ff */
[----:B------:R-:W-:-:S07]  /*13100*/  LOP3.LUT R0, R0, 0x38, RZ, 0xc0, !PT ;  /* 0x0000003800007812 */ /* 0x000fce00078ec0ff */
        /* <DEDUP_REMOVED lines=8> */
.L_x_11115:
        /* <DEDUP_REMOVED lines=18> */
.L_x_11222:
[----:B------:R-:W-:Y:S05]  /*132b0*/  BSYNC B0 ;  /* 0x0000000000007941 */ /* 0x000fea0003800000 */
.L_x_11116:
[----:B------:R-:W-:Y:S01]  /*132c0*/  LOP3.LUT P0, RZ, R17, 0x2, RZ, 0xc0, !PT ;  /* 0x0000000211ff7812 */ /* 0x000fe2000780c0ff */
[----:B------:R-:W-:-:S12]  /*132d0*/  BSSY B0, `(.L_x_11118) ;  /* 0x0000058000007945 */ /* 0x000fd80003800000 */
[----:B------:R-:W-:Y:S05]  /*132e0*/  @!P0 BRA `(.L_x_11119) ;  /* 0x0000000400588947 */ /* 0x000fea0003800000 */
[----:B------:R-:W1:Y:S01]  /*132f0*/  LDL R4, [R1+0x4] ;  /* 0x0000040001047983 */ /* 0x000e620000100800 */
[----:B------:R-:W2:Y:S02]  /*13300*/  S2R R0, SR_TID.X ;  /* 0x0000000000007919 */ /* 0x000ea40000002100 */
[----:B--2---:R-:W-:Y:S01]  /*13310*/  LOP3.LUT R2, R0, 0x7f, RZ, 0xc0, !PT ;  /* 0x0000007f00027812 */ /* 0x004fe200078ec0ff */
[----:B------:R-:W-:Y:S01]  /*13320*/  IMAD R0, R19, 0x8, R18 ;  /* 0x0000000813007824 */ /* 0x000fe200078e0212 */
[----:B------:R-:W-:Y:S02]  /*13330*/  BSSY B1, `(.L_x_11120) ;  /* 0x0000005000017945 */ /* 0x000fe40003800000 */
[----:B------:R-:W-:Y:S02]  /*13340*/  ISETP.NE.AND P1, PT, R2, RZ, PT ;  /* 0x000000ff0200720c */ /* 0x000fe40003f25270 */
[----:B-1----:R-:W-:-:S04]  /*13350*/  SHF.L.U32 R3, R4, 0x1f, RZ ;  /* 0x0000001f04037819 */ /* 0x002fc800000006ff */
[----:B------:R-:W1:Y:S02]  /*13360*/  SYNCS.PHASECHK.TRANS64.TRYWAIT P0, [R0+URZ+0x22860], R3 ;  /* 0x02286003000075a7 */ /* 0x000e64000800017f */
[----:B-1----:R-:W-:Y:S05]  /*13370*/  @!P0 BRA `(.L_x_11121) ;  /* 0x0000003800488947 */ /* 0x002fea0003800000 */
.L_x_11223:
[----:B------:R-:W-:Y:S05]  /*13380*/  BSYNC B1 ;  /* 0x0000000000017941 */ /* 0x000fea0003800000 */
.L_x_11120:
        /* <DEDUP_REMOVED lines=9> */
.L_x_11123:
[----:B------:R-:W-:Y:S05]  /*13420*/  BSYNC B1 ;  /* 0x0000000000017941 */ /* 0x000fea0003800000 */
.L_x_11122:
[----:B------:R-:W2:Y:S01]  /*13430*/  LDL.LU R2, [R1+0x14] ;  /* 0x0000140001027983 */ /* 0x000ea20000300800 */
[----:B-1----:R-:W-:Y:S01]  /*13440*/  IMAD R3, R19, 0xc000, R18 ;  /* 0x0000c00013037824 */ /* 0x002fe200078e0212 */
[----:B------:R-:W-:Y:S01]  /*13450*/  UIADD3 UR4, UP0, UR44, 0x470, URZ ;  /* 0x000004702c047890 */ /* 0x000fe2000ff1e03f */
[----:B------:R-:W-:Y:S01]  /*13460*/  PLOP3.LUT P0, PT, PT, PT, PT, 0x80, 0x0 ;  /* 0x000000000000781c */ /* 0x000fe20003f0f070 */
[----:B------:R-:W-:Y:S01]  /*13470*/  VIADD R0, R0, 0x22850 ;  /* 0x0002285000007836 */ /* 0x000fe20000000000 */
[----:B------:R-:W-:Y:S01]  /*13480*/  UMOV UR6, 0x0 ;  /* 0x0000000000067882 */ /* 0x000fe20000000000 */
[----:B------:R-:W-:Y:S01]  /*13490*/  VIADD R4, R3, 0x400 ;  /* 0x0000040003047836 */ /* 0x000fe20000000000 */
[----:B------:R-:W-:Y:S01]  /*134a0*/  UIADD3.X UR5, URZ, UR45, URZ, UP0, !UPT ;  /* 0x0000002d3f057290 */ /* 0x000fe200087fe43f */
[----:B------:R-:W-:Y:S01]  /*134b0*/  UMOV UR7, 0x14f00000 ;  /* 0x14f0000000077882 */ /* 0x000fe20000000000 */
[----:B------:R-:W-:Y:S01]  /*134c0*/  UMOV UR10, URZ ;  /* 0x0000003f000a7c82 */ /* 0x000fe20008000000 */
[----:B--2---:R-:W-:-:S09]  /*134d0*/  IMAD R2, R2, 0x60, RZ ;  /* 0x0000006002027824 */ /* 0x004fd200078e02ff */
.L_x_11124:
        /* <DEDUP_REMOVED lines=15> */
.L_x_11125:
        /* <DEDUP_REMOVED lines=15> */
.L_x_11126:
        /* <DEDUP_REMOVED lines=15> */
.L_x_11127:
        /* <DEDUP_REMOVED lines=10> */
.L_x_11119:
[----:B------:R-:W-:Y:S05]  /*13850*/  BSYNC B0 ;  /* 0x0000000000007941 */ /* 0x000fea0003800000 */
.L_x_11118:
[----:B------:R-:W-:-:S04]  /*13860*/  UIADD3 UR4, UR39, -0x2, URZ ;  /* 0xfffffffe27047890 */ /* 0x000fc8000fffe03f */
[----:B------:R-:W-:-:S06]  /*13870*/  UISETP.GE.AND UP0, UPT, UR4, UR38, UPT ;  /* 0x000000260400728c */ /* 0x000fcc000bf06270 */
[----:B------:R-:W-:-:S13]  /*13880*/  PLOP3.LUT P0, PT, PT, PT, UP0, 0x80, 0x0 ;  /* 0x000000000000781c */ /* 0x000fda0003f0f008 */
[----:B------:R-:W-:Y:S05]  /*13890*/  @!P0 BRA `(.L_x_11128) ;  /* 0x0000001c00808947 */ /* 0x000fea0003800000 */
[----:B-1----:R-:W-:Y:S01]  /*138a0*/  IMAD R3, RZ, RZ, -UR39 ;  /* 0x80000027ff037e24 */ /* 0x002fe2000f8e02ff */
[----:B0-----:R-:W-:-:S04]  /*138b0*/  LOP3.LUT R6, RZ, UR38, RZ, 0x33, !PT ;  /* 0x00000026ff067c12 */ /* 0x001fc8000f8e33ff */
        /* <DEDUP_REMOVED lines=20> */
[----:B------:R-:W3:Y:S01]  /*13a00*/  LDL R9, [R1] ;  /* 0x0000000001097983 */ /* 0x000ee20000100800 */
        /* <DEDUP_REMOVED lines=17> */
.L_x_11132:
        /* <DEDUP_REMOVED lines=8> */
.L_x_11224:
[----:B------:R-:W-:Y:S05]  /*13ba0*/  BSYNC B1 ;  /* 0x0000000000017941 */ /* 0x000fea0003800000 */
.L_x_11133:
        /* <DEDUP_REMOVED lines=9> */
.L_x_11136:
[----:B------:R-:W-:Y:S05]  /*13c40*/  BSYNC B1 ;  /* 0x0000000000017941 */ /* 0x000fea0003800000 */
.L_x_11135:
[----:B------:R-:W-:Y:S01]  /*13c50*/  IMAD.MOV.U32 R7, RZ, RZ, RZ ;  /* 0x000000ffff077224 */ /* 0x000fe200078e00ff */
[----:B------:R-:W-:Y:S01]  /*13c60*/  UIADD3 UR4, UP0, UR44, 0x370, URZ ;  /* 0x000003702c047890 */ /* 0x000fe2000ff1e03f */
[----:B------:R-:W-:Y:S01]  /*13c70*/  IMAD R3, R19, 0x3000, R18 ;  /* 0x0000300013037824 */ /* 0x000fe200078e0212 */
[----:B------:R-:W-:Y:S01]  /*13c80*/  PLOP3.LUT P0, PT, PT, PT, PT, 0x80, 0x0 ;  /* 0x000000000000781c */ /* 0x000fe20003f0f070 */
[----:B------:R-:W-:Y:S01]  /*13c90*/  IMAD R5, R0, 0x60, RZ ;  /* 0x0000006000057824 */ /* 0x000fe200078e02ff */
[----:B------:R-:W-:Y:S01]  /*13ca0*/  R2UR UR10, R7 ;  /* 0x00000000070a72ca */ /* 0x000fe200000e0000 */
[----:B------:R-:W-:Y:S01]  /*13cb0*/  VIADD R0, R3, 0x1c400 ;  /* 0x0001c40003007836 */ /* 0x000fe20000000000 */
[----:B------:R-:W-:Y:S01]  /*13cc0*/  UIADD3.X UR5, URZ, UR45, URZ, UP0, !UPT ;  /* 0x0000002d3f057290 */ /* 0x000fe200087fe43f */
[----:B------:R-:W-:Y:S01]  /*13cd0*/  VIADD R3, R4, 0x22830 ;  /* 0x0002283004037836 */ /* 0x000fe20000000000 */
[----:B------:R-:W-:Y:S01]  /*13ce0*/  UMOV UR6, 0x0 ;  /* 0x0000000000067882 */ /* 0x000fe20000000000 */
[----:B------:R-:W-:-:S10]  /*13cf0*/  UMOV UR7, 0x14f00000 ;  /* 0x14f0000000077882 */ /* 0x000fd40000000000 */
.L_x_11137:
        /* <DEDUP_REMOVED lines=13> */
.L_x_11225:
[----:B------:R-:W-:Y:S05]  /*13dd0*/  BSYNC B1 ;  /* 0x0000000000017941 */ /* 0x000fea0003800000 */
.L_x_11138:
        /* <DEDUP_REMOVED lines=11> */
.L_x_11141:
[----:B------:R-:W-:Y:S05]  /*13e90*/  BSYNC B1 ;  /* 0x0000000000017941 */ /* 0x000fea0003800000 */
.L_x_11140:
        /* <DEDUP_REMOVED lines=9> */
.L_x_11142:
        /* <DEDUP_REMOVED lines=15> */
.L_x_11143:
        /* <DEDUP_REMOVED lines=15> */
.L_x_11144:
        /* <DEDUP_REMOVED lines=15> */
.L_x_11145:
        /* <DEDUP_REMOVED lines=10> */
.L_x_11131:
[----:B------:R-:W-:Y:S05]  /*142a0*/  BSYNC B0 ;  /* 0x0000000000007941 */ /* 0x000fea0003800000 */
.L_x_11130:
[----:B------:R-:W-:-:S06]  /*142b0*/  UIADD3 UR4, UR39, -0x3, URZ ;  /* 0xfffffffd27047890 */ /* 0x000fcc000fffe03f */
[----:B------:R-:W-:-:S07]  /*142c0*/  IMAD.U32 R0, RZ, RZ, UR4 ;  /* 0x00000004ff007e24 */ /* 0x000fce000f8e00ff */
.L_x_11129:
[----:B------:R-:W-:Y:S01]  /*142d0*/  ULOP3.LUT UR4, URZ, UR39, URZ, 0x33, !UPT ;  /* 0x000000273f047292 */ /* 0x000fe2000f8e333f */
[----:B------:R-:W-:Y:S01]  /*142e0*/  VIADD R6, R6, 0xfffffffe ;  /* 0xfffffffe06067836 */ /* 0x000fe20000000000 */
[----:B------:R-:W-:Y:S04]  /*142f0*/  BSSY B0, `(.L_x_11128) ;  /* 0x000013a000007945 */ /* 0x000fe80003800000 */
[----:B------:R-:W-:-:S13]  /*14300*/  ISETP.NE.AND P0, PT, R6, UR4, PT ;  /* 0x0000000406007c0c */ /* 0x000fda000bf05270 */
[----:B------:R-:W-:Y:S05]  /*14310*/  @!P0 BRA `(.L_x_11146) ;  /* 0x0000001000dc8947 */ /* 0x000fea0003800000 */
.L_x_11179:
        /* <DEDUP_REMOVED lines=33> */
.L_x_11149:
        /* <DEDUP_REMOVED lines=8> */
.L_x_11226:
[----:B------:R-:W-:Y:S05]  /*145b0*/  BSYNC B2 ;  /* 0x0000000000027941 */ /* 0x000fea0003800000 */
.L_x_11150:
        /* <DEDUP_REMOVED lines=9> */
.L_x_11153:
[----:B------:R-:W-:Y:S05]  /*14650*/  BSYNC B2 ;  /* 0x0000000000027941 */ /* 0x000fea0003800000 */
.L_x_11152:
        /* <DEDUP_REMOVED lines=11> */
.L_x_11154:
        /* <DEDUP_REMOVED lines=13> */
.L_x_11227:
[----:B------:R-:W-:Y:S05]  /*147e0*/  BSYNC B2 ;  /* 0x0000000000027941 */ /* 0x000fea0003800000 */
.L_x_11155:
        /* <DEDUP_REMOVED lines=11> */
.L_x_11158:
[----:B------:R-:W-:Y:S05]  /*148a0*/  BSYNC B2 ;  /* 0x0000000000027941 */ /* 0x000fea0003800000 */
.L_x_11157:
        /* <DEDUP_REMOVED lines=9> */
.L_x_11159:
        /* <DEDUP_REMOVED lines=15> */
.L_x_11160:
        /* <DEDUP_REMOVED lines=15> */
.L_x_11161:
        /* <DEDUP_REMOVED lines=15> */
.L_x_11162:
        /* <DEDUP_REMOVED lines=10> */
.L_x_11148:
[----:B------:R-:W-:Y:S05]  /*14cb0*/  BSYNC B1 ;  /* 0x0000000000017941 */ /* 0x000fea0003800000 */
.L_x_11147:
[----:B------:R-:W-:Y:S01]  /*14cc0*/  VIADD R6, R6, 0x1 ;  /* 0x0000000106067836 */ /* 0x000fe20000000000 */
[----:B------:R-:W-:Y:S01]  /*14cd0*/  LOP3.LUT P2, RZ, R17, 0x2, RZ, 0xc0, !PT ;  /* 0x0000000211ff7812 */ /* 0x000fe2000784c0ff */
[----:B------:R-:W-:Y:S03]  /*14ce0*/  BSSY B1, `(.L_x_11163) ;  /* 0x0000097000017945 */ /* 0x000fe60003800000 */
[----:B------:R-:W-:-:S04]  /*14cf0*/  ISETP.NE.AND P0, PT, R6, 0x2, PT ;  /* 0x000000020600780c */ /* 0x000fc80003f05270 */
[----:B------:R-:W-:Y:S02]  /*14d00*/  SEL R2, RZ, 0x1, P0 ;  /* 0x00000001ff027807 */ /* 0x000fe40000000000 */
[----:B------:R-:W-:Y:S01]  /*14d10*/  SEL R19, R6, RZ, P0 ;  /* 0x000000ff06137207 */ /* 0x000fe20000000000 */
[----:B------:R-:W-:Y:S01]  /*14d20*/  VIADD R6, R0, 0xffffffff ;  /* 0xffffffff00067836 */ /* 0x000fe20000000000 */
[----:B0-----:R-:W-:-:S05]  /*14d30*/  LOP3.LUT R8, R7, R2, RZ, 0x3c, !PT ;  /* 0x0000000207087212 */ /* 0x001fca00078e3cff */
        /* <DEDUP_REMOVED lines=25> */
.L_x_11165:
        /* <DEDUP_REMOVED lines=8> */
.L_x_11228:
[----:B------:R-:W-:Y:S05]  /*14f50*/  BSYNC B2 ;  /* 0x0000000000027941 */ /* 0x000fea0003800000 */
.L_x_11166:
        /* <DEDUP_REMOVED lines=9> */
.L_x_11169:
[----:B------:R-:W-:Y:S05]  /*14ff0*/  BSYNC B2 ;  /* 0x0000000000027941 */ /* 0x000fea0003800000 */
.L_x_11168:
        /* <DEDUP_REMOVED lines=8> */
[----:B0-----:R-:W-:Y:S01]  /*15080*/  VIADD R8, R4, 0x22830 ;  /* 0x0002283004087836 */ /* 0x001fe20000000000 */
[----:B------:R-:W-:Y:S01]  /*15090*/  UMOV UR6, 0x0 ;  /* 0x0000000000067882 */ /* 0x000fe20000000000 */
[----:B------:R-:W-:-:S10]  /*150a0*/  UMOV UR7, 0x14f00000 ;  /* 0x14f0000000077882 */ /* 0x000fd40000000000 */
.L_x_11170:
        /* <DEDUP_REMOVED lines=13> */
.L_x_11229:
[----:B------:R-:W-:Y:S05]  /*15180*/  BSYNC B2 ;  /* 0x0000000000027941 */ /* 0x000fea0003800000 */
.L_x_11171:
        /* <DEDUP_REMOVED lines=11> */
.L_x_11174:
[----:B------:R-:W-:Y:S05]  /*15240*/  BSYNC B2 ;  /* 0x0000000000027941 */ /* 0x000fea0003800000 */
.L_x_11173:
        /* <DEDUP_REMOVED lines=9> */
.L_x_11175:
        /* <DEDUP_REMOVED lines=15> */
.L_x_11176:
        /* <DEDUP_REMOVED lines=15> */
.L_x_11177:
        /* <DEDUP_REMOVED lines=15> */
.L_x_11178:
        /* <DEDUP_REMOVED lines=10> */
.L_x_11164:
[----:B------:R-:W-:Y:S05]  /*15650*/  BSYNC B1 ;  /* 0x0000000000017941 */ /* 0x000fea0003800000 */
.L_x_11163:
[----:B------:R-:W-:Y:S01]  /*15660*/  ISETP.GT.AND P0, PT, R6, UR38, PT ;  /* 0x0000002606007c0c */ /* 0x000fe2000bf04270 */
[----:B------:R-:W-:-:S12]  /*15670*/  VIADD R0, R0, 0xfffffffe ;  /* 0xfffffffe00007836 */ /* 0x000fd80000000000 */
[----:B------:R-:W-:Y:S05]  /*15680*/  @P0 BRA `(.L_x_11179) ;  /* 0xffffffec00240947 */ /* 0x000fea000383ffff */
.L_x_11146:
[----:B------:R-:W-:Y:S05]  /*15690*/  BSYNC B0 ;  /* 0x0000000000007941 */ /* 0x000fea0003800000 */
.L_x_11128:
[----:B------:R-:W2:Y:S01]  /*156a0*/  LDL.LU R2, [R1+0x4] ;  /* 0x0000040001027983 */ /* 0x000ea20000300800 */
[----:B------:R-:W3:Y:S01]  /*156b0*/  S2R R0, SR_TID.X ;  /* 0x0000000000007919 */ /* 0x000ee20000002100 */
[----:B------:R-:W-:-:S05]  /*156c0*/  VIADD R19, R19, 0x1 ;  /* 0x0000000113137836 */ /* 0x000fca0000000000 */
[----:B------:R-:W-:Y:S02]  /*156d0*/  ISETP.NE.AND P1, PT, R19, 0x2, PT ;  /* 0x000000021300780c */ /* 0x000fe40003f25270 */
[----:B---3--:R-:W-:-:S04]  /*156e0*/  LOP3.LUT R0, R0, 0x7f, RZ, 0xc0, !PT ;  /* 0x0000007f00007812 */ /* 0x008fc800078ec0ff */
[----:B------:R-:W-:Y:S02]  /*156f0*/  ISETP.NE.AND P0, PT, R0, RZ, PT ;  /* 0x000000ff0000720c */ /* 0x000fe40003f05270 */
[----:B------:R-:W-:Y:S01]  /*15700*/  SEL R0, RZ, 0x1, P1 ;  /* 0x00000001ff007807 */ /* 0x000fe20000800000 */
[----:B------:R-:W-:Y:S03]  /*15710*/  BSSY B0, `(.L_x_11180) ;  /* 0x0000011000007945 */ /* 0x000fe60003800000 */
[----:B--2---:R-:W-:-:S05]  /*15720*/  LOP3.LUT R2, R2, R0, RZ, 0x3c, !PT ;  /* 0x0000000002027212 */ /* 0x004fca00078e3cff */
[----:B------:R2:W-:Y:S02]  /*15730*/  STL [R1+0x4], R2 ;  /* 0x0000040201007387 */ /* 0x0005e40000100800 */
[----:B------:R-:W-:Y:S05]  /*15740*/  @P0 BRA `(.L_x_11181) ;  /* 0x0000000000340947 */ /* 0x000fea0003800000 */
[----:B------:R-:W3:Y:S01]  /*15750*/  S2R R5, SR_LANEID ;  /* 0x0000000000057919 */ /* 0x000ee20000000000 */
[----:B------:R-:W-:Y:S01]  /*15760*/  VOTEU.ANY UR4, UPT, PT ;  /* 0x0000000000047886 */ /* 0x000fe200038e0100 */
[----:B-12---:R-:W1:Y:S01]  /*15770*/  LDC.64 R2, c[0x0][0xc80] ;  /* 0x00032000ff027b82 */ /* 0x006e620000000a00 */
[----:B------:R-:W3:Y:S02]  /*15780*/  FLO.U32 R0, UR4 ;  /* 0x0000000400007d00 */ /* 0x000ee400080e0000 */
[----:B---3--:R-:W-:-:S06]  /*15790*/  ISETP.EQ.U32.AND P2, PT, R0, R5, PT ;  /* 0x000000050000720c */ /* 0x008fcc0003f42070 */
[----:B------:R-:W1:Y:S07]  /*157a0*/  POPC R5, UR4 ;  /* 0x0000000400057d09 */ /* 0x000e6e0008000000 */
[----:B-1----:R-:W2:Y:S01]  /*157b0*/  @P2 ATOMG.E.ADD.STRONG.GPU PT, R3, desc[UR46][R2.64], R5 ;  /* 0x00000005020329a8 */ /* 0x002ea200081ee1ee */
[----:B------:R-:W1:Y:S02]  /*157c0*/  S2R R4, SR_LTMASK ;  /* 0x0000000000047919 */ /* 0x000e640000003900 */
[----:B-1----:R-:W-:-:S04]  /*157d0*/  LOP3.LUT R4, R4, UR4, RZ, 0xc0, !PT ;  /* 0x0000000404047c12 */ /* 0x002fc8000f8ec0ff */
[----:B0-----:R-:W0:Y:S01]  /*157e0*/  POPC R7, R4 ;  /* 0x0000000400077309 */ /* 0x001e220000000000 */
[----:B--2---:R-:W0:Y:S02]  /*157f0*/  SHFL.IDX PT, R0, R3, R0, 0x1f ;  /* 0x00001f0003007589 */ /* 0x004e2400000e0000 */
[----:B0-----:R-:W-:-:S05]  /*15800*/  IADD3 R0, R0, UR42, R7 ;  /* 0x0000002a00007c10 */ /* 0x001fca000fffe007 */
[----:B------:R3:W-:Y:S02]  /*15810*/  STL [R1+0xc], R0 ;  /* 0x00000c0001007387 */ /* 0x0007e40000100800 */
.L_x_11181:
[----:B------:R-:W-:Y:S05]  /*15820*/  BSYNC B0 ;  /* 0x0000000000007941 */ /* 0x000fea0003800000 */
.L_x_11180:
[----:B------:R-:W-:-:S07]  /*15830*/  SEL R19, R19, RZ, P1 ;  /* 0x000000ff13137207 */ /* 0x000fce0000800000 */
.L_x_11100:
[----:B------:R-:W-:Y:S05]  /*15840*/  BSYNC B7 ;  /* 0x0000000000077941 */ /* 0x000fea0003800000 */
.L_x_11098:
[----:B--2---:R2:W5:Y:S01]  /*15850*/  LDL R2, [R1+0xc] ;  /* 0x00000c0001027983 */ /* 0x0045620000100800 */
[----:B------:R-:W-:-:S13]  /*15860*/  LOP3.LUT P1, RZ, R17, 0x4, RZ, 0xc0, !PT ;  /* 0x0000000411ff7812 */ /* 0x000fda000782c0ff */
[----:B--2---:R-:W-:Y:S05]  /*15870*/  @!P1 BRA `(.L_x_11182) ;  /* 0x0000000000289947 */ /* 0x004fea0003800000 */
[----:B------:R-:W-:Y:S05]  /*15880*/  WARPSYNC.ALL ;  /* 0x0000000000007948 */ /* 0x000fea0003800000 */
[----:B------:R-:W2:Y:S08]  /*15890*/  S2UR UR5, SR_CgaCtaId ;  /* 0x00000000000579c3 */ /* 0x000eb00000008800 */
[----:B------:R-:W-:Y:S06]  /*158a0*/  BAR.SYNC.DEFER_BLOCKING 0x5, 0x180 ;  /* 0x0146000000007b1d */ /* 0x000fec0000010000 */
[----:B------:R-:W-:-:S02]  /*158b0*/  UMOV UR4, 0x400 ;  /* 0x0000040000047882 */ /* 0x000fc40000000000 */
[----:B--2---:R-:W-:-:S06]  /*158c0*/  ULEA UR4, UR5, UR4, 0x18 ;  /* 0x0000000405047291 */ /* 0x004fcc000f8ec03f */
[----:B-1----:R-:W-:-:S05]  /*158d0*/  IMAD.U32 R18, RZ, RZ, UR4 ;  /* 0x00000004ff127e24 */ /* 0x002fca000f8e00ff */
[----:B-----5:R-:W1:Y:S04]  /*158e0*/  LDS R2, [R18+0x228d0] ;  /* 0x0228d00012027984 */ /* 0x020e680000000800 */
[----:B-1----:R1:W-:Y:S01]  /*158f0*/  STL [R1+0xc], R2 ;  /* 0x00000c0201007387 */ /* 0x0023e20000100800 */
[----:B------:R-:W-:Y:S06]  /*15900*/  BAR.ARV 0x4, 0x180 ;  /* 0x0106000000007b1d */ /* 0x000fec0000002000 */
[----:B------:R-:W-:Y:S05]  /*15910*/  BRA `(.L_x_11183) ;  /* 0x00000000002c7947 */ /* 0x000fea0003800000 */
.L_x_11182:
[----:B------:R-:W-:-:S03]  /*15920*/  UMOV UR4, 0xffffffff ;  /* 0xffffffff00047882 */ /* 0x000fc60000000000 */
[----:B------:R-:W-:Y:S05]  /*15930*/  BRA.DIV UR4, `(.L_x_11184) ;  /* 0x0000001604647947 */ /* 0x000fea000b800000 */
[----:B-----5:R2:W0:Y:S02]  /*15940*/  SHFL.IDX PT, R14, R2, RZ, 0x1f ;  /* 0x00001fff020e7589 */ /* 0x02042400000e0000 */
.L_x_11232:
[----:B-1----:R-:W1:Y:S01]  /*15950*/  @!P0 S2R R3, SR_CgaCtaId ;  /* 0x0000000000038919 */ /* 0x002e620000008800 */
[----:B------:R-:W-:Y:S05]  /*15960*/  WARPSYNC.ALL ;  /* 0x0000000000007948 */ /* 0x000fea0003800000 */
[----:B------:R-:W-:Y:S01]  /*15970*/  BAR.SYNC.DEFER_BLOCKING 0x4, 0x180 ;  /* 0x0106000000007b1d */ /* 0x000fe20000010000 */
[----:B---34-:R-:W-:-:S05]  /*15980*/  @!P0 MOV R0, 0x400 ;  /* 0x0000040000008802 */ /* 0x018fca0000000f00 */
[----:B0-----:R0:W-:Y:S01]  /*15990*/  STL [R1+0xc], R14 ;  /* 0x00000c0e01007387 */ /* 0x0011e20000100800 */
[----:B-1----:R-:W-:-:S05]  /*159a0*/  @!P0 LEA R18, R3, R0, 0x18 ;  /* 0x0000000003128211 */ /* 0x002fca00078ec0ff */
[----:B------:R0:W-:Y:S01]  /*159b0*/  @!P0 STS [R18+0x228d0], R2 ;  /* 0x0228d00212008388 */ /* 0x0001e20000000800 */
[----:B------:R-:W-:Y:S06]  /*159c0*/  BAR.ARV 0x5, 0x180 ;  /* 0x0146000000007b1d */ /* 0x000fec0000002000 */
.L_x_11183:
[----:B---34-:R-:W3:Y:S01]  /*159d0*/  LDL R0, [R1+0xc] ;  /* 0x00000c0001007983 */ /* 0x018ee20000100800 */
[----:B------:R-:W-:Y:S02]  /*159e0*/  ULDC UR4, c[0x0][0xc38] ;  /* 0x00030e0000047ab9 */ /* 0x000fe40000000800 */
[----:B---3--:R-:W-:-:S13]  /*159f0*/  ISETP.GE.AND P0, PT, R0, UR4, PT ;  /* 0x0000000400007c0c */ /* 0x008fda000bf06270 */
[----:B------:R-:W-:Y:S05]  /*15a00*/  @!P0 BRA `(.L_x_11185) ;  /* 0xffffffb800c48947 */ /* 0x000fea000383ffff */
.L_x_11089:
[----:B0-----:R-:W3:Y:S01]  /*15a10*/  LDL.LU R0, [R1+0x18] ;  /* 0x0000180001007983 */ /* 0x001ee20000300800 */
[----:B------:R-:W-:Y:S01]  /*15a20*/  BSSY B0, `(.L_x_11186) ;  /* 0x000000b000007945 */ /* 0x000fe20003800000 */
[----:B------:R-:W0:Y:S01]  /*15a30*/  S2R R5, SR_CgaCtaId ;  /* 0x0000000000057919 */ /* 0x000e220000008800 */
[----:B---3--:R-:W-:-:S05]  /*15a40*/  VIADD R0, R0, 0x1 ;  /* 0x0000000100007836 */ /* 0x008fca0000000000 */
[----:B-12---:R-:W-:-:S04]  /*15a50*/  LEA.HI R2, R0, R0, RZ, 0x1 ;  /* 0x0000000000027211 */ /* 0x006fc800078f08ff */
[----:B------:R-:W-:-:S05]  /*15a60*/  LOP3.LUT R3, R2, 0xfffffffe, RZ, 0xc0, !PT ;  /* 0xfffffffe02037812 */ /* 0x000fca00078ec0ff */
[----:B------:R-:W-:Y:S01]  /*15a70*/  IMAD.IADD R3, R0, 0x1, -R3 ;  /* 0x0000000100037824 */ /* 0x000fe200078e0a03 */
[----:B------:R-:W-:-:S04]  /*15a80*/  MOV R0, 0x400 ;  /* 0x0000040000007802 */ /* 0x000fc80000000f00 */
[----:B0-----:R-:W-:Y:S02]  /*15a90*/  LEA R0, R5, R0, 0x18 ;  /* 0x0000000005007211 */ /* 0x001fe400078ec0ff */
[----:B------:R-:W-:-:S04]  /*15aa0*/  SHF.L.U32 R3, R3, 0x1f, RZ ;  /* 0x0000001f03037819 */ /* 0x000fc800000006ff */
[----:B------:R-:W0:Y:S02]  /*15ab0*/  SYNCS.PHASECHK.TRANS64.TRYWAIT P0, [R0+URZ+0x22820], R3 ;  /* 0x02282003000075a7 */ /* 0x000e24000800017f */
[----:B0-----:R-:W-:Y:S05]  /*15ac0*/  @!P0 BRA `(.L_x_11187) ;  /* 0x0000001400288947 */ /* 0x001fea0003800000 */
.L_x_11233:
[----:B------:R-:W-:Y:S05]  /*15ad0*/  BSYNC B0 ;  /* 0x0000000000007941 */ /* 0x000fea0003800000 */
.L_x_11186:
[----:B------:R-:W-:-:S03]  /*15ae0*/  UMOV UR4, 0xffffffff ;  /* 0xffffffff00047882 */ /* 0x000fc60000000000 */
[----:B------:R-:W-:Y:S05]  /*15af0*/  BRA.DIV UR4, `(.L_x_11188) ;  /* 0x0000001604307947 */ /* 0x000fea000b800000 */
[----:B------:R-:W1:Y:S02]  /*15b00*/  S2R R2, SR_TID.X ;  /* 0x0000000000027919 */ /* 0x000e640000002100 */
[----:B-1----:R-:W-:-:S04]  /*15b10*/  SHF.R.U32.HI R2, RZ, 0x5, R2 ;  /* 0x00000005ff027819 */ /* 0x002fc80000011602 */
[----:B------:R-:W-:-:S05]  /*15b20*/  LOP3.LUT R2, R2, 0x3, RZ, 0xc0, !PT ;  /* 0x0000000302027812 */ /* 0x000fca00078ec0ff */
[----:B------:R1:W2:Y:S02]  /*15b30*/  SHFL.IDX PT, R14, R2, RZ, 0x1f ;  /* 0x00001fff020e7589 */ /* 0x0002a400000e0000 */
.L_x_11236:
[----:B--2---:R-:W-:Y:S01]  /*15b40*/  ISETP.NE.AND P0, PT, R14, RZ, PT ;  /* 0x000000ff0e00720c */ /* 0x004fe20003f05270 */
[----:B------:R-:W-:-:S12]  /*15b50*/  BSSY B0, `(.L_x_11189) ;  /* 0x0000025000007945 */ /* 0x000fd80003800000 */
[----:B------:R-:W-:Y:S05]  /*15b60*/  @P0 BRA `(.L_x_11190) ;  /* 0x00000000008c0947 */ /* 0x000fea0003800000 */
[----:B------:R-:W-:-:S03]  /*15b70*/  UMOV UR4, 0xffffffff ;  /* 0xffffffff00047882 */ /* 0x000fc60000000000 */
[----:B------:R-:W-:Y:S05]  /*15b80*/  BRA.DIV UR4, `(.L_x_11191) ;  /* 0x0000001604407947 */ /* 0x000fea000b800000 */
[----:B------:R-:W-:-:S13]  /*15b90*/  ELECT P6, URZ, PT ;  /* 0x00000000003f782f */ /* 0x000fda00038c0000 */
.L_x_11239:
[----:B------:R-:W-:Y:S05]  /*15ba0*/  @!P6 BRA `(.L_x_11190) ;  /* 0x00000000007ce947 */ /* 0x000fea0003800000 */
[----:B------:R-:W-:-:S06]  /*15bb0*/  ULOP3.LUT UR4, UR41, 0x2, URZ, 0xfc, !UPT ;  /* 0x0000000229047892 */ /* 0x000fcc000f8efc3f */
[----:B-1----:R-:W-:-:S05]  /*15bc0*/  IMAD.U32 R2, RZ, RZ, UR4 ;  /* 0x00000004ff027e24 */ /* 0x002fca000f8e00ff */
[----:B------:R-:W-:-:S13]  /*15bd0*/  ISETP.NE.AND P2, PT, R2, 0x3, PT ;  /* 0x000000030200780c */ /* 0x000fda0003f45270 */
[----:B------:R-:W-:Y:S05]  /*15be0*/  @!P2 BRA `(.L_x_11192) ;  /* 0x000000000004a947 */ /* 0x000fea0003800000 */
[----:B------:R-:W-:Y:S01]  /*15bf0*/  BPT.TRAP 0x1 ;  /* 0x000000040000795c */ /* 0x000fe20000300000 */
.L_x_11192:
[----:B------:R-:W2:Y:S01]  /*15c00*/  LDL.LU R7, [R1+0x4] ;  /* 0x0000040001077983 */ /* 0x000ea20000300800 */
[----:B------:R-:W-:Y:S02]  /*15c10*/  VIADD R2, R0, 0x22840 ;  /* 0x0002284000027836 */ /* 0x000fe40000000000 */
[C---:B0-----:R-:W-:Y:S02]  /*15c20*/  VIADD R3, R19.reuse, 0x1 ;  /* 0x0000000113037836 */ /* 0x041fe40000000000 */
[----:B------:R-:W-:-:S03]  /*15c30*/  IMAD R6, R19, 0x8, R2 ;  /* 0x0000000813067824 */ /* 0x000fc600078e0202 */
        /* <DEDUP_REMOVED lines=9> */
.L_x_11240:
[----:B------:R-:W1:Y:S02]  /*15cd0*/  SYNCS.PHASECHK.TRANS64.TRYWAIT P0, [R7+URZ], R2 ;  /* 0x00000002070075a7 */ /* 0x000e64000800017f */
[----:B-1----:R-:W-:Y:S05]  /*15ce0*/  @!P0 BRA `(.L_x_11194) ;  /* 0x00000014001c8947 */ /* 0x002fea0003800000 */
.L_x_11241:
[----:B------:R-:W-:Y:S05]  /*15cf0*/  @!P2 BRA `(.L_x_11195) ;  /* 0x000000000004a947 */ /* 0x000fea0003800000 */
[----:B------:R-:W-:Y:S01]  /*15d00*/  BPT.TRAP 0x1 ;  /* 0x000000040000795c */ /* 0x000fe20000300000 */
.L_x_11195:
[----:B------:R-:W-:-:S04]  /*15d10*/  VIADD R0, R0, 0x22860 ;  /* 0x0002286000007836 */ /* 0x000fc80000000000 */
[----:B------:R-:W-:-:S04]  /*15d20*/  IMAD R4, R19, 0x8, R0 ;  /* 0x0000000813047824 */ /* 0x000fc800078e0200 */
[----:B------:R-:W2:Y:S02]  /*15d30*/  SYNCS.PHASECHK.TRANS64.TRYWAIT P0, [R4+URZ], R5 ;  /* 0x00000005040075a7 */ /* 0x000ea4000800017f */
[----:B--2---:R-:W-:Y:S05]  /*15d40*/  @!P0 BRA `(.L_x_11196) ;  /* 0x0000001400188947 */ /* 0x004fea0003800000 */
.L_x_11242:
[----:B------:R-:W-:-:S07]  /*15d50*/  IMAD R3, R3, 0x8, R0 ;  /* 0x0000000803037824 */ /* 0x000fce00078e0200 */
.L_x_11197:
[----:B---3--:R3:W4:Y:S02]  /*15d60*/  SYNCS.PHASECHK.TRANS64.TRYWAIT P0, [R3+URZ], R2 ;  /* 0x00000002030075a7 */ /* 0x008724000800017f */
[----:B----4-:R-:W-:Y:S05]  /*15d70*/  @!P0 NANOSLEEP.SYNCS 0x989680 ;  /* 0x009896800000895d */ /* 0x010fea0003900000 */
[----:B------:R-:W4:Y:S02]  /*15d80*/  @!P0 SYNCS.PHASECHK.TRANS64 P0, [R3+URZ], R2 ;  /* 0x00000002030085a7 */ /* 0x000f24000800007f */
[----:B----4-:R-:W-:Y:S05]  /*15d90*/  @!P0 BRA `(.L_x_11197) ;  /* 0xfffffffc00f08947 */ /* 0x010fea000383ffff */
.L_x_11190:
[----:B------:R-:W-:Y:S05]  /*15da0*/  BSYNC B0 ;  /* 0x0000000000007941 */ /* 0x000fea0003800000 */
.L_x_11189:
[----:B------:R-:W-:Y:S05]  /*15db0*/  EXIT ;  /* 0x000000000000794d */ /* 0x000fea0003800000 */
.L_x_11002:
[----:B0-----:R0:W1:Y:S02]  /*15dc0*/  SYNCS.PHASECHK.TRANS64.TRYWAIT P0, [R3+URZ+0x22800], R0 ;  /* 0x02280000030075a7 */ /* 0x001064000800017f */
[----:B-1----:R-:W-:Y:S05]  /*15dd0*/  @!P0 NANOSLEEP.SYNCS 0x989680 ;  /* 0x009896800000895d */ /* 0x002fea0003900000 */
[----:B------:R-:W1:Y:S02]  /*15de0*/  @!P0 SYNCS.PHASECHK.TRANS64 P0, [R3+URZ+0x22800], R0 ;  /* 0x02280000030085a7 */ /* 0x000e64000800007f */
[----:B-1----:R-:W-:Y:S05]  /*15df0*/  @!P0 BRA `(.L_x_11002) ;  /* 0xfffffffc00f08947 */ /* 0x002fea000383ffff */
[----:B------:R-:W-:Y:S05]  /*15e00*/  BRA `(.L_x_11198) ;  /* 0xfffffebc00b07947 */ /* 0x000fea000383ffff */
.L_x_11006:
[----:B-1----:R-:W-:-:S04]  /*15e10*/  IMAD.U32 R5, RZ, RZ, UR23 ;  /* 0x00000017ff057e24 */ /* 0x002fc8000f8e00ff */
[----:B------:R1:W2:Y:S03]  /*15e20*/  SYNCS.PHASECHK.TRANS64.TRYWAIT P1, [R5+URZ+0x22830], R10 ;  /* 0x0228300a050075a7 */ /* 0x0002a6000802017f */
[----:B--2---:R-:W-:Y:S05]  /*15e30*/  @!P1 NANOSLEEP.SYNCS 0x989680 ;  /* 0x009896800000995d */ /* 0x004fea0003900000 */
[----:B------:R-:W2:Y:S02]  /*15e40*/  @!P1 SYNCS.PHASECHK.TRANS64 P1, [R5+URZ+0x22830], R10 ;  /* 0x0228300a050095a7 */ /* 0x000ea4000802007f */
[----:B--2---:R-:W-:Y:S05]  /*15e50*/  @!P1 BRA `(.L_x_11006) ;  /* 0xfffffffc00ec9947 */ /* 0x004fea000383ffff */
[----:B------:R-:W-:Y:S05]  /*15e60*/  BRA `(.L_x_11005) ;  /* 0xfffffebc00d87947 */ /* 0x000fea000383ffff */
.L_x_11018:
[----:B-1----:R-:W-:-:S04]  /*15e70*/  IMAD.U32 R11, RZ, RZ, UR23 ;  /* 0x00000017ff0b7e24 */ /* 0x002fc8000f8e00ff */
[----:B------:R1:W2:Y:S03]  /*15e80*/  SYNCS.PHASECHK.TRANS64.TRYWAIT P1, [R11+URZ+0x22850], R10 ;  /* 0x0228500a0b0075a7 */ /* 0x0002a6000802017f */
[----:B--2---:R-:W-:Y:S05]  /*15e90*/  @!P1 NANOSLEEP.SYNCS 0x989680 ;  /* 0x009896800000995d */ /* 0x004fea0003900000 */
[----:B------:R-:W2:Y:S02]  /*15ea0*/  @!P1 SYNCS.PHASECHK.TRANS64 P1, [R11+URZ+0x22850], R10 ;  /* 0x0228500a0b0095a7 */ /* 0x000ea4000802007f */
[----:B--2---:R-:W-:Y:S05]  /*15eb0*/  @!P1 BRA `(.L_x_11018) ;  /* 0xfffffffc00ec9947 */ /* 0x004fea000383ffff */
[----:B------:R-:W-:Y:S05]  /*15ec0*/  BRA `(.L_x_11017) ;  /* 0xfffffee800187947 */ /* 0x000fea000383ffff */
.L_x_11026:
[----:B-1----:R-:W-:-:S04]  /*15ed0*/  IMAD.U32 R7, RZ, RZ, UR28 ;  /* 0x0000001cff077e24 */ /* 0x002fc8000f8e00ff */
[----:B------:R1:W2:Y:S03]  /*15ee0*/  SYNCS.PHASECHK.TRANS64.TRYWAIT P1, [R7+URZ+0x22830], R8 ;  /* 0x02283008070075a7 */ /* 0x0002a6000802017f */
[----:B--2---:R-:W-:Y:S05]  /*15ef0*/  @!P1 NANOSLEEP.SYNCS 0x989680 ;  /* 0x009896800000995d */ /* 0x004fea0003900000 */
[----:B------:R-:W2:Y:S02]  /*15f00*/  @!P1 SYNCS.PHASECHK.TRANS64 P1, [R7+URZ+0x22830], R8 ;  /* 0x02283008070095a7 */ /* 0x000ea4000802007f */
[----:B--2---:R-:W-:Y:S05]  /*15f10*/  @!P1 BRA `(.L_x_11026) ;  /* 0xfffffffc00ec9947 */ /* 0x004fea000383ffff */
[----:B------:R-:W-:Y:S05]  /*15f20*/  BRA `(.L_x_11025) ;  /* 0xfffffeec00ac7947 */ /* 0x000fea000383ffff */
.L_x_11038:
[----:B-1----:R1:W2:Y:S02]  /*15f30*/  SYNCS.PHASECHK.TRANS64.TRYWAIT P1, [R177+URZ+0x22850], R8 ;  /* 0x02285008b10075a7 */ /* 0x0022a4000802017f */
[----:B--2---:R-:W-:Y:S05]  /*15f40*/  @!P1 NANOSLEEP.SYNCS 0x989680 ;  /* 0x009896800000995d */ /* 0x004fea0003900000 */
[----:B------:R-:W2:Y:S02]  /*15f50*/  @!P1 SYNCS.PHASECHK.TRANS64 P1, [R177+URZ+0x22850], R8 ;  /* 0x02285008b10095a7 */ /* 0x000ea4000802007f */
[----:B--2---:R-:W-:Y:S05]  /*15f60*/  @!P1 BRA `(.L_x_11038) ;  /* 0xfffffffc00f09947 */ /* 0x004fea000383ffff */
[----:B------:R-:W-:Y:S05]  /*15f70*/  BRA `(.L_x_11037) ;  /* 0xffffff1c00f87947 */ /* 0x000fea000383ffff */
.L_x_11047:
[----:B-1----:R-:W-:-:S04]  /*15f80*/  IMAD.U32 R4, RZ, RZ, UR26 ;  /* 0x0000001aff047e24 */ /* 0x002fc8000f8e00ff */
[----:B------:R1:W2:Y:S03]  /*15f90*/  SYNCS.PHASECHK.TRANS64.TRYWAIT P2, [R4+URZ+0x22830], R3 ;  /* 0x02283003040075a7 */ /* 0x0002a6000804017f */
[----:B--2---:R-:W-:Y:S05]  /*15fa0*/  @!P2 NANOSLEEP.SYNCS 0x989680 ;  /* 0x009896800000a95d */ /* 0x004fea0003900000 */
[----:B------:R-:W2:Y:S02]  /*15fb0*/  @!P2 SYNCS.PHASECHK.TRANS64 P2, [R4+URZ+0x22830], R3 ;  /* 0x022830030400a5a7 */ /* 0x000ea4000804007f */
[----:B--2---:R-:W-:Y:S05]  /*15fc0*/  @!P2 BRA `(.L_x_11047) ;  /* 0xfffffffc00eca947 */ /* 0x004fea000383ffff */
[----:B------:R-:W-:Y:S05]  /*15fd0*/  BRA `(.L_x_11046) ;  /* 0xffffff2400bc7947 */ /* 0x000fea000383ffff */
.L_x_11051:
[----:B-1----:R1:W2:Y:S02]  /*15fe0*/  SYNCS.PHASECHK.TRANS64.TRYWAIT P2, [R178+URZ+0x22850], R3 ;  /* 0x02285003b20075a7 */ /* 0x0022a4000804017f */
[----:B--2---:R-:W-:Y:S05]  /*15ff0*/  @!P2 NANOSLEEP.SYNCS 0x989680 ;  /* 0x009896800000a95d */ /* 0x004fea0003900000 */
[----:B------:R-:W2:Y:S02]  /*16000*/  @!P2 SYNCS.PHASECHK.TRANS64 P2, [R178+URZ+0x22850], R3 ;  /* 0x02285003b200a5a7 */ /* 0x000ea4000804007f */
[----:B--2---:R-:W-:Y:S05]  /*16010*/  @!P2 BRA `(.L_x_11051) ;  /* 0xfffffffc00f0a947 */ /* 0x004fea000383ffff */
[----:B------:R-:W-:Y:S05]  /*16020*/  BRA `(.L_x_11050) ;  /* 0xffffff4400607947 */ /* 0x000fea000383ffff */
.L_x_11057:
[----:B-1----:R-:W-:-:S04]  /*16030*/  IMAD.U32 R5, RZ, RZ, UR28 ;  /* 0x0000001cff057e24 */ /* 0x002fc8000f8e00ff */
[----:B------:R1:W2:Y:S03]  /*16040*/  SYNCS.PHASECHK.TRANS64.TRYWAIT P1, [R5+URZ+0x22830], R6 ;  /* 0x02283006050075a7 */ /* 0x0002a6000802017f */
[----:B--2---:R-:W-:Y:S05]  /*16050*/  @!P1 NANOSLEEP.SYNCS 0x989680 ;  /* 0x009896800000995d */ /* 0x004fea0003900000 */
[----:B------:R-:W2:Y:S02]  /*16060*/  @!P1 SYNCS.PHASECHK.TRANS64 P1, [R5+URZ+0x22830], R6 ;  /* 0x02283006050095a7 */ /* 0x000ea4000802007f */
[----:B--2---:R-:W-:Y:S05]  /*16070*/  @!P1 BRA `(.L_x_11057) ;  /* 0xfffffffc00ec9947 */ /* 0x004fea000383ffff */
[----:B------:R-:W-:Y:S05]  /*16080*/  BRA `(.L_x_11056) ;  /* 0xffffff4800787947 */ /* 0x000fea000383ffff */
.L_x_11069:
[----:B-1----:R1:W2:Y:S02]  /*16090*/  SYNCS.PHASECHK.TRANS64.TRYWAIT P1, [R181+URZ+0x22850], R6 ;  /* 0x02285006b50075a7 */ /* 0x0022a4000802017f */
[----:B--2---:R-:W-:Y:S05]  /*160a0*/  @!P1 NANOSLEEP.SYNCS 0x989680 ;  /* 0x009896800000995d */ /* 0x004fea0003900000 */
[----:B------:R-:W2:Y:S02]  /*160b0*/  @!P1 SYNCS.PHASECHK.TRANS64 P1, [R181+URZ+0x22850], R6 ;  /* 0x02285006b50095a7 */ /* 0x000ea4000802007f */
[----:B--2---:R-:W-:Y:S05]  /*160c0*/  @!P1 BRA `(.L_x_11069) ;  /* 0xfffffffc00f09947 */ /* 0x004fea000383ffff */
[----:B------:R-:W-:Y:S05]  /*160d0*/  BRA `(.L_x_11068) ;  /* 0xffffff7800c47947 */ /* 0x000fea000383ffff */
.L_x_11106:
[----:B------:R-:W-:Y:S02]  /*160e0*/  IMAD.MOV.U32 R13, RZ, RZ, R4 ;  /* 0x000000ffff0d7224 */ /* 0x000fe400078e0004 */
[----:B------:R-:W-:Y:S02]  /*160f0*/  IMAD.MOV.U32 R12, RZ, RZ, RZ ;  /* 0x000000ffff0c7224 */ /* 0x000fe400078e00ff */
[----:B------:R-:W-:Y:S02]  /*16100*/  IMAD.MOV.U32 R11, RZ, RZ, 0x1f ;  /* 0x0000001fff0b7424 */ /* 0x000fe400078e00ff */
[----:B------:R-:W-:-:S07]  /*16110*/  IMAD.MOV.U32 R15, RZ, RZ, -0x1 ;  /* 0xffffffffff0f7424 */ /* 0x000fce00078e00ff */
[----:B0-----:R-:W-:Y:S05]  /*16120*/  WARPSYNC.COLLECTIVE R15, `(.L_x_11199) ;  /* 0x000000000f087348 */ /* 0x001fea0003c00000 */
[----:B------:R1:W2:Y:S02]  /*16130*/  SHFL.IDX P6, R14, R13, R12, R11 ;  /* 0x0000000c0d0e7389 */ /* 0x0002a400000c000b */
[----:B012---:R-:W-:Y:S01]  /*16140*/  ENDCOLLECTIVE ;  /* 0x000000000000791b */ /* 0x007fe20003800000 */
.L_x_11199:
[----:B------:R-:W-:Y:S05]  /*16150*/  BRA `(.L_x_11200) ;  /* 0xffffffc000987947 */ /* 0x000fea000383ffff */
.L_x_11108:
[----:B------:R-:W-:Y:S01]  /*16160*/  BSSY B0, `(.L_x_11201) ;  /* 0x0000006000007945 */ /* 0x000fe20003800000 */
[----:B------:R-:W-:-:S07]  /*16170*/  IMAD.MOV.U32 R15, RZ, RZ, -0x1 ;  /* 0xffffffffff0f7424 */ /* 0x000fce00078e00ff */
[----:B01----:R-:W-:Y:S05]  /*16180*/  WARPSYNC.COLLECTIVE R15, `(.L_x_11202) ;  /* 0x000000000f0c7348 */ /* 0x003fea0003c00000 */
[----:B------:R-:W-:Y:S02]  /*16190*/  ELECT P6, UR62, PT ;  /* 0x00000000003e782f */ /* 0x000fe400038c0000 */
[----:B------:R-:W-:Y:S01]  /*161a0*/  MOV R14, UR62 ;  /* 0x0000003e000e7c02 */ /* 0x000fe20008000f00 */
[----:B01----:R-:W-:Y:S10]  /*161b0*/  ENDCOLLECTIVE ;  /* 0x000000000000791b */ /* 0x003ff40003800000 */
.L_x_11202:
[----:B------:R-:W-:Y:S05]  /*161c0*/  BSYNC B0 ;  /* 0x0000000000007941 */ /* 0x000fea0003800000 */
.L_x_11201:
[----:B------:R-:W-:Y:S05]  /*161d0*/  BRA `(.L_x_11203) ;  /* 0xffffffc0009c7947 */ /* 0x000fea000383ffff */
.L_x_11110:
[----:B0-----:R0:W2:Y:S02]  /*161e0*/  SYNCS.PHASECHK.TRANS64.TRYWAIT P0, [R3+URZ+0x22840], R0 ;  /* 0x02284000030075a7 */ /* 0x0010a4000800017f */
[----:B--2---:R-:W-:Y:S05]  /*161f0*/  @!P0 NANOSLEEP.SYNCS 0x989680 ;  /* 0x009896800000895d */ /* 0x004fea0003900000 */
[----:B------:R-:W2:Y:S02]  /*16200*/  @!P0 SYNCS.PHASECHK.TRANS64 P0, [R3+URZ+0x22840], R0 ;  /* 0x02284000030085a7 */ /* 0x000ea4000800007f */
[----:B--2---:R-:W-:Y:S05]  /*16210*/  @!P0 BRA `(.L_x_11110) ;  /* 0xfffffffc00f08947 */ /* 0x004fea000383ffff */
[----:B------:R-:W-:Y:S05]  /*16220*/  BRA `(.L_x_11204) ;  /* 0xffffffc400007947 */ /* 0x000fea000383ffff */
.L_x_11114:
        /* <DEDUP_REMOVED lines=10> */
.L_x_11205:
[----:B------:R-:W0:Y:S01]  /*162d0*/  S2R R9, SR_TID.X ;  /* 0x0000000000097919 */ /* 0x000e220000002100 */
[----:B------:R-:W-:Y:S02]  /*162e0*/  IMAD.MOV.U32 R13, RZ, RZ, R0 ;  /* 0x000000ffff0d7224 */ /* 0x000fe400078e0000 */
[----:B------:R-:W-:-:S07]  /*162f0*/  IMAD.MOV.U32 R5, RZ, RZ, R14 ;  /* 0x000000ffff057224 */ /* 0x000fce00078e000e */
[----:B0-----:R-:W-:Y:S05]  /*16300*/  WARPSYNC.COLLECTIVE R15, `(.L_x_11206) ;  /* 0x000000000f087348 */ /* 0x001fea0003c00000 */
[----:B------:R1:W2:Y:S02]  /*16310*/  SHFL.IDX P6, R14, R13, R12, R11 ;  /* 0x0000000c0d0e7389 */ /* 0x0002a400000c000b */
[----:B012---:R-:W-:Y:S01]  /*16320*/  ENDCOLLECTIVE ;  /* 0x000000000000791b */ /* 0x007fe20003800000 */
.L_x_11206:
        /* <DEDUP_REMOVED lines=9> */
.L_x_11207:
[----:B------:R-:W-:-:S05]  /*163c0*/  @!P1 LEA R6, P2, R8, R6, 0x1 ;  /* 0x0000000608069211 */ /* 0x000fca00078408ff */
[----:B------:R-:W-:-:S04]  /*163d0*/  @!P1 IMAD.X R5, RZ, RZ, R5, P2 ;  /* 0x000000ffff059224 */ /* 0x000fc800010e0605 */
[----:B------:R-:W-:Y:S02]  /*163e0*/  @!P1 IMAD.MOV.U32 R7, RZ, RZ, R5 ;  /* 0x000000ffff079224 */ /* 0x000fe400078e0005 */
[----:B------:R-:W-:Y:S02]  /*163f0*/  IMAD.MOV.U32 R13, RZ, RZ, R0 ;  /* 0x000000ffff0d7224 */ /* 0x000fe400078e0000 */
[C---:B------:R-:W-:Y:S01]  /*16400*/  VIADD R5, R2.reuse, 0x10 ;  /* 0x0000001002057836 */ /* 0x040fe20000000000 */
[----:B------:R-:W-:Y:S01]  /*16410*/  @!PT LDS RZ, [RZ] ;  /* 0x00000000fffff984 */ /* 0x000fe20000000800 */
[----:B------:R-:W-:Y:S01]  /*16420*/  @!PT LDS RZ, [RZ] ;  /* 0x00000000fffff984 */ /* 0x000fe20000000800 */
[----:B------:R-:W-:Y:S01]  /*16430*/  @!PT LDS RZ, [RZ] ;  /* 0x00000000fffff984 */ /* 0x000fe20000000800 */
[----:B------:R0:W-:Y:S04]  /*16440*/  @!P1 LDGSTS.E.BYPASS.LTC128B.128 [R10+0x18400], desc[UR46][R6.64], !P0 ;  /* 0x18400000060a9fae */ /* 0x0001e8000c101d6e */
[----:B------:R-:W-:Y:S01]  /*16450*/  ISETP.GE.AND P1, PT, R5, R3, PT ;  /* 0x000000030500720c */ /* 0x000fe20003f26270 */
[----:B------:R-:W-:-:S02]  /*16460*/  VIADD R5, R2, 0x20 ;  /* 0x0000002002057836 */ /* 0x000fc40000000000 */
[----:B------:R-:W-:-:S10]  /*16470*/  IMAD.MOV.U32 R8, RZ, RZ, R14 ;  /* 0x000000ffff087224 */ /* 0x000fd400078e000e */
[----:B0-----:R-:W-:Y:S05]  /*16480*/  WARPSYNC.COLLECTIVE R15, `(.L_x_11208) ;  /* 0x000000000f087348 */ /* 0x001fea0003c00000 */
[----:B------:R1:W2:Y:S02]  /*16490*/  SHFL.IDX P6, R14, R13, R12, R11 ;  /* 0x0000000c0d0e7389 */ /* 0x0002a400000c000b */
[----:B012---:R-:W-:Y:S01]  /*164a0*/  ENDCOLLECTIVE ;  /* 0x000000000000791b */ /* 0x007fe20003800000 */
.L_x_11208:
[----:B------:R-:W-:-:S05]  /*164b0*/  IMAD.SHL.U32 R7, R9, 0x8, RZ ;  /* 0x0000000809077824 */ /* 0x000fca00078e00ff */
[----:B------:R-:W-:Y:S01]  /*164c0*/  LOP3.LUT R7, R7, 0x38, RZ, 0xc0, !PT ;  /* 0x0000003807077812 */ /* 0x000fe200078ec0ff */
[----:B------:R-:W-:Y:S02]  /*164d0*/  IMAD.MOV.U32 R13, RZ, RZ, R4 ;  /* 0x000000ffff0d7224 */ /* 0x000fe400078e0004 */
[----:B------:R-:W-:Y:S02]  /*164e0*/  IMAD.MOV.U32 R12, RZ, RZ, 0x2 ;  /* 0x00000002ff0c7424 */ /* 0x000fe400078e00ff */
[----:B------:R-:W-:-:S07]  /*164f0*/  IMAD.MOV.U32 R9, RZ, RZ, R14 ;  /* 0x000000ffff097224 */ /* 0x000fce00078e000e */
[----:B------:R-:W-:Y:S05]  /*16500*/  WARPSYNC.COLLECTIVE R15, `(.L_x_11209) ;  /* 0x000000000f087348 */ /* 0x000fea0003c00000 */
[----:B------:R0:W1:Y:S02]  /*16510*/  SHFL.IDX P6, R14, R13, R12, R11 ;  /* 0x0000000c0d0e7389 */ /* 0x00006400000c000b */
[----:B01----:R-:W-:Y:S01]  /*16520*/  ENDCOLLECTIVE ;  /* 0x000000000000791b */ /* 0x003fe20003800000 */
.L_x_11209:
[----:B------:R-:W-:Y:S02]  /*16530*/  @!P1 LEA R6, P2, R7, R9, 0x1 ;  /* 0x0000000907069211 */ /* 0x000fe400078408ff */
[----:B------:R-:W0:Y:S03]  /*16540*/  S2R R9, SR_TID.X ;  /* 0x0000000000097919 */ /* 0x000e260000002100 */
[----:B------:R-:W-:Y:S02]  /*16550*/  @!P1 IMAD.X R7, RZ, RZ, R8, P2 ;  /* 0x000000ffff079224 */ /* 0x000fe400010e0608 */
[----:B------:R-:W-:-:S03]  /*16560*/  VIADD R8, R2, 0x60 ;  /* 0x0000006002087836 */ /* 0x000fc60000000000 */
[----:B------:R-:W-:Y:S01]  /*16570*/  @!PT LDS RZ, [RZ] ;  /* 0x00000000fffff984 */ /* 0x000fe20000000800 */
[----:B------:R-:W-:Y:S01]  /*16580*/  @!PT LDS RZ, [RZ] ;  /* 0x00000000fffff984 */ /* 0x000fe20000000800 */
[----:B------:R-:W-:Y:S01]  /*16590*/  @!PT LDS RZ, [RZ] ;  /* 0x00000000fffff984 */ /* 0x000fe20000000800 */
[----:B------:R1:W-:Y:S01]  /*165a0*/  @!P1 LDGSTS.E.BYPASS.LTC128B.128 [R10+0x18c00], desc[UR46][R6.64], !P0 ;  /* 0x18c00000060a9fae */ /* 0x0003e2000c101d6e */
[----:B------:R-:W-:Y:S01]  /*165b0*/  IMAD.MOV.U32 R13, RZ, RZ, R0 ;  /* 0x000000ffff0d7224 */ /* 0x000fe200078e0000 */
[----:B------:R-:W-:Y:S01]  /*165c0*/  ISETP.GE.AND P1, PT, R5, R3, PT ;  /* 0x000000030500720c */ /* 0x000fe20003f26270 */
[----:B------:R-:W-:-:S12]  /*165d0*/  IMAD.MOV.U32 R5, RZ, RZ, R14 ;  /* 0x000000ffff057224 */ /* 0x000fd800078e000e */
[----:B01----:R-:W-:Y:S05]  /*165e0*/  WARPSYNC.COLLECTIVE R15, `(.L_x_11210) ;  /* 0x000000000f087348 */ /* 0x003fea0003c00000 */
[----:B------:R2:W3:Y:S02]  /*165f0*/  SHFL.IDX P6, R14, R13, R12, R11 ;  /* 0x0000000c0d0e7389 */ /* 0x0004e400000c000b */
[----:B0123--:R-:W-:Y:S01]  /*16600*/  ENDCOLLECTIVE ;  /* 0x000000000000791b */ /* 0x00ffe20003800000 */
.L_x_11210:
[----:B------:R-:W-:Y:S02]  /*16610*/  IMAD.SHL.U32 R9, R9, 0x8, RZ ;  /* 0x0000000809097824 */ /* 0x000fe400078e00ff */
[----:B------:R-:W-:Y:S02]  /*16620*/  IMAD.MOV.U32 R13, RZ, RZ, R4 ;  /* 0x000000ffff0d7224 */ /* 0x000fe400078e0004 */
[----:B------:R-:W-:Y:S01]  /*16630*/  IMAD.MOV.U32 R12, RZ, RZ, 0x3 ;  /* 0x00000003ff0c7424 */ /* 0x000fe200078e00ff */
[----:B------:R-:W-:Y:S01]  /*16640*/  LOP3.LUT R9, R9, 0x38, RZ, 0xc0, !PT ;  /* 0x0000003809097812 */ /* 0x000fe200078ec0ff */
[----:B------:R-:W-:-:S07]  /*16650*/  IMAD.MOV.U32 R6, RZ, RZ, R14 ;  /* 0x000000ffff067224 */ /* 0x000fce00078e000e */
[----:B------:R-:W-:Y:S05]  /*16660*/  WARPSYNC.COLLECTIVE R15, `(.L_x_11211) ;  /* 0x000000000f087348 */ /* 0x000fea0003c00000 */
[----:B------:R0:W1:Y:S02]  /*16670*/  SHFL.IDX P6, R14, R13, R12, R11 ;  /* 0x0000000c0d0e7389 */ /* 0x00006400000c000b */
[----:B01----:R-:W-:Y:S01]  /*16680*/  ENDCOLLECTIVE ;  /* 0x000000000000791b */ /* 0x003fe20003800000 */
.L_x_11211:
        /* <DEDUP_REMOVED lines=14> */
.L_x_11212:
[----:B------:R-:W-:Y:S02]  /*16770*/  IMAD.MOV.U32 R13, RZ, RZ, R4 ;  /* 0x000000ffff0d7224 */ /* 0x000fe400078e0004 */
[----:B------:R-:W-:Y:S02]  /*16780*/  IMAD.MOV.U32 R12, RZ, RZ, 0x4 ;  /* 0x00000004ff0c7424 */ /* 0x000fe400078e00ff */
[----:B------:R-:W-:-:S07]  /*16790*/  IMAD.MOV.U32 R6, RZ, RZ, R14 ;  /* 0x000000ffff067224 */ /* 0x000fce00078e000e */
[----:B------:R-:W-:Y:S05]  /*167a0*/  WARPSYNC.COLLECTIVE R15, `(.L_x_11213) ;  /* 0x000000000f087348 */ /* 0x000fea0003c00000 */
[----:B------:R0:W1:Y:S02]  /*167b0*/  SHFL.IDX P6, R14, R13, R12, R11 ;  /* 0x0000000c0d0e7389 */ /* 0x00006400000c000b */
[----:B01----:R-:W-:Y:S01]  /*167c0*/  ENDCOLLECTIVE ;  /* 0x000000000000791b */ /* 0x003fe20003800000 */
.L_x_11213:
        /* <DEDUP_REMOVED lines=14> */
.L_x_11214:
[----:B------:R-:W-:Y:S02]  /*168b0*/  IMAD.MOV.U32 R13, RZ, RZ, R4 ;  /* 0x000000ffff0d7224 */ /* 0x000fe400078e0004 */
[----:B------:R-:W-:Y:S02]  /*168c0*/  IMAD.MOV.U32 R12, RZ, RZ, 0x5 ;  /* 0x00000005ff0c7424 */ /* 0x000fe400078e00ff */
[----:B------:R-:W-:-:S07]  /*168d0*/  IMAD.MOV.U32 R6, RZ, RZ, R14 ;  /* 0x000000ffff067224 */ /* 0x000fce00078e000e */
[----:B------:R-:W-:Y:S05]  /*168e0*/  WARPSYNC.COLLECTIVE R15, `(.L_x_11215) ;  /* 0x000000000f087348 */ /* 0x000fea0003c00000 */
[----:B------:R0:W1:Y:S02]  /*168f0*/  SHFL.IDX P6, R14, R13, R12, R11 ;  /* 0x0000000c0d0e7389 */ /* 0x00006400000c000b */
[----:B01----:R-:W-:Y:S01]  /*16900*/  ENDCOLLECTIVE ;  /* 0x000000000000791b */ /* 0x003fe20003800000 */
.L_x_11215:
        /* <DEDUP_REMOVED lines=14> */
.L_x_11216:
[----:B------:R-:W-:Y:S02]  /*169f0*/  IMAD.MOV.U32 R13, RZ, RZ, R4 ;  /* 0x000000ffff0d7224 */ /* 0x000fe400078e0004 */
[----:B------:R-:W-:Y:S02]  /*16a00*/  IMAD.MOV.U32 R12, RZ, RZ, 0x6 ;  /* 0x00000006ff0c7424 */ /* 0x000fe400078e00ff */
[----:B------:R-:W-:-:S07]  /*16a10*/  IMAD.MOV.U32 R6, RZ, RZ, R14 ;  /* 0x000000ffff067224 */ /* 0x000fce00078e000e */
[----:B------:R-:W-:Y:S05]  /*16a20*/  WARPSYNC.COLLECTIVE R15, `(.L_x_11217) ;  /* 0x000000000f087348 */ /* 0x000fea0003c00000 */
[----:B------:R0:W1:Y:S02]  /*16a30*/  SHFL.IDX P6, R14, R13, R12, R11 ;  /* 0x0000000c0d0e7389 */ /* 0x00006400000c000b */
[----:B01----:R-:W-:Y:S01]  /*16a40*/  ENDCOLLECTIVE ;  /* 0x000000000000791b */ /* 0x003fe20003800000 */
.L_x_11217:
        /* <DEDUP_REMOVED lines=13> */
.L_x_11218:
[----:B------:R-:W-:Y:S02]  /*16b20*/  IMAD.MOV.U32 R13, RZ, RZ, R4 ;  /* 0x000000ffff0d7224 */ /* 0x000fe400078e0004 */
[----:B------:R-:W-:Y:S02]  /*16b30*/  IMAD.MOV.U32 R12, RZ, RZ, 0x7 ;  /* 0x00000007ff0c7424 */ /* 0x000fe400078e00ff */
[----:B------:R-:W-:-:S07]  /*16b40*/  IMAD.MOV.U32 R6, RZ, RZ, R14 ;  /* 0x000000ffff067224 */ /* 0x000fce00078e000e */
[----:B------:R-:W-:Y:S05]  /*16b50*/  WARPSYNC.COLLECTIVE R15, `(.L_x_11219) ;  /* 0x000000000f087348 */ /* 0x000fea0003c00000 */
[----:B------:R0:W1:Y:S02]  /*16b60*/  SHFL.IDX P6, R14, R13, R12, R11 ;  /* 0x0000000c0d0e7389 */ /* 0x00006400000c000b */
[----:B01----:R-:W-:Y:S01]  /*16b70*/  ENDCOLLECTIVE ;  /* 0x000000000000791b */ /* 0x003fe20003800000 */
.L_x_11219:
        /* <DEDUP_REMOVED lines=12> */
.L_x_11220:
[----:B------:R-:W-:Y:S05]  /*16c40*/  BRA `(.L_x_11221) ;  /* 0xffffffc4001c7947 */ /* 0x000fea000383ffff */
.L_x_11117:
[----:B-1----:R1:W2:Y:S02]  /*16c50*/  SYNCS.PHASECHK.TRANS64.TRYWAIT P0, [R18+URZ+0x22820], R3 ;  /* 0x02282003120075a7 */ /* 0x0022a4000800017f */
[----:B--2---:R-:W-:Y:S05]  /*16c60*/  @!P0 NANOSLEEP.SYNCS 0x989680 ;  /* 0x009896800000895d */ /* 0x004fea0003900000 */
[----:B------:R-:W2:Y:S02]  /*16c70*/  @!P0 SYNCS.PHASECHK.TRANS64 P0, [R18+URZ+0x22820], R3 ;  /* 0x02282003120085a7 */ /* 0x000ea4000800007f */
[----:B--2---:R-:W-:Y:S05]  /*16c80*/  @!P0 BRA `(.L_x_11117) ;  /* 0xfffffffc00f08947 */ /* 0x004fea000383ffff */
[----:B------:R-:W-:Y:S05]  /*16c90*/  BRA `(.L_x_11222) ;  /* 0xffffffc400847947 */ /* 0x000fea000383ffff */
.L_x_11121:
[----:B-1----:R1:W2:Y:S02]  /*16ca0*/  SYNCS.PHASECHK.TRANS64.TRYWAIT P0, [R0+URZ+0x22860], R3 ;  /* 0x02286003000075a7 */ /* 0x0022a4000800017f */
[----:B--2---:R-:W-:Y:S05]  /*16cb0*/  @!P0 NANOSLEEP.SYNCS 0x989680 ;  /* 0x009896800000895d */ /* 0x004fea0003900000 */
[----:B------:R-:W2:Y:S02]  /*16cc0*/  @!P0 SYNCS.PHASECHK.TRANS64 P0, [R0+URZ+0x22860], R3 ;  /* 0x02286003000085a7 */ /* 0x000ea4000800007f */
[----:B--2---:R-:W-:Y:S05]  /*16cd0*/  @!P0 BRA `(.L_x_11121) ;  /* 0xfffffffc00f08947 */ /* 0x004fea000383ffff */
[----:B------:R-:W-:Y:S05]  /*16ce0*/  BRA `(.L_x_11223) ;  /* 0xffffffc400a47947 */ /* 0x000fea000383ffff */
.L_x_11134:
[----:B-1----:R1:W2:Y:S02]  /*16cf0*/  SYNCS.PHASECHK.TRANS64.TRYWAIT P0, [R4+URZ+0x22840], R2 ;  /* 0x02284002040075a7 */ /* 0x0022a4000800017f */
[----:B--2---:R-:W-:Y:S05]  /*16d00*/  @!P0 NANOSLEEP.SYNCS 0x989680 ;  /* 0x009896800000895d */ /* 0x004fea0003900000 */
[----:B------:R-:W2:Y:S02]  /*16d10*/  @!P0 SYNCS.PHASECHK.TRANS64 P0, [R4+URZ+0x22840], R2 ;  /* 0x02284002040085a7 */ /* 0x000ea4000800007f */
[----:B--2---:R-:W-:Y:S05]  /*16d20*/  @!P0 BRA `(.L_x_11134) ;  /* 0xfffffffc00f08947 */ /* 0x004fea000383ffff */
[----:B------:R-:W-:Y:S05]  /*16d30*/  BRA `(.L_x_11224) ;  /* 0xffffffcc00987947 */ /* 0x000fea000383ffff */
.L_x_11139:
[----:B--2---:R2:W3:Y:S02]  /*16d40*/  SYNCS.PHASECHK.TRANS64.TRYWAIT P0, [R4+URZ+0x22860], R2 ;  /* 0x02286002040075a7 */ /* 0x0044e4000800017f */
[----:B---3--:R-:W-:Y:S05]  /*16d50*/  @!P0 NANOSLEEP.SYNCS 0x989680 ;  /* 0x009896800000895d */ /* 0x008fea0003900000 */
[----:B------:R-:W3:Y:S02]  /*16d60*/  @!P0 SYNCS.PHASECHK.TRANS64 P0, [R4+URZ+0x22860], R2 ;  /* 0x02286002040085a7 */ /* 0x000ee4000800007f */
[----:B---3--:R-:W-:Y:S05]  /*16d70*/  @!P0 BRA `(.L_x_11139) ;  /* 0xfffffffc00f08947 */ /* 0x008fea000383ffff */
[----:B------:R-:W-:Y:S05]  /*16d80*/  BRA `(.L_x_11225) ;  /* 0xffffffd000107947 */ /* 0x000fea000383ffff */
.L_x_11151:
[----:B0-----:R0:W1:Y:S02]  /*16d90*/  SYNCS.PHASECHK.TRANS64.TRYWAIT P0, [R4+URZ+0x22840], R2 ;  /* 0x02284002040075a7 */ /* 0x001064000800017f */
[----:B-1----:R-:W-:Y:S05]  /*16da0*/  @!P0 NANOSLEEP.SYNCS 0x989680 ;  /* 0x009896800000895d */ /* 0x002fea0003900000 */
[----:B------:R-:W1:Y:S02]  /*16db0*/  @!P0 SYNCS.PHASECHK.TRANS64 P0, [R4+URZ+0x22840], R2 ;  /* 0x02284002040085a7 */ /* 0x000e64000800007f */
[----:B-1----:R-:W-:Y:S05]  /*16dc0*/  @!P0 BRA `(.L_x_11151) ;  /* 0xfffffffc00f08947 */ /* 0x002fea000383ffff */
[----:B------:R-:W-:Y:S05]  /*16dd0*/  BRA `(.L_x_11226) ;  /* 0xffffffd400f47947 */ /* 0x000fea000383ffff */
.L_x_11156:
[----:B-1----:R1:W2:Y:S02]  /*16de0*/  SYNCS.PHASECHK.TRANS64.TRYWAIT P0, [R4+URZ+0x22860], R2 ;  /* 0x02286002040075a7 */ /* 0x0022a4000800017f */
[----:B--2---:R-:W-:Y:S05]  /*16df0*/  @!P0 NANOSLEEP.SYNCS 0x989680 ;  /* 0x009896800000895d */ /* 0x004fea0003900000 */
[----:B------:R-:W2:Y:S02]  /*16e00*/  @!P0 SYNCS.PHASECHK.TRANS64 P0, [R4+URZ+0x22860], R2 ;  /* 0x02286002040085a7 */ /* 0x000ea4000800007f */
[----:B--2---:R-:W-:Y:S05]  /*16e10*/  @!P0 BRA `(.L_x_11156) ;  /* 0xfffffffc00f08947 */ /* 0x004fea000383ffff */
[----:B------:R-:W-:Y:S05]  /*16e20*/  BRA `(.L_x_11227) ;  /* 0xffffffd8006c7947 */ /* 0x000fea000383ffff */
.L_x_11167:
[----:B-1----:R1:W2:Y:S02]  /*16e30*/  SYNCS.PHASECHK.TRANS64.TRYWAIT P0, [R4+URZ+0x22840], R2 ;  /* 0x02284002040075a7 */ /* 0x0022a4000800017f */
[----:B--2---:R-:W-:Y:S05]  /*16e40*/  @!P0 NANOSLEEP.SYNCS 0x989680 ;  /* 0x009896800000895d */ /* 0x004fea0003900000 */
[----:B------:R-:W2:Y:S02]  /*16e50*/  @!P0 SYNCS.PHASECHK.TRANS64 P0, [R4+URZ+0x22840], R2 ;  /* 0x02284002040085a7 */ /* 0x000ea4000800007f */
[----:B--2---:R-:W-:Y:S05]  /*16e60*/  @!P0 BRA `(.L_x_11167) ;  /* 0xfffffffc00f08947 */ /* 0x004fea000383ffff */
[----:B------:R-:W-:Y:S05]  /*16e70*/  BRA `(.L_x_11228) ;  /* 0xffffffe000347947 */ /* 0x000fea000383ffff */
.L_x_11172:
[----:B0-----:R0:W2:Y:S02]  /*16e80*/  SYNCS.PHASECHK.TRANS64.TRYWAIT P0, [R4+URZ+0x22860], R2 ;  /* 0x02286002040075a7 */ /* 0x0010a4000800017f */
[----:B--2---:R-:W-:Y:S05]  /*16e90*/  @!P0 NANOSLEEP.SYNCS 0x989680 ;  /* 0x009896800000895d */ /* 0x004fea0003900000 */
[----:B------:R-:W2:Y:S02]  /*16ea0*/  @!P0 SYNCS.PHASECHK.TRANS64 P0, [R4+URZ+0x22860], R2 ;  /* 0x02286002040085a7 */ /* 0x000ea4000800007f */
[----:B--2---:R-:W-:Y:S05]  /*16eb0*/  @!P0 BRA `(.L_x_11172) ;  /* 0xfffffffc00f08947 */ /* 0x004fea000383ffff */
[----:B------:R-:W-:Y:S05]  /*16ec0*/  BRA `(.L_x_11229) ;  /* 0xffffffe000ac7947 */ /* 0x000fea000383ffff */
.L_x_11184:
[----:B------:R-:W-:Y:S01]  /*16ed0*/  BSSY B0, `(.L_x_11230) ;  /* 0x0000008000007945 */ /* 0x000fe20003800000 */
[----:B-----5:R-:W-:Y:S02]  /*16ee0*/  IMAD.MOV.U32 R13, RZ, RZ, R2 ;  /* 0x000000ffff0d7224 */ /* 0x020fe400078e0002 */
[----:B------:R-:W-:Y:S02]  /*16ef0*/  IMAD.MOV.U32 R12, RZ, RZ, RZ ;  /* 0x000000ffff0c7224 */ /* 0x000fe400078e00ff */
[----:B------:R-:W-:Y:S02]  /*16f00*/  IMAD.MOV.U32 R11, RZ, RZ, 0x1f ;  /* 0x0000001fff0b7424 */ /* 0x000fe400078e00ff */
[----:B------:R-:W-:-:S07]  /*16f10*/  IMAD.MOV.U32 R15, RZ, RZ, -0x1 ;  /* 0xffffffffff0f7424 */ /* 0x000fce00078e00ff */
[----:B01-34-:R-:W-:Y:S05]  /*16f20*/  WARPSYNC.COLLECTIVE R15, `(.L_x_11231) ;  /* 0x000000000f087348 */ /* 0x01bfea0003c00000 */
[----:B------:R2:W0:Y:S02]  /*16f30*/  SHFL.IDX P6, R14, R13, R12, R11 ;  /* 0x0000000c0d0e7389 */ /* 0x00042400000c000b */
[----:B01234-:R-:W-:Y:S01]  /*16f40*/  ENDCOLLECTIVE ;  /* 0x000000000000791b */ /* 0x01ffe20003800000 */
.L_x_11231:
[----:B------:R-:W-:Y:S05]  /*16f50*/  BSYNC B0 ;  /* 0x0000000000007941 */ /* 0x000fea0003800000 */
.L_x_11230:
[----:B------:R-:W-:Y:S05]  /*16f60*/  BRA `(.L_x_11232) ;  /* 0xffffffe800787947 */ /* 0x000fea000383ffff */
.L_x_11187:
[----:B0-----:R0:W1:Y:S02]  /*16f70*/  SYNCS.PHASECHK.TRANS64.TRYWAIT P0, [R0+URZ+0x22820], R3 ;  /* 0x02282003000075a7 */ /* 0x001064000800017f */
[----:B-1----:R-:W-:Y:S05]  /*16f80*/  @!P0 NANOSLEEP.SYNCS 0x989680 ;  /* 0x009896800000895d */ /* 0x002fea0003900000 */
[----:B------:R-:W1:Y:S02]  /*16f90*/  @!P0 SYNCS.PHASECHK.TRANS64 P0, [R0+URZ+0x22820], R3 ;  /* 0x02282003000085a7 */ /* 0x000e64000800007f */
[----:B-1----:R-:W-:Y:S05]  /*16fa0*/  @!P0 BRA `(.L_x_11187) ;  /* 0xfffffffc00f08947 */ /* 0x002fea000383ffff */
[----:B------:R-:W-:Y:S05]  /*16fb0*/  BRA `(.L_x_11233) ;  /* 0xffffffe800c47947 */ /* 0x000fea000383ffff */
.L_x_11188:
        /* <DEDUP_REMOVED lines=11> */
.L_x_11235:
[----:B------:R-:W-:Y:S05]  /*17070*/  BSYNC B0 ;  /* 0x0000000000007941 */ /* 0x000fea0003800000 */
.L_x_11234:
[----:B------:R-:W-:Y:S05]  /*17080*/  BRA `(.L_x_11236) ;  /* 0xffffffe800ac7947 */ /* 0x000fea000383ffff */
.L_x_11191:
[----:B------:R-:W-:Y:S01]  /*17090*/  BSSY B1, `(.L_x_11237) ;  /* 0x0000006000017945 */ /* 0x000fe20003800000 */
[----:B------:R-:W-:-:S07]  /*170a0*/  IMAD.MOV.U32 R15, RZ, RZ, -0x1 ;  /* 0xffffffffff0f7424 */ /* 0x000fce00078e00ff */
[----:B01----:R-:W-:Y:S05]  /*170b0*/  WARPSYNC.COLLECTIVE R15, `(.L_x_11238) ;  /* 0x000000000f0c7348 */ /* 0x003fea0003c00000 */
[----:B------:R-:W-:Y:S02]  /*170c0*/  ELECT P6, UR62, PT ;  /* 0x00000000003e782f */ /* 0x000fe400038c0000 */
[----:B------:R-:W-:Y:S01]  /*170d0*/  MOV R14, UR62 ;  /* 0x0000003e000e7c02 */ /* 0x000fe20008000f00 */
[----:B01----:R-:W-:Y:S10]  /*170e0*/  ENDCOLLECTIVE ;  /* 0x000000000000791b */ /* 0x003ff40003800000 */
.L_x_11238:
[----:B------:R-:W-:Y:S05]  /*170f0*/  BSYNC B1 ;  /* 0x0000000000017941 */ /* 0x000fea0003800000 */
.L_x_11237:
[----:B------:R-:W-:Y:S05]  /*17100*/  BRA `(.L_x_11239) ;  /* 0xffffffe800a47947 */ /* 0x000fea000383ffff */
.L_x_11193:
[----:B0-----:R0:W1:Y:S02]  /*17110*/  SYNCS.PHASECHK.TRANS64.TRYWAIT P0, [R6+URZ], R5 ;  /* 0x00000005060075a7 */ /* 0x001064000800017f */
[----:B-1----:R-:W-:Y:S05]  /*17120*/  @!P0 NANOSLEEP.SYNCS 0x989680 ;  /* 0x009896800000895d */ /* 0x002fea0003900000 */
[----:B------:R-:W1:Y:S02]  /*17130*/  @!P0 SYNCS.PHASECHK.TRANS64 P0, [R6+URZ], R5 ;  /* 0x00000005060085a7 */ /* 0x000e64000800007f */
[----:B-1----:R-:W-:Y:S05]  /*17140*/  @!P0 BRA `(.L_x_11193) ;  /* 0xfffffffc00f08947 */ /* 0x002fea000383ffff */
[----:B------:R-:W-:Y:S05]  /*17150*/  BRA `(.L_x_11240) ;  /* 0xffffffe800dc7947 */ /* 0x000fea000383ffff */
.L_x_11194:
[----:B-1----:R1:W2:Y:S02]  /*17160*/  SYNCS.PHASECHK.TRANS64.TRYWAIT P0, [R7+URZ], R2 ;  /* 0x00000002070075a7 */ /* 0x0022a4000800017f */
[----:B--2---:R-:W-:Y:S05]  /*17170*/  @!P0 NANOSLEEP.SYNCS 0x989680 ;  /* 0x009896800000895d */ /* 0x004fea0003900000 */
[----:B------:R-:W2:Y:S02]  /*17180*/  @!P0 SYNCS.PHASECHK.TRANS64 P0, [R7+URZ], R2 ;  /* 0x00000002070085a7 */ /* 0x000ea4000800007f */
[----:B--2---:R-:W-:Y:S05]  /*17190*/  @!P0 BRA `(.L_x_11194) ;  /* 0xfffffffc00f08947 */ /* 0x004fea000383ffff */
[----:B------:R-:W-:Y:S05]  /*171a0*/  BRA `(.L_x_11241) ;  /* 0xffffffe800d07947 */ /* 0x000fea000383ffff */
.L_x_11196:
[----:B--2---:R2:W3:Y:S02]  /*171b0*/  SYNCS.PHASECHK.TRANS64.TRYWAIT P0, [R4+URZ], R5 ;  /* 0x00000005040075a7 */ /* 0x0044e4000800017f */
[----:B---3--:R-:W-:Y:S05]  /*171c0*/  @!P0 NANOSLEEP.SYNCS 0x989680 ;  /* 0x009896800000895d */ /* 0x008fea0003900000 */
[----:B------:R-:W3:Y:S02]  /*171d0*/  @!P0 SYNCS.PHASECHK.TRANS64 P0, [R4+URZ], R5 ;  /* 0x00000005040085a7 */ /* 0x000ee4000800007f */
[----:B---3--:R-:W-:Y:S05]  /*171e0*/  @!P0 BRA `(.L_x_11196) ;  /* 0xfffffffc00f08947 */ /* 0x008fea000383ffff */
[----:B------:R-:W-:Y:S05]  /*171f0*/  BRA `(.L_x_11242) ;  /* 0xffffffe800d47947 */ /* 0x000fea000383ffff */
.L_x_11243:
        /* <DEDUP_REMOVED lines=16> */
.L_x_15311:


//--------------------- .text._ZN7cutlass13device_kernelIN5flash11enable_sm90INS1_16FlashAttnFwdSm90INS1_25CollectiveMainloopFwdSm90ILi2EN4cute5tupleIJNS5_1CILi1EEES8_S8_EEENS6_IJNS7_ILi128EEENS7_ILi96EEENS7_ILi64EEEEEELi256ENS_6half_tEfNS_4arch4Sm90ELb0ELb1ELb1ELb0ELb0ELb0ELb1ELb1ELb0ELb1ELb0ELb0EEENS1_21CollectiveEpilogueFwdINS6_IJSA_NS7_ILi256EEESB_EEES9_SE_SG_Li256ELb0ELb1ELb0ELb0EEENS1_30DynamicPersistentTileSchedulerILi256ELi128ELb0ELb1ELb1EEEEEEEEEvNT_6ParamsE --------------------------
	.section	.text._ZN7cutlass13device_kernelIN5flash11enable_sm90INS1_16FlashAttnFwdSm90INS1_25CollectiveMainloopFwdSm90ILi2EN4cute5tupleIJNS5_1CILi1EEES8_S8_EEENS6_IJNS7_ILi128EEENS7_ILi96EEENS7_ILi64EEEEEELi256ENS_6half_tEfNS_4arch4Sm90ELb0ELb1ELb1ELb0ELb0ELb0ELb1ELb1ELb0ELb1ELb0ELb0EEENS1_21CollectiveEpilogueFwdINS6_IJSA_NS7_ILi256EEESB_EEES9_SE_SG_Li256ELb0ELb1ELb0ELb0EEENS1_30DynamicPersistentTileSchedulerILi256ELi128ELb0ELb1ELb1EEEEEEEEEvNT_6ParamsE,"ax",@progbits
	.align	128
.text._ZN7cutlass13device_kernelIN5flash11enable_sm90INS1_16FlashAttnFwdSm90INS1_25CollectiveMainloopFwdSm90ILi2EN4cute5tupleIJNS5_1CILi1EEES8_S8_EEENS6_IJNS7_ILi128EEENS7_ILi96EEENS7_ILi64EEEEEELi256ENS_6half_tEfNS_4arch4Sm90ELb0ELb1ELb1ELb0ELb0ELb0ELb1ELb1ELb0ELb1ELb0ELb0EEENS1_21CollectiveEpilogueFwdINS6_IJSA_NS7_ILi256EEESB_EEES9_SE_SG_Li256ELb0ELb1ELb0ELb0EEENS1_30DynamicPersistentTileSchedulerILi256ELi128ELb0ELb1ELb1EEEEEEEEEvNT_6ParamsE:
        .type           _ZN7cutlass13device_kernelIN5flash11enable_sm90INS1_16FlashAttnFwdSm90INS1_25CollectiveMainloopFwdSm90ILi2EN4cute5tupleIJNS5_1CILi1EEES8_S8_EEENS6_IJNS7_ILi128EEENS7_ILi96EEENS7_ILi64EEEEEELi256ENS_6half_tEfNS_4arch4Sm90ELb0ELb1ELb1ELb0ELb0ELb0ELb1ELb1ELb0ELb1ELb0ELb0EEENS1_21CollectiveEpilogueFwdINS6_IJSA_NS7_ILi256EEESB_EEES9_SE_SG_Li256ELb0ELb1ELb0ELb0EEENS1_30DynamicPersistentTileSchedulerILi256ELi128ELb0ELb1ELb1EEEEEEEEEvNT_6ParamsE,@function
        .size           _ZN7cutlass13device_kernelIN5flash11enable_sm90INS1_16FlashAttnFwdSm90INS1_25CollectiveMainloopFwdSm90ILi2EN4cute5tupleIJNS5_1CILi1EEES8_S8_EEENS6_IJNS7_ILi128EEENS7_ILi96EEENS7_ILi64EEEEEELi256ENS_6half_tEfNS_4arch4Sm90ELb0ELb1ELb1ELb0ELb0ELb0ELb1ELb1ELb0ELb1ELb0ELb0EEENS1_21CollectiveEpilogueFwdINS6_IJSA_NS7_ILi256EEESB_EEES9_SE_SG_Li256ELb0ELb1ELb0ELb0EEENS1_30DynamicPersistentTileSchedulerILi256ELi128ELb0ELb1ELb1EEEEEEEEEvNT_6ParamsE,(.L_x_15312 - _ZN7cutlass13device_kernelIN5flash11enable_sm90INS1_16FlashAttnFwdSm90INS1_25CollectiveMainloopFwdSm90ILi2EN4cute5tupleIJNS5_1CILi1EEES8_S8_EEENS6_IJNS7_ILi128EEENS7_ILi96EEENS7_ILi64EEEEEELi256ENS_6half_tEfNS_4arch4Sm90ELb0ELb1ELb1ELb0ELb0ELb0ELb1ELb1ELb0ELb1ELb0ELb0EEENS1_21CollectiveEpilogueFwdINS6_IJSA_NS7_ILi256EEESB_EEES9_SE_SG_Li256ELb0ELb1ELb0ELb0EEENS1_30DynamicPersistentTileSchedulerILi256ELi128ELb0ELb1ELb1EEEEEEEEEvNT_6ParamsE)
        .other          _ZN7cutlass13device_kernelIN5flash11enable_sm90INS1_16FlashAttnFwdSm90INS1_25CollectiveMainloopFwdSm90ILi2EN4cute5tupleIJNS5_1CILi1EEES8_S8_EEENS6_IJNS7_ILi128EEENS7_ILi96EEENS7_ILi64EEEEEELi256ENS_6half_tEfNS_4arch4Sm90ELb0ELb1ELb1ELb0ELb0ELb0ELb1ELb1ELb0ELb1ELb0ELb0EEENS1_21CollectiveEpilogueFwdINS6_IJSA_NS7_ILi256EEESB_EEES9_SE_SG_Li256ELb0ELb1ELb0ELb0EEENS1_30DynamicPersistentTileSchedulerILi256ELi128ELb0ELb1ELb1EEEEEEEEEvNT_6ParamsE,@"STO_CUDA_ENTRY STV_DEFAULT"
_ZN7cutlass13device_kernelIN5flash11enable_sm90INS1_16FlashAttnFwdSm90INS1_25CollectiveMainloopFwdSm90ILi2EN4cute5tupleIJNS5_1CILi1EEES8_S8_EEENS6_IJNS7_ILi128EEENS7_ILi96EEENS7_ILi64EEEEEELi256ENS_6half_tEfNS_4arch4Sm90ELb0ELb1ELb1ELb0ELb0ELb0ELb1ELb1ELb0ELb1ELb0ELb0EEENS1_21CollectiveEpilogueFwdINS6_IJSA_NS7_ILi256EEESB_EEES9_SE_SG_Li256ELb0ELb1ELb0ELb0EEENS1_30DynamicPersistentTileSchedulerILi256ELi128ELb0ELb1ELb1EEEEEEEEEvNT_6ParamsE:
[----:B------:R-:W0:Y:S02]  /*0000*/  LDC R1, c[0x0][0x28] ;  /* 0x00000a00ff017b82 */ /* 0x000e240000000800 */
[----:B0-----:R-:W-:Y:S01]  /*0010*/  VIADD R1, R1, 0xfffffb40 ;  /* 0xfffffb4001017836 */ /* 0x001fe20000000000 */
[----:B------:R-:W0:Y:S01]  /*0020*/  S2R R3, SR_TID.X ;  /* 0x0000000000037919 */ /* 0x000e220000002100 */
[----:B------:R-:W-:Y:S01]  /*0030*/  ELECT P0, URZ, PT ;  /* 0x00000000003f782f */ /* 0x000fe20003800000 */
[----:B------:R-:W-:Y:S01]  /*0040*/  BSSY B0, `(.L_x_11244) ;  /* 0x0000012000007945 */ /* 0x000fe20003800000 */
[----:B------:R-:W-:Y:S02]  /*0050*/  ULDC UR4, c[0x0][0x20] ;  /* 0x0000080000047ab9 */ /* 0x000fe40000000800 */
[----:B------:R-:W-:Y:S01]  /*0060*/  IADD3 R16, P1, R1, UR4, RZ ;  /* 0x0000000401107c10 */ /* 0x000fe2000ff3e0ff */
[----:B------:R-:W-:-:S04]  /*0070*/  ULDC UR4, c[0x0][0x24] ;  /* 0x0000090000047ab9 */ /* 0x000fc80000000800 */
[----:B------:R-:W-:Y:S01]  /*0080*/  IMAD.X R17, RZ, RZ, UR4, P1 ;  /* 0x00000004ff117e24 */ /* 0x000fe200088e06ff */
        /* <DEDUP_REMOVED lines=13> */
.L_x_11245:
[----:B------:R-:W-:Y:S05]  /*0160*/  BSYNC B0 ;  /* 0x0000000000007941 */ /* 0x000fea0003800000 */
.L_x_11244:
        /* <DEDUP_REMOVED lines=43> */
.L_x_11246:
        /* <DEDUP_REMOVED lines=22> */
.L_x_11247:
        /* <DEDUP_REMOVED lines=18> */
.L_x_11248:
        /* <DEDUP_REMOVED lines=22> */
.L_x_11249:
        /* <DEDUP_REMOVED lines=22> */
.L_x_11250:
[----:B------:R-:W-:Y:S01]  /*0960*/  IADD3 R2, P0, R16, 0x70, RZ ;  /* 0x0000007010027810 */ /* 0x000fe20007f1e0ff */
[----:B------:R-:W-:Y:S01]  /*0970*/  UMOV UR41, 0x1 ;  /* 0x0000000100297882 */ /* 0x000fe20000000000 */
[----:B------:R-:W-:Y:S01]  /*0980*/  PLOP3.LUT P1, PT, PT, PT, UP0, 0x80, 0x0 ;  /* 0x000000000000781c */ /* 0x000fe20003f2f008 */
[----:B------:R-:W-:Y:S01]  /*0990*/  NOP ;  /* 0x0000000000007918 */ /* 0x000fe20000000000 */
[----:B------:R-:W-:Y:S01]  /*09a0*/  USEL UR41, UR41, 0x2, !UP0 ;  /* 0x0000000229297887 */ /* 0x000fe2000c000000 */
[----:B------:R4:W-:Y:S01]  /*09b0*/  STL [R1+0x474], R2 ;  /* 0x0004740201007387 */ /* 0x0009e20000100800 */
[----:B------:R-:W-:Y:S01]  /*09c0*/  ULDC.64 UR48, c[0x0][0x208] ;  /* 0x0000820000307ab9 */ /* 0x000fe20000000a00 */
[----:B----4-:R-:W-:-:S05]  /*09d0*/  IMAD.X R2, RZ, RZ, R17, P0 ;  /* 0x000000ffff027224 */ /* 0x010fca00000e0611 */
[----:B------:R4:W-:Y:S01]  /*09e0*/  STL [R1+0x470], R2 ;  /* 0x0004700201007387 */ /* 0x0009e20000100800 */
[----:B0123--:R-:W-:Y:S06]  /*09f0*/  BAR.SYNC.DEFER_BLOCKING 0x0 ;  /* 0x0000000000007b1d */ /* 0x00ffec0000010000 */
[----:B------:R-:W-:Y:S05]  /*0a00*/  @!P1 BRA `(.L_x_11251) ;  /* 0x0000021c00ac9947 */ /* 0x000fea0003800000 */
.L_x_11252:
[----:B------:R-:W-:-:S08]  /*0a10*/  NOP ;  /* 0x0000000000007918 */ /* 0x000fd00000000000 */
[----:B------:R-:W0:Y:S02]  /*0a20*/  USETMAXREG.TRY_ALLOC.CTAPOOL UP0, 0xf0 ;  /* 0x000000f0000079c8 */ /* 0x000e240008000600 */
[----:B0-----:R-:W-:-:S13]  /*0a30*/  PLOP3.LUT P0, PT, PT, PT, UP0, 0x80, 0x0 ;  /* 0x000000000000781c */ /* 0x001fda0003f0f008 */
[----:B------:R-:W-:Y:S05]  /*0a40*/  @!P0 BRA `(.L_x_11252) ;  /* 0xfffffffc00f08947 */ /* 0x000fea000383ffff */
[----:B------:R-:W0:Y:S08]  /*0a50*/  S2UR UR5, SR_CTAID.X ;  /* 0x00000000000579c3 */ /* 0x000e300000002500 */
[----:B------:R-:W-:Y:S08]  /*0a60*/  BAR.ARV 0x4, 0x180 ;  /* 0x0106000000007b1d */ /* 0x000ff00000002000 */
[----:B------:R-:W-:Y:S08]  /*0a70*/  BAR.ARV 0x8, 0x180 ;  /* 0x0206000000007b1d */ /* 0x000ff00000002000 */
[----:B------:R-:W0:Y:S01]  /*0a80*/  LDC R0, c[0x0][0xd38] ;  /* 0x00034e00ff007b82 */ /* 0x000e220000000800 */
[----:B------:R-:W-:Y:S01]  /*0a90*/  ISETP.NE.AND P0, PT, R10, 0x1, PT ;  /* 0x000000010a00780c */ /* 0x000fe20003f05270 */
[----:B------:R1:W-:-:S12]  /*0aa0*/  STL.64 [R1+0x218], RZ ;  /* 0x000218ff01007387 */ /* 0x0003d80000100a00 */
[----:B------:R-:W-:Y:S06]  /*0ab0*/  @!P0 BAR.ARV 0x9, 0x100 ;  /* 0x0244000000008b1d */ /* 0x000fec0000002000 */
[C---:B------:R-:W-:Y:S02]  /*0ac0*/  IADD3 R208, P1, R16.reuse, 0x218, RZ ;  /* 0x0000021810d07810 */ /* 0x040fe40007f3e0ff */
[----:B------:R-:W-:Y:S01]  /*0ad0*/  IADD3 R222, P2, R16, 0x224, RZ ;  /* 0x0000022410de7810 */ /* 0x000fe20007f5e0ff */
[----:B------:R1:W-:Y:S01]  /*0ae0*/  STL [R1+0x220], RZ ;  /* 0x000220ff01007387 */ /* 0x0003e20000100800 */
[----:B0-----:R-:W-:Y:S01]  /*0af0*/  ISETP.LE.AND P0, PT, R0, UR5, PT ;  /* 0x0000000500007c0c */ /* 0x001fe2000bf03270 */
[----:B------:R-:W-:-:S02]  /*0b00*/  IMAD.X R209, RZ, RZ, R17, P1 ;  /* 0x000000ffffd17224 */ /* 0x000fc400008e0611 */
[----:B------:R1:W-:Y:S01]  /*0b10*/  STL [R1+0x224], RZ ;  /* 0x000224ff01007387 */ /* 0x0003e20000100800 */
[----:B------:R-:W-:-:S09]  /*0b20*/  IMAD.X R221, RZ, RZ, R17, P2 ;  /* 0x000000ffffdd7224 */ /* 0x000fd200010e0611 */
[----:B-1----:R-:W-:Y:S05]  /*0b30*/  @P0 EXIT ;  /* 0x000000000000094d */ /* 0x002fea0003800000 */
[----:B----4-:R-:W0:Y:S01]  /*0b40*/  S2R R2, SR_TID.X ;  /* 0x0000000000027919 */ /* 0x010e220000002100 */
[----:B------:R-:W1:Y:S01]  /*0b50*/  S2UR UR6, SR_CgaCtaId ;  /* 0x00000000000679c3 */ /* 0x000e620000008800 */
[----:B------:R-:W-:Y:S01]  /*0b60*/  UMOV UR44, 0x400 ;  /* 0x00000400002c7882 */ /* 0x000fe20000000000 */
[----:B------:R-:W-:Y:S01]  /*0b70*/  IMAD.MOV.U32 R179, RZ, RZ, 0x2 ;  /* 0x00000002ffb37424 */ /* 0x000fe200078e00ff */
[C---:B------:R-:W-:Y:S01]  /*0b80*/  IADD3 R204, -R10.reuse, 0xb, RZ ;  /* 0x0000000b0acc7810 */ /* 0x040fe20007ffe1ff */
[----:B------:R-:W-:-:S04]  /*0b90*/  VIADD R205, R10, 0x8 ;  /* 0x000000080acd7836 */ /* 0x000fc80000000000 */
[----:B------:R-:W2:Y:S01]  /*0ba0*/  S2UR UR4, SR_SWINHI ;  /* 0x00000000000479c3 */ /* 0x000ea20000002f00 */
[----:B-1----:R-:W-:Y:S01]  /*0bb0*/  ULEA UR44, UR6, UR44, 0x18 ;  /* 0x0000002c062c7291 */ /* 0x002fe2000f8ec03f */
[----:B0-----:R-:W-:-:S06]  /*0bc0*/  VIADD R202, R2, 0xffffff80 ;  /* 0xffffff8002ca7836 */ /* 0x001fcc0000000000 */
[----:B------:R-:W-:Y:S01]  /*0bd0*/  UMOV UR36, UR44 ;  /* 0x0000002c00247c82 */ /* 0x000fe20008000000 */
[----:B--2---:R-:W-:Y:S01]  /*0be0*/  UMOV UR37, UR4 ;  /* 0x0000000400257c82 */ /* 0x004fe20008000000 */
[----:B------:R-:W-:Y:S01]  /*0bf0*/  UMOV UR4, UR5 ;  /* 0x0000000500047c82 */ /* 0x000fe20008000000 */
[----:B------:R-:W-:-:S04]  /*0c00*/  SHF.R.S32.HI R11, RZ, 0x1f, R202 ;  /* 0x0000001fff0b7819 */ /* 0x000fc800000114ca */
[CC--:B------:R-:W-:Y:S02]  /*0c10*/  LEA.HI R0, R11.reuse, R202.reuse, RZ, 0x7 ;  /* 0x000000ca0b007211 */ /* 0x0c0fe400078f38ff */
[CC--:B------:R-:W-:Y:S02]  /*0c20*/  LEA.HI R2, R11.reuse, R202.reuse, RZ, 0x4 ;  /* 0x000000ca0b027211 */ /* 0x0c0fe400078f20ff */
[----:B------:R-:W-:Y:S02]  /*0c30*/  LOP3.LUT R3, R0, 0xffffff80, RZ, 0xc0, !PT ;  /* 0xffffff8000037812 */ /* 0x000fe400078ec0ff */
[----:B------:R-:W-:Y:S02]  /*0c40*/  LEA.HI R4, R11, R202, RZ, 0x5 ;  /* 0x000000ca0b047211 */ /* 0x000fe400078f28ff */
[----:B------:R-:W-:Y:S01]  /*0c50*/  SHF.R.S32.HI R7, RZ, 0x4, R2 ;  /* 0x00000004ff077819 */ /* 0x000fe20000011402 */
[----:B------:R-:W-:Y:S01]  /*0c60*/  IMAD.IADD R210, R202, 0x1, -R3 ;  /* 0x00000001cad27824 */ /* 0x000fe200078e0a03 */
[----:B------:R-:W-:Y:S01]  /*0c70*/  LOP3.LUT R5, R2, 0x3fffff0, RZ, 0xc0, !PT ;  /* 0x03fffff002057812 */ /* 0x000fe200078ec0ff */
[----:B------:R-:W-:Y:S01]  /*0c80*/  IMAD.SHL.U32 R4, R4, 0x20, RZ ;  /* 0x0000002004047824 */ /* 0x000fe200078e00ff */
[----:B------:R-:W-:-:S02]  /*0c90*/  LEA.HI R2, R2, R7, RZ, 0x1 ;  /* 0x0000000702027211 */ /* 0x000fc400078f08ff */
[----:B------:R-:W-:Y:S01]  /*0ca0*/  SHF.R.S32.HI R3, RZ, 0x1f, R210 ;  /* 0x0000001fff037819 */ /* 0x000fe200000114d2 */
[----:B------:R-:W-:Y:S01]  /*0cb0*/  IMAD.IADD R5, R202, 0x1, -R5 ;  /* 0x00000001ca057824 */ /* 0x000fe200078e0a05 */
[----:B------:R-:W-:Y:S02]  /*0cc0*/  LOP3.LUT R4, R4, 0xfffffc00, RZ, 0xc0, !PT ;  /* 0xfffffc0004047812 */ /* 0x000fe400078ec0ff */
[----:B------:R-:W-:Y:S02]  /*0cd0*/  LOP3.LUT R2, R2, 0x1ffffffe, RZ, 0xc0, !PT ;  /* 0x1ffffffe02027812 */ /* 0x000fe400078ec0ff */
[----:B------:R-:W-:Y:S01]  /*0ce0*/  LEA.HI R12, R3, R210, RZ, 0x2 ;  /* 0x000000d2030c7211 */ /* 0x000fe200078f10ff */
[----:B------:R-:W-:Y:S01]  /*0cf0*/  IMAD R4, R5, 0x40, R4 ;  /* 0x0000004005047824 */ /* 0x000fe200078e0204 */
[----:B------:R-:W-:Y:S01]  /*0d00*/  LEA.HI R6, R11, R202, RZ, 0x2 ;  /* 0x000000ca0b067211 */ /* 0x000fe200078f10ff */
[----:B------:R-:W-:Y:S01]  /*0d10*/  IMAD.IADD R7, R7, 0x1, -R2 ;  /* 0x0000000107077824 */ /* 0x000fe200078e0a02 */
[----:B------:R-:W-:-:S02]  /*0d20*/  SHF.R.S32.HI R2, RZ, 0x2, R12 ;  /* 0x00000002ff027819 */ /* 0x000fc4000001140c */
[----:B------:R-:W-:Y:S01]  /*0d30*/  SHF.R.S32.HI R5, RZ, 0x1f, R12 ;  /* 0x0000001fff057819 */ /* 0x000fe2000001140c */
[----:B------:R-:W-:Y:S01]  /*0d40*/  IMAD R4, R7, 0x8, R4 ;  /* 0x0000000807047824 */ /* 0x000fe200078e0204 */
[----:B------:R-:W-:Y:S02]  /*0d50*/  LEA.HI R3, R3, R210, RZ, 0x5 ;  /* 0x000000d203037211 */ /* 0x000fe400078f28ff */
[----:B------:R-:W-:Y:S01]  /*0d60*/  LEA.HI R5, R5, R2, RZ, 0x3 ;  /* 0x0000000205057211 */ /* 0x000fe200078f18ff */
[----:B------:R-:W-:Y:S01]  /*0d70*/  IMAD.WIDE R178, R4, R179, UR36 ;  /* 0x0000002404b27e25 */ /* 0x000fe2000f8e02b3 */
[----:B------:R-:W-:Y:S02]  /*0d80*/  LOP3.LUT R9, R6, 0xfffffffc, RZ, 0xc0, !PT ;  /* 0xfffffffc06097812 */ /* 0x000fe400078ec0ff */
[----:B------:R-:W-:Y:S02]  /*0d90*/  LOP3.LUT R5, R5, 0xfffffff8, RZ, 0xc0, !PT ;  /* 0xfffffff805057812 */ /* 0x000fe400078ec0ff */
[----:B------:R-:W-:Y:S01]  /*0da0*/  SHF.R.S32.HI R3, RZ, 0x5, R3 ;  /* 0x00000005ff037819 */ /* 0x000fe20000011403 */
[----:B------:R-:W-:Y:S01]  /*0db0*/  IMAD.IADD R9, R202, 0x1, -R9 ;  /* 0x00000001ca097824 */ /* 0x000fe200078e0a09 */
[----:B------:R-:W-:Y:S01]  /*0dc0*/  IADD3 R19, P0, R178, 0x20, RZ ;  /* 0x00000020b2137810 */ /* 0x000fe20007f1e0ff */
[----:B------:R-:W-:Y:S01]  /*0dd0*/  IMAD.IADD R2, R2, 0x1, -R5 ;  /* 0x0000000102027824 */ /* 0x000fe200078e0a05 */
[----:B------:R-:W-:-:S02]  /*0de0*/  LEA.HI R11, R11, R202, RZ, 0x3 ;  /* 0x000000ca0b0b7211 */ /* 0x000fc400078f18ff */
[----:B------:R-:W-:Y:S01]  /*0df0*/  LEA.HI R6, R9, R9, RZ, 0x1 ;  /* 0x0000000909067211 */ /* 0x000fe200078f08ff */
[----:B------:R-:W-:Y:S01]  /*0e00*/  IMAD R13, R3, 0x10, R2 ;  /* 0x00000010030d7824 */ /* 0x000fe200078e0202 */
[----:B------:R-:W-:Y:S01]  /*0e10*/  LOP3.LUT R2, R19, 0x380, RZ, 0xc0, !PT ;  /* 0x0000038013027812 */ /* 0x000fe200078ec0ff */
[----:B------:R-:W-:Y:S01]  /*0e20*/  IMAD.X R3, RZ, RZ, R179, P0 ;  /* 0x000000ffff037224 */ /* 0x000fe200000e06b3 */
[----:B------:R-:W-:Y:S02]  /*0e30*/  LOP3.LUT R6, R6, 0x1ffffffe, RZ, 0xc0, !PT ;  /* 0x1ffffffe06067812 */ /* 0x000fe400078ec0ff */
[----:B------:R-:W-:Y:S02]  /*0e40*/  SHF.R.U64 R2, R2, 0x3, RZ ;  /* 0x0000000302027819 */ /* 0x000fe400000012ff */
[----:B------:R-:W-:Y:S01]  /*0e50*/  SHF.R.S32.HI R225, RZ, 0x7, R0 ;  /* 0x00000007ffe17819 */ /* 0x000fe20000011400 */
[----:B------:R-:W-:Y:S01]  /*0e60*/  IMAD.IADD R15, R9, 0x1, -R6 ;  /* 0x00000001090f7824 */ /* 0x000fe200078e0a06 */
[----:B------:R-:W-:-:S02]  /*0e70*/  LOP3.LUT R2, R2, R19, RZ, 0x3c, !PT ;  /* 0x0000001302027212 */ /* 0x000fc400078e3cff */
[C---:B------:R-:W-:Y:S02]  /*0e80*/  IADD3 R5, P1, R178.reuse, 0x40, RZ ;  /* 0x00000040b2057810 */ /* 0x040fe40007f3e0ff */
[----:B------:R-:W-:Y:S02]  /*0e90*/  MOV R231, R2 ;  /* 0x0000000200e77202 */ /* 0x000fe40000000f00 */
[----:B------:R-:W-:Y:S02]  /*0ea0*/  LOP3.LUT R3, R11, 0xfffffff8, RZ, 0xc0, !PT ;  /* 0xfffffff80b037812 */ /* 0x000fe400078ec0ff */
[C---:B------:R-:W-:Y:S02]  /*0eb0*/  IADD3 R7, P2, R178.reuse, 0x60, RZ ;  /* 0x00000060b2077810 */ /* 0x040fe40007f5e0ff */
[----:B------:R-:W-:Y:S01]  /*0ec0*/  IADD3 R9, P3, R178, 0xc060, RZ ;  /* 0x0000c060b2097810 */ /* 0x000fe20007f7e0ff */
[----:B------:R-:W-:Y:S01]  /*0ed0*/  IMAD.IADD R3, R202, 0x1, -R3 ;  /* 0x00000001ca037824 */ /* 0x000fe200078e0a03 */
[----:B------:R-:W-:-:S02]  /*0ee0*/  LEA.HI R0, R0, R225, RZ, 0x1 ;  /* 0x000000e100007211 */ /* 0x000fc400078f08ff */
[----:B------:R-:W-:Y:S01]  /*0ef0*/  LOP3.LUT R4, R5, 0x380, RZ, 0xc0, !PT ;  /* 0x0000038005047812 */ /* 0x000fe200078ec0ff */
[----:B------:R-:W-:Y:S01]  /*0f00*/  IMAD.SHL.U32 R190, R3, 0x8, RZ ;  /* 0x0000000803be7824 */ /* 0x000fe200078e00ff */
[----:B------:R-:W-:Y:S02]  /*0f10*/  SHF.R.S32.HI R206, RZ, 0x3, R11 ;  /* 0x00000003ffce7819 */ /* 0x000fe4000001140b */
[----:B------:R-:W-:Y:S01]  /*0f20*/  LOP3.LUT R6, R7, 0x380, RZ, 0xc0, !PT ;  /* 0x0000038007067812 */ /* 0x000fe200078ec0ff */
[----:B------:R-:W-:Y:S01]  /*0f30*/  VIADD R192, R190, 0x40 ;  /* 0x00000040bec07836 */ /* 0x000fe20000000000 */
[----:B------:R-:W-:Y:S01]  /*0f40*/  LOP3.LUT R8, R9, 0x380, RZ, 0xc0, !PT ;  /* 0x0000038009087812 */ /* 0x000fe200078ec0ff */
[----:B------:R-:W-:Y:S01]  /*0f50*/  IMAD R207, R3, 0x20, R206 ;  /* 0x0000002003cf7824 */ /* 0x000fe200078e02ce */
[----:B------:R-:W-:Y:S01]  /*0f60*/  LOP3.LUT R0, R0, 0x3fffffe, RZ, 0xc0, !PT ;  /* 0x03fffffe00007812 */ /* 0x000fe200078ec0ff */
[----:B------:R-:W-:Y:S01]  /*0f70*/  VIADD R191, R190, 0x80 ;  /* 0x00000080bebf7836 */ /* 0x000fe20000000000 */
[----:B------:R-:W-:Y:S01]  /*0f80*/  SHF.R.U64 R4, R4, 0x3, RZ ;  /* 0x0000000304047819 */ /* 0x000fe200000012ff */
[----:B------:R-:W-:Y:S01]  /*0f90*/  VIADD R193, R190, 0xc0 ;  /* 0x000000c0bec17836 */ /* 0x000fe20000000000 */
[----:B------:R-:W-:Y:S01]  /*0fa0*/  SHF.R.U64 R6, R6, 0x3, RZ ;  /* 0x0000000306067819 */ /* 0x000fe200000012ff */
[----:B------:R-:W-:Y:S01]  /*0fb0*/  IMAD.IADD R0, R225, 0x1, -R0 ;  /* 0x00000001e1007824 */ /* 0x000fe200078e0a00 */
[----:B------:R-:W-:-:S02]  /*0fc0*/  SHF.R.U64 R8, R8, 0x3, RZ ;  /* 0x0000000308087819 */ /* 0x000fc400000012ff */
[----:B------:R-:W-:Y:S01]  /*0fd0*/  LOP3.LUT R3, R12, 0x7ffffffc, RZ, 0xc0, !PT ;  /* 0x7ffffffc0c037812 */ /* 0x000fe200078ec0ff */
[----:B------:R-:W-:Y:S01]  /*0fe0*/  IMAD R200, R0, 0x40, R13 ;  /* 0x0000004000c87824 */ /* 0x000fe200078e020d */
[----:B------:R-:W-:Y:S01]  /*0ff0*/  LOP3.LUT R4, R4, R5, RZ, 0x3c, !PT ;  /* 0x0000000504047212 */ /* 0x000fe200078e3cff */
[--C-:B------:R-:W-:Y:S01]  /*1000*/  IMAD.X R5, RZ, RZ, R179.reuse, P1 ;  /* 0x000000ffff057224 */ /* 0x100fe200008e06b3 */
[----:B------:R-:W-:Y:S01]  /*1010*/  LOP3.LUT R6, R6, R7, RZ, 0x3c, !PT ;  /* 0x0000000706067212 */ /* 0x000fe200078e3cff */
[--C-:B------:R-:W-:Y:S01]  /*1020*/  IMAD.X R7, RZ, RZ, R179.reuse, P2 ;  /* 0x000000ffff077224 */ /* 0x100fe200010e06b3 */
[----:B------:R-:W-:Y:S01]  /*1030*/  LOP3.LUT R8, R8, R9, RZ, 0x3c, !PT ;  /* 0x0000000908087212 */ /* 0x000fe200078e3cff */
[----:B------:R-:W-:Y:S01]  /*1040*/  IMAD.X R9, RZ, RZ, R179, P3 ;  /* 0x000000ffff097224 */ /* 0x000fe200018e06b3 */
[----:B------:R-:W-:Y:S01]  /*1050*/  IADD3 R22, P0, R16, 0x13c, RZ ;  /* 0x0000013c10167810 */ /* 0x000fe20007f1e0ff */
[----:B------:R-:W-:Y:S01]  /*1060*/  IMAD.IADD R3, R210, 0x1, -R3 ;  /* 0x00000001d2037824 */ /* 0x000fe200078e0a03 */
[----:B------:R-:W-:Y:S01]  /*1070*/  IADD3 R224, P1, R16, 0x230, RZ ;  /* 0x0000023010e07810 */ /* 0x000fe20007f3e0ff */
[----:B------:R-:W-:Y:S01]  /*1080*/  IMAD R232, R15, 0x8, R200 ;  /* 0x000000080fe87824 */ /* 0x000fe200078e02c8 */
[----:B------:R-:W-:Y:S01]  /*1090*/  MOV R230, R4 ;  /* 0x0000000400e67202 */ /* 0x000fe20000000f00 */
[--C-:B------:R-:W-:Y:S01]  /*10a0*/  IMAD.X R23, RZ, RZ, R17.reuse, P0 ;  /* 0x000000ffff177224 */ /* 0x100fe200000e0611 */
[----:B------:R-:W-:Y:S01]  /*10b0*/  MOV R227, R6 ;  /* 0x0000000600e37202 */ /* 0x000fe20000000f00 */
[----:B------:R-:W-:Y:S01]  /*10c0*/  IMAD.X R223, RZ, RZ, R17, P1 ;  /* 0x000000ffffdf7224 */ /* 0x000fe200008e0611 */
[----:B------:R-:W-:Y:S01]  /*10d0*/  MOV R226, R8 ;  /* 0x0000000800e27202 */ /* 0x000fe20000000f00 */
[----:B------:R-:W-:Y:S01]  /*10e0*/  IMAD.SHL.U32 R201, R3, 0x2, RZ ;  /* 0x0000000203c97824 */ /* 0x000fe200078e00ff */
[----:B------:R-:W-:-:S02]  /*10f0*/  SHF.R.S32.HI R199, RZ, 0x1f, R190 ;  /* 0x0000001fffc77819 */ /* 0x000fc400000114be */
[----:B------:R-:W-:Y:S02]  /*1100*/  SHF.R.S32.HI R198, RZ, 0x1f, R192 ;  /* 0x0000001fffc67819 */ /* 0x000fe400000114c0 */
[----:B------:R-:W-:Y:S02]  /*1110*/  SHF.R.S32.HI R197, RZ, 0x1f, R191 ;  /* 0x0000001fffc57819 */ /* 0x000fe400000114bf */
[----:B------:R-:W-:-:S07]  /*1120*/  SHF.R.S32.HI R196, RZ, 0x1f, R193 ;  /* 0x0000001fffc47819 */ /* 0x000fce00000114c1 */
.L_x_11375:
        /* <DEDUP_REMOVED lines=21> */
.L_x_11253:
[----:B------:R-:W-:Y:S01]  /*1280*/  ULDC UR7, c[0x0][0xd54] ;  /* 0x0003550000077ab9 */ /* 0x000fe20000000800 */
[----:B------:R-:W-:Y:S01]  /*1290*/  UMOV UR6, UR9 ;  /* 0x0000000900067c82 */ /* 0x000fe20008000000 */
[----:B------:R-:W-:-:S11]  /*12a0*/  UISETP.NE.AND UP0, UPT, UR7, 0x1, UPT ;  /* 0x000000010700788c */ /* 0x000fd6000bf05270 */
[----:B------:R-:W-:Y:S02]  /*12b0*/  @UP0 ULDC.64 UR10, c[0x0][0xd58] ;  /* 0x00035600000a0ab9 */ /* 0x000fe40000000a00 */
[----:B------:R-:W-:-:S04]  /*12c0*/  UIMAD.WIDE.U32 UR4, UR9, UR10, URZ ;  /* 0x0000000a090472a5 */ /* 0x000fc8000f8e003f */
[----:B------:R-:W-:-:S04]  /*12d0*/  @UP0 USHF.R.U32.HI UR6, URZ, UR11, UR5 ;  /* 0x0000000b3f060299 */ /* 0x000fc80008011605 */
[----:B------:R-:W-:-:S12]  /*12e0*/  UIMAD UR4, UR6, UR7, URZ ;  /* 0x00000007060472a4 */ /* 0x000fd8000f8e023f */
.L_x_11254:
[----:B------:R-:W0:Y:S01]  /*12f0*/  S2R R0, SR_TID.X ;  /* 0x0000000000007919 */ /* 0x000e220000002100 */
[----:B------:R-:W-:Y:S01]  /*1300*/  ULOP3.LUT UR5, URZ, UR6, URZ, 0x33, !UPT ;  /* 0x000000063f057292 */ /* 0x000fe2000f8e333f */
[----:B------:R-:W-:Y:S01]  /*1310*/  IMAD.MOV.U32 R2, RZ, RZ, 0x3000 ;  /* 0x00003000ff027424 */ /* 0x000fe200078e00ff */
[----:B------:R-:W-:Y:S01]  /*1320*/  UIADD3 UR6, UP2, UR36, 0x32450, URZ ;  /* 0x0003245024067890 */ /* 0x000fe2000ff5e03f */
[----:B------:R-:W-:Y:S01]  /*1330*/  IMAD.U32 R3, RZ, RZ, UR41 ;  /* 0x00000029ff037e24 */ /* 0x000fe2000f8e00ff */
[----:B------:R-:W-:Y:S01]  /*1340*/  ULDC UR39, c[0x0][0xd3c] ;  /* 0x00034f0000277ab9 */ /* 0x000fe20000000800 */
[----:B------:R-:W-:Y:S01]  /*1350*/  UIADD3 UR7, UP0, UR36, 0x32430, URZ ;  /* 0x0003243024077890 */ /* 0x000fe2000ff1e03f */
[----:B------:R-:W-:Y:S01]  /*1360*/  IMAD.MOV.U32 R5, RZ, RZ, 0x100 ;  /* 0x00000100ff057424 */ /* 0x000fe200078e00ff */
[----:B------:R-:W-:Y:S01]  /*1370*/  UIADD3 UR39, UR5, UR39, URZ ;  /* 0x0000002705277290 */ /* 0x000fe2000fffe03f */
[----:B------:R1:W-:Y:S01]  /*1380*/  STL.64 [R1+0x18], R2 ;  /* 0x0000180201007387 */ /* 0x0003e20000100a00 */
[----:B------:R-:W-:Y:S01]  /*1390*/  UIADD3.X UR5, URZ, UR37, URZ, UP2, !UPT ;  /* 0x000000253f057290 */ /* 0x000fe200097fe43f */
[----:B------:R-:W-:Y:S01]  /*13a0*/  IMAD.MOV.U32 R6, RZ, RZ, 0x1 ;  /* 0x00000001ff067424 */ /* 0x000fe200078e00ff */
[----:B------:R-:W-:Y:S01]  /*13b0*/  UIADD3 UR10, UP1, UR36, 0x32440, URZ ;  /* 0x00032440240a7890 */ /* 0x000fe2000ff3e03f */
[----:B------:R-:W-:Y:S01]  /*13c0*/  IMAD.MOV.U32 R7, RZ, RZ, RZ ;  /* 0x000000ffff077224 */ /* 0x000fe200078e00ff */
[----:B------:R-:W-:Y:S01]  /*13d0*/  UIADD3 UR11, UP3, UR36, 0x32460, URZ ;  /* 0x00032460240b7890 */ /* 0x000fe2000ff7e03f */
[----:B------:R-:W-:Y:S01]  /*13e0*/  IMAD.MOV.U32 R8, RZ, RZ, 0xc000 ;  /* 0x0000c000ff087424 */ /* 0x000fe200078e00ff */
[----:B------:R-:W-:Y:S01]  /*13f0*/  UIADD3 UR4, UR9, -UR4, URZ ;  /* 0x8000000409047290 */ /* 0x000fe2000fffe03f */
[----:B------:R-:W-:Y:S01]  /*1400*/  IMAD.U32 R9, RZ, RZ, UR41 ;  /* 0x00000029ff097e24 */ /* 0x000fe2000f8e00ff */
[----:B------:R-:W-:Y:S01]  /*1410*/  UIADD3.X UR12, URZ, UR37, URZ, UP3, !UPT ;  /* 0x000000253f0c7290 */ /* 0x000fe20009ffe43f */
[----:B------:R-:W-:Y:S01]  /*1420*/  IMAD.MOV.U32 R11, RZ, RZ, 0x100 ;  /* 0x00000100ff0b7424 */ /* 0x000fe200078e00ff */
[----:B------:R-:W-:Y:S01]  /*1430*/  ULDC UR42, c[0x0][0xd48] ;  /* 0x00035200002a7ab9 */ /* 0x000fe20000000800 */
[----:B-1----:R-:W-:Y:S01]  /*1440*/  IMAD.U32 R3, RZ, RZ, UR5 ;  /* 0x00000005ff037e24 */ /* 0x002fe2000f8e00ff */
[----:B------:R-:W-:Y:S01]  /*1450*/  UIADD3.X UR5, URZ, UR37, URZ, UP0, !UPT ;  /* 0x000000253f057290 */ /* 0x000fe200087fe43f */
[----:B------:R-:W-:Y:S01]  /*1460*/  IMAD.U32 R2, RZ, RZ, UR6 ;  /* 0x00000006ff027e24 */ /* 0x000fe2000f8e00ff */
[----:B------:R-:W-:Y:S01]  /*1470*/  UIADD3.X UR6, URZ, UR37, URZ, UP1, !UPT ;  /* 0x000000253f067290 */ /* 0x000fe20008ffe43f */
[----:B------:R-:W-:Y:S01]  /*1480*/  IMAD.U32 R12, RZ, RZ, UR11 ;  /* 0x0000000bff0c7e24 */ /* 0x000fe2000f8e00ff */
[----:B------:R-:W-:Y:S01]  /*1490*/  UISETP.NE.AND UP2, UPT, UR42, 0x1, UPT ;  /* 0x000000012a00788c */ /* 0x000fe2000bf45270 */
[----:B------:R-:W-:Y:S01]  /*14a0*/  IMAD.U32 R13, RZ, RZ, UR12 ;  /* 0x0000000cff0d7e24 */ /* 0x000fe2000f8e00ff */
[----:B------:R-:W-:Y:S01]  /*14b0*/  ULDC UR12, c[0x0][0xd54] ;  /* 0x00035500000c7ab9 */ /* 0x000fe20000000800 */
[----:B------:R-:W-:Y:S01]  /*14c0*/  IMAD.MOV.U32 R18, RZ, RZ, 0x1 ;  /* 0x00000001ff127424 */ /* 0x000fe200078e00ff */
[----:B------:R-:W-:Y:S01]  /*14d0*/  UIMAD UR12, UR8, UR12, UR4 ;  /* 0x0000000c080c72a4 */ /* 0x000fe2000f8e0204 */
[----:B------:R-:W-:Y:S01]  /*14e0*/  IMAD.MOV.U32 R19, RZ, RZ, RZ ;  /* 0x000000ffff137224 */ /* 0x000fe200078e00ff */
[----:B0-----:R-:W-:Y:S01]  /*14f0*/  LOP3.LUT R0, R0, 0x7f, RZ, 0xc0, !PT ;  /* 0x0000007f00007812 */ /* 0x001fe200078ec0ff */
[----:B------:R-:W-:Y:S01]  /*1500*/  IMAD.U32 R14, RZ, RZ, UR39 ;  /* 0x00000027ff0e7e24 */ /* 0x000fe2000f8e00ff */
[----:B------:R-:W-:Y:S01]  /*1510*/  USHF.L.U32 UR39, UR39, 0x7, URZ ;  /* 0x0000000727277899 */ /* 0x000fe2000800063f */
[----:B------:R-:W-:Y:S01]  /*1520*/  STL.128 [R1+0x440], RZ ;  /* 0x000440ff01007387 */ /* 0x000fe20000100c00 */
[----:B------:R-:W-:Y:S01]  /*1530*/  ISETP.NE.AND P0, PT, R0, RZ, PT ;  /* 0x000000ff0000720c */ /* 0x000fe20003f05270 */
[----:B------:R-:W-:Y:S01]  /*1540*/  ULDC UR45, c[0x0][0x424] ;  /* 0x00010900002d7ab9 */ /* 0x000fe20000000800 */
[----:B------:R-:W0:Y:S01]  /*1550*/  LDC R0, c[0x0][0xa80] ;  /* 0x0002a000ff007b82 */ /* 0x000e220000000800 */
[----:B------:R-:W-:Y:S01]  /*1560*/  STL.64 [R1+0x60], R18 ;  /* 0x0000601201007387 */ /* 0x000fe20000100a00 */
[----:B------:R-:W-:Y:S01]  /*1570*/  SEL R4, RZ, 0x1, P0 ;  /* 0x00000001ff047807 */ /* 0x000fe20000000000 */
[----:B------:R-:W-:Y:S01]  /*1580*/  ULDC UR11, c[0x0][0x2f0] ;  /* 0x0000bc00000b7ab9 */ /* 0x000fe20000000800 */
[----:B------:R-:W-:Y:S01]  /*1590*/  ULDC UR46, c[0x0][0x288] ;  /* 0x0000a200002e7ab9 */ /* 0x000fe20000000800 */
[----:B------:R-:W-:Y:S01]  /*15a0*/  STL [R1+0x70], R14 ;  /* 0x0000700e01007387 */ /* 0x000fe20000100800 */
[----:B------:R-:W-:Y:S01]  /*15b0*/  @UP2 ULDC UR13, c[0x0][0xd50] ;  /* 0x00035400000d2ab9 */ /* 0x000fe20000000800 */
[----:B------:R-:W-:Y:S01]  /*15c0*/  IMAD.MOV.U32 R10, RZ, RZ, R4 ;  /* 0x000000ffff0a7224 */ /* 0x000fe200078e0004 */
[----:B------:R-:W-:Y:S01]  /*15d0*/  UMOV UR38, UR12 ;  /* 0x0000000c00267c82 */ /* 0x000fe20008000000 */
[----:B------:R1:W-:Y:S01]  /*15e0*/  STL.128 [R1+0x20], R4 ;  /* 0x0000200401007387 */ /* 0x0003e20000100c00 */
[----:B------:R-:W-:-:S02]  /*15f0*/  IADD3 R32, P0, R16, 0x440, RZ ;  /* 0x0000044010207810 */ /* 0x000fc40007f1e0ff */
[----:B------:R-:W-:Y:S01]  /*1600*/  IADD3 R44, P1, R16, 0x38, RZ ;  /* 0x00000038102c7810 */ /* 0x000fe20007f3e0ff */
[----:B------:R2:W-:Y:S02]  /*1610*/  STL.128 [R1+0x50], R8 ;  /* 0x0000500801007387 */ /* 0x0005e40000100c00 */
[--C-:B------:R-:W-:Y:S02]  /*1620*/  IMAD.X R47, RZ, RZ, R17.reuse, P0 ;  /* 0x000000ffff2f7224 */ /* 0x100fe400000e0611 */
[----:B------:R3:W-:Y:S01]  /*1630*/  STL.128 [R1+0x450], RZ ;  /* 0x000450ff01007387 */ /* 0x0007e20000100c00 */
[----:B------:R-:W-:-:S03]  /*1640*/  IMAD.X R45, RZ, RZ, R17, P1 ;  /* 0x000000ffff2d7224 */ /* 0x000fc600008e0611 */
[----:B------:R3:W-:Y:S01]  /*1650*/  STL.128 [R1+0x230], RZ ;  /* 0x000230ff01007387 */ /* 0x0007e20000100c00 */
[----:B-1----:R-:W-:Y:S01]  /*1660*/  IMAD.U32 R5, RZ, RZ, UR5 ;  /* 0x00000005ff057e24 */ /* 0x002fe2000f8e00ff */
[----:B------:R-:W-:Y:S01]  /*1670*/  ULDC UR5, c[0x0][0x448] ;  /* 0x0001120000057ab9 */ /* 0x000fe20000000800 */
[----:B------:R-:W-:Y:S01]  /*1680*/  IMAD.U32 R4, RZ, RZ, UR7 ;  /* 0x00000007ff047e24 */ /* 0x000fe2000f8e00ff */
[----:B------:R-:W-:Y:S01]  /*1690*/  UISETP.NE.AND UP1, UPT, UR5, 0x1, UPT ;  /* 0x000000010500788c */ /* 0x000fe2000bf25270 */
[----:B--2---:R-:W-:Y:S01]  /*16a0*/  IMAD.MOV.U32 R9, RZ, RZ, R3 ;  /* 0x000000ffff097224 */ /* 0x004fe200078e0003 */
[----:B0-----:R3:W-:Y:S01]  /*16b0*/  STL [R1+0x460], R0 ;  /* 0x0004600001007387 */ /* 0x0017e20000100800 */
[----:B------:R-:W-:Y:S01]  /*16c0*/  IMAD.U32 R3, RZ, RZ, UR6 ;  /* 0x00000006ff037e24 */ /* 0x000fe2000f8e00ff */
[----:B------:R-:W-:Y:S01]  /*16d0*/  ULDC.64 UR6, c[0x0][0x418] ;  /* 0x0001060000067ab9 */ /* 0x000fe20000000a00 */
[----:B------:R-:W-:Y:S01]  /*16e0*/  IMAD.MOV.U32 R8, RZ, RZ, R2 ;  /* 0x000000ffff087224 */ /* 0x000fe200078e0002 */
[----:B------:R-:W-:Y:S01]  /*16f0*/  UISETP.NE.U32.AND UP0, UPT, UR6, URZ, UPT ;  /* 0x0000003f0600728c */ /* 0x000fe2000bf05070 */
[----:B------:R-:W-:Y:S01]  /*1700*/  IMAD.MOV.U32 R10, RZ, RZ, R12 ;  /* 0x000000ffff0a7224 */ /* 0x000fe200078e000c */
[----:B------:R-:W-:Y:S01]  /*1710*/  ULDC.64 UR4, c[0x0][0xad8] ;  /* 0x0002b60000047ab9 */ /* 0x000fe20000000a00 */
[----:B------:R-:W-:Y:S01]  /*1720*/  IMAD.MOV.U32 R11, RZ, RZ, R13 ;  /* 0x000000ffff0b7224 */ /* 0x000fe200078e000d */
[----:B------:R-:W-:Y:S01]  /*1730*/  UISETP.NE.AND.EX UP0, UPT, UR7, URZ, UPT, UP0 ;  /* 0x0000003f0700728c */ /* 0x000fe2000bf05300 */
[----:B------:R-:W-:Y:S01]  /*1740*/  IMAD.U32 R2, RZ, RZ, UR10 ;  /* 0x0000000aff027e24 */ /* 0x000fe2000f8e00ff */
[----:B------:R-:W-:Y:S01]  /*1750*/  UISETP.GE.AND UP3, UPT, UR5, 0x1, UPT ;  /* 0x000000010500788c */ /* 0x000fe2000bf66270 */
[----:B------:R3:W-:Y:S01]  /*1760*/  STL.64 [R1+0x8], R4 ;  /* 0x0000080401007387 */ /* 0x0007e20000100a00 */
[----:B------:R-:W-:-:S02]  /*1770*/  UIADD3 UR10, UR39, 0x7f, URZ ;  /* 0x0000007f270a7890 */ /* 0x000fc4000fffe03f */
[----:B------:R-:W-:Y:S01]  /*1780*/  USEL UR45, UR45, 0x1, UP0 ;  /* 0x000000012d2d7887 */ /* 0x000fe20008000000 */
[----:B------:R3:W-:Y:S01]  /*1790*/  STL.128 [R1+0x40], R8 ;  /* 0x0000400801007387 */ /* 0x0007e20000100c00 */
[----:B------:R-:W-:Y:S01]  /*17a0*/  @UP2 ULDC UR6, c[0x0][0xd4c] ;  /* 0x0003530000062ab9 */ /* 0x000fe20000000800 */
[----:B------:R-:W-:Y:S01]  /*17b0*/  @UP1 ULDC UR8, c[0x0][0x44c] ;  /* 0x0001130000081ab9 */ /* 0x000fe20000000800 */
[----:B------:R-:W-:Y:S01]  /*17c0*/  UIMAD.WIDE.U32 UR6, UR12, UR6, URZ ;  /* 0x000000060c0672a5 */ /* 0x000fe2000f8e003f */
[----:B------:R3:W-:Y:S01]  /*17d0*/  STL.64 [R1+0x68], R10 ;  /* 0x0000680a01007387 */ /* 0x0007e20000100a00 */
[----:B------:R-:W-:Y:S01]  /*17e0*/  UIMAD.WIDE.U32 UR8, UR10, UR8, URZ ;  /* 0x000000080a0872a5 */ /* 0x000fe2000f8e003f */
[----:B------:R-:W-:Y:S01]  /*17f0*/  PLOP3.LUT P2, PT, PT, PT, UP3, 0x80, 0x0 ;  /* 0x000000000000781c */ /* 0x000fe20003f4f038 */
[----:B------:R-:W-:Y:S01]  /*1800*/  UIMAD UR45, UR45, UR11, URZ ;  /* 0x0000000b2d2d72a4 */ /* 0x000fe2000f8e023f */
[----:B------:R3:W-:Y:S01]  /*1810*/  STL.64 [R1+0x10], R2 ;  /* 0x0000100201007387 */ /* 0x0007e20000100a00 */
[----:B------:R-:W-:Y:S01]  /*1820*/  @UP1 ULDC UR14, c[0x0][0x450] ;  /* 0x00011400000e1ab9 */ /* 0x000fe20000000800 */
[----:B------:R-:W-:-:S02]  /*1830*/  @UP2 USHF.R.U32.HI UR38, URZ, UR13, UR7 ;  /* 0x0000000d3f262299 */ /* 0x000fc40008011607 */
[----:B------:R3:W-:Y:S01]  /*1840*/  STL.64 [R1+0x30], R2 ;  /* 0x0000300201007387 */ /* 0x0007e20000100a00 */
[----:B------:R-:W-:Y:S02]  /*1850*/  UIADD3 UR40, UR45, 0x1, -UR46 ;  /* 0x000000012d287890 */ /* 0x000fe4000fffe82e */
[----:B------:R-:W-:Y:S01]  /*1860*/  @UP1 USHF.R.U32.HI UR10, URZ, UR14, UR9 ;  /* 0x0000000e3f0a1299 */ /* 0x000fe20008011609 */
[----:B------:R3:W-:Y:S01]  /*1870*/  STL.128 [R1+0x240], RZ ;  /* 0x000240ff01007387 */ /* 0x0007e20000100c00 */
[----:B------:R-:W-:Y:S02]  /*1880*/  UIADD3 UR6, -UR38, URZ, URZ ;  /* 0x0000003f26067290 */ /* 0x000fe4000fffe13f */
[----:B------:R-:W-:Y:S01]  /*1890*/  UIADD3 UR10, UR40, UR10, URZ ;  /* 0x0000000a280a7290 */ /* 0x000fe2000fffe03f */
[----:B------:R3:W-:Y:S01]  /*18a0*/  STL.128 [R1+0x250], RZ ;  /* 0x000250ff01007387 */ /* 0x0007e20000100c00 */
[----:B------:R-:W-:Y:S02]  /*18b0*/  UIMAD UR42, UR42, UR6, UR12 ;  /* 0x000000062a2a72a4 */ /* 0x000fe4000f8e020c */
[----:B------:R-:W-:Y:S01]  /*18c0*/  UIADD3 UR4, UR10, UR4, URZ ;  /* 0x000000040a047290 */ /* 0x000fe2000fffe03f */
        /* <DEDUP_REMOVED lines=29> */
[----:B------:R3:W-:Y:S04]  /*1aa0*/  STL.64 [R1], RZ ;  /* 0x000000ff01007387 */ /* 0x0007e80000100a00 */
[----:B------:R3:W-:Y:S01]  /*1ab0*/  STL.64 [R1+0x38], RZ ;  /* 0x000038ff01007387 */ /* 0x0007e20000100a00 */
[----:B------:R-:W-:Y:S05]  /*1ac0*/  @!P2 BRA `(.L_x_11255) ;  /* 0x000000000044a947 */ /* 0x000fea0003800000 */
        /* <DEDUP_REMOVED lines=10> */
.L_x_11256:
[----:B------:R-:W-:-:S11]  /*1b70*/  UISETP.NE.AND UP0, UPT, UR5, 0x1, UPT ;  /* 0x000000010500788c */ /* 0x000fd6000bf05270 */
[----:B------:R-:W-:Y:S02]  /*1b80*/  @UP0 ULDC.64 UR10, c[0x0][0xae0] ;  /* 0x0002b800000a0ab9 */ /* 0x000fe40000000a00 */
[----:B------:R-:W-:-:S04]  /*1b90*/  UIMAD.WIDE.U32 UR6, UR8, UR10, URZ ;  /* 0x0000000a080672a5 */ /* 0x000fc8000f8e003f */
[----:B------:R-:W-:-:S12]  /*1ba0*/  @UP0 USHF.R.U32.HI UR8, URZ, UR11, UR7 ;  /* 0x0000000b3f080299 */ /* 0x000fd80008011607 */
.L_x_11257:
[----:B------:R-:W-:-:S04]  /*1bb0*/  UIMAD UR8, UR8, UR5, UR5 ;  /* 0x00000005080872a4 */ /* 0x000fc8000f8e0205 */
[----:B------:R-:W-:-:S04]  /*1bc0*/  UISETP.LT.AND UP0, UPT, UR4, UR8, UPT ;  /* 0x000000080400728c */ /* 0x000fc8000bf01270 */
[----:B------:R-:W-:-:S12]  /*1bd0*/  USEL UR4, UR4, UR8, UP0 ;  /* 0x0000000804047287 */ /* 0x000fd80008000000 */
.L_x_11255:
[----:B------:R-:W-:Y:S02]  /*1be0*/  UIADD3 UR6, UR45, 0x5f, URZ ;  /* 0x0000005f2d067890 */ /* 0x000fe4000fffe03f */
[----:B------:R-:W-:Y:S02]  /*1bf0*/  UIADD3 UR8, UR4, 0x5f, URZ ;  /* 0x0000005f04087890 */ /* 0x000fe4000fffe03f */
[----:B------:R-:W-:Y:S02]  /*1c00*/  UIMAD.WIDE UR6, UR6, 0x2aaaaaab, URZ ;  /* 0x2aaaaaab060678a5 */ /* 0x000fe4000f8e023f */
[----:B------:R-:W-:Y:S01]  /*1c10*/  UIMAD.WIDE UR8, UR8, 0x2aaaaaab, URZ ;  /* 0x2aaaaaab080878a5 */ /* 0x000fe2000f8e023f */
[----:B------:R-:W-:Y:S01]  /*1c20*/  @UP1 ULDC UR10, c[0x0][0x44c] ;  /* 0x00011300000a1ab9 */ /* 0x000fe20000000800 */
[----:B------:R-:W-:Y:S02]  /*1c30*/  USHF.R.U32.HI UR4, URZ, 0x1f, UR7 ;  /* 0x0000001f3f047899 */ /* 0x000fe40008011607 */
[----:B------:R-:W-:-:S02]  /*1c40*/  UIMAD.WIDE.U32 UR10, UR39, UR10, URZ ;  /* 0x0000000a270a72a5 */ /* 0x000fc4000f8e003f */
[----:B------:R-:W-:Y:S01]  /*1c50*/  USHF.R.U32.HI UR6, URZ, 0x1f, UR9 ;  /* 0x0000001f3f067899 */ /* 0x000fe20008011609 */
[----:B------:R-:W-:Y:S01]  /*1c60*/  @UP1 ULDC UR13, c[0x0][0x450] ;  /* 0x00011400000d1ab9 */ /* 0x000fe20000000800 */
[----:B------:R-:W-:Y:S01]  /*1c70*/  UMOV UR12, UR39 ;  /* 0x00000027000c7c82 */ /* 0x000fe20008000000 */
[----:B------:R-:W-:Y:S02]  /*1c80*/  UIADD3 UR46, UR45, -UR46, URZ ;  /* 0x8000002e2d2e7290 */ /* 0x000fe4000fffe03f */
        /* <DEDUP_REMOVED lines=20> */
.L_x_11259:
[----:B------:R-:W-:-:S11]  /*1dd0*/  UISETP.NE.AND UP0, UPT, UR5, 0x1, UPT ;  /* 0x000000010500788c */ /* 0x000fd6000bf05270 */
[----:B------:R-:W-:Y:S02]  /*1de0*/  @UP0 ULDC.64 UR10, c[0x0][0xae0] ;  /* 0x0002b800000a0ab9 */ /* 0x000fe40000000a00 */
[----:B------:R-:W-:-:S04]  /*1df0*/  UIMAD.WIDE.U32 UR6, UR4, UR10, URZ ;  /* 0x0000000a040672a5 */ /* 0x000fc8000f8e003f */
[----:B------:R-:W-:-:S12]  /*1e00*/  @UP0 USHF.R.U32.HI UR4, URZ, UR11, UR7 ;  /* 0x0000000b3f040299 */ /* 0x000fd80008011607 */
.L_x_11260:
[----:B------:R-:W-:-:S04]  /*1e10*/  UIMAD UR4, UR4, UR5, URZ ;  /* 0x00000005040472a4 */ /* 0x000fc8000f8e023f */
[----:B------:R-:W-:-:S04]  /*1e20*/  UISETP.LT.AND UP0, UPT, UR8, UR4, UPT ;  /* 0x000000040800728c */ /* 0x000fc8000bf01270 */
[----:B------:R-:W-:-:S12]  /*1e30*/  USEL UR8, UR8, UR4, !UP0 ;  /* 0x0000000408087287 */ /* 0x000fd8000c000000 */
.L_x_11258:
[----:B------:R-:W-:Y:S01]  /*1e40*/  UIMAD.WIDE UR4, UR8, 0x2aaaaaab, URZ ;  /* 0x2aaaaaab080478a5 */ /* 0x000fe2000f8e023f */
[----:B------:R-:W-:-:S03]  /*1e50*/  PLOP3.LUT P0, PT, PT, PT, PT, 0x80, 0x0 ;  /* 0x000000000000781c */ /* 0x000fc60003f0f070 */
[----:B------:R-:W-:-:S04]  /*1e60*/  USHF.R.U32.HI UR4, URZ, 0x1f, UR5 ;  /* 0x0000001f3f047899 */ /* 0x000fc80008011605 */
[----:B------:R-:W-:-:S04]  /*1e70*/  ULEA.HI.SX32 UR4, UR5, UR4, 0x1c ;  /* 0x0000000405047291 */ /* 0x000fc8000f8fe23f */
[----:B------:R-:W-:-:S04]  /*1e80*/  UISETP.LT.AND UP0, UPT, URZ, UR4, UPT ;  /* 0x000000043f00728c */ /* 0x000fc8000bf01270 */
[----:B------:R-:W-:-:S04]  /*1e90*/  USEL UR43, URZ, UR4, !UP0 ;  /* 0x000000043f2b7287 */ /* 0x000fc8000c000000 */
[----:B------:R-:W-:-:S06]  /*1ea0*/  UISETP.GT.AND UP0, UPT, UR47, UR43, UPT ;  /* 0x0000002b2f00728c */ /* 0x000fcc000bf04270 */
[----:B------:R-:W-:-:S13]  /*1eb0*/  PLOP3.LUT P1, PT, PT, PT, UP0, 0x80, 0x0 ;  /* 0x000000000000781c */ /* 0x000fda0003f2f008 */
[----:B------:R-:W-:Y:S05]  /*1ec0*/  @!P1 BRA `(.L_x_11261) ;  /* 0x000001e0000c9947 */ /* 0x000fea0003800000 */
[----:B---3--:R-:W0:Y:S01]  /*1ed0*/  SHFL.IDX PT, R0, R225, RZ, 0x1f ;  /* 0x00001fffe1007589 */ /* 0x008e2200000e0000 */
[----:B------:R-:W-:Y:S01]  /*1ee0*/  UIADD3 UR6, UR44, 0x18400, URZ ;  /* 0x000184002c067890 */ /* 0x000fe2000fffe03f */
[----:B------:R-:W-:Y:S01]  /*1ef0*/  IMAD.MOV.U32 R12, RZ, RZ, 0x1 ;  /* 0x00000001ff0c7424 */ /* 0x000fe200078e00ff */
[----:B------:R-:W-:Y:S01]  /*1f00*/  UIADD3 UR5, UR44, 0x400, URZ ;  /* 0x000004002c057890 */ /* 0x000fe2000fffe03f */
[----:B------:R-:W-:Y:S01]  /*1f10*/  IMAD.MOV.U32 R4, RZ, RZ, 0x1 ;  /* 0x00000001ff047424 */ /* 0x000fe200078e00ff */
[----:B------:R-:W-:Y:S01]  /*1f20*/  UIADD3 UR4, UR44, 0x1c400, URZ ;  /* 0x0001c4002c047890 */ /* 0x000fe2000fffe03f */
[----:B------:R-:W-:Y:S01]  /*1f30*/  IMAD.MOV.U32 R5, RZ, RZ, RZ ;  /* 0x000000ffff057224 */ /* 0x000fe200078e00ff */
[----:B------:R-:W-:Y:S01]  /*1f40*/  USHF.R.U32.HI UR5, URZ, 0x4, UR5 ;  /* 0x000000043f057899 */ /* 0x000fe20008011605 */
[----:B------:R-:W-:Y:S01]  /*1f50*/  IMAD.MOV.U32 R6, RZ, RZ, 0x1 ;  /* 0x00000001ff067424 */ /* 0x000fe200078e00ff */
[----:B------:R-:W-:Y:S01]  /*1f60*/  USHF.R.U32.HI UR4, URZ, 0x4, UR4 ;  /* 0x000000043f047899 */ /* 0x000fe20008011604 */
[----:B------:R-:W-:Y:S01]  /*1f70*/  IMAD.MOV.U32 R7, RZ, RZ, RZ ;  /* 0x000000ffff077224 */ /* 0x000fe200078e00ff */
[----:B------:R-:W-:Y:S01]  /*1f80*/  ULOP3.LUT UR5, UR5, 0x3fff, URZ, 0xc0, !UPT ;  /* 0x00003fff05057892 */ /* 0x000fe2000f8ec03f */
[----:B------:R-:W-:Y:S01]  /*1f90*/  IMAD.MOV.U32 R13, RZ, RZ, RZ ;  /* 0x000000ffff0d7224 */ /* 0x000fe200078e00ff */
[----:B------:R-:W-:Y:S01]  /*1fa0*/  ULOP3.LUT UR4, UR4, 0x3fff, URZ, 0xc0, !UPT ;  /* 0x00003fff04047892 */ /* 0x000fe2000f8ec03f */
[----:B------:R-:W-:Y:S01]  /*1fb0*/  IMAD.MOV.U32 R9, RZ, RZ, 0x40000040 ;  /* 0x40000040ff097424 */ /* 0x000fe200078e00ff */
[----:B------:R-:W-:Y:S01]  /*1fc0*/  ULOP3.LUT UR7, UR5, 0x3000000, URZ, 0xfc, !UPT ;  /* 0x0300000005077892 */ /* 0x000fe2000f8efc3f */
[----:B------:R1:W-:Y:S01]  /*1fd0*/  STL.128 [R1+0x80], R4 ;  /* 0x0000800401007387 */ /* 0x0003e20000100c00 */
[----:B------:R-:W-:Y:S01]  /*1fe0*/  ULOP3.LUT UR4, UR4, 0x10000, URZ, 0xfc, !UPT ;  /* 0x0001000004047892 */ /* 0x000fe2000f8efc3f */
[----:B------:R-:W-:Y:S01]  /*1ff0*/  IMAD.MOV.U32 R11, RZ, RZ, 0x40000040 ;  /* 0x40000040ff0b7424 */ /* 0x000fe200078e00ff */
[----:B------:R-:W-:Y:S01]  /*2000*/  ULOP3.LUT UR5, UR5, 0x10000, URZ, 0xfc, !UPT ;  /* 0x0001000005057892 */ /* 0x000fe2000f8efc3f */
[----:B------:R2:W-:Y:S01]  /*2010*/  STL.64 [R1+0x90], R12 ;  /* 0x0000900c01007387 */ /* 0x0005e20000100a00 */
[----:B------:R-:W-:Y:S01]  /*2020*/  IMAD.U32 R10, RZ, RZ, UR7 ;  /* 0x00000007ff0a7e24 */ /* 0x000fe2000f8e00ff */
[----:B------:R-:W-:Y:S01]  /*2030*/  IADD3 R28, P1, R16, 0xa0, RZ ;  /* 0x000000a0101c7810 */ /* 0x000fe20007f3e0ff */
[----:B------:R-:W-:Y:S01]  /*2040*/  IMAD.U32 R8, RZ, RZ, UR4 ;  /* 0x00000004ff087e24 */ /* 0x000fe2000f8e00ff */
[----:B0-----:R-:W-:Y:S01]  /*2050*/  LEA.HI R2, R0, R0, RZ, 0x1 ;  /* 0x0000000000027211 */ /* 0x001fe200078f08ff */
[----:B------:R-:W-:Y:S01]  /*2060*/  IMAD.U32 R14, RZ, RZ, UR5 ;  /* 0x00000005ff0e7e24 */ /* 0x000fe2000f8e00ff */
[----:B------:R-:W-:Y:S01]  /*2070*/  ULOP3.LUT UP0, URZ, UR6, 0x1bf, URZ, 0xc0, !UPT ;  /* 0x000001bf063f7892 */ /* 0x000fe2000f80c03f */
[----:B------:R-:W-:Y:S01]  /*2080*/  IMAD.MOV.U32 R15, RZ, RZ, 0x40000040 ;  /* 0x40000040ff0f7424 */ /* 0x000fe200078e00ff */
[----:B------:R-:W-:Y:S01]  /*2090*/  LOP3.LUT R3, R2, 0x7fffe, RZ, 0xc0, !PT ;  /* 0x0007fffe02037812 */ /* 0x000fe200078ec0ff */
[----:B------:R0:W-:Y:S01]  /*20a0*/  STL.128 [R1+0xa0], R8 ;  /* 0x0000a00801007387 */ /* 0x0001e20000100c00 */
[----:B------:R-:W-:Y:S01]  /*20b0*/  IMAD.X R43, RZ, RZ, R17, P1 ;  /* 0x000000ffff2b7224 */ /* 0x000fe200008e0611 */
[----:B------:R-:W-:Y:S01]  /*20c0*/  IADD3 R30, P5, R16, 0x118, RZ ;  /* 0x00000118101e7810 */ /* 0x000fe20007fbe0ff */
[----:B-1----:R-:W-:Y:S01]  /*20d0*/  IMAD.MOV.U32 R5, RZ, RZ, 0x40000040 ;  /* 0x40000040ff057424 */ /* 0x002fe200078e00ff */
[----:B------:R0:W-:Y:S01]  /*20e0*/  STL.64 [R1+0x78], RZ ;  /* 0x000078ff01007387 */ /* 0x0001e20000100a00 */
[----:B------:R-:W-:Y:S01]  /*20f0*/  IMAD.IADD R3, R0, 0x1, -R3 ;  /* 0x0000000100037824 */ /* 0x000fe200078e0a03 */
[----:B------:R-:W-:Y:S01]  /*2100*/  PLOP3.LUT P1, PT, PT, PT, UP0, 0x80, 0x0 ;  /* 0x000000000000781c */ /* 0x000fe20003f2f008 */
[----:B--2---:R-:W-:Y:S01]  /*2110*/  IMAD.MOV.U32 R13, RZ, RZ, 0x40000040 ;  /* 0x40000040ff0d7424 */ /* 0x004fe200078e00ff */
[----:B------:R0:W-:Y:S01]  /*2120*/  STL.128 [R1+0xb0], RZ ;  /* 0x0000b0ff01007387 */ /* 0x0001e20000100c00 */
[C---:B------:R-:W-:Y:S01]  /*2130*/  IADD3 R29, P6, R16.reuse, 0x110, RZ ;  /* 0x00000110101d7810 */ /* 0x040fe20007fde0ff */
[--C-:B------:R-:W-:Y:S01]  /*2140*/  IMAD.X R31, RZ, RZ, R17.reuse, P5 ;  /* 0x000000ffff1f7224 */ /* 0x100fe200028e0611 */
[----:B------:R-:W-:Y:S01]  /*2150*/  LEA R3, R3, UR6, 0xd ;  /* 0x0000000603037c11 */ /* 0x000fe2000f8e68ff */
[----:B------:R0:W-:Y:S01]  /*2160*/  STL.128 [R1+0xc0], RZ ;  /* 0x0000c0ff01007387 */ /* 0x0001e20000100c00 */
[----:B------:R-:W-:Y:S01]  /*2170*/  IADD3 R24, P0, R16, 0xa8, RZ ;  /* 0x000000a810187810 */ /* 0x000fe20007f1e0ff */
[----:B------:R-:W-:Y:S01]  /*2180*/  IMAD.X R42, RZ, RZ, R17, P6 ;  /* 0x000000ffff2a7224 */ /* 0x000fe200030e0611 */
[----:B------:R-:W-:Y:S01]  /*2190*/  SHF.R.U32.HI R0, RZ, 0x4, R3 ;  /* 0x00000004ff007819 */ /* 0x000fe20000011603 */
[----:B------:R-:W-:Y:S01]  /*21a0*/  VIADD R2, R3, 0xa000 ;  /* 0x0000a00003027836 */ /* 0x000fe20000000000 */
[----:B------:R0:W-:Y:S01]  /*21b0*/  STL.128 [R1+0xd0], RZ ;  /* 0x0000d0ff01007387 */ /* 0x0001e20000100c00 */
[----:B------:R-:W-:Y:S01]  /*21c0*/  IMAD.X R25, RZ, RZ, R17, P0 ;  /* 0x000000ffff197224 */ /* 0x000fe200000e0611 */
[----:B------:R-:W-:-:S02]  /*21d0*/  LOP3.LUT R0, R0, 0x3fff, RZ, 0xc0, !PT ;  /* 0x00003fff00007812 */ /* 0x000fc400078ec0ff */
[----:B------:R-:W-:Y:S01]  /*21e0*/  SHF.R.U32.HI R2, RZ, 0x4, R2 ;  /* 0x00000004ff027819 */ /* 0x000fe20000011602 */
[----:B------:R0:W-:Y:S01]  /*21f0*/  STL.128 [R1+0xe0], RZ ;  /* 0x0000e0ff01007387 */ /* 0x0001e20000100c00 */
[----:B------:R-:W-:Y:S02]  /*2200*/  LOP3.LUT R4, R0, 0x10000, RZ, 0xfc, !PT ;  /* 0x0001000000047812 */ /* 0x000fe400078efcff */
[----:B------:R-:W-:Y:S01]  /*2210*/  LOP3.LUT R2, R2, 0x3fff, RZ, 0xc0, !PT ;  /* 0x00003fff02027812 */ /* 0x000fe200078ec0ff */
[----:B------:R0:W-:Y:S01]  /*2220*/  STL.128 [R1+0xf0], RZ ;  /* 0x0000f0ff01007387 */ /* 0x0001e20000100c00 */
[----:B------:R-:W-:Y:S02]  /*2230*/  IADD3 R27, P2, R16, 0x98, RZ ;  /* 0x00000098101b7810 */ /* 0x000fe40007f5e0ff */
[----:B------:R-:W-:Y:S01]  /*2240*/  LOP3.LUT R2, R2, 0x10000, RZ, 0xfc, !PT ;  /* 0x0001000002027812 */ /* 0x000fe200078efcff */
[----:B------:R0:W-:Y:S01]  /*2250*/  STL.64 [R1+0x98], R4 ;  /* 0x0000980401007387 */ /* 0x0001e20000100a00 */
[C---:B------:R-:W-:Y:S01]  /*2260*/  IADD3 R19, P3, R16.reuse, 0x90, RZ ;  /* 0x0000009010137810 */ /* 0x040fe20007f7e0ff */
[--C-:B------:R-:W-:Y:S01]  /*2270*/  IMAD.X R40, RZ, RZ, R17.reuse, P2 ;  /* 0x000000ffff287224 */ /* 0x100fe200010e0611 */
[C---:B------:R-:W-:Y:S01]  /*2280*/  IADD3 R26, P4, R16.reuse, 0x88, RZ ;  /* 0x00000088101a7810 */ /* 0x040fe20007f9e0ff */
[----:B------:R-:W-:Y:S01]  /*2290*/  IMAD.MOV.U32 R12, RZ, RZ, R2 ;  /* 0x000000ffff0c7224 */ /* 0x000fe200078e0002 */
[----:B------:R0:W-:Y:S01]  /*22a0*/  STL.128 [R1+0x100], RZ ;  /* 0x000100ff01007387 */ /* 0x0001e20000100c00 */
[C---:B------:R-:W-:Y:S01]  /*22b0*/  IADD3 R18, P5, R16.reuse, 0x80, RZ ;  /* 0x0000008010127810 */ /* 0x040fe20007fbe0ff */
[--C-:B------:R-:W-:Y:S01]  /*22c0*/  IMAD.X R38, RZ, RZ, R17.reuse, P3 ;  /* 0x000000ffff267224 */ /* 0x100fe200018e0611 */
[C---:B------:R-:W-:Y:S01]  /*22d0*/  IADD3 R34, P6, R16.reuse, 0x78, RZ ;  /* 0x0000007810227810 */ /* 0x040fe20007fde0ff */
[----:B------:R0:W-:Y:S01]  /*22e0*/  STL.128 [R1+0x110], R12 ;  /* 0x0001100c01007387 */ /* 0x0001e20000100c00 */
[----:B------:R-:W-:Y:S01]  /*22f0*/  IADD3 R36, P0, R16, 0xb0, RZ ;  /* 0x000000b010247810 */ /* 0x000fe20007f1e0ff */
[----:B------:R-:W-:-:S02]  /*2300*/  IMAD.X R41, RZ, RZ, R17, P4 ;  /* 0x000000ffff297224 */ /* 0x000fc400020e0611 */
[--C-:B------:R-:W-:Y:S02]  /*2310*/  IMAD.X R39, RZ, RZ, R17.reuse, P5 ;  /* 0x000000ffff277224 */ /* 0x100fe400028e0611 */
[--C-:B------:R-:W-:Y:S02]  /*2320*/  IMAD.X R35, RZ, RZ, R17.reuse, P6 ;  /* 0x000000ffff237224 */ /* 0x100fe400030e0611 */
[----:B------:R-:W-:Y:S01]  /*2330*/  IMAD.X R37, RZ, RZ, R17, P0 ;  /* 0x000000ffff257224 */ /* 0x000fe200000e0611 */
[----:B------:R-:W-:Y:S06]  /*2340*/  @!P1 BRA `(.L_x_11262) ;  /* 0x0000000000409947 */ /* 0x000fec0003800000 */
[----:B------:R-:W-:Y:S01]  /*2350*/  MOV R0, 0x0 ;  /* 0x0000000000007802 */ /* 0x000fe20000000f00 */
[----:B------:R-:W-:Y:S01]  /*2360*/  ULDC.64 UR4, c[0x4][0x118] ;  /* 0x0100460000047ab9 */ /* 0x000fe20000000a00 */
[----:B------:R-:W-:Y:S01]  /*2370*/  ULDC.64 UR6, c[0x4][0x38] ;  /* 0x01000e0000067ab9 */ /* 0x000fe20000000a00 */
[----:B0-----:R-:W-:Y:S01]  /*2380*/  IMAD.U32 R4, RZ, RZ, UR4 ;  /* 0x00000004ff047e24 */ /* 0x001fe2000f8e00ff */
        /* <DEDUP_REMOVED lines=12> */
.L_x_11262:
[----:B------:R-:W1:Y:S01]  /*2450*/  S2R R20, SR_TID.X ;  /* 0x0000000000147919 */ /* 0x000e620000002100 */
[----:B0-----:R-:W0:Y:S01]  /*2460*/  LDC R15, c[0x0][0x288] ;  /* 0x0000a200ff0f7b82 */ /* 0x001e220000000800 */
[----:B------:R-:W-:Y:S01]  /*2470*/  IADD3 R8, P0, R16, 0x120, RZ ;  /* 0x0000012010087810 */ /* 0x000fe20007f1e0ff */
[----:B------:R-:W-:Y:S01]  /*2480*/  ULDC UR4, c[0x0][0x20] ;  /* 0x0000080000047ab9 */ /* 0x000fe20000000800 */
[----:B------:R-:W-:Y:S01]  /*2490*/  IMAD.U32 R13, RZ, RZ, UR45 ;  /* 0x0000002dff0d7e24 */ /* 0x000fe2000f8e00ff */
[----:B------:R-:W-:Y:S01]  /*24a0*/  STL.64 [R1+0x130], R34 ;  /* 0x0001302201007387 */ /* 0x000fe20000100a00 */
[----:B------:R-:W-:Y:S02]  /*24b0*/  VIADD R194, R22, -UR4 ;  /* 0x8000000416c27c36 */ /* 0x000fe40008000000 */
[----:B------:R-:W-:Y:S01]  /*24c0*/  IMAD.X R9, RZ, RZ, R17, P0 ;  /* 0x000000ffff097224 */ /* 0x000fe200000e0611 */
[----:B------:R-:W2:Y:S01]  /*24d0*/  LDC.64 R10, c[0x0][0xad0] ;  /* 0x0002b400ff0a7b82 */ /* 0x000ea20000000a00 */
[----:B------:R-:W-:Y:S04]  /*24e0*/  STL.64 [R1+0x120], R200 ;  /* 0x000120c801007387 */ /* 0x000fe80000100a00 */
[----:B------:R-:W-:Y:S03]  /*24f0*/  STL.64 [R1+0x128], R8 ;  /* 0x0001280801007387 */ /* 0x000fe60000100a00 */
[----:B------:R-:W3:Y:S01]  /*2500*/  LDC.64 R4, c[0x0][0xad8] ;  /* 0x0002b600ff047b82 */ /* 0x000ee20000000a00 */
[----:B------:R-:W-:Y:S04]  /*2510*/  STL.U8 [R1+0x138], RZ ;  /* 0x000138ff01007387 */ /* 0x000fe80000100000 */
[----:B------:R4:W-:Y:S03]  /*2520*/  STL [R194+0x8], R13 ;  /* 0x0000080dc2007387 */ /* 0x0009e60000100800 */
[----:B------:R-:W5:Y:S01]  /*2530*/  LDC.64 R2, c[0x0][0xae0] ;  /* 0x0002b800ff027b82 */ /* 0x000f620000000a00 */
[----:B0-----:R0:W-:Y:S04]  /*2540*/  STL [R194+0x4], R15 ;  /* 0x0000040fc2007387 */ /* 0x0011e80000100800 */
[----:B------:R0:W-:Y:S01]  /*2550*/  STL [R194+0x14], RZ ;  /* 0x000014ffc2007387 */ /* 0x0001e20000100800 */
[----:B-1----:R-:W-:-:S02]  /*2560*/  VIADD R202, R20, 0xffffff80 ;  /* 0xffffff8014ca7836 */ /* 0x002fc40000000000 */
[----:B------:R-:W1:Y:S01]  /*2570*/  LDC.64 R6, c[0x0][0x448] ;  /* 0x00011200ff067b82 */ /* 0x000e620000000a00 */
[----:B--2---:R0:W-:Y:S04]  /*2580*/  STL [R194+0xc], R11 ;  /* 0x00000c0bc2007387 */ /* 0x0041e80000100800 */
[----:B------:R0:W-:Y:S03]  /*2590*/  STL [R194], R202 ;  /* 0x000000cac2007387 */ /* 0x0001e60000100800 */
[----:B------:R-:W2:Y:S01]  /*25a0*/  LDC R233, c[0x0][0x450] ;  /* 0x00011400ffe97b82 */ /* 0x000ea20000000800 */
[----:B---3--:R0:W-:Y:S04]  /*25b0*/  STL [R194+0x10], R4 ;  /* 0x00001004c2007387 */ /* 0x0081e80000100800 */
[----:B------:R0:W-:Y:S04]  /*25c0*/  STL [R194+0x18], R5 ;  /* 0x00001805c2007387 */ /* 0x0001e80000100800 */
[----:B-----5:R0:W-:Y:S04]  /*25d0*/  STL [R194+0x1c], R2 ;  /* 0x00001c02c2007387 */ /* 0x0201e80000100800 */
[----:B------:R0:W-:Y:S04]  /*25e0*/  STL [R194+0x20], R3 ;  /* 0x00002003c2007387 */ /* 0x0001e80000100800 */
[----:B-1----:R0:W-:Y:S04]  /*25f0*/  STL [R194+0x24], R6 ;  /* 0x00002406c2007387 */ /* 0x0021e80000100800 */
[----:B------:R0:W-:Y:S04]  /*2600*/  STL [R194+0x28], R7 ;  /* 0x00002807c2007387 */ /* 0x0001e80000100800 */
[----:B--2---:R0:W-:Y:S04]  /*2610*/  STL [R194+0x2c], R233 ;  /* 0x00002ce9c2007387 */ /* 0x0041e80000100800 */
[----:B----4-:R-:W2:Y:S01]  /*2620*/  LDL R13, [R1+0x224] ;  /* 0x00022400010d7983 */ /* 0x010ea20000100800 */
[----:B------:R-:W-:Y:S01]  /*2630*/  IADD3 R8, P0, R16, 0x16c, RZ ;  /* 0x0000016c10087810 */ /* 0x000fe20007f1e0ff */
[----:B------:R-:W-:Y:S02]  /*2640*/  BSSY B0, `(.L_x_11263) ;  /* 0x000000a000007945 */ /* 0x000fe40003800000 */
[----:B------:R0:W-:Y:S02]  /*2650*/  STL [R1+0x16c], R10 ;  /* 0x00016c0a01007387 */ /* 0x0001e40000100800 */
[----:B------:R-:W-:-:S05]  /*2660*/  IMAD.X R9, RZ, RZ, R17, P0 ;  /* 0x000000ffff097224 */ /* 0x000fca00000e0611 */
[----:B------:R0:W-:Y:S01]  /*2670*/  STL.64 [R1+0x170], R8 ;  /* 0x0001700801007387 */ /* 0x0001e20000100a00 */
[----:B--2---:R-:W-:-:S04]  /*2680*/  LEA.HI R0, R13, R13, RZ, 0x1 ;  /* 0x0000000d0d007211 */ /* 0x004fc800078f08ff */
[----:B------:R-:W-:-:S05]  /*2690*/  LOP3.LUT R0, R0, 0xfffffffe, RZ, 0xc0, !PT ;  /* 0xfffffffe00007812 */ /* 0x000fca00078ec0ff */
[----:B------:R-:W-:-:S05]  /*26a0*/  IMAD.IADD R0, R13, 0x1, -R0 ;  /* 0x000000010d007824 */ /* 0x000fca00078e0a00 */
[----:B------:R-:W-:-:S04]  /*26b0*/  SHF.L.U32 R0, R0, 0x1f, RZ ;  /* 0x0000001f00007819 */ /* 0x000fc800000006ff */
[----:B------:R-:W1:Y:S02]  /*26c0*/  SYNCS.PHASECHK.TRANS64.TRYWAIT P0, [UR44+0x32400], R0 ;  /* 0x03240000ff0075a7 */ /* 0x000e64000800016c */
[----:B01----:R-:W-:Y:S05]  /*26d0*/  @!P0 BRA `(.L_x_11264) ;  /* 0x0000025800948947 */ /* 0x003fea0003800000 */
.L_x_11491:
[----:B------:R-:W-:Y:S05]  /*26e0*/  BSYNC B0 ;  /* 0x0000000000007941 */ /* 0x000fea0003800000 */
.L_x_11263:
[----:B------:R-:W2:Y:S04]  /*26f0*/  LDL R33, [R1+0x1c] ;  /* 0x00001c0001217983 */ /* 0x000ea80000100800 */
[----:B------:R1:W5:Y:S01]  /*2700*/  LDL.64 R20, [R1+0x218] ;  /* 0x0002180001147983 */ /* 0x0003620000100a00 */
[----:B------:R-:W-:Y:S01]  /*2710*/  IMAD.U32 R10, RZ, RZ, UR36 ;  /* 0x00000024ff0a7e24 */ /* 0x000fe2000f8e00ff */
[C---:B------:R-:W-:Y:S01]  /*2720*/  IADD3 R14, P0, R16.reuse, 0x138, RZ ;  /* 0x00000138100e7810 */ /* 0x040fe20007f1e0ff */
[----:B------:R-:W-:Y:S01]  /*2730*/  IMAD.U32 R11, RZ, RZ, UR37 ;  /* 0x00000025ff0b7e24 */ /* 0x000fe2000f8e00ff */
[C---:B0-----:R-:W-:Y:S01]  /*2740*/  IADD3 R0, P1, R16.reuse, 0x430, RZ ;  /* 0x0000043010007810 */ /* 0x041fe20007f3e0ff */
[----:B------:R-:W-:Y:S01]  /*2750*/  IMAD.MOV.U32 R8, RZ, RZ, R28 ;  /* 0x000000ffff087224 */ /* 0x000fe200078e001c */
[----:B------:R-:W-:Y:S01]  /*2760*/  STL.64 [R1+0x210], R24 ;  /* 0x0002101801007387 */ /* 0x000fe20000100a00 */
[----:B------:R-:W-:Y:S01]  /*2770*/  IMAD.MOV.U32 R9, RZ, RZ, R43 ;  /* 0x000000ffff097224 */ /* 0x000fe200078e002b */
[----:B------:R-:W-:Y:S05]  /*2780*/  WARPSYNC.ALL ;  /* 0x0000000000007948 */ /* 0x000fea0003800000 */
[----:B------:R0:W-:Y:S01]  /*2790*/  STL.128 [R1+0x1a0], R8 ;  /* 0x0001a00801007387 */ /* 0x0001e20000100c00 */
[----:B------:R-:W-:Y:S01]  /*27a0*/  IMAD.X R15, RZ, RZ, R17, P0 ;  /* 0x000000ffff0f7224 */ /* 0x000fe200000e0611 */
[----:B------:R-:W-:Y:S01]  /*27b0*/  BSSY B0, `(.L_x_11265) ;  /* 0x000002e000007945 */ /* 0x000fe20003800000 */
[----:B------:R-:W-:Y:S01]  /*27c0*/  IMAD.MOV.U32 R12, RZ, RZ, R18 ;  /* 0x000000ffff0c7224 */ /* 0x000fe200078e0012 */
[----:B------:R1:W-:Y:S01]  /*27d0*/  BAR.SYNC.DEFER_BLOCKING R205, 0x100 ;  /* 0x000400cd0000751d */ /* 0x0003e20000010000 */
[----:B------:R-:W-:Y:S01]  /*27e0*/  IMAD.MOV.U32 R13, RZ, RZ, R39 ;  /* 0x000000ffff0d7224 */ /* 0x000fe200078e0027 */
[----:B------:R-:W-:-:S04]  /*27f0*/  IADD3 R18, P0, R16, 0x170, RZ ;  /* 0x0000017010127810 */ /* 0x000fc80007f1e0ff */
[----:B------:R3:W-:Y:S01]  /*2800*/  STL.128 [R1+0x180], R12 ;  /* 0x0001800c01007387 */ /* 0x0007e20000100c00 */
[----:B0-----:R-:W-:-:S03]  /*2810*/  IMAD.MOV.U32 R10, RZ, RZ, R44 ;  /* 0x000000ffff0a7224 */ /* 0x001fc600078e002c */
[----:B------:R-:W-:Y:S01]  /*2820*/  STL.64 [R1+0x178], R208 ;  /* 0x000178d001007387 */ /* 0x000fe20000100a00 */
[----:B------:R-:W-:Y:S02]  /*2830*/  IMAD.MOV.U32 R11, RZ, RZ, R45 ;  /* 0x000000ffff0b7224 */ /* 0x000fe400078e002d */
[----:B------:R-:W-:Y:S02]  /*2840*/  IMAD.MOV.U32 R8, RZ, RZ, R222 ;  /* 0x000000ffff087224 */ /* 0x000fe400078e00de */
[----:B------:R-:W-:-:S05]  /*2850*/  IMAD.MOV.U32 R9, RZ, RZ, R221 ;  /* 0x000000ffff097224 */ /* 0x000fca00078e00dd */
[----:B------:R0:W-:Y:S01]  /*2860*/  STL.128 [R1+0x1b0], R8 ;  /* 0x0001b00801007387 */ /* 0x0001e20000100c00 */
[----:B---3--:R-:W-:Y:S02]  /*2870*/  IMAD.X R15, RZ, RZ, R17, P0 ;  /* 0x000000ffff0f7224 */ /* 0x008fe400000e0611 */
[----:B------:R-:W-:Y:S02]  /*2880*/  IMAD.MOV.U32 R14, RZ, RZ, R224 ;  /* 0x000000ffff0e7224 */ /* 0x000fe400078e00e0 */
[----:B0-----:R-:W-:Y:S02]  /*2890*/  IMAD.MOV.U32 R8, RZ, RZ, R19 ;  /* 0x000000ffff087224 */ /* 0x001fe400078e0013 */
[----:B------:R-:W-:Y:S02]  /*28a0*/  IMAD.MOV.U32 R9, RZ, RZ, R38 ;  /* 0x000000ffff097224 */ /* 0x000fe400078e0026 */
[----:B------:R-:W-:Y:S02]  /*28b0*/  IMAD.MOV.U32 R10, RZ, RZ, R29 ;  /* 0x000000ffff0a7224 */ /* 0x000fe400078e001d */
[----:B------:R-:W-:-:S02]  /*28c0*/  IMAD.MOV.U32 R11, RZ, RZ, R42 ;  /* 0x000000ffff0b7224 */ /* 0x000fc400078e002a */
[--C-:B------:R-:W-:Y:S01]  /*28d0*/  IMAD.X R19, RZ, RZ, R17.reuse, P1 ;  /* 0x000000ffff137224 */ /* 0x100fe200008e0611 */
[----:B------:R-:W-:Y:S02]  /*28e0*/  IADD3 R12, P1, R16, 0x128, RZ ;  /* 0x00000128100c7810 */ /* 0x000fe40007f3e0ff */
[----:B------:R0:W-:Y:S03]  /*28f0*/  STL.128 [R1+0x1c0], R8 ;  /* 0x0001c00801007387 */ /* 0x0001e60000100c00 */
[----:B------:R-:W-:Y:S02]  /*2900*/  IMAD.X R13, RZ, RZ, R17, P1 ;  /* 0x000000ffff0d7224 */ /* 0x000fe400008e0611 */
[----:B0-----:R-:W-:Y:S02]  /*2910*/  IMAD.MOV.U32 R8, RZ, RZ, R30 ;  /* 0x000000ffff087224 */ /* 0x001fe400078e001e */
[----:B------:R-:W-:-:S02]  /*2920*/  IMAD.MOV.U32 R9, RZ, RZ, R31 ;  /* 0x000000ffff097224 */ /* 0x000fc400078e001f */
[----:B------:R-:W-:Y:S02]  /*2930*/  IMAD.MOV.U32 R10, RZ, RZ, R0 ;  /* 0x000000ffff0a7224 */ /* 0x000fe400078e0000 */
[----:B------:R-:W-:Y:S02]  /*2940*/  IMAD.MOV.U32 R11, RZ, RZ, R19 ;  /* 0x000000ffff0b7224 */ /* 0x000fe400078e0013 */
[----:B------:R-:W-:-:S03]  /*2950*/  IMAD.MOV.U32 R19, RZ, RZ, R40 ;  /* 0x000000ffff137224 */ /* 0x000fc600078e0028 */
[----:B------:R0:W-:Y:S02]  /*2960*/  STL.128 [R1+0x1d0], R8 ;  /* 0x0001d00801007387 */ /* 0x0001e40000100c00 */
[----:B0-----:R-:W-:Y:S02]  /*2970*/  IMAD.MOV.U32 R10, RZ, RZ, R32 ;  /* 0x000000ffff0a7224 */ /* 0x001fe400078e0020 */
[----:B------:R-:W-:Y:S02]  /*2980*/  IMAD.MOV.U32 R11, RZ, RZ, R47 ;  /* 0x000000ffff0b7224 */ /* 0x000fe400078e002f */
[----:B------:R-:W-:Y:S02]  /*2990*/  IMAD.MOV.U32 R8, RZ, RZ, R18 ;  /* 0x000000ffff087224 */ /* 0x000fe400078e0012 */
[----:B------:R-:W-:Y:S02]  /*29a0*/  IMAD.MOV.U32 R9, RZ, RZ, R15 ;  /* 0x000000ffff097224 */ /* 0x000fe400078e000f */
[----:B------:R-:W-:-:S02]  /*29b0*/  IMAD.MOV.U32 R15, RZ, RZ, R223 ;  /* 0x000000ffff0f7224 */ /* 0x000fc400078e00df */
[----:B------:R-:W-:Y:S01]  /*29c0*/  IMAD.MOV.U32 R18, RZ, RZ, R27 ;  /* 0x000000ffff127224 */ /* 0x000fe200078e001b */
[----:B------:R0:W-:Y:S04]  /*29d0*/  STL.128 [R1+0x1e0], R8 ;  /* 0x0001e00801007387 */ /* 0x0001e80000100c00 */
[----:B------:R1:W-:Y:S04]  /*29e0*/  STL.128 [R1+0x1f0], R12 ;  /* 0x0001f00c01007387 */ /* 0x0003e80000100c00 */
[----:B------:R1:W-:Y:S01]  /*29f0*/  STL.128 [R1+0x190], R16 ;  /* 0x0001901001007387 */ /* 0x0003e20000100c00 */
[----:B0-----:R-:W-:-:S02]  /*2a00*/  IMAD.MOV.U32 R8, RZ, RZ, R26 ;  /* 0x000000ffff087224 */ /* 0x001fc400078e001a */
[----:B------:R-:W-:Y:S02]  /*2a10*/  IMAD.MOV.U32 R9, RZ, RZ, R41 ;  /* 0x000000ffff097224 */ /* 0x000fe400078e0029 */
[----:B------:R-:W-:Y:S02]  /*2a20*/  IMAD.MOV.U32 R10, RZ, RZ, R36 ;  /* 0x000000ffff0a7224 */ /* 0x000fe400078e0024 */
[----:B------:R-:W-:-:S05]  /*2a30*/  IMAD.MOV.U32 R11, RZ, RZ, R37 ;  /* 0x000000ffff0b7224 */ /* 0x000fca00078e0025 */
[----:B------:R1:W-:Y:S01]  /*2a40*/  STL.128 [R1+0x200], R8 ;  /* 0x0002000801007387 */ /* 0x0003e20000100c00 */
[----:B--2---:R-:W-:-:S04]  /*2a50*/  LOP3.LUT R0, R33, 0x1, RZ, 0xfc, !PT ;  /* 0x0000000121007812 */ /* 0x004fc800078efcff */
[----:B------:R-:W-:-:S13]  /*2a60*/  ISETP.NE.AND P1, PT, R0, 0x3, PT ;  /* 0x000000030000780c */ /* 0x000fda0003f25270 */
[----:B-1----:R-:W-:Y:S05]  /*2a70*/  @!P1 BRA `(.L_x_11266) ;  /* 0x0000000000049947 */ /* 0x002fea0003800000 */
[----:B------:R-:W-:Y:S01]  /*2a80*/  BPT.TRAP 0x1 ;  /* 0x000000040000795c */ /* 0x000fe20000300000 */
.L_x_11266:
[----:B------:R-:W-:Y:S05]  /*2a90*/  BSYNC B0 ;  /* 0x0000000000007941 */ /* 0x000fea0003800000 */
.L_x_11265:
        /* <DEDUP_REMOVED lines=8> */
.L_x_11268:
[----:B------:R-:W-:Y:S05]  /*2b20*/  BSYNC B0 ;  /* 0x0000000000007941 */ /* 0x000fea0003800000 */
.L_x_11267:
[----:B------:R-:W-:Y:S04]  /*2b30*/  BSSY B0, `(.L_x_11269) ;  /* 0x0000004000007945 */ /* 0x000fe80003800000 */
[----:B-1----:R-:W-:Y:S05]  /*2b40*/  @P0 BRA `(.L_x_11270) ;  /* 0x0000000000080947 */ /* 0x002fea0003800000 */
[----:B------:R-:W1:Y:S02]  /*2b50*/  SYNCS.PHASECHK.TRANS64.TRYWAIT P0, [R20+URZ], R21 ;  /* 0x00000015140075a7 */ /* 0x000e64000800017f */
[----:B-1----:R-:W-:Y:S05]  /*2b60*/  @!P0 BRA `(.L_x_11271) ;  /* 0x0000025400888947 */ /* 0x002fea0003800000 */
.L_x_11270:
[----:B------:R-:W-:Y:S05]  /*2b70*/  BSYNC B0 ;  /* 0x0000000000007941 */ /* 0x000fea0003800000 */
.L_x_11269:
[----:B------:R-:W2:Y:S04]  /*2b80*/  LDL R13, [R1+0x218] ;  /* 0x00021800010d7983 */ /* 0x000ea80000100800 */
[----:B------:R-:W2:Y:S01]  /*2b90*/  LDL.64 R8, [R1+0xa0] ;  /* 0x0000a00001087983 */ /* 0x000ea20000100a00 */
[----:B------:R-:W-:Y:S05]  /*2ba0*/  WARPSYNC.ALL ;  /* 0x0000000000007948 */ /* 0x000fea0003800000 */
[----:B------:R-:W3:Y:S04]  /*2bb0*/  LDL.64 R24, [R1+0x98] ;  /* 0x0000980001187983 */ /* 0x000ee80000100a00 */
[----:B------:R-:W4:Y:S04]  /*2bc0*/  LDL.64 R10, [R1+0x98] ;  /* 0x00009800010a7983 */ /* 0x000f280000100a00 */
[----:B------:R-:W5:Y:S01]  /*2bd0*/  LDL.64 R14, [R1+0x98] ;  /* 0x00009800010e7983 */ /* 0x000f620000100a00 */
[----:B--2---:R-:W-:-:S03]  /*2be0*/  IMAD R8, R13, 0x300, R8 ;  /* 0x000003000d087824 */ /* 0x004fc600078e0208 */
[----:B------:R-:W2:Y:S01]  /*2bf0*/  LDL.64 R18, [R1+0x98] ;  /* 0x0000980001127983 */ /* 0x000ea20000100a00 */
[----:B------:R-:W-:Y:S02]  /*2c00*/  R2UR UR7, R9 ;  /* 0x00000000090772ca */ /* 0x000fe400000e0000 */
[C---:B------:R-:W-:Y:S01]  /*2c10*/  R2UR UR6, R8.reuse ;  /* 0x00000000080672ca */ /* 0x040fe200000e0000 */
[----:B01----:R-:W2:Y:S01]  /*2c20*/  LDL R20, [R1+0x224] ;  /* 0x0002240001147983 */ /* 0x003ea20000100800 */
[----:B------:R-:W-:Y:S01]  /*2c30*/  VIADD R12, R8, 0x2 ;  /* 0x00000002080c7836 */ /* 0x000fe20000000000 */
[----:B------:R-:W-:Y:S01]  /*2c40*/  BSSY B0, `(.L_x_11272) ;  /* 0x000002e000007945 */ /* 0x000fe20003800000 */
[----:B------:R-:W-:Y:S01]  /*2c50*/  IMAD.MOV.U32 R13, RZ, RZ, R9 ;  /* 0x000000ffff0d7224 */ /* 0x000fe200078e0009 */
[----:B------:R0:W-:Y:S01]  /*2c60*/  STL [R1+0x80], RZ ;  /* 0x000080ff01007387 */ /* 0x0001e20000100800 */
[----:B---3--:R-:W-:Y:S02]  /*2c70*/  R2UR UR4, R24 ;  /* 0x00000000180472ca */ /* 0x008fe400000e0000 */
[----:B------:R-:W-:-:S02]  /*2c80*/  R2UR UR5, R25 ;  /* 0x00000000190572ca */ /* 0x000fc400000e0000 */
[----:B------:R-:W-:Y:S01]  /*2c90*/  WARPGROUP.ARRIVE ;  /* 0x00000000000079c5 */ /* 0x000fe20000000000 */
[----:B----4-:R-:W-:Y:S02]  /*2ca0*/  VIADD R10, R10, 0x2 ;  /* 0x000000020a0a7836 */ /* 0x010fe40000000000 */
[----:B-----5:R-:W-:Y:S02]  /*2cb0*/  VIADD R14, R14, 0x4 ;  /* 0x000000040e0e7836 */ /* 0x020fe40000000000 */
[----:B--2---:R-:W-:-:S06]  /*2cc0*/  VIADD R18, R18, 0x6 ;  /* 0x0000000612127836 */ /* 0x004fcc0000000000 */
[----:B------:R-:W-:Y:S01]  /*2cd0*/  HGMMA.64x96x16.F32 R24, gdesc[UR4], RZ, !UPT, gsb0 ;  /* 0x01600000041879f0 */ /* 0x000fe2000c0008ff */
[----:B------:R-:W-:Y:S02]  /*2ce0*/  R2UR UR6, R12 ;  /* 0x000000000c0672ca */ /* 0x000fe400000e0000 */
[----:B------:R-:W-:Y:S02]  /*2cf0*/  R2UR UR7, R13 ;  /* 0x000000000d0772ca */ /* 0x000fe400000e0000 */
[----:B------:R-:W-:Y:S01]  /*2d00*/  R2UR UR4, R10 ;  /* 0x000000000a0472ca */ /* 0x000fe200000e0000 */
[----:B------:R-:W-:Y:S01]  /*2d10*/  VIADD R10, R8, 0x4 ;  /* 0x00000004080a7836 */ /* 0x000fe20000000000 */
[----:B------:R-:W-:Y:S01]  /*2d20*/  R2UR UR5, R11 ;  /* 0x000000000b0572ca */ /* 0x000fe200000e0000 */
[----:B------:R-:W-:Y:S01]  /*2d30*/  IMAD.MOV.U32 R11, RZ, RZ, R9 ;  /* 0x000000ffff0b7224 */ /* 0x000fe200078e0009 */
[----:B------:R-:W-:Y:S01]  /*2d40*/  LEA.HI R0, R20, R20, RZ, 0x1 ;  /* 0x0000001414007211 */ /* 0x000fe200078f08ff */
[----:B------:R-:W-:Y:S01]  /*2d50*/  VIADD R8, R8, 0x6 ;  /* 0x0000000608087836 */ /* 0x000fe20000000000 */
[----:B------:R-:W-:-:S02]  /*2d60*/  WARPGROUP.DEPBAR.LE gsb0, 0x0 ;  /* 0x00008000000079c5 */ /* 0x000fc40000010000 */
[----:B------:R-:W-:-:S07]  /*2d70*/  WARPGROUP.ARRIVE ;  /* 0x00000000000079c5 */ /* 0x000fce0000000000 */
[----:B------:R-:W-:Y:S01]  /*2d80*/  HGMMA.64x96x16.F32 R24, gdesc[UR4], R24, gsb0 ;  /* 0x01600000041879f0 */ /* 0x000fe20008000818 */
[----:B------:R-:W-:Y:S02]  /*2d90*/  R2UR UR6, R10 ;  /* 0x000000000a0672ca */ /* 0x000fe400000e0000 */
[----:B------:R-:W-:Y:S02]  /*2da0*/  R2UR UR7, R11 ;  /* 0x000000000b0772ca */ /* 0x000fe400000e0000 */
[----:B------:R-:W-:Y:S02]  /*2db0*/  R2UR UR4, R14 ;  /* 0x000000000e0472ca */ /* 0x000fe400000e0000 */
[----:B------:R-:W-:Y:S01]  /*2dc0*/  R2UR UR5, R15 ;  /* 0x000000000f0572ca */ /* 0x000fe200000e0000 */
[----:B------:R-:W-:Y:S02]  /*2dd0*/  WARPGROUP.DEPBAR.LE gsb0, 0x0 ;  /* 0x00008000000079c5 */ /* 0x000fe40000010000 */
[----:B------:R-:W-:-:S10]  /*2de0*/  WARPGROUP.ARRIVE ;  /* 0x00000000000079c5 */ /* 0x000fd40000000000 */
[----:B------:R-:W-:Y:S01]  /*2df0*/  HGMMA.64x96x16.F32 R24, gdesc[UR4], R24, gsb0 ;  /* 0x01600000041879f0 */ /* 0x000fe20008000818 */
        /* <DEDUP_REMOVED lines=14> */
[----:B------:R-:W-:Y:S03]  /*2ee0*/  HGMMA.64x96x16.F32 R24, gdesc[UR4], R24, gsb0 ;  /* 0x01600000041879f0 */ /* 0x000fe60008000818 */
[----:B------:R-:W-:Y:S02]  /*2ef0*/  WARPGROUP.DEPBAR.LE gsb0, 0x0 ;  /* 0x00008000000079c5 */ /* 0x000fe40000010000 */
[----:B------:R-:W1:Y:S02]  /*2f00*/  SYNCS.PHASECHK.TRANS64.TRYWAIT P0, [UR44+0x32410], R8 ;  /* 0x03241008ff0075a7 */ /* 0x000e64000800016c */
[----:B01----:R-:W-:Y:S05]  /*2f10*/  @!P0 BRA `(.L_x_11273) ;  /* 0x0000025000b08947 */ /* 0x003fea0003800000 */
.L_x_11492:
[----:B------:R-:W-:Y:S05]  /*2f20*/  BSYNC B0 ;  /* 0x0000000000007941 */ /* 0x000fea0003800000 */
.L_x_11272:
[----:B------:R-:W2:Y:S04]  /*2f30*/  LDL R10, [R1+0x54] ;  /* 0x00005400010a7983 */ /* 0x000ea80000100800 */
[----:B0-----:R0:W5:Y:S01]  /*2f40*/  LDL.64 R8, [R1+0x218] ;  /* 0x0002180001087983 */ /* 0x0011620000100a00 */
[----:B------:R-:W-:Y:S01]  /*2f50*/  BSSY B0, `(.L_x_11274) ;  /* 0x0000005000007945 */ /* 0x000fe20003800000 */
[----:B--2---:R-:W-:-:S04]  /*2f60*/  LOP3.LUT R10, R10, 0x1, RZ, 0xfc, !PT ;  /* 0x000000010a0a7812 */ /* 0x004fc800078efcff */
[----:B------:R-:W-:-:S13]  /*2f70*/  ISETP.NE.AND P1, PT, R10, 0x3, PT ;  /* 0x000000030a00780c */ /* 0x000fda0003f25270 */
[----:B0-----:R-:W-:Y:S05]  /*2f80*/  @!P1 BRA `(.L_x_11275) ;  /* 0x0000000000049947 */ /* 0x001fea0003800000 */
[----:B------:R-:W-:Y:S01]  /*2f90*/  BPT.TRAP 0x1 ;  /* 0x000000040000795c */ /* 0x000fe20000300000 */
.L_x_11275:
[----:B------:R-:W-:Y:S05]  /*2fa0*/  BSYNC B0 ;  /* 0x0000000000007941 */ /* 0x000fea0003800000 */
.L_x_11274:
        /* <DEDUP_REMOVED lines=8> */
.L_x_11277:
[----:B------:R-:W-:Y:S05]  /*3030*/  BSYNC B0 ;  /* 0x0000000000007941 */ /* 0x000fea0003800000 */
.L_x_11276:
[----:B------:R-:W-:Y:S04]  /*3040*/  BSSY B0, `(.L_x_11278) ;  /* 0x0000004000007945 */ /* 0x000fe80003800000 */
[----:B-1----:R-:W-:Y:S05]  /*3050*/  @P0 BRA `(.L_x_11279) ;  /* 0x0000000000080947 */ /* 0x002fea0003800000 */
[----:B------:R-:W1:Y:S02]  /*3060*/  SYNCS.PHASECHK.TRANS64.TRYWAIT P0, [R8+URZ], R9 ;  /* 0x00000009080075a7 */ /* 0x000e64000800017f */
[----:B-1----:R-:W-:Y:S05]  /*3070*/  @!P0 BRA `(.L_x_11280) ;  /* 0x0000025000708947 */ /* 0x002fea0003800000 */
.L_x_11279:
[----:B------:R-:W-:Y:S05]  /*3080*/  BSYNC B0 ;  /* 0x0000000000007941 */ /* 0x000fea0003800000 */
.L_x_11278:
[----:B------:R-:W2:Y:S04]  /*3090*/  LDL R13, [R1+0x218] ;  /* 0x00021800010d7983 */ /* 0x000ea80000100800 */
[----:B01----:R-:W2:Y:S04]  /*30a0*/  LDL.64 R8, [R1+0x118] ;  /* 0x0001180001087983 */ /* 0x003ea80000100a00 */
[----:B------:R-:W3:Y:S04]  /*30b0*/  LDL R12, [R1+0x90] ;  /* 0x00009000010c7983 */ /* 0x000ee80000100800 */
[----:B------:R-:W4:Y:S04]  /*30c0*/  LDL.64 R10, [R1+0x110] ;  /* 0x00011000010a7983 */ /* 0x000f280000100a00 */
[----:B------:R-:W5:Y:S04]  /*30d0*/  LDL.64 R14, [R1+0x110] ;  /* 0x00011000010e7983 */ /* 0x000f680000100a00 */
[----:B------:R-:W5:Y:S04]  /*30e0*/  LDL.64 R18, [R1+0x110] ;  /* 0x0001100001127983 */ /* 0x000f680000100a00 */
[----:B------:R-:W5:Y:S01]  /*30f0*/  LDL.64 R20, [R1+0x110] ;  /* 0x0001100001147983 */ /* 0x000f620000100a00 */
[----:B------:R-:W-:Y:S05]  /*3100*/  WARPSYNC.ALL ;  /* 0x0000000000007948 */ /* 0x000fea0003800000 */
[----:B------:R-:W-:Y:S01]  /*3110*/  WARPGROUP.ARRIVE ;  /* 0x00000000000079c5 */ /* 0x000fe20000000000 */
[----:B--2---:R-:W-:Y:S01]  /*3120*/  IMAD R8, R13, 0xc00, R8 ;  /* 0x00000c000d087824 */ /* 0x004fe200078e0208 */
[----:B------:R-:W-:-:S02]  /*3130*/  R2UR UR7, R9 ;  /* 0x00000000090772ca */ /* 0x000fc400000e0000 */
[----:B---3--:R-:W-:Y:S02]  /*3140*/  ISETP.NE.U32.AND P0, PT, R12, RZ, PT ;  /* 0x000000ff0c00720c */ /* 0x008fe40003f05070 */
[----:B------:R-:W-:Y:S01]  /*3150*/  R2UR UR6, R8 ;  /* 0x00000000080672ca */ /* 0x000fe200000e0000 */
[----:B------:R-:W2:Y:S01]  /*3160*/  LDL.64 R12, [R1+0x110] ;  /* 0x00011000010c7983 */ /* 0x000ea20000100a00 */
[----:B----4-:R-:W-:Y:S02]  /*3170*/  R2UR UR4, R10 ;  /* 0x000000000a0472ca */ /* 0x010fe400000e0000 */
[----:B------:R-:W-:-:S07]  /*3180*/  R2UR UR5, R11 ;  /* 0x000000000b0572ca */ /* 0x000fce00000e0000 */
[----:B------:R-:W-:-:S06]  /*3190*/  VOTEU.ANY UP0, P0 ;  /* 0x00000000003f7886 */ /* 0x000fcc0000000100 */
[----:B------:R-:W-:Y:S01]  /*31a0*/  HGMMA.64x96x16.F32 R24, gdesc[UR4], R24, UP0, gsb0 ;  /* 0x01600000041879f0 */ /* 0x000fe2000b800818 */
[----:B-----5:R-:W-:Y:S02]  /*31b0*/  VIADD R14, R14, 0x2 ;  /* 0x000000020e0e7836 */ /* 0x020fe40000000000 */
[----:B------:R-:W-:Y:S02]  /*31c0*/  VIADD R10, R8, 0x2 ;  /* 0x00000002080a7836 */ /* 0x000fe40000000000 */
[----:B------:R-:W-:Y:S01]  /*31d0*/  IMAD.MOV.U32 R11, RZ, RZ, R9 ;  /* 0x000000ffff0b7224 */ /* 0x000fe200078e0009 */
[----:B------:R-:W-:Y:S02]  /*31e0*/  R2UR UR4, R14 ;  /* 0x000000000e0472ca */ /* 0x000fe400000e0000 */
[----:B------:R-:W-:Y:S02]  /*31f0*/  R2UR UR6, R10 ;  /* 0x000000000a0672ca */ /* 0x000fe400000e0000 */
[----:B------:R-:W-:-:S02]  /*3200*/  R2UR UR7, R11 ;  /* 0x000000000b0772ca */ /* 0x000fc400000e0000 */
[----:B------:R-:W-:Y:S02]  /*3210*/  R2UR UR5, R15 ;  /* 0x000000000f0572ca */ /* 0x000fe400000e0000 */
[----:B------:R-:W3:Y:S01]  /*3220*/  LDL.64 R14, [R1+0x110] ;  /* 0x00011000010e7983 */ /* 0x000ee20000100a00 */
[----:B------:R-:W-:Y:S02]  /*3230*/  WARPGROUP.DEPBAR.LE gsb0, 0x0 ;  /* 0x00008000000079c5 */ /* 0x000fe40000010000 */
[----:B------:R-:W-:-:S08]  /*3240*/  WARPGROUP.ARRIVE ;  /* 0x00000000000079c5 */ /* 0x000fd00000000000 */
[----:B------:R-:W-:Y:S01]  /*3250*/  HGMMA.64x96x16.F32 R24, gdesc[UR4], R24, gsb0 ;  /* 0x01600000041879f0 */ /* 0x000fe20008000818 */
[----:B------:R-:W-:Y:S02]  /*3260*/  VIADD R18, R18, 0x4 ;  /* 0x0000000412127836 */ /* 0x000fe40000000000 */
[----:B------:R-:W-:Y:S02]  /*3270*/  VIADD R10, R8, 0x4 ;  /* 0x00000004080a7836 */ /* 0x000fe40000000000 */
[----:B------:R-:W-:Y:S01]  /*3280*/  IMAD.MOV.U32 R11, RZ, RZ, R9 ;  /* 0x000000ffff0b7224 */ /* 0x000fe200078e0009 */
[----:B------:R-:W-:Y:S02]  /*3290*/  R2UR UR4, R18 ;  /* 0x00000000120472ca */ /* 0x000fe400000e0000 */
[----:B------:R-:W-:Y:S02]  /*32a0*/  R2UR UR6, R10 ;  /* 0x000000000a0672ca */ /* 0x000fe400000e0000 */
[----:B------:R-:W-:-:S02]  /*32b0*/  R2UR UR7, R11 ;  /* 0x000000000b0772ca */ /* 0x000fc400000e0000 */
[----:B------:R-:W-:Y:S02]  /*32c0*/  R2UR UR5, R19 ;  /* 0x00000000130572ca */ /* 0x000fe400000e0000 */
[----:B------:R-:W4:Y:S01]  /*32d0*/  LDL.64 R18, [R1+0x110] ;  /* 0x0001100001127983 */ /* 0x000f220000100a00 */
        /* <DEDUP_REMOVED lines=10> */
[----:B------:R-:W5:Y:S01]  /*3380*/  LDL.64 R20, [R1+0x110] ;  /* 0x0001100001147983 */ /* 0x000f620000100a00 */
[----:B------:R-:W-:Y:S02]  /*3390*/  WARPGROUP.DEPBAR.LE gsb0, 0x0 ;  /* 0x00008000000079c5 */ /* 0x000fe40000010000 */
[----:B------:R-:W-:-:S08]  /*33a0*/  WARPGROUP.ARRIVE ;  /* 0x00000000000079c5 */ /* 0x000fd00000000000 */
[----:B------:R-:W-:Y:S01]  /*33b0*/  HGMMA.64x96x16.F32 R24, gdesc[UR4], R24, gsb0 ;  /* 0x01600000041879f0 */ /* 0x000fe20008000818 */
[----:B--2---:R-:W-:Y:S02]  /*33c0*/  VIADD R12, R12, 0x400 ;  /* 0x000004000c0c7836 */ /* 0x004fe40000000000 */
[----:B------:R-:W-:Y:S02]  /*33d0*/  VIADD R10, R8, 0x300 ;  /* 0x00000300080a7836 */ /* 0x000fe40000000000 */
[----:B------:R-:W-:Y:S01]  /*33e0*/  IMAD.MOV.U32 R11, RZ, RZ, R9 ;  /* 0x000000ffff0b7224 */ /* 0x000fe200078e0009 */
[----:B------:R-:W-:Y:S02]  /*33f0*/  R2UR UR4, R12 ;  /* 0x000000000c0472ca */ /* 0x000fe400000e0000 */
[----:B------:R-:W-:Y:S02]  /*3400*/  R2UR UR6, R10 ;  /* 0x000000000a0672ca */ /* 0x000fe400000e0000 */
[----:B------:R-:W-:-:S02]  /*3410*/  R2UR UR7, R11 ;  /* 0x000000000b0772ca */ /* 0x000fc400000e0000 */
[----:B------:R-:W-:Y:S02]  /*3420*/  R2UR UR5, R13 ;  /* 0x000000000d0572ca */ /* 0x000fe400000e0000 */
[----:B------:R-:W2:Y:S01]  /*3430*/  LDL.64 R12, [R1+0x110] ;  /* 0x00011000010c7983 */ /* 0x000ea20000100a00 */
[----:B------:R-:W-:Y:S02]  /*3440*/  WARPGROUP.DEPBAR.LE gsb0, 0x0 ;  /* 0x00008000000079c5 */ /* 0x000fe40000010000 */
[----:B------:R-:W-:-:S08]  /*3450*/  WARPGROUP.ARRIVE ;  /* 0x00000000000079c5 */ /* 0x000fd00000000000 */
[----:B------:R-:W-:Y:S01]  /*3460*/  HGMMA.64x96x16.F32 R24, gdesc[UR4], R24, gsb0 ;  /* 0x01600000041879f0 */ /* 0x000fe20008000818 */
[----:B---3--:R-:W-:Y:S02]  /*3470*/  VIADD R14, R14, 0x402 ;  /* 0x000004020e0e7836 */ /* 0x008fe40000000000 */
        /* <DEDUP_REMOVED lines=10> */
[----:B----4-:R-:W-:Y:S02]  /*3520*/  VIADD R18, R18, 0x404 ;  /* 0x0000040412127836 */ /* 0x010fe40000000000 */
        /* <DEDUP_REMOVED lines=10> */
[----:B-----5:R-:W-:Y:S02]  /*35d0*/  VIADD R20, R20, 0x406 ;  /* 0x0000040614147836 */ /* 0x020fe40000000000 */
        /* <DEDUP_REMOVED lines=60> */
[----:B------:R-:W-:Y:S01]  /*39a0*/  R2UR UR5, R13 ;  /* 0x000000000d0572ca */ /* 0x000fe200000e0000 */
[----:B------:R-:W0:Y:S01]  /*39b0*/  S2R R72, SR_TID.X ;  /* 0x0000000000487919 */ /* 0x000e220000002100 */
[----:B---3--:R-:W-:Y:S01]  /*39c0*/  VIADD R14, R14, 0xc02 ;  /* 0x00000c020e0e7836 */ /* 0x008fe20000000000 */
[----:B------:R-:W-:Y:S02]  /*39d0*/  WARPGROUP.DEPBAR.LE gsb0, 0x0 ;  /* 0x00008000000079c5 */ /* 0x000fe40000010000 */
[----:B------:R-:W-:-:S08]  /*39e0*/  WARPGROUP.ARRIVE ;  /* 0x00000000000079c5 */ /* 0x000fd00000000000 */
[----:B------:R-:W-:Y:S01]  /*39f0*/  HGMMA.64x96x16.F32 R24, gdesc[UR4], R24, gsb0 ;  /* 0x01600000041879f0 */ /* 0x000fe20008000818 */
[----:B0-----:R-:W-:-:S04]  /*3a00*/  LOP3.LUT R72, R72, 0x7f, RZ, 0xc0, !PT ;  /* 0x0000007f48487812 */ /* 0x001fc800078ec0ff */
[----:B------:R-:W-:Y:S01]  /*3a10*/  ISETP.NE.AND P0, PT, R72, RZ, PT ;  /* 0x000000ff4800720c */ /* 0x000fe20003f05270 */
[----:B------:R-:W-:Y:S02]  /*3a20*/  VIADD R10, R8, 0x902 ;  /* 0x00000902080a7836 */ /* 0x000fe40000000000 */
[----:B------:R-:W-:Y:S01]  /*3a30*/  IMAD.MOV.U32 R11, RZ, RZ, R9 ;  /* 0x000000ffff0b7224 */ /* 0x000fe200078e0009 */
[----:B------:R-:W-:-:S09]  /*3a40*/  R2UR UR4, R14 ;  /* 0x000000000e0472ca */ /* 0x000fd200000e0000 */
[----:B------:R-:W2:Y:S04]  /*3a50*/  @!P0 LDL.64 R72, [R1+0x30] ;  /* 0x0000300001488983 */ /* 0x000ea80000100a00 */
[----:B------:R-:W3:Y:S01]  /*3a60*/  @!P0 LDL R74, [R1+0x218] ;  /* 0x00021800014a8983 */ /* 0x000ee20000100800 */
[----:B------:R-:W-:Y:S02]  /*3a70*/  R2UR UR6, R10 ;  /* 0x000000000a0672ca */ /* 0x000fe400000e0000 */
[----:B------:R-:W-:Y:S02]  /*3a80*/  R2UR UR7, R11 ;  /* 0x000000000b0772ca */ /* 0x000fe400000e0000 */
[----:B------:R-:W-:Y:S01]  /*3a90*/  R2UR UR5, R15 ;  /* 0x000000000f0572ca */ /* 0x000fe200000e0000 */
[----:B------:R-:W-:-:S02]  /*3aa0*/  WARPGROUP.DEPBAR.LE gsb0, 0x0 ;  /* 0x00008000000079c5 */ /* 0x000fc40000010000 */
[----:B------:R-:W-:-:S10]  /*3ab0*/  WARPGROUP.ARRIVE ;  /* 0x00000000000079c5 */ /* 0x000fd40000000000 */
[----:B------:R-:W-:Y:S01]  /*3ac0*/  HGMMA.64x96x16.F32 R24, gdesc[UR4], R24, gsb0 ;  /* 0x01600000041879f0 */ /* 0x000fe20008000818 */
[----:B----4-:R-:W-:Y:S02]  /*3ad0*/  VIADD R18, R18, 0xc04 ;  /* 0x00000c0412127836 */ /* 0x010fe40000000000 */
[----:B------:R-:W-:Y:S02]  /*3ae0*/  VIADD R10, R8, 0x904 ;  /* 0x00000904080a7836 */ /* 0x000fe40000000000 */
[----:B------:R-:W-:Y:S01]  /*3af0*/  IMAD.MOV.U32 R11, RZ, RZ, R9 ;  /* 0x000000ffff0b7224 */ /* 0x000fe200078e0009 */
[----:B------:R-:W-:Y:S02]  /*3b00*/  R2UR UR4, R18 ;  /* 0x00000000120472ca */ /* 0x000fe400000e0000 */
[----:B------:R-:W-:Y:S02]  /*3b10*/  R2UR UR6, R10 ;  /* 0x000000000a0672ca */ /* 0x000fe400000e0000 */
[----:B------:R-:W-:-:S02]  /*3b20*/  R2UR UR7, R11 ;  /* 0x000000000b0772ca */ /* 0x000fc400000e0000 */
[----:B------:R-:W-:Y:S01]  /*3b30*/  R2UR UR5, R19 ;  /* 0x00000000130572ca */ /* 0x000fe200000e0000 */
[----:B------:R-:W-:Y:S01]  /*3b40*/  VIADD R8, R8, 0x906 ;  /* 0x0000090608087836 */ /* 0x000fe20000000000 */
[----:B------:R-:W-:Y:S02]  /*3b50*/  WARPGROUP.DEPBAR.LE gsb0, 0x0 ;  /* 0x00008000000079c5 */ /* 0x000fe40000010000 */
[----:B------:R-:W-:-:S09]  /*3b60*/  WARPGROUP.ARRIVE ;  /* 0x00000000000079c5 */ /* 0x000fd20000000000 */
[----:B------:R-:W-:Y:S01]  /*3b70*/  HGMMA.64x96x16.F32 R24, gdesc[UR4], R24, gsb0 ;  /* 0x01600000041879f0 */ /* 0x000fe20008000818 */
[----:B-----5:R-:W-:Y:S01]  /*3b80*/  VIADD R20, R20, 0xc06 ;  /* 0x00000c0614147836 */ /* 0x020fe20000000000 */
[----:B------:R-:W-:Y:S02]  /*3b90*/  R2UR UR6, R8 ;  /* 0x00000000080672ca */ /* 0x000fe400000e0000 */
[----:B------:R-:W-:Y:S02]  /*3ba0*/  R2UR UR7, R9 ;  /* 0x00000000090772ca */ /* 0x000fe400000e0000 */
[----:B------:R-:W-:Y:S02]  /*3bb0*/  R2UR UR4, R20 ;  /* 0x00000000140472ca */ /* 0x000fe400000e0000 */
[----:B------:R-:W-:Y:S01]  /*3bc0*/  R2UR UR5, R21 ;  /* 0x00000000150572ca */ /* 0x000fe200000e0000 */
[----:B------:R-:W-:Y:S04]  /*3bd0*/  STL [R1+0x90], R0 ;  /* 0x0000900001007387 */ /* 0x000fe80000100800 */
[----:B------:R-:W-:Y:S01]  /*3be0*/  STL [R1+0x90], R0 ;  /* 0x0000900001007387 */ /* 0x000fe20000100800 */
[----:B------:R-:W-:-:S02]  /*3bf0*/  WARPGROUP.DEPBAR.LE gsb0, 0x0 ;  /* 0x00008000000079c5 */ /* 0x000fc40000010000 */
[----:B------:R-:W-:-:S06]  /*3c00*/  WARPGROUP.ARRIVE ;  /* 0x00000000000079c5 */ /* 0x000fcc0000000000 */
[----:B------:R-:W-:Y:S01]  /*3c10*/  HGMMA.64x96x16.F32 R24, gdesc[UR4], R24, gsb0 ;  /* 0x01600000041879f0 */ /* 0x000fe20008000818 */
[----:B--2---:R-:W-:Y:S01]  /*3c20*/  @!P0 MOV R73, R72 ;  /* 0x0000004800498202 */ /* 0x004fe20000000f00 */
[----:B------:R-:W-:Y:S04]  /*3c30*/  STL [R1+0x90], R0 ;  /* 0x0000900001007387 */ /* 0x000fe80000100800 */
[----:B------:R-:W-:Y:S01]  /*3c40*/  STL [R1+0x90], R0 ;  /* 0x0000900001007387 */ /* 0x000fe20000100800 */
[----:B---3--:R-:W-:-:S03]  /*3c50*/  @!P0 IMAD R74, R74, 0x8, R73 ;  /* 0x000000084a4a8824 */ /* 0x008fc600078e0249 */
        /* <DEDUP_REMOVED lines=8> */
[----:B------:R-:W-:Y:S04]  /*3ce0*/  STL [R1+0x90], R0 ;  /* 0x0000900001007387 */ /* 0x000fe80000100800 */
[----:B------:R-:W-:Y:S04]  /*3cf0*/  STL [R1+0x90], R0 ;  /* 0x0000900001007387 */ /* 0x000fe80000100800 */
[----:B------:R-:W-:Y:S04]  /*3d00*/  STL [R1+0x90], R0 ;  /* 0x0000900001007387 */ /* 0x000fe80000100800 */
[----:B------:R-:W-:Y:S04]  /*3d10*/  STL [R1+0x90], R0 ;  /* 0x0000900001007387 */ /* 0x000fe80000100800 */
[----:B------:R-:W-:Y:S01]  /*3d20*/  STL [R1+0x90], R0 ;  /* 0x0000900001007387 */ /* 0x000fe20000100800 */
[----:B------:R-:W-:-:S02]  /*3d30*/  WARPGROUP.DEPBAR.LE gsb0, 0x0 ;  /* 0x00008000000079c5 */ /* 0x000fc40000010000 */
[----:B------:R0:W-:Y:S06]  /*3d40*/  BAR.ARV R204, 0x100 ;  /* 0x000400cc0000751d */ /* 0x0001ec0000002000 */
[----:B------:R1:W-:Y:S01]  /*3d50*/  @!P0 SYNCS.ARRIVE.TRANS64.RED.A1T0 RZ, [R8+URZ], RZ ;  /* 0x000000ff08ff89a7 */ /* 0x0003e2000810043f */
[----:B------:R-:W2:Y:S04]  /*3d60*/  LDL.64 R14, [R1+0x170] ;  /* 0x00017000010e7983 */ /* 0x000ea80000100a00 */
[----:B------:R-:W3:Y:S04]  /*3d70*/  LDL R18, [R194] ;  /* 0x00000000c2127983 */ /* 0x000ee80000100800 */
[----:B-1----:R-:W4:Y:S04]  /*3d80*/  LDL R8, [R194+0x24] ;  /* 0x00002400c2087983 */ /* 0x002f280000100800 */
[----:B------:R-:W5:Y:S04]  /*3d90*/  LDL R19, [R1+0x70] ;  /* 0x0000700001137983 */ /* 0x000f680000100800 */
[----:B------:R-:W5:Y:S04]  /*3da0*/  LDL R10, [R194+0x18] ;  /* 0x00001800c20a7983 */ /* 0x000f680000100800 */
[----:B------:R-:W5:Y:S04]  /*3db0*/  LDL R9, [R194+0x4] ;  /* 0x00000400c2097983 */ /* 0x000f680000100800 */
[----:B------:R-:W5:Y:S04]  /*3dc0*/  LDL R13, [R194+0xc] ;  /* 0x00000c00c20d7983 */ /* 0x000f680000100800 */
[----:B------:R-:W5:Y:S04]  /*3dd0*/  LDL R11, [R194+0x10] ;  /* 0x00001000c20b7983 */ /* 0x000f680000100800 */
[----:B------:R-:W5:Y:S04]  /*3de0*/  LDL R12, [R194+0x14] ;  /* 0x00001400c20c7983 */ /* 0x000f680000100800 */
[----:B--2---:R3:W2:Y:S01]  /*3df0*/  LD.E R14, desc[UR48][R14.64] ;  /* 0x000000300e0e7980 */ /* 0x0046a2000c101900 */
[----:B----4-:R-:W-:-:S03]  /*3e00*/  ISETP.NE.AND P1, PT, R8, 0x1, PT ;  /* 0x000000010800780c */ /* 0x010fc60003f25270 */
[----:B------:R-:W4:Y:S10]  /*3e10*/  LDL R8, [R194+0x8] ;  /* 0x00000800c2087983 */ /* 0x000f340000100800 */
[----:B------:R-:W4:Y:S04]  /*3e20*/  @P1 LDL R20, [R194+0x28] ;  /* 0x00002800c2141983 */ /* 0x000f280000100800 */
[----:B------:R-:W4:Y:S01]  /*3e30*/  @P1 LDL R21, [R194+0x2c] ;  /* 0x00002c00c2151983 */ /* 0x000f220000100800 */
[----:B---3--:R-:W-:Y:S01]  /*3e40*/  SHF.R.S32.HI R15, RZ, 0x1f, R18 ;  /* 0x0000001fff0f7819 */ /* 0x008fe20000011412 */
[----:B------:R-:W-:Y:S01]  /*3e50*/  UMOV UR4, 0xffffffa0 ;  /* 0xffffffa000047882 */ /* 0x000fe20000000000 */
[----:B-----5:R-:W-:Y:S01]  /*3e60*/  ISETP.GE.AND P2, PT, R10, 0x1, PT ;  /* 0x000000010a00780c */ /* 0x020fe20003f46270 */
[----:B------:R-:W-:Y:S01]  /*3e70*/  UIMAD UR4, UR47, UR4, 0x60 ;  /* 0x000000602f0474a4 */ /* 0x000fe2000f8e0204 */
[----:B------:R-:W-:Y:S01]  /*3e80*/  LOP3.LUT R13, RZ, R13, RZ, 0x33, !PT ;  /* 0x0000000dff0d7212 */ /* 0x000fe200078e33ff */
[----:B------:R-:W-:Y:S01]  /*3e90*/  BSSY B0, `(.L_x_11281) ;  /* 0x00000a8000007945 */ /* 0x000fe20003800000 */
[----:B--2---:R-:W-:Y:S01]  /*3ea0*/  FMUL.FTZ R109, R25, R14 ;  /* 0x0000000e196d7220 */ /* 0x004fe20000410000 */
[----:B------:R-:W-:Y:S01]  /*3eb0*/  LEA.HI R25, R15, R18, RZ, 0x7 ;  /* 0x000000120f197211 */ /* 0x000fe200078f38ff */
[----:B------:R-:W-:-:S03]  /*3ec0*/  FMUL.FTZ R97, R27, R14 ;  /* 0x0000000e1b617220 */ /* 0x000fc60000410000 */
[----:B------:R-:W-:Y:S01]  /*3ed0*/  LOP3.LUT R27, R25, 0xffffff80, RZ, 0xc0, !PT ;  /* 0xffffff80191b7812 */ /* 0x000fe200078ec0ff */
[----:B------:R-:W-:-:S04]  /*3ee0*/  FMUL.FTZ R157, R26, R14 ;  /* 0x0000000e1a9d7220 */ /* 0x000fc80000410000 */
[----:B------:R-:W-:Y:S02]  /*3ef0*/  IMAD.IADD R27, R18, 0x1, -R27 ;  /* 0x00000001121b7824 */ /* 0x000fe400078e0a1b */
[----:B------:R-:W-:Y:S01]  /*3f00*/  FMUL.FTZ R99, R29, R14 ;  /* 0x0000000e1d637220 */ /* 0x000fe20000410000 */
[----:B------:R-:W-:Y:S02]  /*3f10*/  LEA.HI R29, R15, R18, RZ, 0x2 ;  /* 0x000000120f1d7211 */ /* 0x000fe400078f10ff */
[----:B------:R-:W-:Y:S01]  /*3f20*/  SHF.R.S32.HI R26, RZ, 0x1f, R27 ;  /* 0x0000001fff1a7819 */ /* 0x000fe2000001141b */
[-C--:B------:R-:W-:Y:S01]  /*3f30*/  FMUL.FTZ R105, R28, R14.reuse ;  /* 0x0000000e1c697220 */ /* 0x080fe20000410000 */
[----:B------:R-:W-:Y:S02]  /*3f40*/  LOP3.LUT R29, R29, 0xfffffffc, RZ, 0xc0, !PT ;  /* 0xfffffffc1d1d7812 */ /* 0x000fe400078ec0ff */
[----:B------:R-:W-:Y:S01]  /*3f50*/  LEA.HI R28, R26, R27, RZ, 0x2 ;  /* 0x0000001b1a1c7211 */ /* 0x000fe200078f10ff */
[----:B------:R-:W-:-:S03]  /*3f60*/  FMUL.FTZ R159, R30, R14 ;  /* 0x0000000e1e9f7220 */ /* 0x000fc60000410000 */
[--C-:B------:R-:W-:Y:S02]  /*3f70*/  SHF.R.S32.HI R15, RZ, 0x2, R28.reuse ;  /* 0x00000002ff0f7819 */ /* 0x100fe4000001141c */
[----:B------:R-:W-:Y:S01]  /*3f80*/  SHF.R.S32.HI R30, RZ, 0x1f, R28 ;  /* 0x0000001fff1e7819 */ /* 0x000fe2000001141c */
[----:B------:R-:W-:Y:S01]  /*3f90*/  IMAD.IADD R29, R18, 0x1, -R29 ;  /* 0x00000001121d7824 */ /* 0x000fe200078e0a1d */
[----:B------:R-:W-:Y:S02]  /*3fa0*/  SHF.R.S32.HI R18, RZ, 0x7, R25 ;  /* 0x00000007ff127819 */ /* 0x000fe40000011419 */
[----:B------:R-:W-:Y:S02]  /*3fb0*/  LEA.HI R30, R30, R15, RZ, 0x3 ;  /* 0x0000000f1e1e7211 */ /* 0x000fe400078f18ff */
[----:B------:R-:W-:Y:S02]  /*3fc0*/  LEA.HI R26, R26, R27, RZ, 0x5 ;  /* 0x0000001b1a1a7211 */ /* 0x000fe400078f28ff */
[----:B------:R-:W-:-:S02]  /*3fd0*/  LOP3.LUT R30, R30, 0xfffffff8, RZ, 0xc0, !PT ;  /* 0xfffffff81e1e7812 */ /* 0x000fc400078ec0ff */
[----:B------:R-:W-:Y:S02]  /*3fe0*/  LEA.HI R25, R25, R18, RZ, 0x1 ;  /* 0x0000001219197211 */ /* 0x000fe400078f08ff */
[----:B------:R-:W-:Y:S01]  /*3ff0*/  SHF.R.S32.HI R26, RZ, 0x5, R26 ;  /* 0x00000005ff1a7819 */ /* 0x000fe2000001141a */
[----:B------:R-:W-:Y:S01]  /*4000*/  IMAD.IADD R30, R15, 0x1, -R30 ;  /* 0x000000010f1e7824 */ /* 0x000fe200078e0a1e */
[----:B------:R-:W-:Y:S02]  /*4010*/  LOP3.LUT R25, R25, 0x3fffffe, RZ, 0xc0, !PT ;  /* 0x03fffffe19197812 */ /* 0x000fe400078ec0ff */
[----:B------:R-:W-:Y:S01]  /*4020*/  LEA.HI R15, R29, R29, RZ, 0x1 ;  /* 0x0000001d1d0f7211 */ /* 0x000fe200078f08ff */
[----:B------:R-:W-:Y:S02]  /*4030*/  IMAD R19, R19, 0x8, R26 ;  /* 0x0000000813137824 */ /* 0x000fe400078e021a */
[----:B------:R-:W-:Y:S01]  /*4040*/  IMAD.IADD R25, R18, 0x1, -R25 ;  /* 0x0000000112197824 */ /* 0x000fe200078e0a19 */
[----:B------:R-:W-:Y:S01]  /*4050*/  LOP3.LUT R18, R15, 0x1ffffffe, RZ, 0xc0, !PT ;  /* 0x1ffffffe0f127812 */ /* 0x000fe200078ec0ff */
[----:B------:R-:W-:-:S04]  /*4060*/  IMAD.U32 R30, R19, 0x10, R30 ;  /* 0x00000010131e7824 */ /* 0x000fc800078e001e */
[----:B------:R-:W-:Y:S02]  /*4070*/  IMAD.IADD R18, R29, 0x1, -R18 ;  /* 0x000000011d127824 */ /* 0x000fe400078e0a12 */
[----:B------:R-:W-:-:S04]  /*4080*/  IMAD R25, R25, 0x40, R30 ;  /* 0x0000004019197824 */ /* 0x000fc800078e021e */
[----:B------:R-:W-:-:S04]  /*4090*/  IMAD R25, R18, 0x8, R25 ;  /* 0x0000000812197824 */ /* 0x000fc800078e0219 */
[----:B----4-:R-:W-:-:S05]  /*40a0*/  @P1 IMAD.HI.U32 R20, R25, R20, RZ ;  /* 0x0000001419141227 */ /* 0x010fca00078e00ff */
[----:B------:R-:W-:Y:S01]  /*40b0*/  @P1 SHF.R.U32.HI R25, RZ, R21, R20 ;  /* 0x00000015ff191219 */ /* 0x000fe20000011614 */
[----:B------:R-:W-:Y:S01]  /*40c0*/  IMAD.U32 R15, RZ, RZ, UR47 ;  /* 0x0000002fff0f7e24 */ /* 0x000fe2000f8e00ff */
[----:B------:R-:W-:-:S03]  /*40d0*/  LOP3.LUT R28, R28, 0x7ffffffc, RZ, 0xc0, !PT ;  /* 0x7ffffffc1c1c7812 */ /* 0x000fc600078ec0ff */
[----:B------:R-:W1:Y:S01]  /*40e0*/  SHFL.IDX PT, R18, R25, RZ, 0x1c1f ;  /* 0x001c1fff19127589 */ /* 0x000e6200000e0000 */
[----:B------:R-:W-:Y:S02]  /*40f0*/  IMAD R15, R15, -0x60, R8 ;  /* 0xffffffa00f0f7824 */ /* 0x000fe400078e0208 */
        /* <DEDUP_REMOVED lines=42> */
[----:B------:R-:W-:-:S02]  /*43a0*/  IMAD.IADD R28, R27, 0x1, -R28 ;  /* 0x000000011b1c7824 */ /* 0x000fc400078e0a1c */
[C---:B------:R-:W-:Y:S01]  /*43b0*/  VIADD R19, R15.reuse, 0x61 ;  /* 0x000000610f137836 */ /* 0x040fe20000000000 */
[----:B------:R-:W2:Y:S03]  /*43c0*/  MUFU.TANH R24, R24 ;  /* 0x0000001800187308 */ /* 0x000ea60000002400 */
[----:B------:R-:W-:Y:S02]  /*43d0*/  IMAD R14, R28, -0x2, R19 ;  /* 0xfffffffe1c0e7824 */ /* 0x000fe400078e0213 */
[----:B------:R-:W-:-:S03]  /*43e0*/  VIADD R15, R15, 0x60 ;  /* 0x000000600f0f7836 */ /* 0x000fc60000000000 */
[----:B------:R-:W3:Y:S01]  /*43f0*/  MUFU.TANH R109, R109 ;  /* 0x0000006d006d7308 */ /* 0x000ee20000002400 */
[----:B------:R-:W-:Y:S02]  /*4400*/  IMAD.IADD R14, R14, 0x1, -R9 ;  /* 0x000000010e0e7824 */ /* 0x000fe400078e0a09 */
[----:B------:R-:W-:-:S05]  /*4410*/  IMAD.U32 R21, RZ, RZ, UR4 ;  /* 0x00000004ff157e24 */ /* 0x000fca000f8e00ff */
[----:B------:R-:W4:Y:S01]  /*4420*/  MUFU.TANH R157, R157 ;  /* 0x0000009d009d7308 */ /* 0x000f220000002400 */
        /* <DEDUP_REMOVED lines=48> */
[----:B------:R-:W-:Y:S02]  /*4730*/  IMAD R28, R28, -0x2, R21 ;  /* 0xfffffffe1c1c7824 */ /* 0x000fe400078e0215 */
[----:B------:R-:W-:Y:S01]  /*4740*/  VIADD R21, R12, UR4 ;  /* 0x000000040c157c36 */ /* 0x000fe20008000000 */
[----:B-1----:R-:W-:Y:S01]  /*4750*/  VIADDMNMX R11, R18, R20, R15, PT ;  /* 0x00000014120b7246 */ /* 0x002fe2000380010f */
        /* <DEDUP_REMOVED lines=14> */
.L_x_11286:
[----:B------:R-:W-:Y:S05]  /*4840*/  BSYNC B2 ;  /* 0x0000000000027941 */ /* 0x000fea0003800000 */
.L_x_11285:
[----:B------:R-:W-:Y:S01]  /*4850*/  LOP3.LUT R13, RZ, R13, RZ, 0x33, !PT ;  /* 0x0000000dff0d7212 */ /* 0x000fe200078e33ff */
[----:B------:R-:W-:Y:S06]  /*4860*/  BRA `(.L_x_11287) ;  /* 0x0000000000187947 */ /* 0x000fec0003800000 */
.L_x_11284:
[----:B------:R-:W-:-:S13]  /*4870*/  ISETP.NE.AND P1, PT, R10, 0x1, PT ;  /* 0x000000010a00780c */ /* 0x000fda0003f25270 */
[----:B------:R-:W-:Y:S05]  /*4880*/  @!P1 BRA `(.L_x_11287) ;  /* 0x0000000000109947 */ /* 0x000fea0003800000 */
[----:B------:R-:W2:Y:S04]  /*4890*/  LDL R14, [R194+0x1c] ;  /* 0x00001c00c20e7983 */ /* 0x000ea80000100800 */
[----:B------:R-:W3:Y:S01]  /*48a0*/  LDL R18, [R194+0x20] ;  /* 0x00002000c2127983 */ /* 0x000ee20000100800 */
[----:B--2---:R-:W-:-:S05]  /*48b0*/  IMAD.HI.U32 R13, R13, R14, RZ ;  /* 0x0000000e0d0d7227 */ /* 0x004fca00078e00ff */
[----:B---3--:R-:W-:-:S07]  /*48c0*/  SHF.R.U32.HI R13, RZ, R18, R13 ;  /* 0x00000012ff0d7219 */ /* 0x008fce000001160d */
.L_x_11287:
[----:B------:R-:W-:Y:S05]  /*48d0*/  BSYNC B1 ;  /* 0x0000000000017941 */ /* 0x000fea0003800000 */
.L_x_11283:
[----:B------:R-:W-:-:S05]  /*48e0*/  IMAD R13, R10, R13, R28 ;  /* 0x0000000d0a0d7224 */ /* 0x000fca00078e021c */
[----:B------:R-:W-:Y:S02]  /*48f0*/  VIMNMX R12, R12, R13, !PT ;  /* 0x0000000d0c0c7248 */ /* 0x000fe40007fe0100 */
[----:B------:R-:W-:-:S07]  /*4900*/  VIADDMNMX R11, R13, R10, R11, PT ;  /* 0x0000000a0d0b7246 */ /* 0x000fce000380010b */
.L_x_11282:
[----:B------:R-:W-:Y:S05]  /*4910*/  BSYNC B0 ;  /* 0x0000000000007941 */ /* 0x000fea0003800000 */
.L_x_11281:
[C---:B------:R-:W-:Y:S01]  /*4920*/  ISETP.GE.AND P1, PT, R21.reuse, 0x2, PT ;  /* 0x000000021500780c */ /* 0x040fe20003f26270 */
[----:B------:R-:W1:Y:S01]  /*4930*/  SHFL.IDX PT, R14, R25, 0x1, 0x1c1f ;  /* 0x003c1f00190e7f89 */ /* 0x000e6200000e0000 */
        /* <DEDUP_REMOVED lines=11> */
[----:B0-----:R-:W-:-:S02]  /*49f0*/  FSEL R99, R99, -INF , !P3 ;  /* 0xff80000063637808 */ /* 0x001fc40005800000 */
        /* <DEDUP_REMOVED lines=101> */
[----:B-1----:R-:W-:-:S03]  /*5050*/  IMAD.IADD R12, R19, 0x1, R14 ;  /* 0x00000001130c7824 */ /* 0x002fc600078e020e */
        /* <DEDUP_REMOVED lines=17> */
.L_x_11293:
[----:B------:R-:W-:Y:S05]  /*5170*/  BSYNC B2 ;  /* 0x0000000000027941 */ /* 0x000fea0003800000 */
.L_x_11292:
[----:B------:R-:W-:Y:S01]  /*5180*/  LOP3.LUT R9, RZ, R9, RZ, 0x33, !PT ;  /* 0x00000009ff097212 */ /* 0x000fe200078e33ff */
[----:B------:R-:W-:Y:S06]  /*5190*/  BRA `(.L_x_11294) ;  /* 0x0000000000187947 */ /* 0x000fec0003800000 */
.L_x_11291:
[----:B------:R-:W-:-:S13]  /*51a0*/  ISETP.NE.AND P6, PT, R10, 0x1, PT ;  /* 0x000000010a00780c */ /* 0x000fda0003fc5270 */
[----:B------:R-:W-:Y:S05]  /*51b0*/  @!P6 BRA `(.L_x_11294) ;  /* 0x000000000010e947 */ /* 0x000fea0003800000 */
[----:B------:R-:W2:Y:S04]  /*51c0*/  LDL R8, [R194+0x1c] ;  /* 0x00001c00c2087983 */ /* 0x000ea80000100800 */
[----:B------:R-:W3:Y:S01]  /*51d0*/  LDL R14, [R194+0x20] ;  /* 0x00002000c20e7983 */ /* 0x000ee20000100800 */
[----:B--2---:R-:W-:-:S05]  /*51e0*/  IMAD.HI.U32 R9, R9, R8, RZ ;  /* 0x0000000809097227 */ /* 0x004fca00078e00ff */
[----:B---3--:R-:W-:-:S07]  /*51f0*/  SHF.R.U32.HI R9, RZ, R14, R9 ;  /* 0x0000000eff097219 */ /* 0x008fce0000011609 */
.L_x_11294:
[----:B------:R-:W-:Y:S05]  /*5200*/  BSYNC B1 ;  /* 0x0000000000017941 */ /* 0x000fea0003800000 */
.L_x_11290:
[----:B------:R-:W-:-:S05]  /*5210*/  IMAD R9, R10, R9, R28 ;  /* 0x000000090a097224 */ /* 0x000fca00078e021c */
[----:B------:R-:W-:Y:S02]  /*5220*/  VIADDMNMX R11, R9, R10, R11, PT ;  /* 0x0000000a090b7246 */ /* 0x000fe4000380010b */
[----:B------:R-:W-:-:S07]  /*5230*/  VIMNMX R12, R12, R9, !PT ;  /* 0x000000090c0c7248 */ /* 0x000fce0007fe0100 */
.L_x_11289:
[----:B------:R-:W-:Y:S05]  /*5240*/  BSYNC B0 ;  /* 0x0000000000007941 */ /* 0x000fea0003800000 */
.L_x_11288:
[C---:B------:R-:W-:Y:S01]  /*5250*/  ISETP.GT.AND P1, PT, R12.reuse, 0x1, !P1 ;  /* 0x000000010c00780c */ /* 0x040fe20004f24270 */
[----:B------:R-:W2:Y:S01]  /*5260*/  LDL R220, [R1+0x2b8] ;  /* 0x0002b80001dc7983 */ /* 0x000ea20000100800 */
[----:B------:R-:W-:Y:S02]  /*5270*/  ISETP.GT.AND P2, PT, R12, 0x8, !P2 ;  /* 0x000000080c00780c */ /* 0x000fe40005744270 */
[C---:B------:R-:W-:Y:S01]  /*5280*/  ISETP.LT.OR P1, PT, R11.reuse, 0x2, P1 ;  /* 0x000000020b00780c */ /* 0x040fe20000f21670 */
[----:B------:R-:W3:Y:S01]  /*5290*/  LDL R15, [R1+0x460] ;  /* 0x00046000010f7983 */ /* 0x000ee20000100800 */
[----:B------:R-:W-:Y:S02]  /*52a0*/  ISETP.LT.OR P2, PT, R11, 0x9, P2 ;  /* 0x000000090b00780c */ /* 0x000fe40001741670 */
[----:B------:R-:W-:Y:S01]  /*52b0*/  FSEL R97, R97, -INF , !P1 ;  /* 0xff80000061617808 */ /* 0x000fe20004800000 */
[----:B------:R-:W4:Y:S01]  /*52c0*/  LDL R156, [R1+0x2ac] ;  /* 0x0002ac00019c7983 */ /* 0x000f220000100800 */
[----:B------:R-:W-:-:S02]  /*52d0*/  ISETP.NE.AND P1, PT, R18, RZ, PT ;  /* 0x000000ff1200720c */ /* 0x000fc40003f25270 */
[----:B------:R-:W-:Y:S01]  /*52e0*/  FSEL R159, R159, -INF , !P2 ;  /* 0xff8000009f9f7808 */ /* 0x000fe20005000000 */
[----:B------:R-:W5:Y:S01]  /*52f0*/  LDL R18, [R1+0x33c] ;  /* 0x00033c0001127983 */ /* 0x000f620000100800 */
[----:B------:R-:W-:Y:S02]  /*5300*/  ISETP.GT.AND P1, PT, R12, 0x9, !P1 ;  /* 0x000000090c00780c */ /* 0x000fe40004f24270 */
[----:B------:R-:W-:Y:S01]  /*5310*/  ISETP.NE.AND P2, PT, R29, RZ, PT ;  /* 0x000000ff1d00720c */ /* 0x000fe20003f45270 */
[----:B------:R-:W4:Y:S01]  /*5320*/  LDL R158, [R1+0x2b0] ;  /* 0x0002b000019e7983 */ /* 0x000f220000100800 */
[----:B------:R-:W-:Y:S02]  /*5330*/  ISETP.LT.OR P1, PT, R11, 0xa, P1 ;  /* 0x0000000a0b00780c */ /* 0x000fe40000f21670 */
[----:B------:R-:W-:Y:S01]  /*5340*/  ISETP.NE.AND P6, PT, R30, RZ, PT ;  /* 0x000000ff1e00720c */ /* 0x000fe20003fc5270 */
[----:B------:R-:W4:Y:S01]  /*5350*/  LDL R160, [R1+0x2b4] ;  /* 0x0002b40001a07983 */ /* 0x000f220000100800 */
[----:B------:R-:W-:-:S02]  /*5360*/  FSEL R91, R91, -INF , !P1 ;  /* 0xff8000005b5b7808 */ /* 0x000fc40004800000 */
[----:B------:R-:W-:Y:S01]  /*5370*/  ISETP.NE.AND P1, PT, R26, RZ, PT ;  /* 0x000000ff1a00720c */ /* 0x000fe20003f25270 */
[----:B------:R-:W4:Y:S01]  /*5380*/  LDL R19, [R1+0x2bc] ;  /* 0x0002bc0001137983 */ /* 0x000f220000100800 */
[----:B------:R-:W-:Y:S02]  /*5390*/  FMNMX.FTZ R10, R113, R109, !PT ;  /* 0x0000006d710a7209 */ /* 0x000fe40007810000 */
[----:B------:R-:W-:Y:S01]  /*53a0*/  ISETP.GT.AND P1, PT, R12, 0x10, !P1 ;  /* 0x000000100c00780c */ /* 0x000fe20004f24270 */
[----:B------:R-:W4:Y:S01]  /*53b0*/  LDL R25, [R1+0x2c4] ;  /* 0x0002c40001197983 */ /* 0x000f220000100800 */
[----:B------:R-:W-:Y:S02]  /*53c0*/  FMNMX.FTZ R10, R105, R10, !PT ;  /* 0x0000000a690a7209 */ /* 0x000fe40007810000 */
[----:B------:R-:W-:Y:S01]  /*53d0*/  ISETP.LT.OR P1, PT, R11, 0x11, P1 ;  /* 0x000000110b00780c */ /* 0x000fe20000f21670 */
[----:B------:R-:W4:Y:S01]  /*53e0*/  LDL R20, [R1+0x374] ;  /* 0x0003740001147983 */ /* 0x000f220000100800 */
[----:B------:R-:W-:-:S02]  /*53f0*/  FMNMX.FTZ R10, R99, R10, !PT ;  /* 0x0000000a630a7209 */ /* 0x000fc40007810000 */
[----:B------:R-:W-:Y:S01]  /*5400*/  FSEL R164, R164, -INF , !P1 ;  /* 0xff800000a4a47808 */ /* 0x000fe20004800000 */
[----:B------:R-:W4:Y:S01]  /*5410*/  LDL R87, [R1+0x218] ;  /* 0x0002180001577983 */ /* 0x000f220000100800 */
[----:B------:R-:W-:Y:S02]  /*5420*/  ISETP.NE.AND P1, PT, R27, RZ, PT ;  /* 0x000000ff1b00720c */ /* 0x000fe40003f25270 */
[C---:B------:R-:W-:Y:S01]  /*5430*/  ISETP.GT.AND P3, PT, R12.reuse, 0x50, !P3 ;  /* 0x000000500c00780c */ /* 0x040fe20005f64270 */
[----:B------:R-:W4:Y:S01]  /*5440*/  LDL R152, [R1+0x2a4] ;  /* 0x0002a40001987983 */ /* 0x000f220000100800 */
[C---:B------:R-:W-:Y:S02]  /*5450*/  ISETP.GT.AND P1, PT, R12.reuse, 0x11, !P1 ;  /* 0x000000110c00780c */ /* 0x040fe40004f24270 */
[----:B------:R-:W-:Y:S01]  /*5460*/  ISETP.GT.AND P4, PT, R12, 0x51, !P4 ;  /* 0x000000510c00780c */ /* 0x000fe20006784270 */
[----:B------:R-:W4:Y:S01]  /*5470*/  LDL R154, [R1+0x2a8] ;  /* 0x0002a800019a7983 */ /* 0x000f220000100800 */
[----:B------:R-:W-:-:S02]  /*5480*/  ISETP.LT.OR P1, PT, R11, 0x12, P1 ;  /* 0x000000120b00780c */ /* 0x000fc40000f21670 */
[----:B------:R-:W-:Y:S01]  /*5490*/  ISETP.LT.OR P3, PT, R11, 0x51, P3 ;  /* 0x000000510b00780c */ /* 0x000fe20001f61670 */
[----:B------:R-:W4:Y:S01]  /*54a0*/  LDL R89, [R1+0x230] ;  /* 0x0002300001597983 */ /* 0x000f220000100800 */
[----:B------:R-:W-:Y:S02]  /*54b0*/  FSEL R174, R174, -INF , !P1 ;  /* 0xff800000aeae7808 */ /* 0x000fe40004800000 */
[----:B------:R-:W-:Y:S01]  /*54c0*/  ISETP.GT.AND P1, PT, R12, 0x18, !P2 ;  /* 0x000000180c00780c */ /* 0x000fe20005724270 */
[----:B------:R-:W4:Y:S01]  /*54d0*/  LDL R111, [R1+0x234] ;  /* 0x00023400016f7983 */ /* 0x000f220000100800 */
[----:B------:R-:W-:Y:S02]  /*54e0*/  ISETP.NE.AND P2, PT, R13, RZ, PT ;  /* 0x000000ff0d00720c */ /* 0x000fe40003f45270 */
[----:B------:R-:W-:Y:S01]  /*54f0*/  ISETP.LT.OR P1, PT, R11, 0x19, P1 ;  /* 0x000000190b00780c */ /* 0x000fe20000f21670 */
[----:B------:R-:W4:Y:S01]  /*5500*/  LDL R115, [R1+0x238] ;  /* 0x0002380001737983 */ /* 0x000f220000100800 */
[----:B------:R-:W-:-:S02]  /*5510*/  FMNMX.FTZ R13, R161, R10, !PT ;  /* 0x0000000aa10d7209 */ /* 0x000fc40007810000 */
[----:B------:R-:W-:Y:S01]  /*5520*/  FSEL R175, R175, -INF , !P1 ;  /* 0xff800000afaf7808 */ /* 0x000fe20004800000 */
[----:B------:R-:W4:Y:S01]  /*5530*/  LDL R117, [R1+0x23c] ;  /* 0x00023c0001757983 */ /* 0x000f220000100800 */
[----:B------:R-:W-:Y:S02]  /*5540*/  ISETP.GT.AND P1, PT, R12, 0x19, !P6 ;  /* 0x000000190c00780c */ /* 0x000fe40007724270 */
[----:B------:R-:W-:Y:S01]  /*5550*/  ISETP.NE.AND P6, PT, R40, RZ, PT ;  /* 0x000000ff2800720c */ /* 0x000fe20003fc5270 */
[----:B------:R-:W4:Y:S01]  /*5560*/  LDL R93, [R1+0x240] ;  /* 0x00024000015d7983 */ /* 0x000f220000100800 */
[----:B------:R-:W-:Y:S02]  /*5570*/  ISETP.LT.OR P1, PT, R11, 0x1a, P1 ;  /* 0x0000001a0b00780c */ /* 0x000fe40000f21670 */
[----:B------:R-:W-:Y:S01]  /*5580*/  ISETP.GT.AND P5, PT, R12, 0x58, !P5 ;  /* 0x000000580c00780c */ /* 0x000fe20006fa4270 */
[----:B------:R-:W4:Y:S01]  /*5590*/  LDL R119, [R1+0x244] ;  /* 0x0002440001777983 */ /* 0x000f220000100800 */
[----:B------:R-:W-:-:S02]  /*55a0*/  FSEL R228, R228, -INF , !P1 ;  /* 0xff800000e4e47808 */ /* 0x000fc40004800000 */
[----:B------:R-:W-:Y:S01]  /*55b0*/  ISETP.NE.AND P1, PT, R31, RZ, PT ;  /* 0x000000ff1f00720c */ /* 0x000fe20003f25270 */
[----:B------:R-:W4:Y:S01]  /*55c0*/  LDL R121, [R1+0x248] ;  /* 0x0002480001797983 */ /* 0x000f220000100800 */
[C---:B------:R-:W-:Y:S02]  /*55d0*/  ISETP.LT.OR P4, PT, R11.reuse, 0x52, P4 ;  /* 0x000000520b00780c */ /* 0x040fe40002781670 */
[----:B------:R-:W-:Y:S01]  /*55e0*/  ISETP.GT.AND P1, PT, R12, 0x20, !P1 ;  /* 0x000000200c00780c */ /* 0x000fe20004f24270 */
[----:B------:R-:W4:Y:S01]  /*55f0*/  LDL R123, [R1+0x24c] ;  /* 0x00024c00017b7983 */ /* 0x000f220000100800 */
[----:B------:R-:W-:Y:S02]  /*5600*/  FSEL R170, R170, -INF , !P3 ;  /* 0xff800000aaaa7808 */ /* 0x000fe40005800000 */
[C---:B------:R-:W-:Y:S01]  /*5610*/  ISETP.LT.OR P1, PT, R11.reuse, 0x21, P1 ;  /* 0x000000210b00780c */ /* 0x040fe20000f21670 */
[----:B------:R-:W4:Y:S01]  /*5620*/  LDL R95, [R1+0x250] ;  /* 0x00025000015f7983 */ /* 0x000f220000100800 */
[----:B------:R-:W-:-:S02]  /*5630*/  ISETP.LT.OR P5, PT, R11, 0x59, P5 ;  /* 0x000000590b00780c */ /* 0x000fc40002fa1670 */
[----:B------:R-:W-:Y:S01]  /*5640*/  FSEL R181, R181, -INF , !P1 ;  /* 0xff800000b5b57808 */ /* 0x000fe20004800000 */
[----:B------:R-:W4:Y:S01]  /*5650*/  LDL R125, [R1+0x254] ;  /* 0x00025400017d7983 */ /* 0x000f220000100800 */
[----:B------:R-:W-:Y:S02]  /*5660*/  ISETP.NE.AND P1, PT, R32, RZ, PT ;  /* 0x000000ff2000720c */ /* 0x000fe40003f25270 */
[----:B------:R-:W-:Y:S01]  /*5670*/  FSEL R171, R171, -INF , !P4 ;  /* 0xff800000abab7808 */ /* 0x000fe20006000000 */
[----:B------:R-:W4:Y:S01]  /*5680*/  LDL R127, [R1+0x258] ;  /* 0x00025800017f7983 */ /* 0x000f220000100800 */
[----:B------:R-:W-:Y:S02]  /*5690*/  ISETP.GT.AND P1, PT, R12, 0x21, !P1 ;  /* 0x000000210c00780c */ /* 0x000fe40004f24270 */
[----:B------:R-:W-:Y:S01]  /*56a0*/  FSEL R172, R172, -INF , !P5 ;  /* 0xff800000acac7808 */ /* 0x000fe20006800000 */
[----:B------:R-:W4:Y:S01]  /*56b0*/  LDL R129, [R1+0x25c] ;  /* 0x00025c0001817983 */ /* 0x000f220000100800 */
[----:B------:R-:W-:-:S03]  /*56c0*/  ISETP.LT.OR P1, PT, R11, 0x22, P1 ;  /* 0x000000220b00780c */ /* 0x000fc60000f21670 */
[----:B------:R-:W4:Y:S01]  /*56d0*/  LDL R101, [R1+0x260] ;  /* 0x0002600001657983 */ /* 0x000f220000100800 */
[----:B------:R-:W-:Y:S02]  /*56e0*/  FSEL R182, R182, -INF , !P1 ;  /* 0xff800000b6b67808 */ /* 0x000fe40004800000 */
[----:B------:R-:W-:Y:S01]  /*56f0*/  ISETP.NE.AND P1, PT, R33, RZ, PT ;  /* 0x000000ff2100720c */ /* 0x000fe20003f25270 */
[----:B------:R-:W4:Y:S03]  /*5700*/  LDL R131, [R1+0x264] ;  /* 0x0002640001837983 */ /* 0x000f260000100800 */
[----:B------:R-:W-:Y:S01]  /*5710*/  ISETP.GT.AND P1, PT, R12, 0x28, !P1 ;  /* 0x000000280c00780c */ /* 0x000fe20004f24270 */
[----:B------:R-:W4:Y:S03]  /*5720*/  LDL R133, [R1+0x268] ;  /* 0x0002680001857983 */ /* 0x000f260000100800 */
[----:B------:R-:W-:Y:S01]  /*5730*/  ISETP.LT.OR P1, PT, R11, 0x29, P1 ;  /* 0x000000290b00780c */ /* 0x000fe20000f21670 */
[----:B------:R-:W4:Y:S03]  /*5740*/  LDL R135, [R1+0x26c] ;  /* 0x00026c0001877983 */ /* 0x000f260000100800 */
[----:B------:R-:W-:Y:S01]  /*5750*/  FSEL R183, R183, -INF , !P1 ;  /* 0xff800000b7b77808 */ /* 0x000fe20004800000 */
[----:B------:R-:W4:Y:S01]  /*5760*/  LDL R103, [R1+0x270] ;  /* 0x0002700001677983 */ /* 0x000f220000100800 */
[----:B------:R-:W-:-:S03]  /*5770*/  ISETP.NE.AND P1, PT, R34, RZ, PT ;  /* 0x000000ff2200720c */ /* 0x000fc60003f25270 */
[----:B------:R-:W4:Y:S01]  /*5780*/  LDL R128, [R1+0x274] ;  /* 0x0002740001807983 */ /* 0x000f220000100800 */
[----:B------:R-:W-:-:S03]  /*5790*/  ISETP.GT.AND P1, PT, R12, 0x29, !P1 ;  /* 0x000000290c00780c */ /* 0x000fc60004f24270 */
        /* <DEDUP_REMOVED lines=42> */
[----:B------:R-:W-:-:S02]  /*5a40*/  ISETP.GT.AND P1, PT, R12, RZ, !P2 ;  /* 0x000000ff0c00720c */ /* 0x000fc40005724270 */
[----:B------:R-:W-:Y:S01]  /*5a50*/  ISETP.NE.AND P2, PT, R42, RZ, PT ;  /* 0x000000ff2a00720c */ /* 0x000fe20003f45270 */
[----:B------:R-:W4:Y:S01]  /*5a60*/  LDL R45, [R1+0x2ec] ;  /* 0x0002ec00012d7983 */ /* 0x000f220000100800 */
[----:B------:R-:W-:Y:S02]  /*5a70*/  ISETP.LT.OR P1, PT, R11, 0x1, P1 ;  /* 0x000000010b00780c */ /* 0x000fe40000f21670 */
[C---:B------:R-:W-:Y:S01]  /*5a80*/  ISETP.GT.AND P2, PT, R12.reuse, 0x49, !P2 ;  /* 0x000000490c00780c */ /* 0x040fe20005744270 */
[----:B------:R-:W4:Y:S01]  /*5a90*/  LDL R47, [R1+0x2f0] ;  /* 0x0002f000012f7983 */ /* 0x000f220000100800 */
[----:B------:R-:W-:Y:S02]  /*5aa0*/  FSEL R157, R157, -INF , !P1 ;  /* 0xff8000009d9d7808 */ /* 0x000fe40004800000 */
        /* <DEDUP_REMOVED lines=8> */
[----:B------:R-:W-:Y:S02]  /*5b30*/  FMNMX.FTZ R9, R91, R8, !PT ;  /* 0x000000085b097209 */ /* 0x000fe40007810000 */
[----:B------:R-:W-:Y:S01]  /*5b40*/  FMNMX.FTZ R8, R162, R13, !PT ;  /* 0x0000000da2087209 */ /* 0x000fe20007810000 */
[----:B------:R-:W4:Y:S01]  /*5b50*/  LDL R55, [R1+0x300] ;  /* 0x0003000001377983 */ /* 0x000f220000100800 */
[----:B------:R-:W-:-:S02]  /*5b60*/  FMNMX.FTZ R9, R164, R9, !PT ;  /* 0x00000009a4097209 */ /* 0x000fc40007810000 */
[----:B------:R-:W-:Y:S01]  /*5b70*/  FMNMX.FTZ R8, R163, R8, !PT ;  /* 0x00000008a3087209 */ /* 0x000fe20007810000 */
[----:B------:R-:W4:Y:S01]  /*5b80*/  LDL R57, [R1+0x304] ;  /* 0x0003040001397983 */ /* 0x000f220000100800 */
[----:B------:R-:W-:Y:S02]  /*5b90*/  FMNMX.FTZ R10, R174, R9, !PT ;  /* 0x00000009ae0a7209 */ /* 0x000fe40007810000 */
[----:B------:R-:W-:Y:S01]  /*5ba0*/  FMNMX.FTZ R8, R229, R8, !PT ;  /* 0x00000008e5087209 */ /* 0x000fe20007810000 */
[----:B------:R-:W4:Y:S01]  /*5bb0*/  LDL R59, [R1+0x308] ;  /* 0x00030800013b7983 */ /* 0x000f220000100800 */
[----:B------:R-:W-:Y:S02]  /*5bc0*/  FMNMX.FTZ R9, R175, R10, !PT ;  /* 0x0000000aaf097209 */ /* 0x000fe40007810000 */
[----:B------:R-:W-:Y:S01]  /*5bd0*/  ISETP.NE.AND P1, PT, R41, RZ, PT ;  /* 0x000000ff2900720c */ /* 0x000fe20003f25270 */
        /* <DEDUP_REMOVED lines=25> */
[----:B------:R-:W-:Y:S02]  /*5d70*/  ISETP.GT.AND P1, PT, R12, 0x48, !P1 ;  /* 0x000000480c00780c */ /* 0x000fe40004f24270 */
[----:B------:R-:W-:Y:S01]  /*5d80*/  FMNMX.FTZ R13, R217, R10, !PT ;  /* 0x0000000ad90d7209 */ /* 0x000fe20007810000 */
[----:B------:R-:W4:Y:S01]  /*5d90*/  LDL R77, [R1+0x32c] ;  /* 0x00032c00014d7983 */ /* 0x000f220000100800 */
[----:B------:R-:W-:-:S02]  /*5da0*/  FMNMX.FTZ R9, R212, R9, !PT ;  /* 0x00000009d4097209 */ /* 0x000fc40007810000 */
[C---:B------:R-:W-:Y:S01]  /*5db0*/  ISETP.LT.OR P1, PT, R11.reuse, 0x49, P1 ;  /* 0x000000490b00780c */ /* 0x040fe20000f21670 */
[----:B------:R-:W4:Y:S01]  /*5dc0*/  LDL R79, [R1+0x330] ;  /* 0x00033000014f7983 */ /* 0x000f220000100800 */
[----:B------:R-:W-:Y:S02]  /*5dd0*/  FMNMX.FTZ R8, R166, R13, !PT ;  /* 0x0000000da6087209 */ /* 0x000fe40007810000 */
[----:B------:R-:W-:Y:S01]  /*5de0*/  FMNMX.FTZ R10, R218, R9, !PT ;  /* 0x00000009da0a7209 */ /* 0x000fe20007810000 */
[----:B------:R-:W4:Y:S01]  /*5df0*/  LDL R81, [R1+0x334] ;  /* 0x0003340001517983 */ /* 0x000f220000100800 */
[----:B------:R-:W-:Y:S02]  /*5e00*/  ISETP.LT.OR P2, PT, R11, 0x4a, P2 ;  /* 0x0000004a0b00780c */ /* 0x000fe40001741670 */
[----:B------:R-:W-:Y:S01]  /*5e10*/  FSEL R168, R168, -INF , !P1 ;  /* 0xff800000a8a87808 */ /* 0x000fe20004800000 */
[----:B------:R-:W4:Y:S01]  /*5e20*/  LDL R83, [R1+0x338] ;  /* 0x0003380001537983 */ /* 0x000f220000100800 */
[----:B------:R-:W-:-:S02]  /*5e30*/  FMNMX.FTZ R9, R167, R8, !PT ;  /* 0x00000008a7097209 */ /* 0x000fc40007810000 */
[----:B------:R-:W-:Y:S01]  /*5e40*/  FMNMX.FTZ R10, R195, R10, !PT ;  /* 0x0000000ac30a7209 */ /* 0x000fe20007810000 */
[----:B------:R-:W4:Y:S01]  /*5e50*/  LDL R122, [R1+0x340] ;  /* 0x00034000017a7983 */ /* 0x000f220000100800 */
[----:B------:R-:W-:Y:S02]  /*5e60*/  FSEL R169, R169, -INF , !P2 ;  /* 0xff800000a9a97808 */ /* 0x000fe40005000000 */
[----:B------:R-:W-:Y:S01]  /*5e70*/  FMNMX.FTZ R8, R168, R9, !PT ;  /* 0x00000009a8087209 */ /* 0x000fe20007810000 */
[----:B------:R-:W4:Y:S01]  /*5e80*/  LDL R124, [R1+0x344] ;  /* 0x00034400017c7983 */ /* 0x000f220000100800 */
[----:B------:R-:W-:Y:S02]  /*5e90*/  FMNMX.FTZ R9, R213, R10, !PT ;  /* 0x0000000ad5097209 */ /* 0x000fe40007810000 */
[----:B------:R-:W-:Y:S01]  /*5ea0*/  ISETP.NE.AND P6, PT, R21, RZ, PT ;  /* 0x000000ff1500720c */ /* 0x000fe20003fc5270 */
[----:B------:R-:W4:Y:S01]  /*5eb0*/  LDL R126, [R1+0x348] ;  /* 0x00034800017e7983 */ /* 0x000f220000100800 */
[----:B------:R-:W-:-:S02]  /*5ec0*/  FMNMX.FTZ R13, R169, R8, !PT ;  /* 0x00000008a90d7209 */ /* 0x000fc40007810000 */
[----:B------:R-:W-:Y:S01]  /*5ed0*/  FMNMX.FTZ R9, R214, R9, !PT ;  /* 0x00000009d6097209 */ /* 0x000fe20007810000 */
[----:B------:R-:W5:Y:S01]  /*5ee0*/  LDL R21, [R1+0x2c0] ;  /* 0x0002c00001157983 */ /* 0x000f620000100800 */
[----:B------:R-:W-:Y:S02]  /*5ef0*/  ISETP.GT.AND P6, PT, R12, 0x59, !P6 ;  /* 0x000000590c00780c */ /* 0x000fe400077c4270 */
[----:B------:R-:W-:Y:S01]  /*5f00*/  FMNMX.FTZ R8, R170, R13, !PT ;  /* 0x0000000daa087209 */ /* 0x000fe20007810000 */
[----:B------:R-:W4:Y:S01]  /*5f10*/  LDL R114, [R1+0x34c] ;  /* 0x00034c0001727983 */ /* 0x000f220000100800 */
[----:B------:R-:W-:Y:S02]  /*5f20*/  FMNMX.FTZ R10, R216, R9, !PT ;  /* 0x00000009d80a7209 */ /* 0x000fe40007810000 */
[----:B------:R-:W-:Y:S01]  /*5f30*/  ISETP.LT.OR P6, PT, R11, 0x5a, P6 ;  /* 0x0000005a0b00780c */ /* 0x000fe200037c1670 */
[----:B------:R-:W4:Y:S01]  /*5f40*/  LDL R116, [R1+0x350] ;  /* 0x0003500001747983 */ /* 0x000f220000100800 */
[----:B------:R-:W-:-:S02]  /*5f50*/  FMNMX.FTZ R9, R171, R8, !PT ;  /* 0x00000008ab097209 */ /* 0x000fc40007810000 */
[----:B------:R-:W-:Y:S01]  /*5f60*/  FSEL R173, R173, -INF , !P6 ;  /* 0xff800000adad7808 */ /* 0x000fe20007000000 */
[----:B------:R-:W4:Y:S01]  /*5f70*/  LDL R118, [R1+0x354] ;  /* 0x0003540001767983 */ /* 0x000f220000100800 */
[----:B------:R-:W-:Y:S02]  /*5f80*/  FMNMX.FTZ R10, R215, R10, !PT ;  /* 0x0000000ad70a7209 */ /* 0x000fe40007810000 */
[----:B------:R-:W-:Y:S01]  /*5f90*/  FMNMX.FTZ R8, R172, R9, !PT ;  /* 0x00000009ac087209 */ /* 0x000fe20007810000 */
[----:B------:R-:W4:Y:S01]  /*5fa0*/  LDL R120, [R1+0x358] ;  /* 0x0003580001787983 */ /* 0x000f220000100800 */
[----:B------:R-:W-:Y:S02]  /*5fb0*/  FMNMX.FTZ R10, R211, R10, !PT ;  /* 0x0000000ad30a7209 */ /* 0x000fe40007810000 */
[----:B------:R-:W-:Y:S01]  /*5fc0*/  FMNMX.FTZ R11, R173, R8, !PT ;  /* 0x00000008ad0b7209 */ /* 0x000fe20007810000 */
[----:B------:R-:W4:Y:S04]  /*5fd0*/  LDL R108, [R1+0x35c] ;  /* 0x00035c00016c7983 */ /* 0x000f280000100800 */
[----:B------:R-:W-:Y:S04]  /*5fe0*/  STL.64 [R1+0x440], R10 ;  /* 0x0004400a01007387 */ /* 0x000fe80000100a00 */
[----:B------:R-:W2:Y:S04]  /*5ff0*/  LDL R107, [R1+0x444] ;  /* 0x00044400016b7983 */ /* 0x000ea80000100800 */
[----:B------:R-:W0:Y:S04]  /*6000*/  SHFL.BFLY PT, R9, R10, 0x2, 0x1f ;  /* 0x0c401f000a097f89 */ /* 0x000e2800000e0000 */
[----:B------:R-:W4:Y:S04]  /*6010*/  LDL R110, [R1+0x360] ;  /* 0x00036000016e7983 */ /* 0x000f280000100800 */
[----:B------:R-:W4:Y:S04]  /*6020*/  LDL R112, [R1+0x364] ;  /* 0x0003640001707983 */ /* 0x000f280000100800 */
[----:B------:R-:W4:Y:S04]  /*6030*/  LDL R102, [R1+0x368] ;  /* 0x0003680001667983 */ /* 0x000f280000100800 */
[----:B------:R-:W4:Y:S04]  /*6040*/  LDL R104, [R1+0x36c] ;  /* 0x00036c0001687983 */ /* 0x000f280000100800 */
[----:B------:R-:W4:Y:S01]  /*6050*/  LDL R106, [R1+0x370] ;  /* 0x00037000016a7983 */ /* 0x000f220000100800 */
[----:B0-----:R-:W-:-:S03]  /*6060*/  FMNMX.FTZ R12, R10, R9, !PT ;  /* 0x000000090a0c7209 */ /* 0x001fc60007810000 */
[----:B------:R-:W4:Y:S04]  /*6070*/  LDL R98, [R1+0x378] ;  /* 0x0003780001627983 */ /* 0x000f280000100800 */
        /* <DEDUP_REMOVED lines=8> */
[----:B------:R0:W-:Y:S04]  /*6100*/  STL [R1+0x440], R14 ;  /* 0x0004400e01007387 */ /* 0x0001e80000100800 */
[----:B------:R-:W3:Y:S04]  /*6110*/  LDL R85, [R1+0x440] ;  /* 0x0004400001557983 */ /* 0x000ee80000100800 */
[----:B------:R-:W4:Y:S04]  /*6120*/  LDL.64 R8, [R1+0xa8] ;  /* 0x0000a80001087983 */ /* 0x000f280000100a00 */
        /* <DEDUP_REMOVED lines=36> */
[----:B--2---:R-:W0:Y:S02]  /*6370*/  SHFL.BFLY PT, R10, R107, 0x2, 0x1f ;  /* 0x0c401f006b0a7f89 */ /* 0x004e2400000e0000 */
[----:B0-----:R-:W-:-:S05]  /*6380*/  FMNMX.FTZ R10, R10, R107, !PT ;  /* 0x0000006b0a0a7209 */ /* 0x001fca0007810000 */
[----:B------:R-:W0:Y:S02]  /*6390*/  SHFL.BFLY PT, R11, R10, 0x1, 0x1f ;  /* 0x0c201f000a0b7f89 */ /* 0x000e2400000e0000 */
[----:B0-----:R-:W-:Y:S02]  /*63a0*/  FMNMX.FTZ R12, R10, R11, !PT ;  /* 0x0000000b0a0c7209 */ /* 0x001fe40007810000 */
[----:B------:R-:W2:Y:S04]  /*63b0*/  LDL R10, [R1+0x424] ;  /* 0x00042400010a7983 */ /* 0x000ea80000100800 */
[----:B------:R-:W2:Y:S04]  /*63c0*/  LDL R11, [R1+0x428] ;  /* 0x00042800010b7983 */ /* 0x000ea80000100800 */
[----:B------:R0:W-:Y:S01]  /*63d0*/  STL [R1+0x2b8], R220 ;  /* 0x0002b8dc01007387 */ /* 0x0001e20000100800 */
[----:B---3--:R-:W-:Y:S01]  /*63e0*/  FSETP.NEU.FTZ.AND P1, PT, R85, -INF , PT ;  /* 0xff8000005500780b */ /* 0x008fe20003f3d000 */
[----:B0-----:R-:W-:-:S02]  /*63f0*/  FMUL.FTZ R220, R15, R85 ;  /* 0x000000550fdc7220 */ /* 0x001fc40000410000 */
[----:B-----5:R0:W-:Y:S03]  /*6400*/  STL [R1+0x2c0], R21 ;  /* 0x0002c01501007387 */ /* 0x0201e60000100800 */
[----:B------:R-:W-:Y:S01]  /*6410*/  FSEL R220, R220, RZ, P1 ;  /* 0x000000ffdcdc7208 */ /* 0x000fe20000800000 */
[----:B------:R1:W-:Y:S04]  /*6420*/  STL [R1+0x33c], R18 ;  /* 0x00033c1201007387 */ /* 0x0003e80000100800 */
[----:B0-----:R-:W-:Y:S01]  /*6430*/  FFMA.FTZ R21, R113, R15, -R220 ;  /* 0x0000000f71157223 */ /* 0x001fe200000108dc */
[----:B------:R-:W-:-:S03]  /*6440*/  FSETP.NEU.FTZ.AND P1, PT, R12, -INF , PT ;  /* 0xff8000000c00780b */ /* 0x000fc60003f3d000 */
[----:B-1----:R0:W-:Y:S02]  /*6450*/  MUFU.EX2 R18, R21 ;  /* 0x0000001500127308 */ /* 0x0021e40000000800 */
[-C--:B0-----:R-:W-:Y:S01]  /*6460*/  FMUL.FTZ R21, R12, R15.reuse ;  /* 0x0000000f0c157220 */ /* 0x081fe20000410000 */
[----:B----4-:R0:W-:Y:S04]  /*6470*/  STL [R1+0x2ac], R156 ;  /* 0x0002ac9c01007387 */ /* 0x0101e80000100800 */
[----:B------:R-:W-:Y:S01]  /*6480*/  FSEL R21, R21, RZ, P1 ;  /* 0x000000ff15157208 */ /* 0x000fe20000800000 */
[----:B------:R1:W-:Y:S04]  /*6490*/  STL [R1+0x2b0], R158 ;  /* 0x0002b09e01007387 */ /* 0x0003e80000100800 */
[----:B------:R3:W-:Y:S01]  /*64a0*/  STL [R1+0x2b4], R160 ;  /* 0x0002b4a001007387 */ /* 0x0007e20000100800 */
[-C--:B0-----:R-:W-:Y:S01]  /*64b0*/  FFMA.FTZ R156, R99, R15.reuse, -R220 ;  /* 0x0000000f639c7223 */ /* 0x081fe200000108dc */
[-CC-:B------:R-:W-:Y:S01]  /*64c0*/  FFMA.FTZ R157, R157, R15.reuse, -R21.reuse ;  /* 0x0000000f9d9d7223 */ /* 0x180fe20000010815 */
[-CC-:B------:R-:W-:Y:S01]  /*64d0*/  FFMA.FTZ R159, R159, R15.reuse, -R21.reuse ;  /* 0x0000000f9f9f7223 */ /* 0x180fe20000010815 */
[----:B------:R0:W-:Y:S01]  /*64e0*/  STL [R1+0x2bc], R19 ;  /* 0x0002bc1301007387 */ /* 0x0001e20000100800 */
[----:B-1----:R-:W-:-:S03]  /*64f0*/  FFMA.FTZ R158, R97, R15, -R21 ;  /* 0x0000000f619e7223 */ /* 0x002fc60000010815 */
[----:B------:R1:W-:Y:S01]  /*6500*/  STL [R1+0x2c4], R25 ;  /* 0x0002c41901007387 */ /* 0x0003e20000100800 */
[-C--:B---3--:R-:W-:Y:S01]  /*6510*/  FFMA.FTZ R160, R91, R15.reuse, -R21 ;  /* 0x0000000f5ba07223 */ /* 0x088fe20000010815 */
[-CC-:B0-----:R-:W-:Y:S02]  /*6520*/  FFMA.FTZ R19, R109, R15.reuse, -R220.reuse ;  /* 0x0000000f6d137223 */ /* 0x181fe400000108dc */
[----:B------:R0:W-:Y:S01]  /*6530*/  STL [R1+0x374], R20 ;  /* 0x0003741401007387 */ /* 0x0001e20000100800 */
[----:B-1----:R-:W-:Y:S01]  /*6540*/  FFMA.FTZ R25, R105, R15, -R220 ;  /* 0x0000000f69197223 */ /* 0x002fe200000108dc */
[----:B------:R-:W-:Y:S08]  /*6550*/  MUFU.EX2 R156, R156 ;  /* 0x0000009c009c7308 */ /* 0x000ff00000000800 */
[----:B------:R-:W-:Y:S08]  /*6560*/  MUFU.EX2 R19, R19 ;  /* 0x0000001300137308 */ /* 0x000ff00000000800 */
[----:B0-----:R-:W-:Y:S08]  /*6570*/  MUFU.EX2 R20, R25 ;  /* 0x0000001900147308 */ /* 0x001ff00000000800 */
[----:B------:R-:W-:Y:S08]  /*6580*/  MUFU.EX2 R157, R157 ;  /* 0x0000009d009d7308 */ /* 0x000ff00000000800 */
[----:B------:R-:W0:Y:S08]  /*6590*/  MUFU.EX2 R158, R158 ;  /* 0x0000009e009e7308 */ /* 0x000e300000000800 */
[----:B------:R-:W-:Y:S08]  /*65a0*/  MUFU.EX2 R159, R159 ;  /* 0x0000009f009f7308 */ /* 0x000ff00000000800 */
[----:B------:R-:W1:Y:S01]  /*65b0*/  MUFU.EX2 R160, R160 ;  /* 0x000000a000a07308 */ /* 0x000e620000000800 */
[----:B------:R-:W-:Y:S01]  /*65c0*/  IMAD R8, R87, 0xc00, R8 ;  /* 0x00000c0057087824 */ /* 0x000fe200078e0208 */
[----:B------:R3:W-:Y:S01]  /*65d0*/  STL [R1+0x2e0], R39 ;  /* 0x0002e02701007387 */ /* 0x0007e20000100800 */
[----:B------:R-:W-:-:S03]  /*65e0*/  R2UR UR7, R9 ;  /* 0x00000000090772ca */ /* 0x000fc600000e0000 */
[----:B------:R4:W-:Y:S01]  /*65f0*/  STL [R1+0x3ec], R38 ;  /* 0x0003ec2601007387 */ /* 0x0009e20000100800 */
[----:B------:R-:W-:Y:S02]  /*6600*/  R2UR UR6, R8 ;  /* 0x00000000080672ca */ /* 0x000fe400000e0000 */
[----:B0-----:R-:W-:Y:S01]  /*6610*/  F2FP.F16.F32.PACK_AB R153, R158, R157 ;  /* 0x0000009d9e99723e */ /* 0x001fe200000000ff */
[----:B------:R0:W-:Y:S01]  /*6620*/  STL [R1+0x2a4], R152 ;  /* 0x0002a49801007387 */ /* 0x0001e20000100800 */
[----:B---3--:R-:W-:-:S03]  /*6630*/  IMAD.MOV.U32 R39, RZ, RZ, R9 ;  /* 0x000000ffff277224 */ /* 0x008fc600078e0009 */
[----:B------:R3:W-:Y:S01]  /*6640*/  STL [R1+0x2a8], R154 ;  /* 0x0002a89a01007387 */ /* 0x0007e20000100800 */
[----:B----4-:R-:W-:Y:S01]  /*6650*/  VIADD R38, R8, 0x80 ;  /* 0x0000008008267836 */ /* 0x010fe20000000000 */
[----:B-1----:R-:W-:Y:S02]  /*6660*/  F2FP.F16.F32.PACK_AB R155, R160, R159 ;  /* 0x0000009fa09b723e */ /* 0x002fe400000000ff */
[----:B0-----:R-:W-:Y:S01]  /*6670*/  F2FP.F16.F32.PACK_AB R152, R19, R18 ;  /* 0x000000121398723e */ /* 0x001fe200000000ff */
[----:B------:R-:W-:Y:S01]  /*6680*/  STL [R1+0x230], R89 ;  /* 0x0002305901007387 */ /* 0x000fe20000100800 */
[----:B---3--:R-:W-:-:S03]  /*6690*/  F2FP.F16.F32.PACK_AB R154, R156, R20 ;  /* 0x000000149c9a723e */ /* 0x008fc600000000ff */
[----:B------:R-:W-:Y:S01]  /*66a0*/  STL [R1+0x234], R111 ;  /* 0x0002346f01007387 */ /* 0x000fe20000100800 */
        /* <DEDUP_REMOVED lines=108> */
[----:B------:R1:W-:Y:S06]  /*6d70*/  BAR.SYNC.DEFER_BLOCKING R205, 0x100 ;  /* 0x000400cd0000751d */ /* 0x0003ec0000010000 */
[----:B0-----:R-:W-:-:S06]  /*6d80*/  WARPGROUP.ARRIVE ;  /* 0x00000000000079c5 */ /* 0x001fcc0000000000 */
[----:B------:R-:W-:Y:S01]  /*6d90*/  HGMMA.64x256x16.F32 R24, R152, gdesc[UR4].tnspB, RZ, !UPT, gsb0 ;  /* 0x43e0000498187df0 */ /* 0x000fe2000c0008ff */
        /* <DEDUP_REMOVED lines=8> */
[----:B------:R0:W-:Y:S01]  /*6e20*/  STL [R1+0x420], R13 ;  /* 0x0004200d01007387 */ /* 0x0001e20000100800 */
[----:B------:R-:W-:Y:S03]  /*6e30*/  MUFU.EX2 R161, R161 ;  /* 0x000000a100a17308 */ /* 0x000fe60000000800 */
[----:B------:R3:W-:Y:S05]  /*6e40*/  STL [R1+0x42c], R14 ;  /* 0x00042c0e01007387 */ /* 0x0007ea0000100800 */
[----:B------:R-:W4:Y:S08]  /*6e50*/  MUFU.EX2 R162, R162 ;  /* 0x000000a200a27308 */ /* 0x000f300000000800 */
[----:B------:R-:W-:Y:S08]  /*6e60*/  MUFU.EX2 R163, R163 ;  /* 0x000000a300a37308 */ /* 0x000ff00000000800 */
[----:B0-----:R-:W0:Y:S08]  /*6e70*/  MUFU.EX2 R13, R229 ;  /* 0x000000e5000d7308 */ /* 0x001e300000000800 */
[----:B------:R-:W-:Y:S08]  /*6e80*/  MUFU.EX2 R164, R164 ;  /* 0x000000a400a47308 */ /* 0x000ff00000000800 */
[----:B------:R-:W5:Y:S08]  /*6e90*/  MUFU.EX2 R174, R174 ;  /* 0x000000ae00ae7308 */ /* 0x000f700000000800 */
[----:B------:R-:W-:Y:S08]  /*6ea0*/  MUFU.EX2 R175, R175 ;  /* 0x000000af00af7308 */ /* 0x000ff00000000800 */
[----:B---3--:R-:W3:Y:S01]  /*6eb0*/  MUFU.EX2 R14, R228 ;  /* 0x000000e4000e7308 */ /* 0x008ee20000000800 */
[----:B------:R-:W-:Y:S04]  /*6ec0*/  STL [R1+0x414], R234 ;  /* 0x000414ea01007387 */ /* 0x000fe80000100800 */
[----:B------:R-:W-:Y:S04]  /*6ed0*/  STL [R1+0x418], R236 ;  /* 0x000418ec01007387 */ /* 0x000fe80000100800 */
[----:B------:R-:W-:Y:S04]  /*6ee0*/  STL [R1+0x41c], R235 ;  /* 0x00041ceb01007387 */ /* 0x000fe80000100800 */
[----:B--2---:R-:W-:Y:S04]  /*6ef0*/  STL [R1+0x424], R10 ;  /* 0x0004240a01007387 */ /* 0x004fe80000100800 */
[----:B------:R-:W-:Y:S01]  /*6f00*/  STL [R1+0x428], R11 ;  /* 0x0004280b01007387 */ /* 0x000fe20000100800 */
[-CC-:B------:R-:W-:Y:S01]  /*6f10*/  FFMA.FTZ R165, R165, R15.reuse, -R220.reuse ;  /* 0x0000000fa5a57223 */ /* 0x180fe200000108dc */
[-CC-:B------:R-:W-:Y:S01]  /*6f20*/  FFMA.FTZ R176, R176, R15.reuse, -R220.reuse ;  /* 0x0000000fb0b07223 */ /* 0x180fe200000108dc */
[-CC-:B------:R-:W-:Y:S01]  /*6f30*/  FFMA.FTZ R177, R177, R15.reuse, -R220.reuse ;  /* 0x0000000fb1b17223 */ /* 0x180fe200000108dc */
[-C--:B------:R-:W-:Y:S01]  /*6f40*/  FFMA.FTZ R180, R180, R15.reuse, -R220 ;  /* 0x0000000fb4b47223 */ /* 0x080fe200000108dc */
[-CC-:B------:R-:W-:Y:S01]  /*6f50*/  FFMA.FTZ R181, R181, R15.reuse, -R21.reuse ;  /* 0x0000000fb5b57223 */ /* 0x180fe20000010815 */
[-CC-:B------:R-:W-:Y:S01]  /*6f60*/  FFMA.FTZ R182, R182, R15.reuse, -R21.reuse ;  /* 0x0000000fb6b67223 */ /* 0x180fe20000010815 */
[-CC-:B------:R-:W-:Y:S01]  /*6f70*/  FFMA.FTZ R183, R183, R15.reuse, -R21.reuse ;  /* 0x0000000fb7b77223 */ /* 0x180fe20000010815 */
[----:B------:R-:W-:Y:S01]  /*6f80*/  FFMA.FTZ R184, R184, R15, -R21 ;  /* 0x0000000fb8b87223 */ /* 0x000fe20000010815 */
[----:B------:R-:W-:Y:S08]  /*6f90*/  MUFU.EX2 R165, R165 ;  /* 0x000000a500a57308 */ /* 0x000ff00000000800 */
[----:B------:R-:W2:Y:S08]  /*6fa0*/  MUFU.EX2 R176, R176 ;  /* 0x000000b000b07308 */ /* 0x000eb00000000800 */
[----:B------:R-:W-:Y:S01]  /*6fb0*/  MUFU.EX2 R177, R177 ;  /* 0x000000b100b17308 */ /* 0x000fe20000000800 */
[----:B------:R-:W-:-:S02]  /*6fc0*/  WARPGROUP.DEPBAR.LE gsb0, 0x0 ;  /* 0x00008000000079c5 */ /* 0x000fc40000010000 */
[----:B----4-:R-:W-:Y:S02]  /*6fd0*/  F2FP.F16.F32.PACK_AB R152, R162, R161 ;  /* 0x000000a1a298723e */ /* 0x010fe400000000ff */
[----:B0-----:R-:W-:Y:S02]  /*6fe0*/  F2FP.F16.F32.PACK_AB R154, R13, R163 ;  /* 0x000000a30d9a723e */ /* 0x001fe400000000ff */
[----:B-----5:R-:W-:Y:S02]  /*6ff0*/  F2FP.F16.F32.PACK_AB R153, R174, R164 ;  /* 0x000000a4ae99723e */ /* 0x020fe400000000ff */
[----:B---3--:R-:W-:Y:S01]  /*7000*/  F2FP.F16.F32.PACK_AB R155, R14, R175 ;  /* 0x000000af0e9b723e */ /* 0x008fe200000000ff */
        /* <DEDUP_REMOVED lines=34> */
[----:B------:R-:W0:Y:S08]  /*7230*/  MUFU.EX2 R180, R180 ;  /* 0x000000b400b47308 */ /* 0x000e300000000800 */
[----:B------:R-:W-:Y:S08]  /*7240*/  MUFU.EX2 R181, R181 ;  /* 0x000000b500b57308 */ /* 0x000ff00000000800 */
[----:B------:R-:W3:Y:S08]  /*7250*/  MUFU.EX2 R182, R182 ;  /* 0x000000b600b67308 */ /* 0x000ef00000000800 */
[----:B------:R-:W-:Y:S08]  /*7260*/  MUFU.EX2 R183, R183 ;  /* 0x000000b700b77308 */ /* 0x000ff00000000800 */
[----:B------:R-:W4:Y:S01]  /*7270*/  MUFU.EX2 R184, R184 ;  /* 0x000000b800b87308 */ /* 0x000f220000000800 */
[----:B------:R-:W-:-:S02]  /*7280*/  VIADD R10, R8, 0x100 ;  /* 0x00000100080a7836 */ /* 0x000fc40000000000 */
[----:B------:R-:W-:-:S03]  /*7290*/  IMAD.MOV.U32 R11, RZ, RZ, R9 ;  /* 0x000000ffff0b7224 */ /* 0x000fc600078e0009 */
[----:B------:R-:W-:Y:S02]  /*72a0*/  R2UR UR6, R10 ;  /* 0x000000000a0672ca */ /* 0x000fe400000e0000 */
[----:B------:R-:W-:Y:S01]  /*72b0*/  R2UR UR7, R11 ;  /* 0x000000000b0772ca */ /* 0x000fe200000e0000 */
[----:B------:R-:W-:Y:S02]  /*72c0*/  IMAD.MOV.U32 R11, RZ, RZ, R9 ;  /* 0x000000ffff0b7224 */ /* 0x000fe400078e0009 */
[-CC-:B------:R-:W-:Y:S01]  /*72d0*/  FFMA.FTZ R219, R219, R15.reuse, -R220.reuse ;  /* 0x0000000fdbdb7223 */ /* 0x180fe200000108dc */
[-CC-:B------:R-:W-:Y:S01]  /*72e0*/  FFMA.FTZ R185, R185, R15.reuse, -R220.reuse ;  /* 0x0000000fb9b97223 */ /* 0x180fe200000108dc */
[-CC-:B------:R-:W-:Y:S01]  /*72f0*/  FFMA.FTZ R187, R187, R15.reuse, -R220.reuse ;  /* 0x0000000fbbbb7223 */ /* 0x180fe200000108dc */
[-C--:B------:R-:W-:Y:S01]  /*7300*/  FFMA.FTZ R189, R189, R15.reuse, -R220 ;  /* 0x0000000fbdbd7223 */ /* 0x080fe200000108dc */
[-CC-:B------:R-:W-:Y:S01]  /*7310*/  FFMA.FTZ R203, R203, R15.reuse, -R21.reuse ;  /* 0x0000000fcbcb7223 */ /* 0x180fe20000010815 */
[-CC-:B------:R-:W-:Y:S01]  /*7320*/  FFMA.FTZ R186, R186, R15.reuse, -R21.reuse ;  /* 0x0000000fbaba7223 */ /* 0x180fe20000010815 */
[----:B------:R-:W-:Y:S01]  /*7330*/  FFMA.FTZ R188, R188, R15, -R21 ;  /* 0x0000000fbcbc7223 */ /* 0x000fe20000010815 */
[----:B------:R-:W-:Y:S08]  /*7340*/  MUFU.EX2 R219, R219 ;  /* 0x000000db00db7308 */ /* 0x000ff00000000800 */
[----:B------:R-:W5:Y:S08]  /*7350*/  MUFU.EX2 R185, R185 ;  /* 0x000000b900b97308 */ /* 0x000f700000000800 */
[----:B------:R-:W-:Y:S08]  /*7360*/  MUFU.EX2 R187, R187 ;  /* 0x000000bb00bb7308 */ /* 0x000ff00000000800 */
[----:B------:R-:W1:Y:S08]  /*7370*/  MUFU.EX2 R189, R189 ;  /* 0x000000bd00bd7308 */ /* 0x000e700000000800 */
[----:B------:R-:W-:Y:S08]  /*7380*/  MUFU.EX2 R203, R203 ;  /* 0x000000cb00cb7308 */ /* 0x000ff00000000800 */
[----:B------:R-:W1:Y:S08]  /*7390*/  MUFU.EX2 R186, R186 ;  /* 0x000000ba00ba7308 */ /* 0x000e700000000800 */
[----:B------:R-:W-:Y:S01]  /*73a0*/  MUFU.EX2 R188, R188 ;  /* 0x000000bc00bc7308 */ /* 0x000fe20000000800 */
[----:B------:R-:W-:Y:S01]  /*73b0*/  VIADD R10, R8, 0x180 ;  /* 0x00000180080a7836 */ /* 0x000fe20000000000 */
[----:B------:R-:W-:-:S02]  /*73c0*/  WARPGROUP.DEPBAR.LE gsb0, 0x0 ;  /* 0x00008000000079c5 */ /* 0x000fc40000010000 */
[----:B--2---:R-:W-:Y:S02]  /*73d0*/  F2FP.F16.F32.PACK_AB R152, R176, R165 ;  /* 0x000000a5b098723e */ /* 0x004fe400000000ff */
[----:B0-----:R-:W-:Y:S02]  /*73e0*/  F2FP.F16.F32.PACK_AB R154, R180, R177 ;  /* 0x000000b1b49a723e */ /* 0x001fe400000000ff */
[----:B---3--:R-:W-:Y:S02]  /*73f0*/  F2FP.F16.F32.PACK_AB R153, R182, R181 ;  /* 0x000000b5b699723e */ /* 0x008fe400000000ff */
[----:B----4-:R-:W-:Y:S01]  /*7400*/  F2FP.F16.F32.PACK_AB R155, R184, R183 ;  /* 0x000000b7b89b723e */ /* 0x010fe200000000ff */
        /* <DEDUP_REMOVED lines=34> */
[----:B------:R-:W-:Y:S01]  /*7630*/  R2UR UR7, R11 ;  /* 0x000000000b0772ca */ /* 0x000fe200000e0000 */
[-C--:B------:R-:W-:Y:S01]  /*7640*/  FFMA.FTZ R11, R212, R15.reuse, -R220 ;  /* 0x0000000fd40b7223 */ /* 0x080fe200000108dc */
[----:B------:R-:W-:-:S06]  /*7650*/  FFMA.FTZ R212, R217, R15, -R21 ;  /* 0x0000000fd9d47223 */ /* 0x000fcc0000010815 */
[----:B------:R-:W0:Y:S01]  /*7660*/  MUFU.EX2 R212, R212 ;  /* 0x000000d400d47308 */ /* 0x000e220000000800 */
[----:B------:R-:W-:Y:S01]  /*7670*/  R2UR UR6, R10 ;  /* 0x000000000a0672ca */ /* 0x000fe200000e0000 */
[-CC-:B------:R-:W-:Y:S01]  /*7680*/  FFMA.FTZ R10, R195, R15.reuse, -R220.reuse ;  /* 0x0000000fc30a7223 */ /* 0x180fe200000108dc */
[-CC-:B------:R-:W-:Y:S01]  /*7690*/  FFMA.FTZ R213, R213, R15.reuse, -R220.reuse ;  /* 0x0000000fd5d57223 */ /* 0x180fe200000108dc */
[-C--:B------:R-:W-:Y:S01]  /*76a0*/  FFMA.FTZ R218, R218, R15.reuse, -R220 ;  /* 0x0000000fdada7223 */ /* 0x080fe200000108dc */
[----:B------:R-:W-:-:S03]  /*76b0*/  FFMA.FTZ R166, R166, R15, -R21 ;  /* 0x0000000fa6a67223 */ /* 0x000fc60000010815 */
[----:B------:R2:W-:Y:S01]  /*76c0*/  MUFU.EX2 R217, R10 ;  /* 0x0000000a00d97308 */ /* 0x0005e20000000800 */
[-CC-:B------:R-:W-:Y:S01]  /*76d0*/  FFMA.FTZ R168, R168, R15.reuse, -R21.reuse ;  /* 0x0000000fa8a87223 */ /* 0x180fe20000010815 */
[-CC-:B------:R-:W-:Y:S01]  /*76e0*/  FFMA.FTZ R169, R169, R15.reuse, -R21.reuse ;  /* 0x0000000fa9a97223 */ /* 0x180fe20000010815 */
[-CC-:B------:R-:W-:Y:S01]  /*76f0*/  FFMA.FTZ R214, R214, R15.reuse, -R220.reuse ;  /* 0x0000000fd6d67223 */ /* 0x180fe200000108dc */
[-CC-:B------:R-:W-:Y:S01]  /*7700*/  FFMA.FTZ R216, R216, R15.reuse, -R220.reuse ;  /* 0x0000000fd8d87223 */ /* 0x180fe200000108dc */
[-CC-:B------:R-:W-:Y:S01]  /*7710*/  FFMA.FTZ R215, R215, R15.reuse, -R220.reuse ;  /* 0x0000000fd7d77223 */ /* 0x180fe200000108dc */
[----:B--2---:R-:W-:Y:S02]  /*7720*/  VIADD R10, R8, 0x200 ;  /* 0x00000200080a7836 */ /* 0x004fe40000000000 */
[-CC-:B------:R-:W-:Y:S01]  /*7730*/  FFMA.FTZ R170, R170, R15.reuse, -R21.reuse ;  /* 0x0000000faaaa7223 */ /* 0x180fe20000010815 */
[-CC-:B------:R-:W-:Y:S01]  /*7740*/  FFMA.FTZ R171, R171, R15.reuse, -R21.reuse ;  /* 0x0000000fabab7223 */ /* 0x180fe20000010815 */
[-C--:B------:R-:W-:Y:S01]  /*7750*/  FFMA.FTZ R172, R172, R15.reuse, -R21 ;  /* 0x0000000facac7223 */ /* 0x080fe20000010815 */
[----:B------:R-:W-:Y:S01]  /*7760*/  FFMA.FTZ R220, R211, R15, -R220 ;  /* 0x0000000fd3dc7223 */ /* 0x000fe200000108dc */
[----:B------:R2:W-:Y:S08]  /*7770*/  MUFU.EX2 R195, R11 ;  /* 0x0000000b00c37308 */ /* 0x0005f00000000800 */
[----:B------:R-:W3:Y:S08]  /*7780*/  MUFU.EX2 R211, R218 ;  /* 0x000000da00d37308 */ /* 0x000ef00000000800 */
[----:B------:R-:W4:Y:S01]  /*7790*/  MUFU.EX2 R213, R213 ;  /* 0x000000d500d57308 */ /* 0x000f220000000800 */
[----:B--2---:R-:W-:Y:S01]  /*77a0*/  IMAD.MOV.U32 R11, RZ, RZ, R9 ;  /* 0x000000ffff0b7224 */ /* 0x004fe200078e0009 */
[----:B------:R-:W-:-:S02]  /*77b0*/  WARPGROUP.DEPBAR.LE gsb0, 0x0 ;  /* 0x00008000000079c5 */ /* 0x000fc40000010000 */
[----:B-----5:R-:W-:Y:S02]  /*77c0*/  F2FP.F16.F32.PACK_AB R152, R185, R219 ;  /* 0x000000dbb998723e */ /* 0x020fe400000000ff */
[----:B-1----:R-:W-:Y:S02]  /*77d0*/  F2FP.F16.F32.PACK_AB R154, R189, R187 ;  /* 0x000000bbbd9a723e */ /* 0x002fe400000000ff */
[----:B------:R-:W-:Y:S02]  /*77e0*/  F2FP.F16.F32.PACK_AB R153, R186, R203 ;  /* 0x000000cbba99723e */ /* 0x000fe400000000ff */
[----:B0-----:R-:W-:Y:S01]  /*77f0*/  F2FP.F16.F32.PACK_AB R155, R212, R188 ;  /* 0x000000bcd49b723e */ /* 0x001fe200000000ff */
        /* <DEDUP_REMOVED lines=35> */
[----:B------:R-:W-:Y:S01]  /*7a30*/  MUFU.EX2 R10, R169 ;  /* 0x000000a9000a7308 */ /* 0x000fe20000000800 */
[----:B------:R-:W-:Y:S01]  /*7a40*/  R2UR UR7, R11 ;  /* 0x000000000b0772ca */ /* 0x000fe200000e0000 */
[----:B------:R-:W-:-:S06]  /*7a50*/  FADD.FTZ R158, R157, R158 ;  /* 0x0000009e9d9e7221 */ /* 0x000fcc0000010000 */
[----:B------:R-:W-:Y:S08]  /*7a60*/  MUFU.EX2 R214, R214 ;  /* 0x000000d600d67308 */ /* 0x000ff00000000800 */
[----:B------:R-:W-:Y:S08]  /*7a70*/  MUFU.EX2 R11, R216 ;  /* 0x000000d8000b7308 */ /* 0x000ff00000000800 */
[----:B------:R-:W-:Y:S08]  /*7a80*/  MUFU.EX2 R215, R215 ;  /* 0x000000d700d77308 */ /* 0x000ff00000000800 */
[----:B------:R-:W-:Y:S08]  /*7a90*/  MUFU.EX2 R220, R220 ;  /* 0x000000dc00dc7308 */ /* 0x000ff00000000800 */
[----:B------:R-:W-:Y:S08]  /*7aa0*/  MUFU.EX2 R170, R170 ;  /* 0x000000aa00aa7308 */ /* 0x000ff00000000800 */
[----:B------:R-:W-:Y:S08]  /*7ab0*/  MUFU.EX2 R171, R171 ;  /* 0x000000ab00ab7308 */ /* 0x000ff00000000800 */
[----:B------:R-:W-:Y:S01]  /*7ac0*/  MUFU.EX2 R172, R172 ;  /* 0x000000ac00ac7308 */ /* 0x000fe20000000800 */
[----:B------:R-:W-:Y:S01]  /*7ad0*/  VIADD R8, R8, 0x280 ;  /* 0x0000028008087836 */ /* 0x000fe20000000000 */
[----:B------:R-:W-:-:S02]  /*7ae0*/  WARPGROUP.DEPBAR.LE gsb0, 0x0 ;  /* 0x00008000000079c5 */ /* 0x000fc40000010000 */
[----:B------:R-:W-:Y:S01]  /*7af0*/  FADD.FTZ R153, R18, R19 ;  /* 0x0000001312997221 */ /* 0x000fe20000010000 */
[-CC-:B------:R-:W-:Y:S01]  /*7b00*/  FFMA.FTZ R19, R167, R15.reuse, -R21.reuse ;  /* 0x0000000fa7137223 */ /* 0x180fe20000010815 */
[----:B------:R-:W-:Y:S02]  /*7b10*/  FFMA.FTZ R21, R173, R15, -R21 ;  /* 0x0000000fad157223 */ /* 0x000fe40000010815 */
[----:B------:R-:W-:Y:S08]  /*7b20*/  MUFU.EX2 R18, R166 ;  /* 0x000000a600127308 */ /* 0x000ff00000000800 */
[----:B------:R-:W0:Y:S08]  /*7b30*/  MUFU.EX2 R19, R19 ;  /* 0x0000001300137308 */ /* 0x000e300000000800 */
[----:B------:R-:W1:Y:S01]  /*7b40*/  MUFU.EX2 R15, R168 ;  /* 0x000000a8000f7308 */ /* 0x000e620000000800 */
[----:B------:R-:W-:Y:S01]  /*7b50*/  FADD.FTZ R153, R20, R153 ;  /* 0x0000009914997221 */ /* 0x000fe20000010000 */
[----:B---3--:R-:W-:-:S02]  /*7b60*/  F2FP.F16.F32.PACK_AB R152, R211, R195 ;  /* 0x000000c3d398723e */ /* 0x008fc400000000ff */
[----:B----4-:R-:W-:Y:S01]  /*7b70*/  F2FP.F16.F32.PACK_AB R154, R213, R217 ;  /* 0x000000d9d59a723e */ /* 0x010fe200000000ff */
[----:B------:R-:W-:Y:S01]  /*7b80*/  FADD.FTZ R156, R156, R153 ;  /* 0x000000999c9c7221 */ /* 0x000fe20000010000 */
[----:B------:R-:W-:Y:S01]  /*7b90*/  STL.128 [R1+0x230], R24 ;  /* 0x0002301801007387 */ /* 0x000fe20000100c00 */
[----:B0-----:R-:W-:-:S03]  /*7ba0*/  F2FP.F16.F32.PACK_AB R153, R19, R18 ;  /* 0x000000121399723e */ /* 0x001fc600000000ff */
[----:B------:R-:W-:Y:S04]  /*7bb0*/  STL.128 [R1+0x240], R28 ;  /* 0x0002401c01007387 */ /* 0x000fe80000100c00 */
[----:B------:R-:W-:Y:S01]  /*7bc0*/  STL.128 [R1+0x250], R32 ;  /* 0x0002502001007387 */ /* 0x000fe20000100c00 */
[----:B-1----:R-:W-:-:S03]  /*7bd0*/  F2FP.F16.F32.PACK_AB R155, R10, R15 ;  /* 0x0000000f0a9b723e */ /* 0x002fc600000000ff */
        /* <DEDUP_REMOVED lines=31> */
[----:B------:R0:W1:Y:S01]  /*7dd0*/  MUFU.EX2 R157, R21 ;  /* 0x00000015009d7308 */ /* 0x0000620000000800 */
[----:B------:R-:W-:Y:S02]  /*7de0*/  R2UR UR6, R8 ;  /* 0x00000000080672ca */ /* 0x000fe400000e0000 */
[----:B------:R-:W-:Y:S01]  /*7df0*/  R2UR UR7, R9 ;  /* 0x00000000090772ca */ /* 0x000fe200000e0000 */
[----:B------:R-:W-:Y:S01]  /*7e00*/  FADD.FTZ R159, R159, R158 ;  /* 0x0000009e9f9f7221 */ /* 0x000fe20000010000 */
[----:B------:R-:W2:Y:S03]  /*7e10*/  @!P0 LDL.64 R8, [R1+0x68] ;  /* 0x0000680001088983 */ /* 0x000ea60000100a00 */
[----:B------:R-:W-:Y:S01]  /*7e20*/  FADD.FTZ R159, R160, R159 ;  /* 0x0000009fa09f7221 */ /* 0x000fe20000010000 */
[----:B0-----:R-:W3:Y:S03]  /*7e30*/  @!P0 LDL R21, [R1+0x218] ;  /* 0x0002180001158983 */ /* 0x001ee60000100800 */
[----:B------:R-:W-:Y:S01]  /*7e40*/  FADD.FTZ R159, R164, R159 ;  /* 0x0000009fa49f7221 */ /* 0x000fe20000010000 */
[----:B------:R-:W-:-:S03]  /*7e50*/  FADD.FTZ R161, R161, R156 ;  /* 0x0000009ca1a17221 */ /* 0x000fc60000010000 */
[----:B------:R-:W-:Y:S01]  /*7e60*/  FADD.FTZ R174, R174, R159 ;  /* 0x0000009faeae7221 */ /* 0x000fe20000010000 */
[----:B------:R-:W-:-:S03]  /*7e70*/  FADD.FTZ R156, R162, R161 ;  /* 0x000000a1a29c7221 */ /* 0x000fc60000010000 */
[----:B------:R-:W-:Y:S01]  /*7e80*/  FADD.FTZ R175, R175, R174 ;  /* 0x000000aeafaf7221 */ /* 0x000fe20000010000 */
[----:B------:R-:W-:Y:S02]  /*7e90*/  WARPGROUP.DEPBAR.LE gsb0, 0x0 ;  /* 0x00008000000079c5 */ /* 0x000fe40000010000 */
[----:B------:R-:W-:Y:S02]  /*7ea0*/  F2FP.F16.F32.PACK_AB R152, R11, R214 ;  /* 0x000000d60b98723e */ /* 0x000fe400000000ff */
[----:B------:R-:W-:Y:S02]  /*7eb0*/  F2FP.F16.F32.PACK_AB R154, R220, R215 ;  /* 0x000000d7dc9a723e */ /* 0x000fe400000000ff */
[----:B------:R-:W-:Y:S02]  /*7ec0*/  F2FP.F16.F32.PACK_AB R153, R171, R170 ;  /* 0x000000aaab99723e */ /* 0x000fe400000000ff */
[----:B-1----:R-:W-:Y:S01]  /*7ed0*/  F2FP.F16.F32.PACK_AB R155, R157, R172 ;  /* 0x000000ac9d9b723e */ /* 0x002fe200000000ff */
        /* <DEDUP_REMOVED lines=78> */
[----:B------:R-:W4:Y:S04]  /*83c0*/  LDL R155, [R1+0x230] ;  /* 0x00023000019b7983 */ /* 0x000f280000100800 */
[----:B------:R-:W5:Y:S04]  /*83d0*/  LDL R153, [R1+0x234] ;  /* 0x0002340001997983 */ /* 0x000f680000100800 */
[----:B0-----:R-:W5:Y:S04]  /*83e0*/  LDL R117, [R1+0x238] ;  /* 0x0002380001757983 */ /* 0x001f680000100800 */
        /* <DEDUP_REMOVED lines=143> */
[----:B--2---:R-:W-:Y:S02]  /*8ce0*/  @!P0 MOV R8, R8 ;  /* 0x0000000800088202 */ /* 0x004fe40000000f00 */
[----:B------:R-:W-:Y:S01]  /*8cf0*/  FADD.FTZ R214, R11, R214 ;  /* 0x000000d60bd67221 */ /* 0x000fe20000010000 */
[----:B------:R-:W-:Y:S02]  /*8d00*/  FADD.FTZ R171, R171, R170 ;  /* 0x000000aaabab7221 */ /* 0x000fe40000010000 */
[----:B---3--:R-:W-:Y:S02]  /*8d10*/  @!P0 IMAD R21, R21, 0x8, R8 ;  /* 0x0000000815158824 */ /* 0x008fe400078e0208 */
[----:B------:R-:W-:Y:S01]  /*8d20*/  FADD.FTZ R215, R215, R214 ;  /* 0x000000d6d7d77221 */ /* 0x000fe20000010000 */
[----:B------:R-:W-:Y:S01]  /*8d30*/  FADD.FTZ R172, R172, R171 ;  /* 0x000000abacac7221 */ /* 0x000fe20000010000 */
[----:B------:R-:W-:Y:S02]  /*8d40*/  STL [R1+0x88], RZ ;  /* 0x000088ff01007387 */ /* 0x000fe40000100800 */
[----:B------:R-:W-:Y:S01]  /*8d50*/  FADD.FTZ R10, R220, R215 ;  /* 0x000000d7dc0a7221 */ /* 0x000fe20000010000 */
[----:B------:R-:W-:Y:S01]  /*8d60*/  FADD.FTZ R11, R157, R172 ;  /* 0x000000ac9d0b7221 */ /* 0x000fe20000010000 */
[----:B------:R-:W-:Y:S01]  /*8d70*/  STL [R1+0x88], R0 ;  /* 0x0000880001007387 */ /* 0x000fe20000100800 */
[----:B------:R-:W-:-:S03]  /*8d80*/  @!P0 PRMT R21, RZ, 0x654, R21 ;  /* 0x00000654ff158816 */ /* 0x000fc60000000015 */
[----:B------:R-:W-:Y:S04]  /*8d90*/  STL [R1+0x88], R0 ;  /* 0x0000880001007387 */ /* 0x000fe80000100800 */
[----:B------:R-:W-:Y:S04]  /*8da0*/  STL [R1+0x88], R0 ;  /* 0x0000880001007387 */ /* 0x000fe80000100800 */
[----:B------:R-:W-:Y:S04]  /*8db0*/  STL [R1+0x88], R0 ;  /* 0x0000880001007387 */ /* 0x000fe80000100800 */
[----:B------:R-:W-:Y:S04]  /*8dc0*/  STL [R1+0x88], R0 ;  /* 0x0000880001007387 */ /* 0x000fe80000100800 */
[----:B------:R0:W-:Y:S04]  /*8dd0*/  STL [R1+0x88], R0 ;  /* 0x0000880001007387 */ /* 0x0001e80000100800 */
[----:B------:R-:W-:Y:S04]  /*8de0*/  STL [R1+0x444], R12 ;  /* 0x0004440c01007387 */ /* 0x000fe80000100800 */
[----:B------:R1:W-:Y:S04]  /*8df0*/  STL.64 [R1+0x450], R10 ;  /* 0x0004500a01007387 */ /* 0x0003e80000100a00 */
[----:B----4-:R2:W-:Y:S04]  /*8e00*/  STL [R1+0x230], R155 ;  /* 0x0002309b01007387 */ /* 0x0105e80000100800 */
        /* <DEDUP_REMOVED lines=127> */
[----:B------:R2:W-:Y:S03]  /*9600*/  @!P0 SYNCS.ARRIVE.TRANS64.RED.A1T0 RZ, [R21+URZ], RZ ;  /* 0x000000ff15ff89a7 */ /* 0x0005e6000810043f */
[----:B0-----:R-:W3:Y:S01]  /*9610*/  LDL R0, [R1+0x70] ;  /* 0x0000700001007983 */ /* 0x001ee20000100800 */
[----:B------:R-:W-:Y:S01]  /*9620*/  ISETP.NE.AND P1, PT, R6, 0x1, PT ;  /* 0x000000010600780c */ /* 0x000fe20003f25270 */
[----:B------:R-:W-:-:S06]  /*9630*/  UIADD3 UR47, UR47, -0x2, URZ ;  /* 0xfffffffe2f2f7890 */ /* 0x000fcc000fffe03f */
[----:B-1----:R-:W-:Y:S02]  /*9640*/  IMAD.U32 R10, RZ, RZ, UR47 ;  /* 0x0000002fff0a7e24 */ /* 0x002fe4000f8e00ff */
[----:B---3--:R-:W-:-:S04]  /*9650*/  IMAD.SHL.U32 R0, R0, 0x80, RZ ;  /* 0x0000008000007824 */ /* 0x008fc800078e00ff */
[----:B------:R-:W-:-:S04]  /*9660*/  @P1 IMAD.HI.U32 R8, R0, R7, RZ ;  /* 0x0000000700081227 */ /* 0x000fc800078e00ff */
[----:B------:R-:W-:Y:S01]  /*9670*/  IMAD.MOV.U32 R6, RZ, RZ, R0 ;  /* 0x000000ffff067224 */ /* 0x000fe200078e0000 */
[----:B------:R-:W-:Y:S02]  /*9680*/  @P1 SHF.R.U32.HI R6, RZ, R233, R8 ;  /* 0x000000e9ff061219 */ /* 0x000fe40000011608 */
[----:B------:R-:W-:-:S03]  /*9690*/  ISETP.GE.AND P1, PT, R5, 0x1, PT ;  /* 0x000000010500780c */ /* 0x000fc60003f26270 */
[----:B------:R-:W-:-:S04]  /*96a0*/  VIADD R7, R6, UR46 ;  /* 0x0000002e06077c36 */ /* 0x000fc80008000000 */
        /* <DEDUP_REMOVED lines=12> */
.L_x_11297:
[----:B------:R-:W-:-:S13]  /*9770*/  ISETP.NE.AND P1, PT, R5, 0x1, PT ;  /* 0x000000010500780c */ /* 0x000fda0003f25270 */
[----:B------:R-:W-:-:S05]  /*9780*/  @P1 IMAD.HI.U32 R2, R6, R2, RZ ;  /* 0x0000000206021227 */ /* 0x000fca00078e00ff */
[----:B------:R-:W-:-:S07]  /*9790*/  @P1 SHF.R.U32.HI R6, RZ, R3, R2 ;  /* 0x00000003ff061219 */ /* 0x000fce0000011602 */
.L_x_11298:
[----:B------:R-:W-:Y:S05]  /*97a0*/  BSYNC B0 ;  /* 0x0000000000007941 */ /* 0x000fea0003800000 */
.L_x_11296:
[----:B------:R-:W-:-:S05]  /*97b0*/  IMAD R5, R6, R5, R5 ;  /* 0x0000000506057224 */ /* 0x000fca00078e0205 */
[----:B------:R-:W-:-:S07]  /*97c0*/  VIMNMX R4, R4, R5, PT ;  /* 0x0000000504047248 */ /* 0x000fce0003fe0100 */
.L_x_11295:
[----:B------:R-:W-:Y:S01]  /*97d0*/  IMAD.HI R4, R4, 0x2aaaaaab, RZ ;  /* 0x2aaaaaab04047827 */ /* 0x000fe200078e02ff */
[----:B------:R-:W-:Y:S04]  /*97e0*/  BSSY B2, `(.L_x_11299) ;  /* 0x0000012000027945 */ /* 0x000fe80003800000 */
[----:B------:R-:W-:-:S04]  /*97f0*/  SHF.R.U32.HI R3, RZ, 0x1f, R4 ;  /* 0x0000001fff037819 */ /* 0x000fc80000011604 */
[----:B------:R-:W-:-:S04]  /*9800*/  LEA.HI.SX32 R3, R4, R3, 0x1c ;  /* 0x0000000304037211 */ /* 0x000fc800078fe2ff */
[----:B------:R-:W-:-:S04]  /*9810*/  VIMNMX R189, R3, UR43, !PT ;  /* 0x0000002b03bd7c48 */ /* 0x000fc8000ffe0100 */
[----:B------:R-:W-:-:S13]  /*9820*/  ISETP.GE.AND P1, PT, R10, R189, PT ;  /* 0x000000bd0a00720c */ /* 0x000fda0003f26270 */
[----:B------:R-:W-:Y:S05]  /*9830*/  @!P1 BRA `(.L_x_11300) ;  /* 0x0000000000309947 */ /* 0x000fea0003800000 */
[----:B------:R-:W-:Y:S01]  /*9840*/  BSSY B1, `(.L_x_11301) ;  /* 0x0000009000017945 */ /* 0x000fe20003800000 */
.L_x_11303:
[----:B------:R-:W-:Y:S01]  /*9850*/  BSSY B0, `(.L_x_11302) ;  /* 0x0000004000007945 */ /* 0x000fe20003800000 */
[----:B------:R-:W-:Y:S01]  /*9860*/  VIADD R0, R16, 0x178 ;  /* 0x0000017810007836 */ /* 0x000fe20000000000 */
[----:B------:R-:W-:-:S07]  /*9870*/  MOV R211, 0x9890 ;  /* 0x0000989000d37802 */ /* 0x000fce0000000f00 */
[----:B------:R-:W-:Y:S05]  /*9880*/  CALL.REL.NOINC `($_ZN7cutlass13device_kernelIN5flash11enable_sm90INS1_16FlashAttnFwdSm90INS1_25CollectiveMainloopFwdSm90ILi2EN4cute5tupleIJNS5_1CILi1EEES8_S8_EEENS6_IJNS7_ILi128EEENS7_ILi96EEENS7_ILi64EEEEEELi256ENS_6half_tEfNS_4arch4Sm90ELb0ELb1ELb1ELb0ELb0ELb0ELb1ELb1ELb0ELb1ELb0ELb0EEENS1_21CollectiveEpilogueFwdINS6_IJSA_NS7_ILi256EEESB_EEES9_SE_SG_Li256ELb0ELb1ELb0ELb0EEENS1_30DynamicPersistentTileSchedulerILi256ELi128ELb0ELb1ELb1EEEEEEEEEvNT_6ParamsE$_ZZN5flash25CollectiveMainloopFwdSm90ILi2EN4cute5tupleIJNS1_1CILi1EEES4_S4_EEENS2_IJNS3_ILi128EEENS3_ILi96EEENS3_ILi64EEEEEELi256EN7cutlass6half_tEfNSA_4arch4Sm90ELb0ELb1ELb1ELb0ELb0ELb0ELb1ELb1ELb0ELb1ELb0ELb0EE3mmaINS_16FlashAttnFwdSm90ISE_NS_21CollectiveEpilogueFwdINS2_IJS6_NS3_ILi256EEES7_EEES5_SB_SD_Li256ELb0ELb1ELb0ELb0EEENS_30DynamicPersistentTileSchedulerILi256ELi128ELb0ELb1ELb1EEEE13SharedStorageENS1_6TensorINS1_11ArrayEngineIfLm128EEENS1_6LayoutINS2_IJNS2_IJNS3_ILi2EEEST_NS3_ILi32EEEEEES4_S4_EEENS2_IJNS2_IJS4_ST_NS3_ILi4EEEEEENS3_ILi0EEESZ_EEEEEEENS_7SoftmaxILi2ELi0EEEEEbRKNSE_6ParamsENSA_25PipelineTmaAsyncNoClusterILi2ENSA_16PipelineTmaAsyncILi2EEEEES1B_RNSA_13PipelineStateILj2EEERT0_RT1_iRiRKNS_16SeqlenInfoQKNewKILb0ELb0EEENS2_IJiiiiEEERT_ENKUliT_T0_T1_E_clIZSF_ISO_S12_S14_EbS17_S1B_S1B_S1E_S1G_S1I_iS1J_S1N_S1O_S1Q_EUlRS1R_iE1_NS3_ILb0EEENS3_ILb1EEEEEDaiS1R_S1S_S1T_) ;  /* 0x0000020800a07944 */ /* 0x000fea0003c00000 */
[----:B------:R-:W-:Y:S05]  /*9890*/  BSYNC B0 ;  /* 0x0000000000007941 */ /* 0x000fea0003800000 */
.L_x_11302:
[C---:B------:R-:W-:Y:S01]  /*98a0*/  ISETP.GT.AND P1, PT, R10.reuse, R189, PT ;  /* 0x000000bd0a00720c */ /* 0x040fe20003f24270 */
[----:B------:R-:W-:-:S12]  /*98b0*/  VIADD R10, R10, 0xffffffff ;  /* 0xffffffff0a0a7836 */ /* 0x000fd80000000000 */
[----:B------:R-:W-:Y:S05]  /*98c0*/  @P1 BRA `(.L_x_11303) ;  /* 0xfffffffc00e01947 */ /* 0x000fea000383ffff */
[----:B------:R-:W-:Y:S05]  /*98d0*/  BSYNC B1 ;  /* 0x0000000000017941 */ /* 0x000fea0003800000 */
.L_x_11301:
[----:B------:R-:W2:Y:S02]  /*98e0*/  LDL R0, [R1+0x70] ;  /* 0x0000700001007983 */ /* 0x000ea40000100800 */
[----:B--2---:R-:W-:-:S07]  /*98f0*/  IMAD.SHL.U32 R0, R0, 0x80, RZ ;  /* 0x0000008000007824 */ /* 0x004fce00078e00ff */
.L_x_11300:
[----:B------:R-:W-:Y:S05]  /*9900*/  BSYNC B2 ;  /* 0x0000000000027941 */ /* 0x000fea0003800000 */
.L_x_11299:
        /* <DEDUP_REMOVED lines=23> */
.L_x_11306:
[----:B------:R-:W-:-:S13]  /*9a80*/  ISETP.NE.AND P1, PT, R7, 0x1, PT ;  /* 0x000000010700780c */ /* 0x000fda0003f25270 */
[----:B------:R-:W0:Y:S02]  /*9a90*/  @P1 LDC.64 R4, c[0x0][0xae0] ;  /* 0x0002b800ff041b82 */ /* 0x000e240000000a00 */
[----:B0-----:R-:W-:-:S05]  /*9aa0*/  @P1 IMAD.HI.U32 R4, R0, R4, RZ ;  /* 0x0000000400041227 */ /* 0x001fca00078e00ff */
[----:B------:R-:W-:-:S07]  /*9ab0*/  @P1 SHF.R.U32.HI R0, RZ, R5, R4 ;  /* 0x00000005ff001219 */ /* 0x000fce0000011604 */
.L_x_11307:
[----:B------:R-:W-:Y:S05]  /*9ac0*/  BSYNC B0 ;  /* 0x0000000000007941 */ /* 0x000fea0003800000 */
.L_x_11305:
[----:B------:R-:W-:-:S05]  /*9ad0*/  IMAD R3, R0, R7, RZ ;  /* 0x0000000700037224 */ /* 0x000fca00078e02ff */
[----:B------:R-:W-:-:S07]  /*9ae0*/  VIMNMX R2, R2, R3, !PT ;  /* 0x0000000302027248 */ /* 0x000fce0007fe0100 */
.L_x_11304:
[----:B------:R-:W-:-:S04]  /*9af0*/  VIADD R2, R2, 0x5f ;  /* 0x0000005f02027836 */ /* 0x000fc80000000000 */
[----:B------:R-:W-:-:S05]  /*9b00*/  IMAD.HI R2, R2, 0x2aaaaaab, RZ ;  /* 0x2aaaaaab02027827 */ /* 0x000fca00078e02ff */
[----:B------:R-:W-:-:S04]  /*9b10*/  SHF.R.U32.HI R3, RZ, 0x1f, R2 ;  /* 0x0000001fff037819 */ /* 0x000fc80000011602 */
[----:B------:R-:W-:-:S04]  /*9b20*/  LEA.HI.SX32 R2, R2, R3, 0x1c ;  /* 0x0000000302027211 */ /* 0x000fc800078fe2ff */
[----:B------:R-:W-:-:S04]  /*9b30*/  VIMNMX R2, R2, UR43, !PT ;  /* 0x0000002b02027c48 */ /* 0x000fc8000ffe0100 */
[----:B------:R-:W-:-:S13]  /*9b40*/  ISETP.GE.AND P1, PT, R10, R2, PT ;  /* 0x000000020a00720c */ /* 0x000fda0003f26270 */
[----:B------:R-:W-:Y:S05]  /*9b50*/  @!P1 BRA `(.L_x_11308) ;  /* 0x0000009c00749947 */ /* 0x000fea0003800000 */
.L_x_11325:
[----:B0-----:R-:W2:Y:S04]  /*9b60*/  LD.E R3, desc[UR48][R16.64+0x218] ;  /* 0x0002183010037980 */ /* 0x001ea8000c101900 */
[----:B-1----:R-:W3:Y:S01]  /*9b70*/  LD.E R0, desc[UR48][R16.64+0x220] ;  /* 0x0002203010007980 */ /* 0x002ee2000c101900 */
[----:B--2---:R-:W-:-:S05]  /*9b80*/  VIADD R3, R3, 0x1 ;  /* 0x0000000103037836 */ /* 0x004fca0000000000 */
[----:B------:R-:W-:-:S13]  /*9b90*/  ISETP.NE.AND P2, PT, R3, 0x2, PT ;  /* 0x000000020300780c */ /* 0x000fda0003f45270 */
[----:B------:R0:W5:Y:S04]  /*9ba0*/  @P2 LD.E R9, desc[UR48][R16.64+0x21c] ;  /* 0x00021c3010092980 */ /* 0x000168000c101900 */
[----:B------:R-:W2:Y:S01]  /*9bb0*/  @!P2 LD.E R4, desc[UR48][R16.64+0x21c] ;  /* 0x00021c301004a980 */ /* 0x000ea2000c101900 */
[----:B---3--:R-:W-:-:S03]  /*9bc0*/  VIADD R7, R0, 0x1 ;  /* 0x0000000100077836 */ /* 0x008fc60000000000 */
[----:B------:R1:W-:Y:S04]  /*9bd0*/  ST.E desc[UR48][R16.64+0x218], R3 ;  /* 0x0002180310007985 */ /* 0x0003e8000c101930 */
[----:B------:R0:W-:Y:S04]  /*9be0*/  ST.E desc[UR48][R16.64+0x220], R7 ;  /* 0x0002200710007985 */ /* 0x0001e8000c101930 */
[----:B------:R0:W-:Y:S01]  /*9bf0*/  @!P2 ST.E desc[UR48][R16.64+0x218], RZ ;  /* 0x000218ff1000a985 */ /* 0x0001e2000c101930 */
[----:B--2---:R-:W-:-:S05]  /*9c00*/  @!P2 LOP3.LUT R9, R4, 0x1, RZ, 0x3c, !PT ;  /* 0x000000010409a812 */ /* 0x004fca00078e3cff */
[----:B------:R0:W-:Y:S04]  /*9c10*/  @!P2 ST.E desc[UR48][R16.64+0x21c], R9 ;  /* 0x00021c091000a985 */ /* 0x0001e8000c101930 */
[----:B------:R-:W2:Y:S04]  /*9c20*/  LDL.64 R20, [R1+0x190] ;  /* 0x0001900001147983 */ /* 0x000ea80000100a00 */
[----:B--2---:R-:W2:Y:S01]  /*9c30*/  LD.E R0, desc[UR48][R20.64+0x1c] ;  /* 0x00001c3014007980 */ /* 0x004ea2000c101900 */
[----:B------:R-:W-:Y:S01]  /*9c40*/  IMAD.MOV.U32 R5, RZ, RZ, R10 ;  /* 0x000000ffff057224 */ /* 0x000fe200078e000a */
[----:B------:R-:W-:Y:S05]  /*9c50*/  YIELD ;  /* 0x0000000000007946 */ /* 0x000fea0003800000 */
[----:B------:R-:W-:Y:S01]  /*9c60*/  BSSY B0, `(.L_x_11309) ;  /* 0x0000008000007945 */ /* 0x000fe20003800000 */
[----:B------:R-:W-:Y:S01]  /*9c70*/  VIADD R10, R10, 0xffffffff ;  /* 0xffffffff0a0a7836 */ /* 0x000fe20000000000 */
[----:B------:R-:W-:Y:S01]  /*9c80*/  ISETP.GT.AND P1, PT, R5, R2, PT ;  /* 0x000000020500720c */ /* 0x000fe20003f24270 */
[----:B-1----:R-:W-:Y:S01]  /*9c90*/  @!P2 IMAD.MOV.U32 R3, RZ, RZ, RZ ;  /* 0x000000ffff03a224 */ /* 0x002fe200078e00ff */
[----:B--2---:R-:W-:-:S04]  /*9ca0*/  LOP3.LUT R0, R0, 0x1, RZ, 0xfc, !PT ;  /* 0x0000000100007812 */ /* 0x004fc800078efcff */
[----:B------:R-:W-:-:S13]  /*9cb0*/  ISETP.NE.AND P3, PT, R0, 0x3, PT ;  /* 0x000000030000780c */ /* 0x000fda0003f65270 */
[----:B0-----:R-:W-:Y:S05]  /*9cc0*/  @!P3 BRA `(.L_x_11310) ;  /* 0x000000000004b947 */ /* 0x001fea0003800000 */
[----:B------:R-:W-:Y:S01]  /*9cd0*/  BPT.TRAP 0x1 ;  /* 0x000000040000795c */ /* 0x000fe20000300000 */
.L_x_11310:
[----:B------:R-:W-:Y:S05]  /*9ce0*/  BSYNC B0 ;  /* 0x0000000000007941 */ /* 0x000fea0003800000 */
.L_x_11309:
[----:B------:R-:W2:Y:S01]  /*9cf0*/  LD.E.64 R4, desc[UR48][R20.64+0x8] ;  /* 0x0000083014047980 */ /* 0x000ea2000c101b00 */
        /* <DEDUP_REMOVED lines=12> */
.L_x_11312:
[----:B------:R-:W-:Y:S05]  /*9dc0*/  BSYNC B0 ;  /* 0x0000000000007941 */ /* 0x000fea0003800000 */
.L_x_11311:
        /* <DEDUP_REMOVED lines=8> */
.L_x_11314:
[----:B------:R-:W-:Y:S05]  /*9e50*/  BSYNC B0 ;  /* 0x0000000000007941 */ /* 0x000fea0003800000 */
.L_x_11313:
[----:B------:R-:W2:Y:S04]  /*9e60*/  LD.E R5, desc[UR48][R16.64+0x218] ;  /* 0x0002183010057980 */ /* 0x000ea8000c101900 */
[----:B------:R-:W2:Y:S01]  /*9e70*/  LDL.64 R8, [R1+0xa0] ;  /* 0x0000a00001087983 */ /* 0x000ea20000100a00 */
[----:B------:R-:W-:Y:S05]  /*9e80*/  WARPSYNC.ALL ;  /* 0x0000000000007948 */ /* 0x000fea0003800000 */
[----:B------:R-:W3:Y:S04]  /*9e90*/  LDL.64 R18, [R1+0x98] ;  /* 0x0000980001127983 */ /* 0x000ee80000100a00 */
[----:B-----5:R-:W4:Y:S04]  /*9ea0*/  LDL.64 R6, [R1+0x98] ;  /* 0x0000980001067983 */ /* 0x020f280000100a00 */
[----:B------:R-:W4:Y:S01]  /*9eb0*/  LDL.64 R12, [R1+0x98] ;  /* 0x00009800010c7983 */ /* 0x000f220000100a00 */
[----:B--2---:R-:W-:-:S03]  /*9ec0*/  IMAD R4, R5, 0x300, R8 ;  /* 0x0000030005047824 */ /* 0x004fc600078e0208 */
[----:B------:R-:W2:Y:S01]  /*9ed0*/  LDL.64 R14, [R1+0x98] ;  /* 0x00009800010e7983 */ /* 0x000ea20000100a00 */
[----:B------:R-:W-:Y:S01]  /*9ee0*/  IMAD.MOV.U32 R5, RZ, RZ, R9 ;  /* 0x000000ffff057224 */ /* 0x000fe200078e0009 */
[C---:B------:R-:W-:Y:S01]  /*9ef0*/  R2UR UR6, R4.reuse ;  /* 0x00000000040672ca */ /* 0x040fe200000e0000 */
[----:B------:R-:W-:Y:S01]  /*9f00*/  WARPGROUP.ARRIVE ;  /* 0x00000000000079c5 */ /* 0x000fe20000000000 */
[----:B------:R-:W2:Y:S02]  /*9f10*/  LDL R11, [R1+0x54] ;  /* 0x00005400010b7983 */ /* 0x000ea40000100800 */
[----:B------:R-:W-:Y:S01]  /*9f20*/  R2UR UR7, R5 ;  /* 0x00000000050772ca */ /* 0x000fe200000e0000 */
[----:B------:R-:W-:Y:S02]  /*9f30*/  VIADD R8, R4, 0x2 ;  /* 0x0000000204087836 */ /* 0x000fe40000000000 */
[----:B0-----:R-:W-:Y:S01]  /*9f40*/  IMAD.MOV.U32 R0, RZ, RZ, 0x1 ;  /* 0x00000001ff007424 */ /* 0x001fe200078e00ff */
[----:B------:R0:W-:Y:S04]  /*9f50*/  STL [R1+0x80], RZ ;  /* 0x000080ff01007387 */ /* 0x0001e80000100800 */
[----:B------:R0:W-:Y:S04]  /*9f60*/  STL [R1+0x80], R0 ;  /* 0x0000800001007387 */ /* 0x0001e80000100800 */
[----:B------:R0:W-:Y:S04]  /*9f70*/  STL [R1+0x80], R0 ;  /* 0x0000800001007387 */ /* 0x0001e80000100800 */
[----:B------:R0:W-:Y:S04]  /*9f80*/  STL [R1+0x80], R0 ;  /* 0x0000800001007387 */ /* 0x0001e80000100800 */
[----:B------:R0:W-:Y:S01]  /*9f90*/  STL [R1+0x80], R0 ;  /* 0x0000800001007387 */ /* 0x0001e20000100800 */
[----:B---3--:R-:W-:-:S02]  /*9fa0*/  R2UR UR4, R18 ;  /* 0x00000000120472ca */ /* 0x008fc400000e0000 */
[----:B------:R-:W-:-:S13]  /*9fb0*/  R2UR UR5, R19 ;  /* 0x00000000130572ca */ /* 0x000fda00000e0000 */
[----:B------:R-:W-:Y:S01]  /*9fc0*/  HGMMA.64x96x16.F32 R24, gdesc[UR4], RZ, !UPT, gsb0 ;  /* 0x01600000041879f0 */ /* 0x000fe2000c0008ff */
[----:B----4-:R-:W-:Y:S01]  /*9fd0*/  VIADD R6, R6, 0x2 ;  /* 0x0000000206067836 */ /* 0x010fe20000000000 */
[----:B------:R-:W-:Y:S02]  /*9fe0*/  R2UR UR6, R8 ;  /* 0x00000000080672ca */ /* 0x000fe400000e0000 */
[----:B------:R-:W-:Y:S02]  /*9ff0*/  R2UR UR7, R9 ;  /* 0x00000000090772ca */ /* 0x000fe400000e0000 */
[----:B------:R-:W-:Y:S02]  /*a000*/  R2UR UR4, R6 ;  /* 0x00000000060472ca */ /* 0x000fe400000e0000 */
[----:B------:R-:W-:Y:S01]  /*a010*/  R2UR UR5, R7 ;  /* 0x00000000070572ca */ /* 0x000fe200000e0000 */
[----:B------:R-:W-:Y:S02]  /*a020*/  VIADD R12, R12, 0x4 ;  /* 0x000000040c0c7836 */ /* 0x000fe40000000000 */
[----:B------:R-:W-:-:S02]  /*a030*/  VIADD R6, R4, 0x4 ;  /* 0x0000000404067836 */ /* 0x000fc40000000000 */
[----:B------:R-:W-:Y:S01]  /*a040*/  IMAD.MOV.U32 R7, RZ, RZ, R9 ;  /* 0x000000ffff077224 */ /* 0x000fe200078e0009 */
[----:B------:R-:W-:Y:S02]  /*a050*/  WARPGROUP.DEPBAR.LE gsb0, 0x0 ;  /* 0x00008000000079c5 */ /* 0x000fe40000010000 */
[----:B------:R0:W5:Y:S04]  /*a060*/  LD.E R3, desc[UR48][R16.64+0x218] ;  /* 0x0002183010037980 */ /* 0x000168000c101900 */
[----:B------:R0:W5:Y:S01]  /*a070*/  LD.E R5, desc[UR48][R16.64+0x21c] ;  /* 0x00021c3010057980 */ /* 0x000162000c101900 */
[----:B------:R-:W-:-:S06]  /*a080*/  WARPGROUP.ARRIVE ;  /* 0x00000000000079c5 */ /* 0x000fcc0000000000 */
[----:B------:R-:W-:Y:S01]  /*a090*/  HGMMA.64x96x16.F32 R24, gdesc[UR4], R24, gsb0 ;  /* 0x01600000041879f0 */ /* 0x000fe20008000818 */
[----:B------:R-:W-:Y:S02]  /*a0a0*/  R2UR UR6, R6 ;  /* 0x00000000060672ca */ /* 0x000fe400000e0000 */
[----:B------:R-:W-:Y:S02]  /*a0b0*/  R2UR UR7, R7 ;  /* 0x00000000070772ca */ /* 0x000fe400000e0000 */
[----:B------:R-:W-:Y:S02]  /*a0c0*/  R2UR UR4, R12 ;  /* 0x000000000c0472ca */ /* 0x000fe400000e0000 */
[----:B------:R-:W-:Y:S01]  /*a0d0*/  R2UR UR5, R13 ;  /* 0x000000000d0572ca */ /* 0x000fe200000e0000 */
[----:B------:R-:W-:Y:S02]  /*a0e0*/  VIADD R6, R4, 0x6 ;  /* 0x0000000604067836 */ /* 0x000fe40000000000 */
[----:B--2---:R-:W-:-:S02]  /*a0f0*/  VIADD R14, R14, 0x6 ;  /* 0x000000060e0e7836 */ /* 0x004fc40000000000 */
[----:B------:R-:W-:Y:S01]  /*a100*/  IMAD.MOV.U32 R7, RZ, RZ, R9 ;  /* 0x000000ffff077224 */ /* 0x000fe200078e0009 */
[----:B------:R-:W-:Y:S02]  /*a110*/  WARPGROUP.DEPBAR.LE gsb0, 0x0 ;  /* 0x00008000000079c5 */ /* 0x000fe40000010000 */
[----:B------:R-:W-:-:S06]  /*a120*/  WARPGROUP.ARRIVE ;  /* 0x00000000000079c5 */ /* 0x000fcc0000000000 */
[----:B------:R-:W-:Y:S01]  /*a130*/  HGMMA.64x96x16.F32 R24, gdesc[UR4], R24, gsb0 ;  /* 0x01600000041879f0 */ /* 0x000fe20008000818 */
[----:B------:R-:W-:Y:S02]  /*a140*/  R2UR UR6, R6 ;  /* 0x00000000060672ca */ /* 0x000fe400000e0000 */
[----:B------:R-:W-:Y:S02]  /*a150*/  R2UR UR7, R7 ;  /* 0x00000000070772ca */ /* 0x000fe400000e0000 */
[----:B------:R-:W-:Y:S02]  /*a160*/  R2UR UR4, R14 ;  /* 0x000000000e0472ca */ /* 0x000fe400000e0000 */
[----:B------:R-:W-:Y:S02]  /*a170*/  R2UR UR5, R15 ;  /* 0x000000000f0572ca */ /* 0x000fe400000e0000 */
[----:B------:R-:W-:-:S04]  /*a180*/  LOP3.LUT R11, R11, 0x1, RZ, 0xfc, !PT ;  /* 0x000000010b0b7812 */ /* 0x000fc800078efcff */
[----:B------:R-:W-:Y:S01]  /*a190*/  ISETP.NE.AND P3, PT, R11, 0x3, PT ;  /* 0x000000030b00780c */ /* 0x000fe20003f65270 */
[----:B------:R-:W-:Y:S02]  /*a1a0*/  WARPGROUP.DEPBAR.LE gsb0, 0x0 ;  /* 0x00008000000079c5 */ /* 0x000fe40000010000 */
[----:B------:R-:W-:-:S06]  /*a1b0*/  WARPGROUP.ARRIVE ;  /* 0x00000000000079c5 */ /* 0x000fcc0000000000 */
[----:B------:R-:W-:Y:S01]  /*a1c0*/  HGMMA.64x96x16.F32 R24, gdesc[UR4], R24, gsb0 ;  /* 0x01600000041879f0 */ /* 0x000fe20008000818 */
[----:B------:R-:W-:Y:S02]  /*a1d0*/  BSSY B0, `(.L_x_11316) ;  /* 0x0000004000007945 */ /* 0x000fe40003800000 */
[----:B------:R-:W-:Y:S02]  /*a1e0*/  WARPGROUP.DEPBAR.LE gsb0, 0x0 ;  /* 0x00008000000079c5 */ /* 0x000fe40000010000 */
[----:B0-----:R-:W-:Y:S05]  /*a1f0*/  @!P3 BRA `(.L_x_11317) ;  /* 0x000000000004b947 */ /* 0x001fea0003800000 */
[----:B------:R-:W-:Y:S01]  /*a200*/  BPT.TRAP 0x1 ;  /* 0x000000040000795c */ /* 0x000fe20000300000 */
.L_x_11317:
[----:B------:R-:W-:Y:S05]  /*a210*/  BSYNC B0 ;  /* 0x0000000000007941 */ /* 0x000fea0003800000 */
.L_x_11316:
[----:B------:R-:W2:Y:S01]  /*a220*/  LDL.64 R6, [R1+0x40] ;  /* 0x0000400001067983 */ /* 0x000ea20000100a00 */
[----:B-----5:R-:W-:Y:S02]  /*a230*/  SHF.L.U32 R8, R5, 0x1f, RZ ;  /* 0x0000001f05087819 */ /* 0x020fe400000006ff */
[----:B--2---:R-:W-:-:S05]  /*a240*/  MOV R6, R6 ;  /* 0x0000000600067202 */ /* 0x004fca0000000f00 */
[----:B------:R-:W-:-:S04]  /*a250*/  IMAD R3, R3, 0x8, R6 ;  /* 0x0000000803037824 */ /* 0x000fc800078e0206 */
[----:B------:R0:W1:Y:S01]  /*a260*/  SYNCS.PHASECHK.TRANS64.TRYWAIT P2, [R3+URZ], R8 ;  /* 0x00000008030075a7 */ /* 0x000062000804017f */
[----:B------:R0:W5:Y:S04]  /*a270*/  LD.E R4, desc[UR48][R16.64+0x218] ;  /* 0x0002183010047980 */ /* 0x000168000c101900 */
[----:B------:R0:W5:Y:S01]  /*a280*/  LD.E R5, desc[UR48][R16.64+0x21c] ;  /* 0x00021c3010057980 */ /* 0x000162000c101900 */
[----:B------:R-:W-:Y:S04]  /*a290*/  BSSY B0, `(.L_x_11318) ;  /* 0x0000003000007945 */ /* 0x000fe80003800000 */
[----:B------:R-:W-:Y:S05]  /*a2a0*/  @!P3 BRA `(.L_x_11319) ;  /* 0x000000000004b947 */ /* 0x000fea0003800000 */
[----:B------:R-:W-:Y:S01]  /*a2b0*/  BPT.TRAP 0x1 ;  /* 0x000000040000795c */ /* 0x000fe20000300000 */
.L_x_11319:
[----:B------:R-:W-:Y:S05]  /*a2c0*/  BSYNC B0 ;  /* 0x0000000000007941 */ /* 0x000fea0003800000 */
.L_x_11318:
[----:B------:R-:W-:Y:S04]  /*a2d0*/  BSSY B0, `(.L_x_11320) ;  /* 0x0000006000007945 */ /* 0x000fe80003800000 */
[----:B-1----:R-:W-:Y:S05]  /*a2e0*/  @P2 BRA `(.L_x_11321) ;  /* 0x0000000000102947 */ /* 0x002fea0003800000 */
[----:B-----5:R-:W-:Y:S01]  /*a2f0*/  IMAD R4, R4, 0x8, R6 ;  /* 0x0000000804047824 */ /* 0x020fe200078e0206 */
[----:B------:R-:W-:-:S04]  /*a300*/  SHF.L.U32 R5, R5, 0x1f, RZ ;  /* 0x0000001f05057819 */ /* 0x000fc800000006ff */
[----:B------:R-:W1:Y:S02]  /*a310*/  SYNCS.PHASECHK.TRANS64.TRYWAIT P2, [R4+URZ], R5 ;  /* 0x00000005040075a7 */ /* 0x000e64000804017f */
[----:B-1----:R-:W-:Y:S05]  /*a320*/  @!P2 BRA `(.L_x_11322) ;  /* 0x000001dc00eca947 */ /* 0x002fea0003800000 */
.L_x_11321:
[----:B------:R-:W-:Y:S05]  /*a330*/  BSYNC B0 ;  /* 0x0000000000007941 */ /* 0x000fea0003800000 */
.L_x_11320:
[----:B------:R-:W2:Y:S04]  /*a340*/  LD.E R11, desc[UR48][R16.64+0x218] ;  /* 0x00021830100b7980 */ /* 0x000ea8000c101900 */
[----:B------:R-:W2:Y:S04]  /*a350*/  LDL.64 R6, [R1+0x118] ;  /* 0x0001180001067983 */ /* 0x000ea80000100a00 */
[----:B0-----:R-:W3:Y:S04]  /*a360*/  LDL R3, [R1+0x90] ;  /* 0x0000900001037983 */ /* 0x001ee80000100800 */
[----:B-1---5:R-:W4:Y:S04]  /*a370*/  LDL.64 R4, [R1+0x110] ;  /* 0x0001100001047983 */ /* 0x022f280000100a00 */
[----:B------:R-:W4:Y:S04]  /*a380*/  LDL.64 R8, [R1+0x110] ;  /* 0x0001100001087983 */ /* 0x000f280000100a00 */
[----:B------:R-:W4:Y:S04]  /*a390*/  LDL.64 R12, [R1+0x110] ;  /* 0x00011000010c7983 */ /* 0x000f280000100a00 */
[----:B------:R-:W4:Y:S01]  /*a3a0*/  LDL.64 R14, [R1+0x110] ;  /* 0x00011000010e7983 */ /* 0x000f220000100a00 */
[----:B------:R-:W-:Y:S05]  /*a3b0*/  WARPSYNC.ALL ;  /* 0x0000000000007948 */ /* 0x000fea0003800000 */
[----:B------:R-:W-:Y:S01]  /*a3c0*/  WARPGROUP.ARRIVE ;  /* 0x00000000000079c5 */ /* 0x000fe20000000000 */
[----:B------:R-:W4:Y:S01]  /*a3d0*/  LDL.64 R18, [R1+0x110] ;  /* 0x0001100001127983 */ /* 0x000f220000100a00 */
[----:B--2---:R-:W-:Y:S01]  /*a3e0*/  IMAD R6, R11, 0xc00, R6 ;  /* 0x00000c000b067824 */ /* 0x004fe200078e0206 */
[----:B------:R-:W-:-:S02]  /*a3f0*/  R2UR UR7, R7 ;  /* 0x00000000070772ca */ /* 0x000fc400000e0000 */
[----:B---3--:R-:W-:Y:S02]  /*a400*/  ISETP.NE.U32.AND P2, PT, R3, RZ, PT ;  /* 0x000000ff0300720c */ /* 0x008fe40003f45070 */
[----:B------:R-:W-:Y:S02]  /*a410*/  R2UR UR6, R6 ;  /* 0x00000000060672ca */ /* 0x000fe400000e0000 */
[----:B----4-:R-:W-:Y:S02]  /*a420*/  R2UR UR4, R4 ;  /* 0x00000000040472ca */ /* 0x010fe400000e0000 */
[----:B------:R-:W-:-:S07]  /*a430*/  R2UR UR5, R5 ;  /* 0x00000000050572ca */ /* 0x000fce00000e0000 */
[----:B------:R-:W-:-:S06]  /*a440*/  VOTEU.ANY UP0, P2 ;  /* 0x00000000003f7886 */ /* 0x000fcc0001000100 */
[----:B------:R-:W-:Y:S01]  /*a450*/  HGMMA.64x96x16.F32 R24, gdesc[UR4], R24, UP0, gsb0 ;  /* 0x01600000041879f0 */ /* 0x000fe2000b800818 */
[----:B------:R-:W-:Y:S02]  /*a460*/  VIADD R8, R8, 0x2 ;  /* 0x0000000208087836 */ /* 0x000fe40000000000 */
        /* <DEDUP_REMOVED lines=126> */
[----:B------:R-:W-:Y:S01]  /*ac50*/  R2UR UR5, R19 ;  /* 0x00000000130572ca */ /* 0x000fe200000e0000 */
[----:B--2---:R-:W-:Y:S01]  /*ac60*/  VIADD R8, R8, 0xc02 ;  /* 0x00000c0208087836 */ /* 0x004fe20000000000 */
[----:B------:R-:W-:Y:S02]  /*ac70*/  WARPGROUP.DEPBAR.LE gsb0, 0x0 ;  /* 0x00008000000079c5 */ /* 0x000fe40000010000 */
[----:B------:R-:W-:-:S09]  /*ac80*/  WARPGROUP.ARRIVE ;  /* 0x00000000000079c5 */ /* 0x000fd20000000000 */
[----:B------:R-:W-:Y:S01]  /*ac90*/  HGMMA.64x96x16.F32 R24, gdesc[UR4], R24, gsb0 ;  /* 0x01600000041879f0 */ /* 0x000fe20008000818 */
[----:B------:R-:W-:Y:S02]  /*aca0*/  VIADD R4, R6, 0x902 ;  /* 0x0000090206047836 */ /* 0x000fe40000000000 */
[----:B------:R-:W-:Y:S01]  /*acb0*/  IMAD.MOV.U32 R5, RZ, RZ, R7 ;  /* 0x000000ffff057224 */ /* 0x000fe200078e0007 */
[----:B------:R-:W-:Y:S02]  /*acc0*/  R2UR UR4, R8 ;  /* 0x00000000080472ca */ /* 0x000fe400000e0000 */
[----:B------:R-:W-:Y:S02]  /*acd0*/  R2UR UR6, R4 ;  /* 0x00000000040672ca */ /* 0x000fe400000e0000 */
[----:B------:R-:W-:Y:S02]  /*ace0*/  R2UR UR7, R5 ;  /* 0x00000000050772ca */ /* 0x000fe400000e0000 */
[----:B------:R-:W-:Y:S01]  /*acf0*/  R2UR UR5, R9 ;  /* 0x00000000090572ca */ /* 0x000fe200000e0000 */
[----:B---3--:R-:W-:-:S02]  /*ad00*/  VIADD R12, R12, 0xc04 ;  /* 0x00000c040c0c7836 */ /* 0x008fc40000000000 */
[----:B------:R-:W-:Y:S01]  /*ad10*/  VIADD R4, R6, 0x904 ;  /* 0x0000090406047836 */ /* 0x000fe20000000000 */
[----:B------:R-:W-:Y:S02]  /*ad20*/  WARPGROUP.DEPBAR.LE gsb0, 0x0 ;  /* 0x00008000000079c5 */ /* 0x000fe40000010000 */
[----:B------:R-:W-:-:S07]  /*ad30*/  WARPGROUP.ARRIVE ;  /* 0x00000000000079c5 */ /* 0x000fce0000000000 */
[----:B------:R-:W-:Y:S01]  /*ad40*/  HGMMA.64x96x16.F32 R24, gdesc[UR4], R24, gsb0 ;  /* 0x01600000041879f0 */ /* 0x000fe20008000818 */
[----:B------:R-:W-:Y:S01]  /*ad50*/  IMAD.MOV.U32 R5, RZ, RZ, R7 ;  /* 0x000000ffff057224 */ /* 0x000fe200078e0007 */
[----:B------:R-:W-:Y:S02]  /*ad60*/  R2UR UR6, R4 ;  /* 0x00000000040672ca */ /* 0x000fe400000e0000 */
[----:B------:R-:W-:Y:S02]  /*ad70*/  R2UR UR4, R12 ;  /* 0x000000000c0472ca */ /* 0x000fe400000e0000 */
[----:B------:R-:W-:Y:S02]  /*ad80*/  R2UR UR7, R5 ;  /* 0x00000000050772ca */ /* 0x000fe400000e0000 */
[----:B------:R-:W-:Y:S01]  /*ad90*/  R2UR UR5, R13 ;  /* 0x000000000d0572ca */ /* 0x000fe200000e0000 */
[----:B----4-:R-:W-:Y:S02]  /*ada0*/  VIADD R14, R14, 0xc06 ;  /* 0x00000c060e0e7836 */ /* 0x010fe40000000000 */
[----:B------:R-:W-:-:S02]  /*adb0*/  VIADD R4, R6, 0x906 ;  /* 0x0000090606047836 */ /* 0x000fc40000000000 */
[----:B------:R-:W-:Y:S01]  /*adc0*/  IMAD.MOV.U32 R5, RZ, RZ, R7 ;  /* 0x000000ffff057224 */ /* 0x000fe200078e0007 */
[----:B------:R-:W-:Y:S02]  /*add0*/  WARPGROUP.DEPBAR.LE gsb0, 0x0 ;  /* 0x00008000000079c5 */ /* 0x000fe40000010000 */
[----:B------:R-:W-:-:S06]  /*ade0*/  WARPGROUP.ARRIVE ;  /* 0x00000000000079c5 */ /* 0x000fcc0000000000 */
[----:B------:R-:W-:Y:S01]  /*adf0*/  HGMMA.64x96x16.F32 R24, gdesc[UR4], R24, gsb0 ;  /* 0x01600000041879f0 */ /* 0x000fe20008000818 */
        /* <DEDUP_REMOVED lines=25> */
[----:B------:R-:W2:Y:S04]  /*af90*/  @!P0 LD.E.64 R20, desc[UR48][R20.64+0x30] ;  /* 0x0000303014148980 */ /* 0x000ea8000c101b00 */
[----:B------:R-:W3:Y:S01]  /*afa0*/  @!P0 LD.E R3, desc[UR48][R16.64+0x218] ;  /* 0x0002183010038980 */ /* 0x000ee2000c101900 */
[----:B--2---:R-:W-:-:S05]  /*afb0*/  @!P0 MOV R4, R20 ;  /* 0x0000001400048202 */ /* 0x004fca0000000f00 */
[----:B---3--:R-:W-:-:S05]  /*afc0*/  @!P0 IMAD R3, R3, 0x8, R4 ;  /* 0x0000000803038824 */ /* 0x008fca00078e0204 */
[----:B------:R-:W-:-:S04]  /*afd0*/  @!P0 PRMT R3, RZ, 0x654, R3 ;  /* 0x00000654ff038816 */ /* 0x000fc80000000003 */
[----:B------:R1:W-:Y:S01]  /*afe0*/  @!P0 SYNCS.ARRIVE.TRANS64.RED.A1T0 RZ, [R3+URZ], RZ ;  /* 0x000000ff03ff89a7 */ /* 0x0003e2000810043f */
[----:B------:R-:W2:Y:S04]  /*aff0*/  LDL.64 R12, [R1+0x170] ;  /* 0x00017000010c7983 */ /* 0x000ea80000100a00 */
[----:B------:R-:W3:Y:S04]  /*b000*/  LD.E.64 R4, desc[UR48][R16.64+0x440] ;  /* 0x0004403010047980 */ /* 0x000ee8000c101b00 */
        /* <DEDUP_REMOVED lines=53> */
[----:B--2---:R-:W2:Y:S02]  /*b360*/  LD.E R9, desc[UR48][R12.64] ;  /* 0x000000300c097980 */ /* 0x004ea4000c101900 */
[-C--:B--2---:R-:W-:Y:S01]  /*b370*/  FMUL.FTZ R7, R24, R9.reuse ;  /* 0x0000000918077220 */ /* 0x084fe20000410000 */
[-C--:B------:R-:W-:Y:S01]  /*b380*/  FMUL.FTZ R8, R25, R9.reuse ;  /* 0x0000000919087220 */ /* 0x080fe20000410000 */
[-C--:B------:R-:W-:Y:S01]  /*b390*/  FMUL.FTZ R11, R28, R9.reuse ;  /* 0x000000091c0b7220 */ /* 0x080fe20000410000 */
[-C--:B------:R-:W-:Y:S01]  /*b3a0*/  FMUL.FTZ R13, R29, R9.reuse ;  /* 0x000000091d0d7220 */ /* 0x080fe20000410000 */
[-C--:B------:R-:W-:Y:S01]  /*b3b0*/  FMUL.FTZ R19, R32, R9.reuse ;  /* 0x0000000920137220 */ /* 0x080fe20000410000 */
[-C--:B------:R-:W-:Y:S01]  /*b3c0*/  FMUL.FTZ R99, R33, R9.reuse ;  /* 0x0000000921637220 */ /* 0x080fe20000410000 */
[----:B------:R-:W3:Y:S01]  /*b3d0*/  MUFU.TANH R7, R7 ;  /* 0x0000000700077308 */ /* 0x000ee20000002400 */
[-C--:B------:R-:W-:Y:S01]  /*b3e0*/  FMUL.FTZ R101, R36, R9.reuse ;  /* 0x0000000924657220 */ /* 0x080fe20000410000 */
[-C--:B------:R-:W-:Y:S01]  /*b3f0*/  FMUL.FTZ R105, R37, R9.reuse ;  /* 0x0000000925697220 */ /* 0x080fe20000410000 */
[-C--:B------:R-:W-:Y:S01]  /*b400*/  FMUL.FTZ R109, R40, R9.reuse ;  /* 0x00000009286d7220 */ /* 0x080fe20000410000 */
[-C--:B------:R-:W-:Y:S01]  /*b410*/  FMUL.FTZ R111, R41, R9.reuse ;  /* 0x00000009296f7220 */ /* 0x080fe20000410000 */
[-C--:B------:R-:W-:Y:S01]  /*b420*/  FMUL.FTZ R115, R44, R9.reuse ;  /* 0x000000092c737220 */ /* 0x080fe20000410000 */
[-C--:B------:R-:W-:Y:S01]  /*b430*/  FMUL.FTZ R121, R45, R9.reuse ;  /* 0x000000092d797220 */ /* 0x080fe20000410000 */
[-C--:B------:R-:W-:Y:S01]  /*b440*/  FMUL.FTZ R123, R48, R9.reuse ;  /* 0x00000009307b7220 */ /* 0x080fe20000410000 */
[----:B------:R-:W2:Y:S01]  /*b450*/  MUFU.TANH R8, R8 ;  /* 0x0000000800087308 */ /* 0x000ea20000002400 */
[-C--:B------:R-:W-:Y:S01]  /*b460*/  FMUL.FTZ R125, R49, R9.reuse ;  /* 0x00000009317d7220 */ /* 0x080fe20000410000 */
[-C--:B------:R-:W-:Y:S01]  /*b470*/  FMUL.FTZ R113, R52, R9.reuse ;  /* 0x0000000934717220 */ /* 0x080fe20000410000 */
[-C--:B------:R-:W-:Y:S01]  /*b480*/  FMUL.FTZ R119, R53, R9.reuse ;  /* 0x0000000935777220 */ /* 0x080fe20000410000 */
[-C--:B------:R-:W-:Y:S01]  /*b490*/  FMUL.FTZ R117, R56, R9.reuse ;  /* 0x0000000938757220 */ /* 0x080fe20000410000 */
[-C--:B------:R-:W-:Y:S01]  /*b4a0*/  FMUL.FTZ R107, R57, R9.reuse ;  /* 0x00000009396b7220 */ /* 0x080fe20000410000 */
[-C--:B------:R-:W-:Y:S01]  /*b4b0*/  FMUL.FTZ R97, R60, R9.reuse ;  /* 0x000000093c617220 */ /* 0x080fe20000410000 */
[-C--:B------:R-:W-:Y:S01]  /*b4c0*/  FMUL.FTZ R103, R61, R9.reuse ;  /* 0x000000093d677220 */ /* 0x080fe20000410000 */
[----:B------:R-:W0:Y:S01]  /*b4d0*/  MUFU.TANH R11, R11 ;  /* 0x0000000b000b7308 */ /* 0x000e220000002400 */
[----:B---3--:R-:W-:Y:S01]  /*b4e0*/  FMNMX.FTZ R15, R7, R4, !PT ;  /* 0x00000004070f7209 */ /* 0x008fe20007810000 */
[-C--:B------:R-:W-:Y:S01]  /*b4f0*/  FMUL.FTZ R6, R26, R9.reuse ;  /* 0x000000091a067220 */ /* 0x080fe20000410000 */
[-C--:B-1----:R-:W-:Y:S01]  /*b500*/  FMUL.FTZ R3, R27, R9.reuse ;  /* 0x000000091b037220 */ /* 0x082fe20000410000 */
[-C--:B------:R-:W-:Y:S01]  /*b510*/  FMUL.FTZ R29, R30, R9.reuse ;  /* 0x000000091e1d7220 */ /* 0x080fe20000410000 */
[-C--:B------:R-:W-:Y:S01]  /*b520*/  FMUL.FTZ R21, R46, R9.reuse ;  /* 0x000000092e157220 */ /* 0x080fe20000410000 */
[-C--:B------:R-:W-:Y:S01]  /*b530*/  FMUL.FTZ R73, R47, R9.reuse ;  /* 0x000000092f497220 */ /* 0x080fe20000410000 */
[----:B------:R-:W-:Y:S01]  /*b540*/  FMUL.FTZ R75, R50, R9 ;  /* 0x00000009324b7220 */ /* 0x000fe20000410000 */
[----:B------:R-:W1:Y:S01]  /*b550*/  MUFU.TANH R13, R13 ;  /* 0x0000000d000d7308 */ /* 0x000e620000002400 */
[----:B--2---:R-:W-:Y:S01]  /*b560*/  FMNMX.FTZ R12, R8, R15, !PT ;  /* 0x0000000f080c7209 */ /* 0x004fe20007810000 */
[-C--:B------:R-:W-:Y:S01]  /*b570*/  FMUL.FTZ R77, R51, R9.reuse ;  /* 0x00000009334d7220 */ /* 0x080fe20000410000 */
[-C--:B------:R-:W-:Y:S01]  /*b580*/  FMUL.FTZ R79, R54, R9.reuse ;  /* 0x00000009364f7220 */ /* 0x080fe20000410000 */
[-C--:B------:R-:W-:Y:S01]  /*b590*/  FMUL.FTZ R81, R55, R9.reuse ;  /* 0x0000000937517220 */ /* 0x080fe20000410000 */
[-C--:B------:R-:W-:Y:S01]  /*b5a0*/  FMUL.FTZ R83, R58, R9.reuse ;  /* 0x000000093a537220 */ /* 0x080fe20000410000 */
[-C--:B------:R-:W-:Y:S01]  /*b5b0*/  FMUL.FTZ R85, R59, R9.reuse ;  /* 0x000000093b557220 */ /* 0x080fe20000410000 */
[-C--:B------:R-:W-:Y:S01]  /*b5c0*/  FMUL.FTZ R87, R62, R9.reuse ;  /* 0x000000093e577220 */ /* 0x080fe20000410000 */
[----:B------:R-:W2:Y:S01]  /*b5d0*/  MUFU.TANH R19, R19 ;  /* 0x0000001300137308 */ /* 0x000ea20000002400 */
[----:B0-----:R-:W-:Y:S01]  /*b5e0*/  FMNMX.FTZ R12, R11, R12, !PT ;  /* 0x0000000c0b0c7209 */ /* 0x001fe20007810000 */
[-C--:B------:R-:W-:Y:S01]  /*b5f0*/  FMUL.FTZ R33, R35, R9.reuse ;  /* 0x0000000923217220 */ /* 0x080fe20000410000 */
[-C--:B------:R-:W-:Y:S01]  /*b600*/  FMUL.FTZ R89, R63, R9.reuse ;  /* 0x000000093f597220 */ /* 0x080fe20000410000 */
[-C--:B------:R-:W-:Y:S01]  /*b610*/  FMUL.FTZ R91, R66, R9.reuse ;  /* 0x00000009425b7220 */ /* 0x080fe20000410000 */
[-C--:B------:R-:W-:Y:S01]  /*b620*/  FMUL.FTZ R93, R67, R9.reuse ;  /* 0x00000009435d7220 */ /* 0x080fe20000410000 */
[-C--:B------:R-:W-:Y:S01]  /*b630*/  FMUL.FTZ R95, R70, R9.reuse ;  /* 0x00000009465f7220 */ /* 0x080fe20000410000 */
[-C--:B------:R-:W-:Y:S01]  /*b640*/  FMUL.FTZ R71, R71, R9.reuse ;  /* 0x0000000947477220 */ /* 0x080fe20000410000 */
[----:B------:R-:W0:Y:S01]  /*b650*/  MUFU.TANH R99, R99 ;  /* 0x0000006300637308 */ /* 0x000e220000002400 */
[----:B-1----:R-:W-:Y:S01]  /*b660*/  FMNMX.FTZ R12, R13, R12, !PT ;  /* 0x0000000c0d0c7209 */ /* 0x002fe20007810000 */
[----:B------:R-:W3:Y:S04]  /*b670*/  LD.E R24, desc[UR48][R16.64+0x42c] ;  /* 0x00042c3010187980 */ /* 0x000ee8000c101900 */
[----:B------:R-:W3:Y:S02]  /*b680*/  LD.E R28, desc[UR48][R16.64+0x234] ;  /* 0x00023430101c7980 */ /* 0x000ee4000c101900 */
[----:B------:R-:W1:Y:S01]  /*b690*/  MUFU.TANH R101, R101 ;  /* 0x0000006500657308 */ /* 0x000e620000002400 */
[----:B--2---:R-:W-:Y:S01]  /*b6a0*/  FMNMX.FTZ R12, R19, R12, !PT ;  /* 0x0000000c130c7209 */ /* 0x004fe20007810000 */
[----:B------:R-:W-:Y:S01]  /*b6b0*/  FMUL.FTZ R37, R34, R9 ;  /* 0x0000000922257220 */ /* 0x000fe20000410000 */
[----:B------:R-:W2:Y:S04]  /*b6c0*/  LD.E R36, desc[UR48][R16.64+0x254] ;  /* 0x0002543010247980 */ /* 0x000ea8000c101900 */
[----:B------:R-:W2:Y:S01]  /*b6d0*/  LD.E R32, desc[UR48][R16.64+0x244] ;  /* 0x0002443010207980 */ /* 0x000ea2000c101900 */
[----:B------:R-:W4:Y:S01]  /*b6e0*/  MUFU.TANH R105, R105 ;  /* 0x0000006900697308 */ /* 0x000f220000002400 */
[----:B0-----:R-:W-:-:S02]  /*b6f0*/  FMNMX.FTZ R12, R99, R12, !PT ;  /* 0x0000000c630c7209 */ /* 0x001fc40007810000 */
[----:B------:R-:W2:Y:S05]  /*b700*/  LD.E R40, desc[UR48][R16.64+0x260] ;  /* 0x0002603010287980 */ /* 0x000eaa000c101900 */
[----:B------:R-:W0:Y:S01]  /*b710*/  MUFU.TANH R109, R109 ;  /* 0x0000006d006d7308 */ /* 0x000e220000002400 */
[----:B-1----:R-:W-:Y:S01]  /*b720*/  FMNMX.FTZ R12, R101, R12, !PT ;  /* 0x0000000c650c7209 */ /* 0x002fe20007810000 */
[----:B------:R-:W-:Y:S01]  /*b730*/  FMUL.FTZ R41, R68, R9 ;  /* 0x0000000944297220 */ /* 0x000fe20000410000 */
[----:B------:R-:W2:Y:S05]  /*b740*/  LD.E R44, desc[UR48][R16.64+0x280] ;  /* 0x00028030102c7980 */ /* 0x000eaa000c101900 */
[----:B------:R-:W1:Y:S01]  /*b750*/  MUFU.TANH R111, R111 ;  /* 0x0000006f006f7308 */ /* 0x000e620000002400 */
[----:B----4-:R-:W-:-:S07]  /*b760*/  FMNMX.FTZ R12, R105, R12, !PT ;  /* 0x0000000c690c7209 */ /* 0x010fce0007810000 */
[----:B------:R-:W4:Y:S01]  /*b770*/  MUFU.TANH R115, R115 ;  /* 0x0000007300737308 */ /* 0x000f220000002400 */
[----:B0-----:R-:W-:Y:S01]  /*b780*/  FMNMX.FTZ R12, R109, R12, !PT ;  /* 0x0000000c6d0c7209 */ /* 0x001fe20007810000 */
[----:B------:R-:W-:Y:S01]  /*b790*/  FMUL.FTZ R45, R69, R9 ;  /* 0x00000009452d7220 */ /* 0x000fe20000410000 */
[----:B------:R-:W2:Y:S05]  /*b7a0*/  LD.E R48, desc[UR48][R16.64+0x284] ;  /* 0x0002843010307980 */ /* 0x000eaa000c101900 */
[----:B------:R-:W0:Y:S01]  /*b7b0*/  MUFU.TANH R121, R121 ;  /* 0x0000007900797308 */ /* 0x000e220000002400 */
[----:B-1----:R-:W-:-:S07]  /*b7c0*/  FMNMX.FTZ R12, R111, R12, !PT ;  /* 0x0000000c6f0c7209 */ /* 0x002fce0007810000 */
[----:B------:R-:W1:Y:S01]  /*b7d0*/  MUFU.TANH R123, R123 ;  /* 0x0000007b007b7308 */ /* 0x000e620000002400 */
[----:B----4-:R-:W-:Y:S01]  /*b7e0*/  FMNMX.FTZ R12, R115, R12, !PT ;  /* 0x0000000c730c7209 */ /* 0x010fe20007810000 */
[----:B------:R-:W-:Y:S01]  /*b7f0*/  FMUL.FTZ R49, R42, R9 ;  /* 0x000000092a317220 */ /* 0x000fe20000410000 */
[----:B------:R-:W4:Y:S05]  /*b800*/  LD.E R52, desc[UR48][R16.64+0x2a0] ;  /* 0x0002a03010347980 */ /* 0x000f2a000c101900 */
[----:B------:R-:W1:Y:S01]  /*b810*/  MUFU.TANH R125, R125 ;  /* 0x0000007d007d7308 */ /* 0x000e620000002400 */
[----:B0-----:R-:W-:-:S07]  /*b820*/  FMNMX.FTZ R12, R121, R12, !PT ;  /* 0x0000000c790c7209 */ /* 0x001fce0007810000 */
[----:B------:R-:W0:Y:S01]  /*b830*/  MUFU.TANH R113, R113 ;  /* 0x0000007100717308 */ /* 0x000e220000002400 */
[----:B-1----:R-:W-:Y:S01]  /*b840*/  FMNMX.FTZ R12, R123, R12, !PT ;  /* 0x0000000c7b0c7209 */ /* 0x002fe20007810000 */
[----:B------:R-:W-:Y:S01]  /*b850*/  FMUL.FTZ R53, R65, R9 ;  /* 0x0000000941357220 */ /* 0x000fe20000410000 */
[----:B------:R-:W4:Y:S05]  /*b860*/  LD.E R56, desc[UR48][R16.64+0x2a4] ;  /* 0x0002a43010387980 */ /* 0x000f2a000c101900 */
[----:B------:R-:W1:Y:S01]  /*b870*/  MUFU.TANH R119, R119 ;  /* 0x0000007700777308 */ /* 0x000e620000002400 */
[----:B------:R-:W-:-:S07]  /*b880*/  FMNMX.FTZ R12, R125, R12, !PT ;  /* 0x0000000c7d0c7209 */ /* 0x000fce0007810000 */
[----:B------:R-:W1:Y:S01]  /*b890*/  MUFU.TANH R117, R117 ;  /* 0x0000007500757308 */ /* 0x000e620000002400 */
[----:B0-----:R-:W-:Y:S01]  /*b8a0*/  FMNMX.FTZ R12, R113, R12, !PT ;  /* 0x0000000c710c7209 */ /* 0x001fe20007810000 */
[----:B------:R-:W-:Y:S01]  /*b8b0*/  FMUL.FTZ R57, R64, R9 ;  /* 0x0000000940397220 */ /* 0x000fe20000410000 */
[----:B------:R-:W4:Y:S05]  /*b8c0*/  LD.E R60, desc[UR48][R16.64+0x2b0] ;  /* 0x0002b030103c7980 */ /* 0x000f2a000c101900 */
[----:B------:R-:W0:Y:S01]  /*b8d0*/  MUFU.TANH R107, R107 ;  /* 0x0000006b006b7308 */ /* 0x000e220000002400 */
[----:B-1----:R-:W-:-:S07]  /*b8e0*/  FMNMX.FTZ R12, R119, R12, !PT ;  /* 0x0000000c770c7209 */ /* 0x002fce0007810000 */
[----:B------:R-:W1:Y:S01]  /*b8f0*/  MUFU.TANH R97, R97 ;  /* 0x0000006100617308 */ /* 0x000e620000002400 */
[----:B------:R-:W-:-:S07]  /*b900*/  FMNMX.FTZ R12, R117, R12, !PT ;  /* 0x0000000c750c7209 */ /* 0x000fce0007810000 */
[----:B------:R-:W1:Y:S01]  /*b910*/  MUFU.TANH R103, R103 ;  /* 0x0000006700677308 */ /* 0x000e620000002400 */
[----:B0-----:R-:W-:Y:S01]  /*b920*/  FMNMX.FTZ R12, R107, R12, !PT ;  /* 0x0000000c6b0c7209 */ /* 0x001fe20007810000 */
[-C--:B------:R-:W-:Y:S01]  /*b930*/  FMUL.FTZ R27, R31, R9.reuse ;  /* 0x000000091f1b7220 */ /* 0x080fe20000410000 */
[-C--:B------:R-:W-:Y:S01]  /*b940*/  FMUL.FTZ R61, R43, R9.reuse ;  /* 0x000000092b3d7220 */ /* 0x080fe20000410000 */
[----:B------:R-:W3:Y:S04]  /*b950*/  LD.E R26, desc[UR48][R16.64+0x424] ;  /* 0x00042430101a7980 */ /* 0x000ee8000c101900 */
[----:B------:R-:W0:Y:S01]  /*b960*/  MUFU.TANH R57, R57 ;  /* 0x0000003900397308 */ /* 0x000e220000002400 */
[----:B-1----:R-:W-:Y:S01]  /*b970*/  FMNMX.FTZ R12, R97, R12, !PT ;  /* 0x0000000c610c7209 */ /* 0x002fe20007810000 */
[----:B------:R-:W2:Y:S06]  /*b980*/  LD.E R30, desc[UR48][R16.64+0x240] ;  /* 0x00024030101e7980 */ /* 0x000eac000c101900 */
[----:B------:R-:W-:Y:S08]  /*b990*/  MUFU.TANH R6, R6 ;  /* 0x0000000600067308 */ /* 0x000ff00000002400 */
[----:B------:R-:W-:Y:S08]  /*b9a0*/  MUFU.TANH R3, R3 ;  /* 0x0000000300037308 */ /* 0x000ff00000002400 */
[----:B------:R-:W-:Y:S01]  /*b9b0*/  MUFU.TANH R29, R29 ;  /* 0x0000001d001d7308 */ /* 0x000fe20000002400 */
[-C--:B------:R-:W-:Y:S01]  /*b9c0*/  FMUL.FTZ R35, R39, R9.reuse ;  /* 0x0000000927237220 */ /* 0x080fe20000410000 */
[----:B------:R-:W4:Y:S04]  /*b9d0*/  LD.E R34, desc[UR48][R16.64+0x250] ;  /* 0x0002503010227980 */ /* 0x000f28000c101900 */
[----:B------:R-:W4:Y:S02]  /*b9e0*/  LD.E R46, desc[UR48][R16.64+0x264] ;  /* 0x00026430102e7980 */ /* 0x000f24000c101900 */
[----:B------:R-:W1:Y:S01]  /*b9f0*/  MUFU.TANH R53, R53 ;  /* 0x0000003500357308 */ /* 0x000e620000002400 */
[----:B------:R-:W-:Y:S01]  /*ba00*/  FMNMX.FTZ R12, R103, R12, !PT ;  /* 0x0000000c670c7209 */ /* 0x000fe20007810000 */
[----:B------:R-:W4:Y:S04]  /*ba10*/  LD.E R54, desc[UR48][R16.64+0x290] ;  /* 0x0002903010367980 */ /* 0x000f28000c101900 */
[----:B------:R-:W4:Y:S02]  /*ba20*/  LD.E R50, desc[UR48][R16.64+0x294] ;  /* 0x0002943010327980 */ /* 0x000f24000c101900 */
[----:B------:R-:W1:Y:S01]  /*ba30*/  MUFU.TANH R41, R41 ;  /* 0x0000002900297308 */ /* 0x000e620000002400 */
[----:B0-----:R-:W-:Y:S01]  /*ba40*/  FMNMX.FTZ R12, R57, R12, !PT ;  /* 0x0000000c390c7209 */ /* 0x001fe20007810000 */
[----:B------:R-:W4:Y:S04]  /*ba50*/  LD.E R58, desc[UR48][R16.64+0x2c0] ;  /* 0x0002c030103a7980 */ /* 0x000f28000c101900 */
[----:B------:R-:W4:Y:S02]  /*ba60*/  LD.E R62, desc[UR48][R16.64+0x2c4] ;  /* 0x0002c430103e7980 */ /* 0x000f24000c101900 */
[----:B------:R-:W0:Y:S01]  /*ba70*/  MUFU.TANH R45, R45 ;  /* 0x0000002d002d7308 */ /* 0x000e220000002400 */
[----:B-1----:R-:W-:Y:S01]  /*ba80*/  FMNMX.FTZ R12, R53, R12, !PT ;  /* 0x0000000c350c7209 */ /* 0x002fe20007810000 */
[----:B------:R-:W-:Y:S01]  /*ba90*/  FMUL.FTZ R31, R38, R9 ;  /* 0x00000009261f7220 */ /* 0x000fe20000410000 */
[----:B------:R-:W4:Y:S04]  /*baa0*/  LD.E R42, desc[UR48][R16.64+0x270] ;  /* 0x00027030102a7980 */ /* 0x000f28000c101900 */
[----:B------:R-:W4:Y:S01]  /*bab0*/  LD.E R38, desc[UR48][R16.64+0x274] ;  /* 0x0002743010267980 */ /* 0x000f22000c101900 */
[----:B------:R-:W-:Y:S01]  /*bac0*/  FMNMX.FTZ R12, R41, R12, !PT ;  /* 0x0000000c290c7209 */ /* 0x000fe20007810000 */
[----:B------:R-:W1:Y:S02]  /*bad0*/  MUFU.TANH R27, R27 ;  /* 0x0000001b001b7308 */ /* 0x000e640000002400 */
[----:B------:R-:W4:Y:S04]  /*bae0*/  LD.E R64, desc[UR48][R16.64+0x2b4] ;  /* 0x0002b43010407980 */ /* 0x000f28000c101900 */
[----:B------:R-:W4:Y:S01]  /*baf0*/  LD.E R66, desc[UR48][R16.64+0x2d0] ;  /* 0x0002d03010427980 */ /* 0x000f22000c101900 */
[----:B0-----:R-:W-:Y:S01]  /*bb00*/  FMNMX.FTZ R15, R45, R12, !PT ;  /* 0x0000000c2d0f7209 */ /* 0x001fe20007810000 */
[----:B------:R-:W0:Y:S02]  /*bb10*/  MUFU.TANH R37, R37 ;  /* 0x0000002500257308 */ /* 0x000e240000002400 */
[----:B------:R-:W4:Y:S04]  /*bb20*/  LD.E R68, desc[UR48][R16.64+0x2e0] ;  /* 0x0002e03010447980 */ /* 0x000f28000c101900 */
[----:B------:R-:W1:Y:S02]  /*bb30*/  SHFL.BFLY PT, R12, R15, 0x2, 0x1f ;  /* 0x0c401f000f0c7f89 */ /* 0x000e6400000e0000 */
[----:B------:R-:W0:Y:S02]  /*bb40*/  MUFU.TANH R33, R33 ;  /* 0x0000002100217308 */ /* 0x000e240000002400 */
[----:B------:R-:W4:Y:S04]  /*bb50*/  LD.E R70, desc[UR48][R16.64+0x2f4] ;  /* 0x0002f43010467980 */ /* 0x000f28000c101900 */
[----:B------:R-:W4:Y:S02]  /*bb60*/  LD.E R43, desc[UR48][R16.64+0x268] ;  /* 0x00026830102b7980 */ /* 0x000f24000c101900 */
[----:B------:R-:W0:Y:S02]  /*bb70*/  MUFU.TANH R31, R31 ;  /* 0x0000001f001f7308 */ /* 0x000e240000002400 */
[----:B------:R-:W4:Y:S04]  /*bb80*/  LD.E R55, desc[UR48][R16.64+0x298] ;  /* 0x0002983010377980 */ /* 0x000f28000c101900 */
[----:B------:R-:W4:Y:S02]  /*bb90*/  LD.E R51, desc[UR48][R16.64+0x2ac] ;  /* 0x0002ac3010337980 */ /* 0x000f24000c101900 */
[----:B------:R-:W-:Y:S02]  /*bba0*/  MUFU.TANH R49, R49 ;  /* 0x0000003100317308 */ /* 0x000fe40000002400 */
[----:B------:R-:W4:Y:S01]  /*bbb0*/  LD.E R69, desc[UR48][R16.64+0x2bc] ;  /* 0x0002bc3010457980 */ /* 0x000f22000c101900 */
[----:B-1----:R-:W-:-:S03]  /*bbc0*/  FMNMX.FTZ R14, R15, R12, !PT ;  /* 0x0000000c0f0e7209 */ /* 0x002fc60007810000 */
[----:B------:R-:W4:Y:S01]  /*bbd0*/  LD.E R67, desc[UR48][R16.64+0x2c8] ;  /* 0x0002c83010437980 */ /* 0x000f22000c101900 */
[----:B------:R-:W-:Y:S01]  /*bbe0*/  FMNMX.FTZ R12, R6, R5, !PT ;  /* 0x00000005060c7209 */ /* 0x000fe20007810000 */
[----:B------:R-:W-:Y:S02]  /*bbf0*/  MUFU.TANH R21, R21 ;  /* 0x0000001500157308 */ /* 0x000fe40000002400 */
[----:B------:R-:W4:Y:S01]  /*bc00*/  LD.E R59, desc[UR48][R16.64+0x2cc] ;  /* 0x0002cc30103b7980 */ /* 0x000f22000c101900 */
[----:B------:R-:W-:-:S03]  /*bc10*/  FMNMX.FTZ R12, R3, R12, !PT ;  /* 0x0000000c030c7209 */ /* 0x000fc60007810000 */
[----:B------:R-:W4:Y:S01]  /*bc20*/  LD.E R65, desc[UR48][R16.64+0x2d8] ;  /* 0x0002d83010417980 */ /* 0x000f22000c101900 */
[----:B------:R-:W-:Y:S01]  /*bc30*/  FMNMX.FTZ R12, R29, R12, !PT ;  /* 0x0000000c1d0c7209 */ /* 0x000fe20007810000 */
[----:B------:R-:W1:Y:S02]  /*bc40*/  MUFU.TANH R35, R35 ;  /* 0x0000002300237308 */ /* 0x000e640000002400 */
[----:B------:R-:W4:Y:S01]  /*bc50*/  LD.E R63, desc[UR48][R16.64+0x2dc] ;  /* 0x0002dc30103f7980 */ /* 0x000f22000c101900 */
[----:B------:R-:W-:-:S04]  /*bc60*/  FMNMX.FTZ R12, R27, R12, !PT ;  /* 0x0000000c1b0c7209 */ /* 0x000fc80007810000 */
[----:B0-----:R-:W-:Y:S01]  /*bc70*/  FMNMX.FTZ R12, R37, R12, !PT ;  /* 0x0000000c250c7209 */ /* 0x001fe20007810000 */
[----:B------:R-:W0:Y:S03]  /*bc80*/  MUFU.TANH R61, R61 ;  /* 0x0000003d003d7308 */ /* 0x000e260000002400 */
[----:B------:R-:W-:-:S04]  /*bc90*/  FMNMX.FTZ R12, R33, R12, !PT ;  /* 0x0000000c210c7209 */ /* 0x000fc80007810000 */
[----:B------:R-:W-:Y:S01]  /*bca0*/  FMNMX.FTZ R12, R31, R12, !PT ;  /* 0x0000000c1f0c7209 */ /* 0x000fe20007810000 */
[----:B------:R-:W0:Y:S03]  /*bcb0*/  MUFU.TANH R73, R73 ;  /* 0x0000004900497308 */ /* 0x000e260000002400 */
[----:B-1----:R-:W-:-:S04]  /*bcc0*/  FMNMX.FTZ R12, R35, R12, !PT ;  /* 0x0000000c230c7209 */ /* 0x002fc80007810000 */
[----:B------:R-:W-:Y:S01]  /*bcd0*/  FMNMX.FTZ R12, R49, R12, !PT ;  /* 0x0000000c310c7209 */ /* 0x000fe20007810000 */
[----:B------:R-:W1:Y:S03]  /*bce0*/  MUFU.TANH R75, R75 ;  /* 0x0000004b004b7308 */ /* 0x000e660000002400 */
[----:B0-----:R-:W-:-:S05]  /*bcf0*/  FMNMX.FTZ R12, R61, R12, !PT ;  /* 0x0000000c3d0c7209 */ /* 0x001fca0007810000 */
[----:B------:R-:W0:Y:S01]  /*bd00*/  MUFU.TANH R77, R77 ;  /* 0x0000004d004d7308 */ /* 0x000e220000002400 */
[----:B------:R-:W-:-:S07]  /*bd10*/  FMNMX.FTZ R12, R21, R12, !PT ;  /* 0x0000000c150c7209 */ /* 0x000fce0007810000 */
[----:B------:R-:W0:Y:S01]  /*bd20*/  MUFU.TANH R79, R79 ;  /* 0x0000004f004f7308 */ /* 0x000e220000002400 */
[----:B------:R-:W-:-:S07]  /*bd30*/  FMNMX.FTZ R12, R73, R12, !PT ;  /* 0x0000000c490c7209 */ /* 0x000fce0007810000 */
[----:B------:R-:W0:Y:S01]  /*bd40*/  MUFU.TANH R81, R81 ;  /* 0x0000005100517308 */ /* 0x000e220000002400 */
[----:B-1----:R-:W-:-:S07]  /*bd50*/  FMNMX.FTZ R12, R75, R12, !PT ;  /* 0x0000000c4b0c7209 */ /* 0x002fce0007810000 */
[----:B------:R-:W1:Y:S01]  /*bd60*/  MUFU.TANH R83, R83 ;  /* 0x0000005300537308 */ /* 0x000e620000002400 */
[----:B0-----:R-:W-:-:S07]  /*bd70*/  FMNMX.FTZ R12, R77, R12, !PT ;  /* 0x0000000c4d0c7209 */ /* 0x001fce0007810000 */
        /* <DEDUP_REMOVED lines=13> */
[----:B-1----:R-:W-:-:S04]  /*be50*/  FMNMX.FTZ R12, R91, R12, !PT ;  /* 0x0000000c5b0c7209 */ /* 0x002fc80007810000 */
[----:B0-----:R-:W-:-:S04]  /*be60*/  FMNMX.FTZ R12, R93, R12, !PT ;  /* 0x0000000c5d0c7209 */ /* 0x001fc80007810000 */
[----:B------:R-:W-:Y:S01]  /*be70*/  FMNMX.FTZ R12, R95, R12, !PT ;  /* 0x0000000c5f0c7209 */ /* 0x000fe20007810000 */
[----:B------:R-:W0:Y:S03]  /*be80*/  SHFL.BFLY PT, R25, R14, 0x1, 0x1f ;  /* 0x0c201f000e197f89 */ /* 0x000e2600000e0000 */
[----:B------:R-:W-:-:S05]  /*be90*/  FMNMX.FTZ R9, R71, R12, !PT ;  /* 0x0000000c47097209 */ /* 0x000fca0007810000 */
[----:B------:R-:W-:Y:S04]  /*bea0*/  ST.E desc[UR48][R16.64+0x444], R9 ;  /* 0x0004440910007985 */ /* 0x000fe8000c101930 */
[----:B------:R-:W3:Y:S04]  /*beb0*/  LD.E R12, desc[UR48][R16.64+0x444] ;  /* 0x00044430100c7980 */ /* 0x000ee8000c101900 */
[----:B------:R1:W-:Y:S01]  /*bec0*/  ST.E desc[UR48][R16.64+0x440], R15 ;  /* 0x0004400f10007985 */ /* 0x0003e2000c101930 */
[----:B0-----:R-:W-:-:S03]  /*bed0*/  FMNMX.FTZ R25, R14, R25, !PT ;  /* 0x000000190e197209 */ /* 0x001fc60007810000 */
[----:B------:R-:W2:Y:S04]  /*bee0*/  LD.E R14, desc[UR48][R16.64+0x454] ;  /* 0x00045430100e7980 */ /* 0x000ea8000c101900 */
[----:B------:R-:W-:Y:S04]  /*bef0*/  ST.E desc[UR48][R16.64+0x440], R25 ;  /* 0x0004401910007985 */ /* 0x000fe8000c101930 */
[----:B------:R-:W4:Y:S04]  /*bf00*/  LD.E R39, desc[UR48][R16.64+0x440] ;  /* 0x0004403010277980 */ /* 0x000f28000c101900 */
[----:B-1----:R-:W2:Y:S04]  /*bf10*/  LD.E R15, desc[UR48][R16.64+0x450] ;  /* 0x00045030100f7980 */ /* 0x002ea8000c101900 */
[----:B---3--:R-:W0:Y:S01]  /*bf20*/  SHFL.BFLY PT, R9, R12, 0x2, 0x1f ;  /* 0x0c401f000c097f89 */ /* 0x008e2200000e0000 */
[----:B----4-:R-:W-:Y:S01]  /*bf30*/  FMUL.FTZ R88, R39, R20 ;  /* 0x0000001427587220 */ /* 0x010fe20000410000 */
[----:B0-----:R-:W-:-:S03]  /*bf40*/  FMNMX.FTZ R9, R12, R9, !PT ;  /* 0x000000090c097209 */ /* 0x001fc60007810000 */
[-CC-:B------:R-:W-:Y:S02]  /*bf50*/  FFMA.FTZ R153, R8, R20.reuse, -R88.reuse ;  /* 0x0000001408997223 */ /* 0x180fe40000010858 */
[----:B------:R-:W0:Y:S01]  /*bf60*/  SHFL.BFLY PT, R8, R9, 0x1, 0x1f ;  /* 0x0c201f0009087f89 */ /* 0x000e2200000e0000 */
[----:B------:R-:W-:Y:S01]  /*bf70*/  FADD.FTZ R25, R4, -R39 ;  /* 0x8000002704197221 */ /* 0x000fe20000010000 */
[-CC-:B------:R-:W-:Y:S01]  /*bf80*/  FFMA.FTZ R152, R7, R20.reuse, -R88.reuse ;  /* 0x0000001407987223 */ /* 0x180fe20000010858 */
[-CC-:B------:R-:W-:Y:S01]  /*bf90*/  FFMA.FTZ R155, R11, R20.reuse, -R88.reuse ;  /* 0x000000140b9b7223 */ /* 0x180fe20000010858 */
[-CC-:B------:R-:W-:Y:S01]  /*bfa0*/  FFMA.FTZ R154, R13, R20.reuse, -R88.reuse ;  /* 0x000000140d9a7223 */ /* 0x180fe20000010858 */
[-C--:B------:R-:W-:Y:S01]  /*bfb0*/  FMUL.FTZ R25, R25, R20.reuse ;  /* 0x0000001419197220 */ /* 0x080fe20000410000 */
[-CC-:B------:R-:W-:Y:S01]  /*bfc0*/  FFMA.FTZ R7, R19, R20.reuse, -R88.reuse ;  /* 0x0000001413077223 */ /* 0x180fe20000010858 */
[-CC-:B------:R-:W-:Y:S01]  /*bfd0*/  FFMA.FTZ R182, R99, R20.reuse, -R88.reuse ;  /* 0x0000001463b67223 */ /* 0x180fe20000010858 */
[----:B------:R-:W-:Y:S01]  /*bfe0*/  MUFU.EX2 R152, R152 ;  /* 0x0000009800987308 */ /* 0x000fe20000000800 */
[-CC-:B------:R-:W-:Y:S01]  /*bff0*/  FFMA.FTZ R175, R101, R20.reuse, -R88.reuse ;  /* 0x0000001465af7223 */ /* 0x180fe20000010858 */
[----:B------:R-:W-:Y:S01]  /*c000*/  FFMA.FTZ R180, R105, R20, -R88 ;  /* 0x0000001469b47223 */ /* 0x000fe20000010858 */
[----:B0-----:R-:W-:-:S05]  /*c010*/  FMNMX.FTZ R47, R9, R8, !PT ;  /* 0x00000008092f7209 */ /* 0x001fca0007810000 */
[----:B------:R-:W2:Y:S01]  /*c020*/  MUFU.EX2 R25, R25 ;  /* 0x0000001900197308 */ /* 0x000ea20000000800 */
[-CC-:B------:R-:W-:Y:S01]  /*c030*/  FFMA.FTZ R172, R109, R20.reuse, -R88.reuse ;  /* 0x000000146dac7223 */ /* 0x180fe20000010858 */
[-CC-:B------:R-:W-:Y:S01]  /*c040*/  FFMA.FTZ R169, R111, R20.reuse, -R88.reuse ;  /* 0x000000146fa97223 */ /* 0x180fe20000010858 */
[-CC-:B------:R-:W-:Y:S01]  /*c050*/  FFMA.FTZ R167, R115, R20.reuse, -R88.reuse ;  /* 0x0000001473a77223 */ /* 0x180fe20000010858 */
[-C--:B------:R-:W-:Y:S01]  /*c060*/  FMUL.FTZ R166, R47, R20.reuse ;  /* 0x000000142fa67220 */ /* 0x080fe20000410000 */
[----:B------:R-:W-:Y:S01]  /*c070*/  FADD.FTZ R5, R5, -R47 ;  /* 0x8000002f05057221 */ /* 0x000fe20000010000 */
[-CC-:B------:R-:W-:Y:S01]  /*c080*/  FFMA.FTZ R170, R121, R20.reuse, -R88.reuse ;  /* 0x0000001479aa7223 */ /* 0x180fe20000010858 */
[-C--:B------:R-:W-:Y:S01]  /*c090*/  FFMA.FTZ R164, R123, R20.reuse, -R88 ;  /* 0x000000147ba47223 */ /* 0x080fe20000010858 */
[-CC-:B------:R-:W-:Y:S01]  /*c0a0*/  FFMA.FTZ R185, R6, R20.reuse, -R166.reuse ;  /* 0x0000001406b97223 */ /* 0x180fe200000108a6 */
[----:B------:R-:W-:Y:S01]  /*c0b0*/  FMUL.FTZ R5, R20, R5 ;  /* 0x0000000514057220 */ /* 0x000fe20000410000 */
[-C--:B------:R-:W-:Y:S01]  /*c0c0*/  FFMA.FTZ R188, R3, R20.reuse, -R166 ;  /* 0x0000001403bc7223 */ /* 0x080fe200000108a6 */
        /* <DEDUP_REMOVED lines=11> */
[----:B------:R-:W-:Y:S01]  /*c180*/  MUFU.EX2 R185, R185 ;  /* 0x000000b900b97308 */ /* 0x000fe20000000800 */
[-CC-:B------:R-:W-:Y:S01]  /*c190*/  FFMA.FTZ R6, R29, R20.reuse, -R166.reuse ;  /* 0x000000141d067223 */ /* 0x180fe200000108a6 */
[----:B------:R-:W-:-:S06]  /*c1a0*/  FFMA.FTZ R183, R27, R20, -R166 ;  /* 0x000000141bb77223 */ /* 0x000fcc00000108a6 */
[----:B------:R-:W-:Y:S01]  /*c1b0*/  MUFU.EX2 R153, R153 ;  /* 0x0000009900997308 */ /* 0x000fe20000000800 */
[-CC-:B------:R-:W-:Y:S01]  /*c1c0*/  FFMA.FTZ R181, R37, R20.reuse, -R166.reuse ;  /* 0x0000001425b57223 */ /* 0x180fe200000108a6 */
[----:B------:R-:W3:Y:S04]  /*c1d0*/  LD.E R4, desc[UR48][R16.64+0x230] ;  /* 0x0002303010047980 */ /* 0x000ee8000c101900 */
[----:B------:R-:W4:Y:S02]  /*c1e0*/  LD.E R39, desc[UR48][R16.64+0x278] ;  /* 0x0002783010277980 */ /* 0x000f24000c101900 */
[----:B------:R-:W0:Y:S01]  /*c1f0*/  MUFU.EX2 R88, R5 ;  /* 0x0000000500587308 */ /* 0x000e220000000800 */
[----:B------:R-:W-:-:S07]  /*c200*/  FFMA.FTZ R186, R33, R20, -R166 ;  /* 0x0000001421ba7223 */ /* 0x000fce00000108a6 */
[----:B------:R-:W-:Y:S01]  /*c210*/  MUFU.EX2 R155, R155 ;  /* 0x0000009b009b7308 */ /* 0x000fe20000000800 */
[-CC-:B------:R-:W-:Y:S01]  /*c220*/  FFMA.FTZ R171, R21, R20.reuse, -R166.reuse ;  /* 0x0000001415ab7223 */ /* 0x180fe200000108a6 */
[-CC-:B------:R-:W-:Y:S01]  /*c230*/  FFMA.FTZ R163, R79, R20.reuse, -R166.reuse ;  /* 0x000000144fa37223 */ /* 0x180fe200000108a6 */
[-CC-:B------:R-:W-:Y:S01]  /*c240*/  FFMA.FTZ R177, R31, R20.reuse, -R166.reuse ;  /* 0x000000141fb17223 */ /* 0x180fe200000108a6 */
[----:B------:R-:W-:-:S04]  /*c250*/  FFMA.FTZ R184, R35, R20, -R166 ;  /* 0x0000001423b87223 */ /* 0x000fc800000108a6 */
        /* <DEDUP_REMOVED lines=14> */
[----:B------:R-:W4:Y:S02]  /*c340*/  LD.E R101, desc[UR48][R16.64+0x348] ;  /* 0x0003483010657980 */ /* 0x000f24000c101900 */
[----:B------:R-:W1:Y:S01]  /*c350*/  MUFU.EX2 R6, R6 ;  /* 0x0000000600067308 */ /* 0x000e620000000800 */
[-CC-:B------:R-:W-:Y:S01]  /*c360*/  FFMA.FTZ R21, R87, R20.reuse, -R166.reuse ;  /* 0x0000001457157223 */ /* 0x180fe200000108a6 */
[----:B------:R-:W-:Y:S01]  /*c370*/  FFMA.FTZ R79, R71, R20, -R166 ;  /* 0x00000014474f7223 */ /* 0x000fe200000108a6 */
[----:B--2---:R-:W-:Y:S01]  /*c380*/  FFMA.FTZ R20, R25, R15, R152 ;  /* 0x0000000f19147223 */ /* 0x004fe20000010098 */
[----:B------:R-:W2:Y:S04]  /*c390*/  LD.E R105, desc[UR48][R16.64+0x358] ;  /* 0x0003583010697980 */ /* 0x000ea8000c101900 */
[----:B------:R-:W1:Y:S01]  /*c3a0*/  MUFU.EX2 R183, R183 ;  /* 0x000000b700b77308 */ /* 0x000e620000000800 */
[----:B0-----:R-:W-:Y:S01]  /*c3b0*/  FFMA.FTZ R15, R88, R14, R185 ;  /* 0x0000000e580f7223 */ /* 0x001fe200000100b9 */
[----:B------:R-:W-:Y:S01]  /*c3c0*/  FADD.FTZ R20, R153, R20 ;  /* 0x0000001499147221 */ /* 0x000fe20000010000 */
[----:B------:R-:W2:Y:S05]  /*c3d0*/  LD.E R99, desc[UR48][R16.64+0x368] ;  /* 0x0003683010637980 */ /* 0x000eaa000c101900 */
[----:B------:R-:W0:Y:S01]  /*c3e0*/  MUFU.EX2 R7, R7 ;  /* 0x0000000700077308 */ /* 0x000e220000000800 */
[----:B-1----:R-:W-:-:S07]  /*c3f0*/  FADD.FTZ R15, R188, R15 ;  /* 0x0000000fbc0f7221 */ /* 0x002fce0000010000 */
[----:B------:R-:W-:Y:S08]  /*c400*/  MUFU.EX2 R182, R182 ;  /* 0x000000b600b67308 */ /* 0x000ff00000000800 */
[----:B------:R-:W-:Y:S08]  /*c410*/  MUFU.EX2 R175, R175 ;  /* 0x000000af00af7308 */ /* 0x000ff00000000800 */
[----:B------:R-:W-:Y:S01]  /*c420*/  MUFU.EX2 R180, R180 ;  /* 0x000000b400b47308 */ /* 0x000fe20000000800 */
[----:B------:R1:W-:Y:S04]  /*c430*/  ST.E desc[UR48][R16.64+0x444], R47 ;  /* 0x0004442f10007985 */ /* 0x0003e8000c101930 */
[----:B------:R-:W4:Y:S03]  /*c440*/  LD.E R29, desc[UR48][R16.64+0x248] ;  /* 0x00024830101d7980 */ /* 0x000f26000c101900 */
[----:B------:R-:W1:Y:S01]  /*c450*/  MUFU.EX2 R181, R181 ;  /* 0x000000b500b57308 */ /* 0x000e620000000800 */
[----:B------:R-:W-:Y:S01]  /*c460*/  FADD.FTZ R119, R155, R20 ;  /* 0x000000149b777221 */ /* 0x000fe20000010000 */
[----:B------:R-:W-:Y:S01]  /*c470*/  FADD.FTZ R14, R6, R15 ;  /* 0x0000000f060e7221 */ /* 0x000fe20000010000 */
[----:B------:R-:W2:Y:S04]  /*c480*/  LD.E R33, desc[UR48][R16.64+0x238] ;  /* 0x0002383010217980 */ /* 0x000ea8000c101900 */
[----:B------:R-:W4:Y:S01]  /*c490*/  LD.E R31, desc[UR48][R16.64+0x23c] ;  /* 0x00023c30101f7980 */ /* 0x000f22000c101900 */
[----:B------:R-:W1:Y:S01]  /*c4a0*/  MUFU.EX2 R186, R186 ;  /* 0x000000ba00ba7308 */ /* 0x000e620000000800 */
[----:B------:R-:W-:Y:S01]  /*c4b0*/  FADD.FTZ R20, R154, R119 ;  /* 0x000000779a147221 */ /* 0x000fe20000010000 */
[----:B------:R-:W-:Y:S01]  /*c4c0*/  FADD.FTZ R14, R183, R14 ;  /* 0x0000000eb70e7221 */ /* 0x000fe20000010000 */
[----:B------:R-:W4:Y:S04]  /*c4d0*/  LD.E R27, desc[UR48][R16.64+0x24c] ;  /* 0x00024c30101b7980 */ /* 0x000f28000c101900 */
[----:B------:R-:W4:Y:S01]  /*c4e0*/  LD.E R5, desc[UR48][R16.64+0x258] ;  /* 0x0002583010057980 */ /* 0x000f22000c101900 */
[----:B------:R-:W1:Y:S01]  /*c4f0*/  MUFU.EX2 R177, R177 ;  /* 0x000000b100b17308 */ /* 0x000e620000000800 */
[----:B0-----:R-:W-:Y:S01]  /*c500*/  FADD.FTZ R15, R7, R20 ;  /* 0x00000014070f7221 */ /* 0x001fe20000010000 */
[----:B-1----:R-:W-:Y:S01]  /*c510*/  FADD.FTZ R127, R181, R14 ;  /* 0x0000000eb57f7221 */ /* 0x002fe20000010000 */
[----:B------:R-:W4:Y:S04]  /*c520*/  LD.E R45, desc[UR48][R16.64+0x25c] ;  /* 0x00025c30102d7980 */ /* 0x000f28000c101900 */
[----:B------:R-:W4:Y:S01]  /*c530*/  LD.E R41, desc[UR48][R16.64+0x26c] ;  /* 0x00026c3010297980 */ /* 0x000f22000c101900 */
[----:B------:R-:W0:Y:S01]  /*c540*/  MUFU.EX2 R184, R184 ;  /* 0x000000b800b87308 */ /* 0x000e220000000800 */
[----:B------:R-:W-:Y:S01]  /*c550*/  FADD.FTZ R14, R182, R15 ;  /* 0x0000000fb60e7221 */ /* 0x000fe20000010000 */
[----:B------:R-:W-:Y:S01]  /*c560*/  FADD.FTZ R20, R186, R127 ;  /* 0x0000007fba147221 */ /* 0x000fe20000010000 */
[----:B------:R-:W4:Y:S04]  /*c570*/  LD.E R35, desc[UR48][R16.64+0x27c] ;  /* 0x00027c3010237980 */ /* 0x000f28000c101900 */
[----:B------:R-:W4:Y:S01]  /*c580*/  LD.E R37, desc[UR48][R16.64+0x288] ;  /* 0x0002883010257980 */ /* 0x000f22000c101900 */
[----:B------:R-:W1:Y:S03]  /*c590*/  MUFU.EX2 R172, R172 ;  /* 0x000000ac00ac7308 */ /* 0x000e660000000800 */
[----:B------:R-:W4:Y:S04]  /*c5a0*/  LD.E R57, desc[UR48][R16.64+0x28c] ;  /* 0x00028c3010397980 */ /* 0x000f28000c101900 */
[----:B------:R-:W4:Y:S01]  /*c5b0*/  LD.E R53, desc[UR48][R16.64+0x29c] ;  /* 0x00029c3010357980 */ /* 0x000f22000c101900 */
[----:B------:R-:W1:Y:S01]  /*c5c0*/  MUFU.EX2 R173, R173 ;  /* 0x000000ad00ad7308 */ /* 0x000e620000000800 */
[----:B------:R-:W-:Y:S01]  /*c5d0*/  FADD.FTZ R15, R175, R14 ;  /* 0x0000000eaf0f7221 */ /* 0x000fe20000010000 */
[----:B------:R-:W-:Y:S01]  /*c5e0*/  FADD.FTZ R133, R177, R20 ;  /* 0x00000014b1857221 */ /* 0x000fe20000010000 */
[----:B------:R-:W4:Y:S04]  /*c5f0*/  LD.E R47, desc[UR48][R16.64+0x2a8] ;  /* 0x0002a830102f7980 */ /* 0x000f28000c101900 */
[----:B------:R-:W4:Y:S01]  /*c600*/  LD.E R49, desc[UR48][R16.64+0x2b8] ;  /* 0x0002b83010317980 */ /* 0x000f22000c101900 */
[----:B------:R-:W1:Y:S01]  /*c610*/  MUFU.EX2 R176, R176 ;  /* 0x000000b000b07308 */ /* 0x000e620000000800 */
[----:B------:R-:W-:Y:S01]  /*c620*/  FADD.FTZ R15, R180, R15 ;  /* 0x0000000fb40f7221 */ /* 0x000fe20000010000 */
[----:B0-----:R-:W-:Y:S01]  /*c630*/  FADD.FTZ R14, R184, R133 ;  /* 0x00000085b80e7221 */ /* 0x001fe20000010000 */
[----:B------:R-:W4:Y:S04]  /*c640*/  LD.E R61, desc[UR48][R16.64+0x2e8] ;  /* 0x0002e830103d7980 */ /* 0x000f28000c101900 */
[----:B------:R-:W4:Y:S01]  /*c650*/  LD.E R107, desc[UR48][R16.64+0x34c] ;  /* 0x00034c30106b7980 */ /* 0x000f22000c101900 */
[----:B------:R-:W0:Y:S01]  /*c660*/  MUFU.EX2 R171, R171 ;  /* 0x000000ab00ab7308 */ /* 0x000e220000000800 */
[----:B-1----:R-:W-:Y:S01]  /*c670*/  FADD.FTZ R20, R172, R15 ;  /* 0x0000000fac147221 */ /* 0x002fe20000010000 */
[----:B------:R-:W-:Y:S01]  /*c680*/  FADD.FTZ R15, R173, R14 ;  /* 0x0000000ead0f7221 */ /* 0x000fe20000010000 */
[----:B------:R-:W4:Y:S04]  /*c690*/  LD.E R71, desc[UR48][R16.64+0x2ec] ;  /* 0x0002ec3010477980 */ /* 0x000f28000c101900 */
[----:B------:R-:W4:Y:S01]  /*c6a0*/  LD.E R73, desc[UR48][R16.64+0x2f8] ;  /* 0x0002f83010497980 */ /* 0x000f22000c101900 */
[----:B------:R-:W1:Y:S01]  /*c6b0*/  MUFU.EX2 R174, R174 ;  /* 0x000000ae00ae7308 */ /* 0x000e620000000800 */
[----:B------:R-:W-:-:S02]  /*c6c0*/  FADD.FTZ R14, R176, R15 ;  /* 0x0000000fb00e7221 */ /* 0x000fc40000010000 */
[----:B------:R-:W4:Y:S04]  /*c6d0*/  LD.E R75, desc[UR48][R16.64+0x2fc] ;  /* 0x0002fc30104b7980 */ /* 0x000f28000c101900 */
[----:B------:R-:W4:Y:S01]  /*c6e0*/  LD.E R77, desc[UR48][R16.64+0x308] ;  /* 0x00030830104d7980 */ /* 0x000f22000c101900 */
[----:B0-----:R-:W-:Y:S01]  /*c6f0*/  FADD.FTZ R145, R171, R14 ;  /* 0x0000000eab917221 */ /* 0x001fe20000010000 */
[----:B------:R0:W-:Y:S02]  /*c700*/  MUFU.EX2 R166, R125 ;  /* 0x0000007d00a67308 */ /* 0x0001e40000000800 */
[----:B------:R-:W4:Y:S04]  /*c710*/  LD.E R95, desc[UR48][R16.64+0x30c] ;  /* 0x00030c30105f7980 */ /* 0x000f28000c101900 */
[----:B------:R-:W4:Y:S01]  /*c720*/  LD.E R91, desc[UR48][R16.64+0x318] ;  /* 0x00031830105b7980 */ /* 0x000f22000c101900 */
[----:B-1----:R-:W-:-:S03]  /*c730*/  FADD.FTZ R14, R174, R145 ;  /* 0x00000091ae0e7221 */ /* 0x002fc60000010000 */
        /* <DEDUP_REMOVED lines=14> */
[----:B0-----:R-:W4:Y:S04]  /*c820*/  LD.E R125, desc[UR48][R16.64+0x3ac] ;  /* 0x0003ac30107d7980 */ /* 0x001f28000c101900 */
[----:B------:R-:W4:Y:S04]  /*c830*/  LD.E R127, desc[UR48][R16.64+0x3b8] ;  /* 0x0003b830107f7980 */ /* 0x000f28000c101900 */
[----:B------:R-:W4:Y:S04]  /*c840*/  LD.E R133, desc[UR48][R16.64+0x3cc] ;  /* 0x0003cc3010857980 */ /* 0x000f28000c101900 */
[----:B------:R-:W4:Y:S01]  /*c850*/  LD.E R145, desc[UR48][R16.64+0x3fc] ;  /* 0x0003fc3010917980 */ /* 0x000f22000c101900 */
[----:B------:R-:W0:Y:S08]  /*c860*/  MUFU.EX2 R169, R169 ;  /* 0x000000a900a97308 */ /* 0x000e300000000800 */
[----:B------:R-:W1:Y:S08]  /*c870*/  MUFU.EX2 R167, R167 ;  /* 0x000000a700a77308 */ /* 0x000e700000000800 */
[----:B------:R-:W1:Y:S01]  /*c880*/  MUFU.EX2 R170, R170 ;  /* 0x000000aa00aa7308 */ /* 0x000e620000000800 */
[----:B0-----:R-:W-:-:S07]  /*c890*/  FADD.FTZ R20, R169, R20 ;  /* 0x00000014a9147221 */ /* 0x001fce0000010000 */
[----:B------:R-:W0:Y:S08]  /*c8a0*/  MUFU.EX2 R164, R164 ;  /* 0x000000a400a47308 */ /* 0x000e300000000800 */
[----:B------:R-:W0:Y:S01]  /*c8b0*/  MUFU.EX2 R165, R165 ;  /* 0x000000a500a57308 */ /* 0x000e220000000800 */
[----:B-1----:R-:W-:-:S07]  /*c8c0*/  FADD.FTZ R15, R167, R20 ;  /* 0x00000014a70f7221 */ /* 0x002fce0000010000 */
[----:B------:R-:W1:Y:S08]  /*c8d0*/  MUFU.EX2 R161, R161 ;  /* 0x000000a100a17308 */ /* 0x000e700000000800 */
[----:B------:R-:W3:Y:S01]  /*c8e0*/  MUFU.EX2 R168, R168 ;  /* 0x000000a800a87308 */ /* 0x000ee20000000800 */
[----:B------:R-:W-:-:S07]  /*c8f0*/  FADD.FTZ R15, R170, R15 ;  /* 0x0000000faa0f7221 */ /* 0x000fce0000010000 */
[----:B------:R-:W3:Y:S08]  /*c900*/  MUFU.EX2 R162, R162 ;  /* 0x000000a200a27308 */ /* 0x000ef00000000800 */
[----:B------:R-:W3:Y:S01]  /*c910*/  MUFU.EX2 R163, R163 ;  /* 0x000000a300a37308 */ /* 0x000ee20000000800 */
[----:B0-----:R-:W-:Y:S01]  /*c920*/  FADD.FTZ R20, R164, R15 ;  /* 0x0000000fa4147221 */ /* 0x001fe20000010000 */
[----:B------:R-:W-:-:S06]  /*c930*/  FADD.FTZ R195, R165, R14 ;  /* 0x0000000ea5c37221 */ /* 0x000fcc0000010000 */
[----:B------:R-:W0:Y:S01]  /*c940*/  MUFU.EX2 R159, R159 ;  /* 0x0000009f009f7308 */ /* 0x000e220000000800 */
[----:B-1----:R-:W-:Y:S01]  /*c950*/  FADD.FTZ R203, R161, R20 ;  /* 0x00000014a1cb7221 */ /* 0x002fe20000010000 */
[----:B---3--:R-:W-:-:S06]  /*c960*/  FADD.FTZ R14, R168, R195 ;  /* 0x000000c3a80e7221 */ /* 0x008fcc0000010000 */
[----:B------:R-:W-:Y:S08]  /*c970*/  MUFU.EX2 R19, R19 ;  /* 0x0000001300137308 */ /* 0x000ff00000000800 */
[----:B------:R-:W1:Y:S01]  /*c980*/  MUFU.EX2 R157, R157 ;  /* 0x0000009d009d7308 */ /* 0x000e620000000800 */
[----:B------:R-:W-:Y:S01]  /*c990*/  FADD.FTZ R214, R162, R203 ;  /* 0x000000cba2d67221 */ /* 0x000fe20000010000 */
[----:B------:R-:W-:-:S06]  /*c9a0*/  FADD.FTZ R195, R163, R14 ;  /* 0x0000000ea3c37221 */ /* 0x000fcc0000010000 */
[----:B------:R-:W-:Y:S08]  /*c9b0*/  MUFU.EX2 R156, R156 ;  /* 0x0000009c009c7308 */ /* 0x000ff00000000800 */
[----:B------:R-:W3:Y:S01]  /*c9c0*/  MUFU.EX2 R160, R160 ;  /* 0x000000a000a07308 */ /* 0x000ee20000000800 */
[----:B0-----:R-:W-:Y:S01]  /*c9d0*/  FADD.FTZ R214, R159, R214 ;  /* 0x000000d69fd67221 */ /* 0x001fe20000010000 */
[----:B------:R-:W-:-:S06]  /*c9e0*/  FADD.FTZ R14, R166, R195 ;  /* 0x000000c3a60e7221 */ /* 0x000fcc0000010000 */
[----:B------:R-:W0:Y:S08]  /*c9f0*/  MUFU.EX2 R18, R18 ;  /* 0x0000001200127308 */ /* 0x000e300000000800 */
[----:B------:R-:W0:Y:S01]  /*ca00*/  MUFU.EX2 R21, R21 ;  /* 0x0000001500157308 */ /* 0x000e220000000800 */
[----:B-1----:R-:W-:-:S07]  /*ca10*/  FADD.FTZ R195, R157, R14 ;  /* 0x0000000e9dc37221 */ /* 0x002fce0000010000 */
[----:B------:R-:W1:Y:S08]  /*ca20*/  MUFU.EX2 R13, R13 ;  /* 0x0000000d000d7308 */ /* 0x000e700000000800 */
[----:B------:R-:W2:Y:S01]  /*ca30*/  MUFU.EX2 R158, R158 ;  /* 0x0000009e009e7308 */ /* 0x000ea20000000800 */
[----:B---3--:R-:W-:-:S07]  /*ca40*/  FADD.FTZ R14, R160, R195 ;  /* 0x000000c3a00e7221 */ /* 0x008fce0000010000 */
[----:B------:R-:W3:Y:S08]  /*ca50*/  MUFU.EX2 R11, R11 ;  /* 0x0000000b000b7308 */ /* 0x000ef00000000800 */
[----:B------:R0:W3:Y:S02]  /*ca60*/  MUFU.EX2 R15, R109 ;  /* 0x0000006d000f7308 */ /* 0x0000e40000000800 */
[----:B0-----:R-:W-:-:S06]  /*ca70*/  FADD.FTZ R109, R19, R214 ;  /* 0x000000d6136d7221 */ /* 0x001fcc0000010000 */
[----:B------:R-:W0:Y:S01]  /*ca80*/  MUFU.EX2 R12, R12 ;  /* 0x0000000c000c7308 */ /* 0x000e220000000800 */
[----:B------:R-:W-:-:S07]  /*ca90*/  FADD.FTZ R109, R156, R109 ;  /* 0x0000006d9c6d7221 */ /* 0x000fce0000010000 */
[----:B------:R3:W0:Y:S01]  /*caa0*/  MUFU.EX2 R20, R93 ;  /* 0x0000005d00147308 */ /* 0x0006220000000800 */
[----:B------:R-:W-:Y:S01]  /*cab0*/  FADD.FTZ R214, R18, R109 ;  /* 0x0000006d12d67221 */ /* 0x000fe20000010000 */
[----:B------:R-:W-:-:S06]  /*cac0*/  FADD.FTZ R109, R21, R14 ;  /* 0x0000000e156d7221 */ /* 0x000fcc0000010000 */
[----:B------:R-:W0:Y:S01]  /*cad0*/  MUFU.EX2 R8, R8 ;  /* 0x0000000800087308 */ /* 0x000e220000000800 */
[----:B-1----:R-:W-:Y:S01]  /*cae0*/  FADD.FTZ R214, R13, R214 ;  /* 0x000000d60dd67221 */ /* 0x002fe20000010000 */
[----:B--2---:R-:W-:-:S06]  /*caf0*/  FADD.FTZ R216, R158, R109 ;  /* 0x0000006d9ed87221 */ /* 0x004fcc0000010000 */
[----:B------:R-:W1:Y:S01]  /*cb00*/  MUFU.EX2 R3, R3 ;  /* 0x0000000300037308 */ /* 0x000e620000000800 */
[----:B---3--:R-:W-:Y:S01]  /*cb10*/  FADD.FTZ R93, R11, R214 ;  /* 0x000000d60b5d7221 */ /* 0x008fe20000010000 */
[----:B------:R-:W-:-:S06]  /*cb20*/  FADD.FTZ R109, R15, R216 ;  /* 0x000000d80f6d7221 */ /* 0x000fcc0000010000 */
[----:B------:R-:W2:Y:S01]  /*cb30*/  MUFU.EX2 R14, R79 ;  /* 0x0000004f000e7308 */ /* 0x000ea20000000800 */
[----:B0-----:R-:W-:Y:S01]  /*cb40*/  FADD.FTZ R93, R12, R93 ;  /* 0x0000005d0c5d7221 */ /* 0x001fe20000010000 */
[----:B------:R-:W-:-:S06]  /*cb50*/  FADD.FTZ R214, R20, R109 ;  /* 0x0000006d14d67221 */ /* 0x000fcc0000010000 */
[----:B------:R-:W0:Y:S01]  /*cb60*/  MUFU.EX2 R9, R9 ;  /* 0x0000000900097308 */ /* 0x000e220000000800 */
[----:B------:R-:W-:Y:S01]  /*cb70*/  FADD.FTZ R216, R8, R93 ;  /* 0x0000005d08d87221 */ /* 0x000fe20000010000 */
[----:B-1----:R-:W-:Y:S01]  /*cb80*/  FADD.FTZ R93, R3, R214 ;  /* 0x000000d6035d7221 */ /* 0x002fe20000010000 */
[----:B------:R-:W-:-:S03]  /*cb90*/  FMUL.FTZ R213, R25, R26 ;  /* 0x0000001a19d57220 */ /* 0x000fc60000410000 */
[----:B--2---:R-:W-:Y:S01]  /*cba0*/  FADD.FTZ R93, R14, R93 ;  /* 0x0000005d0e5d7221 */ /* 0x004fe20000010000 */
[----:B------:R-:W-:Y:S01]  /*cbb0*/  FMUL.FTZ R215, R88, R24 ;  /* 0x0000001858d77220 */ /* 0x000fe20000410000 */
[C---:B------:R-:W-:Y:S01]  /*cbc0*/  FMUL.FTZ R79, R25.reuse, R4 ;  /* 0x00000004194f7220 */ /* 0x040fe20000410000 */
[----:B------:R-:W-:Y:S02]  /*cbd0*/  FMUL.FTZ R195, R25, R28 ;  /* 0x0000001c19c37220 */ /* 0x000fe40000410000 */
[----:B------:R1:W-:Y:S01]  /*cbe0*/  ST.E desc[UR48][R16.64+0x454], R93 ;  /* 0x0004545d10007985 */ /* 0x0003e2000c101930 */
[----:B0-----:R-:W-:-:S03]  /*cbf0*/  FADD.FTZ R109, R9, R216 ;  /* 0x000000d8096d7221 */ /* 0x001fc60000010000 */
[----:B------:R0:W-:Y:S01]  /*cc00*/  ST.E desc[UR48][R16.64+0x424], R213 ;  /* 0x000424d510007985 */ /* 0x0001e2000c101930 */
[C---:B------:R-:W-:Y:S01]  /*cc10*/  FMUL.FTZ R203, R25.reuse, R30 ;  /* 0x0000001e19cb7220 */ /* 0x040fe20000410000 */
[C---:B------:R-:W-:Y:S01]  /*cc20*/  FMUL.FTZ R211, R25.reuse, R32 ;  /* 0x0000002019d37220 */ /* 0x040fe20000410000 */
[C---:B-1----:R-:W-:Y:S01]  /*cc30*/  FMUL.FTZ R93, R25.reuse, R36 ;  /* 0x00000024195d7220 */ /* 0x042fe20000410000 */
[----:B------:R1:W-:Y:S01]  /*cc40*/  ST.E desc[UR48][R16.64+0x450], R109 ;  /* 0x0004506d10007985 */ /* 0x0003e2000c101930 */
[C---:B------:R-:W-:Y:S01]  /*cc50*/  FMUL.FTZ R217, R25.reuse, R44 ;  /* 0x0000002c19d97220 */ /* 0x040fe20000410000 */
[C---:B0-----:R-:W-:Y:S02]  /*cc60*/  FMUL.FTZ R213, R25.reuse, R40 ;  /* 0x0000002819d57220 */ /* 0x041fe40000410000 */
[----:B------:R0:W-:Y:S04]  /*cc70*/  ST.E desc[UR48][R16.64+0x42c], R215 ;  /* 0x00042cd710007985 */ /* 0x0001e8000c101930 */
[----:B------:R2:W-:Y:S04]  /*cc80*/  ST.E desc[UR48][R16.64+0x230], R79 ;  /* 0x0002304f10007985 */ /* 0x0005e8000c101930 */
[----:B------:R3:W-:Y:S01]  /*cc90*/  ST.E desc[UR48][R16.64+0x234], R195 ;  /* 0x000234c310007985 */ /* 0x0007e2000c101930 */
[----:B-1----:R-:W-:-:S03]  /*cca0*/  FMUL.FTZ R109, R25, R34 ;  /* 0x00000022196d7220 */ /* 0x002fc60000410000 */
[----:B------:R1:W-:Y:S01]  /*ccb0*/  ST.E desc[UR48][R16.64+0x254], R93 ;  /* 0x0002545d10007985 */ /* 0x0003e2000c101930 */
[C---:B0-----:R-:W-:Y:S01]  /*ccc0*/  FMUL.FTZ R215, R25.reuse, R38 ;  /* 0x0000002619d77220 */ /* 0x041fe20000410000 */
[C---:B--2---:R-:W-:Y:S01]  /*ccd0*/  FMUL.FTZ R79, R25.reuse, R46 ;  /* 0x0000002e194f7220 */ /* 0x044fe20000410000 */
[C---:B---3--:R-:W-:Y:S01]  /*cce0*/  FMUL.FTZ R195, R25.reuse, R42 ;  /* 0x0000002a19c37220 */ /* 0x048fe20000410000 */
[C---:B-1----:R-:W-:Y:S01]  /*ccf0*/  FMUL.FTZ R93, R25.reuse, R48 ;  /* 0x00000030195d7220 */ /* 0x042fe20000410000 */
[----:B------:R0:W-:Y:S01]  /*cd00*/  ST.E desc[UR48][R16.64+0x240], R203 ;  /* 0x000240cb10007985 */ /* 0x0001e2000c101930 */
[----:B------:R-:W-:-:S03]  /*cd10*/  FMUL.FTZ R219, R25, R56 ;  /* 0x0000003819db7220 */ /* 0x000fc60000410000 */
        /* <DEDUP_REMOVED lines=13> */
[C---:B-1----:R-:W-:Y:S01]  /*cdf0*/  FMUL.FTZ R195, R25.reuse, R64 ;  /* 0x0000004019c37220 */ /* 0x042fe20000410000 */
[C---:B--2---:R-:W-:Y:S01]  /*ce00*/  FMUL.FTZ R215, R25.reuse, R62 ;  /* 0x0000003e19d77220 */ /* 0x044fe20000410000 */
[C---:B---3--:R-:W-:Y:S01]  /*ce10*/  FMUL.FTZ R217, R25.reuse, R66 ;  /* 0x0000004219d97220 */ /* 0x048fe20000410000 */
[C---:B0-----:R-:W-:Y:S01]  /*ce20*/  FMUL.FTZ R93, R25.reuse, R72 ;  /* 0x00000048195d7220 */ /* 0x041fe20000410000 */
        /* <DEDUP_REMOVED lines=59> */
[----:B-1----:R-:W-:Y:S01]  /*d1e0*/  FMUL.FTZ R93, R25, R138 ;  /* 0x0000008a195d7220 */ /* 0x002fe20000410000 */
[----:B------:R0:W-:Y:S01]  /*d1f0*/  ST.E desc[UR48][R16.64+0x380], R109 ;  /* 0x0003806d10007985 */ /* 0x0001e2000c101930 */
[C---:B------:R-:W-:Y:S01]  /*d200*/  FMUL.FTZ R33, R88.reuse, R33 ;  /* 0x0000002158217220 */ /* 0x040fe20000410000 */
[C---:B----4-:R-:W-:Y:S02]  /*d210*/  FMUL.FTZ R31, R88.reuse, R31 ;  /* 0x0000001f581f7220 */ /* 0x050fe40000410000 */
[----:B------:R1:W-:Y:S01]  /*d220*/  ST.E desc[UR48][R16.64+0x384], R203 ;  /* 0x000384cb10007985 */ /* 0x0003e2000c101930 */
[C---:B------:R-:W-:Y:S01]  /*d230*/  FMUL.FTZ R29, R88.reuse, R29 ;  /* 0x0000001d581d7220 */ /* 0x040fe20000410000 */
[----:B------:R-:W-:-:S02]  /*d240*/  FMUL.FTZ R27, R88, R27 ;  /* 0x0000001b581b7220 */ /* 0x000fc40000410000 */
[----:B------:R2:W-:Y:S01]  /*d250*/  ST.E desc[UR48][R16.64+0x390], R211 ;  /* 0x000390d310007985 */ /* 0x0005e2000c101930 */
[C---:B------:R-:W-:Y:S01]  /*d260*/  FMUL.FTZ R5, R88.reuse, R5 ;  /* 0x0000000558057220 */ /* 0x040fe20000410000 */
[C---:B------:R-:W-:Y:S02]  /*d270*/  FMUL.FTZ R45, R88.reuse, R45 ;  /* 0x0000002d582d7220 */ /* 0x040fe40000410000 */
[----:B------:R3:W-:Y:S01]  /*d280*/  ST.E desc[UR48][R16.64+0x394], R219 ;  /* 0x000394db10007985 */ /* 0x0007e2000c101930 */
[C---:B0-----:R-:W-:Y:S01]  /*d290*/  FMUL.FTZ R109, R25.reuse, R130 ;  /* 0x00000082196d7220 */ /* 0x041fe20000410000 */
[C---:B------:R-:W-:Y:S02]  /*d2a0*/  FMUL.FTZ R43, R88.reuse, R43 ;  /* 0x0000002b582b7220 */ /* 0x040fe40000410000 */
[----:B------:R0:W-:Y:S01]  /*d2b0*/  ST.E desc[UR48][R16.64+0x3a0], R79 ;  /* 0x0003a04f10007985 */ /* 0x0001e2000c101930 */
[----:B-1----:R-:W-:Y:S01]  /*d2c0*/  FMUL.FTZ R203, R25, R136 ;  /* 0x0000008819cb7220 */ /* 0x002fe20000410000 */
[----:B------:R-:W-:-:S02]  /*d2d0*/  FMUL.FTZ R41, R88, R41 ;  /* 0x0000002958297220 */ /* 0x000fc40000410000 */
[----:B------:R1:W-:Y:S01]  /*d2e0*/  ST.E desc[UR48][R16.64+0x3a4], R195 ;  /* 0x0003a4c310007985 */ /* 0x0003e2000c101930 */
[C---:B--2---:R-:W-:Y:S01]  /*d2f0*/  FMUL.FTZ R211, R25.reuse, R134 ;  /* 0x0000008619d37220 */ /* 0x044fe20000410000 */
[C---:B------:R-:W-:Y:S02]  /*d300*/  FMUL.FTZ R39, R88.reuse, R39 ;  /* 0x0000002758277220 */ /* 0x040fe40000410000 */
[----:B------:R2:W-:Y:S01]  /*d310*/  ST.E desc[UR48][R16.64+0x3b0], R213 ;  /* 0x0003b0d510007985 */ /* 0x0005e2000c101930 */
[C---:B---3--:R-:W-:Y:S01]  /*d320*/  FMUL.FTZ R219, R25.reuse, R132 ;  /* 0x0000008419db7220 */ /* 0x048fe20000410000 */
[C---:B------:R-:W-:Y:S02]  /*d330*/  FMUL.FTZ R35, R88.reuse, R35 ;  /* 0x0000002358237220 */ /* 0x040fe40000410000 */
[----:B------:R3:W-:Y:S01]  /*d340*/  ST.E desc[UR48][R16.64+0x3b4], R215 ;  /* 0x0003b4d710007985 */ /* 0x0007e2000c101930 */
[----:B0-----:R-:W-:Y:S01]  /*d350*/  FMUL.FTZ R79, R25, R146 ;  /* 0x00000092194f7220 */ /* 0x001fe20000410000 */
[----:B------:R-:W-:-:S02]  /*d360*/  FMUL.FTZ R37, R88, R37 ;  /* 0x0000002558257220 */ /* 0x000fc40000410000 */
[----:B------:R0:W-:Y:S01]  /*d370*/  ST.E desc[UR48][R16.64+0x3c0], R217 ;  /* 0x0003c0d910007985 */ /* 0x0001e2000c101930 */
[C---:B-1----:R-:W-:Y:S01]  /*d380*/  FMUL.FTZ R195, R25.reuse, R140 ;  /* 0x0000008c19c37220 */ /* 0x042fe20000410000 */
[C---:B------:R-:W-:Y:S02]  /*d390*/  FMUL.FTZ R57, R88.reuse, R57 ;  /* 0x0000003958397220 */ /* 0x040fe40000410000 */
[----:B------:R1:W-:Y:S01]  /*d3a0*/  ST.E desc[UR48][R16.64+0x3c4], R93 ;  /* 0x0003c45d10007985 */ /* 0x0003e2000c101930 */
[C---:B--2---:R-:W-:Y:S01]  /*d3b0*/  FMUL.FTZ R213, R25.reuse, R144 ;  /* 0x0000009019d57220 */ /* 0x044fe20000410000 */
[C---:B------:R-:W-:Y:S01]  /*d3c0*/  FMUL.FTZ R55, R88.reuse, R55 ;  /* 0x0000003758377220 */ /* 0x040fe20000410000 */
[C---:B------:R-:W-:Y:S01]  /*d3d0*/  FMUL.FTZ R53, R88.reuse, R53 ;  /* 0x0000003558357220 */ /* 0x040fe20000410000 */
[C---:B---3--:R-:W-:Y:S01]  /*d3e0*/  FMUL.FTZ R215, R25.reuse, R142 ;  /* 0x0000008e19d77220 */ /* 0x048fe20000410000 */
[C---:B------:R-:W-:Y:S01]  /*d3f0*/  FMUL.FTZ R47, R88.reuse, R47 ;  /* 0x0000002f582f7220 */ /* 0x040fe20000410000 */
[C---:B------:R-:W-:Y:S01]  /*d400*/  FMUL.FTZ R51, R88.reuse, R51 ;  /* 0x0000003358337220 */ /* 0x040fe20000410000 */
[C---:B------:R-:W-:Y:S01]  /*d410*/  FMUL.FTZ R49, R88.reuse, R49 ;  /* 0x0000003158317220 */ /* 0x040fe20000410000 */
[C---:B0-----:R-:W-:Y:S01]  /*d420*/  FMUL.FTZ R217, R25.reuse, R212 ;  /* 0x000000d419d97220 */ /* 0x041fe20000410000 */
[C---:B------:R-:W-:Y:S01]  /*d430*/  FMUL.FTZ R69, R88.reuse, R69 ;  /* 0x0000004558457220 */ /* 0x040fe20000410000 */
[C---:B------:R-:W-:Y:S01]  /*d440*/  FMUL.FTZ R67, R88.reuse, R67 ;  /* 0x0000004358437220 */ /* 0x040fe20000410000 */
[C---:B------:R-:W-:Y:S01]  /*d450*/  FMUL.FTZ R59, R88.reuse, R59 ;  /* 0x0000003b583b7220 */ /* 0x040fe20000410000 */
[C---:B-1----:R-:W-:Y:S01]  /*d460*/  FMUL.FTZ R93, R25.reuse, R150 ;  /* 0x00000096195d7220 */ /* 0x042fe20000410000 */
        /* <DEDUP_REMOVED lines=69> */
[----:B------:R3:W-:Y:S04]  /*d8c0*/  ST.E desc[UR48][R16.64+0x2a8], R47 ;  /* 0x0002a82f10007985 */ /* 0x0007e8000c101930 */
[----:B------:R-:W-:Y:S04]  /*d8d0*/  ST.E desc[UR48][R16.64+0x2ac], R51 ;  /* 0x0002ac3310007985 */ /* 0x000fe8000c101930 */
[----:B------:R4:W-:Y:S04]  /*d8e0*/  ST.E desc[UR48][R16.64+0x2b8], R49 ;  /* 0x0002b83110007985 */ /* 0x0009e8000c101930 */
[----:B------:R-:W-:Y:S04]  /*d8f0*/  ST.E desc[UR48][R16.64+0x2bc], R69 ;  /* 0x0002bc4510007985 */ /* 0x000fe8000c101930 */
[----:B------:R-:W-:Y:S04]  /*d900*/  ST.E desc[UR48][R16.64+0x2c8], R67 ;  /* 0x0002c84310007985 */ /* 0x000fe8000c101930 */
[----:B------:R4:W-:Y:S04]  /*d910*/  ST.E desc[UR48][R16.64+0x2cc], R59 ;  /* 0x0002cc3b10007985 */ /* 0x0009e8000c101930 */
[----:B------:R-:W-:Y:S04]  /*d920*/  ST.E desc[UR48][R16.64+0x2d8], R65 ;  /* 0x0002d84110007985 */ /* 0x000fe8000c101930 */
[----:B------:R-:W-:Y:S04]  /*d930*/  ST.E desc[UR48][R16.64+0x2dc], R63 ;  /* 0x0002dc3f10007985 */ /* 0x000fe8000c101930 */
[----:B------:R4:W-:Y:S04]  /*d940*/  ST.E desc[UR48][R16.64+0x2e8], R61 ;  /* 0x0002e83d10007985 */ /* 0x0009e8000c101930 */
        /* <DEDUP_REMOVED lines=35> */
[----:B------:R-:W-:Y:S04]  /*db80*/  ST.E desc[UR48][R16.64+0x408], R189 ;  /* 0x000408bd10007985 */ /* 0x000fe8000c101930 */
[----:B------:R4:W-:Y:S04]  /*db90*/  ST.E desc[UR48][R16.64+0x40c], R147 ;  /* 0x00040c9310007985 */ /* 0x0009e8000c101930 */
[----:B------:R-:W-:Y:S04]  /*dba0*/  ST.E desc[UR48][R16.64+0x418], R187 ;  /* 0x000418bb10007985 */ /* 0x000fe8000c101930 */
[----:B------:R-:W-:Y:S04]  /*dbb0*/  ST.E desc[UR48][R16.64+0x41c], R151 ;  /* 0x00041c9710007985 */ /* 0x000fe8000c101930 */
[----:B------:R4:W-:Y:S01]  /*dbc0*/  ST.E desc[UR48][R16.64+0x428], R149 ;  /* 0x0004289510007985 */ /* 0x0009e2000c101930 */
[----:B------:R1:W-:Y:S06]  /*dbd0*/  BAR.SYNC.DEFER_BLOCKING R205, 0x100 ;  /* 0x000400cd0000751d */ /* 0x0003ec0000010000 */
[----:B0-----:R-:W4:Y:S04]  /*dbe0*/  LD.E R5, desc[UR48][R16.64+0x230] ;  /* 0x0002303010057980 */ /* 0x001f28000c101900 */
[----:B------:R-:W4:Y:S04]  /*dbf0*/  LD.E R25, desc[UR48][R16.64+0x234] ;  /* 0x0002343010197980 */ /* 0x000f28000c101900 */
[----:B------:R-:W4:Y:S04]  /*dc00*/  LD.E R27, desc[UR48][R16.64+0x238] ;  /* 0x00023830101b7980 */ /* 0x000f28000c101900 */
[----:B------:R-:W4:Y:S04]  /*dc10*/  LD.E R29, desc[UR48][R16.64+0x23c] ;  /* 0x00023c30101d7980 */ /* 0x000f28000c101900 */
[----:B------:R-:W4:Y:S04]  /*dc20*/  LD.E R31, desc[UR48][R16.64+0x240] ;  /* 0x00024030101f7980 */ /* 0x000f28000c101900 */
[----:B------:R-:W4:Y:S04]  /*dc30*/  LD.E R33, desc[UR48][R16.64+0x244] ;  /* 0x0002443010217980 */ /* 0x000f28000c101900 */
[----:B-1----:R-:W4:Y:S04]  /*dc40*/  LD.E R35, desc[UR48][R16.64+0x248] ;  /* 0x0002483010237980 */ /* 0x002f28000c101900 */
[----:B--2---:R-:W2:Y:S04]  /*dc50*/  LD.E R37, desc[UR48][R16.64+0x24c] ;  /* 0x00024c3010257980 */ /* 0x004ea8000c101900 */
[----:B------:R-:W2:Y:S04]  /*dc60*/  LD.E R39, desc[UR48][R16.64+0x250] ;  /* 0x0002503010277980 */ /* 0x000ea8000c101900 */
[----:B------:R-:W2:Y:S04]  /*dc70*/  LD.E R41, desc[UR48][R16.64+0x254] ;  /* 0x0002543010297980 */ /* 0x000ea8000c101900 */
[----:B------:R-:W2:Y:S04]  /*dc80*/  LD.E R43, desc[UR48][R16.64+0x258] ;  /* 0x00025830102b7980 */ /* 0x000ea8000c101900 */
[----:B------:R-:W2:Y:S04]  /*dc90*/  LD.E R45, desc[UR48][R16.64+0x25c] ;  /* 0x00025c30102d7980 */ /* 0x000ea8000c101900 */
[----:B---3--:R-:W3:Y:S04]  /*dca0*/  LD.E R47, desc[UR48][R16.64+0x260] ;  /* 0x00026030102f7980 */ /* 0x008ee8000c101900 */
        /* <DEDUP_REMOVED lines=128> */
[----:B----4-:R-:W-:Y:S04]  /*e4b0*/  ST.E desc[UR48][R16.64+0x264], R49 ;  /* 0x0002643110007985 */ /* 0x010fe8000c101930 */
        /* <DEDUP_REMOVED lines=114> */
[----:B0-----:R-:W4:Y:S04]  /*ebe0*/  LD.E R187, desc[UR48][R16.64+0x218] ;  /* 0x0002183010bb7980 */ /* 0x001f28000c101900 */
[----:B-1----:R-:W4:Y:S04]  /*ebf0*/  LD.E.64 R4, desc[UR48][R16.64+0xa8] ;  /* 0x0000a83010047980 */ /* 0x002f28000c101b00 */
[----:B------:R-:W4:Y:S04]  /*ec00*/  LDL R189, [R1+0x88] ;  /* 0x0000880001bd7983 */ /* 0x000f280000100800 */
[----:B--2---:R-:W2:Y:S04]  /*ec10*/  LD.E R24, desc[UR48][R16.64+0x230] ;  /* 0x0002303010187980 */ /* 0x004ea8000c101900 */
[----:B------:R-:W2:Y:S04]  /*ec20*/  LD.E R25, desc[UR48][R16.64+0x234] ;  /* 0x0002343010197980 */ /* 0x000ea8000c101900 */
[----:B---3--:R-:W2:Y:S04]  /*ec30*/  LD.E R26, desc[UR48][R16.64+0x238] ;  /* 0x00023830101a7980 */ /* 0x008ea8000c101900 */
[----:B------:R-:W2:Y:S04]  /*ec40*/  LD.E R27, desc[UR48][R16.64+0x23c] ;  /* 0x00023c30101b7980 */ /* 0x000ea8000c101900 */
[----:B----4-:R-:W2:Y:S04]  /*ec50*/  LD.E R28, desc[UR48][R16.64+0x240] ;  /* 0x00024030101c7980 */ /* 0x010ea8000c101900 */
        /* <DEDUP_REMOVED lines=124> */
[----:B------:R-:W-:-:S02]  /*f420*/  ISETP.NE.U32.AND P2, PT, R189, RZ, PT ;  /* 0x000000ffbd00720c */ /* 0x000fc40003f45070 */
[----:B------:R-:W-:Y:S02]  /*f430*/  R2UR UR7, R5 ;  /* 0x00000000050772ca */ /* 0x000fe400000e0000 */
[----:B------:R-:W-:Y:S02]  /*f440*/  R2UR UR6, R4 ;  /* 0x00000000040672ca */ /* 0x000fe400000e0000 */
[----:B------:R-:W-:Y:S02]  /*f450*/  F2FP.F16.F32.PACK_AB R152, R153, R152 ;  /* 0x000000989998723e */ /* 0x000fe400000000ff */
[----:B------:R-:W-:Y:S02]  /*f460*/  F2FP.F16.F32.PACK_AB R154, R154, R155 ;  /* 0x0000009b9a9a723e */ /* 0x000fe400000000ff */
[----:B------:R-:W-:Y:S02]  /*f470*/  F2FP.F16.F32.PACK_AB R153, R188, R185 ;  /* 0x000000b9bc99723e */ /* 0x000fe400000000ff */
[----:B------:R-:W-:Y:S01]  /*f480*/  F2FP.F16.F32.PACK_AB R155, R183, R6 ;  /* 0x00000006b79b723e */ /* 0x000fe200000000ff */
[----:B------:R-:W-:Y:S01]  /*f490*/  VOTEU.ANY UP0, P2 ;  /* 0x00000000003f7886 */ /* 0x000fe20001000100 */
[----:B------:R-:W-:-:S02]  /*f4a0*/  VIADD R6, R4, 0x80 ;  /* 0x0000008004067836 */ /* 0x000fc40000000000 */
[----:B--2---:R-:W-:-:S06]  /*f4b0*/  WARPGROUP.ARRIVE ;  /* 0x00000000000079c5 */ /* 0x004fcc0000000000 */
[----:B------:R-:W-:Y:S01]  /*f4c0*/  HGMMA.64x256x16.F32 R24, R152, gdesc[UR4].tnspB, R24, UP0, gsb0 ;  /* 0x43e0000498187df0 */ /* 0x000fe2000b800818 */
[----:B------:R-:W-:Y:S01]  /*f4d0*/  R2UR UR6, R6 ;  /* 0x00000000060672ca */ /* 0x000fe200000e0000 */
[----:B------:R-:W-:Y:S01]  /*f4e0*/  VIADD R6, R4, 0x100 ;  /* 0x0000010004067836 */ /* 0x000fe20000000000 */
[----:B------:R-:W-:Y:S02]  /*f4f0*/  WARPGROUP.DEPBAR.LE gsb0, 0x0 ;  /* 0x00008000000079c5 */ /* 0x000fe40000010000 */
[----:B------:R-:W-:Y:S01]  /*f500*/  F2FP.F16.F32.PACK_AB R152, R182, R7 ;  /* 0x00000007b698723e */ /* 0x000fe200000000ff */
[----:B------:R-:W-:Y:S01]  /*f510*/  IMAD.MOV.U32 R7, RZ, RZ, R5 ;  /* 0x000000ffff077224 */ /* 0x000fe200078e0005 */
[----:B------:R-:W-:-:S04]  /*f520*/  F2FP.F16.F32.PACK_AB R153, R186, R181 ;  /* 0x000000b5ba99723e */ /* 0x000fc800000000ff */
[----:B------:R-:W-:Y:S02]  /*f530*/  R2UR UR7, R7 ;  /* 0x00000000070772ca */ /* 0x000fe400000e0000 */
[----:B------:R-:W-:Y:S02]  /*f540*/  F2FP.F16.F32.PACK_AB R154, R180, R175 ;  /* 0x000000afb49a723e */ /* 0x000fe400000000ff */
[----:B------:R-:W-:Y:S01]  /*f550*/  F2FP.F16.F32.PACK_AB R155, R184, R177 ;  /* 0x000000b1b89b723e */ /* 0x000fe200000000ff */
        /* <DEDUP_REMOVED lines=130> */
[----:B------:R-:W-:Y:S01]  /*fd80*/  IMAD.MOV.U32 R7, RZ, RZ, R5 ;  /* 0x000000ffff077224 */ /* 0x000fe200078e0005 */
[----:B------:R-:W-:-:S04]  /*fd90*/  R2UR UR6, R6 ;  /* 0x00000000060672ca */ /* 0x000fc800000e0000 */
[----:B------:R-:W-:Y:S01]  /*fda0*/  R2UR UR7, R7 ;  /* 0x00000000070772ca */ /* 0x000fe200000e0000 */
[----:B------:R-:W-:Y:S01]  /*fdb0*/  STL [R1+0x88], R0 ;  /* 0x0000880001007387 */ /* 0x000fe20000100800 */
[----:B------:R-:W-:Y:S02]  /*fdc0*/  VIADD R6, R4, 0x180 ;  /* 0x0000018004067836 */ /* 0x000fe40000000000 */
[----:B------:R-:W-:Y:S01]  /*fdd0*/  IMAD.MOV.U32 R7, RZ, RZ, R5 ;  /* 0x000000ffff077224 */ /* 0x000fe200078e0005 */
[----:B------:R-:W-:Y:S02]  /*fde0*/  WARPGROUP.DEPBAR.LE gsb0, 0x0 ;  /* 0x00008000000079c5 */ /* 0x000fe40000010000 */
[----:B------:R-:W-:Y:S02]  /*fdf0*/  F2FP.F16.F32.PACK_AB R152, R169, R172 ;  /* 0x000000aca998723e */ /* 0x000fe400000000ff */
[----:B------:R-:W-:Y:S02]  /*fe00*/  F2FP.F16.F32.PACK_AB R153, R176, R173 ;  /* 0x000000adb099723e */ /* 0x000fe400000000ff */
[----:B------:R-:W-:-:S02]  /*fe10*/  F2FP.F16.F32.PACK_AB R154, R170, R167 ;  /* 0x000000a7aa9a723e */ /* 0x000fc400000000ff */
        /* <DEDUP_REMOVED lines=133> */
[----:B------:R-:W-:Y:S01]  /*10670*/  STL [R1+0x88], R0 ;  /* 0x0000880001007387 */ /* 0x000fe20000100800 */
[----:B------:R-:W-:Y:S02]  /*10680*/  VIADD R6, R4, 0x200 ;  /* 0x0000020004067836 */ /* 0x000fe40000000000 */
[----:B------:R-:W-:Y:S01]  /*10690*/  IMAD.MOV.U32 R7, RZ, RZ, R5 ;  /* 0x000000ffff077224 */ /* 0x000fe200078e0005 */
[----:B------:R-:W-:Y:S02]  /*106a0*/  WARPGROUP.DEPBAR.LE gsb0, 0x0 ;  /* 0x00008000000079c5 */ /* 0x000fe40000010000 */
[----:B------:R-:W-:-:S02]  /*106b0*/  F2FP.F16.F32.PACK_AB R152, R161, R164 ;  /* 0x000000a4a198723e */ /* 0x000fc400000000ff */
[----:B------:R-:W-:Y:S02]  /*106c0*/  F2FP.F16.F32.PACK_AB R153, R168, R165 ;  /* 0x000000a5a899723e */ /* 0x000fe400000000ff */
        /* <DEDUP_REMOVED lines=135> */
[----:B------:R-:W-:Y:S01]  /*10f40*/  VIADD R4, R4, 0x280 ;  /* 0x0000028004047836 */ /* 0x000fe20000000000 */
[----:B------:R-:W-:Y:S02]  /*10f50*/  WARPGROUP.DEPBAR.LE gsb0, 0x0 ;  /* 0x00008000000079c5 */ /* 0x000fe40000010000 */
[----:B------:R-:W-:Y:S02]  /*10f60*/  F2FP.F16.F32.PACK_AB R152, R156, R19 ;  /* 0x000000139c98723e */ /* 0x000fe400000000ff */
[----:B------:R-:W-:-:S02]  /*10f70*/  F2FP.F16.F32.PACK_AB R153, R160, R157 ;  /* 0x0000009da099723e */ /* 0x000fc400000000ff */
        /* <DEDUP_REMOVED lines=270> */
[----:B------:R-:W-:Y:S02]  /*12060*/  STL [R1+0x88], R0 ;  /* 0x0000880001007387 */ /* 0x000fe40000100800 */
[----:B------:R-:W-:Y:S02]  /*12070*/  WARPGROUP.DEPBAR.LE gsb0, 0x0 ;  /* 0x00008000000079c5 */ /* 0x000fe40000010000 */
[----:B------:R-:W-:Y:S04]  /*12080*/  ST.E desc[UR48][R16.64+0x230], R24 ;  /* 0x0002301810007985 */ /* 0x000fe8000c101930 */
[----:B------:R0:W-:Y:S04]  /*12090*/  ST.E desc[UR48][R16.64+0x234], R25 ;  /* 0x0002341910007985 */ /* 0x0001e8000c101930 */
        /* <DEDUP_REMOVED lines=126> */
[----:B------:R4:W-:Y:S04]  /*12880*/  STL [R1+0x88], R0 ;  /* 0x0000880001007387 */ /* 0x0009e80000100800 */
        /* <DEDUP_REMOVED lines=10> */
[----:B-1----:R-:W4:Y:S04]  /*12930*/  LD.E R27, desc[UR48][R16.64+0x258] ;  /* 0x00025830101b7980 */ /* 0x002f28000c101900 */
[----:B--2---:R-:W2:Y:S04]  /*12940*/  LD.E R29, desc[UR48][R16.64+0x25c] ;  /* 0x00025c30101d7980 */ /* 0x004ea8000c101900 */
        /* <DEDUP_REMOVED lines=127> */
[----:B--2---:R0:W-:Y:S04]  /*13140*/  ST.E desc[UR48][R16.64+0x25c], R29 ;  /* 0x00025c1d10007985 */ /* 0x0041e8000c101930 */
[----:B---3--:R0:W-:Y:S04]  /*13150*/  ST.E desc[UR48][R16.64+0x260], R31 ;  /* 0x0002601f10007985 */ /* 0x0081e8000c101930 */
        /* <DEDUP_REMOVED lines=115> */
[----:B------:R-:W-:Y:S04]  /*13890*/  BSSY B0, `(.L_x_11323) ;  /* 0x0000008000007945 */ /* 0x000fe80003800000 */
[----:B------:R-:W-:Y:S05]  /*138a0*/  @P0 BRA `(.L_x_11324) ;  /* 0x0000000000180947 */ /* 0x000fea0003800000 */
[----:B0-----:R-:W2:Y:S04]  /*138b0*/  LDL.64 R4, [R1+0x68] ;  /* 0x0000680001047983 */ /* 0x001ea80000100a00 */
[----:B------:R-:W3:Y:S01]  /*138c0*/  LD.E R0, desc[UR48][R16.64+0x218] ;  /* 0x0002183010007980 */ /* 0x000ee2000c101900 */
[----:B--2---:R-:W-:-:S05]  /*138d0*/  MOV R3, R4 ;  /* 0x0000000400037202 */ /* 0x004fca0000000f00 */
[----:B---3--:R-:W-:-:S05]  /*138e0*/  IMAD R0, R0, 0x8, R3 ;  /* 0x0000000800007824 */ /* 0x008fca00078e0203 */
[----:B------:R-:W-:-:S04]  /*138f0*/  PRMT R0, RZ, 0x654, R0 ;  /* 0x00000654ff007816 */ /* 0x000fc80000000000 */
[----:B------:R1:W-:Y:S03]  /*13900*/  SYNCS.ARRIVE.TRANS64.RED.A1T0 RZ, [R0+URZ], RZ ;  /* 0x000000ff00ff79a7 */ /* 0x0003e6000810043f */
.L_x_11324:
[----:B------:R-:W-:Y:S05]  /*13910*/  BSYNC B0 ;  /* 0x0000000000007941 */ /* 0x000fea0003800000 */
.L_x_11323:
[----:B------:R-:W-:Y:S05]  /*13920*/  @P1 BRA `(.L_x_11325) ;  /* 0xffffff60008c1947 */ /* 0x000fea000383ffff */
.L_x_11308:
[----:B------:R-:W-:-:S13]  /*13930*/  ISETP.GE.AND P1, PT, R10, UR43, PT ;  /* 0x0000002b0a007c0c */ /* 0x000fda000bf26270 */
[----:B------:R-:W-:Y:S05]  /*13940*/  @!P1 BRA `(.L_x_11326) ;  /* 0x000000b000989947 */ /* 0x000fea0003800000 */
[----:B0-----:R0:W5:Y:S02]  /*13950*/  LDL.64 R2, [R1+0x178] ;  /* 0x0001780001027983 */ /* 0x0011640000100a00 */
.L_x_11357:
[----:B0----5:R-:W2:Y:S04]  /*13960*/  LD.E R5, desc[UR48][R2.64] ;  /* 0x0000003002057980 */ /* 0x021ea8000c101900 */
        /* <DEDUP_REMOVED lines=13> */
[----:B------:R-:W-:Y:S05]  /*13a40*/  YIELD ;  /* 0x0000000000007946 */ /* 0x000fea0003800000 */
[----:B------:R-:W-:Y:S01]  /*13a50*/  BSSY B0, `(.L_x_11327) ;  /* 0x0000006000007945 */ /* 0x000fe20003800000 */
[----:B---3--:R-:W-:Y:S01]  /*13a60*/  @!P1 IMAD.MOV.U32 R5, RZ, RZ, RZ ;  /* 0x000000ffff059224 */ /* 0x008fe200078e00ff */
[----:B--2---:R-:W-:-:S04]  /*13a70*/  LOP3.LUT R0, R0, 0x1, RZ, 0xfc, !PT ;  /* 0x0000000100007812 */ /* 0x004fc800078efcff */
[----:B------:R-:W-:-:S13]  /*13a80*/  ISETP.NE.AND P2, PT, R0, 0x3, PT ;  /* 0x000000030000780c */ /* 0x000fda0003f45270 */
[----:B-1----:R-:W-:Y:S05]  /*13a90*/  @!P2 BRA `(.L_x_11328) ;  /* 0x000000000004a947 */ /* 0x002fea0003800000 */
[----:B------:R-:W-:Y:S01]  /*13aa0*/  BPT.TRAP 0x1 ;  /* 0x000000040000795c */ /* 0x000fe20000300000 */
.L_x_11328:
[----:B------:R-:W-:Y:S05]  /*13ab0*/  BSYNC B0 ;  /* 0x0000000000007941 */ /* 0x000fea0003800000 */
.L_x_11327:
        /* <DEDUP_REMOVED lines=13> */
.L_x_11330:
[----:B------:R-:W-:Y:S05]  /*13b90*/  BSYNC B0 ;  /* 0x0000000000007941 */ /* 0x000fea0003800000 */
.L_x_11329:
        /* <DEDUP_REMOVED lines=8> */
.L_x_11332:
[----:B------:R-:W-:Y:S05]  /*13c20*/  BSYNC B0 ;  /* 0x0000000000007941 */ /* 0x000fea0003800000 */
.L_x_11331:
[----:B------:R-:W2:Y:S04]  /*13c30*/  LD.E R5, desc[UR48][R2.64] ;  /* 0x0000003002057980 */ /* 0x000ea8000c101900 */
[----:B------:R-:W2:Y:S01]  /*13c40*/  LDL.64 R8, [R1+0xa0] ;  /* 0x0000a00001087983 */ /* 0x000ea20000100a00 */
[----:B------:R-:W-:Y:S05]  /*13c50*/  WARPSYNC.ALL ;  /* 0x0000000000007948 */ /* 0x000fea0003800000 */
[----:B------:R-:W3:Y:S04]  /*13c60*/  LDL.64 R18, [R1+0x98] ;  /* 0x0000980001127983 */ /* 0x000ee80000100a00 */
[----:B-1---5:R-:W4:Y:S04]  /*13c70*/  LDL.64 R6, [R1+0x98] ;  /* 0x0000980001067983 */ /* 0x022f280000100a00 */
[----:B------:R-:W4:Y:S01]  /*13c80*/  LDL.64 R12, [R1+0x98] ;  /* 0x00009800010c7983 */ /* 0x000f220000100a00 */
[----:B--2---:R-:W-:-:S03]  /*13c90*/  IMAD R4, R5, 0x300, R8 ;  /* 0x0000030005047824 */ /* 0x004fc600078e0208 */
[----:B------:R-:W2:Y:S01]  /*13ca0*/  LDL.64 R14, [R1+0x98] ;  /* 0x00009800010e7983 */ /* 0x000ea20000100a00 */
[----:B------:R-:W-:Y:S01]  /*13cb0*/  IMAD.MOV.U32 R5, RZ, RZ, R9 ;  /* 0x000000ffff057224 */ /* 0x000fe200078e0009 */
[----:B------:R-:W-:Y:S01]  /*13cc0*/  R2UR UR6, R4 ;  /* 0x00000000040672ca */ /* 0x000fe200000e0000 */
[----:B------:R-:W-:-:S03]  /*13cd0*/  WARPGROUP.ARRIVE ;  /* 0x00000000000079c5 */ /* 0x000fc60000000000 */
[----:B------:R-:W-:Y:S01]  /*13ce0*/  R2UR UR7, R5 ;  /* 0x00000000050772ca */ /* 0x000fe200000e0000 */
[----:B------:R-:W-:Y:S02]  /*13cf0*/  VIADD R8, R4, 0x2 ;  /* 0x0000000204087836 */ /* 0x000fe40000000000 */
[----:B------:R-:W-:Y:S01]  /*13d00*/  IMAD.MOV.U32 R0, RZ, RZ, 0x1 ;  /* 0x00000001ff007424 */ /* 0x000fe200078e00ff */
[----:B------:R1:W-:Y:S04]  /*13d10*/  STL [R1+0x80], RZ ;  /* 0x000080ff01007387 */ /* 0x0003e80000100800 */
[----:B------:R1:W-:Y:S04]  /*13d20*/  STL [R1+0x80], R0 ;  /* 0x0000800001007387 */ /* 0x0003e80000100800 */
[----:B------:R1:W-:Y:S04]  /*13d30*/  STL [R1+0x80], R0 ;  /* 0x0000800001007387 */ /* 0x0003e80000100800 */
[----:B------:R1:W-:Y:S04]  /*13d40*/  STL [R1+0x80], R0 ;  /* 0x0000800001007387 */ /* 0x0003e80000100800 */
[----:B------:R1:W-:Y:S01]  /*13d50*/  STL [R1+0x80], R0 ;  /* 0x0000800001007387 */ /* 0x0003e20000100800 */
[----:B---3--:R-:W-:-:S02]  /*13d60*/  R2UR UR4, R18 ;  /* 0x00000000120472ca */ /* 0x008fc400000e0000 */
[----:B------:R-:W-:Y:S01]  /*13d70*/  R2UR UR5, R19 ;  /* 0x00000000130572ca */ /* 0x000fe200000e0000 */
[----:B------:R-:W3:-:S12]  /*13d80*/  LDL R18, [R1+0x54] ;  /* 0x0000540001127983 */ /* 0x000ed80000100800 */
        /* <DEDUP_REMOVED lines=31> */
[----:B---3--:R-:W-:-:S04]  /*13f80*/  LOP3.LUT R18, R18, 0x1, RZ, 0xfc, !PT ;  /* 0x0000000112127812 */ /* 0x008fc800078efcff */
[----:B------:R-:W-:Y:S01]  /*13f90*/  ISETP.NE.AND P2, PT, R18, 0x3, PT ;  /* 0x000000031200780c */ /* 0x000fe20003f45270 */
[----:B------:R-:W-:Y:S01]  /*13fa0*/  BSSY B0, `(.L_x_11334) ;  /* 0x0000004000007945 */ /* 0x000fe20003800000 */
[----:B------:R-:W-:-:S11]  /*13fb0*/  WARPGROUP.DEPBAR.LE gsb0, 0x0 ;  /* 0x00008000000079c5 */ /* 0x000fd60000010000 */
[----:B-1----:R-:W-:Y:S05]  /*13fc0*/  @!P2 BRA `(.L_x_11335) ;  /* 0x000000000004a947 */ /* 0x002fea0003800000 */
[----:B------:R-:W-:Y:S01]  /*13fd0*/  BPT.TRAP 0x1 ;  /* 0x000000040000795c */ /* 0x000fe20000300000 */
.L_x_11335:
[----:B------:R-:W-:Y:S05]  /*13fe0*/  BSYNC B0 ;  /* 0x0000000000007941 */ /* 0x000fea0003800000 */
.L_x_11334:
[----:B------:R-:W2:Y:S01]  /*13ff0*/  LDL.64 R6, [R1+0x40] ;  /* 0x0000400001067983 */ /* 0x000ea20000100a00 */
[----:B-----5:R-:W-:Y:S02]  /*14000*/  SHF.L.U32 R8, R11, 0x1f, RZ ;  /* 0x0000001f0b087819 */ /* 0x020fe400000006ff */
[----:B--2---:R-:W-:-:S05]  /*14010*/  MOV R7, R6 ;  /* 0x0000000600077202 */ /* 0x004fca0000000f00 */
[----:B------:R-:W-:-:S04]  /*14020*/  IMAD R5, R5, 0x8, R7 ;  /* 0x0000000805057824 */ /* 0x000fc800078e0207 */
[----:B------:R1:W2:Y:S01]  /*14030*/  SYNCS.PHASECHK.TRANS64.TRYWAIT P1, [R5+URZ], R8 ;  /* 0x00000008050075a7 */ /* 0x0002a2000802017f */
[----:B------:R1:W5:Y:S04]  /*14040*/  LD.E R4, desc[UR48][R2.64] ;  /* 0x0000003002047980 */ /* 0x000368000c101900 */
[----:B------:R1:W5:Y:S01]  /*14050*/  LD.E R6, desc[UR48][R2.64+0x4] ;  /* 0x0000043002067980 */ /* 0x000362000c101900 */
[----:B------:R-:W-:Y:S04]  /*14060*/  BSSY B0, `(.L_x_11336) ;  /* 0x0000003000007945 */ /* 0x000fe80003800000 */
[----:B------:R-:W-:Y:S05]  /*14070*/  @!P2 BRA `(.L_x_11337) ;  /* 0x000000000004a947 */ /* 0x000fea0003800000 */
[----:B------:R-:W-:Y:S01]  /*14080*/  BPT.TRAP 0x1 ;  /* 0x000000040000795c */ /* 0x000fe20000300000 */
.L_x_11337:
[----:B------:R-:W-:Y:S05]  /*14090*/  BSYNC B0 ;  /* 0x0000000000007941 */ /* 0x000fea0003800000 */
.L_x_11336:
[----:B------:R-:W-:Y:S04]  /*140a0*/  BSSY B0, `(.L_x_11338) ;  /* 0x0000006000007945 */ /* 0x000fe80003800000 */
[----:B--2---:R-:W-:Y:S05]  /*140b0*/  @P1 BRA `(.L_x_11339) ;  /* 0x0000000000101947 */ /* 0x004fea0003800000 */
[----:B-----5:R-:W-:Y:S01]  /*140c0*/  IMAD R4, R4, 0x8, R7 ;  /* 0x0000000804047824 */ /* 0x020fe200078e0207 */
[----:B-1----:R-:W-:-:S04]  /*140d0*/  SHF.L.U32 R5, R6, 0x1f, RZ ;  /* 0x0000001f06057819 */ /* 0x002fc800000006ff */
[----:B------:R-:W1:Y:S02]  /*140e0*/  SYNCS.PHASECHK.TRANS64.TRYWAIT P1, [R4+URZ], R5 ;  /* 0x00000005040075a7 */ /* 0x000e64000802017f */
[----:B-1----:R-:W-:Y:S05]  /*140f0*/  @!P1 BRA `(.L_x_11340) ;  /* 0x0000014000a09947 */ /* 0x002fea0003800000 */
.L_x_11339:
[----:B------:R-:W-:Y:S05]  /*14100*/  BSYNC B0 ;  /* 0x0000000000007941 */ /* 0x000fea0003800000 */
.L_x_11338:
[----:B------:R-:W2:Y:S04]  /*14110*/  LDL R7, [R1+0x90] ;  /* 0x0000900001077983 */ /* 0x000ea80000100800 */
[----:B------:R-:W3:Y:S04]  /*14120*/  LD.E R11, desc[UR48][R2.64] ;  /* 0x00000030020b7980 */ /* 0x000ee8000c101900 */
[----:B------:R-:W3:Y:S04]  /*14130*/  LDL.64 R72, [R1+0x118] ;  /* 0x0001180001487983 */ /* 0x000ee80000100a00 */
[----:B-1---5:R-:W4:Y:S04]  /*14140*/  LDL.64 R4, [R1+0x110] ;  /* 0x0001100001047983 */ /* 0x022f280000100a00 */
[----:B------:R-:W4:Y:S04]  /*14150*/  LDL.64 R8, [R1+0x110] ;  /* 0x0001100001087983 */ /* 0x000f280000100a00 */
[----:B------:R-:W4:Y:S04]  /*14160*/  LDL.64 R12, [R1+0x110] ;  /* 0x00011000010c7983 */ /* 0x000f280000100a00 */
[----:B------:R-:W4:Y:S01]  /*14170*/  LDL.64 R14, [R1+0x110] ;  /* 0x00011000010e7983 */ /* 0x000f220000100a00 */
[----:B------:R-:W-:Y:S05]  /*14180*/  WARPSYNC.ALL ;  /* 0x0000000000007948 */ /* 0x000fea0003800000 */
[----:B------:R-:W-:Y:S01]  /*14190*/  WARPGROUP.ARRIVE ;  /* 0x00000000000079c5 */ /* 0x000fe20000000000 */
[----:B------:R-:W4:Y:S01]  /*141a0*/  LDL.64 R18, [R1+0x110] ;  /* 0x0001100001127983 */ /* 0x000f220000100a00 */
[----:B--2---:R-:W-:Y:S01]  /*141b0*/  ISETP.NE.U32.AND P1, PT, R7, RZ, PT ;  /* 0x000000ff0700720c */ /* 0x004fe20003f25070 */
[----:B---3--:R-:W-:-:S02]  /*141c0*/  IMAD R6, R11, 0xc00, R72 ;  /* 0x00000c000b067824 */ /* 0x008fc400078e0248 */
[----:B------:R-:W-:Y:S01]  /*141d0*/  IMAD.MOV.U32 R7, RZ, RZ, R73 ;  /* 0x000000ffff077224 */ /* 0x000fe200078e0049 */
[----:B----4-:R-:W-:Y:S02]  /*141e0*/  R2UR UR4, R4 ;  /* 0x00000000040472ca */ /* 0x010fe400000e0000 */
[----:B------:R-:W-:Y:S02]  /*141f0*/  R2UR UR6, R6 ;  /* 0x00000000060672ca */ /* 0x000fe400000e0000 */
[----:B------:R-:W-:Y:S02]  /*14200*/  R2UR UR7, R7 ;  /* 0x00000000070772ca */ /* 0x000fe400000e0000 */
[----:B------:R-:W-:-:S03]  /*14210*/  R2UR UR5, R5 ;  /* 0x00000000050572ca */ /* 0x000fc600000e0000 */
[----:B------:R-:W-:-:S10]  /*14220*/  VOTEU.ANY UP0, P1 ;  /* 0x00000000003f7886 */ /* 0x000fd40000800100 */
        /* <DEDUP_REMOVED lines=186> */
[----:B------:R-:W3:Y:S04]  /*14dd0*/  LDL.64 R8, [R1+0x170] ;  /* 0x0001700001087983 */ /* 0x000ee80000100a00 */
[----:B------:R-:W4:Y:S04]  /*14de0*/  LDL R11, [R194] ;  /* 0x00000000c20b7983 */ /* 0x000f280000100800 */
[----:B--2---:R-:W2:Y:S04]  /*14df0*/  LDL R4, [R194+0x24] ;  /* 0x00002400c2047983 */ /* 0x004ea80000100800 */
[----:B------:R-:W4:Y:S04]  /*14e00*/  LDL R12, [R1+0x70] ;  /* 0x00007000010c7983 */ /* 0x000f280000100800 */
[----:B------:R-:W4:Y:S04]  /*14e10*/  LDL R6, [R194+0x18] ;  /* 0x00001800c2067983 */ /* 0x000f280000100800 */
[----:B------:R-:W4:Y:S04]  /*14e20*/  LDL R5, [R194+0x4] ;  /* 0x00000400c2057983 */ /* 0x000f280000100800 */
[----:B------:R-:W4:Y:S04]  /*14e30*/  LDL R18, [R194+0xc] ;  /* 0x00000c00c2127983 */ /* 0x000f280000100800 */
[----:B------:R-:W4:Y:S04]  /*14e40*/  LDL R15, [R194+0x10] ;  /* 0x00001000c20f7983 */ /* 0x000f280000100800 */
[----:B------:R-:W4:Y:S04]  /*14e50*/  LDL R7, [R194+0x14] ;  /* 0x00001400c2077983 */ /* 0x000f280000100800 */
[----:B---3--:R-:W3:Y:S01]  /*14e60*/  LD.E R8, desc[UR48][R8.64] ;  /* 0x0000003008087980 */ /* 0x008ee2000c101900 */
[----:B--2---:R-:W-:-:S03]  /*14e70*/  ISETP.NE.AND P1, PT, R4, 0x1, PT ;  /* 0x000000010400780c */ /* 0x004fc60003f25270 */
[----:B------:R-:W2:Y:S10]  /*14e80*/  LDL R4, [R194+0x8] ;  /* 0x00000800c2047983 */ /* 0x000eb40000100800 */
[----:B------:R-:W2:Y:S04]  /*14e90*/  @P1 LDL R13, [R194+0x28] ;  /* 0x00002800c20d1983 */ /* 0x000ea80000100800 */
[----:B------:R-:W2:Y:S01]  /*14ea0*/  @P1 LDL R14, [R194+0x2c] ;  /* 0x00002c00c20e1983 */ /* 0x000ea20000100800 */
[----:B----4-:R-:W-:Y:S01]  /*14eb0*/  ISETP.GE.AND P2, PT, R6, 0x1, PT ;  /* 0x000000010600780c */ /* 0x010fe20003f46270 */
[----:B------:R-:W-:Y:S01]  /*14ec0*/  BSSY B0, `(.L_x_11341) ;  /* 0x00000a6000007945 */ /* 0x000fe20003800000 */
[-C--:B---3--:R-:W-:Y:S01]  /*14ed0*/  FMUL.FTZ R9, R26, R8.reuse ;  /* 0x000000081a097220 */ /* 0x088fe20000410000 */
[----:B------:R-:W-:Y:S01]  /*14ee0*/  SHF.R.S32.HI R26, RZ, 0x1f, R11 ;  /* 0x0000001fff1a7819 */ /* 0x000fe2000001140b */
[-C--:B------:R-:W-:Y:S01]  /*14ef0*/  FMUL.FTZ R20, R30, R8.reuse ;  /* 0x000000081e147220 */ /* 0x080fe20000410000 */
[----:B------:R-:W-:-:S02]  /*14f00*/  FMUL.FTZ R30, R32, R8 ;  /* 0x00000008201e7220 */ /* 0x000fc40000410000 */
[----:B------:R-:W-:Y:S01]  /*14f10*/  LEA.HI R32, R26, R11, RZ, 0x7 ;  /* 0x0000000b1a207211 */ /* 0x000fe200078f38ff */
[----:B------:R-:W-:-:S03]  /*14f20*/  FMUL.FTZ R109, R34, R8 ;  /* 0x00000008226d7220 */ /* 0x000fc60000410000 */
[----:B------:R-:W-:Y:S01]  /*14f30*/  LOP3.LUT R34, R32, 0xffffff80, RZ, 0xc0, !PT ;  /* 0xffffff8020227812 */ /* 0x000fe200078ec0ff */
[----:B------:R-:W-:-:S04]  /*14f40*/  FMUL.FTZ R21, R31, R8 ;  /* 0x000000081f157220 */ /* 0x000fc80000410000 */
[----:B------:R-:W-:Y:S02]  /*14f50*/  IMAD.IADD R34, R11, 0x1, -R34 ;  /* 0x000000010b227824 */ /* 0x000fe400078e0a22 */
[-C--:B------:R-:W-:Y:S01]  /*14f60*/  FMUL.FTZ R31, R33, R8.reuse ;  /* 0x00000008211f7220 */ /* 0x080fe20000410000 */
[-C--:B------:R-:W-:Y:S01]  /*14f70*/  FMUL.FTZ R137, R38, R8.reuse ;  /* 0x0000000826897220 */ /* 0x080fe20000410000 */
[----:B------:R-:W-:Y:S02]  /*14f80*/  LEA.HI R38, R26, R11, RZ, 0x2 ;  /* 0x0000000b1a267211 */ /* 0x000fe400078f10ff */
[----:B------:R-:W-:Y:S01]  /*14f90*/  SHF.R.S32.HI R33, RZ, 0x1f, R34 ;  /* 0x0000001fff217819 */ /* 0x000fe20000011422 */
[-C--:B------:R-:W-:Y:S01]  /*14fa0*/  FMUL.FTZ R117, R35, R8.reuse ;  /* 0x0000000823757220 */ /* 0x080fe20000410000 */
[-C--:B------:R-:W-:Y:S01]  /*14fb0*/  FMUL.FTZ R36, R36, R8.reuse ;  /* 0x0000000824247220 */ /* 0x080fe20000410000 */
[----:B------:R-:W-:Y:S01]  /*14fc0*/  FMUL.FTZ R37, R37, R8 ;  /* 0x0000000825257220 */ /* 0x000fe20000410000 */
[----:B------:R-:W-:-:S02]  /*14fd0*/  LEA.HI R35, R33, R34, RZ, 0x2 ;  /* 0x0000002221237211 */ /* 0x000fc400078f10ff */
[----:B------:R-:W-:Y:S01]  /*14fe0*/  LOP3.LUT R38, R38, 0xfffffffc, RZ, 0xc0, !PT ;  /* 0xfffffffc26267812 */ /* 0x000fe200078ec0ff */
[----:B------:R3:W4:Y:S01]  /*14ff0*/  MUFU.TANH R75, R36 ;  /* 0x00000024004b7308 */ /* 0x0007220000002400 */
[----:B------:R-:W-:-:S03]  /*15000*/  LEA.HI R33, R33, R34, RZ, 0x5 ;  /* 0x0000002221217211 */ /* 0x000fc600078f28ff */
[----:B------:R-:W-:-:S04]  /*15010*/  IMAD.IADD R38, R11, 0x1, -R38 ;  /* 0x000000010b267824 */ /* 0x000fc800078e0a26 */
[----:B------:R0:W1:Y:S01]  /*15020*/  MUFU.TANH R76, R37 ;  /* 0x00000025004c7308 */ /* 0x0000620000002400 */
[--C-:B---3--:R-:W-:Y:S02]  /*15030*/  SHF.R.S32.HI R36, RZ, 0x2, R35.reuse ;  /* 0x00000002ff247819 */ /* 0x108fe40000011423 */
[----:B------:R-:W-:Y:S02]  /*15040*/  SHF.R.S32.HI R11, RZ, 0x7, R32 ;  /* 0x00000007ff0b7819 */ /* 0x000fe40000011420 */
[----:B0-----:R-:W-:-:S04]  /*15050*/  SHF.R.S32.HI R37, RZ, 0x1f, R35 ;  /* 0x0000001fff257819 */ /* 0x001fc80000011423 */
[----:B------:R-:W-:Y:S02]  /*15060*/  LEA.HI R37, R37, R36, RZ, 0x3 ;  /* 0x0000002425257211 */ /* 0x000fe400078f18ff */
[----:B------:R-:W-:Y:S02]  /*15070*/  LEA.HI R32, R32, R11, RZ, 0x1 ;  /* 0x0000000b20207211 */ /* 0x000fe400078f08ff */
[----:B------:R-:W-:Y:S02]  /*15080*/  LOP3.LUT R37, R37, 0xfffffff8, RZ, 0xc0, !PT ;  /* 0xfffffff825257812 */ /* 0x000fe400078ec0ff */
[----:B------:R-:W-:Y:S02]  /*15090*/  SHF.R.S32.HI R33, RZ, 0x5, R33 ;  /* 0x00000005ff217819 */ /* 0x000fe40000011421 */
[----:B------:R-:W-:Y:S01]  /*150a0*/  LOP3.LUT R32, R32, 0x3fffffe, RZ, 0xc0, !PT ;  /* 0x03fffffe20207812 */ /* 0x000fe200078ec0ff */
[----:B------:R-:W-:Y:S01]  /*150b0*/  IMAD.IADD R37, R36, 0x1, -R37 ;  /* 0x0000000124257824 */ /* 0x000fe200078e0a25 */
[----:B------:R-:W-:Y:S01]  /*150c0*/  LEA.HI R36, R38, R38, RZ, 0x1 ;  /* 0x0000002626247211 */ /* 0x000fe200078f08ff */
[----:B------:R-:W-:-:S02]  /*150d0*/  IMAD R12, R12, 0x8, R33 ;  /* 0x000000080c0c7824 */ /* 0x000fc400078e0221 */
[----:B------:R-:W-:Y:S01]  /*150e0*/  IMAD.IADD R32, R11, 0x1, -R32 ;  /* 0x000000010b207824 */ /* 0x000fe200078e0a20 */
[----:B------:R-:W-:Y:S01]  /*150f0*/  LOP3.LUT R11, R36, 0x1ffffffe, RZ, 0xc0, !PT ;  /* 0x1ffffffe240b7812 */ /* 0x000fe200078ec0ff */
[----:B------:R-:W-:-:S04]  /*15100*/  IMAD.U32 R37, R12, 0x10, R37 ;  /* 0x000000100c257824 */ /* 0x000fc800078e0025 */
[----:B------:R-:W-:Y:S02]  /*15110*/  IMAD.IADD R11, R38, 0x1, -R11 ;  /* 0x00000001260b7824 */ /* 0x000fe400078e0a0b */
[----:B------:R-:W-:-:S04]  /*15120*/  IMAD R32, R32, 0x40, R37 ;  /* 0x0000004020207824 */ /* 0x000fc800078e0225 */
[----:B------:R-:W-:-:S04]  /*15130*/  IMAD R32, R11, 0x8, R32 ;  /* 0x000000080b207824 */ /* 0x000fc800078e0220 */
[----:B--2---:R-:W-:-:S05]  /*15140*/  @P1 IMAD.HI.U32 R13, R32, R13, RZ ;  /* 0x0000000d200d1227 */ /* 0x004fca00078e00ff */
[----:B------:R-:W-:Y:S01]  /*15150*/  @P1 SHF.R.U32.HI R32, RZ, R14, R13 ;  /* 0x0000000eff201219 */ /* 0x000fe2000001160d */
[----:B------:R-:W-:Y:S01]  /*15160*/  IMAD.MOV.U32 R11, RZ, RZ, -0x60 ;  /* 0xffffffa0ff0b7424 */ /* 0x000fe200078e00ff */
[----:B------:R-:W-:-:S03]  /*15170*/  LOP3.LUT R35, R35, 0x7ffffffc, RZ, 0xc0, !PT ;  /* 0x7ffffffc23237812 */ /* 0x000fc600078ec0ff */
        /* <DEDUP_REMOVED lines=33> */
[-C--:B------:R-:W-:Y:S01]  /*15390*/  FMUL.FTZ R147, R70, R8.reuse ;  /* 0x0000000846937220 */ /* 0x080fe20000410000 */
[----:B------:R-:W-:Y:S02]  /*153a0*/  IMAD R12, R10, R11, 0x1 ;  /* 0x000000010a0c7424 */ /* 0x000fe400078e020b */
[-C--:B------:R-:W-:Y:S01]  /*153b0*/  FMUL.FTZ R149, R71, R8.reuse ;  /* 0x0000000847957220 */ /* 0x080fe20000410000 */
[-C--:B------:R-:W-:Y:S01]  /*153c0*/  FMUL.FTZ R49, R49, R8.reuse ;  /* 0x0000000831317220 */ /* 0x080fe20000410000 */
[-C--:B------:R-:W-:Y:S01]  /*153d0*/  FMUL.FTZ R53, R53, R8.reuse ;  /* 0x0000000835357220 */ /* 0x080fe20000410000 */
[-C--:B------:R-:W-:Y:S01]  /*153e0*/  FMUL.FTZ R61, R61, R8.reuse ;  /* 0x000000083d3d7220 */ /* 0x080fe20000410000 */
[-C--:B------:R-:W-:Y:S01]  /*153f0*/  FMUL.FTZ R65, R65, R8.reuse ;  /* 0x0000000841417220 */ /* 0x080fe20000410000 */
[----:B------:R-:W-:Y:S01]  /*15400*/  FMUL.FTZ R68, R68, R8 ;  /* 0x0000000844447220 */ /* 0x000fe20000410000 */
        /* <DEDUP_REMOVED lines=45> */
[----:B------:R0:W0:Y:S08]  /*156e0*/  MUFU.TANH R13, R68 ;  /* 0x00000044000d7308 */ /* 0x0000300000002400 */
[----:B------:R-:W0:Y:S08]  /*156f0*/  MUFU.TANH R69, R69 ;  /* 0x0000004500457308 */ /* 0x000e300000002400 */
[----:B------:R-:W0:Y:S08]  /*15700*/  MUFU.TANH R147, R147 ;  /* 0x0000009300937308 */ /* 0x000e300000002400 */
[----:B------:R-:W1:Y:S01]  /*15710*/  MUFU.TANH R149, R149 ;  /* 0x0000009500957308 */ /* 0x000e620000002400 */
[----:B------:R-:W-:-:S02]  /*15720*/  IMAD.IADD R18, R8, 0x1, R15 ;  /* 0x0000000108127824 */ /* 0x000fc400078e020f */
[----:B------:R-:W-:Y:S02]  /*15730*/  IMAD.IADD R34, R8, 0x1, R11 ;  /* 0x0000000108227824 */ /* 0x000fe400078e020b */
[----:B------:R-:W-:Y:S02]  /*15740*/  IMAD R36, R10, -0x60, R7 ;  /* 0xffffffa00a247824 */ /* 0x000fe400078e0207 */
[----:B------:R-:W-:Y:S02]  /*15750*/  VIADD R38, R12, 0xffffffff ;  /* 0xffffffff0c267836 */ /* 0x000fe40000000000 */
        /* <DEDUP_REMOVED lines=15> */
.L_x_11346:
[----:B------:R-:W-:Y:S05]  /*15850*/  BSYNC B2 ;  /* 0x0000000000027941 */ /* 0x000fea0003800000 */
.L_x_11345:
[----:B------:R-:W-:Y:S01]  /*15860*/  LOP3.LUT R7, RZ, R7, RZ, 0x33, !PT ;  /* 0x00000007ff077212 */ /* 0x000fe200078e33ff */
[----:B------:R-:W-:Y:S06]  /*15870*/  BRA `(.L_x_11347) ;  /* 0x0000000000187947 */ /* 0x000fec0003800000 */
.L_x_11344:
[----:B------:R-:W-:-:S13]  /*15880*/  ISETP.NE.AND P1, PT, R6, 0x1, PT ;  /* 0x000000010600780c */ /* 0x000fda0003f25270 */
[----:B------:R-:W-:Y:S05]  /*15890*/  @!P1 BRA `(.L_x_11347) ;  /* 0x0000000000109947 */ /* 0x000fea0003800000 */
[----:B------:R-:W2:Y:S04]  /*158a0*/  LDL R12, [R194+0x1c] ;  /* 0x00001c00c20c7983 */ /* 0x000ea80000100800 */
[----:B------:R-:W3:Y:S01]  /*158b0*/  LDL R14, [R194+0x20] ;  /* 0x00002000c20e7983 */ /* 0x000ee20000100800 */
[----:B--2---:R-:W-:-:S05]  /*158c0*/  IMAD.HI.U32 R7, R7, R12, RZ ;  /* 0x0000000c07077227 */ /* 0x004fca00078e00ff */
[----:B---3--:R-:W-:-:S07]  /*158d0*/  SHF.R.U32.HI R7, RZ, R14, R7 ;  /* 0x0000000eff077219 */ /* 0x008fce0000011607 */
.L_x_11347:
[----:B------:R-:W-:Y:S05]  /*158e0*/  BSYNC B1 ;  /* 0x0000000000017941 */ /* 0x000fea0003800000 */
.L_x_11343:
[----:B------:R-:W-:-:S05]  /*158f0*/  IMAD R7, R6, R7, R38 ;  /* 0x0000000706077224 */ /* 0x000fca00078e0226 */
[----:B------:R-:W-:Y:S02]  /*15900*/  VIMNMX R8, R8, R7, !PT ;  /* 0x0000000708087248 */ /* 0x000fe40007fe0100 */
[----:B------:R-:W-:-:S07]  /*15910*/  VIADDMNMX R11, R7, R6, R11, PT ;  /* 0x00000006070b7246 */ /* 0x000fce000380010b */
.L_x_11342:
[----:B------:R-:W-:Y:S05]  /*15920*/  BSYNC B0 ;  /* 0x0000000000007941 */ /* 0x000fea0003800000 */
.L_x_11341:
[C---:B------:R-:W-:Y:S01]  /*15930*/  ISETP.GE.AND P1, PT, R36.reuse, 0x2, PT ;  /* 0x000000022400780c */ /* 0x040fe20003f26270 */
[----:B------:R-:W-:Y:S01]  /*15940*/  BSSY B0, `(.L_x_11348) ;  /* 0x0000091000007945 */ /* 0x000fe20003800000 */
[----:B------:R-:W-:Y:S02]  /*15950*/  ISETP.GE.AND P5, PT, R36, 0xa, PT ;  /* 0x0000000a2400780c */ /* 0x000fe40003fa6270 */
        /* <DEDUP_REMOVED lines=30> */
[----:B-1----:R-:W-:Y:S02]  /*15b40*/  FSEL R59, R76, -INF , !P3 ;  /* 0xff8000004c3b7808 */ /* 0x002fe40005800000 */
        /* <DEDUP_REMOVED lines=83> */
[----:B------:R-:W-:Y:S01]  /*16080*/  ISETP.GE.AND P6, PT, R6, 0x1, PT ;  /* 0x000000010600780c */ /* 0x000fe20003fc6270 */
[--C-:B0-----:R-:W-:Y:S02]  /*16090*/  IMAD.IADD R69, R18, 0x1, R11.reuse ;  /* 0x0000000112457824 */ /* 0x101fe400078e020b */
[----:B------:R-:W-:-:S10]  /*160a0*/  IMAD.IADD R8, R34, 0x1, R11 ;  /* 0x0000000122087824 */ /* 0x000fd400078e020b */
        /* <DEDUP_REMOVED lines=13> */
.L_x_11353:
[----:B------:R-:W-:Y:S05]  /*16180*/  BSYNC B2 ;  /* 0x0000000000027941 */ /* 0x000fea0003800000 */
.L_x_11352:
[----:B------:R-:W-:Y:S01]  /*16190*/  LOP3.LUT R5, RZ, R5, RZ, 0x33, !PT ;  /* 0x00000005ff057212 */ /* 0x000fe200078e33ff */
[----:B------:R-:W-:Y:S06]  /*161a0*/  BRA `(.L_x_11354) ;  /* 0x0000000000187947 */ /* 0x000fec0003800000 */
.L_x_11351:
[----:B------:R-:W-:-:S13]  /*161b0*/  ISETP.NE.AND P6, PT, R6, 0x1, PT ;  /* 0x000000010600780c */ /* 0x000fda0003fc5270 */
[----:B------:R-:W-:Y:S05]  /*161c0*/  @!P6 BRA `(.L_x_11354) ;  /* 0x000000000010e947 */ /* 0x000fea0003800000 */
[----:B------:R-:W2:Y:S04]  /*161d0*/  LDL R4, [R194+0x1c] ;  /* 0x00001c00c2047983 */ /* 0x000ea80000100800 */
[----:B------:R-:W3:Y:S01]  /*161e0*/  LDL R12, [R194+0x20] ;  /* 0x00002000c20c7983 */ /* 0x000ee20000100800 */
[----:B--2---:R-:W-:-:S05]  /*161f0*/  IMAD.HI.U32 R5, R5, R4, RZ ;  /* 0x0000000405057227 */ /* 0x004fca00078e00ff */
[----:B---3--:R-:W-:-:S07]  /*16200*/  SHF.R.U32.HI R5, RZ, R12, R5 ;  /* 0x0000000cff057219 */ /* 0x008fce0000011605 */
.L_x_11354:
[----:B------:R-:W-:Y:S05]  /*16210*/  BSYNC B1 ;  /* 0x0000000000017941 */ /* 0x000fea0003800000 */
.L_x_11350:
[----:B------:R-:W-:-:S05]  /*16220*/  IMAD R5, R6, R5, R38 ;  /* 0x0000000506057224 */ /* 0x000fca00078e0226 */
[----:B------:R-:W-:Y:S02]  /*16230*/  VIADDMNMX R69, R5, R6, R69, PT ;  /* 0x0000000605457246 */ /* 0x000fe40003800145 */
[----:B------:R-:W-:-:S07]  /*16240*/  VIMNMX R8, R8, R5, !PT ;  /* 0x0000000508087248 */ /* 0x000fce0007fe0100 */
.L_x_11349:
[----:B------:R-:W-:Y:S05]  /*16250*/  BSYNC B0 ;  /* 0x0000000000007941 */ /* 0x000fea0003800000 */
.L_x_11348:
[----:B------:R-:W2:Y:S01]  /*16260*/  LD.E.64 R4, desc[UR48][R16.64+0x440] ;  /* 0x0004403010047980 */ /* 0x000ea2000c101b00 */
[C---:B------:R-:W-:Y:S02]  /*16270*/  ISETP.GT.AND P1, PT, R8.reuse, 0x1, !P1 ;  /* 0x000000010800780c */ /* 0x040fe40004f24270 */
[----:B------:R-:W-:Y:S01]  /*16280*/  ISETP.GT.AND P2, PT, R8, 0x8, !P2 ;  /* 0x000000080800780c */ /* 0x000fe20005744270 */
[----:B------:R-:W3:Y:S01]  /*16290*/  LD.E R34, desc[UR48][R16.64+0x270] ;  /* 0x0002703010227980 */ /* 0x000ee2000c101900 */
[C---:B------:R-:W-:Y:S02]  /*162a0*/  ISETP.LT.OR P1, PT, R69.reuse, 0x2, P1 ;  /* 0x000000024500780c */ /* 0x040fe40000f21670 */
[----:B------:R-:W-:Y:S01]  /*162b0*/  ISETP.LT.OR P2, PT, R69, 0x9, P2 ;  /* 0x000000094500780c */ /* 0x000fe20001741670 */
[----:B------:R-:W4:Y:S01]  /*162c0*/  LD.E R38, desc[UR48][R16.64+0x294] ;  /* 0x0002943010267980 */ /* 0x000f22000c101900 */
[----:B------:R-:W-:Y:S02]  /*162d0*/  FSEL R87, R19, -INF , !P1 ;  /* 0xff80000013577808 */ /* 0x000fe40004800000 */
[----:B------:R-:W-:Y:S01]  /*162e0*/  ISETP.NE.AND P1, PT, R46, RZ, PT ;  /* 0x000000ff2e00720c */ /* 0x000fe20003f25270 */
[----:B------:R-:W5:Y:S01]  /*162f0*/  LD.E R64, desc[UR48][R16.64+0x238] ;  /* 0x0002383010407980 */ /* 0x000f62000c101900 */
[----:B------:R-:W-:-:S02]  /*16300*/  FSEL R91, R20, -INF , !P2 ;  /* 0xff800000145b7808 */ /* 0x000fc40005000000 */
[----:B------:R-:W-:Y:S01]  /*16310*/  ISETP.GT.AND P1, PT, R8, 0x9, !P1 ;  /* 0x000000090800780c */ /* 0x000fe20004f24270 */
[----:B------:R-:W5:Y:S01]  /*16320*/  LD.E R46, desc[UR48][R16.64+0x2d0] ;  /* 0x0002d030102e7980 */ /* 0x000f62000c101900 */
[----:B------:R-:W-:Y:S02]  /*16330*/  ISETP.NE.AND P2, PT, R54, RZ, PT ;  /* 0x000000ff3600720c */ /* 0x000fe40003f45270 */
[----:B------:R-:W-:Y:S01]  /*16340*/  ISETP.LT.OR P1, PT, R69, 0xa, P1 ;  /* 0x0000000a4500780c */ /* 0x000fe20000f21670 */
[----:B------:R-:W5:Y:S01]  /*16350*/  LD.E R54, desc[UR48][R16.64+0x320] ;  /* 0x0003203010367980 */ /* 0x000f62000c101900 */
[----:B------:R-:W-:Y:S02]  /*16360*/  ISETP.NE.AND P6, PT, R58, RZ, PT ;  /* 0x000000ff3a00720c */ /* 0x000fe40003fc5270 */
[----:B------:R-:W-:Y:S01]  /*16370*/  FSEL R99, R21, -INF , !P1 ;  /* 0xff80000015637808 */ /* 0x000fe20004800000 */
[----:B------:R-:W5:Y:S01]  /*16380*/  LD.E R76, desc[UR48][R16.64+0x25c] ;  /* 0x00025c30104c7980 */ /* 0x000f62000c101900 */
[----:B------:R-:W-:-:S02]  /*16390*/  ISETP.NE.AND P1, PT, R50, RZ, PT ;  /* 0x000000ff3200720c */ /* 0x000fc40003f25270 */
[C---:B------:R-:W-:Y:S01]  /*163a0*/  ISETP.GT.AND P3, PT, R8.reuse, 0x50, !P3 ;  /* 0x000000500800780c */ /* 0x040fe20005f64270 */
[----:B------:R-:W5:Y:S01]  /*163b0*/  LD.E R50, desc[UR48][R16.64+0x2d4] ;  /* 0x0002d43010327980 */ /* 0x000f62000c101900 */
[C---:B------:R-:W-:Y:S02]  /*163c0*/  ISETP.GT.AND P1, PT, R8.reuse, 0x10, !P1 ;  /* 0x000000100800780c */ /* 0x040fe40004f24270 */
[C---:B------:R-:W-:Y:S01]  /*163d0*/  ISETP.GT.AND P4, PT, R8.reuse, 0x51, !P4 ;  /* 0x000000510800780c */ /* 0x040fe20006784270 */
[----:B------:R-:W5:Y:S01]  /*163e0*/  LD.E R74, desc[UR48][R16.64+0x268] ;  /* 0x00026830104a7980 */ /* 0x000f62000c101900 */
[----:B------:R-:W-:Y:S02]  /*163f0*/  ISETP.LT.OR P1, PT, R69, 0x11, P1 ;  /* 0x000000114500780c */ /* 0x000fe40000f21670 */
[----:B------:R-:W-:Y:S01]  /*16400*/  ISETP.GT.AND P5, PT, R8, 0x58, !P5 ;  /* 0x000000580800780c */ /* 0x000fe20006fa4270 */
[----:B------:R-:W5:Y:S01]  /*16410*/  LD.E R72, desc[UR48][R16.64+0x26c] ;  /* 0x00026c3010487980 */ /* 0x000f62000c101900 */
[----:B------:R-:W-:-:S02]  /*16420*/  FSEL R109, R109, -INF , !P1 ;  /* 0xff8000006d6d7808 */ /* 0x000fc40004800000 */
[----:B------:R-:W-:Y:S01]  /*16430*/  ISETP.NE.AND P1, PT, R30, RZ, PT ;  /* 0x000000ff1e00720c */ /* 0x000fe20003f25270 */
[----:B------:R-:W5:Y:S03]  /*16440*/  LD.E R88, desc[UR48][R16.64+0x288] ;  /* 0x0002883010587980 */ /* 0x000f66000c101900 */
[C---:B------:R-:W-:Y:S01]  /*16450*/  ISETP.GT.AND P1, PT, R8.reuse, 0x11, !P1 ;  /* 0x000000110800780c */ /* 0x040fe20004f24270 */
[----:B------:R-:W3:Y:S03]  /*16460*/  LD.E R30, desc[UR48][R16.64+0x230] ;  /* 0x00023030101e7980 */ /* 0x000ee6000c101900 */
[----:B------:R-:W-:Y:S01]  /*16470*/  ISETP.LT.OR P1, PT, R69, 0x12, P1 ;  /* 0x000000124500780c */ /* 0x000fe20000f21670 */
[----:B------:R-:W5:Y:S03]  /*16480*/  LD.E R86, desc[UR48][R16.64+0x28c] ;  /* 0x00028c3010567980 */ /* 0x000f66000c101900 */
[----:B------:R-:W-:Y:S01]  /*16490*/  FSEL R117, R117, -INF , !P1 ;  /* 0xff80000075757808 */ /* 0x000fe20004800000 */
[----:B------:R-:W5:Y:S01]  /*164a0*/  LD.E R84, desc[UR48][R16.64+0x298] ;  /* 0x0002983010547980 */ /* 0x000f62000c101900 */
[----:B------:R-:W-:-:S02]  /*164b0*/  ISETP.GT.AND P1, PT, R8, 0x18, !P2 ;  /* 0x000000180800780c */ /* 0x000fc40005724270 */
[----:B------:R-:W-:Y:S01]  /*164c0*/  ISETP.NE.AND P2, PT, R56, RZ, PT ;  /* 0x000000ff3800720c */ /* 0x000fe20003f45270 */
[----:B------:R-:W5:Y:S01]  /*164d0*/  LD.E R82, desc[UR48][R16.64+0x29c] ;  /* 0x00029c3010527980 */ /* 0x000f62000c101900 */
[C---:B------:R-:W-:Y:S02]  /*164e0*/  ISETP.LT.OR P1, PT, R69.reuse, 0x19, P1 ;  /* 0x000000194500780c */ /* 0x040fe40000f21670 */
[----:B------:R-:W-:Y:S01]  /*164f0*/  ISETP.LT.OR P3, PT, R69, 0x51, P3 ;  /* 0x000000514500780c */ /* 0x000fe20001f61670 */
[----:B------:R-:W5:Y:S01]  /*16500*/  LD.E R56, desc[UR48][R16.64+0x310] ;  /* 0x0003103010387980 */ /* 0x000f62000c101900 */
[----:B------:R-:W-:Y:S02]  /*16510*/  FSEL R137, R137, -INF , !P1 ;  /* 0xff80000089897808 */ /* 0x000fe40004800000 */
[----:B------:R-:W-:Y:S01]  /*16520*/  ISETP.GT.AND P1, PT, R8, 0x19, !P6 ;  /* 0x000000190800780c */ /* 0x000fe20007724270 */
[----:B------:R-:W5:Y:S01]  /*16530*/  LD.E R78, desc[UR48][R16.64+0x2a8] ;  /* 0x0002a830104e7980 */ /* 0x000f62000c101900 */
[----:B------:R-:W-:-:S02]  /*16540*/  ISETP.NE.AND P6, PT, R14, RZ, PT ;  /* 0x000000ff0e00720c */ /* 0x000fc40003fc5270 */
[----:B------:R-:W-:Y:S01]  /*16550*/  ISETP.LT.OR P1, PT, R69, 0x1a, P1 ;  /* 0x0000001a4500780c */ /* 0x000fe20000f21670 */
[----:B------:R-:W5:Y:S03]  /*16560*/  LD.E R80, desc[UR48][R16.64+0x2ac] ;  /* 0x0002ac3010507980 */ /* 0x000f66000c101900 */
[----:B------:R-:W-:Y:S01]  /*16570*/  FSEL R135, R135, -INF , !P1 ;  /* 0xff80000087877808 */ /* 0x000fe20004800000 */
[----:B------:R-:W5:Y:S01]  /*16580*/  LD.E R92, desc[UR48][R16.64+0x2b8] ;  /* 0x0002b830105c7980 */ /* 0x000f62000c101900 */
[----:B------:R-:W-:Y:S02]  /*16590*/  ISETP.NE.AND P1, PT, R62, RZ, PT ;  /* 0x000000ff3e00720c */ /* 0x000fe40003f25270 */
[----:B------:R-:W-:Y:S01]  /*165a0*/  ISETP.LT.OR P4, PT, R69, 0x52, P4 ;  /* 0x000000524500780c */ /* 0x000fe20002781670 */
[----:B------:R-:W5:Y:S01]  /*165b0*/  LD.E R62, desc[UR48][R16.64+0x23c] ;  /* 0x00023c30103e7980 */ /* 0x000f62000c101900 */
[----:B------:R-:W-:-:S03]  /*165c0*/  ISETP.GT.AND P1, PT, R8, 0x20, !P1 ;  /* 0x000000200800780c */ /* 0x000fc60004f24270 */
[----:B------:R-:W5:Y:S01]  /*165d0*/  LD.E R90, desc[UR48][R16.64+0x2bc] ;  /* 0x0002bc30105a7980 */ /* 0x000f62000c101900 */
[----:B------:R-:W-:-:S03]  /*165e0*/  ISETP.LT.OR P1, PT, R69, 0x21, P1 ;  /* 0x000000214500780c */ /* 0x000fc60000f21670 */
[----:B------:R-:W5:Y:S01]  /*165f0*/  LD.E R96, desc[UR48][R16.64+0x2cc] ;  /* 0x0002cc3010607980 */ /* 0x000f62000c101900 */
[----:B------:R-:W-:Y:S02]  /*16600*/  FSEL R21, R27, -INF , !P1 ;  /* 0xff8000001b157808 */ /* 0x000fe40004800000 */
[----:B------:R-:W-:Y:S01]  /*16610*/  ISETP.NE.AND P1, PT, R40, RZ, PT ;  /* 0x000000ff2800720c */ /* 0x000fe20003f25270 */
[----:B------:R-:W5:Y:S03]  /*16620*/  LD.E R98, desc[UR48][R16.64+0x2d8] ;  /* 0x0002d83010627980 */ /* 0x000f66000c101900 */
[----:B------:R-:W-:Y:S01]  /*16630*/  ISETP.GT.AND P1, PT, R8, 0x21, !P1 ;  /* 0x000000210800780c */ /* 0x000fe20004f24270 */
[----:B------:R-:W5:Y:S03]  /*16640*/  LD.E R40, desc[UR48][R16.64+0x2a0] ;  /* 0x0002a03010287980 */ /* 0x000f66000c101900 */
[----:B------:R-:W-:Y:S01]  /*16650*/  ISETP.LT.OR P1, PT, R69, 0x22, P1 ;  /* 0x000000224500780c */ /* 0x000fe20000f21670 */
[----:B------:R-:W5:Y:S03]  /*16660*/  LD.E R100, desc[UR48][R16.64+0x2dc] ;  /* 0x0002dc3010647980 */ /* 0x000f66000c101900 */
[----:B------:R-:W-:Y:S01]  /*16670*/  FSEL R11, R28, -INF , !P1 ;  /* 0xff8000001c0b7808 */ /* 0x000fe20004800000 */
[----:B------:R-:W5:Y:S01]  /*16680*/  LD.E R102, desc[UR48][R16.64+0x2e8] ;  /* 0x0002e83010667980 */ /* 0x000f62000c101900 */
[----:B------:R-:W-:-:S02]  /*16690*/  ISETP.NE.AND P1, PT, R66, RZ, PT ;  /* 0x000000ff4200720c */ /* 0x000fc40003f25270 */
[----:B------:R-:W-:Y:S01]  /*166a0*/  FSEL R143, R143, -INF , !P3 ;  /* 0xff8000008f8f7808 */ /* 0x000fe20005800000 */
[----:B------:R-:W5:Y:S01]  /*166b0*/  LD.E R66, desc[UR48][R16.64+0x27c] ;  /* 0x00027c3010427980 */ /* 0x000f62000c101900 */
[----:B------:R-:W-:Y:S02]  /*166c0*/  ISETP.GT.AND P1, PT, R8, 0x28, !P1 ;  /* 0x000000280800780c */ /* 0x000fe40004f24270 */
[C---:B------:R-:W-:Y:S01]  /*166d0*/  ISETP.LT.OR P5, PT, R69.reuse, 0x59, P5 ;  /* 0x000000594500780c */ /* 0x040fe20002fa1670 */
[----:B------:R-:W5:Y:S01]  /*166e0*/  LD.E R104, desc[UR48][R16.64+0x2ec] ;  /* 0x0002ec3010687980 */ /* 0x000f62000c101900 */
[----:B------:R-:W-:Y:S02]  /*166f0*/  ISETP.LT.OR P1, PT, R69, 0x29, P1 ;  /* 0x000000294500780c */ /* 0x000fe40000f21670 */
[----:B------:R-:W-:Y:S01]  /*16700*/  FSEL R145, R145, -INF , !P4 ;  /* 0xff80000091917808 */ /* 0x000fe20006000000 */
[----:B------:R-:W5:Y:S01]  /*16710*/  LD.E R106, desc[UR48][R16.64+0x2f8] ;  /* 0x0002f830106a7980 */ /* 0x000f62000c101900 */
[----:B------:R-:W-:-:S02]  /*16720*/  FSEL R19, R29, -INF , !P1 ;  /* 0xff8000001d137808 */ /* 0x000fc40004800000 */
[----:B------:R-:W-:Y:S01]  /*16730*/  ISETP.NE.AND P1, PT, R44, RZ, PT ;  /* 0x000000ff2c00720c */ /* 0x000fe20003f25270 */
[----:B------:R-:W4:Y:S03]  /*16740*/  LD.E R29, desc[UR48][R16.64+0x42c] ;  /* 0x00042c30101d7980 */ /* 0x000f26000c101900 */
        /* <DEDUP_REMOVED lines=22> */
[----:B------:R-:W-:-:S03]  /*168b0*/  ISETP.NE.AND P1, PT, R70, RZ, PT ;  /* 0x000000ff4600720c */ /* 0x000fc60003f25270 */
        /* <DEDUP_REMOVED lines=21> */
[----:B------:R-:W-:Y:S01]  /*16a10*/  ISETP.GT.AND P1, PT, R8, 0x41, !P2 ;  /* 0x000000410800780c */ /* 0x000fe20005724270 */
[----:B------:R-:W5:Y:S01]  /*16a20*/  LD.E R130, desc[UR48][R16.64+0x36c] ;  /* 0x00036c3010827980 */ /* 0x000f62000c101900 */
[----:B------:R-:W-:Y:S02]  /*16a30*/  ISETP.NE.AND P2, PT, R60, RZ, PT ;  /* 0x000000ff3c00720c */ /* 0x000fe40003f45270 */
[----:B------:R-:W-:Y:S01]  /*16a40*/  ISETP.LT.OR P1, PT, R69, 0x42, P1 ;  /* 0x000000424500780c */ /* 0x000fe20000f21670 */
[----:B------:R-:W5:Y:S03]  /*16a50*/  LD.E R60, desc[UR48][R16.64+0x248] ;  /* 0x00024830103c7980 */ /* 0x000f66000c101900 */
[----:B------:R-:W-:Y:S01]  /*16a60*/  FSEL R129, R129, -INF , !P1 ;  /* 0xff80000081817808 */ /* 0x000fe20004800000 */
[----:B------:R-:W5:Y:S01]  /*16a70*/  LD.E R138, desc[UR48][R16.64+0x378] ;  /* 0x00037830108a7980 */ /* 0x000f62000c101900 */
[----:B------:R-:W-:-:S03]  /*16a80*/  ISETP.GT.AND P1, PT, R8, RZ, !P6 ;  /* 0x000000ff0800720c */ /* 0x000fc60007724270 */
[----:B------:R-:W5:Y:S01]  /*16a90*/  LD.E R142, desc[UR48][R16.64+0x37c] ;  /* 0x00037c30108e7980 */ /* 0x000f62000c101900 */
[----:B------:R-:W-:-:S03]  /*16aa0*/  ISETP.LT.OR P1, PT, R69, 0x1, P1 ;  /* 0x000000014500780c */ /* 0x000fc60000f21670 */
[----:B------:R-:W5:Y:S01]  /*16ab0*/  LD.E R140, desc[UR48][R16.64+0x388] ;  /* 0x00038830108c7980 */ /* 0x000f62000c101900 */
[----:B------:R-:W-:Y:S02]  /*16ac0*/  FSEL R6, R9, -INF , !P1 ;  /* 0xff80000009067808 */ /* 0x000fe40004800000 */
[----:B------:R-:W-:Y:S01]  /*16ad0*/  ISETP.NE.AND P1, PT, R71, RZ, PT ;  /* 0x000000ff4700720c */ /* 0x000fe20003f25270 */
        /* <DEDUP_REMOVED lines=20> */
[----:B--2---:R-:W-:-:S03]  /*16c20*/  FMNMX.FTZ R12, R187, R4, !PT ;  /* 0x00000004bb0c7209 */ /* 0x004fc60007810000 */
[----:B------:R-:W2:Y:S01]  /*16c30*/  LD.E R28, desc[UR48][R16.64+0x424] ;  /* 0x00042430101c7980 */ /* 0x000ea2000c101900 */
[----:B------:R-:W-:Y:S02]  /*16c40*/  ISETP.GT.AND P2, PT, R8, 0x49, !P2 ;  /* 0x000000490800780c */ /* 0x000fe40005744270 */
[----:B------:R-:W-:Y:S01]  /*16c50*/  FMNMX.FTZ R12, R67, R12, !PT ;  /* 0x0000000c430c7209 */ /* 0x000fe20007810000 */
[----:B------:R-:W2:Y:S01]  /*16c60*/  LD.E R111, desc[UR48][R16.64+0x404] ;  /* 0x00040430106f7980 */ /* 0x000ea2000c101900 */
[----:B------:R-:W-:Y:S02]  /*16c70*/  ISETP.NE.AND P6, PT, R24, RZ, PT ;  /* 0x000000ff1800720c */ /* 0x000fe40003fc5270 */
[----:B------:R-:W-:Y:S01]  /*16c80*/  FMNMX.FTZ R12, R73, R12, !PT ;  /* 0x0000000c490c7209 */ /* 0x000fe20007810000 */
[----:B------:R-:W2:Y:S03]  /*16c90*/  LD.E R24, desc[UR48][R16.64+0x234] ;  /* 0x0002343010187980 */ /* 0x000ea6000c101900 */
        /* <DEDUP_REMOVED lines=22> */
[----:B------:R-:W-:-:S04]  /*16e00*/  FMNMX.FTZ R12, R35, R12, !PT ;  /* 0x0000000c230c7209 */ /* 0x000fc80007810000 */
[----:B------:R-:W-:-:S04]  /*16e10*/  FMNMX.FTZ R12, R31, R12, !PT ;  /* 0x0000000c1f0c7209 */ /* 0x000fc80007810000 */
        /* <DEDUP_REMOVED lines=25> */
[----:B------:R-:W-:Y:S01]  /*16fb0*/  ISETP.GT.AND P1, PT, R8, 0x48, !P1 ;  /* 0x000000480800780c */ /* 0x000fe20004f24270 */
[----:B------:R-:W0:Y:S01]  /*16fc0*/  SHFL.BFLY PT, R27, R18, 0x1, 0x1f ;  /* 0x0c201f00121b7f89 */ /* 0x000e2200000e0000 */
[----:B------:R-:W-:Y:S02]  /*16fd0*/  FMNMX.FTZ R14, R133, R14, !PT ;  /* 0x0000000e850e7209 */ /* 0x000fe40007810000 */
[----:B------:R-:W-:-:S02]  /*16fe0*/  ISETP.LT.OR P1, PT, R69, 0x49, P1 ;  /* 0x000000494500780c */ /* 0x000fc40000f21670 */
[----:B------:R-:W-:Y:S01]  /*16ff0*/  ISETP.LT.OR P2, PT, R69, 0x4a, P2 ;  /* 0x0000004a4500780c */ /* 0x000fe20001741670 */
[----:B------:R1:W-:Y:S01]  /*17000*/  ST.E desc[UR48][R16.64+0x440], R9 ;  /* 0x0004400910007985 */ /* 0x0003e2000c101930 */
[----:B------:R-:W-:Y:S02]  /*17010*/  FMNMX.FTZ R14, R131, R14, !PT ;  /* 0x0000000e830e7209 */ /* 0x000fe40007810000 */
[----:B------:R-:W-:Y:S01]  /*17020*/  FSEL R139, R25, -INF , !P1 ;  /* 0xff800000198b7808 */ /* 0x000fe20004800000 */
[----:B------:R-:W3:Y:S01]  /*17030*/  LD.E R12, desc[UR48][R16.64+0x460] ;  /* 0x00046030100c7980 */ /* 0x000ee2000c101900 */
[----:B------:R-:W-:Y:S02]  /*17040*/  FMNMX.FTZ R14, R129, R14, !PT ;  /* 0x0000000e810e7209 */ /* 0x000fe40007810000 */
[----:B------:R-:W-:Y:S02]  /*17050*/  FSEL R141, R26, -INF , !P2 ;  /* 0xff8000001a8d7808 */ /* 0x000fe40005000000 */
[----:B------:R-:W-:Y:S01]  /*17060*/  FMNMX.FTZ R14, R139, R14, !PT ;  /* 0x0000000e8b0e7209 */ /* 0x000fe20007810000 */
[----:B------:R-:W2:Y:S03]  /*17070*/  LD.E R26, desc[UR48][R16.64+0x260] ;  /* 0x00026030101a7980 */ /* 0x000ea6000c101900 */
[----:B------:R-:W-:Y:S01]  /*17080*/  FMNMX.FTZ R14, R141, R14, !PT ;  /* 0x0000000e8d0e7209 */ /* 0x000fe20007810000 */
[----:B-1----:R-:W4:Y:S01]  /*17090*/  LD.E R9, desc[UR48][R16.64+0x450] ;  /* 0x0004503010097980 */ /* 0x002f22000c101900 */
[----:B------:R-:W-:-:S02]  /*170a0*/  ISETP.GT.AND P1, PT, R8, 0x59, !P6 ;  /* 0x000000590800780c */ /* 0x000fc40007724270 */
[----:B------:R-:W-:Y:S01]  /*170b0*/  FMNMX.FTZ R14, R143, R14, !PT ;  /* 0x0000000e8f0e7209 */ /* 0x000fe20007810000 */
[----:B------:R-:W5:Y:S01]  /*170c0*/  LD.E R8, desc[UR48][R16.64+0x454] ;  /* 0x0004543010087980 */ /* 0x000f62000c101900 */
[----:B0-----:R-:W-:Y:S02]  /*170d0*/  FMNMX.FTZ R27, R18, R27, !PT ;  /* 0x0000001b121b7209 */ /* 0x001fe40007810000 */
[----:B------:R-:W-:Y:S02]  /*170e0*/  ISETP.LT.OR P1, PT, R69, 0x5a, P1 ;  /* 0x0000005a4500780c */ /* 0x000fe40000f21670 */
[----:B------:R-:W-:Y:S01]  /*170f0*/  FMNMX.FTZ R14, R145, R14, !PT ;  /* 0x0000000e910e7209 */ /* 0x000fe20007810000 */
[----:B------:R0:W-:Y:S01]  /*17100*/  ST.E desc[UR48][R16.64+0x440], R27 ;  /* 0x0004401b10007985 */ /* 0x0001e2000c101930 */
[----:B------:R-:W-:Y:S02]  /*17110*/  FSEL R149, R149, -INF , !P1 ;  /* 0xff80000095957808 */ /* 0x000fe40004800000 */
[----:B------:R-:W-:Y:S01]  /*17120*/  FMNMX.FTZ R14, R147, R14, !PT ;  /* 0x0000000e930e7209 */ /* 0x000fe20007810000 */
[----:B------:R-:W3:Y:S03]  /*17130*/  LD.E R71, desc[UR48][R16.64+0x440] ;  /* 0x0004403010477980 */ /* 0x000ee6000c101900 */
[----:B------:R-:W-:Y:S01]  /*17140*/  FMNMX.FTZ R25, R149, R14, !PT ;  /* 0x0000000e95197209 */ /* 0x000fe20007810000 */
[----:B------:R-:W2:Y:S04]  /*17150*/  LD.E R69, desc[UR48][R16.64+0x330] ;  /* 0x0003303010457980 */ /* 0x000ea8000c101900 */
[----:B------:R1:W-:Y:S04]  /*17160*/  ST.E desc[UR48][R16.64+0x444], R25 ;  /* 0x0004441910007985 */ /* 0x0003e8000c101930 */
[----:B------:R-:W4:Y:S04]  /*17170*/  LD.E R14, desc[UR48][R16.64+0x444] ;  /* 0x00044430100e7980 */ /* 0x000f28000c101900 */
[----:B0-----:R-:W2:Y:S04]  /*17180*/  LD.E R27, desc[UR48][R16.64+0x250] ;  /* 0x00025030101b7980 */ /* 0x001ea8000c101900 */
[----:B-1----:R-:W2:Y:S01]  /*17190*/  LD.E R25, desc[UR48][R16.64+0x240] ;  /* 0x0002403010197980 */ /* 0x002ea2000c101900 */
[C---:B---3--:R-:W-:Y:S01]  /*171a0*/  FMUL.FTZ R18, R71.reuse, R12 ;  /* 0x0000000c47127220 */ /* 0x048fe20000410000 */
[----:B------:R-:W-:-:S04]  /*171b0*/  FSETP.NEU.FTZ.AND P1, PT, R71, -INF , PT ;  /* 0xff8000004700780b */ /* 0x000fc80003f3d000 */
[----:B------:R-:W-:-:S05]  /*171c0*/  FSEL R20, R18, RZ, P1 ;  /* 0x000000ff12147208 */ /* 0x000fca0000800000 */
[-CC-:B------:R-:W-:Y:S02]  /*171d0*/  FFMA.FTZ R168, R45, R12.reuse, -R20.reuse ;  /* 0x0000000c2da87223 */ /* 0x180fe40000010814 */
[----:B----4-:R-:W0:Y:S01]  /*171e0*/  SHFL.BFLY PT, R45, R14, 0x2, 0x1f ;  /* 0x0c401f000e2d7f89 */ /* 0x010e2200000e0000 */
[-CC-:B------:R-:W-:Y:S01]  /*171f0*/  FFMA.FTZ R177, R59, R12.reuse, -R20.reuse ;  /* 0x0000000c3bb17223 */ /* 0x180fe20000010814 */
[----:B------:R-:W-:Y:S01]  /*17200*/  FSEL R71, R71, RZ, P1 ;  /* 0x000000ff47477208 */ /* 0x000fe20000800000 */
[----:B------:R-:W-:-:S04]  /*17210*/  FFMA.FTZ R180, R61, R12, -R20 ;  /* 0x0000000c3db47223 */ /* 0x000fc80000010814 */
[----:B------:R-:W-:Y:S01]  /*17220*/  FADD.FTZ R61, R4, -R71 ;  /* 0x80000047043d7221 */ /* 0x000fe20000010000 */
[-CC-:B------:R-:W-:Y:S01]  /*17230*/  FFMA.FTZ R187, R187, R12.reuse, -R20.reuse ;  /* 0x0000000cbbbb7223 */ /* 0x180fe20000010814 */
[----:B0-----:R-:W-:Y:S02]  /*17240*/  FMNMX.FTZ R14, R14, R45, !PT ;  /* 0x0000002d0e0e7209 */ /* 0x001fe40007810000 */
[-C--:B------:R-:W-:Y:S01]  /*17250*/  FMUL.FTZ R4, R61, R12.reuse ;  /* 0x0000000c3d047220 */ /* 0x080fe20000410000 */
[-CC-:B------:R-:W-:Y:S02]  /*17260*/  FFMA.FTZ R152, R67, R12.reuse, -R20.reuse ;  /* 0x0000000c43987223 */ /* 0x180fe40000010814 */
[----:B------:R-:W-:Y:S01]  /*17270*/  MUFU.EX2 R187, R187 ;  /* 0x000000bb00bb7308 */ /* 0x000fe20000000800 */
[-CC-:B------:R-:W-:Y:S01]  /*17280*/  FFMA.FTZ R154, R73, R12.reuse, -R20.reuse ;  /* 0x0000000c499a7223 */ /* 0x180fe20000010814 */
[----:B------:R-:W0:Y:S01]  /*17290*/  SHFL.BFLY PT, R59, R14, 0x1, 0x1f ;  /* 0x0c201f000e3b7f89 */ /* 0x000e2200000e0000 */
        /* <DEDUP_REMOVED lines=19> */
[-C--:B------:R-:W-:Y:S01]  /*173d0*/  FFMA.FTZ R20, R57, R12.reuse, -R20 ;  /* 0x0000000c39147223 */ /* 0x080fe20000010814 */
[----:B------:R-:W4:Y:S01]  /*173e0*/  LD.E R31, desc[UR48][R16.64+0x244] ;  /* 0x00024430101f7980 */ /* 0x000f22000c101900 */
[----:B------:R-:W5:Y:S01]  /*173f0*/  MUFU.EX2 R154, R154 ;  /* 0x0000009a009a7308 */ /* 0x000f620000000800 */
[----:B0-----:R-:W-:Y:S01]  /*17400*/  FMNMX.FTZ R57, R14, R59, !PT ;  /* 0x0000003b0e397209 */ /* 0x001fe20007810000 */
[----:B-1----:R-:W-:Y:S01]  /*17410*/  FFMA.FTZ R9, R4, R9, R187 ;  /* 0x0000000904097223 */ /* 0x002fe200000100bb */
[----:B------:R-:W4:Y:S02]  /*17420*/  LD.E R33, desc[UR48][R16.64+0x274] ;  /* 0x0002743010217980 */ /* 0x000f24000c101900 */
[C---:B------:R-:W-:Y:S01]  /*17430*/  FSETP.NEU.FTZ.AND P1, PT, R57.reuse, -INF , PT ;  /* 0xff8000003900780b */ /* 0x040fe20003f3d000 */
[----:B------:R-:W-:-:S02]  /*17440*/  FMUL.FTZ R58, R57, R12 ;  /* 0x0000000c393a7220 */ /* 0x000fc40000410000 */
[----:B------:R-:W0:Y:S01]  /*17450*/  MUFU.EX2 R153, R153 ;  /* 0x0000009900997308 */ /* 0x000e220000000800 */
[----:B---3--:R-:W-:Y:S01]  /*17460*/  FADD.FTZ R9, R152, R9 ;  /* 0x0000000998097221 */ /* 0x008fe20000010000 */
[----:B------:R-:W3:Y:S01]  /*17470*/  LD.E R35, desc[UR48][R16.64+0x264] ;  /* 0x0002643010237980 */ /* 0x000ee2000c101900 */
[----:B------:R-:W-:-:S03]  /*17480*/  FSEL R94, R58, RZ, P1 ;  /* 0x000000ff3a5e7208 */ /* 0x000fc60000800000 */
[----:B------:R-:W3:Y:S02]  /*17490*/  LD.E R37, desc[UR48][R16.64+0x284] ;  /* 0x0002843010257980 */ /* 0x000ee4000c101900 */
[----:B------:R1:W-:Y:S01]  /*174a0*/  MUFU.EX2 R14, R20 ;  /* 0x00000014000e7308 */ /* 0x0003e20000000800 */
[-CC-:B------:R-:W-:Y:S01]  /*174b0*/  FFMA.FTZ R185, R6, R12.reuse, -R94.reuse ;  /* 0x0000000c06b97223 */ /* 0x180fe2000001085e */
[----:B------:R-:W3:Y:S04]  /*174c0*/  LD.E R39, desc[UR48][R16.64+0x290] ;  /* 0x0002903010277980 */ /* 0x000ee8000c101900 */
[----:B------:R-:W3:Y:S02]  /*174d0*/  LD.E R41, desc[UR48][R16.64+0x2a4] ;  /* 0x0002a43010297980 */ /* 0x000ee4000c101900 */
[----:B------:R-:W2:Y:S01]  /*174e0*/  MUFU.EX2 R184, R184 ;  /* 0x000000b800b87308 */ /* 0x000ea20000000800 */
[----:B-1----:R-:W-:Y:S01]  /*174f0*/  FSEL R20, R57, RZ, P1 ;  /* 0x000000ff39147208 */ /* 0x002fe20000800000 */
[-CC-:B------:R-:W-:Y:S01]  /*17500*/  FFMA.FTZ R171, R21, R12.reuse, -R94.reuse ;  /* 0x0000000c15ab7223 */ /* 0x180fe2000001085e */
[----:B------:R-:W-:Y:S01]  /*17510*/  FFMA.FTZ R172, R11, R12, -R94 ;  /* 0x0000000c0bac7223 */ /* 0x000fe2000001085e */
[----:B------:R-:W3:Y:S02]  /*17520*/  LD.E R58, desc[UR48][R16.64+0x24c] ;  /* 0x00024c30103a7980 */ /* 0x000ee4000c101900 */
[----:B------:R-:W-:-:S02]  /*17530*/  FADD.FTZ R151, R5, -R20 ;  /* 0x8000001405977221 */ /* 0x000fc40000010000 */
        /* <DEDUP_REMOVED lines=23> */
[----:B------:R-:W-:Y:S01]  /*176b0*/  FMUL.FTZ R121, R12, R151 ;  /* 0x000000970c797220 */ /* 0x000fe20000410000 */
[----:B-----5:R-:W-:Y:S01]  /*176c0*/  FADD.FTZ R12, R154, R9 ;  /* 0x000000099a0c7221 */ /* 0x020fe20000010000 */
[----:B------:R-:W5:Y:S01]  /*176d0*/  MUFU.EX2 R177, R177 ;  /* 0x000000b100b17308 */ /* 0x000f620000000800 */
[----:B------:R-:W3:Y:S02]  /*176e0*/  LD.E R5, desc[UR48][R16.64+0x3f4] ;  /* 0x0003f43010057980 */ /* 0x000ee4000c101900 */
[----:B0-----:R-:W-:-:S02]  /*176f0*/  FADD.FTZ R123, R153, R12 ;  /* 0x0000000c997b7221 */ /* 0x001fc40000010000 */
[----:B------:R-:W3:Y:S02]  /*17700*/  LD.E R94, desc[UR48][R16.64+0x2c8] ;  /* 0x0002c830105e7980 */ /* 0x000ee4000c101900 */
[----:B--2---:R-:W-:Y:S01]  /*17710*/  FADD.FTZ R12, R184, R123 ;  /* 0x0000007bb80c7221 */ /* 0x004fe20000010000 */
[----:B------:R-:W0:Y:S01]  /*17720*/  MUFU.EX2 R175, R175 ;  /* 0x000000af00af7308 */ /* 0x000e220000000800 */
[----:B------:R-:W2:Y:S02]  /*17730*/  LD.E R45, desc[UR48][R16.64+0x2b4] ;  /* 0x0002b430102d7980 */ /* 0x000ea4000c101900 */
[----:B-1----:R-:W-:Y:S02]  /*17740*/  FADD.FTZ R123, R7, R12 ;  /* 0x0000000c077b7221 */ /* 0x002fe40000010000 */
[----:B------:R-:W2:Y:S03]  /*17750*/  LD.E R43, desc[UR48][R16.64+0x2c0] ;  /* 0x0002c030102b7980 */ /* 0x000ea6000c101900 */
[----:B------:R-:W1:Y:S01]  /*17760*/  MUFU.EX2 R176, R176 ;  /* 0x000000b000b07308 */ /* 0x000e620000000800 */
[----:B------:R-:W-:Y:S01]  /*17770*/  FADD.FTZ R12, R180, R123 ;  /* 0x0000007bb40c7221 */ /* 0x000fe20000010000 */
[----:B------:R-:W2:Y:S04]  /*17780*/  LD.E R47, desc[UR48][R16.64+0x2e0] ;  /* 0x0002e030102f7980 */ /* 0x000ea8000c101900 */
[----:B------:R-:W2:Y:S02]  /*17790*/  LD.E R49, desc[UR48][R16.64+0x2e4] ;  /* 0x0002e43010317980 */ /* 0x000ea4000c101900 */
[----:B------:R-:W1:Y:S01]  /*177a0*/  MUFU.EX2 R173, R173 ;  /* 0x000000ad00ad7308 */ /* 0x000e620000000800 */
[----:B-----5:R-:W-:Y:S01]  /*177b0*/  FADD.FTZ R12, R177, R12 ;  /* 0x0000000cb10c7221 */ /* 0x020fe20000010000 */
[----:B------:R-:W5:Y:S04]  /*177c0*/  LD.E R53, desc[UR48][R16.64+0x2f4] ;  /* 0x0002f43010357980 */ /* 0x000f68000c101900 */
[----:B------:R-:W5:Y:S02]  /*177d0*/  LD.E R55, desc[UR48][R16.64+0x314] ;  /* 0x0003143010377980 */ /* 0x000f64000c101900 */
[----:B------:R-:W1:Y:S01]  /*177e0*/  MUFU.EX2 R174, R174 ;  /* 0x000000ae00ae7308 */ /* 0x000e620000000800 */
[----:B0-----:R-:W-:Y:S01]  /*177f0*/  FADD.FTZ R123, R175, R12 ;  /* 0x0000000caf7b7221 */ /* 0x001fe20000010000 */
[----:B------:R-:W5:Y:S06]  /*17800*/  LD.E R51, desc[UR48][R16.64+0x304] ;  /* 0x0003043010337980 */ /* 0x000f6c000c101900 */
[----:B------:R-:W0:Y:S01]  /*17810*/  MUFU.EX2 R168, R168 ;  /* 0x000000a800a87308 */ /* 0x000e220000000800 */
[----:B-1----:R-:W-:Y:S01]  /*17820*/  FADD.FTZ R12, R176, R123 ;  /* 0x0000007bb00c7221 */ /* 0x002fe20000010000 */
[----:B------:R-:W5:Y:S04]  /*17830*/  LD.E R73, desc[UR48][R16.64+0x340] ;  /* 0x0003403010497980 */ /* 0x000f68000c101900 */
[----:B------:R-:W5:Y:S02]  /*17840*/  LD.E R71, desc[UR48][R16.64+0x344] ;  /* 0x0003443010477980 */ /* 0x000f64000c101900 */
[----:B------:R-:W1:Y:S01]  /*17850*/  MUFU.EX2 R167, R167 ;  /* 0x000000a700a77308 */ /* 0x000e620000000800 */
[----:B------:R-:W-:Y:S01]  /*17860*/  FADD.FTZ R123, R173, R12 ;  /* 0x0000000cad7b7221 */ /* 0x000fe20000010000 */
[----:B------:R-:W5:Y:S04]  /*17870*/  LD.E R67, desc[UR48][R16.64+0x350] ;  /* 0x0003503010437980 */ /* 0x000f68000c101900 */
[----:B------:R-:W5:Y:S02]  /*17880*/  LD.E R65, desc[UR48][R16.64+0x360] ;  /* 0x0003603010417980 */ /* 0x000f64000c101900 */
[----:B------:R-:W1:Y:S01]  /*17890*/  MUFU.EX2 R166, R166 ;  /* 0x000000a600a67308 */ /* 0x000e620000000800 */
[----:B------:R-:W-:Y:S01]  /*178a0*/  FADD.FTZ R123, R174, R123 ;  /* 0x0000007bae7b7221 */ /* 0x000fe20000010000 */
[----:B------:R-:W5:Y:S03]  /*178b0*/  LD.E R59, desc[UR48][R16.64+0x354] ;  /* 0x00035430103b7980 */ /* 0x000f66000c101900 */
[----:B0-----:R-:W-:Y:S01]  /*178c0*/  FADD.FTZ R12, R168, R123 ;  /* 0x0000007ba80c7221 */ /* 0x001fe20000010000 */
[----:B------:R-:W5:Y:S03]  /*178d0*/  LD.E R63, desc[UR48][R16.64+0x364] ;  /* 0x00036430103f7980 */ /* 0x000f66000c101900 */
[----:B-1----:R-:W-:Y:S01]  /*178e0*/  FADD.FTZ R125, R167, R12 ;  /* 0x0000000ca77d7221 */ /* 0x002fe20000010000 */
[----:B------:R-:W5:Y:S04]  /*178f0*/  LD.E R61, desc[UR48][R16.64+0x370] ;  /* 0x00037030103d7980 */ /* 0x000f68000c101900 */
[----:B------:R-:W5:Y:S01]  /*17900*/  LD.E R87, desc[UR48][R16.64+0x3a0] ;  /* 0x0003a03010577980 */ /* 0x000f62000c101900 */
[----:B------:R-:W-:-:S03]  /*17910*/  FADD.FTZ R12, R166, R125 ;  /* 0x0000007da60c7221 */ /* 0x000fc60000010000 */
        /* <DEDUP_REMOVED lines=12> */
[----:B------:R-:W-:Y:S08]  /*179e0*/  MUFU.EX2 R185, R185 ;  /* 0x000000b900b97308 */ /* 0x000ff00000000800 */
[----:B------:R-:W0:Y:S08]  /*179f0*/  MUFU.EX2 R121, R121 ;  /* 0x0000007900797308 */ /* 0x000e300000000800 */
[----:B------:R-:W1:Y:S08]  /*17a00*/  MUFU.EX2 R188, R188 ;  /* 0x000000bc00bc7308 */ /* 0x000e700000000800 */
[----:B------:R-:W1:Y:S01]  /*17a10*/  MUFU.EX2 R155, R155 ;  /* 0x0000009b009b7308 */ /* 0x000e620000000800 */
[----:B0-----:R-:W-:-:S07]  /*17a20*/  FFMA.FTZ R9, R121, R8, R185 ;  /* 0x0000000879097223 */ /* 0x001fce00000100b9 */
[----:B------:R-:W0:Y:S01]  /*17a30*/  MUFU.EX2 R6, R6 ;  /* 0x0000000600067308 */ /* 0x000e220000000800 */
[----:B-1----:R-:W-:-:S07]  /*17a40*/  FADD.FTZ R8, R188, R9 ;  /* 0x00000009bc087221 */ /* 0x002fce0000010000 */
[----:B------:R-:W1:Y:S01]  /*17a50*/  MUFU.EX2 R183, R183 ;  /* 0x000000b700b77308 */ /* 0x000e620000000800 */
[----:B------:R-:W-:-:S07]  /*17a60*/  FADD.FTZ R9, R155, R8 ;  /* 0x000000089b097221 */ /* 0x000fce0000010000 */
[----:B------:R-:W1:Y:S01]  /*17a70*/  MUFU.EX2 R186, R186 ;  /* 0x000000ba00ba7308 */ /* 0x000e620000000800 */
[----:B0-----:R-:W-:-:S07]  /*17a80*/  FADD.FTZ R8, R6, R9 ;  /* 0x0000000906087221 */ /* 0x001fce0000010000 */
        /* <DEDUP_REMOVED lines=16> */
[----:B------:R-:W4:Y:S01]  /*17b90*/  MUFU.EX2 R161, R161 ;  /* 0x000000a100a17308 */ /* 0x000f220000000800 */
[----:B0-----:R-:W-:-:S07]  /*17ba0*/  FADD.FTZ R9, R163, R8 ;  /* 0x00000008a3097221 */ /* 0x001fce0000010000 */
[----:B------:R-:W0:Y:S01]  /*17bb0*/  MUFU.EX2 R162, R162 ;  /* 0x000000a200a27308 */ /* 0x000e220000000800 */
[----:B-1----:R-:W-:-:S07]  /*17bc0*/  FADD.FTZ R8, R164, R9 ;  /* 0x00000009a4087221 */ /* 0x002fce0000010000 */
[----:B------:R-:W1:Y:S01]  /*17bd0*/  MUFU.EX2 R21, R21 ;  /* 0x0000001500157308 */ /* 0x000e620000000800 */
[----:B----4-:R-:W-:-:S07]  /*17be0*/  FADD.FTZ R9, R161, R8 ;  /* 0x00000008a1097221 */ /* 0x010fce0000010000 */
[----:B------:R-:W4:Y:S01]  /*17bf0*/  MUFU.EX2 R165, R165 ;  /* 0x000000a500a57308 */ /* 0x000f220000000800 */
[----:B0-----:R-:W-:-:S07]  /*17c00*/  FADD.FTZ R8, R162, R9 ;  /* 0x00000009a2087221 */ /* 0x001fce0000010000 */
[----:B------:R-:W0:Y:S01]  /*17c10*/  MUFU.EX2 R160, R160 ;  /* 0x000000a000a07308 */ /* 0x000e220000000800 */
[----:B-1----:R-:W-:-:S07]  /*17c20*/  FADD.FTZ R9, R21, R8 ;  /* 0x0000000815097221 */ /* 0x002fce0000010000 */
[----:B------:R-:W1:Y:S08]  /*17c30*/  MUFU.EX2 R159, R159 ;  /* 0x0000009f009f7308 */ /* 0x000e700000000800 */
[----:B------:R4:W-:Y:S01]  /*17c40*/  MUFU.EX2 R8, R147 ;  /* 0x0000009300087308 */ /* 0x0009e20000000800 */
[C---:B------:R-:W-:Y:S01]  /*17c50*/  FMUL.FTZ R25, R4.reuse, R25 ;  /* 0x0000001904197220 */ /* 0x040fe20000410000 */
[C---:B------:R-:W-:Y:S01]  /*17c60*/  FMUL.FTZ R31, R4.reuse, R31 ;  /* 0x0000001f041f7220 */ /* 0x040fe20000410000 */
[----:B----4-:R-:W-:Y:S01]  /*17c70*/  FMUL.FTZ R147, R121, R29 ;  /* 0x0000001d79937220 */ /* 0x010fe20000410000 */
[----:B------:R-:W-:-:S04]  /*17c80*/  FMUL.FTZ R29, R4, R30 ;  /* 0x0000001e041d7220 */ /* 0x000fc80000410000 */
[----:B------:R-:W4:Y:S01]  /*17c90*/  MUFU.EX2 R158, R158 ;  /* 0x0000009e009e7308 */ /* 0x000f220000000800 */
[----:B------:R-:W-:Y:S01]  /*17ca0*/  FMUL.FTZ R27, R4, R27 ;  /* 0x0000001b041b7220 */ /* 0x000fe20000410000 */
[----:B------:R-:W-:Y:S01]  /*17cb0*/  FADD.FTZ R139, R165, R12 ;  /* 0x0000000ca58b7221 */ /* 0x000fe20000010000 */
[----:B------:R1:W-:Y:S05]  /*17cc0*/  ST.E desc[UR48][R16.64+0x230], R29 ;  /* 0x0002301d10007985 */ /* 0x0003ea000c101930 */
[----:B------:R-:W2:Y:S01]  /*17cd0*/  MUFU.EX2 R157, R157 ;  /* 0x0000009d009d7308 */ /* 0x000ea20000000800 */
[----:B0-----:R-:W-:Y:S01]  /*17ce0*/  FADD.FTZ R12, R160, R139 ;  /* 0x0000008ba00c7221 */ /* 0x001fe20000010000 */
[----:B------:R0:W-:Y:S01]  /*17cf0*/  ST.E desc[UR48][R16.64+0x240], R25 ;  /* 0x0002401910007985 */ /* 0x0001e2000c101930 */
[----:B-1----:R-:W-:-:S05]  /*17d00*/  FMUL.FTZ R29, R4, R34 ;  /* 0x00000022041d7220 */ /* 0x002fca0000410000 */
[----:B------:R-:W1:Y:S01]  /*17d10*/  MUFU.EX2 R156, R156 ;  /* 0x0000009c009c7308 */ /* 0x000e620000000800 */
[----:B------:R3:W-:Y:S01]  /*17d20*/  ST.E desc[UR48][R16.64+0x244], R31 ;  /* 0x0002441f10007985 */ /* 0x0007e2000c101930 */
[----:B------:R-:W-:-:S03]  /*17d30*/  FMUL.FTZ R33, R4, R33 ;  /* 0x0000002104217220 */ /* 0x000fc60000410000 */
[----:B------:R4:W-:Y:S01]  /*17d40*/  ST.E desc[UR48][R16.64+0x250], R27 ;  /* 0x0002501b10007985 */ /* 0x0009e2000c101930 */
[C---:B0-----:R-:W-:Y:S02]  /*17d50*/  FMUL.FTZ R25, R4.reuse, R38 ;  /* 0x0000002604197220 */ /* 0x041fe40000410000 */
[----:B------:R-:W0:Y:S01]  /*17d60*/  MUFU.EX2 R15, R15 ;  /* 0x0000000f000f7308 */ /* 0x000e220000000800 */
[----:B------:R2:W-:Y:S01]  /*17d70*/  ST.E desc[UR48][R16.64+0x270], R29 ;  /* 0x0002701d10007985 */ /* 0x0005e2000c101930 */
[----:B------:R-:W-:Y:S01]  /*17d80*/  FADD.FTZ R139, R159, R12 ;  /* 0x0000000c9f8b7221 */ /* 0x000fe20000010000 */
[----:B---3--:R-:W-:-:S05]  /*17d90*/  FMUL.FTZ R31, R4, R42 ;  /* 0x0000002a041f7220 */ /* 0x008fca0000410000 */
[----:B------:R-:W3:Y:S01]  /*17da0*/  MUFU.EX2 R19, R19 ;  /* 0x0000001300137308 */ /* 0x000ee20000000800 */
[C---:B----4-:R-:W-:Y:S01]  /*17db0*/  FMUL.FTZ R27, R4.reuse, R40 ;  /* 0x00000028041b7220 */ /* 0x050fe20000410000 */
[C---:B--2---:R-:W-:Y:S01]  /*17dc0*/  FMUL.FTZ R29, R4.reuse, R44 ;  /* 0x0000002c041d7220 */ /* 0x044fe20000410000 */
[----:B------:R2:W-:Y:S05]  /*17dd0*/  ST.E desc[UR48][R16.64+0x274], R33 ;  /* 0x0002742110007985 */ /* 0x0005ea000c101930 */
[----:B------:R-:W4:Y:S01]  /*17de0*/  MUFU.EX2 R20, R20 ;  /* 0x0000001400147308 */ /* 0x000f220000000800 */
[----:B------:R-:W-:Y:S01]  /*17df0*/  FMUL.FTZ R5, R4, R5 ;  /* 0x0000000504057220 */ /* 0x000fe20000410000 */
[----:B------:R1:W-:Y:S01]  /*17e00*/  ST.E desc[UR48][R16.64+0x294], R25 ;  /* 0x0002941910007985 */ /* 0x0003e2000c101930 */
[----:B------:R-:W-:-:S03]  /*17e10*/  FADD.FTZ R139, R158, R139 ;  /* 0x0000008b9e8b7221 */ /* 0x000fc60000010000 */
[----:B------:R0:W-:Y:S02]  /*17e20*/  ST.E desc[UR48][R16.64+0x2a0], R27 ;  /* 0x0002a01b10007985 */ /* 0x0001e4000c101930 */
[----:B------:R-:W4:Y:S02]  /*17e30*/  MUFU.EX2 R11, R11 ;  /* 0x0000000b000b7308 */ /* 0x000f240000000800 */
[----:B------:R3:W-:Y:S01]  /*17e40*/  ST.E desc[UR48][R16.64+0x2b0], R29 ;  /* 0x0002b01d10007985 */ /* 0x0007e2000c101930 */
[----:B--2---:R-:W-:-:S03]  /*17e50*/  FMUL.FTZ R33, R4, R46 ;  /* 0x0000002e04217220 */ /* 0x004fc60000410000 */
[----:B------:R2:W-:Y:S01]  /*17e60*/  ST.E desc[UR48][R16.64+0x2c4], R31 ;  /* 0x0002c41f10007985 */ /* 0x0005e2000c101930 */
[C---:B-1----:R-:W-:Y:S01]  /*17e70*/  FMUL.FTZ R25, R4.reuse, R50 ;  /* 0x0000003204197220 */ /* 0x042fe20000410000 */
[C---:B0-----:R-:W-:Y:S01]  /*17e80*/  FMUL.FTZ R27, R4.reuse, R48 ;  /* 0x00000030041b7220 */ /* 0x041fe20000410000 */
[C---:B---3--:R-:W-:Y:S01]  /*17e90*/  FMUL.FTZ R29, R4.reuse, R52 ;  /* 0x00000034041d7220 */ /* 0x048fe20000410000 */
[----:B--2---:R-:W-:Y:S01]  /*17ea0*/  FMUL.FTZ R31, R4, R56 ;  /* 0x00000038041f7220 */ /* 0x004fe20000410000 */
[----:B------:R-:W0:Y:S01]  /*17eb0*/  MUFU.EX2 R18, R18 ;  /* 0x0000001200127308 */ /* 0x000e220000000800 */
[----:B------:R-:W-:Y:S01]  /*17ec0*/  FADD.FTZ R139, R157, R139 ;  /* 0x0000008b9d8b7221 */ /* 0x000fe20000010000 */
[----:B------:R1:W-:Y:S01]  /*17ed0*/  ST.E desc[UR48][R16.64+0x2d0], R33 ;  /* 0x0002d02110007985 */ /* 0x0003e2000c101930 */
[----:B------:R-:W-:Y:S01]  /*17ee0*/  FADD.FTZ R9, R156, R9 ;  /* 0x000000099c097221 */ /* 0x000fe20000010000 */
[C---:B------:R-:W-:Y:S01]  /*17ef0*/  FMUL.FTZ R35, R4.reuse, R35 ;  /* 0x0000002304237220 */ /* 0x040fe20000410000 */
[C---:B------:R-:W-:Y:S01]  /*17f00*/  FMUL.FTZ R37, R4.reuse, R37 ;  /* 0x0000002504257220 */ /* 0x040fe20000410000 */
[----:B------:R2:W-:Y:S01]  /*17f10*/  ST.E desc[UR48][R16.64+0x2d4], R25 ;  /* 0x0002d41910007985 */ /* 0x0005e2000c101930 */
[C---:B------:R-:W-:Y:S01]  /*17f20*/  FMUL.FTZ R39, R4.reuse, R39 ;  /* 0x0000002704277220 */ /* 0x040fe20000410000 */
[----:B------:R-:W3:Y:S01]  /*17f30*/  MUFU.EX2 R12, R145 ;  /* 0x00000091000c7308 */ /* 0x000ee20000000800 */
[C---:B------:R-:W-:Y:S01]  /*17f40*/  FMUL.FTZ R41, R4.reuse, R41 ;  /* 0x0000002904297220 */ /* 0x040fe20000410000 */
[----:B------:R4:W-:Y:S04]  /*17f50*/  ST.E desc[UR48][R16.64+0x2f0], R27 ;  /* 0x0002f01b10007985 */ /* 0x0009e8000c101930 */
[----:B------:R0:W-:Y:S01]  /*17f60*/  ST.E desc[UR48][R16.64+0x300], R29 ;  /* 0x0003001d10007985 */ /* 0x0001e2000c101930 */
[----:B-1----:R-:W-:-:S03]  /*17f70*/  FMUL.FTZ R33, R4, R54 ;  /* 0x0000003604217220 */ /* 0x002fc60000410000 */
[----:B------:R1:W-:Y:S01]  /*17f80*/  ST.E desc[UR48][R16.64+0x310], R31 ;  /* 0x0003101f10007985 */ /* 0x0003e2000c101930 */
[----:B--2---:R-:W-:-:S03]  /*17f90*/  FMUL.FTZ R25, R121, R64 ;  /* 0x0000004079197220 */ /* 0x004fc60000410000 */
[----:B------:R2:W-:Y:S01]  /*17fa0*/  ST.E desc[UR48][R16.64+0x3f4], R5 ;  /* 0x0003f40510007985 */ /* 0x0005e2000c101930 */
[C---:B----4-:R-:W-:Y:S01]  /*17fb0*/  FMUL.FTZ R27, R121.reuse, R62 ;  /* 0x0000003e791b7220 */ /* 0x050fe20000410000 */
[C---:B0-----:R-:W-:Y:S01]  /*17fc0*/  FMUL.FTZ R29, R121.reuse, R60 ;  /* 0x0000003c791d7220 */ /* 0x041fe20000410000 */
[----:B------:R-:W0:Y:S01]  /*17fd0*/  MUFU.EX2 R13, R13 ;  /* 0x0000000d000d7308 */ /* 0x000e220000000800 */
[----:B-1----:R-:W-:Y:S01]  /*17fe0*/  FMUL.FTZ R31, R121, R70 ;  /* 0x00000046791f7220 */ /* 0x002fe20000410000 */
[----:B------:R-:W-:Y:S01]  /*17ff0*/  FADD.FTZ R141, R15, R139 ;  /* 0x0000008b0f8d7221 */ /* 0x000fe20000010000 */
[----:B--2---:R-:W-:Y:S01]  /*18000*/  FMUL.FTZ R5, R121, R58 ;  /* 0x0000003a79057220 */ /* 0x004fe20000410000 */
[----:B------:R-:W-:Y:S01]  /*18010*/  FADD.FTZ R139, R19, R9 ;  /* 0x00000009138b7221 */ /* 0x000fe20000010000 */
[----:B------:R1:W-:Y:S03]  /*18020*/  ST.E desc[UR48][R16.64+0x264], R35 ;  /* 0x0002642310007985 */ /* 0x0003e6000c101930 */
[----:B------:R-:W2:Y:S01]  /*18030*/  MUFU.EX2 R9, R149 ;  /* 0x0000009500097308 */ /* 0x000ea20000000800 */
[----:B------:R4:W-:Y:S01]  /*18040*/  ST.E desc[UR48][R16.64+0x284], R37 ;  /* 0x0002842510007985 */ /* 0x0009e2000c101930 */
[----:B------:R-:W-:-:S03]  /*18050*/  FADD.FTZ R139, R20, R139 ;  /* 0x0000008b148b7221 */ /* 0x000fc60000010000 */
[----:B------:R3:W-:Y:S04]  /*18060*/  ST.E desc[UR48][R16.64+0x290], R39 ;  /* 0x0002902710007985 */ /* 0x0007e8000c101930 */
[----:B------:R5:W-:Y:S01]  /*18070*/  ST.E desc[UR48][R16.64+0x2a4], R41 ;  /* 0x0002a42910007985 */ /* 0x000be2000c101930 */
[----:B-1----:R-:W-:-:S03]  /*18080*/  FMUL.FTZ R35, R121, R74 ;  /* 0x0000004a79237220 */ /* 0x002fc60000410000 */
[----:B------:R1:W-:Y:S01]  /*18090*/  ST.E desc[UR48][R16.64+0x320], R33 ;  /* 0x0003202110007985 */ /* 0x0003e2000c101930 */
[----:B----4-:R-:W-:-:S03]  /*180a0*/  FMUL.FTZ R37, R121, R72 ;  /* 0x0000004879257220 */ /* 0x010fc60000410000 */
[----:B------:R4:W-:Y:S01]  /*180b0*/  ST.E desc[UR48][R16.64+0x238], R25 ;  /* 0x0002381910007985 */ /* 0x0009e2000c101930 */
[----:B---3--:R-:W-:-:S03]  /*180c0*/  FMUL.FTZ R39, R121, R86 ;  /* 0x0000005679277220 */ /* 0x008fc60000410000 */
[----:B------:R3:W-:Y:S01]  /*180d0*/  ST.E desc[UR48][R16.64+0x23c], R27 ;  /* 0x00023c1b10007985 */ /* 0x0007e2000c101930 */
[----:B-----5:R-:W-:-:S03]  /*180e0*/  FMUL.FTZ R41, R121, R84 ;  /* 0x0000005479297220 */ /* 0x020fc60000410000 */
[----:B------:R5:W-:Y:S01]  /*180f0*/  ST.E desc[UR48][R16.64+0x248], R29 ;  /* 0x0002481d10007985 */ /* 0x000be2000c101930 */
[----:B-1----:R-:W-:-:S03]  /*18100*/  FMUL.FTZ R33, R121, R76 ;  /* 0x0000004c79217220 */ /* 0x002fc60000410000 */
[----:B------:R1:W-:Y:S01]  /*18110*/  ST.E desc[UR48][R16.64+0x24c], R5 ;  /* 0x00024c0510007985 */ /* 0x0003e2000c101930 */
[----:B----4-:R-:W-:-:S03]  /*18120*/  FMUL.FTZ R25, R121, R68 ;  /* 0x0000004479197220 */ /* 0x010fc60000410000 */
[----:B------:R4:W-:Y:S01]  /*18130*/  ST.E desc[UR48][R16.64+0x258], R31 ;  /* 0x0002581f10007985 */ /* 0x0009e2000c101930 */
[C---:B---3--:R-:W-:Y:S01]  /*18140*/  FMUL.FTZ R27, R121.reuse, R66 ;  /* 0x00000042791b7220 */ /* 0x048fe20000410000 */
[C---:B-----5:R-:W-:Y:S01]  /*18150*/  FMUL.FTZ R29, R121.reuse, R88 ;  /* 0x00000058791d7220 */ /* 0x060fe20000410000 */
[C---:B-1----:R-:W-:Y:S01]  /*18160*/  FMUL.FTZ R5, R121.reuse, R82 ;  /* 0x0000005279057220 */ /* 0x042fe20000410000 */
[----:B----4-:R-:W-:Y:S01]  /*18170*/  FMUL.FTZ R31, R121, R78 ;  /* 0x0000004e791f7220 */ /* 0x010fe20000410000 */
[----:B------:R1:W-:Y:S01]  /*18180*/  ST.E desc[UR48][R16.64+0x25c], R33 ;  /* 0x00025c2110007985 */ /* 0x0003e2000c101930 */
[----:B------:R-:W-:-:S03]  /*18190*/  FADD.FTZ R139, R11, R139 ;  /* 0x0000008b0b8b7221 */ /* 0x000fc60000010000 */
[----:B------:R3:W-:Y:S04]  /*181a0*/  ST.E desc[UR48][R16.64+0x268], R35 ;  /* 0x0002682310007985 */ /* 0x0007e8000c101930 */
[----:B------:R4:W-:Y:S04]  /*181b0*/  ST.E desc[UR48][R16.64+0x26c], R37 ;  /* 0x00026c2510007985 */ /* 0x0009e8000c101930 */
[----:B------:R5:W-:Y:S01]  /*181c0*/  ST.E desc[UR48][R16.64+0x278], R25 ;  /* 0x0002781910007985 */ /* 0x000be2000c101930 */
[----:B-1----:R-:W-:-:S03]  /*181d0*/  FMUL.FTZ R33, R121, R80 ;  /* 0x0000005079217220 */ /* 0x002fc60000410000 */
[----:B------:R1:W-:Y:S01]  /*181e0*/  ST.E desc[UR48][R16.64+0x27c], R27 ;  /* 0x00027c1b10007985 */ /* 0x0003e2000c101930 */
[----:B---3--:R-:W-:-:S03]  /*181f0*/  FMUL.FTZ R35, R121, R92 ;  /* 0x0000005c79237220 */ /* 0x008fc60000410000 */
[----:B------:R3:W-:Y:S01]  /*18200*/  ST.E desc[UR48][R16.64+0x288], R29 ;  /* 0x0002881d10007985 */ /* 0x0007e2000c101930 */
[----:B----4-:R-:W-:-:S03]  /*18210*/  FMUL.FTZ R37, R121, R90 ;  /* 0x0000005a79257220 */ /* 0x010fc60000410000 */
[----:B------:R4:W-:Y:S01]  /*18220*/  ST.E desc[UR48][R16.64+0x28c], R39 ;  /* 0x00028c2710007985 */ /* 0x0009e2000c101930 */
[----:B-----5:R-:W-:-:S03]  /*18230*/  FMUL.FTZ R25, R121, R94 ;  /* 0x0000005e79197220 */ /* 0x020fc60000410000 */
[----:B------:R5:W-:Y:S01]  /*18240*/  ST.E desc[UR48][R16.64+0x298], R41 ;  /* 0x0002982910007985 */ /* 0x000be2000c101930 */
[----:B-1----:R-:W-:-:S03]  /*18250*/  FMUL.FTZ R27, R121, R96 ;  /* 0x00000060791b7220 */ /* 0x002fc60000410000 */
[----:B------:R1:W-:Y:S01]  /*18260*/  ST.E desc[UR48][R16.64+0x29c], R5 ;  /* 0x00029c0510007985 */ /* 0x0003e2000c101930 */
[----:B---3--:R-:W-:-:S03]  /*18270*/  FMUL.FTZ R29, R121, R98 ;  /* 0x00000062791d7220 */ /* 0x008fc60000410000 */
[----:B------:R3:W-:Y:S01]  /*18280*/  ST.E desc[UR48][R16.64+0x2a8], R31 ;  /* 0x0002a81f10007985 */ /* 0x0007e2000c101930 */
[C---:B----4-:R-:W-:Y:S01]  /*18290*/  FMUL.FTZ R39, R121.reuse, R100 ;  /* 0x0000006479277220 */ /* 0x050fe20000410000 */
[C---:B-----5:R-:W-:Y:S01]  /*182a0*/  FMUL.FTZ R41, R121.reuse, R102 ;  /* 0x0000006679297220 */ /* 0x060fe20000410000 */
[C---:B-1----:R-:W-:Y:S01]  /*182b0*/  FMUL.FTZ R5, R121.reuse, R104 ;  /* 0x0000006879057220 */ /* 0x042fe20000410000 */
[----:B---3--:R-:W-:Y:S01]  /*182c0*/  FMUL.FTZ R31, R121, R106 ;  /* 0x0000006a791f7220 */ /* 0x008fe20000410000 */
[----:B------:R-:W-:Y:S01]  /*182d0*/  FADD.FTZ R141, R18, R141 ;  /* 0x0000008d128d7221 */ /* 0x000fe20000010000 */
[----:B------:R-:W-:Y:S01]  /*182e0*/  FADD.FTZ R139, R12, R139 ;  /* 0x0000008b0c8b7221 */ /* 0x000fe20000010000 */
[----:B------:R1:W-:Y:S04]  /*182f0*/  ST.E desc[UR48][R16.64+0x2ac], R33 ;  /* 0x0002ac2110007985 */ /* 0x0003e8000c101930 */
[----:B------:R3:W-:Y:S01]  /*18300*/  ST.E desc[UR48][R16.64+0x2b8], R35 ;  /* 0x0002b82310007985 */ /* 0x0007e2000c101930 */
[----:B0-----:R-:W-:-:S03]  /*18310*/  FADD.FTZ R141, R13, R141 ;  /* 0x0000008d0d8d7221 */ /* 0x001fc60000010000 */
[----:B------:R0:W-:Y:S01]  /*18320*/  ST.E desc[UR48][R16.64+0x2bc], R37 ;  /* 0x0002bc2510007985 */ /* 0x0001e2000c101930 */
[----:B------:R-:W-:-:S03]  /*18330*/  FADD.FTZ R139, R8, R139 ;  /* 0x0000008b088b7221 */ /* 0x000fc60000010000 */
[----:B------:R4:W-:Y:S01]  /*18340*/  ST.E desc[UR48][R16.64+0x2c8], R25 ;  /* 0x0002c81910007985 */ /* 0x0009e2000c101930 */
[----:B-1----:R-:W-:-:S03]  /*18350*/  FMUL.FTZ R33, R121, R108 ;  /* 0x0000006c79217220 */ /* 0x002fc60000410000 */
[----:B------:R1:W-:Y:S01]  /*18360*/  ST.E desc[UR48][R16.64+0x2cc], R27 ;  /* 0x0002cc1b10007985 */ /* 0x0003e2000c101930 */
[----:B---3--:R-:W-:-:S03]  /*18370*/  FMUL.FTZ R35, R121, R110 ;  /* 0x0000006e79237220 */ /* 0x008fc60000410000 */
[----:B------:R3:W-:Y:S01]  /*18380*/  ST.E desc[UR48][R16.64+0x2d8], R29 ;  /* 0x0002d81d10007985 */ /* 0x0007e2000c101930 */
[----:B0-----:R-:W-:-:S03]  /*18390*/  FMUL.FTZ R37, R121, R112 ;  /* 0x0000007079257220 */ /* 0x001fc60000410000 */
[----:B------:R0:W-:Y:S01]  /*183a0*/  ST.E desc[UR48][R16.64+0x2dc], R39 ;  /* 0x0002dc2710007985 */ /* 0x0001e2000c101930 */
[----:B----4-:R-:W-:-:S03]  /*183b0*/  FMUL.FTZ R25, R121, R114 ;  /* 0x0000007279197220 */ /* 0x010fc60000410000 */
[----:B------:R4:W-:Y:S01]  /*183c0*/  ST.E desc[UR48][R16.64+0x2e8], R41 ;  /* 0x0002e82910007985 */ /* 0x0009e2000c101930 */
[----:B-1----:R-:W-:-:S03]  /*183d0*/  FMUL.FTZ R27, R121, R116 ;  /* 0x00000074791b7220 */ /* 0x002fc60000410000 */
[----:B------:R1:W-:Y:S01]  /*183e0*/  ST.E desc[UR48][R16.64+0x2ec], R5 ;  /* 0x0002ec0510007985 */ /* 0x0003e2000c101930 */
[----:B---3--:R-:W-:-:S03]  /*183f0*/  FMUL.FTZ R29, R121, R118 ;  /* 0x00000076791d7220 */ /* 0x008fc60000410000 */
[----:B------:R3:W-:Y:S01]  /*18400*/  ST.E desc[UR48][R16.64+0x2f8], R31 ;  /* 0x0002f81f10007985 */ /* 0x0007e2000c101930 */
[C---:B0-----:R-:W-:Y:S01]  /*18410*/  FMUL.FTZ R39, R121.reuse, R120 ;  /* 0x0000007879277220 */ /* 0x041fe20000410000 */
[C---:B----4-:R-:W-:Y:S01]  /*18420*/  FMUL.FTZ R41, R121.reuse, R122 ;  /* 0x0000007a79297220 */ /* 0x050fe20000410000 */
[C---:B-1----:R-:W-:Y:S01]  /*18430*/  FMUL.FTZ R5, R121.reuse, R124 ;  /* 0x0000007c79057220 */ /* 0x042fe20000410000 */
[----:B---3--:R-:W-:Y:S01]  /*18440*/  FMUL.FTZ R31, R121, R126 ;  /* 0x0000007e791f7220 */ /* 0x008fe20000410000 */
[----:B------:R0:W-:Y:S01]  /*18450*/  ST.E desc[UR48][R16.64+0x2fc], R33 ;  /* 0x0002fc2110007985 */ /* 0x0001e2000c101930 */
[----:B------:R-:W-:Y:S01]  /*18460*/  FADD.FTZ R141, R14, R141 ;  /* 0x0000008d0e8d7221 */ /* 0x000fe20000010000 */
[----:B--2---:R-:W-:Y:S02]  /*18470*/  FADD.FTZ R139, R9, R139 ;  /* 0x0000008b098b7221 */ /* 0x004fe40000010000 */
        /* <DEDUP_REMOVED lines=19> */
[----:B------:R0:W-:Y:S01]  /*185b0*/  ST.E desc[UR48][R16.64+0x450], R141 ;  /* 0x0004508d10007985 */ /* 0x0001e2000c101930 */
[C---:B------:R-:W-:Y:S01]  /*185c0*/  FMUL.FTZ R145, R4.reuse, R28 ;  /* 0x0000001c04917220 */ /* 0x040fe20000410000 */
[C---:B------:R-:W-:Y:S01]  /*185d0*/  FMUL.FTZ R143, R4.reuse, R24 ;  /* 0x00000018048f7220 */ /* 0x040fe20000410000 */
[C---:B------:R-:W-:Y:S01]  /*185e0*/  FMUL.FTZ R45, R4.reuse, R45 ;  /* 0x0000002d042d7220 */ /* 0x040fe20000410000 */
        /* <DEDUP_REMOVED lines=9> */
[C---:B0-----:R-:W-:Y:S01]  /*18680*/  FMUL.FTZ R141, R4.reuse, R36 ;  /* 0x00000024048d7220 */ /* 0x041fe20000410000 */
[C---:B------:R-:W-:Y:S01]  /*18690*/  FMUL.FTZ R77, R4.reuse, R77 ;  /* 0x0000004d044d7220 */ /* 0x040fe20000410000 */
[C---:B------:R-:W-:Y:S01]  /*186a0*/  FMUL.FTZ R69, R4.reuse, R69 ;  /* 0x0000004504457220 */ /* 0x040fe20000410000 */
[----:B------:R0:W-:Y:S01]  /*186b0*/  ST.E desc[UR48][R16.64+0x358], R35 ;  /* 0x0003582310007985 */ /* 0x0001e2000c101930 */
[C---:B-1----:R-:W-:Y:S01]  /*186c0*/  FMUL.FTZ R57, R4.reuse, R32 ;  /* 0x0000002004397220 */ /* 0x042fe20000410000 */
[C---:B------:R-:W-:Y:S01]  /*186d0*/  FMUL.FTZ R75, R4.reuse, R75 ;  /* 0x0000004b044b7220 */ /* 0x040fe20000410000 */
[C---:B------:R-:W-:Y:S01]  /*186e0*/  FMUL.FTZ R73, R4.reuse, R73 ;  /* 0x0000004904497220 */ /* 0x040fe20000410000 */
[----:B------:R1:W-:Y:S01]  /*186f0*/  ST.E desc[UR48][R16.64+0x35c], R37 ;  /* 0x00035c2510007985 */ /* 0x0003e2000c101930 */
[C---:B--2---:R-:W-:Y:S01]  /*18700*/  FMUL.FTZ R139, R4.reuse, R26 ;  /* 0x0000001a048b7220 */ /* 0x044fe20000410000 */
        /* <DEDUP_REMOVED lines=30> */
[C---:B------:R-:W-:Y:S01]  /*188f0*/  FMUL.FTZ R111, R4.reuse, R111 ;  /* 0x0000006f046f7220 */ /* 0x040fe20000410000 */
[C---:B------:R-:W-:Y:S01]  /*18900*/  FMUL.FTZ R109, R4.reuse, R109 ;  /* 0x0000006d046d7220 */ /* 0x040fe20000410000 */
[C---:B------:R-:W-:Y:S01]  /*18910*/  FMUL.FTZ R119, R4.reuse, R119 ;  /* 0x0000007704777220 */ /* 0x040fe20000410000 */
[----:B------:R-:W-:Y:S01]  /*18920*/  FMUL.FTZ R117, R4, R117 ;  /* 0x0000007504757220 */ /* 0x000fe20000410000 */
[C---:B---3--:R-:W-:Y:S01]  /*18930*/  FMUL.FTZ R33, R121.reuse, R148 ;  /* 0x0000009479217220 */ /* 0x048fe20000410000 */
[C---:B0-----:R-:W-:Y:S01]  /*18940*/  FMUL.FTZ R35, R121.reuse, R150 ;  /* 0x0000009679237220 */ /* 0x041fe20000410000 */
[C---:B-1----:R-:W-:Y:S01]  /*18950*/  FMUL.FTZ R37, R121.reuse, R214 ;  /* 0x000000d679257220 */ /* 0x042fe20000410000 */
[C---:B--2---:R-:W-:Y:S01]  /*18960*/  FMUL.FTZ R25, R121.reuse, R212 ;  /* 0x000000d479197220 */ /* 0x044fe20000410000 */
        /* <DEDUP_REMOVED lines=70> */
[----:B------:R3:W-:Y:S04]  /*18dd0*/  ST.E desc[UR48][R16.64+0x3fc], R125 ;  /* 0x0003fc7d10007985 */ /* 0x0007e8000c101930 */
[----:B------:R-:W-:Y:S04]  /*18de0*/  ST.E desc[UR48][R16.64+0x408], R137 ;  /* 0x0004088910007985 */ /* 0x000fe8000c101930 */
[----:B------:R4:W-:Y:S04]  /*18df0*/  ST.E desc[UR48][R16.64+0x40c], R129 ;  /* 0x00040c8110007985 */ /* 0x0009e8000c101930 */
[----:B------:R-:W-:Y:S04]  /*18e00*/  ST.E desc[UR48][R16.64+0x418], R135 ;  /* 0x0004188710007985 */ /* 0x000fe8000c101930 */
[----:B------:R-:W-:Y:S04]  /*18e10*/  ST.E desc[UR48][R16.64+0x41c], R133 ;  /* 0x00041c8510007985 */ /* 0x000fe8000c101930 */
[----:B------:R5:W-:Y:S01]  /*18e20*/  ST.E desc[UR48][R16.64+0x428], R131 ;  /* 0x0004288310007985 */ /* 0x000be2000c101930 */
[----:B------:R1:W-:Y:S06]  /*18e30*/  BAR.SYNC.DEFER_BLOCKING R205, 0x100 ;  /* 0x000400cd0000751d */ /* 0x0003ec0000010000 */
[----:B0-----:R-:W5:Y:S04]  /*18e40*/  LD.E R5, desc[UR48][R16.64+0x230] ;  /* 0x0002303010057980 */ /* 0x001f68000c101900 */
        /* <DEDUP_REMOVED lines=50> */
[----:B---3--:R-:W3:Y:S04]  /*19170*/  LD.E R125, desc[UR48][R16.64+0x2fc] ;  /* 0x0002fc30107d7980 */ /* 0x008ee8000c101900 */
[----:B------:R-:W3:Y:S04]  /*19180*/  LD.E R127, desc[UR48][R16.64+0x300] ;  /* 0x00030030107f7980 */ /* 0x000ee8000c101900 */
[----:B----4-:R-:W4:Y:S04]  /*19190*/  LD.E R129, desc[UR48][R16.64+0x304] ;  /* 0x0003043010817980 */ /* 0x010f28000c101900 */
        /* <DEDUP_REMOVED lines=126> */
[----:B---3--:R-:W-:Y:S04]  /*19980*/  ST.E desc[UR48][R16.64+0x2fc], R125 ;  /* 0x0002fc7d10007985 */ /* 0x008fe8000c101930 */
[----:B------:R-:W-:Y:S04]  /*19990*/  ST.E desc[UR48][R16.64+0x300], R127 ;  /* 0x0003007f10007985 */ /* 0x000fe8000c101930 */
        /* <DEDUP_REMOVED lines=75> */
[----:B0-----:R-:W5:Y:S04]  /*19e50*/  LD.E.64 R4, desc[UR48][R16.64+0xa8] ;  /* 0x0000a83010047980 */ /* 0x001f68000c101b00 */
[----:B------:R-:W5:Y:S04]  /*19e60*/  LDL R195, [R1+0x88] ;  /* 0x0000880001c37983 */ /* 0x000f680000100800 */
        /* <DEDUP_REMOVED lines=976> */
[----:B0-----:R-:W5:Y:S04]  /*1db70*/  LD.E R25, desc[UR48][R16.64+0x250] ;  /* 0x0002503010197980 */ /* 0x001f68000c101900 */
[----:B-1----:R-:W5:Y:S04]  /*1db80*/  LD.E R27, desc[UR48][R16.64+0x254] ;  /* 0x00025430101b7980 */ /* 0x002f68000c101900 */
[----:B--2---:R-:W2:Y:S04]  /*1db90*/  LD.E R29, desc[UR48][R16.64+0x258] ;  /* 0x00025830101d7980 */ /* 0x004ea8000c101900 */
[----:B---3--:R-:W3:Y:S04]  /*1dba0*/  LD.E R31, desc[UR48][R16.64+0x25c] ;  /* 0x00025c30101f7980 */ /* 0x008ee8000c101900 */
        /* <DEDUP_REMOVED lines=252> */
.L_x_11356:
[----:B------:R-:W-:Y:S05]  /*1eb70*/  BSYNC B0 ;  /* 0x0000000000007941 */ /* 0x000fea0003800000 */
.L_x_11355:
[C---:B------:R-:W-:Y:S01]  /*1eb80*/  ISETP.GT.AND P1, PT, R10.reuse, UR43, PT ;  /* 0x0000002b0a007c0c */ /* 0x040fe2000bf24270 */
[----:B------:R-:W-:-:S12]  /*1eb90*/  VIADD R10, R10, 0xffffffff ;  /* 0xffffffff0a0a7836 */ /* 0x000fd80000000000 */
[----:B------:R-:W-:Y:S05]  /*1eba0*/  @P1 BRA `(.L_x_11357) ;  /* 0xffffff4c006c1947 */ /* 0x000fea000383ffff */
.L_x_11326:
[----:B------:R-:W-:Y:S05]  /*1ebb0*/  WARPSYNC.ALL ;  /* 0x0000000000007948 */ /* 0x000fea0003800000 */
[----:B0-----:R-:W1:Y:S04]  /*1ebc0*/  LDL R5, [R1+0x450] ;  /* 0x0004500001057983 */ /* 0x001e680000100800 */
[----:B------:R-:W2:Y:S04]  /*1ebd0*/  LDL R6, [R1+0x454] ;  /* 0x0004540001067983 */ /* 0x000ea80000100800 */
[----:B------:R-:W3:Y:S04]  /*1ebe0*/  LDL R134, [R1+0x218] ;  /* 0x0002180001867983 */ /* 0x000ee80000100800 */
[----:B------:R-:W4:Y:S04]  /*1ebf0*/  LDL.64 R12, [R1+0x398] ;  /* 0x00039800010c7983 */ /* 0x000f280000100a00 */
[----:B------:R-:W5:Y:S04]  /*1ec00*/  LDL.64 R138, [R1+0x230] ;  /* 0x00023000018a7983 */ /* 0x000f680000100a00 */
[----:B------:R-:W4:Y:S04]  /*1ec10*/  LDL.64 R130, [R1+0x240] ;  /* 0x0002400001827983 */ /* 0x000f280000100a00 */
        /* <DEDUP_REMOVED lines=58> */
[----:B------:R-:W4:Y:S04]  /*1efc0*/  LDL R133, [R1+0x220] ;  /* 0x0002200001857983 */ /* 0x000f280000100800 */
[----:B-1----:R-:W0:Y:S02]  /*1efd0*/  SHFL.BFLY PT, R0, R5, 0x2, 0x1f ;  /* 0x0c401f0005007f89 */ /* 0x002e2400000e0000 */
[----:B0-----:R-:W-:-:S05]  /*1efe0*/  FADD.FTZ R0, R5, R0 ;  /* 0x0000000005007221 */ /* 0x001fca0000010000 */
[----:B------:R-:W0:Y:S02]  /*1eff0*/  SHFL.BFLY PT, R3, R0, 0x1, 0x1f ;  /* 0x0c201f0000037f89 */ /* 0x000e2400000e0000 */
[----:B0-----:R-:W-:Y:S01]  /*1f000*/  FADD.FTZ R2, R0, R3 ;  /* 0x0000000300027221 */ /* 0x001fe20000010000 */
[----:B---3--:R-:W-:Y:S01]  /*1f010*/  VIADD R134, R134, 0x1 ;  /* 0x0000000186867836 */ /* 0x008fe20000000000 */
[----:B------:R-:W3:Y:S04]  /*1f020*/  LDL R0, [R1+0x224] ;  /* 0x0002240001007983 */ /* 0x000ee80000100800 */
[----:B------:R-:W-:Y:S04]  /*1f030*/  STL [R1+0x450], R2 ;  /* 0x0004500201007387 */ /* 0x000fe80000100800 */
[----:B------:R-:W5:Y:S04]  /*1f040*/  LDL R147, [R1+0x450] ;  /* 0x0004500001937983 */ /* 0x000f680000100800 */
[----:B--2---:R-:W0:Y:S02]  /*1f050*/  SHFL.BFLY PT, R3, R6, 0x2, 0x1f ;  /* 0x0c401f0006037f89 */ /* 0x004e2400000e0000 */
[----:B0-----:R-:W-:Y:S01]  /*1f060*/  FADD.FTZ R3, R3, R6 ;  /* 0x0000000603037221 */ /* 0x001fe20000010000 */
[----:B------:R-:W-:Y:S01]  /*1f070*/  ISETP.NE.AND P2, PT, R134, 0x2, PT ;  /* 0x000000028600780c */ /* 0x000fe20003f45270 */
[----:B------:R-:W2:Y:S04]  /*1f080*/  LDL.64 R6, [R1+0x428] ;  /* 0x0004280001067983 */ /* 0x000ea80000100a00 */
[----:B------:R-:W0:Y:S08]  /*1f090*/  SHFL.BFLY PT, R4, R3, 0x1, 0x1f ;  /* 0x0c201f0003047f89 */ /* 0x000e3000000e0000 */
[----:B------:R-:W4:Y:S01]  /*1f0a0*/  @!P2 LDL R132, [R1+0x21c] ;  /* 0x00021c000184a983 */ /* 0x000f220000100800 */
[----:B0-----:R-:W-:-:S03]  /*1f0b0*/  FADD.FTZ R140, R3, R4 ;  /* 0x00000004038c7221 */ /* 0x001fc60000010000 */
[----:B------:R-:W2:Y:S02]  /*1f0c0*/  LDL.64 R4, [R1+0x3f8] ;  /* 0x0003f80001047983 */ /* 0x000ea40000100a00 */
[----:B------:R-:W-:Y:S02]  /*1f0d0*/  FSETP.NE.FTZ.AND P1, PT, R140, RZ, PT ;  /* 0x000000ff8c00720b */ /* 0x000fe40003f35000 */
[----:B------:R-:W2:Y:S11]  /*1f0e0*/  LDL.64 R2, [R1+0x418] ;  /* 0x0004180001027983 */ /* 0x000eb60000100a00 */
[----:B------:R-:W2:Y:S04]  /*1f0f0*/  @P1 LDL R143, [R1+0x460] ;  /* 0x00046000018f1983 */ /* 0x000ea80000100800 */
[----:B------:R-:W2:Y:S01]  /*1f100*/  @P1 LDL R145, [R1+0x444] ;  /* 0x0004440001911983 */ /* 0x000ea20000100800 */
[----:B------:R-:W-:-:S02]  /*1f110*/  IMAD.MOV.U32 R142, RZ, RZ, -0x800000 ;  /* 0xff800000ff8e7424 */ /* 0x000fc400078e00ff */
[----:B------:R-:W-:Y:S02]  /*1f120*/  IMAD.MOV.U32 R135, RZ, RZ, RZ ;  /* 0x000000ffff877224 */ /* 0x000fe400078e00ff */
[----:B------:R-:W-:Y:S01]  /*1f130*/  IMAD.MOV.U32 R144, RZ, RZ, -0x800000 ;  /* 0xff800000ff907424 */ /* 0x000fe200078e00ff */
[----:B------:R0:W-:Y:S08]  /*1f140*/  BAR.ARV R204, 0x100 ;  /* 0x000400cc0000751d */ /* 0x0001f00000002000 */
[----:B------:R-:W-:Y:S06]  /*1f150*/  BAR.ARV 0x8, 0x180 ;  /* 0x0206000000007b1d */ /* 0x000fec0000002000 */
[----:B-----5:R-:W-:-:S13]  /*1f160*/  FSETP.NE.FTZ.AND P0, PT, R147, RZ, PT ;  /* 0x000000ff9300720b */ /* 0x020fda0003f15000 */
[----:B------:R-:W5:Y:S04]  /*1f170*/  @P0 LDL R136, [R1+0x460] ;  /* 0x0004600001880983 */ /* 0x000f680000100800 */
[----:B------:R-:W2:Y:S01]  /*1f180*/  @P0 LDL R137, [R1+0x440] ;  /* 0x0004400001890983 */ /* 0x000ea20000100800 */
[----:B------:R-:W1:Y:S02]  /*1f190*/  @P0 MUFU.LG2 R141, R147 ;  /* 0x00000093008d0308 */ /* 0x000e640000000c00 */
[----:B-1----:R-:W-:-:S06]  /*1f1a0*/  @P0 FMUL.FTZ R141, R141, 0.69314718246459960938 ;  /* 0x3f3172188d8d0820 */ /* 0x002fcc0000410000 */
[----:B------:R-:W-:Y:S08]  /*1f1b0*/  @P1 MUFU.LG2 R146, R140 ;  /* 0x0000008c00921308 */ /* 0x000ff00000000c00 */
[----:B------:R-:W1:Y:S01]  /*1f1c0*/  @P0 MUFU.RCP R135, R147 ;  /* 0x0000009300870308 */ /* 0x000e620000001000 */
[----:B----4-:R-:W-:Y:S01]  /*1f1d0*/  @!P2 LOP3.LUT R132, R132, 0x1, RZ, 0x3c, !PT ;  /* 0x000000018484a812 */ /* 0x010fe200078e3cff */
[----:B---3--:R-:W-:Y:S01]  /*1f1e0*/  VIADD R0, R0, 0x1 ;  /* 0x0000000100007836 */ /* 0x008fe20000000000 */
[----:B------:R-:W-:Y:S04]  /*1f1f0*/  STL [R1+0x454], R140 ;  /* 0x0004548c01007387 */ /* 0x000fe80000100800 */
[----:B------:R-:W-:Y:S04]  /*1f200*/  STL [R1+0x218], R134 ;  /* 0x0002188601007387 */ /* 0x000fe80000100800 */
[----:B------:R-:W-:Y:S01]  /*1f210*/  @!P2 STL [R1+0x21c], R132 ;  /* 0x00021c840100a387 */ /* 0x000fe20000100800 */
        /* <DEDUP_REMOVED lines=96> */
[----:B------:R-:W-:Y:S04]  /*1f820*/  STL [R1+0x224], R0 ;  /* 0x0002240001007387 */ /* 0x000fe80000100800 */
[----:B------:R-:W-:Y:S01]  /*1f830*/  @!P2 STL [R1+0x218], RZ ;  /* 0x000218ff0100a387 */ /* 0x000fe20000100800 */
[----:B-----5:R-:W-:-:S04]  /*1f840*/  @P0 FMUL.FTZ R136, R136, 0.69314718246459960938 ;  /* 0x3f31721888880820 */ /* 0x020fc80000410000 */
[----:B--2---:R-:W-:Y:S01]  /*1f850*/  @P0 FFMA.FTZ R142, R136, R137, R141 ;  /* 0x00000089888e0223 */ /* 0x004fe2000001008d */
[----:B------:R-:W-:-:S06]  /*1f860*/  IMAD.MOV.U32 R136, RZ, RZ, RZ ;  /* 0x000000ffff887224 */ /* 0x000fcc00078e00ff */
[----:B------:R-:W1:Y:S01]  /*1f870*/  @P1 MUFU.RCP R136, R140 ;  /* 0x0000008c00881308 */ /* 0x000e620000001000 */
[----:B------:R-:W-:Y:S01]  /*1f880*/  @P1 FMUL.FTZ R137, R146, 0.69314718246459960938 ;  /* 0x3f31721892891820 */ /* 0x000fe20000410000 */
[----:B------:R-:W-:-:S04]  /*1f890*/  @P1 FMUL.FTZ R146, R143, 0.69314718246459960938 ;  /* 0x3f3172188f921820 */ /* 0x000fc80000410000 */
[----:B------:R-:W-:Y:S01]  /*1f8a0*/  @P1 FFMA.FTZ R144, R146, R145, R137 ;  /* 0x0000009192901223 */ /* 0x000fe20000010089 */
[-C--:B-1----:R-:W-:Y:S01]  /*1f8b0*/  FMUL.FTZ R13, R13, R136.reuse ;  /* 0x000000880d0d7220 */ /* 0x082fe20000410000 */
[-C--:B------:R-:W-:Y:S01]  /*1f8c0*/  FMUL.FTZ R12, R12, R136.reuse ;  /* 0x000000880c0c7220 */ /* 0x080fe20000410000 */
[-C--:B------:R-:W-:Y:S01]  /*1f8d0*/  FMUL.FTZ R71, R71, R136.reuse ;  /* 0x0000008847477220 */ /* 0x080fe20000410000 */
        /* <DEDUP_REMOVED lines=62> */
[----:B-1----:R-:W-:Y:S01]  /*1fcc0*/  VIADD R12, R133, 0x1 ;  /* 0x00000001850c7836 */ /* 0x002fe20000000000 */
[----:B------:R0:W-:Y:S04]  /*1fcd0*/  STL [R1+0x450], R142 ;  /* 0x0004508e01007387 */ /* 0x0001e80000100800 */
        /* <DEDUP_REMOVED lines=32> */
[----:B------:R0:W-:Y:S01]  /*1fee0*/  STL [R1+0x220], R12 ;  /* 0x0002200c01007387 */ /* 0x0001e20000100800 */
[----:B------:R-:W-:-:S13]  /*1fef0*/  PLOP3.LUT P0, PT, PT, PT, PT, 0x8, 0x0 ;  /* 0x000000000000781c */ /* 0x000fda0003f0e170 */
.L_x_11261:
[----:B------:R-:W1:Y:S08]  /*1ff00*/  S2UR UR4, SR_CgaCtaId ;  /* 0x00000000000479c3 */ /* 0x000e700000008800 */
[----:B------:R-:W-:Y:S06]  /*1ff10*/  BAR.SYNC.DEFER_BLOCKING 0x5, 0x180 ;  /* 0x0146000000007b1d */ /* 0x000fec0000010000 */
[----:B------:R-:W-:Y:S01]  /*1ff20*/  UMOV UR44, 0x400 ;  /* 0x00000400002c7882 */ /* 0x000fe20000000000 */
[----:B------:R-:W-:Y:S01]  /*1ff30*/  BSSY B0, `(.L_x_11358) ;  /* 0x0000293000007945 */ /* 0x000fe20003800000 */
[----:B-1----:R-:W-:-:S09]  /*1ff40*/  ULEA UR44, UR4, UR44, 0x18 ;  /* 0x0000002c042c7291 */ /* 0x002fd2000f8ec03f */
[----:B---3--:R-:W1:Y:S02]  /*1ff50*/  LDS R0, [UR44+0x324d0] ;  /* 0x0324d02cff007984 */ /* 0x008e640008000800 */
[----:B-1----:R-:W-:Y:S01]  /*1ff60*/  R2UR UR4, R0 ;  /* 0x00000000000472ca */ /* 0x002fe200000e0000 */
[----:B------:R-:W-:Y:S06]  /*1ff70*/  BAR.ARV 0x4, 0x180 ;  /* 0x0106000000007b1d */ /* 0x000fec0000002000 */
[----:B------:R-:W-:Y:S08]  /*1ff80*/  @P0 BRA `(.L_x_11359) ;  /* 0x0000001c00640947 */ /* 0x000ff00003800000 */
[----:B------:R-:W2:Y:S01]  /*1ff90*/  LDL.128 R104, [R1+0x2b0] ;  /* 0x0002b00001687983 */ /* 0x000ea20000100c00 */
[----:B0-----:R-:W0:Y:S01]  /*1ffa0*/  LDC R2, c[0x0][0xce8] ;  /* 0x00033a00ff027b82 */ /* 0x001e220000000800 */
[----:B------:R-:W-:Y:S02]  /*1ffb0*/  ULDC UR5, c[0x0][0xb88] ;  /* 0x0002e20000057ab9 */ /* 0x000fe40000000800 */
        /* <DEDUP_REMOVED lines=31> */
[----:B------:R-:W-:Y:S01]  /*201b0*/  VIADD R19, R200, UR39 ;  /* 0x00000027c8137c36 */ /* 0x000fe20008000000 */
[----:B------:R-:W-:Y:S01]  /*201c0*/  LOP3.LUT P0, RZ, R210, 0x3, RZ, 0xc0, !PT ;  /* 0x00000003d2ff7812 */ /* 0x000fe2000780c0ff */
[----:B0-----:R-:W-:Y:S01]  /*201d0*/  IMAD R0, R2, UR5, RZ ;  /* 0x0000000502007c24 */ /* 0x001fe2000f8e02ff */
[----:B------:R-:W-:-:S02]  /*201e0*/  IADD3 R141, P1, R178, 0x4020, RZ ;  /* 0x00004020b28d7810 */ /* 0x000fc40007f3e0ff */
[C---:B------:R-:W-:Y:S01]  /*201f0*/  IADD3 R21, P3, R178.reuse, 0x4000, RZ ;  /* 0x00004000b2157810 */ /* 0x040fe20007f7e0ff */
[----:B------:R-:W-:Y:S01]  /*20200*/  USHF.R.S32.HI UR12, URZ, 0x1f, UR42 ;  /* 0x0000001f3f0c7899 */ /* 0x000fe2000801142a */
[----:B------:R-:W-:Y:S01]  /*20210*/  ISETP.GE.OR P2, PT, R19, R0, P0 ;  /* 0x000000001300720c */ /* 0x000fe20000746670 */
[----:B------:R-:W-:Y:S01]  /*20220*/  ULDC.64 UR8, c[0x0][0xc90] ;  /* 0x0003240000087ab9 */ /* 0x000fe20000000a00 */
[C---:B------:R-:W-:Y:S01]  /*20230*/  IADD3 R143, P4, R178.reuse, 0x4040, RZ ;  /* 0x00004040b28f7810 */ /* 0x040fe20007f9e0ff */
[----:B------:R-:W-:Y:S01]  /*20240*/  USHF.R.S32.HI UR13, URZ, 0x1f, UR38 ;  /* 0x0000001f3f0d7899 */ /* 0x000fe20008011426 */
[----:B------:R-:W-:Y:S01]  /*20250*/  IADD3 R157, P6, R178, 0x4060, RZ ;  /* 0x00004060b29d7810 */ /* 0x000fe20007fde0ff */
[----:B------:R-:W-:-:S08]  /*20260*/  ULDC.64 UR10, c[0x0][0xc98] ;  /* 0x00032600000a7ab9 */ /* 0x000fd00000000a00 */
[----:B------:R-:W4:Y:S01]  /*20270*/  @!P2 LDL R3, [R1+0x450] ;  /* 0x000450000103a983 */ /* 0x000f220000100800 */
[----:B------:R-:W-:Y:S01]  /*20280*/  IMAD.X R151, RZ, RZ, R179, P1 ;  /* 0x000000ffff977224 */ /* 0x000fe200008e06b3 */
[----:B------:R-:W-:-:S04]  /*20290*/  IADD3 R149, P1, R178, 0x8040, RZ ;  /* 0x00008040b2957810 */ /* 0x000fc80007f3e0ff */
[----:B------:R-:W-:-:S04]  /*202a0*/  LOP3.LUT R148, R149, 0x380, RZ, 0xc0, !PT ;  /* 0x0000038095947812 */ /* 0x000fc800078ec0ff */
[----:B------:R-:W-:-:S04]  /*202b0*/  SHF.R.U64 R148, R148, 0x3, RZ ;  /* 0x0000000394947819 */ /* 0x000fc800000012ff */
[----:B------:R-:W-:Y:S01]  /*202c0*/  LOP3.LUT R148, R148, R149, RZ, 0x3c, !PT ;  /* 0x0000009594947212 */ /* 0x000fe200078e3cff */
[----:B------:R-:W-:Y:S01]  /*202d0*/  IMAD.X R149, RZ, RZ, R179, P1 ;  /* 0x000000ffff957224 */ /* 0x000fe200008e06b3 */
[----:B------:R-:W-:Y:S02]  /*202e0*/  ISETP.NE.AND P1, PT, R2, 0x1, PT ;  /* 0x000000010200780c */ /* 0x000fe40003f25270 */
[----:B------:R-:W-:-:S04]  /*202f0*/  LOP3.LUT R20, R21, 0x380, RZ, 0xc0, !PT ;  /* 0x0000038015147812 */ /* 0x000fc800078ec0ff */
[----:B------:R-:W-:-:S04]  /*20300*/  SHF.R.U64 R20, R20, 0x3, RZ ;  /* 0x0000000314147819 */ /* 0x000fc800000012ff */
[----:B------:R-:W-:Y:S01]  /*20310*/  LOP3.LUT R20, R20, R21, RZ, 0x3c, !PT ;  /* 0x0000001514147212 */ /* 0x000fe200078e3cff */
[----:B------:R-:W-:Y:S01]  /*20320*/  IMAD.X R21, RZ, RZ, R179, P3 ;  /* 0x000000ffff157224 */ /* 0x000fe200018e06b3 */
[----:B------:R-:W-:Y:S02]  /*20330*/  IADD3 R153, P3, R178, 0x8020, RZ ;  /* 0x00008020b2997810 */ /* 0x000fe40007f7e0ff */
[----:B------:R-:W-:Y:S02]  /*20340*/  LOP3.LUT R18, R141, 0x380, RZ, 0xc0, !PT ;  /* 0x000003808d127812 */ /* 0x000fe400078ec0ff */
[----:B------:R-:W-:Y:S01]  /*20350*/  LOP3.LUT R152, R153, 0x380, RZ, 0xc0, !PT ;  /* 0x0000038099987812 */ /* 0x000fe200078ec0ff */
[----:B------:R-:W-:Y:S01]  /*20360*/  UIMAD UR5, UR12, UR8, URZ ;  /* 0x000000080c0572a4 */ /* 0x000fe2000f8e023f */
[----:B------:R-:W-:Y:S02]  /*20370*/  LOP3.LUT R140, R143, 0x380, RZ, 0xc0, !PT ;  /* 0x000003808f8c7812 */ /* 0x000fe400078ec0ff */
[----:B------:R-:W-:-:S02]  /*20380*/  SHF.R.U64 R152, R152, 0x3, RZ ;  /* 0x0000000398987819 */ /* 0x000fc400000012ff */
[----:B------:R-:W-:Y:S02]  /*20390*/  SHF.R.U64 R18, R18, 0x3, RZ ;  /* 0x0000000312127819 */ /* 0x000fe400000012ff */
[----:B------:R-:W-:Y:S01]  /*203a0*/  LOP3.LUT R152, R152, R153, RZ, 0x3c, !PT ;  /* 0x0000009998987212 */ /* 0x000fe200078e3cff */
[----:B------:R-:W-:Y:S01]  /*203b0*/  IMAD.X R153, RZ, RZ, R179, P3 ;  /* 0x000000ffff997224 */ /* 0x000fe200018e06b3 */
[----:B------:R-:W-:Y:S01]  /*203c0*/  SHF.R.U64 R140, R140, 0x3, RZ ;  /* 0x000000038c8c7819 */ /* 0x000fe200000012ff */
[----:B------:R-:W-:Y:S01]  /*203d0*/  UIMAD.WIDE.U32 UR6, UR42, UR8, URZ ;  /* 0x000000082a0672a5 */ /* 0x000fe2000f8e003f */
[----:B------:R-:W-:Y:S01]  /*203e0*/  LOP3.LUT R150, R18, R141, RZ, 0x3c, !PT ;  /* 0x0000008d12967212 */ /* 0x000fe200078e3cff */
[----:B------:R-:W-:Y:S01]  /*203f0*/  UIMAD UR5, UR42, UR9, UR5 ;  /* 0x000000092a0572a4 */ /* 0x000fe2000f8e0205 */
[C---:B------:R-:W-:Y:S02]  /*20400*/  IADD3 R155, P5, R178.reuse, 0x8000, RZ ;  /* 0x00008000b29b7810 */ /* 0x040fe40007fbe0ff */
[----:B------:R-:W-:Y:S01]  /*20410*/  IADD3 R141, P3, R178, 0xc040, RZ ;  /* 0x0000c040b28d7810 */ /* 0x000fe20007f7e0ff */
[----:B------:R-:W-:Y:S01]  /*20420*/  UIMAD UR8, UR13, UR10, URZ ;  /* 0x0000000a0d0872a4 */ /* 0x000fe2000f8e023f */
[----:B------:R-:W-:Y:S01]  /*20430*/  LOP3.LUT R156, R157, 0x380, RZ, 0xc0, !PT ;  /* 0x000003809d9c7812 */ /* 0x000fe200078ec0ff */
[----:B------:R-:W-:Y:S01]  /*20440*/  UIADD3 UR7, UR7, UR5, URZ ;  /* 0x0000000507077290 */ /* 0x000fe2000fffe03f */
[----:B------:R-:W-:-:S02]  /*20450*/  LOP3.LUT R158, R140, R143, RZ, 0x3c, !PT ;  /* 0x0000008f8c9e7212 */ /* 0x000fc400078e3cff */
[----:B------:R-:W-:Y:S02]  /*20460*/  LOP3.LUT R154, R155, 0x380, RZ, 0xc0, !PT ;  /* 0x000003809b9a7812 */ /* 0x000fe400078ec0ff */
[----:B------:R-:W-:Y:S02]  /*20470*/  LOP3.LUT R161, R178, 0x380, RZ, 0xc0, !PT ;  /* 0x00000380b2a17812 */ /* 0x000fe400078ec0ff */
[----:B------:R-:W-:Y:S01]  /*20480*/  LOP3.LUT R140, R141, 0x380, RZ, 0xc0, !PT ;  /* 0x000003808d8c7812 */ /* 0x000fe200078ec0ff */
[----:B------:R-:W-:Y:S01]  /*20490*/  UIMAD UR8, UR38, UR11, UR8 ;  /* 0x0000000b260872a4 */ /* 0x000fe2000f8e0208 */
[----:B------:R-:W-:Y:S01]  /*204a0*/  SHF.R.U64 R156, R156, 0x3, RZ ;  /* 0x000000039c9c7819 */ /* 0x000fe200000012ff */
[----:B------:R-:W-:Y:S01]  /*204b0*/  UIMAD.WIDE.U32 UR6, UR38, UR10, UR6 ;  /* 0x0000000a260672a5 */ /* 0x000fe2000f8e0006 */
[----:B------:R-:W-:Y:S02]  /*204c0*/  SHF.R.U64 R154, R154, 0x3, RZ ;  /* 0x000000039a9a7819 */ /* 0x000fe400000012ff */
[----:B------:R-:W-:Y:S01]  /*204d0*/  SHF.R.U64 R161, R161, 0x3, RZ ;  /* 0x00000003a1a17819 */ /* 0x000fe200000012ff */
[--C-:B------:R-:W-:Y:S01]  /*204e0*/  IMAD.X R159, RZ, RZ, R179.reuse, P4 ;  /* 0x000000ffff9f7224 */ /* 0x100fe200020e06b3 */
[----:B------:R-:W-:Y:S01]  /*204f0*/  SHF.R.U64 R140, R140, 0x3, RZ ;  /* 0x000000038c8c7819 */ /* 0x000fe200000012ff */
[----:B------:R-:W-:Y:S01]  /*20500*/  VIADD R19, R19, 0x8 ;  /* 0x0000000813137836 */ /* 0x000fe20000000000 */
[----:B------:R-:W-:Y:S01]  /*20510*/  LOP3.LUT R156, R156, R157, RZ, 0x3c, !PT ;  /* 0x0000009d9c9c7212 */ /* 0x000fe200078e3cff */
[--C-:B------:R-:W-:Y:S01]  /*20520*/  IMAD.X R157, RZ, RZ, R179.reuse, P6 ;  /* 0x000000ffff9d7224 */ /* 0x100fe200030e06b3 */
[----:B------:R-:W-:Y:S01]  /*20530*/  LOP3.LUT R154, R154, R155, RZ, 0x3c, !PT ;  /* 0x0000009b9a9a7212 */ /* 0x000fe200078e3cff */
[----:B------:R-:W-:Y:S01]  /*20540*/  IMAD.X R155, RZ, RZ, R179, P5 ;  /* 0x000000ffff9b7224 */ /* 0x000fe200028e06b3 */
[C---:B------:R-:W-:Y:S01]  /*20550*/  IADD3 R147, P4, R178.reuse, 0x8060, RZ ;  /* 0x00008060b2937810 */ /* 0x040fe20007f9e0ff */
[----:B------:R-:W-:Y:S01]  /*20560*/  ULDC.64 UR10, c[0x0][0xbf0] ;  /* 0x0002fc00000a7ab9 */ /* 0x000fe20000000a00 */
[----:B------:R-:W-:-:S02]  /*20570*/  IADD3 R145, P6, R178, 0xc000, RZ ;  /* 0x0000c000b2917810 */ /* 0x000fc40007fde0ff */
[----:B------:R-:W-:Y:S01]  /*20580*/  LOP3.LUT R160, R161, R178, RZ, 0x3c, !PT ;  /* 0x000000b2a1a07212 */ /* 0x000fe200078e3cff */
[--C-:B------:R-:W-:Y:S01]  /*20590*/  IMAD.MOV.U32 R161, RZ, RZ, R179.reuse ;  /* 0x000000ffffa17224 */ /* 0x100fe200078e00b3 */
[----:B------:R-:W-:Y:S01]  /*205a0*/  LOP3.LUT R140, R140, R141, RZ, 0x3c, !PT ;  /* 0x0000008d8c8c7212 */ /* 0x000fe200078e3cff */
[----:B------:R-:W-:Y:S01]  /*205b0*/  IMAD.X R141, RZ, RZ, R179, P3 ;  /* 0x000000ffff8d7224 */ /* 0x000fe200018e06b3 */
[----:B------:R-:W-:Y:S02]  /*205c0*/  IADD3 R143, P5, R178, 0xc020, RZ ;  /* 0x0000c020b28f7810 */ /* 0x000fe40007fbe0ff */
[----:B------:R-:W-:Y:S02]  /*205d0*/  LOP3.LUT R146, R147, 0x380, RZ, 0xc0, !PT ;  /* 0x0000038093927812 */ /* 0x000fe400078ec0ff */
[----:B------:R-:W-:Y:S02]  /*205e0*/  LOP3.LUT R144, R145, 0x380, RZ, 0xc0, !PT ;  /* 0x0000038091907812 */ /* 0x000fe400078ec0ff */
[----:B------:R-:W-:-:S02]  /*205f0*/  LOP3.LUT R142, R143, 0x380, RZ, 0xc0, !PT ;  /* 0x000003808f8e7812 */ /* 0x000fc400078ec0ff */
[----:B------:R-:W-:Y:S02]  /*20600*/  MOV R161, R160 ;  /* 0x000000a000a17202 */ /* 0x000fe40000000f00 */
[----:B------:R-:W-:Y:S02]  /*20610*/  SHF.R.U64 R146, R146, 0x3, RZ ;  /* 0x0000000392927819 */ /* 0x000fe400000012ff */
[----:B------:R-:W-:Y:S02]  /*20620*/  SHF.R.U64 R144, R144, 0x3, RZ ;  /* 0x0000000390907819 */ /* 0x000fe400000012ff */
[----:B------:R-:W-:Y:S02]  /*20630*/  SHF.R.U64 R142, R142, 0x3, RZ ;  /* 0x000000038e8e7819 */ /* 0x000fe400000012ff */
[----:B------:R-:W-:Y:S02]  /*20640*/  MOV R160, R20 ;  /* 0x0000001400a07202 */ /* 0x000fe40000000f00 */
[----:B------:R-:W-:Y:S01]  /*20650*/  LOP3.LUT R146, R146, R147, RZ, 0x3c, !PT ;  /* 0x0000009392927212 */ /* 0x000fe200078e3cff */
[----:B------:R-:W-:Y:S01]  /*20660*/  IMAD.X R147, RZ, RZ, R179, P4 ;  /* 0x000000ffff937224 */ /* 0x000fe200020e06b3 */
[----:B------:R-:W-:-:S02]  /*20670*/  MOV R150, R150 ;  /* 0x0000009600967202 */ /* 0x000fc40000000f00 */
[----:B--2---:R-:W-:Y:S02]  /*20680*/  F2FP.F16.F32.PACK_AB R104, R105, R104 ;  /* 0x000000686968723e */ /* 0x004fe400000000ff */
[----:B------:R-:W-:Y:S02]  /*20690*/  F2FP.F16.F32.PACK_AB R105, R107, R106 ;  /* 0x0000006a6b69723e */ /* 0x000fe400000000ff */
[----:B---3--:R-:W-:Y:S02]  /*206a0*/  F2FP.F16.F32.PACK_AB R106, R101, R100 ;  /* 0x00000064656a723e */ /* 0x008fe400000000ff */
[----:B------:R-:W0:Y:S01]  /*206b0*/  @P1 LDC R100, c[0x0][0xcec] ;  /* 0x00033b00ff641b82 */ /* 0x000e220000000800 */
[----:B----4-:R-:W-:Y:S02]  /*206c0*/  F2FP.F16.F32.PACK_AB R96, R97, R96 ;  /* 0x000000606160723e */ /* 0x010fe400000000ff */
[----:B------:R-:W-:Y:S02]  /*206d0*/  F2FP.F16.F32.PACK_AB R97, R99, R98 ;  /* 0x000000626361723e */ /* 0x000fe400000000ff */
[----:B------:R-:W-:-:S03]  /*206e0*/  F2FP.F16.F32.PACK_AB R98, R93, R92 ;  /* 0x0000005c5d62723e */ /* 0x000fc600000000ff */
[----:B------:R-:W1:Y:S01]  /*206f0*/  @P1 LDC R92, c[0x0][0xcf0] ;  /* 0x00033c00ff5c1b82 */ /* 0x000e620000000800 */
[----:B------:R-:W-:Y:S02]  /*20700*/  F2FP.F16.F32.PACK_AB R88, R89, R88 ;  /* 0x000000585958723e */ /* 0x000fe400000000ff */
[----:B------:R-:W-:Y:S02]  /*20710*/  F2FP.F16.F32.PACK_AB R89, R91, R90 ;  /* 0x0000005a5b59723e */ /* 0x000fe400000000ff */
[----:B------:R-:W-:Y:S01]  /*20720*/  F2FP.F16.F32.PACK_AB R90, R85, R84 ;  /* 0x00000054555a723e */ /* 0x000fe200000000ff */
[----:B------:R-:W-:Y:S01]  /*20730*/  VIADD R85, R232, UR39 ;  /* 0x00000027e8557c36 */ /* 0x000fe20008000000 */
[----:B------:R-:W-:Y:S02]  /*20740*/  F2FP.F16.F32.PACK_AB R80, R81, R80 ;  /* 0x000000505150723e */ /* 0x000fe400000000ff */
[----:B------:R-:W-:Y:S02]  /*20750*/  F2FP.F16.F32.PACK_AB R81, R83, R82 ;  /* 0x000000525351723e */ /* 0x000fe400000000ff */
[----:B------:R-:W-:Y:S01]  /*20760*/  F2FP.F16.F32.PACK_AB R82, R77, R76 ;  /* 0x0000004c4d52723e */ /* 0x000fe200000000ff */
[----:B0-----:R-:W-:-:S04]  /*20770*/  @P1 IMAD.HI.U32 R77, R85, R100, RZ ;  /* 0x00000064554d1227 */ /* 0x001fc800078e00ff */
[----:B------:R-:W-:Y:S01]  /*20780*/  IMAD.MOV.U32 R76, RZ, RZ, R85 ;  /* 0x000000ffff4c7224 */ /* 0x000fe200078e0055 */
[----:B-1----:R-:W-:Y:S02]  /*20790*/  @P1 SHF.R.U32.HI R76, RZ, R92, R77 ;  /* 0x0000005cff4c1219 */ /* 0x002fe4000001164d */
[----:B------:R-:W-:-:S03]  /*207a0*/  F2FP.F16.F32.PACK_AB R72, R73, R72 ;  /* 0x000000484948723e */ /* 0x000fc600000000ff */
[--C-:B------:R-:W-:Y:S01]  /*207b0*/  IMAD.MOV R77, RZ, RZ, -R76.reuse ;  /* 0x000000ffff4d7224 */ /* 0x100fe200078e0a4c */
[----:B------:R-:W-:Y:S02]  /*207c0*/  F2FP.F16.F32.PACK_AB R73, R75, R74 ;  /* 0x0000004a4b49723e */ /* 0x000fe400000000ff */
[----:B------:R-:W-:Y:S01]  /*207d0*/  F2FP.F16.F32.PACK_AB R75, R59, R58 ;  /* 0x0000003a3b4b723e */ /* 0x000fe200000000ff */
[----:B------:R-:W-:Y:S01]  /*207e0*/  IMAD R59, R2, R77, R85 ;  /* 0x0000004d023b7224 */ /* 0x000fe200078e0255 */
[----:B------:R-:W-:Y:S01]  /*207f0*/  F2FP.F16.F32.PACK_AB R83, R79, R78 ;  /* 0x0000004e4f53723e */ /* 0x000fe200000000ff */
[----:B------:R-:W-:Y:S01]  /*20800*/  IMAD.U32 R78, RZ, RZ, UR8 ;  /* 0x00000008ff4e7e24 */ /* 0x000fe2000f8e00ff */
[----:B------:R-:W-:Y:S01]  /*20810*/  F2FP.F16.F32.PACK_AB R74, R57, R56 ;  /* 0x00000038394a723e */ /* 0x000fe200000000ff */
[----:B------:R-:W-:Y:S01]  /*20820*/  ULDC.64 UR8, c[0x0][0xbe8] ;  /* 0x0002fa0000087ab9 */ /* 0x000fe20000000a00 */
[----:B------:R-:W-:Y:S02]  /*20830*/  SHF.R.S32.HI R57, RZ, 0x1f, R76 ;  /* 0x0000001fff397819 */ /* 0x000fe4000001144c */
[----:B------:R-:W-:-:S02]  /*20840*/  IADD3 R56, P3, R76, UR6, RZ ;  /* 0x000000064c387c10 */ /* 0x000fc4000ff7e0ff */
[----:B------:R-:W-:Y:S02]  /*20850*/  F2FP.F16.F32.PACK_AB R136, R137, R136 ;  /* 0x000000888988723e */ /* 0x000fe400000000ff */
[----:B------:R-:W-:Y:S02]  /*20860*/  SHF.R.S32.HI R58, RZ, 0x1f, R59 ;  /* 0x0000001fff3a7819 */ /* 0x000fe4000001143b */
[----:B------:R-:W-:Y:S02]  /*20870*/  F2FP.F16.F32.PACK_AB R137, R139, R138 ;  /* 0x0000008a8b89723e */ /* 0x000fe400000000ff */
[----:B------:R-:W-:Y:S02]  /*20880*/  F2FP.F16.F32.PACK_AB R128, R129, R128 ;  /* 0x000000808180723e */ /* 0x000fe400000000ff */
[----:B------:R-:W-:Y:S02]  /*20890*/  F2FP.F16.F32.PACK_AB R138, R133, R132 ;  /* 0x00000084858a723e */ /* 0x000fe400000000ff */
[----:B------:R-:W-:Y:S01]  /*208a0*/  F2FP.F16.F32.PACK_AB R139, R135, R134 ;  /* 0x00000086878b723e */ /* 0x000fe200000000ff */
[----:B------:R-:W-:Y:S01]  /*208b0*/  BAR.SYNC.DEFER_BLOCKING 0x1, 0x100 ;  /* 0x0044000000007b1d */ /* 0x000fe20000010000 */
[----:B------:R-:W-:-:S02]  /*208c0*/  F2FP.F16.F32.PACK_AB R129, R131, R130 ;  /* 0x000000828381723e */ /* 0x000fc400000000ff */
[----:B------:R-:W-:Y:S02]  /*208d0*/  F2FP.F16.F32.PACK_AB R120, R121, R120 ;  /* 0x000000787978723e */ /* 0x000fe400000000ff */
[----:B------:R-:W-:Y:S01]  /*208e0*/  IADD3.X R57, R57, UR7, R78, P3, !PT ;  /* 0x0000000739397c10 */ /* 0x000fe20009ffe44e */
[----:B------:R-:W-:Y:S01]  /*208f0*/  ULDC.64 UR6, c[0x0][0xc88] ;  /* 0x0003220000067ab9 */ /* 0x000fe20000000a00 */
[----:B------:R-:W-:Y:S02]  /*20900*/  F2FP.F16.F32.PACK_AB R130, R125, R124 ;  /* 0x0000007c7d82723e */ /* 0x000fe400000000ff */
[----:B------:R-:W-:Y:S02]  /*20910*/  F2FP.F16.F32.PACK_AB R131, R127, R126 ;  /* 0x0000007e7f83723e */ /* 0x000fe400000000ff */
[----:B------:R-:W-:Y:S02]  /*20920*/  F2FP.F16.F32.PACK_AB R121, R123, R122 ;  /* 0x0000007a7b79723e */ /* 0x000fe400000000ff */
[----:B------:R-:W-:Y:S01]  /*20930*/  F2FP.F16.F32.PACK_AB R112, R113, R112 ;  /* 0x000000707170723e */ /* 0x000fe200000000ff */
[----:B------:R-:W-:Y:S01]  /*20940*/  IMAD R58, R58, UR6, RZ ;  /* 0x000000063a3a7c24 */ /* 0x000fe2000f8e02ff */
[----:B------:R-:W-:-:S02]  /*20950*/  F2FP.F16.F32.PACK_AB R122, R117, R116 ;  /* 0x00000074757a723e */ /* 0x000fc400000000ff */
[----:B------:R-:W-:Y:S02]  /*20960*/  F2FP.F16.F32.PACK_AB R123, R119, R118 ;  /* 0x00000076777b723e */ /* 0x000fe400000000ff */
[----:B------:R-:W-:Y:S02]  /*20970*/  F2FP.F16.F32.PACK_AB R113, R115, R114 ;  /* 0x000000727371723e */ /* 0x000fe400000000ff */
[----:B------:R-:W-:Y:S02]  /*20980*/  F2FP.F16.F32.PACK_AB R114, R109, R108 ;  /* 0x0000006c6d72723e */ /* 0x000fe400000000ff */
[----:B------:R-:W-:Y:S01]  /*20990*/  F2FP.F16.F32.PACK_AB R115, R111, R110 ;  /* 0x0000006e6f73723e */ /* 0x000fe200000000ff */
[----:B------:R-:W-:Y:S01]  /*209a0*/  STSM.16.M88.4 [R161], R136 ;  /* 0x00000088a1007844 */ /* 0x000fe20000000200 */
[----:B------:R-:W-:Y:S01]  /*209b0*/  F2FP.F16.F32.PACK_AB R107, R103, R102 ;  /* 0x00000066676b723e */ /* 0x000fe200000000ff */
[----:B------:R-:W-:Y:S01]  /*209c0*/  IMAD.WIDE.U32 R56, R59, UR6, R56 ;  /* 0x000000063b387c25 */ /* 0x000fe2000f8e0038 */
[----:B------:R-:W-:Y:S01]  /*209d0*/  F2FP.F16.F32.PACK_AB R99, R95, R94 ;  /* 0x0000005e5f63723e */ /* 0x000fe200000000ff */
[----:B------:R-:W-:Y:S01]  /*209e0*/  STSM.16.M88.4 [R231], R128 ;  /* 0x00000080e7007844 */ /* 0x000fe20000000200 */
[----:B------:R-:W-:Y:S01]  /*209f0*/  LOP3.LUT R144, R144, R145, RZ, 0x3c, !PT ;  /* 0x0000009190907212 */ /* 0x000fe200078e3cff */
[--C-:B------:R-:W-:Y:S01]  /*20a00*/  IMAD.X R145, RZ, RZ, R179.reuse, P6 ;  /* 0x000000ffff917224 */ /* 0x100fe200030e06b3 */
[----:B------:R-:W-:Y:S01]  /*20a10*/  MOV R158, R158 ;  /* 0x0000009e009e7202 */ /* 0x000fe20000000f00 */
[----:B------:R-:W-:Y:S01]  /*20a20*/  STSM.16.M88.4 [R230], R120 ;  /* 0x00000078e6007844 */ /* 0x000fe20000000200 */
[----:B------:R-:W-:Y:S01]  /*20a30*/  F2FP.F16.F32.PACK_AB R91, R87, R86 ;  /* 0x00000056575b723e */ /* 0x000fe200000000ff */
[----:B------:R-:W-:Y:S01]  /*20a40*/  IMAD R59, R59, UR7, R58 ;  /* 0x000000073b3b7c24 */ /* 0x000fe2000f8e023a */
[----:B------:R-:W-:Y:S01]  /*20a50*/  LOP3.LUT R142, R142, R143, RZ, 0x3c, !PT ;  /* 0x0000008f8e8e7212 */ /* 0x000fe200078e3cff */
[----:B------:R-:W-:Y:S01]  /*20a60*/  IMAD.X R143, RZ, RZ, R179, P5 ;  /* 0x000000ffff8f7224 */ /* 0x000fe200028e06b3 */
[----:B------:R-:W-:Y:S01]  /*20a70*/  MOV R156, R156 ;  /* 0x0000009c009c7202 */ /* 0x000fe20000000f00 */
[----:B------:R-:W-:Y:S01]  /*20a80*/  STSM.16.M88.4 [R227], R112 ;  /* 0x00000070e3007844 */ /* 0x000fe20000000200 */
[----:B------:R-:W-:Y:S01]  /*20a90*/  F2FP.F16.F32.PACK_AB R52, R53, R52 ;  /* 0x000000343534723e */ /* 0x000fe200000000ff */
[----:B------:R-:W-:Y:S01]  /*20aa0*/  ULDC.64 UR6, c[0x0][0xc50] ;  /* 0x0003140000067ab9 */ /* 0x000fe20000000a00 */
[----:B------:R-:W-:Y:S01]  /*20ab0*/  MOV R20, R154 ;  /* 0x0000009a00147202 */ /* 0x000fe20000000f00 */
[----:B------:R-:W-:Y:S01]  /*20ac0*/  STSM.16.M88.4 [R160], R104 ;  /* 0x00000068a0007844 */ /* 0x000fe20000000200 */
        /* <DEDUP_REMOVED lines=9> */
[----:B------:R-:W-:Y:S01]  /*20b60*/  MOV R148, R148 ;  /* 0x0000009400947202 */ /* 0x000fe20000000f00 */
[----:B------:R-:W-:Y:S01]  /*20b70*/  IMAD.IADD R57, R57, 0x1, R59 ;  /* 0x0000000139397824 */ /* 0x000fe200078e023b */
[----:B------:R-:W-:-:S02]  /*20b80*/  F2FP.F16.F32.PACK_AB R66, R61, R60 ;  /* 0x0000003c3d42723e */ /* 0x000fc400000000ff */
[----:B------:R-:W-:Y:S02]  /*20b90*/  F2FP.F16.F32.PACK_AB R67, R63, R62 ;  /* 0x0000003e3f43723e */ /* 0x000fe400000000ff */
[----:B------:R-:W-:Y:S01]  /*20ba0*/  F2FP.F16.F32.PACK_AB R49, R51, R50 ;  /* 0x000000323331723e */ /* 0x000fe200000000ff */
[----:B------:R-:W-:Y:S01]  /*20bb0*/  STSM.16.M88.4 [R156], R80 ;  /* 0x000000509c007844 */ /* 0x000fe20000000200 */
[----:B------:R-:W-:Y:S02]  /*20bc0*/  MOV R18, R146 ;  /* 0x0000009200127202 */ /* 0x000fe40000000f00 */
[----:B------:R-:W-:Y:S02]  /*20bd0*/  F2FP.F16.F32.PACK_AB R50, R45, R44 ;  /* 0x0000002c2d32723e */ /* 0x000fe400000000ff */
[----:B------:R-:W-:Y:S02]  /*20be0*/  F2FP.F16.F32.PACK_AB R51, R47, R46 ;  /* 0x0000002e2f33723e */ /* 0x000fe400000000ff */
[----:B------:R-:W-:Y:S01]  /*20bf0*/  F2FP.F16.F32.PACK_AB R36, R37, R36 ;  /* 0x000000242524723e */ /* 0x000fe200000000ff */
[----:B------:R-:W-:Y:S01]  /*20c00*/  STSM.16.M88.4 [R20], R72 ;  /* 0x0000004814007844 */ /* 0x000fe20000000200 */
[----:B------:R-:W-:-:S02]  /*20c10*/  MOV R144, R144 ;  /* 0x0000009000907202 */ /* 0x000fc40000000f00 */
[----:B------:R-:W-:Y:S02]  /*20c20*/  LEA R58, P3, R56, UR6, 0x2 ;  /* 0x00000006383a7c11 */ /* 0x000fe4000f8610ff */
[----:B------:R-:W-:Y:S02]  /*20c30*/  F2FP.F16.F32.PACK_AB R44, R5, R4 ;  /* 0x00000004052c723e */ /* 0x000fe400000000ff */
[----:B------:R-:W-:Y:S02]  /*20c40*/  F2FP.F16.F32.PACK_AB R45, R7, R6 ;  /* 0x00000006072d723e */ /* 0x000fe400000000ff */
        /* <DEDUP_REMOVED lines=14> */
[----:B------:R-:W-:Y:S01]  /*20d30*/  F2FP.F16.F32.PACK_AB R13, R15, R14 ;  /* 0x0000000e0f0d723e */ /* 0x000fe200000000ff */
[----:B------:R-:W-:Y:S01]  /*20d40*/  STSM.16.M88.4 [R18], R48 ;  /* 0x0000003012007844 */ /* 0x000fe20000000200 */
[----:B------:R-:W-:Y:S02]  /*20d50*/  F2FP.F16.F32.PACK_AB R14, R9, R8 ;  /* 0x00000008090e723e */ /* 0x000fe400000000ff */
[----:B------:R-:W-:Y:S01]  /*20d60*/  F2FP.F16.F32.PACK_AB R15, R11, R10 ;  /* 0x0000000a0b0f723e */ /* 0x000fe200000000ff */
[----:B------:R-:W-:Y:S01]  /*20d70*/  STSM.16.M88.4 [R144], R44 ;  /* 0x0000002c90007844 */ /* 0x000fe20000000200 */
[----:B------:R-:W-:-:S03]  /*20d80*/  LEA.HI.X R59, R56, UR7, R57, 0x2, P3 ;  /* 0x00000007383b7c11 */ /* 0x000fc600098f1439 */
[----:B------:R-:W-:Y:S04]  /*20d90*/  STSM.16.M88.4 [R142], R36 ;  /* 0x000000248e007844 */ /* 0x000fe80000000200 */
[----:B------:R-:W-:Y:S04]  /*20da0*/  STSM.16.M88.4 [R140], R28 ;  /* 0x0000001c8c007844 */ /* 0x000fe80000000200 */
[----:B------:R-:W-:Y:S04]  /*20db0*/  STSM.16.M88.4 [R226], R12 ;  /* 0x0000000ce2007844 */ /* 0x000fe80000000200 */
[----:B------:R-:W-:Y:S04]  /*20dc0*/  SHFL.IDX PT, R56, R58, RZ, 0x1c1f ;  /* 0x001c1fff3a387589 */ /* 0x000fe800000e0000 */
[----:B------:R-:W0:Y:S01]  /*20dd0*/  SHFL.IDX PT, R57, R59, RZ, 0x1c1f ;  /* 0x001c1fff3b397589 */ /* 0x000e2200000e0000 */
[----:B------:R-:W-:Y:S01]  /*20de0*/  BAR.SYNC.DEFER_BLOCKING 0x1, 0x100 ;  /* 0x0044000000007b1d */ /* 0x000fe20000010000 */
[----:B------:R-:W-:-:S05]  /*20df0*/  ISETP.GE.OR P0, PT, R19, R0, P0 ;  /* 0x000000001300720c */ /* 0x000fca0000706670 */
[----:B0-----:R0:W-:Y:S08]  /*20e00*/  @!P2 ST.E desc[UR48][R56.64], R3 ;  /* 0x000000033800a985 */ /* 0x0011f0000c101930 */
[----:B------:R-:W2:Y:S01]  /*20e10*/  @!P0 LDL R21, [R1+0x454] ;  /* 0x0004540001158983 */ /* 0x000ea20000100800 */
[----:B------:R-:W-:Y:S02]  /*20e20*/  IMAD R4, R206, 0x40, R190 ;  /* 0x00000040ce047824 */ /* 0x000fe400078e02be */
[----:B------:R-:W-:-:S04]  /*20e30*/  IMAD.MOV.U32 R5, RZ, RZ, 0x2 ;  /* 0x00000002ff057424 */ /* 0x000fc800078e00ff */
[----:B------:R-:W-:-:S03]  /*20e40*/  IMAD.WIDE R4, R4, R5, UR36 ;  /* 0x0000002404047e25 */ /* 0x000fc6000f8e0205 */
[----:B------:R-:W-:-:S04]  /*20e50*/  IADD3 R33, P6, R4, 0x5000, RZ ;  /* 0x0000500004217810 */ /* 0x000fc80007fde0ff */
[----:B------:R-:W-:-:S04]  /*20e60*/  LOP3.LUT R32, R33, 0x380, RZ, 0xc0, !PT ;  /* 0x0000038021207812 */ /* 0x000fc800078ec0ff */
[----:B------:R-:W-:-:S04]  /*20e70*/  SHF.R.U64 R32, R32, 0x3, RZ ;  /* 0x0000000320207819 */ /* 0x000fc800000012ff */
[----:B------:R-:W-:Y:S01]  /*20e80*/  LOP3.LUT R32, R32, R33, RZ, 0x3c, !PT ;  /* 0x0000002120207212 */ /* 0x000fe200078e3cff */
[----:B------:R-:W-:Y:S01]  /*20e90*/  IMAD.X R33, RZ, RZ, R5, P6 ;  /* 0x000000ffff217224 */ /* 0x000fe200030e0605 */
[C---:B------:R-:W-:Y:S02]  /*20ea0*/  IADD3 R53, P6, R4.reuse, 0xa000, RZ ;  /* 0x0000a00004357810 */ /* 0x040fe40007fde0ff */
[----:B------:R-:W-:Y:S02]  /*20eb0*/  IADD3 R7, P3, R4, 0x2000, RZ ;  /* 0x0000200004077810 */ /* 0x000fe40007f7e0ff */
[----:B------:R-:W-:Y:S02]  /*20ec0*/  LOP3.LUT R52, R53, 0x380, RZ, 0xc0, !PT ;  /* 0x0000038035347812 */ /* 0x000fe400078ec0ff */
[----:B------:R-:W-:Y:S01]  /*20ed0*/  LOP3.LUT R6, R7, 0x380, RZ, 0xc0, !PT ;  /* 0x0000038007067812 */ /* 0x000fe200078ec0ff */
[----:B------:R-:W-:Y:S01]  /*20ee0*/  SHFL.IDX PT, R18, R58, 0x1, 0x1c1f ;  /* 0x003c1f003a127f89 */ /* 0x000fe200000e0000 */
[----:B------:R-:W-:-:S02]  /*20ef0*/  SHF.R.U64 R52, R52, 0x3, RZ ;  /* 0x0000000334347819 */ /* 0x000fc400000012ff */
[----:B------:R-:W-:Y:S01]  /*20f00*/  SHF.R.U64 R6, R6, 0x3, RZ ;  /* 0x0000000306067819 */ /* 0x000fe200000012ff */
[----:B------:R-:W2:Y:S01]  /*20f10*/  SHFL.IDX PT, R19, R59, 0x1, 0x1c1f ;  /* 0x003c1f003b137f89 */ /* 0x000ea200000e0000 */
[----:B------:R-:W-:Y:S01]  /*20f20*/  LOP3.LUT R52, R52, R53, RZ, 0x3c, !PT ;  /* 0x0000003534347212 */ /* 0x000fe200078e3cff */
[----:B------:R-:W-:Y:S01]  /*20f30*/  IMAD.X R53, RZ, RZ, R5, P6 ;  /* 0x000000ffff357224 */ /* 0x000fe200030e0605 */
[----:B------:R-:W-:Y:S02]  /*20f40*/  LOP3.LUT R12, R6, R7, RZ, 0x3c, !PT ;  /* 0x00000007060c7212 */ /* 0x000fe400078e3cff */
[----:B------:R-:W-:-:S04]  /*20f50*/  IADD3 R6, P6, R4, 0xf000, RZ ;  /* 0x0000f00004067810 */ /* 0x000fc80007fde0ff */
[----:B0-----:R-:W-:Y:S02]  /*20f60*/  LOP3.LUT R3, R6, 0x380, RZ, 0xc0, !PT ;  /* 0x0000038006037812 */ /* 0x001fe400078ec0ff */
[C---:B------:R-:W-:Y:S02]  /*20f70*/  IADD3 R9, P2, R4.reuse, 0x1000, RZ ;  /* 0x0000100004097810 */ /* 0x040fe40007f5e0ff */
[C---:B------:R-:W-:Y:S02]  /*20f80*/  IADD3 R25, P4, R4.reuse, 0x3000, RZ ;  /* 0x0000300004197810 */ /* 0x040fe40007f9e0ff */
[----:B------:R-:W-:Y:S02]  /*20f90*/  IADD3 R29, P5, R4, 0x4000, RZ ;  /* 0x00004000041d7810 */ /* 0x000fe40007fbe0ff */
[----:B------:R-:W-:Y:S02]  /*20fa0*/  SHF.R.U64 R3, R3, 0x3, RZ ;  /* 0x0000000303037819 */ /* 0x000fe400000012ff */
[----:B------:R-:W-:-:S02]  /*20fb0*/  LOP3.LUT R8, R9, 0x380, RZ, 0xc0, !PT ;  /* 0x0000038009087812 */ /* 0x000fc400078ec0ff */
[----:B------:R-:W-:Y:S02]  /*20fc0*/  LOP3.LUT R24, R25, 0x380, RZ, 0xc0, !PT ;  /* 0x0000038019187812 */ /* 0x000fe400078ec0ff */
[----:B------:R-:W-:Y:S02]  /*20fd0*/  LOP3.LUT R28, R29, 0x380, RZ, 0xc0, !PT ;  /* 0x000003801d1c7812 */ /* 0x000fe400078ec0ff */
[----:B------:R-:W-:Y:S02]  /*20fe0*/  LOP3.LUT R72, R3, R6, RZ, 0x3c, !PT ;  /* 0x0000000603487212 */ /* 0x000fe400078e3cff */
[----:B------:R-:W0:Y:S01]  /*20ff0*/  @P1 LDC R3, c[0x0][0xcec] ;  /* 0x00033b00ff031b82 */ /* 0x000e220000000800 */
[----:B------:R-:W-:Y:S02]  /*21000*/  SHF.R.U64 R8, R8, 0x3, RZ ;  /* 0x0000000308087819 */ /* 0x000fe400000012ff */
[----:B------:R-:W-:Y:S02]  /*21010*/  SHF.R.U64 R24, R24, 0x3, RZ ;  /* 0x0000000318187819 */ /* 0x000fe400000012ff */
[----:B------:R-:W-:Y:S01]  /*21020*/  SHF.R.U64 R28, R28, 0x3, RZ ;  /* 0x000000031c1c7819 */ /* 0x000fe200000012ff */
        /* <DEDUP_REMOVED lines=15> */
[----:B------:R-:W-:Y:S02]  /*21120*/  SHF.R.U64 R36, R36, 0x3, RZ ;  /* 0x0000000324247819 */ /* 0x000fe400000012ff */
[----:B------:R-:W-:Y:S02]  /*21130*/  SHF.R.U64 R40, R40, 0x3, RZ ;  /* 0x0000000328287819 */ /* 0x000fe400000012ff */
[----:B------:R-:W-:Y:S02]  /*21140*/  SHF.R.U64 R44, R44, 0x3, RZ ;  /* 0x000000032c2c7819 */ /* 0x000fe400000012ff */
[----:B------:R-:W-:Y:S01]  /*21150*/  SHF.R.U64 R48, R48, 0x3, RZ ;  /* 0x0000000330307819 */ /* 0x000fe200000012ff */
[----:B------:R-:W-:Y:S01]  /*21160*/  UIMAD UR5, UR12, UR8, URZ ;  /* 0x000000080c0572a4 */ /* 0x000fe2000f8e023f */
[----:B------:R-:W-:Y:S01]  /*21170*/  LOP3.LUT R36, R36, R37, RZ, 0x3c, !PT ;  /* 0x0000002524247212 */ /* 0x000fe200078e3cff */
[----:B------:R-:W-:Y:S01]  /*21180*/  VIADD R76, R207, UR39 ;  /* 0x00000027cf4c7c36 */ /* 0x000fe20008000000 */
[----:B------:R-:W-:Y:S01]  /*21190*/  LOP3.LUT R40, R40, R41, RZ, 0x3c, !PT ;  /* 0x0000002928287212 */ /* 0x000fe200078e3cff */
[--C-:B------:R-:W-:Y:S01]  /*211a0*/  IMAD.X R37, RZ, RZ, R5.reuse, P2 ;  /* 0x000000ffff257224 */ /* 0x100fe200010e0605 */
[----:B------:R-:W-:Y:S01]  /*211b0*/  LOP3.LUT R44, R44, R45, RZ, 0x3c, !PT ;  /* 0x0000002d2c2c7212 */ /* 0x000fe200078e3cff */
[--C-:B------:R-:W-:Y:S01]  /*211c0*/  IMAD.X R41, RZ, RZ, R5.reuse, P3 ;  /* 0x000000ffff297224 */ /* 0x100fe200018e0605 */
[----:B------:R-:W-:Y:S01]  /*211d0*/  LOP3.LUT R48, R48, R49, RZ, 0x3c, !PT ;  /* 0x0000003130307212 */ /* 0x000fe200078e3cff */
[--C-:B------:R-:W-:Y:S01]  /*211e0*/  IMAD.X R45, RZ, RZ, R5.reuse, P4 ;  /* 0x000000ffff2d7224 */ /* 0x100fe200020e0605 */
[C---:B------:R-:W-:Y:S01]  /*211f0*/  IADD3 R57, P2, R4.reuse, 0xb000, RZ ;  /* 0x0000b00004397810 */ /* 0x040fe20007f5e0ff */
[----:B------:R-:W-:Y:S01]  /*21200*/  IMAD.X R49, RZ, RZ, R5, P5 ;  /* 0x000000ffff317224 */ /* 0x000fe200028e0605 */
[C---:B------:R-:W-:Y:S01]  /*21210*/  IADD3 R61, P3, R4.reuse, 0xc000, RZ ;  /* 0x0000c000043d7810 */ /* 0x040fe20007f7e0ff */
[----:B------:R-:W-:Y:S01]  /*21220*/  UIMAD.WIDE.U32 UR6, UR42, UR8, URZ ;  /* 0x000000082a0672a5 */ /* 0x000fe2000f8e003f */
[C---:B------:R-:W-:Y:S01]  /*21230*/  IADD3 R65, P4, R4.reuse, 0xd000, RZ ;  /* 0x0000d00004417810 */ /* 0x040fe20007f9e0ff */
[----:B------:R-:W-:Y:S01]  /*21240*/  UIMAD UR5, UR42, UR9, UR5 ;  /* 0x000000092a0572a4 */ /* 0x000fe2000f8e0205 */
[----:B------:R-:W-:Y:S01]  /*21250*/  IADD3 R69, P5, R4, 0xe000, RZ ;  /* 0x0000e00004457810 */ /* 0x000fe20007fbe0ff */
[----:B0-----:R-:W-:Y:S01]  /*21260*/  @P1 IMAD.HI.U32 R3, R76, R3, RZ ;  /* 0x000000034c031227 */ /* 0x001fe200078e00ff */
[----:B------:R-:W-:Y:S01]  /*21270*/  LOP3.LUT R56, R57, 0x380, RZ, 0xc0, !PT ;  /* 0x0000038039387812 */ /* 0x000fe200078ec0ff */
[----:B------:R-:W-:Y:S01]  /*21280*/  UIMAD UR8, UR13, UR10, URZ ;  /* 0x0000000a0d0872a4 */ /* 0x000fe2000f8e023f */
[----:B------:R-:W-:Y:S01]  /*21290*/  LOP3.LUT R60, R61, 0x380, RZ, 0xc0, !PT ;  /* 0x000003803d3c7812 */ /* 0x000fe200078ec0ff */
[----:B------:R-:W-:Y:S01]  /*212a0*/  UIADD3 UR7, UR7, UR5, URZ ;  /* 0x0000000507077290 */ /* 0x000fe2000fffe03f */
[----:B------:R-:W-:-:S02]  /*212b0*/  LOP3.LUT R64, R65, 0x380, RZ, 0xc0, !PT ;  /* 0x0000038041407812 */ /* 0x000fc400078ec0ff */
[----:B------:R-:W-:Y:S02]  /*212c0*/  LOP3.LUT R68, R69, 0x380, RZ, 0xc0, !PT ;  /* 0x0000038045447812 */ /* 0x000fe400078ec0ff */
[----:B------:R-:W-:Y:S01]  /*212d0*/  LOP3.LUT R7, R4, 0x380, RZ, 0xc0, !PT ;  /* 0x0000038004077812 */ /* 0x000fe200078ec0ff */
[----:B------:R-:W-:Y:S01]  /*212e0*/  UIMAD UR5, UR38, UR11, UR8 ;  /* 0x0000000b260572a4 */ /* 0x000fe2000f8e0208 */
[----:B------:R-:W-:Y:S01]  /*212f0*/  SHF.R.U64 R56, R56, 0x3, RZ ;  /* 0x0000000338387819 */ /* 0x000fe200000012ff */
[----:B------:R-:W-:Y:S01]  /*21300*/  UIMAD.WIDE.U32 UR6, UR38, UR10, UR6 ;  /* 0x0000000a260672a5 */ /* 0x000fe2000f8e0006 */
[----:B------:R-:W-:Y:S01]  /*21310*/  SHF.R.U64 R60, R60, 0x3, RZ ;  /* 0x000000033c3c7819 */ /* 0x000fe200000012ff */
[----:B------:R-:W-:Y:S01]  /*21320*/  IMAD.X R73, RZ, RZ, R5, P6 ;  /* 0x000000ffff497224 */ /* 0x000fe200030e0605 */
[----:B------:R-:W-:Y:S02]  /*21330*/  SHF.R.U64 R64, R64, 0x3, RZ ;  /* 0x0000000340407819 */ /* 0x000fe400000012ff */
[----:B------:R-:W-:-:S02]  /*21340*/  SHF.R.U64 R68, R68, 0x3, RZ ;  /* 0x0000000344447819 */ /* 0x000fc400000012ff */
[----:B------:R-:W-:Y:S01]  /*21350*/  SHF.R.U64 R7, R7, 0x3, RZ ;  /* 0x0000000307077819 */ /* 0x000fe200000012ff */
[----:B------:R-:W-:Y:S01]  /*21360*/  UIADD3 UR5, UR7, UR5, URZ ;  /* 0x0000000507057290 */ /* 0x000fe2000fffe03f */
        /* <DEDUP_REMOVED lines=9> */
[----:B------:R-:W-:Y:S01]  /*21400*/  ULDC.64 UR8, c[0x0][0xbe0] ;  /* 0x0002f80000087ab9 */ /* 0x000fe20000000a00 */
[----:B------:R-:W-:-:S05]  /*21410*/  VIADD R81, R206, UR39 ;  /* 0x00000027ce517c36 */ /* 0x000fca0008000000 */
[----:B------:R-:W-:Y:S01]  /*21420*/  ISETP.GE.AND P2, PT, R81, R0, PT ;  /* 0x000000005100720c */ /* 0x000fe20003f46270 */
[----:B------:R-:W-:Y:S01]  /*21430*/  BSSY B1, `(.L_x_11360) ;  /* 0x000004a000017945 */ /* 0x000fe20003800000 */
[----:B--2---:R0:W-:Y:S04]  /*21440*/  @!P0 ST.E desc[UR48][R18.64], R21 ;  /* 0x0000001512008985 */ /* 0x0041e8000c101930 */
[----:B------:R-:W5:Y:S04]  /*21450*/  LD.E.128 R4, desc[UR48][R4.64] ;  /* 0x0000003004047980 */ /* 0x000f68000c101d00 */
[----:B------:R-:W5:Y:S01]  /*21460*/  LD.E.128 R8, desc[UR48][R8.64] ;  /* 0x0000003008087980 */ /* 0x000f62000c101d00 */
[----:B0-----:R-:W0:Y:S01]  /*21470*/  @P1 LDC R18, c[0x0][0xcf0] ;  /* 0x00033c00ff121b82 */ /* 0x001e220000000800 */
[----:B------:R-:W-:-:S02]  /*21480*/  IMAD.MOV.U32 R21, RZ, RZ, R76 ;  /* 0x000000ffff157224 */ /* 0x000fc400078e004c */
[----:B------:R-:W5:Y:S01]  /*21490*/  LD.E.128 R12, desc[UR48][R12.64] ;  /* 0x000000300c0c7980 */ /* 0x000f62000c101d00 */
[----:B------:R-:W-:-:S03]  /*214a0*/  IMAD.U32 R19, RZ, RZ, UR7 ;  /* 0x00000007ff137e24 */ /* 0x000fc6000f8e00ff */
[----:B------:R-:W5:Y:S04]  /*214b0*/  LD.E.128 R24, desc[UR48][R24.64] ;  /* 0x0000003018187980 */ /* 0x000f68000c101d00 */
[----:B------:R-:W5:Y:S04]  /*214c0*/  LD.E.128 R28, desc[UR48][R28.64] ;  /* 0x000000301c1c7980 */ /* 0x000f68000c101d00 */
[----:B------:R-:W5:Y:S04]  /*214d0*/  LD.E.128 R32, desc[UR48][R32.64] ;  /* 0x0000003020207980 */ /* 0x000f68000c101d00 */
[----:B------:R-:W5:Y:S04]  /*214e0*/  LD.E.128 R36, desc[UR48][R36.64] ;  /* 0x0000003024247980 */ /* 0x000f68000c101d00 */
[----:B------:R-:W5:Y:S01]  /*214f0*/  LD.E.128 R40, desc[UR48][R40.64] ;  /* 0x0000003028287980 */ /* 0x000f62000c101d00 */
[----:B0-----:R-:W-:Y:S01]  /*21500*/  @P1 SHF.R.U32.HI R21, RZ, R18, R3 ;  /* 0x00000012ff151219 */ /* 0x001fe20000011603 */
[----:B------:R-:W-:-:S02]  /*21510*/  IMAD.U32 R18, RZ, RZ, UR6 ;  /* 0x00000006ff127e24 */ /* 0x000fc4000f8e00ff */
[----:B------:R-:W5:Y:S01]  /*21520*/  LD.E.128 R44, desc[UR48][R44.64] ;  /* 0x000000302c2c7980 */ /* 0x000f62000c101d00 */
[----:B------:R-:W-:Y:S01]  /*21530*/  IMAD.U32 R3, RZ, RZ, UR5 ;  /* 0x00000005ff037e24 */ /* 0x000fe2000f8e00ff */
[--C-:B------:R-:W-:Y:S01]  /*21540*/  SHF.R.S32.HI R20, RZ, 0x1f, R21.reuse ;  /* 0x0000001fff147819 */ /* 0x100fe20000011415 */
[----:B------:R-:W-:Y:S01]  /*21550*/  IMAD.MOV R77, RZ, RZ, -R21 ;  /* 0x000000ffff4d7224 */ /* 0x000fe200078e0a15 */
[----:B------:R-:W5:Y:S01]  /*21560*/  LD.E.128 R48, desc[UR48][R48.64] ;  /* 0x0000003030307980 */ /* 0x000f62000c101d00 */
[----:B------:R-:W-:Y:S02]  /*21570*/  ULDC.64 UR6, c[0x0][0xbd8] ;  /* 0x0002f60000067ab9 */ /* 0x000fe40000000a00 */
[----:B------:R-:W-:Y:S01]  /*21580*/  IMAD R19, R2, R77, R76 ;  /* 0x0000004d02137224 */ /* 0x000fe200078e024c */
[----:B------:R-:W5:Y:S01]  /*21590*/  LD.E.128 R52, desc[UR48][R52.64] ;  /* 0x0000003034347980 */ /* 0x000f62000c101d00 */
[----:B------:R-:W-:Y:S02]  /*215a0*/  IMAD R20, R20, UR8, RZ ;  /* 0x0000000814147c24 */ /* 0x000fe4000f8e02ff */
[----:B------:R-:W-:Y:S01]  /*215b0*/  IMAD.MOV.U32 R2, RZ, RZ, R18 ;  /* 0x000000ffff027224 */ /* 0x000fe200078e0012 */
[----:B------:R-:W5:Y:S01]  /*215c0*/  LD.E.128 R56, desc[UR48][R56.64] ;  /* 0x0000003038387980 */ /* 0x000f62000c101d00 */
[----:B------:R-:W-:-:S03]  /*215d0*/  SHF.R.S32.HI R18, RZ, 0x1f, R19 ;  /* 0x0000001fff127819 */ /* 0x000fc60000011413 */
[----:B------:R-:W5:Y:S01]  /*215e0*/  LD.E.128 R60, desc[UR48][R60.64] ;  /* 0x000000303c3c7980 */ /* 0x000f62000c101d00 */
[----:B------:R-:W-:-:S03]  /*215f0*/  IMAD R77, R21, UR9, R20 ;  /* 0x00000009154d7c24 */ /* 0x000fc6000f8e0214 */
[----:B------:R-:W5:Y:S01]  /*21600*/  LD.E.128 R64, desc[UR48][R64.64] ;  /* 0x0000003040407980 */ /* 0x000f62000c101d00 */
[----:B------:R-:W-:-:S03]  /*21610*/  IMAD.WIDE.U32 R2, R21, UR8, R2 ;  /* 0x0000000815027c25 */ /* 0x000fc6000f8e0002 */
        /* <DEDUP_REMOVED lines=8> */
[----:B------:R-:W-:-:S02]  /*216a0*/  IMAD.IADD R3, R3, 0x1, R77 ;  /* 0x0000000103037824 */ /* 0x000fc400078e024d */
[----:B------:R-:W-:Y:S01]  /*216b0*/  IMAD R18, R18, UR6, RZ ;  /* 0x0000000612127c24 */ /* 0x000fe2000f8e02ff */
[----:B------:R-:W-:Y:S01]  /*216c0*/  UIADD3 UR5, UR44, 0x32420, URZ ;  /* 0x000324202c057890 */ /* 0x000fe2000fffe03f */
[----:B------:R-:W-:-:S04]  /*216d0*/  IMAD.WIDE.U32 R2, R19, UR6, R2 ;  /* 0x0000000613027c25 */ /* 0x000fc8000f8e0002 */
[----:B------:R-:W-:Y:S01]  /*216e0*/  IMAD R77, R19, UR7, R18 ;  /* 0x00000007134d7c24 */ /* 0x000fe2000f8e0212 */
[----:B------:R-:W-:Y:S01]  /*216f0*/  ULDC.64 UR6, c[0x0][0xb80] ;  /* 0x0002e00000067ab9 */ /* 0x000fe20000000a00 */
[----:B------:R-:W-:Y:S01]  /*21700*/  UPRMT UR5, URZ, 0x654, UR5 ;  /* 0x000006543f057896 */ /* 0x000fe20008000005 */
[----:B------:R-:W-:Y:S01]  /*21710*/  LEA R78, P3, R2, UR6, 0x1 ;  /* 0x00000006024e7c11 */ /* 0x000fe2000f8608ff */
[----:B------:R-:W-:Y:S02]  /*21720*/  IMAD.IADD R3, R3, 0x1, R77 ;  /* 0x0000000103037824 */ /* 0x000fe400078e024d */
[----:B------:R-:W-:-:S03]  /*21730*/  VIADD R21, R81, 0x20 ;  /* 0x0000002051157836 */ /* 0x000fc60000000000 */
[----:B------:R-:W-:Y:S01]  /*21740*/  LEA.HI.X R79, R2, UR7, R3, 0x1, P3 ;  /* 0x00000007024f7c11 */ /* 0x000fe200098f0c03 */
[----:B------:R-:W-:Y:S01]  /*21750*/  VIADD R19, R81, 0x40 ;  /* 0x0000004051137836 */ /* 0x000fe20000000000 */
[----:B0-----:R0:W1:Y:S01]  /*21760*/  SHFL.IDX PT, R76, R78, RZ, 0x181f ;  /* 0x00181fff4e4c7589 */ /* 0x00106200000e0000 */
[----:B------:R-:W-:-:S03]  /*21770*/  ISETP.GE.AND P1, PT, R21, R0, PT ;  /* 0x000000001500720c */ /* 0x000fc60003f26270 */
[----:B------:R0:W2:Y:S01]  /*21780*/  SHFL.IDX PT, R77, R79, RZ, 0x181f ;  /* 0x00181fff4f4d7589 */ /* 0x0000a200000e0000 */
[----:B------:R-:W-:Y:S01]  /*21790*/  SYNCS.ARRIVE.TRANS64.RED.A1T0 RZ, [UR5], RZ ;  /* 0x000000ffffff79a7 */ /* 0x000fe20008100405 */
        /* <DEDUP_REMOVED lines=19> */
.L_x_11361:
[----:B------:R-:W-:Y:S05]  /*218d0*/  BSYNC B1 ;  /* 0x0000000000017941 */ /* 0x000fea0003800000 */
.L_x_11360:
[----:B---3--:R3:W4:Y:S01]  /*218e0*/  SHFL.IDX PT, R19, R79, 0x1, 0x181f ;  /* 0x00381f004f137f89 */ /* 0x00872200000e0000 */
        /* <DEDUP_REMOVED lines=9> */
[-C--:B-----5:R-:W-:Y:S02]  /*21980*/  @!P3 LEA R4, P5, R192, R18.reuse, 0x1 ;  /* 0x00000012c004b211 */ /* 0x0a0fe400078a08ff */
[-C--:B----4-:R-:W-:Y:S02]  /*21990*/  @!P4 LEA.HI.X R3, R190, R19.reuse, R199, 0x1, P6 ;  /* 0x00000013be03c211 */ /* 0x090fe400030f0cc7 */
[-C--:B------:R-:W-:Y:S02]  /*219a0*/  @!P2 LEA R6, P6, R191, R18.reuse, 0x1 ;  /* 0x00000012bf06a211 */ /* 0x080fe400078c08ff */
        /* <DEDUP_REMOVED lines=8> */
.L_x_11363:
[----:B------:R-:W-:Y:S05]  /*21a30*/  BSYNC B1 ;  /* 0x0000000000017941 */ /* 0x000fea0003800000 */
.L_x_11362:
[----:B0----5:R0:W0:Y:S01]  /*21a40*/  SHFL.IDX PT, R9, R79, 0x2, 0x181f ;  /* 0x00581f004f097f89 */ /* 0x02102200000e0000 */
        /* <DEDUP_REMOVED lines=9> */
[-C--:B------:R-:W-:Y:S02]  /*21ae0*/  @!P2 LEA R4, P5, R192, R8.reuse, 0x1 ;  /* 0x00000008c004a211 */ /* 0x080fe400078a08ff */
[-C--:B------:R-:W-:Y:S02]  /*21af0*/  @!P1 LEA R6, P4, R191, R8.reuse, 0x1 ;  /* 0x00000008bf069211 */ /* 0x080fe400078808ff */
[-C--:B------:R-:W-:Y:S02]  /*21b00*/  @!P3 LEA.HI.X R3, R190, R9.reuse, R199, 0x1, P6 ;  /* 0x00000009be03b211 */ /* 0x080fe400030f0cc7 */
        /* <DEDUP_REMOVED lines=8> */
.L_x_11365:
[----:B------:R-:W-:Y:S05]  /*21b90*/  BSYNC B1 ;  /* 0x0000000000017941 */ /* 0x000fea0003800000 */
.L_x_11364:
[----:B0-----:R-:W-:Y:S01]  /*21ba0*/  VIADD R3, R81, 0x60 ;  /* 0x0000006051037836 */ /* 0x001fe20000000000 */
[----:B---3--:R-:W0:Y:S04]  /*21bb0*/  SHFL.IDX PT, R79, R79, 0x3, 0x181f ;  /* 0x00781f004f4f7f89 */ /* 0x008e2800000e0000 */
[----:B------:R-:W-:Y:S01]  /*21bc0*/  ISETP.GE.AND P0, PT, R3, R0, PT ;  /* 0x000000000300720c */ /* 0x000fe20003f06270 */
[----:B------:R-:W3:-:S12]  /*21bd0*/  SHFL.IDX PT, R78, R78, 0x3, 0x181f ;  /* 0x00781f004e4e7f89 */ /* 0x000ed800000e0000 */
[----:B------:R-:W-:Y:S05]  /*21be0*/  @P0 BRA `(.L_x_11366) ;  /* 0x0000000c001c0947 */ /* 0x000fea0003800000 */
[----:B------:R-:W-:Y:S02]  /*21bf0*/  ULDC UR5, c[0x0][0xbc8] ;  /* 0x0002f20000057ab9 */ /* 0x000fe40000000800 */
[----:B------:R-:W-:Y:S02]  /*21c00*/  ISETP.GE.AND P3, PT, R190, UR5, PT ;  /* 0x00000005be007c0c */ /* 0x000fe4000bf66270 */
[----:B------:R-:W-:Y:S02]  /*21c10*/  ISETP.GE.AND P4, PT, R192, UR5, PT ;  /* 0x00000005c0007c0c */ /* 0x000fe4000bf86270 */
[----:B------:R-:W-:-:S09]  /*21c20*/  ISETP.GE.AND P5, PT, R191, UR5, PT ;  /* 0x00000005bf007c0c */ /* 0x000fd2000bfa6270 */
[-C--:B---3--:R-:W-:Y:S02]  /*21c30*/  @!P3 LEA R2, P0, R190, R78.reuse, 0x1 ;  /* 0x0000004ebe02b211 */ /* 0x088fe400078008ff */
[-C--:B------:R-:W-:Y:S02]  /*21c40*/  @!P4 LEA R4, P1, R192, R78.reuse, 0x1 ;  /* 0x0000004ec004c211 */ /* 0x080fe400078208ff */
[C---:B------:R-:W-:Y:S02]  /*21c50*/  @!P5 LEA R6, P2, R191.reuse, R78, 0x1 ;  /* 0x0000004ebf06d211 */ /* 0x040fe400078408ff */
[-C--:B0-----:R-:W-:Y:S02]  /*21c60*/  @!P3 LEA.HI.X R3, R190, R79.reuse, R199, 0x1, P0 ;  /* 0x0000004fbe03b211 */ /* 0x081fe400000f0cc7 */
        /* <DEDUP_REMOVED lines=11> */
.L_x_11359:
[----:B0-----:R-:W0:Y:S01]  /*21d20*/  LDC R6, c[0x0][0xce8] ;  /* 0x00033a00ff067b82 */ /* 0x001e220000000800 */
[----:B------:R-:W-:Y:S01]  /*21d30*/  ISETP.GE.AND P0, PT, R202, 0x80, PT ;  /* 0x00000080ca00780c */ /* 0x000fe20003f06270 */
[----:B------:R-:W-:Y:S01]  /*21d40*/  USHF.R.S32.HI UR8, URZ, 0x1f, UR42 ;  /* 0x0000001f3f087899 */ /* 0x000fe2000801142a */
[----:B------:R-:W-:Y:S01]  /*21d50*/  BSSY B1, `(.L_x_11367) ;  /* 0x000002e000017945 */ /* 0x000fe20003800000 */
        /* <DEDUP_REMOVED lines=45> */
.L_x_11368:
[----:B------:R-:W-:Y:S05]  /*22030*/  BSYNC B1 ;  /* 0x0000000000017941 */ /* 0x000fea0003800000 */
.L_x_11367:
[----:B------:R-:W-:Y:S01]  /*22040*/  ULDC.64 UR10, c[0x0][0xbe8] ;  /* 0x0002fa00000a7ab9 */ /* 0x000fe20000000a00 */
[----:B--2---:R-:W-:Y:S01]  /*22050*/  VIADD R4, R207, UR39 ;  /* 0x00000027cf047c36 */ /* 0x004fe20008000000 */
[----:B------:R-:W-:Y:S01]  /*22060*/  UIMAD UR5, UR8, UR10, URZ ;  /* 0x0000000a080572a4 */ /* 0x000fe2000f8e023f */
[----:B------:R-:W-:Y:S01]  /*22070*/  VIADD R8, R206, UR39 ;  /* 0x00000027ce087c36 */ /* 0x000fe20008000000 */
[----:B------:R-:W-:Y:S01]  /*22080*/  UIMAD.WIDE.U32 UR6, UR42, UR10, URZ ;  /* 0x0000000a2a0672a5 */ /* 0x000fe2000f8e003f */
[----:B0-----:R-:W-:Y:S01]  /*22090*/  @P1 IMAD.HI.U32 R0, R4, R9, RZ ;  /* 0x0000000904001227 */ /* 0x001fe200078e00ff */
[----:B------:R-:W-:Y:S01]  /*220a0*/  UIMAD UR5, UR42, UR11, UR5 ;  /* 0x0000000b2a0572a4 */ /* 0x000fe2000f8e0205 */
[----:B------:R-:W-:Y:S02]  /*220b0*/  BSSY B1, `(.L_x_11369) ;  /* 0x0000038000017945 */ /* 0x000fe40003800000 */
[----:B------:R-:W-:Y:S01]  /*220c0*/  ULDC.64 UR10, c[0x0][0xbf0] ;  /* 0x0002fc00000a7ab9 */ /* 0x000fe20000000a00 */
[----:B------:R-:W-:Y:S01]  /*220d0*/  UIADD3 UR7, UR7, UR5, URZ ;  /* 0x0000000507077290 */ /* 0x000fe2000fffe03f */
[----:B------:R-:W-:Y:S01]  /*220e0*/  IMAD.MOV.U32 R5, RZ, RZ, R4 ;  /* 0x000000ffff057224 */ /* 0x000fe200078e0004 */
[----:B------:R-:W-:Y:S01]  /*220f0*/  UIMAD UR5, UR9, UR10, URZ ;  /* 0x0000000a090572a4 */ /* 0x000fe2000f8e023f */
[----:B-1----:R-:W-:Y:S01]  /*22100*/  @P1 SHF.R.U32.HI R5, RZ, R11, R0 ;  /* 0x0000000bff051219 */ /* 0x002fe20000011600 */
[----:B------:R-:W-:-:S02]  /*22110*/  UIMAD.WIDE.U32 UR6, UR38, UR10, UR6 ;  /* 0x0000000a260672a5 */ /* 0x000fc4000f8e0006 */
[----:B------:R-:W-:Y:S01]  /*22120*/  UIMAD UR5, UR38, UR11, UR5 ;  /* 0x0000000b260572a4 */ /* 0x000fe2000f8e0205 */
[--C-:B------:R-:W-:Y:S01]  /*22130*/  SHF.R.S32.HI R0, RZ, 0x1f, R5.reuse ;  /* 0x0000001fff007819 */ /* 0x100fe20000011405 */
[----:B------:R-:W-:Y:S01]  /*22140*/  IMAD.MOV R7, RZ, RZ, -R5 ;  /* 0x000000ffff077224 */ /* 0x000fe200078e0a05 */
[----:B------:R-:W-:Y:S01]  /*22150*/  ULDC.64 UR8, c[0x0][0xbe0] ;  /* 0x0002f80000087ab9 */ /* 0x000fe20000000a00 */
[----:B------:R-:W-:Y:S02]  /*22160*/  UIADD3 UR5, UR7, UR5, URZ ;  /* 0x0000000507057290 */ /* 0x000fe4000fffe03f */
[----:B------:R-:W-:Y:S02]  /*22170*/  IMAD.U32 R3, RZ, RZ, UR7 ;  /* 0x00000007ff037e24 */ /* 0x000fe4000f8e00ff */
[----:B------:R-:W-:Y:S02]  /*22180*/  IMAD R0, R0, UR8, RZ ;  /* 0x0000000800007c24 */ /* 0x000fe4000f8e02ff */
[----:B------:R-:W-:-:S02]  /*22190*/  IMAD R7, R6, R7, R4 ;  /* 0x0000000706077224 */ /* 0x000fc400078e0204 */
        /* <DEDUP_REMOVED lines=41> */
.L_x_11370:
[----:B------:R-:W-:Y:S05]  /*22430*/  BSYNC B1 ;  /* 0x0000000000017941 */ /* 0x000fea0003800000 */
.L_x_11369:
        /* <DEDUP_REMOVED lines=10> */
[----:B------:R-:W-:Y:S02]  /*224e0*/  @!P3 LEA R10, P5, R192, R2, 0x1 ;  /* 0x00000002c00ab211 */ /* 0x000fe400078a08ff */
        /* <DEDUP_REMOVED lines=10> */
.L_x_11372:
[----:B------:R-:W-:Y:S05]  /*22590*/  BSYNC B1 ;  /* 0x0000000000017941 */ /* 0x000fea0003800000 */
.L_x_11371:
        /* <DEDUP_REMOVED lines=10> */
[-C--:B------:R-:W-:Y:S02]  /*22640*/  @!P2 LEA R10, P5, R192, R2.reuse, 0x1 ;  /* 0x00000002c00aa211 */ /* 0x080fe400078a08ff */
        /* <DEDUP_REMOVED lines=10> */
.L_x_11374:
[----:B------:R-:W-:Y:S05]  /*226f0*/  BSYNC B1 ;  /* 0x0000000000017941 */ /* 0x000fea0003800000 */
.L_x_11373:
        /* <DEDUP_REMOVED lines=11> */
[-C--:B------:R-:W-:Y:S02]  /*227b0*/  @!P2 LEA R6, P5, R192, R2.reuse, 0x1 ;  /* 0x00000002c006a211 */ /* 0x080fe400078a08ff */
        /* <DEDUP_REMOVED lines=10> */
.L_x_11366:
[----:B------:R-:W-:Y:S05]  /*22860*/  BSYNC B0 ;  /* 0x0000000000007941 */ /* 0x000fea0003800000 */
.L_x_11358:
[----:B------:R-:W-:Y:S02]  /*22870*/  ULDC UR5, c[0x0][0xd38] ;  /* 0x00034e0000057ab9 */ /* 0x000fe40000000800 */
[----:B------:R-:W-:-:S06]  /*22880*/  UISETP.GE.AND UP0, UPT, UR4, UR5, UPT ;  /* 0x000000050400728c */ /* 0x000fcc000bf06270 */
[----:B------:R-:W-:-:S13]  /*22890*/  PLOP3.LUT P0, PT, PT, PT, UP0, 0x80, 0x0 ;  /* 0x000000000000781c */ /* 0x000fda0003f0f008 */
[----:B------:R-:W-:Y:S05]  /*228a0*/  @!P0 BRA `(.L_x_11375) ;  /* 0xfffffde800208947 */ /* 0x000fea000383ffff */
[----:B------:R-:W-:Y:S05]  /*228b0*/  EXIT ;  /* 0x000000000000794d */ /* 0x000fea0003800000 */
.L_x_11251:
[----:B------:R-:W-:-:S08]  /*228c0*/  NOP ;  /* 0x0000000000007918 */ /* 0x000fd00000000000 */
[----:B----4-:R-:W0:-:S00]  /*228d0*/  USETMAXREG.DEALLOC.CTAPOOL 0x18 ;  /* 0x00000018000079c8 */ /* 0x010e0000080e0500 */
[----:B0-----:R-:W2:Y:S01]  /*228e0*/  LDL.LU R2, [R1+0x47c] ;  /* 0x00047c0001027983 */ /* 0x001ea20000300800 */
[----:B------:R-:W-:-:S05]  /*228f0*/  LOP3.LUT R0, R0, 0x3, RZ, 0xc0, !PT ;  /* 0x0000000300007812 */ /* 0x000fca00078ec0ff */
[----:B------:R-:W0:Y:S01]  /*22900*/  S2UR UR6, SR_CTAID.X ;  /* 0x00000000000679c3 */ /* 0x000e220000002500 */
[----:B------:R-:W-:Y:S01]  /*22910*/  IMAD.MOV.U32 R18, RZ, RZ, RZ ;  /* 0x000000ffff127224 */ /* 0x000fe200078e00ff */
[----:B------:R-:W-:Y:S04]  /*22920*/  STL [R1+0x4a8], RZ ;  /* 0x0004a8ff01007387 */ /* 0x000fe80000100800 */
[----:B------:R-:W1:Y:S02]  /*22930*/  SHFL.IDX PT, R0, R0, RZ, 0x1f ;  /* 0x00001fff00007589 */ /* 0x000e6400000e0000 */
[----:B-1----:R-:W-:Y:S02]  /*22940*/  ISETP.NE.AND P0, PT, R0, RZ, PT ;  /* 0x000000ff0000720c */ /* 0x002fe40003f05270 */
[----:B------:R-:W0:Y:S11]  /*22950*/  LDC R0, c[0x0][0xd38] ;  /* 0x00034e00ff007b82 */ /* 0x000e360000000800 */
[----:B------:R-:W-:Y:S06]  /*22960*/  @P0 BAR.ARV 0x4, 0x180 ;  /* 0x0106000000000b1d */ /* 0x000fec0000002000 */
[----:B--2---:R-:W-:-:S04]  /*22970*/  LOP3.LUT R2, R2, 0xffffff7f, RZ, 0xc0, !PT ;  /* 0xffffff7f02027812 */ /* 0x004fc800078ec0ff */
[----:B------:R-:W-:Y:S02]  /*22980*/  @P0 LOP3.LUT R2, R2, 0x80, RZ, 0xfc, !PT ;  /* 0x0000008002020812 */ /* 0x000fe400078efcff */
[----:B0-----:R-:W-:Y:S01]  /*22990*/  ISETP.LE.AND P0, PT, R0, UR6, PT ;  /* 0x0000000600007c0c */ /* 0x001fe2000bf03270 */
[----:B------:R-:W-:Y:S02]  /*229a0*/  IMAD.MOV.U32 R0, RZ, RZ, 0x1 ;  /* 0x00000001ff007424 */ /* 0x000fe400078e00ff */
[----:B------:R0:W-:Y:S04]  /*229b0*/  STL [R1+0x47c], R2 ;  /* 0x00047c0201007387 */ /* 0x0001e80000100800 */
[----:B------:R0:W-:Y:S06]  /*229c0*/  STL [R1+0x474], R0 ;  /* 0x0004740001007387 */ /* 0x0001ec0000100800 */
        /* <DEDUP_REMOVED lines=23> */
[----:B------:R-:W-:Y:S04]  /*22b40*/  STL [R1+0x470], R4 ;  /* 0x0004700401007387 */ /* 0x000fe80000100800 */
[----:B------:R0:W-:Y:S04]  /*22b50*/  STL [R1+0x484], R3 ;  /* 0x0004840301007387 */ /* 0x0001e80000100800 */
[----:B------:R1:W-:Y:S01]  /*22b60*/  STL [R1+0x474], R2 ;  /* 0x0004740201007387 */ /* 0x0003e20000100800 */
[----:B0-----:R-:W-:-:S02]  /*22b70*/  LOP3.LUT R3, R0, 0x40, RZ, 0xfc, !PT ;  /* 0x0000004000037812 */ /* 0x001fc400078efcff */
[C---:B-1----:R-:W-:Y:S02]  /*22b80*/  LOP3.LUT R2, R0.reuse, 0x80, RZ, 0xfc, !PT ;  /* 0x0000008000027812 */ /* 0x042fe400078efcff */
[----:B------:R-:W-:-:S07]  /*22b90*/  LOP3.LUT R0, R0, 0xc0, RZ, 0xfc, !PT ;  /* 0x000000c000007812 */ /* 0x000fce00078efcff */
.L_x_11478:
        /* <DEDUP_REMOVED lines=14> */
[----:B01-34-:R-:W-:Y:S05]  /*22c80*/  @!P0 BRA `(.L_x_11377) ;  /* 0x0000000000208947 */ /* 0x01bfea0003800000 */
        /* <DEDUP_REMOVED lines=8> */
.L_x_11377:
[----:B------:R-:W-:Y:S01]  /*22d10*/  ULDC UR9, c[0x0][0xd54] ;  /* 0x0003550000097ab9 */ /* 0x000fe20000000800 */
[----:B------:R-:W-:Y:S01]  /*22d20*/  UMOV UR6, UR8 ;  /* 0x0000000800067c82 */ /* 0x000fe20008000000 */
[----:B------:R-:W-:-:S11]  /*22d30*/  UISETP.NE.AND UP0, UPT, UR9, 0x1, UPT ;  /* 0x000000010900788c */ /* 0x000fd6000bf05270 */
[----:B------:R-:W-:Y:S02]  /*22d40*/  @UP0 ULDC.64 UR10, c[0x0][0xd58] ;  /* 0x00035600000a0ab9 */ /* 0x000fe40000000a00 */
[----:B------:R-:W-:-:S04]  /*22d50*/  UIMAD.WIDE.U32 UR4, UR8, UR10, URZ ;  /* 0x0000000a080472a5 */ /* 0x000fc8000f8e003f */
[----:B------:R-:W-:-:S04]  /*22d60*/  @UP0 USHF.R.U32.HI UR6, URZ, UR11, UR5 ;  /* 0x0000000b3f060299 */ /* 0x000fc80008011605 */
[----:B------:R-:W-:-:S12]  /*22d70*/  UIMAD UR4, UR6, UR9, URZ ;  /* 0x00000009060472a4 */ /* 0x000fd8000f8e023f */
.L_x_11378:
        /* <DEDUP_REMOVED lines=48> */
.L_x_11380:
[----:B------:R-:W-:-:S11]  /*23080*/  UISETP.NE.AND UP0, UPT, UR5, 0x1, UPT ;  /* 0x000000010500788c */ /* 0x000fd6000bf05270 */
[----:B------:R-:W-:Y:S02]  /*23090*/  @UP0 ULDC.64 UR12, c[0x0][0xae0] ;  /* 0x0002b800000c0ab9 */ /* 0x000fe40000000a00 */
[----:B------:R-:W-:-:S04]  /*230a0*/  UIMAD.WIDE.U32 UR8, UR10, UR12, URZ ;  /* 0x0000000c0a0872a5 */ /* 0x000fc8000f8e003f */
[----:B------:R-:W-:-:S12]  /*230b0*/  @UP0 USHF.R.U32.HI UR10, URZ, UR13, UR9 ;  /* 0x0000000d3f0a0299 */ /* 0x000fd80008011609 */
.L_x_11381:
[----:B------:R-:W-:-:S04]  /*230c0*/  UIMAD UR10, UR10, UR5, UR5 ;  /* 0x000000050a0a72a4 */ /* 0x000fc8000f8e0205 */
[----:B------:R-:W-:-:S04]  /*230d0*/  UISETP.LT.AND UP0, UPT, UR4, UR10, UPT ;  /* 0x0000000a0400728c */ /* 0x000fc8000bf01270 */
[----:B------:R-:W-:-:S12]  /*230e0*/  USEL UR4, UR4, UR10, UP0 ;  /* 0x0000000a04047287 */ /* 0x000fd80008000000 */
.L_x_11379:
        /* <DEDUP_REMOVED lines=31> */
.L_x_11383:
[----:B------:R-:W-:-:S11]  /*232e0*/  UISETP.NE.AND UP0, UPT, UR5, 0x1, UPT ;  /* 0x000000010500788c */ /* 0x000fd6000bf05270 */
[----:B------:R-:W-:Y:S02]  /*232f0*/  @UP0 ULDC.64 UR10, c[0x0][0xae0] ;  /* 0x0002b800000a0ab9 */ /* 0x000fe40000000a00 */
[----:B------:R-:W-:-:S04]  /*23300*/  UIMAD.WIDE.U32 UR6, UR4, UR10, URZ ;  /* 0x0000000a040672a5 */ /* 0x000fc8000f8e003f */
[----:B------:R-:W-:-:S12]  /*23310*/  @UP0 USHF.R.U32.HI UR4, URZ, UR11, UR7 ;  /* 0x0000000b3f040299 */ /* 0x000fd80008011607 */
.L_x_11384:
[----:B------:R-:W-:-:S04]  /*23320*/  UIMAD UR4, UR4, UR5, URZ ;  /* 0x00000005040472a4 */ /* 0x000fc8000f8e023f */
[----:B------:R-:W-:-:S04]  /*23330*/  UISETP.LT.AND UP0, UPT, UR8, UR4, UPT ;  /* 0x000000040800728c */ /* 0x000fc8000bf01270 */
[----:B------:R-:W-:-:S12]  /*23340*/  USEL UR8, UR8, UR4, !UP0 ;  /* 0x0000000408087287 */ /* 0x000fd8000c000000 */
.L_x_11382:
        /* <DEDUP_REMOVED lines=27> */
.L_x_11386:
        /* <DEDUP_REMOVED lines=20> */
.L_x_11389:
[----:B------:R-:W-:Y:S05]  /*23640*/  BSYNC B6 ;  /* 0x0000000000067941 */ /* 0x000fea0003800000 */
.L_x_11388:
        /* <DEDUP_REMOVED lines=20> */
.L_x_11392:
        /* <DEDUP_REMOVED lines=15> */
.L_x_11391:
[----:B------:R-:W-:Y:S05]  /*23880*/  BSYNC B6 ;  /* 0x0000000000067941 */ /* 0x000fea0003800000 */
.L_x_11390:
[----:B------:R-:W-:Y:S01]  /*23890*/  ULDC.64 UR4, c[0x0][0xaf0] ;  /* 0x0002bc0000047ab9 */ /* 0x000fe20000000a00 */
[----:B------:R-:W2:Y:S01]  /*238a0*/  LDL.LU R4, [R1+0x47c] ;  /* 0x00047c0001047983 */ /* 0x000ea20000300800 */
[----:B------:R-:W-:Y:S01]  /*238b0*/  UISETP.NE.U32.AND UP0, UPT, UR4, URZ, UPT ;  /* 0x0000003f0400728c */ /* 0x000fe2000bf05070 */
[----:B------:R-:W-:-:S03]  /*238c0*/  IMAD.U32 R19, RZ, RZ, UR43 ;  /* 0x0000002bff137e24 */ /* 0x000fc6000f8e00ff */
        /* <DEDUP_REMOVED lines=17> */
[----:B------:R-:W-:-:S05]  /*239e0*/  @P1 LOP3.LUT R4, R4, 0x1, RZ, 0xfc, !PT ;  /* 0x0000000104041812 */ /* 0x000fca00078efcff */
[----:B------:R0:W-:Y:S01]  /*239f0*/  STL [R1+0x47c], R4 ;  /* 0x00047c0401007387 */ /* 0x0001e20000100800 */
[----:B---3--:R-:W-:Y:S02]  /*23a00*/  SHF.R.S32.HI R7, RZ, 0x1f, R19 ;  /* 0x0000001fff077819 */ /* 0x008fe40000011413 */
[----:B------:R-:W-:-:S03]  /*23a10*/  SEL R16, R19, RZ, !P1 ;  /* 0x000000ff13107207 */ /* 0x000fc60004800000 */
[----:B------:R0:W-:Y:S01]  /*23a20*/  STL [R1+0x478], R7 ;  /* 0x0004780701007387 */ /* 0x0001e20000100800 */
[----:B------:R-:W-:Y:S05]  /*23a30*/  BRA.DIV UR4, `(.L_x_11393) ;  /* 0x0000004a04647947 */ /* 0x000fea000b800000 */
[----:B------:R1:W2:Y:S02]  /*23a40*/  SHFL.IDX PT, R14, R5, RZ, 0x1f ;  /* 0x00001fff050e7589 */ /* 0x0002a400000e0000 */
.L_x_11494:
[----:B------:R-:W-:Y:S01]  /*23a50*/  PLOP3.LUT P2, PT, PT, PT, PT, 0x8, 0x0 ;  /* 0x000000000000781c */ /* 0x000fe20003f4e170 */
[----:B------:R3:W-:Y:S01]  /*23a60*/  STL [R1+0x48c], R0 ;  /* 0x00048c0001007387 */ /* 0x0007e20000100800 */
        /* <DEDUP_REMOVED lines=8> */
.L_x_11497:
[----:B------:R-:W-:Y:S05]  /*23af0*/  @!P6 BRA `(.L_x_11394) ;  /* 0x0000000000e8e947 */ /* 0x000fea0003800000 */
[----:B------:R-:W-:Y:S01]  /*23b00*/  IMAD.MOV.U32 R16, RZ, RZ, R19 ;  /* 0x000000ffff107224 */ /* 0x000fe200078e0013 */
[----:B------:R-:W-:Y:S06]  /*23b10*/  @!P1 BRA `(.L_x_11396) ;  /* 0x00000000004c9947 */ /* 0x000fec0003800000 */
[----:B------:R-:W0:Y:S01]  /*23b20*/  LDC R6, c[0x0][0x43c] ;  /* 0x00010f00ff067b82 */ /* 0x000e220000000800 */
[----:B------:R-:W-:Y:S01]  /*23b30*/  IMAD.MOV.U32 R8, RZ, RZ, R0 ;  /* 0x000000ffff087224 */ /* 0x000fe200078e0000 */
[----:B------:R-:W-:Y:S01]  /*23b40*/  ULDC.64 UR4, c[0x0][0x428] ;  /* 0x00010a0000047ab9 */ /* 0x000fe20000000a00 */
[----:B0-----:R-:W-:-:S13]  /*23b50*/  ISETP.NE.AND P0, PT, R6, 0x1, PT ;  /* 0x000000010600780c */ /* 0x001fda0003f05270 */
[----:B-1-3--:R-:W0:Y:S02]  /*23b60*/  @P0 LDC.64 R4, c[0x0][0x440] ;  /* 0x00011000ff040b82 */ /* 0x00ae240000000a00 */
        /* <DEDUP_REMOVED lines=14> */
.L_x_11396:
[----:B0-----:R-:W2:Y:S01]  /*23c50*/  LDL R2, [R1+0x474] ;  /* 0x0004740001027983 */ /* 0x001ea20000100800 */
[----:B---3--:R-:W-:Y:S01]  /*23c60*/  IMAD R0, R18, 0x8, R17 ;  /* 0x0000000812007824 */ /* 0x008fe200078e0211 */
[----:B--2---:R-:W-:-:S04]  /*23c70*/  SHF.L.U32 R2, R2, 0x1f, RZ ;  /* 0x0000001f02027819 */ /* 0x004fc800000006ff */
[----:B------:R-:W0:Y:S02]  /*23c80*/  SYNCS.PHASECHK.TRANS64.TRYWAIT P0, [R0+URZ+0x32440], R2 ;  /* 0x03244002000075a7 */ /* 0x000e24000800017f */
[----:B0-----:R-:W-:Y:S05]  /*23c90*/  @!P0 BRA `(.L_x_11397) ;  /* 0x00000048000c8947 */ /* 0x001fea0003800000 */
.L_x_11498:
        /* <DEDUP_REMOVED lines=11> */
.L_x_11398:
[----:B------:R-:W2:Y:S04]  /*23d50*/  LDL R3, [R1+0x48c] ;  /* 0x00048c0001037983 */ /* 0x000ea80000100800 */
[----:B0-----:R-:W3:Y:S01]  /*23d60*/  LDL.LU R2, [R1+0x47c] ;  /* 0x00047c0001027983 */ /* 0x001ee20000300800 */
[----:B------:R-:W-:Y:S01]  /*23d70*/  R2UR UR33, R0 ;  /* 0x00000000002172ca */ /* 0x000fe200000e0000 */
[----:B------:R-:W-:Y:S01]  /*23d80*/  IMAD R0, R18, 0x3000, R17 ;  /* 0x0000300012007824 */ /* 0x000fe200078e0211 */
[----:B------:R-:W-:Y:S01]  /*23d90*/  PLOP3.LUT P0, PT, PT, PT, PT, 0x80, 0x0 ;  /* 0x000000000000781c */ /* 0x000fe20003f0f070 */
[----:B------:R-:W-:Y:S01]  /*23da0*/  UIADD3 UR4, UP0, UR46, 0x370, URZ ;  /* 0x000003702e047890 */ /* 0x000fe2000ff1e03f */
[----:B-----5:R-:W-:Y:S01]  /*23db0*/  R2UR UR37, R16 ;  /* 0x00000000102572ca */ /* 0x020fe200000e0000 */
[----:B------:R-:W-:Y:S01]  /*23dc0*/  UMOV UR6, 0x0 ;  /* 0x0000000000067882 */ /* 0x000fe20000000000 */
[----:B------:R-:W-:Y:S01]  /*23dd0*/  R2UR UR32, R0 ;  /* 0x00000000002072ca */ /* 0x000fe200000e0000 */
[----:B------:R-:W-:Y:S01]  /*23de0*/  UIADD3.X UR5, URZ, UR47, URZ, UP0, !UPT ;  /* 0x0000002f3f057290 */ /* 0x000fe200087fe43f */
[----:B------:R-:W-:Y:S01]  /*23df0*/  UMOV UR7, 0x14f00000 ;  /* 0x14f0000000077882 */ /* 0x000fe20000000000 */
[----:B------:R-:W-:-:S04]  /*23e00*/  UMOV UR34, URZ ;  /* 0x0000003f00227c82 */ /* 0x000fc80008000000 */
[----:B------:R-:W-:-:S06]  /*23e10*/  UIADD3 UR33, UR33, 0x32430, URZ ;  /* 0x0003243021217890 */ /* 0x000fcc000fffe03f */
[----:B------:R-:W-:Y:S01]  /*23e20*/  UIADD3 UR32, UR32, 0x1c400, URZ ;  /* 0x0001c40020207890 */ /* 0x000fe2000fffe03f */
[----:B--2---:R-:W-:Y:S02]  /*23e30*/  R2UR UR35, R3 ;  /* 0x00000000032372ca */ /* 0x004fe400000e0000 */
[----:B---3--:R-:W-:-:S04]  /*23e40*/  LOP3.LUT R2, R2, 0xfffffffd, RZ, 0xc0, !PT ;  /* 0xfffffffd02027812 */ /* 0x008fc800078ec0ff */
[----:B------:R-:W-:-:S07]  /*23e50*/  @P0 LOP3.LUT R2, R2, 0x2, RZ, 0xfc, !PT ;  /* 0x0000000202020812 */ /* 0x000fce00078efcff */
[----:B------:R-:W-:Y:S01]  /*23e60*/  UIMAD UR35, UR35, 0x60, URZ ;  /* 0x00000060232378a4 */ /* 0x000fe2000f8e023f */
[----:B------:R0:W-:Y:S08]  /*23e70*/  STL [R1+0x47c], R2 ;  /* 0x00047c0201007387 */ /* 0x0001f00000100800 */
[----:B------:R0:W-:Y:S01]  /*23e80*/  UTMALDG.4D [UR32], [UR4], desc[UR6] ;  /* 0x00000620040075b4 */ /* 0x0001e20008019000 */
[----:B------:R-:W-:-:S02]  /*23e90*/  NOP ;  /* 0x0000000000007918 */ /* 0x000fc40000000000 */
.L_x_11394:
[----:B------:R-:W-:Y:S05]  /*23ea0*/  WARPSYNC.ALL ;  /* 0x0000000000007948 */ /* 0x000fea0003800000 */
[----:B---3--:R-:W-:Y:S01]  /*23eb0*/  VIADD R0, R17, 0x18400 ;  /* 0x0001840011007836 */ /* 0x008fe20000000000 */
[----:B------:R-:W-:Y:S01]  /*23ec0*/  BAR.SYNC.DEFER_BLOCKING 0x8, 0x180 ;  /* 0x0206000000007b1d */ /* 0x000fe20000010000 */
[----:B------:R-:W-:Y:S02]  /*23ed0*/  USHF.R.S32.HI UR44, URZ, 0x1f, UR36 ;  /* 0x0000001f3f2c7899 */ /* 0x000fe40008011424 */
[----:B0-----:R-:W-:Y:S01]  /*23ee0*/  USHF.R.S32.HI UR37, URZ, 0x1f, UR43 ;  /* 0x0000001f3f257899 */ /* 0x001fe2000801142b */
[----:B------:R-:W-:-:S02]  /*23ef0*/  LOP3.LUT P0, RZ, R0, 0x3ff, RZ, 0xc0, !PT ;  /* 0x000003ff00ff7812 */ /* 0x000fc4000780c0ff */
[----:B------:R-:W-:Y:S11]  /*23f00*/  BSSY B6, `(.L_x_11399) ;  /* 0x0000012000067945 */ /* 0x000ff60003800000 */
[----:B------:R-:W-:Y:S05]  /*23f10*/  @!P0 BRA `(.L_x_11400) ;  /* 0x0000000000408947 */ /* 0x000fea0003800000 */
[----:B------:R-:W-:Y:S01]  /*23f20*/  MOV R2, 0x0 ;  /* 0x0000000000027802 */ /* 0x000fe20000000f00 */
[----:B------:R-:W-:Y:S01]  /*23f30*/  ULDC.64 UR6, c[0x4][0x118] ;  /* 0x0100460000067ab9 */ /* 0x000fe20000000a00 */
[----:B------:R-:W-:Y:S01]  /*23f40*/  ULDC.64 UR8, c[0x4][0x120] ;  /* 0x0100480000087ab9 */ /* 0x000fe20000000a00 */
[----:B------:R-:W-:Y:S01]  /*23f50*/  ULDC.64 UR4, c[0x4][0x20] ;  /* 0x0100080000047ab9 */ /* 0x000fe20000000a00 */
[----:B------:R-:W-:Y:S02]  /*23f60*/  IMAD.U32 R4, RZ, RZ, UR6 ;  /* 0x00000006ff047e24 */ /* 0x000fe4000f8e00ff */
[----:B------:R-:W0:Y:S01]  /*23f70*/  LDC.64 R2, c[0x4][R2] ;  /* 0x0100000002027b82 */ /* 0x000e220000000a00 */
[----:B-1----:R-:W-:Y:S02]  /*23f80*/  IMAD.U32 R5, RZ, RZ, UR7 ;  /* 0x00000007ff057e24 */ /* 0x002fe4000f8e00ff */
        /* <DEDUP_REMOVED lines=9> */
.L_x_11400:
[----:B------:R-:W-:Y:S05]  /*24020*/  BSYNC B6 ;  /* 0x0000000000067941 */ /* 0x000fea0003800000 */
.L_x_11399:
[----:B------:R0:W5:Y:S01]  /*24030*/  LDL R8, [R1+0x470] ;  /* 0x0004700001087983 */ /* 0x0001620000100800 */
[----:B------:R-:W2:Y:S01]  /*24040*/  LDC R6, c[0x0][0x448] ;  /* 0x00011200ff067b82 */ /* 0x000ea20000000800 */
[----:B------:R-:W-:Y:S01]  /*24050*/  ULDC.64 UR8, c[0x0][0x2d8] ;  /* 0x0000b60000087ab9 */ /* 0x000fe20000000a00 */
[----:B------:R-:W3:Y:S01]  /*24060*/  S2R R2, SR_TID.X ;  /* 0x0000000000027919 */ /* 0x000ee20000002100 */
[----:B------:R-:W-:Y:S02]  /*24070*/  UIMAD UR6, UR44, UR8, URZ ;  /* 0x000000082c0672a4 */ /* 0x000fe4000f8e023f */
[----:B------:R-:W-:Y:S01]  /*24080*/  UIMAD.WIDE.U32 UR4, UR36, UR8, URZ ;  /* 0x00000008240472a5 */ /* 0x000fe2000f8e003f */
[----:B------:R-:W4:Y:S01]  /*24090*/  S2R R0, SR_TID.X ;  /* 0x0000000000007919 */ /* 0x000f220000002100 */
[----:B------:R-:W-:-:S03]  /*240a0*/  UIMAD UR6, UR36, UR9, UR6 ;  /* 0x00000009240672a4 */ /* 0x000fc6000f8e0206 */
[----:B------:R-:W-:Y:S01]  /*240b0*/  ULDC.64 UR8, c[0x0][0x2e0] ;  /* 0x0000b80000087ab9 */ /* 0x000fe20000000a00 */
[----:B------:R-:W-:Y:S02]  /*240c0*/  UIADD3 UR5, UR5, UR6, URZ ;  /* 0x0000000605057290 */ /* 0x000fe4000fffe03f */
[----:B------:R-:W-:Y:S02]  /*240d0*/  UIMAD UR6, UR37, UR8, URZ ;  /* 0x00000008250672a4 */ /* 0x000fe4000f8e023f */
[----:B------:R-:W-:Y:S02]  /*240e0*/  UIMAD.WIDE.U32 UR4, UR43, UR8, UR4 ;  /* 0x000000082b0472a5 */ /* 0x000fe4000f8e0004 */
[----:B------:R-:W-:-:S04]  /*240f0*/  UIMAD UR6, UR43, UR9, UR6 ;  /* 0x000000092b0672a4 */ /* 0x000fc8000f8e0206 */
[----:B------:R-:W-:Y:S02]  /*24100*/  UIADD3 UR6, UR5, UR6, URZ ;  /* 0x0000000605067290 */ /* 0x000fe4000fffe03f */
[----:B-1----:R-:W-:Y:S01]  /*24110*/  IMAD.U32 R5, RZ, RZ, UR5 ;  /* 0x00000005ff057e24 */ /* 0x002fe2000f8e00ff */
[----:B--2---:R-:W-:Y:S02]  /*24120*/  ISETP.NE.AND P0, PT, R6, 0x1, PT ;  /* 0x000000010600780c */ /* 0x004fe40003f05270 */
[----:B---3--:R-:W-:-:S11]  /*24130*/  LOP3.LUT R4, R2, 0x7f, RZ, 0xc0, !PT ;  /* 0x0000007f02047812 */ /* 0x008fd600078ec0ff */
[----:B------:R-:W1:Y:S01]  /*24140*/  @P0 LDC R3, c[0x0][0x44c] ;  /* 0x00011300ff030b82 */ /* 0x000e620000000800 */
[----:B----4-:R-:W-:Y:S01]  /*24150*/  IMAD.SHL.U32 R0, R0, 0x10, RZ ;  /* 0x0000001000007824 */ /* 0x010fe200078e00ff */
[----:B------:R-:W-:-:S04]  /*24160*/  SHF.R.U32.HI R4, RZ, 0x3, R4 ;  /* 0x00000003ff047819 */ /* 0x000fc80000011604 */
[----:B------:R-:W-:Y:S02]  /*24170*/  LOP3.LUT R0, R4, 0x70, R0, 0xf8, !PT ;  /* 0x0000007004007812 */ /* 0x000fe400078ef800 */
[----:B------:R-:W2:Y:S01]  /*24180*/  @P0 LDC R2, c[0x0][0x450] ;  /* 0x00011400ff020b82 */ /* 0x000ea20000000800 */
[----:B------:R-:W-:Y:S01]  /*24190*/  IMAD.U32 R4, RZ, RZ, UR4 ;  /* 0x00000004ff047e24 */ /* 0x000fe2000f8e00ff */
[----:B------:R-:W-:Y:S01]  /*241a0*/  ULDC.64 UR4, c[0x0][0x2d0] ;  /* 0x0000b40000047ab9 */ /* 0x000fe20000000a00 */
[----:B------:R-:W-:-:S04]  /*241b0*/  VIADD R7, R0, UR40 ;  /* 0x0000002800077c36 */ /* 0x000fc80008000000 */
[----:B------:R-:W-:Y:S01]  /*241c0*/  IMAD.MOV.U32 R0, RZ, RZ, R7 ;  /* 0x000000ffff007224 */ /* 0x000fe200078e0007 */
[----:B------:R3:W-:Y:S01]  /*241d0*/  STL [R1+0x488], R7 ;  /* 0x0004880701007387 */ /* 0x0007e20000100800 */
[----:B-1----:R-:W-:-:S05]  /*241e0*/  @P0 IMAD.HI.U32 R3, R7, R3, RZ ;  /* 0x0000000307030227 */ /* 0x002fca00078e00ff */
[----:B--2---:R-:W-:Y:S01]  /*241f0*/  @P0 SHF.R.U32.HI R0, RZ, R2, R3 ;  /* 0x00000002ff000219 */ /* 0x004fe20000011603 */
        /* <DEDUP_REMOVED lines=11> */
[----:B---3--:R-:W1:Y:S03]  /*242b0*/  S2R R7, SR_TID.X ;  /* 0x0000000000077919 */ /* 0x008e660000002100 */
[----:B------:R-:W-:Y:S01]  /*242c0*/  SHF.R.S32.HI R4, RZ, 0x1f, R0 ;  /* 0x0000001fff047819 */ /* 0x000fe20000011400 */
[----:B------:R-:W-:-:S04]  /*242d0*/  IMAD.WIDE.U32 R2, R0, UR4, R2 ;  /* 0x0000000400027c25 */ /* 0x000fc8000f8e0002 */
[----:B------:R-:W-:Y:S01]  /*242e0*/  IMAD R4, R4, UR4, RZ ;  /* 0x0000000404047c24 */ /* 0x000fe2000f8e02ff */
[----:B------:R-:W-:-:S03]  /*242f0*/  ULDC UR4, c[0x0][0x2b8] ;  /* 0x0000ae0000047ab9 */ /* 0x000fc60000000800 */
[----:B------:R-:W-:Y:S01]  /*24300*/  IMAD R4, R0, UR5, R4 ;  /* 0x0000000500047c24 */ /* 0x000fe2000f8e0204 */
[----:B------:R-:W-:-:S03]  /*24310*/  LEA R0, P1, R2, UR6, 0x1 ;  /* 0x0000000602007c11 */ /* 0x000fc6000f8208ff */
[----:B------:R-:W-:Y:S02]  /*24320*/  IMAD.IADD R3, R3, 0x1, R4 ;  /* 0x0000000103037824 */ /* 0x000fe400078e0204 */
[----:B-1----:R-:W-:-:S05]  /*24330*/  IMAD.SHL.U32 R9, R7, 0x8, RZ ;  /* 0x0000000807097824 */ /* 0x002fca00078e00ff */
[----:B------:R-:W-:Y:S02]  /*24340*/  LOP3.LUT R9, R9, 0x38, RZ, 0xc0, !PT ;  /* 0x0000003809097812 */ /* 0x000fe400078ec0ff */
[----:B------:R-:W-:Y:S02]  /*24350*/  LOP3.LUT R7, R7, 0x7f, RZ, 0xc0, !PT ;  /* 0x0000007f07077812 */ /* 0x000fe400078ec0ff */
[----:B------:R-:W-:Y:S01]  /*24360*/  ISETP.GE.AND P0, PT, R9, UR4, PT ;  /* 0x0000000409007c0c */ /* 0x000fe2000bf06270 */
[----:B------:R-:W-:Y:S01]  /*24370*/  UMOV UR4, 0xffffffff ;  /* 0xffffffff00047882 */ /* 0x000fe20000000000 */
[----:B------:R-:W-:Y:S02]  /*24380*/  LEA.HI.X R3, R2, UR7, R3, 0x1, P1 ;  /* 0x0000000702037c11 */ /* 0x000fe400088f0c03 */
[----:B------:R-:W-:Y:S01]  /*24390*/  SHF.R.U32.HI R10, RZ, 0x3, R7 ;  /* 0x00000003ff0a7819 */ /* 0x000fe20000011607 */
[----:B0-----:R-:W-:Y:S08]  /*243a0*/  BRA.DIV UR4, `(.L_x_11401) ;  /* 0x00000042045c7947 */ /* 0x001ff0000b800000 */
[----:B------:R-:W0:Y:S01]  /*243b0*/  SHFL.IDX PT, R5, R0, RZ, 0x181f ;  /* 0x00181fff00057589 */ /* 0x000e2200000e0000 */
[----:B------:R-:W-:Y:S01]  /*243c0*/  ULDC UR4, c[0x0][0x288] ;  /* 0x0000a20000047ab9 */ /* 0x000fe20000000800 */
[----:B------:R-:W-:Y:S02]  /*243d0*/  VIADD R10, R10, UR40 ;  /* 0x000000280a0a7c36 */ /* 0x000fe40008000000 */
[----:B------:R-:W1:Y:S01]  /*243e0*/  SHFL.IDX PT, R4, R3, RZ, 0x181f ;  /* 0x00181fff03047589 */ /* 0x000e6200000e0000 */
[----:B------:R-:W-:Y:S02]  /*243f0*/  IMAD R2, R6, UR4, RZ ;  /* 0x0000000406027c24 */ /* 0x000fe4000f8e02ff */
[C---:B------:R-:W-:Y:S01]  /*24400*/  VIADD R11, R10.reuse, 0x10 ;  /* 0x000000100a0b7836 */ /* 0x040fe20000000000 */
[----:B------:R-:W2:Y:S02]  /*24410*/  SHFL.IDX PT, R6, R0, 0x1, 0x181f ;  /* 0x00381f0000067f89 */ /* 0x000ea400000e0000 */
[----:B------:R-:W-:-:S02]  /*24420*/  ISETP.GE.AND P3, PT, R10, R2, PT ;  /* 0x000000020a00720c */ /* 0x000fc40003f66270 */
[----:B------:R-:W3:Y:S01]  /*24430*/  SHFL.IDX PT, R7, R3, 0x1, 0x181f ;  /* 0x00381f0003077f89 */ /* 0x000ee200000e0000 */
[----:B------:R-:W-:-:S03]  /*24440*/  ISETP.GE.AND P1, PT, R11, R2, PT ;  /* 0x000000020b00720c */ /* 0x000fc60003f26270 */
[----:B------:R4:W-:Y:S04]  /*24450*/  STL [R1+0x490], R11 ;  /* 0x0004900b01007387 */ /* 0x0009e80000100800 */
[----:B------:R-:W-:Y:S03]  /*24460*/  STL [R1+0x480], R10 ;  /* 0x0004800a01007387 */ /* 0x000fe60000100800 */
[----:B0-----:R-:W-:Y:S01]  /*24470*/  @!P3 LEA R5, P2, R9, R5, 0x1 ;  /* 0x000000050905b211 */ /* 0x001fe200078408ff */
[----:B----4-:R-:W-:-:S04]  /*24480*/  VIADD R11, R10, 0x20 ;  /* 0x000000200a0b7836 */ /* 0x010fc80000000000 */
[----:B-1----:R-:W-:Y:S01]  /*24490*/  @!P3 IMAD.X R4, RZ, RZ, R4, P2 ;  /* 0x000000ffff04b224 */ /* 0x002fe200010e0604 */
[----:B------:R-:W-:Y:S04]  /*244a0*/  STL [R1+0x494], R11 ;  /* 0x0004940b01007387 */ /* 0x000fe80000100800 */
[----:B------:R-:W-:-:S04]  /*244b0*/  @!P3 LOP3.LUT R5, R5, R4, RZ, 0x3c, !PT ;  /* 0x000000040505b212 */ /* 0x000fc800078e3cff */
[----:B------:R-:W-:-:S04]  /*244c0*/  @!P3 LOP3.LUT R4, R5, R4, RZ, 0x3c, !PT ;  /* 0x000000040504b212 */ /* 0x000fc800078e3cff */
[----:B------:R-:W-:-:S05]  /*244d0*/  @!P3 LOP3.LUT R5, R5, R4, RZ, 0x3c, !PT ;  /* 0x000000040505b212 */ /* 0x000fca00078e3cff */
[----:B-----5:R2:W-:Y:S02]  /*244e0*/  @!P3 LDGSTS.E.BYPASS.LTC128B.128 [R8+0x18400], desc[UR48][R4.64], !P0 ;  /* 0x184000000408bfae */ /* 0x0205e4000c101d70 */
[----:B--2---:R-:W-:Y:S02]  /*244f0*/  @!P1 LEA R4, P2, R9, R6, 0x1 ;  /* 0x0000000609049211 */ /* 0x004fe400078408ff */
[----:B------:R-:W-:Y:S03]  /*24500*/  SHFL.IDX PT, R6, R3, 0x3, 0x181f ;  /* 0x00781f0003067f89 */ /* 0x000fe600000e0000 */
[----:B---3--:R-:W-:Y:S02]  /*24510*/  @!P1 IMAD.X R5, RZ, RZ, R7, P2 ;  /* 0x000000ffff059224 */ /* 0x008fe400010e0607 */
[----:B------:R-:W-:-:S03]  /*24520*/  VIADD R7, R10, 0x30 ;  /* 0x000000300a077836 */ /* 0x000fc60000000000 */
[----:B------:R0:W-:Y:S01]  /*24530*/  @!P1 LDGSTS.E.BYPASS.LTC128B.128 [R8+0x18c00], desc[UR48][R4.64], !P0 ;  /* 0x18c0000004089fae */ /* 0x0001e2000c101d70 */
[----:B------:R-:W-:-:S03]  /*24540*/  ISETP.GE.AND P1, PT, R11, R2, PT ;  /* 0x000000020b00720c */ /* 0x000fc60003f26270 */
[----:B------:R-:W-:Y:S04]  /*24550*/  STL [R1+0x498], R7 ;  /* 0x0004980701007387 */ /* 0x000fe80000100800 */
[----:B0-----:R-:W0:Y:S04]  /*24560*/  SHFL.IDX PT, R5, R0, 0x2, 0x181f ;  /* 0x00581f0000057f89 */ /* 0x001e2800000e0000 */
[----:B------:R-:W1:Y:S02]  /*24570*/  SHFL.IDX PT, R4, R3, 0x2, 0x181f ;  /* 0x00581f0003047f89 */ /* 0x000e6400000e0000 */
[----:B0-----:R-:W-:-:S05]  /*24580*/  @!P1 LEA R5, P2, R9, R5, 0x1 ;  /* 0x0000000509059211 */ /* 0x001fca00078408ff */
[----:B-1----:R-:W-:-:S05]  /*24590*/  @!P1 IMAD.X R4, RZ, RZ, R4, P2 ;  /* 0x000000ffff049224 */ /* 0x002fca00010e0604 */
        /* <DEDUP_REMOVED lines=33> */
[-C--:B------:R-:W-:Y:S01]  /*247b0*/  @!P1 LOP3.LUT R5, R5, R4.reuse, RZ, 0x3c, !PT ;  /* 0x0000000405059212 */ /* 0x080fe200078e3cff */
[----:B------:R-:W-:Y:S03]  /*247c0*/  SHFL.IDX PT, R3, R3, 0x7, 0x181f ;  /* 0x00f81f0003037f89 */ /* 0x000fe600000e0000 */
        /* <DEDUP_REMOVED lines=11> */
[----:B-1----:R2:W-:Y:S02]  /*24880*/  @!P1 LDGSTS.E.BYPASS.LTC128B.128 [R8+0x1b400], desc[UR48][R4.64], !P0 ;  /* 0x1b40000004089fae */ /* 0x0025e4000c101d70 */
.L_x_11515:
[----:B0-2---:R-:W2:Y:S02]  /*24890*/  LDL R4, [R1+0x480] ;  /* 0x0004800001047983 */ /* 0x005ea40000100800 */
        /* <DEDUP_REMOVED lines=11> */
.L_x_11402:
        /* <DEDUP_REMOVED lines=35> */
.L_x_11404:
[----:B------:R-:W-:Y:S05]  /*24b80*/  BSYNC B6 ;  /* 0x0000000000067941 */ /* 0x000fea0003800000 */
.L_x_11403:
[----:B0-----:R-:W2:Y:S01]  /*24b90*/  LDL.LU.64 R4, [R1+0x4b0] ;  /* 0x0004b00001047983 */ /* 0x001ea20000300a00 */
[----:B------:R-:W0:Y:S01]  /*24ba0*/  LDC R8, c[0x0][0x448] ;  /* 0x00011200ff087b82 */ /* 0x000e220000000800 */
[----:B------:R-:W-:Y:S02]  /*24bb0*/  ULDC.64 UR8, c[0x0][0x3e0] ;  /* 0x0000f80000087ab9 */ /* 0x000fe40000000a00 */
[----:B------:R-:W3:Y:S04]  /*24bc0*/  LDL.LU R2, [R1+0x4b8] ;  /* 0x0004b80001027983 */ /* 0x000ee80000300800 */
[----:B------:R-:W4:Y:S01]  /*24bd0*/  LDL.LU R3, [R1+0x488] ;  /* 0x0004880001037983 */ /* 0x000f220000300800 */
[----:B------:R-:W-:Y:S01]  /*24be0*/  UIMAD UR6, UR37, UR8, URZ ;  /* 0x00000008250672a4 */ /* 0x000fe2000f8e023f */
[----:B------:R-:W1:Y:S03]  /*24bf0*/  S2R R10, SR_TID.X ;  /* 0x00000000000a7919 */ /* 0x000e660000002100 */
[----:B------:R-:W-:Y:S01]  /*24c00*/  UIMAD UR6, UR43, UR9, UR6 ;  /* 0x000000092b0672a4 */ /* 0x000fe2000f8e0206 */
[----:B0-----:R-:W-:-:S13]  /*24c10*/  ISETP.NE.AND P0, PT, R8, 0x1, PT ;  /* 0x000000010800780c */ /* 0x001fda0003f05270 */
[----:B------:R-:W4:Y:S01]  /*24c20*/  @P0 LDC R0, c[0x0][0x44c] ;  /* 0x00011300ff000b82 */ /* 0x000f220000000800 */
[C---:B-1----:R-:W-:Y:S02]  /*24c30*/  IMAD.SHL.U32 R9, R10.reuse, 0x8, RZ ;  /* 0x000000080a097824 */ /* 0x042fe400078e00ff */
[----:B------:R-:W-:-:S03]  /*24c40*/  IMAD.SHL.U32 R10, R10, 0x8, RZ ;  /* 0x000000080a0a7824 */ /* 0x000fc600078e00ff */
[----:B------:R-:W-:Y:S02]  /*24c50*/  LOP3.LUT R9, R9, 0x38, RZ, 0xc0, !PT ;  /* 0x0000003809097812 */ /* 0x000fe400078ec0ff */
[----:B------:R-:W-:-:S04]  /*24c60*/  LOP3.LUT R10, R10, 0x38, RZ, 0xc0, !PT ;  /* 0x000000380a0a7812 */ /* 0x000fc800078ec0ff */
[C---:B------:R-:W-:Y:S02]  /*24c70*/  LOP3.LUT R12, R10.reuse, 0x40, RZ, 0xfc, !PT ;  /* 0x000000400a0c7812 */ /* 0x040fe400078efcff */
[C---:B------:R-:W-:Y:S02]  /*24c80*/  LOP3.LUT R11, R10.reuse, 0x80, RZ, 0xfc, !PT ;  /* 0x000000800a0b7812 */ /* 0x040fe400078efcff */
[----:B------:R-:W-:Y:S02]  /*24c90*/  LOP3.LUT R10, R10, 0xc0, RZ, 0xfc, !PT ;  /* 0x000000c00a0a7812 */ /* 0x000fe400078efcff */
[----:B--2---:R-:W-:Y:S02]  /*24ca0*/  R2UR UR5, R5 ;  /* 0x00000000050572ca */ /* 0x004fe400000e0000 */
[----:B------:R-:W-:Y:S02]  /*24cb0*/  R2UR UR4, R4 ;  /* 0x00000000040472ca */ /* 0x000fe400000e0000 */
[----:B---3--:R-:W-:-:S02]  /*24cc0*/  R2UR UR5, R2 ;  /* 0x00000000020572ca */ /* 0x008fc400000e0000 */
[----:B------:R-:W0:Y:S01]  /*24cd0*/  @P0 LDC R2, c[0x0][0x450] ;  /* 0x00011400ff020b82 */ /* 0x000e220000000800 */
[----:B----4-:R-:W-:-:S04]  /*24ce0*/  @P0 IMAD.HI.U32 R0, R3, R0, RZ ;  /* 0x0000000003000227 */ /* 0x010fc800078e00ff */
[----:B------:R-:W-:-:S06]  /*24cf0*/  IMAD.MOV.U32 R4, RZ, RZ, R3 ;  /* 0x000000ffff047224 */ /* 0x000fcc00078e0003 */
[----:B------:R-:W-:-:S04]  /*24d00*/  UIMAD.WIDE.U32 UR4, UR43, UR8, UR4 ;  /* 0x000000082b0472a5 */ /* 0x000fc8000f8e0004 */
[----:B------:R-:W-:Y:S02]  /*24d10*/  UIADD3 UR6, UR5, UR6, URZ ;  /* 0x0000000605067290 */ /* 0x000fe4000fffe03f */
[----:B------:R-:W-:Y:S02]  /*24d20*/  IMAD.U32 R6, RZ, RZ, UR4 ;  /* 0x00000004ff067e24 */ /* 0x000fe4000f8e00ff */
[----:B------:R-:W-:Y:S01]  /*24d30*/  IMAD.U32 R7, RZ, RZ, UR5 ;  /* 0x00000005ff077e24 */ /* 0x000fe2000f8e00ff */
[----:B------:R-:W-:Y:S01]  /*24d40*/  ULDC.64 UR4, c[0x0][0x3d0] ;  /* 0x0000f40000047ab9 */ /* 0x000fe20000000a00 */
        /* <DEDUP_REMOVED lines=17> */
[----:B------:R-:W-:Y:S01]  /*24e60*/  IMAD.IADD R0, R3, 0x1, R0 ;  /* 0x0000000103007824 */ /* 0x000fe200078e0200 */
[----:B------:R-:W-:Y:S02]  /*24e70*/  ULDC UR4, c[0x0][0x3b8] ;  /* 0x0000ee0000047ab9 */ /* 0x000fe40000000800 */
[----:B------:R-:W-:Y:S02]  /*24e80*/  ISETP.GE.AND P1, PT, R12, UR4, PT ;  /* 0x000000040c007c0c */ /* 0x000fe4000bf26270 */
[----:B------:R-:W-:Y:S02]  /*24e90*/  LEA.HI.X R4, R2, UR5, R0, 0x1, P0 ;  /* 0x0000000502047c11 */ /* 0x000fe400080f0c00 */
[----:B------:R-:W-:-:S02]  /*24ea0*/  ISETP.GE.AND P0, PT, R9, UR4, PT ;  /* 0x0000000409007c0c */ /* 0x000fc4000bf06270 */
[----:B------:R-:W-:Y:S02]  /*24eb0*/  ISETP.GE.AND P2, PT, R11, UR4, PT ;  /* 0x000000040b007c0c */ /* 0x000fe4000bf46270 */
[----:B------:R-:W-:Y:S01]  /*24ec0*/  ISETP.GE.AND P3, PT, R10, UR4, PT ;  /* 0x000000040a007c0c */ /* 0x000fe2000bf66270 */
[----:B------:R-:W-:-:S03]  /*24ed0*/  UMOV UR4, 0xffffffff ;  /* 0xffffffff00047882 */ /* 0x000fc60000000000 */
[----:B------:R-:W-:Y:S09]  /*24ee0*/  BRA.DIV UR4, `(.L_x_11405) ;  /* 0x0000004204447947 */ /* 0x000ff2000b800000 */
[----:B------:R-:W2:Y:S01]  /*24ef0*/  LDL.LU R10, [R1+0x480] ;  /* 0x00048000010a7983 */ /* 0x000ea20000300800 */
[----:B------:R-:W-:-:S03]  /*24f00*/  ULDC UR4, c[0x0][0x288] ;  /* 0x0000a20000047ab9 */ /* 0x000fc60000000800 */
[----:B------:R-:W3:Y:S04]  /*24f10*/  LDL.LU R3, [R1+0x490] ;  /* 0x0004900001037983 */ /* 0x000ee80000300800 */
[----:B------:R-:W4:Y:S04]  /*24f20*/  LDL R7, [R1+0x470] ;  /* 0x0004700001077983 */ /* 0x000f280000100800 */
[----:B------:R-:W5:Y:S01]  /*24f30*/  LDL.LU R11, [R1+0x494] ;  /* 0x00049400010b7983 */ /* 0x000f620000300800 */
[----:B------:R-:W-:-:S03]  /*24f40*/  IMAD R0, R8, UR4, RZ ;  /* 0x0000000408007c24 */ /* 0x000fc6000f8e02ff */
[----:B------:R-:W-:Y:S04]  /*24f50*/  SHFL.IDX PT, R2, R4, RZ, 0x181f ;  /* 0x00181fff04027589 */ /* 0x000fe800000e0000 */
[----:B------:R-:W5:Y:S04]  /*24f60*/  LDL.LU R12, [R1+0x49c] ;  /* 0x00049c00010c7983 */ /* 0x000f680000300800 */
[----:B------:R-:W-:Y:S01]  /*24f70*/  SHFL.IDX PT, R6, R4, 0x1, 0x181f ;  /* 0x00381f0004067f89 */ /* 0x000fe200000e0000 */
[----:B--2---:R-:W-:-:S03]  /*24f80*/  ISETP.GE.AND P5, PT, R10, R0, PT ;  /* 0x000000000a00720c */ /* 0x004fc60003fa6270 */
[----:B------:R-:W2:Y:S01]  /*24f90*/  LDL.LU R10, [R1+0x498] ;  /* 0x00049800010a7983 */ /* 0x000ea20000300800 */
[----:B---3--:R-:W-:-:S03]  /*24fa0*/  ISETP.GE.AND P4, PT, R3, R0, PT ;  /* 0x000000000300720c */ /* 0x008fc60003f86270 */
[----:B------:R-:W0:Y:S06]  /*24fb0*/  SHFL.IDX PT, R3, R5, RZ, 0x181f ;  /* 0x00181fff05037589 */ /* 0x000e2c00000e0000 */
[----:B0-----:R-:W-:-:S05]  /*24fc0*/  @!P5 LEA R3, P6, R9, R3, 0x1 ;  /* 0x000000030903d211 */ /* 0x001fca00078c08ff */
[----:B------:R-:W-:-:S05]  /*24fd0*/  @!P5 IMAD.X R2, RZ, RZ, R2, P6 ;  /* 0x000000ffff02d224 */ /* 0x000fca00030e0602 */
[----:B------:R-:W-:-:S04]  /*24fe0*/  @!P5 LOP3.LUT R3, R3, R2, RZ, 0x3c, !PT ;  /* 0x000000020303d212 */ /* 0x000fc800078e3cff */
[----:B------:R-:W-:-:S04]  /*24ff0*/  @!P5 LOP3.LUT R2, R3, R2, RZ, 0x3c, !PT ;  /* 0x000000020302d212 */ /* 0x000fc800078e3cff */
[----:B------:R-:W-:-:S05]  /*25000*/  @!P5 LOP3.LUT R3, R3, R2, RZ, 0x3c, !PT ;  /* 0x000000020303d212 */ /* 0x000fca00078e3cff */
[----:B----4-:R-:W-:Y:S04]  /*25010*/  @!P5 LDGSTS.E.BYPASS.LTC128B.128 [R7+0x22400], desc[UR48][R2.64], !P0 ;  /* 0x224000000207dfae */ /* 0x010fe8000c101d70 */
        /* <DEDUP_REMOVED lines=10> */
[----:B-----5:R-:W-:-:S03]  /*250c0*/  ISETP.GE.AND P4, PT, R11, R0, PT ;  /* 0x000000000b00720c */ /* 0x020fc60003f86270 */
[----:B------:R-:W3:Y:S04]  /*250d0*/  LDL.LU R11, [R1+0x4a0] ;  /* 0x0004a000010b7983 */ /* 0x000ee80000300800 */
        /* <DEDUP_REMOVED lines=47> */
.L_x_11533:
[----:B------:R-:W3:Y:S01]  /*253d0*/  LDL.LU R3, [R1+0x4ac] ;  /* 0x0004ac0001037983 */ /* 0x000ee20000300800 */
[----:B------:R-:W-:Y:S01]  /*253e0*/  BSSY B0, `(.L_x_11406) ;  /* 0x000000d000007945 */ /* 0x000fe20003800000 */
[----:B---3--:R-:W-:-:S13]  /*253f0*/  ISETP.GE.AND P4, PT, R3, R0, PT ;  /* 0x000000000300720c */ /* 0x008fda0003f86270 */
[----:B------:R-:W-:Y:S05]  /*25400*/  @P4 BRA `(.L_x_11407) ;  /* 0x0000000000284947 */ /* 0x000fea0003800000 */
[----:B-1----:R-:W3:Y:S01]  /*25410*/  LDL R4, [R1+0x470] ;  /* 0x0004700001047983 */ /* 0x002ee20000100800 */
        /* <DEDUP_REMOVED lines=9> */
.L_x_11407:
[----:B------:R-:W-:Y:S05]  /*254b0*/  BSYNC B0 ;  /* 0x0000000000007941 */ /* 0x000fea0003800000 */
.L_x_11406:
[----:B------:R-:W-:Y:S01]  /*254c0*/  NOP ;  /* 0x0000000000007918 */ /* 0x000fe20000000000 */
[----:B------:R-:W-:-:S13]  /*254d0*/  PLOP3.LUT P0, PT, PT, PT, PT, 0x80, 0x0 ;  /* 0x000000000000781c */ /* 0x000fda0003f0f070 */
.L_x_11408:
[----:B------:R-:W-:Y:S02]  /*254e0*/  PLOP3.LUT P1, PT, P1, P0, PT, 0xa2, 0x0 ;  /* 0x000000000000781c */ /* 0x000fe40000f21472 */
[----:B------:R-:W-:-:S08]  /*254f0*/  @P0 R2UR P1, UR4, R17 ;  /* 0x00000000110402ca */ /* 0x000fd00000020000 */
[----:B------:R-:W-:-:S05]  /*25500*/  @P0 PLOP3.LUT P0, PT, P1, PT, PT, 0x80, 0x0 ;  /* 0x000000000000081c */ /* 0x000fca0000f0f070 */
[----:B------:R-:W-:Y:S01]  /*25510*/  @!P1 SYNCS.ARRIVE.TRANS64.RED.A0T1 RZ, [UR4+0x32410], RZ ;  /* 0x032410ffffff99a7 */ /* 0x000fe20008200404 */
[----:B------:R-:W-:Y:S07]  /*25520*/  @!P1 ARRIVES.LDGSTSBAR.64.TRANSCNT [UR4+0x32410] ;  /* 0x03241000ff0099b0 */ /* 0x000fee0008000a84 */
[----:B------:R-:W-:Y:S05]  /*25530*/  @P0 BRA.U.ANY `(.L_x_11408) ;  /* 0xfffffffd00e80947 */ /* 0x000fea000393ffff */
[----:B0--3--:R-:W3:Y:S02]  /*25540*/  LDL.LU R2, [R1+0x4a8] ;  /* 0x0004a80001027983 */ /* 0x009ee40000300800 */
        /* <DEDUP_REMOVED lines=11> */
.L_x_11534:
[----:B------:R-:W-:Y:S05]  /*25600*/  BSYNC B0 ;  /* 0x0000000000007941 */ /* 0x000fea0003800000 */
.L_x_11409:
[----:B------:R-:W3:Y:S01]  /*25610*/  LDL R2, [R1+0x47c] ;  /* 0x00047c0001027983 */ /* 0x000ee20000100800 */
[----:B------:R-:W-:Y:S01]  /*25620*/  BSSY B0, `(.L_x_11411) ;  /* 0x0000059000007945 */ /* 0x000fe20003800000 */
[----:B---3--:R-:W-:-:S13]  /*25630*/  LOP3.LUT P0, RZ, R2, 0x2, RZ, 0xc0, !PT ;  /* 0x0000000202ff7812 */ /* 0x008fda000780c0ff */
[----:B------:R-:W-:Y:S05]  /*25640*/  @!P0 BRA `(.L_x_11412) ;  /* 0x0000000400588947 */ /* 0x000fea0003800000 */
[----:B-1----:R-:W0:Y:S01]  /*25650*/  LDL R4, [R1+0x474] ;  /* 0x0004740001047983 */ /* 0x002e220000100800 */
[----:B------:R-:W1:Y:S02]  /*25660*/  S2R R2, SR_TID.X ;  /* 0x0000000000027919 */ /* 0x000e640000002100 */
[----:B-1----:R-:W-:Y:S01]  /*25670*/  LOP3.LUT R3, R2, 0x7f, RZ, 0xc0, !PT ;  /* 0x0000007f02037812 */ /* 0x002fe200078ec0ff */
[----:B------:R-:W-:Y:S01]  /*25680*/  IMAD R2, R18, 0x8, R17 ;  /* 0x0000000812027824 */ /* 0x000fe200078e0211 */
[----:B------:R-:W-:Y:S02]  /*25690*/  BSSY B1, `(.L_x_11413) ;  /* 0x0000005000017945 */ /* 0x000fe40003800000 */
[----:B------:R-:W-:Y:S02]  /*256a0*/  ISETP.NE.AND P1, PT, R3, RZ, PT ;  /* 0x000000ff0300720c */ /* 0x000fe40003f25270 */
[----:B0-----:R-:W-:-:S04]  /*256b0*/  SHF.L.U32 R0, R4, 0x1f, RZ ;  /* 0x0000001f04007819 */ /* 0x001fc800000006ff */
[----:B------:R-:W0:Y:S02]  /*256c0*/  SYNCS.PHASECHK.TRANS64.TRYWAIT P0, [R2+URZ+0x32460], R0 ;  /* 0x03246000020075a7 */ /* 0x000e24000800017f */
[----:B0-----:R-:W-:Y:S05]  /*256d0*/  @!P0 BRA `(.L_x_11414) ;  /* 0x0000004400b48947 */ /* 0x001fea0003800000 */
.L_x_11535:
[----:B------:R-:W-:Y:S05]  /*256e0*/  BSYNC B1 ;  /* 0x0000000000017941 */ /* 0x000fea0003800000 */
.L_x_11413:
        /* <DEDUP_REMOVED lines=9> */
.L_x_11416:
[----:B------:R-:W-:Y:S05]  /*25780*/  BSYNC B1 ;  /* 0x0000000000017941 */ /* 0x000fea0003800000 */
.L_x_11415:
[----:B------:R-:W3:Y:S01]  /*25790*/  LDL.LU R3, [R1+0x48c] ;  /* 0x00048c0001037983 */ /* 0x000ee20000300800 */
[----:B0-----:R-:W-:Y:S01]  /*257a0*/  IMAD R0, R18, 0xc000, R17 ;  /* 0x0000c00012007824 */ /* 0x001fe200078e0211 */
        /* <DEDUP_REMOVED lines=8> */
[----:B---3--:R-:W-:-:S09]  /*25830*/  IMAD R3, R3, 0x60, RZ ;  /* 0x0000006003037824 */ /* 0x008fd200078e02ff */
.L_x_11417:
        /* <DEDUP_REMOVED lines=15> */
.L_x_11418:
        /* <DEDUP_REMOVED lines=15> */
.L_x_11419:
        /* <DEDUP_REMOVED lines=15> */
.L_x_11420:
        /* <DEDUP_REMOVED lines=9> */
[----:B---3--:R-:W-:Y:S05]  /*25ba0*/  @P0 BRA.U.ANY `(.L_x_11420) ;  /* 0xfffffffd00d80947 */ /* 0x008fea000393ffff */
.L_x_11412:
[----:B------:R-:W-:Y:S05]  /*25bb0*/  BSYNC B0 ;  /* 0x0000000000007941 */ /* 0x000fea0003800000 */
.L_x_11411:
[----:B------:R-:W-:-:S04]  /*25bc0*/  UIADD3 UR4, UR39, -0x2, URZ ;  /* 0xfffffffe27047890 */ /* 0x000fc8000fffe03f */
[----:B------:R-:W-:-:S06]  /*25bd0*/  UISETP.GE.AND UP0, UPT, UR4, UR38, UPT ;  /* 0x000000260400728c */ /* 0x000fcc000bf06270 */
[----:B------:R-:W-:-:S13]  /*25be0*/  PLOP3.LUT P0, PT, PT, PT, UP0, 0x80, 0x0 ;  /* 0x000000000000781c */ /* 0x000fda0003f0f008 */
[----:B------:R-:W-:Y:S05]  /*25bf0*/  @!P0 BRA `(.L_x_11421) ;  /* 0x0000001c00808947 */ /* 0x000fea0003800000 */
[----:B------:R-:W-:Y:S01]  /*25c00*/  IMAD R3, RZ, RZ, -UR39 ;  /* 0x80000027ff037e24 */ /* 0x000fe2000f8e02ff */
[----:B--2---:R-:W-:-:S04]  /*25c10*/  LOP3.LUT R6, RZ, UR38, RZ, 0x33, !PT ;  /* 0x00000026ff067c12 */ /* 0x004fc8000f8e33ff */
[----:B------:R-:W-:-:S05]  /*25c20*/  VIADDMNMX R6, R3, 0x1, R6, !PT ;  /* 0x0000000103067846 */ /* 0x000fca0007800106 */
[----:B0-----:R-:W-:-:S05]  /*25c30*/  VIADD R0, R6, UR39 ;  /* 0x0000002706007c36 */ /* 0x001fca0008000000 */
[----:B------:R-:W-:-:S04]  /*25c40*/  LOP3.LUT R0, R0, 0x1, RZ, 0xc0, !PT ;  /* 0x0000000100007812 */ /* 0x000fc800078ec0ff */
[----:B------:R-:W-:Y:S01]  /*25c50*/  ISETP.NE.U32.AND P0, PT, R0, 0x1, PT ;  /* 0x000000010000780c */ /* 0x000fe20003f05070 */
[----:B------:R-:W-:-:S12]  /*25c60*/  IMAD.U32 R0, RZ, RZ, UR4 ;  /* 0x00000004ff007e24 */ /* 0x000fd8000f8e00ff */
[----:B------:R-:W-:Y:S05]  /*25c70*/  @P0 BRA `(.L_x_11422) ;  /* 0x00000008006c0947 */ /* 0x000fea0003800000 */
[----:B------:R-:W2:Y:S04]  /*25c80*/  LDL.LU R8, [R1+0x474] ;  /* 0x0004740001087983 */ /* 0x000ea80000300800 */
[----:B-1----:R-:W3:Y:S01]  /*25c90*/  LDL R4, [R1+0x47c] ;  /* 0x00047c0001047983 */ /* 0x002ee20000100800 */
[----:B------:R-:W-:-:S05]  /*25ca0*/  VIADD R18, R18, 0x1 ;  /* 0x0000000112127836 */ /* 0x000fca0000000000 */
[----:B------:R-:W-:-:S04]  /*25cb0*/  ISETP.NE.AND P0, PT, R18, 0x2, PT ;  /* 0x000000021200780c */ /* 0x000fc80003f05270 */
[----:B------:R-:W-:Y:S01]  /*25cc0*/  SEL R2, RZ, 0x1, P0 ;  /* 0x00000001ff027807 */ /* 0x000fe20000000000 */
[----:B------:R-:W-:Y:S01]  /*25cd0*/  BSSY B0, `(.L_x_11423) ;  /* 0x0000093000007945 */ /* 0x000fe20003800000 */
[----:B------:R-:W-:Y:S02]  /*25ce0*/  SEL R18, R18, RZ, P0 ;  /* 0x000000ff12127207 */ /* 0x000fe40000000000 */
[----:B--2---:R-:W-:-:S05]  /*25cf0*/  LOP3.LUT R8, R8, R2, RZ, 0x3c, !PT ;  /* 0x0000000208087212 */ /* 0x004fca00078e3cff */
[----:B------:R0:W-:Y:S01]  /*25d00*/  STL [R1+0x474], R8 ;  /* 0x0004740801007387 */ /* 0x0001e20000100800 */
[----:B---3--:R-:W-:-:S13]  /*25d10*/  LOP3.LUT P2, RZ, R4, 0x2, RZ, 0xc0, !PT ;  /* 0x0000000204ff7812 */ /* 0x008fda000784c0ff */
[----:B0-----:R-:W-:Y:S05]  /*25d20*/  @!P2 BRA `(.L_x_11424) ;  /* 0x000000080034a947 */ /* 0x001fea0003800000 */
[----:B------:R-:W-:-:S13]  /*25d30*/  LOP3.LUT P2, RZ, R4, 0x1, RZ, 0xc0, !PT ;  /* 0x0000000104ff7812 */ /* 0x000fda000784c0ff */
[----:B------:R-:W-:Y:S05]  /*25d40*/  @!P2 BRA `(.L_x_11425) ;  /* 0x00000000004ca947 */ /* 0x000fea0003800000 */
[----:B------:R-:W2:Y:S01]  /*25d50*/  LDL R7, [R1+0x478] ;  /* 0x0004780001077983 */ /* 0x000ea20000100800 */
[----:B------:R-:W0:Y:S01]  /*25d60*/  LDC R5, c[0x0][0x43c] ;  /* 0x00010f00ff057b82 */ /* 0x000e220000000800 */
[----:B------:R-:W-:Y:S01]  /*25d70*/  IMAD.MOV.U32 R4, RZ, RZ, R0 ;  /* 0x000000ffff047224 */ /* 0x000fe200078e0000 */
[----:B------:R-:W-:Y:S01]  /*25d80*/  ULDC.64 UR4, c[0x0][0x428] ;  /* 0x00010a0000047ab9 */ /* 0x000fe20000000a00 */
[----:B0-----:R-:W-:-:S13]  /*25d90*/  ISETP.NE.AND P0, PT, R5, 0x1, PT ;  /* 0x000000010500780c */ /* 0x001fda0003f05270 */
[----:B------:R-:W0:Y:S02]  /*25da0*/  @P0 LDC.64 R2, c[0x0][0x440] ;  /* 0x00011000ff020b82 */ /* 0x000e240000000a00 */
[----:B0-----:R-:W-:-:S05]  /*25db0*/  @P0 IMAD.HI.U32 R2, R0, R2, RZ ;  /* 0x0000000200020227 */ /* 0x001fca00078e00ff */
[----:B------:R-:W-:-:S05]  /*25dc0*/  @P0 SHF.R.U32.HI R4, RZ, R3, R2 ;  /* 0x00000003ff040219 */ /* 0x000fca0000011602 */
[----:B------:R-:W-:-:S04]  /*25dd0*/  IMAD.MOV R2, RZ, RZ, -R4 ;  /* 0x000000ffff027224 */ /* 0x000fc800078e0a04 */
[----:B------:R-:W-:Y:S01]  /*25de0*/  IMAD R0, R5, R2, R0 ;  /* 0x0000000205007224 */ /* 0x000fe200078e0200 */
[--C-:B------:R-:W-:Y:S01]  /*25df0*/  SHF.R.S32.HI R5, RZ, 0x1f, R4.reuse ;  /* 0x0000001fff057819 */ /* 0x100fe20000011404 */
[----:B------:R-:W0:Y:S02]  /*25e00*/  LDC.64 R2, c[0x0][0x418] ;  /* 0x00010600ff027b82 */ /* 0x000e240000000a00 */
[----:B------:R-:W-:-:S03]  /*25e10*/  IMAD.WIDE.U32 R4, R19, UR4, R4 ;  /* 0x0000000413047c25 */ /* 0x000fc6000f8e0004 */
[----:B0-----:R-:W-:Y:S01]  /*25e20*/  LEA R2, P0, R4, R2, 0x2 ;  /* 0x0000000204027211 */ /* 0x001fe200078010ff */
[----:B--2---:R-:W-:-:S04]  /*25e30*/  IMAD R7, R7, UR4, RZ ;  /* 0x0000000407077c24 */ /* 0x004fc8000f8e02ff */
[----:B------:R-:W-:-:S04]  /*25e40*/  IMAD R7, R19, UR5, R7 ;  /* 0x0000000513077c24 */ /* 0x000fc8000f8e0207 */
[----:B------:R-:W-:-:S05]  /*25e50*/  IMAD.IADD R7, R7, 0x1, R5 ;  /* 0x0000000107077824 */ /* 0x000fca00078e0205 */
[----:B------:R-:W-:-:S05]  /*25e60*/  LEA.HI.X R3, R4, R3, R7, 0x2, P0 ;  /* 0x0000000304037211 */ /* 0x000fca00000f1407 */
[----:B------:R0:W5:Y:S02]  /*25e70*/  LDG.E R16, desc[UR48][R2.64] ;  /* 0x0000003002107981 */ /* 0x000164000c1e1900 */
.L_x_11425:
[----:B0-----:R-:W0:Y:S01]  /*25e80*/  S2R R2, SR_TID.X ;  /* 0x0000000000027919 */ /* 0x001e220000002100 */
[----:B------:R-:W-:Y:S01]  /*25e90*/  IMAD R3, R18, 0x8, R17 ;  /* 0x0000000812037824 */ /* 0x000fe200078e0211 */
[----:B------:R-:W-:Y:S01]  /*25ea0*/  BSSY B1, `(.L_x_11426) ;  /* 0x0000006000017945 */ /* 0x000fe20003800000 */
[----:B0-----:R-:W-:Y:S02]  /*25eb0*/  LOP3.LUT R4, R2, 0x7f, RZ, 0xc0, !PT ;  /* 0x0000007f02047812 */ /* 0x001fe400078ec0ff */
[----:B------:R-:W-:Y:S02]  /*25ec0*/  SHF.L.U32 R2, R8, 0x1f, RZ ;  /* 0x0000001f08027819 */ /* 0x000fe400000006ff */
[----:B------:R-:W-:Y:S02]  /*25ed0*/  ISETP.NE.AND P1, PT, R4, RZ, PT ;  /* 0x000000ff0400720c */ /* 0x000fe40003f25270 */
[----:B------:R-:W0:Y:S02]  /*25ee0*/  SYNCS.PHASECHK.TRANS64.TRYWAIT P0, [R3+URZ+0x32440], R2 ;  /* 0x03244002030075a7 */ /* 0x000e24000800017f */
[----:B0-----:R-:W-:Y:S09]  /*25ef0*/  @!P0 BRA `(.L_x_11427) ;  /* 0x0000003c00c08947 */ /* 0x001ff20003800000 */
.L_x_11536:
[----:B------:R-:W-:Y:S05]  /*25f00*/  BSYNC B1 ;  /* 0x0000000000017941 */ /* 0x000fea0003800000 */
.L_x_11426:
        /* <DEDUP_REMOVED lines=9> */
.L_x_11429:
[----:B------:R-:W-:Y:S05]  /*25fa0*/  BSYNC B1 ;  /* 0x0000000000017941 */ /* 0x000fea0003800000 */
.L_x_11428:
        /* <DEDUP_REMOVED lines=11> */
.L_x_11430:
        /* <DEDUP_REMOVED lines=13> */
.L_x_11537:
[----:B------:R-:W-:Y:S05]  /*26130*/  BSYNC B1 ;  /* 0x0000000000017941 */ /* 0x000fea0003800000 */
.L_x_11431:
        /* <DEDUP_REMOVED lines=11> */
.L_x_11434:
[----:B------:R-:W-:Y:S05]  /*261f0*/  BSYNC B1 ;  /* 0x0000000000017941 */ /* 0x000fea0003800000 */
.L_x_11433:
        /* <DEDUP_REMOVED lines=9> */
.L_x_11435:
        /* <DEDUP_REMOVED lines=15> */
.L_x_11436:
        /* <DEDUP_REMOVED lines=15> */
.L_x_11437:
        /* <DEDUP_REMOVED lines=15> */
.L_x_11438:
        /* <DEDUP_REMOVED lines=10> */
.L_x_11424:
[----:B------:R-:W-:Y:S05]  /*26600*/  BSYNC B0 ;  /* 0x0000000000007941 */ /* 0x000fea0003800000 */
.L_x_11423:
[----:B------:R-:W-:-:S06]  /*26610*/  UIADD3 UR4, UR39, -0x3, URZ ;  /* 0xfffffffd27047890 */ /* 0x000fcc000fffe03f */
[----:B------:R-:W-:-:S07]  /*26620*/  IMAD.U32 R0, RZ, RZ, UR4 ;  /* 0x00000004ff007e24 */ /* 0x000fce000f8e00ff */
.L_x_11422:
[----:B------:R-:W-:Y:S01]  /*26630*/  ULOP3.LUT UR4, URZ, UR39, URZ, 0x33, !UPT ;  /* 0x000000273f047292 */ /* 0x000fe2000f8e333f */
[----:B------:R-:W-:Y:S01]  /*26640*/  VIADD R6, R6, 0xfffffffe ;  /* 0xfffffffe06067836 */ /* 0x000fe20000000000 */
[----:B------:R-:W-:Y:S04]  /*26650*/  BSSY B0, `(.L_x_11421) ;  /* 0x000013a000007945 */ /* 0x000fe80003800000 */
[----:B------:R-:W-:-:S13]  /*26660*/  ISETP.NE.AND P0, PT, R6, UR4, PT ;  /* 0x0000000406007c0c */ /* 0x000fda000bf05270 */
[----:B------:R-:W-:Y:S05]  /*26670*/  @!P0 BRA `(.L_x_11439) ;  /* 0x0000001000dc8947 */ /* 0x000fea0003800000 */
.L_x_11472:
[----:B------:R-:W2:Y:S04]  /*26680*/  LDL R2, [R1+0x47c] ;  /* 0x00047c0001027983 */ /* 0x000ea80000100800 */
[----:B------:R-:W3:Y:S01]  /*26690*/  LDL.LU R3, [R1+0x474] ;  /* 0x0004740001037983 */ /* 0x000ee20000300800 */
        /* <DEDUP_REMOVED lines=12> */
[----:B-1----:R-:W2:Y:S01]  /*26760*/  LDL R5, [R1+0x478] ;  /* 0x0004780001057983 */ /* 0x002ea20000100800 */
        /* <DEDUP_REMOVED lines=18> */
.L_x_11442:
[----:B------:R-:W2:Y:S01]  /*26890*/  S2R R2, SR_TID.X ;  /* 0x0000000000027919 */ /* 0x000ea20000002100 */
[----:B01----:R-:W-:Y:S01]  /*268a0*/  IMAD R4, R6, 0x8, R17 ;  /* 0x0000000806047824 */ /* 0x003fe200078e0211 */
[----:B------:R-:W-:Y:S01]  /*268b0*/  BSSY B2, `(.L_x_11443) ;  /* 0x0000006000027945 */ /* 0x000fe20003800000 */
[----:B--2---:R-:W-:Y:S02]  /*268c0*/  LOP3.LUT R3, R2, 0x7f, RZ, 0xc0, !PT ;  /* 0x0000007f02037812 */ /* 0x004fe400078ec0ff */
[----:B------:R-:W-:Y:S02]  /*268d0*/  SHF.L.U32 R2, R7, 0x1f, RZ ;  /* 0x0000001f07027819 */ /* 0x000fe400000006ff */
[----:B------:R-:W-:Y:S02]  /*268e0*/  ISETP.NE.AND P1, PT, R3, RZ, PT ;  /* 0x000000ff0300720c */ /* 0x000fe40003f25270 */
[----:B------:R-:W0:Y:S02]  /*268f0*/  SYNCS.PHASECHK.TRANS64.TRYWAIT P0, [R4+URZ+0x32440], R2 ;  /* 0x03244002040075a7 */ /* 0x000e24000800017f */
[----:B0-----:R-:W-:Y:S09]  /*26900*/  @!P0 BRA `(.L_x_11444) ;  /* 0x0000003400648947 */ /* 0x001ff20003800000 */
.L_x_11538:
[----:B------:R-:W-:Y:S05]  /*26910*/  BSYNC B2 ;  /* 0x0000000000027941 */ /* 0x000fea0003800000 */
.L_x_11443:
        /* <DEDUP_REMOVED lines=9> */
.L_x_11446:
[----:B------:R-:W-:Y:S05]  /*269b0*/  BSYNC B2 ;  /* 0x0000000000027941 */ /* 0x000fea0003800000 */
.L_x_11445:
        /* <DEDUP_REMOVED lines=11> */
.L_x_11447:
        /* <DEDUP_REMOVED lines=13> */
.L_x_11539:
[----:B------:R-:W-:Y:S05]  /*26b40*/  BSYNC B2 ;  /* 0x0000000000027941 */ /* 0x000fea0003800000 */
.L_x_11448:
        /* <DEDUP_REMOVED lines=11> */
.L_x_11451:
[----:B------:R-:W-:Y:S05]  /*26c00*/  BSYNC B2 ;  /* 0x0000000000027941 */ /* 0x000fea0003800000 */
.L_x_11450:
        /* <DEDUP_REMOVED lines=9> */
.L_x_11452:
        /* <DEDUP_REMOVED lines=15> */
.L_x_11453:
        /* <DEDUP_REMOVED lines=15> */
.L_x_11454:
        /* <DEDUP_REMOVED lines=15> */
.L_x_11455:
        /* <DEDUP_REMOVED lines=10> */
.L_x_11441:
[----:B------:R-:W-:Y:S05]  /*27010*/  BSYNC B1 ;  /* 0x0000000000017941 */ /* 0x000fea0003800000 */
.L_x_11440:
[----:B------:R-:W2:Y:S01]  /*27020*/  LDL R3, [R1+0x47c] ;  /* 0x00047c0001037983 */ /* 0x000ea20000100800 */
[----:B------:R-:W-:Y:S01]  /*27030*/  VIADD R6, R6, 0x1 ;  /* 0x0000000106067836 */ /* 0x000fe20000000000 */
[----:B------:R-:W-:Y:S04]  /*27040*/  BSSY B1, `(.L_x_11456) ;  /* 0x0000097000017945 */ /* 0x000fe80003800000 */
[----:B------:R-:W-:-:S04]  /*27050*/  ISETP.NE.AND P0, PT, R6, 0x2, PT ;  /* 0x000000020600780c */ /* 0x000fc80003f05270 */
[----:B------:R-:W-:Y:S02]  /*27060*/  SEL R2, RZ, 0x1, P0 ;  /* 0x00000001ff027807 */ /* 0x000fe40000000000 */
[----:B------:R-:W-:Y:S01]  /*27070*/  SEL R18, R6, RZ, P0 ;  /* 0x000000ff06127207 */ /* 0x000fe20000000000 */
[----:B------:R-:W-:Y:S01]  /*27080*/  VIADD R6, R0, 0xffffffff ;  /* 0xffffffff00067836 */ /* 0x000fe20000000000 */
[----:B------:R-:W-:-:S05]  /*27090*/  LOP3.LUT R8, R7, R2, RZ, 0x3c, !PT ;  /* 0x0000000207087212 */ /* 0x000fca00078e3cff */
[----:B------:R0:W-:Y:S01]  /*270a0*/  STL [R1+0x474], R8 ;  /* 0x0004740801007387 */ /* 0x0001e20000100800 */
[----:B--2---:R-:W-:-:S13]  /*270b0*/  LOP3.LUT P2, RZ, R3, 0x2, RZ, 0xc0, !PT ;  /* 0x0000000203ff7812 */ /* 0x004fda000784c0ff */
[----:B0-----:R-:W-:Y:S05]  /*270c0*/  @!P2 BRA `(.L_x_11457) ;  /* 0x000000080038a947 */ /* 0x001fea0003800000 */
[----:B------:R-:W-:Y:S01]  /*270d0*/  LOP3.LUT P2, RZ, R3, 0x1, RZ, 0xc0, !PT ;  /* 0x0000000103ff7812 */ /* 0x000fe2000784c0ff */
[----:B------:R-:W-:-:S12]  /*270e0*/  IMAD.MOV.U32 R7, RZ, RZ, R6 ;  /* 0x000000ffff077224 */ /* 0x000fd800078e0006 */
        /* <DEDUP_REMOVED lines=20> */
.L_x_11458:
        /* <DEDUP_REMOVED lines=8> */
.L_x_11540:
[----:B------:R-:W-:Y:S05]  /*272b0*/  BSYNC B2 ;  /* 0x0000000000027941 */ /* 0x000fea0003800000 */
.L_x_11459:
        /* <DEDUP_REMOVED lines=9> */
.L_x_11462:
[----:B------:R-:W-:Y:S05]  /*27350*/  BSYNC B2 ;  /* 0x0000000000027941 */ /* 0x000fea0003800000 */
.L_x_11461:
        /* <DEDUP_REMOVED lines=11> */
.L_x_11463:
        /* <DEDUP_REMOVED lines=13> */
.L_x_11541:
[----:B------:R-:W-:Y:S05]  /*274e0*/  BSYNC B2 ;  /* 0x0000000000027941 */ /* 0x000fea0003800000 */
.L_x_11464:
        /* <DEDUP_REMOVED lines=11> */
.L_x_11467:
[----:B------:R-:W-:Y:S05]  /*275a0*/  BSYNC B2 ;  /* 0x0000000000027941 */ /* 0x000fea0003800000 */
.L_x_11466:
        /* <DEDUP_REMOVED lines=9> */
.L_x_11468:
        /* <DEDUP_REMOVED lines=15> */
.L_x_11469:
        /* <DEDUP_REMOVED lines=15> */
.L_x_11470:
        /* <DEDUP_REMOVED lines=15> */
.L_x_11471:
        /* <DEDUP_REMOVED lines=10> */
.L_x_11457:
[----:B------:R-:W-:Y:S05]  /*279b0*/  BSYNC B1 ;  /* 0x0000000000017941 */ /* 0x000fea0003800000 */
.L_x_11456:
[----:B------:R-:W-:Y:S01]  /*279c0*/  ISETP.GT.AND P0, PT, R6, UR38, PT ;  /* 0x0000002606007c0c */ /* 0x000fe2000bf04270 */
[----:B------:R-:W-:-:S12]  /*279d0*/  VIADD R0, R0, 0xfffffffe ;  /* 0xfffffffe00007836 */ /* 0x000fd80000000000 */
[----:B------:R-:W-:Y:S05]  /*279e0*/  @P0 BRA `(.L_x_11472) ;  /* 0xffffffec00240947 */ /* 0x000fea000383ffff */
.L_x_11439:
[----:B------:R-:W-:Y:S05]  /*279f0*/  BSYNC B0 ;  /* 0x0000000000007941 */ /* 0x000fea0003800000 */
.L_x_11421:
[----:B------:R-:W3:Y:S01]  /*27a00*/  LDL.LU R2, [R1+0x474] ;  /* 0x0004740001027983 */ /* 0x000ee20000300800 */
[----:B0-----:R-:W0:Y:S01]  /*27a10*/  S2R R0, SR_TID.X ;  /* 0x0000000000007919 */ /* 0x001e220000002100 */
[----:B------:R-:W-:-:S05]  /*27a20*/  VIADD R18, R18, 0x1 ;  /* 0x0000000112127836 */ /* 0x000fca0000000000 */
[----:B------:R-:W-:Y:S02]  /*27a30*/  ISETP.NE.AND P0, PT, R18, 0x2, PT ;  /* 0x000000021200780c */ /* 0x000fe40003f05270 */
[----:B0-----:R-:W-:-:S04]  /*27a40*/  LOP3.LUT R0, R0, 0x7f, RZ, 0xc0, !PT ;  /* 0x0000007f00007812 */ /* 0x001fc800078ec0ff */
[----:B------:R-:W-:Y:S02]  /*27a50*/  ISETP.NE.AND P2, PT, R0, RZ, PT ;  /* 0x000000ff0000720c */ /* 0x000fe40003f45270 */
[----:B------:R-:W-:Y:S01]  /*27a60*/  SEL R0, RZ, 0x1, P0 ;  /* 0x00000001ff007807 */ /* 0x000fe20000000000 */
[----:B------:R-:W-:Y:S03]  /*27a70*/  BSSY B0, `(.L_x_11473) ;  /* 0x0000011000007945 */ /* 0x000fe60003800000 */
[----:B---3--:R-:W-:-:S05]  /*27a80*/  LOP3.LUT R2, R2, R0, RZ, 0x3c, !PT ;  /* 0x0000000002027212 */ /* 0x008fca00078e3cff */
[----:B------:R0:W-:Y:S02]  /*27a90*/  STL [R1+0x474], R2 ;  /* 0x0004740201007387 */ /* 0x0001e40000100800 */
[----:B------:R-:W-:Y:S05]  /*27aa0*/  @P2 BRA `(.L_x_11474) ;  /* 0x0000000000342947 */ /* 0x000fea0003800000 */
[----:B-1----:R-:W1:Y:S01]  /*27ab0*/  S2R R5, SR_LANEID ;  /* 0x0000000000057919 */ /* 0x002e620000000000 */
[----:B------:R-:W-:Y:S01]  /*27ac0*/  VOTEU.ANY UR4, UPT, PT ;  /* 0x0000000000047886 */ /* 0x000fe200038e0100 */
[----:B0-----:R-:W0:Y:S01]  /*27ad0*/  LDC.64 R2, c[0x0][0xd80] ;  /* 0x00036000ff027b82 */ /* 0x001e220000000a00 */
[----:B------:R-:W1:Y:S02]  /*27ae0*/  FLO.U32 R0, UR4 ;  /* 0x0000000400007d00 */ /* 0x000e6400080e0000 */
[----:B-1----:R-:W-:-:S06]  /*27af0*/  ISETP.EQ.U32.AND P1, PT, R0, R5, PT ;  /* 0x000000050000720c */ /* 0x002fcc0003f22070 */
[----:B------:R-:W0:Y:S07]  /*27b00*/  POPC R5, UR4 ;  /* 0x0000000400057d09 */ /* 0x000e2e0008000000 */
[----:B0-----:R-:W3:Y:S01]  /*27b10*/  @P1 ATOMG.E.ADD.STRONG.GPU PT, R3, desc[UR48][R2.64], R5 ;  /* 0x00000005020319a8 */ /* 0x001ee200081ee1f0 */
[----:B------:R-:W0:Y:S02]  /*27b20*/  S2R R4, SR_LTMASK ;  /* 0x0000000000047919 */ /* 0x000e240000003900 */
[----:B0-----:R-:W-:-:S04]  /*27b30*/  LOP3.LUT R4, R4, UR4, RZ, 0xc0, !PT ;  /* 0x0000000404047c12 */ /* 0x001fc8000f8ec0ff */
[----:B------:R-:W0:Y:S01]  /*27b40*/  POPC R7, R4 ;  /* 0x0000000400077309 */ /* 0x000e220000000000 */
[----:B---3--:R-:W0:Y:S02]  /*27b50*/  SHFL.IDX PT, R0, R3, R0, 0x1f ;  /* 0x00001f0003007589 */ /* 0x008e2400000e0000 */
[----:B0-----:R-:W-:-:S05]  /*27b60*/  IADD3 R0, R0, UR42, R7 ;  /* 0x0000002a00007c10 */ /* 0x001fca000fffe007 */
[----:B------:R3:W-:Y:S02]  /*27b70*/  STL [R1+0x484], R0 ;  /* 0x0004840001007387 */ /* 0x0007e40000100800 */
.L_x_11474:
[----:B------:R-:W-:Y:S05]  /*27b80*/  BSYNC B0 ;  /* 0x0000000000007941 */ /* 0x000fea0003800000 */
.L_x_11473:
[----:B------:R-:W-:-:S07]  /*27b90*/  SEL R18, R18, RZ, P0 ;  /* 0x000000ff12127207 */ /* 0x000fce0000000000 */
.L_x_11387:
[----:B------:R-:W-:Y:S05]  /*27ba0*/  BSYNC B7 ;  /* 0x0000000000077941 */ /* 0x000fea0003800000 */
.L_x_11385:
[----:B---34-:R-:W3:Y:S04]  /*27bb0*/  LDL R0, [R1+0x47c] ;  /* 0x00047c0001007983 */ /* 0x018ee80000100800 */
[----:B0-----:R0:W5:Y:S01]  /*27bc0*/  LDL R2, [R1+0x484] ;  /* 0x0004840001027983 */ /* 0x0011620000100800 */
[----:B---3--:R-:W-:-:S13]  /*27bd0*/  LOP3.LUT P0, RZ, R0, 0x80, RZ, 0xc0, !PT ;  /* 0x0000008000ff7812 */ /* 0x008fda000780c0ff */
        /* <DEDUP_REMOVED lines=11> */
.L_x_11475:
[----:B------:R-:W-:-:S03]  /*27c90*/  UMOV UR4, 0xffffffff ;  /* 0xffffffff00047882 */ /* 0x000fc60000000000 */
[----:B------:R-:W-:Y:S05]  /*27ca0*/  BRA.DIV UR4, `(.L_x_11477) ;  /* 0x0000002204cc7947 */ /* 0x000fea000b800000 */
[----:B-----5:R0:W3:Y:S02]  /*27cb0*/  SHFL.IDX PT, R14, R2, RZ, 0x1f ;  /* 0x00001fff020e7589 */ /* 0x0200e400000e0000 */
.L_x_11544:
[----:B------:R-:W4:Y:S01]  /*27cc0*/  @!P2 S2R R3, SR_CgaCtaId ;  /* 0x000000000003a919 */ /* 0x000f220000008800 */
[----:B------:R-:W-:Y:S05]  /*27cd0*/  WARPSYNC.ALL ;  /* 0x0000000000007948 */ /* 0x000fea0003800000 */
[----:B------:R-:W-:Y:S01]  /*27ce0*/  BAR.SYNC.DEFER_BLOCKING 0x4, 0x180 ;  /* 0x0106000000007b1d */ /* 0x000fe20000010000 */
[----:B------:R-:W-:-:S05]  /*27cf0*/  @!P2 MOV R0, 0x400 ;  /* 0x000004000000a802 */ /* 0x000fca0000000f00 */
[----:B---3--:R3:W-:Y:S01]  /*27d00*/  STL [R1+0x484], R14 ;  /* 0x0004840e01007387 */ /* 0x0087e20000100800 */
[----:B----4-:R-:W-:-:S05]  /*27d10*/  @!P2 LEA R17, R3, R0, 0x18 ;  /* 0x000000000311a211 */ /* 0x010fca00078ec0ff */
[----:B------:R3:W-:Y:S01]  /*27d20*/  @!P2 STS [R17+0x324d0], R2 ;  /* 0x0324d0021100a388 */ /* 0x0007e20000000800 */
[----:B------:R-:W-:Y:S06]  /*27d30*/  BAR.ARV 0x5, 0x180 ;  /* 0x0146000000007b1d */ /* 0x000fec0000002000 */
.L_x_11476:
[----:B------:R-:W5:Y:S01]  /*27d40*/  LDL R0, [R1+0x484] ;  /* 0x0004840001007983 */ /* 0x000f620000100800 */
[----:B------:R-:W-:Y:S02]  /*27d50*/  ULDC UR4, c[0x0][0xd38] ;  /* 0x00034e0000047ab9 */ /* 0x000fe40000000800 */
[----:B-----5:R-:W-:-:S13]  /*27d60*/  ISETP.GE.AND P0, PT, R0, UR4, PT ;  /* 0x0000000400007c0c */ /* 0x020fda000bf06270 */
[----:B------:R-:W-:Y:S05]  /*27d70*/  @!P0 BRA `(.L_x_11478) ;  /* 0xffffffac00888947 */ /* 0x000fea000383ffff */
.L_x_11376:
[----:B0-----:R-:W5:Y:S01]  /*27d80*/  LDL.LU R0, [R1+0x4a8] ;  /* 0x0004a80001007983 */ /* 0x001f620000300800 */
[----:B------:R-:W-:Y:S01]  /*27d90*/  BSSY B0, `(.L_x_11479) ;  /* 0x000000b000007945 */ /* 0x000fe20003800000 */
[----:B-1----:R-:W0:Y:S01]  /*27da0*/  S2R R5, SR_CgaCtaId ;  /* 0x0000000000057919 */ /* 0x002e220000008800 */
[----:B-----5:R-:W-:-:S05]  /*27db0*/  VIADD R0, R0, 0x1 ;  /* 0x0000000100007836 */ /* 0x020fca0000000000 */
[----:B---34-:R-:W-:-:S04]  /*27dc0*/  LEA.HI R2, R0, R0, RZ, 0x1 ;  /* 0x0000000000027211 */ /* 0x018fc800078f08ff */
[----:B------:R-:W-:-:S05]  /*27dd0*/  LOP3.LUT R3, R2, 0xfffffffe, RZ, 0xc0, !PT ;  /* 0xfffffffe02037812 */ /* 0x000fca00078ec0ff */
[----:B------:R-:W-:Y:S01]  /*27de0*/  IMAD.IADD R3, R0, 0x1, -R3 ;  /* 0x0000000100037824 */ /* 0x000fe200078e0a03 */
[----:B------:R-:W-:-:S04]  /*27df0*/  MOV R0, 0x400 ;  /* 0x0000040000007802 */ /* 0x000fc80000000f00 */
[----:B0-----:R-:W-:Y:S02]  /*27e00*/  LEA R0, R5, R0, 0x18 ;  /* 0x0000000005007211 */ /* 0x001fe400078ec0ff */
[----:B------:R-:W-:-:S04]  /*27e10*/  SHF.L.U32 R3, R3, 0x1f, RZ ;  /* 0x0000001f03037819 */ /* 0x000fc800000006ff */
[----:B------:R-:W0:Y:S02]  /*27e20*/  SYNCS.PHASECHK.TRANS64.TRYWAIT P0, [R0+URZ+0x32420], R3 ;  /* 0x03242003000075a7 */ /* 0x000e24000800017f */
[----:B0-----:R-:W-:Y:S05]  /*27e30*/  @!P0 BRA `(.L_x_11480) ;  /* 0x0000002000908947 */ /* 0x001fea0003800000 */
.L_x_11545:
[----:B------:R-:W-:Y:S05]  /*27e40*/  BSYNC B0 ;  /* 0x0000000000007941 */ /* 0x000fea0003800000 */
.L_x_11479:
[----:B------:R-:W-:-:S03]  /*27e50*/  UMOV UR4, 0xffffffff ;  /* 0xffffffff00047882 */ /* 0x000fc60000000000 */
[----:B------:R-:W-:Y:S05]  /*27e60*/  BRA.DIV UR4, `(.L_x_11481) ;  /* 0x0000002204987947 */ /* 0x000fea000b800000 */
[----:B------:R-:W1:Y:S02]  /*27e70*/  S2R R2, SR_TID.X ;  /* 0x0000000000027919 */ /* 0x000e640000002100 */
[----:B-1----:R-:W-:-:S04]  /*27e80*/  SHF.R.U32.HI R2, RZ, 0x5, R2 ;  /* 0x00000005ff027819 */ /* 0x002fc80000011602 */
[----:B------:R-:W-:-:S05]  /*27e90*/  LOP3.LUT R2, R2, 0x3, RZ, 0xc0, !PT ;  /* 0x0000000302027812 */ /* 0x000fca00078ec0ff */
[----:B------:R1:W3:Y:S02]  /*27ea0*/  SHFL.IDX PT, R14, R2, RZ, 0x1f ;  /* 0x00001fff020e7589 */ /* 0x0002e400000e0000 */
.L_x_11548:
[----:B---3--:R-:W-:Y:S01]  /*27eb0*/  ISETP.NE.AND P0, PT, R14, RZ, PT ;  /* 0x000000ff0e00720c */ /* 0x008fe20003f05270 */
[----:B------:R-:W-:-:S12]  /*27ec0*/  BSSY B0, `(.L_x_11482) ;  /* 0x0000025000007945 */ /* 0x000fd80003800000 */
[----:B------:R-:W-:Y:S05]  /*27ed0*/  @P0 BRA `(.L_x_11483) ;  /* 0x00000000008c0947 */ /* 0x000fea0003800000 */
[----:B------:R-:W-:-:S03]  /*27ee0*/  UMOV UR4, 0xffffffff ;  /* 0xffffffff00047882 */ /* 0x000fc60000000000 */
[----:B------:R-:W-:Y:S05]  /*27ef0*/  BRA.DIV UR4, `(.L_x_11484) ;  /* 0x0000002204a87947 */ /* 0x000fea000b800000 */
[----:B------:R-:W-:-:S13]  /*27f00*/  ELECT P6, URZ, PT ;  /* 0x00000000003f782f */ /* 0x000fda00038c0000 */
.L_x_11551:
[----:B------:R-:W-:Y:S05]  /*27f10*/  @!P6 BRA `(.L_x_11483) ;  /* 0x00000000007ce947 */ /* 0x000fea0003800000 */
[----:B------:R-:W-:-:S06]  /*27f20*/  ULOP3.LUT UR4, UR41, 0x2, URZ, 0xfc, !UPT ;  /* 0x0000000229047892 */ /* 0x000fcc000f8efc3f */
[----:B-1----:R-:W-:-:S05]  /*27f30*/  IMAD.U32 R2, RZ, RZ, UR4 ;  /* 0x00000004ff027e24 */ /* 0x002fca000f8e00ff */
[----:B------:R-:W-:-:S13]  /*27f40*/  ISETP.NE.AND P2, PT, R2, 0x3, PT ;  /* 0x000000030200780c */ /* 0x000fda0003f45270 */
[----:B------:R-:W-:Y:S05]  /*27f50*/  @!P2 BRA `(.L_x_11485) ;  /* 0x000000000004a947 */ /* 0x000fea0003800000 */
[----:B------:R-:W-:Y:S01]  /*27f60*/  BPT.TRAP 0x1 ;  /* 0x000000040000795c */ /* 0x000fe20000300000 */
.L_x_11485:
[----:B------:R-:W3:Y:S01]  /*27f70*/  LDL.LU R7, [R1+0x474] ;  /* 0x0004740001077983 */ /* 0x000ee20000300800 */
[----:B0-----:R-:W-:Y:S02]  /*27f80*/  VIADD R3, R0, 0x32440 ;  /* 0x0003244000037836 */ /* 0x001fe40000000000 */
[C---:B------:R-:W-:Y:S02]  /*27f90*/  VIADD R2, R18.reuse, 0x1 ;  /* 0x0000000112027836 */ /* 0x040fe40000000000 */
[----:B--2---:R-:W-:-:S03]  /*27fa0*/  IMAD R6, R18, 0x8, R3 ;  /* 0x0000000812067824 */ /* 0x004fc600078e0203 */
        /* <DEDUP_REMOVED lines=9> */
.L_x_11552:
[----:B------:R-:W1:Y:S02]  /*28040*/  SYNCS.PHASECHK.TRANS64.TRYWAIT P0, [R3+URZ], R2 ;  /* 0x00000002030075a7 */ /* 0x000e64000800017f */
[----:B-1----:R-:W-:Y:S05]  /*28050*/  @!P0 BRA `(.L_x_11487) ;  /* 0x0000002000848947 */ /* 0x002fea0003800000 */
.L_x_11553:
[----:B------:R-:W-:Y:S05]  /*28060*/  @!P2 BRA `(.L_x_11488) ;  /* 0x000000000004a947 */ /* 0x000fea0003800000 */
[----:B------:R-:W-:Y:S01]  /*28070*/  BPT.TRAP 0x1 ;  /* 0x000000040000795c */ /* 0x000fe20000300000 */
.L_x_11488:
[----:B-1----:R-:W-:-:S04]  /*28080*/  VIADD R3, R0, 0x32460 ;  /* 0x0003246000037836 */ /* 0x002fc80000000000 */
[----:B------:R-:W-:-:S04]  /*28090*/  IMAD R18, R18, 0x8, R3 ;  /* 0x0000000812127824 */ /* 0x000fc800078e0203 */
[----:B------:R-:W1:Y:S02]  /*280a0*/  SYNCS.PHASECHK.TRANS64.TRYWAIT P0, [R18+URZ], R5 ;  /* 0x00000005120075a7 */ /* 0x000e64000800017f */
[----:B-1----:R-:W-:Y:S05]  /*280b0*/  @!P0 BRA `(.L_x_11489) ;  /* 0x0000002000808947 */ /* 0x002fea0003800000 */
.L_x_11554:
[----:B------:R-:W-:-:S07]  /*280c0*/  IMAD R3, R4, 0x8, R3 ;  /* 0x0000000804037824 */ /* 0x000fce00078e0203 */
.L_x_11490:
[----:B--2---:R2:W3:Y:S02]  /*280d0*/  SYNCS.PHASECHK.TRANS64.TRYWAIT P0, [R3+URZ], R2 ;  /* 0x00000002030075a7 */ /* 0x0044e4000800017f */
[----:B---3--:R-:W-:Y:S05]  /*280e0*/  @!P0 NANOSLEEP.SYNCS 0x989680 ;  /* 0x009896800000895d */ /* 0x008fea0003900000 */
[----:B------:R-:W3:Y:S02]  /*280f0*/  @!P0 SYNCS.PHASECHK.TRANS64 P0, [R3+URZ], R2 ;  /* 0x00000002030085a7 */ /* 0x000ee4000800007f */
[----:B---3--:R-:W-:Y:S05]  /*28100*/  @!P0 BRA `(.L_x_11490) ;  /* 0xfffffffc00f08947 */ /* 0x008fea000383ffff */
.L_x_11483:
[----:B------:R-:W-:Y:S05]  /*28110*/  BSYNC B0 ;  /* 0x0000000000007941 */ /* 0x000fea0003800000 */
.L_x_11482:
[----:B------:R-:W-:Y:S05]  /*28120*/  EXIT ;  /* 0x000000000000794d */ /* 0x000fea0003800000 */
.L_x_11264:
[----:B0-----:R-:W-:-:S04]  /*28130*/  IMAD.U32 R9, RZ, RZ, UR44 ;  /* 0x0000002cff097e24 */ /* 0x001fc8000f8e00ff */
[----:B------:R0:W1:Y:S03]  /*28140*/  SYNCS.PHASECHK.TRANS64.TRYWAIT P0, [R9+URZ+0x32400], R0 ;  /* 0x03240000090075a7 */ /* 0x000066000800017f */
[----:B-1----:R-:W-:Y:S05]  /*28150*/  @!P0 NANOSLEEP.SYNCS 0x989680 ;  /* 0x009896800000895d */ /* 0x002fea0003900000 */
[----:B------:R-:W1:Y:S02]  /*28160*/  @!P0 SYNCS.PHASECHK.TRANS64 P0, [R9+URZ+0x32400], R0 ;  /* 0x03240000090085a7 */ /* 0x000e64000800007f */
[----:B-1----:R-:W-:Y:S05]  /*28170*/  @!P0 BRA `(.L_x_11264) ;  /* 0xfffffffc00ec8947 */ /* 0x002fea000383ffff */
[----:B------:R-:W-:Y:S05]  /*28180*/  BRA `(.L_x_11491) ;  /* 0xfffffda400547947 */ /* 0x000fea000383ffff */
.L_x_11271:
[----:B-1----:R1:W2:Y:S02]  /*28190*/  SYNCS.PHASECHK.TRANS64.TRYWAIT P0, [R20+URZ], R21 ;  /* 0x00000015140075a7 */ /* 0x0022a4000800017f */
[----:B--2---:R-:W-:Y:S05]  /*281a0*/  @!P0 NANOSLEEP.SYNCS 0x989680 ;  /* 0x009896800000895d */ /* 0x004fea0003900000 */
[----:B------:R-:W2:Y:S02]  /*281b0*/  @!P0 SYNCS.PHASECHK.TRANS64 P0, [R20+URZ], R21 ;  /* 0x00000015140085a7 */ /* 0x000ea4000800007f */
[----:B--2---:R-:W-:Y:S05]  /*281c0*/  @!P0 BRA `(.L_x_11271) ;  /* 0xfffffffc00f08947 */ /* 0x004fea000383ffff */
[----:B------:R-:W-:Y:S05]  /*281d0*/  BRA `(.L_x_11270) ;  /* 0xfffffda800647947 */ /* 0x000fea000383ffff */
.L_x_11273:
[----:B0-----:R-:W-:-:S04]  /*281e0*/  IMAD.U32 R9, RZ, RZ, UR44 ;  /* 0x0000002cff097e24 */ /* 0x001fc8000f8e00ff */
[----:B------:R0:W1:Y:S03]  /*281f0*/  SYNCS.PHASECHK.TRANS64.TRYWAIT P0, [R9+URZ+0x32410], R8 ;  /* 0x03241008090075a7 */ /* 0x000066000800017f */
[----:B-1----:R-:W-:Y:S05]  /*28200*/  @!P0 NANOSLEEP.SYNCS 0x989680 ;  /* 0x009896800000895d */ /* 0x002fea0003900000 */
[----:B------:R-:W1:Y:S02]  /*28210*/  @!P0 SYNCS.PHASECHK.TRANS64 P0, [R9+URZ+0x32410], R8 ;  /* 0x03241008090085a7 */ /* 0x000e64000800007f */
[----:B-1----:R-:W-:Y:S05]  /*28220*/  @!P0 BRA `(.L_x_11273) ;  /* 0xfffffffc00ec8947 */ /* 0x002fea000383ffff */
[----:B------:R-:W-:Y:S05]  /*28230*/  BRA `(.L_x_11492) ;  /* 0xfffffdac00387947 */ /* 0x000fea000383ffff */
.L_x_11280:
[----:B-1----:R1:W2:Y:S02]  /*28240*/  SYNCS.PHASECHK.TRANS64.TRYWAIT P0, [R8+URZ], R9 ;  /* 0x00000009080075a7 */ /* 0x0022a4000800017f */
[----:B--2---:R-:W-:Y:S05]  /*28250*/  @!P0 NANOSLEEP.SYNCS 0x989680 ;  /* 0x009896800000895d */ /* 0x004fea0003900000 */
[----:B------:R-:W2:Y:S02]  /*28260*/  @!P0 SYNCS.PHASECHK.TRANS64 P0, [R8+URZ], R9 ;  /* 0x00000009080085a7 */ /* 0x000ea4000800007f */
[----:B--2---:R-:W-:Y:S05]  /*28270*/  @!P0 BRA `(.L_x_11280) ;  /* 0xfffffffc00f08947 */ /* 0x004fea000383ffff */
[----:B------:R-:W-:Y:S05]  /*28280*/  BRA `(.L_x_11279) ;  /* 0xfffffdac007c7947 */ /* 0x000fea000383ffff */
.L_x_11315:
[----:B0-----:R0:W1:Y:S02]  /*28290*/  SYNCS.PHASECHK.TRANS64.TRYWAIT P2, [R0+URZ], R3 ;  /* 0x00000003000075a7 */ /* 0x001064000804017f */
[----:B-1----:R-:W-:Y:S05]  /*282a0*/  @!P2 NANOSLEEP.SYNCS 0x989680 ;  /* 0x009896800000a95d */ /* 0x002fea0003900000 */
[----:B------:R-:W1:Y:S02]  /*282b0*/  @!P2 SYNCS.PHASECHK.TRANS64 P2, [R0+URZ], R3 ;  /* 0x000000030000a5a7 */ /* 0x000e64000804007f */
[----:B-1----:R-:W-:Y:S05]  /*282c0*/  @!P2 BRA `(.L_x_11315) ;  /* 0xfffffffc00f0a947 */ /* 0x002fea000383ffff */
[----:B------:R-:W-:Y:S05]  /*282d0*/  BRA `(.L_x_11314) ;  /* 0xfffffe1800dc7947 */ /* 0x000fea000383ffff */
.L_x_11322:
[----:B-1----:R1:W2:Y:S02]  /*282e0*/  SYNCS.PHASECHK.TRANS64.TRYWAIT P2, [R4+URZ], R5 ;  /* 0x00000005040075a7 */ /* 0x0022a4000804017f */
[----:B--2---:R-:W-:Y:S05]  /*282f0*/  @!P2 NANOSLEEP.SYNCS 0x989680 ;  /* 0x009896800000a95d */ /* 0x004fea0003900000 */
[----:B------:R-:W2:Y:S02]  /*28300*/  @!P2 SYNCS.PHASECHK.TRANS64 P2, [R4+URZ], R5 ;  /* 0x000000050400a5a7 */ /* 0x000ea4000804007f */
[----:B--2---:R-:W-:Y:S05]  /*28310*/  @!P2 BRA `(.L_x_11322) ;  /* 0xfffffffc00f0a947 */ /* 0x004fea000383ffff */
[----:B------:R-:W-:Y:S05]  /*28320*/  BRA `(.L_x_11321) ;  /* 0xfffffe2000007947 */ /* 0x000fea000383ffff */
.L_x_11333:
[----:B-1----:R1:W2:Y:S02]  /*28330*/  SYNCS.PHASECHK.TRANS64.TRYWAIT P1, [R0+URZ], R7 ;  /* 0x00000007000075a7 */ /* 0x0022a4000802017f */
[----:B--2---:R-:W-:Y:S05]  /*28340*/  @!P1 NANOSLEEP.SYNCS 0x989680 ;  /* 0x009896800000995d */ /* 0x004fea0003900000 */
[----:B------:R-:W2:Y:S02]  /*28350*/  @!P1 SYNCS.PHASECHK.TRANS64 P1, [R0+URZ], R7 ;  /* 0x00000007000095a7 */ /* 0x000ea4000802007f */
[----:B--2---:R-:W-:Y:S05]  /*28360*/  @!P1 BRA `(.L_x_11333) ;  /* 0xfffffffc00f09947 */ /* 0x004fea000383ffff */
[----:B------:R-:W-:Y:S05]  /*28370*/  BRA `(.L_x_11332) ;  /* 0xfffffeb800287947 */ /* 0x000fea000383ffff */
.L_x_11340:
[----:B-1----:R1:W2:Y:S02]  /*28380*/  SYNCS.PHASECHK.TRANS64.TRYWAIT P1, [R4+URZ], R5 ;  /* 0x00000005040075a7 */ /* 0x0022a4000802017f */
[----:B--2---:R-:W-:Y:S05]  /*28390*/  @!P1 NANOSLEEP.SYNCS 0x989680 ;  /* 0x009896800000995d */ /* 0x004fea0003900000 */
[----:B------:R-:W2:Y:S02]  /*283a0*/  @!P1 SYNCS.PHASECHK.TRANS64 P1, [R4+URZ], R5 ;  /* 0x00000005040095a7 */ /* 0x000ea4000802007f */
[----:B--2---:R-:W-:Y:S05]  /*283b0*/  @!P1 BRA `(.L_x_11340) ;  /* 0xfffffffc00f09947 */ /* 0x004fea000383ffff */
[----:B------:R-:W-:Y:S05]  /*283c0*/  BRA `(.L_x_11339) ;  /* 0xfffffebc004c7947 */ /* 0x000fea000383ffff */
.L_x_11393:
[----:B------:R-:W-:Y:S02]  /*283d0*/  IMAD.MOV.U32 R13, RZ, RZ, R5 ;  /* 0x000000ffff0d7224 */ /* 0x000fe400078e0005 */
[----:B------:R-:W-:Y:S02]  /*283e0*/  IMAD.MOV.U32 R12, RZ, RZ, RZ ;  /* 0x000000ffff0c7224 */ /* 0x000fe400078e00ff */
[----:B------:R-:W-:Y:S02]  /*283f0*/  IMAD.MOV.U32 R11, RZ, RZ, 0x1f ;  /* 0x0000001fff0b7424 */ /* 0x000fe400078e00ff */
[----:B------:R-:W-:-:S07]  /*28400*/  IMAD.MOV.U32 R15, RZ, RZ, -0x1 ;  /* 0xffffffffff0f7424 */ /* 0x000fce00078e00ff */
[----:B0-----:R-:W-:Y:S05]  /*28410*/  WARPSYNC.COLLECTIVE R15, `(.L_x_11493) ;  /* 0x000000000f087348 */ /* 0x001fea0003c00000 */
[----:B------:R1:W2:Y:S02]  /*28420*/  SHFL.IDX P6, R14, R13, R12, R11 ;  /* 0x0000000c0d0e7389 */ /* 0x0002a400000c000b */
[----:B012---:R-:W-:Y:S01]  /*28430*/  ENDCOLLECTIVE ;  /* 0x000000000000791b */ /* 0x007fe20003800000 */
.L_x_11493:
[----:B------:R-:W-:Y:S05]  /*28440*/  BRA `(.L_x_11494) ;  /* 0xffffffb400807947 */ /* 0x000fea000383ffff */
.L_x_11395:
[----:B------:R-:W-:Y:S01]  /*28450*/  BSSY B0, `(.L_x_11495) ;  /* 0x0000006000007945 */ /* 0x000fe20003800000 */
[----:B------:R-:W-:-:S07]  /*28460*/  IMAD.MOV.U32 R15, RZ, RZ, -0x1 ;  /* 0xffffffffff0f7424 */ /* 0x000fce00078e00ff */
[----:B-1-3--:R-:W-:Y:S05]  /*28470*/  WARPSYNC.COLLECTIVE R15, `(.L_x_11496) ;  /* 0x000000000f0c7348 */ /* 0x00afea0003c00000 */
[----:B------:R-:W-:Y:S02]  /*28480*/  ELECT P6, UR62, PT ;  /* 0x00000000003e782f */ /* 0x000fe400038c0000 */
[----:B------:R-:W-:Y:S01]  /*28490*/  MOV R14, UR62 ;  /* 0x0000003e000e7c02 */ /* 0x000fe20008000f00 */
[----:B-1-3--:R-:W-:Y:S10]  /*284a0*/  ENDCOLLECTIVE ;  /* 0x000000000000791b */ /* 0x00aff40003800000 */
.L_x_11496:
[----:B------:R-:W-:Y:S05]  /*284b0*/  BSYNC B0 ;  /* 0x0000000000007941 */ /* 0x000fea0003800000 */
.L_x_11495:
[----:B------:R-:W-:Y:S05]  /*284c0*/  BRA `(.L_x_11497) ;  /* 0xffffffb400887947 */ /* 0x000fea000383ffff */
.L_x_11397:
[----:B0-----:R0:W2:Y:S02]  /*284d0*/  SYNCS.PHASECHK.TRANS64.TRYWAIT P0, [R0+URZ+0x32440], R2 ;  /* 0x03244002000075a7 */ /* 0x0010a4000800017f */
[----:B--2---:R-:W-:Y:S05]  /*284e0*/  @!P0 NANOSLEEP.SYNCS 0x989680 ;  /* 0x009896800000895d */ /* 0x004fea0003900000 */
[----:B------:R-:W2:Y:S02]  /*284f0*/  @!P0 SYNCS.PHASECHK.TRANS64 P0, [R0+URZ+0x32440], R2 ;  /* 0x03244002000085a7 */ /* 0x000ea4000800007f */
[----:B--2---:R-:W-:Y:S05]  /*28500*/  @!P0 BRA `(.L_x_11397) ;  /* 0xfffffffc00f08947 */ /* 0x004fea000383ffff */
[----:B------:R-:W-:Y:S05]  /*28510*/  BRA `(.L_x_11498) ;  /* 0xffffffb400e07947 */ /* 0x000fea000383ffff */
.L_x_11401:
        /* <DEDUP_REMOVED lines=8> */
.L_x_11499:
[----:B------:R0:W-:Y:S01]  /*285a0*/  STL [R1+0x480], R10 ;  /* 0x0004800a01007387 */ /* 0x0001e20000100800 */
[----:B------:R-:W-:Y:S02]  /*285b0*/  IMAD.MOV.U32 R13, RZ, RZ, R0 ;  /* 0x000000ffff0d7224 */ /* 0x000fe400078e0000 */
[----:B------:R-:W-:-:S07]  /*285c0*/  IMAD.MOV.U32 R4, RZ, RZ, R14 ;  /* 0x000000ffff047224 */ /* 0x000fce00078e000e */
[----:B0-----:R-:W-:Y:S05]  /*285d0*/  WARPSYNC.COLLECTIVE R15, `(.L_x_11500) ;  /* 0x000000000f087348 */ /* 0x001fea0003c00000 */
[----:B------:R1:W2:Y:S02]  /*285e0*/  SHFL.IDX P6, R14, R13, R12, R11 ;  /* 0x0000000c0d0e7389 */ /* 0x0002a400000c000b */
[----:B012---:R-:W-:Y:S01]  /*285f0*/  ENDCOLLECTIVE ;  /* 0x000000000000791b */ /* 0x007fe20003800000 */
.L_x_11500:
        /* <DEDUP_REMOVED lines=9> */
.L_x_11501:
        /* <DEDUP_REMOVED lines=10> */
.L_x_11502:
        /* <DEDUP_REMOVED lines=8> */
[----:B------:R0:W-:Y:S01]  /*287b0*/  STL [R1+0x490], R5 ;  /* 0x0004900501007387 */ /* 0x0001e20000100800 */
[----:B------:R-:W-:-:S11]  /*287c0*/  IMAD.MOV.U32 R6, RZ, RZ, R14 ;  /* 0x000000ffff067224 */ /* 0x000fd600078e000e */
[----:B0-----:R-:W-:Y:S05]  /*287d0*/  WARPSYNC.COLLECTIVE R15, `(.L_x_11503) ;  /* 0x000000000f087348 */ /* 0x001fea0003c00000 */
[----:B------:R1:W2:Y:S02]  /*287e0*/  SHFL.IDX P6, R14, R13, R12, R11 ;  /* 0x0000000c0d0e7389 */ /* 0x0002a400000c000b */
[----:B012---:R-:W-:Y:S01]  /*287f0*/  ENDCOLLECTIVE ;  /* 0x000000000000791b */ /* 0x007fe20003800000 */
.L_x_11503:
[----:B------:R-:W-:Y:S01]  /*28800*/  @!P1 LEA R4, P2, R9, R6, 0x1 ;  /* 0x0000000609049211 */ /* 0x000fe200078408ff */
[----:B------:R-:W-:-:S04]  /*28810*/  VIADD R6, R10, 0x20 ;  /* 0x000000200a067836 */ /* 0x000fc80000000000 */
[----:B------:R-:W-:Y:S01]  /*28820*/  @!P1 IMAD.X R5, RZ, RZ, R7, P2 ;  /* 0x000000ffff059224 */ /* 0x000fe200010e0607 */
[----:B------:R0:W-:Y:S01]  /*28830*/  STL [R1+0x494], R6 ;  /* 0x0004940601007387 */ /* 0x0001e20000100800 */
[----:B------:R-:W-:Y:S02]  /*28840*/  IMAD.MOV.U32 R13, RZ, RZ, R0 ;  /* 0x000000ffff0d7224 */ /* 0x000fe400078e0000 */
[----:B------:R-:W-:Y:S01]  /*28850*/  VIADD R7, R10, 0x30 ;  /* 0x000000300a077836 */ /* 0x000fe20000000000 */
[----:B------:R-:W-:Y:S01]  /*28860*/  @!PT LDS RZ, [RZ] ;  /* 0x00000000fffff984 */ /* 0x000fe20000000800 */
[----:B------:R-:W-:Y:S01]  /*28870*/  @!PT LDS RZ, [RZ] ;  /* 0x00000000fffff984 */ /* 0x000fe20000000800 */
[----:B------:R-:W-:Y:S01]  /*28880*/  @!PT LDS RZ, [RZ] ;  /* 0x00000000fffff984 */ /* 0x000fe20000000800 */
[----:B------:R1:W-:Y:S01]  /*28890*/  @!P1 LDGSTS.E.BYPASS.LTC128B.128 [R8+0x18c00], desc[UR48][R4.64], !P0 ;  /* 0x18c0000004089fae */ /* 0x0003e2000c101d70 */
[----:B------:R-:W-:-:S03]  /*288a0*/  ISETP.GE.AND P1, PT, R6, R2, PT ;  /* 0x000000020600720c */ /* 0x000fc60003f26270 */
[----:B------:R0:W-:Y:S01]  /*288b0*/  STL [R1+0x498], R7 ;  /* 0x0004980701007387 */ /* 0x0001e20000100800 */
[----:B-1----:R-:W-:-:S09]  /*288c0*/  IMAD.MOV.U32 R4, RZ, RZ, R14 ;  /* 0x000000ffff047224 */ /* 0x002fd200078e000e */
[----:B0-----:R-:W-:Y:S05]  /*288d0*/  WARPSYNC.COLLECTIVE R15, `(.L_x_11504) ;  /* 0x000000000f087348 */ /* 0x001fea0003c00000 */
[----:B------:R1:W2:Y:S02]  /*288e0*/  SHFL.IDX P6, R14, R13, R12, R11 ;  /* 0x0000000c0d0e7389 */ /* 0x0002a400000c000b */
[----:B012---:R-:W-:Y:S01]  /*288f0*/  ENDCOLLECTIVE ;  /* 0x000000000000791b */ /* 0x007fe20003800000 */
.L_x_11504:
[----:B------:R-:W-:Y:S02]  /*28900*/  IMAD.MOV.U32 R13, RZ, RZ, R3 ;  /* 0x000000ffff0d7224 */ /* 0x000fe400078e0003 */
[----:B------:R-:W-:Y:S02]  /*28910*/  IMAD.MOV.U32 R12, RZ, RZ, 0x3 ;  /* 0x00000003ff0c7424 */ /* 0x000fe400078e00ff */
[----:B------:R-:W-:-:S07]  /*28920*/  IMAD.MOV.U32 R5, RZ, RZ, R14 ;  /* 0x000000ffff057224 */ /* 0x000fce00078e000e */
[----:B------:R-:W-:Y:S05]  /*28930*/  WARPSYNC.COLLECTIVE R15, `(.L_x_11505) ;  /* 0x000000000f087348 */ /* 0x000fea0003c00000 */
[----:B------:R0:W1:Y:S02]  /*28940*/  SHFL.IDX P6, R14, R13, R12, R11 ;  /* 0x0000000c0d0e7389 */ /* 0x00006400000c000b */
[----:B01----:R-:W-:Y:S01]  /*28950*/  ENDCOLLECTIVE ;  /* 0x000000000000791b */ /* 0x003fe20003800000 */
.L_x_11505:
        /* <DEDUP_REMOVED lines=10> */
.L_x_11506:
        /* <DEDUP_REMOVED lines=13> */
.L_x_11507:
        /* <DEDUP_REMOVED lines=10> */
.L_x_11508:
        /* <DEDUP_REMOVED lines=13> */
.L_x_11509:
        /* <DEDUP_REMOVED lines=10> */
.L_x_11510:
        /* <DEDUP_REMOVED lines=13> */
.L_x_11511:
        /* <DEDUP_REMOVED lines=10> */
.L_x_11512:
        /* <DEDUP_REMOVED lines=11> */
.L_x_11513:
        /* <DEDUP_REMOVED lines=10> */
.L_x_11514:
[----:B------:R-:W-:Y:S01]  /*28fa0*/  @!PT LDS RZ, [RZ] ;  /* 0x00000000fffff984 */ /* 0x000fe20000000800 */
[----:B------:R-:W-:Y:S01]  /*28fb0*/  @!PT LDS RZ, [RZ] ;  /* 0x00000000fffff984 */ /* 0x000fe20000000800 */
[----:B------:R-:W-:Y:S01]  /*28fc0*/  @!PT LDS RZ, [RZ] ;  /* 0x00000000fffff984 */ /* 0x000fe20000000800 */
[----:B------:R0:W-:Y:S01]  /*28fd0*/  @!P1 LDGSTS.E.BYPASS.LTC128B.128 [R8+0x1b400], desc[UR48][R4.64], !P0 ;  /* 0x1b40000004089fae */ /* 0x0001e2000c101d70 */
[----:B------:R-:W-:Y:S01]  /*28fe0*/  IMAD.MOV.U32 R0, RZ, RZ, R14 ;  /* 0x000000ffff007224 */ /* 0x000fe200078e000e */
[----:B------:R-:W-:Y:S06]  /*28ff0*/  BRA `(.L_x_11515) ;  /* 0xffffffb800247947 */ /* 0x000fec000383ffff */
.L_x_11405:
        /* <DEDUP_REMOVED lines=8> */
.L_x_11517:
[----:B------:R-:W-:Y:S05]  /*29080*/  BSYNC B0 ;  /* 0x0000000000007941 */ /* 0x000fea0003800000 */
.L_x_11516:
[----:B------:R-:W-:Y:S01]  /*29090*/  IMAD.MOV.U32 R13, RZ, RZ, R5 ;  /* 0x000000ffff0d7224 */ /* 0x000fe200078e0005 */
[----:B------:R0:W5:Y:S01]  /*290a0*/  LDL.LU R10, [R1+0x47c] ;  /* 0x00047c00010a7983 */ /* 0x0001620000300800 */
[----:B------:R-:W-:Y:S02]  /*290b0*/  IMAD.MOV.U32 R12, RZ, RZ, RZ ;  /* 0x000000ffff0c7224 */ /* 0x000fe400078e00ff */
[----:B------:R-:W-:Y:S01]  /*290c0*/  IMAD.MOV.U32 R11, RZ, RZ, 0x181f ;  /* 0x0000181fff0b7424 */ /* 0x000fe200078e00ff */
[----:B------:R0:W5:Y:S01]  /*290d0*/  LDL.LU R7, [R1+0x498] ;  /* 0x0004980001077983 */ /* 0x0001620000300800 */
[----:B------:R-:W-:Y:S02]  /*290e0*/  IMAD.MOV.U32 R15, RZ, RZ, -0x1 ;  /* 0xffffffffff0f7424 */ /* 0x000fe400078e00ff */
[----:B------:R-:W-:Y:S01]  /*290f0*/  IMAD.MOV.U32 R2, RZ, RZ, R14 ;  /* 0x000000ffff027224 */ /* 0x000fe200078e000e */
[----:B------:R0:W5:Y:S06]  /*29100*/  LDL.LU R6, [R1+0x4a4] ;  /* 0x0004a40001067983 */ /* 0x00016c0000300800 */
[----:B0----5:R-:W-:Y:S05]  /*29110*/  WARPSYNC.COLLECTIVE R15, `(.L_x_11518) ;  /* 0x000000000f087348 */ /* 0x021fea0003c00000 */
[----:B------:R1:W2:Y:S02]  /*29120*/  SHFL.IDX P6, R14, R13, R12, R11 ;  /* 0x0000000c0d0e7389 */ /* 0x0002a400000c000b */
[----:B012--5:R-:W-:Y:S01]  /*29130*/  ENDCOLLECTIVE ;  /* 0x000000000000791b */ /* 0x027fe20003800000 */
.L_x_11518:
[----:B------:R-:W-:Y:S01]  /*29140*/  ULDC UR4, c[0x0][0x288] ;  /* 0x0000a20000047ab9 */ /* 0x000fe20000000800 */
[----:B------:R-:W2:Y:S04]  /*29150*/  LDL.LU R13, [R1+0x490] ;  /* 0x00049000010d7983 */ /* 0x000ea80000300800 */
[----:B------:R-:W3:Y:S04]  /*29160*/  LDL.LU R12, [R1+0x494] ;  /* 0x00049400010c7983 */ /* 0x000ee80000300800 */
[----:B------:R-:W4:Y:S01]  /*29170*/  LDL.LU R11, [R1+0x49c] ;  /* 0x00049c00010b7983 */ /* 0x000f220000300800 */
[----:B------:R-:W-:-:S03]  /*29180*/  IMAD.MOV.U32 R3, RZ, RZ, R14 ;  /* 0x000000ffff037224 */ /* 0x000fc600078e000e */
[----:B------:R-:W4:Y:S04]  /*29190*/  LDL.LU R15, [R1+0x4a0] ;  /* 0x0004a000010f7983 */ /* 0x000f280000300800 */
[----:B------:R-:W4:Y:S01]  /*291a0*/  LDL.LU R14, [R1+0x480] ;  /* 0x00048000010e7983 */ /* 0x000f220000300800 */
[----:B------:R-:W-:Y:S01]  /*291b0*/  IMAD R0, R8, UR4, RZ ;  /* 0x0000000408007c24 */ /* 0x000fe2000f8e02ff */
[----:B------:R-:W-:-:S04]  /*291c0*/  LOP3.LUT R10, R10, 0xffffffbf, RZ, 0xc0, !PT ;  /* 0xffffffbf0a0a7812 */ /* 0x000fc800078ec0ff */
[----:B--2---:R-:W-:-:S13]  /*291d0*/  ISETP.GE.AND P6, PT, R13, R0, PT ;  /* 0x000000000d00720c */ /* 0x004fda0003fc6270 */
[----:B------:R-:W-:Y:S02]  /*291e0*/  @P6 LOP3.LUT R10, R10, 0x40, RZ, 0xfc, !PT ;  /* 0x000000400a0a6812 */ /* 0x000fe400078efcff */
[-C--:B------:R-:W-:Y:S02]  /*291f0*/  ISETP.GE.AND P6, PT, R7, R0.reuse, PT ;  /* 0x000000000700720c */ /* 0x080fe40003fc6270 */
[----:B------:R0:W5:Y:S01]  /*29200*/  LDL R7, [R1+0x470] ;  /* 0x0004700001077983 */ /* 0x0001620000100800 */
[----:B---3--:R-:W-:Y:S02]  /*29210*/  ISETP.GE.AND P5, PT, R12, R0, PT ;  /* 0x000000000c00720c */ /* 0x008fe40003fa6270 */
[----:B------:R-:W-:-:S11]  /*29220*/  LOP3.LUT R10, R10, 0xffffffdf, RZ, 0xc0, !PT ;  /* 0xffffffdf0a0a7812 */ /* 0x000fd600078ec0ff */
[----:B------:R-:W-:Y:S02]  /*29230*/  @P5 LOP3.LUT R10, R10, 0x20, RZ, 0xfc, !PT ;  /* 0x000000200a0a5812 */ /* 0x000fe400078efcff */
[----:B----4-:R-:W-:Y:S02]  /*29240*/  ISETP.GE.AND P5, PT, R11, R0, PT ;  /* 0x000000000b00720c */ /* 0x010fe40003fa6270 */
[----:B------:R-:W-:-:S04]  /*29250*/  LOP3.LUT R10, R10, 0xffffffef, RZ, 0xc0, !PT ;  /* 0xffffffef0a0a7812 */ /* 0x000fc800078ec0ff */
[----:B------:R-:W-:-:S04]  /*29260*/  @P6 LOP3.LUT R10, R10, 0x10, RZ, 0xfc, !PT ;  /* 0x000000100a0a6812 */ /* 0x000fc800078efcff */
[----:B------:R-:W-:Y:S02]  /*29270*/  LOP3.LUT R10, R10, 0xfffffff7, RZ, 0xc0, !PT ;  /* 0xfffffff70a0a7812 */ /* 0x000fe400078ec0ff */
[-C--:B------:R-:W-:Y:S02]  /*29280*/  ISETP.GE.AND P6, PT, R15, R0.reuse, PT ;  /* 0x000000000f00720c */ /* 0x080fe40003fc6270 */
[----:B------:R-:W-:Y:S02]  /*29290*/  ISETP.GE.AND P4, PT, R14, R0, PT ;  /* 0x000000000e00720c */ /* 0x000fe40003f86270 */
[----:B------:R-:W-:-:S04]  /*292a0*/  @P5 LOP3.LUT R10, R10, 0x8, RZ, 0xfc, !PT ;  /* 0x000000080a0a5812 */ /* 0x000fc800078efcff */
[----:B------:R-:W-:-:S04]  /*292b0*/  LOP3.LUT R10, R10, 0xffdfffff, RZ, 0xc0, !PT ;  /* 0xffdfffff0a0a7812 */ /* 0x000fc800078ec0ff */
[----:B------:R-:W-:-:S04]  /*292c0*/  LOP3.LUT R10, R10, 0xfffffffb, RZ, 0xc0, !PT ;  /* 0xfffffffb0a0a7812 */ /* 0x000fc800078ec0ff */
[----:B------:R-:W-:Y:S02]  /*292d0*/  @P6 LOP3.LUT R10, R10, 0x4, RZ, 0xfc, !PT ;  /* 0x000000040a0a6812 */ /* 0x000fe400078efcff */
[----:B------:R-:W-:Y:S01]  /*292e0*/  @!P4 LEA R3, P6, R9, R3, 0x1 ;  /* 0x000000030903c211 */ /* 0x000fe200078c08ff */
[----:B------:R-:W-:Y:S02]  /*292f0*/  IMAD.MOV.U32 R13, RZ, RZ, R4 ;  /* 0x000000ffff0d7224 */ /* 0x000fe400078e0004 */
[----:B------:R-:W-:Y:S02]  /*29300*/  IMAD.MOV.U32 R12, RZ, RZ, 0x1 ;  /* 0x00000001ff0c7424 */ /* 0x000fe400078e00ff */
[----:B------:R-:W-:Y:S02]  /*29310*/  IMAD.MOV.U32 R11, RZ, RZ, 0x181f ;  /* 0x0000181fff0b7424 */ /* 0x000fe400078e00ff */
[----:B------:R-:W-:Y:S02]  /*29320*/  IMAD.MOV.U32 R15, RZ, RZ, -0x1 ;  /* 0xffffffffff0f7424 */ /* 0x000fe400078e00ff */
[----:B0-----:R-:W-:-:S07]  /*29330*/  @!P4 IMAD.X R2, RZ, RZ, R2, P6 ;  /* 0x000000ffff02c224 */ /* 0x001fce00030e0602 */
[----:B-----5:R-:W-:Y:S05]  /*29340*/  WARPSYNC.COLLECTIVE R15, `(.L_x_11519) ;  /* 0x000000000f087348 */ /* 0x020fea0003c00000 */
[----:B------:R0:W1:Y:S02]  /*29350*/  SHFL.IDX P6, R14, R13, R12, R11 ;  /* 0x0000000c0d0e7389 */ /* 0x00006400000c000b */
[----:B01---5:R-:W-:Y:S01]  /*29360*/  ENDCOLLECTIVE ;  /* 0x000000000000791b */ /* 0x023fe20003800000 */
.L_x_11519:
[----:B------:R-:W-:Y:S02]  /*29370*/  ISETP.GE.AND P5, PT, R6, R0, PT ;  /* 0x000000000600720c */ /* 0x000fe40003fa6270 */
[----:B------:R-:W-:Y:S01]  /*29380*/  @!P4 LOP3.LUT R3, R3, R2, RZ, 0x3c, !PT ;  /* 0x000000020303c212 */ /* 0x000fe200078e3cff */
[----:B------:R-:W-:-:S03]  /*29390*/  IMAD.MOV.U32 R13, RZ, RZ, R5 ;  /* 0x000000ffff0d7224 */ /* 0x000fc600078e0005 */
[----:B------:R-:W-:Y:S01]  /*293a0*/  @!P4 LOP3.LUT R2, R3, R2, RZ, 0x3c, !PT ;  /* 0x000000020302c212 */ /* 0x000fe200078e3cff */
[----:B------:R-:W-:-:S07]  /*293b0*/  IMAD.MOV.U32 R6, RZ, RZ, R14 ;  /* 0x000000ffff067224 */ /* 0x000fce00078e000e */
[----:B------:R-:W-:Y:S05]  /*293c0*/  WARPSYNC.COLLECTIVE R15, `(.L_x_11520) ;  /* 0x000000000f087348 */ /* 0x000fea0003c00000 */
[----:B------:R0:W1:Y:S02]  /*293d0*/  SHFL.IDX P6, R14, R13, R12, R11 ;  /* 0x0000000c0d0e7389 */ /* 0x00006400000c000b */
[----:B01----:R-:W-:Y:S01]  /*293e0*/  ENDCOLLECTIVE ;  /* 0x000000000000791b */ /* 0x003fe20003800000 */
.L_x_11520:
[----:B------:R-:W-:Y:S02]  /*293f0*/  @!P4 LOP3.LUT R3, R3, R2, RZ, 0x3c, !PT ;  /* 0x000000020303c212 */ /* 0x000fe400078e3cff */
[----:B------:R-:W-:Y:S01]  /*29400*/  @P5 LOP3.LUT R10, R10, 0x200000, RZ, 0xfc, !PT ;  /* 0x002000000a0a5812 */ /* 0x000fe200078efcff */
[----:B------:R-:W-:Y:S02]  /*29410*/  IMAD.MOV.U32 R13, RZ, RZ, R4 ;  /* 0x000000ffff0d7224 */ /* 0x000fe400078e0004 */
[----:B------:R-:W-:Y:S01]  /*29420*/  IMAD.MOV.U32 R12, RZ, RZ, 0x2 ;  /* 0x00000002ff0c7424 */ /* 0x000fe200078e00ff */
[C---:B------:R-:W-:Y:S01]  /*29430*/  LOP3.LUT P5, RZ, R10.reuse, 0x20, RZ, 0xc0, !PT ;  /* 0x000000200aff7812 */ /* 0x040fe200078ac0ff */
        /* <DEDUP_REMOVED lines=8> */
[----:B0-----:R-:W-:-:S12]  /*294c0*/  IMAD.MOV.U32 R2, RZ, RZ, R14 ;  /* 0x000000ffff027224 */ /* 0x001fd800078e000e */
[----:B------:R-:W-:-:S05]  /*294d0*/  @!P4 LEA R2, P6, R9, R2, 0x1 ;  /* 0x000000020902c211 */ /* 0x000fca00078c08ff */
[----:B------:R-:W-:-:S05]  /*294e0*/  @!P4 IMAD.X R3, RZ, RZ, R6, P6 ;  /* 0x000000ffff03c224 */ /* 0x000fca00030e0606 */
[----:B------:R0:W-:Y:S03]  /*294f0*/  @!P4 LDGSTS.E.BYPASS.LTC128B.128 [R7+0x22c00], desc[UR48][R2.64], !P0 ;  /* 0x22c000000207cfae */ /* 0x0001e6000c101d70 */
[----:B0-----:R-:W-:Y:S05]  /*29500*/  WARPSYNC.COLLECTIVE R15, `(.L_x_11521) ;  /* 0x000000000f087348 */ /* 0x001fea0003c00000 */
[----:B------:R1:W2:Y:S02]  /*29510*/  SHFL.IDX P6, R14, R13, R12, R11 ;  /* 0x0000000c0d0e7389 */ /* 0x0002a400000c000b */
[----:B012---:R-:W-:Y:S01]  /*29520*/  ENDCOLLECTIVE ;  /* 0x000000000000791b */ /* 0x007fe20003800000 */
.L_x_11521:
        /* <DEDUP_REMOVED lines=11> */
.L_x_11522:
[----:B------:R-:W-:-:S05]  /*295e0*/  IMAD.MOV.U32 R2, RZ, RZ, R14 ;  /* 0x000000ffff027224 */ /* 0x000fca00078e000e */
[----:B------:R-:W-:Y:S01]  /*295f0*/  @!P5 LEA R2, P6, R9, R2, 0x1 ;  /* 0x000000020902d211 */ /* 0x000fe200078c08ff */
[----:B------:R-:W-:Y:S02]  /*29600*/  IMAD.MOV.U32 R13, RZ, RZ, R4 ;  /* 0x000000ffff0d7224 */ /* 0x000fe400078e0004 */
[----:B------:R-:W-:Y:S02]  /*29610*/  IMAD.MOV.U32 R12, RZ, RZ, 0x3 ;  /* 0x00000003ff0c7424 */ /* 0x000fe400078e00ff */
[----:B------:R-:W-:Y:S01]  /*29620*/  @!P5 IMAD.X R3, RZ, RZ, R6, P6 ;  /* 0x000000ffff03d224 */ /* 0x000fe200030e0606 */
[----:B------:R-:W-:-:S04]  /*29630*/  LOP3.LUT P4, RZ, R10, 0x10, RZ, 0xc0, !PT ;  /* 0x000000100aff7812 */ /* 0x000fc8000788c0ff */
[----:B------:R-:W-:Y:S01]  /*29640*/  @!PT LDS RZ, [RZ] ;  /* 0x00000000fffff984 */ /* 0x000fe20000000800 */
[----:B------:R-:W-:Y:S01]  /*29650*/  @!PT LDS RZ, [RZ] ;  /* 0x00000000fffff984 */ /* 0x000fe20000000800 */
[----:B------:R-:W-:Y:S01]  /*29660*/  @!PT LDS RZ, [RZ] ;  /* 0x00000000fffff984 */ /* 0x000fe20000000800 */
[----:B------:R0:W-:Y:S09]  /*29670*/  @!P5 LDGSTS.E.BYPASS.LTC128B.128 [R7+0x23400], desc[UR48][R2.64], !P0 ;  /* 0x234000000207dfae */ /* 0x0001f2000c101d70 */
[----:B0-----:R-:W-:Y:S05]  /*29680*/  WARPSYNC.COLLECTIVE R15, `(.L_x_11523) ;  /* 0x000000000f087348 */ /* 0x001fea0003c00000 */
[----:B------:R1:W2:Y:S02]  /*29690*/  SHFL.IDX P6, R14, R13, R12, R11 ;  /* 0x0000000c0d0e7389 */ /* 0x0002a400000c000b */
[----:B012---:R-:W-:Y:S01]  /*296a0*/  ENDCOLLECTIVE ;  /* 0x000000000000791b */ /* 0x007fe20003800000 */
.L_x_11523:
        /* <DEDUP_REMOVED lines=11> */
.L_x_11524:
        /* <DEDUP_REMOVED lines=13> */
.L_x_11525:
        /* <DEDUP_REMOVED lines=11> */
.L_x_11526:
[----:B------:R-:W-:-:S05]  /*298e0*/  IMAD.MOV.U32 R2, RZ, RZ, R14 ;  /* 0x000000ffff027224 */ /* 0x000fca00078e000e */
[----:B------:R-:W-:-:S05]  /*298f0*/  @!P5 LEA R2, P6, R9, R2, 0x1 ;  /* 0x000000020902d211 */ /* 0x000fca00078c08ff */
[----:B------:R-:W-:Y:S01]  /*29900*/  @!P5 IMAD.X R3, RZ, RZ, R6, P6 ;  /* 0x000000ffff03d224 */ /* 0x000fe200030e0606 */
[----:B------:R-:W-:Y:S01]  /*29910*/  LOP3.LUT P6, RZ, R10, 0x8, RZ, 0xc0, !PT ;  /* 0x000000080aff7812 */ /* 0x000fe200078cc0ff */
[----:B------:R-:W-:Y:S02]  /*29920*/  IMAD.MOV.U32 R13, RZ, RZ, R4 ;  /* 0x000000ffff0d7224 */ /* 0x000fe400078e0004 */
[----:B------:R-:W-:-:S10]  /*29930*/  IMAD.MOV.U32 R12, RZ, RZ, 0x5 ;  /* 0x00000005ff0c7424 */ /* 0x000fd400078e00ff */
        /* <DEDUP_REMOVED lines=10> */
.L_x_11527:
[----:B------:R-:W-:Y:S02]  /*299e0*/  IMAD.MOV.U32 R13, RZ, RZ, R5 ;  /* 0x000000ffff0d7224 */ /* 0x000fe400078e0005 */
[----:B------:R-:W-:-:S07]  /*299f0*/  IMAD.MOV.U32 R6, RZ, RZ, R14 ;  /* 0x000000ffff067224 */ /* 0x000fce00078e000e */
[----:B------:R-:W-:Y:S05]  /*29a00*/  WARPSYNC.COLLECTIVE R15, `(.L_x_11528) ;  /* 0x000000000f087348 */ /* 0x000fea0003c00000 */
[----:B------:R0:W1:Y:S02]  /*29a10*/  SHFL.IDX P6, R14, R13, R12, R11 ;  /* 0x0000000c0d0e7389 */ /* 0x00006400000c000b */
[----:B01----:R-:W-:Y:S01]  /*29a20*/  ENDCOLLECTIVE ;  /* 0x000000000000791b */ /* 0x003fe20003800000 */
.L_x_11528:
[----:B------:R-:W-:Y:S01]  /*29a30*/  LOP3.LUT P4, RZ, R10, 0x4, RZ, 0xc0, !PT ;  /* 0x000000040aff7812 */ /* 0x000fe2000788c0ff */
[----:B------:R-:W-:-:S12]  /*29a40*/  IMAD.MOV.U32 R2, RZ, RZ, R14 ;  /* 0x000000ffff027224 */ /* 0x000fd800078e000e */
        /* <DEDUP_REMOVED lines=12> */
.L_x_11529:
        /* <DEDUP_REMOVED lines=11> */
.L_x_11530:
[----:B------:R-:W-:-:S05]  /*29bc0*/  IMAD.MOV.U32 R2, RZ, RZ, R14 ;  /* 0x000000ffff027224 */ /* 0x000fca00078e000e */
[----:B------:R-:W-:Y:S01]  /*29bd0*/  @!P5 LEA R2, P6, R9, R2, 0x1 ;  /* 0x000000020902d211 */ /* 0x000fe200078c08ff */
[----:B------:R-:W-:Y:S02]  /*29be0*/  IMAD.MOV.U32 R13, RZ, RZ, R4 ;  /* 0x000000ffff0d7224 */ /* 0x000fe400078e0004 */
[----:B------:R-:W-:Y:S02]  /*29bf0*/  IMAD.MOV.U32 R12, RZ, RZ, 0x7 ;  /* 0x00000007ff0c7424 */ /* 0x000fe400078e00ff */
[----:B------:R-:W-:Y:S01]  /*29c00*/  @!P5 IMAD.X R3, RZ, RZ, R6, P6 ;  /* 0x000000ffff03d224 */ /* 0x000fe200030e0606 */
[----:B------:R0:W-:Y:S04]  /*29c10*/  STL [R1+0x47c], R10 ;  /* 0x00047c0a01007387 */ /* 0x0001e80000100800 */
[----:B------:R-:W-:Y:S01]  /*29c20*/  @!PT LDS RZ, [RZ] ;  /* 0x00000000fffff984 */ /* 0x000fe20000000800 */
[----:B------:R-:W-:Y:S01]  /*29c30*/  @!PT LDS RZ, [RZ] ;  /* 0x00000000fffff984 */ /* 0x000fe20000000800 */
[----:B------:R-:W-:Y:S01]  /*29c40*/  @!PT LDS RZ, [RZ] ;  /* 0x00000000fffff984 */ /* 0x000fe20000000800 */
[----:B------:R0:W-:Y:S03]  /*29c50*/  @!P5 LDGSTS.E.BYPASS.LTC128B.128 [R7+0x25400], desc[UR48][R2.64], !P0 ;  /* 0x254000000207dfae */ /* 0x0001e6000c101d70 */
[----:B0-----:R-:W-:Y:S05]  /*29c60*/  WARPSYNC.COLLECTIVE R15, `(.L_x_11531) ;  /* 0x000000000f087348 */ /* 0x001fea0003c00000 */
[----:B------:R1:W2:Y:S02]  /*29c70*/  SHFL.IDX P6, R14, R13, R12, R11 ;  /* 0x0000000c0d0e7389 */ /* 0x0002a400000c000b */
[----:B012---:R-:W-:Y:S01]  /*29c80*/  ENDCOLLECTIVE ;  /* 0x000000000000791b */ /* 0x007fe20003800000 */
.L_x_11531:
        /* <DEDUP_REMOVED lines=11> */
.L_x_11532:
[----:B------:R-:W-:Y:S01]  /*29d40*/  IMAD.MOV.U32 R2, RZ, RZ, R14 ;  /* 0x000000ffff027224 */ /* 0x000fe200078e000e */
[----:B------:R-:W-:Y:S06]  /*29d50*/  BRA `(.L_x_11533) ;  /* 0xffffffb4009c7947 */ /* 0x000fec000383ffff */
.L_x_11410:
[----:B0-----:R0:W3:Y:S02]  /*29d60*/  SYNCS.PHASECHK.TRANS64.TRYWAIT P0, [R17+URZ+0x32420], R0 ;  /* 0x03242000110075a7 */ /* 0x0010e4000800017f */
[----:B---3--:R-:W-:Y:S05]  /*29d70*/  @!P0 NANOSLEEP.SYNCS 0x989680 ;  /* 0x009896800000895d */ /* 0x008fea0003900000 */
[----:B------:R-:W3:Y:S02]  /*29d80*/  @!P0 SYNCS.PHASECHK.TRANS64 P0, [R17+URZ+0x32420], R0 ;  /* 0x03242000110085a7 */ /* 0x000ee4000800007f */
[----:B---3--:R-:W-:Y:S05]  /*29d90*/  @!P0 BRA `(.L_x_11410) ;  /* 0xfffffffc00f08947 */ /* 0x008fea000383ffff */
[----:B------:R-:W-:Y:S05]  /*29da0*/  BRA `(.L_x_11534) ;  /* 0xffffffb800147947 */ /* 0x000fea000383ffff */
.L_x_11414:
[----:B0-----:R0:W1:Y:S02]  /*29db0*/  SYNCS.PHASECHK.TRANS64.TRYWAIT P0, [R2+URZ+0x32460], R0 ;  /* 0x03246000020075a7 */ /* 0x001064000800017f */
[----:B-1----:R-:W-:Y:S05]  /*29dc0*/  @!P0 NANOSLEEP.SYNCS 0x989680 ;  /* 0x009896800000895d */ /* 0x002fea0003900000 */
[----:B------:R-:W1:Y:S02]  /*29dd0*/  @!P0 SYNCS.PHASECHK.TRANS64 P0, [R2+URZ+0x32460], R0 ;  /* 0x03246000020085a7 */ /* 0x000e64000800007f */
[----:B-1----:R-:W-:Y:S05]  /*29de0*/  @!P0 BRA `(.L_x_11414) ;  /* 0xfffffffc00f08947 */ /* 0x002fea000383ffff */
[----:B------:R-:W-:Y:S05]  /*29df0*/  BRA `(.L_x_11535) ;  /* 0xffffffb800387947 */ /* 0x000fea000383ffff */
.L_x_11427:
[----:B0-----:R0:W1:Y:S02]  /*29e00*/  SYNCS.PHASECHK.TRANS64.TRYWAIT P0, [R3+URZ+0x32440], R2 ;  /* 0x03244002030075a7 */ /* 0x001064000800017f */
[----:B-1----:R-:W-:Y:S05]  /*29e10*/  @!P0 NANOSLEEP.SYNCS 0x989680 ;  /* 0x009896800000895d */ /* 0x002fea0003900000 */
[----:B------:R-:W1:Y:S02]  /*29e20*/  @!P0 SYNCS.PHASECHK.TRANS64 P0, [R3+URZ+0x32440], R2 ;  /* 0x03244002030085a7 */ /* 0x000e64000800007f */
[----:B-1----:R-:W-:Y:S05]  /*29e30*/  @!P0 BRA `(.L_x_11427) ;  /* 0xfffffffc00f08947 */ /* 0x002fea000383ffff */
[----:B------:R-:W-:Y:S05]  /*29e40*/  BRA `(.L_x_11536) ;  /* 0xffffffc0002c7947 */ /* 0x000fea000383ffff */
.L_x_11432:
[----:B-1----:R1:W2:Y:S02]  /*29e50*/  SYNCS.PHASECHK.TRANS64.TRYWAIT P0, [R3+URZ+0x32460], R2 ;  /* 0x03246002030075a7 */ /* 0x0022a4000800017f */
[----:B--2---:R-:W-:Y:S05]  /*29e60*/  @!P0 NANOSLEEP.SYNCS 0x989680 ;  /* 0x009896800000895d */ /* 0x004fea0003900000 */
[----:B------:R-:W2:Y:S02]  /*29e70*/  @!P0 SYNCS.PHASECHK.TRANS64 P0, [R3+URZ+0x32460], R2 ;  /* 0x03246002030085a7 */ /* 0x000ea4000800007f */
[----:B--2---:R-:W-:Y:S05]  /*29e80*/  @!P0 BRA `(.L_x_11432) ;  /* 0xfffffffc00f08947 */ /* 0x004fea000383ffff */
[----:B------:R-:W-:Y:S05]  /*29e90*/  BRA `(.L_x_11537) ;  /* 0xffffffc000a47947 */ /* 0x000fea000383ffff */
.L_x_11444:
[----:B0-----:R0:W1:Y:S02]  /*29ea0*/  SYNCS.PHASECHK.TRANS64.TRYWAIT P0, [R4+URZ+0x32440], R2 ;  /* 0x03244002040075a7 */ /* 0x001064000800017f */
[----:B-1----:R-:W-:Y:S05]  /*29eb0*/  @!P0 NANOSLEEP.SYNCS 0x989680 ;  /* 0x009896800000895d */ /* 0x002fea0003900000 */
[----:B------:R-:W1:Y:S02]  /*29ec0*/  @!P0 SYNCS.PHASECHK.TRANS64 P0, [R4+URZ+0x32440], R2 ;  /* 0x03244002040085a7 */ /* 0x000e64000800007f */
[----:B-1----:R-:W-:Y:S05]  /*29ed0*/  @!P0 BRA `(.L_x_11444) ;  /* 0xfffffffc00f08947 */ /* 0x002fea000383ffff */
[----:B------:R-:W-:Y:S05]  /*29ee0*/  BRA `(.L_x_11538) ;  /* 0xffffffc800887947 */ /* 0x000fea000383ffff */
.L_x_11449:
[----:B-1----:R1:W2:Y:S02]  /*29ef0*/  SYNCS.PHASECHK.TRANS64.TRYWAIT P0, [R4+URZ+0x32460], R2 ;  /* 0x03246002040075a7 */ /* 0x0022a4000800017f */
[----:B--2---:R-:W-:Y:S05]  /*29f00*/  @!P0 NANOSLEEP.SYNCS 0x989680 ;  /* 0x009896800000895d */ /* 0x004fea0003900000 */
[----:B------:R-:W2:Y:S02]  /*29f10*/  @!P0 SYNCS.PHASECHK.TRANS64 P0, [R4+URZ+0x32460], R2 ;  /* 0x03246002040085a7 */ /* 0x000ea4000800007f */
[----:B--2---:R-:W-:Y:S05]  /*29f20*/  @!P0 BRA `(.L_x_11449) ;  /* 0xfffffffc00f08947 */ /* 0x004fea000383ffff */
[----:B------:R-:W-:Y:S05]  /*29f30*/  BRA `(.L_x_11539) ;  /* 0xffffffcc00007947 */ /* 0x000fea000383ffff */
.L_x_11460:
[----:B0-----:R0:W1:Y:S02]  /*29f40*/  SYNCS.PHASECHK.TRANS64.TRYWAIT P0, [R4+URZ+0x32440], R2 ;  /* 0x03244002040075a7 */ /* 0x001064000800017f */
[----:B-1----:R-:W-:Y:S05]  /*29f50*/  @!P0 NANOSLEEP.SYNCS 0x989680 ;  /* 0x009896800000895d */ /* 0x002fea0003900000 */
[----:B------:R-:W1:Y:S02]  /*29f60*/  @!P0 SYNCS.PHASECHK.TRANS64 P0, [R4+URZ+0x32440], R2 ;  /* 0x03244002040085a7 */ /* 0x000e64000800007f */
[----:B-1----:R-:W-:Y:S05]  /*29f70*/  @!P0 BRA `(.L_x_11460) ;  /* 0xfffffffc00f08947 */ /* 0x002fea000383ffff */
[----:B------:R-:W-:Y:S05]  /*29f80*/  BRA `(.L_x_11540) ;  /* 0xffffffd000c87947 */ /* 0x000fea000383ffff */
.L_x_11465:
[----:B-1----:R1:W2:Y:S02]  /*29f90*/  SYNCS.PHASECHK.TRANS64.TRYWAIT P0, [R4+URZ+0x32460], R2 ;  /* 0x03246002040075a7 */ /* 0x0022a4000800017f */
[----:B--2---:R-:W-:Y:S05]  /*29fa0*/  @!P0 NANOSLEEP.SYNCS 0x989680 ;  /* 0x009896800000895d */ /* 0x004fea0003900000 */
[----:B------:R-:W2:Y:S02]  /*29fb0*/  @!P0 SYNCS.PHASECHK.TRANS64 P0, [R4+URZ+0x32460], R2 ;  /* 0x03246002040085a7 */ /* 0x000ea4000800007f */
[----:B--2---:R-:W-:Y:S05]  /*29fc0*/  @!P0 BRA `(.L_x_11465) ;  /* 0xfffffffc00f08947 */ /* 0x004fea000383ffff */
[----:B------:R-:W-:Y:S05]  /*29fd0*/  BRA `(.L_x_11541) ;  /* 0xffffffd400407947 */ /* 0x000fea000383ffff */
.L_x_11477:
        /* <DEDUP_REMOVED lines=8> */
.L_x_11543:
[----:B------:R-:W-:Y:S05]  /*2a060*/  BSYNC B0 ;  /* 0x0000000000007941 */ /* 0x000fea0003800000 */
.L_x_11542:
[----:B------:R-:W-:Y:S05]  /*2a070*/  BRA `(.L_x_11544) ;  /* 0xffffffdc00107947 */ /* 0x000fea000383ffff */
.L_x_11480:
[----:B0-----:R0:W1:Y:S02]  /*2a080*/  SYNCS.PHASECHK.TRANS64.TRYWAIT P0, [R0+URZ+0x32420], R3 ;  /* 0x03242003000075a7 */ /* 0x001064000800017f */
[----:B-1----:R-:W-:Y:S05]  /*2a090*/  @!P0 NANOSLEEP.SYNCS 0x989680 ;  /* 0x009896800000895d */ /* 0x002fea0003900000 */
[----:B------:R-:W1:Y:S02]  /*2a0a0*/  @!P0 SYNCS.PHASECHK.TRANS64 P0, [R0+URZ+0x32420], R3 ;  /* 0x03242003000085a7 */ /* 0x000e64000800007f */
[----:B-1----:R-:W-:Y:S05]  /*2a0b0*/  @!P0 BRA `(.L_x_11480) ;  /* 0xfffffffc00f08947 */ /* 0x002fea000383ffff */
[----:B------:R-:W-:Y:S05]  /*2a0c0*/  BRA `(.L_x_11545) ;  /* 0xffffffdc005c7947 */ /* 0x000fea000383ffff */
.L_x_11481:
        /* <DEDUP_REMOVED lines=11> */
.L_x_11547:
[----:B------:R-:W-:Y:S05]  /*2a180*/  BSYNC B0 ;  /* 0x0000000000007941 */ /* 0x000fea0003800000 */
.L_x_11546:
[----:B------:R-:W-:Y:S05]  /*2a190*/  BRA `(.L_x_11548) ;  /* 0xffffffdc00447947 */ /* 0x000fea000383ffff */
.L_x_11484:
[----:B------:R-:W-:Y:S01]  /*2a1a0*/  BSSY B1, `(.L_x_11549) ;  /* 0x0000006000017945 */ /* 0x000fe20003800000 */
[----:B------:R-:W-:-:S07]  /*2a1b0*/  IMAD.MOV.U32 R15, RZ, RZ, -0x1 ;  /* 0xffffffffff0f7424 */ /* 0x000fce00078e00ff */
[----:B012---:R-:W-:Y:S05]  /*2a1c0*/  WARPSYNC.COLLECTIVE R15, `(.L_x_11550) ;  /* 0x000000000f0c7348 */ /* 0x007fea0003c00000 */
[----:B------:R-:W-:Y:S02]  /*2a1d0*/  ELECT P6, UR62, PT ;  /* 0x00000000003e782f */ /* 0x000fe400038c0000 */
[----:B------:R-:W-:Y:S01]  /*2a1e0*/  MOV R14, UR62 ;  /* 0x0000003e000e7c02 */ /* 0x000fe20008000f00 */
[----:B012---:R-:W-:Y:S10]  /*2a1f0*/  ENDCOLLECTIVE ;  /* 0x000000000000791b */ /* 0x007ff40003800000 */
.L_x_11550:
[----:B------:R-:W-:Y:S05]  /*2a200*/  BSYNC B1 ;  /* 0x0000000000017941 */ /* 0x000fea0003800000 */
.L_x_11549:
[----:B------:R-:W-:Y:S05]  /*2a210*/  BRA `(.L_x_11551) ;  /* 0xffffffdc003c7947 */ /* 0x000fea000383ffff */
.L_x_11486:
[----:B0-----:R0:W1:Y:S02]  /*2a220*/  SYNCS.PHASECHK.TRANS64.TRYWAIT P0, [R6+URZ], R5 ;  /* 0x00000005060075a7 */ /* 0x001064000800017f */
[----:B-1----:R-:W-:Y:S05]  /*2a230*/  @!P0 NANOSLEEP.SYNCS 0x989680 ;  /* 0x009896800000895d */ /* 0x002fea0003900000 */
[----:B------:R-:W1:Y:S02]  /*2a240*/  @!P0 SYNCS.PHASECHK.TRANS64 P0, [R6+URZ], R5 ;  /* 0x00000005060085a7 */ /* 0x000e64000800007f */
[----:B-1----:R-:W-:Y:S05]  /*2a250*/  @!P0 BRA `(.L_x_11486) ;  /* 0xfffffffc00f08947 */ /* 0x002fea000383ffff */
[----:B------:R-:W-:Y:S05]  /*2a260*/  BRA `(.L_x_11552) ;  /* 0xffffffdc00747947 */ /* 0x000fea000383ffff */
.L_x_11487:
[----:B-1----:R1:W2:Y:S02]  /*2a270*/  SYNCS.PHASECHK.TRANS64.TRYWAIT P0, [R3+URZ], R2 ;  /* 0x00000002030075a7 */ /* 0x0022a4000800017f */
[----:B--2---:R-:W-:Y:S05]  /*2a280*/  @!P0 NANOSLEEP.SYNCS 0x989680 ;  /* 0x009896800000895d */ /* 0x004fea0003900000 */
[----:B------:R-:W2:Y:S02]  /*2a290*/  @!P0 SYNCS.PHASECHK.TRANS64 P0, [R3+URZ], R2 ;  /* 0x00000002030085a7 */ /* 0x000ea4000800007f */
[----:B--2---:R-:W-:Y:S05]  /*2a2a0*/  @!P0 BRA `(.L_x_11487) ;  /* 0xfffffffc00f08947 */ /* 0x004fea000383ffff */
[----:B------:R-:W-:Y:S05]  /*2a2b0*/  BRA `(.L_x_11553) ;  /* 0xffffffdc00687947 */ /* 0x000fea000383ffff */
.L_x_11489:
[----:B-1----:R1:W2:Y:S02]  /*2a2c0*/  SYNCS.PHASECHK.TRANS64.TRYWAIT P0, [R18+URZ], R5 ;  /* 0x00000005120075a7 */ /* 0x0022a4000800017f */
[----:B--2---:R-:W-:Y:S05]  /*2a2d0*/  @!P0 NANOSLEEP.SYNCS 0x989680 ;  /* 0x009896800000895d */ /* 0x004fea0003900000 */
[----:B------:R-:W2:Y:S02]  /*2a2e0*/  @!P0 SYNCS.PHASECHK.TRANS64 P0, [R18+URZ], R5 ;  /* 0x00000005120085a7 */ /* 0x000ea4000800007f */
[----:B--2---:R-:W-:Y:S05]  /*2a2f0*/  @!P0 BRA `(.L_x_11489) ;  /* 0xfffffffc00f08947 */ /* 0x004fea000383ffff */
[----:B------:R-:W-:Y:S05]  /*2a300*/  BRA `(.L_x_11554) ;  /* 0xffffffdc006c7947 */ /* 0x000fea000383ffff */
        .type           $_ZN7cutlass13device_kernelIN5flash11enable_sm90INS1_16FlashAttnFwdSm90INS1_25CollectiveMainloopFwdSm90ILi2EN4cute5tupleIJNS5_1CILi1EEES8_S8_EEENS6_IJNS7_ILi128EEENS7_ILi96EEENS7_ILi64EEEEEELi256ENS_6half_tEfNS_4arch4Sm90ELb0ELb1ELb1ELb0ELb0ELb0ELb1ELb1ELb0ELb1ELb0ELb0EEENS1_21CollectiveEpilogueFwdINS6_IJSA_NS7_ILi256EEESB_EEES9_SE_SG_Li256ELb0ELb1ELb0ELb0EEENS1_30DynamicPersistentTileSchedulerILi256ELi128ELb0ELb1ELb1EEEEEEEEEvNT_6ParamsE$_ZZN5flash25CollectiveMainloopFwdSm90ILi2EN4cute5tupleIJNS1_1CILi1EEES4_S4_EEENS2_IJNS3_ILi128EEENS3_ILi96EEENS3_ILi64EEEEEELi256EN7cutlass6half_tEfNSA_4arch4Sm90ELb0ELb1ELb1ELb0ELb0ELb0ELb1ELb1ELb0ELb1ELb0ELb0EE3mmaINS_16FlashAttnFwdSm90ISE_NS_21CollectiveEpilogueFwdINS2_IJS6_NS3_ILi256EEES7_EEES5_SB_SD_Li256ELb0ELb1ELb0ELb0EEENS_30DynamicPersistentTileSchedulerILi256ELi128ELb0ELb1ELb1EEEE13SharedStorageENS1_6TensorINS1_11ArrayEngineIfLm128EEENS1_6LayoutINS2_IJNS2_IJNS3_ILi2EEEST_NS3_ILi32EEEEEES4_S4_EEENS2_IJNS2_IJS4_ST_NS3_ILi4EEEEEENS3_ILi0EEESZ_EEEEEEENS_7SoftmaxILi2ELi0EEEEEbRKNSE_6ParamsENSA_25PipelineTmaAsyncNoClusterILi2ENSA_16PipelineTmaAsyncILi2EEEEES1B_RNSA_13PipelineStateILj2EEERT0_RT1_iRiRKNS_16SeqlenInfoQKNewKILb0ELb0EEENS2_IJiiiiEEERT_ENKUliT_T0_T1_E_clIZSF_ISO_S12_S14_EbS17_S1B_S1B_S1E_S1G_S1I_iS1J_S1N_S1O_S1Q_EUlRS1R_iE1_NS3_ILb0EEENS3_ILb1EEEEEDaiS1R_S1S_S1T_,@function
        .size           $_ZN7cutlass13device_kernelIN5flash11enable_sm90INS1_16FlashAttnFwdSm90INS1_25CollectiveMainloopFwdSm90ILi2EN4cute5tupleIJNS5_1CILi1EEES8_S8_EEENS6_IJNS7_ILi128EEENS7_ILi96EEENS7_ILi64EEEEEELi256ENS_6half_tEfNS_4arch4Sm90ELb0ELb1ELb1ELb0ELb0ELb0ELb1ELb1ELb0ELb1ELb0ELb0EEENS1_21CollectiveEpilogueFwdINS6_IJSA_NS7_ILi256EEESB_EEES9_SE_SG_Li256ELb0ELb1ELb0ELb0EEENS1_30DynamicPersistentTileSchedulerILi256ELi128ELb0ELb1ELb1EEEEEEEEEvNT_6ParamsE$_ZZN5flash25CollectiveMainloopFwdSm90ILi2EN4cute5tupleIJNS1_1CILi1EEES4_S4_EEENS2_IJNS3_ILi128EEENS3_ILi96EEENS3_ILi64EEEEEELi256EN7cutlass6half_tEfNSA_4arch4Sm90ELb0ELb1ELb1ELb0ELb0ELb0ELb1ELb1ELb0ELb1ELb0ELb0EE3mmaINS_16FlashAttnFwdSm90ISE_NS_21CollectiveEpilogueFwdINS2_IJS6_NS3_ILi256EEES7_EEES5_SB_SD_Li256ELb0ELb1ELb0ELb0EEENS_30DynamicPersistentTileSchedulerILi256ELi128ELb0ELb1ELb1EEEE13SharedStorageENS1_6TensorINS1_11ArrayEngineIfLm128EEENS1_6LayoutINS2_IJNS2_IJNS3_ILi2EEEST_NS3_ILi32EEEEEES4_S4_EEENS2_IJNS2_IJS4_ST_NS3_ILi4EEEEEENS3_ILi0EEESZ_EEEEEEENS_7SoftmaxILi2ELi0EEEEEbRKNSE_6ParamsENSA_25PipelineTmaAsyncNoClusterILi2ENSA_16PipelineTmaAsyncILi2EEEEES1B_RNSA_13PipelineStateILj2EEERT0_RT1_iRiRKNS_16SeqlenInfoQKNewKILb0ELb0EEENS2_IJiiiiEEERT_ENKUliT_T0_T1_E_clIZSF_ISO_S12_S14_EbS17_S1B_S1B_S1E_S1G_S1I_iS1J_S1N_S1O_S1Q_EUlRS1R_iE1_NS3_ILb0EEENS3_ILb1EEEEEDaiS1R_S1S_S1T_,(.L_x_15312 - $_ZN7cutlass13device_kernelIN5flash11enable_sm90INS1_16FlashAttnFwdSm90INS1_25CollectiveMainloopFwdSm90ILi2EN4cute5tupleIJNS5_1CILi1EEES8_S8_EEENS6_IJNS7_ILi128EEENS7_ILi96EEENS7_ILi64EEEEEELi256ENS_6half_tEfNS_4arch4Sm90ELb0ELb1ELb1ELb0ELb0ELb0ELb1ELb1ELb0ELb1ELb0ELb0EEENS1_21CollectiveEpilogueFwdINS6_IJSA_NS7_ILi256EEESB_EEES9_SE_SG_Li256ELb0ELb1ELb0ELb0EEENS1_30DynamicPersistentTileSchedulerILi256ELi128ELb0ELb1ELb1EEEEEEEEEvNT_6ParamsE$_ZZN5flash25CollectiveMainloopFwdSm90ILi2EN4cute5tupleIJNS1_1CILi1EEES4_S4_EEENS2_IJNS3_ILi128EEENS3_ILi96EEENS3_ILi64EEEEEELi256EN7cutlass6half_tEfNSA_4arch4Sm90ELb0ELb1ELb1ELb0ELb0ELb0ELb1ELb1ELb0ELb1ELb0ELb0EE3mmaINS_16FlashAttnFwdSm90ISE_NS_21CollectiveEpilogueFwdINS2_IJS6_NS3_ILi256EEES7_EEES5_SB_SD_Li256ELb0ELb1ELb0ELb0EEENS_30DynamicPersistentTileSchedulerILi256ELi128ELb0ELb1ELb1EEEE13SharedStorageENS1_6TensorINS1_11ArrayEngineIfLm128EEENS1_6LayoutINS2_IJNS2_IJNS3_ILi2EEEST_NS3_ILi32EEEEEES4_S4_EEENS2_IJNS2_IJS4_ST_NS3_ILi4EEEEEENS3_ILi0EEESZ_EEEEEEENS_7SoftmaxILi2ELi0EEEEEbRKNSE_6ParamsENSA_25PipelineTmaAsyncNoClusterILi2ENSA_16PipelineTmaAsyncILi2EEEEES1B_RNSA_13PipelineStateILj2EEERT0_RT1_iRiRKNS_16SeqlenInfoQKNewKILb0ELb0EEENS2_IJiiiiEEERT_ENKUliT_T0_T1_E_clIZSF_ISO_S12_S14_EbS17_S1B_S1B_S1E_S1G_S1I_iS1J_S1N_S1O_S1Q_EUlRS1R_iE1_NS3_ILb0EEENS3_ILb1EEEEEDaiS1R_S1S_S1T_)
$_ZN7cutlass13device_kernelIN5flash11enable_sm90INS1_16FlashAttnFwdSm90INS1_25CollectiveMainloopFwdSm90ILi2EN4cute5tupleIJNS5_1CILi1EEES8_S8_EEENS6_IJNS7_ILi128EEENS7_ILi96EEENS7_ILi64EEEEEELi256ENS_6half_tEfNS_4arch4Sm90ELb0ELb1ELb1ELb0ELb0ELb0ELb1ELb1ELb0ELb1ELb0ELb0EEENS1_21CollectiveEpilogueFwdINS6_IJSA_NS7_ILi256EEESB_EEES9_SE_SG_Li256ELb0ELb1ELb0ELb0EEENS1_30DynamicPersistentTileSchedulerILi256ELi128ELb0ELb1ELb1EEEEEEEEEvNT_6ParamsE$_ZZN5flash25CollectiveMainloopFwdSm90ILi2EN4cute5tupleIJNS1_1CILi1EEES4_S4_EEENS2_IJNS3_ILi128EEENS3_ILi96EEENS3_ILi64EEEEEELi256EN7cutlass6half_tEfNSA_4arch4Sm90ELb0ELb1ELb1ELb0ELb0ELb0ELb1ELb1ELb0ELb1ELb0ELb0EE3mmaINS_16FlashAttnFwdSm90ISE_NS_21CollectiveEpilogueFwdINS2_IJS6_NS3_ILi256EEES7_EEES5_SB_SD_Li256ELb0ELb1ELb0ELb0EEENS_30DynamicPersistentTileSchedulerILi256ELi128ELb0ELb1ELb1EEEE13SharedStorageENS1_6TensorINS1_11ArrayEngineIfLm128EEENS1_6LayoutINS2_IJNS2_IJNS3_ILi2EEEST_NS3_ILi32EEEEEES4_S4_EEENS2_IJNS2_IJS4_ST_NS3_ILi4EEEEEENS3_ILi0EEESZ_EEEEEEENS_7SoftmaxILi2ELi0EEEEEbRKNSE_6ParamsENSA_25PipelineTmaAsyncNoClusterILi2ENSA_16PipelineTmaAsyncILi2EEEEES1B_RNSA_13PipelineStateILj2EEERT0_RT1_iRiRKNS_16SeqlenInfoQKNewKILb0ELb0EEENS2_IJiiiiEEERT_ENKUliT_T0_T1_E_clIZSF_ISO_S12_S14_EbS17_S1B_S1B_S1E_S1G_S1I_iS1J_S1N_S1O_S1Q_EUlRS1R_iE1_NS3_ILb0EEENS3_ILb1EEEEEDaiS1R_S1S_S1T_:
        /* <DEDUP_REMOVED lines=9> */
[----:B------:R-:W-:Y:S01]  /*2a3a0*/  R2UR UR5, R5 ;  /* 0x00000000050572ca */ /* 0x000fe200000e0000 */
[----:B--2---:R-:W-:-:S12]  /*2a3b0*/  VIADD R11, R6, 0x1 ;  /* 0x00000001060b7836 */ /* 0x004fd80000000000 */
[----:B------:R-:W2:Y:S01]  /*2a3c0*/  LD.E R6, desc[UR4][R2.64+0x8] ;  /* 0x0000080402067980 */ /* 0x000ea2000c101900 */
[----:B------:R-:W-:-:S13]  /*2a3d0*/  ISETP.NE.AND P1, PT, R11, 0x2, PT ;  /* 0x000000020b00780c */ /* 0x000fda0003f25270 */
[----:B------:R-:W-:Y:S02]  /*2a3e0*/  @!P1 R2UR UR6, R4 ;  /* 0x00000000040692ca */ /* 0x000fe400000e0000 */
[----:B------:R-:W-:-:S13]  /*2a3f0*/  @!P1 R2UR UR7, R5 ;  /* 0x00000000050792ca */ /* 0x000fda00000e0000 */
[----:B------:R-:W3:Y:S01]  /*2a400*/  @!P1 LD.E R7, desc[UR6][R2.64+0x4] ;  /* 0x0000040602079980 */ /* 0x000ee2000c101900 */
        /* <DEDUP_REMOVED lines=8> */
[----:B------:R0:W-:Y:S08]  /*2a490*/  ST.E desc[UR4][R2.64], R11 ;  /* 0x0000000b02007985 */ /* 0x0001f0000c101904 */
[----:B------:R1:W-:Y:S01]  /*2a4a0*/  @!P1 ST.E desc[UR8][R2.64], RZ ;  /* 0x000000ff02009985 */ /* 0x0003e2000c101908 */
[----:B--2---:R-:W-:-:S05]  /*2a4b0*/  VIADD R13, R6, 0x1 ;  /* 0x00000001060d7836 */ /* 0x004fca0000000000 */
[----:B------:R1:W-:Y:S01]  /*2a4c0*/  ST.E desc[UR6][R2.64+0x8], R13 ;  /* 0x0000080d02007985 */ /* 0x0003e2000c101906 */
[----:B---3--:R-:W-:-:S05]  /*2a4d0*/  @!P1 LOP3.LUT R15, R7, 0x1, RZ, 0x3c, !PT ;  /* 0x00000001070f9812 */ /* 0x008fca00078e3cff */
        /* <DEDUP_REMOVED lines=12> */
[----:B0-----:R1:W5:Y:S01]  /*2a5a0*/  LD.E R11, desc[UR6][R6.64+0x4] ;  /* 0x00000406060b7980 */ /* 0x001362000c101900 */
[----:B--2---:R-:W-:-:S04]  /*2a5b0*/  LOP3.LUT R14, R14, 0x1, RZ, 0xfc, !PT ;  /* 0x000000010e0e7812 */ /* 0x004fc800078efcff */
[----:B------:R-:W-:-:S13]  /*2a5c0*/  ISETP.NE.AND P1, PT, R14, 0x3, PT ;  /* 0x000000030e00780c */ /* 0x000fda0003f25270 */
[----:B-1----:R-:W-:Y:S05]  /*2a5d0*/  @!P1 BRA `(.L_x_11556) ;  /* 0x0000000000049947 */ /* 0x002fea0003800000 */
[----:B------:R-:W-:Y:S01]  /*2a5e0*/  BPT.TRAP 0x1 ;  /* 0x000000040000795c */ /* 0x000fe20000300000 */
.L_x_11556:
[----:B------:R-:W-:Y:S05]  /*2a5f0*/  BSYNC B3 ;  /* 0x0000000000037941 */ /* 0x000fea0003800000 */
.L_x_11555:
        /* <DEDUP_REMOVED lines=17> */
.L_x_11558:
[----:B------:R-:W-:Y:S05]  /*2a710*/  BSYNC B3 ;  /* 0x0000000000037941 */ /* 0x000fea0003800000 */
.L_x_11557:
        /* <DEDUP_REMOVED lines=10> */
.L_x_11560:
[----:B------:R-:W-:Y:S05]  /*2a7c0*/  BSYNC B3 ;  /* 0x0000000000037941 */ /* 0x000fea0003800000 */
.L_x_11559:
[----:B------:R-:W2:Y:S04]  /*2a7d0*/  LDL.64 R8, [R0] ;  /* 0x0000000000087983 */ /* 0x000ea80000100a00 */
[----:B------:R-:W3:Y:S01]  /*2a7e0*/  LDL.64 R6, [R0+0x28] ;  /* 0x0000280000067983 */ /* 0x000ee20000100a00 */
[C---:B------:R-:W-:Y:S02]  /*2a7f0*/  R2UR UR6, R4.reuse ;  /* 0x00000000040672ca */ /* 0x040fe400000e0000 */
[C---:B------:R-:W-:Y:S01]  /*2a800*/  R2UR UR7, R5.reuse ;  /* 0x00000000050772ca */ /* 0x040fe200000e0000 */
[----:B0----5:R-:W4:Y:S01]  /*2a810*/  LDL.64 R2, [R0+0x20] ;  /* 0x0000200000027983 */ /* 0x021f220000100a00 */
        /* <DEDUP_REMOVED lines=24> */
[----:B------:R-:W-:Y:S03]  /*2a9a0*/  HGMMA.64x96x16.F32 R24, gdesc[UR4], RZ, !UPT, gsb0 ;  /* 0x01600000041879f0 */ /* 0x000fe6000c0008ff */
        /* <DEDUP_REMOVED lines=14> */
[----:B------:R-:W-:Y:S03]  /*2aa90*/  HGMMA.64x96x16.F32 R24, gdesc[UR4], R24, gsb0 ;  /* 0x01600000041879f0 */ /* 0x000fe60008000818 */
        /* <DEDUP_REMOVED lines=47> */
.L_x_11563:
[----:B------:R-:W-:Y:S05]  /*2ad90*/  BSYNC B3 ;  /* 0x0000000000037941 */ /* 0x000fea0003800000 */
.L_x_11562:
        /* <DEDUP_REMOVED lines=17> */
.L_x_11565:
[----:B------:R-:W-:Y:S05]  /*2aeb0*/  BSYNC B3 ;  /* 0x0000000000037941 */ /* 0x000fea0003800000 */
.L_x_11564:
        /* <DEDUP_REMOVED lines=10> */
.L_x_11567:
[----:B------:R-:W-:Y:S05]  /*2af60*/  BSYNC B3 ;  /* 0x0000000000037941 */ /* 0x000fea0003800000 */
.L_x_11566:
[----:B------:R-:W2:Y:S04]  /*2af70*/  LDL.64 R14, [R0] ;  /* 0x00000000000e7983 */ /* 0x000ea80000100a00 */
[----:B------:R-:W3:Y:S04]  /*2af80*/  LDL.64 R12, [R0+0x58] ;  /* 0x00005800000c7983 */ /* 0x000ee80000100a00 */
[----:B------:R-:W4:Y:S04]  /*2af90*/  LDL.64 R2, [R0+0x48] ;  /* 0x0000480000027983 */ /* 0x000f280000100a00 */
[----:B0----5:R-:W4:Y:S01]  /*2afa0*/  LDL.64 R8, [R0+0x50] ;  /* 0x0000500000087983 */ /* 0x021f220000100a00 */
[----:B------:R-:W-:-:S02]  /*2afb0*/  R2UR UR6, R4 ;  /* 0x00000000040672ca */ /* 0x000fc400000e0000 */
[C---:B------:R-:W-:Y:S01]  /*2afc0*/  R2UR UR7, R5.reuse ;  /* 0x00000000050772ca */ /* 0x040fe200000e0000 */
[----:B------:R-:W4:Y:S01]  /*2afd0*/  LDL R21, [R1+0x470] ;  /* 0x0004700001157983 */ /* 0x000f220000100800 */
[C---:B------:R-:W-:Y:S02]  /*2afe0*/  R2UR UR4, R4.reuse ;  /* 0x00000000040472ca */ /* 0x040fe400000e0000 */
[----:B------:R-:W-:Y:S01]  /*2aff0*/  R2UR UR5, R5 ;  /* 0x00000000050572ca */ /* 0x000fe200000e0000 */
[----:B------:R-:W4:Y:S04]  /*2b000*/  LDL R20, [R1+0x474] ;  /* 0x0004740001147983 */ /* 0x000f280000100800 */
[----:B------:R-:W4:Y:S04]  /*2b010*/  LDL.LU R72, [R1+0x47c] ;  /* 0x00047c0001487983 */ /* 0x000f280000300800 */
[----:B--2---:R-:W2:Y:S04]  /*2b020*/  LD.E R15, desc[UR6][R14.64] ;  /* 0x000000060e0f7980 */ /* 0x004ea8000c101900 */
[----:B---3--:R-:W2:Y:S01]  /*2b030*/  LD.E.64 R6, desc[UR4][R12.64] ;  /* 0x000000040c067980 */ /* 0x008ea2000c101b00 */
[----:B------:R-:W-:Y:S05]  /*2b040*/  WARPSYNC.ALL ;  /* 0x0000000000007948 */ /* 0x000fea0003800000 */
[----:B------:R-:W-:-:S02]  /*2b050*/  R2UR UR6, R4 ;  /* 0x00000000040672ca */ /* 0x000fc400000e0000 */
[C---:B------:R-:W-:Y:S02]  /*2b060*/  R2UR UR7, R5.reuse ;  /* 0x00000000050772ca */ /* 0x040fe400000e0000 */
[----:B------:R-:W-:Y:S02]  /*2b070*/  R2UR UR4, R4 ;  /* 0x00000000040472ca */ /* 0x000fe400000e0000 */
[----:B------:R-:W-:-:S09]  /*2b080*/  R2UR UR5, R5 ;  /* 0x00000000050572ca */ /* 0x000fd200000e0000 */
[----:B----4-:R-:W3:Y:S04]  /*2b090*/  LD.E R11, desc[UR6][R2.64] ;  /* 0x00000006020b7980 */ /* 0x010ee8000c101900 */
[----:B------:R-:W4:Y:S01]  /*2b0a0*/  LD.E.64 R18, desc[UR4][R8.64] ;  /* 0x0000000408127980 */ /* 0x000f22000c101b00 */
        /* <DEDUP_REMOVED lines=12> */
[----:B------:R-:W-:Y:S03]  /*2b170*/  HGMMA.64x96x16.F32 R24, gdesc[UR4], R24, UP0, gsb0 ;  /* 0x01600000041879f0 */ /* 0x000fe6000b800818 */
[----:B------:R-:W-:Y:S02]  /*2b180*/  WARPGROUP.DEPBAR.LE gsb0, 0x0 ;  /* 0x00008000000079c5 */ /* 0x000fe40000010000 */
[----:B------:R-:W-:Y:S04]  /*2b190*/  ST.E desc[UR8][R2.64], R195 ;  /* 0x000000c302007985 */ /* 0x000fe8000c101908 */
[----:B------:R-:W2:Y:S01]  /*2b1a0*/  LD.E.64 R12, desc[UR10][R8.64] ;  /* 0x0000000a080c7980 */ /* 0x000ea2000c101b00 */
[----:B------:R-:W-:-:S02]  /*2b1b0*/  VIADD R14, R6, 0x2 ;  /* 0x00000002060e7836 */ /* 0x000fc40000000000 */
[----:B------:R-:W-:-:S03]  /*2b1c0*/  IMAD.MOV.U32 R15, RZ, RZ, R7 ;  /* 0x000000ffff0f7224 */ /* 0x000fc600078e0007 */
[----:B------:R-:W-:Y:S02]  /*2b1d0*/  R2UR UR6, R14 ;  /* 0x000000000e0672ca */ /* 0x000fe400000e0000 */
[----:B------:R-:W-:Y:S01]  /*2b1e0*/  R2UR UR7, R15 ;  /* 0x000000000f0772ca */ /* 0x000fe200000e0000 */
[----:B------:R-:W-:Y:S01]  /*2b1f0*/  WARPGROUP.ARRIVE ;  /* 0x00000000000079c5 */ /* 0x000fe20000000000 */
[C---:B------:R-:W-:Y:S02]  /*2b200*/  R2UR UR8, R4.reuse ;  /* 0x00000000040872ca */ /* 0x040fe400000e0000 */
        /* <DEDUP_REMOVED lines=222> */
[----:B------:R-:W-:-:S06]  /*2bff0*/  WARPGROUP.ARRIVE ;  /* 0x00000000000079c5 */ /* 0x000fcc0000000000 */
[----:B------:R-:W0:Y:S01]  /*2c000*/  S2R R203, SR_TID.X ;  /* 0x0000000000cb7919 */ /* 0x000e220000002100 */
[----:B------:R-:W-:Y:S02]  /*2c010*/  R2UR UR8, R4 ;  /* 0x00000000040872ca */ /* 0x000fe400000e0000 */
[----:B------:R-:W-:Y:S02]  /*2c020*/  R2UR UR9, R5 ;  /* 0x00000000050972ca */ /* 0x000fe400000e0000 */
[----:B0-----:R-:W-:Y:S01]  /*2c030*/  LOP3.LUT P2, RZ, R203, 0x7f, RZ, 0xc0, !PT ;  /* 0x0000007fcbff7812 */ /* 0x001fe2000784c0ff */
[----:B--2---:R-:W-:Y:S02]  /*2c040*/  VIADD R6, R8, 0xc06 ;  /* 0x00000c0608067836 */ /* 0x004fe40000000000 */
[----:B------:R-:W-:-:S03]  /*2c050*/  IMAD.MOV.U32 R7, RZ, RZ, R9 ;  /* 0x000000ffff077224 */ /* 0x000fc600078e0009 */
[----:B------:R-:W-:Y:S02]  /*2c060*/  R2UR UR4, R6 ;  /* 0x00000000060472ca */ /* 0x000fe400000e0000 */
[----:B------:R-:W-:-:S13]  /*2c070*/  R2UR UR5, R7 ;  /* 0x00000000070572ca */ /* 0x000fda00000e0000 */
[----:B------:R-:W-:Y:S03]  /*2c080*/  HGMMA.64x96x16.F32 R24, gdesc[UR4], R24, gsb0 ;  /* 0x01600000041879f0 */ /* 0x000fe60008000818 */
[----:B------:R-:W-:Y:S02]  /*2c090*/  WARPGROUP.DEPBAR.LE gsb0, 0x0 ;  /* 0x00008000000079c5 */ /* 0x000fe40000010000 */
[----:B------:R0:W-:Y:S04]  /*2c0a0*/  ST.E desc[UR8][R2.64], R195 ;  /* 0x000000c302007985 */ /* 0x0001e8000c101908 */
[----:B------:R-:W2:Y:S04]  /*2c0b0*/  @!P2 LDL.64 R6, [R0+0x18] ;  /* 0x000018000006a983 */ /* 0x000ea80000100a00 */
[----:B------:R-:W3:Y:S01]  /*2c0c0*/  @!P2 LDL.64 R8, [R0] ;  /* 0x000000000008a983 */ /* 0x000ee20000100a00 */
[----:B------:R-:W-:-:S02]  /*2c0d0*/  @!P2 R2UR UR4, R4 ;  /* 0x000000000404a2ca */ /* 0x000fc400000e0000 */
[C---:B------:R-:W-:Y:S02]  /*2c0e0*/  @!P2 R2UR UR5, R5.reuse ;  /* 0x000000000505a2ca */ /* 0x040fe400000e0000 */
[----:B------:R-:W-:Y:S02]  /*2c0f0*/  SHF.R.U32.HI R11, RZ, 0x7, R203 ;  /* 0x00000007ff0b7819 */ /* 0x000fe400000116cb */
[----:B------:R-:W-:Y:S02]  /*2c100*/  @!P2 R2UR UR6, R4 ;  /* 0x000000000406a2ca */ /* 0x000fe400000e0000 */
[----:B------:R-:W-:Y:S02]  /*2c110*/  @!P2 R2UR UR7, R5 ;  /* 0x000000000507a2ca */ /* 0x000fe400000e0000 */
[----:B------:R-:W-:-:S05]  /*2c120*/  IADD3 R11, -R11, 0xb, RZ ;  /* 0x0000000b0b0b7810 */ /* 0x000fca0007ffe1ff */
[----:B------:R1:W-:Y:S06]  /*2c130*/  BAR.ARV R11, 0x100 ;  /* 0x0004000b0000751d */ /* 0x0003ec0000002000 */
[----:B--2---:R-:W2:Y:S04]  /*2c140*/  @!P2 LD.E.64 R6, desc[UR4][R6.64+0x30] ;  /* 0x000030040606a980 */ /* 0x004ea8000c101b00 */
[----:B---3--:R-:W0:Y:S01]  /*2c150*/  @!P2 LD.E R8, desc[UR6][R8.64] ;  /* 0x000000060808a980 */ /* 0x008e22000c101900 */
[----:B--2---:R-:W-:-:S05]  /*2c160*/  @!P2 MOV R13, R6 ;  /* 0x00000006000da202 */ /* 0x004fca0000000f00 */
[----:B0-----:R-:W-:-:S05]  /*2c170*/  @!P2 IMAD R2, R8, 0x8, R13 ;  /* 0x000000080802a824 */ /* 0x001fca00078e020d */
[----:B------:R-:W-:-:S04]  /*2c180*/  @!P2 PRMT R2, RZ, 0x654, R2 ;  /* 0x00000654ff02a816 */ /* 0x000fc80000000002 */
[----:B------:R0:W-:Y:S02]  /*2c190*/  @!P2 SYNCS.ARRIVE.TRANS64.RED.A1T0 RZ, [R2+URZ], RZ ;  /* 0x000000ff02ffa9a7 */ /* 0x0001e4000810043f */
[----:B0-----:R-:W2:Y:S01]  /*2c1a0*/  LDL.64 R2, [R0+0x68] ;  /* 0x0000680000027983 */ /* 0x001ea20000100a00 */
[----:B------:R-:W-:Y:S02]  /*2c1b0*/  R2UR UR4, R4 ;  /* 0x00000000040472ca */ /* 0x000fe400000e0000 */
[----:B------:R-:W-:-:S13]  /*2c1c0*/  R2UR UR5, R5 ;  /* 0x00000000050572ca */ /* 0x000fda00000e0000 */
[----:B--2---:R-:W2:Y:S01]  /*2c1d0*/  LD.E.64 R2, desc[UR4][R2.64] ;  /* 0x0000000402027980 */ /* 0x004ea2000c101b00 */
[----:B------:R-:W-:Y:S02]  /*2c1e0*/  R2UR UR4, R4 ;  /* 0x00000000040472ca */ /* 0x000fe400000e0000 */
[----:B------:R-:W-:-:S13]  /*2c1f0*/  R2UR UR5, R5 ;  /* 0x00000000050572ca */ /* 0x000fda00000e0000 */
[----:B-1----:R-:W3:Y:S01]  /*2c200*/  LD.E R11, desc[UR4][R22.64+0x24] ;  /* 0x00002404160b7980 */ /* 0x002ee2000c101900 */
[C---:B------:R-:W-:Y:S02]  /*2c210*/  R2UR UR4, R4.reuse ;  /* 0x00000000040472ca */ /* 0x040fe400000e0000 */
[C---:B------:R-:W-:Y:S02]  /*2c220*/  R2UR UR5, R5.reuse ;  /* 0x00000000050572ca */ /* 0x040fe400000e0000 */
[C---:B------:R-:W-:Y:S02]  /*2c230*/  R2UR UR14, R4.reuse ;  /* 0x00000000040e72ca */ /* 0x040fe400000e0000 */
[C---:B------:R-:W-:Y:S02]  /*2c240*/  R2UR UR15, R5.reuse ;  /* 0x00000000050f72ca */ /* 0x040fe400000e0000 */
[----:B------:R-:W-:Y:S02]  /*2c250*/  R2UR UR10, R4 ;  /* 0x00000000040a72ca */ /* 0x000fe400000e0000 */
[----:B------:R-:W-:-:S02]  /*2c260*/  R2UR UR11, R5 ;  /* 0x00000000050b72ca */ /* 0x000fc400000e0000 */
[----:B------:R-:W-:Y:S02]  /*2c270*/  R2UR UR8, R4 ;  /* 0x00000000040872ca */ /* 0x000fe400000e0000 */
[----:B------:R-:W-:Y:S02]  /*2c280*/  R2UR UR9, R5 ;  /* 0x00000000050972ca */ /* 0x000fe400000e0000 */
[----:B------:R-:W-:-:S03]  /*2c290*/  LOP3.LUT R72, R72, 0xfff7ffff, RZ, 0xc0, !PT ;  /* 0xfff7ffff48487812 */ /* 0x000fc600078ec0ff */
[----:B------:R-:W4:Y:S01]  /*2c2a0*/  LD.E R7, desc[UR14][R22.64+0x18] ;  /* 0x0000180e16077980 */ /* 0x000f22000c101900 */
[----:B------:R-:W-:Y:S02]  /*2c2b0*/  R2UR UR12, R4 ;  /* 0x00000000040c72ca */ /* 0x000fe400000e0000 */
[----:B------:R-:W-:Y:S01]  /*2c2c0*/  R2UR UR13, R5 ;  /* 0x00000000050d72ca */ /* 0x000fe200000e0000 */
[----:B------:R-:W4:Y:S01]  /*2c2d0*/  LD.E R74, desc[UR10][R22.64+0xc] ;  /* 0x00000c0a164a7980 */ /* 0x000f22000c101900 */
[----:B------:R-:W-:-:S05]  /*2c2e0*/  @P2 LOP3.LUT R72, R72, 0x80000, RZ, 0xfc, !PT ;  /* 0x0008000048482812 */ /* 0x000fca00078efcff */
[----:B------:R0:W-:Y:S06]  /*2c2f0*/  STL [R1+0x47c], R72 ;  /* 0x00047c4801007387 */ /* 0x0001ec0000100800 */
[----:B------:R-:W4:Y:S04]  /*2c300*/  LD.E R73, desc[UR12][R22.64+0x14] ;  /* 0x0000140c16497980 */ /* 0x000f28000c101900 */
[----:B0-----:R-:W4:Y:S04]  /*2c310*/  LD.E R72, desc[UR8][R22.64+0x10] ;  /* 0x0000100816487980 */ /* 0x001f28000c101900 */
[----:B--2---:R0:W2:Y:S01]  /*2c320*/  LD.E R75, desc[UR4][R2.64] ;  /* 0x00000004024b7980 */ /* 0x0040a2000c101900 */
[----:B------:R-:W-:-:S02]  /*2c330*/  R2UR UR4, R4 ;  /* 0x00000000040472ca */ /* 0x000fc400000e0000 */
[----:B------:R-:W-:-:S13]  /*2c340*/  R2UR UR5, R5 ;  /* 0x00000000050572ca */ /* 0x000fda00000e0000 */
[----:B------:R-:W2:Y:S01]  /*2c350*/  LD.E R76, desc[UR4][R22.64] ;  /* 0x00000004164c7980 */ /* 0x000ea2000c101900 */
[----:B------:R-:W-:Y:S02]  /*2c360*/  R2UR UR4, R4 ;  /* 0x00000000040472ca */ /* 0x000fe400000e0000 */
[----:B------:R-:W-:Y:S02]  /*2c370*/  R2UR UR5, R5 ;  /* 0x00000000050572ca */ /* 0x000fe400000e0000 */
[----:B---3--:R-:W-:Y:S01]  /*2c380*/  ISETP.NE.AND P1, PT, R11, 0x1, PT ;  /* 0x000000010b00780c */ /* 0x008fe20003f25270 */
[----:B0-----:R-:W-:Y:S02]  /*2c390*/  IMAD.MOV.U32 R2, RZ, RZ, R20 ;  /* 0x000000ffff027224 */ /* 0x001fe400078e0014 */
[----:B------:R-:W-:-:S08]  /*2c3a0*/  IMAD.MOV.U32 R3, RZ, RZ, R21 ;  /* 0x000000ffff037224 */ /* 0x000fd000078e0015 */
[----:B------:R0:W3:Y:S02]  /*2c3b0*/  LD.E R78, desc[UR4][R2.64] ;  /* 0x00000004024e7980 */ /* 0x0000e4000c101900 */
[C---:B------:R-:W-:Y:S02]  /*2c3c0*/  @P1 R2UR UR4, R4.reuse ;  /* 0x00000000040412ca */ /* 0x040fe400000e0000 */
[C---:B------:R-:W-:Y:S02]  /*2c3d0*/  @P1 R2UR UR5, R5.reuse ;  /* 0x00000000050512ca */ /* 0x040fe400000e0000 */
[----:B------:R-:W-:Y:S02]  /*2c3e0*/  @P1 R2UR UR6, R4 ;  /* 0x00000000040612ca */ /* 0x000fe400000e0000 */
[----:B------:R-:W-:-:S09]  /*2c3f0*/  @P1 R2UR UR7, R5 ;  /* 0x00000000050712ca */ /* 0x000fd200000e0000 */
[----:B------:R-:W3:Y:S04]  /*2c400*/  @P1 LD.E R80, desc[UR4][R22.64+0x28] ;  /* 0x0000280416501980 */ /* 0x000ee8000c101900 */
[----:B------:R-:W3:Y:S01]  /*2c410*/  @P1 LD.E R77, desc[UR6][R22.64+0x2c] ;  /* 0x00002c06164d1980 */ /* 0x000ee2000c101900 */
[C---:B------:R-:W-:Y:S02]  /*2c420*/  R2UR UR4, R4.reuse ;  /* 0x00000000040472ca */ /* 0x040fe400000e0000 */
[C---:B------:R-:W-:Y:S02]  /*2c430*/  R2UR UR5, R5.reuse ;  /* 0x00000000050572ca */ /* 0x040fe400000e0000 */
[----:B------:R-:W-:Y:S02]  /*2c440*/  R2UR UR6, R4 ;  /* 0x00000000040672ca */ /* 0x000fe400000e0000 */
[----:B------:R-:W-:-:S09]  /*2c450*/  R2UR UR7, R5 ;  /* 0x00000000050772ca */ /* 0x000fd200000e0000 */
[----:B------:R-:W3:Y:S04]  /*2c460*/  LD.E R3, desc[UR4][R22.64+0x8] ;  /* 0x0000080416037980 */ /* 0x000ee8000c101900 */
[----:B------:R-:W3:Y:S01]  /*2c470*/  LD.E R6, desc[UR6][R22.64+0x4] ;  /* 0x0000040616067980 */ /* 0x000ee2000c101900 */
[----:B----4-:R-:W-:Y:S02]  /*2c480*/  ISETP.GE.AND P2, PT, R7, 0x1, PT ;  /* 0x000000010700780c */ /* 0x010fe40003f46270 */
[----:B------:R-:W-:Y:S01]  /*2c490*/  LOP3.LUT R74, RZ, R74, RZ, 0x33, !PT ;  /* 0x0000004aff4a7212 */ /* 0x000fe200078e33ff */
[----:B------:R-:W-:Y:S01]  /*2c4a0*/  BSSY B3, `(.L_x_11569) ;  /* 0x00000ad000037945 */ /* 0x000fe20003800000 */
[----:B------:R-:W-:Y:S02]  /*2c4b0*/  IMAD R73, R10, -0x60, R73 ;  /* 0xffffffa00a497824 */ /* 0x000fe400078e0249 */
[-C--:B--2---:R-:W-:Y:S01]  /*2c4c0*/  FMUL.FTZ R19, R48, R75.reuse ;  /* 0x0000004b30137220 */ /* 0x084fe20000410000 */
[-C--:B------:R-:W-:Y:S01]  /*2c4d0*/  FMUL.FTZ R21, R28, R75.reuse ;  /* 0x0000004b1c157220 */ /* 0x080fe20000410000 */
[-C--:B------:R-:W-:Y:S01]  /*2c4e0*/  FMUL.FTZ R9, R27, R75.reuse ;  /* 0x0000004b1b097220 */ /* 0x080fe20000410000 */
[-C--:B------:R-:W-:Y:S01]  /*2c4f0*/  FMUL.FTZ R28, R42, R75.reuse ;  /* 0x0000004b2a1c7220 */ /* 0x080fe20000410000 */
[-C--:B------:R-:W-:Y:S01]  /*2c500*/  FMUL.FTZ R27, R49, R75.reuse ;  /* 0x0000004b311b7220 */ /* 0x080fe20000410000 */
[----:B------:R1:W2:Y:S01]  /*2c510*/  MUFU.TANH R42, R19 ;  /* 0x00000013002a7308 */ /* 0x0002a20000002400 */
[-C--:B------:R-:W-:Y:S01]  /*2c520*/  FMUL.FTZ R8, R24, R75.reuse ;  /* 0x0000004b18087220 */ /* 0x080fe20000410000 */
[-C--:B------:R-:W-:Y:S01]  /*2c530*/  FMUL.FTZ R24, R29, R75.reuse ;  /* 0x0000004b1d187220 */ /* 0x080fe20000410000 */
[-C--:B------:R-:W-:Y:S01]  /*2c540*/  FMUL.FTZ R44, R44, R75.reuse ;  /* 0x0000004b2c2c7220 */ /* 0x080fe20000410000 */
[-C--:B------:R-:W-:Y:S01]  /*2c550*/  FMUL.FTZ R12, R31, R75.reuse ;  /* 0x0000004b1f0c7220 */ /* 0x080fe20000410000 */
[-C--:B------:R-:W-:Y:S01]  /*2c560*/  FMUL.FTZ R29, R43, R75.reuse ;  /* 0x0000004b2b1d7220 */ /* 0x080fe20000410000 */
[-C--:B------:R-:W-:Y:S01]  /*2c570*/  FMUL.FTZ R31, R52, R75.reuse ;  /* 0x0000004b341f7220 */ /* 0x080fe20000410000 */
[-C--:B------:R-:W-:Y:S01]  /*2c580*/  FMUL.FTZ R15, R38, R75.reuse ;  /* 0x0000004b260f7220 */ /* 0x080fe20000410000 */
[----:B------:R4:W0:Y:S01]  /*2c590*/  MUFU.TANH R43, R27 ;  /* 0x0000001b002b7308 */ /* 0x0008220000002400 */
[----:B-1----:R-:W-:Y:S01]  /*2c5a0*/  SHF.R.S32.HI R19, RZ, 0x1f, R76 ;  /* 0x0000001fff137819 */ /* 0x002fe2000001144c */
[----:B------:R-:W-:-:S03]  /*2c5b0*/  FMUL.FTZ R38, R40, R75 ;  /* 0x0000004b28267220 */ /* 0x000fc60000410000 */
[----:B----4-:R-:W-:-:S03]  /*2c5c0*/  LEA.HI R27, R19, R76, RZ, 0x7 ;  /* 0x0000004c131b7211 */ /* 0x010fc600078f38ff */
[----:B------:R-:W1:Y:S01]  /*2c5d0*/  MUFU.TANH R40, R44 ;  /* 0x0000002c00287308 */ /* 0x000e620000002400 */
[-C--:B------:R-:W-:Y:S01]  /*2c5e0*/  FMUL.FTZ R20, R25, R75.reuse ;  /* 0x0000004b19147220 */ /* 0x080fe20000410000 */
[----:B------:R-:W-:-:S06]  /*2c5f0*/  FMUL.FTZ R25, R32, R75 ;  /* 0x0000004b20197220 */ /* 0x000fcc0000410000 */
[----:B------:R4:W1:Y:S01]  /*2c600*/  MUFU.TANH R44, R31 ;  /* 0x0000001f002c7308 */ /* 0x0008620000002400 */
[-C--:B------:R-:W-:Y:S01]  /*2c610*/  FMUL.FTZ R32, R53, R75.reuse ;  /* 0x0000004b35207220 */ /* 0x080fe20000410000 */
[-C--:B0-----:R-:W-:Y:S01]  /*2c620*/  FMUL.FTZ R2, R26, R75.reuse ;  /* 0x0000004b1a027220 */ /* 0x081fe20000410000 */
[----:B----4-:R-:W-:Y:S01]  /*2c630*/  LOP3.LUT R31, R27, 0xffffff80, RZ, 0xc0, !PT ;  /* 0xffffff801b1f7812 */ /* 0x010fe200078ec0ff */
[-C--:B------:R-:W-:Y:S01]  /*2c640*/  FMUL.FTZ R11, R30, R75.reuse ;  /* 0x0000004b1e0b7220 */ /* 0x080fe20000410000 */
[----:B------:R-:W-:-:S03]  /*2c650*/  FMUL.FTZ R26, R33, R75 ;  /* 0x0000004b211a7220 */ /* 0x000fc60000410000 */
[----:B------:R-:W-:Y:S02]  /*2c660*/  IMAD.IADD R31, R76, 0x1, -R31 ;  /* 0x000000014c1f7824 */ /* 0x000fe400078e0a1f */
[-C--:B------:R-:W-:Y:S01]  /*2c670*/  FMUL.FTZ R30, R46, R75.reuse ;  /* 0x0000004b2e1e7220 */ /* 0x080fe20000410000 */
[----:B------:R-:W-:Y:S01]  /*2c680*/  LEA.HI R33, R19, R76, RZ, 0x2 ;  /* 0x0000004c13217211 */ /* 0x000fe200078f10ff */
[----:B------:R0:W4:Y:S01]  /*2c690*/  MUFU.TANH R46, R32 ;  /* 0x00000020002e7308 */ /* 0x0001220000002400 */
[-C--:B------:R-:W-:Y:S02]  /*2c6a0*/  FMUL.FTZ R14, R35, R75.reuse ;  /* 0x0000004b230e7220 */ /* 0x080fe40000410000 */
[----:B------:R-:W-:Y:S02]  /*2c6b0*/  LOP3.LUT R35, R33, 0xfffffffc, RZ, 0xc0, !PT ;  /* 0xfffffffc21237812 */ /* 0x000fe400078ec0ff */
[----:B0-----:R-:W-:Y:S01]  /*2c6c0*/  SHF.R.S32.HI R32, RZ, 0x1f, R31 ;  /* 0x0000001fff207819 */ /* 0x001fe2000001141f */
[----:B------:R-:W-:-:S03]  /*2c6d0*/  FMUL.FTZ R18, R39, R75 ;  /* 0x0000004b27127220 */ /* 0x000fc60000410000 */
[----:B------:R-:W-:Y:S01]  /*2c6e0*/  LEA.HI R33, R32, R31, RZ, 0x2 ;  /* 0x0000001f20217211 */ /* 0x000fe200078f10ff */
[-C--:B------:R-:W-:Y:S01]  /*2c6f0*/  FMUL.FTZ R13, R34, R75.reuse ;  /* 0x0000004b220d7220 */ /* 0x080fe20000410000 */
[----:B------:R-:W-:Y:S01]  /*2c700*/  FMUL.FTZ R39, R41, R75 ;  /* 0x0000004b29277220 */ /* 0x000fe20000410000 */
[----:B------:R-:W-:Y:S01]  /*2c710*/  IMAD.IADD R76, R76, 0x1, -R35 ;  /* 0x000000014c4c7824 */ /* 0x000fe200078e0a23 */
[--C-:B------:R-:W-:Y:S02]  /*2c720*/  SHF.R.S32.HI R34, RZ, 0x2, R33.reuse ;  /* 0x00000002ff227819 */ /* 0x100fe40000011421 */
[----:B------:R-:W-:Y:S02]  /*2c730*/  SHF.R.S32.HI R41, RZ, 0x1f, R33 ;  /* 0x0000001fff297819 */ /* 0x000fe40000011421 */
[----:B------:R-:W-:Y:S02]  /*2c740*/  LEA.HI R35, R32, R31, RZ, 0x5 ;  /* 0x0000001f20237211 */ /* 0x000fe400078f28ff */
[----:B------:R-:W-:-:S02]  /*2c750*/  SHF.R.S32.HI R32, RZ, 0x7, R27 ;  /* 0x00000007ff207819 */ /* 0x000fc4000001141b */
[----:B------:R-:W-:Y:S02]  /*2c760*/  LEA.HI R41, R41, R34, RZ, 0x3 ;  /* 0x0000002229297211 */ /* 0x000fe400078f18ff */
[----:B------:R-:W-:Y:S02]  /*2c770*/  SHF.R.S32.HI R35, RZ, 0x5, R35 ;  /* 0x00000005ff237819 */ /* 0x000fe40000011423 */
[----:B------:R-:W-:Y:S02]  /*2c780*/  LEA.HI R27, R27, R32, RZ, 0x1 ;  /* 0x000000201b1b7211 */ /* 0x000fe400078f08ff */
[----:B------:R-:W-:Y:S01]  /*2c790*/  LOP3.LUT R41, R41, 0xfffffff8, RZ, 0xc0, !PT ;  /* 0xfffffff829297812 */ /* 0x000fe200078ec0ff */
[----:B---3--:R-:W-:Y:S01]  /*2c7a0*/  IMAD R78, R78, 0x8, R35 ;  /* 0x000000084e4e7824 */ /* 0x008fe200078e0223 */
[----:B------:R-:W-:Y:S02]  /*2c7b0*/  LOP3.LUT R27, R27, 0x3fffffe, RZ, 0xc0, !PT ;  /* 0x03fffffe1b1b7812 */ /* 0x000fe400078ec0ff */
[----:B------:R-:W-:Y:S01]  /*2c7c0*/  LEA.HI R35, R76, R76, RZ, 0x1 ;  /* 0x0000004c4c237211 */ /* 0x000fe200078f08ff */
[----:B------:R-:W-:-:S02]  /*2c7d0*/  IMAD.IADD R41, R34, 0x1, -R41 ;  /* 0x0000000122297824 */ /* 0x000fc400078e0a29 */
[----:B------:R-:W-:Y:S01]  /*2c7e0*/  IMAD.IADD R27, R32, 0x1, -R27 ;  /* 0x00000001201b7824 */ /* 0x000fe200078e0a1b */
[----:B------:R-:W-:Y:S01]  /*2c7f0*/  LOP3.LUT R35, R35, 0x1ffffffe, RZ, 0xc0, !PT ;  /* 0x1ffffffe23237812 */ /* 0x000fe200078ec0ff */
[----:B------:R-:W-:Y:S02]  /*2c800*/  IMAD.U32 R32, R78, 0x10, R41 ;  /* 0x000000104e207824 */ /* 0x000fe400078e0029 */
[-C--:B------:R-:W-:Y:S02]  /*2c810*/  FMUL.FTZ R53, R55, R75.reuse ;  /* 0x0000004b37357220 */ /* 0x080fe40000410000 */
[----:B------:R-:W-:Y:S02]  /*2c820*/  IMAD.IADD R35, R76, 0x1, -R35 ;  /* 0x000000014c237824 */ /* 0x000fe400078e0a23 */
[----:B------:R-:W-:Y:S02]  /*2c830*/  IMAD R32, R27, 0x40, R32 ;  /* 0x000000401b207824 */ /* 0x000fe400078e0220 */
[----:B------:R-:W-:-:S02]  /*2c840*/  FMUL.FTZ R55, R59, R75 ;  /* 0x0000004b3b377220 */ /* 0x000fc40000410000 */
[----:B------:R-:W-:-:S04]  /*2c850*/  IMAD R59, R35, 0x8, R32 ;  /* 0x00000008233b7824 */ /* 0x000fc800078e0220 */
[----:B------:R-:W-:-:S05]  /*2c860*/  @P1 IMAD.HI.U32 R80, R59, R80, RZ ;  /* 0x000000503b501227 */ /* 0x000fca00078e00ff */
[----:B------:R-:W-:Y:S01]  /*2c870*/  @P1 SHF.R.U32.HI R59, RZ, R77, R80 ;  /* 0x0000004dff3b1219 */ /* 0x000fe20000011650 */
[-C--:B------:R-:W-:Y:S01]  /*2c880*/  FMUL.FTZ R56, R56, R75.reuse ;  /* 0x0000004b38387220 */ /* 0x080fe20000410000 */
[-C--:B------:R-:W-:Y:S01]  /*2c890*/  FMUL.FTZ R57, R57, R75.reuse ;  /* 0x0000004b39397220 */ /* 0x080fe20000410000 */
[----:B------:R-:W-:Y:S02]  /*2c8a0*/  LOP3.LUT R32, R33, 0x7ffffffc, RZ, 0xc0, !PT ;  /* 0x7ffffffc21207812 */ /* 0x000fe400078ec0ff */
[----:B------:R-:W0:Y:S01]  /*2c8b0*/  SHFL.IDX PT, R35, R59, RZ, 0x1c1f ;  /* 0x001c1fff3b237589 */ /* 0x000e2200000e0000 */
[----:B------:R-:W-:Y:S02]  /*2c8c0*/  IMAD.MOV.U32 R27, RZ, RZ, -0x60 ;  /* 0xffffffa0ff1b7424 */ /* 0x000fe400078e00ff */
[-C--:B------:R-:W-:Y:S01]  /*2c8d0*/  FMUL.FTZ R52, R54, R75.reuse ;  /* 0x0000004b36347220 */ /* 0x080fe20000410000 */
        /* <DEDUP_REMOVED lines=18> */
[----:B---3--:R-:W-:Y:S01]  /*2ca00*/  FMUL.FTZ R56, R70, R75 ;  /* 0x0000004b46387220 */ /* 0x008fe20000410000 */
[----:B------:R-:W-:-:S02]  /*2ca10*/  IMAD.IADD R32, R31, 0x1, -R32 ;  /* 0x000000011f207824 */ /* 0x000fc400078e0a20 */
[----:B--2---:R-:W-:Y:S01]  /*2ca20*/  FMUL.FTZ R57, R71, R75 ;  /* 0x0000004b47397220 */ /* 0x004fe20000410000 */
[----:B------:R-:W-:Y:S01]  /*2ca30*/  IMAD R27, R10, R27, 0x1 ;  /* 0x000000010a1b7424 */ /* 0x000fe200078e021b */
[----:B------:R-:W2:Y:S03]  /*2ca40*/  MUFU.TANH R8, R8 ;  /* 0x0000000800087308 */ /* 0x000ea60000002400 */
[----:B------:R-:W-:-:S05]  /*2ca50*/  IMAD R27, R32, -0x2, R27 ;  /* 0xfffffffe201b7824 */ /* 0x000fca00078e021b */
[----:B------:R-:W3:Y:S01]  /*2ca60*/  MUFU.TANH R20, R20 ;  /* 0x0000001400147308 */ /* 0x000ee20000002400 */
[----:B------:R-:W-:-:S07]  /*2ca70*/  IADD3 R31, -R6, R27, R3 ;  /* 0x0000001b061f7210 */ /* 0x000fce0007ffe103 */
[----:B------:R-:W0:Y:S01]  /*2ca80*/  MUFU.TANH R2, R2 ;  /* 0x0000000200027308 */ /* 0x000e220000002400 */
[----:B------:R-:W-:-:S07]  /*2ca90*/  FMUL.FTZ R60, R60, R75 ;  /* 0x0000004b3c3c7220 */ /* 0x000fce0000410000 */
        /* <DEDUP_REMOVED lines=37> */
[----:B------:R-:W-:-:S02]  /*2ccf0*/  IMAD.IADD R72, R31, 0x1, R72 ;  /* 0x000000011f487824 */ /* 0x000fc400078e0248 */
[----:B------:R-:W-:Y:S02]  /*2cd00*/  IMAD.IADD R74, R31, 0x1, R74 ;  /* 0x000000011f4a7824 */ /* 0x000fe400078e024a */
[----:B------:R-:W-:Y:S02]  /*2cd10*/  VIADD R66, R27, 0xffffffff ;  /* 0xffffffff1b427836 */ /* 0x000fe40000000000 */
[--C-:B0-----:R-:W-:Y:S01]  /*2cd20*/  IMAD.IADD R62, R74, 0x1, R35.reuse ;  /* 0x000000014a3e7824 */ /* 0x101fe200078e0223 */
[----:B------:R0:W1:Y:S02]  /*2cd30*/  MUFU.TANH R82, R60 ;  /* 0x0000003c00527308 */ /* 0x0000640000002400 */
[----:B0-----:R-:W-:Y:S01]  /*2cd40*/  IMAD.IADD R60, R72, 0x1, R35 ;  /* 0x00000001483c7824 */ /* 0x001fe200078e0223 */
        /* <DEDUP_REMOVED lines=17> */
.L_x_11574:
[----:B------:R-:W-:Y:S05]  /*2ce60*/  BSYNC B5 ;  /* 0x0000000000057941 */ /* 0x000fea0003800000 */
.L_x_11573:
[----:B------:R-:W-:Y:S01]  /*2ce70*/  LOP3.LUT R32, RZ, R32, RZ, 0x33, !PT ;  /* 0x00000020ff207212 */ /* 0x000fe200078e33ff */
[----:B------:R-:W-:Y:S06]  /*2ce80*/  BRA `(.L_x_11575) ;  /* 0x0000000000287947 */ /* 0x000fec0003800000 */
.L_x_11572:
        /* <DEDUP_REMOVED lines=10> */
.L_x_11575:
[----:B------:R-:W-:Y:S05]  /*2cf30*/  BSYNC B4 ;  /* 0x0000000000047941 */ /* 0x000fea0003800000 */
.L_x_11571:
[----:B------:R-:W-:-:S05]  /*2cf40*/  IMAD R27, R7, R32, R66 ;  /* 0x00000020071b7224 */ /* 0x000fca00078e0242 */
[----:B------:R-:W-:Y:S02]  /*2cf50*/  VIMNMX R62, R62, R27, !PT ;  /* 0x0000001b3e3e7248 */ /* 0x000fe40007fe0100 */
[----:B------:R-:W-:-:S07]  /*2cf60*/  VIADDMNMX R60, R27, R7, R60, PT ;  /* 0x000000071b3c7246 */ /* 0x000fce000380013c */
.L_x_11570:
[----:B------:R-:W-:Y:S05]  /*2cf70*/  BSYNC B3 ;  /* 0x0000000000037941 */ /* 0x000fea0003800000 */
.L_x_11569:
        /* <DEDUP_REMOVED lines=14> */
[----:B------:R-:W-:Y:S01]  /*2d060*/  FSEL R33, R24, -INF , !P3 ;  /* 0xff80000018217808 */ /* 0x000fe20005800000 */
[----:B0-----:R-:W-:Y:S01]  /*2d070*/  IMAD.IADD R63, R74, 0x1, R59 ;  /* 0x000000014a3f7824 */ /* 0x001fe200078e023b */
        /* <DEDUP_REMOVED lines=121> */
.L_x_11581:
[----:B------:R-:W-:Y:S05]  /*2d810*/  BSYNC B5 ;  /* 0x0000000000057941 */ /* 0x000fea0003800000 */
.L_x_11580:
[----:B------:R-:W-:Y:S01]  /*2d820*/  LOP3.LUT R6, RZ, R6, RZ, 0x33, !PT ;  /* 0x00000006ff067212 */ /* 0x000fe200078e33ff */
[----:B------:R-:W-:Y:S06]  /*2d830*/  BRA `(.L_x_11582) ;  /* 0x0000000000287947 */ /* 0x000fec0003800000 */
.L_x_11579:
        /* <DEDUP_REMOVED lines=10> */
.L_x_11582:
[----:B------:R-:W-:Y:S05]  /*2d8e0*/  BSYNC B4 ;  /* 0x0000000000047941 */ /* 0x000fea0003800000 */
.L_x_11578:
[----:B------:R-:W-:-:S05]  /*2d8f0*/  IMAD R6, R7, R6, R66 ;  /* 0x0000000607067224 */ /* 0x000fca00078e0242 */
[----:B------:R-:W-:Y:S02]  /*2d900*/  VIADDMNMX R62, R6, R7, R62, PT ;  /* 0x00000007063e7246 */ /* 0x000fe4000380013e */
[----:B------:R-:W-:-:S07]  /*2d910*/  VIMNMX R63, R63, R6, !PT ;  /* 0x000000063f3f7248 */ /* 0x000fce0007fe0100 */
.L_x_11577:
[----:B------:R-:W-:Y:S05]  /*2d920*/  BSYNC B3 ;  /* 0x0000000000037941 */ /* 0x000fea0003800000 */
.L_x_11576:
        /* <DEDUP_REMOVED lines=74> */
[----:B------:R-:W-:Y:S02]  /*2ddd0*/  ISETP.GT.AND P1, PT, R63, RZ, !P6 ;  /* 0x000000ff3f00720c */ /* 0x000fe40007724270 */
[----:B------:R-:W-:Y:S02]  /*2dde0*/  ISETP.NE.AND P6, PT, R65, RZ, PT ;  /* 0x000000ff4100720c */ /* 0x000fe40003fc5270 */
[----:B------:R-:W-:Y:S02]  /*2ddf0*/  ISETP.LT.OR P1, PT, R62, 0x1, P1 ;  /* 0x000000013e00780c */ /* 0x000fe40000f21670 */
[----:B------:R-:W-:Y:S02]  /*2de00*/  ISETP.NE.AND P2, PT, R82, RZ, PT ;  /* 0x000000ff5200720c */ /* 0x000fe40003f45270 */
[----:B------:R-:W-:Y:S02]  /*2de10*/  FSEL R54, R2, -INF , !P1 ;  /* 0xff80000002367808 */ /* 0x000fe40004800000 */
[----:B--2---:R-:W2:Y:S01]  /*2de20*/  LD.E.64 R2, desc[UR4][R6.64] ;  /* 0x0000000406027980 */ /* 0x004ea2000c101b00 */
[----:B------:R-:W-:-:S02]  /*2de30*/  ISETP.GT.AND P1, PT, R63, 0x49, !P2 ;  /* 0x000000493f00780c */ /* 0x000fc40005724270 */
[C---:B------:R-:W-:Y:S02]  /*2de40*/  ISETP.GT.AND P3, PT, R63.reuse, 0x50, !P3 ;  /* 0x000000503f00780c */ /* 0x040fe40005f64270 */
[C---:B------:R-:W-:Y:S02]  /*2de50*/  ISETP.GT.AND P4, PT, R63.reuse, 0x51, !P4 ;  /* 0x000000513f00780c */ /* 0x040fe40006784270 */
[C---:B------:R-:W-:Y:S02]  /*2de60*/  ISETP.GT.AND P5, PT, R63.reuse, 0x58, !P5 ;  /* 0x000000583f00780c */ /* 0x040fe40006fa4270 */
[----:B------:R-:W-:Y:S02]  /*2de70*/  ISETP.GT.AND P2, PT, R63, 0x59, !P6 ;  /* 0x000000593f00780c */ /* 0x000fe40007744270 */
[C---:B------:R-:W-:Y:S02]  /*2de80*/  ISETP.LT.OR P1, PT, R62.reuse, 0x4a, P1 ;  /* 0x0000004a3e00780c */ /* 0x040fe40000f21670 */
[----:B------:R-:W-:-:S02]  /*2de90*/  ISETP.LT.OR P3, PT, R62, 0x51, P3 ;  /* 0x000000513e00780c */ /* 0x000fc40001f61670 */
[----:B------:R-:W-:Y:S02]  /*2dea0*/  FSEL R19, R19, -INF , !P1 ;  /* 0xff80000013137808 */ /* 0x000fe40004800000 */
[----:B------:R-:W-:Y:S02]  /*2deb0*/  ISETP.LT.OR P4, PT, R62, 0x52, P4 ;  /* 0x000000523e00780c */ /* 0x000fe40002781670 */
[----:B------:R-:W-:Y:S02]  /*2dec0*/  FSEL R50, R50, -INF , !P3 ;  /* 0xff80000032327808 */ /* 0x000fe40005800000 */
[C---:B------:R-:W-:Y:S02]  /*2ded0*/  ISETP.LT.OR P5, PT, R62.reuse, 0x59, P5 ;  /* 0x000000593e00780c */ /* 0x040fe40002fa1670 */
[----:B------:R-:W-:Y:S02]  /*2dee0*/  ISETP.LT.OR P2, PT, R62, 0x5a, P2 ;  /* 0x0000005a3e00780c */ /* 0x000fe40001741670 */
[----:B------:R-:W-:-:S02]  /*2def0*/  FSEL R51, R51, -INF , !P4 ;  /* 0xff80000033337808 */ /* 0x000fc40006000000 */
[----:B------:R-:W-:Y:S02]  /*2df00*/  FSEL R56, R56, -INF , !P5 ;  /* 0xff80000038387808 */ /* 0x000fe40006800000 */
[----:B------:R-:W-:Y:S02]  /*2df10*/  R2UR UR6, R4 ;  /* 0x00000000040672ca */ /* 0x000fe400000e0000 */
        /* <DEDUP_REMOVED lines=51> */
[----:B------:R-:W-:-:S03]  /*2e250*/  FMNMX.FTZ R63, R57, R28, !PT ;  /* 0x0000001c393f7209 */ /* 0x000fc60007810000 */
[----:B------:R-:W0:Y:S04]  /*2e260*/  SHFL.BFLY PT, R9, R62, 0x2, 0x1f ;  /* 0x0c401f003e097f89 */ /* 0x000e2800000e0000 */
[----:B------:R1:W-:Y:S04]  /*2e270*/  ST.E.64 desc[UR4][R6.64], R62 ;  /* 0x0000003e06007985 */ /* 0x0003e8000c101b04 */
[----:B------:R-:W4:Y:S01]  /*2e280*/  LD.E R70, desc[UR6][R6.64+0x4] ;  /* 0x0000040606467980 */ /* 0x000f22000c101900 */
[----:B0-----:R-:W-:-:S03]  /*2e290*/  FMNMX.FTZ R9, R62, R9, !PT ;  /* 0x000000093e097209 */ /* 0x001fc60007810000 */
[----:B-1----:R-:W5:Y:S04]  /*2e2a0*/  LD.E R62, desc[UR4][R6.64+0x10] ;  /* 0x00001004063e7980 */ /* 0x002f68000c101900 */
        /* <DEDUP_REMOVED lines=10> */
[----:B---3--:R-:W-:Y:S02]  /*2e350*/  FSETP.NEU.FTZ.AND P1, PT, R67, -INF , PT ;  /* 0xff8000004300780b */ /* 0x008fe40003f3d000 */
[----:B------:R-:W-:Y:S02]  /*2e360*/  FSETP.NEU.FTZ.AND P2, PT, R63, -INF , PT ;  /* 0xff8000003f00780b */ /* 0x000fe40003f5d000 */
        /* <DEDUP_REMOVED lines=11> */
[----:B------:R-:W-:Y:S04]  /*2e420*/  ST.E desc[UR6][R6.64+0x10], R65 ;  /* 0x0000104106007985 */ /* 0x000fe8000c101906 */
[----:B------:R0:W-:Y:S04]  /*2e430*/  ST.E desc[UR8][R6.64+0x14], R67 ;  /* 0x0000144306007985 */ /* 0x0001e8000c101908 */
[----:B------:R-:W2:Y:S04]  /*2e440*/  LDL.64 R2, [R0+0x70] ;  /* 0x0000700000027983 */ /* 0x000ea80000100a00 */
[----:B--2---:R-:W0:Y:S04]  /*2e450*/  LD.E R69, desc[UR6][R2.64+0x20] ;  /* 0x0000200602457980 */ /* 0x004e28000c101900 */
[----:B------:R-:W0:Y:S04]  /*2e460*/  LD.E R62, desc[UR4][R2.64] ;  /* 0x00000004023e7980 */ /* 0x000e28000c101900 */
[----:B------:R-:W2:Y:S04]  /*2e470*/  LD.E R66, desc[UR8][R2.64+0x4] ;  /* 0x0000040802427980 */ /* 0x000ea8000c101900 */
[----:B-1----:R-:W3:Y:S04]  /*2e480*/  LD.E R63, desc[UR4][R2.64+0x10] ;  /* 0x00001004023f7980 */ /* 0x002ee8000c101900 */
[----:B------:R-:W4:Y:S01]  /*2e490*/  LD.E R68, desc[UR6][R2.64+0x14] ;  /* 0x0000140602447980 */ /* 0x000f22000c101900 */
[C---:B0-----:R-:W-:Y:S01]  /*2e4a0*/  FMUL.FTZ R6, R62.reuse, R69 ;  /* 0x000000453e067220 */ /* 0x041fe20000410000 */
[----:B------:R-:W-:-:S02]  /*2e4b0*/  FSETP.NEU.FTZ.AND P1, PT, R62, -INF , PT ;  /* 0xff8000003e00780b */ /* 0x000fc40003f3d000 */
[----:B--2---:R-:W-:Y:S01]  /*2e4c0*/  FSETP.NEU.FTZ.AND P2, PT, R66, -INF , PT ;  /* 0xff8000004200780b */ /* 0x004fe20003f5d000 */
[----:B------:R-:W-:Y:S01]  /*2e4d0*/  FMUL.FTZ R66, R69, R66 ;  /* 0x0000004245427220 */ /* 0x000fe20000410000 */
[----:B------:R-:W-:-:S04]  /*2e4e0*/  FSEL R6, R6, RZ, P1 ;  /* 0x000000ff06067208 */ /* 0x000fc80000800000 */
[----:B------:R-:W-:Y:S01]  /*2e4f0*/  FSEL R66, R66, RZ, P2 ;  /* 0x000000ff42427208 */ /* 0x000fe20001000000 */
[-CC-:B------:R-:W-:Y:S01]  /*2e500*/  FFMA.FTZ R152, R61, R69.reuse, -R6.reuse ;  /* 0x000000453d987223 */ /* 0x180fe20000010806 */
[----:B------:R-:W-:-:S03]  /*2e510*/  FFMA.FTZ R215, R31, R69, -R6 ;  /* 0x000000451fd77223 */ /* 0x000fc60000010806 */
[-CC-:B------:R-:W-:Y:S01]  /*2e520*/  FFMA.FTZ R153, R54, R69.reuse, -R66.reuse ;  /* 0x0000004536997223 */ /* 0x180fe20000010842 */
[-C--:B------:R-:W-:Y:S01]  /*2e530*/  FFMA.FTZ R212, R59, R69.reuse, -R66 ;  /* 0x000000453bd47223 */ /* 0x080fe20000010842 */
[----:B------:R-:W3:Y:S01]  /*2e540*/  MUFU.EX2 R152, R152 ;  /* 0x0000009800987308 */ /* 0x000ee20000000800 */
[-C--:B------:R-:W-:Y:S01]  /*2e550*/  FFMA.FTZ R154, R32, R69.reuse, -R6 ;  /* 0x00000045209a7223 */ /* 0x080fe20000010806 */
[-C--:B------:R-:W-:Y:S01]  /*2e560*/  FFMA.FTZ R155, R11, R69.reuse, -R66 ;  /* 0x000000450b9b7223 */ /* 0x080fe20000010842 */
[----:B------:R-:W-:-:S05]  /*2e570*/  FFMA.FTZ R213, R33, R69, -R6 ;  /* 0x0000004521d57223 */ /* 0x000fca0000010806 */
[----:B------:R-:W4:Y:S01]  /*2e580*/  MUFU.EX2 R153, R153 ;  /* 0x0000009900997308 */ /* 0x000f220000000800 */
[----:B------:R-:W-:-:S07]  /*2e590*/  FFMA.FTZ R214, R12, R69, -R66 ;  /* 0x000000450cd67223 */ /* 0x000fce0000010842 */
[----:B------:R-:W0:Y:S01]  /*2e5a0*/  MUFU.EX2 R215, R215 ;  /* 0x000000d700d77308 */ /* 0x000e220000000800 */
[----:B------:R-:W-:-:S07]  /*2e5b0*/  FFMA.FTZ R34, R34, R69, -R6 ;  /* 0x0000004522227223 */ /* 0x000fce0000010806 */
[----:B------:R-:W1:Y:S01]  /*2e5c0*/  MUFU.EX2 R212, R212 ;  /* 0x000000d400d47308 */ /* 0x000e620000000800 */
[-CC-:B------:R-:W-:Y:S01]  /*2e5d0*/  FFMA.FTZ R35, R35, R69.reuse, -R6.reuse ;  /* 0x0000004523237223 */ /* 0x180fe20000010806 */
[-CC-:B------:R-:W-:Y:S01]  /*2e5e0*/  FFMA.FTZ R36, R36, R69.reuse, -R6.reuse ;  /* 0x0000004524247223 */ /* 0x180fe20000010806 */
[-CC-:B------:R-:W-:Y:S01]  /*2e5f0*/  FFMA.FTZ R37, R37, R69.reuse, -R6.reuse ;  /* 0x0000004525257223 */ /* 0x180fe20000010806 */
[----:B------:R-:W-:-:S04]  /*2e600*/  FFMA.FTZ R163, R38, R69, -R6 ;  /* 0x0000004526a37223 */ /* 0x000fc80000010806 */
[----:B------:R-:W2:Y:S01]  /*2e610*/  MUFU.EX2 R154, R154 ;  /* 0x0000009a009a7308 */ /* 0x000ea20000000800 */
[-CC-:B------:R-:W-:Y:S01]  /*2e620*/  FFMA.FTZ R162, R39, R69.reuse, -R6.reuse ;  /* 0x0000004527a27223 */ /* 0x180fe20000010806 */
[-CC-:B------:R-:W-:Y:S01]  /*2e630*/  FFMA.FTZ R165, R40, R69.reuse, -R6.reuse ;  /* 0x0000004528a57223 */ /* 0x180fe20000010806 */
[-CC-:B------:R-:W-:Y:S01]  /*2e640*/  FFMA.FTZ R164, R41, R69.reuse, -R6.reuse ;  /* 0x0000004529a47223 */ /* 0x180fe20000010806 */
[-CC-:B------:R-:W-:Y:S01]  /*2e650*/  FFMA.FTZ R170, R42, R69.reuse, -R6.reuse ;  /* 0x000000452aaa7223 */ /* 0x180fe20000010806 */
[----:B------:R-:W-:-:S03]  /*2e660*/  FFMA.FTZ R169, R43, R69, -R6 ;  /* 0x000000452ba97223 */ /* 0x000fc60000010806 */
        /* <DEDUP_REMOVED lines=11> */
[----:B------:R-:W5:Y:S01]  /*2e720*/  MUFU.EX2 R213, R213 ;  /* 0x000000d500d57308 */ /* 0x000f620000000800 */
[-CC-:B------:R-:W-:Y:S01]  /*2e730*/  FFMA.FTZ R6, R13, R69.reuse, -R66.reuse ;  /* 0x000000450d067223 */ /* 0x180fe20000010842 */
[-CC-:B------:R-:W-:Y:S01]  /*2e740*/  FFMA.FTZ R14, R14, R69.reuse, -R66.reuse ;  /* 0x000000450e0e7223 */ /* 0x180fe20000010842 */
[----:B------:R-:W-:Y:S01]  /*2e750*/  FFMA.FTZ R13, R15, R69, -R66 ;  /* 0x000000450f0d7223 */ /* 0x000fe20000010842 */
[----:B---3--:R-:W-:-:S04]  /*2e760*/  FADD.FTZ R8, R152, R63 ;  /* 0x0000003f98087221 */ /* 0x008fc80000010000 */
[----:B------:R-:W3:Y:S01]  /*2e770*/  MUFU.EX2 R214, R214 ;  /* 0x000000d600d67308 */ /* 0x000ee20000000800 */
[----:B----4-:R-:W-:Y:S01]  /*2e780*/  FADD.FTZ R7, R153, R68 ;  /* 0x0000004499077221 */ /* 0x010fe20000010000 */
[----:B0-----:R-:W-:-:S06]  /*2e790*/  FADD.FTZ R25, R215, R8 ;  /* 0x00000008d7197221 */ /* 0x001fcc0000010000 */
[----:B------:R-:W0:Y:S01]  /*2e7a0*/  MUFU.EX2 R21, R34 ;  /* 0x0000002200157308 */ /* 0x000e220000000800 */
[----:B-1----:R-:W-:Y:S01]  /*2e7b0*/  FADD.FTZ R8, R212, R7 ;  /* 0x00000007d4087221 */ /* 0x002fe20000010000 */
[----:B------:R-:W-:-:S06]  /*2e7c0*/  FFMA.FTZ R12, R18, R69, -R66 ;  /* 0x00000045120c7223 */ /* 0x000fcc0000010842 */
[----:B------:R-:W1:Y:S01]  /*2e7d0*/  MUFU.EX2 R15, R6 ;  /* 0x00000006000f7308 */ /* 0x000e620000000800 */
[----:B------:R-:W-:Y:S01]  /*2e7e0*/  FFMA.FTZ R156, R19, R69, -R66 ;  /* 0x00000045139c7223 */ /* 0x000fe20000010842 */
[----:B--2---:R-:W-:-:S06]  /*2e7f0*/  FADD.FTZ R24, R154, R25 ;  /* 0x000000199a187221 */ /* 0x004fcc0000010000 */
[----:B------:R-:W2:Y:S01]  /*2e800*/  MUFU.EX2 R20, R35 ;  /* 0x0000002300147308 */ /* 0x000ea20000000800 */
[----:B-----5:R-:W-:Y:S01]  /*2e810*/  FADD.FTZ R7, R155, R8 ;  /* 0x000000089b077221 */ /* 0x020fe20000010000 */
[----:B------:R-:W-:-:S06]  /*2e820*/  FFMA.FTZ R11, R60, R69, -R66 ;  /* 0x000000453c0b7223 */ /* 0x000fcc0000010842 */
[----:B------:R-:W4:Y:S01]  /*2e830*/  MUFU.EX2 R14, R14 ;  /* 0x0000000e000e7308 */ /* 0x000f220000000800 */
[----:B------:R-:W-:Y:S01]  /*2e840*/  FADD.FTZ R24, R213, R24 ;  /* 0x00000018d5187221 */ /* 0x000fe20000010000 */
[----:B---3--:R-:W-:-:S06]  /*2e850*/  FADD.FTZ R8, R214, R7 ;  /* 0x00000007d6087221 */ /* 0x008fcc0000010000 */
[----:B------:R-:W3:Y:S01]  /*2e860*/  MUFU.EX2 R19, R36 ;  /* 0x0000002400137308 */ /* 0x000ee20000000800 */
[----:B------:R-:W-:-:S07]  /*2e870*/  FFMA.FTZ R166, R29, R69, -R66 ;  /* 0x000000451da67223 */ /* 0x000fce0000010842 */
[----:B------:R-:W5:Y:S01]  /*2e880*/  MUFU.EX2 R13, R13 ;  /* 0x0000000d000d7308 */ /* 0x000f620000000800 */
[----:B0-----:R-:W-:Y:S01]  /*2e890*/  FADD.FTZ R7, R21, R24 ;  /* 0x0000001815077221 */ /* 0x001fe20000010000 */
[----:B-1----:R-:W-:-:S06]  /*2e8a0*/  FADD.FTZ R25, R15, R8 ;  /* 0x000000080f197221 */ /* 0x002fcc0000010000 */
[----:B------:R-:W0:Y:S01]  /*2e8b0*/  MUFU.EX2 R18, R37 ;  /* 0x0000002500127308 */ /* 0x000e220000000800 */
[----:B------:R-:W-:-:S07]  /*2e8c0*/  FFMA.FTZ R168, R30, R69, -R66 ;  /* 0x000000451ea87223 */ /* 0x000fce0000010842 */
[----:B------:R-:W1:Y:S01]  /*2e8d0*/  MUFU.EX2 R12, R12 ;  /* 0x0000000c000c7308 */ /* 0x000e620000000800 */
[----:B--2---:R-:W-:Y:S01]  /*2e8e0*/  FADD.FTZ R6, R20, R7 ;  /* 0x0000000714067221 */ /* 0x004fe20000010000 */
[----:B----4-:R-:W-:-:S06]  /*2e8f0*/  FADD.FTZ R8, R14, R25 ;  /* 0x000000190e087221 */ /* 0x010fcc0000010000 */
[----:B------:R-:W2:Y:S01]  /*2e900*/  MUFU.EX2 R163, R163 ;  /* 0x000000a300a37308 */ /* 0x000ea20000000800 */
[----:B------:R-:W-:-:S07]  /*2e910*/  FFMA.FTZ R167, R47, R69, -R66 ;  /* 0x000000452fa77223 */ /* 0x000fce0000010842 */
[----:B------:R-:W4:Y:S01]  /*2e920*/  MUFU.EX2 R11, R11 ;  /* 0x0000000b000b7308 */ /* 0x000f220000000800 */
[----:B---3--:R-:W-:Y:S01]  /*2e930*/  FADD.FTZ R7, R19, R6 ;  /* 0x0000000613077221 */ /* 0x008fe20000010000 */
[----:B-----5:R-:W-:-:S06]  /*2e940*/  FADD.FTZ R25, R13, R8 ;  /* 0x000000080d197221 */ /* 0x020fcc0000010000 */
        /* <DEDUP_REMOVED lines=35> */
[----:B------:R-:W0:Y:S08]  /*2eb80*/  MUFU.EX2 R180, R180 ;  /* 0x000000b400b47308 */ /* 0x000e300000000800 */
        /* <DEDUP_REMOVED lines=23> */
[----:B------:R-:W3:Y:S08]  /*2ed00*/  MUFU.EX2 R187, R187 ;  /* 0x000000bb00bb7308 */ /* 0x000ef00000000800 */
[----:B------:R-:W5:Y:S01]  /*2ed10*/  MUFU.EX2 R160, R160 ;  /* 0x000000a000a07308 */ /* 0x000f620000000800 */
[----:B0-----:R-:W-:Y:S01]  /*2ed20*/  FADD.FTZ R7, R181, R6 ;  /* 0x00000006b5077221 */ /* 0x001fe20000010000 */
[----:B-1----:R-:W-:-:S06]  /*2ed30*/  FADD.FTZ R6, R156, R25 ;  /* 0x000000199c067221 */ /* 0x002fcc0000010000 */
[----:B------:R-:W0:Y:S08]  /*2ed40*/  MUFU.EX2 R186, R186 ;  /* 0x000000ba00ba7308 */ /* 0x000e300000000800 */
[----:B------:R-:W1:Y:S01]  /*2ed50*/  MUFU.EX2 R159, R159 ;  /* 0x0000009f009f7308 */ /* 0x000e620000000800 */
[----:B--2---:R-:W-:Y:S01]  /*2ed60*/  FADD.FTZ R8, R188, R7 ;  /* 0x00000007bc087221 */ /* 0x004fe20000010000 */
[----:B----4-:R-:W-:-:S06]  /*2ed70*/  FADD.FTZ R7, R161, R6 ;  /* 0x00000006a1077221 */ /* 0x010fcc0000010000 */
[----:B------:R-:W2:Y:S08]  /*2ed80*/  MUFU.EX2 R185, R185 ;  /* 0x000000b900b97308 */ /* 0x000eb00000000800 */
[----:B------:R-:W4:Y:S01]  /*2ed90*/  MUFU.EX2 R158, R158 ;  /* 0x0000009e009e7308 */ /* 0x000f220000000800 */
[----:B---3--:R-:W-:Y:S01]  /*2eda0*/  FADD.FTZ R25, R187, R8 ;  /* 0x00000008bb197221 */ /* 0x008fe20000010000 */
[----:B-----5:R-:W-:-:S03]  /*2edb0*/  FADD.FTZ R6, R160, R7 ;  /* 0x00000007a0067221 */ /* 0x020fc60000010000 */
[----:B0-----:R-:W-:Y:S01]  /*2edc0*/  FADD.FTZ R8, R186, R25 ;  /* 0x00000019ba087221 */ /* 0x001fe20000010000 */
[----:B-1----:R-:W-:-:S03]  /*2edd0*/  FADD.FTZ R7, R159, R6 ;  /* 0x000000069f077221 */ /* 0x002fc60000010000 */
[----:B--2---:R-:W-:Y:S01]  /*2ede0*/  FADD.FTZ R25, R185, R8 ;  /* 0x00000008b9197221 */ /* 0x004fe20000010000 */
[----:B----4-:R-:W-:-:S04]  /*2edf0*/  FADD.FTZ R27, R158, R7 ;  /* 0x000000079e1b7221 */ /* 0x010fc80000010000 */
[----:B------:R-:W-:Y:S04]  /*2ee00*/  ST.E desc[UR4][R2.64+0x10], R25 ;  /* 0x0000101902007985 */ /* 0x000fe8000c101904 */
[----:B------:R0:W-:Y:S04]  /*2ee10*/  ST.E desc[UR6][R2.64+0x14], R27 ;  /* 0x0000141b02007985 */ /* 0x0001e8000c101906 */
[----:B------:R-:W0:Y:S01]  /*2ee20*/  LDL.64 R6, [R0+0x80] ;  /* 0x0000800000067983 */ /* 0x000e220000100a00 */
[----:B------:R-:W-:Y:S02]  /*2ee30*/  R2UR UR10, R4 ;  /* 0x00000000040a72ca */ /* 0x000fe400000e0000 */
[----:B------:R-:W-:-:S02]  /*2ee40*/  R2UR UR11, R5 ;  /* 0x00000000050b72ca */ /* 0x000fc400000e0000 */
[----:B------:R-:W-:Y:S02]  /*2ee50*/  R2UR UR18, R4 ;  /* 0x00000000041272ca */ /* 0x000fe400000e0000 */
[----:B------:R-:W-:-:S09]  /*2ee60*/  R2UR UR19, R5 ;  /* 0x00000000051372ca */ /* 0x000fd200000e0000 */
        /* <DEDUP_REMOVED lines=19> */
[----:B------:R-:W-:-:S02]  /*2efa0*/  R2UR UR12, R4 ;  /* 0x00000000040c72ca */ /* 0x000fc400000e0000 */
[C---:B------:R-:W-:Y:S01]  /*2efb0*/  R2UR UR13, R5.reuse ;  /* 0x00000000050d72ca */ /* 0x040fe200000e0000 */
[----:B------:R-:W5:Y:S01]  /*2efc0*/  LD.E R40, desc[UR10][R6.64+0x44] ;  /* 0x0000440a06287980 */ /* 0x000f62000c101900 */
[C---:B------:R-:W-:Y:S02]  /*2efd0*/  R2UR UR14, R4.reuse ;  /* 0x00000000040e72ca */ /* 0x040fe400000e0000 */
        /* <DEDUP_REMOVED lines=25> */
[----:B--2---:R-:W-:-:S03]  /*2f170*/  FMUL.FTZ R29, R9, R2 ;  /* 0x00000002091d7220 */ /* 0x004fc60000410000 */
[----:B------:R-:W2:Y:S01]  /*2f180*/  LD.E R2, desc[UR18][R6.64+0x150] ;  /* 0x0001501206027980 */ /* 0x000ea2000c101900 */
[----:B---3--:R-:W-:-:S05]  /*2f190*/  FMUL.FTZ R3, R9, R8 ;  /* 0x0000000809037220 */ /* 0x008fca0000410000 */
[----:B------:R4:W-:Y:S02]  /*2f1a0*/  ST.E desc[UR4][R6.64], R3 ;  /* 0x0000000306007985 */ /* 0x0009e4000c101904 */
[----:B----4-:R-:W-:-:S05]  /*2f1b0*/  FMUL.FTZ R3, R9, R34 ;  /* 0x0000002209037220 */ /* 0x010fca0000410000 */
[----:B------:R5:W-:Y:S02]  /*2f1c0*/  ST.E desc[UR4][R6.64+0x30], R3 ;  /* 0x0000300306007985 */ /* 0x000be4000c101904 */
[----:B-----5:R-:W-:-:S05]  /*2f1d0*/  FMUL.FTZ R3, R9, R46 ;  /* 0x0000002e09037220 */ /* 0x020fca0000410000 */
[----:B------:R0:W-:Y:S02]  /*2f1e0*/  ST.E desc[UR4][R6.64+0x60], R3 ;  /* 0x0000600306007985 */ /* 0x0001e4000c101904 */
[----:B0-----:R-:W-:-:S05]  /*2f1f0*/  FMUL.FTZ R3, R9, R60 ;  /* 0x0000003c09037220 */ /* 0x001fca0000410000 */
[----:B------:R0:W-:Y:S02]  /*2f200*/  ST.E desc[UR4][R6.64+0x94], R3 ;  /* 0x0000940306007985 */ /* 0x0001e4000c101904 */
[----:B0-----:R-:W-:-:S05]  /*2f210*/  FMUL.FTZ R3, R9, R76 ;  /* 0x0000004c09037220 */ /* 0x001fca0000410000 */
[----:B------:R0:W-:Y:S02]  /*2f220*/  ST.E desc[UR4][R6.64+0xd4], R3 ;  /* 0x0000d40306007985 */ /* 0x0001e4000c101904 */
[----:B0-----:R-:W-:-:S05]  /*2f230*/  FMUL.FTZ R3, R9, R92 ;  /* 0x0000005c09037220 */ /* 0x001fca0000410000 */
[----:B------:R2:W-:Y:S02]  /*2f240*/  ST.E desc[UR4][R6.64+0x114], R3 ;  /* 0x0001140306007985 */ /* 0x0005e4000c101904 */
[C---:B--2---:R-:W-:Y:S02]  /*2f250*/  FMUL.FTZ R3, R9.reuse, R2 ;  /* 0x0000000209037220 */ /* 0x044fe40000410000 */
[----:B------:R-:W2:Y:S01]  /*2f260*/  LD.E R2, desc[UR6][R6.64+0x154] ;  /* 0x0001540606027980 */ /* 0x000ea2000c101900 */
[----:B------:R-:W-:-:S05]  /*2f270*/  FMUL.FTZ R25, R9, R24 ;  /* 0x0000001809197220 */ /* 0x000fca0000410000 */
[----:B------:R0:W-:Y:S02]  /*2f280*/  ST.E desc[UR6][R6.64+0x4], R25 ;  /* 0x0000041906007985 */ /* 0x0001e4000c101906 */
[----:B0-----:R-:W-:-:S05]  /*2f290*/  FMUL.FTZ R25, R9, R36 ;  /* 0x0000002409197220 */ /* 0x001fca0000410000 */
        /* <DEDUP_REMOVED lines=76> */
[----:B------:R-:W-:Y:S04]  /*2f760*/  ST.E desc[UR4][R6.64+0x1d4], R27 ;  /* 0x0001d41b06007985 */ /* 0x000fe8000c101904 */
[----:B------:R0:W-:Y:S04]  /*2f770*/  ST.E desc[UR4][R6.64+0x1e0], R3 ;  /* 0x0001e00306007985 */ /* 0x0001e8000c101904 */
[----:B------:R1:W-:Y:S04]  /*2f780*/  ST.E desc[UR4][R6.64+0x1e4], R25 ;  /* 0x0001e41906007985 */ /* 0x0003e8000c101904 */
[----:B0-----:R-:W3:Y:S04]  /*2f790*/  LD.E R3, desc[UR6][R6.64+0x8] ;  /* 0x0000080606037980 */ /* 0x001ee8000c101900 */
[----:B-1----:R-:W4:Y:S01]  /*2f7a0*/  LD.E R25, desc[UR6][R6.64+0xc] ;  /* 0x00000c0606197980 */ /* 0x002f22000c101900 */
[C---:B------:R-:W-:Y:S01]  /*2f7b0*/  FMUL.FTZ R31, R9.reuse, R30 ;  /* 0x0000001e091f7220 */ /* 0x040fe20000410000 */
[----:B--2---:R-:W-:-:S02]  /*2f7c0*/  FMUL.FTZ R27, R9, R2 ;  /* 0x00000002091b7220 */ /* 0x004fc40000410000 */
[----:B------:R-:W2:Y:S01]  /*2f7d0*/  LD.E R2, desc[UR6][R6.64+0x1f4] ;  /* 0x0001f40606027980 */ /* 0x000ea2000c101900 */
[C---:B------:R-:W-:Y:S01]  /*2f7e0*/  FMUL.FTZ R33, R9.reuse, R32 ;  /* 0x0000002009217220 */ /* 0x040fe20000410000 */
[C---:B------:R-:W-:Y:S02]  /*2f7f0*/  FMUL.FTZ R35, R9.reuse, R42 ;  /* 0x0000002a09237220 */ /* 0x040fe40000410000 */
[----:B------:R0:W-:Y:S04]  /*2f800*/  ST.E desc[UR10][R6.64+0x14], R29 ;  /* 0x0000141d06007985 */ /* 0x0001e8000c10190a */
[----:B------:R1:W-:Y:S01]  /*2f810*/  ST.E desc[UR12][R6.64+0x20], R31 ;  /* 0x0000201f06007985 */ /* 0x0003e2000c10190c */
[C---:B0-----:R-:W-:Y:S01]  /*2f820*/  FMUL.FTZ R29, R9.reuse, R40 ;  /* 0x00000028091d7220 */ /* 0x041fe20000410000 */
[----:B-1----:R-:W-:-:S02]  /*2f830*/  FMUL.FTZ R31, R9, R44 ;  /* 0x0000002c091f7220 */ /* 0x002fc40000410000 */
[----:B------:R0:W-:Y:S04]  /*2f840*/  ST.E desc[UR14][R6.64+0x24], R33 ;  /* 0x0000242106007985 */ /* 0x0001e8000c10190e */
[----:B------:R1:W-:Y:S04]  /*2f850*/  ST.E desc[UR10][R6.64+0x44], R29 ;  /* 0x0000441d06007985 */ /* 0x0003e8000c10190a */
[----:B------:R5:W-:Y:S04]  /*2f860*/  ST.E desc[UR16][R6.64+0x50], R35 ;  /* 0x0000502306007985 */ /* 0x000be8000c101910 */
[----:B------:R3:W-:Y:S01]  /*2f870*/  ST.E desc[UR12][R6.64+0x54], R31 ;  /* 0x0000541f06007985 */ /* 0x0007e2000c10190c */
[C---:B0-----:R-:W-:Y:S01]  /*2f880*/  FMUL.FTZ R33, R9.reuse, R54 ;  /* 0x0000003609217220 */ /* 0x041fe20000410000 */
[C---:B-1----:R-:W-:Y:S01]  /*2f890*/  FMUL.FTZ R29, R9.reuse, R52 ;  /* 0x00000034091d7220 */ /* 0x042fe20000410000 */
[C---:B-----5:R-:W-:Y:S01]  /*2f8a0*/  FMUL.FTZ R35, R9.reuse, R58 ;  /* 0x0000003a09237220 */ /* 0x060fe20000410000 */
[----:B---3--:R-:W-:-:S03]  /*2f8b0*/  FMUL.FTZ R31, R9, R56 ;  /* 0x00000038091f7220 */ /* 0x008fc60000410000 */
[----:B------:R0:W-:Y:S04]  /*2f8c0*/  ST.E desc[UR10][R6.64+0x74], R29 ;  /* 0x0000741d06007985 */ /* 0x0001e8000c10190a */
[----:B------:R1:W-:Y:S04]  /*2f8d0*/  ST.E desc[UR14][R6.64+0x80], R33 ;  /* 0x0000802106007985 */ /* 0x0003e8000c10190e */
[----:B------:R3:W-:Y:S04]  /*2f8e0*/  ST.E desc[UR12][R6.64+0x84], R31 ;  /* 0x0000841f06007985 */ /* 0x0007e8000c10190c */
[----:B------:R5:W-:Y:S01]  /*2f8f0*/  ST.E desc[UR16][R6.64+0x90], R35 ;  /* 0x0000902306007985 */ /* 0x000be2000c101910 */
[C---:B0-----:R-:W-:Y:S01]  /*2f900*/  FMUL.FTZ R29, R9.reuse, R66 ;  /* 0x00000042091d7220 */ /* 0x041fe20000410000 */
[C---:B-1----:R-:W-:Y:S01]  /*2f910*/  FMUL.FTZ R33, R9.reuse, R70 ;  /* 0x0000004609217220 */ /* 0x042fe20000410000 */
[C---:B---3--:R-:W-:Y:S01]  /*2f920*/  FMUL.FTZ R31, R9.reuse, R68 ;  /* 0x00000044091f7220 */ /* 0x048fe20000410000 */
[----:B-----5:R-:W-:-:S02]  /*2f930*/  FMUL.FTZ R35, R9, R72 ;  /* 0x0000004809237220 */ /* 0x020fc40000410000 */
[----:B------:R0:W-:Y:S01]  /*2f940*/  ST.E desc[UR10][R6.64+0xb0], R29 ;  /* 0x0000b01d06007985 */ /* 0x0001e2000c10190a */
[----:B------:R-:W-:-:S03]  /*2f950*/  FMUL.FTZ R37, R9, R74 ;  /* 0x0000004a09257220 */ /* 0x000fc60000410000 */
[----:B------:R1:W-:Y:S04]  /*2f960*/  ST.E desc[UR12][R6.64+0xb4], R31 ;  /* 0x0000b41f06007985 */ /* 0x0003e8000c10190c */
[----:B------:R3:W-:Y:S04]  /*2f970*/  ST.E desc[UR14][R6.64+0xc0], R33 ;  /* 0x0000c02106007985 */ /* 0x0007e8000c10190e */
[----:B------:R5:W-:Y:S01]  /*2f980*/  ST.E desc[UR16][R6.64+0xc4], R35 ;  /* 0x0000c42306007985 */ /* 0x000be2000c101910 */
[C---:B0-----:R-:W-:Y:S01]  /*2f990*/  FMUL.FTZ R29, R9.reuse, R82 ;  /* 0x00000052091d7220 */ /* 0x041fe20000410000 */
[C---:B-1----:R-:W-:Y:S01]  /*2f9a0*/  FMUL.FTZ R31, R9.reuse, R84 ;  /* 0x00000054091f7220 */ /* 0x042fe20000410000 */
[C---:B---3--:R-:W-:Y:S01]  /*2f9b0*/  FMUL.FTZ R33, R9.reuse, R86 ;  /* 0x0000005609217220 */ /* 0x048fe20000410000 */
[----:B-----5:R-:W-:Y:S01]  /*2f9c0*/  FMUL.FTZ R35, R9, R88 ;  /* 0x0000005809237220 */ /* 0x020fe20000410000 */
[----:B------:R0:W-:Y:S01]  /*2f9d0*/  ST.E desc[UR18][R6.64+0xd0], R37 ;  /* 0x0000d02506007985 */ /* 0x0001e2000c101912 */
[----:B------:R-:W-:-:S03]  /*2f9e0*/  FMUL.FTZ R3, R28, R3 ;  /* 0x000000031c037220 */ /* 0x000fc60000410000 */
[----:B------:R1:W-:Y:S01]  /*2f9f0*/  ST.E desc[UR10][R6.64+0xf0], R29 ;  /* 0x0000f01d06007985 */ /* 0x0003e2000c10190a */
[----:B----4-:R-:W-:-:S03]  /*2fa00*/  FMUL.FTZ R25, R28, R25 ;  /* 0x000000191c197220 */ /* 0x010fc60000410000 */
[----:B------:R3:W-:Y:S04]  /*2fa10*/  ST.E desc[UR12][R6.64+0xf4], R31 ;  /* 0x0000f41f06007985 */ /* 0x0007e8000c10190c */
[----:B------:R4:W-:Y:S01]  /*2fa20*/  ST.E desc[UR14][R6.64+0x100], R33 ;  /* 0x0001002106007985 */ /* 0x0009e2000c10190e */
[----:B0-----:R-:W-:-:S03]  /*2fa30*/  FMUL.FTZ R37, R9, R90 ;  /* 0x0000005a09257220 */ /* 0x001fc60000410000 */
[----:B------:R0:W-:Y:S01]  /*2fa40*/  ST.E desc[UR16][R6.64+0x104], R35 ;  /* 0x0001042306007985 */ /* 0x0001e2000c101910 */
[C---:B-1----:R-:W-:Y:S01]  /*2fa50*/  FMUL.FTZ R29, R9.reuse, R98 ;  /* 0x00000062091d7220 */ /* 0x042fe20000410000 */
[C---:B---3--:R-:W-:Y:S01]  /*2fa60*/  FMUL.FTZ R31, R9.reuse, R100 ;  /* 0x00000064091f7220 */ /* 0x048fe20000410000 */
[C---:B----4-:R-:W-:Y:S01]  /*2fa70*/  FMUL.FTZ R33, R9.reuse, R102 ;  /* 0x0000006609217220 */ /* 0x050fe20000410000 */
[C---:B0-----:R-:W-:Y:S01]  /*2fa80*/  FMUL.FTZ R35, R9.reuse, R104 ;  /* 0x0000006809237220 */ /* 0x041fe20000410000 */
        /* <DEDUP_REMOVED lines=51> */
[----:B0-----:R-:W2:Y:S04]  /*2fdc0*/  LD.E R9, desc[UR6][R6.64+0x8c] ;  /* 0x00008c0606097980 */ /* 0x001ea8000c101900 */
[----:B------:R-:W-:Y:S04]  /*2fdd0*/  ST.E desc[UR18][R6.64+0x110], R37 ;  /* 0x0001102506007985 */ /* 0x000fe8000c101912 */
[----:B------:R-:W-:Y:S04]  /*2fde0*/  ST.E desc[UR10][R6.64+0x130], R29 ;  /* 0x0001301d06007985 */ /* 0x000fe8000c10190a */
[----:B------:R-:W-:Y:S04]  /*2fdf0*/  ST.E desc[UR12][R6.64+0x134], R31 ;  /* 0x0001341f06007985 */ /* 0x000fe8000c10190c */
[----:B------:R-:W-:Y:S04]  /*2fe00*/  ST.E desc[UR14][R6.64+0x140], R33 ;  /* 0x0001402106007985 */ /* 0x000fe8000c10190e */
[----:B------:R-:W-:Y:S04]  /*2fe10*/  ST.E desc[UR16][R6.64+0x144], R35 ;  /* 0x0001442306007985 */ /* 0x000fe8000c101910 */
[----:B------:R-:W-:Y:S01]  /*2fe20*/  ST.E desc[UR4][R6.64+0x1f0], R27 ;  /* 0x0001f01b06007985 */ /* 0x000fe2000c101904 */
[C---:B---3--:R-:W-:Y:S01]  /*2fe30*/  FMUL.FTZ R3, R28.reuse, R3 ;  /* 0x000000031c037220 */ /* 0x048fe20000410000 */
[----:B----4-:R-:W-:-:S04]  /*2fe40*/  FMUL.FTZ R25, R28, R25 ;  /* 0x000000191c197220 */ /* 0x010fc80000410000 */
[----:B------:R-:W-:Y:S01]  /*2fe50*/  ST.E desc[UR4][R6.64+0x98], R3 ;  /* 0x0000980306007985 */ /* 0x000fe2000c101904 */
[----:B--2---:R-:W-:-:S05]  /*2fe60*/  FMUL.FTZ R9, R28, R9 ;  /* 0x000000091c097220 */ /* 0x004fca0000410000 */
[----:B------:R0:W-:Y:S04]  /*2fe70*/  ST.E desc[UR4][R6.64+0x8c], R9 ;  /* 0x00008c0906007985 */ /* 0x0001e8000c101904 */
[----:B------:R1:W-:Y:S04]  /*2fe80*/  ST.E desc[UR4][R6.64+0x9c], R25 ;  /* 0x00009c1906007985 */ /* 0x0003e8000c101904 */
[----:B0-----:R-:W2:Y:S02]  /*2fe90*/  LD.E R9, desc[UR6][R6.64+0xa8] ;  /* 0x0000a80606097980 */ /* 0x001ea4000c101900 */
[----:B--2---:R-:W-:-:S05]  /*2fea0*/  FMUL.FTZ R9, R28, R9 ;  /* 0x000000091c097220 */ /* 0x004fca0000410000 */
[----:B------:R0:W-:Y:S04]  /*2feb0*/  ST.E desc[UR4][R6.64+0xa8], R9 ;  /* 0x0000a80906007985 */ /* 0x0001e8000c101904 */
[----:B------:R-:W2:Y:S02]  /*2fec0*/  LD.E R3, desc[UR6][R6.64+0xac] ;  /* 0x0000ac0606037980 */ /* 0x000ea4000c101900 */
[----:B--2---:R-:W-:-:S05]  /*2fed0*/  FMUL.FTZ R3, R28, R3 ;  /* 0x000000031c037220 */ /* 0x004fca0000410000 */
[----:B------:R2:W-:Y:S04]  /*2fee0*/  ST.E desc[UR4][R6.64+0xac], R3 ;  /* 0x0000ac0306007985 */ /* 0x0005e8000c101904 */
[----:B-1----:R-:W3:Y:S02]  /*2fef0*/  LD.E R25, desc[UR6][R6.64+0xb8] ;  /* 0x0000b80606197980 */ /* 0x002ee4000c101900 */
[----:B---3--:R-:W-:-:S05]  /*2ff00*/  FMUL.FTZ R25, R28, R25 ;  /* 0x000000191c197220 */ /* 0x008fca0000410000 */
[----:B------:R1:W-:Y:S04]  /*2ff10*/  ST.E desc[UR4][R6.64+0xb8], R25 ;  /* 0x0000b81906007985 */ /* 0x0003e8000c101904 */
[----:B0-----:R-:W3:Y:S02]  /*2ff20*/  LD.E R9, desc[UR6][R6.64+0xbc] ;  /* 0x0000bc0606097980 */ /* 0x001ee4000c101900 */
[----:B---3--:R-:W-:-:S05]  /*2ff30*/  FMUL.FTZ R9, R28, R9 ;  /* 0x000000091c097220 */ /* 0x008fca0000410000 */
[----:B------:R0:W-:Y:S04]  /*2ff40*/  ST.E desc[UR4][R6.64+0xbc], R9 ;  /* 0x0000bc0906007985 */ /* 0x0001e8000c101904 */
[----:B--2---:R-:W2:Y:S02]  /*2ff50*/  LD.E R3, desc[UR6][R6.64+0xc8] ;  /* 0x0000c80606037980 */ /* 0x004ea4000c101900 */
        /* <DEDUP_REMOVED lines=119> */
[----:B------:R-:W3:Y:S01]  /*306d0*/  LDL.64 R2, [R0+0x80] ;  /* 0x0000800000027983 */ /* 0x000ee20000100a00 */
[----:B------:R-:W-:-:S03]  /*306e0*/  LEA.HI R28, R203, 0x8, RZ, 0x19 ;  /* 0x00000008cb1c7811 */ /* 0x000fc600078fc8ff */
[----:B------:R-:W4:Y:S02]  /*306f0*/  LDL.64 R26, [R0] ;  /* 0x00000000001a7983 */ /* 0x000f240000100a00 */
[----:B------:R5:W-:Y:S06]  /*30700*/  BAR.SYNC.DEFER_BLOCKING R28, 0x100 ;  /* 0x0004001c0000751d */ /* 0x000bec0000010000 */
[----:B-1----:R-:W2:Y:S04]  /*30710*/  LDL.64 R24, [R0+0x98] ;  /* 0x0000980000187983 */ /* 0x002ea80000100a00 */
[----:B0-----:R-:W5:Y:S04]  /*30720*/  LDL.64 R8, [R0+0x88] ;  /* 0x0000880000087983 */ /* 0x001f680000100a00 */
[----:B---3--:R-:W3:Y:S04]  /*30730*/  LD.E R31, desc[UR4][R2.64] ;  /* 0x00000004021f7980 */ /* 0x008ee8000c101900 */
[----:B----4-:R-:W4:Y:S04]  /*30740*/  LD.E R217, desc[UR6][R26.64] ;  /* 0x000000061ad97980 */ /* 0x010f28000c101900 */
[----:B--2---:R-:W4:Y:S04]  /*30750*/  LD.E.64 R6, desc[UR4][R24.64] ;  /* 0x0000000418067980 */ /* 0x004f28000c101b00 */
[----:B---3--:R-:W-:Y:S04]  /*30760*/  ST.E desc[UR8][R2.64], R31 ;  /* 0x0000001f02007985 */ /* 0x008fe8000c101908 */
[----:B------:R-:W2:Y:S04]  /*30770*/  LD.E R29, desc[UR10][R2.64+0x4] ;  /* 0x0000040a021d7980 */ /* 0x000ea8000c101900 */
[----:B--2---:R0:W-:Y:S04]  /*30780*/  ST.E desc[UR4][R2.64+0x4], R29 ;  /* 0x0000041d02007985 */ /* 0x0041e8000c101904 */
[----:B------:R-:W2:Y:S04]  /*30790*/  LD.E R33, desc[UR6][R2.64+0x8] ;  /* 0x0000080602217980 */ /* 0x000ea8000c101900 */
[----:B--2---:R-:W-:Y:S04]  /*307a0*/  ST.E desc[UR4][R2.64+0x8], R33 ;  /* 0x0000082102007985 */ /* 0x004fe8000c101904 */
[----:B------:R-:W2:Y:S04]  /*307b0*/  LD.E R27, desc[UR6][R2.64+0xc] ;  /* 0x00000c06021b7980 */ /* 0x000ea8000c101900 */
[----:B--2---:R1:W-:Y:S04]  /*307c0*/  ST.E desc[UR4][R2.64+0xc], R27 ;  /* 0x00000c1b02007985 */ /* 0x0043e8000c101904 */
[----:B------:R-:W2:Y:S04]  /*307d0*/  LD.E R25, desc[UR6][R2.64+0x10] ;  /* 0x0000100602197980 */ /* 0x000ea8000c101900 */
[----:B--2---:R2:W-:Y:S04]  /*307e0*/  ST.E desc[UR4][R2.64+0x10], R25 ;  /* 0x0000101902007985 */ /* 0x0045e8000c101904 */
[----:B0-----:R-:W3:Y:S04]  /*307f0*/  LD.E R29, desc[UR6][R2.64+0x14] ;  /* 0x00001406021d7980 */ /* 0x001ee8000c101900 */
[----:B---3--:R0:W-:Y:S04]  /*30800*/  ST.E desc[UR4][R2.64+0x14], R29 ;  /* 0x0000141d02007985 */ /* 0x0081e8000c101904 */
[----:B------:R-:W3:Y:S04]  /*30810*/  LD.E R31, desc[UR6][R2.64+0x18] ;  /* 0x00001806021f7980 */ /* 0x000ee8000c101900 */
[----:B---3--:R3:W-:Y:S04]  /*30820*/  ST.E desc[UR4][R2.64+0x18], R31 ;  /* 0x0000181f02007985 */ /* 0x0087e8000c101904 */
[----:B-1----:R-:W5:Y:S04]  /*30830*/  LD.E R27, desc[UR6][R2.64+0x1c] ;  /* 0x00001c06021b7980 */ /* 0x002f68000c101900 */
[----:B-----5:R1:W-:Y:S04]  /*30840*/  ST.E desc[UR4][R2.64+0x1c], R27 ;  /* 0x00001c1b02007985 */ /* 0x0203e8000c101904 */
[----:B--2---:R-:W2:Y:S04]  /*30850*/  LD.E R25, desc[UR6][R2.64+0x20] ;  /* 0x0000200602197980 */ /* 0x004ea8000c101900 */
[----:B--2---:R2:W-:Y:S04]  /*30860*/  ST.E desc[UR4][R2.64+0x20], R25 ;  /* 0x0000201902007985 */ /* 0x0045e8000c101904 */
[----:B0-----:R-:W5:Y:S04]  /*30870*/  LD.E R29, desc[UR6][R2.64+0x24] ;  /* 0x00002406021d7980 */ /* 0x001f68000c101900 */
[----:B-----5:R0:W-:Y:S04]  /*30880*/  ST.E desc[UR4][R2.64+0x24], R29 ;  /* 0x0000241d02007985 */ /* 0x0201e8000c101904 */
[----:B---3--:R-:W3:Y:S04]  /*30890*/  LD.E R31, desc[UR6][R2.64+0x28] ;  /* 0x00002806021f7980 */ /* 0x008ee8000c101900 */
        /* <DEDUP_REMOVED lines=230> */
[----:B-----5:R-:W-:Y:S04]  /*31700*/  ST.E desc[UR4][R2.64+0x1f4], R29 ;  /* 0x0001f41d02007985 */ /* 0x020fe8000c101904 */
[----:B---3--:R-:W3:Y:S01]  /*31710*/  LD.E R31, desc[UR6][R2.64+0x1f8] ;  /* 0x0001f806021f7980 */ /* 0x008ee2000c101900 */
[----:B------:R-:W-:-:S02]  /*31720*/  R2UR UR28, R4 ;  /* 0x00000000041c72ca */ /* 0x000fc400000e0000 */
[C---:B------:R-:W-:Y:S01]  /*31730*/  R2UR UR29, R5.reuse ;  /* 0x00000000051d72ca */ /* 0x040fe200000e0000 */
[----:B---3--:R-:W-:Y:S04]  /*31740*/  ST.E desc[UR4][R2.64+0x1f8], R31 ;  /* 0x0001f81f02007985 */ /* 0x008fe8000c101904 */
[----:B-1----:R-:W3:Y:S01]  /*31750*/  LD.E R27, desc[UR6][R2.64+0x1fc] ;  /* 0x0001fc06021b7980 */ /* 0x002ee2000c101900 */
        /* <DEDUP_REMOVED lines=30> */
[----:B---3--:R0:W-:Y:S04]  /*31940*/  ST.E desc[UR4][R2.64+0x1fc], R27 ;  /* 0x0001fc1b02007985 */ /* 0x0081e8000c101904 */
[----:B------:R-:W3:Y:S04]  /*31950*/  LD.E R216, desc[UR28][R8.64] ;  /* 0x0000001c08d87980 */ /* 0x000ee8000c101900 */
[----:B------:R-:W5:Y:S04]  /*31960*/  LD.E R24, desc[UR30][R2.64] ;  /* 0x0000001e02187980 */ /* 0x000f68000c101900 */
[----:B--2---:R-:W5:Y:S04]  /*31970*/  LD.E R25, desc[UR32][R2.64+0x4] ;  /* 0x0000042002197980 */ /* 0x004f68000c101900 */
[----:B------:R-:W5:Y:S04]  /*31980*/  LD.E R26, desc[UR34][R2.64+0x8] ;  /* 0x00000822021a7980 */ /* 0x000f68000c101900 */
[----:B0-----:R-:W5:Y:S04]  /*31990*/  LD.E R27, desc[UR44][R2.64+0xc] ;  /* 0x00000c2c021b7980 */ /* 0x001f68000c101900 */
        /* <DEDUP_REMOVED lines=124> */
[----:B----4-:R-:W-:Y:S01]  /*32160*/  IMAD R6, R217, 0xc00, R6 ;  /* 0x00000c00d9067824 */ /* 0x010fe200078e0206 */
[----:B---3--:R-:W-:-:S02]  /*32170*/  ISETP.NE.U32.AND P1, PT, R216, RZ, PT ;  /* 0x000000ffd800720c */ /* 0x008fc40003f25070 */
[----:B------:R-:W-:Y:S02]  /*32180*/  R2UR UR7, R7 ;  /* 0x00000000070772ca */ /* 0x000fe400000e0000 */
[----:B------:R-:W-:Y:S02]  /*32190*/  R2UR UR6, R6 ;  /* 0x00000000060672ca */ /* 0x000fe400000e0000 */
[----:B------:R-:W-:Y:S02]  /*321a0*/  F2FP.F16.F32.PACK_AB R152, R215, R152 ;  /* 0x00000098d798723e */ /* 0x000fe400000000ff */
[----:B------:R-:W-:Y:S02]  /*321b0*/  F2FP.F16.F32.PACK_AB R154, R213, R154 ;  /* 0x0000009ad59a723e */ /* 0x000fe400000000ff */
[----:B------:R-:W-:Y:S02]  /*321c0*/  F2FP.F16.F32.PACK_AB R153, R212, R153 ;  /* 0x00000099d499723e */ /* 0x000fe400000000ff */
[----:B------:R-:W-:Y:S01]  /*321d0*/  F2FP.F16.F32.PACK_AB R155, R214, R155 ;  /* 0x0000009bd69b723e */ /* 0x000fe200000000ff */
[----:B------:R-:W-:Y:S01]  /*321e0*/  VOTEU.ANY UP0, P1 ;  /* 0x00000000003f7886 */ /* 0x000fe20000800100 */
        /* <DEDUP_REMOVED lines=20> */
[----:B-----5:R-:W-:-:S06]  /*32330*/  WARPGROUP.ARRIVE ;  /* 0x00000000000079c5 */ /* 0x020fcc0000000000 */
[----:B------:R-:W-:Y:S01]  /*32340*/  HGMMA.64x256x16.F32 R24, R152, gdesc[UR4].tnspB, R24, UP0, gsb0 ;  /* 0x43e0000498187df0 */ /* 0x000fe2000b800818 */
        /* <DEDUP_REMOVED lines=16> */
[C---:B------:R-:W-:Y:S01]  /*32450*/  R2UR UR52, R4.reuse ;  /* 0x00000000043472ca */ /* 0x040fe200000e0000 */
[----:B------:R-:W-:Y:S02]  /*32460*/  WARPGROUP.DEPBAR.LE gsb0, 0x0 ;  /* 0x00008000000079c5 */ /* 0x000fe40000010000 */
[----:B------:R0:W-:Y:S01]  /*32470*/  ST.E desc[UR4][R2.64], R24 ;  /* 0x0000001802007985 */ /* 0x0001e2000c101904 */
[----:B------:R-:W-:-:S02]  /*32480*/  R2UR UR4, R4 ;  /* 0x00000000040472ca */ /* 0x000fc400000e0000 */
[----:B------:R-:W-:-:S13]  /*32490*/  R2UR UR5, R5 ;  /* 0x00000000050572ca */ /* 0x000fda00000e0000 */
[----:B------:R1:W-:Y:S01]  /*324a0*/  ST.E desc[UR4][R2.64+0x4], R25 ;  /* 0x0000041902007985 */ /* 0x0003e2000c101904 */
[C---:B------:R-:W-:Y:S02]  /*324b0*/  R2UR UR4, R4.reuse ;  /* 0x00000000040472ca */ /* 0x040fe400000e0000 */
[C---:B------:R-:W-:Y:S01]  /*324c0*/  R2UR UR5, R5.reuse ;  /* 0x00000000050572ca */ /* 0x040fe200000e0000 */
[----:B------:R2:W-:Y:S01]  /*324d0*/  ST.E desc[UR6][R2.64+0x8], R26 ;  /* 0x0000081a02007985 */ /* 0x0005e2000c101906 */
[C---:B------:R-:W-:Y:S02]  /*324e0*/  R2UR UR6, R4.reuse ;  /* 0x00000000040672ca */ /* 0x040fe400000e0000 */
[C---:B------:R-:W-:Y:S01]  /*324f0*/  R2UR UR7, R5.reuse ;  /* 0x00000000050772ca */ /* 0x040fe200000e0000 */
[----:B------:R3:W-:Y:S01]  /*32500*/  ST.E desc[UR8][R2.64+0xc], R27 ;  /* 0x00000c1b02007985 */ /* 0x0007e2000c101908 */
[C---:B------:R-:W-:Y:S02]  /*32510*/  R2UR UR8, R4.reuse ;  /* 0x00000000040872ca */ /* 0x040fe400000e0000 */
[----:B------:R-:W-:Y:S01]  /*32520*/  R2UR UR9, R5 ;  /* 0x00000000050972ca */ /* 0x000fe200000e0000 */
[----:B------:R4:W-:Y:S01]  /*32530*/  ST.E desc[UR10][R2.64+0x10], R28 ;  /* 0x0000101c02007985 */ /* 0x0009e2000c10190a */
[----:B------:R-:W-:-:S02]  /*32540*/  R2UR UR10, R4 ;  /* 0x00000000040a72ca */ /* 0x000fc400000e0000 */
        /* <DEDUP_REMOVED lines=25> */
[----:B------:R5:W-:Y:S04]  /*326e0*/  ST.E desc[UR8][R2.64+0x34], R37 ;  /* 0x0000342502007985 */ /* 0x000be8000c101908 */
[----:B------:R5:W-:Y:S04]  /*326f0*/  ST.E desc[UR10][R2.64+0x38], R38 ;  /* 0x0000382602007985 */ /* 0x000be8000c10190a */
[----:B------:R5:W-:Y:S01]  /*32700*/  ST.E desc[UR12][R2.64+0x3c], R39 ;  /* 0x00003c2702007985 */ /* 0x000be2000c10190c */
[----:B------:R-:W-:-:S03]  /*32710*/  R2UR UR8, R4 ;  /* 0x00000000040872ca */ /* 0x000fc600000e0000 */
[----:B------:R5:W-:Y:S01]  /*32720*/  ST.E desc[UR14][R2.64+0x40], R40 ;  /* 0x0000402802007985 */ /* 0x000be2000c10190e */
[----:B------:R-:W-:-:S03]  /*32730*/  R2UR UR9, R5 ;  /* 0x00000000050972ca */ /* 0x000fc600000e0000 */
[----:B------:R5:W-:Y:S04]  /*32740*/  ST.E desc[UR16][R2.64+0x44], R41 ;  /* 0x0000442902007985 */ /* 0x000be8000c101910 */
[----:B------:R5:W-:Y:S04]  /*32750*/  ST.E desc[UR18][R2.64+0x48], R42 ;  /* 0x0000482a02007985 */ /* 0x000be8000c101912 */
[----:B------:R5:W-:Y:S04]  /*32760*/  ST.E desc[UR20][R2.64+0x4c], R43 ;  /* 0x00004c2b02007985 */ /* 0x000be8000c101914 */
[----:B------:R5:W-:Y:S04]  /*32770*/  ST.E desc[UR22][R2.64+0x50], R44 ;  /* 0x0000502c02007985 */ /* 0x000be8000c101916 */
[----:B------:R5:W-:Y:S01]  /*32780*/  ST.E desc[UR24][R2.64+0x54], R45 ;  /* 0x0000542d02007985 */ /* 0x000be2000c101918 */
[----:B------:R-:W-:-:S03]  /*32790*/  R2UR UR10, R4 ;  /* 0x00000000040a72ca */ /* 0x000fc600000e0000 */
[----:B------:R5:W-:Y:S01]  /*327a0*/  ST.E desc[UR4][R2.64+0x58], R46 ;  /* 0x0000582e02007985 */ /* 0x000be2000c101904 */
[C---:B------:R-:W-:Y:S02]  /*327b0*/  R2UR UR4, R4.reuse ;  /* 0x00000000040472ca */ /* 0x040fe400000e0000 */
[C---:B------:R-:W-:Y:S01]  /*327c0*/  R2UR UR5, R5.reuse ;  /* 0x00000000050572ca */ /* 0x040fe200000e0000 */
[----:B------:R5:W-:Y:S01]  /*327d0*/  ST.E desc[UR6][R2.64+0x5c], R47 ;  /* 0x00005c2f02007985 */ /* 0x000be2000c101906 */
        /* <DEDUP_REMOVED lines=13> */
[----:B------:R5:W-:Y:S01]  /*328b0*/  ST.E desc[UR8][R2.64+0x60], R48 ;  /* 0x0000603002007985 */ /* 0x000be2000c101908 */
        /* <DEDUP_REMOVED lines=8> */
[----:B------:R-:W-:Y:S01]  /*32940*/  R2UR UR5, R5 ;  /* 0x00000000050572ca */ /* 0x000fe200000e0000 */
[----:B------:R5:W-:Y:S04]  /*32950*/  ST.E desc[UR6][R2.64+0x68], R50 ;  /* 0x0000683202007985 */ /* 0x000be8000c101906 */
[----:B------:R5:W-:Y:S04]  /*32960*/  ST.E desc[UR10][R2.64+0x6c], R51 ;  /* 0x00006c3302007985 */ /* 0x000be8000c10190a */
[----:B------:R5:W-:Y:S04]  /*32970*/  ST.E desc[UR12][R2.64+0x70], R52 ;  /* 0x0000703402007985 */ /* 0x000be8000c10190c */
        /* <DEDUP_REMOVED lines=8> */
[----:B------:R5:W-:Y:S01]  /*32a00*/  ST.E desc[UR8][R2.64+0x8c], R59 ;  /* 0x00008c3b02007985 */ /* 0x000be2000c101908 */
[C---:B------:R-:W-:Y:S02]  /*32a10*/  R2UR UR8, R4.reuse ;  /* 0x00000000040872ca */ /* 0x040fe400000e0000 */
[----:B------:R-:W-:Y:S01]  /*32a20*/  R2UR UR9, R5 ;  /* 0x00000000050972ca */ /* 0x000fe200000e0000 */
[----:B------:R5:W-:Y:S01]  /*32a30*/  ST.E desc[UR4][R2.64+0x90], R60 ;  /* 0x0000903c02007985 */ /* 0x000be2000c101904 */
        /* <DEDUP_REMOVED lines=14> */
[----:B------:R5:W-:Y:S01]  /*32b20*/  ST.E desc[UR6][R2.64+0x94], R61 ;  /* 0x0000943d02007985 */ /* 0x000be2000c101906 */
        /* <DEDUP_REMOVED lines=245> */
[C---:B------:R-:W-:Y:S02]  /*33a80*/  R2UR UR54, R4.reuse ;  /* 0x00000000043672ca */ /* 0x040fe400000e0000 */
[----:B------:R-:W-:Y:S01]  /*33a90*/  R2UR UR55, R5 ;  /* 0x00000000053772ca */ /* 0x000fe200000e0000 */
        /* <DEDUP_REMOVED lines=12> */
[----:B------:R-:W-:Y:S01]  /*33b60*/  ST.E desc[UR28][R8.64], R195 ;  /* 0x000000c308007985 */ /* 0x000fe2000c10191c */
[C---:B------:R-:W-:Y:S02]  /*33b70*/  R2UR UR58, R4.reuse ;  /* 0x00000000043a72ca */ /* 0x040fe400000e0000 */
[C---:B------:R-:W-:Y:S01]  /*33b80*/  R2UR UR59, R5.reuse ;  /* 0x00000000053b72ca */ /* 0x040fe200000e0000 */
[----:B0-----:R-:W5:Y:S01]  /*33b90*/  LD.E R24, desc[UR30][R2.64] ;  /* 0x0000001e02187980 */ /* 0x001f62000c101900 */
[C---:B------:R-:W-:Y:S02]  /*33ba0*/  R2UR UR56, R4.reuse ;  /* 0x00000000043872ca */ /* 0x040fe400000e0000 */
[C---:B------:R-:W-:Y:S01]  /*33bb0*/  R2UR UR57, R5.reuse ;  /* 0x00000000053972ca */ /* 0x040fe200000e0000 */
[----:B-1----:R-:W5:Y:S01]  /*33bc0*/  LD.E R25, desc[UR32][R2.64+0x4] ;  /* 0x0000042002197980 */ /* 0x002f62000c101900 */
[C---:B------:R-:W-:Y:S02]  /*33bd0*/  R2UR UR4, R4.reuse ;  /* 0x00000000040472ca */ /* 0x040fe400000e0000 */
[----:B------:R-:W-:Y:S01]  /*33be0*/  R2UR UR5, R5 ;  /* 0x00000000050572ca */ /* 0x000fe200000e0000 */
[----:B--2---:R-:W2:Y:S01]  /*33bf0*/  LD.E R26, desc[UR34][R2.64+0x8] ;  /* 0x00000822021a7980 */ /* 0x004ea2000c101900 */
[----:B------:R-:W-:-:S02]  /*33c00*/  R2UR UR6, R4 ;  /* 0x00000000040672ca */ /* 0x000fc400000e0000 */
[C---:B------:R-:W-:Y:S01]  /*33c10*/  R2UR UR7, R5.reuse ;  /* 0x00000000050772ca */ /* 0x040fe200000e0000 */
[----:B---3--:R-:W2:Y:S01]  /*33c20*/  LD.E R27, desc[UR44][R2.64+0xc] ;  /* 0x00000c2c021b7980 */ /* 0x008ea2000c101900 */
[C---:B------:R-:W-:Y:S02]  /*33c30*/  R2UR UR8, R4.reuse ;  /* 0x00000000040872ca */ /* 0x040fe400000e0000 */
[C---:B------:R-:W-:Y:S01]  /*33c40*/  R2UR UR9, R5.reuse ;  /* 0x00000000050972ca */ /* 0x040fe200000e0000 */
[----:B----4-:R-:W2:Y:S01]  /*33c50*/  LD.E R28, desc[UR46][R2.64+0x10] ;  /* 0x0000102e021c7980 */ /* 0x010ea2000c101900 */
[C---:B------:R-:W-:Y:S02]  /*33c60*/  R2UR UR10, R4.reuse ;  /* 0x00000000040a72ca */ /* 0x040fe400000e0000 */
[----:B------:R-:W-:Y:S01]  /*33c70*/  R2UR UR11, R5 ;  /* 0x00000000050b72ca */ /* 0x000fe200000e0000 */
[----:B-----5:R-:W2:Y:S01]  /*33c80*/  LD.E R29, desc[UR50][R2.64+0x14] ;  /* 0x00001432021d7980 */ /* 0x020ea2000c101900 */
[----:B------:R-:W-:-:S02]  /*33c90*/  R2UR UR12, R4 ;  /* 0x00000000040c72ca */ /* 0x000fc400000e0000 */
[C---:B------:R-:W-:Y:S01]  /*33ca0*/  R2UR UR13, R5.reuse ;  /* 0x00000000050d72ca */ /* 0x040fe200000e0000 */
[----:B------:R-:W2:Y:S01]  /*33cb0*/  LD.E R30, desc[UR52][R2.64+0x18] ;  /* 0x00001834021e7980 */ /* 0x000ea2000c101900 */
[C---:B------:R-:W-:Y:S02]  /*33cc0*/  R2UR UR14, R4.reuse ;  /* 0x00000000040e72ca */ /* 0x040fe400000e0000 */
[C---:B------:R-:W-:Y:S01]  /*33cd0*/  R2UR UR15, R5.reuse ;  /* 0x00000000050f72ca */ /* 0x040fe200000e0000 */
[----:B------:R-:W2:Y:S01]  /*33ce0*/  LD.E R31, desc[UR54][R2.64+0x1c] ;  /* 0x00001c36021f7980 */ /* 0x000ea2000c101900 */
[C---:B------:R-:W-:Y:S02]  /*33cf0*/  R2UR UR16, R4.reuse ;  /* 0x00000000041072ca */ /* 0x040fe400000e0000 */
[----:B------:R-:W-:Y:S01]  /*33d00*/  R2UR UR17, R5 ;  /* 0x00000000051172ca */ /* 0x000fe200000e0000 */
[----:B------:R-:W2:Y:S01]  /*33d10*/  LD.E R32, desc[UR60][R2.64+0x20] ;  /* 0x0000203c02207980 */ /* 0x000ea2000c101900 */
        /* <DEDUP_REMOVED lines=327> */
[----:B------:R-:W-:Y:S02]  /*35190*/  R2UR UR54, R4 ;  /* 0x00000000043672ca */ /* 0x000fe400000e0000 */
[----:B------:R-:W-:Y:S01]  /*351a0*/  R2UR UR55, R5 ;  /* 0x00000000053772ca */ /* 0x000fe200000e0000 */
        /* <DEDUP_REMOVED lines=10> */
[----:B------:R-:W-:-:S02]  /*35250*/  VIADD R152, R6, 0x80 ;  /* 0x0000008006987836 */ /* 0x000fc40000000000 */
[----:B------:R-:W-:-:S03]  /*35260*/  IMAD.MOV.U32 R153, RZ, RZ, R7 ;  /* 0x000000ffff997224 */ /* 0x000fc600078e0007 */
[----:B------:R-:W-:Y:S02]  /*35270*/  R2UR UR6, R152 ;  /* 0x00000000980672ca */ /* 0x000fe400000e0000 */
[----:B------:R-:W-:Y:S02]  /*35280*/  R2UR UR7, R153 ;  /* 0x00000000990772ca */ /* 0x000fe400000e0000 */
[----:B------:R-:W-:Y:S02]  /*35290*/  F2FP.F16.F32.PACK_AB R152, R20, R21 ;  /* 0x000000151498723e */ /* 0x000fe400000000ff */
[----:B------:R-:W-:Y:S02]  /*352a0*/  F2FP.F16.F32.PACK_AB R154, R18, R19 ;  /* 0x00000013129a723e */ /* 0x000fe400000000ff */
[----:B------:R-:W-:Y:S02]  /*352b0*/  F2FP.F16.F32.PACK_AB R153, R14, R15 ;  /* 0x0000000f0e99723e */ /* 0x000fe400000000ff */
[----:B------:R-:W-:-:S02]  /*352c0*/  F2FP.F16.F32.PACK_AB R155, R12, R13 ;  /* 0x0000000d0c9b723e */ /* 0x000fc400000000ff */
        /* <DEDUP_REMOVED lines=20> */
[----:B--2---:R-:W-:-:S06]  /*35410*/  WARPGROUP.ARRIVE ;  /* 0x00000000000079c5 */ /* 0x004fcc0000000000 */
        /* <DEDUP_REMOVED lines=20> */
[C---:B------:R-:W-:Y:S01]  /*35560*/  R2UR UR55, R5.reuse ;  /* 0x00000000053772ca */ /* 0x040fe200000e0000 */
[----:B------:R-:W-:Y:S02]  /*35570*/  WARPGROUP.DEPBAR.LE gsb0, 0x0 ;  /* 0x00008000000079c5 */ /* 0x000fe40000010000 */
        /* <DEDUP_REMOVED lines=2670> */
[----:B------:R5:W-:Y:S04]  /*3fc60*/  ST.E desc[UR6][R2.64+0x1b4], R133 ;  /* 0x0001b48502007985 */ /* 0x000be8000c101906 */
[----:B------:R5:W-:Y:S04]  /*3fc70*/  ST.E desc[UR8][R2.64+0x1b8], R134 ;  /* 0x0001b88602007985 */ /* 0x000be8000c101908 */
[----:B------:R5:W-:Y:S04]  /*3fc80*/  ST.E desc[UR4][R2.64+0x1bc], R135 ;  /* 0x0001bc8702007985 */ /* 0x000be8000c101904 */
[----:B------:R5:W-:Y:S01]  /*3fc90*/  ST.E desc[UR10][R2.64+0x1c0], R136 ;  /* 0x0001c08802007985 */ /* 0x000be2000c10190a */
[----:B------:R-:W-:-:S03]  /*3fca0*/  R2UR UR6, R4 ;  /* 0x00000000040672ca */ /* 0x000fc600000e0000 */
[----:B------:R5:W-:Y:S01]  /*3fcb0*/  ST.E desc[UR12][R2.64+0x1c4], R137 ;  /* 0x0001c48902007985 */ /* 0x000be2000c10190c */
[----:B------:R-:W-:-:S03]  /*3fcc0*/  R2UR UR7, R5 ;  /* 0x00000000050772ca */ /* 0x000fc600000e0000 */
[----:B------:R5:W-:Y:S01]  /*3fcd0*/  ST.E desc[UR14][R2.64+0x1c8], R138 ;  /* 0x0001c88a02007985 */ /* 0x000be2000c10190e */
[----:B------:R-:W-:-:S03]  /*3fce0*/  R2UR UR8, R4 ;  /* 0x00000000040872ca */ /* 0x000fc600000e0000 */
[----:B------:R5:W-:Y:S01]  /*3fcf0*/  ST.E desc[UR16][R2.64+0x1cc], R139 ;  /* 0x0001cc8b02007985 */ /* 0x000be2000c101910 */
[----:B------:R-:W-:-:S03]  /*3fd00*/  R2UR UR9, R5 ;  /* 0x00000000050972ca */ /* 0x000fc600000e0000 */
        /* <DEDUP_REMOVED lines=13> */
[----:B------:R-:W-:-:S03]  /*3fde0*/  R2UR UR51, R5 ;  /* 0x00000000053372ca */ /* 0x000fc600000e0000 */
[----:B------:R5:W-:Y:S01]  /*3fdf0*/  ST.E desc[UR28][R2.64+0x1e4], R145 ;  /* 0x0001e49102007985 */ /* 0x000be2000c10191c */
[C---:B------:R-:W-:Y:S02]  /*3fe00*/  R2UR UR28, R4.reuse ;  /* 0x00000000041c72ca */ /* 0x040fe400000e0000 */
[C---:B------:R-:W-:Y:S02]  /*3fe10*/  R2UR UR29, R5.reuse ;  /* 0x00000000051d72ca */ /* 0x040fe400000e0000 */
[C---:B------:R-:W-:Y:S02]  /*3fe20*/  R2UR UR52, R4.reuse ;  /* 0x00000000043472ca */ /* 0x040fe400000e0000 */
[C---:B------:R-:W-:Y:S02]  /*3fe30*/  R2UR UR53, R5.reuse ;  /* 0x00000000053572ca */ /* 0x040fe400000e0000 */
[C---:B------:R-:W-:Y:S02]  /*3fe40*/  R2UR UR54, R4.reuse ;  /* 0x00000000043672ca */ /* 0x040fe400000e0000 */
[----:B------:R-:W-:Y:S01]  /*3fe50*/  R2UR UR55, R5 ;  /* 0x00000000053772ca */ /* 0x000fe200000e0000 */
[----:B------:R-:W-:Y:S04]  /*3fe60*/  ST.E desc[UR6][R2.64+0x1ec], R147 ;  /* 0x0001ec9302007985 */ /* 0x000fe8000c101906 */
[----:B------:R-:W-:Y:S04]  /*3fe70*/  ST.E desc[UR8][R2.64+0x1f0], R148 ;  /* 0x0001f09402007985 */ /* 0x000fe8000c101908 */
[----:B------:R-:W-:Y:S04]  /*3fe80*/  ST.E desc[UR10][R2.64+0x1f4], R149 ;  /* 0x0001f49502007985 */ /* 0x000fe8000c10190a */
[----:B------:R-:W-:Y:S04]  /*3fe90*/  ST.E desc[UR12][R2.64+0x1f8], R150 ;  /* 0x0001f89602007985 */ /* 0x000fe8000c10190c */
[----:B------:R-:W-:Y:S01]  /*3fea0*/  ST.E desc[UR14][R2.64+0x1fc], R151 ;  /* 0x0001fc9702007985 */ /* 0x000fe2000c10190e */
        /* <DEDUP_REMOVED lines=370> */
[----:B------:R-:W-:Y:S01]  /*415d0*/  VIADD R6, R6, 0x280 ;  /* 0x0000028006067836 */ /* 0x000fe20000000000 */
[----:B------:R-:W-:-:S02]  /*415e0*/  R2UR UR7, R7 ;  /* 0x00000000070772ca */ /* 0x000fc400000e0000 */
[----:B------:R-:W-:Y:S02]  /*415f0*/  F2FP.F16.F32.PACK_AB R184, R187, R188 ;  /* 0x000000bcbbb8723e */ /* 0x000fe400000000ff */
[----:B------:R-:W-:Y:S02]  /*41600*/  R2UR UR6, R6 ;  /* 0x00000000060672ca */ /* 0x000fe400000e0000 */
[----:B------:R-:W-:Y:S02]  /*41610*/  F2FP.F16.F32.PACK_AB R186, R185, R186 ;  /* 0x000000bab9ba723e */ /* 0x000fe400000000ff */
[----:B------:R-:W-:Y:S02]  /*41620*/  F2FP.F16.F32.PACK_AB R185, R160, R161 ;  /* 0x000000a1a0b9723e */ /* 0x000fe400000000ff */
[----:B------:R-:W-:Y:S02]  /*41630*/  F2FP.F16.F32.PACK_AB R187, R158, R159 ;  /* 0x0000009f9ebb723e */ /* 0x000fe400000000ff */
        /* <DEDUP_REMOVED lines=27> */
[----:B------:R-:W-:Y:S01]  /*417f0*/  R2UR UR29, R5 ;  /* 0x00000000051d72ca */ /* 0x000fe200000e0000 */
[----:B------:R-:W-:-:S02]  /*41800*/  WARPGROUP.DEPBAR.LE gsb0, 0x0 ;  /* 0x00008000000079c5 */ /* 0x000fc40000010000 */
[----:B------:R-:W-:Y:S01]  /*41810*/  ST.E desc[UR4][R2.64], R24 ;  /* 0x0000001802007985 */ /* 0x000fe2000c101904 */
[C---:B------:R-:W-:Y:S02]  /*41820*/  R2UR UR4, R4.reuse ;  /* 0x00000000040472ca */ /* 0x040fe400000e0000 */
[C---:B------:R-:W-:Y:S01]  /*41830*/  R2UR UR5, R5.reuse ;  /* 0x00000000050572ca */ /* 0x040fe200000e0000 */
[----:B------:R-:W-:Y:S01]  /*41840*/  ST.E desc[UR6][R2.64+0x4], R25 ;  /* 0x0000041902007985 */ /* 0x000fe2000c101906 */
        /* <DEDUP_REMOVED lines=1116> */
[C---:B------:R-:W-:Y:S02]  /*45e10*/  R2UR UR4, R4.reuse ;  /* 0x00000000040472ca */ /* 0x040fe400000e0000 */
[C---:B------:R-:W-:Y:S02]  /*45e20*/  R2UR UR5, R5.reuse ;  /* 0x00000000050572ca */ /* 0x040fe400000e0000 */
[----:B------:R-:W-:Y:S02]  /*45e30*/  R2UR UR6, R4 ;  /* 0x00000000040672ca */ /* 0x000fe400000e0000 */
[----:B------:R-:W-:-:S02]  /*45e40*/  R2UR UR7, R5 ;  /* 0x00000000050772ca */ /* 0x000fc400000e0000 */
[----:B------:R-:W-:-:S07]  /*45e50*/  LOP3.LUT P6, RZ, R203, 0x7f, RZ, 0xc0, !PT ;  /* 0x0000007fcbff7812 */ /* 0x000fce00078cc0ff */
[----:B--2---:R1:W-:Y:S04]  /*45e60*/  ST.E desc[UR4][R2.64+0x1f8], R13 ;  /* 0x0001f80d02007985 */ /* 0x0043e8000c101904 */
[----:B0-----:R-:W2:Y:S01]  /*45e70*/  LD.E R9, desc[UR6][R2.64+0x1fc] ;  /* 0x0001fc0602097980 */ /* 0x001ea2000c101900 */
[----:B------:R-:W-:Y:S02]  /*45e80*/  R2UR UR4, R4 ;  /* 0x00000000040472ca */ /* 0x000fe400000e0000 */
[----:B------:R-:W-:-:S13]  /*45e90*/  R2UR UR5, R5 ;  /* 0x00000000050572ca */ /* 0x000fda00000e0000 */
[----:B--2---:R1:W-:Y:S01]  /*45ea0*/  ST.E desc[UR4][R2.64+0x1fc], R9 ;  /* 0x0001fc0902007985 */ /* 0x0043e2000c101904 */
[----:B------:R-:W-:Y:S05]  /*45eb0*/  @P6 BRA `(.L_x_11583) ;  /* 0x0000000000306947 */ /* 0x000fea0003800000 */
[----:B-1----:R-:W2:Y:S04]  /*45ec0*/  LDL.64 R2, [R0+0x40] ;  /* 0x0000400000027983 */ /* 0x002ea80000100a00 */
        /* <DEDUP_REMOVED lines=11> */
.L_x_11583:
[----:B-1----:R-:W-:Y:S02]  /*45f80*/  IMAD.MOV.U32 R2, RZ, RZ, R211 ;  /* 0x000000ffff027224 */ /* 0x002fe400078e00d3 */
[----:B------:R-:W-:-:S04]  /*45f90*/  IMAD.MOV.U32 R3, RZ, RZ, 0x0 ;  /* 0x00000000ff037424 */ /* 0x000fc800078e00ff */
[----:B0-----:R-:W-:Y:S05]  /*45fa0*/  RET.REL.NODEC R2 `(_ZN7cutlass13device_kernelIN5flash11enable_sm90INS1_16FlashAttnFwdSm90INS1_25CollectiveMainloopFwdSm90ILi2EN4cute5tupleIJNS5_1CILi1EEES8_S8_EEENS6_IJNS7_ILi128EEENS7_ILi96EEENS7_ILi64EEEEEELi256ENS_6half_tEfNS_4arch4Sm90ELb0ELb1ELb1ELb0ELb0ELb0ELb1ELb1ELb0ELb1ELb0ELb0EEENS1_21CollectiveEpilogueFwdINS6_IJSA_NS7_ILi256EEESB_EEES9_SE_SG_Li256ELb0ELb1ELb0ELb0EEENS1_30DynamicPersistentTileSchedulerILi256ELi128ELb0ELb1ELb1EEEEEEEEEvNT_6ParamsE) ;  /* 0xfffffba002147950 */ /* 0x001fea0003c3ffff */
.L_x_11561:
[----:B0-----:R0:W1:Y:S02]  /*45fb0*/  SYNCS.PHASECHK.TRANS64.TRYWAIT P1, [R2+URZ], R3 ;  /* 0x00000003020075a7 */ /* 0x001064000802017f */
[----:B-1----:R-:W-:Y:S05]  /*45fc0*/  @!P1 NANOSLEEP.SYNCS 0x989680 ;  /* 0x009896800000995d */ /* 0x002fea0003900000 */
[----:B------:R-:W1:Y:S02]  /*45fd0*/  @!P1 SYNCS.PHASECHK.TRANS64 P1, [R2+URZ], R3 ;  /* 0x00000003020095a7 */ /* 0x000e64000802007f */
[----:B-1----:R-:W-:Y:S05]  /*45fe0*/  @!P1 BRA `(.L_x_11561) ;  /* 0xfffffffc00f09947 */ /* 0x002fea000383ffff */
[----:B------:R-:W-:Y:S05]  /*45ff0*/  BRA `(.L_x_11560) ;  /* 0xfffffe4400f07947 */ /* 0x000fea000383ffff */
.L_x_11568:
[----:B0-----:R0:W1:Y:S02]  /*46000*/  SYNCS.PHASECHK.TRANS64.TRYWAIT P1, [R8+URZ], R9 ;  /* 0x00000009080075a7 */ /* 0x001064000802017f */
[----:B-1----:R-:W-:Y:S05]  /*46010*/  @!P1 NANOSLEEP.SYNCS 0x989680 ;  /* 0x009896800000995d */ /* 0x002fea0003900000 */
[----:B------:R-:W1:Y:S02]  /*46020*/  @!P1 SYNCS.PHASECHK.TRANS64 P1, [R8+URZ], R9 ;  /* 0x00000009080095a7 */ /* 0x000e64000802007f */
[----:B-1----:R-:W-:Y:S05]  /*46030*/  @!P1 BRA `(.L_x_11568) ;  /* 0xfffffffc00f09947 */ /* 0x002fea000383ffff */
[----:B------:R-:W-:Y:S05]  /*46040*/  BRA `(.L_x_11567) ;  /* 0xfffffe4c00c47947 */ /* 0x000fea000383ffff */
.L_x_11584:
        /* <DEDUP_REMOVED lines=11> */
.L_x_15312:


//--------------------- .text._ZN7cutlass13device_kernelIN5flash11enable_sm90INS1_16FlashAttnFwdSm90INS1_25CollectiveMainloopFwdSm90ILi2EN4cute5tupleIJNS5_1CILi1EEES8_S8_EEENS6_IJNS7_ILi128EEENS7_ILi96EEENS7_ILi64EEEEEELi256ENS_6half_tEfNS_4arch4Sm90ELb0ELb1ELb1ELb1ELb0ELb0ELb0ELb1ELb0ELb1ELb0ELb0EEENS1_21CollectiveEpilogueFwdINS6_IJSA_NS7_ILi256EEESB_EEES9_SE_SG_Li256ELb1ELb1ELb0ELb0EEENS1_36VarlenDynamicPersistentTileSchedulerILi128ELi96ELi256ELi128ELb0ELb1ELb1ELb1ELb0ELb1EEEEEEEEEvNT_6ParamsE --------------------------
	.section	.text._ZN7cutlass13device_kernelIN5flash11enable_sm90INS1_16FlashAttnFwdSm90INS1_25CollectiveMainloopFwdSm90ILi2EN4cute5tupleIJNS5_1CILi1EEES8_S8_EEENS6_IJNS7_ILi128EEENS7_ILi96EEENS7_ILi64EEEEEELi256ENS_6half_tEfNS_4arch4Sm90ELb0ELb1ELb1ELb1ELb0ELb0ELb0ELb1ELb0ELb1ELb0ELb0EEENS1_21CollectiveEpilogueFwdINS6_IJSA_NS7_ILi256EEESB_EEES9_SE_SG_Li256ELb1ELb1ELb0ELb0EEENS1_36VarlenDynamicPersistentTileSchedulerILi128ELi96ELi256ELi128ELb0ELb1ELb1ELb1ELb0ELb1EEEEEEEEEvNT_6ParamsE,"ax",@progbits
	.align	128
.text._ZN7cutlass13device_kernelIN5flash11enable_sm90INS1_16FlashAttnFwdSm90INS1_25CollectiveMainloopFwdSm90ILi2EN4cute5tupleIJNS5_1CILi1EEES8_S8_EEENS6_IJNS7_ILi128EEENS7_ILi96EEENS7_ILi64EEEEEELi256ENS_6half_tEfNS_4arch4Sm90ELb0ELb1ELb1ELb1ELb0ELb0ELb0ELb1ELb0ELb1ELb0ELb0EEENS1_21CollectiveEpilogueFwdINS6_IJSA_NS7_ILi256EEESB_EEES9_SE_SG_Li256ELb1ELb1ELb0ELb0EEENS1_36VarlenDynamicPersistentTileSchedulerILi128ELi96ELi256ELi128ELb0ELb1ELb1ELb1ELb0ELb1EEEEEEEEEvNT_6ParamsE:
        .type           _ZN7cutlass13device_kernelIN5flash11enable_sm90INS1_16FlashAttnFwdSm90INS1_25CollectiveMainloopFwdSm90ILi2EN4cute5tupleIJNS5_1CILi1EEES8_S8_EEENS6_IJNS7_ILi128EEENS7_ILi96EEENS7_ILi64EEEEEELi256ENS_6half_tEfNS_4arch4Sm90ELb0ELb1ELb1ELb1ELb0ELb0ELb0ELb1ELb0ELb1ELb0ELb0EEENS1_21CollectiveEpilogueFwdINS6_IJSA_NS7_ILi256EEESB_EEES9_SE_SG_Li256ELb1ELb1ELb0ELb0EEENS1_36VarlenDynamicPersistentTileSchedulerILi128ELi96ELi256ELi128ELb0ELb1ELb1ELb1ELb0ELb1EEEEEEEEEvNT_6ParamsE,@function
        .size           _ZN7cutlass13device_kernelIN5flash11enable_sm90INS1_16FlashAttnFwdSm90INS1_25CollectiveMainloopFwdSm90ILi2EN4cute5tupleIJNS5_1CILi1EEES8_S8_EEENS6_IJNS7_ILi128EEENS7_ILi96EEENS7_ILi64EEEEEELi256ENS_6half_tEfNS_4arch4Sm90ELb0ELb1ELb1ELb1ELb0ELb0ELb0ELb1ELb0ELb1ELb0ELb0EEENS1_21CollectiveEpilogueFwdINS6_IJSA_NS7_ILi256EEESB_EEES9_SE_SG_Li256ELb1ELb1ELb0ELb0EEENS1_36VarlenDynamicPersistentTileSchedulerILi128ELi96ELi256ELi128ELb0ELb1ELb1ELb1ELb0ELb1EEEEEEEEEvNT_6ParamsE,(.L_x_15314 - _ZN7cutlass13device_kernelIN5flash11enable_sm90INS1_16FlashAttnFwdSm90INS1_25CollectiveMainloopFwdSm90ILi2EN4cute5tupleIJNS5_1CILi1EEES8_S8_EEENS6_IJNS7_ILi128EEENS7_ILi96EEENS7_ILi64EEEEEELi256ENS_6half_tEfNS_4arch4Sm90ELb0ELb1ELb1ELb1ELb0ELb0ELb0ELb1ELb0ELb1ELb0ELb0EEENS1_21CollectiveEpilogueFwdINS6_IJSA_NS7_ILi256EEESB_EEES9_SE_SG_Li256ELb1ELb1ELb0ELb0EEENS1_36VarlenDynamicPersistentTileSchedulerILi128ELi96ELi256ELi128ELb0ELb1ELb1ELb1ELb0ELb1EEEEEEEEEvNT_6ParamsE)
        .other          _ZN7cutlass13device_kernelIN5flash11enable_sm90INS1_16FlashAttnFwdSm90INS1_25CollectiveMainloopFwdSm90ILi2EN4cute5tupleIJNS5_1CILi1EEES8_S8_EEENS6_IJNS7_ILi128EEENS7_ILi96EEENS7_ILi64EEEEEELi256ENS_6half_tEfNS_4arch4Sm90ELb0ELb1ELb1ELb1ELb0ELb0ELb0ELb1ELb0ELb1ELb0ELb0EEENS1_21CollectiveEpilogueFwdINS6_IJSA_NS7_ILi256EEESB_EEES9_SE_SG_Li256ELb1ELb1ELb0ELb0EEENS1_36VarlenDynamicPersistentTileSchedulerILi128ELi96ELi256ELi128ELb0ELb1ELb1ELb1ELb0ELb1EEEEEEEEEvNT_6ParamsE,@"STO_CUDA_ENTRY STV_DEFAULT"
_ZN7cutlass13device_kernelIN5flash11enable_sm90INS1_16FlashAttnFwdSm90INS1_25CollectiveMainloopFwdSm90ILi2EN4cute5tupleIJNS5_1CILi1EEES8_S8_EEENS6_IJNS7_ILi128EEENS7_ILi96EEENS7_ILi64EEEEEELi256ENS_6half_tEfNS_4arch4Sm90ELb0ELb1ELb1ELb1ELb0ELb0ELb0ELb1ELb0ELb1ELb0ELb0EEENS1_21CollectiveEpilogueFwdINS6_IJSA_NS7_ILi256EEESB_EEES9_SE_SG_Li256ELb1ELb1ELb0ELb0EEENS1_36VarlenDynamicPersistentTileSchedulerILi128ELi96ELi256ELi128ELb0ELb1ELb1ELb1ELb0ELb1EEEEEEEEEvNT_6ParamsE:
        /* <DEDUP_REMOVED lines=18> */
.L_x_11586:
[----:B------:R-:W-:Y:S05]  /*0120*/  BSYNC B0 ;  /* 0x0000000000007941 */ /* 0x000fea0003800000 */
.L_x_11585:
        /* <DEDUP_REMOVED lines=41> */
.L_x_11587:
        /* <DEDUP_REMOVED lines=22> */
.L_x_11588:
        /* <DEDUP_REMOVED lines=18> */
.L_x_11589:
        /* <DEDUP_REMOVED lines=22> */
.L_x_11590:
        /* <DEDUP_REMOVED lines=22> */
.L_x_11591:
[----:B------:R-:W-:Y:S01]  /*0900*/  PLOP3.LUT P0, PT, PT, PT, UP0, 0x80, 0x0 ;  /* 0x000000000000781c */ /* 0x000fe20003f0f008 */
[----:B------:R-:W-:Y:S01]  /*0910*/  UMOV UR36, 0x1 ;  /* 0x0000000100247882 */ /* 0x000fe20000000000 */
[----:B------:R-:W-:Y:S01]  /*0920*/  NOP ;  /* 0x0000000000007918 */ /* 0x000fe20000000000 */
[----:B------:R-:W-:Y:S01]  /*0930*/  USEL UR36, UR36, 0x2, !UP0 ;  /* 0x0000000224247887 */ /* 0x000fe2000c000000 */
[----:B------:R-:W-:Y:S01]  /*0940*/  ULDC.64 UR40, c[0x0][0x208] ;  /* 0x0000820000287ab9 */ /* 0x000fe20000000a00 */
[----:B012-4-:R-:W-:Y:S08]  /*0950*/  BAR.SYNC.DEFER_BLOCKING 0x0 ;  /* 0x0000000000007b1d */ /* 0x017ff00000010000 */
[----:B------:R-:W-:Y:S05]  /*0960*/  @!P0 BRA `(.L_x_11592) ;  /* 0x0000010c00648947 */ /* 0x000fea0003800000 */
.L_x_11593:
        /* <DEDUP_REMOVED lines=23> */
[----:B------:R-:W-:Y:S01]  /*0ae0*/  R2UR UR6, R11 ;  /* 0x000000000b0672ca */ /* 0x000fe200000e0000 */
[----:B------:R-:W-:Y:S01]  /*0af0*/  UMOV UR38, URZ ;  /* 0x0000003f00267c82 */ /* 0x000fe20008000000 */
[----:B------:R-:W-:Y:S01]  /*0b00*/  UMOV UR37, URZ ;  /* 0x0000003f00257c82 */ /* 0x000fe20008000000 */
[----:B0-----:R-:W-:-:S05]  /*0b10*/  VIADD R212, R0, 0xffffff80 ;  /* 0xffffff8000d47836 */ /* 0x001fca0000000000 */
[----:B------:R-:W-:-:S04]  /*0b20*/  SHF.R.S32.HI R3, RZ, 0x1f, R212 ;  /* 0x0000001fff037819 */ /* 0x000fc800000114d4 */
[CC--:B------:R-:W-:Y:S02]  /*0b30*/  LEA.HI R0, R3.reuse, R212.reuse, RZ, 0x7 ;  /* 0x000000d403007211 */ /* 0x0c0fe400078f38ff */
[CC--:B------:R-:W-:Y:S02]  /*0b40*/  LEA.HI R2, R3.reuse, R212.reuse, RZ, 0x4 ;  /* 0x000000d403027211 */ /* 0x0c0fe400078f20ff */
[----:B------:R-:W-:Y:S02]  /*0b50*/  LOP3.LUT R5, R0, 0xffffff80, RZ, 0xc0, !PT ;  /* 0xffffff8000057812 */ /* 0x000fe400078ec0ff */
[----:B------:R-:W-:Y:S02]  /*0b60*/  SHF.R.S32.HI R7, RZ, 0x4, R2 ;  /* 0x00000004ff077819 */ /* 0x000fe40000011402 */
        /* <DEDUP_REMOVED lines=34> */
[----:B------:R-:W-:Y:S01]  /*0d90*/  SHF.R.S32.HI R203, RZ, 0x3, R3 ;  /* 0x00000003ffcb7819 */ /* 0x000fe20000011403 */
[----:B------:R-:W-:Y:S01]  /*0da0*/  IMAD.IADD R0, R205, 0x1, -R0 ;  /* 0x00000001cd007824 */ /* 0x000fe200078e0a00 */
[----:B------:R-:W-:Y:S01]  /*0db0*/  LOP3.LUT R3, R6, 0x7ffffffc, RZ, 0xc0, !PT ;  /* 0x7ffffffc06037812 */ /* 0x000fe200078ec0ff */
        /* <DEDUP_REMOVED lines=8> */
[----:B------:R-:W-:-:S02]  /*0e40*/  IMAD.IADD R18, R204, 0x1, -R3 ;  /* 0x00000001cc127824 */ /* 0x000fc400078e0a03 */
[----:B------:R-:W-:-:S07]  /*0e50*/  IMAD R22, R11, 0x8, R206 ;  /* 0x000000080b167824 */ /* 0x000fce00078e02ce */
.L_x_11693:
[----:B------:R-:W-:Y:S01]  /*0e60*/  ULDC.64 UR8, c[0x0][0xa28] ;  /* 0x00028a0000087ab9 */ /* 0x000fe20000000a00 */
[----:B------:R-:W-:Y:S01]  /*0e70*/  IMAD.MOV.U32 R0, RZ, RZ, RZ ;  /* 0x000000ffff007224 */ /* 0x000fe200078e00ff */
        /* <DEDUP_REMOVED lines=12> */
[----:B------:R-:W-:Y:S01]  /*0f40*/  @UP1 UIMAD.WIDE UR8, UR6, 0x4, UR10 ;  /* 0x00000004060818a5 */ /* 0x000fe2000f8e020a */
[----:B------:R-:W-:Y:S02]  /*0f50*/  ULDC UR4, c[0x0][0x288] ;  /* 0x0000a20000047ab9 */ /* 0x000fe40000000800 */
[----:B------:R-:W-:Y:S01]  /*0f60*/  IMAD.U32 R16, RZ, RZ, UR4 ;  /* 0x00000004ff107e24 */ /* 0x000fe2000f8e00ff */
[----:B------:R0:W5:Y:S02]  /*0f70*/  @P0 LDG.E R0, desc[UR40][R2.64] ;  /* 0x0000002802000981 */ /* 0x000164000c1e1900 */
[----:B--2---:R-:W-:Y:S01]  /*0f80*/  IMAD.U32 R4, RZ, RZ, UR8 ;  /* 0x00000008ff047e24 */ /* 0x004fe2000f8e00ff */
[----:B------:R-:W-:Y:S01]  /*0f90*/  ULDC UR4, c[0x0][0x424] ;  /* 0x0001090000047ab9 */ /* 0x000fe20000000800 */
[----:B------:R-:W-:Y:S01]  /*0fa0*/  IMAD.U32 R5, RZ, RZ, UR9 ;  /* 0x00000009ff057e24 */ /* 0x000fe2000f8e00ff */
[----:B------:R-:W-:-:S04]  /*0fb0*/  ULDC.64 UR8, c[0x0][0x418] ;  /* 0x0001060000087ab9 */ /* 0x000fc80000000a00 */
[----:B------:R0:W5:Y:S01]  /*0fc0*/  @P2 LDG.E R16, desc[UR40][R4.64] ;  /* 0x0000002804102981 */ /* 0x000162000c1e1900 */
[----:B------:R-:W-:Y:S01]  /*0fd0*/  UISETP.NE.U32.AND UP0, UPT, UR8, URZ, UPT ;  /* 0x0000003f0800728c */ /* 0x000fe2000bf05070 */
[----:B------:R-:W-:-:S03]  /*0fe0*/  UMOV UR45, UR7 ;  /* 0x00000007002d7c82 */ /* 0x000fc60008000000 */
[----:B------:R-:W-:-:S03]  /*0ff0*/  UISETP.NE.AND.EX UP0, UPT, UR9, URZ, UPT, UP0 ;  /* 0x0000003f0900728c */ /* 0x000fc6000bf05300 */
[----:B------:R-:W-:Y:S01]  /*1000*/  ULDC.64 UR8, c[0x0][0xa20] ;  /* 0x0002880000087ab9 */ /* 0x000fe20000000a00 */
[----:B------:R-:W-:Y:S01]  /*1010*/  USEL UR4, UR4, 0x1, UP0 ;  /* 0x0000000104047887 */ /* 0x000fe20008000000 */
[----:B------:R-:W-:Y:S01]  /*1020*/  ISETP.NE.U32.AND P1, PT, RZ, UR8, PT ;  /* 0x00000008ff007c0c */ /* 0x000fe2000bf25070 */
[----:B------:R-:W-:Y:S02]  /*1030*/  ULDC UR8, c[0x0][0x2f0] ;  /* 0x0000bc0000087ab9 */ /* 0x000fe40000000800 */
[----:B------:R-:W-:Y:S01]  /*1040*/  UIMAD UR4, UR4, UR8, URZ ;  /* 0x00000008040472a4 */ /* 0x000fe2000f8e023f */
[----:B------:R-:W-:Y:S01]  /*1050*/  ISETP.NE.AND.EX P1, PT, RZ, UR9, PT, P1 ;  /* 0x00000009ff007c0c */ /* 0x000fe2000bf25310 */
[----:B0--3--:R-:W-:-:S12]  /*1060*/  @P2 BRA `(.L_x_11594) ;  /* 0x00000000002c2947 */ /* 0x009fd80003800000 */
        /* <DEDUP_REMOVED lines=11> */
.L_x_11594:
[----:B------:R-:W-:Y:S01]  /*1120*/  IMAD.U32 R17, RZ, RZ, UR4 ;  /* 0x00000004ff117e24 */ /* 0x000fe2000f8e00ff */
[----:B------:R-:W-:Y:S01]  /*1130*/  UMOV UR44, UR6 ;  /* 0x00000006002c7c82 */ /* 0x000fe20008000000 */
[----:B------:R-:W-:Y:S05]  /*1140*/  @!P1 BRA `(.L_x_11595) ;  /* 0x0000000000189947 */ /* 0x000fea0003800000 */
[----:B------:R-:W-:Y:S02]  /*1150*/  ULDC.64 UR8, c[0x0][0xa20] ;  /* 0x0002880000087ab9 */ /* 0x000fe40000000a00 */
[----:B------:R-:W-:-:S06]  /*1160*/  UIMAD.WIDE UR6, UR6, 0x4, UR8 ;  /* 0x00000004060678a5 */ /* 0x000fcc000f8e0208 */
[----:B------:R-:W-:Y:S02]  /*1170*/  IMAD.U32 R2, RZ, RZ, UR6 ;  /* 0x00000006ff027e24 */ /* 0x000fe4000f8e00ff */
[----:B------:R-:W-:-:S05]  /*1180*/  IMAD.U32 R3, RZ, RZ, UR7 ;  /* 0x00000007ff037e24 */ /* 0x000fca000f8e00ff */
[----:B------:R0:W5:Y:S01]  /*1190*/  LDG.E R17, desc[UR40][R2.64] ;  /* 0x0000002802117981 */ /* 0x000162000c1e1900 */
[----:B------:R-:W-:Y:S05]  /*11a0*/  BRA `(.L_x_11596) ;  /* 0x00000000002c7947 */ /* 0x000fea0003800000 */
.L_x_11595:
        /* <DEDUP_REMOVED lines=11> */
.L_x_11596:
[----:B0-----:R-:W0:Y:S01]  /*1260*/  LDC R2, c[0x0][0x448] ;  /* 0x00011200ff027b82 */ /* 0x001e220000000800 */
[----:B------:R-:W-:Y:S01]  /*1270*/  USHF.L.U32 UR43, UR5, 0x7, URZ ;  /* 0x00000007052b7899 */ /* 0x000fe2000800063f */
[----:B-----5:R-:W-:-:S03]  /*1280*/  IMAD.IADD R17, R17, 0x1, -R0 ;  /* 0x0000000111117824 */ /* 0x020fc600078e0a00 */
[----:B------:R-:W-:Y:S02]  /*1290*/  UIADD3 UR4, UR43, 0x7f, URZ ;  /* 0x0000007f2b047890 */ /* 0x000fe4000fffe03f */
[----:B------:R-:W-:Y:S01]  /*12a0*/  IADD3 R3, R17, 0x1, -R16 ;  /* 0x0000000111037810 */ /* 0x000fe20007ffe810 */
[----:B------:R-:W1:Y:S03]  /*12b0*/  LDC.64 R6, c[0x0][0x9e0] ;  /* 0x00027800ff067b82 */ /* 0x000e660000000a00 */
[----:B------:R-:W-:Y:S01]  /*12c0*/  IMAD.U32 R0, RZ, RZ, UR4 ;  /* 0x00000004ff007e24 */ /* 0x000fe2000f8e00ff */
[----:B0-----:R-:W-:Y:S02]  /*12d0*/  ISETP.NE.AND P1, PT, R2, 0x1, PT ;  /* 0x000000010200780c */ /* 0x001fe40003f25270 */
[----:B-1----:R-:W-:-:S11]  /*12e0*/  ISETP.GE.AND P2, PT, R7, 0x1, PT ;  /* 0x000000010700780c */ /* 0x002fd60003f46270 */
[----:B------:R-:W0:Y:S08]  /*12f0*/  @P1 LDC R2, c[0x0][0x44c] ;  /* 0x00011300ff021b82 */ /* 0x000e300000000800 */
[----:B------:R-:W1:Y:S01]  /*1300*/  @P1 LDC R5, c[0x0][0x450] ;  /* 0x00011400ff051b82 */ /* 0x000e620000000800 */
[----:B0-----:R-:W-:-:S05]  /*1310*/  @P1 IMAD.HI.U32 R2, R2, UR4, RZ ;  /* 0x0000000402021c27 */ /* 0x001fca000f8e00ff */
        /* <DEDUP_REMOVED lines=14> */
.L_x_11598:
[----:B------:R-:W-:-:S13]  /*1400*/  ISETP.NE.AND P0, PT, R7, 0x1, PT ;  /* 0x000000010700780c */ /* 0x000fda0003f05270 */
[----:B------:R-:W0:Y:S02]  /*1410*/  @P0 LDC.64 R4, c[0x0][0x9e8] ;  /* 0x00027a00ff040b82 */ /* 0x000e240000000a00 */
[----:B0-----:R-:W-:-:S05]  /*1420*/  @P0 IMAD.HI.U32 R4, R2, R4, RZ ;  /* 0x0000000402040227 */ /* 0x001fca00078e00ff */
[----:B------:R-:W-:-:S07]  /*1430*/  @P0 SHF.R.U32.HI R2, RZ, R5, R4 ;  /* 0x00000005ff020219 */ /* 0x000fce0000011604 */
.L_x_11599:
[----:B------:R-:W-:-:S05]  /*1440*/  IMAD R3, R2, R7, R7 ;  /* 0x0000000702037224 */ /* 0x000fca00078e0207 */
[----:B------:R-:W-:-:S07]  /*1450*/  VIMNMX R0, R0, R3, PT ;  /* 0x0000000300007248 */ /* 0x000fce0003fe0100 */
.L_x_11597:
[----:B------:R-:W0:Y:S01]  /*1460*/  @P1 LDC R4, c[0x0][0x44c] ;  /* 0x00011300ff041b82 */ /* 0x000e220000000800 */
[----:B------:R-:W-:Y:S01]  /*1470*/  IMAD.U32 R3, RZ, RZ, UR43 ;  /* 0x0000002bff037e24 */ /* 0x000fe2000f8e00ff */
[----:B------:R-:W-:Y:S01]  /*1480*/  ULDC UR4, c[0x0][0x9dc] ;  /* 0x0002770000047ab9 */ /* 0x000fe20000000800 */
[----:B------:R-:W-:Y:S02]  /*1490*/  VIADD R2, R0, 0x5f ;  /* 0x0000005f00027836 */ /* 0x000fe40000000000 */
[----:B------:R-:W-:Y:S02]  /*14a0*/  VIADD R0, R17, 0x5f ;  /* 0x0000005f11007836 */ /* 0x000fe40000000000 */
[----:B------:R-:W-:Y:S01]  /*14b0*/  IMAD.HI R2, R2, 0x2aaaaaab, RZ ;  /* 0x2aaaaaab02027827 */ /* 0x000fe200078e02ff */
[----:B------:R-:W1:Y:S03]  /*14c0*/  @P1 LDC R5, c[0x0][0x450] ;  /* 0x00011400ff051b82 */ /* 0x000e660000000800 */
[----:B------:R-:W-:-:S04]  /*14d0*/  IMAD.HI R0, R0, 0x2aaaaaab, RZ ;  /* 0x2aaaaaab00007827 */ /* 0x000fc800078e02ff */
[----:B0-----:R-:W-:-:S05]  /*14e0*/  @P1 IMAD.HI.U32 R4, R4, UR43, RZ ;  /* 0x0000002b04041c27 */ /* 0x001fca000f8e00ff */
[----:B-1----:R-:W-:Y:S02]  /*14f0*/  @P1 SHF.R.U32.HI R3, RZ, R5, R4 ;  /* 0x00000005ff031219 */ /* 0x002fe40000011604 */
[----:B------:R-:W-:Y:S02]  /*1500*/  SHF.R.U32.HI R5, RZ, 0x1f, R2 ;  /* 0x0000001fff057819 */ /* 0x000fe40000011602 */
[----:B------:R-:W-:Y:S02]  /*1510*/  IADD3 R4, R3, R17, -R16 ;  /* 0x0000001103047210 */ /* 0x000fe40007ffe810 */
        /* <DEDUP_REMOVED lines=16> */
.L_x_11601:
[----:B------:R-:W-:-:S13]  /*1620*/  ISETP.NE.AND P0, PT, R7, 0x1, PT ;  /* 0x000000010700780c */ /* 0x000fda0003f05270 */
[----:B------:R-:W0:Y:S02]  /*1630*/  @P0 LDC.64 R2, c[0x0][0x9e8] ;  /* 0x00027a00ff020b82 */ /* 0x000e240000000a00 */
[----:B0-----:R-:W-:-:S05]  /*1640*/  @P0 IMAD.HI.U32 R0, R4, R2, RZ ;  /* 0x0000000204000227 */ /* 0x001fca00078e00ff */
[----:B------:R-:W-:-:S07]  /*1650*/  @P0 SHF.R.U32.HI R4, RZ, R3, R0 ;  /* 0x00000003ff040219 */ /* 0x000fce0000011600 */
.L_x_11602:
[----:B------:R-:W-:-:S05]  /*1660*/  IMAD R4, R4, R7, RZ ;  /* 0x0000000704047224 */ /* 0x000fca00078e02ff */
[----:B------:R-:W-:-:S13]  /*1670*/  R2UR UR5, R4 ;  /* 0x00000000040572ca */ /* 0x000fda00000e0000 */
[----:B------:R-:W-:-:S04]  /*1680*/  UISETP.LT.AND UP0, UPT, UR4, UR5, UPT ;  /* 0x000000050400728c */ /* 0x000fc8000bf01270 */
[----:B------:R-:W-:-:S12]  /*1690*/  USEL UR4, UR4, UR5, !UP0 ;  /* 0x0000000504047287 */ /* 0x000fd8000c000000 */
.L_x_11600:
[----:B------:R-:W-:Y:S01]  /*16a0*/  UIMAD.WIDE UR4, UR4, 0x2aaaaaab, URZ ;  /* 0x2aaaaaab040478a5 */ /* 0x000fe2000f8e023f */
[----:B------:R-:W-:Y:S02]  /*16b0*/  PLOP3.LUT P0, PT, PT, PT, PT, 0x80, 0x0 ;  /* 0x000000000000781c */ /* 0x000fe40003f0f070 */
[----:B------:R-:W-:Y:S01]  /*16c0*/  CS2R R2, SRZ ;  /* 0x0000000000027805 */ /* 0x000fe2000001ff00 */
[----:B------:R-:W-:Y:S01]  /*16d0*/  IMAD.MOV.U32 R0, RZ, RZ, RZ ;  /* 0x000000ffff007224 */ /* 0x000fe200078e00ff */
[----:B------:R-:W-:Y:S01]  /*16e0*/  USHF.R.U32.HI UR4, URZ, 0x1f, UR5 ;  /* 0x0000001f3f047899 */ /* 0x000fe20008011605 */
[----:B------:R-:W-:Y:S01]  /*16f0*/  IMAD.MOV.U32 R150, RZ, RZ, RZ ;  /* 0x000000ffff967224 */ /* 0x000fe200078e00ff */
        /* <DEDUP_REMOVED lines=100> */
.L_x_11604:
        /* <DEDUP_REMOVED lines=13> */
.L_x_11826:
[----:B------:R-:W-:Y:S01]  /*1e10*/  IMAD.U32 R0, RZ, RZ, UR46 ;  /* 0x0000002eff007e24 */ /* 0x000fe2000f8e00ff */
[----:B------:R-:W-:Y:S05]  /*1e20*/  WARPSYNC.ALL ;  /* 0x0000000000007948 */ /* 0x000fea0003800000 */
[----:B------:R1:W-:Y:S01]  /*1e30*/  BAR.SYNC.DEFER_BLOCKING R9, 0x100 ;  /* 0x000400090000751d */ /* 0x0003e20000010000 */
[----:B------:R-:W-:-:S13]  /*1e40*/  ISETP.NE.AND P0, PT, R0, 0x3, PT ;  /* 0x000000030000780c */ /* 0x000fda0003f05270 */
[----:B-1----:R-:W-:Y:S05]  /*1e50*/  @!P0 BRA `(.L_x_11606) ;  /* 0x0000000000048947 */ /* 0x002fea0003800000 */
[----:B------:R-:W-:Y:S01]  /*1e60*/  BPT.TRAP 0x1 ;  /* 0x000000040000795c */ /* 0x000fe20000300000 */
.L_x_11606:
[----:B------:R-:W-:Y:S02]  /*1e70*/  IMAD.U32 R10, RZ, RZ, UR38 ;  /* 0x00000026ff0a7e24 */ /* 0x000fe4000f8e00ff */
[----:B0-----:R-:W-:-:S03]  /*1e80*/  IMAD.U32 R3, RZ, RZ, UR37 ;  /* 0x00000025ff037e24 */ /* 0x001fc6000f8e00ff */
[----:B------:R-:W-:Y:S01]  /*1e90*/  SHF.L.U32 R10, R10, 0x1f, RZ ;  /* 0x0000001f0a0a7819 */ /* 0x000fe200000006ff */
[----:B------:R-:W-:-:S04]  /*1ea0*/  IMAD R3, R3, 0x8, R8 ;  /* 0x0000000803037824 */ /* 0x000fc800078e0208 */
[----:B------:R0:W1:Y:S01]  /*1eb0*/  SYNCS.PHASECHK.TRANS64.TRYWAIT P1, [R3+URZ+0x22830], R10 ;  /* 0x0228300a030075a7 */ /* 0x000062000802017f */
[----:B------:R-:W-:Y:S05]  /*1ec0*/  @!P0 BRA `(.L_x_11607) ;  /* 0x0000000000048947 */ /* 0x000fea0003800000 */
[----:B------:R-:W-:Y:S01]  /*1ed0*/  BPT.TRAP 0x1 ;  /* 0x000000040000795c */ /* 0x000fe20000300000 */
.L_x_11607:
[----:B-1----:R-:W-:Y:S05]  /*1ee0*/  @P1 BRA `(.L_x_11608) ;  /* 0x0000000000081947 */ /* 0x002fea0003800000 */
[----:B------:R-:W1:Y:S02]  /*1ef0*/  SYNCS.PHASECHK.TRANS64.TRYWAIT P1, [R3+URZ+0x22830], R10 ;  /* 0x0228300a030075a7 */ /* 0x000e64000802017f */
[----:B-1----:R-:W-:Y:S05]  /*1f00*/  @!P1 BRA `(.L_x_11609) ;  /* 0x0000015c005c9947 */ /* 0x002fea0003800000 */
.L_x_11608:
[----:B------:R-:W-:Y:S01]  /*1f10*/  R2UR UR4, R8 ;  /* 0x00000000080472ca */ /* 0x000fe200000e0000 */
[----:B------:R-:W-:Y:S01]  /*1f20*/  ULOP3.LUT UR16, UR47, 0x10000, URZ, 0xfc, !UPT ;  /* 0x000100002f107892 */ /* 0x000fe2000f8efc3f */
[----:B------:R-:W-:Y:S01]  /*1f30*/  WARPGROUP.ARRIVE ;  /* 0x00000000000079c5 */ /* 0x000fe20000000000 */
[----:B------:R-:W-:Y:S01]  /*1f40*/  UMOV UR17, 0x40000040 ;  /* 0x4000004000117882 */ /* 0x000fe20000000000 */
[----:B------:R-:W-:Y:S01]  /*1f50*/  UMOV UR19, 0x40000040 ;  /* 0x4000004000137882 */ /* 0x000fe20000000000 */
[----:B------:R-:W2:Y:S01]  /*1f60*/  LDL.LU R13, [R1] ;  /* 0x00000000010d7983 */ /* 0x000ea20000300800 */
[----:B------:R-:W-:Y:S01]  /*1f70*/  UMOV UR5, 0x40000040 ;  /* 0x4000004000057882 */ /* 0x000fe20000000000 */
[----:B------:R-:W-:Y:S01]  /*1f80*/  UMOV UR7, 0x40000040 ;  /* 0x4000004000077882 */ /* 0x000fe20000000000 */
[----:B------:R-:W-:Y:S01]  /*1f90*/  UIADD3 UR8, UR16, 0x4, URZ ;  /* 0x0000000410087890 */ /* 0x000fe2000fffe03f */
[----:B------:R-:W3:Y:S01]  /*1fa0*/  LDC R6, c[0x0][0x448] ;  /* 0x00011200ff067b82 */ /* 0x000ee20000000800 */
[----:B------:R-:W-:Y:S01]  /*1fb0*/  UMOV UR9, 0x40000040 ;  /* 0x4000004000097882 */ /* 0x000fe20000000000 */
[----:B------:R-:W-:Y:S01]  /*1fc0*/  UMOV UR11, 0x40000040 ;  /* 0x40000040000b7882 */ /* 0x000fe20000000000 */
[----:B------:R-:W-:Y:S01]  /*1fd0*/  UIADD3 UR12, UR16, 0x6, URZ ;  /* 0x00000006100c7890 */ /* 0x000fe2000fffe03f */
[----:B------:R-:W4:Y:S01]  /*1fe0*/  S2R R7, SR_TID.X ;  /* 0x0000000000077919 */ /* 0x000f220000002100 */
[----:B------:R-:W-:Y:S01]  /*1ff0*/  UIADD3 UR4, UR4, 0x1c400, URZ ;  /* 0x0001c40004047890 */ /* 0x000fe2000fffe03f */
[----:B------:R-:W-:Y:S01]  /*2000*/  VIADD R2, R22, UR43 ;  /* 0x0000002b16027c36 */ /* 0x000fe20008000000 */
[----:B------:R-:W-:Y:S01]  /*2010*/  UMOV UR13, 0x40000040 ;  /* 0x40000040000d7882 */ /* 0x000fe20000000000 */
[----:B------:R-:W-:Y:S01]  /*2020*/  UMOV UR15, 0x40000040 ;  /* 0x40000040000f7882 */ /* 0x000fe20000000000 */
[----:B------:R-:W-:Y:S01]  /*2030*/  USHF.R.U32.HI UR4, URZ, 0x4, UR4 ;  /* 0x000000043f047899 */ /* 0x000fe20008011604 */
[----:B------:R-:W-:-:S03]  /*2040*/  ULDC UR22, c[0x0][0x9dc] ;  /* 0x0002770000167ab9 */ /* 0x000fc60000000800 */
[----:B------:R-:W-:Y:S02]  /*2050*/  ULOP3.LUT UR4, UR4, 0x3fff, URZ, 0xc0, !UPT ;  /* 0x00003fff04047892 */ /* 0x000fe4000f8ec03f */
[----:B------:R-:W-:Y:S02]  /*2060*/  ULOP3.LUT UR22, URZ, UR22, URZ, 0x33, !UPT ;  /* 0x000000163f167292 */ /* 0x000fe4000f8e333f */
[----:B------:R-:W-:Y:S02]  /*2070*/  ULOP3.LUT UR20, UR4, 0x10000, URZ, 0xfc, !UPT ;  /* 0x0001000004147892 */ /* 0x000fe4000f8efc3f */
[----:B------:R-:W-:Y:S02]  /*2080*/  UIADD3 UR4, UR16, 0x2, URZ ;  /* 0x0000000210047890 */ /* 0x000fe4000fffe03f */
[----:B------:R-:W-:Y:S01]  /*2090*/  UIMAD UR18, UR37, 0x300, UR20 ;  /* 0x00000300251278a4 */ /* 0x000fe2000f8e0214 */
[----:B---3--:R-:W-:-:S03]  /*20a0*/  ISETP.NE.AND P2, PT, R6, 0x1, PT ;  /* 0x000000010600780c */ /* 0x008fc60003f45270 */
[----:B------:R-:W-:Y:S02]  /*20b0*/  UIADD3 UR6, UR18, 0x2, URZ ;  /* 0x0000000212067890 */ /* 0x000fe4000fffe03f */
[----:B------:R-:W-:Y:S02]  /*20c0*/  UIADD3 UR10, UR18, 0x4, URZ ;  /* 0x00000004120a7890 */ /* 0x000fe4000fffe03f */
[----:B------:R-:W-:Y:S02]  /*20d0*/  UIADD3 UR14, UR18, 0x6, URZ ;  /* 0x00000006120e7890 */ /* 0x000fe4000fffe03f */
[----:B------:R-:W-:Y:S01]  /*20e0*/  HGMMA.64x96x16.F32 R24, gdesc[UR16], RZ, !UPT, gsb0 ;  /* 0x01600000101879f0 */ /* 0x000fe2000c0008ff */
[----:B----4-:R-:W-:-:S03]  /*20f0*/  LOP3.LUT P1, RZ, R7, 0x7f, RZ, 0xc0, !PT ;  /* 0x0000007f07ff7812 */ /* 0x010fc6000782c0ff */
[----:B------:R-:W3:Y:S01]  /*2100*/  @P2 LDC R5, c[0x0][0x44c] ;  /* 0x00011300ff052b82 */ /* 0x000ee20000000800 */
[----:B------:R-:W-:-:S04]  /*2110*/  SHF.R.U32.HI R7, RZ, 0x7, R7 ;  /* 0x00000007ff077819 */ /* 0x000fc80000011607 */
[----:B------:R-:W-:-:S03]  /*2120*/  IADD3 R7, -R7, 0xb, RZ ;  /* 0x0000000b07077810 */ /* 0x000fc60007ffe1ff */
[----:B------:R-:W4:Y:S01]  /*2130*/  @P2 LDC R14, c[0x0][0x450] ;  /* 0x00011400ff0e2b82 */ /* 0x000f220000000800 */
[----:B---3--:R-:W-:Y:S01]  /*2140*/  @P2 IMAD.HI.U32 R5, R2, R5, RZ ;  /* 0x0000000502052227 */ /* 0x008fe200078e00ff */
[----:B------:R-:W-:Y:S02]  /*2150*/  WARPGROUP.DEPBAR.LE gsb0, 0x0 ;  /* 0x00008000000079c5 */ /* 0x000fe40000010000 */
[----:B------:R-:W-:-:S06]  /*2160*/  WARPGROUP.ARRIVE ;  /* 0x00000000000079c5 */ /* 0x000fcc0000000000 */
[----:B------:R-:W-:Y:S01]  /*2170*/  HGMMA.64x96x16.F32 R24, gdesc[UR4], R24, gsb0 ;  /* 0x01600000041879f0 */ /* 0x000fe20008000818 */
[----:B------:R-:W-:Y:S02]  /*2180*/  ULDC UR6, c[0x0][0x9d8] ;  /* 0x0002760000067ab9 */ /* 0x000fe40000000800 */
[----:B------:R-:W-:Y:S02]  /*2190*/  WARPGROUP.DEPBAR.LE gsb0, 0x0 ;  /* 0x00008000000079c5 */ /* 0x000fe40000010000 */
[----:B------:R-:W-:-:S06]  /*21a0*/  WARPGROUP.ARRIVE ;  /* 0x00000000000079c5 */ /* 0x000fcc0000000000 */
[----:B------:R-:W-:Y:S01]  /*21b0*/  HGMMA.64x96x16.F32 R24, gdesc[UR8], R24, gsb0 ;  /* 0x01600000081879f0 */ /* 0x000fe20008000818 */
[----:B--2---:R-:W-:-:S04]  /*21c0*/  LOP3.LUT R13, R13, 0xffefffff, RZ, 0xc0, !PT ;  /* 0xffefffff0d0d7812 */ /* 0x004fc800078ec0ff */
[----:B------:R-:W-:-:S04]  /*21d0*/  @P2 LOP3.LUT R13, R13, 0x100000, RZ, 0xfc, !PT ;  /* 0x001000000d0d2812 */ /* 0x000fc800078efcff */
[----:B------:R-:W-:-:S04]  /*21e0*/  LOP3.LUT R13, R13, 0xfff7ffff, RZ, 0xc0, !PT ;  /* 0xfff7ffff0d0d7812 */ /* 0x000fc800078ec0ff */
[----:B------:R-:W-:-:S05]  /*21f0*/  @P1 LOP3.LUT R13, R13, 0x80000, RZ, 0xfc, !PT ;  /* 0x000800000d0d1812 */ /* 0x000fca00078efcff */
[----:B------:R2:W-:Y:S02]  /*2200*/  STL [R1], R13 ;  /* 0x0000000d01007387 */ /* 0x0005e40000100800 */
[----:B--2---:R-:W-:Y:S01]  /*2210*/  IMAD.MOV.U32 R13, RZ, RZ, R2 ;  /* 0x000000ffff0d7224 */ /* 0x004fe200078e0002 */
[----:B----4-:R-:W-:Y:S01]  /*2220*/  @P2 SHF.R.U32.HI R13, RZ, R14, R5 ;  /* 0x0000000eff0d2219 */ /* 0x010fe20000011605 */
[----:B------:R-:W-:Y:S02]  /*2230*/  @!P1 VIADD R2, R3, 0x22840 ;  /* 0x0002284003029836 */ /* 0x000fe40000000000 */
[----:B------:R-:W-:Y:S02]  /*2240*/  IMAD R5, R176, -0x60, R17 ;  /* 0xffffffa0b0057824 */ /* 0x000fe400078e0211 */
[----:B------:R-:W2:Y:S01]  /*2250*/  SHFL.IDX PT, R73, R13, RZ, 0x1c1f ;  /* 0x001c1fff0d497589 */ /* 0x000ea200000e0000 */
[----:B------:R-:W-:Y:S01]  /*2260*/  @!P1 PRMT R2, RZ, 0x654, R2 ;  /* 0x00000654ff029816 */ /* 0x000fe20000000002 */
[----:B------:R-:W-:-:S02]  /*2270*/  VIADD R21, R5, 0x61 ;  /* 0x0000006105157836 */ /* 0x000fc40000000000 */
[----:B------:R-:W-:Y:S02]  /*2280*/  VIADD R5, R5, 0x60 ;  /* 0x0000006005057836 */ /* 0x000fe40000000000 */
[----:B------:R-:W-:-:S04]  /*2290*/  IMAD R21, R18, -0x2, R21 ;  /* 0xfffffffe12157824 */ /* 0x000fc800078e0215 */
[----:B------:R-:W-:Y:S01]  /*22a0*/  IMAD.IADD R21, R21, 0x1, -R16 ;  /* 0x0000000115157824 */ /* 0x000fe200078e0a10 */
        /* <DEDUP_REMOVED lines=52> */
[----:B------:R3:W-:Y:S06]  /*25f0*/  BAR.ARV R7, 0x100 ;  /* 0x000400070000751d */ /* 0x0007ec0000002000 */
[----:B------:R2:W-:Y:S01]  /*2600*/  @!P1 SYNCS.ARRIVE.TRANS64.RED.A1T0 RZ, [R2+URZ], RZ ;  /* 0x000000ff02ff99a7 */ /* 0x0005e2000810043f */
[----:B------:R-:W-:Y:S01]  /*2610*/  FMUL.FTZ R25, R25, UR6 ;  /* 0x0000000619197c20 */ /* 0x000fe20008410000 */
[----:B------:R-:W-:Y:S01]  /*2620*/  PLOP3.LUT P1, PT, PT, PT, UP0, 0x40, 0x0 ;  /* 0x000000000000781c */ /* 0x000fe20003f2e808 */
[----:B------:R-:W4:Y:S01]  /*2630*/  MUFU.TANH R24, R24 ;  /* 0x0000001800187308 */ /* 0x000f220000002400 */
[----:B------:R-:W-:Y:S01]  /*2640*/  FMUL.FTZ R30, R30, UR6 ;  /* 0x000000061e1e7c20 */ /* 0x000fe20008410000 */
[----:B------:R-:W-:-:S06]  /*2650*/  VIADD R26, R21, UR14 ;  /* 0x0000000e151a7c36 */ /* 0x000fcc0008000000 */
        /* <DEDUP_REMOVED lines=47> */
[----:B-----5:R-:W-:-:S04]  /*2950*/  IMAD.MOV.U32 R25, RZ, RZ, -0x60 ;  /* 0xffffffa0ff197424 */ /* 0x020fc800078e00ff */
[----:B------:R-:W-:Y:S02]  /*2960*/  IMAD R67, R176, R25, 0x60 ;  /* 0x00000060b0437424 */ /* 0x000fe400078e0219 */
[C---:B------:R-:W-:Y:S02]  /*2970*/  IMAD R25, R18.reuse, -0x2, R5 ;  /* 0xfffffffe12197824 */ /* 0x040fe400078e0205 */
[----:B-1----:R-:W-:Y:S02]  /*2980*/  VIADD R30, R21, UR22 ;  /* 0x00000016151e7c36 */ /* 0x002fe40008000000 */
[----:B------:R-:W-:Y:S01]  /*2990*/  IMAD R71, R18, -0x2, R67 ;  /* 0xfffffffe12477824 */ /* 0x000fe200078e0243 */
[----:B--2---:R-:W-:Y:S01]  /*29a0*/  VIADDMNMX R2, R73, R26, R25, PT ;  /* 0x0000001a49027246 */ /* 0x004fe20003800119 */
[----:B------:R-:W-:Y:S01]  /*29b0*/  IMAD.IADD R5, R30, 0x1, R73 ;  /* 0x000000011e057824 */ /* 0x000fe200078e0249 */
[----:B---34-:R-:W-:Y:S06]  /*29c0*/  @P1 BRA `(.L_x_11610) ;  /* 0x0000000000541947 */ /* 0x018fec0003800000 */
        /* <DEDUP_REMOVED lines=12> */
.L_x_11612:
[----:B------:R-:W-:-:S06]  /*2a90*/  UISETP.NE.AND UP1, UPT, UR15, 0x1, UPT ;  /* 0x000000010f00788c */ /* 0x000fcc000bf25270 */
[----:B------:R-:W-:-:S05]  /*2aa0*/  PLOP3.LUT P1, PT, PT, PT, UP1, 0x80, 0x0 ;  /* 0x000000000000781c */ /* 0x000fca0003f2f018 */
[----:B------:R-:W-:-:S08]  /*2ab0*/  @UP1 ULDC.64 UR6, c[0x0][0x9e8] ;  /* 0x00027a0000061ab9 */ /* 0x000fd00000000a00 */
[----:B------:R-:W-:-:S05]  /*2ac0*/  @P1 IMAD.HI.U32 R21, R20, UR6, RZ ;  /* 0x0000000614151c27 */ /* 0x000fca000f8e00ff */
[----:B------:R-:W-:-:S07]  /*2ad0*/  @P1 SHF.R.U32.HI R20, RZ, UR7, R21 ;  /* 0x00000007ff141c19 */ /* 0x000fce0008011615 */
.L_x_11613:
[----:B------:R-:W-:Y:S05]  /*2ae0*/  BSYNC B0 ;  /* 0x0000000000007941 */ /* 0x000fea0003800000 */
.L_x_11611:
[----:B------:R-:W-:-:S05]  /*2af0*/  IMAD R20, R20, UR15, R71 ;  /* 0x0000000f14147c24 */ /* 0x000fca000f8e0247 */
[----:B------:R-:W-:Y:S02]  /*2b00*/  VIMNMX R5, R5, R20, !PT ;  /* 0x0000001405057248 */ /* 0x000fe40007fe0100 */
[----:B------:R-:W-:-:S07]  /*2b10*/  VIADDMNMX R2, R20, UR15, R2, PT ;  /* 0x0000000f14027c46 */ /* 0x000fce000b800102 */
.L_x_11610:
[C---:B------:R-:W-:Y:S01]  /*2b20*/  ISETP.GE.AND P6, PT, R67.reuse, 0x9, PT ;  /* 0x000000094300780c */ /* 0x040fe20003fc6270 */
[----:B------:R-:W1:Y:S01]  /*2b30*/  SHFL.IDX PT, R13, R13, 0x1, 0x1c1f ;  /* 0x003c1f000d0d7f89 */ /* 0x000e6200000e0000 */
[----:B------:R-:W-:Y:S02]  /*2b40*/  ISETP.GE.AND P1, PT, R67, 0x2, PT ;  /* 0x000000024300780c */ /* 0x000fe40003f26270 */
        /* <DEDUP_REMOVED lines=98> */
[----:B------:R-:W-:Y:S02]  /*3170*/  ISETP.GT.AND P3, PT, R5, 0x51, !P2 ;  /* 0x000000510500780c */ /* 0x000fe40005764270 */
[----:B-1----:R-:W-:-:S02]  /*3180*/  VIADDMNMX R21, R13, R26, R25, PT ;  /* 0x0000001a0d157246 */ /* 0x002fc40003800119 */
        /* <DEDUP_REMOVED lines=15> */
[----:B------:R-:W-:-:S13]  /*3280*/  PLOP3.LUT P4, PT, PT, PT, UP0, 0x40, 0x0 ;  /* 0x000000000000781c */ /* 0x000fda0003f8e808 */
        /* <DEDUP_REMOVED lines=14> */
.L_x_11616:
[----:B------:R-:W-:-:S06]  /*3370*/  UISETP.NE.AND UP1, UPT, UR15, 0x1, UPT ;  /* 0x000000010f00788c */ /* 0x000fcc000bf25270 */
[----:B------:R-:W-:-:S05]  /*3380*/  PLOP3.LUT P4, PT, PT, PT, UP1, 0x80, 0x0 ;  /* 0x000000000000781c */ /* 0x000fca0003f8f018 */
[----:B------:R-:W-:-:S08]  /*3390*/  @UP1 ULDC.64 UR6, c[0x0][0x9e8] ;  /* 0x00027a0000061ab9 */ /* 0x000fd00000000a00 */
[----:B------:R-:W-:Y:S01]  /*33a0*/  @P4 IMAD.HI.U32 R5, R2, UR6, RZ ;  /* 0x0000000602054c27 */ /* 0x000fe2000f8e00ff */
[----:B------:R-:W-:-:S13]  /*33b0*/  PLOP3.LUT P4, PT, PT, PT, UP1, 0x80, 0x0 ;  /* 0x000000000000781c */ /* 0x000fda0003f8f018 */
[----:B------:R-:W-:-:S07]  /*33c0*/  @P4 SHF.R.U32.HI R2, RZ, UR7, R5 ;  /* 0x00000007ff024c19 */ /* 0x000fce0008011605 */
.L_x_11617:
[----:B------:R-:W-:Y:S05]  /*33d0*/  BSYNC B0 ;  /* 0x0000000000007941 */ /* 0x000fea0003800000 */
.L_x_11615:
[----:B------:R-:W-:-:S05]  /*33e0*/  IMAD R2, R2, UR15, R71 ;  /* 0x0000000f02027c24 */ /* 0x000fca000f8e0247 */
[----:B------:R-:W-:Y:S02]  /*33f0*/  VIMNMX R24, R24, R2, !PT ;  /* 0x0000000218187248 */ /* 0x000fe40007fe0100 */
[----:B------:R-:W-:-:S07]  /*3400*/  VIADDMNMX R21, R2, UR15, R21, PT ;  /* 0x0000000f02157c46 */ /* 0x000fce000b800115 */
.L_x_11614:
        /* <DEDUP_REMOVED lines=11> */
[----:B------:R-:W-:Y:S02]  /*34c0*/  ISETP.GT.AND P6, PT, R24, 0x8, !P6 ;  /* 0x000000081800780c */ /* 0x000fe400077c4270 */
[----:B------:R-:W-:-:S02]  /*34d0*/  FSEL R28, R31, -INF , !P1 ;  /* 0xff8000001f1c7808 */ /* 0x000fc40004800000 */
[----:B------:R-:W-:Y:S02]  /*34e0*/  ISETP.NE.AND P1, PT, R29, RZ, PT ;  /* 0x000000ff1d00720c */ /* 0x000fe40003f25270 */
[----:B------:R-:W-:Y:S02]  /*34f0*/  FMNMX.FTZ R4, R66, R4, !PT ;  /* 0x0000000442047209 */ /* 0x000fe40007810000 */
[----:B------:R-:W-:Y:S02]  /*3500*/  ISETP.GT.AND P1, PT, R24, 0x10, !P1 ;  /* 0x000000101800780c */ /* 0x000fe40004f24270 */
[C---:B------:R-:W-:Y:S02]  /*3510*/  ISETP.LT.OR P6, PT, R21.reuse, 0x9, P6 ;  /* 0x000000091500780c */ /* 0x040fe400037c1670 */
[----:B------:R-:W-:Y:S02]  /*3520*/  ISETP.LT.OR P1, PT, R21, 0x11, P1 ;  /* 0x000000111500780c */ /* 0x000fe40000f21670 */
[----:B------:R-:W-:-:S02]  /*3530*/  FMNMX.FTZ R4, R70, R4, !PT ;  /* 0x0000000446047209 */ /* 0x000fc40007810000 */
[----:B------:R-:W-:Y:S02]  /*3540*/  FSEL R29, R34, -INF , !P1 ;  /* 0xff800000221d7808 */ /* 0x000fe40004800000 */
[----:B------:R-:W-:Y:S02]  /*3550*/  ISETP.NE.AND P1, PT, R32, RZ, PT ;  /* 0x000000ff2000720c */ /* 0x000fe40003f25270 */
[----:B------:R-:W-:Y:S02]  /*3560*/  FSEL R27, R27, -INF , !P6 ;  /* 0xff8000001b1b7808 */ /* 0x000fe40007000000 */
[----:B------:R-:W-:Y:S02]  /*3570*/  ISETP.GT.AND P1, PT, R24, 0x11, !P1 ;  /* 0x000000111800780c */ /* 0x000fe40004f24270 */
[----:B------:R-:W-:Y:S02]  /*3580*/  ISETP.NE.AND P6, PT, R33, RZ, PT ;  /* 0x000000ff2100720c */ /* 0x000fe40003fc5270 */
[----:B------:R-:W-:-:S02]  /*3590*/  ISETP.LT.OR P1, PT, R21, 0x12, P1 ;  /* 0x000000121500780c */ /* 0x000fc40000f21670 */
[----:B------:R-:W-:Y:S02]  /*35a0*/  FMNMX.FTZ R4, R74, R4, !PT ;  /* 0x000000044a047209 */ /* 0x000fe40007810000 */
[----:B------:R-:W-:Y:S02]  /*35b0*/  FSEL R30, R35, -INF , !P1 ;  /* 0xff800000231e7808 */ /* 0x000fe40004800000 */
[----:B------:R-:W-:Y:S02]  /*35c0*/  ISETP.GT.AND P1, PT, R24, 0x18, !P6 ;  /* 0x000000181800780c */ /* 0x000fe40007724270 */
[----:B------:R-:W-:Y:S02]  /*35d0*/  FMNMX.FTZ R4, R76, R4, !PT ;  /* 0x000000044c047209 */ /* 0x000fe40007810000 */
[----:B------:R-:W-:Y:S02]  /*35e0*/  ISETP.LT.OR P1, PT, R21, 0x19, P1 ;  /* 0x000000191500780c */ /* 0x000fe40000f21670 */
[----:B------:R-:W-:-:S02]  /*35f0*/  ISETP.NE.AND P4, PT, R36, RZ, PT ;  /* 0x000000ff2400720c */ /* 0x000fc40003f85270 */
[----:B------:R-:W-:Y:S02]  /*3600*/  FMNMX.FTZ R4, R78, R4, !PT ;  /* 0x000000044e047209 */ /* 0x000fe40007810000 */
[----:B------:R-:W-:Y:S02]  /*3610*/  FSEL R31, R38, -INF , !P1 ;  /* 0xff800000261f7808 */ /* 0x000fe40004800000 */
[----:B------:R-:W-:Y:S02]  /*3620*/  ISETP.GT.AND P1, PT, R24, 0x19, !P4 ;  /* 0x000000191800780c */ /* 0x000fe40006724270 */
[----:B------:R-:W-:Y:S02]  /*3630*/  FMNMX.FTZ R4, R80, R4, !PT ;  /* 0x0000000450047209 */ /* 0x000fe40007810000 */
[----:B------:R-:W-:Y:S02]  /*3640*/  ISETP.LT.OR P1, PT, R21, 0x1a, P1 ;  /* 0x0000001a1500780c */ /* 0x000fe40000f21670 */
[----:B------:R-:W-:-:S02]  /*3650*/  FMNMX.FTZ R4, R82, R4, !PT ;  /* 0x0000000452047209 */ /* 0x000fc40007810000 */
        /* <DEDUP_REMOVED lines=34> */
[----:B------:R-:W-:Y:S01]  /*3880*/  ISETP.NE.AND P6, PT, R56, RZ, PT ;  /* 0x000000ff3800720c */ /* 0x000fe20003fc5270 */
[----:B------:R-:W0:Y:S01]  /*3890*/  SHFL.BFLY PT, R5, R4, 0x2, 0x1f ;  /* 0x0c401f0004057f89 */ /* 0x000e2200000e0000 */
[----:B------:R-:W-:-:S02]  /*38a0*/  ISETP.LT.OR P1, PT, R21, 0x31, P1 ;  /* 0x000000311500780c */ /* 0x000fc40000f21670 */
[----:B------:R-:W-:Y:S02]  /*38b0*/  ISETP.NE.AND P4, PT, R57, RZ, PT ;  /* 0x000000ff3900720c */ /* 0x000fe40003f85270 */
[----:B------:R-:W-:Y:S02]  /*38c0*/  FSEL R37, R50, -INF , !P1 ;  /* 0xff80000032257808 */ /* 0x000fe40004800000 */
[----:B------:R-:W-:Y:S02]  /*38d0*/  ISETP.NE.AND P1, PT, R48, RZ, PT ;  /* 0x000000ff3000720c */ /* 0x000fe40003f25270 */
[C---:B------:R-:W-:Y:S02]  /*38e0*/  ISETP.GT.AND P2, PT, R24.reuse, 0x51, !P2 ;  /* 0x000000511800780c */ /* 0x040fe40005744270 */
[C---:B------:R-:W-:Y:S02]  /*38f0*/  ISETP.GT.AND P1, PT, R24.reuse, 0x31, !P1 ;  /* 0x000000311800780c */ /* 0x040fe40004f24270 */
[----:B------:R-:W-:-:S02]  /*3900*/  ISETP.GT.AND P3, PT, R24, 0x58, !P3 ;  /* 0x000000581800780c */ /* 0x000fc40005f64270 */
[C---:B------:R-:W-:Y:S02]  /*3910*/  ISETP.LT.OR P1, PT, R21.reuse, 0x32, P1 ;  /* 0x000000321500780c */ /* 0x040fe40000f21670 */
[----:B------:R-:W-:Y:S02]  /*3920*/  ISETP.LT.OR P2, PT, R21, 0x52, P2 ;  /* 0x000000521500780c */ /* 0x000fe40001741670 */
[----:B------:R-:W-:Y:S02]  /*3930*/  FSEL R38, R51, -INF , !P1 ;  /* 0xff80000033267808 */ /* 0x000fe40004800000 */
[----:B------:R-:W-:Y:S02]  /*3940*/  ISETP.NE.AND P1, PT, R49, RZ, PT ;  /* 0x000000ff3100720c */ /* 0x000fe40003f25270 */
[----:B------:R-:W-:Y:S02]  /*3950*/  ISETP.LT.OR P3, PT, R21, 0x59, P3 ;  /* 0x000000591500780c */ /* 0x000fe40001f61670 */
[----:B------:R-:W-:-:S02]  /*3960*/  ISETP.GT.AND P1, PT, R24, 0x38, !P1 ;  /* 0x000000381800780c */ /* 0x000fc40004f24270 */
[----:B0-----:R-:W-:Y:S02]  /*3970*/  FMNMX.FTZ R42, R4, R5, !PT ;  /* 0x00000005042a7209 */ /* 0x001fe40007810000 */
[----:B------:R-:W-:Y:S02]  /*3980*/  FMNMX.FTZ R4, R25, R26, !PT ;  /* 0x0000001a19047209 */ /* 0x000fe40007810000 */
[----:B------:R-:W-:Y:S01]  /*3990*/  ISETP.LT.OR P1, PT, R21, 0x39, P1 ;  /* 0x000000391500780c */ /* 0x000fe20000f21670 */
[----:B------:R-:W0:Y:S01]  /*39a0*/  SHFL.BFLY PT, R5, R42, 0x1, 0x1f ;  /* 0x0c201f002a057f89 */ /* 0x000e2200000e0000 */
        /* <DEDUP_REMOVED lines=22> */
[----:B------:R-:W-:Y:S02]  /*3b10*/  ISETP.GT.AND P1, PT, R24, 0x48, !P4 ;  /* 0x000000481800780c */ /* 0x000fe40006724270 */
[----:B0-----:R-:W-:Y:S02]  /*3b20*/  FMNMX.FTZ R5, R42, R5, !PT ;  /* 0x000000052a057209 */ /* 0x001fe40007810000 */
[----:B------:R-:W-:Y:S02]  /*3b30*/  FMNMX.FTZ R43, R37, R4, !PT ;  /* 0x00000004252b7209 */ /* 0x000fe40007810000 */
[----:B------:R-:W-:Y:S01]  /*3b40*/  ISETP.LT.OR P1, PT, R21, 0x49, P1 ;  /* 0x000000491500780c */ /* 0x000fe20000f21670 */
[----:B------:R-:W-:Y:S01]  /*3b50*/  FMUL.FTZ R41, R5, UR10 ;  /* 0x0000000a05297c20 */ /* 0x000fe20008410000 */
        /* <DEDUP_REMOVED lines=33> */
[----:B------:R-:W-:Y:S01]  /*3d70*/  FSEL R11, R11, -INF , !P2 ;  /* 0xff8000000b0b7808 */ /* 0x000fe20005000000 */
[--C-:B------:R-:W-:Y:S01]  /*3d80*/  FFMA.FTZ R24, R82, UR10, -R45.reuse ;  /* 0x0000000a52187c23 */ /* 0x100fe2000801082d */
[----:B------:R-:W-:Y:S01]  /*3d90*/  FMNMX.FTZ R4, R12, R43, !PT ;  /* 0x0000002b0c047209 */ /* 0x000fe20007810000 */
[----:B------:R-:W-:Y:S01]  /*3da0*/  FFMA.FTZ R58, R94, UR10, -R45 ;  /* 0x0000000a5e3a7c23 */ /* 0x000fe2000801082d */
[----:B------:R-:W-:Y:S01]  /*3db0*/  ISETP.LT.OR P4, PT, R21, 0x5a, P4 ;  /* 0x0000005a1500780c */ /* 0x000fe20002781670 */
[----:B------:R0:W2:Y:S01]  /*3dc0*/  MUFU.EX2 R49, R48 ;  /* 0x0000003000317308 */ /* 0x0000a20000000800 */
[----:B------:R-:W-:Y:S01]  /*3dd0*/  FSEL R14, R14, -INF , !P3 ;  /* 0xff8000000e0e7808 */ /* 0x000fe20005800000 */
[----:B-1----:R-:W-:Y:S01]  /*3de0*/  FADD.FTZ R67, R44, R47 ;  /* 0x0000002f2c437221 */ /* 0x002fe20000010000 */
[----:B------:R-:W-:Y:S01]  /*3df0*/  FMNMX.FTZ R21, R11, R4, !PT ;  /* 0x000000040b157209 */ /* 0x000fe20007810000 */
[--C-:B------:R-:W-:Y:S01]  /*3e00*/  FFMA.FTZ R59, R96, UR10, -R45.reuse ;  /* 0x0000000a603b7c23 */ /* 0x100fe2000801082d */
[----:B------:R-:W-:Y:S01]  /*3e10*/  FSEL R15, R15, -INF , !P4 ;  /* 0xff8000000f0f7808 */ /* 0x000fe20006000000 */
[--C-:B------:R-:W-:Y:S01]  /*3e20*/  FFMA.FTZ R60, R98, UR10, -R45.reuse ;  /* 0x0000000a623c7c23 */ /* 0x100fe2000801082d */
[----:B------:R-:W-:Y:S01]  /*3e30*/  FMNMX.FTZ R4, R14, R21, !PT ;  /* 0x000000150e047209 */ /* 0x000fe20007810000 */
[----:B------:R-:W-:Y:S01]  /*3e40*/  MUFU.EX2 R50, R50 ;  /* 0x0000003200327308 */ /* 0x000fe20000000800 */
[--C-:B0-----:R-:W-:Y:S01]  /*3e50*/  FFMA.FTZ R48, R80, UR10, -R45.reuse ;  /* 0x0000000a50307c23 */ /* 0x101fe2000801082d */
[--C-:B------:R-:W-:Y:S01]  /*3e60*/  FFMA.FTZ R64, R64, UR10, -R45.reuse ;  /* 0x0000000a40407c23 */ /* 0x100fe2000801082d */
[----:B------:R-:W-:Y:S01]  /*3e70*/  FMNMX.FTZ R4, R15, R4, !PT ;  /* 0x000000040f047209 */ /* 0x000fe20007810000 */
[--C-:B------:R-:W-:Y:S01]  /*3e80*/  FFMA.FTZ R65, R106, UR10, -R45.reuse ;  /* 0x0000000a6a417c23 */ /* 0x100fe2000801082d */
[----:B------:R-:W-:Y:S01]  /*3e90*/  F2FP.F16.F32.PACK_AB R152, R47, R44 ;  /* 0x0000002c2f98723e */ /* 0x000fe200000000ff */
[----:B------:R-:W-:-:S02]  /*3ea0*/  FFMA.FTZ R20, R20, UR10, -R45 ;  /* 0x0000000a14147c23 */ /* 0x000fc4000801082d */
[----:B------:R-:W0:Y:S01]  /*3eb0*/  SHFL.BFLY PT, R21, R4, 0x2, 0x1f ;  /* 0x0c401f0004157f89 */ /* 0x000e2200000e0000 */
[----:B------:R1:W-:Y:S01]  /*3ec0*/  MUFU.EX2 R55, R54 ;  /* 0x0000003600377308 */ /* 0x0003e20000000800 */
[----:B--2---:R-:W-:-:S07]  /*3ed0*/  F2FP.F16.F32.PACK_AB R154, R49, R46 ;  /* 0x0000002e319a723e */ /* 0x004fce00000000ff */
[----:B------:R2:W3:Y:S01]  /*3ee0*/  MUFU.EX2 R51, R42 ;  /* 0x0000002a00337308 */ /* 0x0004e20000000800 */
[----:B-1----:R-:W-:-:S07]  /*3ef0*/  FFMA.FTZ R54, R100, UR10, -R45 ;  /* 0x0000000a64367c23 */ /* 0x002fce000801082d */
[----:B------:R-:W-:Y:S01]  /*3f00*/  MUFU.EX2 R52, R52 ;  /* 0x0000003400347308 */ /* 0x000fe20000000800 */
[----:B--2---:R-:W-:Y:S01]  /*3f10*/  FFMA.FTZ R42, R84, UR10, -R45 ;  /* 0x0000000a542a7c23 */ /* 0x004fe2000801082d */
[----:B0-----:R-:W-:-:S06]  /*3f20*/  FMNMX.FTZ R21, R4, R21, !PT ;  /* 0x0000001504157209 */ /* 0x001fcc0007810000 */
[----:B------:R0:W-:Y:S01]  /*3f30*/  MUFU.EX2 R61, R54 ;  /* 0x00000036003d7308 */ /* 0x0001e20000000800 */
[----:B---3--:R-:W-:Y:S01]  /*3f40*/  F2FP.F16.F32.PACK_AB R156, R51, R50 ;  /* 0x00000032339c723e */ /* 0x008fe200000000ff */
[----:B------:R-:W1:Y:S06]  /*3f50*/  SHFL.BFLY PT, R4, R21, 0x1, 0x1f ;  /* 0x0c201f0015047f89 */ /* 0x000e6c00000e0000 */
[----:B------:R2:W3:Y:S01]  /*3f60*/  MUFU.EX2 R53, R48 ;  /* 0x0000003000357308 */ /* 0x0004e20000000800 */
[----:B0-----:R-:W-:-:S04]  /*3f70*/  FADD.FTZ R54, R46, R67 ;  /* 0x000000432e367221 */ /* 0x001fc80000010000 */
[----:B------:R-:W-:-:S03]  /*3f80*/  FADD.FTZ R67, R49, R54 ;  /* 0x0000003631437221 */ /* 0x000fc60000010000 */
[----:B------:R-:W0:Y:S01]  /*3f90*/  MUFU.EX2 R24, R24 ;  /* 0x0000001800187308 */ /* 0x000e220000000800 */
[----:B--2---:R-:W-:-:S07]  /*3fa0*/  FFMA.FTZ R48, R86, UR10, -R45 ;  /* 0x0000000a56307c23 */ /* 0x004fce000801082d */
[----:B------:R2:W-:Y:S01]  /*3fb0*/  MUFU.EX2 R63, R62 ;  /* 0x0000003e003f7308 */ /* 0x0005e20000000800 */
[----:B---3--:R-:W-:Y:S02]  /*3fc0*/  F2FP.F16.F32.PACK_AB R158, R53, R52 ;  /* 0x00000034359e723e */ /* 0x008fe400000000ff */
[----:B-1----:R-:W-:-:S04]  /*3fd0*/  FMNMX.FTZ R4, R21, R4, !PT ;  /* 0x0000000415047209 */ /* 0x002fc80007810000 */
[C---:B------:R-:W-:Y:S01]  /*3fe0*/  FSETP.NEU.FTZ.AND P1, PT, R4.reuse, -INF , PT ;  /* 0xff8000000400780b */ /* 0x040fe20003f3d000 */
[----:B------:R-:W-:Y:S01]  /*3ff0*/  FMUL.FTZ R21, R4, UR10 ;  /* 0x0000000a04157c20 */ /* 0x000fe20008410000 */
[----:B--2---:R-:W-:Y:S01]  /*4000*/  FADD.FTZ R62, R50, R67 ;  /* 0x00000043323e7221 */ /* 0x004fe20000010000 */
[----:B------:R1:W2:Y:S03]  /*4010*/  MUFU.EX2 R43, R42 ;  /* 0x0000002a002b7308 */ /* 0x0002a60000000800 */
[----:B------:R-:W-:Y:S01]  /*4020*/  FSEL R21, R21, RZ, P1 ;  /* 0x000000ff15157208 */ /* 0x000fe20000800000 */
[----:B------:R-:W-:-:S04]  /*4030*/  FADD.FTZ R69, R51, R62 ;  /* 0x0000003e33457221 */ /* 0x000fc80000010000 */
        /* <DEDUP_REMOVED lines=9> */
[----:B------:R-:W-:Y:S01]  /*40d0*/  FFMA.FTZ R33, R33, UR10, -R21 ;  /* 0x0000000a21217c23 */ /* 0x000fe20008010815 */
[----:B------:R-:W-:Y:S01]  /*40e0*/  FADD.FTZ R62, R52, R69 ;  /* 0x00000045343e7221 */ /* 0x000fe20000010000 */
[--C-:B------:R-:W-:Y:S01]  /*40f0*/  FFMA.FTZ R34, R34, UR10, -R21.reuse ;  /* 0x0000000a22227c23 */ /* 0x100fe20008010815 */
[----:B------:R-:W-:Y:S01]  /*4100*/  FFMA.FTZ R35, R35, UR10, -R21 ;  /* 0x0000000a23237c23 */ /* 0x000fe20008010815 */
[----:B-1----:R-:W-:Y:S01]  /*4110*/  FFMA.FTZ R42, R92, UR10, -R45 ;  /* 0x0000000a5c2a7c23 */ /* 0x002fe2000801082d */
[----:B------:R-:W1:Y:S01]  /*4120*/  MUFU.EX2 R26, R26 ;  /* 0x0000001a001a7308 */ /* 0x000e620000000800 */
[----:B------:R-:W-:Y:S01]  /*4130*/  FADD.FTZ R69, R53, R62 ;  /* 0x0000003e35457221 */ /* 0x000fe20000010000 */
[--C-:B------:R-:W-:Y:S01]  /*4140*/  FFMA.FTZ R36, R36, UR10, -R21.reuse ;  /* 0x0000000a24247c23 */ /* 0x100fe20008010815 */
[--C-:B------:R-:W-:Y:S01]  /*4150*/  FFMA.FTZ R37, R37, UR10, -R21.reuse ;  /* 0x0000000a25257c23 */ /* 0x100fe20008010815 */
[----:B------:R-:W-:Y:S01]  /*4160*/  FFMA.FTZ R38, R38, UR10, -R21 ;  /* 0x0000000a26267c23 */ /* 0x000fe20008010815 */
[----:B0-----:R-:W-:Y:S01]  /*4170*/  FADD.FTZ R62, R24, R69 ;  /* 0x00000045183e7221 */ /* 0x001fe20000010000 */
[--C-:B------:R-:W-:Y:S01]  /*4180*/  FFMA.FTZ R39, R39, UR10, -R21.reuse ;  /* 0x0000000a27277c23 */ /* 0x100fe20008010815 */
[--C-:B------:R-:W-:Y:S01]  /*4190*/  FFMA.FTZ R40, R40, UR10, -R21.reuse ;  /* 0x0000000a28287c23 */ /* 0x100fe20008010815 */
[----:B------:R-:W0:Y:S01]  /*41a0*/  MUFU.EX2 R27, R27 ;  /* 0x0000001b001b7308 */ /* 0x000e220000000800 */
[----:B--2---:R-:W-:Y:S01]  /*41b0*/  FADD.FTZ R69, R43, R62 ;  /* 0x0000003e2b457221 */ /* 0x004fe20000010000 */
[--C-:B------:R-:W-:Y:S01]  /*41c0*/  FFMA.FTZ R2, R2, UR10, -R21.reuse ;  /* 0x0000000a02027c23 */ /* 0x100fe20008010815 */
[--C-:B------:R-:W-:Y:S01]  /*41d0*/  FFMA.FTZ R13, R13, UR10, -R21.reuse ;  /* 0x0000000a0d0d7c23 */ /* 0x100fe20008010815 */
[--C-:B------:R-:W-:Y:S01]  /*41e0*/  FFMA.FTZ R0, R0, UR10, -R21.reuse ;  /* 0x0000000a00007c23 */ /* 0x100fe20008010815 */
[--C-:B------:R-:W-:Y:S01]  /*41f0*/  FFMA.FTZ R41, R41, UR10, -R21.reuse ;  /* 0x0000000a29297c23 */ /* 0x100fe20008010815 */
[--C-:B------:R-:W-:Y:S01]  /*4200*/  FFMA.FTZ R12, R12, UR10, -R21.reuse ;  /* 0x0000000a0c0c7c23 */ /* 0x100fe20008010815 */
[--C-:B------:R-:W-:Y:S01]  /*4210*/  FFMA.FTZ R11, R11, UR10, -R21.reuse ;  /* 0x0000000a0b0b7c23 */ /* 0x100fe20008010815 */
[----:B------:R-:W2:Y:S01]  /*4220*/  MUFU.EX2 R28, R28 ;  /* 0x0000001c001c7308 */ /* 0x000ea20000000800 */
[----:B-1----:R-:W-:Y:S01]  /*4230*/  FADD.FTZ R54, R25, R26 ;  /* 0x0000001a19367221 */ /* 0x002fe20000010000 */
[--C-:B------:R-:W-:Y:S01]  /*4240*/  FFMA.FTZ R14, R14, UR10, -R21.reuse ;  /* 0x0000000a0e0e7c23 */ /* 0x100fe20008010815 */
[----:B------:R-:W-:Y:S01]  /*4250*/  FFMA.FTZ R15, R15, UR10, -R21 ;  /* 0x0000000a0f0f7c23 */ /* 0x000fe20008010815 */
[----:B------:R-:W-:-:S02]  /*4260*/  F2FP.F16.F32.PACK_AB R160, R43, R24 ;  /* 0x000000182ba0723e */ /* 0x000fc400000000ff */
[----:B------:R-:W-:Y:S02]  /*4270*/  F2FP.F16.F32.PACK_AB R153, R26, R25 ;  /* 0x000000191a99723e */ /* 0x000fe400000000ff */
        /* <DEDUP_REMOVED lines=13> */
[----:B-1----:R-:W-:Y:S01]  /*4350*/  FADD.FTZ R66, R48, R69 ;  /* 0x0000004530427221 */ /* 0x002fe20000010000 */
[----:B------:R-:W-:-:S03]  /*4360*/  F2FP.F16.F32.PACK_AB R162, R55, R48 ;  /* 0x0000003037a2723e */ /* 0x000fc600000000ff */
[----:B------:R-:W-:-:S03]  /*4370*/  FADD.FTZ R69, R55, R66 ;  /* 0x0000004237457221 */ /* 0x000fc60000010000 */
[----:B------:R-:W1:Y:S01]  /*4380*/  MUFU.EX2 R56, R56 ;  /* 0x0000003800387308 */ /* 0x000e620000000800 */
[C---:B0-----:R-:W-:Y:S01]  /*4390*/  FADD.FTZ R62, R32.reuse, R67 ;  /* 0x00000043203e7221 */ /* 0x041fe20000010000 */
[----:B------:R-:W-:-:S06]  /*43a0*/  F2FP.F16.F32.PACK_AB R159, R32, R31 ;  /* 0x0000001f209f723e */ /* 0x000fcc00000000ff */
[----:B------:R-:W0:Y:S01]  /*43b0*/  MUFU.EX2 R34, R34 ;  /* 0x0000002200227308 */ /* 0x000e220000000800 */
[----:B--2---:R-:W-:-:S07]  /*43c0*/  FADD.FTZ R67, R33, R62 ;  /* 0x0000003e21437221 */ /* 0x004fce0000010000 */
[----:B------:R2:W3:Y:S01]  /*43d0*/  MUFU.EX2 R57, R42 ;  /* 0x0000002a00397308 */ /* 0x0004e20000000800 */
[----:B-1----:R-:W-:-:S07]  /*43e0*/  FADD.FTZ R66, R56, R69 ;  /* 0x0000004538427221 */ /* 0x002fce0000010000 */
[----:B------:R-:W1:Y:S01]  /*43f0*/  MUFU.EX2 R35, R35 ;  /* 0x0000002300237308 */ /* 0x000e620000000800 */
[----:B--2---:R-:W-:Y:S01]  /*4400*/  FFMA.FTZ R42, R102, UR10, -R45 ;  /* 0x0000000a662a7c23 */ /* 0x004fe2000801082d */
[----:B0-----:R-:W-:Y:S01]  /*4410*/  FADD.FTZ R62, R34, R67 ;  /* 0x00000043223e7221 */ /* 0x001fe20000010000 */
[----:B------:R-:W-:Y:S01]  /*4420*/  FFMA.FTZ R45, R68, UR10, -R45 ;  /* 0x0000000a442d7c23 */ /* 0x000fe2000801082d */
[----:B------:R-:W-:-:S04]  /*4430*/  F2FP.F16.F32.PACK_AB R161, R34, R33 ;  /* 0x0000002122a1723e */ /* 0x000fc800000000ff */
[----:B------:R-:W0:Y:S01]  /*4440*/  MUFU.EX2 R58, R58 ;  /* 0x0000003a003a7308 */ /* 0x000e220000000800 */
[C---:B---3--:R-:W-:Y:S01]  /*4450*/  FADD.FTZ R69, R57.reuse, R66 ;  /* 0x0000004239457221 */ /* 0x048fe20000010000 */
[----:B------:R-:W-:-:S06]  /*4460*/  F2FP.F16.F32.PACK_AB R164, R57, R56 ;  /* 0x0000003839a4723e */ /* 0x000fcc00000000ff */
[----:B------:R-:W2:Y:S01]  /*4470*/  MUFU.EX2 R36, R36 ;  /* 0x0000002400247308 */ /* 0x000ea20000000800 */
[----:B-1----:R-:W-:-:S07]  /*4480*/  FADD.FTZ R67, R35, R62 ;  /* 0x0000003e23437221 */ /* 0x002fce0000010000 */
[----:B------:R-:W1:Y:S01]  /*4490*/  MUFU.EX2 R59, R59 ;  /* 0x0000003b003b7308 */ /* 0x000e620000000800 */
[----:B0-----:R-:W-:-:S07]  /*44a0*/  FADD.FTZ R62, R58, R69 ;  /* 0x000000453a3e7221 */ /* 0x001fce0000010000 */
[----:B------:R-:W-:Y:S01]  /*44b0*/  MUFU.EX2 R37, R37 ;  /* 0x0000002500257308 */ /* 0x000fe20000000800 */
[----:B--2---:R-:W-:-:S07]  /*44c0*/  F2FP.F16.F32.PACK_AB R163, R36, R35 ;  /* 0x0000002324a3723e */ /* 0x004fce00000000ff */
[----:B------:R-:W0:Y:S01]  /*44d0*/  MUFU.EX2 R60, R60 ;  /* 0x0000003c003c7308 */ /* 0x000e220000000800 */
[----:B-1----:R-:W-:-:S07]  /*44e0*/  F2FP.F16.F32.PACK_AB R166, R59, R58 ;  /* 0x0000003a3ba6723e */ /* 0x002fce00000000ff */
[----:B------:R-:W1:Y:S08]  /*44f0*/  MUFU.EX2 R38, R38 ;  /* 0x0000002600267308 */ /* 0x000e700000000800 */
[----:B------:R-:W-:Y:S01]  /*4500*/  MUFU.EX2 R39, R39 ;  /* 0x0000002700277308 */ /* 0x000fe20000000800 */
[----:B0-----:R-:W-:-:S07]  /*4510*/  F2FP.F16.F32.PACK_AB R168, R61, R60 ;  /* 0x0000003c3da8723e */ /* 0x001fce00000000ff */
[----:B------:R-:W0:Y:S01]  /*4520*/  MUFU.EX2 R42, R42 ;  /* 0x0000002a002a7308 */ /* 0x000e220000000800 */
[----:B-1----:R-:W-:-:S07]  /*4530*/  F2FP.F16.F32.PACK_AB R165, R38, R37 ;  /* 0x0000002526a5723e */ /* 0x002fce00000000ff */
[----:B------:R-:W1:Y:S08]  /*4540*/  MUFU.EX2 R40, R40 ;  /* 0x0000002800287308 */ /* 0x000e700000000800 */
[----:B------:R2:W-:Y:S01]  /*4550*/  MUFU.EX2 R54, R2 ;  /* 0x0000000200367308 */ /* 0x0005e20000000800 */
[----:B0-----:R-:W-:-:S07]  /*4560*/  F2FP.F16.F32.PACK_AB R170, R63, R42 ;  /* 0x0000002a3faa723e */ /* 0x001fce00000000ff */
[----:B------:R-:W0:Y:S01]  /*4570*/  MUFU.EX2 R13, R13 ;  /* 0x0000000d000d7308 */ /* 0x000e220000000800 */
[----:B--2---:R-:W-:Y:S01]  /*4580*/  FADD.FTZ R2, R36, R67 ;  /* 0x0000004324027221 */ /* 0x004fe20000010000 */
[----:B------:R-:W-:Y:S01]  /*4590*/  FADD.FTZ R67, R59, R62 ;  /* 0x0000003e3b437221 */ /* 0x000fe20000010000 */
[----:B-1----:R-:W-:Y:S02]  /*45a0*/  F2FP.F16.F32.PACK_AB R167, R40, R39 ;  /* 0x0000002728a7723e */ /* 0x002fe400000000ff */
[----:B------:R-:W-:Y:S01]  /*45b0*/  FADD.FTZ R21, R37, R2 ;  /* 0x0000000225157221 */ /* 0x000fe20000010000 */
[----:B------:R-:W-:Y:S02]  /*45c0*/  FADD.FTZ R44, R60, R67 ;  /* 0x000000433c2c7221 */ /* 0x000fe40000010000 */
[----:B------:R-:W1:Y:S01]  /*45d0*/  MUFU.EX2 R64, R64 ;  /* 0x0000004000407308 */ /* 0x000e620000000800 */
[----:B------:R-:W-:Y:S01]  /*45e0*/  FADD.FTZ R2, R38, R21 ;  /* 0x0000001526027221 */ /* 0x000fe20000010000 */
[----:B------:R-:W-:-:S03]  /*45f0*/  FADD.FTZ R47, R61, R44 ;  /* 0x0000002c3d2f7221 */ /* 0x000fc60000010000 */
[----:B------:R-:W-:Y:S01]  /*4600*/  FADD.FTZ R21, R39, R2 ;  /* 0x0000000227157221 */ /* 0x000fe20000010000 */
[----:B------:R-:W-:Y:S02]  /*4610*/  FADD.FTZ R44, R42, R47 ;  /* 0x0000002f2a2c7221 */ /* 0x000fe40000010000 */
[----:B------:R-:W2:Y:S01]  /*4620*/  MUFU.EX2 R65, R65 ;  /* 0x0000004100417308 */ /* 0x000ea20000000800 */
[----:B------:R-:W-:Y:S01]  /*4630*/  FADD.FTZ R2, R40, R21 ;  /* 0x0000001528027221 */ /* 0x000fe20000010000 */
[----:B------:R-:W-:Y:S01]  /*4640*/  FADD.FTZ R43, R63, R44 ;  /* 0x0000002c3f2b7221 */ /* 0x000fe20000010000 */
[----:B0-----:R-:W-:Y:S02]  /*4650*/  F2FP.F16.F32.PACK_AB R169, R54, R13 ;  /* 0x0000000d36a9723e */ /* 0x001fe400000000ff */
[----:B------:R-:W-:-:S03]  /*4660*/  FADD.FTZ R21, R13, R2 ;  /* 0x000000020d157221 */ /* 0x000fc60000010000 */
[----:B------:R-:W0:Y:S01]  /*4670*/  MUFU.EX2 R0, R0 ;  /* 0x0000000000007308 */ /* 0x000e220000000800 */
[----:B-1----:R-:W-:Y:S01]  /*4680*/  FADD.FTZ R2, R64, R43 ;  /* 0x0000002b40027221 */ /* 0x002fe20000010000 */
[----:B------:R-:W-:-:S06]  /*4690*/  FADD.FTZ R21, R54, R21 ;  /* 0x0000001536157221 */ /* 0x000fcc0000010000 */
        /* <DEDUP_REMOVED lines=11> */
[C---:B0-----:R-:W-:Y:S01]  /*4750*/  F2FP.F16.F32.PACK_AB R174, R45.reuse, R20 ;  /* 0x000000142dae723e */ /* 0x041fe200000000ff */
[----:B------:R-:W-:-:S06]  /*4760*/  FADD.FTZ R2, R45, R24 ;  /* 0x000000182d027221 */ /* 0x000fcc0000010000 */
[----:B------:R-:W0:Y:S01]  /*4770*/  MUFU.EX2 R14, R14 ;  /* 0x0000000e000e7308 */ /* 0x000e220000000800 */
[----:B-1----:R-:W-:-:S07]  /*4780*/  FADD.FTZ R20, R12, R21 ;  /* 0x000000150c147221 */ /* 0x002fce0000010000 */
[----:B------:R-:W1:Y:S01]  /*4790*/  MUFU.EX2 R15, R15 ;  /* 0x0000000f000f7308 */ /* 0x000e620000000800 */
[C---:B--2---:R-:W-:Y:S01]  /*47a0*/  FADD.FTZ R21, R11.reuse, R20 ;  /* 0x000000140b157221 */ /* 0x044fe20000010000 */
[----:B------:R-:W-:-:S03]  /*47b0*/  F2FP.F16.F32.PACK_AB R173, R11, R12 ;  /* 0x0000000c0bad723e */ /* 0x000fc600000000ff */
[----:B0-----:R-:W-:-:S04]  /*47c0*/  FADD.FTZ R20, R14, R21 ;  /* 0x000000150e147221 */ /* 0x001fc80000010000 */
[C---:B-1----:R-:W-:Y:S01]  /*47d0*/  FADD.FTZ R0, R15.reuse, R20 ;  /* 0x000000140f007221 */ /* 0x042fe20000010000 */
[----:B------:R-:W-:Y:S01]  /*47e0*/  F2FP.F16.F32.PACK_AB R175, R15, R14 ;  /* 0x0000000e0faf723e */ /* 0x000fe200000000ff */
[----:B------:R-:W-:Y:S06]  /*47f0*/  @!P0 BRA `(.L_x_11618) ;  /* 0x0000000000048947 */ /* 0x000fec0003800000 */
[----:B------:R-:W-:Y:S01]  /*4800*/  BPT.TRAP 0x1 ;  /* 0x000000040000795c */ /* 0x000fe20000300000 */
.L_x_11618:
[----:B------:R0:W1:Y:S01]  /*4810*/  SYNCS.PHASECHK.TRANS64.TRYWAIT P1, [R3+URZ+0x22850], R10 ;  /* 0x0228500a030075a7 */ /* 0x000062000802017f */
[----:B------:R-:W-:Y:S05]  /*4820*/  @!P0 BRA `(.L_x_11619) ;  /* 0x0000000000048947 */ /* 0x000fea0003800000 */
[----:B------:R-:W-:Y:S01]  /*4830*/  BPT.TRAP 0x1 ;  /* 0x000000040000795c */ /* 0x000fe20000300000 */
.L_x_11619:
[----:B-1----:R-:W-:Y:S05]  /*4840*/  @P1 BRA `(.L_x_11620) ;  /* 0x0000000000081947 */ /* 0x002fea0003800000 */
[----:B------:R-:W1:Y:S02]  /*4850*/  SYNCS.PHASECHK.TRANS64.TRYWAIT P1, [R3+URZ+0x22850], R10 ;  /* 0x0228500a030075a7 */ /* 0x000e64000802017f */
[----:B-1----:R-:W-:Y:S05]  /*4860*/  @!P1 BRA `(.L_x_11621) ;  /* 0x0000013400189947 */ /* 0x002fea0003800000 */
.L_x_11620:
[----:B------:R-:W-:Y:S01]  /*4870*/  R2UR UR6, R8 ;  /* 0x00000000080672ca */ /* 0x000fe200000e0000 */
[----:B------:R2:W-:Y:S01]  /*4880*/  BAR.SYNC.DEFER_BLOCKING R9, 0x100 ;  /* 0x000400090000751d */ /* 0x0005e20000010000 */
[----:B------:R-:W-:-:S05]  /*4890*/  ISETP.NE.AND P2, PT, R6, 0x1, PT ;  /* 0x000000010600780c */ /* 0x000fca0003f45270 */
[----:B------:R-:W-:Y:S01]  /*48a0*/  UMOV UR7, 0x40000040 ;  /* 0x4000004000077882 */ /* 0x000fe20000000000 */
[----:B------:R-:W3:Y:S05]  /*48b0*/  S2R R11, SR_TID.X ;  /* 0x00000000000b7919 */ /* 0x000eea0000002100 */
[----:B------:R-:W-:Y:S02]  /*48c0*/  UIADD3 UR6, UR6, 0x400, URZ ;  /* 0x0000040006067890 */ /* 0x000fe4000fffe03f */
[----:B------:R-:W2:Y:S02]  /*48d0*/  @P2 LDC R8, c[0x0][0x44c] ;  /* 0x00011300ff082b82 */ /* 0x000ea40000000800 */
[----:B------:R-:W-:-:S04]  /*48e0*/  USHF.R.U32.HI UR6, URZ, 0x4, UR6 ;  /* 0x000000043f067899 */ /* 0x000fc80008011606 */
[----:B------:R-:W-:Y:S02]  /*48f0*/  ULOP3.LUT UR6, UR6, 0x3fff, URZ, 0xc0, !UPT ;  /* 0x00003fff06067892 */ /* 0x000fe4000f8ec03f */
[----:B01----:R-:W0:Y:S02]  /*4900*/  @P2 LDC R10, c[0x0][0x450] ;  /* 0x00011400ff0a2b82 */ /* 0x003e240000000800 */
        /* <DEDUP_REMOVED lines=8> */
[----:B---3--:R-:W-:Y:S02]  /*4990*/  LOP3.LUT P1, RZ, R11, 0x7f, RZ, 0xc0, !PT ;  /* 0x0000007f0bff7812 */ /* 0x008fe4000782c0ff */
[----:B------:R-:W-:Y:S01]  /*49a0*/  IMAD.U32 R8, RZ, RZ, UR43 ;  /* 0x0000002bff087e24 */ /* 0x000fe2000f8e00ff */
[----:B0-----:R-:W-:-:S04]  /*49b0*/  @P2 SHF.R.U32.HI R8, RZ, R10, R9 ;  /* 0x0000000aff082219 */ /* 0x001fc80000011609 */
[----:B------:R-:W-:-:S06]  /*49c0*/  IADD3 R8, R8, R17, -R16 ;  /* 0x0000001108087210 */ /* 0x000fcc0007ffe810 */
        /* <DEDUP_REMOVED lines=47> */
.L_x_11623:
[----:B------:R-:W-:-:S11]  /*4cc0*/  UISETP.NE.AND UP1, UPT, UR15, 0x1, UPT ;  /* 0x000000010f00788c */ /* 0x000fd6000bf25270 */
[----:B------:R-:W-:Y:S02]  /*4cd0*/  @UP1 ULDC.64 UR18, c[0x0][0x9e8] ;  /* 0x00027a0000121ab9 */ /* 0x000fe40000000a00 */
[----:B------:R-:W-:-:S04]  /*4ce0*/  UIMAD.WIDE.U32 UR6, UR11, UR18, URZ ;  /* 0x000000120b0672a5 */ /* 0x000fc8000f8e003f */
[----:B------:R-:W-:-:S12]  /*4cf0*/  @UP1 USHF.R.U32.HI UR11, URZ, UR19, UR7 ;  /* 0x000000133f0b1299 */ /* 0x000fd80008011607 */
.L_x_11624:
[----:B------:R-:W-:-:S04]  /*4d00*/  UIMAD UR11, UR11, UR15, UR15 ;  /* 0x0000000f0b0b72a4 */ /* 0x000fc8000f8e020f */
[----:B------:R-:W-:-:S04]  /*4d10*/  UISETP.LT.AND UP1, UPT, UR14, UR11, UPT ;  /* 0x0000000b0e00728c */ /* 0x000fc8000bf21270 */
[----:B------:R-:W-:-:S12]  /*4d20*/  USEL UR14, UR14, UR11, UP1 ;  /* 0x0000000b0e0e7287 */ /* 0x000fd80008800000 */
.L_x_11622:
        /* <DEDUP_REMOVED lines=11> */
.L_x_11642:
[----:B------:R-:W-:-:S04]  /*4de0*/  UIADD3 UR37, UR37, 0x1, URZ ;  /* 0x0000000125257890 */ /* 0x000fc8000fffe03f */
[----:B------:R-:W-:-:S04]  /*4df0*/  UISETP.NE.AND UP1, UPT, UR37, 0x2, UPT ;  /* 0x000000022500788c */ /* 0x000fc8000bf25270 */
[----:B------:R-:W-:Y:S02]  /*4e00*/  USEL UR6, URZ, 0x1, UP1 ;  /* 0x000000013f067887 */ /* 0x000fe40008800000 */
[----:B------:R-:W-:Y:S02]  /*4e10*/  USEL UR37, UR37, URZ, UP1 ;  /* 0x0000003f25257287 */ /* 0x000fe40008800000 */
[----:B------:R-:W-:Y:S01]  /*4e20*/  ULOP3.LUT UR38, UR38, UR6, URZ, 0x3c, !UPT ;  /* 0x0000000626267292 */ /* 0x000fe2000f8e3c3f */
[----:B0-----:R-:W-:Y:S11]  /*4e30*/  @!P0 BRA `(.L_x_11626) ;  /* 0x0000000000048947 */ /* 0x001ff60003800000 */
[----:B------:R-:W-:Y:S01]  /*4e40*/  BPT.TRAP 0x1 ;  /* 0x000000040000795c */ /* 0x000fe20000300000 */
.L_x_11626:
        /* <DEDUP_REMOVED lines=9> */
.L_x_11627:
[----:B-1----:R-:W-:Y:S05]  /*4ee0*/  @P1 BRA `(.L_x_11628) ;  /* 0x0000000000081947 */ /* 0x002fea0003800000 */
[----:B------:R-:W1:Y:S02]  /*4ef0*/  SYNCS.PHASECHK.TRANS64.TRYWAIT P1, [UR28+0x22830], R8 ;  /* 0x02283008ff0075a7 */ /* 0x000e64000802015c */
[----:B-1----:R-:W-:Y:S05]  /*4f00*/  @!P1 BRA `(.L_x_11629) ;  /* 0x0000012c00849947 */ /* 0x002fea0003800000 */
.L_x_11628:
        /* <DEDUP_REMOVED lines=14> */
[----:B--2---:R-:W-:Y:S02]  /*4ff0*/  LOP3.LUT P1, RZ, R11, 0x7f, RZ, 0xc0, !PT ;  /* 0x0000007f0bff7812 */ /* 0x004fe4000782c0ff */
[----:B------:R-:W-:Y:S01]  /*5000*/  SHF.R.U32.HI R11, RZ, 0x7, R11 ;  /* 0x00000007ff0b7819 */ /* 0x000fe2000001160b */
        /* <DEDUP_REMOVED lines=24> */
[----:B------:R-:W-:Y:S01]  /*5190*/  IMAD.U32 R177, RZ, RZ, UR28 ;  /* 0x0000001cffb17e24 */ /* 0x000fe2000f8e00ff */
[----:B---3--:R-:W-:Y:S01]  /*51a0*/  @P2 SHF.R.U32.HI R194, RZ, R10, R7 ;  /* 0x0000000affc22219 */ /* 0x008fe20000011607 */
        /* <DEDUP_REMOVED lines=46> */
[----:B------:R-:W3:Y:S04]  /*5490*/  MUFU.TANH R13, R13 ;  /* 0x0000000d000d7308 */ /* 0x000ee80000002400 */
[----:B------:R-:W-:-:S04]  /*54a0*/  IADD3 R11, -R16, R11, R17 ;  /* 0x0000000b100b7210 */ /* 0x000fc80007ffe111 */
        /* <DEDUP_REMOVED lines=64> */
.L_x_11632:
[----:B------:R-:W-:-:S05]  /*58b0*/  IMAD.U32 R214, RZ, RZ, UR25 ;  /* 0x00000019ffd67e24 */ /* 0x000fca000f8e00ff */
[----:B------:R-:W-:-:S13]  /*58c0*/  ISETP.NE.AND P1, PT, R214, 0x1, PT ;  /* 0x00000001d600780c */ /* 0x000fda0003f25270 */
[----:B------:R-:W1:Y:S02]  /*58d0*/  @P1 LDC.64 R10, c[0x0][0x9e8] ;  /* 0x00027a00ff0a1b82 */ /* 0x000e640000000a00 */
[----:B-1----:R-:W-:-:S05]  /*58e0*/  @P1 IMAD.HI.U32 R10, R213, R10, RZ ;  /* 0x0000000ad50a1227 */ /* 0x002fca00078e00ff */
[----:B------:R-:W-:-:S07]  /*58f0*/  @P1 SHF.R.U32.HI R213, RZ, R11, R10 ;  /* 0x0000000bffd51219 */ /* 0x000fce000001160a */
.L_x_11633:
[----:B------:R-:W-:Y:S05]  /*5900*/  BSYNC B0 ;  /* 0x0000000000007941 */ /* 0x000fea0003800000 */
.L_x_11631:
[----:B------:R-:W-:-:S04]  /*5910*/  IMAD R10, R18, -0x2, R189 ;  /* 0xfffffffe120a7824 */ /* 0x000fc800078e02bd */
[----:B------:R-:W-:-:S05]  /*5920*/  IMAD R10, R213, R214, R10 ;  /* 0x000000d6d50a7224 */ /* 0x000fca00078e020a */
[----:B------:R-:W-:Y:S02]  /*5930*/  VIADDMNMX R197, R10, R214, R197, PT ;  /* 0x000000d60ac57246 */ /* 0x000fe400038001c5 */
[----:B------:R-:W-:-:S07]  /*5940*/  VIMNMX R196, R196, R10, !PT ;  /* 0x0000000ac4c47248 */ /* 0x000fce0007fe0100 */
.L_x_11630:
[----:B------:R-:W2:Y:S01]  /*5950*/  LDL.LU R213, [R1] ;  /* 0x0000000001d57983 */ /* 0x000ea20000300800 */
[C---:B------:R-:W-:Y:S02]  /*5960*/  ISETP.GE.AND P2, PT, R189.reuse, 0x1, PT ;  /* 0x00000001bd00780c */ /* 0x040fe40003f46270 */
[C---:B------:R-:W-:Y:S02]  /*5970*/  ISETP.GE.AND P1, PT, R189.reuse, 0x2, PT ;  /* 0x00000002bd00780c */ /* 0x040fe40003f26270 */
[----:B------:R-:W-:Y:S02]  /*5980*/  ISETP.GT.AND P3, PT, R196, RZ, !P2 ;  /* 0x000000ffc400720c */ /* 0x000fe40005764270 */
[----:B------:R-:W-:Y:S02]  /*5990*/  ISETP.GE.AND P4, PT, R189, 0x9, PT ;  /* 0x00000009bd00780c */ /* 0x000fe40003f86270 */
[----:B------:R-:W-:-:S04]  /*59a0*/  ISETP.LT.OR P3, PT, R197, 0x1, P3 ;  /* 0x00000001c500780c */ /* 0x000fc80001f61670 */
[----:B------:R-:W-:Y:S02]  /*59b0*/  FSEL R214, R13, -INF , !P3 ;  /* 0xff8000000dd67808 */ /* 0x000fe40005800000 */
[----:B------:R-:W-:Y:S01]  /*59c0*/  ISETP.GE.AND P3, PT, R189, 0xa, PT ;  /* 0x0000000abd00780c */ /* 0x000fe20003f66270 */
[----:B------:R-:W1:Y:S02]  /*59d0*/  SHFL.IDX PT, R13, R194, 0x1, 0x1c1f ;  /* 0x003c1f00c20d7f89 */ /* 0x000e6400000e0000 */
[--C-:B-1----:R-:W-:Y:S02]  /*59e0*/  IMAD.IADD R199, R199, 0x1, R13.reuse ;  /* 0x00000001c7c77824 */ /* 0x102fe400078e020d */
[----:B------:R-:W-:Y:S01]  /*59f0*/  IMAD.IADD R198, R198, 0x1, R13 ;  /* 0x00000001c6c67824 */ /* 0x000fe200078e020d */
[----:B--2---:R-:W-:-:S04]  /*5a00*/  LOP3.LUT R213, R213, 0xfffbffff, RZ, 0xc0, !PT ;  /* 0xfffbffffd5d57812 */ /* 0x004fc800078ec0ff */
[----:B------:R-:W-:Y:S02]  /*5a10*/  @P2 LOP3.LUT R213, R213, 0x40000, RZ, 0xfc, !PT ;  /* 0x00040000d5d52812 */ /* 0x000fe400078efcff */
[----:B------:R-:W-:Y:S02]  /*5a20*/  ISETP.GT.AND P2, PT, R196, 0x1, !P1 ;  /* 0x00000001c400780c */ /* 0x000fe40004f44270 */
[----:B------:R-:W-:Y:S02]  /*5a30*/  LOP3.LUT R213, R213, 0xfffffffd, RZ, 0xc0, !PT ;  /* 0xfffffffdd5d57812 */ /* 0x000fe400078ec0ff */
[----:B------:R-:W-:Y:S02]  /*5a40*/  ISETP.LT.OR P2, PT, R197, 0x2, P2 ;  /* 0x00000002c500780c */ /* 0x000fe40001741670 */
[----:B------:R-:W-:Y:S02]  /*5a50*/  @P4 LOP3.LUT R213, R213, 0x2, RZ, 0xfc, !PT ;  /* 0x00000002d5d54812 */ /* 0x000fe400078efcff */
[----:B------:R-:W-:-:S02]  /*5a60*/  FSEL R14, R14, -INF , !P2 ;  /* 0xff8000000e0e7808 */ /* 0x000fc40005000000 */
[C---:B------:R-:W-:Y:S02]  /*5a70*/  ISETP.GT.AND P2, PT, R196.reuse, 0x8, !P4 ;  /* 0x00000008c400780c */ /* 0x040fe40006744270 */
[----:B------:R-:W-:Y:S02]  /*5a80*/  LOP3.LUT R213, R213, 0xfffffffb, RZ, 0xc0, !PT ;  /* 0xfffffffbd5d57812 */ /* 0x000fe400078ec0ff */
[----:B------:R-:W-:Y:S02]  /*5a90*/  ISETP.LT.OR P2, PT, R197, 0x9, P2 ;  /* 0x00000009c500780c */ /* 0x000fe40001741670 */
[----:B------:R-:W-:Y:S02]  /*5aa0*/  @P3 LOP3.LUT R213, R213, 0x4, RZ, 0xfc, !PT ;  /* 0x00000004d5d53812 */ /* 0x000fe400078efcff */
[----:B0-----:R-:W-:Y:S02]  /*5ab0*/  FSEL R21, R21, -INF , !P2 ;  /* 0xff80000015157808 */ /* 0x001fe40005000000 */
[----:B------:R-:W-:-:S02]  /*5ac0*/  ISETP.GT.AND P2, PT, R196, 0x9, !P3 ;  /* 0x00000009c400780c */ /* 0x000fc40005f44270 */
[----:B------:R-:W-:Y:S02]  /*5ad0*/  ISETP.GE.AND P3, PT, R189, 0x11, PT ;  /* 0x00000011bd00780c */ /* 0x000fe40003f66270 */
[----:B------:R-:W-:Y:S02]  /*5ae0*/  ISETP.LT.OR P2, PT, R197, 0xa, P2 ;  /* 0x0000000ac500780c */ /* 0x000fe40001741670 */
[----:B------:R-:W-:Y:S02]  /*5af0*/  LOP3.LUT R213, R213, 0xfffffff7, RZ, 0xc0, !PT ;  /* 0xfffffff7d5d57812 */ /* 0x000fe400078ec0ff */
        /* <DEDUP_REMOVED lines=108> */
[----:B------:R-:W-:-:S03]  /*61c0*/  ISETP.GT.AND P6, PT, R196, 0x59, !P6 ;  /* 0x00000059c400780c */ /* 0x000fc600077c4270 */
[----:B------:R0:W-:Y:S01]  /*61d0*/  STL [R1], R213 ;  /* 0x000000d501007387 */ /* 0x0001e20000100800 */
[----:B------:R-:W-:-:S04]  /*61e0*/  ISETP.LT.OR P6, PT, R197, 0x5a, P6 ;  /* 0x0000005ac500780c */ /* 0x000fc800037c1670 */
[----:B------:R-:W-:Y:S02]  /*61f0*/  FSEL R195, R195, -INF , !P6 ;  /* 0xff800000c3c37808 */ /* 0x000fe40007000000 */
[----:B------:R-:W-:-:S13]  /*6200*/  PLOP3.LUT P6, PT, PT, PT, UP0, 0x40, 0x0 ;  /* 0x000000000000781c */ /* 0x000fda0003fce808 */
[----:B0-----:R-:W-:Y:S05]  /*6210*/  @P6 BRA `(.L_x_11634) ;  /* 0x0000000000586947 */ /* 0x001fea0003800000 */
        /* <DEDUP_REMOVED lines=12> */
.L_x_11636:
[----:B------:R-:W-:-:S05]  /*62e0*/  IMAD.U32 R194, RZ, RZ, UR25 ;  /* 0x00000019ffc27e24 */ /* 0x000fca000f8e00ff */
[----:B------:R-:W-:-:S13]  /*62f0*/  ISETP.NE.AND P6, PT, R194, 0x1, PT ;  /* 0x00000001c200780c */ /* 0x000fda0003fc5270 */
[----:B------:R-:W0:Y:S02]  /*6300*/  @P6 LDC.64 R10, c[0x0][0x9e8] ;  /* 0x00027a00ff0a6b82 */ /* 0x000e240000000a00 */
[----:B0-----:R-:W-:-:S05]  /*6310*/  @P6 IMAD.HI.U32 R10, R13, R10, RZ ;  /* 0x0000000a0d0a6227 */ /* 0x001fca00078e00ff */
[----:B------:R-:W-:-:S07]  /*6320*/  @P6 SHF.R.U32.HI R13, RZ, R11, R10 ;  /* 0x0000000bff0d6219 */ /* 0x000fce000001160a */
.L_x_11637:
[----:B------:R-:W-:Y:S05]  /*6330*/  BSYNC B0 ;  /* 0x0000000000007941 */ /* 0x000fea0003800000 */
.L_x_11635:
[----:B------:R-:W-:-:S04]  /*6340*/  IMAD R189, R18, -0x2, R189 ;  /* 0xfffffffe12bd7824 */ /* 0x000fc800078e02bd */
[----:B------:R-:W-:-:S05]  /*6350*/  IMAD R13, R13, R194, R189 ;  /* 0x000000c20d0d7224 */ /* 0x000fca00078e02bd */
[----:B------:R-:W-:Y:S02]  /*6360*/  VIADDMNMX R199, R13, R194, R199, PT ;  /* 0x000000c20dc77246 */ /* 0x000fe400038001c7 */
[----:B------:R-:W-:-:S07]  /*6370*/  VIMNMX R198, R198, R13, !PT ;  /* 0x0000000dc6c67248 */ /* 0x000fce0007fe0100 */
.L_x_11634:
        /* <DEDUP_REMOVED lines=156> */
[----:B------:R-:W-:Y:S01]  /*6d40*/  FFMA.FTZ R193, R193, UR10, -R11 ;  /* 0x0000000ac1c17c23 */ /* 0x000fe2000801080b */
        /* <DEDUP_REMOVED lines=17> */
[----:B------:R-:W-:Y:S01]  /*6e60*/  MUFU.EX2 R164, R164 ;  /* 0x000000a400a47308 */ /* 0x000fe20000000800 */
[----:B------:R-:W-:Y:S01]  /*6e70*/  FSEL R152, R192, -INF , !P2 ;  /* 0xff800000c0987808 */ /* 0x000fe20005000000 */
[--C-:B------:R-:W-:Y:S01]  /*6e80*/  FFMA.FTZ R192, R176, UR10, -R11.reuse ;  /* 0x0000000ab0c07c23 */ /* 0x100fe2000801080b */
[----:B------:R-:W-:Y:S02]  /*6e90*/  FMNMX.FTZ R189, R191, R196, !PT ;  /* 0x000000c4bfbd7209 */ /* 0x000fe40007810000 */
[----:B------:R-:W-:Y:S02]  /*6ea0*/  FSEL R176, R10, RZ, P1 ;  /* 0x000000ff0ab07208 */ /* 0x000fe40000800000 */
[----:B------:R-:W-:Y:S01]  /*6eb0*/  FMNMX.FTZ R189, R152, R189, !PT ;  /* 0x000000bd98bd7209 */ /* 0x000fe20007810000 */
[----:B------:R-:W-:Y:S04]  /*6ec0*/  MUFU.EX2 R167, R167 ;  /* 0x000000a700a77308 */ /* 0x000fe80000000800 */
[----:B------:R-:W0:Y:S04]  /*6ed0*/  SHFL.BFLY PT, R196, R189, 0x2, 0x1f ;  /* 0x0c401f00bdc47f89 */ /* 0x000e2800000e0000 */
[----:B------:R-:W-:Y:S08]  /*6ee0*/  MUFU.EX2 R168, R168 ;  /* 0x000000a800a87308 */ /* 0x000ff00000000800 */
[----:B------:R-:W-:Y:S08]  /*6ef0*/  MUFU.EX2 R171, R171 ;  /* 0x000000ab00ab7308 */ /* 0x000ff00000000800 */
[----:B------:R-:W-:Y:S01]  /*6f00*/  MUFU.EX2 R172, R172 ;  /* 0x000000ac00ac7308 */ /* 0x000fe20000000800 */
[----:B0-----:R-:W-:Y:S01]  /*6f10*/  FMNMX.FTZ R196, R189, R196, !PT ;  /* 0x000000c4bdc47209 */ /* 0x001fe20007810000 */
[----:B------:R-:W-:Y:S01]  /*6f20*/  FFMA.FTZ R189, R190, UR10, -R11 ;  /* 0x0000000abebd7c23 */ /* 0x000fe2000801080b */
[----:B------:R-:W-:-:S05]  /*6f30*/  FADD.FTZ R190, -R176, R5 ;  /* 0x00000005b0be7221 */ /* 0x000fca0000010100 */
[----:B------:R-:W-:Y:S01]  /*6f40*/  MUFU.EX2 R5, R193 ;  /* 0x000000c100057308 */ /* 0x000fe20000000800 */
[----:B------:R-:W0:Y:S01]  /*6f50*/  SHFL.BFLY PT, R197, R196, 0x1, 0x1f ;  /* 0x0c201f00c4c57f89 */ /* 0x000e2200000e0000 */
[----:B------:R-:W-:-:S06]  /*6f60*/  FMUL.FTZ R190, R190, UR10 ;  /* 0x0000000abebe7c20 */ /* 0x000fcc0008410000 */
[----:B------:R-:W1:Y:S08]  /*6f70*/  MUFU.EX2 R190, R190 ;  /* 0x000000be00be7308 */ /* 0x000e700000000800 */
[----:B------:R-:W2:Y:S08]  /*6f80*/  MUFU.EX2 R175, R175 ;  /* 0x000000af00af7308 */ /* 0x000eb00000000800 */
[----:B------:R-:W3:Y:S01]  /*6f90*/  MUFU.EX2 R192, R192 ;  /* 0x000000c000c07308 */ /* 0x000ee20000000800 */
[----:B0-----:R-:W-:Y:S01]  /*6fa0*/  FMNMX.FTZ R176, R196, R197, !PT ;  /* 0x000000c5c4b07209 */ /* 0x001fe20007810000 */
[----:B------:R-:W-:Y:S01]  /*6fb0*/  FFMA.FTZ R196, R195, UR10, -R11 ;  /* 0x0000000ac3c47c23 */ /* 0x000fe2000801080b */
[----:B-1----:R-:W-:Y:S01]  /*6fc0*/  FFMA.FTZ R11, R190, R2, R13 ;  /* 0x00000002be0b7223 */ /* 0x002fe2000001000d */
[-C--:B------:R-:W-:Y:S01]  /*6fd0*/  FMUL.FTZ R24, R24, R190.reuse ;  /* 0x000000be18187220 */ /* 0x080fe20000410000 */
[C---:B------:R-:W-:Y:S01]  /*6fe0*/  FSETP.NEU.FTZ.AND P1, PT, R176.reuse, -INF , PT ;  /* 0xff800000b000780b */ /* 0x040fe20003f3d000 */
[----:B------:R-:W-:Y:S01]  /*6ff0*/  FMUL.FTZ R197, R176, UR10 ;  /* 0x0000000ab0c57c20 */ /* 0x000fe20008410000 */
[----:B------:R-:W-:Y:S01]  /*7000*/  FADD.FTZ R2, R14, R11 ;  /* 0x0000000b0e027221 */ /* 0x000fe20000010000 */
[----:B------:R-:W0:Y:S01]  /*7010*/  MUFU.EX2 R180, R180 ;  /* 0x000000b400b47308 */ /* 0x000e220000000800 */
[-C--:B------:R-:W-:Y:S01]  /*7020*/  FMUL.FTZ R25, R25, R190.reuse ;  /* 0x000000be19197220 */ /* 0x080fe20000410000 */
[-C--:B------:R-:W-:Y:S01]  /*7030*/  FMUL.FTZ R28, R28, R190.reuse ;  /* 0x000000be1c1c7220 */ /* 0x080fe20000410000 */
[----:B------:R-:W-:Y:S01]  /*7040*/  FSEL R195, R197, RZ, P1 ;  /* 0x000000ffc5c37208 */ /* 0x000fe20000800000 */
[-C--:B------:R-:W-:Y:S01]  /*7050*/  FMUL.FTZ R29, R29, R190.reuse ;  /* 0x000000be1d1d7220 */ /* 0x080fe20000410000 */
[-C--:B------:R-:W-:Y:S01]  /*7060*/  FMUL.FTZ R32, R32, R190.reuse ;  /* 0x000000be20207220 */ /* 0x080fe20000410000 */
[-C--:B------:R-:W-:Y:S01]  /*7070*/  FMUL.FTZ R33, R33, R190.reuse ;  /* 0x000000be21217220 */ /* 0x080fe20000410000 */
[-C--:B------:R-:W-:Y:S01]  /*7080*/  FMUL.FTZ R36, R36, R190.reuse ;  /* 0x000000be24247220 */ /* 0x080fe20000410000 */
[--C-:B------:R-:W-:Y:S01]  /*7090*/  FFMA.FTZ R11, R15, UR10, -R195.reuse ;  /* 0x0000000a0f0b7c23 */ /* 0x100fe200080108c3 */
[----:B------:R-:W-:Y:S01]  /*70a0*/  FADD.FTZ R15, R21, R2 ;  /* 0x00000002150f7221 */ /* 0x000fe20000010000 */
[--C-:B------:R-:W-:Y:S01]  /*70b0*/  FFMA.FTZ R193, R157, UR10, -R195.reuse ;  /* 0x0000000a9dc17c23 */ /* 0x100fe200080108c3 */
[----:B------:R-:W-:Y:S01]  /*70c0*/  FFMA.FTZ R198, R154, UR10, -R195 ;  /* 0x0000000a9ac67c23 */ /* 0x000fe200080108c3 */
[----:B------:R-:W1:Y:S01]  /*70d0*/  MUFU.EX2 R181, R181 ;  /* 0x000000b500b57308 */ /* 0x000e620000000800 */
[----:B------:R-:W-:Y:S01]  /*70e0*/  FADD.FTZ R2, R194, R15 ;  /* 0x0000000fc2027221 */ /* 0x000fe20000010000 */
[--C-:B------:R-:W-:Y:S01]  /*70f0*/  FFMA.FTZ R199, R165, UR10, -R195.reuse ;  /* 0x0000000aa5c77c23 */ /* 0x100fe200080108c3 */
[--C-:B------:R-:W-:Y:S01]  /*7100*/  FFMA.FTZ R162, R162, UR10, -R195.reuse ;  /* 0x0000000aa2a27c23 */ /* 0x100fe200080108c3 */
[--C-:B------:R-:W-:Y:S01]  /*7110*/  FFMA.FTZ R9, R9, UR10, -R195.reuse ;  /* 0x0000000a09097c23 */ /* 0x100fe200080108c3 */
[----:B------:R-:W-:Y:S01]  /*7120*/  FADD.FTZ R15, R155, R2 ;  /* 0x000000029b0f7221 */ /* 0x000fe20000010000 */
[--C-:B------:R-:W-:Y:S01]  /*7130*/  FFMA.FTZ R12, R12, UR10, -R195.reuse ;  /* 0x0000000a0c0c7c23 */ /* 0x100fe200080108c3 */
[----:B------:R-:W-:Y:S01]  /*7140*/  FFMA.FTZ R20, R20, UR10, -R195 ;  /* 0x0000000a14147c23 */ /* 0x000fe200080108c3 */
[----:B------:R-:W-:Y:S01]  /*7150*/  MUFU.EX2 R184, R184 ;  /* 0x000000b800b87308 */ /* 0x000fe20000000800 */
        /* <DEDUP_REMOVED lines=17> */
[----:B------:R-:W-:Y:S01]  /*7270*/  FSEL R153, R176, RZ, P1 ;  /* 0x000000ffb0997208 */ /* 0x000fe20000800000 */
[----:B------:R-:W-:Y:S01]  /*7280*/  FFMA.FTZ R191, R191, UR10, -R195 ;  /* 0x0000000abfbf7c23 */ /* 0x000fe200080108c3 */
[----:B------:R-:W-:Y:S01]  /*7290*/  F2FP.F16.F32.PACK_AB R156, R156, R155 ;  /* 0x0000009b9c9c723e */ /* 0x000fe200000000ff */
[----:B------:R-:W-:Y:S01]  /*72a0*/  FADD.FTZ R157, R167, R2 ;  /* 0x00000002a79d7221 */ /* 0x000fe20000010000 */
[-C--:B------:R-:W-:Y:S01]  /*72b0*/  FMUL.FTZ R37, R37, R190.reuse ;  /* 0x000000be25257220 */ /* 0x080fe20000410000 */
[----:B------:R-:W-:Y:S01]  /*72c0*/  FADD.FTZ R2, -R153, R4 ;  /* 0x0000000499027221 */ /* 0x000fe20000010100 */
[----:B------:R-:W-:Y:S01]  /*72d0*/  MUFU.EX2 R189, R189 ;  /* 0x000000bd00bd7308 */ /* 0x000fe20000000800 */
[----:B------:R-:W-:Y:S01]  /*72e0*/  FADD.FTZ R154, R168, R157 ;  /* 0x0000009da89a7221 */ /* 0x000fe20000010000 */
[--C-:B------:R-:W-:Y:S01]  /*72f0*/  FFMA.FTZ R4, R158, UR10, -R195.reuse ;  /* 0x0000000a9e047c23 */ /* 0x100fe200080108c3 */
[----:B------:R-:W-:Y:S01]  /*7300*/  FFMA.FTZ R157, R174, UR10, -R195 ;  /* 0x0000000aae9d7c23 */ /* 0x000fe200080108c3 */
[-C--:B------:R-:W-:Y:S01]  /*7310*/  FMUL.FTZ R40, R40, R190.reuse ;  /* 0x000000be28287220 */ /* 0x080fe20000410000 */
[----:B------:R-:W-:Y:S01]  /*7320*/  FADD.FTZ R153, R171, R154 ;  /* 0x0000009aab997221 */ /* 0x000fe20000010000 */
[-C--:B------:R-:W-:Y:S01]  /*7330*/  FMUL.FTZ R41, R41, R190.reuse ;  /* 0x000000be29297220 */ /* 0x080fe20000410000 */
[-C--:B------:R-:W-:Y:S01]  /*7340*/  FMUL.FTZ R44, R44, R190.reuse ;  /* 0x000000be2c2c7220 */ /* 0x080fe20000410000 */
[----:B------:R-:W4:Y:S01]  /*7350*/  MUFU.EX2 R196, R196 ;  /* 0x000000c400c47308 */ /* 0x000f220000000800 */
[----:B------:R-:W-:Y:S01]  /*7360*/  FADD.FTZ R154, R172, R153 ;  /* 0x00000099ac9a7221 */ /* 0x000fe20000010000 */
[----:B------:R-:W-:Y:S01]  /*7370*/  FFMA.FTZ R153, R170, UR10, -R195 ;  /* 0x0000000aaa997c23 */ /* 0x000fe200080108c3 */
[-C--:B------:R-:W-:Y:S01]  /*7380*/  FMUL.FTZ R45, R45, R190.reuse ;  /* 0x000000be2d2d7220 */ /* 0x080fe20000410000 */
[-C--:B------:R-:W-:Y:S01]  /*7390*/  FMUL.FTZ R48, R48, R190.reuse ;  /* 0x000000be30307220 */ /* 0x080fe20000410000 */
[----:B--2---:R-:W-:Y:S01]  /*73a0*/  FADD.FTZ R165, R175, R154 ;  /* 0x0000009aafa57221 */ /* 0x004fe20000010000 */
[-C--:B------:R-:W-:Y:S01]  /*73b0*/  FMUL.FTZ R49, R49, R190.reuse ;  /* 0x000000be31317220 */ /* 0x080fe20000410000 */
[-C--:B------:R-:W-:Y:S01]  /*73c0*/  FMUL.FTZ R52, R52, R190.reuse ;  /* 0x000000be34347220 */ /* 0x080fe20000410000 */
[----:B------:R-:W-:Y:S01]  /*73d0*/  MUFU.EX2 R9, R9 ;  /* 0x0000000900097308 */ /* 0x000fe20000000800 */
[----:B---3--:R-:W-:Y:S01]  /*73e0*/  FADD.FTZ R213, R192, R165 ;  /* 0x000000a5c0d57221 */ /* 0x008fe20000010000 */
[--C-:B------:R-:W-:Y:S01]  /*73f0*/  FFMA.FTZ R165, R182, UR10, -R195.reuse ;  /* 0x0000000ab6a57c23 */ /* 0x100fe200080108c3 */
[----:B------:R-:W-:Y:S01]  /*7400*/  FFMA.FTZ R195, R152, UR10, -R195 ;  /* 0x0000000a98c37c23 */ /* 0x000fe200080108c3 */
[----:B------:R-:W-:Y:S01]  /*7410*/  F2FP.F16.F32.PACK_AB R152, R14, R13 ;  /* 0x0000000d0e98723e */ /* 0x000fe200000000ff */
[----:B0-----:R-:W-:Y:S01]  /*7420*/  FADD.FTZ R154, R180, R213 ;  /* 0x000000d5b49a7221 */ /* 0x001fe20000010000 */
[-C--:B------:R-:W-:Y:S01]  /*7430*/  FMUL.FTZ R53, R53, R190.reuse ;  /* 0x000000be35357220 */ /* 0x080fe20000410000 */
[-C--:B------:R-:W-:Y:S01]  /*7440*/  FMUL.FTZ R56, R56, R190.reuse ;  /* 0x000000be38387220 */ /* 0x080fe20000410000 */
[----:B------:R0:W-:Y:S01]  /*7450*/  MUFU.EX2 R182, R162 ;  /* 0x000000a200b67308 */ /* 0x0001e20000000800 */
[----:B-1----:R-:W-:Y:S01]  /*7460*/  FADD.FTZ R213, R181, R154 ;  /* 0x0000009ab5d57221 */ /* 0x002fe20000010000 */
[----:B------:R-:W-:Y:S01]  /*7470*/  F2FP.F16.F32.PACK_AB R154, R194, R21 ;  /* 0x00000015c29a723e */ /* 0x000fe200000000ff */
[-C--:B------:R-:W-:Y:S01]  /*7480*/  FMUL.FTZ R57, R57, R190.reuse ;  /* 0x000000be39397220 */ /* 0x080fe20000410000 */
[----:B----4-:R-:W-:Y:S01]  /*7490*/  F2FP.F16.F32.PACK_AB R174, R196, R5 ;  /* 0x00000005c4ae723e */ /* 0x010fe200000000ff */
[----:B------:R-:W-:Y:S01]  /*74a0*/  FADD.FTZ R158, R184, R213 ;  /* 0x000000d5b89e7221 */ /* 0x000fe20000010000 */
[-C--:B------:R-:W-:Y:S01]  /*74b0*/  FMUL.FTZ R60, R60, R190.reuse ;  /* 0x000000be3c3c7220 */ /* 0x080fe20000410000 */
[----:B------:R-:W-:Y:S01]  /*74c0*/  FMUL.FTZ R61, R61, R190 ;  /* 0x000000be3d3d7220 */ /* 0x000fe20000410000 */
[----:B------:R-:W-:Y:S01]  /*74d0*/  MUFU.EX2 R12, R12 ;  /* 0x0000000c000c7308 */ /* 0x000fe20000000800 */
[----:B0-----:R-:W-:Y:S01]  /*74e0*/  F2FP.F16.F32.PACK_AB R162, R168, R167 ;  /* 0x000000a7a8a2723e */ /* 0x001fe200000000ff */
[----:B------:R-:W-:Y:S01]  /*74f0*/  FADD.FTZ R21, R185, R158 ;  /* 0x0000009eb9157221 */ /* 0x000fe20000010000 */
[----:B------:R-:W-:Y:S01]  /*7500*/  F2FP.F16.F32.PACK_AB R168, R181, R180 ;  /* 0x000000b4b5a8723e */ /* 0x000fe200000000ff */
[----:B------:R-:W-:Y:S01]  /*7510*/  FMUL.FTZ R180, R2, UR10 ;  /* 0x0000000a02b47c20 */ /* 0x000fe20008410000 */
[----:B------:R-:W-:Y:S01]  /*7520*/  F2FP.F16.F32.PACK_AB R158, R160, R159 ;  /* 0x0000009fa09e723e */ /* 0x000fe200000000ff */
[----:B------:R-:W-:Y:S01]  /*7530*/  FADD.FTZ R166, R188, R21 ;  /* 0x00000015bca67221 */ /* 0x000fe20000010000 */
[----:B------:R-:W-:Y:S01]  /*7540*/  F2FP.F16.F32.PACK_AB R160, R164, R163 ;  /* 0x000000a3a4a0723e */ /* 0x000fe200000000ff */
[----:B------:R-:W-:Y:S01]  /*7550*/  MUFU.EX2 R11, R11 ;  /* 0x0000000b000b7308 */ /* 0x000fe20000000800 */
[----:B------:R-:W-:Y:S01]  /*7560*/  F2FP.F16.F32.PACK_AB R164, R172, R171 ;  /* 0x000000abaca4723e */ /* 0x000fe200000000ff */
[C---:B------:R-:W-:Y:S01]  /*7570*/  FADD.FTZ R170, R189.reuse, R166 ;  /* 0x000000a6bdaa7221 */ /* 0x040fe20000010000 */
[----:B------:R-:W-:Y:S01]  /*7580*/  F2FP.F16.F32.PACK_AB R172, R189, R188 ;  /* 0x000000bcbdac723e */ /* 0x000fe200000000ff */
[----:B------:R-:W-:Y:S01]  /*7590*/  FMUL.FTZ R64, R64, R190 ;  /* 0x000000be40407220 */ /* 0x000fe20000410000 */
[----:B------:R-:W-:Y:S01]  /*75a0*/  F2FP.F16.F32.PACK_AB R166, R192, R175 ;  /* 0x000000afc0a6723e */ /* 0x000fe200000000ff */
[----:B------:R-:W-:Y:S01]  /*75b0*/  FADD.FTZ R21, R5, R170 ;  /* 0x000000aa05157221 */ /* 0x000fe20000010000 */
[----:B------:R-:W-:Y:S01]  /*75c0*/  F2FP.F16.F32.PACK_AB R170, R185, R184 ;  /* 0x000000b8b9aa723e */ /* 0x000fe200000000ff */
[----:B------:R-:W0:Y:S01]  /*75d0*/  MUFU.EX2 R180, R180 ;  /* 0x000000b400b47308 */ /* 0x000e220000000800 */
[-C--:B------:R-:W-:Y:S01]  /*75e0*/  FMUL.FTZ R65, R65, R190.reuse ;  /* 0x000000be41417220 */ /* 0x080fe20000410000 */
[----:B------:R-:W-:Y:S01]  /*75f0*/  FADD.FTZ R2, R196, R21 ;  /* 0x00000015c4027221 */ /* 0x000fe20000010000 */
        /* <DEDUP_REMOVED lines=15> */
[-C--:B------:R-:W-:Y:S01]  /*76f0*/  FMUL.FTZ R92, R92, R190.reuse ;  /* 0x000000be5c5c7220 */ /* 0x080fe20000410000 */
[-C--:B------:R-:W-:Y:S01]  /*7700*/  FMUL.FTZ R93, R93, R190.reuse ;  /* 0x000000be5d5d7220 */ /* 0x080fe20000410000 */
[-C--:B------:R-:W-:Y:S01]  /*7710*/  FMUL.FTZ R96, R96, R190.reuse ;  /* 0x000000be60607220 */ /* 0x080fe20000410000 */
[----:B------:R-:W-:Y:S01]  /*7720*/  FADD.FTZ R0, R12, R5 ;  /* 0x000000050c007221 */ /* 0x000fe20000010000 */
[-C--:B------:R-:W-:Y:S01]  /*7730*/  FMUL.FTZ R97, R97, R190.reuse ;  /* 0x000000be61617220 */ /* 0x080fe20000410000 */
[-C--:B------:R-:W-:Y:S01]  /*7740*/  FMUL.FTZ R100, R100, R190.reuse ;  /* 0x000000be64647220 */ /* 0x080fe20000410000 */
[----:B------:R-:W0:Y:S01]  /*7750*/  MUFU.EX2 R198, R198 ;  /* 0x000000c600c67308 */ /* 0x000e220000000800 */
[----:B------:R-:W-:Y:S01]  /*7760*/  FADD.FTZ R5, R11, R0 ;  /* 0x000000000b057221 */ /* 0x000fe20000010000 */
[-C--:B------:R-:W-:Y:S01]  /*7770*/  FMUL.FTZ R101, R101, R190.reuse ;  /* 0x000000be65657220 */ /* 0x080fe20000410000 */
[-C--:B------:R-:W-:Y:S01]  /*7780*/  FMUL.FTZ R104, R104, R190.reuse ;  /* 0x000000be68687220 */ /* 0x080fe20000410000 */
[-C--:B------:R-:W-:Y:S01]  /*7790*/  FMUL.FTZ R105, R105, R190.reuse ;  /* 0x000000be69697220 */ /* 0x080fe20000410000 */
[----:B-1----:R-:W-:Y:S01]  /*77a0*/  FADD.FTZ R188, R20, R5 ;  /* 0x0000000514bc7221 */ /* 0x002fe20000010000 */
        /* <DEDUP_REMOVED lines=30> */
[----:B------:R-:W-:Y:S01]  /*7990*/  FMUL.FTZ R149, R149, R190 ;  /* 0x000000be95957220 */ /* 0x000fe20000410000 */
[----:B------:R-:W-:Y:S01]  /*79a0*/  F2FP.F16.F32.PACK_AB R155, R20, R11 ;  /* 0x0000000b149b723e */ /* 0x000fe200000000ff */
[-C--:B------:R-:W-:Y:S01]  /*79b0*/  FMUL.FTZ R26, R26, R180.reuse ;  /* 0x000000b41a1a7220 */ /* 0x080fe20000410000 */
[-C--:B------:R-:W-:Y:S01]  /*79c0*/  FMUL.FTZ R27, R27, R180.reuse ;  /* 0x000000b41b1b7220 */ /* 0x080fe20000410000 */
[----:B------:R-:W2:Y:S01]  /*79d0*/  MUFU.EX2 R14, R197 ;  /* 0x000000c5000e7308 */ /* 0x000ea20000000800 */
[----:B0-----:R-:W-:Y:S01]  /*79e0*/  FADD.FTZ R5, R161, R188 ;  /* 0x000000bca1057221 */ /* 0x001fe20000010000 */
[----:B------:R-:W-:Y:S01]  /*79f0*/  F2FP.F16.F32.PACK_AB R161, R182, R161 ;  /* 0x000000a1b6a1723e */ /* 0x000fe200000000ff */
[-C--:B------:R-:W-:Y:S01]  /*7a00*/  FMUL.FTZ R30, R30, R180.reuse ;  /* 0x000000b41e1e7220 */ /* 0x080fe20000410000 */
[-C--:B------:R-:W-:Y:S01]  /*7a10*/  FMUL.FTZ R31, R31, R180.reuse ;  /* 0x000000b41f1f7220 */ /* 0x080fe20000410000 */
[----:B------:R-:W-:Y:S01]  /*7a20*/  FADD.FTZ R188, R182, R5 ;  /* 0x00000005b6bc7221 */ /* 0x000fe20000010000 */
        /* <DEDUP_REMOVED lines=22> */
[-C--:B------:R-:W-:Y:S01]  /*7b90*/  FMUL.FTZ R62, R62, R180.reuse ;  /* 0x000000b43e3e7220 */ /* 0x080fe20000410000 */
[-C--:B------:R-:W-:Y:S01]  /*7ba0*/  FMUL.FTZ R63, R63, R180.reuse ;  /* 0x000000b43f3f7220 */ /* 0x080fe20000410000 */
[-C--:B------:R-:W-:Y:S01]  /*7bb0*/  FMUL.FTZ R66, R66, R180.reuse ;  /* 0x000000b442427220 */ /* 0x080fe20000410000 */
[-C--:B------:R-:W-:Y:S01]  /*7bc0*/  FMUL.FTZ R67, R67, R180.reuse ;  /* 0x000000b443437220 */ /* 0x080fe20000410000 */
[----:B------:R0:W1:Y:S01]  /*7bd0*/  MUFU.EX2 R0, R157 ;  /* 0x0000009d00007308 */ /* 0x0000620000000800 */
[----:B---3--:R-:W-:Y:S01]  /*7be0*/  FADD.FTZ R192, R184, R5 ;  /* 0x00000005b8c07221 */ /* 0x008fe20000010000 */
[-C--:B------:R-:W-:Y:S01]  /*7bf0*/  FMUL.FTZ R70, R70, R180.reuse ;  /* 0x000000b446467220 */ /* 0x080fe20000410000 */
[-C--:B------:R-:W-:Y:S01]  /*7c00*/  FMUL.FTZ R71, R71, R180.reuse ;  /* 0x000000b447477220 */ /* 0x080fe20000410000 */
[-C--:B------:R-:W-:Y:S01]  /*7c10*/  FMUL.FTZ R74, R74, R180.reuse ;  /* 0x000000b44a4a7220 */ /* 0x080fe20000410000 */
[-C--:B------:R-:W-:Y:S01]  /*7c20*/  FMUL.FTZ R75, R75, R180.reuse ;  /* 0x000000b44b4b7220 */ /* 0x080fe20000410000 */
[-C--:B------:R-:W-:Y:S01]  /*7c30*/  FMUL.FTZ R78, R78, R180.reuse ;  /* 0x000000b44e4e7220 */ /* 0x080fe20000410000 */
[-C--:B------:R-:W-:Y:S01]  /*7c40*/  FMUL.FTZ R79, R79, R180.reuse ;  /* 0x000000b44f4f7220 */ /* 0x080fe20000410000 */
[----:B------:R-:W-:Y:S01]  /*7c50*/  MUFU.EX2 R178, R178 ;  /* 0x000000b200b27308 */ /* 0x000fe20000000800 */
        /* <DEDUP_REMOVED lines=8> */
[C---:B-1----:R-:W-:Y:S01]  /*7ce0*/  FADD.FTZ R5, R0.reuse, R5 ;  /* 0x0000000500057221 */ /* 0x042fe20000010000 */
[----:B------:R-:W-:Y:S01]  /*7cf0*/  F2FP.F16.F32.PACK_AB R167, R0, R167 ;  /* 0x000000a700a7723e */ /* 0x000fe200000000ff */
[-C--:B------:R-:W-:Y:S01]  /*7d00*/  FMUL.FTZ R91, R91, R180.reuse ;  /* 0x000000b45b5b7220 */ /* 0x080fe20000410000 */
[-C--:B------:R-:W-:Y:S01]  /*7d10*/  FMUL.FTZ R94, R94, R180.reuse ;  /* 0x000000b45e5e7220 */ /* 0x080fe20000410000 */
[-C--:B------:R-:W-:Y:S01]  /*7d20*/  FMUL.FTZ R95, R95, R180.reuse ;  /* 0x000000b45f5f7220 */ /* 0x080fe20000410000 */
[-C--:B------:R-:W-:Y:S01]  /*7d30*/  FMUL.FTZ R98, R98, R180.reuse ;  /* 0x000000b462627220 */ /* 0x080fe20000410000 */
[-C--:B------:R-:W-:Y:S01]  /*7d40*/  FMUL.FTZ R99, R99, R180.reuse ;  /* 0x000000b463637220 */ /* 0x080fe20000410000 */
[----:B------:R1:W2:Y:S01]  /*7d50*/  MUFU.EX2 R171, R165 ;  /* 0x000000a500ab7308 */ /* 0x0002a20000000800 */
        /* <DEDUP_REMOVED lines=8> */
[----:B-1----:R-:W-:Y:S01]  /*7de0*/  F2FP.F16.F32.PACK_AB R165, R184, R169 ;  /* 0x000000a9b8a5723e */ /* 0x002fe200000000ff */
[----:B------:R-:W-:Y:S01]  /*7df0*/  FMUL.FTZ R115, R115, R180 ;  /* 0x000000b473737220 */ /* 0x000fe20000410000 */
[----:B0-----:R-:W-:Y:S01]  /*7e00*/  F2FP.F16.F32.PACK_AB R169, R179, R178 ;  /* 0x000000b2b3a9723e */ /* 0x001fe200000000ff */
        /* <DEDUP_REMOVED lines=21> */
[----:B--2---:R-:W-:Y:S01]  /*7f60*/  FADD.FTZ R5, R171, R186 ;  /* 0x000000baab057221 */ /* 0x004fe20000010000 */
[----:B---3--:R-:W-:Y:S01]  /*7f70*/  F2FP.F16.F32.PACK_AB R171, R188, R171 ;  /* 0x000000abbcab723e */ /* 0x008fe200000000ff */
[-C--:B------:R-:W-:Y:S01]  /*7f80*/  FMUL.FTZ R150, R150, R180.reuse ;  /* 0x000000b496967220 */ /* 0x080fe20000410000 */
[----:B------:R-:W-:Y:S01]  /*7f90*/  FMUL.FTZ R151, R151, R180 ;  /* 0x000000b497977220 */ /* 0x000fe20000410000 */
[----:B------:R-:W-:-:S03]  /*7fa0*/  FADD.FTZ R194, R188, R5 ;  /* 0x00000005bcc27221 */ /* 0x000fc60000010000 */
[----:B------:R-:W2:Y:S01]  /*7fb0*/  MUFU.EX2 R186, R195 ;  /* 0x000000c300ba7308 */ /* 0x000ea20000000800 */
[----:B-1----:R-:W-:Y:S01]  /*7fc0*/  FADD.FTZ R5, R173, R194 ;  /* 0x000000c2ad057221 */ /* 0x002fe20000010000 */
[----:B----4-:R-:W-:-:S03]  /*7fd0*/  F2FP.F16.F32.PACK_AB R173, R192, R173 ;  /* 0x000000adc0ad723e */ /* 0x010fc600000000ff */
[----:B------:R-:W-:-:S04]  /*7fe0*/  FADD.FTZ R4, R192, R5 ;  /* 0x00000005c0047221 */ /* 0x000fc80000010000 */
[----:B0-----:R-:W-:-:S04]  /*7ff0*/  FADD.FTZ R5, R175, R4 ;  /* 0x00000004af057221 */ /* 0x001fc80000010000 */
[C---:B--2---:R-:W-:Y:S01]  /*8000*/  FADD.FTZ R0, R186.reuse, R5 ;  /* 0x00000005ba007221 */ /* 0x044fe20000010000 */
[----:B------:R-:W-:Y:S01]  /*8010*/  F2FP.F16.F32.PACK_AB R175, R186, R175 ;  /* 0x000000afbaaf723e */ /* 0x000fe200000000ff */
[----:B------:R-:W-:Y:S06]  /*8020*/  @!P0 BRA `(.L_x_11638) ;  /* 0x0000000000048947 */ /* 0x000fec0003800000 */
[----:B------:R-:W-:Y:S01]  /*8030*/  BPT.TRAP 0x1 ;  /* 0x000000040000795c */ /* 0x000fe20000300000 */
.L_x_11638:
[----:B------:R0:W1:Y:S01]  /*8040*/  SYNCS.PHASECHK.TRANS64.TRYWAIT P1, [UR28+0x22850], R8 ;  /* 0x02285008ff0075a7 */ /* 0x000062000802015c */
[----:B------:R-:W-:Y:S05]  /*8050*/  @!P0 BRA `(.L_x_11639) ;  /* 0x0000000000048947 */ /* 0x000fea0003800000 */
[----:B------:R-:W-:Y:S01]  /*8060*/  BPT.TRAP 0x1 ;  /* 0x000000040000795c */ /* 0x000fe20000300000 */
.L_x_11639:
[----:B-1----:R-:W-:Y:S05]  /*8070*/  @P1 BRA `(.L_x_11640) ;  /* 0x0000000000081947 */ /* 0x002fea0003800000 */
[----:B------:R-:W1:Y:S02]  /*8080*/  SYNCS.PHASECHK.TRANS64.TRYWAIT P1, [UR28+0x22850], R8 ;  /* 0x02285008ff0075a7 */ /* 0x000e64000802015c */
[----:B-1----:R-:W-:Y:S05]  /*8090*/  @!P1 BRA `(.L_x_11641) ;  /* 0x000000fc00389947 */ /* 0x002fea0003800000 */
.L_x_11640:
        /* <DEDUP_REMOVED lines=52> */
.L_x_11625:
        /* <DEDUP_REMOVED lines=26> */
.L_x_11644:
[----:B------:R-:W-:-:S11]  /*8580*/  UISETP.NE.AND UP2, UPT, UR15, 0x1, UPT ;  /* 0x000000010f00788c */ /* 0x000fd6000bf45270 */
[----:B------:R-:W-:Y:S02]  /*8590*/  @UP2 ULDC.64 UR18, c[0x0][0x9e8] ;  /* 0x00027a0000122ab9 */ /* 0x000fe40000000a00 */
[----:B------:R-:W-:-:S04]  /*85a0*/  UIMAD.WIDE.U32 UR6, UR11, UR18, URZ ;  /* 0x000000120b0672a5 */ /* 0x000fc8000f8e003f */
[----:B------:R-:W-:-:S12]  /*85b0*/  @UP2 USHF.R.U32.HI UR11, URZ, UR19, UR7 ;  /* 0x000000133f0b2299 */ /* 0x000fd80008011607 */
.L_x_11645:
[----:B------:R-:W-:-:S04]  /*85c0*/  UIMAD UR11, UR11, UR15, URZ ;  /* 0x0000000f0b0b72a4 */ /* 0x000fc8000f8e023f */
[----:B------:R-:W-:-:S04]  /*85d0*/  UISETP.LT.AND UP2, UPT, UR14, UR11, UPT ;  /* 0x0000000b0e00728c */ /* 0x000fc8000bf41270 */
[----:B------:R-:W-:-:S12]  /*85e0*/  USEL UR14, UR14, UR11, !UP2 ;  /* 0x0000000b0e0e7287 */ /* 0x000fd8000d000000 */
.L_x_11643:
        /* <DEDUP_REMOVED lines=8> */
[----:B------:R-:W-:Y:S01]  /*8670*/  IMAD.MOV.U32 R9, RZ, RZ, R4 ;  /* 0x000000ffff097224 */ /* 0x000fe200078e0004 */
[----:B------:R-:W-:Y:S01]  /*8680*/  ULDC UR25, c[0x0][0x9d8] ;  /* 0x0002760000197ab9 */ /* 0x000fe20000000800 */
[----:B0-----:R-:W-:Y:S01]  /*8690*/  IMAD.MOV.U32 R8, RZ, RZ, R5 ;  /* 0x000000ffff087224 */ /* 0x001fe200078e0005 */
[----:B------:R-:W-:Y:S01]  /*86a0*/  ULDC UR24, c[0x0][0x988] ;  /* 0x0002620000187ab9 */ /* 0x000fe20000000800 */
[----:B------:R-:W-:-:S07]  /*86b0*/  IMAD.MOV.U32 R6, RZ, RZ, R3 ;  /* 0x000000ffff067224 */ /* 0x000fce00078e0003 */
.L_x_11655:
        /* <DEDUP_REMOVED lines=9> */
.L_x_11647:
        /* <DEDUP_REMOVED lines=9> */
.L_x_11648:
[----:B-1----:R-:W-:Y:S05]  /*87e0*/  @P2 BRA `(.L_x_11649) ;  /* 0x0000000000082947 */ /* 0x002fea0003800000 */
[----:B------:R-:W1:Y:S02]  /*87f0*/  SYNCS.PHASECHK.TRANS64.TRYWAIT P2, [UR26+0x22830], R3 ;  /* 0x02283003ff0075a7 */ /* 0x000e64000804015a */
[----:B-1----:R-:W-:Y:S05]  /*8800*/  @!P2 BRA `(.L_x_11650) ;  /* 0x000000f40070a947 */ /* 0x002fea0003800000 */
.L_x_11649:
        /* <DEDUP_REMOVED lines=25> */
[----:B-1----:R-:W-:Y:S01]  /*89a0*/  FMUL.FTZ R4, R153, UR25 ;  /* 0x0000001999047c20 */ /* 0x002fe20008410000 */
        /* <DEDUP_REMOVED lines=57> */
[----:B------:R-:W-:-:S05]  /*8d40*/  FMUL.FTZ R189, R199, UR25 ;  /* 0x00000019c7bd7c20 */ /* 0x000fca0008410000 */
        /* <DEDUP_REMOVED lines=14> */
[----:B---3--:R-:W-:Y:S01]  /*8e30*/  FMNMX.FTZ R5, R167, R176, !PT ;  /* 0x000000b0a7057209 */ /* 0x008fe20007810000 */
[----:B------:R-:W-:-:S06]  /*8e40*/  FMUL.FTZ R176, R196, UR25 ;  /* 0x00000019c4b07c20 */ /* 0x000fcc0008410000 */
        /* <DEDUP_REMOVED lines=22> */
[----:B------:R-:W4:Y:S08]  /*8fb0*/  MUFU.TANH R13, R13 ;  /* 0x0000000d000d7308 */ /* 0x000f300000002400 */
[----:B------:R-:W5:Y:S08]  /*8fc0*/  MUFU.TANH R15, R15 ;  /* 0x0000000f000f7308 */ /* 0x000f700000002400 */
[----:B------:R-:W0:Y:S01]  /*8fd0*/  MUFU.TANH R21, R21 ;  /* 0x0000001500157308 */ /* 0x000e220000002400 */
[----:B---3--:R-:W-:Y:S01]  /*8fe0*/  FMNMX.FTZ R192, R5, R184, !PT ;  /* 0x000000b805c07209 */ /* 0x008fe20007810000 */
[----:B------:R-:W-:-:S06]  /*8ff0*/  FMUL.FTZ R184, R190, UR25 ;  /* 0x00000019beb87c20 */ /* 0x000fcc0008410000 */
[----:B------:R-:W3:Y:S01]  /*9000*/  MUFU.TANH R153, R153 ;  /* 0x0000009900997308 */ /* 0x000ee20000002400 */
[----:B------:R-:W1:Y:S07]  /*9010*/  SHFL.BFLY PT, R5, R192, 0x1, 0x1f ;  /* 0x0c201f00c0057f89 */ /* 0x000e6e00000e0000 */
[----:B------:R-:W3:Y:S08]  /*9020*/  MUFU.TANH R156, R156 ;  /* 0x0000009c009c7308 */ /* 0x000ef00000002400 */
[----:B------:R-:W3:Y:S08]  /*9030*/  MUFU.TANH R157, R157 ;  /* 0x0000009d009d7308 */ /* 0x000ef00000002400 */
[----:B------:R-:W3:Y:S01]  /*9040*/  MUFU.TANH R160, R160 ;  /* 0x000000a000a07308 */ /* 0x000ee20000002400 */
[----:B-1----:R-:W-:-:S05]  /*9050*/  FMNMX.FTZ R5, R192, R5, !PT ;  /* 0x00000005c0057209 */ /* 0x002fca0007810000 */
[C---:B------:R-:W-:Y:S01]  /*9060*/  FADD.FTZ R8, -R5.reuse, R8 ;  /* 0x0000000805087221 */ /* 0x040fe20000010100 */
[----:B------:R-:W-:Y:S01]  /*9070*/  FMUL.FTZ R213, R5, UR10 ;  /* 0x0000000a05d57c20 */ /* 0x000fe20008410000 */
[----:B------:R-:W1:Y:S02]  /*9080*/  MUFU.TANH R161, R161 ;  /* 0x000000a100a17308 */ /* 0x000e640000002400 */
[----:B------:R-:W-:Y:S01]  /*9090*/  FMUL.FTZ R191, R8, UR10 ;  /* 0x0000000a08bf7c20 */ /* 0x000fe20008410000 */
[----:B------:R-:W-:Y:S01]  /*90a0*/  FMNMX.FTZ R8, R10, R9, !PT ;  /* 0x000000090a087209 */ /* 0x000fe20007810000 */
[--C-:B------:R-:W-:Y:S01]  /*90b0*/  FFMA.FTZ R192, R7, UR10, -R213.reuse ;  /* 0x0000000a07c07c23 */ /* 0x100fe200080108d5 */
[--C-:B------:R-:W-:Y:S01]  /*90c0*/  FFMA.FTZ R193, R4, UR10, -R213.reuse ;  /* 0x0000000a04c17c23 */ /* 0x100fe200080108d5 */
[--C-:B------:R-:W-:Y:S01]  /*90d0*/  FFMA.FTZ R197, R152, UR10, -R213.reuse ;  /* 0x0000000a98c57c23 */ /* 0x100fe200080108d5 */
[----:B--2---:R-:W-:Y:S01]  /*90e0*/  FMNMX.FTZ R190, R11, R8, !PT ;  /* 0x000000080bbe7209 */ /* 0x004fe20007810000 */
[----:B------:R-:W2:Y:S01]  /*90f0*/  MUFU.TANH R163, R163 ;  /* 0x000000a300a37308 */ /* 0x000ea20000002400 */
[--C-:B------:R-:W-:Y:S01]  /*9100*/  FFMA.FTZ R12, R12, UR10, -R213.reuse ;  /* 0x0000000a0c0c7c23 */ /* 0x100fe200080108d5 */
[--C-:B------:R-:W-:Y:S01]  /*9110*/  FFMA.FTZ R195, R14, UR10, -R213.reuse ;  /* 0x0000000a0ec37c23 */ /* 0x100fe200080108d5 */
[----:B----4-:R-:W-:Y:S01]  /*9120*/  FMNMX.FTZ R190, R13, R190, !PT ;  /* 0x000000be0dbe7209 */ /* 0x010fe20007810000 */
[--C-:B------:R-:W-:Y:S01]  /*9130*/  FFMA.FTZ R14, R20, UR10, -R213.reuse ;  /* 0x0000000a140e7c23 */ /* 0x100fe200080108d5 */
[--C-:B------:R-:W-:Y:S01]  /*9140*/  FFMA.FTZ R20, R154, UR10, -R213.reuse ;  /* 0x0000000a9a147c23 */ /* 0x100fe200080108d5 */
[--C-:B------:R-:W-:Y:S01]  /*9150*/  FFMA.FTZ R155, R155, UR10, -R213.reuse ;  /* 0x0000000a9b9b7c23 */ /* 0x100fe200080108d5 */
[----:B-----5:R-:W-:Y:S01]  /*9160*/  FMNMX.FTZ R190, R15, R190, !PT ;  /* 0x000000be0fbe7209 */ /* 0x020fe20007810000 */
[----:B------:R-:W4:Y:S01]  /*9170*/  MUFU.TANH R175, R175 ;  /* 0x000000af00af7308 */ /* 0x000f220000002400 */
[--C-:B------:R-:W-:Y:S01]  /*9180*/  FFMA.FTZ R159, R159, UR10, -R213.reuse ;  /* 0x0000000a9f9f7c23 */ /* 0x100fe200080108d5 */
[--C-:B------:R-:W-:Y:S01]  /*9190*/  FFMA.FTZ R162, R162, UR10, -R213.reuse ;  /* 0x0000000aa2a27c23 */ /* 0x100fe200080108d5 */
[----:B0-----:R-:W-:Y:S01]  /*91a0*/  FMNMX.FTZ R190, R21, R190, !PT ;  /* 0x000000be15be7209 */ /* 0x001fe20007810000 */
[--C-:B------:R-:W-:Y:S01]  /*91b0*/  FFMA.FTZ R199, R164, UR10, -R213.reuse ;  /* 0x0000000aa4c77c23 */ /* 0x100fe200080108d5 */
[--C-:B------:R-:W-:Y:S01]  /*91c0*/  FFMA.FTZ R164, R165, UR10, -R213.reuse ;  /* 0x0000000aa5a47c23 */ /* 0x100fe200080108d5 */
[--C-:B------:R-:W-:Y:S01]  /*91d0*/  FFMA.FTZ R165, R166, UR10, -R213.reuse ;  /* 0x0000000aa6a57c23 */ /* 0x100fe200080108d5 */
[----:B---3--:R-:W-:Y:S01]  /*91e0*/  FMNMX.FTZ R7, R153, R190, !PT ;  /* 0x000000be99077209 */ /* 0x008fe20007810000 */
[----:B------:R-:W0:Y:S01]  /*91f0*/  MUFU.TANH R178, R178 ;  /* 0x000000b200b27308 */ /* 0x000e220000002400 */
[--C-:B------:R-:W-:Y:S01]  /*9200*/  FFMA.FTZ R190, R158, UR10, -R213.reuse ;  /* 0x0000000a9ebe7c23 */ /* 0x100fe200080108d5 */
[--C-:B------:R-:W-:Y:S01]  /*9210*/  FFMA.FTZ R166, R167, UR10, -R213.reuse ;  /* 0x0000000aa7a67c23 */ /* 0x100fe200080108d5 */
[----:B------:R-:W-:Y:S01]  /*9220*/  FMNMX.FTZ R4, R156, R7, !PT ;  /* 0x000000079c047209 */ /* 0x000fe20007810000 */
[--C-:B------:R-:W-:Y:S01]  /*9230*/  FFMA.FTZ R167, R168, UR10, -R213.reuse ;  /* 0x0000000aa8a77c23 */ /* 0x100fe200080108d5 */
[--C-:B------:R-:W-:Y:S01]  /*9240*/  FFMA.FTZ R168, R169, UR10, -R213.reuse ;  /* 0x0000000aa9a87c23 */ /* 0x100fe200080108d5 */
[--C-:B------:R-:W-:Y:S01]  /*9250*/  FFMA.FTZ R169, R170, UR10, -R213.reuse ;  /* 0x0000000aaaa97c23 */ /* 0x100fe200080108d5 */
[----:B------:R-:W-:Y:S01]  /*9260*/  FMNMX.FTZ R7, R157, R4, !PT ;  /* 0x000000049d077209 */ /* 0x000fe20007810000 */
[----:B------:R-:W3:Y:S01]  /*9270*/  MUFU.TANH R179, R179 ;  /* 0x000000b300b37308 */ /* 0x000ee20000002400 */
[--C-:B------:R-:W-:Y:S01]  /*9280*/  FFMA.FTZ R170, R171, UR10, -R213.reuse ;  /* 0x0000000aabaa7c23 */ /* 0x100fe200080108d5 */
[--C-:B------:R-:W-:Y:S01]  /*9290*/  FFMA.FTZ R171, R172, UR10, -R213.reuse ;  /* 0x0000000aacab7c23 */ /* 0x100fe200080108d5 */
[----:B------:R-:W-:Y:S01]  /*92a0*/  FMNMX.FTZ R4, R160, R7, !PT ;  /* 0x00000007a0047209 */ /* 0x000fe20007810000 */
[--C-:B------:R-:W-:Y:S01]  /*92b0*/  FFMA.FTZ R172, R173, UR10, -R213.reuse ;  /* 0x0000000aadac7c23 */ /* 0x100fe200080108d5 */
[--C-:B------:R-:W-:Y:S01]  /*92c0*/  FFMA.FTZ R173, R174, UR10, -R213.reuse ;  /* 0x0000000aaead7c23 */ /* 0x100fe200080108d5 */
[--C-:B------:R-:W-:Y:S01]  /*92d0*/  FFMA.FTZ R174, R176, UR10, -R213.reuse ;  /* 0x0000000ab0ae7c23 */ /* 0x100fe200080108d5 */
[----:B-1----:R-:W-:Y:S01]  /*92e0*/  FMNMX.FTZ R4, R161, R4, !PT ;  /* 0x00000004a1047209 */ /* 0x002fe20007810000 */
[----:B------:R-:W1:Y:S01]  /*92f0*/  MUFU.TANH R180, R180 ;  /* 0x000000b400b47308 */ /* 0x000e620000002400 */
[----:B------:R-:W-:-:S02]  /*9300*/  FFMA.FTZ R177, R177, UR10, -R213 ;  /* 0x0000000ab1b17c23 */ /* 0x000fc400080108d5 */
[----:B--2---:R-:W-:-:S04]  /*9310*/  FMNMX.FTZ R4, R163, R4, !PT ;  /* 0x00000004a3047209 */ /* 0x004fc80007810000 */
[----:B----4-:R-:W-:Y:S01]  /*9320*/  FMNMX.FTZ R7, R175, R4, !PT ;  /* 0x00000004af077209 */ /* 0x010fe20007810000 */
[----:B------:R-:W2:Y:S03]  /*9330*/  MUFU.TANH R181, R181 ;  /* 0x000000b500b57308 */ /* 0x000ea60000002400 */
[----:B0-----:R-:W-:-:S04]  /*9340*/  FMNMX.FTZ R4, R178, R7, !PT ;  /* 0x00000007b2047209 */ /* 0x001fc80007810000 */
[----:B---3--:R-:W-:Y:S01]  /*9350*/  FMNMX.FTZ R7, R179, R4, !PT ;  /* 0x00000004b3077209 */ /* 0x008fe20007810000 */
[----:B------:R-:W0:Y:S03]  /*9360*/  MUFU.TANH R182, R182 ;  /* 0x000000b600b67308 */ /* 0x000e260000002400 */
        /* <DEDUP_REMOVED lines=15> */
[----:B------:R-:W2:Y:S01]  /*9460*/  MUFU.EX2 R191, R191 ;  /* 0x000000bf00bf7308 */ /* 0x000ea20000000800 */
[----:B0-----:R-:W-:-:S07]  /*9470*/  FMNMX.FTZ R4, R188, R7, !PT ;  /* 0x00000007bc047209 */ /* 0x001fce0007810000 */
[----:B------:R-:W0:Y:S01]  /*9480*/  MUFU.EX2 R8, R192 ;  /* 0x000000c000087308 */ /* 0x000e220000000800 */
[----:B-1----:R-:W-:-:S05]  /*9490*/  FMNMX.FTZ R4, R189, R4, !PT ;  /* 0x00000004bd047209 */ /* 0x002fca0007810000 */
[----:B------:R-:W1:Y:S02]  /*94a0*/  SHFL.BFLY PT, R7, R4, 0x2, 0x1f ;  /* 0x0c401f0004077f89 */ /* 0x000e6400000e0000 */
[----:B------:R-:W3:Y:S01]  /*94b0*/  MUFU.EX2 R193, R193 ;  /* 0x000000c100c17308 */ /* 0x000ee20000000800 */
        /* <DEDUP_REMOVED lines=20> */
[----:B------:R-:W-:Y:S01]  /*9600*/  FMUL.FTZ R57, R57, R191 ;  /* 0x000000bf39397220 */ /* 0x000fe20000410000 */
        /* <DEDUP_REMOVED lines=39> */
[----:B------:R-:W-:Y:S01]  /*9880*/  FFMA.FTZ R175, R178, UR10, -R152 ;  /* 0x0000000ab2af7c23 */ /* 0x000fe20008010898 */
[----:B------:R-:W-:-:S02]  /*9890*/  IMAD.U32 R178, RZ, RZ, UR26 ;  /* 0x0000001affb27e24 */ /* 0x000fc4000f8e00ff */
[----:B------:R-:W-:Y:S01]  /*98a0*/  FMUL.FTZ R7, R7, UR10 ;  /* 0x0000000a07077c20 */ /* 0x000fe20008410000 */
[--C-:B------:R-:W-:Y:S01]  /*98b0*/  FFMA.FTZ R192, R153, UR10, -R152.reuse ;  /* 0x0000000a99c07c23 */ /* 0x100fe20008010898 */
[--C-:B------:R-:W-:Y:S01]  /*98c0*/  FFMA.FTZ R10, R10, UR10, -R152.reuse ;  /* 0x0000000a0a0a7c23 */ /* 0x100fe20008010898 */
[----:B------:R-:W-:Y:S01]  /*98d0*/  @!P2 VIADD R153, R178, 0x22840 ;  /* 0x00022840b299a836 */ /* 0x000fe20000000000 */
[----:B------:R1:W4:Y:S01]  /*98e0*/  MUFU.EX2 R9, R7 ;  /* 0x0000000700097308 */ /* 0x0003220000000800 */
[--C-:B------:R-:W-:Y:S01]  /*98f0*/  FFMA.FTZ R11, R11, UR10, -R152.reuse ;  /* 0x0000000a0b0b7c23 */ /* 0x100fe20008010898 */
[--C-:B------:R-:W-:Y:S01]  /*9900*/  FFMA.FTZ R13, R13, UR10, -R152.reuse ;  /* 0x0000000a0d0d7c23 */ /* 0x100fe20008010898 */
[--C-:B------:R-:W-:Y:S01]  /*9910*/  FFMA.FTZ R176, R15, UR10, -R152.reuse ;  /* 0x0000000a0fb07c23 */ /* 0x100fe20008010898 */
[----:B------:R-:W-:Y:S01]  /*9920*/  @!P2 PRMT R153, RZ, 0x654, R153 ;  /* 0x00000654ff99a816 */ /* 0x000fe20000000099 */
[--C-:B------:R-:W-:Y:S01]  /*9930*/  FFMA.FTZ R15, R21, UR10, -R152.reuse ;  /* 0x0000000a150f7c23 */ /* 0x100fe20008010898 */
[--C-:B------:R-:W-:Y:S01]  /*9940*/  FFMA.FTZ R21, R156, UR10, -R152.reuse ;  /* 0x0000000a9c157c23 */ /* 0x100fe20008010898 */
[--C-:B------:R-:W-:Y:S01]  /*9950*/  FFMA.FTZ R194, R157, UR10, -R152.reuse ;  /* 0x0000000a9dc27c23 */ /* 0x100fe20008010898 */
[----:B------:R-:W5:Y:S01]  /*9960*/  MUFU.EX2 R159, R159 ;  /* 0x0000009f009f7308 */ /* 0x000f620000000800 */
[----:B-1----:R-:W-:Y:S01]  /*9970*/  IADD3 R7, -R215, 0xb, RZ ;  /* 0x0000000bd7077810 */ /* 0x002fe20007ffe1ff */
[--C-:B------:R-:W-:Y:S01]  /*9980*/  FFMA.FTZ R196, R160, UR10, -R152.reuse ;  /* 0x0000000aa0c47c23 */ /* 0x100fe20008010898 */
[--C-:B------:R-:W-:Y:S01]  /*9990*/  FFMA.FTZ R161, R161, UR10, -R152.reuse ;  /* 0x0000000aa1a17c23 */ /* 0x100fe20008010898 */
[--C-:B------:R-:W-:Y:S01]  /*99a0*/  FFMA.FTZ R163, R163, UR10, -R152.reuse ;  /* 0x0000000aa3a37c23 */ /* 0x100fe20008010898 */
[--C-:B------:R-:W-:Y:S01]  /*99b0*/  FFMA.FTZ R214, R179, UR10, -R152.reuse ;  /* 0x0000000ab3d67c23 */ /* 0x100fe20008010898 */
[----:B------:R1:W-:Y:S06]  /*99c0*/  BAR.ARV R7, 0x100 ;  /* 0x000400070000751d */ /* 0x0003ec0000002000 */
[----:B------:R3:W-:Y:S01]  /*99d0*/  @!P2 SYNCS.ARRIVE.TRANS64.RED.A1T0 RZ, [R153+URZ], RZ ;  /* 0x000000ff99ffa9a7 */ /* 0x0007e2000810043f */
[----:B------:R-:W1:Y:S01]  /*99e0*/  MUFU.EX2 R162, R162 ;  /* 0x000000a200a27308 */ /* 0x000e620000000800 */
[--C-:B------:R-:W-:Y:S01]  /*99f0*/  FFMA.FTZ R179, R180, UR10, -R152.reuse ;  /* 0x0000000ab4b37c23 */ /* 0x100fe20008010898 */
[--C-:B------:R-:W-:Y:S01]  /*9a00*/  FFMA.FTZ R180, R181, UR10, -R152.reuse ;  /* 0x0000000ab5b47c23 */ /* 0x100fe20008010898 */
[--C-:B------:R-:W-:Y:S01]  /*9a10*/  FFMA.FTZ R181, R182, UR10, -R152.reuse ;  /* 0x0000000ab6b57c23 */ /* 0x100fe20008010898 */
[--C-:B------:R-:W-:Y:S01]  /*9a20*/  FFMA.FTZ R182, R183, UR10, -R152.reuse ;  /* 0x0000000ab7b67c23 */ /* 0x100fe20008010898 */
[--C-:B------:R-:W-:Y:S01]  /*9a30*/  FFMA.FTZ R183, R184, UR10, -R152.reuse ;  /* 0x0000000ab8b77c23 */ /* 0x100fe20008010898 */
[----:B------:R-:W-:Y:S01]  /*9a40*/  FFMA.FTZ R184, R185, UR10, -R152 ;  /* 0x0000000ab9b87c23 */ /* 0x000fe20008010898 */
[----:B---3--:R-:W-:Y:S01]  /*9a50*/  FADD.FTZ R153, R193, R2 ;  /* 0x00000002c1997221 */ /* 0x008fe20000010000 */
[----:B------:R-:W3:Y:S01]  /*9a60*/  MUFU.EX2 R199, R199 ;  /* 0x000000c700c77308 */ /* 0x000ee20000000800 */
[--C-:B------:R-:W-:Y:S01]  /*9a70*/  FFMA.FTZ R185, R186, UR10, -R152.reuse ;  /* 0x0000000abab97c23 */ /* 0x100fe20008010898 */
[--C-:B------:R-:W-:Y:S01]  /*9a80*/  FFMA.FTZ R187, R187, UR10, -R152.reuse ;  /* 0x0000000abbbb7c23 */ /* 0x100fe20008010898 */
[----:B--2---:R-:W-:Y:S01]  /*9a90*/  FADD.FTZ R2, R12, R153 ;  /* 0x000000990c027221 */ /* 0x004fe20000010000 */
[--C-:B------:R-:W-:Y:S01]  /*9aa0*/  FFMA.FTZ R188, R188, UR10, -R152.reuse ;  /* 0x0000000abcbc7c23 */ /* 0x100fe20008010898 */
[----:B------:R-:W-:Y:S01]  /*9ab0*/  FFMA.FTZ R189, R189, UR10, -R152 ;  /* 0x0000000abdbd7c23 */ /* 0x000fe20008010898 */
[----:B------:R-:W-:Y:S01]  /*9ac0*/  F2FP.F16.F32.PACK_AB R152, R193, R8 ;  /* 0x00000008c198723e */ /* 0x000fe200000000ff */
[----:B0-----:R-:W-:Y:S01]  /*9ad0*/  FADD.FTZ R153, R195, R2 ;  /* 0x00000002c3997221 */ /* 0x001fe20000010000 */
[----:B------:R-:W0:Y:S01]  /*9ae0*/  MUFU.EX2 R164, R164 ;  /* 0x000000a400a47308 */ /* 0x000e220000000800 */
[-C--:B----4-:R-:W-:Y:S01]  /*9af0*/  FMUL.FTZ R26, R26, R9.reuse ;  /* 0x000000091a1a7220 */ /* 0x090fe20000410000 */
[-C--:B------:R-:W-:Y:S01]  /*9b00*/  FMUL.FTZ R27, R27, R9.reuse ;  /* 0x000000091b1b7220 */ /* 0x080fe20000410000 */
[----:B------:R-:W-:Y:S01]  /*9b10*/  FADD.FTZ R2, R14, R153 ;  /* 0x000000990e027221 */ /* 0x000fe20000010000 */
[-C--:B------:R-:W-:Y:S01]  /*9b20*/  FMUL.FTZ R30, R30, R9.reuse ;  /* 0x000000091e1e7220 */ /* 0x080fe20000410000 */
[-C--:B------:R-:W-:Y:S01]  /*9b30*/  FMUL.FTZ R31, R31, R9.reuse ;  /* 0x000000091f1f7220 */ /* 0x080fe20000410000 */
[-C--:B------:R-:W-:Y:S01]  /*9b40*/  FMUL.FTZ R34, R34, R9.reuse ;  /* 0x0000000922227220 */ /* 0x080fe20000410000 */
[----:B------:R-:W-:Y:S01]  /*9b50*/  FADD.FTZ R153, R197, R2 ;  /* 0x00000002c5997221 */ /* 0x000fe20000010000 */
[----:B------:R-:W2:Y:S01]  /*9b60*/  MUFU.EX2 R165, R165 ;  /* 0x000000a500a57308 */ /* 0x000ea20000000800 */
[-C--:B------:R-:W-:Y:S01]  /*9b70*/  FMUL.FTZ R35, R35, R9.reuse ;  /* 0x0000000923237220 */ /* 0x080fe20000410000 */
        /* <DEDUP_REMOVED lines=12> */
[-C--:B------:R-:W-:Y:S01]  /*9c40*/  FMUL.FTZ R54, R54, R9.reuse ;  /* 0x0000000936367220 */ /* 0x080fe20000410000 */
[----:B-----5:R-:W-:Y:S01]  /*9c50*/  FADD.FTZ R153, R159, R2 ;  /* 0x000000029f997221 */ /* 0x020fe20000010000 */
[----:B------:R-:W5:Y:S01]  /*9c60*/  MUFU.EX2 R167, R167 ;  /* 0x000000a700a77308 */ /* 0x000f620000000800 */
[-C--:B------:R-:W-:Y:S01]  /*9c70*/  FMUL.FTZ R55, R55, R9.reuse ;  /* 0x0000000937377220 */ /* 0x080fe20000410000 */
[-C--:B------:R-:W-:Y:S01]  /*9c80*/  FMUL.FTZ R58, R58, R9.reuse ;  /* 0x000000093a3a7220 */ /* 0x080fe20000410000 */
[----:B-1----:R-:W-:Y:S01]  /*9c90*/  FADD.FTZ R2, R162, R153 ;  /* 0x00000099a2027221 */ /* 0x002fe20000010000 */
[-C--:B------:R-:W-:Y:S01]  /*9ca0*/  FMUL.FTZ R59, R59, R9.reuse ;  /* 0x000000093b3b7220 */ /* 0x080fe20000410000 */
[-C--:B------:R-:W-:Y:S01]  /*9cb0*/  FMUL.FTZ R62, R62, R9.reuse ;  /* 0x000000093e3e7220 */ /* 0x080fe20000410000 */
[-C--:B------:R-:W-:Y:S01]  /*9cc0*/  FMUL.FTZ R63, R63, R9.reuse ;  /* 0x000000093f3f7220 */ /* 0x080fe20000410000 */
[----:B---3--:R-:W-:Y:S01]  /*9cd0*/  FADD.FTZ R153, R199, R2 ;  /* 0x00000002c7997221 */ /* 0x008fe20000010000 */
[----:B------:R-:W1:Y:S01]  /*9ce0*/  MUFU.EX2 R168, R168 ;  /* 0x000000a800a87308 */ /* 0x000e620000000800 */
[-C--:B------:R-:W-:Y:S01]  /*9cf0*/  FMUL.FTZ R66, R66, R9.reuse ;  /* 0x0000000942427220 */ /* 0x080fe20000410000 */
[-C--:B------:R-:W-:Y:S01]  /*9d00*/  FMUL.FTZ R67, R67, R9.reuse ;  /* 0x0000000943437220 */ /* 0x080fe20000410000 */
[----:B0-----:R-:W-:Y:S01]  /*9d10*/  FADD.FTZ R2, R164, R153 ;  /* 0x00000099a4027221 */ /* 0x001fe20000010000 */
[-C--:B------:R-:W-:Y:S01]  /*9d20*/  FMUL.FTZ R70, R70, R9.reuse ;  /* 0x0000000946467220 */ /* 0x080fe20000410000 */
[-C--:B------:R-:W-:Y:S01]  /*9d30*/  FMUL.FTZ R71, R71, R9.reuse ;  /* 0x0000000947477220 */ /* 0x080fe20000410000 */
[-C--:B------:R-:W-:Y:S01]  /*9d40*/  FMUL.FTZ R74, R74, R9.reuse ;  /* 0x000000094a4a7220 */ /* 0x080fe20000410000 */
[----:B--2---:R-:W-:Y:S01]  /*9d50*/  FADD.FTZ R153, R165, R2 ;  /* 0x00000002a5997221 */ /* 0x004fe20000010000 */
[----:B------:R-:W0:Y:S01]  /*9d60*/  MUFU.EX2 R169, R169 ;  /* 0x000000a900a97308 */ /* 0x000e220000000800 */
[-C--:B------:R-:W-:Y:S01]  /*9d70*/  FMUL.FTZ R75, R75, R9.reuse ;  /* 0x000000094b4b7220 */ /* 0x080fe20000410000 */
[-C--:B------:R-:W-:Y:S01]  /*9d80*/  FMUL.FTZ R78, R78, R9.reuse ;  /* 0x000000094e4e7220 */ /* 0x080fe20000410000 */
[----:B----4-:R-:W-:Y:S01]  /*9d90*/  FADD.FTZ R2, R166, R153 ;  /* 0x00000099a6027221 */ /* 0x010fe20000010000 */
[-C--:B------:R-:W-:Y:S01]  /*9da0*/  FMUL.FTZ R79, R79, R9.reuse ;  /* 0x000000094f4f7220 */ /* 0x080fe20000410000 */
[-C--:B------:R-:W-:Y:S01]  /*9db0*/  FMUL.FTZ R82, R82, R9.reuse ;  /* 0x0000000952527220 */ /* 0x080fe20000410000 */
[-C--:B------:R-:W-:Y:S01]  /*9dc0*/  FMUL.FTZ R83, R83, R9.reuse ;  /* 0x0000000953537220 */ /* 0x080fe20000410000 */
[----:B-----5:R-:W-:Y:S01]  /*9dd0*/  FADD.FTZ R153, R167, R2 ;  /* 0x00000002a7997221 */ /* 0x020fe20000010000 */
[----:B------:R-:W2:Y:S01]  /*9de0*/  MUFU.EX2 R170, R170 ;  /* 0x000000aa00aa7308 */ /* 0x000ea20000000800 */
        /* <DEDUP_REMOVED lines=44> */
[----:B------:R-:W-:Y:S01]  /*a0b0*/  FMUL.FTZ R151, R151, R9 ;  /* 0x0000000997977220 */ /* 0x000fe20000410000 */
[----:B------:R-:W-:Y:S01]  /*a0c0*/  F2FP.F16.F32.PACK_AB R164, R165, R164 ;  /* 0x000000a4a5a4723e */ /* 0x000fe200000000ff */
[-C--:B------:R-:W-:Y:S01]  /*a0d0*/  FMUL.FTZ R116, R116, R191.reuse ;  /* 0x000000bf74747220 */ /* 0x080fe20000410000 */
[----:B------:R-:W2:Y:S01]  /*a0e0*/  MUFU.EX2 R174, R174 ;  /* 0x000000ae00ae7308 */ /* 0x000ea20000000800 */
[----:B-1----:R-:W-:Y:S01]  /*a0f0*/  FADD.FTZ R153, R173, R2 ;  /* 0x00000002ad997221 */ /* 0x002fe20000010000 */
[----:B------:R-:W-:Y:S01]  /*a100*/  F2FP.F16.F32.PACK_AB R158, R155, R20 ;  /* 0x000000149b9e723e */ /* 0x000fe200000000ff */
[-C--:B------:R-:W-:Y:S01]  /*a110*/  FMUL.FTZ R117, R117, R191.reuse ;  /* 0x000000bf75757220 */ /* 0x080fe20000410000 */
[----:B------:R-:W-:Y:S01]  /*a120*/  F2FP.F16.F32.PACK_AB R160, R159, R190 ;  /* 0x000000be9fa0723e */ /* 0x000fe200000000ff */
[-C--:B------:R-:W-:Y:S01]  /*a130*/  FMUL.FTZ R120, R120, R191.reuse ;  /* 0x000000bf78787220 */ /* 0x080fe20000410000 */
[----:B------:R-:W-:Y:S01]  /*a140*/  F2FP.F16.F32.PACK_AB R166, R167, R166 ;  /* 0x000000a6a7a6723e */ /* 0x000fe200000000ff */
[-C--:B------:R-:W-:Y:S01]  /*a150*/  FMUL.FTZ R121, R121, R191.reuse ;  /* 0x000000bf79797220 */ /* 0x080fe20000410000 */
[----:B------:R-:W1:Y:S01]  /*a160*/  MUFU.EX2 R13, R13 ;  /* 0x0000000d000d7308 */ /* 0x000e620000000800 */
[----:B0-----:R-:W-:Y:S01]  /*a170*/  FADD.FTZ R0, R11, R0 ;  /* 0x000000000b007221 */ /* 0x001fe20000010000 */
[----:B------:R-:W-:Y:S01]  /*a180*/  F2FP.F16.F32.PACK_AB R168, R169, R168 ;  /* 0x000000a8a9a8723e */ /* 0x000fe200000000ff */
[-C--:B------:R-:W-:Y:S01]  /*a190*/  FMUL.FTZ R124, R124, R191.reuse ;  /* 0x000000bf7c7c7220 */ /* 0x080fe20000410000 */
[----:B------:R-:W-:Y:S01]  /*a1a0*/  F2FP.F16.F32.PACK_AB R170, R171, R170 ;  /* 0x000000aaabaa723e */ /* 0x000fe200000000ff */
[-C--:B------:R-:W-:Y:S01]  /*a1b0*/  FMUL.FTZ R125, R125, R191.reuse ;  /* 0x000000bf7d7d7220 */ /* 0x080fe20000410000 */
[----:B------:R-:W-:Y:S01]  /*a1c0*/  F2FP.F16.F32.PACK_AB R172, R173, R172 ;  /* 0x000000acadac723e */ /* 0x000fe200000000ff */
        /* <DEDUP_REMOVED lines=19> */
[----:B------:R-:W-:-:S02]  /*a300*/  F2FP.F16.F32.PACK_AB R156, R197, R14 ;  /* 0x0000000ec59c723e */ /* 0x000fc400000000ff */
[----:B------:R-:W-:Y:S02]  /*a310*/  F2FP.F16.F32.PACK_AB R162, R199, R162 ;  /* 0x000000a2c7a2723e */ /* 0x000fe400000000ff */
[----:B------:R-:W-:Y:S02]  /*a320*/  F2FP.F16.F32.PACK_AB R155, R176, R13 ;  /* 0x0000000db09b723e */ /* 0x000fe400000000ff */
        /* <DEDUP_REMOVED lines=39> */
[----:B------:R-:W-:Y:S02]  /*a5a0*/  F2FP.F16.F32.PACK_AB R153, R11, R10 ;  /* 0x0000000a0b99723e */ /* 0x000fe400000000ff */
[----:B------:R-:W-:-:S04]  /*a5b0*/  F2FP.F16.F32.PACK_AB R171, R184, R183 ;  /* 0x000000b7b8ab723e */ /* 0x000fc800000000ff */
        /* <DEDUP_REMOVED lines=13> */
.L_x_11651:
[----:B------:R0:W1:Y:S01]  /*a690*/  SYNCS.PHASECHK.TRANS64.TRYWAIT P2, [UR26+0x22850], R3 ;  /* 0x02285003ff0075a7 */ /* 0x000062000804015a */
[----:B------:R-:W-:Y:S05]  /*a6a0*/  @!P0 BRA `(.L_x_11652) ;  /* 0x0000000000048947 */ /* 0x000fea0003800000 */
[----:B------:R-:W-:Y:S01]  /*a6b0*/  BPT.TRAP 0x1 ;  /* 0x000000040000795c */ /* 0x000fe20000300000 */
.L_x_11652:
[----:B-1----:R-:W-:Y:S05]  /*a6c0*/  @P2 BRA `(.L_x_11653) ;  /* 0x0000000000082947 */ /* 0x002fea0003800000 */
[----:B------:R-:W1:Y:S02]  /*a6d0*/  SYNCS.PHASECHK.TRANS64.TRYWAIT P2, [UR26+0x22850], R3 ;  /* 0x02285003ff0075a7 */ /* 0x000e64000804015a */
[----:B-1----:R-:W-:Y:S05]  /*a6e0*/  @!P2 BRA `(.L_x_11654) ;  /* 0x000000d400d0a947 */ /* 0x002fea0003800000 */
.L_x_11653:
        /* <DEDUP_REMOVED lines=48> */
.L_x_11646:
[----:B------:R-:W-:-:S13]  /*a9f0*/  ISETP.GE.AND P1, PT, R3, UR42, PT ;  /* 0x0000002a03007c0c */ /* 0x000fda000bf26270 */
[----:B------:R-:W-:Y:S05]  /*aa00*/  @!P1 BRA `(.L_x_11656) ;  /* 0x00000034003c9947 */ /* 0x000fea0003800000 */
[----:B------:R-:W-:Y:S01]  /*aa10*/  IMAD.MOV.U32 R9, RZ, RZ, R4 ;  /* 0x000000ffff097224 */ /* 0x000fe200078e0004 */
[----:B------:R-:W-:Y:S01]  /*aa20*/  ULDC UR24, c[0x0][0x9e4] ;  /* 0x0002790000187ab9 */ /* 0x000fe20000000800 */
[----:B0-----:R-:W-:Y:S01]  /*aa30*/  IMAD.MOV.U32 R8, RZ, RZ, R5 ;  /* 0x000000ffff087224 */ /* 0x001fe200078e0005 */
[----:B------:R-:W-:Y:S01]  /*aa40*/  ULDC UR25, c[0x0][0x9d8] ;  /* 0x0002760000197ab9 */ /* 0x000fe20000000800 */
[----:B------:R-:W-:Y:S01]  /*aa50*/  ULDC UR23, c[0x0][0x988] ;  /* 0x0002620000177ab9 */ /* 0x000fe20000000800 */
[----:B------:R-:W-:-:S05]  /*aa60*/  ULDC UR26, c[0x0][0x9e0] ;  /* 0x00027800001a7ab9 */ /* 0x000fca0000000800 */
.L_x_11673:
[----:B------:R-:W-:-:S04]  /*aa70*/  UIADD3 UR37, UR37, 0x1, URZ ;  /* 0x0000000125257890 */ /* 0x000fc8000fffe03f */
[----:B------:R-:W-:-:S04]  /*aa80*/  UISETP.NE.AND UP2, UPT, UR37, 0x2, UPT ;  /* 0x000000022500788c */ /* 0x000fc8000bf45270 */
[----:B------:R-:W-:Y:S02]  /*aa90*/  USEL UR6, URZ, 0x1, UP2 ;  /* 0x000000013f067887 */ /* 0x000fe40009000000 */
[----:B------:R-:W-:Y:S02]  /*aaa0*/  USEL UR37, UR37, URZ, UP2 ;  /* 0x0000003f25257287 */ /* 0x000fe40009000000 */
[----:B------:R-:W-:Y:S01]  /*aab0*/  ULOP3.LUT UR38, UR38, UR6, URZ, 0x3c, !UPT ;  /* 0x0000000626267292 */ /* 0x000fe2000f8e3c3f */
[----:B------:R-:W-:Y:S11]  /*aac0*/  @!P0 BRA `(.L_x_11657) ;  /* 0x0000000000048947 */ /* 0x000ff60003800000 */
[----:B------:R-:W-:Y:S01]  /*aad0*/  BPT.TRAP 0x1 ;  /* 0x000000040000795c */ /* 0x000fe20000300000 */
.L_x_11657:
        /* <DEDUP_REMOVED lines=9> */
.L_x_11658:
[----:B-1----:R-:W-:Y:S05]  /*ab70*/  @P1 BRA `(.L_x_11659) ;  /* 0x0000000000081947 */ /* 0x002fea0003800000 */
[----:B------:R-:W1:Y:S02]  /*ab80*/  SYNCS.PHASECHK.TRANS64.TRYWAIT P1, [UR27+0x22830], R6 ;  /* 0x02283006ff0075a7 */ /* 0x000e64000802015b */
[----:B-1----:R-:W-:Y:S05]  /*ab90*/  @!P1 BRA `(.L_x_11660) ;  /* 0x000000d000b89947 */ /* 0x002fea0003800000 */
.L_x_11659:
        /* <DEDUP_REMOVED lines=87> */
[----:B------:R-:W-:Y:S02]  /*b110*/  IADD3 R5, -R16, R5, R17 ;  /* 0x0000000510057210 */ /* 0x000fe40007ffe111 */
        /* <DEDUP_REMOVED lines=67> */
.L_x_11663:
[----:B------:R-:W-:-:S05]  /*b550*/  IMAD.U32 R213, RZ, RZ, UR24 ;  /* 0x00000018ffd57e24 */ /* 0x000fca000f8e00ff */
[----:B------:R-:W-:-:S13]  /*b560*/  ISETP.NE.AND P1, PT, R213, 0x1, PT ;  /* 0x00000001d500780c */ /* 0x000fda0003f25270 */
[----:B------:R-:W1:Y:S02]  /*b570*/  @P1 LDC.64 R4, c[0x0][0x9e8] ;  /* 0x00027a00ff041b82 */ /* 0x000e640000000a00 */
[----:B-1----:R-:W-:-:S05]  /*b580*/  @P1 IMAD.HI.U32 R4, R195, R4, RZ ;  /* 0x00000004c3041227 */ /* 0x002fca00078e00ff */
[----:B------:R-:W-:-:S07]  /*b590*/  @P1 SHF.R.U32.HI R195, RZ, R5, R4 ;  /* 0x00000005ffc31219 */ /* 0x000fce0000011604 */
.L_x_11664:
[----:B------:R-:W-:Y:S05]  /*b5a0*/  BSYNC B0 ;  /* 0x0000000000007941 */ /* 0x000fea0003800000 */
.L_x_11662:
[----:B------:R-:W-:-:S04]  /*b5b0*/  IMAD R4, R18, -0x2, R187 ;  /* 0xfffffffe12047824 */ /* 0x000fc800078e02bb */
[----:B------:R-:W-:-:S05]  /*b5c0*/  IMAD R4, R195, R213, R4 ;  /* 0x000000d5c3047224 */ /* 0x000fca00078e0204 */
[----:B------:R-:W-:Y:S02]  /*b5d0*/  VIADDMNMX R197, R4, R213, R197, PT ;  /* 0x000000d504c57246 */ /* 0x000fe400038001c5 */
[----:B------:R-:W-:-:S07]  /*b5e0*/  VIMNMX R196, R196, R4, !PT ;  /* 0x00000004c4c47248 */ /* 0x000fce0007fe0100 */
.L_x_11661:
[C---:B------:R-:W-:Y:S01]  /*b5f0*/  ISETP.GE.AND P1, PT, R187.reuse, 0x1, PT ;  /* 0x00000001bb00780c */ /* 0x040fe20003f26270 */
[----:B------:R-:W1:Y:S01]  /*b600*/  SHFL.IDX PT, R193, R193, 0x1, 0x1c1f ;  /* 0x003c1f00c1c17f89 */ /* 0x000e6200000e0000 */
[----:B------:R-:W-:Y:S02]  /*b610*/  ISETP.GE.AND P4, PT, R187, 0x9, PT ;  /* 0x00000009bb00780c */ /* 0x000fe40003f86270 */
[----:B------:R-:W-:Y:S02]  /*b620*/  ISETP.GT.AND P2, PT, R196, RZ, !P1 ;  /* 0x000000ffc400720c */ /* 0x000fe40004f44270 */
[----:B------:R-:W-:Y:S02]  /*b630*/  P2R R213, PR, RZ, 0x2 ;  /* 0x00000002ffd57803 */ /* 0x000fe40000000000 */
[----:B------:R-:W-:Y:S02]  /*b640*/  ISETP.LT.OR P2, PT, R197, 0x1, P2 ;  /* 0x00000001c500780c */ /* 0x000fe40001741670 */
[----:B------:R-:W-:-:S02]  /*b650*/  ISETP.GE.AND P1, PT, R187, 0x2, PT ;  /* 0x00000002bb00780c */ /* 0x000fc40003f26270 */
[----:B------:R-:W-:Y:S02]  /*b660*/  FSEL R195, R12, -INF , !P2 ;  /* 0xff8000000cc37808 */ /* 0x000fe40005000000 */
[C---:B------:R-:W-:Y:S02]  /*b670*/  ISETP.GT.AND P2, PT, R196.reuse, 0x8, !P4 ;  /* 0x00000008c400780c */ /* 0x040fe40006744270 */
[----:B------:R-:W-:Y:S02]  /*b680*/  P2R R12, PR, RZ, 0x10 ;  /* 0x00000010ff0c7803 */ /* 0x000fe40000000000 */
[----:B------:R-:W-:Y:S02]  /*b690*/  ISETP.LT.OR P2, PT, R197, 0x9, P2 ;  /* 0x00000009c500780c */ /* 0x000fe40001741670 */
[----:B------:R-:W-:Y:S02]  /*b6a0*/  ISETP.GT.AND P3, PT, R196, 0x1, !P1 ;  /* 0x00000001c400780c */ /* 0x000fe40004f64270 */
[----:B------:R-:W-:-:S02]  /*b6b0*/  ISETP.GE.AND P4, PT, R187, 0xa, PT ;  /* 0x0000000abb00780c */ /* 0x000fc40003f86270 */
[----:B0-----:R-:W-:Y:S01]  /*b6c0*/  FSEL R20, R20, -INF , !P2 ;  /* 0xff80000014147808 */ /* 0x001fe20005000000 */
[--C-:B-1----:R-:W-:Y:S01]  /*b6d0*/  IMAD.IADD R199, R199, 0x1, R193.reuse ;  /* 0x00000001c7c77824 */ /* 0x102fe200078e02c1 */
[----:B------:R-:W-:Y:S01]  /*b6e0*/  ISETP.LT.OR P3, PT, R197, 0x2, P3 ;  /* 0x00000002c500780c */ /* 0x000fe20001f61670 */
[----:B------:R-:W-:Y:S01]  /*b6f0*/  IMAD.IADD R198, R198, 0x1, R193 ;  /* 0x00000001c6c67824 */ /* 0x000fe200078e02c1 */
        /* <DEDUP_REMOVED lines=115> */
.L_x_11667:
[----:B------:R-:W-:-:S05]  /*be30*/  IMAD.U32 R196, RZ, RZ, UR24 ;  /* 0x00000018ffc47e24 */ /* 0x000fca000f8e00ff */
[----:B------:R-:W-:-:S13]  /*be40*/  ISETP.NE.AND P6, PT, R196, 0x1, PT ;  /* 0x00000001c400780c */ /* 0x000fda0003fc5270 */
[----:B------:R-:W0:Y:S02]  /*be50*/  @P6 LDC.64 R4, c[0x0][0x9e8] ;  /* 0x00027a00ff046b82 */ /* 0x000e240000000a00 */
[----:B0-----:R-:W-:-:S05]  /*be60*/  @P6 IMAD.HI.U32 R4, R193, R4, RZ ;  /* 0x00000004c1046227 */ /* 0x001fca00078e00ff */
[----:B------:R-:W-:-:S07]  /*be70*/  @P6 SHF.R.U32.HI R193, RZ, R5, R4 ;  /* 0x00000005ffc16219 */ /* 0x000fce0000011604 */
.L_x_11668:
[----:B------:R-:W-:Y:S05]  /*be80*/  BSYNC B0 ;  /* 0x0000000000007941 */ /* 0x000fea0003800000 */
.L_x_11666:
[----:B------:R-:W-:-:S04]  /*be90*/  IMAD R187, R18, -0x2, R187 ;  /* 0xfffffffe12bb7824 */ /* 0x000fc800078e02bb */
[----:B------:R-:W-:-:S05]  /*bea0*/  IMAD R193, R193, R196, R187 ;  /* 0x000000c4c1c17224 */ /* 0x000fca00078e02bb */
[----:B------:R-:W-:Y:S02]  /*beb0*/  VIADDMNMX R199, R193, R196, R199, PT ;  /* 0x000000c4c1c77246 */ /* 0x000fe400038001c7 */
[----:B------:R-:W-:-:S07]  /*bec0*/  VIMNMX R198, R198, R193, !PT ;  /* 0x000000c1c6c67248 */ /* 0x000fce0007fe0100 */
.L_x_11665:
[----:B------:R-:W-:Y:S01]  /*bed0*/  ISETP.GT.AND P1, PT, R198, 0x1, !P1 ;  /* 0x00000001c600780c */ /* 0x000fe20004f24270 */
[----:B------:R-:W-:Y:S01]  /*bee0*/  UMOV UR10, UR23 ;  /* 0x00000017000a7c82 */ /* 0x000fe20008000000 */
[----:B------:R-:W-:Y:S02]  /*bef0*/  ISETP.NE.AND P6, PT, R218, RZ, PT ;  /* 0x000000ffda00720c */ /* 0x000fe40003fc5270 */
        /* <DEDUP_REMOVED lines=57> */
[----:B------:R-:W-:Y:S01]  /*c290*/  ISETP.NE.AND P1, PT, R221, RZ, PT ;  /* 0x000000ffdd00720c */ /* 0x000fe20003f25270 */
[----:B------:R-:W0:Y:S01]  /*c2a0*/  SHFL.BFLY PT, R5, R4, 0x2, 0x1f ;  /* 0x0c401f0004057f89 */ /* 0x000e2200000e0000 */
[----:B------:R-:W-:-:S02]  /*c2b0*/  ISETP.NE.AND P6, PT, R229, RZ, PT ;  /* 0x000000ffe500720c */ /* 0x000fc40003fc5270 */
[C---:B------:R-:W-:Y:S02]  /*c2c0*/  ISETP.GT.AND P1, PT, R198.reuse, 0x28, !P1 ;  /* 0x00000028c600780c */ /* 0x040fe40004f24270 */
[----:B------:R-:W-:Y:S02]  /*c2d0*/  ISETP.GT.AND P2, PT, R198, 0x49, !P2 ;  /* 0x00000049c600780c */ /* 0x000fe40005744270 */
        /* <DEDUP_REMOVED lines=8> */
[----:B------:R-:W-:Y:S02]  /*c360*/  ISETP.GT.AND P4, PT, R198, 0x51, !P4 ;  /* 0x00000051c600780c */ /* 0x000fe40006784270 */
[----:B------:R-:W-:-:S02]  /*c370*/  FSEL R165, R165, -INF , !P1 ;  /* 0xff800000a5a57808 */ /* 0x000fc40004800000 */
[----:B------:R-:W-:Y:S02]  /*c380*/  ISETP.NE.AND P1, PT, R223, RZ, PT ;  /* 0x000000ffdf00720c */ /* 0x000fe40003f25270 */
[----:B0-----:R-:W-:Y:S02]  /*c390*/  FMNMX.FTZ R193, R4, R5, !PT ;  /* 0x0000000504c17209 */ /* 0x001fe40007810000 */
[C---:B------:R-:W-:Y:S02]  /*c3a0*/  ISETP.GT.AND P1, PT, R198.reuse, 0x30, !P1 ;  /* 0x00000030c600780c */ /* 0x040fe40004f24270 */
[C---:B------:R-:W-:Y:S01]  /*c3b0*/  ISETP.LT.OR P3, PT, R199.reuse, 0x51, P3 ;  /* 0x00000051c700780c */ /* 0x040fe20001f61670 */
[----:B------:R-:W0:Y:S01]  /*c3c0*/  SHFL.BFLY PT, R12, R193, 0x1, 0x1f ;  /* 0x0c201f00c10c7f89 */ /* 0x000e2200000e0000 */
[----:B------:R-:W-:Y:S02]  /*c3d0*/  ISETP.LT.OR P1, PT, R199, 0x31, P1 ;  /* 0x00000031c700780c */ /* 0x000fe40000f21670 */
[----:B------:R-:W-:-:S02]  /*c3e0*/  ISETP.GT.AND P5, PT, R198, 0x58, !P5 ;  /* 0x00000058c600780c */ /* 0x000fc40006fa4270 */
[----:B------:R-:W-:Y:S02]  /*c3f0*/  FSEL R168, R168, -INF , !P1 ;  /* 0xff800000a8a87808 */ /* 0x000fe40004800000 */
[----:B------:R-:W-:Y:S02]  /*c400*/  ISETP.NE.AND P1, PT, R224, RZ, PT ;  /* 0x000000ffe000720c */ /* 0x000fe40003f25270 */
[C---:B------:R-:W-:Y:S02]  /*c410*/  ISETP.LT.OR P4, PT, R199.reuse, 0x52, P4 ;  /* 0x00000052c700780c */ /* 0x040fe40002781670 */
[----:B------:R-:W-:Y:S02]  /*c420*/  ISETP.GT.AND P1, PT, R198, 0x31, !P1 ;  /* 0x00000031c600780c */ /* 0x000fe40004f24270 */
[----:B------:R-:W-:Y:S02]  /*c430*/  FSEL R184, R184, -INF , !P3 ;  /* 0xff800000b8b87808 */ /* 0x000fe40005800000 */
[----:B------:R-:W-:-:S02]  /*c440*/  ISETP.LT.OR P1, PT, R199, 0x32, P1 ;  /* 0x00000032c700780c */ /* 0x000fc40000f21670 */
[----:B------:R-:W-:Y:S02]  /*c450*/  ISETP.LT.OR P5, PT, R199, 0x59, P5 ;  /* 0x00000059c700780c */ /* 0x000fe40002fa1670 */
[----:B------:R-:W-:Y:S02]  /*c460*/  FSEL R169, R169, -INF , !P1 ;  /* 0xff800000a9a97808 */ /* 0x000fe40004800000 */
[----:B------:R-:W-:Y:S02]  /*c470*/  ISETP.NE.AND P1, PT, R225, RZ, PT ;  /* 0x000000ffe100720c */ /* 0x000fe40003f25270 */
[----:B------:R-:W-:Y:S02]  /*c480*/  FSEL R186, R186, -INF , !P4 ;  /* 0xff800000baba7808 */ /* 0x000fe40006000000 */
[----:B------:R-:W-:Y:S02]  /*c490*/  ISETP.GT.AND P1, PT, R198, 0x38, !P1 ;  /* 0x00000038c600780c */ /* 0x000fe40004f24270 */
[----:B0-----:R-:W-:-:S02]  /*c4a0*/  FMNMX.FTZ R5, R193, R12, !PT ;  /* 0x0000000cc1057209 */ /* 0x001fc40007810000 */
[----:B------:R-:W-:Y:S02]  /*c4b0*/  ISETP.LT.OR P1, PT, R199, 0x39, P1 ;  /* 0x00000039c700780c */ /* 0x000fe40000f21670 */
[----:B------:R-:W-:Y:S01]  /*c4c0*/  FSEL R189, R189, -INF , !P5 ;  /* 0xff800000bdbd7808 */ /* 0x000fe20006800000 */
[----:B------:R-:W-:Y:S01]  /*c4d0*/  FMUL.FTZ R12, R5, UR10 ;  /* 0x0000000a050c7c20 */ /* 0x000fe20008410000 */
        /* <DEDUP_REMOVED lines=21> */
[----:B------:R-:W-:-:S02]  /*c630*/  FSEL R10, R10, -INF , !P1 ;  /* 0xff8000000a0a7808 */ /* 0x000fc40004800000 */
[----:B------:R-:W-:Y:S02]  /*c640*/  FSETP.NEU.FTZ.AND P1, PT, R5, -INF , PT ;  /* 0xff8000000500780b */ /* 0x000fe40003f3d000 */
[----:B------:R-:W-:Y:S02]  /*c650*/  FMNMX.FTZ R4, R10, R9, !PT ;  /* 0x000000090a047209 */ /* 0x000fe40007810000 */
[----:B------:R-:W-:Y:S02]  /*c660*/  FSEL R12, R12, RZ, P1 ;  /* 0x000000ff0c0c7208 */ /* 0x000fe40000800000 */
[----:B------:R-:W-:-:S03]  /*c670*/  ISETP.LT.OR P2, PT, R199, 0x5a, P2 ;  /* 0x0000005ac700780c */ /* 0x000fc60001741670 */
[--C-:B------:R-:W-:Y:S01]  /*c680*/  FFMA.FTZ R196, R13, UR10, -R12.reuse ;  /* 0x0000000a0dc47c23 */ /* 0x100fe2000801080c */
[----:B------:R-:W-:Y:S01]  /*c690*/  FMNMX.FTZ R13, R11, R4, !PT ;  /* 0x000000040b0d7209 */ /* 0x000fe20007810000 */
[--C-:B------:R-:W-:Y:S01]  /*c6a0*/  FFMA.FTZ R214, R155, UR10, -R12.reuse ;  /* 0x0000000a9bd67c23 */ /* 0x100fe2000801080c */
[----:B------:R-:W-:Y:S01]  /*c6b0*/  FSEL R191, R191, -INF , !P2 ;  /* 0xff800000bfbf7808 */ /* 0x000fe20005000000 */
[--C-:B------:R-:W-:Y:S01]  /*c6c0*/  FFMA.FTZ R198, R185, UR10, -R12.reuse ;  /* 0x0000000ab9c67c23 */ /* 0x100fe2000801080c */
[----:B------:R-:W-:Y:S01]  /*c6d0*/  FMNMX.FTZ R4, R14, R13, !PT ;  /* 0x0000000d0e047209 */ /* 0x000fe20007810000 */
[--C-:B------:R-:W-:Y:S01]  /*c6e0*/  FFMA.FTZ R13, R20, UR10, -R12.reuse ;  /* 0x0000000a140d7c23 */ /* 0x100fe2000801080c */
[--C-:B------:R-:W-:Y:S01]  /*c6f0*/  FFMA.FTZ R20, R21, UR10, -R12.reuse ;  /* 0x0000000a15147c23 */ /* 0x100fe2000801080c */
[----:B------:R-:W-:Y:S01]  /*c700*/  FSEL R185, R5, RZ, P1 ;  /* 0x000000ff05b97208 */ /* 0x000fe20000800000 */
[--C-:B------:R-:W-:Y:S01]  /*c710*/  FFMA.FTZ R187, R195, UR10, -R12.reuse ;  /* 0x0000000ac3bb7c23 */ /* 0x100fe2000801080c */
[----:B------:R-:W-:Y:S01]  /*c720*/  FMNMX.FTZ R193, R15, R4, !PT ;  /* 0x000000040fc17209 */ /* 0x000fe20007810000 */
[----:B------:R-:W-:Y:S01]  /*c730*/  MUFU.EX2 R196, R196 ;  /* 0x000000c400c47308 */ /* 0x000fe20000000800 */
[----:B------:R-:W-:Y:S01]  /*c740*/  FFMA.FTZ R158, R158, UR10, -R12 ;  /* 0x0000000a9e9e7c23 */ /* 0x000fe2000801080c */
[----:B------:R-:W-:Y:S01]  /*c750*/  FADD.FTZ R8, -R185, R8 ;  /* 0x00000008b9087221 */ /* 0x000fe20000010100 */
[----:B------:R-:W-:Y:S01]  /*c760*/  FMNMX.FTZ R4, R152, R193, !PT ;  /* 0x000000c198047209 */ /* 0x000fe20007810000 */
[--C-:B------:R-:W-:Y:S01]  /*c770*/  FFMA.FTZ R180, R180, UR10, -R12.reuse ;  /* 0x0000000ab4b47c23 */ /* 0x100fe2000801080c */
[--C-:B------:R-:W-:Y:S01]  /*c780*/  FFMA.FTZ R192, R192, UR10, -R12.reuse ;  /* 0x0000000ac0c07c23 */ /* 0x100fe2000801080c */
[----:B------:R-:W-:Y:S01]  /*c790*/  FMUL.FTZ R8, R8, UR10 ;  /* 0x0000000a08087c20 */ /* 0x000fe20008410000 */
[----:B------:R-:W-:Y:S01]  /*c7a0*/  FMNMX.FTZ R21, R153, R4, !PT ;  /* 0x0000000499157209 */ /* 0x000fe20007810000 */
[----:B------:R-:W-:Y:S03]  /*c7b0*/  MUFU.EX2 R187, R187 ;  /* 0x000000bb00bb7308 */ /* 0x000fe60000000800 */
[----:B------:R-:W-:Y:S01]  /*c7c0*/  FMNMX.FTZ R4, R156, R21, !PT ;  /* 0x000000159c047209 */ /* 0x000fe20007810000 */
[--C-:B------:R-:W-:Y:S01]  /*c7d0*/  FFMA.FTZ R21, R154, UR10, -R12.reuse ;  /* 0x0000000a9a157c23 */ /* 0x100fe2000801080c */
[--C-:B------:R-:W-:Y:S01]  /*c7e0*/  FFMA.FTZ R154, R166, UR10, -R12.reuse ;  /* 0x0000000aa69a7c23 */ /* 0x100fe2000801080c */
[--C-:B------:R-:W-:Y:S01]  /*c7f0*/  FFMA.FTZ R166, R167, UR10, -R12.reuse ;  /* 0x0000000aa7a67c23 */ /* 0x100fe2000801080c */
[----:B------:R-:W-:Y:S01]  /*c800*/  FMNMX.FTZ R193, R157, R4, !PT ;  /* 0x000000049dc17209 */ /* 0x000fe20007810000 */
[----:B------:R-:W0:Y:S01]  /*c810*/  MUFU.EX2 R8, R8 ;  /* 0x0000000800087308 */ /* 0x000e220000000800 */
        /* <DEDUP_REMOVED lines=11> */
[----:B------:R-:W-:-:S03]  /*c8d0*/  FFMA.FTZ R188, R190, UR10, -R12 ;  /* 0x0000000abebc7c23 */ /* 0x000fc6000801080c */
[----:B------:R-:W-:Y:S01]  /*c8e0*/  FMNMX.FTZ R155, R165, R4, !PT ;  /* 0x00000004a59b7209 */ /* 0x000fe20007810000 */
[----:B------:R-:W1:Y:S01]  /*c8f0*/  MUFU.EX2 R20, R20 ;  /* 0x0000001400147308 */ /* 0x000e620000000800 */
[-C--:B0-----:R-:W-:Y:S01]  /*c900*/  FMUL.FTZ R24, R24, R8.reuse ;  /* 0x0000000818187220 */ /* 0x081fe20000410000 */
[-C--:B------:R-:W-:Y:S01]  /*c910*/  FMUL.FTZ R25, R25, R8.reuse ;  /* 0x0000000819197220 */ /* 0x080fe20000410000 */
[----:B------:R-:W-:Y:S01]  /*c920*/  FMNMX.FTZ R4, R168, R155, !PT ;  /* 0x0000009ba8047209 */ /* 0x000fe20007810000 */
[--C-:B------:R-:W-:Y:S01]  /*c930*/  FFMA.FTZ R155, R159, UR10, -R12.reuse ;  /* 0x0000000a9f9b7c23 */ /* 0x100fe2000801080c */
[-C--:B------:R-:W-:Y:S01]  /*c940*/  FMUL.FTZ R28, R28, R8.reuse ;  /* 0x000000081c1c7220 */ /* 0x080fe20000410000 */
[----:B------:R-:W-:Y:S01]  /*c950*/  FMUL.FTZ R29, R29, R8 ;  /* 0x000000081d1d7220 */ /* 0x000fe20000410000 */
[----:B------:R-:W-:Y:S01]  /*c960*/  FMNMX.FTZ R159, R169, R4, !PT ;  /* 0x00000004a99f7209 */ /* 0x000fe20007810000 */
[----:B------:R-:W0:Y:S01]  /*c970*/  MUFU.EX2 R21, R21 ;  /* 0x0000001500157308 */ /* 0x000e220000000800 */
[-C--:B------:R-:W-:Y:S01]  /*c980*/  FMUL.FTZ R32, R32, R8.reuse ;  /* 0x0000000820207220 */ /* 0x080fe20000410000 */
[----:B------:R-:W-:Y:S01]  /*c990*/  FMUL.FTZ R33, R33, R8 ;  /* 0x0000000821217220 */ /* 0x000fe20000410000 */
[----:B------:R-:W-:Y:S01]  /*c9a0*/  FMNMX.FTZ R4, R172, R159, !PT ;  /* 0x0000009fac047209 */ /* 0x000fe20007810000 */
[--C-:B------:R-:W-:Y:S01]  /*c9b0*/  FFMA.FTZ R159, R162, UR10, -R12.reuse ;  /* 0x0000000aa29f7c23 */ /* 0x100fe2000801080c */
[--C-:B------:R-:W-:Y:S01]  /*c9c0*/  FFMA.FTZ R162, R163, UR10, -R12.reuse ;  /* 0x0000000aa3a27c23 */ /* 0x100fe2000801080c */
[----:B------:R-:W-:Y:S01]  /*c9d0*/  FFMA.FTZ R12, R194, UR10, -R12 ;  /* 0x0000000ac20c7c23 */ /* 0x000fe2000801080c */
[----:B------:R-:W-:Y:S01]  /*c9e0*/  FMNMX.FTZ R193, R173, R4, !PT ;  /* 0x00000004adc17209 */ /* 0x000fe20007810000 */
[----:B------:R-:W2:Y:S01]  /*c9f0*/  MUFU.EX2 R214, R214 ;  /* 0x000000d600d67308 */ /* 0x000ea20000000800 */
[-C--:B------:R-:W-:Y:S01]  /*ca00*/  FMUL.FTZ R36, R36, R8.reuse ;  /* 0x0000000824247220 */ /* 0x080fe20000410000 */
[-C--:B------:R-:W-:Y:S01]  /*ca10*/  FMUL.FTZ R37, R37, R8.reuse ;  /* 0x0000000825257220 */ /* 0x080fe20000410000 */
[----:B------:R-:W-:Y:S01]  /*ca20*/  FMNMX.FTZ R193, R176, R193, !PT ;  /* 0x000000c1b0c17209 */ /* 0x000fe20007810000 */
[-C--:B------:R-:W-:Y:S01]  /*ca30*/  FMUL.FTZ R40, R40, R8.reuse ;  /* 0x0000000828287220 */ /* 0x080fe20000410000 */
[-C--:B------:R-:W-:Y:S01]  /*ca40*/  FMUL.FTZ R41, R41, R8.reuse ;  /* 0x0000000829297220 */ /* 0x080fe20000410000 */
[-C--:B------:R-:W-:Y:S01]  /*ca50*/  FMUL.FTZ R44, R44, R8.reuse ;  /* 0x000000082c2c7220 */ /* 0x080fe20000410000 */
[----:B------:R-:W-:Y:S01]  /*ca60*/  FMNMX.FTZ R4, R178, R193, !PT ;  /* 0x000000c1b2047209 */ /* 0x000fe20007810000 */
[----:B------:R-:W3:Y:S01]  /*ca70*/  MUFU.EX2 R158, R158 ;  /* 0x0000009e009e7308 */ /* 0x000ee20000000800 */
[-C--:B------:R-:W-:Y:S01]  /*ca80*/  FMUL.FTZ R45, R45, R8.reuse ;  /* 0x000000082d2d7220 */ /* 0x080fe20000410000 */
[----:B------:R-:W-:Y:S01]  /*ca90*/  FMUL.FTZ R48, R48, R8 ;  /* 0x0000000830307220 */ /* 0x000fe20000410000 */
[----:B------:R-:W-:Y:S01]  /*caa0*/  FMNMX.FTZ R163, R181, R4, !PT ;  /* 0x00000004b5a37209 */ /* 0x000fe20007810000 */
[-C--:B------:R-:W-:Y:S01]  /*cab0*/  FMUL.FTZ R49, R49, R8.reuse ;  /* 0x0000000831317220 */ /* 0x080fe20000410000 */
[-C--:B------:R-:W-:Y:S01]  /*cac0*/  FMUL.FTZ R52, R52, R8.reuse ;  /* 0x0000000834347220 */ /* 0x080fe20000410000 */
[-C--:B------:R-:W-:Y:S01]  /*cad0*/  FMUL.FTZ R53, R53, R8.reuse ;  /* 0x0000000835357220 */ /* 0x080fe20000410000 */
[----:B------:R-:W-:Y:S01]  /*cae0*/  FMNMX.FTZ R193, R182, R163, !PT ;  /* 0x000000a3b6c17209 */ /* 0x000fe20007810000 */
[----:B------:R-:W4:Y:S01]  /*caf0*/  MUFU.EX2 R155, R155 ;  /* 0x0000009b009b7308 */ /* 0x000f220000000800 */
        /* <DEDUP_REMOVED lines=9> */
[----:B------:R-:W-:Y:S01]  /*cb90*/  FMUL.FTZ R68, R68, R8 ;  /* 0x0000000844447220 */ /* 0x000fe20000410000 */
[----:B------:R-:W-:Y:S01]  /*cba0*/  FMNMX.FTZ R4, R189, R4, !PT ;  /* 0x00000004bd047209 */ /* 0x000fe20007810000 */
[-C--:B------:R-:W-:Y:S01]  /*cbb0*/  FMUL.FTZ R69, R69, R8.reuse ;  /* 0x0000000845457220 */ /* 0x080fe20000410000 */
[-C--:B------:R-:W-:Y:S01]  /*cbc0*/  FMUL.FTZ R72, R72, R8.reuse ;  /* 0x0000000848487220 */ /* 0x080fe20000410000 */
[----:B------:R-:W-:Y:S01]  /*cbd0*/  FMUL.FTZ R73, R73, R8 ;  /* 0x0000000849497220 */ /* 0x000fe20000410000 */
[----:B------:R-:W-:Y:S01]  /*cbe0*/  FMNMX.FTZ R4, R191, R4, !PT ;  /* 0x00000004bf047209 */ /* 0x000fe20007810000 */
[----:B------:R-:W-:Y:S01]  /*cbf0*/  MUFU.EX2 R162, R162 ;  /* 0x000000a200a27308 */ /* 0x000fe20000000800 */
[-C--:B------:R-:W-:Y:S01]  /*cc00*/  FMUL.FTZ R76, R76, R8.reuse ;  /* 0x000000084c4c7220 */ /* 0x080fe20000410000 */
[-C--:B------:R-:W-:Y:S01]  /*cc10*/  FMUL.FTZ R77, R77, R8.reuse ;  /* 0x000000084d4d7220 */ /* 0x080fe20000410000 */
[-C--:B------:R-:W-:Y:S01]  /*cc20*/  FMUL.FTZ R80, R80, R8.reuse ;  /* 0x0000000850507220 */ /* 0x080fe20000410000 */
[----:B------:R-:W5:Y:S01]  /*cc30*/  SHFL.BFLY PT, R193, R4, 0x2, 0x1f ;  /* 0x0c401f0004c17f89 */ /* 0x000f6200000e0000 */
        /* <DEDUP_REMOVED lines=23> */
[----:B-----5:R-:W-:Y:S01]  /*cdb0*/  FMNMX.FTZ R193, R4, R193, !PT ;  /* 0x000000c104c17209 */ /* 0x020fe20007810000 */
[-C--:B------:R-:W-:Y:S01]  /*cdc0*/  FMUL.FTZ R120, R120, R8.reuse ;  /* 0x0000000878787220 */ /* 0x080fe20000410000 */
[-C--:B------:R-:W-:Y:S01]  /*cdd0*/  FMUL.FTZ R121, R121, R8.reuse ;  /* 0x0000000879797220 */ /* 0x080fe20000410000 */
[-C--:B------:R-:W-:Y:S01]  /*cde0*/  FMUL.FTZ R124, R124, R8.reuse ;  /* 0x000000087c7c7220 */ /* 0x080fe20000410000 */
[----:B------:R-:W1:Y:S01]  /*cdf0*/  MUFU.EX2 R170, R170 ;  /* 0x000000aa00aa7308 */ /* 0x000e620000000800 */
[----:B------:R-:W5:Y:S01]  /*ce00*/  SHFL.BFLY PT, R4, R193, 0x1, 0x1f ;  /* 0x0c201f00c1047f89 */ /* 0x000f6200000e0000 */
        /* <DEDUP_REMOVED lines=14> */
[----:B------:R-:W-:Y:S08]  /*cef0*/  MUFU.EX2 R174, R174 ;  /* 0x000000ae00ae7308 */ /* 0x000ff00000000800 */
[----:B------:R-:W-:Y:S01]  /*cf00*/  MUFU.EX2 R175, R175 ;  /* 0x000000af00af7308 */ /* 0x000fe20000000800 */
[----:B-----5:R-:W-:-:S04]  /*cf10*/  FMNMX.FTZ R4, R193, R4, !PT ;  /* 0x00000004c1047209 */ /* 0x020fc80007810000 */
[C---:B------:R-:W-:Y:S01]  /*cf20*/  FSETP.NEU.FTZ.AND P1, PT, R4.reuse, -INF , PT ;  /* 0xff8000000400780b */ /* 0x040fe20003f3d000 */
[----:B------:R-:W-:Y:S02]  /*cf30*/  FMUL.FTZ R195, R4, UR10 ;  /* 0x0000000a04c37c20 */ /* 0x000fe40008410000 */
[----:B------:R-:W-:Y:S03]  /*cf40*/  MUFU.EX2 R180, R180 ;  /* 0x000000b400b47308 */ /* 0x000fe60000000800 */
[----:B------:R-:W-:-:S05]  /*cf50*/  FSEL R195, R195, RZ, P1 ;  /* 0x000000ffc3c37208 */ /* 0x000fca0000800000 */
[--C-:B------:R-:W-:Y:S01]  /*cf60*/  FFMA.FTZ R193, R10, UR10, -R195.reuse ;  /* 0x0000000a0ac17c23 */ /* 0x100fe200080108c3 */
[----:B------:R-:W-:Y:S01]  /*cf70*/  FFMA.FTZ R10, R11, UR10, -R195 ;  /* 0x0000000a0b0a7c23 */ /* 0x000fe200080108c3 */
[----:B------:R-:W-:Y:S01]  /*cf80*/  FFMA.FTZ R11, R8, R2, R187 ;  /* 0x00000002080b7223 */ /* 0x000fe200000100bb */
[--C-:B------:R-:W-:Y:S01]  /*cf90*/  FFMA.FTZ R190, R153, UR10, -R195.reuse ;  /* 0x0000000a99be7c23 */ /* 0x100fe200080108c3 */
[----:B------:R-:W-:Y:S01]  /*cfa0*/  MUFU.EX2 R179, R179 ;  /* 0x000000b300b37308 */ /* 0x000fe20000000800 */
[----:B------:R-:W-:Y:S01]  /*cfb0*/  FFMA.FTZ R194, R165, UR10, -R195 ;  /* 0x0000000aa5c27c23 */ /* 0x000fe200080108c3 */
[----:B------:R-:W-:Y:S01]  /*cfc0*/  FADD.FTZ R2, R196, R11 ;  /* 0x0000000bc4027221 */ /* 0x000fe20000010000 */
[--C-:B------:R-:W-:Y:S01]  /*cfd0*/  FFMA.FTZ R11, R14, UR10, -R195.reuse ;  /* 0x0000000a0e0b7c23 */ /* 0x100fe200080108c3 */
[--C-:B------:R-:W-:Y:S01]  /*cfe0*/  FFMA.FTZ R14, R15, UR10, -R195.reuse ;  /* 0x0000000a0f0e7c23 */ /* 0x100fe200080108c3 */
[--C-:B------:R-:W-:Y:S01]  /*cff0*/  FFMA.FTZ R160, R160, UR10, -R195.reuse ;  /* 0x0000000aa0a07c23 */ /* 0x100fe200080108c3 */
[----:B------:R-:W-:Y:S01]  /*d000*/  FADD.FTZ R197, R13, R2 ;  /* 0x000000020dc57221 */ /* 0x000fe20000010000 */
[--C-:B------:R-:W-:Y:S01]  /*d010*/  FFMA.FTZ R199, R164, UR10, -R195.reuse ;  /* 0x0000000aa4c77c23 */ /* 0x100fe200080108c3 */
[----:B------:R-:W-:Y:S01]  /*d020*/  MUFU.EX2 R198, R198 ;  /* 0x000000c600c67308 */ /* 0x000fe20000000800 */
[----:B------:R-:W-:Y:S01]  /*d030*/  FFMA.FTZ R169, R169, UR10, -R195 ;  /* 0x0000000aa9a97c23 */ /* 0x000fe200080108c3 */
[----:B------:R-:W-:Y:S01]  /*d040*/  FADD.FTZ R2, R20, R197 ;  /* 0x000000c514027221 */ /* 0x000fe20000010000 */
[--C-:B------:R-:W-:Y:S01]  /*d050*/  FFMA.FTZ R173, R173, UR10, -R195.reuse ;  /* 0x0000000aadad7c23 */ /* 0x100fe200080108c3 */
[--C-:B------:R-:W-:Y:S01]  /*d060*/  FFMA.FTZ R178, R178, UR10, -R195.reuse ;  /* 0x0000000ab2b27c23 */ /* 0x100fe200080108c3 */
[--C-:B------:R-:W-:Y:S01]  /*d070*/  FFMA.FTZ R181, R181, UR10, -R195.reuse ;  /* 0x0000000ab5b57c23 */ /* 0x100fe200080108c3 */
[----:B0-----:R-:W-:Y:S01]  /*d080*/  FADD.FTZ R15, R21, R2 ;  /* 0x00000002150f7221 */ /* 0x001fe20000010000 */
[--C-:B------:R-:W-:Y:S01]  /*d090*/  FFMA.FTZ R182, R182, UR10, -R195.reuse ;  /* 0x0000000ab6b67c23 */ /* 0x100fe200080108c3 */
[----:B------:R-:W-:Y:S01]  /*d0a0*/  MUFU.EX2 R183, R183 ;  /* 0x000000b700b77308 */ /* 0x000fe20000000800 */
[----:B------:R-:W-:Y:S01]  /*d0b0*/  FFMA.FTZ R184, R184, UR10, -R195 ;  /* 0x0000000ab8b87c23 */ /* 0x000fe200080108c3 */
[----:B--2---:R-:W-:Y:S01]  /*d0c0*/  FADD.FTZ R197, R214, R15 ;  /* 0x0000000fd6c57221 */ /* 0x004fe20000010000 */
[--C-:B------:R-:W-:Y:S01]  /*d0d0*/  FFMA.FTZ R15, R152, UR10, -R195.reuse ;  /* 0x0000000a980f7c23 */ /* 0x100fe200080108c3 */
[--C-:B------:R-:W-:Y:S01]  /*d0e0*/  FFMA.FTZ R186, R186, UR10, -R195.reuse ;  /* 0x0000000ababa7c23 */ /* 0x100fe200080108c3 */
[----:B------:R-:W-:Y:S01]  /*d0f0*/  FFMA.FTZ R189, R189, UR10, -R195 ;  /* 0x0000000abdbd7c23 */ /* 0x000fe200080108c3 */
[----:B---3--:R-:W-:Y:S01]  /*d100*/  FADD.FTZ R2, R158, R197 ;  /* 0x000000c59e027221 */ /* 0x008fe20000010000 */
[--C-:B------:R-:W-:Y:S01]  /*d110*/  FFMA.FTZ R197, R161, UR10, -R195.reuse ;  /* 0x0000000aa1c57c23 */ /* 0x100fe200080108c3 */
[----:B------:R-:W0:Y:S01]  /*d120*/  MUFU.EX2 R188, R188 ;  /* 0x000000bc00bc7308 */ /* 0x000e220000000800 */
[----:B------:R-:W-:Y:S01]  /*d130*/  FFMA.FTZ R191, R191, UR10, -R195 ;  /* 0x0000000abfbf7c23 */ /* 0x000fe200080108c3 */
[----:B----4-:R-:W-:Y:S01]  /*d140*/  FADD.FTZ R2, R155, R2 ;  /* 0x000000029b027221 */ /* 0x010fe20000010000 */
[----:B-1----:R-:W-:-:S02]  /*d150*/  F2FP.F16.F32.PACK_AB R164, R170, R167 ;  /* 0x000000a7aaa4723e */ /* 0x002fc400000000ff */
[----:B------:R-:W-:Y:S01]  /*d160*/  F2FP.F16.F32.PACK_AB R158, R155, R158 ;  /* 0x0000009e9b9e723e */ /* 0x000fe200000000ff */
[----:B------:R-:W-:Y:S01]  /*d170*/  FADD.FTZ R153, R159, R2 ;  /* 0x000000029f997221 */ /* 0x000fe20000010000 */
[----:B------:R-:W-:Y:S01]  /*d180*/  FSEL R2, R4, RZ, P1 ;  /* 0x000000ff04027208 */ /* 0x000fe20000800000 */
[----:B------:R1:W2:Y:S02]  /*d190*/  MUFU.EX2 R185, R192 ;  /* 0x000000c000b97308 */ /* 0x0002a40000000800 */
[----:B------:R-:W-:Y:S02]  /*d1a0*/  FADD.FTZ R152, R162, R153 ;  /* 0x00000099a2987221 */ /* 0x000fe40000010000 */
[----:B------:R-:W-:Y:S01]  /*d1b0*/  FADD.FTZ R2, -R2, R9 ;  /* 0x0000000902027221 */ /* 0x000fe20000010100 */
[--C-:B------:R-:W-:Y:S01]  /*d1c0*/  FFMA.FTZ R9, R157, UR10, -R195.reuse ;  /* 0x0000000a9d097c23 */ /* 0x100fe200080108c3 */
[----:B------:R-:W-:Y:S01]  /*d1d0*/  FADD.FTZ R153, R163, R152 ;  /* 0x00000098a3997221 */ /* 0x000fe20000010000 */
[--C-:B------:R-:W-:Y:S01]  /*d1e0*/  FFMA.FTZ R157, R172, UR10, -R195.reuse ;  /* 0x0000000aac9d7c23 */ /* 0x100fe200080108c3 */
[----:B------:R-:W-:Y:S01]  /*d1f0*/  MUFU.EX2 R12, R12 ;  /* 0x0000000c000c7308 */ /* 0x000fe20000000800 */
[----:B-1----:R-:W-:Y:S01]  /*d200*/  FFMA.FTZ R192, R156, UR10, -R195 ;  /* 0x0000000a9cc07c23 */ /* 0x002fe200080108c3 */
[----:B------:R-:W-:Y:S01]  /*d210*/  FADD.FTZ R152, R166, R153 ;  /* 0x00000099a6987221 */ /* 0x000fe20000010000 */
[----:B------:R-:W-:-:S02]  /*d220*/  F2FP.F16.F32.PACK_AB R156, R214, R21 ;  /* 0x00000015d69c723e */ /* 0x000fc400000000ff */
[----:B0-----:R-:W-:Y:S01]  /*d230*/  F2FP.F16.F32.PACK_AB R172, R188, R183 ;  /* 0x000000b7bcac723e */ /* 0x001fe200000000ff */
[----:B------:R-:W-:Y:S02]  /*d240*/  FADD.FTZ R153, R167, R152 ;  /* 0x00000098a7997221 */ /* 0x000fe40000010000 */
[----:B------:R-:W-:Y:S02]  /*d250*/  MUFU.EX2 R193, R193 ;  /* 0x000000c100c17308 */ /* 0x000fe40000000800 */
[----:B------:R-:W-:Y:S01]  /*d260*/  FADD.FTZ R152, R170, R153 ;  /* 0x00000099aa987221 */ /* 0x000fe20000010000 */
[----:B------:R-:W-:Y:S01]  /*d270*/  FFMA.FTZ R153, R168, UR10, -R195 ;  /* 0x0000000aa8997c23 */ /* 0x000fe200080108c3 */
[----:B------:R-:W-:Y:S02]  /*d280*/  F2FP.F16.F32.PACK_AB R168, R180, R175 ;  /* 0x000000afb4a8723e */ /* 0x000fe400000000ff */
[----:B------:R-:W-:Y:S02]  /*d290*/  FADD.FTZ R165, R171, R152 ;  /* 0x00000098aba57221 */ /* 0x000fe40000010000 */
[----:B------:R-:W-:Y:S02]  /*d2a0*/  MUFU.EX2 R10, R10 ;  /* 0x0000000a000a7308 */ /* 0x000fe40000000800 */
[----:B------:R-:W-:Y:S01]  /*d2b0*/  FADD.FTZ R152, R174, R165 ;  /* 0x000000a5ae987221 */ /* 0x000fe20000010000 */
[----:B------:R-:W-:-:S03]  /*d2c0*/  FFMA.FTZ R165, R176, UR10, -R195 ;  /* 0x0000000ab0a57c23 */ /* 0x000fc600080108c3 */
[----:B------:R-:W-:Y:S02]  /*d2d0*/  FADD.FTZ R213, R175, R152 ;  /* 0x00000098afd57221 */ /* 0x000fe40000010000 */
[----:B------:R-:W-:Y:S02]  /*d2e0*/  MUFU.EX2 R11, R11 ;  /* 0x0000000b000b7308 */ /* 0x000fe40000000800 */
[----:B------:R-:W-:Y:S01]  /*d2f0*/  FADD.FTZ R152, R180, R213 ;  /* 0x000000d5b4987221 */ /* 0x000fe20000010000 */
[----:B------:R-:W-:-:S03]  /*d300*/  FMUL.FTZ R180, R2, UR10 ;  /* 0x0000000a02b47c20 */ /* 0x000fc60008410000 */
[----:B------:R-:W-:Y:S01]  /*d310*/  FADD.FTZ R195, R179, R152 ;  /* 0x00000098b3c37221 */ /* 0x000fe20000010000 */
[----:B------:R-:W-:Y:S01]  /*d320*/  F2FP.F16.F32.PACK_AB R152, R196, R187 ;  /* 0x000000bbc498723e */ /* 0x000fe200000000ff */
[----:B------:R-:W0:Y:S02]  /*d330*/  MUFU.EX2 R14, R14 ;  /* 0x0000000e000e7308 */ /* 0x000e240000000800 */
[----:B------:R-:W-:-:S04]  /*d340*/  FADD.FTZ R20, R198, R195 ;  /* 0x000000c3c6147221 */ /* 0x000fc80000010000 */
[----:B------:R-:W-:Y:S02]  /*d350*/  FADD.FTZ R21, R183, R20 ;  /* 0x00000014b7157221 */ /* 0x000fe40000010000 */
[----:B------:R-:W1:Y:S02]  /*d360*/  MUFU.EX2 R180, R180 ;  /* 0x000000b400b47308 */ /* 0x000e640000000800 */
[----:B------:R-:W-:-:S04]  /*d370*/  FADD.FTZ R170, R188, R21 ;  /* 0x00000015bcaa7221 */ /* 0x000fc80000010000 */
[----:B--2---:R-:W-:Y:S01]  /*d380*/  FADD.FTZ R21, R185, R170 ;  /* 0x000000aab9157221 */ /* 0x004fe20000010000 */
[----:B------:R-:W-:Y:S01]  /*d390*/  F2FP.F16.F32.PACK_AB R170, R198, R179 ;  /* 0x000000b3c6aa723e */ /* 0x000fe200000000ff */
[----:B------:R-:W-:Y:S01]  /*d3a0*/  MUFU.EX2 R15, R15 ;  /* 0x0000000f000f7308 */ /* 0x000fe20000000800 */
[----:B0-----:R-:W-:Y:S01]  /*d3b0*/  F2FP.F16.F32.PACK_AB R155, R14, R11 ;  /* 0x0000000b0e9b723e */ /* 0x001fe200000000ff */
[----:B------:R-:W-:-:S06]  /*d3c0*/  FADD.FTZ R2, R12, R21 ;  /* 0x000000150c027221 */ /* 0x000fcc0000010000 */
[----:B------:R-:W-:Y:S01]  /*d3d0*/  MUFU.EX2 R190, R190 ;  /* 0x000000be00be7308 */ /* 0x000fe20000000800 */
[----:B-1----:R-:W-:Y:S01]  /*d3e0*/  FFMA.FTZ R21, R180, R0, R193 ;  /* 0x00000000b4157223 */ /* 0x002fe200000100c1 */
[-C--:B------:R-:W-:Y:S01]  /*d3f0*/  FMUL.FTZ R26, R26, R180.reuse ;  /* 0x000000b41a1a7220 */ /* 0x080fe20000410000 */
[-C--:B------:R-:W-:Y:S01]  /*d400*/  FMUL.FTZ R27, R27, R180.reuse ;  /* 0x000000b41b1b7220 */ /* 0x080fe20000410000 */
[-C--:B------:R-:W-:Y:S01]  /*d410*/  FMUL.FTZ R30, R30, R180.reuse ;  /* 0x000000b41e1e7220 */ /* 0x080fe20000410000 */
[----:B------:R-:W-:Y:S01]  /*d420*/  FADD.FTZ R0, R10, R21 ;  /* 0x000000150a007221 */ /* 0x000fe20000010000 */
[-C--:B------:R-:W-:Y:S01]  /*d430*/  FMUL.FTZ R31, R31, R180.reuse ;  /* 0x000000b41f1f7220 */ /* 0x080fe20000410000 */
[-C--:B------:R-:W-:Y:S01]  /*d440*/  FMUL.FTZ R34, R34, R180.reuse ;  /* 0x000000b422227220 */ /* 0x080fe20000410000 */
[----:B------:R-:W-:Y:S01]  /*d450*/  MUFU.EX2 R192, R192 ;  /* 0x000000c000c07308 */ /* 0x000fe20000000800 */
[----:B------:R-:W-:Y:S01]  /*d460*/  FADD.FTZ R21, R11, R0 ;  /* 0x000000000b157221 */ /* 0x000fe20000010000 */
[-C--:B------:R-:W-:Y:S01]  /*d470*/  FMUL.FTZ R35, R35, R180.reuse ;  /* 0x000000b423237220 */ /* 0x080fe20000410000 */
[-C--:B------:R-:W-:Y:S01]  /*d480*/  FMUL.FTZ R38, R38, R180.reuse ;  /* 0x000000b426267220 */ /* 0x080fe20000410000 */
[-C--:B------:R-:W-:Y:S01]  /*d490*/  FMUL.FTZ R39, R39, R180.reuse ;  /* 0x000000b427277220 */ /* 0x080fe20000410000 */
[----:B------:R-:W-:Y:S01]  /*d4a0*/  FADD.FTZ R188, R14, R21 ;  /* 0x000000150ebc7221 */ /* 0x000fe20000010000 */
        /* <DEDUP_REMOVED lines=13> */
[----:B------:R-:W-:Y:S01]  /*d580*/  F2FP.F16.F32.PACK_AB R162, R166, R163 ;  /* 0x000000a3a6a2723e */ /* 0x000fe200000000ff */
[-C--:B------:R-:W-:Y:S01]  /*d590*/  FMUL.FTZ R62, R62, R180.reuse ;  /* 0x000000b43e3e7220 */ /* 0x080fe20000410000 */
[----:B------:R-:W-:Y:S01]  /*d5a0*/  F2FP.F16.F32.PACK_AB R166, R174, R171 ;  /* 0x000000abaea6723e */ /* 0x000fe200000000ff */
[-C--:B------:R-:W-:Y:S01]  /*d5b0*/  FMUL.FTZ R63, R63, R180.reuse ;  /* 0x000000b43f3f7220 */ /* 0x080fe20000410000 */
        /* <DEDUP_REMOVED lines=8> */
[----:B------:R-:W-:Y:S01]  /*d640*/  FMUL.FTZ R78, R78, R180 ;  /* 0x000000b44e4e7220 */ /* 0x000fe20000410000 */
[----:B------:R2:W-:Y:S01]  /*d650*/  MUFU.EX2 R12, R153 ;  /* 0x00000099000c7308 */ /* 0x0005e20000000800 */
        /* <DEDUP_REMOVED lines=12> */
[----:B------:R-:W-:Y:S01]  /*d720*/  FADD.FTZ R153, R190, R153 ;  /* 0x00000099be997221 */ /* 0x000fe20000010000 */
[-C--:B------:R-:W-:Y:S01]  /*d730*/  FMUL.FTZ R98, R98, R180.reuse ;  /* 0x000000b462627220 */ /* 0x080fe20000410000 */
        /* <DEDUP_REMOVED lines=8> */
[-C--:B------:R-:W-:Y:S01]  /*d7c0*/  FMUL.FTZ R110, R110, R180.reuse ;  /* 0x000000b46e6e7220 */ /* 0x080fe20000410000 */
[----:B------:R-:W3:Y:S01]  /*d7d0*/  MUFU.EX2 R169, R169 ;  /* 0x000000a900a97308 */ /* 0x000ee20000000800 */
[----:B------:R-:W-:Y:S01]  /*d7e0*/  FADD.FTZ R153, R161, R188 ;  /* 0x000000bca1997221 */ /* 0x000fe20000010000 */
[----:B0-----:R-:W-:Y:S01]  /*d7f0*/  F2FP.F16.F32.PACK_AB R161, R176, R161 ;  /* 0x000000a1b0a1723e */ /* 0x001fe200000000ff */
[-C--:B------:R-:W-:Y:S01]  /*d800*/  FMUL.FTZ R111, R111, R180.reuse ;  /* 0x000000b46f6f7220 */ /* 0x080fe20000410000 */
[-C--:B------:R-:W-:Y:S01]  /*d810*/  FMUL.FTZ R114, R114, R180.reuse ;  /* 0x000000b472727220 */ /* 0x080fe20000410000 */
[----:B------:R-:W-:Y:S01]  /*d820*/  FADD.FTZ R188, R176, R153 ;  /* 0x00000099b0bc7221 */ /* 0x000fe20000010000 */
[-C--:B------:R-:W-:Y:S01]  /*d830*/  FMUL.FTZ R115, R115, R180.reuse ;  /* 0x000000b473737220 */ /* 0x080fe20000410000 */
[-C--:B------:R-:W-:Y:S01]  /*d840*/  FMUL.FTZ R118, R118, R180.reuse ;  /* 0x000000b476767220 */ /* 0x080fe20000410000 */
[----:B------:R0:W4:Y:S01]  /*d850*/  MUFU.EX2 R167, R157 ;  /* 0x0000009d00a77308 */ /* 0x0001220000000800 */
[----:B-1----:R-:W-:Y:S01]  /*d860*/  FADD.FTZ R153, R13, R188 ;  /* 0x000000bc0d997221 */ /* 0x002fe20000010000 */
[----:B--2---:R-:W-:Y:S01]  /*d870*/  F2FP.F16.F32.PACK_AB R163, R20, R13 ;  /* 0x0000000d14a3723e */ /* 0x004fe200000000ff */
[-C--:B------:R-:W-:Y:S01]  /*d880*/  FMUL.FTZ R119, R119, R180.reuse ;  /* 0x000000b477777220 */ /* 0x080fe20000410000 */
[-C--:B------:R-:W-:Y:S01]  /*d890*/  FMUL.FTZ R122, R122, R180.reuse ;  /* 0x000000b47a7a7220 */ /* 0x080fe20000410000 */
[----:B------:R-:W-:Y:S01]  /*d8a0*/  FADD.FTZ R153, R20, R153 ;  /* 0x0000009914997221 */ /* 0x000fe20000010000 */
[-C--:B------:R-:W-:Y:S01]  /*d8b0*/  FMUL.FTZ R123, R123, R180.reuse ;  /* 0x000000b47b7b7220 */ /* 0x080fe20000410000 */
[-C--:B------:R-:W-:Y:S01]  /*d8c0*/  FMUL.FTZ R126, R126, R180.reuse ;  /* 0x000000b47e7e7220 */ /* 0x080fe20000410000 */
[----:B------:R-:W1:Y:S01]  /*d8d0*/  MUFU.EX2 R0, R173 ;  /* 0x000000ad00007308 */ /* 0x000e620000000800 */
[----:B------:R-:W-:Y:S01]  /*d8e0*/  FADD.FTZ R188, R12, R153 ;  /* 0x000000990cbc7221 */ /* 0x000fe20000010000 */
[----:B0-----:R-:W-:Y:S01]  /*d8f0*/  F2FP.F16.F32.PACK_AB R157, R190, R15 ;  /* 0x0000000fbe9d723e */ /* 0x001fe200000000ff */
[-C--:B------:R-:W-:Y:S01]  /*d900*/  FMUL.FTZ R127, R127, R180.reuse ;  /* 0x000000b47f7f7220 */ /* 0x080fe20000410000 */
[-C--:B------:R-:W-:Y:S01]  /*d910*/  FMUL.FTZ R130, R130, R180.reuse ;  /* 0x000000b482827220 */ /* 0x080fe20000410000 */
[----:B---3--:R-:W-:Y:S01]  /*d920*/  FADD.FTZ R188, R169, R188 ;  /* 0x000000bca9bc7221 */ /* 0x008fe20000010000 */
[-C--:B------:R-:W-:Y:S01]  /*d930*/  FMUL.FTZ R131, R131, R180.reuse ;  /* 0x000000b483837220 */ /* 0x080fe20000410000 */
[-C--:B------:R-:W-:Y:S01]  /*d940*/  FMUL.FTZ R134, R134, R180.reuse ;  /* 0x000000b486867220 */ /* 0x080fe20000410000 */
[----:B------:R0:W2:Y:S01]  /*d950*/  MUFU.EX2 R21, R165 ;  /* 0x000000a500157308 */ /* 0x0000a20000000800 */
[----:B----4-:R-:W-:Y:S01]  /*d960*/  FADD.FTZ R153, R167, R188 ;  /* 0x000000bca7997221 */ /* 0x010fe20000010000 */
[-C--:B------:R-:W-:Y:S01]  /*d970*/  FMUL.FTZ R135, R135, R180.reuse ;  /* 0x000000b487877220 */ /* 0x080fe20000410000 */
[-C--:B------:R-:W-:Y:S01]  /*d980*/  FMUL.FTZ R138, R138, R180.reuse ;  /* 0x000000b48a8a7220 */ /* 0x080fe20000410000 */
[-C--:B------:R-:W-:Y:S01]  /*d990*/  FMUL.FTZ R139, R139, R180.reuse ;  /* 0x000000b48b8b7220 */ /* 0x080fe20000410000 */
[-C--:B------:R-:W-:Y:S01]  /*d9a0*/  FMUL.FTZ R142, R142, R180.reuse ;  /* 0x000000b48e8e7220 */ /* 0x080fe20000410000 */
[-C--:B------:R-:W-:Y:S01]  /*d9b0*/  FMUL.FTZ R143, R143, R180.reuse ;  /* 0x000000b48f8f7220 */ /* 0x080fe20000410000 */
[----:B------:R-:W-:Y:S01]  /*d9c0*/  FMUL.FTZ R146, R146, R180 ;  /* 0x000000b492927220 */ /* 0x000fe20000410000 */
[----:B------:R-:W3:Y:S01]  /*d9d0*/  MUFU.EX2 R178, R178 ;  /* 0x000000b200b27308 */ /* 0x000ee20000000800 */
[C---:B-1----:R-:W-:Y:S01]  /*d9e0*/  FADD.FTZ R188, R0.reuse, R153 ;  /* 0x0000009900bc7221 */ /* 0x042fe20000010000 */
[----:B0-----:R-:W-:Y:S01]  /*d9f0*/  F2FP.F16.F32.PACK_AB R165, R169, R12 ;  /* 0x0000000ca9a5723e */ /* 0x001fe200000000ff */
[-C--:B------:R-:W-:Y:S01]  /*da00*/  FMUL.FTZ R147, R147, R180.reuse ;  /* 0x000000b493937220 */ /* 0x080fe20000410000 */
[----:B------:R-:W-:Y:S01]  /*da10*/  F2FP.F16.F32.PACK_AB R167, R0, R167 ;  /* 0x000000a700a7723e */ /* 0x000fe200000000ff */
[-C--:B------:R-:W-:Y:S01]  /*da20*/  FMUL.FTZ R150, R150, R180.reuse ;  /* 0x000000b496967220 */ /* 0x080fe20000410000 */
[----:B------:R-:W-:-:S02]  /*da30*/  FMUL.FTZ R151, R151, R180 ;  /* 0x000000b497977220 */ /* 0x000fc40000410000 */
[----:B------:R-:W0:Y:S01]  /*da40*/  MUFU.EX2 R171, R181 ;  /* 0x000000b500ab7308 */ /* 0x000e220000000800 */
[----:B--2---:R-:W-:-:S07]  /*da50*/  FADD.FTZ R153, R21, R188 ;  /* 0x000000bc15997221 */ /* 0x004fce0000010000 */
[----:B------:R-:W1:Y:S01]  /*da60*/  MUFU.EX2 R182, R182 ;  /* 0x000000b600b67308 */ /* 0x000e620000000800 */
[----:B---3--:R-:W-:-:S07]  /*da70*/  F2FP.F16.F32.PACK_AB R169, R178, R21 ;  /* 0x00000015b2a9723e */ /* 0x008fce00000000ff */
[----:B------:R2:W3:Y:S08]  /*da80*/  MUFU.EX2 R173, R184 ;  /* 0x000000b800ad7308 */ /* 0x0004f00000000800 */
[----:B------:R-:W4:Y:S01]  /*da90*/  MUFU.EX2 R186, R186 ;  /* 0x000000ba00ba7308 */ /* 0x000f220000000800 */
[----:B--2---:R-:W-:-:S04]  /*daa0*/  FADD.FTZ R184, R178, R153 ;  /* 0x00000099b2b87221 */ /* 0x004fc80000010000 */
[----:B0-----:R-:W-:Y:S01]  /*dab0*/  FADD.FTZ R153, R171, R184 ;  /* 0x000000b8ab997221 */ /* 0x001fe20000010000 */
[C---:B-1----:R-:W-:Y:S02]  /*dac0*/  F2FP.F16.F32.PACK_AB R171, R182.reuse, R171 ;  /* 0x000000abb6ab723e */ /* 0x042fe400000000ff */
[----:B------:R-:W0:Y:S01]  /*dad0*/  MUFU.EX2 R175, R189 ;  /* 0x000000bd00af7308 */ /* 0x000e220000000800 */
[----:B------:R-:W-:Y:S01]  /*dae0*/  FADD.FTZ R188, R182, R153 ;  /* 0x00000099b6bc7221 */ /* 0x000fe20000010000 */
[----:B------:R-:W-:-:S03]  /*daf0*/  F2FP.F16.F32.PACK_AB R153, R10, R193 ;  /* 0x000000c10a99723e */ /* 0x000fc600000000ff */
[----:B---3--:R-:W-:-:S03]  /*db00*/  FADD.FTZ R11, R173, R188 ;  /* 0x000000bcad0b7221 */ /* 0x008fc60000010000 */
[----:B------:R-:W1:Y:S01]  /*db10*/  MUFU.EX2 R184, R191 ;  /* 0x000000bf00b87308 */ /* 0x000e620000000800 */
[C---:B----4-:R-:W-:Y:S01]  /*db20*/  FADD.FTZ R8, R186.reuse, R11 ;  /* 0x0000000bba087221 */ /* 0x050fe20000010000 */
[----:B------:R-:W-:-:S03]  /*db30*/  F2FP.F16.F32.PACK_AB R173, R186, R173 ;  /* 0x000000adbaad723e */ /* 0x000fc600000000ff */
[----:B0-----:R-:W-:-:S04]  /*db40*/  FADD.FTZ R9, R175, R8 ;  /* 0x00000008af097221 */ /* 0x001fc80000010000 */
[C---:B-1----:R-:W-:Y:S01]  /*db50*/  FADD.FTZ R0, R184.reuse, R9 ;  /* 0x00000009b8007221 */ /* 0x042fe20000010000 */
[----:B------:R-:W-:Y:S01]  /*db60*/  F2FP.F16.F32.PACK_AB R175, R184, R175 ;  /* 0x000000afb8af723e */ /* 0x000fe200000000ff */
[----:B------:R-:W-:Y:S06]  /*db70*/  @!P0 BRA `(.L_x_11669) ;  /* 0x0000000000048947 */ /* 0x000fec0003800000 */
[----:B------:R-:W-:Y:S01]  /*db80*/  BPT.TRAP 0x1 ;  /* 0x000000040000795c */ /* 0x000fe20000300000 */
.L_x_11669:
[----:B------:R0:W1:Y:S01]  /*db90*/  SYNCS.PHASECHK.TRANS64.TRYWAIT P1, [UR27+0x22850], R6 ;  /* 0x02285006ff0075a7 */ /* 0x000062000802015b */
[----:B------:R-:W-:Y:S05]  /*dba0*/  @!P0 BRA `(.L_x_11670) ;  /* 0x0000000000048947 */ /* 0x000fea0003800000 */
[----:B------:R-:W-:Y:S01]  /*dbb0*/  BPT.TRAP 0x1 ;  /* 0x000000040000795c */ /* 0x000fe20000300000 */
.L_x_11670:
[----:B-1----:R-:W-:Y:S05]  /*dbc0*/  @P1 BRA `(.L_x_11671) ;  /* 0x0000000000081947 */ /* 0x002fea0003800000 */
[----:B------:R-:W1:Y:S02]  /*dbd0*/  SYNCS.PHASECHK.TRANS64.TRYWAIT P1, [UR27+0x22850], R6 ;  /* 0x02285006ff0075a7 */ /* 0x000e64000802015b */
[----:B-1----:R-:W-:Y:S05]  /*dbe0*/  @!P1 BRA `(.L_x_11672) ;  /* 0x000000a000bc9947 */ /* 0x002fea0003800000 */
.L_x_11671:
        /* <DEDUP_REMOVED lines=49> */
.L_x_11656:
[----:B------:R-:W1:Y:S01]  /*df00*/  SHFL.BFLY PT, R3, R2, 0x2, 0x1f ;  /* 0x0c401f0002037f89 */ /* 0x000e6200000e0000 */
[----:B0-----:R-:W-:Y:S01]  /*df10*/  IMAD.MOV.U32 R8, RZ, RZ, RZ ;  /* 0x000000ffff087224 */ /* 0x001fe200078e00ff */
[----:B------:R-:W-:Y:S01]  /*df20*/  UIADD3 UR37, UR37, 0x1, URZ ;  /* 0x0000000125257890 */ /* 0x000fe2000fffe03f */
[----:B------:R-:W-:Y:S01]  /*df30*/  IMAD.U32 R14, RZ, RZ, UR10 ;  /* 0x0000000aff0e7e24 */ /* 0x000fe2000f8e00ff */
[----:B------:R-:W0:Y:S01]  /*df40*/  SHFL.BFLY PT, R9, R0, 0x2, 0x1f ;  /* 0x0c401f0000097f89 */ /* 0x000e2200000e0000 */
[----:B------:R2:W-:Y:S06]  /*df50*/  BAR.ARV R7, 0x100 ;  /* 0x000400070000751d */ /* 0x0005ec0000002000 */
[----:B------:R-:W-:-:S02]  /*df60*/  UISETP.NE.AND UP0, UPT, UR37, 0x2, UPT ;  /* 0x000000022500788c */ /* 0x000fc4000bf05270 */
[----:B------:R-:W-:Y:S06]  /*df70*/  BAR.ARV 0x8, 0x180 ;  /* 0x0206000000007b1d */ /* 0x000fec0000002000 */
[----:B------:R-:W-:Y:S01]  /*df80*/  USEL UR4, URZ, 0x1, UP0 ;  /* 0x000000013f047887 */ /* 0x000fe20008000000 */
[----:B------:R-:W-:Y:S01]  /*df90*/  PLOP3.LUT P0, PT, PT, PT, PT, 0x8, 0x0 ;  /* 0x000000000000781c */ /* 0x000fe20003f0e170 */
[----:B-1----:R-:W-:Y:S01]  /*dfa0*/  FADD.FTZ R3, R3, R2 ;  /* 0x0000000203037221 */ /* 0x002fe20000010000 */
[----:B------:R-:W-:Y:S01]  /*dfb0*/  IMAD.MOV.U32 R2, RZ, RZ, -0x800000 ;  /* 0xff800000ff027424 */ /* 0x000fe200078e00ff */
[----:B------:R-:W-:Y:S01]  /*dfc0*/  UIADD3 UR39, UR39, 0x1, URZ ;  /* 0x0000000127277890 */ /* 0x000fe2000fffe03f */
[----:B0-----:R-:W-:-:S02]  /*dfd0*/  FADD.FTZ R9, R9, R0 ;  /* 0x0000000009097221 */ /* 0x001fc40000010000 */
[----:B------:R-:W0:Y:S01]  /*dfe0*/  SHFL.BFLY PT, R6, R3, 0x1, 0x1f ;  /* 0x0c201f0003067f89 */ /* 0x000e2200000e0000 */
[----:B------:R-:W-:Y:S01]  /*dff0*/  IMAD.MOV.U32 R0, RZ, RZ, RZ ;  /* 0x000000ffff007224 */ /* 0x000fe200078e00ff */
[----:B------:R-:W-:Y:S02]  /*e000*/  USEL UR37, UR37, URZ, UP0 ;  /* 0x0000003f25257287 */ /* 0x000fe40008000000 */
[----:B------:R-:W-:Y:S01]  /*e010*/  ULOP3.LUT UR38, UR38, UR4, URZ, 0x3c, !UPT ;  /* 0x0000000426267292 */ /* 0x000fe2000f8e3c3f */
[----:B0-----:R-:W-:Y:S01]  /*e020*/  FADD.FTZ R12, R3, R6 ;  /* 0x00000006030c7221 */ /* 0x001fe20000010000 */
[----:B------:R-:W-:Y:S01]  /*e030*/  IMAD.MOV.U32 R3, RZ, RZ, -0x800000 ;  /* 0xff800000ff037424 */ /* 0x000fe200078e00ff */
[----:B------:R-:W0:Y:S03]  /*e040*/  SHFL.BFLY PT, R6, R9, 0x1, 0x1f ;  /* 0x0c201f0009067f89 */ /* 0x000e2600000e0000 */
[----:B------:R-:W-:-:S13]  /*e050*/  FSETP.NE.FTZ.AND P1, PT, R12, RZ, PT ;  /* 0x000000ff0c00720b */ /* 0x000fda0003f35000 */
[----:B------:R-:W1:Y:S01]  /*e060*/  @P1 MUFU.RCP R8, R12 ;  /* 0x0000000c00081308 */ /* 0x000e620000001000 */
[----:B0-----:R-:W-:-:S07]  /*e070*/  FADD.FTZ R11, R9, R6 ;  /* 0x00000006090b7221 */ /* 0x001fce0000010000 */
[----:B--2---:R-:W0:Y:S01]  /*e080*/  @P1 MUFU.LG2 R7, R12 ;  /* 0x0000000c00071308 */ /* 0x004e220000000c00 */
[----:B------:R-:W-:Y:S01]  /*e090*/  IMAD.U32 R6, RZ, RZ, UR10 ;  /* 0x0000000aff067e24 */ /* 0x000fe2000f8e00ff */
[----:B------:R-:W-:-:S03]  /*e0a0*/  FSETP.NE.FTZ.AND P2, PT, R11, RZ, PT ;  /* 0x000000ff0b00720b */ /* 0x000fc60003f55000 */
[----:B------:R-:W-:Y:S01]  /*e0b0*/  @P1 FMUL.FTZ R6, R6, 0.69314718246459960938 ;  /* 0x3f31721806061820 */ /* 0x000fe20000410000 */
        /* <DEDUP_REMOVED lines=9> */
[----:B------:R-:W-:Y:S01]  /*e150*/  @P2 MUFU.RCP R0, R11 ;  /* 0x0000000b00002308 */ /* 0x000fe20000001000 */
[-C--:B------:R-:W-:Y:S01]  /*e160*/  FMUL.FTZ R41, R41, R8.reuse ;  /* 0x0000000829297220 */ /* 0x080fe20000410000 */
[-C--:B------:R-:W-:Y:S01]  /*e170*/  FMUL.FTZ R44, R44, R8.reuse ;  /* 0x000000082c2c7220 */ /* 0x080fe20000410000 */
[-C--:B------:R-:W-:Y:S01]  /*e180*/  FMUL.FTZ R45, R45, R8.reuse ;  /* 0x000000082d2d7220 */ /* 0x080fe20000410000 */
[-C--:B------:R-:W-:Y:S01]  /*e190*/  FMUL.FTZ R48, R48, R8.reuse ;  /* 0x0000000830307220 */ /* 0x080fe20000410000 */
[-C--:B------:R-:W-:Y:S01]  /*e1a0*/  FMUL.FTZ R49, R49, R8.reuse ;  /* 0x0000000831317220 */ /* 0x080fe20000410000 */
[-C--:B------:R-:W-:Y:S01]  /*e1b0*/  FMUL.FTZ R52, R52, R8.reuse ;  /* 0x0000000834347220 */ /* 0x080fe20000410000 */
[-C--:B------:R-:W-:Y:S01]  /*e1c0*/  FMUL.FTZ R53, R53, R8.reuse ;  /* 0x0000000835357220 */ /* 0x080fe20000410000 */
[----:B------:R-:W1:Y:S01]  /*e1d0*/  @P2 MUFU.LG2 R11, R11 ;  /* 0x0000000b000b2308 */ /* 0x000e620000000c00 */
        /* <DEDUP_REMOVED lines=48> */
[----:B------:R-:W-:Y:S01]  /*e4e0*/  @P2 FMUL.FTZ R14, R14, 0.69314718246459960938 ;  /* 0x3f3172180e0e2820 */ /* 0x000fe20000410000 */
[----:B0-----:R-:W-:Y:S01]  /*e4f0*/  @P1 FMUL.FTZ R7, R7, 0.69314718246459960938 ;  /* 0x3f31721807071820 */ /* 0x001fe20000410000 */
        /* <DEDUP_REMOVED lines=67> */
.L_x_11603:
[----:B------:R-:W0:Y:S01]  /*e930*/  S2R R4, SR_CgaCtaId ;  /* 0x0000000000047919 */ /* 0x000e220000008800 */
[----:B------:R-:W-:Y:S01]  /*e940*/  MOV R151, 0x400 ;  /* 0x0000040000977802 */ /* 0x000fe20000000f00 */
[----:B------:R-:W-:Y:S01]  /*e950*/  BSSY B0, `(.L_x_11674) ;  /* 0x00002d5000007945 */ /* 0x000fe20003800000 */
[----:B------:R-:W-:Y:S02]  /*e960*/  BAR.SYNC.DEFER_BLOCKING 0x5, 0x180 ;  /* 0x0146000000007b1d */ /* 0x000fe40000010000 */
[----:B0-----:R-:W-:-:S05]  /*e970*/  LEA R151, R4, R151, 0x18 ;  /* 0x0000009704977211 */ /* 0x001fca00078ec0ff */
[----:B------:R-:W0:Y:S02]  /*e980*/  LDS.128 R4, [R151+0x228d0] ;  /* 0x0228d00097047984 */ /* 0x000e240000000c00 */
[----:B0-----:R-:W-:Y:S02]  /*e990*/  R2UR UR5, R5 ;  /* 0x00000000050572ca */ /* 0x001fe400000e0000 */
[----:B------:R-:W-:Y:S02]  /*e9a0*/  R2UR UR7, R6 ;  /* 0x00000000060772ca */ /* 0x000fe400000e0000 */
        /* <DEDUP_REMOVED lines=58> */
[----:B------:R-:W-:Y:S02]  /*ed50*/  LOP3.LUT R162, R169, 0x380, RZ, 0xc0, !PT ;  /* 0x00000380a9a27812 */ /* 0x000fe400078ec0ff */
        /* <DEDUP_REMOVED lines=10> */
[----:B------:R-:W-:Y:S01]  /*ee00*/  IADD3 R170, P2, R106, 0xc040, RZ ;  /* 0x0000c0406aaa7810 */ /* 0x000fe20007f5e0ff */
[--C-:B------:R-:W-:Y:S01]  /*ee10*/  IMAD.X R95, RZ, RZ, R107.reuse, P3 ;  /* 0x000000ffff5f7224 */ /* 0x100fe200018e066b */
[----:B------:R-:W-:Y:S01]  /*ee20*/  SHF.R.U64 R16, R16, 0x3, RZ ;  /* 0x0000000310107819 */ /* 0x000fe200000012ff */
[----:B------:R-:W-:Y:S01]  /*ee30*/  IMAD.X R103, RZ, RZ, R107, P5 ;  /* 0x000000ffff677224 */ /* 0x000fe200028e066b */
[----:B------:R-:W-:-:S02]  /*ee40*/  LOP3.LUT R46, R183, 0x380, RZ, 0xc0, !PT ;  /* 0x00000380b72e7812 */ /* 0x000fc400078ec0ff */
[----:B------:R-:W-:Y:S01]  /*ee50*/  LOP3.LUT R106, R7, R106, RZ, 0x3c, !PT ;  /* 0x0000006a076a7212 */ /* 0x000fe200078e3cff */
[----:B------:R-:W-:Y:S01]  /*ee60*/  IMAD.X R7, RZ, RZ, R107, P2 ;  /* 0x000000ffff077224 */ /* 0x000fe200010e066b */
[----:B------:R-:W-:Y:S02]  /*ee70*/  SHF.R.U64 R20, R20, 0x3, RZ ;  /* 0x0000000314147819 */ /* 0x000fe400000012ff */
[----:B------:R-:W-:Y:S02]  /*ee80*/  LOP3.LUT R54, R185, 0x380, RZ, 0xc0, !PT ;  /* 0x00000380b9367812 */ /* 0x000fe400078ec0ff */
[----:B------:R-:W-:Y:S02]  /*ee90*/  LOP3.LUT R98, R193, 0x380, RZ, 0xc0, !PT ;  /* 0x00000380c1627812 */ /* 0x000fe400078ec0ff */
[----:B------:R-:W-:Y:S02]  /*eea0*/  SHF.R.U64 R28, R162, 0x3, RZ ;  /* 0x00000003a21c7819 */ /* 0x000fe400000012ff */
        /* <DEDUP_REMOVED lines=9> */
[----:B------:R-:W-:Y:S02]  /*ef40*/  LOP3.LUT R20, R20, R177, RZ, 0x3c, !PT ;  /* 0x000000b114147212 */ /* 0x000fe400078e3cff */
[----:B------:R-:W-:Y:S02]  /*ef50*/  SHF.R.U64 R54, R54, 0x3, RZ ;  /* 0x0000000336367819 */ /* 0x000fe400000012ff */
[----:B------:R-:W-:Y:S02]  /*ef60*/  SHF.R.U64 R98, R98, 0x3, RZ ;  /* 0x0000000362627819 */ /* 0x000fe400000012ff */
[----:B------:R-:W-:Y:S01]  /*ef70*/  MOV R106, R106 ;  /* 0x0000006a006a7202 */ /* 0x000fe20000000f00 */
[----:B------:R-:W-:Y:S01]  /*ef80*/  BAR.SYNC.DEFER_BLOCKING 0x1, 0x100 ;  /* 0x0044000000007b1d */ /* 0x000fe20000010000 */
[----:B------:R-:W-:-:S02]  /*ef90*/  LOP3.LUT R102, R6, 0x380, RZ, 0xc0, !PT ;  /* 0x0000038006667812 */ /* 0x000fc400078ec0ff */
[----:B------:R-:W-:Y:S02]  /*efa0*/  LOP3.LUT R10, R28, R169, RZ, 0x3c, !PT ;  /* 0x000000a91c0a7212 */ /* 0x000fe400078e3cff */
[----:B------:R-:W-:Y:S02]  /*efb0*/  LOP3.LUT R30, R30, R179, RZ, 0x3c, !PT ;  /* 0x000000b31e1e7212 */ /* 0x000fe400078e3cff */
[----:B------:R-:W-:Y:S02]  /*efc0*/  SHF.R.U64 R62, R62, 0x3, RZ ;  /* 0x000000033e3e7819 */ /* 0x000fe400000012ff */
[----:B------:R-:W-:Y:S02]  /*efd0*/  LOP3.LUT R107, R170, 0x380, RZ, 0xc0, !PT ;  /* 0x00000380aa6b7812 */ /* 0x000fe400078ec0ff */
[----:B------:R-:W-:Y:S02]  /*efe0*/  MOV R28, R12 ;  /* 0x0000000c001c7202 */ /* 0x000fe40000000f00 */
[----:B------:R-:W-:-:S02]  /*eff0*/  LOP3.LUT R38, R38, R181, RZ, 0x3c, !PT ;  /* 0x000000b526267212 */ /* 0x000fc400078e3cff */
[----:B------:R-:W-:Y:S02]  /*f000*/  SHF.R.U64 R70, R70, 0x3, RZ ;  /* 0x0000000346467819 */ /* 0x000fe400000012ff */
[----:B------:R-:W-:Y:S02]  /*f010*/  MOV R14, R14 ;  /* 0x0000000e000e7202 */ /* 0x000fe40000000f00 */
[----:B------:R-:W-:Y:S02]  /*f020*/  LOP3.LUT R46, R46, R183, RZ, 0x3c, !PT ;  /* 0x000000b72e2e7212 */ /* 0x000fe400078e3cff */
[----:B------:R-:W-:Y:S02]  /*f030*/  SHF.R.U64 R94, R94, 0x3, RZ ;  /* 0x000000035e5e7819 */ /* 0x000fe400000012ff */
[----:B------:R-:W-:Y:S01]  /*f040*/  MOV R16, R16 ;  /* 0x0000001000107202 */ /* 0x000fe20000000f00 */
[----:B------:R0:W-:Y:S01]  /*f050*/  STSM.16.M88.4 [R106], R24 ;  /* 0x000000186a007844 */ /* 0x0001e20000000200 */
[----:B------:R-:W-:-:S02]  /*f060*/  LOP3.LUT R54, R54, R185, RZ, 0x3c, !PT ;  /* 0x000000b936367212 */ /* 0x000fc400078e3cff */
[----:B------:R-:W-:Y:S01]  /*f070*/  LOP3.LUT R98, R98, R193, RZ, 0x3c, !PT ;  /* 0x000000c162627212 */ /* 0x000fe200078e3cff */
[----:B------:R-:W-:Y:S01]  /*f080*/  STSM.16.M88.4 [R28], R32 ;  /* 0x000000201c007844 */ /* 0x000fe20000000200 */
[----:B------:R-:W-:Y:S02]  /*f090*/  SHF.R.U64 R29, R102, 0x3, RZ ;  /* 0x00000003661d7819 */ /* 0x000fe400000012ff */
[----:B------:R-:W-:Y:S01]  /*f0a0*/  MOV R20, R20 ;  /* 0x0000001400147202 */ /* 0x000fe20000000f00 */
[----:B------:R1:W-:Y:S01]  /*f0b0*/  STSM.16.M88.4 [R14], R40 ;  /* 0x000000280e007844 */ /* 0x0003e20000000200 */
[----:B------:R-:W-:Y:S02]  /*f0c0*/  F2FP.F16.F32.PACK_AB R59, R154, R59 ;  /* 0x0000003b9a3b723e */ /* 0x000fe400000000ff */
[----:B------:R-:W-:Y:S01]  /*f0d0*/  F2FP.F16.F32.PACK_AB R65, R153, R66 ;  /* 0x000000429941723e */ /* 0x000fe200000000ff */
[----:B------:R-:W-:Y:S01]  /*f0e0*/  STSM.16.M88.4 [R16], R48 ;  /* 0x0000003010007844 */ /* 0x000fe20000000200 */
[----:B------:R-:W-:-:S02]  /*f0f0*/  F2FP.F16.F32.PACK_AB R72, R73, R72 ;  /* 0x000000484948723e */ /* 0x000fc400000000ff */
[----:B------:R-:W-:Y:S01]  /*f100*/  LOP3.LUT R62, R62, R187, RZ, 0x3c, !PT ;  /* 0x000000bb3e3e7212 */ /* 0x000fe200078e3cff */
[----:B------:R-:W-:Y:S01]  /*f110*/  STSM.16.M88.4 [R20], R56 ;  /* 0x0000003814007844 */ /* 0x000fe20000000200 */
[----:B------:R-:W-:Y:S02]  /*f120*/  SHF.R.U64 R107, R107, 0x3, RZ ;  /* 0x000000036b6b7819 */ /* 0x000fe400000012ff */
[----:B------:R-:W-:Y:S02]  /*f130*/  MOV R30, R30 ;  /* 0x0000001e001e7202 */ /* 0x000fe40000000f00 */
        /* <DEDUP_REMOVED lines=20> */
[----:B------:R-:W-:Y:S01]  /*f280*/  ULDC UR10, c[0x0][0xa88] ;  /* 0x0002a200000a7ab9 */ /* 0x000fe20000000800 */
[----:B------:R-:W-:Y:S01]  /*f290*/  LOP3.LUT R94, R94, R191, RZ, 0x3c, !PT ;  /* 0x000000bf5e5e7212 */ /* 0x000fe200078e3cff */
[----:B------:R-:W-:Y:S01]  /*f2a0*/  UMOV UR4, URZ ;  /* 0x0000003f00047c82 */ /* 0x000fe20008000000 */
[----:B------:R-:W-:Y:S01]  /*f2b0*/  MOV R46, R46 ;  /* 0x0000002e002e7202 */ /* 0x000fe20000000f00 */
[----:B------:R-:W2:Y:S01]  /*f2c0*/  LDC R77, c[0x0][0xbe8] ;  /* 0x0002fa00ff4d7b82 */ /* 0x000ea20000000800 */
[----:B------:R-:W-:-:S02]  /*f2d0*/  F2FP.F16.F32.PACK_AB R82, R85, R84 ;  /* 0x000000545552723e */ /* 0x000fc400000000ff */
[----:B------:R-:W-:Y:S02]  /*f2e0*/  LOP3.LUT R102, R29, R6, RZ, 0x3c, !PT ;  /* 0x000000061d667212 */ /* 0x000fe400078e3cff */
[----:B------:R-:W-:Y:S01]  /*f2f0*/  MOV R54, R54 ;  /* 0x0000003600367202 */ /* 0x000fe20000000f00 */
[----:B------:R-:W-:Y:S01]  /*f300*/  STSM.16.M88.4 [R46], R80 ;  /* 0x000000502e007844 */ /* 0x000fe20000000200 */
[----:B------:R-:W-:Y:S02]  /*f310*/  MOV R13, R98 ;  /* 0x00000062000d7202 */ /* 0x000fe40000000f00 */
[----:B------:R-:W-:Y:S02]  /*f320*/  F2FP.F16.F32.PACK_AB R84, R89, R88 ;  /* 0x000000585954723e */ /* 0x000fe400000000ff */
[----:B------:R-:W-:Y:S02]  /*f330*/  F2FP.F16.F32.PACK_AB R85, R91, R90 ;  /* 0x0000005a5b55723e */ /* 0x000fe400000000ff */
[----:B------:R-:W-:-:S02]  /*f340*/  F2FP.F16.F32.PACK_AB R86, R93, R92 ;  /* 0x0000005c5d56723e */ /* 0x000fc400000000ff */
[----:B------:R-:W-:Y:S02]  /*f350*/  LOP3.LUT R6, R107, R170, RZ, 0x3c, !PT ;  /* 0x000000aa6b067212 */ /* 0x000fe400078e3cff */
[----:B------:R-:W-:Y:S01]  /*f360*/  MOV R62, R62 ;  /* 0x0000003e003e7202 */ /* 0x000fe20000000f00 */
[----:B------:R-:W-:Y:S01]  /*f370*/  STSM.16.M88.4 [R54], R84 ;  /* 0x0000005436007844 */ /* 0x000fe20000000200 */
[----:B------:R-:W-:Y:S02]  /*f380*/  F2FP.F16.F32.PACK_AB R97, R164, R163 ;  /* 0x000000a3a461723e */ /* 0x000fe400000000ff */
[----:B------:R-:W-:Y:S02]  /*f390*/  F2FP.F16.F32.PACK_AB R98, R101, R100 ;  /* 0x000000646562723e */ /* 0x000fe400000000ff */
[----:B------:R-:W-:Y:S02]  /*f3a0*/  F2FP.F16.F32.PACK_AB R99, R166, R165 ;  /* 0x000000a5a663723e */ /* 0x000fe400000000ff */
[----:B------:R-:W-:-:S02]  /*f3b0*/  MOV R70, R70 ;  /* 0x0000004600467202 */ /* 0x000fc40000000f00 */
[----:B------:R-:W-:Y:S01]  /*f3c0*/  F2FP.F16.F32.PACK_AB R105, R168, R167 ;  /* 0x000000a7a869723e */ /* 0x000fe200000000ff */
[----:B------:R-:W-:Y:S01]  /*f3d0*/  STSM.16.M88.4 [R62], R96 ;  /* 0x000000603e007844 */ /* 0x000fe20000000200 */
[----:B0-----:R-:W-:Y:S02]  /*f3e0*/  F2FP.F16.F32.PACK_AB R106, R109, R108 ;  /* 0x0000006c6d6a723e */ /* 0x001fe400000000ff */
        /* <DEDUP_REMOVED lines=18> */
[----:B------:R-:W-:Y:S01]  /*f510*/  F2FP.F16.F32.PACK_AB R138, R141, R140 ;  /* 0x0000008c8d8a723e */ /* 0x000fe200000000ff */
[----:B------:R-:W-:Y:S01]  /*f520*/  IMAD.U32 R6, RZ, RZ, UR8 ;  /* 0x00000008ff067e24 */ /* 0x000fe2000f8e00ff */
[----:B------:R-:W-:Y:S01]  /*f530*/  F2FP.F16.F32.PACK_AB R139, R143, R142 ;  /* 0x0000008e8f8b723e */ /* 0x000fe200000000ff */
[----:B------:R-:W-:Y:S01]  /*f540*/  IMAD.U32 R7, RZ, RZ, UR9 ;  /* 0x00000009ff077e24 */ /* 0x000fe2000f8e00ff */
[----:B------:R-:W-:Y:S01]  /*f550*/  F2FP.F16.F32.PACK_AB R145, R147, R146 ;  /* 0x000000929391723e */ /* 0x000fe200000000ff */
[----:B------:R-:W-:Y:S01]  /*f560*/  ULDC.64 UR8, c[0x0][0xc08] ;  /* 0x0003020000087ab9 */ /* 0x000fe20000000a00 */
[----:B------:R-:W-:Y:S01]  /*f570*/  MOV R10, R10 ;  /* 0x0000000a000a7202 */ /* 0x000fe20000000f00 */
[----:B------:R-:W-:Y:S01]  /*f580*/  STSM.16.M88.4 [R12], R136 ;  /* 0x000000880c007844 */ /* 0x000fe20000000200 */
[----:B------:R-:W-:-:S02]  /*f590*/  F2FP.F16.F32.PACK_AB R146, R149, R148 ;  /* 0x000000949592723e */ /* 0x000fc400000000ff */
[----:B------:R-:W-:Y:S02]  /*f5a0*/  F2FP.F16.F32.PACK_AB R147, R0, R150 ;  /* 0x000000960093723e */ /* 0x000fe400000000ff */
[----:B------:R-:W-:-:S03]  /*f5b0*/  PLOP3.LUT P0, PT, PT, PT, UP0, 0x80, 0x0 ;  /* 0x000000000000781c */ /* 0x000fc60003f0f008 */
[----:B------:R0:W-:Y:S01]  /*f5c0*/  STSM.16.M88.4 [R10], R144 ;  /* 0x000000900a007844 */ /* 0x0001e20000000200 */
[----:B------:R-:W-:Y:S09]  /*f5d0*/  BAR.SYNC.DEFER_BLOCKING 0x1, 0x100 ;  /* 0x0044000000007b1d */ /* 0x000ff20000010000 */
[----:B------:R-:W3:Y:S01]  /*f5e0*/  @P0 LDG.E R0, desc[UR40][R6.64] ;  /* 0x0000002806000981 */ /* 0x000ee2000c1e1900 */
[----:B------:R-:W-:Y:S01]  /*f5f0*/  UISETP.NE.U32.AND UP1, UPT, UR8, URZ, UPT ;  /* 0x0000003f0800728c */ /* 0x000fe2000bf25070 */
[----:B--2---:R-:W-:-:S03]  /*f600*/  ISETP.NE.AND P1, PT, R77, 0x1, PT ;  /* 0x000000014d00780c */ /* 0x004fc60003f25270 */
[----:B------:R-:W-:-:S06]  /*f610*/  UISETP.NE.AND.EX UP1, UPT, UR9, URZ, UPT, UP1 ;  /* 0x0000003f0900728c */ /* 0x000fcc000bf25310 */
[----:B------:R-:W-:-:S04]  /*f620*/  PLOP3.LUT P2, PT, PT, PT, UP1, 0x80, 0x0 ;  /* 0x000000000000781c */ /* 0x000fc80003f4f018 */
[----:B------:R-:W2:Y:S01]  /*f630*/  @P1 LDC R8, c[0x0][0xbec] ;  /* 0x0002fb00ff081b82 */ /* 0x000ea20000000800 */
[----:B------:R-:W-:Y:S02]  /*f640*/  @UP1 ULDC.64 UR8, c[0x0][0xc08] ;  /* 0x0003020000081ab9 */ /* 0x000fe40000000a00 */
[----:B------:R-:W-:-:S05]  /*f650*/  @UP1 UIMAD.WIDE UR8, UR44, 0x4, UR8 ;  /* 0x000000042c0818a5 */ /* 0x000fca000f8e0208 */
[----:B-1----:R-:W1:Y:S01]  /*f660*/  @P1 LDC R14, c[0x0][0xbf0] ;  /* 0x0002fc00ff0e1b82 */ /* 0x002e620000000800 */
[----:B0-----:R-:W-:Y:S02]  /*f670*/  IMAD.U32 R10, RZ, RZ, UR8 ;  /* 0x00000008ff0a7e24 */ /* 0x001fe4000f8e00ff */
[----:B------:R-:W-:Y:S01]  /*f680*/  IMAD.U32 R11, RZ, RZ, UR9 ;  /* 0x00000009ff0b7e24 */ /* 0x000fe2000f8e00ff */
[----:B---3--:R-:W-:Y:S01]  /*f690*/  @P0 R2UR UR4, R0 ;  /* 0x00000000000402ca */ /* 0x008fe200000e0000 */
[----:B------:R-:W-:-:S06]  /*f6a0*/  IMAD.U32 R0, RZ, RZ, UR10 ;  /* 0x0000000aff007e24 */ /* 0x000fcc000f8e00ff */
[----:B------:R0:W5:Y:S01]  /*f6b0*/  @P2 LDG.E R0, desc[UR40][R10.64] ;  /* 0x000000280a002981 */ /* 0x000162000c1e1900 */
[----:B-12---:R-:W-:Y:S07]  /*f6c0*/  @P2 BRA `(.L_x_11676) ;  /* 0x0000000000102947 */ /* 0x006fee0003800000 */
[----:B------:R-:W-:Y:S05]  /*f6d0*/  @!P0 BRA `(.L_x_11676) ;  /* 0x00000000000c8947 */ /* 0x000fea0003800000 */
[----:B------:R-:W2:Y:S04]  /*f6e0*/  LDG.E R9, desc[UR40][R6.64] ;  /* 0x0000002806097981 */ /* 0x000ea8000c1e1900 */
[----:B-----5:R-:W2:Y:S02]  /*f6f0*/  LDG.E R0, desc[UR40][R6.64+0x4] ;  /* 0x0000042806007981 */ /* 0x020ea4000c1e1900 */
[----:B--2---:R-:W-:-:S07]  /*f700*/  IMAD.IADD R0, R0, 0x1, -R9 ;  /* 0x0000000100007824 */ /* 0x004fce00078e0a09 */
.L_x_11676:
[----:B------:R-:W-:Y:S01]  /*f710*/  USHF.R.S32.HI UR9, URZ, 0x1f, UR4 ;  /* 0x0000001f3f097899 */ /* 0x000fe20008011404 */
[----:B------:R-:W-:Y:S01]  /*f720*/  VIADD R9, R22, UR43 ;  /* 0x0000002b16097c36 */ /* 0x000fe20008000000 */
[----:B------:R-:W-:Y:S01]  /*f730*/  USHF.R.S32.HI UR16, URZ, 0x1f, UR45 ;  /* 0x0000001f3f107899 */ /* 0x000fe2000801142d */
[----:B------:R-:W-:Y:S01]  /*f740*/  VIADD R26, R206, UR43 ;  /* 0x0000002bce1a7c36 */ /* 0x000fe20008000000 */
[----:B------:R-:W-:Y:S01]  /*f750*/  ULDC.64 UR14, c[0x0][0xb90] ;  /* 0x0002e400000e7ab9 */ /* 0x000fe20000000a00 */
[----:B------:R-:W-:Y:S01]  /*f760*/  UMOV UR8, UR4 ;  /* 0x0000000400087c82 */ /* 0x000fe20008000000 */
[----:B------:R-:W-:Y:S01]  /*f770*/  UIMAD UR12, UR16, UR14, URZ ;  /* 0x0000000e100c72a4 */ /* 0x000fe2000f8e023f */
[----:B------:R-:W-:Y:S01]  /*f780*/  @P1 IMAD.HI.U32 R7, R9, R8, RZ ;  /* 0x0000000809071227 */ /* 0x000fe200078e00ff */
[----:B------:R-:W-:Y:S02]  /*f790*/  UIMAD.WIDE.U32 UR10, UR45, UR14, UR8 ;  /* 0x0000000e2d0a72a5 */ /* 0x000fe4000f8e0008 */
[----:B------:R-:W-:Y:S01]  /*f7a0*/  USHF.R.S32.HI UR8, URZ, 0x1f, UR44 ;  /* 0x0000001f3f087899 */ /* 0x000fe2000801142c */
[----:B------:R-:W-:Y:S01]  /*f7b0*/  IMAD.MOV.U32 R6, RZ, RZ, R9 ;  /* 0x000000ffff067224 */ /* 0x000fe200078e0009 */
[----:B------:R-:W-:Y:S01]  /*f7c0*/  UIMAD UR12, UR45, UR15, UR12 ;  /* 0x0000000f2d0c72a4 */ /* 0x000fe2000f8e020c */
[----:B------:R-:W-:Y:S01]  /*f7d0*/  @P1 SHF.R.U32.HI R6, RZ, R14, R7 ;  /* 0x0000000eff061219 */ /* 0x000fe20000011607 */
[----:B------:R-:W-:Y:S01]  /*f7e0*/  USEL UR18, UR8, URZ, !UP0 ;  /* 0x0000003f08127287 */ /* 0x000fe2000c000000 */
[----:B------:R-:W-:Y:S01]  /*f7f0*/  IMAD R7, R203, 0x40, R19 ;  /* 0x00000040cb077824 */ /* 0x000fe200078e0213 */
[----:B------:R-:W-:Y:S01]  /*f800*/  ULDC.64 UR14, c[0x0][0xb98] ;  /* 0x0002e600000e7ab9 */ /* 0x000fe20000000a00 */
[----:B------:R-:W-:Y:S01]  /*f810*/  USEL UR17, UR44, URZ, !UP0 ;  /* 0x0000003f2c117287 */ /* 0x000fe2000c000000 */
[----:B------:R-:W-:Y:S01]  /*f820*/  IMAD.MOV R8, RZ, RZ, -R6 ;  /* 0x000000ffff087224 */ /* 0x000fe200078e0a06 */
[----:B------:R-:W-:Y:S01]  /*f830*/  UIMAD UR8, UR18, UR14, URZ ;  /* 0x0000000e120872a4 */ /* 0x000fe2000f8e023f */
[----:B------:R-:W-:Y:S01]  /*f840*/  IMAD.WIDE R4, R7, 0x2, R4 ;  /* 0x0000000207047825 */ /* 0x000fe200078e0204 */
[----:B------:R-:W-:Y:S01]  /*f850*/  UIADD3 UR11, UR11, UR12, URZ ;  /* 0x0000000c0b0b7290 */ /* 0x000fe2000fffe03f */
[----:B------:R-:W-:Y:S01]  /*f860*/  SHF.R.S32.HI R7, RZ, 0x1f, R6 ;  /* 0x0000001fff077819 */ /* 0x000fe20000011406 */
[----:B------:R-:W-:Y:S01]  /*f870*/  UIMAD UR8, UR17, UR15, UR8 ;  /* 0x0000000f110872a4 */ /* 0x000fe2000f8e0208 */
[----:B------:R-:W-:Y:S01]  /*f880*/  IMAD R9, R77, R8, R9 ;  /* 0x000000084d097224 */ /* 0x000fe200078e0209 */
[----:B------:R-:W-:Y:S01]  /*f890*/  UIMAD.WIDE.U32 UR10, UR17, UR14, UR10 ;  /* 0x0000000e110a72a5 */ /* 0x000fe2000f8e000a */
[----:B------:R-:W-:Y:S01]  /*f8a0*/  IADD3 R29, P2, R4, 0x5000, RZ ;  /* 0x00005000041d7810 */ /* 0x000fe20007f5e0ff */
[----:B-----5:R-:W-:Y:S01]  /*f8b0*/  IMAD R79, R0, R77, RZ ;  /* 0x0000004d004f7224 */ /* 0x020fe200078e02ff */
[----:B------:R-:W-:Y:S01]  /*f8c0*/  IADD3 R53, P3, R4, 0x4000, RZ ;  /* 0x0000400004357810 */ /* 0x000fe20007f7e0ff */
[----:B0-----:R-:W-:Y:S01]  /*f8d0*/  IMAD.U32 R10, RZ, RZ, UR8 ;  /* 0x00000008ff0a7e24 */ /* 0x001fe2000f8e00ff */
[----:B------:R-:W-:Y:S01]  /*f8e0*/  SHF.R.S32.HI R8, RZ, 0x1f, R9 ;  /* 0x0000001fff087819 */ /* 0x000fe20000011409 */
[----:B------:R-:W-:Y:S01]  /*f8f0*/  ULDC.64 UR12, c[0x0][0xaa0] ;  /* 0x0002a800000c7ab9 */ /* 0x000fe20000000a00 */
[----:B------:R-:W-:-:S02]  /*f900*/  IADD3 R6, P0, R6, UR10, RZ ;  /* 0x0000000a06067c10 */ /* 0x000fc4000ff1e0ff */
[----:B------:R-:W-:Y:S02]  /*f910*/  LOP3.LUT R28, R29, 0x380, RZ, 0xc0, !PT ;  /* 0x000003801d1c7812 */ /* 0x000fe400078ec0ff */
[----:B------:R-:W-:Y:S01]  /*f920*/  IADD3.X R7, R7, UR11, R10, P0, !PT ;  /* 0x0000000b07077c10 */ /* 0x000fe200087fe40a */
[----:B------:R-:W-:Y:S01]  /*f930*/  ULDC.64 UR10, c[0x0][0xb88] ;  /* 0x0002e200000a7ab9 */ /* 0x000fe20000000a00 */
[----:B------:R-:W-:Y:S01]  /*f940*/  SHF.R.U64 R28, R28, 0x3, RZ ;  /* 0x000000031c1c7819 */ /* 0x000fe200000012ff */
[----:B------:R-:W-:Y:S01]  /*f950*/  IMAD R10, R8, UR10, RZ ;  /* 0x0000000a080a7c24 */ /* 0x000fe2000f8e02ff */
[----:B------:R-:W-:Y:S01]  /*f960*/  LOP3.LUT R52, R53, 0x380, RZ, 0xc0, !PT ;  /* 0x0000038035347812 */ /* 0x000fe200078ec0ff */
[C---:B------:R-:W-:Y:S01]  /*f970*/  IMAD.WIDE.U32 R6, R9.reuse, UR10, R6 ;  /* 0x0000000a09067c25 */ /* 0x040fe2000f8e0006 */
[----:B------:R-:W-:Y:S02]  /*f980*/  LOP3.LUT R28, R28, R29, RZ, 0x3c, !PT ;  /* 0x0000001d1c1c7212 */ /* 0x000fe400078e3cff */
[----:B------:R-:W-:Y:S01]  /*f990*/  SHF.R.U64 R52, R52, 0x3, RZ ;  /* 0x0000000334347819 */ /* 0x000fe200000012ff */
[----:B------:R-:W-:Y:S01]  /*f9a0*/  IMAD R15, R9, UR11, R10 ;  /* 0x0000000b090f7c24 */ /* 0x000fe2000f8e020a */
[----:B------:R-:W-:Y:S01]  /*f9b0*/  ULDC.64 UR10, c[0x0][0xb50] ;  /* 0x0002d400000a7ab9 */ /* 0x000fe20000000a00 */
[----:B------:R-:W-:Y:S01]  /*f9c0*/  IMAD.X R29, RZ, RZ, R5, P2 ;  /* 0x000000ffff1d7224 */ /* 0x000fe200010e0605 */
[----:B------:R-:W-:Y:S01]  /*f9d0*/  LEA R10, P0, R6, UR10, 0x2 ;  /* 0x0000000a060a7c11 */ /* 0x000fe2000f8010ff */
[----:B------:R-:W-:Y:S01]  /*f9e0*/  IMAD.IADD R7, R7, 0x1, R15 ;  /* 0x0000000107077824 */ /* 0x000fe200078e020f */
[----:B------:R-:W-:-:S02]  /*f9f0*/  IADD3 R41, P2, R4, 0xb000, RZ ;  /* 0x0000b00004297810 */ /* 0x000fc40007f5e0ff */
[----:B------:R-:W-:Y:S01]  /*fa00*/  LOP3.LUT R52, R52, R53, RZ, 0x3c, !PT ;  /* 0x0000003534347212 */ /* 0x000fe200078e3cff */
[----:B------:R-:W-:Y:S01]  /*fa10*/  SHFL.IDX PT, R16, R10, RZ, 0x1c1f ;  /* 0x001c1fff0a107589 */ /* 0x000fe200000e0000 */
[----:B------:R-:W-:Y:S01]  /*fa20*/  LEA.HI.X R14, R6, UR11, R7, 0x2, P0 ;  /* 0x0000000b060e7c11 */ /* 0x000fe200080f1407 */
[----:B------:R-:W-:Y:S01]  /*fa30*/  VIADD R6, R26, 0x8 ;  /* 0x000000081a067836 */ /* 0x000fe20000000000 */
[----:B------:R-:W-:Y:S01]  /*fa40*/  IADD3 R25, P0, R4, 0x3000, RZ ;  /* 0x0000300004197810 */ /* 0x000fe20007f1e0ff */
[----:B------:R-:W-:Y:S01]  /*fa50*/  SHFL.IDX PT, R20, R10, 0x1, 0x1c1f ;  /* 0x003c1f000a147f89 */ /* 0x000fe200000e0000 */
[----:B------:R-:W-:Y:S01]  /*fa60*/  LOP3.LUT R40, R41, 0x380, RZ, 0xc0, !PT ;  /* 0x0000038029287812 */ /* 0x000fe200078ec0ff */
[----:B------:R-:W-:Y:S01]  /*fa70*/  IMAD.X R53, RZ, RZ, R5, P3 ;  /* 0x000000ffff357224 */ /* 0x000fe200018e0605 */
[----:B------:R-:W-:Y:S01]  /*fa80*/  LOP3.LUT R24, R25, 0x380, RZ, 0xc0, !PT ;  /* 0x0000038019187812 */ /* 0x000fe200078ec0ff */
[----:B------:R-:W0:Y:S01]  /*fa90*/  SHFL.IDX PT, R17, R14, RZ, 0x1c1f ;  /* 0x001c1fff0e117589 */ /* 0x000e2200000e0000 */
[----:B------:R-:W-:-:S02]  /*faa0*/  SHF.R.U64 R40, R40, 0x3, RZ ;  /* 0x0000000328287819 */ /* 0x000fc400000012ff */
[----:B------:R-:W-:Y:S01]  /*fab0*/  SHF.R.U64 R24, R24, 0x3, RZ ;  /* 0x0000000318187819 */ /* 0x000fe200000012ff */
[----:B------:R-:W1:Y:S01]  /*fac0*/  SHFL.IDX PT, R21, R14, 0x1, 0x1c1f ;  /* 0x003c1f000e157f89 */ /* 0x000e6200000e0000 */
[----:B------:R-:W-:Y:S01]  /*fad0*/  LOP3.LUT R40, R40, R41, RZ, 0x3c, !PT ;  /* 0x0000002928287212 */ /* 0x000fe200078e3cff */
[--C-:B------:R-:W-:Y:S01]  /*fae0*/  IMAD.X R41, RZ, RZ, R5.reuse, P2 ;  /* 0x000000ffff297224 */ /* 0x100fe200010e0605 */
[----:B------:R-:W-:Y:S01]  /*faf0*/  LOP3.LUT R24, R24, R25, RZ, 0x3c, !PT ;  /* 0x0000001918187212 */ /* 0x000fe200078e3cff */
[----:B------:R-:W-:Y:S01]  /*fb00*/  IMAD.X R25, RZ, RZ, R5, P0 ;  /* 0x000000ffff197224 */ /* 0x000fe200000e0605 */
[C---:B------:R-:W-:Y:S02]  /*fb10*/  IADD3 R57, P0, R4.reuse, 0x9000, RZ ;  /* 0x0000900004397810 */ /* 0x040fe40007f1e0ff */
[----:B------:R-:W-:Y:S02]  /*fb20*/  IADD3 R45, P3, R4, 0xa000, RZ ;  /* 0x0000a000042d7810 */ /* 0x000fe40007f7e0ff */
[----:B------:R-:W-:-:S02]  /*fb30*/  LOP3.LUT R56, R57, 0x380, RZ, 0xc0, !PT ;  /* 0x0000038039387812 */ /* 0x000fc400078ec0ff */
[----:B------:R-:W-:Y:S02]  /*fb40*/  LOP3.LUT R44, R45, 0x380, RZ, 0xc0, !PT ;  /* 0x000003802d2c7812 */ /* 0x000fe400078ec0ff */
[----:B------:R-:W-:Y:S02]  /*fb50*/  SHF.R.U64 R56, R56, 0x3, RZ ;  /* 0x0000000338387819 */ /* 0x000fe400000012ff */
[----:B------:R-:W-:Y:S02]  /*fb60*/  IADD3 R13, P4, R4, 0x2000, RZ ;  /* 0x00002000040d7810 */ /* 0x000fe40007f9e0ff */
[----:B------:R-:W-:Y:S01]  /*fb70*/  LOP3.LUT R56, R56, R57, RZ, 0x3c, !PT ;  /* 0x0000003938387212 */ /* 0x000fe200078e3cff */
[----:B------:R-:W-:Y:S01]  /*fb80*/  IMAD.X R57, RZ, RZ, R5, P0 ;  /* 0x000000ffff397224 */ /* 0x000fe200000e0605 */
[----:B------:R-:W-:Y:S02]  /*fb90*/  LOP3.LUT P0, RZ, R204, 0x3, RZ, 0xc0, !PT ;  /* 0x00000003ccff7812 */ /* 0x000fe4000780c0ff */
[----:B------:R-:W-:-:S02]  /*fba0*/  SHF.R.U64 R44, R44, 0x3, RZ ;  /* 0x000000032c2c7819 */ /* 0x000fc400000012ff */
[-C--:B------:R-:W-:Y:S02]  /*fbb0*/  ISETP.GE.OR P2, PT, R26, R79.reuse, P0 ;  /* 0x0000004f1a00720c */ /* 0x080fe40000746670 */
[----:B------:R-:W-:Y:S02]  /*fbc0*/  ISETP.GE.OR P0, PT, R6, R79, P0 ;  /* 0x0000004f0600720c */ /* 0x000fe40000706670 */
[----:B------:R-:W-:Y:S02]  /*fbd0*/  LOP3.LUT R12, R13, 0x380, RZ, 0xc0, !PT ;  /* 0x000003800d0c7812 */ /* 0x000fe400078ec0ff */
[----:B------:R-:W-:Y:S01]  /*fbe0*/  LOP3.LUT R44, R44, R45, RZ, 0x3c, !PT ;  /* 0x0000002d2c2c7212 */ /* 0x000fe200078e3cff */
[----:B------:R-:W-:Y:S01]  /*fbf0*/  IMAD.X R45, RZ, RZ, R5, P3 ;  /* 0x000000ffff2d7224 */ /* 0x000fe200018e0605 */
[----:B------:R-:W-:Y:S02]  /*fc00*/  IADD3 R11, P5, R4, 0x1000, RZ ;  /* 0x00001000040b7810 */ /* 0x000fe40007fbe0ff */
[----:B------:R-:W-:-:S02]  /*fc10*/  SHF.R.U64 R12, R12, 0x3, RZ ;  /* 0x000000030c0c7819 */ /* 0x000fc400000012ff */
[----:B------:R-:W-:Y:S01]  /*fc20*/  IADD3 R7, P3, R4, 0xf000, RZ ;  /* 0x0000f00004077810 */ /* 0x000fe20007f7e0ff */
[----:B0-----:R0:W-:Y:S01]  /*fc30*/  @!P2 ST.E desc[UR40][R16.64], R3 ;  /* 0x000000031000a985 */ /* 0x0011e2000c101928 */
[----:B------:R-:W-:Y:S01]  /*fc40*/  LOP3.LUT R12, R12, R13, RZ, 0x3c, !PT ;  /* 0x0000000d0c0c7212 */ /* 0x000fe200078e3cff */
[--C-:B------:R-:W-:Y:S01]  /*fc50*/  IMAD.X R9, RZ, RZ, R5.reuse, P5 ;  /* 0x000000ffff097224 */ /* 0x100fe200028e0605 */
[----:B------:R-:W-:Y:S01]  /*fc60*/  LOP3.LUT R0, R7, 0x380, RZ, 0xc0, !PT ;  /* 0x0000038007007812 */ /* 0x000fe200078ec0ff */
[----:B-1----:R1:W-:Y:S01]  /*fc70*/  @!P0 ST.E desc[UR40][R20.64], R2 ;  /* 0x0000000214008985 */ /* 0x0023e2000c101928 */
[--C-:B------:R-:W-:Y:S01]  /*fc80*/  IMAD.X R13, RZ, RZ, R5.reuse, P4 ;  /* 0x000000ffff0d7224 */ /* 0x100fe200020e0605 */
[C---:B------:R-:W-:Y:S01]  /*fc90*/  IADD3 R33, P6, R4.reuse, 0x6000, RZ ;  /* 0x0000600004217810 */ /* 0x040fe20007fde0ff */
[----:B------:R-:W-:Y:S01]  /*fca0*/  UIMAD UR10, UR9, UR12, URZ ;  /* 0x0000000c090a72a4 */ /* 0x000fe2000f8e023f */
[C---:B------:R-:W-:Y:S01]  /*fcb0*/  IADD3 R37, P5, R4.reuse, 0x7000, RZ ;  /* 0x0000700004257810 */ /* 0x040fe20007fbe0ff */
[----:B------:R-:W-:Y:S01]  /*fcc0*/  IMAD.X R49, RZ, RZ, R5, P3 ;  /* 0x000000ffff317224 */ /* 0x000fe200018e0605 */
[----:B------:R-:W-:Y:S01]  /*fcd0*/  IADD3 R65, P4, R4, 0x8000, RZ ;  /* 0x0000800004417810 */ /* 0x000fe20007f9e0ff */
[----:B0-----:R-:W0:Y:S01]  /*fce0*/  @P1 LDC R3, c[0x0][0xbec] ;  /* 0x0002fb00ff031b82 */ /* 0x001e220000000800 */
[----:B------:R-:W-:-:S02]  /*fcf0*/  SHF.R.U64 R0, R0, 0x3, RZ ;  /* 0x0000000300007819 */ /* 0x000fc400000012ff */
[----:B------:R-:W-:-:S05]  /*fd00*/  LOP3.LUT R8, R11, 0x380, RZ, 0xc0, !PT ;  /* 0x000003800b087812 */ /* 0x000fca00078ec0ff */
[----:B-1----:R-:W1:Y:S01]  /*fd10*/  @P1 LDC R21, c[0x0][0xbf0] ;  /* 0x0002fc00ff151b82 */ /* 0x002e620000000800 */
[----:B------:R-:W-:Y:S01]  /*fd20*/  LOP3.LUT R32, R33, 0x380, RZ, 0xc0, !PT ;  /* 0x0000038021207812 */ /* 0x000fe200078ec0ff */
[----:B------:R-:W-:Y:S01]  /*fd30*/  UIMAD.WIDE.U32 UR8, UR4, UR12, URZ ;  /* 0x0000000c040872a5 */ /* 0x000fe2000f8e003f */
[----:B------:R-:W-:Y:S01]  /*fd40*/  LOP3.LUT R36, R37, 0x380, RZ, 0xc0, !PT ;  /* 0x0000038025247812 */ /* 0x000fe200078ec0ff */
[----:B------:R-:W-:Y:S01]  /*fd50*/  UIMAD UR10, UR4, UR13, UR10 ;  /* 0x0000000d040a72a4 */ /* 0x000fe2000f8e020a */
[----:B------:R-:W-:Y:S01]  /*fd60*/  LOP3.LUT R64, R65, 0x380, RZ, 0xc0, !PT ;  /* 0x0000038041407812 */ /* 0x000fe200078ec0ff */
[----:B------:R-:W5:Y:S01]  /*fd70*/  LD.E.128 R12, desc[UR40][R12.64] ;  /* 0x000000280c0c7980 */ /* 0x000f62000c101d00 */
[----:B------:R-:W-:Y:S01]  /*fd80*/  LOP3.LUT R48, R0, R7, RZ, 0x3c, !PT ;  /* 0x0000000700307212 */ /* 0x000fe200078e3cff */
[----:B------:R-:W-:Y:S01]  /*fd90*/  ULDC.64 UR12, c[0x0][0xae8] ;  /* 0x0002ba00000c7ab9 */ /* 0x000fe20000000a00 */
[----:B------:R-:W-:Y:S01]  /*fda0*/  SHF.R.U64 R32, R32, 0x3, RZ ;  /* 0x0000000320207819 */ /* 0x000fe200000012ff */
[----:B------:R-:W-:Y:S01]  /*fdb0*/  IMAD R0, R202, 0x20, R203 ;  /* 0x00000020ca007824 */ /* 0x000fe200078e02cb */
[----:B------:R-:W-:Y:S01]  /*fdc0*/  SHF.R.U64 R36, R36, 0x3, RZ ;  /* 0x0000000324247819 */ /* 0x000fe200000012ff */
[----:B------:R-:W-:Y:S01]  /*fdd0*/  UIADD3 UR9, UR9, UR10, URZ ;  /* 0x0000000a09097290 */ /* 0x000fe2000fffe03f */
        /* <DEDUP_REMOVED lines=8> */
[----:B------:R-:W-:Y:S01]  /*fe60*/  UIMAD UR4, UR45, UR13, UR4 ;  /* 0x0000000d2d0472a4 */ /* 0x000fe2000f8e0204 */
[----:B------:R-:W-:Y:S01]  /*fe70*/  IMAD.X R65, RZ, RZ, R5, P4 ;  /* 0x000000ffff417224 */ /* 0x000fe200020e0605 */
[----:B------:R-:W-:Y:S01]  /*fe80*/  UIMAD.WIDE.U32 UR8, UR45, UR12, UR8 ;  /* 0x0000000c2d0872a5 */ /* 0x000fe2000f8e0008 */
[----:B------:R-:W-:Y:S01]  /*fe90*/  SHF.R.U64 R8, R8, 0x3, RZ ;  /* 0x0000000308087819 */ /* 0x000fe200000012ff */
[----:B------:R-:W-:Y:S01]  /*fea0*/  ULDC.64 UR10, c[0x0][0xaf0] ;  /* 0x0002bc00000a7ab9 */ /* 0x000fe20000000a00 */
[----:B------:R-:W-:Y:S01]  /*feb0*/  IADD3 R73, P6, R4, 0xc000, RZ ;  /* 0x0000c00004497810 */ /* 0x000fe20007fde0ff */
[----:B0-----:R-:W-:Y:S01]  /*fec0*/  @P1 IMAD.HI.U32 R0, R20, R3, RZ ;  /* 0x0000000314001227 */ /* 0x001fe200078e00ff */
[C---:B------:R-:W-:Y:S01]  /*fed0*/  IADD3 R69, P5, R4.reuse, 0xd000, RZ ;  /* 0x0000d00004457810 */ /* 0x040fe20007fbe0ff */
[----:B------:R-:W5:Y:S01]  /*fee0*/  LD.E.128 R24, desc[UR40][R24.64] ;  /* 0x0000002818187980 */ /* 0x000f62000c101d00 */
[----:B------:R-:W-:Y:S01]  /*fef0*/  IADD3 R61, P4, R4, 0xe000, RZ ;  /* 0x0000e000043d7810 */ /* 0x000fe20007f9e0ff */
[----:B------:R-:W-:Y:S01]  /*ff00*/  UIADD3 UR9, UR9, UR4, URZ ;  /* 0x0000000409097290 */ /* 0x000fe2000fffe03f */
[----:B------:R-:W-:Y:S01]  /*ff10*/  LOP3.LUT R8, R8, R11, RZ, 0x3c, !PT ;  /* 0x0000000b08087212 */ /* 0x000fe200078e3cff */
[----:B------:R-:W-:Y:S01]  /*ff20*/  UIMAD UR4, UR18, UR10, URZ ;  /* 0x0000000a120472a4 */ /* 0x000fe2000f8e023f */
[----:B------:R-:W-:Y:S01]  /*ff30*/  LOP3.LUT R72, R73, 0x380, RZ, 0xc0, !PT ;  /* 0x0000038049487812 */ /* 0x000fe200078ec0ff */
[----:B------:R-:W-:Y:S01]  /*ff40*/  IMAD.MOV.U32 R17, RZ, RZ, R20 ;  /* 0x000000ffff117224 */ /* 0x000fe200078e0014 */
[----:B------:R-:W-:Y:S01]  /*ff50*/  LOP3.LUT R68, R69, 0x380, RZ, 0xc0, !PT ;  /* 0x0000038045447812 */ /* 0x000fe200078ec0ff */
[----:B------:R-:W5:Y:S01]  /*ff60*/  LD.E.128 R52, desc[UR40][R52.64] ;  /* 0x0000002834347980 */ /* 0x000f62000c101d00 */
[----:B------:R-:W-:-:S02]  /*ff70*/  LOP3.LUT R60, R61, 0x380, RZ, 0xc0, !PT ;  /* 0x000003803d3c7812 */ /* 0x000fc400078ec0ff */
[----:B------:R-:W-:Y:S01]  /*ff80*/  LOP3.LUT R11, R4, 0x380, RZ, 0xc0, !PT ;  /* 0x00000380040b7812 */ /* 0x000fe200078ec0ff */
[----:B------:R-:W-:Y:S01]  /*ff90*/  UIMAD UR4, UR17, UR11, UR4 ;  /* 0x0000000b110472a4 */ /* 0x000fe2000f8e0204 */
[----:B-1----:R-:W-:Y:S01]  /*ffa0*/  @P1 SHF.R.U32.HI R17, RZ, R21, R0 ;  /* 0x00000015ff111219 */ /* 0x002fe20000011600 */
[----:B------:R-:W-:Y:S01]  /*ffb0*/  UIMAD.WIDE.U32 UR8, UR17, UR10, UR8 ;  /* 0x0000000a110872a5 */ /* 0x000fe2000f8e0008 */
[----:B------:R-:W-:Y:S01]  /*ffc0*/  SHF.R.U64 R72, R72, 0x3, RZ ;  /* 0x0000000348487819 */ /* 0x000fe200000012ff */
[----:B------:R-:W5:Y:S01]  /*ffd0*/  LD.E.128 R28, desc[UR40][R28.64] ;  /* 0x000000281c1c7980 */ /* 0x000f62000c101d00 */
[----:B------:R-:W-:Y:S02]  /*ffe0*/  SHF.R.U64 R68, R68, 0x3, RZ ;  /* 0x0000000344447819 */ /* 0x000fe400000012ff */
[----:B------:R-:W-:Y:S01]  /*fff0*/  SHF.R.U64 R60, R60, 0x3, RZ ;  /* 0x000000033c3c7819 */ /* 0x000fe200000012ff */
[----:B------:R-:W5:Y:S01]  /*10000*/  LD.E.128 R32, desc[UR40][R32.64] ;  /* 0x0000002820207980 */ /* 0x000f62000c101d00 */
[----:B------:R-:W-:Y:S01]  /*10010*/  SHF.R.U64 R11, R11, 0x3, RZ ;  /* 0x000000030b0b7819 */ /* 0x000fe200000012ff */
[----:B------:R-:W-:Y:S01]  /*10020*/  UIADD3 UR4, UR9, UR4, URZ ;  /* 0x0000000409047290 */ /* 0x000fe2000fffe03f */
[--C-:B------:R-:W-:Y:S01]  /*10030*/  SHF.R.S32.HI R0, RZ, 0x1f, R17.reuse ;  /* 0x0000001fff007819 */ /* 0x100fe20000011411 */
[----:B------:R-:W-:Y:S01]  /*10040*/  IMAD.MOV R16, RZ, RZ, -R17 ;  /* 0x000000ffff107224 */ /* 0x000fe200078e0a11 */
        /* <DEDUP_REMOVED lines=8> */
[----:B------:R-:W-:Y:S01]  /*100d0*/  IMAD R21, R77, R16, R20 ;  /* 0x000000104d157224 */ /* 0x000fe200078e0214 */
[----:B------:R-:W5:Y:S01]  /*100e0*/  LD.E.128 R8, desc[UR40][R8.64] ;  /* 0x0000002808087980 */ /* 0x000f62000c101d00 */
[----:B------:R-:W-:-:S02]  /*100f0*/  IMAD R0, R0, UR10, RZ ;  /* 0x0000000a00007c24 */ /* 0x000fc4000f8e02ff */
[----:B------:R-:W-:Y:S01]  /*10100*/  IMAD.U32 R3, RZ, RZ, UR9 ;  /* 0x00000009ff037e24 */ /* 0x000fe2000f8e00ff */
[----:B------:R-:W5:Y:S01]  /*10110*/  LD.E.128 R4, desc[UR40][R4.64] ;  /* 0x0000002804047980 */ /* 0x000f62000c101d00 */
[----:B------:R-:W-:Y:S01]  /*10120*/  IMAD.U32 R2, RZ, RZ, UR8 ;  /* 0x00000008ff027e24 */ /* 0x000fe2000f8e00ff */
[----:B------:R-:W-:Y:S01]  /*10130*/  ULDC.64 UR8, c[0x0][0xad8] ;  /* 0x0002b60000087ab9 */ /* 0x000fe20000000a00 */
[----:B------:R-:W-:Y:S01]  /*10140*/  IMAD.U32 R3, RZ, RZ, UR4 ;  /* 0x00000004ff037e24 */ /* 0x000fe2000f8e00ff */
[----:B------:R-:W5:Y:S01]  /*10150*/  LD.E.128 R36, desc[UR40][R36.64] ;  /* 0x0000002824247980 */ /* 0x000f62000c101d00 */
[C---:B------:R-:W-:Y:S01]  /*10160*/  IMAD R77, R17.reuse, UR11, R0 ;  /* 0x0000000b114d7c24 */ /* 0x040fe2000f8e0200 */
[----:B------:R-:W-:Y:S02]  /*10170*/  SHF.R.S32.HI R0, RZ, 0x1f, R21 ;  /* 0x0000001fff007819 */ /* 0x000fe40000011415 */
[----:B------:R-:W5:Y:S01]  /*10180*/  LD.E.128 R64, desc[UR40][R64.64] ;  /* 0x0000002840407980 */ /* 0x000f62000c101d00 */
[----:B------:R-:W-:-:S03]  /*10190*/  IMAD.WIDE.U32 R2, R17, UR10, R2 ;  /* 0x0000000a11027c25 */ /* 0x000fc6000f8e0002 */
[----:B------:R-:W5:Y:S04]  /*101a0*/  LD.E.128 R56, desc[UR40][R56.64] ;  /* 0x0000002838387980 */ /* 0x000f68000c101d00 */
[----:B------:R-:W5:Y:S04]  /*101b0*/  LD.E.128 R44, desc[UR40][R44.64] ;  /* 0x000000282c2c7980 */ /* 0x000f68000c101d00 */
[----:B------:R-:W5:Y:S04]  /*101c0*/  LD.E.128 R40, desc[UR40][R40.64] ;  /* 0x0000002828287980 */ /* 0x000f68000c101d00 */
[----:B------:R-:W5:Y:S04]  /*101d0*/  LD.E.128 R72, desc[UR40][R72.64] ;  /* 0x0000002848487980 */ /* 0x000f68000c101d00 */
[----:B------:R-:W5:Y:S04]  /*101e0*/  LD.E.128 R68, desc[UR40][R68.64] ;  /* 0x0000002844447980 */ /* 0x000f68000c101d00 */
        /* <DEDUP_REMOVED lines=10> */
[----:B------:R-:W-:Y:S02]  /*10290*/  VIADD R82, R203, UR43 ;  /* 0x0000002bcb527c36 */ /* 0x000fe40008000000 */
        /* <DEDUP_REMOVED lines=35> */
.L_x_11678:
[----:B------:R-:W-:Y:S05]  /*104d0*/  BSYNC B1 ;  /* 0x0000000000017941 */ /* 0x000fea0003800000 */
.L_x_11677:
[----:B--2---:R2:W4:Y:S01]  /*104e0*/  SHFL.IDX PT, R0, R80, 0x1, 0x181f ;  /* 0x00381f0050007f89 */ /* 0x00452200000e0000 */
        /* <DEDUP_REMOVED lines=9> */
[C---:B-----5:R-:W-:Y:S02]  /*10580*/  @!P3 LEA R4, P5, R200.reuse, R16, 0x1 ;  /* 0x00000010c804b211 */ /* 0x060fe400078a08ff */
        /* <DEDUP_REMOVED lines=10> */
.L_x_11680:
[----:B------:R-:W-:Y:S05]  /*10630*/  BSYNC B1 ;  /* 0x0000000000017941 */ /* 0x000fea0003800000 */
.L_x_11679:
[----:B----4-:R4:W0:Y:S01]  /*10640*/  SHFL.IDX PT, R0, R80, 0x2, 0x181f ;  /* 0x00581f0050007f89 */ /* 0x01082200000e0000 */
        /* <DEDUP_REMOVED lines=8> */
[-C--:B---3--:R-:W-:Y:S02]  /*106d0*/  @!P3 LEA R2, P6, R19, R8.reuse, 0x1 ;  /* 0x000000081302b211 */ /* 0x088fe400078c08ff */
[CC--:B------:R-:W-:Y:S02]  /*106e0*/  @!P2 LEA R4, P5, R200.reuse, R8.reuse, 0x1 ;  /* 0x00000008c804a211 */ /* 0x0c0fe400078a08ff */
[----:B------:R-:W-:Y:S02]  /*106f0*/  @!P1 LEA R6, P4, R23, R8, 0x1 ;  /* 0x0000000817069211 */ /* 0x000fe400078808ff */
[----:B0-----:R-:W-:Y:S02]  /*10700*/  @!P3 LEA.HI.X R3, R19, R0, R211, 0x1, P6 ;  /* 0x000000001303b211 */ /* 0x001fe400030f0cd3 */
        /* <DEDUP_REMOVED lines=8> */
.L_x_11682:
[----:B------:R-:W-:Y:S05]  /*10790*/  BSYNC B1 ;  /* 0x0000000000017941 */ /* 0x000fea0003800000 */
.L_x_11681:
[----:B0-----:R-:W-:Y:S01]  /*107a0*/  VIADD R0, R82, 0x60 ;  /* 0x0000006052007836 */ /* 0x001fe20000000000 */
[----:B--2-4-:R-:W0:Y:S04]  /*107b0*/  SHFL.IDX PT, R80, R80, 0x3, 0x181f ;  /* 0x00781f0050507f89 */ /* 0x014e2800000e0000 */
[----:B------:R-:W-:Y:S01]  /*107c0*/  ISETP.GE.AND P0, PT, R0, R79, PT ;  /* 0x0000004f0000720c */ /* 0x000fe20003f06270 */
[----:B------:R-:W2:-:S12]  /*107d0*/  SHFL.IDX PT, R78, R78, 0x3, 0x181f ;  /* 0x00781f004e4e7f89 */ /* 0x000e9800000e0000 */
[----:B------:R-:W-:Y:S05]  /*107e0*/  @P0 BRA `(.L_x_11683) ;  /* 0x0000000c00ac0947 */ /* 0x000fea0003800000 */
[----:B------:R-:W-:Y:S02]  /*107f0*/  ULDC UR4, c[0x0][0xac8] ;  /* 0x0002b20000047ab9 */ /* 0x000fe40000000800 */
[----:B------:R-:W-:Y:S02]  /*10800*/  ISETP.GE.AND P3, PT, R19, UR4, PT ;  /* 0x0000000413007c0c */ /* 0x000fe4000bf66270 */
[----:B------:R-:W-:Y:S02]  /*10810*/  ISETP.GE.AND P4, PT, R200, UR4, PT ;  /* 0x00000004c8007c0c */ /* 0x000fe4000bf86270 */
[----:B------:R-:W-:-:S09]  /*10820*/  ISETP.GE.AND P5, PT, R23, UR4, PT ;  /* 0x0000000417007c0c */ /* 0x000fd2000bfa6270 */
[-C--:B--2---:R-:W-:Y:S02]  /*10830*/  @!P3 LEA R2, P0, R19, R78.reuse, 0x1 ;  /* 0x0000004e1302b211 */ /* 0x084fe400078008ff */
[CC--:B------:R-:W-:Y:S02]  /*10840*/  @!P4 LEA R4, P1, R200.reuse, R78.reuse, 0x1 ;  /* 0x0000004ec804c211 */ /* 0x0c0fe400078208ff */
[----:B------:R-:W-:Y:S02]  /*10850*/  @!P5 LEA R6, P2, R23, R78, 0x1 ;  /* 0x0000004e1706d211 */ /* 0x000fe400078408ff */
        /* <DEDUP_REMOVED lines=12> */
.L_x_11675:
        /* <DEDUP_REMOVED lines=21> */
[----:B0-----:R-:W-:Y:S01]  /*10a70*/  ISETP.NE.AND P0, PT, R11, 0x1, PT ;  /* 0x000000010b00780c */ /* 0x001fe20003f05270 */
[----:B------:R-:W-:Y:S01]  /*10a80*/  UMOV UR4, URZ ;  /* 0x0000003f00047c82 */ /* 0x000fe20008000000 */
[----:B------:R-:W-:Y:S01]  /*10a90*/  USHF.R.S32.HI UR12, URZ, 0x1f, UR45 ;  /* 0x0000001f3f0c7899 */ /* 0x000fe2000801142d */
[----:B------:R-:W-:-:S10]  /*10aa0*/  ISETP.GE.AND P1, PT, R212, 0x80, PT ;  /* 0x00000080d400780c */ /* 0x000fd40003f26270 */
[----:B------:R-:W0:Y:S01]  /*10ab0*/  @P0 LDC R9, c[0x0][0xbec] ;  /* 0x0002fb00ff090b82 */ /* 0x000e220000000800 */
[----:B--2---:R-:W-:Y:S01]  /*10ac0*/  @P2 R2UR UR4, R6 ;  /* 0x00000000060422ca */ /* 0x004fe200000e0000 */
[----:B01----:R-:W-:-:S14]  /*10ad0*/  @P3 BRA `(.L_x_11684) ;  /* 0x0000000000103947 */ /* 0x003fdc0003800000 */
[----:B------:R-:W-:Y:S05]  /*10ae0*/  @!P2 BRA `(.L_x_11684) ;  /* 0x00000000000ca947 */ /* 0x000fea0003800000 */
[----:B------:R-:W2:Y:S04]  /*10af0*/  LDG.E R5, desc[UR40][R2.64] ;  /* 0x0000002802057981 */ /* 0x000ea8000c1e1900 */
[----:B-----5:R-:W2:Y:S02]  /*10b00*/  LDG.E R0, desc[UR40][R2.64+0x4] ;  /* 0x0000042802007981 */ /* 0x020ea4000c1e1900 */
[----:B--2---:R-:W-:-:S07]  /*10b10*/  IMAD.IADD R0, R0, 0x1, -R5 ;  /* 0x0000000100007824 */ /* 0x004fce00078e0a05 */
.L_x_11684:
        /* <DEDUP_REMOVED lines=31> */
[----:B------:R-:W-:-:S03]  /*10d10*/  IMAD.U32 R6, RZ, RZ, UR10 ;  /* 0x0000000aff067e24 */ /* 0x000fc6000f8e00ff */
[--C-:B------:R-:W-:Y:S01]  /*10d20*/  SHF.R.S32.HI R3, RZ, 0x1f, R2.reuse ;  /* 0x0000001fff037819 */ /* 0x100fe20000011402 */
[----:B------:R-:W-:Y:S01]  /*10d30*/  IMAD.MOV R5, RZ, RZ, -R2 ;  /* 0x000000ffff057224 */ /* 0x000fe200078e0a02 */
[----:B------:R-:W-:-:S03]  /*10d40*/  IADD3 R2, P1, R2, UR8, RZ ;  /* 0x0000000802027c10 */ /* 0x000fc6000ff3e0ff */
[----:B------:R-:W-:Y:S01]  /*10d50*/  IMAD R5, R7, R5, R4 ;  /* 0x0000000507057224 */ /* 0x000fe200078e0204 */
[----:B------:R-:W-:Y:S01]  /*10d60*/  IADD3.X R3, R3, UR9, R6, P1, !PT ;  /* 0x0000000903037c10 */ /* 0x000fe20008ffe406 */
[----:B------:R-:W-:-:S03]  /*10d70*/  ULDC.64 UR8, c[0x0][0xb50] ;  /* 0x0002d40000087ab9 */ /* 0x000fc60000000a00 */
[----:B------:R-:W-:Y:S01]  /*10d80*/  SHF.R.S32.HI R4, RZ, 0x1f, R5 ;  /* 0x0000001fff047819 */ /* 0x000fe20000011405 */
[----:B------:R-:W-:-:S04]  /*10d90*/  IMAD.WIDE.U32 R2, R5, UR16, R2 ;  /* 0x0000001005027c25 */ /* 0x000fc8000f8e0002 */
[----:B------:R-:W-:-:S04]  /*10da0*/  IMAD R4, R4, UR16, RZ ;  /* 0x0000001004047c24 */ /* 0x000fc8000f8e02ff */
[----:B------:R-:W-:Y:S01]  /*10db0*/  IMAD R7, R5, UR17, R4 ;  /* 0x0000001105077c24 */ /* 0x000fe2000f8e0204 */
[----:B------:R-:W-:-:S03]  /*10dc0*/  LEA R4, P1, R2, UR8, 0x2 ;  /* 0x0000000802047c11 */ /* 0x000fc6000f8210ff */
[----:B------:R-:W-:-:S05]  /*10dd0*/  IMAD.IADD R3, R3, 0x1, R7 ;  /* 0x0000000103037824 */ /* 0x000fca00078e0207 */
[----:B------:R-:W-:Y:S01]  /*10de0*/  LEA.HI.X R5, R2, UR9, R3, 0x2, P1 ;  /* 0x0000000902057c11 */ /* 0x000fe200088f1403 */
[----:B------:R-:W-:-:S05]  /*10df0*/  IMAD.MOV.U32 R3, RZ, RZ, -0x800000 ;  /* 0xff800000ff037424 */ /* 0x000fca00078e00ff */
[----:B------:R0:W-:Y:S02]  /*10e00*/  STG.E desc[UR40][R4.64], R3 ;  /* 0x0000000304007986 */ /* 0x0001e4000c101928 */
.L_x_11686:
[----:B------:R-:W-:Y:S05]  /*10e10*/  BSYNC B1 ;  /* 0x0000000000017941 */ /* 0x000fea0003800000 */
.L_x_11685:
[----:B0-----:R-:W0:Y:S01]  /*10e20*/  @P0 LDC R3, c[0x0][0xbf0] ;  /* 0x0002fc00ff030b82 */ /* 0x001e220000000800 */
[----:B------:R-:W-:Y:S01]  /*10e30*/  ULDC.64 UR16, c[0x0][0xaa0] ;  /* 0x0002a80000107ab9 */ /* 0x000fe20000000a00 */
[----:B------:R-:W-:Y:S01]  /*10e40*/  IMAD R2, R202, 0x20, R203 ;  /* 0x00000020ca027824 */ /* 0x000fe200078e02cb */
[----:B------:R-:W-:Y:S01]  /*10e50*/  UIMAD UR10, UR11, UR16, URZ ;  /* 0x000000100b0a72a4 */ /* 0x000fe2000f8e023f */
[----:B------:R-:W-:Y:S01]  /*10e60*/  VIADD R8, R203, UR43 ;  /* 0x0000002bcb087c36 */ /* 0x000fe20008000000 */
[----:B------:R-:W-:Y:S01]  /*10e70*/  UIMAD.WIDE.U32 UR8, UR4, UR16, URZ ;  /* 0x00000010040872a5 */ /* 0x000fe2000f8e003f */
[----:B------:R-:W-:Y:S01]  /*10e80*/  VIADD R6, R2, UR43 ;  /* 0x0000002b02067c36 */ /* 0x000fe20008000000 */
[----:B------:R-:W-:Y:S01]  /*10e90*/  UIMAD UR10, UR4, UR17, UR10 ;  /* 0x00000011040a72a4 */ /* 0x000fe2000f8e020a */
[----:B------:R-:W-:Y:S02]  /*10ea0*/  BSSY B1, `(.L_x_11687) ;  /* 0x000003d000017945 */ /* 0x000fe40003800000 */
        /* <DEDUP_REMOVED lines=10> */
[----:B0-----:R-:W-:Y:S01]  /*10f50*/  @P0 SHF.R.U32.HI R5, RZ, R3, R2 ;  /* 0x00000003ff050219 */ /* 0x001fe20000011602 */
        /* <DEDUP_REMOVED lines=49> */
.L_x_11688:
[----:B------:R-:W-:Y:S05]  /*11270*/  BSYNC B1 ;  /* 0x0000000000017941 */ /* 0x000fea0003800000 */
.L_x_11687:
        /* <DEDUP_REMOVED lines=21> */
.L_x_11690:
[----:B------:R-:W-:Y:S05]  /*113d0*/  BSYNC B1 ;  /* 0x0000000000017941 */ /* 0x000fea0003800000 */
.L_x_11689:
        /* <DEDUP_REMOVED lines=21> */
.L_x_11692:
[----:B------:R-:W-:Y:S05]  /*11530*/  BSYNC B1 ;  /* 0x0000000000017941 */ /* 0x000fea0003800000 */
.L_x_11691:
[----:B0-----:R-:W-:Y:S01]  /*11540*/  VIADD R0, R8, 0x60 ;  /* 0x0000006008007836 */ /* 0x001fe20000000000 */
[----:B---3--:R0:W3:Y:S04]  /*11550*/  SHFL.IDX PT, R6, R5, 0x3, 0x181f ;  /* 0x00781f0005067f89 */ /* 0x0080e800000e0000 */
        /* <DEDUP_REMOVED lines=20> */
.L_x_11683:
[----:B------:R-:W-:Y:S05]  /*116a0*/  BSYNC B0 ;  /* 0x0000000000007941 */ /* 0x000fea0003800000 */
.L_x_11674:
[----:B------:R-:W-:Y:S02]  /*116b0*/  ULDC UR4, c[0x0][0xc3c] ;  /* 0x00030f0000047ab9 */ /* 0x000fe40000000800 */
[----:B------:R-:W-:-:S06]  /*116c0*/  UISETP.GE.AND UP0, UPT, UR6, UR4, UPT ;  /* 0x000000040600728c */ /* 0x000fcc000bf06270 */
[----:B------:R-:W-:-:S13]  /*116d0*/  PLOP3.LUT P0, PT, PT, PT, UP0, 0x80, 0x0 ;  /* 0x000000000000781c */ /* 0x000fda0003f0f008 */
[----:B------:R-:W-:Y:S05]  /*116e0*/  @!P0 BRA `(.L_x_11693) ;  /* 0xfffffef400dc8947 */ /* 0x000fea000383ffff */
[----:B------:R-:W-:Y:S05]  /*116f0*/  EXIT ;  /* 0x000000000000794d */ /* 0x000fea0003800000 */
.L_x_11592:
[----:B------:R-:W-:-:S08]  /*11700*/  NOP ;  /* 0x0000000000007918 */ /* 0x000fd00000000000 */
[----:B------:R-:W0:-:S00]  /*11710*/  USETMAXREG.DEALLOC.CTAPOOL 0x18 ;  /* 0x00000018000079c8 */ /* 0x000e0000080e0500 */
[----:B0-----:R-:W2:Y:S01]  /*11720*/  LDL.LU R2, [R1] ;  /* 0x0000000001027983 */ /* 0x001ea20000300800 */
[----:B------:R-:W-:Y:S01]  /*11730*/  LOP3.LUT R0, R0, 0x3, RZ, 0xc0, !PT ;  /* 0x0000000300007812 */ /* 0x000fe200078ec0ff */
[----:B------:R-:W-:-:S05]  /*11740*/  IMAD.MOV.U32 R4, RZ, RZ, RZ ;  /* 0x000000ffff047224 */ /* 0x000fca00078e00ff */
[----:B------:R-:W0:Y:S02]  /*11750*/  SHFL.IDX PT, R0, R0, RZ, 0x1f ;  /* 0x00001fff00007589 */ /* 0x000e2400000e0000 */
[----:B0-----:R-:W-:Y:S02]  /*11760*/  ISETP.NE.AND P0, PT, R0, RZ, PT ;  /* 0x000000ff0000720c */ /* 0x001fe40003f05270 */
[----:B--2---:R-:W-:-:S11]  /*11770*/  LOP3.LUT R2, R2, 0xfffffffd, RZ, 0xc0, !PT ;  /* 0xfffffffd02027812 */ /* 0x004fd600078ec0ff */
[----:B------:R-:W-:-:S05]  /*11780*/  @P0 LOP3.LUT R2, R2, 0x2, RZ, 0xfc, !PT ;  /* 0x0000000202020812 */ /* 0x000fca00078efcff */
[----:B------:R0:W-:Y:S01]  /*11790*/  STL [R1], R2 ;  /* 0x0000000201007387 */ /* 0x0001e20000100800 */
        /* <DEDUP_REMOVED lines=8> */
.L_x_11694:
        /* <DEDUP_REMOVED lines=42> */
.L_x_11700:
        /* <DEDUP_REMOVED lines=12> */
.L_x_11699:
[----:B------:R-:W-:Y:S05]  /*11b80*/  BSYNC B0 ;  /* 0x0000000000007941 */ /* 0x000fea0003800000 */
.L_x_11698:
        /* <DEDUP_REMOVED lines=21> */
.L_x_11696:
        /* <DEDUP_REMOVED lines=20> */
.L_x_11701:
        /* <DEDUP_REMOVED lines=56> */
.L_x_11697:
[----:B------:R-:W-:Y:S02]  /*121a0*/  IMAD.MOV.U32 R17, RZ, RZ, RZ ;  /* 0x000000ffff117224 */ /* 0x000fe400078e00ff */
[----:B------:R-:W-:Y:S02]  /*121b0*/  IMAD.U32 R16, RZ, RZ, UR6 ;  /* 0x00000006ff107e24 */ /* 0x000fe4000f8e00ff */
[----:B------:R-:W-:-:S07]  /*121c0*/  IMAD.MOV.U32 R18, RZ, RZ, RZ ;  /* 0x000000ffff127224 */ /* 0x000fce00078e00ff */
.L_x_11702:
[----:B------:R-:W-:-:S13]  /*121d0*/  ISETP.NE.AND P0, PT, R0, RZ, PT ;  /* 0x000000ff0000720c */ /* 0x000fda0003f05270 */
[----:B------:R-:W1:Y:S01]  /*121e0*/  @!P0 S2R R3, SR_CgaCtaId ;  /* 0x0000000000038919 */ /* 0x000e620000008800 */
[----:B------:R-:W-:-:S04]  /*121f0*/  @!P0 MOV R0, 0x400 ;  /* 0x0000040000008802 */ /* 0x000fc80000000f00 */
[----:B-1----:R-:W-:-:S05]  /*12200*/  @!P0 LEA R0, R3, R0, 0x18 ;  /* 0x0000000003008211 */ /* 0x002fca00078ec0ff */
[----:B------:R1:W-:Y:S01]  /*12210*/  @!P0 STS.128 [R0+0x228d0], R16 ;  /* 0x0228d01000008388 */ /* 0x0003e20000000c00 */
[----:B------:R-:W-:Y:S06]  /*12220*/  BAR.ARV 0x5, 0x180 ;  /* 0x0146000000007b1d */ /* 0x000fec0000002000 */
.L_x_11695:
        /* <DEDUP_REMOVED lines=31> */
.L_x_11813:
        /* <DEDUP_REMOVED lines=45> */
.L_x_11704:
        /* <DEDUP_REMOVED lines=10> */
.L_x_11705:
[----:B------:R-:W-:Y:S05]  /*12790*/  @!P1 BRA `(.L_x_11706) ;  /* 0x00000000000c9947 */ /* 0x000fea0003800000 */
[----:B------:R-:W2:Y:S04]  /*127a0*/  LDG.E R6, desc[UR40][R2.64] ;  /* 0x0000002802067981 */ /* 0x000ea8000c1e1900 */
[----:B------:R-:W2:Y:S02]  /*127b0*/  LDG.E R2, desc[UR40][R2.64+0x4] ;  /* 0x0000042802027981 */ /* 0x000ea4000c1e1900 */
[----:B--2---:R-:W-:-:S07]  /*127c0*/  IMAD.IADD R6, R2, 0x1, -R6 ;  /* 0x0000000102067824 */ /* 0x004fce00078e0a06 */
.L_x_11706:
        /* <DEDUP_REMOVED lines=28> */
.L_x_11709:
[----:B------:R-:W-:-:S13]  /*12990*/  ISETP.NE.AND P0, PT, R3, 0x1, PT ;  /* 0x000000010300780c */ /* 0x000fda0003f05270 */
[----:B------:R-:W2:Y:S02]  /*129a0*/  @P0 LDC.64 R4, c[0x0][0x9e8] ;  /* 0x00027a00ff040b82 */ /* 0x000ea40000000a00 */
[----:B--2---:R-:W-:-:S05]  /*129b0*/  @P0 IMAD.HI.U32 R4, R7, R4, RZ ;  /* 0x0000000407040227 */ /* 0x004fca00078e00ff */
[----:B------:R-:W-:-:S07]  /*129c0*/  @P0 SHF.R.U32.HI R7, RZ, R5, R4 ;  /* 0x00000005ff070219 */ /* 0x000fce0000011604 */
.L_x_11710:
[----:B------:R-:W-:Y:S05]  /*129d0*/  BSYNC B0 ;  /* 0x0000000000007941 */ /* 0x000fea0003800000 */
.L_x_11708:
[----:B------:R-:W-:-:S05]  /*129e0*/  IMAD R7, R7, R3, R3 ;  /* 0x0000000307077224 */ /* 0x000fca00078e0203 */
[----:B------:R-:W-:-:S07]  /*129f0*/  VIMNMX R2, R2, R7, PT ;  /* 0x0000000702027248 */ /* 0x000fce0003fe0100 */
.L_x_11707:
        /* <DEDUP_REMOVED lines=29> */
.L_x_11713:
[----:B------:R-:W-:-:S13]  /*12bd0*/  ISETP.NE.AND P0, PT, R3, 0x1, PT ;  /* 0x000000010300780c */ /* 0x000fda0003f05270 */
[----:B------:R-:W3:Y:S02]  /*12be0*/  @P0 LDC.64 R4, c[0x0][0x9e8] ;  /* 0x00027a00ff040b82 */ /* 0x000ee40000000a00 */
[----:B---3--:R-:W-:-:S05]  /*12bf0*/  @P0 IMAD.HI.U32 R4, R2, R4, RZ ;  /* 0x0000000402040227 */ /* 0x008fca00078e00ff */
[----:B------:R-:W-:-:S07]  /*12c00*/  @P0 SHF.R.U32.HI R2, RZ, R5, R4 ;  /* 0x00000005ff020219 */ /* 0x000fce0000011604 */
.L_x_11714:
[----:B------:R-:W-:Y:S05]  /*12c10*/  BSYNC B0 ;  /* 0x0000000000007941 */ /* 0x000fea0003800000 */
.L_x_11712:
[----:B------:R-:W-:-:S05]  /*12c20*/  IMAD R2, R2, R3, RZ ;  /* 0x0000000302027224 */ /* 0x000fca00078e02ff */
[----:B------:R-:W-:-:S07]  /*12c30*/  VIMNMX R0, R0, R2, !PT ;  /* 0x0000000200007248 */ /* 0x000fce0007fe0100 */
.L_x_11711:
        /* <DEDUP_REMOVED lines=25> */
.L_x_11716:
        /* <DEDUP_REMOVED lines=21> */
.L_x_11719:
[----:B------:R-:W-:Y:S05]  /*12f20*/  BSYNC B6 ;  /* 0x0000000000067941 */ /* 0x000fea0003800000 */
.L_x_11718:
        /* <DEDUP_REMOVED lines=20> */
.L_x_11722:
        /* <DEDUP_REMOVED lines=15> */
.L_x_11721:
[----:B------:R-:W-:Y:S05]  /*13160*/  BSYNC B6 ;  /* 0x0000000000067941 */ /* 0x000fea0003800000 */
.L_x_11720:
        /* <DEDUP_REMOVED lines=23> */
.L_x_11829:
[----:B---3--:R-:W3:Y:S01]  /*132e0*/  LDL.LU R4, [R1] ;  /* 0x0000000001047983 */ /* 0x008ee20000300800 */
[----:B------:R-:W-:Y:S02]  /*132f0*/  PLOP3.LUT P1, PT, PT, PT, PT, 0x8, 0x0 ;  /* 0x000000000000781c */ /* 0x000fe40003f2e170 */
[----:B----4-:R-:W-:Y:S01]  /*13300*/  ISETP.NE.AND P0, PT, R14, RZ, PT ;  /* 0x000000ff0e00720c */ /* 0x010fe20003f05270 */
[----:B------:R4:W-:Y:S01]  /*13310*/  STL [R1+0x28], R0 ;  /* 0x0000280001007387 */ /* 0x0009e20000100800 */
[----:B---3--:R-:W-:-:S09]  /*13320*/  LOP3.LUT R4, R4, 0xfffffffe, RZ, 0xc0, !PT ;  /* 0xfffffffe04047812 */ /* 0x008fd200078ec0ff */
[----:B------:R-:W-:-:S05]  /*13330*/  @P1 LOP3.LUT R4, R4, 0x1, RZ, 0xfc, !PT ;  /* 0x0000000104041812 */ /* 0x000fca00078efcff */
[----:B------:R4:W-:Y:S01]  /*13340*/  STL [R1], R4 ;  /* 0x0000000401007387 */ /* 0x0009e20000100800 */
[----:B------:R-:W-:Y:S05]  /*13350*/  @P0 BRA `(.L_x_11724) ;  /* 0x00000004001c0947 */ /* 0x000fea0003800000 */
[----:B------:R-:W-:-:S03]  /*13360*/  UMOV UR4, 0xffffffff ;  /* 0xffffffff00047882 */ /* 0x000fc60000000000 */
[----:B------:R-:W-:Y:S05]  /*13370*/  BRA.DIV UR4, `(.L_x_11725) ;  /* 0x0000004e04207947 */ /* 0x000fea000b800000 */
[----:B------:R-:W-:-:S13]  /*13380*/  ELECT P6, URZ, PT ;  /* 0x00000000003f782f */ /* 0x000fda00038c0000 */
.L_x_11832:
        /* <DEDUP_REMOVED lines=24> */
.L_x_11726:
[----:B--2---:R-:W2:Y:S04]  /*13510*/  LDL R7, [R1+0x4] ;  /* 0x0000040001077983 */ /* 0x004ea80000100800 */
[----:B----4-:R-:W2:Y:S04]  /*13520*/  LDL R0, [R1+0x8] ;  /* 0x0000080001007983 */ /* 0x010ea80000100800 */
[----:B---3--:R-:W3:Y:S01]  /*13530*/  LDL R2, [R1+0x10] ;  /* 0x0000100001027983 */ /* 0x008ee20000100800 */
[----:B--2---:R-:W-:Y:S01]  /*13540*/  IMAD R0, R0, 0x8, R7 ;  /* 0x0000000800007824 */ /* 0x004fe200078e0207 */
[----:B---3--:R-:W-:-:S04]  /*13550*/  SHF.L.U32 R2, R2, 0x1f, RZ ;  /* 0x0000001f02027819 */ /* 0x008fc800000006ff */
[----:B------:R-:W2:Y:S02]  /*13560*/  SYNCS.PHASECHK.TRANS64.TRYWAIT P0, [R0+URZ+0x22840], R2 ;  /* 0x02284002000075a7 */ /* 0x000ea4000800017f */
[----:B--2---:R-:W-:Y:S05]  /*13570*/  @!P0 BRA `(.L_x_11727) ;  /* 0x0000004800c08947 */ /* 0x004fea0003800000 */
.L_x_11833:
        /* <DEDUP_REMOVED lines=11> */
.L_x_11728:
[----:B------:R-:W3:Y:S04]  /*13630*/  LDL R6, [R1+0x4] ;  /* 0x0000040001067983 */ /* 0x000ee80000100800 */
[----:B------:R-:W3:Y:S04]  /*13640*/  LDL R5, [R1+0x8] ;  /* 0x0000080001057983 */ /* 0x000ee80000100800 */
[----:B------:R-:W4:Y:S04]  /*13650*/  LDL R4, [R1+0x28] ;  /* 0x0000280001047983 */ /* 0x000f280000100800 */
[----:B------:R-:W4:Y:S04]  /*13660*/  LDL R3, [R1+0x18] ;  /* 0x0000180001037983 */ /* 0x000f280000100800 */
[----:B--2---:R-:W2:Y:S01]  /*13670*/  LDL.LU R2, [R1] ;  /* 0x0000000001027983 */ /* 0x004ea20000300800 */
[----:B------:R-:W-:Y:S01]  /*13680*/  R2UR UR9, R0 ;  /* 0x00000000000972ca */ /* 0x000fe200000e0000 */
[----:B------:R-:W-:Y:S01]  /*13690*/  UIADD3 UR6, UP0, UR38, 0x370, URZ ;  /* 0x0000037026067890 */ /* 0x000fe2000ff1e03f */
[----:B------:R-:W-:Y:S01]  /*136a0*/  PLOP3.LUT P0, PT, PT, PT, PT, 0x80, 0x0 ;  /* 0x000000000000781c */ /* 0x000fe20003f0f070 */
[----:B------:R-:W-:Y:S01]  /*136b0*/  UMOV UR5, 0x14f00000 ;  /* 0x14f0000000057882 */ /* 0x000fe20000000000 */
[----:B------:R-:W-:Y:S01]  /*136c0*/  R2UR UR12, R18 ;  /* 0x00000000120c72ca */ /* 0x000fe200000e0000 */
[----:B------:R-:W-:Y:S01]  /*136d0*/  UIADD3.X UR7, URZ, UR39, URZ, UP0, !UPT ;  /* 0x000000273f077290 */ /* 0x000fe200087fe43f */
[----:B-----5:R-:W-:Y:S01]  /*136e0*/  R2UR UR13, R17 ;  /* 0x00000000110d72ca */ /* 0x020fe200000e0000 */
[----:B------:R-:W-:-:S06]  /*136f0*/  UMOV UR10, URZ ;  /* 0x0000003f000a7c82 */ /* 0x000fcc0008000000 */
        /* <DEDUP_REMOVED lines=9> */
[----:B------:R3:W-:Y:S02]  /*13790*/  STL [R1], R2 ;  /* 0x0000000201007387 */ /* 0x0007e40000100800 */
[----:B------:R-:W-:-:S06]  /*137a0*/  UMOV UR4, 0x0 ;  /* 0x0000000000047882 */ /* 0x000fcc0000000000 */
[----:B------:R3:W-:Y:S01]  /*137b0*/  UTMALDG.4D [UR8], [UR6], desc[UR4] ;  /* 0x00000408060075b4 */ /* 0x0007e20008019000 */
[----:B------:R-:W-:Y:S02]  /*137c0*/  NOP ;  /* 0x0000000000007918 */ /* 0x000fe40000000000 */
.L_x_11724:
[----:B----4-:R-:W4:Y:S04]  /*137d0*/  LDL R0, [R1+0x4] ;  /* 0x0000040001007983 */ /* 0x010f280000100800 */
        /* <DEDUP_REMOVED lines=31> */
.L_x_11730:
[----:B------:R-:W-:Y:S05]  /*139d0*/  BSYNC B6 ;  /* 0x0000000000067941 */ /* 0x000fea0003800000 */
.L_x_11729:
        /* <DEDUP_REMOVED lines=26> */
[----:B--2---:R-:W-:-:S13]  /*13b80*/  ISETP.NE.AND P0, PT, R7, 0x1, PT ;  /* 0x000000010700780c */ /* 0x004fda0003f05270 */
[----:B------:R-:W0:Y:S08]  /*13b90*/  @P0 LDC R5, c[0x0][0x44c] ;  /* 0x00011300ff050b82 */ /* 0x000e300000000800 */
[----:B------:R-:W1:Y:S01]  /*13ba0*/  @P0 LDC R6, c[0x0][0x450] ;  /* 0x00011400ff060b82 */ /* 0x000e620000000800 */
[----:B------:R-:W-:Y:S02]  /*13bb0*/  IMAD R4, R4, UR4, RZ ;  /* 0x0000000404047c24 */ /* 0x000fe4000f8e02ff */
[----:B------:R-:W-:-:S04]  /*13bc0*/  IMAD.WIDE.U32 R2, R0, UR4, R2 ;  /* 0x0000000400027c25 */ /* 0x000fc8000f8e0002 */
[----:B------:R-:W-:Y:S01]  /*13bd0*/  IMAD R0, R0, UR5, R4 ;  /* 0x0000000500007c24 */ /* 0x000fe2000f8e0204 */
[----:B------:R-:W-:Y:S01]  /*13be0*/  ULDC.64 UR4, c[0x0][0x2d0] ;  /* 0x0000b40000047ab9 */ /* 0x000fe20000000a00 */
[----:B----4-:R-:W-:Y:S02]  /*13bf0*/  IMAD.IADD R4, R8, 0x1, R12 ;  /* 0x0000000108047824 */ /* 0x010fe400078e020c */
[----:B------:R-:W-:Y:S02]  /*13c00*/  IMAD.IADD R3, R3, 0x1, R0 ;  /* 0x0000000103037824 */ /* 0x000fe400078e0200 */
[----:B0-----:R-:W-:Y:S01]  /*13c10*/  @P0 IMAD.HI.U32 R5, R4, R5, RZ ;  /* 0x0000000504050227 */ /* 0x001fe200078e00ff */
[----:B------:R-:W0:Y:S03]  /*13c20*/  S2R R8, SR_TID.X ;  /* 0x0000000000087919 */ /* 0x000e260000002100 */
        /* <DEDUP_REMOVED lines=95> */
.L_x_11850:
        /* <DEDUP_REMOVED lines=11> */
.L_x_11732:
        /* <DEDUP_REMOVED lines=19> */
.L_x_11851:
[----:B------:R-:W-:Y:S05]  /*14400*/  BSYNC B0 ;  /* 0x0000000000007941 */ /* 0x000fea0003800000 */
.L_x_11733:
[----:B0-----:R-:W2:Y:S01]  /*14410*/  LDL R2, [R1] ;  /* 0x0000000001027983 */ /* 0x001ea20000100800 */
        /* <DEDUP_REMOVED lines=15> */
.L_x_11852:
[----:B------:R-:W-:Y:S05]  /*14510*/  BSYNC B1 ;  /* 0x0000000000017941 */ /* 0x000fea0003800000 */
.L_x_11737:
        /* <DEDUP_REMOVED lines=9> */
.L_x_11740:
[----:B------:R-:W-:Y:S05]  /*145b0*/  BSYNC B1 ;  /* 0x0000000000017941 */ /* 0x000fea0003800000 */
.L_x_11739:
[----:B------:R-:W2:Y:S04]  /*145c0*/  LDL R5, [R1+0x4] ;  /* 0x0000040001057983 */ /* 0x000ea80000100800 */
[----:B0-----:R-:W2:Y:S04]  /*145d0*/  LDL R0, [R1+0x8] ;  /* 0x0000080001007983 */ /* 0x001ea80000100800 */
[----:B------:R-:W3:Y:S04]  /*145e0*/  LDL R4, [R1+0x18] ;  /* 0x0000180001047983 */ /* 0x000ee80000100800 */
[----:B------:R-:W3:Y:S01]  /*145f0*/  LDL.LU R3, [R1+0x28] ;  /* 0x0000280001037983 */ /* 0x000ee20000300800 */
        /* <DEDUP_REMOVED lines=10> */
.L_x_11741:
        /* <DEDUP_REMOVED lines=15> */
.L_x_11742:
        /* <DEDUP_REMOVED lines=15> */
.L_x_11743:
        /* <DEDUP_REMOVED lines=15> */
.L_x_11744:
        /* <DEDUP_REMOVED lines=10> */
.L_x_11736:
[----:B------:R-:W-:Y:S05]  /*14a10*/  BSYNC B0 ;  /* 0x0000000000007941 */ /* 0x000fea0003800000 */
.L_x_11735:
        /* <DEDUP_REMOVED lines=14> */
[----:B------:R-:W2:Y:S04]  /*14b00*/  LDL R5, [R1] ;  /* 0x0000000001057983 */ /* 0x000ea80000100800 */
        /* <DEDUP_REMOVED lines=35> */
.L_x_11751:
[----:B------:R-:W2:Y:S01]  /*14d40*/  LDL R2, [R1+0x4] ;  /* 0x0000040001027983 */ /* 0x000ea20000100800 */
        /* <DEDUP_REMOVED lines=8> */
.L_x_11853:
[----:B------:R-:W-:Y:S05]  /*14dd0*/  BSYNC B3 ;  /* 0x0000000000037941 */ /* 0x000fea0003800000 */
.L_x_11752:
        /* <DEDUP_REMOVED lines=9> */
.L_x_11755:
[----:B------:R-:W-:Y:S05]  /*14e70*/  BSYNC B3 ;  /* 0x0000000000037941 */ /* 0x000fea0003800000 */
.L_x_11754:
        /* <DEDUP_REMOVED lines=14> */
.L_x_11756:
        /* <DEDUP_REMOVED lines=13> */
.L_x_11854:
[----:B------:R-:W-:Y:S05]  /*15030*/  BSYNC B3 ;  /* 0x0000000000037941 */ /* 0x000fea0003800000 */
.L_x_11757:
        /* <DEDUP_REMOVED lines=11> */
.L_x_11760:
[----:B------:R-:W-:Y:S05]  /*150f0*/  BSYNC B3 ;  /* 0x0000000000037941 */ /* 0x000fea0003800000 */
.L_x_11759:
        /* <DEDUP_REMOVED lines=11> */
.L_x_11761:
        /* <DEDUP_REMOVED lines=15> */
.L_x_11762:
        /* <DEDUP_REMOVED lines=15> */
.L_x_11763:
        /* <DEDUP_REMOVED lines=15> */
.L_x_11764:
        /* <DEDUP_REMOVED lines=10> */
.L_x_11750:
[----:B------:R-:W-:Y:S05]  /*15520*/  BSYNC B1 ;  /* 0x0000000000017941 */ /* 0x000fea0003800000 */
.L_x_11749:
[----:B------:R-:W2:Y:S02]  /*15530*/  LDL R4, [R1+0x20] ;  /* 0x0000200001047983 */ /* 0x000ea40000100800 */
[----:B--2---:R-:W-:-:S07]  /*15540*/  VIADD R0, R4, 0xfffffffd ;  /* 0xfffffffd04007836 */ /* 0x004fce0000000000 */
.L_x_11748:
[----:B------:R-:W-:Y:S05]  /*15550*/  BSYNC B2 ;  /* 0x0000000000027941 */ /* 0x000fea0003800000 */
.L_x_11747:
[----:B------:R-:W2:Y:S01]  /*15560*/  LDL.LU R2, [R1+0x20] ;  /* 0x0000200001027983 */ /* 0x000ea20000300800 */
[----:B------:R-:W-:Y:S01]  /*15570*/  VIADD R6, R6, 0xfffffffe ;  /* 0xfffffffe06067836 */ /* 0x000fe20000000000 */
[----:B--2---:R-:W-:-:S04]  /*15580*/  LOP3.LUT R2, RZ, R2, RZ, 0x33, !PT ;  /* 0x00000002ff027212 */ /* 0x004fc800078e33ff */
[----:B------:R-:W-:-:S13]  /*15590*/  ISETP.NE.AND P0, PT, R6, R2, PT ;  /* 0x000000020600720c */ /* 0x000fda0003f05270 */
[----:B------:R-:W-:Y:S05]  /*155a0*/  @!P0 BRA `(.L_x_11746) ;  /* 0x0000001400208947 */ /* 0x000fea0003800000 */
.L_x_11797:
[----:B------:R-:W2:Y:S04]  /*155b0*/  LDL R4, [R1] ;  /* 0x0000000001047983 */ /* 0x000ea80000100800 */
        /* <DEDUP_REMOVED lines=35> */
.L_x_11767:
[----:B------:R-:W2:Y:S01]  /*157f0*/  LDL R2, [R1+0x4] ;  /* 0x0000040001027983 */ /* 0x000ea20000100800 */
        /* <DEDUP_REMOVED lines=8> */
.L_x_11855:
[----:B------:R-:W-:Y:S05]  /*15880*/  BSYNC B2 ;  /* 0x0000000000027941 */ /* 0x000fea0003800000 */
.L_x_11768:
        /* <DEDUP_REMOVED lines=9> */
.L_x_11771:
[----:B------:R-:W-:Y:S05]  /*15920*/  BSYNC B2 ;  /* 0x0000000000027941 */ /* 0x000fea0003800000 */
.L_x_11770:
        /* <DEDUP_REMOVED lines=13> */
.L_x_11772:
        /* <DEDUP_REMOVED lines=13> */
.L_x_11856:
[----:B------:R-:W-:Y:S05]  /*15ad0*/  BSYNC B2 ;  /* 0x0000000000027941 */ /* 0x000fea0003800000 */
.L_x_11773:
        /* <DEDUP_REMOVED lines=11> */
.L_x_11776:
[----:B------:R-:W-:Y:S05]  /*15b90*/  BSYNC B2 ;  /* 0x0000000000027941 */ /* 0x000fea0003800000 */
.L_x_11775:
        /* <DEDUP_REMOVED lines=10> */
.L_x_11777:
        /* <DEDUP_REMOVED lines=15> */
.L_x_11778:
        /* <DEDUP_REMOVED lines=15> */
.L_x_11779:
        /* <DEDUP_REMOVED lines=15> */
.L_x_11780:
        /* <DEDUP_REMOVED lines=10> */
.L_x_11766:
[----:B------:R-:W-:Y:S05]  /*15fb0*/  BSYNC B1 ;  /* 0x0000000000017941 */ /* 0x000fea0003800000 */
.L_x_11765:
[----:B------:R-:W2:Y:S01]  /*15fc0*/  LDL R5, [R1] ;  /* 0x0000000001057983 */ /* 0x000ea20000100800 */
        /* <DEDUP_REMOVED lines=35> */
.L_x_11783:
[----:B------:R-:W2:Y:S01]  /*16200*/  LDL R2, [R1+0x4] ;  /* 0x0000040001027983 */ /* 0x000ea20000100800 */
        /* <DEDUP_REMOVED lines=8> */
.L_x_11857:
[----:B------:R-:W-:Y:S05]  /*16290*/  BSYNC B2 ;  /* 0x0000000000027941 */ /* 0x000fea0003800000 */
.L_x_11784:
        /* <DEDUP_REMOVED lines=9> */
.L_x_11787:
[----:B------:R-:W-:Y:S05]  /*16330*/  BSYNC B2 ;  /* 0x0000000000027941 */ /* 0x000fea0003800000 */
.L_x_11786:
        /* <DEDUP_REMOVED lines=14> */
.L_x_11788:
        /* <DEDUP_REMOVED lines=13> */
.L_x_11858:
[----:B------:R-:W-:Y:S05]  /*164f0*/  BSYNC B2 ;  /* 0x0000000000027941 */ /* 0x000fea0003800000 */
.L_x_11789:
        /* <DEDUP_REMOVED lines=11> */
.L_x_11792:
[----:B------:R-:W-:Y:S05]  /*165b0*/  BSYNC B2 ;  /* 0x0000000000027941 */ /* 0x000fea0003800000 */
.L_x_11791:
        /* <DEDUP_REMOVED lines=11> */
.L_x_11793:
        /* <DEDUP_REMOVED lines=15> */
.L_x_11794:
        /* <DEDUP_REMOVED lines=15> */
.L_x_11795:
        /* <DEDUP_REMOVED lines=15> */
.L_x_11796:
        /* <DEDUP_REMOVED lines=10> */
.L_x_11782:
[----:B------:R-:W-:Y:S05]  /*169e0*/  BSYNC B1 ;  /* 0x0000000000017941 */ /* 0x000fea0003800000 */
.L_x_11781:
[----:B------:R-:W2:Y:S01]  /*169f0*/  LDL R5, [R1+0x1c] ;  /* 0x00001c0001057983 */ /* 0x000ea20000100800 */
[----:B------:R-:W-:Y:S01]  /*16a00*/  VIADD R0, R0, 0xfffffffe ;  /* 0xfffffffe00007836 */ /* 0x000fe20000000000 */
[----:B--2---:R-:W-:-:S13]  /*16a10*/  ISETP.GT.AND P0, PT, R6, R5, PT ;  /* 0x000000050600720c */ /* 0x004fda0003f04270 */
[----:B------:R-:W-:Y:S05]  /*16a20*/  @P0 BRA `(.L_x_11797) ;  /* 0xffffffe800e00947 */ /* 0x000fea000383ffff */
.L_x_11746:
[----:B------:R-:W-:Y:S05]  /*16a30*/  BSYNC B0 ;  /* 0x0000000000007941 */ /* 0x000fea0003800000 */
.L_x_11745:
        /* <DEDUP_REMOVED lines=24> */
.L_x_11799:
[----:B------:R-:W-:Y:S05]  /*16bc0*/  BSYNC B0 ;  /* 0x0000000000007941 */ /* 0x000fea0003800000 */
.L_x_11798:
[----:B------:R-:W-:-:S05]  /*16bd0*/  SEL R0, R0, RZ, P0 ;  /* 0x000000ff00007207 */ /* 0x000fca0000000000 */
[----:B------:R3:W-:Y:S02]  /*16be0*/  STL [R1+0x8], R0 ;  /* 0x0000080001007387 */ /* 0x0007e40000100800 */
.L_x_11717:
[----:B------:R-:W-:Y:S05]  /*16bf0*/  BSYNC B7 ;  /* 0x0000000000077941 */ /* 0x000fea0003800000 */
.L_x_11715:
[----:B---3--:R-:W3:Y:S02]  /*16c00*/  LDL R0, [R1] ;  /* 0x0000000001007983 */ /* 0x008ee40000100800 */
        /* <DEDUP_REMOVED lines=12> */
.L_x_11800:
        /* <DEDUP_REMOVED lines=16> */
[----:B-1----:R-:W-:Y:S02]  /*16dd0*/  IMAD.MOV.U32 R2, RZ, RZ, RZ ;  /* 0x000000ffff027224 */ /* 0x002fe400078e00ff */
[----:B---3--:R-:W-:Y:S01]  /*16de0*/  @!P1 IMAD.MOV.U32 R2, RZ, RZ, R3 ;  /* 0x000000ffff029224 */ /* 0x008fe200078e0003 */
[----:B------:R-:W-:-:S04]  /*16df0*/  ISETP.NE.AND P1, PT, R4, RZ, PT ;  /* 0x000000ff0400720c */ /* 0x000fc80003f25270 */
[----:B------:R-:W1:Y:S02]  /*16e00*/  SHFL.UP PT, R14, R2, 0x1, RZ ;  /* 0x04200000020e7989 */ /* 0x000e6400000e00ff */
[----:B-1----:R-:W-:-:S05]  /*16e10*/  SEL R5, R14, RZ, P1 ;  /* 0x000000ff0e057207 */ /* 0x002fca0000800000 */
[----:B------:R-:W-:Y:S02]  /*16e20*/  IMAD.IADD R3, R2, 0x1, R5 ;  /* 0x0000000102037824 */ /* 0x000fe400078e0205 */
[----:B------:R-:W-:Y:S04]  /*16e30*/  SHFL.IDX PT, R5, R16, 0x1, 0x1f ;  /* 0x00201f0010057f89 */ /* 0x000fe800000e0000 */
        /* <DEDUP_REMOVED lines=13> */
.L_x_11868:
[----:B------:R-:W-:Y:S02]  /*16f10*/  ULDC UR4, c[0x0][0xc38] ;  /* 0x00030e0000047ab9 */ /* 0x000fe40000000800 */
[----:B------:R-:W-:-:S04]  /*16f20*/  IMAD.U32 R4, RZ, RZ, UR4 ;  /* 0x00000004ff047e24 */ /* 0x000fc8000f8e00ff */
[----:B---3--:R-:W-:-:S04]  /*16f30*/  IMAD R14, R14, R4, RZ ;  /* 0x000000040e0e7224 */ /* 0x008fc800078e02ff */
[----:B------:R-:W-:-:S05]  /*16f40*/  IMAD.IADD R5, R5, 0x1, R14 ;  /* 0x0000000105057824 */ /* 0x000fca00078e020e */
[----:B------:R-:W-:-:S13]  /*16f50*/  ISETP.GT.AND P6, PT, R5, R0, PT ;  /* 0x000000000500720c */ /* 0x000fda0003fc4270 */
[----:B------:R-:W-:Y:S05]  /*16f60*/  @P6 BRA `(.L_x_11803) ;  /* 0x00000000009c6947 */ /* 0x000fea0003800000 */
.L_x_11808:
[----:B------:R-:W3:Y:S01]  /*16f70*/  LDC R4, c[0x0][0xc3c] ;  /* 0x00030f00ff047b82 */ /* 0x000ee20000000800 */
[----:B------:R-:W-:-:S05]  /*16f80*/  VIADD R19, R19, 0x1f ;  /* 0x0000001f13137836 */ /* 0x000fca0000000000 */
[----:B---3--:R-:W-:-:S13]  /*16f90*/  ISETP.GE.AND P6, PT, R19, R4, PT ;  /* 0x000000041300720c */ /* 0x008fda0003fc6270 */
[----:B0-----:R-:W-:Y:S05]  /*16fa0*/  @P6 BRA `(.L_x_11804) ;  /* 0x0000000400d06947 */ /* 0x001fea0003800000 */
[----:B------:R-:W3:Y:S01]  /*16fb0*/  S2R R2, SR_TID.X ;  /* 0x0000000000027919 */ /* 0x000ee20000002100 */
[----:B------:R-:W-:Y:S01]  /*16fc0*/  BSSY B0, `(.L_x_11805) ;  /* 0x0000009000007945 */ /* 0x000fe20003800000 */
[----:B---3--:R-:W-:-:S05]  /*16fd0*/  LOP3.LUT R2, R2, 0x1f, RZ, 0xc0, !PT ;  /* 0x0000001f02027812 */ /* 0x008fca00078ec0ff */
[----:B0-2---:R-:W-:Y:S02]  /*16fe0*/  IMAD.IADD R7, R19, 0x1, R2 ;  /* 0x0000000113077824 */ /* 0x005fe400078e0202 */
[----:B------:R-:W-:-:S03]  /*16ff0*/  IMAD.MOV.U32 R2, RZ, RZ, RZ ;  /* 0x000000ffff027224 */ /* 0x000fc600078e00ff */
[----:B------:R-:W-:-:S13]  /*17000*/  ISETP.GE.OR P6, PT, R7, R4, !P0 ;  /* 0x000000040700720c */ /* 0x000fda00047c6670 */
[----:B------:R-:W-:Y:S05]  /*17010*/  @P6 BRA `(.L_x_11806) ;  /* 0x00000000000c6947 */ /* 0x000fea0003800000 */
[----:B-1----:R-:W0:Y:S02]  /*17020*/  LDC.64 R2, c[0x0][0xc80] ;  /* 0x00032000ff027b82 */ /* 0x002e240000000a00 */
[----:B0-----:R-:W-:-:S06]  /*17030*/  IMAD.WIDE R2, R7, 0x4, R2 ;  /* 0x0000000407027825 */ /* 0x001fcc00078e0202 */
[----:B------:R0:W5:Y:S02]  /*17040*/  LDG.E R2, desc[UR40][R2.64] ;  /* 0x0000002802027981 */ /* 0x000164000c1e1900 */
.L_x_11806:
[----:B------:R-:W-:Y:S05]  /*17050*/  BSYNC B0 ;  /* 0x0000000000007941 */ /* 0x000fea0003800000 */
.L_x_11805:
[----:B------:R-:W-:-:S03]  /*17060*/  UMOV UR4, 0xffffffff ;  /* 0xffffffff00047882 */ /* 0x000fc60000000000 */
[----:B------:R-:W-:Y:S05]  /*17070*/  BRA.DIV UR4, `(.L_x_11807) ;  /* 0x0000002204707947 */ /* 0x000fea000b800000 */
[----:B-----5:R-:W2:Y:S02]  /*17080*/  SHFL.UP PT, R14, R2, 0x1, RZ ;  /* 0x04200000020e7989 */ /* 0x020ea400000e00ff */
[----:B--2---:R-:W-:-:S05]  /*17090*/  SEL R13, R14, RZ, P1 ;  /* 0x000000ff0e0d7207 */ /* 0x004fca0000800000 */
[----:B------:R-:W-:-:S05]  /*170a0*/  IMAD.IADD R13, R2, 0x1, R13 ;  /* 0x00000001020d7824 */ /* 0x000fca00078e020d */
[----:B------:R-:W2:Y:S02]  /*170b0*/  SHFL.UP PT, R14, R13, 0x2, RZ ;  /* 0x044000000d0e7989 */ /* 0x000ea400000e00ff */
[----:B--2---:R-:W-:-:S05]  /*170c0*/  SEL R4, R14, RZ, P2 ;  /* 0x000000ff0e047207 */ /* 0x004fca0001000000 */
[----:B------:R-:W-:-:S05]  /*170d0*/  IMAD.IADD R4, R13, 0x1, R4 ;  /* 0x000000010d047824 */ /* 0x000fca00078e0204 */
[----:B------:R-:W0:Y:S02]  /*170e0*/  SHFL.UP PT, R14, R4, 0x4, RZ ;  /* 0x04800000040e7989 */ /* 0x000e2400000e00ff */
[----:B01----:R-:W-:-:S05]  /*170f0*/  SEL R3, R14, RZ, P3 ;  /* 0x000000ff0e037207 */ /* 0x003fca0001800000 */
        /* <DEDUP_REMOVED lines=8> */
.L_x_11876:
[----:B------:R-:W-:Y:S02]  /*17180*/  ULDC UR4, c[0x0][0xc38] ;  /* 0x00030e0000047ab9 */ /* 0x000fe40000000800 */
[----:B------:R-:W-:-:S04]  /*17190*/  IMAD.U32 R4, RZ, RZ, UR4 ;  /* 0x00000004ff047e24 */ /* 0x000fc8000f8e00ff */
[----:B-1----:R-:W-:-:S04]  /*171a0*/  IMAD R14, R14, R4, RZ ;  /* 0x000000040e0e7224 */ /* 0x002fc800078e02ff */
[----:B------:R-:W-:-:S05]  /*171b0*/  IMAD.IADD R5, R14, 0x1, R5 ;  /* 0x000000010e057824 */ /* 0x000fca00078e0205 */
[----:B------:R-:W-:-:S13]  /*171c0*/  ISETP.GT.AND P6, PT, R5, R0, PT ;  /* 0x000000000500720c */ /* 0x000fda0003fc4270 */
[----:B------:R-:W-:Y:S05]  /*171d0*/  @!P6 BRA `(.L_x_11808) ;  /* 0xfffffffc0064e947 */ /* 0x000fea000383ffff */
.L_x_11803:
        /* <DEDUP_REMOVED lines=8> */
.L_x_11880:
[----:B------:R-:W-:Y:S01]  /*17260*/  ISETP.NE.AND P0, PT, R5, RZ, PT ;  /* 0x000000ff0500720c */ /* 0x000fe20003f05270 */
[----:B------:R-:W-:-:S12]  /*17270*/  IMAD.MOV.U32 R5, RZ, RZ, RZ ;  /* 0x000000ffff057224 */ /* 0x000fd800078e00ff */
[----:B------:R-:W-:Y:S05]  /*17280*/  @!P0 BRA `(.L_x_11810) ;  /* 0x0000000000108947 */ /* 0x000fea0003800000 */
[----:B------:R-:W-:Y:S01]  /*17290*/  UMOV UR4, 0xffffffff ;  /* 0xffffffff00047882 */ /* 0x000fe20000000000 */
[----:B------:R-:W-:Y:S02]  /*172a0*/  VIADD R12, R6, 0xffffffff ;  /* 0xffffffff060c7836 */ /* 0x000fe40000000000 */
[----:B------:R-:W-:Y:S05]  /*172b0*/  BRA.DIV UR4, `(.L_x_11811) ;  /* 0x0000002204e47947 */ /* 0x000fea000b800000 */
[----:B------:R0:W0:Y:S02]  /*172c0*/  SHFL.IDX PT, R5, R3, R12, 0x1f ;  /* 0x00001f0c03057589 */ /* 0x00002400000e0000 */
.L_x_11810:
[----:B01-3--:R-:W0:Y:S01]  /*172d0*/  LDC.64 R2, c[0x0][0xc90] ;  /* 0x00032400ff027b82 */ /* 0x00be220000000a00 */
[----:B------:R-:W-:-:S04]  /*172e0*/  IMAD.IADD R19, R6, 0x1, R19 ;  /* 0x0000000106137824 */ /* 0x000fc800078e0213 */
[----:B0-----:R-:W-:-:S05]  /*172f0*/  IMAD.WIDE R2, R19, 0x4, R2 ;  /* 0x0000000413027825 */ /* 0x001fca00078e0202 */
[----:B--2---:R-:W4:Y:S01]  /*17300*/  LDG.E R7, desc[UR40][R2.64] ;  /* 0x0000002802077981 */ /* 0x004f22000c1e1900 */
[----:B------:R-:W-:-:S04]  /*17310*/  IMAD R16, R5, R4, R16 ;  /* 0x0000000405107224 */ /* 0x000fc800078e0210 */
[----:B------:R-:W-:Y:S02]  /*17320*/  IMAD.IADD R0, R0, 0x1, -R16 ;  /* 0x0000000100007824 */ /* 0x000fe400078e0a10 */
[----:B----4-:R-:W-:-:S05]  /*17330*/  IMAD R6, R17, R7, RZ ;  /* 0x0000000711067224 */ /* 0x010fca00078e02ff */
        /* <DEDUP_REMOVED lines=59> */
.L_x_11804:
[----:B------:R-:W-:Y:S01]  /*176f0*/  UMOV UR4, URZ ;  /* 0x0000003f00047c82 */ /* 0x000fe20008000000 */
[----:B------:R-:W-:Y:S01]  /*17700*/  UMOV UR5, URZ ;  /* 0x0000003f00057c82 */ /* 0x000fe20008000000 */
[----:B------:R-:W-:Y:S01]  /*17710*/  ULDC UR6, c[0x0][0xc3c] ;  /* 0x00030f0000067ab9 */ /* 0x000fe20000000800 */
[----:B------:R-:W-:Y:S02]  /*17720*/  IMAD.MOV.U32 R16, RZ, RZ, R0 ;  /* 0x000000ffff107224 */ /* 0x000fe400078e0000 */
[----:B------:R-:W-:Y:S02]  /*17730*/  IMAD.U32 R17, RZ, RZ, UR4 ;  /* 0x00000004ff117e24 */ /* 0x000fe4000f8e00ff */
[----:B------:R-:W-:Y:S02]  /*17740*/  IMAD.U32 R18, RZ, RZ, UR5 ;  /* 0x00000005ff127e24 */ /* 0x000fe4000f8e00ff */
[----:B------:R-:W-:-:S07]  /*17750*/  IMAD.U32 R19, RZ, RZ, UR6 ;  /* 0x00000006ff137e24 */ /* 0x000fce000f8e00ff */
.L_x_11812:
[----:B------:R3:W4:Y:S01]  /*17760*/  LDL R2, [R1+0x4] ;  /* 0x0000040001027983 */ /* 0x0007220000100800 */
[----:B------:R-:W0:Y:S01]  /*17770*/  S2R R0, SR_TID.X ;  /* 0x0000000000007919 */ /* 0x000e220000002100 */
[----:B------:R-:W-:Y:S05]  /*17780*/  WARPSYNC.ALL ;  /* 0x0000000000007948 */ /* 0x000fea0003800000 */
[----:B0-----:R-:W-:Y:S01]  /*17790*/  LOP3.LUT R0, R0, 0x1f, RZ, 0xc0, !PT ;  /* 0x0000001f00007812 */ /* 0x001fe200078ec0ff */
[----:B------:R-:W-:Y:S03]  /*177a0*/  BAR.SYNC.DEFER_BLOCKING 0x4, 0x180 ;  /* 0x0106000000007b1d */ /* 0x000fe60000010000 */
[----:B------:R-:W-:-:S13]  /*177b0*/  ISETP.NE.AND P0, PT, R0, RZ, PT ;  /* 0x000000ff0000720c */ /* 0x000fda0003f05270 */
[----:B-1----:R-:W4:Y:S01]  /*177c0*/  @!P0 S2R R3, SR_CgaCtaId ;  /* 0x0000000000038919 */ /* 0x002f220000008800 */
[----:B------:R-:W-:-:S04]  /*177d0*/  @!P0 MOV R0, 0x400 ;  /* 0x0000040000008802 */ /* 0x000fc80000000f00 */
[----:B----4-:R-:W-:-:S05]  /*177e0*/  @!P0 LEA R2, R3, R0, 0x18 ;  /* 0x0000000003028211 */ /* 0x010fca00078ec0ff */
[----:B------:R3:W-:Y:S04]  /*177f0*/  @!P0 STS.128 [R2+0x228d0], R16 ;  /* 0x0228d01002008388 */ /* 0x0007e80000000c00 */
[----:B------:R3:W-:Y:S01]  /*17800*/  @!P0 STL [R1+0x4], R2 ;  /* 0x0000040201008387 */ /* 0x0007e20000100800 */
[----:B------:R-:W-:Y:S06]  /*17810*/  BAR.ARV 0x5, 0x180 ;  /* 0x0146000000007b1d */ /* 0x000fec0000002000 */
.L_x_11801:
[----:B------:R-:W-:Y:S02]  /*17820*/  ULDC UR4, c[0x0][0xc3c] ;  /* 0x00030f0000047ab9 */ /* 0x000fe40000000800 */
[----:B----4-:R-:W-:-:S13]  /*17830*/  ISETP.GE.AND P0, PT, R19, UR4, PT ;  /* 0x0000000413007c0c */ /* 0x010fda000bf06270 */
[----:B------:R-:W-:Y:S05]  /*17840*/  @!P0 BRA `(.L_x_11813) ;  /* 0xffffffa800f48947 */ /* 0x000fea000383ffff */
[----:B------:R-:W-:Y:S05]  /*17850*/  BSYNC B8 ;  /* 0x0000000000087941 */ /* 0x000fea0003800000 */
.L_x_11703:
        /* <DEDUP_REMOVED lines=12> */
.L_x_11883:
[----:B------:R-:W-:Y:S05]  /*17920*/  BSYNC B0 ;  /* 0x0000000000007941 */ /* 0x000fea0003800000 */
.L_x_11814:
[----:B------:R-:W-:-:S03]  /*17930*/  UMOV UR4, 0xffffffff ;  /* 0xffffffff00047882 */ /* 0x000fc60000000000 */
[----:B------:R-:W-:Y:S05]  /*17940*/  BRA.DIV UR4, `(.L_x_11816) ;  /* 0x0000001e047c7947 */ /* 0x000fea000b800000 */
[----:B------:R-:W1:Y:S02]  /*17950*/  S2R R2, SR_TID.X ;  /* 0x0000000000027919 */ /* 0x000e640000002100 */
[----:B-1----:R-:W-:-:S04]  /*17960*/  SHF.R.U32.HI R2, RZ, 0x5, R2 ;  /* 0x00000005ff027819 */ /* 0x002fc80000011602 */
[----:B------:R-:W-:-:S05]  /*17970*/  LOP3.LUT R2, R2, 0x3, RZ, 0xc0, !PT ;  /* 0x0000000302027812 */ /* 0x000fca00078ec0ff */
[----:B------:R1:W3:Y:S02]  /*17980*/  SHFL.IDX PT, R14, R2, RZ, 0x1f ;  /* 0x00001fff020e7589 */ /* 0x0002e400000e0000 */
.L_x_11886:
[----:B---3--:R-:W-:Y:S01]  /*17990*/  ISETP.NE.AND P0, PT, R14, RZ, PT ;  /* 0x000000ff0e00720c */ /* 0x008fe20003f05270 */
[----:B------:R-:W-:-:S12]  /*179a0*/  BSSY B0, `(.L_x_11817) ;  /* 0x0000027000007945 */ /* 0x000fd80003800000 */
[----:B------:R-:W-:Y:S05]  /*179b0*/  @P0 BRA `(.L_x_11818) ;  /* 0x0000000000940947 */ /* 0x000fea0003800000 */
[----:B------:R-:W-:-:S03]  /*179c0*/  UMOV UR4, 0xffffffff ;  /* 0xffffffff00047882 */ /* 0x000fc60000000000 */
[----:B------:R-:W-:Y:S05]  /*179d0*/  BRA.DIV UR4, `(.L_x_11819) ;  /* 0x0000001e048c7947 */ /* 0x000fea000b800000 */
[----:B------:R-:W-:-:S13]  /*179e0*/  ELECT P6, URZ, PT ;  /* 0x00000000003f782f */ /* 0x000fda00038c0000 */
.L_x_11889:
[----:B------:R-:W-:Y:S05]  /*179f0*/  @!P6 BRA `(.L_x_11818) ;  /* 0x000000000084e947 */ /* 0x000fea0003800000 */
[----:B------:R-:W-:-:S06]  /*17a00*/  ULOP3.LUT UR4, UR36, 0x2, URZ, 0xfc, !UPT ;  /* 0x0000000224047892 */ /* 0x000fcc000f8efc3f */
[----:B-1----:R-:W-:-:S05]  /*17a10*/  IMAD.U32 R2, RZ, RZ, UR4 ;  /* 0x00000004ff027e24 */ /* 0x002fca000f8e00ff */
[----:B------:R-:W-:-:S13]  /*17a20*/  ISETP.NE.AND P2, PT, R2, 0x3, PT ;  /* 0x000000030200780c */ /* 0x000fda0003f45270 */
[----:B------:R-:W-:Y:S05]  /*17a30*/  @!P2 BRA `(.L_x_11820) ;  /* 0x000000000004a947 */ /* 0x000fea0003800000 */
[----:B------:R-:W-:Y:S01]  /*17a40*/  BPT.TRAP 0x1 ;  /* 0x000000040000795c */ /* 0x000fe20000300000 */
.L_x_11820:
        /* <DEDUP_REMOVED lines=14> */
.L_x_11890:
[----:B------:R-:W1:Y:S02]  /*17b30*/  SYNCS.PHASECHK.TRANS64.TRYWAIT P0, [R7+URZ], R2 ;  /* 0x00000002070075a7 */ /* 0x000e64000800017f */
[----:B-1----:R-:W-:Y:S05]  /*17b40*/  @!P0 BRA `(.L_x_11822) ;  /* 0x0000001c00648947 */ /* 0x002fea0003800000 */
.L_x_11891:
[----:B------:R-:W-:Y:S05]  /*17b50*/  @!P2 BRA `(.L_x_11823) ;  /* 0x000000000004a947 */ /* 0x000fea0003800000 */
[----:B------:R-:W-:Y:S01]  /*17b60*/  BPT.TRAP 0x1 ;  /* 0x000000040000795c */ /* 0x000fe20000300000 */
.L_x_11823:
[----:B------:R-:W2:Y:S01]  /*17b70*/  LDL.LU R4, [R1+0x8] ;  /* 0x0000080001047983 */ /* 0x000ea20000300800 */
[----:B------:R-:W-:-:S04]  /*17b80*/  VIADD R0, R0, 0x22860 ;  /* 0x0002286000007836 */ /* 0x000fc80000000000 */
[----:B--2---:R-:W-:-:S04]  /*17b90*/  IMAD R4, R4, 0x8, R0 ;  /* 0x0000000804047824 */ /* 0x004fc800078e0200 */
[----:B------:R-:W2:Y:S02]  /*17ba0*/  SYNCS.PHASECHK.TRANS64.TRYWAIT P0, [R4+URZ], R5 ;  /* 0x00000005040075a7 */ /* 0x000ea4000800017f */
[----:B--2---:R-:W-:Y:S05]  /*17bb0*/  @!P0 BRA `(.L_x_11824) ;  /* 0x0000001c005c8947 */ /* 0x004fea0003800000 */
.L_x_11892:
[----:B------:R-:W-:-:S07]  /*17bc0*/  IMAD R3, R3, 0x8, R0 ;  /* 0x0000000803037824 */ /* 0x000fce00078e0200 */
.L_x_11825:
[----:B---3--:R3:W4:Y:S02]  /*17bd0*/  SYNCS.PHASECHK.TRANS64.TRYWAIT P0, [R3+URZ], R2 ;  /* 0x00000002030075a7 */ /* 0x008724000800017f */
[----:B----4-:R-:W-:Y:S05]  /*17be0*/  @!P0 NANOSLEEP.SYNCS 0x989680 ;  /* 0x009896800000895d */ /* 0x010fea0003900000 */
[----:B------:R-:W4:Y:S02]  /*17bf0*/  @!P0 SYNCS.PHASECHK.TRANS64 P0, [R3+URZ], R2 ;  /* 0x00000002030085a7 */ /* 0x000f24000800007f */
[----:B----4-:R-:W-:Y:S05]  /*17c00*/  @!P0 BRA `(.L_x_11825) ;  /* 0xfffffffc00f08947 */ /* 0x010fea000383ffff */
.L_x_11818:
[----:B------:R-:W-:Y:S05]  /*17c10*/  BSYNC B0 ;  /* 0x0000000000007941 */ /* 0x000fea0003800000 */
.L_x_11817:
[----:B------:R-:W-:Y:S05]  /*17c20*/  EXIT ;  /* 0x000000000000794d */ /* 0x000fea0003800000 */
.L_x_11605:
[----:B0-----:R0:W1:Y:S02]  /*17c30*/  SYNCS.PHASECHK.TRANS64.TRYWAIT P0, [R8+URZ+0x22800], R3 ;  /* 0x02280003080075a7 */ /* 0x001064000800017f */
[----:B-1----:R-:W-:Y:S05]  /*17c40*/  @!P0 NANOSLEEP.SYNCS 0x989680 ;  /* 0x009896800000895d */ /* 0x002fea0003900000 */
[----:B------:R-:W1:Y:S02]  /*17c50*/  @!P0 SYNCS.PHASECHK.TRANS64 P0, [R8+URZ+0x22800], R3 ;  /* 0x02280003080085a7 */ /* 0x000e64000800007f */
[----:B-1----:R-:W-:Y:S05]  /*17c60*/  @!P0 BRA `(.L_x_11605) ;  /* 0xfffffffc00f08947 */ /* 0x002fea000383ffff */
[----:B------:R-:W-:Y:S05]  /*17c70*/  BRA `(.L_x_11826) ;  /* 0xfffffea000647947 */ /* 0x000fea000383ffff */
.L_x_11609:
[----:B-1----:R1:W2:Y:S02]  /*17c80*/  SYNCS.PHASECHK.TRANS64.TRYWAIT P1, [R3+URZ+0x22830], R10 ;  /* 0x0228300a030075a7 */ /* 0x0022a4000802017f */
[----:B--2---:R-:W-:Y:S05]  /*17c90*/  @!P1 NANOSLEEP.SYNCS 0x989680 ;  /* 0x009896800000995d */ /* 0x004fea0003900000 */
[----:B------:R-:W2:Y:S02]  /*17ca0*/  @!P1 SYNCS.PHASECHK.TRANS64 P1, [R3+URZ+0x22830], R10 ;  /* 0x0228300a030095a7 */ /* 0x000ea4000802007f */
[----:B--2---:R-:W-:Y:S05]  /*17cb0*/  @!P1 BRA `(.L_x_11609) ;  /* 0xfffffffc00f09947 */ /* 0x004fea000383ffff */
[----:B------:R-:W-:Y:S05]  /*17cc0*/  BRA `(.L_x_11608) ;  /* 0xfffffea000907947 */ /* 0x000fea000383ffff */
.L_x_11621:
[----:B-1----:R1:W2:Y:S02]  /*17cd0*/  SYNCS.PHASECHK.TRANS64.TRYWAIT P1, [R3+URZ+0x22850], R10 ;  /* 0x0228500a030075a7 */ /* 0x0022a4000802017f */
[----:B--2---:R-:W-:Y:S05]  /*17ce0*/  @!P1 NANOSLEEP.SYNCS 0x989680 ;  /* 0x009896800000995d */ /* 0x004fea0003900000 */
[----:B------:R-:W2:Y:S02]  /*17cf0*/  @!P1 SYNCS.PHASECHK.TRANS64 P1, [R3+URZ+0x22850], R10 ;  /* 0x0228500a030095a7 */ /* 0x000ea4000802007f */
[----:B--2---:R-:W-:Y:S05]  /*17d00*/  @!P1 BRA `(.L_x_11621) ;  /* 0xfffffffc00f09947 */ /* 0x004fea000383ffff */
[----:B------:R-:W-:Y:S05]  /*17d10*/  BRA `(.L_x_11620) ;  /* 0xfffffec800d47947 */ /* 0x000fea000383ffff */
.L_x_11629:
[----:B-1----:R-:W-:-:S04]  /*17d20*/  IMAD.U32 R7, RZ, RZ, UR28 ;  /* 0x0000001cff077e24 */ /* 0x002fc8000f8e00ff */
[----:B------:R1:W2:Y:S03]  /*17d30*/  SYNCS.PHASECHK.TRANS64.TRYWAIT P1, [R7+URZ+0x22830], R8 ;  /* 0x02283008070075a7 */ /* 0x0002a6000802017f */
[----:B--2---:R-:W-:Y:S05]  /*17d40*/  @!P1 NANOSLEEP.SYNCS 0x989680 ;  /* 0x009896800000995d */ /* 0x004fea0003900000 */
[----:B------:R-:W2:Y:S02]  /*17d50*/  @!P1 SYNCS.PHASECHK.TRANS64 P1, [R7+URZ+0x22830], R8 ;  /* 0x02283008070095a7 */ /* 0x000ea4000802007f */
[----:B--2---:R-:W-:Y:S05]  /*17d60*/  @!P1 BRA `(.L_x_11629) ;  /* 0xfffffffc00ec9947 */ /* 0x004fea000383ffff */
[----:B------:R-:W-:Y:S05]  /*17d70*/  BRA `(.L_x_11628) ;  /* 0xfffffed000647947 */ /* 0x000fea000383ffff */
.L_x_11641:
[----:B-1----:R1:W2:Y:S02]  /*17d80*/  SYNCS.PHASECHK.TRANS64.TRYWAIT P1, [R177+URZ+0x22850], R8 ;  /* 0x02285008b10075a7 */ /* 0x0022a4000802017f */
[----:B--2---:R-:W-:Y:S05]  /*17d90*/  @!P1 NANOSLEEP.SYNCS 0x989680 ;  /* 0x009896800000995d */ /* 0x004fea0003900000 */
[----:B------:R-:W2:Y:S02]  /*17da0*/  @!P1 SYNCS.PHASECHK.TRANS64 P1, [R177+URZ+0x22850], R8 ;  /* 0x02285008b10095a7 */ /* 0x000ea4000802007f */
[----:B--2---:R-:W-:Y:S05]  /*17db0*/  @!P1 BRA `(.L_x_11641) ;  /* 0xfffffffc00f09947 */ /* 0x004fea000383ffff */
[----:B------:R-:W-:Y:S05]  /*17dc0*/  BRA `(.L_x_11640) ;  /* 0xffffff0000b47947 */ /* 0x000fea000383ffff */
.L_x_11650:
[----:B-1----:R-:W-:-:S04]  /*17dd0*/  IMAD.U32 R4, RZ, RZ, UR26 ;  /* 0x0000001aff047e24 */ /* 0x002fc8000f8e00ff */
[----:B------:R1:W2:Y:S03]  /*17de0*/  SYNCS.PHASECHK.TRANS64.TRYWAIT P2, [R4+URZ+0x22830], R3 ;  /* 0x02283003040075a7 */ /* 0x0002a6000804017f */
[----:B--2---:R-:W-:Y:S05]  /*17df0*/  @!P2 NANOSLEEP.SYNCS 0x989680 ;  /* 0x009896800000a95d */ /* 0x004fea0003900000 */
[----:B------:R-:W2:Y:S02]  /*17e00*/  @!P2 SYNCS.PHASECHK.TRANS64 P2, [R4+URZ+0x22830], R3 ;  /* 0x022830030400a5a7 */ /* 0x000ea4000804007f */
[----:B--2---:R-:W-:Y:S05]  /*17e10*/  @!P2 BRA `(.L_x_11650) ;  /* 0xfffffffc00eca947 */ /* 0x004fea000383ffff */
[----:B------:R-:W-:Y:S05]  /*17e20*/  BRA `(.L_x_11649) ;  /* 0xffffff0800787947 */ /* 0x000fea000383ffff */
.L_x_11654:
[----:B-1----:R1:W2:Y:S02]  /*17e30*/  SYNCS.PHASECHK.TRANS64.TRYWAIT P2, [R178+URZ+0x22850], R3 ;  /* 0x02285003b20075a7 */ /* 0x0022a4000804017f */
[----:B--2---:R-:W-:Y:S05]  /*17e40*/  @!P2 NANOSLEEP.SYNCS 0x989680 ;  /* 0x009896800000a95d */ /* 0x004fea0003900000 */
[----:B------:R-:W2:Y:S02]  /*17e50*/  @!P2 SYNCS.PHASECHK.TRANS64 P2, [R178+URZ+0x22850], R3 ;  /* 0x02285003b200a5a7 */ /* 0x000ea4000804007f */
[----:B--2---:R-:W-:Y:S05]  /*17e60*/  @!P2 BRA `(.L_x_11654) ;  /* 0xfffffffc00f0a947 */ /* 0x004fea000383ffff */
[----:B------:R-:W-:Y:S05]  /*17e70*/  BRA `(.L_x_11653) ;  /* 0xffffff28001c7947 */ /* 0x000fea000383ffff */
.L_x_11660:
[----:B-1----:R-:W-:-:S04]  /*17e80*/  IMAD.U32 R5, RZ, RZ, UR27 ;  /* 0x0000001bff057e24 */ /* 0x002fc8000f8e00ff */
[----:B------:R1:W2:Y:S03]  /*17e90*/  SYNCS.PHASECHK.TRANS64.TRYWAIT P1, [R5+URZ+0x22830], R6 ;  /* 0x02283006050075a7 */ /* 0x0002a6000802017f */
[----:B--2---:R-:W-:Y:S05]  /*17ea0*/  @!P1 NANOSLEEP.SYNCS 0x989680 ;  /* 0x009896800000995d */ /* 0x004fea0003900000 */
[----:B------:R-:W2:Y:S02]  /*17eb0*/  @!P1 SYNCS.PHASECHK.TRANS64 P1, [R5+URZ+0x22830], R6 ;  /* 0x02283006050095a7 */ /* 0x000ea4000802007f */
[----:B--2---:R-:W-:Y:S05]  /*17ec0*/  @!P1 BRA `(.L_x_11660) ;  /* 0xfffffffc00ec9947 */ /* 0x004fea000383ffff */
[----:B------:R-:W-:Y:S05]  /*17ed0*/  BRA `(.L_x_11659) ;  /* 0xffffff2c00307947 */ /* 0x000fea000383ffff */
.L_x_11672:
[----:B-1----:R1:W2:Y:S02]  /*17ee0*/  SYNCS.PHASECHK.TRANS64.TRYWAIT P1, [R177+URZ+0x22850], R6 ;  /* 0x02285006b10075a7 */ /* 0x0022a4000802017f */
[----:B--2---:R-:W-:Y:S05]  /*17ef0*/  @!P1 NANOSLEEP.SYNCS 0x989680 ;  /* 0x009896800000995d */ /* 0x004fea0003900000 */
[----:B------:R-:W2:Y:S02]  /*17f00*/  @!P1 SYNCS.PHASECHK.TRANS64 P1, [R177+URZ+0x22850], R6 ;  /* 0x02285006b10095a7 */ /* 0x000ea4000802007f */
[----:B--2---:R-:W-:Y:S05]  /*17f10*/  @!P1 BRA `(.L_x_11672) ;  /* 0xfffffffc00f09947 */ /* 0x004fea000383ffff */
[----:B------:R-:W-:Y:S05]  /*17f20*/  BRA `(.L_x_11671) ;  /* 0xffffff5c00307947 */ /* 0x000fea000383ffff */
.L_x_11723:
        /* <DEDUP_REMOVED lines=11> */
.L_x_11828:
[----:B------:R-:W-:Y:S05]  /*17fe0*/  BSYNC B0 ;  /* 0x0000000000007941 */ /* 0x000fea0003800000 */
.L_x_11827:
[----:B------:R-:W-:Y:S05]  /*17ff0*/  BRA `(.L_x_11829) ;  /* 0xffffffb000b87947 */ /* 0x000fea000383ffff */
.L_x_11725:
[----:B------:R-:W-:Y:S01]  /*18000*/  BSSY B0, `(.L_x_11830) ;  /* 0x0000006000007945 */ /* 0x000fe20003800000 */
[----:B------:R-:W-:-:S07]  /*18010*/  IMAD.MOV.U32 R15, RZ, RZ, -0x1 ;  /* 0xffffffffff0f7424 */ /* 0x000fce00078e00ff */
[----:B012-4-:R-:W-:Y:S05]  /*18020*/  WARPSYNC.COLLECTIVE R15, `(.L_x_11831) ;  /* 0x000000000f0c7348 */ /* 0x017fea0003c00000 */
[----:B------:R-:W-:Y:S02]  /*18030*/  ELECT P6, UR62, PT ;  /* 0x00000000003e782f */ /* 0x000fe400038c0000 */
[----:B------:R-:W-:Y:S01]  /*18040*/  MOV R14, UR62 ;  /* 0x0000003e000e7c02 */ /* 0x000fe20008000f00 */
[----:B012-4-:R-:W-:Y:S10]  /*18050*/  ENDCOLLECTIVE ;  /* 0x000000000000791b */ /* 0x017ff40003800000 */
.L_x_11831:
[----:B------:R-:W-:Y:S05]  /*18060*/  BSYNC B0 ;  /* 0x0000000000007941 */ /* 0x000fea0003800000 */
.L_x_11830:
[----:B------:R-:W-:Y:S05]  /*18070*/  BRA `(.L_x_11832) ;  /* 0xffffffb000c47947 */ /* 0x000fea000383ffff */
.L_x_11727:
[----:B--2---:R2:W3:Y:S02]  /*18080*/  SYNCS.PHASECHK.TRANS64.TRYWAIT P0, [R0+URZ+0x22840], R2 ;  /* 0x02284002000075a7 */ /* 0x0044e4000800017f */
[----:B---3--:R-:W-:Y:S05]  /*18090*/  @!P0 NANOSLEEP.SYNCS 0x989680 ;  /* 0x009896800000895d */ /* 0x008fea0003900000 */
[----:B------:R-:W3:Y:S02]  /*180a0*/  @!P0 SYNCS.PHASECHK.TRANS64 P0, [R0+URZ+0x22840], R2 ;  /* 0x02284002000085a7 */ /* 0x000ee4000800007f */
[----:B---3--:R-:W-:Y:S05]  /*180b0*/  @!P0 BRA `(.L_x_11727) ;  /* 0xfffffffc00f08947 */ /* 0x008fea000383ffff */
[----:B------:R-:W-:Y:S05]  /*180c0*/  BRA `(.L_x_11833) ;  /* 0xffffffb4002c7947 */ /* 0x000fea000383ffff */
.L_x_11731:
        /* <DEDUP_REMOVED lines=13> */
.L_x_11834:
[----:B------:R-:W-:Y:S02]  /*181a0*/  IMAD.MOV.U32 R13, RZ, RZ, R0 ;  /* 0x000000ffff0d7224 */ /* 0x000fe400078e0000 */
[----:B------:R-:W-:-:S07]  /*181b0*/  IMAD.MOV.U32 R6, RZ, RZ, R14 ;  /* 0x000000ffff067224 */ /* 0x000fce00078e000e */
[----:B------:R-:W-:Y:S05]  /*181c0*/  WARPSYNC.COLLECTIVE R15, `(.L_x_11835) ;  /* 0x000000000f087348 */ /* 0x000fea0003c00000 */
[----:B------:R0:W1:Y:S02]  /*181d0*/  SHFL.IDX P6, R14, R13, R12, R11 ;  /* 0x0000000c0d0e7389 */ /* 0x00006400000c000b */
[----:B01----:R-:W-:Y:S01]  /*181e0*/  ENDCOLLECTIVE ;  /* 0x000000000000791b */ /* 0x003fe20003800000 */
.L_x_11835:
[----:B------:R-:W-:Y:S02]  /*181f0*/  IMAD.MOV.U32 R13, RZ, RZ, R2 ;  /* 0x000000ffff0d7224 */ /* 0x000fe400078e0002 */
[----:B------:R-:W-:Y:S02]  /*18200*/  IMAD.MOV.U32 R12, RZ, RZ, 0x1 ;  /* 0x00000001ff0c7424 */ /* 0x000fe400078e00ff */
[----:B------:R-:W-:-:S07]  /*18210*/  IMAD.MOV.U32 R7, RZ, RZ, R14 ;  /* 0x000000ffff077224 */ /* 0x000fce00078e000e */
[----:B------:R-:W-:Y:S05]  /*18220*/  WARPSYNC.COLLECTIVE R15, `(.L_x_11836) ;  /* 0x000000000f087348 */ /* 0x000fea0003c00000 */
[----:B------:R0:W1:Y:S02]  /*18230*/  SHFL.IDX P6, R14, R13, R12, R11 ;  /* 0x0000000c0d0e7389 */ /* 0x00006400000c000b */
[----:B01----:R-:W-:Y:S01]  /*18240*/  ENDCOLLECTIVE ;  /* 0x000000000000791b */ /* 0x003fe20003800000 */
.L_x_11836:
        /* <DEDUP_REMOVED lines=15> */
.L_x_11837:
[----:B------:R-:W-:Y:S02]  /*18340*/  IMAD.MOV.U32 R13, RZ, RZ, R2 ;  /* 0x000000ffff0d7224 */ /* 0x000fe400078e0002 */
[----:B------:R-:W-:Y:S02]  /*18350*/  IMAD.MOV.U32 R12, RZ, RZ, 0x2 ;  /* 0x00000002ff0c7424 */ /* 0x000fe400078e00ff */
[----:B------:R-:W-:-:S07]  /*18360*/  IMAD.MOV.U32 R5, RZ, RZ, R14 ;  /* 0x000000ffff057224 */ /* 0x000fce00078e000e */
[----:B------:R-:W-:Y:S05]  /*18370*/  WARPSYNC.COLLECTIVE R15, `(.L_x_11838) ;  /* 0x000000000f087348 */ /* 0x000fea0003c00000 */
[----:B------:R0:W1:Y:S02]  /*18380*/  SHFL.IDX P6, R14, R13, R12, R11 ;  /* 0x0000000c0d0e7389 */ /* 0x00006400000c000b */
[----:B01----:R-:W-:Y:S01]  /*18390*/  ENDCOLLECTIVE ;  /* 0x000000000000791b */ /* 0x003fe20003800000 */
.L_x_11838:
        /* <DEDUP_REMOVED lines=15> */
.L_x_11839:
[----:B------:R-:W-:Y:S02]  /*18490*/  IMAD.MOV.U32 R13, RZ, RZ, R2 ;  /* 0x000000ffff0d7224 */ /* 0x000fe400078e0002 */
[----:B------:R-:W-:Y:S02]  /*184a0*/  IMAD.MOV.U32 R12, RZ, RZ, 0x3 ;  /* 0x00000003ff0c7424 */ /* 0x000fe400078e00ff */
[----:B------:R-:W-:-:S07]  /*184b0*/  IMAD.MOV.U32 R5, RZ, RZ, R14 ;  /* 0x000000ffff057224 */ /* 0x000fce00078e000e */
[----:B------:R-:W-:Y:S05]  /*184c0*/  WARPSYNC.COLLECTIVE R15, `(.L_x_11840) ;  /* 0x000000000f087348 */ /* 0x000fea0003c00000 */
[----:B------:R0:W1:Y:S02]  /*184d0*/  SHFL.IDX P6, R14, R13, R12, R11 ;  /* 0x0000000c0d0e7389 */ /* 0x00006400000c000b */
[----:B01----:R-:W-:Y:S01]  /*184e0*/  ENDCOLLECTIVE ;  /* 0x000000000000791b */ /* 0x003fe20003800000 */
.L_x_11840:
        /* <DEDUP_REMOVED lines=15> */
.L_x_11841:
[----:B------:R-:W-:Y:S02]  /*185e0*/  IMAD.MOV.U32 R13, RZ, RZ, R2 ;  /* 0x000000ffff0d7224 */ /* 0x000fe400078e0002 */
[----:B------:R-:W-:Y:S02]  /*185f0*/  IMAD.MOV.U32 R12, RZ, RZ, 0x4 ;  /* 0x00000004ff0c7424 */ /* 0x000fe400078e00ff */
[----:B------:R-:W-:-:S07]  /*18600*/  IMAD.MOV.U32 R5, RZ, RZ, R14 ;  /* 0x000000ffff057224 */ /* 0x000fce00078e000e */
[----:B------:R-:W-:Y:S05]  /*18610*/  WARPSYNC.COLLECTIVE R15, `(.L_x_11842) ;  /* 0x000000000f087348 */ /* 0x000fea0003c00000 */
[----:B------:R0:W1:Y:S02]  /*18620*/  SHFL.IDX P6, R14, R13, R12, R11 ;  /* 0x0000000c0d0e7389 */ /* 0x00006400000c000b */
[----:B01----:R-:W-:Y:S01]  /*18630*/  ENDCOLLECTIVE ;  /* 0x000000000000791b */ /* 0x003fe20003800000 */
.L_x_11842:
        /* <DEDUP_REMOVED lines=15> */
.L_x_11843:
[----:B------:R-:W-:Y:S02]  /*18730*/  IMAD.MOV.U32 R13, RZ, RZ, R2 ;  /* 0x000000ffff0d7224 */ /* 0x000fe400078e0002 */
[----:B------:R-:W-:Y:S02]  /*18740*/  IMAD.MOV.U32 R12, RZ, RZ, 0x5 ;  /* 0x00000005ff0c7424 */ /* 0x000fe400078e00ff */
[----:B------:R-:W-:-:S07]  /*18750*/  IMAD.MOV.U32 R5, RZ, RZ, R14 ;  /* 0x000000ffff057224 */ /* 0x000fce00078e000e */
[----:B------:R-:W-:Y:S05]  /*18760*/  WARPSYNC.COLLECTIVE R15, `(.L_x_11844) ;  /* 0x000000000f087348 */ /* 0x000fea0003c00000 */
[----:B------:R0:W1:Y:S02]  /*18770*/  SHFL.IDX P6, R14, R13, R12, R11 ;  /* 0x0000000c0d0e7389 */ /* 0x00006400000c000b */
[----:B01----:R-:W-:Y:S01]  /*18780*/  ENDCOLLECTIVE ;  /* 0x000000000000791b */ /* 0x003fe20003800000 */
.L_x_11844:
        /* <DEDUP_REMOVED lines=15> */
.L_x_11845:
[----:B------:R-:W-:Y:S02]  /*18880*/  IMAD.MOV.U32 R13, RZ, RZ, R2 ;  /* 0x000000ffff0d7224 */ /* 0x000fe400078e0002 */
[----:B------:R-:W-:Y:S02]  /*18890*/  IMAD.MOV.U32 R12, RZ, RZ, 0x6 ;  /* 0x00000006ff0c7424 */ /* 0x000fe400078e00ff */
[----:B------:R-:W-:-:S07]  /*188a0*/  IMAD.MOV.U32 R5, RZ, RZ, R14 ;  /* 0x000000ffff057224 */ /* 0x000fce00078e000e */
[----:B------:R-:W-:Y:S05]  /*188b0*/  WARPSYNC.COLLECTIVE R15, `(.L_x_11846) ;  /* 0x000000000f087348 */ /* 0x000fea0003c00000 */
[----:B------:R0:W1:Y:S02]  /*188c0*/  SHFL.IDX P6, R14, R13, R12, R11 ;  /* 0x0000000c0d0e7389 */ /* 0x00006400000c000b */
[----:B01----:R-:W-:Y:S01]  /*188d0*/  ENDCOLLECTIVE ;  /* 0x000000000000791b */ /* 0x003fe20003800000 */
.L_x_11846:
        /* <DEDUP_REMOVED lines=13> */
.L_x_11847:
        /* <DEDUP_REMOVED lines=8> */
.L_x_11848:
        /* <DEDUP_REMOVED lines=13> */
.L_x_11849:
[----:B------:R-:W-:Y:S01]  /*18b00*/  IMAD.MOV.U32 R0, RZ, RZ, R14 ;  /* 0x000000ffff007224 */ /* 0x000fe200078e000e */
[----:B------:R-:W-:Y:S06]  /*18b10*/  BRA `(.L_x_11850) ;  /* 0xffffffb400c07947 */ /* 0x000fec000383ffff */
.L_x_11734:
[----:B0-----:R-:W2:Y:S02]  /*18b20*/  LDL R2, [R1+0x4] ;  /* 0x0000040001027983 */ /* 0x001ea40000100800 */
[----:B--2---:R0:W1:Y:S02]  /*18b30*/  SYNCS.PHASECHK.TRANS64.TRYWAIT P0, [R2+URZ+0x22820], R0 ;  /* 0x02282000020075a7 */ /* 0x004064000800017f */
[----:B-1----:R-:W-:Y:S05]  /*18b40*/  @!P0 NANOSLEEP.SYNCS 0x989680 ;  /* 0x009896800000895d */ /* 0x002fea0003900000 */
[----:B------:R-:W1:Y:S02]  /*18b50*/  @!P0 SYNCS.PHASECHK.TRANS64 P0, [R2+URZ+0x22820], R0 ;  /* 0x02282000020085a7 */ /* 0x000e64000800007f */
[----:B-1----:R-:W-:Y:S05]  /*18b60*/  @!P0 BRA `(.L_x_11734) ;  /* 0xfffffffc00ec8947 */ /* 0x002fea000383ffff */
[----:B------:R-:W-:Y:S05]  /*18b70*/  BRA `(.L_x_11851) ;  /* 0xffffffb800207947 */ /* 0x000fea000383ffff */
.L_x_11738:
[----:B0-----:R0:W1:Y:S02]  /*18b80*/  SYNCS.PHASECHK.TRANS64.TRYWAIT P0, [R2+URZ+0x22860], R0 ;  /* 0x02286000020075a7 */ /* 0x001064000800017f */
[----:B-1----:R-:W-:Y:S05]  /*18b90*/  @!P0 NANOSLEEP.SYNCS 0x989680 ;  /* 0x009896800000895d */ /* 0x002fea0003900000 */
[----:B------:R-:W1:Y:S02]  /*18ba0*/  @!P0 SYNCS.PHASECHK.TRANS64 P0, [R2+URZ+0x22860], R0 ;  /* 0x02286000020085a7 */ /* 0x000e64000800007f */
[----:B-1----:R-:W-:Y:S05]  /*18bb0*/  @!P0 BRA `(.L_x_11738) ;  /* 0xfffffffc00f08947 */ /* 0x002fea000383ffff */
[----:B------:R-:W-:Y:S05]  /*18bc0*/  BRA `(.L_x_11852) ;  /* 0xffffffb800507947 */ /* 0x000fea000383ffff */
.L_x_11753:
[----:B-1----:R1:W2:Y:S02]  /*18bd0*/  SYNCS.PHASECHK.TRANS64.TRYWAIT P0, [R3+URZ+0x22840], R2 ;  /* 0x02284002030075a7 */ /* 0x0022a4000800017f */
[----:B--2---:R-:W-:Y:S05]  /*18be0*/  @!P0 NANOSLEEP.SYNCS 0x989680 ;  /* 0x009896800000895d */ /* 0x004fea0003900000 */
[----:B------:R-:W2:Y:S02]  /*18bf0*/  @!P0 SYNCS.PHASECHK.TRANS64 P0, [R3+URZ+0x22840], R2 ;  /* 0x02284002030085a7 */ /* 0x000ea4000800007f */
[----:B--2---:R-:W-:Y:S05]  /*18c00*/  @!P0 BRA `(.L_x_11753) ;  /* 0xfffffffc00f08947 */ /* 0x004fea000383ffff */
[----:B------:R-:W-:Y:S05]  /*18c10*/  BRA `(.L_x_11853) ;  /* 0xffffffc0006c7947 */ /* 0x000fea000383ffff */
.L_x_11758:
[----:B0-----:R0:W2:Y:S02]  /*18c20*/  SYNCS.PHASECHK.TRANS64.TRYWAIT P0, [R3+URZ+0x22860], R2 ;  /* 0x02286002030075a7 */ /* 0x0010a4000800017f */
[----:B--2---:R-:W-:Y:S05]  /*18c30*/  @!P0 NANOSLEEP.SYNCS 0x989680 ;  /* 0x009896800000895d */ /* 0x004fea0003900000 */
[----:B------:R-:W2:Y:S02]  /*18c40*/  @!P0 SYNCS.PHASECHK.TRANS64 P0, [R3+URZ+0x22860], R2 ;  /* 0x02286002030085a7 */ /* 0x000ea4000800007f */
[----:B--2---:R-:W-:Y:S05]  /*18c50*/  @!P0 BRA `(.L_x_11758) ;  /* 0xfffffffc00f08947 */ /* 0x004fea000383ffff */
[----:B------:R-:W-:Y:S05]  /*18c60*/  BRA `(.L_x_11854) ;  /* 0xffffffc000f07947 */ /* 0x000fea000383ffff */
.L_x_11769:
[----:B0-----:R0:W1:Y:S02]  /*18c70*/  SYNCS.PHASECHK.TRANS64.TRYWAIT P0, [R2+URZ+0x22840], R3 ;  /* 0x02284003020075a7 */ /* 0x001064000800017f */
[----:B-1----:R-:W-:Y:S05]  /*18c80*/  @!P0 NANOSLEEP.SYNCS 0x989680 ;  /* 0x009896800000895d */ /* 0x002fea0003900000 */
[----:B------:R-:W1:Y:S02]  /*18c90*/  @!P0 SYNCS.PHASECHK.TRANS64 P0, [R2+URZ+0x22840], R3 ;  /* 0x02284003020085a7 */ /* 0x000e64000800007f */
[----:B-1----:R-:W-:Y:S05]  /*18ca0*/  @!P0 BRA `(.L_x_11769) ;  /* 0xfffffffc00f08947 */ /* 0x002fea000383ffff */
[----:B------:R-:W-:Y:S05]  /*18cb0*/  BRA `(.L_x_11855) ;  /* 0xffffffc800f07947 */ /* 0x000fea000383ffff */
.L_x_11774:
[----:B-1----:R1:W2:Y:S02]  /*18cc0*/  SYNCS.PHASECHK.TRANS64.TRYWAIT P0, [R2+URZ+0x22860], R3 ;  /* 0x02286003020075a7 */ /* 0x0022a4000800017f */
[----:B--2---:R-:W-:Y:S05]  /*18cd0*/  @!P0 NANOSLEEP.SYNCS 0x989680 ;  /* 0x009896800000895d */ /* 0x004fea0003900000 */
[----:B------:R-:W2:Y:S02]  /*18ce0*/  @!P0 SYNCS.PHASECHK.TRANS64 P0, [R2+URZ+0x22860], R3 ;  /* 0x02286003020085a7 */ /* 0x000ea4000800007f */
[----:B--2---:R-:W-:Y:S05]  /*18cf0*/  @!P0 BRA `(.L_x_11774) ;  /* 0xfffffffc00f08947 */ /* 0x004fea000383ffff */
[----:B------:R-:W-:Y:S05]  /*18d00*/  BRA `(.L_x_11856) ;  /* 0xffffffcc00707947 */ /* 0x000fea000383ffff */
.L_x_11785:
[----:B0-----:R0:W1:Y:S02]  /*18d10*/  SYNCS.PHASECHK.TRANS64.TRYWAIT P0, [R3+URZ+0x22840], R2 ;  /* 0x02284002030075a7 */ /* 0x001064000800017f */
[----:B-1----:R-:W-:Y:S05]  /*18d20*/  @!P0 NANOSLEEP.SYNCS 0x989680 ;  /* 0x009896800000895d */ /* 0x002fea0003900000 */
[----:B------:R-:W1:Y:S02]  /*18d30*/  @!P0 SYNCS.PHASECHK.TRANS64 P0, [R3+URZ+0x22840], R2 ;  /* 0x02284002030085a7 */ /* 0x000e64000800007f */
[----:B-1----:R-:W-:Y:S05]  /*18d40*/  @!P0 BRA `(.L_x_11785) ;  /* 0xfffffffc00f08947 */ /* 0x002fea000383ffff */
[----:B------:R-:W-:Y:S05]  /*18d50*/  BRA `(.L_x_11857) ;  /* 0xffffffd4004c7947 */ /* 0x000fea000383ffff */
.L_x_11790:
[----:B-1----:R1:W2:Y:S02]  /*18d60*/  SYNCS.PHASECHK.TRANS64.TRYWAIT P0, [R3+URZ+0x22860], R2 ;  /* 0x02286002030075a7 */ /* 0x0022a4000800017f */
[----:B--2---:R-:W-:Y:S05]  /*18d70*/  @!P0 NANOSLEEP.SYNCS 0x989680 ;  /* 0x009896800000895d */ /* 0x004fea0003900000 */
[----:B------:R-:W2:Y:S02]  /*18d80*/  @!P0 SYNCS.PHASECHK.TRANS64 P0, [R3+URZ+0x22860], R2 ;  /* 0x02286002030085a7 */ /* 0x000ea4000800007f */
[----:B--2---:R-:W-:Y:S05]  /*18d90*/  @!P0 BRA `(.L_x_11790) ;  /* 0xfffffffc00f08947 */ /* 0x004fea000383ffff */
[----:B------:R-:W-:Y:S05]  /*18da0*/  BRA `(.L_x_11858) ;  /* 0xffffffd400d07947 */ /* 0x000fea000383ffff */
.L_x_11802:
[----:B------:R-:W-:Y:S01]  /*18db0*/  BSSY B0, `(.L_x_11859) ;  /* 0x0000008000007945 */ /* 0x000fe20003800000 */
[----:B------:R-:W-:Y:S02]  /*18dc0*/  IMAD.MOV.U32 R13, RZ, RZ, R16 ;  /* 0x000000ffff0d7224 */ /* 0x000fe400078e0010 */
[----:B------:R-:W-:Y:S02]  /*18dd0*/  IMAD.MOV.U32 R12, RZ, RZ, RZ ;  /* 0x000000ffff0c7224 */ /* 0x000fe400078e00ff */
[----:B------:R-:W-:Y:S02]  /*18de0*/  IMAD.MOV.U32 R11, RZ, RZ, 0x1f ;  /* 0x0000001fff0b7424 */ /* 0x000fe400078e00ff */
[----:B------:R-:W-:-:S07]  /*18df0*/  IMAD.MOV.U32 R15, RZ, RZ, -0x1 ;  /* 0xffffffffff0f7424 */ /* 0x000fce00078e00ff */
[----:B012--5:R-:W-:Y:S05]  /*18e00*/  WARPSYNC.COLLECTIVE R15, `(.L_x_11860) ;  /* 0x000000000f087348 */ /* 0x027fea0003c00000 */
[----:B------:R3:W4:Y:S02]  /*18e10*/  SHFL.IDX P6, R14, R13, R12, R11 ;  /* 0x0000000c0d0e7389 */ /* 0x00072400000c000b */
[----:B012345:R-:W-:Y:S01]  /*18e20*/  ENDCOLLECTIVE ;  /* 0x000000000000791b */ /* 0x03ffe20003800000 */
.L_x_11860:
[----:B------:R-:W-:Y:S05]  /*18e30*/  BSYNC B0 ;  /* 0x0000000000007941 */ /* 0x000fea0003800000 */
.L_x_11859:
        /* <DEDUP_REMOVED lines=9> */
.L_x_11861:
        /* <DEDUP_REMOVED lines=18> */
.L_x_11862:
[----:B------:R-:W-:Y:S01]  /*18ff0*/  IMAD.MOV.U32 R12, RZ, RZ, 0x2 ;  /* 0x00000002ff0c7424 */ /* 0x000fe200078e00ff */
[----:B------:R-:W-:-:S05]  /*19000*/  SEL R7, R14, RZ, P1 ;  /* 0x000000ff0e077207 */ /* 0x000fca0000800000 */
[----:B------:R-:W-:-:S04]  /*19010*/  IMAD.IADD R3, R2, 0x1, R7 ;  /* 0x0000000102037824 */ /* 0x000fc800078e0207 */
[----:B------:R-:W-:-:S07]  /*19020*/  IMAD.MOV.U32 R13, RZ, RZ, R3 ;  /* 0x000000ffff0d7224 */ /* 0x000fce00078e0003 */
[----:B------:R-:W-:Y:S05]  /*19030*/  WARPSYNC.COLLECTIVE R15, `(.L_x_11863) ;  /* 0x000000000f087348 */ /* 0x000fea0003c00000 */
[----:B------:R0:W1:Y:S02]  /*19040*/  SHFL.UP P6, R14, R13, R12, R11 ;  /* 0x0400000c0d0e7389 */ /* 0x00006400000c000b */
[----:B01----:R-:W-:Y:S01]  /*19050*/  ENDCOLLECTIVE ;  /* 0x000000000000791b */ /* 0x003fe20003800000 */
.L_x_11863:
[----:B------:R-:W-:Y:S01]  /*19060*/  IMAD.MOV.U32 R12, RZ, RZ, 0x4 ;  /* 0x00000004ff0c7424 */ /* 0x000fe200078e00ff */
[----:B------:R-:W-:-:S05]  /*19070*/  SEL R14, R14, RZ, P2 ;  /* 0x000000ff0e0e7207 */ /* 0x000fca0001000000 */
[----:B------:R-:W-:-:S04]  /*19080*/  IMAD.IADD R3, R3, 0x1, R14 ;  /* 0x0000000103037824 */ /* 0x000fc800078e020e */
[----:B------:R-:W-:-:S07]  /*19090*/  IMAD.MOV.U32 R13, RZ, RZ, R3 ;  /* 0x000000ffff0d7224 */ /* 0x000fce00078e0003 */
[----:B------:R-:W-:Y:S05]  /*190a0*/  WARPSYNC.COLLECTIVE R15, `(.L_x_11864) ;  /* 0x000000000f087348 */ /* 0x000fea0003c00000 */
[----:B------:R0:W1:Y:S02]  /*190b0*/  SHFL.UP P6, R14, R13, R12, R11 ;  /* 0x0400000c0d0e7389 */ /* 0x00006400000c000b */
[----:B01----:R-:W-:Y:S01]  /*190c0*/  ENDCOLLECTIVE ;  /* 0x000000000000791b */ /* 0x003fe20003800000 */
.L_x_11864:
[----:B------:R-:W-:Y:S01]  /*190d0*/  IMAD.MOV.U32 R12, RZ, RZ, 0x8 ;  /* 0x00000008ff0c7424 */ /* 0x000fe200078e00ff */
[----:B------:R-:W-:-:S05]  /*190e0*/  SEL R14, R14, RZ, P3 ;  /* 0x000000ff0e0e7207 */ /* 0x000fca0001800000 */
[----:B------:R-:W-:-:S04]  /*190f0*/  IMAD.IADD R3, R3, 0x1, R14 ;  /* 0x0000000103037824 */ /* 0x000fc800078e020e */
[----:B------:R-:W-:-:S07]  /*19100*/  IMAD.MOV.U32 R13, RZ, RZ, R3 ;  /* 0x000000ffff0d7224 */ /* 0x000fce00078e0003 */
[----:B------:R-:W-:Y:S05]  /*19110*/  WARPSYNC.COLLECTIVE R15, `(.L_x_11865) ;  /* 0x000000000f087348 */ /* 0x000fea0003c00000 */
[----:B------:R0:W1:Y:S02]  /*19120*/  SHFL.UP P6, R14, R13, R12, R11 ;  /* 0x0400000c0d0e7389 */ /* 0x00006400000c000b */
[----:B01----:R-:W-:Y:S01]  /*19130*/  ENDCOLLECTIVE ;  /* 0x000000000000791b */ /* 0x003fe20003800000 */
.L_x_11865:
[----:B------:R-:W-:Y:S01]  /*19140*/  IMAD.MOV.U32 R12, RZ, RZ, 0x10 ;  /* 0x00000010ff0c7424 */ /* 0x000fe200078e00ff */
[----:B------:R-:W-:-:S05]  /*19150*/  SEL R14, R14, RZ, P4 ;  /* 0x000000ff0e0e7207 */ /* 0x000fca0002000000 */
[----:B------:R-:W-:-:S04]  /*19160*/  IMAD.IADD R3, R3, 0x1, R14 ;  /* 0x0000000103037824 */ /* 0x000fc800078e020e */
[----:B------:R-:W-:-:S07]  /*19170*/  IMAD.MOV.U32 R13, RZ, RZ, R3 ;  /* 0x000000ffff0d7224 */ /* 0x000fce00078e0003 */
[----:B------:R-:W-:Y:S05]  /*19180*/  WARPSYNC.COLLECTIVE R15, `(.L_x_11866) ;  /* 0x000000000f087348 */ /* 0x000fea0003c00000 */
[----:B------:R0:W1:Y:S02]  /*19190*/  SHFL.UP P6, R14, R13, R12, R11 ;  /* 0x0400000c0d0e7389 */ /* 0x00006400000c000b */
[----:B01----:R-:W-:Y:S01]  /*191a0*/  ENDCOLLECTIVE ;  /* 0x000000000000791b */ /* 0x003fe20003800000 */
.L_x_11866:
        /* <DEDUP_REMOVED lines=8> */
.L_x_11867:
[----:B------:R-:W-:Y:S05]  /*19230*/  BRA `(.L_x_11868) ;  /* 0xffffffdc00347947 */ /* 0x000fea000383ffff */
.L_x_11807:
[----:B------:R-:W-:Y:S01]  /*19240*/  BSSY B0, `(.L_x_11869) ;  /* 0x0000008000007945 */ /* 0x000fe20003800000 */
[----:B-----5:R-:W-:Y:S02]  /*19250*/  IMAD.MOV.U32 R13, RZ, RZ, R2 ;  /* 0x000000ffff0d7224 */ /* 0x020fe400078e0002 */
[----:B------:R-:W-:Y:S02]  /*19260*/  IMAD.MOV.U32 R12, RZ, RZ, 0x1 ;  /* 0x00000001ff0c7424 */ /* 0x000fe400078e00ff */
[----:B------:R-:W-:Y:S02]  /*19270*/  IMAD.MOV.U32 R11, RZ, RZ, RZ ;  /* 0x000000ffff0b7224 */ /* 0x000fe400078e00ff */
[----:B------:R-:W-:-:S07]  /*19280*/  IMAD.MOV.U32 R15, RZ, RZ, -0x1 ;  /* 0xffffffffff0f7424 */ /* 0x000fce00078e00ff */
[----:B01----:R-:W-:Y:S05]  /*19290*/  WARPSYNC.COLLECTIVE R15, `(.L_x_11870) ;  /* 0x000000000f087348 */ /* 0x003fea0003c00000 */
[----:B------:R2:W3:Y:S02]  /*192a0*/  SHFL.UP P6, R14, R13, R12, R11 ;  /* 0x0400000c0d0e7389 */ /* 0x0004e400000c000b */
[----:B0123--:R-:W-:Y:S01]  /*192b0*/  ENDCOLLECTIVE ;  /* 0x000000000000791b */ /* 0x00ffe20003800000 */
.L_x_11870:
[----:B------:R-:W-:Y:S05]  /*192c0*/  BSYNC B0 ;  /* 0x0000000000007941 */ /* 0x000fea0003800000 */
.L_x_11869:
        /* <DEDUP_REMOVED lines=8> */
.L_x_11871:
[----:B------:R-:W-:Y:S01]  /*19350*/  IMAD.MOV.U32 R12, RZ, RZ, 0x4 ;  /* 0x00000004ff0c7424 */ /* 0x000fe200078e00ff */
[----:B------:R-:W-:-:S05]  /*19360*/  SEL R4, R14, RZ, P2 ;  /* 0x000000ff0e047207 */ /* 0x000fca0001000000 */
[----:B------:R-:W-:-:S04]  /*19370*/  IMAD.IADD R4, R13, 0x1, R4 ;  /* 0x000000010d047824 */ /* 0x000fc800078e0204 */
[----:B------:R-:W-:-:S07]  /*19380*/  IMAD.MOV.U32 R13, RZ, RZ, R4 ;  /* 0x000000ffff0d7224 */ /* 0x000fce00078e0004 */
[----:B------:R-:W-:Y:S05]  /*19390*/  WARPSYNC.COLLECTIVE R15, `(.L_x_11872) ;  /* 0x000000000f087348 */ /* 0x000fea0003c00000 */
[----:B------:R0:W1:Y:S02]  /*193a0*/  SHFL.UP P6, R14, R13, R12, R11 ;  /* 0x0400000c0d0e7389 */ /* 0x00006400000c000b */
[----:B01----:R-:W-:Y:S01]  /*193b0*/  ENDCOLLECTIVE ;  /* 0x000000000000791b */ /* 0x003fe20003800000 */
.L_x_11872:
[----:B------:R-:W-:Y:S01]  /*193c0*/  IMAD.MOV.U32 R12, RZ, RZ, 0x8 ;  /* 0x00000008ff0c7424 */ /* 0x000fe200078e00ff */
[----:B------:R-:W-:-:S05]  /*193d0*/  SEL R3, R14, RZ, P3 ;  /* 0x000000ff0e037207 */ /* 0x000fca0001800000 */
[----:B------:R-:W-:-:S04]  /*193e0*/  IMAD.IADD R6, R4, 0x1, R3 ;  /* 0x0000000104067824 */ /* 0x000fc800078e0203 */
[----:B------:R-:W-:-:S07]  /*193f0*/  IMAD.MOV.U32 R13, RZ, RZ, R6 ;  /* 0x000000ffff0d7224 */ /* 0x000fce00078e0006 */
[----:B------:R-:W-:Y:S05]  /*19400*/  WARPSYNC.COLLECTIVE R15, `(.L_x_11873) ;  /* 0x000000000f087348 */ /* 0x000fea0003c00000 */
[----:B------:R0:W1:Y:S02]  /*19410*/  SHFL.UP P6, R14, R13, R12, R11 ;  /* 0x0400000c0d0e7389 */ /* 0x00006400000c000b */
[----:B01----:R-:W-:Y:S01]  /*19420*/  ENDCOLLECTIVE ;  /* 0x000000000000791b */ /* 0x003fe20003800000 */
.L_x_11873:
[----:B------:R-:W-:Y:S01]  /*19430*/  IMAD.MOV.U32 R12, RZ, RZ, 0x10 ;  /* 0x00000010ff0c7424 */ /* 0x000fe200078e00ff */
[----:B------:R-:W-:-:S05]  /*19440*/  SEL R7, R14, RZ, P4 ;  /* 0x000000ff0e077207 */ /* 0x000fca0002000000 */
[----:B------:R-:W-:-:S04]  /*19450*/  IMAD.IADD R7, R6, 0x1, R7 ;  /* 0x0000000106077824 */ /* 0x000fc800078e0207 */
[----:B------:R-:W-:-:S07]  /*19460*/  IMAD.MOV.U32 R13, RZ, RZ, R7 ;  /* 0x000000ffff0d7224 */ /* 0x000fce00078e0007 */
[----:B------:R-:W-:Y:S05]  /*19470*/  WARPSYNC.COLLECTIVE R15, `(.L_x_11874) ;  /* 0x000000000f087348 */ /* 0x000fea0003c00000 */
[----:B------:R0:W1:Y:S02]  /*19480*/  SHFL.UP P6, R14, R13, R12, R11 ;  /* 0x0400000c0d0e7389 */ /* 0x00006400000c000b */
[----:B01----:R-:W-:Y:S01]  /*19490*/  ENDCOLLECTIVE ;  /* 0x000000000000791b */ /* 0x003fe20003800000 */
.L_x_11874:
        /* <DEDUP_REMOVED lines=8> */
.L_x_11875:
[----:B------:R-:W-:Y:S05]  /*19520*/  BRA `(.L_x_11876) ;  /* 0xffffffdc00147947 */ /* 0x000fea000383ffff */
.L_x_11809:
[----:B------:R-:W-:Y:S01]  /*19530*/  BSSY B0, `(.L_x_11877) ;  /* 0x0000006000007945 */ /* 0x000fe20003800000 */
[----:B------:R-:W-:Y:S01]  /*19540*/  PLOP3.LUT P6, PT, P6, PT, PT, 0x8, 0x0 ;  /* 0x000000000000781c */ /* 0x000fe200037ce170 */
[----:B------:R-:W-:-:S12]  /*19550*/  IMAD.MOV.U32 R15, RZ, RZ, -0x1 ;  /* 0xffffffffff0f7424 */ /* 0x000fd800078e00ff */
[----:B012--5:R-:W-:Y:S05]  /*19560*/  WARPSYNC.COLLECTIVE R15, `(.L_x_11878) ;  /* 0x000000000f087348 */ /* 0x027fea0003c00000 */
[----:B------:R-:W-:Y:S01]  /*19570*/  VOTE.ANY R14, PT, P6 ;  /* 0x00000000000e7806 */ /* 0x000fe200030e0100 */
[----:B012--5:R-:W-:Y:S06]  /*19580*/  ENDCOLLECTIVE ;  /* 0x000000000000791b */ /* 0x027fec0003800000 */
.L_x_11878:
[----:B------:R-:W-:Y:S05]  /*19590*/  BSYNC B0 ;  /* 0x0000000000007941 */ /* 0x000fea0003800000 */
.L_x_11877:
        /* <DEDUP_REMOVED lines=9> */
.L_x_11879:
[----:B------:R-:W-:Y:S01]  /*19630*/  IMAD.MOV.U32 R17, RZ, RZ, R14 ;  /* 0x000000ffff117224 */ /* 0x000fe200078e000e */
[----:B------:R-:W-:Y:S06]  /*19640*/  BRA `(.L_x_11880) ;  /* 0xffffffdc00047947 */ /* 0x000fec000383ffff */
.L_x_11811:
[----:B------:R-:W-:Y:S01]  /*19650*/  BSSY B0, `(.L_x_11881) ;  /* 0x0000007000007945 */ /* 0x000fe20003800000 */
[----:B------:R-:W-:Y:S02]  /*19660*/  IMAD.MOV.U32 R13, RZ, RZ, R3 ;  /* 0x000000ffff0d7224 */ /* 0x000fe400078e0003 */
[----:B------:R-:W-:Y:S02]  /*19670*/  IMAD.MOV.U32 R11, RZ, RZ, 0x1f ;  /* 0x0000001fff0b7424 */ /* 0x000fe400078e00ff */
[----:B------:R-:W-:-:S07]  /*19680*/  IMAD.MOV.U32 R15, RZ, RZ, -0x1 ;  /* 0xffffffffff0f7424 */ /* 0x000fce00078e00ff */
[----:B012345:R-:W-:Y:S05]  /*19690*/  WARPSYNC.COLLECTIVE R15, `(.L_x_11882) ;  /* 0x000000000f087348 */ /* 0x03ffea0003c00000 */
[----:B------:R0:W0:Y:S02]  /*196a0*/  SHFL.IDX P6, R14, R13, R12, R11 ;  /* 0x0000000c0d0e7389 */ /* 0x00002400000c000b */
[----:B012345:R-:W-:Y:S01]  /*196b0*/  ENDCOLLECTIVE ;  /* 0x000000000000791b */ /* 0x03ffe20003800000 */
.L_x_11882:
[----:B------:R-:W-:Y:S05]  /*196c0*/  BSYNC B0 ;  /* 0x0000000000007941 */ /* 0x000fea0003800000 */
.L_x_11881:
[----:B------:R-:W-:Y:S01]  /*196d0*/  IMAD.MOV.U32 R5, RZ, RZ, R14 ;  /* 0x000000ffff057224 */ /* 0x000fe200078e000e */
[----:B------:R-:W-:Y:S06]  /*196e0*/  BRA `(.L_x_11810) ;  /* 0xffffffd800f87947 */ /* 0x000fec000383ffff */
.L_x_11815:
[----:B0-----:R0:W1:Y:S02]  /*196f0*/  SYNCS.PHASECHK.TRANS64.TRYWAIT P0, [R0+URZ+0x22820], R3 ;  /* 0x02282003000075a7 */ /* 0x001064000800017f */
[----:B-1----:R-:W-:Y:S05]  /*19700*/  @!P0 NANOSLEEP.SYNCS 0x989680 ;  /* 0x009896800000895d */ /* 0x002fea0003900000 */
[----:B------:R-:W1:Y:S02]  /*19710*/  @!P0 SYNCS.PHASECHK.TRANS64 P0, [R0+URZ+0x22820], R3 ;  /* 0x02282003000085a7 */ /* 0x000e64000800007f */
[----:B-1----:R-:W-:Y:S05]  /*19720*/  @!P0 BRA `(.L_x_11815) ;  /* 0xfffffffc00f08947 */ /* 0x002fea000383ffff */
[----:B------:R-:W-:Y:S05]  /*19730*/  BRA `(.L_x_11883) ;  /* 0xffffffe000787947 */ /* 0x000fea000383ffff */
.L_x_11816:
        /* <DEDUP_REMOVED lines=8> */
[----:B0-2--5:R-:W-:Y:S05]  /*197c0*/  WARPSYNC.COLLECTIVE R15, `(.L_x_11885) ;  /* 0x000000000f087348 */ /* 0x025fea0003c00000 */
[----:B------:R1:W3:Y:S02]  /*197d0*/  SHFL.IDX P6, R14, R13, R12, R11 ;  /* 0x0000000c0d0e7389 */ /* 0x0002e400000c000b */
[----:B0123-5:R-:W-:Y:S01]  /*197e0*/  ENDCOLLECTIVE ;  /* 0x000000000000791b */ /* 0x02ffe20003800000 */
.L_x_11885:
[----:B------:R-:W-:Y:S05]  /*197f0*/  BSYNC B0 ;  /* 0x0000000000007941 */ /* 0x000fea0003800000 */
.L_x_11884:
[----:B------:R-:W-:Y:S05]  /*19800*/  BRA `(.L_x_11886) ;  /* 0xffffffe000607947 */ /* 0x000fea000383ffff */
.L_x_11819:
[----:B------:R-:W-:Y:S01]  /*19810*/  BSSY B1, `(.L_x_11887) ;  /* 0x0000006000017945 */ /* 0x000fe20003800000 */
[----:B------:R-:W-:-:S07]  /*19820*/  IMAD.MOV.U32 R15, RZ, RZ, -0x1 ;  /* 0xffffffffff0f7424 */ /* 0x000fce00078e00ff */
[----:B012--5:R-:W-:Y:S05]  /*19830*/  WARPSYNC.COLLECTIVE R15, `(.L_x_11888) ;  /* 0x000000000f0c7348 */ /* 0x027fea0003c00000 */
[----:B------:R-:W-:Y:S02]  /*19840*/  ELECT P6, UR62, PT ;  /* 0x00000000003e782f */ /* 0x000fe400038c0000 */
[----:B------:R-:W-:Y:S01]  /*19850*/  MOV R14, UR62 ;  /* 0x0000003e000e7c02 */ /* 0x000fe20008000f00 */
[----:B012--5:R-:W-:Y:S10]  /*19860*/  ENDCOLLECTIVE ;  /* 0x000000000000791b */ /* 0x027ff40003800000 */
.L_x_11888:
[----:B------:R-:W-:Y:S05]  /*19870*/  BSYNC B1 ;  /* 0x0000000000017941 */ /* 0x000fea0003800000 */
.L_x_11887:
[----:B------:R-:W-:Y:S05]  /*19880*/  BRA `(.L_x_11889) ;  /* 0xffffffe000587947 */ /* 0x000fea000383ffff */
.L_x_11821:
[----:B0-----:R0:W1:Y:S02]  /*19890*/  SYNCS.PHASECHK.TRANS64.TRYWAIT P0, [R6+URZ], R5 ;  /* 0x00000005060075a7 */ /* 0x001064000800017f */
[----:B-1----:R-:W-:Y:S05]  /*198a0*/  @!P0 NANOSLEEP.SYNCS 0x989680 ;  /* 0x009896800000895d */ /* 0x002fea0003900000 */
[----:B------:R-:W1:Y:S02]  /*198b0*/  @!P0 SYNCS.PHASECHK.TRANS64 P0, [R6+URZ], R5 ;  /* 0x00000005060085a7 */ /* 0x000e64000800007f */
[----:B-1----:R-:W-:Y:S05]  /*198c0*/  @!P0 BRA `(.L_x_11821) ;  /* 0xfffffffc00f08947 */ /* 0x002fea000383ffff */
[----:B------:R-:W-:Y:S05]  /*198d0*/  BRA `(.L_x_11890) ;  /* 0xffffffe000947947 */ /* 0x000fea000383ffff */
.L_x_11822:
[----:B-1----:R1:W2:Y:S02]  /*198e0*/  SYNCS.PHASECHK.TRANS64.TRYWAIT P0, [R7+URZ], R2 ;  /* 0x00000002070075a7 */ /* 0x0022a4000800017f */
[----:B--2---:R-:W-:Y:S05]  /*198f0*/  @!P0 NANOSLEEP.SYNCS 0x989680 ;  /* 0x009896800000895d */ /* 0x004fea0003900000 */
[----:B------:R-:W2:Y:S02]  /*19900*/  @!P0 SYNCS.PHASECHK.TRANS64 P0, [R7+URZ], R2 ;  /* 0x00000002070085a7 */ /* 0x000ea4000800007f */
[----:B--2---:R-:W-:Y:S05]  /*19910*/  @!P0 BRA `(.L_x_11822) ;  /* 0xfffffffc00f08947 */ /* 0x004fea000383ffff */
[----:B------:R-:W-:Y:S05]  /*19920*/  BRA `(.L_x_11891) ;  /* 0xffffffe000887947 */ /* 0x000fea000383ffff */
.L_x_11824:
[----:B--2---:R2:W3:Y:S02]  /*19930*/  SYNCS.PHASECHK.TRANS64.TRYWAIT P0, [R4+URZ], R5 ;  /* 0x00000005040075a7 */ /* 0x0044e4000800017f */
[----:B---3--:R-:W-:Y:S05]  /*19940*/  @!P0 NANOSLEEP.SYNCS 0x989680 ;  /* 0x009896800000895d */ /* 0x008fea0003900000 */
[----:B------:R-:W3:Y:S02]  /*19950*/  @!P0 SYNCS.PHASECHK.TRANS64 P0, [R4+URZ], R5 ;  /* 0x00000005040085a7 */ /* 0x000ee4000800007f */
[----:B---3--:R-:W-:Y:S05]  /*19960*/  @!P0 BRA `(.L_x_11824) ;  /* 0xfffffffc00f08947 */ /* 0x008fea000383ffff */
[----:B------:R-:W-:Y:S05]  /*19970*/  BRA `(.L_x_11892) ;  /* 0xffffffe000907947 */ /* 0x000fea000383ffff */
.L_x_11893:
        /* <DEDUP_REMOVED lines=16> */
.L_x_15314:


//--------------------- .text._ZN7cutlass13device_kernelIN5flash11enable_sm90INS1_16FlashAttnFwdSm90INS1_25CollectiveMainloopFwdSm90ILi2EN4cute5tupleIJNS5_1CILi1EEES8_S8_EEENS6_IJNS7_ILi128EEENS7_ILi96EEENS7_ILi64EEEEEELi256ENS_6half_tEfNS_4arch4Sm90ELb0ELb1ELb1ELb1ELb0ELb1ELb0ELb1ELb0ELb1ELb0ELb0EEENS1_21CollectiveEpilogueFwdINS6_IJSA_NS7_ILi256EEESB_EEES9_SE_SG_Li256ELb1ELb1ELb0ELb0EEENS1_36VarlenDynamicPersistentTileSchedulerILi128ELi96ELi256ELi128ELb0ELb1ELb1ELb1ELb0ELb1EEEEEEEEEvNT_6ParamsE --------------------------
	.section	.text._ZN7cutlass13device_kernelIN5flash11enable_sm90INS1_16FlashAttnFwdSm90INS1_25CollectiveMainloopFwdSm90ILi2EN4cute5tupleIJNS5_1CILi1EEES8_S8_EEENS6_IJNS7_ILi128EEENS7_ILi96EEENS7_ILi64EEEEEELi256ENS_6half_tEfNS_4arch4Sm90ELb0ELb1ELb1ELb1ELb0ELb1ELb0ELb1ELb0ELb1ELb0ELb0EEENS1_21CollectiveEpilogueFwdINS6_IJSA_NS7_ILi256EEESB_EEES9_SE_SG_Li256ELb1ELb1ELb0ELb0EEENS1_36VarlenDynamicPersistentTileSchedulerILi128ELi96ELi256ELi128ELb0ELb1ELb1ELb1ELb0ELb1EEEEEEEEEvNT_6ParamsE,"ax",@progbits
	.align	128
.text._ZN7cutlass13device_kernelIN5flash11enable_sm90INS1_16FlashAttnFwdSm90INS1_25CollectiveMainloopFwdSm90ILi2EN4cute5tupleIJNS5_1CILi1EEES8_S8_EEENS6_IJNS7_ILi128EEENS7_ILi96EEENS7_ILi64EEEEEELi256ENS_6half_tEfNS_4arch4Sm90ELb0ELb1ELb1ELb1ELb0ELb1ELb0ELb1ELb0ELb1ELb0ELb0EEENS1_21CollectiveEpilogueFwdINS6_IJSA_NS7_ILi256EEESB_EEES9_SE_SG_Li256ELb1ELb1ELb0ELb0EEENS1_36VarlenDynamicPersistentTileSchedulerILi128ELi96ELi256ELi128ELb0ELb1ELb1ELb1ELb0ELb1EEEEEEEEEvNT_6ParamsE:
        .type           _ZN7cutlass13device_kernelIN5flash11enable_sm90INS1_16FlashAttnFwdSm90INS1_25CollectiveMainloopFwdSm90ILi2EN4cute5tupleIJNS5_1CILi1EEES8_S8_EEENS6_IJNS7_ILi128EEENS7_ILi96EEENS7_ILi64EEEEEELi256ENS_6half_tEfNS_4arch4Sm90ELb0ELb1ELb1ELb1ELb0ELb1ELb0ELb1ELb0ELb1ELb0ELb0EEENS1_21CollectiveEpilogueFwdINS6_IJSA_NS7_ILi256EEESB_EEES9_SE_SG_Li256ELb1ELb1ELb0ELb0EEENS1_36VarlenDynamicPersistentTileSchedulerILi128ELi96ELi256ELi128ELb0ELb1ELb1ELb1ELb0ELb1EEEEEEEEEvNT_6ParamsE,@function
        .size           _ZN7cutlass13device_kernelIN5flash11enable_sm90INS1_16FlashAttnFwdSm90INS1_25CollectiveMainloopFwdSm90ILi2EN4cute5tupleIJNS5_1CILi1EEES8_S8_EEENS6_IJNS7_ILi128EEENS7_ILi96EEENS7_ILi64EEEEEELi256ENS_6half_tEfNS_4arch4Sm90ELb0ELb1ELb1ELb1ELb0ELb1ELb0ELb1ELb0ELb1ELb0ELb0EEENS1_21CollectiveEpilogueFwdINS6_IJSA_NS7_ILi256EEESB_EEES9_SE_SG_Li256ELb1ELb1ELb0ELb0EEENS1_36VarlenDynamicPersistentTileSchedulerILi128ELi96ELi256ELi128ELb0ELb1ELb1ELb1ELb0ELb1EEEEEEEEEvNT_6ParamsE,(.L_x_15315 - _ZN7cutlass13device_kernelIN5flash11enable_sm90INS1_16FlashAttnFwdSm90INS1_25CollectiveMainloopFwdSm90ILi2EN4cute5tupleIJNS5_1CILi1EEES8_S8_EEENS6_IJNS7_ILi128EEENS7_ILi96EEENS7_ILi64EEEEEELi256ENS_6half_tEfNS_4arch4Sm90ELb0ELb1ELb1ELb1ELb0ELb1ELb0ELb1ELb0ELb1ELb0ELb0EEENS1_21CollectiveEpilogueFwdINS6_IJSA_NS7_ILi256EEESB_EEES9_SE_SG_Li256ELb1ELb1ELb0ELb0EEENS1_36VarlenDynamicPersistentTileSchedulerILi128ELi96ELi256ELi128ELb0ELb1ELb1ELb1ELb0ELb1EEEEEEEEEvNT_6ParamsE)
        .other          _ZN7cutlass13device_kernelIN5flash11enable_sm90INS1_16FlashAttnFwdSm90INS1_25CollectiveMainloopFwdSm90ILi2EN4cute5tupleIJNS5_1CILi1EEES8_S8_EEENS6_IJNS7_ILi128EEENS7_ILi96EEENS7_ILi64EEEEEELi256ENS_6half_tEfNS_4arch4Sm90ELb0ELb1ELb1ELb1ELb0ELb1ELb0ELb1ELb0ELb1ELb0ELb0EEENS1_21CollectiveEpilogueFwdINS6_IJSA_NS7_ILi256EEESB_EEES9_SE_SG_Li256ELb1ELb1ELb0ELb0EEENS1_36VarlenDynamicPersistentTileSchedulerILi128ELi96ELi256ELi128ELb0ELb1ELb1ELb1ELb0ELb1EEEEEEEEEvNT_6ParamsE,@"STO_CUDA_ENTRY STV_DEFAULT"
_ZN7cutlass13device_kernelIN5flash11enable_sm90INS1_16FlashAttnFwdSm90INS1_25CollectiveMainloopFwdSm90ILi2EN4cute5tupleIJNS5_1CILi1EEES8_S8_EEENS6_IJNS7_ILi128EEENS7_ILi96EEENS7_ILi64EEEEEELi256ENS_6half_tEfNS_4arch4Sm90ELb0ELb1ELb1ELb1ELb0ELb1ELb0ELb1ELb0ELb1ELb0ELb0EEENS1_21CollectiveEpilogueFwdINS6_IJSA_NS7_ILi256EEESB_EEES9_SE_SG_Li256ELb1ELb1ELb0ELb0EEENS1_36VarlenDynamicPersistentTileSchedulerILi128ELi96ELi256ELi128ELb0ELb1ELb1ELb1ELb0ELb1EEEEEEEEEvNT_6ParamsE:
        /* <DEDUP_REMOVED lines=23> */
.L_x_11895:
[----:B------:R-:W-:Y:S05]  /*0170*/  BSYNC B0 ;  /* 0x0000000000007941 */ /* 0x000fea0003800000 */
.L_x_11894:
        /* <DEDUP_REMOVED lines=40> */
.L_x_11896:
        /* <DEDUP_REMOVED lines=22> */
.L_x_11897:
        /* <DEDUP_REMOVED lines=18> */
.L_x_11898:
        /* <DEDUP_REMOVED lines=22> */
.L_x_11899:
        /* <DEDUP_REMOVED lines=22> */
.L_x_11900:
        /* <DEDUP_REMOVED lines=9> */
.L_x_11903:
[----:B------:R-:W-:-:S08]  /*09d0*/  NOP ;  /* 0x0000000000007918 */ /* 0x000fd00000000000 */
[----:B------:R-:W0:Y:S02]  /*09e0*/  USETMAXREG.TRY_ALLOC.CTAPOOL UP0, 0xf0 ;  /* 0x000000f0000079c8 */ /* 0x000e240008000600 */
[----:B0-----:R-:W-:-:S13]  /*09f0*/  PLOP3.LUT P0, PT, PT, PT, UP0, 0x80, 0x0 ;  /* 0x000000000000781c */ /* 0x001fda0003f0f008 */
[----:B------:R-:W-:Y:S05]  /*0a00*/  @!P0 BRA `(.L_x_11903) ;  /* 0xfffffffc00f08947 */ /* 0x000fea000383ffff */
[----:B------:R-:W3:Y:S01]  /*0a10*/  LDL.LU R0, [R1] ;  /* 0x0000000001007983 */ /* 0x000ee20000300800 */
[----:B--2---:R-:W-:Y:S01]  /*0a20*/  SHF.R.U32.HI R2, RZ, 0x7, R4 ;  /* 0x00000007ff027819 */ /* 0x004fe20000011604 */
[----:B------:R-:W0:Y:S01]  /*0a30*/  S2UR UR5, SR_CgaCtaId ;  /* 0x00000000000579c3 */ /* 0x000e220000008800 */
[----:B------:R-:W-:-:S07]  /*0a40*/  UMOV UR4, 0x400 ;  /* 0x0000040000047882 */ /* 0x000fce0000000000 */
[----:B------:R-:W-:Y:S06]  /*0a50*/  BAR.ARV 0x8, 0x180 ;  /* 0x0206000000007b1d */ /* 0x000fec0000002000 */
[----:B------:R-:W-:-:S13]  /*0a60*/  ISETP.NE.AND P0, PT, R2, 0x1, PT ;  /* 0x000000010200780c */ /* 0x000fda0003f05270 */
[----:B------:R-:W-:Y:S06]  /*0a70*/  @!P0 BAR.ARV 0x9, 0x100 ;  /* 0x0244000000008b1d */ /* 0x000fec0000002000 */
[----:B0-----:R-:W-:Y:S02]  /*0a80*/  ULEA UR4, UR5, UR4, 0x18 ;  /* 0x0000000405047291 */ /* 0x001fe4000f8ec03f */
[----:B------:R-:W-:Y:S04]  /*0a90*/  BAR.SYNC.DEFER_BLOCKING 0x5, 0x180 ;  /* 0x0146000000007b1d */ /* 0x000fe80000010000 */
[----:B------:R-:W-:-:S02]  /*0aa0*/  IMAD.U32 R16, RZ, RZ, UR4 ;  /* 0x00000004ff107e24 */ /* 0x000fc4000f8e00ff */
[----:B------:R-:W-:-:S03]  /*0ab0*/  ULDC UR4, c[0x0][0xc3c] ;  /* 0x00030f0000047ab9 */ /* 0x000fc60000000800 */
[----:B------:R-:W0:Y:S01]  /*0ac0*/  LDS.128 R80, [R16+0x228d0] ;  /* 0x0228d00010507984 */ /* 0x000e220000000c00 */
[----:B------:R-:W-:Y:S06]  /*0ad0*/  BAR.ARV 0x4, 0x180 ;  /* 0x0106000000007b1d */ /* 0x000fec0000002000 */
[----:B---3--:R-:W-:-:S04]  /*0ae0*/  LOP3.LUT R0, R0, 0xffbfffff, RZ, 0xc0, !PT ;  /* 0xffbfffff00007812 */ /* 0x008fc800078ec0ff */
[----:B------:R-:W-:Y:S02]  /*0af0*/  @P0 LOP3.LUT R0, R0, 0x400000, RZ, 0xfc, !PT ;  /* 0x0040000000000812 */ /* 0x000fe400078efcff */
[----:B0-----:R-:W-:-:S03]  /*0b00*/  ISETP.GE.AND P0, PT, R83, UR4, PT ;  /* 0x0000000453007c0c */ /* 0x001fc6000bf06270 */
[----:B------:R0:W-:Y:S10]  /*0b10*/  STL [R1], R0 ;  /* 0x0000000001007387 */ /* 0x0001f40000100800 */
[----:B0-----:R-:W-:Y:S05]  /*0b20*/  @P0 BRA `(.L_x_11904) ;  /* 0x0000020400840947 */ /* 0x001fea0003800000 */
[----:B------:R-:W2:Y:S01]  /*0b30*/  LDL.LU R10, [R1+0x50] ;  /* 0x00005000010a7983 */ /* 0x000ea20000300800 */
[----:B------:R-:W-:Y:S02]  /*0b40*/  VIADD R9, R4, 0xffffff80 ;  /* 0xffffff8004097836 */ /* 0x000fe40000000000 */
[----:B------:R-:W-:Y:S02]  /*0b50*/  IMAD.MOV.U32 R234, RZ, RZ, RZ ;  /* 0x000000ffffea7224 */ /* 0x000fe400078e00ff */
[----:B------:R-:W-:Y:S01]  /*0b60*/  IMAD.MOV.U32 R17, RZ, RZ, RZ ;  /* 0x000000ffff117224 */ /* 0x000fe200078e00ff */
[----:B------:R-:W-:Y:S01]  /*0b70*/  SHF.R.S32.HI R0, RZ, 0x1f, R9 ;  /* 0x0000001fff007819 */ /* 0x000fe20000011409 */
[----:B------:R-:W-:Y:S02]  /*0b80*/  IMAD.MOV.U32 R204, RZ, RZ, RZ ;  /* 0x000000ffffcc7224 */ /* 0x000fe400078e00ff */
[----:B------:R-:W-:Y:S01]  /*0b90*/  IMAD.MOV.U32 R19, RZ, RZ, RZ ;  /* 0x000000ffff137224 */ /* 0x000fe200078e00ff */
[----:B------:R-:W-:-:S02]  /*0ba0*/  LEA.HI R2, R0, R9, RZ, 0x7 ;  /* 0x0000000900027211 */ /* 0x000fc400078f38ff */
[----:B------:R-:W-:Y:S02]  /*0bb0*/  LEA.HI R219, R0, R9, RZ, 0x5 ;  /* 0x0000000900db7211 */ /* 0x000fe400078f28ff */
[----:B------:R-:W-:Y:S02]  /*0bc0*/  LOP3.LUT R237, R2, 0xffffff80, RZ, 0xc0, !PT ;  /* 0xffffff8002ed7812 */ /* 0x000fe400078ec0ff */
[----:B------:R-:W-:Y:S02]  /*0bd0*/  SHF.R.S32.HI R219, RZ, 0x5, R219 ;  /* 0x00000005ffdb7819 */ /* 0x000fe400000114db */
        /* <DEDUP_REMOVED lines=12> */
[----:B------:R-:W-:Y:S02]  /*0ca0*/  LEA.HI R3, R0, R9, RZ, 0x4 ;  /* 0x0000000900037211 */ /* 0x000fe400078f20ff */
[----:B------:R-:W-:Y:S02]  /*0cb0*/  LOP3.LUT R5, R5, 0xfffffff8, RZ, 0xc0, !PT ;  /* 0xfffffff805057812 */ /* 0x000fe400078ec0ff */
[----:B------:R-:W-:-:S02]  /*0cc0*/  SHF.R.S32.HI R6, RZ, 0x4, R3 ;  /* 0x00000004ff067819 */ /* 0x000fc40000011403 */
[----:B------:R-:W-:Y:S01]  /*0cd0*/  LOP3.LUT R202, R7, 0x7ffffffc, RZ, 0xc0, !PT ;  /* 0x7ffffffc07ca7812 */ /* 0x000fe200078ec0ff */
[----:B------:R-:W-:Y:S01]  /*0ce0*/  IMAD.IADD R5, R4, 0x1, -R5 ;  /* 0x0000000104057824 */ /* 0x000fe200078e0a05 */
[C---:B------:R-:W-:Y:S02]  /*0cf0*/  LOP3.LUT R4, R3.reuse, 0x3fffff0, RZ, 0xc0, !PT ;  /* 0x03fffff003047812 */ /* 0x040fe400078ec0ff */
[----:B------:R-:W-:Y:S01]  /*0d00*/  LEA.HI R3, R3, R6, RZ, 0x1 ;  /* 0x0000000603037211 */ /* 0x000fe200078f08ff */
[----:B------:R-:W-:Y:S02]  /*0d10*/  IMAD R5, R8, 0x10, R5 ;  /* 0x0000001008057824 */ /* 0x000fe400078e0205 */
[----:B------:R-:W-:Y:S01]  /*0d20*/  IMAD.IADD R4, R9, 0x1, -R4 ;  /* 0x0000000109047824 */ /* 0x000fe200078e0a04 */
[----:B------:R-:W-:Y:S01]  /*0d30*/  LOP3.LUT R3, R3, 0x1ffffffe, RZ, 0xc0, !PT ;  /* 0x1ffffffe03037812 */ /* 0x000fe200078ec0ff */
[----:B------:R-:W-:Y:S02]  /*0d40*/  IMAD R8, R2, 0x40, R5 ;  /* 0x0000004002087824 */ /* 0x000fe400078e0205 */
[----:B------:R-:W-:-:S02]  /*0d50*/  IMAD R4, R219, 0x10, R4 ;  /* 0x00000010db047824 */ /* 0x000fc400078e0204 */
[----:B------:R-:W-:Y:S01]  /*0d60*/  IMAD.IADD R3, R6, 0x1, -R3 ;  /* 0x0000000106037824 */ /* 0x000fe200078e0a03 */
[----:B------:R0:W-:Y:S01]  /*0d70*/  STL [R1+0x14], R8 ;  /* 0x0000140801007387 */ /* 0x0001e20000100800 */
[----:B------:R-:W-:Y:S02]  /*0d80*/  IMAD.MOV.U32 R2, RZ, RZ, RZ ;  /* 0x000000ffff027224 */ /* 0x000fe400078e00ff */
[----:B------:R-:W-:Y:S01]  /*0d90*/  IMAD R6, R4, 0x8, R3 ;  /* 0x0000000804067824 */ /* 0x000fe200078e0203 */
[CC--:B------:R-:W-:Y:S01]  /*0da0*/  LEA.HI R3, R0.reuse, R9.reuse, RZ, 0x2 ;  /* 0x0000000900037211 */ /* 0x0c0fe200078f10ff */
[----:B------:R-:W-:Y:S01]  /*0db0*/  IMAD.IADD R202, R237, 0x1, -R202 ;  /* 0x00000001edca7824 */ /* 0x000fe200078e0aca */
[----:B------:R-:W-:Y:S02]  /*0dc0*/  LEA.HI R0, R0, R9, RZ, 0x3 ;  /* 0x0000000900007211 */ /* 0x000fe400078f18ff */
[----:B------:R-:W-:Y:S02]  /*0dd0*/  SHF.R.S32.HI R18, RZ, 0x2, R3 ;  /* 0x00000002ff127819 */ /* 0x000fe40000011403 */
[----:B------:R-:W-:-:S02]  /*0de0*/  LOP3.LUT R233, R3, 0xfffffffc, RZ, 0xc0, !PT ;  /* 0xfffffffc03e97812 */ /* 0x000fc400078ec0ff */
[----:B------:R-:W-:Y:S01]  /*0df0*/  LOP3.LUT R224, R0, 0xfffffff8, RZ, 0xc0, !PT ;  /* 0xfffffff800e07812 */ /* 0x000fe200078ec0ff */
[----:B------:R-:W-:Y:S01]  /*0e00*/  VIADD R232, R18, 0x40 ;  /* 0x0000004012e87836 */ /* 0x000fe20000000000 */
[----:B------:R-:W-:Y:S01]  /*0e10*/  SHF.R.S32.HI R5, RZ, 0x1f, R3 ;  /* 0x0000001fff057819 */ /* 0x000fe20000011403 */
[C---:B------:R-:W-:Y:S01]  /*0e20*/  IMAD.IADD R233, R9.reuse, 0x1, -R233 ;  /* 0x0000000109e97824 */ /* 0x040fe200078e0ae9 */
[----:B------:R-:W-:Y:S01]  /*0e30*/  SHF.R.S32.HI R235, RZ, 0x3, R0 ;  /* 0x00000003ffeb7819 */ /* 0x000fe20000011400 */
[----:B------:R-:W-:Y:S01]  /*0e40*/  IMAD.IADD R224, R9, 0x1, -R224 ;  /* 0x0000000109e07824 */ /* 0x000fe200078e0ae0 */
[----:B------:R-:W-:Y:S01]  /*0e50*/  SHF.R.S32.HI R9, RZ, 0x1f, R232 ;  /* 0x0000001fff097819 */ /* 0x000fe200000114e8 */
[----:B------:R-:W-:Y:S01]  /*0e60*/  IMAD.SHL.U32 R217, R232, 0x40, RZ ;  /* 0x00000040e8d97824 */ /* 0x000fe200078e00ff */
[----:B------:R-:W-:Y:S01]  /*0e70*/  LEA.HI R5, R5, R18, RZ, 0x3 ;  /* 0x0000001205057211 */ /* 0x000fe200078f18ff */
[----:B------:R-:W-:Y:S01]  /*0e80*/  IMAD.SHL.U32 R208, R224, 0x8, RZ ;  /* 0x00000008e0d07824 */ /* 0x000fe200078e00ff */
[----:B------:R-:W-:Y:S01]  /*0e90*/  LEA.HI R9, R9, R232, RZ, 0x3 ;  /* 0x000000e809097211 */ /* 0x000fe200078f18ff */
[----:B------:R-:W-:Y:S01]  /*0ea0*/  IMAD.SHL.U32 R0, R233, 0x8, RZ ;  /* 0x00000008e9007824 */ /* 0x000fe200078e00ff */
[----:B------:R-:W-:Y:S01]  /*0eb0*/  LOP3.LUT R5, R5, 0xfffffff8, RZ, 0xc0, !PT ;  /* 0xfffffff805057812 */ /* 0x000fe200078ec0ff */
[----:B------:R-:W-:Y:S01]  /*0ec0*/  VIADD R222, R208, 0x40 ;  /* 0x00000040d0de7836 */ /* 0x000fe20000000000 */
[----:B------:R-:W-:Y:S01]  /*0ed0*/  LEA.HI R3, R233, R233, RZ, 0x1 ;  /* 0x000000e9e9037211 */ /* 0x000fe200078f08ff */
[----:B------:R-:W-:Y:S01]  /*0ee0*/  IMAD.SHL.U32 R9, R9, 0x40, RZ ;  /* 0x0000004009097824 */ /* 0x000fe200078e00ff */
[----:B------:R-:W-:Y:S01]  /*0ef0*/  LOP3.LUT R217, R217, 0x1c0, RZ, 0xc0, !PT ;  /* 0x000001c0d9d97812 */ /* 0x000fe200078ec0ff */
[----:B------:R-:W-:Y:S01]  /*0f00*/  IMAD.IADD R236, R18, 0x1, -R5 ;  /* 0x0000000112ec7824 */ /* 0x000fe200078e0a05 */
[----:B------:R-:W-:Y:S01]  /*0f10*/  LOP3.LUT R4, R3, 0x1ffffffe, RZ, 0xc0, !PT ;  /* 0x1ffffffe03047812 */ /* 0x000fe200078ec0ff */
[C---:B------:R-:W-:Y:S01]  /*0f20*/  VIADD R223, R208.reuse, 0xc0 ;  /* 0x000000c0d0df7836 */ /* 0x040fe20000000000 */
[----:B------:R-:W-:Y:S01]  /*0f30*/  SHF.R.S32.HI R3, RZ, 0x1f, R208 ;  /* 0x0000001fff037819 */ /* 0x000fe200000114d0 */
[----:B------:R-:W-:Y:S01]  /*0f40*/  VIADD R221, R208, 0x80 ;  /* 0x00000080d0dd7836 */ /* 0x000fe20000000000 */
[----:B------:R-:W-:Y:S01]  /*0f50*/  LOP3.LUT R3, R217, 0x38, R0, 0xf8, !PT ;  /* 0x00000038d9037812 */ /* 0x000fe200078ef800 */
[C---:B------:R-:W-:Y:S01]  /*0f60*/  IMAD.SHL.U32 R22, R233.reuse, 0x4, RZ ;  /* 0x00000004e9167824 */ /* 0x040fe200078e00ff */
[----:B------:R-:W-:Y:S01]  /*0f70*/  SHF.R.U32.HI R5, RZ, 0x3, R217 ;  /* 0x00000003ff057819 */ /* 0x000fe200000116d9 */
[----:B------:R-:W-:Y:S01]  /*0f80*/  IMAD.IADD R4, R233, 0x1, -R4 ;  /* 0x00000001e9047824 */ /* 0x000fe200078e0a04 */
[----:B------:R-:W-:Y:S01]  /*0f90*/  LOP3.LUT R220, R9, 0xfffffe00, RZ, 0xc0, !PT ;  /* 0xfffffe0009dc7812 */ /* 0x000fe200078ec0ff */
[----:B------:R-:W-:Y:S01]  /*0fa0*/  VIADD R205, R22, 0x10 ;  /* 0x0000001016cd7836 */ /* 0x000fe20000000000 */
[----:B------:R-:W-:Y:S01]  /*0fb0*/  SHF.R.S32.HI R0, RZ, 0x1f, R222 ;  /* 0x0000001fff007819 */ /* 0x000fe200000114de */
[----:B------:R-:W-:Y:S01]  /*0fc0*/  IMAD R211, R4, 0x8, R8 ;  /* 0x0000000804d37824 */ /* 0x000fe200078e0208 */
[----:B------:R-:W-:Y:S01]  /*0fd0*/  LOP3.LUT R3, R220, R3, R5, 0xf6, !PT ;  /* 0x00000003dc037212 */ /* 0x000fe200078ef605 */
[----:B------:R-:W-:Y:S01]  /*0fe0*/  IMAD.SHL.U32 R5, R6, 0x8, RZ ;  /* 0x0000000806057824 */ /* 0x000fe200078e00ff */
[----:B------:R-:W-:-:S02]  /*0ff0*/  SHF.R.S32.HI R0, RZ, 0x1f, R223 ;  /* 0x0000001fff007819 */ /* 0x000fc400000114df */
[----:B------:R-:W-:Y:S01]  /*1000*/  SHF.R.S32.HI R7, RZ, 0x1f, R221 ;  /* 0x0000001fff077819 */ /* 0x000fe200000114dd */
[----:B------:R-:W-:Y:S01]  /*1010*/  IMAD R0, R3, 0x2, R16 ;  /* 0x0000000203007824 */ /* 0x000fe200078e0210 */
[----:B------:R0:W-:Y:S04]  /*1020*/  STL [R1+0x18], R5 ;  /* 0x0000180501007387 */ /* 0x0001e80000100800 */
[----:B------:R0:W-:Y:S02]  /*1030*/  STL [R1+0x8], R0 ;  /* 0x0000080001007387 */ /* 0x0001e40000100800 */
[----:B0-2---:R-:W-:-:S07]  /*1040*/  LOP3.LUT R203, R10, 0x1, RZ, 0xfc, !PT ;  /* 0x000000010acb7812 */ /* 0x005fce00078efcff */
.L_x_12110:
[----:B------:R-:W-:Y:S05]  /*1050*/  YIELD ;  /* 0x0000000000007946 */ /* 0x000fea0003800000 */
[----:B------:R-:W-:Y:S01]  /*1060*/  ULDC.64 UR4, c[0x0][0xa28] ;  /* 0x00028a0000047ab9 */ /* 0x000fe20000000a00 */
[----:B0-----:R-:W0:Y:S01]  /*1070*/  LDC.64 R6, c[0x0][0xa08] ;  /* 0x00028200ff067b82 */ /* 0x001e220000000a00 */
[----:B------:R-:W-:Y:S01]  /*1080*/  ISETP.NE.U32.AND P1, PT, RZ, UR4, PT ;  /* 0x00000004ff007c0c */ /* 0x000fe2000bf25070 */
[----:B------:R-:W-:Y:S02]  /*1090*/  IMAD.MOV.U32 R0, RZ, RZ, RZ ;  /* 0x000000ffff007224 */ /* 0x000fe400078e00ff */
[----:B------:R-:W-:Y:S01]  /*10a0*/  IMAD.MOV.U32 R32, RZ, RZ, RZ ;  /* 0x000000ffff207224 */ /* 0x000fe200078e00ff */
[----:B------:R-:W-:Y:S01]  /*10b0*/  ISETP.NE.AND.EX P1, PT, RZ, UR5, PT, P1 ;  /* 0x00000005ff007c0c */ /* 0x000fe2000bf25310 */
[----:B------:R-:W-:-:S02]  /*10c0*/  ULDC.64 UR4, c[0x0][0xa18] ;  /* 0x0002860000047ab9 */ /* 0x000fc40000000a00 */
[----:B------:R-:W-:-:S04]  /*10d0*/  ISETP.NE.U32.AND P2, PT, RZ, UR4, PT ;  /* 0x00000004ff007c0c */ /* 0x000fc8000bf45070 */
[----:B------:R-:W-:Y:S01]  /*10e0*/  ISETP.NE.AND.EX P2, PT, RZ, UR5, PT, P2 ;  /* 0x00000005ff007c0c */ /* 0x000fe2000bf45320 */
[----:B------:R-:W-:Y:S02]  /*10f0*/  ULDC.64 UR4, c[0x0][0xa08] ;  /* 0x0002820000047ab9 */ /* 0x000fe40000000a00 */
[----:B------:R-:W-:-:S03]  /*1100*/  ISETP.NE.U32.AND P0, PT, RZ, UR4, PT ;  /* 0x00000004ff007c0c */ /* 0x000fc6000bf05070 */
[----:B-1----:R-:W1:Y:S01]  /*1110*/  @P1 LDC.64 R4, c[0x0][0xa28] ;  /* 0x00028a00ff041b82 */ /* 0x002e620000000a00 */
        /* <DEDUP_REMOVED lines=19> */
[----:B------:R-:W-:Y:S01]  /*1250*/  IMAD.U32 R31, RZ, RZ, UR4 ;  /* 0x00000004ff1f7e24 */ /* 0x000fe2000f8e00ff */
[----:B--2-4-:R-:W-:Y:S06]  /*1260*/  @P2 BRA `(.L_x_11905) ;  /* 0x0000000000242947 */ /* 0x014fec0003800000 */
        /* <DEDUP_REMOVED lines=9> */
.L_x_11905:
[----:B------:R-:W-:Y:S01]  /*1300*/  ULDC.64 UR4, c[0x0][0xa20] ;  /* 0x0002880000047ab9 */ /* 0x000fe20000000a00 */
[----:B------:R-:W-:Y:S01]  /*1310*/  IMAD.MOV.U32 R225, RZ, RZ, R82 ;  /* 0x000000ffffe17224 */ /* 0x000fe200078e0052 */
[----:B------:R-:W-:Y:S01]  /*1320*/  ISETP.NE.U32.AND P1, PT, RZ, UR4, PT ;  /* 0x00000004ff007c0c */ /* 0x000fe2000bf25070 */
[----:B------:R-:W-:-:S03]  /*1330*/  IMAD.MOV.U32 R231, RZ, RZ, R83 ;  /* 0x000000ffffe77224 */ /* 0x000fc600078e0053 */
[----:B------:R-:W-:-:S13]  /*1340*/  ISETP.NE.AND.EX P1, PT, RZ, UR5, PT, P1 ;  /* 0x00000005ff007c0c */ /* 0x000fda000bf25310 */
[----:B------:R-:W-:Y:S05]  /*1350*/  @!P1 BRA `(.L_x_11906) ;  /* 0x0000000000109947 */ /* 0x000fea0003800000 */
[----:B------:R-:W0:Y:S02]  /*1360*/  LDC.64 R4, c[0x0][0xa20] ;  /* 0x00028800ff047b82 */ /* 0x000e240000000a00 */
[----:B0-----:R-:W-:-:S05]  /*1370*/  IMAD.WIDE R4, R83, 0x4, R4 ;  /* 0x0000000453047825 */ /* 0x001fca00078e0204 */
[----:B------:R0:W5:Y:S01]  /*1380*/  LDG.E R31, desc[UR38][R4.64] ;  /* 0x00000026041f7981 */ /* 0x000162000c1e1900 */
[----:B------:R-:W-:Y:S05]  /*1390*/  BRA `(.L_x_11907) ;  /* 0x0000000000107947 */ /* 0x000fea0003800000 */
.L_x_11906:
[----:B------:R-:W-:Y:S05]  /*13a0*/  @!P0 BRA `(.L_x_11907) ;  /* 0x00000000000c8947 */ /* 0x000fea0003800000 */
[----:B------:R-:W2:Y:S04]  /*13b0*/  LDG.E R4, desc[UR38][R10.64] ;  /* 0x000000260a047981 */ /* 0x000ea8000c1e1900 */
[----:B------:R-:W2:Y:S02]  /*13c0*/  LDG.E R31, desc[UR38][R10.64+0x4] ;  /* 0x000004260a1f7981 */ /* 0x000ea4000c1e1900 */
[----:B--2---:R-:W-:-:S07]  /*13d0*/  IMAD.IADD R31, R31, 0x1, -R4 ;  /* 0x000000011f1f7824 */ /* 0x004fce00078e0a04 */
.L_x_11907:
        /* <DEDUP_REMOVED lines=18> */
[----:B--2---:R-:W-:-:S11]  /*1500*/  ISETP.GE.AND P2, PT, R15, 0x1, PT ;  /* 0x000000010f00780c */ /* 0x004fd60003f46270 */
[----:B------:R-:W1:Y:S08]  /*1510*/  @P1 LDC R10, c[0x0][0x44c] ;  /* 0x00011300ff0a1b82 */ /* 0x000e700000000800 */
[----:B------:R-:W2:Y:S01]  /*1520*/  @P1 LDC R12, c[0x0][0x450] ;  /* 0x00011400ff0c1b82 */ /* 0x000ea20000000800 */
[----:B----4-:R-:W-:Y:S02]  /*1530*/  @P0 IMAD.IADD R24, R8, 0x1, -R3 ;  /* 0x0000000108180824 */ /* 0x010fe400078e0a03 */
[----:B------:R-:W-:-:S02]  /*1540*/  IMAD.IADD R8, R31, 0x1, -R0 ;  /* 0x000000011f087824 */ /* 0x000fc400078e0a00 */
[----:B------:R-:W-:Y:S02]  /*1550*/  VIADD R3, R206, 0x7f ;  /* 0x0000007fce037836 */ /* 0x000fe40000000000 */
[----:B------:R-:W-:Y:S02]  /*1560*/  IMAD.IADD R201, R8, 0x1, R24 ;  /* 0x0000000108c97824 */ /* 0x000fe400078e0218 */
[----:B-1----:R-:W-:-:S04]  /*1570*/  @P1 IMAD.HI.U32 R5, R3, R10, RZ ;  /* 0x0000000a03051227 */ /* 0x002fc800078e00ff */
[C---:B------:R-:W-:Y:S02]  /*1580*/  VIADD R0, R201.reuse, 0x5f ;  /* 0x0000005fc9007836 */ /* 0x040fe40000000000 */
[----:B------:R-:W-:Y:S01]  /*1590*/  IMAD.MOV.U32 R4, RZ, RZ, R3 ;  /* 0x000000ffff047224 */ /* 0x000fe200078e0003 */
[----:B--2---:R-:W-:Y:S01]  /*15a0*/  @P1 SHF.R.U32.HI R4, RZ, R12, R5 ;  /* 0x0000000cff041219 */ /* 0x004fe20000011605 */
[----:B------:R-:W-:Y:S01]  /*15b0*/  IMAD.HI R0, R0, 0x2aaaaaab, RZ ;  /* 0x2aaaaaab00007827 */ /* 0x000fe200078e02ff */
[----:B------:R-:W-:-:S04]  /*15c0*/  IADD3 R5, R201, 0x1, -R200 ;  /* 0x00000001c9057810 */ /* 0x000fc80007ffe8c8 */
[----:B------:R-:W-:Y:S01]  /*15d0*/  SHF.R.U32.HI R3, RZ, 0x1f, R0 ;  /* 0x0000001fff037819 */ /* 0x000fe20000011600 */
[----:B0-----:R-:W-:-:S03]  /*15e0*/  IMAD.IADD R7, R5, 0x1, R4 ;  /* 0x0000000105077824 */ /* 0x001fc600078e0204 */
[----:B------:R-:W-:Y:S01]  /*15f0*/  LEA.HI.SX32 R178, R0, R3, 0x1c ;  /* 0x0000000300b27211 */ /* 0x000fe200078fe2ff */
        /* <DEDUP_REMOVED lines=13> */
.L_x_11910:
[----:B------:R-:W-:-:S13]  /*16d0*/  ISETP.NE.AND P0, PT, R15, 0x1, PT ;  /* 0x000000010f00780c */ /* 0x000fda0003f05270 */
[----:B------:R-:W0:Y:S02]  /*16e0*/  @P0 LDC.64 R4, c[0x0][0x9e8] ;  /* 0x00027a00ff040b82 */ /* 0x000e240000000a00 */
[----:B0-----:R-:W-:-:S05]  /*16f0*/  @P0 IMAD.HI.U32 R4, R3, R4, RZ ;  /* 0x0000000403040227 */ /* 0x001fca00078e00ff */
[----:B------:R-:W-:-:S07]  /*1700*/  @P0 SHF.R.U32.HI R3, RZ, R5, R4 ;  /* 0x00000005ff030219 */ /* 0x000fce0000011604 */
.L_x_11911:
[----:B------:R-:W-:Y:S05]  /*1710*/  BSYNC B0 ;  /* 0x0000000000007941 */ /* 0x000fea0003800000 */
.L_x_11909:
[----:B------:R-:W-:-:S05]  /*1720*/  IMAD R3, R3, R15, R15 ;  /* 0x0000000f03037224 */ /* 0x000fca00078e020f */
[----:B------:R-:W-:-:S07]  /*1730*/  VIMNMX R0, R0, R3, PT ;  /* 0x0000000300007248 */ /* 0x000fce0003fe0100 */
.L_x_11908:
        /* <DEDUP_REMOVED lines=19> */
.L_x_11914:
[----:B------:R-:W-:-:S13]  /*1870*/  ISETP.NE.AND P0, PT, R15, 0x1, PT ;  /* 0x000000010f00780c */ /* 0x000fda0003f05270 */
[----:B------:R-:W0:Y:S02]  /*1880*/  @P0 LDC.64 R6, c[0x0][0x9e8] ;  /* 0x00027a00ff060b82 */ /* 0x000e240000000a00 */
[----:B0-----:R-:W-:-:S05]  /*1890*/  @P0 IMAD.HI.U32 R6, R3, R6, RZ ;  /* 0x0000000603060227 */ /* 0x001fca00078e00ff */
[----:B------:R-:W-:-:S07]  /*18a0*/  @P0 SHF.R.U32.HI R3, RZ, R7, R6 ;  /* 0x00000007ff030219 */ /* 0x000fce0000011606 */
.L_x_11915:
[----:B------:R-:W-:Y:S05]  /*18b0*/  BSYNC B0 ;  /* 0x0000000000007941 */ /* 0x000fea0003800000 */
.L_x_11913:
[----:B------:R-:W-:-:S05]  /*18c0*/  IMAD R3, R3, R15, RZ ;  /* 0x0000000f03037224 */ /* 0x000fca00078e02ff */
[----:B------:R-:W-:-:S07]  /*18d0*/  VIMNMX R4, R4, R3, !PT ;  /* 0x0000000304047248 */ /* 0x000fce0007fe0100 */
.L_x_11912:
        /* <DEDUP_REMOVED lines=44> */
.L_x_11918:
[----:B------:R-:W-:Y:S05]  /*1ba0*/  BSYNC B6 ;  /* 0x0000000000067941 */ /* 0x000fea0003800000 */
.L_x_11917:
        /* <DEDUP_REMOVED lines=20> */
.L_x_11920:
[----:B------:R-:W-:Y:S05]  /*1cf0*/  BSYNC B6 ;  /* 0x0000000000067941 */ /* 0x000fea0003800000 */
.L_x_11919:
[----:B------:R-:W-:Y:S01]  /*1d00*/  ULDC.64 UR4, c[0x0][0x9f8] ;  /* 0x00027e0000047ab9 */ /* 0x000fe20000000a00 */
[----:B------:R-:W0:Y:S01]  /*1d10*/  S2R R38, SR_TID.X ;  /* 0x0000000000267919 */ /* 0x000e220000002100 */
[----:B------:R-:W-:Y:S01]  /*1d20*/  ISETP.NE.U32.AND P0, PT, RZ, UR4, PT ;  /* 0x00000004ff007c0c */ /* 0x000fe2000bf05070 */
[----:B------:R-:W1:Y:S01]  /*1d30*/  LDC.64 R10, c[0x0][0x300] ;  /* 0x0000c000ff0a7b82 */ /* 0x000e620000000a00 */
[----:B------:R-:W-:Y:S01]  /*1d40*/  IMAD.IADD R63, R32, 0x1, R31 ;  /* 0x00000001203f7824 */ /* 0x000fe200078e021f */
[----:B------:R-:W-:Y:S01]  /*1d50*/  ULDC.64 UR6, c[0x0][0xa08] ;  /* 0x0002820000067ab9 */ /* 0x000fe20000000a00 */
[----:B------:R-:W-:Y:S01]  /*1d60*/  ISETP.NE.AND.EX P0, PT, RZ, UR5, PT, P0 ;  /* 0x00000005ff007c0c */ /* 0x000fe2000bf05300 */
[----:B------:R-:W-:Y:S01]  /*1d70*/  ULDC.64 UR4, c[0x0][0x308] ;  /* 0x0000c20000047ab9 */ /* 0x000fe20000000a00 */
[----:B------:R-:W-:Y:S02]  /*1d80*/  SHF.R.S32.HI R12, RZ, 0x1f, R82 ;  /* 0x0000001fff0c7819 */ /* 0x000fe40000011452 */
[----:B------:R-:W-:Y:S01]  /*1d90*/  SHF.R.S32.HI R64, RZ, 0x1f, R18 ;  /* 0x0000001fff407819 */ /* 0x000fe20000011412 */
[----:B------:R-:W2:Y:S08]  /*1da0*/  LDC.64 R60, c[0x0][0x3f8] ;  /* 0x0000fe00ff3c7b82 */ /* 0x000eb00000000a00 */
[----:B------:R-:W3:Y:S08]  /*1db0*/  @P0 LDC.64 R4, c[0x0][0x9f8] ;  /* 0x00027e00ff040b82 */ /* 0x000ef00000000a00 */
[----:B------:R-:W4:Y:S01]  /*1dc0*/  LDC R41, c[0x0][0x3f4] ;  /* 0x0000fd00ff297b82 */ /* 0x000f220000000800 */
[----:B---3--:R-:W-:-:S05]  /*1dd0*/  @P0 IMAD.WIDE R4, R83, 0x4, R4 ;  /* 0x0000000453040825 */ /* 0x008fca00078e0204 */
[----:B------:R3:W4:Y:S01]  /*1de0*/  @P0 LDG.E R83, desc[UR38][R4.64] ;  /* 0x0000002604530981 */ /* 0x000722000c1e1900 */
[----:B------:R-:W-:Y:S01]  /*1df0*/  SHF.R.S32.HI R43, RZ, 0x1f, R63 ;  /* 0x0000001fff2b7819 */ /* 0x000fe2000001143f */
[-C--:B-1----:R-:W-:Y:S01]  /*1e00*/  IMAD.WIDE.U32 R6, R63, R10.reuse, RZ ;  /* 0x0000000a3f067225 */ /* 0x082fe200078e00ff */
[----:B------:R-:W-:Y:S02]  /*1e10*/  ISETP.NE.U32.AND P0, PT, RZ, UR6, PT ;  /* 0x00000006ff007c0c */ /* 0x000fe4000bf05070 */
[----:B0-----:R-:W-:Y:S01]  /*1e20*/  SHF.R.U32.HI R38, RZ, 0x7, R38 ;  /* 0x00000007ff267819 */ /* 0x001fe20000011626 */
[----:B------:R-:W-:Y:S01]  /*1e30*/  IMAD R0, R43, R10, RZ ;  /* 0x0000000a2b007224 */ /* 0x000fe200078e02ff */
[----:B------:R-:W-:Y:S01]  /*1e40*/  ISETP.NE.AND.EX P0, PT, RZ, UR7, PT, P0 ;  /* 0x00000007ff007c0c */ /* 0x000fe2000bf05300 */
[----:B------:R-:W-:Y:S01]  /*1e50*/  IMAD.SHL.U32 R73, R236, 0x40, RZ ;  /* 0x00000040ec497824 */ /* 0x000fe200078e00ff */
[----:B------:R-:W-:Y:S01]  /*1e60*/  ISETP.NE.AND P6, PT, R38, 0x1, PT ;  /* 0x000000012600780c */ /* 0x000fe20003fc5270 */
[----:B------:R-:W-:Y:S01]  /*1e70*/  IMAD R3, R63, R11, R0 ;  /* 0x0000000b3f037224 */ /* 0x000fe200078e0200 */
[----:B------:R-:W-:Y:S01]  /*1e80*/  SHF.R.S32.HI R23, RZ, 0x1f, R22 ;  /* 0x0000001fff177819 */ /* 0x000fe20000011416 */
[----:B---3--:R-:W-:Y:S01]  /*1e90*/  IMAD.SHL.U32 R4, R233, 0x8, RZ ;  /* 0x00000008e9047824 */ /* 0x008fe200078e00ff */
[----:B------:R-:W-:Y:S01]  /*1ea0*/  LOP3.LUT R73, R73, 0x1c0, RZ, 0xc0, !PT ;  /* 0x000001c049497812 */ /* 0x000fe200078ec0ff */
[----:B------:R-:W-:Y:S01]  /*1eb0*/  IMAD.IADD R7, R7, 0x1, R3 ;  /* 0x0000000107077824 */ /* 0x000fe200078e0203 */
[----:B------:R-:W-:Y:S01]  /*1ec0*/  SHF.L.U64.HI R69, R10, 0x6, R11 ;  /* 0x000000060a457819 */ /* 0x000fe2000001020b */
[----:B------:R-:W-:Y:S01]  /*1ed0*/  IMAD R3, R12, UR4, RZ ;  /* 0x000000040c037c24 */ /* 0x000fe2000f8e02ff */
[----:B------:R-:W-:Y:S01]  /*1ee0*/  SHF.R.S32.HI R5, RZ, 0x1f, R4 ;  /* 0x0000001fff057819 */ /* 0x000fe20000011404 */
[----:B------:R-:W-:Y:S01]  /*1ef0*/  IMAD.WIDE.U32 R6, R82, UR4, R6 ;  /* 0x0000000452067c25 */ /* 0x000fe2000f8e0006 */
[----:B------:R-:W-:-:S02]  /*1f00*/  SHF.R.U32.HI R76, RZ, 0x3, R73 ;  /* 0x00000003ff4c7819 */ /* 0x000fc40000011649 */
[----:B--2---:R-:W-:Y:S01]  /*1f10*/  SHF.L.U64.HI R74, R60, 0x6, R61 ;  /* 0x000000063c4a7819 */ /* 0x004fe2000001023d */
[----:B------:R-:W-:Y:S01]  /*1f20*/  IMAD R3, R82, UR5, R3 ;  /* 0x0000000552037c24 */ /* 0x000fe2000f8e0203 */
[----:B------:R-:W-:Y:S01]  /*1f30*/  ULDC.64 UR4, c[0x0][0x310] ;  /* 0x0000c40000047ab9 */ /* 0x000fe20000000a00 */
[----:B------:R-:W-:Y:S01]  /*1f40*/  IMAD.WIDE.U32 R8, R18, R10, R4 ;  /* 0x0000000a12087225 */ /* 0x000fe200078e0004 */
[----:B------:R-:W-:-:S03]  /*1f50*/  SHF.R.S32.HI R77, RZ, 0x1f, R232 ;  /* 0x0000001fff4d7819 */ /* 0x000fc600000114e8 */
[----:B------:R-:W-:Y:S02]  /*1f60*/  IMAD.IADD R7, R7, 0x1, R3 ;  /* 0x0000000107077824 */ /* 0x000fe400078e0203 */
[C---:B------:R-:W-:Y:S02]  /*1f70*/  VIADD R31, R4.reuse, 0x20 ;  /* 0x00000020041f7836 */ /* 0x040fe40000000000 */
[C---:B------:R-:W-:Y:S02]  /*1f80*/  VIADD R13, R4.reuse, 0xc0 ;  /* 0x000000c0040d7836 */ /* 0x040fe40000000000 */
[C---:B------:R-:W-:Y:S02]  /*1f90*/  VIADD R65, R4.reuse, 0x40 ;  /* 0x0000004004417836 */ /* 0x040fe40000000000 */
[C---:B------:R-:W-:Y:S02]  /*1fa0*/  VIADD R66, R4.reuse, 0x60 ;  /* 0x0000006004427836 */ /* 0x040fe40000000000 */
[----:B------:R-:W-:-:S02]  /*1fb0*/  VIADD R14, R4, 0xe0 ;  /* 0x000000e0040e7836 */ /* 0x000fc40000000000 */
[C---:B------:R-:W-:Y:S02]  /*1fc0*/  VIADD R67, R4.reuse, 0x80 ;  /* 0x0000008004437836 */ /* 0x040fe40000000000 */
[----:B------:R-:W-:Y:S02]  /*1fd0*/  VIADD R68, R4, 0xa0 ;  /* 0x000000a004447836 */ /* 0x000fe40000000000 */
[----:B------:R-:W-:Y:S02]  /*1fe0*/  IMAD.MOV.U32 R79, RZ, RZ, 0x20 ;  /* 0x00000020ff4f7424 */ /* 0x000fe400078e00ff */
[----:B------:R-:W-:Y:S01]  /*1ff0*/  VIADD R78, R38, 0x8 ;  /* 0x00000008264e7836 */ /* 0x000fe20000000000 */
[----:B------:R-:W-:Y:S01]  /*2000*/  SHF.R.U32.HI R38, RZ, 0x3, R217 ;  /* 0x00000003ff267819 */ /* 0x000fe200000116d9 */
[----:B------:R-:W-:Y:S02]  /*2010*/  IMAD.SHL.U32 R70, R10, 0x40, RZ ;  /* 0x000000400a467824 */ /* 0x000fe400078e00ff */
[----:B------:R-:W-:-:S02]  /*2020*/  IMAD R39, R61, 0x60, RZ ;  /* 0x000000603d277824 */ /* 0x000fc400078e02ff */
[----:B------:R-:W-:Y:S02]  /*2030*/  IMAD.SHL.U32 R75, R60, 0x40, RZ ;  /* 0x000000403c4b7824 */ /* 0x000fe400078e00ff */
[----:B----4-:R-:W-:Y:S01]  /*2040*/  IMAD.SHL.U32 R80, R41, 0x2, RZ ;  /* 0x0000000229507824 */ /* 0x010fe200078e00ff */
[----:B------:R-:W-:Y:S02]  /*2050*/  SHF.R.S32.HI R0, RZ, 0x1f, R83 ;  /* 0x0000001fff007819 */ /* 0x000fe40000011453 */
[----:B------:R-:W-:Y:S02]  /*2060*/  SEL R21, R83, RZ, !P0 ;  /* 0x000000ff53157207 */ /* 0x000fe40004000000 */
[----:B------:R-:W-:-:S03]  /*2070*/  SEL R20, R0, RZ, !P0 ;  /* 0x000000ff00147207 */ /* 0x000fc60004000000 */
[----:B------:R-:W-:-:S04]  /*2080*/  IMAD.WIDE.U32 R6, R21, UR4, R6 ;  /* 0x0000000415067c25 */ /* 0x000fc8000f8e0006 */
[----:B------:R-:W-:Y:S01]  /*2090*/  IMAD R0, R20, UR4, RZ ;  /* 0x0000000414007c24 */ /* 0x000fe2000f8e02ff */
[----:B------:R-:W-:-:S03]  /*20a0*/  IADD3 R3, P0, R6, R8, RZ ;  /* 0x0000000806037210 */ /* 0x000fc60007f1e0ff */
[----:B------:R-:W-:Y:S01]  /*20b0*/  IMAD R29, R21, UR5, R0 ;  /* 0x00000005151d7c24 */ /* 0x000fe2000f8e0200 */
[----:B------:R-:W-:Y:S05]  /*20c0*/  @!P6 WARPSYNC.ALL ;  /* 0x000000000000e948 */ /* 0x000fea0003800000 */
[----:B------:R-:W-:Y:S01]  /*20d0*/  IMAD R0, R64, R10, RZ ;  /* 0x0000000a40007224 */ /* 0x000fe200078e02ff */
[----:B------:R-:W-:Y:S01]  /*20e0*/  ULDC UR4, c[0x0][0x320] ;  /* 0x0000c80000047ab9 */ /* 0x000fe20000000800 */
[----:B------:R-:W-:Y:S01]  /*20f0*/  IMAD.IADD R29, R7, 0x1, R29 ;  /* 0x00000001071d7824 */ /* 0x000fe200078e021d */
[----:B------:R-:W-:Y:S01]  /*2100*/  @!P6 BAR.SYNC.DEFER_BLOCKING 0x9, 0x100 ;  /* 0x024400000000eb1d */ /* 0x000fe20000010000 */
[----:B------:R-:W-:Y:S01]  /*2110*/  IMAD R0, R18, R11, R0 ;  /* 0x0000000b12007224 */ /* 0x000fe200078e0200 */
[----:B------:R-:W-:-:S02]  /*2120*/  ISETP.GE.AND P2, PT, R31, UR4, PT ;  /* 0x000000041f007c0c */ /* 0x000fc4000bf46270 */
[----:B------:R-:W-:Y:S02]  /*2130*/  ISETP.GE.AND P1, PT, R4, UR4, PT ;  /* 0x0000000404007c0c */ /* 0x000fe4000bf26270 */
[----:B------:R-:W-:Y:S01]  /*2140*/  ULDC.64 UR6, c[0x0][0x330] ;  /* 0x0000cc0000067ab9 */ /* 0x000fe20000000a00 */
[----:B------:R-:W-:Y:S01]  /*2150*/  IADD3.X R0, R29, R9, R0, P0, !PT ;  /* 0x000000091d007210 */ /* 0x000fe200007fe400 */
[----:B------:R-:W-:Y:S01]  /*2160*/  IMAD R9, R12, UR6, RZ ;  /* 0x000000060c097c24 */ /* 0x000fe2000f8e02ff */
[----:B------:R-:W-:Y:S02]  /*2170*/  SEL R8, RZ, 0xffffffff, P2 ;  /* 0xffffffffff087807 */ /* 0x000fe40001000000 */
[----:B------:R-:W-:Y:S01]  /*2180*/  ISETP.GE.AND P0, PT, R13, UR4, PT ;  /* 0x000000040d007c0c */ /* 0x000fe2000bf06270 */
[----:B------:R-:W-:Y:S01]  /*2190*/  IMAD R15, R82, UR7, R9 ;  /* 0x00000007520f7c24 */ /* 0x000fe2000f8e0209 */
[----:B------:R-:W-:Y:S01]  /*21a0*/  SEL R12, RZ, 0x1, P1 ;  /* 0x00000001ff0c7807 */ /* 0x000fe20000800000 */
[----:B------:R-:W-:Y:S01]  /*21b0*/  IMAD.SHL.U32 R13, R8, 0x2, RZ ;  /* 0x00000002080d7824 */ /* 0x000fe200078e00ff */
[----:B------:R-:W-:Y:S01]  /*21c0*/  ISETP.GE.AND P1, PT, R65, UR4, PT ;  /* 0x0000000441007c0c */ /* 0x000fe2000bf26270 */
[----:B------:R-:W-:Y:S01]  /*21d0*/  IMAD.WIDE.U32 R8, R82, UR6, R4 ;  /* 0x0000000652087c25 */ /* 0x000fe2000f8e0004 */
[----:B------:R-:W-:Y:S01]  /*21e0*/  ISETP.GE.AND P2, PT, R66, UR4, PT ;  /* 0x0000000442007c0c */ /* 0x000fe2000bf46270 */
[----:B------:R-:W0:Y:S01]  /*21f0*/  LDC.64 R82, c[0x0][0x408] ;  /* 0x00010200ff527b82 */ /* 0x000e220000000a00 */
[----:B------:R-:W-:Y:S01]  /*2200*/  ISETP.GE.AND P3, PT, R14, UR4, PT ;  /* 0x000000040e007c0c */ /* 0x000fe2000bf66270 */
[----:B------:R-:W-:Y:S01]  /*2210*/  IMAD.IADD R9, R9, 0x1, R15 ;  /* 0x0000000109097824 */ /* 0x000fe200078e020f */
[----:B------:R-:W-:-:S02]  /*2220*/  LOP3.LUT R12, R13, 0x2, R12, 0xe2, !PT ;  /* 0x000000020d0c7812 */ /* 0x000fc400078ee20c */
[----:B------:R-:W-:Y:S02]  /*2230*/  SEL R13, RZ, 0x4, P1 ;  /* 0x00000004ff0d7807 */ /* 0x000fe40000800000 */
[----:B------:R-:W-:Y:S02]  /*2240*/  SEL R14, RZ, 0x8, P2 ;  /* 0x00000008ff0e7807 */ /* 0x000fe40001000000 */
[----:B------:R-:W-:Y:S02]  /*2250*/  ISETP.GE.AND P1, PT, R67, UR4, PT ;  /* 0x0000000443007c0c */ /* 0x000fe4000bf26270 */
[----:B------:R-:W-:Y:S01]  /*2260*/  ISETP.GE.AND P2, PT, R68, UR4, PT ;  /* 0x0000000444007c0c */ /* 0x000fe2000bf46270 */
[----:B------:R-:W-:Y:S01]  /*2270*/  ULDC.64 UR4, c[0x0][0x338] ;  /* 0x0000ce0000047ab9 */ /* 0x000fe20000000a00 */
[----:B------:R-:W-:Y:S01]  /*2280*/  LOP3.LUT R12, R14, R12, R13, 0xfe, !PT ;  /* 0x0000000c0e0c7212 */ /* 0x000fe200078efe0d */
[----:B------:R-:W-:Y:S01]  /*2290*/  IMAD R15, R20, UR4, RZ ;  /* 0x00000004140f7c24 */ /* 0x000fe2000f8e02ff */
[----:B------:R-:W-:Y:S01]  /*22a0*/  SEL R13, RZ, 0x10, P1 ;  /* 0x00000010ff0d7807 */ /* 0x000fe20000800000 */
[----:B------:R-:W-:Y:S01]  /*22b0*/  IMAD R20, R64, R60, RZ ;  /* 0x0000003c40147224 */ /* 0x000fe200078e02ff */
[----:B------:R-:W-:Y:S01]  /*22c0*/  SEL R14, RZ, 0x20, P2 ;  /* 0x00000020ff0e7807 */ /* 0x000fe20001000000 */
[C---:B------:R-:W-:Y:S01]  /*22d0*/  IMAD R95, R21.reuse, UR5, R15 ;  /* 0x00000005155f7c24 */ /* 0x040fe2000f8e020f */
[----:B------:R-:W-:Y:S01]  /*22e0*/  LOP3.LUT P1, RZ, R236, 0x4, RZ, 0xc0, !PT ;  /* 0x00000004ecff7812 */ /* 0x000fe2000782c0ff */
[----:B------:R-:W-:Y:S01]  /*22f0*/  IMAD R59, R18, R61, R20 ;  /* 0x0000003d123b7224 */ /* 0x000fe200078e0214 */
[----:B------:R-:W-:Y:S01]  /*2300*/  LOP3.LUT R13, R14, R12, R13, 0xfe, !PT ;  /* 0x0000000c0e0d7212 */ /* 0x000fe200078efe0d */
[----:B------:R-:W-:Y:S01]  /*2310*/  IMAD.WIDE.U32 R8, R21, UR4, R8 ;  /* 0x0000000415087c25 */ /* 0x000fe2000f8e0008 */
[----:B------:R-:W-:Y:S01]  /*2320*/  SEL R12, RZ, 0x40, P0 ;  /* 0x00000040ff0c7807 */ /* 0x000fe20000000000 */
[----:B------:R-:W-:Y:S01]  /*2330*/  ULDC UR4, c[0x0][0x2f4] ;  /* 0x0000bd0000047ab9 */ /* 0x000fe20000000800 */
[----:B------:R-:W-:Y:S01]  /*2340*/  ISETP.GE.AND P0, PT, R4, R41, PT ;  /* 0x000000290400720c */ /* 0x000fe20003f06270 */
[----:B0-----:R-:W-:Y:S01]  /*2350*/  IMAD.WIDE.U32 R14, R18, R82, R22 ;  /* 0x00000052120e7225 */ /* 0x001fe200078e0016 */
[----:B------:R-:W-:-:S02]  /*2360*/  LOP3.LUT R97, R13, R12, RZ, 0xfc, !PT ;  /* 0x0000000c0d617212 */ /* 0x000fc400078efcff */
[----:B------:R-:W-:Y:S01]  /*2370*/  SEL R35, R41, RZ, P0 ;  /* 0x000000ff29237207 */ /* 0x000fe20000000000 */
[-C--:B------:R-:W-:Y:S01]  /*2380*/  IMAD R12, R64, R82.reuse, RZ ;  /* 0x00000052400c7224 */ /* 0x080fe200078e02ff */
[C---:B------:R-:W-:Y:S01]  /*2390*/  IADD3 R62, P2, R18.reuse, R63, RZ ;  /* 0x0000003f123e7210 */ /* 0x040fe20007f5e0ff */
[----:B------:R-:W-:Y:S01]  /*23a0*/  IMAD.WIDE.U32 R32, R18, R82, R4 ;  /* 0x0000005212207225 */ /* 0x000fe200078e0004 */
[----:B------:R-:W-:Y:S02]  /*23b0*/  SHF.L.U64.HI R71, R82, 0x6, R83 ;  /* 0x0000000652477819 */ /* 0x000fe40000010253 */
[----:B------:R-:W-:Y:S01]  /*23c0*/  SEL R79, R79, 0xffffffe0, !P1 ;  /* 0xffffffe04f4f7807 */ /* 0x000fe20004800000 */
[C---:B------:R-:W-:Y:S01]  /*23d0*/  IMAD R37, R18.reuse, R83, R12 ;  /* 0x0000005312257224 */ /* 0x040fe200078e020c */
[----:B------:R-:W-:Y:S01]  /*23e0*/  SEL R96, RZ, 0xffffff80, P3 ;  /* 0xffffff80ff607807 */ /* 0x000fe20001800000 */
[----:B------:R-:W-:Y:S01]  /*23f0*/  IMAD.WIDE.U32 R12, R18, R60, R22 ;  /* 0x0000003c120c7225 */ /* 0x000fe200078e0016 */
[----:B------:R-:W-:-:S02]  /*2400*/  ISETP.GE.AND P1, PT, R4, UR4, PT ;  /* 0x0000000404007c0c */ /* 0x000fc4000bf26270 */
[----:B------:R-:W-:Y:S01]  /*2410*/  LOP3.LUT R96, R97, 0x80, R96, 0xc8, !PT ;  /* 0x0000008061607812 */ /* 0x000fe200078ec860 */
[----:B------:R-:W-:Y:S01]  /*2420*/  IMAD.IADD R57, R13, 0x1, R59 ;  /* 0x000000010d397824 */ /* 0x000fe200078e023b */
[----:B-----5:R-:W-:Y:S01]  /*2430*/  SHF.R.S32.HI R13, RZ, 0x1f, R30 ;  /* 0x0000001fff0d7819 */ /* 0x020fe2000001141e */
[----:B------:R-:W-:Y:S01]  /*2440*/  IMAD.MOV.U32 R56, RZ, RZ, R12 ;  /* 0x000000ffff387224 */ /* 0x000fe200078e000c */
[----:B------:R-:W-:Y:S01]  /*2450*/  IADD3 R95, R9, R95, RZ ;  /* 0x0000005f095f7210 */ /* 0x000fe20007ffe0ff */
[----:B------:R-:W-:Y:S01]  /*2460*/  IMAD.IADD R35, R4, 0x1, R35 ;  /* 0x0000000104237824 */ /* 0x000fe200078e0223 */
[----:B------:R-:W-:Y:S01]  /*2470*/  LOP3.LUT R97, R97, 0x40, RZ, 0xc0, !PT ;  /* 0x0000004061617812 */ /* 0x000fe200078ec0ff */
[----:B------:R-:W-:Y:S02]  /*2480*/  IMAD R12, R13, R82, RZ ;  /* 0x000000520d0c7224 */ /* 0x000fe400078e02ff */
[----:B------:R-:W-:Y:S01]  /*2490*/  IMAD.IADD R15, R15, 0x1, R37 ;  /* 0x000000010f0f7824 */ /* 0x000fe200078e0225 */
[----:B------:R-:W-:Y:S01]  /*24a0*/  SHF.R.S32.HI R34, RZ, 0x1f, R35 ;  /* 0x0000001fff227819 */ /* 0x000fe20000011423 */
[----:B------:R-:W-:-:S02]  /*24b0*/  IMAD.IADD R33, R37, 0x1, R33 ;  /* 0x0000000125217824 */ /* 0x000fc400078e0221 */
[----:B------:R-:W-:Y:S01]  /*24c0*/  IMAD R37, R30, R83, R12 ;  /* 0x000000531e257224 */ /* 0x000fe200078e020c */
[----:B------:R-:W-:Y:S01]  /*24d0*/  LEA.HI R34, R34, R35, RZ, 0x3 ;  /* 0x0000002322227211 */ /* 0x000fe200078f18ff */
[----:B------:R-:W-:Y:S02]  /*24e0*/  IMAD R36, R13, R60, RZ ;  /* 0x0000003c0d247224 */ /* 0x000fe400078e02ff */
[-C--:B------:R-:W-:Y:S01]  /*24f0*/  IMAD.WIDE.U32 R12, R30, R82.reuse, R14 ;  /* 0x000000521e0c7225 */ /* 0x080fe200078e000e */
[----:B------:R-:W-:Y:S02]  /*2500*/  SHF.R.S32.HI R88, RZ, 0x3, R34 ;  /* 0x00000003ff587819 */ /* 0x000fe40000011422 */
[----:B------:R-:W-:Y:S01]  /*2510*/  LOP3.LUT R89, R34, 0xfffffff8, RZ, 0xc0, !PT ;  /* 0xfffffff822597812 */ /* 0x000fe200078ec0ff */
[----:B------:R-:W-:Y:S01]  /*2520*/  IMAD.WIDE.U32 R14, R30, R82, R32 ;  /* 0x000000521e0e7225 */ /* 0x000fe200078e0020 */
[--C-:B------:R-:W-:Y:S02]  /*2530*/  LOP3.LUT R33, R73, 0x18, R4.reuse, 0xf8, !PT ;  /* 0x0000001849217812 */ /* 0x100fe400078ef804 */
[----:B------:R-:W-:Y:S01]  /*2540*/  SHF.R.S32.HI R92, RZ, 0x1f, R89 ;  /* 0x0000001fff5c7819 */ /* 0x000fe20000011459 */
[----:B------:R-:W-:Y:S01]  /*2550*/  IMAD.WIDE.U32 R20, R18, R60, R4 ;  /* 0x0000003c12147225 */ /* 0x000fe200078e0004 */
[----:B------:R-:W-:-:S02]  /*2560*/  LOP3.LUT R32, R33, R76, RZ, 0x3c, !PT ;  /* 0x0000004c21207212 */ /* 0x000fc400078e3cff */
[--C-:B------:R-:W-:Y:S01]  /*2570*/  LOP3.LUT R33, R73, 0x38, R34.reuse, 0xf8, !PT ;  /* 0x0000003849217812 */ /* 0x100fe200078ef822 */
[----:B------:R-:W-:Y:S01]  /*2580*/  IMAD.IADD R59, R59, 0x1, R21 ;  /* 0x000000013b3b7824 */ /* 0x000fe200078e0215 */
[----:B------:R-:W-:Y:S01]  /*2590*/  LOP3.LUT R34, R217, 0x38, R34, 0xf8, !PT ;  /* 0x00000038d9227812 */ /* 0x000fe200078ef822 */
[----:B------:R-:W-:Y:S02]  /*25a0*/  IMAD.MOV.U32 R58, RZ, RZ, R20 ;  /* 0x000000ffff3a7224 */ /* 0x000fe400078e0014 */
[----:B------:R-:W-:Y:S01]  /*25b0*/  IMAD R81, R219, 0x200, R32 ;  /* 0x00000200db517824 */ /* 0x000fe200078e0220 */
[----:B------:R-:W-:Y:S01]  /*25c0*/  LOP3.LUT R32, R33, R76, RZ, 0x3c, !PT ;  /* 0x0000004c21207212 */ /* 0x000fe200078e3cff */
[----:B------:R-:W-:Y:S01]  /*25d0*/  IMAD R35, R11, 0x60, RZ ;  /* 0x000000600b237824 */ /* 0x000fe200078e02ff */
[----:B------:R-:W-:Y:S01]  /*25e0*/  LOP3.LUT R33, R34, R38, RZ, 0x3c, !PT ;  /* 0x0000002622217212 */ /* 0x000fe200078e3cff */
[C---:B------:R-:W-:Y:S02]  /*25f0*/  IMAD R91, R30.reuse, R61, R36 ;  /* 0x0000003d1e5b7224 */ /* 0x040fe400078e0224 */
[----:B------:R-:W-:-:S04]  /*2600*/  IMAD.WIDE.U32 R56, R30, R60, R56 ;  /* 0x0000003c1e387225 */ /* 0x000fc800078e0038 */
[----:B------:R-:W-:-:S04]  /*2610*/  IMAD.WIDE.U32 R58, R30, R60, R58 ;  /* 0x0000003c1e3a7225 */ /* 0x000fc800078e003a */
[----:B------:R-:W-:-:S04]  /*2620*/  IMAD.WIDE.U32 R10, R10, 0x60, RZ ;  /* 0x000000600a0a7825 */ /* 0x000fc800078e00ff */
[----:B------:R-:W-:Y:S02]  /*2630*/  IMAD R83, R83, 0x60, RZ ;  /* 0x0000006053537824 */ /* 0x000fe400078e02ff */
[----:B------:R-:W-:-:S04]  /*2640*/  IMAD.WIDE.U32 R20, R82, 0x60, RZ ;  /* 0x0000006052147825 */ /* 0x000fc800078e00ff */
[----:B------:R-:W-:-:S04]  /*2650*/  IMAD.WIDE.U32 R60, R60, 0x60, RZ ;  /* 0x000000603c3c7825 */ /* 0x000fc800078e00ff */
[----:B------:R-:W-:Y:S02]  /*2660*/  IMAD.SHL.U32 R72, R82, 0x40, RZ ;  /* 0x0000004052487824 */ /* 0x000fe400078e00ff */
[----:B------:R-:W-:Y:S01]  /*2670*/  IMAD.X R63, R64, 0x1, R43, P2 ;  /* 0x00000001403f7824 */ /* 0x000fe200010e062b */
[----:B------:R-:W-:Y:S01]  /*2680*/  ISETP.GE.AND P2, PT, R31, UR4, PT ;  /* 0x000000041f007c0c */ /* 0x000fe2000bf46270 */
[----:B------:R-:W-:Y:S02]  /*2690*/  IMAD.IADD R87, R57, 0x1, R91 ;  /* 0x0000000139577824 */ /* 0x000fe400078e025b */
[----:B------:R-:W-:Y:S02]  /*26a0*/  IMAD.IADD R82, R11, 0x1, R35 ;  /* 0x000000010b527824 */ /* 0x000fe400078e0223 */
[----:B------:R-:W-:Y:S02]  /*26b0*/  IMAD.IADD R83, R21, 0x1, R83 ;  /* 0x0000000115537824 */ /* 0x000fe400078e0253 */
[----:B------:R-:W-:-:S02]  /*26c0*/  IMAD.IADD R84, R61, 0x1, R39 ;  /* 0x000000013d547824 */ /* 0x000fc400078e0227 */
[----:B------:R-:W-:Y:S02]  /*26d0*/  IMAD.IADD R85, R79, 0x1, R81 ;  /* 0x000000014f557824 */ /* 0x000fe400078e0251 */
[----:B------:R-:W-:Y:S02]  /*26e0*/  IMAD.IADD R86, R13, 0x1, R37 ;  /* 0x000000010d567824 */ /* 0x000fe400078e0225 */
[----:B------:R-:W-:Y:S02]  /*26f0*/  IMAD.IADD R90, R37, 0x1, R15 ;  /* 0x00000001255a7824 */ /* 0x000fe400078e020f */
[----:B------:R-:W-:Y:S02]  /*2700*/  IMAD.IADD R91, R91, 0x1, R59 ;  /* 0x000000015b5b7824 */ /* 0x000fe400078e023b */
[----:B------:R-:W-:Y:S02]  /*2710*/  IMAD R93, R219, 0x200, R32 ;  /* 0x00000200db5d7824 */ /* 0x000fe400078e0220 */
[----:B------:R-:W-:-:S07]  /*2720*/  IMAD.IADD R94, R220, 0x1, R33 ;  /* 0x00000001dc5e7824 */ /* 0x000fce00078e0221 */
.L_x_11968:
        /* <DEDUP_REMOVED lines=9> */
[----:B------:R-:W-:-:S03]  /*27c0*/  IADD3 R33, P5, R3, R104, RZ ;  /* 0x0000006803217210 */ /* 0x000fc60007fbe0ff */
[----:B------:R-:W-:Y:S01]  /*27d0*/  IMAD.IADD R109, R105, 0x1, R27 ;  /* 0x00000001696d7824 */ /* 0x000fe200078e021b */
[----:B------:R-:W-:-:S03]  /*27e0*/  IADD3 R27, P3, P4, R3, R104, R70 ;  /* 0x00000068031b7210 */ /* 0x000fc60007c7e046 */
[----:B------:R-:W-:Y:S01]  /*27f0*/  IMAD.X R34, R109, 0x1, R0, P5 ;  /* 0x000000016d227824 */ /* 0x000fe200028e0600 */
[----:B------:R-:W-:Y:S02]  /*2800*/  IADD3.X R32, R0, R109, R69, P3, P4 ;  /* 0x0000006d00207210 */ /* 0x000fe40001fe8445 */
[-C--:B0-----:R-:W-:Y:S02]  /*2810*/  LEA R40, P3, R27, R100.reuse, 0x1 ;  /* 0x000000641b287211 */ /* 0x081fe400078608ff */
[----:B------:R-:W-:Y:S02]  /*2820*/  LEA R42, P5, R33, R100, 0x1 ;  /* 0x00000064212a7211 */ /* 0x000fe400078a08ff */
[-C--:B------:R-:W-:Y:S01]  /*2830*/  LEA.HI.X R41, R27, R101.reuse, R32, 0x1, P3 ;  /* 0x000000651b297211 */ /* 0x080fe200018f0c20 */
[----:B------:R-:W-:Y:S01]  /*2840*/  IMAD R27, R17, 0x1800, R81 ;  /* 0x00001800111b7824 */ /* 0x000fe200078e0251 */
[----:B-1----:R-:W-:Y:S02]  /*2850*/  ISETP.GE.AND P3, PT, R107, 0x1, PT ;  /* 0x000000016b00780c */ /* 0x002fe40003f66270 */
[----:B------:R-:W-:Y:S01]  /*2860*/  LEA.HI.X R43, R33, R101, R34, 0x1, P5 ;  /* 0x00000065212b7211 */ /* 0x000fe200028f0c22 */
[----:B------:R-:W-:Y:S01]  /*2870*/  IMAD R33, R17, 0x1800, R85 ;  /* 0x0000180011217824 */ /* 0x000fe200078e0255 */
[----:B------:R-:W-:Y:S01]  /*2880*/  ISETP.GT.AND P4, PT, R45, R28, PT ;  /* 0x0000001c2d00720c */ /* 0x000fe20003f84270 */
[----:B------:R-:W-:-:S02]  /*2890*/  IMAD R106, R27, 0x2, R26 ;  /* 0x000000021b6a7824 */ /* 0x000fc400078e021a */
[----:B------:R-:W-:Y:S01]  /*28a0*/  IMAD R102, R33, 0x2, R26 ;  /* 0x0000000221667824 */ /* 0x000fe200078e021a */
[----:B------:R-:W-:Y:S01]  /*28b0*/  P2R R99, PR, RZ, 0x10 ;  /* 0x00000010ff637803 */ /* 0x000fe20000000000 */
[----:B------:R-:W-:-:S04]  /*28c0*/  IMAD.MOV.U32 R27, RZ, RZ, R45 ;  /* 0x000000ffff1b7224 */ /* 0x000fc800078e002d */
        /* <DEDUP_REMOVED lines=42> */
.L_x_11925:
[----:B------:R-:W-:Y:S05]  /*2b70*/  BSYNC B1 ;  /* 0x0000000000017941 */ /* 0x000fea0003800000 */
.L_x_11924:
[----:B------:R-:W-:Y:S01]  /*2b80*/  ISETP.GE.AND P5, PT, R232, R103, PT ;  /* 0x00000067e800720c */ /* 0x000fe20003fa6270 */
[----:B------:R-:W-:Y:S01]  /*2b90*/  BSSY B1, `(.L_x_11926) ;  /* 0x000001b000017945 */ /* 0x000fe20003800000 */
[----:B------:R-:W-:Y:S02]  /*2ba0*/  CS2R R46, SRZ ;  /* 0x00000000002e7805 */ /* 0x000fe4000001ff00 */
[----:B0-----:R-:W-:Y:S01]  /*2bb0*/  CS2R R38, SRZ ;  /* 0x0000000000267805 */ /* 0x001fe2000001ff00 */
        /* <DEDUP_REMOVED lines=24> */
.L_x_11927:
[----:B------:R-:W-:Y:S05]  /*2d40*/  BSYNC B1 ;  /* 0x0000000000017941 */ /* 0x000fea0003800000 */
.L_x_11926:
        /* <DEDUP_REMOVED lines=10> */
[----:B-----5:R-:W-:-:S02]  /*2df0*/  IMAD.MOV.U32 R34, RZ, RZ, R46 ;  /* 0x000000ffff227224 */ /* 0x020fc400078e002e */
[----:B------:R-:W-:Y:S01]  /*2e00*/  IMAD.MOV.U32 R35, RZ, RZ, R47 ;  /* 0x000000ffff237224 */ /* 0x000fe200078e002f */
        /* <DEDUP_REMOVED lines=15> */
.L_x_11928:
[----:B------:R-:W-:Y:S01]  /*2f00*/  IMAD R98, R17, 0x8, R16 ;  /* 0x0000000811627824 */ /* 0x000fe200078e0210 */
[----:B------:R-:W-:Y:S01]  /*2f10*/  SHF.L.U32 R111, R204, 0x1f, RZ ;  /* 0x0000001fcc6f7819 */ /* 0x000fe200000006ff */
[----:B------:R-:W-:Y:S03]  /*2f20*/  BSSY B1, `(.L_x_11929) ;  /* 0x0000003000017945 */ /* 0x000fe60003800000 */
[----:B------:R-:W0:Y:S02]  /*2f30*/  SYNCS.PHASECHK.TRANS64.TRYWAIT P6, [R98+URZ+0x22890], R111 ;  /* 0x0228906f620075a7 */ /* 0x000e2400080c017f */
[----:B0-----:R-:W-:Y:S05]  /*2f40*/  @!P6 BRA `(.L_x_11930) ;  /* 0x000001e00084e947 */ /* 0x001fea0003800000 */
.L_x_12287:
[----:B------:R-:W-:Y:S05]  /*2f50*/  BSYNC B1 ;  /* 0x0000000000017941 */ /* 0x000fea0003800000 */
.L_x_11929:
        /* <DEDUP_REMOVED lines=49> */
.L_x_11936:
[----:B------:R-:W-:Y:S05]  /*3270*/  BSYNC B3 ;  /* 0x0000000000037941 */ /* 0x000fea0003800000 */
.L_x_11935:
[----:B--2---:R1:W-:Y:S02]  /*3280*/  STG.E.128 desc[UR38][R42.64], R32 ;  /* 0x000000202a007986 */ /* 0x0043e4000c101d26 */
.L_x_11934:
[----:B------:R-:W-:Y:S05]  /*3290*/  BSYNC B2 ;  /* 0x0000000000027941 */ /* 0x000fea0003800000 */
.L_x_11933:
[----:B------:R-:W-:Y:S05]  /*32a0*/  @P2 BRA `(.L_x_11932) ;  /* 0x0000000000bc2947 */ /* 0x000fea0003800000 */
[----:B-1----:R1:W2:Y:S01]  /*32b0*/  LDS.128 R32, [R102] ;  /* 0x0000000066207984 */ /* 0x0022a20000000c00 */
        /* <DEDUP_REMOVED lines=44> */
.L_x_11938:
[----:B------:R-:W-:Y:S05]  /*3580*/  BSYNC B2 ;  /* 0x0000000000027941 */ /* 0x000fea0003800000 */
.L_x_11937:
[----:B--2---:R2:W-:Y:S02]  /*3590*/  STG.E.128 desc[UR38][R42.64+0x40], R32 ;  /* 0x000040202a007986 */ /* 0x0045e4000c101d26 */
.L_x_11932:
[----:B------:R-:W-:Y:S05]  /*35a0*/  BSYNC B1 ;  /* 0x0000000000017941 */ /* 0x000fea0003800000 */
.L_x_11931:
        /* <DEDUP_REMOVED lines=17> */
[----:B------:R-:W-:-:S02]  /*36c0*/  HADD2.F32 R43, -RZ, R35.H1_H1 ;  /* 0x30000023ff2b7230 */ /* 0x000fc40000004100 */
[----:B------:R-:W-:Y:S02]  /*36d0*/  HADD2.F32 R44, -RZ, R49.H0_H0 ;  /* 0x20000031ff2c7230 */ /* 0x000fe40000004100 */
[----:B------:R-:W-:Y:S01]  /*36e0*/  FMUL.FTZ R45, R33, R45 ;  /* 0x0000002d212d7220 */ /* 0x000fe20000410000 */
[----:B------:R-:W-:Y:S02]  /*36f0*/  HADD2.F32 R35, -RZ, R35.H0_H0 ;  /* 0x20000023ff237230 */ /* 0x000fe40000004100 */
[----:B------:R-:W-:Y:S01]  /*3700*/  FMUL.FTZ R52, R43, R48 ;  /* 0x000000302b347220 */ /* 0x000fe20000410000 */
[----:B------:R-:W-:Y:S02]  /*3710*/  HADD2.F32 R46, -RZ, R46.H0_H0 ;  /* 0x2000002eff2e7230 */ /* 0x000fe40000004100 */
[-C--:B------:R-:W-:Y:S01]  /*3720*/  FFMA.FTZ R50, R33, R44.reuse, -R50 ;  /* 0x0000002c21327223 */ /* 0x080fe20000010832 */
[----:B------:R-:W-:Y:S01]  /*3730*/  FFMA.FTZ R49, R34, R44, R45 ;  /* 0x0000002c22317223 */ /* 0x000fe2000001002d */
[----:B------:R-:W-:Y:S01]  /*3740*/  FMUL.FTZ R48, R35, R48 ;  /* 0x0000003023307220 */ /* 0x000fe20000410000 */
[----:B------:R-:W-:-:S02]  /*3750*/  HADD2.F32 R45, -RZ, R104.H1_H1 ;  /* 0x30000068ff2d7230 */ /* 0x000fc40000004100 */
[-C--:B------:R-:W-:Y:S01]  /*3760*/  FFMA.FTZ R52, R35, R46.reuse, -R52 ;  /* 0x0000002e23347223 */ /* 0x080fe20000010834 */
[--C-:B------:R-:W-:Y:S02]  /*3770*/  HADD2.F32 R35, -RZ, R105.reuse.H1_H1 ;  /* 0x30000069ff237230 */ /* 0x100fe40000004100 */
        /* <DEDUP_REMOVED lines=19> */
.L_x_11943:
[----:B------:R-:W-:Y:S05]  /*38b0*/  BSYNC B2 ;  /* 0x0000000000027941 */ /* 0x000fea0003800000 */
.L_x_11942:
[----:B--2---:R3:W-:Y:S02]  /*38c0*/  STG.E.128 desc[UR38][R40.64], R32 ;  /* 0x0000002028007986 */ /* 0x0047e4000c101d26 */
.L_x_11941:
[----:B------:R-:W-:Y:S05]  /*38d0*/  BSYNC B1 ;  /* 0x0000000000017941 */ /* 0x000fea0003800000 */
.L_x_11940:
[----:B------:R-:W-:Y:S05]  /*38e0*/  @P2 BRA `(.L_x_11939) ;  /* 0x0000001800302947 */ /* 0x000fea0003800000 */
[----:B-123--:R1:W2:Y:S01]  /*38f0*/  LDS.128 R32, [R102+0x2000] ;  /* 0x0020000066207984 */ /* 0x00e2a20000000c00 */
        /* <DEDUP_REMOVED lines=44> */
.L_x_11945:
[----:B------:R-:W-:Y:S05]  /*3bc0*/  BSYNC B1 ;  /* 0x0000000000017941 */ /* 0x000fea0003800000 */
.L_x_11944:
[----:B--2---:R4:W-:Y:S01]  /*3bd0*/  STG.E.128 desc[UR38][R40.64+0x40], R32 ;  /* 0x0000402028007986 */ /* 0x0049e2000c101d26 */
[----:B------:R-:W-:Y:S05]  /*3be0*/  BRA `(.L_x_11939) ;  /* 0x0000001400707947 */ /* 0x000fea0003800000 */
.L_x_11923:
        /* <DEDUP_REMOVED lines=18> */
[----:B------:R-:W-:Y:S02]  /*3d10*/  CS2R R34, SRZ ;  /* 0x0000000000227805 */ /* 0x000fe4000001ff00 */
[----:B------:R-:W-:-:S05]  /*3d20*/  @!P4 IADD3 R32, P5, R14, R32, RZ ;  /* 0x000000200e20c210 */ /* 0x000fca0007fbe0ff */
[----:B------:R-:W-:Y:S01]  /*3d30*/  @!P4 IMAD.X R33, R111, 0x1, R90, P5 ;  /* 0x000000016f21c824 */ /* 0x000fe200028e065a */
[----:B---3--:R-:W-:-:S04]  /*3d40*/  @!P4 LEA R50, P5, R32, R50, 0x1 ;  /* 0x000000322032c211 */ /* 0x008fc800078a08ff */
[----:B------:R-:W-:Y:S02]  /*3d50*/  @!P4 LEA.HI.X R51, R32, R51, R33, 0x1, P5 ;  /* 0x000000332033c211 */ /* 0x000fe400028f0c21 */
[----:B------:R-:W-:-:S03]  /*3d60*/  CS2R R32, SRZ ;  /* 0x0000000000207805 */ /* 0x000fc6000001ff00 */
[----:B------:R2:W3:Y:S04]  /*3d70*/  @!P4 LDG.E.128 R36, desc[UR38][R50.64] ;  /* 0x000000263224c981 */ /* 0x0004e8000c1e1d00 */
[----:B------:R-:W4:Y:S01]  /*3d80*/  @!P4 LDG.E.128 R32, desc[UR38][R48.64] ;  /* 0x000000263020c981 */ /* 0x000f22000c1e1d00 */
[C---:B0-----:R-:W-:Y:S02]  /*3d90*/  @!P3 LEA R52, P4, R40.reuse, R52, 0x1 ;  /* 0x000000342834b211 */ /* 0x041fe400078808ff */
[----:B------:R-:W-:Y:S02]  /*3da0*/  CS2R R42, SRZ ;  /* 0x00000000002a7805 */ /* 0x000fe4000001ff00 */
[----:B------:R-:W-:Y:S02]  /*3db0*/  @!P3 LEA.HI.X R53, R40, R53, R41, 0x1, P4 ;  /* 0x000000352835b211 */ /* 0x000fe400020f0c29 */
[----:B------:R-:W-:-:S02]  /*3dc0*/  CS2R R40, SRZ ;  /* 0x0000000000287805 */ /* 0x000fc4000001ff00 */
[----:B-1----:R-:W-:-:S04]  /*3dd0*/  @!P3 LEA R54, P4, R46, R44, 0x1 ;  /* 0x0000002c2e36b211 */ /* 0x002fc800078808ff */
[----:B------:R-:W-:Y:S01]  /*3de0*/  @!P3 LEA.HI.X R55, R46, R45, R47, 0x1, P4 ;  /* 0x0000002d2e37b211 */ /* 0x000fe200020f0c2f */
[----:B------:R-:W5:Y:S01]  /*3df0*/  @!P3 LDG.E.128 R40, desc[UR38][R52.64] ;  /* 0x000000263428b981 */ /* 0x000f62000c1e1d00 */
[----:B------:R-:W-:Y:S02]  /*3e00*/  CS2R R46, SRZ ;  /* 0x00000000002e7805 */ /* 0x000fe4000001ff00 */
[----:B------:R-:W-:-:S06]  /*3e10*/  CS2R R44, SRZ ;  /* 0x00000000002c7805 */ /* 0x000fcc000001ff00 */
[----:B------:R-:W5:Y:S01]  /*3e20*/  @!P3 LDG.E.128 R44, desc[UR38][R54.64] ;  /* 0x00000026362cb981 */ /* 0x000f62000c1e1d00 */
[----:B------:R-:W-:Y:S02]  /*3e30*/  ISETP.NE.AND P3, PT, R203, 0x3, PT ;  /* 0x00000003cb00780c */ /* 0x000fe40003f65270 */
[----:B------:R-:W-:Y:S01]  /*3e40*/  ISETP.GE.AND P4, PT, R4, R107, PT ;  /* 0x0000006b0400720c */ /* 0x000fe20003f86270 */
[----:B----4-:R-:W-:Y:S02]  /*3e50*/  IMAD.MOV.U32 R48, RZ, RZ, R34 ;  /* 0x000000ffff307224 */ /* 0x010fe400078e0022 */
[----:B------:R-:W-:Y:S02]  /*3e60*/  IMAD.MOV.U32 R49, RZ, RZ, R35 ;  /* 0x000000ffff317224 */ /* 0x000fe400078e0023 */
[----:B--2---:R-:W-:Y:S02]  /*3e70*/  IMAD.MOV.U32 R50, RZ, RZ, R32 ;  /* 0x000000ffff327224 */ /* 0x004fe400078e0020 */
[----:B------:R-:W-:Y:S01]  /*3e80*/  IMAD.MOV.U32 R51, RZ, RZ, R33 ;  /* 0x000000ffff337224 */ /* 0x000fe200078e0021 */
[----:B------:R-:W-:Y:S01]  /*3e90*/  PRMT R120, R48, 0x7610, R120 ;  /* 0x0000761030787816 */ /* 0x000fe20000000078 */
[----:B---3--:R-:W-:Y:S01]  /*3ea0*/  IMAD.MOV.U32 R48, RZ, RZ, R38 ;  /* 0x000000ffff307224 */ /* 0x008fe200078e0026 */
[----:B------:R-:W-:Y:S01]  /*3eb0*/  PRMT R125, R49, 0x7610, R125 ;  /* 0x00007610317d7816 */ /* 0x000fe2000000007d */
[----:B------:R-:W-:Y:S01]  /*3ec0*/  IMAD.MOV.U32 R49, RZ, RZ, R39 ;  /* 0x000000ffff317224 */ /* 0x000fe200078e0027 */
[----:B------:R-:W-:Y:S01]  /*3ed0*/  PRMT R133, R50, 0x7610, R133 ;  /* 0x0000761032857816 */ /* 0x000fe20000000085 */
[----:B------:R-:W-:Y:S01]  /*3ee0*/  IMAD.MOV.U32 R50, RZ, RZ, R36 ;  /* 0x000000ffff327224 */ /* 0x000fe200078e0024 */
[----:B------:R-:W-:Y:S01]  /*3ef0*/  PRMT R122, R51, 0x7610, R122 ;  /* 0x00007610337a7816 */ /* 0x000fe2000000007a */
[----:B------:R-:W-:Y:S01]  /*3f00*/  IMAD.MOV.U32 R51, RZ, RZ, R37 ;  /* 0x000000ffff337224 */ /* 0x000fe200078e0025 */
[----:B------:R-:W-:Y:S01]  /*3f10*/  PRMT R120, R120, 0x5410, R48 ;  /* 0x0000541078787816 */ /* 0x000fe20000000030 */
[----:B-----5:R-:W-:Y:S01]  /*3f20*/  IMAD.MOV.U32 R48, RZ, RZ, R42 ;  /* 0x000000ffff307224 */ /* 0x020fe200078e002a */
        /* <DEDUP_REMOVED lines=16> */
.L_x_11946:
        /* <DEDUP_REMOVED lines=9> */
.L_x_12288:
[----:B------:R-:W-:Y:S05]  /*40c0*/  BSYNC B1 ;  /* 0x0000000000017941 */ /* 0x000fea0003800000 */
.L_x_11947:
        /* <DEDUP_REMOVED lines=34> */
[----:B------:R-:W-:Y:S01]  /*42f0*/  HADD2.F32 R35, -RZ, R122.H1_H1 ;  /* 0x3000007aff237230 */ /* 0x000fe20000004100 */
[--C-:B------:R-:W-:Y:S01]  /*4300*/  SHF.R.U64 R127, R38, 0x10, R39.reuse ;  /* 0x00000010267f7819 */ /* 0x100fe20000001227 */
[----:B------:R-:W-:Y:S01]  /*4310*/  HADD2.F32 R38, -RZ, R36.H0_H0 ;  /* 0x20000024ff267230 */ /* 0x000fe20000004100 */
[----:B------:R-:W-:Y:S01]  /*4320*/  SHF.R.U32.HI R39, RZ, 0x10, R39 ;  /* 0x00000010ff277819 */ /* 0x000fe20000011627 */
[----:B------:R-:W-:-:S02]  /*4330*/  HADD2.F32 R49, -RZ, R49.H1_H1 ;  /* 0x30000031ff317230 */ /* 0x000fc40000004100 */
[-C--:B------:R-:W-:Y:S01]  /*4340*/  FMUL.FTZ R37, R33, R35.reuse ;  /* 0x0000002321257220 */ /* 0x080fe20000410000 */
[----:B------:R-:W-:Y:S02]  /*4350*/  HADD2.F32 R34, -RZ, R122.H0_H0 ;  /* 0x2000007aff227230 */ /* 0x000fe40000004100 */
        /* <DEDUP_REMOVED lines=8> */
[----:B------:R-:W-:Y:S02]  /*43e0*/  HADD2.F32 R32, -RZ, R51.H0_H0 ;  /* 0x20000033ff207230 */ /* 0x000fe40000004100 */
[----:B------:R-:W-:Y:S01]  /*43f0*/  FFMA.FTZ R124, R49, R36, -R124 ;  /* 0x00000024317c7223 */ /* 0x000fe2000001087c */
[----:B------:R-:W-:Y:S02]  /*4400*/  HADD2.F32 R35, -RZ, R125.H1_H1 ;  /* 0x3000007dff237230 */ /* 0x000fe40000004100 */
[----:B------:R-:W-:Y:S01]  /*4410*/  HADD2.F32 R55, -RZ, R55.H1_H1 ;  /* 0x30000037ff377230 */ /* 0x000fe20000004100 */
[----:B------:R-:W-:Y:S01]  /*4420*/  F2FP.F16.F32.PACK_AB R53, R53, R122 ;  /* 0x0000007a3535723e */ /* 0x000fe200000000ff */
[----:B------:R-:W-:Y:S02]  /*4430*/  HADD2.F32 R38, -RZ, R39.H0_H0 ;  /* 0x20000027ff267230 */ /* 0x000fe40000004100 */
[----:B------:R-:W-:Y:S01]  /*4440*/  FMUL.FTZ R126, R32, R35 ;  /* 0x00000023207e7220 */ /* 0x000fe20000410000 */
[----:B------:R-:W-:-:S02]  /*4450*/  HADD2.F32 R51, -RZ, R51.H1_H1 ;  /* 0x30000033ff337230 */ /* 0x000fc40000004100 */
[----:B------:R-:W-:Y:S01]  /*4460*/  FMUL.FTZ R37, R33, R35 ;  /* 0x0000002321257220 */ /* 0x000fe20000410000 */
[----:B------:R-:W-:Y:S02]  /*4470*/  HADD2.F32 R34, -RZ, R125.H0_H0 ;  /* 0x2000007dff227230 */ /* 0x000fe40000004100 */
[-C--:B------:R-:W-:Y:S01]  /*4480*/  FMUL.FTZ R128, R55, R38.reuse ;  /* 0x0000002637807220 */ /* 0x080fe20000410000 */
[----:B------:R-:W-:Y:S02]  /*4490*/  HADD2.F32 R36, -RZ, R123.H0_H0 ;  /* 0x2000007bff247230 */ /* 0x000fe40000004100 */
[----:B------:R-:W-:Y:S01]  /*44a0*/  FMUL.FTZ R130, R51, R38 ;  /* 0x0000002633827220 */ /* 0x000fe20000410000 */
[----:B------:R-:W-:Y:S02]  /*44b0*/  HADD2.F32 R35, -RZ, R132.H0_H0 ;  /* 0x20000084ff237230 */ /* 0x000fe40000004100 */
[-C--:B------:R-:W-:Y:S01]  /*44c0*/  FFMA.FTZ R126, R33, R34.reuse, R126 ;  /* 0x00000022217e7223 */ /* 0x080fe2000001007e */
[----:B------:R-:W-:Y:S01]  /*44d0*/  FFMA.FTZ R38, R32, R34, -R37 ;  /* 0x0000002220267223 */ /* 0x000fe20000010825 */
[-C--:B------:R-:W-:Y:S01]  /*44e0*/  FFMA.FTZ R123, R51, R36.reuse, -R128 ;  /* 0x00000024337b7223 */ /* 0x080fe20000010880 */
[----:B------:R-:W-:Y:S01]  /*44f0*/  FFMA.FTZ R125, R55, R36, R130 ;  /* 0x00000024377d7223 */ /* 0x000fe20000010082 */
[----:B------:R-:W-:Y:S01]  /*4500*/  HADD2.F32 R36, -RZ, R133.H1_H1 ;  /* 0x30000085ff247230 */ /* 0x000fe20000004100 */
[----:B------:R-:W-:Y:S01]  /*4510*/  F2FP.F16.F32.PACK_AB R121, R124, R121 ;  /* 0x000000797c79723e */ /* 0x000fe200000000ff */
[----:B------:R-:W-:Y:S01]  /*4520*/  HADD2.F32 R33, -RZ, R52.H0_H0 ;  /* 0x20000034ff217230 */ /* 0x000fe20000004100 */
[----:B------:R-:W-:Y:S01]  /*4530*/  F2FP.F16.F32.PACK_AB R38, R123, R38 ;  /* 0x000000267b26723e */ /* 0x000fe200000000ff */
[----:B------:R-:W-:-:S02]  /*4540*/  HADD2.F32 R37, -RZ, R129.H0_H0 ;  /* 0x20000081ff257230 */ /* 0x000fc40000004100 */
[----:B------:R-:W-:Y:S02]  /*4550*/  HADD2.F32 R32, -RZ, R48.H0_H0 ;  /* 0x20000030ff207230 */ /* 0x000fe40000004100 */
[-C--:B------:R-:W-:Y:S01]  /*4560*/  FMUL.FTZ R39, R33, R36.reuse ;  /* 0x0000002421277220 */ /* 0x080fe20000410000 */
[----:B------:R-:W-:Y:S02]  /*4570*/  HADD2.F32 R52, -RZ, R52.H1_H1 ;  /* 0x30000034ff347230 */ /* 0x000fe40000004100 */
[----:B------:R-:W-:Y:S02]  /*4580*/  HADD2.F32 R48, -RZ, R48.H1_H1 ;  /* 0x30000030ff307230 */ /* 0x000fe40000004100 */
[----:B------:R-:W-:Y:S01]  /*4590*/  FMUL.FTZ R36, R32, R36 ;  /* 0x0000002420247220 */ /* 0x000fe20000410000 */
[----:B------:R-:W-:Y:S02]  /*45a0*/  HADD2.F32 R34, -RZ, R133.H0_H0 ;  /* 0x20000085ff227230 */ /* 0x000fe40000004100 */
[-C--:B------:R-:W-:Y:S01]  /*45b0*/  FMUL.FTZ R49, R52, R37.reuse ;  /* 0x0000002534317220 */ /* 0x080fe20000410000 */
[----:B------:R-:W-:-:S02]  /*45c0*/  FMUL.FTZ R37, R48, R37 ;  /* 0x0000002530257220 */ /* 0x000fc40000410000 */
[-C--:B------:R-:W-:Y:S01]  /*45d0*/  FFMA.FTZ R39, R32, R34.reuse, -R39 ;  /* 0x0000002220277223 */ /* 0x080fe20000010827 */
[----:B------:R-:W-:Y:S01]  /*45e0*/  FFMA.FTZ R36, R33, R34, R36 ;  /* 0x0000002221247223 */ /* 0x000fe20000010024 */
[-C--:B------:R-:W-:Y:S01]  /*45f0*/  FFMA.FTZ R48, R48, R35.reuse, -R49 ;  /* 0x0000002330307223 */ /* 0x080fe20000010831 */
[----:B------:R-:W-:Y:S01]  /*4600*/  FFMA.FTZ R49, R52, R35, R37 ;  /* 0x0000002334317223 */ /* 0x000fe20000010025 */
[----:B------:R-:W-:Y:S02]  /*4610*/  HADD2.F32 R34, -RZ, R120.H0_H0 ;  /* 0x20000078ff227230 */ /* 0x000fe40000004100 */
[----:B------:R-:W-:Y:S01]  /*4620*/  HADD2.F32 R33, -RZ, R54.H0_H0 ;  /* 0x20000036ff217230 */ /* 0x000fe20000004100 */
[----:B------:R-:W-:Y:S01]  /*4630*/  F2FP.F16.F32.PACK_AB R48, R48, R39 ;  /* 0x000000273030723e */ /* 0x000fe200000000ff */
[----:B------:R-:W-:Y:S01]  /*4640*/  HADD2.F32 R120, -RZ, R120.H1_H1 ;  /* 0x30000078ff787230 */ /* 0x000fe20000004100 */
[----:B------:R-:W-:Y:S01]  /*4650*/  F2FP.F16.F32.PACK_AB R52, R49, R36 ;  /* 0x000000243134723e */ /* 0x000fe200000000ff */
[----:B------:R-:W-:-:S02]  /*4660*/  HADD2.F32 R37, -RZ, R127.H0_H0 ;  /* 0x2000007fff257230 */ /* 0x000fc40000004100 */
[----:B------:R-:W-:Y:S02]  /*4670*/  HADD2.F32 R32, -RZ, R50.H0_H0 ;  /* 0x20000032ff207230 */ /* 0x000fe40000004100 */
[CC--:B------:R-:W-:Y:S01]  /*4680*/  FMUL.FTZ R51, R33.reuse, R120.reuse ;  /* 0x0000007821337220 */ /* 0x0c0fe20000410000 */
[----:B------:R-:W-:Y:S02]  /*4690*/  HADD2.F32 R54, -RZ, R54.H1_H1 ;  /* 0x30000036ff367230 */ /* 0x000fe40000004100 */
[----:B------:R-:W-:Y:S02]  /*46a0*/  HADD2.F32 R50, -RZ, R50.H1_H1 ;  /* 0x30000032ff327230 */ /* 0x000fe40000004100 */
[----:B------:R-:W-:Y:S01]  /*46b0*/  FMUL.FTZ R120, R32, R120 ;  /* 0x0000007820787220 */ /* 0x000fe20000410000 */
[----:B------:R-:W-:Y:S02]  /*46c0*/  HADD2.F32 R35, -RZ, R131.H0_H0 ;  /* 0x20000083ff237230 */ /* 0x000fe40000004100 */
[-C--:B------:R-:W-:Y:S01]  /*46d0*/  FMUL.FTZ R55, R54, R37.reuse ;  /* 0x0000002536377220 */ /* 0x080fe20000410000 */
[-C--:B------:R-:W-:Y:S01]  /*46e0*/  FFMA.FTZ R51, R32, R34.reuse, -R51 ;  /* 0x0000002220337223 */ /* 0x080fe20000010833 */
[C---:B------:R-:W-:Y:S01]  /*46f0*/  FMUL.FTZ R37, R50.reuse, R37 ;  /* 0x0000002532257220 */ /* 0x040fe20000410000 */
[----:B------:R-:W-:Y:S01]  /*4700*/  FFMA.FTZ R120, R33, R34, R120 ;  /* 0x0000002221787223 */ /* 0x000fe20000010078 */
[-C--:B------:R-:W-:Y:S01]  /*4710*/  FFMA.FTZ R50, R50, R35.reuse, -R55 ;  /* 0x0000002332327223 */ /* 0x080fe20000010837 */
[----:B------:R-:W-:Y:S01]  /*4720*/  F2FP.F16.F32.PACK_AB R55, R125, R126 ;  /* 0x0000007e7d37723e */ /* 0x000fe200000000ff */
[----:B------:R-:W-:Y:S01]  /*4730*/  FFMA.FTZ R37, R54, R35, R37 ;  /* 0x0000002336257223 */ /* 0x000fe20000010025 */
[----:B------:R-:W-:-:S02]  /*4740*/  IMAD.MOV.U32 R49, RZ, RZ, R121 ;  /* 0x000000ffff317224 */ /* 0x000fc400078e0079 */
[----:B------:R-:W-:Y:S01]  /*4750*/  F2FP.F16.F32.PACK_AB R50, R50, R51 ;  /* 0x000000333232723e */ /* 0x000fe200000000ff */
[----:B------:R-:W-:Y:S01]  /*4760*/  IMAD.MOV.U32 R51, RZ, RZ, R38 ;  /* 0x000000ffff337224 */ /* 0x000fe200078e0026 */
[----:B------:R-:W-:-:S07]  /*4770*/  F2FP.F16.F32.PACK_AB R54, R37, R120 ;  /* 0x000000782536723e */ /* 0x000fce00000000ff */
.L_x_11952:
[----:B------:R-:W-:Y:S05]  /*4780*/  BSYNC B2 ;  /* 0x0000000000027941 */ /* 0x000fea0003800000 */
.L_x_11951:
        /* <DEDUP_REMOVED lines=12> */
.L_x_11950:
[----:B------:R-:W-:Y:S05]  /*4850*/  BSYNC B1 ;  /* 0x0000000000017941 */ /* 0x000fea0003800000 */
.L_x_11949:
[C---:B------:R-:W-:Y:S01]  /*4860*/  ISETP.GE.OR P5, PT, R232.reuse, R103, P1 ;  /* 0x00000067e800720c */ /* 0x040fe20000fa6670 */
[-C--:B-12---:R-:W-:Y:S02]  /*4870*/  IMAD R32, R77, R106.reuse, RZ ;  /* 0x0000006a4d207224 */ /* 0x086fe400078e02ff */
[----:B------:R-:W-:-:S04]  /*4880*/  IMAD.WIDE.U32 R104, R232, R106, R104 ;  /* 0x0000006ae8687225 */ /* 0x000fc800078e0068 */
[----:B------:R-:W-:-:S06]  /*4890*/  IMAD R107, R232, R107, R32 ;  /* 0x0000006be86b7224 */ /* 0x000fcc00078e0220 */
[----:B------:R-:W-:Y:S05]  /*48a0*/  @P5 BRA `(.L_x_11939) ;  /* 0x0000000800405947 */ /* 0x000fea0003800000 */
[----:B------:R-:W-:Y:S01]  /*48b0*/  IADD3 R50, R105, R107, RZ ;  /* 0x0000006b69327210 */ /* 0x000fe20007ffe0ff */
[----:B------:R-:W-:Y:S01]  /*48c0*/  BSSY B1, `(.L_x_11953) ;  /* 0x000006b000017945 */ /* 0x000fe20003800000 */
[----:B------:R-:W-:Y:S02]  /*48d0*/  IADD3 R32, P5, P6, R6, R104, R89 ;  /* 0x0000006806207210 */ /* 0x000fe40007ebe059 */
[----:B------:R-:W-:Y:S02]  /*48e0*/  SEL R115, R80, R115, !P0 ;  /* 0x0000007350737207 */ /* 0x000fe40004000000 */
[----:B------:R-:W-:Y:S02]  /*48f0*/  IADD3.X R33, R29, R50, R92, P5, P6 ;  /* 0x000000321d217210 */ /* 0x000fe40002fec45c */
[----:B------:R-:W-:Y:S02]  /*4900*/  LEA R48, P5, R32, R100, 0x1 ;  /* 0x0000006420307211 */ /* 0x000fe400078a08ff */
[----:B------:R-:W-:-:S02]  /*4910*/  SHF.R.U32.HI R34, RZ, 0x3, R217 ;  /* 0x00000003ff227819 */ /* 0x000fc400000116d9 */
[----:B------:R-:W-:Y:S02]  /*4920*/  LEA.HI.X R49, R32, R101, R33, 0x1, P5 ;  /* 0x0000006520317211 */ /* 0x000fe400028f0c21 */
        /* <DEDUP_REMOVED lines=16> */
[----:B------:R-:W-:Y:S01]  /*4a30*/  HADD2.F32 R45, -RZ, R118.H1_H1 ;  /* 0x30000076ff2d7230 */ /* 0x000fe20000004100 */
[--C-:B------:R-:W-:Y:S01]  /*4a40*/  SHF.R.U64 R110, R40, 0x10, R41.reuse ;  /* 0x00000010286e7819 */ /* 0x100fe20000001229 */
[----:B--2---:R-:W-:Y:S01]  /*4a50*/  IMAD.MOV.U32 R40, RZ, RZ, R36 ;  /* 0x000000ffff287224 */ /* 0x004fe200078e0024 */
[----:B------:R-:W-:Y:S01]  /*4a60*/  SHF.R.U32.HI R52, RZ, 0x10, R41 ;  /* 0x00000010ff347819 */ /* 0x000fe20000011629 */
[----:B------:R-:W-:Y:S01]  /*4a70*/  IMAD.MOV.U32 R41, RZ, RZ, R38 ;  /* 0x000000ffff297224 */ /* 0x000fe200078e0026 */
[----:B------:R-:W-:Y:S01]  /*4a80*/  SHF.R.U64 R109, R42, 0x10, R43 ;  /* 0x000000102a6d7819 */ /* 0x000fe2000000122b */
[----:B-1----:R-:W-:Y:S01]  /*4a90*/  IMAD.MOV.U32 R36, RZ, RZ, R34 ;  /* 0x000000ffff247224 */ /* 0x002fe200078e0022 */
[----:B------:R-:W-:Y:S01]  /*4aa0*/  SHF.R.U64 R106, R46, 0x10, R47 ;  /* 0x000000102e6a7819 */ /* 0x000fe2000000122f */
[--C-:B------:R-:W-:Y:S01]  /*4ab0*/  HADD2.F32 R38, -RZ, R37.reuse.H0_H0 ;  /* 0x20000025ff267230 */ /* 0x100fe20000004100 */
[----:B------:R-:W-:Y:S01]  /*4ac0*/  SHF.R.U32.HI R54, RZ, 0x10, R43 ;  /* 0x00000010ff367819 */ /* 0x000fe2000001162b */
[----:B------:R-:W-:Y:S01]  /*4ad0*/  HADD2.F32 R37, -RZ, R37.H1_H1 ;  /* 0x30000025ff257230 */ /* 0x000fe20000004100 */
[----:B------:R-:W-:Y:S01]  /*4ae0*/  SHF.R.U32.HI R53, RZ, 0x10, R47 ;  /* 0x00000010ff357819 */ /* 0x000fe2000001162f */
[----:B------:R-:W-:-:S02]  /*4af0*/  HADD2.F32 R34, -RZ, R33.H0_H0 ;  /* 0x20000021ff227230 */ /* 0x000fc40000004100 */
[-C--:B------:R-:W-:Y:S01]  /*4b00*/  FMUL.FTZ R47, R38, R45.reuse ;  /* 0x0000002d262f7220 */ /* 0x080fe20000410000 */
[----:B------:R-:W-:Y:S02]  /*4b10*/  HADD2.F32 R44, -RZ, R44.H0_H0 ;  /* 0x2000002cff2c7230 */ /* 0x000fe40000004100 */
[----:B------:R-:W-:Y:S02]  /*4b20*/  HADD2.F32 R33, -RZ, R33.H1_H1 ;  /* 0x30000021ff217230 */ /* 0x000fe40000004100 */
[----:B------:R-:W-:Y:S01]  /*4b30*/  FMUL.FTZ R45, R34, R45 ;  /* 0x0000002d222d7220 */ /* 0x000fe20000410000 */
[----:B------:R-:W-:Y:S02]  /*4b40*/  HADD2.F32 R42, -RZ, R52.H0_H0 ;  /* 0x20000034ff2a7230 */ /* 0x000fe40000004100 */
[-C--:B------:R-:W-:Y:S01]  /*4b50*/  FMUL.FTZ R46, R37, R44.reuse ;  /* 0x0000002c252e7220 */ /* 0x080fe20000410000 */
[----:B------:R-:W-:Y:S02]  /*4b60*/  HADD2.F32 R43, -RZ, R116.H1_H1 ;  /* 0x30000074ff2b7230 */ /* 0x000fe40000004100 */
        /* <DEDUP_REMOVED lines=31> */
[----:B------:R-:W-:Y:S02]  /*4d60*/  HADD2.F32 R35, -RZ, R110.H0_H0 ;  /* 0x2000006eff237230 */ /* 0x000fe40000004100 */
[C---:B------:R-:W-:Y:S01]  /*4d70*/  FMUL.FTZ R37, R32.reuse, R37 ;  /* 0x0000002520257220 */ /* 0x040fe20000410000 */
[C---:B------:R-:W-:Y:S01]  /*4d80*/  FMUL.FTZ R39, R33.reuse, R118 ;  /* 0x0000007621277220 */ /* 0x040fe20000410000 */
[----:B------:R-:W-:Y:S01]  /*4d90*/  FFMA.FTZ R38, R33, R116, -R38 ;  /* 0x0000007421267223 */ /* 0x000fe20000010826 */
[----:B------:R-:W-:Y:S02]  /*4da0*/  HADD2.F32 R33, -RZ, R41.H0_H0 ;  /* 0x20000029ff217230 */ /* 0x000fe40000004100 */
[-C--:B------:R-:W-:Y:S01]  /*4db0*/  FFMA.FTZ R43, R32, R35.reuse, -R43 ;  /* 0x00000023202b7223 */ /* 0x080fe2000001082b */
        /* <DEDUP_REMOVED lines=27> */
.L_x_11954:
[----:B------:R-:W-:Y:S05]  /*4f70*/  BSYNC B1 ;  /* 0x0000000000017941 */ /* 0x000fea0003800000 */
.L_x_11953:
[----:B-1----:R1:W-:Y:S01]  /*4f80*/  STG.E.128 desc[UR38][R48.64], R32 ;  /* 0x0000002030007986 */ /* 0x0023e2000c101d26 */
[----:B------:R-:W-:-:S13]  /*4f90*/  ISETP.GE.AND P4, PT, R51, R113, PT ;  /* 0x000000713300720c */ /* 0x000fda0003f86270 */
[----:B------:R-:W-:Y:S05]  /*4fa0*/  @P4 BRA `(.L_x_11939) ;  /* 0x0000000000804947 */ /* 0x000fea0003800000 */
[--C-:B-1----:R-:W-:Y:S02]  /*4fb0*/  SHF.R.S32.HI R32, RZ, 0x1f, R51.reuse ;  /* 0x0000001fff207819 */ /* 0x102fe40000011433 */
[----:B------:R-:W-:-:S04]  /*4fc0*/  IADD3 R51, P4, P5, R6, R104, R51 ;  /* 0x0000006806337210 */ /* 0x000fc80007d9e033 */
[----:B------:R-:W-:Y:S02]  /*4fd0*/  IADD3.X R50, R29, R50, R32, P4, P5 ;  /* 0x000000321d327210 */ /* 0x000fe400027ea420 */
[----:B------:R-:W-:-:S04]  /*4fe0*/  LEA R100, P4, R51, R100, 0x1 ;  /* 0x0000006433647211 */ /* 0x000fc800078808ff */
[----:B------:R-:W-:-:S05]  /*4ff0*/  LEA.HI.X R101, R51, R101, R50, 0x1, P4 ;  /* 0x0000006533657211 */ /* 0x000fca00020f0c32 */
[----:B--2---:R1:W-:Y:S01]  /*5000*/  STG.E.128 desc[UR38][R100.64], R36 ;  /* 0x0000002464007986 */ /* 0x0043e2000c101d26 */
[----:B------:R-:W-:Y:S05]  /*5010*/  BRA `(.L_x_11939) ;  /* 0x0000000000647947 */ /* 0x000fea0003800000 */
.L_x_11922:
[----:B------:R-:W-:-:S13]  /*5020*/  ISETP.NE.AND P3, PT, R203, 0x3, PT ;  /* 0x00000003cb00780c */ /* 0x000fda0003f65270 */
[----:B------:R-:W-:Y:S05]  /*5030*/  @!P3 BRA `(.L_x_11955) ;  /* 0x000000000004b947 */ /* 0x000fea0003800000 */
[----:B------:R-:W-:Y:S01]  /*5040*/  BPT.TRAP 0x1 ;  /* 0x000000040000795c */ /* 0x000fe20000300000 */
.L_x_11955:
[----:B------:R-:W-:Y:S01]  /*5050*/  IMAD R98, R17, 0x8, R16 ;  /* 0x0000000811627824 */ /* 0x000fe200078e0210 */
[----:B------:R-:W-:Y:S01]  /*5060*/  SHF.L.U32 R111, R204, 0x1f, RZ ;  /* 0x0000001fcc6f7819 */ /* 0x000fe200000006ff */
[----:B------:R-:W-:Y:S01]  /*5070*/  IMAD R103, R27, -0x60, R24 ;  /* 0xffffffa01b677824 */ /* 0x000fe200078e0218 */
[----:B------:R-:W-:Y:S02]  /*5080*/  BSSY B1, `(.L_x_11956) ;  /* 0x0000004000017945 */ /* 0x000fe40003800000 */
[----:B------:R-:W0:Y:S02]  /*5090*/  SYNCS.PHASECHK.TRANS64.TRYWAIT P4, [R98+URZ+0x22890], R111 ;  /* 0x0228906f620075a7 */ /* 0x000e24000808017f */
[----:B------:R-:W-:Y:S01]  /*50a0*/  VIMNMX R103, R103, 0x60, PT ;  /* 0x0000006067677848 */ /* 0x000fe20003fe0100 */
[----:B0-----:R-:W-:Y:S06]  /*50b0*/  @!P4 BRA `(.L_x_11957) ;  /* 0x000001c00050c947 */ /* 0x001fec0003800000 */
.L_x_12289:
[----:B------:R-:W-:Y:S05]  /*50c0*/  BSYNC B1 ;  /* 0x0000000000017941 */ /* 0x000fea0003800000 */
.L_x_11956:
        /* <DEDUP_REMOVED lines=8> */
.L_x_11959:
[----:B------:R-:W-:Y:S05]  /*5150*/  BSYNC B1 ;  /* 0x0000000000017941 */ /* 0x000fea0003800000 */
.L_x_11958:
[----:B------:R-:W-:Y:S05]  /*5160*/  @P4 BRA `(.L_x_11939) ;  /* 0x0000000000104947 */ /* 0x000fea0003800000 */
[----:B-1----:R-:W1:Y:S04]  /*5170*/  @!P1 LDS.128 R32, [R106+0x2000] ;  /* 0x002000006a209984 */ /* 0x002e680000000c00 */
[----:B------:R-:W2:Y:S04]  /*5180*/  @!P2 LDS.128 R36, [R102+0x2000] ;  /* 0x002000006624a984 */ /* 0x000ea80000000c00 */
[----:B-1----:R1:W-:Y:S04]  /*5190*/  @!P1 STG.E.128 desc[UR38][R40.64], R32 ;  /* 0x0000002028009986 */ /* 0x0023e8000c101d26 */
[----:B--2---:R1:W-:Y:S02]  /*51a0*/  @!P2 STG.E.128 desc[UR38][R40.64+0x40], R36 ;  /* 0x000040242800a986 */ /* 0x0043e4000c101d26 */
.L_x_11939:
[----:B------:R-:W-:Y:S05]  /*51b0*/  BSYNC B0 ;  /* 0x0000000000007941 */ /* 0x000fea0003800000 */
.L_x_11921:
        /* <DEDUP_REMOVED lines=17> */
.L_x_11961:
[----:B------:R-:W-:Y:S05]  /*52d0*/  BSYNC B0 ;  /* 0x0000000000007941 */ /* 0x000fea0003800000 */
.L_x_11960:
[----:B------:R-:W2:Y:S01]  /*52e0*/  SYNCS.PHASECHK.TRANS64.TRYWAIT P3, [R98+URZ+0x228b0], R111 ;  /* 0x0228b06f620075a7 */ /* 0x000ea2000806017f */
[----:B------:R-:W-:Y:S01]  /*52f0*/  ULDC UR52, c[0x0][0x320] ;  /* 0x0000c80000347ab9 */ /* 0x000fe20000000800 */
[----:B------:R-:W-:Y:S01]  /*5300*/  ULDC.64 UR48, c[0x0][0x328] ;  /* 0x0000ca0000307ab9 */ /* 0x000fe20000000a00 */
[----:B------:R-:W-:Y:S01]  /*5310*/  ULDC.64 UR46, c[0x0][0x318] ;  /* 0x0000c600002e7ab9 */ /* 0x000fe20000000a00 */
[----:B------:R-:W-:Y:S01]  /*5320*/  BSSY B0, `(.L_x_11962) ;  /* 0x0000003000007945 */ /* 0x000fe20003800000 */
[----:B-1----:R-:W-:-:S03]  /*5330*/  IMAD R32, R17, 0x6000, R81 ;  /* 0x0000600011207824 */ /* 0x002fc600078e0251 */
[----:B--2---:R-:W-:Y:S05]  /*5340*/  @!P3 BRA `(.L_x_11963) ;  /* 0x000001bc00c0b947 */ /* 0x004fea0003800000 */
.L_x_12290:
[----:B------:R-:W-:Y:S05]  /*5350*/  BSYNC B0 ;  /* 0x0000000000007941 */ /* 0x000fea0003800000 */
.L_x_11962:
[----:B------:R-:W-:Y:S01]  /*5360*/  ISETP.GE.AND P3, PT, R18, R103, PT ;  /* 0x000000671200720c */ /* 0x000fe20003f66270 */
[----:B------:R-:W-:Y:S01]  /*5370*/  IMAD.IADD R34, R79, 0x1, R32 ;  /* 0x000000014f227824 */ /* 0x000fe200078e0220 */
[----:B------:R-:W-:Y:S01]  /*5380*/  BSSY B0, `(.L_x_11964) ;  /* 0x0000025000007945 */ /* 0x000fe20003800000 */
[----:B------:R-:W-:Y:S02]  /*5390*/  IMAD R40, R32, 0x2, R25 ;  /* 0x0000000220287824 */ /* 0x000fe400078e0219 */
[----:B------:R-:W-:-:S04]  /*53a0*/  IMAD.WIDE R36, R27, 0x60, R62 ;  /* 0x000000601b247825 */ /* 0x000fc800078e023e */
[----:B------:R-:W-:-:S04]  /*53b0*/  IMAD R41, R34, 0x2, R25 ;  /* 0x0000000222297824 */ /* 0x000fc800078e0219 */
        /* <DEDUP_REMOVED lines=33> */
.L_x_11965:
[----:B------:R-:W-:Y:S05]  /*55d0*/  BSYNC B0 ;  /* 0x0000000000007941 */ /* 0x000fea0003800000 */
.L_x_11964:
        /* <DEDUP_REMOVED lines=37> */
.L_x_11967:
[----:B------:R-:W-:Y:S05]  /*5830*/  BSYNC B0 ;  /* 0x0000000000007941 */ /* 0x000fea0003800000 */
.L_x_11966:
        /* <DEDUP_REMOVED lines=22> */
.L_x_11916:
[----:B------:R-:W0:Y:S01]  /*59a0*/  LDC R0, c[0x0][0x448] ;  /* 0x00011200ff007b82 */ /* 0x000e220000000800 */
[----:B------:R-:W-:-:S07]  /*59b0*/  IADD3 R5, R201, 0x1, -R200 ;  /* 0x00000001c9057810 */ /* 0x000fce0007ffe8c8 */
[----:B------:R-:W1:Y:S01]  /*59c0*/  LDC.64 R6, c[0x0][0x9e0] ;  /* 0x00027800ff067b82 */ /* 0x000e620000000a00 */
[----:B0-----:R-:W-:Y:S01]  /*59d0*/  ISETP.NE.AND P1, PT, R0, 0x1, PT ;  /* 0x000000010000780c */ /* 0x001fe20003f25270 */
[----:B------:R-:W-:Y:S01]  /*59e0*/  VIADD R0, R206, 0x7f ;  /* 0x0000007fce007836 */ /* 0x000fe20000000000 */
[----:B-1----:R-:W-:-:S11]  /*59f0*/  ISETP.GE.AND P2, PT, R7, 0x1, PT ;  /* 0x000000010700780c */ /* 0x002fd60003f46270 */
[----:B------:R-:W0:Y:S08]  /*5a00*/  @P1 LDC R3, c[0x0][0x44c] ;  /* 0x00011300ff031b82 */ /* 0x000e300000000800 */
[----:B------:R-:W1:Y:S01]  /*5a10*/  @P1 LDC R4, c[0x0][0x450] ;  /* 0x00011400ff041b82 */ /* 0x000e620000000800 */
[----:B0-----:R-:W-:-:S05]  /*5a20*/  @P1 IMAD.HI.U32 R3, R0, R3, RZ ;  /* 0x0000000300031227 */ /* 0x001fca00078e00ff */
[----:B-1----:R-:W-:-:S05]  /*5a30*/  @P1 SHF.R.U32.HI R0, RZ, R4, R3 ;  /* 0x00000004ff001219 */ /* 0x002fca0000011603 */
[----:B------:R-:W-:Y:S01]  /*5a40*/  IMAD.IADD R5, R5, 0x1, R0 ;  /* 0x0000000105057824 */ /* 0x000fe200078e0200 */
[----:B------:R-:W-:Y:S06]  /*5a50*/  @P0 BRA `(.L_x_11969) ;  /* 0x00000000000c0947 */ /* 0x000fec0003800000 */
[----:B------:R-:W0:Y:S01]  /*5a60*/  FENCE.VIEW.ASYNC.G ;  /* 0x00000000000073c6 */ /* 0x000e220000000100 */
[----:B------:R-:W-:Y:S05]  /*5a70*/  WARPSYNC.ALL ;  /* 0x0000000000007948 */ /* 0x000fea0003800000 */
[----:B0-----:R-:W-:Y:S06]  /*5a80*/  BAR.ARV 0xc, 0x180 ;  /* 0x0306000000007b1d */ /* 0x001fec0000002000 */
.L_x_11969:
        /* <DEDUP_REMOVED lines=13> */
.L_x_11972:
[----:B------:R-:W-:-:S13]  /*5b60*/  ISETP.NE.AND P0, PT, R7, 0x1, PT ;  /* 0x000000010700780c */ /* 0x000fda0003f05270 */
[----:B------:R-:W0:Y:S02]  /*5b70*/  @P0 LDC.64 R4, c[0x0][0x9e8] ;  /* 0x00027a00ff040b82 */ /* 0x000e240000000a00 */
[----:B0-----:R-:W-:-:S05]  /*5b80*/  @P0 IMAD.HI.U32 R4, R3, R4, RZ ;  /* 0x0000000403040227 */ /* 0x001fca00078e00ff */
[----:B------:R-:W-:-:S07]  /*5b90*/  @P0 SHF.R.U32.HI R3, RZ, R5, R4 ;  /* 0x00000005ff030219 */ /* 0x000fce0000011604 */
.L_x_11973:
[----:B------:R-:W-:Y:S05]  /*5ba0*/  BSYNC B0 ;  /* 0x0000000000007941 */ /* 0x000fea0003800000 */
.L_x_11971:
[----:B------:R-:W-:-:S05]  /*5bb0*/  IMAD R3, R3, R7, R7 ;  /* 0x0000000703037224 */ /* 0x000fca00078e0207 */
[----:B------:R-:W-:-:S07]  /*5bc0*/  VIMNMX R0, R0, R3, PT ;  /* 0x0000000300007248 */ /* 0x000fce0003fe0100 */
.L_x_11970:
[----:B------:R-:W0:Y:S01]  /*5bd0*/  @P1 LDC R3, c[0x0][0x44c] ;  /* 0x00011300ff031b82 */ /* 0x000e220000000800 */
[----:B------:R-:W-:Y:S01]  /*5be0*/  VIADD R0, R0, 0x5f ;  /* 0x0000005f00007836 */ /* 0x000fe20000000000 */
[----:B------:R-:W-:Y:S01]  /*5bf0*/  ULDC UR4, c[0x0][0x9dc] ;  /* 0x0002770000047ab9 */ /* 0x000fe20000000800 */
[----:B------:R-:W-:Y:S02]  /*5c00*/  IMAD.MOV.U32 R4, RZ, RZ, R206 ;  /* 0x000000ffff047224 */ /* 0x000fe400078e00ce */
[----:B------:R-:W-:-:S03]  /*5c10*/  IMAD.HI R0, R0, 0x2aaaaaab, RZ ;  /* 0x2aaaaaab00007827 */ /* 0x000fc600078e02ff */
[----:B------:R-:W1:Y:S01]  /*5c20*/  @P1 LDC R6, c[0x0][0x450] ;  /* 0x00011400ff061b82 */ /* 0x000e620000000800 */
[----:B0-----:R-:W-:Y:S01]  /*5c30*/  @P1 IMAD.HI.U32 R5, R206, R3, RZ ;  /* 0x00000003ce051227 */ /* 0x001fe200078e00ff */
[----:B------:R-:W-:-:S04]  /*5c40*/  SHF.R.U32.HI R3, RZ, 0x1f, R0 ;  /* 0x0000001fff037819 */ /* 0x000fc80000011600 */
[----:B------:R-:W-:Y:S02]  /*5c50*/  LEA.HI.SX32 R3, R0, R3, 0x1c ;  /* 0x0000000300037211 */ /* 0x000fe400078fe2ff */
[----:B-1----:R-:W-:Y:S02]  /*5c60*/  @P1 SHF.R.U32.HI R4, RZ, R6, R5 ;  /* 0x00000006ff041219 */ /* 0x002fe40000011605 */
[----:B------:R-:W-:Y:S02]  /*5c70*/  VIMNMX R178, R178, R3, PT ;  /* 0x00000003b2b27248 */ /* 0x000fe40003fe0100 */
        /* <DEDUP_REMOVED lines=13> */
.L_x_11976:
[----:B------:R-:W-:-:S13]  /*5d50*/  ISETP.NE.AND P0, PT, R7, 0x1, PT ;  /* 0x000000010700780c */ /* 0x000fda0003f05270 */
[----:B------:R-:W0:Y:S02]  /*5d60*/  @P0 LDC.64 R4, c[0x0][0x9e8] ;  /* 0x00027a00ff040b82 */ /* 0x000e240000000a00 */
[----:B0-----:R-:W-:-:S05]  /*5d70*/  @P0 IMAD.HI.U32 R4, R0, R4, RZ ;  /* 0x0000000400040227 */ /* 0x001fca00078e00ff */
[----:B------:R-:W-:-:S07]  /*5d80*/  @P0 SHF.R.U32.HI R0, RZ, R5, R4 ;  /* 0x00000005ff000219 */ /* 0x000fce0000011604 */
.L_x_11977:
[----:B------:R-:W-:Y:S05]  /*5d90*/  BSYNC B0 ;  /* 0x0000000000007941 */ /* 0x000fea0003800000 */
.L_x_11975:
[----:B------:R-:W-:-:S05]  /*5da0*/  IMAD R0, R0, R7, RZ ;  /* 0x0000000700007224 */ /* 0x000fca00078e02ff */
[----:B------:R-:W-:-:S07]  /*5db0*/  VIMNMX R3, R3, R0, !PT ;  /* 0x0000000003037248 */ /* 0x000fce0007fe0100 */
.L_x_11974:
[----:B------:R-:W-:Y:S01]  /*5dc0*/  IMAD.HI R3, R3, 0x2aaaaaab, RZ ;  /* 0x2aaaaaab03037827 */ /* 0x000fe200078e02ff */
[----:B------:R-:W-:Y:S02]  /*5dd0*/  PLOP3.LUT P0, PT, PT, PT, PT, 0x80, 0x0 ;  /* 0x000000000000781c */ /* 0x000fe40003f0f070 */
[----:B------:R-:W-:Y:S02]  /*5de0*/  CS2R R4, SRZ ;  /* 0x0000000000047805 */ /* 0x000fe4000001ff00 */
[----:B------:R-:W-:Y:S01]  /*5df0*/  CS2R R148, SRZ ;  /* 0x0000000000947805 */ /* 0x000fe2000001ff00 */
[----:B------:R-:W-:Y:S01]  /*5e00*/  IMAD.MOV.U32 R6, RZ, RZ, RZ ;  /* 0x000000ffff067224 */ /* 0x000fe200078e00ff */
[----:B------:R-:W-:Y:S01]  /*5e10*/  SHF.R.U32.HI R0, RZ, 0x1f, R3 ;  /* 0x0000001fff007819 */ /* 0x000fe20000011603 */
[----:B------:R-:W-:Y:S01]  /*5e20*/  IMAD.MOV.U32 R150, RZ, RZ, RZ ;  /* 0x000000ffff967224 */ /* 0x000fe200078e00ff */
[----:B------:R-:W-:Y:S02]  /*5e30*/  CS2R R146, SRZ ;  /* 0x0000000000927805 */ /* 0x000fe4000001ff00 */
[----:B------:R-:W-:-:S02]  /*5e40*/  CS2R R144, SRZ ;  /* 0x0000000000907805 */ /* 0x000fc4000001ff00 */
[----:B------:R-:W-:Y:S01]  /*5e50*/  LEA.HI.SX32 R218, R3, R0, 0x1c ;  /* 0x0000000003da7211 */ /* 0x000fe200078fe2ff */
[----:B------:R-:W-:Y:S01]  /*5e60*/  IMAD.MOV.U32 R0, RZ, RZ, RZ ;  /* 0x000000ffff007224 */ /* 0x000fe200078e00ff */
[----:B------:R-:W-:Y:S02]  /*5e70*/  CS2R R142, SRZ ;  /* 0x00000000008e7805 */ /* 0x000fe4000001ff00 */
[----:B------:R-:W-:Y:S02]  /*5e80*/  CS2R R140, SRZ ;  /* 0x00000000008c7805 */ /* 0x000fe4000001ff00 */
[----:B------:R-:W-:Y:S02]  /*5e90*/  VIMNMX R218, RZ, R218, !PT ;  /* 0x000000daffda7248 */ /* 0x000fe40007fe0100 */
[----:B------:R-:W-:Y:S02]  /*5ea0*/  CS2R R138, SRZ ;  /* 0x00000000008a7805 */ /* 0x000fe4000001ff00 */
[----:B------:R-:W-:-:S02]  /*5eb0*/  CS2R R136, SRZ ;  /* 0x0000000000887805 */ /* 0x000fc4000001ff00 */
[----:B------:R-:W-:Y:S02]  /*5ec0*/  CS2R R134, SRZ ;  /* 0x0000000000867805 */ /* 0x000fe4000001ff00 */
[----:B------:R-:W-:Y:S02]  /*5ed0*/  ISETP.GT.AND P1, PT, R178, R218, PT ;  /* 0x000000dab200720c */ /* 0x000fe40003f24270 */
        /* <DEDUP_REMOVED lines=32> */
[----:B----4-:R-:W-:Y:S02]  /*60e0*/  CS2R R78, SRZ ;  /* 0x00000000004e7805 */ /* 0x010fe4000001ff00 */
        /* <DEDUP_REMOVED lines=22> */
[----:B------:R-:W-:Y:S06]  /*6250*/  @!P1 BRA `(.L_x_11978) ;  /* 0x0000010000709947 */ /* 0x000fec0003800000 */
[----:B------:R-:W-:-:S03]  /*6260*/  UMOV UR4, 0xffffffff ;  /* 0xffffffff00047882 */ /* 0x000fc60000000000 */
[----:B------:R-:W-:Y:S05]  /*6270*/  BRA.DIV UR4, `(.L_x_11979) ;  /* 0x000001b204087947 */ /* 0x000fea000b800000 */
[----:B------:R-:W0:Y:S02]  /*6280*/  S2R R3, SR_TID.X ;  /* 0x0000000000037919 */ /* 0x000e240000002100 */
[----:B0-----:R-:W-:-:S05]  /*6290*/  VIADD R3, R3, 0xffffff80 ;  /* 0xffffff8003037836 */ /* 0x001fca0000000000 */
[----:B------:R-:W-:-:S04]  /*62a0*/  SHF.R.S32.HI R0, RZ, 0x1f, R3 ;  /* 0x0000001fff007819 */ /* 0x000fc80000011403 */
[----:B------:R-:W-:-:S04]  /*62b0*/  LEA.HI R0, R0, R3, RZ, 0x7 ;  /* 0x0000000300007211 */ /* 0x000fc800078f38ff */
[----:B------:R-:W-:-:S05]  /*62c0*/  SHF.R.S32.HI R0, RZ, 0x7, R0 ;  /* 0x00000007ff007819 */ /* 0x000fca0000011400 */
[----:B------:R0:W1:Y:S02]  /*62d0*/  SHFL.IDX PT, R14, R0, RZ, 0x1f ;  /* 0x00001fff000e7589 */ /* 0x00006400000e0000 */
.L_x_12293:
[----:B01----:R-:W-:Y:S01]  /*62e0*/  LEA.HI R0, R14, R14, RZ, 0x1 ;  /* 0x0000000e0e007211 */ /* 0x003fe200078f08ff */
        /* <DEDUP_REMOVED lines=25> */
.L_x_11981:
[----:B------:R-:W-:Y:S05]  /*6480*/  BSYNC B6 ;  /* 0x0000000000067941 */ /* 0x000fea0003800000 */
.L_x_11980:
        /* <DEDUP_REMOVED lines=12> */
.L_x_11985:
[----:B-1----:R1:W2:Y:S02]  /*6550*/  SYNCS.PHASECHK.TRANS64.TRYWAIT P0, [R16+URZ+0x22800], R3 ;  /* 0x02280003100075a7 */ /* 0x0022a4000800017f */
[----:B--2---:R-:W-:Y:S05]  /*6560*/  @!P0 NANOSLEEP.SYNCS 0x989680 ;  /* 0x009896800000895d */ /* 0x004fea0003900000 */
[----:B------:R-:W2:Y:S02]  /*6570*/  @!P0 SYNCS.PHASECHK.TRANS64 P0, [R16+URZ+0x22800], R3 ;  /* 0x02280003100085a7 */ /* 0x000ea4000800007f */
[----:B--2---:R-:W-:Y:S05]  /*6580*/  @!P0 BRA `(.L_x_11985) ;  /* 0xfffffffc00f08947 */ /* 0x004fea000383ffff */
.L_x_11984:
[----:B------:R-:W-:Y:S05]  /*6590*/  BSYNC B0 ;  /* 0x0000000000007941 */ /* 0x000fea0003800000 */
.L_x_11983:
[----:B------:R-:W-:Y:S05]  /*65a0*/  BRA `(.L_x_11986) ;  /* 0x0000002800d87947 */ /* 0x000fea0003800000 */
.L_x_11982:
[----:B------:R-:W-:Y:S01]  /*65b0*/  LOP3.LUT P0, RZ, R24, 0x3ff, RZ, 0xc0, !PT ;  /* 0x000003ff18ff7812 */ /* 0x000fe2000780c0ff */
[----:B------:R-:W-:Y:S01]  /*65c0*/  ULDC.64 UR4, c[0x0][0x3f8] ;  /* 0x0000fe0000047ab9 */ /* 0x000fe20000000a00 */
[----:B-----5:R-:W-:Y:S01]  /*65d0*/  SHF.R.S32.HI R0, RZ, 0x1f, R30 ;  /* 0x0000001fff007819 */ /* 0x020fe2000001141e */
[----:B------:R-:W-:Y:S01]  /*65e0*/  ULDC.64 UR6, c[0x0][0x408] ;  /* 0x0001020000067ab9 */ /* 0x000fe20000000a00 */
[----:B------:R-:W-:Y:S01]  /*65f0*/  IMAD.WIDE.U32 R24, R30, UR4, RZ ;  /* 0x000000041e187c25 */ /* 0x000fe2000f8e00ff */
[----:B------:R-:W-:Y:S03]  /*6600*/  BSSY B6, `(.L_x_11987) ;  /* 0x0000019000067945 */ /* 0x000fe60003800000 */
        /* <DEDUP_REMOVED lines=24> */
.L_x_11988:
[----:B------:R-:W-:Y:S05]  /*6790*/  BSYNC B6 ;  /* 0x0000000000067941 */ /* 0x000fea0003800000 */
.L_x_11987:
[----:B------:R-:W-:Y:S01]  /*67a0*/  ULDC.U8 UR4, c[0x0][0x410] ;  /* 0x0001040000047ab9 */ /* 0x000fe20000000000 */
[----:B------:R-:W-:Y:S01]  /*67b0*/  BSSY B0, `(.L_x_11989) ;  /* 0x000028d000007945 */ /* 0x000fe20003800000 */
[----:B------:R-:W-:Y:S01]  /*67c0*/  ISETP.NE.AND P0, PT, RZ, UR4, PT ;  /* 0x00000004ff007c0c */ /* 0x000fe2000bf05270 */
[----:B------:R-:W-:Y:S02]  /*67d0*/  IMAD.SHL.U32 R30, R233, 0x8, RZ ;  /* 0x00000008e91e7824 */ /* 0x000fe400078e00ff */
[----:B------:R-:W-:-:S10]  /*67e0*/  IMAD.IADD R42, R18, 0x1, R206 ;  /* 0x00000001122a7824 */ /* 0x000fd400078e02ce */
[----:B------:R-:W-:Y:S05]  /*67f0*/  @!P0 BRA `(.L_x_11990) ;  /* 0x00000014004c8947 */ /* 0x000fea0003800000 */
[----:B------:R-:W0:Y:S01]  /*6800*/  LDC R37, c[0x0][0x448] ;  /* 0x00011200ff257b82 */ /* 0x000e220000000800 */
[----:B------:R-:W-:Y:S01]  /*6810*/  IMAD R3, R233, 0x40, R42 ;  /* 0x00000040e9037824 */ /* 0x000fe200078e022a */
[----:B------:R-:W-:Y:S01]  /*6820*/  ULDC.64 UR4, c[0x0][0x3f8] ;  /* 0x0000fe0000047ab9 */ /* 0x000fe20000000a00 */
[----:B------:R-:W-:Y:S01]  /*6830*/  ULDC.64 UR6, c[0x0][0x408] ;  /* 0x0001020000067ab9 */ /* 0x000fe20000000a00 */
[----:B------:R-:W-:Y:S01]  /*6840*/  IMAD.MOV.U32 R6, RZ, RZ, R24 ;  /* 0x000000ffff067224 */ /* 0x000fe200078e0018 */
[----:B------:R-:W-:Y:S01]  /*6850*/  SHF.R.S32.HI R40, RZ, 0x1f, R205 ;  /* 0x0000001fff287819 */ /* 0x000fe200000114cd */
        /* <DEDUP_REMOVED lines=29> */
.L_x_12299:
        /* <DEDUP_REMOVED lines=9> */
[----:B--2---:R-:W-:Y:S01]  /*6ac0*/  IMAD.MOV.U32 R10, RZ, RZ, R0 ;  /* 0x000000ffff0a7224 */ /* 0x004fe200078e0000 */
[----:B------:R-:W-:Y:S01]  /*6ad0*/  ISETP.GE.AND P3, PT, R205, UR4, PT ;  /* 0x00000004cd007c0c */ /* 0x000fe2000bf66270 */
[----:B-1----:R-:W-:Y:S01]  /*6ae0*/  IMAD.MOV.U32 R11, RZ, RZ, R3 ;  /* 0x000000ffff0b7224 */ /* 0x002fe200078e0003 */
[----:B------:R-:W-:Y:S01]  /*6af0*/  ISETP.GE.AND P2, PT, R22, UR4, PT ;  /* 0x0000000416007c0c */ /* 0x000fe2000bf46270 */
[----:B---3--:R-:W-:Y:S01]  /*6b00*/  IMAD.MOV.U32 R15, RZ, RZ, R5 ;  /* 0x000000ffff0f7224 */ /* 0x008fe200078e0005 */
[----:B------:R-:W-:-:S09]  /*6b10*/  CS2R R28, SRZ ;  /* 0x00000000001c7805 */ /* 0x000fd2000001ff00 */
[C---:B------:R-:W-:Y:S01]  /*6b20*/  @!P3 IMAD.SHL.U32 R35, R205.reuse, 0x2, RZ ;  /* 0x00000002cd23b824 */ /* 0x040fe200078e00ff */
[----:B------:R-:W-:Y:S02]  /*6b30*/  @!P3 SHF.L.U64.HI R20, R205, 0x1, R40 ;  /* 0x00000001cd14b819 */ /* 0x000fe40000010228 */
[----:B------:R-:W-:Y:S02]  /*6b40*/  CS2R R32, SRZ ;  /* 0x0000000000207805 */ /* 0x000fe4000001ff00 */
[----:B------:R-:W-:Y:S01]  /*6b50*/  CS2R R24, SRZ ;  /* 0x0000000000187805 */ /* 0x000fe2000001ff00 */
[----:B------:R-:W-:Y:S01]  /*6b60*/  @!P2 IMAD.WIDE R10, R22, 0x2, R10 ;  /* 0x00000002160aa825 */ /* 0x000fe200078e020a */
[-C--:B------:R-:W-:Y:S02]  /*6b70*/  @!P3 IADD3 R26, P0, R0, R35.reuse, RZ ;  /* 0x00000023001ab210 */ /* 0x080fe40007f1e0ff */
[----:B----4-:R-:W-:Y:S01]  /*6b80*/  @!P3 IADD3 R34, P1, R14, R35, RZ ;  /* 0x000000230e22b210 */ /* 0x010fe20007f3e0ff */
        /* <DEDUP_REMOVED lines=8> */
.L_x_11993:
[----:B------:R-:W-:Y:S05]  /*6c10*/  BSYNC B1 ;  /* 0x0000000000017941 */ /* 0x000fea0003800000 */
.L_x_11992:
[----:B--2--5:R-:W-:Y:S01]  /*6c20*/  IMAD.MOV.U32 R0, RZ, RZ, R20 ;  /* 0x000000ffff007224 */ /* 0x024fe200078e0014 */
[----:B------:R-:W-:Y:S01]  /*6c30*/  UMOV UR4, 0xffffffff ;  /* 0xffffffff00047882 */ /* 0x000fe20000000000 */
[----:B-1----:R-:W-:Y:S01]  /*6c40*/  IMAD.MOV.U32 R3, RZ, RZ, R21 ;  /* 0x000000ffff037224 */ /* 0x002fe200078e0015 */
[----:B------:R-:W-:Y:S01]  /*6c50*/  CS2R R26, SRZ ;  /* 0x00000000001a7805 */ /* 0x000fe2000001ff00 */
[----:B---3--:R-:W-:Y:S02]  /*6c60*/  IMAD.MOV.U32 R5, RZ, RZ, R32 ;  /* 0x000000ffff057224 */ /* 0x008fe400078e0020 */
        /* <DEDUP_REMOVED lines=12> */
[----:B------:R1:W0:Y:S04]  /*6d30*/  SHFL.IDX PT, R5, R8, 0x1, 0x1c1f ;  /* 0x003c1f0008057f89 */ /* 0x00022800000e0000 */
[----:B----4-:R1:W4:Y:S02]  /*6d40*/  SHFL.IDX PT, R14, R7, 0x1, 0x1c1f ;  /* 0x003c1f00070e7f89 */ /* 0x01032400000e0000 */
.L_x_12305:
        /* <DEDUP_REMOVED lines=17> */
[----:B------:R-:W-:Y:S01]  /*6e60*/  IMAD.MOV.U32 R15, RZ, RZ, R5 ;  /* 0x000000ffff0f7224 */ /* 0x000fe200078e0005 */
        /* <DEDUP_REMOVED lines=16> */
.L_x_11996:
[----:B------:R-:W-:Y:S05]  /*6f70*/  BSYNC B1 ;  /* 0x0000000000017941 */ /* 0x000fea0003800000 */
.L_x_11995:
[----:B------:R-:W1:Y:S01]  /*6f80*/  SYNCS.PHASECHK.TRANS64.TRYWAIT P0, [R16+URZ+0x22800], R31 ;  /* 0x0228001f100075a7 */ /* 0x000e62000800017f */
[----:B--2---:R-:W-:Y:S01]  /*6f90*/  LOP3.LUT R3, R38, 0x1c0, RZ, 0xc0, !PT ;  /* 0x000001c026037812 */ /* 0x004fe200078ec0ff */
[----:B---3-5:R-:W-:Y:S01]  /*6fa0*/  IMAD.MOV.U32 R0, RZ, RZ, R26 ;  /* 0x000000ffff007224 */ /* 0x028fe200078e001a */
[----:B------:R-:W-:Y:S01]  /*6fb0*/  VIADDMNMX R41, R37, -R206, 0x80, PT ;  /* 0x0000008025297446 */ /* 0x000fe200038009ce */
[----:B0-----:R-:W-:Y:S01]  /*6fc0*/  IMAD.MOV.U32 R4, RZ, RZ, R9 ;  /* 0x000000ffff047224 */ /* 0x001fe200078e0009 */
[----:B------:R-:W-:Y:S01]  /*6fd0*/  LOP3.LUT R30, R3, 0x18, R30, 0xf8, !PT ;  /* 0x00000018031e7812 */ /* 0x000fe200078ef81e */
[----:B------:R-:W-:Y:S01]  /*6fe0*/  IMAD.MOV.U32 R5, RZ, RZ, R12 ;  /* 0x000000ffff057224 */ /* 0x000fe200078e000c */
[----:B------:R-:W-:Y:S01]  /*6ff0*/  SHF.R.U32.HI R3, RZ, 0x3, R3 ;  /* 0x00000003ff037819 */ /* 0x000fe20000011603 */
[----:B------:R-:W-:Y:S01]  /*7000*/  BSSY B1, `(.L_x_11997) ;  /* 0x0000014000017945 */ /* 0x000fe20003800000 */
[----:B------:R-:W-:Y:S01]  /*7010*/  PRMT R42, R0, 0x7610, R42 ;  /* 0x00007610002a7816 */ /* 0x000fe2000000002a */
[----:B------:R-:W-:Y:S01]  /*7020*/  IMAD.MOV.U32 R0, RZ, RZ, R27 ;  /* 0x000000ffff007224 */ /* 0x000fe200078e001b */
[----:B------:R-:W-:Y:S01]  /*7030*/  LOP3.LUT R30, R30, R3, RZ, 0x3c, !PT ;  /* 0x000000031e1e7212 */ /* 0x000fe200078e3cff */
[----:B------:R-:W-:Y:S01]  /*7040*/  IMAD.MOV.U32 R3, RZ, RZ, R8 ;  /* 0x000000ffff037224 */ /* 0x000fe200078e0008 */
[----:B------:R-:W-:Y:S01]  /*7050*/  PRMT R48, R5, 0x7610, R48 ;  /* 0x0000761005307816 */ /* 0x000fe20000000030 */
[----:B------:R-:W-:Y:S01]  /*7060*/  IMAD.MOV.U32 R5, RZ, RZ, R11 ;  /* 0x000000ffff057224 */ /* 0x000fe200078e000b */
        /* <DEDUP_REMOVED lines=8> */
[----:B------:R-:W-:-:S02]  /*70f0*/  ISETP.GE.AND P1, PT, R18, R41, PT ;  /* 0x000000291200720c */ /* 0x000fc40003f26270 */
[----:B------:R-:W-:Y:S01]  /*7100*/  PRMT R49, R4, 0x7610, R49 ;  /* 0x0000761004317816 */ /* 0x000fe20000000031 */
[C---:B------:R-:W-:Y:S02]  /*7110*/  VIADD R4, R3.reuse, 0x18400 ;  /* 0x0001840003047836 */ /* 0x040fe40000000000 */
[----:B------:R-:W-:Y:S01]  /*7120*/  VIADD R0, R3, 0x18440 ;  /* 0x0001844003007836 */ /* 0x000fe20000000000 */
[----:B-1----:R-:W-:Y:S07]  /*7130*/  @!P0 BRA `(.L_x_11998) ;  /* 0x000001a400748947 */ /* 0x002fee0003800000 */
.L_x_12306:
[----:B------:R-:W-:Y:S05]  /*7140*/  BSYNC B1 ;  /* 0x0000000000017941 */ /* 0x000fea0003800000 */
.L_x_11997:
        /* <DEDUP_REMOVED lines=10> */
[----:B0-----:R-:W-:Y:S01]  /*71f0*/  SHF.R.U32.HI R31, RZ, 0x10, R29 ;  /* 0x00000010ff1f7819 */ /* 0x001fe2000001161d */
[----:B------:R-:W-:Y:S01]  /*7200*/  HADD2.F32 R30, -RZ, R45.H0_H0 ;  /* 0x2000002dff1e7230 */ /* 0x000fe20000004100 */
[--C-:B------:R-:W-:Y:S01]  /*7210*/  SHF.R.U64 R37, R32, 0x10, R33.reuse ;  /* 0x0000001020257819 */ /* 0x100fe20000001221 */
[----:B------:R-:W-:Y:S01]  /*7220*/  HADD2.F32 R32, -RZ, R44.H0_H0 ;  /* 0x2000002cff207230 */ /* 0x000fe20000004100 */
[----:B------:R-:W-:Y:S01]  /*7230*/  SHF.R.U32.HI R33, RZ, 0x10, R33 ;  /* 0x00000010ff217819 */ /* 0x000fe20000011621 */
[----:B------:R-:W-:Y:S01]  /*7240*/  HADD2.F32 R31, -RZ, R31.H0_H0 ;  /* 0x2000001fff1f7230 */ /* 0x000fe20000004100 */
[----:B------:R-:W-:-:S03]  /*7250*/  SHF.R.U64 R39, R28, 0x10, R29 ;  /* 0x000000101c277819 */ /* 0x000fc6000000121d */
[----:B------:R-:W-:Y:S02]  /*7260*/  HADD2.F32 R33, -RZ, R33.H0_H0 ;  /* 0x20000021ff217230 */ /* 0x000fe40000004100 */
[--C-:B-1----:R-:W-:Y:S02]  /*7270*/  HADD2.F32 R28, -RZ, R7.reuse.H0_H0 ;  /* 0x20000007ff1c7230 */ /* 0x102fe40000004100 */
[----:B------:R-:W-:Y:S02]  /*7280*/  HADD2.F32 R29, -RZ, R7.H1_H1 ;  /* 0x30000007ff1d7230 */ /* 0x000fe40000004100 */
[--C-:B------:R-:W-:Y:S02]  /*7290*/  HADD2.F32 R7, -RZ, R4.reuse.H0_H0 ;  /* 0x20000004ff077230 */ /* 0x100fe40000004100 */
[----:B------:R-:W-:Y:S02]  /*72a0*/  HADD2.F32 R4, -RZ, R4.H1_H1 ;  /* 0x30000004ff047230 */ /* 0x000fe40000004100 */
[C---:B------:R-:W-:Y:S01]  /*72b0*/  FMUL.FTZ R38, R29.reuse, R31 ;  /* 0x0000001f1d267220 */ /* 0x040fe20000410000 */
[----:B------:R-:W-:Y:S01]  /*72c0*/  FMUL.FTZ R35, R29, R33 ;  /* 0x000000211d237220 */ /* 0x000fe20000410000 */
[----:B----4-:R-:W-:-:S02]  /*72d0*/  HADD2.F32 R14, -RZ, R6.H0_H0 ;  /* 0x20000006ff0e7230 */ /* 0x010fc40000004100 */
[----:B------:R-:W-:Y:S01]  /*72e0*/  FMUL.FTZ R34, R4, R32 ;  /* 0x0000002004227220 */ /* 0x000fe20000410000 */
[----:B------:R-:W-:Y:S01]  /*72f0*/  FFMA.FTZ R40, R28, R33, R38 ;  /* 0x000000211c287223 */ /* 0x000fe20000010026 */
[----:B------:R-:W-:Y:S02]  /*7300*/  HADD2.F32 R15, -RZ, R6.H1_H1 ;  /* 0x30000006ff0f7230 */ /* 0x000fe40000004100 */
[-C--:B------:R-:W-:Y:S01]  /*7310*/  FMUL.FTZ R38, R4, R30.reuse ;  /* 0x0000001e04267220 */ /* 0x080fe20000410000 */
[C---:B------:R-:W-:Y:S01]  /*7320*/  FFMA.FTZ R34, R7.reuse, R30, -R34 ;  /* 0x0000001e07227223 */ /* 0x040fe20000010822 */
[--C-:B------:R-:W-:Y:S02]  /*7330*/  HADD2.F32 R6, -RZ, R5.reuse.H0_H0 ;  /* 0x20000005ff067230 */ /* 0x100fe40000004100 */
[----:B------:R-:W-:Y:S01]  /*7340*/  FFMA.FTZ R35, R28, R31, -R35 ;  /* 0x0000001f1c237223 */ /* 0x000fe20000010823 */
        /* <DEDUP_REMOVED lines=8> */
[C---:B------:R-:W-:Y:S01]  /*73d0*/  FFMA.FTZ R33, R14.reuse, R28, -R33 ;  /* 0x0000001c0e217223 */ /* 0x040fe20000010821 */
        /* <DEDUP_REMOVED lines=10> */
.L_x_12002:
[----:B------:R-:W-:Y:S05]  /*7480*/  BSYNC B2 ;  /* 0x0000000000027941 */ /* 0x000fea0003800000 */
.L_x_12001:
[----:B------:R-:W-:Y:S05]  /*7490*/  @P1 BRA `(.L_x_12000) ;  /* 0x0000000000a81947 */ /* 0x000fea0003800000 */
[----:B-1----:R-:W1:Y:S01]  /*74a0*/  LDS.128 R4, [R0] ;  /* 0x0000000000047984 */ /* 0x002e620000000c00 */
[--C-:B------:R-:W-:Y:S01]  /*74b0*/  SHF.R.U64 R35, R24, 0x10, R25.reuse ;  /* 0x0000001018237819 */ /* 0x100fe20000001219 */
[----:B------:R-:W-:Y:S01]  /*74c0*/  HADD2.F32 R28, -RZ, R43.H0_H0 ;  /* 0x2000002bff1c7230 */ /* 0x000fe20000004100 */
[----:B------:R-:W-:Y:S01]  /*74d0*/  SHF.R.U32.HI R25, RZ, 0x10, R25 ;  /* 0x00000010ff197819 */ /* 0x000fe20000011619 */
[----:B------:R-:W-:Y:S01]  /*74e0*/  HADD2.F32 R24, -RZ, R46.H0_H0 ;  /* 0x2000002eff187230 */ /* 0x000fe20000004100 */
[--C-:B------:R-:W-:Y:S02]  /*74f0*/  SHF.R.U32.HI R29, RZ, 0x10, R21.reuse ;  /* 0x00000010ff1d7819 */ /* 0x100fe40000011615 */
        /* <DEDUP_REMOVED lines=8> */
[----:B0-----:R-:W-:Y:S01]  /*7580*/  FMUL.FTZ R31, R21, R29 ;  /* 0x0000001d151f7220 */ /* 0x001fe20000410000 */
[----:B----4-:R-:W-:-:S02]  /*7590*/  HADD2.F32 R14, -RZ, R6.H0_H0 ;  /* 0x20000006ff0e7230 */ /* 0x010fc40000004100 */
[----:B------:R-:W-:Y:S01]  /*75a0*/  FMUL.FTZ R30, R4, R28 ;  /* 0x0000001c041e7220 */ /* 0x000fe20000410000 */
[----:B------:R-:W-:Y:S01]  /*75b0*/  FFMA.FTZ R34, R20, R29, R32 ;  /* 0x0000001d14227223 */ /* 0x000fe20000010020 */
[----:B------:R-:W-:Y:S02]  /*75c0*/  HADD2.F32 R15, -RZ, R6.H1_H1 ;  /* 0x30000006ff0f7230 */ /* 0x000fe40000004100 */
[-C--:B------:R-:W-:Y:S01]  /*75d0*/  FMUL.FTZ R32, R4, R24.reuse ;  /* 0x0000001804207220 */ /* 0x080fe20000410000 */
[C---:B------:R-:W-:Y:S01]  /*75e0*/  FFMA.FTZ R30, R7.reuse, R24, -R30 ;  /* 0x00000018071e7223 */ /* 0x040fe2000001081e */
[----:B------:R-:W-:Y:S02]  /*75f0*/  HADD2.F32 R6, -RZ, R5.H0_H0 ;  /* 0x20000005ff067230 */ /* 0x000fe40000004100 */
        /* <DEDUP_REMOVED lines=19> */
[----:B------:R2:W-:Y:S02]  /*7730*/  STS.128 [R0], R4 ;  /* 0x0000000400007388 */ /* 0x0005e40000000c00 */
.L_x_12000:
[----:B------:R-:W-:Y:S05]  /*7740*/  BSYNC B1 ;  /* 0x0000000000017941 */ /* 0x000fea0003800000 */
.L_x_11999:
[----:B------:R-:W-:-:S13]  /*7750*/  ISETP.GE.AND P0, PT, R232, R41, PT ;  /* 0x00000029e800720c */ /* 0x000fda0003f06270 */
[----:B------:R-:W-:Y:S05]  /*7760*/  @P0 BRA `(.L_x_12003) ;  /* 0x0000001800440947 */ /* 0x000fea0003800000 */
[----:B-12---:R-:W1:Y:S01]  /*7770*/  LDC R4, c[0x0][0x3f4] ;  /* 0x0000fd00ff047b82 */ /* 0x006e620000000800 */
[----:B------:R-:W-:Y:S01]  /*7780*/  BSSY B1, `(.L_x_12004) ;  /* 0x000002e000017945 */ /* 0x000fe20003800000 */
[-C--:B-1----:R-:W-:Y:S02]  /*7790*/  ISETP.GE.AND P0, PT, R22, R4.reuse, PT ;  /* 0x000000041600720c */ /* 0x082fe40003f06270 */
[----:B------:R-:W-:-:S11]  /*77a0*/  ISETP.GE.AND P1, PT, R205, R4, PT ;  /* 0x00000004cd00720c */ /* 0x000fd60003f26270 */
[----:B------:R-:W-:Y:S05]  /*77b0*/  @P0 BRA `(.L_x_12005) ;  /* 0x0000000000a80947 */ /* 0x000fea0003800000 */
[----:B------:R-:W4:Y:S01]  /*77c0*/  LDS.128 R4, [R3+0x1a400] ;  /* 0x01a4000003047984 */ /* 0x000f220000000c00 */
[----:B------:R-:W-:Y:S01]  /*77d0*/  SHF.R.U32.HI R21, RZ, 0x10, R13 ;  /* 0x00000010ff157819 */ /* 0x000fe2000001160d */
[----:B------:R-:W-:Y:S01]  /*77e0*/  HADD2.F32 R24, -RZ, R42.H0_H0 ;  /* 0x2000002aff187230 */ /* 0x000fe20000004100 */
[--C-:B------:R-:W-:Y:S01]  /*77f0*/  SHF.R.U32.HI R25, RZ, 0x10, R27.reuse ;  /* 0x00000010ff197819 */ /* 0x100fe2000001161b */
[----:B------:R-:W-:Y:S01]  /*7800*/  HADD2.F32 R20, -RZ, R48.H0_H0 ;  /* 0x20000030ff147230 */ /* 0x000fe20000004100 */
[----:B------:R-:W-:Y:S01]  /*7810*/  SHF.R.U64 R29, R26, 0x10, R27 ;  /* 0x000000101a1d7819 */ /* 0x000fe2000000121b */
[----:B------:R-:W-:Y:S01]  /*7820*/  HADD2.F32 R21, -RZ, R21.H0_H0 ;  /* 0x20000015ff157230 */ /* 0x000fe20000004100 */
[----:B0-----:R-:W-:Y:S01]  /*7830*/  SHF.R.U64 R31, R12, 0x10, R13 ;  /* 0x000000100c1f7819 */ /* 0x001fe2000000120d */
[----:B------:R-:W-:Y:S02]  /*7840*/  HADD2.F32 R25, -RZ, R25.H0_H0 ;  /* 0x20000019ff197230 */ /* 0x000fe40000004100 */
[----:B----4-:R-:W-:-:S02]  /*7850*/  HADD2.F32 R14, -RZ, R7.H0_H0 ;  /* 0x20000007ff0e7230 */ /* 0x010fc40000004100 */
[----:B------:R-:W-:Y:S02]  /*7860*/  HADD2.F32 R15, -RZ, R7.H1_H1 ;  /* 0x30000007ff0f7230 */ /* 0x000fe40000004100 */
[--C-:B------:R-:W-:Y:S02]  /*7870*/  HADD2.F32 R7, -RZ, R4.reuse.H0_H0 ;  /* 0x20000004ff077230 */ /* 0x100fe40000004100 */
[----:B------:R-:W-:Y:S02]  /*7880*/  HADD2.F32 R4, -RZ, R4.H1_H1 ;  /* 0x30000004ff047230 */ /* 0x000fe40000004100 */
[C---:B------:R-:W-:Y:S01]  /*7890*/  FMUL.FTZ R28, R15.reuse, R21 ;  /* 0x000000150f1c7220 */ /* 0x040fe20000410000 */
[-C--:B------:R-:W-:Y:S01]  /*78a0*/  FMUL.FTZ R27, R15, R25.reuse ;  /* 0x000000190f1b7220 */ /* 0x080fe20000410000 */
[--C-:B------:R-:W-:Y:S02]  /*78b0*/  HADD2.F32 R12, -RZ, R6.reuse.H0_H0 ;  /* 0x20000006ff0c7230 */ /* 0x100fe40000004100 */
[----:B------:R-:W-:Y:S01]  /*78c0*/  FMUL.FTZ R26, R4, R24 ;  /* 0x00000018041a7220 */ /* 0x000fe20000410000 */
[----:B------:R-:W-:Y:S01]  /*78d0*/  FFMA.FTZ R30, R14, R25, R28 ;  /* 0x000000190e1e7223 */ /* 0x000fe2000001001c */
[----:B------:R-:W-:-:S02]  /*78e0*/  HADD2.F32 R13, -RZ, R6.H1_H1 ;  /* 0x30000006ff0d7230 */ /* 0x000fc40000004100 */
[-C--:B------:R-:W-:Y:S01]  /*78f0*/  FMUL.FTZ R28, R4, R20.reuse ;  /* 0x00000014041c7220 */ /* 0x080fe20000410000 */
[C---:B------:R-:W-:Y:S01]  /*7900*/  FFMA.FTZ R26, R7.reuse, R20, -R26 ;  /* 0x00000014071a7223 */ /* 0x040fe2000001081a */
[--C-:B------:R-:W-:Y:S02]  /*7910*/  HADD2.F32 R6, -RZ, R5.reuse.H0_H0 ;  /* 0x20000005ff067230 */ /* 0x100fe40000004100 */
[----:B------:R-:W-:Y:S01]  /*7920*/  FFMA.FTZ R27, R14, R21, -R27 ;  /* 0x000000150e1b7223 */ /* 0x000fe2000001081b */
[----:B------:R-:W-:Y:S02]  /*7930*/  HADD2.F32 R20, -RZ, R42.H1_H1 ;  /* 0x3000002aff147230 */ /* 0x000fe40000004100 */
[----:B------:R-:W-:Y:S01]  /*7940*/  FFMA.FTZ R21, R7, R24, R28 ;  /* 0x0000001807157223 */ /* 0x000fe2000001001c */
[----:B------:R-:W-:Y:S02]  /*7950*/  HADD2.F32 R5, -RZ, R5.H1_H1 ;  /* 0x30000005ff057230 */ /* 0x000fe40000004100 */
[----:B------:R-:W-:-:S02]  /*7960*/  HADD2.F32 R14, -RZ, R48.H1_H1 ;  /* 0x30000030ff0e7230 */ /* 0x000fc40000004100 */
[C---:B------:R-:W-:Y:S01]  /*7970*/  FMUL.FTZ R25, R13.reuse, R20 ;  /* 0x000000140d197220 */ /* 0x040fe20000410000 */
[----:B------:R-:W-:Y:S02]  /*7980*/  HADD2.F32 R15, -RZ, R29.H0_H0 ;  /* 0x2000001dff0f7230 */ /* 0x000fe40000004100 */
[----:B------:R-:W-:Y:S02]  /*7990*/  HADD2.F32 R4, -RZ, R31.H0_H0 ;  /* 0x2000001fff047230 */ /* 0x000fe40000004100 */
[-C--:B------:R-:W-:Y:S01]  /*79a0*/  FMUL.FTZ R13, R13, R14.reuse ;  /* 0x0000000e0d0d7220 */ /* 0x080fe20000410000 */
[C---:B------:R-:W-:Y:S01]  /*79b0*/  FFMA.FTZ R25, R12.reuse, R14, -R25 ;  /* 0x0000000e0c197223 */ /* 0x040fe20000010819 */
[C---:B------:R-:W-:Y:S01]  /*79c0*/  FMUL.FTZ R7, R5.reuse, R15 ;  /* 0x0000000f05077220 */ /* 0x040fe20000410000 */
[----:B------:R-:W-:Y:S01]  /*79d0*/  FMUL.FTZ R24, R5, R4 ;  /* 0x0000000405187220 */ /* 0x000fe20000410000 */
[----:B------:R-:W-:Y:S02]  /*79e0*/  FFMA.FTZ R12, R12, R20, R13 ;  /* 0x000000140c0c7223 */ /* 0x000fe4000001000d */
[----:B------:R-:W-:Y:S01]  /*79f0*/  FFMA.FTZ R5, R6, R4, -R7 ;  /* 0x0000000406057223 */ /* 0x000fe20000010807 */
[----:B------:R-:W-:Y:S01]  /*7a00*/  F2FP.F16.F32.PACK_AB R7, R30, R27 ;  /* 0x0000001b1e07723e */ /* 0x000fe200000000ff */
[----:B------:R-:W-:Y:S01]  /*7a10*/  FFMA.FTZ R24, R6, R15, R24 ;  /* 0x0000000f06187223 */ /* 0x000fe20000010018 */
[----:B------:R-:W-:-:S02]  /*7a20*/  F2FP.F16.F32.PACK_AB R4, R21, R26 ;  /* 0x0000001a1504723e */ /* 0x000fc400000000ff */
[----:B------:R-:W-:Y:S02]  /*7a30*/  F2FP.F16.F32.PACK_AB R6, R12, R25 ;  /* 0x000000190c06723e */ /* 0x000fe400000000ff */
[----:B------:R-:W-:-:S05]  /*7a40*/  F2FP.F16.F32.PACK_AB R5, R24, R5 ;  /* 0x000000051805723e */ /* 0x000fca00000000ff */
[----:B------:R1:W-:Y:S02]  /*7a50*/  STS.128 [R3+0x1a400], R4 ;  /* 0x01a4000403007388 */ /* 0x0003e40000000c00 */
.L_x_12005:
[----:B------:R-:W-:Y:S05]  /*7a60*/  BSYNC B1 ;  /* 0x0000000000017941 */ /* 0x000fea0003800000 */
.L_x_12004:
[----:B------:R-:W-:Y:S05]  /*7a70*/  @P1 BRA `(.L_x_12003) ;  /* 0x0000001400801947 */ /* 0x000fea0003800000 */
[----:B-1----:R-:W1:Y:S01]  /*7a80*/  LDS.128 R4, [R0+0x2000] ;  /* 0x0020000000047984 */ /* 0x002e620000000c00 */
[----:B------:R-:W-:Y:S01]  /*7a90*/  SHF.R.U32.HI R12, RZ, 0x10, R11 ;  /* 0x00000010ff0c7819 */ /* 0x000fe2000001160b */
[----:B------:R-:W-:Y:S01]  /*7aa0*/  HADD2.F32 R13, -RZ, R47.H0_H0 ;  /* 0x2000002fff0d7230 */ /* 0x000fe20000004100 */
[----:B----4-:R-:W-:Y:S02]  /*7ab0*/  SHF.R.U32.HI R14, RZ, 0x10, R9 ;  /* 0x00000010ff0e7819 */ /* 0x010fe40000011609 */
        /* <DEDUP_REMOVED lines=15> */
[----:B------:R-:W-:Y:S01]  /*7bb0*/  FFMA.FTZ R15, R9, R14, R15 ;  /* 0x0000000e090f7223 */ /* 0x000fe2000001000f */
[--C-:B------:R-:W-:Y:S02]  /*7bc0*/  HADD2.F32 R6, -RZ, R5.reuse.H0_H0 ;  /* 0x20000005ff067230 */ /* 0x100fe40000004100 */
[-C--:B------:R-:W-:Y:S01]  /*7bd0*/  FMUL.FTZ R14, R4, R11.reuse ;  /* 0x0000000b040e7220 */ /* 0x080fe20000410000 */
[----:B------:R-:W-:Y:S01]  /*7be0*/  FFMA.FTZ R12, R3, R11, -R10 ;  /* 0x0000000b030c7223 */ /* 0x000fe2000001080a */
[----:B------:R-:W-:Y:S01]  /*7bf0*/  HADD2.F32 R5, -RZ, R5.H1_H1 ;  /* 0x30000005ff057230 */ /* 0x000fe20000004100 */
[----:B------:R-:W-:Y:S01]  /*7c00*/  F2FP.F16.F32.PACK_AB R15, R15, R20 ;  /* 0x000000140f0f723e */ /* 0x000fe200000000ff */
[----:B------:R-:W-:-:S02]  /*7c10*/  HADD2.F32 R11, -RZ, R47.H1_H1 ;  /* 0x3000002fff0b7230 */ /* 0x000fc40000004100 */
[----:B------:R-:W-:Y:S01]  /*7c20*/  FFMA.FTZ R3, R3, R13, R14 ;  /* 0x0000000d03037223 */ /* 0x000fe2000001000e */
[----:B------:R-:W-:Y:S02]  /*7c30*/  HADD2.F32 R10, -RZ, R21.H0_H0 ;  /* 0x20000015ff0a7230 */ /* 0x000fe40000004100 */
[----:B------:R-:W-:Y:S02]  /*7c40*/  HADD2.F32 R9, -RZ, R49.H1_H1 ;  /* 0x30000031ff097230 */ /* 0x000fe40000004100 */
[C---:B------:R-:W-:Y:S01]  /*7c50*/  FMUL.FTZ R14, R8.reuse, R11 ;  /* 0x0000000b080e7220 */ /* 0x040fe20000410000 */
[----:B------:R-:W-:Y:S02]  /*7c60*/  HADD2.F32 R4, -RZ, R24.H0_H0 ;  /* 0x20000018ff047230 */ /* 0x000fe40000004100 */
[----:B------:R-:W-:Y:S01]  /*7c70*/  FMUL.FTZ R13, R5, R10 ;  /* 0x0000000a050d7220 */ /* 0x000fe20000410000 */
[----:B------:R-:W-:Y:S01]  /*7c80*/  F2FP.F16.F32.PACK_AB R12, R3, R12 ;  /* 0x0000000c030c723e */ /* 0x000fe200000000ff */
[-C--:B------:R-:W-:Y:S01]  /*7c90*/  FMUL.FTZ R8, R8, R9.reuse ;  /* 0x0000000908087220 */ /* 0x080fe20000410000 */
[----:B------:R-:W-:Y:S01]  /*7ca0*/  FFMA.FTZ R14, R7, R9, -R14 ;  /* 0x00000009070e7223 */ /* 0x000fe2000001080e */
[-C--:B------:R-:W-:Y:S01]  /*7cb0*/  FMUL.FTZ R5, R5, R4.reuse ;  /* 0x0000000405057220 */ /* 0x080fe20000410000 */
[----:B------:R-:W-:Y:S01]  /*7cc0*/  FFMA.FTZ R13, R6, R4, -R13 ;  /* 0x00000004060d7223 */ /* 0x000fe2000001080d */
[----:B------:R-:W-:-:S02]  /*7cd0*/  FFMA.FTZ R7, R7, R11, R8 ;  /* 0x0000000b07077223 */ /* 0x000fc40000010008 */
[----:B------:R-:W-:-:S03]  /*7ce0*/  FFMA.FTZ R6, R6, R10, R5 ;  /* 0x0000000a06067223 */ /* 0x000fc60000010005 */
[----:B------:R-:W-:Y:S02]  /*7cf0*/  F2FP.F16.F32.PACK_AB R14, R7, R14 ;  /* 0x0000000e070e723e */ /* 0x000fe400000000ff */
[----:B------:R-:W-:-:S05]  /*7d00*/  F2FP.F16.F32.PACK_AB R13, R6, R13 ;  /* 0x0000000d060d723e */ /* 0x000fca00000000ff */
[----:B------:R1:W-:Y:S01]  /*7d10*/  STS.128 [R0+0x2000], R12 ;  /* 0x0020000c00007388 */ /* 0x0003e20000000c00 */
[----:B------:R-:W-:Y:S05]  /*7d20*/  BRA `(.L_x_12003) ;  /* 0x0000001000d47947 */ /* 0x000fea0003800000 */
.L_x_11990:
[----:B------:R-:W0:Y:S01]  /*7d30*/  LDC R9, c[0x0][0x448] ;  /* 0x00011200ff097b82 */ /* 0x000e220000000800 */
[----:B------:R-:W-:Y:S01]  /*7d40*/  IMAD R3, R233, 0x40, R42 ;  /* 0x00000040e9037824 */ /* 0x000fe200078e022a */
[----:B------:R-:W-:Y:S01]  /*7d50*/  ULDC.64 UR4, c[0x0][0x3f8] ;  /* 0x0000fe0000047ab9 */ /* 0x000fe20000000a00 */
[----:B------:R-:W-:Y:S01]  /*7d60*/  ULDC.64 UR6, c[0x0][0x408] ;  /* 0x0001020000067ab9 */ /* 0x000fe20000000a00 */
[----:B------:R-:W-:Y:S01]  /*7d70*/  IMAD.MOV.U32 R20, RZ, RZ, R24 ;  /* 0x000000ffff147224 */ /* 0x000fe200078e0018 */
[----:B------:R-:W-:Y:S01]  /*7d80*/  SHF.R.S32.HI R43, RZ, 0x1f, R30 ;  /* 0x0000001fff2b7819 */ /* 0x000fe2000001141e */
[----:B------:R-:W-:Y:S02]  /*7d90*/  IMAD.MOV.U32 R21, RZ, RZ, R29 ;  /* 0x000000ffff157224 */ /* 0x000fe400078e001d */
        /* <DEDUP_REMOVED lines=35> */
[----:B--2---:R-:W-:-:S06]  /*7fd0*/  @!P1 IMAD.X R5, R0, 0x1, R21, P2 ;  /* 0x0000000100059824 */ /* 0x004fcc00010e0615 */
[----:B------:R-:W2:Y:S01]  /*7fe0*/  @!P1 LD.E.128 R4, desc[UR38][R4.64] ;  /* 0x0000002604049980 */ /* 0x000ea2000c101d00 */
[----:B---3--:R-:W-:-:S05]  /*7ff0*/  @!P1 IADD3 R14, P2, R14, R9, RZ ;  /* 0x000000090e0e9210 */ /* 0x008fca0007f5e0ff */
[----:B----4-:R-:W-:-:S04]  /*8000*/  @!P1 IMAD.X R3, R8, 0x1, R21, P2 ;  /* 0x0000000108039824 */ /* 0x010fc800010e0615 */
[----:B------:R-:W-:-:S05]  /*8010*/  @!P1 IMAD.MOV.U32 R15, RZ, RZ, R3 ;  /* 0x000000ffff0f9224 */ /* 0x000fca00078e0003 */
[----:B------:R0:W3:Y:S01]  /*8020*/  @!P1 LD.E.128 R24, desc[UR38][R14.64] ;  /* 0x000000260e189980 */ /* 0x0000e2000c101d00 */
[----:B------:R-:W-:Y:S02]  /*8030*/  CS2R R40, SRZ ;  /* 0x0000000000287805 */ /* 0x000fe4000001ff00 */
[----:B------:R-:W-:Y:S01]  /*8040*/  CS2R R38, SRZ ;  /* 0x0000000000267805 */ /* 0x000fe2000001ff00 */
[----:B------:R-:W1:Y:S04]  /*8050*/  SHFL.IDX PT, R8, R29, 0x1, 0x1c1f ;  /* 0x003c1f001d087f89 */ /* 0x000e6800000e0000 */
[----:B0-----:R-:W0:Y:S01]  /*8060*/  SHFL.IDX PT, R14, R28, 0x1, 0x1c1f ;  /* 0x003c1f001c0e7f89 */ /* 0x001e2200000e0000 */
[----:B--2---:R-:W-:Y:S02]  /*8070*/  @!P1 IMAD.MOV.U32 R40, RZ, RZ, R4 ;  /* 0x000000ffff289224 */ /* 0x004fe400078e0004 */
[----:B------:R-:W-:Y:S01]  /*8080*/  @!P1 IMAD.MOV.U32 R41, RZ, RZ, R5 ;  /* 0x000000ffff299224 */ /* 0x000fe200078e0005 */
[----:B------:R-:W-:Y:S01]  /*8090*/  CS2R R4, SRZ ;  /* 0x0000000000047805 */ /* 0x000fe2000001ff00 */
[----:B------:R-:W-:Y:S01]  /*80a0*/  @!P1 IMAD.MOV.U32 R38, RZ, RZ, R6 ;  /* 0x000000ffff269224 */ /* 0x000fe200078e0006 */
[----:B------:R-:W-:Y:S01]  /*80b0*/  MOV R0, R40 ;  /* 0x0000002800007202 */ /* 0x000fe20000000f00 */
[----:B------:R-:W-:-:S02]  /*80c0*/  IMAD.MOV.U32 R3, RZ, RZ, R41 ;  /* 0x000000ffff037224 */ /* 0x000fc400078e0029 */
[----:B------:R-:W-:Y:S01]  /*80d0*/  @!P1 IMAD.MOV.U32 R39, RZ, RZ, R7 ;  /* 0x000000ffff279224 */ /* 0x000fe200078e0007 */
[----:B------:R-:W-:Y:S01]  /*80e0*/  CS2R R6, SRZ ;  /* 0x0000000000067805 */ /* 0x000fe2000001ff00 */
[----:B------:R-:W-:Y:S01]  /*80f0*/  IMAD.MOV.U32 R9, RZ, RZ, R38 ;  /* 0x000000ffff097224 */ /* 0x000fe200078e0026 */
[----:B------:R-:W-:Y:S01]  /*8100*/  PRMT R53, R0, 0x5410, R3 ;  /* 0x0000541000357816 */ /* 0x000fe20000000003 */
[----:B------:R-:W-:Y:S01]  /*8110*/  IMAD.MOV.U32 R11, RZ, RZ, R39 ;  /* 0x000000ffff0b7224 */ /* 0x000fe200078e0027 */
[----:B------:R-:W2:Y:S01]  /*8120*/  SHFL.IDX PT, R0, R20, 0x1, 0x1c1f ;  /* 0x003c1f0014007f89 */ /* 0x000ea200000e0000 */
[----:B---3--:R-:W-:Y:S02]  /*8130*/  @!P1 IMAD.MOV.U32 R6, RZ, RZ, R24 ;  /* 0x000000ffff069224 */ /* 0x008fe400078e0018 */
[----:B------:R-:W-:Y:S01]  /*8140*/  @!P1 IMAD.MOV.U32 R7, RZ, RZ, R25 ;  /* 0x000000ffff079224 */ /* 0x000fe200078e0019 */
[----:B------:R3:W4:Y:S01]  /*8150*/  SHFL.IDX PT, R3, R10, 0x1, 0x1c1f ;  /* 0x003c1f000a037f89 */ /* 0x00072200000e0000 */
[----:B------:R-:W-:Y:S01]  /*8160*/  @!P1 IMAD.MOV.U32 R4, RZ, RZ, R26 ;  /* 0x000000ffff049224 */ /* 0x000fe200078e001a */
[----:B------:R-:W-:Y:S01]  /*8170*/  PRMT R9, R9, 0x5410, R11 ;  /* 0x0000541009097816 */ /* 0x000fe2000000000b */
[----:B------:R-:W-:Y:S01]  /*8180*/  @!P1 IMAD.MOV.U32 R5, RZ, RZ, R27 ;  /* 0x000000ffff059224 */ /* 0x000fe200078e001b */
[----:B------:R-:W-:Y:S01]  /*8190*/  CS2R R24, SRZ ;  /* 0x0000000000187805 */ /* 0x000fe2000001ff00 */
[----:B------:R-:W-:-:S02]  /*81a0*/  IMAD.MOV.U32 R11, RZ, RZ, R7 ;  /* 0x000000ffff0b7224 */ /* 0x000fc400078e0007 */
[----:B------:R-:W-:Y:S02]  /*81b0*/  IMAD.MOV.U32 R12, RZ, RZ, R4 ;  /* 0x000000ffff0c7224 */ /* 0x000fe400078e0004 */
[----:B---3--:R-:W-:Y:S02]  /*81c0*/  IMAD.MOV.U32 R10, RZ, RZ, R6 ;  /* 0x000000ffff0a7224 */ /* 0x008fe400078e0006 */
[----:B------:R-:W-:-:S03]  /*81d0*/  IMAD.MOV.U32 R13, RZ, RZ, R5 ;  /* 0x000000ffff0d7224 */ /* 0x000fc600078e0005 */
[----:B------:R-:W-:Y:S02]  /*81e0*/  PRMT R48, R10, 0x5410, R11 ;  /* 0x000054100a307816 */ /* 0x000fe4000000000b */
[----:B01----:R-:W-:-:S07]  /*81f0*/  PRMT R52, R12, 0x5410, R13 ;  /* 0x000054100c347816 */ /* 0x003fce000000000d */
.L_x_12316:
[----:B------:R-:W-:Y:S01]  /*8200*/  VIADD R42, R42, 0x40 ;  /* 0x000000402a2a7836 */ /* 0x000fe20000000000 */
[----:B------:R-:W-:Y:S01]  /*8210*/  LEA.HI R10, R234, R234, RZ, 0x1 ;  /* 0x000000eaea0a7211 */ /* 0x000fe200078f08ff */
[----:B------:R-:W-:Y:S01]  /*8220*/  BSSY B1, `(.L_x_12007) ;  /* 0x0000015000017945 */ /* 0x000fe20003800000 */
[----:B------:R-:W-:Y:S02]  /*8230*/  CS2R R26, SRZ ;  /* 0x00000000001a7805 */ /* 0x000fe4000001ff00 */
[----:B------:R-:W-:Y:S02]  /*8240*/  CS2R R32, SRZ ;  /* 0x0000000000207805 */ /* 0x000fe4000001ff00 */
[----:B------:R-:W-:Y:S02]  /*8250*/  ISETP.GE.AND P1, PT, R42, R31, PT ;  /* 0x0000001f2a00720c */ /* 0x000fe40003f26270 */
[----:B------:R-:W-:Y:S02]  /*8260*/  CS2R R34, SRZ ;  /* 0x0000000000227805 */ /* 0x000fe4000001ff00 */
[----:B------:R-:W-:-:S05]  /*8270*/  LOP3.LUT R11, R10, 0xfffffffe, RZ, 0xc0, !PT ;  /* 0xfffffffe0a0b7812 */ /* 0x000fca00078ec0ff */
[----:B------:R-:W-:-:S05]  /*8280*/  IMAD.IADD R11, R234, 0x1, -R11 ;  /* 0x00000001ea0b7824 */ /* 0x000fca00078e0a0b */
        /* <DEDUP_REMOVED lines=8> */
[-C--:B----4-:R-:W-:Y:S02]  /*8310*/  IADD3 R32, P1, R3, R15.reuse, RZ ;  /* 0x0000000f03207210 */ /* 0x090fe40007f3e0ff */
[----:B------:R-:W-:-:S03]  /*8320*/  IADD3 R14, P2, R14, R15, RZ ;  /* 0x0000000f0e0e7210 */ /* 0x000fc60007f5e0ff */
[--C-:B--2---:R-:W-:Y:S02]  /*8330*/  IMAD.X R33, R0, 0x1, R13.reuse, P1 ;  /* 0x0000000100217824 */ /* 0x104fe400008e060d */
[----:B------:R-:W-:-:S04]  /*8340*/  IMAD.X R15, R8, 0x1, R13, P2 ;  /* 0x00000001080f7824 */ /* 0x000fc800010e060d */
[----:B------:R-:W5:Y:S04]  /*8350*/  LD.E.128 R32, desc[UR38][R32.64] ;  /* 0x0000002620207980 */ /* 0x000f68000c101d00 */
[----:B------:R0:W5:Y:S02]  /*8360*/  LD.E.128 R24, desc[UR38][R14.64] ;  /* 0x000000260e187980 */ /* 0x000164000c101d00 */
.L_x_12008:
[----:B------:R-:W-:Y:S05]  /*8370*/  BSYNC B1 ;  /* 0x0000000000017941 */ /* 0x000fea0003800000 */
.L_x_12007:
[----:B------:R-:W1:Y:S01]  /*8380*/  SYNCS.PHASECHK.TRANS64.TRYWAIT P1, [R16+URZ+0x22800], R11 ;  /* 0x0228000b100075a7 */ /* 0x000e62000802017f */
[----:B--2--5:R-:W-:Y:S01]  /*8390*/  IMAD.MOV.U32 R0, RZ, RZ, R24 ;  /* 0x000000ffff007224 */ /* 0x024fe200078e0018 */
[----:B------:R-:W-:Y:S01]  /*83a0*/  VIADDMNMX R31, R31, -R206, 0x80, PT ;  /* 0x000000801f1f7446 */ /* 0x000fe200038009ce */
[----:B----4-:R-:W-:Y:S01]  /*83b0*/  IMAD.MOV.U32 R3, RZ, RZ, R25 ;  /* 0x000000ffff037224 */ /* 0x010fe200078e0019 */
[----:B------:R-:W-:Y:S01]  /*83c0*/  BSSY B1, `(.L_x_12009) ;  /* 0x000000c000017945 */ /* 0x000fe20003800000 */
[----:B------:R-:W-:Y:S01]  /*83d0*/  IMAD.MOV.U32 R8, RZ, RZ, R32 ;  /* 0x000000ffff087224 */ /* 0x000fe200078e0020 */
[-C--:B------:R-:W-:Y:S01]  /*83e0*/  ISETP.GE.OR P2, PT, R18, R31.reuse, P0 ;  /* 0x0000001f1200720c */ /* 0x080fe20000746670 */
[----:B------:R-:W-:Y:S01]  /*83f0*/  IMAD.MOV.U32 R10, RZ, RZ, R33 ;  /* 0x000000ffff0a7224 */ /* 0x000fe200078e0021 */
[----:B------:R-:W-:Y:S01]  /*8400*/  PRMT R54, R0, 0x5410, R3 ;  /* 0x0000541000367816 */ /* 0x000fe20000000003 */
[----:B------:R-:W-:Y:S01]  /*8410*/  IMAD.MOV.U32 R0, RZ, RZ, R26 ;  /* 0x000000ffff007224 */ /* 0x000fe200078e001a */
[----:B------:R-:W-:Y:S01]  /*8420*/  ISETP.GE.OR P0, PT, R232, R31, P0 ;  /* 0x0000001fe800720c */ /* 0x000fe20000706670 */
[----:B------:R-:W-:Y:S01]  /*8430*/  IMAD.MOV.U32 R3, RZ, RZ, R27 ;  /* 0x000000ffff037224 */ /* 0x000fe200078e001b */
[----:B------:R-:W-:-:S04]  /*8440*/  PRMT R56, R8, 0x5410, R10 ;  /* 0x0000541008387816 */ /* 0x000fc8000000000a */
[----:B------:R-:W-:Y:S01]  /*8450*/  PRMT R55, R0, 0x5410, R3 ;  /* 0x0000541000377816 */ /* 0x000fe20000000003 */
[----:B------:R-:W-:Y:S01]  /*8460*/  IMAD.IADD R0, R30, 0x1, R37 ;  /* 0x000000011e007824 */ /* 0x000fe200078e0225 */
[----:B-1----:R-:W-:Y:S06]  /*8470*/  @!P1 BRA `(.L_x_12010) ;  /* 0x0000019800149947 */ /* 0x002fec0003800000 */
.L_x_12317:
[----:B------:R-:W-:Y:S05]  /*8480*/  BSYNC B1 ;  /* 0x0000000000017941 */ /* 0x000fea0003800000 */
.L_x_12009:
[----:B------:R-:W-:Y:S01]  /*8490*/  BSSY B1, `(.L_x_12011) ;  /* 0x0000063000017945 */ /* 0x000fe20003800000 */
[----:B------:R-:W-:Y:S01]  /*84a0*/  IMAD.MOV.U32 R57, RZ, RZ, R34 ;  /* 0x000000ffff397224 */ /* 0x000fe200078e0022 */
[----:B------:R-:W-:Y:S01]  /*84b0*/  LOP3.LUT R0, R0, 0x38, RZ, 0xc0, !PT ;  /* 0x0000003800007812 */ /* 0x000fe200078ec0ff */
[----:B------:R-:W-:Y:S01]  /*84c0*/  IMAD.MOV.U32 R58, RZ, RZ, R35 ;  /* 0x000000ffff3a7224 */ /* 0x000fe200078e0023 */
[----:B------:R-:W-:Y:S06]  /*84d0*/  @P2 BRA `(.L_x_12012) ;  /* 0x0000000400782947 */ /* 0x000fec0003800000 */
[----:B------:R-:W-:Y:S01]  /*84e0*/  IMAD.SHL.U32 R3, R236, 0x40, RZ ;  /* 0x00000040ec037824 */ /* 0x000fe200078e00ff */
[----:B------:R-:W-:Y:S01]  /*84f0*/  SHF.R.U32.HI R20, RZ, 0x10, R7 ;  /* 0x00000010ff147819 */ /* 0x000fe20000011607 */
[----:B------:R-:W-:Y:S01]  /*8500*/  HADD2.F32 R21, -RZ, R53.H1_H1 ;  /* 0x30000035ff157230 */ /* 0x000fe20000004100 */
[--C-:B------:R-:W-:Y:S01]  /*8510*/  SHF.R.U64 R51, R40, 0x10, R41.reuse ;  /* 0x0000001028337819 */ /* 0x100fe20000001229 */
[----:B------:R-:W-:Y:S01]  /*8520*/  HADD2.F32 R37, -RZ, R48.H1_H1 ;  /* 0x30000030ff257230 */ /* 0x000fe20000004100 */
[----:B-1----:R-:W-:Y:S01]  /*8530*/  LOP3.LUT R11, R3, 0x1c0, RZ, 0xc0, !PT ;  /* 0x000001c0030b7812 */ /* 0x002fe200078ec0ff */
[----:B------:R-:W-:Y:S01]  /*8540*/  HADD2.F32 R20, -RZ, R20.H0_H0 ;  /* 0x20000014ff147230 */ /* 0x000fe20000004100 */
[----:B------:R-:W-:Y:S02]  /*8550*/  SHF.R.U32.HI R40, RZ, 0x10, R41 ;  /* 0x00000010ff287819 */ /* 0x000fe40000011629 */
[----:B------:R-:W-:Y:S02]  /*8560*/  LOP3.LUT R30, R11, 0x38, R30, 0xf8, !PT ;  /* 0x000000380b1e7812 */ /* 0x000fe400078ef81e */
[----:B------:R-:W-:-:S02]  /*8570*/  SHF.R.U32.HI R13, RZ, 0x3, R11 ;  /* 0x00000003ff0d7819 */ /* 0x000fc4000001160b */
[----:B------:R-:W-:Y:S02]  /*8580*/  SHF.R.U64 R47, R4, 0x10, R5 ;  /* 0x00000010042f7819 */ /* 0x000fe40000001205 */
[----:B------:R-:W-:Y:S02]  /*8590*/  LOP3.LUT R30, R30, R13, RZ, 0x3c, !PT ;  /* 0x0000000d1e1e7212 */ /* 0x000fe400078e3cff */
[----:B------:R-:W-:Y:S02]  /*85a0*/  LOP3.LUT R8, R13, R0, R11, 0x1e, !PT ;  /* 0x000000000d087212 */ /* 0x000fe400078e1e0b */
[--C-:B------:R-:W-:Y:S01]  /*85b0*/  SHF.R.U64 R50, R38, 0x10, R39.reuse ;  /* 0x0000001026327819 */ /* 0x100fe20000001227 */
[----:B------:R-:W-:Y:S01]  /*85c0*/  IMAD R3, R219, 0x200, R30 ;  /* 0x00000200db037824 */ /* 0x000fe200078e021e */
[----:B------:R-:W-:Y:S02]  /*85d0*/  SHF.R.U32.HI R46, RZ, 0x10, R39 ;  /* 0x00000010ff2e7819 */ /* 0x000fe40000011627 */
[----:B------:R-:W-:Y:S01]  /*85e0*/  SHF.R.U32.HI R44, RZ, 0x10, R5 ;  /* 0x00000010ff2c7819 */ /* 0x000fe20000011605 */
[----:B------:R-:W-:Y:S01]  /*85f0*/  IMAD R43, R3, 0x2, R16 ;  /* 0x00000002032b7824 */ /* 0x000fe200078e0210 */
[----:B------:R-:W-:Y:S01]  /*8600*/  SHF.R.U64 R49, R6, 0x10, R7 ;  /* 0x0000001006317819 */ /* 0x000fe20000001207 */
[----:B------:R-:W-:-:S03]  /*8610*/  IMAD R3, R219, 0x200, R8 ;  /* 0x00000200db037824 */ /* 0x000fc600078e0208 */
[----:B0-----:R-:W0:Y:S01]  /*8620*/  LDS.128 R12, [R43+0x18400] ;  /* 0x018400002b0c7984 */ /* 0x001e220000000c00 */
        /* <DEDUP_REMOVED lines=11> */
[----:B------:R-:W-:Y:S01]  /*86e0*/  FMUL.FTZ R38, R29, R20 ;  /* 0x000000141d267220 */ /* 0x000fe20000410000 */
[C---:B------:R-:W-:Y:S01]  /*86f0*/  FFMA.FTZ R39, R4.reuse, R21, -R39 ;  /* 0x0000001504277223 */ /* 0x040fe20000010827 */
[----:B------:R-:W-:Y:S01]  /*8700*/  FFMA.FTZ R41, R4, R37, R41 ;  /* 0x0000002504297223 */ /* 0x000fe20000010029 */
[----:B------:R-:W-:Y:S02]  /*8710*/  HADD2.F32 R21, -RZ, R52.H1_H1 ;  /* 0x30000034ff157230 */ /* 0x000fe40000004100 */
[----:B------:R-:W-:Y:S01]  /*8720*/  FFMA.FTZ R40, R13, R8, -R38 ;  /* 0x000000080d287223 */ /* 0x000fe20000010826 */
[----:B------:R-:W-:-:S02]  /*8730*/  HADD2.F32 R4, -RZ, R9.H1_H1 ;  /* 0x30000009ff047230 */ /* 0x000fc40000004100 */
[----:B------:R-:W-:Y:S01]  /*8740*/  FMUL.FTZ R42, R29, R8 ;  /* 0x000000081d2a7220 */ /* 0x000fe20000410000 */
[----:B------:R-:W-:Y:S02]  /*8750*/  HADD2.F32 R31, -RZ, R31.H1_H1 ;  /* 0x3000001fff1f7230 */ /* 0x000fe40000004100 */
[C---:B------:R-:W-:Y:S01]  /*8760*/  FMUL.FTZ R29, R11.reuse, R21 ;  /* 0x000000150b1d7220 */ /* 0x040fe20000410000 */
[----:B------:R-:W-:Y:S02]  /*8770*/  HADD2.F32 R38, -RZ, R44.H0_H0 ;  /* 0x2000002cff267230 */ /* 0x000fe40000004100 */
[----:B------:R-:W-:Y:S01]  /*8780*/  FMUL.FTZ R44, R11, R4 ;  /* 0x000000040b2c7220 */ /* 0x000fe20000410000 */
[----:B------:R-:W-:Y:S02]  /*8790*/  HADD2.F32 R15, -RZ, R15.H1_H1 ;  /* 0x3000000fff0f7230 */ /* 0x000fe40000004100 */
[----:B------:R-:W-:Y:S01]  /*87a0*/  FFMA.FTZ R42, R13, R20, R42 ;  /* 0x000000140d2a7223 */ /* 0x000fe2000001002a */
[----:B------:R-:W-:-:S02]  /*87b0*/  HADD2.F32 R8, -RZ, R46.H0_H0 ;  /* 0x2000002eff087230 */ /* 0x000fc40000004100 */
[C---:B------:R-:W-:Y:S01]  /*87c0*/  FMUL.FTZ R20, R31.reuse, R38 ;  /* 0x000000261f147220 */ /* 0x040fe20000410000 */
[C---:B------:R-:W-:Y:S01]  /*87d0*/  FFMA.FTZ R29, R6.reuse, R4, -R29 ;  /* 0x00000004061d7223 */ /* 0x040fe2000001081d */
[----:B------:R-:W-:Y:S01]  /*87e0*/  FFMA.FTZ R44, R6, R21, R44 ;  /* 0x00000015062c7223 */ /* 0x000fe2000001002c */
[----:B------:R-:W-:Y:S02]  /*87f0*/  HADD2.F32 R6, -RZ, R48.H0_H0 ;  /* 0x20000030ff067230 */ /* 0x000fe40000004100 */
[-C--:B------:R-:W-:Y:S01]  /*8800*/  FMUL.FTZ R48, R31, R8.reuse ;  /* 0x000000081f307220 */ /* 0x080fe20000410000 */
[C---:B------:R-:W-:Y:S01]  /*8810*/  FFMA.FTZ R46, R15.reuse, R8, -R20 ;  /* 0x000000080f2e7223 */ /* 0x040fe20000010814 */
[----:B------:R-:W-:Y:S02]  /*8820*/  HADD2.F32 R7, -RZ, R28.H0_H0 ;  /* 0x2000001cff077230 */ /* 0x000fe40000004100 */
[----:B------:R-:W-:Y:S02]  /*8830*/  HADD2.F32 R10, -RZ, R30.H0_H0 ;  /* 0x2000001eff0a7230 */ /* 0x000fe40000004100 */
[----:B------:R-:W-:Y:S01]  /*8840*/  FFMA.FTZ R31, R15, R38, R48 ;  /* 0x000000260f1f7223 */ /* 0x000fe20000010030 */
[----:B------:R-:W-:-:S02]  /*8850*/  HADD2.F32 R8, -RZ, R52.H0_H0 ;  /* 0x20000034ff087230 */ /* 0x000fc40000004100 */
[C---:B------:R-:W-:Y:S01]  /*8860*/  FMUL.FTZ R20, R7.reuse, R6 ;  /* 0x0000000607147220 */ /* 0x040fe20000410000 */
[----:B------:R-:W-:Y:S02]  /*8870*/  HADD2.F32 R4, -RZ, R53.H0_H0 ;  /* 0x20000035ff047230 */ /* 0x000fe40000004100 */
[----:B------:R-:W-:Y:S02]  /*8880*/  HADD2.F32 R5, -RZ, R14.H0_H0 ;  /* 0x2000000eff057230 */ /* 0x000fe40000004100 */
[----:B------:R-:W-:Y:S01]  /*8890*/  FMUL.FTZ R38, R10, R8 ;  /* 0x000000080a267220 */ /* 0x000fe20000410000 */
[----:B------:R-:W-:Y:S02]  /*88a0*/  HADD2.F32 R9, -RZ, R9.H0_H0 ;  /* 0x20000009ff097230 */ /* 0x000fe40000004100 */
[----:B------:R-:W-:Y:S01]  /*88b0*/  FMUL.FTZ R7, R7, R4 ;  /* 0x0000000407077220 */ /* 0x000fe20000410000 */
[----:B------:R-:W-:Y:S02]  /*88c0*/  HADD2.F32 R3, -RZ, R12.H0_H0 ;  /* 0x2000000cff037230 */ /* 0x000fe40000004100 */
[----:B------:R-:W-:-:S02]  /*88d0*/  HADD2.F32 R28, -RZ, R28.H1_H1 ;  /* 0x3000001cff1c7230 */ /* 0x000fc40000004100 */
[-C--:B------:R-:W-:Y:S01]  /*88e0*/  FMUL.FTZ R10, R10, R9.reuse ;  /* 0x000000090a0a7220 */ /* 0x080fe20000410000 */
[----:B------:R-:W-:Y:S01]  /*88f0*/  FFMA.FTZ R38, R5, R9, -R38 ;  /* 0x0000000905267223 */ /* 0x000fe20000010826 */
[C---:B------:R-:W-:Y:S01]  /*8900*/  FFMA.FTZ R4, R3.reuse, R4, -R20 ;  /* 0x0000000403047223 */ /* 0x040fe20000010814 */
[----:B------:R-:W-:Y:S01]  /*8910*/  FFMA.FTZ R6, R3, R6, R7 ;  /* 0x0000000603067223 */ /* 0x000fe20000010007 */
[----:B------:R-:W-:Y:S02]  /*8920*/  HADD2.F32 R9, -RZ, R49.H0_H0 ;  /* 0x20000031ff097230 */ /* 0x000fe40000004100 */
[----:B------:R-:W-:Y:S01]  /*8930*/  FFMA.FTZ R10, R5, R8, R10 ;  /* 0x00000008050a7223 */ /* 0x000fe2000001000a */
[----:B------:R-:W-:Y:S02]  /*8940*/  HADD2.F32 R3, -RZ, R51.H0_H0 ;  /* 0x20000033ff037230 */ /* 0x000fe40000004100 */
[----:B------:R-:W-:Y:S02]  /*8950*/  HADD2.F32 R30, -RZ, R30.H1_H1 ;  /* 0x3000001eff1e7230 */ /* 0x000fe40000004100 */
[----:B------:R-:W-:Y:S01]  /*8960*/  FMUL.FTZ R5, R28, R9 ;  /* 0x000000091c057220 */ /* 0x000fe20000410000 */
[----:B------:R-:W-:-:S02]  /*8970*/  HADD2.F32 R11, -RZ, R47.H0_H0 ;  /* 0x2000002fff0b7230 */ /* 0x000fc40000004100 */
[----:B------:R-:W-:Y:S01]  /*8980*/  FMUL.FTZ R28, R28, R3 ;  /* 0x000000031c1c7220 */ /* 0x000fe20000410000 */
[----:B------:R-:W-:Y:S02]  /*8990*/  HADD2.F32 R7, -RZ, R50.H0_H0 ;  /* 0x20000032ff077230 */ /* 0x000fe40000004100 */
[----:B------:R-:W-:Y:S02]  /*89a0*/  HADD2.F32 R12, -RZ, R12.H1_H1 ;  /* 0x3000000cff0c7230 */ /* 0x000fe40000004100 */
[C---:B------:R-:W-:Y:S01]  /*89b0*/  FMUL.FTZ R15, R30.reuse, R11 ;  /* 0x0000000b1e0f7220 */ /* 0x040fe20000410000 */
[----:B------:R-:W-:Y:S02]  /*89c0*/  HADD2.F32 R14, -RZ, R14.H1_H1 ;  /* 0x3000000eff0e7230 */ /* 0x000fe40000004100 */
[----:B------:R-:W-:Y:S01]  /*89d0*/  FMUL.FTZ R30, R30, R7 ;  /* 0x000000071e1e7220 */ /* 0x000fe20000410000 */
[C---:B------:R-:W-:Y:S01]  /*89e0*/  FFMA.FTZ R13, R12.reuse, R9, R28 ;  /* 0x000000090c0d7223 */ /* 0x040fe2000001001c */
[----:B------:R-:W-:Y:S01]  /*89f0*/  FFMA.FTZ R3, R12, R3, -R5 ;  /* 0x000000030c037223 */ /* 0x000fe20000010805 */
[C---:B------:R-:W-:Y:S01]  /*8a00*/  FFMA.FTZ R15, R14.reuse, R7, -R15 ;  /* 0x000000070e0f7223 */ /* 0x040fe2000001080f */
        /* <DEDUP_REMOVED lines=11> */
.L_x_12012:
[----:B------:R-:W-:Y:S05]  /*8ac0*/  BSYNC B1 ;  /* 0x0000000000017941 */ /* 0x000fea0003800000 */
.L_x_12011:
[----:B------:R-:W-:Y:S01]  /*8ad0*/  PRMT R40, R57, 0x5410, R58 ;  /* 0x0000541039287816 */ /* 0x000fe2000000003a */
[----:B------:R-:W-:Y:S06]  /*8ae0*/  @P0 BRA `(.L_x_12003) ;  /* 0x0000000400640947 */ /* 0x000fec0003800000 */
[----:B------:R-:W3:Y:S01]  /*8af0*/  LDL R41, [R1+0x8] ;  /* 0x0000080001297983 */ /* 0x000ee20000100800 */
[----:B------:R-:W-:-:S04]  /*8b00*/  SHF.R.U32.HI R3, RZ, 0x3, R217 ;  /* 0x00000003ff037819 */ /* 0x000fc800000116d9 */
[----:B------:R-:W-:-:S05]  /*8b10*/  LOP3.LUT R3, R3, R0, R217, 0x1e, !PT ;  /* 0x0000000003037212 */ /* 0x000fca00078e1ed9 */
[----:B------:R-:W-:-:S04]  /*8b20*/  IMAD.IADD R3, R220, 0x1, R3 ;  /* 0x00000001dc037824 */ /* 0x000fc800078e0203 */
[----:B------:R-:W-:-:S05]  /*8b30*/  IMAD R3, R3, 0x2, R16 ;  /* 0x0000000203037824 */ /* 0x000fca00078e0210 */
[----:B-12---:R-:W0:Y:S01]  /*8b40*/  LDS.128 R8, [R3+0x18400] ;  /* 0x0184000003087984 */ /* 0x006e220000000c00 */
[--C-:B------:R-:W-:Y:S02]  /*8b50*/  SHF.R.U64 R38, R34, 0x10, R35.reuse ;  /* 0x0000001022267819 */ /* 0x100fe40000001223 */
[----:B------:R-:W-:Y:S02]  /*8b60*/  SHF.R.U32.HI R34, RZ, 0x10, R35 ;  /* 0x00000010ff227819 */ /* 0x000fe40000011623 */
[----:B------:R-:W-:Y:S01]  /*8b70*/  SHF.R.U64 R35, R26, 0x10, R27 ;  /* 0x000000101a237819 */ /* 0x000fe2000000121b */
[----:B------:R-:W-:Y:S01]  /*8b80*/  HADD2.F32 R26, -RZ, R54.H1_H1 ;  /* 0x30000036ff1a7230 */ /* 0x000fe20000004100 */
[--C-:B------:R-:W-:Y:S02]  /*8b90*/  SHF.R.U32.HI R28, RZ, 0x10, R25.reuse ;  /* 0x00000010ff1c7819 */ /* 0x100fe40000011619 */
[----:B------:R-:W-:Y:S01]  /*8ba0*/  SHF.R.U64 R37, R24, 0x10, R25 ;  /* 0x0000001018257819 */ /* 0x000fe20000001219 */
[----:B------:R-:W-:Y:S01]  /*8bb0*/  HADD2.F32 R25, -RZ, R56.H1_H1 ;  /* 0x30000038ff197230 */ /* 0x000fe20000004100 */
[----:B------:R-:W-:-:S02]  /*8bc0*/  SHF.R.U64 R39, R32, 0x10, R33 ;  /* 0x0000001020277819 */ /* 0x000fc40000001221 */
[----:B------:R-:W-:Y:S02]  /*8bd0*/  SHF.R.U32.HI R32, RZ, 0x10, R33 ;  /* 0x00000010ff207819 */ /* 0x000fe40000011621 */
[----:B------:R-:W-:Y:S01]  /*8be0*/  SHF.R.U32.HI R33, RZ, 0x10, R27 ;  /* 0x00000010ff217819 */ /* 0x000fe2000001161b */
[----:B------:R-:W-:Y:S02]  /*8bf0*/  HADD2.F32 R27, -RZ, R28.H0_H0 ;  /* 0x2000001cff1b7230 */ /* 0x000fe40000004100 */
[--C-:B0-----:R-:W-:Y:S02]  /*8c00*/  HADD2.F32 R15, -RZ, R9.reuse.H0_H0 ;  /* 0x20000009ff0f7230 */ /* 0x101fe40000004100 */
[----:B------:R-:W-:-:S03]  /*8c10*/  HADD2.F32 R20, -RZ, R9.H1_H1 ;  /* 0x30000009ff147230 */ /* 0x000fc60000004100 */
[C---:B------:R-:W-:Y:S01]  /*8c20*/  FMUL.FTZ R29, R15.reuse, R26 ;  /* 0x0000001a0f1d7220 */ /* 0x040fe20000410000 */
[----:B------:R-:W-:Y:S01]  /*8c30*/  FMUL.FTZ R31, R15, R25 ;  /* 0x000000190f1f7220 */ /* 0x000fe20000410000 */
[----:B------:R-:W-:Y:S02]  /*8c40*/  HADD2.F32 R15, -RZ, R32.H0_H0 ;  /* 0x20000020ff0f7230 */ /* 0x000fe40000004100 */
[C---:B------:R-:W-:Y:S01]  /*8c50*/  FMUL.FTZ R28, R20.reuse, R27 ;  /* 0x0000001b141c7220 */ /* 0x040fe20000410000 */
[----:B------:R-:W-:Y:S02]  /*8c60*/  HADD2.F32 R9, -RZ, R8.H0_H0 ;  /* 0x20000008ff097230 */ /* 0x000fe40000004100 */
[----:B------:R-:W-:Y:S01]  /*8c70*/  FMUL.FTZ R30, R20, R15 ;  /* 0x0000000f141e7220 */ /* 0x000fe20000410000 */
[----:B------:R-:W-:Y:S02]  /*8c80*/  HADD2.F32 R21, -RZ, R10.H0_H0 ;  /* 0x2000000aff157230 */ /* 0x000fe40000004100 */
[----:B------:R-:W-:-:S02]  /*8c90*/  HADD2.F32 R20, -RZ, R55.H0_H0 ;  /* 0x20000037ff147230 */ /* 0x000fc40000004100 */
[--C-:B------:R-:W-:Y:S02]  /*8ca0*/  HADD2.F32 R24, -RZ, R11.reuse.H0_H0 ;  /* 0x2000000bff187230 */ /* 0x100fe40000004100 */
[----:B------:R-:W-:Y:S02]  /*8cb0*/  HADD2.F32 R11, -RZ, R11.H1_H1 ;  /* 0x3000000bff0b7230 */ /* 0x000fe40000004100 */
[----:B------:R-:W-:Y:S02]  /*8cc0*/  HADD2.F32 R8, -RZ, R8.H1_H1 ;  /* 0x30000008ff087230 */ /* 0x000fe40000004100 */
[----:B------:R-:W-:Y:S01]  /*8cd0*/  HADD2.F32 R10, -RZ, R10.H1_H1 ;  /* 0x3000000aff0a7230 */ /* 0x000fe20000004100 */
[----:B---3--:R-:W0:Y:S02]  /*8ce0*/  LDS.128 R4, [R41+0x18400] ;  /* 0x0184000029047984 */ /* 0x008e240000000c00 */
[--C-:B0-----:R-:W-:Y:S02]  /*8cf0*/  HADD2.F32 R12, -RZ, R5.reuse.H0_H0 ;  /* 0x20000005ff0c7230 */ /* 0x101fe40000004100 */
[----:B------:R-:W-:-:S03]  /*8d00*/  HADD2.F32 R5, -RZ, R5.H1_H1 ;  /* 0x30000005ff057230 */ /* 0x000fc60000004100 */
[C---:B------:R-:W-:Y:S01]  /*8d10*/  FFMA.FTZ R29, R12.reuse, R25, -R29 ;  /* 0x000000190c1d7223 */ /* 0x040fe2000001081d */
[----:B------:R-:W-:Y:S02]  /*8d20*/  HADD2.F32 R25, -RZ, R54.H0_H0 ;  /* 0x20000036ff197230 */ /* 0x000fe40000004100 */
[----:B------:R-:W-:Y:S01]  /*8d30*/  FFMA.FTZ R31, R12, R26, R31 ;  /* 0x0000001a0c1f7223 */ /* 0x000fe2000001001f */
[----:B------:R-:W-:Y:S02]  /*8d40*/  HADD2.F32 R12, -RZ, R56.H0_H0 ;  /* 0x20000038ff0c7230 */ /* 0x000fe40000004100 */
[----:B------:R-:W-:Y:S01]  /*8d50*/  FFMA.FTZ R28, R5, R15, -R28 ;  /* 0x0000000f051c7223 */ /* 0x000fe2000001081c */
[----:B------:R-:W-:Y:S02]  /*8d60*/  HADD2.F32 R0, -RZ, R4.H0_H0 ;  /* 0x20000004ff007230 */ /* 0x000fe40000004100 */
[C---:B------:R-:W-:Y:S01]  /*8d70*/  FMUL.FTZ R15, R9.reuse, R25 ;  /* 0x00000019090f7220 */ /* 0x040fe20000410000 */
[----:B------:R-:W-:-:S03]  /*8d80*/  FMUL.FTZ R26, R9, R12 ;  /* 0x0000000c091a7220 */ /* 0x000fc60000410000 */
[C---:B------:R-:W-:Y:S01]  /*8d90*/  FFMA.FTZ R15, R0.reuse, R12, -R15 ;  /* 0x0000000c000f7223 */ /* 0x040fe2000001080f */
[----:B------:R-:W-:Y:S02]  /*8da0*/  HADD2.F32 R12, -RZ, R40.H0_H0 ;  /* 0x20000028ff0c7230 */ /* 0x000fe40000004100 */
        /* <DEDUP_REMOVED lines=9> */
[C---:B------:R-:W-:Y:S01]  /*8e40*/  FMUL.FTZ R21, R24.reuse, R9 ;  /* 0x0000000918157220 */ /* 0x040fe20000410000 */
[----:B------:R-:W-:Y:S02]  /*8e50*/  HADD2.F32 R12, -RZ, R33.H0_H0 ;  /* 0x20000021ff0c7230 */ /* 0x000fe40000004100 */
[-C--:B------:R-:W-:Y:S01]  /*8e60*/  FMUL.FTZ R24, R24, R5.reuse ;  /* 0x0000000518187220 */ /* 0x080fe20000410000 */
[----:B------:R-:W-:Y:S02]  /*8e70*/  HADD2.F32 R0, -RZ, R34.H0_H0 ;  /* 0x20000022ff007230 */ /* 0x000fe40000004100 */
[----:B------:R-:W-:Y:S01]  /*8e80*/  FFMA.FTZ R32, R13, R20, R32 ;  /* 0x000000140d207223 */ /* 0x000fe20000010020 */
[C---:B------:R-:W-:Y:S01]  /*8e90*/  FFMA.FTZ R20, R14.reuse, R5, -R21 ;  /* 0x000000050e147223 */ /* 0x040fe20000010815 */
[----:B------:R-:W-:Y:S01]  /*8ea0*/  FFMA.FTZ R24, R14, R9, R24 ;  /* 0x000000090e187223 */ /* 0x000fe20000010018 */
[----:B------:R-:W-:-:S02]  /*8eb0*/  HADD2.F32 R7, -RZ, R7.H1_H1 ;  /* 0x30000007ff077230 */ /* 0x000fc40000004100 */
[C---:B------:R-:W-:Y:S01]  /*8ec0*/  FMUL.FTZ R34, R11.reuse, R12 ;  /* 0x0000000c0b227220 */ /* 0x040fe20000410000 */
[-C--:B------:R-:W-:Y:S01]  /*8ed0*/  FMUL.FTZ R14, R11, R0.reuse ;  /* 0x000000000b0e7220 */ /* 0x080fe20000410000 */
[----:B------:R-:W-:Y:S02]  /*8ee0*/  HADD2.F32 R11, -RZ, R37.H0_H0 ;  /* 0x20000025ff0b7230 */ /* 0x000fe40000004100 */
[----:B------:R-:W-:Y:S02]  /*8ef0*/  HADD2.F32 R13, -RZ, R35.H0_H0 ;  /* 0x20000023ff0d7230 */ /* 0x000fe40000004100 */
[----:B------:R-:W-:Y:S02]  /*8f00*/  HADD2.F32 R5, -RZ, R39.H0_H0 ;  /* 0x20000027ff057230 */ /* 0x000fe40000004100 */
[----:B------:R-:W-:Y:S02]  /*8f10*/  HADD2.F32 R9, -RZ, R38.H0_H0 ;  /* 0x20000026ff097230 */ /* 0x000fe40000004100 */
[----:B------:R-:W-:Y:S01]  /*8f20*/  FFMA.FTZ R33, R7, R0, -R34 ;  /* 0x0000000007217223 */ /* 0x000fe20000010822 */
[----:B------:R-:W-:-:S02]  /*8f30*/  HADD2.F32 R4, -RZ, R4.H1_H1 ;  /* 0x30000004ff047230 */ /* 0x000fc40000004100 */
[----:B------:R-:W-:Y:S01]  /*8f40*/  FFMA.FTZ R35, R7, R12, R14 ;  /* 0x0000000c07237223 */ /* 0x000fe2000001000e */
[----:B------:R-:W-:Y:S02]  /*8f50*/  HADD2.F32 R6, -RZ, R6.H1_H1 ;  /* 0x30000006ff067230 */ /* 0x000fe40000004100 */
        /* <DEDUP_REMOVED lines=18> */
.L_x_12003:
[----:B------:R-:W-:Y:S05]  /*9080*/  BSYNC B0 ;  /* 0x0000000000007941 */ /* 0x000fea0003800000 */
.L_x_11989:
        /* <DEDUP_REMOVED lines=8> */
.L_x_11986:
[----:B-12---:R-:W1:Y:S01]  /*9110*/  S2R R0, SR_TID.X ;  /* 0x0000000000007919 */ /* 0x006e620000002100 */
[----:B------:R-:W-:Y:S01]  /*9120*/  ISETP.NE.AND P0, PT, R203, 0x3, PT ;  /* 0x00000003cb00780c */ /* 0x000fe20003f05270 */
[----:B------:R-:W-:Y:S05]  /*9130*/  WARPSYNC.ALL ;  /* 0x0000000000007948 */ /* 0x000fea0003800000 */
[----:B-1----:R-:W-:-:S05]  /*9140*/  SHF.R.U32.HI R0, RZ, 0x7, R0 ;  /* 0x00000007ff007819 */ /* 0x002fca0000011600 */
[----:B------:R-:W-:-:S05]  /*9150*/  VIADD R179, R0, 0x8 ;  /* 0x0000000800b37836 */ /* 0x000fca0000000000 */
[----:B------:R1:W-:Y:S06]  /*9160*/  BAR.SYNC.DEFER_BLOCKING R179, 0x100 ;  /* 0x000400b30000751d */ /* 0x0003ec0000010000 */
[----:B------:R-:W-:Y:S05]  /*9170*/  @!P0 BRA `(.L_x_12013) ;  /* 0x0000000000048947 */ /* 0x000fea0003800000 */
[----:B------:R-:W-:Y:S01]  /*9180*/  BPT.TRAP 0x1 ;  /* 0x000000040000795c */ /* 0x000fe20000300000 */
.L_x_12013:
[----:B---3--:R-:W-:Y:S01]  /*9190*/  IMAD R6, R2, 0x8, R16 ;  /* 0x0000000802067824 */ /* 0x008fe200078e0210 */
[----:B------:R-:W-:-:S04]  /*91a0*/  SHF.L.U32 R21, R19, 0x1f, RZ ;  /* 0x0000001f13157819 */ /* 0x000fc800000006ff */
[----:B------:R2:W3:Y:S01]  /*91b0*/  SYNCS.PHASECHK.TRANS64.TRYWAIT P2, [R6+URZ+0x22830], R21 ;  /* 0x02283015060075a7 */ /* 0x0004e2000804017f */
[----:B------:R-:W-:Y:S05]  /*91c0*/  @!P0 BRA `(.L_x_12014) ;  /* 0x0000000000048947 */ /* 0x000fea0003800000 */
[----:B------:R-:W-:Y:S01]  /*91d0*/  BPT.TRAP 0x1 ;  /* 0x000000040000795c */ /* 0x000fe20000300000 */
.L_x_12014:
[----:B0-----:R-:W0:Y:S01]  /*91e0*/  S2R R3, SR_TID.X ;  /* 0x0000000000037919 */ /* 0x001e220000002100 */
[----:B------:R-:W-:-:S05]  /*91f0*/  VIADD R0, R16, 0x1c400 ;  /* 0x0001c40010007836 */ /* 0x000fca0000000000 */
[----:B------:R-:W-:-:S04]  /*9200*/  SHF.R.U32.HI R0, RZ, 0x4, R0 ;  /* 0x00000004ff007819 */ /* 0x000fc80000011600 */
[----:B------:R-:W-:Y:S02]  /*9210*/  LOP3.LUT R0, R0, 0x3fff, RZ, 0xc0, !PT ;  /* 0x00003fff00007812 */ /* 0x000fe400078ec0ff */
[----:B0-----:R-:W-:-:S04]  /*9220*/  LOP3.LUT R3, R3, 0x7f, RZ, 0xc0, !PT ;  /* 0x0000007f03037812 */ /* 0x001fc800078ec0ff */
[----:B------:R-:W-:Y:S01]  /*9230*/  ISETP.NE.AND P1, PT, R3, RZ, PT ;  /* 0x000000ff0300720c */ /* 0x000fe20003f25270 */
[----:B---3--:R-:W-:-:S12]  /*9240*/  @P2 BRA `(.L_x_12015) ;  /* 0x0000000000082947 */ /* 0x008fd80003800000 */
[----:B------:R-:W0:Y:S02]  /*9250*/  SYNCS.PHASECHK.TRANS64.TRYWAIT P2, [R6+URZ+0x22830], R21 ;  /* 0x02283015060075a7 */ /* 0x000e24000804017f */
[----:B0-----:R-:W-:Y:S05]  /*9260*/  @!P2 BRA `(.L_x_12016) ;  /* 0x0000018800aca947 */ /* 0x001fea0003800000 */
.L_x_12015:
[----:B------:R-:W-:Y:S05]  /*9270*/  WARPSYNC.ALL ;  /* 0x0000000000007948 */ /* 0x000fea0003800000 */
[----:B------:R-:W-:-:S05]  /*9280*/  LOP3.LUT R207, R0, 0x10000, RZ, 0xfc, !PT ;  /* 0x0001000000cf7812 */ /* 0x000fca00078efcff */
[----:B------:R-:W-:Y:S01]  /*9290*/  IMAD R8, R2, 0x300, R207 ;  /* 0x0000030002087824 */ /* 0x000fe200078e02cf */
[----:B------:R-:W-:Y:S01]  /*92a0*/  LOP3.LUT R4, R36, 0x10000, RZ, 0xfc, !PT ;  /* 0x0001000024047812 */ /* 0x000fe200078efcff */
[----:B------:R-:W-:Y:S01]  /*92b0*/  IMAD.MOV.U32 R9, RZ, RZ, 0x40000040 ;  /* 0x40000040ff097424 */ /* 0x000fe200078e00ff */
[----:B------:R-:W3:Y:S01]  /*92c0*/  LDL.LU R76, [R1] ;  /* 0x00000000014c7983 */ /* 0x000ee20000300800 */
[----:B------:R-:W-:Y:S01]  /*92d0*/  IMAD.MOV.U32 R5, RZ, RZ, 0x40000040 ;  /* 0x40000040ff057424 */ /* 0x000fe200078e00ff */
[C---:B------:R-:W-:Y:S01]  /*92e0*/  R2UR UR6, R8.reuse ;  /* 0x00000000080672ca */ /* 0x040fe200000e0000 */
[----:B-----5:R-:W-:Y:S01]  /*92f0*/  WARPGROUP.ARRIVE ;  /* 0x00000000000079c5 */ /* 0x020fe20000000000 */
[----:B------:R-:W-:Y:S01]  /*9300*/  R2UR UR7, R9 ;  /* 0x00000000090772ca */ /* 0x000fe200000e0000 */
[----:B------:R-:W-:Y:S01]  /*9310*/  VIADD R10, R8, 0x2 ;  /* 0x00000002080a7836 */ /* 0x000fe20000000000 */
[C---:B------:R-:W-:Y:S01]  /*9320*/  R2UR UR4, R4.reuse ;  /* 0x00000000040472ca */ /* 0x040fe200000e0000 */
[----:B----4-:R-:W-:Y:S01]  /*9330*/  VIADD R14, R4, 0x2 ;  /* 0x00000002040e7836 */ /* 0x010fe20000000000 */
[----:B------:R-:W-:Y:S01]  /*9340*/  R2UR UR5, R5 ;  /* 0x00000000050572ca */ /* 0x000fe200000e0000 */
[----:B------:R-:W-:Y:S01]  /*9350*/  IMAD.MOV.U32 R11, RZ, RZ, 0x40000040 ;  /* 0x40000040ff0b7424 */ /* 0x000fe200078e00ff */
[----:B------:R-:W4:Y:S01]  /*9360*/  LDC R20, c[0x0][0x448] ;  /* 0x00011200ff147b82 */ /* 0x000f220000000800 */
[----:B------:R-:W-:Y:S01]  /*9370*/  IMAD.MOV.U32 R15, RZ, RZ, 0x40000040 ;  /* 0x40000040ff0f7424 */ /* 0x000fe200078e00ff */
[----:B------:R-:W0:Y:S01]  /*9380*/  S2R R77, SR_TID.X ;  /* 0x00000000004d7919 */ /* 0x000e220000002100 */
[----:B------:R-:W-:Y:S01]  /*9390*/  VIADD R12, R8, 0x4 ;  /* 0x00000004080c7836 */ /* 0x000fe20000000000 */
[----:B------:R-:W-:Y:S01]  /*93a0*/  ULDC UR53, c[0x0][0x9dc] ;  /* 0x0002770000357ab9 */ /* 0x000fe20000000800 */
[----:B------:R-:W-:Y:S01]  /*93b0*/  IMAD.MOV.U32 R13, RZ, RZ, 0x40000040 ;  /* 0x40000040ff0d7424 */ /* 0x000fe200078e00ff */
[----:B------:R-:W-:Y:S01]  /*93c0*/  ULOP3.LUT UR53, URZ, UR53, URZ, 0x33, !UPT ;  /* 0x000000353f357292 */ /* 0x000fe2000f8e333f */
[----:B------:R-:W-:Y:S01]  /*93d0*/  IMAD.MOV.U32 R9, RZ, RZ, 0x40000040 ;  /* 0x40000040ff097424 */ /* 0x000fe200078e00ff */
[----:B------:R-:W1:Y:S03]  /*93e0*/  LDC.64 R176, c[0x0][0x9e0] ;  /* 0x00027800ffb07b82 */ /* 0x000e660000000a00 */
[----:B------:R-:W-:Y:S01]  /*93f0*/  HGMMA.64x96x16.F32 R24, gdesc[UR4], RZ, !UPT, gsb0 ;  /* 0x01600000041879f0 */ /* 0x000fe2000c0008ff */
[----:B------:R-:W-:Y:S01]  /*9400*/  R2UR UR6, R10 ;  /* 0x000000000a0672ca */ /* 0x000fe200000e0000 */
[----:B------:R-:W-:Y:S01]  /*9410*/  VIADD R10, R4, 0x4 ;  /* 0x00000004040a7836 */ /* 0x000fe20000000000 */
[----:B------:R-:W-:Y:S01]  /*9420*/  R2UR UR7, R11 ;  /* 0x000000000b0772ca */ /* 0x000fe200000e0000 */
[----:B------:R-:W-:Y:S01]  /*9430*/  IMAD.MOV.U32 R11, RZ, RZ, 0x40000040 ;  /* 0x40000040ff0b7424 */ /* 0x000fe200078e00ff */
[----:B------:R-:W-:-:S02]  /*9440*/  R2UR UR4, R14 ;  /* 0x000000000e0472ca */ /* 0x000fc400000e0000 */
[----:B------:R-:W-:Y:S02]  /*9450*/  R2UR UR5, R15 ;  /* 0x000000000f0572ca */ /* 0x000fe400000e0000 */
[----:B----4-:R-:W-:Y:S02]  /*9460*/  ISETP.NE.AND P2, PT, R20, 0x1, PT ;  /* 0x000000011400780c */ /* 0x010fe40003f45270 */
[----:B0-----:R-:W-:Y:S01]  /*9470*/  SHF.R.U32.HI R77, RZ, 0x7, R77 ;  /* 0x00000007ff4d7819 */ /* 0x001fe2000001164d */
[----:B------:R-:W-:Y:S02]  /*9480*/  WARPGROUP.DEPBAR.LE gsb0, 0x0 ;  /* 0x00008000000079c5 */ /* 0x000fe40000010000 */
[----:B------:R-:W-:-:S06]  /*9490*/  WARPGROUP.ARRIVE ;  /* 0x00000000000079c5 */ /* 0x000fcc0000000000 */
[----:B------:R-:W-:Y:S01]  /*94a0*/  HGMMA.64x96x16.F32 R24, gdesc[UR4], R24, gsb0 ;  /* 0x01600000041879f0 */ /* 0x000fe20008000818 */
        /* <DEDUP_REMOVED lines=14> */
[----:B---3--:R-:W-:-:S04]  /*9590*/  LOP3.LUT R76, R76, 0xffdfffff, RZ, 0xc0, !PT ;  /* 0xffdfffff4c4c7812 */ /* 0x008fc800078ec0ff */
[----:B------:R-:W-:-:S04]  /*95a0*/  @P2 LOP3.LUT R76, R76, 0x200000, RZ, 0xfc, !PT ;  /* 0x002000004c4c2812 */ /* 0x000fc800078efcff */
[----:B------:R-:W-:Y:S01]  /*95b0*/  LOP3.LUT R76, R76, 0xffefffff, RZ, 0xc0, !PT ;  /* 0xffefffff4c4c7812 */ /* 0x000fe200078ec0ff */
        /* <DEDUP_REMOVED lines=8> */
[----:B------:R-:W0:Y:S01]  /*9640*/  @P2 LDC R31, c[0x0][0x450] ;  /* 0x00011400ff1f2b82 */ /* 0x000e220000000800 */
        /* <DEDUP_REMOVED lines=8> */
[----:B------:R2:W0:Y:S01]  /*96d0*/  MUFU.TANH R80, R12 ;  /* 0x0000000c00507308 */ /* 0x0004220000002400 */
[----:B---3--:R-:W3:Y:S01]  /*96e0*/  @P2 LDC R29, c[0x0][0x44c] ;  /* 0x00011300ff1d2b82 */ /* 0x008ee20000000800 */
[----:B------:R-:W-:Y:S01]  /*96f0*/  FMUL.FTZ R40, R40, UR4 ;  /* 0x0000000428287c20 */ /* 0x000fe20008410000 */
[----:B------:R-:W-:Y:S01]  /*9700*/  FMUL.FTZ R25, R25, UR4 ;  /* 0x0000000419197c20 */ /* 0x000fe20008410000 */
[----:B------:R-:W-:Y:S01]  /*9710*/  FMUL.FTZ R33, R33, UR4 ;  /* 0x0000000421217c20 */ /* 0x000fe20008410000 */
[----:B------:R-:W-:Y:S01]  /*9720*/  FMUL.FTZ R73, R24, UR4 ;  /* 0x0000000418497c20 */ /* 0x000fe20008410000 */
[----:B------:R-:W-:-:S02]  /*9730*/  IMAD R24, R178, -0x60, R201 ;  /* 0xffffffa0b2187824 */ /* 0x000fc400078e02c9 */
[----:B------:R-:W-:Y:S01]  /*9740*/  FMUL.FTZ R3, R27, UR4 ;  /* 0x000000041b037c20 */ /* 0x000fe20008410000 */
[----:B------:R1:W0:Y:S01]  /*9750*/  MUFU.TANH R84, R48 ;  /* 0x0000003000547308 */ /* 0x0002220000002400 */
[----:B--2---:R-:W-:Y:S02]  /*9760*/  IMAD.IADD R12, R211, 0x1, R206 ;  /* 0x00000001d30c7824 */ /* 0x004fe400078e02ce */
[----:B------:R-:W-:Y:S01]  /*9770*/  FMUL.FTZ R0, R26, UR4 ;  /* 0x000000041a007c20 */ /* 0x000fe20008410000 */
[----:B------:R-:W-:Y:S01]  /*9780*/  FMUL.FTZ R37, R37, UR4 ;  /* 0x0000000425257c20 */ /* 0x000fe20008410000 */
[----:B------:R-:W-:Y:S01]  /*9790*/  FMUL.FTZ R41, R41, UR4 ;  /* 0x0000000429297c20 */ /* 0x000fe20008410000 */
[----:B------:R-:W-:Y:S02]  /*97a0*/  IMAD.MOV.U32 R35, RZ, RZ, R12 ;  /* 0x000000ffff237224 */ /* 0x000fe400078e000c */
[----:B------:R-:W-:Y:S01]  /*97b0*/  FMUL.FTZ R44, R44, UR4 ;  /* 0x000000042c2c7c20 */ /* 0x000fe20008410000 */
[----:B------:R-:W-:Y:S01]  /*97c0*/  FMUL.FTZ R45, R45, UR4 ;  /* 0x000000042d2d7c20 */ /* 0x000fe20008410000 */
[----:B------:R2:W0:Y:S01]  /*97d0*/  MUFU.TANH R74, R28 ;  /* 0x0000001c004a7308 */ /* 0x0004220000002400 */
[----:B-1----:R-:W-:Y:S01]  /*97e0*/  FMUL.FTZ R48, R54, UR4 ;  /* 0x0000000436307c20 */ /* 0x002fe20008410000 */
[----:B------:R-:W-:Y:S01]  /*97f0*/  FMUL.FTZ R49, R49, UR4 ;  /* 0x0000000431317c20 */ /* 0x000fe20008410000 */
[----:B------:R-:W-:Y:S01]  /*9800*/  FMUL.FTZ R27, R50, UR4 ;  /* 0x00000004321b7c20 */ /* 0x000fe20008410000 */
[----:B------:R-:W-:Y:S01]  /*9810*/  FMUL.FTZ R53, R53, UR4 ;  /* 0x0000000435357c20 */ /* 0x000fe20008410000 */
[----:B------:R-:W-:Y:S01]  /*9820*/  FMUL.FTZ R52, R55, UR4 ;  /* 0x0000000437347c20 */ /* 0x000fe20008410000 */
[----:B------:R-:W-:Y:S01]  /*9830*/  FMUL.FTZ R56, R56, UR4 ;  /* 0x0000000438387c20 */ /* 0x000fe20008410000 */
[----:B------:R-:W-:Y:S01]  /*9840*/  FMUL.FTZ R57, R57, UR4 ;  /* 0x0000000439397c20 */ /* 0x000fe20008410000 */
[----:B------:R1:W0:Y:S01]  /*9850*/  MUFU.TANH R54, R66 ;  /* 0x0000004200367308 */ /* 0x0002220000002400 */
[----:B---3--:R-:W-:-:S04]  /*9860*/  @P2 IMAD.HI.U32 R20, R12, R29, RZ ;  /* 0x0000001d0c142227 */ /* 0x008fc800078e00ff */
[----:B--2---:R-:W-:Y:S01]  /*9870*/  FMUL.FTZ R28, R34, UR4 ;  /* 0x00000004221c7c20 */ /* 0x004fe20008410000 */
[----:B------:R-:W-:Y:S01]  /*9880*/  FMUL.FTZ R34, R39, UR4 ;  /* 0x0000000427227c20 */ /* 0x000fe20008410000 */
[----:B------:R-:W-:Y:S01]  /*9890*/  FMUL.FTZ R58, R58, UR4 ;  /* 0x000000043a3a7c20 */ /* 0x000fe20008410000 */
[----:B------:R-:W-:Y:S01]  /*98a0*/  FMUL.FTZ R59, R59, UR4 ;  /* 0x000000043b3b7c20 */ /* 0x000fe20008410000 */
[----:B0-----:R-:W-:Y:S01]  /*98b0*/  @P2 SHF.R.U32.HI R35, RZ, R31, R20 ;  /* 0x0000001fff232219 */ /* 0x001fe20000011614 */
[----:B------:R-:W-:Y:S01]  /*98c0*/  FMUL.FTZ R60, R60, UR4 ;  /* 0x000000043c3c7c20 */ /* 0x000fe20008410000 */
[----:B------:R-:W-:Y:S01]  /*98d0*/  ISETP.GE.AND P2, PT, R177, 0x1, PT ;  /* 0x00000001b100780c */ /* 0x000fe20003f46270 */
[----:B------:R0:W2:Y:S01]  /*98e0*/  MUFU.TANH R100, R32 ;  /* 0x0000002000647308 */ /* 0x0000a20000002400 */
[----:B------:R-:W-:Y:S01]  /*98f0*/  FMUL.FTZ R61, R61, UR4 ;  /* 0x000000043d3d7c20 */ /* 0x000fe20008410000 */
[----:B-1----:R-:W1:Y:S01]  /*9900*/  SHFL.IDX PT, R66, R35, RZ, 0x1c1f ;  /* 0x001c1fff23427589 */ /* 0x002e6200000e0000 */
[----:B------:R-:W-:Y:S01]  /*9910*/  FMUL.FTZ R64, R64, UR4 ;  /* 0x0000000440407c20 */ /* 0x000fe20008410000 */
[----:B------:R-:W-:Y:S01]  /*9920*/  FMUL.FTZ R65, R65, UR4 ;  /* 0x0000000441417c20 */ /* 0x000fe20008410000 */
[----:B------:R-:W-:Y:S01]  /*9930*/  FMUL.FTZ R68, R68, UR4 ;  /* 0x0000000444447c20 */ /* 0x000fe20008410000 */
[----:B------:R-:W-:Y:S01]  /*9940*/  FMUL.FTZ R69, R69, UR4 ;  /* 0x0000000445457c20 */ /* 0x000fe20008410000 */
[----:B------:R-:W-:Y:S01]  /*9950*/  FMUL.FTZ R31, R70, UR4 ;  /* 0x00000004461f7c20 */ /* 0x000fe20008410000 */
[----:B------:R3:W1:Y:S01]  /*9960*/  MUFU.TANH R96, R36 ;  /* 0x0000002400607308 */ /* 0x0006620000002400 */
[----:B0-----:R-:W-:Y:S01]  /*9970*/  FMUL.FTZ R32, R38, UR4 ;  /* 0x0000000426207c20 */ /* 0x001fe20008410000 */
[----:B------:R-:W-:Y:S01]  /*9980*/  FMUL.FTZ R38, R43, UR4 ;  /* 0x000000042b267c20 */ /* 0x000fe20008410000 */
[----:B------:R-:W-:Y:S01]  /*9990*/  VIADD R29, R24, 0x61 ;  /* 0x00000061181d7836 */ /* 0x000fe20000000000 */
[----:B------:R-:W-:Y:S01]  /*99a0*/  @P2 LOP3.LUT R76, R76, 0x100000, RZ, 0xfc, !PT ;  /* 0x001000004c4c2812 */ /* 0x000fe200078efcff */
[----:B------:R-:W-:Y:S01]  /*99b0*/  FMUL.FTZ R63, R63, UR4 ;  /* 0x000000043f3f7c20 */ /* 0x000fe20008410000 */
[----:B------:R-:W-:Y:S01]  /*99c0*/  @!P1 VIADD R12, R6, 0x22840 ;  /* 0x00022840060c9836 */ /* 0x000fe20000000000 */
[----:B------:R-:W-:Y:S01]  /*99d0*/  IADD3 R20, -R77, 0xb, RZ ;  /* 0x0000000b4d147810 */ /* 0x000fe20007ffe1ff */
[----:B------:R0:W1:Y:S01]  /*99e0*/  MUFU.TANH R92, R40 ;  /* 0x00000028005c7308 */ /* 0x0000620000002400 */
[----:B------:R1:W-:Y:S01]  /*99f0*/  STL [R1], R76 ;  /* 0x0000004c01007387 */ /* 0x0003e20000100800 */
[----:B---3--:R-:W-:Y:S01]  /*9a00*/  FMUL.FTZ R36, R42, UR4 ;  /* 0x000000042a247c20 */ /* 0x008fe20008410000 */
[----:B------:R-:W-:Y:S01]  /*9a10*/  FMUL.FTZ R42, R47, UR4 ;  /* 0x000000042f2a7c20 */ /* 0x000fe20008410000 */
[----:B------:R-:W-:Y:S01]  /*9a20*/  IMAD.MOV.U32 R39, RZ, RZ, -0x60 ;  /* 0xffffffa0ff277424 */ /* 0x000fe200078e00ff */
[----:B------:R-:W-:Y:S01]  /*9a30*/  @!P1 PRMT R12, RZ, 0x654, R12 ;  /* 0x00000654ff0c9816 */ /* 0x000fe2000000000c */
[----:B------:R-:W-:Y:S01]  /*9a40*/  FMUL.FTZ R62, R62, UR4 ;  /* 0x000000043e3e7c20 */ /* 0x000fe20008410000 */
[----:B------:R3:W-:Y:S06]  /*9a50*/  BAR.ARV R20, 0x100 ;  /* 0x000400140000751d */ /* 0x0007ec0000002000 */
[----:B------:R4:W1:Y:S01]  /*9a60*/  MUFU.TANH R72, R25 ;  /* 0x0000001900487308 */ /* 0x0008620000002400 */
[----:B0-----:R-:W-:Y:S01]  /*9a70*/  FMUL.FTZ R40, R46, UR4 ;  /* 0x000000042e287c20 */ /* 0x001fe20008410000 */
[----:B------:R-:W-:Y:S01]  /*9a80*/  FMUL.FTZ R46, R51, UR4 ;  /* 0x00000004332e7c20 */ /* 0x000fe20008410000 */
[----:B------:R-:W-:Y:S01]  /*9a90*/  IMAD R51, R178, R39, 0x60 ;  /* 0x00000060b2337424 */ /* 0x000fe200078e0227 */
[----:B------:R3:W-:Y:S04]  /*9aa0*/  @!P1 SYNCS.ARRIVE.TRANS64.RED.A1T0 RZ, [R12+URZ], RZ ;  /* 0x000000ff0cff99a7 */ /* 0x0007e8000810043f */
[----:B------:R0:W1:Y:S01]  /*9ab0*/  MUFU.TANH R98, R33 ;  /* 0x0000002100627308 */ /* 0x0000620000002400 */
[----:B----4-:R-:W-:-:S07]  /*9ac0*/  FMUL.FTZ R25, R67, UR4 ;  /* 0x0000000443197c20 */ /* 0x010fce0008410000 */
[----:B------:R4:W1:Y:S01]  /*9ad0*/  MUFU.TANH R94, R37 ;  /* 0x00000025005e7308 */ /* 0x0008620000002400 */
[----:B0-----:R-:W-:-:S07]  /*9ae0*/  FMUL.FTZ R33, R71, UR4 ;  /* 0x0000000447217c20 */ /* 0x001fce0008410000 */
[----:B------:R-:W0:Y:S01]  /*9af0*/  MUFU.TANH R73, R73 ;  /* 0x0000004900497308 */ /* 0x000e220000002400 */
[----:B----4-:R-:W-:Y:S02]  /*9b00*/  IMAD R37, R202, -0x2, R29 ;  /* 0xfffffffeca257824 */ /* 0x010fe400078e021d */
[----:B------:R-:W-:Y:S02]  /*9b10*/  VIADD R29, R24, 0x60 ;  /* 0x00000060181d7836 */ /* 0x000fe40000000000 */
[----:B------:R-:W-:Y:S02]  /*9b20*/  IMAD.IADD R37, R37, 0x1, -R200 ;  /* 0x0000000125257824 */ /* 0x000fe400078e0ac8 */
[----:B------:R-:W-:Y:S01]  /*9b30*/  IMAD R102, R202, -0x2, R29 ;  /* 0xfffffffeca667824 */ /* 0x000fe200078e021d */
[----:B------:R-:W4:Y:S01]  /*9b40*/  MUFU.TANH R0, R0 ;  /* 0x0000000000007308 */ /* 0x000f220000002400 */
[C---:B------:R-:W-:Y:S01]  /*9b50*/  VIADD R47, R37.reuse, UR53 ;  /* 0x00000035252f7c36 */ /* 0x040fe20008000000 */
[----:B------:R-:W-:-:S03]  /*9b60*/  IADD3 R39, R37, R176, RZ ;  /* 0x000000b025277210 */ /* 0x000fc60007ffe0ff */
[----:B-1----:R-:W-:Y:S01]  /*9b70*/  IMAD.IADD R29, R47, 0x1, R66 ;  /* 0x000000012f1d7824 */ /* 0x002fe200078e0242 */
[----:B------:R-:W-:Y:S02]  /*9b80*/  VIADDMNMX R26, R66, R39, R102, PT ;  /* 0x00000027421a7246 */ /* 0x000fe40003800166 */
        /* <DEDUP_REMOVED lines=34> */
[----:B------:R2:W0:Y:S02]  /*9db0*/  MUFU.TANH R43, R62 ;  /* 0x0000003e002b7308 */ /* 0x0004240000002400 */
[----:B--2---:R-:W-:Y:S01]  /*9dc0*/  IMAD R62, R202, -0x2, R51 ;  /* 0xfffffffeca3e7824 */ /* 0x004fe200078e0233 */
        /* <DEDUP_REMOVED lines=12> */
.L_x_12019:
[----:B------:R-:W-:-:S13]  /*9e90*/  ISETP.NE.AND P2, PT, R177, 0x1, PT ;  /* 0x00000001b100780c */ /* 0x000fda0003f45270 */
[----:B------:R-:W1:Y:S02]  /*9ea0*/  @P2 LDC.64 R66, c[0x0][0x9e8] ;  /* 0x00027a00ff422b82 */ /* 0x000e640000000a00 */
[----:B-1----:R-:W-:-:S05]  /*9eb0*/  @P2 IMAD.HI.U32 R24, R12, R66, RZ ;  /* 0x000000420c182227 */ /* 0x002fca00078e00ff */
[----:B------:R-:W-:-:S07]  /*9ec0*/  @P2 SHF.R.U32.HI R12, RZ, R67, R24 ;  /* 0x00000043ff0c2219 */ /* 0x000fce0000011618 */
.L_x_12020:
[----:B------:R-:W-:Y:S05]  /*9ed0*/  BSYNC B0 ;  /* 0x0000000000007941 */ /* 0x000fea0003800000 */
.L_x_12018:
[----:B------:R-:W-:-:S05]  /*9ee0*/  IMAD R12, R12, R177, R62 ;  /* 0x000000b10c0c7224 */ /* 0x000fca00078e023e */
[----:B------:R-:W-:Y:S02]  /*9ef0*/  VIMNMX R29, R29, R12, !PT ;  /* 0x0000000c1d1d7248 */ /* 0x000fe40007fe0100 */
[----:B------:R-:W-:-:S07]  /*9f00*/  VIADDMNMX R26, R12, R177, R26, PT ;  /* 0x000000b10c1a7246 */ /* 0x000fce000380011a */
.L_x_12017:
[C---:B------:R-:W-:Y:S02]  /*9f10*/  ISETP.GE.AND P2, PT, R51.reuse, 0x2, PT ;  /* 0x000000023300780c */ /* 0x040fe40003f46270 */
[----:B------:R-:W-:Y:S02]  /*9f20*/  ISETP.GE.AND P6, PT, R51, 0x9, PT ;  /* 0x000000093300780c */ /* 0x000fe40003fc6270 */
[----:B------:R-:W-:Y:S02]  /*9f30*/  ISETP.GT.AND P3, PT, R29, 0x1, !P2 ;  /* 0x000000011d00780c */ /* 0x000fe40005764270 */
[----:B------:R-:W-:Y:S02]  /*9f40*/  ISETP.GE.AND P4, PT, R51, 0xa, PT ;  /* 0x0000000a3300780c */ /* 0x000fe40003f86270 */
[----:B------:R-:W-:Y:S02]  /*9f50*/  ISETP.LT.OR P3, PT, R26, 0x2, P3 ;  /* 0x000000021a00780c */ /* 0x000fe40001f61670 */
[----:B------:R-:W-:-:S02]  /*9f60*/  P2R R55, PR, RZ, 0x10 ;  /* 0x00000010ff377803 */ /* 0x000fc40000000000 */
        /* <DEDUP_REMOVED lines=37> */
[----:B0-----:R-:W-:Y:S02]  /*a1c0*/  FSEL R90, R41, -INF , !P3 ;  /* 0xff800000295a7808 */ /* 0x001fe40005800000 */
[----:B------:R-:W-:Y:S02]  /*a1d0*/  ISETP.GT.AND P3, PT, R29, 0x28, !P4 ;  /* 0x000000281d00780c */ /* 0x000fe40006764270 */
[----:B------:R-:W-:Y:S02]  /*a1e0*/  P2R R41, PR, RZ, 0x10 ;  /* 0x00000010ff297803 */ /* 0x000fe40000000000 */
[----:B------:R-:W-:Y:S02]  /*a1f0*/  ISETP.LT.OR P3, PT, R26, 0x29, P3 ;  /* 0x000000291a00780c */ /* 0x000fe40001f61670 */
[----:B------:R-:W-:Y:S02]  /*a200*/  ISETP.GE.AND P4, PT, R51, 0x2a, PT ;  /* 0x0000002a3300780c */ /* 0x000fe40003f86270 */
[----:B------:R-:W-:-:S02]  /*a210*/  FSEL R88, R44, -INF , !P3 ;  /* 0xff8000002c587808 */ /* 0x000fc40005800000 */
[----:B------:R-:W-:Y:S01]  /*a220*/  ISETP.GT.AND P3, PT, R29, 0x29, !P4 ;  /* 0x000000291d00780c */ /* 0x000fe20006764270 */
[----:B------:R-:W0:Y:S01]  /*a230*/  SHFL.IDX PT, R44, R35, 0x1, 0x1c1f ;  /* 0x003c1f00232c7f89 */ /* 0x000e2200000e0000 */
        /* <DEDUP_REMOVED lines=11> */
[C---:B------:R-:W-:Y:S01]  /*a2f0*/  ISETP.LT.OR P3, PT, R26.reuse, 0x32, P3 ;  /* 0x000000321a00780c */ /* 0x040fe20001f61670 */
[----:B0-----:R-:W-:Y:S01]  /*a300*/  IMAD.IADD R37, R47, 0x1, R44 ;  /* 0x000000012f257824 */ /* 0x001fe200078e022c */
        /* <DEDUP_REMOVED lines=40> */
[----:B------:R-:W-:-:S02]  /*a590*/  VIADDMNMX R102, R44, R39, R102, PT ;  /* 0x000000272c667246 */ /* 0x000fc40003800166 */
        /* <DEDUP_REMOVED lines=27> */
.L_x_12023:
[----:B------:R-:W-:-:S13]  /*a750*/  ISETP.NE.AND P5, PT, R177, 0x1, PT ;  /* 0x00000001b100780c */ /* 0x000fda0003fa5270 */
[----:B------:R-:W0:Y:S02]  /*a760*/  @P5 LDC.64 R44, c[0x0][0x9e8] ;  /* 0x00027a00ff2c5b82 */ /* 0x000e240000000a00 */
[----:B0-----:R-:W-:-:S05]  /*a770*/  @P5 IMAD.HI.U32 R44, R29, R44, RZ ;  /* 0x0000002c1d2c5227 */ /* 0x001fca00078e00ff */
[----:B------:R-:W-:-:S07]  /*a780*/  @P5 SHF.R.U32.HI R29, RZ, R45, R44 ;  /* 0x0000002dff1d5219 */ /* 0x000fce000001162c */
.L_x_12024:
[----:B------:R-:W-:Y:S05]  /*a790*/  BSYNC B0 ;  /* 0x0000000000007941 */ /* 0x000fea0003800000 */
.L_x_12022:
[----:B------:R-:W-:-:S05]  /*a7a0*/  IMAD R44, R29, R177, R62 ;  /* 0x000000b11d2c7224 */ /* 0x000fca00078e023e */
[----:B------:R-:W-:Y:S02]  /*a7b0*/  VIMNMX R37, R37, R44, !PT ;  /* 0x0000002c25257248 */ /* 0x000fe40007fe0100 */
[----:B------:R-:W-:-:S07]  /*a7c0*/  VIADDMNMX R102, R44, R177, R102, PT ;  /* 0x000000b12c667246 */ /* 0x000fce0003800166 */
.L_x_12021:
[C---:B------:R-:W-:Y:S01]  /*a7d0*/  ISETP.GT.AND P2, PT, R37.reuse, 0x1, !P2 ;  /* 0x000000012500780c */ /* 0x040fe20005744270 */
[----:B------:R-:W-:Y:S01]  /*a7e0*/  ULDC UR4, c[0x0][0x988] ;  /* 0x0002620000047ab9 */ /* 0x000fe20000000800 */
[----:B------:R-:W-:Y:S02]  /*a7f0*/  ISETP.GT.AND P6, PT, R37, 0x8, !P6 ;  /* 0x000000082500780c */ /* 0x000fe400077c4270 */
[C---:B------:R-:W-:Y:S02]  /*a800*/  ISETP.LT.OR P2, PT, R102.reuse, 0x2, P2 ;  /* 0x000000026600780c */ /* 0x040fe40001741670 */
[----:B------:R-:W-:Y:S02]  /*a810*/  ISETP.LT.OR P6, PT, R102, 0x9, P6 ;  /* 0x000000096600780c */ /* 0x000fe400037c1670 */
[----:B------:R-:W-:Y:S02]  /*a820*/  FSEL R68, R3, -INF , !P2 ;  /* 0xff80000003447808 */ /* 0x000fe40005000000 */
[----:B------:R-:W-:-:S02]  /*a830*/  ISETP.NE.AND P2, PT, R55, RZ, PT ;  /* 0x000000ff3700720c */ /* 0x000fc40003f45270 */
[C---:B------:R-:W-:Y:S02]  /*a840*/  ISETP.GT.AND P4, PT, R37.reuse, RZ, !P4 ;  /* 0x000000ff2500720c */ /* 0x040fe40006784270 */
[----:B------:R-:W-:Y:S02]  /*a850*/  ISETP.GT.AND P2, PT, R37, 0x9, !P2 ;  /* 0x000000092500780c */ /* 0x000fe40005744270 */
[----:B------:R-:W-:Y:S02]  /*a860*/  ISETP.NE.AND P5, PT, R66, RZ, PT ;  /* 0x000000ff4200720c */ /* 0x000fe40003fa5270 */
[----:B------:R-:W-:Y:S02]  /*a870*/  ISETP.LT.OR P2, PT, R102, 0xa, P2 ;  /* 0x0000000a6600780c */ /* 0x000fe40001741670 */
[----:B------:R-:W-:Y:S02]  /*a880*/  FSEL R66, R7, -INF , !P6 ;  /* 0xff80000007427808 */ /* 0x000fe40007000000 */
[----:B------:R-:W-:Y:S01]  /*a890*/  FSEL R62, R13, -INF , !P2 ;  /* 0xff8000000d3e7808 */ /* 0x000fe20005000000 */
[----:B------:R-:W-:Y:S01]  /*a8a0*/  IMAD.U32 R13, RZ, RZ, UR4 ;  /* 0x00000004ff0d7e24 */ /* 0x000fe2000f8e00ff */
[----:B------:R-:W-:-:S02]  /*a8b0*/  ISETP.NE.AND P2, PT, R63, RZ, PT ;  /* 0x000000ff3f00720c */ /* 0x000fc40003f45270 */
[----:B------:R-:W-:Y:S02]  /*a8c0*/  ISETP.NE.AND P6, PT, R77, RZ, PT ;  /* 0x000000ff4d00720c */ /* 0x000fe40003fc5270 */
[----:B------:R-:W-:Y:S02]  /*a8d0*/  ISETP.GT.AND P2, PT, R37, 0x10, !P2 ;  /* 0x000000102500780c */ /* 0x000fe40005744270 */
[C---:B------:R-:W-:Y:S02]  /*a8e0*/  ISETP.LT.OR P4, PT, R102.reuse, 0x1, P4 ;  /* 0x000000016600780c */ /* 0x040fe40002781670 */
[----:B------:R-:W-:Y:S02]  /*a8f0*/  ISETP.LT.OR P2, PT, R102, 0x11, P2 ;  /* 0x000000116600780c */ /* 0x000fe40001741670 */
[----:B------:R-:W-:Y:S02]  /*a900*/  FSEL R35, R0, -INF , !P4 ;  /* 0xff80000000237808 */ /* 0x000fe40006000000 */
        /* <DEDUP_REMOVED lines=56> */
[----:B------:R-:W-:Y:S01]  /*ac90*/  ISETP.NE.AND P6, PT, R60, RZ, PT ;  /* 0x000000ff3c00720c */ /* 0x000fe20003fc5270 */
[----:B------:R-:W0:Y:S01]  /*aca0*/  SHFL.BFLY PT, R0, R3, 0x2, 0x1f ;  /* 0x0c401f0003007f89 */ /* 0x000e2200000e0000 */
[----:B------:R-:W-:Y:S02]  /*acb0*/  ISETP.LT.OR P2, PT, R102, 0x32, P2 ;  /* 0x000000326600780c */ /* 0x000fe40001741670 */
[----:B------:R-:W-:Y:S02]  /*acc0*/  ISETP.NE.AND P5, PT, R61, RZ, PT ;  /* 0x000000ff3d00720c */ /* 0x000fe40003fa5270 */
[----:B------:R-:W-:Y:S02]  /*acd0*/  FSEL R46, R46, -INF , !P2 ;  /* 0xff8000002e2e7808 */ /* 0x000fe40005000000 */
[----:B------:R-:W-:-:S02]  /*ace0*/  ISETP.NE.AND P2, PT, R49, RZ, PT ;  /* 0x000000ff3100720c */ /* 0x000fc40003f45270 */
[C---:B------:R-:W-:Y:S02]  /*acf0*/  ISETP.GT.AND P3, PT, R37.reuse, 0x58, !P3 ;  /* 0x000000582500780c */ /* 0x040fe40005f64270 */
[----:B------:R-:W-:Y:S02]  /*ad00*/  ISETP.GT.AND P2, PT, R37, 0x38, !P2 ;  /* 0x000000382500780c */ /* 0x000fe40005744270 */
[C---:B------:R-:W-:Y:S02]  /*ad10*/  ISETP.LT.OR P3, PT, R102.reuse, 0x59, P3 ;  /* 0x000000596600780c */ /* 0x040fe40001f61670 */
[----:B------:R-:W-:-:S04]  /*ad20*/  ISETP.LT.OR P2, PT, R102, 0x39, P2 ;  /* 0x000000396600780c */ /* 0x000fc80001741670 */
[----:B------:R-:W-:Y:S02]  /*ad30*/  FSEL R48, R48, -INF , !P2 ;  /* 0xff80000030307808 */ /* 0x000fe40005000000 */
[----:B------:R-:W-:Y:S02]  /*ad40*/  ISETP.NE.AND P2, PT, R85, RZ, PT ;  /* 0x000000ff5500720c */ /* 0x000fe40003f45270 */
[----:B0-----:R-:W-:Y:S02]  /*ad50*/  FMNMX.FTZ R27, R3, R0, !PT ;  /* 0x00000000031b7209 */ /* 0x001fe40007810000 */
[----:B------:R-:W-:Y:S02]  /*ad60*/  ISETP.GT.AND P2, PT, R37, 0x39, !P2 ;  /* 0x000000392500780c */ /* 0x000fe40005744270 */
[----:B------:R-:W-:Y:S01]  /*ad70*/  FMNMX.FTZ R3, R35, R68, !PT ;  /* 0x0000004423037209 */ /* 0x000fe20007810000 */
[----:B------:R-:W0:Y:S01]  /*ad80*/  SHFL.BFLY PT, R0, R27, 0x1, 0x1f ;  /* 0x0c201f001b007f89 */ /* 0x000e2200000e0000 */
[----:B------:R-:W-:-:S02]  /*ad90*/  ISETP.LT.OR P2, PT, R102, 0x3a, P2 ;  /* 0x0000003a6600780c */ /* 0x000fc40001741670 */
[----:B------:R-:W-:Y:S02]  /*ada0*/  FMNMX.FTZ R3, R66, R3, !PT ;  /* 0x0000000342037209 */ /* 0x000fe40007810000 */
[----:B------:R-:W-:Y:S02]  /*adb0*/  FSEL R52, R52, -INF , !P2 ;  /* 0xff80000034347808 */ /* 0x000fe40005000000 */
[----:B------:R-:W-:Y:S02]  /*adc0*/  ISETP.NE.AND P2, PT, R53, RZ, PT ;  /* 0x000000ff3500720c */ /* 0x000fe40003f45270 */
[----:B------:R-:W-:Y:S02]  /*add0*/  FMNMX.FTZ R3, R62, R3, !PT ;  /* 0x000000033e037209 */ /* 0x000fe40007810000 */
[----:B------:R-:W-:-:S04]  /*ade0*/  ISETP.GT.AND P2, PT, R37, 0x40, !P2 ;  /* 0x000000402500780c */ /* 0x000fc80005744270 */
[----:B------:R-:W-:-:S04]  /*adf0*/  ISETP.LT.OR P2, PT, R102, 0x41, P2 ;  /* 0x000000416600780c */ /* 0x000fc80001741670 */
[----:B------:R-:W-:Y:S02]  /*ae00*/  FSEL R60, R58, -INF , !P2 ;  /* 0xff8000003a3c7808 */ /* 0x000fe40005000000 */
[----:B------:R-:W-:Y:S02]  /*ae10*/  ISETP.NE.AND P2, PT, R56, RZ, PT ;  /* 0x000000ff3800720c */ /* 0x000fe40003f45270 */
[----:B0-----:R-:W-:Y:S02]  /*ae20*/  FMNMX.FTZ R7, R27, R0, !PT ;  /* 0x000000001b077209 */ /* 0x001fe40007810000 */
[----:B------:R-:W-:-:S03]  /*ae30*/  ISETP.GT.AND P2, PT, R37, 0x41, !P2 ;  /* 0x000000412500780c */ /* 0x000fc60005744270 */
[----:B------:R-:W-:Y:S01]  /*ae40*/  FMUL.FTZ R0, R7, R13 ;  /* 0x0000000d07007220 */ /* 0x000fe20000410000 */
[----:B------:R-:W-:-:S04]  /*ae50*/  ISETP.LT.OR P2, PT, R102, 0x42, P2 ;  /* 0x000000426600780c */ /* 0x000fc80001741670 */
        /* <DEDUP_REMOVED lines=12> */
[----:B------:R-:W-:-:S04]  /*af20*/  FSETP.NEU.FTZ.AND P2, PT, R7, -INF , PT ;  /* 0xff8000000700780b */ /* 0x000fc80003f5d000 */
[----:B------:R-:W-:Y:S02]  /*af30*/  FSEL R41, R0, RZ, P2 ;  /* 0x000000ff00297208 */ /* 0x000fe40001000000 */
[----:B------:R-:W-:Y:S02]  /*af40*/  ISETP.GT.AND P2, PT, R37, 0x51, !P5 ;  /* 0x000000512500780c */ /* 0x000fe40006f44270 */
[----:B------:R-:W-:Y:S01]  /*af50*/  ISETP.NE.AND P5, PT, R51, RZ, PT ;  /* 0x000000ff3300720c */ /* 0x000fe20003fa5270 */
[-CC-:B------:R-:W-:Y:S01]  /*af60*/  FFMA.FTZ R29, R104, R13.reuse, -R41.reuse ;  /* 0x0000000d681d7223 */ /* 0x180fe20000010829 */
[----:B------:R-:W-:Y:S01]  /*af70*/  ISETP.LT.OR P2, PT, R102, 0x52, P2 ;  /* 0x000000526600780c */ /* 0x000fe20001741670 */
[-CC-:B------:R-:W-:Y:S01]  /*af80*/  FFMA.FTZ R39, R106, R13.reuse, -R41.reuse ;  /* 0x0000000d6a277223 */ /* 0x180fe20000010829 */
[-CC-:B------:R-:W-:Y:S01]  /*af90*/  FFMA.FTZ R160, R92, R13.reuse, -R41.reuse ;  /* 0x0000000d5ca07223 */ /* 0x180fe20000010829 */
[-CC-:B------:R-:W-:Y:S01]  /*afa0*/  FFMA.FTZ R49, R12, R13.reuse, -R41.reuse ;  /* 0x0000000d0c317223 */ /* 0x180fe20000010829 */
[----:B------:R-:W-:Y:S01]  /*afb0*/  FSEL R0, R25, -INF , !P2 ;  /* 0xff80000019007808 */ /* 0x000fe20005000000 */
[--C-:B------:R-:W-:Y:S01]  /*afc0*/  FFMA.FTZ R152, R152, R13, -R41.reuse ;  /* 0x0000000d98987223 */ /* 0x100fe20000010829 */
[----:B------:R-:W-:Y:S01]  /*afd0*/  FMNMX.FTZ R25, R28, R3, !PT ;  /* 0x000000031c197209 */ /* 0x000fe20007810000 */
[-CC-:B------:R-:W-:Y:S01]  /*afe0*/  FFMA.FTZ R154, R154, R13.reuse, -R41.reuse ;  /* 0x0000000d9a9a7223 */ /* 0x180fe20000010829 */
[----:B------:R0:W-:Y:S01]  /*aff0*/  MUFU.EX2 R3, R29 ;  /* 0x0000001d00037308 */ /* 0x0001e20000000800 */
[----:B------:R-:W-:Y:S01]  /*b000*/  ISETP.GT.AND P2, PT, R37, 0x59, !P5 ;  /* 0x000000592500780c */ /* 0x000fe20006f44270 */
[--C-:B------:R-:W-:Y:S01]  /*b010*/  FFMA.FTZ R37, R90, R13, -R41.reuse ;  /* 0x0000000d5a257223 */ /* 0x100fe20000010829 */
[----:B------:R-:W-:Y:S01]  /*b020*/  FMNMX.FTZ R25, R30, R25, !PT ;  /* 0x000000191e197209 */ /* 0x000fe20007810000 */
[-CC-:B------:R-:W-:Y:S01]  /*b030*/  FFMA.FTZ R156, R100, R13.reuse, -R41.reuse ;  /* 0x0000000d649c7223 */ /* 0x180fe20000010829 */
[----:B------:R-:W-:Y:S01]  /*b040*/  ISETP.LT.OR P2, PT, R102, 0x5a, P2 ;  /* 0x0000005a6600780c */ /* 0x000fe20001741670 */
[--C-:B------:R-:W-:Y:S01]  /*b050*/  FFMA.FTZ R98, R98, R13, -R41.reuse ;  /* 0x0000000d62627223 */ /* 0x100fe20000010829 */
[----:B------:R-:W-:Y:S01]  /*b060*/  FMNMX.FTZ R25, R32, R25, !PT ;  /* 0x0000001920197209 */ /* 0x000fe20007810000 */
[----:B------:R-:W1:Y:S01]  /*b070*/  MUFU.EX2 R152, R152 ;  /* 0x0000009800987308 */ /* 0x000e620000000800 */
        /* <DEDUP_REMOVED lines=22> */
[----:B0-----:R-:W-:Y:S01]  /*b1e0*/  FMNMX.FTZ R29, R44, R27, !PT ;  /* 0x0000001b2c1d7209 */ /* 0x001fe20007810000 */
[-CC-:B------:R-:W-:Y:S01]  /*b1f0*/  FFMA.FTZ R24, R24, R13.reuse, -R41.reuse ;  /* 0x0000000d18187223 */ /* 0x180fe20000010829 */
[----:B------:R-:W-:Y:S01]  /*b200*/  FFMA.FTZ R26, R26, R13, -R41 ;  /* 0x0000000d1a1a7223 */ /* 0x000fe20000010829 */
[----:B------:R-:W-:Y:S01]  /*b210*/  MUFU.EX2 R154, R154 ;  /* 0x0000009a009a7308 */ /* 0x000fe20000000800 */
[----:B------:R-:W-:Y:S01]  /*b220*/  FMNMX.FTZ R29, R46, R29, !PT ;  /* 0x0000001d2e1d7209 */ /* 0x000fe20007810000 */
[----:B-1----:R-:W-:Y:S01]  /*b230*/  FADD.FTZ R51, R152, R3 ;  /* 0x0000000398337221 */ /* 0x002fe20000010000 */
[----:B------:R-:W-:-:S02]  /*b240*/  F2FP.F16.F32.PACK_AB R152, R3, R152 ;  /* 0x000000980398723e */ /* 0x000fc400000000ff */
[----:B------:R-:W-:-:S03]  /*b250*/  FMNMX.FTZ R29, R48, R29, !PT ;  /* 0x0000001d301d7209 */ /* 0x000fc60007810000 */
[----:B------:R-:W-:Y:S01]  /*b260*/  MUFU.EX2 R156, R156 ;  /* 0x0000009c009c7308 */ /* 0x000fe20000000800 */
[----:B------:R-:W-:-:S04]  /*b270*/  FMNMX.FTZ R29, R52, R29, !PT ;  /* 0x0000001d341d7209 */ /* 0x000fc80007810000 */
[----:B--2---:R-:W-:-:S03]  /*b280*/  FMNMX.FTZ R39, R60, R29, !PT ;  /* 0x0000001d3c277209 */ /* 0x004fc60007810000 */
        /* <DEDUP_REMOVED lines=13> */
[----:B------:R-:W1:Y:S08]  /*b360*/  MUFU.EX2 R88, R88 ;  /* 0x0000005800587308 */ /* 0x000e700000000800 */
[----:B------:R-:W-:Y:S01]  /*b370*/  MUFU.EX2 R84, R84 ;  /* 0x0000005400547308 */ /* 0x000fe20000000800 */
[----:B0-----:R-:W-:-:S07]  /*b380*/  FMNMX.FTZ R86, R39, R86, !PT ;  /* 0x0000005627567209 */ /* 0x001fce0007810000 */
[----:B------:R-:W0:Y:S01]  /*b390*/  MUFU.EX2 R43, R82 ;  /* 0x00000052002b7308 */ /* 0x000e220000000800 */
[----:B-1----:R-:W-:Y:S01]  /*b3a0*/  F2FP.F16.F32.PACK_AB R162, R33, R88 ;  /* 0x0000005821a2723e */ /* 0x002fe200000000ff */
[----:B------:R-:W1:Y:S06]  /*b3b0*/  SHFL.BFLY PT, R31, R86, 0x1, 0x1f ;  /* 0x0c201f00561f7f89 */ /* 0x000e6c00000e0000 */
[----:B------:R-:W-:Y:S08]  /*b3c0*/  MUFU.EX2 R80, R80 ;  /* 0x0000005000507308 */ /* 0x000ff00000000800 */
[----:B------:R-:W2:Y:S01]  /*b3d0*/  MUFU.EX2 R45, R78 ;  /* 0x0000004e002d7308 */ /* 0x000ea20000000800 */
[----:B0-----:R-:W-:-:S07]  /*b3e0*/  F2FP.F16.F32.PACK_AB R164, R43, R84 ;  /* 0x000000542ba4723e */ /* 0x001fce00000000ff */
[----:B------:R-:W-:Y:S01]  /*b3f0*/  MUFU.EX2 R76, R76 ;  /* 0x0000004c004c7308 */ /* 0x000fe20000000800 */
[----:B-1----:R-:W-:-:S04]  /*b400*/  FMNMX.FTZ R12, R86, R31, !PT ;  /* 0x0000001f560c7209 */ /* 0x002fc80007810000 */
[C---:B------:R-:W-:Y:S01]  /*b410*/  FSETP.NEU.FTZ.AND P2, PT, R12.reuse, -INF , PT ;  /* 0xff8000000c00780b */ /* 0x040fe20003f5d000 */
[----:B------:R-:W-:Y:S02]  /*b420*/  FMUL.FTZ R31, R12, R13 ;  /* 0x0000000d0c1f7220 */ /* 0x000fe40000410000 */
[----:B------:R-:W-:Y:S01]  /*b430*/  MUFU.EX2 R39, R74 ;  /* 0x0000004a00277308 */ /* 0x000fe20000000800 */
[----:B--2---:R-:W-:Y:S02]  /*b440*/  F2FP.F16.F32.PACK_AB R166, R45, R80 ;  /* 0x000000502da6723e */ /* 0x004fe400000000ff */
[----:B------:R-:W-:-:S05]  /*b450*/  FSEL R41, R31, RZ, P2 ;  /* 0x000000ff1f297208 */ /* 0x000fca0001000000 */
        /* <DEDUP_REMOVED lines=9> */
[----:B0-----:R-:W-:Y:S01]  /*b4f0*/  FADD.FTZ R26, R154, R51 ;  /* 0x000000339a1a7221 */ /* 0x001fe20000010000 */
[-CC-:B------:R-:W-:Y:S01]  /*b500*/  FFMA.FTZ R34, R34, R13.reuse, -R41.reuse ;  /* 0x0000000d22227223 */ /* 0x180fe20000010829 */
[-CC-:B------:R-:W-:Y:S01]  /*b510*/  FFMA.FTZ R36, R36, R13.reuse, -R41.reuse ;  /* 0x0000000d24247223 */ /* 0x180fe20000010829 */
[-CC-:B------:R-:W-:Y:S01]  /*b520*/  FFMA.FTZ R38, R38, R13.reuse, -R41.reuse ;  /* 0x0000000d26267223 */ /* 0x180fe20000010829 */
[----:B------:R-:W-:Y:S01]  /*b530*/  FADD.FTZ R51, R25, R26 ;  /* 0x0000001a19337221 */ /* 0x000fe20000010000 */
[-CC-:B------:R-:W-:Y:S01]  /*b540*/  FFMA.FTZ R40, R40, R13.reuse, -R41.reuse ;  /* 0x0000000d28287223 */ /* 0x180fe20000010829 */
[-C--:B------:R-:W-:Y:S01]  /*b550*/  FFMA.FTZ R42, R42, R13.reuse, -R41 ;  /* 0x0000000d2a2a7223 */ /* 0x080fe20000010829 */
[----:B------:R-:W0:Y:S01]  /*b560*/  MUFU.EX2 R68, R68 ;  /* 0x0000004400447308 */ /* 0x000e220000000800 */
[----:B------:R-:W-:Y:S01]  /*b570*/  FADD.FTZ R26, R156, R51 ;  /* 0x000000339c1a7221 */ /* 0x000fe20000010000 */
        /* <DEDUP_REMOVED lines=8> */
[-CC-:B------:R-:W-:Y:S01]  /*b600*/  FFMA.FTZ R58, R58, R13.reuse, -R41.reuse ;  /* 0x0000000d3a3a7223 */ /* 0x180fe20000010829 */
[----:B------:R-:W-:Y:S01]  /*b610*/  F2FP.F16.F32.PACK_AB R154, R25, R154 ;  /* 0x0000009a199a723e */ /* 0x000fe200000000ff */
[-CC-:B------:R-:W-:Y:S01]  /*b620*/  FFMA.FTZ R50, R50, R13.reuse, -R41.reuse ;  /* 0x0000000d32327223 */ /* 0x180fe20000010829 */
[-CC-:B------:R-:W-:Y:S01]  /*b630*/  FFMA.FTZ R54, R54, R13.reuse, -R41.reuse ;  /* 0x0000000d36367223 */ /* 0x180fe20000010829 */
[-CC-:B------:R-:W-:Y:S01]  /*b640*/  FFMA.FTZ R0, R0, R13.reuse, -R41.reuse ;  /* 0x0000000d00007223 */ /* 0x180fe20000010829 */
[-CC-:B------:R-:W-:Y:S01]  /*b650*/  FFMA.FTZ R90, R90, R13.reuse, -R41.reuse ;  /* 0x0000000d5a5a7223 */ /* 0x180fe20000010829 */
[----:B------:R-:W2:Y:S01]  /*b660*/  MUFU.EX2 R155, R62 ;  /* 0x0000003e009b7308 */ /* 0x000ea20000000800 */
[----:B0-----:R-:W-:Y:S01]  /*b670*/  FADD.FTZ R51, R35, R68 ;  /* 0x0000004423337221 */ /* 0x001fe20000010000 */
[----:B------:R-:W-:Y:S01]  /*b680*/  FFMA.FTZ R41, R92, R13, -R41 ;  /* 0x0000000d5c297223 */ /* 0x000fe20000010829 */
[----:B------:R-:W-:-:S02]  /*b690*/  F2FP.F16.F32.PACK_AB R156, R27, R156 ;  /* 0x0000009c1b9c723e */ /* 0x000fc400000000ff */
[----:B------:R-:W-:Y:S02]  /*b6a0*/  F2FP.F16.F32.PACK_AB R168, R39, R76 ;  /* 0x0000004c27a8723e */ /* 0x000fe400000000ff */
[----:B------:R-:W-:Y:S01]  /*b6b0*/  F2FP.F16.F32.PACK_AB R153, R68, R35 ;  /* 0x000000234499723e */ /* 0x000fe200000000ff */
[----:B------:R-:W0:Y:S01]  /*b6c0*/  MUFU.EX2 R28, R28 ;  /* 0x0000001c001c7308 */ /* 0x000e220000000800 */
[----:B-1----:R-:W-:-:S07]  /*b6d0*/  FADD.FTZ R26, R66, R51 ;  /* 0x00000033421a7221 */ /* 0x002fce0000010000 */
[----:B------:R1:W3:Y:S01]  /*b6e0*/  MUFU.EX2 R157, R30 ;  /* 0x0000001e009d7308 */ /* 0x0002e20000000800 */
[C---:B--2---:R-:W-:Y:S01]  /*b6f0*/  FADD.FTZ R51, R155.reuse, R26 ;  /* 0x0000001a9b337221 */ /* 0x044fe20000010000 */
[----:B------:R-:W-:-:S06]  /*b700*/  F2FP.F16.F32.PACK_AB R155, R155, R66 ;  /* 0x000000429b9b723e */ /* 0x000fcc00000000ff */
[----:B------:R-:W2:Y:S01]  /*b710*/  MUFU.EX2 R32, R32 ;  /* 0x0000002000207308 */ /* 0x000ea20000000800 */
[----:B-1----:R-:W-:Y:S01]  /*b720*/  FADD.FTZ R30, R158, R53 ;  /* 0x000000359e1e7221 */ /* 0x002fe20000010000 */
[----:B0-----:R-:W-:Y:S01]  /*b730*/  FADD.FTZ R26, R28, R51 ;  /* 0x000000331c1a7221 */ /* 0x001fe20000010000 */
[C---:B------:R-:W-:Y:S02]  /*b740*/  F2FP.F16.F32.PACK_AB R158, R29.reuse, R158 ;  /* 0x0000009e1d9e723e */ /* 0x040fe400000000ff */
[----:B------:R-:W-:-:S03]  /*b750*/  FADD.FTZ R53, R29, R30 ;  /* 0x0000001e1d357221 */ /* 0x000fc60000010000 */
[----:B------:R-:W0:Y:S01]  /*b760*/  MUFU.EX2 R159, R34 ;  /* 0x00000022009f7308 */ /* 0x000e220000000800 */
[----:B------:R-:W-:Y:S01]  /*b770*/  FADD.FTZ R30, R160, R53 ;  /* 0x00000035a01e7221 */ /* 0x000fe20000010000 */
[----:B---3--:R-:W-:Y:S01]  /*b780*/  FADD.FTZ R51, R157, R26 ;  /* 0x0000001a9d337221 */ /* 0x008fe20000010000 */
[C---:B------:R-:W-:Y:S02]  /*b790*/  F2FP.F16.F32.PACK_AB R160, R37.reuse, R160 ;  /* 0x000000a025a0723e */ /* 0x040fe400000000ff */
[----:B------:R-:W-:Y:S01]  /*b7a0*/  FADD.FTZ R53, R37, R30 ;  /* 0x0000001e25357221 */ /* 0x000fe20000010000 */
[----:B------:R-:W-:Y:S02]  /*b7b0*/  F2FP.F16.F32.PACK_AB R157, R157, R28 ;  /* 0x0000001c9d9d723e */ /* 0x000fe400000000ff */
[----:B------:R-:W1:Y:S01]  /*b7c0*/  MUFU.EX2 R36, R36 ;  /* 0x0000002400247308 */ /* 0x000e620000000800 */
[----:B--2---:R-:W-:Y:S01]  /*b7d0*/  FADD.FTZ R26, R32, R51 ;  /* 0x00000033201a7221 */ /* 0x004fe20000010000 */
[----:B------:R-:W-:-:S04]  /*b7e0*/  FADD.FTZ R30, R88, R53 ;  /* 0x00000035581e7221 */ /* 0x000fc80000010000 */
[----:B------:R-:W-:Y:S02]  /*b7f0*/  FADD.FTZ R53, R33, R30 ;  /* 0x0000001e21357221 */ /* 0x000fe40000010000 */
[----:B------:R-:W2:Y:S01]  /*b800*/  MUFU.EX2 R161, R38 ;  /* 0x0000002600a17308 */ /* 0x000ea20000000800 */
[C---:B0-----:R-:W-:Y:S01]  /*b810*/  FADD.FTZ R51, R159.reuse, R26 ;  /* 0x0000001a9f337221 */ /* 0x041fe20000010000 */
[----:B------:R-:W-:Y:S01]  /*b820*/  FADD.FTZ R30, R84, R53 ;  /* 0x00000035541e7221 */ /* 0x000fe20000010000 */
[----:B------:R-:W-:-:S03]  /*b830*/  F2FP.F16.F32.PACK_AB R159, R159, R32 ;  /* 0x000000209f9f723e */ /* 0x000fc600000000ff */
[----:B------:R-:W-:Y:S02]  /*b840*/  FADD.FTZ R53, R43, R30 ;  /* 0x0000001e2b357221 */ /* 0x000fe40000010000 */
[----:B------:R-:W0:Y:S01]  /*b850*/  MUFU.EX2 R40, R40 ;  /* 0x0000002800287308 */ /* 0x000e220000000800 */
[----:B-1----:R-:W-:Y:S01]  /*b860*/  FADD.FTZ R26, R36, R51 ;  /* 0x00000033241a7221 */ /* 0x002fe20000010000 */
[----:B------:R-:W-:-:S04]  /*b870*/  FADD.FTZ R30, R80, R53 ;  /* 0x00000035501e7221 */ /* 0x000fc80000010000 */
[----:B------:R-:W-:Y:S02]  /*b880*/  FADD.FTZ R53, R45, R30 ;  /* 0x0000001e2d357221 */ /* 0x000fe40000010000 */
[----:B------:R-:W1:Y:S01]  /*b890*/  MUFU.EX2 R163, R42 ;  /* 0x0000002a00a37308 */ /* 0x000e620000000800 */
[C---:B--2---:R-:W-:Y:S01]  /*b8a0*/  FADD.FTZ R51, R161.reuse, R26 ;  /* 0x0000001aa1337221 */ /* 0x044fe20000010000 */
[----:B------:R-:W-:Y:S01]  /*b8b0*/  FADD.FTZ R30, R76, R53 ;  /* 0x000000354c1e7221 */ /* 0x000fe20000010000 */
[----:B------:R-:W-:-:S03]  /*b8c0*/  F2FP.F16.F32.PACK_AB R161, R161, R36 ;  /* 0x00000024a1a1723e */ /* 0x000fc600000000ff */
[----:B------:R-:W-:Y:S02]  /*b8d0*/  FADD.FTZ R25, R39, R30 ;  /* 0x0000001e27197221 */ /* 0x000fe40000010000 */
        /* <DEDUP_REMOVED lines=24> */
[----:B------:R-:W-:Y:S01]  /*ba60*/  MUFU.EX2 R58, R58 ;  /* 0x0000003a003a7308 */ /* 0x000fe20000000800 */
[C---:B-1----:R-:W-:Y:S01]  /*ba70*/  FADD.FTZ R3, R169.reuse, R26 ;  /* 0x0000001aa9037221 */ /* 0x042fe20000010000 */
[----:B------:R-:W-:-:S06]  /*ba80*/  F2FP.F16.F32.PACK_AB R169, R169, R60 ;  /* 0x0000003ca9a9723e */ /* 0x000fcc00000000ff */
[----:B------:R-:W0:Y:S01]  /*ba90*/  MUFU.EX2 R24, R24 ;  /* 0x0000001800187308 */ /* 0x000e220000000800 */
[C---:B--2---:R-:W-:Y:S01]  /*baa0*/  FADD.FTZ R25, R49.reuse, R30 ;  /* 0x0000001e31197221 */ /* 0x044fe20000010000 */
[----:B------:R-:W-:-:S06]  /*bab0*/  F2FP.F16.F32.PACK_AB R172, R49, R64 ;  /* 0x0000004031ac723e */ /* 0x000fcc00000000ff */
[----:B------:R-:W1:Y:S08]  /*bac0*/  MUFU.EX2 R171, R50 ;  /* 0x0000003200ab7308 */ /* 0x000e700000000800 */
[----:B------:R-:W2:Y:S01]  /*bad0*/  MUFU.EX2 R54, R54 ;  /* 0x0000003600367308 */ /* 0x000ea20000000800 */
[----:B0-----:R-:W-:Y:S01]  /*bae0*/  FADD.FTZ R26, R24, R25 ;  /* 0x00000019181a7221 */ /* 0x001fe20000010000 */
[----:B------:R-:W-:-:S06]  /*baf0*/  F2FP.F16.F32.PACK_AB R174, R31, R24 ;  /* 0x000000181fae723e */ /* 0x000fcc00000000ff */
[----:B------:R0:W3:Y:S08]  /*bb00*/  MUFU.EX2 R173, R0 ;  /* 0x0000000000ad7308 */ /* 0x0000f00000000800 */
[----:B------:R-:W4:Y:S01]  /*bb10*/  MUFU.EX2 R90, R90 ;  /* 0x0000005a005a7308 */ /* 0x000f220000000800 */
[----:B0-----:R-:W-:Y:S01]  /*bb20*/  FADD.FTZ R0, R58, R3 ;  /* 0x000000033a007221 */ /* 0x001fe20000010000 */
[----:B------:R-:W-:-:S03]  /*bb30*/  FADD.FTZ R3, R31, R26 ;  /* 0x0000001a1f037221 */ /* 0x000fc60000010000 */
[C---:B-1----:R-:W-:Y:S01]  /*bb40*/  FADD.FTZ R25, R171.reuse, R0 ;  /* 0x00000000ab197221 */ /* 0x042fe20000010000 */
[----:B------:R-:W-:Y:S02]  /*bb50*/  F2FP.F16.F32.PACK_AB R171, R171, R58 ;  /* 0x0000003aabab723e */ /* 0x000fe400000000ff */
[----:B------:R-:W0:Y:S01]  /*bb60*/  MUFU.EX2 R41, R41 ;  /* 0x0000002900297308 */ /* 0x000e220000000800 */
[----:B--2---:R-:W-:-:S04]  /*bb70*/  FADD.FTZ R0, R54, R25 ;  /* 0x0000001936007221 */ /* 0x004fc80000010000 */
[C---:B---3--:R-:W-:Y:S01]  /*bb80*/  FADD.FTZ R25, R173.reuse, R0 ;  /* 0x00000000ad197221 */ /* 0x048fe20000010000 */
[----:B------:R-:W-:-:S03]  /*bb90*/  F2FP.F16.F32.PACK_AB R173, R173, R54 ;  /* 0x00000036adad723e */ /* 0x000fc600000000ff */
[----:B----4-:R-:W-:-:S04]  /*bba0*/  FADD.FTZ R0, R90, R25 ;  /* 0x000000195a007221 */ /* 0x010fc80000010000 */
[C---:B0-----:R-:W-:Y:S01]  /*bbb0*/  FADD.FTZ R0, R41.reuse, R0 ;  /* 0x0000000029007221 */ /* 0x041fe20000010000 */
[----:B------:R-:W-:Y:S01]  /*bbc0*/  F2FP.F16.F32.PACK_AB R175, R41, R90 ;  /* 0x0000005a29af723e */ /* 0x000fe200000000ff */
[----:B------:R-:W-:Y:S06]  /*bbd0*/  @!P0 BRA `(.L_x_12025) ;  /* 0x0000000000048947 */ /* 0x000fec0003800000 */
[----:B------:R-:W-:Y:S01]  /*bbe0*/  BPT.TRAP 0x1 ;  /* 0x000000040000795c */ /* 0x000fe20000300000 */
.L_x_12025:
[----:B------:R0:W1:Y:S01]  /*bbf0*/  SYNCS.PHASECHK.TRANS64.TRYWAIT P2, [R6+URZ+0x22850], R21 ;  /* 0x02285015060075a7 */ /* 0x000062000804017f */
[----:B------:R-:W-:Y:S05]  /*bc00*/  @!P0 BRA `(.L_x_12026) ;  /* 0x0000000000048947 */ /* 0x000fea0003800000 */
[----:B------:R-:W-:Y:S01]  /*bc10*/  BPT.TRAP 0x1 ;  /* 0x000000040000795c */ /* 0x000fe20000300000 */
.L_x_12026:
[----:B------:R-:W-:Y:S04]  /*bc20*/  BSSY B0, `(.L_x_12027) ;  /* 0x0000004000007945 */ /* 0x000fe80003800000 */
[----:B-1----:R-:W-:Y:S05]  /*bc30*/  @P2 BRA `(.L_x_12028) ;  /* 0x0000000000082947 */ /* 0x002fea0003800000 */
[----:B------:R-:W1:Y:S02]  /*bc40*/  SYNCS.PHASECHK.TRANS64.TRYWAIT P2, [R6+URZ+0x22850], R21 ;  /* 0x02285015060075a7 */ /* 0x000e64000804017f */
[----:B-1----:R-:W-:Y:S05]  /*bc50*/  @!P2 BRA `(.L_x_12029) ;  /* 0x000001600044a947 */ /* 0x002fea0003800000 */
.L_x_12028:
[----:B------:R-:W-:Y:S05]  /*bc60*/  BSYNC B0 ;  /* 0x0000000000007941 */ /* 0x000fea0003800000 */
.L_x_12027:
[----:B------:R-:W-:Y:S05]  /*bc70*/  WARPSYNC.ALL ;  /* 0x0000000000007948 */ /* 0x000fea0003800000 */
[----:B01----:R-:W-:Y:S01]  /*bc80*/  VIADD R21, R16, 0x400 ;  /* 0x0000040010157836 */ /* 0x003fe20000000000 */
[----:B------:R0:W-:Y:S01]  /*bc90*/  BAR.SYNC.DEFER_BLOCKING R179, 0x100 ;  /* 0x000400b30000751d */ /* 0x0001e20000010000 */
[----:B------:R-:W-:Y:S02]  /*bca0*/  IMAD.MOV.U32 R181, RZ, RZ, 0x40000040 ;  /* 0x40000040ffb57424 */ /* 0x000fe400078e00ff */
[----:B------:R-:W-:Y:S01]  /*bcb0*/  @!P1 VIADD R6, R6, 0x22860 ;  /* 0x0002286006069836 */ /* 0x000fe20000000000 */
[----:B------:R-:W-:-:S02]  /*bcc0*/  SHF.R.U32.HI R21, RZ, 0x4, R21 ;  /* 0x00000004ff157819 */ /* 0x000fc40000011615 */
[----:B------:R-:W-:Y:S01]  /*bcd0*/  R2UR UR7, R181 ;  /* 0x00000000b50772ca */ /* 0x000fe200000e0000 */
[----:B------:R-:W-:Y:S01]  /*bce0*/  IMAD.MOV.U32 R181, RZ, RZ, 0x40000040 ;  /* 0x40000040ffb57424 */ /* 0x000fe200078e00ff */
[----:B------:R-:W-:Y:S01]  /*bcf0*/  LOP3.LUT R21, R21, 0x3fff, RZ, 0xc0, !PT ;  /* 0x00003fff15157812 */ /* 0x000fe200078ec0ff */
[----:B------:R-:W1:Y:S01]  /*bd00*/  LDC R182, c[0x0][0x448] ;  /* 0x00011200ffb67b82 */ /* 0x000e620000000800 */
[----:B------:R-:W-:Y:S02]  /*bd10*/  @!P1 PRMT R6, RZ, 0x654, R6 ;  /* 0x00000654ff069816 */ /* 0x000fe40000000006 */
[----:B------:R-:W-:-:S05]  /*bd20*/  LOP3.LUT R21, R21, 0x3000000, RZ, 0xfc, !PT ;  /* 0x0300000015157812 */ /* 0x000fca00078efcff */
[----:B------:R-:W-:-:S05]  /*bd30*/  IMAD R180, R2, 0xc00, R21 ;  /* 0x00000c0002b47824 */ /* 0x000fca00078e0215 */
[----:B------:R-:W-:Y:S01]  /*bd40*/  R2UR UR6, R180 ;  /* 0x00000000b40672ca */ /* 0x000fe200000e0000 */
[----:B------:R-:W-:Y:S01]  /*bd50*/  WARPGROUP.ARRIVE ;  /* 0x00000000000079c5 */ /* 0x000fe20000000000 */
[----:B-1----:R-:W-:-:S11]  /*bd60*/  ISETP.NE.AND P2, PT, R182, 0x1, PT ;  /* 0x00000001b600780c */ /* 0x002fd60003f45270 */
        /* <DEDUP_REMOVED lines=29> */
[----:B------:R-:W1:Y:S08]  /*bf40*/  @P2 LDC R152, c[0x0][0x450] ;  /* 0x00011400ff982b82 */ /* 0x000e700000000800 */
[----:B------:R-:W2:Y:S02]  /*bf50*/  @P2 LDC R153, c[0x0][0x44c] ;  /* 0x00011300ff992b82 */ /* 0x000ea40000000800 */
[----:B--2---:R-:W-:Y:S01]  /*bf60*/  @P2 IMAD.HI.U32 R153, R206, R153, RZ ;  /* 0x00000099ce992227 */ /* 0x004fe200078e00ff */
[----:B------:R-:W-:-:S02]  /*bf70*/  WARPGROUP.DEPBAR.LE gsb0, 0x0 ;  /* 0x00008000000079c5 */ /* 0x000fc40000010000 */
[----:B------:R-:W-:-:S11]  /*bf80*/  WARPGROUP.ARRIVE ;  /* 0x00000000000079c5 */ /* 0x000fd60000000000 */
        /* <DEDUP_REMOVED lines=8> */
[----:B------:R2:W-:Y:S02]  /*c010*/  @!P1 SYNCS.ARRIVE.TRANS64.RED.A1T0 RZ, [R6+URZ], RZ ;  /* 0x000000ff06ff99a7 */ /* 0x0005e4000810043f */
[----:B--2---:R-:W-:Y:S01]  /*c020*/  IMAD.MOV.U32 R6, RZ, RZ, R206 ;  /* 0x000000ffff067224 */ /* 0x004fe200078e00ce */
[----:B-1----:R-:W-:Y:S02]  /*c030*/  @P2 SHF.R.U32.HI R6, RZ, R152, R153 ;  /* 0x00000098ff062219 */ /* 0x002fe40000011699 */
[----:B------:R-:W-:-:S02]  /*c040*/  ISETP.GE.AND P2, PT, R177, 0x1, PT ;  /* 0x00000001b100780c */ /* 0x000fc40003f46270 */
[----:B------:R-:W-:Y:S01]  /*c050*/  IADD3 R155, R6, R201, -R200 ;  /* 0x000000c9069b7210 */ /* 0x000fe20007ffe8c8 */
[----:B------:R-:W-:-:S04]  /*c060*/  VIADD R6, R178, 0xfffffffe ;  /* 0xfffffffeb2067836 */ /* 0x000fc80000000000 */
[----:B------:R-:W-:-:S06]  /*c070*/  IMAD.IADD R176, R155, 0x1, R176 ;  /* 0x000000019bb07824 */ /* 0x000fcc00078e02b0 */
[----:B0-----:R-:W-:Y:S05]  /*c080*/  @!P2 BRA `(.L_x_12030) ;  /* 0x000000000048a947 */ /* 0x001fea0003800000 */
        /* <DEDUP_REMOVED lines=11> */
.L_x_12032:
[----:B------:R-:W-:-:S13]  /*c140*/  ISETP.NE.AND P2, PT, R177, 0x1, PT ;  /* 0x00000001b100780c */ /* 0x000fda0003f45270 */
[----:B------:R-:W0:Y:S02]  /*c150*/  @P2 LDC.64 R152, c[0x0][0x9e8] ;  /* 0x00027a00ff982b82 */ /* 0x000e240000000a00 */
[----:B0-----:R-:W-:-:S05]  /*c160*/  @P2 IMAD.HI.U32 R152, R154, R152, RZ ;  /* 0x000000989a982227 */ /* 0x001fca00078e00ff */
[----:B------:R-:W-:-:S07]  /*c170*/  @P2 SHF.R.U32.HI R154, RZ, R153, R152 ;  /* 0x00000099ff9a2219 */ /* 0x000fce0000011698 */
.L_x_12033:
[----:B------:R-:W-:Y:S05]  /*c180*/  BSYNC B0 ;  /* 0x0000000000007941 */ /* 0x000fea0003800000 */
.L_x_12031:
[----:B------:R-:W-:-:S05]  /*c190*/  IMAD R177, R154, R177, R177 ;  /* 0x000000b19ab17224 */ /* 0x000fca00078e02b1 */
[----:B------:R-:W-:-:S07]  /*c1a0*/  VIMNMX R176, R176, R177, PT ;  /* 0x000000b1b0b07248 */ /* 0x000fce0003fe0100 */
.L_x_12030:
        /* <DEDUP_REMOVED lines=13> */
[----:B------:R-:W-:-:S04]  /*c280*/  VIMNMX R216, R218, R153, !PT ;  /* 0x00000099dad87248 */ /* 0x000fc80007fe0100 */
[----:B------:R-:W-:-:S13]  /*c290*/  ISETP.GE.AND P2, PT, R6, R216, PT ;  /* 0x000000d80600720c */ /* 0x000fda0003f46270 */
[----:B------:R-:W-:Y:S05]  /*c2a0*/  @!P2 BRA `(.L_x_12034) ;  /* 0x0000003400f0a947 */ /* 0x000fea0003800000 */
.L_x_12052:
[----:B------:R-:W-:Y:S01]  /*c2b0*/  VIADD R2, R2, 0x1 ;  /* 0x0000000102027836 */ /* 0x000fe20000000000 */
[----:B------:R-:W-:Y:S05]  /*c2c0*/  YIELD ;  /* 0x0000000000007946 */ /* 0x000fea0003800000 */
[----:B------:R-:W-:-:S04]  /*c2d0*/  ISETP.NE.AND P2, PT, R2, 0x2, PT ;  /* 0x000000020200780c */ /* 0x000fc80003f45270 */
[----:B------:R-:W-:Y:S02]  /*c2e0*/  SEL R20, RZ, 0x1, P2 ;  /* 0x00000001ff147807 */ /* 0x000fe40001000000 */
[----:B------:R-:W-:Y:S02]  /*c2f0*/  SEL R2, R2, RZ, P2 ;  /* 0x000000ff02027207 */ /* 0x000fe40001000000 */
[----:B------:R-:W-:Y:S01]  /*c300*/  LOP3.LUT R19, R19, R20, RZ, 0x3c, !PT ;  /* 0x0000001413137212 */ /* 0x000fe200078e3cff */
[----:B0-----:R-:W-:Y:S06]  /*c310*/  @!P0 BRA `(.L_x_12035) ;  /* 0x0000000000048947 */ /* 0x001fec0003800000 */
[----:B------:R-:W-:Y:S01]  /*c320*/  BPT.TRAP 0x1 ;  /* 0x000000040000795c */ /* 0x000fe20000300000 */
.L_x_12035:
[----:B------:R-:W-:Y:S01]  /*c330*/  IMAD R210, R2, 0x8, R16 ;  /* 0x0000000802d27824 */ /* 0x000fe200078e0210 */
[----:B------:R-:W-:-:S04]  /*c340*/  SHF.L.U32 R209, R19, 0x1f, RZ ;  /* 0x0000001f13d17819 */ /* 0x000fc800000006ff */
[----:B------:R0:W1:Y:S01]  /*c350*/  SYNCS.PHASECHK.TRANS64.TRYWAIT P2, [R210+URZ+0x22830], R209 ;  /* 0x022830d1d20075a7 */ /* 0x000062000804017f */
[----:B------:R-:W-:Y:S05]  /*c360*/  @!P0 BRA `(.L_x_12036) ;  /* 0x0000000000048947 */ /* 0x000fea0003800000 */
[----:B------:R-:W-:Y:S01]  /*c370*/  BPT.TRAP 0x1 ;  /* 0x000000040000795c */ /* 0x000fe20000300000 */
.L_x_12036:
[----:B------:R-:W-:Y:S02]  /*c380*/  IMAD R212, R2, 0x300, R207 ;  /* 0x0000030002d47824 */ /* 0x000fe400078e02cf */
[----:B------:R-:W-:Y:S01]  /*c390*/  IMAD.MOV.U32 R213, RZ, RZ, 0x40000040 ;  /* 0x40000040ffd57424 */ /* 0x000fe200078e00ff */
[----:B-1----:R-:W-:Y:S06]  /*c3a0*/  @P2 BRA `(.L_x_12037) ;  /* 0x0000000000082947 */ /* 0x002fec0003800000 */
[----:B------:R-:W1:Y:S02]  /*c3b0*/  SYNCS.PHASECHK.TRANS64.TRYWAIT P2, [R210+URZ+0x22830], R209 ;  /* 0x022830d1d20075a7 */ /* 0x000e64000804017f */
[----:B-1----:R-:W-:Y:S05]  /*c3c0*/  @!P2 BRA `(.L_x_12038) ;  /* 0x00000158007ca947 */ /* 0x002fea0003800000 */
.L_x_12037:
[----:B------:R-:W-:Y:S05]  /*c3d0*/  WARPSYNC.ALL ;  /* 0x0000000000007948 */ /* 0x000fea0003800000 */
[C---:B------:R-:W-:Y:S01]  /*c3e0*/  R2UR UR6, R212.reuse ;  /* 0x00000000d40672ca */ /* 0x040fe200000e0000 */
[----:B------:R-:W-:Y:S01]  /*c3f0*/  VIADD R214, R212, 0x2 ;  /* 0x00000002d4d67836 */ /* 0x000fe20000000000 */
[----:B------:R-:W-:Y:S01]  /*c400*/  R2UR UR7, R213 ;  /* 0x00000000d50772ca */ /* 0x000fe200000e0000 */
[----:B------:R-:W-:Y:S01]  /*c410*/  IMAD.MOV.U32 R215, RZ, RZ, 0x40000040 ;  /* 0x40000040ffd77424 */ /* 0x000fe200078e00ff */
[----:B------:R-:W-:Y:S01]  /*c420*/  R2UR UR4, R4 ;  /* 0x00000000040472ca */ /* 0x000fe200000e0000 */
[----:B------:R-:W2:Y:S01]  /*c430*/  LDL R226, [R1] ;  /* 0x0000000001e27983 */ /* 0x000ea20000100800 */
[----:B------:R-:W-:Y:S01]  /*c440*/  R2UR UR5, R5 ;  /* 0x00000000050572ca */ /* 0x000fe200000e0000 */
[----:B------:R-:W-:Y:S01]  /*c450*/  WARPGROUP.ARRIVE ;  /* 0x00000000000079c5 */ /* 0x000fe20000000000 */
[----:B------:R-:W-:Y:S01]  /*c460*/  IMAD.MOV.U32 R213, RZ, RZ, 0x40000040 ;  /* 0x40000040ffd57424 */ /* 0x000fe200078e00ff */
[----:B------:R-:W3:Y:S10]  /*c470*/  LDC R13, c[0x0][0x448] ;  /* 0x00011200ff0d7b82 */ /* 0x000ef40000000800 */
[----:B------:R-:W-:Y:S01]  /*c480*/  HGMMA.64x96x16.F32 R152, gdesc[UR4], RZ, !UPT, gsb0 ;  /* 0x01600000049879f0 */ /* 0x000fe2000c0008ff */
[----:B------:R-:W-:Y:S01]  /*c490*/  R2UR UR6, R214 ;  /* 0x00000000d60672ca */ /* 0x000fe200000e0000 */
[----:B------:R-:W-:Y:S01]  /*c4a0*/  VIADD R214, R212, 0x4 ;  /* 0x00000004d4d67836 */ /* 0x000fe20000000000 */
[----:B------:R-:W-:Y:S01]  /*c4b0*/  R2UR UR7, R215 ;  /* 0x00000000d70772ca */ /* 0x000fe200000e0000 */
[----:B------:R-:W-:Y:S01]  /*c4c0*/  IMAD.MOV.U32 R215, RZ, RZ, 0x40000040 ;  /* 0x40000040ffd77424 */ /* 0x000fe200078e00ff */
[----:B------:R-:W-:Y:S01]  /*c4d0*/  R2UR UR4, R14 ;  /* 0x000000000e0472ca */ /* 0x000fe200000e0000 */
[----:B------:R-:W-:Y:S01]  /*c4e0*/  VIADD R212, R212, 0x6 ;  /* 0x00000006d4d47836 */ /* 0x000fe20000000000 */
[----:B------:R-:W-:-:S02]  /*c4f0*/  R2UR UR5, R15 ;  /* 0x000000000f0572ca */ /* 0x000fc400000e0000 */
[----:B---3--:R-:W-:Y:S01]  /*c500*/  ISETP.NE.AND P2, PT, R13, 0x1, PT ;  /* 0x000000010d00780c */ /* 0x008fe20003f45270 */
[----:B------:R-:W-:-:S12]  /*c510*/  IMAD.IADD R13, R211, 0x1, R206 ;  /* 0x00000001d30d7824 */ /* 0x000fd800078e02ce */
[----:B------:R-:W3:Y:S01]  /*c520*/  @P2 LDC R20, c[0x0][0x450] ;  /* 0x00011400ff142b82 */ /* 0x000ee20000000800 */
        /* <DEDUP_REMOVED lines=11> */
[----:B------:R-:W-:Y:S01]  /*c5e0*/  R2UR UR7, R213 ;  /* 0x00000000d50772ca */ /* 0x000fe200000e0000 */
[----:B------:R-:W4:Y:S01]  /*c5f0*/  @P2 LDC R212, c[0x0][0x44c] ;  /* 0x00011300ffd42b82 */ /* 0x000f220000000800 */
[----:B------:R-:W-:Y:S02]  /*c600*/  R2UR UR4, R8 ;  /* 0x00000000080472ca */ /* 0x000fe400000e0000 */
[----:B------:R-:W-:Y:S01]  /*c610*/  R2UR UR5, R9 ;  /* 0x00000000090572ca */ /* 0x000fe200000e0000 */
[----:B----4-:R-:W-:-:S05]  /*c620*/  @P2 IMAD.HI.U32 R212, R13, R212, RZ ;  /* 0x000000d40dd42227 */ /* 0x010fca00078e00ff */
[----:B---3--:R-:W-:Y:S02]  /*c630*/  @P2 SHF.R.U32.HI R13, RZ, R20, R212 ;  /* 0x00000014ff0d2219 */ /* 0x008fe400000116d4 */
[----:B------:R-:W3:Y:S03]  /*c640*/  S2R R20, SR_TID.X ;  /* 0x0000000000147919 */ /* 0x000ee60000002100 */
[----:B------:R-:W4:Y:S01]  /*c650*/  SHFL.IDX PT, R229, R13, RZ, 0x1c1f ;  /* 0x001c1fff0de57589 */ /* 0x000f2200000e0000 */
[----:B--2---:R-:W-:Y:S02]  /*c660*/  LOP3.LUT P2, RZ, R226, 0x100000, RZ, 0xc0, !PT ;  /* 0x00100000e2ff7812 */ /* 0x004fe4000784c0ff */
[----:B---3--:R-:W-:-:S04]  /*c670*/  SHF.R.U32.HI R20, RZ, 0x7, R20 ;  /* 0x00000007ff147819 */ /* 0x008fc80000011614 */
[----:B------:R-:W-:Y:S01]  /*c680*/  IADD3 R20, -R20, 0xb, RZ ;  /* 0x0000000b14147810 */ /* 0x000fe20007ffe1ff */
        /* <DEDUP_REMOVED lines=27> */
[----:B------:R-:W-:Y:S02]  /*c840*/  IMAD R194, R6, -0x60, RZ ;  /* 0xffffffa006c27824 */ /* 0x000fe400078e02ff */
[----:B------:R-:W-:Y:S01]  /*c850*/  FMUL.FTZ R182, R186, UR51 ;  /* 0x00000033bab67c20 */ /* 0x000fe20008410000 */
[----:B------:R-:W-:Y:S01]  /*c860*/  FMUL.FTZ R186, R190, UR51 ;  /* 0x00000033beba7c20 */ /* 0x000fe20008410000 */
[----:B------:R2:W-:Y:S06]  /*c870*/  BAR.ARV R20, 0x100 ;  /* 0x000400140000751d */ /* 0x0005ec0000002000 */
        /* <DEDUP_REMOVED lines=25> */
[----:B---3--:R-:W-:-:S02]  /*ca10*/  VIADD R164, R194, 0x1 ;  /* 0x00000001c2a47836 */ /* 0x008fc40000000000 */
[----:B------:R-:W-:Y:S01]  /*ca20*/  FMUL.FTZ R193, R199, UR51 ;  /* 0x00000033c7c17c20 */ /* 0x000fe20008410000 */
[----:B------:R-:W3:Y:S01]  /*ca30*/  MUFU.TANH R152, R152 ;  /* 0x0000009800987308 */ /* 0x000ee20000002400 */
[----:B------:R-:W-:-:S05]  /*ca40*/  IMAD R164, R202, -0x2, R164 ;  /* 0xfffffffecaa47824 */ /* 0x000fca00078e02a4 */
[----:B------:R-:W-:Y:S02]  /*ca50*/  IADD3 R164, -R200, R164, R201 ;  /* 0x000000a4c8a47210 */ /* 0x000fe40007ffe1c9 */
[----:B------:R-:W0:Y:S03]  /*ca60*/  MUFU.TANH R212, R212 ;  /* 0x000000d400d47308 */ /* 0x000e260000002400 */
[C---:B------:R-:W-:Y:S02]  /*ca70*/  VIADD R228, R164.reuse, UR50 ;  /* 0x00000032a4e47c36 */ /* 0x040fe40008000000 */
[----:B------:R-:W-:-:S03]  /*ca80*/  VIADD R199, R164, UR53 ;  /* 0x00000035a4c77c36 */ /* 0x000fc60008000000 */
[----:B------:R-:W0:Y:S01]  /*ca90*/  MUFU.TANH R153, R153 ;  /* 0x0000009900997308 */ /* 0x000e220000002400 */
[C---:B----4-:R-:W-:Y:S02]  /*caa0*/  IMAD.IADD R198, R229.reuse, 0x1, R228 ;  /* 0x00000001e5c67824 */ /* 0x050fe400078e02e4 */
[----:B------:R-:W-:-:S05]  /*cab0*/  IMAD.IADD R197, R229, 0x1, R199 ;  /* 0x00000001e5c57824 */ /* 0x000fca00078e02c7 */
        /* <DEDUP_REMOVED lines=58> */
.L_x_12041:
[----:B------:R-:W-:-:S05]  /*ce60*/  IMAD.U32 R230, RZ, RZ, UR42 ;  /* 0x0000002affe67e24 */ /* 0x000fca000f8e00ff */
[----:B------:R-:W-:-:S13]  /*ce70*/  ISETP.NE.AND P2, PT, R230, 0x1, PT ;  /* 0x00000001e600780c */ /* 0x000fda0003f45270 */
[----:B------:R-:W2:Y:S02]  /*ce80*/  @P2 LDC.64 R164, c[0x0][0x9e8] ;  /* 0x00027a00ffa42b82 */ /* 0x000ea40000000a00 */
[----:B--2---:R-:W-:-:S05]  /*ce90*/  @P2 IMAD.HI.U32 R164, R229, R164, RZ ;  /* 0x000000a4e5a42227 */ /* 0x004fca00078e00ff */
[----:B------:R-:W-:-:S07]  /*cea0*/  @P2 SHF.R.U32.HI R229, RZ, R165, R164 ;  /* 0x000000a5ffe52219 */ /* 0x000fce00000116a4 */
.L_x_12042:
[----:B------:R-:W-:Y:S05]  /*ceb0*/  BSYNC B0 ;  /* 0x0000000000007941 */ /* 0x000fea0003800000 */
.L_x_12040:
[----:B------:R-:W-:-:S04]  /*cec0*/  IMAD R164, R202, -0x2, R194 ;  /* 0xfffffffecaa47824 */ /* 0x000fc800078e02c2 */
[----:B------:R-:W-:-:S05]  /*ced0*/  IMAD R164, R229, R230, R164 ;  /* 0x000000e6e5a47224 */ /* 0x000fca00078e02a4 */
[----:B------:R-:W-:Y:S02]  /*cee0*/  VIMNMX R197, R197, R164, !PT ;  /* 0x000000a4c5c57248 */ /* 0x000fe40007fe0100 */
[----:B------:R-:W-:-:S07]  /*cef0*/  VIADDMNMX R198, R164, R230, R198, PT ;  /* 0x000000e6a4c67246 */ /* 0x000fce00038001c6 */
.L_x_12039:
[----:B------:R-:W2:Y:S01]  /*cf00*/  LDL.LU R229, [R1] ;  /* 0x0000000001e57983 */ /* 0x000ea20000300800 */
[C---:B------:R-:W-:Y:S02]  /*cf10*/  ISETP.GE.AND P2, PT, R194.reuse, 0x1, PT ;  /* 0x00000001c200780c */ /* 0x040fe40003f46270 */
[----:B------:R-:W-:Y:S01]  /*cf20*/  ISETP.GE.AND P4, PT, R194, 0x9, PT ;  /* 0x00000009c200780c */ /* 0x000fe20003f86270 */
[----:B------:R-:W3:Y:S02]  /*cf30*/  SHFL.IDX PT, R13, R13, 0x1, 0x1c1f ;  /* 0x003c1f000d0d7f89 */ /* 0x000ee400000e0000 */
[--C-:B---3--:R-:W-:Y:S02]  /*cf40*/  IMAD.IADD R228, R228, 0x1, R13.reuse ;  /* 0x00000001e4e47824 */ /* 0x108fe400078e020d */
[----:B------:R-:W-:Y:S01]  /*cf50*/  IMAD.IADD R199, R199, 0x1, R13 ;  /* 0x00000001c7c77824 */ /* 0x000fe200078e020d */
[----:B--2---:R-:W-:-:S05]  /*cf60*/  LOP3.LUT R229, R229, 0xfff7ffff, RZ, 0xc0, !PT ;  /* 0xfff7ffffe5e57812 */ /* 0x004fca00078ec0ff */
[----:B------:R-:W-:Y:S02]  /*cf70*/  @P2 LOP3.LUT R229, R229, 0x80000, RZ, 0xfc, !PT ;  /* 0x00080000e5e52812 */ /* 0x000fe400078efcff */
[----:B------:R-:W-:Y:S02]  /*cf80*/  ISETP.GT.AND P2, PT, R197, RZ, !P2 ;  /* 0x000000ffc500720c */ /* 0x000fe40005744270 */
[----:B------:R-:W-:Y:S02]  /*cf90*/  LOP3.LUT R229, R229, 0xfffffffd, RZ, 0xc0, !PT ;  /* 0xfffffffde5e57812 */ /* 0x000fe400078ec0ff */
[----:B------:R-:W-:Y:S02]  /*cfa0*/  ISETP.LT.OR P2, PT, R198, 0x1, P2 ;  /* 0x00000001c600780c */ /* 0x000fe40001741670 */
[----:B------:R-:W-:Y:S02]  /*cfb0*/  @P4 LOP3.LUT R229, R229, 0x2, RZ, 0xfc, !PT ;  /* 0x00000002e5e54812 */ /* 0x000fe400078efcff */
[----:B------:R-:W-:-:S02]  /*cfc0*/  FSEL R152, R152, -INF , !P2 ;  /* 0xff80000098987808 */ /* 0x000fc40005000000 */
[----:B------:R-:W-:Y:S02]  /*cfd0*/  ISETP.GE.AND P2, PT, R194, 0x2, PT ;  /* 0x00000002c200780c */ /* 0x000fe40003f46270 */
[----:B------:R-:W-:Y:S02]  /*cfe0*/  LOP3.LUT R229, R229, 0xfffffffb, RZ, 0xc0, !PT ;  /* 0xfffffffbe5e57812 */ /* 0x000fe400078ec0ff */
[----:B------:R-:W-:-:S04]  /*cff0*/  ISETP.GT.AND P3, PT, R197, 0x1, !P2 ;  /* 0x00000001c500780c */ /* 0x000fc80005764270 */
[----:B------:R-:W-:-:S04]  /*d000*/  ISETP.LT.OR P3, PT, R198, 0x2, P3 ;  /* 0x00000002c600780c */ /* 0x000fc80001f61670 */
[----:B0-----:R-:W-:Y:S02]  /*d010*/  FSEL R212, R212, -INF , !P3 ;  /* 0xff800000d4d47808 */ /* 0x001fe40005800000 */
[----:B------:R-:W-:Y:S02]  /*d020*/  ISETP.GT.AND P3, PT, R197, 0x8, !P4 ;  /* 0x00000008c500780c */ /* 0x000fe40006764270 */
[----:B------:R-:W-:Y:S02]  /*d030*/  ISETP.GE.AND P4, PT, R194, 0xa, PT ;  /* 0x0000000ac200780c */ /* 0x000fe40003f86270 */
[----:B------:R-:W-:-:S04]  /*d040*/  ISETP.LT.OR P3, PT, R198, 0x9, P3 ;  /* 0x00000009c600780c */ /* 0x000fc80001f61670 */
        /* <DEDUP_REMOVED lines=120> */
[----:B------:R-:W-:-:S13]  /*d7d0*/  LOP3.LUT P6, RZ, R229, 0x100000, RZ, 0xc0, !PT ;  /* 0x00100000e5ff7812 */ /* 0x000fda00078cc0ff */
[----:B0-----:R-:W-:Y:S05]  /*d7e0*/  @!P6 BRA `(.L_x_12043) ;  /* 0x000000000058e947 */ /* 0x001fea0003800000 */
        /* <DEDUP_REMOVED lines=12> */
.L_x_12045:
[----:B------:R-:W-:-:S05]  /*d8b0*/  IMAD.U32 R197, RZ, RZ, UR42 ;  /* 0x0000002affc57e24 */ /* 0x000fca000f8e00ff */
[----:B------:R-:W-:-:S13]  /*d8c0*/  ISETP.NE.AND P6, PT, R197, 0x1, PT ;  /* 0x00000001c500780c */ /* 0x000fda0003fc5270 */
[----:B------:R-:W0:Y:S02]  /*d8d0*/  @P6 LDC.64 R164, c[0x0][0x9e8] ;  /* 0x00027a00ffa46b82 */ /* 0x000e240000000a00 */
[----:B0-----:R-:W-:-:S05]  /*d8e0*/  @P6 IMAD.HI.U32 R164, R13, R164, RZ ;  /* 0x000000a40da46227 */ /* 0x001fca00078e00ff */
[----:B------:R-:W-:-:S07]  /*d8f0*/  @P6 SHF.R.U32.HI R13, RZ, R165, R164 ;  /* 0x000000a5ff0d6219 */ /* 0x000fce00000116a4 */
.L_x_12046:
[----:B------:R-:W-:Y:S05]  /*d900*/  BSYNC B0 ;  /* 0x0000000000007941 */ /* 0x000fea0003800000 */
.L_x_12044:
[----:B------:R-:W-:-:S04]  /*d910*/  IMAD R194, R202, -0x2, R194 ;  /* 0xfffffffecac27824 */ /* 0x000fc800078e02c2 */
[----:B------:R-:W-:-:S05]  /*d920*/  IMAD R194, R13, R197, R194 ;  /* 0x000000c50dc27224 */ /* 0x000fca00078e02c2 */
[----:B------:R-:W-:Y:S02]  /*d930*/  VIMNMX R199, R199, R194, !PT ;  /* 0x000000c2c7c77248 */ /* 0x000fe40007fe0100 */
[----:B------:R-:W-:-:S07]  /*d940*/  VIADDMNMX R228, R194, R197, R228, PT ;  /* 0x000000c5c2e47246 */ /* 0x000fce00038001e4 */
.L_x_12043:
[----:B------:R-:W-:Y:S02]  /*d950*/  ISETP.GT.AND P2, PT, R199, 0x1, !P2 ;  /* 0x00000001c700780c */ /* 0x000fe40005744270 */
[----:B------:R-:W-:Y:S02]  /*d960*/  FMNMX.FTZ R13, R152, R7, !PT ;  /* 0x00000007980d7209 */ /* 0x000fe40007810000 */
[----:B------:R-:W-:Y:S02]  /*d970*/  ISETP.LT.OR P2, PT, R228, 0x2, P2 ;  /* 0x00000002e400780c */ /* 0x000fe40001741670 */
[C---:B------:R-:W-:Y:S02]  /*d980*/  LOP3.LUT P6, RZ, R229.reuse, 0x8000, RZ, 0xc0, !PT ;  /* 0x00008000e5ff7812 */ /* 0x040fe400078cc0ff */
        /* <DEDUP_REMOVED lines=64> */
[----:B------:R-:W-:Y:S02]  /*dd90*/  FSEL R191, R191, -INF , !P3 ;  /* 0xff800000bfbf7808 */ /* 0x000fe40005800000 */
[----:B------:R-:W-:Y:S02]  /*dda0*/  ISETP.GT.AND P2, PT, R199, 0x29, !P2 ;  /* 0x00000029c700780c */ /* 0x000fe40005744270 */
[----:B------:R-:W-:Y:S02]  /*ddb0*/  LOP3.LUT P3, RZ, R229, 0x80000, RZ, 0xc0, !PT ;  /* 0x00080000e5ff7812 */ /* 0x000fe4000786c0ff */
[----:B------:R-:W-:Y:S02]  /*ddc0*/  ISETP.LT.OR P2, PT, R228, 0x2a, P2 ;  /* 0x0000002ae400780c */ /* 0x000fe40001741670 */
[----:B------:R-:W-:Y:S02]  /*ddd0*/  ISETP.GT.AND P4, PT, R199, 0x51, !P4 ;  /* 0x00000051c700780c */ /* 0x000fe40006784270 */
[----:B------:R-:W-:-:S02]  /*dde0*/  FSEL R175, R175, -INF , !P2 ;  /* 0xff800000afaf7808 */ /* 0x000fc40005000000 */
[----:B------:R-:W-:Y:S02]  /*ddf0*/  LOP3.LUT P2, RZ, R229, 0x800, RZ, 0xc0, !PT ;  /* 0x00000800e5ff7812 */ /* 0x000fe4000784c0ff */
[----:B0-----:R-:W-:Y:S02]  /*de00*/  FMNMX.FTZ R165, R13, R165, !PT ;  /* 0x000000a50da57209 */ /* 0x001fe40007810000 */
[C---:B------:R-:W-:Y:S02]  /*de10*/  ISETP.GT.AND P2, PT, R199.reuse, 0x30, !P2 ;  /* 0x00000030c700780c */ /* 0x040fe40005744270 */
[C---:B------:R-:W-:Y:S02]  /*de20*/  ISETP.LT.OR P4, PT, R228.reuse, 0x52, P4 ;  /* 0x00000052e400780c */ /* 0x040fe40002781670 */
[----:B------:R-:W-:Y:S02]  /*de30*/  ISETP.LT.OR P2, PT, R228, 0x31, P2 ;  /* 0x00000031e400780c */ /* 0x000fe40001741670 */
[----:B------:R-:W-:-:S02]  /*de40*/  ISETP.GT.AND P5, PT, R199, 0x58, !P5 ;  /* 0x00000058c700780c */ /* 0x000fc40006fa4270 */
[----:B------:R-:W-:Y:S02]  /*de50*/  FSEL R164, R176, -INF , !P2 ;  /* 0xff800000b0a47808 */ /* 0x000fe40005000000 */
[----:B------:R-:W-:Y:S01]  /*de60*/  LOP3.LUT P2, RZ, R229, 0x400, RZ, 0xc0, !PT ;  /* 0x00000400e5ff7812 */ /* 0x000fe2000784c0ff */
[----:B------:R-:W0:Y:S01]  /*de70*/  SHFL.BFLY PT, R176, R165, 0x1, 0x1f ;  /* 0x0c201f00a5b07f89 */ /* 0x000e2200000e0000 */
[----:B------:R-:W-:Y:S02]  /*de80*/  FSEL R190, R190, -INF , !P4 ;  /* 0xff800000bebe7808 */ /* 0x000fe40006000000 */
[----:B------:R-:W-:Y:S02]  /*de90*/  ISETP.GT.AND P2, PT, R199, 0x31, !P2 ;  /* 0x00000031c700780c */ /* 0x000fe40005744270 */
[C---:B------:R-:W-:Y:S02]  /*dea0*/  ISETP.LT.OR P5, PT, R228.reuse, 0x59, P5 ;  /* 0x00000059e400780c */ /* 0x040fe40002fa1670 */
[----:B------:R-:W-:-:S02]  /*deb0*/  ISETP.LT.OR P2, PT, R228, 0x32, P2 ;  /* 0x00000032e400780c */ /* 0x000fc40001741670 */
[----:B------:R-:W-:Y:S02]  /*dec0*/  FSEL R192, R192, -INF , !P5 ;  /* 0xff800000c0c07808 */ /* 0x000fe40006800000 */
[----:B------:R-:W-:Y:S02]  /*ded0*/  FSEL R177, R177, -INF , !P2 ;  /* 0xff800000b1b17808 */ /* 0x000fe40005000000 */
[----:B------:R-:W-:-:S04]  /*dee0*/  LOP3.LUT P2, RZ, R229, 0x200, RZ, 0xc0, !PT ;  /* 0x00000200e5ff7812 */ /* 0x000fc8000784c0ff */
[----:B------:R-:W-:-:S04]  /*def0*/  ISETP.GT.AND P2, PT, R199, 0x38, !P2 ;  /* 0x00000038c700780c */ /* 0x000fc80005744270 */
[----:B------:R-:W-:Y:S02]  /*df00*/  ISETP.LT.OR P2, PT, R228, 0x39, P2 ;  /* 0x00000039e400780c */ /* 0x000fe40001741670 */
[----:B0-----:R-:W-:Y:S02]  /*df10*/  FMNMX.FTZ R176, R165, R176, !PT ;  /* 0x000000b0a5b07209 */ /* 0x001fe40007810000 */
        /* <DEDUP_REMOVED lines=21> */
[----:B------:R-:W-:-:S04]  /*e070*/  FSETP.NEU.FTZ.AND P2, PT, R176, -INF , PT ;  /* 0xff800000b000780b */ /* 0x000fc80003f5d000 */
[----:B------:R-:W-:-:S05]  /*e080*/  FSEL R13, R176, RZ, P2 ;  /* 0x000000ffb00d7208 */ /* 0x000fca0001000000 */
[----:B------:R-:W-:Y:S01]  /*e090*/  FADD.FTZ R7, -R13, R7 ;  /* 0x000000070d077221 */ /* 0x000fe20000010100 */
[----:B------:R-:W-:-:S04]  /*e0a0*/  IMAD.U32 R13, RZ, RZ, UR41 ;  /* 0x00000029ff0d7e24 */ /* 0x000fc8000f8e00ff */
[-C--:B------:R-:W-:Y:S01]  /*e0b0*/  FMUL.FTZ R194, R176, R13.reuse ;  /* 0x0000000db0c27220 */ /* 0x080fe20000410000 */
[----:B------:R-:W-:-:S04]  /*e0c0*/  FMUL.FTZ R7, R7, R13 ;  /* 0x0000000d07077220 */ /* 0x000fc80000410000 */
[----:B------:R-:W-:Y:S02]  /*e0d0*/  FSEL R194, R194, RZ, P2 ;  /* 0x000000ffc2c27208 */ /* 0x000fe40001000000 */
[----:B------:R-:W-:Y:S01]  /*e0e0*/  ISETP.GT.AND P2, PT, R199, RZ, !P3 ;  /* 0x000000ffc700720c */ /* 0x000fe20005f44270 */
[----:B------:R-:W0:Y:S02]  /*e0f0*/  MUFU.EX2 R7, R7 ;  /* 0x0000000700077308 */ /* 0x000e240000000800 */
[-CC-:B------:R-:W-:Y:S01]  /*e100*/  FFMA.FTZ R152, R152, R13.reuse, -R194.reuse ;  /* 0x0000000d98987223 */ /* 0x180fe200000108c2 */
[----:B------:R-:W-:Y:S01]  /*e110*/  ISETP.LT.OR P2, PT, R228, 0x1, P2 ;  /* 0x00000001e400780c */ /* 0x000fe20001741670 */
[-CC-:B------:R-:W-:Y:S01]  /*e120*/  FFMA.FTZ R212, R212, R13.reuse, -R194.reuse ;  /* 0x0000000dd4d47223 */ /* 0x180fe200000108c2 */
[-CC-:B------:R-:W-:Y:S01]  /*e130*/  FFMA.FTZ R155, R155, R13.reuse, -R194.reuse ;  /* 0x0000000d9b9b7223 */ /* 0x180fe200000108c2 */
[-CC-:B------:R-:W-:Y:S01]  /*e140*/  FFMA.FTZ R156, R156, R13.reuse, -R194.reuse ;  /* 0x0000000d9c9c7223 */ /* 0x180fe200000108c2 */
[----:B------:R-:W-:Y:S01]  /*e150*/  FSEL R153, R153, -INF , !P2 ;  /* 0xff80000099997808 */ /* 0x000fe20005000000 */
[-CC-:B------:R-:W-:Y:S01]  /*e160*/  FFMA.FTZ R159, R159, R13.reuse, -R194.reuse ;  /* 0x0000000d9f9f7223 */ /* 0x180fe200000108c2 */
[----:B------:R-:W-:Y:S01]  /*e170*/  ISETP.GT.AND P2, PT, R199, 0x59, !P6 ;  /* 0x00000059c700780c */ /* 0x000fe20007744270 */
[-CC-:B------:R-:W-:Y:S01]  /*e180*/  FFMA.FTZ R160, R160, R13.reuse, -R194.reuse ;  /* 0x0000000da0a07223 */ /* 0x180fe200000108c2 */
[----:B------:R-:W-:Y:S01]  /*e190*/  FMNMX.FTZ R165, R153, R12, !PT ;  /* 0x0000000c99a57209 */ /* 0x000fe20007810000 */
[-CC-:B------:R-:W-:Y:S01]  /*e1a0*/  FFMA.FTZ R163, R163, R13.reuse, -R194.reuse ;  /* 0x0000000da3a37223 */ /* 0x180fe200000108c2 */
[----:B------:R-:W-:Y:S01]  /*e1b0*/  ISETP.LT.OR P2, PT, R228, 0x5a, P2 ;  /* 0x0000005ae400780c */ /* 0x000fe20001741670 */
        /* <DEDUP_REMOVED lines=24> */
[----:B------:R-:W2:Y:S01]  /*e340*/  MUFU.EX2 R152, R152 ;  /* 0x0000009800987308 */ /* 0x000ea20000000800 */
[----:B------:R-:W-:Y:S01]  /*e350*/  FMNMX.FTZ R165, R167, R165, !PT ;  /* 0x000000a5a7a57209 */ /* 0x000fe20007810000 */
[-C--:B0-----:R-:W-:Y:S01]  /*e360*/  FMUL.FTZ R24, R24, R7.reuse ;  /* 0x0000000718187220 */ /* 0x081fe20000410000 */
[-C--:B------:R-:W-:Y:S01]  /*e370*/  FMUL.FTZ R25, R25, R7.reuse ;  /* 0x0000000719197220 */ /* 0x080fe20000410000 */
[----:B------:R-:W-:Y:S01]  /*e380*/  FMUL.FTZ R28, R28, R7 ;  /* 0x000000071c1c7220 */ /* 0x000fe20000410000 */
[----:B------:R-:W-:Y:S01]  /*e390*/  FMNMX.FTZ R165, R170, R165, !PT ;  /* 0x000000a5aaa57209 */ /* 0x000fe20007810000 */
[-C--:B------:R-:W-:Y:S01]  /*e3a0*/  FMUL.FTZ R29, R29, R7.reuse ;  /* 0x000000071d1d7220 */ /* 0x080fe20000410000 */
[----:B------:R-:W-:Y:S01]  /*e3b0*/  FMUL.FTZ R32, R32, R7 ;  /* 0x0000000720207220 */ /* 0x000fe20000410000 */
[----:B------:R-:W0:Y:S01]  /*e3c0*/  MUFU.EX2 R212, R212 ;  /* 0x000000d400d47308 */ /* 0x000e220000000800 */
[----:B------:R-:W-:Y:S01]  /*e3d0*/  FMNMX.FTZ R165, R171, R165, !PT ;  /* 0x000000a5aba57209 */ /* 0x000fe20007810000 */
[-C--:B------:R-:W-:Y:S01]  /*e3e0*/  FMUL.FTZ R33, R33, R7.reuse ;  /* 0x0000000721217220 */ /* 0x080fe20000410000 */
[-C--:B------:R-:W-:Y:S01]  /*e3f0*/  FMUL.FTZ R36, R36, R7.reuse ;  /* 0x0000000724247220 */ /* 0x080fe20000410000 */
[----:B------:R-:W-:Y:S01]  /*e400*/  FMUL.FTZ R37, R37, R7 ;  /* 0x0000000725257220 */ /* 0x000fe20000410000 */
[----:B------:R-:W-:Y:S01]  /*e410*/  FMNMX.FTZ R165, R174, R165, !PT ;  /* 0x000000a5aea57209 */ /* 0x000fe20007810000 */
[-C--:B------:R-:W-:Y:S01]  /*e420*/  FMUL.FTZ R40, R40, R7.reuse ;  /* 0x0000000728287220 */ /* 0x080fe20000410000 */
[----:B------:R-:W-:Y:S01]  /*e430*/  FMUL.FTZ R41, R41, R7 ;  /* 0x0000000729297220 */ /* 0x000fe20000410000 */
[----:B------:R-:W3:Y:S01]  /*e440*/  MUFU.EX2 R155, R155 ;  /* 0x0000009b009b7308 */ /* 0x000ee20000000800 */
[----:B------:R-:W-:Y:S01]  /*e450*/  FMNMX.FTZ R165, R175, R165, !PT ;  /* 0x000000a5afa57209 */ /* 0x000fe20007810000 */
[----:B--2---:R-:W-:Y:S01]  /*e460*/  FFMA.FTZ R3, R7, R3, R152 ;  /* 0x0000000307037223 */ /* 0x004fe20000010098 */
[-C--:B------:R-:W-:Y:S01]  /*e470*/  FMUL.FTZ R44, R44, R7.reuse ;  /* 0x000000072c2c7220 */ /* 0x080fe20000410000 */
[----:B------:R-:W-:Y:S01]  /*e480*/  FMUL.FTZ R45, R45, R7 ;  /* 0x000000072d2d7220 */ /* 0x000fe20000410000 */
[----:B------:R-:W-:Y:S01]  /*e490*/  FMNMX.FTZ R165, R164, R165, !PT ;  /* 0x000000a5a4a57209 */ /* 0x000fe20007810000 */
[-C--:B------:R-:W-:Y:S01]  /*e4a0*/  FMUL.FTZ R48, R48, R7.reuse ;  /* 0x0000000730307220 */ /* 0x080fe20000410000 */
[----:B------:R-:W-:Y:S01]  /*e4b0*/  FMUL.FTZ R49, R49, R7 ;  /* 0x0000000731317220 */ /* 0x000fe20000410000 */
[----:B------:R-:W2:Y:S01]  /*e4c0*/  MUFU.EX2 R156, R156 ;  /* 0x0000009c009c7308 */ /* 0x000ea20000000800 */
[----:B------:R-:W-:Y:S01]  /*e4d0*/  FMNMX.FTZ R165, R177, R165, !PT ;  /* 0x000000a5b1a57209 */ /* 0x000fe20007810000 */
[C---:B0-----:R-:W-:Y:S01]  /*e4e0*/  FADD.FTZ R3, R212.reuse, R3 ;  /* 0x00000003d4037221 */ /* 0x041fe20000010000 */
[----:B------:R-:W-:Y:S01]  /*e4f0*/  F2FP.F16.F32.PACK_AB R152, R212, R152 ;  /* 0x00000098d498723e */ /* 0x000fe200000000ff */
[----:B------:R-:W-:Y:S01]  /*e500*/  FMUL.FTZ R52, R52, R7 ;  /* 0x0000000734347220 */ /* 0x000fe20000410000 */
[----:B------:R-:W-:Y:S01]  /*e510*/  FMNMX.FTZ R165, R178, R165, !PT ;  /* 0x000000a5b2a57209 */ /* 0x000fe20007810000 */
[-C--:B------:R-:W-:Y:S01]  /*e520*/  FMUL.FTZ R53, R53, R7.reuse ;  /* 0x0000000735357220 */ /* 0x080fe20000410000 */
[----:B------:R-:W-:Y:S01]  /*e530*/  FMUL.FTZ R56, R56, R7 ;  /* 0x0000000738387220 */ /* 0x000fe20000410000 */
[----:B------:R-:W0:Y:S01]  /*e540*/  MUFU.EX2 R159, R159 ;  /* 0x0000009f009f7308 */ /* 0x000e220000000800 */
        /* <DEDUP_REMOVED lines=35> */
[-C--:B------:R-:W-:Y:S01]  /*e780*/  FMUL.FTZ R92, R92, R7.reuse ;  /* 0x000000075c5c7220 */ /* 0x080fe20000410000 */
[-C--:B------:R-:W-:Y:S01]  /*e790*/  FMUL.FTZ R93, R93, R7.reuse ;  /* 0x000000075d5d7220 */ /* 0x080fe20000410000 */
[----:B------:R-:W2:Y:S01]  /*e7a0*/  SHFL.BFLY PT, R195, R165, 0x2, 0x1f ;  /* 0x0c401f00a5c37f89 */ /* 0x000ea200000e0000 */
        /* <DEDUP_REMOVED lines=23> */
[----:B--2---:R-:W-:Y:S01]  /*e920*/  FMNMX.FTZ R165, R165, R195, !PT ;  /* 0x000000c3a5a57209 */ /* 0x004fe20007810000 */
[-C--:B------:R-:W-:Y:S01]  /*e930*/  FMUL.FTZ R132, R132, R7.reuse ;  /* 0x0000000784847220 */ /* 0x080fe20000410000 */
[----:B------:R-:W2:Y:S01]  /*e940*/  MUFU.EX2 R173, R173 ;  /* 0x000000ad00ad7308 */ /* 0x000ea20000000800 */
[----:B0-----:R-:W-:Y:S01]  /*e950*/  FADD.FTZ R3, R169, R3 ;  /* 0x00000003a9037221 */ /* 0x001fe20000010000 */
[-C--:B------:R-:W-:Y:S01]  /*e960*/  FMUL.FTZ R133, R133, R7.reuse ;  /* 0x0000000785857220 */ /* 0x080fe20000410000 */
[----:B------:R-:W0:Y:S01]  /*e970*/  SHFL.BFLY PT, R195, R165, 0x1, 0x1f ;  /* 0x0c201f00a5c37f89 */ /* 0x000e2200000e0000 */
[-C--:B------:R-:W-:Y:S01]  /*e980*/  FMUL.FTZ R136, R136, R7.reuse ;  /* 0x0000000788887220 */ /* 0x080fe20000410000 */
[-C--:B------:R-:W-:Y:S01]  /*e990*/  FMUL.FTZ R137, R137, R7.reuse ;  /* 0x0000000789897220 */ /* 0x080fe20000410000 */
[-C--:B------:R-:W-:Y:S01]  /*e9a0*/  FMUL.FTZ R140, R140, R7.reuse ;  /* 0x000000078c8c7220 */ /* 0x080fe20000410000 */
[-C--:B------:R-:W-:Y:S01]  /*e9b0*/  FMUL.FTZ R141, R141, R7.reuse ;  /* 0x000000078d8d7220 */ /* 0x080fe20000410000 */
[----:B------:R-:W4:Y:S01]  /*e9c0*/  MUFU.EX2 R214, R214 ;  /* 0x000000d600d67308 */ /* 0x000f220000000800 */
[----:B---3--:R-:W-:Y:S01]  /*e9d0*/  FADD.FTZ R3, R172, R3 ;  /* 0x00000003ac037221 */ /* 0x008fe20000010000 */
[-C--:B------:R-:W-:Y:S01]  /*e9e0*/  FMUL.FTZ R144, R144, R7.reuse ;  /* 0x0000000790907220 */ /* 0x080fe20000410000 */
[-C--:B------:R-:W-:Y:S01]  /*e9f0*/  FMUL.FTZ R145, R145, R7.reuse ;  /* 0x0000000791917220 */ /* 0x080fe20000410000 */
[-C--:B------:R-:W-:Y:S01]  /*ea00*/  FMUL.FTZ R148, R148, R7.reuse ;  /* 0x0000000794947220 */ /* 0x080fe20000410000 */
[----:B------:R-:W-:-:S03]  /*ea10*/  FMUL.FTZ R149, R149, R7 ;  /* 0x0000000795957220 */ /* 0x000fc60000410000 */
[----:B------:R-:W3:Y:S01]  /*ea20*/  MUFU.EX2 R215, R215 ;  /* 0x000000d700d77308 */ /* 0x000ee20000000800 */
[----:B--2---:R-:W-:-:S07]  /*ea30*/  FADD.FTZ R3, R173, R3 ;  /* 0x00000003ad037221 */ /* 0x004fce0000010000 */
[----:B------:R-:W2:Y:S01]  /*ea40*/  MUFU.EX2 R181, R181 ;  /* 0x000000b500b57308 */ /* 0x000ea20000000800 */
[----:B----4-:R-:W-:Y:S01]  /*ea50*/  FADD.FTZ R3, R214, R3 ;  /* 0x00000003d6037221 */ /* 0x010fe20000010000 */
[----:B0-----:R-:W-:-:S04]  /*ea60*/  FMNMX.FTZ R180, R165, R195, !PT ;  /* 0x000000c3a5b47209 */ /* 0x001fc80007810000 */
[C---:B------:R-:W-:Y:S01]  /*ea70*/  FSETP.NEU.FTZ.AND P2, PT, R180.reuse, -INF , PT ;  /* 0xff800000b400780b */ /* 0x040fe20003f5d000 */
[----:B------:R-:W-:Y:S01]  /*ea80*/  FMUL.FTZ R198, R180, R13 ;  /* 0x0000000db4c67220 */ /* 0x000fe20000410000 */
[----:B------:R-:W0:Y:S01]  /*ea90*/  MUFU.EX2 R184, R184 ;  /* 0x000000b800b87308 */ /* 0x000e220000000800 */
[----:B---3--:R-:W-:-:S03]  /*eaa0*/  FADD.FTZ R3, R215, R3 ;  /* 0x00000003d7037221 */ /* 0x008fc60000010000 */
[----:B------:R-:W-:Y:S01]  /*eab0*/  FSEL R198, R198, RZ, P2 ;  /* 0x000000ffc6c67208 */ /* 0x000fe20001000000 */
[----:B------:R-:W-:-:S03]  /*eac0*/  FADD.FTZ R3, R197, R3 ;  /* 0x00000003c5037221 */ /* 0x000fc60000010000 */
[----:B------:R-:W3:Y:S01]  /*ead0*/  MUFU.EX2 R185, R185 ;  /* 0x000000b900b97308 */ /* 0x000ee20000000800 */
[--C-:B------:R-:W-:Y:S01]  /*eae0*/  FFMA.FTZ R165, R154, R13, -R198.reuse ;  /* 0x0000000d9aa57223 */ /* 0x100fe200000108c6 */
[----:B------:R-:W-:Y:S01]  /*eaf0*/  F2FP.F16.F32.PACK_AB R154, R156, R155 ;  /* 0x0000009b9c9a723e */ /* 0x000fe200000000ff */
[--C-:B------:R-:W-:Y:S01]  /*eb00*/  FFMA.FTZ R229, R153, R13, -R198.reuse ;  /* 0x0000000d99e57223 */ /* 0x100fe200000108c6 */
[----:B------:R-:W-:Y:S01]  /*eb10*/  F2FP.F16.F32.PACK_AB R156, R160, R159 ;  /* 0x0000009fa09c723e */ /* 0x000fe200000000ff */
[-CC-:B------:R-:W-:Y:S01]  /*eb20*/  FFMA.FTZ R228, R157, R13.reuse, -R198.reuse ;  /* 0x0000000d9de47223 */ /* 0x180fe200000108c6 */
[----:B------:R-:W-:Y:S01]  /*eb30*/  F2FP.F16.F32.PACK_AB R160, R169, R168 ;  /* 0x000000a8a9a0723e */ /* 0x000fe200000000ff */
[-CC-:B------:R-:W-:Y:S01]  /*eb40*/  FFMA.FTZ R157, R158, R13.reuse, -R198.reuse ;  /* 0x0000000d9e9d7223 */ /* 0x180fe200000108c6 */
[----:B------:R-:W-:Y:S01]  /*eb50*/  FSEL R169, R180, RZ, P2 ;  /* 0x000000ffb4a97208 */ /* 0x000fe20001000000 */
[----:B------:R-:W-:Y:S01]  /*eb60*/  MUFU.EX2 R229, R229 ;  /* 0x000000e500e57308 */ /* 0x000fe20000000800 */
[-CC-:B------:R-:W-:Y:S01]  /*eb70*/  FFMA.FTZ R212, R161, R13.reuse, -R198.reuse ;  /* 0x0000000da1d47223 */ /* 0x180fe200000108c6 */
[-CC-:B------:R-:W-:Y:S01]  /*eb80*/  FFMA.FTZ R161, R162, R13.reuse, -R198.reuse ;  /* 0x0000000da2a17223 */ /* 0x180fe200000108c6 */
[-C--:B------:R-:W-:Y:S01]  /*eb90*/  FFMA.FTZ R199, R166, R13.reuse, -R198 ;  /* 0x0000000da6c77223 */ /* 0x080fe200000108c6 */
[----:B------:R-:W-:Y:S01]  /*eba0*/  FADD.FTZ R12, -R169, R12 ;  /* 0x0000000ca90c7221 */ /* 0x000fe20000010100 */
[-CC-:B------:R-:W-:Y:S01]  /*ebb0*/  FFMA.FTZ R167, R167, R13.reuse, -R198.reuse ;  /* 0x0000000da7a77223 */ /* 0x180fe200000108c6 */
[-CC-:B------:R-:W-:Y:S01]  /*ebc0*/  FFMA.FTZ R153, R174, R13.reuse, -R198.reuse ;  /* 0x0000000dae997223 */ /* 0x180fe200000108c6 */
[-CC-:B------:R-:W-:Y:S01]  /*ebd0*/  FFMA.FTZ R195, R170, R13.reuse, -R198.reuse ;  /* 0x0000000daac37223 */ /* 0x180fe200000108c6 */
[----:B------:R-:W-:Y:S01]  /*ebe0*/  FMUL.FTZ R12, R12, R13 ;  /* 0x0000000d0c0c7220 */ /* 0x000fe20000410000 */
[----:B------:R-:W-:Y:S01]  /*ebf0*/  MUFU.EX2 R165, R165 ;  /* 0x000000a500a57308 */ /* 0x000fe20000000800 */
[----:B------:R-:W-:Y:S01]  /*ec00*/  F2FP.F16.F32.PACK_AB R158, R213, R163 ;  /* 0x000000a3d59e723e */ /* 0x000fe200000000ff */
        /* <DEDUP_REMOVED lines=10> */
[-CC-:B------:R-:W-:Y:S01]  /*ecb0*/  FFMA.FTZ R187, R187, R13.reuse, -R198.reuse ;  /* 0x0000000dbbbb7223 */ /* 0x180fe200000108c6 */
[-CC-:B------:R-:W-:Y:S01]  /*ecc0*/  FFMA.FTZ R191, R191, R13.reuse, -R198.reuse ;  /* 0x0000000dbfbf7223 */ /* 0x180fe200000108c6 */
[----:B--2---:R-:W-:Y:S01]  /*ecd0*/  FADD.FTZ R3, R181, R3 ;  /* 0x00000003b5037221 */ /* 0x004fe20000010000 */
[-CC-:B------:R-:W-:Y:S01]  /*ece0*/  FFMA.FTZ R190, R190, R13.reuse, -R198.reuse ;  /* 0x0000000dbebe7223 */ /* 0x180fe200000108c6 */
[----:B------:R-:W2:Y:S01]  /*ecf0*/  MUFU.EX2 R155, R228 ;  /* 0x000000e4009b7308 */ /* 0x000ea20000000800 */
[----:B------:R-:W-:Y:S01]  /*ed00*/  F2FP.F16.F32.PACK_AB R162, R173, R172 ;  /* 0x000000acada2723e */ /* 0x000fe200000000ff */
[----:B0-----:R-:W-:Y:S01]  /*ed10*/  FADD.FTZ R168, R184, R3 ;  /* 0x00000003b8a87221 */ /* 0x001fe20000010000 */
[-CC-:B------:R-:W-:Y:S01]  /*ed20*/  FFMA.FTZ R192, R192, R13.reuse, -R198.reuse ;  /* 0x0000000dc0c07223 */ /* 0x180fe200000108c6 */
[----:B------:R-:W-:Y:S01]  /*ed30*/  FFMA.FTZ R193, R193, R13, -R198 ;  /* 0x0000000dc1c17223 */ /* 0x000fe200000108c6 */
[----:B------:R-:W-:Y:S01]  /*ed40*/  F2FP.F16.F32.PACK_AB R164, R215, R214 ;  /* 0x000000d6d7a4723e */ /* 0x000fe200000000ff */
[----:B---3--:R-:W-:Y:S01]  /*ed50*/  FADD.FTZ R3, R185, R168 ;  /* 0x000000a8b9037221 */ /* 0x008fe20000010000 */
[----:B------:R-:W-:Y:S01]  /*ed60*/  F2FP.F16.F32.PACK_AB R166, R181, R197 ;  /* 0x000000c5b5a6723e */ /* 0x000fe200000000ff */
[----:B------:R-:W0:Y:S01]  /*ed70*/  MUFU.EX2 R157, R157 ;  /* 0x0000009d009d7308 */ /* 0x000e220000000800 */
[----:B----4-:R-:W-:Y:S01]  /*ed80*/  FFMA.FTZ R0, R12, R0, R229 ;  /* 0x000000000c007223 */ /* 0x010fe200000100e5 */
[----:B------:R-:W-:Y:S01]  /*ed90*/  F2FP.F16.F32.PACK_AB R168, R185, R184 ;  /* 0x000000b8b9a8723e */ /* 0x000fe200000000ff */
[-C--:B------:R-:W-:Y:S01]  /*eda0*/  FMUL.FTZ R26, R26, R12.reuse ;  /* 0x0000000c1a1a7220 */ /* 0x080fe20000410000 */
[-C--:B------:R-:W-:Y:S01]  /*edb0*/  FMUL.FTZ R27, R27, R12.reuse ;  /* 0x0000000c1b1b7220 */ /* 0x080fe20000410000 */
[----:B------:R-:W-:Y:S01]  /*edc0*/  FADD.FTZ R0, R165, R0 ;  /* 0x00000000a5007221 */ /* 0x000fe20000010000 */
[-C--:B------:R-:W-:Y:S01]  /*edd0*/  FMUL.FTZ R30, R30, R12.reuse ;  /* 0x0000000c1e1e7220 */ /* 0x080fe20000410000 */
        /* <DEDUP_REMOVED lines=40> */
[----:B------:R-:W-:Y:S01]  /*f060*/  FMUL.FTZ R98, R98, R12 ;  /* 0x0000000c62627220 */ /* 0x000fe20000410000 */
[----:B------:R-:W5:Y:S01]  /*f070*/  MUFU.EX2 R195, R195 ;  /* 0x000000c300c37308 */ /* 0x000f620000000800 */
[----:B----4-:R-:W-:Y:S01]  /*f080*/  FADD.FTZ R153, R157, R0 ;  /* 0x000000009d997221 */ /* 0x010fe20000010000 */
[----:B--2---:R-:W-:Y:S01]  /*f090*/  F2FP.F16.F32.PACK_AB R157, R161, R212 ;  /* 0x000000d4a19d723e */ /* 0x004fe200000000ff */
        /* <DEDUP_REMOVED lines=10> */
[----:B0-----:R-:W-:Y:S01]  /*f140*/  FADD.FTZ R0, R159, R0 ;  /* 0x000000009f007221 */ /* 0x001fe20000010000 */
[C---:B---3--:R-:W-:Y:S01]  /*f150*/  F2FP.F16.F32.PACK_AB R159, R167.reuse, R159 ;  /* 0x0000009fa79f723e */ /* 0x048fe200000000ff */
[-C--:B------:R-:W-:Y:S01]  /*f160*/  FMUL.FTZ R114, R114, R12.reuse ;  /* 0x0000000c72727220 */ /* 0x080fe20000410000 */
[----:B------:R-:W0:Y:S01]  /*f170*/  MUFU.EX2 R175, R175 ;  /* 0x000000af00af7308 */ /* 0x000e220000000800 */
[----:B------:R-:W-:Y:S01]  /*f180*/  FADD.FTZ R0, R167, R0 ;  /* 0x00000000a7007221 */ /* 0x000fe20000010000 */
[-C--:B------:R-:W-:Y:S01]  /*f190*/  FMUL.FTZ R115, R115, R12.reuse ;  /* 0x0000000c73737220 */ /* 0x080fe20000410000 */
[-C--:B------:R-:W-:Y:S01]  /*f1a0*/  FMUL.FTZ R118, R118, R12.reuse ;  /* 0x0000000c76767220 */ /* 0x080fe20000410000 */
[-C--:B------:R-:W-:Y:S01]  /*f1b0*/  FMUL.FTZ R119, R119, R12.reuse ;  /* 0x0000000c77777220 */ /* 0x080fe20000410000 */
[----:B-----5:R-:W-:Y:S01]  /*f1c0*/  FADD.FTZ R0, R195, R0 ;  /* 0x00000000c3007221 */ /* 0x020fe20000010000 */
[-C--:B------:R-:W-:Y:S01]  /*f1d0*/  FMUL.FTZ R122, R122, R12.reuse ;  /* 0x0000000c7a7a7220 */ /* 0x080fe20000410000 */
[-C--:B------:R-:W-:Y:S01]  /*f1e0*/  FMUL.FTZ R123, R123, R12.reuse ;  /* 0x0000000c7b7b7220 */ /* 0x080fe20000410000 */
[----:B------:R-:W3:Y:S01]  /*f1f0*/  MUFU.EX2 R230, R230 ;  /* 0x000000e600e67308 */ /* 0x000ee20000000800 */
[C---:B--2---:R-:W-:Y:S01]  /*f200*/  FADD.FTZ R0, R171.reuse, R0 ;  /* 0x00000000ab007221 */ /* 0x044fe20000010000 */
[----:B------:R-:W-:Y:S01]  /*f210*/  F2FP.F16.F32.PACK_AB R161, R171, R195 ;  /* 0x000000c3aba1723e */ /* 0x000fe200000000ff */
[-C--:B------:R-:W-:Y:S01]  /*f220*/  FMUL.FTZ R126, R126, R12.reuse ;  /* 0x0000000c7e7e7220 */ /* 0x080fe20000410000 */
[-C--:B------:R-:W-:Y:S01]  /*f230*/  FMUL.FTZ R127, R127, R12.reuse ;  /* 0x0000000c7f7f7220 */ /* 0x080fe20000410000 */
[----:B------:R-:W-:Y:S01]  /*f240*/  FADD.FTZ R0, R163, R0 ;  /* 0x00000000a3007221 */ /* 0x000fe20000010000 */
        /* <DEDUP_REMOVED lines=16> */
[----:B------:R-:W-:-:S02]  /*f350*/  FMUL.FTZ R151, R151, R12 ;  /* 0x0000000c97977220 */ /* 0x000fc40000410000 */
[----:B------:R-:W3:Y:S01]  /*f360*/  MUFU.EX2 R179, R179 ;  /* 0x000000b300b37308 */ /* 0x000ee20000000800 */
[----:B--2---:R-:W-:-:S07]  /*f370*/  FADD.FTZ R153, R177, R0 ;  /* 0x00000000b1997221 */ /* 0x004fce0000010000 */
[----:B------:R-:W2:Y:S01]  /*f380*/  MUFU.EX2 R169, R182 ;  /* 0x000000b600a97308 */ /* 0x000ea20000000800 */
[----:B0-----:R-:W-:Y:S01]  /*f390*/  FADD.FTZ R0, R178, R153 ;  /* 0x00000099b2007221 */ /* 0x001fe20000010000 */
[----:B------:R-:W-:Y:S02]  /*f3a0*/  F2FP.F16.F32.PACK_AB R153, R165, R229 ;  /* 0x000000e5a599723e */ /* 0x000fe400000000ff */
[----:B------:R-:W-:-:S04]  /*f3b0*/  F2FP.F16.F32.PACK_AB R165, R177, R230 ;  /* 0x000000e6b1a5723e */ /* 0x000fc800000000ff */
        /* <DEDUP_REMOVED lines=11> */
[----:B--2---:R-:W-:-:S07]  /*f470*/  FADD.FTZ R0, R186, R7 ;  /* 0x00000007ba007221 */ /* 0x004fce0000010000 */
[----:B------:R-:W2:Y:S01]  /*f480*/  MUFU.EX2 R226, R226 ;  /* 0x000000e200e27308 */ /* 0x000ea20000000800 */
[C---:B0-----:R-:W-:Y:S01]  /*f490*/  FADD.FTZ R3, R189.reuse, R170 ;  /* 0x000000aabd037221 */ /* 0x041fe20000010000 */
[----:B------:R-:W-:-:S06]  /*f4a0*/  F2FP.F16.F32.PACK_AB R170, R189, R188 ;  /* 0x000000bcbdaa723e */ /* 0x000fcc00000000ff */
[----:B------:R-:W0:Y:S01]  /*f4b0*/  MUFU.EX2 R173, R191 ;  /* 0x000000bf00ad7308 */ /* 0x000e220000000800 */
[C---:B---3--:R-:W-:Y:S01]  /*f4c0*/  FADD.FTZ R0, R187.reuse, R0 ;  /* 0x00000000bb007221 */ /* 0x048fe20000010000 */
[----:B------:R-:W-:-:S06]  /*f4d0*/  F2FP.F16.F32.PACK_AB R171, R187, R186 ;  /* 0x000000babbab723e */ /* 0x000fcc00000000ff */
[----:B------:R-:W3:Y:S01]  /*f4e0*/  MUFU.EX2 R227, R227 ;  /* 0x000000e300e37308 */ /* 0x000ee20000000800 */
[----:B--2---:R-:W-:-:S07]  /*f4f0*/  FADD.FTZ R172, R226, R3 ;  /* 0x00000003e2ac7221 */ /* 0x004fce0000010000 */
[----:B------:R-:W2:Y:S01]  /*f500*/  MUFU.EX2 R190, R190 ;  /* 0x000000be00be7308 */ /* 0x000ea20000000800 */
[----:B0-----:R-:W-:-:S07]  /*f510*/  FADD.FTZ R7, R173, R0 ;  /* 0x00000000ad077221 */ /* 0x001fce0000010000 */
[----:B------:R-:W0:Y:S01]  /*f520*/  MUFU.EX2 R196, R196 ;  /* 0x000000c400c47308 */ /* 0x000e220000000800 */
[C---:B---3--:R-:W-:Y:S01]  /*f530*/  FADD.FTZ R3, R227.reuse, R172 ;  /* 0x000000ace3037221 */ /* 0x048fe20000010000 */
[----:B------:R-:W-:-:S06]  /*f540*/  F2FP.F16.F32.PACK_AB R172, R227, R226 ;  /* 0x000000e2e3ac723e */ /* 0x000fcc00000000ff */
[----:B------:R-:W3:Y:S01]  /*f550*/  MUFU.EX2 R192, R192 ;  /* 0x000000c000c07308 */ /* 0x000ee20000000800 */
[C---:B--2---:R-:W-:Y:S01]  /*f560*/  FADD.FTZ R7, R190.reuse, R7 ;  /* 0x00000007be077221 */ /* 0x044fe20000010000 */
[----:B------:R-:W-:-:S06]  /*f570*/  F2FP.F16.F32.PACK_AB R173, R190, R173 ;  /* 0x000000adbead723e */ /* 0x000fcc00000000ff */
[----:B------:R-:W2:Y:S01]  /*f580*/  MUFU.EX2 R174, R194 ;  /* 0x000000c200ae7308 */ /* 0x000ea20000000800 */
[----:B0-----:R-:W-:-:S07]  /*f590*/  FADD.FTZ R3, R196, R3 ;  /* 0x00000003c4037221 */ /* 0x001fce0000010000 */
[----:B------:R-:W0:Y:S01]  /*f5a0*/  MUFU.EX2 R193, R193 ;  /* 0x000000c100c17308 */ /* 0x000e220000000800 */
[----:B---3--:R-:W-:Y:S01]  /*f5b0*/  FADD.FTZ R0, R192, R7 ;  /* 0x00000007c0007221 */ /* 0x008fe20000010000 */
[C---:B--2---:R-:W-:Y:S01]  /*f5c0*/  FADD.FTZ R3, R174.reuse, R3 ;  /* 0x00000003ae037221 */ /* 0x044fe20000010000 */
[----:B------:R-:W-:Y:S02]  /*f5d0*/  F2FP.F16.F32.PACK_AB R174, R174, R196 ;  /* 0x000000c4aeae723e */ /* 0x000fe400000000ff */
[C---:B0-----:R-:W-:Y:S01]  /*f5e0*/  FADD.FTZ R0, R193.reuse, R0 ;  /* 0x00000000c1007221 */ /* 0x041fe20000010000 */
[----:B------:R-:W-:Y:S01]  /*f5f0*/  F2FP.F16.F32.PACK_AB R175, R193, R192 ;  /* 0x000000c0c1af723e */ /* 0x000fe200000000ff */
[----:B------:R-:W-:Y:S06]  /*f600*/  @!P0 BRA `(.L_x_12047) ;  /* 0x0000000000048947 */ /* 0x000fec0003800000 */
[----:B------:R-:W-:Y:S01]  /*f610*/  BPT.TRAP 0x1 ;  /* 0x000000040000795c */ /* 0x000fe20000300000 */
.L_x_12047:
[----:B------:R0:W2:Y:S01]  /*f620*/  SYNCS.PHASECHK.TRANS64.TRYWAIT P2, [R210+URZ+0x22850], R209 ;  /* 0x022850d1d20075a7 */ /* 0x0000a2000804017f */
[----:B------:R-:W-:Y:S05]  /*f630*/  @!P0 BRA `(.L_x_12048) ;  /* 0x0000000000048947 */ /* 0x000fea0003800000 */
[----:B------:R-:W-:Y:S01]  /*f640*/  BPT.TRAP 0x1 ;  /* 0x000000040000795c */ /* 0x000fe20000300000 */
.L_x_12048:
[----:B------:R-:W-:Y:S04]  /*f650*/  BSSY B0, `(.L_x_12049) ;  /* 0x0000004000007945 */ /* 0x000fe80003800000 */
[----:B--2---:R-:W-:Y:S05]  /*f660*/  @P2 BRA `(.L_x_12050) ;  /* 0x0000000000082947 */ /* 0x004fea0003800000 */
[----:B------:R-:W2:Y:S02]  /*f670*/  SYNCS.PHASECHK.TRANS64.TRYWAIT P2, [R210+URZ+0x22850], R209 ;  /* 0x022850d1d20075a7 */ /* 0x000ea4000804017f */
[----:B--2---:R-:W-:Y:S05]  /*f680*/  @!P2 BRA `(.L_x_12051) ;  /* 0x0000012400e0a947 */ /* 0x004fea0003800000 */
.L_x_12050:
[----:B------:R-:W-:Y:S05]  /*f690*/  BSYNC B0 ;  /* 0x0000000000007941 */ /* 0x000fea0003800000 */
.L_x_12049:
[----:B------:R-:W3:Y:S01]  /*f6a0*/  S2R R7, SR_TID.X ;  /* 0x0000000000077919 */ /* 0x000ee20000002100 */
[----:B------:R-:W-:Y:S05]  /*f6b0*/  WARPSYNC.ALL ;  /* 0x0000000000007948 */ /* 0x000fea0003800000 */
[----:B------:R-:W-:Y:S01]  /*f6c0*/  IMAD R178, R2, 0xc00, R21 ;  /* 0x00000c0002b27824 */ /* 0x000fe200078e0215 */
[----:B------:R-:W-:Y:S01]  /*f6d0*/  ISETP.GT.AND P2, PT, R6, R216, PT ;  /* 0x000000d80600720c */ /* 0x000fe20003f44270 */
[----:B------:R-:W-:Y:S02]  /*f6e0*/  IMAD.MOV.U32 R179, RZ, RZ, 0x40000040 ;  /* 0x40000040ffb37424 */ /* 0x000fe400078e00ff */
[----:B012---:R-:W-:Y:S01]  /*f6f0*/  @!P1 VIADD R210, R210, 0x22860 ;  /* 0x00022860d2d29836 */ /* 0x007fe20000000000 */
[----:B------:R-:W-:Y:S01]  /*f700*/  R2UR UR6, R178 ;  /* 0x00000000b20672ca */ /* 0x000fe200000e0000 */
[----:B------:R-:W-:Y:S01]  /*f710*/  VIADD R6, R6, 0xffffffff ;  /* 0xffffffff06067836 */ /* 0x000fe20000000000 */
[----:B------:R-:W-:Y:S01]  /*f720*/  R2UR UR7, R179 ;  /* 0x00000000b30772ca */ /* 0x000fe200000e0000 */
[----:B------:R-:W-:Y:S01]  /*f730*/  IMAD.MOV.U32 R179, RZ, RZ, 0x40000040 ;  /* 0x40000040ffb37424 */ /* 0x000fe200078e00ff */
[----:B------:R-:W-:Y:S01]  /*f740*/  @!P1 PRMT R210, RZ, 0x654, R210 ;  /* 0x00000654ffd29816 */ /* 0x000fe200000000d2 */
[----:B------:R-:W-:Y:S01]  /*f750*/  IMAD.MOV.U32 R12, RZ, RZ, R180 ;  /* 0x000000ffff0c7224 */ /* 0x000fe200078e00b4 */
[----:B---3--:R-:W-:-:S05]  /*f760*/  SHF.R.U32.HI R7, RZ, 0x7, R7 ;  /* 0x00000007ff077819 */ /* 0x008fca0000011607 */
[----:B------:R-:W-:-:S05]  /*f770*/  VIADD R7, R7, 0x8 ;  /* 0x0000000807077836 */ /* 0x000fca0000000000 */
[----:B------:R0:W-:Y:S02]  /*f780*/  BAR.SYNC.DEFER_BLOCKING R7, 0x100 ;  /* 0x000400070000751d */ /* 0x0001e40000010000 */
[----:B0-----:R-:W-:-:S04]  /*f790*/  MOV R7, R176 ;  /* 0x000000b000077202 */ /* 0x001fc80000000f00 */
        /* <DEDUP_REMOVED lines=43> */
[----:B------:R-:W-:Y:S02]  /*fa50*/  IMAD.MOV.U32 R12, RZ, RZ, R180 ;  /* 0x000000ffff0c7224 */ /* 0x000fe400078e00b4 */
[----:B------:R-:W-:-:S07]  /*fa60*/  IMAD.MOV.U32 R7, RZ, RZ, R176 ;  /* 0x000000ffff077224 */ /* 0x000fce00078e00b0 */
.L_x_12034:
[----:B------:R-:W2:Y:S01]  /*fa70*/  LDL.LU R156, [R1] ;  /* 0x00000000019c7983 */ /* 0x000ea20000300800 */
[----:B------:R-:W1:Y:S01]  /*fa80*/  LDC R152, c[0x0][0x448] ;  /* 0x00011200ff987b82 */ /* 0x000e620000000800 */
[----:B------:R-:W-:Y:S01]  /*fa90*/  IADD3 R155, R201, 0x1, -R200 ;  /* 0x00000001c99b7810 */ /* 0x000fe20007ffe8c8 */
[----:B------:R-:W-:-:S06]  /*faa0*/  ULDC UR4, c[0x0][0x9dc] ;  /* 0x0002770000047ab9 */ /* 0x000fcc0000000800 */
[----:B------:R-:W3:Y:S01]  /*fab0*/  LDC R230, c[0x0][0x9e4] ;  /* 0x00027900ffe67b82 */ /* 0x000ee20000000800 */
[----:B-1----:R-:W-:Y:S01]  /*fac0*/  ISETP.NE.AND P2, PT, R152, 0x1, PT ;  /* 0x000000019800780c */ /* 0x002fe20003f45270 */
[----:B------:R-:W-:-:S12]  /*fad0*/  VIADD R152, R206, 0x7f ;  /* 0x0000007fce987836 */ /* 0x000fd80000000000 */
[----:B------:R-:W1:Y:S08]  /*fae0*/  @P2 LDC R153, c[0x0][0x44c] ;  /* 0x00011300ff992b82 */ /* 0x000e700000000800 */
[----:B------:R-:W4:Y:S01]  /*faf0*/  @P2 LDC R154, c[0x0][0x450] ;  /* 0x00011400ff9a2b82 */ /* 0x000f220000000800 */
[----:B-1----:R-:W-:-:S05]  /*fb00*/  @P2 IMAD.HI.U32 R153, R152, R153, RZ ;  /* 0x0000009998992227 */ /* 0x002fca00078e00ff */
[----:B----4-:R-:W-:-:S05]  /*fb10*/  @P2 SHF.R.U32.HI R152, RZ, R154, R153 ;  /* 0x0000009aff982219 */ /* 0x010fca0000011699 */
[----:B------:R-:W-:-:S04]  /*fb20*/  IMAD.IADD R152, R155, 0x1, R152 ;  /* 0x000000019b987824 */ /* 0x000fc800078e0298 */
[----:B------:R-:W-:Y:S01]  /*fb30*/  VIADD R154, R152, -UR4 ;  /* 0x80000004989a7c36 */ /* 0x000fe20008000000 */
[----:B--2---:R-:W-:-:S04]  /*fb40*/  LOP3.LUT R156, R156, 0xffefffff, RZ, 0xc0, !PT ;  /* 0xffefffff9c9c7812 */ /* 0x004fc800078ec0ff */
[----:B------:R-:W-:Y:S02]  /*fb50*/  @P2 LOP3.LUT R156, R156, 0x100000, RZ, 0xfc, !PT ;  /* 0x001000009c9c2812 */ /* 0x000fe400078efcff */
[----:B---3--:R-:W-:Y:S02]  /*fb60*/  ISETP.GE.AND P2, PT, R230, 0x1, PT ;  /* 0x00000001e600780c */ /* 0x008fe40003f46270 */
[----:B------:R-:W-:-:S11]  /*fb70*/  LOP3.LUT R156, R156, 0xffdfffff, RZ, 0xc0, !PT ;  /* 0xffdfffff9c9c7812 */ /* 0x000fd600078ec0ff */
[----:B------:R-:W-:-:S05]  /*fb80*/  @P2 LOP3.LUT R156, R156, 0x200000, RZ, 0xfc, !PT ;  /* 0x002000009c9c2812 */ /* 0x000fca00078efcff */
[----:B------:R1:W-:Y:S01]  /*fb90*/  STL [R1], R156 ;  /* 0x0000009c01007387 */ /* 0x0003e20000100800 */
[----:B------:R-:W-:Y:S05]  /*fba0*/  @!P2 BRA `(.L_x_12053) ;  /* 0x000000000048a947 */ /* 0x000fea0003800000 */
[----:B------:R-:W-:Y:S01]  /*fbb0*/  IMAD.MOV.U32 R155, RZ, RZ, R152 ;  /* 0x000000ffff9b7224 */ /* 0x000fe200078e0098 */
[----:B------:R-:W-:Y:S04]  /*fbc0*/  BSSY B0, `(.L_x_12054) ;  /* 0x000000e000007945 */ /* 0x000fe80003800000 */
[----:B------:R-:W-:-:S13]  /*fbd0*/  ISETP.GT.AND P2, PT, R155, -0x1, PT ;  /* 0xffffffff9b00780c */ /* 0x000fda0003f44270 */
[----:B------:R-:W-:Y:S05]  /*fbe0*/  @P2 BRA `(.L_x_12055) ;  /* 0x00000000001c2947 */ /* 0x000fea0003800000 */
[----:B------:R-:W-:Y:S02]  /*fbf0*/  ISETP.NE.AND P2, PT, R230, 0x1, PT ;  /* 0x00000001e600780c */ /* 0x000fe40003f45270 */
[----:B------:R-:W-:-:S11]  /*fc00*/  LOP3.LUT R155, RZ, R155, RZ, 0x33, !PT ;  /* 0x0000009bff9b7212 */ /* 0x000fd600078e33ff */
[----:B------:R-:W2:Y:S02]  /*fc10*/  @P2 LDC.64 R152, c[0x0][0x9e8] ;  /* 0x00027a00ff982b82 */ /* 0x000ea40000000a00 */
[----:B--2---:R-:W-:-:S05]  /*fc20*/  @P2 IMAD.HI.U32 R152, R155, R152, RZ ;  /* 0x000000989b982227 */ /* 0x004fca00078e00ff */
[----:B------:R-:W-:-:S04]  /*fc30*/  @P2 SHF.R.U32.HI R155, RZ, R153, R152 ;  /* 0x00000099ff9b2219 */ /* 0x000fc80000011698 */
[----:B------:R-:W-:Y:S01]  /*fc40*/  LOP3.LUT R155, RZ, R155, RZ, 0x33, !PT ;  /* 0x0000009bff9b7212 */ /* 0x000fe200078e33ff */
[----:B------:R-:W-:Y:S06]  /*fc50*/  BRA `(.L_x_12056) ;  /* 0x0000000000107947 */ /* 0x000fec0003800000 */
.L_x_12055:
[----:B------:R-:W-:-:S13]  /*fc60*/  ISETP.NE.AND P2, PT, R230, 0x1, PT ;  /* 0x00000001e600780c */ /* 0x000fda0003f45270 */
[----:B------:R-:W2:Y:S02]  /*fc70*/  @P2 LDC.64 R152, c[0x0][0x9e8] ;  /* 0x00027a00ff982b82 */ /* 0x000ea40000000a00 */
[----:B--2---:R-:W-:-:S05]  /*fc80*/  @P2 IMAD.HI.U32 R152, R155, R152, RZ ;  /* 0x000000989b982227 */ /* 0x004fca00078e00ff */
[----:B------:R-:W-:-:S07]  /*fc90*/  @P2 SHF.R.U32.HI R155, RZ, R153, R152 ;  /* 0x00000099ff9b2219 */ /* 0x000fce0000011698 */
.L_x_12056:
[----:B------:R-:W-:Y:S05]  /*fca0*/  BSYNC B0 ;  /* 0x0000000000007941 */ /* 0x000fea0003800000 */
.L_x_12054:
[----:B------:R-:W-:-:S05]  /*fcb0*/  IMAD R155, R155, R230, RZ ;  /* 0x000000e69b9b7224 */ /* 0x000fca00078e02ff */
[----:B------:R-:W-:-:S07]  /*fcc0*/  VIMNMX R154, R154, R155, !PT ;  /* 0x0000009b9a9a7248 */ /* 0x000fce0007fe0100 */
.L_x_12053:
[----:B------:R-:W-:-:S04]  /*fcd0*/  VIADD R154, R154, 0x5f ;  /* 0x0000005f9a9a7836 */ /* 0x000fc80000000000 */
[----:B------:R-:W-:-:S05]  /*fce0*/  IMAD.HI R154, R154, 0x2aaaaaab, RZ ;  /* 0x2aaaaaab9a9a7827 */ /* 0x000fca00078e02ff */
[----:B------:R-:W-:-:S04]  /*fcf0*/  SHF.R.U32.HI R153, RZ, 0x1f, R154 ;  /* 0x0000001fff997819 */ /* 0x000fc8000001169a */
[----:B------:R-:W-:-:S04]  /*fd00*/  LEA.HI.SX32 R153, R154, R153, 0x1c ;  /* 0x000000999a997211 */ /* 0x000fc800078fe2ff */
[----:B------:R-:W-:-:S04]  /*fd10*/  VIMNMX R209, R218, R153, !PT ;  /* 0x00000099dad17248 */ /* 0x000fc80007fe0100 */
[----:B------:R-:W-:-:S13]  /*fd20*/  ISETP.GE.AND P2, PT, R6, R209, PT ;  /* 0x000000d10600720c */ /* 0x000fda0003f46270 */
[----:B------:R-:W-:Y:S05]  /*fd30*/  @!P2 BRA `(.L_x_12057) ;  /* 0x00000024003ca947 */ /* 0x000fea0003800000 */
[----:B------:R-:W-:Y:S02]  /*fd40*/  IMAD.MOV.U32 R213, RZ, RZ, R12 ;  /* 0x000000ffffd57224 */ /* 0x000fe400078e000c */
[----:B------:R-:W-:Y:S02]  /*fd50*/  IMAD.MOV.U32 R214, RZ, RZ, R7 ;  /* 0x000000ffffd67224 */ /* 0x000fe400078e0007 */
[----:B------:R-:W-:-:S07]  /*fd60*/  IMAD.MOV.U32 R212, RZ, RZ, R6 ;  /* 0x000000ffffd47224 */ /* 0x000fce00078e0006 */
.L_x_12067:
[----:B--2---:R-:W-:Y:S01]  /*fd70*/  VIADD R6, R2, 0x1 ;  /* 0x0000000102067836 */ /* 0x004fe20000000000 */
[----:B------:R-:W-:Y:S05]  /*fd80*/  YIELD ;  /* 0x0000000000007946 */ /* 0x000fea0003800000 */
[----:B------:R-:W-:Y:S01]  /*fd90*/  ISETP.NE.AND P3, PT, R6, 0x2, PT ;  /* 0x000000020600780c */ /* 0x000fe20003f65270 */
[----:B------:R-:W-:Y:S02]  /*fda0*/  IMAD.MOV.U32 R2, RZ, RZ, R212 ;  /* 0x000000ffff027224 */ /* 0x000fe400078e00d4 */
[----:B------:R-:W-:Y:S01]  /*fdb0*/  VIADD R212, R212, 0xffffffff ;  /* 0xffffffffd4d47836 */ /* 0x000fe20000000000 */
[----:B------:R-:W-:-:S02]  /*fdc0*/  SEL R12, RZ, 0x1, P3 ;  /* 0x00000001ff0c7807 */ /* 0x000fc40001800000 */
[----:B------:R-:W-:Y:S02]  /*fdd0*/  ISETP.GT.AND P2, PT, R2, R209, PT ;  /* 0x000000d10200720c */ /* 0x000fe40003f44270 */
[----:B------:R-:W-:Y:S02]  /*fde0*/  LOP3.LUT R19, R19, R12, RZ, 0x3c, !PT ;  /* 0x0000000c13137212 */ /* 0x000fe400078e3cff */
[----:B------:R-:W-:Y:S01]  /*fdf0*/  SEL R2, R6, RZ, P3 ;  /* 0x000000ff06027207 */ /* 0x000fe20001800000 */
[----:B------:R-:W-:Y:S08]  /*fe00*/  @!P0 BRA `(.L_x_12058) ;  /* 0x0000000000048947 */ /* 0x000ff00003800000 */
[----:B------:R-:W-:Y:S01]  /*fe10*/  BPT.TRAP 0x1 ;  /* 0x000000040000795c */ /* 0x000fe20000300000 */
.L_x_12058:
[----:B------:R-:W-:Y:S01]  /*fe20*/  IMAD R6, R2, 0x8, R16 ;  /* 0x0000000802067824 */ /* 0x000fe200078e0210 */
[----:B0-----:R-:W-:-:S04]  /*fe30*/  SHF.L.U32 R210, R19, 0x1f, RZ ;  /* 0x0000001f13d27819 */ /* 0x001fc800000006ff */
[----:B------:R0:W2:Y:S01]  /*fe40*/  SYNCS.PHASECHK.TRANS64.TRYWAIT P3, [R6+URZ+0x22830], R210 ;  /* 0x022830d2060075a7 */ /* 0x0000a2000806017f */
[----:B------:R-:W-:Y:S05]  /*fe50*/  @!P0 BRA `(.L_x_12059) ;  /* 0x0000000000048947 */ /* 0x000fea0003800000 */
[----:B------:R-:W-:Y:S01]  /*fe60*/  BPT.TRAP 0x1 ;  /* 0x000000040000795c */ /* 0x000fe20000300000 */
.L_x_12059:
[----:B------:R-:W-:Y:S02]  /*fe70*/  IMAD R154, R2, 0x300, R207 ;  /* 0x00000300029a7824 */ /* 0x000fe400078e02cf */
[----:B------:R-:W-:Y:S01]  /*fe80*/  IMAD.MOV.U32 R155, RZ, RZ, 0x40000040 ;  /* 0x40000040ff9b7424 */ /* 0x000fe200078e00ff */
[----:B--2---:R-:W-:Y:S06]  /*fe90*/  @P3 BRA `(.L_x_12060) ;  /* 0x0000000000083947 */ /* 0x004fec0003800000 */
[----:B------:R-:W2:Y:S02]  /*fea0*/  SYNCS.PHASECHK.TRANS64.TRYWAIT P3, [R6+URZ+0x22830], R210 ;  /* 0x022830d2060075a7 */ /* 0x000ea4000806017f */
[----:B--2---:R-:W-:Y:S05]  /*feb0*/  @!P3 BRA `(.L_x_12061) ;  /* 0x0000011c00e8b947 */ /* 0x004fea0003800000 */
.L_x_12060:
        /* <DEDUP_REMOVED lines=13> */
[----:B------:R-:W-:Y:S01]  /*ff90*/  R2UR UR11, R153 ;  /* 0x00000000990b72ca */ /* 0x000fe200000e0000 */
[----:B------:R-:W3:Y:S01]  /*ffa0*/  S2R R216, SR_TID.X ;  /* 0x0000000000d87919 */ /* 0x000ee20000002100 */
[----:B------:R-:W-:-:S02]  /*ffb0*/  R2UR UR19, R155 ;  /* 0x000000009b1372ca */ /* 0x000fc400000e0000 */
[----:B-1----:R-:W-:Y:S01]  /*ffc0*/  WARPGROUP.ARRIVE ;  /* 0x00000000000079c5 */ /* 0x002fe20000000000 */
[----:B------:R-:W-:Y:S02]  /*ffd0*/  R2UR UR8, R14 ;  /* 0x000000000e0872ca */ /* 0x000fe400000e0000 */
[----:B------:R-:W-:Y:S02]  /*ffe0*/  R2UR UR9, R15 ;  /* 0x000000000f0972ca */ /* 0x000fe400000e0000 */
[----:B------:R-:W-:Y:S01]  /*fff0*/  R2UR UR14, R12 ;  /* 0x000000000c0e72ca */ /* 0x000fe200000e0000 */
[----:B------:R-:W-:Y:S01]  /*10000*/  HGMMA.64x96x16.F32 R152, gdesc[UR4], RZ, !UPT, gsb0 ;  /* 0x01600000049879f0 */ /* 0x000fe2000c0008ff */
[----:B------:R-:W-:Y:S02]  /*10010*/  R2UR UR15, R13 ;  /* 0x000000000d0f72ca */ /* 0x000fe400000e0000 */
[----:B------:R-:W-:Y:S02]  /*10020*/  R2UR UR12, R10 ;  /* 0x000000000a0c72ca */ /* 0x000fe400000e0000 */
[----:B------:R-:W-:-:S02]  /*10030*/  R2UR UR13, R11 ;  /* 0x000000000b0d72ca */ /* 0x000fc400000e0000 */
[----:B------:R-:W-:Y:S02]  /*10040*/  R2UR UR16, R8 ;  /* 0x00000000081072ca */ /* 0x000fe400000e0000 */
[----:B------:R-:W-:Y:S02]  /*10050*/  R2UR UR17, R9 ;  /* 0x00000000091172ca */ /* 0x000fe400000e0000 */
[----:B---3--:R-:W-:Y:S01]  /*10060*/  SHF.R.U32.HI R216, RZ, 0x7, R216 ;  /* 0x00000007ffd87819 */ /* 0x008fe200000116d8 */
        /* <DEDUP_REMOVED lines=51> */
[----:B-1----:R-:W-:-:S07]  /*103a0*/  FMNMX.FTZ R7, R153, R7, !PT ;  /* 0x0000000799077209 */ /* 0x002fce0007810000 */
[----:B------:R-:W1:Y:S01]  /*103b0*/  MUFU.TANH R160, R160 ;  /* 0x000000a000a07308 */ /* 0x000e620000002400 */
[----:B---3--:R-:W-:-:S07]  /*103c0*/  FMNMX.FTZ R7, R156, R7, !PT ;  /* 0x000000079c077209 */ /* 0x008fce0007810000 */
        /* <DEDUP_REMOVED lines=34> */
[----:B------:R-:W-:Y:S01]  /*105f0*/  MUFU.TANH R192, R192 ;  /* 0x000000c000c07308 */ /* 0x000fe20000002400 */
[----:B---3--:R-:W-:-:S07]  /*10600*/  FMNMX.FTZ R7, R193, R7, !PT ;  /* 0x00000007c1077209 */ /* 0x008fce0007810000 */
[----:B------:R-:W-:Y:S01]  /*10610*/  MUFU.TANH R155, R155 ;  /* 0x0000009b009b7308 */ /* 0x000fe20000002400 */
[----:B----4-:R-:W-:-:S05]  /*10620*/  FMNMX.FTZ R7, R196, R7, !PT ;  /* 0x00000007c4077209 */ /* 0x010fca0007810000 */
[----:B------:R-:W1:Y:S02]  /*10630*/  SHFL.BFLY PT, R13, R7, 0x2, 0x1f ;  /* 0x0c401f00070d7f89 */ /* 0x000e6400000e0000 */
[----:B------:R-:W-:Y:S08]  /*10640*/  MUFU.TANH R158, R158 ;  /* 0x0000009e009e7308 */ /* 0x000ff00000002400 */
[----:B------:R-:W-:Y:S08]  /*10650*/  MUFU.TANH R159, R159 ;  /* 0x0000009f009f7308 */ /* 0x000ff00000002400 */
[----:B------:R-:W-:Y:S01]  /*10660*/  MUFU.TANH R162, R162 ;  /* 0x000000a200a27308 */ /* 0x000fe20000002400 */
[----:B-1----:R-:W-:-:S07]  /*10670*/  FMNMX.FTZ R7, R7, R13, !PT ;  /* 0x0000000d07077209 */ /* 0x002fce0007810000 */
[----:B------:R-:W-:Y:S01]  /*10680*/  MUFU.TANH R163, R163 ;  /* 0x000000a300a37308 */ /* 0x000fe20000002400 */
[----:B------:R-:W1:Y:S07]  /*10690*/  SHFL.BFLY PT, R13, R7, 0x1, 0x1f ;  /* 0x0c201f00070d7f89 */ /* 0x000e6e00000e0000 */
[----:B------:R-:W-:Y:S08]  /*106a0*/  MUFU.TANH R166, R166 ;  /* 0x000000a600a67308 */ /* 0x000ff00000002400 */
[----:B------:R-:W-:Y:S01]  /*106b0*/  MUFU.TANH R167, R167 ;  /* 0x000000a700a77308 */ /* 0x000fe20000002400 */
[----:B-1----:R-:W-:Y:S01]  /*106c0*/  FMNMX.FTZ R7, R7, R13, !PT ;  /* 0x0000000d07077209 */ /* 0x002fe20007810000 */
[----:B------:R-:W-:-:S04]  /*106d0*/  IMAD.U32 R13, RZ, RZ, UR40 ;  /* 0x00000028ff0d7e24 */ /* 0x000fc8000f8e00ff */
[C---:B------:R-:W-:Y:S01]  /*106e0*/  FMUL.FTZ R154, R7.reuse, R13 ;  /* 0x0000000d079a7220 */ /* 0x040fe20000410000 */
[----:B------:R-:W-:-:S03]  /*106f0*/  FADD.FTZ R214, -R7, R214 ;  /* 0x000000d607d67221 */ /* 0x000fc60000010100 */
[-CC-:B------:R-:W-:Y:S01]  /*10700*/  FFMA.FTZ R12, R12, R13.reuse, -R154.reuse ;  /* 0x0000000d0c0c7223 */ /* 0x180fe2000001089a */
[-C--:B------:R-:W-:Y:S01]  /*10710*/  FMUL.FTZ R214, R214, R13.reuse ;  /* 0x0000000dd6d67220 */ /* 0x080fe20000410000 */
        /* <DEDUP_REMOVED lines=25> */
[-C--:B-1----:R-:W-:Y:S01]  /*108b0*/  FMUL.FTZ R24, R24, R152.reuse ;  /* 0x0000009818187220 */ /* 0x082fe20000410000 */
        /* <DEDUP_REMOVED lines=65> */
[----:B------:R-:W-:Y:S01]  /*10cd0*/  FMUL.FTZ R3, R170, UR45 ;  /* 0x0000002daa037c20 */ /* 0x000fe20008410000 */
[----:B------:R-:W-:Y:S01]  /*10ce0*/  FMUL.FTZ R170, R174, UR45 ;  /* 0x0000002daeaa7c20 */ /* 0x000fe20008410000 */
[----:B-1----:R-:W-:Y:S01]  /*10cf0*/  FMUL.FTZ R20, R171, UR45 ;  /* 0x0000002dab147c20 */ /* 0x002fe20008410000 */
[C---:B----4-:R-:W-:Y:S01]  /*10d00*/  FADD.FTZ R174, R154.reuse, R152 ;  /* 0x000000989aae7221 */ /* 0x050fe20000010000 */
[----:B------:R-:W-:Y:S01]  /*10d10*/  F2FP.F16.F32.PACK_AB R152, R154, R12 ;  /* 0x0000000c9a98723e */ /* 0x000fe200000000ff */
[----:B------:R-:W-:Y:S01]  /*10d20*/  FMUL.FTZ R171, R178, UR45 ;  /* 0x0000002db2ab7c20 */ /* 0x000fe20008410000 */
[----:B------:R-:W1:Y:S01]  /*10d30*/  MUFU.EX2 R154, R197 ;  /* 0x000000c5009a7308 */ /* 0x000e620000000800 */
[----:B------:R-:W-:Y:S01]  /*10d40*/  FMUL.FTZ R178, R182, UR45 ;  /* 0x0000002db6b27c20 */ /* 0x000fe20008410000 */
[----:B------:R-:W-:Y:S01]  /*10d50*/  FMUL.FTZ R182, R186, UR45 ;  /* 0x0000002dbab67c20 */ /* 0x000fe20008410000 */
[----:B------:R-:W-:Y:S01]  /*10d60*/  FMUL.FTZ R186, R190, UR45 ;  /* 0x0000002dbeba7c20 */ /* 0x000fe20008410000 */
[----:B------:R-:W-:Y:S01]  /*10d70*/  FMUL.FTZ R190, R194, UR45 ;  /* 0x0000002dc2be7c20 */ /* 0x000fe20008410000 */
[----:B------:R-:W-:-:S03]  /*10d80*/  FMUL.FTZ R194, R198, UR45 ;  /* 0x0000002dc6c27c20 */ /* 0x000fc60008410000 */
[----:B------:R3:W4:Y:S08]  /*10d90*/  MUFU.EX2 R12, R153 ;  /* 0x00000099000c7308 */ /* 0x0007300000000800 */
[----:B------:R-:W5:Y:S01]  /*10da0*/  MUFU.TANH R3, R3 ;  /* 0x0000000300037308 */ /* 0x000f620000002400 */
[----:B-1----:R-:W-:Y:S01]  /*10db0*/  FADD.FTZ R174, R154, R174 ;  /* 0x000000ae9aae7221 */ /* 0x002fe20000010000 */
[----:B---3--:R-:W-:Y:S01]  /*10dc0*/  FMUL.FTZ R153, R175, UR45 ;  /* 0x0000002daf997c20 */ /* 0x008fe20008410000 */
[----:B------:R-:W-:Y:S01]  /*10dd0*/  FMUL.FTZ R175, R179, UR45 ;  /* 0x0000002db3af7c20 */ /* 0x000fe20008410000 */
[----:B------:R-:W-:Y:S01]  /*10de0*/  FMUL.FTZ R179, R183, UR45 ;  /* 0x0000002db7b37c20 */ /* 0x000fe20008410000 */
[----:B------:R-:W-:Y:S01]  /*10df0*/  FMUL.FTZ R183, R187, UR45 ;  /* 0x0000002dbbb77c20 */ /* 0x000fe20008410000 */
[----:B------:R-:W-:Y:S01]  /*10e00*/  FMUL.FTZ R187, R191, UR45 ;  /* 0x0000002dbfbb7c20 */ /* 0x000fe20008410000 */
[----:B------:R-:W-:Y:S01]  /*10e10*/  FMUL.FTZ R191, R195, UR45 ;  /* 0x0000002dc3bf7c20 */ /* 0x000fe20008410000 */
[----:B------:R-:W1:Y:S01]  /*10e20*/  MUFU.TANH R20, R20 ;  /* 0x0000001400147308 */ /* 0x000e620000002400 */
[C---:B----4-:R-:W-:Y:S01]  /*10e30*/  FADD.FTZ R174, R12.reuse, R174 ;  /* 0x000000ae0cae7221 */ /* 0x050fe20000010000 */
[----:B------:R-:W-:Y:S01]  /*10e40*/  F2FP.F16.F32.PACK_AB R154, R12, R154 ;  /* 0x0000009a0c9a723e */ /* 0x000fe200000000ff */
[----:B------:R-:W-:Y:S01]  /*10e50*/  FMUL.FTZ R195, R199, UR45 ;  /* 0x0000002dc7c37c20 */ /* 0x000fe20008410000 */
[----:B------:R-:W-:-:S04]  /*10e60*/  FMNMX.FTZ R12, R192, R213, !PT ;  /* 0x000000d5c00c7209 */ /* 0x000fc80007810000 */
[----:B------:R-:W-:Y:S01]  /*10e70*/  FMNMX.FTZ R12, R155, R12, !PT ;  /* 0x0000000c9b0c7209 */ /* 0x000fe20007810000 */
[----:B------:R-:W3:Y:S03]  /*10e80*/  MUFU.TANH R170, R170 ;  /* 0x000000aa00aa7308 */ /* 0x000ee60000002400 */
[----:B------:R-:W-:-:S04]  /*10e90*/  FMNMX.FTZ R12, R158, R12, !PT ;  /* 0x0000000c9e0c7209 */ /* 0x000fc80007810000 */
[----:B------:R-:W-:Y:S01]  /*10ea0*/  FMNMX.FTZ R12, R159, R12, !PT ;  /* 0x0000000c9f0c7209 */ /* 0x000fe20007810000 */
[----:B------:R-:W4:Y:S03]  /*10eb0*/  MUFU.TANH R153, R153 ;  /* 0x0000009900997308 */ /* 0x000f260000002400 */
[----:B------:R-:W-:-:S04]  /*10ec0*/  FMNMX.FTZ R12, R162, R12, !PT ;  /* 0x0000000ca20c7209 */ /* 0x000fc80007810000 */
[----:B------:R-:W-:Y:S01]  /*10ed0*/  FMNMX.FTZ R12, R163, R12, !PT ;  /* 0x0000000ca30c7209 */ /* 0x000fe20007810000 */
[----:B------:R-:W0:Y:S03]  /*10ee0*/  MUFU.TANH R171, R171 ;  /* 0x000000ab00ab7308 */ /* 0x000e260000002400 */
[----:B------:R-:W-:-:S04]  /*10ef0*/  FMNMX.FTZ R12, R166, R12, !PT ;  /* 0x0000000ca60c7209 */ /* 0x000fc80007810000 */
[----:B------:R-:W-:Y:S01]  /*10f00*/  FMNMX.FTZ R12, R167, R12, !PT ;  /* 0x0000000ca70c7209 */ /* 0x000fe20007810000 */
[----:B------:R-:W2:Y:S03]  /*10f10*/  MUFU.TANH R175, R175 ;  /* 0x000000af00af7308 */ /* 0x000ea60000002400 */
[----:B-----5:R-:W-:-:S04]  /*10f20*/  FMNMX.FTZ R12, R3, R12, !PT ;  /* 0x0000000c030c7209 */ /* 0x020fc80007810000 */
[----:B-1----:R-:W-:Y:S01]  /*10f30*/  FMNMX.FTZ R12, R20, R12, !PT ;  /* 0x0000000c140c7209 */ /* 0x002fe20007810000 */
[----:B------:R-:W1:Y:S03]  /*10f40*/  MUFU.TANH R178, R178 ;  /* 0x000000b200b27308 */ /* 0x000e660000002400 */
[----:B---3--:R-:W-:-:S04]  /*10f50*/  FMNMX.FTZ R12, R170, R12, !PT ;  /* 0x0000000caa0c7209 */ /* 0x008fc80007810000 */
[----:B----4-:R-:W-:Y:S01]  /*10f60*/  FMNMX.FTZ R12, R153, R12, !PT ;  /* 0x0000000c990c7209 */ /* 0x010fe20007810000 */
[----:B------:R-:W3:Y:S03]  /*10f70*/  MUFU.TANH R179, R179 ;  /* 0x000000b300b37308 */ /* 0x000ee60000002400 */
[----:B0-----:R-:W-:-:S04]  /*10f80*/  FMNMX.FTZ R12, R171, R12, !PT ;  /* 0x0000000cab0c7209 */ /* 0x001fc80007810000 */
[----:B--2---:R-:W-:Y:S01]  /*10f90*/  FMNMX.FTZ R12, R175, R12, !PT ;  /* 0x0000000caf0c7209 */ /* 0x004fe20007810000 */
[----:B------:R-:W0:Y:S03]  /*10fa0*/  MUFU.TANH R182, R182 ;  /* 0x000000b600b67308 */ /* 0x000e260000002400 */
[----:B-1----:R-:W-:-:S05]  /*10fb0*/  FMNMX.FTZ R12, R178, R12, !PT ;  /* 0x0000000cb20c7209 */ /* 0x002fca0007810000 */
[----:B------:R-:W1:Y:S01]  /*10fc0*/  MUFU.TANH R183, R183 ;  /* 0x000000b700b77308 */ /* 0x000e620000002400 */
[----:B---3--:R-:W-:-:S07]  /*10fd0*/  FMNMX.FTZ R12, R179, R12, !PT ;  /* 0x0000000cb30c7209 */ /* 0x008fce0007810000 */
        /* <DEDUP_REMOVED lines=12> */
[----:B------:R-:W-:Y:S01]  /*110a0*/  MUFU.EX2 R156, R156 ;  /* 0x0000009c009c7308 */ /* 0x000fe20000000800 */
[----:B0-----:R-:W-:-:S07]  /*110b0*/  FMNMX.FTZ R12, R194, R12, !PT ;  /* 0x0000000cc20c7209 */ /* 0x001fce0007810000 */
[----:B------:R-:W-:Y:S01]  /*110c0*/  MUFU.EX2 R157, R157 ;  /* 0x0000009d009d7308 */ /* 0x000fe20000000800 */
[----:B-1----:R-:W-:-:S05]  /*110d0*/  FMNMX.FTZ R12, R195, R12, !PT ;  /* 0x0000000cc30c7209 */ /* 0x002fca0007810000 */
        /* <DEDUP_REMOVED lines=41> */
[----:B------:R-:W-:Y:S01]  /*11370*/  FFMA.FTZ R195, R195, R13, -R198 ;  /* 0x0000000dc3c37223 */ /* 0x000fe200000108c6 */
[-C--:B0-----:R-:W-:Y:S01]  /*11380*/  FMUL.FTZ R26, R26, R197.reuse ;  /* 0x000000c51a1a7220 */ /* 0x081fe20000410000 */
[-C--:B------:R-:W-:Y:S01]  /*11390*/  FMUL.FTZ R27, R27, R197.reuse ;  /* 0x000000c51b1b7220 */ /* 0x080fe20000410000 */
[----:B------:R0:W3:Y:S01]  /*113a0*/  MUFU.EX2 R198, R158 ;  /* 0x0000009e00c67308 */ /* 0x0000e20000000800 */
[----:B-1----:R-:W-:Y:S01]  /*113b0*/  FFMA.FTZ R0, R197, R0, R192 ;  /* 0x00000000c5007223 */ /* 0x002fe200000100c0 */
        /* <DEDUP_REMOVED lines=8> */
[----:B------:R-:W-:Y:S01]  /*11440*/  F2FP.F16.F32.PACK_AB R156, R157, R156 ;  /* 0x0000009c9d9c723e */ /* 0x000fe200000000ff */
[-C--:B------:R-:W-:Y:S01]  /*11450*/  FMUL.FTZ R42, R42, R197.reuse ;  /* 0x000000c52a2a7220 */ /* 0x080fe20000410000 */
[-C--:B------:R-:W-:Y:S01]  /*11460*/  FMUL.FTZ R43, R43, R197.reuse ;  /* 0x000000c52b2b7220 */ /* 0x080fe20000410000 */
[----:B------:R-:W-:Y:S01]  /*11470*/  FADD.FTZ R158, R157, R158 ;  /* 0x0000009e9d9e7221 */ /* 0x000fe20000010000 */
[-C--:B------:R-:W-:Y:S01]  /*11480*/  FMUL.FTZ R46, R46, R197.reuse ;  /* 0x000000c52e2e7220 */ /* 0x080fe20000410000 */
[-C--:B------:R-:W-:Y:S01]  /*11490*/  FMUL.FTZ R47, R47, R197.reuse ;  /* 0x000000c52f2f7220 */ /* 0x080fe20000410000 */
[----:B------:R0:W4:Y:S01]  /*114a0*/  MUFU.EX2 R199, R162 ;  /* 0x000000a200c77308 */ /* 0x0001220000000800 */
        /* <DEDUP_REMOVED lines=8> */
[----:B0-----:R-:W-:Y:S01]  /*11530*/  F2FP.F16.F32.PACK_AB R162, R169, R168 ;  /* 0x000000a8a9a2723e */ /* 0x001fe200000000ff */
        /* <DEDUP_REMOVED lines=19> */
[----:B---3--:R-:W-:Y:S01]  /*11670*/  FADD.FTZ R0, R198, R153 ;  /* 0x00000099c6007221 */ /* 0x008fe20000010000 */
[-C--:B------:R-:W-:Y:S01]  /*11680*/  FMUL.FTZ R91, R91, R197.reuse ;  /* 0x000000c55b5b7220 */ /* 0x080fe20000410000 */
[-C--:B------:R-:W-:Y:S01]  /*11690*/  FMUL.FTZ R94, R94, R197.reuse ;  /* 0x000000c55e5e7220 */ /* 0x080fe20000410000 */
[----:B------:R-:W2:Y:S01]  /*116a0*/  MUFU.EX2 R167, R167 ;  /* 0x000000a700a77308 */ /* 0x000ea20000000800 */
[----:B-1----:R-:W-:Y:S01]  /*116b0*/  FADD.FTZ R0, R159, R0 ;  /* 0x000000009f007221 */ /* 0x002fe20000010000 */
[-C--:B------:R-:W-:Y:S01]  /*116c0*/  FMUL.FTZ R95, R95, R197.reuse ;  /* 0x000000c55f5f7220 */ /* 0x080fe20000410000 */
[-C--:B------:R-:W-:Y:S01]  /*116d0*/  FMUL.FTZ R98, R98, R197.reuse ;  /* 0x000000c562627220 */ /* 0x080fe20000410000 */
[-C--:B------:R-:W-:Y:S01]  /*116e0*/  FMUL.FTZ R99, R99, R197.reuse ;  /* 0x000000c563637220 */ /* 0x080fe20000410000 */
[----:B----4-:R-:W-:Y:S01]  /*116f0*/  FADD.FTZ R0, R199, R0 ;  /* 0x00000000c7007221 */ /* 0x010fe20000010000 */
[-C--:B------:R-:W-:Y:S01]  /*11700*/  FMUL.FTZ R102, R102, R197.reuse ;  /* 0x000000c566667220 */ /* 0x080fe20000410000 */
[-C--:B------:R-:W-:Y:S01]  /*11710*/  FMUL.FTZ R103, R103, R197.reuse ;  /* 0x000000c567677220 */ /* 0x080fe20000410000 */
[----:B------:R1:W3:Y:S01]  /*11720*/  MUFU.EX2 R214, R3 ;  /* 0x0000000300d67308 */ /* 0x0002e20000000800 */
[----:B-----5:R-:W-:Y:S01]  /*11730*/  FADD.FTZ R0, R163, R0 ;  /* 0x00000000a3007221 */ /* 0x020fe20000010000 */
[-C--:B------:R-:W-:Y:S01]  /*11740*/  FMUL.FTZ R106, R106, R197.reuse ;  /* 0x000000c56a6a7220 */ /* 0x080fe20000410000 */
[-C--:B------:R-:W-:Y:S01]  /*11750*/  FMUL.FTZ R107, R107, R197.reuse ;  /* 0x000000c56b6b7220 */ /* 0x080fe20000410000 */
[-C--:B------:R-:W-:Y:S01]  /*11760*/  FMUL.FTZ R110, R110, R197.reuse ;  /* 0x000000c56e6e7220 */ /* 0x080fe20000410000 */
[----:B0-----:R-:W-:Y:S01]  /*11770*/  FADD.FTZ R0, R213, R0 ;  /* 0x00000000d5007221 */ /* 0x001fe20000010000 */
[-C--:B------:R-:W-:Y:S01]  /*11780*/  FMUL.FTZ R111, R111, R197.reuse ;  /* 0x000000c56f6f7220 */ /* 0x080fe20000410000 */
[----:B------:R-:W-:Y:S01]  /*11790*/  FMUL.FTZ R114, R114, R197 ;  /* 0x000000c572727220 */ /* 0x000fe20000410000 */
[----:B------:R0:W4:Y:S01]  /*117a0*/  MUFU.EX2 R215, R20 ;  /* 0x0000001400d77308 */ /* 0x0001220000000800 */
[----:B-1----:R-:W-:-:S02]  /*117b0*/  @!P1 VIADD R3, R6, 0x22840 ;  /* 0x0002284006039836 */ /* 0x002fc40000000000 */
[----:B--2---:R-:W-:Y:S01]  /*117c0*/  FADD.FTZ R153, R167, R0 ;  /* 0x00000000a7997221 */ /* 0x004fe20000010000 */
[-C--:B------:R-:W-:Y:S01]  /*117d0*/  FMUL.FTZ R115, R115, R197.reuse ;  /* 0x000000c573737220 */ /* 0x080fe20000410000 */
[-C--:B------:R-:W-:Y:S01]  /*117e0*/  FMUL.FTZ R118, R118, R197.reuse ;  /* 0x000000c576767220 */ /* 0x080fe20000410000 */
[-C--:B------:R-:W-:Y:S01]  /*117f0*/  FMUL.FTZ R119, R119, R197.reuse ;  /* 0x000000c577777220 */ /* 0x080fe20000410000 */
[----:B------:R-:W-:Y:S01]  /*11800*/  @!P1 PRMT R3, RZ, 0x654, R3 ;  /* 0x00000654ff039816 */ /* 0x000fe20000000003 */
[-C--:B------:R-:W-:Y:S01]  /*11810*/  FMUL.FTZ R122, R122, R197.reuse ;  /* 0x000000c57a7a7220 */ /* 0x080fe20000410000 */
[----:B------:R-:W-:Y:S01]  /*11820*/  MUFU.EX2 R175, R175 ;  /* 0x000000af00af7308 */ /* 0x000fe20000000800 */
[----:B0-----:R-:W-:Y:S01]  /*11830*/  IADD3 R20, -R216, 0xb, RZ ;  /* 0x0000000bd8147810 */ /* 0x001fe20007ffe1ff */
[----:B---3--:R-:W-:Y:S01]  /*11840*/  FADD.FTZ R0, R214, R153 ;  /* 0x00000099d6007221 */ /* 0x008fe20000010000 */
[-C--:B------:R-:W-:Y:S01]  /*11850*/  FMUL.FTZ R123, R123, R197.reuse ;  /* 0x000000c57b7b7220 */ /* 0x080fe20000410000 */
[-C--:B------:R-:W-:Y:S01]  /*11860*/  FMUL.FTZ R126, R126, R197.reuse ;  /* 0x000000c57e7e7220 */ /* 0x080fe20000410000 */
[-C--:B------:R-:W-:Y:S01]  /*11870*/  FMUL.FTZ R127, R127, R197.reuse ;  /* 0x000000c57f7f7220 */ /* 0x080fe20000410000 */
[----:B------:R0:W-:Y:S06]  /*11880*/  BAR.ARV R20, 0x100 ;  /* 0x000400140000751d */ /* 0x0001ec0000002000 */
[----:B------:R-:W1:Y:S01]  /*11890*/  MUFU.EX2 R216, R170 ;  /* 0x000000aa00d87308 */ /* 0x000e620000000800 */
[----:B------:R2:W-:Y:S01]  /*118a0*/  @!P1 SYNCS.ARRIVE.TRANS64.RED.A1T0 RZ, [R3+URZ], RZ ;  /* 0x000000ff03ff99a7 */ /* 0x0005e2000810043f */
[----:B----4-:R-:W-:Y:S01]  /*118b0*/  FADD.FTZ R153, R215, R0 ;  /* 0x00000000d7997221 */ /* 0x010fe20000010000 */
[-C--:B------:R-:W-:Y:S01]  /*118c0*/  FMUL.FTZ R130, R130, R197.reuse ;  /* 0x000000c582827220 */ /* 0x080fe20000410000 */
[-C--:B------:R-:W-:Y:S01]  /*118d0*/  FMUL.FTZ R131, R131, R197.reuse ;  /* 0x000000c583837220 */ /* 0x080fe20000410000 */
[-C--:B------:R-:W-:Y:S01]  /*118e0*/  FMUL.FTZ R134, R134, R197.reuse ;  /* 0x000000c586867220 */ /* 0x080fe20000410000 */
[-C--:B------:R-:W-:Y:S01]  /*118f0*/  FMUL.FTZ R135, R135, R197.reuse ;  /* 0x000000c587877220 */ /* 0x080fe20000410000 */
[-C--:B------:R-:W-:Y:S01]  /*11900*/  FMUL.FTZ R138, R138, R197.reuse ;  /* 0x000000c58a8a7220 */ /* 0x080fe20000410000 */
[----:B------:R-:W-:Y:S01]  /*11910*/  MUFU.EX2 R176, R176 ;  /* 0x000000b000b07308 */ /* 0x000fe20000000800 */
[----:B--2---:R-:W-:Y:S01]  /*11920*/  FADD.FTZ R3, R164, R158 ;  /* 0x0000009ea4037221 */ /* 0x004fe20000010000 */
[----:B------:R-:W-:Y:S01]  /*11930*/  F2FP.F16.F32.PACK_AB R158, R161, R160 ;  /* 0x000000a0a19e723e */ /* 0x000fe200000000ff */
[-C--:B------:R-:W-:Y:S01]  /*11940*/  FMUL.FTZ R139, R139, R197.reuse ;  /* 0x000000c58b8b7220 */ /* 0x080fe20000410000 */
[C---:B------:R-:W-:Y:S01]  /*11950*/  F2FP.F16.F32.PACK_AB R160, R165.reuse, R164 ;  /* 0x000000a4a5a0723e */ /* 0x040fe200000000ff */
[----:B------:R-:W-:Y:S01]  /*11960*/  FADD.FTZ R3, R165, R3 ;  /* 0x00000003a5037221 */ /* 0x000fe20000010000 */
[----:B------:R-:W-:Y:S01]  /*11970*/  F2FP.F16.F32.PACK_AB R164, R173, R172 ;  /* 0x000000acada4723e */ /* 0x000fe200000000ff */
[-C--:B------:R-:W-:Y:S01]  /*11980*/  FMUL.FTZ R142, R142, R197.reuse ;  /* 0x000000c58e8e7220 */ /* 0x080fe20000410000 */
[----:B------:R-:W2:Y:S01]  /*11990*/  MUFU.EX2 R165, R171 ;  /* 0x000000ab00a57308 */ /* 0x000ea20000000800 */
[----:B------:R-:W-:Y:S01]  /*119a0*/  FADD.FTZ R3, R168, R3 ;  /* 0x00000003a8037221 */ /* 0x000fe20000010000 */
[----:B-1----:R-:W-:Y:S01]  /*119b0*/  FADD.FTZ R153, R216, R153 ;  /* 0x00000099d8997221 */ /* 0x002fe20000010000 */
[-C--:B------:R-:W-:Y:S01]  /*119c0*/  FMUL.FTZ R143, R143, R197.reuse ;  /* 0x000000c58f8f7220 */ /* 0x080fe20000410000 */
[-C--:B------:R-:W-:Y:S01]  /*119d0*/  FMUL.FTZ R146, R146, R197.reuse ;  /* 0x000000c592927220 */ /* 0x080fe20000410000 */
[----:B------:R-:W-:Y:S01]  /*119e0*/  FADD.FTZ R3, R169, R3 ;  /* 0x00000003a9037221 */ /* 0x000fe20000010000 */
[----:B------:R-:W-:Y:S01]  /*119f0*/  FADD.FTZ R0, R226, R153 ;  /* 0x00000099e2007221 */ /* 0x000fe20000010000 */
[----:B------:R-:W-:Y:S01]  /*11a00*/  F2FP.F16.F32.PACK_AB R153, R155, R192 ;  /* 0x000000c09b99723e */ /* 0x000fe200000000ff */
[----:B------:R-:W1:Y:S01]  /*11a10*/  MUFU.EX2 R177, R177 ;  /* 0x000000b100b17308 */ /* 0x000e620000000800 */
[----:B------:R-:W-:Y:S01]  /*11a20*/  FADD.FTZ R3, R172, R3 ;  /* 0x00000003ac037221 */ /* 0x000fe20000010000 */
[----:B------:R-:W-:Y:S01]  /*11a30*/  F2FP.F16.F32.PACK_AB R155, R159, R198 ;  /* 0x000000c69f9b723e */ /* 0x000fe200000000ff */
[----:B------:R-:W-:Y:S01]  /*11a40*/  FMUL.FTZ R147, R147, R197 ;  /* 0x000000c593937220 */ /* 0x000fe20000410000 */
[----:B------:R-:W-:Y:S01]  /*11a50*/  F2FP.F16.F32.PACK_AB R159, R167, R213 ;  /* 0x000000d5a79f723e */ /* 0x000fe200000000ff */
[----:B------:R-:W-:Y:S01]  /*11a60*/  FADD.FTZ R3, R173, R3 ;  /* 0x00000003ad037221 */ /* 0x000fe20000010000 */
[-C--:B------:R-:W-:Y:S01]  /*11a70*/  FMUL.FTZ R150, R150, R197.reuse ;  /* 0x000000c596967220 */ /* 0x080fe20000410000 */
[----:B------:R-:W-:Y:S01]  /*11a80*/  FMUL.FTZ R151, R151, R197 ;  /* 0x000000c597977220 */ /* 0x000fe20000410000 */
[----:B------:R-:W3:Y:S01]  /*11a90*/  MUFU.EX2 R178, R178 ;  /* 0x000000b200b27308 */ /* 0x000ee20000000800 */
[----:B--2---:R-:W-:Y:S01]  /*11aa0*/  FADD.FTZ R0, R165, R0 ;  /* 0x00000000a5007221 */ /* 0x004fe20000010000 */
[----:B------:R-:W-:Y:S01]  /*11ab0*/  FADD.FTZ R3, R176, R3 ;  /* 0x00000003b0037221 */ /* 0x000fe20000010000 */
[----:B------:R-:W-:-:S02]  /*11ac0*/  F2FP.F16.F32.PACK_AB R165, R175, R165 ;  /* 0x000000a5afa5723e */ /* 0x000fc400000000ff */
[----:B------:R-:W-:Y:S01]  /*11ad0*/  FADD.FTZ R157, R175, R0 ;  /* 0x00000000af9d7221 */ /* 0x000fe20000010000 */
[----:B------:R-:W-:Y:S02]  /*11ae0*/  F2FP.F16.F32.PACK_AB R161, R215, R214 ;  /* 0x000000d6d7a1723e */ /* 0x000fe400000000ff */
[----:B------:R-:W2:Y:S01]  /*11af0*/  MUFU.EX2 R179, R179 ;  /* 0x000000b300b37308 */ /* 0x000ea20000000800 */
[C---:B-1----:R-:W-:Y:S01]  /*11b00*/  F2FP.F16.F32.PACK_AB R166, R177.reuse, R176 ;  /* 0x000000b0b1a6723e */ /* 0x042fe200000000ff */
[----:B------:R-:W-:-:S06]  /*11b10*/  FADD.FTZ R3, R177, R3 ;  /* 0x00000003b1037221 */ /* 0x000fcc0000010000 */
[----:B------:R-:W1:Y:S01]  /*11b20*/  MUFU.EX2 R180, R180 ;  /* 0x000000b400b47308 */ /* 0x000e620000000800 */
[----:B---3--:R-:W-:Y:S01]  /*11b30*/  FADD.FTZ R176, R178, R157 ;  /* 0x0000009db2b07221 */ /* 0x008fe20000010000 */
[----:B------:R-:W-:Y:S02]  /*11b40*/  F2FP.F16.F32.PACK_AB R157, R163, R199 ;  /* 0x000000c7a39d723e */ /* 0x000fe400000000ff */
[----:B------:R-:W-:-:S04]  /*11b50*/  F2FP.F16.F32.PACK_AB R163, R226, R216 ;  /* 0x000000d8e2a3723e */ /* 0x000fc800000000ff */
[----:B------:R-:W3:Y:S01]  /*11b60*/  MUFU.EX2 R169, R182 ;  /* 0x000000b600a97308 */ /* 0x000ee20000000800 */
[----:B--2---:R-:W-:-:S07]  /*11b70*/  FADD.FTZ R176, R179, R176 ;  /* 0x000000b0b3b07221 */ /* 0x004fce0000010000 */
[----:B------:R-:W2:Y:S01]  /*11b80*/  MUFU.EX2 R181, R181 ;  /* 0x000000b500b57308 */ /* 0x000ea20000000800 */
[----:B-1----:R-:W-:-:S07]  /*11b90*/  FADD.FTZ R3, R180, R3 ;  /* 0x00000003b4037221 */ /* 0x002fce0000010000 */
[----:B------:R-:W1:Y:S01]  /*11ba0*/  MUFU.EX2 R183, R183 ;  /* 0x000000b700b77308 */ /* 0x000e620000000800 */
[----:B---3--:R-:W-:-:S07]  /*11bb0*/  FADD.FTZ R176, R169, R176 ;  /* 0x000000b0a9b07221 */ /* 0x008fce0000010000 */
[----:B------:R-:W3:Y:S01]  /*11bc0*/  MUFU.EX2 R184, R184 ;  /* 0x000000b800b87308 */ /* 0x000ee20000000800 */
[C---:B--2---:R-:W-:Y:S01]  /*11bd0*/  FADD.FTZ R3, R181.reuse, R3 ;  /* 0x00000003b5037221 */ /* 0x044fe20000010000 */
[----:B------:R-:W-:-:S06]  /*11be0*/  F2FP.F16.F32.PACK_AB R168, R181, R180 ;  /* 0x000000b4b5a8723e */ /* 0x000fcc00000000ff */
[----:B------:R-:W2:Y:S01]  /*11bf0*/  MUFU.EX2 R171, R186 ;  /* 0x000000ba00ab7308 */ /* 0x000ea20000000800 */
[C---:B-1----:R-:W-:Y:S01]  /*11c00*/  FADD.FTZ R176, R183.reuse, R176 ;  /* 0x000000b0b7b07221 */ /* 0x042fe20000010000 */
[----:B------:R-:W-:-:S06]  /*11c10*/  F2FP.F16.F32.PACK_AB R169, R183, R169 ;  /* 0x000000a9b7a9723e */ /* 0x000fcc00000000ff */
[----:B------:R-:W1:Y:S01]  /*11c20*/  MUFU.EX2 R185, R185 ;  /* 0x000000b900b97308 */ /* 0x000e620000000800 */
[----:B---3--:R-:W-:-:S07]  /*11c30*/  FADD.FTZ R3, R184, R3 ;  /* 0x00000003b8037221 */ /* 0x008fce0000010000 */
[----:B------:R-:W3:Y:S01]  /*11c40*/  MUFU.EX2 R187, R187 ;  /* 0x000000bb00bb7308 */ /* 0x000ee20000000800 */
[----:B--2---:R-:W-:-:S07]  /*11c50*/  FADD.FTZ R176, R171, R176 ;  /* 0x000000b0abb07221 */ /* 0x004fce0000010000 */
[----:B------:R-:W2:Y:S01]  /*11c60*/  MUFU.EX2 R188, R188 ;  /* 0x000000bc00bc7308 */ /* 0x000ea20000000800 */
[C---:B-1----:R-:W-:Y:S01]  /*11c70*/  FADD.FTZ R3, R185.reuse, R3 ;  /* 0x00000003b9037221 */ /* 0x042fe20000010000 */
[----:B------:R-:W-:-:S06]  /*11c80*/  F2FP.F16.F32.PACK_AB R170, R185, R184 ;  /* 0x000000b8b9aa723e */ /* 0x000fcc00000000ff */
[----:B------:R-:W1:Y:S01]  /*11c90*/  MUFU.EX2 R173, R190 ;  /* 0x000000be00ad7308 */ /* 0x000e620000000800 */
[C---:B---3--:R-:W-:Y:S01]  /*11ca0*/  FADD.FTZ R176, R187.reuse, R176 ;  /* 0x000000b0bbb07221 */ /* 0x048fe20000010000 */
[----:B------:R-:W-:-:S06]  /*11cb0*/  F2FP.F16.F32.PACK_AB R171, R187, R171 ;  /* 0x000000abbbab723e */ /* 0x000fcc00000000ff */
        /* <DEDUP_REMOVED lines=8> */
[----:B------:R-:W-:Y:S02]  /*11d40*/  F2FP.F16.F32.PACK_AB R173, R0, R173 ;  /* 0x000000ad00ad723e */ /* 0x000fe400000000ff */
[----:B------:R-:W-:-:S04]  /*11d50*/  F2FP.F16.F32.PACK_AB R167, R179, R178 ;  /* 0x000000b2b3a7723e */ /* 0x000fc800000000ff */
[----:B------:R-:W2:Y:S01]  /*11d60*/  MUFU.EX2 R196, R196 ;  /* 0x000000c400c47308 */ /* 0x000ea20000000800 */
[----:B-1----:R-:W-:Y:S01]  /*11d70*/  FADD.FTZ R3, R193, R172 ;  /* 0x000000acc1037221 */ /* 0x002fe20000010000 */
[----:B------:R-:W-:-:S06]  /*11d80*/  F2FP.F16.F32.PACK_AB R172, R189, R188 ;  /* 0x000000bcbdac723e */ /* 0x000fcc00000000ff */
[----:B------:R-:W1:Y:S01]  /*11d90*/  MUFU.EX2 R195, R195 ;  /* 0x000000c300c37308 */ /* 0x000e620000000800 */
[----:B---3--:R-:W-:Y:S01]  /*11da0*/  FADD.FTZ R176, R194, R177 ;  /* 0x000000b1c2b07221 */ /* 0x008fe20000010000 */
[C---:B--2---:R-:W-:Y:S01]  /*11db0*/  FADD.FTZ R3, R196.reuse, R3 ;  /* 0x00000003c4037221 */ /* 0x044fe20000010000 */
[----:B------:R-:W-:Y:S02]  /*11dc0*/  F2FP.F16.F32.PACK_AB R174, R196, R193 ;  /* 0x000000c1c4ae723e */ /* 0x000fe400000000ff */
[C---:B-1----:R-:W-:Y:S01]  /*11dd0*/  FADD.FTZ R0, R195.reuse, R176 ;  /* 0x000000b0c3007221 */ /* 0x042fe20000010000 */
[----:B------:R-:W-:Y:S01]  /*11de0*/  F2FP.F16.F32.PACK_AB R175, R195, R194 ;  /* 0x000000c2c3af723e */ /* 0x000fe200000000ff */
[----:B0-----:R-:W-:Y:S06]  /*11df0*/  @!P0 BRA `(.L_x_12062) ;  /* 0x0000000000048947 */ /* 0x001fec0003800000 */
[----:B------:R-:W-:Y:S01]  /*11e00*/  BPT.TRAP 0x1 ;  /* 0x000000040000795c */ /* 0x000fe20000300000 */
.L_x_12062:
[----:B------:R0:W1:Y:S01]  /*11e10*/  SYNCS.PHASECHK.TRANS64.TRYWAIT P3, [R6+URZ+0x22850], R210 ;  /* 0x022850d2060075a7 */ /* 0x000062000806017f */
[----:B------:R-:W-:Y:S05]  /*11e20*/  @!P0 BRA `(.L_x_12063) ;  /* 0x0000000000048947 */ /* 0x000fea0003800000 */
[----:B------:R-:W-:Y:S01]  /*11e30*/  BPT.TRAP 0x1 ;  /* 0x000000040000795c */ /* 0x000fe20000300000 */
.L_x_12063:
[----:B------:R-:W-:Y:S04]  /*11e40*/  BSSY B0, `(.L_x_12064) ;  /* 0x0000004000007945 */ /* 0x000fe80003800000 */
[----:B-1----:R-:W-:Y:S05]  /*11e50*/  @P3 BRA `(.L_x_12065) ;  /* 0x0000000000083947 */ /* 0x002fea0003800000 */
[----:B------:R-:W1:Y:S02]  /*11e60*/  SYNCS.PHASECHK.TRANS64.TRYWAIT P3, [R6+URZ+0x22850], R210 ;  /* 0x022850d2060075a7 */ /* 0x000e64000806017f */
[----:B-1----:R-:W-:Y:S05]  /*11e70*/  @!P3 BRA `(.L_x_12066) ;  /* 0x00000100000cb947 */ /* 0x002fea0003800000 */
.L_x_12065:
[----:B------:R-:W-:Y:S05]  /*11e80*/  BSYNC B0 ;  /* 0x0000000000007941 */ /* 0x000fea0003800000 */
.L_x_12064:
[----:B------:R-:W2:Y:S01]  /*11e90*/  S2R R178, SR_TID.X ;  /* 0x0000000000b27919 */ /* 0x000ea20000002100 */
[----:B------:R-:W-:Y:S01]  /*11ea0*/  IMAD.MOV.U32 R177, RZ, RZ, 0x40000040 ;  /* 0x40000040ffb17424 */ /* 0x000fe200078e00ff */
[----:B------:R-:W-:Y:S05]  /*11eb0*/  WARPSYNC.ALL ;  /* 0x0000000000007948 */ /* 0x000fea0003800000 */
[----:B------:R-:W-:Y:S01]  /*11ec0*/  R2UR UR7, R177 ;  /* 0x00000000b10772ca */ /* 0x000fe200000e0000 */
[----:B------:R-:W-:Y:S02]  /*11ed0*/  IMAD R176, R2, 0xc00, R21 ;  /* 0x00000c0002b07824 */ /* 0x000fe400078e0215 */
[----:B01----:R-:W-:-:S02]  /*11ee0*/  @!P1 VIADD R6, R6, 0x22860 ;  /* 0x0002286006069836 */ /* 0x003fc40000000000 */
[----:B------:R-:W-:Y:S01]  /*11ef0*/  IMAD.MOV.U32 R213, RZ, RZ, R12 ;  /* 0x000000ffffd57224 */ /* 0x000fe200078e000c */
[----:B------:R-:W-:Y:S01]  /*11f00*/  R2UR UR6, R176 ;  /* 0x00000000b00672ca */ /* 0x000fe200000e0000 */
[----:B------:R-:W-:Y:S01]  /*11f10*/  IMAD.MOV.U32 R214, RZ, RZ, R7 ;  /* 0x000000ffffd67224 */ /* 0x000fe200078e0007 */
[----:B------:R-:W-:Y:S02]  /*11f20*/  @!P1 PRMT R6, RZ, 0x654, R6 ;  /* 0x00000654ff069816 */ /* 0x000fe40000000006 */
[----:B--2---:R-:W-:-:S05]  /*11f30*/  SHF.R.U32.HI R178, RZ, 0x7, R178 ;  /* 0x00000007ffb27819 */ /* 0x004fca00000116b2 */
[----:B------:R-:W-:-:S05]  /*11f40*/  VIADD R177, R178, 0x8 ;  /* 0x00000008b2b17836 */ /* 0x000fca0000000000 */
[----:B------:R0:W-:Y:S02]  /*11f50*/  BAR.SYNC.DEFER_BLOCKING R177, 0x100 ;  /* 0x000400b10000751d */ /* 0x0001e40000010000 */
[----:B0-----:R-:W-:-:S04]  /*11f60*/  IMAD.MOV.U32 R177, RZ, RZ, 0x40000040 ;  /* 0x40000040ffb17424 */ /* 0x001fc800078e00ff */
        /* <DEDUP_REMOVED lines=43> */
[----:B--2---:R-:W-:-:S07]  /*12220*/  IMAD.MOV.U32 R6, RZ, RZ, R212 ;  /* 0x000000ffff067224 */ /* 0x004fce00078e00d4 */
.L_x_12057:
[----:B------:R-:W-:-:S13]  /*12230*/  ISETP.GE.AND P2, PT, R6, R218, PT ;  /* 0x000000da0600720c */ /* 0x000fda0003f46270 */
[----:B------:R-:W-:Y:S05]  /*12240*/  @!P2 BRA `(.L_x_12068) ;  /* 0x0000003400eca947 */ /* 0x000fea0003800000 */
[----:B------:R-:W-:Y:S02]  /*12250*/  IMAD.MOV.U32 R214, RZ, RZ, R12 ;  /* 0x000000ffffd67224 */ /* 0x000fe400078e000c */
[----:B------:R-:W-:-:S07]  /*12260*/  IMAD.MOV.U32 R215, RZ, RZ, R7 ;  /* 0x000000ffffd77224 */ /* 0x000fce00078e0007 */
.L_x_12086:
[----:B------:R-:W-:Y:S01]  /*12270*/  VIADD R2, R2, 0x1 ;  /* 0x0000000102027836 */ /* 0x000fe20000000000 */
[----:B------:R-:W-:Y:S05]  /*12280*/  YIELD ;  /* 0x0000000000007946 */ /* 0x000fea0003800000 */
[----:B------:R-:W-:-:S04]  /*12290*/  ISETP.NE.AND P2, PT, R2, 0x2, PT ;  /* 0x000000020200780c */ /* 0x000fc80003f45270 */
[----:B------:R-:W-:Y:S02]  /*122a0*/  SEL R12, RZ, 0x1, P2 ;  /* 0x00000001ff0c7807 */ /* 0x000fe40001000000 */
[----:B------:R-:W-:Y:S02]  /*122b0*/  SEL R2, R2, RZ, P2 ;  /* 0x000000ff02027207 */ /* 0x000fe40001000000 */
[----:B------:R-:W-:Y:S01]  /*122c0*/  LOP3.LUT R19, R19, R12, RZ, 0x3c, !PT ;  /* 0x0000000c13137212 */ /* 0x000fe200078e3cff */
[----:B--2---:R-:W-:Y:S06]  /*122d0*/  @!P0 BRA `(.L_x_12069) ;  /* 0x0000000000048947 */ /* 0x004fec0003800000 */
[----:B------:R-:W-:Y:S01]  /*122e0*/  BPT.TRAP 0x1 ;  /* 0x000000040000795c */ /* 0x000fe20000300000 */
.L_x_12069:
[----:B0-----:R-:W-:Y:S01]  /*122f0*/  IMAD R210, R2, 0x8, R16 ;  /* 0x0000000802d27824 */ /* 0x001fe200078e0210 */
[----:B------:R-:W-:-:S04]  /*12300*/  SHF.L.U32 R209, R19, 0x1f, RZ ;  /* 0x0000001f13d17819 */ /* 0x000fc800000006ff */
[----:B------:R0:W2:Y:S01]  /*12310*/  SYNCS.PHASECHK.TRANS64.TRYWAIT P2, [R210+URZ+0x22830], R209 ;  /* 0x022830d1d20075a7 */ /* 0x0000a2000804017f */
[----:B------:R-:W-:Y:S05]  /*12320*/  @!P0 BRA `(.L_x_12070) ;  /* 0x0000000000048947 */ /* 0x000fea0003800000 */
[----:B------:R-:W-:Y:S01]  /*12330*/  BPT.TRAP 0x1 ;  /* 0x000000040000795c */ /* 0x000fe20000300000 */
.L_x_12070:
[----:B------:R-:W-:Y:S02]  /*12340*/  IMAD R12, R2, 0x300, R207 ;  /* 0x00000300020c7824 */ /* 0x000fe400078e02cf */
[----:B------:R-:W-:Y:S01]  /*12350*/  IMAD.MOV.U32 R13, RZ, RZ, 0x40000040 ;  /* 0x40000040ff0d7424 */ /* 0x000fe200078e00ff */
[----:B--2---:R-:W-:Y:S06]  /*12360*/  @P2 BRA `(.L_x_12071) ;  /* 0x0000000000082947 */ /* 0x004fec0003800000 */
[----:B------:R-:W2:Y:S02]  /*12370*/  SYNCS.PHASECHK.TRANS64.TRYWAIT P2, [R210+URZ+0x22830], R209 ;  /* 0x022830d1d20075a7 */ /* 0x000ea4000804017f */
[----:B--2---:R-:W-:Y:S05]  /*12380*/  @!P2 BRA `(.L_x_12072) ;  /* 0x000000f800dca947 */ /* 0x004fea0003800000 */
.L_x_12071:
[----:B------:R-:W-:Y:S05]  /*12390*/  WARPSYNC.ALL ;  /* 0x0000000000007948 */ /* 0x000fea0003800000 */
[C---:B------:R-:W-:Y:S01]  /*123a0*/  R2UR UR6, R12.reuse ;  /* 0x000000000c0672ca */ /* 0x040fe200000e0000 */
[----:B-1----:R-:W-:Y:S01]  /*123b0*/  WARPGROUP.ARRIVE ;  /* 0x00000000000079c5 */ /* 0x002fe20000000000 */
[----:B------:R-:W-:Y:S01]  /*123c0*/  R2UR UR7, R13 ;  /* 0x000000000d0772ca */ /* 0x000fe200000e0000 */
[----:B------:R-:W-:Y:S01]  /*123d0*/  VIADD R212, R12, 0x2 ;  /* 0x000000020cd47836 */ /* 0x000fe20000000000 */
[----:B------:R-:W-:Y:S01]  /*123e0*/  R2UR UR4, R4 ;  /* 0x00000000040472ca */ /* 0x000fe200000e0000 */
[----:B------:R-:W-:Y:S01]  /*123f0*/  IMAD.MOV.U32 R213, RZ, RZ, 0x40000040 ;  /* 0x40000040ffd57424 */ /* 0x000fe200078e00ff */
[----:B------:R-:W-:Y:S01]  /*12400*/  R2UR UR5, R5 ;  /* 0x00000000050572ca */ /* 0x000fe200000e0000 */
[----:B------:R-:W-:Y:S01]  /*12410*/  IMAD.MOV.U32 R13, RZ, RZ, 0x40000040 ;  /* 0x40000040ff0d7424 */ /* 0x000fe200078e00ff */
[----:B------:R-:W1:Y:S01]  /*12420*/  LDC R7, c[0x0][0x448] ;  /* 0x00011200ff077b82 */ /* 0x000e620000000800 */
[----:B------:R-:W3:Y:S10]  /*12430*/  S2R R20, SR_TID.X ;  /* 0x0000000000147919 */ /* 0x000ef40000002100 */
        /* <DEDUP_REMOVED lines=8> */
[----:B-1----:R-:W-:Y:S01]  /*124c0*/  ISETP.NE.AND P2, PT, R7, 0x1, PT ;  /* 0x000000010700780c */ /* 0x002fe20003f45270 */
[----:B------:R-:W-:Y:S01]  /*124d0*/  IMAD.IADD R7, R211, 0x1, R206 ;  /* 0x00000001d3077824 */ /* 0x000fe200078e02ce */
[----:B---3--:R-:W-:-:S04]  /*124e0*/  SHF.R.U32.HI R20, RZ, 0x7, R20 ;  /* 0x00000007ff147819 */ /* 0x008fc80000011614 */
[----:B------:R-:W-:Y:S01]  /*124f0*/  IADD3 R20, -R20, 0xb, RZ ;  /* 0x0000000b14147810 */ /* 0x000fe20007ffe1ff */
        /* <DEDUP_REMOVED lines=12> */
[----:B------:R-:W1:Y:S01]  /*125c0*/  @P2 LDC R12, c[0x0][0x450] ;  /* 0x00011400ff0c2b82 */ /* 0x000e620000000800 */
[----:B------:R-:W-:Y:S02]  /*125d0*/  R2UR UR4, R8 ;  /* 0x00000000080472ca */ /* 0x000fe400000e0000 */
[----:B------:R-:W-:-:S05]  /*125e0*/  R2UR UR5, R9 ;  /* 0x00000000090572ca */ /* 0x000fca00000e0000 */
[----:B------:R-:W3:Y:S02]  /*125f0*/  @P2 LDC R13, c[0x0][0x44c] ;  /* 0x00011300ff0d2b82 */ /* 0x000ee40000000800 */
[----:B---3--:R-:W-:-:S05]  /*12600*/  @P2 IMAD.HI.U32 R13, R7, R13, RZ ;  /* 0x0000000d070d2227 */ /* 0x008fca00078e00ff */
[----:B-1----:R-:W-:Y:S02]  /*12610*/  @P2 SHF.R.U32.HI R7, RZ, R12, R13 ;  /* 0x0000000cff072219 */ /* 0x002fe4000001160d */
[----:B------:R-:W-:-:S03]  /*12620*/  ISETP.GE.AND P2, PT, R230, 0x1, PT ;  /* 0x00000001e600780c */ /* 0x000fc60003f46270 */
[----:B------:R-:W1:Y:S01]  /*12630*/  SHFL.IDX PT, R228, R7, RZ, 0x1c1f ;  /* 0x001c1fff07e47589 */ /* 0x000e6200000e0000 */
        /* <DEDUP_REMOVED lines=24> */
[----:B------:R-:W-:-:S02]  /*127c0*/  IMAD R194, R6, -0x60, RZ ;  /* 0xffffffa006c27824 */ /* 0x000fc400078e02ff */
[----:B------:R-:W-:Y:S01]  /*127d0*/  FMUL.FTZ R155, R157, UR44 ;  /* 0x0000002c9d9b7c20 */ /* 0x000fe20008410000 */
[----:B------:R-:W-:Y:S01]  /*127e0*/  FMUL.FTZ R186, R190, UR44 ;  /* 0x0000002cbeba7c20 */ /* 0x000fe20008410000 */
[----:B------:R-:W-:Y:S01]  /*127f0*/  FMUL.FTZ R157, R159, UR44 ;  /* 0x0000002c9f9d7c20 */ /* 0x000fe20008410000 */
[----:B------:R-:W-:Y:S01]  /*12800*/  FMUL.FTZ R190, R195, UR44 ;  /* 0x0000002cc3be7c20 */ /* 0x000fe20008410000 */
[----:B------:R3:W-:Y:S06]  /*12810*/  BAR.ARV R20, 0x100 ;  /* 0x000400140000751d */ /* 0x0007ec0000002000 */
[----:B------:R-:W-:Y:S01]  /*12820*/  FMUL.FTZ R159, R161, UR44 ;  /* 0x0000002ca19f7c20 */ /* 0x000fe20008410000 */
        /* <DEDUP_REMOVED lines=24> */
[----:B----4-:R-:W-:-:S02]  /*129b0*/  VIADD R162, R194, 0x1 ;  /* 0x00000001c2a27836 */ /* 0x010fc40000000000 */
[----:B------:R-:W-:Y:S01]  /*129c0*/  FMUL.FTZ R192, R198, UR44 ;  /* 0x0000002cc6c07c20 */ /* 0x000fe20008410000 */
[----:B------:R-:W-:Y:S01]  /*129d0*/  FMUL.FTZ R193, R199, UR44 ;  /* 0x0000002cc7c17c20 */ /* 0x000fe20008410000 */
[----:B------:R-:W4:Y:S01]  /*129e0*/  MUFU.TANH R13, R13 ;  /* 0x0000000d000d7308 */ /* 0x000f220000002400 */
[----:B------:R-:W-:-:S05]  /*129f0*/  IMAD R162, R202, -0x2, R162 ;  /* 0xfffffffecaa27824 */ /* 0x000fca00078e02a2 */
[----:B------:R-:W-:Y:S02]  /*12a00*/  IADD3 R162, -R200, R162, R201 ;  /* 0x000000a2c8a27210 */ /* 0x000fe40007ffe1c9 */
[----:B------:R-:W0:Y:S03]  /*12a10*/  MUFU.TANH R152, R152 ;  /* 0x0000009800987308 */ /* 0x000e260000002400 */
[C---:B------:R-:W-:Y:S02]  /*12a20*/  VIADD R227, R162.reuse, UR43 ;  /* 0x0000002ba2e37c36 */ /* 0x040fe40008000000 */
[----:B------:R-:W-:Y:S02]  /*12a30*/  VIADD R199, R162, UR53 ;  /* 0x00000035a2c77c36 */ /* 0x000fe40008000000 */
[C---:B-1----:R-:W-:Y:S01]  /*12a40*/  IMAD.IADD R198, R228.reuse, 0x1, R227 ;  /* 0x00000001e4c67824 */ /* 0x042fe200078e02e3 */
[----:B------:R-:W1:Y:S01]  /*12a50*/  MUFU.TANH R12, R12 ;  /* 0x0000000c000c7308 */ /* 0x000e620000002400 */
        /* <DEDUP_REMOVED lines=46> */
[----:B-1-34-:R-:W-:Y:S05]  /*12d40*/  @!P2 BRA `(.L_x_12073) ;  /* 0x000000000058a947 */ /* 0x01afea0003800000 */
        /* <DEDUP_REMOVED lines=12> */
.L_x_12075:
[----:B------:R-:W-:-:S05]  /*12e10*/  IMAD.U32 R229, RZ, RZ, UR37 ;  /* 0x00000025ffe57e24 */ /* 0x000fca000f8e00ff */
[----:B------:R-:W-:-:S13]  /*12e20*/  ISETP.NE.AND P2, PT, R229, 0x1, PT ;  /* 0x00000001e500780c */ /* 0x000fda0003f45270 */
[----:B------:R-:W1:Y:S02]  /*12e30*/  @P2 LDC.64 R162, c[0x0][0x9e8] ;  /* 0x00027a00ffa22b82 */ /* 0x000e640000000a00 */
[----:B-1----:R-:W-:-:S05]  /*12e40*/  @P2 IMAD.HI.U32 R162, R228, R162, RZ ;  /* 0x000000a2e4a22227 */ /* 0x002fca00078e00ff */
[----:B------:R-:W-:-:S07]  /*12e50*/  @P2 SHF.R.U32.HI R228, RZ, R163, R162 ;  /* 0x000000a3ffe42219 */ /* 0x000fce00000116a2 */
.L_x_12076:
[----:B------:R-:W-:Y:S05]  /*12e60*/  BSYNC B0 ;  /* 0x0000000000007941 */ /* 0x000fea0003800000 */
.L_x_12074:
[----:B------:R-:W-:-:S04]  /*12e70*/  IMAD R162, R202, -0x2, R194 ;  /* 0xfffffffecaa27824 */ /* 0x000fc800078e02c2 */
[----:B------:R-:W-:-:S05]  /*12e80*/  IMAD R162, R228, R229, R162 ;  /* 0x000000e5e4a27224 */ /* 0x000fca00078e02a2 */
[----:B------:R-:W-:Y:S02]  /*12e90*/  VIMNMX R197, R197, R162, !PT ;  /* 0x000000a2c5c57248 */ /* 0x000fe40007fe0100 */
[----:B------:R-:W-:-:S07]  /*12ea0*/  VIADDMNMX R198, R162, R229, R198, PT ;  /* 0x000000e5a2c67246 */ /* 0x000fce00038001c6 */
.L_x_12073:
[----:B------:R-:W3:Y:S01]  /*12eb0*/  LDL.LU R229, [R1] ;  /* 0x0000000001e57983 */ /* 0x000ee20000300800 */
[C---:B------:R-:W-:Y:S02]  /*12ec0*/  ISETP.GE.AND P2, PT, R194.reuse, 0x1, PT ;  /* 0x00000001c200780c */ /* 0x040fe40003f46270 */
[----:B------:R-:W-:Y:S01]  /*12ed0*/  ISETP.GE.AND P4, PT, R194, 0x9, PT ;  /* 0x00000009c200780c */ /* 0x000fe20003f86270 */
[----:B------:R-:W1:Y:S02]  /*12ee0*/  SHFL.IDX PT, R7, R7, 0x1, 0x1c1f ;  /* 0x003c1f0007077f89 */ /* 0x000e6400000e0000 */
[----:B-1----:R-:W-:Y:S01]  /*12ef0*/  IADD3 R227, R227, R7, RZ ;  /* 0x00000007e3e37210 */ /* 0x002fe20007ffe0ff */
[----:B------:R-:W-:Y:S01]  /*12f00*/  IMAD.IADD R199, R199, 0x1, R7 ;  /* 0x00000001c7c77824 */ /* 0x000fe200078e0207 */
[----:B---3--:R-:W-:-:S06]  /*12f10*/  LOP3.LUT R229, R229, 0xfff7ffff, RZ, 0xc0, !PT ;  /* 0xfff7ffffe5e57812 */ /* 0x008fcc00078ec0ff */
        /* <DEDUP_REMOVED lines=134> */
[----:B------:R-:W-:-:S13]  /*13780*/  ISETP.GE.AND P6, PT, R230, 0x1, PT ;  /* 0x00000001e600780c */ /* 0x000fda0003fc6270 */
        /* <DEDUP_REMOVED lines=13> */
.L_x_12079:
[----:B------:R-:W-:-:S05]  /*13860*/  IMAD.U32 R13, RZ, RZ, UR37 ;  /* 0x00000025ff0d7e24 */ /* 0x000fca000f8e00ff */
[----:B------:R-:W-:-:S13]  /*13870*/  ISETP.NE.AND P6, PT, R13, 0x1, PT ;  /* 0x000000010d00780c */ /* 0x000fda0003fc5270 */
[----:B------:R-:W0:Y:S02]  /*13880*/  @P6 LDC.64 R154, c[0x0][0x9e8] ;  /* 0x00027a00ff9a6b82 */ /* 0x000e240000000a00 */
[----:B0-----:R-:W-:-:S05]  /*13890*/  @P6 IMAD.HI.U32 R154, R7, R154, RZ ;  /* 0x0000009a079a6227 */ /* 0x001fca00078e00ff */
[----:B------:R-:W-:-:S07]  /*138a0*/  @P6 SHF.R.U32.HI R7, RZ, R155, R154 ;  /* 0x0000009bff076219 */ /* 0x000fce000001169a */
.L_x_12080:
[----:B------:R-:W-:Y:S05]  /*138b0*/  BSYNC B0 ;  /* 0x0000000000007941 */ /* 0x000fea0003800000 */
.L_x_12078:
[----:B------:R-:W-:-:S04]  /*138c0*/  IMAD R194, R202, -0x2, R194 ;  /* 0xfffffffecac27824 */ /* 0x000fc800078e02c2 */
[----:B------:R-:W-:-:S05]  /*138d0*/  IMAD R194, R7, R13, R194 ;  /* 0x0000000d07c27224 */ /* 0x000fca00078e02c2 */
[----:B------:R-:W-:Y:S02]  /*138e0*/  VIMNMX R199, R199, R194, !PT ;  /* 0x000000c2c7c77248 */ /* 0x000fe40007fe0100 */
[----:B------:R-:W-:-:S07]  /*138f0*/  VIADDMNMX R227, R194, R13, R227, PT ;  /* 0x0000000dc2e37246 */ /* 0x000fce00038001e3 */
.L_x_12077:
[----:B------:R-:W-:Y:S02]  /*13900*/  ISETP.GT.AND P2, PT, R199, 0x1, !P2 ;  /* 0x00000001c700780c */ /* 0x000fe40005744270 */
[----:B------:R-:W-:Y:S02]  /*13910*/  FMNMX.FTZ R7, R162, R215, !PT ;  /* 0x000000d7a2077209 */ /* 0x000fe40007810000 */
[----:B------:R-:W-:Y:S02]  /*13920*/  ISETP.LT.OR P2, PT, R227, 0x2, P2 ;  /* 0x00000002e300780c */ /* 0x000fe40001741670 */
[----:B------:R-:W-:Y:S02]  /*13930*/  LOP3.LUT P6, RZ, R229, 0x8000, RZ, 0xc0, !PT ;  /* 0x00008000e5ff7812 */ /* 0x000fe400078cc0ff */
        /* <DEDUP_REMOVED lines=72> */
[----:B------:R-:W-:Y:S02]  /*13dc0*/  ISETP.GT.AND P2, PT, R199, 0x30, !P2 ;  /* 0x00000030c700780c */ /* 0x000fe40005744270 */
[C---:B------:R-:W-:Y:S01]  /*13dd0*/  ISETP.LT.OR P4, PT, R227.reuse, 0x52, P4 ;  /* 0x00000052e300780c */ /* 0x040fe20002781670 */
[----:B------:R-:W0:Y:S01]  /*13de0*/  SHFL.BFLY PT, R13, R7, 0x1, 0x1f ;  /* 0x0c201f00070d7f89 */ /* 0x000e2200000e0000 */
[----:B------:R-:W-:Y:S02]  /*13df0*/  ISETP.LT.OR P2, PT, R227, 0x31, P2 ;  /* 0x00000031e300780c */ /* 0x000fe40001741670 */
[----:B------:R-:W-:-:S02]  /*13e00*/  ISETP.GT.AND P5, PT, R199, 0x58, !P5 ;  /* 0x00000058c700780c */ /* 0x000fc40006fa4270 */
[----:B------:R-:W-:Y:S02]  /*13e10*/  FSEL R176, R176, -INF , !P2 ;  /* 0xff800000b0b07808 */ /* 0x000fe40005000000 */
[----:B------:R-:W-:Y:S02]  /*13e20*/  LOP3.LUT P2, RZ, R229, 0x400, RZ, 0xc0, !PT ;  /* 0x00000400e5ff7812 */ /* 0x000fe4000784c0ff */
[----:B------:R-:W-:Y:S02]  /*13e30*/  FSEL R190, R190, -INF , !P4 ;  /* 0xff800000bebe7808 */ /* 0x000fe40006000000 */
[----:B------:R-:W-:Y:S02]  /*13e40*/  ISETP.GT.AND P2, PT, R199, 0x31, !P2 ;  /* 0x00000031c700780c */ /* 0x000fe40005744270 */
[C---:B------:R-:W-:Y:S02]  /*13e50*/  ISETP.LT.OR P5, PT, R227.reuse, 0x59, P5 ;  /* 0x00000059e300780c */ /* 0x040fe40002fa1670 */
[----:B------:R-:W-:-:S02]  /*13e60*/  ISETP.LT.OR P2, PT, R227, 0x32, P2 ;  /* 0x00000032e300780c */ /* 0x000fc40001741670 */
[----:B------:R-:W-:Y:S02]  /*13e70*/  FSEL R192, R192, -INF , !P5 ;  /* 0xff800000c0c07808 */ /* 0x000fe40006800000 */
[----:B------:R-:W-:Y:S02]  /*13e80*/  FSEL R177, R177, -INF , !P2 ;  /* 0xff800000b1b17808 */ /* 0x000fe40005000000 */
[----:B------:R-:W-:Y:S02]  /*13e90*/  LOP3.LUT P2, RZ, R229, 0x200, RZ, 0xc0, !PT ;  /* 0x00000200e5ff7812 */ /* 0x000fe4000784c0ff */
[----:B0-----:R-:W-:Y:S01]  /*13ea0*/  FMNMX.FTZ R7, R7, R13, !PT ;  /* 0x0000000d07077209 */ /* 0x001fe20007810000 */
[----:B------:R-:W-:Y:S01]  /*13eb0*/  IMAD.U32 R13, RZ, RZ, UR36 ;  /* 0x00000024ff0d7e24 */ /* 0x000fe2000f8e00ff */
[----:B------:R-:W-:-:S03]  /*13ec0*/  ISETP.GT.AND P2, PT, R199, 0x38, !P2 ;  /* 0x00000038c700780c */ /* 0x000fc60005744270 */
[----:B------:R-:W-:Y:S01]  /*13ed0*/  FMUL.FTZ R154, R7, R13 ;  /* 0x0000000d079a7220 */ /* 0x000fe20000410000 */
        /* <DEDUP_REMOVED lines=23> */
[----:B------:R-:W-:Y:S02]  /*14050*/  FSEL R155, R7, RZ, P2 ;  /* 0x000000ff079b7208 */ /* 0x000fe40001000000 */
[----:B------:R-:W-:Y:S02]  /*14060*/  FSEL R154, R154, RZ, P2 ;  /* 0x000000ff9a9a7208 */ /* 0x000fe40001000000 */
[----:B------:R-:W-:Y:S01]  /*14070*/  ISETP.GT.AND P2, PT, R199, RZ, !P3 ;  /* 0x000000ffc700720c */ /* 0x000fe20005f44270 */
[----:B------:R-:W-:Y:S02]  /*14080*/  FADD.FTZ R155, -R155, R215 ;  /* 0x000000d79b9b7221 */ /* 0x000fe40000010100 */
[-CC-:B------:R-:W-:Y:S01]  /*14090*/  FFMA.FTZ R162, R162, R13.reuse, -R154.reuse ;  /* 0x0000000da2a27223 */ /* 0x180fe2000001089a */
[----:B------:R-:W-:Y:S01]  /*140a0*/  ISETP.LT.OR P2, PT, R227, 0x1, P2 ;  /* 0x00000001e300780c */ /* 0x000fe20001741670 */
[-C--:B------:R-:W-:Y:S01]  /*140b0*/  FMUL.FTZ R155, R155, R13.reuse ;  /* 0x0000000d9b9b7220 */ /* 0x080fe20000410000 */
[-CC-:B------:R-:W-:Y:S01]  /*140c0*/  FFMA.FTZ R152, R152, R13.reuse, -R154.reuse ;  /* 0x0000000d98987223 */ /* 0x180fe2000001089a */
[-CC-:B------:R-:W-:Y:S01]  /*140d0*/  FFMA.FTZ R163, R163, R13.reuse, -R154.reuse ;  /* 0x0000000da3a37223 */ /* 0x180fe2000001089a */
[----:B------:R-:W-:Y:S01]  /*140e0*/  FSEL R194, R12, -INF , !P2 ;  /* 0xff8000000cc27808 */ /* 0x000fe20005000000 */
[----:B------:R-:W-:Y:S01]  /*140f0*/  MUFU.EX2 R162, R162 ;  /* 0x000000a200a27308 */ /* 0x000fe20000000800 */
[----:B------:R-:W-:Y:S01]  /*14100*/  ISETP.GT.AND P2, PT, R199, 0x59, !P6 ;  /* 0x00000059c700780c */ /* 0x000fe20007744270 */
[-CC-:B------:R-:W-:Y:S01]  /*14110*/  FFMA.FTZ R228, R228, R13.reuse, -R154.reuse ;  /* 0x0000000de4e47223 */ /* 0x180fe2000001089a */
[----:B------:R-:W-:Y:S01]  /*14120*/  FMNMX.FTZ R12, R194, R214, !PT ;  /* 0x000000d6c20c7209 */ /* 0x000fe20007810000 */
[-CC-:B------:R-:W-:Y:S01]  /*14130*/  FFMA.FTZ R158, R158, R13.reuse, -R154.reuse ;  /* 0x0000000d9e9e7223 */ /* 0x180fe2000001089a */
[----:B------:R-:W-:Y:S01]  /*14140*/  ISETP.LT.OR P2, PT, R227, 0x5a, P2 ;  /* 0x0000005ae300780c */ /* 0x000fe20001741670 */
[-CC-:B------:R-:W-:Y:S01]  /*14150*/  FFMA.FTZ R159, R159, R13.reuse, -R154.reuse ;  /* 0x0000000d9f9f7223 */ /* 0x180fe2000001089a */
[----:B------:R-:W-:Y:S01]  /*14160*/  FMNMX.FTZ R12, R153, R12, !PT ;  /* 0x0000000c990c7209 */ /* 0x000fe20007810000 */
[----:B------:R-:W0:Y:S01]  /*14170*/  MUFU.EX2 R155, R155 ;  /* 0x0000009b009b7308 */ /* 0x000e220000000800 */
[----:B------:R-:W-:Y:S01]  /*14180*/  FSEL R193, R193, -INF , !P2 ;  /* 0xff800000c1c17808 */ /* 0x000fe20005000000 */
[-CC-:B------:R-:W-:Y:S01]  /*14190*/  FFMA.FTZ R164, R164, R13.reuse, -R154.reuse ;  /* 0x0000000da4a47223 */ /* 0x180fe2000001089a */
[----:B------:R-:W-:Y:S01]  /*141a0*/  FMNMX.FTZ R12, R156, R12, !PT ;  /* 0x0000000c9c0c7209 */ /* 0x000fe20007810000 */
[-CC-:B------:R-:W-:Y:S01]  /*141b0*/  FFMA.FTZ R165, R165, R13.reuse, -R154.reuse ;  /* 0x0000000da5a57223 */ /* 0x180fe2000001089a */
[-CC-:B------:R-:W-:Y:S01]  /*141c0*/  FFMA.FTZ R168, R168, R13.reuse, -R154.reuse ;  /* 0x0000000da8a87223 */ /* 0x180fe2000001089a */
[-CC-:B------:R-:W-:Y:S01]  /*141d0*/  FFMA.FTZ R169, R169, R13.reuse, -R154.reuse ;  /* 0x0000000da9a97223 */ /* 0x180fe2000001089a */
[----:B------:R-:W-:Y:S01]  /*141e0*/  FMNMX.FTZ R12, R157, R12, !PT ;  /* 0x0000000c9d0c7209 */ /* 0x000fe20007810000 */
[----:B------:R-:W1:Y:S01]  /*141f0*/  MUFU.EX2 R152, R152 ;  /* 0x0000009800987308 */ /* 0x000e620000000800 */
[-CC-:B------:R-:W-:Y:S01]  /*14200*/  FFMA.FTZ R172, R172, R13.reuse, -R154.reuse ;  /* 0x0000000dacac7223 */ /* 0x180fe2000001089a */
[-CC-:B------:R-:W-:Y:S01]  /*14210*/  FFMA.FTZ R173, R173, R13.reuse, -R154.reuse ;  /* 0x0000000dadad7223 */ /* 0x180fe2000001089a */
[----:B------:R-:W-:Y:S01]  /*14220*/  FMNMX.FTZ R12, R160, R12, !PT ;  /* 0x0000000ca00c7209 */ /* 0x000fe20007810000 */
[-CC-:B------:R-:W-:Y:S01]  /*14230*/  FFMA.FTZ R212, R212, R13.reuse, -R154.reuse ;  /* 0x0000000dd4d47223 */ /* 0x180fe2000001089a */
[-CC-:B------:R-:W-:Y:S01]  /*14240*/  FFMA.FTZ R213, R213, R13.reuse, -R154.reuse ;  /* 0x0000000dd5d57223 */ /* 0x180fe2000001089a */
[----:B------:R-:W-:Y:S01]  /*14250*/  FFMA.FTZ R180, R180, R13, -R154 ;  /* 0x0000000db4b47223 */ /* 0x000fe2000001089a */
[----:B------:R-:W-:Y:S01]  /*14260*/  FMNMX.FTZ R12, R161, R12, !PT ;  /* 0x0000000ca10c7209 */ /* 0x000fe20007810000 */
[----:B------:R-:W3:Y:S01]  /*14270*/  MUFU.EX2 R163, R163 ;  /* 0x000000a300a37308 */ /* 0x000ee20000000800 */
[----:B0-----:R-:W-:Y:S01]  /*14280*/  FFMA.FTZ R3, R155, R3, R162 ;  /* 0x000000039b037223 */ /* 0x001fe200000100a2 */
[-CC-:B------:R-:W-:Y:S01]  /*14290*/  FFMA.FTZ R181, R181, R13.reuse, -R154.reuse ;  /* 0x0000000db5b57223 */ /* 0x180fe2000001089a */
[----:B------:R-:W-:Y:S01]  /*142a0*/  FMNMX.FTZ R12, R166, R12, !PT ;  /* 0x0000000ca60c7209 */ /* 0x000fe20007810000 */
[-CC-:B------:R-:W-:Y:S01]  /*142b0*/  FFMA.FTZ R184, R184, R13.reuse, -R154.reuse ;  /* 0x0000000db8b87223 */ /* 0x180fe2000001089a */
[-CC-:B------:R-:W-:Y:S01]  /*142c0*/  FFMA.FTZ R185, R185, R13.reuse, -R154.reuse ;  /* 0x0000000db9b97223 */ /* 0x180fe2000001089a */
[-CC-:B------:R-:W-:Y:S01]  /*142d0*/  FFMA.FTZ R188, R188, R13.reuse, -R154.reuse ;  /* 0x0000000dbcbc7223 */ /* 0x180fe2000001089a */
[----:B------:R-:W-:Y:S01]  /*142e0*/  FMNMX.FTZ R12, R167, R12, !PT ;  /* 0x0000000ca70c7209 */ /* 0x000fe20007810000 */
[----:B------:R-:W0:Y:S01]  /*142f0*/  MUFU.EX2 R228, R228 ;  /* 0x000000e400e47308 */ /* 0x000e220000000800 */
[C---:B-1----:R-:W-:Y:S01]  /*14300*/  FADD.FTZ R3, R152.reuse, R3 ;  /* 0x0000000398037221 */ /* 0x042fe20000010000 */
[----:B------:R-:W-:Y:S01]  /*14310*/  F2FP.F16.F32.PACK_AB R152, R152, R162 ;  /* 0x000000a29898723e */ /* 0x000fe200000000ff */
[-CC-:B------:R-:W-:Y:S01]  /*14320*/  FFMA.FTZ R189, R189, R13.reuse, -R154.reuse ;  /* 0x0000000dbdbd7223 */ /* 0x180fe2000001089a */
[----:B------:R-:W-:Y:S01]  /*14330*/  FMNMX.FTZ R12, R170, R12, !PT ;  /* 0x0000000caa0c7209 */ /* 0x000fe20007810000 */
[-CC-:B------:R-:W-:Y:S01]  /*14340*/  FFMA.FTZ R216, R216, R13.reuse, -R154.reuse ;  /* 0x0000000dd8d87223 */ /* 0x180fe2000001089a */
[-CC-:B------:R-:W-:Y:S01]  /*14350*/  FFMA.FTZ R226, R226, R13.reuse, -R154.reuse ;  /* 0x0000000de2e27223 */ /* 0x180fe2000001089a */
[-CC-:B------:R-:W-:Y:S01]  /*14360*/  FFMA.FTZ R195, R195, R13.reuse, -R154.reuse ;  /* 0x0000000dc3c37223 */ /* 0x180fe2000001089a */
[----:B------:R-:W-:Y:S01]  /*14370*/  FMNMX.FTZ R12, R171, R12, !PT ;  /* 0x0000000cab0c7209 */ /* 0x000fe20007810000 */
[----:B------:R-:W1:Y:S01]  /*14380*/  MUFU.EX2 R158, R158 ;  /* 0x0000009e009e7308 */ /* 0x000e620000000800 */
[----:B---3--:R-:W-:Y:S01]  /*14390*/  FADD.FTZ R3, R163, R3 ;  /* 0x00000003a3037221 */ /* 0x008fe20000010000 */
[----:B------:R-:W-:Y:S01]  /*143a0*/  FFMA.FTZ R154, R196, R13, -R154 ;  /* 0x0000000dc49a7223 */ /* 0x000fe2000001089a */
[----:B------:R-:W-:Y:S01]  /*143b0*/  FMNMX.FTZ R12, R174, R12, !PT ;  /* 0x0000000cae0c7209 */ /* 0x000fe20007810000 */
[-C--:B------:R-:W-:Y:S01]  /*143c0*/  FMUL.FTZ R24, R24, R155.reuse ;  /* 0x0000009b18187220 */ /* 0x080fe20000410000 */
[-C--:B------:R-:W-:Y:S01]  /*143d0*/  FMUL.FTZ R25, R25, R155.reuse ;  /* 0x0000009b19197220 */ /* 0x080fe20000410000 */
[-C--:B------:R-:W-:Y:S01]  /*143e0*/  FMUL.FTZ R28, R28, R155.reuse ;  /* 0x0000009b1c1c7220 */ /* 0x080fe20000410000 */
[----:B------:R-:W-:Y:S01]  /*143f0*/  FMNMX.FTZ R12, R175, R12, !PT ;  /* 0x0000000caf0c7209 */ /* 0x000fe20007810000 */
[----:B------:R-:W3:Y:S01]  /*14400*/  MUFU.EX2 R159, R159 ;  /* 0x0000009f009f7308 */ /* 0x000ee20000000800 */
[----:B0-----:R-:W-:Y:S01]  /*14410*/  FADD.FTZ R3, R228, R3 ;  /* 0x00000003e4037221 */ /* 0x001fe20000010000 */
[-C--:B------:R-:W-:Y:S01]  /*14420*/  FMUL.FTZ R29, R29, R155.reuse ;  /* 0x0000009b1d1d7220 */ /* 0x080fe20000410000 */
[----:B------:R-:W-:Y:S01]  /*14430*/  FMNMX.FTZ R12, R176, R12, !PT ;  /* 0x0000000cb00c7209 */ /* 0x000fe20007810000 */
[-C--:B------:R-:W-:Y:S01]  /*14440*/  FMUL.FTZ R32, R32, R155.reuse ;  /* 0x0000009b20207220 */ /* 0x080fe20000410000 */
[-C--:B------:R-:W-:Y:S01]  /*14450*/  FMUL.FTZ R33, R33, R155.reuse ;  /* 0x0000009b21217220 */ /* 0x080fe20000410000 */
[-C--:B------:R-:W-:Y:S01]  /*14460*/  FMUL.FTZ R36, R36, R155.reuse ;  /* 0x0000009b24247220 */ /* 0x080fe20000410000 */
[----:B------:R-:W-:Y:S01]  /*14470*/  FMNMX.FTZ R12, R177, R12, !PT ;  /* 0x0000000cb10c7209 */ /* 0x000fe20007810000 */
[----:B------:R-:W0:Y:S01]  /*14480*/  MUFU.EX2 R164, R164 ;  /* 0x000000a400a47308 */ /* 0x000e220000000800 */
[----:B-1----:R-:W-:Y:S01]  /*14490*/  FADD.FTZ R3, R158, R3 ;  /* 0x000000039e037221 */ /* 0x002fe20000010000 */
[-C--:B------:R-:W-:Y:S01]  /*144a0*/  FMUL.FTZ R37, R37, R155.reuse ;  /* 0x0000009b25257220 */ /* 0x080fe20000410000 */
[----:B------:R-:W-:Y:S01]  /*144b0*/  FMNMX.FTZ R12, R178, R12, !PT ;  /* 0x0000000cb20c7209 */ /* 0x000fe20007810000 */
[-C--:B------:R-:W-:Y:S01]  /*144c0*/  FMUL.FTZ R40, R40, R155.reuse ;  /* 0x0000009b28287220 */ /* 0x080fe20000410000 */
[-C--:B------:R-:W-:Y:S01]  /*144d0*/  FMUL.FTZ R41, R41, R155.reuse ;  /* 0x0000009b29297220 */ /* 0x080fe20000410000 */
[-C--:B------:R-:W-:Y:S01]  /*144e0*/  FMUL.FTZ R44, R44, R155.reuse ;  /* 0x0000009b2c2c7220 */ /* 0x080fe20000410000 */
[----:B------:R-:W-:Y:S01]  /*144f0*/  FMNMX.FTZ R12, R179, R12, !PT ;  /* 0x0000000cb30c7209 */ /* 0x000fe20007810000 */
[----:B------:R-:W1:Y:S01]  /*14500*/  MUFU.EX2 R165, R165 ;  /* 0x000000a500a57308 */ /* 0x000e620000000800 */
        /* <DEDUP_REMOVED lines=34> */
[-C--:B------:R-:W-:Y:S01]  /*14730*/  FMUL.FTZ R80, R80, R155.reuse ;  /* 0x0000009b50507220 */ /* 0x080fe20000410000 */
[----:B------:R-:W0:Y:S01]  /*14740*/  SHFL.BFLY PT, R162, R12, 0x2, 0x1f ;  /* 0x0c401f000ca27f89 */ /* 0x000e2200000e0000 */
[-C--:B------:R-:W-:Y:S01]  /*14750*/  FMUL.FTZ R81, R81, R155.reuse ;  /* 0x0000009b51517220 */ /* 0x080fe20000410000 */
[-C--:B------:R-:W-:Y:S01]  /*14760*/  FMUL.FTZ R84, R84, R155.reuse ;  /* 0x0000009b54547220 */ /* 0x080fe20000410000 */
[-C--:B------:R-:W-:Y:S01]  /*14770*/  FMUL.FTZ R85, R85, R155.reuse ;  /* 0x0000009b55557220 */ /* 0x080fe20000410000 */
[----:B------:R-:W4:Y:S01]  /*14780*/  MUFU.EX2 R212, R212 ;  /* 0x000000d400d47308 */ /* 0x000f220000000800 */
        /* <DEDUP_REMOVED lines=18> */
[-C--:B------:R-:W-:Y:S01]  /*148b0*/  FMUL.FTZ R113, R113, R155.reuse ;  /* 0x0000009b71717220 */ /* 0x080fe20000410000 */
[----:B0-----:R-:W-:Y:S01]  /*148c0*/  FMNMX.FTZ R12, R12, R162, !PT ;  /* 0x000000a20c0c7209 */ /* 0x001fe20007810000 */
[-C--:B------:R-:W-:Y:S01]  /*148d0*/  FMUL.FTZ R116, R116, R155.reuse ;  /* 0x0000009b74747220 */ /* 0x080fe20000410000 */
[-C--:B------:R-:W-:Y:S01]  /*148e0*/  FMUL.FTZ R117, R117, R155.reuse ;  /* 0x0000009b75757220 */ /* 0x080fe20000410000 */
[-C--:B------:R-:W-:Y:S01]  /*148f0*/  FMUL.FTZ R120, R120, R155.reuse ;  /* 0x0000009b78787220 */ /* 0x080fe20000410000 */
[----:B------:R-:W0:Y:S01]  /*14900*/  MUFU.EX2 R181, R181 ;  /* 0x000000b500b57308 */ /* 0x000e220000000800 */
[----:B------:R-:W4:Y:S01]  /*14910*/  SHFL.BFLY PT, R162, R12, 0x1, 0x1f ;  /* 0x0c201f000ca27f89 */ /* 0x000f2200000e0000 */
[----:B-1----:R-:W-:Y:S01]  /*14920*/  FADD.FTZ R3, R213, R3 ;  /* 0x00000003d5037221 */ /* 0x002fe20000010000 */
        /* <DEDUP_REMOVED lines=18> */
[----:B------:R-:W-:-:S03]  /*14a50*/  FMUL.FTZ R149, R149, R155 ;  /* 0x0000009b95957220 */ /* 0x000fc60000410000 */
[----:B------:R-:W0:Y:S01]  /*14a60*/  MUFU.EX2 R188, R188 ;  /* 0x000000bc00bc7308 */ /* 0x000e220000000800 */
[----:B----4-:R-:W-:-:S04]  /*14a70*/  FMNMX.FTZ R12, R12, R162, !PT ;  /* 0x000000a20c0c7209 */ /* 0x010fc80007810000 */
[C---:B------:R-:W-:Y:S01]  /*14a80*/  FSETP.NEU.FTZ.AND P2, PT, R12.reuse, -INF , PT ;  /* 0xff8000000c00780b */ /* 0x040fe20003f5d000 */
[----:B------:R-:W-:Y:S02]  /*14a90*/  FMUL.FTZ R162, R12, R13 ;  /* 0x0000000d0ca27220 */ /* 0x000fe40000410000 */
[----:B------:R-:W4:Y:S03]  /*14aa0*/  MUFU.EX2 R189, R189 ;  /* 0x000000bd00bd7308 */ /* 0x000f260000000800 */
[----:B------:R-:W-:-:S05]  /*14ab0*/  FSEL R162, R162, RZ, P2 ;  /* 0x000000ffa2a27208 */ /* 0x000fca0001000000 */
[-CC-:B------:R-:W-:Y:S01]  /*14ac0*/  FFMA.FTZ R198, R160, R13.reuse, -R162.reuse ;  /* 0x0000000da0c67223 */ /* 0x180fe200000108a2 */
[----:B------:R-:W5:Y:S01]  /*14ad0*/  MUFU.EX2 R216, R216 ;  /* 0x000000d800d87308 */ /* 0x000f620000000800 */
[----:B------:R-:W-:Y:S01]  /*14ae0*/  F2FP.F16.F32.PACK_AB R160, R169, R168 ;  /* 0x000000a8a9a0723e */ /* 0x000fe200000000ff */
[----:B-1----:R-:W-:Y:S01]  /*14af0*/  FADD.FTZ R168, R184, R3 ;  /* 0x00000003b8a87221 */ /* 0x002fe20000010000 */
[-CC-:B------:R-:W-:Y:S01]  /*14b00*/  FFMA.FTZ R196, R170, R13.reuse, -R162.reuse ;  /* 0x0000000daac47223 */ /* 0x180fe200000108a2 */
[-CC-:B------:R-:W-:Y:S01]  /*14b10*/  FFMA.FTZ R199, R156, R13.reuse, -R162.reuse ;  /* 0x0000000d9cc77223 */ /* 0x180fe200000108a2 */
[-C--:B------:R-:W-:Y:S01]  /*14b20*/  FFMA.FTZ R197, R166, R13.reuse, -R162 ;  /* 0x0000000da6c57223 */ /* 0x080fe200000108a2 */
[----:B---3--:R-:W-:Y:S01]  /*14b30*/  FADD.FTZ R3, R185, R168 ;  /* 0x000000a8b9037221 */ /* 0x008fe20000010000 */
[----:B------:R-:W-:Y:S01]  /*14b40*/  F2FP.F16.F32.PACK_AB R156, R159, R158 ;  /* 0x0000009e9f9c723e */ /* 0x000fe200000000ff */
[----:B------:R-:W1:Y:S01]  /*14b50*/  MUFU.EX2 R226, R226 ;  /* 0x000000e200e27308 */ /* 0x000e620000000800 */
[----:B------:R-:W-:Y:S01]  /*14b60*/  F2FP.F16.F32.PACK_AB R158, R165, R164 ;  /* 0x000000a4a59e723e */ /* 0x000fe200000000ff */
[----:B0-----:R-:W-:Y:S01]  /*14b70*/  FADD.FTZ R170, R188, R3 ;  /* 0x00000003bcaa7221 */ /* 0x001fe20000010000 */
[----:B------:R-:W-:Y:S01]  /*14b80*/  F2FP.F16.F32.PACK_AB R166, R181, R180 ;  /* 0x000000b4b5a6723e */ /* 0x000fe200000000ff */
[-C--:B------:R-:W-:Y:S01]  /*14b90*/  FFMA.FTZ R215, R194, R13.reuse, -R162 ;  /* 0x0000000dc2d77223 */ /* 0x080fe200000108a2 */
[----:B------:R-:W-:Y:S01]  /*14ba0*/  FSEL R165, R12, RZ, P2 ;  /* 0x000000ff0ca57208 */ /* 0x000fe20001000000 */
[----:B----4-:R-:W-:Y:S01]  /*14bb0*/  FADD.FTZ R3, R189, R170 ;  /* 0x000000aabd037221 */ /* 0x010fe20000010000 */
[-CC-:B------:R-:W-:Y:S01]  /*14bc0*/  FFMA.FTZ R194, R153, R13.reuse, -R162.reuse ;  /* 0x0000000d99c27223 */ /* 0x180fe200000108a2 */
[----:B------:R-:W0:Y:S01]  /*14bd0*/  MUFU.EX2 R195, R195 ;  /* 0x000000c300c37308 */ /* 0x000e220000000800 */
[-CC-:B------:R-:W-:Y:S01]  /*14be0*/  FFMA.FTZ R157, R157, R13.reuse, -R162.reuse ;  /* 0x0000000d9d9d7223 */ /* 0x180fe200000108a2 */
[----:B-----5:R-:W-:Y:S01]  /*14bf0*/  FADD.FTZ R3, R216, R3 ;  /* 0x00000003d8037221 */ /* 0x020fe20000010000 */
[-CC-:B------:R-:W-:Y:S01]  /*14c00*/  FFMA.FTZ R153, R174, R13.reuse, -R162.reuse ;  /* 0x0000000dae997223 */ /* 0x180fe200000108a2 */
[-CC-:B------:R-:W-:Y:S01]  /*14c10*/  FFMA.FTZ R161, R161, R13.reuse, -R162.reuse ;  /* 0x0000000da1a17223 */ /* 0x180fe200000108a2 */
[-CC-:B------:R-:W-:Y:S01]  /*14c20*/  FFMA.FTZ R167, R167, R13.reuse, -R162.reuse ;  /* 0x0000000da7a77223 */ /* 0x180fe200000108a2 */
[-CC-:B------:R-:W-:Y:S01]  /*14c30*/  FFMA.FTZ R171, R171, R13.reuse, -R162.reuse ;  /* 0x0000000dabab7223 */ /* 0x180fe200000108a2 */
[-CC-:B------:R-:W-:Y:S01]  /*14c40*/  FFMA.FTZ R175, R175, R13.reuse, -R162.reuse ;  /* 0x0000000dafaf7223 */ /* 0x180fe200000108a2 */
[----:B------:R-:W-:Y:S01]  /*14c50*/  MUFU.EX2 R215, R215 ;  /* 0x000000d700d77308 */ /* 0x000fe20000000800 */
[----:B-1----:R-:W-:Y:S01]  /*14c60*/  FADD.FTZ R180, R226, R3 ;  /* 0x00000003e2b47221 */ /* 0x002fe20000010000 */
        /* <DEDUP_REMOVED lines=16> */
[----:B------:R-:W-:Y:S01]  /*14d70*/  FFMA.FTZ R193, R193, R13, -R162 ;  /* 0x0000000dc1c17223 */ /* 0x000fe200000108a2 */
[----:B------:R-:W-:-:S02]  /*14d80*/  F2FP.F16.F32.PACK_AB R162, R173, R172 ;  /* 0x000000acada2723e */ /* 0x000fc400000000ff */
[----:B------:R-:W-:Y:S02]  /*14d90*/  F2FP.F16.F32.PACK_AB R164, R213, R212 ;  /* 0x000000d4d5a4723e */ /* 0x000fe400000000ff */
[----:B------:R-:W-:Y:S01]  /*14da0*/  F2FP.F16.F32.PACK_AB R168, R185, R184 ;  /* 0x000000b8b9a8723e */ /* 0x000fe200000000ff */
[----:B------:R-:W0:Y:S01]  /*14db0*/  MUFU.EX2 R180, R180 ;  /* 0x000000b400b47308 */ /* 0x000e220000000800 */
[----:B------:R-:W-:Y:S02]  /*14dc0*/  F2FP.F16.F32.PACK_AB R170, R189, R188 ;  /* 0x000000bcbdaa723e */ /* 0x000fe400000000ff */
[----:B------:R-:W-:-:S05]  /*14dd0*/  F2FP.F16.F32.PACK_AB R172, R226, R216 ;  /* 0x000000d8e2ac723e */ /* 0x000fca00000000ff */
[----:B------:R-:W1:Y:S08]  /*14de0*/  MUFU.EX2 R157, R157 ;  /* 0x0000009d009d7308 */ /* 0x000e700000000800 */
[----:B------:R3:W4:Y:S01]  /*14df0*/  MUFU.EX2 R174, R154 ;  /* 0x0000009a00ae7308 */ /* 0x0007220000000800 */
        /* <DEDUP_REMOVED lines=8> */
[----:B---3--:R-:W-:Y:S01]  /*14e80*/  F2FP.F16.F32.PACK_AB R154, R228, R163 ;  /* 0x000000a3e49a723e */ /* 0x008fe200000000ff */
[-C--:B------:R-:W-:Y:S01]  /*14e90*/  FMUL.FTZ R39, R39, R180.reuse ;  /* 0x000000b427277220 */ /* 0x080fe20000410000 */
[----:B-1----:R-:W-:Y:S01]  /*14ea0*/  F2FP.F16.F32.PACK_AB R155, R157, R199 ;  /* 0x000000c79d9b723e */ /* 0x002fe200000000ff */
[-C--:B------:R-:W-:Y:S01]  /*14eb0*/  FMUL.FTZ R42, R42, R180.reuse ;  /* 0x000000b42a2a7220 */ /* 0x080fe20000410000 */
[-C--:B------:R-:W-:Y:S01]  /*14ec0*/  FMUL.FTZ R43, R43, R180.reuse ;  /* 0x000000b42b2b7220 */ /* 0x080fe20000410000 */
[-C--:B------:R-:W-:Y:S01]  /*14ed0*/  FMUL.FTZ R46, R46, R180.reuse ;  /* 0x000000b42e2e7220 */ /* 0x080fe20000410000 */
[-C--:B------:R-:W-:Y:S01]  /*14ee0*/  FMUL.FTZ R47, R47, R180.reuse ;  /* 0x000000b42f2f7220 */ /* 0x080fe20000410000 */
[----:B------:R1:W-:Y:S01]  /*14ef0*/  MUFU.EX2 R163, R153 ;  /* 0x0000009900a37308 */ /* 0x0003e20000000800 */
[C---:B----4-:R-:W-:Y:S01]  /*14f00*/  FADD.FTZ R3, R174.reuse, R3 ;  /* 0x00000003ae037221 */ /* 0x050fe20000010000 */
[----:B------:R-:W-:Y:S01]  /*14f10*/  F2FP.F16.F32.PACK_AB R174, R174, R195 ;  /* 0x000000c3aeae723e */ /* 0x000fe200000000ff */
[-C--:B------:R-:W-:Y:S01]  /*14f20*/  FMUL.FTZ R50, R50, R180.reuse ;  /* 0x000000b432327220 */ /* 0x080fe20000410000 */
[-C--:B------:R-:W-:Y:S01]  /*14f30*/  FMUL.FTZ R51, R51, R180.reuse ;  /* 0x000000b433337220 */ /* 0x080fe20000410000 */
[-C--:B------:R-:W-:Y:S01]  /*14f40*/  FMUL.FTZ R54, R54, R180.reuse ;  /* 0x000000b436367220 */ /* 0x080fe20000410000 */
[-C--:B------:R-:W-:Y:S01]  /*14f50*/  FMUL.FTZ R55, R55, R180.reuse ;  /* 0x000000b437377220 */ /* 0x080fe20000410000 */
[----:B------:R-:W-:Y:S01]  /*14f60*/  FMUL.FTZ R58, R58, R180 ;  /* 0x000000b43a3a7220 */ /* 0x000fe20000410000 */
[----:B------:R-:W3:Y:S01]  /*14f70*/  MUFU.EX2 R161, R161 ;  /* 0x000000a100a17308 */ /* 0x000ee20000000800 */
[----:B-1----:R-:W-:Y:S01]  /*14f80*/  FFMA.FTZ R153, R180, R0, R215 ;  /* 0x00000000b4997223 */ /* 0x002fe200000100d7 */
[-C--:B------:R-:W-:Y:S01]  /*14f90*/  FMUL.FTZ R59, R59, R180.reuse ;  /* 0x000000b43b3b7220 */ /* 0x080fe20000410000 */
[-C--:B------:R-:W-:Y:S01]  /*14fa0*/  FMUL.FTZ R62, R62, R180.reuse ;  /* 0x000000b43e3e7220 */ /* 0x080fe20000410000 */
[-C--:B------:R-:W-:Y:S01]  /*14fb0*/  FMUL.FTZ R63, R63, R180.reuse ;  /* 0x000000b43f3f7220 */ /* 0x080fe20000410000 */
[----:B------:R-:W-:Y:S01]  /*14fc0*/  FADD.FTZ R0, R194, R153 ;  /* 0x00000099c2007221 */ /* 0x000fe20000010000 */
[-C--:B------:R-:W-:Y:S01]  /*14fd0*/  FMUL.FTZ R66, R66, R180.reuse ;  /* 0x000000b442427220 */ /* 0x080fe20000410000 */
[-C--:B------:R-:W-:Y:S01]  /*14fe0*/  FMUL.FTZ R67, R67, R180.reuse ;  /* 0x000000b443437220 */ /* 0x080fe20000410000 */
[----:B------:R-:W1:Y:S01]  /*14ff0*/  MUFU.EX2 R159, R197 ;  /* 0x000000c5009f7308 */ /* 0x000e620000000800 */
[----:B------:R-:W-:Y:S01]  /*15000*/  FADD.FTZ R0, R199, R0 ;  /* 0x00000000c7007221 */ /* 0x000fe20000010000 */
[-C--:B------:R-:W-:Y:S01]  /*15010*/  FMUL.FTZ R70, R70, R180.reuse ;  /* 0x000000b446467220 */ /* 0x080fe20000410000 */
[-C--:B------:R-:W-:Y:S01]  /*15020*/  FMUL.FTZ R71, R71, R180.reuse ;  /* 0x000000b447477220 */ /* 0x080fe20000410000 */
[-C--:B------:R-:W-:Y:S01]  /*15030*/  FMUL.FTZ R74, R74, R180.reuse ;  /* 0x000000b44a4a7220 */ /* 0x080fe20000410000 */
[----:B------:R-:W-:Y:S01]  /*15040*/  FADD.FTZ R153, R157, R0 ;  /* 0x000000009d997221 */ /* 0x000fe20000010000 */
[-C--:B------:R-:W-:Y:S01]  /*15050*/  FMUL.FTZ R75, R75, R180.reuse ;  /* 0x000000b44b4b7220 */ /* 0x080fe20000410000 */
[----:B------:R-:W-:Y:S01]  /*15060*/  FMUL.FTZ R78, R78, R180 ;  /* 0x000000b44e4e7220 */ /* 0x000fe20000410000 */
[----:B------:R-:W4:Y:S01]  /*15070*/  MUFU.EX2 R167, R167 ;  /* 0x000000a700a77308 */ /* 0x000f220000000800 */
[----:B0-----:R-:W-:Y:S01]  /*15080*/  FADD.FTZ R0, R198, R153 ;  /* 0x00000099c6007221 */ /* 0x001fe20000010000 */
[----:B---3--:R-:W-:Y:S01]  /*15090*/  F2FP.F16.F32.PACK_AB R157, R161, R198 ;  /* 0x000000c6a19d723e */ /* 0x008fe200000000ff */
        /* <DEDUP_REMOVED lines=30> */
[C---:B-1----:R-:W-:Y:S01]  /*15280*/  FADD.FTZ R0, R171.reuse, R0 ;  /* 0x00000000ab007221 */ /* 0x042fe20000010000 */
[----:B------:R-:W-:Y:S01]  /*15290*/  F2FP.F16.F32.PACK_AB R161, R171, R196 ;  /* 0x000000c4aba1723e */ /* 0x000fe200000000ff */
[-C--:B------:R-:W-:Y:S01]  /*152a0*/  FMUL.FTZ R122, R122, R180.reuse ;  /* 0x000000b47a7a7220 */ /* 0x080fe20000410000 */
[-C--:B------:R-:W-:Y:S01]  /*152b0*/  FMUL.FTZ R123, R123, R180.reuse ;  /* 0x000000b47b7b7220 */ /* 0x080fe20000410000 */
[----:B------:R-:W-:Y:S01]  /*152c0*/  FADD.FTZ R0, R163, R0 ;  /* 0x00000000a3007221 */ /* 0x000fe20000010000 */
[-C--:B------:R-:W-:Y:S01]  /*152d0*/  FMUL.FTZ R126, R126, R180.reuse ;  /* 0x000000b47e7e7220 */ /* 0x080fe20000410000 */
        /* <DEDUP_REMOVED lines=20> */
[----:B------:R-:W-:-:S05]  /*15420*/  FMUL.FTZ R151, R151, R180 ;  /* 0x000000b497977220 */ /* 0x000fca0000410000 */
[----:B------:R-:W1:Y:S01]  /*15430*/  MUFU.EX2 R169, R182 ;  /* 0x000000b600a97308 */ /* 0x000e620000000800 */
[----:B---3--:R-:W-:Y:S01]  /*15440*/  FADD.FTZ R0, R178, R153 ;  /* 0x00000099b2007221 */ /* 0x008fe20000010000 */
[----:B------:R-:W-:-:S06]  /*15450*/  F2FP.F16.F32.PACK_AB R153, R194, R215 ;  /* 0x000000d7c299723e */ /* 0x000fcc00000000ff */
[----:B------:R-:W3:Y:S01]  /*15460*/  MUFU.EX2 R183, R183 ;  /* 0x000000b700b77308 */ /* 0x000ee20000000800 */
[C---:B0-----:R-:W-:Y:S01]  /*15470*/  FADD.FTZ R0, R179.reuse, R0 ;  /* 0x00000000b3007221 */ /* 0x041fe20000010000 */
[----:B------:R-:W-:-:S06]  /*15480*/  F2FP.F16.F32.PACK_AB R167, R179, R178 ;  /* 0x000000b2b3a7723e */ /* 0x000fcc00000000ff */
        /* <DEDUP_REMOVED lines=14> */
[----:B------:R-:W-:-:S03]  /*15570*/  F2FP.F16.F32.PACK_AB R173, R190, R173 ;  /* 0x000000adbead723e */ /* 0x000fc600000000ff */
[----:B-1----:R-:W-:-:S04]  /*15580*/  FADD.FTZ R0, R192, R181 ;  /* 0x000000b5c0007221 */ /* 0x002fc80000010000 */
[C---:B---3--:R-:W-:Y:S01]  /*15590*/  FADD.FTZ R0, R193.reuse, R0 ;  /* 0x00000000c1007221 */ /* 0x048fe20000010000 */
[----:B------:R-:W-:Y:S01]  /*155a0*/  F2FP.F16.F32.PACK_AB R175, R193, R192 ;  /* 0x000000c0c1af723e */ /* 0x000fe200000000ff */
[----:B------:R-:W-:Y:S06]  /*155b0*/  @!P0 BRA `(.L_x_12081) ;  /* 0x0000000000048947 */ /* 0x000fec0003800000 */
[----:B------:R-:W-:Y:S01]  /*155c0*/  BPT.TRAP 0x1 ;  /* 0x000000040000795c */ /* 0x000fe20000300000 */
.L_x_12081:
[----:B------:R0:W1:Y:S01]  /*155d0*/  SYNCS.PHASECHK.TRANS64.TRYWAIT P2, [R210+URZ+0x22850], R209 ;  /* 0x022850d1d20075a7 */ /* 0x000062000804017f */
[----:B------:R-:W-:Y:S05]  /*155e0*/  @!P0 BRA `(.L_x_12082) ;  /* 0x0000000000048947 */ /* 0x000fea0003800000 */
[----:B------:R-:W-:Y:S01]  /*155f0*/  BPT.TRAP 0x1 ;  /* 0x000000040000795c */ /* 0x000fe20000300000 */
.L_x_12082:
[----:B------:R-:W-:Y:S04]  /*15600*/  BSSY B0, `(.L_x_12083) ;  /* 0x0000004000007945 */ /* 0x000fe80003800000 */
[----:B-1----:R-:W-:Y:S05]  /*15610*/  @P2 BRA `(.L_x_12084) ;  /* 0x0000000000082947 */ /* 0x002fea0003800000 */
[----:B------:R-:W1:Y:S02]  /*15620*/  SYNCS.PHASECHK.TRANS64.TRYWAIT P2, [R210+URZ+0x22850], R209 ;  /* 0x022850d1d20075a7 */ /* 0x000e64000804017f */
[----:B-1----:R-:W-:Y:S05]  /*15630*/  @!P2 BRA `(.L_x_12085) ;  /* 0x000000c80044a947 */ /* 0x002fea0003800000 */
.L_x_12084:
[----:B------:R-:W-:Y:S05]  /*15640*/  BSYNC B0 ;  /* 0x0000000000007941 */ /* 0x000fea0003800000 */
.L_x_12083:
[----:B------:R-:W3:Y:S01]  /*15650*/  S2R R178, SR_TID.X ;  /* 0x0000000000b27919 */ /* 0x000ee20000002100 */
[----:B------:R-:W-:Y:S01]  /*15660*/  IMAD.MOV.U32 R177, RZ, RZ, 0x40000040 ;  /* 0x40000040ffb17424 */ /* 0x000fe200078e00ff */
[----:B------:R-:W-:Y:S05]  /*15670*/  WARPSYNC.ALL ;  /* 0x0000000000007948 */ /* 0x000fea0003800000 */
[----:B------:R-:W-:Y:S01]  /*15680*/  R2UR UR7, R177 ;  /* 0x00000000b10772ca */ /* 0x000fe200000e0000 */
[----:B------:R-:W-:Y:S01]  /*15690*/  IMAD R176, R2, 0xc00, R21 ;  /* 0x00000c0002b07824 */ /* 0x000fe200078e0215 */
[----:B------:R-:W-:Y:S01]  /*156a0*/  ISETP.GT.AND P2, PT, R6, R218, PT ;  /* 0x000000da0600720c */ /* 0x000fe20003f44270 */
[----:B012---:R-:W-:-:S02]  /*156b0*/  @!P1 VIADD R210, R210, 0x22860 ;  /* 0x00022860d2d29836 */ /* 0x007fc40000000000 */
[----:B------:R-:W-:Y:S01]  /*156c0*/  VIADD R6, R6, 0xffffffff ;  /* 0xffffffff06067836 */ /* 0x000fe20000000000 */
[----:B------:R-:W-:Y:S01]  /*156d0*/  R2UR UR6, R176 ;  /* 0x00000000b00672ca */ /* 0x000fe200000e0000 */
[----:B------:R-:W-:Y:S01]  /*156e0*/  IMAD.MOV.U32 R214, RZ, RZ, R12 ;  /* 0x000000ffffd67224 */ /* 0x000fe200078e000c */
[----:B------:R-:W-:Y:S01]  /*156f0*/  @!P1 PRMT R210, RZ, 0x654, R210 ;  /* 0x00000654ffd29816 */ /* 0x000fe200000000d2 */
[----:B------:R-:W-:Y:S01]  /*15700*/  IMAD.MOV.U32 R215, RZ, RZ, R7 ;  /* 0x000000ffffd77224 */ /* 0x000fe200078e0007 */
[----:B---3--:R-:W-:-:S05]  /*15710*/  SHF.R.U32.HI R178, RZ, 0x7, R178 ;  /* 0x00000007ffb27819 */ /* 0x008fca00000116b2 */
        /* <DEDUP_REMOVED lines=46> */
.L_x_12068:
[----:B------:R-:W-:Y:S05]  /*15a00*/  WARPSYNC.ALL ;  /* 0x0000000000007948 */ /* 0x000fea0003800000 */
[----:B------:R-:W3:Y:S01]  /*15a10*/  SHFL.BFLY PT, R4, R3, 0x2, 0x1f ;  /* 0x0c401f0003047f89 */ /* 0x000ee200000e0000 */
[----:B------:R-:W-:Y:S01]  /*15a20*/  VIADD R2, R2, 0x1 ;  /* 0x0000000102027836 */ /* 0x000fe20000000000 */
[----:B------:R4:W-:Y:S08]  /*15a30*/  BAR.ARV R20, 0x100 ;  /* 0x000400140000751d */ /* 0x0009f00000002000 */
[----:B------:R-:W-:Y:S06]  /*15a40*/  BAR.ARV 0x8, 0x180 ;  /* 0x0206000000007b1d */ /* 0x000fec0000002000 */
[----:B------:R-:W-:Y:S01]  /*15a50*/  ISETP.NE.AND P1, PT, R2, 0x2, PT ;  /* 0x000000020200780c */ /* 0x000fe20003f25270 */
[----:B------:R-:W-:Y:S01]  /*15a60*/  VIADD R234, R234, 0x1 ;  /* 0x00000001eaea7836 */ /* 0x000fe20000000000 */
[----:B------:R-:W5:Y:S01]  /*15a70*/  SHFL.BFLY PT, R9, R0, 0x2, 0x1f ;  /* 0x0c401f0000097f89 */ /* 0x000f6200000e0000 */
[----:B------:R-:W-:-:S02]  /*15a80*/  PLOP3.LUT P0, PT, PT, PT, PT, 0x8, 0x0 ;  /* 0x000000000000781c */ /* 0x000fc40003f0e170 */
[----:B------:R-:W-:Y:S01]  /*15a90*/  SEL R2, R2, RZ, P1 ;  /* 0x000000ff02027207 */ /* 0x000fe20000800000 */
[----:B---3--:R-:W-:-:S05]  /*15aa0*/  FADD.FTZ R4, R4, R3 ;  /* 0x0000000304047221 */ /* 0x008fca0000010000 */
[----:B------:R-:W3:Y:S01]  /*15ab0*/  SHFL.BFLY PT, R5, R4, 0x1, 0x1f ;  /* 0x0c201f0004057f89 */ /* 0x000ee200000e0000 */
[----:B-----5:R-:W-:Y:S01]  /*15ac0*/  FADD.FTZ R6, R9, R0 ;  /* 0x0000000009067221 */ /* 0x020fe20000010000 */
[----:B------:R-:W-:-:S04]  /*15ad0*/  IMAD.MOV.U32 R0, RZ, RZ, RZ ;  /* 0x000000ffff007224 */ /* 0x000fc800078e00ff */
[----:B------:R-:W5:Y:S01]  /*15ae0*/  SHFL.BFLY PT, R9, R6, 0x1, 0x1f ;  /* 0x0c201f0006097f89 */ /* 0x000f6200000e0000 */
[----:B---3--:R-:W-:Y:S01]  /*15af0*/  FADD.FTZ R8, R4, R5 ;  /* 0x0000000504087221 */ /* 0x008fe20000010000 */
[----:B------:R-:W-:Y:S01]  /*15b00*/  IMAD.MOV.U32 R5, RZ, RZ, RZ ;  /* 0x000000ffff057224 */ /* 0x000fe200078e00ff */
[----:B------:R-:W-:-:S03]  /*15b10*/  SEL R4, RZ, 0x1, P1 ;  /* 0x00000001ff047807 */ /* 0x000fc60000800000 */
[----:B------:R-:W-:Y:S02]  /*15b20*/  FSETP.NE.FTZ.AND P2, PT, R8, RZ, PT ;  /* 0x000000ff0800720b */ /* 0x000fe40003f55000 */
[----:B------:R-:W-:-:S11]  /*15b30*/  LOP3.LUT R19, R19, R4, RZ, 0x3c, !PT ;  /* 0x0000000413137212 */ /* 0x000fd600078e3cff */
[----:B------:R-:W3:Y:S01]  /*15b40*/  @P2 MUFU.LG2 R15, R8 ;  /* 0x00000008000f2308 */ /* 0x000ee20000000c00 */
[----:B------:R-:W-:Y:S01]  /*15b50*/  @P2 FMUL.FTZ R14, R13, 0.69314718246459960938 ;  /* 0x3f3172180d0e2820 */ /* 0x000fe20000410000 */
[----:B-----5:R-:W-:Y:S01]  /*15b60*/  FADD.FTZ R9, R6, R9 ;  /* 0x0000000906097221 */ /* 0x020fe20000010000 */
[----:B------:R-:W-:-:S04]  /*15b70*/  IMAD.MOV.U32 R6, RZ, RZ, -0x800000 ;  /* 0xff800000ff067424 */ /* 0x000fc800078e00ff */
[----:B------:R-:W-:Y:S01]  /*15b80*/  FSETP.NE.FTZ.AND P3, PT, R9, RZ, PT ;  /* 0x000000ff0900720b */ /* 0x000fe20003f75000 */
[----:B------:R-:W5:Y:S01]  /*15b90*/  @P2 MUFU.RCP R5, R8 ;  /* 0x0000000800052308 */ /* 0x000f620000001000 */
[----:B---3--:R-:W-:-:S11]  /*15ba0*/  @P2 FMUL.FTZ R15, R15, 0.69314718246459960938 ;  /* 0x3f3172180f0f2820 */ /* 0x008fd60000410000 */
[----:B------:R-:W3:Y:S01]  /*15bb0*/  @P3 MUFU.LG2 R16, R9 ;  /* 0x0000000900103308 */ /* 0x000ee20000000c00 */
[----:B------:R-:W-:Y:S01]  /*15bc0*/  @P3 FMUL.FTZ R13, R13, 0.69314718246459960938 ;  /* 0x3f3172180d0d3820 */ /* 0x000fe20000410000 */
[----:B------:R-:W-:Y:S01]  /*15bd0*/  @P2 FFMA.FTZ R6, R14, R7, R15 ;  /* 0x000000070e062223 */ /* 0x000fe2000001000f */
[-C--:B-----5:R-:W-:Y:S01]  /*15be0*/  FMUL.FTZ R167, R88, R5.reuse ;  /* 0x0000000558a77220 */ /* 0x0a0fe20000410000 */
[-C--:B------:R-:W-:Y:S01]  /*15bf0*/  FMUL.FTZ R169, R96, R5.reuse ;  /* 0x0000000560a97220 */ /* 0x080fe20000410000 */
[----:B------:R-:W-:-:S03]  /*15c00*/  FMUL.FTZ R171, R104, R5 ;  /* 0x0000000568ab7220 */ /* 0x000fc60000410000 */
[----:B------:R-:W5:Y:S01]  /*15c10*/  @P3 MUFU.RCP R0, R9 ;  /* 0x0000000900003308 */ /* 0x000f620000001000 */
        /* <DEDUP_REMOVED lines=16> */
[-C--:B-----5:R-:W-:Y:S01]  /*15d20*/  FMUL.FTZ R11, R51, R0.reuse ;  /* 0x00000000330b7220 */ /* 0x0a0fe20000410000 */
        /* <DEDUP_REMOVED lines=110> */
[----:B----4-:R-:W-:-:S07]  /*16410*/  @P3 FFMA.FTZ R5, R13, R12, R16 ;  /* 0x0000000c0d053223 */ /* 0x010fce0000010010 */
.L_x_11978:
[----:B------:R-:W-:Y:S05]  /*16420*/  WARPSYNC.ALL ;  /* 0x0000000000007948 */ /* 0x000fea0003800000 */
[----:B------:R-:W1:Y:S08]  /*16430*/  S2UR UR5, SR_CgaCtaId ;  /* 0x00000000000579c3 */ /* 0x000e700000008800 */
[----:B------:R-:W-:Y:S06]  /*16440*/  BAR.SYNC.DEFER_BLOCKING 0x5, 0x180 ;  /* 0x0146000000007b1d */ /* 0x000fec0000010000 */
[----:B------:R-:W-:Y:S01]  /*16450*/  UMOV UR4, 0x400 ;  /* 0x0000040000047882 */ /* 0x000fe20000000000 */
[----:B------:R-:W-:Y:S01]  /*16460*/  BSSY B0, `(.L_x_12087) ;  /* 0x00002de000007945 */ /* 0x000fe20003800000 */
[----:B-1----:R-:W-:-:S06]  /*16470*/  ULEA UR4, UR5, UR4, 0x18 ;  /* 0x0000000405047291 */ /* 0x002fcc000f8ec03f */
[----:B------:R-:W-:-:S05]  /*16480*/  IMAD.U32 R16, RZ, RZ, UR4 ;  /* 0x00000004ff107e24 */ /* 0x000fca000f8e00ff */
[----:B------:R1:W3:Y:S01]  /*16490*/  LDS.128 R80, [R16+0x228d0] ;  /* 0x0228d00010507984 */ /* 0x0002e20000000c00 */
[----:B------:R-:W-:Y:S06]  /*164a0*/  BAR.ARV 0x4, 0x180 ;  /* 0x0106000000007b1d */ /* 0x000fec0000002000 */
[----:B------:R-:W-:Y:S05]  /*164b0*/  @P0 BRA `(.L_x_12088) ;  /* 0x0000001c00c80947 */ /* 0x000fea0003800000 */
[----:B------:R-:W4:Y:S01]  /*164c0*/  LDL R14, [R1+0x18] ;  /* 0x00001800010e7983 */ /* 0x000f220000100800 */
[----:B------:R-:W-:Y:S05]  /*164d0*/  WARPSYNC.ALL ;  /* 0x0000000000007948 */ /* 0x000fea0003800000 */
[----:B------:R-:W0:Y:S01]  /*164e0*/  S2R R7, SR_SWINHI ;  /* 0x0000000000077919 */ /* 0x000e220000002f00 */
        /* <DEDUP_REMOVED lines=17> */
[----:B0-----:R-:W-:Y:S02]  /*16600*/  MOV R13, R7 ;  /* 0x00000007000d7202 */ /* 0x001fe40000000f00 */
        /* <DEDUP_REMOVED lines=33> */
[----:B------:R-:W0:Y:S01]  /*16820*/  LDC R0, c[0x0][0xbe8] ;  /* 0x0002fa00ff007b82 */ /* 0x000e220000000800 */
[----:B----4-:R-:W-:-:S07]  /*16830*/  IMAD.WIDE R126, R14, 0x2, R12 ;  /* 0x000000020e7e7825 */ /* 0x010fce00078e020c */
[----:B------:R-:W-:Y:S01]  /*16840*/  BAR.SYNC.DEFER_BLOCKING 0x1, 0x100 ;  /* 0x0044000000007b1d */ /* 0x000fe20000010000 */
[C---:B------:R-:W-:Y:S02]  /*16850*/  IADD3 R151, P1, R126.reuse, 0x20, RZ ;  /* 0x000000207e977810 */ /* 0x040fe40007f3e0ff */
[C---:B------:R-:W-:Y:S02]  /*16860*/  IADD3 R179, P2, R126.reuse, 0x40, RZ ;  /* 0x000000407eb37810 */ /* 0x040fe40007f5e0ff */
[----:B------:R-:W-:Y:S01]  /*16870*/  IADD3 R181, P3, R126, 0x60, RZ ;  /* 0x000000607eb57810 */ /* 0x000fe20007f7e0ff */
[--C-:B------:R-:W-:Y:S01]  /*16880*/  IMAD.X R21, RZ, RZ, R127.reuse, P1 ;  /* 0x000000ffff157224 */ /* 0x100fe200008e067f */
[----:B------:R-:W-:Y:S01]  /*16890*/  LOP3.LUT R20, R151, 0x380, RZ, 0xc0, !PT ;  /* 0x0000038097147812 */ /* 0x000fe200078ec0ff */
[--C-:B------:R-:W-:Y:S01]  /*168a0*/  IMAD.X R31, RZ, RZ, R127.reuse, P2 ;  /* 0x000000ffff1f7224 */ /* 0x100fe200010e067f */
[----:B-----5:R-:W-:Y:S01]  /*168b0*/  LOP3.LUT R30, R179, 0x380, RZ, 0xc0, !PT ;  /* 0x00000380b31e7812 */ /* 0x020fe200078ec0ff */
[----:B------:R-:W-:Y:S01]  /*168c0*/  IMAD.X R39, RZ, RZ, R127, P3 ;  /* 0x000000ffff277224 */ /* 0x000fe200018e067f */
[----:B------:R-:W-:-:S02]  /*168d0*/  LOP3.LUT R38, R181, 0x380, RZ, 0xc0, !PT ;  /* 0x00000380b5267812 */ /* 0x000fc400078ec0ff */
[----:B------:R-:W-:Y:S02]  /*168e0*/  SHF.R.U64 R20, R20, 0x3, RZ ;  /* 0x0000000314147819 */ /* 0x000fe400000012ff */
[----:B------:R-:W-:Y:S02]  /*168f0*/  IADD3 R46, P4, R126, 0x4000, RZ ;  /* 0x000040007e2e7810 */ /* 0x000fe40007f9e0ff */
[----:B------:R-:W-:Y:S02]  /*16900*/  SHF.R.U64 R30, R30, 0x3, RZ ;  /* 0x000000031e1e7819 */ /* 0x000fe400000012ff */
[----:B------:R-:W-:Y:S01]  /*16910*/  SHF.R.U64 R38, R38, 0x3, RZ ;  /* 0x0000000326267819 */ /* 0x000fe200000012ff */
[----:B------:R-:W-:Y:S01]  /*16920*/  IMAD.X R47, RZ, RZ, R127, P4 ;  /* 0x000000ffff2f7224 */ /* 0x000fe200020e067f */
[C---:B------:R-:W-:Y:S02]  /*16930*/  IADD3 R86, P5, R126.reuse, 0x4020, RZ ;  /* 0x000040207e567810 */ /* 0x040fe40007fbe0ff */
[----:B------:R-:W-:-:S02]  /*16940*/  IADD3 R90, P0, R126, 0x4040, RZ ;  /* 0x000040407e5a7810 */ /* 0x000fc40007f1e0ff */
[----:B------:R-:W-:Y:S01]  /*16950*/  LOP3.LUT R20, R20, R151, RZ, 0x3c, !PT ;  /* 0x0000009714147212 */ /* 0x000fe200078e3cff */
[--C-:B------:R-:W-:Y:S01]  /*16960*/  IMAD.X R87, RZ, RZ, R127.reuse, P5 ;  /* 0x000000ffff577224 */ /* 0x100fe200028e067f */
[----:B------:R-:W-:Y:S01]  /*16970*/  LOP3.LUT R30, R30, R179, RZ, 0x3c, !PT ;  /* 0x000000b31e1e7212 */ /* 0x000fe200078e3cff */
[----:B------:R-:W-:Y:S01]  /*16980*/  IMAD.X R91, RZ, RZ, R127, P0 ;  /* 0x000000ffff5b7224 */ /* 0x000fe200000e067f */
[----:B------:R-:W-:Y:S02]  /*16990*/  LOP3.LUT R38, R38, R181, RZ, 0x3c, !PT ;  /* 0x000000b526267212 */ /* 0x000fe400078e3cff */
[----:B------:R-:W-:Y:S02]  /*169a0*/  LOP3.LUT R151, R46, 0x380, RZ, 0xc0, !PT ;  /* 0x000003802e977812 */ /* 0x000fe400078ec0ff */
[----:B------:R-:W-:Y:S02]  /*169b0*/  LOP3.LUT R15, R126, 0x380, RZ, 0xc0, !PT ;  /* 0x000003807e0f7812 */ /* 0x000fe400078ec0ff */
[----:B------:R-:W-:-:S02]  /*169c0*/  LOP3.LUT R179, R86, 0x380, RZ, 0xc0, !PT ;  /* 0x0000038056b37812 */ /* 0x000fc400078ec0ff */
[----:B------:R-:W-:Y:S02]  /*169d0*/  LOP3.LUT R181, R90, 0x380, RZ, 0xc0, !PT ;  /* 0x000003805ab57812 */ /* 0x000fe400078ec0ff */
[C---:B------:R-:W-:Y:S02]  /*169e0*/  IADD3 R94, P1, R126.reuse, 0x4060, RZ ;  /* 0x000040607e5e7810 */ /* 0x040fe40007f3e0ff */
[C---:B------:R-:W-:Y:S02]  /*169f0*/  IADD3 R98, P2, R126.reuse, 0x8000, RZ ;  /* 0x000080007e627810 */ /* 0x040fe40007f5e0ff */
[C---:B------:R-:W-:Y:S01]  /*16a00*/  IADD3 R102, P3, R126.reuse, 0x8020, RZ ;  /* 0x000080207e667810 */ /* 0x040fe20007f7e0ff */
[--C-:B------:R-:W-:Y:S01]  /*16a10*/  IMAD.X R95, RZ, RZ, R127.reuse, P1 ;  /* 0x000000ffff5f7224 */ /* 0x100fe200008e067f */
[----:B------:R-:W-:Y:S01]  /*16a20*/  IADD3 R7, P0, R126, 0xc000, RZ ;  /* 0x0000c0007e077810 */ /* 0x000fe20007f1e0ff */
[--C-:B------:R-:W-:Y:S01]  /*16a30*/  IMAD.X R99, RZ, RZ, R127.reuse, P2 ;  /* 0x000000ffff637224 */ /* 0x100fe200010e067f */
[----:B------:R-:W-:Y:S01]  /*16a40*/  SHF.R.U64 R151, R151, 0x3, RZ ;  /* 0x0000000397977819 */ /* 0x000fe200000012ff */
[--C-:B------:R-:W-:Y:S01]  /*16a50*/  IMAD.X R103, RZ, RZ, R127.reuse, P3 ;  /* 0x000000ffff677224 */ /* 0x100fe200018e067f */
[----:B------:R-:W-:Y:S01]  /*16a60*/  SHF.R.U64 R15, R15, 0x3, RZ ;  /* 0x000000030f0f7819 */ /* 0x000fe200000012ff */
[----:B------:R-:W-:Y:S01]  /*16a70*/  IMAD.X R115, RZ, RZ, R127, P0 ;  /* 0x000000ffff737224 */ /* 0x000fe200000e067f */
[----:B------:R-:W-:-:S02]  /*16a80*/  SHF.R.U64 R179, R179, 0x3, RZ ;  /* 0x00000003b3b37819 */ /* 0x000fc400000012ff */
[----:B------:R-:W-:Y:S02]  /*16a90*/  SHF.R.U64 R181, R181, 0x3, RZ ;  /* 0x00000003b5b57819 */ /* 0x000fe400000012ff */
[----:B------:R-:W-:Y:S02]  /*16aa0*/  IADD3 R106, P4, R126, 0x8040, RZ ;  /* 0x000080407e6a7810 */ /* 0x000fe40007f9e0ff */
[----:B------:R-:W-:Y:S02]  /*16ab0*/  LOP3.LUT R183, R94, 0x380, RZ, 0xc0, !PT ;  /* 0x000003805eb77812 */ /* 0x000fe400078ec0ff */
[C---:B------:R-:W-:Y:S01]  /*16ac0*/  IADD3 R110, P5, R126.reuse, 0x8060, RZ ;  /* 0x000080607e6e7810 */ /* 0x040fe20007fbe0ff */
[--C-:B------:R-:W-:Y:S01]  /*16ad0*/  IMAD.X R107, RZ, RZ, R127.reuse, P4 ;  /* 0x000000ffff6b7224 */ /* 0x100fe200020e067f */
[C---:B---3--:R-:W-:Y:S02]  /*16ae0*/  IADD3 R80, P1, R126.reuse, 0xc020, RZ ;  /* 0x0000c0207e507810 */ /* 0x048fe40007f3e0ff */
[C---:B------:R-:W-:Y:S01]  /*16af0*/  IADD3 R122, P2, R126.reuse, 0xc040, RZ ;  /* 0x0000c0407e7a7810 */ /* 0x040fe20007f5e0ff */
[--C-:B------:R-:W-:Y:S01]  /*16b00*/  IMAD.X R111, RZ, RZ, R127.reuse, P5 ;  /* 0x000000ffff6f7224 */ /* 0x100fe200028e067f */
[----:B------:R-:W-:Y:S01]  /*16b10*/  IADD3 R14, P3, R126, 0xc060, RZ ;  /* 0x0000c0607e0e7810 */ /* 0x000fe20007f7e0ff */
[--C-:B------:R-:W-:Y:S01]  /*16b20*/  IMAD.X R119, RZ, RZ, R127.reuse, P1 ;  /* 0x000000ffff777224 */ /* 0x100fe200008e067f */
[----:B------:R-:W-:Y:S01]  /*16b30*/  LOP3.LUT R46, R151, R46, RZ, 0x3c, !PT ;  /* 0x0000002e972e7212 */ /* 0x000fe200078e3cff */
[--C-:B------:R-:W-:Y:S01]  /*16b40*/  IMAD.X R123, RZ, RZ, R127.reuse, P2 ;  /* 0x000000ffff7b7224 */ /* 0x100fe200010e067f */
[----:B------:R-:W-:Y:S01]  /*16b50*/  LOP3.LUT R126, R15, R126, RZ, 0x3c, !PT ;  /* 0x0000007e0f7e7212 */ /* 0x000fe200078e3cff */
[----:B------:R-:W-:Y:S01]  /*16b60*/  IMAD.X R15, RZ, RZ, R127, P3 ;  /* 0x000000ffff0f7224 */ /* 0x000fe200018e067f */
[----:B------:R-:W-:-:S02]  /*16b70*/  LOP3.LUT R86, R179, R86, RZ, 0x3c, !PT ;  /* 0x00000056b3567212 */ /* 0x000fc400078e3cff */
[----:B------:R-:W-:Y:S02]  /*16b80*/  LOP3.LUT R90, R181, R90, RZ, 0x3c, !PT ;  /* 0x0000005ab55a7212 */ /* 0x000fe400078e3cff */
[----:B------:R-:W-:Y:S02]  /*16b90*/  LOP3.LUT R151, R98, 0x380, RZ, 0xc0, !PT ;  /* 0x0000038062977812 */ /* 0x000fe400078ec0ff */
[----:B------:R-:W-:Y:S02]  /*16ba0*/  ISETP.NE.U32.AND P0, PT, RZ, UR4, PT ;  /* 0x00000004ff007c0c */ /* 0x000fe4000bf05070 */
[----:B------:R-:W-:Y:S02]  /*16bb0*/  SHF.R.U64 R183, R183, 0x3, RZ ;  /* 0x00000003b7b77819 */ /* 0x000fe400000012ff */
[----:B------:R-:W-:Y:S02]  /*16bc0*/  LOP3.LUT R179, R102, 0x380, RZ, 0xc0, !PT ;  /* 0x0000038066b37812 */ /* 0x000fe400078ec0ff */
[----:B------:R-:W-:-:S02]  /*16bd0*/  LOP3.LUT R181, R106, 0x380, RZ, 0xc0, !PT ;  /* 0x000003806ab57812 */ /* 0x000fc400078ec0ff */
[----:B------:R-:W-:Y:S02]  /*16be0*/  SHF.R.U64 R151, R151, 0x3, RZ ;  /* 0x0000000397977819 */ /* 0x000fe400000012ff */
[----:B------:R-:W-:Y:S02]  /*16bf0*/  MOV R126, R126 ;  /* 0x0000007e007e7202 */ /* 0x000fe40000000f00 */
[----:B------:R-:W-:Y:S01]  /*16c00*/  ISETP.NE.AND.EX P0, PT, RZ, UR5, PT, P0 ;  /* 0x00000005ff007c0c */ /* 0x000fe2000bf05300 */
[----:B------:R-:W-:Y:S01]  /*16c10*/  ULDC.64 UR4, c[0x0][0xc08] ;  /* 0x0003020000047ab9 */ /* 0x000fe20000000a00 */
[----:B------:R-:W-:Y:S01]  /*16c20*/  LOP3.LUT R94, R183, R94, RZ, 0x3c, !PT ;  /* 0x0000005eb75e7212 */ /* 0x000fe200078e3cff */
[----:B------:R-:W-:Y:S01]  /*16c30*/  STSM.16.M88.4 [R126], R24 ;  /* 0x000000187e007844 */ /* 0x000fe20000000200 */
[----:B------:R-:W-:Y:S02]  /*16c40*/  SHF.R.U64 R179, R179, 0x3, RZ ;  /* 0x00000003b3b37819 */ /* 0x000fe400000012ff */
[----:B------:R-:W-:-:S02]  /*16c50*/  SHF.R.U64 R181, R181, 0x3, RZ ;  /* 0x00000003b5b57819 */ /* 0x000fc400000012ff */
[----:B------:R-:W-:Y:S02]  /*16c60*/  MOV R20, R20 ;  /* 0x0000001400147202 */ /* 0x000fe40000000f00 */
[----:B------:R-:W-:Y:S02]  /*16c70*/  LOP3.LUT R183, R110, 0x380, RZ, 0xc0, !PT ;  /* 0x000003806eb77812 */ /* 0x000fe400078ec0ff */
[----:B------:R-:W-:Y:S01]  /*16c80*/  MOV R30, R30 ;  /* 0x0000001e001e7202 */ /* 0x000fe20000000f00 */
[----:B------:R3:W-:Y:S01]  /*16c90*/  STSM.16.M88.4 [R20], R32 ;  /* 0x0000002014007844 */ /* 0x0007e20000000200 */
[----:B------:R-:W-:Y:S02]  /*16ca0*/  MOV R38, R38 ;  /* 0x0000002600267202 */ /* 0x000fe40000000f00 */
[----:B------:R-:W-:Y:S01]  /*16cb0*/  ISETP.NE.U32.AND P2, PT, RZ, UR4, PT ;  /* 0x00000004ff007c0c */ /* 0x000fe2000bf45070 */
[----:B------:R4:W-:Y:S01]  /*16cc0*/  STSM.16.M88.4 [R30], R40 ;  /* 0x000000281e007844 */ /* 0x0009e20000000200 */
[----:B------:R-:W-:-:S02]  /*16cd0*/  LOP3.LUT R98, R151, R98, RZ, 0x3c, !PT ;  /* 0x0000006297627212 */ /* 0x000fc400078e3cff */
[----:B------:R-:W-:Y:S01]  /*16ce0*/  LOP3.LUT R114, R7, 0x380, RZ, 0xc0, !PT ;  /* 0x0000038007727812 */ /* 0x000fe200078ec0ff */
[----:B------:R-:W-:Y:S01]  /*16cf0*/  STSM.16.M88.4 [R38], R48 ;  /* 0x0000003026007844 */ /* 0x000fe20000000200 */
[----:B------:R-:W-:Y:S02]  /*16d00*/  MOV R46, R46 ;  /* 0x0000002e002e7202 */ /* 0x000fe40000000f00 */
[----:B------:R-:W-:Y:S02]  /*16d10*/  LOP3.LUT R102, R179, R102, RZ, 0x3c, !PT ;  /* 0x00000066b3667212 */ /* 0x000fe400078e3cff */
[----:B------:R-:W-:Y:S01]  /*16d20*/  LOP3.LUT R106, R181, R106, RZ, 0x3c, !PT ;  /* 0x0000006ab56a7212 */ /* 0x000fe200078e3cff */
[----:B------:R-:W-:Y:S01]  /*16d30*/  STSM.16.M88.4 [R46], R56 ;  /* 0x000000382e007844 */ /* 0x000fe20000000200 */
[----:B------:R-:W-:Y:S01]  /*16d40*/  LOP3.LUT R151, R80, 0x380, RZ, 0xc0, !PT ;  /* 0x0000038050977812 */ /* 0x000fe200078ec0ff */
[----:B---3--:R-:W-:Y:S01]  /*16d50*/  IMAD.MOV.U32 R20, RZ, RZ, RZ ;  /* 0x000000ffff147224 */ /* 0x008fe200078e00ff */
[----:B------:R-:W-:-:S02]  /*16d60*/  MOV R86, R86 ;  /* 0x0000005600567202 */ /* 0x000fc40000000f00 */
[----:B------:R-:W-:Y:S02]  /*16d70*/  SHF.R.U64 R183, R183, 0x3, RZ ;  /* 0x00000003b7b77819 */ /* 0x000fe400000012ff */
[----:B------:R-:W-:Y:S01]  /*16d80*/  LOP3.LUT R179, R122, 0x380, RZ, 0xc0, !PT ;  /* 0x000003807ab37812 */ /* 0x000fe200078ec0ff */
[----:B------:R-:W-:Y:S01]  /*16d90*/  STSM.16.M88.4 [R86], R64 ;  /* 0x0000004056007844 */ /* 0x000fe20000000200 */
[----:B------:R-:W-:Y:S02]  /*16da0*/  LOP3.LUT R181, R14, 0x380, RZ, 0xc0, !PT ;  /* 0x000003800eb57812 */ /* 0x000fe400078ec0ff */
[----:B------:R-:W-:Y:S02]  /*16db0*/  MOV R90, R90 ;  /* 0x0000005a005a7202 */ /* 0x000fe40000000f00 */
[----:B------:R-:W-:Y:S02]  /*16dc0*/  MOV R94, R94 ;  /* 0x0000005e005e7202 */ /* 0x000fe40000000f00 */
[----:B------:R-:W-:Y:S01]  /*16dd0*/  ISETP.NE.AND.EX P2, PT, RZ, UR5, PT, P2 ;  /* 0x00000005ff007c0c */ /* 0x000fe2000bf45320 */
[----:B------:R-:W-:Y:S01]  /*16de0*/  STSM.16.M88.4 [R90], R72 ;  /* 0x000000485a007844 */ /* 0x000fe20000000200 */
[----:B------:R-:W-:-:S02]  /*16df0*/  SHF.R.U64 R114, R114, 0x3, RZ ;  /* 0x0000000372727819 */ /* 0x000fc400000012ff */
[----:B------:R-:W-:Y:S01]  /*16e00*/  MOV R98, R98 ;  /* 0x0000006200627202 */ /* 0x000fe20000000f00 */
[----:B------:R-:W-:Y:S01]  /*16e10*/  STSM.16.M88.4 [R94], R68 ;  /* 0x000000445e007844 */ /* 0x000fe20000000200 */
[----:B------:R-:W-:Y:S02]  /*16e20*/  SHF.R.U64 R151, R151, 0x3, RZ ;  /* 0x0000000397977819 */ /* 0x000fe400000012ff */
[----:B------:R-:W-:Y:S01]  /*16e30*/  LOP3.LUT R110, R183, R110, RZ, 0x3c, !PT ;  /* 0x0000006eb76e7212 */ /* 0x000fe200078e3cff */
[----:B------:R3:W-:Y:S01]  /*16e40*/  STSM.16.M88.4 [R98], R8 ;  /* 0x0000000862007844 */ /* 0x0007e20000000200 */
[----:B------:R-:W-:Y:S02]  /*16e50*/  SHF.R.U64 R179, R179, 0x3, RZ ;  /* 0x00000003b3b37819 */ /* 0x000fe400000012ff */
[----:B------:R-:W-:Y:S02]  /*16e60*/  SHF.R.U64 R181, R181, 0x3, RZ ;  /* 0x00000003b5b57819 */ /* 0x000fe400000012ff */
[----:B------:R-:W-:-:S02]  /*16e70*/  LOP3.LUT R114, R114, R7, RZ, 0x3c, !PT ;  /* 0x0000000772727212 */ /* 0x000fc400078e3cff */
[----:B------:R-:W-:Y:S02]  /*16e80*/  MOV R102, R102 ;  /* 0x0000006600667202 */ /* 0x000fe40000000f00 */
[----:B------:R-:W-:Y:S02]  /*16e90*/  F2FP.F16.F32.PACK_AB R24, R97, R169 ;  /* 0x000000a96118723e */ /* 0x000fe400000000ff */
[----:B------:R-:W-:Y:S02]  /*16ea0*/  F2FP.F16.F32.PACK_AB R25, R128, R124 ;  /* 0x0000007c8019723e */ /* 0x000fe400000000ff */
[----:B------:R-:W-:Y:S02]  /*16eb0*/  F2FP.F16.F32.PACK_AB R26, R101, R170 ;  /* 0x000000aa651a723e */ /* 0x000fe400000000ff */
[----:B------:R-:W-:Y:S02]  /*16ec0*/  F2FP.F16.F32.PACK_AB R27, R153, R152 ;  /* 0x00000098991b723e */ /* 0x000fe400000000ff */
[----:B------:R-:W-:-:S02]  /*16ed0*/  LOP3.LUT R118, R151, R80, RZ, 0x3c, !PT ;  /* 0x0000005097767212 */ /* 0x000fc400078e3cff */
[----:B------:R-:W-:Y:S01]  /*16ee0*/  MOV R106, R106 ;  /* 0x0000006a006a7202 */ /* 0x000fe20000000f00 */
[----:B------:R-:W-:Y:S01]  /*16ef0*/  STSM.16.M88.4 [R102], R24 ;  /* 0x0000001866007844 */ /* 0x000fe20000000200 */
[----:B----4-:R-:W-:Y:S02]  /*16f00*/  F2FP.F16.F32.PACK_AB R30, R109, R172 ;  /* 0x000000ac6d1e723e */ /* 0x010fe400000000ff */
[----:B------:R-:W-:Y:S02]  /*16f10*/  F2FP.F16.F32.PACK_AB R31, R157, R156 ;  /* 0x0000009c9d1f723e */ /* 0x000fe400000000ff */
[----:B------:R-:W-:Y:S02]  /*16f20*/  LOP3.LUT R122, R179, R122, RZ, 0x3c, !PT ;  /* 0x0000007ab37a7212 */ /* 0x000fe400078e3cff */
[----:B------:R-:W-:Y:S01]  /*16f30*/  LOP3.LUT R14, R181, R14, RZ, 0x3c, !PT ;  /* 0x0000000eb50e7212 */ /* 0x000fe200078e3cff */
[----:B------:R-:W-:Y:S01]  /*16f40*/  STSM.16.M88.4 [R106], R28 ;  /* 0x0000001c6a007844 */ /* 0x000fe20000000200 */
[----:B------:R-:W-:-:S02]  /*16f50*/  MOV R110, R110 ;  /* 0x0000006e006e7202 */ /* 0x000fc40000000f00 */
[----:B---3--:R-:W-:Y:S02]  /*16f60*/  F2FP.F16.F32.PACK_AB R8, R113, R173 ;  /* 0x000000ad7108723e */ /* 0x008fe400000000ff */
        /* <DEDUP_REMOVED lines=10> */
[----:B------:R-:W-:Y:S01]  /*17010*/  F2FP.F16.F32.PACK_AB R38, R133, R132 ;  /* 0x000000848526723e */ /* 0x000fe200000000ff */
[----:B------:R-:W-:Y:S01]  /*17020*/  STSM.16.M88.4 [R114], R32 ;  /* 0x0000002072007844 */ /* 0x000fe20000000200 */
[----:B------:R-:W-:Y:S02]  /*17030*/  F2FP.F16.F32.PACK_AB R39, R135, R134 ;  /* 0x000000868727723e */ /* 0x000fe400000000ff */
[----:B------:R-:W-:-:S02]  /*17040*/  MOV R122, R122 ;  /* 0x0000007a007a7202 */ /* 0x000fc40000000f00 */
[----:B------:R-:W-:Y:S01]  /*17050*/  MOV R7, R14 ;  /* 0x0000000e00077202 */ /* 0x000fe20000000f00 */
[----:B---3--:R-:W3:Y:S01]  /*17060*/  @P2 LDC.64 R8, c[0x0][0xc08] ;  /* 0x00030200ff082b82 */ /* 0x008ee20000000a00 */
[----:B------:R-:W-:Y:S04]  /*17070*/  STSM.16.M88.4 [R118], R36 ;  /* 0x0000002476007844 */ /* 0x000fe80000000200 */
[----:B------:R-:W-:Y:S03]  /*17080*/  STSM.16.M88.4 [R122], R136 ;  /* 0x000000887a007844 */ /* 0x000fe60000000200 */
[----:B------:R-:W4:Y:S01]  /*17090*/  LDC.64 R14, c[0x0][0xc00] ;  /* 0x00030000ff0e7b82 */ /* 0x000f220000000a00 */
[----:B------:R2:W-:Y:S01]  /*170a0*/  STSM.16.M88.4 [R7], R144 ;  /* 0x0000009007007844 */ /* 0x0005e20000000200 */
[----:B------:R-:W-:Y:S01]  /*170b0*/  ULDC UR4, c[0x0][0xa88] ;  /* 0x0002a20000047ab9 */ /* 0x000fe20000000800 */
[----:B---3--:R-:W-:-:S04]  /*170c0*/  @P2 IMAD.WIDE R8, R231, 0x4, R8 ;  /* 0x00000004e7082825 */ /* 0x008fc800078e0208 */
[----:B--2---:R-:W-:Y:S01]  /*170d0*/  IMAD.U32 R7, RZ, RZ, UR4 ;  /* 0x00000004ff077e24 */ /* 0x004fe2000f8e00ff */
[----:B------:R-:W-:Y:S01]  /*170e0*/  BAR.SYNC.DEFER_BLOCKING 0x1, 0x100 ;  /* 0x0044000000007b1d */ /* 0x000fe20000010000 */
[----:B----4-:R-:W-:-:S05]  /*170f0*/  IMAD.WIDE R14, R231, 0x4, R14 ;  /* 0x00000004e70e7825 */ /* 0x010fca00078e020e */
[----:B------:R2:W5:Y:S01]  /*17100*/  @P0 LDG.E R20, desc[UR38][R14.64] ;  /* 0x000000260e140981 */ /* 0x000562000c1e1900 */
[----:B0-----:R-:W-:Y:S01]  /*17110*/  ISETP.NE.AND P1, PT, R0, 0x1, PT ;  /* 0x000000010000780c */ /* 0x001fe20003f25270 */
[----:B------:R-:W-:Y:S02]  /*17120*/  IMAD.IADD R24, R211, 0x1, R206 ;  /* 0x00000001d3187824 */ /* 0x000fe400078e02ce */
[----:B------:R2:W5:Y:S10]  /*17130*/  @P2 LDG.E R7, desc[UR38][R8.64] ;  /* 0x0000002608072981 */ /* 0x000574000c1e1900 */
[----:B------:R-:W0:Y:S08]  /*17140*/  @P1 LDC R3, c[0x0][0xbec] ;  /* 0x0002fb00ff031b82 */ /* 0x000e300000000800 */
[----:B------:R-:W3:Y:S01]  /*17150*/  @P1 LDC R10, c[0x0][0xbf0] ;  /* 0x0002fc00ff0a1b82 */ /* 0x000ee20000000800 */
[----:B--2---:R-:W-:Y:S05]  /*17160*/  @P2 BRA `(.L_x_12089) ;  /* 0x0000000000102947 */ /* 0x004fea0003800000 */
[----:B------:R-:W-:Y:S05]  /*17170*/  @!P0 BRA `(.L_x_12089) ;  /* 0x00000000000c8947 */ /* 0x000fea0003800000 */
[----:B------:R-:W2:Y:S04]  /*17180*/  LDG.E R4, desc[UR38][R14.64] ;  /* 0x000000260e047981 */ /* 0x000ea8000c1e1900 */
[----:B-----5:R-:W2:Y:S02]  /*17190*/  LDG.E R7, desc[UR38][R14.64+0x4] ;  /* 0x000004260e077981 */ /* 0x020ea4000c1e1900 */
[----:B--2---:R-:W-:-:S07]  /*171a0*/  IMAD.IADD R7, R7, 0x1, -R4 ;  /* 0x0000000107077824 */ /* 0x004fce00078e0a04 */
.L_x_12089:
[----:B------:R-:W2:Y:S01]  /*171b0*/  LDL R26, [R1+0x14] ;  /* 0x00001400011a7983 */ /* 0x000ea20000100800 */
        /* <DEDUP_REMOVED lines=8> */
[----:B---3--:R-:W-:Y:S01]  /*17240*/  @P1 SHF.R.U32.HI R11, RZ, R10, R3 ;  /* 0x0000000aff0b1219 */ /* 0x008fe20000011603 */
[----:B------:R-:W-:Y:S01]  /*17250*/  IMAD.WIDE.U32 R8, R225, UR4, R20 ;  /* 0x00000004e1087c25 */ /* 0x000fe2000f8e0014 */
[----:B------:R-:W-:-:S02]  /*17260*/  SHF.R.S32.HI R3, RZ, 0x1f, R231 ;  /* 0x0000001fff037819 */ /* 0x000fc400000114e7 */
[----:B------:R-:W3:Y:S01]  /*17270*/  @P1 LDC R91, c[0x0][0xbf0] ;  /* 0x0002fc00ff5b1b82 */ /* 0x000ee20000000800 */
[----:B------:R-:W-:Y:S01]  /*17280*/  IMAD R15, R225, UR5, R4 ;  /* 0x00000005e10f7c24 */ /* 0x000fe2000f8e0204 */
[----:B------:R-:W-:Y:S01]  /*17290*/  SEL R3, R3, RZ, !P0 ;  /* 0x000000ff03037207 */ /* 0x000fe20004000000 */
[----:B------:R-:W-:Y:S01]  /*172a0*/  IMAD.MOV R27, RZ, RZ, -R11 ;  /* 0x000000ffff1b7224 */ /* 0x000fe200078e0a0b */
[----:B------:R-:W-:Y:S01]  /*172b0*/  ULDC.64 UR4, c[0x0][0xb98] ;  /* 0x0002e60000047ab9 */ /* 0x000fe20000000a00 */
[----:B------:R-:W-:Y:S02]  /*172c0*/  IMAD.IADD R9, R9, 0x1, R15 ;  /* 0x0000000109097824 */ /* 0x000fe400078e020f */
[----:B------:R-:W-:Y:S02]  /*172d0*/  IMAD R15, R0, R27, R24 ;  /* 0x0000001b000f7224 */ /* 0x000fe400078e0218 */
[----:B------:R-:W-:Y:S02]  /*172e0*/  IMAD R25, R235, 0x40, R208 ;  /* 0x00000040eb197824 */ /* 0x000fe400078e02d0 */
[----:B------:R-:W-:Y:S01]  /*172f0*/  IMAD R27, R3, UR4, RZ ;  /* 0x00000004031b7c24 */ /* 0x000fe2000f8e02ff */
[----:B------:R-:W-:Y:S01]  /*17300*/  SHF.R.S32.HI R4, RZ, 0x1f, R15 ;  /* 0x0000001fff047819 */ /* 0x000fe2000001140f */
[----:B------:R-:W-:-:S04]  /*17310*/  IMAD.WIDE.U32 R8, R76, UR4, R8 ;  /* 0x000000044c087c25 */ /* 0x000fc8000f8e0008 */
        /* <DEDUP_REMOVED lines=12> */
[----:B------:R-:W-:Y:S01]  /*173e0*/  IADD3 R29, P5, R12, 0x3000, RZ ;  /* 0x000030000c1d7810 */ /* 0x000fe20007fbe0ff */
[----:B------:R-:W-:Y:S01]  /*173f0*/  IMAD.WIDE.U32 R8, R15, UR4, R8 ;  /* 0x000000040f087c25 */ /* 0x000fe2000f8e0008 */
[----:B------:R-:W-:Y:S01]  /*17400*/  ULDC.64 UR4, c[0x0][0xb50] ;  /* 0x0002d40000047ab9 */ /* 0x000fe20000000a00 */
[----:B------:R-:W-:Y:S02]  /*17410*/  SHF.R.U64 R36, R36, 0x3, RZ ;  /* 0x0000000324247819 */ /* 0x000fe400000012ff */
[----:B------:R-:W-:Y:S01]  /*17420*/  IMAD.IADD R9, R9, 0x1, R25 ;  /* 0x0000000109097824 */ /* 0x000fe200078e0219 */
[----:B------:R-:W-:Y:S01]  /*17430*/  LEA R10, P0, R8, UR4, 0x2 ;  /* 0x00000004080a7c11 */ /* 0x000fe2000f8010ff */
[----:B------:R-:W-:Y:S01]  /*17440*/  IMAD.X R15, RZ, RZ, R13, P2 ;  /* 0x000000ffff0f7224 */ /* 0x000fe200010e060d */
[----:B------:R-:W-:Y:S02]  /*17450*/  IADD3 R25, P3, R12, 0x2000, RZ ;  /* 0x000020000c197810 */ /* 0x000fe40007f7e0ff */
[----:B------:R-:W-:Y:S01]  /*17460*/  LEA.HI.X R8, R8, UR5, R9, 0x2, P0 ;  /* 0x0000000508087c11 */ /* 0x000fe200080f1409 */
[----:B------:R-:W-:Y:S01]  /*17470*/  SHFL.IDX PT, R54, R10, RZ, 0x1c1f ;  /* 0x001c1fff0a367589 */ /* 0x000fe200000e0000 */
[----:B------:R-:W-:Y:S01]  /*17480*/  IADD3 R33, P0, R12, 0x4000, RZ ;  /* 0x000040000c217810 */ /* 0x000fe20007f1e0ff */
[----:B------:R-:W-:Y:S01]  /*17490*/  ULDC.64 UR4, c[0x0][0xaa0] ;  /* 0x0002a80000047ab9 */ /* 0x000fe20000000a00 */
[----:B------:R-:W-:Y:S01]  /*174a0*/  LOP3.LUT R24, R25, 0x380, RZ, 0xc0, !PT ;  /* 0x0000038019187812 */ /* 0x000fe200078ec0ff */
[----:B------:R-:W4:Y:S01]  /*174b0*/  SHFL.IDX PT, R55, R8, RZ, 0x1c1f ;  /* 0x001c1fff08377589 */ /* 0x000f2200000e0000 */
[----:B------:R-:W-:-:S02]  /*174c0*/  LOP3.LUT R32, R33, 0x380, RZ, 0xc0, !PT ;  /* 0x0000038021207812 */ /* 0x000fc400078ec0ff */
[----:B------:R-:W-:Y:S01]  /*174d0*/  SHF.R.U64 R24, R24, 0x3, RZ ;  /* 0x0000000318187819 */ /* 0x000fe200000012ff */
[----:B------:R-:W-:Y:S01]  /*174e0*/  SHFL.IDX PT, R58, R10, 0x1, 0x1c1f ;  /* 0x003c1f000a3a7f89 */ /* 0x000fe200000e0000 */
[----:B------:R-:W-:Y:S02]  /*174f0*/  IADD3 R41, P2, R12, 0x6000, RZ ;  /* 0x000060000c297810 */ /* 0x000fe40007f5e0ff */
[----:B------:R-:W-:Y:S01]  /*17500*/  SHF.R.U64 R32, R32, 0x3, RZ ;  /* 0x0000000320207819 */ /* 0x000fe200000012ff */
[----:B------:R1:W0:Y:S01]  /*17510*/  SHFL.IDX PT, R59, R8, 0x1, 0x1c1f ;  /* 0x003c1f00083b7f89 */ /* 0x00022200000e0000 */
[----:B------:R-:W-:Y:S01]  /*17520*/  LOP3.LUT R24, R24, R25, RZ, 0x3c, !PT ;  /* 0x0000001918187212 */ /* 0x000fe200078e3cff */
[----:B------:R-:W-:Y:S01]  /*17530*/  IMAD.X R25, RZ, RZ, R13, P3 ;  /* 0x000000ffff197224 */ /* 0x000fe200018e060d */
[----:B------:R-:W-:Y:S02]  /*17540*/  LOP3.LUT R40, R41, 0x380, RZ, 0xc0, !PT ;  /* 0x0000038029287812 */ /* 0x000fe400078ec0ff */
[----:B------:R-:W-:-:S02]  /*17550*/  IADD3 R45, P3, R12, 0x7000, RZ ;  /* 0x000070000c2d7810 */ /* 0x000fc40007f7e0ff */
[----:B------:R-:W-:Y:S01]  /*17560*/  LOP3.LUT R32, R32, R33, RZ, 0x3c, !PT ;  /* 0x0000002120207212 */ /* 0x000fe200078e3cff */
[--C-:B------:R-:W-:Y:S01]  /*17570*/  IMAD.X R33, RZ, RZ, R13.reuse, P0 ;  /* 0x000000ffff217224 */ /* 0x100fe200000e060d */
[----:B------:R-:W-:Y:S02]  /*17580*/  SHF.R.U64 R40, R40, 0x3, RZ ;  /* 0x0000000328287819 */ /* 0x000fe400000012ff */
[----:B------:R-:W-:Y:S02]  /*17590*/  IADD3 R53, P0, R12, 0x9000, RZ ;  /* 0x000090000c357810 */ /* 0x000fe40007f1e0ff */
[----:B------:R-:W-:Y:S02]  /*175a0*/  LOP3.LUT R44, R45, 0x380, RZ, 0xc0, !PT ;  /* 0x000003802d2c7812 */ /* 0x000fe400078ec0ff */
[----:B------:R-:W-:Y:S01]  /*175b0*/  LOP3.LUT R40, R40, R41, RZ, 0x3c, !PT ;  /* 0x0000002928287212 */ /* 0x000fe200078e3cff */
[----:B------:R-:W-:Y:S01]  /*175c0*/  IMAD.X R41, RZ, RZ, R13, P2 ;  /* 0x000000ffff297224 */ /* 0x000fe200010e060d */
[----:B------:R-:W-:-:S02]  /*175d0*/  LOP3.LUT R52, R53, 0x380, RZ, 0xc0, !PT ;  /* 0x0000038035347812 */ /* 0x000fc400078ec0ff */
[----:B------:R-:W-:Y:S02]  /*175e0*/  SHF.R.U64 R44, R44, 0x3, RZ ;  /* 0x000000032c2c7819 */ /* 0x000fe400000012ff */
[----:B------:R-:W-:Y:S02]  /*175f0*/  IADD3 R57, P2, R12, 0xb000, RZ ;  /* 0x0000b0000c397810 */ /* 0x000fe40007f5e0ff */
[----:B------:R-:W-:Y:S02]  /*17600*/  SHF.R.U64 R52, R52, 0x3, RZ ;  /* 0x0000000334347819 */ /* 0x000fe400000012ff */
[----:B------:R-:W-:Y:S01]  /*17610*/  LOP3.LUT R44, R44, R45, RZ, 0x3c, !PT ;  /* 0x0000002d2c2c7212 */ /* 0x000fe200078e3cff */
[----:B------:R-:W-:Y:S01]  /*17620*/  IMAD.X R45, RZ, RZ, R13, P3 ;  /* 0x000000ffff2d7224 */ /* 0x000fe200018e060d */
[----:B------:R-:W-:Y:S02]  /*17630*/  LOP3.LUT R56, R57, 0x380, RZ, 0xc0, !PT ;  /* 0x0000038039387812 */ /* 0x000fe400078ec0ff */
[----:B------:R-:W-:-:S02]  /*17640*/  IADD3 R61, P3, R12, 0xc000, RZ ;  /* 0x0000c0000c3d7810 */ /* 0x000fc40007f7e0ff */
[----:B------:R-:W-:Y:S01]  /*17650*/  LOP3.LUT R52, R52, R53, RZ, 0x3c, !PT ;  /* 0x0000003534347212 */ /* 0x000fe200078e3cff */
[--C-:B------:R-:W-:Y:S01]  /*17660*/  IMAD.X R53, RZ, RZ, R13.reuse, P0 ;  /* 0x000000ffff357224 */ /* 0x100fe200000e060d */
[----:B------:R-:W-:Y:S02]  /*17670*/  SHF.R.U64 R56, R56, 0x3, RZ ;  /* 0x0000000338387819 */ /* 0x000fe400000012ff */
[----:B------:R-:W-:Y:S02]  /*17680*/  LOP3.LUT R60, R61, 0x380, RZ, 0xc0, !PT ;  /* 0x000003803d3c7812 */ /* 0x000fe400078ec0ff */
[----:B------:R-:W-:Y:S02]  /*17690*/  LOP3.LUT P0, RZ, R237, 0x3, RZ, 0xc0, !PT ;  /* 0x00000003edff7812 */ /* 0x000fe4000780c0ff */
[----:B------:R-:W-:Y:S01]  /*176a0*/  LOP3.LUT R56, R56, R57, RZ, 0x3c, !PT ;  /* 0x0000003938387212 */ /* 0x000fe200078e3cff */
[--C-:B------:R-:W-:Y:S01]  /*176b0*/  IMAD.X R57, RZ, RZ, R13.reuse, P2 ;  /* 0x000000ffff397224 */ /* 0x100fe200010e060d */
[----:B------:R-:W-:Y:S01]  /*176c0*/  LOP3.LUT R36, R36, R37, RZ, 0x3c, !PT ;  /* 0x0000002524247212 */ /* 0x000fe200078e3cff */
[----:B------:R-:W-:Y:S01]  /*176d0*/  IMAD.X R37, RZ, RZ, R13, P4 ;  /* 0x000000ffff257224 */ /* 0x000fe200020e060d */
[----:B------:R-:W-:-:S02]  /*176e0*/  SHF.R.U64 R60, R60, 0x3, RZ ;  /* 0x000000033c3c7819 */ /* 0x000fc400000012ff */
[----:B------:R-:W-:Y:S02]  /*176f0*/  IADD3 R79, P4, R12, 0xa000, RZ ;  /* 0x0000a0000c4f7810 */ /* 0x000fe40007f9e0ff */
[----:B------:R-:W-:Y:S02]  /*17700*/  LOP3.LUT R28, R29, 0x380, RZ, 0xc0, !PT ;  /* 0x000003801d1c7812 */ /* 0x000fe400078ec0ff */
[----:B------:R-:W-:Y:S01]  /*17710*/  LOP3.LUT R60, R60, R61, RZ, 0x3c, !PT ;  /* 0x0000003d3c3c7212 */ /* 0x000fe200078e3cff */
[----:B------:R-:W-:Y:S01]  /*17720*/  IMAD.X R61, RZ, RZ, R13, P3 ;  /* 0x000000ffff3d7224 */ /* 0x000fe200018e060d */
[----:B------:R-:W-:Y:S02]  /*17730*/  LOP3.LUT R78, R79, 0x380, RZ, 0xc0, !PT ;  /* 0x000003804f4e7812 */ /* 0x000fe400078ec0ff */
[----:B------:R-:W-:Y:S02]  /*17740*/  IADD3 R7, P3, R12, 0xf000, RZ ;  /* 0x0000f0000c077810 */ /* 0x000fe40007f7e0ff */
[----:B------:R-:W-:-:S02]  /*17750*/  SHF.R.U64 R28, R28, 0x3, RZ ;  /* 0x000000031c1c7819 */ /* 0x000fc400000012ff */
[----:B------:R-:W-:Y:S01]  /*17760*/  SHF.R.U64 R78, R78, 0x3, RZ ;  /* 0x000000034e4e7819 */ /* 0x000fe200000012ff */
[----:B------:R-:W-:Y:S01]  /*17770*/  IMAD R21, R21, UR4, RZ ;  /* 0x0000000415157c24 */ /* 0x000fe2000f8e02ff */
[----:B------:R-:W-:Y:S01]  /*17780*/  LOP3.LUT R28, R28, R29, RZ, 0x3c, !PT ;  /* 0x0000001d1c1c7212 */ /* 0x000fe200078e3cff */
[--C-:B------:R-:W-:Y:S01]  /*17790*/  IMAD.X R29, RZ, RZ, R13.reuse, P5 ;  /* 0x000000ffff1d7224 */ /* 0x100fe200028e060d */
[----:B------:R-:W-:Y:S01]  /*177a0*/  IADD3 R49, P5, R12, 0x8000, RZ ;  /* 0x000080000c317810 */ /* 0x000fe20007fbe0ff */
[--C-:B------:R-:W-:Y:S01]  /*177b0*/  IMAD.X R73, RZ, RZ, R13.reuse, P3 ;  /* 0x000000ffff497224 */ /* 0x100fe200018e060d */
[----:B------:R-:W-:Y:S01]  /*177c0*/  LOP3.LUT R78, R78, R79, RZ, 0x3c, !PT ;  /* 0x0000004f4e4e7212 */ /* 0x000fe200078e3cff */
[----:B------:R-:W-:Y:S01]  /*177d0*/  IMAD.X R79, RZ, RZ, R13, P4 ;  /* 0x000000ffff4f7224 */ /* 0x000fe200020e060d */
[----:B------:R-:W-:Y:S01]  /*177e0*/  LOP3.LUT R48, R49, 0x380, RZ, 0xc0, !PT ;  /* 0x0000038031307812 */ /* 0x000fe200078ec0ff */
[----:B------:R-:W-:Y:S01]  /*177f0*/  IMAD R85, R20, UR5, R21 ;  /* 0x0000000514557c24 */ /* 0x000fe2000f8e0215 */
[----:B------:R-:W-:Y:S01]  /*17800*/  IADD3 R69, P4, R12, 0xe000, RZ ;  /* 0x0000e0000c457810 */ /* 0x000fe20007f9e0ff */
[----:B------:R-:W-:Y:S01]  /*17810*/  IMAD.WIDE.U32 R20, R20, UR4, RZ ;  /* 0x0000000414147c25 */ /* 0x000fe2000f8e00ff */
[----:B------:R-:W-:Y:S01]  /*17820*/  ULDC.64 UR4, c[0x0][0xae8] ;  /* 0x0002ba0000047ab9 */ /* 0x000fe20000000a00 */
[----:B------:R-:W-:-:S02]  /*17830*/  SHF.R.U64 R48, R48, 0x3, RZ ;  /* 0x0000000330307819 */ /* 0x000fc400000012ff */
[----:B------:R-:W-:Y:S01]  /*17840*/  IMAD.IADD R21, R21, 0x1, R85 ;  /* 0x0000000115157824 */ /* 0x000fe200078e0255 */
[----:B------:R-:W-:Y:S02]  /*17850*/  LOP3.LUT R68, R69, 0x380, RZ, 0xc0, !PT ;  /* 0x0000038045447812 */ /* 0x000fe400078ec0ff */
[----:B------:R-:W-:Y:S01]  /*17860*/  LOP3.LUT R48, R48, R49, RZ, 0x3c, !PT ;  /* 0x0000003130307212 */ /* 0x000fe200078e3cff */
[----:B------:R-:W-:Y:S01]  /*17870*/  IMAD.WIDE.U32 R20, R225, UR4, R20 ;  /* 0x00000004e1147c25 */ /* 0x000fe2000f8e0014 */
[----:B------:R-:W-:Y:S02]  /*17880*/  IADD3.X R49, RZ, R13, RZ, P5, !PT ;  /* 0x0000000dff317210 */ /* 0x000fe40002ffe4ff */
[C---:B------:R-:W-:Y:S02]  /*17890*/  IADD3 R65, P5, R12.reuse, 0xd000, RZ ;  /* 0x0000d0000c417810 */ /* 0x040fe40007fbe0ff */
[----:B------:R-:W-:Y:S02]  /*178a0*/  LOP3.LUT R9, R12, 0x380, RZ, 0xc0, !PT ;  /* 0x000003800c097812 */ /* 0x000fe400078ec0ff */
[----:B------:R-:W-:-:S02]  /*178b0*/  LOP3.LUT R64, R65, 0x380, RZ, 0xc0, !PT ;  /* 0x0000038041407812 */ /* 0x000fc400078ec0ff */
[----:B------:R-:W-:Y:S02]  /*178c0*/  LOP3.LUT R14, R11, 0x380, RZ, 0xc0, !PT ;  /* 0x000003800b0e7812 */ /* 0x000fe400078ec0ff */
        /* <DEDUP_REMOVED lines=8> */
[----:B-1----:R-:W-:Y:S01]  /*17950*/  LOP3.LUT R8, R9, R12, RZ, 0x3c, !PT ;  /* 0x0000000c09087212 */ /* 0x002fe200078e3cff */
[----:B------:R-:W-:Y:S01]  /*17960*/  IMAD.MOV.U32 R9, RZ, RZ, R13 ;  /* 0x000000ffff097224 */ /* 0x000fe200078e000d */
[----:B------:R-:W-:Y:S01]  /*17970*/  LOP3.LUT R14, R14, R11, RZ, 0x3c, !PT ;  /* 0x0000000b0e0e7212 */ /* 0x000fe200078e3cff */
[----:B------:R-:W-:Y:S01]  /*17980*/  BSSY B1, `(.L_x_12090) ;  /* 0x0000062000017945 */ /* 0x000fe20003800000 */
[----:B------:R-:W-:-:S02]  /*17990*/  SHF.R.S32.HI R88, RZ, 0x1f, R223 ;  /* 0x0000001fff587819 */ /* 0x000fc400000114df */
[----:B------:R-:W-:Y:S02]  /*179a0*/  SHF.R.S32.HI R90, RZ, 0x1f, R221 ;  /* 0x0000001fff5a7819 */ /* 0x000fe400000114dd */
[----:B------:R-:W-:Y:S02]  /*179b0*/  SHF.R.S32.HI R92, RZ, 0x1f, R222 ;  /* 0x0000001fff5c7819 */ /* 0x000fe400000114de */
[----:B------:R-:W-:Y:S01]  /*179c0*/  SHF.R.S32.HI R93, RZ, 0x1f, R208 ;  /* 0x0000001fff5d7819 */ /* 0x000fe200000114d0 */
[----:B--2---:R-:W-:-:S05]  /*179d0*/  IMAD.IADD R4, R26, 0x1, R206 ;  /* 0x000000011a047824 */ /* 0x004fca00078e02ce */
[C---:B------:R-:W-:Y:S01]  /*179e0*/  ISETP.GE.OR P2, PT, R4.reuse, R87, P0 ;  /* 0x000000570400720c */ /* 0x040fe20000746670 */
[----:B------:R-:W-:-:S05]  /*179f0*/  VIADD R4, R4, 0x8 ;  /* 0x0000000804047836 */ /* 0x000fca0000000000 */
[----:B------:R-:W-:Y:S02]  /*17a00*/  ISETP.GE.OR P0, PT, R4, R87, P0 ;  /* 0x000000570400720c */ /* 0x000fe40000706670 */
[----:B------:R-:W-:-:S04]  /*17a10*/  LOP3.LUT R4, R7, 0x380, RZ, 0xc0, !PT ;  /* 0x0000038007047812 */ /* 0x000fc800078ec0ff */
[----:B------:R-:W-:Y:S01]  /*17a20*/  SHF.R.U64 R4, R4, 0x3, RZ ;  /* 0x0000000304047819 */ /* 0x000fe200000012ff */
[----:B----4-:R-:W-:Y:S03]  /*17a30*/  @!P2 ST.E desc[UR38][R54.64], R6 ;  /* 0x000000063600a985 */ /* 0x010fe6000c101926 */
[----:B------:R-:W-:-:S03]  /*17a40*/  LOP3.LUT R72, R4, R7, RZ, 0x3c, !PT ;  /* 0x0000000704487212 */ /* 0x000fc600078e3cff */
[----:B0-----:R0:W-:Y:S04]  /*17a50*/  @!P0 ST.E desc[UR38][R58.64], R5 ;  /* 0x000000053a008985 */ /* 0x0011e8000c101926 */
[----:B------:R-:W5:Y:S04]  /*17a60*/  LD.E.128 R8, desc[UR38][R8.64] ;  /* 0x0000002608087980 */ /* 0x000f68000c101d00 */
[----:B------:R-:W5:Y:S04]  /*17a70*/  LD.E.128 R12, desc[UR38][R14.64] ;  /* 0x000000260e0c7980 */ /* 0x000f68000c101d00 */
[----:B0-----:R0:W5:Y:S04]  /*17a80*/  LD.E.128 R4, desc[UR38][R78.64] ;  /* 0x000000264e047980 */ /* 0x001168000c101d00 */
[----:B------:R-:W5:Y:S04]  /*17a90*/  LD.E.128 R24, desc[UR38][R24.64] ;  /* 0x0000002618187980 */ /* 0x000f68000c101d00 */
[----:B------:R-:W5:Y:S01]  /*17aa0*/  LD.E.128 R28, desc[UR38][R28.64] ;  /* 0x000000261c1c7980 */ /* 0x000f62000c101d00 */
[----:B0-----:R-:W-:-:S02]  /*17ab0*/  IMAD R78, R77, UR4, RZ ;  /* 0x000000044d4e7c24 */ /* 0x001fc4000f8e02ff */
[----:B------:R-:W-:Y:S01]  /*17ac0*/  IMAD R77, R224, 0x20, R235 ;  /* 0x00000020e04d7824 */ /* 0x000fe200078e02eb */
[----:B------:R-:W5:Y:S01]  /*17ad0*/  LD.E.128 R32, desc[UR38][R32.64] ;  /* 0x0000002620207980 */ /* 0x000f62000c101d00 */
[----:B------:R-:W-:Y:S01]  /*17ae0*/  IMAD R79, R225, UR5, R78 ;  /* 0x00000005e14f7c24 */ /* 0x000fe2000f8e024e */
[----:B------:R-:W-:Y:S01]  /*17af0*/  ULDC.64 UR4, c[0x0][0xaf0] ;  /* 0x0002bc0000047ab9 */ /* 0x000fe20000000a00 */
[----:B------:R-:W-:Y:S01]  /*17b00*/  IMAD.IADD R80, R206, 0x1, R77 ;  /* 0x00000001ce507824 */ /* 0x000fe200078e024d */
[----:B------:R-:W5:Y:S01]  /*17b10*/  LD.E.128 R36, desc[UR38][R36.64] ;  /* 0x0000002624247980 */ /* 0x000f62000c101d00 */
[----:B------:R-:W-:Y:S02]  /*17b20*/  IMAD R77, R3, UR4, RZ ;  /* 0x00000004034d7c24 */ /* 0x000fe4000f8e02ff */
[----:B------:R-:W-:Y:S01]  /*17b30*/  @P1 IMAD.HI.U32 R78, R80, R89, RZ ;  /* 0x00000059504e1227 */ /* 0x000fe200078e00ff */
[----:B------:R-:W5:Y:S03]  /*17b40*/  LD.E.128 R40, desc[UR38][R40.64] ;  /* 0x0000002628287980 */ /* 0x000f66000c101d00 */
[----:B------:R-:W-:Y:S01]  /*17b50*/  IMAD.IADD R21, R21, 0x1, R79 ;  /* 0x0000000115157824 */ /* 0x000fe200078e024f */
[----:B------:R-:W5:Y:S01]  /*17b60*/  LD.E.128 R44, desc[UR38][R44.64] ;  /* 0x000000262c2c7980 */ /* 0x000f62000c101d00 */
[----:B------:R-:W-:Y:S01]  /*17b70*/  IMAD.MOV.U32 R3, RZ, RZ, R80 ;  /* 0x000000ffff037224 */ /* 0x000fe200078e0050 */
[----:B---3--:R-:W-:Y:S01]  /*17b80*/  @P1 SHF.R.U32.HI R3, RZ, R91, R78 ;  /* 0x0000005bff031219 */ /* 0x008fe2000001164e */
[C---:B------:R-:W-:Y:S01]  /*17b90*/  IMAD R79, R76.reuse, UR5, R77 ;  /* 0x000000054c4f7c24 */ /* 0x040fe2000f8e024d */
[----:B------:R-:W5:Y:S01]  /*17ba0*/  LD.E.128 R48, desc[UR38][R48.64] ;  /* 0x0000002630307980 */ /* 0x000f62000c101d00 */
[----:B------:R-:W-:Y:S01]  /*17bb0*/  IMAD.WIDE.U32 R76, R76, UR4, R20 ;  /* 0x000000044c4c7c25 */ /* 0x000fe2000f8e0014 */
[----:B------:R-:W-:Y:S01]  /*17bc0*/  SHF.R.S32.HI R20, RZ, 0x1f, R3 ;  /* 0x0000001fff147819 */ /* 0x000fe20000011403 */
[----:B------:R-:W-:Y:S01]  /*17bd0*/  ULDC.64 UR4, c[0x0][0xae0] ;  /* 0x0002b80000047ab9 */ /* 0x000fe20000000a00 */
[----:B------:R-:W5:Y:S01]  /*17be0*/  LD.E.128 R52, desc[UR38][R52.64] ;  /* 0x0000002634347980 */ /* 0x000f62000c101d00 */
[----:B------:R-:W-:-:S02]  /*17bf0*/  IMAD.IADD R77, R77, 0x1, R79 ;  /* 0x000000014d4d7824 */ /* 0x000fc400078e024f */
[----:B------:R-:W-:Y:S01]  /*17c00*/  IMAD.MOV R79, RZ, RZ, -R3 ;  /* 0x000000ffff4f7224 */ /* 0x000fe200078e0a03 */
[----:B------:R-:W5:Y:S01]  /*17c10*/  LD.E.128 R56, desc[UR38][R56.64] ;  /* 0x0000002638387980 */ /* 0x000f62000c101d00 */
[----:B------:R-:W-:Y:S02]  /*17c20*/  IMAD R20, R20, UR4, RZ ;  /* 0x0000000414147c24 */ /* 0x000fe4000f8e02ff */
[----:B------:R-:W-:Y:S01]  /*17c30*/  IMAD R79, R0, R79, R80 ;  /* 0x0000004f004f7224 */ /* 0x000fe200078e0250 */
[----:B------:R-:W5:Y:S01]  /*17c40*/  LD.E.128 R60, desc[UR38][R60.64] ;  /* 0x000000263c3c7980 */ /* 0x000f62000c101d00 */
[----:B------:R-:W-:-:S03]  /*17c50*/  IMAD R85, R3, UR5, R20 ;  /* 0x0000000503557c24 */ /* 0x000fc6000f8e0214 */
[----:B------:R-:W5:Y:S01]  /*17c60*/  LD.E.128 R64, desc[UR38][R64.64] ;  /* 0x0000002640407980 */ /* 0x000f62000c101d00 */
[----:B------:R-:W-:-:S03]  /*17c70*/  IMAD.WIDE.U32 R20, R3, UR4, R76 ;  /* 0x0000000403147c25 */ /* 0x000fc6000f8e004c */
[----:B------:R-:W5:Y:S01]  /*17c80*/  LD.E.128 R68, desc[UR38][R68.64] ;  /* 0x0000002644447980 */ /* 0x000f62000c101d00 */
[----:B------:R-:W-:-:S03]  /*17c90*/  SHF.R.S32.HI R3, RZ, 0x1f, R79 ;  /* 0x0000001fff037819 */ /* 0x000fc6000001144f */
[----:B------:R-:W5:Y:S01]  /*17ca0*/  LD.E.128 R72, desc[UR38][R72.64] ;  /* 0x0000002648487980 */ /* 0x000f62000c101d00 */
[----:B------:R-:W-:Y:S01]  /*17cb0*/  IMAD.IADD R206, R235, 0x1, R206 ;  /* 0x00000001ebce7824 */ /* 0x000fe200078e02ce */
[----:B------:R-:W-:Y:S01]  /*17cc0*/  ULDC.64 UR4, c[0x0][0xad8] ;  /* 0x0002b60000047ab9 */ /* 0x000fe20000000a00 */
        /* <DEDUP_REMOVED lines=45> */
.L_x_12091:
[----:B------:R-:W-:Y:S05]  /*17fa0*/  BSYNC B1 ;  /* 0x0000000000017941 */ /* 0x000fea0003800000 */
.L_x_12090:
        /* <DEDUP_REMOVED lines=22> */
.L_x_12093:
[----:B------:R-:W-:Y:S05]  /*18110*/  BSYNC B1 ;  /* 0x0000000000017941 */ /* 0x000fea0003800000 */
.L_x_12092:
        /* <DEDUP_REMOVED lines=21> */
.L_x_12095:
[----:B------:R-:W-:Y:S05]  /*18270*/  BSYNC B1 ;  /* 0x0000000000017941 */ /* 0x000fea0003800000 */
.L_x_12094:
[----:B-1--4-:R-:W1:Y:S04]  /*18280*/  SHFL.IDX PT, R3, R3, 0x3, 0x181f ;  /* 0x00781f0003037f89 */ /* 0x012e6800000e0000 */
[----:B------:R-:W4:Y:S01]  /*18290*/  SHFL.IDX PT, R80, R80, 0x3, 0x181f ;  /* 0x00781f0050507f89 */ /* 0x000f2200000e0000 */
[----:B------:R-:W-:Y:S05]  /*182a0*/  @P1 BRA `(.L_x_12096) ;  /* 0x0000000c00e41947 */ /* 0x000fea0003800000 */
[----:B------:R-:W-:Y:S02]  /*182b0*/  ULDC UR4, c[0x0][0xac8] ;  /* 0x0002b20000047ab9 */ /* 0x000fe40000000800 */
[----:B------:R-:W-:Y:S02]  /*182c0*/  ISETP.GE.AND P3, PT, R208, UR4, PT ;  /* 0x00000004d0007c0c */ /* 0x000fe4000bf66270 */
[----:B------:R-:W-:Y:S02]  /*182d0*/  ISETP.GE.AND P4, PT, R222, UR4, PT ;  /* 0x00000004de007c0c */ /* 0x000fe4000bf86270 */
[----:B------:R-:W-:-:S09]  /*182e0*/  ISETP.GE.AND P5, PT, R221, UR4, PT ;  /* 0x00000004dd007c0c */ /* 0x000fd2000bfa6270 */
[-C--:B0---4-:R-:W-:Y:S02]  /*182f0*/  @!P3 LEA R4, P0, R208, R80.reuse, 0x1 ;  /* 0x00000050d004b211 */ /* 0x091fe400078008ff */
[-C--:B------:R-:W-:Y:S02]  /*18300*/  @!P4 LEA R6, P1, R222, R80.reuse, 0x1 ;  /* 0x00000050de06c211 */ /* 0x080fe400078208ff */
[C---:B------:R-:W-:Y:S02]  /*18310*/  @!P5 LEA R8, P2, R221.reuse, R80, 0x1 ;  /* 0x00000050dd08d211 */ /* 0x040fe400078408ff */
[-C--:B-1----:R-:W-:Y:S02]  /*18320*/  @!P3 LEA.HI.X R5, R208, R3.reuse, R93, 0x1, P0 ;  /* 0x00000003d005b211 */ /* 0x082fe400000f0c5d */
        /* <DEDUP_REMOVED lines=11> */
.L_x_12088:
[----:B------:R-:W-:Y:S01]  /*183e0*/  ULDC.64 UR4, c[0x0][0xc00] ;  /* 0x0003000000047ab9 */ /* 0x000fe20000000a00 */
[----:B------:R-:W4:Y:S01]  /*183f0*/  LDC.64 R4, c[0x0][0xc00] ;  /* 0x00030000ff047b82 */ /* 0x000f220000000a00 */
[----:B------:R-:W-:Y:S01]  /*18400*/  ISETP.NE.U32.AND P0, PT, RZ, UR4, PT ;  /* 0x00000004ff007c0c */ /* 0x000fe2000bf05070 */
[----:B------:R-:W-:-:S03]  /*18410*/  IMAD.MOV.U32 R0, RZ, RZ, RZ ;  /* 0x000000ffff007224 */ /* 0x000fc600078e00ff */
[----:B------:R-:W-:Y:S01]  /*18420*/  ISETP.NE.AND.EX P0, PT, RZ, UR5, PT, P0 ;  /* 0x00000005ff007c0c */ /* 0x000fe2000bf05300 */
[----:B------:R-:W-:Y:S02]  /*18430*/  ULDC.64 UR4, c[0x0][0xc08] ;  /* 0x0003020000047ab9 */ /* 0x000fe40000000a00 */
[----:B------:R-:W-:Y:S01]  /*18440*/  ISETP.NE.U32.AND P1, PT, RZ, UR4, PT ;  /* 0x00000004ff007c0c */ /* 0x000fe2000bf25070 */
[----:B------:R-:W0:Y:S03]  /*18450*/  LDC R25, c[0x0][0xbe8] ;  /* 0x0002fa00ff197b82 */ /* 0x000e260000000800 */
[----:B------:R-:W-:Y:S01]  /*18460*/  ISETP.NE.AND.EX P1, PT, RZ, UR5, PT, P1 ;  /* 0x00000005ff007c0c */ /* 0x000fe2000bf25310 */
[----:B----4-:R-:W-:-:S12]  /*18470*/  IMAD.WIDE R4, R231, 0x4, R4 ;  /* 0x00000004e7047825 */ /* 0x010fd800078e0204 */
[----:B------:R-:W4:Y:S01]  /*18480*/  @P1 LDC.64 R6, c[0x0][0xc08] ;  /* 0x00030200ff061b82 */ /* 0x000f220000000a00 */
[----:B------:R-:W-:Y:S02]  /*18490*/  ULDC UR4, c[0x0][0xa88] ;  /* 0x0002a20000047ab9 */ /* 0x000fe40000000800 */
[----:B------:R-:W-:Y:S01]  /*184a0*/  IMAD.U32 R8, RZ, RZ, UR4 ;  /* 0x00000004ff087e24 */ /* 0x000fe2000f8e00ff */
[----:B------:R0:W5:Y:S01]  /*184b0*/  @P0 LDG.E R0, desc[UR38][R4.64] ;  /* 0x0000002604000981 */ /* 0x000162000c1e1900 */
[----:B----4-:R-:W-:-:S05]  /*184c0*/  @P1 IMAD.WIDE R6, R231, 0x4, R6 ;  /* 0x00000004e7061825 */ /* 0x010fca00078e0206 */
[----:B------:R4:W5:Y:S01]  /*184d0*/  @P1 LDG.E R8, desc[UR38][R6.64] ;  /* 0x0000002606081981 */ /* 0x000962000c1e1900 */
[----:B0-----:R-:W-:Y:S02]  /*184e0*/  ISETP.NE.AND P2, PT, R25, 0x1, PT ;  /* 0x000000011900780c */ /* 0x001fe40003f45270 */
[----:B------:R-:W-:Y:S01]  /*184f0*/  SHF.R.S32.HI R9, RZ, 0x1f, R231 ;  /* 0x0000001fff097819 */ /* 0x000fe200000114e7 */
[----:B------:R-:W0:Y:S10]  /*18500*/  S2R R3, SR_TID.X ;  /* 0x0000000000037919 */ /* 0x000e340000002100 */
[----:B------:R-:W1:Y:S01]  /*18510*/  @P2 LDC R27, c[0x0][0xbec] ;  /* 0x0002fb00ff1b2b82 */ /* 0x000e620000000800 */
[----:B0-----:R-:W-:-:S05]  /*18520*/  VIADD R3, R3, 0xffffff80 ;  /* 0xffffff8003037836 */ /* 0x001fca0000000000 */
[----:B------:R-:W-:Y:S01]  /*18530*/  ISETP.GE.AND P3, PT, R3, 0x80, PT ;  /* 0x000000800300780c */ /* 0x000fe20003f66270 */
[----:B----4-:R-:W-:-:S12]  /*18540*/  @P1 BRA `(.L_x_12097) ;  /* 0x0000000000101947 */ /* 0x010fd80003800000 */
[----:B------:R-:W-:Y:S05]  /*18550*/  @!P0 BRA `(.L_x_12097) ;  /* 0x00000000000c8947 */ /* 0x000fea0003800000 */
[----:B------:R-:W4:Y:S04]  /*18560*/  LDG.E R3, desc[UR38][R4.64] ;  /* 0x0000002604037981 */ /* 0x000f28000c1e1900 */
[----:B-----5:R-:W4:Y:S02]  /*18570*/  LDG.E R8, desc[UR38][R4.64+0x4] ;  /* 0x0000042604087981 */ /* 0x020f24000c1e1900 */
[----:B----4-:R-:W-:-:S07]  /*18580*/  IMAD.IADD R8, R8, 0x1, -R3 ;  /* 0x0000000108087824 */ /* 0x010fce00078e0a03 */
.L_x_12097:
[----:B------:R-:W-:Y:S01]  /*18590*/  BSSY B1, `(.L_x_12098) ;  /* 0x000002d000017945 */ /* 0x000fe20003800000 */
[----:B------:R-:W-:Y:S02]  /*185a0*/  SHF.R.S32.HI R13, RZ, 0x1f, R225 ;  /* 0x0000001fff0d7819 */ /* 0x000fe400000114e1 */
[----:B------:R-:W-:Y:S02]  /*185b0*/  SEL R15, R231, RZ, !P0 ;  /* 0x000000ffe70f7207 */ /* 0x000fe40004000000 */
[----:B------:R-:W-:Y:S02]  /*185c0*/  SEL R14, R9, RZ, !P0 ;  /* 0x000000ff090e7207 */ /* 0x000fe40004000000 */
[----:B-----5:R-:W-:Y:S01]  /*185d0*/  SHF.R.S32.HI R11, RZ, 0x1f, R0 ;  /* 0x0000001fff0b7819 */ /* 0x020fe20000011400 */
[----:B------:R-:W-:Y:S06]  /*185e0*/  @P3 BRA `(.L_x_12099) ;  /* 0x00000000009c3947 */ /* 0x000fec0003800000 */
[----:B------:R-:W0:Y:S01]  /*185f0*/  S2R R5, SR_TID.X ;  /* 0x0000000000057919 */ /* 0x000e220000002100 */
[----:B------:R-:W4:Y:S02]  /*18600*/  LDC R9, c[0x0][0xbe8] ;  /* 0x0002fa00ff097b82 */ /* 0x000f240000000800 */
[----:B----4-:R-:W-:Y:S01]  /*18610*/  IMAD R3, R8, R9, RZ ;  /* 0x0000000908037224 */ /* 0x010fe200078e02ff */
        /* <DEDUP_REMOVED lines=11> */
[----:B------:R-:W4:Y:S01]  /*186d0*/  @P0 LDC R21, c[0x0][0xbf0] ;  /* 0x0002fc00ff150b82 */ /* 0x000f220000000800 */
[----:B0-----:R-:W-:-:S04]  /*186e0*/  @P0 IMAD.HI.U32 R6, R12, R7, RZ ;  /* 0x000000070c060227 */ /* 0x001fc800078e00ff */
        /* <DEDUP_REMOVED lines=23> */
.L_x_12099:
[----:B------:R-:W-:Y:S05]  /*18860*/  BSYNC B1 ;  /* 0x0000000000017941 */ /* 0x000fea0003800000 */
.L_x_12098:
[----:B------:R-:W4:Y:S01]  /*18870*/  @P2 LDC R9, c[0x0][0xbf0] ;  /* 0x0002fc00ff092b82 */ /* 0x000f220000000800 */
[----:B------:R-:W-:Y:S01]  /*18880*/  ULDC.64 UR4, c[0x0][0xaa0] ;  /* 0x0002a80000047ab9 */ /* 0x000fe20000000a00 */
[----:B0-----:R-:W-:Y:S02]  /*18890*/  IMAD R7, R224, 0x20, R235 ;  /* 0x00000020e0077824 */ /* 0x001fe400078e02eb */
[----:B------:R-:W-:Y:S02]  /*188a0*/  IMAD R3, R11, UR4, RZ ;  /* 0x000000040b037c24 */ /* 0x000fe4000f8e02ff */
[----:B------:R-:W-:-:S04]  /*188b0*/  IMAD.WIDE.U32 R4, R0, UR4, RZ ;  /* 0x0000000400047c25 */ /* 0x000fc8000f8e00ff */
[----:B------:R-:W-:Y:S01]  /*188c0*/  IMAD R3, R0, UR5, R3 ;  /* 0x0000000500037c24 */ /* 0x000fe2000f8e0203 */
[----:B------:R-:W-:Y:S01]  /*188d0*/  ULDC.64 UR4, c[0x0][0xae8] ;  /* 0x0002ba0000047ab9 */ /* 0x000fe20000000a00 */
[----:B------:R-:W-:Y:S02]  /*188e0*/  IMAD.IADD R10, R206, 0x1, R7 ;  /* 0x00000001ce0a7824 */ /* 0x000fe400078e0207 */
[----:B------:R-:W-:Y:S02]  /*188f0*/  IMAD R0, R13, UR4, RZ ;  /* 0x000000040d007c24 */ /* 0x000fe4000f8e02ff */
[----:B------:R-:W-:Y:S02]  /*18900*/  IMAD.IADD R5, R5, 0x1, R3 ;  /* 0x0000000105057824 */ /* 0x000fe400078e0203 */
[----:B------:R-:W-:Y:S02]  /*18910*/  IMAD R7, R225, UR5, R0 ;  /* 0x00000005e1077c24 */ /* 0x000fe4000f8e0200 */
[----:B-1----:R-:W-:-:S04]  /*18920*/  @P2 IMAD.HI.U32 R0, R10, R27, RZ ;  /* 0x0000001b0a002227 */ /* 0x002fc800078e00ff */
        /* <DEDUP_REMOVED lines=28> */
[----:B------:R0:W1:Y:S04]  /*18af0*/  SHFL.IDX PT, R0, R4, RZ, 0x181f ;  /* 0x00181fff04007589 */ /* 0x00006800000e0000 */
[----:B------:R0:W4:Y:S02]  /*18b00*/  SHFL.IDX PT, R14, R3, RZ, 0x181f ;  /* 0x00181fff030e7589 */ /* 0x00012400000e0000 */
.L_x_12320:
[----:B------:R-:W-:Y:S01]  /*18b10*/  IMAD R8, R8, R25, RZ ;  /* 0x0000001908087224 */ /* 0x000fe200078e02ff */
[----:B------:R-:W-:Y:S01]  /*18b20*/  BSSY B1, `(.L_x_12101) ;  /* 0x0000019000017945 */ /* 0x000fe20003800000 */
[----:B------:R-:W-:-:S05]  /*18b30*/  IMAD.IADD R7, R235, 0x1, R206 ;  /* 0x00000001eb077824 */ /* 0x000fca00078e02ce */
        /* <DEDUP_REMOVED lines=12> */
[----:B-1----:R-:W-:Y:S02]  /*18c00*/  @!P3 LEA.HI.X R11, R208, R0, R5, 0x1, P5 ;  /* 0x00000000d00bb211 */ /* 0x002fe400028f0c05 */
        /* <DEDUP_REMOVED lines=10> */
.L_x_12102:
[----:B------:R-:W-:Y:S05]  /*18cb0*/  BSYNC B1 ;  /* 0x0000000000017941 */ /* 0x000fea0003800000 */
.L_x_12101:
[----:B------:R-:W-:-:S03]  /*18cc0*/  UMOV UR4, 0xffffffff ;  /* 0xffffffff00047882 */ /* 0x000fc60000000000 */
[----:B------:R-:W-:Y:S05]  /*18cd0*/  BRA.DIV UR4, `(.L_x_12103) ;  /* 0x0000009204e47947 */ /* 0x000fea000b800000 */
[----:B-1----:R1:W0:Y:S04]  /*18ce0*/  SHFL.IDX PT, R0, R4, 0x1, 0x181f ;  /* 0x00381f0004007f89 */ /* 0x00222800000e0000 */
[----:B----4-:R1:W4:Y:S02]  /*18cf0*/  SHFL.IDX PT, R14, R3, 0x1, 0x181f ;  /* 0x00381f00030e7f89 */ /* 0x01032400000e0000 */
.L_x_12324:
        /* <DEDUP_REMOVED lines=25> */
.L_x_12105:
[----:B------:R-:W-:Y:S05]  /*18e90*/  BSYNC B1 ;  /* 0x0000000000017941 */ /* 0x000fea0003800000 */
.L_x_12104:
[----:B------:R-:W-:-:S03]  /*18ea0*/  UMOV UR4, 0xffffffff ;  /* 0xffffffff00047882 */ /* 0x000fc60000000000 */
[----:B------:R-:W-:Y:S05]  /*18eb0*/  BRA.DIV UR4, `(.L_x_12106) ;  /* 0x0000009204b47947 */ /* 0x000fea000b800000 */
[----:B0-----:R0:W0:Y:S04]  /*18ec0*/  SHFL.IDX PT, R0, R4, 0x2, 0x181f ;  /* 0x00581f0004007f89 */ /* 0x00102800000e0000 */
[----:B----4-:R4:W0:Y:S02]  /*18ed0*/  SHFL.IDX PT, R14, R3, 0x2, 0x181f ;  /* 0x00581f00030e7f89 */ /* 0x01082400000e0000 */
.L_x_12328:
        /* <DEDUP_REMOVED lines=25> */
.L_x_12108:
[----:B------:R-:W-:Y:S05]  /*19070*/  BSYNC B1 ;  /* 0x0000000000017941 */ /* 0x000fea0003800000 */
.L_x_12107:
[----:B------:R-:W-:-:S03]  /*19080*/  UMOV UR4, 0xffffffff ;  /* 0xffffffff00047882 */ /* 0x000fc60000000000 */
[----:B------:R-:W-:Y:S05]  /*19090*/  BRA.DIV UR4, `(.L_x_12109) ;  /* 0x0000009204847947 */ /* 0x000fea000b800000 */
[----:B0-----:R0:W0:Y:S04]  /*190a0*/  SHFL.IDX PT, R0, R4, 0x3, 0x181f ;  /* 0x00781f0004007f89 */ /* 0x00102800000e0000 */
[----:B------:R0:W0:Y:S02]  /*190b0*/  SHFL.IDX PT, R14, R3, 0x3, 0x181f ;  /* 0x00781f00030e7f89 */ /* 0x00002400000e0000 */
.L_x_12332:
[----:B01--4-:R-:W-:-:S05]  /*190c0*/  VIADD R3, R7, 0x60 ;  /* 0x0000006007037836 */ /* 0x013fca0000000000 */
        /* <DEDUP_REMOVED lines=23> */
.L_x_12096:
[----:B------:R-:W-:Y:S05]  /*19240*/  BSYNC B0 ;  /* 0x0000000000007941 */ /* 0x000fea0003800000 */
.L_x_12087:
[----:B------:R-:W-:Y:S02]  /*19250*/  ULDC UR4, c[0x0][0xc3c] ;  /* 0x00030f0000047ab9 */ /* 0x000fe40000000800 */
[----:B---3--:R-:W-:-:S13]  /*19260*/  ISETP.GE.AND P0, PT, R83, UR4, PT ;  /* 0x0000000453007c0c */ /* 0x008fda000bf06270 */
[----:B------:R-:W-:Y:S05]  /*19270*/  @!P0 BRA `(.L_x_12110) ;  /* 0xfffffe7c00748947 */ /* 0x000fea000383ffff */
[----:B------:R-:W-:Y:S05]  /*19280*/  BRA `(.L_x_11904) ;  /* 0x0000007c00ac7947 */ /* 0x000fea0003800000 */
.L_x_11902:
[----:B------:R-:W-:-:S08]  /*19290*/  NOP ;  /* 0x0000000000007918 */ /* 0x000fd00000000000 */
[----:B--2---:R-:W0:-:S00]  /*192a0*/  USETMAXREG.DEALLOC.CTAPOOL 0x18 ;  /* 0x00000018000079c8 */ /* 0x004e0000080e0500 */
        /* <DEDUP_REMOVED lines=16> */
.L_x_12111:
        /* <DEDUP_REMOVED lines=41> */
.L_x_12117:
        /* <DEDUP_REMOVED lines=9> */
[----:B------:R-:W0:Y:S02]  /*196d0*/  LDC.64 R2, c[0x0][0xc80] ;  /* 0x00032000ff027b82 */ /* 0x000e240000000a00 */
[----:B0-----:R-:W-:-:S05]  /*196e0*/  IMAD.WIDE R2, R8, 0x4, R2 ;  /* 0x0000000408027825 */ /* 0x001fca00078e0202 */
[----:B------:R0:W5:Y:S02]  /*196f0*/  LDG.E R6, desc[UR38][R2.64] ;  /* 0x0000002602067981 */ /* 0x000164000c1e1900 */
.L_x_12116:
[----:B------:R-:W-:Y:S05]  /*19700*/  BSYNC B0 ;  /* 0x0000000000007941 */ /* 0x000fea0003800000 */
.L_x_12115:
        /* <DEDUP_REMOVED lines=21> */
.L_x_12113:
        /* <DEDUP_REMOVED lines=20> */
.L_x_12118:
        /* <DEDUP_REMOVED lines=56> */
.L_x_12114:
[----:B------:R-:W-:Y:S02]  /*19d20*/  IMAD.MOV.U32 R17, RZ, RZ, RZ ;  /* 0x000000ffff117224 */ /* 0x000fe400078e00ff */
[----:B------:R-:W-:Y:S02]  /*19d30*/  IMAD.U32 R16, RZ, RZ, UR6 ;  /* 0x00000006ff107e24 */ /* 0x000fe4000f8e00ff */
[----:B------:R-:W-:-:S07]  /*19d40*/  IMAD.MOV.U32 R18, RZ, RZ, RZ ;  /* 0x000000ffff127224 */ /* 0x000fce00078e00ff */
.L_x_12119:
[----:B------:R-:W-:-:S13]  /*19d50*/  ISETP.NE.AND P0, PT, R0, RZ, PT ;  /* 0x000000ff0000720c */ /* 0x000fda0003f05270 */
[----:B------:R-:W1:Y:S01]  /*19d60*/  @!P0 S2R R3, SR_CgaCtaId ;  /* 0x0000000000038919 */ /* 0x000e620000008800 */
[----:B------:R-:W-:-:S04]  /*19d70*/  @!P0 MOV R0, 0x400 ;  /* 0x0000040000008802 */ /* 0x000fc80000000f00 */
[----:B-1----:R-:W-:-:S05]  /*19d80*/  @!P0 LEA R0, R3, R0, 0x18 ;  /* 0x0000000003008211 */ /* 0x002fca00078ec0ff */
[----:B------:R2:W-:Y:S01]  /*19d90*/  @!P0 STS.128 [R0+0x228d0], R16 ;  /* 0x0228d01000008388 */ /* 0x0005e20000000c00 */
[----:B------:R-:W-:Y:S06]  /*19da0*/  BAR.ARV 0x5, 0x180 ;  /* 0x0146000000007b1d */ /* 0x000fec0000002000 */
.L_x_12112:
        /* <DEDUP_REMOVED lines=32> */
.L_x_12276:
[----:B------:R-:W-:Y:S05]  /*19fb0*/  YIELD ;  /* 0x0000000000007946 */ /* 0x000fea0003800000 */
[----:B------:R-:W-:Y:S01]  /*19fc0*/  ULDC.64 UR4, c[0x0][0xa28] ;  /* 0x00028a0000047ab9 */ /* 0x000fe20000000a00 */
[----:B0-----:R-:W-:Y:S02]  /*19fd0*/  CS2R R6, SRZ ;  /* 0x0000000000067805 */ /* 0x001fe4000001ff00 */
[----:B------:R-:W-:Y:S01]  /*19fe0*/  ISETP.NE.U32.AND P0, PT, RZ, UR4, PT ;  /* 0x00000004ff007c0c */ /* 0x000fe2000bf05070 */
[----:B-1----:R-:W1:Y:S01]  /*19ff0*/  LDC.64 R12, c[0x0][0xa00] ;  /* 0x00028000ff0c7b82 */ /* 0x002e620000000a00 */
[----:B------:R-:W-:Y:S01]  /*1a000*/  ULDC.64 UR6, c[0x0][0xa08] ;  /* 0x0002820000067ab9 */ /* 0x000fe20000000a00 */
[----:B------:R-:W-:Y:S01]  /*1a010*/  ULDC.64 UR8, c[0x0][0xa10] ;  /* 0x0002840000087ab9 */ /* 0x000fe20000000a00 */
[----:B------:R-:W-:Y:S01]  /*1a020*/  ISETP.NE.AND.EX P0, PT, RZ, UR5, PT, P0 ;  /* 0x00000005ff007c0c */ /* 0x000fe2000bf05300 */
[----:B------:R-:W-:-:S04]  /*1a030*/  ULDC.64 UR4, c[0x0][0xa18] ;  /* 0x0002860000047ab9 */ /* 0x000fc80000000a00 */
[----:B--2---:R-:W2:Y:S08]  /*1a040*/  LDC.64 R4, c[0x0][0xa08] ;  /* 0x00028200ff047b82 */ /* 0x004eb00000000a00 */
[----:B0-----:R-:W0:Y:S02]  /*1a050*/  @P0 LDC.64 R2, c[0x0][0xa28] ;  /* 0x00028a00ff020b82 */ /* 0x001e240000000a00 */
[----:B0-----:R-:W-:-:S05]  /*1a060*/  @P0 IMAD.WIDE R2, R19, 0x4, R2 ;  /* 0x0000000413020825 */ /* 0x001fca00078e0202 */
[----:B-----5:R0:W5:Y:S01]  /*1a070*/  @P0 LDG.E R6, desc[UR38][R2.64] ;  /* 0x0000002602060981 */ /* 0x020162000c1e1900 */
[----:B------:R-:W-:Y:S01]  /*1a080*/  ISETP.NE.U32.AND P0, PT, RZ, UR4, PT ;  /* 0x00000004ff007c0c */ /* 0x000fe2000bf05070 */
[----:B-1----:R-:W-:Y:S01]  /*1a090*/  IMAD.WIDE R12, R19, 0x4, R12 ;  /* 0x00000004130c7825 */ /* 0x002fe200078e020c */
[----:B------:R-:W-:Y:S02]  /*1a0a0*/  ISETP.NE.U32.AND P2, PT, RZ, UR6, PT ;  /* 0x00000006ff007c0c */ /* 0x000fe4000bf45070 */
[----:B------:R-:W-:Y:S01]  /*1a0b0*/  ISETP.NE.AND.EX P0, PT, RZ, UR5, PT, P0 ;  /* 0x00000005ff007c0c */ /* 0x000fe2000bf05300 */
[----:B------:R-:W-:Y:S01]  /*1a0c0*/  ULDC.64 UR4, c[0x0][0xa00] ;  /* 0x0002800000047ab9 */ /* 0x000fe20000000a00 */
[----:B------:R-:W-:Y:S01]  /*1a0d0*/  ISETP.NE.U32.AND P4, PT, RZ, UR8, PT ;  /* 0x00000008ff007c0c */ /* 0x000fe2000bf85070 */
[----:B------:R-:W-:Y:S01]  /*1a0e0*/  IMAD.MOV.U32 R8, RZ, RZ, RZ ;  /* 0x000000ffff087224 */ /* 0x000fe200078e00ff */
[----:B------:R-:W-:Y:S01]  /*1a0f0*/  ISETP.NE.U32.AND P1, PT, RZ, UR4, PT ;  /* 0x00000004ff007c0c */ /* 0x000fe2000bf25070 */
[----:B0-----:R-:W0:Y:S01]  /*1a100*/  LDC.64 R2, c[0x0][0xa10] ;  /* 0x00028400ff027b82 */ /* 0x001e220000000a00 */
[----:B------:R-:W-:-:S02]  /*1a110*/  IMAD.MOV.U32 R0, RZ, RZ, RZ ;  /* 0x000000ffff007224 */ /* 0x000fc400078e00ff */
[----:B------:R-:W-:Y:S01]  /*1a120*/  ISETP.NE.AND.EX P3, PT, RZ, UR5, PT, P1 ;  /* 0x00000005ff007c0c */ /* 0x000fe2000bf65310 */
[----:B--2---:R-:W-:-:S04]  /*1a130*/  IMAD.WIDE R4, R19, 0x4, R4 ;  /* 0x0000000413047825 */ /* 0x004fc800078e0204 */
        /* <DEDUP_REMOVED lines=30> */
.L_x_12121:
        /* <DEDUP_REMOVED lines=10> */
.L_x_12122:
[----:B------:R-:W-:Y:S05]  /*1a3c0*/  @!P1 BRA `(.L_x_12123) ;  /* 0x00000000000c9947 */ /* 0x000fea0003800000 */
[----:B------:R-:W2:Y:S04]  /*1a3d0*/  LDG.E R7, desc[UR38][R4.64] ;  /* 0x0000002604077981 */ /* 0x000ea8000c1e1900 */
[----:B------:R-:W2:Y:S02]  /*1a3e0*/  LDG.E R4, desc[UR38][R4.64+0x4] ;  /* 0x0000042604047981 */ /* 0x000ea4000c1e1900 */
[----:B--2---:R-:W-:-:S07]  /*1a3f0*/  IMAD.IADD R7, R4, 0x1, -R7 ;  /* 0x0000000104077824 */ /* 0x004fce00078e0a07 */
.L_x_12123:
        /* <DEDUP_REMOVED lines=35> */
.L_x_12126:
[----:B------:R-:W-:-:S13]  /*1a630*/  ISETP.NE.AND P0, PT, R3, 0x1, PT ;  /* 0x000000010300780c */ /* 0x000fda0003f05270 */
[----:B------:R-:W1:Y:S02]  /*1a640*/  @P0 LDC.64 R4, c[0x0][0x9e8] ;  /* 0x00027a00ff040b82 */ /* 0x000e640000000a00 */
[----:B-1----:R-:W-:-:S05]  /*1a650*/  @P0 IMAD.HI.U32 R4, R2, R4, RZ ;  /* 0x0000000402040227 */ /* 0x002fca00078e00ff */
[----:B------:R-:W-:-:S07]  /*1a660*/  @P0 SHF.R.U32.HI R2, RZ, R5, R4 ;  /* 0x00000005ff020219 */ /* 0x000fce0000011604 */
.L_x_12127:
[----:B------:R-:W-:Y:S05]  /*1a670*/  BSYNC B0 ;  /* 0x0000000000007941 */ /* 0x000fea0003800000 */
.L_x_12125:
[----:B------:R-:W-:-:S05]  /*1a680*/  IMAD R2, R2, R3, R3 ;  /* 0x0000000302027224 */ /* 0x000fca00078e0203 */
[----:B------:R-:W-:-:S07]  /*1a690*/  VIMNMX R8, R8, R2, PT ;  /* 0x0000000208087248 */ /* 0x000fce0003fe0100 */
.L_x_12124:
        /* <DEDUP_REMOVED lines=20> */
.L_x_12130:
[----:B------:R-:W-:-:S13]  /*1a7e0*/  ISETP.NE.AND P0, PT, R3, 0x1, PT ;  /* 0x000000010300780c */ /* 0x000fda0003f05270 */
[----:B------:R-:W1:Y:S02]  /*1a7f0*/  @P0 LDC.64 R4, c[0x0][0x9e8] ;  /* 0x00027a00ff040b82 */ /* 0x000e640000000a00 */
[----:B-1----:R-:W-:-:S05]  /*1a800*/  @P0 IMAD.HI.U32 R4, R2, R4, RZ ;  /* 0x0000000402040227 */ /* 0x002fca00078e00ff */
[----:B------:R-:W-:-:S07]  /*1a810*/  @P0 SHF.R.U32.HI R2, RZ, R5, R4 ;  /* 0x00000005ff020219 */ /* 0x000fce0000011604 */
.L_x_12131:
[----:B------:R-:W-:Y:S05]  /*1a820*/  BSYNC B0 ;  /* 0x0000000000007941 */ /* 0x000fea0003800000 */
.L_x_12129:
[----:B------:R-:W-:-:S05]  /*1a830*/  IMAD R2, R2, R3, RZ ;  /* 0x0000000302027224 */ /* 0x000fca00078e02ff */
[----:B------:R-:W-:-:S07]  /*1a840*/  VIMNMX R6, R6, R2, !PT ;  /* 0x0000000206067248 */ /* 0x000fce0007fe0100 */
.L_x_12128:
[----:B------:R-:W-:Y:S01]  /*1a850*/  VIADD R8, R8, 0x5f ;  /* 0x0000005f08087836 */ /* 0x000fe20000000000 */
[----:B------:R-:W-:Y:S01]  /*1a860*/  BSSY B0, `(.L_x_12132) ;  /* 0x000014f000007945 */ /* 0x000fe20003800000 */
        /* <DEDUP_REMOVED lines=30> */
.L_x_12335:
[----:B--2---:R-:W-:Y:S02]  /*1aa50*/  ISETP.NE.AND P0, PT, R14, RZ, PT ;  /* 0x000000ff0e00720c */ /* 0x004fe40003f05270 */
[----:B------:R-:W-:-:S11]  /*1aa60*/  PLOP3.LUT P6, PT, PT, PT, PT, 0x8, 0x0 ;  /* 0x000000000000781c */ /* 0x000fd60003fce170 */
[----:B------:R-:W-:Y:S05]  /*1aa70*/  @P0 BRA `(.L_x_12135) ;  /* 0x00000000000c0947 */ /* 0x000fea0003800000 */
[----:B------:R-:W-:-:S03]  /*1aa80*/  UMOV UR4, 0xffffffff ;  /* 0xffffffff00047882 */ /* 0x000fc60000000000 */
[----:B------:R-:W-:Y:S05]  /*1aa90*/  BRA.DIV UR4, `(.L_x_12136) ;  /* 0x0000007a04807947 */ /* 0x000fea000b800000 */
[----:B------:R-:W-:-:S13]  /*1aaa0*/  ELECT P6, URZ, PT ;  /* 0x00000000003f782f */ /* 0x000fda00038c0000 */
.L_x_12135:
        /* <DEDUP_REMOVED lines=10> */
.L_x_12338:
[----:B------:R-:W-:Y:S05]  /*1ab50*/  BSYNC B1 ;  /* 0x0000000000017941 */ /* 0x000fea0003800000 */
.L_x_12137:
[----:B------:R-:W-:Y:S04]  /*1ab60*/  BSSY B1, `(.L_x_12139) ;  /* 0x0000082000017945 */ /* 0x000fe80003800000 */
[----:B------:R-:W-:Y:S05]  /*1ab70*/  @!P6 BRA `(.L_x_12140) ;  /* 0x000000080000e947 */ /* 0x000fea0003800000 */
[----:B------:R-:W2:Y:S04]  /*1ab80*/  LDL R9, [R1+0x4] ;  /* 0x0000040001097983 */ /* 0x000ea80000100800 */
[----:B-1----:R-:W2:Y:S04]  /*1ab90*/  LDL R6, [R1+0xc] ;  /* 0x00000c0001067983 */ /* 0x002ea80000100800 */
        /* <DEDUP_REMOVED lines=9> */
.L_x_12339:
[----:B------:R-:W-:Y:S05]  /*1ac30*/  BSYNC B2 ;  /* 0x0000000000027941 */ /* 0x000fea0003800000 */
.L_x_12141:
        /* <DEDUP_REMOVED lines=9> */
.L_x_12144:
[----:B------:R-:W-:Y:S05]  /*1acd0*/  BSYNC B2 ;  /* 0x0000000000027941 */ /* 0x000fea0003800000 */
.L_x_12143:
        /* <DEDUP_REMOVED lines=14> */
.L_x_12145:
        /* <DEDUP_REMOVED lines=13> */
.L_x_12340:
[----:B------:R-:W-:Y:S05]  /*1ae90*/  BSYNC B2 ;  /* 0x0000000000027941 */ /* 0x000fea0003800000 */
.L_x_12146:
[----:B------:R-:W-:Y:S01]  /*1aea0*/  BSSY B2, `(.L_x_12148) ;  /* 0x000000b000027945 */ /* 0x000fe20003800000 */
[----:B------:R-:W-:Y:S02]  /*1aeb0*/  IMAD.MOV.U32 R10, RZ, RZ, 0x0 ;  /* 0x00000000ff0a7424 */ /* 0x000fe400078e00ff */
[----:B0-----:R-:W-:Y:S01]  /*1aec0*/  IMAD.MOV.U32 R11, RZ, RZ, 0x12f00000 ;  /* 0x12f00000ff0b7424 */ /* 0x001fe200078e00ff */
        /* <DEDUP_REMOVED lines=8> */
.L_x_12149:
[----:B------:R-:W-:Y:S05]  /*1af50*/  BSYNC B2 ;  /* 0x0000000000027941 */ /* 0x000fea0003800000 */
.L_x_12148:
        /* <DEDUP_REMOVED lines=11> */
.L_x_12150:
        /* <DEDUP_REMOVED lines=15> */
.L_x_12151:
        /* <DEDUP_REMOVED lines=15> */
.L_x_12152:
        /* <DEDUP_REMOVED lines=15> */
.L_x_12153:
        /* <DEDUP_REMOVED lines=10> */
.L_x_12140:
[----:B------:R-:W-:Y:S05]  /*1b380*/  BSYNC B1 ;  /* 0x0000000000017941 */ /* 0x000fea0003800000 */
.L_x_12139:
[----:B------:R-:W1:Y:S04]  /*1b390*/  LDL.LU R9, [R1+0xc] ;  /* 0x00000c0001097983 */ /* 0x000e680000300800 */
[----:B------:R-:W2:Y:S01]  /*1b3a0*/  LDL.LU R8, [R1+0x18] ;  /* 0x0000180001087983 */ /* 0x000ea20000300800 */
[----:B------:R-:W-:Y:S01]  /*1b3b0*/  VIADD R4, R4, 0xfffffffe ;  /* 0xfffffffe04047836 */ /* 0x000fe20000000000 */
[----:B------:R-:W-:-:S04]  /*1b3c0*/  PLOP3.LUT P0, PT, PT, PT, PT, 0x8, 0x0 ;  /* 0x000000000000781c */ /* 0x000fc80003f0e170 */
[----:B------:R-:W-:Y:S01]  /*1b3d0*/  ISETP.GE.AND P2, PT, R4, R3, PT ;  /* 0x000000030400720c */ /* 0x000fe20003f46270 */
[----:B-1----:R-:W-:-:S05]  /*1b3e0*/  VIADD R5, R9, 0x1 ;  /* 0x0000000109057836 */ /* 0x002fca0000000000 */
[----:B------:R-:W-:-:S04]  /*1b3f0*/  ISETP.NE.AND P1, PT, R5, 0x2, PT ;  /* 0x000000020500780c */ /* 0x000fc80003f25270 */
[----:B------:R-:W-:Y:S02]  /*1b400*/  SEL R6, RZ, 0x1, P1 ;  /* 0x00000001ff067807 */ /* 0x000fe40000800000 */
[----:B------:R-:W-:Y:S02]  /*1b410*/  SEL R5, R5, RZ, P1 ;  /* 0x000000ff05057207 */ /* 0x000fe40000800000 */
[----:B--2---:R-:W-:-:S03]  /*1b420*/  LOP3.LUT R8, R8, R6, RZ, 0x3c, !PT ;  /* 0x0000000608087212 */ /* 0x004fc600078e3cff */
[----:B------:R1:W-:Y:S04]  /*1b430*/  STL [R1+0xc], R5 ;  /* 0x00000c0501007387 */ /* 0x0003e80000100800 */
[----:B------:R1:W-:Y:S01]  /*1b440*/  STL [R1+0x18], R8 ;  /* 0x0000180801007387 */ /* 0x0003e20000100800 */
[----:B------:R-:W-:Y:S05]  /*1b450*/  @!P2 BRA `(.L_x_12133) ;  /* 0x00000008003ca947 */ /* 0x000fea0003800000 */
.L_x_12169:
        /* <DEDUP_REMOVED lines=14> */
.L_x_12341:
[----:B------:R-:W-:Y:S05]  /*1b540*/  BSYNC B2 ;  /* 0x0000000000027941 */ /* 0x000fea0003800000 */
.L_x_12156:
        /* <DEDUP_REMOVED lines=9> */
.L_x_12159:
[----:B------:R-:W-:Y:S05]  /*1b5e0*/  BSYNC B2 ;  /* 0x0000000000027941 */ /* 0x000fea0003800000 */
.L_x_12158:
        /* <DEDUP_REMOVED lines=13> */
.L_x_12160:
        /* <DEDUP_REMOVED lines=13> */
.L_x_12342:
[----:B------:R-:W-:Y:S05]  /*1b790*/  BSYNC B2 ;  /* 0x0000000000027941 */ /* 0x000fea0003800000 */
.L_x_12161:
        /* <DEDUP_REMOVED lines=11> */
.L_x_12164:
[----:B------:R-:W-:Y:S05]  /*1b850*/  BSYNC B2 ;  /* 0x0000000000027941 */ /* 0x000fea0003800000 */
.L_x_12163:
        /* <DEDUP_REMOVED lines=11> */
.L_x_12165:
        /* <DEDUP_REMOVED lines=15> */
.L_x_12166:
        /* <DEDUP_REMOVED lines=15> */
.L_x_12167:
        /* <DEDUP_REMOVED lines=15> */
.L_x_12168:
        /* <DEDUP_REMOVED lines=10> */
.L_x_12155:
[----:B------:R-:W-:Y:S05]  /*1bc80*/  BSYNC B1 ;  /* 0x0000000000017941 */ /* 0x000fea0003800000 */
.L_x_12154:
[----:B------:R-:W1:Y:S04]  /*1bc90*/  LDL.LU R9, [R1+0xc] ;  /* 0x00000c0001097983 */ /* 0x000e680000300800 */
[----:B------:R-:W2:Y:S01]  /*1bca0*/  LDL.LU R7, [R1+0x18] ;  /* 0x0000180001077983 */ /* 0x000ea20000300800 */
[C---:B------:R-:W-:Y:S01]  /*1bcb0*/  ISETP.GT.AND P2, PT, R4.reuse, R3, PT ;  /* 0x000000030400720c */ /* 0x040fe20003f44270 */
[----:B------:R-:W-:Y:S02]  /*1bcc0*/  VIADD R4, R4, 0xffffffff ;  /* 0xffffffff04047836 */ /* 0x000fe40000000000 */
[----:B-1----:R-:W-:-:S05]  /*1bcd0*/  VIADD R5, R9, 0x1 ;  /* 0x0000000109057836 */ /* 0x002fca0000000000 */
[----:B------:R-:W-:-:S04]  /*1bce0*/  ISETP.NE.AND P1, PT, R5, 0x2, PT ;  /* 0x000000020500780c */ /* 0x000fc80003f25270 */
[----:B------:R-:W-:Y:S02]  /*1bcf0*/  SEL R6, RZ, 0x1, P1 ;  /* 0x00000001ff067807 */ /* 0x000fe40000800000 */
[----:B------:R-:W-:Y:S02]  /*1bd00*/  SEL R5, R5, RZ, P1 ;  /* 0x000000ff05057207 */ /* 0x000fe40000800000 */
[----:B--2---:R-:W-:-:S05]  /*1bd10*/  LOP3.LUT R7, R7, R6, RZ, 0x3c, !PT ;  /* 0x0000000607077212 */ /* 0x004fca00078e3cff */
[----:B------:R2:W-:Y:S04]  /*1bd20*/  STL [R1+0x18], R7 ;  /* 0x0000180701007387 */ /* 0x0005e80000100800 */
[----:B------:R2:W-:Y:S01]  /*1bd30*/  STL [R1+0xc], R5 ;  /* 0x00000c0501007387 */ /* 0x0005e20000100800 */
[----:B------:R-:W-:Y:S05]  /*1bd40*/  @P2 BRA `(.L_x_12169) ;  /* 0xfffffff400c42947 */ /* 0x000fea000383ffff */
.L_x_12133:
[----:B------:R-:W-:Y:S05]  /*1bd50*/  BSYNC B0 ;  /* 0x0000000000007941 */ /* 0x000fea0003800000 */
.L_x_12132:
[----:B--2---:R-:W2:Y:S01]  /*1bd60*/  LDL R7, [R1+0x28] ;  /* 0x0000280001077983 */ /* 0x004ea20000100800 */
[----:B------:R-:W3:Y:S01]  /*1bd70*/  LDC R0, c[0x0][0x448] ;  /* 0x00011200ff007b82 */ /* 0x000ee20000000800 */
[----:B------:R-:W-:Y:S07]  /*1bd80*/  @!P0 WARPSYNC.ALL ;  /* 0x0000000000008948 */ /* 0x000fee0003800000 */
[----:B------:R-:W-:Y:S01]  /*1bd90*/  @!P0 BAR.SYNC.DEFER_BLOCKING 0xc, 0x180 ;  /* 0x0306000000008b1d */ /* 0x000fe20000010000 */
[----:B---3--:R-:W-:-:S13]  /*1bda0*/  ISETP.NE.AND P1, PT, R0, 0x1, PT ;  /* 0x000000010000780c */ /* 0x008fda0003f25270 */
[----:B------:R-:W3:Y:S08]  /*1bdb0*/  @P1 LDC R2, c[0x0][0x44c] ;  /* 0x00011300ff021b82 */ /* 0x000ef00000000800 */
[----:B------:R-:W4:Y:S01]  /*1bdc0*/  @P1 LDC R3, c[0x0][0x450] ;  /* 0x00011400ff031b82 */ /* 0x000f220000000800 */
[----:B--2---:R-:W-:-:S04]  /*1bdd0*/  VIADD R0, R7, 0x7f ;  /* 0x0000007f07007836 */ /* 0x004fc80000000000 */
[----:B---3--:R-:W-:-:S05]  /*1bde0*/  @P1 IMAD.HI.U32 R2, R0, R2, RZ ;  /* 0x0000000200021227 */ /* 0x008fca00078e00ff */
[----:B----4-:R-:W-:Y:S02]  /*1bdf0*/  @P1 SHF.R.U32.HI R0, RZ, R3, R2 ;  /* 0x00000003ff001219 */ /* 0x010fe40000011602 */
[----:B------:R-:W2:Y:S03]  /*1be00*/  LDC.64 R2, c[0x0][0x9e0] ;  /* 0x00027800ff027b82 */ /* 0x000ea60000000a00 */
[----:B------:R-:W-:Y:S01]  /*1be10*/  IMAD.IADD R0, R17, 0x1, R0 ;  /* 0x0000000111007824 */ /* 0x000fe200078e0200 */
[----:B--2---:R-:W-:-:S03]  /*1be20*/  ISETP.GE.AND P2, PT, R3, 0x1, PT ;  /* 0x000000010300780c */ /* 0x004fc60003f46270 */
        /* <DEDUP_REMOVED lines=13> */
.L_x_12172:
[----:B------:R-:W-:-:S13]  /*1bf00*/  ISETP.NE.AND P0, PT, R3, 0x1, PT ;  /* 0x000000010300780c */ /* 0x000fda0003f05270 */
[----:B-1----:R-:W1:Y:S02]  /*1bf10*/  @P0 LDC.64 R4, c[0x0][0x9e8] ;  /* 0x00027a00ff040b82 */ /* 0x002e640000000a00 */
[----:B-1----:R-:W-:-:S05]  /*1bf20*/  @P0 IMAD.HI.U32 R4, R6, R4, RZ ;  /* 0x0000000406040227 */ /* 0x002fca00078e00ff */
[----:B------:R-:W-:-:S07]  /*1bf30*/  @P0 SHF.R.U32.HI R6, RZ, R5, R4 ;  /* 0x00000005ff060219 */ /* 0x000fce0000011604 */
.L_x_12173:
[----:B------:R-:W-:Y:S05]  /*1bf40*/  BSYNC B0 ;  /* 0x0000000000007941 */ /* 0x000fea0003800000 */
.L_x_12171:
[----:B------:R-:W-:-:S05]  /*1bf50*/  IMAD R6, R6, R3, R3 ;  /* 0x0000000306067224 */ /* 0x000fca00078e0203 */
[----:B------:R-:W-:-:S07]  /*1bf60*/  VIMNMX R2, R2, R6, PT ;  /* 0x0000000602027248 */ /* 0x000fce0003fe0100 */
.L_x_12170:
[----:B------:R-:W-:Y:S01]  /*1bf70*/  VIADD R0, R2, 0x5f ;  /* 0x0000005f02007836 */ /* 0x000fe20000000000 */
[----:B------:R-:W2:Y:S01]  /*1bf80*/  @P1 LDC R4, c[0x0][0x450] ;  /* 0x00011400ff041b82 */ /* 0x000ea20000000800 */
[----:B------:R-:W-:Y:S02]  /*1bf90*/  ULDC UR4, c[0x0][0x9dc] ;  /* 0x0002770000047ab9 */ /* 0x000fe40000000800 */
[----:B------:R-:W-:-:S05]  /*1bfa0*/  IMAD.HI R0, R0, 0x2aaaaaab, RZ ;  /* 0x2aaaaaab00007827 */ /* 0x000fca00078e02ff */
[----:B------:R-:W-:-:S04]  /*1bfb0*/  SHF.R.U32.HI R2, RZ, 0x1f, R0 ;  /* 0x0000001fff027819 */ /* 0x000fc80000011600 */
[----:B------:R-:W-:Y:S02]  /*1bfc0*/  LEA.HI.SX32 R2, R0, R2, 0x1c ;  /* 0x0000000200027211 */ /* 0x000fe400078fe2ff */
[----:B------:R-:W3:Y:S02]  /*1bfd0*/  @P1 LDC R0, c[0x0][0x44c] ;  /* 0x00011300ff001b82 */ /* 0x000ee40000000800 */
[----:B------:R-:W-:Y:S01]  /*1bfe0*/  VIMNMX R6, R21, R2, PT ;  /* 0x0000000215067248 */ /* 0x000fe20003fe0100 */
[----:B------:R-:W-:-:S04]  /*1bff0*/  IMAD.MOV.U32 R2, RZ, RZ, R7 ;  /* 0x000000ffff027224 */ /* 0x000fc800078e0007 */
[----:B------:R4:W-:Y:S01]  /*1c000*/  STL [R1+0x2c], R6 ;  /* 0x00002c0601007387 */ /* 0x0009e20000100800 */
[----:B---3--:R-:W-:-:S05]  /*1c010*/  @P1 IMAD.HI.U32 R0, R7, R0, RZ ;  /* 0x0000000007001227 */ /* 0x008fca00078e00ff */
[----:B--2---:R-:W-:-:S05]  /*1c020*/  @P1 SHF.R.U32.HI R2, RZ, R4, R0 ;  /* 0x00000004ff021219 */ /* 0x004fca0000011600 */
[----:B------:R-:W-:-:S04]  /*1c030*/  IMAD.IADD R0, R20, 0x1, R2 ;  /* 0x0000000114007824 */ /* 0x000fc800078e0202 */
[----:B------:R-:W-:Y:S01]  /*1c040*/  VIADD R2, R0, -UR4 ;  /* 0x8000000400027c36 */ /* 0x000fe20008000000 */
[----:B----4-:R-:W-:Y:S06]  /*1c050*/  @!P2 BRA `(.L_x_12174) ;  /* 0x000000000044a947 */ /* 0x010fec0003800000 */
[----:B------:R-:W-:Y:S01]  /*1c060*/  ISETP.GT.AND P0, PT, R0, -0x1, PT ;  /* 0xffffffff0000780c */ /* 0x000fe20003f04270 */
[----:B------:R-:W-:-:S12]  /*1c070*/  BSSY B0, `(.L_x_12175) ;  /* 0x000000d000007945 */ /* 0x000fd80003800000 */
[----:B------:R-:W-:Y:S05]  /*1c080*/  @P0 BRA `(.L_x_12176) ;  /* 0x00000000001c0947 */ /* 0x000fea0003800000 */
[----:B------:R-:W-:Y:S02]  /*1c090*/  ISETP.NE.AND P0, PT, R3, 0x1, PT ;  /* 0x000000010300780c */ /* 0x000fe40003f05270 */
[----:B------:R-:W-:-:S11]  /*1c0a0*/  LOP3.LUT R0, RZ, R0, RZ, 0x33, !PT ;  /* 0x00000000ff007212 */ /* 0x000fd600078e33ff */
[----:B-1----:R-:W1:Y:S02]  /*1c0b0*/  @P0 LDC.64 R4, c[0x0][0x9e8] ;  /* 0x00027a00ff040b82 */ /* 0x002e640000000a00 */
[----:B-1----:R-:W-:-:S05]  /*1c0c0*/  @P0 IMAD.HI.U32 R4, R0, R4, RZ ;  /* 0x0000000400040227 */ /* 0x002fca00078e00ff */
[----:B------:R-:W-:-:S04]  /*1c0d0*/  @P0 SHF.R.U32.HI R0, RZ, R5, R4 ;  /* 0x00000005ff000219 */ /* 0x000fc80000011604 */
[----:B------:R-:W-:Y:S01]  /*1c0e0*/  LOP3.LUT R0, RZ, R0, RZ, 0x33, !PT ;  /* 0x00000000ff007212 */ /* 0x000fe200078e33ff */
[----:B------:R-:W-:Y:S06]  /*1c0f0*/  BRA `(.L_x_12177) ;  /* 0x0000000000107947 */ /* 0x000fec0003800000 */
.L_x_12176:
[----:B------:R-:W-:-:S13]  /*1c100*/  ISETP.NE.AND P0, PT, R3, 0x1, PT ;  /* 0x000000010300780c */ /* 0x000fda0003f05270 */
[----:B-1----:R-:W1:Y:S02]  /*1c110*/  @P0 LDC.64 R4, c[0x0][0x9e8] ;  /* 0x00027a00ff040b82 */ /* 0x002e640000000a00 */
[----:B-1----:R-:W-:-:S05]  /*1c120*/  @P0 IMAD.HI.U32 R4, R0, R4, RZ ;  /* 0x0000000400040227 */ /* 0x002fca00078e00ff */
[----:B------:R-:W-:-:S07]  /*1c130*/  @P0 SHF.R.U32.HI R0, RZ, R5, R4 ;  /* 0x00000005ff000219 */ /* 0x000fce0000011604 */
.L_x_12177:
[----:B------:R-:W-:Y:S05]  /*1c140*/  BSYNC B0 ;  /* 0x0000000000007941 */ /* 0x000fea0003800000 */
.L_x_12175:
[----:B------:R-:W-:-:S05]  /*1c150*/  IMAD R0, R0, R3, RZ ;  /* 0x0000000300007224 */ /* 0x000fca00078e02ff */
[----:B------:R-:W-:-:S07]  /*1c160*/  VIMNMX R2, R2, R0, !PT ;  /* 0x0000000002027248 */ /* 0x000fce0007fe0100 */
.L_x_12174:
[----:B------:R-:W-:Y:S01]  /*1c170*/  IMAD.HI R2, R2, 0x2aaaaaab, RZ ;  /* 0x2aaaaaab02027827 */ /* 0x000fe200078e02ff */
[----:B------:R-:W-:Y:S04]  /*1c180*/  BSSY B7, `(.L_x_12178) ;  /* 0x00003fa000077945 */ /* 0x000fe80003800000 */
[----:B------:R-:W-:-:S04]  /*1c190*/  SHF.R.U32.HI R0, RZ, 0x1f, R2 ;  /* 0x0000001fff007819 */ /* 0x000fc80000011602 */
[----:B------:R-:W-:-:S04]  /*1c1a0*/  LEA.HI.SX32 R0, R2, R0, 0x1c ;  /* 0x0000000002007211 */ /* 0x000fc800078fe2ff */
[----:B------:R-:W-:-:S04]  /*1c1b0*/  VIMNMX R3, RZ, R0, !PT ;  /* 0x00000000ff037248 */ /* 0x000fc80007fe0100 */
[----:B------:R-:W-:Y:S01]  /*1c1c0*/  ISETP.GT.AND P0, PT, R6, R3, PT ;  /* 0x000000030600720c */ /* 0x000fe20003f04270 */
[----:B------:R2:W-:-:S12]  /*1c1d0*/  STL [R1+0x24], R3 ;  /* 0x0000240301007387 */ /* 0x0005d80000100800 */
[----:B--2---:R-:W-:Y:S05]  /*1c1e0*/  @P0 BRA `(.L_x_12179) ;  /* 0x0000000000440947 */ /* 0x004fea0003800000 */
[----:B------:R-:W2:Y:S02]  /*1c1f0*/  S2R R3, SR_TID.X ;  /* 0x0000000000037919 */ /* 0x000ea40000002100 */
[----:B--2---:R-:W-:-:S04]  /*1c200*/  LOP3.LUT R3, R3, 0x7f, RZ, 0xc0, !PT ;  /* 0x0000007f03037812 */ /* 0x004fc800078ec0ff */
[----:B------:R-:W-:-:S13]  /*1c210*/  ISETP.NE.AND P0, PT, R3, RZ, PT ;  /* 0x000000ff0300720c */ /* 0x000fda0003f05270 */
[----:B------:R-:W-:Y:S05]  /*1c220*/  @P0 BRA `(.L_x_12180) ;  /* 0x0000003c00bc0947 */ /* 0x000fea0003800000 */
[----:B------:R-:W2:Y:S01]  /*1c230*/  S2R R3, SR_LANEID ;  /* 0x0000000000037919 */ /* 0x000ea20000000000 */
[----:B------:R-:W-:Y:S02]  /*1c240*/  VOTEU.ANY UR4, UPT, PT ;  /* 0x0000000000047886 */ /* 0x000fe400038e0100 */
[----:B------:R-:W2:Y:S08]  /*1c250*/  FLO.U32 R0, UR4 ;  /* 0x0000000400007d00 */ /* 0x000eb000080e0000 */
[----:B-1----:R-:W1:Y:S01]  /*1c260*/  POPC R5, UR4 ;  /* 0x0000000400057d09 */ /* 0x002e620008000000 */
[----:B--2---:R-:W-:-:S02]  /*1c270*/  ISETP.EQ.U32.AND P0, PT, R0, R3, PT ;  /* 0x000000030000720c */ /* 0x004fc40003f02070 */
[----:B------:R-:W1:Y:S11]  /*1c280*/  LDC.64 R2, c[0x0][0xc60] ;  /* 0x00031800ff027b82 */ /* 0x000e760000000a00 */
[----:B-1----:R-:W2:Y:S01]  /*1c290*/  @P0 ATOMG.E.ADD.STRONG.GPU PT, R3, desc[UR38][R2.64], R5 ;  /* 0x00000005020309a8 */ /* 0x002ea200081ee1e6 */
[----:B------:R-:W1:Y:S02]  /*1c2a0*/  S2R R4, SR_LTMASK ;  /* 0x0000000000047919 */ /* 0x000e640000003900 */
[----:B-1----:R-:W-:-:S04]  /*1c2b0*/  LOP3.LUT R4, R4, UR4, RZ, 0xc0, !PT ;  /* 0x0000000404047c12 */ /* 0x002fc8000f8ec0ff */
[----:B------:R-:W1:Y:S01]  /*1c2c0*/  POPC R7, R4 ;  /* 0x0000000400077309 */ /* 0x000e620000000000 */
[----:B--2---:R-:W1:Y:S02]  /*1c2d0*/  SHFL.IDX PT, R0, R3, R0, 0x1f ;  /* 0x00001f0003007589 */ /* 0x004e6400000e0000 */
[----:B-1----:R-:W-:Y:S01]  /*1c2e0*/  IADD3 R16, R0, UR36, R7 ;  /* 0x0000002400107c10 */ /* 0x002fe2000fffe007 */
[----:B------:R-:W-:Y:S06]  /*1c2f0*/  BRA `(.L_x_12180) ;  /* 0x0000003c00887947 */ /* 0x000fec0003800000 */
.L_x_12179:
        /* <DEDUP_REMOVED lines=10> */
[----:B-1----:R-:W-:Y:S01]  /*1c3a0*/  MOV R8, 0x70 ;  /* 0x0000007000087802 */ /* 0x002fe20000000f00 */
        /* <DEDUP_REMOVED lines=10> */
.L_x_12182:
[----:B------:R-:W-:Y:S05]  /*1c450*/  BSYNC B6 ;  /* 0x0000000000067941 */ /* 0x000fea0003800000 */
.L_x_12181:
        /* <DEDUP_REMOVED lines=10> */
[----:B-1----:R-:W-:Y:S02]  /*1c500*/  IMAD.U32 R5, RZ, RZ, UR7 ;  /* 0x00000007ff057e24 */ /* 0x002fe4000f8e00ff */
[----:B------:R-:W-:Y:S02]  /*1c510*/  IMAD.U32 R6, RZ, RZ, UR8 ;  /* 0x00000008ff067e24 */ /* 0x000fe4000f8e00ff */
[----:B------:R-:W-:-:S02]  /*1c520*/  IMAD.U32 R7, RZ, RZ, UR9 ;  /* 0x00000009ff077e24 */ /* 0x000fc4000f8e00ff */
[----:B------:R-:W-:Y:S02]  /*1c530*/  IMAD.U32 R10, RZ, RZ, UR4 ;  /* 0x00000004ff0a7e24 */ /* 0x000fe4000f8e00ff */
[----:B0-----:R-:W-:Y:S02]  /*1c540*/  IMAD.U32 R11, RZ, RZ, UR5 ;  /* 0x00000005ff0b7e24 */ /* 0x001fe4000f8e00ff */
[----:B------:R-:W-:Y:S02]  /*1c550*/  IMAD.MOV.U32 R8, RZ, RZ, 0x70 ;  /* 0x00000070ff087424 */ /* 0x000fe400078e00ff */
[----:B------:R-:W-:Y:S02]  /*1c560*/  IMAD.MOV.U32 R12, RZ, RZ, 0x1 ;  /* 0x00000001ff0c7424 */ /* 0x000fe400078e00ff */
[----:B--2---:R-:W-:-:S07]  /*1c570*/  IMAD.MOV.U32 R13, RZ, RZ, RZ ;  /* 0x000000ffff0d7224 */ /* 0x004fce00078e00ff */
[----:B------:R-:W-:-:S07]  /*1c580*/  LEPC R20, `(.L_x_12185) ;  /* 0x000000001014794e */ /* 0x000fce0000000000 */
[----:B---3--:R-:W-:Y:S05]  /*1c590*/  CALL.ABS.NOINC R2 ;  /* 0x0000000002007343 */ /* 0x008fea0003c00000 */
.L_x_12185:
        /* <DEDUP_REMOVED lines=15> */
.L_x_12184:
[----:B------:R-:W-:Y:S05]  /*1c690*/  BSYNC B6 ;  /* 0x0000000000067941 */ /* 0x000fea0003800000 */
.L_x_12183:
[----:B------:R-:W-:Y:S01]  /*1c6a0*/  ULDC.64 UR4, c[0x0][0x9f8] ;  /* 0x00027e0000047ab9 */ /* 0x000fe20000000a00 */
[----:B------:R-:W2:Y:S01]  /*1c6b0*/  LDL R17, [R1+0x2c] ;  /* 0x00002c0001117983 */ /* 0x000ea20000100800 */
[----:B------:R-:W-:Y:S01]  /*1c6c0*/  ISETP.NE.U32.AND P0, PT, RZ, UR4, PT ;  /* 0x00000004ff007c0c */ /* 0x000fe2000bf05070 */
[----:B------:R-:W-:-:S03]  /*1c6d0*/  IMAD.MOV.U32 R7, RZ, RZ, R19 ;  /* 0x000000ffff077224 */ /* 0x000fc600078e0013 */
[----:B------:R-:W-:Y:S01]  /*1c6e0*/  ISETP.NE.AND.EX P0, PT, RZ, UR5, PT, P0 ;  /* 0x00000005ff007c0c */ /* 0x000fe2000bf05300 */
[----:B------:R-:W-:-:S12]  /*1c6f0*/  ULDC.64 UR4, c[0x0][0xa08] ;  /* 0x0002820000047ab9 */ /* 0x000fd80000000a00 */
[----:B------:R-:W3:Y:S02]  /*1c700*/  @P0 LDC.64 R2, c[0x0][0x9f8] ;  /* 0x00027e00ff020b82 */ /* 0x000ee40000000a00 */
[----:B---3--:R-:W-:-:S05]  /*1c710*/  @P0 IMAD.WIDE R2, R19, 0x4, R2 ;  /* 0x0000000413020825 */ /* 0x008fca00078e0202 */
[----:B------:R3:W1:Y:S02]  /*1c720*/  @P0 LDG.E R7, desc[UR38][R2.64] ;  /* 0x0000002602070981 */ /* 0x000664000c1e1900 */
[----:B---3--:R-:W3:Y:S02]  /*1c730*/  LDC.64 R2, c[0x0][0x418] ;  /* 0x00010600ff027b82 */ /* 0x008ee40000000a00 */
[----:B---3--:R-:W-:Y:S01]  /*1c740*/  LOP3.LUT P0, RZ, R2, UR4, RZ, 0xfc, !PT ;  /* 0x0000000402ff7c12 */ /* 0x008fe2000f80fcff */
[----:B------:R-:W-:-:S03]  /*1c750*/  UMOV UR4, 0xffffffff ;  /* 0xffffffff00047882 */ /* 0x000fc60000000000 */
[----:B------:R-:W-:Y:S01]  /*1c760*/  LOP3.LUT P0, RZ, R3, UR5, RZ, 0xfc, P0 ;  /* 0x0000000503ff7c12 */ /* 0x000fe2000800fcff */
[----:B--2---:R-:W-:Y:S01]  /*1c770*/  VIADD R0, R17, 0xffffffff ;  /* 0xffffffff11007836 */ /* 0x004fe20000000000 */
[----:B-1----:R-:W-:Y:S01]  /*1c780*/  SHF.R.S32.HI R8, RZ, 0x1f, R7 ;  /* 0x0000001fff087819 */ /* 0x002fe20000011407 */
        /* <DEDUP_REMOVED lines=8> */
.L_x_12345:
[----:B--2---:R-:W2:Y:S01]  /*1c810*/  LDL.LU R4, [R1] ;  /* 0x0000000001047983 */ /* 0x004ea20000300800 */
[----:B------:R-:W-:Y:S02]  /*1c820*/  PLOP3.LUT P1, PT, PT, PT, PT, 0x8, 0x0 ;  /* 0x000000000000781c */ /* 0x000fe40003f2e170 */
[----:B---3--:R-:W-:Y:S01]  /*1c830*/  ISETP.NE.AND P0, PT, R14, RZ, PT ;  /* 0x000000ff0e00720c */ /* 0x008fe20003f05270 */
[----:B------:R3:W-:Y:S01]  /*1c840*/  STL [R1+0x30], R0 ;  /* 0x0000300001007387 */ /* 0x0007e20000100800 */
[----:B--2---:R-:W-:-:S09]  /*1c850*/  LOP3.LUT R4, R4, 0xfffffffe, RZ, 0xc0, !PT ;  /* 0xfffffffe04047812 */ /* 0x004fd200078ec0ff */
[----:B------:R-:W-:-:S05]  /*1c860*/  @P1 LOP3.LUT R4, R4, 0x1, RZ, 0xfc, !PT ;  /* 0x0000000104041812 */ /* 0x000fca00078efcff */
[----:B------:R3:W-:Y:S01]  /*1c870*/  STL [R1], R4 ;  /* 0x0000000401007387 */ /* 0x0007e20000100800 */
[----:B------:R-:W-:Y:S05]  /*1c880*/  @P0 BRA `(.L_x_12187) ;  /* 0x00000004001c0947 */ /* 0x000fea0003800000 */
[----:B------:R-:W-:-:S03]  /*1c890*/  UMOV UR4, 0xffffffff ;  /* 0xffffffff00047882 */ /* 0x000fc60000000000 */
[----:B------:R-:W-:Y:S05]  /*1c8a0*/  BRA.DIV UR4, `(.L_x_12188) ;  /* 0x0000005e04b87947 */ /* 0x000fea000b800000 */
[----:B------:R-:W-:-:S13]  /*1c8b0*/  ELECT P6, URZ, PT ;  /* 0x00000000003f782f */ /* 0x000fda00038c0000 */
.L_x_12348:
        /* <DEDUP_REMOVED lines=24> */
.L_x_12189:
[----:B-1----:R-:W4:Y:S04]  /*1ca40*/  LDL R7, [R1+0x4] ;  /* 0x0000040001077983 */ /* 0x002f280000100800 */
[----:B---3--:R-:W4:Y:S04]  /*1ca50*/  LDL R0, [R1+0x8] ;  /* 0x0000080001007983 */ /* 0x008f280000100800 */
[----:B--2---:R-:W2:Y:S01]  /*1ca60*/  LDL R2, [R1+0x14] ;  /* 0x0000140001027983 */ /* 0x004ea20000100800 */
[----:B----4-:R-:W-:Y:S01]  /*1ca70*/  IMAD R0, R0, 0x8, R7 ;  /* 0x0000000800007824 */ /* 0x010fe200078e0207 */
[----:B--2---:R-:W-:-:S04]  /*1ca80*/  SHF.L.U32 R2, R2, 0x1f, RZ ;  /* 0x0000001f02027819 */ /* 0x004fc800000006ff */
[----:B------:R-:W1:Y:S02]  /*1ca90*/  SYNCS.PHASECHK.TRANS64.TRYWAIT P0, [R0+URZ+0x22840], R2 ;  /* 0x02284002000075a7 */ /* 0x000e64000800017f */
[----:B-1----:R-:W-:Y:S05]  /*1caa0*/  @!P0 BRA `(.L_x_12190) ;  /* 0x0000005c00588947 */ /* 0x002fea0003800000 */
.L_x_12349:
        /* <DEDUP_REMOVED lines=11> */
.L_x_12191:
[----:B------:R-:W2:Y:S04]  /*1cb60*/  LDL R6, [R1+0x4] ;  /* 0x0000040001067983 */ /* 0x000ea80000100800 */
[----:B------:R-:W2:Y:S04]  /*1cb70*/  LDL R5, [R1+0x8] ;  /* 0x0000080001057983 */ /* 0x000ea80000100800 */
[----:B------:R-:W3:Y:S04]  /*1cb80*/  LDL R4, [R1+0x30] ;  /* 0x0000300001047983 */ /* 0x000ee80000100800 */
[----:B------:R-:W4:Y:S04]  /*1cb90*/  LDL R3, [R1+0x20] ;  /* 0x0000200001037983 */ /* 0x000f280000100800 */
[----:B-1----:R-:W4:Y:S01]  /*1cba0*/  LDL.LU R2, [R1] ;  /* 0x0000000001027983 */ /* 0x002f220000300800 */
        /* <DEDUP_REMOVED lines=9> */
[----:B--2---:R-:W-:Y:S01]  /*1cc40*/  IMAD R0, R5, 0x3000, R6 ;  /* 0x0000300005007824 */ /* 0x004fe200078e0206 */
[----:B---3--:R-:W-:-:S04]  /*1cc50*/  R2UR UR11, R4 ;  /* 0x00000000040b72ca */ /* 0x008fc800000e0000 */
[----:B------:R-:W-:Y:S02]  /*1cc60*/  R2UR UR8, R0 ;  /* 0x00000000000872ca */ /* 0x000fe400000e0000 */
[----:B----4-:R-:W-:Y:S02]  /*1cc70*/  R2UR UR4, R3 ;  /* 0x00000000030472ca */ /* 0x010fe400000e0000 */
[----:B------:R-:W-:-:S04]  /*1cc80*/  LOP3.LUT R2, R2, 0xfffffffe, RZ, 0xc0, !PT ;  /* 0xfffffffe02027812 */ /* 0x000fc800078ec0ff */
[----:B------:R-:W-:-:S05]  /*1cc90*/  @P0 LOP3.LUT R2, R2, 0x1, RZ, 0xfc, !PT ;  /* 0x0000000102020812 */ /* 0x000fca00078efcff */
[----:B------:R-:W-:Y:S02]  /*1cca0*/  UIADD3 UR8, UR8, 0x1c400, URZ ;  /* 0x0001c40008087890 */ /* 0x000fe4000fffe03f */
[----:B------:R-:W-:Y:S01]  /*1ccb0*/  UIMAD UR11, UR11, 0x60, UR4 ;  /* 0x000000600b0b78a4 */ /* 0x000fe2000f8e0204 */
[----:B------:R2:W-:Y:S02]  /*1ccc0*/  STL [R1], R2 ;  /* 0x0000000201007387 */ /* 0x0005e40000100800 */
[----:B------:R-:W-:-:S06]  /*1ccd0*/  UMOV UR4, 0x0 ;  /* 0x0000000000047882 */ /* 0x000fcc0000000000 */
[----:B------:R2:W-:Y:S01]  /*1cce0*/  UTMALDG.4D [UR8], [UR6], desc[UR4] ;  /* 0x00000408060075b4 */ /* 0x0005e20008019000 */
[----:B------:R-:W-:Y:S02]  /*1ccf0*/  NOP ;  /* 0x0000000000007918 */ /* 0x000fe40000000000 */
.L_x_12187:
[----:B---3--:R-:W3:Y:S04]  /*1cd00*/  LDL R4, [R1+0x4] ;  /* 0x0000040001047983 */ /* 0x008ee80000100800 */
        /* <DEDUP_REMOVED lines=19> */
[----:B--2---:R-:W-:Y:S02]  /*1ce40*/  IMAD.U32 R4, RZ, RZ, UR4 ;  /* 0x00000004ff047e24 */ /* 0x004fe4000f8e00ff */
[----:B------:R-:W2:Y:S01]  /*1ce50*/  LDC.64 R2, c[0x4][R2] ;  /* 0x0100000002027b82 */ /* 0x000ea20000000a00 */
        /* <DEDUP_REMOVED lines=9> */
[----:B--2---:R-:W-:Y:S05]  /*1cef0*/  CALL.ABS.NOINC R2 ;  /* 0x0000000002007343 */ /* 0x004fea0003c00000 */
.L_x_12193:
[----:B------:R-:W-:Y:S05]  /*1cf00*/  BSYNC B6 ;  /* 0x0000000000067941 */ /* 0x000fea0003800000 */
.L_x_12192:
[----:B--2---:R-:W2:Y:S01]  /*1cf10*/  LDL.LU R0, [R1+0x4c] ;  /* 0x00004c0001007983 */ /* 0x004ea20000300800 */
[----:B-1----:R-:W1:Y:S01]  /*1cf20*/  LDC R7, c[0x0][0x448] ;  /* 0x00011200ff077b82 */ /* 0x002e620000000800 */
[----:B------:R-:W-:Y:S01]  /*1cf30*/  ULDC.64 UR4, c[0x0][0x2d8] ;  /* 0x0000b60000047ab9 */ /* 0x000fe20000000a00 */
[----:B------:R-:W-:Y:S01]  /*1cf40*/  ULDC UR6, c[0x0][0x2b8] ;  /* 0x0000ae0000067ab9 */ /* 0x000fe20000000800 */
[----:B------:R-:W2:Y:S04]  /*1cf50*/  LDL.LU.64 R2, [R1+0x40] ;  /* 0x0000400001027983 */ /* 0x000ea80000300a00 */
[----:B------:R-:W3:Y:S04]  /*1cf60*/  LDL R12, [R1+0x28] ;  /* 0x00002800010c7983 */ /* 0x000ee80000100800 */
[----:B------:R4:W5:Y:S01]  /*1cf70*/  LDL R9, [R1+0x34] ;  /* 0x0000340001097983 */ /* 0x0009620000100800 */
[----:B------:R-:W0:Y:S01]  /*1cf80*/  S2R R5, SR_TID.X ;  /* 0x0000000000057919 */ /* 0x000e220000002100 */
[----:B------:R-:W4:Y:S01]  /*1cf90*/  S2R R8, SR_TID.X ;  /* 0x0000000000087919 */ /* 0x000f220000002100 */
[----:B0-----:R-:W-:-:S04]  /*1cfa0*/  LOP3.LUT R5, R5, 0x7f, RZ, 0xc0, !PT ;  /* 0x0000007f05057812 */ /* 0x001fc800078ec0ff */
[----:B------:R-:W-:Y:S01]  /*1cfb0*/  SHF.R.U32.HI R5, RZ, 0x3, R5 ;  /* 0x00000003ff057819 */ /* 0x000fe20000011605 */
[----:B----4-:R-:W-:-:S05]  /*1cfc0*/  IMAD.SHL.U32 R8, R8, 0x10, RZ ;  /* 0x0000001008087824 */ /* 0x010fca00078e00ff */
[----:B------:R-:W-:Y:S01]  /*1cfd0*/  LOP3.LUT R8, R5, 0x70, R8, 0xf8, !PT ;  /* 0x0000007005087812 */ /* 0x000fe200078ef808 */
[----:B------:R-:W0:Y:S02]  /*1cfe0*/  S2R R10, SR_TID.X ;  /* 0x00000000000a7919 */ /* 0x000e240000002100 */
[----:B0-----:R-:W-:-:S05]  /*1cff0*/  IMAD.SHL.U32 R10, R10, 0x8, RZ ;  /* 0x000000080a0a7824 */ /* 0x001fca00078e00ff */
        /* <DEDUP_REMOVED lines=118> */
.L_x_12366:
[----:B------:R3:W5:Y:S01]  /*1d760*/  LDL R8, [R1+0x4] ;  /* 0x0000040001087983 */ /* 0x0007620000100800 */
        /* <DEDUP_REMOVED lines=10> */
.L_x_12195:
        /* <DEDUP_REMOVED lines=19> */
.L_x_12367:
[----:B------:R-:W-:Y:S05]  /*1d940*/  BSYNC B0 ;  /* 0x0000000000007941 */ /* 0x000fea0003800000 */
.L_x_12196:
[----:B0-----:R-:W2:Y:S01]  /*1d950*/  LDL R2, [R1] ;  /* 0x0000000001027983 */ /* 0x001ea20000100800 */
        /* <DEDUP_REMOVED lines=14> */
.L_x_12368:
[----:B------:R-:W-:Y:S05]  /*1da40*/  BSYNC B1 ;  /* 0x0000000000017941 */ /* 0x000fea0003800000 */
.L_x_12200:
        /* <DEDUP_REMOVED lines=9> */
.L_x_12203:
[----:B------:R-:W-:Y:S05]  /*1dae0*/  BSYNC B1 ;  /* 0x0000000000017941 */ /* 0x000fea0003800000 */
.L_x_12202:
        /* <DEDUP_REMOVED lines=14> */
.L_x_12204:
        /* <DEDUP_REMOVED lines=15> */
.L_x_12205:
        /* <DEDUP_REMOVED lines=15> */
.L_x_12206:
        /* <DEDUP_REMOVED lines=15> */
.L_x_12207:
        /* <DEDUP_REMOVED lines=10> */
.L_x_12199:
[----:B------:R-:W-:Y:S05]  /*1df40*/  BSYNC B0 ;  /* 0x0000000000007941 */ /* 0x000fea0003800000 */
.L_x_12198:
        /* <DEDUP_REMOVED lines=50> */
.L_x_12214:
[----:B------:R-:W2:Y:S01]  /*1e270*/  LDL R2, [R1+0x4] ;  /* 0x0000040001027983 */ /* 0x000ea20000100800 */
[----:B-1----:R-:W-:Y:S01]  /*1e280*/  SHF.L.U32 R5, R7, 0x1f, RZ ;  /* 0x0000001f07057819 */ /* 0x002fe200000006ff */
[----:B------:R-:W-:Y:S01]  /*1e290*/  BSSY B3, `(.L_x_12215) ;  /* 0x0000007000037945 */ /* 0x000fe20003800000 */
[----:B------:R-:W1:Y:S02]  /*1e2a0*/  S2R R3, SR_TID.X ;  /* 0x0000000000037919 */ /* 0x000e640000002100 */
[----:B-1----:R-:W-:-:S04]  /*1e2b0*/  LOP3.LUT R3, R3, 0x7f, RZ, 0xc0, !PT ;  /* 0x0000007f03037812 */ /* 0x002fc800078ec0ff */
[----:B------:R-:W-:Y:S01]  /*1e2c0*/  ISETP.NE.AND P1, PT, R3, RZ, PT ;  /* 0x000000ff0300720c */ /* 0x000fe20003f25270 */
[----:B--2---:R-:W-:-:S04]  /*1e2d0*/  IMAD R2, R8, 0x8, R2 ;  /* 0x0000000808027824 */ /* 0x004fc800078e0202 */
[----:B------:R-:W1:Y:S02]  /*1e2e0*/  SYNCS.PHASECHK.TRANS64.TRYWAIT P0, [R2+URZ+0x22840], R5 ;  /* 0x02284005020075a7 */ /* 0x000e64000800017f */
[----:B-1----:R-:W-:Y:S06]  /*1e2f0*/  @!P0 BRA `(.L_x_12216) ;  /* 0x0000005000188947 */ /* 0x002fec0003800000 */
.L_x_12369:
[----:B------:R-:W-:Y:S05]  /*1e300*/  BSYNC B3 ;  /* 0x0000000000037941 */ /* 0x000fea0003800000 */
.L_x_12215:
        /* <DEDUP_REMOVED lines=9> */
.L_x_12218:
[----:B------:R-:W-:Y:S05]  /*1e3a0*/  BSYNC B3 ;  /* 0x0000000000037941 */ /* 0x000fea0003800000 */
.L_x_12217:
        /* <DEDUP_REMOVED lines=14> */
.L_x_12219:
        /* <DEDUP_REMOVED lines=13> */
.L_x_12370:
[----:B------:R-:W-:Y:S05]  /*1e560*/  BSYNC B3 ;  /* 0x0000000000037941 */ /* 0x000fea0003800000 */
.L_x_12220:
        /* <DEDUP_REMOVED lines=11> */
.L_x_12223:
[----:B------:R-:W-:Y:S05]  /*1e620*/  BSYNC B3 ;  /* 0x0000000000037941 */ /* 0x000fea0003800000 */
.L_x_12222:
        /* <DEDUP_REMOVED lines=11> */
.L_x_12224:
        /* <DEDUP_REMOVED lines=15> */
.L_x_12225:
        /* <DEDUP_REMOVED lines=15> */
.L_x_12226:
        /* <DEDUP_REMOVED lines=15> */
.L_x_12227:
        /* <DEDUP_REMOVED lines=10> */
.L_x_12213:
[----:B------:R-:W-:Y:S05]  /*1ea50*/  BSYNC B1 ;  /* 0x0000000000017941 */ /* 0x000fea0003800000 */
.L_x_12212:
[----:B------:R-:W2:Y:S02]  /*1ea60*/  LDL R4, [R1+0x2c] ;  /* 0x00002c0001047983 */ /* 0x000ea40000100800 */
[----:B--2---:R-:W-:-:S07]  /*1ea70*/  VIADD R0, R4, 0xfffffffd ;  /* 0xfffffffd04007836 */ /* 0x004fce0000000000 */
.L_x_12211:
[----:B------:R-:W-:Y:S05]  /*1ea80*/  BSYNC B2 ;  /* 0x0000000000027941 */ /* 0x000fea0003800000 */
.L_x_12210:
[----:B------:R-:W2:Y:S01]  /*1ea90*/  LDL.LU R2, [R1+0x2c] ;  /* 0x00002c0001027983 */ /* 0x000ea20000300800 */
[----:B------:R-:W-:Y:S01]  /*1eaa0*/  VIADD R6, R6, 0xfffffffe ;  /* 0xfffffffe06067836 */ /* 0x000fe20000000000 */
[----:B--2---:R-:W-:-:S04]  /*1eab0*/  LOP3.LUT R2, RZ, R2, RZ, 0x33, !PT ;  /* 0x00000002ff027212 */ /* 0x004fc800078e33ff */
[----:B------:R-:W-:-:S13]  /*1eac0*/  ISETP.NE.AND P0, PT, R6, R2, PT ;  /* 0x000000020600720c */ /* 0x000fda0003f05270 */
[----:B------:R-:W-:Y:S05]  /*1ead0*/  @!P0 BRA `(.L_x_12209) ;  /* 0x0000001400208947 */ /* 0x000fea0003800000 */
.L_x_12260:
        /* <DEDUP_REMOVED lines=36> */
.L_x_12230:
[----:B------:R-:W2:Y:S01]  /*1ed20*/  LDL R2, [R1+0x4] ;  /* 0x0000040001027983 */ /* 0x000ea20000100800 */
        /* <DEDUP_REMOVED lines=8> */
.L_x_12371:
[----:B------:R-:W-:Y:S05]  /*1edb0*/  BSYNC B2 ;  /* 0x0000000000027941 */ /* 0x000fea0003800000 */
.L_x_12231:
        /* <DEDUP_REMOVED lines=9> */
.L_x_12234:
[----:B------:R-:W-:Y:S05]  /*1ee50*/  BSYNC B2 ;  /* 0x0000000000027941 */ /* 0x000fea0003800000 */
.L_x_12233:
        /* <DEDUP_REMOVED lines=13> */
.L_x_12235:
        /* <DEDUP_REMOVED lines=13> */
.L_x_12372:
[----:B------:R-:W-:Y:S05]  /*1f000*/  BSYNC B2 ;  /* 0x0000000000027941 */ /* 0x000fea0003800000 */
.L_x_12236:
        /* <DEDUP_REMOVED lines=11> */
.L_x_12239:
[----:B------:R-:W-:Y:S05]  /*1f0c0*/  BSYNC B2 ;  /* 0x0000000000027941 */ /* 0x000fea0003800000 */
.L_x_12238:
        /* <DEDUP_REMOVED lines=10> */
.L_x_12240:
        /* <DEDUP_REMOVED lines=15> */
.L_x_12241:
        /* <DEDUP_REMOVED lines=15> */
.L_x_12242:
        /* <DEDUP_REMOVED lines=15> */
.L_x_12243:
        /* <DEDUP_REMOVED lines=10> */
.L_x_12229:
[----:B------:R-:W-:Y:S05]  /*1f4e0*/  BSYNC B1 ;  /* 0x0000000000017941 */ /* 0x000fea0003800000 */
.L_x_12228:
        /* <DEDUP_REMOVED lines=36> */
.L_x_12246:
        /* <DEDUP_REMOVED lines=9> */
.L_x_12373:
[----:B------:R-:W-:Y:S05]  /*1f7c0*/  BSYNC B2 ;  /* 0x0000000000027941 */ /* 0x000fea0003800000 */
.L_x_12247:
        /* <DEDUP_REMOVED lines=9> */
.L_x_12250:
[----:B------:R-:W-:Y:S05]  /*1f860*/  BSYNC B2 ;  /* 0x0000000000027941 */ /* 0x000fea0003800000 */
.L_x_12249:
        /* <DEDUP_REMOVED lines=14> */
.L_x_12251:
        /* <DEDUP_REMOVED lines=13> */
.L_x_12374:
[----:B------:R-:W-:Y:S05]  /*1fa20*/  BSYNC B2 ;  /* 0x0000000000027941 */ /* 0x000fea0003800000 */
.L_x_12252:
        /* <DEDUP_REMOVED lines=11> */
.L_x_12255:
[----:B------:R-:W-:Y:S05]  /*1fae0*/  BSYNC B2 ;  /* 0x0000000000027941 */ /* 0x000fea0003800000 */
.L_x_12254:
        /* <DEDUP_REMOVED lines=11> */
.L_x_12256:
        /* <DEDUP_REMOVED lines=15> */
.L_x_12257:
        /* <DEDUP_REMOVED lines=15> */
.L_x_12258:
        /* <DEDUP_REMOVED lines=15> */
.L_x_12259:
        /* <DEDUP_REMOVED lines=10> */
.L_x_12245:
[----:B------:R-:W-:Y:S05]  /*1ff10*/  BSYNC B1 ;  /* 0x0000000000017941 */ /* 0x000fea0003800000 */
.L_x_12244:
[----:B------:R-:W2:Y:S01]  /*1ff20*/  LDL R5, [R1+0x24] ;  /* 0x0000240001057983 */ /* 0x000ea20000100800 */
[----:B------:R-:W-:Y:S01]  /*1ff30*/  VIADD R0, R0, 0xfffffffe ;  /* 0xfffffffe00007836 */ /* 0x000fe20000000000 */
[----:B--2---:R-:W-:-:S13]  /*1ff40*/  ISETP.GT.AND P0, PT, R6, R5, PT ;  /* 0x000000050600720c */ /* 0x004fda0003f04270 */
[----:B------:R-:W-:Y:S05]  /*1ff50*/  @P0 BRA `(.L_x_12260) ;  /* 0xffffffe800e00947 */ /* 0x000fea000383ffff */
.L_x_12209:
[----:B------:R-:W-:Y:S05]  /*1ff60*/  BSYNC B0 ;  /* 0x0000000000007941 */ /* 0x000fea0003800000 */
.L_x_12208:
        /* <DEDUP_REMOVED lines=24> */
.L_x_12262:
[----:B------:R-:W-:Y:S05]  /*200f0*/  BSYNC B0 ;  /* 0x0000000000007941 */ /* 0x000fea0003800000 */
.L_x_12261:
[----:B------:R-:W-:-:S05]  /*20100*/  SEL R0, R0, RZ, P0 ;  /* 0x000000ff00007207 */ /* 0x000fca0000000000 */
[----:B------:R2:W-:Y:S02]  /*20110*/  STL [R1+0x8], R0 ;  /* 0x0000080001007387 */ /* 0x0005e40000100800 */
.L_x_12180:
[----:B------:R-:W-:Y:S05]  /*20120*/  BSYNC B7 ;  /* 0x0000000000077941 */ /* 0x000fea0003800000 */
.L_x_12178:
[----:B--2---:R-:W2:Y:S02]  /*20130*/  LDL R0, [R1] ;  /* 0x0000000001007983 */ /* 0x004ea40000100800 */
        /* <DEDUP_REMOVED lines=12> */
.L_x_12263:
[----:B------:R-:W2:Y:S01]  /*20200*/  S2R R6, SR_TID.X ;  /* 0x0000000000067919 */ /* 0x000ea20000002100 */
[----:B------:R-:W-:Y:S01]  /*20210*/  UMOV UR4, 0xffffffff ;  /* 0xffffffff00047882 */ /* 0x000fe20000000000 */
[----:B--2---:R-:W-:-:S04]  /*20220*/  LOP3.LUT R6, R6, 0x1f, RZ, 0xc0, !PT ;  /* 0x0000001f06067812 */ /* 0x004fc800078ec0ff */
[----:B------:R-:W-:Y:S01]  /*20230*/  ISETP.NE.AND P0, PT, R6, 0x1f, PT ;  /* 0x0000001f0600780c */ /* 0x000fe20003f05270 */
[----:B------:R-:W-:-:S12]  /*20240*/  BRA.DIV UR4, `(.L_x_12265) ;  /* 0x0000003204bc7947 */ /* 0x000fd8000b800000 */
[----:B-1----:R-:W-:Y:S01]  /*20250*/  IMAD.IADD R5, R19, 0x1, R6 ;  /* 0x0000000113057824 */ /* 0x002fe200078e0206 */
[----:B------:R-:W-:-:S04]  /*20260*/  ULDC UR4, c[0x0][0xc3c] ;  /* 0x00030f0000047ab9 */ /* 0x000fc80000000800 */
[----:B------:R-:W-:-:S13]  /*20270*/  ISETP.GE.OR P1, PT, R5, UR4, !P0 ;  /* 0x0000000405007c0c */ /* 0x000fda000c726670 */
[----:B------:R-:W1:Y:S02]  /*20280*/  @!P1 LDC.64 R2, c[0x0][0xc80] ;  /* 0x00032000ff029b82 */ /* 0x000e640000000a00 */
[----:B-1----:R-:W-:-:S06]  /*20290*/  @!P1 IMAD.WIDE R2, R5, 0x4, R2 ;  /* 0x0000000405029825 */ /* 0x002fcc00078e0202 */
[----:B------:R1:W2:Y:S01]  /*202a0*/  @!P1 LDG.E R2, desc[UR38][R2.64] ;  /* 0x0000002602029981 */ /* 0x0002a2000c1e1900 */
[C---:B------:R-:W-:Y:S02]  /*202b0*/  ISETP.GE.U32.AND P2, PT, R6.reuse, 0x2, PT ;  /* 0x000000020600780c */ /* 0x040fe40003f46070 */
[C---:B------:R-:W-:Y:S01]  /*202c0*/  ISETP.GE.U32.AND P3, PT, R6.reuse, 0x4, PT ;  /* 0x000000040600780c */ /* 0x040fe20003f66070 */
[----:B------:R-:W-:Y:S01]  /*202d0*/  SHFL.IDX PT, R0, R16, RZ, 0x1f ;  /* 0x00001fff10007589 */ /* 0x000fe200000e0000 */
[C---:B------:R-:W-:Y:S02]  /*202e0*/  ISETP.GE.U32.AND P4, PT, R6.reuse, 0x8, PT ;  /* 0x000000080600780c */ /* 0x040fe40003f86070 */
[C---:B------:R-:W-:Y:S01]  /*202f0*/  ISETP.GE.U32.AND P5, PT, R6.reuse, 0x10, PT ;  /* 0x000000100600780c */ /* 0x040fe20003fa6070 */
        /* <DEDUP_REMOVED lines=20> */
.L_x_12384:
[----:B------:R-:W-:Y:S02]  /*20440*/  ULDC UR4, c[0x0][0xc38] ;  /* 0x00030e0000047ab9 */ /* 0x000fe40000000800 */
[----:B------:R-:W-:-:S04]  /*20450*/  IMAD.U32 R4, RZ, RZ, UR4 ;  /* 0x00000004ff047e24 */ /* 0x000fc8000f8e00ff */
[----:B-1-3--:R-:W-:-:S04]  /*20460*/  IMAD R16, R16, R4, RZ ;  /* 0x0000000410107224 */ /* 0x00afc800078e02ff */
[----:B--2---:R-:W-:-:S05]  /*20470*/  IMAD.IADD R5, R5, 0x1, R16 ;  /* 0x0000000105057824 */ /* 0x004fca00078e0210 */
[----:B------:R-:W-:-:S13]  /*20480*/  ISETP.GT.AND P6, PT, R5, R0, PT ;  /* 0x000000000500720c */ /* 0x000fda0003fc4270 */
[----:B------:R-:W-:Y:S05]  /*20490*/  @P6 BRA `(.L_x_12266) ;  /* 0x00000000009c6947 */ /* 0x000fea0003800000 */
.L_x_12271:
[----:B0-----:R-:W1:Y:S01]  /*204a0*/  LDC R2, c[0x0][0xc3c] ;  /* 0x00030f00ff027b82 */ /* 0x001e620000000800 */
        /* <DEDUP_REMOVED lines=13> */
.L_x_12269:
[----:B------:R-:W-:Y:S05]  /*20580*/  BSYNC B0 ;  /* 0x0000000000007941 */ /* 0x000fea0003800000 */
.L_x_12268:
[----:B------:R-:W-:-:S03]  /*20590*/  UMOV UR4, 0xffffffff ;  /* 0xffffffff00047882 */ /* 0x000fc60000000000 */
[----:B------:R-:W-:Y:S05]  /*205a0*/  BRA.DIV UR4, `(.L_x_12270) ;  /* 0x00000036041c7947 */ /* 0x000fea000b800000 */
[----:B-----5:R-:W1:Y:S02]  /*205b0*/  SHFL.UP PT, R14, R3, 0x1, RZ ;  /* 0x04200000030e7989 */ /* 0x020e6400000e00ff */
[----:B-1----:R-:W-:-:S05]  /*205c0*/  SEL R2, R14, RZ, P1 ;  /* 0x000000ff0e027207 */ /* 0x002fca0000800000 */
        /* <DEDUP_REMOVED lines=14> */
.L_x_12392:
[----:B------:R-:W-:Y:S02]  /*206b0*/  ULDC UR4, c[0x0][0xc38] ;  /* 0x00030e0000047ab9 */ /* 0x000fe40000000800 */
[----:B------:R-:W-:-:S04]  /*206c0*/  IMAD.U32 R4, RZ, RZ, UR4 ;  /* 0x00000004ff047e24 */ /* 0x000fc8000f8e00ff */
[----:B-1----:R-:W-:-:S04]  /*206d0*/  IMAD R16, R16, R4, RZ ;  /* 0x0000000410107224 */ /* 0x002fc800078e02ff */
[----:B------:R-:W-:-:S05]  /*206e0*/  IMAD.IADD R5, R16, 0x1, R5 ;  /* 0x0000000110057824 */ /* 0x000fca00078e0205 */
[----:B------:R-:W-:-:S13]  /*206f0*/  ISETP.GT.AND P6, PT, R5, R0, PT ;  /* 0x000000000500720c */ /* 0x000fda0003fc4270 */
[----:B------:R-:W-:Y:S05]  /*20700*/  @!P6 BRA `(.L_x_12271) ;  /* 0xfffffffc0064e947 */ /* 0x000fea000383ffff */
.L_x_12266:
        /* <DEDUP_REMOVED lines=8> */
.L_x_12396:
[----:B------:R-:W-:Y:S01]  /*20790*/  ISETP.NE.AND P0, PT, R5, RZ, PT ;  /* 0x000000ff0500720c */ /* 0x000fe20003f05270 */
[----:B------:R-:W-:-:S12]  /*207a0*/  IMAD.MOV.U32 R5, RZ, RZ, RZ ;  /* 0x000000ffff057224 */ /* 0x000fd800078e00ff */
[----:B------:R-:W-:Y:S05]  /*207b0*/  @!P0 BRA `(.L_x_12273) ;  /* 0x0000000000148947 */ /* 0x000fea0003800000 */
[----:B------:R-:W-:Y:S01]  /*207c0*/  UMOV UR4, 0xffffffff ;  /* 0xffffffff00047882 */ /* 0x000fe20000000000 */
[----:B------:R-:W-:Y:S02]  /*207d0*/  VIADD R12, R6, 0xffffffff ;  /* 0xffffffff060c7836 */ /* 0x000fe40000000000 */
[----:B------:R-:W-:Y:S05]  /*207e0*/  BRA.DIV UR4, `(.L_x_12274) ;  /* 0x0000003604987947 */ /* 0x000fea000b800000 */
[----:B0-----:R0:W3:Y:S02]  /*207f0*/  SHFL.IDX PT, R2, R2, R12, 0x1f ;  /* 0x00001f0c02027589 */ /* 0x0010e400000e0000 */
.L_x_12399:
[----:B---3--:R-:W-:-:S07]  /*20800*/  IMAD.MOV.U32 R5, RZ, RZ, R2 ;  /* 0x000000ffff057224 */ /* 0x008fce00078e0002 */
.L_x_12273:
        /* <DEDUP_REMOVED lines=66> */
.L_x_12267:
[----:B------:R-:W-:Y:S01]  /*20c30*/  UMOV UR4, URZ ;  /* 0x0000003f00047c82 */ /* 0x000fe20008000000 */
[----:B------:R-:W-:Y:S01]  /*20c40*/  UMOV UR5, URZ ;  /* 0x0000003f00057c82 */ /* 0x000fe20008000000 */
[----:B------:R-:W-:Y:S01]  /*20c50*/  ULDC UR6, c[0x0][0xc3c] ;  /* 0x00030f0000067ab9 */ /* 0x000fe20000000800 */
[----:B------:R-:W-:Y:S02]  /*20c60*/  IMAD.MOV.U32 R16, RZ, RZ, R0 ;  /* 0x000000ffff107224 */ /* 0x000fe400078e0000 */
[----:B------:R-:W-:Y:S02]  /*20c70*/  IMAD.U32 R17, RZ, RZ, UR4 ;  /* 0x00000004ff117e24 */ /* 0x000fe4000f8e00ff */
[----:B------:R-:W-:Y:S02]  /*20c80*/  IMAD.U32 R18, RZ, RZ, UR5 ;  /* 0x00000005ff127e24 */ /* 0x000fe4000f8e00ff */
[----:B------:R-:W-:-:S07]  /*20c90*/  IMAD.U32 R19, RZ, RZ, UR6 ;  /* 0x00000006ff137e24 */ /* 0x000fce000f8e00ff */
.L_x_12275:
[----:B------:R1:W2:Y:S01]  /*20ca0*/  LDL R2, [R1+0x4] ;  /* 0x0000040001027983 */ /* 0x0002a20000100800 */
[----:B------:R-:W3:Y:S01]  /*20cb0*/  S2R R0, SR_TID.X ;  /* 0x0000000000007919 */ /* 0x000ee20000002100 */
[----:B------:R-:W-:Y:S05]  /*20cc0*/  WARPSYNC.ALL ;  /* 0x0000000000007948 */ /* 0x000fea0003800000 */
[----:B---3--:R-:W-:Y:S01]  /*20cd0*/  LOP3.LUT R0, R0, 0x1f, RZ, 0xc0, !PT ;  /* 0x0000001f00007812 */ /* 0x008fe200078ec0ff */
        /* <DEDUP_REMOVED lines=8> */
.L_x_12264:
[----:B------:R-:W-:Y:S02]  /*20d60*/  ULDC UR4, c[0x0][0xc3c] ;  /* 0x00030f0000047ab9 */ /* 0x000fe40000000800 */
[----:B---3--:R-:W-:-:S13]  /*20d70*/  ISETP.GE.AND P0, PT, R19, UR4, PT ;  /* 0x0000000413007c0c */ /* 0x008fda000bf06270 */
[----:B------:R-:W-:Y:S05]  /*20d80*/  @!P0 BRA `(.L_x_12276) ;  /* 0xffffff9000888947 */ /* 0x000fea000383ffff */
[----:B------:R-:W-:Y:S05]  /*20d90*/  BSYNC B8 ;  /* 0x0000000000087941 */ /* 0x000fea0003800000 */
.L_x_12120:
[----:B--2---:R-:W2:Y:S01]  /*20da0*/  LDL.LU R0, [R1+0x48] ;  /* 0x0000480001007983 */ /* 0x004ea20000300800 */
[----:B------:R-:W-:Y:S01]  /*20db0*/  BSSY B0, `(.L_x_12277) ;  /* 0x000000b000007945 */ /* 0x000fe20003800000 */
[----:B-1----:R-:W1:Y:S01]  /*20dc0*/  S2R R5, SR_CgaCtaId ;  /* 0x0000000000057919 */ /* 0x002e620000008800 */
[----:B--2---:R-:W-:-:S05]  /*20dd0*/  VIADD R0, R0, 0x1 ;  /* 0x0000000100007836 */ /* 0x004fca0000000000 */
        /* <DEDUP_REMOVED lines=8> */
.L_x_12400:
[----:B------:R-:W-:Y:S05]  /*20e60*/  BSYNC B0 ;  /* 0x0000000000007941 */ /* 0x000fea0003800000 */
.L_x_12277:
[----:B------:R-:W-:-:S03]  /*20e70*/  UMOV UR4, 0xffffffff ;  /* 0xffffffff00047882 */ /* 0x000fc60000000000 */
[----:B------:R-:W-:Y:S05]  /*20e80*/  BRA.DIV UR4, `(.L_x_12279) ;  /* 0x00000032042c7947 */ /* 0x000fea000b800000 */
[----:B------:R-:W1:Y:S02]  /*20e90*/  S2R R2, SR_TID.X ;  /* 0x0000000000027919 */ /* 0x000e640000002100 */
[----:B-1----:R-:W-:-:S04]  /*20ea0*/  SHF.R.U32.HI R2, RZ, 0x5, R2 ;  /* 0x00000005ff027819 */ /* 0x002fc80000011602 */
[----:B------:R-:W-:-:S05]  /*20eb0*/  LOP3.LUT R2, R2, 0x3, RZ, 0xc0, !PT ;  /* 0x0000000302027812 */ /* 0x000fca00078ec0ff */
[----:B------:R1:W2:Y:S02]  /*20ec0*/  SHFL.IDX PT, R14, R2, RZ, 0x1f ;  /* 0x00001fff020e7589 */ /* 0x0002a400000e0000 */
.L_x_12403:
[----:B--2---:R-:W-:-:S13]  /*20ed0*/  ISETP.NE.AND P0, PT, R14, RZ, PT ;  /* 0x000000ff0e00720c */ /* 0x004fda0003f05270 */
[----:B------:R-:W-:Y:S05]  /*20ee0*/  @P0 BRA `(.L_x_11904) ;  /* 0x0000000000940947 */ /* 0x000fea0003800000 */
[----:B------:R-:W-:-:S03]  /*20ef0*/  UMOV UR4, 0xffffffff ;  /* 0xffffffff00047882 */ /* 0x000fc60000000000 */
[----:B------:R-:W-:Y:S05]  /*20f00*/  BRA.DIV UR4, `(.L_x_12280) ;  /* 0x0000003204407947 */ /* 0x000fea000b800000 */
[----:B------:R-:W-:-:S13]  /*20f10*/  ELECT P6, URZ, PT ;  /* 0x00000000003f782f */ /* 0x000fda00038c0000 */
.L_x_12406:
[----:B------:R-:W-:Y:S05]  /*20f20*/  @!P6 BRA `(.L_x_11904) ;  /* 0x000000000084e947 */ /* 0x000fea0003800000 */
[----:B-1----:R-:W2:Y:S02]  /*20f30*/  LDL.LU R2, [R1+0x50] ;  /* 0x0000500001027983 */ /* 0x002ea40000300800 */
[----:B--2---:R-:W-:-:S04]  /*20f40*/  LOP3.LUT R2, R2, 0x2, RZ, 0xfc, !PT ;  /* 0x0000000202027812 */ /* 0x004fc800078efcff */
[----:B------:R-:W-:-:S13]  /*20f50*/  ISETP.NE.AND P2, PT, R2, 0x3, PT ;  /* 0x000000030200780c */ /* 0x000fda0003f45270 */
[----:B------:R-:W-:Y:S05]  /*20f60*/  @!P2 BRA `(.L_x_12281) ;  /* 0x000000000004a947 */ /* 0x000fea0003800000 */
[----:B------:R-:W-:Y:S01]  /*20f70*/  BPT.TRAP 0x1 ;  /* 0x000000040000795c */ /* 0x000fe20000300000 */
.L_x_12281:
        /* <DEDUP_REMOVED lines=14> */
.L_x_12407:
[----:B------:R-:W1:Y:S02]  /*21060*/  SYNCS.PHASECHK.TRANS64.TRYWAIT P0, [R7+URZ], R2 ;  /* 0x00000002070075a7 */ /* 0x000e64000800017f */
[----:B-1----:R-:W-:Y:S05]  /*21070*/  @!P0 BRA `(.L_x_12283) ;  /* 0x0000003000188947 */ /* 0x002fea0003800000 */
.L_x_12408:
[----:B------:R-:W-:Y:S05]  /*21080*/  @!P2 BRA `(.L_x_12284) ;  /* 0x000000000004a947 */ /* 0x000fea0003800000 */
[----:B------:R-:W-:Y:S01]  /*21090*/  BPT.TRAP 0x1 ;  /* 0x000000040000795c */ /* 0x000fe20000300000 */
.L_x_12284:
[----:B------:R-:W2:Y:S01]  /*210a0*/  LDL.LU R4, [R1+0x8] ;  /* 0x0000080001047983 */ /* 0x000ea20000300800 */
[----:B------:R-:W-:-:S04]  /*210b0*/  VIADD R0, R0, 0x22860 ;  /* 0x0002286000007836 */ /* 0x000fc80000000000 */
[----:B--2---:R-:W-:-:S04]  /*210c0*/  IMAD R4, R4, 0x8, R0 ;  /* 0x0000000804047824 */ /* 0x004fc800078e0200 */
[----:B------:R-:W2:Y:S02]  /*210d0*/  SYNCS.PHASECHK.TRANS64.TRYWAIT P0, [R4+URZ], R5 ;  /* 0x00000005040075a7 */ /* 0x000ea4000800017f */
[----:B--2---:R-:W-:Y:S05]  /*210e0*/  @!P0 BRA `(.L_x_12285) ;  /* 0x0000003000108947 */ /* 0x004fea0003800000 */
.L_x_12409:
[----:B------:R-:W-:-:S07]  /*210f0*/  IMAD R3, R3, 0x8, R0 ;  /* 0x0000000803037824 */ /* 0x000fce00078e0200 */
.L_x_12286:
[----:B---3--:R3:W4:Y:S02]  /*21100*/  SYNCS.PHASECHK.TRANS64.TRYWAIT P0, [R3+URZ], R2 ;  /* 0x00000002030075a7 */ /* 0x008724000800017f */
[----:B----4-:R-:W-:Y:S05]  /*21110*/  @!P0 NANOSLEEP.SYNCS 0x989680 ;  /* 0x009896800000895d */ /* 0x010fea0003900000 */
[----:B------:R-:W4:Y:S02]  /*21120*/  @!P0 SYNCS.PHASECHK.TRANS64 P0, [R3+URZ], R2 ;  /* 0x00000002030085a7 */ /* 0x000f24000800007f */
[----:B----4-:R-:W-:Y:S05]  /*21130*/  @!P0 BRA `(.L_x_12286) ;  /* 0xfffffffc00f08947 */ /* 0x010fea000383ffff */
.L_x_11904:
[----:B------:R-:W-:Y:S05]  /*21140*/  BSYNC B9 ;  /* 0x0000000000097941 */ /* 0x000fea0003800000 */
.L_x_11901:
[----:B------:R-:W-:Y:S05]  /*21150*/  EXIT ;  /* 0x000000000000794d */ /* 0x000fea0003800000 */
.L_x_11930:
[----:B0-----:R0:W1:Y:S02]  /*21160*/  SYNCS.PHASECHK.TRANS64.TRYWAIT P6, [R98+URZ+0x22890], R111 ;  /* 0x0228906f620075a7 */ /* 0x00106400080c017f */
[----:B-1----:R-:W-:Y:S05]  /*21170*/  @!P6 NANOSLEEP.SYNCS 0x989680 ;  /* 0x009896800000e95d */ /* 0x002fea0003900000 */
[----:B------:R-:W1:Y:S02]  /*21180*/  @!P6 SYNCS.PHASECHK.TRANS64 P6, [R98+URZ+0x22890], R111 ;  /* 0x0228906f6200e5a7 */ /* 0x000e6400080c007f */
[----:B-1----:R-:W-:Y:S05]  /*21190*/  @!P6 BRA `(.L_x_11930) ;  /* 0xfffffffc00f0e947 */ /* 0x002fea000383ffff */
[----:B------:R-:W-:Y:S05]  /*211a0*/  BRA `(.L_x_12287) ;  /* 0xfffffe1c00687947 */ /* 0x000fea000383ffff */
.L_x_11948:
[----:B0-----:R0:W1:Y:S02]  /*211b0*/  SYNCS.PHASECHK.TRANS64.TRYWAIT P5, [R98+URZ+0x22890], R111 ;  /* 0x0228906f620075a7 */ /* 0x00106400080a017f */
[----:B-1----:R-:W-:Y:S05]  /*211c0*/  @!P5 NANOSLEEP.SYNCS 0x989680 ;  /* 0x009896800000d95d */ /* 0x002fea0003900000 */
[----:B------:R-:W1:Y:S02]  /*211d0*/  @!P5 SYNCS.PHASECHK.TRANS64 P5, [R98+URZ+0x22890], R111 ;  /* 0x0228906f6200d5a7 */ /* 0x000e6400080a007f */
[----:B-1----:R-:W-:Y:S05]  /*211e0*/  @!P5 BRA `(.L_x_11948) ;  /* 0xfffffffc00f0d947 */ /* 0x002fea000383ffff */
[----:B------:R-:W-:Y:S05]  /*211f0*/  BRA `(.L_x_12288) ;  /* 0xfffffe2c00b07947 */ /* 0x000fea000383ffff */
.L_x_11957:
[----:B0-----:R0:W1:Y:S02]  /*21200*/  SYNCS.PHASECHK.TRANS64.TRYWAIT P4, [R98+URZ+0x22890], R111 ;  /* 0x0228906f620075a7 */ /* 0x001064000808017f */
[----:B-1----:R-:W-:Y:S05]  /*21210*/  @!P4 NANOSLEEP.SYNCS 0x989680 ;  /* 0x009896800000c95d */ /* 0x002fea0003900000 */
[----:B------:R-:W1:Y:S02]  /*21220*/  @!P4 SYNCS.PHASECHK.TRANS64 P4, [R98+URZ+0x22890], R111 ;  /* 0x0228906f6200c5a7 */ /* 0x000e64000808007f */
[----:B-1----:R-:W-:Y:S05]  /*21230*/  @!P4 BRA `(.L_x_11957) ;  /* 0xfffffffc00f0c947 */ /* 0x002fea000383ffff */
[----:B------:R-:W-:Y:S05]  /*21240*/  BRA `(.L_x_12289) ;  /* 0xfffffe3c009c7947 */ /* 0x000fea000383ffff */
.L_x_11963:
[----:B-1----:R1:W2:Y:S02]  /*21250*/  SYNCS.PHASECHK.TRANS64.TRYWAIT P3, [R98+URZ+0x228b0], R111 ;  /* 0x0228b06f620075a7 */ /* 0x0022a4000806017f */
[----:B--2---:R-:W-:Y:S05]  /*21260*/  @!P3 NANOSLEEP.SYNCS 0x989680 ;  /* 0x009896800000b95d */ /* 0x004fea0003900000 */
[----:B------:R-:W2:Y:S02]  /*21270*/  @!P3 SYNCS.PHASECHK.TRANS64 P3, [R98+URZ+0x228b0], R111 ;  /* 0x0228b06f6200b5a7 */ /* 0x000ea4000806007f */
[----:B--2---:R-:W-:Y:S05]  /*21280*/  @!P3 BRA `(.L_x_11963) ;  /* 0xfffffffc00f0b947 */ /* 0x004fea000383ffff */
[----:B------:R-:W-:Y:S05]  /*21290*/  BRA `(.L_x_12290) ;  /* 0xfffffe40002c7947 */ /* 0x000fea000383ffff */
.L_x_11979:
[----:B------:R-:W0:Y:S01]  /*212a0*/  S2R R12, SR_TID.X ;  /* 0x00000000000c7919 */ /* 0x000e220000002100 */
[----:B------:R-:W-:Y:S01]  /*212b0*/  BSSY B0, `(.L_x_12291) ;  /* 0x000000c000007945 */ /* 0x000fe20003800000 */
[----:B------:R-:W-:Y:S02]  /*212c0*/  IMAD.MOV.U32 R11, RZ, RZ, 0x1f ;  /* 0x0000001fff0b7424 */ /* 0x000fe400078e00ff */
[----:B------:R-:W-:Y:S02]  /*212d0*/  IMAD.MOV.U32 R15, RZ, RZ, -0x1 ;  /* 0xffffffffff0f7424 */ /* 0x000fe400078e00ff */
[----:B0-----:R-:W-:-:S05]  /*212e0*/  VIADD R12, R12, 0xffffff80 ;  /* 0xffffff800c0c7836 */ /* 0x001fca0000000000 */
[----:B------:R-:W-:-:S04]  /*212f0*/  SHF.R.S32.HI R7, RZ, 0x1f, R12 ;  /* 0x0000001fff077819 */ /* 0x000fc8000001140c */
[----:B------:R-:W-:Y:S01]  /*21300*/  LEA.HI R7, R7, R12, RZ, 0x7 ;  /* 0x0000000c07077211 */ /* 0x000fe200078f38ff */
[----:B------:R-:W-:-:S03]  /*21310*/  IMAD.MOV.U32 R12, RZ, RZ, RZ ;  /* 0x000000ffff0c7224 */ /* 0x000fc600078e00ff */
[----:B------:R-:W-:-:S05]  /*21320*/  SHF.R.S32.HI R7, RZ, 0x7, R7 ;  /* 0x00000007ff077819 */ /* 0x000fca0000011407 */
[----:B------:R-:W-:-:S07]  /*21330*/  IMAD.MOV.U32 R13, RZ, RZ, R7 ;  /* 0x000000ffff0d7224 */ /* 0x000fce00078e0007 */
[----:B-----5:R-:W-:Y:S05]  /*21340*/  WARPSYNC.COLLECTIVE R15, `(.L_x_12292) ;  /* 0x000000000f087348 */ /* 0x020fea0003c00000 */
[----:B------:R0:W1:Y:S02]  /*21350*/  SHFL.IDX P6, R14, R13, R12, R11 ;  /* 0x0000000c0d0e7389 */ /* 0x00006400000c000b */
[----:B01---5:R-:W-:Y:S01]  /*21360*/  ENDCOLLECTIVE ;  /* 0x000000000000791b */ /* 0x023fe20003800000 */
.L_x_12292:
[----:B------:R-:W-:Y:S05]  /*21370*/  BSYNC B0 ;  /* 0x0000000000007941 */ /* 0x000fea0003800000 */
.L_x_12291:
[----:B------:R-:W-:Y:S05]  /*21380*/  BRA `(.L_x_12293) ;  /* 0xfffffe4c00d47947 */ /* 0x000fea000383ffff */
.L_x_11991:
        /* <DEDUP_REMOVED lines=8> */
.L_x_12295:
[----:B------:R-:W-:Y:S05]  /*21410*/  BSYNC B1 ;  /* 0x0000000000017941 */ /* 0x000fea0003800000 */
.L_x_12294:
        /* <DEDUP_REMOVED lines=8> */
.L_x_12296:
[----:B------:R-:W-:Y:S02]  /*214a0*/  IMAD.MOV.U32 R13, RZ, RZ, R8 ;  /* 0x000000ffff0d7224 */ /* 0x000fe400078e0008 */
[----:B------:R-:W-:-:S07]  /*214b0*/  IMAD.MOV.U32 R0, RZ, RZ, R14 ;  /* 0x000000ffff007224 */ /* 0x000fce00078e000e */
[----:B------:R-:W-:Y:S05]  /*214c0*/  WARPSYNC.COLLECTIVE R15, `(.L_x_12297) ;  /* 0x000000000f087348 */ /* 0x000fea0003c00000 */
[----:B------:R0:W1:Y:S02]  /*214d0*/  SHFL.IDX P6, R14, R13, R12, R11 ;  /* 0x0000000c0d0e7389 */ /* 0x00006400000c000b */
[----:B01----:R-:W-:Y:S01]  /*214e0*/  ENDCOLLECTIVE ;  /* 0x000000000000791b */ /* 0x003fe20003800000 */
.L_x_12297:
[----:B------:R-:W-:Y:S02]  /*214f0*/  IMAD.MOV.U32 R13, RZ, RZ, R7 ;  /* 0x000000ffff0d7224 */ /* 0x000fe400078e0007 */
[----:B------:R-:W-:-:S07]  /*21500*/  IMAD.MOV.U32 R5, RZ, RZ, R14 ;  /* 0x000000ffff057224 */ /* 0x000fce00078e000e */
[----:B------:R-:W-:Y:S05]  /*21510*/  WARPSYNC.COLLECTIVE R15, `(.L_x_12298) ;  /* 0x000000000f087348 */ /* 0x000fea0003c00000 */
[----:B------:R0:W1:Y:S02]  /*21520*/  SHFL.IDX P6, R14, R13, R12, R11 ;  /* 0x0000000c0d0e7389 */ /* 0x00006400000c000b */
[----:B01----:R-:W-:Y:S01]  /*21530*/  ENDCOLLECTIVE ;  /* 0x000000000000791b */ /* 0x003fe20003800000 */
.L_x_12298:
[----:B------:R-:W-:Y:S05]  /*21540*/  BRA `(.L_x_12299) ;  /* 0xfffffe5400387947 */ /* 0x000fea000383ffff */
.L_x_11994:
        /* <DEDUP_REMOVED lines=8> */
.L_x_12301:
[----:B------:R-:W-:Y:S05]  /*215d0*/  BSYNC B1 ;  /* 0x0000000000017941 */ /* 0x000fea0003800000 */
.L_x_12300:
        /* <DEDUP_REMOVED lines=8> */
.L_x_12302:
[----:B------:R-:W-:Y:S02]  /*21660*/  IMAD.MOV.U32 R13, RZ, RZ, R8 ;  /* 0x000000ffff0d7224 */ /* 0x000fe400078e0008 */
[----:B------:R-:W-:-:S07]  /*21670*/  IMAD.MOV.U32 R0, RZ, RZ, R14 ;  /* 0x000000ffff007224 */ /* 0x000fce00078e000e */
[----:B------:R-:W-:Y:S05]  /*21680*/  WARPSYNC.COLLECTIVE R15, `(.L_x_12303) ;  /* 0x000000000f087348 */ /* 0x000fea0003c00000 */
[----:B------:R0:W1:Y:S02]  /*21690*/  SHFL.IDX P6, R14, R13, R12, R11 ;  /* 0x0000000c0d0e7389 */ /* 0x00006400000c000b */
[----:B01----:R-:W-:Y:S01]  /*216a0*/  ENDCOLLECTIVE ;  /* 0x000000000000791b */ /* 0x003fe20003800000 */
.L_x_12303:
[----:B------:R-:W-:Y:S02]  /*216b0*/  IMAD.MOV.U32 R13, RZ, RZ, R7 ;  /* 0x000000ffff0d7224 */ /* 0x000fe400078e0007 */
[----:B------:R-:W-:-:S07]  /*216c0*/  IMAD.MOV.U32 R5, RZ, RZ, R14 ;  /* 0x000000ffff057224 */ /* 0x000fce00078e000e */
[----:B------:R-:W-:Y:S05]  /*216d0*/  WARPSYNC.COLLECTIVE R15, `(.L_x_12304) ;  /* 0x000000000f087348 */ /* 0x000fea0003c00000 */
[----:B------:R0:W1:Y:S02]  /*216e0*/  SHFL.IDX P6, R14, R13, R12, R11 ;  /* 0x0000000c0d0e7389 */ /* 0x00006400000c000b */
[----:B01----:R-:W-:Y:S01]  /*216f0*/  ENDCOLLECTIVE ;  /* 0x000000000000791b */ /* 0x003fe20003800000 */
.L_x_12304:
[----:B------:R-:W-:Y:S05]  /*21700*/  BRA `(.L_x_12305) ;  /* 0xfffffe5400907947 */ /* 0x000fea000383ffff */
.L_x_11998:
[----:B0-----:R0:W1:Y:S02]  /*21710*/  SYNCS.PHASECHK.TRANS64.TRYWAIT P0, [R16+URZ+0x22800], R31 ;  /* 0x0228001f100075a7 */ /* 0x001064000800017f */
[----:B-1----:R-:W-:Y:S05]  /*21720*/  @!P0 NANOSLEEP.SYNCS 0x989680 ;  /* 0x009896800000895d */ /* 0x002fea0003900000 */
[----:B------:R-:W1:Y:S02]  /*21730*/  @!P0 SYNCS.PHASECHK.TRANS64 P0, [R16+URZ+0x22800], R31 ;  /* 0x0228001f100085a7 */ /* 0x000e64000800007f */
[----:B-1----:R-:W-:Y:S05]  /*21740*/  @!P0 BRA `(.L_x_11998) ;  /* 0xfffffffc00f08947 */ /* 0x002fea000383ffff */
[----:B------:R-:W-:Y:S05]  /*21750*/  BRA `(.L_x_12306) ;  /* 0xfffffe5800787947 */ /* 0x000fea000383ffff */
.L_x_12006:
        /* <DEDUP_REMOVED lines=9> */
.L_x_12308:
[----:B------:R-:W-:Y:S05]  /*217f0*/  BSYNC B1 ;  /* 0x0000000000017941 */ /* 0x000fea0003800000 */
.L_x_12307:
        /* <DEDUP_REMOVED lines=10> */
.L_x_12309:
        /* <DEDUP_REMOVED lines=8> */
.L_x_12310:
[----:B------:R-:W-:-:S05]  /*21920*/  @!P1 IADD3 R4, P2, R3, R9, RZ ;  /* 0x0000000903049210 */ /* 0x000fca0007f5e0ff */
[----:B------:R-:W-:-:S06]  /*21930*/  @!P1 IMAD.X R5, R0, 0x1, R21, P2 ;  /* 0x0000000100059824 */ /* 0x000fcc00010e0615 */
[----:B------:R-:W5:Y:S01]  /*21940*/  @!P1 LD.E.128 R4, desc[UR38][R4.64] ;  /* 0x0000002604049980 */ /* 0x000f62000c101d00 */
[----:B------:R-:W-:Y:S02]  /*21950*/  IMAD.MOV.U32 R13, RZ, RZ, R28 ;  /* 0x000000ffff0d7224 */ /* 0x000fe400078e001c */
[----:B------:R-:W-:-:S07]  /*21960*/  IMAD.MOV.U32 R8, RZ, RZ, R14 ;  /* 0x000000ffff087224 */ /* 0x000fce00078e000e */
[----:B-----5:R-:W-:Y:S05]  /*21970*/  WARPSYNC.COLLECTIVE R15, `(.L_x_12311) ;  /* 0x000000000f087348 */ /* 0x020fea0003c00000 */
[----:B------:R0:W1:Y:S02]  /*21980*/  SHFL.IDX P6, R14, R13, R12, R11 ;  /* 0x0000000c0d0e7389 */ /* 0x00006400000c000b */
[----:B01---5:R-:W-:Y:S01]  /*21990*/  ENDCOLLECTIVE ;  /* 0x000000000000791b */ /* 0x023fe20003800000 */
.L_x_12311:
[----:B------:R-:W-:-:S05]  /*219a0*/  @!P1 IADD3 R14, P2, R14, R9, RZ ;  /* 0x000000090e0e9210 */ /* 0x000fca0007f5e0ff */
[----:B------:R-:W-:-:S04]  /*219b0*/  @!P1 IMAD.X R3, R8, 0x1, R21, P2 ;  /* 0x0000000108039824 */ /* 0x000fc800010e0615 */
[----:B------:R-:W-:-:S05]  /*219c0*/  @!P1 IMAD.MOV.U32 R15, RZ, RZ, R3 ;  /* 0x000000ffff0f9224 */ /* 0x000fca00078e0003 */
[----:B------:R0:W5:Y:S01]  /*219d0*/  @!P1 LD.E.128 R24, desc[UR38][R14.64] ;  /* 0x000000260e189980 */ /* 0x000162000c101d00 */
[----:B------:R-:W-:Y:S02]  /*219e0*/  IMAD.MOV.U32 R13, RZ, RZ, R20 ;  /* 0x000000ffff0d7224 */ /* 0x000fe400078e0014 */
[----:B------:R-:W-:Y:S02]  /*219f0*/  IMAD.MOV.U32 R12, RZ, RZ, 0x1 ;  /* 0x00000001ff0c7424 */ /* 0x000fe400078e00ff */
[----:B0-----:R-:W-:-:S07]  /*21a00*/  IMAD.MOV.U32 R15, RZ, RZ, -0x1 ;  /* 0xffffffffff0f7424 */ /* 0x001fce00078e00ff */
[----:B-----5:R-:W-:Y:S05]  /*21a10*/  WARPSYNC.COLLECTIVE R15, `(.L_x_12312) ;  /* 0x000000000f087348 */ /* 0x020fea0003c00000 */
[----:B------:R0:W1:Y:S02]  /*21a20*/  SHFL.IDX P6, R14, R13, R12, R11 ;  /* 0x0000000c0d0e7389 */ /* 0x00006400000c000b */
[----:B01---5:R-:W-:Y:S01]  /*21a30*/  ENDCOLLECTIVE ;  /* 0x000000000000791b */ /* 0x023fe20003800000 */
.L_x_12312:
[----:B------:R-:W-:Y:S01]  /*21a40*/  CS2R R40, SRZ ;  /* 0x0000000000287805 */ /* 0x000fe2000001ff00 */
[----:B------:R-:W-:Y:S01]  /*21a50*/  IMAD.MOV.U32 R13, RZ, RZ, R10 ;  /* 0x000000ffff0d7224 */ /* 0x000fe200078e000a */
[----:B------:R-:W-:Y:S01]  /*21a60*/  CS2R R38, SRZ ;  /* 0x0000000000267805 */ /* 0x000fe2000001ff00 */
[----:B------:R-:W-:Y:S02]  /*21a70*/  @!P1 IMAD.MOV.U32 R40, RZ, RZ, R4 ;  /* 0x000000ffff289224 */ /* 0x000fe400078e0004 */
[----:B------:R-:W-:Y:S02]  /*21a80*/  @!P1 IMAD.MOV.U32 R41, RZ, RZ, R5 ;  /* 0x000000ffff299224 */ /* 0x000fe400078e0005 */
[----:B------:R-:W-:Y:S02]  /*21a90*/  IMAD.MOV.U32 R0, RZ, RZ, R40 ;  /* 0x000000ffff007224 */ /* 0x000fe400078e0028 */
[----:B------:R-:W-:-:S05]  /*21aa0*/  IMAD.MOV.U32 R3, RZ, RZ, R41 ;  /* 0x000000ffff037224 */ /* 0x000fca00078e0029 */
[----:B------:R-:W-:Y:S01]  /*21ab0*/  PRMT R53, R0, 0x5410, R3 ;  /* 0x0000541000357816 */ /* 0x000fe20000000003 */
[----:B------:R-:W-:-:S07]  /*21ac0*/  IMAD.MOV.U32 R0, RZ, RZ, R14 ;  /* 0x000000ffff007224 */ /* 0x000fce00078e000e */
[----:B------:R-:W-:Y:S05]  /*21ad0*/  WARPSYNC.COLLECTIVE R15, `(.L_x_12313) ;  /* 0x000000000f087348 */ /* 0x000fea0003c00000 */
[----:B------:R0:W1:Y:S02]  /*21ae0*/  SHFL.IDX P6, R14, R13, R12, R11 ;  /* 0x0000000c0d0e7389 */ /* 0x00006400000c000b */
[----:B01----:R-:W-:Y:S01]  /*21af0*/  ENDCOLLECTIVE ;  /* 0x000000000000791b */ /* 0x003fe20003800000 */
.L_x_12313:
[----:B------:R-:W-:Y:S02]  /*21b00*/  IMAD.MOV.U32 R13, RZ, RZ, R29 ;  /* 0x000000ffff0d7224 */ /* 0x000fe400078e001d */
[----:B------:R-:W-:-:S07]  /*21b10*/  IMAD.MOV.U32 R3, RZ, RZ, R14 ;  /* 0x000000ffff037224 */ /* 0x000fce00078e000e */
[----:B------:R-:W-:Y:S05]  /*21b20*/  WARPSYNC.COLLECTIVE R15, `(.L_x_12314) ;  /* 0x000000000f087348 */ /* 0x000fea0003c00000 */
[----:B------:R0:W1:Y:S02]  /*21b30*/  SHFL.IDX P6, R14, R13, R12, R11 ;  /* 0x0000000c0d0e7389 */ /* 0x00006400000c000b */
[----:B01----:R-:W-:Y:S01]  /*21b40*/  ENDCOLLECTIVE ;  /* 0x000000000000791b */ /* 0x003fe20003800000 */
.L_x_12314:
[----:B------:R-:W-:Y:S02]  /*21b50*/  @!P1 IMAD.MOV.U32 R38, RZ, RZ, R6 ;  /* 0x000000ffff269224 */ /* 0x000fe400078e0006 */
[----:B------:R-:W-:Y:S01]  /*21b60*/  @!P1 IMAD.MOV.U32 R39, RZ, RZ, R7 ;  /* 0x000000ffff279224 */ /* 0x000fe200078e0007 */
[----:B------:R-:W-:Y:S01]  /*21b70*/  CS2R R6, SRZ ;  /* 0x0000000000067805 */ /* 0x000fe2000001ff00 */
[----:B------:R-:W-:Y:S01]  /*21b80*/  IMAD.MOV.U32 R10, RZ, RZ, R38 ;  /* 0x000000ffff0a7224 */ /* 0x000fe200078e0026 */
[----:B------:R-:W-:Y:S01]  /*21b90*/  CS2R R4, SRZ ;  /* 0x0000000000047805 */ /* 0x000fe2000001ff00 */
[----:B------:R-:W-:Y:S02]  /*21ba0*/  IMAD.MOV.U32 R21, RZ, RZ, R39 ;  /* 0x000000ffff157224 */ /* 0x000fe400078e0027 */
[----:B------:R-:W-:Y:S02]  /*21bb0*/  @!P1 IMAD.MOV.U32 R6, RZ, RZ, R24 ;  /* 0x000000ffff069224 */ /* 0x000fe400078e0018 */
[----:B------:R-:W-:-:S02]  /*21bc0*/  @!P1 IMAD.MOV.U32 R7, RZ, RZ, R25 ;  /* 0x000000ffff079224 */ /* 0x000fc400078e0019 */
[----:B------:R-:W-:Y:S02]  /*21bd0*/  IMAD.MOV.U32 R13, RZ, RZ, R28 ;  /* 0x000000ffff0d7224 */ /* 0x000fe400078e001c */
[----:B------:R-:W-:Y:S02]  /*21be0*/  @!P1 IMAD.MOV.U32 R4, RZ, RZ, R26 ;  /* 0x000000ffff049224 */ /* 0x000fe400078e001a */
[----:B------:R-:W-:Y:S01]  /*21bf0*/  @!P1 IMAD.MOV.U32 R5, RZ, RZ, R27 ;  /* 0x000000ffff059224 */ /* 0x000fe200078e001b */
[----:B------:R-:W-:Y:S01]  /*21c00*/  PRMT R9, R10, 0x5410, R21 ;  /* 0x000054100a097816 */ /* 0x000fe20000000015 */
[----:B------:R-:W-:Y:S02]  /*21c10*/  IMAD.MOV.U32 R10, RZ, RZ, R6 ;  /* 0x000000ffff0a7224 */ /* 0x000fe400078e0006 */
[----:B------:R-:W-:-:S07]  /*21c20*/  IMAD.MOV.U32 R8, RZ, RZ, R14 ;  /* 0x000000ffff087224 */ /* 0x000fce00078e000e */
[----:B------:R-:W-:Y:S05]  /*21c30*/  WARPSYNC.COLLECTIVE R15, `(.L_x_12315) ;  /* 0x000000000f087348 */ /* 0x000fea0003c00000 */
[----:B------:R0:W1:Y:S02]  /*21c40*/  SHFL.IDX P6, R14, R13, R12, R11 ;  /* 0x0000000c0d0e7389 */ /* 0x00006400000c000b */
[----:B01----:R-:W-:Y:S01]  /*21c50*/  ENDCOLLECTIVE ;  /* 0x000000000000791b */ /* 0x003fe20003800000 */
.L_x_12315:
[----:B------:R-:W-:Y:S01]  /*21c60*/  CS2R R24, SRZ ;  /* 0x0000000000187805 */ /* 0x000fe2000001ff00 */
[----:B------:R-:W-:Y:S02]  /*21c70*/  IMAD.MOV.U32 R11, RZ, RZ, R7 ;  /* 0x000000ffff0b7224 */ /* 0x000fe400078e0007 */
[----:B------:R-:W-:Y:S02]  /*21c80*/  IMAD.MOV.U32 R12, RZ, RZ, R4 ;  /* 0x000000ffff0c7224 */ /* 0x000fe400078e0004 */
[----:B------:R-:W-:Y:S01]  /*21c90*/  IMAD.MOV.U32 R13, RZ, RZ, R5 ;  /* 0x000000ffff0d7224 */ /* 0x000fe200078e0005 */
[----:B------:R-:W-:-:S04]  /*21ca0*/  PRMT R48, R10, 0x5410, R11 ;  /* 0x000054100a307816 */ /* 0x000fc8000000000b */
[----:B------:R-:W-:Y:S01]  /*21cb0*/  PRMT R52, R12, 0x5410, R13 ;  /* 0x000054100c347816 */ /* 0x000fe2000000000d */
[----:B------:R-:W-:Y:S06]  /*21cc0*/  BRA `(.L_x_12316) ;  /* 0xfffffe64004c7947 */ /* 0x000fec000383ffff */
.L_x_12010:
[----:B-1----:R1:W2:Y:S02]  /*21cd0*/  SYNCS.PHASECHK.TRANS64.TRYWAIT P1, [R16+URZ+0x22800], R11 ;  /* 0x0228000b100075a7 */ /* 0x0022a4000802017f */
[----:B--2---:R-:W-:Y:S05]  /*21ce0*/  @!P1 NANOSLEEP.SYNCS 0x989680 ;  /* 0x009896800000995d */ /* 0x004fea0003900000 */
[----:B------:R-:W2:Y:S02]  /*21cf0*/  @!P1 SYNCS.PHASECHK.TRANS64 P1, [R16+URZ+0x22800], R11 ;  /* 0x0228000b100095a7 */ /* 0x000ea4000802007f */
[----:B--2---:R-:W-:Y:S05]  /*21d00*/  @!P1 BRA `(.L_x_12010) ;  /* 0xfffffffc00f09947 */ /* 0x004fea000383ffff */
[----:B------:R-:W-:Y:S05]  /*21d10*/  BRA `(.L_x_12317) ;  /* 0xfffffe6400d87947 */ /* 0x000fea000383ffff */
.L_x_12016:
[----:B0-----:R0:W3:Y:S02]  /*21d20*/  SYNCS.PHASECHK.TRANS64.TRYWAIT P2, [R6+URZ+0x22830], R21 ;  /* 0x02283015060075a7 */ /* 0x0010e4000804017f */
[----:B---3--:R-:W-:Y:S05]  /*21d30*/  @!P2 NANOSLEEP.SYNCS 0x989680 ;  /* 0x009896800000a95d */ /* 0x008fea0003900000 */
[----:B------:R-:W3:Y:S02]  /*21d40*/  @!P2 SYNCS.PHASECHK.TRANS64 P2, [R6+URZ+0x22830], R21 ;  /* 0x022830150600a5a7 */ /* 0x000ee4000804007f */
[----:B---3--:R-:W-:Y:S05]  /*21d50*/  @!P2 BRA `(.L_x_12016) ;  /* 0xfffffffc00f0a947 */ /* 0x008fea000383ffff */
[----:B------:R-:W-:Y:S05]  /*21d60*/  BRA `(.L_x_12015) ;  /* 0xfffffe7400407947 */ /* 0x000fea000383ffff */
.L_x_12029:
[----:B-1----:R1:W2:Y:S02]  /*21d70*/  SYNCS.PHASECHK.TRANS64.TRYWAIT P2, [R6+URZ+0x22850], R21 ;  /* 0x02285015060075a7 */ /* 0x0022a4000804017f */
[----:B--2---:R-:W-:Y:S05]  /*21d80*/  @!P2 NANOSLEEP.SYNCS 0x989680 ;  /* 0x009896800000a95d */ /* 0x004fea0003900000 */
[----:B------:R-:W2:Y:S02]  /*21d90*/  @!P2 SYNCS.PHASECHK.TRANS64 P2, [R6+URZ+0x22850], R21 ;  /* 0x022850150600a5a7 */ /* 0x000ea4000804007f */
[----:B--2---:R-:W-:Y:S05]  /*21da0*/  @!P2 BRA `(.L_x_12029) ;  /* 0xfffffffc00f0a947 */ /* 0x004fea000383ffff */
[----:B------:R-:W-:Y:S05]  /*21db0*/  BRA `(.L_x_12028) ;  /* 0xfffffe9c00a87947 */ /* 0x000fea000383ffff */
.L_x_12038:
[----:B-1----:R1:W2:Y:S02]  /*21dc0*/  SYNCS.PHASECHK.TRANS64.TRYWAIT P2, [R210+URZ+0x22830], R209 ;  /* 0x022830d1d20075a7 */ /* 0x0022a4000804017f */
[----:B--2---:R-:W-:Y:S05]  /*21dd0*/  @!P2 NANOSLEEP.SYNCS 0x989680 ;  /* 0x009896800000a95d */ /* 0x004fea0003900000 */
[----:B------:R-:W2:Y:S02]  /*21de0*/  @!P2 SYNCS.PHASECHK.TRANS64 P2, [R210+URZ+0x22830], R209 ;  /* 0x022830d1d200a5a7 */ /* 0x000ea4000804007f */
[----:B--2---:R-:W-:Y:S05]  /*21df0*/  @!P2 BRA `(.L_x_12038) ;  /* 0xfffffffc00f0a947 */ /* 0x004fea000383ffff */
[----:B------:R-:W-:Y:S05]  /*21e00*/  BRA `(.L_x_12037) ;  /* 0xfffffea400707947 */ /* 0x000fea000383ffff */
.L_x_12051:
[----:B--2---:R2:W3:Y:S02]  /*21e10*/  SYNCS.PHASECHK.TRANS64.TRYWAIT P2, [R210+URZ+0x22850], R209 ;  /* 0x022850d1d20075a7 */ /* 0x0044e4000804017f */
[----:B---3--:R-:W-:Y:S05]  /*21e20*/  @!P2 NANOSLEEP.SYNCS 0x989680 ;  /* 0x009896800000a95d */ /* 0x008fea0003900000 */
[----:B------:R-:W3:Y:S02]  /*21e30*/  @!P2 SYNCS.PHASECHK.TRANS64 P2, [R210+URZ+0x22850], R209 ;  /* 0x022850d1d200a5a7 */ /* 0x000ee4000804007f */
[----:B---3--:R-:W-:Y:S05]  /*21e40*/  @!P2 BRA `(.L_x_12051) ;  /* 0xfffffffc00f0a947 */ /* 0x008fea000383ffff */
[----:B------:R-:W-:Y:S05]  /*21e50*/  BRA `(.L_x_12050) ;  /* 0xfffffed8000c7947 */ /* 0x000fea000383ffff */
.L_x_12061:
[----:B--2---:R2:W3:Y:S02]  /*21e60*/  SYNCS.PHASECHK.TRANS64.TRYWAIT P3, [R6+URZ+0x22830], R210 ;  /* 0x022830d2060075a7 */ /* 0x0044e4000806017f */
[----:B---3--:R-:W-:Y:S05]  /*21e70*/  @!P3 NANOSLEEP.SYNCS 0x989680 ;  /* 0x009896800000b95d */ /* 0x008fea0003900000 */
[----:B------:R-:W3:Y:S02]  /*21e80*/  @!P3 SYNCS.PHASECHK.TRANS64 P3, [R6+URZ+0x22830], R210 ;  /* 0x022830d20600b5a7 */ /* 0x000ee4000806007f */
[----:B---3--:R-:W-:Y:S05]  /*21e90*/  @!P3 BRA `(.L_x_12061) ;  /* 0xfffffffc00f0b947 */ /* 0x008fea000383ffff */
[----:B------:R-:W-:Y:S05]  /*21ea0*/  BRA `(.L_x_12060) ;  /* 0xfffffee000047947 */ /* 0x000fea000383ffff */
.L_x_12066:
[----:B-1----:R1:W2:Y:S02]  /*21eb0*/  SYNCS.PHASECHK.TRANS64.TRYWAIT P3, [R6+URZ+0x22850], R210 ;  /* 0x022850d2060075a7 */ /* 0x0022a4000806017f */
[----:B--2---:R-:W-:Y:S05]  /*21ec0*/  @!P3 NANOSLEEP.SYNCS 0x989680 ;  /* 0x009896800000b95d */ /* 0x004fea0003900000 */
[----:B------:R-:W2:Y:S02]  /*21ed0*/  @!P3 SYNCS.PHASECHK.TRANS64 P3, [R6+URZ+0x22850], R210 ;  /* 0x022850d20600b5a7 */ /* 0x000ea4000806007f */
[----:B--2---:R-:W-:Y:S05]  /*21ee0*/  @!P3 BRA `(.L_x_12066) ;  /* 0xfffffffc00f0b947 */ /* 0x004fea000383ffff */
[----:B------:R-:W-:Y:S05]  /*21ef0*/  BRA `(.L_x_12065) ;  /* 0xfffffefc00e07947 */ /* 0x000fea000383ffff */
.L_x_12072:
[----:B--2---:R2:W3:Y:S02]  /*21f00*/  SYNCS.PHASECHK.TRANS64.TRYWAIT P2, [R210+URZ+0x22830], R209 ;  /* 0x022830d1d20075a7 */ /* 0x0044e4000804017f */
[----:B---3--:R-:W-:Y:S05]  /*21f10*/  @!P2 NANOSLEEP.SYNCS 0x989680 ;  /* 0x009896800000a95d */ /* 0x008fea0003900000 */
[----:B------:R-:W3:Y:S02]  /*21f20*/  @!P2 SYNCS.PHASECHK.TRANS64 P2, [R210+URZ+0x22830], R209 ;  /* 0x022830d1d200a5a7 */ /* 0x000ee4000804007f */
[----:B---3--:R-:W-:Y:S05]  /*21f30*/  @!P2 BRA `(.L_x_12072) ;  /* 0xfffffffc00f0a947 */ /* 0x008fea000383ffff */
[----:B------:R-:W-:Y:S05]  /*21f40*/  BRA `(.L_x_12071) ;  /* 0xffffff0400107947 */ /* 0x000fea000383ffff */
.L_x_12085:
[----:B-1----:R1:W3:Y:S02]  /*21f50*/  SYNCS.PHASECHK.TRANS64.TRYWAIT P2, [R210+URZ+0x22850], R209 ;  /* 0x022850d1d20075a7 */ /* 0x0022e4000804017f */
[----:B---3--:R-:W-:Y:S05]  /*21f60*/  @!P2 NANOSLEEP.SYNCS 0x989680 ;  /* 0x009896800000a95d */ /* 0x008fea0003900000 */
[----:B------:R-:W3:Y:S02]  /*21f70*/  @!P2 SYNCS.PHASECHK.TRANS64 P2, [R210+URZ+0x22850], R209 ;  /* 0x022850d1d200a5a7 */ /* 0x000ee4000804007f */
[----:B---3--:R-:W-:Y:S05]  /*21f80*/  @!P2 BRA `(.L_x_12085) ;  /* 0xfffffffc00f0a947 */ /* 0x008fea000383ffff */
[----:B------:R-:W-:Y:S05]  /*21f90*/  BRA `(.L_x_12084) ;  /* 0xffffff3400a87947 */ /* 0x000fea000383ffff */
.L_x_12100:
[----:B------:R-:W-:Y:S02]  /*21fa0*/  IMAD.MOV.U32 R13, RZ, RZ, R4 ;  /* 0x000000ffff0d7224 */ /* 0x000fe400078e0004 */
[----:B------:R-:W-:Y:S02]  /*21fb0*/  IMAD.MOV.U32 R12, RZ, RZ, RZ ;  /* 0x000000ffff0c7224 */ /* 0x000fe400078e00ff */
[----:B------:R-:W-:Y:S02]  /*21fc0*/  IMAD.MOV.U32 R11, RZ, RZ, 0x181f ;  /* 0x0000181fff0b7424 */ /* 0x000fe400078e00ff */
[----:B------:R-:W-:-:S07]  /*21fd0*/  IMAD.MOV.U32 R15, RZ, RZ, -0x1 ;  /* 0xffffffffff0f7424 */ /* 0x000fce00078e00ff */
[----:B--23--:R-:W-:Y:S05]  /*21fe0*/  WARPSYNC.COLLECTIVE R15, `(.L_x_12318) ;  /* 0x000000000f087348 */ /* 0x00cfea0003c00000 */
[----:B------:R0:W1:Y:S02]  /*21ff0*/  SHFL.IDX P6, R14, R13, R12, R11 ;  /* 0x0000000c0d0e7389 */ /* 0x00006400000c000b */
[----:B0123--:R-:W-:Y:S01]  /*22000*/  ENDCOLLECTIVE ;  /* 0x000000000000791b */ /* 0x00ffe20003800000 */
.L_x_12318:
[----:B------:R-:W-:Y:S02]  /*22010*/  IMAD.MOV.U32 R13, RZ, RZ, R3 ;  /* 0x000000ffff0d7224 */ /* 0x000fe400078e0003 */
[----:B------:R-:W-:-:S07]  /*22020*/  IMAD.MOV.U32 R0, RZ, RZ, R14 ;  /* 0x000000ffff007224 */ /* 0x000fce00078e000e */
[----:B------:R-:W-:Y:S05]  /*22030*/  WARPSYNC.COLLECTIVE R15, `(.L_x_12319) ;  /* 0x000000000f087348 */ /* 0x000fea0003c00000 */
[----:B------:R0:W1:Y:S02]  /*22040*/  SHFL.IDX P6, R14, R13, R12, R11 ;  /* 0x0000000c0d0e7389 */ /* 0x00006400000c000b */
[----:B01----:R-:W-:Y:S01]  /*22050*/  ENDCOLLECTIVE ;  /* 0x000000000000791b */ /* 0x003fe20003800000 */
.L_x_12319:
[----:B------:R-:W-:Y:S05]  /*22060*/  BRA `(.L_x_12320) ;  /* 0xffffff6800a87947 */ /* 0x000fea000383ffff */
.L_x_12103:
[----:B------:R-:W-:Y:S01]  /*22070*/  BSSY B1, `(.L_x_12321) ;  /* 0x0000008000017945 */ /* 0x000fe20003800000 */
[----:B-1----:R-:W-:Y:S02]  /*22080*/  IMAD.MOV.U32 R13, RZ, RZ, R4 ;  /* 0x000000ffff0d7224 */ /* 0x002fe400078e0004 */
[----:B------:R-:W-:Y:S02]  /*22090*/  IMAD.MOV.U32 R12, RZ, RZ, 0x1 ;  /* 0x00000001ff0c7424 */ /* 0x000fe400078e00ff */
[----:B------:R-:W-:Y:S02]  /*220a0*/  IMAD.MOV.U32 R11, RZ, RZ, 0x181f ;  /* 0x0000181fff0b7424 */ /* 0x000fe400078e00ff */
[----:B------:R-:W-:-:S07]  /*220b0*/  IMAD.MOV.U32 R15, RZ, RZ, -0x1 ;  /* 0xffffffffff0f7424 */ /* 0x000fce00078e00ff */
[----:B0-234-:R-:W-:Y:S05]  /*220c0*/  WARPSYNC.COLLECTIVE R15, `(.L_x_12322) ;  /* 0x000000000f087348 */ /* 0x01dfea0003c00000 */
[----:B----4-:R1:W4:Y:S02]  /*220d0*/  SHFL.IDX P6, R14, R13, R12, R11 ;  /* 0x0000000c0d0e7389 */ /* 0x01032400000c000b */
[----:B01234-:R-:W-:Y:S01]  /*220e0*/  ENDCOLLECTIVE ;  /* 0x000000000000791b */ /* 0x01ffe20003800000 */
.L_x_12322:
[----:B------:R-:W-:Y:S05]  /*220f0*/  BSYNC B1 ;  /* 0x0000000000017941 */ /* 0x000fea0003800000 */
.L_x_12321:
        /* <DEDUP_REMOVED lines=8> */
.L_x_12323:
[----:B------:R-:W-:Y:S05]  /*22180*/  BRA `(.L_x_12324) ;  /* 0xffffff6800dc7947 */ /* 0x000fea000383ffff */
.L_x_12106:
        /* <DEDUP_REMOVED lines=8> */
.L_x_12326:
[----:B------:R-:W-:Y:S05]  /*22210*/  BSYNC B1 ;  /* 0x0000000000017941 */ /* 0x000fea0003800000 */
.L_x_12325:
        /* <DEDUP_REMOVED lines=8> */
.L_x_12327:
[----:B------:R-:W-:Y:S05]  /*222a0*/  BRA `(.L_x_12328) ;  /* 0xffffff6c000c7947 */ /* 0x000fea000383ffff */
.L_x_12109:
        /* <DEDUP_REMOVED lines=8> */
.L_x_12330:
[----:B------:R-:W-:Y:S05]  /*22330*/  BSYNC B1 ;  /* 0x0000000000017941 */ /* 0x000fea0003800000 */
.L_x_12329:
        /* <DEDUP_REMOVED lines=8> */
.L_x_12331:
[----:B------:R-:W-:Y:S05]  /*223c0*/  BRA `(.L_x_12332) ;  /* 0xffffff6c003c7947 */ /* 0x000fea000383ffff */
.L_x_12134:
        /* <DEDUP_REMOVED lines=11> */
.L_x_12334:
[----:B------:R-:W-:Y:S05]  /*22480*/  BSYNC B1 ;  /* 0x0000000000017941 */ /* 0x000fea0003800000 */
.L_x_12333:
[----:B------:R-:W-:Y:S05]  /*22490*/  BRA `(.L_x_12335) ;  /* 0xffffff84006c7947 */ /* 0x000fea000383ffff */
.L_x_12136:
[----:B------:R-:W-:Y:S01]  /*224a0*/  BSSY B1, `(.L_x_12336) ;  /* 0x0000006000017945 */ /* 0x000fe20003800000 */
[----:B------:R-:W-:-:S07]  /*224b0*/  IMAD.MOV.U32 R15, RZ, RZ, -0x1 ;  /* 0xffffffffff0f7424 */ /* 0x000fce00078e00ff */
[----:B01----:R-:W-:Y:S05]  /*224c0*/  WARPSYNC.COLLECTIVE R15, `(.L_x_12337) ;  /* 0x000000000f0c7348 */ /* 0x003fea0003c00000 */
[----:B------:R-:W-:Y:S02]  /*224d0*/  ELECT P6, UR62, PT ;  /* 0x00000000003e782f */ /* 0x000fe400038c0000 */
[----:B------:R-:W-:Y:S01]  /*224e0*/  MOV R14, UR62 ;  /* 0x0000003e000e7c02 */ /* 0x000fe20008000f00 */
[----:B01----:R-:W-:Y:S10]  /*224f0*/  ENDCOLLECTIVE ;  /* 0x000000000000791b */ /* 0x003ff40003800000 */
.L_x_12337:
[----:B------:R-:W-:Y:S05]  /*22500*/  BSYNC B1 ;  /* 0x0000000000017941 */ /* 0x000fea0003800000 */
.L_x_12336:
[----:B------:R-:W-:Y:S05]  /*22510*/  BRA `(.L_x_12135) ;  /* 0xffffff8400647947 */ /* 0x000fea000383ffff */
.L_x_12138:
[----:B-1----:R-:W2:Y:S02]  /*22520*/  LDL R6, [R1+0x4] ;  /* 0x0000040001067983 */ /* 0x002ea40000100800 */
[----:B--2---:R1:W2:Y:S02]  /*22530*/  SYNCS.PHASECHK.TRANS64.TRYWAIT P0, [R6+URZ+0x22820], R5 ;  /* 0x02282005060075a7 */ /* 0x0042a4000800017f */
[----:B--2---:R-:W-:Y:S05]  /*22540*/  @!P0 NANOSLEEP.SYNCS 0x989680 ;  /* 0x009896800000895d */ /* 0x004fea0003900000 */
[----:B------:R-:W2:Y:S02]  /*22550*/  @!P0 SYNCS.PHASECHK.TRANS64 P0, [R6+URZ+0x22820], R5 ;  /* 0x02282005060085a7 */ /* 0x000ea4000800007f */
[----:B--2---:R-:W-:Y:S05]  /*22560*/  @!P0 BRA `(.L_x_12138) ;  /* 0xfffffffc00ec8947 */ /* 0x004fea000383ffff */
[----:B------:R-:W-:Y:S05]  /*22570*/  BRA `(.L_x_12338) ;  /* 0xffffff8400747947 */ /* 0x000fea000383ffff */
.L_x_12142:
[----:B-1----:R1:W2:Y:S02]  /*22580*/  SYNCS.PHASECHK.TRANS64.TRYWAIT P0, [R6+URZ+0x228a0], R9 ;  /* 0x0228a009060075a7 */ /* 0x0022a4000800017f */
[----:B--2---:R-:W-:Y:S05]  /*22590*/  @!P0 NANOSLEEP.SYNCS 0x989680 ;  /* 0x009896800000895d */ /* 0x004fea0003900000 */
[----:B------:R-:W2:Y:S02]  /*225a0*/  @!P0 SYNCS.PHASECHK.TRANS64 P0, [R6+URZ+0x228a0], R9 ;  /* 0x0228a009060085a7 */ /* 0x000ea4000800007f */
[----:B--2---:R-:W-:Y:S05]  /*225b0*/  @!P0 BRA `(.L_x_12142) ;  /* 0xfffffffc00f08947 */ /* 0x004fea000383ffff */
[----:B------:R-:W-:Y:S05]  /*225c0*/  BRA `(.L_x_12339) ;  /* 0xffffff8400987947 */ /* 0x000fea000383ffff */
.L_x_12147:
[----:B--2---:R2:W3:Y:S02]  /*225d0*/  SYNCS.PHASECHK.TRANS64.TRYWAIT P0, [R6+URZ+0x228c0], R9 ;  /* 0x0228c009060075a7 */ /* 0x0044e4000800017f */
[----:B---3--:R-:W-:Y:S05]  /*225e0*/  @!P0 NANOSLEEP.SYNCS 0x989680 ;  /* 0x009896800000895d */ /* 0x008fea0003900000 */
[----:B------:R-:W3:Y:S02]  /*225f0*/  @!P0 SYNCS.PHASECHK.TRANS64 P0, [R6+URZ+0x228c0], R9 ;  /* 0x0228c009060085a7 */ /* 0x000ee4000800007f */
[----:B---3--:R-:W-:Y:S05]  /*22600*/  @!P0 BRA `(.L_x_12147) ;  /* 0xfffffffc00f08947 */ /* 0x008fea000383ffff */
[----:B------:R-:W-:Y:S05]  /*22610*/  BRA `(.L_x_12340) ;  /* 0xffffff88001c7947 */ /* 0x000fea000383ffff */
.L_x_12157:
[----:B-1----:R1:W2:Y:S02]  /*22620*/  SYNCS.PHASECHK.TRANS64.TRYWAIT P1, [R5+URZ+0x228a0], R6 ;  /* 0x0228a006050075a7 */ /* 0x0022a4000802017f */
[----:B--2---:R-:W-:Y:S05]  /*22630*/  @!P1 NANOSLEEP.SYNCS 0x989680 ;  /* 0x009896800000995d */ /* 0x004fea0003900000 */
[----:B------:R-:W2:Y:S02]  /*22640*/  @!P1 SYNCS.PHASECHK.TRANS64 P1, [R5+URZ+0x228a0], R6 ;  /* 0x0228a006050095a7 */ /* 0x000ea4000802007f */
[----:B--2---:R-:W-:Y:S05]  /*22650*/  @!P1 BRA `(.L_x_12157) ;  /* 0xfffffffc00f09947 */ /* 0x004fea000383ffff */
[----:B------:R-:W-:Y:S05]  /*22660*/  BRA `(.L_x_12341) ;  /* 0xffffff8c00b47947 */ /* 0x000fea000383ffff */
.L_x_12162:
[----:B--2---:R2:W3:Y:S02]  /*22670*/  SYNCS.PHASECHK.TRANS64.TRYWAIT P1, [R5+URZ+0x228c0], R6 ;  /* 0x0228c006050075a7 */ /* 0x0044e4000802017f */
[----:B---3--:R-:W-:Y:S05]  /*22680*/  @!P1 NANOSLEEP.SYNCS 0x989680 ;  /* 0x009896800000995d */ /* 0x008fea0003900000 */
[----:B------:R-:W3:Y:S02]  /*22690*/  @!P1 SYNCS.PHASECHK.TRANS64 P1, [R5+URZ+0x228c0], R6 ;  /* 0x0228c006050095a7 */ /* 0x000ee4000802007f */
[----:B---3--:R-:W-:Y:S05]  /*226a0*/  @!P1 BRA `(.L_x_12162) ;  /* 0xfffffffc00f09947 */ /* 0x008fea000383ffff */
[----:B------:R-:W-:Y:S05]  /*226b0*/  BRA `(.L_x_12342) ;  /* 0xffffff9000347947 */ /* 0x000fea000383ffff */
.L_x_12186:
        /* <DEDUP_REMOVED lines=11> */
.L_x_12344:
[----:B------:R-:W-:Y:S05]  /*22770*/  BSYNC B0 ;  /* 0x0000000000007941 */ /* 0x000fea0003800000 */
.L_x_12343:
[----:B------:R-:W-:Y:S05]  /*22780*/  BRA `(.L_x_12345) ;  /* 0xffffffa000207947 */ /* 0x000fea000383ffff */
.L_x_12188:
[----:B------:R-:W-:Y:S01]  /*22790*/  BSSY B0, `(.L_x_12346) ;  /* 0x0000006000007945 */ /* 0x000fe20003800000 */
[----:B------:R-:W-:-:S07]  /*227a0*/  IMAD.MOV.U32 R15, RZ, RZ, -0x1 ;  /* 0xffffffffff0f7424 */ /* 0x000fce00078e00ff */
[----:B01-3--:R-:W-:Y:S05]  /*227b0*/  WARPSYNC.COLLECTIVE R15, `(.L_x_12347) ;  /* 0x000000000f0c7348 */ /* 0x00bfea0003c00000 */
[----:B------:R-:W-:Y:S02]  /*227c0*/  ELECT P6, UR62, PT ;  /* 0x00000000003e782f */ /* 0x000fe400038c0000 */
[----:B------:R-:W-:Y:S01]  /*227d0*/  MOV R14, UR62 ;  /* 0x0000003e000e7c02 */ /* 0x000fe20008000f00 */
[----:B01-3--:R-:W-:Y:S10]  /*227e0*/  ENDCOLLECTIVE ;  /* 0x000000000000791b */ /* 0x00bff40003800000 */
.L_x_12347:
[----:B------:R-:W-:Y:S05]  /*227f0*/  BSYNC B0 ;  /* 0x0000000000007941 */ /* 0x000fea0003800000 */
.L_x_12346:
[----:B------:R-:W-:Y:S05]  /*22800*/  BRA `(.L_x_12348) ;  /* 0xffffffa0002c7947 */ /* 0x000fea000383ffff */
.L_x_12190:
[----:B-1----:R1:W2:Y:S02]  /*22810*/  SYNCS.PHASECHK.TRANS64.TRYWAIT P0, [R0+URZ+0x22840], R2 ;  /* 0x02284002000075a7 */ /* 0x0022a4000800017f */
[----:B--2---:R-:W-:Y:S05]  /*22820*/  @!P0 NANOSLEEP.SYNCS 0x989680 ;  /* 0x009896800000895d */ /* 0x004fea0003900000 */
[----:B------:R-:W2:Y:S02]  /*22830*/  @!P0 SYNCS.PHASECHK.TRANS64 P0, [R0+URZ+0x22840], R2 ;  /* 0x02284002000085a7 */ /* 0x000ea4000800007f */
[----:B--2---:R-:W-:Y:S05]  /*22840*/  @!P0 BRA `(.L_x_12190) ;  /* 0xfffffffc00f08947 */ /* 0x004fea000383ffff */
[----:B------:R-:W-:Y:S05]  /*22850*/  BRA `(.L_x_12349) ;  /* 0xffffffa000947947 */ /* 0x000fea000383ffff */
.L_x_12194:
        /* <DEDUP_REMOVED lines=13> */
.L_x_12350:
[----:B------:R-:W-:Y:S02]  /*22930*/  IMAD.MOV.U32 R13, RZ, RZ, R4 ;  /* 0x000000ffff0d7224 */ /* 0x000fe400078e0004 */
[----:B------:R-:W-:-:S07]  /*22940*/  IMAD.MOV.U32 R6, RZ, RZ, R14 ;  /* 0x000000ffff067224 */ /* 0x000fce00078e000e */
[----:B------:R-:W-:Y:S05]  /*22950*/  WARPSYNC.COLLECTIVE R15, `(.L_x_12351) ;  /* 0x000000000f087348 */ /* 0x000fea0003c00000 */
[----:B------:R0:W1:Y:S02]  /*22960*/  SHFL.IDX P6, R14, R13, R12, R11 ;  /* 0x0000000c0d0e7389 */ /* 0x00006400000c000b */
[----:B01----:R-:W-:Y:S01]  /*22970*/  ENDCOLLECTIVE ;  /* 0x000000000000791b */ /* 0x003fe20003800000 */
.L_x_12351:
[----:B------:R-:W-:Y:S02]  /*22980*/  IMAD.MOV.U32 R13, RZ, RZ, R3 ;  /* 0x000000ffff0d7224 */ /* 0x000fe400078e0003 */
[----:B------:R-:W-:Y:S02]  /*22990*/  IMAD.MOV.U32 R12, RZ, RZ, 0x1 ;  /* 0x00000001ff0c7424 */ /* 0x000fe400078e00ff */
[----:B------:R-:W-:-:S07]  /*229a0*/  IMAD.MOV.U32 R7, RZ, RZ, R14 ;  /* 0x000000ffff077224 */ /* 0x000fce00078e000e */
[----:B------:R-:W-:Y:S05]  /*229b0*/  WARPSYNC.COLLECTIVE R15, `(.L_x_12352) ;  /* 0x000000000f087348 */ /* 0x000fea0003c00000 */
[----:B------:R0:W1:Y:S02]  /*229c0*/  SHFL.IDX P6, R14, R13, R12, R11 ;  /* 0x0000000c0d0e7389 */ /* 0x00006400000c000b */
[----:B01----:R-:W-:Y:S01]  /*229d0*/  ENDCOLLECTIVE ;  /* 0x000000000000791b */ /* 0x003fe20003800000 */
.L_x_12352:
        /* <DEDUP_REMOVED lines=15> */
.L_x_12353:
[----:B------:R-:W-:Y:S02]  /*22ad0*/  IMAD.MOV.U32 R13, RZ, RZ, R3 ;  /* 0x000000ffff0d7224 */ /* 0x000fe400078e0003 */
[----:B------:R-:W-:Y:S02]  /*22ae0*/  IMAD.MOV.U32 R12, RZ, RZ, 0x2 ;  /* 0x00000002ff0c7424 */ /* 0x000fe400078e00ff */
[----:B------:R-:W-:-:S07]  /*22af0*/  IMAD.MOV.U32 R5, RZ, RZ, R14 ;  /* 0x000000ffff057224 */ /* 0x000fce00078e000e */
[----:B------:R-:W-:Y:S05]  /*22b00*/  WARPSYNC.COLLECTIVE R15, `(.L_x_12354) ;  /* 0x000000000f087348 */ /* 0x000fea0003c00000 */
[----:B------:R0:W1:Y:S02]  /*22b10*/  SHFL.IDX P6, R14, R13, R12, R11 ;  /* 0x0000000c0d0e7389 */ /* 0x00006400000c000b */
[----:B01----:R-:W-:Y:S01]  /*22b20*/  ENDCOLLECTIVE ;  /* 0x000000000000791b */ /* 0x003fe20003800000 */
.L_x_12354:
        /* <DEDUP_REMOVED lines=15> */
.L_x_12355:
[----:B------:R-:W-:Y:S02]  /*22c20*/  IMAD.MOV.U32 R13, RZ, RZ, R3 ;  /* 0x000000ffff0d7224 */ /* 0x000fe400078e0003 */
[----:B------:R-:W-:Y:S02]  /*22c30*/  IMAD.MOV.U32 R12, RZ, RZ, 0x3 ;  /* 0x00000003ff0c7424 */ /* 0x000fe400078e00ff */
[----:B------:R-:W-:-:S07]  /*22c40*/  IMAD.MOV.U32 R5, RZ, RZ, R14 ;  /* 0x000000ffff057224 */ /* 0x000fce00078e000e */
[----:B------:R-:W-:Y:S05]  /*22c50*/  WARPSYNC.COLLECTIVE R15, `(.L_x_12356) ;  /* 0x000000000f087348 */ /* 0x000fea0003c00000 */
[----:B------:R0:W1:Y:S02]  /*22c60*/  SHFL.IDX P6, R14, R13, R12, R11 ;  /* 0x0000000c0d0e7389 */ /* 0x00006400000c000b */
[----:B01----:R-:W-:Y:S01]  /*22c70*/  ENDCOLLECTIVE ;  /* 0x000000000000791b */ /* 0x003fe20003800000 */
.L_x_12356:
[----:B------:R-:W-:-:S05]  /*22c80*/  @!P1 LEA R5, P2, R10, R5, 0x1 ;  /* 0x000000050a059211 */ /* 0x000fca00078408ff */
[----:B------:R-:W-:-:S04]  /*22c90*/  @!P1 IMAD.X R6, RZ, RZ, R6, P2 ;  /* 0x000000ffff069224 */ /* 0x000fc800010e0606 */
[----:B------:R-:W-:Y:S01]  /*22ca0*/  @!P1 IMAD.MOV.U32 R7, RZ, RZ, R6 ;  /* 0x000000ffff079224 */ /* 0x000fe200078e0006 */
[----:B------:R-:W-:Y:S01]  /*22cb0*/  @!P1 MOV R6, R5 ;  /* 0x0000000500069202 */ /* 0x000fe20000000f00 */
[----:B------:R-:W-:Y:S02]  /*22cc0*/  IMAD.MOV.U32 R13, RZ, RZ, R4 ;  /* 0x000000ffff0d7224 */ /* 0x000fe400078e0004 */
[----:B------:R-:W-:Y:S02]  /*22cd0*/  VIADD R5, R0, 0x30 ;  /* 0x0000003000057836 */ /* 0x000fe40000000000 */
[----:B------:R-:W-:Y:S01]  /*22ce0*/  @!PT LDS RZ, [RZ] ;  /* 0x00000000fffff984 */ /* 0x000fe20000000800 */
[----:B------:R-:W-:Y:S01]  /*22cf0*/  @!PT LDS RZ, [RZ] ;  /* 0x00000000fffff984 */ /* 0x000fe20000000800 */
[----:B------:R-:W-:Y:S01]  /*22d00*/  @!PT LDS RZ, [RZ] ;  /* 0x00000000fffff984 */ /* 0x000fe20000000800 */
[----:B------:R0:W-:Y:S03]  /*22d10*/  @!P1 LDGSTS.E.BYPASS.LTC128B.128 [R9+0x19400], desc[UR38][R6.64], !P0 ;  /* 0x1940000006099fae */ /* 0x0001e6000c101d66 */
[----:B------:R-:W-:Y:S01]  /*22d20*/  ISETP.GE.AND P1, PT, R5, R2, PT ;  /* 0x000000020500720c */ /* 0x000fe20003f26270 */
[----:B0-----:R-:W-:-:S12]  /*22d30*/  IMAD.MOV.U32 R6, RZ, RZ, R14 ;  /* 0x000000ffff067224 */ /* 0x001fd800078e000e */
[----:B------:R-:W-:Y:S05]  /*22d40*/  WARPSYNC.COLLECTIVE R15, `(.L_x_12357) ;  /* 0x000000000f087348 */ /* 0x000fea0003c00000 */
[----:B------:R0:W1:Y:S02]  /*22d50*/  SHFL.IDX P6, R14, R13, R12, R11 ;  /* 0x0000000c0d0e7389 */ /* 0x00006400000c000b */
[----:B01----:R-:W-:Y:S01]  /*22d60*/  ENDCOLLECTIVE ;  /* 0x000000000000791b */ /* 0x003fe20003800000 */
.L_x_12357:
[----:B------:R-:W-:Y:S02]  /*22d70*/  IMAD.MOV.U32 R13, RZ, RZ, R3 ;  /* 0x000000ffff0d7224 */ /* 0x000fe400078e0003 */
[----:B------:R-:W-:Y:S02]  /*22d80*/  IMAD.MOV.U32 R12, RZ, RZ, 0x4 ;  /* 0x00000004ff0c7424 */ /* 0x000fe400078e00ff */
[----:B------:R-:W-:-:S07]  /*22d90*/  IMAD.MOV.U32 R5, RZ, RZ, R14 ;  /* 0x000000ffff057224 */ /* 0x000fce00078e000e */
[----:B------:R-:W-:Y:S05]  /*22da0*/  WARPSYNC.COLLECTIVE R15, `(.L_x_12358) ;  /* 0x000000000f087348 */ /* 0x000fea0003c00000 */
[----:B------:R0:W1:Y:S02]  /*22db0*/  SHFL.IDX P6, R14, R13, R12, R11 ;  /* 0x0000000c0d0e7389 */ /* 0x00006400000c000b */
[----:B01----:R-:W-:Y:S01]  /*22dc0*/  ENDCOLLECTIVE ;  /* 0x000000000000791b */ /* 0x003fe20003800000 */
.L_x_12358:
        /* <DEDUP_REMOVED lines=15> */
.L_x_12359:
[----:B------:R-:W-:Y:S02]  /*22ec0*/  IMAD.MOV.U32 R13, RZ, RZ, R3 ;  /* 0x000000ffff0d7224 */ /* 0x000fe400078e0003 */
[----:B------:R-:W-:Y:S02]  /*22ed0*/  IMAD.MOV.U32 R12, RZ, RZ, 0x5 ;  /* 0x00000005ff0c7424 */ /* 0x000fe400078e00ff */
[----:B------:R-:W-:-:S07]  /*22ee0*/  IMAD.MOV.U32 R5, RZ, RZ, R14 ;  /* 0x000000ffff057224 */ /* 0x000fce00078e000e */
[----:B------:R-:W-:Y:S05]  /*22ef0*/  WARPSYNC.COLLECTIVE R15, `(.L_x_12360) ;  /* 0x000000000f087348 */ /* 0x000fea0003c00000 */
[----:B------:R0:W1:Y:S02]  /*22f00*/  SHFL.IDX P6, R14, R13, R12, R11 ;  /* 0x0000000c0d0e7389 */ /* 0x00006400000c000b */
[----:B01----:R-:W-:Y:S01]  /*22f10*/  ENDCOLLECTIVE ;  /* 0x000000000000791b */ /* 0x003fe20003800000 */
.L_x_12360:
        /* <DEDUP_REMOVED lines=15> */
.L_x_12361:
[----:B------:R-:W-:Y:S02]  /*23010*/  IMAD.MOV.U32 R13, RZ, RZ, R3 ;  /* 0x000000ffff0d7224 */ /* 0x000fe400078e0003 */
[----:B------:R-:W-:Y:S02]  /*23020*/  IMAD.MOV.U32 R12, RZ, RZ, 0x6 ;  /* 0x00000006ff0c7424 */ /* 0x000fe400078e00ff */
[----:B------:R-:W-:-:S07]  /*23030*/  IMAD.MOV.U32 R5, RZ, RZ, R14 ;  /* 0x000000ffff057224 */ /* 0x000fce00078e000e */
[----:B------:R-:W-:Y:S05]  /*23040*/  WARPSYNC.COLLECTIVE R15, `(.L_x_12362) ;  /* 0x000000000f087348 */ /* 0x000fea0003c00000 */
[----:B------:R0:W1:Y:S02]  /*23050*/  SHFL.IDX P6, R14, R13, R12, R11 ;  /* 0x0000000c0d0e7389 */ /* 0x00006400000c000b */
[----:B01----:R-:W-:Y:S01]  /*23060*/  ENDCOLLECTIVE ;  /* 0x000000000000791b */ /* 0x003fe20003800000 */
.L_x_12362:
        /* <DEDUP_REMOVED lines=13> */
.L_x_12363:
        /* <DEDUP_REMOVED lines=8> */
.L_x_12364:
        /* <DEDUP_REMOVED lines=13> */
.L_x_12365:
[----:B------:R-:W-:Y:S01]  /*23290*/  IMAD.MOV.U32 R3, RZ, RZ, R14 ;  /* 0x000000ffff037224 */ /* 0x000fe200078e000e */
[----:B------:R-:W-:Y:S06]  /*232a0*/  BRA `(.L_x_12366) ;  /* 0xffffffa4002c7947 */ /* 0x000fec000383ffff */
.L_x_12197:
[----:B0-----:R-:W2:Y:S02]  /*232b0*/  LDL R2, [R1+0x4] ;  /* 0x0000040001027983 */ /* 0x001ea40000100800 */
[----:B--2---:R0:W1:Y:S02]  /*232c0*/  SYNCS.PHASECHK.TRANS64.TRYWAIT P0, [R2+URZ+0x22820], R0 ;  /* 0x02282000020075a7 */ /* 0x004064000800017f */
[----:B-1----:R-:W-:Y:S05]  /*232d0*/  @!P0 NANOSLEEP.SYNCS 0x989680 ;  /* 0x009896800000895d */ /* 0x002fea0003900000 */
[----:B------:R-:W1:Y:S02]  /*232e0*/  @!P0 SYNCS.PHASECHK.TRANS64 P0, [R2+URZ+0x22820], R0 ;  /* 0x02282000020085a7 */ /* 0x000e64000800007f */
[----:B-1----:R-:W-:Y:S05]  /*232f0*/  @!P0 BRA `(.L_x_12197) ;  /* 0xfffffffc00ec8947 */ /* 0x002fea000383ffff */
[----:B------:R-:W-:Y:S05]  /*23300*/  BRA `(.L_x_12367) ;  /* 0xffffffa4008c7947 */ /* 0x000fea000383ffff */
.L_x_12201:
[----:B0-----:R0:W1:Y:S02]  /*23310*/  SYNCS.PHASECHK.TRANS64.TRYWAIT P0, [R2+URZ+0x22860], R0 ;  /* 0x02286000020075a7 */ /* 0x001064000800017f */
[----:B-1----:R-:W-:Y:S05]  /*23320*/  @!P0 NANOSLEEP.SYNCS 0x989680 ;  /* 0x009896800000895d */ /* 0x002fea0003900000 */
[----:B------:R-:W1:Y:S02]  /*23330*/  @!P0 SYNCS.PHASECHK.TRANS64 P0, [R2+URZ+0x22860], R0 ;  /* 0x02286000020085a7 */ /* 0x000e64000800007f */
[----:B-1----:R-:W-:Y:S05]  /*23340*/  @!P0 BRA `(.L_x_12201) ;  /* 0xfffffffc00f08947 */ /* 0x002fea000383ffff */
[----:B------:R-:W-:Y:S05]  /*23350*/  BRA `(.L_x_12368) ;  /* 0xffffffa400b87947 */ /* 0x000fea000383ffff */
.L_x_12216:
[----:B-1----:R1:W2:Y:S02]  /*23360*/  SYNCS.PHASECHK.TRANS64.TRYWAIT P0, [R2+URZ+0x22840], R5 ;  /* 0x02284005020075a7 */ /* 0x0022a4000800017f */
[----:B--2---:R-:W-:Y:S05]  /*23370*/  @!P0 NANOSLEEP.SYNCS 0x989680 ;  /* 0x009896800000895d */ /* 0x004fea0003900000 */
[----:B------:R-:W2:Y:S02]  /*23380*/  @!P0 SYNCS.PHASECHK.TRANS64 P0, [R2+URZ+0x22840], R5 ;  /* 0x02284005020085a7 */ /* 0x000ea4000800007f */
[----:B--2---:R-:W-:Y:S05]  /*23390*/  @!P0 BRA `(.L_x_12216) ;  /* 0xfffffffc00f08947 */ /* 0x004fea000383ffff */
[----:B------:R-:W-:Y:S05]  /*233a0*/  BRA `(.L_x_12369) ;  /* 0xffffffac00d47947 */ /* 0x000fea000383ffff */
.L_x_12221:
[----:B0-----:R0:W2:Y:S02]  /*233b0*/  SYNCS.PHASECHK.TRANS64.TRYWAIT P0, [R2+URZ+0x22860], R5 ;  /* 0x02286005020075a7 */ /* 0x0010a4000800017f */
[----:B--2---:R-:W-:Y:S05]  /*233c0*/  @!P0 NANOSLEEP.SYNCS 0x989680 ;  /* 0x009896800000895d */ /* 0x004fea0003900000 */
[----:B------:R-:W2:Y:S02]  /*233d0*/  @!P0 SYNCS.PHASECHK.TRANS64 P0, [R2+URZ+0x22860], R5 ;  /* 0x02286005020085a7 */ /* 0x000ea4000800007f */
[----:B--2---:R-:W-:Y:S05]  /*233e0*/  @!P0 BRA `(.L_x_12221) ;  /* 0xfffffffc00f08947 */ /* 0x004fea000383ffff */
[----:B------:R-:W-:Y:S05]  /*233f0*/  BRA `(.L_x_12370) ;  /* 0xffffffb000587947 */ /* 0x000fea000383ffff */
.L_x_12232:
[----:B0-----:R0:W1:Y:S02]  /*23400*/  SYNCS.PHASECHK.TRANS64.TRYWAIT P0, [R3+URZ+0x22840], R2 ;  /* 0x02284002030075a7 */ /* 0x001064000800017f */
[----:B-1----:R-:W-:Y:S05]  /*23410*/  @!P0 NANOSLEEP.SYNCS 0x989680 ;  /* 0x009896800000895d */ /* 0x002fea0003900000 */
[----:B------:R-:W1:Y:S02]  /*23420*/  @!P0 SYNCS.PHASECHK.TRANS64 P0, [R3+URZ+0x22840], R2 ;  /* 0x02284002030085a7 */ /* 0x000e64000800007f */
[----:B-1----:R-:W-:Y:S05]  /*23430*/  @!P0 BRA `(.L_x_12232) ;  /* 0xfffffffc00f08947 */ /* 0x002fea000383ffff */
[----:B------:R-:W-:Y:S05]  /*23440*/  BRA `(.L_x_12371) ;  /* 0xffffffb800587947 */ /* 0x000fea000383ffff */
.L_x_12237:
[----:B-1----:R1:W2:Y:S02]  /*23450*/  SYNCS.PHASECHK.TRANS64.TRYWAIT P0, [R3+URZ+0x22860], R2 ;  /* 0x02286002030075a7 */ /* 0x0022a4000800017f */
[----:B--2---:R-:W-:Y:S05]  /*23460*/  @!P0 NANOSLEEP.SYNCS 0x989680 ;  /* 0x009896800000895d */ /* 0x004fea0003900000 */
[----:B------:R-:W2:Y:S02]  /*23470*/  @!P0 SYNCS.PHASECHK.TRANS64 P0, [R3+URZ+0x22860], R2 ;  /* 0x02286002030085a7 */ /* 0x000ea4000800007f */
[----:B--2---:R-:W-:Y:S05]  /*23480*/  @!P0 BRA `(.L_x_12237) ;  /* 0xfffffffc00f08947 */ /* 0x004fea000383ffff */
[----:B------:R-:W-:Y:S05]  /*23490*/  BRA `(.L_x_12372) ;  /* 0xffffffb800d87947 */ /* 0x000fea000383ffff */
.L_x_12248:
[----:B0-----:R0:W1:Y:S02]  /*234a0*/  SYNCS.PHASECHK.TRANS64.TRYWAIT P0, [R3+URZ+0x22840], R2 ;  /* 0x02284002030075a7 */ /* 0x001064000800017f */
[----:B-1----:R-:W-:Y:S05]  /*234b0*/  @!P0 NANOSLEEP.SYNCS 0x989680 ;  /* 0x009896800000895d */ /* 0x002fea0003900000 */
[----:B------:R-:W1:Y:S02]  /*234c0*/  @!P0 SYNCS.PHASECHK.TRANS64 P0, [R3+URZ+0x22840], R2 ;  /* 0x02284002030085a7 */ /* 0x000e64000800007f */
[----:B-1----:R-:W-:Y:S05]  /*234d0*/  @!P0 BRA `(.L_x_12248) ;  /* 0xfffffffc00f08947 */ /* 0x002fea000383ffff */
[----:B------:R-:W-:Y:S05]  /*234e0*/  BRA `(.L_x_12373) ;  /* 0xffffffc000b47947 */ /* 0x000fea000383ffff */
.L_x_12253:
[----:B-1----:R1:W2:Y:S02]  /*234f0*/  SYNCS.PHASECHK.TRANS64.TRYWAIT P0, [R3+URZ+0x22860], R2 ;  /* 0x02286002030075a7 */ /* 0x0022a4000800017f */
[----:B--2---:R-:W-:Y:S05]  /*23500*/  @!P0 NANOSLEEP.SYNCS 0x989680 ;  /* 0x009896800000895d */ /* 0x004fea0003900000 */
[----:B------:R-:W2:Y:S02]  /*23510*/  @!P0 SYNCS.PHASECHK.TRANS64 P0, [R3+URZ+0x22860], R2 ;  /* 0x02286002030085a7 */ /* 0x000ea4000800007f */
[----:B--2---:R-:W-:Y:S05]  /*23520*/  @!P0 BRA `(.L_x_12253) ;  /* 0xfffffffc00f08947 */ /* 0x004fea000383ffff */
[----:B------:R-:W-:Y:S05]  /*23530*/  BRA `(.L_x_12374) ;  /* 0xffffffc400387947 */ /* 0x000fea000383ffff */
.L_x_12265:
[----:B------:R-:W-:Y:S01]  /*23540*/  BSSY B0, `(.L_x_12375) ;  /* 0x0000008000007945 */ /* 0x000fe20003800000 */
[----:B------:R-:W-:Y:S02]  /*23550*/  IMAD.MOV.U32 R13, RZ, RZ, R16 ;  /* 0x000000ffff0d7224 */ /* 0x000fe400078e0010 */
[----:B------:R-:W-:Y:S02]  /*23560*/  IMAD.MOV.U32 R12, RZ, RZ, RZ ;  /* 0x000000ffff0c7224 */ /* 0x000fe400078e00ff */
[----:B0-----:R-:W-:Y:S02]  /*23570*/  IMAD.MOV.U32 R11, RZ, RZ, 0x1f ;  /* 0x0000001fff0b7424 */ /* 0x001fe400078e00ff */
[----:B------:R-:W-:-:S07]  /*23580*/  IMAD.MOV.U32 R15, RZ, RZ, -0x1 ;  /* 0xffffffffff0f7424 */ /* 0x000fce00078e00ff */
[----:B-1---5:R-:W-:Y:S05]  /*23590*/  WARPSYNC.COLLECTIVE R15, `(.L_x_12376) ;  /* 0x000000000f087348 */ /* 0x022fea0003c00000 */
[----:B------:R0:W2:Y:S02]  /*235a0*/  SHFL.IDX P6, R14, R13, R12, R11 ;  /* 0x0000000c0d0e7389 */ /* 0x0000a400000c000b */
[----:B012--5:R-:W-:Y:S01]  /*235b0*/  ENDCOLLECTIVE ;  /* 0x000000000000791b */ /* 0x027fe20003800000 */
.L_x_12376:
[----:B------:R-:W-:Y:S05]  /*235c0*/  BSYNC B0 ;  /* 0x0000000000007941 */ /* 0x000fea0003800000 */
.L_x_12375:
        /* <DEDUP_REMOVED lines=9> */
.L_x_12377:
        /* <DEDUP_REMOVED lines=18> */
.L_x_12378:
[----:B------:R-:W-:Y:S02]  /*23780*/  MOV R12, 0x2 ;  /* 0x00000002000c7802 */ /* 0x000fe40000000f00 */
[----:B------:R-:W-:-:S05]  /*23790*/  SEL R14, R14, RZ, P1 ;  /* 0x000000ff0e0e7207 */ /* 0x000fca0000800000 */
[----:B------:R-:W-:-:S04]  /*237a0*/  IMAD.IADD R2, R3, 0x1, R14 ;  /* 0x0000000103027824 */ /* 0x000fc800078e020e */
[----:B------:R-:W-:-:S07]  /*237b0*/  IMAD.MOV.U32 R13, RZ, RZ, R2 ;  /* 0x000000ffff0d7224 */ /* 0x000fce00078e0002 */
[----:B------:R-:W-:Y:S05]  /*237c0*/  WARPSYNC.COLLECTIVE R15, `(.L_x_12379) ;  /* 0x000000000f087348 */ /* 0x000fea0003c00000 */
[----:B------:R0:W1:Y:S02]  /*237d0*/  SHFL.UP P6, R14, R13, R12, R11 ;  /* 0x0400000c0d0e7389 */ /* 0x00006400000c000b */
[----:B01----:R-:W-:Y:S01]  /*237e0*/  ENDCOLLECTIVE ;  /* 0x000000000000791b */ /* 0x003fe20003800000 */
.L_x_12379:
        /* <DEDUP_REMOVED lines=8> */
.L_x_12380:
        /* <DEDUP_REMOVED lines=8> */
.L_x_12381:
        /* <DEDUP_REMOVED lines=8> */
.L_x_12382:
        /* <DEDUP_REMOVED lines=9> */
.L_x_12383:
[----:B------:R-:W-:Y:S01]  /*23a00*/  IMAD.MOV.U32 R16, RZ, RZ, R14 ;  /* 0x000000ffff107224 */ /* 0x000fe200078e000e */
[----:B------:R-:W-:Y:S06]  /*23a10*/  BRA `(.L_x_12384) ;  /* 0xffffffc800887947 */ /* 0x000fec000383ffff */
.L_x_12270:
[----:B------:R-:W-:Y:S01]  /*23a20*/  BSSY B0, `(.L_x_12385) ;  /* 0x0000008000007945 */ /* 0x000fe20003800000 */
[----:B-----5:R-:W-:Y:S02]  /*23a30*/  IMAD.MOV.U32 R13, RZ, RZ, R3 ;  /* 0x000000ffff0d7224 */ /* 0x020fe400078e0003 */
[----:B------:R-:W-:Y:S02]  /*23a40*/  IMAD.MOV.U32 R12, RZ, RZ, 0x1 ;  /* 0x00000001ff0c7424 */ /* 0x000fe400078e00ff */
[----:B0-----:R-:W-:Y:S02]  /*23a50*/  IMAD.MOV.U32 R11, RZ, RZ, RZ ;  /* 0x000000ffff0b7224 */ /* 0x001fe400078e00ff */
[----:B------:R-:W-:-:S07]  /*23a60*/  IMAD.MOV.U32 R15, RZ, RZ, -0x1 ;  /* 0xffffffffff0f7424 */ /* 0x000fce00078e00ff */
[----:B-1----:R-:W-:Y:S05]  /*23a70*/  WARPSYNC.COLLECTIVE R15, `(.L_x_12386) ;  /* 0x000000000f087348 */ /* 0x002fea0003c00000 */
[----:B------:R0:W2:Y:S02]  /*23a80*/  SHFL.UP P6, R14, R13, R12, R11 ;  /* 0x0400000c0d0e7389 */ /* 0x0000a400000c000b */
[----:B012---:R-:W-:Y:S01]  /*23a90*/  ENDCOLLECTIVE ;  /* 0x000000000000791b */ /* 0x007fe20003800000 */
.L_x_12386:
[----:B------:R-:W-:Y:S05]  /*23aa0*/  BSYNC B0 ;  /* 0x0000000000007941 */ /* 0x000fea0003800000 */
.L_x_12385:
        /* <DEDUP_REMOVED lines=9> */
.L_x_12387:
[----:B------:R-:W-:Y:S01]  /*23b40*/  IMAD.MOV.U32 R12, RZ, RZ, 0x4 ;  /* 0x00000004ff0c7424 */ /* 0x000fe200078e00ff */
[----:B------:R-:W-:-:S05]  /*23b50*/  SEL R7, R14, RZ, P2 ;  /* 0x000000ff0e077207 */ /* 0x000fca0001000000 */
[----:B------:R-:W-:-:S04]  /*23b60*/  IMAD.IADD R2, R2, 0x1, R7 ;  /* 0x0000000102027824 */ /* 0x000fc800078e0207 */
[----:B------:R-:W-:-:S07]  /*23b70*/  IMAD.MOV.U32 R13, RZ, RZ, R2 ;  /* 0x000000ffff0d7224 */ /* 0x000fce00078e0002 */
[----:B------:R-:W-:Y:S05]  /*23b80*/  WARPSYNC.COLLECTIVE R15, `(.L_x_12388) ;  /* 0x000000000f087348 */ /* 0x000fea0003c00000 */
[----:B------:R0:W1:Y:S02]  /*23b90*/  SHFL.UP P6, R14, R13, R12, R11 ;  /* 0x0400000c0d0e7389 */ /* 0x00006400000c000b */
[----:B01----:R-:W-:Y:S01]  /*23ba0*/  ENDCOLLECTIVE ;  /* 0x000000000000791b */ /* 0x003fe20003800000 */
.L_x_12388:
[----:B------:R-:W-:Y:S01]  /*23bb0*/  IMAD.MOV.U32 R12, RZ, RZ, 0x8 ;  /* 0x00000008ff0c7424 */ /* 0x000fe200078e00ff */
[----:B------:R-:W-:-:S05]  /*23bc0*/  SEL R7, R14, RZ, P3 ;  /* 0x000000ff0e077207 */ /* 0x000fca0001800000 */
[----:B------:R-:W-:-:S04]  /*23bd0*/  IMAD.IADD R2, R2, 0x1, R7 ;  /* 0x0000000102027824 */ /* 0x000fc800078e0207 */
[----:B------:R-:W-:-:S07]  /*23be0*/  IMAD.MOV.U32 R13, RZ, RZ, R2 ;  /* 0x000000ffff0d7224 */ /* 0x000fce00078e0002 */
[----:B------:R-:W-:Y:S05]  /*23bf0*/  WARPSYNC.COLLECTIVE R15, `(.L_x_12389) ;  /* 0x000000000f087348 */ /* 0x000fea0003c00000 */
[----:B------:R0:W1:Y:S02]  /*23c00*/  SHFL.UP P6, R14, R13, R12, R11 ;  /* 0x0400000c0d0e7389 */ /* 0x00006400000c000b */
[----:B01----:R-:W-:Y:S01]  /*23c10*/  ENDCOLLECTIVE ;  /* 0x000000000000791b */ /* 0x003fe20003800000 */
.L_x_12389:
[----:B------:R-:W-:Y:S01]  /*23c20*/  IMAD.MOV.U32 R12, RZ, RZ, 0x10 ;  /* 0x00000010ff0c7424 */ /* 0x000fe200078e00ff */
[----:B------:R-:W-:-:S05]  /*23c30*/  SEL R7, R14, RZ, P4 ;  /* 0x000000ff0e077207 */ /* 0x000fca0002000000 */
[----:B------:R-:W-:-:S04]  /*23c40*/  IMAD.IADD R2, R2, 0x1, R7 ;  /* 0x0000000102027824 */ /* 0x000fc800078e0207 */
[----:B------:R-:W-:-:S07]  /*23c50*/  IMAD.MOV.U32 R13, RZ, RZ, R2 ;  /* 0x000000ffff0d7224 */ /* 0x000fce00078e0002 */
[----:B------:R-:W-:Y:S05]  /*23c60*/  WARPSYNC.COLLECTIVE R15, `(.L_x_12390) ;  /* 0x000000000f087348 */ /* 0x000fea0003c00000 */
[----:B------:R0:W1:Y:S02]  /*23c70*/  SHFL.UP P6, R14, R13, R12, R11 ;  /* 0x0400000c0d0e7389 */ /* 0x00006400000c000b */
[----:B01----:R-:W-:Y:S01]  /*23c80*/  ENDCOLLECTIVE ;  /* 0x000000000000791b */ /* 0x003fe20003800000 */
.L_x_12390:
        /* <DEDUP_REMOVED lines=8> */
.L_x_12391:
[----:B------:R-:W-:Y:S01]  /*23d10*/  IMAD.MOV.U32 R16, RZ, RZ, R14 ;  /* 0x000000ffff107224 */ /* 0x000fe200078e000e */
[----:B------:R-:W-:Y:S06]  /*23d20*/  BRA `(.L_x_12392) ;  /* 0xffffffc800607947 */ /* 0x000fec000383ffff */
.L_x_12272:
[----:B------:R-:W-:Y:S01]  /*23d30*/  BSSY B0, `(.L_x_12393) ;  /* 0x0000006000007945 */ /* 0x000fe20003800000 */
[----:B------:R-:W-:Y:S01]  /*23d40*/  PLOP3.LUT P6, PT, P6, PT, PT, 0x8, 0x0 ;  /* 0x000000000000781c */ /* 0x000fe200037ce170 */
[----:B------:R-:W-:-:S12]  /*23d50*/  IMAD.MOV.U32 R15, RZ, RZ, -0x1 ;  /* 0xffffffffff0f7424 */ /* 0x000fd800078e00ff */
[----:B0----5:R-:W-:Y:S05]  /*23d60*/  WARPSYNC.COLLECTIVE R15, `(.L_x_12394) ;  /* 0x000000000f087348 */ /* 0x021fea0003c00000 */
[----:B------:R-:W-:Y:S01]  /*23d70*/  VOTE.ANY R14, PT, P6 ;  /* 0x00000000000e7806 */ /* 0x000fe200030e0100 */
[----:B0----5:R-:W-:Y:S06]  /*23d80*/  ENDCOLLECTIVE ;  /* 0x000000000000791b */ /* 0x021fec0003800000 */
.L_x_12394:
[----:B------:R-:W-:Y:S05]  /*23d90*/  BSYNC B0 ;  /* 0x0000000000007941 */ /* 0x000fea0003800000 */
.L_x_12393:
        /* <DEDUP_REMOVED lines=9> */
.L_x_12395:
[----:B------:R-:W-:Y:S01]  /*23e30*/  IMAD.MOV.U32 R17, RZ, RZ, R14 ;  /* 0x000000ffff117224 */ /* 0x000fe200078e000e */
[----:B------:R-:W-:Y:S06]  /*23e40*/  BRA `(.L_x_12396) ;  /* 0xffffffc800507947 */ /* 0x000fec000383ffff */
.L_x_12274:
[----:B------:R-:W-:Y:S01]  /*23e50*/  BSSY B0, `(.L_x_12397) ;  /* 0x0000007000007945 */ /* 0x000fe20003800000 */
[----:B------:R-:W-:Y:S02]  /*23e60*/  IMAD.MOV.U32 R13, RZ, RZ, R2 ;  /* 0x000000ffff0d7224 */ /* 0x000fe400078e0002 */
[----:B0-----:R-:W-:Y:S02]  /*23e70*/  IMAD.MOV.U32 R11, RZ, RZ, 0x1f ;  /* 0x0000001fff0b7424 */ /* 0x001fe400078e00ff */
[----:B------:R-:W-:-:S07]  /*23e80*/  IMAD.MOV.U32 R15, RZ, RZ, -0x1 ;  /* 0xffffffffff0f7424 */ /* 0x000fce00078e00ff */
[----:B-12--5:R-:W-:Y:S05]  /*23e90*/  WARPSYNC.COLLECTIVE R15, `(.L_x_12398) ;  /* 0x000000000f087348 */ /* 0x026fea0003c00000 */
[----:B------:R0:W3:Y:S02]  /*23ea0*/  SHFL.IDX P6, R14, R13, R12, R11 ;  /* 0x0000000c0d0e7389 */ /* 0x0000e400000c000b */
[----:B0123-5:R-:W-:Y:S01]  /*23eb0*/  ENDCOLLECTIVE ;  /* 0x000000000000791b */ /* 0x02ffe20003800000 */
.L_x_12398:
[----:B------:R-:W-:Y:S05]  /*23ec0*/  BSYNC B0 ;  /* 0x0000000000007941 */ /* 0x000fea0003800000 */
.L_x_12397:
[----:B------:R-:W-:Y:S01]  /*23ed0*/  IMAD.MOV.U32 R2, RZ, RZ, R14 ;  /* 0x000000ffff027224 */ /* 0x000fe200078e000e */
[----:B------:R-:W-:Y:S06]  /*23ee0*/  BRA `(.L_x_12399) ;  /* 0xffffffc800447947 */ /* 0x000fec000383ffff */
.L_x_12278:
[----:B0-----:R0:W1:Y:S02]  /*23ef0*/  SYNCS.PHASECHK.TRANS64.TRYWAIT P0, [R0+URZ+0x22820], R3 ;  /* 0x02282003000075a7 */ /* 0x001064000800017f */
[----:B-1----:R-:W-:Y:S05]  /*23f00*/  @!P0 NANOSLEEP.SYNCS 0x989680 ;  /* 0x009896800000895d */ /* 0x002fea0003900000 */
[----:B------:R-:W1:Y:S02]  /*23f10*/  @!P0 SYNCS.PHASECHK.TRANS64 P0, [R0+URZ+0x22820], R3 ;  /* 0x02282003000085a7 */ /* 0x000e64000800007f */
[----:B-1----:R-:W-:Y:S05]  /*23f20*/  @!P0 BRA `(.L_x_12278) ;  /* 0xfffffffc00f08947 */ /* 0x002fea000383ffff */
[----:B------:R-:W-:Y:S05]  /*23f30*/  BRA `(.L_x_12400) ;  /* 0xffffffcc00c87947 */ /* 0x000fea000383ffff */
.L_x_12279:
        /* <DEDUP_REMOVED lines=11> */
.L_x_12402:
[----:B------:R-:W-:Y:S05]  /*23ff0*/  BSYNC B0 ;  /* 0x0000000000007941 */ /* 0x000fea0003800000 */
.L_x_12401:
[----:B------:R-:W-:Y:S05]  /*24000*/  BRA `(.L_x_12403) ;  /* 0xffffffcc00b07947 */ /* 0x000fea000383ffff */
.L_x_12280:
[----:B------:R-:W-:Y:S01]  /*24010*/  BSSY B0, `(.L_x_12404) ;  /* 0x0000006000007945 */ /* 0x000fe20003800000 */
[----:B------:R-:W-:-:S07]  /*24020*/  IMAD.MOV.U32 R15, RZ, RZ, -0x1 ;  /* 0xffffffffff0f7424 */ /* 0x000fce00078e00ff */
[----:B01---5:R-:W-:Y:S05]  /*24030*/  WARPSYNC.COLLECTIVE R15, `(.L_x_12405) ;  /* 0x000000000f0c7348 */ /* 0x023fea0003c00000 */
[----:B------:R-:W-:Y:S02]  /*24040*/  ELECT P6, UR62, PT ;  /* 0x00000000003e782f */ /* 0x000fe400038c0000 */
[----:B------:R-:W-:Y:S01]  /*24050*/  MOV R14, UR62 ;  /* 0x0000003e000e7c02 */ /* 0x000fe20008000f00 */
[----:B01---5:R-:W-:Y:S10]  /*24060*/  ENDCOLLECTIVE ;  /* 0x000000000000791b */ /* 0x023ff40003800000 */
.L_x_12405:
[----:B------:R-:W-:Y:S05]  /*24070*/  BSYNC B0 ;  /* 0x0000000000007941 */ /* 0x000fea0003800000 */
.L_x_12404:
[----:B------:R-:W-:Y:S05]  /*24080*/  BRA `(.L_x_12406) ;  /* 0xffffffcc00a47947 */ /* 0x000fea000383ffff */
.L_x_12282:
[----:B0-----:R0:W1:Y:S02]  /*24090*/  SYNCS.PHASECHK.TRANS64.TRYWAIT P0, [R6+URZ], R5 ;  /* 0x00000005060075a7 */ /* 0x001064000800017f */
[----:B-1----:R-:W-:Y:S05]  /*240a0*/  @!P0 NANOSLEEP.SYNCS 0x989680 ;  /* 0x009896800000895d */ /* 0x002fea0003900000 */
[----:B------:R-:W1:Y:S02]  /*240b0*/  @!P0 SYNCS.PHASECHK.TRANS64 P0, [R6+URZ], R5 ;  /* 0x00000005060085a7 */ /* 0x000e64000800007f */
[----:B-1----:R-:W-:Y:S05]  /*240c0*/  @!P0 BRA `(.L_x_12282) ;  /* 0xfffffffc00f08947 */ /* 0x002fea000383ffff */
[----:B------:R-:W-:Y:S05]  /*240d0*/  BRA `(.L_x_12407) ;  /* 0xffffffcc00e07947 */ /* 0x000fea000383ffff */
.L_x_12283:
[----:B-1----:R1:W2:Y:S02]  /*240e0*/  SYNCS.PHASECHK.TRANS64.TRYWAIT P0, [R7+URZ], R2 ;  /* 0x00000002070075a7 */ /* 0x0022a4000800017f */
[----:B--2---:R-:W-:Y:S05]  /*240f0*/  @!P0 NANOSLEEP.SYNCS 0x989680 ;  /* 0x009896800000895d */ /* 0x004fea0003900000 */
[----:B------:R-:W2:Y:S02]  /*24100*/  @!P0 SYNCS.PHASECHK.TRANS64 P0, [R7+URZ], R2 ;  /* 0x00000002070085a7 */ /* 0x000ea4000800007f */
[----:B--2---:R-:W-:Y:S05]  /*24110*/  @!P0 BRA `(.L_x_12283) ;  /* 0xfffffffc00f08947 */ /* 0x004fea000383ffff */
[----:B------:R-:W-:Y:S05]  /*24120*/  BRA `(.L_x_12408) ;  /* 0xffffffcc00d47947 */ /* 0x000fea000383ffff */
.L_x_12285:
[----:B--2---:R2:W3:Y:S02]  /*24130*/  SYNCS.PHASECHK.TRANS64.TRYWAIT P0, [R4+URZ], R5 ;  /* 0x00000005040075a7 */ /* 0x0044e4000800017f */
[----:B---3--:R-:W-:Y:S05]  /*24140*/  @!P0 NANOSLEEP.SYNCS 0x989680 ;  /* 0x009896800000895d */ /* 0x008fea0003900000 */
[----:B------:R-:W3:Y:S02]  /*24150*/  @!P0 SYNCS.PHASECHK.TRANS64 P0, [R4+URZ], R5 ;  /* 0x00000005040085a7 */ /* 0x000ee4000800007f */
[----:B---3--:R-:W-:Y:S05]  /*24160*/  @!P0 BRA `(.L_x_12285) ;  /* 0xfffffffc00f08947 */ /* 0x008fea000383ffff */
[----:B------:R-:W-:Y:S05]  /*24170*/  BRA `(.L_x_12409) ;  /* 0xffffffcc00dc7947 */ /* 0x000fea000383ffff */
.L_x_12410:
        /* <DEDUP_REMOVED lines=16> */
.L_x_15315:


//--------------------- .text._ZN7cutlass13device_kernelIN5flash11enable_sm90INS1_16FlashAttnFwdSm90INS1_25CollectiveMainloopFwdSm90ILi2EN4cute5tupleIJNS5_1CILi1EEES8_S8_EEENS6_IJNS7_ILi128EEENS7_ILi96EEENS7_ILi64EEEEEELi256ENS_6half_tEfNS_4arch4Sm90ELb0ELb1ELb1ELb1ELb0ELb0ELb1ELb1ELb0ELb1ELb0ELb0EEENS1_21CollectiveEpilogueFwdINS6_IJSA_NS7_ILi256EEESB_EEES9_SE_SG_Li256ELb1ELb1ELb0ELb0EEENS1_36VarlenDynamicPersistentTileSchedulerILi128ELi96ELi256ELi128ELb0ELb1ELb1ELb1ELb0ELb1EEEEEEEEEvNT_6ParamsE --------------------------
	.section	.text._ZN7cutlass13device_kernelIN5flash11enable_sm90INS1_16FlashAttnFwdSm90INS1_25CollectiveMainloopFwdSm90ILi2EN4cute5tupleIJNS5_1CILi1EEES8_S8_EEENS6_IJNS7_ILi128EEENS7_ILi96EEENS7_ILi64EEEEEELi256ENS_6half_tEfNS_4arch4Sm90ELb0ELb1ELb1ELb1ELb0ELb0ELb1ELb1ELb0ELb1ELb0ELb0EEENS1_21CollectiveEpilogueFwdINS6_IJSA_NS7_ILi256EEESB_EEES9_SE_SG_Li256ELb1ELb1ELb0ELb0EEENS1_36VarlenDynamicPersistentTileSchedulerILi128ELi96ELi256ELi128ELb0ELb1ELb1ELb1ELb0ELb1EEEEEEEEEvNT_6ParamsE,"ax",@progbits
	.align	128
.text._ZN7cutlass13device_kernelIN5flash11enable_sm90INS1_16FlashAttnFwdSm90INS1_25CollectiveMainloopFwdSm90ILi2EN4cute5tupleIJNS5_1CILi1EEES8_S8_EEENS6_IJNS7_ILi128EEENS7_ILi96EEENS7_ILi64EEEEEELi256ENS_6half_tEfNS_4arch4Sm90ELb0ELb1ELb1ELb1ELb0ELb0ELb1ELb1ELb0ELb1ELb0ELb0EEENS1_21CollectiveEpilogueFwdINS6_IJSA_NS7_ILi256EEESB_EEES9_SE_SG_Li256ELb1ELb1ELb0ELb0EEENS1_36VarlenDynamicPersistentTileSchedulerILi128ELi96ELi256ELi128ELb0ELb1ELb1ELb1ELb0ELb1EEEEEEEEEvNT_6ParamsE:
        .type           _ZN7cutlass13device_kernelIN5flash11enable_sm90INS1_16FlashAttnFwdSm90INS1_25CollectiveMainloopFwdSm90ILi2EN4cute5tupleIJNS5_1CILi1EEES8_S8_EEENS6_IJNS7_ILi128EEENS7_ILi96EEENS7_ILi64EEEEEELi256ENS_6half_tEfNS_4arch4Sm90ELb0ELb1ELb1ELb1ELb0ELb0ELb1ELb1ELb0ELb1ELb0ELb0EEENS1_21CollectiveEpilogueFwdINS6_IJSA_NS7_ILi256EEESB_EEES9_SE_SG_Li256ELb1ELb1ELb0ELb0EEENS1_36VarlenDynamicPersistentTileSchedulerILi128ELi96ELi256ELi128ELb0ELb1ELb1ELb1ELb0ELb1EEEEEEEEEvNT_6ParamsE,@function
        .size           _ZN7cutlass13device_kernelIN5flash11enable_sm90INS1_16FlashAttnFwdSm90INS1_25CollectiveMainloopFwdSm90ILi2EN4cute5tupleIJNS5_1CILi1EEES8_S8_EEENS6_IJNS7_ILi128EEENS7_ILi96EEENS7_ILi64EEEEEELi256ENS_6half_tEfNS_4arch4Sm90ELb0ELb1ELb1ELb1ELb0ELb0ELb1ELb1ELb0ELb1ELb0ELb0EEENS1_21CollectiveEpilogueFwdINS6_IJSA_NS7_ILi256EEESB_EEES9_SE_SG_Li256ELb1ELb1ELb0ELb0EEENS1_36VarlenDynamicPersistentTileSchedulerILi128ELi96ELi256ELi128ELb0ELb1ELb1ELb1ELb0ELb1EEEEEEEEEvNT_6ParamsE,(.L_x_15316 - _ZN7cutlass13device_kernelIN5flash11enable_sm90INS1_16FlashAttnFwdSm90INS1_25CollectiveMainloopFwdSm90ILi2EN4cute5tupleIJNS5_1CILi1EEES8_S8_EEENS6_IJNS7_ILi128EEENS7_ILi96EEENS7_ILi64EEEEEELi256ENS_6half_tEfNS_4arch4Sm90ELb0ELb1ELb1ELb1ELb0ELb0ELb1ELb1ELb0ELb1ELb0ELb0EEENS1_21CollectiveEpilogueFwdINS6_IJSA_NS7_ILi256EEESB_EEES9_SE_SG_Li256ELb1ELb1ELb0ELb0EEENS1_36VarlenDynamicPersistentTileSchedulerILi128ELi96ELi256ELi128ELb0ELb1ELb1ELb1ELb0ELb1EEEEEEEEEvNT_6ParamsE)
        .other          _ZN7cutlass13device_kernelIN5flash11enable_sm90INS1_16FlashAttnFwdSm90INS1_25CollectiveMainloopFwdSm90ILi2EN4cute5tupleIJNS5_1CILi1EEES8_S8_EEENS6_IJNS7_ILi128EEENS7_ILi96EEENS7_ILi64EEEEEELi256ENS_6half_tEfNS_4arch4Sm90ELb0ELb1ELb1ELb1ELb0ELb0ELb1ELb1ELb0ELb1ELb0ELb0EEENS1_21CollectiveEpilogueFwdINS6_IJSA_NS7_ILi256EEESB_EEES9_SE_SG_Li256ELb1ELb1ELb0ELb0EEENS1_36VarlenDynamicPersistentTileSchedulerILi128ELi96ELi256ELi128ELb0ELb1ELb1ELb1ELb0ELb1EEEEEEEEEvNT_6ParamsE,@"STO_CUDA_ENTRY STV_DEFAULT"
_ZN7cutlass13device_kernelIN5flash11enable_sm90INS1_16FlashAttnFwdSm90INS1_25CollectiveMainloopFwdSm90ILi2EN4cute5tupleIJNS5_1CILi1EEES8_S8_EEENS6_IJNS7_ILi128EEENS7_ILi96EEENS7_ILi64EEEEEELi256ENS_6half_tEfNS_4arch4Sm90ELb0ELb1ELb1ELb1ELb0ELb0ELb1ELb1ELb0ELb1ELb0ELb0EEENS1_21CollectiveEpilogueFwdINS6_IJSA_NS7_ILi256EEESB_EEES9_SE_SG_Li256ELb1ELb1ELb0ELb0EEENS1_36VarlenDynamicPersistentTileSchedulerILi128ELi96ELi256ELi128ELb0ELb1ELb1ELb1ELb0ELb1EEEEEEEEEvNT_6ParamsE:
        /* <DEDUP_REMOVED lines=22> */
.L_x_12412:
[----:B------:R-:W-:Y:S05]  /*0160*/  BSYNC B0 ;  /* 0x0000000000007941 */ /* 0x000fea0003800000 */
.L_x_12411:
        /* <DEDUP_REMOVED lines=43> */
.L_x_12413:
        /* <DEDUP_REMOVED lines=22> */
.L_x_12414:
        /* <DEDUP_REMOVED lines=18> */
.L_x_12415:
        /* <DEDUP_REMOVED lines=22> */
.L_x_12416:
        /* <DEDUP_REMOVED lines=22> */
.L_x_12417:
        /* <DEDUP_REMOVED lines=11> */
.L_x_12419:
[----:B------:R-:W-:-:S08]  /*0a10*/  NOP ;  /* 0x0000000000007918 */ /* 0x000fd00000000000 */
[----:B------:R-:W0:Y:S02]  /*0a20*/  USETMAXREG.TRY_ALLOC.CTAPOOL UP0, 0xf0 ;  /* 0x000000f0000079c8 */ /* 0x000e240008000600 */
[----:B0-----:R-:W-:-:S13]  /*0a30*/  PLOP3.LUT P0, PT, PT, PT, UP0, 0x80, 0x0 ;  /* 0x000000000000781c */ /* 0x001fda0003f0f008 */
[----:B------:R-:W-:Y:S05]  /*0a40*/  @!P0 BRA `(.L_x_12419) ;  /* 0xfffffffc00f08947 */ /* 0x000fea000383ffff */
[----:B------:R-:W-:Y:S01]  /*0a50*/  ISETP.NE.AND P0, PT, R14, 0x1, PT ;  /* 0x000000010e00780c */ /* 0x000fe20003f05270 */
[----:B------:R-:W0:Y:S08]  /*0a60*/  S2UR UR4, SR_CgaCtaId ;  /* 0x00000000000479c3 */ /* 0x000e300000008800 */
[----:B------:R-:W-:Y:S06]  /*0a70*/  BAR.ARV 0x8, 0x180 ;  /* 0x0206000000007b1d */ /* 0x000fec0000002000 */
[----:B------:R-:W-:-:S02]  /*0a80*/  UMOV UR46, 0x400 ;  /* 0x00000400002e7882 */ /* 0x000fc40000000000 */
[----:B------:R-:W-:Y:S08]  /*0a90*/  @!P0 BAR.ARV 0x9, 0x100 ;  /* 0x0244000000008b1d */ /* 0x000ff00000002000 */
[----:B------:R-:W-:Y:S01]  /*0aa0*/  BAR.SYNC.DEFER_BLOCKING 0x5, 0x180 ;  /* 0x0146000000007b1d */ /* 0x000fe20000010000 */
[C---:B------:R-:W-:Y:S02]  /*0ab0*/  IADD3 R208, P1, R16.reuse, 0x218, RZ ;  /* 0x0000021810d07810 */ /* 0x040fe40007f3e0ff */
[----:B------:R-:W-:Y:S01]  /*0ac0*/  IADD3 R212, P2, R16, 0x224, RZ ;  /* 0x0000022410d47810 */ /* 0x000fe20007f5e0ff */
[----:B0-----:R-:W-:-:S02]  /*0ad0*/  ULEA UR46, UR4, UR46, 0x18 ;  /* 0x0000002e042e7291 */ /* 0x001fc4000f8ec03f */
[--C-:B------:R-:W-:Y:S01]  /*0ae0*/  IMAD.X R209, RZ, RZ, R17.reuse, P1 ;  /* 0x000000ffffd17224 */ /* 0x100fe200008e0611 */
[----:B------:R-:W-:Y:S01]  /*0af0*/  ULDC UR4, c[0x0][0xd3c] ;  /* 0x00034f0000047ab9 */ /* 0x000fe20000000800 */
[----:B------:R-:W-:Y:S01]  /*0b00*/  STL.64 [R1+0x218], RZ ;  /* 0x000218ff01007387 */ /* 0x000fe20000100a00 */
[----:B------:R-:W-:-:S03]  /*0b10*/  IMAD.X R211, RZ, RZ, R17, P2 ;  /* 0x000000ffffd37224 */ /* 0x000fc600010e0611 */
[----:B------:R-:W-:Y:S04]  /*0b20*/  STL [R1+0x220], RZ ;  /* 0x000220ff01007387 */ /* 0x000fe80000100800 */
[----:B------:R-:W-:Y:S04]  /*0b30*/  STL [R1+0x224], RZ ;  /* 0x000224ff01007387 */ /* 0x000fe80000100800 */
[----:B------:R-:W0:Y:S01]  /*0b40*/  LDS.128 R8, [UR46+0x324d0] ;  /* 0x0324d02eff087984 */ /* 0x000e220008000c00 */
[----:B------:R-:W-:Y:S06]  /*0b50*/  BAR.ARV 0x4, 0x180 ;  /* 0x0106000000007b1d */ /* 0x000fec0000002000 */
[----:B0-----:R-:W-:-:S13]  /*0b60*/  ISETP.GE.AND P0, PT, R11, UR4, PT ;  /* 0x000000040b007c0c */ /* 0x001fda000bf06270 */
[----:B------:R-:W-:Y:S05]  /*0b70*/  @P0 EXIT ;  /* 0x000000000000094d */ /* 0x000fea0003800000 */
[----:B------:R-:W0:Y:S01]  /*0b80*/  S2R R0, SR_TID.X ;  /* 0x0000000000007919 */ /* 0x000e220000002100 */
[----:B------:R-:W1:Y:S01]  /*0b90*/  S2UR UR4, SR_SWINHI ;  /* 0x00000000000479c3 */ /* 0x000e620000002f00 */
[----:B------:R-:W-:Y:S01]  /*0ba0*/  IMAD.MOV.U32 R185, RZ, RZ, 0x2 ;  /* 0x00000002ffb97424 */ /* 0x000fe200078e00ff */
[----:B------:R-:W-:Y:S01]  /*0bb0*/  R2UR UR5, R9 ;  /* 0x00000000090572ca */ /* 0x000fe200000e0000 */
[----:B------:R-:W-:Y:S01]  /*0bc0*/  VIADD R205, R14, 0x8 ;  /* 0x000000080ecd7836 */ /* 0x000fe20000000000 */
[----:B------:R-:W-:Y:S02]  /*0bd0*/  R2UR UR6, R11 ;  /* 0x000000000b0672ca */ /* 0x000fe400000e0000 */
[----:B------:R-:W-:Y:S02]  /*0be0*/  R2UR UR7, R10 ;  /* 0x000000000a0772ca */ /* 0x000fe400000e0000 */
[----:B------:R-:W-:Y:S01]  /*0bf0*/  IADD3 R204, -R14, 0xb, RZ ;  /* 0x0000000b0ecc7810 */ /* 0x000fe20007ffe1ff */
[----:B------:R-:W-:Y:S01]  /*0c00*/  UMOV UR38, UR46 ;  /* 0x0000002e00267c82 */ /* 0x000fe20008000000 */
[----:B-1----:R-:W-:Y:S01]  /*0c10*/  UMOV UR39, UR4 ;  /* 0x0000000400277c82 */ /* 0x002fe20008000000 */
[----:B0-----:R-:W-:-:S05]  /*0c20*/  VIADD R202, R0, 0xffffff80 ;  /* 0xffffff8000ca7836 */ /* 0x001fca0000000000 */
[----:B------:R-:W-:-:S04]  /*0c30*/  SHF.R.S32.HI R15, RZ, 0x1f, R202 ;  /* 0x0000001fff0f7819 */ /* 0x000fc800000114ca */
[CC--:B------:R-:W-:Y:S02]  /*0c40*/  LEA.HI R3, R15.reuse, R202.reuse, RZ, 0x5 ;  /* 0x000000ca0f037211 */ /* 0x0c0fe400078f28ff */
[CC--:B----4-:R-:W-:Y:S02]  /*0c50*/  LEA.HI R2, R15.reuse, R202.reuse, RZ, 0x4 ;  /* 0x000000ca0f027211 */ /* 0x0d0fe400078f20ff */
[----:B------:R-:W-:Y:S01]  /*0c60*/  LEA.HI R0, R15, R202, RZ, 0x7 ;  /* 0x000000ca0f007211 */ /* 0x000fe200078f38ff */
[----:B------:R-:W-:Y:S01]  /*0c70*/  IMAD.SHL.U32 R4, R3, 0x20, RZ ;  /* 0x0000002003047824 */ /* 0x000fe200078e00ff */
[----:B------:R-:W-:Y:S02]  /*0c80*/  SHF.R.S32.HI R7, RZ, 0x4, R2 ;  /* 0x00000004ff077819 */ /* 0x000fe40000011402 */
[----:B------:R-:W-:Y:S02]  /*0c90*/  LOP3.LUT R3, R0, 0xffffff80, RZ, 0xc0, !PT ;  /* 0xffffff8000037812 */ /* 0x000fe400078ec0ff */
[----:B------:R-:W-:-:S02]  /*0ca0*/  LOP3.LUT R5, R2, 0x3fffff0, RZ, 0xc0, !PT ;  /* 0x03fffff002057812 */ /* 0x000fc400078ec0ff */
[----:B------:R-:W-:Y:S01]  /*0cb0*/  LEA.HI R2, R2, R7, RZ, 0x1 ;  /* 0x0000000702027211 */ /* 0x000fe200078f08ff */
[----:B------:R-:W-:Y:S01]  /*0cc0*/  IMAD.IADD R210, R202, 0x1, -R3 ;  /* 0x00000001cad27824 */ /* 0x000fe200078e0a03 */
[----:B------:R-:W-:Y:S01]  /*0cd0*/  LOP3.LUT R4, R4, 0xfffffc00, RZ, 0xc0, !PT ;  /* 0xfffffc0004047812 */ /* 0x000fe200078ec0ff */
[----:B------:R-:W-:Y:S01]  /*0ce0*/  IMAD.IADD R5, R202, 0x1, -R5 ;  /* 0x00000001ca057824 */ /* 0x000fe200078e0a05 */
[----:B------:R-:W-:Y:S02]  /*0cf0*/  LOP3.LUT R2, R2, 0x1ffffffe, RZ, 0xc0, !PT ;  /* 0x1ffffffe02027812 */ /* 0x000fe400078ec0ff */
[----:B------:R-:W-:Y:S01]  /*0d00*/  SHF.R.S32.HI R3, RZ, 0x1f, R210 ;  /* 0x0000001fff037819 */ /* 0x000fe200000114d2 */
[----:B------:R-:W-:Y:S01]  /*0d10*/  IMAD R5, R5, 0x40, R4 ;  /* 0x0000004005057824 */ /* 0x000fe200078e0204 */
[----:B------:R-:W-:Y:S01]  /*0d20*/  LEA.HI R6, R15, R202, RZ, 0x2 ;  /* 0x000000ca0f067211 */ /* 0x000fe200078f10ff */
[----:B------:R-:W-:Y:S01]  /*0d30*/  IMAD.IADD R2, R7, 0x1, -R2 ;  /* 0x0000000107027824 */ /* 0x000fe200078e0a02 */
[----:B------:R-:W-:-:S02]  /*0d40*/  LEA.HI R18, R3, R210, RZ, 0x2 ;  /* 0x000000d203127211 */ /* 0x000fc400078f10ff */
[----:B------:R-:W-:Y:S01]  /*0d50*/  LOP3.LUT R7, R6, 0xfffffffc, RZ, 0xc0, !PT ;  /* 0xfffffffc06077812 */ /* 0x000fe200078ec0ff */
[----:B------:R-:W-:Y:S01]  /*0d60*/  IMAD R184, R2, 0x8, R5 ;  /* 0x0000000802b87824 */ /* 0x000fe200078e0205 */
[--C-:B------:R-:W-:Y:S02]  /*0d70*/  SHF.R.S32.HI R2, RZ, 0x2, R18.reuse ;  /* 0x00000002ff027819 */ /* 0x100fe40000011412 */
[----:B------:R-:W-:Y:S01]  /*0d80*/  SHF.R.S32.HI R5, RZ, 0x1f, R18 ;  /* 0x0000001fff057819 */ /* 0x000fe20000011412 */
[----:B------:R-:W-:Y:S01]  /*0d90*/  IMAD.WIDE R184, R184, R185, UR38 ;  /* 0x00000026b8b87e25 */ /* 0x000fe2000f8e02b9 */
[----:B------:R-:W-:Y:S02]  /*0da0*/  LEA.HI R3, R3, R210, RZ, 0x5 ;  /* 0x000000d203037211 */ /* 0x000fe400078f28ff */
[----:B------:R-:W-:Y:S01]  /*0db0*/  LEA.HI R5, R5, R2, RZ, 0x3 ;  /* 0x0000000205057211 */ /* 0x000fe200078f18ff */
[----:B------:R-:W-:Y:S01]  /*0dc0*/  IMAD.IADD R7, R202, 0x1, -R7 ;  /* 0x00000001ca077824 */ /* 0x000fe200078e0a07 */
[----:B------:R-:W-:-:S02]  /*0dd0*/  IADD3 R9, P0, R184, 0x20, RZ ;  /* 0x00000020b8097810 */ /* 0x000fc40007f1e0ff */
[----:B------:R-:W-:Y:S02]  /*0de0*/  LOP3.LUT R5, R5, 0xfffffff8, RZ, 0xc0, !PT ;  /* 0xfffffff805057812 */ /* 0x000fe400078ec0ff */
[----:B------:R-:W-:Y:S02]  /*0df0*/  LOP3.LUT R8, R9, 0x380, RZ, 0xc0, !PT ;  /* 0x0000038009087812 */ /* 0x000fe400078ec0ff */
[----:B------:R-:W-:Y:S01]  /*0e00*/  SHF.R.S32.HI R3, RZ, 0x5, R3 ;  /* 0x00000005ff037819 */ /* 0x000fe20000011403 */
[----:B------:R-:W-:Y:S01]  /*0e10*/  IMAD.IADD R2, R2, 0x1, -R5 ;  /* 0x0000000102027824 */ /* 0x000fe200078e0a05 */
[----:B------:R-:W-:Y:S02]  /*0e20*/  LEA.HI R4, R7, R7, RZ, 0x1 ;  /* 0x0000000707047211 */ /* 0x000fe400078f08ff */
[----:B------:R-:W-:Y:S01]  /*0e30*/  SHF.R.U64 R8, R8, 0x3, RZ ;  /* 0x0000000308087819 */ /* 0x000fe200000012ff */
[----:B------:R-:W-:Y:S01]  /*0e40*/  IMAD R19, R3, 0x10, R2 ;  /* 0x0000001003137824 */ /* 0x000fe200078e0202 */
[----:B------:R-:W-:Y:S01]  /*0e50*/  LOP3.LUT R4, R4, 0x1ffffffe, RZ, 0xc0, !PT ;  /* 0x1ffffffe04047812 */ /* 0x000fe200078ec0ff */
[----:B------:R-:W-:Y:S01]  /*0e60*/  IMAD.X R3, RZ, RZ, R185, P0 ;  /* 0x000000ffff037224 */ /* 0x000fe200000e06b9 */
[----:B------:R-:W-:-:S02]  /*0e70*/  LOP3.LUT R2, R8, R9, RZ, 0x3c, !PT ;  /* 0x0000000908027212 */ /* 0x000fc400078e3cff */
[----:B------:R-:W-:Y:S01]  /*0e80*/  LEA.HI R15, R15, R202, RZ, 0x3 ;  /* 0x000000ca0f0f7211 */ /* 0x000fe200078f18ff */
[----:B------:R-:W-:Y:S01]  /*0e90*/  IMAD.IADD R21, R7, 0x1, -R4 ;  /* 0x0000000107157824 */ /* 0x000fe200078e0a04 */
[----:B------:R-:W-:Y:S02]  /*0ea0*/  SHF.R.S32.HI R223, RZ, 0x7, R0 ;  /* 0x00000007ffdf7819 */ /* 0x000fe40000011400 */
[----:B------:R-:W-:Y:S02]  /*0eb0*/  MOV R233, R2 ;  /* 0x0000000200e97202 */ /* 0x000fe40000000f00 */
[C---:B------:R-:W-:Y:S02]  /*0ec0*/  IADD3 R5, P1, R184.reuse, 0x40, RZ ;  /* 0x00000040b8057810 */ /* 0x040fe40007f3e0ff */
[----:B------:R-:W-:Y:S02]  /*0ed0*/  LOP3.LUT R3, R15, 0xfffffff8, RZ, 0xc0, !PT ;  /* 0xfffffff80f037812 */ /* 0x000fe400078ec0ff */
[----:B------:R-:W-:-:S02]  /*0ee0*/  IADD3 R7, P2, R184, 0x60, RZ ;  /* 0x00000060b8077810 */ /* 0x000fc40007f5e0ff */
[----:B------:R-:W-:Y:S01]  /*0ef0*/  IADD3 R9, P3, R184, 0x4000, RZ ;  /* 0x00004000b8097810 */ /* 0x000fe20007f7e0ff */
[----:B------:R-:W-:Y:S01]  /*0f00*/  IMAD.IADD R3, R202, 0x1, -R3 ;  /* 0x00000001ca037824 */ /* 0x000fe200078e0a03 */
[C---:B------:R-:W-:Y:S02]  /*0f10*/  IADD3 R227, P4, R184.reuse, 0x4020, RZ ;  /* 0x00004020b8e37810 */ /* 0x040fe40007f9e0ff */
[C---:B------:R-:W-:Y:S01]  /*0f20*/  IADD3 R11, P5, R184.reuse, 0x4040, RZ ;  /* 0x00004040b80b7810 */ /* 0x040fe20007fbe0ff */
[----:B------:R-:W-:Y:S01]  /*0f30*/  IMAD.SHL.U32 R190, R3, 0x8, RZ ;  /* 0x0000000803be7824 */ /* 0x000fe200078e00ff */
[----:B------:R-:W-:Y:S02]  /*0f40*/  IADD3 R13, P6, R184, 0xc060, RZ ;  /* 0x0000c060b80d7810 */ /* 0x000fe40007fde0ff */
[----:B------:R-:W-:Y:S01]  /*0f50*/  LEA.HI R0, R0, R223, RZ, 0x1 ;  /* 0x000000df00007211 */ /* 0x000fe200078f08ff */
[C---:B------:R-:W-:Y:S01]  /*0f60*/  VIADD R192, R190.reuse, 0x40 ;  /* 0x00000040bec07836 */ /* 0x040fe20000000000 */
[----:B------:R-:W-:Y:S01]  /*0f70*/  LOP3.LUT R4, R5, 0x380, RZ, 0xc0, !PT ;  /* 0x0000038005047812 */ /* 0x000fe200078ec0ff */
[C---:B------:R-:W-:Y:S01]  /*0f80*/  VIADD R191, R190.reuse, 0x80 ;  /* 0x00000080bebf7836 */ /* 0x040fe20000000000 */
[----:B------:R-:W-:Y:S01]  /*0f90*/  SHF.R.S32.HI R206, RZ, 0x3, R15 ;  /* 0x00000003ffce7819 */ /* 0x000fe2000001140f */
[----:B------:R-:W-:Y:S01]  /*0fa0*/  VIADD R193, R190, 0xc0 ;  /* 0x000000c0bec17836 */ /* 0x000fe20000000000 */
[----:B------:R-:W-:-:S02]  /*0fb0*/  LOP3.LUT R6, R7, 0x380, RZ, 0xc0, !PT ;  /* 0x0000038007067812 */ /* 0x000fc400078ec0ff */
[----:B------:R-:W-:Y:S01]  /*0fc0*/  LOP3.LUT R8, R9, 0x380, RZ, 0xc0, !PT ;  /* 0x0000038009087812 */ /* 0x000fe200078ec0ff */
[----:B------:R-:W-:Y:S01]  /*0fd0*/  IMAD R207, R3, 0x20, R206 ;  /* 0x0000002003cf7824 */ /* 0x000fe200078e02ce */
[----:B------:R-:W-:Y:S02]  /*0fe0*/  LOP3.LUT R226, R227, 0x380, RZ, 0xc0, !PT ;  /* 0x00000380e3e27812 */ /* 0x000fe400078ec0ff */
[----:B------:R-:W-:Y:S02]  /*0ff0*/  LOP3.LUT R10, R11, 0x380, RZ, 0xc0, !PT ;  /* 0x000003800b0a7812 */ /* 0x000fe400078ec0ff */
[----:B------:R-:W-:Y:S02]  /*1000*/  LOP3.LUT R12, R13, 0x380, RZ, 0xc0, !PT ;  /* 0x000003800d0c7812 */ /* 0x000fe400078ec0ff */
[----:B------:R-:W-:Y:S02]  /*1010*/  LOP3.LUT R0, R0, 0x3fffffe, RZ, 0xc0, !PT ;  /* 0x03fffffe00007812 */ /* 0x000fe400078ec0ff */
[----:B------:R-:W-:-:S02]  /*1020*/  SHF.R.U64 R4, R4, 0x3, RZ ;  /* 0x0000000304047819 */ /* 0x000fc400000012ff */
[----:B------:R-:W-:Y:S01]  /*1030*/  SHF.R.U64 R6, R6, 0x3, RZ ;  /* 0x0000000306067819 */ /* 0x000fe200000012ff */
[----:B------:R-:W-:Y:S01]  /*1040*/  IMAD.IADD R0, R223, 0x1, -R0 ;  /* 0x00000001df007824 */ /* 0x000fe200078e0a00 */
[----:B------:R-:W-:Y:S02]  /*1050*/  SHF.R.U64 R8, R8, 0x3, RZ ;  /* 0x0000000308087819 */ /* 0x000fe400000012ff */
[----:B------:R-:W-:Y:S01]  /*1060*/  SHF.R.U64 R226, R226, 0x3, RZ ;  /* 0x00000003e2e27819 */ /* 0x000fe200000012ff */
[----:B------:R-:W-:Y:S01]  /*1070*/  IMAD R200, R0, 0x40, R19 ;  /* 0x0000004000c87824 */ /* 0x000fe200078e0213 */
[----:B------:R-:W-:Y:S02]  /*1080*/  SHF.R.U64 R10, R10, 0x3, RZ ;  /* 0x000000030a0a7819 */ /* 0x000fe400000012ff */
[----:B------:R-:W-:Y:S01]  /*1090*/  SHF.R.U64 R12, R12, 0x3, RZ ;  /* 0x000000030c0c7819 */ /* 0x000fe200000012ff */
[----:B------:R-:W-:Y:S01]  /*10a0*/  IMAD R234, R21, 0x8, R200 ;  /* 0x0000000815ea7824 */ /* 0x000fe200078e02c8 */
[----:B------:R-:W-:-:S02]  /*10b0*/  LOP3.LUT R3, R18, 0x7ffffffc, RZ, 0xc0, !PT ;  /* 0x7ffffffc12037812 */ /* 0x000fc400078ec0ff */
        /* <DEDUP_REMOVED lines=14> */
[----:B------:R-:W-:-:S02]  /*11a0*/  IADD3 R222, P1, R16, 0x230, RZ ;  /* 0x0000023010de7810 */ /* 0x000fc40007f3e0ff */
[----:B------:R-:W-:Y:S01]  /*11b0*/  MOV R232, R4 ;  /* 0x0000000400e87202 */ /* 0x000fe20000000f00 */
[--C-:B------:R-:W-:Y:S01]  /*11c0*/  IMAD.X R23, RZ, RZ, R17.reuse, P0 ;  /* 0x000000ffff177224 */ /* 0x100fe200000e0611 */
[----:B------:R-:W-:Y:S01]  /*11d0*/  MOV R231, R6 ;  /* 0x0000000600e77202 */ /* 0x000fe20000000f00 */
[----:B------:R-:W-:Y:S01]  /*11e0*/  IMAD.X R213, RZ, RZ, R17, P1 ;  /* 0x000000ffffd57224 */ /* 0x000fe200008e0611 */
[----:B------:R-:W-:Y:S01]  /*11f0*/  MOV R230, R8 ;  /* 0x0000000800e67202 */ /* 0x000fe20000000f00 */
[----:B------:R-:W-:Y:S01]  /*1200*/  IMAD.SHL.U32 R201, R3, 0x2, RZ ;  /* 0x0000000203c97824 */ /* 0x000fe200078e00ff */
[----:B------:R-:W-:Y:S02]  /*1210*/  MOV R226, R226 ;  /* 0x000000e200e27202 */ /* 0x000fe40000000f00 */
[----:B------:R-:W-:Y:S02]  /*1220*/  MOV R225, R10 ;  /* 0x0000000a00e17202 */ /* 0x000fe40000000f00 */
[----:B------:R-:W-:-:S02]  /*1230*/  MOV R224, R12 ;  /* 0x0000000c00e07202 */ /* 0x000fc40000000f00 */
[----:B------:R-:W-:Y:S02]  /*1240*/  SHF.R.S32.HI R199, RZ, 0x1f, R190 ;  /* 0x0000001fffc77819 */ /* 0x000fe400000114be */
[----:B------:R-:W-:Y:S02]  /*1250*/  SHF.R.S32.HI R198, RZ, 0x1f, R192 ;  /* 0x0000001fffc67819 */ /* 0x000fe400000114c0 */
[----:B------:R-:W-:Y:S02]  /*1260*/  SHF.R.S32.HI R197, RZ, 0x1f, R191 ;  /* 0x0000001fffc57819 */ /* 0x000fe400000114bf */
[----:B------:R-:W-:-:S07]  /*1270*/  SHF.R.S32.HI R196, RZ, 0x1f, R193 ;  /* 0x0000001fffc47819 */ /* 0x000fce00000114c1 */
.L_x_12545:
        /* <DEDUP_REMOVED lines=12> */
[----:B012---:R-:W-:Y:S02]  /*1340*/  IMAD.U32 R2, RZ, RZ, UR8 ;  /* 0x00000008ff027e24 */ /* 0x007fe4000f8e00ff */
[----:B------:R-:W-:Y:S01]  /*1350*/  IMAD.U32 R3, RZ, RZ, UR9 ;  /* 0x00000009ff037e24 */ /* 0x000fe2000f8e00ff */
[----:B------:R-:W-:-:S03]  /*1360*/  @UP1 UIMAD.WIDE UR8, UR6, 0x4, UR10 ;  /* 0x00000004060818a5 */ /* 0x000fc6000f8e020a */
[----:B------:R-:W-:Y:S01]  /*1370*/  ULDC.64 UR10, c[0x0][0xb18] ;  /* 0x0002c600000a7ab9 */ /* 0x000fe20000000a00 */
[----:B------:R-:W2:Y:S02]  /*1380*/  @P0 LDG.E R2, desc[UR40][R2.64] ;  /* 0x0000002802020981 */ /* 0x000ea4000c1e1900 */
[----:B------:R-:W-:Y:S02]  /*1390*/  IMAD.U32 R4, RZ, RZ, UR8 ;  /* 0x00000008ff047e24 */ /* 0x000fe4000f8e00ff */
[----:B------:R-:W-:Y:S01]  /*13a0*/  IMAD.U32 R5, RZ, RZ, UR9 ;  /* 0x00000009ff057e24 */ /* 0x000fe2000f8e00ff */
[----:B------:R-:W-:-:S04]  /*13b0*/  ULDC.64 UR8, c[0x0][0x418] ;  /* 0x0001060000087ab9 */ /* 0x000fc80000000a00 */
[----:B---3--:R-:W3:Y:S01]  /*13c0*/  @P2 LDG.E R4, desc[UR40][R4.64] ;  /* 0x0000002804042981 */ /* 0x008ee2000c1e1900 */
        /* <DEDUP_REMOVED lines=12> */
[----:B----4-:R-:W-:-:S14]  /*1490*/  @P2 BRA `(.L_x_12420) ;  /* 0x0000000000342947 */ /* 0x010fdc0003800000 */
        /* <DEDUP_REMOVED lines=13> */
.L_x_12420:
        /* <DEDUP_REMOVED lines=9> */
.L_x_12421:
        /* <DEDUP_REMOVED lines=13> */
.L_x_12422:
[----:B------:R-:W0:Y:S01]  /*16d0*/  S2R R0, SR_TID.X ;  /* 0x0000000000007919 */ /* 0x000e220000002100 */
[----:B------:R-:W-:Y:S01]  /*16e0*/  UIADD3 UR6, UP2, UR38, 0x32450, URZ ;  /* 0x0003245026067890 */ /* 0x000fe2000ff5e03f */
[----:B------:R-:W-:Y:S01]  /*16f0*/  IMAD.MOV.U32 R2, RZ, RZ, 0x3000 ;  /* 0x00003000ff027424 */ /* 0x000fe200078e00ff */
[----:B------:R-:W-:Y:S01]  /*1700*/  UIADD3 UR12, UP3, UR38, 0x32460, URZ ;  /* 0x00032460260c7890 */ /* 0x000fe2000ff7e03f */
[----:B------:R-:W-:Y:S01]  /*1710*/  IMAD.U32 R3, RZ, RZ, UR36 ;  /* 0x00000024ff037e24 */ /* 0x000fe2000f8e00ff */
[----:B------:R-:W-:Y:S01]  /*1720*/  UIADD3 UR8, UP0, UR38, 0x32430, URZ ;  /* 0x0003243026087890 */ /* 0x000fe2000ff1e03f */
[----:B------:R-:W-:Y:S01]  /*1730*/  IMAD.MOV.U32 R8, RZ, RZ, 0x1 ;  /* 0x00000001ff087424 */ /* 0x000fe200078e00ff */
[----:B------:R-:W-:Y:S01]  /*1740*/  UIADD3 UR10, UP1, UR38, 0x32440, URZ ;  /* 0x00032440260a7890 */ /* 0x000fe2000ff3e03f */
[----:B------:R-:W-:Y:S01]  /*1750*/  IMAD.MOV.U32 R9, RZ, RZ, RZ ;  /* 0x000000ffff097224 */ /* 0x000fe200078e00ff */
[----:B------:R-:W-:Y:S01]  /*1760*/  UIADD3.X UR7, URZ, UR39, URZ, UP2, !UPT ;  /* 0x000000273f077290 */ /* 0x000fe200097fe43f */
[----:B------:R-:W-:Y:S01]  /*1770*/  IMAD.MOV.U32 R5, RZ, RZ, 0x100 ;  /* 0x00000100ff057424 */ /* 0x000fe200078e00ff */
[----:B------:R-:W-:Y:S01]  /*1780*/  UIADD3.X UR13, URZ, UR39, URZ, UP3, !UPT ;  /* 0x000000273f0d7290 */ /* 0x000fe20009ffe43f */
[----:B------:R-:W-:Y:S01]  /*1790*/  IMAD.MOV.U32 R6, RZ, RZ, 0x1 ;  /* 0x00000001ff067424 */ /* 0x000fe200078e00ff */
[----:B------:R-:W-:Y:S01]  /*17a0*/  UIADD3.X UR9, URZ, UR39, URZ, UP0, !UPT ;  /* 0x000000273f097290 */ /* 0x000fe200087fe43f */
[----:B------:R-:W-:Y:S01]  /*17b0*/  IMAD.MOV.U32 R7, RZ, RZ, RZ ;  /* 0x000000ffff077224 */ /* 0x000fe200078e00ff */
[----:B------:R-:W-:Y:S01]  /*17c0*/  UIADD3.X UR11, URZ, UR39, URZ, UP1, !UPT ;  /* 0x000000273f0b7290 */ /* 0x000fe20008ffe43f */
[----:B------:R-:W-:Y:S01]  /*17d0*/  IMAD.U32 R10, RZ, RZ, UR6 ;  /* 0x00000006ff0a7e24 */ /* 0x000fe2000f8e00ff */
[----:B------:R-:W-:Y:S01]  /*17e0*/  UIADD3 UR48, -UR4, UR48, URZ ;  /* 0x0000003004307290 */ /* 0x000fe2000fffe13f */
[----:B------:R-:W-:Y:S01]  /*17f0*/  IMAD.U32 R18, RZ, RZ, UR12 ;  /* 0x0000000cff127e24 */ /* 0x000fe2000f8e00ff */
[----:B------:R1:W-:Y:S01]  /*1800*/  STL.64 [R1+0x18], R2 ;  /* 0x0000180201007387 */ /* 0x0003e20000100a00 */
[----:B------:R-:W-:Y:S01]  /*1810*/  ULDC UR4, c[0x0][0x448] ;  /* 0x0001120000047ab9 */ /* 0x000fe20000000800 */
[----:B------:R-:W-:Y:S01]  /*1820*/  IMAD.U32 R11, RZ, RZ, UR7 ;  /* 0x00000007ff0b7e24 */ /* 0x000fe2000f8e00ff */
[----:B------:R-:W-:Y:S01]  /*1830*/  UISETP.NE.AND UP0, UPT, UR4, 0x1, UPT ;  /* 0x000000010400788c */ /* 0x000fe2000bf05270 */
[----:B------:R-:W-:Y:S01]  /*1840*/  IMAD.U32 R19, RZ, RZ, UR13 ;  /* 0x0000000dff137e24 */ /* 0x000fe2000f8e00ff */
[----:B------:R2:W-:Y:S01]  /*1850*/  STL.64 [R1+0x60], R8 ;  /* 0x0000600801007387 */ /* 0x0005e20000100a00 */
[----:B------:R-:W-:Y:S01]  /*1860*/  IMAD.U32 R20, RZ, RZ, UR5 ;  /* 0x00000005ff147e24 */ /* 0x000fe2000f8e00ff */
[----:B------:R-:W-:Y:S01]  /*1870*/  USHF.L.U32 UR43, UR5, 0x7, URZ ;  /* 0x00000007052b7899 */ /* 0x000fe2000800063f */
[----:B------:R-:W-:Y:S01]  /*1880*/  IMAD.MOV.U32 R12, RZ, RZ, 0xc000 ;  /* 0x0000c000ff0c7424 */ /* 0x000fe200078e00ff */
[----:B------:R-:W-:Y:S01]  /*1890*/  STL.128 [R1+0x440], RZ ;  /* 0x000440ff01007387 */ /* 0x000fe20000100c00 */
[----:B------:R-:W-:Y:S01]  /*18a0*/  IMAD.U32 R13, RZ, RZ, UR36 ;  /* 0x00000024ff0d7e24 */ /* 0x000fe2000f8e00ff */
[----:B------:R-:W-:Y:S01]  /*18b0*/  ULDC.64 UR4, c[0x0][0xad8] ;  /* 0x0002b60000047ab9 */ /* 0x000fe20000000a00 */
[----:B------:R-:W-:Y:S01]  /*18c0*/  IMAD.MOV.U32 R15, RZ, RZ, 0x100 ;  /* 0x00000100ff0f7424 */ /* 0x000fe200078e00ff */
[----:B0-----:R-:W-:Y:S01]  /*18d0*/  LOP3.LUT R0, R0, 0x7f, RZ, 0xc0, !PT ;  /* 0x0000007f00007812 */ /* 0x001fe200078ec0ff */
[----:B-1----:R-:W-:Y:S01]  /*18e0*/  IMAD.U32 R2, RZ, RZ, UR10 ;  /* 0x0000000aff027e24 */ /* 0x002fe2000f8e00ff */
[----:B------:R-:W-:Y:S01]  /*18f0*/  UISETP.GE.AND UP1, UPT, UR5, 0x1, UPT ;  /* 0x000000010500788c */ /* 0x000fe2000bf26270 */
[----:B------:R-:W-:Y:S01]  /*1900*/  IMAD.U32 R3, RZ, RZ, UR11 ;  /* 0x0000000bff037e24 */ /* 0x000fe2000f8e00ff */
[----:B------:R-:W-:Y:S01]  /*1910*/  ISETP.NE.AND P0, PT, R0, RZ, PT ;  /* 0x000000ff0000720c */ /* 0x000fe20003f05270 */
[----:B--2---:R-:W-:Y:S01]  /*1920*/  IMAD.U32 R8, RZ, RZ, UR8 ;  /* 0x00000008ff087e24 */ /* 0x004fe2000f8e00ff */
[----:B------:R-:W0:Y:S01]  /*1930*/  LDC R0, c[0x0][0xa80] ;  /* 0x0002a000ff007b82 */ /* 0x000e220000000800 */
[----:B------:R-:W-:Y:S01]  /*1940*/  IMAD.U32 R9, RZ, RZ, UR9 ;  /* 0x00000009ff097e24 */ /* 0x000fe2000f8e00ff */
[----:B------:R-:W-:Y:S01]  /*1950*/  SEL R4, RZ, 0x1, P0 ;  /* 0x00000001ff047807 */ /* 0x000fe20000000000 */
[----:B------:R-:W-:Y:S01]  /*1960*/  STL [R1+0x70], R20 ;  /* 0x0000701401007387 */ /* 0x000fe20000100800 */
[----:B------:R-:W-:Y:S01]  /*1970*/  UIADD3 UR8, UR43, 0x7f, URZ ;  /* 0x0000007f2b087890 */ /* 0x000fe2000fffe03f */
[----:B------:R-:W-:Y:S01]  /*1980*/  PLOP3.LUT P2, PT, PT, PT, UP1, 0x80, 0x0 ;  /* 0x000000000000781c */ /* 0x000fe20003f4f018 */
[----:B------:R-:W-:Y:S01]  /*1990*/  @UP0 ULDC UR6, c[0x0][0x44c] ;  /* 0x0001130000060ab9 */ /* 0x000fe20000000800 */
[----:B------:R-:W-:Y:S01]  /*19a0*/  IMAD.MOV.U32 R14, RZ, RZ, R4 ;  /* 0x000000ffff0e7224 */ /* 0x000fe200078e0004 */
[----:B------:R1:W-:Y:S01]  /*19b0*/  STL.128 [R1+0x20], R4 ;  /* 0x0000200401007387 */ /* 0x0003e20000100c00 */
[----:B------:R-:W-:Y:S01]  /*19c0*/  UIMAD.WIDE.U32 UR6, UR8, UR6, URZ ;  /* 0x00000006080672a5 */ /* 0x000fe2000f8e003f */
[C---:B------:R-:W-:Y:S01]  /*19d0*/  IADD3 R33, P0, R16.reuse, 0x440, RZ ;  /* 0x0000044010217810 */ /* 0x040fe20007f1e0ff */
[----:B------:R-:W-:Y:S01]  /*19e0*/  @UP0 ULDC UR9, c[0x0][0x450] ;  /* 0x0001140000090ab9 */ /* 0x000fe20000000800 */
[----:B------:R2:W-:Y:S01]  /*19f0*/  STL.128 [R1+0x50], R12 ;  /* 0x0000500c01007387 */ /* 0x0005e20000100c00 */
[----:B------:R-:W-:Y:S01]  /*1a00*/  UIADD3 UR44, UR48, 0x1, -UR47 ;  /* 0x00000001302c7890 */ /* 0x000fe2000fffe82f */
[----:B------:R-:W-:Y:S01]  /*1a10*/  IADD3 R32, P1, R16, 0x38, RZ ;  /* 0x0000003810207810 */ /* 0x000fe20007f3e0ff */
[----:B------:R-:W-:Y:S01]  /*1a20*/  @UP0 USHF.R.U32.HI UR8, URZ, UR9, UR7 ;  /* 0x000000093f080299 */ /* 0x000fe20008011607 */
[----:B------:R2:W-:Y:S01]  /*1a30*/  STL.64 [R1+0x8], R8 ;  /* 0x0000080801007387 */ /* 0x0005e20000100a00 */
[----:B------:R-:W-:-:S02]  /*1a40*/  IMAD.X R44, RZ, RZ, R17, P0 ;  /* 0x000000ffff2c7224 */ /* 0x000fc400000e0611 */
[----:B------:R-:W-:Y:S01]  /*1a50*/  UIADD3 UR6, UR44, UR8, URZ ;  /* 0x000000082c067290 */ /* 0x000fe2000fffe03f */
[----:B------:R2:W-:Y:S01]  /*1a60*/  STL.64 [R1+0x10], R2 ;  /* 0x0000100201007387 */ /* 0x0005e20000100a00 */
[----:B------:R-:W-:Y:S02]  /*1a70*/  IMAD.X R45, RZ, RZ, R17, P1 ;  /* 0x000000ffff2d7224 */ /* 0x000fe400008e0611 */
[----:B------:R-:W-:Y:S01]  /*1a80*/  UIADD3 UR4, UR6, UR4, URZ ;  /* 0x0000000406047290 */ /* 0x000fe2000fffe03f */
[----:B-1----:R-:W-:Y:S01]  /*1a90*/  IMAD.MOV.U32 R4, RZ, RZ, R10 ;  /* 0x000000ffff047224 */ /* 0x002fe200078e000a */
[----:B------:R2:W-:Y:S01]  /*1aa0*/  STL.64 [R1+0x30], R2 ;  /* 0x0000300201007387 */ /* 0x0005e20000100a00 */
[----:B------:R-:W-:Y:S02]  /*1ab0*/  IMAD.MOV.U32 R5, RZ, RZ, R11 ;  /* 0x000000ffff057224 */ /* 0x000fe400078e000b */
[----:B------:R-:W-:Y:S01]  /*1ac0*/  IMAD.MOV.U32 R6, RZ, RZ, R18 ;  /* 0x000000ffff067224 */ /* 0x000fe200078e0012 */
[----:B0-----:R2:W-:Y:S01]  /*1ad0*/  STL [R1+0x460], R0 ;  /* 0x0004600001007387 */ /* 0x0015e20000100800 */
[----:B------:R-:W-:-:S03]  /*1ae0*/  IMAD.MOV.U32 R7, RZ, RZ, R19 ;  /* 0x000000ffff077224 */ /* 0x000fc600078e0013 */
[----:B------:R2:W-:Y:S04]  /*1af0*/  STL.128 [R1+0x450], RZ ;  /* 0x000450ff01007387 */ /* 0x0005e80000100c00 */
[----:B------:R2:W-:Y:S04]  /*1b00*/  STL.128 [R1+0x40], R4 ;  /* 0x0000400401007387 */ /* 0x0005e80000100c00 */
[----:B------:R2:W-:Y:S04]  /*1b10*/  STL.64 [R1+0x68], R6 ;  /* 0x0000680601007387 */ /* 0x0005e80000100a00 */
        /* <DEDUP_REMOVED lines=45> */
.L_x_12424:
[----:B------:R-:W-:-:S11]  /*1df0*/  UISETP.NE.AND UP1, UPT, UR5, 0x1, UPT ;  /* 0x000000010500788c */ /* 0x000fd6000bf25270 */
[----:B------:R-:W-:Y:S02]  /*1e00*/  @UP1 ULDC.64 UR10, c[0x0][0xae0] ;  /* 0x0002b800000a1ab9 */ /* 0x000fe40000000a00 */
[----:B------:R-:W-:-:S04]  /*1e10*/  UIMAD.WIDE.U32 UR6, UR8, UR10, URZ ;  /* 0x0000000a080672a5 */ /* 0x000fc8000f8e003f */
[----:B------:R-:W-:-:S12]  /*1e20*/  @UP1 USHF.R.U32.HI UR8, URZ, UR11, UR7 ;  /* 0x0000000b3f081299 */ /* 0x000fd80008011607 */
.L_x_12425:
[----:B------:R-:W-:-:S04]  /*1e30*/  UIMAD UR8, UR8, UR5, UR5 ;  /* 0x00000005080872a4 */ /* 0x000fc8000f8e0205 */
[----:B------:R-:W-:-:S04]  /*1e40*/  UISETP.LT.AND UP1, UPT, UR4, UR8, UPT ;  /* 0x000000080400728c */ /* 0x000fc8000bf21270 */
[----:B------:R-:W-:-:S12]  /*1e50*/  USEL UR4, UR4, UR8, UP1 ;  /* 0x0000000804047287 */ /* 0x000fd80008800000 */
.L_x_12423:
        /* <DEDUP_REMOVED lines=31> */
.L_x_12427:
[----:B------:R-:W-:-:S11]  /*2050*/  UISETP.NE.AND UP0, UPT, UR5, 0x1, UPT ;  /* 0x000000010500788c */ /* 0x000fd6000bf05270 */
[----:B------:R-:W-:Y:S02]  /*2060*/  @UP0 ULDC.64 UR10, c[0x0][0xae0] ;  /* 0x0002b800000a0ab9 */ /* 0x000fe40000000a00 */
[----:B------:R-:W-:-:S04]  /*2070*/  UIMAD.WIDE.U32 UR6, UR4, UR10, URZ ;  /* 0x0000000a040672a5 */ /* 0x000fc8000f8e003f */
[----:B------:R-:W-:-:S12]  /*2080*/  @UP0 USHF.R.U32.HI UR4, URZ, UR11, UR7 ;  /* 0x0000000b3f040299 */ /* 0x000fd80008011607 */
.L_x_12428:
[----:B------:R-:W-:-:S04]  /*2090*/  UIMAD UR4, UR4, UR5, URZ ;  /* 0x00000005040472a4 */ /* 0x000fc8000f8e023f */
[----:B------:R-:W-:-:S04]  /*20a0*/  UISETP.LT.AND UP0, UPT, UR8, UR4, UPT ;  /* 0x000000040800728c */ /* 0x000fc8000bf01270 */
[----:B------:R-:W-:-:S12]  /*20b0*/  USEL UR8, UR8, UR4, !UP0 ;  /* 0x0000000408087287 */ /* 0x000fd8000c000000 */
.L_x_12426:
        /* <DEDUP_REMOVED lines=9> */
[----:B--2---:R-:W0:Y:S01]  /*2150*/  SHFL.IDX PT, R0, R223, RZ, 0x1f ;  /* 0x00001fffdf007589 */ /* 0x004e2200000e0000 */
        /* <DEDUP_REMOVED lines=87> */
.L_x_12430:
[----:B------:R-:W1:Y:S01]  /*26d0*/  S2R R20, SR_TID.X ;  /* 0x0000000000147919 */ /* 0x000e620000002100 */
[----:B0-----:R-:W0:Y:S01]  /*26e0*/  LDC.64 R10, c[0x0][0xad0] ;  /* 0x0002b400ff0a7b82 */ /* 0x001e220000000a00 */
[----:B------:R-:W-:Y:S01]  /*26f0*/  IADD3 R8, P0, R16, 0x120, RZ ;  /* 0x0000012010087810 */ /* 0x000fe20007f1e0ff */
[----:B------:R-:W-:Y:S01]  /*2700*/  ULDC UR4, c[0x0][0x20] ;  /* 0x0000080000047ab9 */ /* 0x000fe20000000800 */
[----:B------:R-:W-:Y:S01]  /*2710*/  IMAD.U32 R13, RZ, RZ, UR47 ;  /* 0x0000002fff0d7e24 */ /* 0x000fe2000f8e00ff */
[----:B------:R-:W-:Y:S01]  /*2720*/  STL.64 [R1+0x130], R34 ;  /* 0x0001302201007387 */ /* 0x000fe20000100a00 */
[----:B------:R-:W-:Y:S02]  /*2730*/  VIADD R194, R22, -UR4 ;  /* 0x8000000416c27c36 */ /* 0x000fe40008000000 */
[--C-:B------:R-:W-:Y:S01]  /*2740*/  IMAD.X R9, RZ, RZ, R17.reuse, P0 ;  /* 0x000000ffff097224 */ /* 0x100fe200000e0611 */
[----:B------:R-:W2:Y:S01]  /*2750*/  LDC.64 R4, c[0x0][0xad8] ;  /* 0x0002b600ff047b82 */ /* 0x000ea20000000a00 */
[----:B------:R-:W-:Y:S01]  /*2760*/  IMAD.U32 R15, RZ, RZ, UR48 ;  /* 0x00000030ff0f7e24 */ /* 0x000fe2000f8e00ff */
[----:B------:R-:W-:Y:S04]  /*2770*/  STL.64 [R1+0x120], R200 ;  /* 0x000120c801007387 */ /* 0x000fe80000100a00 */
[----:B------:R-:W-:Y:S02]  /*2780*/  STL.64 [R1+0x128], R8 ;  /* 0x0001280801007387 */ /* 0x000fe40000100a00 */
[----:B------:R-:W3:Y:S02]  /*2790*/  LDC.64 R2, c[0x0][0xae0] ;  /* 0x0002b800ff027b82 */ /* 0x000ee40000000a00 */
[----:B------:R-:W-:Y:S04]  /*27a0*/  STL.U8 [R1+0x138], RZ ;  /* 0x000138ff01007387 */ /* 0x000fe80000100000 */
[----:B------:R4:W-:Y:S02]  /*27b0*/  STL [R194+0x4], R13 ;  /* 0x0000040dc2007387 */ /* 0x0009e40000100800 */
[----:B------:R-:W5:Y:S02]  /*27c0*/  LDC.64 R6, c[0x0][0x448] ;  /* 0x00011200ff067b82 */ /* 0x000f640000000a00 */
[----:B------:R0:W-:Y:S04]  /*27d0*/  STL [R194+0x8], R15 ;  /* 0x0000080fc2007387 */ /* 0x0001e80000100800 */
[----:B0-----:R0:W-:Y:S01]  /*27e0*/  STL [R194+0xc], R11 ;  /* 0x00000c0bc2007387 */ /* 0x0011e20000100800 */
[----:B-1----:R-:W-:Y:S01]  /*27f0*/  VIADD R202, R20, 0xffffff80 ;  /* 0xffffff8014ca7836 */ /* 0x002fe20000000000 */
[----:B------:R-:W1:Y:S02]  /*2800*/  LDC R235, c[0x0][0x450] ;  /* 0x00011400ffeb7b82 */ /* 0x000e640000000800 */
[----:B------:R0:W-:Y:S04]  /*2810*/  STL [R194+0x14], RZ ;  /* 0x000014ffc2007387 */ /* 0x0001e80000100800 */
[----:B------:R0:W-:Y:S04]  /*2820*/  STL [R194], R202 ;  /* 0x000000cac2007387 */ /* 0x0001e80000100800 */
[----:B--2---:R0:W-:Y:S04]  /*2830*/  STL [R194+0x10], R4 ;  /* 0x00001004c2007387 */ /* 0x0041e80000100800 */
[----:B------:R0:W-:Y:S04]  /*2840*/  STL [R194+0x18], R5 ;  /* 0x00001805c2007387 */ /* 0x0001e80000100800 */
[----:B---3--:R0:W-:Y:S04]  /*2850*/  STL [R194+0x1c], R2 ;  /* 0x00001c02c2007387 */ /* 0x0081e80000100800 */
[----:B------:R0:W-:Y:S04]  /*2860*/  STL [R194+0x20], R3 ;  /* 0x00002003c2007387 */ /* 0x0001e80000100800 */
[----:B-----5:R0:W-:Y:S04]  /*2870*/  STL [R194+0x24], R6 ;  /* 0x00002406c2007387 */ /* 0x0201e80000100800 */
[----:B------:R0:W-:Y:S04]  /*2880*/  STL [R194+0x28], R7 ;  /* 0x00002807c2007387 */ /* 0x0001e80000100800 */
[----:B-1----:R0:W-:Y:S04]  /*2890*/  STL [R194+0x2c], R235 ;  /* 0x00002cebc2007387 */ /* 0x0021e80000100800 */
        /* <DEDUP_REMOVED lines=12> */
.L_x_12684:
[----:B------:R-:W-:Y:S05]  /*2960*/  BSYNC B0 ;  /* 0x0000000000007941 */ /* 0x000fea0003800000 */
.L_x_12431:
        /* <DEDUP_REMOVED lines=58> */
.L_x_12434:
[----:B------:R-:W-:Y:S05]  /*2d10*/  BSYNC B0 ;  /* 0x0000000000007941 */ /* 0x000fea0003800000 */
.L_x_12433:
        /* <DEDUP_REMOVED lines=8> */
.L_x_12436:
[----:B------:R-:W-:Y:S05]  /*2da0*/  BSYNC B0 ;  /* 0x0000000000007941 */ /* 0x000fea0003800000 */
.L_x_12435:
[----:B------:R-:W-:Y:S04]  /*2db0*/  BSSY B0, `(.L_x_12437) ;  /* 0x0000004000007945 */ /* 0x000fe80003800000 */
[----:B-1----:R-:W-:Y:S05]  /*2dc0*/  @P0 BRA `(.L_x_12438) ;  /* 0x0000000000080947 */ /* 0x002fea0003800000 */
[----:B------:R-:W1:Y:S02]  /*2dd0*/  SYNCS.PHASECHK.TRANS64.TRYWAIT P0, [R20+URZ], R21 ;  /* 0x00000015140075a7 */ /* 0x000e64000800017f */
[----:B-1----:R-:W-:Y:S05]  /*2de0*/  @!P0 BRA `(.L_x_12439) ;  /* 0x0000027000dc8947 */ /* 0x002fea0003800000 */
.L_x_12438:
[----:B------:R-:W-:Y:S05]  /*2df0*/  BSYNC B0 ;  /* 0x0000000000007941 */ /* 0x000fea0003800000 */
.L_x_12437:
        /* <DEDUP_REMOVED lines=58> */
.L_x_12685:
[----:B------:R-:W-:Y:S05]  /*31a0*/  BSYNC B0 ;  /* 0x0000000000007941 */ /* 0x000fea0003800000 */
.L_x_12440:
[----:B------:R-:W2:Y:S04]  /*31b0*/  LDL R10, [R1+0x54] ;  /* 0x00005400010a7983 */ /* 0x000ea80000100800 */
[----:B0-----:R0:W5:Y:S01]  /*31c0*/  LDL.64 R8, [R1+0x218] ;  /* 0x0002180001087983 */ /* 0x0011620000100a00 */
[----:B------:R-:W-:Y:S01]  /*31d0*/  BSSY B0, `(.L_x_12442) ;  /* 0x0000005000007945 */ /* 0x000fe20003800000 */
[----:B--2---:R-:W-:-:S04]  /*31e0*/  LOP3.LUT R10, R10, 0x1, RZ, 0xfc, !PT ;  /* 0x000000010a0a7812 */ /* 0x004fc800078efcff */
[----:B------:R-:W-:-:S13]  /*31f0*/  ISETP.NE.AND P1, PT, R10, 0x3, PT ;  /* 0x000000030a00780c */ /* 0x000fda0003f25270 */
[----:B0-----:R-:W-:Y:S05]  /*3200*/  @!P1 BRA `(.L_x_12443) ;  /* 0x0000000000049947 */ /* 0x001fea0003800000 */
[----:B------:R-:W-:Y:S01]  /*3210*/  BPT.TRAP 0x1 ;  /* 0x000000040000795c */ /* 0x000fe20000300000 */
.L_x_12443:
[----:B------:R-:W-:Y:S05]  /*3220*/  BSYNC B0 ;  /* 0x0000000000007941 */ /* 0x000fea0003800000 */
.L_x_12442:
        /* <DEDUP_REMOVED lines=8> */
.L_x_12445:
[----:B------:R-:W-:Y:S05]  /*32b0*/  BSYNC B0 ;  /* 0x0000000000007941 */ /* 0x000fea0003800000 */
.L_x_12444:
[----:B------:R-:W-:Y:S04]  /*32c0*/  BSSY B0, `(.L_x_12446) ;  /* 0x0000004000007945 */ /* 0x000fe80003800000 */
[----:B-1----:R-:W-:Y:S05]  /*32d0*/  @P0 BRA `(.L_x_12447) ;  /* 0x0000000000080947 */ /* 0x002fea0003800000 */
[----:B------:R-:W1:Y:S02]  /*32e0*/  SYNCS.PHASECHK.TRANS64.TRYWAIT P0, [R8+URZ], R9 ;  /* 0x00000009080075a7 */ /* 0x000e64000800017f */
[----:B-1----:R-:W-:Y:S05]  /*32f0*/  @!P0 BRA `(.L_x_12448) ;  /* 0x0000026c00c48947 */ /* 0x002fea0003800000 */
.L_x_12447:
[----:B------:R-:W-:Y:S05]  /*3300*/  BSYNC B0 ;  /* 0x0000000000007941 */ /* 0x000fea0003800000 */
.L_x_12446:
        /* <DEDUP_REMOVED lines=209> */
[----:B------:R-:W3:Y:S04]  /*4020*/  LDL R10, [R194+0x18] ;  /* 0x00001800c20a7983 */ /* 0x000ee80000100800 */
[----:B------:R-:W5:Y:S04]  /*4030*/  LDL R9, [R194+0x4] ;  /* 0x00000400c2097983 */ /* 0x000f680000100800 */
        /* <DEDUP_REMOVED lines=8> */
[----:B------:R-:W-:Y:S01]  /*40c0*/  UMOV UR4, 0xffffffa0 ;  /* 0xffffffa000047882 */ /* 0x000fe20000000000 */
[----:B---3--:R-:W-:Y:S01]  /*40d0*/  ISETP.GE.AND P2, PT, R10, 0x1, PT ;  /* 0x000000010a00780c */ /* 0x008fe20003f46270 */
[----:B------:R-:W-:Y:S01]  /*40e0*/  UIMAD UR4, UR49, UR4, 0x60 ;  /* 0x00000060310474a4 */ /* 0x000fe2000f8e0204 */
[----:B-----5:R-:W-:Y:S01]  /*40f0*/  LOP3.LUT R13, RZ, R13, RZ, 0x33, !PT ;  /* 0x0000000dff0d7212 */ /* 0x020fe200078e33ff */
[----:B------:R-:W-:Y:S01]  /*4100*/  BSSY B0, `(.L_x_12449) ;  /* 0x00000a9000007945 */ /* 0x000fe20003800000 */
[-C--:B--2---:R-:W-:Y:S01]  /*4110*/  FMUL.FTZ R141, R25, R14.reuse ;  /* 0x0000000e198d7220 */ /* 0x084fe20000410000 */
[----:B------:R-:W-:Y:S01]  /*4120*/  SHF.R.S32.HI R25, RZ, 0x1f, R18 ;  /* 0x0000001fff197819 */ /* 0x000fe20000011412 */
[----:B------:R-:W-:-:S03]  /*4130*/  FMUL.FTZ R133, R26, R14 ;  /* 0x0000000e1a857220 */ /* 0x000fc60000410000 */
[----:B------:R-:W-:Y:S01]  /*4140*/  LEA.HI R26, R25, R18, RZ, 0x7 ;  /* 0x00000012191a7211 */ /* 0x000fe200078f38ff */
[----:B------:R-:W-:-:S03]  /*4150*/  FMUL.FTZ R131, R27, R14 ;  /* 0x0000000e1b837220 */ /* 0x000fc60000410000 */
[----:B------:R-:W-:Y:S01]  /*4160*/  LOP3.LUT R27, R26, 0xffffff80, RZ, 0xc0, !PT ;  /* 0xffffff801a1b7812 */ /* 0x000fe200078ec0ff */
[----:B------:R-:W-:-:S04]  /*4170*/  FMUL.FTZ R139, R28, R14 ;  /* 0x0000000e1c8b7220 */ /* 0x000fc80000410000 */
[----:B------:R-:W-:Y:S02]  /*4180*/  IMAD.IADD R27, R18, 0x1, -R27 ;  /* 0x00000001121b7824 */ /* 0x000fe400078e0a1b */
[----:B------:R-:W-:-:S03]  /*4190*/  FMUL.FTZ R137, R29, R14 ;  /* 0x0000000e1d897220 */ /* 0x000fc60000410000 */
[----:B------:R-:W-:Y:S01]  /*41a0*/  SHF.R.S32.HI R28, RZ, 0x1f, R27 ;  /* 0x0000001fff1c7819 */ /* 0x000fe2000001141b */
[----:B------:R-:W-:-:S03]  /*41b0*/  FMUL.FTZ R127, R31, R14 ;  /* 0x0000000e1f7f7220 */ /* 0x000fc60000410000 */
[----:B------:R-:W-:Y:S01]  /*41c0*/  LEA.HI R29, R28, R27, RZ, 0x2 ;  /* 0x0000001b1c1d7211 */ /* 0x000fe200078f10ff */
[----:B------:R-:W-:Y:S01]  /*41d0*/  FMUL.FTZ R129, R30, R14 ;  /* 0x0000000e1e817220 */ /* 0x000fe20000410000 */
[----:B------:R-:W-:Y:S02]  /*41e0*/  LEA.HI R31, R25, R18, RZ, 0x2 ;  /* 0x00000012191f7211 */ /* 0x000fe400078f10ff */
[--C-:B------:R-:W-:Y:S02]  /*41f0*/  SHF.R.S32.HI R30, RZ, 0x2, R29.reuse ;  /* 0x00000002ff1e7819 */ /* 0x100fe4000001141d */
[----:B------:R-:W-:Y:S01]  /*4200*/  SHF.R.S32.HI R25, RZ, 0x1f, R29 ;  /* 0x0000001fff197819 */ /* 0x000fe2000001141d */
[----:B------:R-:W-:Y:S01]  /*4210*/  FMUL.FTZ R229, R33, R14 ;  /* 0x0000000e21e57220 */ /* 0x000fe20000410000 */
[----:B------:R-:W-:Y:S02]  /*4220*/  LOP3.LUT R33, R31, 0xfffffffc, RZ, 0xc0, !PT ;  /* 0xfffffffc1f217812 */ /* 0x000fe400078ec0ff */
[----:B------:R-:W-:-:S02]  /*4230*/  LEA.HI R31, R25, R30, RZ, 0x3 ;  /* 0x0000001e191f7211 */ /* 0x000fc400078f18ff */
[----:B------:R-:W-:Y:S02]  /*4240*/  SHF.R.S32.HI R25, RZ, 0x7, R26 ;  /* 0x00000007ff197819 */ /* 0x000fe4000001141a */
[----:B------:R-:W-:Y:S01]  /*4250*/  LEA.HI R28, R28, R27, RZ, 0x5 ;  /* 0x0000001b1c1c7211 */ /* 0x000fe200078f28ff */
[----:B------:R-:W-:Y:S01]  /*4260*/  IMAD.IADD R33, R18, 0x1, -R33 ;  /* 0x0000000112217824 */ /* 0x000fe200078e0a21 */
[----:B------:R-:W-:Y:S02]  /*4270*/  LOP3.LUT R31, R31, 0xfffffff8, RZ, 0xc0, !PT ;  /* 0xfffffff81f1f7812 */ /* 0x000fe400078ec0ff */
[----:B------:R-:W-:Y:S02]  /*4280*/  LEA.HI R26, R26, R25, RZ, 0x1 ;  /* 0x000000191a1a7211 */ /* 0x000fe400078f08ff */
[----:B------:R-:W-:Y:S01]  /*4290*/  SHF.R.S32.HI R28, RZ, 0x5, R28 ;  /* 0x00000005ff1c7819 */ /* 0x000fe2000001141c */
[----:B------:R-:W-:Y:S01]  /*42a0*/  IMAD.IADD R31, R30, 0x1, -R31 ;  /* 0x000000011e1f7824 */ /* 0x000fe200078e0a1f */
[----:B------:R-:W-:-:S02]  /*42b0*/  LOP3.LUT R26, R26, 0x3fffffe, RZ, 0xc0, !PT ;  /* 0x03fffffe1a1a7812 */ /* 0x000fc400078ec0ff */
        /* <DEDUP_REMOVED lines=128> */
.L_x_12454:
[----:B------:R-:W-:Y:S05]  /*4ac0*/  BSYNC B2 ;  /* 0x0000000000027941 */ /* 0x000fea0003800000 */
.L_x_12453:
[----:B------:R-:W-:Y:S01]  /*4ad0*/  LOP3.LUT R13, RZ, R13, RZ, 0x33, !PT ;  /* 0x0000000dff0d7212 */ /* 0x000fe200078e33ff */
[----:B------:R-:W-:Y:S06]  /*4ae0*/  BRA `(.L_x_12455) ;  /* 0x0000000000187947 */ /* 0x000fec0003800000 */
.L_x_12452:
[----:B------:R-:W-:-:S13]  /*4af0*/  ISETP.NE.AND P1, PT, R10, 0x1, PT ;  /* 0x000000010a00780c */ /* 0x000fda0003f25270 */
[----:B------:R-:W-:Y:S05]  /*4b00*/  @!P1 BRA `(.L_x_12455) ;  /* 0x0000000000109947 */ /* 0x000fea0003800000 */
[----:B------:R-:W2:Y:S04]  /*4b10*/  LDL R14, [R194+0x1c] ;  /* 0x00001c00c20e7983 */ /* 0x000ea80000100800 */
[----:B------:R-:W3:Y:S01]  /*4b20*/  LDL R18, [R194+0x20] ;  /* 0x00002000c2127983 */ /* 0x000ee20000100800 */
[----:B--2---:R-:W-:-:S05]  /*4b30*/  IMAD.HI.U32 R13, R13, R14, RZ ;  /* 0x0000000e0d0d7227 */ /* 0x004fca00078e00ff */
[----:B---3--:R-:W-:-:S07]  /*4b40*/  SHF.R.U32.HI R13, RZ, R18, R13 ;  /* 0x00000012ff0d7219 */ /* 0x008fce000001160d */
.L_x_12455:
[----:B------:R-:W-:Y:S05]  /*4b50*/  BSYNC B1 ;  /* 0x0000000000017941 */ /* 0x000fea0003800000 */
.L_x_12451:
[----:B------:R-:W-:-:S05]  /*4b60*/  IMAD R13, R10, R13, R26 ;  /* 0x0000000d0a0d7224 */ /* 0x000fca00078e021a */
[----:B------:R-:W-:Y:S02]  /*4b70*/  VIMNMX R12, R12, R13, !PT ;  /* 0x0000000d0c0c7248 */ /* 0x000fe40007fe0100 */
[----:B------:R-:W-:-:S07]  /*4b80*/  VIADDMNMX R11, R13, R10, R11, PT ;  /* 0x0000000a0d0b7246 */ /* 0x000fce000380010b */
.L_x_12450:
[----:B------:R-:W-:Y:S05]  /*4b90*/  BSYNC B0 ;  /* 0x0000000000007941 */ /* 0x000fea0003800000 */
.L_x_12449:
        /* <DEDUP_REMOVED lines=133> */
.L_x_12461:
[----:B------:R-:W-:Y:S05]  /*53f0*/  BSYNC B2 ;  /* 0x0000000000027941 */ /* 0x000fea0003800000 */
.L_x_12460:
[----:B------:R-:W-:Y:S01]  /*5400*/  LOP3.LUT R9, RZ, R9, RZ, 0x33, !PT ;  /* 0x00000009ff097212 */ /* 0x000fe200078e33ff */
[----:B------:R-:W-:Y:S06]  /*5410*/  BRA `(.L_x_12462) ;  /* 0x0000000000187947 */ /* 0x000fec0003800000 */
.L_x_12459:
[----:B------:R-:W-:-:S13]  /*5420*/  ISETP.NE.AND P6, PT, R10, 0x1, PT ;  /* 0x000000010a00780c */ /* 0x000fda0003fc5270 */
[----:B------:R-:W-:Y:S05]  /*5430*/  @!P6 BRA `(.L_x_12462) ;  /* 0x000000000010e947 */ /* 0x000fea0003800000 */
[----:B------:R-:W2:Y:S04]  /*5440*/  LDL R8, [R194+0x1c] ;  /* 0x00001c00c2087983 */ /* 0x000ea80000100800 */
[----:B------:R-:W3:Y:S01]  /*5450*/  LDL R14, [R194+0x20] ;  /* 0x00002000c20e7983 */ /* 0x000ee20000100800 */
[----:B--2---:R-:W-:-:S05]  /*5460*/  IMAD.HI.U32 R9, R9, R8, RZ ;  /* 0x0000000809097227 */ /* 0x004fca00078e00ff */
[----:B---3--:R-:W-:-:S07]  /*5470*/  SHF.R.U32.HI R9, RZ, R14, R9 ;  /* 0x0000000eff097219 */ /* 0x008fce0000011609 */
.L_x_12462:
[----:B------:R-:W-:Y:S05]  /*5480*/  BSYNC B1 ;  /* 0x0000000000017941 */ /* 0x000fea0003800000 */
.L_x_12458:
[----:B------:R-:W-:-:S05]  /*5490*/  IMAD R9, R10, R9, R26 ;  /* 0x000000090a097224 */ /* 0x000fca00078e021a */
[----:B------:R-:W-:Y:S02]  /*54a0*/  VIADDMNMX R11, R9, R10, R11, PT ;  /* 0x0000000a090b7246 */ /* 0x000fe4000380010b */
[----:B------:R-:W-:-:S07]  /*54b0*/  VIMNMX R12, R12, R9, !PT ;  /* 0x000000090c0c7248 */ /* 0x000fce0007fe0100 */
.L_x_12457:
[----:B------:R-:W-:Y:S05]  /*54c0*/  BSYNC B0 ;  /* 0x0000000000007941 */ /* 0x000fea0003800000 */
.L_x_12456:
        /* <DEDUP_REMOVED lines=13> */
[----:B------:R-:W5:Y:S01]  /*55a0*/  LDL R18, [R1+0x39c] ;  /* 0x00039c0001127983 */ /* 0x000f620000100800 */
[----:B------:R-:W-:Y:S02]  /*55b0*/  ISETP.LT.OR P1, PT, R11, 0xa, P1 ;  /* 0x0000000a0b00780c */ /* 0x000fe40000f21670 */
[----:B------:R-:W-:Y:S01]  /*55c0*/  ISETP.NE.AND P6, PT, R30, RZ, PT ;  /* 0x000000ff1e00720c */ /* 0x000fe20003fc5270 */
[----:B------:R-:W5:Y:S01]  /*55d0*/  LDL R20, [R1+0x3f0] ;  /* 0x0003f00001147983 */ /* 0x000f620000100800 */
[----:B------:R-:W-:-:S02]  /*55e0*/  FSEL R127, R127, -INF , !P1 ;  /* 0xff8000007f7f7808 */ /* 0x000fc40004800000 */
[----:B------:R-:W-:Y:S01]  /*55f0*/  ISETP.NE.AND P1, PT, R27, RZ, PT ;  /* 0x000000ff1b00720c */ /* 0x000fe20003f25270 */
[----:B------:R-:W5:Y:S01]  /*5600*/  LDL R145, [R1+0x218] ;  /* 0x0002180001917983 */ /* 0x000f620000100800 */
[----:B------:R-:W-:Y:S02]  /*5610*/  FMNMX.FTZ R10, R143, R141, !PT ;  /* 0x0000008d8f0a7209 */ /* 0x000fe40007810000 */
[----:B------:R-:W-:Y:S01]  /*5620*/  ISETP.GT.AND P1, PT, R12, 0x10, !P1 ;  /* 0x000000100c00780c */ /* 0x000fe20004f24270 */
[----:B------:R-:W5:Y:S01]  /*5630*/  LDL R27, [R1+0x2a0] ;  /* 0x0002a000011b7983 */ /* 0x000f620000100800 */
[----:B------:R-:W-:Y:S02]  /*5640*/  FMNMX.FTZ R10, R139, R10, !PT ;  /* 0x0000000a8b0a7209 */ /* 0x000fe40007810000 */
[----:B------:R-:W-:Y:S01]  /*5650*/  ISETP.LT.OR P1, PT, R11, 0x11, P1 ;  /* 0x000000110b00780c */ /* 0x000fe20000f21670 */
[----:B------:R-:W5:Y:S01]  /*5660*/  LDL R26, [R1+0x408] ;  /* 0x00040800011a7983 */ /* 0x000f620000100800 */
[----:B------:R-:W-:-:S02]  /*5670*/  FMNMX.FTZ R9, R137, R10, !PT ;  /* 0x0000000a89097209 */ /* 0x000fc40007810000 */
[----:B------:R-:W-:Y:S01]  /*5680*/  FSEL R156, R156, -INF , !P1 ;  /* 0xff8000009c9c7808 */ /* 0x000fe20004800000 */
[----:B------:R-:W5:Y:S01]  /*5690*/  LDL R152, [R1+0x27c] ;  /* 0x00027c0001987983 */ /* 0x000f620000100800 */
[----:B------:R-:W-:Y:S02]  /*56a0*/  ISETP.NE.AND P1, PT, R28, RZ, PT ;  /* 0x000000ff1c00720c */ /* 0x000fe40003f25270 */
[C---:B------:R-:W-:Y:S01]  /*56b0*/  ISETP.GT.AND P3, PT, R12.reuse, 0x50, !P3 ;  /* 0x000000500c00780c */ /* 0x040fe20005f64270 */
[----:B------:R-:W5:Y:S01]  /*56c0*/  LDL R154, [R1+0x280] ;  /* 0x00028000019a7983 */ /* 0x000f620000100800 */
[C---:B------:R-:W-:Y:S02]  /*56d0*/  ISETP.GT.AND P1, PT, R12.reuse, 0x11, !P1 ;  /* 0x000000110c00780c */ /* 0x040fe40004f24270 */
[----:B------:R-:W-:Y:S01]  /*56e0*/  ISETP.GT.AND P4, PT, R12, 0x51, !P4 ;  /* 0x000000510c00780c */ /* 0x000fe20006784270 */
[----:B------:R-:W5:Y:S01]  /*56f0*/  LDL R114, [R1+0x230] ;  /* 0x0002300001727983 */ /* 0x000f620000100800 */
[----:B------:R-:W-:-:S02]  /*5700*/  ISETP.LT.OR P1, PT, R11, 0x12, P1 ;  /* 0x000000120b00780c */ /* 0x000fc40000f21670 */
[----:B------:R-:W-:Y:S01]  /*5710*/  ISETP.LT.OR P3, PT, R11, 0x51, P3 ;  /* 0x000000510b00780c */ /* 0x000fe20001f61670 */
[----:B------:R-:W5:Y:S01]  /*5720*/  LDL R116, [R1+0x234] ;  /* 0x0002340001747983 */ /* 0x000f620000100800 */
[----:B------:R-:W-:Y:S02]  /*5730*/  FSEL R167, R167, -INF , !P1 ;  /* 0xff800000a7a77808 */ /* 0x000fe40004800000 */
[C---:B------:R-:W-:Y:S01]  /*5740*/  ISETP.GT.AND P1, PT, R12.reuse, 0x18, !P2 ;  /* 0x000000180c00780c */ /* 0x040fe20005724270 */
[----:B------:R-:W5:Y:S01]  /*5750*/  LDL R118, [R1+0x238] ;  /* 0x0002380001767983 */ /* 0x000f620000100800 */
[----:B------:R-:W-:Y:S02]  /*5760*/  ISETP.NE.AND P2, PT, R15, RZ, PT ;  /* 0x000000ff0f00720c */ /* 0x000fe40003f45270 */
[----:B------:R-:W-:Y:S01]  /*5770*/  ISETP.LT.OR P1, PT, R11, 0x19, P1 ;  /* 0x000000190b00780c */ /* 0x000fe20000f21670 */
[----:B------:R-:W5:Y:S01]  /*5780*/  LDL R120, [R1+0x23c] ;  /* 0x00023c0001787983 */ /* 0x000f620000100800 */
[----:B------:R-:W-:-:S02]  /*5790*/  ISETP.GT.AND P5, PT, R12, 0x58, !P5 ;  /* 0x000000580c00780c */ /* 0x000fc40006fa4270 */
[----:B------:R-:W-:Y:S01]  /*57a0*/  FSEL R168, R168, -INF , !P1 ;  /* 0xff800000a8a87808 */ /* 0x000fe20004800000 */
[----:B------:R-:W5:Y:S01]  /*57b0*/  LDL R122, [R1+0x240] ;  /* 0x00024000017a7983 */ /* 0x000f620000100800 */
[----:B------:R-:W-:Y:S02]  /*57c0*/  ISETP.GT.AND P1, PT, R12, 0x19, !P6 ;  /* 0x000000190c00780c */ /* 0x000fe40007724270 */
[----:B------:R-:W-:Y:S01]  /*57d0*/  ISETP.NE.AND P6, PT, R41, RZ, PT ;  /* 0x000000ff2900720c */ /* 0x000fe20003fc5270 */
[----:B------:R-:W5:Y:S01]  /*57e0*/  LDL R124, [R1+0x244] ;  /* 0x00024400017c7983 */ /* 0x000f620000100800 */
[C---:B------:R-:W-:Y:S02]  /*57f0*/  ISETP.LT.OR P1, PT, R11.reuse, 0x1a, P1 ;  /* 0x0000001a0b00780c */ /* 0x040fe40000f21670 */
[----:B------:R-:W-:Y:S01]  /*5800*/  ISETP.LT.OR P4, PT, R11, 0x52, P4 ;  /* 0x000000520b00780c */ /* 0x000fe20002781670 */
[----:B------:R-:W5:Y:S01]  /*5810*/  LDL R41, [R1+0x2bc] ;  /* 0x0002bc0001297983 */ /* 0x000f620000100800 */
[----:B------:R-:W-:-:S02]  /*5820*/  FSEL R169, R169, -INF , !P1 ;  /* 0xff800000a9a97808 */ /* 0x000fc40004800000 */
[----:B------:R-:W-:Y:S01]  /*5830*/  ISETP.NE.AND P1, PT, R32, RZ, PT ;  /* 0x000000ff2000720c */ /* 0x000fe20003f25270 */
[----:B------:R-:W5:Y:S01]  /*5840*/  LDL R126, [R1+0x248] ;  /* 0x00024800017e7983 */ /* 0x000f620000100800 */
[----:B------:R-:W-:Y:S02]  /*5850*/  FSEL R180, R180, -INF , !P3 ;  /* 0xff800000b4b47808 */ /* 0x000fe40005800000 */
[----:B------:R-:W-:Y:S01]  /*5860*/  ISETP.GT.AND P1, PT, R12, 0x20, !P1 ;  /* 0x000000200c00780c */ /* 0x000fe20004f24270 */
[----:B------:R-:W5:Y:S01]  /*5870*/  LDL R128, [R1+0x24c] ;  /* 0x00024c0001807983 */ /* 0x000f620000100800 */
[C---:B------:R-:W-:Y:S02]  /*5880*/  ISETP.LT.OR P5, PT, R11.reuse, 0x59, P5 ;  /* 0x000000590b00780c */ /* 0x040fe40002fa1670 */
[----:B------:R-:W-:Y:S01]  /*5890*/  ISETP.LT.OR P1, PT, R11, 0x21, P1 ;  /* 0x000000210b00780c */ /* 0x000fe20000f21670 */
[----:B------:R-:W5:Y:S01]  /*58a0*/  LDL R130, [R1+0x250] ;  /* 0x0002500001827983 */ /* 0x000f620000100800 */
[----:B------:R-:W-:-:S02]  /*58b0*/  FSEL R181, R181, -INF , !P4 ;  /* 0xff800000b5b57808 */ /* 0x000fc40006000000 */
[----:B------:R-:W-:Y:S01]  /*58c0*/  FSEL R172, R172, -INF , !P1 ;  /* 0xff800000acac7808 */ /* 0x000fe20004800000 */
[----:B------:R-:W5:Y:S01]  /*58d0*/  LDL R132, [R1+0x254] ;  /* 0x0002540001847983 */ /* 0x000f620000100800 */
[----:B------:R-:W-:Y:S02]  /*58e0*/  ISETP.NE.AND P1, PT, R33, RZ, PT ;  /* 0x000000ff2100720c */ /* 0x000fe40003f25270 */
[----:B------:R-:W-:Y:S01]  /*58f0*/  FSEL R182, R182, -INF , !P5 ;  /* 0xff800000b6b67808 */ /* 0x000fe20006800000 */
[----:B------:R-:W5:Y:S01]  /*5900*/  LDL R134, [R1+0x258] ;  /* 0x0002580001867983 */ /* 0x000f620000100800 */
[----:B------:R-:W-:-:S03]  /*5910*/  ISETP.GT.AND P1, PT, R12, 0x21, !P1 ;  /* 0x000000210c00780c */ /* 0x000fc60004f24270 */
[----:B------:R-:W5:Y:S01]  /*5920*/  LDL R136, [R1+0x25c] ;  /* 0x00025c0001887983 */ /* 0x000f620000100800 */
[----:B------:R-:W-:-:S03]  /*5930*/  ISETP.LT.OR P1, PT, R11, 0x22, P1 ;  /* 0x000000220b00780c */ /* 0x000fc60000f21670 */
[----:B------:R-:W5:Y:S01]  /*5940*/  LDL R138, [R1+0x260] ;  /* 0x00026000018a7983 */ /* 0x000f620000100800 */
[----:B------:R-:W-:Y:S02]  /*5950*/  FSEL R173, R173, -INF , !P1 ;  /* 0xff800000adad7808 */ /* 0x000fe40004800000 */
[----:B------:R-:W-:Y:S01]  /*5960*/  ISETP.NE.AND P1, PT, R34, RZ, PT ;  /* 0x000000ff2200720c */ /* 0x000fe20003f25270 */
[----:B------:R-:W5:Y:S03]  /*5970*/  LDL R140, [R1+0x264] ;  /* 0x00026400018c7983 */ /* 0x000f660000100800 */
[----:B------:R-:W-:Y:S01]  /*5980*/  ISETP.GT.AND P1, PT, R12, 0x28, !P1 ;  /* 0x000000280c00780c */ /* 0x000fe20004f24270 */
[----:B------:R-:W5:Y:S03]  /*5990*/  LDL R142, [R1+0x268] ;  /* 0x00026800018e7983 */ /* 0x000f660000100800 */
[----:B------:R-:W-:Y:S01]  /*59a0*/  ISETP.LT.OR P1, PT, R11, 0x29, P1 ;  /* 0x000000290b00780c */ /* 0x000fe20000f21670 */
[----:B------:R-:W5:Y:S03]  /*59b0*/  LDL R144, [R1+0x26c] ;  /* 0x00026c0001907983 */ /* 0x000f660000100800 */
[----:B------:R-:W-:Y:S01]  /*59c0*/  FSEL R174, R174, -INF , !P1 ;  /* 0xff800000aeae7808 */ /* 0x000fe20004800000 */
[----:B------:R-:W5:Y:S01]  /*59d0*/  LDL R146, [R1+0x270] ;  /* 0x0002700001927983 */ /* 0x000f620000100800 */
[----:B------:R-:W-:-:S03]  /*59e0*/  ISETP.NE.AND P1, PT, R35, RZ, PT ;  /* 0x000000ff2300720c */ /* 0x000fc60003f25270 */
        /* <DEDUP_REMOVED lines=44> */
[----:B------:R-:W-:-:S02]  /*5cb0*/  ISETP.GT.AND P1, PT, R12, RZ, !P2 ;  /* 0x000000ff0c00720c */ /* 0x000fc40005724270 */
[----:B------:R-:W-:Y:S01]  /*5cc0*/  ISETP.NE.AND P2, PT, R43, RZ, PT ;  /* 0x000000ff2b00720c */ /* 0x000fe20003f45270 */
[----:B------:R-:W5:Y:S01]  /*5cd0*/  LDL R65, [R1+0x2ec] ;  /* 0x0002ec0001417983 */ /* 0x000f620000100800 */
[----:B------:R-:W-:Y:S02]  /*5ce0*/  ISETP.LT.OR P1, PT, R11, 0x1, P1 ;  /* 0x000000010b00780c */ /* 0x000fe40000f21670 */
[C---:B------:R-:W-:Y:S01]  /*5cf0*/  ISETP.GT.AND P2, PT, R12.reuse, 0x49, !P2 ;  /* 0x000000490c00780c */ /* 0x040fe20005744270 */
[----:B------:R-:W5:Y:S01]  /*5d00*/  LDL R43, [R1+0x2c0] ;  /* 0x0002c000012b7983 */ /* 0x000f620000100800 */
[----:B------:R-:W-:Y:S02]  /*5d10*/  FSEL R133, R133, -INF , !P1 ;  /* 0xff80000085857808 */ /* 0x000fe40004800000 */
        /* <DEDUP_REMOVED lines=8> */
[----:B------:R-:W-:Y:S02]  /*5da0*/  FMNMX.FTZ R15, R127, R8, !PT ;  /* 0x000000087f0f7209 */ /* 0x000fe40007810000 */
[----:B------:R-:W-:Y:S01]  /*5db0*/  FMNMX.FTZ R8, R166, R9, !PT ;  /* 0x00000009a6087209 */ /* 0x000fe20007810000 */
[----:B------:R-:W5:Y:S01]  /*5dc0*/  LDL R73, [R1+0x2fc] ;  /* 0x0002fc0001497983 */ /* 0x000f620000100800 */
[----:B------:R-:W-:-:S02]  /*5dd0*/  FMNMX.FTZ R10, R156, R15, !PT ;  /* 0x0000000f9c0a7209 */ /* 0x000fc40007810000 */
[----:B------:R-:W-:Y:S01]  /*5de0*/  FMNMX.FTZ R9, R229, R8, !PT ;  /* 0x00000008e5097209 */ /* 0x000fe20007810000 */
[----:B------:R-:W5:Y:S01]  /*5df0*/  LDL R75, [R1+0x300] ;  /* 0x00030000014b7983 */ /* 0x000f620000100800 */
[----:B------:R-:W-:Y:S02]  /*5e00*/  FMNMX.FTZ R15, R167, R10, !PT ;  /* 0x0000000aa70f7209 */ /* 0x000fe40007810000 */
[----:B------:R-:W-:Y:S01]  /*5e10*/  FMNMX.FTZ R8, R228, R9, !PT ;  /* 0x00000009e4087209 */ /* 0x000fe20007810000 */
        /* <DEDUP_REMOVED lines=25> */
[----:B------:R-:W-:Y:S02]  /*5fb0*/  ISETP.NE.AND P1, PT, R42, RZ, PT ;  /* 0x000000ff2a00720c */ /* 0x000fe40003f25270 */
[----:B------:R-:W-:Y:S01]  /*5fc0*/  FMNMX.FTZ R10, R220, R15, !PT ;  /* 0x0000000fdc0a7209 */ /* 0x000fe20007810000 */
[----:B------:R-:W5:Y:S01]  /*5fd0*/  LDL R95, [R1+0x328] ;  /* 0x00032800015f7983 */ /* 0x000f620000100800 */
[----:B------:R-:W-:Y:S02]  /*5fe0*/  FMNMX.FTZ R8, R187, R8, !PT ;  /* 0x00000008bb087209 */ /* 0x000fe40007810000 */
[----:B------:R-:W-:Y:S01]  /*5ff0*/  ISETP.GT.AND P1, PT, R12, 0x48, !P1 ;  /* 0x000000480c00780c */ /* 0x000fe20004f24270 */
[----:B------:R-:W5:Y:S01]  /*6000*/  LDL R97, [R1+0x32c] ;  /* 0x00032c0001617983 */ /* 0x000f620000100800 */
[----:B------:R-:W-:-:S02]  /*6010*/  FMNMX.FTZ R9, R221, R10, !PT ;  /* 0x0000000add097209 */ /* 0x000fc40007810000 */
[----:B------:R-:W-:Y:S01]  /*6020*/  FMNMX.FTZ R15, R195, R8, !PT ;  /* 0x00000008c30f7209 */ /* 0x000fe20007810000 */
[----:B------:R-:W5:Y:S01]  /*6030*/  LDL R99, [R1+0x330] ;  /* 0x0003300001637983 */ /* 0x000f620000100800 */
[----:B------:R-:W-:Y:S02]  /*6040*/  ISETP.LT.OR P1, PT, R11, 0x49, P1 ;  /* 0x000000490b00780c */ /* 0x000fe40000f21670 */
[----:B------:R-:W-:Y:S01]  /*6050*/  FMNMX.FTZ R8, R176, R9, !PT ;  /* 0x00000009b0087209 */ /* 0x000fe20007810000 */
[----:B------:R-:W5:Y:S01]  /*6060*/  LDL R101, [R1+0x334] ;  /* 0x0003340001657983 */ /* 0x000f620000100800 */
[----:B------:R-:W-:Y:S02]  /*6070*/  FMNMX.FTZ R10, R218, R15, !PT ;  /* 0x0000000fda0a7209 */ /* 0x000fe40007810000 */
[----:B------:R-:W-:Y:S01]  /*6080*/  FSEL R178, R178, -INF , !P1 ;  /* 0xff800000b2b27808 */ /* 0x000fe20004800000 */
        /* <DEDUP_REMOVED lines=11> */
[----:B------:R-:W-:Y:S01]  /*6140*/  ISETP.NE.AND P6, PT, R24, RZ, PT ;  /* 0x000000ff1800720c */ /* 0x000fe20003fc5270 */
[----:B------:R-:W5:Y:S01]  /*6150*/  LDL R111, [R1+0x348] ;  /* 0x00034800016f7983 */ /* 0x000f620000100800 */
[----:B------:R-:W-:Y:S02]  /*6160*/  FMNMX.FTZ R15, R179, R8, !PT ;  /* 0x00000008b30f7209 */ /* 0x000fe40007810000 */
[----:B------:R-:W-:Y:S01]  /*6170*/  FMNMX.FTZ R10, R216, R9, !PT ;  /* 0x00000009d80a7209 */ /* 0x000fe20007810000 */
[----:B------:R-:W5:Y:S01]  /*6180*/  LDL R113, [R1+0x34c] ;  /* 0x00034c0001717983 */ /* 0x000f620000100800 */
[----:B------:R-:W-:Y:S02]  /*6190*/  ISETP.GT.AND P6, PT, R12, 0x59, !P6 ;  /* 0x000000590c00780c */ /* 0x000fe400077c4270 */
[----:B------:R-:W-:Y:S01]  /*61a0*/  FMNMX.FTZ R8, R180, R15, !PT ;  /* 0x0000000fb4087209 */ /* 0x000fe20007810000 */
[----:B------:R-:W5:Y:S01]  /*61b0*/  LDL R115, [R1+0x350] ;  /* 0x0003500001737983 */ /* 0x000f620000100800 */
[----:B------:R-:W-:-:S02]  /*61c0*/  FMNMX.FTZ R10, R215, R10, !PT ;  /* 0x0000000ad70a7209 */ /* 0x000fc40007810000 */
[----:B------:R-:W-:Y:S01]  /*61d0*/  ISETP.LT.OR P6, PT, R11, 0x5a, P6 ;  /* 0x0000005a0b00780c */ /* 0x000fe200037c1670 */
[----:B------:R-:W5:Y:S01]  /*61e0*/  LDL R15, [R1+0x294] ;  /* 0x00029400010f7983 */ /* 0x000f620000100800 */
[----:B------:R-:W-:Y:S02]  /*61f0*/  FMNMX.FTZ R9, R181, R8, !PT ;  /* 0x00000008b5097209 */ /* 0x000fe40007810000 */
[----:B------:R-:W-:Y:S01]  /*6200*/  FMNMX.FTZ R10, R217, R10, !PT ;  /* 0x0000000ad90a7209 */ /* 0x000fe20007810000 */
[----:B------:R-:W5:Y:S01]  /*6210*/  LDL R117, [R1+0x354] ;  /* 0x0003540001757983 */ /* 0x000f620000100800 */
[----:B------:R-:W-:Y:S02]  /*6220*/  FSEL R183, R183, -INF , !P6 ;  /* 0xff800000b7b77808 */ /* 0x000fe40007000000 */
[----:B------:R-:W-:Y:S01]  /*6230*/  FMNMX.FTZ R8, R182, R9, !PT ;  /* 0x00000009b6087209 */ /* 0x000fe20007810000 */
[----:B------:R-:W5:Y:S03]  /*6240*/  LDL R121, [R1+0x358] ;  /* 0x0003580001797983 */ /* 0x000f660000100800 */
[----:B------:R-:W-:Y:S01]  /*6250*/  FMNMX.FTZ R11, R183, R8, !PT ;  /* 0x00000008b70b7209 */ /* 0x000fe20007810000 */
[----:B------:R-:W0:Y:S04]  /*6260*/  SHFL.BFLY PT, R9, R10, 0x2, 0x1f ;  /* 0x0c401f000a097f89 */ /* 0x000e2800000e0000 */
[----:B------:R-:W-:Y:S04]  /*6270*/  STL.64 [R1+0x440], R10 ;  /* 0x0004400a01007387 */ /* 0x000fe80000100a00 */
[----:B------:R-:W5:Y:S04]  /*6280*/  LDL R147, [R1+0x444] ;  /* 0x0004440001937983 */ /* 0x000f680000100800 */
[----:B------:R-:W5:Y:S04]  /*6290*/  LDL R123, [R1+0x35c] ;  /* 0x00035c00017b7983 */ /* 0x000f680000100800 */
[----:B------:R-:W5:Y:S04]  /*62a0*/  LDL R125, [R1+0x360] ;  /* 0x00036000017d7983 */ /* 0x000f680000100800 */
[----:B------:R-:W5:Y:S01]  /*62b0*/  LDL R135, [R1+0x364] ;  /* 0x0003640001877983 */ /* 0x000f620000100800 */
[----:B0-----:R-:W-:-:S03]  /*62c0*/  FMNMX.FTZ R12, R10, R9, !PT ;  /* 0x000000090a0c7209 */ /* 0x001fc60007810000 */
[----:B------:R-:W5:Y:S04]  /*62d0*/  LDL R100, [R1+0x368] ;  /* 0x0003680001647983 */ /* 0x000f680000100800 */
[----:B------:R-:W0:Y:S04]  /*62e0*/  SHFL.BFLY PT, R9, R12, 0x1, 0x1f ;  /* 0x0c201f000c097f89 */ /* 0x000e2800000e0000 */
[----:B------:R-:W5:Y:S04]  /*62f0*/  LDL R102, [R1+0x36c] ;  /* 0x00036c0001667983 */ /* 0x000f680000100800 */
[----:B------:R-:W5:Y:S04]  /*6300*/  LDL R104, [R1+0x370] ;  /* 0x0003700001687983 */ /* 0x000f680000100800 */
[----:B------:R-:W5:Y:S04]  /*6310*/  LDL R106, [R1+0x374] ;  /* 0x00037400016a7983 */ /* 0x000f680000100800 */
[----:B------:R-:W5:Y:S04]  /*6320*/  LDL R108, [R1+0x378] ;  /* 0x00037800016c7983 */ /* 0x000f680000100800 */
[----:B------:R-:W5:Y:S01]  /*6330*/  LDL R110, [R1+0x37c] ;  /* 0x00037c00016e7983 */ /* 0x000f620000100800 */
[----:B0-----:R-:W-:-:S03]  /*6340*/  FMNMX.FTZ R14, R12, R9, !PT ;  /* 0x000000090c0e7209 */ /* 0x001fc60007810000 */
[----:B------:R-:W5:Y:S04]  /*6350*/  LDL R112, [R1+0x380] ;  /* 0x0003800001707983 */ /* 0x000f680000100800 */
[----:B------:R0:W-:Y:S04]  /*6360*/  STL [R1+0x440], R14 ;  /* 0x0004400e01007387 */ /* 0x0001e80000100800 */
[----:B------:R-:W5:Y:S04]  /*6370*/  LDL R119, [R1+0x440] ;  /* 0x0004400001777983 */ /* 0x000f680000100800 */
[----:B------:R-:W5:Y:S04]  /*6380*/  LDL.64 R8, [R1+0xa8] ;  /* 0x0000a80001087983 */ /* 0x000f680000100a00 */
        /* <DEDUP_REMOVED lines=40> */
[----:B--2---:R-:W-:Y:S04]  /*6610*/  STL [R1+0x284], R160 ;  /* 0x000284a001007387 */ /* 0x004fe80000100800 */
[----:B---3--:R-:W-:Y:S04]  /*6620*/  STL [R1+0x288], R162 ;  /* 0x000288a201007387 */ /* 0x008fe80000100800 */
[----:B----4-:R-:W-:Y:S04]  /*6630*/  STL [R1+0x28c], R164 ;  /* 0x00028ca401007387 */ /* 0x010fe80000100800 */
[----:B-----5:R-:W0:Y:S02]  /*6640*/  SHFL.BFLY PT, R10, R147, 0x2, 0x1f ;  /* 0x0c401f00930a7f89 */ /* 0x020e2400000e0000 */
[----:B0-----:R-:W-:-:S05]  /*6650*/  FMNMX.FTZ R149, R10, R147, !PT ;  /* 0x000000930a957209 */ /* 0x001fca0007810000 */
[----:B------:R-:W0:Y:S04]  /*6660*/  SHFL.BFLY PT, R10, R149, 0x1, 0x1f ;  /* 0x0c201f00950a7f89 */ /* 0x000e2800000e0000 */
[----:B------:R1:W-:Y:S04]  /*6670*/  STL [R1+0x294], R15 ;  /* 0x0002940f01007387 */ /* 0x0003e80000100800 */
[----:B------:R2:W-:Y:S01]  /*6680*/  STL [R1+0x298], R19 ;  /* 0x0002981301007387 */ /* 0x0005e20000100800 */
[----:B0-----:R-:W-:Y:S02]  /*6690*/  FMNMX.FTZ R10, R149, R10, !PT ;  /* 0x0000000a950a7209 */ /* 0x001fe40007810000 */
[----:B------:R-:W-:Y:S01]  /*66a0*/  FSETP.NEU.FTZ.AND P1, PT, R119, -INF , PT ;  /* 0xff8000007700780b */ /* 0x000fe20003f3d000 */
[----:B------:R-:W-:-:S02]  /*66b0*/  FMUL.FTZ R160, R14, R119 ;  /* 0x000000770ea07220 */ /* 0x000fc40000410000 */
[----:B-1----:R-:W-:-:S03]  /*66c0*/  FMUL.FTZ R15, R10, R14 ;  /* 0x0000000e0a0f7220 */ /* 0x002fc60000410000 */
[----:B------:R-:W-:Y:S02]  /*66d0*/  FSEL R160, R160, RZ, P1 ;  /* 0x000000ffa0a07208 */ /* 0x000fe40000800000 */
[----:B------:R-:W-:-:S04]  /*66e0*/  FSETP.NEU.FTZ.AND P1, PT, R10, -INF , PT ;  /* 0xff8000000a00780b */ /* 0x000fc80003f3d000 */
[----:B------:R-:W-:Y:S01]  /*66f0*/  FSEL R15, R15, RZ, P1 ;  /* 0x000000ff0f0f7208 */ /* 0x000fe20000800000 */
[----:B------:R0:W-:Y:S01]  /*6700*/  STL [R1+0x39c], R18 ;  /* 0x00039c1201007387 */ /* 0x0001e20000100800 */
[-CC-:B------:R-:W-:Y:S01]  /*6710*/  FFMA.FTZ R161, R143, R14.reuse, -R160.reuse ;  /* 0x0000000e8fa17223 */ /* 0x180fe200000108a0 */
[-CC-:B------:R-:W-:Y:S01]  /*6720*/  FFMA.FTZ R162, R141, R14.reuse, -R160.reuse ;  /* 0x0000000e8da27223 */ /* 0x180fe200000108a0 */
[-CC-:B------:R-:W-:Y:S01]  /*6730*/  FFMA.FTZ R163, R139, R14.reuse, -R160.reuse ;  /* 0x0000000e8ba37223 */ /* 0x180fe200000108a0 */
[----:B------:R1:W-:Y:S01]  /*6740*/  STL [R1+0x3f0], R20 ;  /* 0x0003f01401007387 */ /* 0x0003e20000100800 */
[-CC-:B------:R-:W-:Y:S01]  /*6750*/  FFMA.FTZ R164, R133, R14.reuse, -R15.reuse ;  /* 0x0000000e85a47223 */ /* 0x180fe2000001080f */
[-CC-:B------:R-:W-:Y:S01]  /*6760*/  FFMA.FTZ R165, R131, R14.reuse, -R15.reuse ;  /* 0x0000000e83a57223 */ /* 0x180fe2000001080f */
[-CC-:B--2---:R-:W-:Y:S01]  /*6770*/  FFMA.FTZ R19, R129, R14.reuse, -R15.reuse ;  /* 0x0000000e81137223 */ /* 0x184fe2000001080f */
[-C--:B0-----:R-:W-:Y:S01]  /*6780*/  FFMA.FTZ R18, R137, R14.reuse, -R160 ;  /* 0x0000000e89127223 */ /* 0x081fe200000108a0 */
[----:B-1----:R-:W-:Y:S01]  /*6790*/  FFMA.FTZ R20, R127, R14, -R15 ;  /* 0x0000000e7f147223 */ /* 0x002fe2000001080f */
        /* <DEDUP_REMOVED lines=12> */
[----:B------:R-:W-:-:S03]  /*6860*/  R2UR UR6, R8 ;  /* 0x00000000080672ca */ /* 0x000fc600000e0000 */
[----:B------:R4:W-:Y:S01]  /*6870*/  STL [R1+0x2bc], R41 ;  /* 0x0002bc2901007387 */ /* 0x0009e20000100800 */
[----:B--2---:R-:W-:-:S03]  /*6880*/  IMAD.MOV.U32 R27, RZ, RZ, R9 ;  /* 0x000000ffff1b7224 */ /* 0x004fc600078e0009 */
[----:B------:R2:W-:Y:S01]  /*6890*/  STL [R1+0x3f4], R38 ;  /* 0x0003f42601007387 */ /* 0x0005e20000100800 */
[----:B---3--:R-:W-:-:S03]  /*68a0*/  IMAD.MOV.U32 R39, RZ, RZ, R9 ;  /* 0x000000ffff277224 */ /* 0x008fc600078e0009 */
[----:B------:R3:W-:Y:S01]  /*68b0*/  STL [R1+0x3f8], R40 ;  /* 0x0003f82801007387 */ /* 0x0007e20000100800 */
[----:B----4-:R-:W-:-:S03]  /*68c0*/  IMAD.MOV.U32 R41, RZ, RZ, R9 ;  /* 0x000000ffff297224 */ /* 0x010fc600078e0009 */
[----:B------:R4:W-:Y:S01]  /*68d0*/  STL [R1+0x408], R26 ;  /* 0x0004081a01007387 */ /* 0x0009e20000100800 */
[C---:B--2---:R-:W-:Y:S01]  /*68e0*/  VIADD R38, R8.reuse, 0x80 ;  /* 0x0000008008267836 */ /* 0x044fe20000000000 */
[----:B0-----:R-:W-:Y:S02]  /*68f0*/  F2FP.F16.F32.PACK_AB R153, R165, R164 ;  /* 0x000000a4a599723e */ /* 0x001fe400000000ff */
[----:B------:R0:W-:Y:S01]  /*6900*/  STL [R1+0x27c], R152 ;  /* 0x00027c9801007387 */ /* 0x0001e20000100800 */
[----:B---3--:R-:W-:Y:S01]  /*6910*/  VIADD R40, R8, 0x100 ;  /* 0x0000010008287836 */ /* 0x008fe20000000000 */
[----:B-1----:R-:W-:Y:S02]  /*6920*/  F2FP.F16.F32.PACK_AB R155, R20, R19 ;  /* 0x00000013149b723e */ /* 0x002fe400000000ff */
[----:B------:R1:W-:Y:S01]  /*6930*/  STL [R1+0x280], R154 ;  /* 0x0002809a01007387 */ /* 0x0003e20000100800 */
[----:B----4-:R-:W-:Y:S01]  /*6940*/  VIADD R26, R8, 0x180 ;  /* 0x00000180081a7836 */ /* 0x010fe20000000000 */
[----:B------:R-:W-:-:S02]  /*6950*/  R2UR UR10, R38 ;  /* 0x00000000260a72ca */ /* 0x000fc400000e0000 */
[----:B0-----:R-:W-:Y:S01]  /*6960*/  F2FP.F16.F32.PACK_AB R152, R162, R161 ;  /* 0x000000a1a298723e */ /* 0x001fe200000000ff */
[----:B------:R-:W-:Y:S01]  /*6970*/  STL [R1+0x230], R114 ;  /* 0x0002307201007387 */ /* 0x000fe20000100800 */
[----:B-1----:R-:W-:-:S03]  /*6980*/  F2FP.F16.F32.PACK_AB R154, R18, R163 ;  /* 0x000000a3129a723e */ /* 0x002fc600000000ff */
[----:B------:R-:W-:Y:S01]  /*6990*/  STL [R1+0x234], R116 ;  /* 0x0002347401007387 */ /* 0x000fe20000100800 */
[----:B------:R-:W-:Y:S02]  /*69a0*/  R2UR UR11, R39 ;  /* 0x00000000270b72ca */ /* 0x000fe400000e0000 */
[----:B------:R-:W-:Y:S01]  /*69b0*/  R2UR UR14, R40 ;  /* 0x00000000280e72ca */ /* 0x000fe200000e0000 */
[----:B------:R-:W-:Y:S01]  /*69c0*/  STL [R1+0x238], R118 ;  /* 0x0002387601007387 */ /* 0x000fe20000100800 */
[----:B------:R-:W-:Y:S02]  /*69d0*/  R2UR UR15, R41 ;  /* 0x00000000290f72ca */ /* 0x000fe400000e0000 */
[----:B------:R-:W-:Y:S01]  /*69e0*/  R2UR UR18, R26 ;  /* 0x000000001a1272ca */ /* 0x000fe200000e0000 */
        /* <DEDUP_REMOVED lines=120> */
[----:B------:R-:W-:Y:S04]  /*7170*/  STL [R1+0x428], R12 ;  /* 0x0004280c01007387 */ /* 0x000fe80000100800 */
[----:B------:R2:W-:Y:S01]  /*7180*/  STL [R1+0x42c], R21 ;  /* 0x00042c1501007387 */ /* 0x0005e20000100800 */
[----:B------:R-:W-:Y:S08]  /*7190*/  MUFU.EX2 R156, R156 ;  /* 0x0000009c009c7308 */ /* 0x000ff00000000800 */
[----:B0-----:R-:W-:Y:S08]  /*71a0*/  MUFU.EX2 R11, R228 ;  /* 0x000000e4000b7308 */ /* 0x001ff00000000800 */
[----:B--2---:R-:W0:Y:S08]  /*71b0*/  MUFU.EX2 R21, R229 ;  /* 0x000000e500157308 */ /* 0x004e300000000800 */
[----:B------:R-:W2:Y:S08]  /*71c0*/  MUFU.EX2 R12, R227 ;  /* 0x000000e3000c7308 */ /* 0x000eb00000000800 */
[----:B------:R-:W3:Y:S08]  /*71d0*/  MUFU.EX2 R167, R167 ;  /* 0x000000a700a77308 */ /* 0x000ef00000000800 */
[----:B------:R-:W-:Y:S08]  /*71e0*/  MUFU.EX2 R168, R168 ;  /* 0x000000a800a87308 */ /* 0x000ff00000000800 */
[----:B------:R-:W4:Y:S01]  /*71f0*/  MUFU.EX2 R169, R169 ;  /* 0x000000a900a97308 */ /* 0x000f220000000800 */
        /* <DEDUP_REMOVED lines=10> */
[----:B------:R-:W5:Y:S08]  /*72a0*/  MUFU.EX2 R13, R13 ;  /* 0x0000000d000d7308 */ /* 0x000f700000000800 */
[----:B------:R-:W-:Y:S08]  /*72b0*/  MUFU.EX2 R170, R170 ;  /* 0x000000aa00aa7308 */ /* 0x000ff00000000800 */
[----:B------:R-:W1:Y:S08]  /*72c0*/  MUFU.EX2 R171, R171 ;  /* 0x000000ab00ab7308 */ /* 0x000e700000000800 */
[----:B------:R-:W-:Y:S01]  /*72d0*/  MUFU.EX2 R172, R172 ;  /* 0x000000ac00ac7308 */ /* 0x000fe20000000800 */
[----:B------:R-:W-:-:S02]  /*72e0*/  WARPGROUP.DEPBAR.LE gsb0, 0x0 ;  /* 0x00008000000079c5 */ /* 0x000fc40000010000 */
[----:B0-----:R-:W-:Y:S02]  /*72f0*/  F2FP.F16.F32.PACK_AB R152, R21, R166 ;  /* 0x000000a61598723e */ /* 0x001fe400000000ff */
[----:B--2---:R-:W-:Y:S02]  /*7300*/  F2FP.F16.F32.PACK_AB R154, R12, R11 ;  /* 0x0000000b0c9a723e */ /* 0x004fe400000000ff */
        /* <DEDUP_REMOVED lines=38> */
[----:B------:R-:W2:Y:S01]  /*7570*/  MUFU.EX2 R175, R175 ;  /* 0x000000af00af7308 */ /* 0x000ea20000000800 */
[----:B------:R-:W-:Y:S01]  /*7580*/  FADD.FTZ R162, R161, R162 ;  /* 0x000000a2a1a27221 */ /* 0x000fe20000010000 */
[-CC-:B------:R-:W-:Y:S01]  /*7590*/  FFMA.FTZ R158, R158, R14.reuse, -R160.reuse ;  /* 0x0000000e9e9e7223 */ /* 0x180fe200000108a0 */
[-CC-:B------:R-:W-:Y:S01]  /*75a0*/  FFMA.FTZ R159, R159, R14.reuse, -R160.reuse ;  /* 0x0000000e9f9f7223 */ /* 0x180fe200000108a0 */
[-C--:B------:R-:W-:Y:S01]  /*75b0*/  FFMA.FTZ R186, R186, R14.reuse, -R160 ;  /* 0x0000000ebaba7223 */ /* 0x080fe200000108a0 */
[----:B------:R-:W-:Y:S01]  /*75c0*/  FADD.FTZ R163, R163, R162 ;  /* 0x000000a2a3a37221 */ /* 0x000fe20000010000 */
[-CC-:B------:R-:W-:Y:S01]  /*75d0*/  FFMA.FTZ R187, R187, R14.reuse, -R160.reuse ;  /* 0x0000000ebbbb7223 */ /* 0x180fe200000108a0 */
[-CC-:B------:R-:W-:Y:S01]  /*75e0*/  FFMA.FTZ R188, R188, R14.reuse, -R15.reuse ;  /* 0x0000000ebcbc7223 */ /* 0x180fe2000001080f */
[-CC-:B------:R-:W-:Y:S01]  /*75f0*/  FFMA.FTZ R161, R219, R14.reuse, -R15.reuse ;  /* 0x0000000edba17223 */ /* 0x180fe2000001080f */
[-CC-:B------:R-:W-:Y:S01]  /*7600*/  FFMA.FTZ R162, R221, R14.reuse, -R15.reuse ;  /* 0x0000000edda27223 */ /* 0x180fe2000001080f */
        /* <DEDUP_REMOVED lines=10> */
[----:B------:R-:W3:Y:S08]  /*76b0*/  MUFU.EX2 R159, R159 ;  /* 0x0000009f009f7308 */ /* 0x000ef00000000800 */
[----:B------:R-:W-:Y:S08]  /*76c0*/  MUFU.EX2 R186, R186 ;  /* 0x000000ba00ba7308 */ /* 0x000ff00000000800 */
[----:B------:R-:W4:Y:S08]  /*76d0*/  MUFU.EX2 R187, R187 ;  /* 0x000000bb00bb7308 */ /* 0x000f300000000800 */
[----:B------:R-:W-:Y:S08]  /*76e0*/  MUFU.EX2 R188, R188 ;  /* 0x000000bc00bc7308 */ /* 0x000ff00000000800 */
[----:B------:R-:W4:Y:S08]  /*76f0*/  MUFU.EX2 R161, R161 ;  /* 0x000000a100a17308 */ /* 0x000f300000000800 */
[----:B------:R-:W-:Y:S08]  /*7700*/  MUFU.EX2 R160, R220 ;  /* 0x000000dc00a07308 */ /* 0x000ff00000000800 */
[----:B------:R-:W4:Y:S01]  /*7710*/  MUFU.EX2 R162, R162 ;  /* 0x000000a200a27308 */ /* 0x000f220000000800 */
[----:B------:R-:W-:-:S02]  /*7720*/  WARPGROUP.DEPBAR.LE gsb0, 0x0 ;  /* 0x00008000000079c5 */ /* 0x000fc40000010000 */
[----:B-----5:R-:W-:Y:S02]  /*7730*/  F2FP.F16.F32.PACK_AB R152, R13, R157 ;  /* 0x0000009d0d98723e */ /* 0x020fe400000000ff */
[----:B-1----:R-:W-:Y:S02]  /*7740*/  F2FP.F16.F32.PACK_AB R154, R171, R170 ;  /* 0x000000aaab9a723e */ /* 0x002fe400000000ff */
[----:B0-----:R-:W-:Y:S02]  /*7750*/  F2FP.F16.F32.PACK_AB R153, R173, R172 ;  /* 0x000000acad99723e */ /* 0x001fe400000000ff */
[----:B--2---:R-:W-:Y:S01]  /*7760*/  F2FP.F16.F32.PACK_AB R155, R175, R174 ;  /* 0x000000aeaf9b723e */ /* 0x004fe200000000ff */
        /* <DEDUP_REMOVED lines=35> */
[----:B------:R-:W-:Y:S01]  /*79a0*/  FADD.FTZ R163, R18, R163 ;  /* 0x000000a312a37221 */ /* 0x000fe20000010000 */
[-CC-:B------:R-:W-:Y:S01]  /*79b0*/  FFMA.FTZ R176, R176, R14.reuse, -R15.reuse ;  /* 0x0000000eb0b07223 */ /* 0x180fe2000001080f */
[-CC-:B------:R-:W-:Y:S01]  /*79c0*/  FFMA.FTZ R178, R178, R14.reuse, -R15.reuse ;  /* 0x0000000eb2b27223 */ /* 0x180fe2000001080f */
[-CC-:B------:R-:W-:Y:S01]  /*79d0*/  FFMA.FTZ R179, R179, R14.reuse, -R15.reuse ;  /* 0x0000000eb3b37223 */ /* 0x180fe2000001080f */
[----:B------:R-:W-:Y:S08]  /*79e0*/  MUFU.EX2 R195, R195 ;  /* 0x000000c300c37308 */ /* 0x000ff00000000800 */
[----:B------:R-:W0:Y:S08]  /*79f0*/  MUFU.EX2 R218, R218 ;  /* 0x000000da00da7308 */ /* 0x000e300000000800 */
[----:B------:R-:W-:Y:S08]  /*7a00*/  MUFU.EX2 R189, R189 ;  /* 0x000000bd00bd7308 */ /* 0x000ff00000000800 */
[----:B------:R-:W1:Y:S08]  /*7a10*/  MUFU.EX2 R203, R203 ;  /* 0x000000cb00cb7308 */ /* 0x000e700000000800 */
[----:B------:R-:W-:Y:S01]  /*7a20*/  MUFU.EX2 R18, R176 ;  /* 0x000000b000127308 */ /* 0x000fe20000000800 */
[-CC-:B------:R-:W-:Y:S01]  /*7a30*/  FFMA.FTZ R180, R180, R14.reuse, -R15.reuse ;  /* 0x0000000eb4b47223 */ /* 0x180fe2000001080f */
[-CC-:B------:R-:W-:Y:S01]  /*7a40*/  FFMA.FTZ R181, R181, R14.reuse, -R15.reuse ;  /* 0x0000000eb5b57223 */ /* 0x180fe2000001080f */
[-CC-:B------:R-:W-:Y:S01]  /*7a50*/  FFMA.FTZ R182, R182, R14.reuse, -R15.reuse ;  /* 0x0000000eb6b67223 */ /* 0x180fe2000001080f */
[----:B------:R-:W-:Y:S01]  /*7a60*/  FFMA.FTZ R183, R183, R14, -R15 ;  /* 0x0000000eb7b77223 */ /* 0x000fe2000001080f */
[----:B------:R-:W-:-:S02]  /*7a70*/  WARPGROUP.DEPBAR.LE gsb0, 0x0 ;  /* 0x00008000000079c5 */ /* 0x000fc40000010000 */
[----:B---3--:R-:W-:Y:S02]  /*7a80*/  F2FP.F16.F32.PACK_AB R152, R159, R158 ;  /* 0x0000009e9f98723e */ /* 0x008fe400000000ff */
[----:B----4-:R-:W-:Y:S02]  /*7a90*/  F2FP.F16.F32.PACK_AB R154, R187, R186 ;  /* 0x000000babb9a723e */ /* 0x010fe400000000ff */
[----:B------:R-:W-:Y:S02]  /*7aa0*/  F2FP.F16.F32.PACK_AB R153, R161, R188 ;  /* 0x000000bca199723e */ /* 0x000fe400000000ff */
[----:B------:R-:W-:Y:S01]  /*7ab0*/  F2FP.F16.F32.PACK_AB R155, R162, R160 ;  /* 0x000000a0a29b723e */ /* 0x000fe200000000ff */
        /* <DEDUP_REMOVED lines=32> */
[----:B--2---:R-:W-:-:S06]  /*7cc0*/  WARPGROUP.ARRIVE ;  /* 0x00000000000079c5 */ /* 0x004fcc0000000000 */
[----:B------:R-:W-:Y:S01]  /*7cd0*/  HGMMA.64x256x16.F32 R24, R152, gdesc[UR16].tnspB, R24, gsb0 ;  /* 0x43e0001098187df0 */ /* 0x000fe20008000818 */
[----:B------:R-:W-:Y:S08]  /*7ce0*/  MUFU.EX2 R214, R214 ;  /* 0x000000d600d67308 */ /* 0x000ff00000000800 */
[----:B------:R-:W-:Y:S08]  /*7cf0*/  MUFU.EX2 R215, R215 ;  /* 0x000000d700d77308 */ /* 0x000ff00000000800 */
[----:B------:R-:W-:Y:S08]  /*7d00*/  MUFU.EX2 R180, R180 ;  /* 0x000000b400b47308 */ /* 0x000ff00000000800 */
[----:B------:R-:W-:Y:S08]  /*7d10*/  MUFU.EX2 R181, R181 ;  /* 0x000000b500b57308 */ /* 0x000ff00000000800 */
[----:B------:R-:W-:Y:S08]  /*7d20*/  MUFU.EX2 R182, R182 ;  /* 0x000000b600b67308 */ /* 0x000ff00000000800 */
[----:B------:R-:W-:Y:S01]  /*7d30*/  MUFU.EX2 R183, R183 ;  /* 0x000000b700b77308 */ /* 0x000fe20000000800 */
[----:B------:R-:W-:-:S02]  /*7d40*/  WARPGROUP.DEPBAR.LE gsb0, 0x0 ;  /* 0x00008000000079c5 */ /* 0x000fc40000010000 */
[----:B------:R-:W-:Y:S01]  /*7d50*/  FADD.FTZ R153, R19, R164 ;  /* 0x000000a413997221 */ /* 0x000fe20000010000 */
[----:B------:R-:W-:Y:S01]  /*7d60*/  FFMA.FTZ R19, R177, R14, -R15 ;  /* 0x0000000eb1137223 */ /* 0x000fe2000001080f */
[----:B------:R-:W-:Y:S02]  /*7d70*/  FADD.FTZ R164, R166, R163 ;  /* 0x000000a3a6a47221 */ /* 0x000fe40000010000 */
[----:B------:R-:W-:Y:S02]  /*7d80*/  FADD.FTZ R153, R20, R153 ;  /* 0x0000009914997221 */ /* 0x000fe40000010000 */
[----:B------:R-:W-:Y:S01]  /*7d90*/  FADD.FTZ R164, R21, R164 ;  /* 0x000000a415a47221 */ /* 0x000fe20000010000 */
[----:B------:R-:W2:Y:S08]  /*7da0*/  MUFU.EX2 R19, R19 ;  /* 0x0000001300137308 */ /* 0x000eb00000000800 */
[----:B------:R-:W-:Y:S08]  /*7db0*/  MUFU.EX2 R20, R178 ;  /* 0x000000b200147308 */ /* 0x000ff00000000800 */
[----:B------:R-:W3:Y:S01]  /*7dc0*/  MUFU.EX2 R21, R179 ;  /* 0x000000b300157308 */ /* 0x000ee20000000800 */
[----:B------:R-:W-:-:S02]  /*7dd0*/  VIADD R14, R8, 0x200 ;  /* 0x00000200080e7836 */ /* 0x000fc40000000000 */
[----:B------:R-:W-:Y:S02]  /*7de0*/  IMAD.MOV.U32 R15, RZ, RZ, R9 ;  /* 0x000000ffff0f7224 */ /* 0x000fe400078e0009 */
[----:B------:R-:W-:Y:S01]  /*7df0*/  FADD.FTZ R156, R156, R153 ;  /* 0x000000999c9c7221 */ /* 0x000fe20000010000 */
[----:B------:R-:W-:Y:S02]  /*7e00*/  R2UR UR6, R14 ;  /* 0x000000000e0672ca */ /* 0x000fe400000e0000 */
[----:B------:R-:W-:Y:S02]  /*7e10*/  R2UR UR7, R15 ;  /* 0x000000000f0772ca */ /* 0x000fe400000e0000 */
[----:B0-----:R-:W-:Y:S02]  /*7e20*/  F2FP.F16.F32.PACK_AB R152, R218, R195 ;  /* 0x000000c3da98723e */ /* 0x001fe400000000ff */
[----:B-1----:R-:W-:Y:S02]  /*7e30*/  F2FP.F16.F32.PACK_AB R154, R203, R189 ;  /* 0x000000bdcb9a723e */ /* 0x002fe400000000ff */
[----:B--2---:R-:W-:-:S02]  /*7e40*/  F2FP.F16.F32.PACK_AB R153, R19, R18 ;  /* 0x000000121399723e */ /* 0x004fc400000000ff */
        /* <DEDUP_REMOVED lines=36> */
[----:B------:R-:W1:Y:S01]  /*8090*/  MUFU.EX2 R14, R217 ;  /* 0x000000d9000e7308 */ /* 0x000e620000000800 */
[----:B------:R-:W-:Y:S01]  /*80a0*/  VIADD R8, R8, 0x280 ;  /* 0x0000028008087836 */ /* 0x000fe20000000000 */
[----:B------:R-:W-:-:S04]  /*80b0*/  R2UR UR7, R9 ;  /* 0x00000000090772ca */ /* 0x000fc800000e0000 */
[----:B------:R-:W-:Y:S01]  /*80c0*/  R2UR UR6, R8 ;  /* 0x00000000080672ca */ /* 0x000fe200000e0000 */
[----:B------:R-:W-:Y:S01]  /*80d0*/  FADD.FTZ R11, R11, R164 ;  /* 0x000000a40b0b7221 */ /* 0x000fe20000010000 */
[----:B------:R-:W2:Y:S01]  /*80e0*/  @!P0 LDL.64 R8, [R1+0x68] ;  /* 0x0000680001088983 */ /* 0x000ea20000100a00 */
[----:B------:R-:W-:Y:S02]  /*80f0*/  FADD.FTZ R167, R167, R156 ;  /* 0x0000009ca7a77221 */ /* 0x000fe40000010000 */
[----:B------:R-:W-:Y:S02]  /*8100*/  FADD.FTZ R156, R12, R11 ;  /* 0x0000000b0c9c7221 */ /* 0x000fe40000010000 */
[----:B------:R-:W3:Y:S01]  /*8110*/  @!P0 LDL R11, [R1+0x218] ;  /* 0x00021800010b8983 */ /* 0x000ee20000100800 */
[----:B------:R-:W-:Y:S01]  /*8120*/  FADD.FTZ R168, R168, R167 ;  /* 0x000000a7a8a87221 */ /* 0x000fe20000010000 */
[----:B------:R-:W-:-:S03]  /*8130*/  FADD.FTZ R156, R157, R156 ;  /* 0x0000009c9d9c7221 */ /* 0x000fc60000010000 */
[----:B------:R-:W-:Y:S01]  /*8140*/  FADD.FTZ R169, R169, R168 ;  /* 0x000000a8a9a97221 */ /* 0x000fe20000010000 */
[----:B------:R-:W-:Y:S02]  /*8150*/  WARPGROUP.DEPBAR.LE gsb0, 0x0 ;  /* 0x00008000000079c5 */ /* 0x000fe40000010000 */
[----:B0-----:R-:W-:Y:S02]  /*8160*/  F2FP.F16.F32.PACK_AB R152, R15, R214 ;  /* 0x000000d60f98723e */ /* 0x001fe400000000ff */
[----:B-1----:R-:W-:Y:S02]  /*8170*/  F2FP.F16.F32.PACK_AB R154, R14, R215 ;  /* 0x000000d70e9a723e */ /* 0x002fe400000000ff */
        /* <DEDUP_REMOVED lines=238> */
[----:B------:R1:W-:Y:S04]  /*9060*/  STL [R1+0x444], R10 ;  /* 0x0004440a01007387 */ /* 0x0003e80000100800 */
        /* <DEDUP_REMOVED lines=152> */
.L_x_12465:
[----:B------:R-:W-:-:S13]  /*99f0*/  ISETP.NE.AND P1, PT, R5, 0x1, PT ;  /* 0x000000010500780c */ /* 0x000fda0003f25270 */
[----:B------:R-:W-:-:S05]  /*9a00*/  @P1 IMAD.HI.U32 R2, R6, R2, RZ ;  /* 0x0000000206021227 */ /* 0x000fca00078e00ff */
[----:B------:R-:W-:-:S07]  /*9a10*/  @P1 SHF.R.U32.HI R6, RZ, R3, R2 ;  /* 0x00000003ff061219 */ /* 0x000fce0000011602 */
.L_x_12466:
[----:B------:R-:W-:Y:S05]  /*9a20*/  BSYNC B0 ;  /* 0x0000000000007941 */ /* 0x000fea0003800000 */
.L_x_12464:
[----:B------:R-:W-:-:S05]  /*9a30*/  IMAD R5, R6, R5, R5 ;  /* 0x0000000506057224 */ /* 0x000fca00078e0205 */
[----:B------:R-:W-:-:S07]  /*9a40*/  VIMNMX R4, R4, R5, PT ;  /* 0x0000000504047248 */ /* 0x000fce0003fe0100 */
.L_x_12463:
        /* <DEDUP_REMOVED lines=8> */
.L_x_12471:
[----:B------:R-:W-:Y:S01]  /*9ad0*/  BSSY B0, `(.L_x_12470) ;  /* 0x0000004000007945 */ /* 0x000fe20003800000 */
[----:B------:R-:W-:Y:S01]  /*9ae0*/  VIADD R0, R16, 0x178 ;  /* 0x0000017810007836 */ /* 0x000fe20000000000 */
[----:B------:R-:W-:-:S07]  /*9af0*/  MOV R214, 0x9b10 ;  /* 0x00009b1000d67802 */ /* 0x000fce0000000f00 */
[----:B------:R-:W-:Y:S05]  /*9b00*/  CALL.REL.NOINC `($_ZN7cutlass13device_kernelIN5flash11enable_sm90INS1_16FlashAttnFwdSm90INS1_25CollectiveMainloopFwdSm90ILi2EN4cute5tupleIJNS5_1CILi1EEES8_S8_EEENS6_IJNS7_ILi128EEENS7_ILi96EEENS7_ILi64EEEEEELi256ENS_6half_tEfNS_4arch4Sm90ELb0ELb1ELb1ELb1ELb0ELb0ELb1ELb1ELb0ELb1ELb0ELb0EEENS1_21CollectiveEpilogueFwdINS6_IJSA_NS7_ILi256EEESB_EEES9_SE_SG_Li256ELb1ELb1ELb0ELb0EEENS1_36VarlenDynamicPersistentTileSchedulerILi128ELi96ELi256ELi128ELb0ELb1ELb1ELb1ELb0ELb1EEEEEEEEEvNT_6ParamsE$_ZZN5flash25CollectiveMainloopFwdSm90ILi2EN4cute5tupleIJNS1_1CILi1EEES4_S4_EEENS2_IJNS3_ILi128EEENS3_ILi96EEENS3_ILi64EEEEEELi256EN7cutlass6half_tEfNSA_4arch4Sm90ELb0ELb1ELb1ELb1ELb0ELb0ELb1ELb1ELb0ELb1ELb0ELb0EE3mmaINS_16FlashAttnFwdSm90ISE_NS_21CollectiveEpilogueFwdINS2_IJS6_NS3_ILi256EEES7_EEES5_SB_SD_Li256ELb1ELb1ELb0ELb0EEENS_36VarlenDynamicPersistentTileSchedulerILi128ELi96ELi256ELi128ELb0ELb1ELb1ELb1ELb0ELb1EEEE13SharedStorageENS1_6TensorINS1_11ArrayEngineIfLm128EEENS1_6LayoutINS2_IJNS2_IJNS3_ILi2EEEST_NS3_ILi32EEEEEES4_S4_EEENS2_IJNS2_IJS4_ST_NS3_ILi4EEEEEENS3_ILi0EEESZ_EEEEEEENS_7SoftmaxILi2ELi0EEEEEbRKNSE_6ParamsENSA_25PipelineTmaAsyncNoClusterILi2ENSA_16PipelineTmaAsyncILi2EEEEES1B_RNSA_13PipelineStateILj2EEERT0_RT1_iRiRKNS_16SeqlenInfoQKNewKILb1ELb0EEENS2_IJiiiiEEERT_ENKUliT_T0_T1_E_clIZSF_ISO_S12_S14_EbS17_S1B_S1B_S1E_S1G_S1I_iS1J_S1N_S1O_S1Q_EUlRS1R_iE1_NS3_ILb0EEENS3_ILb1EEEEEDaiS1R_S1S_S1T_) ;  /* 0x0000023000687944 */ /* 0x000fea0003c00000 */
[----:B------:R-:W-:Y:S05]  /*9b10*/  BSYNC B0 ;  /* 0x0000000000007941 */ /* 0x000fea0003800000 */
.L_x_12470:
[C---:B------:R-:W-:Y:S01]  /*9b20*/  ISETP.GT.AND P1, PT, R10.reuse, R189, PT ;  /* 0x000000bd0a00720c */ /* 0x040fe20003f24270 */
[----:B------:R-:W-:-:S12]  /*9b30*/  VIADD R10, R10, 0xffffffff ;  /* 0xffffffff0a0a7836 */ /* 0x000fd80000000000 */
[----:B------:R-:W-:Y:S05]  /*9b40*/  @P1 BRA `(.L_x_12471) ;  /* 0xfffffffc00e01947 */ /* 0x000fea000383ffff */
[----:B------:R-:W-:Y:S05]  /*9b50*/  BSYNC B1 ;  /* 0x0000000000017941 */ /* 0x000fea0003800000 */
.L_x_12469:
[----:B------:R-:W2:Y:S02]  /*9b60*/  LDL R0, [R1+0x70] ;  /* 0x0000700001007983 */ /* 0x000ea40000100800 */
[----:B--2---:R-:W-:-:S07]  /*9b70*/  IMAD.SHL.U32 R0, R0, 0x80, RZ ;  /* 0x0000008000007824 */ /* 0x004fce00078e00ff */
.L_x_12468:
[----:B------:R-:W-:Y:S05]  /*9b80*/  BSYNC B2 ;  /* 0x0000000000027941 */ /* 0x000fea0003800000 */
.L_x_12467:
        /* <DEDUP_REMOVED lines=23> */
.L_x_12474:
[----:B------:R-:W-:-:S13]  /*9d00*/  ISETP.NE.AND P1, PT, R7, 0x1, PT ;  /* 0x000000010700780c */ /* 0x000fda0003f25270 */
[----:B------:R-:W0:Y:S02]  /*9d10*/  @P1 LDC.64 R4, c[0x0][0xae0] ;  /* 0x0002b800ff041b82 */ /* 0x000e240000000a00 */
[----:B0-----:R-:W-:-:S05]  /*9d20*/  @P1 IMAD.HI.U32 R4, R0, R4, RZ ;  /* 0x0000000400041227 */ /* 0x001fca00078e00ff */
[----:B------:R-:W-:-:S07]  /*9d30*/  @P1 SHF.R.U32.HI R0, RZ, R5, R4 ;  /* 0x00000005ff001219 */ /* 0x000fce0000011604 */
.L_x_12475:
[----:B------:R-:W-:Y:S05]  /*9d40*/  BSYNC B0 ;  /* 0x0000000000007941 */ /* 0x000fea0003800000 */
.L_x_12473:
[----:B------:R-:W-:-:S05]  /*9d50*/  IMAD R3, R0, R7, RZ ;  /* 0x0000000700037224 */ /* 0x000fca00078e02ff */
[----:B------:R-:W-:-:S07]  /*9d60*/  VIMNMX R2, R2, R3, !PT ;  /* 0x0000000302027248 */ /* 0x000fce0007fe0100 */
.L_x_12472:
[----:B------:R-:W-:-:S04]  /*9d70*/  VIADD R2, R2, 0x5f ;  /* 0x0000005f02027836 */ /* 0x000fc80000000000 */
[----:B------:R-:W-:-:S05]  /*9d80*/  IMAD.HI R2, R2, 0x2aaaaaab, RZ ;  /* 0x2aaaaaab02027827 */ /* 0x000fca00078e02ff */
[----:B------:R-:W-:-:S04]  /*9d90*/  SHF.R.U32.HI R3, RZ, 0x1f, R2 ;  /* 0x0000001fff037819 */ /* 0x000fc80000011602 */
[----:B------:R-:W-:-:S04]  /*9da0*/  LEA.HI.SX32 R2, R2, R3, 0x1c ;  /* 0x0000000302027211 */ /* 0x000fc800078fe2ff */
[----:B------:R-:W-:-:S04]  /*9db0*/  VIMNMX R2, R2, UR45, !PT ;  /* 0x0000002d02027c48 */ /* 0x000fc8000ffe0100 */
[----:B------:R-:W-:-:S13]  /*9dc0*/  ISETP.GE.AND P1, PT, R10, R2, PT ;  /* 0x000000020a00720c */ /* 0x000fda0003f26270 */
[----:B------:R-:W-:Y:S05]  /*9dd0*/  @!P1 BRA `(.L_x_12476) ;  /* 0x0000009c00709947 */ /* 0x000fea0003800000 */
.L_x_12493:
        /* <DEDUP_REMOVED lines=24> */
.L_x_12478:
[----:B------:R-:W-:Y:S05]  /*9f60*/  BSYNC B0 ;  /* 0x0000000000007941 */ /* 0x000fea0003800000 */
.L_x_12477:
        /* <DEDUP_REMOVED lines=13> */
.L_x_12480:
[----:B------:R-:W-:Y:S05]  /*a040*/  BSYNC B0 ;  /* 0x0000000000007941 */ /* 0x000fea0003800000 */
.L_x_12479:
        /* <DEDUP_REMOVED lines=8> */
.L_x_12482:
[----:B------:R-:W-:Y:S05]  /*a0d0*/  BSYNC B0 ;  /* 0x0000000000007941 */ /* 0x000fea0003800000 */
.L_x_12481:
        /* <DEDUP_REMOVED lines=59> */
.L_x_12485:
[----:B------:R-:W-:Y:S05]  /*a490*/  BSYNC B0 ;  /* 0x0000000000007941 */ /* 0x000fea0003800000 */
.L_x_12484:
        /* <DEDUP_REMOVED lines=10> */
.L_x_12487:
[----:B------:R-:W-:Y:S05]  /*a540*/  BSYNC B0 ;  /* 0x0000000000007941 */ /* 0x000fea0003800000 */
.L_x_12486:
[----:B------:R-:W-:Y:S04]  /*a550*/  BSSY B0, `(.L_x_12488) ;  /* 0x0000006000007945 */ /* 0x000fe80003800000 */
[----:B-1----:R-:W-:Y:S05]  /*a560*/  @P2 BRA `(.L_x_12489) ;  /* 0x0000000000102947 */ /* 0x002fea0003800000 */
[----:B-----5:R-:W-:Y:S01]  /*a570*/  IMAD R4, R4, 0x8, R6 ;  /* 0x0000000804047824 */ /* 0x020fe200078e0206 */
[----:B------:R-:W-:-:S04]  /*a580*/  SHF.L.U32 R5, R5, 0x1f, RZ ;  /* 0x0000001f05057819 */ /* 0x000fc800000006ff */
[----:B------:R-:W1:Y:S02]  /*a590*/  SYNCS.PHASECHK.TRANS64.TRYWAIT P2, [R4+URZ], R5 ;  /* 0x00000005040075a7 */ /* 0x000e64000804017f */
[----:B-1----:R-:W-:Y:S05]  /*a5a0*/  @!P2 BRA `(.L_x_12490) ;  /* 0x000001fc0040a947 */ /* 0x002fea0003800000 */
.L_x_12489:
[----:B------:R-:W-:Y:S05]  /*a5b0*/  BSYNC B0 ;  /* 0x0000000000007941 */ /* 0x000fea0003800000 */
.L_x_12488:
        /* <DEDUP_REMOVED lines=261> */
[----:B------:R-:W-:-:S04]  /*b610*/  FMUL.FTZ R11, R28, R9 ;  /* 0x000000091c0b7220 */ /* 0x000fc80000410000 */
[----:B------:R-:W3:Y:S01]  /*b620*/  MUFU.TANH R7, R7 ;  /* 0x0000000700077308 */ /* 0x000ee20000002400 */
[-C--:B------:R-:W-:Y:S01]  /*b630*/  FMUL.FTZ R20, R29, R9.reuse ;  /* 0x000000091d147220 */ /* 0x080fe20000410000 */
[----:B------:R-:W-:-:S06]  /*b640*/  FMUL.FTZ R28, R32, R9 ;  /* 0x00000009201c7220 */ /* 0x000fcc0000410000 */
[----:B------:R-:W2:Y:S01]  /*b650*/  MUFU.TANH R8, R8 ;  /* 0x0000000800087308 */ /* 0x000ea20000002400 */
[-C--:B------:R-:W-:Y:S01]  /*b660*/  FMUL.FTZ R122, R30, R9.reuse ;  /* 0x000000091e7a7220 */ /* 0x080fe20000410000 */
[----:B------:R-:W-:-:S06]  /*b670*/  FMUL.FTZ R30, R33, R9 ;  /* 0x00000009211e7220 */ /* 0x000fcc0000410000 */
[----:B------:R3:W0:Y:S01]  /*b680*/  MUFU.TANH R12, R11 ;  /* 0x0000000b000c7308 */ /* 0x0006220000002400 */
[----:B------:R-:W-:-:S07]  /*b690*/  FMUL.FTZ R32, R36, R9 ;  /* 0x0000000924207220 */ /* 0x000fce0000410000 */
[----:B------:R-:W1:Y:S01]  /*b6a0*/  MUFU.TANH R20, R20 ;  /* 0x0000001400147308 */ /* 0x000e620000002400 */
[----:B---3--:R-:W-:Y:S01]  /*b6b0*/  FMNMX.FTZ R11, R7, R4, !PT ;  /* 0x00000004070b7209 */ /* 0x008fe20007810000 */
[-C--:B------:R-:W-:Y:S01]  /*b6c0*/  FMUL.FTZ R36, R37, R9.reuse ;  /* 0x0000000925247220 */ /* 0x080fe20000410000 */
[-C--:B------:R-:W-:Y:S01]  /*b6d0*/  FMUL.FTZ R40, R40, R9.reuse ;  /* 0x0000000928287220 */ /* 0x080fe20000410000 */
[----:B------:R-:W-:-:S04]  /*b6e0*/  FMUL.FTZ R76, R41, R9 ;  /* 0x00000009294c7220 */ /* 0x000fc80000410000 */
[----:B------:R-:W3:Y:S01]  /*b6f0*/  MUFU.TANH R28, R28 ;  /* 0x0000001c001c7308 */ /* 0x000ee20000002400 */
[----:B--2---:R-:W-:Y:S01]  /*b700*/  FMNMX.FTZ R11, R8, R11, !PT ;  /* 0x0000000b080b7209 */ /* 0x004fe20007810000 */
[-C--:B------:R-:W-:Y:S01]  /*b710*/  FMUL.FTZ R78, R44, R9.reuse ;  /* 0x000000092c4e7220 */ /* 0x080fe20000410000 */
[-C--:B------:R-:W-:Y:S01]  /*b720*/  FMUL.FTZ R82, R45, R9.reuse ;  /* 0x000000092d527220 */ /* 0x080fe20000410000 */
[-C--:B------:R-:W-:Y:S01]  /*b730*/  FMUL.FTZ R84, R48, R9.reuse ;  /* 0x0000000930547220 */ /* 0x080fe20000410000 */
[-C--:B------:R-:W-:Y:S01]  /*b740*/  FMUL.FTZ R92, R49, R9.reuse ;  /* 0x00000009315c7220 */ /* 0x080fe20000410000 */
[-C--:B------:R-:W-:Y:S01]  /*b750*/  FMUL.FTZ R88, R52, R9.reuse ;  /* 0x0000000934587220 */ /* 0x080fe20000410000 */
[----:B------:R-:W-:Y:S01]  /*b760*/  FMUL.FTZ R60, R60, R9 ;  /* 0x000000093c3c7220 */ /* 0x000fe20000410000 */
[----:B------:R-:W2:Y:S01]  /*b770*/  MUFU.TANH R30, R30 ;  /* 0x0000001e001e7308 */ /* 0x000ea20000002400 */
[----:B0-----:R-:W-:Y:S01]  /*b780*/  FMNMX.FTZ R11, R12, R11, !PT ;  /* 0x0000000b0c0b7209 */ /* 0x001fe20007810000 */
[-C--:B------:R-:W-:Y:S01]  /*b790*/  FMUL.FTZ R74, R61, R9.reuse ;  /* 0x000000093d4a7220 */ /* 0x080fe20000410000 */
[-C--:B------:R-:W-:Y:S01]  /*b7a0*/  FMUL.FTZ R72, R64, R9.reuse ;  /* 0x0000000940487220 */ /* 0x080fe20000410000 */
[-C--:B------:R-:W-:Y:S01]  /*b7b0*/  FMUL.FTZ R80, R65, R9.reuse ;  /* 0x0000000941507220 */ /* 0x080fe20000410000 */
[-C--:B------:R-:W-:Y:S01]  /*b7c0*/  FMUL.FTZ R86, R68, R9.reuse ;  /* 0x0000000944567220 */ /* 0x080fe20000410000 */
[-C--:B------:R-:W-:Y:S01]  /*b7d0*/  FMUL.FTZ R90, R69, R9.reuse ;  /* 0x00000009455a7220 */ /* 0x080fe20000410000 */
[----:B------:R-:W-:Y:S01]  /*b7e0*/  FMUL.FTZ R6, R26, R9 ;  /* 0x000000091a067220 */ /* 0x000fe20000410000 */
[----:B------:R-:W0:Y:S01]  /*b7f0*/  MUFU.TANH R32, R32 ;  /* 0x0000002000207308 */ /* 0x000e220000002400 */
[----:B-1----:R-:W-:Y:S01]  /*b800*/  FMNMX.FTZ R11, R20, R11, !PT ;  /* 0x0000000b140b7209 */ /* 0x002fe20007810000 */
[-C--:B------:R-:W-:Y:S01]  /*b810*/  FMUL.FTZ R3, R27, R9.reuse ;  /* 0x000000091b037220 */ /* 0x080fe20000410000 */
[-C--:B------:R-:W-:Y:S01]  /*b820*/  FMUL.FTZ R132, R31, R9.reuse ;  /* 0x000000091f847220 */ /* 0x080fe20000410000 */
[-C--:B------:R-:W-:Y:S01]  /*b830*/  FMUL.FTZ R142, R34, R9.reuse ;  /* 0x00000009228e7220 */ /* 0x080fe20000410000 */
[-C--:B------:R-:W-:Y:S01]  /*b840*/  FMUL.FTZ R148, R35, R9.reuse ;  /* 0x0000000923947220 */ /* 0x080fe20000410000 */
[-C--:B------:R-:W-:Y:S01]  /*b850*/  FMUL.FTZ R182, R38, R9.reuse ;  /* 0x0000000926b67220 */ /* 0x080fe20000410000 */
[----:B------:R-:W-:Y:S01]  /*b860*/  FMUL.FTZ R176, R39, R9 ;  /* 0x0000000927b07220 */ /* 0x000fe20000410000 */
[----:B------:R-:W1:Y:S01]  /*b870*/  MUFU.TANH R36, R36 ;  /* 0x0000002400247308 */ /* 0x000e620000002400 */
[----:B---3--:R-:W-:Y:S01]  /*b880*/  FMNMX.FTZ R11, R28, R11, !PT ;  /* 0x0000000b1c0b7209 */ /* 0x008fe20007810000 */
[-C--:B------:R-:W-:Y:S01]  /*b890*/  FMUL.FTZ R166, R42, R9.reuse ;  /* 0x000000092aa67220 */ /* 0x080fe20000410000 */
[-C--:B------:R-:W-:Y:S01]  /*b8a0*/  FMUL.FTZ R158, R43, R9.reuse ;  /* 0x000000092b9e7220 */ /* 0x080fe20000410000 */
[-C--:B------:R-:W-:Y:S01]  /*b8b0*/  FMUL.FTZ R13, R46, R9.reuse ;  /* 0x000000092e0d7220 */ /* 0x080fe20000410000 */
[-C--:B------:R-:W-:Y:S01]  /*b8c0*/  FMUL.FTZ R18, R50, R9.reuse ;  /* 0x0000000932127220 */ /* 0x080fe20000410000 */
[-C--:B------:R-:W-:Y:S01]  /*b8d0*/  FMUL.FTZ R160, R51, R9.reuse ;  /* 0x0000000933a07220 */ /* 0x080fe20000410000 */
[----:B------:R-:W-:Y:S01]  /*b8e0*/  FMUL.FTZ R168, R54, R9 ;  /* 0x0000000936a87220 */ /* 0x000fe20000410000 */
        /* <DEDUP_REMOVED lines=13> */
[----:B------:R-:W-:Y:S01]  /*b9c0*/  FMUL.FTZ R79, R71, R9 ;  /* 0x00000009474f7220 */ /* 0x000fe20000410000 */
[----:B------:R-:W4:Y:S02]  /*b9d0*/  LD.E R37, desc[UR40][R16.64+0x248] ;  /* 0x0002482810257980 */ /* 0x000f24000c101900 */
[----:B------:R-:W0:Y:S01]  /*b9e0*/  MUFU.TANH R78, R78 ;  /* 0x0000004e004e7308 */ /* 0x000e220000002400 */
[----:B-1----:R-:W-:Y:S01]  /*b9f0*/  FMNMX.FTZ R11, R36, R11, !PT ;  /* 0x0000000b240b7209 */ /* 0x002fe20007810000 */
[----:B------:R-:W4:Y:S04]  /*ba00*/  LD.E R33, desc[UR40][R16.64+0x25c] ;  /* 0x00025c2810217980 */ /* 0x000f28000c101900 */
[----:B------:R-:W4:Y:S02]  /*ba10*/  LD.E R41, desc[UR40][R16.64+0x27c] ;  /* 0x00027c2810297980 */ /* 0x000f24000c101900 */
[----:B------:R-:W1:Y:S01]  /*ba20*/  MUFU.TANH R82, R82 ;  /* 0x0000005200527308 */ /* 0x000e620000002400 */
[----:B---3--:R-:W-:Y:S01]  /*ba30*/  FMNMX.FTZ R11, R40, R11, !PT ;  /* 0x0000000b280b7209 */ /* 0x008fe20007810000 */
[----:B------:R-:W-:Y:S01]  /*ba40*/  FMUL.FTZ R48, R56, R9 ;  /* 0x0000000938307220 */ /* 0x000fe20000410000 */
[----:B------:R-:W3:Y:S04]  /*ba50*/  LD.E R49, desc[UR40][R16.64+0x278] ;  /* 0x0002782810317980 */ /* 0x000ee8000c101900 */
[----:B------:R-:W3:Y:S01]  /*ba60*/  LD.E R45, desc[UR40][R16.64+0x28c] ;  /* 0x00028c28102d7980 */ /* 0x000ee2000c101900 */
[----:B------:R-:W1:Y:S01]  /*ba70*/  MUFU.TANH R84, R84 ;  /* 0x0000005400547308 */ /* 0x000e620000002400 */
[----:B--2---:R-:W-:-:S07]  /*ba80*/  FMNMX.FTZ R11, R76, R11, !PT ;  /* 0x0000000b4c0b7209 */ /* 0x004fce0007810000 */
[----:B------:R-:W2:Y:S01]  /*ba90*/  MUFU.TANH R92, R92 ;  /* 0x0000005c005c7308 */ /* 0x000ea20000002400 */
[----:B0-----:R-:W-:Y:S01]  /*baa0*/  FMNMX.FTZ R11, R78, R11, !PT ;  /* 0x0000000b4e0b7209 */ /* 0x001fe20007810000 */
[----:B------:R-:W-:Y:S01]  /*bab0*/  FMUL.FTZ R52, R57, R9 ;  /* 0x0000000939347220 */ /* 0x000fe20000410000 */
[----:B------:R-:W3:Y:S05]  /*bac0*/  LD.E R27, desc[UR40][R16.64+0x42c] ;  /* 0x00042c28101b7980 */ /* 0x000eea000c101900 */
[----:B------:R-:W0:Y:S01]  /*bad0*/  MUFU.TANH R88, R88 ;  /* 0x0000005800587308 */ /* 0x000e220000002400 */
[----:B-1----:R-:W-:Y:S01]  /*bae0*/  FMNMX.FTZ R11, R82, R11, !PT ;  /* 0x0000000b520b7209 */ /* 0x002fe20007810000 */
[----:B------:R-:W3:Y:S04]  /*baf0*/  LD.E R38, desc[UR40][R16.64+0x244] ;  /* 0x0002442810267980 */ /* 0x000ee8000c101900 */
[----:B------:R-:W3:Y:S02]  /*bb00*/  LD.E R34, desc[UR40][R16.64+0x250] ;  /* 0x0002502810227980 */ /* 0x000ee4000c101900 */
[----:B------:R-:W1:Y:S01]  /*bb10*/  MUFU.TANH R44, R44 ;  /* 0x0000002c002c7308 */ /* 0x000e620000002400 */
[----:B------:R-:W-:Y:S01]  /*bb20*/  FMNMX.FTZ R11, R84, R11, !PT ;  /* 0x0000000b540b7209 */ /* 0x000fe20007810000 */
[----:B------:R-:W3:Y:S04]  /*bb30*/  LD.E R46, desc[UR40][R16.64+0x270] ;  /* 0x00027028102e7980 */ /* 0x000ee8000c101900 */
[----:B------:R-:W3:Y:S02]  /*bb40*/  LD.E R42, desc[UR40][R16.64+0x274] ;  /* 0x00027428102a7980 */ /* 0x000ee4000c101900 */
[----:B------:R-:W1:Y:S01]  /*bb50*/  MUFU.TANH R48, R48 ;  /* 0x0000003000307308 */ /* 0x000e620000002400 */
[----:B--2---:R-:W-:Y:S01]  /*bb60*/  FMNMX.FTZ R11, R92, R11, !PT ;  /* 0x0000000b5c0b7209 */ /* 0x004fe20007810000 */
[----:B------:R-:W2:Y:S04]  /*bb70*/  LD.E R50, desc[UR40][R16.64+0x284] ;  /* 0x0002842810327980 */ /* 0x000ea8000c101900 */
[----:B------:R-:W2:Y:S02]  /*bb80*/  LD.E R54, desc[UR40][R16.64+0x290] ;  /* 0x0002902810367980 */ /* 0x000ea4000c101900 */
[----:B------:R-:W1:Y:S01]  /*bb90*/  MUFU.TANH R52, R52 ;  /* 0x0000003400347308 */ /* 0x000e620000002400 */
[----:B0-----:R-:W-:Y:S01]  /*bba0*/  FMNMX.FTZ R11, R88, R11, !PT ;  /* 0x0000000b580b7209 */ /* 0x001fe20007810000 */
[----:B------:R-:W2:Y:S06]  /*bbb0*/  LD.E R56, desc[UR40][R16.64+0x2a0] ;  /* 0x0002a02810387980 */ /* 0x000eac000c101900 */
[----:B------:R-:W0:Y:S01]  /*bbc0*/  MUFU.TANH R60, R60 ;  /* 0x0000003c003c7308 */ /* 0x000e220000002400 */
[----:B-1----:R-:W-:Y:S01]  /*bbd0*/  FMNMX.FTZ R11, R44, R11, !PT ;  /* 0x0000000b2c0b7209 */ /* 0x002fe20007810000 */
[----:B------:R-:W2:Y:S04]  /*bbe0*/  LD.E R58, desc[UR40][R16.64+0x2a4] ;  /* 0x0002a428103a7980 */ /* 0x000ea8000c101900 */
[----:B------:R-:W2:Y:S02]  /*bbf0*/  LD.E R61, desc[UR40][R16.64+0x2ac] ;  /* 0x0002ac28103d7980 */ /* 0x000ea4000c101900 */
[----:B------:R-:W1:Y:S01]  /*bc00*/  MUFU.TANH R74, R74 ;  /* 0x0000004a004a7308 */ /* 0x000e620000002400 */
[----:B------:R-:W-:Y:S01]  /*bc10*/  FMNMX.FTZ R11, R48, R11, !PT ;  /* 0x0000000b300b7209 */ /* 0x000fe20007810000 */
[----:B------:R-:W2:Y:S04]  /*bc20*/  LD.E R68, desc[UR40][R16.64+0x2b0] ;  /* 0x0002b02810447980 */ /* 0x000ea8000c101900 */
[----:B------:R-:W2:Y:S02]  /*bc30*/  LD.E R64, desc[UR40][R16.64+0x2c4] ;  /* 0x0002c42810407980 */ /* 0x000ea4000c101900 */
[----:B------:R-:W1:Y:S01]  /*bc40*/  MUFU.TANH R72, R72 ;  /* 0x0000004800487308 */ /* 0x000e620000002400 */
[----:B------:R-:W-:Y:S01]  /*bc50*/  FMNMX.FTZ R11, R52, R11, !PT ;  /* 0x0000000b340b7209 */ /* 0x000fe20007810000 */
        /* <DEDUP_REMOVED lines=11> */
[----:B------:R-:W2:Y:S03]  /*bd10*/  LD.E R39, desc[UR40][R16.64+0x23c] ;  /* 0x00023c2810277980 */ /* 0x000ea6000c101900 */
[----:B------:R-:W-:Y:S01]  /*bd20*/  FMNMX.FTZ R11, R80, R11, !PT ;  /* 0x0000000b500b7209 */ /* 0x000fe20007810000 */
[----:B------:R-:W2:Y:S02]  /*bd30*/  LD.E R35, desc[UR40][R16.64+0x24c] ;  /* 0x00024c2810237980 */ /* 0x000ea4000c101900 */
[----:B------:R-:W1:Y:S01]  /*bd40*/  MUFU.TANH R6, R6 ;  /* 0x0000000600067308 */ /* 0x000e620000002400 */
[----:B0-----:R-:W-:Y:S01]  /*bd50*/  FMNMX.FTZ R11, R86, R11, !PT ;  /* 0x0000000b560b7209 */ /* 0x001fe20007810000 */
[----:B------:R-:W2:Y:S04]  /*bd60*/  LD.E R51, desc[UR40][R16.64+0x26c] ;  /* 0x00026c2810337980 */ /* 0x000ea8000c101900 */
[----:B------:R-:W2:Y:S02]  /*bd70*/  LD.E R43, desc[UR40][R16.64+0x298] ;  /* 0x00029828102b7980 */ /* 0x000ea4000c101900 */
[----:B------:R-:W0:Y:S01]  /*bd80*/  MUFU.TANH R3, R3 ;  /* 0x0000000300037308 */ /* 0x000e220000002400 */
[----:B-1----:R-:W-:Y:S01]  /*bd90*/  FMNMX.FTZ R15, R90, R11, !PT ;  /* 0x0000000b5a0f7209 */ /* 0x002fe20007810000 */
[----:B------:R-:W2:Y:S06]  /*bda0*/  LD.E R63, desc[UR40][R16.64+0x29c] ;  /* 0x00029c28103f7980 */ /* 0x000eac000c101900 */
[----:B------:R-:W1:Y:S01]  /*bdb0*/  MUFU.TANH R122, R122 ;  /* 0x0000007a007a7308 */ /* 0x000e620000002400 */
[----:B------:R-:W1:Y:S01]  /*bdc0*/  SHFL.BFLY PT, R14, R15, 0x2, 0x1f ;  /* 0x0c401f000f0e7f89 */ /* 0x000e6200000e0000 */
[----:B------:R-:W-:-:S03]  /*bdd0*/  FMNMX.FTZ R24, R6, R5, !PT ;  /* 0x0000000506187209 */ /* 0x000fc60007810000 */
[----:B------:R-:W2:Y:S03]  /*bde0*/  LD.E R55, desc[UR40][R16.64+0x2a8] ;  /* 0x0002a82810377980 */ /* 0x000ea6000c101900 */
[----:B------:R-:W1:Y:S01]  /*bdf0*/  MUFU.TANH R132, R132 ;  /* 0x0000008400847308 */ /* 0x000e620000002400 */
[----:B0-----:R-:W-:Y:S01]  /*be00*/  FMNMX.FTZ R11, R3, R24, !PT ;  /* 0x00000018030b7209 */ /* 0x001fe20007810000 */
[----:B------:R-:W2:Y:S04]  /*be10*/  LD.E R59, desc[UR40][R16.64+0x2b8] ;  /* 0x0002b828103b7980 */ /* 0x000ea8000c101900 */
[----:B------:R-:W2:Y:S02]  /*be20*/  LD.E R57, desc[UR40][R16.64+0x2bc] ;  /* 0x0002bc2810397980 */ /* 0x000ea4000c101900 */
[----:B------:R-:W0:Y:S01]  /*be30*/  MUFU.TANH R142, R142 ;  /* 0x0000008e008e7308 */ /* 0x000e220000002400 */
[----:B-1----:R-:W-:Y:S01]  /*be40*/  FMNMX.FTZ R11, R122, R11, !PT ;  /* 0x0000000b7a0b7209 */ /* 0x002fe20007810000 */
[----:B------:R-:W2:Y:S04]  /*be50*/  LD.E R53, desc[UR40][R16.64+0x2c8] ;  /* 0x0002c82810357980 */ /* 0x000ea8000c101900 */
[----:B------:R-:W2:Y:S02]  /*be60*/  LD.E R71, desc[UR40][R16.64+0x2d8] ;  /* 0x0002d82810477980 */ /* 0x000ea4000c101900 */
[----:B------:R-:W1:Y:S01]  /*be70*/  MUFU.TANH R148, R148 ;  /* 0x0000009400947308 */ /* 0x000e620000002400 */
[----:B------:R-:W-:Y:S01]  /*be80*/  FMNMX.FTZ R11, R132, R11, !PT ;  /* 0x0000000b840b7209 */ /* 0x000fe20007810000 */
[----:B------:R-:W2:Y:S06]  /*be90*/  LD.E R67, desc[UR40][R16.64+0x2e8] ;  /* 0x0002e82810437980 */ /* 0x000eac000c101900 */
[----:B------:R-:W1:Y:S01]  /*bea0*/  MUFU.TANH R182, R182 ;  /* 0x000000b600b67308 */ /* 0x000e620000002400 */
[----:B0-----:R-:W-:-:S07]  /*beb0*/  FMNMX.FTZ R11, R142, R11, !PT ;  /* 0x0000000b8e0b7209 */ /* 0x001fce0007810000 */
[----:B------:R-:W0:Y:S01]  /*bec0*/  MUFU.TANH R176, R176 ;  /* 0x000000b000b07308 */ /* 0x000e220000002400 */
[----:B------:R-:W-:Y:S01]  /*bed0*/  FMNMX.FTZ R19, R15, R14, !PT ;  /* 0x0000000e0f137209 */ /* 0x000fe20007810000 */
[----:B------:R-:W-:Y:S01]  /*bee0*/  FMUL.FTZ R14, R47, R9 ;  /* 0x000000092f0e7220 */ /* 0x000fe20000410000 */
[----:B-1----:R-:W-:-:S05]  /*bef0*/  FMNMX.FTZ R11, R148, R11, !PT ;  /* 0x0000000b940b7209 */ /* 0x002fca0007810000 */
[----:B------:R-:W1:Y:S01]  /*bf00*/  MUFU.TANH R166, R166 ;  /* 0x000000a600a67308 */ /* 0x000e620000002400 */
[----:B------:R-:W-:-:S07]  /*bf10*/  FMNMX.FTZ R11, R182, R11, !PT ;  /* 0x0000000bb60b7209 */ /* 0x000fce0007810000 */
[----:B------:R-:W1:Y:S01]  /*bf20*/  MUFU.TANH R158, R158 ;  /* 0x0000009e009e7308 */ /* 0x000e620000002400 */
[----:B0-----:R-:W-:-:S07]  /*bf30*/  FMNMX.FTZ R11, R176, R11, !PT ;  /* 0x0000000bb00b7209 */ /* 0x001fce0007810000 */
[----:B------:R-:W0:Y:S01]  /*bf40*/  MUFU.TANH R13, R13 ;  /* 0x0000000d000d7308 */ /* 0x000e220000002400 */
[----:B-1----:R-:W-:-:S07]  /*bf50*/  FMNMX.FTZ R11, R166, R11, !PT ;  /* 0x0000000ba60b7209 */ /* 0x002fce0007810000 */
[----:B------:R-:W-:Y:S08]  /*bf60*/  MUFU.TANH R18, R18 ;  /* 0x0000001200127308 */ /* 0x000ff00000002400 */
[----:B------:R-:W-:Y:S08]  /*bf70*/  MUFU.TANH R160, R160 ;  /* 0x000000a000a07308 */ /* 0x000ff00000002400 */
[----:B------:R-:W-:Y:S08]  /*bf80*/  MUFU.TANH R168, R168 ;  /* 0x000000a800a87308 */ /* 0x000ff00000002400 */
[----:B------:R-:W-:Y:S08]  /*bf90*/  MUFU.TANH R174, R174 ;  /* 0x000000ae00ae7308 */ /* 0x000ff00000002400 */
[----:B------:R-:W-:Y:S08]  /*bfa0*/  MUFU.TANH R218, R218 ;  /* 0x000000da00da7308 */ /* 0x000ff00000002400 */
[----:B------:R-:W-:Y:S08]  /*bfb0*/  MUFU.TANH R220, R220 ;  /* 0x000000dc00dc7308 */ /* 0x000ff00000002400 */
[----:B------:R-:W-:Y:S01]  /*bfc0*/  MUFU.TANH R228, R228 ;  /* 0x000000e400e47308 */ /* 0x000fe20000002400 */
[----:B------:R-:W1:Y:S07]  /*bfd0*/  SHFL.BFLY PT, R26, R19, 0x1, 0x1f ;  /* 0x0c201f00131a7f89 */ /* 0x000e6e00000e0000 */
[----:B------:R-:W-:Y:S08]  /*bfe0*/  MUFU.TANH R236, R236 ;  /* 0x000000ec00ec7308 */ /* 0x000ff00000002400 */
[----:B------:R-:W-:Y:S08]  /*bff0*/  MUFU.TANH R73, R73 ;  /* 0x0000004900497308 */ /* 0x000ff00000002400 */
[----:B------:R-:W-:Y:S08]  /*c000*/  MUFU.TANH R75, R75 ;  /* 0x0000004b004b7308 */ /* 0x000ff00000002400 */
[----:B------:R-:W-:Y:S08]  /*c010*/  MUFU.TANH R77, R77 ;  /* 0x0000004d004d7308 */ /* 0x000ff00000002400 */
[----:B------:R-:W-:Y:S01]  /*c020*/  MUFU.TANH R79, R79 ;  /* 0x0000004f004f7308 */ /* 0x000fe20000002400 */
[----:B------:R-:W-:Y:S04]  /*c030*/  ST.E desc[UR40][R16.64+0x440], R15 ;  /* 0x0004400f10007985 */ /* 0x000fe8000c101928 */
[----:B------:R-:W2:Y:S03]  /*c040*/  LD.E R47, desc[UR40][R16.64+0x288] ;  /* 0x00028828102f7980 */ /* 0x000ea6000c101900 */
[----:B------:R-:W1:Y:S01]  /*c050*/  MUFU.TANH R14, R14 ;  /* 0x0000000e000e7308 */ /* 0x000e620000002400 */
[----:B------:R-:W-:-:S04]  /*c060*/  FMNMX.FTZ R24, R158, R11, !PT ;  /* 0x0000000b9e187209 */ /* 0x000fc80007810000 */
        /* <DEDUP_REMOVED lines=13> */
[----:B------:R-:W-:Y:S01]  /*c140*/  FMNMX.FTZ R24, R77, R24, !PT ;  /* 0x000000184d187209 */ /* 0x000fe20007810000 */
[----:B------:R-:W3:Y:S03]  /*c150*/  LD.E R26, desc[UR40][R16.64+0x450] ;  /* 0x00045028101a7980 */ /* 0x000ee6000c101900 */
[----:B------:R-:W-:Y:S01]  /*c160*/  FMNMX.FTZ R9, R79, R24, !PT ;  /* 0x000000184f097209 */ /* 0x000fe20007810000 */
[----:B------:R-:W-:Y:S04]  /*c170*/  ST.E desc[UR40][R16.64+0x440], R19 ;  /* 0x0004401310007985 */ /* 0x000fe8000c101928 */
[----:B------:R-:W4:Y:S04]  /*c180*/  LD.E R25, desc[UR40][R16.64+0x440] ;  /* 0x0004402810197980 */ /* 0x000f28000c101900 */
[----:B------:R-:W-:Y:S04]  /*c190*/  ST.E desc[UR40][R16.64+0x444], R9 ;  /* 0x0004440910007985 */ /* 0x000fe8000c101928 */
[----:B------:R-:W2:Y:S04]  /*c1a0*/  LD.E R11, desc[UR40][R16.64+0x444] ;  /* 0x00044428100b7980 */ /* 0x000ea8000c101900 */
[----:B------:R-:W3:Y:S01]  /*c1b0*/  LD.E R24, desc[UR40][R16.64+0x454] ;  /* 0x0004542810187980 */ /* 0x000ee2000c101900 */
[----:B----4-:R-:W-:-:S04]  /*c1c0*/  FMUL.FTZ R29, R25, R21 ;  /* 0x00000015191d7220 */ /* 0x010fc80000410000 */
[----:B------:R-:W-:Y:S02]  /*c1d0*/  FFMA.FTZ R153, R8, R21, -R29 ;  /* 0x0000001508997223 */ /* 0x000fe4000001081d */
[----:B--2---:R-:W0:Y:S02]  /*c1e0*/  SHFL.BFLY PT, R8, R11, 0x2, 0x1f ;  /* 0x0c401f000b087f89 */ /* 0x004e2400000e0000 */
[----:B0-----:R-:W-:-:S05]  /*c1f0*/  FMNMX.FTZ R8, R11, R8, !PT ;  /* 0x000000080b087209 */ /* 0x001fca0007810000 */
[----:B------:R-:W0:Y:S01]  /*c200*/  SHFL.BFLY PT, R9, R8, 0x1, 0x1f ;  /* 0x0c201f0008097f89 */ /* 0x000e2200000e0000 */
[----:B------:R-:W-:Y:S01]  /*c210*/  FADD.FTZ R4, R4, -R25 ;  /* 0x8000001904047221 */ /* 0x000fe20000010000 */
[----:B------:R-:W-:-:S03]  /*c220*/  FFMA.FTZ R152, R7, R21, -R29 ;  /* 0x0000001507987223 */ /* 0x000fc6000001081d */
[-C--:B------:R-:W-:Y:S01]  /*c230*/  FMUL.FTZ R4, R4, R21.reuse ;  /* 0x0000001504047220 */ /* 0x080fe20000410000 */
[-CC-:B------:R-:W-:Y:S02]  /*c240*/  FFMA.FTZ R164, R92, R21.reuse, -R29.reuse ;  /* 0x000000155ca47223 */ /* 0x180fe4000001081d */
[----:B------:R-:W-:Y:S01]  /*c250*/  MUFU.EX2 R152, R152 ;  /* 0x0000009800987308 */ /* 0x000fe20000000800 */
[-CC-:B------:R-:W-:Y:S01]  /*c260*/  FFMA.FTZ R154, R12, R21.reuse, -R29.reuse ;  /* 0x000000150c9a7223 */ /* 0x180fe2000001081d */
[----:B------:R-:W-:-:S06]  /*c270*/  FFMA.FTZ R155, R20, R21, -R29 ;  /* 0x00000015149b7223 */ /* 0x000fcc000001081d */
[----:B------:R-:W3:Y:S01]  /*c280*/  MUFU.EX2 R25, R4 ;  /* 0x0000000400197308 */ /* 0x000ee20000000800 */
[----:B0-----:R-:W-:Y:S01]  /*c290*/  FMNMX.FTZ R31, R8, R9, !PT ;  /* 0x00000009081f7209 */ /* 0x001fe20007810000 */
[----:B------:R-:W-:-:S06]  /*c2a0*/  FFMA.FTZ R9, R90, R21, -R29 ;  /* 0x000000155a097223 */ /* 0x000fcc000001081d */
[----:B------:R-:W0:Y:S01]  /*c2b0*/  MUFU.EX2 R153, R153 ;  /* 0x0000009900997308 */ /* 0x000e220000000800 */
[-CC-:B------:R-:W-:Y:S01]  /*c2c0*/  FFMA.FTZ R180, R28, R21.reuse, -R29.reuse ;  /* 0x000000151cb47223 */ /* 0x180fe2000001081d */
[-C--:B------:R-:W-:Y:S01]  /*c2d0*/  FFMA.FTZ R7, R30, R21.reuse, -R29 ;  /* 0x000000151e077223 */ /* 0x080fe2000001081d */
[----:B------:R-:W-:Y:S01]  /*c2e0*/  FADD.FTZ R90, R5, -R31 ;  /* 0x8000001f055a7221 */ /* 0x000fe20000010000 */
[----:B------:R-:W-:-:S04]  /*c2f0*/  FMUL.FTZ R81, R31, R21 ;  /* 0x000000151f517220 */ /* 0x000fc80000410000 */
[----:B------:R-:W-:Y:S01]  /*c300*/  MUFU.EX2 R154, R154 ;  /* 0x0000009a009a7308 */ /* 0x000fe20000000800 */
[----:B------:R-:W-:Y:S01]  /*c310*/  FMUL.FTZ R92, R21, R90 ;  /* 0x0000005a155c7220 */ /* 0x000fe20000410000 */
[-CC-:B------:R-:W-:Y:S01]  /*c320*/  FFMA.FTZ R183, R6, R21.reuse, -R81.reuse ;  /* 0x0000001506b77223 */ /* 0x180fe20000010851 */
[-CC-:B------:R-:W-:Y:S01]  /*c330*/  FFMA.FTZ R188, R3, R21.reuse, -R81.reuse ;  /* 0x0000001503bc7223 */ /* 0x180fe20000010851 */
[-CC-:B------:R-:W-:Y:S01]  /*c340*/  FFMA.FTZ R6, R122, R21.reuse, -R81.reuse ;  /* 0x000000157a067223 */ /* 0x180fe20000010851 */
[----:B------:R-:W-:-:S03]  /*c350*/  FFMA.FTZ R181, R132, R21, -R81 ;  /* 0x0000001584b57223 */ /* 0x000fc60000010851 */
[----:B------:R-:W-:Y:S01]  /*c360*/  MUFU.EX2 R155, R155 ;  /* 0x0000009b009b7308 */ /* 0x000fe20000000800 */
[-C--:B------:R-:W-:Y:S01]  /*c370*/  FFMA.FTZ R179, R142, R21.reuse, -R81 ;  /* 0x000000158eb37223 */ /* 0x080fe20000010851 */
[----:B---3--:R-:W-:Y:S01]  /*c380*/  FFMA.FTZ R26, R25, R26, R152 ;  /* 0x0000001a191a7223 */ /* 0x008fe20000010098 */
[-C--:B------:R-:W-:Y:S01]  /*c390*/  FFMA.FTZ R178, R32, R21.reuse, -R29 ;  /* 0x0000001520b27223 */ /* 0x080fe2000001081d */
[-C--:B------:R-:W-:Y:S01]  /*c3a0*/  FFMA.FTZ R177, R182, R21.reuse, -R81 ;  /* 0x00000015b6b17223 */ /* 0x080fe20000010851 */
[-CC-:B------:R-:W-:Y:S01]  /*c3b0*/  FFMA.FTZ R175, R36, R21.reuse, -R29.reuse ;  /* 0x0000001524af7223 */ /* 0x180fe2000001081d */
[-CC-:B------:R-:W-:Y:S01]  /*c3c0*/  FFMA.FTZ R169, R40, R21.reuse, -R29.reuse ;  /* 0x0000001528a97223 */ /* 0x180fe2000001081d */
[-C--:B------:R-:W-:Y:S01]  /*c3d0*/  FFMA.FTZ R172, R76, R21.reuse, -R29 ;  /* 0x000000154cac7223 */ /* 0x080fe2000001081d */
[----:B------:R-:W-:Y:S01]  /*c3e0*/  MUFU.EX2 R92, R92 ;  /* 0x0000005c005c7308 */ /* 0x000fe20000000800 */
[-CC-:B------:R-:W-:Y:S01]  /*c3f0*/  FFMA.FTZ R186, R148, R21.reuse, -R81.reuse ;  /* 0x0000001594ba7223 */ /* 0x180fe20000010851 */
[-C--:B------:R-:W-:Y:S01]  /*c400*/  FFMA.FTZ R173, R166, R21.reuse, -R81 ;  /* 0x00000015a6ad7223 */ /* 0x080fe20000010851 */
[-CC-:B------:R-:W-:Y:S01]  /*c410*/  FFMA.FTZ R170, R78, R21.reuse, -R29.reuse ;  /* 0x000000154eaa7223 */ /* 0x180fe2000001081d */
[-CC-:B------:R-:W-:Y:S01]  /*c420*/  FFMA.FTZ R167, R82, R21.reuse, -R29.reuse ;  /* 0x0000001552a77223 */ /* 0x180fe2000001081d */
[-CC-:B------:R-:W-:Y:S01]  /*c430*/  FFMA.FTZ R161, R84, R21.reuse, -R29.reuse ;  /* 0x0000001554a17223 */ /* 0x180fe2000001081d */
[-CC-:B------:R-:W-:Y:S01]  /*c440*/  FFMA.FTZ R159, R88, R21.reuse, -R29.reuse ;  /* 0x00000015589f7223 */ /* 0x180fe2000001081d */
[-C--:B------:R-:W-:Y:S01]  /*c450*/  FFMA.FTZ R162, R44, R21.reuse, -R29 ;  /* 0x000000152ca27223 */ /* 0x080fe2000001081d */
[----:B------:R-:W1:Y:S01]  /*c460*/  MUFU.EX2 R183, R183 ;  /* 0x000000b700b77308 */ /* 0x000e620000000800 */
[-CC-:B------:R-:W-:Y:S01]  /*c470*/  FFMA.FTZ R171, R13, R21.reuse, -R81.reuse ;  /* 0x000000150dab7223 */ /* 0x180fe20000010851 */
[-C--:B------:R-:W-:Y:S01]  /*c480*/  FFMA.FTZ R89, R14, R21.reuse, -R81 ;  /* 0x000000150e597223 */ /* 0x080fe20000010851 */
[-CC-:B------:R-:W-:Y:S01]  /*c490*/  FFMA.FTZ R156, R48, R21.reuse, -R29.reuse ;  /* 0x00000015309c7223 */ /* 0x180fe2000001081d */
[-CC-:B------:R-:W-:Y:S01]  /*c4a0*/  FFMA.FTZ R19, R52, R21.reuse, -R29.reuse ;  /* 0x0000001534137223 */ /* 0x180fe2000001081d */
[-CC-:B------:R-:W-:Y:S01]  /*c4b0*/  FFMA.FTZ R15, R60, R21.reuse, -R29.reuse ;  /* 0x000000153c0f7223 */ /* 0x180fe2000001081d */
[-CC-:B------:R-:W-:Y:S01]  /*c4c0*/  FFMA.FTZ R20, R74, R21.reuse, -R29.reuse ;  /* 0x000000154a147223 */ /* 0x180fe2000001081d */
[-C--:B------:R-:W-:Y:S01]  /*c4d0*/  FFMA.FTZ R11, R72, R21.reuse, -R29 ;  /* 0x00000015480b7223 */ /* 0x080fe2000001081d */
[----:B------:R-:W2:Y:S01]  /*c4e0*/  MUFU.EX2 R188, R188 ;  /* 0x000000bc00bc7308 */ /* 0x000ea20000000800 */
[-C--:B------:R-:W-:Y:S01]  /*c4f0*/  FFMA.FTZ R182, R176, R21.reuse, -R81 ;  /* 0x00000015b0b67223 */ /* 0x080fe20000010851 */
[----:B0-----:R-:W-:Y:S01]  /*c500*/  FADD.FTZ R103, R153, R26 ;  /* 0x0000001a99677221 */ /* 0x001fe20000010000 */
[-CC-:B------:R-:W-:Y:S01]  /*c510*/  FFMA.FTZ R12, R80, R21.reuse, -R29.reuse ;  /* 0x00000015500c7223 */ /* 0x180fe2000001081d */
[-C--:B------:R-:W-:Y:S01]  /*c520*/  FFMA.FTZ R8, R86, R21.reuse, -R29 ;  /* 0x0000001556087223 */ /* 0x080fe2000001081d */
[----:B------:R-:W3:Y:S03]  /*c530*/  LD.E R4, desc[UR40][R16.64+0x424] ;  /* 0x0004242810047980 */ /* 0x000ee6000c101900 */
[----:B------:R-:W0:Y:S01]  /*c540*/  MUFU.EX2 R6, R6 ;  /* 0x0000000600067308 */ /* 0x000e220000000800 */
[-CC-:B------:R-:W-:Y:S01]  /*c550*/  FFMA.FTZ R176, R158, R21.reuse, -R81.reuse ;  /* 0x000000159eb07223 */ /* 0x180fe20000010851 */
[-CC-:B------:R-:W-:Y:S01]  /*c560*/  FFMA.FTZ R165, R18, R21.reuse, -R81.reuse ;  /* 0x0000001512a57223 */ /* 0x180fe20000010851 */
[----:B------:R-:W4:Y:S05]  /*c570*/  LD.E R28, desc[UR40][R16.64+0x240] ;  /* 0x00024028101c7980 */ /* 0x000f2a000c101900 */
[----:B------:R-:W0:Y:S01]  /*c580*/  MUFU.EX2 R180, R180 ;  /* 0x000000b400b47308 */ /* 0x000e220000000800 */
[-CC-:B------:R-:W-:Y:S01]  /*c590*/  FFMA.FTZ R105, R160, R21.reuse, -R81.reuse ;  /* 0x00000015a0697223 */ /* 0x180fe20000010851 */
[-CC-:B------:R-:W-:Y:S01]  /*c5a0*/  FFMA.FTZ R163, R168, R21.reuse, -R81.reuse ;  /* 0x00000015a8a37223 */ /* 0x180fe20000010851 */
[-CC-:B------:R-:W-:Y:S01]  /*c5b0*/  FFMA.FTZ R166, R174, R21.reuse, -R81.reuse ;  /* 0x00000015aea67223 */ /* 0x180fe20000010851 */
[-CC-:B------:R-:W-:Y:S01]  /*c5c0*/  FFMA.FTZ R157, R218, R21.reuse, -R81.reuse ;  /* 0x00000015da9d7223 */ /* 0x180fe20000010851 */
[-CC-:B------:R-:W-:Y:S01]  /*c5d0*/  FFMA.FTZ R228, R228, R21.reuse, -R81.reuse ;  /* 0x00000015e4e47223 */ /* 0x180fe20000010851 */
[----:B------:R-:W4:Y:S02]  /*c5e0*/  LD.E R30, desc[UR40][R16.64+0x230] ;  /* 0x00023028101e7980 */ /* 0x000f24000c101900 */
[----:B------:R-:W0:Y:S01]  /*c5f0*/  MUFU.EX2 R181, R181 ;  /* 0x000000b500b57308 */ /* 0x000e220000000800 */
[-CC-:B------:R-:W-:Y:S01]  /*c600*/  FFMA.FTZ R160, R220, R21.reuse, -R81.reuse ;  /* 0x00000015dca07223 */ /* 0x180fe20000010851 */
[-CC-:B------:R-:W-:Y:S01]  /*c610*/  FFMA.FTZ R158, R236, R21.reuse, -R81.reuse ;  /* 0x00000015ec9e7223 */ /* 0x180fe20000010851 */
[-CC-:B------:R-:W-:Y:S01]  /*c620*/  FFMA.FTZ R13, R73, R21.reuse, -R81.reuse ;  /* 0x00000015490d7223 */ /* 0x180fe20000010851 */
[-CC-:B------:R-:W-:Y:S01]  /*c630*/  FFMA.FTZ R18, R75, R21.reuse, -R81.reuse ;  /* 0x000000154b127223 */ /* 0x180fe20000010851 */
[----:B------:R-:W-:-:S03]  /*c640*/  FFMA.FTZ R3, R77, R21, -R81 ;  /* 0x000000154d037223 */ /* 0x000fc60000010851 */
[----:B------:R-:W0:Y:S01]  /*c650*/  MUFU.EX2 R7, R7 ;  /* 0x0000000700077308 */ /* 0x000e220000000800 */
[----:B------:R-:W-:Y:S01]  /*c660*/  FFMA.FTZ R14, R79, R21, -R81 ;  /* 0x000000154f0e7223 */ /* 0x000fe20000010851 */
[----:B-1----:R-:W-:Y:S01]  /*c670*/  FFMA.FTZ R21, R92, R24, R183 ;  /* 0x000000185c157223 */ /* 0x002fe200000100b7 */
[----:B------:R-:W-:Y:S01]  /*c680*/  FADD.FTZ R24, R154, R103 ;  /* 0x000000679a187221 */ /* 0x000fe20000010000 */
[----:B------:R-:W4:Y:S04]  /*c690*/  LD.E R32, desc[UR40][R16.64+0x234] ;  /* 0x0002342810207980 */ /* 0x000f28000c101900 */
[----:B------:R-:W1:Y:S01]  /*c6a0*/  MUFU.EX2 R179, R179 ;  /* 0x000000b300b37308 */ /* 0x000e620000000800 */
[----:B--2---:R-:W-:Y:S01]  /*c6b0*/  FADD.FTZ R21, R188, R21 ;  /* 0x00000015bc157221 */ /* 0x004fe20000010000 */
[----:B------:R-:W-:Y:S01]  /*c6c0*/  FADD.FTZ R109, R155, R24 ;  /* 0x000000189b6d7221 */ /* 0x000fe20000010000 */
[----:B------:R-:W2:Y:S04]  /*c6d0*/  LD.E R36, desc[UR40][R16.64+0x254] ;  /* 0x0002542810247980 */ /* 0x000ea8000c101900 */
[----:B------:R-:W2:Y:S01]  /*c6e0*/  LD.E R40, desc[UR40][R16.64+0x260] ;  /* 0x0002602810287980 */ /* 0x000ea2000c101900 */
[----:B------:R-:W1:Y:S01]  /*c6f0*/  MUFU.EX2 R178, R178 ;  /* 0x000000b200b27308 */ /* 0x000e620000000800 */
[----:B0-----:R-:W-:Y:S01]  /*c700*/  FADD.FTZ R24, R6, R21 ;  /* 0x0000001506187221 */ /* 0x001fe20000010000 */
[----:B------:R-:W-:Y:S01]  /*c710*/  FADD.FTZ R26, R180, R109 ;  /* 0x0000006db41a7221 */ /* 0x000fe20000010000 */
[----:B------:R-:W2:Y:S04]  /*c720*/  LD.E R48, desc[UR40][R16.64+0x264] ;  /* 0x0002642810307980 */ /* 0x000ea8000c101900 */
[----:B------:R-:W2:Y:S01]  /*c730*/  LD.E R76, desc[UR40][R16.64+0x2e4] ;  /* 0x0002e428104c7980 */ /* 0x000ea2000c101900 */
[----:B------:R-:W0:Y:S03]  /*c740*/  MUFU.EX2 R186, R186 ;  /* 0x000000ba00ba7308 */ /* 0x000e260000000800 */
[----:B------:R-:W2:Y:S04]  /*c750*/  LD.E R90, desc[UR40][R16.64+0x350] ;  /* 0x00035028105a7980 */ /* 0x000ea8000c101900 */
[----:B------:R-:W2:Y:S01]  /*c760*/  LD.E R122, desc[UR40][R16.64+0x3a4] ;  /* 0x0003a428107a7980 */ /* 0x000ea2000c101900 */
[----:B------:R-:W0:Y:S01]  /*c770*/  MUFU.EX2 R175, R175 ;  /* 0x000000af00af7308 */ /* 0x000e220000000800 */
[----:B------:R-:W-:Y:S01]  /*c780*/  FADD.FTZ R24, R181, R24 ;  /* 0x00000018b5187221 */ /* 0x000fe20000010000 */
[----:B------:R-:W-:Y:S01]  /*c790*/  FADD.FTZ R115, R7, R26 ;  /* 0x0000001a07737221 */ /* 0x000fe20000010000 */
[----:B------:R-:W2:Y:S04]  /*c7a0*/  LD.E R44, desc[UR40][R16.64+0x280] ;  /* 0x00028028102c7980 */ /* 0x000ea8000c101900 */
[----:B------:R-:W2:Y:S01]  /*c7b0*/  LD.E R52, desc[UR40][R16.64+0x294] ;  /* 0x0002942810347980 */ /* 0x000ea2000c101900 */
[----:B------:R-:W0:Y:S03]  /*c7c0*/  MUFU.EX2 R177, R177 ;  /* 0x000000b100b17308 */ /* 0x000e260000000800 */
[----:B------:R-:W2:Y:S04]  /*c7d0*/  LD.E R132, desc[UR40][R16.64+0x3d0] ;  /* 0x0003d02810847980 */ /* 0x000ea8000c101900 */
[----:B------:R-:W2:Y:S01]  /*c7e0*/  LD.E R60, desc[UR40][R16.64+0x2c0] ;  /* 0x0002c028103c7980 */ /* 0x000ea2000c101900 */
[----:B------:R-:W0:Y:S01]  /*c7f0*/  MUFU.EX2 R169, R169 ;  /* 0x000000a900a97308 */ /* 0x000e220000000800 */
[----:B-1----:R-:W-:Y:S01]  /*c800*/  FADD.FTZ R21, R179, R24 ;  /* 0x00000018b3157221 */ /* 0x002fe20000010000 */
[----:B------:R-:W-:Y:S01]  /*c810*/  FADD.FTZ R26, R178, R115 ;  /* 0x00000073b21a7221 */ /* 0x000fe20000010000 */
[----:B------:R-:W2:Y:S04]  /*c820*/  LD.E R78, desc[UR40][R16.64+0x2d4] ;  /* 0x0002d428104e7980 */ /* 0x000ea8000c101900 */
[----:B------:R-:W2:Y:S01]  /*c830*/  LD.E R74, desc[UR40][R16.64+0x2f0] ;  /* 0x0002f028104a7980 */ /* 0x000ea2000c101900 */
[----:B------:R-:W1:Y:S03]  /*c840*/  MUFU.EX2 R182, R182 ;  /* 0x000000b600b67308 */ /* 0x000e660000000800 */
[----:B------:R-:W2:Y:S05]  /*c850*/  LD.E R142, desc[UR40][R16.64+0x3f4] ;  /* 0x0003f428108e7980 */ /* 0x000eaa000c101900 */
[----:B------:R-:W-:Y:S01]  /*c860*/  MUFU.EX2 R164, R164 ;  /* 0x000000a400a47308 */ /* 0x000fe20000000800 */
[----:B------:R1:W-:Y:S04]  /*c870*/  ST.E desc[UR40][R16.64+0x444], R31 ;  /* 0x0004441f10007985 */ /* 0x0003e8000c101928 */
[----:B------:R-:W2:Y:S03]  /*c880*/  LD.E R5, desc[UR40][R16.64+0x238] ;  /* 0x0002382810057980 */ /* 0x000ea6000c101900 */
[----:B------:R-:W1:Y:S01]  /*c890*/  MUFU.EX2 R172, R172 ;  /* 0x000000ac00ac7308 */ /* 0x000e620000000800 */
[----:B0-----:R-:W-:Y:S01]  /*c8a0*/  FADD.FTZ R24, R186, R21 ;  /* 0x00000015ba187221 */ /* 0x001fe20000010000 */
[----:B------:R-:W-:Y:S01]  /*c8b0*/  FADD.FTZ R26, R175, R26 ;  /* 0x0000001aaf1a7221 */ /* 0x000fe20000010000 */
[----:B------:R-:W2:Y:S04]  /*c8c0*/  LD.E R72, desc[UR40][R16.64+0x2f4] ;  /* 0x0002f42810487980 */ /* 0x000ea8000c101900 */
[----:B------:R-:W2:Y:S01]  /*c8d0*/  LD.E R82, desc[UR40][R16.64+0x300] ;  /* 0x0003002810527980 */ /* 0x000ea2000c101900 */
[----:B------:R-:W-:Y:S03]  /*c8e0*/  MUFU.EX2 R170, R170 ;  /* 0x000000aa00aa7308 */ /* 0x000fe60000000800 */
[----:B------:R-:W2:Y:S05]  /*c8f0*/  LD.E R148, desc[UR40][R16.64+0x420] ;  /* 0x0004202810947980 */ /* 0x000eaa000c101900 */
[----:B------:R-:W0:Y:S01]  /*c900*/  MUFU.EX2 R173, R173 ;  /* 0x000000ad00ad7308 */ /* 0x000e220000000800 */
[----:B------:R-:W-:Y:S01]  /*c910*/  FADD.FTZ R21, R177, R24 ;  /* 0x00000018b1157221 */ /* 0x000fe20000010000 */
[----:B------:R-:W-:Y:S01]  /*c920*/  FADD.FTZ R123, R169, R26 ;  /* 0x0000001aa97b7221 */ /* 0x000fe20000010000 */
[----:B------:R-:W2:Y:S04]  /*c930*/  LD.E R80, desc[UR40][R16.64+0x304] ;  /* 0x0003042810507980 */ /* 0x000ea8000c101900 */
[----:B------:R-:W2:Y:S01]  /*c940*/  LD.E R84, desc[UR40][R16.64+0x310] ;  /* 0x0003102810547980 */ /* 0x000ea2000c101900 */
[----:B------:R-:W-:Y:S03]  /*c950*/  MUFU.EX2 R167, R167 ;  /* 0x000000a700a77308 */ /* 0x000fe60000000800 */
[----:B------:R-:W2:Y:S04]  /*c960*/  LD.E R88, desc[UR40][R16.64+0x314] ;  /* 0x0003142810587980 */ /* 0x000ea8000c101900 */
[----:B------:R-:W2:Y:S01]  /*c970*/  LD.E R86, desc[UR40][R16.64+0x320] ;  /* 0x0003202810567980 */ /* 0x000ea2000c101900 */
[----:B------:R-:W0:Y:S01]  /*c980*/  MUFU.EX2 R176, R176 ;  /* 0x000000b000b07308 */ /* 0x000e220000000800 */
[----:B-1----:R-:W-:Y:S01]  /*c990*/  FADD.FTZ R24, R182, R21 ;  /* 0x00000015b6187221 */ /* 0x002fe20000010000 */
[----:B------:R-:W-:Y:S01]  /*c9a0*/  FADD.FTZ R21, R172, R123 ;  /* 0x0000007bac157221 */ /* 0x000fe20000010000 */
[----:B------:R-:W2:Y:S05]  /*c9b0*/  LD.E R29, desc[UR40][R16.64+0x258] ;  /* 0x00025828101d7980 */ /* 0x000eaa000c101900 */
[----:B------:R-:W1:Y:S08]  /*c9c0*/  MUFU.EX2 R161, R161 ;  /* 0x000000a100a17308 */ /* 0x000e700000000800 */
[----:B------:R-:W1:Y:S01]  /*c9d0*/  MUFU.EX2 R171, R171 ;  /* 0x000000ab00ab7308 */ /* 0x000e620000000800 */
[----:B0-----:R-:W-:Y:S01]  /*c9e0*/  FADD.FTZ R129, R173, R24 ;  /* 0x00000018ad817221 */ /* 0x001fe20000010000 */
[----:B------:R-:W-:Y:S01]  /*c9f0*/  FADD.FTZ R26, R170, R21 ;  /* 0x00000015aa1a7221 */ /* 0x000fe20000010000 */
[----:B------:R-:W2:Y:S05]  /*ca00*/  LD.E R31, desc[UR40][R16.64+0x268] ;  /* 0x00026828101f7980 */ /* 0x000eaa000c101900 */
[----:B------:R-:W0:Y:S01]  /*ca10*/  MUFU.EX2 R174, R89 ;  /* 0x0000005900ae7308 */ /* 0x000e220000000800 */
[----:B------:R-:W-:Y:S01]  /*ca20*/  FADD.FTZ R24, R176, R129 ;  /* 0x00000081b0187221 */ /* 0x000fe20000010000 */
[----:B------:R-:W-:Y:S01]  /*ca30*/  FADD.FTZ R26, R167, R26 ;  /* 0x0000001aa71a7221 */ /* 0x000fe20000010000 */
[----:B------:R-:W2:Y:S03]  /*ca40*/  LD.E R73, desc[UR40][R16.64+0x2ec] ;  /* 0x0002ec2810497980 */ /* 0x000ea6000c101900 */
[----:B-1----:R-:W-:Y:S01]  /*ca50*/  FADD.FTZ R137, R161, R26 ;  /* 0x0000001aa1897221 */ /* 0x002fe20000010000 */
[----:B------:R-:W2:Y:S01]  /*ca60*/  LD.E R75, desc[UR40][R16.64+0x2f8] ;  /* 0x0002f828104b7980 */ /* 0x000ea2000c101900 */
[----:B------:R-:W-:Y:S01]  /*ca70*/  FADD.FTZ R135, R171, R24 ;  /* 0x00000018ab877221 */ /* 0x000fe20000010000 */
[----:B------:R1:W-:Y:S01]  /*ca80*/  MUFU.EX2 R168, R105 ;  /* 0x0000006900a87308 */ /* 0x0003e20000000800 */
[----:B------:R-:W-:Y:S01]  /*ca90*/  FADD.FTZ R26, R164, R137 ;  /* 0x00000089a41a7221 */ /* 0x000fe20000010000 */
[----:B------:R-:W2:Y:S04]  /*caa0*/  LD.E R77, desc[UR40][R16.64+0x2fc] ;  /* 0x0002fc28104d7980 */ /* 0x000ea8000c101900 */
[----:B------:R-:W2:Y:S01]  /*cab0*/  LD.E R79, desc[UR40][R16.64+0x308] ;  /* 0x00030828104f7980 */ /* 0x000ea2000c101900 */
[----:B0-----:R-:W-:-:S03]  /*cac0*/  FADD.FTZ R24, R174, R135 ;  /* 0x00000087ae187221 */ /* 0x001fc60000010000 */
[----:B------:R-:W2:Y:S04]  /*cad0*/  LD.E R81, desc[UR40][R16.64+0x30c] ;  /* 0x00030c2810517980 */ /* 0x000ea8000c101900 */
[----:B------:R-:W2:Y:S04]  /*cae0*/  LD.E R89, desc[UR40][R16.64+0x32c] ;  /* 0x00032c2810597980 */ /* 0x000ea8000c101900 */
[----:B------:R-:W2:Y:S04]  /*caf0*/  LD.E R103, desc[UR40][R16.64+0x368] ;  /* 0x0003682810677980 */ /* 0x000ea8000c101900 */
[----:B-1----:R-:W2:Y:S04]  /*cb00*/  LD.E R105, desc[UR40][R16.64+0x36c] ;  /* 0x00036c2810697980 */ /* 0x002ea8000c101900 */
[----:B------:R-:W2:Y:S04]  /*cb10*/  LD.E R109, desc[UR40][R16.64+0x37c] ;  /* 0x00037c28106d7980 */ /* 0x000ea8000c101900 */
[----:B------:R-:W2:Y:S04]  /*cb20*/  LD.E R115, desc[UR40][R16.64+0x398] ;  /* 0x0003982810737980 */ /* 0x000ea8000c101900 */
[----:B------:R-:W2:Y:S04]  /*cb30*/  LD.E R123, desc[UR40][R16.64+0x3bc] ;  /* 0x0003bc28107b7980 */ /* 0x000ea8000c101900 */
[----:B------:R-:W2:Y:S04]  /*cb40*/  LD.E R129, desc[UR40][R16.64+0x3d8] ;  /* 0x0003d82810817980 */ /* 0x000ea8000c101900 */
[----:B------:R-:W2:Y:S04]  /*cb50*/  LD.E R135, desc[UR40][R16.64+0x3e8] ;  /* 0x0003e82810877980 */ /* 0x000ea8000c101900 */
[----:B------:R-:W2:Y:S01]  /*cb60*/  LD.E R137, desc[UR40][R16.64+0x3fc] ;  /* 0x0003fc2810897980 */ /* 0x000ea2000c101900 */
[----:B------:R-:W0:Y:S08]  /*cb70*/  MUFU.EX2 R165, R165 ;  /* 0x000000a500a57308 */ /* 0x000e300000000800 */
[----:B------:R-:W1:Y:S08]  /*cb80*/  MUFU.EX2 R163, R163 ;  /* 0x000000a300a37308 */ /* 0x000e700000000800 */
[----:B------:R-:W1:Y:S01]  /*cb90*/  MUFU.EX2 R166, R166 ;  /* 0x000000a600a67308 */ /* 0x000e620000000800 */
[----:B0-----:R-:W-:-:S07]  /*cba0*/  FADD.FTZ R187, R165, R24 ;  /* 0x00000018a5bb7221 */ /* 0x001fce0000010000 */
[----:B------:R-:W0:Y:S01]  /*cbb0*/  MUFU.EX2 R159, R159 ;  /* 0x0000009f009f7308 */ /* 0x000e220000000800 */
[----:B------:R-:W-:-:S07]  /*cbc0*/  FADD.FTZ R24, R168, R187 ;  /* 0x000000bba8187221 */ /* 0x000fce0000010000 */
[----:B------:R-:W0:Y:S01]  /*cbd0*/  MUFU.EX2 R157, R157 ;  /* 0x0000009d009d7308 */ /* 0x000e220000000800 */
[----:B-1----:R-:W-:-:S07]  /*cbe0*/  FADD.FTZ R187, R163, R24 ;  /* 0x00000018a3bb7221 */ /* 0x002fce0000010000 */
[----:B------:R-:W1:Y:S08]  /*cbf0*/  MUFU.EX2 R162, R162 ;  /* 0x000000a200a27308 */ /* 0x000e700000000800 */
[----:B------:R-:W1:Y:S01]  /*cc00*/  MUFU.EX2 R160, R160 ;  /* 0x000000a000a07308 */ /* 0x000e620000000800 */
[----:B------:R-:W-:-:S07]  /*cc10*/  FADD.FTZ R24, R166, R187 ;  /* 0x000000bba6187221 */ /* 0x000fce0000010000 */
[----:B------:R-:W3:Y:S01]  /*cc20*/  MUFU.EX2 R156, R156 ;  /* 0x0000009c009c7308 */ /* 0x000ee20000000800 */
[----:B0-----:R-:W-:-:S07]  /*cc30*/  FADD.FTZ R189, R159, R26 ;  /* 0x0000001a9fbd7221 */ /* 0x001fce0000010000 */
[----:B------:R-:W0:Y:S01]  /*cc40*/  MUFU.EX2 R21, R228 ;  /* 0x000000e400157308 */ /* 0x000e220000000800 */
[----:B------:R-:W-:-:S07]  /*cc50*/  FADD.FTZ R187, R157, R24 ;  /* 0x000000189dbb7221 */ /* 0x000fce0000010000 */
[----:B------:R-:W0:Y:S01]  /*cc60*/  MUFU.EX2 R19, R19 ;  /* 0x0000001300137308 */ /* 0x000e220000000800 */
[----:B-1----:R-:W-:-:S07]  /*cc70*/  FADD.FTZ R189, R162, R189 ;  /* 0x000000bda2bd7221 */ /* 0x002fce0000010000 */
[----:B------:R-:W1:Y:S01]  /*cc80*/  MUFU.EX2 R158, R158 ;  /* 0x0000009e009e7308 */ /* 0x000e620000000800 */
[----:B------:R-:W-:-:S07]  /*cc90*/  FADD.FTZ R24, R160, R187 ;  /* 0x000000bba0187221 */ /* 0x000fce0000010000 */
[----:B------:R-:W1:Y:S01]  /*cca0*/  MUFU.EX2 R15, R15 ;  /* 0x0000000f000f7308 */ /* 0x000e620000000800 */
[----:B---3--:R-:W-:-:S07]  /*ccb0*/  FADD.FTZ R26, R156, R189 ;  /* 0x000000bd9c1a7221 */ /* 0x008fce0000010000 */
[----:B------:R-:W3:Y:S01]  /*ccc0*/  MUFU.EX2 R13, R13 ;  /* 0x0000000d000d7308 */ /* 0x000ee20000000800 */
[----:B0-----:R-:W-:-:S07]  /*ccd0*/  FADD.FTZ R187, R21, R24 ;  /* 0x0000001815bb7221 */ /* 0x001fce0000010000 */
[----:B------:R-:W0:Y:S01]  /*cce0*/  MUFU.EX2 R20, R20 ;  /* 0x0000001400147308 */ /* 0x000e220000000800 */
[----:B------:R-:W-:-:S07]  /*ccf0*/  FADD.FTZ R26, R19, R26 ;  /* 0x0000001a131a7221 */ /* 0x000fce0000010000 */
[----:B------:R-:W4:Y:S01]  /*cd00*/  MUFU.EX2 R18, R18 ;  /* 0x0000001200127308 */ /* 0x000f220000000800 */
        /* <DEDUP_REMOVED lines=8> */
[----:B----4-:R-:W-:-:S07]  /*cd90*/  FADD.FTZ R24, R18, R187 ;  /* 0x000000bb12187221 */ /* 0x010fce0000010000 */
[----:B------:R-:W4:Y:S01]  /*cda0*/  MUFU.EX2 R8, R8 ;  /* 0x0000000800087308 */ /* 0x000f220000000800 */
[----:B-1----:R-:W-:-:S07]  /*cdb0*/  FADD.FTZ R189, R11, R26 ;  /* 0x0000001a0bbd7221 */ /* 0x002fce0000010000 */
[----:B------:R-:W1:Y:S01]  /*cdc0*/  MUFU.EX2 R9, R9 ;  /* 0x0000000900097308 */ /* 0x000e620000000800 */
[----:B------:R-:W-:Y:S01]  /*cdd0*/  FADD.FTZ R187, R3, R24 ;  /* 0x0000001803bb7221 */ /* 0x000fe20000010000 */
[----:B---3--:R-:W-:-:S03]  /*cde0*/  FADD.FTZ R189, R12, R189 ;  /* 0x000000bd0cbd7221 */ /* 0x008fc60000010000 */
[----:B0-----:R-:W-:Y:S01]  /*cdf0*/  FADD.FTZ R187, R14, R187 ;  /* 0x000000bb0ebb7221 */ /* 0x001fe20000010000 */
[----:B------:R-:W-:Y:S01]  /*ce00*/  FMUL.FTZ R219, R92, R27 ;  /* 0x0000001b5cdb7220 */ /* 0x000fe20000410000 */
[----:B----4-:R-:W-:-:S03]  /*ce10*/  FADD.FTZ R26, R8, R189 ;  /* 0x000000bd081a7221 */ /* 0x010fc60000010000 */
[----:B------:R2:W-:Y:S01]  /*ce20*/  ST.E desc[UR40][R16.64+0x454], R187 ;  /* 0x000454bb10007985 */ /* 0x0005e2000c101928 */
[C---:B------:R-:W-:Y:S01]  /*ce30*/  FMUL.FTZ R217, R25.reuse, R4 ;  /* 0x0000000419d97220 */ /* 0x040fe20000410000 */
[C---:B------:R-:W-:Y:S01]  /*ce40*/  FMUL.FTZ R27, R25.reuse, R30 ;  /* 0x0000001e191b7220 */ /* 0x040fe20000410000 */
[C---:B------:R-:W-:Y:S01]  /*ce50*/  FMUL.FTZ R195, R25.reuse, R32 ;  /* 0x0000002019c37220 */ /* 0x040fe20000410000 */
[----:B------:R-:W-:Y:S01]  /*ce60*/  FMUL.FTZ R203, R25, R28 ;  /* 0x0000001c19cb7220 */ /* 0x000fe20000410000 */
[----:B-1----:R-:W-:Y:S01]  /*ce70*/  FADD.FTZ R189, R9, R26 ;  /* 0x0000001a09bd7221 */ /* 0x002fe20000010000 */
[----:B--2---:R-:W-:-:S04]  /*ce80*/  FMUL.FTZ R187, R25, R36 ;  /* 0x0000002419bb7220 */ /* 0x004fc80000410000 */
        /* <DEDUP_REMOVED lines=11> */
[C---:B---3--:R-:W-:Y:S01]  /*cf40*/  FMUL.FTZ R27, R25.reuse, R46 ;  /* 0x0000002e191b7220 */ /* 0x048fe20000410000 */
[C---:B0-----:R-:W-:Y:S01]  /*cf50*/  FMUL.FTZ R195, R25.reuse, R42 ;  /* 0x0000002a19c37220 */ /* 0x041fe20000410000 */
[C---:B-1----:R-:W-:Y:S01]  /*cf60*/  FMUL.FTZ R203, R25.reuse, R44 ;  /* 0x0000002c19cb7220 */ /* 0x042fe20000410000 */
[C---:B--2---:R-:W-:Y:S01]  /*cf70*/  FMUL.FTZ R187, R25.reuse, R50 ;  /* 0x0000003219bb7220 */ /* 0x044fe20000410000 */
[----:B------:R0:W-:Y:S01]  /*cf80*/  ST.E desc[UR40][R16.64+0x244], R189 ;  /* 0x000244bd10007985 */ /* 0x0001e2000c101928 */
[C---:B------:R-:W-:Y:S01]  /*cf90*/  FMUL.FTZ R221, R25.reuse, R56 ;  /* 0x0000003819dd7220 */ /* 0x040fe20000410000 */
[C---:B------:R-:W-:Y:S02]  /*cfa0*/  FMUL.FTZ R227, R25.reuse, R58 ;  /* 0x0000003a19e37220 */ /* 0x040fe40000410000 */
        /* <DEDUP_REMOVED lines=11> */
[C---:B0-----:R-:W-:Y:S01]  /*d060*/  FMUL.FTZ R27, R25.reuse, R68 ;  /* 0x00000044191b7220 */ /* 0x041fe20000410000 */
[C---:B-1----:R-:W-:Y:S01]  /*d070*/  FMUL.FTZ R195, R25.reuse, R62 ;  /* 0x0000003e19c37220 */ /* 0x042fe20000410000 */
[C---:B--2---:R-:W-:Y:S01]  /*d080*/  FMUL.FTZ R203, R25.reuse, R60 ;  /* 0x0000003c19cb7220 */ /* 0x044fe20000410000 */
[C---:B---3--:R-:W-:Y:S01]  /*d090*/  FMUL.FTZ R187, R25.reuse, R78 ;  /* 0x0000004e19bb7220 */ /* 0x048fe20000410000 */
        /* <DEDUP_REMOVED lines=62> */
[C---:B------:R-:W-:Y:S02]  /*d480*/  FMUL.FTZ R39, R92.reuse, R39 ;  /* 0x000000275c277220 */ /* 0x040fe40000410000 */
        /* <DEDUP_REMOVED lines=146> */
[----:B------:R4:W-:Y:S04]  /*ddb0*/  ST.E desc[UR40][R16.64+0x3e8], R135 ;  /* 0x0003e88710007985 */ /* 0x0009e8000c101928 */
[----:B------:R-:W-:Y:S04]  /*ddc0*/  ST.E desc[UR40][R16.64+0x3ec], R141 ;  /* 0x0003ec8d10007985 */ /* 0x000fe8000c101928 */
        /* <DEDUP_REMOVED lines=1499> */
.L_x_12492:
[----:B------:R-:W-:Y:S05]  /*13b80*/  BSYNC B0 ;  /* 0x0000000000007941 */ /* 0x000fea0003800000 */
.L_x_12491:
[----:B------:R-:W-:Y:S05]  /*13b90*/  @P1 BRA `(.L_x_12493) ;  /* 0xffffff6000901947 */ /* 0x000fea000383ffff */
.L_x_12476:
[----:B------:R-:W-:-:S13]  /*13ba0*/  ISETP.GE.AND P1, PT, R10, UR45, PT ;  /* 0x0000002d0a007c0c */ /* 0x000fda000bf26270 */
[----:B------:R-:W-:Y:S05]  /*13bb0*/  @!P1 BRA `(.L_x_12494) ;  /* 0x000000b000909947 */ /* 0x000fea0003800000 */
[----:B0-----:R0:W5:Y:S02]  /*13bc0*/  LDL.64 R2, [R1+0x178] ;  /* 0x0001780001027983 */ /* 0x0011640000100a00 */
.L_x_12525:
        /* <DEDUP_REMOVED lines=21> */
.L_x_12496:
[----:B------:R-:W-:Y:S05]  /*13d20*/  BSYNC B0 ;  /* 0x0000000000007941 */ /* 0x000fea0003800000 */
.L_x_12495:
        /* <DEDUP_REMOVED lines=13> */
.L_x_12498:
[----:B------:R-:W-:Y:S05]  /*13e00*/  BSYNC B0 ;  /* 0x0000000000007941 */ /* 0x000fea0003800000 */
.L_x_12497:
        /* <DEDUP_REMOVED lines=8> */
.L_x_12500:
[----:B------:R-:W-:Y:S05]  /*13e90*/  BSYNC B0 ;  /* 0x0000000000007941 */ /* 0x000fea0003800000 */
.L_x_12499:
        /* <DEDUP_REMOVED lines=59> */
.L_x_12503:
[----:B------:R-:W-:Y:S05]  /*14250*/  BSYNC B0 ;  /* 0x0000000000007941 */ /* 0x000fea0003800000 */
.L_x_12502:
        /* <DEDUP_REMOVED lines=10> */
.L_x_12505:
[----:B------:R-:W-:Y:S05]  /*14300*/  BSYNC B0 ;  /* 0x0000000000007941 */ /* 0x000fea0003800000 */
.L_x_12504:
[----:B------:R-:W-:Y:S04]  /*14310*/  BSSY B0, `(.L_x_12506) ;  /* 0x0000006000007945 */ /* 0x000fe80003800000 */
[----:B--2---:R-:W-:Y:S05]  /*14320*/  @P1 BRA `(.L_x_12507) ;  /* 0x0000000000101947 */ /* 0x004fea0003800000 */
[----:B-----5:R-:W-:Y:S01]  /*14330*/  IMAD R4, R4, 0x8, R7 ;  /* 0x0000000804047824 */ /* 0x020fe200078e0207 */
[----:B-1----:R-:W-:-:S04]  /*14340*/  SHF.L.U32 R5, R6, 0x1f, RZ ;  /* 0x0000001f06057819 */ /* 0x002fc800000006ff */
[----:B------:R-:W1:Y:S02]  /*14350*/  SYNCS.PHASECHK.TRANS64.TRYWAIT P1, [R4+URZ], R5 ;  /* 0x00000005040075a7 */ /* 0x000e64000802017f */
[----:B-1----:R-:W-:Y:S05]  /*14360*/  @!P1 BRA `(.L_x_12508) ;  /* 0x0000015c00f89947 */ /* 0x002fea0003800000 */
.L_x_12507:
[----:B------:R-:W-:Y:S05]  /*14370*/  BSYNC B0 ;  /* 0x0000000000007941 */ /* 0x000fea0003800000 */
.L_x_12506:
        /* <DEDUP_REMOVED lines=225> */
[-C--:B------:R-:W-:Y:S01]  /*15190*/  FMUL.FTZ R72, R25, R12.reuse ;  /* 0x0000000c19487220 */ /* 0x080fe20000410000 */
[----:B------:R-:W-:-:S03]  /*151a0*/  FMUL.FTZ R25, R34, R12 ;  /* 0x0000000c22197220 */ /* 0x000fc60000410000 */
[----:B------:R-:W-:Y:S02]  /*151b0*/  IMAD.IADD R36, R11, 0x1, -R36 ;  /* 0x000000010b247824 */ /* 0x000fe400078e0a24 */
[-C--:B------:R-:W-:Y:S01]  /*151c0*/  FMUL.FTZ R34, R37, R12.reuse ;  /* 0x0000000c25227220 */ /* 0x080fe20000410000 */
[-C--:B------:R-:W-:Y:S02]  /*151d0*/  FMUL.FTZ R74, R29, R12.reuse ;  /* 0x0000000c1d4a7220 */ /* 0x080fe40000410000 */
[----:B------:R-:W-:Y:S01]  /*151e0*/  SHF.R.S32.HI R37, RZ, 0x1f, R36 ;  /* 0x0000001fff257819 */ /* 0x000fe20000011424 */
[-C--:B------:R-:W-:Y:S01]  /*151f0*/  FMUL.FTZ R29, R38, R12.reuse ;  /* 0x0000000c261d7220 */ /* 0x080fe20000410000 */
[-C--:B------:R-:W-:Y:S01]  /*15200*/  FMUL.FTZ R83, R39, R12.reuse ;  /* 0x0000000c27537220 */ /* 0x080fe20000410000 */
[-C--:B------:R-:W-:Y:S01]  /*15210*/  FMUL.FTZ R40, R40, R12.reuse ;  /* 0x0000000c28287220 */ /* 0x080fe20000410000 */
[----:B------:R-:W-:Y:S01]  /*15220*/  FMUL.FTZ R41, R41, R12 ;  /* 0x0000000c29297220 */ /* 0x000fe20000410000 */
[----:B------:R-:W-:-:S02]  /*15230*/  LEA.HI R39, R37, R36, RZ, 0x2 ;  /* 0x0000002425277211 */ /* 0x000fc400078f10ff */
[----:B------:R-:W-:Y:S01]  /*15240*/  LEA.HI R38, R28, R11, RZ, 0x2 ;  /* 0x0000000b1c267211 */ /* 0x000fe200078f10ff */
[----:B------:R3:W4:Y:S03]  /*15250*/  MUFU.TANH R76, R40 ;  /* 0x00000028004c7308 */ /* 0x0007260000002400 */
[----:B------:R-:W-:-:S05]  /*15260*/  LOP3.LUT R38, R38, 0xfffffffc, RZ, 0xc0, !PT ;  /* 0xfffffffc26267812 */ /* 0x000fca00078ec0ff */
[----:B------:R0:W1:Y:S01]  /*15270*/  MUFU.TANH R78, R41 ;  /* 0x00000029004e7308 */ /* 0x0000620000002400 */
[----:B---3--:R-:W-:Y:S01]  /*15280*/  SHF.R.S32.HI R40, RZ, 0x2, R39 ;  /* 0x00000002ff287819 */ /* 0x008fe20000011427 */
[----:B------:R-:W-:Y:S01]  /*15290*/  IMAD.IADD R11, R11, 0x1, -R38 ;  /* 0x000000010b0b7824 */ /* 0x000fe200078e0a26 */
[----:B------:R-:W-:Y:S02]  /*152a0*/  SHF.R.S32.HI R38, RZ, 0x7, R35 ;  /* 0x00000007ff267819 */ /* 0x000fe40000011423 */
[----:B0-----:R-:W-:Y:S02]  /*152b0*/  SHF.R.S32.HI R41, RZ, 0x1f, R39 ;  /* 0x0000001fff297819 */ /* 0x001fe40000011427 */
[----:B------:R-:W-:Y:S02]  /*152c0*/  LEA.HI R37, R37, R36, RZ, 0x5 ;  /* 0x0000002425257211 */ /* 0x000fe400078f28ff */
[----:B------:R-:W-:Y:S02]  /*152d0*/  LEA.HI R41, R41, R40, RZ, 0x3 ;  /* 0x0000002829297211 */ /* 0x000fe400078f18ff */
[----:B------:R-:W-:-:S02]  /*152e0*/  LEA.HI R35, R35, R38, RZ, 0x1 ;  /* 0x0000002623237211 */ /* 0x000fc400078f08ff */
[----:B------:R-:W-:Y:S02]  /*152f0*/  LOP3.LUT R41, R41, 0xfffffff8, RZ, 0xc0, !PT ;  /* 0xfffffff829297812 */ /* 0x000fe400078ec0ff */
[----:B------:R-:W-:Y:S02]  /*15300*/  SHF.R.S32.HI R37, RZ, 0x5, R37 ;  /* 0x00000005ff257819 */ /* 0x000fe40000011425 */
[----:B------:R-:W-:Y:S01]  /*15310*/  LOP3.LUT R35, R35, 0x3fffffe, RZ, 0xc0, !PT ;  /* 0x03fffffe23237812 */ /* 0x000fe200078ec0ff */
[----:B------:R-:W-:Y:S01]  /*15320*/  IMAD.IADD R41, R40, 0x1, -R41 ;  /* 0x0000000128297824 */ /* 0x000fe200078e0a29 */
        /* <DEDUP_REMOVED lines=119> */
.L_x_12514:
[----:B------:R-:W-:Y:S05]  /*15aa0*/  BSYNC B2 ;  /* 0x0000000000027941 */ /* 0x000fea0003800000 */
.L_x_12513:
[----:B------:R-:W-:Y:S01]  /*15ab0*/  LOP3.LUT R7, RZ, R7, RZ, 0x33, !PT ;  /* 0x00000007ff077212 */ /* 0x000fe200078e33ff */
[----:B------:R-:W-:Y:S06]  /*15ac0*/  BRA `(.L_x_12515) ;  /* 0x0000000000187947 */ /* 0x000fec0003800000 */
.L_x_12512:
[----:B------:R-:W-:-:S13]  /*15ad0*/  ISETP.NE.AND P1, PT, R6, 0x1, PT ;  /* 0x000000010600780c */ /* 0x000fda0003f25270 */
[----:B------:R-:W-:Y:S05]  /*15ae0*/  @!P1 BRA `(.L_x_12515) ;  /* 0x0000000000109947 */ /* 0x000fea0003800000 */
[----:B------:R-:W2:Y:S04]  /*15af0*/  LDL R12, [R194+0x1c] ;  /* 0x00001c00c20c7983 */ /* 0x000ea80000100800 */
[----:B------:R-:W3:Y:S01]  /*15b00*/  LDL R14, [R194+0x20] ;  /* 0x00002000c20e7983 */ /* 0x000ee20000100800 */
[----:B--2---:R-:W-:-:S05]  /*15b10*/  IMAD.HI.U32 R7, R7, R12, RZ ;  /* 0x0000000c07077227 */ /* 0x004fca00078e00ff */
[----:B---3--:R-:W-:-:S07]  /*15b20*/  SHF.R.U32.HI R7, RZ, R14, R7 ;  /* 0x0000000eff077219 */ /* 0x008fce0000011607 */
.L_x_12515:
[----:B------:R-:W-:Y:S05]  /*15b30*/  BSYNC B1 ;  /* 0x0000000000017941 */ /* 0x000fea0003800000 */
.L_x_12511:
[----:B------:R-:W-:-:S05]  /*15b40*/  IMAD R7, R6, R7, R38 ;  /* 0x0000000706077224 */ /* 0x000fca00078e0226 */
[----:B------:R-:W-:Y:S02]  /*15b50*/  VIMNMX R8, R8, R7, !PT ;  /* 0x0000000708087248 */ /* 0x000fe40007fe0100 */
[----:B------:R-:W-:-:S07]  /*15b60*/  VIADDMNMX R9, R7, R6, R9, PT ;  /* 0x0000000607097246 */ /* 0x000fce0003800109 */
.L_x_12510:
[----:B------:R-:W-:Y:S05]  /*15b70*/  BSYNC B0 ;  /* 0x0000000000007941 */ /* 0x000fea0003800000 */
.L_x_12509:
        /* <DEDUP_REMOVED lines=133> */
.L_x_12521:
[----:B------:R-:W-:Y:S05]  /*163d0*/  BSYNC B2 ;  /* 0x0000000000027941 */ /* 0x000fea0003800000 */
.L_x_12520:
[----:B------:R-:W-:Y:S01]  /*163e0*/  LOP3.LUT R5, RZ, R5, RZ, 0x33, !PT ;  /* 0x00000005ff057212 */ /* 0x000fe200078e33ff */
[----:B------:R-:W-:Y:S06]  /*163f0*/  BRA `(.L_x_12522) ;  /* 0x0000000000187947 */ /* 0x000fec0003800000 */
.L_x_12519:
[----:B------:R-:W-:-:S13]  /*16400*/  ISETP.NE.AND P6, PT, R6, 0x1, PT ;  /* 0x000000010600780c */ /* 0x000fda0003fc5270 */
[----:B------:R-:W-:Y:S05]  /*16410*/  @!P6 BRA `(.L_x_12522) ;  /* 0x000000000010e947 */ /* 0x000fea0003800000 */
[----:B------:R-:W2:Y:S04]  /*16420*/  LDL R4, [R194+0x1c] ;  /* 0x00001c00c2047983 */ /* 0x000ea80000100800 */
[----:B------:R-:W3:Y:S01]  /*16430*/  LDL R12, [R194+0x20] ;  /* 0x00002000c20c7983 */ /* 0x000ee20000100800 */
[----:B--2---:R-:W-:-:S05]  /*16440*/  IMAD.HI.U32 R5, R5, R4, RZ ;  /* 0x0000000405057227 */ /* 0x004fca00078e00ff */
[----:B---3--:R-:W-:-:S07]  /*16450*/  SHF.R.U32.HI R5, RZ, R12, R5 ;  /* 0x0000000cff057219 */ /* 0x008fce0000011605 */
.L_x_12522:
[----:B------:R-:W-:Y:S05]  /*16460*/  BSYNC B1 ;  /* 0x0000000000017941 */ /* 0x000fea0003800000 */
.L_x_12518:
[----:B------:R-:W-:-:S05]  /*16470*/  IMAD R5, R6, R5, R38 ;  /* 0x0000000506057224 */ /* 0x000fca00078e0226 */
[----:B------:R-:W-:Y:S02]  /*16480*/  VIADDMNMX R9, R5, R6, R9, PT ;  /* 0x0000000605097246 */ /* 0x000fe40003800109 */
[----:B------:R-:W-:-:S07]  /*16490*/  VIMNMX R8, R8, R5, !PT ;  /* 0x0000000508087248 */ /* 0x000fce0007fe0100 */
.L_x_12517:
[----:B------:R-:W-:Y:S05]  /*164a0*/  BSYNC B0 ;  /* 0x0000000000007941 */ /* 0x000fea0003800000 */
.L_x_12516:
        /* <DEDUP_REMOVED lines=12> */
[----:B------:R-:W4:Y:S01]  /*16570*/  LD.E R20, desc[UR40][R16.64+0x450] ;  /* 0x0004502810147980 */ /* 0x000f22000c101900 */
        /* <DEDUP_REMOVED lines=141> */
[----:B------:R-:W-:Y:S02]  /*16e50*/  FMNMX.FTZ R12, R87, R12, !PT ;  /* 0x0000000c570c7209 */ /* 0x000fe40007810000 */
[----:B------:R-:W-:Y:S02]  /*16e60*/  ISETP.NE.AND P6, PT, R24, RZ, PT ;  /* 0x000000ff1800720c */ /* 0x000fe40003fc5270 */
[----:B------:R-:W-:Y:S01]  /*16e70*/  FMNMX.FTZ R12, R85, R12, !PT ;  /* 0x0000000c550c7209 */ /* 0x000fe20007810000 */
[----:B------:R-:W2:Y:S03]  /*16e80*/  LD.E R24, desc[UR40][R16.64+0x424] ;  /* 0x0004242810187980 */ /* 0x000ea6000c101900 */
        /* <DEDUP_REMOVED lines=40> */
[----:B------:R-:W-:Y:S02]  /*17110*/  ISETP.LT.OR P1, PT, R9, 0x49, P1 ;  /* 0x000000490900780c */ /* 0x000fe40000f21670 */
[----:B------:R-:W-:Y:S02]  /*17120*/  FMNMX.FTZ R12, R97, R12, !PT ;  /* 0x0000000c610c7209 */ /* 0x000fe40007810000 */
[----:B------:R-:W-:-:S02]  /*17130*/  ISETP.LT.OR P2, PT, R9, 0x4a, P2 ;  /* 0x0000004a0900780c */ /* 0x000fc40001741670 */
[----:B------:R-:W-:Y:S02]  /*17140*/  FSEL R103, R27, -INF , !P1 ;  /* 0xff8000001b677808 */ /* 0x000fe40004800000 */
[----:B------:R-:W-:Y:S02]  /*17150*/  FMNMX.FTZ R12, R93, R12, !PT ;  /* 0x0000000c5d0c7209 */ /* 0x000fe40007810000 */
[----:B------:R-:W-:Y:S02]  /*17160*/  FSEL R107, R107, -INF , !P3 ;  /* 0xff8000006b6b7808 */ /* 0x000fe40005800000 */
[----:B------:R-:W-:Y:S02]  /*17170*/  ISETP.LT.OR P5, PT, R9, 0x59, P5 ;  /* 0x000000590900780c */ /* 0x000fe40002fa1670 */
[----:B------:R-:W-:Y:S01]  /*17180*/  FSEL R109, R109, -INF , !P4 ;  /* 0xff8000006d6d7808 */ /* 0x000fe20006000000 */
[----:B------:R0:W-:Y:S01]  /*17190*/  ST.E desc[UR40][R16.64+0x440], R13 ;  /* 0x0004400d10007985 */ /* 0x0001e2000c101928 */
[----:B------:R-:W-:-:S02]  /*171a0*/  FSEL R105, R28, -INF , !P2 ;  /* 0xff8000001c697808 */ /* 0x000fc40005000000 */
[----:B------:R-:W-:Y:S01]  /*171b0*/  FMNMX.FTZ R12, R103, R12, !PT ;  /* 0x0000000c670c7209 */ /* 0x000fe20007810000 */
[----:B------:R-:W1:Y:S03]  /*171c0*/  SHFL.BFLY PT, R25, R14, 0x1, 0x1f ;  /* 0x0c201f000e197f89 */ /* 0x000e6600000e0000 */
[----:B------:R-:W-:Y:S01]  /*171d0*/  FMNMX.FTZ R12, R105, R12, !PT ;  /* 0x0000000c690c7209 */ /* 0x000fe20007810000 */
[----:B------:R-:W5:Y:S01]  /*171e0*/  LD.E R27, desc[UR40][R16.64+0x234] ;  /* 0x00023428101b7980 */ /* 0x000f62000c101900 */
[----:B------:R-:W-:Y:S02]  /*171f0*/  ISETP.GT.AND P1, PT, R8, 0x59, !P6 ;  /* 0x000000590800780c */ /* 0x000fe40007724270 */
[----:B------:R-:W-:Y:S01]  /*17200*/  FMNMX.FTZ R12, R107, R12, !PT ;  /* 0x0000000c6b0c7209 */ /* 0x000fe20007810000 */
[----:B------:R-:W2:Y:S01]  /*17210*/  LD.E R28, desc[UR40][R16.64+0x240] ;  /* 0x00024028101c7980 */ /* 0x000ea2000c101900 */
[----:B------:R-:W-:-:S02]  /*17220*/  ISETP.LT.OR P1, PT, R9, 0x5a, P1 ;  /* 0x0000005a0900780c */ /* 0x000fc40000f21670 */
[----:B------:R-:W-:Y:S01]  /*17230*/  FSEL R111, R111, -INF , !P5 ;  /* 0xff8000006f6f7808 */ /* 0x000fe20006800000 */
[----:B------:R-:W5:Y:S01]  /*17240*/  LD.E R9, desc[UR40][R16.64+0x454] ;  /* 0x0004542810097980 */ /* 0x000f62000c101900 */
[----:B------:R-:W-:Y:S02]  /*17250*/  FMNMX.FTZ R12, R109, R12, !PT ;  /* 0x0000000c6d0c7209 */ /* 0x000fe40007810000 */
[----:B------:R-:W-:Y:S02]  /*17260*/  FSEL R113, R113, -INF , !P1 ;  /* 0xff80000071717808 */ /* 0x000fe40004800000 */
[----:B------:R-:W-:-:S04]  /*17270*/  FMNMX.FTZ R12, R111, R12, !PT ;  /* 0x0000000c6f0c7209 */ /* 0x000fc80007810000 */
[----:B0-----:R-:W-:-:S05]  /*17280*/  FMNMX.FTZ R13, R113, R12, !PT ;  /* 0x0000000c710d7209 */ /* 0x001fca0007810000 */
[----:B------:R-:W-:Y:S04]  /*17290*/  ST.E desc[UR40][R16.64+0x444], R13 ;  /* 0x0004440d10007985 */ /* 0x000fe8000c101928 */
[----:B------:R-:W3:Y:S01]  /*172a0*/  LD.E R8, desc[UR40][R16.64+0x444] ;  /* 0x0004442810087980 */ /* 0x000ee2000c101900 */
[----:B-1----:R-:W-:-:S05]  /*172b0*/  FMNMX.FTZ R25, R14, R25, !PT ;  /* 0x000000190e197209 */ /* 0x002fca0007810000 */
[----:B------:R0:W-:Y:S04]  /*172c0*/  ST.E desc[UR40][R16.64+0x440], R25 ;  /* 0x0004401910007985 */ /* 0x0001e8000c101928 */
[----:B------:R-:W4:Y:S04]  /*172d0*/  LD.E R115, desc[UR40][R16.64+0x440] ;  /* 0x0004402810737980 */ /* 0x000f28000c101900 */
[----:B0-----:R-:W2:Y:S04]  /*172e0*/  LD.E R25, desc[UR40][R16.64+0x42c] ;  /* 0x00042c2810197980 */ /* 0x001ea8000c101900 */
[----:B---3--:R-:W0:Y:S02]  /*172f0*/  SHFL.BFLY PT, R13, R8, 0x2, 0x1f ;  /* 0x0c401f00080d7f89 */ /* 0x008e2400000e0000 */
[----:B0-----:R-:W-:-:S05]  /*17300*/  FMNMX.FTZ R13, R8, R13, !PT ;  /* 0x0000000d080d7209 */ /* 0x001fca0007810000 */
[----:B------:R-:W0:Y:S01]  /*17310*/  SHFL.BFLY PT, R8, R13, 0x1, 0x1f ;  /* 0x0c201f000d087f89 */ /* 0x000e2200000e0000 */
[C---:B----4-:R-:W-:Y:S01]  /*17320*/  FMUL.FTZ R12, R115.reuse, R116 ;  /* 0x00000074730c7220 */ /* 0x050fe20000410000 */
[----:B------:R-:W-:-:S04]  /*17330*/  FSETP.NEU.FTZ.AND P1, PT, R115, -INF , PT ;  /* 0xff8000007300780b */ /* 0x000fc80003f3d000 */
        /* <DEDUP_REMOVED lines=26> */
[----:B------:R-:W-:Y:S01]  /*174e0*/  FADD.FTZ R115, R4, -R115 ;  /* 0x8000007304737221 */ /* 0x000fe20000010000 */
[----:B0-----:R-:W-:Y:S01]  /*174f0*/  FMNMX.FTZ R57, R13, R8, !PT ;  /* 0x000000080d397209 */ /* 0x001fe20007810000 */
[----:B------:R-:W-:Y:S01]  /*17500*/  MUFU.EX2 R187, R187 ;  /* 0x000000bb00bb7308 */ /* 0x000fe20000000800 */
[----:B------:R-:W3:Y:S01]  /*17510*/  LD.E R33, desc[UR40][R16.64+0x264] ;  /* 0x0002642810217980 */ /* 0x000ee2000c101900 */
[-C--:B------:R-:W-:Y:S01]  /*17520*/  FMUL.FTZ R63, R115, R116.reuse ;  /* 0x00000074733f7220 */ /* 0x080fe20000410000 */
[C---:B------:R-:W-:Y:S01]  /*17530*/  FSETP.NEU.FTZ.AND P1, PT, R57.reuse, -INF , PT ;  /* 0xff8000003900780b */ /* 0x040fe20003f3d000 */
[C---:B------:R-:W-:Y:S01]  /*17540*/  FMUL.FTZ R8, R57.reuse, R116 ;  /* 0x0000007439087220 */ /* 0x040fe20000410000 */
[----:B------:R-:W4:Y:S03]  /*17550*/  LD.E R35, desc[UR40][R16.64+0x274] ;  /* 0x0002742810237980 */ /* 0x000f26000c101900 */
[----:B------:R-:W0:Y:S01]  /*17560*/  MUFU.EX2 R63, R63 ;  /* 0x0000003f003f7308 */ /* 0x000e220000000800 */
[----:B------:R-:W-:Y:S01]  /*17570*/  FSEL R118, R8, RZ, P1 ;  /* 0x000000ff08767208 */ /* 0x000fe20000800000 */
[----:B------:R-:W4:Y:S01]  /*17580*/  LD.E R4, desc[UR40][R16.64+0x300] ;  /* 0x0003002810047980 */ /* 0x000f22000c101900 */
[----:B------:R-:W-:-:S03]  /*17590*/  FSEL R8, R57, RZ, P1 ;  /* 0x000000ff39087208 */ /* 0x000fc60000800000 */
[----:B------:R-:W4:Y:S02]  /*175a0*/  LD.E R87, desc[UR40][R16.64+0x288] ;  /* 0x0002882810577980 */ /* 0x000f24000c101900 */
[----:B------:R-:W1:Y:S01]  /*175b0*/  MUFU.EX2 R152, R152 ;  /* 0x0000009800987308 */ /* 0x000e620000000800 */
[----:B------:R-:W-:Y:S01]  /*175c0*/  FADD.FTZ R115, R5, -R8 ;  /* 0x8000000805737221 */ /* 0x000fe20000010000 */
        /* <DEDUP_REMOVED lines=23> */
[-CC-:B-----5:R-:W-:Y:S01]  /*17740*/  FFMA.FTZ R12, R109, R116.reuse, -R118.reuse ;  /* 0x000000746d0c7223 */ /* 0x1a0fe20000010876 */
[-CC-:B------:R-:W-:Y:S01]  /*17750*/  FFMA.FTZ R8, R111, R116.reuse, -R118.reuse ;  /* 0x000000746f087223 */ /* 0x180fe20000010876 */
[----:B------:R-:W-:Y:S01]  /*17760*/  FFMA.FTZ R118, R113, R116, -R118 ;  /* 0x0000007471767223 */ /* 0x000fe20000010876 */
[----:B------:R-:W-:Y:S01]  /*17770*/  FMUL.FTZ R116, R116, R115 ;  /* 0x0000007374747220 */ /* 0x000fe20000410000 */
[----:B------:R-:W5:Y:S01]  /*17780*/  MUFU.EX2 R153, R153 ;  /* 0x0000009900997308 */ /* 0x000f620000000800 */
[----:B0-----:R-:W-:Y:S01]  /*17790*/  FFMA.FTZ R121, R63, R20, R187 ;  /* 0x000000143f797223 */ /* 0x001fe200000100bb */
[----:B------:R-:W4:Y:S04]  /*177a0*/  LD.E R37, desc[UR40][R16.64+0x284] ;  /* 0x0002842810257980 */ /* 0x000f28000c101900 */
[----:B------:R-:W4:Y:S02]  /*177b0*/  LD.E R39, desc[UR40][R16.64+0x294] ;  /* 0x0002942810277980 */ /* 0x000f24000c101900 */
[----:B------:R-:W-:Y:S01]  /*177c0*/  MUFU.EX2 R182, R182 ;  /* 0x000000b600b67308 */ /* 0x000fe20000000800 */
[----:B-1----:R-:W-:Y:S01]  /*177d0*/  FADD.FTZ R121, R152, R121 ;  /* 0x0000007998797221 */ /* 0x002fe20000010000 */
[----:B------:R-:W4:Y:S04]  /*177e0*/  LD.E R41, desc[UR40][R16.64+0x2a4] ;  /* 0x0002a42810297980 */ /* 0x000f28000c101900 */
[----:B------:R-:W4:Y:S02]  /*177f0*/  LD.E R43, desc[UR40][R16.64+0x2b4] ;  /* 0x0002b428102b7980 */ /* 0x000f24000c101900 */
[----:B------:R-:W-:Y:S02]  /*17800*/  MUFU.EX2 R6, R6 ;  /* 0x0000000600067308 */ /* 0x000fe40000000800 */
[----:B------:R-:W4:Y:S04]  /*17810*/  LD.E R5, desc[UR40][R16.64+0x24c] ;  /* 0x00024c2810057980 */ /* 0x000f28000c101900 */
[----:B------:R-:W4:Y:S02]  /*17820*/  LD.E R45, desc[UR40][R16.64+0x2c4] ;  /* 0x0002c428102d7980 */ /* 0x000f24000c101900 */
[----:B------:R-:W0:Y:S01]  /*17830*/  MUFU.EX2 R116, R116 ;  /* 0x0000007400747308 */ /* 0x000e220000000800 */
[----:B--2---:R-:W-:Y:S01]  /*17840*/  FADD.FTZ R20, R154, R121 ;  /* 0x000000799a147221 */ /* 0x004fe20000010000 */
[----:B------:R-:W2:Y:S04]  /*17850*/  LD.E R47, desc[UR40][R16.64+0x2d4] ;  /* 0x0002d428102f7980 */ /* 0x000ea8000c101900 */
[----:B------:R-:W2:Y:S02]  /*17860*/  LD.E R49, desc[UR40][R16.64+0x2e4] ;  /* 0x0002e42810317980 */ /* 0x000ea4000c101900 */
[----:B------:R-:W-:Y:S02]  /*17870*/  MUFU.EX2 R7, R7 ;  /* 0x0000000700077308 */ /* 0x000fe40000000800 */
[----:B------:R-:W2:Y:S04]  /*17880*/  LD.E R51, desc[UR40][R16.64+0x2f4] ;  /* 0x0002f42810337980 */ /* 0x000ea8000c101900 */
[----:B------:R-:W2:Y:S02]  /*17890*/  LD.E R53, desc[UR40][R16.64+0x310] ;  /* 0x0003102810357980 */ /* 0x000ea4000c101900 */
[----:B------:R-:W1:Y:S01]  /*178a0*/  MUFU.EX2 R183, R183 ;  /* 0x000000b700b77308 */ /* 0x000e620000000800 */
[----:B-----5:R-:W-:Y:S01]  /*178b0*/  FADD.FTZ R139, R153, R20 ;  /* 0x00000014998b7221 */ /* 0x020fe20000010000 */
[----:B------:R-:W5:Y:S04]  /*178c0*/  LD.E R55, desc[UR40][R16.64+0x320] ;  /* 0x0003202810377980 */ /* 0x000f68000c101900 */
[----:B------:R-:W5:Y:S02]  /*178d0*/  LD.E R59, desc[UR40][R16.64+0x334] ;  /* 0x00033428103b7980 */ /* 0x000f64000c101900 */
[----:B------:R-:W-:Y:S02]  /*178e0*/  MUFU.EX2 R179, R179 ;  /* 0x000000b300b37308 */ /* 0x000fe40000000800 */
[----:B------:R-:W5:Y:S04]  /*178f0*/  LD.E R61, desc[UR40][R16.64+0x344] ;  /* 0x00034428103d7980 */ /* 0x000f68000c101900 */
[----:B------:R-:W5:Y:S02]  /*17900*/  LD.E R75, desc[UR40][R16.64+0x258] ;  /* 0x00025828104b7980 */ /* 0x000f64000c101900 */
[----:B------:R-:W1:Y:S01]  /*17910*/  MUFU.EX2 R155, R155 ;  /* 0x0000009b009b7308 */ /* 0x000e620000000800 */
[----:B0-----:R-:W-:Y:S01]  /*17920*/  FFMA.FTZ R20, R116, R9, R6 ;  /* 0x0000000974147223 */ /* 0x001fe20000010006 */
[----:B------:R-:W-:Y:S01]  /*17930*/  FADD.FTZ R122, R182, R139 ;  /* 0x0000008bb67a7221 */ /* 0x000fe20000010000 */
[----:B------:R-:W5:Y:S04]  /*17940*/  LD.E R69, desc[UR40][R16.64+0x238] ;  /* 0x0002382810457980 */ /* 0x000f68000c101900 */
[----:B------:R-:W5:Y:S01]  /*17950*/  LD.E R67, desc[UR40][R16.64+0x23c] ;  /* 0x00023c2810437980 */ /* 0x000f62000c101900 */
[----:B------:R-:W-:Y:S03]  /*17960*/  MUFU.EX2 R180, R180 ;  /* 0x000000b400b47308 */ /* 0x000fe60000000800 */
[----:B------:R-:W5:Y:S04]  /*17970*/  LD.E R81, desc[UR40][R16.64+0x25c] ;  /* 0x00025c2810517980 */ /* 0x000f68000c101900 */
[----:B------:R-:W5:Y:S01]  /*17980*/  LD.E R79, desc[UR40][R16.64+0x268] ;  /* 0x00026828104f7980 */ /* 0x000f62000c101900 */
[----:B------:R-:W0:Y:S01]  /*17990*/  MUFU.EX2 R188, R188 ;  /* 0x000000bc00bc7308 */ /* 0x000e220000000800 */
[----:B-1----:R-:W-:Y:S01]  /*179a0*/  FADD.FTZ R20, R183, R20 ;  /* 0x00000014b7147221 */ /* 0x002fe20000010000 */
[----:B------:R-:W-:Y:S01]  /*179b0*/  FADD.FTZ R122, R7, R122 ;  /* 0x0000007a077a7221 */ /* 0x000fe20000010000 */
[----:B------:R-:W5:Y:S04]  /*179c0*/  LD.E R65, desc[UR40][R16.64+0x248] ;  /* 0x0002482810417980 */ /* 0x000f68000c101900 */
[----:B------:R-:W5:Y:S01]  /*179d0*/  LD.E R77, desc[UR40][R16.64+0x26c] ;  /* 0x00026c28104d7980 */ /* 0x000f62000c101900 */
[----:B------:R-:W-:Y:S03]  /*179e0*/  MUFU.EX2 R176, R176 ;  /* 0x000000b000b07308 */ /* 0x000fe60000000800 */
[----:B------:R-:W5:Y:S04]  /*179f0*/  LD.E R73, desc[UR40][R16.64+0x278] ;  /* 0x0002782810497980 */ /* 0x000f68000c101900 */
[----:B------:R-:W5:Y:S01]  /*17a00*/  LD.E R85, desc[UR40][R16.64+0x28c] ;  /* 0x00028c2810557980 */ /* 0x000f62000c101900 */
[----:B------:R-:W1:Y:S01]  /*17a10*/  MUFU.EX2 R181, R181 ;  /* 0x000000b500b57308 */ /* 0x000e620000000800 */
[----:B------:R-:W-:Y:S01]  /*17a20*/  FADD.FTZ R9, R155, R20 ;  /* 0x000000149b097221 */ /* 0x000fe20000010000 */
[----:B------:R-:W-:Y:S01]  /*17a30*/  FADD.FTZ R147, R179, R122 ;  /* 0x0000007ab3937221 */ /* 0x000fe20000010000 */
[----:B------:R-:W5:Y:S05]  /*17a40*/  LD.E R71, desc[UR40][R16.64+0x27c] ;  /* 0x00027c2810477980 */ /* 0x000f6a000c101900 */
[----:B------:R-:W-:Y:S08]  /*17a50*/  MUFU.EX2 R175, R175 ;  /* 0x000000af00af7308 */ /* 0x000ff00000000800 */
[----:B------:R-:W1:Y:S01]  /*17a60*/  MUFU.EX2 R186, R186 ;  /* 0x000000ba00ba7308 */ /* 0x000e620000000800 */
[----:B0-----:R-:W-:Y:S01]  /*17a70*/  FADD.FTZ R20, R188, R9 ;  /* 0x00000009bc147221 */ /* 0x001fe20000010000 */
[----:B------:R-:W-:Y:S01]  /*17a80*/  FADD.FTZ R151, R180, R147 ;  /* 0x00000093b4977221 */ /* 0x000fe20000010000 */
[----:B------:R-:W5:Y:S05]  /*17a90*/  LD.E R83, desc[UR40][R16.64+0x298] ;  /* 0x0002982810537980 */ /* 0x000f6a000c101900 */
[----:B------:R-:W-:Y:S08]  /*17aa0*/  MUFU.EX2 R174, R174 ;  /* 0x000000ae00ae7308 */ /* 0x000ff00000000800 */
[----:B------:R-:W0:Y:S01]  /*17ab0*/  MUFU.EX2 R177, R177 ;  /* 0x000000b100b17308 */ /* 0x000e220000000800 */
[----:B-1----:R-:W-:Y:S01]  /*17ac0*/  FADD.FTZ R9, R181, R20 ;  /* 0x00000014b5097221 */ /* 0x002fe20000010000 */
[----:B------:R-:W-:Y:S01]  /*17ad0*/  FADD.FTZ R122, R176, R151 ;  /* 0x00000097b07a7221 */ /* 0x000fe20000010000 */
[----:B------:R-:W5:Y:S05]  /*17ae0*/  LD.E R97, desc[UR40][R16.64+0x29c] ;  /* 0x00029c2810617980 */ /* 0x000f6a000c101900 */
[----:B------:R-:W-:Y:S08]  /*17af0*/  MUFU.EX2 R173, R173 ;  /* 0x000000ad00ad7308 */ /* 0x000ff00000000800 */
        /* <DEDUP_REMOVED lines=24> */
[----:B------:R-:W0:Y:S08]  /*17c80*/  MUFU.EX2 R160, R160 ;  /* 0x000000a000a07308 */ /* 0x000e300000000800 */
[----:B------:R-:W0:Y:S01]  /*17c90*/  MUFU.EX2 R163, R163 ;  /* 0x000000a300a37308 */ /* 0x000e220000000800 */
[----:B-1----:R-:W-:Y:S01]  /*17ca0*/  FADD.FTZ R9, R169, R20 ;  /* 0x00000014a9097221 */ /* 0x002fe20000010000 */
[----:B------:R-:W-:Y:S01]  /*17cb0*/  FADD.FTZ R229, R165, R122 ;  /* 0x0000007aa5e57221 */ /* 0x000fe20000010000 */
[----:B------:R-:W5:Y:S02]  /*17cc0*/  LD.E R115, desc[UR40][R16.64+0x2dc] ;  /* 0x0002dc2810737980 */ /* 0x000f64000c101900 */
[----:B------:R-:W-:Y:S01]  /*17cd0*/  FADD.FTZ R126, R170, R9 ;  /* 0x00000009aa7e7221 */ /* 0x000fe20000010000 */
[----:B------:R-:W-:Y:S01]  /*17ce0*/  FADD.FTZ R128, R166, R229 ;  /* 0x000000e5a6807221 */ /* 0x000fe20000010000 */
[----:B------:R-:W5:Y:S03]  /*17cf0*/  LD.E R113, desc[UR40][R16.64+0x2e8] ;  /* 0x0002e82810717980 */ /* 0x000f66000c101900 */
[----:B0-----:R-:W-:Y:S01]  /*17d00*/  FADD.FTZ R138, R160, R128 ;  /* 0x00000080a08a7221 */ /* 0x001fe20000010000 */
        /* <DEDUP_REMOVED lines=17> */
[----:B------:R-:W0:Y:S08]  /*17e20*/  MUFU.EX2 R164, R164 ;  /* 0x000000a400a47308 */ /* 0x000e300000000800 */
[----:B------:R-:W1:Y:S08]  /*17e30*/  MUFU.EX2 R159, R159 ;  /* 0x0000009f009f7308 */ /* 0x000e700000000800 */
[----:B------:R-:W3:Y:S08]  /*17e40*/  MUFU.EX2 R161, R161 ;  /* 0x000000a100a17308 */ /* 0x000ef00000000800 */
[----:B------:R-:W4:Y:S08]  /*17e50*/  MUFU.EX2 R157, R157 ;  /* 0x0000009d009d7308 */ /* 0x000f300000000800 */
[----:B------:R-:W-:Y:S08]  /*17e60*/  MUFU.EX2 R162, R162 ;  /* 0x000000a200a27308 */ /* 0x000ff00000000800 */
[----:B------:R-:W2:Y:S01]  /*17e70*/  MUFU.EX2 R158, R158 ;  /* 0x0000009e009e7308 */ /* 0x000ea20000000800 */
[----:B0-----:R-:W-:Y:S01]  /*17e80*/  FADD.FTZ R136, R164, R9 ;  /* 0x00000009a4887221 */ /* 0x001fe20000010000 */
[----:B-1----:R-:W-:-:S06]  /*17e90*/  FADD.FTZ R138, R159, R138 ;  /* 0x0000008a9f8a7221 */ /* 0x002fcc0000010000 */
[----:B------:R-:W-:Y:S08]  /*17ea0*/  MUFU.EX2 R21, R21 ;  /* 0x0000001500157308 */ /* 0x000ff00000000800 */
[----:B------:R-:W0:Y:S01]  /*17eb0*/  MUFU.EX2 R15, R15 ;  /* 0x0000000f000f7308 */ /* 0x000e220000000800 */
[----:B---3--:R-:W-:Y:S01]  /*17ec0*/  FADD.FTZ R9, R161, R136 ;  /* 0x00000088a1097221 */ /* 0x008fe20000010000 */
[----:B----4-:R-:W-:-:S06]  /*17ed0*/  FADD.FTZ R138, R157, R138 ;  /* 0x0000008a9d8a7221 */ /* 0x010fcc0000010000 */
[----:B------:R-:W1:Y:S08]  /*17ee0*/  MUFU.EX2 R156, R156 ;  /* 0x0000009c009c7308 */ /* 0x000e700000000800 */
[----:B------:R-:W3:Y:S01]  /*17ef0*/  MUFU.EX2 R18, R18 ;  /* 0x0000001200127308 */ /* 0x000ee20000000800 */
[----:B--2---:R-:W-:-:S07]  /*17f00*/  FADD.FTZ R138, R158, R138 ;  /* 0x0000008a9e8a7221 */ /* 0x004fce0000010000 */
[----:B------:R2:W-:Y:S01]  /*17f10*/  MUFU.EX2 R20, R120 ;  /* 0x0000007800147308 */ /* 0x0005e20000000800 */
[----:B0-----:R-:W-:Y:S01]  /*17f20*/  FADD.FTZ R138, R15, R138 ;  /* 0x0000008a0f8a7221 */ /* 0x001fe20000010000 */
[----:B--2---:R-:W-:-:S04]  /*17f30*/  FADD.FTZ R120, R162, R9 ;  /* 0x00000009a2787221 */ /* 0x004fc80000010000 */
[----:B------:R-:W-:Y:S01]  /*17f40*/  FADD.FTZ R9, R21, R120 ;  /* 0x0000007815097221 */ /* 0x000fe20000010000 */
[----:B------:R-:W-:-:S03]  /*17f50*/  FMUL.FTZ R27, R63, R27 ;  /* 0x0000001b3f1b7220 */ /* 0x000fc60000410000 */
[----:B-1----:R-:W-:Y:S01]  /*17f60*/  FADD.FTZ R120, R156, R9 ;  /* 0x000000099c787221 */ /* 0x002fe20000010000 */
[----:B---3--:R-:W-:Y:S01]  /*17f70*/  FADD.FTZ R9, R18, R138 ;  /* 0x0000008a12097221 */ /* 0x008fe20000010000 */
[----:B------:R-:W-:Y:S01]  /*17f80*/  FMUL.FTZ R138, R116, R25 ;  /* 0x00000019748a7220 */ /* 0x000fe20000410000 */
[C---:B------:R-:W-:Y:S01]  /*17f90*/  FMUL.FTZ R25, R63.reuse, R26 ;  /* 0x0000001a3f197220 */ /* 0x040fe20000410000 */
[C---:B------:R-:W-:Y:S01]  /*17fa0*/  FMUL.FTZ R29, R63.reuse, R29 ;  /* 0x0000001d3f1d7220 */ /* 0x040fe20000410000 */
[----:B------:R-:W0:Y:S01]  /*17fb0*/  MUFU.EX2 R19, R19 ;  /* 0x0000001300137308 */ /* 0x000e220000000800 */
[----:B------:R1:W-:Y:S01]  /*17fc0*/  ST.E desc[UR40][R16.64+0x234], R27 ;  /* 0x0002341b10007985 */ /* 0x0003e2000c101928 */
[C---:B------:R-:W-:Y:S01]  /*17fd0*/  FMUL.FTZ R31, R63.reuse, R31 ;  /* 0x0000001f3f1f7220 */ /* 0x040fe20000410000 */
[C---:B------:R-:W-:Y:S02]  /*17fe0*/  FMUL.FTZ R33, R63.reuse, R33 ;  /* 0x000000213f217220 */ /* 0x040fe40000410000 */
[----:B------:R2:W-:Y:S04]  /*17ff0*/  ST.E desc[UR40][R16.64+0x230], R25 ;  /* 0x0002301910007985 */ /* 0x0005e8000c101928 */
[----:B------:R3:W-:Y:S01]  /*18000*/  ST.E desc[UR40][R16.64+0x244], R29 ;  /* 0x0002441d10007985 */ /* 0x0007e2000c101928 */
[----:B------:R-:W4:Y:S01]  /*18010*/  MUFU.EX2 R14, R14 ;  /* 0x0000000e000e7308 */ /* 0x000f220000000800 */
[C---:B-1----:R-:W-:Y:S01]  /*18020*/  FMUL.FTZ R27, R63.reuse, R36 ;  /* 0x000000243f1b7220 */ /* 0x042fe20000410000 */
[C---:B--2---:R-:W-:Y:S01]  /*18030*/  FMUL.FTZ R25, R63.reuse, R34 ;  /* 0x000000223f197220 */ /* 0x044fe20000410000 */
[C---:B---3--:R-:W-:Y:S01]  /*18040*/  FMUL.FTZ R29, R63.reuse, R38 ;  /* 0x000000263f1d7220 */ /* 0x048fe20000410000 */
[----:B------:R1:W-:Y:S04]  /*18050*/  ST.E desc[UR40][R16.64+0x254], R31 ;  /* 0x0002541f10007985 */ /* 0x0003e8000c101928 */
[----:B------:R-:W2:Y:S01]  /*18060*/  MUFU.EX2 R11, R11 ;  /* 0x0000000b000b7308 */ /* 0x000ea20000000800 */
[----:B------:R3:W-:Y:S04]  /*18070*/  ST.E desc[UR40][R16.64+0x264], R33 ;  /* 0x0002642110007985 */ /* 0x0007e8000c101928 */
[----:B------:R0:W-:Y:S04]  /*18080*/  ST.E desc[UR40][R16.64+0x270], R25 ;  /* 0x0002701910007985 */ /* 0x0001e8000c101928 */
[----:B------:R4:W-:Y:S01]  /*18090*/  ST.E desc[UR40][R16.64+0x280], R27 ;  /* 0x0002801b10007985 */ /* 0x0009e2000c101928 */
[----:B-1----:R-:W-:-:S03]  /*180a0*/  FMUL.FTZ R31, R63, R40 ;  /* 0x000000283f1f7220 */ /* 0x002fc60000410000 */
[----:B------:R1:W-:Y:S01]  /*180b0*/  ST.E desc[UR40][R16.64+0x290], R29 ;  /* 0x0002901d10007985 */ /* 0x0003e2000c101928 */
[C---:B---3--:R-:W-:Y:S01]  /*180c0*/  FMUL.FTZ R33, R63.reuse, R46 ;  /* 0x0000002e3f217220 */ /* 0x048fe20000410000 */
[C---:B0-----:R-:W-:Y:S01]  /*180d0*/  FMUL.FTZ R25, R63.reuse, R42 ;  /* 0x0000002a3f197220 */ /* 0x041fe20000410000 */
[C---:B----4-:R-:W-:Y:S01]  /*180e0*/  FMUL.FTZ R27, R63.reuse, R44 ;  /* 0x0000002c3f1b7220 */ /* 0x050fe20000410000 */
[C---:B-1----:R-:W-:Y:S01]  /*180f0*/  FMUL.FTZ R29, R63.reuse, R48 ;  /* 0x000000303f1d7220 */ /* 0x042fe20000410000 */
[----:B------:R-:W0:Y:S01]  /*18100*/  MUFU.EX2 R12, R12 ;  /* 0x0000000c000c7308 */ /* 0x000e220000000800 */
[----:B------:R1:W-:Y:S01]  /*18110*/  ST.E desc[UR40][R16.64+0x2a0], R31 ;  /* 0x0002a01f10007985 */ /* 0x0003e2000c101928 */
[----:B------:R-:W-:-:S03]  /*18120*/  FMUL.FTZ R35, R63, R35 ;  /* 0x000000233f237220 */ /* 0x000fc60000410000 */
[----:B------:R3:W-:Y:S04]  /*18130*/  ST.E desc[UR40][R16.64+0x2b0], R25 ;  /* 0x0002b01910007985 */ /* 0x0007e8000c101928 */
[----:B------:R4:W-:Y:S04]  /*18140*/  ST.E desc[UR40][R16.64+0x2c0], R27 ;  /* 0x0002c01b10007985 */ /* 0x0009e8000c101928 */
[----:B------:R2:W-:Y:S01]  /*18150*/  ST.E desc[UR40][R16.64+0x2d0], R33 ;  /* 0x0002d02110007985 */ /* 0x0005e2000c101928 */
[----:B-1----:R-:W-:-:S03]  /*18160*/  FMUL.FTZ R31, R63, R50 ;  /* 0x000000323f1f7220 */ /* 0x002fc60000410000 */
[----:B------:R1:W-:Y:S01]  /*18170*/  ST.E desc[UR40][R16.64+0x2e0], R29 ;  /* 0x0002e01d10007985 */ /* 0x0003e2000c101928 */
[C---:B---3--:R-:W-:Y:S01]  /*18180*/  FMUL.FTZ R25, R63.reuse, R4 ;  /* 0x000000043f197220 */ /* 0x048fe20000410000 */
[C---:B----4-:R-:W-:Y:S01]  /*18190*/  FMUL.FTZ R27, R63.reuse, R52 ;  /* 0x000000343f1b7220 */ /* 0x050fe20000410000 */
[----:B------:R-:W3:Y:S01]  /*181a0*/  MUFU.EX2 R8, R8 ;  /* 0x0000000800087308 */ /* 0x000ee20000000800 */
[C---:B--2---:R-:W-:Y:S01]  /*181b0*/  FMUL.FTZ R33, R63.reuse, R54 ;  /* 0x000000363f217220 */ /* 0x044fe20000410000 */
[----:B-1----:R-:W-:Y:S01]  /*181c0*/  FMUL.FTZ R29, R63, R56 ;  /* 0x000000383f1d7220 */ /* 0x002fe20000410000 */
[----:B------:R-:W-:Y:S01]  /*181d0*/  FADD.FTZ R120, R19, R120 ;  /* 0x0000007813787221 */ /* 0x000fe20000010000 */
[----:B------:R1:W-:Y:S01]  /*181e0*/  ST.E desc[UR40][R16.64+0x274], R35 ;  /* 0x0002742310007985 */ /* 0x0003e2000c101928 */
[C---:B------:R-:W-:Y:S01]  /*181f0*/  FMUL.FTZ R37, R63.reuse, R37 ;  /* 0x000000253f257220 */ /* 0x040fe20000410000 */
[----:B------:R-:W-:Y:S01]  /*18200*/  FMUL.FTZ R39, R63, R39 ;  /* 0x000000273f277220 */ /* 0x000fe20000410000 */
[----:B------:R-:W-:Y:S01]  /*18210*/  FADD.FTZ R136, R14, R9 ;  /* 0x000000090e887221 */ /* 0x000fe20000010000 */
[----:B------:R2:W-:Y:S01]  /*18220*/  ST.E desc[UR40][R16.64+0x2f0], R31 ;  /* 0x0002f01f10007985 */ /* 0x0005e2000c101928 */
[----:B------:R-:W4:Y:S03]  /*18230*/  MUFU.EX2 R9, R118 ;  /* 0x0000007600097308 */ /* 0x000f260000000800 */
[----:B------:R0:W-:Y:S01]  /*18240*/  ST.E desc[UR40][R16.64+0x300], R25 ;  /* 0x0003001910007985 */ /* 0x0001e2000c101928 */
[----:B------:R-:W-:-:S03]  /*18250*/  FADD.FTZ R120, R20, R120 ;  /* 0x0000007814787221 */ /* 0x000fc60000010000 */
[----:B------:R3:W-:Y:S01]  /*18260*/  ST.E desc[UR40][R16.64+0x304], R27 ;  /* 0x0003041b10007985 */ /* 0x0007e2000c101928 */
[----:B-1----:R-:W-:-:S03]  /*18270*/  FMUL.FTZ R35, R63, R60 ;  /* 0x0000003c3f237220 */ /* 0x002fc60000410000 */
[----:B------:R1:W-:Y:S01]  /*18280*/  ST.E desc[UR40][R16.64+0x314], R33 ;  /* 0x0003142110007985 */ /* 0x0003e2000c101928 */
[----:B--2---:R-:W-:-:S03]  /*18290*/  FMUL.FTZ R31, R63, R58 ;  /* 0x0000003a3f1f7220 */ /* 0x004fc60000410000 */
[----:B------:R2:W-:Y:S01]  /*182a0*/  ST.E desc[UR40][R16.64+0x324], R29 ;  /* 0x0003241d10007985 */ /* 0x0005e2000c101928 */
[C---:B0-----:R-:W-:Y:S01]  /*182b0*/  FMUL.FTZ R25, R63.reuse, R62 ;  /* 0x0000003e3f197220 */ /* 0x041fe20000410000 */
[C---:B---3--:R-:W-:Y:S01]  /*182c0*/  FMUL.FTZ R27, R63.reuse, R64 ;  /* 0x000000403f1b7220 */ /* 0x048fe20000410000 */
[C---:B-1----:R-:W-:Y:S01]  /*182d0*/  FMUL.FTZ R33, R63.reuse, R66 ;  /* 0x000000423f217220 */ /* 0x042fe20000410000 */
[C---:B--2---:R-:W-:Y:S01]  /*182e0*/  FMUL.FTZ R29, R63.reuse, R72 ;  /* 0x000000483f1d7220 */ /* 0x044fe20000410000 */
[----:B------:R0:W-:Y:S01]  /*182f0*/  ST.E desc[UR40][R16.64+0x284], R37 ;  /* 0x0002842510007985 */ /* 0x0001e2000c101928 */
[C---:B------:R-:W-:Y:S01]  /*18300*/  FMUL.FTZ R41, R63.reuse, R41 ;  /* 0x000000293f297220 */ /* 0x040fe20000410000 */
[----:B------:R-:W-:Y:S02]  /*18310*/  FMUL.FTZ R43, R63, R43 ;  /* 0x0000002b3f2b7220 */ /* 0x000fe40000410000 */
[----:B------:R1:W-:Y:S01]  /*18320*/  ST.E desc[UR40][R16.64+0x294], R39 ;  /* 0x0002942710007985 */ /* 0x0003e2000c101928 */
[----:B------:R-:W-:-:S03]  /*18330*/  FADD.FTZ R120, R11, R120 ;  /* 0x000000780b787221 */ /* 0x000fc60000010000 */
[----:B------:R2:W-:Y:S04]  /*18340*/  ST.E desc[UR40][R16.64+0x330], R31 ;  /* 0x0003301f10007985 */ /* 0x0005e8000c101928 */
[----:B------:R3:W-:Y:S01]  /*18350*/  ST.E desc[UR40][R16.64+0x340], R35 ;  /* 0x0003402310007985 */ /* 0x0007e2000c101928 */
[C---:B0-----:R-:W-:Y:S01]  /*18360*/  FMUL.FTZ R37, R63.reuse, R68 ;  /* 0x000000443f257220 */ /* 0x041fe20000410000 */
[C---:B-1----:R-:W-:Y:S02]  /*18370*/  FMUL.FTZ R39, R63.reuse, R70 ;  /* 0x000000463f277220 */ /* 0x042fe40000410000 */
[----:B------:R0:W-:Y:S01]  /*18380*/  ST.E desc[UR40][R16.64+0x350], R25 ;  /* 0x0003501910007985 */ /* 0x0001e2000c101928 */
[----:B--2---:R-:W-:-:S03]  /*18390*/  FMUL.FTZ R31, R63, R80 ;  /* 0x000000503f1f7220 */ /* 0x004fc60000410000 */
[----:B------:R1:W-:Y:S01]  /*183a0*/  ST.E desc[UR40][R16.64+0x354], R27 ;  /* 0x0003541b10007985 */ /* 0x0003e2000c101928 */
[----:B---3--:R-:W-:-:S03]  /*183b0*/  FMUL.FTZ R35, R63, R76 ;  /* 0x0000004c3f237220 */ /* 0x008fc60000410000 */
[----:B------:R2:W-:Y:S04]  /*183c0*/  ST.E desc[UR40][R16.64+0x360], R33 ;  /* 0x0003602110007985 */ /* 0x0005e8000c101928 */
[----:B------:R3:W-:Y:S01]  /*183d0*/  ST.E desc[UR40][R16.64+0x374], R29 ;  /* 0x0003741d10007985 */ /* 0x0007e2000c101928 */
[C---:B0-----:R-:W-:Y:S01]  /*183e0*/  FMUL.FTZ R25, R63.reuse, R90 ;  /* 0x0000005a3f197220 */ /* 0x041fe20000410000 */
[C---:B-1----:R-:W-:Y:S01]  /*183f0*/  FMUL.FTZ R27, R63.reuse, R82 ;  /* 0x000000523f1b7220 */ /* 0x042fe20000410000 */
[C---:B--2---:R-:W-:Y:S01]  /*18400*/  FMUL.FTZ R33, R63.reuse, R88 ;  /* 0x000000583f217220 */ /* 0x044fe20000410000 */
[----:B---3--:R-:W-:Y:S01]  /*18410*/  FMUL.FTZ R29, R63, R98 ;  /* 0x000000623f1d7220 */ /* 0x008fe20000410000 */
[----:B------:R-:W-:Y:S01]  /*18420*/  FADD.FTZ R120, R12, R120 ;  /* 0x000000780c787221 */ /* 0x000fe20000010000 */
[----:B------:R0:W-:Y:S01]  /*18430*/  ST.E desc[UR40][R16.64+0x2a4], R41 ;  /* 0x0002a42910007985 */ /* 0x0001e2000c101928 */
[----:B------:R-:W-:-:S03]  /*18440*/  FMUL.FTZ R5, R116, R5 ;  /* 0x0000000574057220 */ /* 0x000fc60000410000 */
[----:B------:R1:W-:Y:S04]  /*18450*/  ST.E desc[UR40][R16.64+0x2b4], R43 ;  /* 0x0002b42b10007985 */ /* 0x0003e8000c101928 */
[----:B------:R2:W-:Y:S04]  /*18460*/  ST.E desc[UR40][R16.64+0x364], R37 ;  /* 0x0003642510007985 */ /* 0x0005e8000c101928 */
[----:B------:R3:W-:Y:S01]  /*18470*/  ST.E desc[UR40][R16.64+0x370], R39 ;  /* 0x0003702710007985 */ /* 0x0007e2000c101928 */
[C---:B0-----:R-:W-:Y:S01]  /*18480*/  FMUL.FTZ R41, R63.reuse, R78 ;  /* 0x0000004e3f297220 */ /* 0x041fe20000410000 */
[----:B-1----:R-:W-:-:S02]  /*18490*/  FMUL.FTZ R43, R63, R74 ;  /* 0x0000004a3f2b7220 */ /* 0x002fc40000410000 */
[----:B------:R0:W-:Y:S01]  /*184a0*/  ST.E desc[UR40][R16.64+0x380], R31 ;  /* 0x0003801f10007985 */ /* 0x0001e2000c101928 */
[----:B--2---:R-:W-:-:S03]  /*184b0*/  FMUL.FTZ R37, R63, R86 ;  /* 0x000000563f257220 */ /* 0x004fc60000410000 */
[----:B------:R1:W-:Y:S01]  /*184c0*/  ST.E desc[UR40][R16.64+0x384], R35 ;  /* 0x0003842310007985 */ /* 0x0003e2000c101928 */
[----:B---3--:R-:W-:-:S03]  /*184d0*/  FMUL.FTZ R39, R63, R84 ;  /* 0x000000543f277220 */ /* 0x008fc60000410000 */
[----:B------:R2:W-:Y:S01]  /*184e0*/  ST.E desc[UR40][R16.64+0x3a0], R25 ;  /* 0x0003a01910007985 */ /* 0x0005e2000c101928 */
[----:B------:R-:W-:-:S03]  /*184f0*/  FADD.FTZ R120, R8, R120 ;  /* 0x0000007808787221 */ /* 0x000fc60000010000 */
        /* <DEDUP_REMOVED lines=20> */
[C---:B-----5:R-:W-:Y:S01]  /*18640*/  FMUL.FTZ R55, R63.reuse, R55 ;  /* 0x000000373f377220 */ /* 0x060fe20000410000 */
[----:B------:R3:W-:Y:S01]  /*18650*/  ST.E desc[UR40][R16.64+0x3b4], R37 ;  /* 0x0003b42510007985 */ /* 0x0007e2000c101928 */
[C---:B0-----:R-:W-:Y:S01]  /*18660*/  FMUL.FTZ R57, R63.reuse, R32 ;  /* 0x000000203f397220 */ /* 0x041fe20000410000 */
[C---:B------:R-:W-:Y:S01]  /*18670*/  FMUL.FTZ R59, R63.reuse, R59 ;  /* 0x0000003b3f3b7220 */ /* 0x040fe20000410000 */
[C---:B------:R-:W-:Y:S01]  /*18680*/  FMUL.FTZ R61, R63.reuse, R61 ;  /* 0x0000003d3f3d7220 */ /* 0x040fe20000410000 */
[----:B------:R0:W-:Y:S01]  /*18690*/  ST.E desc[UR40][R16.64+0x3c0], R39 ;  /* 0x0003c02710007985 */ /* 0x0001e2000c101928 */
[----:B-1----:R-:W-:Y:S01]  /*186a0*/  FMUL.FTZ R41, R63, R94 ;  /* 0x0000005e3f297220 */ /* 0x002fe20000410000 */
[----:B------:R-:W-:Y:S01]  /*186b0*/  FADD.FTZ R136, R13, R136 ;  /* 0x000000880d887221 */ /* 0x000fe20000010000 */
[----:B----4-:R-:W-:Y:S01]  /*186c0*/  FADD.FTZ R120, R9, R120 ;  /* 0x0000007809787221 */ /* 0x010fe20000010000 */
[C---:B--2---:R-:W-:Y:S01]  /*186d0*/  FMUL.FTZ R43, R63.reuse, R110 ;  /* 0x0000006e3f2b7220 */ /* 0x044fe20000410000 */
[----:B------:R-:W-:Y:S01]  /*186e0*/  ST.E desc[UR40][R16.64+0x3d0], R31 ;  /* 0x0003d01f10007985 */ /* 0x000fe2000c101928 */
[C---:B------:R-:W-:Y:S01]  /*186f0*/  FMUL.FTZ R69, R116.reuse, R69 ;  /* 0x0000004574457220 */ /* 0x040fe20000410000 */
[C---:B------:R-:W-:Y:S01]  /*18700*/  FMUL.FTZ R67, R116.reuse, R67 ;  /* 0x0000004374437220 */ /* 0x040fe20000410000 */
[C---:B---3--:R-:W-:Y:S01]  /*18710*/  FMUL.FTZ R37, R63.reuse, R104 ;  /* 0x000000683f257220 */ /* 0x048fe20000410000 */
[----:B------:R-:W-:Y:S01]  /*18720*/  ST.E desc[UR40][R16.64+0x3d4], R35 ;  /* 0x0003d42310007985 */ /* 0x000fe2000c101928 */
[C---:B------:R-:W-:Y:S01]  /*18730*/  FMUL.FTZ R65, R116.reuse, R65 ;  /* 0x0000004174417220 */ /* 0x040fe20000410000 */
[C---:B------:R-:W-:Y:S01]  /*18740*/  FMUL.FTZ R75, R116.reuse, R75 ;  /* 0x0000004b744b7220 */ /* 0x040fe20000410000 */
[C---:B0-----:R-:W-:Y:S01]  /*18750*/  FMUL.FTZ R39, R63.reuse, R102 ;  /* 0x000000663f277220 */ /* 0x041fe20000410000 */
[----:B------:R-:W-:Y:S01]  /*18760*/  ST.E desc[UR40][R16.64+0x3f0], R25 ;  /* 0x0003f01910007985 */ /* 0x000fe2000c101928 */
[----:B------:R-:W-:Y:S01]  /*18770*/  FMUL.FTZ R63, R63, R112 ;  /* 0x000000703f3f7220 */ /* 0x000fe20000410000 */
[C---:B------:R-:W-:Y:S01]  /*18780*/  FMUL.FTZ R81, R116.reuse, R81 ;  /* 0x0000005174517220 */ /* 0x040fe20000410000 */
[C---:B------:R-:W-:Y:S01]  /*18790*/  FMUL.FTZ R79, R116.reuse, R79 ;  /* 0x0000004f744f7220 */ /* 0x040fe20000410000 */
[----:B------:R-:W-:Y:S01]  /*187a0*/  ST.E desc[UR40][R16.64+0x3f4], R27 ;  /* 0x0003f41b10007985 */ /* 0x000fe2000c101928 */
[C---:B------:R-:W-:Y:S01]  /*187b0*/  FMUL.FTZ R77, R116.reuse, R77 ;  /* 0x0000004d744d7220 */ /* 0x040fe20000410000 */
        /* <DEDUP_REMOVED lines=139> */
[----:B------:R5:W-:Y:S01]  /*19070*/  ST.E desc[UR40][R16.64+0x428], R35 ;  /* 0x0004282310007985 */ /* 0x000be2000c101928 */
[----:B------:R2:W-:Y:S06]  /*19080*/  BAR.SYNC.DEFER_BLOCKING R205, 0x100 ;  /* 0x000400cd0000751d */ /* 0x0005ec0000010000 */
[----:B0-----:R-:W5:Y:S04]  /*19090*/  LD.E R5, desc[UR40][R16.64+0x230] ;  /* 0x0002302810057980 */ /* 0x001f68000c101900 */
[----:B-1----:R-:W5:Y:S04]  /*190a0*/  LD.E R25, desc[UR40][R16.64+0x234] ;  /* 0x0002342810197980 */ /* 0x002f68000c101900 */
[----:B------:R-:W5:Y:S04]  /*190b0*/  LD.E R37, desc[UR40][R16.64+0x238] ;  /* 0x0002382810257980 */ /* 0x000f68000c101900 */
[----:B------:R-:W5:Y:S04]  /*190c0*/  LD.E R39, desc[UR40][R16.64+0x23c] ;  /* 0x00023c2810277980 */ /* 0x000f68000c101900 */
[----:B------:R-:W5:Y:S04]  /*190d0*/  LD.E R41, desc[UR40][R16.64+0x240] ;  /* 0x0002402810297980 */ /* 0x000f68000c101900 */
        /* <DEDUP_REMOVED lines=129> */
[----:B--2---:R-:W-:Y:S04]  /*198f0*/  ST.E desc[UR40][R16.64+0x244], R27 ;  /* 0x0002441b10007985 */ /* 0x004fe8000c101928 */
        /* <DEDUP_REMOVED lines=1356> */
.L_x_12524:
[----:B------:R-:W-:Y:S05]  /*1edc0*/  BSYNC B0 ;  /* 0x0000000000007941 */ /* 0x000fea0003800000 */
.L_x_12523:
[C---:B------:R-:W-:Y:S01]  /*1edd0*/  ISETP.GT.AND P1, PT, R10.reuse, UR45, PT ;  /* 0x0000002d0a007c0c */ /* 0x040fe2000bf24270 */
[----:B------:R-:W-:-:S12]  /*1ede0*/  VIADD R10, R10, 0xffffffff ;  /* 0xffffffff0a0a7836 */ /* 0x000fd80000000000 */
[----:B------:R-:W-:Y:S05]  /*1edf0*/  @P1 BRA `(.L_x_12525) ;  /* 0xffffff4c00741947 */ /* 0x000fea000383ffff */
.L_x_12494:
[----:B------:R-:W-:Y:S05]  /*1ee00*/  WARPSYNC.ALL ;  /* 0x0000000000007948 */ /* 0x000fea0003800000 */
[----:B0-----:R-:W1:Y:S04]  /*1ee10*/  LDL R5, [R1+0x450] ;  /* 0x0004500001057983 */ /* 0x001e680000100800 */
[----:B------:R-:W2:Y:S04]  /*1ee20*/  LDL R4, [R1+0x454] ;  /* 0x0004540001047983 */ /* 0x000ea80000100800 */
        /* <DEDUP_REMOVED lines=63> */
[----:B-1----:R-:W0:Y:S02]  /*1f220*/  SHFL.BFLY PT, R0, R5, 0x2, 0x1f ;  /* 0x0c401f0005007f89 */ /* 0x002e2400000e0000 */
[----:B0-----:R-:W-:-:S05]  /*1f230*/  FADD.FTZ R0, R5, R0 ;  /* 0x0000000005007221 */ /* 0x001fca0000010000 */
[----:B------:R-:W0:Y:S02]  /*1f240*/  SHFL.BFLY PT, R3, R0, 0x1, 0x1f ;  /* 0x0c201f0000037f89 */ /* 0x000e2400000e0000 */
[----:B0-----:R-:W-:Y:S01]  /*1f250*/  FADD.FTZ R2, R0, R3 ;  /* 0x0000000300027221 */ /* 0x001fe20000010000 */
[----:B---3--:R-:W-:Y:S01]  /*1f260*/  VIADD R136, R136, 0x1 ;  /* 0x0000000188887836 */ /* 0x008fe20000000000 */
[----:B------:R-:W3:Y:S04]  /*1f270*/  LDL R0, [R1+0x224] ;  /* 0x0002240001007983 */ /* 0x000ee80000100800 */
[----:B------:R-:W-:Y:S04]  /*1f280*/  STL [R1+0x450], R2 ;  /* 0x0004500201007387 */ /* 0x000fe80000100800 */
[----:B------:R-:W4:Y:S04]  /*1f290*/  LDL R147, [R1+0x450] ;  /* 0x0004500001937983 */ /* 0x000f280000100800 */
[----:B--2---:R-:W0:Y:S02]  /*1f2a0*/  SHFL.BFLY PT, R3, R4, 0x2, 0x1f ;  /* 0x0c401f0004037f89 */ /* 0x004e2400000e0000 */
[----:B0-----:R-:W-:Y:S01]  /*1f2b0*/  FADD.FTZ R8, R3, R4 ;  /* 0x0000000403087221 */ /* 0x001fe20000010000 */
[----:B------:R-:W-:Y:S01]  /*1f2c0*/  ISETP.NE.AND P2, PT, R136, 0x2, PT ;  /* 0x000000028800780c */ /* 0x000fe20003f45270 */
[----:B------:R-:W2:Y:S04]  /*1f2d0*/  LDL.64 R4, [R1+0x240] ;  /* 0x0002400001047983 */ /* 0x000ea80000100a00 */
[----:B------:R-:W0:Y:S08]  /*1f2e0*/  SHFL.BFLY PT, R3, R8, 0x1, 0x1f ;  /* 0x0c201f0008037f89 */ /* 0x000e3000000e0000 */
[----:B------:R-:W5:Y:S01]  /*1f2f0*/  @!P2 LDL R134, [R1+0x21c] ;  /* 0x00021c000186a983 */ /* 0x000f620000100800 */
[----:B0-----:R-:W-:-:S03]  /*1f300*/  FADD.FTZ R140, R8, R3 ;  /* 0x00000003088c7221 */ /* 0x001fc60000010000 */
[----:B------:R-:W2:Y:S02]  /*1f310*/  LDL.64 R2, [R1+0x230] ;  /* 0x0002300001027983 */ /* 0x000ea40000100a00 */
[----:B------:R-:W-:Y:S02]  /*1f320*/  FSETP.NE.FTZ.AND P1, PT, R140, RZ, PT ;  /* 0x000000ff8c00720b */ /* 0x000fe40003f35000 */
[----:B------:R-:W2:Y:S11]  /*1f330*/  LDL.64 R8, [R1+0x260] ;  /* 0x0002600001087983 */ /* 0x000eb60000100a00 */
[----:B------:R-:W2:Y:S04]  /*1f340*/  @P1 LDL R143, [R1+0x460] ;  /* 0x00046000018f1983 */ /* 0x000ea80000100800 */
[----:B------:R-:W2:Y:S01]  /*1f350*/  @P1 LDL R145, [R1+0x444] ;  /* 0x0004440001911983 */ /* 0x000ea20000100800 */
[----:B------:R-:W-:-:S02]  /*1f360*/  IMAD.MOV.U32 R137, RZ, RZ, RZ ;  /* 0x000000ffff897224 */ /* 0x000fc400078e00ff */
[----:B------:R-:W-:Y:S02]  /*1f370*/  IMAD.MOV.U32 R142, RZ, RZ, -0x800000 ;  /* 0xff800000ff8e7424 */ /* 0x000fe400078e00ff */
[----:B------:R-:W-:Y:S01]  /*1f380*/  IMAD.MOV.U32 R144, RZ, RZ, -0x800000 ;  /* 0xff800000ff907424 */ /* 0x000fe200078e00ff */
[----:B------:R0:W-:Y:S08]  /*1f390*/  BAR.ARV R204, 0x100 ;  /* 0x000400cc0000751d */ /* 0x0001f00000002000 */
[----:B------:R-:W-:Y:S06]  /*1f3a0*/  BAR.ARV 0x8, 0x180 ;  /* 0x0206000000007b1d */ /* 0x000fec0000002000 */
[----:B----4-:R-:W-:-:S13]  /*1f3b0*/  FSETP.NE.FTZ.AND P0, PT, R147, RZ, PT ;  /* 0x000000ff9300720b */ /* 0x010fda0003f15000 */
[----:B------:R-:W4:Y:S04]  /*1f3c0*/  @P0 LDL R138, [R1+0x460] ;  /* 0x00046000018a0983 */ /* 0x000f280000100800 */
[----:B------:R-:W4:Y:S01]  /*1f3d0*/  @P0 LDL R139, [R1+0x440] ;  /* 0x00044000018b0983 */ /* 0x000f220000100800 */
[----:B------:R-:W1:Y:S08]  /*1f3e0*/  @P0 MUFU.LG2 R141, R147 ;  /* 0x00000093008d0308 */ /* 0x000e700000000c00 */
[----:B------:R-:W2:Y:S01]  /*1f3f0*/  @P0 MUFU.RCP R137, R147 ;  /* 0x0000009300890308 */ /* 0x000ea20000001000 */
[----:B-1----:R-:W-:-:S07]  /*1f400*/  @P0 FMUL.FTZ R141, R141, 0.69314718246459960938 ;  /* 0x3f3172188d8d0820 */ /* 0x002fce0000410000 */
[----:B------:R-:W1:Y:S01]  /*1f410*/  @P1 MUFU.LG2 R146, R140 ;  /* 0x0000008c00921308 */ /* 0x000e620000000c00 */
[----:B---3--:R-:W-:Y:S01]  /*1f420*/  VIADD R0, R0, 0x1 ;  /* 0x0000000100007836 */ /* 0x008fe20000000000 */
[----:B------:R-:W-:Y:S01]  /*1f430*/  STL [R1+0x454], R140 ;  /* 0x0004548c01007387 */ /* 0x000fe20000100800 */
[----:B-----5:R-:W-:Y:S01]  /*1f440*/  @!P2 LOP3.LUT R134, R134, 0x1, RZ, 0x3c, !PT ;  /* 0x000000018686a812 */ /* 0x020fe200078e3cff */
        /* <DEDUP_REMOVED lines=65> */
[----:B--2---:R-:W-:Y:S01]  /*1f860*/  VIADD R2, R135, 0x1 ;  /* 0x0000000187027836 */ /* 0x004fe20000000000 */
        /* <DEDUP_REMOVED lines=36> */
[----:B----4-:R-:W-:-:S04]  /*1fab0*/  @P0 FMUL.FTZ R138, R138, 0.69314718246459960938 ;  /* 0x3f3172188a8a0820 */ /* 0x010fc80000410000 */
[----:B------:R-:W-:Y:S01]  /*1fac0*/  @P0 FFMA.FTZ R142, R138, R139, R141 ;  /* 0x0000008b8a8e0223 */ /* 0x000fe2000001008d */
[----:B------:R-:W-:-:S06]  /*1fad0*/  IMAD.MOV.U32 R138, RZ, RZ, RZ ;  /* 0x000000ffff8a7224 */ /* 0x000fcc00078e00ff */
[----:B------:R-:W2:Y:S01]  /*1fae0*/  @P1 MUFU.RCP R138, R140 ;  /* 0x0000008c008a1308 */ /* 0x000ea20000001000 */
[----:B-1----:R-:W-:Y:S01]  /*1faf0*/  @P1 FMUL.FTZ R139, R146, 0.69314718246459960938 ;  /* 0x3f317218928b1820 */ /* 0x002fe20000410000 */
[----:B------:R-:W-:-:S04]  /*1fb00*/  @P1 FMUL.FTZ R146, R143, 0.69314718246459960938 ;  /* 0x3f3172188f921820 */ /* 0x000fc80000410000 */
[----:B------:R-:W-:Y:S01]  /*1fb10*/  @P1 FFMA.FTZ R144, R146, R145, R139 ;  /* 0x0000009192901223 */ /* 0x000fe2000001008b */
[----:B------:R0:W-:Y:S04]  /*1fb20*/  STL [R1+0x450], R142 ;  /* 0x0004508e01007387 */ /* 0x0001e80000100800 */
[----:B------:R0:W-:Y:S01]  /*1fb30*/  STL [R1+0x454], R144 ;  /* 0x0004549001007387 */ /* 0x0001e20000100800 */
        /* <DEDUP_REMOVED lines=96> */
[----:B------:R-:W-:-:S13]  /*20140*/  PLOP3.LUT P0, PT, PT, PT, PT, 0x8, 0x0 ;  /* 0x000000000000781c */ /* 0x000fda0003f0e170 */
.L_x_12429:
[----:B------:R-:W1:Y:S08]  /*20150*/  S2UR UR4, SR_CgaCtaId ;  /* 0x00000000000479c3 */ /* 0x000e700000008800 */
[----:B------:R-:W-:Y:S06]  /*20160*/  BAR.SYNC.DEFER_BLOCKING 0x5, 0x180 ;  /* 0x0146000000007b1d */ /* 0x000fec0000010000 */
[----:B------:R-:W-:Y:S01]  /*20170*/  UMOV UR46, 0x400 ;  /* 0x00000400002e7882 */ /* 0x000fe20000000000 */
[----:B------:R-:W-:Y:S01]  /*20180*/  BSSY B0, `(.L_x_12526) ;  /* 0x00002c8000007945 */ /* 0x000fe20003800000 */
[----:B-1----:R-:W-:-:S09]  /*20190*/  ULEA UR46, UR4, UR46, 0x18 ;  /* 0x0000002e042e7291 */ /* 0x002fd2000f8ec03f */
[----:B0-2---:R-:W0:Y:S02]  /*201a0*/  LDS.128 R4, [UR46+0x324d0] ;  /* 0x0324d02eff047984 */ /* 0x005e240008000c00 */
[----:B0-----:R-:W-:Y:S02]  /*201b0*/  R2UR UR5, R5 ;  /* 0x00000000050572ca */ /* 0x001fe400000e0000 */
[----:B------:R-:W-:Y:S02]  /*201c0*/  R2UR UR7, R6 ;  /* 0x00000000060772ca */ /* 0x000fe400000e0000 */
[----:B------:R-:W-:Y:S01]  /*201d0*/  R2UR UR6, R7 ;  /* 0x00000000070672ca */ /* 0x000fe200000e0000 */
[----:B------:R-:W-:Y:S06]  /*201e0*/  BAR.ARV 0x4, 0x180 ;  /* 0x0106000000007b1d */ /* 0x000fec0000002000 */
[----:B------:R-:W-:Y:S08]  /*201f0*/  @P0 BRA `(.L_x_12527) ;  /* 0x0000001c00a40947 */ /* 0x000ff00003800000 */
        /* <DEDUP_REMOVED lines=35> */
[----:B------:R-:W-:Y:S02]  /*20430*/  LOP3.LUT R2, R3, 0x380, RZ, 0xc0, !PT ;  /* 0x0000038003027812 */ /* 0x000fe400078ec0ff */
[----:B------:R-:W-:Y:S02]  /*20440*/  LOP3.LUT R146, R21, 0x380, RZ, 0xc0, !PT ;  /* 0x0000038015927812 */ /* 0x000fe400078ec0ff */
[----:B------:R-:W-:Y:S02]  /*20450*/  SHF.R.U64 R2, R2, 0x3, RZ ;  /* 0x0000000302027819 */ /* 0x000fe400000012ff */
[----:B------:R-:W-:Y:S02]  /*20460*/  IADD3 R20, P2, R184, 0x8040, RZ ;  /* 0x00008040b8147810 */ /* 0x000fe40007f5e0ff */
[----:B------:R-:W-:Y:S02]  /*20470*/  LOP3.LUT R2, R2, R3, RZ, 0x3c, !PT ;  /* 0x0000000302027212 */ /* 0x000fe400078e3cff */
[----:B------:R-:W-:-:S02]  /*20480*/  SHF.R.U64 R146, R146, 0x3, RZ ;  /* 0x0000000392927819 */ /* 0x000fc400000012ff */
[C---:B------:R-:W-:Y:S02]  /*20490*/  IADD3 R3, P0, R184.reuse, 0x8000, RZ ;  /* 0x00008000b8037810 */ /* 0x040fe40007f1e0ff */
[----:B------:R-:W-:Y:S02]  /*204a0*/  IADD3 R19, P1, R184, 0x8020, RZ ;  /* 0x00008020b8137810 */ /* 0x000fe40007f3e0ff */
[----:B------:R-:W-:Y:S02]  /*204b0*/  LOP3.LUT R149, R20, 0x380, RZ, 0xc0, !PT ;  /* 0x0000038014957812 */ /* 0x000fe400078ec0ff */
[----:B------:R-:W-:Y:S02]  /*204c0*/  LOP3.LUT R146, R146, R21, RZ, 0x3c, !PT ;  /* 0x0000001592927212 */ /* 0x000fe400078e3cff */
[----:B------:R-:W-:Y:S02]  /*204d0*/  LOP3.LUT R0, R3, 0x380, RZ, 0xc0, !PT ;  /* 0x0000038003007812 */ /* 0x000fe400078ec0ff */
[----:B------:R-:W-:-:S02]  /*204e0*/  LOP3.LUT R21, R184, 0x380, RZ, 0xc0, !PT ;  /* 0x00000380b8157812 */ /* 0x000fc400078ec0ff */
[----:B------:R-:W-:Y:S02]  /*204f0*/  LOP3.LUT R18, R19, 0x380, RZ, 0xc0, !PT ;  /* 0x0000038013127812 */ /* 0x000fe400078ec0ff */
[----:B------:R-:W-:Y:S02]  /*20500*/  SHF.R.U64 R149, R149, 0x3, RZ ;  /* 0x0000000395957819 */ /* 0x000fe400000012ff */
[----:B------:R-:W-:Y:S02]  /*20510*/  SHF.R.U64 R0, R0, 0x3, RZ ;  /* 0x0000000300007819 */ /* 0x000fe400000012ff */
[----:B------:R-:W-:Y:S02]  /*20520*/  SHF.R.U64 R21, R21, 0x3, RZ ;  /* 0x0000000315157819 */ /* 0x000fe400000012ff */
[----:B------:R-:W-:Y:S02]  /*20530*/  SHF.R.U64 R18, R18, 0x3, RZ ;  /* 0x0000000312127819 */ /* 0x000fe400000012ff */
[----:B------:R-:W-:-:S02]  /*20540*/  LOP3.LUT R148, R149, R20, RZ, 0x3c, !PT ;  /* 0x0000001495947212 */ /* 0x000fc400078e3cff */
[----:B------:R-:W-:Y:S01]  /*20550*/  LOP3.LUT R144, R0, R3, RZ, 0x3c, !PT ;  /* 0x0000000300907212 */ /* 0x000fe200078e3cff */
[--C-:B------:R-:W-:Y:S01]  /*20560*/  IMAD.X R3, RZ, RZ, R185.reuse, P6 ;  /* 0x000000ffff037224 */ /* 0x100fe200030e06b9 */
[----:B------:R-:W-:Y:S02]  /*20570*/  IADD3 R143, P4, R184, 0xc000, RZ ;  /* 0x0000c000b88f7810 */ /* 0x000fe40007f9e0ff */
[----:B------:R-:W-:Y:S01]  /*20580*/  LOP3.LUT R20, R21, R184, RZ, 0x3c, !PT ;  /* 0x000000b815147212 */ /* 0x000fe200078e3cff */
[----:B------:R-:W-:Y:S01]  /*20590*/  IMAD.MOV.U32 R21, RZ, RZ, R185 ;  /* 0x000000ffff157224 */ /* 0x000fe200078e00b9 */
[----:B------:R-:W-:Y:S02]  /*205a0*/  LOP3.LUT R150, R18, R19, RZ, 0x3c, !PT ;  /* 0x0000001312967212 */ /* 0x000fe400078e3cff */
[C---:B------:R-:W-:Y:S02]  /*205b0*/  IADD3 R141, P5, R184.reuse, 0xc020, RZ ;  /* 0x0000c020b88d7810 */ /* 0x040fe40007fbe0ff */
[----:B------:R-:W-:-:S02]  /*205c0*/  IADD3 R19, P6, R184, 0xc040, RZ ;  /* 0x0000c040b8137810 */ /* 0x000fc40007fde0ff */
[----:B------:R-:W-:Y:S02]  /*205d0*/  LOP3.LUT R142, R143, 0x380, RZ, 0xc0, !PT ;  /* 0x000003808f8e7812 */ /* 0x000fe400078ec0ff */
[----:B------:R-:W-:Y:S02]  /*205e0*/  LOP3.LUT R140, R141, 0x380, RZ, 0xc0, !PT ;  /* 0x000003808d8c7812 */ /* 0x000fe400078ec0ff */
[----:B------:R-:W-:Y:S02]  /*205f0*/  LOP3.LUT R18, R19, 0x380, RZ, 0xc0, !PT ;  /* 0x0000038013127812 */ /* 0x000fe400078ec0ff */
[----:B------:R-:W-:Y:S01]  /*20600*/  MOV R152, R20 ;  /* 0x0000001400987202 */ /* 0x000fe20000000f00 */
[--C-:B------:R-:W-:Y:S01]  /*20610*/  IMAD.X R145, RZ, RZ, R185.reuse, P0 ;  /* 0x000000ffff917224 */ /* 0x100fe200000e06b9 */
[----:B------:R-:W-:Y:S01]  /*20620*/  SHF.R.U64 R142, R142, 0x3, RZ ;  /* 0x000000038e8e7819 */ /* 0x000fe200000012ff */
[--C-:B------:R-:W-:Y:S01]  /*20630*/  IMAD.X R151, RZ, RZ, R185.reuse, P1 ;  /* 0x000000ffff977224 */ /* 0x100fe200008e06b9 */
[----:B------:R-:W-:Y:S01]  /*20640*/  SHF.R.U64 R140, R140, 0x3, RZ ;  /* 0x000000038c8c7819 */ /* 0x000fe200000012ff */
[--C-:B------:R-:W-:Y:S01]  /*20650*/  IMAD.X R149, RZ, RZ, R185.reuse, P2 ;  /* 0x000000ffff957224 */ /* 0x100fe200010e06b9 */
[----:B------:R-:W-:Y:S01]  /*20660*/  SHF.R.U64 R18, R18, 0x3, RZ ;  /* 0x0000000312127819 */ /* 0x000fe200000012ff */
[--C-:B------:R-:W-:Y:S01]  /*20670*/  IMAD.X R147, RZ, RZ, R185.reuse, P3 ;  /* 0x000000ffff937224 */ /* 0x100fe200018e06b9 */
[----:B------:R-:W-:Y:S01]  /*20680*/  LOP3.LUT R142, R142, R143, RZ, 0x3c, !PT ;  /* 0x0000008f8e8e7212 */ /* 0x000fe200078e3cff */
[--C-:B------:R-:W-:Y:S01]  /*20690*/  IMAD.X R143, RZ, RZ, R185.reuse, P4 ;  /* 0x000000ffff8f7224 */ /* 0x100fe200020e06b9 */
[----:B------:R-:W-:Y:S01]  /*206a0*/  LOP3.LUT R140, R140, R141, RZ, 0x3c, !PT ;  /* 0x0000008d8c8c7212 */ /* 0x000fe200078e3cff */
[--C-:B------:R-:W-:Y:S01]  /*206b0*/  IMAD.X R141, RZ, RZ, R185.reuse, P5 ;  /* 0x000000ffff8d7224 */ /* 0x100fe200028e06b9 */
[----:B------:R-:W-:Y:S01]  /*206c0*/  MOV R2, R2 ;  /* 0x0000000200027202 */ /* 0x000fe20000000f00 */
[----:B------:R-:W-:Y:S01]  /*206d0*/  UISETP.NE.U32.AND UP0, UPT, UR8, URZ, UPT ;  /* 0x0000003f0800728c */ /* 0x000fe2000bf05070 */
[----:B------:R-:W-:Y:S01]  /*206e0*/  LOP3.LUT R18, R18, R19, RZ, 0x3c, !PT ;  /* 0x0000001312127212 */ /* 0x000fe200078e3cff */
[----:B------:R-:W-:Y:S01]  /*206f0*/  IMAD.X R19, RZ, RZ, R185, P6 ;  /* 0x000000ffff137224 */ /* 0x000fe200030e06b9 */
[----:B------:R-:W-:-:S02]  /*20700*/  MOV R20, R144 ;  /* 0x0000009000147202 */ /* 0x000fc40000000f00 */
[----:B------:R-:W-:Y:S02]  /*20710*/  MOV R21, R150 ;  /* 0x0000009600157202 */ /* 0x000fe40000000f00 */
[----:B------:R-:W-:Y:S01]  /*20720*/  MOV R148, R148 ;  /* 0x0000009400947202 */ /* 0x000fe20000000f00 */
[----:B------:R-:W-:Y:S01]  /*20730*/  UISETP.NE.AND.EX UP0, UPT, UR9, URZ, UPT, UP0 ;  /* 0x0000003f0900728c */ /* 0x000fe2000bf05300 */
[----:B------:R-:W-:Y:S02]  /*20740*/  MOV R146, R146 ;  /* 0x0000009200927202 */ /* 0x000fe40000000f00 */
[----:B------:R-:W-:Y:S01]  /*20750*/  MOV R3, R142 ;  /* 0x0000008e00037202 */ /* 0x000fe20000000f00 */
[----:B------:R-:W-:Y:S01]  /*20760*/  ULDC.64 UR8, c[0x0][0xd00] ;  /* 0x0003400000087ab9 */ /* 0x000fe20000000a00 */
[----:B------:R-:W-:Y:S01]  /*20770*/  MOV R0, R140 ;  /* 0x0000008c00007202 */ /* 0x000fe20000000f00 */
[----:B------:R-:W-:Y:S01]  /*20780*/  UIMAD.WIDE UR8, UR42, 0x4, UR8 ;  /* 0x000000042a0878a5 */ /* 0x000fe2000f8e0208 */
[----:B------:R-:W-:-:S02]  /*20790*/  MOV R18, R18 ;  /* 0x0000001200127202 */ /* 0x000fc40000000f00 */
[----:B------:R-:W-:Y:S01]  /*207a0*/  PLOP3.LUT P1, PT, PT, PT, UP0, 0x80, 0x0 ;  /* 0x000000000000781c */ /* 0x000fe20003f2f008 */
[----:B------:R-:W-:Y:S01]  /*207b0*/  ULDC UR4, c[0x0][0xb88] ;  /* 0x0002e20000047ab9 */ /* 0x000fe20000000800 */
[----:B--2---:R-:W-:Y:S02]  /*207c0*/  F2FP.F16.F32.PACK_AB R136, R137, R136 ;  /* 0x000000888988723e */ /* 0x004fe400000000ff */
[----:B------:R-:W-:Y:S02]  /*207d0*/  F2FP.F16.F32.PACK_AB R137, R139, R138 ;  /* 0x0000008a8b89723e */ /* 0x000fe400000000ff */
[----:B---3--:R-:W-:Y:S02]  /*207e0*/  F2FP.F16.F32.PACK_AB R128, R129, R128 ;  /* 0x000000808180723e */ /* 0x008fe400000000ff */
[----:B------:R-:W-:Y:S02]  /*207f0*/  F2FP.F16.F32.PACK_AB R129, R131, R130 ;  /* 0x000000828381723e */ /* 0x000fe400000000ff */
[----:B----4-:R-:W-:-:S02]  /*20800*/  F2FP.F16.F32.PACK_AB R138, R133, R132 ;  /* 0x00000084858a723e */ /* 0x010fc400000000ff */
[----:B------:R-:W-:Y:S01]  /*20810*/  F2FP.F16.F32.PACK_AB R139, R135, R134 ;  /* 0x00000086878b723e */ /* 0x000fe200000000ff */
[----:B------:R-:W-:Y:S01]  /*20820*/  BAR.SYNC.DEFER_BLOCKING 0x1, 0x100 ;  /* 0x0044000000007b1d */ /* 0x000fe20000010000 */
        /* <DEDUP_REMOVED lines=64> */
[----:B------:R-:W-:Y:S01]  /*20c30*/  F2FP.F16.F32.PACK_AB R9, R11, R10 ;  /* 0x0000000a0b09723e */ /* 0x000fe200000000ff */
[----:B0-----:R-:W0:Y:S01]  /*20c40*/  LDC R20, c[0x0][0xce8] ;  /* 0x00033a00ff147b82 */ /* 0x001e220000000800 */
[----:B------:R-:W-:-:S02]  /*20c50*/  F2FP.F16.F32.PACK_AB R26, R13, R12 ;  /* 0x0000000c0d1a723e */ /* 0x000fc400000000ff */
[----:B------:R-:W-:Y:S01]  /*20c60*/  F2FP.F16.F32.PACK_AB R27, R15, R14 ;  /* 0x0000000e0f1b723e */ /* 0x000fe200000000ff */
[----:B------:R-:W-:Y:S01]  /*20c70*/  STSM.16.M88.4 [R146], R48 ;  /* 0x0000003092007844 */ /* 0x000fe20000000200 */
[----:B------:R-:W-:Y:S02]  /*20c80*/  F2FP.F16.F32.PACK_AB R10, R5, R4 ;  /* 0x00000004050a723e */ /* 0x000fe400000000ff */
        /* <DEDUP_REMOVED lines=8> */
[----:B------:R-:W-:Y:S01]  /*20d10*/  UISETP.NE.U32.AND UP1, UPT, UR8, URZ, UPT ;  /* 0x0000003f0800728c */ /* 0x000fe2000bf25070 */
[----:B------:R-:W-:Y:S03]  /*20d20*/  BAR.SYNC.DEFER_BLOCKING 0x1, 0x100 ;  /* 0x0044000000007b1d */ /* 0x000fe60000010000 */
[----:B------:R-:W-:-:S06]  /*20d30*/  UISETP.NE.AND.EX UP1, UPT, UR9, URZ, UPT, UP1 ;  /* 0x0000003f0900728c */ /* 0x000fcc000bf25310 */
[----:B------:R-:W-:-:S05]  /*20d40*/  PLOP3.LUT P2, PT, PT, PT, UP1, 0x80, 0x0 ;  /* 0x000000000000781c */ /* 0x000fca0003f4f018 */
[----:B------:R-:W-:Y:S02]  /*20d50*/  @UP1 ULDC.64 UR8, c[0x0][0xd08] ;  /* 0x0003420000081ab9 */ /* 0x000fe40000000a00 */
[----:B------:R-:W-:Y:S01]  /*20d60*/  @UP1 UIMAD.WIDE UR8, UR42, 0x4, UR8 ;  /* 0x000000042a0818a5 */ /* 0x000fe2000f8e0208 */
[----:B-1----:R-:W-:-:S05]  /*20d70*/  IMAD.U32 R3, RZ, RZ, UR4 ;  /* 0x00000004ff037e24 */ /* 0x002fca000f8e00ff */
[----:B------:R-:W-:Y:S02]  /*20d80*/  IMAD.U32 R6, RZ, RZ, UR8 ;  /* 0x00000008ff067e24 */ /* 0x000fe4000f8e00ff */
[----:B------:R-:W-:Y:S01]  /*20d90*/  IMAD.U32 R7, RZ, RZ, UR9 ;  /* 0x00000009ff077e24 */ /* 0x000fe2000f8e00ff */
[----:B------:R-:W3:Y:S04]  /*20da0*/  @P1 LDG.E R2, desc[UR40][R4.64] ;  /* 0x0000002804021981 */ /* 0x000ee8000c1e1900 */
[----:B------:R2:W5:Y:S01]  /*20db0*/  @P2 LDG.E R3, desc[UR40][R6.64] ;  /* 0x0000002806032981 */ /* 0x000562000c1e1900 */
[----:B------:R-:W-:Y:S01]  /*20dc0*/  UMOV UR4, URZ ;  /* 0x0000003f00047c82 */ /* 0x000fe20008000000 */
[----:B------:R-:W-:Y:S02]  /*20dd0*/  LOP3.LUT P0, RZ, R210, 0x3, RZ, 0xc0, !PT ;  /* 0x00000003d2ff7812 */ /* 0x000fe4000780c0ff */
[----:B---3--:R-:W-:Y:S01]  /*20de0*/  @P1 R2UR UR4, R2 ;  /* 0x00000000020412ca */ /* 0x008fe200000e0000 */
[----:B0-2---:R-:W-:-:S14]  /*20df0*/  @P2 BRA `(.L_x_12528) ;  /* 0x0000000000102947 */ /* 0x005fdc0003800000 */
[----:B------:R-:W-:Y:S05]  /*20e00*/  @!P1 BRA `(.L_x_12528) ;  /* 0x00000000000c9947 */ /* 0x000fea0003800000 */
[----:B------:R-:W2:Y:S04]  /*20e10*/  LDG.E R0, desc[UR40][R4.64] ;  /* 0x0000002804007981 */ /* 0x000ea8000c1e1900 */
[----:B-----5:R-:W2:Y:S02]  /*20e20*/  LDG.E R3, desc[UR40][R4.64+0x4] ;  /* 0x0000042804037981 */ /* 0x020ea4000c1e1900 */
[----:B--2---:R-:W-:-:S07]  /*20e30*/  IMAD.IADD R3, R3, 0x1, -R0 ;  /* 0x0000000103037824 */ /* 0x004fce00078e0a00 */
.L_x_12528:
[----:B-----5:R-:W-:Y:S02]  /*20e40*/  IMAD R18, R3, R20, RZ ;  /* 0x0000001403127224 */ /* 0x020fe400078e02ff */
[----:B------:R-:W-:Y:S01]  /*20e50*/  VIADD R13, R200, UR43 ;  /* 0x0000002bc80d7c36 */ /* 0x000fe20008000000 */
[----:B------:R-:W-:Y:S01]  /*20e60*/  ISETP.NE.AND P1, PT, R20, 0x1, PT ;  /* 0x000000011400780c */ /* 0x000fe20003f25270 */
[----:B------:R-:W-:Y:S01]  /*20e70*/  VIADD R5, R234, UR43 ;  /* 0x0000002bea057c36 */ /* 0x000fe20008000000 */
[----:B------:R-:W-:Y:S02]  /*20e80*/  USHF.R.S32.HI UR16, URZ, 0x1f, UR37 ;  /* 0x0000001f3f107899 */ /* 0x000fe40008011425 */
[----:B------:R-:W-:Y:S01]  /*20e90*/  ISETP.GE.OR P2, PT, R13, R18, P0 ;  /* 0x000000120d00720c */ /* 0x000fe20000746670 */
[----:B------:R-:W-:-:S08]  /*20ea0*/  ULDC.64 UR14, c[0x0][0xc90] ;  /* 0x00032400000e7ab9 */ /* 0x000fd00000000a00 */
[----:B------:R-:W0:Y:S04]  /*20eb0*/  @P1 LDC R2, c[0x0][0xcec] ;  /* 0x00033b00ff021b82 */ /* 0x000e280000000800 */
[----:B------:R-:W2:Y:S01]  /*20ec0*/  @!P2 LDL R11, [R1+0x450] ;  /* 0x00045000010ba983 */ /* 0x000ea20000100800 */
[----:B------:R-:W-:Y:S01]  /*20ed0*/  USHF.R.S32.HI UR12, URZ, 0x1f, UR42 ;  /* 0x0000001f3f0c7899 */ /* 0x000fe2000801142a */
[----:B------:R-:W-:Y:S01]  /*20ee0*/  IMAD.MOV.U32 R0, RZ, RZ, R5 ;  /* 0x000000ffff007224 */ /* 0x000fe200078e0005 */
[----:B------:R-:W-:Y:S01]  /*20ef0*/  USHF.R.S32.HI UR11, URZ, 0x1f, UR4 ;  /* 0x0000001f3f0b7899 */ /* 0x000fe20008011404 */
[----:B------:R-:W1:Y:S01]  /*20f00*/  @P1 LDC R3, c[0x0][0xcf0] ;  /* 0x00033c00ff031b82 */ /* 0x000e620000000800 */
[----:B------:R-:W-:Y:S01]  /*20f10*/  UIMAD UR13, UR16, UR14, URZ ;  /* 0x0000000e100d72a4 */ /* 0x000fe2000f8e023f */
[----:B------:R-:W-:Y:S01]  /*20f20*/  UMOV UR10, UR4 ;  /* 0x00000004000a7c82 */ /* 0x000fe20008000000 */
[----:B------:R-:W-:-:S02]  /*20f30*/  USEL UR18, UR12, URZ, !UP0 ;  /* 0x0000003f0c127287 */ /* 0x000fc4000c000000 */
[----:B------:R-:W-:Y:S02]  /*20f40*/  UIMAD.WIDE.U32 UR8, UR37, UR14, UR10 ;  /* 0x0000000e250872a5 */ /* 0x000fe4000f8e000a */
[----:B------:R-:W-:Y:S01]  /*20f50*/  UIMAD UR13, UR37, UR15, UR13 ;  /* 0x0000000f250d72a4 */ /* 0x000fe2000f8e020d */
[----:B------:R-:W3:Y:S01]  /*20f60*/  @P1 LDC R21, c[0x0][0xcf0] ;  /* 0x00033c00ff151b82 */ /* 0x000ee20000000800 */
[----:B------:R-:W-:Y:S01]  /*20f70*/  USEL UR17, UR42, URZ, !UP0 ;  /* 0x0000003f2a117287 */ /* 0x000fe2000c000000 */
[----:B------:R-:W-:Y:S01]  /*20f80*/  ULDC.64 UR14, c[0x0][0xc98] ;  /* 0x00032600000e7ab9 */ /* 0x000fe20000000a00 */
[----:B------:R-:W-:Y:S02]  /*20f90*/  UIADD3 UR9, UR9, UR13, URZ ;  /* 0x0000000d09097290 */ /* 0x000fe4000fffe03f */
[----:B------:R-:W-:Y:S01]  /*20fa0*/  UIMAD UR10, UR18, UR14, URZ ;  /* 0x0000000e120a72a4 */ /* 0x000fe2000f8e023f */
[----:B0-----:R-:W-:Y:S01]  /*20fb0*/  @P1 IMAD.HI.U32 R2, R5, R2, RZ ;  /* 0x0000000205021227 */ /* 0x001fe200078e00ff */
[----:B------:R-:W-:-:S02]  /*20fc0*/  UIMAD.WIDE.U32 UR8, UR17, UR14, UR8 ;  /* 0x0000000e110872a5 */ /* 0x000fc4000f8e0008 */
[----:B------:R-:W-:Y:S01]  /*20fd0*/  UIMAD UR10, UR17, UR15, UR10 ;  /* 0x0000000f110a72a4 */ /* 0x000fe2000f8e020a */
[----:B------:R-:W-:Y:S01]  /*20fe0*/  ULDC.64 UR12, c[0x0][0xc88] ;  /* 0x00032200000c7ab9 */ /* 0x000fe20000000a00 */
[----:B-1----:R-:W-:-:S04]  /*20ff0*/  @P1 SHF.R.U32.HI R0, RZ, R3, R2 ;  /* 0x00000003ff001219 */ /* 0x002fc80000011602 */
[----:B------:R-:W-:Y:S01]  /*21000*/  IMAD.U32 R7, RZ, RZ, UR10 ;  /* 0x0000000aff077e24 */ /* 0x000fe2000f8e00ff */
[--C-:B------:R-:W-:Y:S01]  /*21010*/  SHF.R.S32.HI R4, RZ, 0x1f, R0.reuse ;  /* 0x0000001fff047819 */ /* 0x100fe20000011400 */
[----:B------:R-:W-:-:S04]  /*21020*/  IMAD.MOV R2, RZ, RZ, -R0 ;  /* 0x000000ffff027224 */ /* 0x000fc800078e0a00 */
[----:B------:R-:W-:Y:S01]  /*21030*/  IMAD R5, R20, R2, R5 ;  /* 0x0000000214057224 */ /* 0x000fe200078e0205 */
[----:B------:R-:W-:-:S04]  /*21040*/  IADD3 R2, P3, R0, UR8, RZ ;  /* 0x0000000800027c10 */ /* 0x000fc8000ff7e0ff */
[----:B------:R-:W-:-:S05]  /*21050*/  SHF.R.S32.HI R3, RZ, 0x1f, R5 ;  /* 0x0000001fff037819 */ /* 0x000fca0000011405 */
[----:B------:R-:W-:Y:S01]  /*21060*/  IMAD R0, R3, UR12, RZ ;  /* 0x0000000c03007c24 */ /* 0x000fe2000f8e02ff */
[----:B------:R-:W-:Y:S01]  /*21070*/  IADD3.X R3, R4, UR9, R7, P3, !PT ;  /* 0x0000000904037c10 */ /* 0x000fe20009ffe407 */
[----:B------:R-:W-:Y:S02]  /*21080*/  ULDC.64 UR8, c[0x0][0xc50] ;  /* 0x0003140000087ab9 */ /* 0x000fe40000000a00 */
[C---:B------:R-:W-:Y:S02]  /*21090*/  IMAD R7, R5.reuse, UR13, R0 ;  /* 0x0000000d05077c24 */ /* 0x040fe4000f8e0200 */
[----:B------:R-:W-:Y:S01]  /*210a0*/  IMAD.WIDE.U32 R2, R5, UR12, R2 ;  /* 0x0000000c05027c25 */ /* 0x000fe2000f8e0002 */
[----:B------:R-:W-:-:S03]  /*210b0*/  ULDC.64 UR12, c[0x0][0xba0] ;  /* 0x0002e800000c7ab9 */ /* 0x000fc60000000a00 */
[----:B------:R-:W-:Y:S01]  /*210c0*/  IMAD.IADD R3, R3, 0x1, R7 ;  /* 0x0000000103037824 */ /* 0x000fe200078e0207 */
[----:B------:R-:W-:-:S04]  /*210d0*/  LEA R6, P3, R2, UR8, 0x2 ;  /* 0x0000000802067c11 */ /* 0x000fc8000f8610ff */
[----:B------:R-:W-:Y:S01]  /*210e0*/  LEA.HI.X R10, R2, UR9, R3, 0x2, P3 ;  /* 0x00000009020a7c11 */ /* 0x000fe200098f1403 */
[----:B------:R-:W-:Y:S01]  /*210f0*/  SHFL.IDX PT, R8, R6, RZ, 0x1c1f ;  /* 0x001c1fff06087589 */ /* 0x000fe200000e0000 */
[----:B------:R-:W-:-:S03]  /*21100*/  VIADD R3, R13, 0x8 ;  /* 0x000000080d037836 */ /* 0x000fc60000000000 */
[----:B------:R-:W2:Y:S02]  /*21110*/  SHFL.IDX PT, R9, R10, RZ, 0x1c1f ;  /* 0x001c1fff0a097589 */ /* 0x000ea400000e0000 */
[----:B------:R-:W-:Y:S02]  /*21120*/  ISETP.GE.OR P0, PT, R3, R18, P0 ;  /* 0x000000120300720c */ /* 0x000fe40000706670 */
[----:B--2---:R0:W-:Y:S11]  /*21130*/  @!P2 ST.E desc[UR40][R8.64], R11 ;  /* 0x0000000b0800a985 */ /* 0x0041f6000c101928 */
[----:B------:R-:W2:Y:S01]  /*21140*/  @!P0 LDL R19, [R1+0x454] ;  /* 0x0004540001138983 */ /* 0x000ea20000100800 */
[----:B------:R-:W-:-:S02]  /*21150*/  IMAD R0, R206, 0x40, R190 ;  /* 0x00000040ce007824 */ /* 0x000fc400078e02be */
[----:B------:R-:W-:Y:S01]  /*21160*/  IMAD.MOV.U32 R3, RZ, RZ, 0x2 ;  /* 0x00000002ff037424 */ /* 0x000fe200078e00ff */
[----:B------:R-:W-:Y:S03]  /*21170*/  SHFL.IDX PT, R54, R6, 0x1, 0x1c1f ;  /* 0x003c1f0006367f89 */ /* 0x000fe600000e0000 */
[----:B------:R-:W-:Y:S01]  /*21180*/  IMAD.WIDE R2, R0, R3, UR38 ;  /* 0x0000002600027e25 */ /* 0x000fe2000f8e0203 */
[----:B------:R-:W2:Y:S02]  /*21190*/  SHFL.IDX PT, R55, R10, 0x1, 0x1c1f ;  /* 0x003c1f000a377f89 */ /* 0x000ea400000e0000 */
[C---:B------:R-:W-:Y:S02]  /*211a0*/  IADD3 R5, P3, R2.reuse, 0x2000, RZ ;  /* 0x0000200002057810 */ /* 0x040fe40007f7e0ff */
[C---:B------:R-:W-:Y:S02]  /*211b0*/  IADD3 R25, P4, R2.reuse, 0x3000, RZ ;  /* 0x0000300002197810 */ /* 0x040fe40007f9e0ff */
[----:B------:R-:W-:Y:S01]  /*211c0*/  IADD3 R29, P5, R2, 0x4000, RZ ;  /* 0x00004000021d7810 */ /* 0x000fe20007fbe0ff */
[----:B------:R-:W-:Y:S01]  /*211d0*/  IMAD.X R13, RZ, RZ, R3, P3 ;  /* 0x000000ffff0d7224 */ /* 0x000fe200018e0603 */
[----:B------:R-:W-:-:S02]  /*211e0*/  LOP3.LUT R0, R5, 0x380, RZ, 0xc0, !PT ;  /* 0x0000038005007812 */ /* 0x000fc400078ec0ff */
[----:B------:R-:W-:Y:S02]  /*211f0*/  LOP3.LUT R24, R25, 0x380, RZ, 0xc0, !PT ;  /* 0x0000038019187812 */ /* 0x000fe400078ec0ff */
[----:B------:R-:W-:Y:S02]  /*21200*/  LOP3.LUT R28, R29, 0x380, RZ, 0xc0, !PT ;  /* 0x000003801d1c7812 */ /* 0x000fe400078ec0ff */
[C---:B------:R-:W-:Y:S02]  /*21210*/  IADD3 R33, P6, R2.reuse, 0x5000, RZ ;  /* 0x0000500002217810 */ /* 0x040fe40007fde0ff */
[----:B------:R-:W-:Y:S02]  /*21220*/  IADD3 R7, P2, R2, 0x1000, RZ ;  /* 0x0000100002077810 */ /* 0x000fe40007f5e0ff */
[----:B------:R-:W-:Y:S02]  /*21230*/  SHF.R.U64 R0, R0, 0x3, RZ ;  /* 0x0000000300007819 */ /* 0x000fe400000012ff */
[----:B------:R-:W-:-:S02]  /*21240*/  SHF.R.U64 R24, R24, 0x3, RZ ;  /* 0x0000000318187819 */ /* 0x000fc400000012ff */
[----:B------:R-:W-:Y:S02]  /*21250*/  SHF.R.U64 R28, R28, 0x3, RZ ;  /* 0x000000031c1c7819 */ /* 0x000fe400000012ff */
[----:B------:R-:W-:Y:S02]  /*21260*/  LOP3.LUT R32, R33, 0x380, RZ, 0xc0, !PT ;  /* 0x0000038021207812 */ /* 0x000fe400078ec0ff */
        /* <DEDUP_REMOVED lines=10> */
[----:B------:R-:W-:Y:S02]  /*21310*/  SHF.R.U64 R32, R32, 0x3, RZ ;  /* 0x0000000320207819 */ /* 0x000fe400000012ff */
[----:B------:R-:W-:Y:S02]  /*21320*/  LOP3.LUT R36, R37, 0x380, RZ, 0xc0, !PT ;  /* 0x0000038025247812 */ /* 0x000fe400078ec0ff */
[----:B------:R-:W-:-:S02]  /*21330*/  LOP3.LUT R40, R41, 0x380, RZ, 0xc0, !PT ;  /* 0x0000038029287812 */ /* 0x000fc400078ec0ff */
[----:B------:R-:W-:Y:S02]  /*21340*/  LOP3.LUT R44, R45, 0x380, RZ, 0xc0, !PT ;  /* 0x000003802d2c7812 */ /* 0x000fe400078ec0ff */
[----:B------:R-:W-:Y:S02]  /*21350*/  LOP3.LUT R48, R49, 0x380, RZ, 0xc0, !PT ;  /* 0x0000038031307812 */ /* 0x000fe400078ec0ff */
[----:B------:R-:W-:Y:S01]  /*21360*/  LOP3.LUT R32, R32, R33, RZ, 0x3c, !PT ;  /* 0x0000002120207212 */ /* 0x000fe200078e3cff */
[----:B------:R-:W-:Y:S01]  /*21370*/  IMAD.X R33, RZ, RZ, R3, P6 ;  /* 0x000000ffff217224 */ /* 0x000fe200030e0603 */
[----:B------:R-:W-:Y:S02]  /*21380*/  IADD3 R53, P6, R2, 0xa000, RZ ;  /* 0x0000a00002357810 */ /* 0x000fe40007fde0ff */
[----:B------:R-:W-:Y:S02]  /*21390*/  SHF.R.U64 R36, R36, 0x3, RZ ;  /* 0x0000000324247819 */ /* 0x000fe400000012ff */
[----:B------:R-:W-:-:S02]  /*213a0*/  SHF.R.U64 R40, R40, 0x3, RZ ;  /* 0x0000000328287819 */ /* 0x000fc400000012ff */
[----:B------:R-:W-:Y:S02]  /*213b0*/  SHF.R.U64 R44, R44, 0x3, RZ ;  /* 0x000000032c2c7819 */ /* 0x000fe400000012ff */
[----:B------:R-:W-:Y:S02]  /*213c0*/  SHF.R.U64 R48, R48, 0x3, RZ ;  /* 0x0000000330307819 */ /* 0x000fe400000012ff */
[----:B------:R-:W-:Y:S02]  /*213d0*/  LOP3.LUT R52, R53, 0x380, RZ, 0xc0, !PT ;  /* 0x0000038035347812 */ /* 0x000fe400078ec0ff */
        /* <DEDUP_REMOVED lines=13> */
[----:B0-----:R-:W-:Y:S02]  /*214b0*/  LOP3.LUT R9, R2, 0x380, RZ, 0xc0, !PT ;  /* 0x0000038002097812 */ /* 0x001fe400078ec0ff */
[----:B------:R-:W-:Y:S02]  /*214c0*/  SHF.R.U64 R52, R52, 0x3, RZ ;  /* 0x0000000334347819 */ /* 0x000fe400000012ff */
[----:B------:R-:W-:-:S02]  /*214d0*/  SHF.R.U64 R4, R4, 0x3, RZ ;  /* 0x0000000304047819 */ /* 0x000fc400000012ff */
[----:B------:R-:W-:Y:S02]  /*214e0*/  LOP3.LUT R56, R57, 0x380, RZ, 0xc0, !PT ;  /* 0x0000038039387812 */ /* 0x000fe400078ec0ff */
[----:B------:R-:W-:Y:S02]  /*214f0*/  LOP3.LUT R60, R61, 0x380, RZ, 0xc0, !PT ;  /* 0x000003803d3c7812 */ /* 0x000fe400078ec0ff */
[----:B------:R-:W-:Y:S02]  /*21500*/  LOP3.LUT R64, R65, 0x380, RZ, 0xc0, !PT ;  /* 0x0000038041407812 */ /* 0x000fe400078ec0ff */
[----:B------:R-:W-:Y:S02]  /*21510*/  LOP3.LUT R68, R69, 0x380, RZ, 0xc0, !PT ;  /* 0x0000038045447812 */ /* 0x000fe400078ec0ff */
[----:B------:R-:W-:Y:S02]  /*21520*/  SHF.R.U64 R9, R9, 0x3, RZ ;  /* 0x0000000309097819 */ /* 0x000fe400000012ff */
[----:B------:R-:W-:Y:S01]  /*21530*/  LOP3.LUT R52, R52, R53, RZ, 0x3c, !PT ;  /* 0x0000003534347212 */ /* 0x000fe200078e3cff */
[----:B------:R-:W-:Y:S01]  /*21540*/  IMAD.X R53, RZ, RZ, R3, P6 ;  /* 0x000000ffff357224 */ /* 0x000fe200030e0603 */
[----:B------:R-:W-:-:S02]  /*21550*/  LOP3.LUT R4, R4, R7, RZ, 0x3c, !PT ;  /* 0x0000000704047212 */ /* 0x000fc400078e3cff */
[----:B------:R-:W-:Y:S02]  /*21560*/  IADD3 R7, P6, R2, 0xf000, RZ ;  /* 0x0000f00002077810 */ /* 0x000fe40007fde0ff */
[----:B------:R-:W-:Y:S02]  /*21570*/  SHF.R.U64 R56, R56, 0x3, RZ ;  /* 0x0000000338387819 */ /* 0x000fe400000012ff */
[----:B------:R-:W-:Y:S01]  /*21580*/  SHF.R.U64 R60, R60, 0x3, RZ ;  /* 0x000000033c3c7819 */ /* 0x000fe200000012ff */
[----:B------:R-:W-:Y:S01]  /*21590*/  IMAD.X R73, RZ, RZ, R3, P6 ;  /* 0x000000ffff497224 */ /* 0x000fe200030e0603 */
[----:B------:R-:W-:Y:S02]  /*215a0*/  SHF.R.U64 R64, R64, 0x3, RZ ;  /* 0x0000000340407819 */ /* 0x000fe400000012ff */
[----:B------:R-:W-:Y:S02]  /*215b0*/  SHF.R.U64 R68, R68, 0x3, RZ ;  /* 0x0000000344447819 */ /* 0x000fe400000012ff */
[----:B------:R-:W-:-:S02]  /*215c0*/  LOP3.LUT R2, R9, R2, RZ, 0x3c, !PT ;  /* 0x0000000209027212 */ /* 0x000fc400078e3cff */
        /* <DEDUP_REMOVED lines=8> */
[----:B------:R-:W-:Y:S01]  /*21650*/  UIMAD UR10, UR11, UR12, URZ ;  /* 0x0000000c0b0a72a4 */ /* 0x000fe2000f8e023f */
[----:B------:R-:W-:Y:S01]  /*21660*/  LOP3.LUT R0, R7, 0x380, RZ, 0xc0, !PT ;  /* 0x0000038007007812 */ /* 0x000fe200078ec0ff */
[----:B------:R-:W-:-:S02]  /*21670*/  UIMAD.WIDE.U32 UR8, UR4, UR12, URZ ;  /* 0x0000000c040872a5 */ /* 0x000fc4000f8e003f */
[----:B------:R-:W-:Y:S01]  /*21680*/  UIMAD UR10, UR4, UR13, UR10 ;  /* 0x0000000d040a72a4 */ /* 0x000fe2000f8e020a */
[----:B------:R-:W-:Y:S02]  /*21690*/  SHF.R.U64 R0, R0, 0x3, RZ ;  /* 0x0000000300007819 */ /* 0x000fe400000012ff */
[----:B------:R-:W-:Y:S01]  /*216a0*/  ULDC.64 UR12, c[0x0][0xbe8] ;  /* 0x0002fa00000c7ab9 */ /* 0x000fe20000000a00 */
[----:B------:R-:W-:Y:S01]  /*216b0*/  UIADD3 UR9, UR9, UR10, URZ ;  /* 0x0000000a09097290 */ /* 0x000fe2000fffe03f */
[----:B------:R-:W-:Y:S01]  /*216c0*/  VIADD R76, R207, UR43 ;  /* 0x0000002bcf4c7c36 */ /* 0x000fe20008000000 */
[----:B------:R-:W-:Y:S01]  /*216d0*/  UIMAD UR4, UR16, UR12, URZ ;  /* 0x0000000c100472a4 */ /* 0x000fe2000f8e023f */
[----:B------:R-:W-:Y:S01]  /*216e0*/  LOP3.LUT R72, R0, R7, RZ, 0x3c, !PT ;  /* 0x0000000700487212 */ /* 0x000fe200078e3cff */
[----:B------:R-:W-:Y:S02]  /*216f0*/  UIMAD.WIDE.U32 UR8, UR37, UR12, UR8 ;  /* 0x0000000c250872a5 */ /* 0x000fe4000f8e0008 */
[----:B------:R-:W-:Y:S01]  /*21700*/  UIMAD UR4, UR37, UR13, UR4 ;  /* 0x0000000d250472a4 */ /* 0x000fe2000f8e0204 */
[----:B------:R-:W-:-:S03]  /*21710*/  ULDC.64 UR10, c[0x0][0xbf0] ;  /* 0x0002fc00000a7ab9 */ /* 0x000fc60000000a00 */
[----:B------:R-:W-:Y:S02]  /*21720*/  UIADD3 UR9, UR9, UR4, URZ ;  /* 0x0000000409097290 */ /* 0x000fe4000fffe03f */
[----:B------:R-:W-:Y:S02]  /*21730*/  UIMAD UR4, UR18, UR10, URZ ;  /* 0x0000000a120472a4 */ /* 0x000fe4000f8e023f */
[----:B------:R-:W-:Y:S02]  /*21740*/  UIMAD.WIDE.U32 UR8, UR17, UR10, UR8 ;  /* 0x0000000a110872a5 */ /* 0x000fe4000f8e0008 */
[----:B------:R-:W-:-:S03]  /*21750*/  UIMAD UR4, UR17, UR11, UR4 ;  /* 0x0000000b110472a4 */ /* 0x000fc6000f8e0204 */
[----:B------:R-:W-:Y:S01]  /*21760*/  ULDC.64 UR10, c[0x0][0xbe0] ;  /* 0x0002f800000a7ab9 */ /* 0x000fe20000000a00 */
[----:B------:R-:W-:Y:S01]  /*21770*/  UIADD3 UR4, UR9, UR4, URZ ;  /* 0x0000000409047290 */ /* 0x000fe2000fffe03f */
[----:B------:R-:W-:-:S05]  /*21780*/  VIADD R81, R206, UR43 ;  /* 0x0000002bce517c36 */ /* 0x000fca0008000000 */
[----:B------:R-:W-:Y:S01]  /*21790*/  ISETP.GE.AND P2, PT, R81, R18, PT ;  /* 0x000000125100720c */ /* 0x000fe20003f46270 */
[----:B------:R-:W-:Y:S01]  /*217a0*/  BSSY B1, `(.L_x_12529) ;  /* 0x000004a000017945 */ /* 0x000fe20003800000 */
[----:B--2---:R0:W-:Y:S04]  /*217b0*/  @!P0 ST.E desc[UR40][R54.64], R19 ;  /* 0x0000001336008985 */ /* 0x0041e8000c101928 */
[----:B------:R1:W5:Y:S04]  /*217c0*/  LD.E.128 R8, desc[UR40][R2.64] ;  /* 0x0000002802087980 */ /* 0x000368000c101d00 */
[----:B------:R-:W5:Y:S01]  /*217d0*/  LD.E.128 R4, desc[UR40][R4.64] ;  /* 0x0000002804047980 */ /* 0x000f62000c101d00 */
[----:B0-----:R-:W-:-:S03]  /*217e0*/  IMAD.MOV.U32 R19, RZ, RZ, R76 ;  /* 0x000000ffff137224 */ /* 0x001fc600078e004c */
[----:B------:R-:W5:Y:S01]  /*217f0*/  LD.E.128 R12, desc[UR40][R12.64] ;  /* 0x000000280c0c7980 */ /* 0x000f62000c101d00 */
[----:B-1----:R-:W0:Y:S01]  /*21800*/  @P1 LDC R3, c[0x0][0xcec] ;  /* 0x00033b00ff031b82 */ /* 0x002e220000000800 */
[----:B------:R-:W-:Y:S02]  /*21810*/  IMAD.U32 R2, RZ, RZ, UR8 ;  /* 0x00000008ff027e24 */ /* 0x000fe4000f8e00ff */
[----:B------:R-:W5:Y:S04]  /*21820*/  LD.E.128 R24, desc[UR40][R24.64] ;  /* 0x0000002818187980 */ /* 0x000f68000c101d00 */
[----:B------:R-:W5:Y:S04]  /*21830*/  LD.E.128 R28, desc[UR40][R28.64] ;  /* 0x000000281c1c7980 */ /* 0x000f68000c101d00 */
[----:B------:R-:W5:Y:S04]  /*21840*/  LD.E.128 R32, desc[UR40][R32.64] ;  /* 0x0000002820207980 */ /* 0x000f68000c101d00 */
[----:B------:R-:W5:Y:S04]  /*21850*/  LD.E.128 R36, desc[UR40][R36.64] ;  /* 0x0000002824247980 */ /* 0x000f68000c101d00 */
[----:B------:R-:W5:Y:S04]  /*21860*/  LD.E.128 R40, desc[UR40][R40.64] ;  /* 0x0000002828287980 */ /* 0x000f68000c101d00 */
[----:B------:R-:W5:Y:S01]  /*21870*/  LD.E.128 R44, desc[UR40][R44.64] ;  /* 0x000000282c2c7980 */ /* 0x000f62000c101d00 */
[----:B0-----:R-:W-:-:S03]  /*21880*/  @P1 IMAD.HI.U32 R0, R76, R3, RZ ;  /* 0x000000034c001227 */ /* 0x001fc600078e00ff */
[----:B------:R-:W5:Y:S02]  /*21890*/  LD.E.128 R48, desc[UR40][R48.64] ;  /* 0x0000002830307980 */ /* 0x000f64000c101d00 */
[----:B---3--:R-:W-:Y:S02]  /*218a0*/  @P1 SHF.R.U32.HI R19, RZ, R21, R0 ;  /* 0x00000015ff131219 */ /* 0x008fe40000011600 */
[----:B------:R-:W5:Y:S02]  /*218b0*/  LD.E.128 R52, desc[UR40][R52.64] ;  /* 0x0000002834347980 */ /* 0x000f64000c101d00 */
[--C-:B------:R-:W-:Y:S01]  /*218c0*/  SHF.R.S32.HI R0, RZ, 0x1f, R19.reuse ;  /* 0x0000001fff007819 */ /* 0x100fe20000011413 */
[----:B------:R-:W-:Y:S01]  /*218d0*/  IMAD.MOV R21, RZ, RZ, -R19 ;  /* 0x000000ffff157224 */ /* 0x000fe200078e0a13 */
[----:B------:R-:W5:Y:S01]  /*218e0*/  LD.E.128 R56, desc[UR40][R56.64] ;  /* 0x0000002838387980 */ /* 0x000f62000c101d00 */
[----:B------:R-:W-:Y:S01]  /*218f0*/  IMAD.U32 R3, RZ, RZ, UR9 ;  /* 0x00000009ff037e24 */ /* 0x000fe2000f8e00ff */
[----:B------:R-:W-:Y:S01]  /*21900*/  ULDC.64 UR8, c[0x0][0xbd8] ;  /* 0x0002f60000087ab9 */ /* 0x000fe20000000a00 */
[----:B------:R-:W-:Y:S01]  /*21910*/  IMAD R0, R0, UR10, RZ ;  /* 0x0000000a00007c24 */ /* 0x000fe2000f8e02ff */
[----:B------:R-:W5:Y:S01]  /*21920*/  LD.E.128 R60, desc[UR40][R60.64] ;  /* 0x000000283c3c7980 */ /* 0x000f62000c101d00 */
[----:B------:R-:W-:-:S02]  /*21930*/  IMAD R21, R20, R21, R76 ;  /* 0x0000001514157224 */ /* 0x000fc400078e024c */
[----:B------:R-:W-:Y:S01]  /*21940*/  IMAD.U32 R3, RZ, RZ, UR4 ;  /* 0x00000004ff037e24 */ /* 0x000fe2000f8e00ff */
[----:B------:R-:W5:Y:S01]  /*21950*/  LD.E.128 R64, desc[UR40][R64.64] ;  /* 0x0000002840407980 */ /* 0x000f62000c101d00 */
[C---:B------:R-:W-:Y:S01]  /*21960*/  IMAD R77, R19.reuse, UR11, R0 ;  /* 0x0000000b134d7c24 */ /* 0x040fe2000f8e0200 */
[----:B------:R-:W-:Y:S02]  /*21970*/  SHF.R.S32.HI R0, RZ, 0x1f, R21 ;  /* 0x0000001fff007819 */ /* 0x000fe40000011415 */
[----:B------:R-:W5:Y:S01]  /*21980*/  LD.E.128 R68, desc[UR40][R68.64] ;  /* 0x0000002844447980 */ /* 0x000f62000c101d00 */
[----:B------:R-:W-:-:S03]  /*21990*/  IMAD.WIDE.U32 R2, R19, UR10, R2 ;  /* 0x0000000a13027c25 */ /* 0x000fc6000f8e0002 */
[----:B------:R-:W5:Y:S01]  /*219a0*/  LD.E.128 R72, desc[UR40][R72.64] ;  /* 0x0000002848487980 */ /* 0x000f62000c101d00 */
[----:B------:R-:W-:Y:S01]  /*219b0*/  IMAD.IADD R3, R3, 0x1, R77 ;  /* 0x0000000103037824 */ /* 0x000fe200078e024d */
[----:B------:R-:W-:Y:S01]  /*219c0*/  UIADD3 UR4, UR46, 0x32420, URZ ;  /* 0x000324202e047890 */ /* 0x000fe2000fffe03f */
[----:B------:R-:W-:Y:S01]  /*219d0*/  IMAD R0, R0, UR8, RZ ;  /* 0x0000000800007c24 */ /* 0x000fe2000f8e02ff */
[----:B------:R-:W-:Y:S01]  /*219e0*/  @!PT LDS RZ, [RZ] ;  /* 0x00000000fffff984 */ /* 0x000fe20000000800 */
[----:B------:R-:W-:Y:S01]  /*219f0*/  @!PT LDS RZ, [RZ] ;  /* 0x00000000fffff984 */ /* 0x000fe20000000800 */
[----:B------:R-:W-:Y:S01]  /*21a00*/  @!PT LDS RZ, [RZ] ;  /* 0x00000000fffff984 */ /* 0x000fe20000000800 */
[----:B------:R-:W-:Y:S01]  /*21a10*/  @!PT LDS RZ, [RZ] ;  /* 0x00000000fffff984 */ /* 0x000fe20000000800 */
[----:B------:R0:W-:Y:S06]  /*21a20*/  MEMBAR.ALL.CTA ;  /* 0x0000000000007992 */ /* 0x0001ec0000008000 */
[----:B0-----:R-:W0:Y:S01]  /*21a30*/  FENCE.VIEW.ASYNC.S ;  /* 0x00000000000073c6 */ /* 0x001e220000000000 */
[----:B------:R-:W-:Y:S01]  /*21a40*/  VIADD R19, R81, 0x20 ;  /* 0x0000002051137836 */ /* 0x000fe20000000000 */
[----:B------:R-:W-:Y:S01]  /*21a50*/  UPRMT UR4, URZ, 0x654, UR4 ;  /* 0x000006543f047896 */ /* 0x000fe20008000004 */
[----:B------:R-:W-:-:S02]  /*21a60*/  IMAD R77, R21, UR9, R0 ;  /* 0x00000009154d7c24 */ /* 0x000fc4000f8e0200 */
[----:B------:R-:W-:Y:S01]  /*21a70*/  IMAD.WIDE.U32 R2, R21, UR8, R2 ;  /* 0x0000000815027c25 */ /* 0x000fe2000f8e0002 */
[----:B------:R-:W-:Y:S01]  /*21a80*/  ISETP.GE.AND P1, PT, R19, R18, PT ;  /* 0x000000121300720c */ /* 0x000fe20003f26270 */
[----:B------:R-:W-:Y:S02]  /*21a90*/  ULDC.64 UR8, c[0x0][0xb80] ;  /* 0x0002e00000087ab9 */ /* 0x000fe40000000a00 */
[----:B------:R-:W-:Y:S01]  /*21aa0*/  VIADD R19, R81, 0x40 ;  /* 0x0000004051137836 */ /* 0x000fe20000000000 */
[----:B------:R-:W-:Y:S01]  /*21ab0*/  LEA R0, P3, R2, UR8, 0x1 ;  /* 0x0000000802007c11 */ /* 0x000fe2000f8608ff */
[----:B------:R-:W-:-:S03]  /*21ac0*/  IMAD.IADD R3, R3, 0x1, R77 ;  /* 0x0000000103037824 */ /* 0x000fc600078e024d */
[----:B------:R-:W-:Y:S01]  /*21ad0*/  ISETP.GE.AND P0, PT, R19, R18, PT ;  /* 0x000000121300720c */ /* 0x000fe20003f06270 */
[----:B0-----:R0:W1:Y:S01]  /*21ae0*/  SHFL.IDX PT, R78, R0, RZ, 0x181f ;  /* 0x00181fff004e7589 */ /* 0x00106200000e0000 */
[----:B------:R-:W-:-:S05]  /*21af0*/  LEA.HI.X R19, R2, UR9, R3, 0x1, P3 ;  /* 0x0000000902137c11 */ /* 0x000fca00098f0c03 */
[----:B------:R0:W2:Y:S01]  /*21b00*/  SHFL.IDX PT, R79, R19, RZ, 0x181f ;  /* 0x00181fff134f7589 */ /* 0x0000a200000e0000 */
[----:B------:R-:W-:Y:S01]  /*21b10*/  SYNCS.ARRIVE.TRANS64.RED.A1T0 RZ, [UR4], RZ ;  /* 0x000000ffffff79a7 */ /* 0x000fe20008100404 */
        /* <DEDUP_REMOVED lines=18> */
.L_x_12530:
[----:B------:R-:W-:Y:S05]  /*21c40*/  BSYNC B1 ;  /* 0x0000000000017941 */ /* 0x000fea0003800000 */
.L_x_12529:
        /* <DEDUP_REMOVED lines=21> */
.L_x_12532:
[----:B------:R-:W-:Y:S05]  /*21da0*/  BSYNC B1 ;  /* 0x0000000000017941 */ /* 0x000fea0003800000 */
.L_x_12531:
        /* <DEDUP_REMOVED lines=21> */
.L_x_12534:
[----:B------:R-:W-:Y:S05]  /*21f00*/  BSYNC B1 ;  /* 0x0000000000017941 */ /* 0x000fea0003800000 */
.L_x_12533:
[----:B0-----:R-:W-:Y:S01]  /*21f10*/  VIADD R3, R81, 0x60 ;  /* 0x0000006051037836 */ /* 0x001fe20000000000 */
[----:B---3--:R-:W3:Y:S04]  /*21f20*/  SHFL.IDX PT, R19, R19, 0x3, 0x181f ;  /* 0x00781f0013137f89 */ /* 0x008ee800000e0000 */
[----:B------:R-:W-:Y:S01]  /*21f30*/  ISETP.GE.AND P0, PT, R3, R18, PT ;  /* 0x000000120300720c */ /* 0x000fe20003f06270 */
[----:B------:R-:W0:-:S12]  /*21f40*/  SHFL.IDX PT, R0, R0, 0x3, 0x181f ;  /* 0x00781f0000007f89 */ /* 0x000e1800000e0000 */
[----:B------:R-:W-:Y:S05]  /*21f50*/  @P0 BRA `(.L_x_12535) ;  /* 0x0000000c00a80947 */ /* 0x000fea0003800000 */
[----:B------:R-:W-:Y:S02]  /*21f60*/  ULDC UR4, c[0x0][0xbc8] ;  /* 0x0002f20000047ab9 */ /* 0x000fe40000000800 */
[----:B------:R-:W-:Y:S02]  /*21f70*/  ISETP.GE.AND P3, PT, R190, UR4, PT ;  /* 0x00000004be007c0c */ /* 0x000fe4000bf66270 */
[----:B------:R-:W-:Y:S02]  /*21f80*/  ISETP.GE.AND P4, PT, R192, UR4, PT ;  /* 0x00000004c0007c0c */ /* 0x000fe4000bf86270 */
[----:B------:R-:W-:-:S09]  /*21f90*/  ISETP.GE.AND P5, PT, R191, UR4, PT ;  /* 0x00000004bf007c0c */ /* 0x000fd2000bfa6270 */
[-C--:B0-----:R-:W-:Y:S02]  /*21fa0*/  @!P3 LEA R2, P0, R190, R0.reuse, 0x1 ;  /* 0x00000000be02b211 */ /* 0x081fe400078008ff */
[-C--:B------:R-:W-:Y:S02]  /*21fb0*/  @!P4 LEA R4, P1, R192, R0.reuse, 0x1 ;  /* 0x00000000c004c211 */ /* 0x080fe400078208ff */
[C---:B------:R-:W-:Y:S02]  /*21fc0*/  @!P5 LEA R6, P2, R191.reuse, R0, 0x1 ;  /* 0x00000000bf06d211 */ /* 0x040fe400078408ff */
        /* <DEDUP_REMOVED lines=12> */
.L_x_12527:
        /* <DEDUP_REMOVED lines=32> */
.L_x_12536:
        /* <DEDUP_REMOVED lines=47> */
.L_x_12538:
[----:B------:R-:W-:Y:S05]  /*22580*/  BSYNC B1 ;  /* 0x0000000000017941 */ /* 0x000fea0003800000 */
.L_x_12537:
[----:B0-----:R-:W0:Y:S01]  /*22590*/  @P0 LDC R3, c[0x0][0xcf0] ;  /* 0x00033c00ff030b82 */ /* 0x001e220000000800 */
[----:B------:R-:W-:Y:S01]  /*225a0*/  ULDC.64 UR16, c[0x0][0xba0] ;  /* 0x0002e80000107ab9 */ /* 0x000fe20000000a00 */
[----:B------:R-:W-:Y:S01]  /*225b0*/  VIADD R6, R207, UR43 ;  /* 0x0000002bcf067c36 */ /* 0x000fe20008000000 */
[----:B------:R-:W-:Y:S01]  /*225c0*/  UIMAD UR10, UR11, UR16, URZ ;  /* 0x000000100b0a72a4 */ /* 0x000fe2000f8e023f */
[----:B------:R-:W-:Y:S01]  /*225d0*/  BSSY B1, `(.L_x_12539) ;  /* 0x0000040000017945 */ /* 0x000fe20003800000 */
[----:B------:R-:W-:Y:S01]  /*225e0*/  UIMAD.WIDE.U32 UR8, UR4, UR16, URZ ;  /* 0x00000010040872a5 */ /* 0x000fe2000f8e003f */
[----:B------:R-:W-:Y:S01]  /*225f0*/  @P0 IMAD.HI.U32 R2, R6, R9, RZ ;  /* 0x0000000906020227 */ /* 0x000fe200078e00ff */
[----:B------:R-:W-:-:S03]  /*22600*/  UIMAD UR10, UR4, UR17, UR10 ;  /* 0x00000011040a72a4 */ /* 0x000fc6000f8e020a */
[----:B------:R-:W-:Y:S01]  /*22610*/  ULDC.64 UR16, c[0x0][0xbe8] ;  /* 0x0002fa0000107ab9 */ /* 0x000fe20000000a00 */
[----:B------:R-:W-:Y:S01]  /*22620*/  UIADD3 UR9, UR9, UR10, URZ ;  /* 0x0000000a09097290 */ /* 0x000fe2000fffe03f */
[----:B------:R-:W-:Y:S01]  /*22630*/  IMAD.MOV.U32 R5, RZ, RZ, R6 ;  /* 0x000000ffff057224 */ /* 0x000fe200078e0006 */
[----:B------:R-:W-:Y:S02]  /*22640*/  UIMAD UR4, UR12, UR16, URZ ;  /* 0x000000100c0472a4 */ /* 0x000fe4000f8e023f */
[----:B------:R-:W-:Y:S02]  /*22650*/  UIMAD.WIDE.U32 UR8, UR37, UR16, UR8 ;  /* 0x00000010250872a5 */ /* 0x000fe4000f8e0008 */
        /* <DEDUP_REMOVED lines=22> */
[----:B------:R-:W-:Y:S02]  /*227c0*/  VIADD R6, R206, UR43 ;  /* 0x0000002bce067c36 */ /* 0x000fe40008000000 */
        /* <DEDUP_REMOVED lines=32> */
.L_x_12540:
[----:B------:R-:W-:Y:S05]  /*229d0*/  BSYNC B1 ;  /* 0x0000000000017941 */ /* 0x000fea0003800000 */
.L_x_12539:
        /* <DEDUP_REMOVED lines=21> */
.L_x_12542:
[----:B------:R-:W-:Y:S05]  /*22b30*/  BSYNC B1 ;  /* 0x0000000000017941 */ /* 0x000fea0003800000 */
.L_x_12541:
        /* <DEDUP_REMOVED lines=21> */
.L_x_12544:
[----:B------:R-:W-:Y:S05]  /*22c90*/  BSYNC B1 ;  /* 0x0000000000017941 */ /* 0x000fea0003800000 */
.L_x_12543:
[----:B0-----:R-:W-:Y:S01]  /*22ca0*/  VIADD R0, R6, 0x60 ;  /* 0x0000006006007836 */ /* 0x001fe20000000000 */
[----:B--2-4-:R-:W0:Y:S04]  /*22cb0*/  SHFL.IDX PT, R5, R5, 0x3, 0x181f ;  /* 0x00781f0005057f89 */ /* 0x014e2800000e0000 */
[----:B------:R-:W-:Y:S01]  /*22cc0*/  ISETP.GE.AND P0, PT, R0, R11, PT ;  /* 0x0000000b0000720c */ /* 0x000fe20003f06270 */
[----:B-1-3--:R1:W2:-:S12]  /*22cd0*/  SHFL.IDX PT, R2, R4, 0x3, 0x181f ;  /* 0x00781f0004027f89 */ /* 0x00a29800000e0000 */
[----:B-1----:R-:W-:Y:S05]  /*22ce0*/  @P0 BRA `(.L_x_12535) ;  /* 0x0000000000440947 */ /* 0x002fea0003800000 */
[----:B------:R-:W-:Y:S02]  /*22cf0*/  ULDC UR4, c[0x0][0xbc8] ;  /* 0x0002f20000047ab9 */ /* 0x000fe40000000800 */
[----:B------:R-:W-:Y:S02]  /*22d00*/  ISETP.GE.AND P3, PT, R190, UR4, PT ;  /* 0x00000004be007c0c */ /* 0x000fe4000bf66270 */
[----:B------:R-:W-:Y:S02]  /*22d10*/  ISETP.GE.AND P2, PT, R192, UR4, PT ;  /* 0x00000004c0007c0c */ /* 0x000fe4000bf46270 */
[----:B------:R-:W-:Y:S02]  /*22d20*/  ISETP.GE.AND P1, PT, R191, UR4, PT ;  /* 0x00000004bf007c0c */ /* 0x000fe4000bf26270 */
[----:B------:R-:W-:-:S07]  /*22d30*/  ISETP.GE.AND P0, PT, R193, UR4, PT ;  /* 0x00000004c1007c0c */ /* 0x000fce000bf06270 */
[-C--:B--2---:R-:W-:Y:S02]  /*22d40*/  @!P3 LEA R6, P6, R190, R2.reuse, 0x1 ;  /* 0x00000002be06b211 */ /* 0x084fe400078c08ff */
[-C--:B------:R-:W-:Y:S02]  /*22d50*/  @!P2 LEA R8, P5, R192, R2.reuse, 0x1 ;  /* 0x00000002c008a211 */ /* 0x080fe400078a08ff */
[-C--:B------:R-:W-:Y:S02]  /*22d60*/  @!P1 LEA R10, P4, R191, R2.reuse, 0x1 ;  /* 0x00000002bf0a9211 */ /* 0x080fe400078808ff */
[-C--:B0-----:R-:W-:Y:S02]  /*22d70*/  @!P3 LEA.HI.X R7, R190, R5.reuse, R199, 0x1, P6 ;  /* 0x00000005be07b211 */ /* 0x081fe400030f0cc7 */
        /* <DEDUP_REMOVED lines=8> */
.L_x_12535:
[----:B------:R-:W-:Y:S05]  /*22e00*/  BSYNC B0 ;  /* 0x0000000000007941 */ /* 0x000fea0003800000 */
.L_x_12526:
[----:B------:R-:W-:Y:S02]  /*22e10*/  ULDC UR4, c[0x0][0xd3c] ;  /* 0x00034f0000047ab9 */ /* 0x000fe40000000800 */
[----:B------:R-:W-:-:S06]  /*22e20*/  UISETP.GE.AND UP0, UPT, UR6, UR4, UPT ;  /* 0x000000040600728c */ /* 0x000fcc000bf06270 */
[----:B------:R-:W-:-:S13]  /*22e30*/  PLOP3.LUT P0, PT, PT, PT, UP0, 0x80, 0x0 ;  /* 0x000000000000781c */ /* 0x000fda0003f0f008 */
[----:B------:R-:W-:Y:S05]  /*22e40*/  @!P0 BRA `(.L_x_12545) ;  /* 0xfffffde4000c8947 */ /* 0x000fea000383ffff */
[----:B------:R-:W-:Y:S05]  /*22e50*/  EXIT ;  /* 0x000000000000794d */ /* 0x000fea0003800000 */
.L_x_12418:
[----:B------:R-:W-:-:S08]  /*22e60*/  NOP ;  /* 0x0000000000007918 */ /* 0x000fd00000000000 */
[----:B----4-:R-:W0:-:S00]  /*22e70*/  USETMAXREG.DEALLOC.CTAPOOL 0x18 ;  /* 0x00000018000079c8 */ /* 0x010e0000080e0500 */
        /* <DEDUP_REMOVED lines=16> */
.L_x_12546:
        /* <DEDUP_REMOVED lines=42> */
.L_x_12552:
        /* <DEDUP_REMOVED lines=12> */
.L_x_12551:
[----:B------:R-:W-:Y:S05]  /*232e0*/  BSYNC B0 ;  /* 0x0000000000007941 */ /* 0x000fea0003800000 */
.L_x_12550:
        /* <DEDUP_REMOVED lines=21> */
.L_x_12548:
        /* <DEDUP_REMOVED lines=20> */
.L_x_12553:
        /* <DEDUP_REMOVED lines=56> */
.L_x_12549:
[----:B------:R-:W-:Y:S02]  /*23900*/  IMAD.MOV.U32 R17, RZ, RZ, RZ ;  /* 0x000000ffff117224 */ /* 0x000fe400078e00ff */
[----:B------:R-:W-:Y:S02]  /*23910*/  IMAD.U32 R16, RZ, RZ, UR6 ;  /* 0x00000006ff107e24 */ /* 0x000fe4000f8e00ff */
[----:B------:R-:W-:-:S07]  /*23920*/  IMAD.MOV.U32 R18, RZ, RZ, RZ ;  /* 0x000000ffff127224 */ /* 0x000fce00078e00ff */
.L_x_12554:
[----:B------:R-:W-:-:S13]  /*23930*/  ISETP.NE.AND P0, PT, R0, RZ, PT ;  /* 0x000000ff0000720c */ /* 0x000fda0003f05270 */
[----:B------:R-:W1:Y:S01]  /*23940*/  @!P0 S2R R3, SR_CgaCtaId ;  /* 0x0000000000038919 */ /* 0x000e620000008800 */
[----:B------:R-:W-:-:S04]  /*23950*/  @!P0 MOV R0, 0x400 ;  /* 0x0000040000008802 */ /* 0x000fc80000000f00 */
[----:B-1----:R-:W-:-:S05]  /*23960*/  @!P0 LEA R0, R3, R0, 0x18 ;  /* 0x0000000003008211 */ /* 0x002fca00078ec0ff */
[----:B------:R2:W-:Y:S01]  /*23970*/  @!P0 STS.128 [R0+0x324d0], R16 ;  /* 0x0324d01000008388 */ /* 0x0005e20000000c00 */
[----:B------:R-:W-:Y:S06]  /*23980*/  BAR.ARV 0x5, 0x180 ;  /* 0x0146000000007b1d */ /* 0x000fec0000002000 */
.L_x_12547:
        /* <DEDUP_REMOVED lines=31> */
[----:B------:R1:W-:Y:S01]  /*23b80*/  STL [R1+0x480], R2 ;  /* 0x0004800201007387 */ /* 0x0003e20000100800 */
[C---:B0-----:R-:W-:Y:S02]  /*23b90*/  LOP3.LUT R3, R0.reuse, 0x40, RZ, 0xfc, !PT ;  /* 0x0000004000037812 */ /* 0x041fe400078efcff */
[C---:B-1----:R-:W-:Y:S02]  /*23ba0*/  LOP3.LUT R2, R0.reuse, 0x80, RZ, 0xfc, !PT ;  /* 0x0000008000027812 */ /* 0x042fe400078efcff */
[----:B------:R-:W-:-:S07]  /*23bb0*/  LOP3.LUT R0, R0, 0xc0, RZ, 0xfc, !PT ;  /* 0x000000c000007812 */ /* 0x000fce00078efcff */
.L_x_12671:
[----:B------:R-:W-:Y:S05]  /*23bc0*/  YIELD ;  /* 0x0000000000007946 */ /* 0x000fea0003800000 */
[----:B------:R-:W-:Y:S01]  /*23bd0*/  ULDC.64 UR4, c[0x0][0xb20] ;  /* 0x0002c80000047ab9 */ /* 0x000fe20000000a00 */
[----:B---3--:R-:W-:Y:S01]  /*23be0*/  IMAD.MOV.U32 R0, RZ, RZ, RZ ;  /* 0x000000ffff007224 */ /* 0x008fe200078e00ff */
[----:B------:R-:W-:Y:S01]  /*23bf0*/  ISETP.NE.U32.AND P0, PT, RZ, UR4, PT ;  /* 0x00000004ff007c0c */ /* 0x000fe2000bf05070 */
[----:B0-----:R-:W0:Y:S01]  /*23c00*/  LDC.64 R4, c[0x0][0xaf8] ;  /* 0x0002be00ff047b82 */ /* 0x001e220000000a00 */
        /* <DEDUP_REMOVED lines=40> */
.L_x_12556:
        /* <DEDUP_REMOVED lines=10> */
.L_x_12557:
[----:B------:R-:W-:Y:S05]  /*23f30*/  @!P1 BRA `(.L_x_12558) ;  /* 0x00000000000c9947 */ /* 0x000fea0003800000 */
[----:B------:R-:W2:Y:S04]  /*23f40*/  LDG.E R6, desc[UR40][R2.64] ;  /* 0x0000002802067981 */ /* 0x000ea8000c1e1900 */
[----:B------:R-:W2:Y:S02]  /*23f50*/  LDG.E R2, desc[UR40][R2.64+0x4] ;  /* 0x0000042802027981 */ /* 0x000ea4000c1e1900 */
[----:B--2---:R-:W-:-:S07]  /*23f60*/  IMAD.IADD R6, R2, 0x1, -R6 ;  /* 0x0000000102067824 */ /* 0x004fce00078e0a06 */
.L_x_12558:
        /* <DEDUP_REMOVED lines=28> */
.L_x_12561:
[----:B------:R-:W-:-:S13]  /*24130*/  ISETP.NE.AND P0, PT, R3, 0x1, PT ;  /* 0x000000010300780c */ /* 0x000fda0003f05270 */
[----:B------:R-:W2:Y:S02]  /*24140*/  @P0 LDC.64 R4, c[0x0][0xae0] ;  /* 0x0002b800ff040b82 */ /* 0x000ea40000000a00 */
[----:B--2---:R-:W-:-:S05]  /*24150*/  @P0 IMAD.HI.U32 R4, R7, R4, RZ ;  /* 0x0000000407040227 */ /* 0x004fca00078e00ff */
[----:B------:R-:W-:-:S07]  /*24160*/  @P0 SHF.R.U32.HI R7, RZ, R5, R4 ;  /* 0x00000005ff070219 */ /* 0x000fce0000011604 */
.L_x_12562:
[----:B------:R-:W-:Y:S05]  /*24170*/  BSYNC B0 ;  /* 0x0000000000007941 */ /* 0x000fea0003800000 */
.L_x_12560:
[----:B------:R-:W-:-:S05]  /*24180*/  IMAD R7, R7, R3, R3 ;  /* 0x0000000307077224 */ /* 0x000fca00078e0203 */
[----:B------:R-:W-:-:S07]  /*24190*/  VIMNMX R2, R2, R7, PT ;  /* 0x0000000702027248 */ /* 0x000fce0003fe0100 */
.L_x_12559:
        /* <DEDUP_REMOVED lines=29> */
.L_x_12565:
[----:B------:R-:W-:-:S13]  /*24370*/  ISETP.NE.AND P0, PT, R3, 0x1, PT ;  /* 0x000000010300780c */ /* 0x000fda0003f05270 */
[----:B------:R-:W3:Y:S02]  /*24380*/  @P0 LDC.64 R4, c[0x0][0xae0] ;  /* 0x0002b800ff040b82 */ /* 0x000ee40000000a00 */
[----:B---3--:R-:W-:-:S05]  /*24390*/  @P0 IMAD.HI.U32 R4, R2, R4, RZ ;  /* 0x0000000402040227 */ /* 0x008fca00078e00ff */
[----:B------:R-:W-:-:S07]  /*243a0*/  @P0 SHF.R.U32.HI R2, RZ, R5, R4 ;  /* 0x00000005ff020219 */ /* 0x000fce0000011604 */
.L_x_12566:
[----:B------:R-:W-:Y:S05]  /*243b0*/  BSYNC B0 ;  /* 0x0000000000007941 */ /* 0x000fea0003800000 */
.L_x_12564:
[----:B------:R-:W-:-:S05]  /*243c0*/  IMAD R2, R2, R3, RZ ;  /* 0x0000000302027224 */ /* 0x000fca00078e02ff */
[----:B------:R-:W-:-:S07]  /*243d0*/  VIMNMX R0, R0, R2, !PT ;  /* 0x0000000200007248 */ /* 0x000fce0007fe0100 */
.L_x_12563:
        /* <DEDUP_REMOVED lines=25> */
.L_x_12568:
        /* <DEDUP_REMOVED lines=21> */
.L_x_12571:
[----:B------:R-:W-:Y:S05]  /*246c0*/  BSYNC B6 ;  /* 0x0000000000067941 */ /* 0x000fea0003800000 */
.L_x_12570:
        /* <DEDUP_REMOVED lines=20> */
.L_x_12574:
        /* <DEDUP_REMOVED lines=15> */
.L_x_12573:
[----:B------:R-:W-:Y:S05]  /*24900*/  BSYNC B6 ;  /* 0x0000000000067941 */ /* 0x000fea0003800000 */
.L_x_12572:
        /* <DEDUP_REMOVED lines=23> */
.L_x_12688:
        /* <DEDUP_REMOVED lines=11> */
.L_x_12691:
        /* <DEDUP_REMOVED lines=24> */
.L_x_12578:
[----:B--2---:R-:W2:Y:S04]  /*24cb0*/  LDL R7, [R1+0x470] ;  /* 0x0004700001077983 */ /* 0x004ea80000100800 */
[----:B----4-:R-:W2:Y:S04]  /*24cc0*/  LDL R0, [R1+0x474] ;  /* 0x0004740001007983 */ /* 0x010ea80000100800 */
[----:B---3--:R-:W3:Y:S01]  /*24cd0*/  LDL R2, [R1+0x480] ;  /* 0x0004800001027983 */ /* 0x008ee20000100800 */
[----:B--2---:R-:W-:Y:S01]  /*24ce0*/  IMAD R0, R0, 0x8, R7 ;  /* 0x0000000800007824 */ /* 0x004fe200078e0207 */
[----:B---3--:R-:W-:-:S04]  /*24cf0*/  SHF.L.U32 R2, R2, 0x1f, RZ ;  /* 0x0000001f02027819 */ /* 0x008fc800000006ff */
[----:B------:R-:W2:Y:S02]  /*24d00*/  SYNCS.PHASECHK.TRANS64.TRYWAIT P0, [R0+URZ+0x32440], R2 ;  /* 0x03244002000075a7 */ /* 0x000ea4000800017f */
[----:B--2---:R-:W-:Y:S05]  /*24d10*/  @!P0 BRA `(.L_x_12579) ;  /* 0x0000005400f48947 */ /* 0x004fea0003800000 */
.L_x_12692:
        /* <DEDUP_REMOVED lines=11> */
.L_x_12580:
[----:B------:R-:W3:Y:S04]  /*24dd0*/  LDL R6, [R1+0x470] ;  /* 0x0004700001067983 */ /* 0x000ee80000100800 */
[----:B------:R-:W3:Y:S04]  /*24de0*/  LDL R5, [R1+0x474] ;  /* 0x0004740001057983 */ /* 0x000ee80000100800 */
[----:B------:R-:W4:Y:S04]  /*24df0*/  LDL R4, [R1+0x4a8] ;  /* 0x0004a80001047983 */ /* 0x000f280000100800 */
[----:B------:R-:W4:Y:S04]  /*24e00*/  LDL R3, [R1+0x488] ;  /* 0x0004880001037983 */ /* 0x000f280000100800 */
[----:B--2---:R-:W2:Y:S01]  /*24e10*/  LDL.LU R2, [R1+0x48c] ;  /* 0x00048c0001027983 */ /* 0x004ea20000300800 */
        /* <DEDUP_REMOVED lines=17> */
[----:B------:R3:W-:Y:S02]  /*24f30*/  STL [R1+0x48c], R2 ;  /* 0x00048c0201007387 */ /* 0x0007e40000100800 */
[----:B------:R-:W-:-:S06]  /*24f40*/  UMOV UR4, 0x0 ;  /* 0x0000000000047882 */ /* 0x000fcc0000000000 */
[----:B------:R3:W-:Y:S01]  /*24f50*/  UTMALDG.4D [UR8], [UR6], desc[UR4] ;  /* 0x00000408060075b4 */ /* 0x0007e20008019000 */
[----:B------:R-:W-:Y:S02]  /*24f60*/  NOP ;  /* 0x0000000000007918 */ /* 0x000fe40000000000 */
.L_x_12576:
        /* <DEDUP_REMOVED lines=36> */
.L_x_12582:
[----:B------:R-:W-:Y:S05]  /*251b0*/  BSYNC B6 ;  /* 0x0000000000067941 */ /* 0x000fea0003800000 */
.L_x_12581:
        /* <DEDUP_REMOVED lines=65> */
[----:B------:R-:W0:Y:S01]  /*255d0*/  SHFL.IDX PT, R5, R3, RZ, 0x181f ;  /* 0x00181fff03057589 */ /* 0x000e2200000e0000 */
[----:B--2---:R-:W-:-:S03]  /*255e0*/  IMAD R2, R4, R7, RZ ;  /* 0x0000000704027224 */ /* 0x004fc600078e02ff */
[----:B------:R-:W1:Y:S01]  /*255f0*/  SHFL.IDX PT, R4, R0, RZ, 0x181f ;  /* 0x00181fff00047589 */ /* 0x000e6200000e0000 */
[----:B---3--:R-:W-:-:S03]  /*25600*/  IMAD.IADD R8, R8, 0x1, R6 ;  /* 0x0000000108087824 */ /* 0x008fc600078e0206 */
[----:B------:R-:W2:Y:S01]  /*25610*/  SHFL.IDX PT, R6, R3, 0x1, 0x181f ;  /* 0x00381f0003067f89 */ /* 0x000ea200000e0000 */
[C---:B------:R-:W-:Y:S01]  /*25620*/  VIADD R11, R8.reuse, 0x10 ;  /* 0x00000010080b7836 */ /* 0x040fe20000000000 */
[-C--:B------:R-:W-:Y:S02]  /*25630*/  ISETP.GE.AND P1, PT, R8, R2.reuse, PT ;  /* 0x000000020800720c */ /* 0x080fe40003f26270 */
[----:B------:R-:W3:Y:S02]  /*25640*/  SHFL.IDX PT, R7, R0, 0x1, 0x181f ;  /* 0x00381f0000077f89 */ /* 0x000ee400000e0000 */
[----:B------:R-:W-:Y:S02]  /*25650*/  ISETP.GE.AND P2, PT, R11, R2, PT ;  /* 0x000000020b00720c */ /* 0x000fe40003f46270 */
        /* <DEDUP_REMOVED lines=12> */
[----:B---3--:R-:W-:Y:S01]  /*25720*/  @!P2 IMAD.X R4, RZ, RZ, R7, P1 ;  /* 0x000000ffff04a224 */ /* 0x008fe200008e0607 */
        /* <DEDUP_REMOVED lines=58> */
.L_x_12709:
[----:B01----:R-:W2:Y:S04]  /*25ad0*/  LDL R4, [R1+0x494] ;  /* 0x0004940001047983 */ /* 0x003ea80000100800 */
[----:B------:R0:W5:Y:S01]  /*25ae0*/  LDL R8, [R1+0x470] ;  /* 0x0004700001087983 */ /* 0x0001620000100800 */
        /* <DEDUP_REMOVED lines=11> */
.L_x_12584:
[----:B0-----:R-:W2:Y:S01]  /*25ba0*/  LDL R2, [R1+0x470] ;  /* 0x0004700001027983 */ /* 0x001ea20000100800 */
        /* <DEDUP_REMOVED lines=37> */
.L_x_12586:
[----:B------:R-:W-:Y:S05]  /*25e00*/  BSYNC B6 ;  /* 0x0000000000067941 */ /* 0x000fea0003800000 */
.L_x_12585:
        /* <DEDUP_REMOVED lines=60> */
[----:B------:R-:W5:Y:S04]  /*261d0*/  LDL.LU R11, [R1+0x4bc] ;  /* 0x0004bc00010b7983 */ /* 0x000f680000300800 */
[----:B------:R-:W5:Y:S04]  /*261e0*/  LDL.LU R12, [R1+0x4cc] ;  /* 0x0004cc00010c7983 */ /* 0x000f680000300800 */
[----:B------:R-:W-:Y:S01]  /*261f0*/  SHFL.IDX PT, R6, R0, 0x1, 0x181f ;  /* 0x00381f0000067f89 */ /* 0x000fe200000e0000 */
[----:B--2---:R-:W-:-:S03]  /*26200*/  IMAD R3, R10, R7, RZ ;  /* 0x000000070a037224 */ /* 0x004fc600078e02ff */
[----:B------:R-:W2:Y:S02]  /*26210*/  LDL.LU R10, [R1+0x4c8] ;  /* 0x0004c800010a7983 */ /* 0x000ea40000300800 */
[-C--:B---3--:R-:W-:Y:S02]  /*26220*/  ISETP.GE.AND P5, PT, R5, R3.reuse, PT ;  /* 0x000000030500720c */ /* 0x088fe40003fa6270 */
[----:B------:R-:W0:Y:S01]  /*26230*/  SHFL.IDX PT, R5, R2, RZ, 0x181f ;  /* 0x00181fff02057589 */ /* 0x000e2200000e0000 */
[----:B----4-:R-:W-:-:S03]  /*26240*/  ISETP.GE.AND P4, PT, R4, R3, PT ;  /* 0x000000030400720c */ /* 0x010fc60003f86270 */
[----:B------:R-:W1:Y:S07]  /*26250*/  SHFL.IDX PT, R4, R0, RZ, 0x181f ;  /* 0x00181fff00047589 */ /* 0x000e6e00000e0000 */
[----:B0-----:R-:W-:-:S05]  /*26260*/  @!P5 LEA R5, P6, R8, R5, 0x1 ;  /* 0x000000050805d211 */ /* 0x001fca00078c08ff */
[----:B-1----:R-:W-:-:S05]  /*26270*/  @!P5 IMAD.X R4, RZ, RZ, R4, P6 ;  /* 0x000000ffff04d224 */ /* 0x002fca00030e0604 */
        /* <DEDUP_REMOVED lines=53> */
[----:B0-----:R-:W0:Y:S04]  /*265d0*/  SHFL.IDX PT, R4, R2, 0x6, 0x181f ;  /* 0x00d81f0002047f89 */ /* 0x001e2800000e0000 */
[----:B------:R-:W1:Y:S01]  /*265e0*/  SHFL.IDX PT, R2, R2, 0x7, 0x181f ;  /* 0x00f81f0002027f89 */ /* 0x000e6200000e0000 */
[----:B--2---:R-:W-:-:S13]  /*265f0*/  ISETP.GE.AND P4, PT, R10, R3, PT ;  /* 0x000000030a00720c */ /* 0x004fda0003f86270 */
[----:B0-----:R-:W-:-:S05]  /*26600*/  @!P4 LEA R4, P5, R8, R4, 0x1 ;  /* 0x000000040804c211 */ /* 0x001fca00078a08ff */
[----:B------:R-:W-:Y:S02]  /*26610*/  @!P4 IMAD.X R5, RZ, RZ, R6, P5 ;  /* 0x000000ffff05c224 */ /* 0x000fe400028e0606 */
[----:B------:R0:W2:Y:S04]  /*26620*/  SHFL.IDX PT, R6, R0, 0x7, 0x181f ;  /* 0x00f81f0000067f89 */ /* 0x0000a800000e0000 */
[----:B------:R0:W-:Y:S04]  /*26630*/  @!P4 LDGSTS.E.BYPASS.LTC128B.128 [R9+0x25400], desc[UR40][R4.64], !P3 ;  /* 0x254000000409cfae */ /* 0x0001e8000d901d68 */
[----:B------:R0:W-:Y:S04]  /*26640*/  @!P4 LDGSTS.E.BYPASS.LTC128B.128 [R9+0x29400], desc[UR40][R4.64+0x80], !P2 ;  /* 0x294000800409cfae */ /* 0x0001e8000d101d68 */
[----:B------:R0:W-:Y:S04]  /*26650*/  @!P4 LDGSTS.E.BYPASS.LTC128B.128 [R9+0x2d400], desc[UR40][R4.64+0x100], !P1 ;  /* 0x2d4001000409cfae */ /* 0x0001e8000c901d68 */
[----:B-1----:R0:W-:Y:S02]  /*26660*/  @!P4 LDGSTS.E.BYPASS.LTC128B.128 [R9+0x31400], desc[UR40][R4.64+0x180], !P0 ;  /* 0x314001800409cfae */ /* 0x0021e4000c101d68 */
.L_x_12727:
[----:B0-----:R-:W3:Y:S01]  /*26670*/  LDL.LU R0, [R1+0x4d8] ;  /* 0x0004d80001007983 */ /* 0x001ee20000300800 */
[----:B------:R-:W-:Y:S01]  /*26680*/  BSSY B0, `(.L_x_12588) ;  /* 0x000000d000007945 */ /* 0x000fe20003800000 */
[----:B---3--:R-:W-:-:S13]  /*26690*/  ISETP.GE.AND P4, PT, R0, R3, PT ;  /* 0x000000030000720c */ /* 0x008fda0003f86270 */
[----:B------:R-:W-:Y:S05]  /*266a0*/  @P4 BRA `(.L_x_12589) ;  /* 0x0000000000284947 */ /* 0x000fea0003800000 */
[----:B------:R-:W3:Y:S01]  /*266b0*/  LDL R0, [R1+0x47c] ;  /* 0x00047c0001007983 */ /* 0x000ee20000100800 */
[----:B------:R-:W-:-:S05]  /*266c0*/  LEA R2, P4, R8, R2, 0x1 ;  /* 0x0000000208027211 */ /* 0x000fca00078808ff */
        /* <DEDUP_REMOVED lines=8> */
.L_x_12589:
[----:B------:R-:W-:Y:S05]  /*26750*/  BSYNC B0 ;  /* 0x0000000000007941 */ /* 0x000fea0003800000 */
.L_x_12588:
[----:B------:R1:W5:Y:S01]  /*26760*/  LDL R8, [R1+0x470] ;  /* 0x0004700001087983 */ /* 0x0003620000100800 */
[----:B------:R-:W-:Y:S01]  /*26770*/  PLOP3.LUT P0, PT, PT, PT, PT, 0x80, 0x0 ;  /* 0x000000000000781c */ /* 0x000fe20003f0f070 */
[----:B------:R-:W-:-:S12]  /*26780*/  NOP ;  /* 0x0000000000007918 */ /* 0x000fd80000000000 */
.L_x_12590:
        /* <DEDUP_REMOVED lines=19> */
.L_x_12728:
[----:B------:R-:W-:Y:S05]  /*268c0*/  BSYNC B0 ;  /* 0x0000000000007941 */ /* 0x000fea0003800000 */
.L_x_12591:
[----:B0-----:R-:W3:Y:S01]  /*268d0*/  LDL R2, [R1+0x48c] ;  /* 0x00048c0001027983 */ /* 0x001ee20000100800 */
[----:B------:R-:W-:Y:S01]  /*268e0*/  BSSY B0, `(.L_x_12593) ;  /* 0x000005f000007945 */ /* 0x000fe20003800000 */
[----:B---3--:R-:W-:-:S13]  /*268f0*/  LOP3.LUT P0, RZ, R2, 0x1, RZ, 0xc0, !PT ;  /* 0x0000000102ff7812 */ /* 0x008fda000780c0ff */
[----:B------:R-:W-:Y:S05]  /*26900*/  @!P0 BRA `(.L_x_12594) ;  /* 0x0000000400708947 */ /* 0x000fea0003800000 */
[----:B------:R-:W3:Y:S04]  /*26910*/  LDL R2, [R1+0x470] ;  /* 0x0004700001027983 */ /* 0x000ee80000100800 */
[----:B------:R-:W4:Y:S01]  /*26920*/  LDL R4, [R1+0x480] ;  /* 0x0004800001047983 */ /* 0x000f220000100800 */
        /* <DEDUP_REMOVED lines=10> */
.L_x_12729:
[----:B------:R-:W-:Y:S05]  /*269d0*/  BSYNC B1 ;  /* 0x0000000000017941 */ /* 0x000fea0003800000 */
.L_x_12595:
[----:B------:R-:W-:Y:S04]  /*269e0*/  BSSY B1, `(.L_x_12597) ;  /* 0x0000009000017945 */ /* 0x000fe80003800000 */
        /* <DEDUP_REMOVED lines=8> */
.L_x_12598:
[----:B------:R-:W-:Y:S05]  /*26a70*/  BSYNC B1 ;  /* 0x0000000000017941 */ /* 0x000fea0003800000 */
.L_x_12597:
        /* <DEDUP_REMOVED lines=12> */
[----:B----4-:R-:W-:Y:S02]  /*26b40*/  IMAD R3, R3, 0x60, R4 ;  /* 0x0000006003037824 */ /* 0x010fe400078e0204 */
[----:B------:R-:W-:-:S07]  /*26b50*/  VIADD R4, R0, 0x400 ;  /* 0x0000040000047836 */ /* 0x000fce0000000000 */
.L_x_12599:
        /* <DEDUP_REMOVED lines=15> */
.L_x_12600:
        /* <DEDUP_REMOVED lines=15> */
.L_x_12601:
        /* <DEDUP_REMOVED lines=15> */
.L_x_12602:
        /* <DEDUP_REMOVED lines=10> */
.L_x_12594:
[----:B------:R-:W-:Y:S05]  /*26ed0*/  BSYNC B0 ;  /* 0x0000000000007941 */ /* 0x000fea0003800000 */
.L_x_12593:
[----:B------:R-:W3:Y:S04]  /*26ee0*/  LDL R4, [R1+0x498] ;  /* 0x0004980001047983 */ /* 0x000ee80000100800 */
[----:B------:R-:W4:Y:S01]  /*26ef0*/  LDL R5, [R1+0x490] ;  /* 0x0004900001057983 */ /* 0x000f220000100800 */
[----:B------:R-:W-:Y:S01]  /*26f00*/  BSSY B0, `(.L_x_12603) ;  /* 0x00001ff000007945 */ /* 0x000fe20003800000 */
[----:B---3--:R-:W-:-:S05]  /*26f10*/  VIADD R0, R4, 0xfffffffe ;  /* 0xfffffffe04007836 */ /* 0x008fca0000000000 */
[----:B----4-:R-:W-:-:S13]  /*26f20*/  ISETP.GE.AND P0, PT, R0, R5, PT ;  /* 0x000000050000720c */ /* 0x010fda0003f06270 */
[----:B------:R-:W-:Y:S05]  /*26f30*/  @!P0 BRA `(.L_x_12604) ;  /* 0x0000001c00ec8947 */ /* 0x000fea0003800000 */
[----:B------:R-:W-:Y:S01]  /*26f40*/  IMAD.MOV R2, RZ, RZ, -R4 ;  /* 0x000000ffff027224 */ /* 0x000fe200078e0a04 */
[----:B--2---:R-:W-:Y:S01]  /*26f50*/  LOP3.LUT R6, RZ, R5, RZ, 0x33, !PT ;  /* 0x00000005ff067212 */ /* 0x004fe200078e33ff */
[----:B------:R-:W-:Y:S03]  /*26f60*/  BSSY B2, `(.L_x_12605) ;  /* 0x00000ab000027945 */ /* 0x000fe60003800000 */
[----:B------:R-:W-:-:S05]  /*26f70*/  VIADDMNMX R6, R2, 0x1, R6, !PT ;  /* 0x0000000102067846 */ /* 0x000fca0007800106 */
[----:B------:R-:W-:-:S05]  /*26f80*/  IMAD.IADD R2, R4, 0x1, R6 ;  /* 0x0000000104027824 */ /* 0x000fca00078e0206 */
[----:B------:R-:W-:-:S04]  /*26f90*/  LOP3.LUT R2, R2, 0x1, RZ, 0xc0, !PT ;  /* 0x0000000102027812 */ /* 0x000fc800078ec0ff */
[----:B------:R-:W-:-:S13]  /*26fa0*/  ISETP.NE.U32.AND P0, PT, R2, 0x1, PT ;  /* 0x000000010200780c */ /* 0x000fda0003f05070 */
[----:B------:R-:W-:Y:S05]  /*26fb0*/  @P0 BRA `(.L_x_12606) ;  /* 0x0000000800940947 */ /* 0x000fea0003800000 */
[----:B------:R-:W2:Y:S04]  /*26fc0*/  LDL.LU R4, [R1+0x474] ;  /* 0x0004740001047983 */ /* 0x000ea80000300800 */
[----:B------:R-:W3:Y:S04]  /*26fd0*/  LDL.LU R7, [R1+0x480] ;  /* 0x0004800001077983 */ /* 0x000ee80000300800 */
[----:B------:R-:W4:Y:S01]  /*26fe0*/  LDL R5, [R1+0x48c] ;  /* 0x00048c0001057983 */ /* 0x000f220000100800 */
[----:B------:R-:W-:Y:S01]  /*26ff0*/  BSSY B1, `(.L_x_12607) ;  /* 0x000009f000017945 */ /* 0x000fe20003800000 */
[----:B--2---:R-:W-:-:S05]  /*27000*/  VIADD R2, R4, 0x1 ;  /* 0x0000000104027836 */ /* 0x004fca0000000000 */
[----:B------:R-:W-:-:S04]  /*27010*/  ISETP.NE.AND P0, PT, R2, 0x2, PT ;  /* 0x000000020200780c */ /* 0x000fc80003f05270 */
[----:B------:R-:W-:Y:S02]  /*27020*/  SEL R3, RZ, 0x1, P0 ;  /* 0x00000001ff037807 */ /* 0x000fe40000000000 */
[----:B-----5:R-:W-:Y:S02]  /*27030*/  SEL R8, R2, RZ, P0 ;  /* 0x000000ff02087207 */ /* 0x020fe40000000000 */
[----:B---3--:R-:W-:-:S03]  /*27040*/  LOP3.LUT R7, R7, R3, RZ, 0x3c, !PT ;  /* 0x0000000307077212 */ /* 0x008fc600078e3cff */
[----:B------:R0:W-:Y:S04]  /*27050*/  STL [R1+0x474], R8 ;  /* 0x0004740801007387 */ /* 0x0001e80000100800 */
[----:B------:R0:W-:Y:S01]  /*27060*/  STL [R1+0x480], R7 ;  /* 0x0004800701007387 */ /* 0x0001e20000100800 */
[----:B----4-:R-:W-:-:S13]  /*27070*/  LOP3.LUT P2, RZ, R5, 0x1, RZ, 0xc0, !PT ;  /* 0x0000000105ff7812 */ /* 0x010fda000784c0ff */
[----:B0-----:R-:W-:Y:S05]  /*27080*/  @!P2 BRA `(.L_x_12608) ;  /* 0x000000080054a947 */ /* 0x001fea0003800000 */
[----:B------:R-:W-:Y:S02]  /*27090*/  ULDC.64 UR4, c[0x0][0x418] ;  /* 0x0001060000047ab9 */ /* 0x000fe40000000a00 */
        /* <DEDUP_REMOVED lines=22> */
.L_x_12609:
        /* <DEDUP_REMOVED lines=9> */
.L_x_12730:
[----:B------:R-:W-:Y:S05]  /*27290*/  BSYNC B3 ;  /* 0x0000000000037941 */ /* 0x000fea0003800000 */
.L_x_12610:
        /* <DEDUP_REMOVED lines=9> */
.L_x_12613:
[----:B------:R-:W-:Y:S05]  /*27330*/  BSYNC B3 ;  /* 0x0000000000037941 */ /* 0x000fea0003800000 */
.L_x_12612:
        /* <DEDUP_REMOVED lines=14> */
.L_x_12614:
        /* <DEDUP_REMOVED lines=13> */
.L_x_12731:
[----:B------:R-:W-:Y:S05]  /*274f0*/  BSYNC B3 ;  /* 0x0000000000037941 */ /* 0x000fea0003800000 */
.L_x_12615:
[----:B------:R-:W-:Y:S01]  /*27500*/  BSSY B3, `(.L_x_12617) ;  /* 0x000000b000037945 */ /* 0x000fe20003800000 */
[----:B------:R-:W-:Y:S02]  /*27510*/  IMAD.MOV.U32 R8, RZ, RZ, 0x0 ;  /* 0x00000000ff087424 */ /* 0x000fe400078e00ff */
[----:B------:R-:W-:Y:S01]  /*27520*/  IMAD.MOV.U32 R9, RZ, RZ, 0x14f00000 ;  /* 0x14f00000ff097424 */ /* 0x000fe200078e00ff */
[----:B------:R-:W-:Y:S06]  /*27530*/  @P1 BRA `(.L_x_12618) ;  /* 0x00000000001c1947 */ /* 0x000fec0003800000 */
[----:B------:R-:W3:Y:S01]  /*27540*/  S2R R4, SR_TID.X ;  /* 0x0000000000047919 */ /* 0x000ee20000002100 */
[----:B0-2---:R-:W-:-:S04]  /*27550*/  IMAD.MOV.U32 R2, RZ, RZ, 0xc000 ;  /* 0x0000c000ff027424 */ /* 0x005fc800078e00ff */
[----:B------:R4:W-:Y:S01]  /*27560*/  SYNCS.ARRIVE.TRANS64 RZ, [R3+URZ+0x32450], R2 ;  /* 0x0324500203ff79a7 */ /* 0x0009e2000800003f */
[----:B---3--:R-:W-:-:S04]  /*27570*/  LOP3.LUT R4, R4, 0x1f, RZ, 0xc0, !PT ;  /* 0x0000001f04047812 */ /* 0x008fc800078ec0ff */
[----:B------:R-:W-:-:S13]  /*27580*/  ISETP.NE.AND P0, PT, R4, RZ, PT ;  /* 0x000000ff0400720c */ /* 0x000fda0003f05270 */
[----:B----4-:R-:W-:Y:S05]  /*27590*/  @!P0 BRA `(.L_x_12618) ;  /* 0x0000000000048947 */ /* 0x010fea0003800000 */
[----:B------:R-:W-:Y:S01]  /*275a0*/  BPT.TRAP 0x1 ;  /* 0x000000040000795c */ /* 0x000fe20000300000 */
.L_x_12618:
[----:B------:R-:W-:Y:S05]  /*275b0*/  BSYNC B3 ;  /* 0x0000000000037941 */ /* 0x000fea0003800000 */
.L_x_12617:
        /* <DEDUP_REMOVED lines=11> */
.L_x_12619:
        /* <DEDUP_REMOVED lines=15> */
.L_x_12620:
        /* <DEDUP_REMOVED lines=15> */
.L_x_12621:
        /* <DEDUP_REMOVED lines=15> */
.L_x_12622:
        /* <DEDUP_REMOVED lines=10> */
.L_x_12608:
[----:B------:R-:W-:Y:S05]  /*279e0*/  BSYNC B1 ;  /* 0x0000000000017941 */ /* 0x000fea0003800000 */
.L_x_12607:
[----:B------:R-:W2:Y:S02]  /*279f0*/  LDL R4, [R1+0x498] ;  /* 0x0004980001047983 */ /* 0x000ea40000100800 */
[----:B--2---:R-:W-:-:S07]  /*27a00*/  VIADD R0, R4, 0xfffffffd ;  /* 0xfffffffd04007836 */ /* 0x004fce0000000000 */
.L_x_12606:
[----:B------:R-:W-:Y:S05]  /*27a10*/  BSYNC B2 ;  /* 0x0000000000027941 */ /* 0x000fea0003800000 */
.L_x_12605:
[----:B------:R-:W2:Y:S01]  /*27a20*/  LDL.LU R2, [R1+0x498] ;  /* 0x0004980001027983 */ /* 0x000ea20000300800 */
[----:B------:R-:W-:Y:S01]  /*27a30*/  VIADD R6, R6, 0xfffffffe ;  /* 0xfffffffe06067836 */ /* 0x000fe20000000000 */
[----:B--2---:R-:W-:-:S04]  /*27a40*/  LOP3.LUT R2, RZ, R2, RZ, 0x33, !PT ;  /* 0x00000002ff027212 */ /* 0x004fc800078e33ff */
[----:B------:R-:W-:-:S13]  /*27a50*/  ISETP.NE.AND P0, PT, R6, R2, PT ;  /* 0x000000020600720c */ /* 0x000fda0003f05270 */
[----:B------:R-:W-:Y:S05]  /*27a60*/  @!P0 BRA `(.L_x_12604) ;  /* 0x0000001400208947 */ /* 0x000fea0003800000 */
.L_x_12655:
        /* <DEDUP_REMOVED lines=36> */
.L_x_12625:
        /* <DEDUP_REMOVED lines=9> */
.L_x_12732:
[----:B------:R-:W-:Y:S05]  /*27d40*/  BSYNC B2 ;  /* 0x0000000000027941 */ /* 0x000fea0003800000 */
.L_x_12626:
        /* <DEDUP_REMOVED lines=9> */
.L_x_12629:
[----:B------:R-:W-:Y:S05]  /*27de0*/  BSYNC B2 ;  /* 0x0000000000027941 */ /* 0x000fea0003800000 */
.L_x_12628:
        /* <DEDUP_REMOVED lines=13> */
.L_x_12630:
        /* <DEDUP_REMOVED lines=13> */
.L_x_12733:
[----:B------:R-:W-:Y:S05]  /*27f90*/  BSYNC B2 ;  /* 0x0000000000027941 */ /* 0x000fea0003800000 */
.L_x_12631:
        /* <DEDUP_REMOVED lines=11> */
.L_x_12634:
[----:B------:R-:W-:Y:S05]  /*28050*/  BSYNC B2 ;  /* 0x0000000000027941 */ /* 0x000fea0003800000 */
.L_x_12633:
[----:B0-2---:R-:W2:Y:S01]  /*28060*/  LDL R3, [R1+0x470] ;  /* 0x0004700001037983 */ /* 0x005ea20000100800 */
        /* <DEDUP_REMOVED lines=9> */
.L_x_12635:
        /* <DEDUP_REMOVED lines=15> */
.L_x_12636:
        /* <DEDUP_REMOVED lines=15> */
.L_x_12637:
        /* <DEDUP_REMOVED lines=15> */
.L_x_12638:
        /* <DEDUP_REMOVED lines=10> */
.L_x_12624:
[----:B------:R-:W-:Y:S05]  /*28470*/  BSYNC B1 ;  /* 0x0000000000017941 */ /* 0x000fea0003800000 */
.L_x_12623:
[----:B------:R-:W2:Y:S01]  /*28480*/  LDL R5, [R1+0x48c] ;  /* 0x00048c0001057983 */ /* 0x000ea20000100800 */
[----:B------:R-:W-:Y:S01]  /*28490*/  VIADD R7, R7, 0x1 ;  /* 0x0000000107077836 */ /* 0x000fe20000000000 */
[----:B------:R-:W-:Y:S04]  /*284a0*/  BSSY B1, `(.L_x_12639) ;  /* 0x00000a0000017945 */ /* 0x000fe80003800000 */
[----:B------:R-:W-:-:S04]  /*284b0*/  ISETP.NE.AND P0, PT, R7, 0x2, PT ;  /* 0x000000020700780c */ /* 0x000fc80003f05270 */
[----:B------:R-:W-:Y:S02]  /*284c0*/  SEL R2, RZ, 0x1, P0 ;  /* 0x00000001ff027807 */ /* 0x000fe40000000000 */
[----:B------:R-:W-:Y:S02]  /*284d0*/  SEL R9, R7, RZ, P0 ;  /* 0x000000ff07097207 */ /* 0x000fe40000000000 */
[----:B-----5:R-:W-:Y:S01]  /*284e0*/  LOP3.LUT R8, R6, R2, RZ, 0x3c, !PT ;  /* 0x0000000206087212 */ /* 0x020fe200078e3cff */
[----:B------:R-:W-:Y:S02]  /*284f0*/  VIADD R6, R0, 0xffffffff ;  /* 0xffffffff00067836 */ /* 0x000fe40000000000 */
        /* <DEDUP_REMOVED lines=28> */
.L_x_12641:
        /* <DEDUP_REMOVED lines=9> */
.L_x_12734:
[----:B------:R-:W-:Y:S05]  /*28750*/  BSYNC B2 ;  /* 0x0000000000027941 */ /* 0x000fea0003800000 */
.L_x_12642:
        /* <DEDUP_REMOVED lines=9> */
.L_x_12645:
[----:B------:R-:W-:Y:S05]  /*287f0*/  BSYNC B2 ;  /* 0x0000000000027941 */ /* 0x000fea0003800000 */
.L_x_12644:
        /* <DEDUP_REMOVED lines=14> */
.L_x_12646:
        /* <DEDUP_REMOVED lines=13> */
.L_x_12735:
[----:B------:R-:W-:Y:S05]  /*289b0*/  BSYNC B2 ;  /* 0x0000000000027941 */ /* 0x000fea0003800000 */
.L_x_12647:
        /* <DEDUP_REMOVED lines=11> */
.L_x_12650:
[----:B------:R-:W-:Y:S05]  /*28a70*/  BSYNC B2 ;  /* 0x0000000000027941 */ /* 0x000fea0003800000 */
.L_x_12649:
        /* <DEDUP_REMOVED lines=11> */
.L_x_12651:
        /* <DEDUP_REMOVED lines=15> */
.L_x_12652:
        /* <DEDUP_REMOVED lines=15> */
.L_x_12653:
        /* <DEDUP_REMOVED lines=15> */
.L_x_12654:
        /* <DEDUP_REMOVED lines=10> */
.L_x_12640:
[----:B------:R-:W-:Y:S05]  /*28ea0*/  BSYNC B1 ;  /* 0x0000000000017941 */ /* 0x000fea0003800000 */
.L_x_12639:
[----:B------:R-:W2:Y:S01]  /*28eb0*/  LDL R5, [R1+0x490] ;  /* 0x0004900001057983 */ /* 0x000ea20000100800 */
[----:B------:R-:W-:Y:S01]  /*28ec0*/  VIADD R0, R0, 0xfffffffe ;  /* 0xfffffffe00007836 */ /* 0x000fe20000000000 */
[----:B--2---:R-:W-:-:S13]  /*28ed0*/  ISETP.GT.AND P0, PT, R6, R5, PT ;  /* 0x000000050600720c */ /* 0x004fda0003f04270 */
[----:B------:R-:W-:Y:S05]  /*28ee0*/  @P0 BRA `(.L_x_12655) ;  /* 0xffffffe800e00947 */ /* 0x000fea000383ffff */
.L_x_12604:
[----:B------:R-:W-:Y:S05]  /*28ef0*/  BSYNC B0 ;  /* 0x0000000000007941 */ /* 0x000fea0003800000 */
.L_x_12603:
        /* <DEDUP_REMOVED lines=13> */
[----:B------:R-:W-:Y:S02]  /*28fd0*/  VOTEU.ANY UR4, UPT, PT ;  /* 0x0000000000047886 */ /* 0x000fe400038e0100 */
[----:B------:R-:W0:Y:S08]  /*28fe0*/  FLO.U32 R4, UR4 ;  /* 0x0000000400047d00 */ /* 0x000e3000080e0000 */
[----:B------:R-:W3:Y:S01]  /*28ff0*/  POPC R5, UR4 ;  /* 0x0000000400057d09 */ /* 0x000ee20008000000 */
[----:B0-----:R-:W-:-:S02]  /*29000*/  ISETP.EQ.U32.AND P1, PT, R4, R3, PT ;  /* 0x000000030400720c */ /* 0x001fc40003f22070 */
[----:B------:R-:W3:Y:S11]  /*29010*/  LDC.64 R2, c[0x0][0xd60] ;  /* 0x00035800ff027b82 */ /* 0x000ef60000000a00 */
[----:B---3--:R-:W3:Y:S01]  /*29020*/  @P1 ATOMG.E.ADD.STRONG.GPU PT, R3, desc[UR40][R2.64], R5 ;  /* 0x00000005020319a8 */ /* 0x008ee200081ee1e8 */
[----:B--2---:R-:W0:Y:S02]  /*29030*/  S2R R6, SR_LTMASK ;  /* 0x0000000000067919 */ /* 0x004e240000003900 */
[----:B0-----:R-:W-:-:S04]  /*29040*/  LOP3.LUT R6, R6, UR4, RZ, 0xc0, !PT ;  /* 0x0000000406067c12 */ /* 0x001fc8000f8ec0ff */
[----:B------:R-:W0:Y:S01]  /*29050*/  POPC R7, R6 ;  /* 0x0000000600077309 */ /* 0x000e220000000000 */
[----:B---3--:R-:W0:Y:S02]  /*29060*/  SHFL.IDX PT, R4, R3, R4, 0x1f ;  /* 0x00001f0403047589 */ /* 0x008e2400000e0000 */
[----:B0-----:R-:W-:-:S07]  /*29070*/  IADD3 R16, R4, UR37, R7 ;  /* 0x0000002504107c10 */ /* 0x001fce000fffe007 */
.L_x_12657:
[----:B------:R-:W-:Y:S05]  /*29080*/  BSYNC B0 ;  /* 0x0000000000007941 */ /* 0x000fea0003800000 */
.L_x_12656:
[----:B------:R-:W-:-:S05]  /*29090*/  SEL R0, R0, RZ, P0 ;  /* 0x000000ff00007207 */ /* 0x000fca0000000000 */
[----:B------:R3:W-:Y:S02]  /*290a0*/  STL [R1+0x474], R0 ;  /* 0x0004740001007387 */ /* 0x0007e40000100800 */
.L_x_12569:
[----:B------:R-:W-:Y:S05]  /*290b0*/  BSYNC B7 ;  /* 0x0000000000077941 */ /* 0x000fea0003800000 */
.L_x_12567:
        /* <DEDUP_REMOVED lines=13> */
.L_x_12658:
        /* <DEDUP_REMOVED lines=8> */
[----:B0-----:R-:W0:Y:S02]  /*29210*/  @!P1 LDC.64 R2, c[0x0][0xd80] ;  /* 0x00036000ff029b82 */ /* 0x001e240000000a00 */
[----:B0-----:R-:W-:-:S06]  /*29220*/  @!P1 IMAD.WIDE R2, R5, 0x4, R2 ;  /* 0x0000000405029825 */ /* 0x001fcc00078e0202 */
[----:B------:R0:W2:Y:S01]  /*29230*/  @!P1 LDG.E R3, desc[UR40][R2.64] ;  /* 0x0000002802039981 */ /* 0x0000a2000c1e1900 */
[C---:B------:R-:W-:Y:S02]  /*29240*/  ISETP.GE.U32.AND P2, PT, R6.reuse, 0x2, PT ;  /* 0x000000020600780c */ /* 0x040fe40003f46070 */
[C---:B------:R-:W-:Y:S01]  /*29250*/  ISETP.GE.U32.AND P3, PT, R6.reuse, 0x4, PT ;  /* 0x000000040600780c */ /* 0x040fe20003f66070 */
[----:B------:R-:W-:Y:S01]  /*29260*/  SHFL.IDX PT, R0, R16, RZ, 0x1f ;  /* 0x00001fff10007589 */ /* 0x000fe200000e0000 */
[C---:B------:R-:W-:Y:S02]  /*29270*/  ISETP.GE.U32.AND P4, PT, R6.reuse, 0x8, PT ;  /* 0x000000080600780c */ /* 0x040fe40003f86070 */
[C---:B------:R-:W-:Y:S01]  /*29280*/  ISETP.GE.U32.AND P5, PT, R6.reuse, 0x10, PT ;  /* 0x000000100600780c */ /* 0x040fe20003fa6070 */
[----:B0-----:R-:W-:Y:S02]  /*29290*/  IMAD.MOV.U32 R2, RZ, RZ, RZ ;  /* 0x000000ffff027224 */ /* 0x001fe400078e00ff */
[----:B--2---:R-:W-:Y:S01]  /*292a0*/  @!P1 IMAD.MOV.U32 R2, RZ, RZ, R3 ;  /* 0x000000ffff029224 */ /* 0x004fe200078e0003 */
        /* <DEDUP_REMOVED lines=17> */
[----:B------:R0:W2:Y:S02]  /*293c0*/  SHFL.IDX PT, R16, R3, 0x1f, 0x1f ;  /* 0x03e01f0003107f89 */ /* 0x0000a400000e0000 */
.L_x_12745:
[----:B------:R-:W-:Y:S02]  /*293d0*/  ULDC UR4, c[0x0][0xd38] ;  /* 0x00034e0000047ab9 */ /* 0x000fe40000000800 */
[----:B------:R-:W-:-:S04]  /*293e0*/  IMAD.U32 R4, RZ, RZ, UR4 ;  /* 0x00000004ff047e24 */ /* 0x000fc8000f8e00ff */
[----:B--2---:R-:W-:-:S04]  /*293f0*/  IMAD R16, R16, R4, RZ ;  /* 0x0000000410107224 */ /* 0x004fc800078e02ff */
[----:B------:R-:W-:-:S05]  /*29400*/  IMAD.IADD R5, R5, 0x1, R16 ;  /* 0x0000000105057824 */ /* 0x000fca00078e0210 */
[----:B------:R-:W-:-:S13]  /*29410*/  ISETP.GT.AND P6, PT, R5, R0, PT ;  /* 0x000000000500720c */ /* 0x000fda0003fc4270 */
[----:B------:R-:W-:Y:S05]  /*29420*/  @P6 BRA `(.L_x_12661) ;  /* 0x00000000009c6947 */ /* 0x000fea0003800000 */
.L_x_12666:
[----:B------:R-:W2:Y:S01]  /*29430*/  LDC R2, c[0x0][0xd3c] ;  /* 0x00034f00ff027b82 */ /* 0x000ea20000000800 */
[----:B------:R-:W-:-:S05]  /*29440*/  VIADD R19, R19, 0x1f ;  /* 0x0000001f13137836 */ /* 0x000fca0000000000 */
[----:B--2---:R-:W-:-:S13]  /*29450*/  ISETP.GE.AND P6, PT, R19, R2, PT ;  /* 0x000000021300720c */ /* 0x004fda0003fc6270 */
        /* <DEDUP_REMOVED lines=11> */
.L_x_12664:
[----:B------:R-:W-:Y:S05]  /*29510*/  BSYNC B0 ;  /* 0x0000000000007941 */ /* 0x000fea0003800000 */
.L_x_12663:
        /* <DEDUP_REMOVED lines=18> */
.L_x_12753:
[----:B------:R-:W-:Y:S02]  /*29640*/  ULDC UR4, c[0x0][0xd38] ;  /* 0x00034e0000047ab9 */ /* 0x000fe40000000800 */
[----:B------:R-:W-:-:S04]  /*29650*/  IMAD.U32 R4, RZ, RZ, UR4 ;  /* 0x00000004ff047e24 */ /* 0x000fc8000f8e00ff */
[----:B--2---:R-:W-:-:S04]  /*29660*/  IMAD R16, R16, R4, RZ ;  /* 0x0000000410107224 */ /* 0x004fc800078e02ff */
[----:B------:R-:W-:-:S05]  /*29670*/  IMAD.IADD R5, R16, 0x1, R5 ;  /* 0x0000000110057824 */ /* 0x000fca00078e0205 */
[----:B------:R-:W-:-:S13]  /*29680*/  ISETP.GT.AND P6, PT, R5, R0, PT ;  /* 0x000000000500720c */ /* 0x000fda0003fc4270 */
[----:B------:R-:W-:Y:S05]  /*29690*/  @!P6 BRA `(.L_x_12666) ;  /* 0xfffffffc0064e947 */ /* 0x000fea000383ffff */
.L_x_12661:
        /* <DEDUP_REMOVED lines=8> */
.L_x_12757:
[----:B------:R-:W-:Y:S01]  /*29720*/  ISETP.NE.AND P0, PT, R5, RZ, PT ;  /* 0x000000ff0500720c */ /* 0x000fe20003f05270 */
[----:B------:R-:W-:-:S12]  /*29730*/  IMAD.MOV.U32 R5, RZ, RZ, RZ ;  /* 0x000000ffff057224 */ /* 0x000fd800078e00ff */
[----:B------:R-:W-:Y:S05]  /*29740*/  @!P0 BRA `(.L_x_12668) ;  /* 0x0000000000148947 */ /* 0x000fea0003800000 */
[----:B------:R-:W-:Y:S01]  /*29750*/  UMOV UR4, 0xffffffff ;  /* 0xffffffff00047882 */ /* 0x000fe20000000000 */
[----:B------:R-:W-:Y:S02]  /*29760*/  VIADD R12, R6, 0xffffffff ;  /* 0xffffffff060c7836 */ /* 0x000fe40000000000 */
[----:B------:R-:W-:Y:S05]  /*29770*/  BRA.DIV UR4, `(.L_x_12669) ;  /* 0x0000003204807947 */ /* 0x000fea000b800000 */
[----:B0-----:R0:W4:Y:S02]  /*29780*/  SHFL.IDX PT, R3, R3, R12, 0x1f ;  /* 0x00001f0c03037589 */ /* 0x00112400000e0000 */
.L_x_12760:
[----:B----4-:R-:W-:-:S07]  /*29790*/  IMAD.MOV.U32 R5, RZ, RZ, R3 ;  /* 0x000000ffff057224 */ /* 0x010fce00078e0003 */
.L_x_12668:
[----:B0-2---:R-:W0:Y:S01]  /*297a0*/  LDC.64 R2, c[0x0][0xd90] ;  /* 0x00036400ff027b82 */ /* 0x005e220000000a00 */
[----:B------:R-:W-:-:S04]  /*297b0*/  IMAD.IADD R19, R6, 0x1, R19 ;  /* 0x0000000106137824 */ /* 0x000fc800078e0213 */
[----:B0-----:R-:W-:-:S05]  /*297c0*/  IMAD.WIDE R2, R19, 0x4, R2 ;  /* 0x0000000413027825 */ /* 0x001fca00078e0202 */
[----:B------:R-:W3:Y:S01]  /*297d0*/  LDG.E R7, desc[UR40][R2.64] ;  /* 0x0000002802077981 */ /* 0x000ee2000c1e1900 */
        /* <DEDUP_REMOVED lines=62> */
.L_x_12662:
[----:B------:R-:W-:Y:S01]  /*29bc0*/  UMOV UR4, URZ ;  /* 0x0000003f00047c82 */ /* 0x000fe20008000000 */
[----:B------:R-:W-:Y:S01]  /*29bd0*/  UMOV UR5, URZ ;  /* 0x0000003f00057c82 */ /* 0x000fe20008000000 */
[----:B------:R-:W-:Y:S01]  /*29be0*/  ULDC UR6, c[0x0][0xd3c] ;  /* 0x00034f0000067ab9 */ /* 0x000fe20000000800 */
[----:B------:R-:W-:Y:S02]  /*29bf0*/  IMAD.MOV.U32 R16, RZ, RZ, R0 ;  /* 0x000000ffff107224 */ /* 0x000fe400078e0000 */
[----:B------:R-:W-:Y:S02]  /*29c00*/  IMAD.U32 R17, RZ, RZ, UR4 ;  /* 0x00000004ff117e24 */ /* 0x000fe4000f8e00ff */
[----:B------:R-:W-:Y:S02]  /*29c10*/  IMAD.U32 R18, RZ, RZ, UR5 ;  /* 0x00000005ff127e24 */ /* 0x000fe4000f8e00ff */
[----:B------:R-:W-:-:S07]  /*29c20*/  IMAD.U32 R19, RZ, RZ, UR6 ;  /* 0x00000006ff137e24 */ /* 0x000fce000f8e00ff */
.L_x_12670:
[----:B------:R2:W3:Y:S01]  /*29c30*/  LDL R2, [R1+0x470] ;  /* 0x0004700001027983 */ /* 0x0004e20000100800 */
[----:B------:R-:W4:Y:S01]  /*29c40*/  S2R R0, SR_TID.X ;  /* 0x0000000000007919 */ /* 0x000f220000002100 */
[----:B------:R-:W-:Y:S05]  /*29c50*/  WARPSYNC.ALL ;  /* 0x0000000000007948 */ /* 0x000fea0003800000 */
[----:B----4-:R-:W-:Y:S01]  /*29c60*/  LOP3.LUT R0, R0, 0x1f, RZ, 0xc0, !PT ;  /* 0x0000001f00007812 */ /* 0x010fe200078ec0ff */
[----:B------:R-:W-:Y:S03]  /*29c70*/  BAR.SYNC.DEFER_BLOCKING 0x4, 0x180 ;  /* 0x0106000000007b1d */ /* 0x000fe60000010000 */
[----:B------:R-:W-:-:S13]  /*29c80*/  ISETP.NE.AND P0, PT, R0, RZ, PT ;  /* 0x000000ff0000720c */ /* 0x000fda0003f05270 */
[----:B0-----:R-:W3:Y:S01]  /*29c90*/  @!P0 S2R R3, SR_CgaCtaId ;  /* 0x0000000000038919 */ /* 0x001ee20000008800 */
[----:B------:R-:W-:-:S04]  /*29ca0*/  @!P0 MOV R0, 0x400 ;  /* 0x0000040000008802 */ /* 0x000fc80000000f00 */
[----:B---3--:R-:W-:-:S05]  /*29cb0*/  @!P0 LEA R2, R3, R0, 0x18 ;  /* 0x0000000003028211 */ /* 0x008fca00078ec0ff */
[----:B------:R2:W-:Y:S04]  /*29cc0*/  @!P0 STS.128 [R2+0x324d0], R16 ;  /* 0x0324d01002008388 */ /* 0x0005e80000000c00 */
[----:B------:R2:W-:Y:S01]  /*29cd0*/  @!P0 STL [R1+0x470], R2 ;  /* 0x0004700201008387 */ /* 0x0005e20000100800 */
[----:B------:R-:W-:Y:S06]  /*29ce0*/  BAR.ARV 0x5, 0x180 ;  /* 0x0146000000007b1d */ /* 0x000fec0000002000 */
.L_x_12659:
[----:B------:R-:W-:Y:S02]  /*29cf0*/  ULDC UR4, c[0x0][0xd3c] ;  /* 0x00034f0000047ab9 */ /* 0x000fe40000000800 */
[----:B----4-:R-:W-:-:S13]  /*29d00*/  ISETP.GE.AND P0, PT, R19, UR4, PT ;  /* 0x0000000413007c0c */ /* 0x010fda000bf06270 */
[----:B------:R-:W-:Y:S05]  /*29d10*/  @!P0 BRA `(.L_x_12671) ;  /* 0xffffff9c00a88947 */ /* 0x000fea000383ffff */
[----:B------:R-:W-:Y:S05]  /*29d20*/  BSYNC B8 ;  /* 0x0000000000087941 */ /* 0x000fea0003800000 */
.L_x_12555:
[----:B---3--:R-:W3:Y:S01]  /*29d30*/  LDL.LU R0, [R1+0x4dc] ;  /* 0x0004dc0001007983 */ /* 0x008ee20000300800 */
[----:B------:R-:W-:Y:S01]  /*29d40*/  BSSY B0, `(.L_x_12672) ;  /* 0x000000b000007945 */ /* 0x000fe20003800000 */
[----:B------:R-:W4:Y:S01]  /*29d50*/  S2R R5, SR_CgaCtaId ;  /* 0x0000000000057919 */ /* 0x000f220000008800 */
[----:B---3--:R-:W-:-:S05]  /*29d60*/  VIADD R0, R0, 0x1 ;  /* 0x0000000100007836 */ /* 0x008fca0000000000 */
[----:B0-2---:R-:W-:-:S04]  /*29d70*/  LEA.HI R2, R0, R0, RZ, 0x1 ;  /* 0x0000000000027211 */ /* 0x005fc800078f08ff */
[----:B------:R-:W-:-:S05]  /*29d80*/  LOP3.LUT R3, R2, 0xfffffffe, RZ, 0xc0, !PT ;  /* 0xfffffffe02037812 */ /* 0x000fca00078ec0ff */
[----:B------:R-:W-:Y:S01]  /*29d90*/  IMAD.IADD R3, R0, 0x1, -R3 ;  /* 0x0000000100037824 */ /* 0x000fe200078e0a03 */
[----:B------:R-:W-:-:S04]  /*29da0*/  MOV R0, 0x400 ;  /* 0x0000040000007802 */ /* 0x000fc80000000f00 */
[----:B----4-:R-:W-:Y:S02]  /*29db0*/  LEA R0, R5, R0, 0x18 ;  /* 0x0000000005007211 */ /* 0x010fe400078ec0ff */
[----:B------:R-:W-:-:S04]  /*29dc0*/  SHF.L.U32 R3, R3, 0x1f, RZ ;  /* 0x0000001f03037819 */ /* 0x000fc800000006ff */
[----:B------:R-:W0:Y:S02]  /*29dd0*/  SYNCS.PHASECHK.TRANS64.TRYWAIT P0, [R0+URZ+0x32420], R3 ;  /* 0x03242003000075a7 */ /* 0x000e24000800017f */
[----:B0-----:R-:W-:Y:S05]  /*29de0*/  @!P0 BRA `(.L_x_12673) ;  /* 0x0000002c000c8947 */ /* 0x001fea0003800000 */
.L_x_12761:
[----:B------:R-:W-:Y:S05]  /*29df0*/  BSYNC B0 ;  /* 0x0000000000007941 */ /* 0x000fea0003800000 */
.L_x_12672:
[----:B------:R-:W-:-:S03]  /*29e00*/  UMOV UR4, 0xffffffff ;  /* 0xffffffff00047882 */ /* 0x000fc60000000000 */
[----:B------:R-:W-:Y:S05]  /*29e10*/  BRA.DIV UR4, `(.L_x_12674) ;  /* 0x0000002e04147947 */ /* 0x000fea000b800000 */
[----:B------:R-:W2:Y:S02]  /*29e20*/  S2R R2, SR_TID.X ;  /* 0x0000000000027919 */ /* 0x000ea40000002100 */
[----:B--2---:R-:W-:-:S04]  /*29e30*/  SHF.R.U32.HI R2, RZ, 0x5, R2 ;  /* 0x00000005ff027819 */ /* 0x004fc80000011602 */
[----:B------:R-:W-:-:S05]  /*29e40*/  LOP3.LUT R2, R2, 0x3, RZ, 0xc0, !PT ;  /* 0x0000000302027812 */ /* 0x000fca00078ec0ff */
[----:B------:R2:W3:Y:S02]  /*29e50*/  SHFL.IDX PT, R14, R2, RZ, 0x1f ;  /* 0x00001fff020e7589 */ /* 0x0004e400000e0000 */
.L_x_12764:
[----:B---3--:R-:W-:Y:S01]  /*29e60*/  ISETP.NE.AND P0, PT, R14, RZ, PT ;  /* 0x000000ff0e00720c */ /* 0x008fe20003f05270 */
[----:B------:R-:W-:-:S12]  /*29e70*/  BSSY B0, `(.L_x_12675) ;  /* 0x0000027000007945 */ /* 0x000fd80003800000 */
[----:B------:R-:W-:Y:S05]  /*29e80*/  @P0 BRA `(.L_x_12676) ;  /* 0x0000000000940947 */ /* 0x000fea0003800000 */
[----:B------:R-:W-:-:S03]  /*29e90*/  UMOV UR4, 0xffffffff ;  /* 0xffffffff00047882 */ /* 0x000fc60000000000 */
[----:B------:R-:W-:Y:S05]  /*29ea0*/  BRA.DIV UR4, `(.L_x_12677) ;  /* 0x0000002e04247947 */ /* 0x000fea000b800000 */
[----:B------:R-:W-:-:S13]  /*29eb0*/  ELECT P6, URZ, PT ;  /* 0x00000000003f782f */ /* 0x000fda00038c0000 */
.L_x_12767:
[----:B------:R-:W-:Y:S05]  /*29ec0*/  @!P6 BRA `(.L_x_12676) ;  /* 0x000000000084e947 */ /* 0x000fea0003800000 */
[----:B------:R-:W-:-:S06]  /*29ed0*/  ULOP3.LUT UR4, UR36, 0x2, URZ, 0xfc, !UPT ;  /* 0x0000000224047892 */ /* 0x000fcc000f8efc3f */
[----:B--2---:R-:W-:-:S05]  /*29ee0*/  IMAD.U32 R2, RZ, RZ, UR4 ;  /* 0x00000004ff027e24 */ /* 0x004fca000f8e00ff */
[----:B------:R-:W-:-:S13]  /*29ef0*/  ISETP.NE.AND P2, PT, R2, 0x3, PT ;  /* 0x000000030200780c */ /* 0x000fda0003f45270 */
[----:B------:R-:W-:Y:S05]  /*29f00*/  @!P2 BRA `(.L_x_12678) ;  /* 0x000000000004a947 */ /* 0x000fea0003800000 */
[----:B------:R-:W-:Y:S01]  /*29f10*/  BPT.TRAP 0x1 ;  /* 0x000000040000795c */ /* 0x000fe20000300000 */
.L_x_12678:
        /* <DEDUP_REMOVED lines=14> */
.L_x_12768:
[----:B------:R-:W2:Y:S02]  /*2a000*/  SYNCS.PHASECHK.TRANS64.TRYWAIT P0, [R7+URZ], R2 ;  /* 0x00000002070075a7 */ /* 0x000ea4000800017f */
[----:B--2---:R-:W-:Y:S05]  /*2a010*/  @!P0 BRA `(.L_x_12680) ;  /* 0x0000002800fc8947 */ /* 0x004fea0003800000 */
.L_x_12769:
[----:B------:R-:W-:Y:S05]  /*2a020*/  @!P2 BRA `(.L_x_12681) ;  /* 0x000000000004a947 */ /* 0x000fea0003800000 */
[----:B------:R-:W-:Y:S01]  /*2a030*/  BPT.TRAP 0x1 ;  /* 0x000000040000795c */ /* 0x000fe20000300000 */
.L_x_12681:
[----:B------:R-:W3:Y:S01]  /*2a040*/  LDL.LU R4, [R1+0x474] ;  /* 0x0004740001047983 */ /* 0x000ee20000300800 */
[----:B------:R-:W-:-:S04]  /*2a050*/  VIADD R0, R0, 0x32460 ;  /* 0x0003246000007836 */ /* 0x000fc80000000000 */
[----:B---3--:R-:W-:-:S04]  /*2a060*/  IMAD R4, R4, 0x8, R0 ;  /* 0x0000000804047824 */ /* 0x008fc800078e0200 */
[----:B------:R-:W3:Y:S02]  /*2a070*/  SYNCS.PHASECHK.TRANS64.TRYWAIT P0, [R4+URZ], R5 ;  /* 0x00000005040075a7 */ /* 0x000ee4000800017f */
[----:B---3--:R-:W-:Y:S05]  /*2a080*/  @!P0 BRA `(.L_x_12682) ;  /* 0x0000002800f48947 */ /* 0x008fea0003800000 */
.L_x_12770:
[----:B------:R-:W-:-:S07]  /*2a090*/  IMAD R3, R3, 0x8, R0 ;  /* 0x0000000803037824 */ /* 0x000fce00078e0200 */
.L_x_12683:
[----:B----4-:R4:W0:Y:S02]  /*2a0a0*/  SYNCS.PHASECHK.TRANS64.TRYWAIT P0, [R3+URZ], R2 ;  /* 0x00000002030075a7 */ /* 0x010824000800017f */
[----:B0-----:R-:W-:Y:S05]  /*2a0b0*/  @!P0 NANOSLEEP.SYNCS 0x989680 ;  /* 0x009896800000895d */ /* 0x001fea0003900000 */
[----:B------:R-:W0:Y:S02]  /*2a0c0*/  @!P0 SYNCS.PHASECHK.TRANS64 P0, [R3+URZ], R2 ;  /* 0x00000002030085a7 */ /* 0x000e24000800007f */
[----:B0-----:R-:W-:Y:S05]  /*2a0d0*/  @!P0 BRA `(.L_x_12683) ;  /* 0xfffffffc00f08947 */ /* 0x001fea000383ffff */
.L_x_12676:
[----:B------:R-:W-:Y:S05]  /*2a0e0*/  BSYNC B0 ;  /* 0x0000000000007941 */ /* 0x000fea0003800000 */
.L_x_12675:
[----:B------:R-:W-:Y:S05]  /*2a0f0*/  EXIT ;  /* 0x000000000000794d */ /* 0x000fea0003800000 */
.L_x_12432:
[----:B0-----:R-:W-:-:S04]  /*2a100*/  IMAD.U32 R9, RZ, RZ, UR46 ;  /* 0x0000002eff097e24 */ /* 0x001fc8000f8e00ff */
[----:B------:R0:W1:Y:S03]  /*2a110*/  SYNCS.PHASECHK.TRANS64.TRYWAIT P0, [R9+URZ+0x32400], R0 ;  /* 0x03240000090075a7 */ /* 0x000066000800017f */
[----:B-1----:R-:W-:Y:S05]  /*2a120*/  @!P0 NANOSLEEP.SYNCS 0x989680 ;  /* 0x009896800000895d */ /* 0x002fea0003900000 */
[----:B------:R-:W1:Y:S02]  /*2a130*/  @!P0 SYNCS.PHASECHK.TRANS64 P0, [R9+URZ+0x32400], R0 ;  /* 0x03240000090085a7 */ /* 0x000e64000800007f */
[----:B-1----:R-:W-:Y:S05]  /*2a140*/  @!P0 BRA `(.L_x_12432) ;  /* 0xfffffffc00ec8947 */ /* 0x002fea000383ffff */
[----:B------:R-:W-:Y:S05]  /*2a150*/  BRA `(.L_x_12684) ;  /* 0xfffffd8800007947 */ /* 0x000fea000383ffff */
.L_x_12439:
[----:B-1----:R1:W2:Y:S02]  /*2a160*/  SYNCS.PHASECHK.TRANS64.TRYWAIT P0, [R20+URZ], R21 ;  /* 0x00000015140075a7 */ /* 0x0022a4000800017f */
[----:B--2---:R-:W-:Y:S05]  /*2a170*/  @!P0 NANOSLEEP.SYNCS 0x989680 ;  /* 0x009896800000895d */ /* 0x004fea0003900000 */
[----:B------:R-:W2:Y:S02]  /*2a180*/  @!P0 SYNCS.PHASECHK.TRANS64 P0, [R20+URZ], R21 ;  /* 0x00000015140085a7 */ /* 0x000ea4000800007f */
[----:B--2---:R-:W-:Y:S05]  /*2a190*/  @!P0 BRA `(.L_x_12439) ;  /* 0xfffffffc00f08947 */ /* 0x004fea000383ffff */
[----:B------:R-:W-:Y:S05]  /*2a1a0*/  BRA `(.L_x_12438) ;  /* 0xfffffd8c00107947 */ /* 0x000fea000383ffff */
.L_x_12441:
[----:B0-----:R-:W-:-:S04]  /*2a1b0*/  IMAD.U32 R9, RZ, RZ, UR46 ;  /* 0x0000002eff097e24 */ /* 0x001fc8000f8e00ff */
[----:B------:R0:W1:Y:S03]  /*2a1c0*/  SYNCS.PHASECHK.TRANS64.TRYWAIT P0, [R9+URZ+0x32410], R8 ;  /* 0x03241008090075a7 */ /* 0x000066000800017f */
[----:B-1----:R-:W-:Y:S05]  /*2a1d0*/  @!P0 NANOSLEEP.SYNCS 0x989680 ;  /* 0x009896800000895d */ /* 0x002fea0003900000 */
[----:B------:R-:W1:Y:S02]  /*2a1e0*/  @!P0 SYNCS.PHASECHK.TRANS64 P0, [R9+URZ+0x32410], R8 ;  /* 0x03241008090085a7 */ /* 0x000e64000800007f */
[----:B-1----:R-:W-:Y:S05]  /*2a1f0*/  @!P0 BRA `(.L_x_12441) ;  /* 0xfffffffc00ec8947 */ /* 0x002fea000383ffff */
[----:B------:R-:W-:Y:S05]  /*2a200*/  BRA `(.L_x_12685) ;  /* 0xfffffd8c00e47947 */ /* 0x000fea000383ffff */
.L_x_12448:
[----:B-1----:R1:W2:Y:S02]  /*2a210*/  SYNCS.PHASECHK.TRANS64.TRYWAIT P0, [R8+URZ], R9 ;  /* 0x00000009080075a7 */ /* 0x0022a4000800017f */
[----:B--2---:R-:W-:Y:S05]  /*2a220*/  @!P0 NANOSLEEP.SYNCS 0x989680 ;  /* 0x009896800000895d */ /* 0x004fea0003900000 */
[----:B------:R-:W2:Y:S02]  /*2a230*/  @!P0 SYNCS.PHASECHK.TRANS64 P0, [R8+URZ], R9 ;  /* 0x00000009080085a7 */ /* 0x000ea4000800007f */
[----:B--2---:R-:W-:Y:S05]  /*2a240*/  @!P0 BRA `(.L_x_12448) ;  /* 0xfffffffc00f08947 */ /* 0x004fea000383ffff */
[----:B------:R-:W-:Y:S05]  /*2a250*/  BRA `(.L_x_12447) ;  /* 0xfffffd9000287947 */ /* 0x000fea000383ffff */
.L_x_12483:
[----:B0-----:R0:W1:Y:S02]  /*2a260*/  SYNCS.PHASECHK.TRANS64.TRYWAIT P2, [R0+URZ], R3 ;  /* 0x00000003000075a7 */ /* 0x001064000804017f */
[----:B-1----:R-:W-:Y:S05]  /*2a270*/  @!P2 NANOSLEEP.SYNCS 0x989680 ;  /* 0x009896800000a95d */ /* 0x002fea0003900000 */
[----:B------:R-:W1:Y:S02]  /*2a280*/  @!P2 SYNCS.PHASECHK.TRANS64 P2, [R0+URZ], R3 ;  /* 0x000000030000a5a7 */ /* 0x000e64000804007f */
[----:B-1----:R-:W-:Y:S05]  /*2a290*/  @!P2 BRA `(.L_x_12483) ;  /* 0xfffffffc00f0a947 */ /* 0x002fea000383ffff */
[----:B------:R-:W-:Y:S05]  /*2a2a0*/  BRA `(.L_x_12482) ;  /* 0xfffffdfc00887947 */ /* 0x000fea000383ffff */
.L_x_12490:
[----:B-1----:R1:W2:Y:S02]  /*2a2b0*/  SYNCS.PHASECHK.TRANS64.TRYWAIT P2, [R4+URZ], R5 ;  /* 0x00000005040075a7 */ /* 0x0022a4000804017f */
[----:B--2---:R-:W-:Y:S05]  /*2a2c0*/  @!P2 NANOSLEEP.SYNCS 0x989680 ;  /* 0x009896800000a95d */ /* 0x004fea0003900000 */
[----:B------:R-:W2:Y:S02]  /*2a2d0*/  @!P2 SYNCS.PHASECHK.TRANS64 P2, [R4+URZ], R5 ;  /* 0x000000050400a5a7 */ /* 0x000ea4000804007f */
[----:B--2---:R-:W-:Y:S05]  /*2a2e0*/  @!P2 BRA `(.L_x_12490) ;  /* 0xfffffffc00f0a947 */ /* 0x004fea000383ffff */
[----:B------:R-:W-:Y:S05]  /*2a2f0*/  BRA `(.L_x_12489) ;  /* 0xfffffe0000ac7947 */ /* 0x000fea000383ffff */
.L_x_12501:
[----:B-1----:R1:W2:Y:S02]  /*2a300*/  SYNCS.PHASECHK.TRANS64.TRYWAIT P1, [R0+URZ], R7 ;  /* 0x00000007000075a7 */ /* 0x0022a4000802017f */
[----:B--2---:R-:W-:Y:S05]  /*2a310*/  @!P1 NANOSLEEP.SYNCS 0x989680 ;  /* 0x009896800000995d */ /* 0x004fea0003900000 */
[----:B------:R-:W2:Y:S02]  /*2a320*/  @!P1 SYNCS.PHASECHK.TRANS64 P1, [R0+URZ], R7 ;  /* 0x00000007000095a7 */ /* 0x000ea4000802007f */
[----:B--2---:R-:W-:Y:S05]  /*2a330*/  @!P1 BRA `(.L_x_12501) ;  /* 0xfffffffc00f09947 */ /* 0x004fea000383ffff */
[----:B------:R-:W-:Y:S05]  /*2a340*/  BRA `(.L_x_12500) ;  /* 0xfffffe9800d07947 */ /* 0x000fea000383ffff */
.L_x_12508:
[----:B-1----:R1:W2:Y:S02]  /*2a350*/  SYNCS.PHASECHK.TRANS64.TRYWAIT P1, [R4+URZ], R5 ;  /* 0x00000005040075a7 */ /* 0x0022a4000802017f */
[----:B--2---:R-:W-:Y:S05]  /*2a360*/  @!P1 NANOSLEEP.SYNCS 0x989680 ;  /* 0x009896800000995d */ /* 0x004fea0003900000 */
[----:B------:R-:W2:Y:S02]  /*2a370*/  @!P1 SYNCS.PHASECHK.TRANS64 P1, [R4+URZ], R5 ;  /* 0x00000005040095a7 */ /* 0x000ea4000802007f */
[----:B--2---:R-:W-:Y:S05]  /*2a380*/  @!P1 BRA `(.L_x_12508) ;  /* 0xfffffffc00f09947 */ /* 0x004fea000383ffff */
[----:B------:R-:W-:Y:S05]  /*2a390*/  BRA `(.L_x_12507) ;  /* 0xfffffe9c00f47947 */ /* 0x000fea000383ffff */
.L_x_12575:
        /* <DEDUP_REMOVED lines=11> */
.L_x_12687:
[----:B------:R-:W-:Y:S05]  /*2a450*/  BSYNC B0 ;  /* 0x0000000000007941 */ /* 0x000fea0003800000 */
.L_x_12686:
[----:B------:R-:W-:Y:S05]  /*2a460*/  BRA `(.L_x_12688) ;  /* 0xffffffa400847947 */ /* 0x000fea000383ffff */
.L_x_12577:
[----:B------:R-:W-:Y:S01]  /*2a470*/  BSSY B0, `(.L_x_12689) ;  /* 0x0000006000007945 */ /* 0x000fe20003800000 */
[----:B------:R-:W-:-:S07]  /*2a480*/  IMAD.MOV.U32 R15, RZ, RZ, -0x1 ;  /* 0xffffffffff0f7424 */ /* 0x000fce00078e00ff */
[----:B012-4-:R-:W-:Y:S05]  /*2a490*/  WARPSYNC.COLLECTIVE R15, `(.L_x_12690) ;  /* 0x000000000f0c7348 */ /* 0x017fea0003c00000 */
[----:B------:R-:W-:Y:S02]  /*2a4a0*/  ELECT P6, UR62, PT ;  /* 0x00000000003e782f */ /* 0x000fe400038c0000 */
[----:B------:R-:W-:Y:S01]  /*2a4b0*/  MOV R14, UR62 ;  /* 0x0000003e000e7c02 */ /* 0x000fe20008000f00 */
[----:B012-4-:R-:W-:Y:S10]  /*2a4c0*/  ENDCOLLECTIVE ;  /* 0x000000000000791b */ /* 0x017ff40003800000 */
.L_x_12690:
[----:B------:R-:W-:Y:S05]  /*2a4d0*/  BSYNC B0 ;  /* 0x0000000000007941 */ /* 0x000fea0003800000 */
.L_x_12689:
[----:B------:R-:W-:Y:S05]  /*2a4e0*/  BRA `(.L_x_12691) ;  /* 0xffffffa400907947 */ /* 0x000fea000383ffff */
.L_x_12579:
[----:B--2---:R2:W3:Y:S02]  /*2a4f0*/  SYNCS.PHASECHK.TRANS64.TRYWAIT P0, [R0+URZ+0x32440], R2 ;  /* 0x03244002000075a7 */ /* 0x0044e4000800017f */
[----:B---3--:R-:W-:Y:S05]  /*2a500*/  @!P0 NANOSLEEP.SYNCS 0x989680 ;  /* 0x009896800000895d */ /* 0x008fea0003900000 */
[----:B------:R-:W3:Y:S02]  /*2a510*/  @!P0 SYNCS.PHASECHK.TRANS64 P0, [R0+URZ+0x32440], R2 ;  /* 0x03244002000085a7 */ /* 0x000ee4000800007f */
[----:B---3--:R-:W-:Y:S05]  /*2a520*/  @!P0 BRA `(.L_x_12579) ;  /* 0xfffffffc00f08947 */ /* 0x008fea000383ffff */
[----:B------:R-:W-:Y:S05]  /*2a530*/  BRA `(.L_x_12692) ;  /* 0xffffffa400f87947 */ /* 0x000fea000383ffff */
.L_x_12583:
        /* <DEDUP_REMOVED lines=10> */
.L_x_12693:
[----:B------:R0:W-:Y:S01]  /*2a5e0*/  STL [R1+0x494], R8 ;  /* 0x0004940801007387 */ /* 0x0001e20000100800 */
[----:B------:R-:W-:Y:S02]  /*2a5f0*/  IMAD.MOV.U32 R13, RZ, RZ, R3 ;  /* 0x000000ffff0d7224 */ /* 0x000fe400078e0003 */
[----:B------:R-:W-:-:S07]  /*2a600*/  IMAD.MOV.U32 R4, RZ, RZ, R14 ;  /* 0x000000ffff047224 */ /* 0x000fce00078e000e */
[----:B0-----:R-:W-:Y:S05]  /*2a610*/  WARPSYNC.COLLECTIVE R15, `(.L_x_12694) ;  /* 0x000000000f087348 */ /* 0x001fea0003c00000 */
[----:B------:R1:W2:Y:S02]  /*2a620*/  SHFL.IDX P6, R14, R13, R12, R11 ;  /* 0x0000000c0d0e7389 */ /* 0x0002a400000c000b */
[----:B012---:R-:W-:Y:S01]  /*2a630*/  ENDCOLLECTIVE ;  /* 0x000000000000791b */ /* 0x007fe20003800000 */
.L_x_12694:
[----:B------:R-:W-:Y:S02]  /*2a640*/  IMAD.MOV.U32 R13, RZ, RZ, R0 ;  /* 0x000000ffff0d7224 */ /* 0x000fe400078e0000 */
[----:B------:R-:W-:Y:S02]  /*2a650*/  IMAD.MOV.U32 R12, RZ, RZ, 0x1 ;  /* 0x00000001ff0c7424 */ /* 0x000fe400078e00ff */
[----:B------:R-:W-:-:S07]  /*2a660*/  IMAD.MOV.U32 R5, RZ, RZ, R14 ;  /* 0x000000ffff057224 */ /* 0x000fce00078e000e */
[----:B------:R-:W-:Y:S05]  /*2a670*/  WARPSYNC.COLLECTIVE R15, `(.L_x_12695) ;  /* 0x000000000f087348 */ /* 0x000fea0003c00000 */
[----:B------:R0:W1:Y:S02]  /*2a680*/  SHFL.IDX P6, R14, R13, R12, R11 ;  /* 0x0000000c0d0e7389 */ /* 0x00006400000c000b */
[----:B01----:R-:W-:Y:S01]  /*2a690*/  ENDCOLLECTIVE ;  /* 0x000000000000791b */ /* 0x003fe20003800000 */
.L_x_12695:
[----:B------:R-:W-:Y:S02]  /*2a6a0*/  IMAD.MOV.U32 R13, RZ, RZ, R3 ;  /* 0x000000ffff0d7224 */ /* 0x000fe400078e0003 */
[----:B------:R-:W-:Y:S02]  /*2a6b0*/  IMAD R2, R2, R7, RZ ;  /* 0x0000000702027224 */ /* 0x000fe400078e02ff */
[----:B------:R-:W-:-:S07]  /*2a6c0*/  IMAD.MOV.U32 R7, RZ, RZ, R14 ;  /* 0x000000ffff077224 */ /* 0x000fce00078e000e */
[----:B------:R-:W-:Y:S05]  /*2a6d0*/  WARPSYNC.COLLECTIVE R15, `(.L_x_12696) ;  /* 0x000000000f087348 */ /* 0x000fea0003c00000 */
[----:B------:R0:W1:Y:S02]  /*2a6e0*/  SHFL.IDX P6, R14, R13, R12, R11 ;  /* 0x0000000c0d0e7389 */ /* 0x00006400000c000b */
[----:B01----:R-:W-:Y:S01]  /*2a6f0*/  ENDCOLLECTIVE ;  /* 0x000000000000791b */ /* 0x003fe20003800000 */
.L_x_12696:
[----:B------:R-:W-:-:S13]  /*2a700*/  ISETP.GE.AND P1, PT, R8, R2, PT ;  /* 0x000000020800720c */ /* 0x000fda0003f26270 */
[----:B------:R-:W-:Y:S01]  /*2a710*/  @!P1 LEA R5, P3, R10, R5, 0x1 ;  /* 0x000000050a059211 */ /* 0x000fe200078608ff */
[----:B------:R-:W-:Y:S02]  /*2a720*/  IMAD.MOV.U32 R13, RZ, RZ, R0 ;  /* 0x000000ffff0d7224 */ /* 0x000fe400078e0000 */
[----:B------:R-:W-:Y:S02]  /*2a730*/  IMAD.MOV.U32 R12, RZ, RZ, 0x2 ;  /* 0x00000002ff0c7424 */ /* 0x000fe400078e00ff */
[----:B------:R-:W-:-:S05]  /*2a740*/  @!P1 IMAD.X R4, RZ, RZ, R4, P3 ;  /* 0x000000ffff049224 */ /* 0x000fca00018e0604 */
[----:B------:R-:W-:Y:S01]  /*2a750*/  @!P1 LOP3.LUT R5, R5, R4, RZ, 0x3c, !PT ;  /* 0x0000000405059212 */ /* 0x000fe200078e3cff */
[----:B------:R-:W-:-:S07]  /*2a760*/  IMAD.MOV.U32 R6, RZ, RZ, R14 ;  /* 0x000000ffff067224 */ /* 0x000fce00078e000e */
[----:B------:R-:W-:Y:S05]  /*2a770*/  WARPSYNC.COLLECTIVE R15, `(.L_x_12697) ;  /* 0x000000000f087348 */ /* 0x000fea0003c00000 */
[----:B------:R0:W1:Y:S02]  /*2a780*/  SHFL.IDX P6, R14, R13, R12, R11 ;  /* 0x0000000c0d0e7389 */ /* 0x00006400000c000b */
[----:B01----:R-:W-:Y:S01]  /*2a790*/  ENDCOLLECTIVE ;  /* 0x000000000000791b */ /* 0x003fe20003800000 */
.L_x_12697:
[----:B------:R-:W-:-:S04]  /*2a7a0*/  @!P1 LOP3.LUT R4, R5, R4, RZ, 0x3c, !PT ;  /* 0x0000000405049212 */ /* 0x000fc800078e3cff */
[----:B------:R-:W-:-:S05]  /*2a7b0*/  @!P1 LOP3.LUT R5, R5, R4, RZ, 0x3c, !PT ;  /* 0x0000000405059212 */ /* 0x000fca00078e3cff */
[----:B------:R-:W-:Y:S01]  /*2a7c0*/  @!PT LDS RZ, [RZ] ;  /* 0x00000000fffff984 */ /* 0x000fe20000000800 */
[----:B------:R-:W-:Y:S01]  /*2a7d0*/  @!PT LDS RZ, [RZ] ;  /* 0x00000000fffff984 */ /* 0x000fe20000000800 */
[----:B------:R-:W-:Y:S01]  /*2a7e0*/  @!PT LDS RZ, [RZ] ;  /* 0x00000000fffff984 */ /* 0x000fe20000000800 */
[----:B------:R0:W-:Y:S01]  /*2a7f0*/  @!P1 LDGSTS.E.BYPASS.LTC128B.128 [R9+0x18400], desc[UR40][R4.64], !P0 ;  /* 0x1840000004099fae */ /* 0x0001e2000c101d68 */
[----:B------:R-:W-:Y:S02]  /*2a800*/  IMAD.MOV.U32 R13, RZ, RZ, R3 ;  /* 0x000000ffff0d7224 */ /* 0x000fe400078e0003 */
[----:B0-----:R-:W-:-:S05]  /*2a810*/  VIADD R5, R8, 0x10 ;  /* 0x0000001008057836 */ /* 0x001fca0000000000 */
[----:B------:R-:W-:Y:S01]  /*2a820*/  ISETP.GE.AND P2, PT, R5, R2, PT ;  /* 0x000000020500720c */ /* 0x000fe20003f46270 */
[----:B------:R0:W-:-:S12]  /*2a830*/  STL [R1+0x4b8], R5 ;  /* 0x0004b80501007387 */ /* 0x0001d80000100800 */
[----:B0-----:R-:W-:Y:S01]  /*2a840*/  @!P2 LEA R5, P1, R10, R6, 0x1 ;  /* 0x000000060a05a211 */ /* 0x001fe200078208ff */
[----:B------:R-:W-:-:S12]  /*2a850*/  IMAD.MOV.U32 R6, RZ, RZ, R14 ;  /* 0x000000ffff067224 */ /* 0x000fd800078e000e */
[----:B------:R-:W-:Y:S05]  /*2a860*/  WARPSYNC.COLLECTIVE R15, `(.L_x_12698) ;  /* 0x000000000f087348 */ /* 0x000fea0003c00000 */
[----:B------:R0:W1:Y:S02]  /*2a870*/  SHFL.IDX P6, R14, R13, R12, R11 ;  /* 0x0000000c0d0e7389 */ /* 0x00006400000c000b */
[----:B01----:R-:W-:Y:S01]  /*2a880*/  ENDCOLLECTIVE ;  /* 0x000000000000791b */ /* 0x003fe20003800000 */
.L_x_12698:
[----:B------:R-:W-:Y:S02]  /*2a890*/  @!P2 IMAD.X R4, RZ, RZ, R7, P1 ;  /* 0x000000ffff04a224 */ /* 0x000fe400008e0607 */
[----:B------:R-:W-:-:S03]  /*2a8a0*/  VIADD R7, R8, 0x20 ;  /* 0x0000002008077836 */ /* 0x000fc60000000000 */
[----:B------:R-:W-:Y:S02]  /*2a8b0*/  @!P2 LOP3.LUT R5, R5, R4, RZ, 0x3c, !PT ;  /* 0x000000040505a212 */ /* 0x000fe400078e3cff */
[----:B------:R-:W-:Y:S01]  /*2a8c0*/  ISETP.GE.AND P1, PT, R7, R2, PT ;  /* 0x000000020700720c */ /* 0x000fe20003f26270 */
[----:B------:R0:W-:Y:S01]  /*2a8d0*/  STL [R1+0x4bc], R7 ;  /* 0x0004bc0701007387 */ /* 0x0001e20000100800 */
[----:B------:R-:W-:Y:S01]  /*2a8e0*/  @!P2 LOP3.LUT R4, R5, R4, RZ, 0x3c, !PT ;  /* 0x000000040504a212 */ /* 0x000fe200078e3cff */
[----:B------:R-:W-:-:S03]  /*2a8f0*/  IMAD.MOV.U32 R13, RZ, RZ, R0 ;  /* 0x000000ffff0d7224 */ /* 0x000fc600078e0000 */
[----:B------:R-:W-:Y:S01]  /*2a900*/  @!P2 LOP3.LUT R5, R5, R4, RZ, 0x3c, !PT ;  /* 0x000000040505a212 */ /* 0x000fe200078e3cff */
[----:B------:R-:W-:-:S04]  /*2a910*/  IMAD.MOV.U32 R12, RZ, RZ, 0x3 ;  /* 0x00000003ff0c7424 */ /* 0x000fc800078e00ff */
[----:B------:R-:W-:Y:S01]  /*2a920*/  @!PT LDS RZ, [RZ] ;  /* 0x00000000fffff984 */ /* 0x000fe20000000800 */
[----:B------:R-:W-:Y:S01]  /*2a930*/  @!PT LDS RZ, [RZ] ;  /* 0x00000000fffff984 */ /* 0x000fe20000000800 */
[----:B------:R-:W-:Y:S01]  /*2a940*/  @!PT LDS RZ, [RZ] ;  /* 0x00000000fffff984 */ /* 0x000fe20000000800 */
[----:B------:R1:W-:Y:S01]  /*2a950*/  @!P2 LDGSTS.E.BYPASS.LTC128B.128 [R9+0x18c00], desc[UR40][R4.64], !P0 ;  /* 0x18c000000409afae */ /* 0x0003e2000c101d68 */
[----:B0-----:R-:W-:-:S05]  /*2a960*/  VIADD R7, R8, 0x30 ;  /* 0x0000003008077836 */ /* 0x001fca0000000000 */
[----:B------:R0:W-:Y:S01]  /*2a970*/  STL [R1+0x4c8], R7 ;  /* 0x0004c80701007387 */ /* 0x0001e20000100800 */
[----:B-1----:R-:W-:-:S07]  /*2a980*/  IMAD.MOV.U32 R4, RZ, RZ, R14 ;  /* 0x000000ffff047224 */ /* 0x002fce00078e000e */
[----:B0-----:R-:W-:Y:S05]  /*2a990*/  WARPSYNC.COLLECTIVE R15, `(.L_x_12699) ;  /* 0x000000000f087348 */ /* 0x001fea0003c00000 */
[----:B------:R1:W2:Y:S02]  /*2a9a0*/  SHFL.IDX P6, R14, R13, R12, R11 ;  /* 0x0000000c0d0e7389 */ /* 0x0002a400000c000b */
[----:B012---:R-:W-:Y:S01]  /*2a9b0*/  ENDCOLLECTIVE ;  /* 0x000000000000791b */ /* 0x007fe20003800000 */
.L_x_12699:
        /* <DEDUP_REMOVED lines=10> */
.L_x_12700:
        /* <DEDUP_REMOVED lines=13> */
.L_x_12701:
        /* <DEDUP_REMOVED lines=10> */
.L_x_12702:
        /* <DEDUP_REMOVED lines=13> */
.L_x_12703:
        /* <DEDUP_REMOVED lines=10> */
.L_x_12704:
        /* <DEDUP_REMOVED lines=13> */
.L_x_12705:
        /* <DEDUP_REMOVED lines=10> */
.L_x_12706:
        /* <DEDUP_REMOVED lines=11> */
.L_x_12707:
        /* <DEDUP_REMOVED lines=10> */
.L_x_12708:
[----:B------:R-:W-:Y:S01]  /*2b000*/  @!PT LDS RZ, [RZ] ;  /* 0x00000000fffff984 */ /* 0x000fe20000000800 */
[----:B------:R-:W-:Y:S01]  /*2b010*/  @!PT LDS RZ, [RZ] ;  /* 0x00000000fffff984 */ /* 0x000fe20000000800 */
[----:B------:R-:W-:Y:S01]  /*2b020*/  @!PT LDS RZ, [RZ] ;  /* 0x00000000fffff984 */ /* 0x000fe20000000800 */
[----:B------:R1:W-:Y:S01]  /*2b030*/  @!P1 LDGSTS.E.BYPASS.LTC128B.128 [R9+0x1b400], desc[UR40][R4.64], !P0 ;  /* 0x1b40000004099fae */ /* 0x0003e2000c101d68 */
[----:B------:R-:W-:Y:S01]  /*2b040*/  IMAD.MOV.U32 R3, RZ, RZ, R14 ;  /* 0x000000ffff037224 */ /* 0x000fe200078e000e */
[----:B------:R-:W-:Y:S06]  /*2b050*/  BRA `(.L_x_12709) ;  /* 0xffffffa8009c7947 */ /* 0x000fec000383ffff */
.L_x_12587:
[----:B------:R-:W2:Y:S04]  /*2b060*/  LDL.LU R3, [R1+0x4a4] ;  /* 0x0004a40001037983 */ /* 0x000ea80000300800 */
[----:B------:R-:W3:Y:S04]  /*2b070*/  LDL.LU R6, [R1+0x494] ;  /* 0x0004940001067983 */ /* 0x000ee80000300800 */
[----:B------:R-:W4:Y:S04]  /*2b080*/  LDL.LU R15, [R1+0x4b8] ;  /* 0x0004b800010f7983 */ /* 0x000f280000300800 */
[----:B------:R-:W5:Y:S04]  /*2b090*/  LDL.LU R9, [R1+0x48c] ;  /* 0x00048c0001097983 */ /* 0x000f680000300800 */
[----:B------:R-:W5:Y:S04]  /*2b0a0*/  LDL.LU R14, [R1+0x4bc] ;  /* 0x0004bc00010e7983 */ /* 0x000f680000300800 */
[----:B------:R-:W5:Y:S04]  /*2b0b0*/  LDL.LU R13, [R1+0x4c8] ;  /* 0x0004c800010d7983 */ /* 0x000f680000300800 */
[----:B------:R-:W5:Y:S04]  /*2b0c0*/  LDL.LU R11, [R1+0x4d0] ;  /* 0x0004d000010b7983 */ /* 0x000f680000300800 */
[----:B------:R-:W5:Y:S04]  /*2b0d0*/  LDL.LU R12, [R1+0x4cc] ;  /* 0x0004cc00010c7983 */ /* 0x000f680000300800 */
[----:B------:R-:W5:Y:S01]  /*2b0e0*/  LDL.LU R10, [R1+0x4d4] ;  /* 0x0004d400010a7983 */ /* 0x000f620000300800 */
[----:B------:R-:W-:Y:S01]  /*2b0f0*/  BSSY B0, `(.L_x_12710) ;  /* 0x000001b000007945 */ /* 0x000fe20003800000 */
[----:B--2---:R-:W-:-:S05]  /*2b100*/  IMAD R3, R3, R7, RZ ;  /* 0x0000000703037224 */ /* 0x004fca00078e02ff */
[-C--:B---3--:R-:W-:Y:S02]  /*2b110*/  ISETP.GE.AND P4, PT, R6, R3.reuse, PT ;  /* 0x000000030600720c */ /* 0x088fe40003f86270 */
[----:B----4-:R-:W-:Y:S02]  /*2b120*/  ISETP.GE.AND P5, PT, R15, R3, PT ;  /* 0x000000030f00720c */ /* 0x010fe40003fa6270 */
[----:B-----5:R-:W-:-:S09]  /*2b130*/  LOP3.LUT R9, R9, 0xffffffef, RZ, 0xc0, !PT ;  /* 0xffffffef09097812 */ /* 0x020fd200078ec0ff */
[----:B------:R-:W-:Y:S02]  /*2b140*/  @P4 LOP3.LUT R9, R9, 0x10, RZ, 0xfc, !PT ;  /* 0x0000001009094812 */ /* 0x000fe400078efcff */
[----:B------:R-:W-:Y:S02]  /*2b150*/  ISETP.GE.AND P6, PT, R14, R3, PT ;  /* 0x000000030e00720c */ /* 0x000fe40003fc6270 */
[----:B------:R-:W-:-:S04]  /*2b160*/  LOP3.LUT R9, R9, 0xfffffff7, RZ, 0xc0, !PT ;  /* 0xfffffff709097812 */ /* 0x000fc800078ec0ff */
[----:B------:R-:W-:Y:S02]  /*2b170*/  @P5 LOP3.LUT R9, R9, 0x8, RZ, 0xfc, !PT ;  /* 0x0000000809095812 */ /* 0x000fe400078efcff */
[----:B------:R-:W-:Y:S02]  /*2b180*/  ISETP.GE.AND P4, PT, R13, R3, PT ;  /* 0x000000030d00720c */ /* 0x000fe40003f86270 */
[----:B------:R-:W-:-:S04]  /*2b190*/  LOP3.LUT R9, R9, 0xfffffffb, RZ, 0xc0, !PT ;  /* 0xfffffffb09097812 */ /* 0x000fc800078ec0ff */
[----:B------:R-:W-:Y:S02]  /*2b1a0*/  @P6 LOP3.LUT R9, R9, 0x4, RZ, 0xfc, !PT ;  /* 0x0000000409096812 */ /* 0x000fe400078efcff */
[----:B------:R-:W-:Y:S02]  /*2b1b0*/  ISETP.GE.AND P6, PT, R11, R3, PT ;  /* 0x000000030b00720c */ /* 0x000fe40003fc6270 */
[----:B------:R-:W-:-:S04]  /*2b1c0*/  LOP3.LUT R9, R9, 0xfffffffd, RZ, 0xc0, !PT ;  /* 0xfffffffd09097812 */ /* 0x000fc800078ec0ff */
[----:B------:R-:W-:-:S04]  /*2b1d0*/  @P4 LOP3.LUT R9, R9, 0x2, RZ, 0xfc, !PT ;  /* 0x0000000209094812 */ /* 0x000fc800078efcff */
[----:B------:R-:W-:-:S04]  /*2b1e0*/  LOP3.LUT R9, R9, 0xffffffdf, RZ, 0xc0, !PT ;  /* 0xffffffdf09097812 */ /* 0x000fc800078ec0ff */
[----:B------:R-:W-:-:S05]  /*2b1f0*/  @P6 LOP3.LUT R9, R9, 0x20, RZ, 0xfc, !PT ;  /* 0x0000002009096812 */ /* 0x000fca00078efcff */
[----:B------:R0:W-:Y:S01]  /*2b200*/  STL [R1+0x48c], R9 ;  /* 0x00048c0901007387 */ /* 0x0001e20000100800 */
[-C--:B------:R-:W-:Y:S01]  /*2b210*/  ISETP.GE.AND P5, PT, R12, R3.reuse, PT ;  /* 0x000000030c00720c */ /* 0x080fe20003fa6270 */
[----:B------:R-:W-:Y:S01]  /*2b220*/  IMAD.MOV.U32 R13, RZ, RZ, R0 ;  /* 0x000000ffff0d7224 */ /* 0x000fe200078e0000 */
[----:B------:R-:W-:Y:S01]  /*2b230*/  ISETP.GE.AND P4, PT, R10, R3, PT ;  /* 0x000000030a00720c */ /* 0x000fe20003f86270 */
[----:B------:R-:W-:Y:S02]  /*2b240*/  IMAD.MOV.U32 R12, RZ, RZ, RZ ;  /* 0x000000ffff0c7224 */ /* 0x000fe400078e00ff */
[----:B------:R-:W-:Y:S02]  /*2b250*/  IMAD.MOV.U32 R11, RZ, RZ, 0x181f ;  /* 0x0000181fff0b7424 */ /* 0x000fe400078e00ff */
[----:B------:R-:W-:-:S08]  /*2b260*/  IMAD.MOV.U32 R15, RZ, RZ, -0x1 ;  /* 0xffffffffff0f7424 */ /* 0x000fd000078e00ff */
[----:B0-----:R-:W-:Y:S05]  /*2b270*/  WARPSYNC.COLLECTIVE R15, `(.L_x_12711) ;  /* 0x000000000f087348 */ /* 0x001fea0003c00000 */
[----:B------:R1:W2:Y:S02]  /*2b280*/  SHFL.IDX P6, R14, R13, R12, R11 ;  /* 0x0000000c0d0e7389 */ /* 0x0002a400000c000b */
[----:B012---:R-:W-:Y:S01]  /*2b290*/  ENDCOLLECTIVE ;  /* 0x000000000000791b */ /* 0x007fe20003800000 */
.L_x_12711:
[----:B------:R-:W-:Y:S05]  /*2b2a0*/  BSYNC B0 ;  /* 0x0000000000007941 */ /* 0x000fea0003800000 */
.L_x_12710:
[----:B------:R0:W5:Y:S04]  /*2b2b0*/  LDL.LU R9, [R1+0x48c] ;  /* 0x00048c0001097983 */ /* 0x0001680000300800 */
[----:B------:R0:W5:Y:S01]  /*2b2c0*/  LDL R7, [R1+0x47c] ;  /* 0x00047c0001077983 */ /* 0x0001620000100800 */
[----:B------:R-:W-:Y:S02]  /*2b2d0*/  IMAD.MOV.U32 R13, RZ, RZ, R2 ;  /* 0x000000ffff0d7224 */ /* 0x000fe400078e0002 */
[----:B------:R-:W-:Y:S02]  /*2b2e0*/  IMAD.MOV.U32 R12, RZ, RZ, RZ ;  /* 0x000000ffff0c7224 */ /* 0x000fe400078e00ff */
[----:B------:R-:W-:Y:S02]  /*2b2f0*/  IMAD.MOV.U32 R11, RZ, RZ, 0x181f ;  /* 0x0000181fff0b7424 */ /* 0x000fe400078e00ff */
[----:B------:R-:W-:-:S02]  /*2b300*/  IMAD.MOV.U32 R15, RZ, RZ, -0x1 ;  /* 0xffffffffff0f7424 */ /* 0x000fc400078e00ff */
[----:B0-----:R-:W-:-:S07]  /*2b310*/  IMAD.MOV.U32 R4, RZ, RZ, R14 ;  /* 0x000000ffff047224 */ /* 0x001fce00078e000e */
[----:B-----5:R-:W-:Y:S05]  /*2b320*/  WARPSYNC.COLLECTIVE R15, `(.L_x_12712) ;  /* 0x000000000f087348 */ /* 0x020fea0003c00000 */
[----:B------:R0:W1:Y:S02]  /*2b330*/  SHFL.IDX P6, R14, R13, R12, R11 ;  /* 0x0000000c0d0e7389 */ /* 0x00006400000c000b */
[----:B01---5:R-:W-:Y:S01]  /*2b340*/  ENDCOLLECTIVE ;  /* 0x000000000000791b */ /* 0x023fe20003800000 */
.L_x_12712:
[----:B------:R-:W-:Y:S02]  /*2b350*/  IMAD.MOV.U32 R13, RZ, RZ, R0 ;  /* 0x000000ffff0d7224 */ /* 0x000fe400078e0000 */
[----:B------:R-:W-:Y:S02]  /*2b360*/  IMAD.MOV.U32 R12, RZ, RZ, 0x1 ;  /* 0x00000001ff0c7424 */ /* 0x000fe400078e00ff */
[----:B------:R-:W-:Y:S01]  /*2b370*/  IMAD.MOV.U32 R5, RZ, RZ, R14 ;  /* 0x000000ffff057224 */ /* 0x000fe200078e000e */
[----:B------:R-:W-:-:S04]  /*2b380*/  LOP3.LUT R9, R9, 0xffbfffff, RZ, 0xc0, !PT ;  /* 0xffbfffff09097812 */ /* 0x000fc800078ec0ff */
[----:B------:R-:W-:-:S04]  /*2b390*/  @P5 LOP3.LUT R9, R9, 0x400000, RZ, 0xfc, !PT ;  /* 0x0040000009095812 */ /* 0x000fc800078efcff */
[C---:B------:R-:W-:Y:S02]  /*2b3a0*/  LOP3.LUT P5, RZ, R9.reuse, 0x10, RZ, 0xc0, !PT ;  /* 0x0000001009ff7812 */ /* 0x040fe400078ac0ff */
[----:B------:R-:W-:-:S04]  /*2b3b0*/  LOP3.LUT R9, R9, 0xffdfffff, RZ, 0xc0, !PT ;  /* 0xffdfffff09097812 */ /* 0x000fc800078ec0ff */
[----:B------:R-:W-:-:S04]  /*2b3c0*/  @P4 LOP3.LUT R9, R9, 0x200000, RZ, 0xfc, !PT ;  /* 0x0020000009094812 */ /* 0x000fc800078efcff */
[----:B------:R-:W-:Y:S01]  /*2b3d0*/  LOP3.LUT P4, RZ, R9, 0x8, RZ, 0xc0, !PT ;  /* 0x0000000809ff7812 */ /* 0x000fe2000788c0ff */
[----:B------:R0:W-:Y:S02]  /*2b3e0*/  STL [R1+0x48c], R9 ;  /* 0x00048c0901007387 */ /* 0x0001e40000100800 */
[----:B------:R-:W-:-:S05]  /*2b3f0*/  @!P5 LEA R5, P6, R8, R5, 0x1 ;  /* 0x000000050805d211 */ /* 0x000fca00078c08ff */
[----:B------:R-:W-:-:S05]  /*2b400*/  @!P5 IMAD.X R4, RZ, RZ, R4, P6 ;  /* 0x000000ffff04d224 */ /* 0x000fca00030e0604 */
[----:B0-----:R-:W-:-:S07]  /*2b410*/  @!P5 LOP3.LUT R5, R5, R4, RZ, 0x3c, !PT ;  /* 0x000000040505d212 */ /* 0x001fce00078e3cff */
[----:B------:R-:W-:Y:S05]  /*2b420*/  WARPSYNC.COLLECTIVE R15, `(.L_x_12713) ;  /* 0x000000000f087348 */ /* 0x000fea0003c00000 */
[----:B------:R0:W1:Y:S02]  /*2b430*/  SHFL.IDX P6, R14, R13, R12, R11 ;  /* 0x0000000c0d0e7389 */ /* 0x00006400000c000b */
[----:B01----:R-:W-:Y:S01]  /*2b440*/  ENDCOLLECTIVE ;  /* 0x000000000000791b */ /* 0x003fe20003800000 */
.L_x_12713:
        /* <DEDUP_REMOVED lines=15> */
.L_x_12714:
        /* <DEDUP_REMOVED lines=12> */
.L_x_12715:
        /* <DEDUP_REMOVED lines=12> */
.L_x_12716:
        /* <DEDUP_REMOVED lines=12> */
.L_x_12717:
        /* <DEDUP_REMOVED lines=12> */
.L_x_12718:
        /* <DEDUP_REMOVED lines=12> */
.L_x_12719:
        /* <DEDUP_REMOVED lines=12> */
.L_x_12720:
        /* <DEDUP_REMOVED lines=12> */
.L_x_12721:
        /* <DEDUP_REMOVED lines=11> */
.L_x_12722:
        /* <DEDUP_REMOVED lines=16> */
.L_x_12723:
[----:B------:R-:W-:Y:S02]  /*2bc30*/  IMAD.MOV.U32 R13, RZ, RZ, R2 ;  /* 0x000000ffff0d7224 */ /* 0x000fe400078e0002 */
[----:B------:R-:W-:-:S07]  /*2bc40*/  IMAD.MOV.U32 R6, RZ, RZ, R14 ;  /* 0x000000ffff067224 */ /* 0x000fce00078e000e */
[----:B------:R-:W-:Y:S05]  /*2bc50*/  WARPSYNC.COLLECTIVE R15, `(.L_x_12724) ;  /* 0x000000000f087348 */ /* 0x000fea0003c00000 */
[----:B------:R0:W1:Y:S02]  /*2bc60*/  SHFL.IDX P6, R14, R13, R12, R11 ;  /* 0x0000000c0d0e7389 */ /* 0x00006400000c000b */
[----:B01----:R-:W-:Y:S01]  /*2bc70*/  ENDCOLLECTIVE ;  /* 0x000000000000791b */ /* 0x003fe20003800000 */
.L_x_12724:
[----:B------:R-:W-:Y:S02]  /*2bc80*/  IMAD.MOV.U32 R13, RZ, RZ, R0 ;  /* 0x000000ffff0d7224 */ /* 0x000fe400078e0000 */
[----:B------:R-:W-:Y:S02]  /*2bc90*/  IMAD.MOV.U32 R12, RZ, RZ, 0x7 ;  /* 0x00000007ff0c7424 */ /* 0x000fe400078e00ff */
[----:B------:R-:W-:-:S07]  /*2bca0*/  IMAD.MOV.U32 R4, RZ, RZ, R14 ;  /* 0x000000ffff047224 */ /* 0x000fce00078e000e */
[----:B------:R-:W-:Y:S05]  /*2bcb0*/  WARPSYNC.COLLECTIVE R15, `(.L_x_12725) ;  /* 0x000000000f087348 */ /* 0x000fea0003c00000 */
[----:B------:R0:W1:Y:S02]  /*2bcc0*/  SHFL.IDX P6, R14, R13, R12, R11 ;  /* 0x0000000c0d0e7389 */ /* 0x00006400000c000b */
[----:B01----:R-:W-:Y:S01]  /*2bcd0*/  ENDCOLLECTIVE ;  /* 0x000000000000791b */ /* 0x003fe20003800000 */
.L_x_12725:
        /* <DEDUP_REMOVED lines=14> */
.L_x_12726:
[----:B------:R-:W-:Y:S01]  /*2bdc0*/  IMAD.MOV.U32 R2, RZ, RZ, R14 ;  /* 0x000000ffff027224 */ /* 0x000fe200078e000e */
[----:B------:R-:W-:Y:S06]  /*2bdd0*/  BRA `(.L_x_12727) ;  /* 0xffffffa800247947 */ /* 0x000fec000383ffff */
.L_x_12592:
[----:B0-----:R-:W3:Y:S02]  /*2bde0*/  LDL R2, [R1+0x470] ;  /* 0x0004700001027983 */ /* 0x001ee40000100800 */
[----:B---3--:R0:W3:Y:S02]  /*2bdf0*/  SYNCS.PHASECHK.TRANS64.TRYWAIT P0, [R2+URZ+0x32420], R0 ;  /* 0x03242000020075a7 */ /* 0x0080e4000800017f */
[----:B---3--:R-:W-:Y:S05]  /*2be00*/  @!P0 NANOSLEEP.SYNCS 0x989680 ;  /* 0x009896800000895d */ /* 0x008fea0003900000 */
[----:B------:R-:W3:Y:S02]  /*2be10*/  @!P0 SYNCS.PHASECHK.TRANS64 P0, [R2+URZ+0x32420], R0 ;  /* 0x03242000020085a7 */ /* 0x000ee4000800007f */
[----:B---3--:R-:W-:Y:S05]  /*2be20*/  @!P0 BRA `(.L_x_12592) ;  /* 0xfffffffc00ec8947 */ /* 0x008fea000383ffff */
[----:B------:R-:W-:Y:S05]  /*2be30*/  BRA `(.L_x_12728) ;  /* 0xffffffa800a07947 */ /* 0x000fea000383ffff */
.L_x_12596:
[----:B0-----:R0:W3:Y:S02]  /*2be40*/  SYNCS.PHASECHK.TRANS64.TRYWAIT P0, [R2+URZ+0x32460], R0 ;  /* 0x03246000020075a7 */ /* 0x0010e4000800017f */
[----:B---3--:R-:W-:Y:S05]  /*2be50*/  @!P0 NANOSLEEP.SYNCS 0x989680 ;  /* 0x009896800000895d */ /* 0x008fea0003900000 */
[----:B------:R-:W3:Y:S02]  /*2be60*/  @!P0 SYNCS.PHASECHK.TRANS64 P0, [R2+URZ+0x32460], R0 ;  /* 0x03246000020085a7 */ /* 0x000ee4000800007f */
[----:B---3--:R-:W-:Y:S05]  /*2be70*/  @!P0 BRA `(.L_x_12596) ;  /* 0xfffffffc00f08947 */ /* 0x008fea000383ffff */
[----:B------:R-:W-:Y:S05]  /*2be80*/  BRA `(.L_x_12729) ;  /* 0xffffffa800d07947 */ /* 0x000fea000383ffff */
.L_x_12611:
[----:B0-----:R0:W2:Y:S02]  /*2be90*/  SYNCS.PHASECHK.TRANS64.TRYWAIT P0, [R3+URZ+0x32440], R2 ;  /* 0x03244002030075a7 */ /* 0x0010a4000800017f */
[----:B--2---:R-:W-:Y:S05]  /*2bea0*/  @!P0 NANOSLEEP.SYNCS 0x989680 ;  /* 0x009896800000895d */ /* 0x004fea0003900000 */
[----:B------:R-:W2:Y:S02]  /*2beb0*/  @!P0 SYNCS.PHASECHK.TRANS64 P0, [R3+URZ+0x32440], R2 ;  /* 0x03244002030085a7 */ /* 0x000ea4000800007f */
[----:B--2---:R-:W-:Y:S05]  /*2bec0*/  @!P0 BRA `(.L_x_12611) ;  /* 0xfffffffc00f08947 */ /* 0x004fea000383ffff */
[----:B------:R-:W-:Y:S05]  /*2bed0*/  BRA `(.L_x_12730) ;  /* 0xffffffb000ec7947 */ /* 0x000fea000383ffff */
.L_x_12616:
[----:B--2---:R2:W3:Y:S02]  /*2bee0*/  SYNCS.PHASECHK.TRANS64.TRYWAIT P0, [R3+URZ+0x32460], R2 ;  /* 0x03246002030075a7 */ /* 0x0044e4000800017f */
[----:B---3--:R-:W-:Y:S05]  /*2bef0*/  @!P0 NANOSLEEP.SYNCS 0x989680 ;  /* 0x009896800000895d */ /* 0x008fea0003900000 */
[----:B------:R-:W3:Y:S02]  /*2bf00*/  @!P0 SYNCS.PHASECHK.TRANS64 P0, [R3+URZ+0x32460], R2 ;  /* 0x03246002030085a7 */ /* 0x000ee4000800007f */
[----:B---3--:R-:W-:Y:S05]  /*2bf10*/  @!P0 BRA `(.L_x_12616) ;  /* 0xfffffffc00f08947 */ /* 0x008fea000383ffff */
[----:B------:R-:W-:Y:S05]  /*2bf20*/  BRA `(.L_x_12731) ;  /* 0xffffffb400707947 */ /* 0x000fea000383ffff */
.L_x_12627:
[----:B0-----:R0:W2:Y:S02]  /*2bf30*/  SYNCS.PHASECHK.TRANS64.TRYWAIT P0, [R2+URZ+0x32440], R3 ;  /* 0x03244003020075a7 */ /* 0x0010a4000800017f */
[----:B--2---:R-:W-:Y:S05]  /*2bf40*/  @!P0 NANOSLEEP.SYNCS 0x989680 ;  /* 0x009896800000895d */ /* 0x004fea0003900000 */
[----:B------:R-:W2:Y:S02]  /*2bf50*/  @!P0 SYNCS.PHASECHK.TRANS64 P0, [R2+URZ+0x32440], R3 ;  /* 0x03244003020085a7 */ /* 0x000ea4000800007f */
[----:B--2---:R-:W-:Y:S05]  /*2bf60*/  @!P0 BRA `(.L_x_12627) ;  /* 0xfffffffc00f08947 */ /* 0x004fea000383ffff */
[----:B------:R-:W-:Y:S05]  /*2bf70*/  BRA `(.L_x_12732) ;  /* 0xffffffbc00707947 */ /* 0x000fea000383ffff */
.L_x_12632:
[----:B--2---:R2:W3:Y:S02]  /*2bf80*/  SYNCS.PHASECHK.TRANS64.TRYWAIT P0, [R2+URZ+0x32460], R3 ;  /* 0x03246003020075a7 */ /* 0x0044e4000800017f */
[----:B---3--:R-:W-:Y:S05]  /*2bf90*/  @!P0 NANOSLEEP.SYNCS 0x989680 ;  /* 0x009896800000895d */ /* 0x008fea0003900000 */
[----:B------:R-:W3:Y:S02]  /*2bfa0*/  @!P0 SYNCS.PHASECHK.TRANS64 P0, [R2+URZ+0x32460], R3 ;  /* 0x03246003020085a7 */ /* 0x000ee4000800007f */
[----:B---3--:R-:W-:Y:S05]  /*2bfb0*/  @!P0 BRA `(.L_x_12632) ;  /* 0xfffffffc00f08947 */ /* 0x008fea000383ffff */
[----:B------:R-:W-:Y:S05]  /*2bfc0*/  BRA `(.L_x_12733) ;  /* 0xffffffbc00f07947 */ /* 0x000fea000383ffff */
.L_x_12643:
[----:B0-----:R0:W2:Y:S02]  /*2bfd0*/  SYNCS.PHASECHK.TRANS64.TRYWAIT P0, [R3+URZ+0x32440], R2 ;  /* 0x03244002030075a7 */ /* 0x0010a4000800017f */
[----:B--2---:R-:W-:Y:S05]  /*2bfe0*/  @!P0 NANOSLEEP.SYNCS 0x989680 ;  /* 0x009896800000895d */ /* 0x004fea0003900000 */
[----:B------:R-:W2:Y:S02]  /*2bff0*/  @!P0 SYNCS.PHASECHK.TRANS64 P0, [R3+URZ+0x32440], R2 ;  /* 0x03244002030085a7 */ /* 0x000ea4000800007f */
[----:B--2---:R-:W-:Y:S05]  /*2c000*/  @!P0 BRA `(.L_x_12643) ;  /* 0xfffffffc00f08947 */ /* 0x004fea000383ffff */
[----:B------:R-:W-:Y:S05]  /*2c010*/  BRA `(.L_x_12734) ;  /* 0xffffffc400cc7947 */ /* 0x000fea000383ffff */
.L_x_12648:
[----:B--2---:R2:W3:Y:S02]  /*2c020*/  SYNCS.PHASECHK.TRANS64.TRYWAIT P0, [R3+URZ+0x32460], R2 ;  /* 0x03246002030075a7 */ /* 0x0044e4000800017f */
[----:B---3--:R-:W-:Y:S05]  /*2c030*/  @!P0 NANOSLEEP.SYNCS 0x989680 ;  /* 0x009896800000895d */ /* 0x008fea0003900000 */
[----:B------:R-:W3:Y:S02]  /*2c040*/  @!P0 SYNCS.PHASECHK.TRANS64 P0, [R3+URZ+0x32460], R2 ;  /* 0x03246002030085a7 */ /* 0x000ee4000800007f */
[----:B---3--:R-:W-:Y:S05]  /*2c050*/  @!P0 BRA `(.L_x_12648) ;  /* 0xfffffffc00f08947 */ /* 0x008fea000383ffff */
[----:B------:R-:W-:Y:S05]  /*2c060*/  BRA `(.L_x_12735) ;  /* 0xffffffc800507947 */ /* 0x000fea000383ffff */
.L_x_12660:
        /* <DEDUP_REMOVED lines=8> */
.L_x_12737:
[----:B------:R-:W-:Y:S05]  /*2c0f0*/  BSYNC B0 ;  /* 0x0000000000007941 */ /* 0x000fea0003800000 */
.L_x_12736:
        /* <DEDUP_REMOVED lines=9> */
.L_x_12738:
        /* <DEDUP_REMOVED lines=18> */
.L_x_12739:
[----:B------:R-:W-:Y:S01]  /*2c2b0*/  IMAD.MOV.U32 R12, RZ, RZ, 0x2 ;  /* 0x00000002ff0c7424 */ /* 0x000fe200078e00ff */
[----:B------:R-:W-:-:S05]  /*2c2c0*/  SEL R7, R14, RZ, P1 ;  /* 0x000000ff0e077207 */ /* 0x000fca0000800000 */
[----:B------:R-:W-:-:S04]  /*2c2d0*/  IMAD.IADD R3, R2, 0x1, R7 ;  /* 0x0000000102037824 */ /* 0x000fc800078e0207 */
[----:B------:R-:W-:-:S07]  /*2c2e0*/  IMAD.MOV.U32 R13, RZ, RZ, R3 ;  /* 0x000000ffff0d7224 */ /* 0x000fce00078e0003 */
[----:B------:R-:W-:Y:S05]  /*2c2f0*/  WARPSYNC.COLLECTIVE R15, `(.L_x_12740) ;  /* 0x000000000f087348 */ /* 0x000fea0003c00000 */
[----:B------:R0:W1:Y:S02]  /*2c300*/  SHFL.UP P6, R14, R13, R12, R11 ;  /* 0x0400000c0d0e7389 */ /* 0x00006400000c000b */
[----:B01----:R-:W-:Y:S01]  /*2c310*/  ENDCOLLECTIVE ;  /* 0x000000000000791b */ /* 0x003fe20003800000 */
.L_x_12740:
        /* <DEDUP_REMOVED lines=8> */
.L_x_12741:
        /* <DEDUP_REMOVED lines=8> */
.L_x_12742:
        /* <DEDUP_REMOVED lines=8> */
.L_x_12743:
        /* <DEDUP_REMOVED lines=9> */
.L_x_12744:
[----:B------:R-:W-:Y:S01]  /*2c530*/  IMAD.MOV.U32 R16, RZ, RZ, R14 ;  /* 0x000000ffff107224 */ /* 0x000fe200078e000e */
[----:B------:R-:W-:Y:S06]  /*2c540*/  BRA `(.L_x_12745) ;  /* 0xffffffcc00a07947 */ /* 0x000fec000383ffff */
.L_x_12665:
        /* <DEDUP_REMOVED lines=8> */
.L_x_12747:
[----:B------:R-:W-:Y:S05]  /*2c5d0*/  BSYNC B0 ;  /* 0x0000000000007941 */ /* 0x000fea0003800000 */
.L_x_12746:
        /* <DEDUP_REMOVED lines=9> */
.L_x_12748:
[----:B------:R-:W-:Y:S01]  /*2c670*/  IMAD.MOV.U32 R12, RZ, RZ, 0x4 ;  /* 0x00000004ff0c7424 */ /* 0x000fe200078e00ff */
[----:B------:R-:W-:-:S05]  /*2c680*/  SEL R14, R14, RZ, P2 ;  /* 0x000000ff0e0e7207 */ /* 0x000fca0001000000 */
[----:B------:R-:W-:-:S04]  /*2c690*/  IMAD.IADD R3, R3, 0x1, R14 ;  /* 0x0000000103037824 */ /* 0x000fc800078e020e */
[----:B------:R-:W-:-:S07]  /*2c6a0*/  IMAD.MOV.U32 R13, RZ, RZ, R3 ;  /* 0x000000ffff0d7224 */ /* 0x000fce00078e0003 */
[----:B------:R-:W-:Y:S05]  /*2c6b0*/  WARPSYNC.COLLECTIVE R15, `(.L_x_12749) ;  /* 0x000000000f087348 */ /* 0x000fea0003c00000 */
[----:B------:R0:W1:Y:S02]  /*2c6c0*/  SHFL.UP P6, R14, R13, R12, R11 ;  /* 0x0400000c0d0e7389 */ /* 0x00006400000c000b */
[----:B01----:R-:W-:Y:S01]  /*2c6d0*/  ENDCOLLECTIVE ;  /* 0x000000000000791b */ /* 0x003fe20003800000 */
.L_x_12749:
[----:B------:R-:W-:Y:S01]  /*2c6e0*/  IMAD.MOV.U32 R12, RZ, RZ, 0x8 ;  /* 0x00000008ff0c7424 */ /* 0x000fe200078e00ff */
[----:B------:R-:W-:-:S05]  /*2c6f0*/  SEL R14, R14, RZ, P3 ;  /* 0x000000ff0e0e7207 */ /* 0x000fca0001800000 */
[----:B------:R-:W-:-:S04]  /*2c700*/  IMAD.IADD R3, R3, 0x1, R14 ;  /* 0x0000000103037824 */ /* 0x000fc800078e020e */
[----:B------:R-:W-:-:S07]  /*2c710*/  IMAD.MOV.U32 R13, RZ, RZ, R3 ;  /* 0x000000ffff0d7224 */ /* 0x000fce00078e0003 */
[----:B------:R-:W-:Y:S05]  /*2c720*/  WARPSYNC.COLLECTIVE R15, `(.L_x_12750) ;  /* 0x000000000f087348 */ /* 0x000fea0003c00000 */
[----:B------:R0:W1:Y:S02]  /*2c730*/  SHFL.UP P6, R14, R13, R12, R11 ;  /* 0x0400000c0d0e7389 */ /* 0x00006400000c000b */
[----:B01----:R-:W-:Y:S01]  /*2c740*/  ENDCOLLECTIVE ;  /* 0x000000000000791b */ /* 0x003fe20003800000 */
.L_x_12750:
[----:B------:R-:W-:Y:S01]  /*2c750*/  IMAD.MOV.U32 R12, RZ, RZ, 0x10 ;  /* 0x00000010ff0c7424 */ /* 0x000fe200078e00ff */
[----:B------:R-:W-:-:S05]  /*2c760*/  SEL R14, R14, RZ, P4 ;  /* 0x000000ff0e0e7207 */ /* 0x000fca0002000000 */
[----:B------:R-:W-:-:S04]  /*2c770*/  IMAD.IADD R3, R3, 0x1, R14 ;  /* 0x0000000103037824 */ /* 0x000fc800078e020e */
[----:B------:R-:W-:-:S07]  /*2c780*/  IMAD.MOV.U32 R13, RZ, RZ, R3 ;  /* 0x000000ffff0d7224 */ /* 0x000fce00078e0003 */
[----:B------:R-:W-:Y:S05]  /*2c790*/  WARPSYNC.COLLECTIVE R15, `(.L_x_12751) ;  /* 0x000000000f087348 */ /* 0x000fea0003c00000 */
[----:B------:R0:W1:Y:S02]  /*2c7a0*/  SHFL.UP P6, R14, R13, R12, R11 ;  /* 0x0400000c0d0e7389 */ /* 0x00006400000c000b */
[----:B01----:R-:W-:Y:S01]  /*2c7b0*/  ENDCOLLECTIVE ;  /* 0x000000000000791b */ /* 0x003fe20003800000 */
.L_x_12751:
        /* <DEDUP_REMOVED lines=8> */
.L_x_12752:
[----:B------:R-:W-:Y:S01]  /*2c840*/  IMAD.MOV.U32 R16, RZ, RZ, R14 ;  /* 0x000000ffff107224 */ /* 0x000fe200078e000e */
[----:B------:R-:W-:Y:S06]  /*2c850*/  BRA `(.L_x_12753) ;  /* 0xffffffcc00787947 */ /* 0x000fec000383ffff */
.L_x_12667:
[----:B------:R-:W-:Y:S01]  /*2c860*/  BSSY B0, `(.L_x_12754) ;  /* 0x0000006000007945 */ /* 0x000fe20003800000 */
[----:B------:R-:W-:Y:S01]  /*2c870*/  PLOP3.LUT P6, PT, P6, PT, PT, 0x8, 0x0 ;  /* 0x000000000000781c */ /* 0x000fe200037ce170 */
[----:B------:R-:W-:-:S12]  /*2c880*/  IMAD.MOV.U32 R15, RZ, RZ, -0x1 ;  /* 0xffffffffff0f7424 */ /* 0x000fd800078e00ff */
[----:B01---5:R-:W-:Y:S05]  /*2c890*/  WARPSYNC.COLLECTIVE R15, `(.L_x_12755) ;  /* 0x000000000f087348 */ /* 0x023fea0003c00000 */
[----:B------:R-:W-:Y:S01]  /*2c8a0*/  VOTE.ANY R14, PT, P6 ;  /* 0x00000000000e7806 */ /* 0x000fe200030e0100 */
[----:B01---5:R-:W-:Y:S06]  /*2c8b0*/  ENDCOLLECTIVE ;  /* 0x000000000000791b */ /* 0x023fec0003800000 */
.L_x_12755:
[----:B------:R-:W-:Y:S05]  /*2c8c0*/  BSYNC B0 ;  /* 0x0000000000007941 */ /* 0x000fea0003800000 */
.L_x_12754:
        /* <DEDUP_REMOVED lines=9> */
.L_x_12756:
[----:B------:R-:W-:Y:S01]  /*2c960*/  IMAD.MOV.U32 R17, RZ, RZ, R14 ;  /* 0x000000ffff117224 */ /* 0x000fe200078e000e */
[----:B------:R-:W-:Y:S06]  /*2c970*/  BRA `(.L_x_12757) ;  /* 0xffffffcc00687947 */ /* 0x000fec000383ffff */
.L_x_12669:
[----:B------:R-:W-:Y:S01]  /*2c980*/  BSSY B0, `(.L_x_12758) ;  /* 0x0000007000007945 */ /* 0x000fe20003800000 */
[----:B------:R-:W-:Y:S02]  /*2c990*/  IMAD.MOV.U32 R13, RZ, RZ, R3 ;  /* 0x000000ffff0d7224 */ /* 0x000fe400078e0003 */
[----:B------:R-:W-:Y:S02]  /*2c9a0*/  IMAD.MOV.U32 R11, RZ, RZ, 0x1f ;  /* 0x0000001fff0b7424 */ /* 0x000fe400078e00ff */
[----:B------:R-:W-:-:S07]  /*2c9b0*/  IMAD.MOV.U32 R15, RZ, RZ, -0x1 ;  /* 0xffffffffff0f7424 */ /* 0x000fce00078e00ff */
[----:B0123-5:R-:W-:Y:S05]  /*2c9c0*/  WARPSYNC.COLLECTIVE R15, `(.L_x_12759) ;  /* 0x000000000f087348 */ /* 0x02ffea0003c00000 */
[----:B------:R4:W0:Y:S02]  /*2c9d0*/  SHFL.IDX P6, R14, R13, R12, R11 ;  /* 0x0000000c0d0e7389 */ /* 0x00082400000c000b */
[----:B012345:R-:W-:Y:S01]  /*2c9e0*/  ENDCOLLECTIVE ;  /* 0x000000000000791b */ /* 0x03ffe20003800000 */
.L_x_12759:
[----:B------:R-:W-:Y:S05]  /*2c9f0*/  BSYNC B0 ;  /* 0x0000000000007941 */ /* 0x000fea0003800000 */
.L_x_12758:
[----:B------:R-:W-:Y:S01]  /*2ca00*/  IMAD.MOV.U32 R3, RZ, RZ, R14 ;  /* 0x000000ffff037224 */ /* 0x000fe200078e000e */
[----:B------:R-:W-:Y:S06]  /*2ca10*/  BRA `(.L_x_12760) ;  /* 0xffffffcc005c7947 */ /* 0x000fec000383ffff */
.L_x_12673:
[----:B0-----:R0:W2:Y:S02]  /*2ca20*/  SYNCS.PHASECHK.TRANS64.TRYWAIT P0, [R0+URZ+0x32420], R3 ;  /* 0x03242003000075a7 */ /* 0x0010a4000800017f */
[----:B--2---:R-:W-:Y:S05]  /*2ca30*/  @!P0 NANOSLEEP.SYNCS 0x989680 ;  /* 0x009896800000895d */ /* 0x004fea0003900000 */
[----:B------:R-:W2:Y:S02]  /*2ca40*/  @!P0 SYNCS.PHASECHK.TRANS64 P0, [R0+URZ+0x32420], R3 ;  /* 0x03242003000085a7 */ /* 0x000ea4000800007f */
[----:B--2---:R-:W-:Y:S05]  /*2ca50*/  @!P0 BRA `(.L_x_12673) ;  /* 0xfffffffc00f08947 */ /* 0x004fea000383ffff */
[----:B------:R-:W-:Y:S05]  /*2ca60*/  BRA `(.L_x_12761) ;  /* 0xffffffd000e07947 */ /* 0x000fea000383ffff */
.L_x_12674:
        /* <DEDUP_REMOVED lines=11> */
.L_x_12763:
[----:B------:R-:W-:Y:S05]  /*2cb20*/  BSYNC B0 ;  /* 0x0000000000007941 */ /* 0x000fea0003800000 */
.L_x_12762:
[----:B------:R-:W-:Y:S05]  /*2cb30*/  BRA `(.L_x_12764) ;  /* 0xffffffd000c87947 */ /* 0x000fea000383ffff */
.L_x_12677:
[----:B------:R-:W-:Y:S01]  /*2cb40*/  BSSY B1, `(.L_x_12765) ;  /* 0x0000006000017945 */ /* 0x000fe20003800000 */
[----:B------:R-:W-:-:S07]  /*2cb50*/  IMAD.MOV.U32 R15, RZ, RZ, -0x1 ;  /* 0xffffffffff0f7424 */ /* 0x000fce00078e00ff */
[----:B012--5:R-:W-:Y:S05]  /*2cb60*/  WARPSYNC.COLLECTIVE R15, `(.L_x_12766) ;  /* 0x000000000f0c7348 */ /* 0x027fea0003c00000 */
[----:B------:R-:W-:Y:S02]  /*2cb70*/  ELECT P6, UR62, PT ;  /* 0x00000000003e782f */ /* 0x000fe400038c0000 */
[----:B------:R-:W-:Y:S01]  /*2cb80*/  MOV R14, UR62 ;  /* 0x0000003e000e7c02 */ /* 0x000fe20008000f00 */
[----:B012--5:R-:W-:Y:S10]  /*2cb90*/  ENDCOLLECTIVE ;  /* 0x000000000000791b */ /* 0x027ff40003800000 */
.L_x_12766:
[----:B------:R-:W-:Y:S05]  /*2cba0*/  BSYNC B1 ;  /* 0x0000000000017941 */ /* 0x000fea0003800000 */
.L_x_12765:
[----:B------:R-:W-:Y:S05]  /*2cbb0*/  BRA `(.L_x_12767) ;  /* 0xffffffd000c07947 */ /* 0x000fea000383ffff */
.L_x_12679:
[----:B0-----:R0:W2:Y:S02]  /*2cbc0*/  SYNCS.PHASECHK.TRANS64.TRYWAIT P0, [R6+URZ], R5 ;  /* 0x00000005060075a7 */ /* 0x0010a4000800017f */
[----:B--2---:R-:W-:Y:S05]  /*2cbd0*/  @!P0 NANOSLEEP.SYNCS 0x989680 ;  /* 0x009896800000895d */ /* 0x004fea0003900000 */
[----:B------:R-:W2:Y:S02]  /*2cbe0*/  @!P0 SYNCS.PHASECHK.TRANS64 P0, [R6+URZ], R5 ;  /* 0x00000005060085a7 */ /* 0x000ea4000800007f */
[----:B--2---:R-:W-:Y:S05]  /*2cbf0*/  @!P0 BRA `(.L_x_12679) ;  /* 0xfffffffc00f08947 */ /* 0x004fea000383ffff */
[----:B------:R-:W-:Y:S05]  /*2cc00*/  BRA `(.L_x_12768) ;  /* 0xffffffd000fc7947 */ /* 0x000fea000383ffff */
.L_x_12680:
[----:B--2---:R2:W3:Y:S02]  /*2cc10*/  SYNCS.PHASECHK.TRANS64.TRYWAIT P0, [R7+URZ], R2 ;  /* 0x00000002070075a7 */ /* 0x0044e4000800017f */
[----:B---3--:R-:W-:Y:S05]  /*2cc20*/  @!P0 NANOSLEEP.SYNCS 0x989680 ;  /* 0x009896800000895d */ /* 0x008fea0003900000 */
[----:B------:R-:W3:Y:S02]  /*2cc30*/  @!P0 SYNCS.PHASECHK.TRANS64 P0, [R7+URZ], R2 ;  /* 0x00000002070085a7 */ /* 0x000ee4000800007f */
[----:B---3--:R-:W-:Y:S05]  /*2cc40*/  @!P0 BRA `(.L_x_12680) ;  /* 0xfffffffc00f08947 */ /* 0x008fea000383ffff */
[----:B------:R-:W-:Y:S05]  /*2cc50*/  BRA `(.L_x_12769) ;  /* 0xffffffd000f07947 */ /* 0x000fea000383ffff */
.L_x_12682:
[----:B---3--:R3:W4:Y:S02]  /*2cc60*/  SYNCS.PHASECHK.TRANS64.TRYWAIT P0, [R4+URZ], R5 ;  /* 0x00000005040075a7 */ /* 0x008724000800017f */
[----:B----4-:R-:W-:Y:S05]  /*2cc70*/  @!P0 NANOSLEEP.SYNCS 0x989680 ;  /* 0x009896800000895d */ /* 0x010fea0003900000 */
[----:B------:R-:W4:Y:S02]  /*2cc80*/  @!P0 SYNCS.PHASECHK.TRANS64 P0, [R4+URZ], R5 ;  /* 0x00000005040085a7 */ /* 0x000f24000800007f */
[----:B----4-:R-:W-:Y:S05]  /*2cc90*/  @!P0 BRA `(.L_x_12682) ;  /* 0xfffffffc00f08947 */ /* 0x010fea000383ffff */
[----:B------:R-:W-:Y:S05]  /*2cca0*/  BRA `(.L_x_12770) ;  /* 0xffffffd000f87947 */ /* 0x000fea000383ffff */
        .type           $_ZN7cutlass13device_kernelIN5flash11enable_sm90INS1_16FlashAttnFwdSm90INS1_25CollectiveMainloopFwdSm90ILi2EN4cute5tupleIJNS5_1CILi1EEES8_S8_EEENS6_IJNS7_ILi128EEENS7_ILi96EEENS7_ILi64EEEEEELi256ENS_6half_tEfNS_4arch4Sm90ELb0ELb1ELb1ELb1ELb0ELb0ELb1ELb1ELb0ELb1ELb0ELb0EEENS1_21CollectiveEpilogueFwdINS6_IJSA_NS7_ILi256EEESB_EEES9_SE_SG_Li256ELb1ELb1ELb0ELb0EEENS1_36VarlenDynamicPersistentTileSchedulerILi128ELi96ELi256ELi128ELb0ELb1ELb1ELb1ELb0ELb1EEEEEEEEEvNT_6ParamsE$_ZZN5flash25CollectiveMainloopFwdSm90ILi2EN4cute5tupleIJNS1_1CILi1EEES4_S4_EEENS2_IJNS3_ILi128EEENS3_ILi96EEENS3_ILi64EEEEEELi256EN7cutlass6half_tEfNSA_4arch4Sm90ELb0ELb1ELb1ELb1ELb0ELb0ELb1ELb1ELb0ELb1ELb0ELb0EE3mmaINS_16FlashAttnFwdSm90ISE_NS_21CollectiveEpilogueFwdINS2_IJS6_NS3_ILi256EEES7_EEES5_SB_SD_Li256ELb1ELb1ELb0ELb0EEENS_36VarlenDynamicPersistentTileSchedulerILi128ELi96ELi256ELi128ELb0ELb1ELb1ELb1ELb0ELb1EEEE13SharedStorageENS1_6TensorINS1_11ArrayEngineIfLm128EEENS1_6LayoutINS2_IJNS2_IJNS3_ILi2EEEST_NS3_ILi32EEEEEES4_S4_EEENS2_IJNS2_IJS4_ST_NS3_ILi4EEEEEENS3_ILi0EEESZ_EEEEEEENS_7SoftmaxILi2ELi0EEEEEbRKNSE_6ParamsENSA_25PipelineTmaAsyncNoClusterILi2ENSA_16PipelineTmaAsyncILi2EEEEES1B_RNSA_13PipelineStateILj2EEERT0_RT1_iRiRKNS_16SeqlenInfoQKNewKILb1ELb0EEENS2_IJiiiiEEERT_ENKUliT_T0_T1_E_clIZSF_ISO_S12_S14_EbS17_S1B_S1B_S1E_S1G_S1I_iS1J_S1N_S1O_S1Q_EUlRS1R_iE1_NS3_ILb0EEENS3_ILb1EEEEEDaiS1R_S1S_S1T_,@function
        .size           $_ZN7cutlass13device_kernelIN5flash11enable_sm90INS1_16FlashAttnFwdSm90INS1_25CollectiveMainloopFwdSm90ILi2EN4cute5tupleIJNS5_1CILi1EEES8_S8_EEENS6_IJNS7_ILi128EEENS7_ILi96EEENS7_ILi64EEEEEELi256ENS_6half_tEfNS_4arch4Sm90ELb0ELb1ELb1ELb1ELb0ELb0ELb1ELb1ELb0ELb1ELb0ELb0EEENS1_21CollectiveEpilogueFwdINS6_IJSA_NS7_ILi256EEESB_EEES9_SE_SG_Li256ELb1ELb1ELb0ELb0EEENS1_36VarlenDynamicPersistentTileSchedulerILi128ELi96ELi256ELi128ELb0ELb1ELb1ELb1ELb0ELb1EEEEEEEEEvNT_6ParamsE$_ZZN5flash25CollectiveMainloopFwdSm90ILi2EN4cute5tupleIJNS1_1CILi1EEES4_S4_EEENS2_IJNS3_ILi128EEENS3_ILi96EEENS3_ILi64EEEEEELi256EN7cutlass6half_tEfNSA_4arch4Sm90ELb0ELb1ELb1ELb1ELb0ELb0ELb1ELb1ELb0ELb1ELb0ELb0EE3mmaINS_16FlashAttnFwdSm90ISE_NS_21CollectiveEpilogueFwdINS2_IJS6_NS3_ILi256EEES7_EEES5_SB_SD_Li256ELb1ELb1ELb0ELb0EEENS_36VarlenDynamicPersistentTileSchedulerILi128ELi96ELi256ELi128ELb0ELb1ELb1ELb1ELb0ELb1EEEE13SharedStorageENS1_6TensorINS1_11ArrayEngineIfLm128EEENS1_6LayoutINS2_IJNS2_IJNS3_ILi2EEEST_NS3_ILi32EEEEEES4_S4_EEENS2_IJNS2_IJS4_ST_NS3_ILi4EEEEEENS3_ILi0EEESZ_EEEEEEENS_7SoftmaxILi2ELi0EEEEEbRKNSE_6ParamsENSA_25PipelineTmaAsyncNoClusterILi2ENSA_16PipelineTmaAsyncILi2EEEEES1B_RNSA_13PipelineStateILj2EEERT0_RT1_iRiRKNS_16SeqlenInfoQKNewKILb1ELb0EEENS2_IJiiiiEEERT_ENKUliT_T0_T1_E_clIZSF_ISO_S12_S14_EbS17_S1B_S1B_S1E_S1G_S1I_iS1J_S1N_S1O_S1Q_EUlRS1R_iE1_NS3_ILb0EEENS3_ILb1EEEEEDaiS1R_S1S_S1T_,(.L_x_15316 - $_ZN7cutlass13device_kernelIN5flash11enable_sm90INS1_16FlashAttnFwdSm90INS1_25CollectiveMainloopFwdSm90ILi2EN4cute5tupleIJNS5_1CILi1EEES8_S8_EEENS6_IJNS7_ILi128EEENS7_ILi96EEENS7_ILi64EEEEEELi256ENS_6half_tEfNS_4arch4Sm90ELb0ELb1ELb1ELb1ELb0ELb0ELb1ELb1ELb0ELb1ELb0ELb0EEENS1_21CollectiveEpilogueFwdINS6_IJSA_NS7_ILi256EEESB_EEES9_SE_SG_Li256ELb1ELb1ELb0ELb0EEENS1_36VarlenDynamicPersistentTileSchedulerILi128ELi96ELi256ELi128ELb0ELb1ELb1ELb1ELb0ELb1EEEEEEEEEvNT_6ParamsE$_ZZN5flash25CollectiveMainloopFwdSm90ILi2EN4cute5tupleIJNS1_1CILi1EEES4_S4_EEENS2_IJNS3_ILi128EEENS3_ILi96EEENS3_ILi64EEEEEELi256EN7cutlass6half_tEfNSA_4arch4Sm90ELb0ELb1ELb1ELb1ELb0ELb0ELb1ELb1ELb0ELb1ELb0ELb0EE3mmaINS_16FlashAttnFwdSm90ISE_NS_21CollectiveEpilogueFwdINS2_IJS6_NS3_ILi256EEES7_EEES5_SB_SD_Li256ELb1ELb1ELb0ELb0EEENS_36VarlenDynamicPersistentTileSchedulerILi128ELi96ELi256ELi128ELb0ELb1ELb1ELb1ELb0ELb1EEEE13SharedStorageENS1_6TensorINS1_11ArrayEngineIfLm128EEENS1_6LayoutINS2_IJNS2_IJNS3_ILi2EEEST_NS3_ILi32EEEEEES4_S4_EEENS2_IJNS2_IJS4_ST_NS3_ILi4EEEEEENS3_ILi0EEESZ_EEEEEEENS_7SoftmaxILi2ELi0EEEEEbRKNSE_6ParamsENSA_25PipelineTmaAsyncNoClusterILi2ENSA_16PipelineTmaAsyncILi2EEEEES1B_RNSA_13PipelineStateILj2EEERT0_RT1_iRiRKNS_16SeqlenInfoQKNewKILb1ELb0EEENS2_IJiiiiEEERT_ENKUliT_T0_T1_E_clIZSF_ISO_S12_S14_EbS17_S1B_S1B_S1E_S1G_S1I_iS1J_S1N_S1O_S1Q_EUlRS1R_iE1_NS3_ILb0EEENS3_ILb1EEEEEDaiS1R_S1S_S1T_)
$_ZN7cutlass13device_kernelIN5flash11enable_sm90INS1_16FlashAttnFwdSm90INS1_25CollectiveMainloopFwdSm90ILi2EN4cute5tupleIJNS5_1CILi1EEES8_S8_EEENS6_IJNS7_ILi128EEENS7_ILi96EEENS7_ILi64EEEEEELi256ENS_6half_tEfNS_4arch4Sm90ELb0ELb1ELb1ELb1ELb0ELb0ELb1ELb1ELb0ELb1ELb0ELb0EEENS1_21CollectiveEpilogueFwdINS6_IJSA_NS7_ILi256EEESB_EEES9_SE_SG_Li256ELb1ELb1ELb0ELb0EEENS1_36VarlenDynamicPersistentTileSchedulerILi128ELi96ELi256ELi128ELb0ELb1ELb1ELb1ELb0ELb1EEEEEEEEEvNT_6ParamsE$_ZZN5flash25CollectiveMainloopFwdSm90ILi2EN4cute5tupleIJNS1_1CILi1EEES4_S4_EEENS2_IJNS3_ILi128EEENS3_ILi96EEENS3_ILi64EEEEEELi256EN7cutlass6half_tEfNSA_4arch4Sm90ELb0ELb1ELb1ELb1ELb0ELb0ELb1ELb1ELb0ELb1ELb0ELb0EE3mmaINS_16FlashAttnFwdSm90ISE_NS_21CollectiveEpilogueFwdINS2_IJS6_NS3_ILi256EEES7_EEES5_SB_SD_Li256ELb1ELb1ELb0ELb0EEENS_36VarlenDynamicPersistentTileSchedulerILi128ELi96ELi256ELi128ELb0ELb1ELb1ELb1ELb0ELb1EEEE13SharedStorageENS1_6TensorINS1_11ArrayEngineIfLm128EEENS1_6LayoutINS2_IJNS2_IJNS3_ILi2EEEST_NS3_ILi32EEEEEES4_S4_EEENS2_IJNS2_IJS4_ST_NS3_ILi4EEEEEENS3_ILi0EEESZ_EEEEEEENS_7SoftmaxILi2ELi0EEEEEbRKNSE_6ParamsENSA_25PipelineTmaAsyncNoClusterILi2ENSA_16PipelineTmaAsyncILi2EEEEES1B_RNSA_13PipelineStateILj2EEERT0_RT1_iRiRKNS_16SeqlenInfoQKNewKILb1ELb0EEENS2_IJiiiiEEERT_ENKUliT_T0_T1_E_clIZSF_ISO_S12_S14_EbS17_S1B_S1B_S1E_S1G_S1I_iS1J_S1N_S1O_S1Q_EUlRS1R_iE1_NS3_ILb0EEENS3_ILb1EEEEEDaiS1R_S1S_S1T_:
        /* <DEDUP_REMOVED lines=46> */
.L_x_12772:
[----:B------:R-:W-:Y:S05]  /*2cf90*/  BSYNC B3 ;  /* 0x0000000000037941 */ /* 0x000fea0003800000 */
.L_x_12771:
        /* <DEDUP_REMOVED lines=17> */
.L_x_12774:
[----:B------:R-:W-:Y:S05]  /*2d0b0*/  BSYNC B3 ;  /* 0x0000000000037941 */ /* 0x000fea0003800000 */
.L_x_12773:
        /* <DEDUP_REMOVED lines=10> */
.L_x_12776:
[----:B------:R-:W-:Y:S05]  /*2d160*/  BSYNC B3 ;  /* 0x0000000000037941 */ /* 0x000fea0003800000 */
.L_x_12775:
        /* <DEDUP_REMOVED lines=92> */
.L_x_12779:
[----:B------:R-:W-:Y:S05]  /*2d730*/  BSYNC B3 ;  /* 0x0000000000037941 */ /* 0x000fea0003800000 */
.L_x_12778:
        /* <DEDUP_REMOVED lines=17> */
.L_x_12781:
[----:B------:R-:W-:Y:S05]  /*2d850*/  BSYNC B3 ;  /* 0x0000000000037941 */ /* 0x000fea0003800000 */
.L_x_12780:
        /* <DEDUP_REMOVED lines=10> */
.L_x_12783:
[----:B------:R-:W-:Y:S05]  /*2d900*/  BSYNC B3 ;  /* 0x0000000000037941 */ /* 0x000fea0003800000 */
.L_x_12782:
        /* <DEDUP_REMOVED lines=324> */
[----:B------:R-:W3:Y:S02]  /*2ed50*/  LD.E R78, desc[UR4][R2.64] ;  /* 0x00000004024e7980 */ /* 0x000ee4000c101900 */
        /* <DEDUP_REMOVED lines=19> */
[----:B------:R-:W-:-:S02]  /*2ee90*/  FMUL.FTZ R34, R49, R75 ;  /* 0x0000004b31227220 */ /* 0x000fc40000410000 */
[----:B------:R0:W1:Y:S01]  /*2eea0*/  MUFU.TANH R81, R35 ;  /* 0x0000002300517308 */ /* 0x0000620000002400 */
[-C--:B------:R-:W-:Y:S01]  /*2eeb0*/  FMUL.FTZ R21, R25, R75.reuse ;  /* 0x0000004b19157220 */ /* 0x080fe20000410000 */
[-C--:B------:R-:W-:Y:S01]  /*2eec0*/  FMUL.FTZ R25, R29, R75.reuse ;  /* 0x0000004b1d197220 */ /* 0x080fe20000410000 */
[----:B------:R-:W-:-:S05]  /*2eed0*/  FMUL.FTZ R29, R37, R75 ;  /* 0x0000004b251d7220 */ /* 0x000fca0000410000 */
[----:B------:R2:W4:Y:S01]  /*2eee0*/  MUFU.TANH R79, R34 ;  /* 0x00000022004f7308 */ /* 0x0005220000002400 */
[----:B0-----:R-:W-:-:S04]  /*2eef0*/  SHF.R.S32.HI R35, RZ, 0x1f, R76 ;  /* 0x0000001fff237819 */ /* 0x001fc8000001144c */
[----:B--2---:R-:W-:Y:S01]  /*2ef00*/  LEA.HI R34, R35, R76, RZ, 0x7 ;  /* 0x0000004c23227211 */ /* 0x004fe200078f38ff */
[----:B------:R-:W-:-:S03]  /*2ef10*/  FMUL.FTZ R8, R24, R75 ;  /* 0x0000004b18087220 */ /* 0x000fc60000410000 */
[----:B------:R-:W-:Y:S01]  /*2ef20*/  LOP3.LUT R37, R34, 0xffffff80, RZ, 0xc0, !PT ;  /* 0xffffff8022257812 */ /* 0x000fe200078ec0ff */
[-C--:B------:R-:W-:Y:S01]  /*2ef30*/  FMUL.FTZ R24, R28, R75.reuse ;  /* 0x0000004b1c187220 */ /* 0x080fe20000410000 */
[-C--:B------:R-:W-:Y:S01]  /*2ef40*/  FMUL.FTZ R28, R36, R75.reuse ;  /* 0x0000004b241c7220 */ /* 0x080fe20000410000 */
[-C--:B------:R-:W-:Y:S02]  /*2ef50*/  FMUL.FTZ R36, R53, R75.reuse ;  /* 0x0000004b35247220 */ /* 0x080fe40000410000 */
[----:B------:R-:W-:Y:S02]  /*2ef60*/  IMAD.IADD R37, R76, 0x1, -R37 ;  /* 0x000000014c257824 */ /* 0x000fe400078e0a25 */
[----:B------:R0:W2:Y:S01]  /*2ef70*/  MUFU.TANH R82, R36 ;  /* 0x0000002400527308 */ /* 0x0000a20000002400 */
[----:B------:R-:W-:Y:S01]  /*2ef80*/  LEA.HI R35, R35, R76, RZ, 0x2 ;  /* 0x0000004c23237211 */ /* 0x000fe200078f10ff */
[-C--:B------:R-:W-:Y:S01]  /*2ef90*/  FMUL.FTZ R15, R38, R75.reuse ;  /* 0x0000004b260f7220 */ /* 0x080fe20000410000 */
[-C--:B------:R-:W-:Y:S01]  /*2efa0*/  FMUL.FTZ R12, R31, R75.reuse ;  /* 0x0000004b1f0c7220 */ /* 0x080fe20000410000 */
[----:B0-----:R-:W-:Y:S01]  /*2efb0*/  SHF.R.S32.HI R36, RZ, 0x1f, R37 ;  /* 0x0000001fff247819 */ /* 0x001fe20000011425 */
[----:B------:R-:W-:Y:S01]  /*2efc0*/  FMUL.FTZ R18, R39, R75 ;  /* 0x0000004b27127220 */ /* 0x000fe20000410000 */
[----:B------:R-:W-:-:S02]  /*2efd0*/  LOP3.LUT R35, R35, 0xfffffffc, RZ, 0xc0, !PT ;  /* 0xfffffffc23237812 */ /* 0x000fc400078ec0ff */
[C---:B------:R-:W-:Y:S01]  /*2efe0*/  LEA.HI R38, R36.reuse, R37, RZ, 0x2 ;  /* 0x0000002524267211 */ /* 0x040fe200078f10ff */
[----:B------:R-:W-:Y:S01]  /*2eff0*/  FMUL.FTZ R31, R41, R75 ;  /* 0x0000004b291f7220 */ /* 0x000fe20000410000 */
[----:B------:R-:W-:Y:S02]  /*2f000*/  LEA.HI R39, R36, R37, RZ, 0x5 ;  /* 0x0000002524277211 */ /* 0x000fe400078f28ff */
[--C-:B------:R-:W-:Y:S02]  /*2f010*/  SHF.R.S32.HI R36, RZ, 0x2, R38.reuse ;  /* 0x00000002ff247819 */ /* 0x100fe40000011426 */
[----:B------:R-:W-:Y:S01]  /*2f020*/  SHF.R.S32.HI R41, RZ, 0x1f, R38 ;  /* 0x0000001fff297819 */ /* 0x000fe20000011426 */
[----:B------:R-:W-:Y:S01]  /*2f030*/  IMAD.IADD R76, R76, 0x1, -R35 ;  /* 0x000000014c4c7824 */ /* 0x000fe200078e0a23 */
[----:B------:R-:W-:Y:S02]  /*2f040*/  SHF.R.S32.HI R35, RZ, 0x7, R34 ;  /* 0x00000007ff237819 */ /* 0x000fe40000011422 */
[----:B------:R-:W-:-:S02]  /*2f050*/  LEA.HI R41, R41, R36, RZ, 0x3 ;  /* 0x0000002429297211 */ /* 0x000fc400078f18ff */
[----:B------:R-:W-:Y:S02]  /*2f060*/  SHF.R.S32.HI R39, RZ, 0x5, R39 ;  /* 0x00000005ff277819 */ /* 0x000fe40000011427 */
[----:B------:R-:W-:Y:S02]  /*2f070*/  LEA.HI R34, R34, R35, RZ, 0x1 ;  /* 0x0000002322227211 */ /* 0x000fe400078f08ff */
[----:B------:R-:W-:Y:S01]  /*2f080*/  LOP3.LUT R41, R41, 0xfffffff8, RZ, 0xc0, !PT ;  /* 0xfffffff829297812 */ /* 0x000fe200078ec0ff */
[----:B---3--:R-:W-:Y:S01]  /*2f090*/  IMAD R78, R78, 0x8, R39 ;  /* 0x000000084e4e7824 */ /* 0x008fe200078e0227 */
[----:B------:R-:W-:Y:S02]  /*2f0a0*/  LOP3.LUT R34, R34, 0x3fffffe, RZ, 0xc0, !PT ;  /* 0x03fffffe22227812 */ /* 0x000fe400078ec0ff */
[----:B------:R-:W-:Y:S01]  /*2f0b0*/  LEA.HI R39, R76, R76, RZ, 0x1 ;  /* 0x0000004c4c277211 */ /* 0x000fe200078f08ff */
[----:B------:R-:W-:Y:S02]  /*2f0c0*/  IMAD.IADD R41, R36, 0x1, -R41 ;  /* 0x0000000124297824 */ /* 0x000fe400078e0a29 */
[----:B------:R-:W-:Y:S01]  /*2f0d0*/  IMAD.IADD R34, R35, 0x1, -R34 ;  /* 0x0000000123227824 */ /* 0x000fe200078e0a22 */
[----:B------:R-:W-:Y:S01]  /*2f0e0*/  LOP3.LUT R39, R39, 0x1ffffffe, RZ, 0xc0, !PT ;  /* 0x1ffffffe27277812 */ /* 0x000fe200078ec0ff */
[----:B------:R-:W-:-:S02]  /*2f0f0*/  IMAD.U32 R41, R78, 0x10, R41 ;  /* 0x000000104e297824 */ /* 0x000fc400078e0029 */
[-C--:B------:R-:W-:Y:S02]  /*2f100*/  FMUL.FTZ R53, R55, R75.reuse ;  /* 0x0000004b37357220 */ /* 0x080fe40000410000 */
[----:B------:R-:W-:Y:S02]  /*2f110*/  IMAD.IADD R39, R76, 0x1, -R39 ;  /* 0x000000014c277824 */ /* 0x000fe400078e0a27 */
[----:B------:R-:W-:Y:S02]  /*2f120*/  IMAD R34, R34, 0x40, R41 ;  /* 0x0000004022227824 */ /* 0x000fe400078e0229 */
[----:B------:R-:W-:Y:S02]  /*2f130*/  FMUL.FTZ R55, R59, R75 ;  /* 0x0000004b3b377220 */ /* 0x000fe40000410000 */
[----:B------:R-:W-:-:S04]  /*2f140*/  IMAD R59, R39, 0x8, R34 ;  /* 0x00000008273b7824 */ /* 0x000fc800078e0222 */
[----:B------:R-:W-:-:S05]  /*2f150*/  @P1 IMAD.HI.U32 R80, R59, R80, RZ ;  /* 0x000000503b501227 */ /* 0x000fca00078e00ff */
[----:B------:R-:W-:Y:S01]  /*2f160*/  @P1 SHF.R.U32.HI R59, RZ, R77, R80 ;  /* 0x0000004dff3b1219 */ /* 0x000fe20000011650 */
[-C--:B------:R-:W-:Y:S01]  /*2f170*/  FMUL.FTZ R20, R48, R75.reuse ;  /* 0x0000004b30147220 */ /* 0x080fe20000410000 */
[-C--:B------:R-:W-:Y:S01]  /*2f180*/  FMUL.FTZ R56, R56, R75.reuse ;  /* 0x0000004b38387220 */ /* 0x080fe20000410000 */
[-C--:B------:R-:W-:Y:S01]  /*2f190*/  FMUL.FTZ R57, R57, R75.reuse ;  /* 0x0000004b39397220 */ /* 0x080fe20000410000 */
[----:B------:R-:W-:Y:S01]  /*2f1a0*/  LOP3.LUT R38, R38, 0x7ffffffc, RZ, 0xc0, !PT ;  /* 0x7ffffffc26267812 */ /* 0x000fe200078ec0ff */
[----:B------:R-:W0:Y:S01]  /*2f1b0*/  SHFL.IDX PT, R39, R59, RZ, 0x1c1f ;  /* 0x001c1fff3b277589 */ /* 0x000e2200000e0000 */
[-C--:B------:R-:W-:Y:S01]  /*2f1c0*/  FMUL.FTZ R9, R27, R75.reuse ;  /* 0x0000004b1b097220 */ /* 0x080fe20000410000 */
[----:B------:R-:W-:Y:S02]  /*2f1d0*/  IMAD.MOV.U32 R35, RZ, RZ, -0x60 ;  /* 0xffffffa0ff237424 */ /* 0x000fe400078e00ff */
        /* <DEDUP_REMOVED lines=18> */
[-C--:B---3--:R-:W-:Y:S01]  /*2f300*/  FMUL.FTZ R20, R63, R75.reuse ;  /* 0x0000004b3f147220 */ /* 0x088fe20000410000 */
[-C--:B------:R-:W-:Y:S01]  /*2f310*/  FMUL.FTZ R64, R64, R75.reuse ;  /* 0x0000004b40407220 */ /* 0x080fe20000410000 */
[-C--:B------:R-:W-:Y:S01]  /*2f320*/  FMUL.FTZ R65, R65, R75.reuse ;  /* 0x0000004b41417220 */ /* 0x080fe20000410000 */
[-C--:B------:R-:W-:Y:S01]  /*2f330*/  FMUL.FTZ R50, R66, R75.reuse ;  /* 0x0000004b42327220 */ /* 0x080fe20000410000 */
[----:B------:R3:W0:Y:S01]  /*2f340*/  MUFU.TANH R84, R57 ;  /* 0x0000003900547308 */ /* 0x0006220000002400 */
[-C--:B------:R-:W-:Y:S01]  /*2f350*/  FMUL.FTZ R51, R67, R75.reuse ;  /* 0x0000004b43337220 */ /* 0x080fe20000410000 */
[-C--:B------:R-:W-:Y:S01]  /*2f360*/  FMUL.FTZ R68, R68, R75.reuse ;  /* 0x0000004b44447220 */ /* 0x080fe20000410000 */
[-C--:B------:R-:W-:Y:S01]  /*2f370*/  FMUL.FTZ R69, R69, R75.reuse ;  /* 0x0000004b45457220 */ /* 0x080fe20000410000 */
[----:B-1----:R-:W-:Y:S01]  /*2f380*/  FMUL.FTZ R56, R70, R75 ;  /* 0x0000004b46387220 */ /* 0x002fe20000410000 */
[----:B------:R-:W-:-:S02]  /*2f390*/  IMAD.IADD R38, R37, 0x1, -R38 ;  /* 0x0000000125267824 */ /* 0x000fc400078e0a26 */
[----:B------:R-:W-:Y:S02]  /*2f3a0*/  IMAD R35, R10, R35, 0x1 ;  /* 0x000000010a237424 */ /* 0x000fe400078e0223 */
[-C--:B---3--:R-:W-:Y:S01]  /*2f3b0*/  FMUL.FTZ R57, R71, R75.reuse ;  /* 0x0000004b47397220 */ /* 0x088fe20000410000 */
[----:B------:R-:W-:Y:S01]  /*2f3c0*/  FMUL.FTZ R44, R44, R75 ;  /* 0x0000004b2c2c7220 */ /* 0x000fe20000410000 */
[----:B------:R-:W-:Y:S01]  /*2f3d0*/  IMAD R35, R38, -0x2, R35 ;  /* 0xfffffffe26237824 */ /* 0x000fe200078e0223 */
[----:B------:R-:W1:Y:S04]  /*2f3e0*/  MUFU.TANH R8, R8 ;  /* 0x0000000800087308 */ /* 0x000e680000002400 */
[----:B------:R-:W-:-:S04]  /*2f3f0*/  IADD3 R37, -R6, R35, R3 ;  /* 0x0000002306257210 */ /* 0x000fc80007ffe103 */
[----:B------:R-:W3:Y:S01]  /*2f400*/  MUFU.TANH R21, R21 ;  /* 0x0000001500157308 */ /* 0x000ee20000002400 */
        /* <DEDUP_REMOVED lines=63> */
.L_x_12790:
[----:B------:R-:W-:Y:S05]  /*2f800*/  BSYNC B5 ;  /* 0x0000000000057941 */ /* 0x000fea0003800000 */
.L_x_12789:
[----:B------:R-:W-:Y:S01]  /*2f810*/  LOP3.LUT R34, RZ, R34, RZ, 0x33, !PT ;  /* 0x00000022ff227212 */ /* 0x000fe200078e33ff */
[----:B------:R-:W-:Y:S06]  /*2f820*/  BRA `(.L_x_12791) ;  /* 0x0000000000287947 */ /* 0x000fec0003800000 */
.L_x_12788:
        /* <DEDUP_REMOVED lines=10> */
.L_x_12791:
[----:B------:R-:W-:Y:S05]  /*2f8d0*/  BSYNC B4 ;  /* 0x0000000000047941 */ /* 0x000fea0003800000 */
.L_x_12787:
[----:B------:R-:W-:-:S05]  /*2f8e0*/  IMAD R35, R7, R34, R66 ;  /* 0x0000002207237224 */ /* 0x000fca00078e0242 */
[----:B------:R-:W-:Y:S02]  /*2f8f0*/  VIMNMX R62, R62, R35, !PT ;  /* 0x000000233e3e7248 */ /* 0x000fe40007fe0100 */
[----:B------:R-:W-:-:S07]  /*2f900*/  VIADDMNMX R60, R35, R7, R60, PT ;  /* 0x00000007233c7246 */ /* 0x000fce000380013c */
.L_x_12786:
[----:B------:R-:W-:Y:S05]  /*2f910*/  BSYNC B3 ;  /* 0x0000000000037941 */ /* 0x000fea0003800000 */
.L_x_12785:
        /* <DEDUP_REMOVED lines=90> */
[----:B-1----:R-:W-:Y:S02]  /*2fec0*/  FSEL R27, R85, -INF , !P3 ;  /* 0xff800000551b7808 */ /* 0x002fe40005800000 */
        /* <DEDUP_REMOVED lines=46> */
.L_x_12797:
[----:B------:R-:W-:Y:S05]  /*301b0*/  BSYNC B5 ;  /* 0x0000000000057941 */ /* 0x000fea0003800000 */
.L_x_12796:
[----:B------:R-:W-:Y:S01]  /*301c0*/  LOP3.LUT R6, RZ, R6, RZ, 0x33, !PT ;  /* 0x00000006ff067212 */ /* 0x000fe200078e33ff */
[----:B------:R-:W-:Y:S06]  /*301d0*/  BRA `(.L_x_12798) ;  /* 0x0000000000287947 */ /* 0x000fec0003800000 */
.L_x_12795:
        /* <DEDUP_REMOVED lines=10> */
.L_x_12798:
[----:B------:R-:W-:Y:S05]  /*30280*/  BSYNC B4 ;  /* 0x0000000000047941 */ /* 0x000fea0003800000 */
.L_x_12794:
[----:B------:R-:W-:-:S05]  /*30290*/  IMAD R6, R7, R6, R66 ;  /* 0x0000000607067224 */ /* 0x000fca00078e0242 */
[----:B------:R-:W-:Y:S02]  /*302a0*/  VIADDMNMX R62, R6, R7, R62, PT ;  /* 0x00000007063e7246 */ /* 0x000fe4000380013e */
[----:B------:R-:W-:-:S07]  /*302b0*/  VIMNMX R63, R63, R6, !PT ;  /* 0x000000063f3f7248 */ /* 0x000fce0007fe0100 */
.L_x_12793:
[----:B------:R-:W-:Y:S05]  /*302c0*/  BSYNC B3 ;  /* 0x0000000000037941 */ /* 0x000fea0003800000 */
.L_x_12792:
        /* <DEDUP_REMOVED lines=135> */
[----:B------:R-:W-:Y:S01]  /*30b40*/  FMNMX.FTZ R9, R58, R9, !PT ;  /* 0x000000093a097209 */ /* 0x000fe20007810000 */
[----:B------:R-:W2:Y:S01]  /*30b50*/  LD.E R66, desc[UR4][R6.64+0x20] ;  /* 0x0000200406427980 */ /* 0x000ea2000c101900 */
        /* <DEDUP_REMOVED lines=93> */
[----:B------:R-:W-:Y:S01]  /*31130*/  FFMA.FTZ R156, R20, R69, -R66 ;  /* 0x00000045149c7223 */ /* 0x000fe20000010842 */
[----:B0-----:R-:W-:-:S05]  /*31140*/  FADD.FTZ R8, R218, R63 ;  /* 0x0000003fda087221 */ /* 0x001fca0000010000 */
[----:B------:R-:W0:Y:S01]  /*31150*/  MUFU.EX2 R21, R37 ;  /* 0x0000002500157308 */ /* 0x000e220000000800 */
[----:B-1----:R-:W-:Y:S01]  /*31160*/  FADD.FTZ R24, R216, R7 ;  /* 0x00000007d8187221 */ /* 0x002fe20000010000 */
[----:B------:R-:W-:-:S06]  /*31170*/  FFMA.FTZ R12, R18, R69, -R66 ;  /* 0x00000045120c7223 */ /* 0x000fcc0000010842 */
[----:B------:R-:W1:Y:S01]  /*31180*/  MUFU.EX2 R15, R6 ;  /* 0x00000006000f7308 */ /* 0x000e620000000800 */
[----:B------:R-:W-:Y:S01]  /*31190*/  FFMA.FTZ R11, R19, R69, -R66 ;  /* 0x00000045130b7223 */ /* 0x000fe20000010842 */
[----:B--2---:R-:W-:-:S06]  /*311a0*/  FADD.FTZ R7, R217, R8 ;  /* 0x00000008d9077221 */ /* 0x004fcc0000010000 */
[----:B------:R-:W2:Y:S01]  /*311b0*/  MUFU.EX2 R20, R38 ;  /* 0x0000002600147308 */ /* 0x000ea20000000800 */
[----:B-----5:R-:W-:-:S07]  /*311c0*/  FADD.FTZ R24, R155, R24 ;  /* 0x000000189b187221 */ /* 0x020fce0000010000 */
        /* <DEDUP_REMOVED lines=487> */
[----:B--2---:R-:W2:Y:S01]  /*33040*/  LD.E R3, desc[UR6][R6.64+0x1fc] ;  /* 0x0001fc0606037980 */ /* 0x004ea2000c101900 */
[----:B------:R-:W-:Y:S01]  /*33050*/  LEA.HI R28, R203, 0x8, RZ, 0x19 ;  /* 0x00000008cb1c7811 */ /* 0x000fe200078fc8ff */
[----:B--2---:R-:W-:-:S05]  /*33060*/  FMUL.FTZ R29, R32, R3 ;  /* 0x00000003201d7220 */ /* 0x004fca0000410000 */
[----:B------:R2:W-:Y:S04]  /*33070*/  ST.E desc[UR4][R6.64+0x1fc], R29 ;  /* 0x0001fc1d06007985 */ /* 0x0005e8000c101904 */
[----:B------:R-:W3:Y:S01]  /*33080*/  LDL.64 R2, [R0+0x80] ;  /* 0x0000800000027983 */ /* 0x000ee20000100a00 */
[----:B------:R4:W-:Y:S06]  /*33090*/  BAR.SYNC.DEFER_BLOCKING R28, 0x100 ;  /* 0x0004001c0000751d */ /* 0x0009ec0000010000 */
[----:B------:R-:W5:Y:S04]  /*330a0*/  LDL.64 R26, [R0] ;  /* 0x00000000001a7983 */ /* 0x000f680000100a00 */
[----:B-1----:R-:W2:Y:S04]  /*330b0*/  LDL.64 R24, [R0+0x98] ;  /* 0x0000980000187983 */ /* 0x002ea80000100a00 */
[----:B0-----:R-:W4:Y:S04]  /*330c0*/  LDL.64 R8, [R0+0x88] ;  /* 0x0000880000087983 */ /* 0x001f280000100a00 */
[----:B---3--:R-:W3:Y:S04]  /*330d0*/  LD.E R31, desc[UR4][R2.64] ;  /* 0x00000004021f7980 */ /* 0x008ee8000c101900 */
[----:B-----5:R-:W5:Y:S04]  /*330e0*/  LD.E R221, desc[UR6][R26.64] ;  /* 0x000000061add7980 */ /* 0x020f68000c101900 */
[----:B--2---:R-:W5:Y:S04]  /*330f0*/  LD.E.64 R6, desc[UR4][R24.64] ;  /* 0x0000000418067980 */ /* 0x004f68000c101b00 */
        /* <DEDUP_REMOVED lines=13> */
[----:B-1----:R-:W4:Y:S04]  /*331d0*/  LD.E R27, desc[UR6][R2.64+0x1c] ;  /* 0x00001c06021b7980 */ /* 0x002f28000c101900 */
[----:B----4-:R1:W-:Y:S04]  /*331e0*/  ST.E desc[UR4][R2.64+0x1c], R27 ;  /* 0x00001c1b02007985 */ /* 0x0103e8000c101904 */
[----:B--2---:R-:W2:Y:S04]  /*331f0*/  LD.E R25, desc[UR6][R2.64+0x20] ;  /* 0x0000200602197980 */ /* 0x004ea8000c101900 */
[----:B--2---:R2:W-:Y:S04]  /*33200*/  ST.E desc[UR4][R2.64+0x20], R25 ;  /* 0x0000201902007985 */ /* 0x0045e8000c101904 */
[----:B0-----:R-:W4:Y:S04]  /*33210*/  LD.E R29, desc[UR6][R2.64+0x24] ;  /* 0x00002406021d7980 */ /* 0x001f28000c101900 */
[----:B----4-:R0:W-:Y:S04]  /*33220*/  ST.E desc[UR4][R2.64+0x24], R29 ;  /* 0x0000241d02007985 */ /* 0x0101e8000c101904 */
[----:B---3--:R-:W3:Y:S04]  /*33230*/  LD.E R31, desc[UR6][R2.64+0x28] ;  /* 0x00002806021f7980 */ /* 0x008ee8000c101900 */
        /* <DEDUP_REMOVED lines=230> */
[----:B----4-:R-:W-:Y:S04]  /*340a0*/  ST.E desc[UR4][R2.64+0x1f4], R29 ;  /* 0x0001f41d02007985 */ /* 0x010fe8000c101904 */
        /* <DEDUP_REMOVED lines=37> */
[----:B------:R-:W4:Y:S04]  /*34300*/  LD.E R24, desc[UR30][R2.64] ;  /* 0x0000001e02187980 */ /* 0x000f28000c101900 */
[----:B--2---:R-:W4:Y:S04]  /*34310*/  LD.E R25, desc[UR32][R2.64+0x4] ;  /* 0x0000042002197980 */ /* 0x004f28000c101900 */
[----:B------:R-:W4:Y:S04]  /*34320*/  LD.E R26, desc[UR34][R2.64+0x8] ;  /* 0x00000822021a7980 */ /* 0x000f28000c101900 */
[----:B0-----:R-:W4:Y:S04]  /*34330*/  LD.E R27, desc[UR46][R2.64+0xc] ;  /* 0x00000c2e021b7980 */ /* 0x001f28000c101900 */
        /* <DEDUP_REMOVED lines=123> */
[----:B------:R-:W4:Y:S01]  /*34af0*/  LD.E R151, desc[UR54][R2.64+0x1fc] ;  /* 0x0001fc3602977980 */ /* 0x000f22000c101900 */
[----:B-----5:R-:W-:Y:S01]  /*34b00*/  IMAD R6, R221, 0xc00, R6 ;  /* 0x00000c00dd067824 */ /* 0x020fe200078e0206 */
        /* <DEDUP_REMOVED lines=28> */
[----:B----4-:R-:W-:-:S06]  /*34cd0*/  WARPGROUP.ARRIVE ;  /* 0x00000000000079c5 */ /* 0x010fcc0000000000 */
        /* <DEDUP_REMOVED lines=23> */
[----:B------:R-:W-:Y:S02]  /*34e50*/  R2UR UR6, R4 ;  /* 0x00000000040672ca */ /* 0x000fe400000e0000 */
[----:B------:R-:W-:-:S09]  /*34e60*/  R2UR UR7, R5 ;  /* 0x00000000050772ca */ /* 0x000fd200000e0000 */
        /* <DEDUP_REMOVED lines=3857> */
[----:B------:R-:W-:-:S04]  /*43f80*/  R2UR UR7, R7 ;  /* 0x00000000070772ca */ /* 0x000fc800000e0000 */
[----:B------:R-:W-:Y:S02]  /*43f90*/  R2UR UR6, R6 ;  /* 0x00000000060672ca */ /* 0x000fe400000e0000 */
[----:B------:R-:W-:Y:S02]  /*43fa0*/  F2FP.F16.F32.PACK_AB R152, R187, R188 ;  /* 0x000000bcbb98723e */ /* 0x000fe400000000ff */
        /* <DEDUP_REMOVED lines=1175> */
.L_x_12799:
[----:B------:R-:W-:-:S04]  /*48920*/  IMAD.MOV.U32 R215, RZ, RZ, 0x0 ;  /* 0x00000000ffd77424 */ /* 0x000fc800078e00ff */
[----:B01----:R-:W-:Y:S05]  /*48930*/  RET.REL.NODEC R214 `(_ZN7cutlass13device_kernelIN5flash11enable_sm90INS1_16FlashAttnFwdSm90INS1_25CollectiveMainloopFwdSm90ILi2EN4cute5tupleIJNS5_1CILi1EEES8_S8_EEENS6_IJNS7_ILi128EEENS7_ILi96EEENS7_ILi64EEEEEELi256ENS_6half_tEfNS_4arch4Sm90ELb0ELb1ELb1ELb1ELb0ELb0ELb1ELb1ELb0ELb1ELb0ELb0EEENS1_21CollectiveEpilogueFwdINS6_IJSA_NS7_ILi256EEESB_EEES9_SE_SG_Li256ELb1ELb1ELb0ELb0EEENS1_36VarlenDynamicPersistentTileSchedulerILi128ELi96ELi256ELi128ELb0ELb1ELb1ELb1ELb0ELb1EEEEEEEEEvNT_6ParamsE) ;  /* 0xfffffb74d6b07950 */ /* 0x003fea0003c3ffff */
.L_x_12777:
[----:B0-----:R0:W1:Y:S02]  /*48940*/  SYNCS.PHASECHK.TRANS64.TRYWAIT P1, [R2+URZ], R3 ;  /* 0x00000003020075a7 */ /* 0x001064000802017f */
[----:B-1----:R-:W-:Y:S05]  /*48950*/  @!P1 NANOSLEEP.SYNCS 0x989680 ;  /* 0x009896800000995d */ /* 0x002fea0003900000 */
[----:B------:R-:W1:Y:S02]  /*48960*/  @!P1 SYNCS.PHASECHK.TRANS64 P1, [R2+URZ], R3 ;  /* 0x00000003020095a7 */ /* 0x000e64000802007f */
[----:B-1----:R-:W-:Y:S05]  /*48970*/  @!P1 BRA `(.L_x_12777) ;  /* 0xfffffffc00f09947 */ /* 0x002fea000383ffff */
[----:B------:R-:W-:Y:S05]  /*48980*/  BRA `(.L_x_12776) ;  /* 0xfffffe4400f47947 */ /* 0x000fea000383ffff */
.L_x_12784:
[----:B0-----:R0:W1:Y:S02]  /*48990*/  SYNCS.PHASECHK.TRANS64.TRYWAIT P1, [R8+URZ], R9 ;  /* 0x00000009080075a7 */ /* 0x001064000802017f */
[----:B-1----:R-:W-:Y:S05]  /*489a0*/  @!P1 NANOSLEEP.SYNCS 0x989680 ;  /* 0x009896800000995d */ /* 0x002fea0003900000 */
[----:B------:R-:W1:Y:S02]  /*489b0*/  @!P1 SYNCS.PHASECHK.TRANS64 P1, [R8+URZ], R9 ;  /* 0x00000009080095a7 */ /* 0x000e64000802007f */
[----:B-1----:R-:W-:Y:S05]  /*489c0*/  @!P1 BRA `(.L_x_12784) ;  /* 0xfffffffc00f09947 */ /* 0x002fea000383ffff */
[----:B------:R-:W-:Y:S05]  /*489d0*/  BRA `(.L_x_12783) ;  /* 0xfffffe4c00c87947 */ /* 0x000fea000383ffff */
.L_x_12800:
        /* <DEDUP_REMOVED lines=10> */
.L_x_15316:


//--------------------- .text._ZN7cutlass13device_kernelIN5flash11enable_sm90INS1_16FlashAttnFwdSm90INS1_25CollectiveMainloopFwdSm90ILi2EN4cute5tupleIJNS5_1CILi1EEES8_S8_EEENS6_IJNS7_ILi128EEENS7_ILi96EEENS7_ILi64EEEEEELi256ENS_6half_tEfNS_4arch4Sm90ELb0ELb1ELb1ELb1ELb0ELb1ELb1ELb1ELb0ELb1ELb0ELb0EEENS1_21CollectiveEpilogueFwdINS6_IJSA_NS7_ILi256EEESB_EEES9_SE_SG_Li256ELb1ELb1ELb0ELb0EEENS1_36VarlenDynamicPersistentTileSchedulerILi128ELi96ELi256ELi128ELb0ELb1ELb1ELb1ELb0ELb1EEEEEEEEEvNT_6ParamsE --------------------------
	.section	.text._ZN7cutlass13device_kernelIN5flash11enable_sm90INS1_16FlashAttnFwdSm90INS1_25CollectiveMainloopFwdSm90ILi2EN4cute5tupleIJNS5_1CILi1EEES8_S8_EEENS6_IJNS7_ILi128EEENS7_ILi96EEENS7_ILi64EEEEEELi256ENS_6half_tEfNS_4arch4Sm90ELb0ELb1ELb1ELb1ELb0ELb1ELb1ELb1ELb0ELb1ELb0ELb0EEENS1_21CollectiveEpilogueFwdINS6_IJSA_NS7_ILi256EEESB_EEES9_SE_SG_Li256ELb1ELb1ELb0ELb0EEENS1_36VarlenDynamicPersistentTileSchedulerILi128ELi96ELi256ELi128ELb0ELb1ELb1ELb1ELb0ELb1EEEEEEEEEvNT_6ParamsE,"ax",@progbits
	.align	128
.text._ZN7cutlass13device_kernelIN5flash11enable_sm90INS1_16FlashAttnFwdSm90INS1_25CollectiveMainloopFwdSm90ILi2EN4cute5tupleIJNS5_1CILi1EEES8_S8_EEENS6_IJNS7_ILi128EEENS7_ILi96EEENS7_ILi64EEEEEELi256ENS_6half_tEfNS_4arch4Sm90ELb0ELb1ELb1ELb1ELb0ELb1ELb1ELb1ELb0ELb1ELb0ELb0EEENS1_21CollectiveEpilogueFwdINS6_IJSA_NS7_ILi256EEESB_EEES9_SE_SG_Li256ELb1ELb1ELb0ELb0EEENS1_36VarlenDynamicPersistentTileSchedulerILi128ELi96ELi256ELi128ELb0ELb1ELb1ELb1ELb0ELb1EEEEEEEEEvNT_6ParamsE:
        .type           _ZN7cutlass13device_kernelIN5flash11enable_sm90INS1_16FlashAttnFwdSm90INS1_25CollectiveMainloopFwdSm90ILi2EN4cute5tupleIJNS5_1CILi1EEES8_S8_EEENS6_IJNS7_ILi128EEENS7_ILi96EEENS7_ILi64EEEEEELi256ENS_6half_tEfNS_4arch4Sm90ELb0ELb1ELb1ELb1ELb0ELb1ELb1ELb1ELb0ELb1ELb0ELb0EEENS1_21CollectiveEpilogueFwdINS6_IJSA_NS7_ILi256EEESB_EEES9_SE_SG_Li256ELb1ELb1ELb0ELb0EEENS1_36VarlenDynamicPersistentTileSchedulerILi128ELi96ELi256ELi128ELb0ELb1ELb1ELb1ELb0ELb1EEEEEEEEEvNT_6ParamsE,@function
        .size           _ZN7cutlass13device_kernelIN5flash11enable_sm90INS1_16FlashAttnFwdSm90INS1_25CollectiveMainloopFwdSm90ILi2EN4cute5tupleIJNS5_1CILi1EEES8_S8_EEENS6_IJNS7_ILi128EEENS7_ILi96EEENS7_ILi64EEEEEELi256ENS_6half_tEfNS_4arch4Sm90ELb0ELb1ELb1ELb1ELb0ELb1ELb1ELb1ELb0ELb1ELb0ELb0EEENS1_21CollectiveEpilogueFwdINS6_IJSA_NS7_ILi256EEESB_EEES9_SE_SG_Li256ELb1ELb1ELb0ELb0EEENS1_36VarlenDynamicPersistentTileSchedulerILi128ELi96ELi256ELi128ELb0ELb1ELb1ELb1ELb0ELb1EEEEEEEEEvNT_6ParamsE,(.L_x_15318 - _ZN7cutlass13device_kernelIN5flash11enable_sm90INS1_16FlashAttnFwdSm90INS1_25CollectiveMainloopFwdSm90ILi2EN4cute5tupleIJNS5_1CILi1EEES8_S8_EEENS6_IJNS7_ILi128EEENS7_ILi96EEENS7_ILi64EEEEEELi256ENS_6half_tEfNS_4arch4Sm90ELb0ELb1ELb1ELb1ELb0ELb1ELb1ELb1ELb0ELb1ELb0ELb0EEENS1_21CollectiveEpilogueFwdINS6_IJSA_NS7_ILi256EEESB_EEES9_SE_SG_Li256ELb1ELb1ELb0ELb0EEENS1_36VarlenDynamicPersistentTileSchedulerILi128ELi96ELi256ELi128ELb0ELb1ELb1ELb1ELb0ELb1EEEEEEEEEvNT_6ParamsE)
        .other          _ZN7cutlass13device_kernelIN5flash11enable_sm90INS1_16FlashAttnFwdSm90INS1_25CollectiveMainloopFwdSm90ILi2EN4cute5tupleIJNS5_1CILi1EEES8_S8_EEENS6_IJNS7_ILi128EEENS7_ILi96EEENS7_ILi64EEEEEELi256ENS_6half_tEfNS_4arch4Sm90ELb0ELb1ELb1ELb1ELb0ELb1ELb1ELb1ELb0ELb1ELb0ELb0EEENS1_21CollectiveEpilogueFwdINS6_IJSA_NS7_ILi256EEESB_EEES9_SE_SG_Li256ELb1ELb1ELb0ELb0EEENS1_36VarlenDynamicPersistentTileSchedulerILi128ELi96ELi256ELi128ELb0ELb1ELb1ELb1ELb0ELb1EEEEEEEEEvNT_6ParamsE,@"STO_CUDA_ENTRY STV_DEFAULT"
_ZN7cutlass13device_kernelIN5flash11enable_sm90INS1_16FlashAttnFwdSm90INS1_25CollectiveMainloopFwdSm90ILi2EN4cute5tupleIJNS5_1CILi1EEES8_S8_EEENS6_IJNS7_ILi128EEENS7_ILi96EEENS7_ILi64EEEEEELi256ENS_6half_tEfNS_4arch4Sm90ELb0ELb1ELb1ELb1ELb0ELb1ELb1ELb1ELb0ELb1ELb0ELb0EEENS1_21CollectiveEpilogueFwdINS6_IJSA_NS7_ILi256EEESB_EEES9_SE_SG_Li256ELb1ELb1ELb0ELb0EEENS1_36VarlenDynamicPersistentTileSchedulerILi128ELi96ELi256ELi128ELb0ELb1ELb1ELb1ELb0ELb1EEEEEEEEEvNT_6ParamsE:
        /* <DEDUP_REMOVED lines=29> */
.L_x_12802:
[----:B------:R-:W-:Y:S05]  /*01d0*/  BSYNC B0 ;  /* 0x0000000000007941 */ /* 0x000fea0003800000 */
.L_x_12801:
        /* <DEDUP_REMOVED lines=43> */
.L_x_12803:
        /* <DEDUP_REMOVED lines=22> */
.L_x_12804:
        /* <DEDUP_REMOVED lines=18> */
.L_x_12805:
        /* <DEDUP_REMOVED lines=22> */
.L_x_12806:
        /* <DEDUP_REMOVED lines=22> */
.L_x_12807:
        /* <DEDUP_REMOVED lines=10> */
.L_x_12810:
[----:B------:R-:W-:-:S08]  /*0a70*/  NOP ;  /* 0x0000000000007918 */ /* 0x000fd00000000000 */
[----:B------:R-:W0:Y:S02]  /*0a80*/  USETMAXREG.TRY_ALLOC.CTAPOOL UP0, 0xf0 ;  /* 0x000000f0000079c8 */ /* 0x000e240008000600 */
[----:B0-----:R-:W-:-:S13]  /*0a90*/  PLOP3.LUT P0, PT, PT, PT, UP0, 0x80, 0x0 ;  /* 0x000000000000781c */ /* 0x001fda0003f0f008 */
[----:B------:R-:W-:Y:S05]  /*0aa0*/  @!P0 BRA `(.L_x_12810) ;  /* 0xfffffffc00f08947 */ /* 0x000fea000383ffff */
[----:B------:R-:W2:Y:S01]  /*0ab0*/  LDL.LU R2, [R1+0x49c] ;  /* 0x00049c0001027983 */ /* 0x000ea20000300800 */
[----:B------:R-:W0:Y:S01]  /*0ac0*/  S2UR UR5, SR_CgaCtaId ;  /* 0x00000000000579c3 */ /* 0x000e220000008800 */
[----:B------:R-:W-:Y:S01]  /*0ad0*/  UMOV UR4, 0x400 ;  /* 0x0000040000047882 */ /* 0x000fe20000000000 */
[----:B------:R-:W-:Y:S01]  /*0ae0*/  UIADD3 UR39, UP0, UR37, 0x218, URZ ;  /* 0x0000021825277890 */ /* 0x000fe2000ff1e03f */
[----:B------:R-:W1:Y:S01]  /*0af0*/  S2R R0, SR_TID.X ;  /* 0x0000000000007919 */ /* 0x000e620000002100 */
[----:B------:R-:W-:Y:S02]  /*0b00*/  UIADD3 UR46, UP1, UR37, 0x224, URZ ;  /* 0x00000224252e7890 */ /* 0x000fe4000ff3e03f */
[----:B------:R-:W-:Y:S01]  /*0b10*/  UIADD3.X UR47, URZ, UR36, URZ, UP0, !UPT ;  /* 0x000000243f2f7290 */ /* 0x000fe200087fe43f */
[----:B------:R-:W-:Y:S01]  /*0b20*/  STL.64 [R1+0x218], RZ ;  /* 0x000218ff01007387 */ /* 0x000fe20000100a00 */
[----:B------:R-:W-:-:S03]  /*0b30*/  UIADD3.X UR48, URZ, UR36, URZ, UP1, !UPT ;  /* 0x000000243f307290 */ /* 0x000fc60008ffe43f */
[----:B------:R-:W-:Y:S04]  /*0b40*/  STL [R1+0x220], RZ ;  /* 0x000220ff01007387 */ /* 0x000fe80000100800 */
[----:B------:R-:W-:Y:S01]  /*0b50*/  STL [R1+0x224], RZ ;  /* 0x000224ff01007387 */ /* 0x000fe20000100800 */
[----:B0-----:R-:W-:-:S06]  /*0b60*/  ULEA UR4, UR5, UR4, 0x18 ;  /* 0x0000000405047291 */ /* 0x001fcc000f8ec03f */
[----:B------:R-:W-:Y:S01]  /*0b70*/  IMAD.U32 R144, RZ, RZ, UR4 ;  /* 0x00000004ff907e24 */ /* 0x000fe2000f8e00ff */
[----:B------:R-:W-:Y:S06]  /*0b80*/  BAR.ARV 0x8, 0x180 ;  /* 0x0206000000007b1d */ /* 0x000fec0000002000 */
[----:B-1----:R-:W-:Y:S01]  /*0b90*/  SHF.R.U32.HI R11, RZ, 0x7, R0 ;  /* 0x00000007ff0b7819 */ /* 0x002fe20000011600 */
[----:B------:R-:W-:-:S03]  /*0ba0*/  ULDC UR4, c[0x0][0xd3c] ;  /* 0x00034f0000047ab9 */ /* 0x000fc60000000800 */
[----:B------:R-:W-:-:S13]  /*0bb0*/  ISETP.NE.AND P0, PT, R11, 0x1, PT ;  /* 0x000000010b00780c */ /* 0x000fda0003f05270 */
[----:B------:R-:W-:Y:S08]  /*0bc0*/  @!P0 BAR.ARV 0x9, 0x100 ;  /* 0x0244000000008b1d */ /* 0x000ff00000002000 */
[----:B------:R-:W-:Y:S06]  /*0bd0*/  BAR.SYNC.DEFER_BLOCKING 0x5, 0x180 ;  /* 0x0146000000007b1d */ /* 0x000fec0000010000 */
[----:B------:R-:W0:Y:S02]  /*0be0*/  LDS.128 R120, [R144+0x324d0] ;  /* 0x0324d00090787984 */ /* 0x000e240000000c00 */
[----:B------:R-:W-:Y:S06]  /*0bf0*/  BAR.ARV 0x4, 0x180 ;  /* 0x0106000000007b1d */ /* 0x000fec0000002000 */
[----:B--2---:R-:W-:-:S04]  /*0c00*/  LOP3.LUT R2, R2, 0xffefffff, RZ, 0xc0, !PT ;  /* 0xffefffff02027812 */ /* 0x004fc800078ec0ff */
[----:B------:R-:W-:Y:S02]  /*0c10*/  @P0 LOP3.LUT R2, R2, 0x100000, RZ, 0xfc, !PT ;  /* 0x0010000002020812 */ /* 0x000fe400078efcff */
[----:B0-----:R-:W-:-:S03]  /*0c20*/  ISETP.GE.AND P0, PT, R123, UR4, PT ;  /* 0x000000047b007c0c */ /* 0x001fc6000bf06270 */
[----:B------:R0:W-:Y:S10]  /*0c30*/  STL [R1+0x49c], R2 ;  /* 0x00049c0201007387 */ /* 0x0001f40000100800 */
[----:B0-----:R-:W-:Y:S05]  /*0c40*/  @P0 BRA `(.L_x_12811) ;  /* 0x0000036800580947 */ /* 0x001fea0003800000 */
[----:B------:R-:W-:Y:S01]  /*0c50*/  VIADD R201, R0, 0xffffff80 ;  /* 0xffffff8000c97836 */ /* 0x000fe20000000000 */
[C---:B------:R-:W-:Y:S01]  /*0c60*/  IADD3 R188, -R11.reuse, 0xb, RZ ;  /* 0x0000000b0bbc7810 */ /* 0x040fe20007ffe1ff */
[----:B------:R-:W-:Y:S02]  /*0c70*/  VIADD R180, R11, 0x8 ;  /* 0x000000080bb47836 */ /* 0x000fe40000000000 */
[----:B------:R-:W-:Y:S01]  /*0c80*/  IMAD.MOV.U32 R152, RZ, RZ, RZ ;  /* 0x000000ffff987224 */ /* 0x000fe200078e00ff */
[----:B------:R-:W-:Y:S01]  /*0c90*/  SHF.R.S32.HI R0, RZ, 0x1f, R201 ;  /* 0x0000001fff007819 */ /* 0x000fe200000114c9 */
[----:B------:R-:W-:-:S03]  /*0ca0*/  IMAD.MOV.U32 R157, RZ, RZ, RZ ;  /* 0x000000ffff9d7224 */ /* 0x000fc600078e00ff */
[CC--:B------:R-:W-:Y:S02]  /*0cb0*/  LEA.HI R2, R0.reuse, R201.reuse, RZ, 0x7 ;  /* 0x000000c900027211 */ /* 0x0c0fe400078f38ff */
[-C--:B------:R-:W-:Y:S02]  /*0cc0*/  LEA.HI R7, R0, R201.reuse, RZ, 0x4 ;  /* 0x000000c900077211 */ /* 0x080fe400078f20ff */
[----:B------:R-:W-:Y:S02]  /*0cd0*/  LOP3.LUT R226, R2, 0xffffff80, RZ, 0xc0, !PT ;  /* 0xffffff8002e27812 */ /* 0x000fe400078ec0ff */
[----:B------:R-:W-:Y:S02]  /*0ce0*/  SHF.R.S32.HI R233, RZ, 0x7, R2 ;  /* 0x00000007ffe97819 */ /* 0x000fe40000011402 */
[----:B------:R-:W-:Y:S01]  /*0cf0*/  LEA.HI R9, R0, R201, RZ, 0x5 ;  /* 0x000000c900097211 */ /* 0x000fe200078f28ff */
[----:B------:R-:W-:Y:S01]  /*0d00*/  IMAD.IADD R226, R201, 0x1, -R226 ;  /* 0x00000001c9e27824 */ /* 0x000fe200078e0ae2 */
[----:B------:R-:W-:-:S02]  /*0d10*/  LEA.HI R2, R2, R233, RZ, 0x1 ;  /* 0x000000e902027211 */ /* 0x000fc400078f08ff */
[----:B------:R-:W-:Y:S02]  /*0d20*/  SHF.R.S32.HI R10, RZ, 0x4, R7 ;  /* 0x00000004ff0a7819 */ /* 0x000fe40000011407 */
        /* <DEDUP_REMOVED lines=9> */
[C---:B------:R-:W-:Y:S02]  /*0dc0*/  LOP3.LUT R8, R7.reuse, 0x3fffff0, RZ, 0xc0, !PT ;  /* 0x03fffff007087812 */ /* 0x040fe400078ec0ff */
[----:B------:R-:W-:Y:S02]  /*0dd0*/  LOP3.LUT R6, R6, 0xfffffff8, RZ, 0xc0, !PT ;  /* 0xfffffff806067812 */ /* 0x000fe400078ec0ff */
[----:B------:R-:W-:Y:S01]  /*0de0*/  LEA.HI R7, R7, R10, RZ, 0x1 ;  /* 0x0000000a07077211 */ /* 0x000fe200078f08ff */
[----:B------:R-:W-:Y:S01]  /*0df0*/  IMAD.IADD R8, R201, 0x1, -R8 ;  /* 0x00000001c9087824 */ /* 0x000fe200078e0a08 */
[----:B------:R-:W-:Y:S01]  /*0e00*/  SHF.R.S32.HI R9, RZ, 0x5, R9 ;  /* 0x00000005ff097819 */ /* 0x000fe20000011409 */
[----:B------:R-:W-:Y:S01]  /*0e10*/  IMAD.IADD R6, R5, 0x1, -R6 ;  /* 0x0000000105067824 */ /* 0x000fe200078e0a06 */
[----:B------:R-:W-:-:S03]  /*0e20*/  LOP3.LUT R7, R7, 0x1ffffffe, RZ, 0xc0, !PT ;  /* 0x1ffffffe07077812 */ /* 0x000fc600078ec0ff */
[----:B------:R-:W-:Y:S02]  /*0e30*/  IMAD R3, R3, 0x10, R6 ;  /* 0x0000001003037824 */ /* 0x000fe400078e0206 */
[----:B------:R-:W-:Y:S02]  /*0e40*/  IMAD.IADD R7, R10, 0x1, -R7 ;  /* 0x000000010a077824 */ /* 0x000fe400078e0a07 */
[----:B------:R-:W-:Y:S01]  /*0e50*/  IMAD R192, R2, 0x40, R3 ;  /* 0x0000004002c07824 */ /* 0x000fe200078e0203 */
[CC--:B------:R-:W-:Y:S01]  /*0e60*/  LEA.HI R2, R0.reuse, R201.reuse, RZ, 0x2 ;  /* 0x000000c900027211 */ /* 0x0c0fe200078f10ff */
[C---:B------:R-:W-:Y:S01]  /*0e70*/  IMAD R8, R9.reuse, 0x10, R8 ;  /* 0x0000001009087824 */ /* 0x040fe200078e0208 */
[----:B------:R-:W-:Y:S01]  /*0e80*/  LEA.HI R3, R0, R201, RZ, 0x3 ;  /* 0x000000c900037211 */ /* 0x000fe200078f18ff */
[----:B------:R-:W-:Y:S01]  /*0e90*/  IMAD.SHL.U32 R167, R9, 0x200, RZ ;  /* 0x0000020009a77824 */ /* 0x000fe200078e00ff */
[----:B------:R-:W-:Y:S01]  /*0ea0*/  LOP3.LUT R0, R2, 0xfffffffc, RZ, 0xc0, !PT ;  /* 0xfffffffc02007812 */ /* 0x000fe200078ec0ff */
[----:B------:R-:W-:Y:S01]  /*0eb0*/  IMAD R8, R8, 0x8, R7 ;  /* 0x0000000808087824 */ /* 0x000fe200078e0207 */
[----:B------:R-:W-:-:S02]  /*0ec0*/  SHF.R.S32.HI R153, RZ, 0x2, R2 ;  /* 0x00000002ff997819 */ /* 0x000fc40000011402 */
[----:B------:R-:W-:Y:S01]  /*0ed0*/  SHF.R.S32.HI R2, RZ, 0x1f, R2 ;  /* 0x0000001fff027819 */ /* 0x000fe20000011402 */
[----:B------:R-:W-:Y:S01]  /*0ee0*/  IMAD.IADD R221, R201, 0x1, -R0 ;  /* 0x00000001c9dd7824 */ /* 0x000fe200078e0a00 */
[----:B------:R-:W-:Y:S01]  /*0ef0*/  LOP3.LUT R6, R3, 0xfffffff8, RZ, 0xc0, !PT ;  /* 0xfffffff803067812 */ /* 0x000fe200078ec0ff */
[----:B------:R-:W-:Y:S01]  /*0f00*/  VIADD R156, R153, 0x40 ;  /* 0x00000040999c7836 */ /* 0x000fe20000000000 */
[----:B------:R-:W-:Y:S01]  /*0f10*/  LEA.HI R2, R2, R153, RZ, 0x3 ;  /* 0x0000009902027211 */ /* 0x000fe200078f18ff */
[----:B------:R-:W-:Y:S01]  /*0f20*/  IMAD.SHL.U32 R22, R221, 0x8, RZ ;  /* 0x00000008dd167824 */ /* 0x000fe200078e00ff */
[----:B------:R-:W-:Y:S01]  /*0f30*/  SHF.R.S32.HI R210, RZ, 0x3, R3 ;  /* 0x00000003ffd27819 */ /* 0x000fe20000011403 */
[----:B------:R-:W-:Y:S01]  /*0f40*/  IMAD.IADD R3, R201, 0x1, -R6 ;  /* 0x00000001c9037824 */ /* 0x000fe200078e0a06 */
[----:B------:R-:W-:Y:S01]  /*0f50*/  LOP3.LUT R2, R2, 0xfffffff8, RZ, 0xc0, !PT ;  /* 0xfffffff802027812 */ /* 0x000fe200078ec0ff */
[----:B------:R-:W-:Y:S01]  /*0f60*/  IMAD.SHL.U32 R172, R156, 0x40, RZ ;  /* 0x000000409cac7824 */ /* 0x000fe200078e00ff */
[----:B------:R-:W-:Y:S01]  /*0f70*/  LEA.HI R0, R221, R221, RZ, 0x1 ;  /* 0x000000dddd007211 */ /* 0x000fe200078f08ff */
[C---:B------:R-:W-:Y:S01]  /*0f80*/  IMAD.SHL.U32 R160, R3.reuse, 0x8, RZ ;  /* 0x0000000803a07824 */ /* 0x040fe200078e00ff */
[----:B------:R-:W-:Y:S01]  /*0f90*/  SHF.R.S32.HI R164, RZ, 0x1f, R153 ;  /* 0x0000001fffa47819 */ /* 0x000fe20000011499 */
[----:B------:R-:W-:Y:S01]  /*0fa0*/  IMAD R220, R3, 0x20, R210 ;  /* 0x0000002003dc7824 */ /* 0x000fe200078e02d2 */
[----:B------:R-:W-:Y:S01]  /*0fb0*/  SHF.R.S32.HI R3, RZ, 0x1f, R156 ;  /* 0x0000001fff037819 */ /* 0x000fe2000001149c */
[----:B------:R-:W-:Y:S01]  /*0fc0*/  IMAD.IADD R223, R153, 0x1, -R2 ;  /* 0x0000000199df7824 */ /* 0x000fe200078e0a02 */
[----:B------:R-:W-:Y:S01]  /*0fd0*/  LOP3.LUT R0, R0, 0x1ffffffe, RZ, 0xc0, !PT ;  /* 0x1ffffffe00007812 */ /* 0x000fe200078ec0ff */
[----:B------:R-:W-:Y:S01]  /*0fe0*/  IMAD.SHL.U32 R154, R221, 0x4, RZ ;  /* 0x00000004dd9a7824 */ /* 0x000fe200078e00ff */
[----:B------:R-:W-:Y:S01]  /*0ff0*/  LEA.HI R2, R3, R156, RZ, 0x3 ;  /* 0x0000009c03027211 */ /* 0x000fe200078f18ff */
[----:B------:R-:W-:Y:S01]  /*1000*/  IMAD.SHL.U32 R166, R223, 0x40, RZ ;  /* 0x00000040dfa67824 */ /* 0x000fe200078e00ff */
[----:B------:R-:W-:Y:S01]  /*1010*/  LOP3.LUT R172, R172, 0x1c0, RZ, 0xc0, !PT ;  /* 0x000001c0acac7812 */ /* 0x000fe200078ec0ff */
[----:B------:R-:W-:Y:S01]  /*1020*/  IMAD.IADD R5, R221, 0x1, -R0 ;  /* 0x00000001dd057824 */ /* 0x000fe200078e0a00 */
[----:B------:R-:W-:Y:S01]  /*1030*/  LOP3.LUT R3, R4, 0x7ffffffc, RZ, 0xc0, !PT ;  /* 0x7ffffffc04037812 */ /* 0x000fe200078ec0ff */
[----:B------:R-:W-:Y:S01]  /*1040*/  IMAD.SHL.U32 R2, R2, 0x40, RZ ;  /* 0x0000004002027824 */ /* 0x000fe200078e00ff */
[----:B------:R-:W-:Y:S01]  /*1050*/  LOP3.LUT R166, R166, 0x1c0, RZ, 0xc0, !PT ;  /* 0x000001c0a6a67812 */ /* 0x000fe200078ec0ff */
[----:B------:R-:W-:Y:S01]  /*1060*/  VIADD R158, R154, 0x10 ;  /* 0x000000109a9e7836 */ /* 0x000fe20000000000 */
[----:B------:R-:W-:Y:S01]  /*1070*/  SHF.R.U32.HI R174, RZ, 0x3, R172 ;  /* 0x00000003ffae7819 */ /* 0x000fe200000116ac */
[----:B------:R-:W-:Y:S01]  /*1080*/  VIADD R162, R160, 0x40 ;  /* 0x00000040a0a27836 */ /* 0x000fe20000000000 */
[--C-:B------:R-:W-:Y:S01]  /*1090*/  LOP3.LUT R4, R172, 0x38, R22.reuse, 0xf8, !PT ;  /* 0x00000038ac047812 */ /* 0x100fe200078ef816 */
[----:B------:R-:W-:Y:S01]  /*10a0*/  VIADD R161, R160, 0x80 ;  /* 0x00000080a0a17836 */ /* 0x000fe20000000000 */
[----:B------:R-:W-:Y:S01]  /*10b0*/  LOP3.LUT R175, R2, 0xfffffe00, RZ, 0xc0, !PT ;  /* 0xfffffe0002af7812 */ /* 0x000fe200078ec0ff */
[----:B------:R-:W-:Y:S01]  /*10c0*/  VIADD R163, R160, 0xc0 ;  /* 0x000000c0a0a37836 */ /* 0x000fe20000000000 */
[----:B------:R-:W-:Y:S01]  /*10d0*/  LOP3.LUT R0, R166, 0x18, R22, 0xf8, !PT ;  /* 0x00000018a6007812 */ /* 0x000fe200078ef816 */
[----:B------:R-:W-:Y:S01]  /*10e0*/  IMAD.IADD R3, R226, 0x1, -R3 ;  /* 0x00000001e2037824 */ /* 0x000fe200078e0a03 */
[----:B------:R-:W-:Y:S01]  /*10f0*/  SHF.R.U32.HI R173, RZ, 0x3, R166 ;  /* 0x00000003ffad7819 */ /* 0x000fe200000116a6 */
[----:B------:R-:W-:Y:S01]  /*1100*/  IMAD.SHL.U32 R235, R8, 0x8, RZ ;  /* 0x0000000808eb7824 */ /* 0x000fe200078e00ff */
[----:B------:R-:W-:Y:S01]  /*1110*/  LOP3.LUT R7, R175, R4, R174, 0xf6, !PT ;  /* 0x00000004af077212 */ /* 0x000fe200078ef6ae */
[----:B------:R-:W-:Y:S01]  /*1120*/  IMAD.SHL.U32 R193, R3, 0x2, RZ ;  /* 0x0000000203c17824 */ /* 0x000fe200078e00ff */
[----:B------:R-:W-:Y:S01]  /*1130*/  LOP3.LUT R227, R0, R173, RZ, 0x3c, !PT ;  /* 0x000000ad00e37212 */ /* 0x000fe200078e3cff */
[----:B------:R-:W-:Y:S01]  /*1140*/  IMAD R234, R5, 0x8, R192 ;  /* 0x0000000805ea7824 */ /* 0x000fe200078e02c0 */
[----:B------:R-:W-:Y:S01]  /*1150*/  SHF.R.S32.HI R176, RZ, 0x1f, R156 ;  /* 0x0000001fffb07819 */ /* 0x000fe2000001149c */
[----:B------:R-:W-:Y:S01]  /*1160*/  IMAD R224, R7, 0x2, R144 ;  /* 0x0000000207e07824 */ /* 0x000fe200078e0290 */
[----:B------:R-:W-:-:S02]  /*1170*/  SHF.R.S32.HI R23, RZ, 0x1f, R22 ;  /* 0x0000001fff177819 */ /* 0x000fc40000011416 */
[----:B------:R-:W-:Y:S02]  /*1180*/  SHF.R.S32.HI R184, RZ, 0x1f, R160 ;  /* 0x0000001fffb87819 */ /* 0x000fe400000114a0 */
[----:B------:R-:W-:Y:S02]  /*1190*/  SHF.R.S32.HI R222, RZ, 0x1f, R158 ;  /* 0x0000001fffde7819 */ /* 0x000fe4000001149e */
[----:B------:R-:W-:Y:S02]  /*11a0*/  SHF.R.S32.HI R183, RZ, 0x1f, R162 ;  /* 0x0000001fffb77819 */ /* 0x000fe400000114a2 */
[----:B------:R-:W-:Y:S02]  /*11b0*/  SHF.R.S32.HI R182, RZ, 0x1f, R161 ;  /* 0x0000001fffb67819 */ /* 0x000fe400000114a1 */
[----:B------:R-:W-:Y:S02]  /*11c0*/  SHF.R.S32.HI R181, RZ, 0x1f, R163 ;  /* 0x0000001fffb57819 */ /* 0x000fe400000114a3 */
[----:B------:R-:W-:-:S07]  /*11d0*/  LOP3.LUT R159, R227, R167, RZ, 0xfc, !PT ;  /* 0x000000a7e39f7212 */ /* 0x000fce00078efcff */
.L_x_13026:
        /* <DEDUP_REMOVED lines=12> */
[----:B------:R-:W1:Y:S01]  /*12a0*/  @P1 LDC.64 R2, c[0x0][0xb20] ;  /* 0x0002c800ff021b82 */ /* 0x000e620000000a00 */
[----:B------:R-:W-:Y:S01]  /*12b0*/  ISETP.NE.AND.EX P0, PT, RZ, UR5, PT, P0 ;  /* 0x00000005ff007c0c */ /* 0x000fe2000bf05300 */
[----:B0--3--:R-:W-:-:S06]  /*12c0*/  IMAD.WIDE R8, R123, 0x4, R4 ;  /* 0x000000047b087825 */ /* 0x009fcc00078e0204 */
        /* <DEDUP_REMOVED lines=28> */
.L_x_12812:
        /* <DEDUP_REMOVED lines=10> */
.L_x_12813:
[----:B------:R-:W-:Y:S05]  /*1530*/  @!P0 BRA `(.L_x_12814) ;  /* 0x00000000000c8947 */ /* 0x000fea0003800000 */
[----:B------:R-:W2:Y:S04]  /*1540*/  LDG.E R3, desc[UR42][R8.64] ;  /* 0x0000002a08037981 */ /* 0x000ea8000c1e1900 */
[----:B------:R-:W2:Y:S02]  /*1550*/  LDG.E R28, desc[UR42][R8.64+0x4] ;  /* 0x0000042a081c7981 */ /* 0x000ea4000c1e1900 */
[----:B--2---:R-:W-:-:S07]  /*1560*/  IMAD.IADD R28, R28, 0x1, -R3 ;  /* 0x000000011c1c7824 */ /* 0x004fce00078e0a03 */
.L_x_12814:
[----:B------:R-:W-:Y:S01]  /*1570*/  ULDC.64 UR4, c[0x0][0xb08] ;  /* 0x0002c20000047ab9 */ /* 0x000fe20000000a00 */
[----:B------:R-:W1:Y:S01]  /*1580*/  LDC R8, c[0x0][0x448] ;  /* 0x00011200ff087b82 */ /* 0x000e620000000800 */
[----:B------:R-:W-:-:S04]  /*1590*/  ISETP.NE.U32.AND P0, PT, RZ, UR4, PT ;  /* 0x00000004ff007c0c */ /* 0x000fc8000bf05070 */
[----:B------:R-:W-:Y:S01]  /*15a0*/  ISETP.NE.AND.EX P0, PT, RZ, UR5, PT, P0 ;  /* 0x00000005ff007c0c */ /* 0x000fe2000bf05300 */
[----:B------:R-:W-:Y:S02]  /*15b0*/  ULDC.64 UR4, c[0x0][0xb28] ;  /* 0x0002ca0000047ab9 */ /* 0x000fe40000000a00 */
[----:B------:R-:W-:Y:S01]  /*15c0*/  ISETP.NE.U32.AND P1, PT, RZ, UR4, PT ;  /* 0x00000004ff007c0c */ /* 0x000fe2000bf25070 */
[----:B------:R-:W2:Y:S03]  /*15d0*/  LDC.64 R12, c[0x0][0xad8] ;  /* 0x0002b600ff0c7b82 */ /* 0x000ea60000000a00 */
[----:B------:R-:W-:-:S06]  /*15e0*/  ISETP.NE.AND.EX P1, PT, RZ, UR5, PT, P1 ;  /* 0x00000005ff007c0c */ /* 0x000fcc000bf25310 */
[----:B------:R-:W3:Y:S08]  /*15f0*/  @P0 LDC.64 R4, c[0x0][0xb08] ;  /* 0x0002c200ff040b82 */ /* 0x000ef00000000a00 */
[----:B------:R-:W4:Y:S01]  /*1600*/  @P1 LDC.64 R6, c[0x0][0xb28] ;  /* 0x0002ca00ff061b82 */ /* 0x000f220000000a00 */
[----:B---3--:R-:W-:-:S05]  /*1610*/  @P0 IMAD.WIDE R4, R123, 0x4, R4 ;  /* 0x000000047b040825 */ /* 0x008fca00078e0204 */
[----:B------:R-:W3:Y:S04]  /*1620*/  @P0 LDG.E R0, desc[UR42][R4.64] ;  /* 0x0000002a04000981 */ /* 0x000ee8000c1e1900 */
[----:B0-----:R-:W3:Y:S01]  /*1630*/  @P0 LDG.E R3, desc[UR42][R4.64+0x4] ;  /* 0x0000042a04030981 */ /* 0x001ee2000c1e1900 */
[----:B-----5:R-:W-:Y:S01]  /*1640*/  MOV R2, R28 ;  /* 0x0000001c00027202 */ /* 0x020fe20000000f00 */
[----:B----4-:R-:W-:-:S05]  /*1650*/  @P1 IMAD.WIDE R6, R123, 0x4, R6 ;  /* 0x000000047b061825 */ /* 0x010fca00078e0206 */
[----:B------:R0:W5:Y:S01]  /*1660*/  @P1 LDG.E R2, desc[UR42][R6.64] ;  /* 0x0000002a06021981 */ /* 0x000162000c1e1900 */
[----:B-1----:R-:W-:Y:S01]  /*1670*/  ISETP.NE.AND P1, PT, R8, 0x1, PT ;  /* 0x000000010800780c */ /* 0x002fe20003f25270 */
[----:B------:R-:W-:Y:S01]  /*1680*/  IMAD.SHL.U32 R177, R121, 0x80, RZ ;  /* 0x0000008079b17824 */ /* 0x000fe200078e00ff */
[----:B--2---:R-:W-:Y:S01]  /*1690*/  ISETP.GE.AND P2, PT, R13, 0x1, PT ;  /* 0x000000010d00780c */ /* 0x004fe20003f46270 */
[----:B------:R-:W-:-:S10]  /*16a0*/  IMAD.IADD R11, R28, 0x1, -R11 ;  /* 0x000000011c0b7824 */ /* 0x000fd400078e0a0b */
[----:B------:R-:W1:Y:S08]  /*16b0*/  @P1 LDC R8, c[0x0][0x44c] ;  /* 0x00011300ff081b82 */ /* 0x000e700000000800 */
[----:B------:R-:W2:Y:S01]  /*16c0*/  @P1 LDC R9, c[0x0][0x450] ;  /* 0x00011400ff091b82 */ /* 0x000ea20000000800 */
[----:B---3--:R-:W-:Y:S02]  /*16d0*/  @P0 IMAD.IADD R58, R3, 0x1, -R0 ;  /* 0x00000001033a0824 */ /* 0x008fe400078e0a00 */
[----:B------:R-:W-:-:S02]  /*16e0*/  VIADD R3, R177, 0x7f ;  /* 0x0000007fb1037836 */ /* 0x000fc40000000000 */
[----:B------:R-:W-:Y:S02]  /*16f0*/  IMAD.IADD R25, R11, 0x1, R58 ;  /* 0x000000010b197824 */ /* 0x000fe400078e023a */
[----:B-1----:R-:W-:-:S03]  /*1700*/  @P1 IMAD.HI.U32 R4, R3, R8, RZ ;  /* 0x0000000803041227 */ /* 0x002fc600078e00ff */
[C---:B------:R-:W-:Y:S01]  /*1710*/  IADD3 R187, R25.reuse, 0x1, -R24 ;  /* 0x0000000119bb7810 */ /* 0x040fe20007ffe818 */
[----:B------:R-:W-:Y:S01]  /*1720*/  VIADD R0, R25, 0x5f ;  /* 0x0000005f19007836 */ /* 0x000fe20000000000 */
[----:B--2---:R-:W-:-:S03]  /*1730*/  @P1 SHF.R.U32.HI R3, RZ, R9, R4 ;  /* 0x00000009ff031219 */ /* 0x004fc60000011604 */
[----:B------:R-:W-:-:S04]  /*1740*/  IMAD.HI R0, R0, 0x2aaaaaab, RZ ;  /* 0x2aaaaaab00007827 */ /* 0x000fc800078e02ff */
[----:B0-----:R-:W-:Y:S01]  /*1750*/  IMAD.IADD R7, R187, 0x1, R3 ;  /* 0x00000001bb077824 */ /* 0x001fe200078e0203 */
[----:B------:R-:W-:-:S04]  /*1760*/  SHF.R.U32.HI R185, RZ, 0x1f, R0 ;  /* 0x0000001fffb97819 */ /* 0x000fc80000011600 */
        /* <DEDUP_REMOVED lines=14> */
.L_x_12817:
[----:B------:R-:W-:-:S13]  /*1850*/  ISETP.NE.AND P0, PT, R13, 0x1, PT ;  /* 0x000000010d00780c */ /* 0x000fda0003f05270 */
[----:B------:R-:W0:Y:S02]  /*1860*/  @P0 LDC.64 R4, c[0x0][0xae0] ;  /* 0x0002b800ff040b82 */ /* 0x000e240000000a00 */
[----:B0-----:R-:W-:-:S05]  /*1870*/  @P0 IMAD.HI.U32 R4, R3, R4, RZ ;  /* 0x0000000403040227 */ /* 0x001fca00078e00ff */
[----:B------:R-:W-:-:S07]  /*1880*/  @P0 SHF.R.U32.HI R3, RZ, R5, R4 ;  /* 0x00000005ff030219 */ /* 0x000fce0000011604 */
.L_x_12818:
[----:B------:R-:W-:Y:S05]  /*1890*/  BSYNC B0 ;  /* 0x0000000000007941 */ /* 0x000fea0003800000 */
.L_x_12816:
[----:B------:R-:W-:-:S05]  /*18a0*/  IMAD R3, R3, R13, R13 ;  /* 0x0000000d03037224 */ /* 0x000fca00078e020d */
[----:B------:R-:W-:-:S07]  /*18b0*/  VIMNMX R0, R0, R3, PT ;  /* 0x0000000300007248 */ /* 0x000fce0003fe0100 */
.L_x_12815:
        /* <DEDUP_REMOVED lines=20> */
.L_x_12821:
[----:B------:R-:W-:-:S13]  /*1a00*/  ISETP.NE.AND P0, PT, R13, 0x1, PT ;  /* 0x000000010d00780c */ /* 0x000fda0003f05270 */
[----:B------:R-:W0:Y:S02]  /*1a10*/  @P0 LDC.64 R6, c[0x0][0xae0] ;  /* 0x0002b800ff060b82 */ /* 0x000e240000000a00 */
[----:B0-----:R-:W-:-:S05]  /*1a20*/  @P0 IMAD.HI.U32 R6, R3, R6, RZ ;  /* 0x0000000603060227 */ /* 0x001fca00078e00ff */
[----:B------:R-:W-:-:S07]  /*1a30*/  @P0 SHF.R.U32.HI R3, RZ, R7, R6 ;  /* 0x00000007ff030219 */ /* 0x000fce0000011606 */
.L_x_12822:
[----:B------:R-:W-:Y:S05]  /*1a40*/  BSYNC B0 ;  /* 0x0000000000007941 */ /* 0x000fea0003800000 */
.L_x_12820:
[----:B------:R-:W-:-:S05]  /*1a50*/  IMAD R3, R3, R13, RZ ;  /* 0x0000000d03037224 */ /* 0x000fca00078e02ff */
[----:B------:R-:W-:-:S07]  /*1a60*/  VIMNMX R4, R4, R3, !PT ;  /* 0x0000000304047248 */ /* 0x000fce0007fe0100 */
.L_x_12819:
        /* <DEDUP_REMOVED lines=44> */
.L_x_12825:
[----:B------:R-:W-:Y:S05]  /*1d30*/  BSYNC B6 ;  /* 0x0000000000067941 */ /* 0x000fea0003800000 */
.L_x_12824:
        /* <DEDUP_REMOVED lines=20> */
.L_x_12827:
[----:B------:R-:W-:Y:S05]  /*1e80*/  BSYNC B6 ;  /* 0x0000000000067941 */ /* 0x000fea0003800000 */
.L_x_12826:
        /* <DEDUP_REMOVED lines=8> */
[----:B------:R-:W-:Y:S01]  /*1f10*/  SHF.R.S32.HI R10, RZ, 0x1f, R122 ;  /* 0x0000001fff0a7819 */ /* 0x000fe2000001147a */
[C---:B------:R-:W-:Y:S02]  /*1f20*/  VIADD R60, R22.reuse, 0x20 ;  /* 0x00000020163c7836 */ /* 0x040fe40000000000 */
[C---:B------:R-:W-:Y:S01]  /*1f30*/  VIADD R11, R22.reuse, 0xc0 ;  /* 0x000000c0160b7836 */ /* 0x040fe20000000000 */
[----:B------:R-:W2:Y:S08]  /*1f40*/  LDC R73, c[0x0][0x3f4] ;  /* 0x0000fd00ff497b82 */ /* 0x000eb00000000800 */
[----:B------:R-:W3:Y:S01]  /*1f50*/  @P0 LDC.64 R4, c[0x0][0xaf0] ;  /* 0x0002bc00ff040b82 */ /* 0x000ee20000000a00 */
[----:B------:R-:W-:-:S02]  /*1f60*/  VIADD R61, R22, 0x40 ;  /* 0x00000040163d7836 */ /* 0x000fc40000000000 */
[C---:B------:R-:W-:Y:S02]  /*1f70*/  VIADD R62, R22.reuse, 0x60 ;  /* 0x00000060163e7836 */ /* 0x040fe40000000000 */
[----:B------:R-:W-:-:S03]  /*1f80*/  VIADD R12, R22, 0xe0 ;  /* 0x000000e0160c7836 */ /* 0x000fc60000000000 */
[----:B------:R-:W4:Y:S08]  /*1f90*/  LDC.64 R14, c[0x0][0x408] ;  /* 0x00010200ff0e7b82 */ /* 0x000f300000000a00 */
[----:B------:R-:W2:Y:S01]  /*1fa0*/  LDC.64 R54, c[0x0][0x3f8] ;  /* 0x0000fe00ff367b82 */ /* 0x000ea20000000a00 */
[----:B---3--:R-:W-:-:S05]  /*1fb0*/  @P0 IMAD.WIDE R4, R123, 0x4, R4 ;  /* 0x000000047b040825 */ /* 0x008fca00078e0204 */
[----:B------:R3:W3:Y:S01]  /*1fc0*/  @P0 LDG.E R123, desc[UR42][R4.64] ;  /* 0x0000002a047b0981 */ /* 0x0006e2000c1e1900 */
[----:B------:R-:W-:Y:S01]  /*1fd0*/  SHF.R.S32.HI R43, RZ, 0x1f, R56 ;  /* 0x0000001fff2b7819 */ /* 0x000fe20000011438 */
[-C--:B-1----:R-:W-:Y:S01]  /*1fe0*/  IMAD.WIDE.U32 R6, R56, R8.reuse, RZ ;  /* 0x0000000838067225 */ /* 0x082fe200078e00ff */
[----:B------:R-:W-:Y:S02]  /*1ff0*/  ISETP.NE.U32.AND P0, PT, RZ, UR6, PT ;  /* 0x00000006ff007c0c */ /* 0x000fe4000bf05070 */
[----:B0-----:R-:W-:Y:S01]  /*2000*/  SHF.R.U32.HI R21, RZ, 0x7, R21 ;  /* 0x00000007ff157819 */ /* 0x001fe20000011615 */
[----:B------:R-:W-:Y:S01]  /*2010*/  IMAD R0, R43, R8, RZ ;  /* 0x000000082b007224 */ /* 0x000fe200078e02ff */
[----:B------:R-:W-:Y:S01]  /*2020*/  ISETP.NE.AND.EX P0, PT, RZ, UR7, PT, P0 ;  /* 0x00000007ff007c0c */ /* 0x000fe2000bf05300 */
[----:B------:R-:W-:Y:S01]  /*2030*/  VIADD R64, R22, 0xa0 ;  /* 0x000000a016407836 */ /* 0x000fe20000000000 */
[----:B------:R-:W-:Y:S01]  /*2040*/  ISETP.NE.AND P6, PT, R21, 0x1, PT ;  /* 0x000000011500780c */ /* 0x000fe20003fc5270 */
[----:B------:R-:W-:Y:S01]  /*2050*/  IMAD R3, R56, R9, R0 ;  /* 0x0000000938037224 */ /* 0x000fe200078e0200 */
[----:B------:R-:W-:Y:S01]  /*2060*/  IADD3 R63, R22, 0x80, RZ ;  /* 0x00000080163f7810 */ /* 0x000fe20007ffe0ff */
[----:B--2---:R-:W-:Y:S01]  /*2070*/  IMAD R28, R164, R54, RZ ;  /* 0x00000036a41c7224 */ /* 0x004fe200078e02ff */
[----:B------:R-:W-:Y:S01]  /*2080*/  SHF.R.S32.HI R155, RZ, 0x1f, R154 ;  /* 0x0000001fff9b7819 */ /* 0x000fe2000001149a */
[----:B------:R-:W-:Y:S01]  /*2090*/  IMAD.IADD R7, R7, 0x1, R3 ;  /* 0x0000000107077824 */ /* 0x000fe200078e0203 */
[----:B------:R-:W-:Y:S01]  /*20a0*/  SHF.L.U64.HI R65, R8, 0x6, R9 ;  /* 0x0000000608417819 */ /* 0x000fe20000010209 */
[----:B------:R-:W-:Y:S01]  /*20b0*/  IMAD R3, R10, UR4, RZ ;  /* 0x000000040a037c24 */ /* 0x000fe2000f8e02ff */
[----:B----4-:R-:W-:Y:S01]  /*20c0*/  SHF.L.U64.HI R67, R14, 0x6, R15 ;  /* 0x000000060e437819 */ /* 0x010fe2000001020f */
[----:B---3--:R-:W-:Y:S01]  /*20d0*/  IMAD.WIDE.U32 R4, R122, UR4, R6 ;  /* 0x000000047a047c25 */ /* 0x008fe2000f8e0006 */
[----:B------:R-:W-:-:S03]  /*20e0*/  SHF.L.U64.HI R69, R54, 0x6, R55 ;  /* 0x0000000636457819 */ /* 0x000fc60000010237 */
[----:B------:R-:W-:Y:S01]  /*20f0*/  IMAD R3, R122, UR5, R3 ;  /* 0x000000057a037c24 */ /* 0x000fe2000f8e0203 */
[----:B------:R-:W-:Y:S01]  /*2100*/  ULDC.64 UR4, c[0x0][0x310] ;  /* 0x0000c40000047ab9 */ /* 0x000fe20000000a00 */
[----:B------:R-:W-:-:S04]  /*2110*/  IMAD.WIDE.U32 R6, R153, R8, R22 ;  /* 0x0000000899067225 */ /* 0x000fc800078e0016 */
[----:B------:R-:W-:Y:S02]  /*2120*/  IMAD.IADD R5, R5, 0x1, R3 ;  /* 0x0000000105057824 */ /* 0x000fe400078e0203 */
[C---:B------:R-:W-:Y:S02]  /*2130*/  IMAD R35, R153.reuse, R55, R28 ;  /* 0x0000003799237224 */ /* 0x040fe400078e021c */
[----:B------:R-:W-:-:S04]  /*2140*/  IMAD.WIDE.U32 R28, R153, R54, R22 ;  /* 0x00000036991c7225 */ /* 0x000fc800078e0016 */
[----:B------:R-:W-:Y:S02]  /*2150*/  IMAD.IADD R29, R35, 0x1, R29 ;  /* 0x00000001231d7824 */ /* 0x000fe400078e021d */
[----:B------:R-:W-:Y:S02]  /*2160*/  IMAD.MOV.U32 R71, RZ, RZ, 0x20 ;  /* 0x00000020ff477424 */ /* 0x000fe400078e00ff */
[----:B-----5:R-:W-:-:S04]  /*2170*/  IMAD.WIDE.U32 R52, R2, R54, R28 ;  /* 0x0000003602347225 */ /* 0x020fc800078e001c */
[----:B------:R-:W-:Y:S02]  /*2180*/  IMAD R37, R9, 0x60, RZ ;  /* 0x0000006009257824 */ /* 0x000fe400078e02ff */
[----:B------:R-:W-:Y:S02]  /*2190*/  IMAD.SHL.U32 R66, R8, 0x40, RZ ;  /* 0x0000004008427824 */ /* 0x000fe400078e00ff */
[----:B------:R-:W-:Y:S02]  /*21a0*/  IMAD R75, R15, 0x60, RZ ;  /* 0x000000600f4b7824 */ /* 0x000fe400078e02ff */
[----:B------:R-:W-:Y:S02]  /*21b0*/  IMAD.SHL.U32 R68, R14, 0x40, RZ ;  /* 0x000000400e447824 */ /* 0x000fe400078e00ff */
[----:B------:R-:W-:Y:S02]  /*21c0*/  IMAD.U32 R72, RZ, RZ, UR38 ;  /* 0x00000026ff487e24 */ /* 0x000fe4000f8e00ff */
[----:B------:R-:W-:-:S03]  /*21d0*/  IMAD.SHL.U32 R70, R54, 0x40, RZ ;  /* 0x0000004036467824 */ /* 0x000fc600078e00ff */
[----:B------:R-:W-:Y:S02]  /*21e0*/  LOP3.LUT R72, R72, 0x1, RZ, 0xfc, !PT ;  /* 0x0000000148487812 */ /* 0x000fe400078efcff */
        /* <DEDUP_REMOVED lines=12> */
[----:B------:R-:W-:Y:S01]  /*22b0*/  ISETP.GE.AND P2, PT, R60, UR4, PT ;  /* 0x000000043c007c0c */ /* 0x000fe2000bf46270 */
[----:B------:R-:W-:Y:S01]  /*22c0*/  IMAD R0, R153, R9, R0 ;  /* 0x0000000999007224 */ /* 0x000fe200078e0200 */
[----:B------:R-:W-:Y:S01]  /*22d0*/  ISETP.GE.AND P1, PT, R22, UR4, PT ;  /* 0x0000000416007c0c */ /* 0x000fe2000bf26270 */
[----:B------:R-:W-:Y:S01]  /*22e0*/  IMAD.WIDE.U32 R8, R8, 0x60, RZ ;  /* 0x0000006008087825 */ /* 0x000fe200078e00ff */
[----:B------:R-:W-:Y:S01]  /*22f0*/  SEL R6, RZ, 0xffffffff, P2 ;  /* 0xffffffffff067807 */ /* 0x000fe20001000000 */
[----:B------:R-:W-:Y:S01]  /*2300*/  ULDC.64 UR6, c[0x0][0x330] ;  /* 0x0000cc0000067ab9 */ /* 0x000fe20000000a00 */
[----:B------:R-:W-:Y:S01]  /*2310*/  IADD3.X R0, R59, R7, R0, P0, !PT ;  /* 0x000000073b007210 */ /* 0x000fe200007fe400 */
[----:B------:R-:W-:Y:S01]  /*2320*/  IMAD R7, R10, UR6, RZ ;  /* 0x000000060a077c24 */ /* 0x000fe2000f8e02ff */
[----:B------:R-:W-:Y:S01]  /*2330*/  ISETP.GE.AND P0, PT, R11, UR4, PT ;  /* 0x000000040b007c0c */ /* 0x000fe2000bf06270 */
[----:B------:R-:W-:Y:S01]  /*2340*/  IMAD.SHL.U32 R11, R6, 0x2, RZ ;  /* 0x00000002060b7824 */ /* 0x000fe200078e00ff */
[----:B------:R-:W-:Y:S01]  /*2350*/  SEL R10, RZ, 0x1, P1 ;  /* 0x00000001ff0a7807 */ /* 0x000fe20000800000 */
[C---:B------:R-:W-:Y:S01]  /*2360*/  IMAD R13, R122.reuse, UR7, R7 ;  /* 0x000000077a0d7c24 */ /* 0x040fe2000f8e0207 */
[----:B------:R-:W-:Y:S01]  /*2370*/  ISETP.GE.AND P1, PT, R61, UR4, PT ;  /* 0x000000043d007c0c */ /* 0x000fe2000bf26270 */
[----:B------:R-:W-:Y:S01]  /*2380*/  IMAD.WIDE.U32 R6, R122, UR6, R22 ;  /* 0x000000067a067c25 */ /* 0x000fe2000f8e0016 */
[----:B------:R-:W-:-:S02]  /*2390*/  ISETP.GE.AND P2, PT, R62, UR4, PT ;  /* 0x000000043e007c0c */ /* 0x000fc4000bf46270 */
[----:B------:R-:W-:Y:S01]  /*23a0*/  ISETP.GE.AND P3, PT, R12, UR4, PT ;  /* 0x000000040c007c0c */ /* 0x000fe2000bf66270 */
[----:B------:R-:W-:Y:S01]  /*23b0*/  IMAD.IADD R7, R7, 0x1, R13 ;  /* 0x0000000107077824 */ /* 0x000fe200078e020d */
[----:B------:R-:W-:Y:S01]  /*23c0*/  LOP3.LUT R10, R11, 0x2, R10, 0xe2, !PT ;  /* 0x000000020b0a7812 */ /* 0x000fe200078ee20a */
[----:B------:R-:W-:Y:S01]  /*23d0*/  IMAD.IADD R74, R9, 0x1, R37 ;  /* 0x00000001094a7824 */ /* 0x000fe200078e0225 */
        /* <DEDUP_REMOVED lines=8> */
[----:B------:R-:W-:Y:S01]  /*2460*/  IMAD.WIDE.U32 R20, R153, R14, R22 ;  /* 0x0000000e99147225 */ /* 0x000fe200078e0016 */
[----:B------:R-:W-:-:S02]  /*2470*/  SEL R12, RZ, 0x20, P2 ;  /* 0x00000020ff0c7807 */ /* 0x000fc40001000000 */
[----:B------:R-:W-:Y:S01]  /*2480*/  IADD3 R56, P2, R153, R56, RZ ;  /* 0x0000003899387210 */ /* 0x000fe20007f5e0ff */
[----:B------:R-:W-:Y:S01]  /*2490*/  IMAD R41, R123, UR5, R13 ;  /* 0x000000057b297c24 */ /* 0x000fe2000f8e020d */
[----:B------:R-:W-:Y:S01]  /*24a0*/  LOP3.LUT R11, R12, R10, R11, 0xfe, !PT ;  /* 0x0000000a0c0b7212 */ /* 0x000fe200078efe0b */
[----:B------:R-:W-:Y:S01]  /*24b0*/  IMAD.WIDE.U32 R12, R153, R14, R154 ;  /* 0x0000000e990c7225 */ /* 0x000fe200078e009a */
[----:B------:R-:W-:Y:S02]  /*24c0*/  SEL R10, RZ, 0x40, P0 ;  /* 0x00000040ff0a7807 */ /* 0x000fe40000000000 */
[----:B------:R-:W-:Y:S01]  /*24d0*/  ISETP.GE.AND P0, PT, R22, R73, PT ;  /* 0x000000491600720c */ /* 0x000fe20003f06270 */
[----:B------:R-:W-:Y:S01]  /*24e0*/  IMAD.MOV.U32 R30, RZ, RZ, R20 ;  /* 0x000000ffff1e7224 */ /* 0x000fe200078e0014 */
[----:B------:R-:W-:Y:S01]  /*24f0*/  LOP3.LUT R88, R11, R10, RZ, 0xfc, !PT ;  /* 0x0000000a0b587212 */ /* 0x000fe200078efcff */
[----:B------:R-:W-:Y:S01]  /*2500*/  IMAD R10, R164, R14, RZ ;  /* 0x0000000ea40a7224 */ /* 0x000fe200078e02ff */
[----:B------:R-:W-:Y:S01]  /*2510*/  SEL R33, R73, RZ, P0 ;  /* 0x000000ff49217207 */ /* 0x000fe20000000000 */
[----:B------:R-:W-:Y:S01]  /*2520*/  IMAD.WIDE.U32 R6, R123, UR4, R6 ;  /* 0x000000047b067c25 */ /* 0x000fe2000f8e0006 */
[----:B------:R-:W-:Y:S01]  /*2530*/  LOP3.LUT P1, RZ, R223, 0x4, RZ, 0xc0, !PT ;  /* 0x00000004dfff7812 */ /* 0x000fe2000782c0ff */
[----:B------:R-:W-:Y:S01]  /*2540*/  ULDC UR4, c[0x0][0x2f4] ;  /* 0x0000bd0000047ab9 */ /* 0x000fe20000000800 */
[----:B------:R-:W-:Y:S01]  /*2550*/  SEL R87, RZ, 0xffffff80, P3 ;  /* 0xffffff80ff577807 */ /* 0x000fe20001800000 */
[----:B------:R-:W-:Y:S01]  /*2560*/  IMAD R31, R153, R15, R10 ;  /* 0x0000000f991f7224 */ /* 0x000fe200078e020a */
[----:B------:R-:W-:Y:S01]  /*2570*/  SEL R71, R71, 0xffffffe0, !P1 ;  /* 0xffffffe047477807 */ /* 0x000fe20004800000 */
[----:B------:R-:W-:Y:S01]  /*2580*/  IMAD.WIDE.U32 R10, R153, R54, R154 ;  /* 0x00000036990a7225 */ /* 0x000fe200078e009a */
[----:B------:R-:W-:-:S02]  /*2590*/  LOP3.LUT R87, R88, 0x80, R87, 0xc8, !PT ;  /* 0x0000008058577812 */ /* 0x000fc400078ec857 */
[C---:B------:R-:W-:Y:S01]  /*25a0*/  ISETP.GE.AND P1, PT, R22.reuse, UR4, PT ;  /* 0x0000000416007c0c */ /* 0x040fe2000bf26270 */
[----:B------:R-:W-:Y:S01]  /*25b0*/  IMAD.IADD R33, R22, 0x1, R33 ;  /* 0x0000000116217824 */ /* 0x000fe200078e0221 */
[----:B------:R-:W-:Y:S01]  /*25c0*/  LOP3.LUT R88, R88, 0x40, RZ, 0xc0, !PT ;  /* 0x0000004058587812 */ /* 0x000fe200078ec0ff */
[----:B------:R-:W-:Y:S02]  /*25d0*/  IMAD.IADD R13, R13, 0x1, R31 ;  /* 0x000000010d0d7824 */ /* 0x000fe400078e021f */
[----:B------:R-:W-:Y:S01]  /*25e0*/  IMAD.IADD R31, R31, 0x1, R21 ;  /* 0x000000011f1f7824 */ /* 0x000fe200078e0215 */
[----:B------:R-:W-:Y:S01]  /*25f0*/  SHF.R.S32.HI R32, RZ, 0x1f, R33 ;  /* 0x0000001fff207819 */ /* 0x000fe20000011421 */
[----:B------:R-:W-:Y:S01]  /*2600*/  IMAD.IADD R21, R11, 0x1, R35 ;  /* 0x000000010b157824 */ /* 0x000fe200078e0223 */
[----:B------:R-:W-:Y:S01]  /*2610*/  SHF.R.S32.HI R35, RZ, 0x1f, R2 ;  /* 0x0000001fff237819 */ /* 0x000fe20000011402 */
[----:B------:R-:W-:Y:S01]  /*2620*/  IMAD.MOV.U32 R20, RZ, RZ, R10 ;  /* 0x000000ffff147224 */ /* 0x000fe200078e000a */
[----:B------:R-:W-:Y:S01]  /*2630*/  LEA.HI R33, R32, R33, RZ, 0x3 ;  /* 0x0000002120217211 */ /* 0x000fe200078f18ff */
[----:B------:R-:W-:Y:S01]  /*2640*/  IMAD.X R57, R164, 0x1, R43, P2 ;  /* 0x00000001a4397824 */ /* 0x000fe200010e062b */
[----:B------:R-:W-:Y:S01]  /*2650*/  ISETP.GE.AND P2, PT, R60, UR4, PT ;  /* 0x000000043c007c0c */ /* 0x000fe2000bf46270 */
[C---:B------:R-:W-:Y:S01]  /*2660*/  IMAD R10, R35.reuse, R14, RZ ;  /* 0x0000000e230a7224 */ /* 0x040fe200078e02ff */
[--C-:B------:R-:W-:Y:S01]  /*2670*/  LOP3.LUT R28, R166, 0x38, R33.reuse, 0xf8, !PT ;  /* 0x00000038a61c7812 */ /* 0x100fe200078ef821 */
[----:B------:R-:W-:Y:S01]  /*2680*/  IMAD R35, R35, R54, RZ ;  /* 0x0000003623237224 */ /* 0x000fe200078e02ff */
[----:B------:R-:W-:Y:S01]  /*2690*/  LOP3.LUT R29, R172, 0x38, R33, 0xf8, !PT ;  /* 0x00000038ac1d7812 */ /* 0x000fe200078ef821 */
[----:B------:R-:W-:Y:S01]  /*26a0*/  IMAD R39, R2, R15, R10 ;  /* 0x0000000f02277224 */ /* 0x000fe200078e020a */
[----:B------:R-:W-:Y:S01]  /*26b0*/  LOP3.LUT R28, R28, R173, RZ, 0x3c, !PT ;  /* 0x000000ad1c1c7212 */ /* 0x000fe200078e3cff */
[----:B------:R-:W-:Y:S01]  /*26c0*/  IMAD.WIDE.U32 R10, R2, R14, R12 ;  /* 0x0000000e020a7225 */ /* 0x000fe200078e000c */
[----:B------:R-:W-:-:S02]  /*26d0*/  LOP3.LUT R82, R33, 0xfffffff8, RZ, 0xc0, !PT ;  /* 0xfffffff821527812 */ /* 0x000fc400078ec0ff */
[----:B------:R-:W-:Y:S01]  /*26e0*/  SHF.R.S32.HI R81, RZ, 0x3, R33 ;  /* 0x00000003ff517819 */ /* 0x000fe20000011421 */
[C---:B------:R-:W-:Y:S01]  /*26f0*/  IMAD.WIDE.U32 R12, R2.reuse, R14, R30 ;  /* 0x0000000e020c7225 */ /* 0x040fe200078e001e */
[----:B------:R-:W-:Y:S02]  /*2700*/  LOP3.LUT R30, R29, R174, RZ, 0x3c, !PT ;  /* 0x000000ae1d1e7212 */ /* 0x000fe400078e3cff */
[----:B------:R-:W-:Y:S01]  /*2710*/  SHF.R.S32.HI R83, RZ, 0x1f, R82 ;  /* 0x0000001fff537819 */ /* 0x000fe20000011452 */
[C---:B------:R-:W-:Y:S02]  /*2720*/  IMAD R35, R2.reuse, R55, R35 ;  /* 0x0000003702237224 */ /* 0x040fe400078e0223 */
[----:B------:R-:W-:Y:S02]  /*2730*/  IMAD R31, R55, 0x60, RZ ;  /* 0x00000060371f7824 */ /* 0x000fe400078e02ff */
[----:B------:R-:W-:-:S04]  /*2740*/  IMAD.WIDE.U32 R20, R2, R54, R20 ;  /* 0x0000003602147225 */ /* 0x000fc800078e0014 */
[----:B------:R-:W-:-:S04]  /*2750*/  IMAD.WIDE.U32 R14, R14, 0x60, RZ ;  /* 0x000000600e0e7825 */ /* 0x000fc800078e00ff */
[----:B------:R-:W-:-:S04]  /*2760*/  IMAD.WIDE.U32 R54, R54, 0x60, RZ ;  /* 0x0000006036367825 */ /* 0x000fc800078e00ff */
[----:B------:R-:W-:Y:S02]  /*2770*/  IMAD.SHL.U32 R73, R73, 0x2, RZ ;  /* 0x0000000249497824 */ /* 0x000fe400078e00ff */
[----:B------:R-:W-:Y:S02]  /*2780*/  IMAD.IADD R75, R15, 0x1, R75 ;  /* 0x000000010f4b7824 */ /* 0x000fe400078e024b */
[----:B------:R-:W-:Y:S02]  /*2790*/  IMAD.IADD R76, R55, 0x1, R31 ;  /* 0x00000001374c7824 */ /* 0x000fe400078e021f */
[----:B------:R-:W-:Y:S02]  /*27a0*/  IMAD.IADD R77, R11, 0x1, R39 ;  /* 0x000000010b4d7824 */ /* 0x000fe400078e0227 */
[----:B------:R-:W-:Y:S02]  /*27b0*/  IMAD.IADD R78, R39, 0x1, R13 ;  /* 0x00000001274e7824 */ /* 0x000fe400078e020d */
[----:B------:R-:W-:-:S02]  /*27c0*/  IMAD.IADD R79, R21, 0x1, R35 ;  /* 0x00000001154f7824 */ /* 0x000fc400078e0223 */
[----:B------:R-:W-:Y:S02]  /*27d0*/  IMAD.IADD R80, R35, 0x1, R53 ;  /* 0x0000000123507824 */ /* 0x000fe400078e0235 */
[----:B------:R-:W-:Y:S02]  /*27e0*/  IMAD.IADD R84, R167, 0x1, R28 ;  /* 0x00000001a7547824 */ /* 0x000fe400078e021c */
[----:B------:R-:W-:Y:S02]  /*27f0*/  IMAD.IADD R85, R175, 0x1, R30 ;  /* 0x00000001af557824 */ /* 0x000fe400078e021e */
[----:B------:R-:W-:-:S07]  /*2800*/  IMAD.IADD R86, R7, 0x1, R41 ;  /* 0x0000000107567824 */ /* 0x000fce00078e0229 */
.L_x_12875:
        /* <DEDUP_REMOVED lines=10> */
[----:B------:R-:W-:Y:S01]  /*28b0*/  IMAD R98, R152, 0x1800, R159 ;  /* 0x0000180098627824 */ /* 0x000fe200078e029f */
[----:B------:R-:W-:Y:S01]  /*28c0*/  IADD3 R30, P5, R3, R94, RZ ;  /* 0x0000005e031e7210 */ /* 0x000fe20007fbe0ff */
[----:B------:R-:W-:Y:S02]  /*28d0*/  IMAD.IADD R99, R95, 0x1, R29 ;  /* 0x000000015f637824 */ /* 0x000fe400078e021d */
[----:B------:R-:W-:Y:S02]  /*28e0*/  IMAD.IADD R29, R159, 0x1, R71 ;  /* 0x000000019f1d7824 */ /* 0x000fe400078e0247 */
[----:B------:R-:W-:Y:S01]  /*28f0*/  IMAD.X R31, R99, 0x1, R0, P5 ;  /* 0x00000001631f7824 */ /* 0x000fe200028e0600 */
[----:B------:R-:W-:Y:S01]  /*2900*/  IADD3.X R28, R0, R99, R65, P3, P4 ;  /* 0x00000063001c7210 */ /* 0x000fe20001fe8441 */
[----:B------:R-:W-:Y:S01]  /*2910*/  IMAD R96, R152, 0x1800, R29 ;  /* 0x0000180098607824 */ /* 0x000fe200078e021d */
[-C--:B0-----:R-:W-:Y:S01]  /*2920*/  LEA R36, P3, R26, R92.reuse, 0x1 ;  /* 0x0000005c1a247211 */ /* 0x081fe200078608ff */
[--C-:B------:R-:W-:Y:S01]  /*2930*/  IMAD R98, R98, 0x2, R19.reuse ;  /* 0x0000000262627824 */ /* 0x100fe200078e0213 */
[----:B------:R-:W-:Y:S01]  /*2940*/  LEA R38, P5, R30, R92, 0x1 ;  /* 0x0000005c1e267211 */ /* 0x000fe200078a08ff */
[----:B------:R-:W-:Y:S01]  /*2950*/  IMAD R96, R96, 0x2, R19 ;  /* 0x0000000260607824 */ /* 0x000fe200078e0213 */
[----:B------:R-:W-:Y:S01]  /*2960*/  LEA.HI.X R37, R26, R93, R28, 0x1, P3 ;  /* 0x0000005d1a257211 */ /* 0x000fe200018f0c1c */
[----:B------:R-:W-:Y:S01]  /*2970*/  IMAD.MOV.U32 R26, RZ, RZ, R41 ;  /* 0x000000ffff1a7224 */ /* 0x000fe200078e0029 */
[----:B-1----:R-:W-:-:S02]  /*2980*/  ISETP.GE.AND P3, PT, R97, 0x1, PT ;  /* 0x000000016100780c */ /* 0x002fc40003f66270 */
[----:B------:R-:W-:Y:S02]  /*2990*/  ISETP.GT.AND P4, PT, R41, R27, PT ;  /* 0x0000001b2900720c */ /* 0x000fe40003f84270 */
[----:B------:R-:W-:Y:S02]  /*29a0*/  LEA.HI.X R39, R30, R93, R31, 0x1, P5 ;  /* 0x0000005d1e277211 */ /* 0x000fe400028f0c1f */
[----:B------:R-:W-:-:S07]  /*29b0*/  P2R R90, PR, RZ, 0x10 ;  /* 0x00000010ff5a7803 */ /* 0x000fce0000000000 */
        /* <DEDUP_REMOVED lines=42> */
.L_x_12832:
[----:B------:R-:W-:Y:S05]  /*2c60*/  BSYNC B1 ;  /* 0x0000000000017941 */ /* 0x000fea0003800000 */
.L_x_12831:
        /* <DEDUP_REMOVED lines=28> */
.L_x_12834:
[----:B------:R-:W-:Y:S05]  /*2e30*/  BSYNC B1 ;  /* 0x0000000000017941 */ /* 0x000fea0003800000 */
.L_x_12833:
        /* <DEDUP_REMOVED lines=27> */
.L_x_12835:
[----:B------:R-:W-:Y:S01]  /*2ff0*/  IMAD R89, R152, 0x8, R144 ;  /* 0x0000000898597824 */ /* 0x000fe200078e0290 */
[----:B------:R-:W-:Y:S01]  /*3000*/  SHF.L.U32 R100, R157, 0x1f, RZ ;  /* 0x0000001f9d647819 */ /* 0x000fe200000006ff */
[----:B------:R-:W-:Y:S03]  /*3010*/  BSSY B1, `(.L_x_12836) ;  /* 0x0000003000017945 */ /* 0x000fe60003800000 */
[----:B------:R-:W0:Y:S02]  /*3020*/  SYNCS.PHASECHK.TRANS64.TRYWAIT P6, [R89+URZ+0x32490], R100 ;  /* 0x03249064590075a7 */ /* 0x000e2400080c017f */
[----:B0-----:R-:W-:Y:S05]  /*3030*/  @!P6 BRA `(.L_x_12837) ;  /* 0x000003440064e947 */ /* 0x001fea0003800000 */
.L_x_13209:
[----:B------:R-:W-:Y:S05]  /*3040*/  BSYNC B1 ;  /* 0x0000000000017941 */ /* 0x000fea0003800000 */
.L_x_12836:
        /* <DEDUP_REMOVED lines=49> */
.L_x_12843:
[----:B------:R-:W-:Y:S05]  /*3360*/  BSYNC B3 ;  /* 0x0000000000037941 */ /* 0x000fea0003800000 */
.L_x_12842:
[----:B--2---:R1:W-:Y:S02]  /*3370*/  STG.E.128 desc[UR42][R38.64], R28 ;  /* 0x0000001c26007986 */ /* 0x0043e4000c101d2a */
.L_x_12841:
[----:B------:R-:W-:Y:S05]  /*3380*/  BSYNC B2 ;  /* 0x0000000000027941 */ /* 0x000fea0003800000 */
.L_x_12840:
        /* <DEDUP_REMOVED lines=46> */
.L_x_12845:
[----:B------:R-:W-:Y:S05]  /*3670*/  BSYNC B2 ;  /* 0x0000000000027941 */ /* 0x000fea0003800000 */
.L_x_12844:
[----:B--2---:R2:W-:Y:S02]  /*3680*/  STG.E.128 desc[UR42][R38.64+0x40], R28 ;  /* 0x0000401c26007986 */ /* 0x0045e4000c101d2a */
.L_x_12839:
[----:B------:R-:W-:Y:S05]  /*3690*/  BSYNC B1 ;  /* 0x0000000000017941 */ /* 0x000fea0003800000 */
.L_x_12838:
        /* <DEDUP_REMOVED lines=14> */
[----:B------:R-:W-:Y:S02]  /*3780*/  HADD2.F32 R39, -RZ, R31.H1_H1 ;  /* 0x3000001fff277230 */ /* 0x000fe40000004100 */
[----:B------:R-:W-:Y:S02]  /*3790*/  HADD2.F32 R41, -RZ, R41.H0_H0 ;  /* 0x20000029ff297230 */ /* 0x000fe40000004100 */
[----:B------:R-:W-:-:S02]  /*37a0*/  HADD2.F32 R44, -RZ, R44.H0_H0 ;  /* 0x2000002cff2c7230 */ /* 0x000fc40000004100 */
[----:B------:R-:W-:Y:S02]  /*37b0*/  HADD2.F32 R40, -RZ, R40.H0_H0 ;  /* 0x20000028ff287230 */ /* 0x000fe40000004100 */
[CC--:B------:R-:W-:Y:S01]  /*37c0*/  FMUL.FTZ R46, R30.reuse, R41.reuse ;  /* 0x000000291e2e7220 */ /* 0x0c0fe20000410000 */
[----:B------:R-:W-:Y:S02]  /*37d0*/  HADD2.F32 R31, -RZ, R31.H0_H0 ;  /* 0x2000001fff1f7230 */ /* 0x000fe40000004100 */
[----:B------:R-:W-:Y:S01]  /*37e0*/  FMUL.FTZ R41, R29, R41 ;  /* 0x000000291d297220 */ /* 0x000fe20000410000 */
[----:B------:R-:W-:Y:S02]  /*37f0*/  HADD2.F32 R42, -RZ, R45.H0_H0 ;  /* 0x2000002dff2a7230 */ /* 0x000fe40000004100 */
[----:B------:R-:W-:Y:S01]  /*3800*/  FMUL.FTZ R48, R39, R44 ;  /* 0x0000002c27307220 */ /* 0x000fe20000410000 */
[----:B------:R-:W-:Y:S01]  /*3810*/  FFMA.FTZ R46, R29, R40, -R46 ;  /* 0x000000281d2e7223 */ /* 0x000fe2000001082e */
[C---:B------:R-:W-:Y:S01]  /*3820*/  FMUL.FTZ R44, R31.reuse, R44 ;  /* 0x0000002c1f2c7220 */ /* 0x040fe20000410000 */
[----:B------:R-:W-:Y:S01]  /*3830*/  FFMA.FTZ R45, R30, R40, R41 ;  /* 0x000000281e2d7223 */ /* 0x000fe20000010029 */
[----:B------:R-:W-:Y:S01]  /*3840*/  FFMA.FTZ R48, R31, R42, -R48 ;  /* 0x0000002a1f307223 */ /* 0x000fe20000010830 */
[----:B------:R-:W-:-:S02]  /*3850*/  HADD2.F32 R31, -RZ, R95.H1_H1 ;  /* 0x3000005fff1f7230 */ /* 0x000fc40000004100 */
[----:B------:R-:W-:Y:S01]  /*3860*/  FFMA.FTZ R49, R39, R42, R44 ;  /* 0x0000002a27317223 */ /* 0x000fe2000001002c */
[----:B------:R-:W-:Y:S02]  /*3870*/  HADD2.F32 R41, -RZ, R94.H1_H1 ;  /* 0x3000005eff297230 */ /* 0x000fe40000004100 */
[----:B------:R-:W-:Y:S02]  /*3880*/  HADD2.F32 R29, -RZ, R28.H1_H1 ;  /* 0x3000001cff1d7230 */ /* 0x000fe40000004100 */
[----:B------:R-:W-:Y:S02]  /*3890*/  HADD2.F32 R30, -RZ, R38.H1_H1 ;  /* 0x30000026ff1e7230 */ /* 0x000fe40000004100 */
[----:B------:R-:W-:Y:S02]  /*38a0*/  HADD2.F32 R95, -RZ, R95.H0_H0 ;  /* 0x2000005fff5f7230 */ /* 0x000fe40000004100 */
[----:B------:R-:W-:Y:S02]  /*38b0*/  HADD2.F32 R28, -RZ, R28.H0_H0 ;  /* 0x2000001cff1c7230 */ /* 0x000fe40000004100 */
[----:B------:R-:W-:Y:S01]  /*38c0*/  FMUL.FTZ R47, R30, R41 ;  /* 0x000000291e2f7220 */ /* 0x000fe20000410000 */
[----:B------:R-:W-:-:S02]  /*38d0*/  HADD2.F32 R38, -RZ, R38.H0_H0 ;  /* 0x20000026ff267230 */ /* 0x000fc40000004100 */
        /* <DEDUP_REMOVED lines=12> */
.L_x_12850:
[----:B------:R-:W-:Y:S05]  /*39a0*/  BSYNC B2 ;  /* 0x0000000000027941 */ /* 0x000fea0003800000 */
.L_x_12849:
[----:B--2---:R3:W-:Y:S02]  /*39b0*/  STG.E.128 desc[UR42][R36.64], R28 ;  /* 0x0000001c24007986 */ /* 0x0047e4000c101d2a */
.L_x_12848:
[----:B------:R-:W-:Y:S05]  /*39c0*/  BSYNC B1 ;  /* 0x0000000000017941 */ /* 0x000fea0003800000 */
.L_x_12847:
        /* <DEDUP_REMOVED lines=46> */
.L_x_12852:
[----:B------:R-:W-:Y:S05]  /*3cb0*/  BSYNC B1 ;  /* 0x0000000000017941 */ /* 0x000fea0003800000 */
.L_x_12851:
[----:B--2---:R4:W-:Y:S01]  /*3cc0*/  STG.E.128 desc[UR42][R36.64+0x40], R28 ;  /* 0x0000401c24007986 */ /* 0x0049e2000c101d2a */
[----:B------:R-:W-:Y:S05]  /*3cd0*/  BRA `(.L_x_12846) ;  /* 0x00000014006c7947 */ /* 0x000fea0003800000 */
.L_x_12830:
        /* <DEDUP_REMOVED lines=30> */
[----:B-1----:R-:W-:-:S04]  /*3ec0*/  @!P3 LEA R44, P4, R42, R40, 0x1 ;  /* 0x000000282a2cb211 */ /* 0x002fc800078808ff */
[----:B------:R-:W-:Y:S01]  /*3ed0*/  @!P3 LEA.HI.X R45, R42, R41, R43, 0x1, P4 ;  /* 0x000000292a2db211 */ /* 0x000fe200020f0c2b */
[----:B------:R2:W4:Y:S01]  /*3ee0*/  @!P3 LDG.E.128 R36, desc[UR42][R46.64] ;  /* 0x0000002a2e24b981 */ /* 0x000522000c1e1d00 */
[----:B------:R-:W-:Y:S02]  /*3ef0*/  CS2R R42, SRZ ;  /* 0x00000000002a7805 */ /* 0x000fe4000001ff00 */
[----:B------:R-:W-:-:S06]  /*3f00*/  CS2R R40, SRZ ;  /* 0x0000000000287805 */ /* 0x000fcc000001ff00 */
[----:B------:R0:W5:Y:S01]  /*3f10*/  @!P3 LDG.E.128 R40, desc[UR42][R44.64] ;  /* 0x0000002a2c28b981 */ /* 0x000162000c1e1d00 */
[----:B------:R-:W-:Y:S02]  /*3f20*/  ISETP.NE.AND P3, PT, R72, 0x3, PT ;  /* 0x000000034800780c */ /* 0x000fe40003f65270 */
[----:B------:R-:W-:Y:S01]  /*3f30*/  ISETP.GE.AND P4, PT, R22, R97, PT ;  /* 0x000000611600720c */ /* 0x000fe20003f86270 */
[----:B--2---:R-:W-:Y:S02]  /*3f40*/  IMAD.MOV.U32 R46, RZ, RZ, R34 ;  /* 0x000000ffff2e7224 */ /* 0x004fe400078e0022 */
[----:B---3--:R-:W-:Y:S02]  /*3f50*/  IMAD.MOV.U32 R49, RZ, RZ, R31 ;  /* 0x000000ffff317224 */ /* 0x008fe400078e001f */
[----:B------:R-:W-:Y:S02]  /*3f60*/  IMAD.MOV.U32 R51, RZ, RZ, R29 ;  /* 0x000000ffff337224 */ /* 0x000fe400078e001d */
[----:B0-----:R-:W-:Y:S01]  /*3f70*/  IMAD.MOV.U32 R44, RZ, RZ, R35 ;  /* 0x000000ffff2c7224 */ /* 0x001fe200078e0023 */
[----:B------:R-:W-:Y:S01]  /*3f80*/  PRMT R116, R49, 0x7610, R116 ;  /* 0x0000761031747816 */ /* 0x000fe20000000074 */
[----:B------:R-:W-:Y:S01]  /*3f90*/  IMAD.MOV.U32 R45, RZ, RZ, R32 ;  /* 0x000000ffff2d7224 */ /* 0x000fe200078e0020 */
[----:B------:R-:W-:Y:S01]  /*3fa0*/  PRMT R112, R51, 0x7610, R112 ;  /* 0x0000761033707816 */ /* 0x000fe20000000070 */
[----:B------:R-:W-:Y:S01]  /*3fb0*/  IMAD.MOV.U32 R47, RZ, RZ, R33 ;  /* 0x000000ffff2f7224 */ /* 0x000fe200078e0021 */
[----:B------:R-:W-:-:S02]  /*3fc0*/  PRMT R116, R116, 0x5410, R44 ;  /* 0x0000541074747816 */ /* 0x000fc4000000002c */
[----:B------:R-:W-:Y:S01]  /*3fd0*/  PRMT R124, R46, 0x5410, R45 ;  /* 0x000054102e7c7816 */ /* 0x000fe2000000002d */
[----:B----4-:R-:W-:Y:S01]  /*3fe0*/  IMAD.MOV.U32 R44, RZ, RZ, R38 ;  /* 0x000000ffff2c7224 */ /* 0x010fe200078e0026 */
[----:B------:R-:W-:Y:S01]  /*3ff0*/  PRMT R112, R112, 0x5410, R47 ;  /* 0x0000541070707816 */ /* 0x000fe2000000002f */
[----:B------:R-:W-:Y:S02]  /*4000*/  IMAD.MOV.U32 R45, RZ, RZ, R39 ;  /* 0x000000ffff2d7224 */ /* 0x000fe400078e0027 */
[----:B------:R-:W-:Y:S02]  /*4010*/  IMAD.MOV.U32 R46, RZ, RZ, R36 ;  /* 0x000000ffff2e7224 */ /* 0x000fe400078e0024 */
[----:B------:R-:W-:Y:S01]  /*4020*/  IMAD.MOV.U32 R47, RZ, RZ, R37 ;  /* 0x000000ffff2f7224 */ /* 0x000fe200078e0025 */
[----:B------:R-:W-:Y:S01]  /*4030*/  PRMT R105, R44, 0x5410, R45 ;  /* 0x000054102c697816 */ /* 0x000fe2000000002d */
[----:B------:R-:W-:Y:S02]  /*4040*/  IMAD.MOV.U32 R48, RZ, RZ, R30 ;  /* 0x000000ffff307224 */ /* 0x000fe400078e001e */
[----:B------:R-:W-:Y:S01]  /*4050*/  IMAD.MOV.U32 R50, RZ, RZ, R28 ;  /* 0x000000ffff327224 */ /* 0x000fe200078e001c */
[----:B------:R-:W-:Y:S01]  /*4060*/  PRMT R107, R46, 0x5410, R47 ;  /* 0x000054102e6b7816 */ /* 0x000fe2000000002f */
[----:B-----5:R-:W-:-:S02]  /*4070*/  IMAD.MOV.U32 R44, RZ, RZ, R42 ;  /* 0x000000ffff2c7224 */ /* 0x020fc400078e002a */
[----:B------:R-:W-:Y:S02]  /*4080*/  IMAD.MOV.U32 R45, RZ, RZ, R43 ;  /* 0x000000ffff2d7224 */ /* 0x000fe400078e002b */
[----:B------:R-:W-:Y:S02]  /*4090*/  IMAD.MOV.U32 R46, RZ, RZ, R40 ;  /* 0x000000ffff2e7224 */ /* 0x000fe400078e0028 */
[----:B------:R-:W-:Y:S01]  /*40a0*/  IMAD.MOV.U32 R47, RZ, RZ, R41 ;  /* 0x000000ffff2f7224 */ /* 0x000fe200078e0029 */
[----:B------:R-:W-:Y:S02]  /*40b0*/  PRMT R123, R48, 0x5410, R50 ;  /* 0x00005410307b7816 */ /* 0x000fe40000000032 */
[----:B------:R-:W-:Y:S02]  /*40c0*/  PRMT R109, R44, 0x5410, R45 ;  /* 0x000054102c6d7816 */ /* 0x000fe4000000002d */
[----:B------:R-:W-:Y:S01]  /*40d0*/  PRMT R110, R46, 0x5410, R47 ;  /* 0x000054102e6e7816 */ /* 0x000fe2000000002f */
[----:B------:R-:W-:Y:S06]  /*40e0*/  @!P3 BRA `(.L_x_12853) ;  /* 0x000000000004b947 */ /* 0x000fec0003800000 */
[----:B------:R-:W-:Y:S01]  /*40f0*/  BPT.TRAP 0x1 ;  /* 0x000000040000795c */ /* 0x000fe20000300000 */
.L_x_12853:
        /* <DEDUP_REMOVED lines=9> */
.L_x_13210:
[----:B------:R-:W-:Y:S05]  /*4190*/  BSYNC B1 ;  /* 0x0000000000017941 */ /* 0x000fea0003800000 */
.L_x_12854:
        /* <DEDUP_REMOVED lines=11> */
[----:B------:R-:W-:Y:S01]  /*4250*/  LEA.HI R44, R45, R44, RZ, 0x4 ;  /* 0x0000002c2d2c7211 */ /* 0x000fe200078f20ff */
[----:B------:R-:W-:Y:S01]  /*4260*/  IMAD R45, R152, 0x1800, R84 ;  /* 0x00001800982d7824 */ /* 0x000fe200078e0254 */
[----:B------:R-:W-:Y:S02]  /*4270*/  IADD3.X R106, R59, R108, R83, P5, P6 ;  /* 0x0000006c3b6a7210 */ /* 0x000fe40002fec453 */
[----:B------:R-:W-:Y:S01]  /*4280*/  LEA.HI.SX32 R44, R44, R81, 0x1c ;  /* 0x000000512c2c7211 */ /* 0x000fe200078fe2ff */
[----:B------:R-:W-:-:S04]  /*4290*/  IMAD R45, R45, 0x2, R144 ;  /* 0x000000022d2d7824 */ /* 0x000fc800078e0290 */
        /* <DEDUP_REMOVED lines=9> */
[--C-:B------:R-:W-:Y:S02]  /*4330*/  SHF.R.U64 R120, R32, 0x10, R33.reuse ;  /* 0x0000001020787819 */ /* 0x100fe40000001221 */
[----:B------:R-:W-:Y:S01]  /*4340*/  SHF.R.U32.HI R32, RZ, 0x10, R33 ;  /* 0x00000010ff207819 */ /* 0x000fe20000011621 */
[----:B------:R-:W-:Y:S01]  /*4350*/  HADD2.F32 R33, -RZ, R112.H1_H1 ;  /* 0x30000070ff217230 */ /* 0x000fe20000004100 */
[----:B------:R-:W-:Y:S02]  /*4360*/  SHF.R.U64 R122, R28, 0x10, R29 ;  /* 0x000000101c7a7819 */ /* 0x000fe4000000121d */
[----:B------:R-:W-:Y:S01]  /*4370*/  SHF.R.U64 R28, R30, 0x10, R31 ;  /* 0x000000101e1c7819 */ /* 0x000fe2000000121f */
[--C-:B--2---:R-:W-:Y:S01]  /*4380*/  HADD2.F32 R30, -RZ, R49.reuse.H0_H0 ;  /* 0x20000031ff1e7230 */ /* 0x104fe20000004100 */
[----:B------:R-:W-:Y:S01]  /*4390*/  SHF.R.U32.HI R111, RZ, 0x10, R29 ;  /* 0x00000010ff6f7819 */ /* 0x000fe2000001161d */
[----:B------:R-:W-:Y:S01]  /*43a0*/  HADD2.F32 R49, -RZ, R49.H1_H1 ;  /* 0x30000031ff317230 */ /* 0x000fe20000004100 */
[----:B------:R-:W-:Y:S01]  /*43b0*/  SHF.R.U64 R119, R34, 0x10, R35 ;  /* 0x0000001022777819 */ /* 0x000fe20000001223 */
[--C-:B-1----:R-:W-:Y:S01]  /*43c0*/  HADD2.F32 R29, -RZ, R45.reuse.H0_H0 ;  /* 0x2000002dff1d7230 */ /* 0x102fe20000004100 */
        /* <DEDUP_REMOVED lines=9> */
[----:B------:R-:W-:Y:S01]  /*4460*/  FMUL.FTZ R34, R45, R34 ;  /* 0x000000222d227220 */ /* 0x000fe20000410000 */
[-C--:B------:R-:W-:Y:S01]  /*4470*/  FFMA.FTZ R112, R29, R31.reuse, -R112 ;  /* 0x0000001f1d707223 */ /* 0x080fe20000010870 */
[----:B------:R-:W-:Y:S01]  /*4480*/  FFMA.FTZ R111, R30, R31, R33 ;  /* 0x0000001f1e6f7223 */ /* 0x000fe20000010021 */
        /* <DEDUP_REMOVED lines=23> */
[----:B------:R-:W-:Y:S01]  /*4600*/  HADD2.F32 R35, -RZ, R120.H0_H0 ;  /* 0x20000078ff237230 */ /* 0x000fe20000004100 */
[----:B------:R-:W-:Y:S01]  /*4610*/  F2FP.F16.F32.PACK_AB R115, R118, R115 ;  /* 0x000000737673723e */ /* 0x000fe200000000ff */
[----:B------:R-:W-:Y:S02]  /*4620*/  HADD2.F32 R29, -RZ, R44.H0_H0 ;  /* 0x2000002cff1d7230 */ /* 0x000fe40000004100 */
[-C--:B------:R-:W-:Y:S01]  /*4630*/  FMUL.FTZ R34, R30, R32.reuse ;  /* 0x000000201e227220 */ /* 0x080fe20000410000 */
[----:B------:R-:W-:Y:S02]  /*4640*/  HADD2.F32 R48, -RZ, R48.H1_H1 ;  /* 0x30000030ff307230 */ /* 0x000fe40000004100 */
[----:B------:R-:W-:Y:S02]  /*4650*/  HADD2.F32 R44, -RZ, R44.H1_H1 ;  /* 0x3000002cff2c7230 */ /* 0x000fe40000004100 */
[----:B------:R-:W-:Y:S01]  /*4660*/  FMUL.FTZ R45, R29, R32 ;  /* 0x000000201d2d7220 */ /* 0x000fe20000410000 */
[----:B------:R-:W-:-:S02]  /*4670*/  HADD2.F32 R31, -RZ, R123.H1_H1 ;  /* 0x3000007bff1f7230 */ /* 0x000fc40000004100 */
[-C--:B------:R-:W-:Y:S01]  /*4680*/  FMUL.FTZ R47, R48, R35.reuse ;  /* 0x00000023302f7220 */ /* 0x080fe20000410000 */
[----:B------:R-:W-:Y:S02]  /*4690*/  HADD2.F32 R33, -RZ, R122.H0_H0 ;  /* 0x2000007aff217230 */ /* 0x000fe40000004100 */
[----:B------:R-:W-:Y:S01]  /*46a0*/  FMUL.FTZ R35, R44, R35 ;  /* 0x000000232c237220 */ /* 0x000fe20000410000 */
[----:B------:R-:W-:Y:S02]  /*46b0*/  HADD2.F32 R32, -RZ, R124.H0_H0 ;  /* 0x2000007cff207230 */ /* 0x000fe40000004100 */
[-C--:B------:R-:W-:Y:S01]  /*46c0*/  FFMA.FTZ R45, R30, R31.reuse, R45 ;  /* 0x0000001f1e2d7223 */ /* 0x080fe2000001002d */
[----:B------:R-:W-:Y:S01]  /*46d0*/  FFMA.FTZ R34, R29, R31, -R34 ;  /* 0x0000001f1d227223 */ /* 0x000fe20000010822 */
[-C--:B------:R-:W-:Y:S01]  /*46e0*/  FFMA.FTZ R48, R48, R33.reuse, R35 ;  /* 0x0000002130307223 */ /* 0x080fe20000010023 */
[----:B------:R-:W-:Y:S02]  /*46f0*/  HADD2.F32 R30, -RZ, R50.H0_H0 ;  /* 0x20000032ff1e7230 */ /* 0x000fe40000004100 */
[----:B------:R-:W-:Y:S01]  /*4700*/  FFMA.FTZ R47, R44, R33, -R47 ;  /* 0x000000212c2f7223 */ /* 0x000fe2000001082f */
[----:B------:R-:W-:-:S02]  /*4710*/  HADD2.F32 R35, -RZ, R119.H0_H0 ;  /* 0x20000077ff237230 */ /* 0x000fc40000004100 */
[----:B------:R-:W-:Y:S01]  /*4720*/  HADD2.F32 R29, -RZ, R46.H0_H0 ;  /* 0x2000002eff1d7230 */ /* 0x000fe20000004100 */
[----:B------:R-:W-:Y:S01]  /*4730*/  F2FP.F16.F32.PACK_AB R48, R48, R45 ;  /* 0x0000002d3030723e */ /* 0x000fe200000000ff */
[----:B------:R-:W-:Y:S01]  /*4740*/  HADD2.F32 R50, -RZ, R50.H1_H1 ;  /* 0x30000032ff327230 */ /* 0x000fe20000004100 */
[----:B------:R-:W-:Y:S01]  /*4750*/  F2FP.F16.F32.PACK_AB R44, R47, R34 ;  /* 0x000000222f2c723e */ /* 0x000fe200000000ff */
[----:B------:R-:W-:Y:S02]  /*4760*/  HADD2.F32 R46, -RZ, R46.H1_H1 ;  /* 0x3000002eff2e7230 */ /* 0x000fe40000004100 */
[----:B------:R-:W-:Y:S01]  /*4770*/  FMUL.FTZ R49, R29, R32 ;  /* 0x000000201d317220 */ /* 0x000fe20000410000 */
[----:B------:R-:W-:Y:S02]  /*4780*/  HADD2.F32 R31, -RZ, R123.H0_H0 ;  /* 0x2000007bff1f7230 */ /* 0x000fe40000004100 */
[----:B------:R-:W-:Y:S01]  /*4790*/  FMUL.FTZ R51, R50, R35 ;  /* 0x0000002332337220 */ /* 0x000fe20000410000 */
[----:B------:R-:W-:-:S02]  /*47a0*/  HADD2.F32 R33, -RZ, R28.H0_H0 ;  /* 0x2000001cff217230 */ /* 0x000fc40000004100 */
[----:B------:R-:W-:Y:S01]  /*47b0*/  FMUL.FTZ R28, R30, R32 ;  /* 0x000000201e1c7220 */ /* 0x000fe20000410000 */
[----:B------:R-:W-:Y:S01]  /*47c0*/  FMUL.FTZ R35, R46, R35 ;  /* 0x000000232e237220 */ /* 0x000fe20000410000 */
[-C--:B------:R-:W-:Y:S01]  /*47d0*/  FFMA.FTZ R49, R30, R31.reuse, R49 ;  /* 0x0000001f1e317223 */ /* 0x080fe20000010031 */
[----:B------:R-:W-:Y:S02]  /*47e0*/  IMAD.MOV.U32 R45, RZ, RZ, R112 ;  /* 0x000000ffff2d7224 */ /* 0x000fe400078e0070 */
[----:B------:R-:W-:Y:S01]  /*47f0*/  FFMA.FTZ R28, R29, R31, -R28 ;  /* 0x0000001f1d1c7223 */ /* 0x000fe2000001081c */
[-C--:B------:R-:W-:Y:S01]  /*4800*/  FFMA.FTZ R51, R46, R33.reuse, -R51 ;  /* 0x000000212e337223 */ /* 0x080fe20000010833 */
[----:B------:R-:W-:Y:S01]  /*4810*/  FFMA.FTZ R50, R50, R33, R35 ;  /* 0x0000002132327223 */ /* 0x000fe20000010023 */
[----:B------:R-:W-:-:S03]  /*4820*/  IMAD.MOV.U32 R47, RZ, RZ, R116 ;  /* 0x000000ffff2f7224 */ /* 0x000fc600078e0074 */
[----:B------:R-:W-:Y:S01]  /*4830*/  F2FP.F16.F32.PACK_AB R46, R51, R28 ;  /* 0x0000001c332e723e */ /* 0x000fe200000000ff */
[----:B------:R-:W-:Y:S01]  /*4840*/  IMAD.MOV.U32 R51, RZ, RZ, R115 ;  /* 0x000000ffff337224 */ /* 0x000fe200078e0073 */
[----:B------:R-:W-:Y:S01]  /*4850*/  F2FP.F16.F32.PACK_AB R50, R50, R49 ;  /* 0x000000313232723e */ /* 0x000fe200000000ff */
[----:B------:R-:W-:-:S07]  /*4860*/  IMAD.MOV.U32 R49, RZ, RZ, R111 ;  /* 0x000000ffff317224 */ /* 0x000fce00078e006f */
.L_x_12859:
[----:B------:R-:W-:Y:S05]  /*4870*/  BSYNC B2 ;  /* 0x0000000000027941 */ /* 0x000fea0003800000 */
.L_x_12858:
[----:B------:R-:W-:Y:S02]  /*4880*/  ISETP.GE.AND P5, PT, R103, R102, PT ;  /* 0x000000666700720c */ /* 0x000fe40003fa6270 */
[----:B------:R-:W-:-:S11]  /*4890*/  P2R R29, PR, RZ, 0x1 ;  /* 0x00000001ff1d7803 */ /* 0x000fd60000000000 */
[--C-:B------:R-:W-:Y:S02]  /*48a0*/  @!P5 SHF.R.S32.HI R28, RZ, 0x1f, R103.reuse ;  /* 0x0000001fff1cd819 */ /* 0x100fe40000011467 */
[----:B------:R-:W-:-:S04]  /*48b0*/  @!P5 IADD3 R98, P0, P6, R4, R98, R103 ;  /* 0x000000620462d210 */ /* 0x000fc80007e1e067 */
[----:B------:R-:W-:Y:S02]  /*48c0*/  @!P5 IADD3.X R108, R59, R108, R28, P0, P6 ;  /* 0x0000006c3b6cd210 */ /* 0x000fe400007ec41c */
[-C--:B------:R-:W-:Y:S02]  /*48d0*/  LEA R28, P6, R101, R92.reuse, 0x1 ;  /* 0x0000005c651c7211 */ /* 0x080fe400078c08ff */
[----:B------:R-:W-:Y:S02]  /*48e0*/  ISETP.NE.AND P0, PT, R29, RZ, PT ;  /* 0x000000ff1d00720c */ /* 0x000fe40003f05270 */
[----:B------:R-:W-:Y:S02]  /*48f0*/  LEA.HI.X R29, R101, R93, R106, 0x1, P6 ;  /* 0x0000005d651d7211 */ /* 0x000fe400030f0c6a */
[----:B------:R-:W-:-:S03]  /*4900*/  @!P5 LEA R30, P6, R98, R92, 0x1 ;  /* 0x0000005c621ed211 */ /* 0x000fc600078c08ff */
[----:B-1----:R1:W-:Y:S01]  /*4910*/  STG.E.128 desc[UR42][R28.64], R44 ;  /* 0x0000002c1c007986 */ /* 0x0023e2000c101d2a */
[----:B------:R-:W-:-:S05]  /*4920*/  @!P5 LEA.HI.X R31, R98, R93, R108, 0x1, P6 ;  /* 0x0000005d621fd211 */ /* 0x000fca00030f0c6c */
[----:B--2---:R1:W-:Y:S04]  /*4930*/  @!P5 STG.E.128 desc[UR42][R30.64], R48 ;  /* 0x000000301e00d986 */ /* 0x0043e8000c101d2a */
.L_x_12857:
[----:B------:R-:W-:Y:S05]  /*4940*/  BSYNC B1 ;  /* 0x0000000000017941 */ /* 0x000fea0003800000 */
.L_x_12856:
        /* <DEDUP_REMOVED lines=10> */
[----:B------:R-:W-:-:S04]  /*49f0*/  LEA R44, P5, R28, R92, 0x1 ;  /* 0x0000005c1c2c7211 */ /* 0x000fc800078a08ff */
[----:B------:R-:W-:Y:S02]  /*4a00*/  LEA.HI.X R45, R28, R93, R29, 0x1, P5 ;  /* 0x0000005d1c2d7211 */ /* 0x000fe400028f0c1d */
[----:B------:R-:W-:-:S04]  /*4a10*/  SHF.R.S32.HI R29, RZ, 0x1f, R104 ;  /* 0x0000001fff1d7819 */ /* 0x000fc80000011468 */
[----:B------:R-:W-:-:S04]  /*4a20*/  LEA.HI R104, R29, R104, RZ, 0x4 ;  /* 0x000000681d687211 */ /* 0x000fc800078f20ff */
[----:B------:R-:W-:-:S05]  /*4a30*/  LEA.HI.SX32 R47, R104, R81, 0x1c ;  /* 0x00000051682f7211 */ /* 0x000fca00078fe2ff */
[----:B------:R-:W-:-:S05]  /*4a40*/  IMAD.SHL.U32 R47, R47, 0x8, RZ ;  /* 0x000000082f2f7824 */ /* 0x000fca00078e00ff */
[----:B------:R-:W-:-:S04]  /*4a50*/  LOP3.LUT R29, R172, 0x38, R47, 0xf8, !PT ;  /* 0x00000038ac1d7812 */ /* 0x000fc800078ef82f */
[----:B------:R-:W-:Y:S01]  /*4a60*/  LOP3.LUT R28, R29, R174, RZ, 0x3c, !PT ;  /* 0x000000ae1d1c7212 */ /* 0x000fe200078e3cff */
[----:B------:R-:W-:-:S04]  /*4a70*/  IMAD R29, R152, 0x1800, R85 ;  /* 0x00001800981d7824 */ /* 0x000fc800078e0255 */
[----:B------:R-:W-:Y:S02]  /*4a80*/  IMAD.IADD R31, R175, 0x1, R28 ;  /* 0x00000001af1f7824 */ /* 0x000fe400078e021c */
[----:B------:R-:W-:Y:S02]  /*4a90*/  IMAD R29, R29, 0x2, R144 ;  /* 0x000000021d1d7824 */ /* 0x000fe400078e0290 */
        /* <DEDUP_REMOVED lines=12> */
[----:B-1----:R-:W-:Y:S01]  /*4b60*/  MOV R32, R30 ;  /* 0x0000001e00207202 */ /* 0x002fe20000000f00 */
[--C-:B------:R-:W-:Y:S01]  /*4b70*/  HADD2.F32 R34, -RZ, R33.reuse.H0_H0 ;  /* 0x20000021ff227230 */ /* 0x100fe20000004100 */
[----:B------:R-:W-:Y:S01]  /*4b80*/  SHF.R.U64 R101, R38, 0x10, R39 ;  /* 0x0000001026657819 */ /* 0x000fe20000001227 */
[----:B------:R-:W-:Y:S01]  /*4b90*/  HADD2.F32 R33, -RZ, R33.H1_H1 ;  /* 0x30000021ff217230 */ /* 0x000fe20000004100 */
[----:B------:R-:W-:Y:S01]  /*4ba0*/  SHF.R.U64 R98, R42, 0x10, R43 ;  /* 0x000000102a627819 */ /* 0x000fe2000000122b */
[--C-:B------:R-:W-:Y:S01]  /*4bb0*/  HADD2.F32 R30, -RZ, R29.reuse.H0_H0 ;  /* 0x2000001dff1e7230 */ /* 0x100fe20000004100 */
[----:B------:R-:W-:Y:S01]  /*4bc0*/  SHF.R.U32.HI R50, RZ, 0x10, R39 ;  /* 0x00000010ff327819 */ /* 0x000fe20000011627 */
[----:B------:R-:W-:Y:S01]  /*4bd0*/  HADD2.F32 R40, -RZ, R40.H0_H0 ;  /* 0x20000028ff287230 */ /* 0x000fe20000004100 */
[----:B------:R-:W-:Y:S01]  /*4be0*/  SHF.R.U32.HI R49, RZ, 0x10, R43 ;  /* 0x00000010ff317819 */ /* 0x000fe2000001162b */
[----:B------:R-:W-:-:S02]  /*4bf0*/  HADD2.F32 R29, -RZ, R29.H1_H1 ;  /* 0x3000001dff1d7230 */ /* 0x000fc40000004100 */
[-C--:B------:R-:W-:Y:S01]  /*4c00*/  FMUL.FTZ R43, R34, R41.reuse ;  /* 0x00000029222b7220 */ /* 0x080fe20000410000 */
[----:B------:R-:W-:Y:S02]  /*4c10*/  HADD2.F32 R38, -RZ, R48.H0_H0 ;  /* 0x20000030ff267230 */ /* 0x000fe40000004100 */
[-C--:B------:R-:W-:Y:S01]  /*4c20*/  FMUL.FTZ R42, R33, R40.reuse ;  /* 0x00000028212a7220 */ /* 0x080fe20000410000 */
[----:B------:R-:W-:Y:S02]  /*4c30*/  HADD2.F32 R39, -RZ, R107.H1_H1 ;  /* 0x3000006bff277230 */ /* 0x000fe40000004100 */
[C---:B------:R-:W-:Y:S01]  /*4c40*/  FMUL.FTZ R40, R29.reuse, R40 ;  /* 0x000000281d287220 */ /* 0x040fe20000410000 */
[C---:B------:R-:W-:Y:S01]  /*4c50*/  FMUL.FTZ R41, R30.reuse, R41 ;  /* 0x000000291e297220 */ /* 0x040fe20000410000 */
[-C--:B------:R-:W-:Y:S01]  /*4c60*/  FFMA.FTZ R42, R29, R38.reuse, -R42 ;  /* 0x000000261d2a7223 */ /* 0x080fe2000001082a */
[----:B------:R-:W-:Y:S02]  /*4c70*/  HADD2.F32 R29, -RZ, R31.H0_H0 ;  /* 0x2000001fff1d7230 */ /* 0x000fe40000004100 */
[----:B------:R-:W-:Y:S01]  /*4c80*/  FFMA.FTZ R48, R33, R38, R40 ;  /* 0x0000002621307223 */ /* 0x000fe20000010028 */
[----:B------:R-:W-:Y:S01]  /*4c90*/  FFMA.FTZ R43, R30, R39, -R43 ;  /* 0x000000271e2b7223 */ /* 0x000fe2000001082b */
[----:B------:R-:W-:-:S02]  /*4ca0*/  HADD2.F32 R38, -RZ, R109.H1_H1 ;  /* 0x3000006dff267230 */ /* 0x000fc40000004100 */
[----:B------:R-:W-:Y:S01]  /*4cb0*/  FFMA.FTZ R41, R34, R39, R41 ;  /* 0x0000002722297223 */ /* 0x000fe20000010029 */
[----:B------:R-:W-:Y:S02]  /*4cc0*/  HADD2.F32 R30, -RZ, R35.H0_H0 ;  /* 0x20000023ff1e7230 */ /* 0x000fe40000004100 */
[----:B------:R-:W-:Y:S02]  /*4cd0*/  HADD2.F32 R33, -RZ, R105.H1_H1 ;  /* 0x30000069ff217230 */ /* 0x000fe40000004100 */
[----:B------:R-:W-:Y:S01]  /*4ce0*/  FMUL.FTZ R39, R29, R38 ;  /* 0x000000261d277220 */ /* 0x000fe20000410000 */
[----:B------:R-:W-:Y:S01]  /*4cf0*/  HADD2.F32 R35, -RZ, R35.H1_H1 ;  /* 0x30000023ff237230 */ /* 0x000fe20000004100 */
[----:B------:R-:W-:Y:S01]  /*4d00*/  F2FP.F16.F32.PACK_AB R41, R48, R41 ;  /* 0x000000293029723e */ /* 0x000fe200000000ff */
[----:B------:R-:W-:Y:S02]  /*4d10*/  HADD2.F32 R40, -RZ, R49.H0_H0 ;  /* 0x20000031ff287230 */ /* 0x000fe40000004100 */
[----:B------:R-:W-:Y:S01]  /*4d20*/  FFMA.FTZ R51, R30, R33, R39 ;  /* 0x000000211e337223 */ /* 0x000fe20000010027 */
[----:B------:R-:W-:-:S02]  /*4d30*/  HADD2.F32 R34, -RZ, R50.H0_H0 ;  /* 0x20000032ff227230 */ /* 0x000fc40000004100 */
[----:B------:R-:W-:Y:S01]  /*4d40*/  FMUL.FTZ R50, R30, R38 ;  /* 0x000000261e327220 */ /* 0x000fe20000410000 */
[----:B------:R-:W-:Y:S02]  /*4d50*/  HADD2.F32 R31, -RZ, R31.H1_H1 ;  /* 0x3000001fff1f7230 */ /* 0x000fe40000004100 */
[-C--:B------:R-:W-:Y:S01]  /*4d60*/  FMUL.FTZ R38, R35, R40.reuse ;  /* 0x0000002823267220 */ /* 0x080fe20000410000 */
[----:B------:R-:W-:Y:S02]  /*4d70*/  HADD2.F32 R30, -RZ, R36.H0_H0 ;  /* 0x20000024ff1e7230 */ /* 0x000fe40000004100 */
        /* <DEDUP_REMOVED lines=14> */
[C---:B------:R-:W-:Y:S01]  /*4e60*/  FMUL.FTZ R33, R28.reuse, R33 ;  /* 0x000000211c217220 */ /* 0x040fe20000410000 */
[----:B------:R-:W-:Y:S02]  /*4e70*/  HADD2.F32 R109, -RZ, R109.H0_H0 ;  /* 0x2000006dff6d7230 */ /* 0x000fe40000004100 */
[----:B------:R-:W-:Y:S01]  /*4e80*/  FFMA.FTZ R34, R29, R107, -R34 ;  /* 0x0000006b1d227223 */ /* 0x000fe20000010822 */
[----:B------:R-:W-:Y:S02]  /*4e90*/  HADD2.F32 R29, -RZ, R37.H0_H0 ;  /* 0x20000025ff1d7230 */ /* 0x000fe40000004100 */
[-C--:B------:R-:W-:Y:S01]  /*4ea0*/  FFMA.FTZ R39, R28, R31.reuse, -R39 ;  /* 0x0000001f1c277223 */ /* 0x080fe20000010827 */
[----:B------:R-:W-:Y:S01]  /*4eb0*/  FFMA.FTZ R36, R36, R31, R33 ;  /* 0x0000001f24247223 */ /* 0x000fe20000010021 */
[----:B------:R-:W-:-:S02]  /*4ec0*/  HADD2.F32 R28, -RZ, R32.H0_H0 ;  /* 0x20000020ff1c7230 */ /* 0x000fc40000004100 */
[----:B------:R-:W-:Y:S01]  /*4ed0*/  FFMA.FTZ R35, R30, R107, R35 ;  /* 0x0000006b1e237223 */ /* 0x000fe20000010023 */
[----:B------:R-:W-:Y:S02]  /*4ee0*/  HADD2.F32 R31, -RZ, R98.H0_H0 ;  /* 0x20000062ff1f7230 */ /* 0x000fe40000004100 */
[-C--:B------:R-:W-:Y:S01]  /*4ef0*/  FMUL.FTZ R33, R29, R109.reuse ;  /* 0x0000006d1d217220 */ /* 0x080fe20000410000 */
[----:B------:R-:W-:Y:S02]  /*4f00*/  HADD2.F32 R37, -RZ, R37.H1_H1 ;  /* 0x30000025ff257230 */ /* 0x000fe40000004100 */
[----:B------:R-:W-:Y:S01]  /*4f10*/  FMUL.FTZ R38, R28, R109 ;  /* 0x0000006d1c267220 */ /* 0x000fe20000410000 */
[----:B------:R-:W-:Y:S01]  /*4f20*/  HADD2.F32 R32, -RZ, R32.H1_H1 ;  /* 0x30000020ff207230 */ /* 0x000fe20000004100 */
[----:B------:R-:W-:Y:S01]  /*4f30*/  F2FP.F16.F32.PACK_AB R51, R96, R51 ;  /* 0x000000336033723e */ /* 0x000fe200000000ff */
[----:B------:R-:W-:Y:S02]  /*4f40*/  HADD2.F32 R105, -RZ, R105.H0_H0 ;  /* 0x20000069ff697230 */ /* 0x000fe40000004100 */
[----:B------:R-:W-:Y:S01]  /*4f50*/  FMUL.FTZ R49, R37, R31 ;  /* 0x0000001f25317220 */ /* 0x000fe20000410000 */
[----:B------:R-:W-:-:S02]  /*4f60*/  HADD2.F32 R30, -RZ, R101.H0_H0 ;  /* 0x20000065ff1e7230 */ /* 0x000fc40000004100 */
        /* <DEDUP_REMOVED lines=8> */
[----:B------:R-:W-:Y:S02]  /*4ff0*/  F2FP.F16.F32.PACK_AB R28, R39, R34 ;  /* 0x00000022271c723e */ /* 0x000fe400000000ff */
[----:B------:R-:W-:Y:S01]  /*5000*/  F2FP.F16.F32.PACK_AB R30, R32, R33 ;  /* 0x00000021201e723e */ /* 0x000fe200000000ff */
[----:B------:R-:W-:Y:S01]  /*5010*/  IMAD.MOV.U32 R32, RZ, RZ, R40 ;  /* 0x000000ffff207224 */ /* 0x000fe200078e0028 */
[----:B------:R-:W-:Y:S01]  /*5020*/  F2FP.F16.F32.PACK_AB R29, R42, R43 ;  /* 0x0000002b2a1d723e */ /* 0x000fe200000000ff */
[----:B------:R-:W-:Y:S01]  /*5030*/  IMAD.MOV.U32 R33, RZ, RZ, R41 ;  /* 0x000000ffff217224 */ /* 0x000fe200078e0029 */
[----:B------:R-:W-:-:S07]  /*5040*/  F2FP.F16.F32.PACK_AB R34, R37, R38 ;  /* 0x000000262522723e */ /* 0x000fce00000000ff */
.L_x_12861:
[----:B------:R-:W-:Y:S05]  /*5050*/  BSYNC B1 ;  /* 0x0000000000017941 */ /* 0x000fea0003800000 */
.L_x_12860:
        /* <DEDUP_REMOVED lines=10> */
.L_x_12829:
[----:B------:R-:W-:-:S13]  /*5100*/  ISETP.NE.AND P3, PT, R72, 0x3, PT ;  /* 0x000000034800780c */ /* 0x000fda0003f65270 */
[----:B------:R-:W-:Y:S05]  /*5110*/  @!P3 BRA `(.L_x_12862) ;  /* 0x000000000004b947 */ /* 0x000fea0003800000 */
[----:B------:R-:W-:Y:S01]  /*5120*/  BPT.TRAP 0x1 ;  /* 0x000000040000795c */ /* 0x000fe20000300000 */
.L_x_12862:
[----:B------:R-:W-:Y:S01]  /*5130*/  IMAD R89, R152, 0x8, R144 ;  /* 0x0000000898597824 */ /* 0x000fe200078e0290 */
[----:B------:R-:W-:Y:S01]  /*5140*/  SHF.L.U32 R100, R157, 0x1f, RZ ;  /* 0x0000001f9d647819 */ /* 0x000fe200000006ff */
[----:B------:R-:W-:Y:S01]  /*5150*/  IMAD R91, R26, -0x60, R58 ;  /* 0xffffffa01a5b7824 */ /* 0x000fe200078e023a */
[----:B------:R-:W-:Y:S02]  /*5160*/  BSSY B1, `(.L_x_12863) ;  /* 0x0000004000017945 */ /* 0x000fe40003800000 */
[----:B------:R-:W0:Y:S02]  /*5170*/  SYNCS.PHASECHK.TRANS64.TRYWAIT P4, [R89+URZ+0x32490], R100 ;  /* 0x03249064590075a7 */ /* 0x000e24000808017f */
[----:B------:R-:W-:Y:S01]  /*5180*/  VIMNMX R91, R91, 0x60, PT ;  /* 0x000000605b5b7848 */ /* 0x000fe20003fe0100 */
[----:B0-----:R-:W-:Y:S06]  /*5190*/  @!P4 BRA `(.L_x_12864) ;  /* 0x000003240034c947 */ /* 0x001fec0003800000 */
.L_x_13211:
[----:B------:R-:W-:Y:S05]  /*51a0*/  BSYNC B1 ;  /* 0x0000000000017941 */ /* 0x000fea0003800000 */
.L_x_12863:
        /* <DEDUP_REMOVED lines=8> */
.L_x_12866:
[----:B------:R-:W-:Y:S05]  /*5230*/  BSYNC B1 ;  /* 0x0000000000017941 */ /* 0x000fea0003800000 */
.L_x_12865:
[----:B------:R-:W-:Y:S05]  /*5240*/  @P4 BRA `(.L_x_12846) ;  /* 0x0000000000104947 */ /* 0x000fea0003800000 */
[----:B-1----:R-:W1:Y:S04]  /*5250*/  @!P1 LDS.128 R28, [R98+0x2000] ;  /* 0x00200000621c9984 */ /* 0x002e680000000c00 */
[----:B------:R-:W2:Y:S04]  /*5260*/  @!P2 LDS.128 R32, [R96+0x2000] ;  /* 0x002000006020a984 */ /* 0x000ea80000000c00 */
[----:B-1----:R1:W-:Y:S04]  /*5270*/  @!P1 STG.E.128 desc[UR42][R36.64], R28 ;  /* 0x0000001c24009986 */ /* 0x0023e8000c101d2a */
[----:B--2---:R1:W-:Y:S02]  /*5280*/  @!P2 STG.E.128 desc[UR42][R36.64+0x40], R32 ;  /* 0x000040202400a986 */ /* 0x0043e4000c101d2a */
.L_x_12846:
[----:B------:R-:W-:Y:S05]  /*5290*/  BSYNC B0 ;  /* 0x0000000000007941 */ /* 0x000fea0003800000 */
.L_x_12828:
        /* <DEDUP_REMOVED lines=17> */
.L_x_12868:
[----:B------:R-:W-:Y:S05]  /*53b0*/  BSYNC B0 ;  /* 0x0000000000007941 */ /* 0x000fea0003800000 */
.L_x_12867:
[----:B------:R-:W2:Y:S01]  /*53c0*/  SYNCS.PHASECHK.TRANS64.TRYWAIT P3, [R89+URZ+0x324b0], R100 ;  /* 0x0324b064590075a7 */ /* 0x000ea2000806017f */
[----:B------:R-:W-:Y:S01]  /*53d0*/  ULDC UR49, c[0x0][0x320] ;  /* 0x0000c80000317ab9 */ /* 0x000fe20000000800 */
[----:B------:R-:W-:Y:S01]  /*53e0*/  ULDC.64 UR44, c[0x0][0x328] ;  /* 0x0000ca00002c7ab9 */ /* 0x000fe20000000a00 */
[----:B------:R-:W-:Y:S01]  /*53f0*/  ULDC.64 UR40, c[0x0][0x318] ;  /* 0x0000c60000287ab9 */ /* 0x000fe20000000a00 */
[----:B------:R-:W-:Y:S01]  /*5400*/  BSSY B0, `(.L_x_12869) ;  /* 0x0000003000007945 */ /* 0x000fe20003800000 */
[----:B-1----:R-:W-:-:S03]  /*5410*/  IMAD R28, R152, 0x6000, R159 ;  /* 0x00006000981c7824 */ /* 0x002fc600078e029f */
[----:B--2---:R-:W-:Y:S05]  /*5420*/  @!P3 BRA `(.L_x_12870) ;  /* 0x0000032000a4b947 */ /* 0x004fea0003800000 */
.L_x_13212:
[----:B------:R-:W-:Y:S05]  /*5430*/  BSYNC B0 ;  /* 0x0000000000007941 */ /* 0x000fea0003800000 */
.L_x_12869:
        /* <DEDUP_REMOVED lines=39> */
.L_x_12872:
[----:B------:R-:W-:Y:S05]  /*56b0*/  BSYNC B0 ;  /* 0x0000000000007941 */ /* 0x000fea0003800000 */
.L_x_12871:
        /* <DEDUP_REMOVED lines=37> */
.L_x_12874:
[----:B------:R-:W-:Y:S05]  /*5910*/  BSYNC B0 ;  /* 0x0000000000007941 */ /* 0x000fea0003800000 */
.L_x_12873:
        /* <DEDUP_REMOVED lines=22> */
.L_x_12823:
[----:B------:R-:W0:Y:S01]  /*5a80*/  S2R R0, SR_TID.X ;  /* 0x0000000000007919 */ /* 0x000e220000002100 */
[----:B------:R-:W1:Y:S01]  /*5a90*/  LDC R15, c[0x0][0x448] ;  /* 0x00011200ff0f7b82 */ /* 0x000e620000000800 */
[----:B------:R-:W-:Y:S01]  /*5aa0*/  IMAD.MOV.U32 R12, RZ, RZ, 0x3000 ;  /* 0x00003000ff0c7424 */ /* 0x000fe200078e00ff */
[----:B------:R-:W2:Y:S01]  /*5ab0*/  S2R R3, SR_SWINHI ;  /* 0x0000000000037919 */ /* 0x000ea20000002f00 */
[----:B------:R-:W-:Y:S02]  /*5ac0*/  IMAD.U32 R13, RZ, RZ, UR38 ;  /* 0x00000026ff0d7e24 */ /* 0x000fe4000f8e00ff */
[----:B------:R-:W-:Y:S01]  /*5ad0*/  IMAD.MOV.U32 R9, RZ, RZ, 0x100 ;  /* 0x00000100ff097424 */ /* 0x000fe200078e00ff */
[----:B------:R-:W-:Y:S02]  /*5ae0*/  STL [R1+0x70], R121 ;  /* 0x0000707901007387 */ /* 0x000fe40000100800 */
[----:B------:R-:W3:Y:S01]  /*5af0*/  LDC R14, c[0x0][0xa80] ;  /* 0x0002a000ff0e7b82 */ /* 0x000ee20000000800 */
[----:B------:R-:W-:Y:S01]  /*5b00*/  IMAD.MOV.U32 R10, RZ, RZ, 0x1 ;  /* 0x00000001ff0a7424 */ /* 0x000fe200078e00ff */
[----:B------:R4:W-:Y:S01]  /*5b10*/  STL.64 [R1+0x18], R12 ;  /* 0x0000180c01007387 */ /* 0x0009e20000100a00 */
[----:B------:R-:W-:-:S02]  /*5b20*/  IMAD.MOV.U32 R11, RZ, RZ, RZ ;  /* 0x000000ffff0b7224 */ /* 0x000fc400078e00ff */
[----:B------:R-:W-:Y:S01]  /*5b30*/  IMAD.MOV.U32 R4, RZ, RZ, 0xc000 ;  /* 0x0000c000ff047424 */ /* 0x000fe200078e00ff */
[----:B------:R-:W-:Y:S01]  /*5b40*/  STL.128 [R1+0x440], RZ ;  /* 0x000440ff01007387 */ /* 0x000fe20000100c00 */
[----:B------:R-:W-:Y:S02]  /*5b50*/  IMAD.U32 R5, RZ, RZ, UR38 ;  /* 0x00000026ff057e24 */ /* 0x000fe4000f8e00ff */
[----:B------:R-:W-:Y:S01]  /*5b60*/  IMAD.MOV.U32 R7, RZ, RZ, 0x100 ;  /* 0x00000100ff077424 */ /* 0x000fe200078e00ff */
[----:B------:R-:W-:Y:S01]  /*5b70*/  STL.128 [R1+0x450], RZ ;  /* 0x000450ff01007387 */ /* 0x000fe20000100c00 */
[----:B------:R-:W-:Y:S02]  /*5b80*/  IMAD.MOV.U32 R18, RZ, RZ, 0x1 ;  /* 0x00000001ff127424 */ /* 0x000fe400078e00ff */
[----:B------:R-:W-:Y:S01]  /*5b90*/  IMAD.MOV.U32 R19, RZ, RZ, RZ ;  /* 0x000000ffff137224 */ /* 0x000fe200078e00ff */
[----:B------:R-:W-:Y:S01]  /*5ba0*/  STL.128 [R1+0x230], RZ ;  /* 0x000230ff01007387 */ /* 0x000fe20000100c00 */
[----:B------:R-:W-:-:S02]  /*5bb0*/  IMAD.U32 R36, RZ, RZ, UR37 ;  /* 0x00000025ff247e24 */ /* 0x000fc4000f8e00ff */
[----:B------:R-:W-:Y:S01]  /*5bc0*/  IMAD.U32 R72, RZ, RZ, UR37 ;  /* 0x00000025ff487e24 */ /* 0x000fe2000f8e00ff */
[----:B------:R-:W-:Y:S01]  /*5bd0*/  STL.128 [R1+0x240], RZ ;  /* 0x000240ff01007387 */ /* 0x000fe20000100c00 */
[----:B0-----:R-:W-:-:S03]  /*5be0*/  LOP3.LUT R0, R0, 0x7f, RZ, 0xc0, !PT ;  /* 0x0000007f00007812 */ /* 0x001fc600078ec0ff */
[----:B---3--:R-:W-:Y:S01]  /*5bf0*/  STL [R1+0x460], R14 ;  /* 0x0004600e01007387 */ /* 0x008fe20000100800 */
[----:B------:R-:W-:Y:S02]  /*5c00*/  IADD3 R72, P5, R72, 0x70, RZ ;  /* 0x0000007048487810 */ /* 0x000fe40007fbe0ff */
[----:B------:R-:W-:Y:S01]  /*5c10*/  ISETP.NE.AND P1, PT, R0, RZ, PT ;  /* 0x000000ff0000720c */ /* 0x000fe20003f25270 */
[----:B------:R-:W-:Y:S01]  /*5c20*/  STL.128 [R1+0x250], RZ ;  /* 0x000250ff01007387 */ /* 0x000fe20000100c00 */
[----:B------:R-:W-:Y:S02]  /*5c30*/  MOV R30, R144 ;  /* 0x00000090001e7202 */ /* 0x000fe40000000f00 */
[----:B--2---:R-:W-:Y:S02]  /*5c40*/  MOV R31, R3 ;  /* 0x00000003001f7202 */ /* 0x004fe40000000f00 */
[----:B------:R-:W-:Y:S01]  /*5c50*/  SEL R8, RZ, 0x1, P1 ;  /* 0x00000001ff087807 */ /* 0x000fe20000800000 */
[----:B------:R-:W-:Y:S01]  /*5c60*/  STL.128 [R1+0x260], RZ ;  /* 0x000260ff01007387 */ /* 0x000fe20000100c00 */
[----:B----4-:R-:W-:-:S02]  /*5c70*/  IADD3 R12, P1, R30, 0x32430, RZ ;  /* 0x000324301e0c7810 */ /* 0x010fc40007f3e0ff */
[C---:B------:R-:W-:Y:S01]  /*5c80*/  IADD3 R0, P3, R30.reuse, 0x32450, RZ ;  /* 0x000324501e007810 */ /* 0x040fe20007f7e0ff */
[----:B------:R-:W-:Y:S01]  /*5c90*/  IMAD.MOV.U32 R6, RZ, RZ, R8 ;  /* 0x000000ffff067224 */ /* 0x000fe200078e0008 */
[C---:B------:R-:W-:Y:S01]  /*5ca0*/  IADD3 R3, P4, R30.reuse, 0x32460, RZ ;  /* 0x000324601e037810 */ /* 0x040fe20007f9e0ff */
[--C-:B------:R-:W-:Y:S01]  /*5cb0*/  IMAD.X R13, RZ, RZ, R31.reuse, P1 ;  /* 0x000000ffff0d7224 */ /* 0x100fe200008e061f */
[----:B-1----:R-:W-:Y:S01]  /*5cc0*/  ISETP.NE.AND P1, PT, R15, 0x1, PT ;  /* 0x000000010f00780c */ /* 0x002fe20003f25270 */
[----:B------:R0:W-:Y:S04]  /*5cd0*/  STL.128 [R1+0x20], R8 ;  /* 0x0000200801007387 */ /* 0x0001e80000100c00 */
[----:B------:R1:W-:Y:S04]  /*5ce0*/  STL.128 [R1+0x50], R4 ;  /* 0x0000500401007387 */ /* 0x0003e80000100c00 */
[----:B------:R-:W-:Y:S04]  /*5cf0*/  STL.64 [R1+0x8], R12 ;  /* 0x0000080c01007387 */ /* 0x000fe80000100a00 */
[----:B------:R-:W-:Y:S01]  /*5d00*/  STL.128 [R1+0x270], RZ ;  /* 0x000270ff01007387 */ /* 0x000fe20000100c00 */
[--C-:B0-----:R-:W-:Y:S01]  /*5d10*/  IMAD.X R11, RZ, RZ, R31.reuse, P3 ;  /* 0x000000ffff0b7224 */ /* 0x101fe200018e061f */
[----:B------:R-:W-:Y:S01]  /*5d20*/  IADD3 R8, P2, R30, 0x32440, RZ ;  /* 0x000324401e087810 */ /* 0x000fe20007f5e0ff */
[----:B------:R-:W-:Y:S01]  /*5d30*/  IMAD.X R10, RZ, RZ, R31, P4 ;  /* 0x000000ffff0a7224 */ /* 0x000fe200020e061f */
[----:B------:R-:W-:Y:S01]  /*5d40*/  STL.128 [R1+0x280], RZ ;  /* 0x000280ff01007387 */ /* 0x000fe20000100c00 */
[----:B-1----:R-:W-:Y:S01]  /*5d50*/  IMAD.MOV.U32 R4, RZ, RZ, R0 ;  /* 0x000000ffff047224 */ /* 0x002fe200078e0000 */
[----:B------:R-:W-:Y:S01]  /*5d60*/  IADD3 R36, P4, R36, 0x38, RZ ;  /* 0x0000003824247810 */ /* 0x000fe20007f9e0ff */
[----:B------:R-:W-:Y:S01]  /*5d70*/  IMAD.MOV.U32 R5, RZ, RZ, R11 ;  /* 0x000000ffff057224 */ /* 0x000fe200078e000b */
[----:B------:R-:W-:Y:S01]  /*5d80*/  STL.128 [R1+0x290], RZ ;  /* 0x000290ff01007387 */ /* 0x000fe20000100c00 */
[----:B------:R-:W-:-:S02]  /*5d90*/  IMAD.MOV.U32 R6, RZ, RZ, R3 ;  /* 0x000000ffff067224 */ /* 0x000fc400078e0003 */
[----:B------:R-:W-:Y:S01]  /*5da0*/  IMAD.MOV.U32 R7, RZ, RZ, R10 ;  /* 0x000000ffff077224 */ /* 0x000fe200078e000a */
[----:B------:R-:W0:Y:S01]  /*5db0*/  @P1 LDC R3, c[0x0][0x44c] ;  /* 0x00011300ff031b82 */ /* 0x000e220000000800 */
[----:B------:R-:W-:Y:S01]  /*5dc0*/  IMAD.X R9, RZ, RZ, R31, P2 ;  /* 0x000000ffff097224 */ /* 0x000fe200010e061f */
[----:B------:R-:W-:Y:S01]  /*5dd0*/  STL.128 [R1+0x2a0], RZ ;  /* 0x0002a0ff01007387 */ /* 0x000fe20000100c00 */
[----:B------:R-:W-:-:S03]  /*5de0*/  VIADD R0, R177, 0x7f ;  /* 0x0000007fb1007836 */ /* 0x000fc60000000000 */
[----:B------:R1:W-:Y:S04]  /*5df0*/  STL.128 [R1+0x40], R4 ;  /* 0x0000400401007387 */ /* 0x0003e80000100c00 */
[----:B------:R2:W-:Y:S04]  /*5e00*/  STL.64 [R1+0x68], R6 ;  /* 0x0000680601007387 */ /* 0x0005e80000100a00 */
[----:B------:R-:W-:Y:S04]  /*5e10*/  STL.64 [R1+0x10], R8 ;  /* 0x0000100801007387 */ /* 0x000fe80000100a00 */
[----:B------:R-:W-:Y:S01]  /*5e20*/  STL.64 [R1+0x30], R8 ;  /* 0x0000300801007387 */ /* 0x000fe20000100a00 */
[----:B-1----:R-:W1:Y:S03]  /*5e30*/  @P1 LDC R4, c[0x0][0x450] ;  /* 0x00011400ff041b82 */ /* 0x002e660000000800 */
[----:B------:R-:W-:Y:S01]  /*5e40*/  STL.128 [R1+0x2b0], RZ ;  /* 0x0002b0ff01007387 */ /* 0x000fe20000100c00 */
[----:B0-----:R-:W-:-:S03]  /*5e50*/  @P1 IMAD.HI.U32 R3, R0, R3, RZ ;  /* 0x0000000300031227 */ /* 0x001fc600078e00ff */
[----:B------:R-:W-:Y:S01]  /*5e60*/  STL.128 [R1+0x2c0], RZ ;  /* 0x0002c0ff01007387 */ /* 0x000fe20000100c00 */
[----:B--2---:R-:W0:Y:S03]  /*5e70*/  LDC.64 R6, c[0x0][0xad8] ;  /* 0x0002b600ff067b82 */ /* 0x004e260000000a00 */
[----:B------:R-:W-:Y:S04]  /*5e80*/  STL.128 [R1+0x2d0], RZ ;  /* 0x0002d0ff01007387 */ /* 0x000fe80000100c00 */
[----:B------:R-:W-:Y:S04]  /*5e90*/  STL.128 [R1+0x2e0], RZ ;  /* 0x0002e0ff01007387 */ /* 0x000fe80000100c00 */
[----:B------:R-:W-:Y:S04]  /*5ea0*/  STL.128 [R1+0x2f0], RZ ;  /* 0x0002f0ff01007387 */ /* 0x000fe80000100c00 */
[----:B------:R-:W-:Y:S01]  /*5eb0*/  STL.128 [R1+0x300], RZ ;  /* 0x000300ff01007387 */ /* 0x000fe20000100c00 */
[----:B-1----:R-:W-:-:S03]  /*5ec0*/  @P1 SHF.R.U32.HI R0, RZ, R4, R3 ;  /* 0x00000004ff001219 */ /* 0x002fc60000011603 */
[----:B------:R-:W-:Y:S04]  /*5ed0*/  STL.128 [R1+0x310], RZ ;  /* 0x000310ff01007387 */ /* 0x000fe80000100c00 */
[----:B------:R-:W-:Y:S01]  /*5ee0*/  STL.128 [R1+0x320], RZ ;  /* 0x000320ff01007387 */ /* 0x000fe20000100c00 */
[----:B0-----:R-:W-:-:S03]  /*5ef0*/  ISETP.GE.AND P6, PT, R7, 0x1, PT ;  /* 0x000000010700780c */ /* 0x001fc60003fc6270 */
[----:B------:R-:W-:Y:S04]  /*5f00*/  STL.128 [R1+0x330], RZ ;  /* 0x000330ff01007387 */ /* 0x000fe80000100c00 */
        /* <DEDUP_REMOVED lines=15> */
[----:B------:R-:W-:Y:S04]  /*6000*/  STL.64 [R1], RZ ;  /* 0x000000ff01007387 */ /* 0x000fe80000100a00 */
[----:B------:R-:W-:Y:S04]  /*6010*/  STL.64 [R1+0x38], RZ ;  /* 0x000038ff01007387 */ /* 0x000fe80000100a00 */
[----:B------:R0:W-:Y:S02]  /*6020*/  STL.64 [R1+0x60], R18 ;  /* 0x0000601201007387 */ /* 0x0001e40000100a00 */
[----:B0-----:R-:W-:-:S02]  /*6030*/  IMAD.U32 R19, RZ, RZ, UR37 ;  /* 0x00000025ff137e24 */ /* 0x001fc4000f8e00ff */
[----:B------:R-:W-:-:S03]  /*6040*/  IMAD.U32 R18, RZ, RZ, UR37 ;  /* 0x00000025ff127e24 */ /* 0x000fc6000f8e00ff */
[----:B------:R-:W-:Y:S02]  /*6050*/  IADD3 R19, P2, R19, 0x440, RZ ;  /* 0x0000044013137810 */ /* 0x000fe40007f5e0ff */
[----:B------:R-:W-:Y:S01]  /*6060*/  IADD3 R18, P3, R18, 0x230, RZ ;  /* 0x0000023012127810 */ /* 0x000fe20007f7e0ff */
[----:B------:R-:W-:-:S12]  /*6070*/  @P0 BRA `(.L_x_12876) ;  /* 0x00000000000c0947 */ /* 0x000fd80003800000 */
[----:B------:R-:W0:Y:S01]  /*6080*/  FENCE.VIEW.ASYNC.G ;  /* 0x00000000000073c6 */ /* 0x000e220000000100 */
[----:B------:R-:W-:Y:S05]  /*6090*/  WARPSYNC.ALL ;  /* 0x0000000000007948 */ /* 0x000fea0003800000 */
[----:B0-----:R-:W-:Y:S06]  /*60a0*/  BAR.ARV 0xc, 0x180 ;  /* 0x0306000000007b1d */ /* 0x001fec0000002000 */
.L_x_12876:
[----:B------:R-:W-:Y:S01]  /*60b0*/  IMAD.IADD R3, R187, 0x1, R0 ;  /* 0x00000001bb037824 */ /* 0x000fe200078e0200 */
[----:B------:R-:W-:Y:S01]  /*60c0*/  IADD3.X R73, RZ, UR36, RZ, P5, !PT ;  /* 0x00000024ff497c10 */ /* 0x000fe2000affe4ff */
[----:B------:R-:W-:Y:S02]  /*60d0*/  IMAD.X R44, RZ, RZ, UR36, P2 ;  /* 0x00000024ff2c7e24 */ /* 0x000fe400090e06ff */
[----:B------:R-:W-:Y:S02]  /*60e0*/  IMAD.X R47, RZ, RZ, UR36, P3 ;  /* 0x00000024ff2f7e24 */ /* 0x000fe400098e06ff */
[----:B------:R-:W-:Y:S02]  /*60f0*/  IMAD.X R45, RZ, RZ, UR36, P4 ;  /* 0x00000024ff2d7e24 */ /* 0x000fe4000a0e06ff */
        /* <DEDUP_REMOVED lines=13> */
.L_x_12879:
[----:B------:R-:W-:-:S13]  /*61d0*/  ISETP.NE.AND P0, PT, R7, 0x1, PT ;  /* 0x000000010700780c */ /* 0x000fda0003f05270 */
[----:B------:R-:W0:Y:S02]  /*61e0*/  @P0 LDC.64 R4, c[0x0][0xae0] ;  /* 0x0002b800ff040b82 */ /* 0x000e240000000a00 */
[----:B0-----:R-:W-:-:S05]  /*61f0*/  @P0 IMAD.HI.U32 R4, R0, R4, RZ ;  /* 0x0000000400040227 */ /* 0x001fca00078e00ff */
[----:B------:R-:W-:-:S07]  /*6200*/  @P0 SHF.R.U32.HI R0, RZ, R5, R4 ;  /* 0x00000005ff000219 */ /* 0x000fce0000011604 */
.L_x_12880:
[----:B------:R-:W-:Y:S05]  /*6210*/  BSYNC B0 ;  /* 0x0000000000007941 */ /* 0x000fea0003800000 */
.L_x_12878:
[----:B------:R-:W-:-:S05]  /*6220*/  IMAD R3, R0, R7, R7 ;  /* 0x0000000700037224 */ /* 0x000fca00078e0207 */
[----:B------:R-:W-:-:S07]  /*6230*/  VIMNMX R6, R6, R3, PT ;  /* 0x0000000306067248 */ /* 0x000fce0003fe0100 */
.L_x_12877:
[----:B------:R-:W0:Y:S01]  /*6240*/  @P1 LDC R0, c[0x0][0x44c] ;  /* 0x00011300ff001b82 */ /* 0x000e220000000800 */
[----:B------:R-:W-:Y:S01]  /*6250*/  VIADD R6, R6, 0x5f ;  /* 0x0000005f06067836 */ /* 0x000fe20000000000 */
[----:B------:R-:W-:Y:S01]  /*6260*/  ULDC UR4, c[0x0][0xad4] ;  /* 0x0002b50000047ab9 */ /* 0x000fe20000000800 */
[----:B------:R-:W-:Y:S02]  /*6270*/  IMAD.MOV.U32 R5, RZ, RZ, R177 ;  /* 0x000000ffff057224 */ /* 0x000fe400078e00b1 */
[----:B------:R-:W-:-:S03]  /*6280*/  IMAD.HI R6, R6, 0x2aaaaaab, RZ ;  /* 0x2aaaaaab06067827 */ /* 0x000fc600078e02ff */
[----:B------:R-:W1:Y:S02]  /*6290*/  @P1 LDC R9, c[0x0][0x450] ;  /* 0x00011400ff091b82 */ /* 0x000e640000000800 */
[----:B------:R-:W-:-:S04]  /*62a0*/  SHF.R.U32.HI R3, RZ, 0x1f, R6 ;  /* 0x0000001fff037819 */ /* 0x000fc80000011606 */
[----:B------:R-:W-:-:S04]  /*62b0*/  LEA.HI.SX32 R6, R6, R3, 0x1c ;  /* 0x0000000306067211 */ /* 0x000fc800078fe2ff */
[----:B------:R-:W-:Y:S01]  /*62c0*/  VIMNMX R185, R185, R6, PT ;  /* 0x00000006b9b97248 */ /* 0x000fe20003fe0100 */
        /* <DEDUP_REMOVED lines=15> */
.L_x_12883:
[----:B------:R-:W-:-:S13]  /*63c0*/  ISETP.NE.AND P0, PT, R7, 0x1, PT ;  /* 0x000000010700780c */ /* 0x000fda0003f05270 */
[----:B------:R-:W0:Y:S02]  /*63d0*/  @P0 LDC.64 R4, c[0x0][0xae0] ;  /* 0x0002b800ff040b82 */ /* 0x000e240000000a00 */
[----:B0-----:R-:W-:-:S05]  /*63e0*/  @P0 IMAD.HI.U32 R4, R0, R4, RZ ;  /* 0x0000000400040227 */ /* 0x001fca00078e00ff */
[----:B------:R-:W-:-:S07]  /*63f0*/  @P0 SHF.R.U32.HI R0, RZ, R5, R4 ;  /* 0x00000005ff000219 */ /* 0x000fce0000011604 */
.L_x_12884:
[----:B------:R-:W-:Y:S05]  /*6400*/  BSYNC B0 ;  /* 0x0000000000007941 */ /* 0x000fea0003800000 */
.L_x_12882:
[----:B------:R-:W-:-:S05]  /*6410*/  IMAD R0, R0, R7, RZ ;  /* 0x0000000700007224 */ /* 0x000fca00078e02ff */
[----:B------:R-:W-:-:S07]  /*6420*/  VIMNMX R3, R3, R0, !PT ;  /* 0x0000000003037248 */ /* 0x000fce0007fe0100 */
.L_x_12881:
[----:B------:R-:W-:Y:S01]  /*6430*/  IMAD.HI R3, R3, 0x2aaaaaab, RZ ;  /* 0x2aaaaaab03037827 */ /* 0x000fe200078e02ff */
[----:B------:R-:W-:-:S04]  /*6440*/  PLOP3.LUT P0, PT, PT, PT, PT, 0x80, 0x0 ;  /* 0x000000000000781c */ /* 0x000fc80003f0f070 */
[----:B------:R-:W-:-:S04]  /*6450*/  SHF.R.U32.HI R0, RZ, 0x1f, R3 ;  /* 0x0000001fff007819 */ /* 0x000fc80000011603 */
[----:B------:R-:W-:-:S04]  /*6460*/  LEA.HI.SX32 R0, R3, R0, 0x1c ;  /* 0x0000000003007211 */ /* 0x000fc800078fe2ff */
[----:B------:R-:W-:-:S04]  /*6470*/  VIMNMX R165, RZ, R0, !PT ;  /* 0x00000000ffa57248 */ /* 0x000fc80007fe0100 */
[----:B------:R-:W-:-:S13]  /*6480*/  ISETP.GT.AND P1, PT, R185, R165, PT ;  /* 0x000000a5b900720c */ /* 0x000fda0003f24270 */
[----:B------:R-:W-:Y:S05]  /*6490*/  @!P1 BRA `(.L_x_12885) ;  /* 0x0000025400349947 */ /* 0x000fea0003800000 */
[----:B------:R0:W-:Y:S01]  /*64a0*/  STL.64 [R1+0x78], RZ ;  /* 0x000078ff01007387 */ /* 0x0001e20000100a00 */
[----:B------:R-:W-:Y:S01]  /*64b0*/  IMAD.U32 R34, RZ, RZ, UR37 ;  /* 0x00000025ff227e24 */ /* 0x000fe2000f8e00ff */
[----:B------:R-:W-:Y:S01]  /*64c0*/  UMOV UR4, 0xffffffff ;  /* 0xffffffff00047882 */ /* 0x000fe20000000000 */
[----:B------:R-:W-:Y:S02]  /*64d0*/  IMAD.U32 R35, RZ, RZ, UR37 ;  /* 0x00000025ff237e24 */ /* 0x000fe4000f8e00ff */
[----:B------:R-:W-:Y:S01]  /*64e0*/  IMAD.U32 R32, RZ, RZ, UR37 ;  /* 0x00000025ff207e24 */ /* 0x000fe2000f8e00ff */
[----:B------:R-:W-:Y:S01]  /*64f0*/  IADD3 R34, P0, R34, 0x118, RZ ;  /* 0x0000011822227810 */ /* 0x000fe20007f1e0ff */
[----:B------:R-:W-:Y:S01]  /*6500*/  IMAD.U32 R40, RZ, RZ, UR37 ;  /* 0x00000025ff287e24 */ /* 0x000fe2000f8e00ff */
[----:B------:R-:W-:Y:S01]  /*6510*/  IADD3 R35, P1, R35, 0x110, RZ ;  /* 0x0000011023237810 */ /* 0x000fe20007f3e0ff */
[----:B------:R-:W-:Y:S01]  /*6520*/  IMAD.U32 R50, RZ, RZ, UR37 ;  /* 0x00000025ff327e24 */ /* 0x000fe2000f8e00ff */
[----:B------:R-:W-:Y:S01]  /*6530*/  IADD3 R32, P2, R32, 0xa8, RZ ;  /* 0x000000a820207810 */ /* 0x000fe20007f5e0ff */
[----:B------:R-:W-:Y:S01]  /*6540*/  IMAD.X R43, RZ, RZ, UR36, P0 ;  /* 0x00000024ff2b7e24 */ /* 0x000fe200080e06ff */
[----:B------:R-:W-:Y:S01]  /*6550*/  IADD3 R40, P3, R40, 0x78, RZ ;  /* 0x0000007828287810 */ /* 0x000fe20007f7e0ff */
[----:B------:R-:W-:Y:S01]  /*6560*/  IMAD.X R46, RZ, RZ, UR36, P1 ;  /* 0x00000024ff2e7e24 */ /* 0x000fe200088e06ff */
[----:B------:R-:W-:Y:S01]  /*6570*/  IADD3 R50, P4, R50, 0x80, RZ ;  /* 0x0000008032327810 */ /* 0x000fe20007f9e0ff */
[----:B------:R-:W-:-:S02]  /*6580*/  IMAD.X R33, RZ, RZ, UR36, P2 ;  /* 0x00000024ff217e24 */ /* 0x000fc400090e06ff */
[----:B------:R-:W-:Y:S02]  /*6590*/  IMAD.X R41, RZ, RZ, UR36, P3 ;  /* 0x00000024ff297e24 */ /* 0x000fe400098e06ff */
[----:B------:R-:W-:Y:S01]  /*65a0*/  IMAD.X R49, RZ, RZ, UR36, P4 ;  /* 0x00000024ff317e24 */ /* 0x000fe2000a0e06ff */
[----:B0-----:R-:W-:Y:S07]  /*65b0*/  BRA.DIV UR4, `(.L_x_12886) ;  /* 0x0000031204547947 */ /* 0x001fee000b800000 */
[----:B------:R0:W1:Y:S02]  /*65c0*/  SHFL.IDX PT, R14, R233, RZ, 0x1f ;  /* 0x00001fffe90e7589 */ /* 0x00006400000e0000 */
.L_x_13215:
[----:B-1----:R-:W-:Y:S01]  /*65d0*/  LEA.HI R0, R14, R14, RZ, 0x1 ;  /* 0x0000000e0e007211 */ /* 0x002fe200078f08ff */
[C---:B------:R-:W-:Y:S01]  /*65e0*/  VIADD R61, R144.reuse, 0x18400 ;  /* 0x00018400903d7836 */ /* 0x040fe20000000000 */
[----:B------:R-:W-:Y:S01]  /*65f0*/  STL.128 [R1+0xb0], RZ ;  /* 0x0000b0ff01007387 */ /* 0x000fe20000100c00 */
[----:B------:R-:W-:Y:S01]  /*6600*/  VIADD R8, R144, 0x400 ;  /* 0x0000040090087836 */ /* 0x000fe20000000000 */
[----:B------:R-:W-:Y:S01]  /*6610*/  LOP3.LUT R3, R0, 0x7fffe, RZ, 0xc0, !PT ;  /* 0x0007fffe00037812 */ /* 0x000fe200078ec0ff */
[----:B------:R-:W-:Y:S01]  /*6620*/  IMAD.MOV.U32 R4, RZ, RZ, 0x1 ;  /* 0x00000001ff047424 */ /* 0x000fe200078e00ff */
[----:B------:R-:W-:Y:S01]  /*6630*/  STL.128 [R1+0xc0], RZ ;  /* 0x0000c0ff01007387 */ /* 0x000fe20000100c00 */
[----:B------:R-:W-:Y:S01]  /*6640*/  IMAD.MOV.U32 R5, RZ, RZ, RZ ;  /* 0x000000ffff057224 */ /* 0x000fe200078e00ff */
[----:B------:R-:W-:Y:S01]  /*6650*/  SHF.R.U32.HI R8, RZ, 0x4, R8 ;  /* 0x00000004ff087819 */ /* 0x000fe20000011608 */
[----:B------:R-:W-:Y:S01]  /*6660*/  IMAD.IADD R0, R14, 0x1, -R3 ;  /* 0x000000010e007824 */ /* 0x000fe200078e0a03 */
[----:B------:R-:W-:Y:S01]  /*6670*/  STL.128 [R1+0xd0], RZ ;  /* 0x0000d0ff01007387 */ /* 0x000fe20000100c00 */
[----:B------:R-:W-:Y:S01]  /*6680*/  VIADD R3, R144, 0x1c400 ;  /* 0x0001c40090037836 */ /* 0x000fe20000000000 */
[----:B------:R-:W-:Y:S01]  /*6690*/  LOP3.LUT R8, R8, 0x3fff, RZ, 0xc0, !PT ;  /* 0x00003fff08087812 */ /* 0x000fe200078ec0ff */
[----:B------:R-:W-:Y:S01]  /*66a0*/  IMAD R0, R0, 0x2000, R61 ;  /* 0x0000200000007824 */ /* 0x000fe200078e023d */
[----:B------:R-:W-:Y:S01]  /*66b0*/  STL.128 [R1+0xe0], RZ ;  /* 0x0000e0ff01007387 */ /* 0x000fe20000100c00 */
[----:B------:R-:W-:Y:S01]  /*66c0*/  IMAD.MOV.U32 R6, RZ, RZ, 0x1 ;  /* 0x00000001ff067424 */ /* 0x000fe200078e00ff */
[----:B------:R-:W-:Y:S01]  /*66d0*/  SHF.R.U32.HI R3, RZ, 0x4, R3 ;  /* 0x00000004ff037819 */ /* 0x000fe20000011603 */
[----:B------:R-:W-:Y:S01]  /*66e0*/  VIADD R9, R0, 0xa000 ;  /* 0x0000a00000097836 */ /* 0x000fe20000000000 */
[----:B------:R-:W-:Y:S01]  /*66f0*/  SHF.R.U32.HI R0, RZ, 0x4, R0 ;  /* 0x00000004ff007819 */ /* 0x000fe20000011600 */
[----:B------:R-:W-:Y:S01]  /*6700*/  IMAD.MOV.U32 R7, RZ, RZ, RZ ;  /* 0x000000ffff077224 */ /* 0x000fe200078e00ff */
[----:B------:R-:W-:Y:S01]  /*6710*/  LOP3.LUT R3, R3, 0x3fff, RZ, 0xc0, !PT ;  /* 0x00003fff03037812 */ /* 0x000fe200078ec0ff */
[----:B------:R-:W-:Y:S01]  /*6720*/  IMAD.MOV.U32 R12, RZ, RZ, 0x1 ;  /* 0x00000001ff0c7424 */ /* 0x000fe200078e00ff */
[----:B------:R-:W-:Y:S01]  /*6730*/  SHF.R.U32.HI R9, RZ, 0x4, R9 ;  /* 0x00000004ff097819 */ /* 0x000fe20000011609 */
[----:B------:R-:W-:Y:S01]  /*6740*/  IMAD.MOV.U32 R13, RZ, RZ, RZ ;  /* 0x000000ffff0d7224 */ /* 0x000fe200078e00ff */
[----:B------:R-:W-:Y:S01]  /*6750*/  LOP3.LUT R3, R3, 0x10000, RZ, 0xfc, !PT ;  /* 0x0001000003037812 */ /* 0x000fe200078efcff */
[----:B------:R1:W-:Y:S01]  /*6760*/  STL.128 [R1+0x80], R4 ;  /* 0x0000800401007387 */ /* 0x0003e20000100c00 */
[----:B------:R-:W-:Y:S01]  /*6770*/  LOP3.LUT R9, R9, 0x3fff, RZ, 0xc0, !PT ;  /* 0x00003fff09097812 */ /* 0x000fe200078ec0ff */
[----:B------:R-:W-:Y:S01]  /*6780*/  IMAD.MOV.U32 R11, RZ, RZ, 0x40000040 ;  /* 0x40000040ff0b7424 */ /* 0x000fe200078e00ff */
[----:B------:R-:W-:Y:S01]  /*6790*/  LOP3.LUT R0, R0, 0x3fff, RZ, 0xc0, !PT ;  /* 0x00003fff00007812 */ /* 0x000fe200078ec0ff */
[----:B------:R2:W-:Y:S01]  /*67a0*/  STL.64 [R1+0x90], R12 ;  /* 0x0000900c01007387 */ /* 0x0005e20000100a00 */
[----:B------:R-:W-:Y:S01]  /*67b0*/  LOP3.LUT R10, R8, 0x10000, RZ, 0xfc, !PT ;  /* 0x00010000080a7812 */ /* 0x000fe200078efcff */
[----:B------:R-:W-:Y:S01]  /*67c0*/  IMAD.U32 R38, RZ, RZ, UR37 ;  /* 0x00000025ff267e24 */ /* 0x000fe2000f8e00ff */
[----:B------:R-:W-:Y:S01]  /*67d0*/  LOP3.LUT P0, RZ, R61, 0x1bf, RZ, 0xc0, !PT ;  /* 0x000001bf3dff7812 */ /* 0x000fe2000780c0ff */
[----:B------:R3:W-:Y:S01]  /*67e0*/  STL.128 [R1+0xf0], RZ ;  /* 0x0000f0ff01007387 */ /* 0x0007e20000100c00 */
[----:B------:R-:W-:Y:S01]  /*67f0*/  IMAD.U32 R39, RZ, RZ, UR37 ;  /* 0x00000025ff277e24 */ /* 0x000fe2000f8e00ff */
[----:B------:R-:W-:Y:S01]  /*6800*/  BSSY B6, `(.L_x_12887) ;  /* 0x000002b000067945 */ /* 0x000fe20003800000 */
[----:B------:R-:W-:Y:S01]  /*6810*/  IMAD.U32 R37, RZ, RZ, UR37 ;  /* 0x00000025ff257e24 */ /* 0x000fe2000f8e00ff */
[----:B------:R3:W-:Y:S01]  /*6820*/  STL.128 [R1+0x100], RZ ;  /* 0x000100ff01007387 */ /* 0x0007e20000100c00 */
[----:B------:R-:W-:Y:S01]  /*6830*/  IMAD.U32 R28, RZ, RZ, UR37 ;  /* 0x00000025ff1c7e24 */ /* 0x000fe2000f8e00ff */
[----:B------:R-:W-:Y:S01]  /*6840*/  IADD3 R38, P1, R38, 0x88, RZ ;  /* 0x0000008826267810 */ /* 0x000fe20007f3e0ff */
[----:B------:R-:W-:Y:S01]  /*6850*/  IMAD.U32 R52, RZ, RZ, UR37 ;  /* 0x00000025ff347e24 */ /* 0x000fe2000f8e00ff */
[----:B-1----:R-:W-:Y:S01]  /*6860*/  LOP3.LUT R6, R8, 0x3000000, RZ, 0xfc, !PT ;  /* 0x0300000008067812 */ /* 0x002fe200078efcff */
[----:B------:R-:W-:Y:S01]  /*6870*/  IMAD.MOV.U32 R4, RZ, RZ, R3 ;  /* 0x000000ffff047224 */ /* 0x000fe200078e0003 */
[----:B------:R-:W-:Y:S01]  /*6880*/  LOP3.LUT R8, R9, 0x10000, RZ, 0xfc, !PT ;  /* 0x0001000009087812 */ /* 0x000fe200078efcff */
[----:B------:R-:W-:Y:S01]  /*6890*/  IMAD.MOV.U32 R5, RZ, RZ, 0x40000040 ;  /* 0x40000040ff057424 */ /* 0x000fe200078e00ff */
[----:B--2---:R-:W-:Y:S01]  /*68a0*/  LOP3.LUT R12, R0, 0x10000, RZ, 0xfc, !PT ;  /* 0x00010000000c7812 */ /* 0x004fe200078efcff */
[----:B------:R-:W-:Y:S01]  /*68b0*/  IMAD.MOV.U32 R7, RZ, RZ, 0x40000040 ;  /* 0x40000040ff077424 */ /* 0x000fe200078e00ff */
[----:B------:R-:W-:Y:S01]  /*68c0*/  IADD3 R39, P2, R39, 0x90, RZ ;  /* 0x0000009027277810 */ /* 0x000fe20007f5e0ff */
[----:B------:R-:W-:Y:S01]  /*68d0*/  IMAD.MOV.U32 R13, RZ, RZ, 0x40000040 ;  /* 0x40000040ff0d7424 */ /* 0x000fe200078e00ff */
[----:B------:R-:W-:Y:S01]  /*68e0*/  IADD3 R37, P3, R37, 0x98, RZ ;  /* 0x0000009825257810 */ /* 0x000fe20007f7e0ff */
[----:B------:R-:W-:Y:S01]  /*68f0*/  IMAD.MOV.U32 R9, RZ, RZ, 0x40000040 ;  /* 0x40000040ff097424 */ /* 0x000fe200078e00ff */
[----:B------:R3:W-:Y:S01]  /*6900*/  STL.128 [R1+0xa0], R4 ;  /* 0x0000a00401007387 */ /* 0x0007e20000100c00 */
[----:B------:R-:W-:Y:S01]  /*6910*/  IADD3 R28, P4, R28, 0xa0, RZ ;  /* 0x000000a01c1c7810 */ /* 0x000fe20007f9e0ff */
[----:B------:R-:W-:Y:S01]  /*6920*/  IMAD.X R53, RZ, RZ, UR36, P1 ;  /* 0x00000024ff357e24 */ /* 0x000fe200088e06ff */
[----:B------:R-:W-:Y:S01]  /*6930*/  IADD3 R52, P5, R52, 0xb0, RZ ;  /* 0x000000b034347810 */ /* 0x000fe20007fbe0ff */
[----:B------:R3:W-:Y:S01]  /*6940*/  STL.64 [R1+0x98], R12 ;  /* 0x0000980c01007387 */ /* 0x0007e20000100a00 */
[----:B------:R-:W-:-:S02]  /*6950*/  IMAD.X R54, RZ, RZ, UR36, P2 ;  /* 0x00000024ff367e24 */ /* 0x000fc400090e06ff */
[----:B------:R-:W-:Y:S01]  /*6960*/  IMAD.X R48, RZ, RZ, UR36, P3 ;  /* 0x00000024ff307e24 */ /* 0x000fe200098e06ff */
[----:B------:R3:W-:Y:S01]  /*6970*/  STL.128 [R1+0x110], R8 ;  /* 0x0001100801007387 */ /* 0x0007e20000100c00 */
[----:B------:R-:W-:Y:S02]  /*6980*/  IMAD.X R57, RZ, RZ, UR36, P4 ;  /* 0x00000024ff397e24 */ /* 0x000fe4000a0e06ff */
[----:B------:R-:W-:Y:S01]  /*6990*/  IMAD.X R51, RZ, RZ, UR36, P5 ;  /* 0x00000024ff337e24 */ /* 0x000fe2000a8e06ff */
[----:B------:R-:W-:Y:S06]  /*69a0*/  @!P0 BRA `(.L_x_12888) ;  /* 0x0000000000408947 */ /* 0x000fec0003800000 */
[----:B------:R-:W-:Y:S01]  /*69b0*/  MOV R0, 0x0 ;  /* 0x0000000000007802 */ /* 0x000fe20000000f00 */
[----:B------:R-:W-:Y:S01]  /*69c0*/  ULDC.64 UR4, c[0x4][0x118] ;  /* 0x0100460000047ab9 */ /* 0x000fe20000000a00 */
[----:B------:R-:W-:Y:S01]  /*69d0*/  ULDC.64 UR6, c[0x4][0x120] ;  /* 0x0100480000067ab9 */ /* 0x000fe20000000a00 */
[----:B---3--:R-:W-:Y:S01]  /*69e0*/  IMAD.U32 R4, RZ, RZ, UR4 ;  /* 0x00000004ff047e24 */ /* 0x008fe2000f8e00ff */
[----:B------:R1:W2:Y:S01]  /*69f0*/  LDC.64 R14, c[0x4][R0] ;  /* 0x01000000000e7b82 */ /* 0x0002a20000000a00 */
        /* <DEDUP_REMOVED lines=11> */
.L_x_12888:
[----:B------:R-:W-:Y:S05]  /*6ab0*/  BSYNC B6 ;  /* 0x0000000000067941 */ /* 0x000fea0003800000 */
.L_x_12887:
[----:B------:R-:W1:Y:S01]  /*6ac0*/  S2R R29, SR_TID.X ;  /* 0x00000000001d7919 */ /* 0x000e620000002100 */
[----:B---3--:R-:W2:Y:S01]  /*6ad0*/  LDC.64 R10, c[0x0][0xad0] ;  /* 0x0002b400ff0a7b82 */ /* 0x008ea20000000a00 */
[----:B------:R-:W-:Y:S01]  /*6ae0*/  UIADD3 UR5, UP0, UR37, 0x120, URZ ;  /* 0x0000012025057890 */ /* 0x000fe2000ff1e03f */
[----:B------:R-:W-:Y:S01]  /*6af0*/  IMAD.MOV.U32 R8, RZ, RZ, RZ ;  /* 0x000000ffff087224 */ /* 0x000fe200078e00ff */
[----:B------:R-:W-:Y:S01]  /*6b00*/  STL.64 [R1+0x120], R192 ;  /* 0x000120c001007387 */ /* 0x000fe20000100a00 */
[----:B------:R-:W-:Y:S01]  /*6b10*/  IMAD.U32 R42, RZ, RZ, UR37 ;  /* 0x00000025ff2a7e24 */ /* 0x000fe2000f8e00ff */
[----:B------:R-:W-:Y:S02]  /*6b20*/  UIADD3.X UR6, URZ, UR36, URZ, UP0, !UPT ;  /* 0x000000243f067290 */ /* 0x000fe400087fe43f */
[----:B------:R-:W-:Y:S01]  /*6b30*/  UIADD3 UR4, UP0, UR37, 0x16c, URZ ;  /* 0x0000016c25047890 */ /* 0x000fe2000ff1e03f */
[----:B------:R-:W3:Y:S01]  /*6b40*/  LDC.64 R20, c[0x0][0xad8] ;  /* 0x0002b600ff147b82 */ /* 0x000ee20000000a00 */
[----:B------:R-:W-:Y:S01]  /*6b50*/  IMAD.U32 R12, RZ, RZ, UR5 ;  /* 0x00000005ff0c7e24 */ /* 0x000fe2000f8e00ff */
[----:B------:R-:W-:Y:S01]  /*6b60*/  STL.U8 [R1+0x138], RZ ;  /* 0x000138ff01007387 */ /* 0x000fe20000100000 */
[----:B------:R-:W-:Y:S01]  /*6b70*/  UIADD3.X UR5, URZ, UR36, URZ, UP0, !UPT ;  /* 0x000000243f057290 */ /* 0x000fe200087fe43f */
[----:B------:R-:W-:Y:S01]  /*6b80*/  IMAD.U32 R13, RZ, RZ, UR6 ;  /* 0x00000006ff0d7e24 */ /* 0x000fe2000f8e00ff */
[----:B------:R-:W-:Y:S01]  /*6b90*/  IADD3 R42, P4, R42, 0x170, RZ ;  /* 0x000001702a2a7810 */ /* 0x000fe20007f9e0ff */
[----:B------:R-:W-:Y:S01]  /*6ba0*/  IMAD.U32 R14, RZ, RZ, UR4 ;  /* 0x00000004ff0e7e24 */ /* 0x000fe2000f8e00ff */
[----:B------:R-:W-:Y:S01]  /*6bb0*/  ULDC UR4, c[0x0][0x3f4] ;  /* 0x0000fd0000047ab9 */ /* 0x000fe20000000800 */
[----:B------:R-:W4:Y:S01]  /*6bc0*/  LDC.64 R58, c[0x0][0xae0] ;  /* 0x0002b800ff3a7b82 */ /* 0x000f220000000a00 */
[----:B------:R-:W-:Y:S01]  /*6bd0*/  IMAD.U32 R15, RZ, RZ, UR5 ;  /* 0x00000005ff0f7e24 */ /* 0x000fe2000f8e00ff */
[----:B------:R-:W-:Y:S01]  /*6be0*/  STL.64 [R1+0x128], R12 ;  /* 0x0001280c01007387 */ /* 0x000fe20000100a00 */
[----:B------:R-:W-:-:S03]  /*6bf0*/  ISETP.LT.AND P0, PT, RZ, UR4, PT ;  /* 0x00000004ff007c0c */ /* 0x000fc6000bf01270 */
[----:B------:R-:W-:Y:S02]  /*6c00*/  STL.64 [R1+0x170], R14 ;  /* 0x0001700e01007387 */ /* 0x000fe40000100a00 */
[----:B------:R-:W0:Y:S01]  /*6c10*/  LDC R6, c[0x0][0x450] ;  /* 0x00011400ff067b82 */ /* 0x000e220000000800 */
[----:B--2---:R-:W-:Y:S01]  /*6c20*/  IMAD.MOV.U32 R26, RZ, RZ, R11 ;  /* 0x000000ffff1a7224 */ /* 0x004fe200078e000b */
[----:B------:R2:W-:Y:S01]  /*6c30*/  STL.64 [R1+0x130], R40 ;  /* 0x0001302801007387 */ /* 0x0005e20000100a00 */
[----:B------:R-:W-:Y:S02]  /*6c40*/  IMAD.MOV.U32 R7, RZ, RZ, R10 ;  /* 0x000000ffff077224 */ /* 0x000fe400078e000a */
[----:B-1----:R-:W-:-:S03]  /*6c50*/  VIADD R201, R29, 0xffffff80 ;  /* 0xffffff801dc97836 */ /* 0x002fc60000000000 */
[----:B------:R-:W0:Y:S01]  /*6c60*/  LDC.64 R4, c[0x0][0x448] ;  /* 0x00011200ff047b82 */ /* 0x000e220000000a00 */
[----:B---3--:R-:W-:Y:S02]  /*6c70*/  IMAD.MOV.U32 R27, RZ, RZ, R20 ;  /* 0x000000ffff1b7224 */ /* 0x008fe400078e0014 */
[----:B------:R-:W-:Y:S01]  /*6c80*/  IMAD.MOV.U32 R9, RZ, RZ, R21 ;  /* 0x000000ffff097224 */ /* 0x000fe200078e0015 */
[----:B------:R1:W-:Y:S01]  /*6c90*/  STL [R1+0x13c], R201 ;  /* 0x00013cc901007387 */ /* 0x0003e20000100800 */
[----:B------:R-:W-:Y:S02]  /*6ca0*/  IMAD.U32 R29, RZ, RZ, UR37 ;  /* 0x00000025ff1d7e24 */ /* 0x000fe4000f8e00ff */
[----:B--2---:R-:W-:Y:S01]  /*6cb0*/  IMAD.U32 R40, RZ, RZ, UR37 ;  /* 0x00000025ff287e24 */ /* 0x004fe2000f8e00ff */
[----:B------:R1:W-:Y:S01]  /*6cc0*/  STL.128 [R1+0x140], R24 ;  /* 0x0001401801007387 */ /* 0x0003e20000100c00 */
[----:B----4-:R-:W-:Y:S01]  /*6cd0*/  IMAD.MOV.U32 R10, RZ, RZ, R58 ;  /* 0x000000ffff0a7224 */ /* 0x010fe200078e003a */
[----:B------:R-:W-:Y:S01]  /*6ce0*/  IADD3 R29, P2, R29, 0x138, RZ ;  /* 0x000001381d1d7810 */ /* 0x000fe20007f5e0ff */
[----:B------:R-:W-:Y:S01]  /*6cf0*/  IMAD.MOV.U32 R11, RZ, RZ, R59 ;  /* 0x000000ffff0b7224 */ /* 0x000fe200078e003b */
[----:B------:R-:W-:Y:S01]  /*6d00*/  IADD3 R40, P1, R40, 0x13c, RZ ;  /* 0x0000013c28287810 */ /* 0x000fe20007f3e0ff */
[----:B------:R-:W-:-:S02]  /*6d10*/  IMAD.U32 R41, RZ, RZ, UR37 ;  /* 0x00000025ff297e24 */ /* 0x000fc4000f8e00ff */
[----:B------:R-:W-:Y:S01]  /*6d20*/  IMAD.X R58, RZ, RZ, UR36, P2 ;  /* 0x00000024ff3a7e24 */ /* 0x000fe200090e06ff */
[----:B------:R1:W-:Y:S01]  /*6d30*/  STL.128 [R1+0x150], R8 ;  /* 0x0001500801007387 */ /* 0x0003e20000100c00 */
[----:B------:R-:W-:Y:S01]  /*6d40*/  IMAD.X R55, RZ, RZ, UR36, P1 ;  /* 0x00000024ff377e24 */ /* 0x000fe200088e06ff */
[----:B------:R-:W-:Y:S01]  /*6d50*/  IADD3 R41, P3, R41, 0x128, RZ ;  /* 0x0000012829297810 */ /* 0x000fe20007f7e0ff */
[----:B------:R-:W-:-:S04]  /*6d60*/  IMAD.X R59, RZ, RZ, UR36, P4 ;  /* 0x00000024ff3b7e24 */ /* 0x000fc8000a0e06ff */
[----:B------:R-:W-:Y:S01]  /*6d70*/  IMAD.X R56, RZ, RZ, UR36, P3 ;  /* 0x00000024ff387e24 */ /* 0x000fe200098e06ff */
[----:B0-----:R1:W-:Y:S01]  /*6d80*/  STL.128 [R1+0x160], R4 ;  /* 0x0001600401007387 */ /* 0x0013e20000100c00 */
        /* <DEDUP_REMOVED lines=11> */
.L_x_12892:
[----:B--2---:R2:W3:Y:S02]  /*6e40*/  SYNCS.PHASECHK.TRANS64.TRYWAIT P0, [R144+URZ+0x32400], R3 ;  /* 0x03240003900075a7 */ /* 0x0044e4000800017f */
[----:B---3--:R-:W-:Y:S05]  /*6e50*/  @!P0 NANOSLEEP.SYNCS 0x989680 ;  /* 0x009896800000895d */ /* 0x008fea0003900000 */
[----:B------:R-:W3:Y:S02]  /*6e60*/  @!P0 SYNCS.PHASECHK.TRANS64 P0, [R144+URZ+0x32400], R3 ;  /* 0x03240003900085a7 */ /* 0x000ee4000800007f */
[----:B---3--:R-:W-:Y:S05]  /*6e70*/  @!P0 BRA `(.L_x_12892) ;  /* 0xfffffffc00f08947 */ /* 0x008fea000383ffff */
.L_x_12891:
[----:B------:R-:W-:Y:S05]  /*6e80*/  BSYNC B0 ;  /* 0x0000000000007941 */ /* 0x000fea0003800000 */
.L_x_12890:
[----:B------:R-:W-:Y:S05]  /*6e90*/  BRA `(.L_x_12893) ;  /* 0x0000002800c07947 */ /* 0x000fea0003800000 */
.L_x_12889:
[----:B------:R-:W-:Y:S01]  /*6ea0*/  LOP3.LUT P0, RZ, R61, 0x3ff, RZ, 0xc0, !PT ;  /* 0x000003ff3dff7812 */ /* 0x000fe2000780c0ff */
[----:B------:R-:W-:Y:S01]  /*6eb0*/  ULDC.64 UR4, c[0x0][0x3f8] ;  /* 0x0000fe0000047ab9 */ /* 0x000fe20000000a00 */
[----:B-----5:R-:W-:Y:S01]  /*6ec0*/  SHF.R.S32.HI R0, RZ, 0x1f, R2 ;  /* 0x0000001fff007819 */ /* 0x020fe20000011402 */
[----:B------:R-:W-:Y:S01]  /*6ed0*/  ULDC.64 UR6, c[0x0][0x408] ;  /* 0x0001020000067ab9 */ /* 0x000fe20000000a00 */
[----:B------:R-:W-:Y:S01]  /*6ee0*/  IMAD.WIDE.U32 R60, R2, UR4, RZ ;  /* 0x00000004023c7c25 */ /* 0x000fe2000f8e00ff */
[----:B------:R-:W-:Y:S03]  /*6ef0*/  BSSY B6, `(.L_x_12894) ;  /* 0x0000019000067945 */ /* 0x000fe60003800000 */
[C---:B------:R-:W-:Y:S02]  /*6f00*/  IMAD R3, R0.reuse, UR4, RZ ;  /* 0x0000000400037c24 */ /* 0x040fe4000f8e02ff */
[----:B-1----:R-:W-:-:S02]  /*6f10*/  IMAD R5, R0, UR6, RZ ;  /* 0x0000000600057c24 */ /* 0x002fc4000f8e02ff */
        /* <DEDUP_REMOVED lines=22> */
.L_x_12895:
[----:B------:R-:W-:Y:S05]  /*7080*/  BSYNC B6 ;  /* 0x0000000000067941 */ /* 0x000fea0003800000 */
.L_x_12894:
        /* <DEDUP_REMOVED lines=23> */
[C---:B------:R-:W-:Y:S01]  /*7200*/  IMAD R9, R5.reuse, UR5, R8 ;  /* 0x0000000505097c24 */ /* 0x040fe2000f8e0208 */
[----:B------:R-:W-:Y:S01]  /*7210*/  ULDC.64 UR4, c[0x0][0x3e8] ;  /* 0x0000fa0000047ab9 */ /* 0x000fe20000000a00 */
[----:B------:R-:W-:-:S04]  /*7220*/  IMAD.WIDE.U32 R2, R5, UR6, R2 ;  /* 0x0000000605027c25 */ /* 0x000fc8000f8e0002 */
[----:B------:R-:W-:Y:S01]  /*7230*/  IMAD R11, R5, UR7, R4 ;  /* 0x00000007050b7c24 */ /* 0x000fe2000f8e0204 */
[----:B------:R-:W-:Y:S01]  /*7240*/  ULDC.64 UR6, c[0x0][0x400] ;  /* 0x0001000000067ab9 */ /* 0x000fe20000000a00 */
[----:B------:R-:W-:Y:S01]  /*7250*/  IMAD.IADD R5, R7, 0x1, R9 ;  /* 0x0000000107057824 */ /* 0x000fe200078e0209 */
[----:B------:R-:W-:Y:S01]  /*7260*/  LEA R4, P0, R6, UR4, 0x1 ;  /* 0x0000000406047c11 */ /* 0x000fe2000f8008ff */
[----:B------:R-:W-:Y:S01]  /*7270*/  UMOV UR4, 0xffffffff ;  /* 0xffffffff00047882 */ /* 0x000fe20000000000 */
[----:B------:R-:W-:Y:S02]  /*7280*/  LEA R8, P1, R2, UR6, 0x1 ;  /* 0x0000000602087c11 */ /* 0x000fe4000f8208ff */
        /* <DEDUP_REMOVED lines=8> */
.L_x_13221:
        /* <DEDUP_REMOVED lines=11> */
[----:B------:R-:W-:Y:S01]  /*73c0*/  ISETP.GE.AND P2, PT, R154, UR4, PT ;  /* 0x000000049a007c0c */ /* 0x000fe2000bf46270 */
[----:B---3--:R-:W-:-:S10]  /*73d0*/  IMAD.MOV.U32 R15, RZ, RZ, R5 ;  /* 0x000000ffff0f7224 */ /* 0x008fd400078e0005 */
[C---:B------:R-:W-:Y:S01]  /*73e0*/  @!P3 IMAD.SHL.U32 R21, R158.reuse, 0x2, RZ ;  /* 0x000000029e15b824 */ /* 0x040fe200078e00ff */
[----:B------:R-:W-:Y:S01]  /*73f0*/  @!P3 SHF.L.U64.HI R26, R158, 0x1, R222 ;  /* 0x000000019e1ab819 */ /* 0x000fe200000102de */
[----:B-12---:R-:W-:-:S03]  /*7400*/  @!P2 IMAD.WIDE R10, R154, 0x2, R2 ;  /* 0x000000029a0aa825 */ /* 0x006fc600078e0202 */
[-C--:B------:R-:W-:Y:S02]  /*7410*/  @!P3 IADD3 R2, P0, R2, R21.reuse, RZ ;  /* 0x000000150202b210 */ /* 0x080fe40007f1e0ff */
[----:B----4-:R-:W-:Y:S02]  /*7420*/  @!P3 IADD3 R20, P1, R14, R21, RZ ;  /* 0x000000150e14b210 */ /* 0x010fe40007f3e0ff */
[----:B------:R-:W-:Y:S02]  /*7430*/  CS2R R62, SRZ ;  /* 0x00000000003e7805 */ /* 0x000fe4000001ff00 */
[----:B------:R-:W-:Y:S01]  /*7440*/  CS2R R24, SRZ ;  /* 0x0000000000187805 */ /* 0x000fe2000001ff00 */
[--C-:B------:R-:W-:Y:S01]  /*7450*/  @!P3 IMAD.X R3, R3, 0x1, R26.reuse, P0 ;  /* 0x000000010303b824 */ /* 0x100fe200000e061a */
[----:B------:R1:W5:Y:S01]  /*7460*/  @!P2 LD.E.64 R60, desc[UR42][R10.64] ;  /* 0x0000002a0a3ca980 */ /* 0x000362000c101b00 */
[----:B------:R-:W-:Y:S01]  /*7470*/  @!P3 IMAD.X R21, R5, 0x1, R26, P1 ;  /* 0x000000010515b824 */ /* 0x000fe200008e061a */
[----:B------:R-:W-:Y:S01]  /*7480*/  CS2R R26, SRZ ;  /* 0x00000000001a7805 */ /* 0x000fe2000001ff00 */
[----:B------:R-:W-:Y:S01]  /*7490*/  @!P2 IMAD.WIDE R12, R154, 0x2, R14 ;  /* 0x000000029a0ca825 */ /* 0x000fe200078e020e */
[----:B------:R1:W5:Y:S04]  /*74a0*/  @!P3 LD.E.64 R24, desc[UR42][R2.64] ;  /* 0x0000002a0218b980 */ /* 0x000368000c101b00 */
[----:B------:R1:W5:Y:S04]  /*74b0*/  @!P2 LD.E.64 R62, desc[UR42][R12.64] ;  /* 0x0000002a0c3ea980 */ /* 0x000368000c101b00 */
[----:B------:R1:W5:Y:S02]  /*74c0*/  @!P3 LD.E.64 R26, desc[UR42][R20.64] ;  /* 0x0000002a141ab980 */ /* 0x000364000c101b00 */
.L_x_12900:
[----:B------:R-:W-:Y:S05]  /*74d0*/  BSYNC B1 ;  /* 0x0000000000017941 */ /* 0x000fea0003800000 */
.L_x_12899:
[----:B-12--5:R-:W-:Y:S01]  /*74e0*/  IMAD.MOV.U32 R2, RZ, RZ, R24 ;  /* 0x000000ffff027224 */ /* 0x026fe200078e0018 */
[----:B------:R-:W-:Y:S01]  /*74f0*/  UMOV UR4, 0xffffffff ;  /* 0xffffffff00047882 */ /* 0x000fe20000000000 */
[----:B------:R-:W-:Y:S01]  /*7500*/  IMAD.MOV.U32 R3, RZ, RZ, R25 ;  /* 0x000000ffff037224 */ /* 0x000fe200078e0019 */
        /* <DEDUP_REMOVED lines=15> */
[----:B0-----:R-:W0:Y:S04]  /*7600*/  SHFL.IDX PT, R4, R4, 0x1, 0x1c1f ;  /* 0x003c1f0004047f89 */ /* 0x001e2800000e0000 */
[----:B------:R-:W3:Y:S04]  /*7610*/  SHFL.IDX PT, R7, R7, 0x1, 0x1c1f ;  /* 0x003c1f0007077f89 */ /* 0x000ee800000e0000 */
[----:B----4-:R1:W4:Y:S02]  /*7620*/  SHFL.IDX PT, R14, R8, 0x1, 0x1c1f ;  /* 0x003c1f00080e7f89 */ /* 0x01032400000e0000 */
.L_x_13227:
[----:B------:R-:W5:Y:S01]  /*7630*/  LDL R3, [R1+0x224] ;  /* 0x0002240001037983 */ /* 0x000f620000100800 */
[----:B------:R-:W-:Y:S01]  /*7640*/  VIADD R0, R0, 0x40 ;  /* 0x0000004000007836 */ /* 0x000fe20000000000 */
[----:B------:R-:W-:Y:S01]  /*7650*/  BSSY B1, `(.L_x_12902) ;  /* 0x000001e000017945 */ /* 0x000fe20003800000 */
[----:B-1----:R-:W-:Y:S02]  /*7660*/  CS2R R8, SRZ ;  /* 0x0000000000087805 */ /* 0x002fe4000001ff00 */
[----:B------:R-:W-:Y:S02]  /*7670*/  CS2R R10, SRZ ;  /* 0x00000000000a7805 */ /* 0x000fe4000001ff00 */
[----:B------:R-:W-:Y:S02]  /*7680*/  ISETP.GE.AND P0, PT, R0, R67, PT ;  /* 0x000000430000720c */ /* 0x000fe40003f06270 */
[----:B-----5:R-:W-:-:S04]  /*7690*/  LEA.HI R2, R3, R3, RZ, 0x1 ;  /* 0x0000000303027211 */ /* 0x020fc800078f08ff */
[----:B------:R-:W-:-:S05]  /*76a0*/  LOP3.LUT R2, R2, 0xfffffffe, RZ, 0xc0, !PT ;  /* 0xfffffffe02027812 */ /* 0x000fca00078ec0ff */
[----:B------:R-:W-:Y:S01]  /*76b0*/  IMAD.IADD R0, R3, 0x1, -R2 ;  /* 0x0000000103007824 */ /* 0x000fe200078e0a02 */
[----:B------:R-:W-:-:S04]  /*76c0*/  CS2R R2, SRZ ;  /* 0x0000000000027805 */ /* 0x000fc8000001ff00 */
[----:B------:R-:W-:Y:S01]  /*76d0*/  SHF.L.U32 R13, R0, 0x1f, RZ ;  /* 0x0000001f000d7819 */ /* 0x000fe200000006ff */
[----:B------:R-:W-:Y:S06]  /*76e0*/  @P0 BRA `(.L_x_12903) ;  /* 0x0000000000500947 */ /* 0x000fec0003800000 */
[----:B------:R-:W-:Y:S01]  /*76f0*/  ULDC UR4, c[0x0][0x3f4] ;  /* 0x0000fd0000047ab9 */ /* 0x000fe20000000800 */
[----:B------:R-:W-:Y:S02]  /*7700*/  CS2R R8, SRZ ;  /* 0x0000000000087805 */ /* 0x000fe4000001ff00 */
[----:B------:R-:W-:Y:S02]  /*7710*/  ISETP.GE.AND P3, PT, R158, UR4, PT ;  /* 0x000000049e007c0c */ /* 0x000fe4000bf66270 */
[----:B------:R-:W-:Y:S01]  /*7720*/  ISETP.GE.AND P2, PT, R154, UR4, PT ;  /* 0x000000049a007c0c */ /* 0x000fe2000bf46270 */
[----:B---3--:R-:W-:Y:S01]  /*7730*/  IMAD.MOV.U32 R15, RZ, RZ, R7 ;  /* 0x000000ffff0f7224 */ /* 0x008fe200078e0007 */
[----:B------:R-:W-:-:S09]  /*7740*/  CS2R R10, SRZ ;  /* 0x00000000000a7805 */ /* 0x000fd2000001ff00 */
[C---:B------:R-:W-:Y:S01]  /*7750*/  @!P3 IMAD.SHL.U32 R3, R158.reuse, 0x2, RZ ;  /* 0x000000029e03b824 */ /* 0x040fe200078e00ff */
[----:B------:R-:W-:Y:S01]  /*7760*/  @!P3 SHF.L.U64.HI R0, R158, 0x1, R222 ;  /* 0x000000019e00b819 */ /* 0x000fe200000102de */
[----:B0-2---:R-:W-:-:S03]  /*7770*/  @!P2 IMAD.WIDE R64, R154, 0x2, R4 ;  /* 0x000000029a40a825 */ /* 0x005fc600078e0204 */
[-C--:B------:R-:W-:Y:S02]  /*7780*/  @!P3 IADD3 R4, P0, R4, R3.reuse, RZ ;  /* 0x000000030404b210 */ /* 0x080fe40007f1e0ff */
[----:B----4-:R-:W-:Y:S02]  /*7790*/  @!P3 IADD3 R6, P1, R14, R3, RZ ;  /* 0x000000030e06b210 */ /* 0x010fe40007f3e0ff */
[----:B------:R-:W-:Y:S02]  /*77a0*/  CS2R R20, SRZ ;  /* 0x0000000000147805 */ /* 0x000fe4000001ff00 */
[----:B------:R-:W-:Y:S01]  /*77b0*/  CS2R R2, SRZ ;  /* 0x0000000000027805 */ /* 0x000fe2000001ff00 */
[----:B------:R-:W-:Y:S01]  /*77c0*/  @!P2 IMAD.WIDE R14, R154, 0x2, R14 ;  /* 0x000000029a0ea825 */ /* 0x000fe200078e020e */
[----:B------:R1:W5:Y:S03]  /*77d0*/  @!P2 LD.E.64 R8, desc[UR42][R64.64] ;  /* 0x0000002a4008a980 */ /* 0x000366000c101b00 */
[--C-:B------:R-:W-:Y:S01]  /*77e0*/  @!P3 IMAD.X R5, R5, 0x1, R0.reuse, P0 ;  /* 0x000000010505b824 */ /* 0x100fe200000e0600 */
[----:B------:R1:W5:Y:S01]  /*77f0*/  @!P2 LD.E.64 R10, desc[UR42][R14.64] ;  /* 0x0000002a0e0aa980 */ /* 0x000362000c101b00 */
[----:B------:R-:W-:-:S03]  /*7800*/  @!P3 IMAD.X R7, R7, 0x1, R0, P1 ;  /* 0x000000010707b824 */ /* 0x000fc600008e0600 */
[----:B------:R1:W5:Y:S04]  /*7810*/  @!P3 LD.E.64 R20, desc[UR42][R4.64] ;  /* 0x0000002a0414b980 */ /* 0x000368000c101b00 */
[----:B------:R1:W5:Y:S02]  /*7820*/  @!P3 LD.E.64 R2, desc[UR42][R6.64] ;  /* 0x0000002a0602b980 */ /* 0x000364000c101b00 */
.L_x_12903:
[----:B------:R-:W-:Y:S05]  /*7830*/  BSYNC B1 ;  /* 0x0000000000017941 */ /* 0x000fea0003800000 */
.L_x_12902:
[----:B------:R-:W0:Y:S01]  /*7840*/  SYNCS.PHASECHK.TRANS64.TRYWAIT P0, [R144+URZ+0x32400], R13 ;  /* 0x0324000d900075a7 */ /* 0x000e22000800017f */
[----:B------:R-:W-:Y:S04]  /*7850*/  BSSY B1, `(.L_x_12904) ;  /* 0x0000002000017945 */ /* 0x000fe80003800000 */
[----:B0-----:R-:W-:Y:S05]  /*7860*/  @!P0 BRA `(.L_x_12905) ;  /* 0x0000030000b08947 */ /* 0x001fea0003800000 */
.L_x_13228:
[----:B------:R-:W-:Y:S05]  /*7870*/  BSYNC B1 ;  /* 0x0000000000017941 */ /* 0x000fea0003800000 */
.L_x_12904:
[----:B-1----:R-:W4:Y:S01]  /*7880*/  LDL R6, [R1+0x70] ;  /* 0x0000700001067983 */ /* 0x002f220000100800 */
[----:B------:R-:W-:Y:S01]  /*7890*/  LOP3.LUT P0, RZ, R223, 0x4, RZ, 0xc0, !PT ;  /* 0x00000004dfff7812 */ /* 0x000fe2000780c0ff */
[----:B--2---:R-:W-:Y:S01]  /*78a0*/  IMAD.IADD R5, R167, 0x1, R227 ;  /* 0x00000001a7057824 */ /* 0x004fe200078e02e3 */
[----:B------:R-:W-:Y:S01]  /*78b0*/  BSSY B1, `(.L_x_12906) ;  /* 0x0000072000017945 */ /* 0x000fe20003800000 */
[----:B---3-5:R-:W-:Y:S02]  /*78c0*/  IMAD.MOV.U32 R7, RZ, RZ, R8 ;  /* 0x000000ffff077224 */ /* 0x028fe400078e0008 */
[----:B------:R-:W-:Y:S02]  /*78d0*/  IMAD R144, R5, 0x2, R144 ;  /* 0x0000000205907824 */ /* 0x000fe400078e0290 */
[----:B------:R-:W-:Y:S02]  /*78e0*/  IMAD.MOV.U32 R5, RZ, RZ, R20 ;  /* 0x000000ffff057224 */ /* 0x000fe400078e0014 */
[----:B------:R-:W-:-:S02]  /*78f0*/  VIADD R4, R144, 0x18400 ;  /* 0x0001840090047836 */ /* 0x000fc40000000000 */
[----:B------:R-:W-:Y:S01]  /*7900*/  VIADD R0, R144, 0x18440 ;  /* 0x0001844090007836 */ /* 0x000fe20000000000 */
[----:B------:R-:W-:Y:S01]  /*7910*/  PRMT R13, R5, 0x5410, R7 ;  /* 0x00005410050d7816 */ /* 0x000fe20000000007 */
[----:B------:R-:W-:Y:S02]  /*7920*/  @P0 VIADD R0, R4, 0xffffffc0 ;  /* 0xffffffc004000836 */ /* 0x000fe40000000000 */
[----:B------:R-:W-:Y:S02]  /*7930*/  IMAD.MOV.U32 R5, RZ, RZ, R9 ;  /* 0x000000ffff057224 */ /* 0x000fe400078e0009 */
[----:B------:R-:W-:-:S03]  /*7940*/  IMAD.MOV.U32 R7, RZ, RZ, R11 ;  /* 0x000000ffff077224 */ /* 0x000fc600078e000b */
[----:B------:R-:W-:Y:S01]  /*7950*/  PRMT R78, R5, 0x7610, R78 ;  /* 0x00007610054e7816 */ /* 0x000fe2000000004e */
[----:B------:R-:W-:Y:S02]  /*7960*/  IMAD.MOV.U32 R5, RZ, RZ, R3 ;  /* 0x000000ffff057224 */ /* 0x000fe400078e0003 */
[----:B----4-:R-:W-:Y:S02]  /*7970*/  IMAD R4, R6, -0x80, R67 ;  /* 0xffffff8006047824 */ /* 0x010fe400078e0243 */
[----:B------:R-:W-:-:S03]  /*7980*/  IMAD.MOV.U32 R6, RZ, RZ, R21 ;  /* 0x000000ffff067224 */ /* 0x000fc600078e0015 */
[----:B------:R-:W-:Y:S01]  /*7990*/  VIMNMX R74, R4, 0x80, PT ;  /* 0x00000080044a7848 */ /* 0x000fe20003fe0100 */
[----:B------:R-:W-:Y:S01]  /*79a0*/  IMAD.MOV.U32 R4, RZ, RZ, R2 ;  /* 0x000000ffff047224 */ /* 0x000fe200078e0002 */
[----:B------:R-:W-:Y:S01]  /*79b0*/  PRMT R12, R6, 0x7610, R12 ;  /* 0x00007610060c7816 */ /* 0x000fe2000000000c */
[----:B------:R-:W-:Y:S01]  /*79c0*/  IMAD.MOV.U32 R6, RZ, RZ, R10 ;  /* 0x000000ffff067224 */ /* 0x000fe200078e000a */
[----:B------:R-:W-:Y:S02]  /*79d0*/  ISETP.GE.AND P0, PT, R153, R74, PT ;  /* 0x0000004a9900720c */ /* 0x000fe40003f06270 */
[----:B------:R-:W-:Y:S02]  /*79e0*/  PRMT R78, R78, 0x5410, R4 ;  /* 0x000054104e4e7816 */ /* 0x000fe40000000004 */
[----:B------:R-:W-:Y:S02]  /*79f0*/  PRMT R12, R12, 0x5410, R5 ;  /* 0x000054100c0c7816 */ /* 0x000fe40000000005 */
[----:B------:R-:W-:-:S07]  /*7a00*/  PRMT R79, R6, 0x5410, R7 ;  /* 0x00005410064f7816 */ /* 0x000fce0000000007 */
[----:B------:R-:W-:Y:S05]  /*7a10*/  @P0 BRA `(.L_x_12907) ;  /* 0x00000004006c0947 */ /* 0x000fea0003800000 */
[----:B------:R-:W0:Y:S01]  /*7a20*/  LDC R5, c[0x0][0x3f4] ;  /* 0x0000fd00ff057b82 */ /* 0x000e220000000800 */
[----:B------:R-:W-:Y:S01]  /*7a30*/  BSSY B2, `(.L_x_12908) ;  /* 0x000002e000027945 */ /* 0x000fe20003800000 */
[-C--:B0-----:R-:W-:Y:S02]  /*7a40*/  ISETP.GE.AND P0, PT, R154, R5.reuse, PT ;  /* 0x000000059a00720c */ /* 0x081fe40003f06270 */
[----:B------:R-:W-:-:S11]  /*7a50*/  ISETP.GE.AND P1, PT, R158, R5, PT ;  /* 0x000000059e00720c */ /* 0x000fd60003f26270 */
[----:B------:R-:W-:Y:S05]  /*7a60*/  @P0 BRA `(.L_x_12909) ;  /* 0x0000000000a80947 */ /* 0x000fea0003800000 */
[----:B------:R-:W0:Y:S01]  /*7a70*/  LDS.128 R4, [R144+0x18400] ;  /* 0x0184000090047984 */ /* 0x000e220000000c00 */
[----:B------:R-:W-:Y:S01]  /*7a80*/  SHF.R.U32.HI R14, RZ, 0x10, R61 ;  /* 0x00000010ff0e7819 */ /* 0x000fe2000001163d */
[----:B------:R-:W-:Y:S01]  /*7a90*/  HADD2.F32 R64, -RZ, R66.H1_H1 ;  /* 0x30000042ff407230 */ /* 0x000fe20000004100 */
[----:B------:R-:W-:Y:S02]  /*7aa0*/  SHF.R.U32.HI R65, RZ, 0x10, R63 ;  /* 0x00000010ff417819 */ /* 0x000fe4000001163f */
[----:B------:R-:W-:Y:S02]  /*7ab0*/  SHF.R.U64 R71, R60, 0x10, R61 ;  /* 0x000000103c477819 */ /* 0x000fe4000000123d */
        /* <DEDUP_REMOVED lines=21> */
[----:B------:R-:W-:Y:S02]  /*7c10*/  HADD2.F32 R60, -RZ, R76.H0_H0 ;  /* 0x2000004cff3c7230 */ /* 0x000fe40000004100 */
        /* <DEDUP_REMOVED lines=15> */
.L_x_12909:
[----:B------:R-:W-:Y:S05]  /*7d10*/  BSYNC B2 ;  /* 0x0000000000027941 */ /* 0x000fea0003800000 */
.L_x_12908:
[----:B------:R-:W-:Y:S05]  /*7d20*/  @P1 BRA `(.L_x_12907) ;  /* 0x0000000000a81947 */ /* 0x000fea0003800000 */
[----:B0-----:R-:W0:Y:S01]  /*7d30*/  LDS.128 R4, [R0] ;  /* 0x0000000000047984 */ /* 0x001e220000000c00 */
        /* <DEDUP_REMOVED lines=41> */
.L_x_12907:
[----:B------:R-:W-:Y:S05]  /*7fd0*/  BSYNC B1 ;  /* 0x0000000000017941 */ /* 0x000fea0003800000 */
.L_x_12906:
        /* <DEDUP_REMOVED lines=28> */
[----:B------:R-:W-:Y:S02]  /*81a0*/  HADD2.F32 R6, -RZ, R5.H0_H0 ;  /* 0x20000005ff067230 */ /* 0x000fe40000004100 */
[----:B------:R-:W-:Y:S01]  /*81b0*/  FFMA.FTZ R27, R10, R15, -R27 ;  /* 0x0000000f0a1b7223 */ /* 0x000fe2000001081b */
[----:B------:R-:W-:Y:S02]  /*81c0*/  HADD2.F32 R14, -RZ, R79.H1_H1 ;  /* 0x3000004fff0e7230 */ /* 0x000fe40000004100 */
[----:B------:R-:W-:Y:S01]  /*81d0*/  FFMA.FTZ R15, R7, R24, R60 ;  /* 0x00000018070f7223 */ /* 0x000fe2000001003c */
[----:B------:R-:W-:Y:S02]  /*81e0*/  HADD2.F32 R5, -RZ, R5.H1_H1 ;  /* 0x30000005ff057230 */ /* 0x000fe40000004100 */
[----:B------:R-:W-:-:S02]  /*81f0*/  HADD2.F32 R10, -RZ, R78.H0_H0 ;  /* 0x2000004eff0a7230 */ /* 0x000fc40000004100 */
        /* <DEDUP_REMOVED lines=15> */
.L_x_12912:
[----:B------:R-:W-:Y:S05]  /*82f0*/  BSYNC B1 ;  /* 0x0000000000017941 */ /* 0x000fea0003800000 */
.L_x_12911:
[----:B------:R-:W-:Y:S05]  /*8300*/  @P1 BRA `(.L_x_12910) ;  /* 0x0000001400801947 */ /* 0x000fea0003800000 */
[----:B0-----:R-:W0:Y:S01]  /*8310*/  LDS.128 R4, [R0+0x2000] ;  /* 0x0020000000047984 */ /* 0x001e220000000c00 */
[----:B------:R-:W-:Y:S01]  /*8320*/  SHF.R.U32.HI R14, RZ, 0x10, R3 ;  /* 0x00000010ff0e7819 */ /* 0x000fe20000011603 */
[----:B------:R-:W-:Y:S01]  /*8330*/  HADD2.F32 R11, -RZ, R78.H1_H1 ;  /* 0x3000004eff0b7230 */ /* 0x000fe20000004100 */
[----:B------:R-:W-:Y:S01]  /*8340*/  SHF.R.U32.HI R10, RZ, 0x10, R21 ;  /* 0x00000010ff0a7819 */ /* 0x000fe20000011615 */
[----:B------:R-:W-:Y:S01]  /*8350*/  HADD2.F32 R13, -RZ, R13.H0_H0 ;  /* 0x2000000dff0d7230 */ /* 0x000fe20000004100 */
[----:B------:R-:W-:Y:S01]  /*8360*/  SHF.R.U64 R24, R2, 0x10, R3 ;  /* 0x0000001002187819 */ /* 0x000fe20000001203 */
[----:B------:R-:W-:Y:S01]  /*8370*/  HADD2.F32 R14, -RZ, R14.H0_H0 ;  /* 0x2000000eff0e7230 */ /* 0x000fe20000004100 */
[----:B------:R-:W-:Y:S01]  /*8380*/  SHF.R.U64 R25, R20, 0x10, R21 ;  /* 0x0000001014197819 */ /* 0x000fe20000001215 */
[----:B------:R-:W-:Y:S02]  /*8390*/  HADD2.F32 R10, -RZ, R10.H0_H0 ;  /* 0x2000000aff0a7230 */ /* 0x000fe40000004100 */
[----:B0-----:R-:W-:-:S02]  /*83a0*/  HADD2.F32 R9, -RZ, R7.H1_H1 ;  /* 0x30000007ff097230 */ /* 0x001fc40000004100 */
[--C-:B------:R-:W-:Y:S02]  /*83b0*/  HADD2.F32 R2, -RZ, R4.reuse.H0_H0 ;  /* 0x20000004ff027230 */ /* 0x100fe40000004100 */
[----:B------:R-:W-:Y:S02]  /*83c0*/  HADD2.F32 R4, -RZ, R4.H1_H1 ;  /* 0x30000004ff047230 */ /* 0x000fe40000004100 */
[C---:B------:R-:W-:Y:S01]  /*83d0*/  FMUL.FTZ R15, R9.reuse, R14 ;  /* 0x0000000e090f7220 */ /* 0x040fe20000410000 */
[----:B------:R-:W-:Y:S02]  /*83e0*/  HADD2.F32 R8, -RZ, R7.H0_H0 ;  /* 0x20000007ff087230 */ /* 0x000fe40000004100 */
[----:B------:R-:W-:Y:S01]  /*83f0*/  FMUL.FTZ R21, R9, R10 ;  /* 0x0000000a09157220 */ /* 0x000fe20000410000 */
[--C-:B------:R-:W-:Y:S02]  /*8400*/  HADD2.F32 R7, -RZ, R6.reuse.H0_H0 ;  /* 0x20000006ff077230 */ /* 0x100fe40000004100 */
[----:B------:R-:W-:Y:S01]  /*8410*/  FMUL.FTZ R9, R4, R11 ;  /* 0x0000000b04097220 */ /* 0x000fe20000410000 */
[----:B------:R-:W-:-:S02]  /*8420*/  HADD2.F32 R6, -RZ, R6.H1_H1 ;  /* 0x30000006ff067230 */ /* 0x000fc40000004100 */
[----:B------:R-:W-:Y:S01]  /*8430*/  FFMA.FTZ R20, R8, R10, -R15 ;  /* 0x0000000a08147223 */ /* 0x000fe2000001080f */
[-C--:B------:R-:W-:Y:S01]  /*8440*/  FMUL.FTZ R15, R4, R13.reuse ;  /* 0x0000000d040f7220 */ /* 0x080fe20000410000 */
[----:B------:R-:W-:Y:S01]  /*8450*/  FFMA.FTZ R13, R2, R13, -R9 ;  /* 0x0000000d020d7223 */ /* 0x000fe20000010809 */
[--C-:B------:R-:W-:Y:S02]  /*8460*/  HADD2.F32 R9, -RZ, R12.reuse.H1_H1 ;  /* 0x3000000cff097230 */ /* 0x100fe40000004100 */
[----:B------:R-:W-:Y:S01]  /*8470*/  FFMA.FTZ R21, R8, R14, R21 ;  /* 0x0000000e08157223 */ /* 0x000fe20000010015 */
[--C-:B------:R-:W-:Y:S02]  /*8480*/  HADD2.F32 R3, -RZ, R5.reuse.H0_H0 ;  /* 0x20000005ff037230 */ /* 0x100fe40000004100 */
[----:B------:R-:W-:Y:S01]  /*8490*/  FFMA.FTZ R2, R2, R11, R15 ;  /* 0x0000000b02027223 */ /* 0x000fe2000001000f */
[----:B------:R-:W-:Y:S02]  /*84a0*/  HADD2.F32 R12, -RZ, R12.H0_H0 ;  /* 0x2000000cff0c7230 */ /* 0x000fe40000004100 */
[----:B------:R-:W-:Y:S01]  /*84b0*/  FMUL.FTZ R10, R6, R9 ;  /* 0x00000009060a7220 */ /* 0x000fe20000410000 */
[----:B------:R-:W-:-:S02]  /*84c0*/  HADD2.F32 R5, -RZ, R5.H1_H1 ;  /* 0x30000005ff057230 */ /* 0x000fc40000004100 */
[----:B------:R-:W-:Y:S02]  /*84d0*/  HADD2.F32 R8, -RZ, R24.H0_H0 ;  /* 0x20000018ff087230 */ /* 0x000fe40000004100 */
[-C--:B------:R-:W-:Y:S01]  /*84e0*/  FMUL.FTZ R14, R6, R12.reuse ;  /* 0x0000000c060e7220 */ /* 0x080fe20000410000 */
[----:B------:R-:W-:Y:S02]  /*84f0*/  HADD2.F32 R4, -RZ, R25.H0_H0 ;  /* 0x20000019ff047230 */ /* 0x000fe40000004100 */
[----:B------:R-:W-:Y:S01]  /*8500*/  FFMA.FTZ R10, R7, R12, -R10 ;  /* 0x0000000c070a7223 */ /* 0x000fe2000001080a */
[----:B------:R-:W-:Y:S01]  /*8510*/  FMUL.FTZ R6, R5, R8 ;  /* 0x0000000805067220 */ /* 0x000fe20000410000 */
[----:B------:R-:W-:Y:S01]  /*8520*/  FFMA.FTZ R9, R7, R9, R14 ;  /* 0x0000000907097223 */ /* 0x000fe2000001000e */
[----:B------:R-:W-:Y:S01]  /*8530*/  FMUL.FTZ R11, R5, R4 ;  /* 0x00000004050b7220 */ /* 0x000fe20000410000 */
[----:B------:R-:W-:Y:S01]  /*8540*/  F2FP.F16.F32.PACK_AB R7, R21, R20 ;  /* 0x000000141507723e */ /* 0x000fe200000000ff */
[C---:B------:R-:W-:Y:S01]  /*8550*/  FFMA.FTZ R5, R3.reuse, R4, -R6 ;  /* 0x0000000403057223 */ /* 0x040fe20000010806 */
[----:B------:R-:W-:Y:S01]  /*8560*/  F2FP.F16.F32.PACK_AB R4, R2, R13 ;  /* 0x0000000d0204723e */ /* 0x000fe200000000ff */
[----:B------:R-:W-:Y:S01]  /*8570*/  FFMA.FTZ R8, R3, R8, R11 ;  /* 0x0000000803087223 */ /* 0x000fe2000001000b */
[----:B------:R-:W-:-:S04]  /*8580*/  F2FP.F16.F32.PACK_AB R6, R9, R10 ;  /* 0x0000000a0906723e */ /* 0x000fc800000000ff */
[----:B------:R-:W-:-:S05]  /*8590*/  F2FP.F16.F32.PACK_AB R5, R8, R5 ;  /* 0x000000050805723e */ /* 0x000fca00000000ff */
[----:B------:R2:W-:Y:S01]  /*85a0*/  STS.128 [R0+0x2000], R4 ;  /* 0x0020000400007388 */ /* 0x0005e20000000c00 */
[----:B------:R-:W-:Y:S05]  /*85b0*/  BRA `(.L_x_12910) ;  /* 0x0000001000d47947 */ /* 0x000fea0003800000 */
.L_x_12897:
        /* <DEDUP_REMOVED lines=41> */
[----:B--2---:R-:W-:Y:S01]  /*8850*/  @!P1 IMAD.X R7, R2, 0x1, R9, P2 ;  /* 0x0000000102079824 */ /* 0x004fe200010e0609 */
[----:B---3--:R-:W-:-:S04]  /*8860*/  @!P1 IADD3 R14, P2, R14, R5, RZ ;  /* 0x000000050e0e9210 */ /* 0x008fc80007f5e0ff */
[----:B------:R-:W2:Y:S01]  /*8870*/  @!P1 LD.E.128 R24, desc[UR42][R6.64] ;  /* 0x0000002a06189980 */ /* 0x000ea2000c101d00 */
[----:B----4-:R-:W-:-:S04]  /*8880*/  @!P1 IMAD.X R3, R4, 0x1, R9, P2 ;  /* 0x0000000104039824 */ /* 0x010fc800010e0609 */
[----:B------:R-:W-:-:S05]  /*8890*/  @!P1 IMAD.MOV.U32 R15, RZ, RZ, R3 ;  /* 0x000000ffff0f9224 */ /* 0x000fca00078e0003 */
[----:B------:R0:W3:Y:S01]  /*88a0*/  @!P1 LD.E.128 R4, desc[UR42][R14.64] ;  /* 0x0000002a0e049980 */ /* 0x0000e2000c101d00 */
[----:B------:R-:W-:Y:S02]  /*88b0*/  CS2R R60, SRZ ;  /* 0x00000000003c7805 */ /* 0x000fe4000001ff00 */
[----:B------:R-:W-:Y:S02]  /*88c0*/  CS2R R62, SRZ ;  /* 0x00000000003e7805 */ /* 0x000fe4000001ff00 */
[----:B------:R-:W-:Y:S01]  /*88d0*/  CS2R R20, SRZ ;  /* 0x0000000000147805 */ /* 0x000fe2000001ff00 */
[----:B0-----:R-:W0:Y:S01]  /*88e0*/  SHFL.IDX PT, R14, R64, 0x1, 0x1c1f ;  /* 0x003c1f00400e7f89 */ /* 0x001e2200000e0000 */
[----:B--2---:R-:W-:Y:S01]  /*88f0*/  @!P1 IMAD.MOV.U32 R60, RZ, RZ, R26 ;  /* 0x000000ffff3c9224 */ /* 0x004fe200078e001a */
[----:B------:R-:W-:Y:S01]  /*8900*/  @!P1 MOV R62, R24 ;  /* 0x00000018003e9202 */ /* 0x000fe20000000f00 */
[----:B------:R-:W-:Y:S01]  /*8910*/  @!P1 IMAD.MOV.U32 R61, RZ, RZ, R27 ;  /* 0x000000ffff3d9224 */ /* 0x000fe200078e001b */
[----:B------:R-:W1:Y:S01]  /*8920*/  SHFL.IDX PT, R24, R10, 0x1, 0x1c1f ;  /* 0x003c1f000a187f89 */ /* 0x000e6200000e0000 */
[----:B------:R-:W-:-:S02]  /*8930*/  @!P1 IMAD.MOV.U32 R63, RZ, RZ, R25 ;  /* 0x000000ffff3f9224 */ /* 0x000fc400078e0019 */
[----:B------:R-:W-:Y:S01]  /*8940*/  IMAD.MOV.U32 R2, RZ, RZ, R60 ;  /* 0x000000ffff027224 */ /* 0x000fe200078e003c */
[----:B------:R-:W2:Y:S01]  /*8950*/  SHFL.IDX PT, R25, R8, 0x1, 0x1c1f ;  /* 0x003c1f0008197f89 */ /* 0x000ea200000e0000 */
[----:B------:R-:W-:Y:S02]  /*8960*/  IMAD.MOV.U32 R3, RZ, RZ, R61 ;  /* 0x000000ffff037224 */ /* 0x000fe400078e003d */
[----:B---3--:R-:W-:Y:S01]  /*8970*/  @!P1 IMAD.MOV.U32 R20, RZ, RZ, R4 ;  /* 0x000000ffff149224 */ /* 0x008fe200078e0004 */
[----:B------:R3:W4:Y:S01]  /*8980*/  SHFL.IDX PT, R26, R65, 0x1, 0x1c1f ;  /* 0x003c1f00411a7f89 */ /* 0x00072200000e0000 */
[----:B------:R-:W-:Y:S01]  /*8990*/  @!P1 IMAD.MOV.U32 R21, RZ, RZ, R5 ;  /* 0x000000ffff159224 */ /* 0x000fe200078e0005 */
[----:B------:R-:W-:Y:S02]  /*89a0*/  PRMT R76, R2, 0x5410, R3 ;  /* 0x00005410024c7816 */ /* 0x000fe40000000003 */
[----:B------:R-:W-:Y:S01]  /*89b0*/  CS2R R2, SRZ ;  /* 0x0000000000027805 */ /* 0x000fe2000001ff00 */
[----:B------:R-:W-:-:S02]  /*89c0*/  IMAD.MOV.U32 R9, RZ, RZ, R62 ;  /* 0x000000ffff097224 */ /* 0x000fc400078e003e */
[----:B------:R-:W-:Y:S02]  /*89d0*/  @!P1 IMAD.MOV.U32 R2, RZ, RZ, R6 ;  /* 0x000000ffff029224 */ /* 0x000fe400078e0006 */
[----:B------:R-:W-:Y:S02]  /*89e0*/  @!P1 IMAD.MOV.U32 R3, RZ, RZ, R7 ;  /* 0x000000ffff039224 */ /* 0x000fe400078e0007 */
[----:B------:R-:W-:Y:S02]  /*89f0*/  IMAD.MOV.U32 R6, RZ, RZ, R20 ;  /* 0x000000ffff067224 */ /* 0x000fe400078e0014 */
[----:B------:R-:W-:Y:S02]  /*8a00*/  IMAD.MOV.U32 R7, RZ, RZ, R21 ;  /* 0x000000ffff077224 */ /* 0x000fe400078e0015 */
[----:B------:R-:W-:Y:S01]  /*8a10*/  IMAD.MOV.U32 R11, RZ, RZ, R63 ;  /* 0x000000ffff0b7224 */ /* 0x000fe200078e003f */
[----:B------:R-:W-:Y:S01]  /*8a20*/  PRMT R74, R6, 0x7610, R74 ;  /* 0x00007610064a7816 */ /* 0x000fe2000000004a */
[----:B------:R-:W-:Y:S01]  /*8a30*/  IMAD.MOV.U32 R4, RZ, RZ, R2 ;  /* 0x000000ffff047224 */ /* 0x000fe200078e0002 */
[----:B------:R-:W-:Y:S01]  /*8a40*/  PRMT R71, R7, 0x7610, R71 ;  /* 0x0000761007477816 */ /* 0x000fe20000000047 */
[----:B------:R-:W-:Y:S01]  /*8a50*/  IMAD.MOV.U32 R5, RZ, RZ, R3 ;  /* 0x000000ffff057224 */ /* 0x000fe200078e0003 */
[----:B------:R-:W-:-:S02]  /*8a60*/  PRMT R66, R9, 0x5410, R11 ;  /* 0x0000541009427816 */ /* 0x000fc4000000000b */
[----:B------:R-:W-:Y:S02]  /*8a70*/  CS2R R6, SRZ ;  /* 0x0000000000067805 */ /* 0x000fe4000001ff00 */
[----:B---3--:R-:W-:Y:S02]  /*8a80*/  PRMT R65, R65, 0x5410, R4 ;  /* 0x0000541041417816 */ /* 0x008fe40000000004 */
[----:B012-4-:R-:W-:-:S07]  /*8a90*/  PRMT R85, R5, 0x7610, R85 ;  /* 0x0000761005557816 */ /* 0x017fce0000000055 */
.L_x_13238:
        /* <DEDUP_REMOVED lines=24> */
.L_x_12915:
[----:B------:R-:W-:Y:S05]  /*8c20*/  BSYNC B1 ;  /* 0x0000000000017941 */ /* 0x000fea0003800000 */
.L_x_12914:
[----:B------:R-:W0:Y:S01]  /*8c30*/  SYNCS.PHASECHK.TRANS64.TRYWAIT P1, [R144+URZ+0x32400], R13 ;  /* 0x0324000d900075a7 */ /* 0x000e22000802017f */
[----:B------:R-:W-:Y:S04]  /*8c40*/  BSSY B1, `(.L_x_12916) ;  /* 0x0000002000017945 */ /* 0x000fe80003800000 */
[----:B0-----:R-:W-:Y:S05]  /*8c50*/  @!P1 BRA `(.L_x_12917) ;  /* 0x000002f4002c9947 */ /* 0x001fea0003800000 */
.L_x_13239:
[----:B------:R-:W-:Y:S05]  /*8c60*/  BSYNC B1 ;  /* 0x0000000000017941 */ /* 0x000fea0003800000 */
.L_x_12916:
[----:B------:R-:W2:Y:S01]  /*8c70*/  LDL R0, [R1+0x70] ;  /* 0x0000700001007983 */ /* 0x000ea20000100800 */
[----:B-----5:R-:W-:Y:S01]  /*8c80*/  IMAD.MOV.U32 R12, RZ, RZ, R6 ;  /* 0x000000ffff0c7224 */ /* 0x020fe200078e0006 */
[----:B------:R-:W-:Y:S01]  /*8c90*/  BSSY B1, `(.L_x_12918) ;  /* 0x000006e000017945 */ /* 0x000fe20003800000 */
[----:B0-----:R-:W-:Y:S02]  /*8ca0*/  IMAD.MOV.U32 R13, RZ, RZ, R7 ;  /* 0x000000ffff0d7224 */ /* 0x001fe400078e0007 */
[----:B------:R-:W-:Y:S02]  /*8cb0*/  IMAD.MOV.U32 R14, RZ, RZ, R4 ;  /* 0x000000ffff0e7224 */ /* 0x000fe400078e0004 */
[----:B------:R-:W-:Y:S01]  /*8cc0*/  IMAD.MOV.U32 R87, RZ, RZ, R10 ;  /* 0x000000ffff577224 */ /* 0x000fe200078e000a */
[----:B------:R-:W-:Y:S01]  /*8cd0*/  PRMT R64, R12, 0x5410, R13 ;  /* 0x000054100c407816 */ /* 0x000fe2000000000d */
[----:B------:R-:W-:Y:S01]  /*8ce0*/  IMAD.MOV.U32 R12, RZ, RZ, R5 ;  /* 0x000000ffff0c7224 */ /* 0x000fe200078e0005 */
[----:B------:R-:W-:Y:S01]  /*8cf0*/  PRMT R65, R14, 0x7610, R65 ;  /* 0x000076100e417816 */ /* 0x000fe20000000041 */
[----:B------:R-:W-:-:S02]  /*8d00*/  IMAD.MOV.U32 R13, RZ, RZ, R8 ;  /* 0x000000ffff0d7224 */ /* 0x000fc400078e0008 */
[----:B------:R-:W-:Y:S01]  /*8d10*/  IMAD.MOV.U32 R14, RZ, RZ, R9 ;  /* 0x000000ffff0e7224 */ /* 0x000fe200078e0009 */
[----:B------:R-:W-:Y:S01]  /*8d20*/  PRMT R85, R85, 0x5410, R12 ;  /* 0x0000541055557816 */ /* 0x000fe2000000000c */
[----:B------:R-:W-:-:S03]  /*8d30*/  IMAD.MOV.U32 R88, RZ, RZ, R11 ;  /* 0x000000ffff587224 */ /* 0x000fc600078e000b */
[----:B------:R-:W-:Y:S01]  /*8d40*/  PRMT R86, R13, 0x5410, R14 ;  /* 0x000054100d567816 */ /* 0x000fe2000000000e */
[----:B--2---:R-:W-:-:S05]  /*8d50*/  IMAD R0, R0, -0x80, R67 ;  /* 0xffffff8000007824 */ /* 0x004fca00078e0243 */
[----:B------:R-:W-:-:S04]  /*8d60*/  VIMNMX R0, R0, 0x80, PT ;  /* 0x0000008000007848 */ /* 0x000fc80003fe0100 */
[-C--:B------:R-:W-:Y:S02]  /*8d70*/  ISETP.GE.OR P1, PT, R153, R0.reuse, P0 ;  /* 0x000000009900720c */ /* 0x080fe40000726670 */
[----:B------:R-:W-:Y:S01]  /*8d80*/  ISETP.GE.OR P0, PT, R156, R0, P0 ;  /* 0x000000009c00720c */ /* 0x000fe20000706670 */
[----:B------:R-:W-:-:S05]  /*8d90*/  IMAD.IADD R0, R22, 0x1, R69 ;  /* 0x0000000116007824 */ /* 0x000fca00078e0245 */
[----:B------:R-:W-:-:S05]  /*8da0*/  LOP3.LUT R67, R0, 0x38, RZ, 0xc0, !PT ;  /* 0x0000003800437812 */ /* 0x000fca00078ec0ff */
[----:B------:R-:W-:Y:S05]  /*8db0*/  @P1 BRA `(.L_x_12919) ;  /* 0x00000004006c1947 */ /* 0x000fea0003800000 */
[----:B------:R-:W-:Y:S01]  /*8dc0*/  LOP3.LUT R0, R166, 0x38, R22, 0xf8, !PT ;  /* 0x00000038a6007812 */ /* 0x000fe200078ef816 */
[----:B------:R-:W-:Y:S01]  /*8dd0*/  HADD2.F32 R69, -RZ, R71.H0_H0 ;  /* 0x20000047ff457230 */ /* 0x000fe20000004100 */
[----:B------:R-:W-:Y:S02]  /*8de0*/  SHF.R.U64 R83, R60, 0x10, R61 ;  /* 0x000000103c537819 */ /* 0x000fe4000000123d */
[----:B------:R-:W-:Y:S02]  /*8df0*/  LOP3.LUT R0, R0, R173, RZ, 0x3c, !PT ;  /* 0x000000ad00007212 */ /* 0x000fe400078e3cff */
[----:B------:R-:W-:Y:S02]  /*8e00*/  SHF.R.U32.HI R68, RZ, 0x10, R21 ;  /* 0x00000010ff447819 */ /* 0x000fe40000011615 */
[--C-:B------:R-:W-:Y:S01]  /*8e10*/  SHF.R.U64 R84, R62, 0x10, R63.reuse ;  /* 0x000000103e547819 */ /* 0x100fe2000000123f */
[----:B------:R-:W-:Y:S01]  /*8e20*/  IMAD.IADD R13, R167, 0x1, R0 ;  /* 0x00000001a70d7824 */ /* 0x000fe200078e0200 */
[----:B------:R-:W-:Y:S01]  /*8e30*/  LOP3.LUT R0, R173, R67, R166, 0x1e, !PT ;  /* 0x00000043ad007212 */ /* 0x000fe200078e1ea6 */
[----:B------:R-:W-:Y:S01]  /*8e40*/  HADD2.F32 R68, -RZ, R68.H0_H0 ;  /* 0x20000044ff447230 */ /* 0x000fe20000004100 */
[----:B------:R-:W-:Y:S01]  /*8e50*/  SHF.R.U32.HI R70, RZ, 0x10, R63 ;  /* 0x00000010ff467819 */ /* 0x000fe2000001163f */
[----:B------:R-:W-:Y:S01]  /*8e60*/  IMAD R79, R13, 0x2, R144 ;  /* 0x000000020d4f7824 */ /* 0x000fe200078e0290 */
[----:B------:R-:W-:Y:S01]  /*8e70*/  SHF.R.U64 R81, R2, 0x10, R3 ;  /* 0x0000001002517819 */ /* 0x000fe20000001203 */
[----:B------:R-:W-:Y:S01]  /*8e80*/  IMAD.IADD R25, R167, 0x1, R0 ;  /* 0x00000001a7197824 */ /* 0x000fe200078e0200 */
[----:B------:R-:W-:Y:S01]  /*8e90*/  SHF.R.U64 R82, R20, 0x10, R21 ;  /* 0x0000001014527819 */ /* 0x000fe20000001215 */
[--C-:B------:R-:W-:Y:S01]  /*8ea0*/  HADD2.F32 R63, -RZ, R66.reuse.H1_H1 ;  /* 0x30000042ff3f7230 */ /* 0x100fe20000004100 */
[----:B------:R-:W0:Y:S01]  /*8eb0*/  LDS.128 R12, [R79+0x18400] ;  /* 0x018400004f0c7984 */ /* 0x000e220000000c00 */
        /* <DEDUP_REMOVED lines=18> */
[-C--:B------:R-:W-:Y:S01]  /*8fe0*/  FMUL.FTZ R2, R25, R60.reuse ;  /* 0x0000003c19027220 */ /* 0x080fe20000410000 */
[----:B------:R-:W-:Y:S01]  /*8ff0*/  FFMA.FTZ R74, R13, R60, -R70 ;  /* 0x0000003c0d4a7223 */ /* 0x000fe20000010846 */
[----:B------:R-:W-:-:S02]  /*9000*/  HADD2.F32 R61, -RZ, R26.H0_H0 ;  /* 0x2000001aff3d7230 */ /* 0x000fc40000004100 */
[CC--:B------:R-:W-:Y:S01]  /*9010*/  FMUL.FTZ R25, R21.reuse, R63.reuse ;  /* 0x0000003f15197220 */ /* 0x0c0fe20000410000 */
[----:B------:R-:W-:Y:S02]  /*9020*/  HADD2.F32 R60, -RZ, R65.H1_H1 ;  /* 0x30000041ff3c7230 */ /* 0x000fe40000004100 */
[----:B------:R-:W-:Y:S01]  /*9030*/  FMUL.FTZ R70, R21, R66 ;  /* 0x0000004215467220 */ /* 0x000fe20000410000 */
[----:B------:R-:W-:Y:S01]  /*9040*/  FFMA.FTZ R68, R13, R68, R2 ;  /* 0x000000440d447223 */ /* 0x000fe20000010002 */
[----:B------:R-:W-:Y:S02]  /*9050*/  HADD2.F32 R2, -RZ, R76.H0_H0 ;  /* 0x2000004cff027230 */ /* 0x000fe40000004100 */
[C---:B------:R-:W-:Y:S01]  /*9060*/  FFMA.FTZ R66, R0.reuse, R66, -R25 ;  /* 0x0000004200427223 */ /* 0x040fe20000010819 */
[----:B------:R-:W-:Y:S02]  /*9070*/  HADD2.F32 R3, -RZ, R14.H0_H0 ;  /* 0x2000000eff037230 */ /* 0x000fe40000004100 */
[----:B------:R-:W-:Y:S01]  /*9080*/  FFMA.FTZ R70, R0, R63, R70 ;  /* 0x0000003f00467223 */ /* 0x000fe20000010046 */
[----:B------:R-:W-:-:S02]  /*9090*/  HADD2.F32 R62, -RZ, R27.H0_H0 ;  /* 0x2000001bff3e7230 */ /* 0x000fc40000004100 */
[C---:B------:R-:W-:Y:S01]  /*90a0*/  FMUL.FTZ R0, R61.reuse, R60 ;  /* 0x0000003c3d007220 */ /* 0x040fe20000410000 */
[----:B------:R-:W-:Y:S02]  /*90b0*/  HADD2.F32 R21, -RZ, R85.H0_H0 ;  /* 0x20000055ff157230 */ /* 0x000fe40000004100 */
[----:B------:R-:W-:Y:S02]  /*90c0*/  HADD2.F32 R13, -RZ, R76.H1_H1 ;  /* 0x3000004cff0d7230 */ /* 0x000fe40000004100 */
[-C--:B------:R-:W-:Y:S01]  /*90d0*/  FMUL.FTZ R76, R61, R2.reuse ;  /* 0x000000023d4c7220 */ /* 0x080fe20000410000 */
[----:B------:R-:W-:Y:S02]  /*90e0*/  HADD2.F32 R20, -RZ, R15.H0_H0 ;  /* 0x2000000fff147230 */ /* 0x000fe40000004100 */
[----:B------:R-:W-:Y:S01]  /*90f0*/  FFMA.FTZ R61, R3, R2, -R0 ;  /* 0x00000002033d7223 */ /* 0x000fe20000010800 */
[----:B------:R-:W-:Y:S01]  /*9100*/  FMUL.FTZ R25, R62, R21 ;  /* 0x000000153e197220 */ /* 0x000fe20000410000 */
[----:B------:R-:W-:-:S02]  /*9110*/  HADD2.F32 R27, -RZ, R27.H1_H1 ;  /* 0x3000001bff1b7230 */ /* 0x000fc40000004100 */
[-C--:B------:R-:W-:Y:S01]  /*9120*/  FMUL.FTZ R62, R62, R13.reuse ;  /* 0x0000000d3e3e7220 */ /* 0x080fe20000410000 */
[----:B------:R-:W-:Y:S02]  /*9130*/  HADD2.F32 R2, -RZ, R77.H0_H0 ;  /* 0x2000004dff027230 */ /* 0x000fe40000004100 */
[----:B------:R-:W-:Y:S01]  /*9140*/  FFMA.FTZ R76, R3, R60, R76 ;  /* 0x0000003c034c7223 */ /* 0x000fe2000001004c */
[----:B------:R-:W-:Y:S02]  /*9150*/  HADD2.F32 R0, -RZ, R78.H0_H0 ;  /* 0x2000004eff007230 */ /* 0x000fe40000004100 */
[C---:B------:R-:W-:Y:S01]  /*9160*/  FFMA.FTZ R60, R20.reuse, R13, -R25 ;  /* 0x0000000d143c7223 */ /* 0x040fe20000010819 */
[----:B------:R-:W-:Y:S02]  /*9170*/  HADD2.F32 R15, -RZ, R15.H1_H1 ;  /* 0x3000000fff0f7230 */ /* 0x000fe40000004100 */
[----:B------:R-:W-:Y:S01]  /*9180*/  FFMA.FTZ R62, R20, R21, R62 ;  /* 0x00000015143e7223 */ /* 0x000fe2000001003e */
        /* <DEDUP_REMOVED lines=30> */
.L_x_12919:
[----:B------:R-:W-:Y:S05]  /*9370*/  BSYNC B1 ;  /* 0x0000000000017941 */ /* 0x000fea0003800000 */
.L_x_12918:
        /* <DEDUP_REMOVED lines=8> */
[--C-:B------:R-:W-:Y:S01]  /*9400*/  SHF.R.U64 R67, R6, 0x10, R7.reuse ;  /* 0x0000001006437819 */ /* 0x100fe20000001207 */
[----:B------:R-:W-:Y:S01]  /*9410*/  HADD2.F32 R11, -RZ, R85.H1_H1 ;  /* 0x30000055ff0b7230 */ /* 0x000fe20000004100 */
[----:B------:R-:W-:Y:S01]  /*9420*/  SHF.R.U32.HI R66, RZ, 0x10, R7 ;  /* 0x00000010ff427819 */ /* 0x000fe20000011607 */
[----:B------:R-:W-:Y:S01]  /*9430*/  IMAD R3, R3, 0x2, R144 ;  /* 0x0000000203037824 */ /* 0x000fe200078e0290 */
[----:B------:R-:W-:Y:S01]  /*9440*/  SHF.R.U32.HI R61, RZ, 0x10, R9 ;  /* 0x00000010ff3d7819 */ /* 0x000fe20000011609 */
[----:B------:R-:W-:Y:S01]  /*9450*/  HADD2.F32 R65, -RZ, R65.H0_H0 ;  /* 0x20000041ff417230 */ /* 0x000fe20000004100 */
[----:B------:R-:W-:-:S02]  /*9460*/  SHF.R.U32.HI R20, RZ, 0x10, R5 ;  /* 0x00000010ff147819 */ /* 0x000fc40000011605 */
[----:B------:R-:W1:Y:S01]  /*9470*/  LDS.128 R24, [R3+0x18400] ;  /* 0x0184000003187984 */ /* 0x000e620000000c00 */
[----:B------:R-:W-:Y:S02]  /*9480*/  SHF.R.U64 R71, R8, 0x10, R9 ;  /* 0x0000001008477819 */ /* 0x000fe40000001209 */
[----:B------:R-:W-:Y:S01]  /*9490*/  HADD2.F32 R20, -RZ, R20.H0_H0 ;  /* 0x20000014ff147230 */ /* 0x000fe20000004100 */
[----:B------:R-:W-:Y:S01]  /*94a0*/  SHF.R.U64 R68, R4, 0x10, R5 ;  /* 0x0000001004447819 */ /* 0x000fe20000001205 */
[--C-:B0-----:R-:W-:Y:S02]  /*94b0*/  HADD2.F32 R2, -RZ, R13.reuse.H0_H0 ;  /* 0x2000000dff027230 */ /* 0x101fe40000004100 */
[----:B------:R-:W-:Y:S02]  /*94c0*/  HADD2.F32 R0, -RZ, R12.H0_H0 ;  /* 0x2000000cff007230 */ /* 0x000fe40000004100 */
[----:B------:R-:W-:Y:S02]  /*94d0*/  HADD2.F32 R13, -RZ, R13.H1_H1 ;  /* 0x3000000dff0d7230 */ /* 0x000fe40000004100 */
[----:B------:R-:W-:-:S02]  /*94e0*/  HADD2.F32 R4, -RZ, R14.H0_H0 ;  /* 0x2000000eff047230 */ /* 0x000fc40000004100 */
[--C-:B------:R-:W-:Y:S02]  /*94f0*/  HADD2.F32 R5, -RZ, R15.reuse.H0_H0 ;  /* 0x2000000fff057230 */ /* 0x100fe40000004100 */
[----:B------:R-:W-:Y:S02]  /*9500*/  HADD2.F32 R15, -RZ, R15.H1_H1 ;  /* 0x3000000fff0f7230 */ /* 0x000fe40000004100 */
[----:B------:R-:W-:Y:S02]  /*9510*/  HADD2.F32 R12, -RZ, R12.H1_H1 ;  /* 0x3000000cff0c7230 */ /* 0x000fe40000004100 */
[--C-:B-1----:R-:W-:Y:S02]  /*9520*/  HADD2.F32 R7, -RZ, R25.reuse.H0_H0 ;  /* 0x20000019ff077230 */ /* 0x102fe40000004100 */
[----:B------:R-:W-:Y:S02]  /*9530*/  HADD2.F32 R6, -RZ, R24.H0_H0 ;  /* 0x20000018ff067230 */ /* 0x000fe40000004100 */
[----:B------:R-:W-:-:S02]  /*9540*/  HADD2.F32 R25, -RZ, R25.H1_H1 ;  /* 0x30000019ff197230 */ /* 0x000fc40000004100 */
[CC--:B------:R-:W-:Y:S01]  /*9550*/  FMUL.FTZ R21, R7.reuse, R11.reuse ;  /* 0x0000000b07157220 */ /* 0x0c0fe20000410000 */
[-C--:B------:R-:W-:Y:S01]  /*9560*/  FMUL.FTZ R7, R7, R10.reuse ;  /* 0x0000000a07077220 */ /* 0x080fe20000410000 */
[----:B------:R-:W-:Y:S02]  /*9570*/  HADD2.F32 R8, -RZ, R26.H0_H0 ;  /* 0x2000001aff087230 */ /* 0x000fe40000004100 */
[C---:B------:R-:W-:Y:S01]  /*9580*/  FFMA.FTZ R60, R2.reuse, R10, -R21 ;  /* 0x0000000a023c7223 */ /* 0x040fe20000010815 */
[----:B------:R-:W-:Y:S02]  /*9590*/  HADD2.F32 R10, -RZ, R61.H0_H0 ;  /* 0x2000003dff0a7230 */ /* 0x000fe40000004100 */
[----:B------:R-:W-:Y:S01]  /*95a0*/  FFMA.FTZ R61, R2, R11, R7 ;  /* 0x0000000b023d7223 */ /* 0x000fe20000010007 */
[----:B------:R-:W-:Y:S02]  /*95b0*/  HADD2.F32 R7, -RZ, R86.H0_H0 ;  /* 0x20000056ff077230 */ /* 0x000fe40000004100 */
[----:B------:R-:W-:Y:S01]  /*95c0*/  FMUL.FTZ R21, R6, R65 ;  /* 0x0000004106157220 */ /* 0x000fe20000410000 */
[C---:B------:R-:W-:Y:S01]  /*95d0*/  FMUL.FTZ R62, R25.reuse, R20 ;  /* 0x00000014193e7220 */ /* 0x040fe20000410000 */
[----:B------:R-:W-:Y:S01]  /*95e0*/  FMUL.FTZ R2, R25, R10 ;  /* 0x0000000a19027220 */ /* 0x000fe20000410000 */
[----:B------:R-:W-:-:S02]  /*95f0*/  HADD2.F32 R11, -RZ, R64.H0_H0 ;  /* 0x20000040ff0b7230 */ /* 0x000fc40000004100 */
[-C--:B------:R-:W-:Y:S01]  /*9600*/  FMUL.FTZ R6, R6, R7.reuse ;  /* 0x0000000706067220 */ /* 0x080fe20000410000 */
[C---:B------:R-:W-:Y:S01]  /*9610*/  FFMA.FTZ R21, R0.reuse, R7, -R21 ;  /* 0x0000000700157223 */ /* 0x040fe20000010815 */
[----:B------:R-:W-:Y:S02]  /*9620*/  HADD2.F32 R7, -RZ, R63.H0_H0 ;  /* 0x2000003fff077230 */ /* 0x000fe40000004100 */
[C---:B------:R-:W-:Y:S01]  /*9630*/  FFMA.FTZ R25, R13.reuse, R10, -R62 ;  /* 0x0000000a0d197223 */ /* 0x040fe2000001083e */
[----:B------:R-:W-:Y:S02]  /*9640*/  HADD2.F32 R9, -RZ, R27.H0_H0 ;  /* 0x2000001bff097230 */ /* 0x000fe40000004100 */
[----:B------:R-:W-:Y:S01]  /*9650*/  FFMA.FTZ R65, R0, R65, R6 ;  /* 0x0000004100417223 */ /* 0x000fe20000010006 */
[----:B------:R-:W-:Y:S02]  /*9660*/  HADD2.F32 R64, -RZ, R64.H1_H1 ;  /* 0x30000040ff407230 */ /* 0x000fe40000004100 */
[----:B------:R-:W-:Y:S01]  /*9670*/  FFMA.FTZ R20, R13, R20, R2 ;  /* 0x000000140d147223 */ /* 0x000fe20000010002 */
[----:B------:R-:W-:-:S02]  /*9680*/  HADD2.F32 R0, -RZ, R63.H1_H1 ;  /* 0x3000003fff007230 */ /* 0x000fc40000004100 */
[C---:B------:R-:W-:Y:S01]  /*9690*/  FMUL.FTZ R13, R8.reuse, R11 ;  /* 0x0000000b080d7220 */ /* 0x040fe20000410000 */
[-C--:B------:R-:W-:Y:S01]  /*96a0*/  FMUL.FTZ R63, R8, R7.reuse ;  /* 0x00000007083f7220 */ /* 0x080fe20000410000 */
[C---:B------:R-:W-:Y:S01]  /*96b0*/  FMUL.FTZ R8, R9.reuse, R64 ;  /* 0x0000004009087220 */ /* 0x040fe20000410000 */
[----:B------:R-:W-:Y:S02]  /*96c0*/  HADD2.F32 R27, -RZ, R27.H1_H1 ;  /* 0x3000001bff1b7230 */ /* 0x000fe40000004100 */
[-C--:B------:R-:W-:Y:S01]  /*96d0*/  FMUL.FTZ R9, R9, R0.reuse ;  /* 0x0000000009097220 */ /* 0x080fe20000410000 */
[----:B------:R-:W-:Y:S02]  /*96e0*/  HADD2.F32 R6, -RZ, R66.H0_H0 ;  /* 0x20000042ff067230 */ /* 0x000fe40000004100 */
[C---:B------:R-:W-:Y:S01]  /*96f0*/  FFMA.FTZ R10, R4.reuse, R7, -R13 ;  /* 0x00000007040a7223 */ /* 0x040fe2000001080d */
[----:B------:R-:W-:Y:S02]  /*9700*/  HADD2.F32 R2, -RZ, R69.H0_H0 ;  /* 0x20000045ff027230 */ /* 0x000fe40000004100 */
[----:B------:R-:W-:Y:S01]  /*9710*/  FFMA.FTZ R63, R4, R11, R63 ;  /* 0x0000000b043f7223 */ /* 0x000fe2000001003f */
[C---:B------:R-:W-:Y:S01]  /*9720*/  FFMA.FTZ R0, R5.reuse, R0, -R8 ;  /* 0x0000000005007223 */ /* 0x040fe20000010808 */
        /* <DEDUP_REMOVED lines=30> */
.L_x_12910:
[----:B------:R-:W-:Y:S05]  /*9910*/  BSYNC B0 ;  /* 0x0000000000007941 */ /* 0x000fea0003800000 */
.L_x_12896:
[----:B------:R-:W-:Y:S01]  /*9920*/  @!PT LDS RZ, [RZ] ;  /* 0x00000000fffff984 */ /* 0x000fe20000000800 */
[----:B------:R-:W-:Y:S01]  /*9930*/  @!PT LDS RZ, [RZ] ;  /* 0x00000000fffff984 */ /* 0x000fe20000000800 */
[----:B------:R-:W-:Y:S01]  /*9940*/  @!PT LDS RZ, [RZ] ;  /* 0x00000000fffff984 */ /* 0x000fe20000000800 */
[----:B------:R-:W-:Y:S01]  /*9950*/  @!PT LDS RZ, [RZ] ;  /* 0x00000000fffff984 */ /* 0x000fe20000000800 */
[----:B------:R3:W-:Y:S06]  /*9960*/  MEMBAR.ALL.CTA ;  /* 0x0000000000007992 */ /* 0x0007ec0000008000 */
[----:B---3--:R-:W3:Y:S01]  /*9970*/  FENCE.VIEW.ASYNC.S ;  /* 0x00000000000073c6 */ /* 0x008ee20000000000 */
[----:B------:R-:W-:Y:S05]  /*9980*/  WARPSYNC.ALL ;  /* 0x0000000000007948 */ /* 0x000fea0003800000 */
[----:B---3--:R-:W-:Y:S06]  /*9990*/  BAR.SYNC.DEFER_BLOCKING 0xd, 0x100 ;  /* 0x0344000000007b1d */ /* 0x008fec0000010000 */
.L_x_12893:
[----:B012---:R-:W-:Y:S01]  /*99a0*/  IMAD.MOV.U32 R4, RZ, RZ, R50 ;  /* 0x000000ffff047224 */ /* 0x007fe200078e0032 */
[----:B------:R-:W-:Y:S05]  /*99b0*/  WARPSYNC.ALL ;  /* 0x0000000000007948 */ /* 0x000fea0003800000 */
[----:B------:R-:W-:Y:S01]  /*99c0*/  IMAD.MOV.U32 R5, RZ, RZ, R49 ;  /* 0x000000ffff057224 */ /* 0x000fe200078e0031 */
[----:B------:R-:W-:Y:S01]  /*99d0*/  UIADD3 UR4, UP0, UR37, 0x430, URZ ;  /* 0x0000043025047890 */ /* 0x000fe2000ff1e03f */
[----:B------:R-:W-:Y:S01]  /*99e0*/  IMAD.MOV.U32 R6, RZ, RZ, R29 ;  /* 0x000000ffff067224 */ /* 0x000fe200078e001d */
[----:B------:R-:W-:Y:S01]  /*99f0*/  STL.64 [R1+0x210], R32 ;  /* 0x0002102001007387 */ /* 0x000fe20000100a00 */
[----:B------:R-:W-:Y:S01]  /*9a00*/  IMAD.MOV.U32 R7, RZ, RZ, R58 ;  /* 0x000000ffff077224 */ /* 0x000fe200078e003a */
[----:B------:R-:W-:Y:S01]  /*9a10*/  UIADD3.X UR5, URZ, UR36, URZ, UP0, !UPT ;  /* 0x000000243f057290 */ /* 0x000fe200087fe43f */
[----:B------:R-:W-:Y:S01]  /*9a20*/  IMAD.U32 R0, RZ, RZ, UR46 ;  /* 0x0000002eff007e24 */ /* 0x000fe2000f8e00ff */
[----:B------:R-:W-:Y:S01]  /*9a30*/  BSSY B0, `(.L_x_12920) ;  /* 0x0000031000007945 */ /* 0x000fe20003800000 */
[----:B------:R-:W-:Y:S01]  /*9a40*/  IMAD.U32 R3, RZ, RZ, UR48 ;  /* 0x00000030ff037e24 */ /* 0x000fe2000f8e00ff */
[----:B------:R0:W-:Y:S01]  /*9a50*/  STL.128 [R1+0x180], R4 ;  /* 0x0001800401007387 */ /* 0x0001e20000100c00 */
[----:B------:R-:W-:Y:S01]  /*9a60*/  IMAD.MOV.U32 R8, RZ, RZ, R39 ;  /* 0x000000ffff087224 */ /* 0x000fe200078e0027 */
[----:B------:R-:W-:Y:S01]  /*9a70*/  MOV R236, 0x9d40 ;  /* 0x00009d4000ec7802 */ /* 0x000fe20000000f00 */
[----:B------:R-:W-:-:S02]  /*9a80*/  IMAD.MOV.U32 R9, RZ, RZ, R54 ;  /* 0x000000ffff097224 */ /* 0x000fc400078e0036 */
[----:B------:R-:W-:Y:S02]  /*9a90*/  IMAD.MOV.U32 R10, RZ, RZ, R35 ;  /* 0x000000ffff0a7224 */ /* 0x000fe400078e0023 */
[----:B------:R-:W-:Y:S02]  /*9aa0*/  IMAD.MOV.U32 R11, RZ, RZ, R46 ;  /* 0x000000ffff0b7224 */ /* 0x000fe400078e002e */
[----:B------:R-:W-:Y:S02]  /*9ab0*/  IMAD.MOV.U32 R29, RZ, RZ, R57 ;  /* 0x000000ffff1d7224 */ /* 0x000fe400078e0039 */
[----:B-----5:R-:W-:Y:S01]  /*9ac0*/  IMAD.U32 R2, RZ, RZ, UR37 ;  /* 0x00000025ff027e24 */ /* 0x020fe2000f8e00ff */
[----:B------:R1:W-:Y:S03]  /*9ad0*/  STL.128 [R1+0x1c0], R8 ;  /* 0x0001c00801007387 */ /* 0x0003e60000100c00 */
[----:B------:R-:W-:Y:S01]  /*9ae0*/  VIADD R2, R2, 0x178 ;  /* 0x0000017802027836 */ /* 0x000fe20000000000 */
[----:B------:R-:W-:Y:S01]  /*9af0*/  STL.128 [R1+0x1a0], R28 ;  /* 0x0001a01c01007387 */ /* 0x000fe20000100c00 */
[----:B0-----:R-:W-:-:S02]  /*9b00*/  IMAD.MOV.U32 R4, RZ, RZ, R42 ;  /* 0x000000ffff047224 */ /* 0x001fc400078e002a */
[----:B------:R-:W-:Y:S02]  /*9b10*/  IMAD.MOV.U32 R5, RZ, RZ, R59 ;  /* 0x000000ffff057224 */ /* 0x000fe400078e003b */
[----:B------:R-:W-:Y:S02]  /*9b20*/  IMAD.MOV.U32 R6, RZ, RZ, R19 ;  /* 0x000000ffff067224 */ /* 0x000fe400078e0013 */
[----:B------:R-:W-:Y:S02]  /*9b30*/  IMAD.MOV.U32 R7, RZ, RZ, R44 ;  /* 0x000000ffff077224 */ /* 0x000fe400078e002c */
[----:B------:R-:W-:-:S03]  /*9b40*/  IMAD.MOV.U32 R19, RZ, RZ, R48 ;  /* 0x000000ffff137224 */ /* 0x000fc600078e0030 */
[----:B------:R0:W-:Y:S01]  /*9b50*/  STL.128 [R1+0x1e0], R4 ;  /* 0x0001e00401007387 */ /* 0x0001e20000100c00 */
[----:B-1----:R-:W-:Y:S02]  /*9b60*/  IMAD.U32 R8, RZ, RZ, UR39 ;  /* 0x00000027ff087e24 */ /* 0x002fe4000f8e00ff */
[----:B------:R-:W-:-:S05]  /*9b70*/  IMAD.U32 R9, RZ, RZ, UR47 ;  /* 0x0000002fff097e24 */ /* 0x000fca000f8e00ff */
[----:B------:R-:W-:Y:S01]  /*9b80*/  STL.64 [R1+0x178], R8 ;  /* 0x0001780801007387 */ /* 0x000fe20000100a00 */
[----:B0-----:R-:W-:Y:S01]  /*9b90*/  IMAD.MOV.U32 R4, RZ, RZ, R41 ;  /* 0x000000ffff047224 */ /* 0x001fe200078e0029 */
[----:B------:R-:W-:Y:S01]  /*9ba0*/  MOV R6, R18 ;  /* 0x0000001200067202 */ /* 0x000fe20000000f00 */
[----:B------:R-:W-:Y:S02]  /*9bb0*/  IMAD.MOV.U32 R5, RZ, RZ, R56 ;  /* 0x000000ffff057224 */ /* 0x000fe400078e0038 */
[----:B------:R-:W-:Y:S02]  /*9bc0*/  IMAD.MOV.U32 R7, RZ, RZ, R47 ;  /* 0x000000ffff077224 */ /* 0x000fe400078e002f */
[----:B------:R-:W-:-:S03]  /*9bd0*/  IMAD.MOV.U32 R18, RZ, RZ, R37 ;  /* 0x000000ffff127224 */ /* 0x000fc600078e0025 */
[----:B------:R0:W-:Y:S04]  /*9be0*/  STL.128 [R1+0x1f0], R4 ;  /* 0x0001f00401007387 */ /* 0x0001e80000100c00 */
[----:B------:R-:W-:Y:S01]  /*9bf0*/  STL.128 [R1+0x190], R16 ;  /* 0x0001901001007387 */ /* 0x000fe20000100c00 */
[----:B0-----:R-:W-:Y:S02]  /*9c00*/  IMAD.MOV.U32 R4, RZ, RZ, R38 ;  /* 0x000000ffff047224 */ /* 0x001fe400078e0026 */
[----:B------:R-:W-:Y:S02]  /*9c10*/  IMAD.MOV.U32 R5, RZ, RZ, R53 ;  /* 0x000000ffff057224 */ /* 0x000fe400078e0035 */
[----:B------:R-:W-:Y:S02]  /*9c20*/  IMAD.MOV.U32 R6, RZ, RZ, R52 ;  /* 0x000000ffff067224 */ /* 0x000fe400078e0034 */
[----:B------:R-:W-:-:S05]  /*9c30*/  IMAD.MOV.U32 R7, RZ, RZ, R51 ;  /* 0x000000ffff077224 */ /* 0x000fca00078e0033 */
[----:B------:R0:W-:Y:S02]  /*9c40*/  STL.128 [R1+0x200], R4 ;  /* 0x0002000401007387 */ /* 0x0001e40000100c00 */
[----:B0-----:R-:W-:Y:S02]  /*9c50*/  IMAD.MOV.U32 R6, RZ, RZ, R36 ;  /* 0x000000ffff067224 */ /* 0x001fe400078e0024 */
[----:B------:R-:W-:Y:S02]  /*9c60*/  IMAD.MOV.U32 R7, RZ, RZ, R45 ;  /* 0x000000ffff077224 */ /* 0x000fe400078e002d */
[----:B------:R-:W-:Y:S02]  /*9c70*/  IMAD.MOV.U32 R4, RZ, RZ, R0 ;  /* 0x000000ffff047224 */ /* 0x000fe400078e0000 */
[----:B------:R-:W-:Y:S02]  /*9c80*/  IMAD.MOV.U32 R5, RZ, RZ, R3 ;  /* 0x000000ffff057224 */ /* 0x000fe400078e0003 */
[----:B------:R-:W-:-:S02]  /*9c90*/  IMAD.U32 R0, RZ, RZ, UR4 ;  /* 0x00000004ff007e24 */ /* 0x000fc4000f8e00ff */
[----:B------:R-:W-:Y:S01]  /*9ca0*/  IMAD.U32 R3, RZ, RZ, UR5 ;  /* 0x00000005ff037e24 */ /* 0x000fe2000f8e00ff */
[----:B------:R0:W-:Y:S02]  /*9cb0*/  STL.128 [R1+0x1b0], R4 ;  /* 0x0001b00401007387 */ /* 0x0001e40000100c00 */
[----:B0-----:R-:W-:Y:S02]  /*9cc0*/  IMAD.MOV.U32 R4, RZ, RZ, R34 ;  /* 0x000000ffff047224 */ /* 0x001fe400078e0022 */
[----:B------:R-:W-:Y:S02]  /*9cd0*/  IMAD.MOV.U32 R5, RZ, RZ, R43 ;  /* 0x000000ffff057224 */ /* 0x000fe400078e002b */
[----:B------:R-:W-:Y:S02]  /*9ce0*/  IMAD.MOV.U32 R6, RZ, RZ, R0 ;  /* 0x000000ffff067224 */ /* 0x000fe400078e0000 */
[----:B------:R-:W-:Y:S02]  /*9cf0*/  IMAD.MOV.U32 R7, RZ, RZ, R3 ;  /* 0x000000ffff077224 */ /* 0x000fe400078e0003 */
[----:B------:R-:W-:-:S03]  /*9d00*/  VIADD R0, R185, 0xffffffff ;  /* 0xffffffffb9007836 */ /* 0x000fc60000000000 */
[----:B------:R0:W-:Y:S01]  /*9d10*/  STL.128 [R1+0x1d0], R4 ;  /* 0x0001d00401007387 */ /* 0x0001e20000100c00 */
[----:B------:R0:W-:Y:S06]  /*9d20*/  BAR.SYNC.DEFER_BLOCKING R180, 0x100 ;  /* 0x000400b40000751d */ /* 0x0001ec0000010000 */
[----:B0-----:R-:W-:Y:S05]  /*9d30*/  CALL.REL.NOINC `($_ZN7cutlass13device_kernelIN5flash11enable_sm90INS1_16FlashAttnFwdSm90INS1_25CollectiveMainloopFwdSm90ILi2EN4cute5tupleIJNS5_1CILi1EEES8_S8_EEENS6_IJNS7_ILi128EEENS7_ILi96EEENS7_ILi64EEEEEELi256ENS_6half_tEfNS_4arch4Sm90ELb0ELb1ELb1ELb1ELb0ELb1ELb1ELb1ELb0ELb1ELb0ELb0EEENS1_21CollectiveEpilogueFwdINS6_IJSA_NS7_ILi256EEESB_EEES9_SE_SG_Li256ELb1ELb1ELb0ELb0EEENS1_36VarlenDynamicPersistentTileSchedulerILi128ELi96ELi256ELi128ELb0ELb1ELb1ELb1ELb0ELb1EEEEEEEEEvNT_6ParamsE$_ZZN5flash25CollectiveMainloopFwdSm90ILi2EN4cute5tupleIJNS1_1CILi1EEES4_S4_EEENS2_IJNS3_ILi128EEENS3_ILi96EEENS3_ILi64EEEEEELi256EN7cutlass6half_tEfNSA_4arch4Sm90ELb0ELb1ELb1ELb1ELb0ELb1ELb1ELb1ELb0ELb1ELb0ELb0EE3mmaINS_16FlashAttnFwdSm90ISE_NS_21CollectiveEpilogueFwdINS2_IJS6_NS3_ILi256EEES7_EEES5_SB_SD_Li256ELb1ELb1ELb0ELb0EEENS_36VarlenDynamicPersistentTileSchedulerILi128ELi96ELi256ELi128ELb0ELb1ELb1ELb1ELb0ELb1EEEE13SharedStorageENS1_6TensorINS1_11ArrayEngineIfLm128EEENS1_6LayoutINS2_IJNS2_IJNS3_ILi2EEEST_NS3_ILi32EEEEEES4_S4_EEENS2_IJNS2_IJS4_ST_NS3_ILi4EEEEEENS3_ILi0EEESZ_EEEEEEENS_7SoftmaxILi2ELi0EEEEEbRKNSE_6ParamsENSA_25PipelineTmaAsyncNoClusterILi2ENSA_16PipelineTmaAsyncILi2EEEEES1B_RNSA_13PipelineStateILj2EEERT0_RT1_iRiRKNS_16SeqlenInfoQKNewKILb1ELb1EEENS2_IJiiiiEEERT_ENKUliT_T0_T1_E_clIZSF_ISO_S12_S14_EbS17_S1B_S1B_S1E_S1G_S1I_iS1J_S1N_S1O_S1Q_EUlRS1R_iE0_NS3_ILb1EEES1Y_EEDaiS1R_S1S_S1T_) ;  /* 0x0000031400bc7944 */ /* 0x001fea0003c00000 */
[----:B------:R-:W-:Y:S05]  /*9d40*/  BSYNC B0 ;  /* 0x0000000000007941 */ /* 0x000fea0003800000 */
.L_x_12920:
        /* <DEDUP_REMOVED lines=9> */
[----:B---3--:R-:W-:Y:S01]  /*9de0*/  @P0 SHF.R.U32.HI R3, RZ, R5, R0 ;  /* 0x00000005ff030219 */ /* 0x008fe20000011600 */
[----:B------:R-:W-:Y:S01]  /*9df0*/  VIADD R0, R185, 0xfffffffe ;  /* 0xfffffffeb9007836 */ /* 0x000fe20000000000 */
[----:B-1----:R-:W-:-:S03]  /*9e00*/  ISETP.GE.AND P0, PT, R7, 0x1, PT ;  /* 0x000000010700780c */ /* 0x002fc60003f06270 */
[----:B------:R-:W-:-:S04]  /*9e10*/  IMAD.IADD R5, R186, 0x1, R3 ;  /* 0x00000001ba057824 */ /* 0x000fc800078e0203 */
        /* <DEDUP_REMOVED lines=13> */
.L_x_12923:
[----:B------:R-:W-:-:S13]  /*9ef0*/  ISETP.NE.AND P0, PT, R7, 0x1, PT ;  /* 0x000000010700780c */ /* 0x000fda0003f05270 */
[----:B------:R-:W0:Y:S02]  /*9f00*/  @P0 LDC.64 R4, c[0x0][0xae0] ;  /* 0x0002b800ff040b82 */ /* 0x000e240000000a00 */
[----:B0-----:R-:W-:-:S05]  /*9f10*/  @P0 IMAD.HI.U32 R4, R3, R4, RZ ;  /* 0x0000000403040227 */ /* 0x001fca00078e00ff */
[----:B------:R-:W-:-:S07]  /*9f20*/  @P0 SHF.R.U32.HI R3, RZ, R5, R4 ;  /* 0x00000005ff030219 */ /* 0x000fce0000011604 */
.L_x_12924:
[----:B------:R-:W-:Y:S05]  /*9f30*/  BSYNC B0 ;  /* 0x0000000000007941 */ /* 0x000fea0003800000 */
.L_x_12922:
[----:B------:R-:W-:-:S05]  /*9f40*/  IMAD R3, R3, R7, R7 ;  /* 0x0000000703037224 */ /* 0x000fca00078e0207 */
[----:B------:R-:W-:-:S07]  /*9f50*/  VIMNMX R6, R6, R3, PT ;  /* 0x0000000306067248 */ /* 0x000fce0003fe0100 */
.L_x_12921:
[----:B------:R-:W-:-:S05]  /*9f60*/  IMAD.HI R6, R6, 0x2aaaaaab, RZ ;  /* 0x2aaaaaab06067827 */ /* 0x000fca00078e02ff */
[----:B------:R-:W-:-:S04]  /*9f70*/  SHF.R.U32.HI R3, RZ, 0x1f, R6 ;  /* 0x0000001fff037819 */ /* 0x000fc80000011606 */
[----:B------:R-:W-:-:S04]  /*9f80*/  LEA.HI.SX32 R6, R6, R3, 0x1c ;  /* 0x0000000306067211 */ /* 0x000fc800078fe2ff */
[----:B------:R-:W-:-:S04]  /*9f90*/  VIMNMX R3, R165, R6, !PT ;  /* 0x00000006a5037248 */ /* 0x000fc80007fe0100 */
[----:B------:R-:W-:-:S13]  /*9fa0*/  ISETP.GE.AND P0, PT, R0, R3, PT ;  /* 0x000000030000720c */ /* 0x000fda0003f06270 */
[----:B------:R-:W-:Y:S05]  /*9fb0*/  @!P0 BRA `(.L_x_12925) ;  /* 0x000000b000688947 */ /* 0x000fea0003800000 */
.L_x_12952:
        /* <DEDUP_REMOVED lines=16> */
[----:B-1----:R-:W-:Y:S01]  /*a0c0*/  @!P0 IMAD.MOV.U32 R5, RZ, RZ, RZ ;  /* 0x000000ffff058224 */ /* 0x002fe200078e00ff */
[----:B--2---:R-:W-:-:S04]  /*a0d0*/  LOP3.LUT R2, R2, 0x1, RZ, 0xfc, !PT ;  /* 0x0000000102027812 */ /* 0x004fc800078efcff */
[----:B------:R-:W-:-:S13]  /*a0e0*/  ISETP.NE.AND P1, PT, R2, 0x3, PT ;  /* 0x000000030200780c */ /* 0x000fda0003f25270 */
[----:B0-----:R-:W-:Y:S05]  /*a0f0*/  @!P1 BRA `(.L_x_12927) ;  /* 0x0000000000049947 */ /* 0x001fea0003800000 */
[----:B------:R-:W-:Y:S01]  /*a100*/  BPT.TRAP 0x1 ;  /* 0x000000040000795c */ /* 0x000fe20000300000 */
.L_x_12927:
[----:B------:R-:W-:Y:S05]  /*a110*/  BSYNC B0 ;  /* 0x0000000000007941 */ /* 0x000fea0003800000 */
.L_x_12926:
        /* <DEDUP_REMOVED lines=13> */
.L_x_12929:
[----:B------:R-:W-:Y:S05]  /*a1f0*/  BSYNC B0 ;  /* 0x0000000000007941 */ /* 0x000fea0003800000 */
.L_x_12928:
        /* <DEDUP_REMOVED lines=8> */
.L_x_12931:
[----:B------:R-:W-:Y:S05]  /*a280*/  BSYNC B0 ;  /* 0x0000000000007941 */ /* 0x000fea0003800000 */
.L_x_12930:
[----:B------:R-:W2:Y:S04]  /*a290*/  LD.E R5, desc[UR42][R16.64+0x218] ;  /* 0x0002182a10057980 */ /* 0x000ea8000c101900 */
[----:B------:R-:W2:Y:S01]  /*a2a0*/  LDL.64 R8, [R1+0xa0] ;  /* 0x0000a00001087983 */ /* 0x000ea20000100a00 */
[----:B------:R-:W-:Y:S05]  /*a2b0*/  WARPSYNC.ALL ;  /* 0x0000000000007948 */ /* 0x000fea0003800000 */
[----:B------:R-:W3:Y:S04]  /*a2c0*/  LDL.64 R14, [R1+0x98] ;  /* 0x00009800010e7983 */ /* 0x000ee80000100a00 */
[----:B0----5:R-:W4:Y:S04]  /*a2d0*/  LDL.64 R6, [R1+0x98] ;  /* 0x0000980001067983 */ /* 0x021f280000100a00 */
        /* <DEDUP_REMOVED lines=15> */
[----:B------:R-:W-:Y:S02]  /*a3d0*/  R2UR UR5, R15 ;  /* 0x000000000f0572ca */ /* 0x000fe400000e0000 */
[----:B------:R-:W3:Y:S11]  /*a3e0*/  LDL R15, [R1+0x54] ;  /* 0x00005400010f7983 */ /* 0x000ef60000100800 */
[----:B------:R-:W-:Y:S01]  /*a3f0*/  HGMMA.64x96x16.F32 R24, gdesc[UR4], RZ, !UPT, gsb0 ;  /* 0x01600000041879f0 */ /* 0x000fe2000c0008ff */
[----:B----4-:R-:W-:Y:S01]  /*a400*/  VIADD R6, R6, 0x2 ;  /* 0x0000000206067836 */ /* 0x010fe20000000000 */
[----:B------:R-:W-:-:S02]  /*a410*/  R2UR UR6, R8 ;  /* 0x00000000080672ca */ /* 0x000fc400000e0000 */
[----:B------:R-:W-:Y:S02]  /*a420*/  R2UR UR7, R9 ;  /* 0x00000000090772ca */ /* 0x000fe400000e0000 */
[----:B------:R-:W-:Y:S02]  /*a430*/  R2UR UR4, R6 ;  /* 0x00000000060472ca */ /* 0x000fe400000e0000 */
[----:B------:R-:W-:Y:S01]  /*a440*/  R2UR UR5, R7 ;  /* 0x00000000070572ca */ /* 0x000fe200000e0000 */
[----:B------:R-:W-:Y:S02]  /*a450*/  VIADD R10, R10, 0x4 ;  /* 0x000000040a0a7836 */ /* 0x000fe40000000000 */
[----:B------:R-:W-:Y:S02]  /*a460*/  VIADD R6, R4, 0x4 ;  /* 0x0000000404067836 */ /* 0x000fe40000000000 */
[----:B------:R-:W-:Y:S01]  /*a470*/  IMAD.MOV.U32 R7, RZ, RZ, R9 ;  /* 0x000000ffff077224 */ /* 0x000fe200078e0009 */
[----:B------:R-:W-:-:S02]  /*a480*/  WARPGROUP.DEPBAR.LE gsb0, 0x0 ;  /* 0x00008000000079c5 */ /* 0x000fc40000010000 */
        /* <DEDUP_REMOVED lines=25> */
[----:B0-----:R-:W-:Y:S05]  /*a620*/  @!P1 BRA `(.L_x_12934) ;  /* 0x0000000000049947 */ /* 0x001fea0003800000 */
[----:B------:R-:W-:Y:S01]  /*a630*/  BPT.TRAP 0x1 ;  /* 0x000000040000795c */ /* 0x000fe20000300000 */
.L_x_12934:
[----:B------:R-:W-:Y:S05]  /*a640*/  BSYNC B0 ;  /* 0x0000000000007941 */ /* 0x000fea0003800000 */
.L_x_12933:
[----:B------:R-:W2:Y:S01]  /*a650*/  LDL.64 R6, [R1+0x40] ;  /* 0x0000400001067983 */ /* 0x000ea20000100a00 */
[----:B-----5:R-:W-:Y:S02]  /*a660*/  SHF.L.U32 R14, R14, 0x1f, RZ ;  /* 0x0000001f0e0e7819 */ /* 0x020fe400000006ff */
[----:B--2---:R-:W-:-:S04]  /*a670*/  MOV R7, R6 ;  /* 0x0000000600077202 */ /* 0x004fc80000000f00 */
[----:B------:R-:W-:-:S04]  /*a680*/  LEA R5, R5, R7, 0x3 ;  /* 0x0000000705057211 */ /* 0x000fc800078e18ff */
[----:B------:R0:W1:Y:S01]  /*a690*/  SYNCS.PHASECHK.TRANS64.TRYWAIT P0, [R5+URZ], R14 ;  /* 0x0000000e050075a7 */ /* 0x000062000800017f */
[----:B------:R0:W5:Y:S04]  /*a6a0*/  LD.E R4, desc[UR42][R16.64+0x218] ;  /* 0x0002182a10047980 */ /* 0x000168000c101900 */
[----:B------:R0:W5:Y:S01]  /*a6b0*/  LD.E R6, desc[UR42][R16.64+0x21c] ;  /* 0x00021c2a10067980 */ /* 0x000162000c101900 */
[----:B------:R-:W-:Y:S04]  /*a6c0*/  BSSY B0, `(.L_x_12935) ;  /* 0x0000003000007945 */ /* 0x000fe80003800000 */
[----:B------:R-:W-:Y:S05]  /*a6d0*/  @!P1 BRA `(.L_x_12936) ;  /* 0x0000000000049947 */ /* 0x000fea0003800000 */
[----:B------:R-:W-:Y:S01]  /*a6e0*/  BPT.TRAP 0x1 ;  /* 0x000000040000795c */ /* 0x000fe20000300000 */
.L_x_12936:
[----:B------:R-:W-:Y:S05]  /*a6f0*/  BSYNC B0 ;  /* 0x0000000000007941 */ /* 0x000fea0003800000 */
.L_x_12935:
[----:B------:R-:W-:Y:S04]  /*a700*/  BSSY B0, `(.L_x_12937) ;  /* 0x0000006000007945 */ /* 0x000fe80003800000 */
[----:B-1----:R-:W-:Y:S05]  /*a710*/  @P0 BRA `(.L_x_12938) ;  /* 0x0000000000100947 */ /* 0x002fea0003800000 */
[----:B-----5:R-:W-:Y:S01]  /*a720*/  IMAD R4, R4, 0x8, R7 ;  /* 0x0000000804047824 */ /* 0x020fe200078e0207 */
[----:B0-----:R-:W-:-:S04]  /*a730*/  SHF.L.U32 R5, R6, 0x1f, RZ ;  /* 0x0000001f06057819 */ /* 0x001fc800000006ff */
[----:B------:R-:W0:Y:S02]  /*a740*/  SYNCS.PHASECHK.TRANS64.TRYWAIT P0, [R4+URZ], R5 ;  /* 0x00000005040075a7 */ /* 0x000e24000800017f */
[----:B0-----:R-:W-:Y:S05]  /*a750*/  @!P0 BRA `(.L_x_12939) ;  /* 0x000002d800948947 */ /* 0x001fea0003800000 */
.L_x_12938:
[----:B------:R-:W-:Y:S05]  /*a760*/  BSYNC B0 ;  /* 0x0000000000007941 */ /* 0x000fea0003800000 */
.L_x_12937:
[----:B0-----:R-:W2:Y:S04]  /*a770*/  LDL R5, [R1+0x90] ;  /* 0x0000900001057983 */ /* 0x001ea80000100800 */
[----:B------:R-:W3:Y:S04]  /*a780*/  LD.E R15, desc[UR42][R16.64+0x218] ;  /* 0x0002182a100f7980 */ /* 0x000ee8000c101900 */
[----:B------:R-:W3:Y:S04]  /*a790*/  LDL.64 R20, [R1+0x118] ;  /* 0x0001180001147983 */ /* 0x000ee80000100a00 */
[----:B-----5:R-:W4:Y:S04]  /*a7a0*/  LDL.64 R6, [R1+0x110] ;  /* 0x0001100001067983 */ /* 0x020f280000100a00 */
[----:B------:R-:W4:Y:S04]  /*a7b0*/  LDL.64 R8, [R1+0x110] ;  /* 0x0001100001087983 */ /* 0x000f280000100a00 */
[----:B------:R-:W4:Y:S04]  /*a7c0*/  LDL.64 R10, [R1+0x110] ;  /* 0x00011000010a7983 */ /* 0x000f280000100a00 */
[----:B------:R-:W4:Y:S01]  /*a7d0*/  LDL.64 R12, [R1+0x110] ;  /* 0x00011000010c7983 */ /* 0x000f220000100a00 */
[----:B------:R-:W-:Y:S05]  /*a7e0*/  WARPSYNC.ALL ;  /* 0x0000000000007948 */ /* 0x000fea0003800000 */
[----:B------:R-:W-:Y:S01]  /*a7f0*/  WARPGROUP.ARRIVE ;  /* 0x00000000000079c5 */ /* 0x000fe20000000000 */
[----:B--2---:R-:W-:Y:S01]  /*a800*/  ISETP.NE.U32.AND P0, PT, R5, RZ, PT ;  /* 0x000000ff0500720c */ /* 0x004fe20003f05070 */
[----:B---3--:R-:W-:-:S02]  /*a810*/  IMAD R4, R15, 0xc00, R20 ;  /* 0x00000c000f047824 */ /* 0x008fc400078e0214 */
[----:B------:R-:W-:Y:S01]  /*a820*/  IMAD.MOV.U32 R5, RZ, RZ, R21 ;  /* 0x000000ffff057224 */ /* 0x000fe200078e0015 */
[----:B------:R-:W2:Y:S01]  /*a830*/  LDL.64 R14, [R1+0x110] ;  /* 0x00011000010e7983 */ /* 0x000ea20000100a00 */
[----:B----4-:R-:W-:Y:S02]  /*a840*/  R2UR UR4, R6 ;  /* 0x00000000060472ca */ /* 0x010fe400000e0000 */
[----:B------:R-:W-:Y:S02]  /*a850*/  R2UR UR6, R4 ;  /* 0x00000000040672ca */ /* 0x000fe400000e0000 */
[----:B------:R-:W-:Y:S02]  /*a860*/  R2UR UR7, R5 ;  /* 0x00000000050772ca */ /* 0x000fe400000e0000 */
[----:B------:R-:W-:Y:S02]  /*a870*/  R2UR UR5, R7 ;  /* 0x00000000070572ca */ /* 0x000fe400000e0000 */
[----:B------:R-:W-:-:S11]  /*a880*/  VOTEU.ANY UP0, P0 ;  /* 0x00000000003f7886 */ /* 0x000fd60000000100 */
        /* <DEDUP_REMOVED lines=129> */
[----:B---3--:R-:W-:Y:S01]  /*b0a0*/  VIADD R8, R8, 0xc02 ;  /* 0x00000c0208087836 */ /* 0x008fe20000000000 */
[----:B------:R-:W-:Y:S02]  /*b0b0*/  WARPGROUP.DEPBAR.LE gsb0, 0x0 ;  /* 0x00008000000079c5 */ /* 0x000fe40000010000 */
[----:B------:R-:W-:-:S09]  /*b0c0*/  WARPGROUP.ARRIVE ;  /* 0x00000000000079c5 */ /* 0x000fd20000000000 */
[----:B------:R-:W-:Y:S01]  /*b0d0*/  HGMMA.64x96x16.F32 R24, gdesc[UR4], R24, gsb0 ;  /* 0x01600000041879f0 */ /* 0x000fe20008000818 */
[----:B------:R-:W-:Y:S01]  /*b0e0*/  VIADD R20, R4, 0x902 ;  /* 0x0000090204147836 */ /* 0x000fe20000000000 */
        /* <DEDUP_REMOVED lines=22> */
[----:B------:R-:W0:Y:S01]  /*b250*/  S2R R72, SR_TID.X ;  /* 0x0000000000487919 */ /* 0x000e220000002100 */
[----:B------:R-:W-:Y:S04]  /*b260*/  STL [R1+0x90], R2 ;  /* 0x0000900201007387 */ /* 0x000fe80000100800 */
[----:B------:R-:W-:Y:S01]  /*b270*/  STL [R1+0x90], R2 ;  /* 0x0000900201007387 */ /* 0x000fe20000100800 */
[----:B------:R-:W-:-:S02]  /*b280*/  WARPGROUP.DEPBAR.LE gsb0, 0x0 ;  /* 0x00008000000079c5 */ /* 0x000fc40000010000 */
[----:B------:R-:W-:-:S06]  /*b290*/  WARPGROUP.ARRIVE ;  /* 0x00000000000079c5 */ /* 0x000fcc0000000000 */
[----:B------:R-:W-:Y:S01]  /*b2a0*/  HGMMA.64x96x16.F32 R24, gdesc[UR4], R24, gsb0 ;  /* 0x01600000041879f0 */ /* 0x000fe20008000818 */
[----:B0-----:R-:W-:Y:S01]  /*b2b0*/  LOP3.LUT R72, R72, 0x7f, RZ, 0xc0, !PT ;  /* 0x0000007f48487812 */ /* 0x001fe200078ec0ff */
[----:B------:R-:W-:Y:S03]  /*b2c0*/  STL [R1+0x90], R2 ;  /* 0x0000900201007387 */ /* 0x000fe60000100800 */
[----:B------:R-:W-:Y:S01]  /*b2d0*/  ISETP.NE.AND P0, PT, R72, RZ, PT ;  /* 0x000000ff4800720c */ /* 0x000fe20003f05270 */
        /* <DEDUP_REMOVED lines=22> */
[----:B------:R-:W3:Y:S04]  /*b440*/  LDL R72, [R1+0x13c] ;  /* 0x00013c0001487983 */ /* 0x000ee80000100800 */
[----:B------:R-:W4:Y:S04]  /*b450*/  LDL R73, [R1+0x70] ;  /* 0x0000700001497983 */ /* 0x000f280000100800 */
[----:B------:R-:W3:Y:S04]  /*b460*/  LDL.64 R12, [R1+0x160] ;  /* 0x00016000010c7983 */ /* 0x000ee80000100a00 */
[----:B------:R-:W4:Y:S04]  /*b470*/  LDL R74, [R1+0x168] ;  /* 0x00016800014a7983 */ /* 0x000f280000100800 */
[----:B------:R-:W4:Y:S04]  /*b480*/  LDL.128 R8, [R1+0x150] ;  /* 0x0001500001087983 */ /* 0x000f280000100c00 */
[----:B-1----:R-:W4:Y:S04]  /*b490*/  LDL.128 R4, [R1+0x140] ;  /* 0x0001400001047983 */ /* 0x002f280000100c00 */
[----:B--2---:R-:W2:Y:S01]  /*b4a0*/  LD.E R21, desc[UR42][R20.64] ;  /* 0x0000002a14157980 */ /* 0x004ea2000c101900 */
[----:B---3--:R-:W-:-:S02]  /*b4b0*/  ISETP.NE.AND P1, PT, R12, 0x1, PT ;  /* 0x000000010c00780c */ /* 0x008fc40003f25270 */
[----:B----4-:R-:W-:Y:S01]  /*b4c0*/  ISETP.GE.AND P2, PT, R9, 0x1, PT ;  /* 0x000000010900780c */ /* 0x010fe20003f46270 */
[----:B------:R-:W-:Y:S01]  /*b4d0*/  BSSY B0, `(.L_x_12940) ;  /* 0x000009e000007945 */ /* 0x000fe20003800000 */
        /* <DEDUP_REMOVED lines=10> */
[----:B------:R1:W2:Y:S01]  /*b580*/  MUFU.TANH R82, R41 ;  /* 0x0000002900527308 */ /* 0x0002a20000002400 */
[-C--:B------:R-:W-:Y:S01]  /*b590*/  FMUL.FTZ R19, R25, R21.reuse ;  /* 0x0000001519137220 */ /* 0x080fe20000410000 */
[----:B------:R-:W-:Y:S01]  /*b5a0*/  FMUL.FTZ R25, R31, R21 ;  /* 0x000000151f197220 */ /* 0x000fe20000410000 */
[----:B-1----:R-:W-:-:S05]  /*b5b0*/  SHF.R.S32.HI R41, RZ, 0x1f, R72 ;  /* 0x0000001fff297819 */ /* 0x002fca0000011448 */
[----:B------:R1:W3:Y:S01]  /*b5c0*/  MUFU.TANH R81, R40 ;  /* 0x0000002800517308 */ /* 0x0002e20000002400 */
[-C--:B------:R-:W-:Y:S01]  /*b5d0*/  FMUL.FTZ R31, R43, R21.reuse ;  /* 0x000000152b1f7220 */ /* 0x080fe20000410000 */
[-C--:B------:R-:W-:Y:S01]  /*b5e0*/  FMUL.FTZ R14, R24, R21.reuse ;  /* 0x00000015180e7220 */ /* 0x080fe20000410000 */
[----:B-1----:R-:W-:Y:S01]  /*b5f0*/  LEA.HI R40, R41, R72, RZ, 0x7 ;  /* 0x0000004829287211 */ /* 0x002fe200078f38ff */
[----:B------:R-:W-:-:S03]  /*b600*/  FMUL.FTZ R24, R30, R21 ;  /* 0x000000151e187220 */ /* 0x000fc60000410000 */
[----:B------:R-:W-:Y:S01]  /*b610*/  LOP3.LUT R43, R40, 0xffffff80, RZ, 0xc0, !PT ;  /* 0xffffff80282b7812 */ /* 0x000fe200078ec0ff */
[-C--:B------:R-:W-:Y:S01]  /*b620*/  FMUL.FTZ R30, R42, R21.reuse ;  /* 0x000000152a1e7220 */ /* 0x080fe20000410000 */
[----:B------:R-:W-:-:S03]  /*b630*/  FMUL.FTZ R42, R53, R21 ;  /* 0x00000015352a7220 */ /* 0x000fc60000410000 */
[----:B------:R-:W-:Y:S01]  /*b640*/  IMAD.IADD R43, R72, 0x1, -R43 ;  /* 0x00000001482b7824 */ /* 0x000fe200078e0a2b */
[----:B------:R1:W4:Y:S01]  /*b650*/  MUFU.TANH R83, R42 ;  /* 0x0000002a00537308 */ /* 0x0003220000002400 */
[-C--:B------:R-:W-:Y:S01]  /*b660*/  FMUL.FTZ R20, R28, R21.reuse ;  /* 0x000000151c147220 */ /* 0x080fe20000410000 */
[-C--:B------:R-:W-:Y:S01]  /*b670*/  FMUL.FTZ R28, R38, R21.reuse ;  /* 0x00000015261c7220 */ /* 0x080fe20000410000 */
[-C--:B------:R-:W-:Y:S01]  /*b680*/  FMUL.FTZ R38, R44, R21.reuse ;  /* 0x000000152c267220 */ /* 0x080fe20000410000 */
[----:B------:R-:W-:Y:S02]  /*b690*/  LEA.HI R41, R41, R72, RZ, 0x2 ;  /* 0x0000004829297211 */ /* 0x000fe400078f10ff */
[----:B-1----:R-:W-:Y:S01]  /*b6a0*/  SHF.R.S32.HI R42, RZ, 0x1f, R43 ;  /* 0x0000001fff2a7819 */ /* 0x002fe2000001142b */
[-C--:B------:R-:W-:Y:S01]  /*b6b0*/  FMUL.FTZ R76, R29, R21.reuse ;  /* 0x000000151d4c7220 */ /* 0x080fe20000410000 */
[----:B------:R-:W-:Y:S02]  /*b6c0*/  FMUL.FTZ R29, R39, R21 ;  /* 0x00000015271d7220 */ /* 0x000fe40000410000 */
[----:B------:R-:W-:Y:S01]  /*b6d0*/  LEA.HI R44, R42, R43, RZ, 0x2 ;  /* 0x0000002b2a2c7211 */ /* 0x000fe200078f10ff */
[-C--:B------:R-:W-:Y:S01]  /*b6e0*/  FMUL.FTZ R39, R45, R21.reuse ;  /* 0x000000152d277220 */ /* 0x080fe20000410000 */
[----:B------:R-:W-:Y:S01]  /*b6f0*/  FMUL.FTZ R75, R46, R21 ;  /* 0x000000152e4b7220 */ /* 0x000fe20000410000 */
[----:B------:R-:W-:-:S02]  /*b700*/  LOP3.LUT R41, R41, 0xfffffffc, RZ, 0xc0, !PT ;  /* 0xfffffffc29297812 */ /* 0x000fc400078ec0ff */
[--C-:B------:R-:W-:Y:S02]  /*b710*/  SHF.R.S32.HI R45, RZ, 0x2, R44.reuse ;  /* 0x00000002ff2d7819 */ /* 0x100fe4000001142c */
[----:B------:R-:W-:Y:S02]  /*b720*/  SHF.R.S32.HI R46, RZ, 0x1f, R44 ;  /* 0x0000001fff2e7819 */ /* 0x000fe4000001142c */
[----:B------:R-:W-:Y:S02]  /*b730*/  IADD3 R72, R72, -R41, RZ ;  /* 0x8000002948487210 */ /* 0x000fe40007ffe0ff */
[----:B------:R-:W-:Y:S02]  /*b740*/  LEA.HI R46, R46, R45, RZ, 0x3 ;  /* 0x0000002d2e2e7211 */ /* 0x000fe400078f18ff */
[----:B------:R-:W-:Y:S02]  /*b750*/  SHF.R.S32.HI R41, RZ, 0x7, R40 ;  /* 0x00000007ff297819 */ /* 0x000fe40000011428 */
[----:B------:R-:W-:-:S02]  /*b760*/  LEA.HI R42, R42, R43, RZ, 0x5 ;  /* 0x0000002b2a2a7211 */ /* 0x000fc400078f28ff */
[----:B------:R-:W-:Y:S02]  /*b770*/  LOP3.LUT R46, R46, 0xfffffff8, RZ, 0xc0, !PT ;  /* 0xfffffff82e2e7812 */ /* 0x000fe400078ec0ff */
        /* <DEDUP_REMOVED lines=12> */
[----:B------:R-:W-:-:S04]  /*b840*/  @P1 IMAD.HI.U32 R13, R46, R13, RZ ;  /* 0x0000000d2e0d1227 */ /* 0x000fc800078e00ff */
[-C--:B------:R-:W-:Y:S01]  /*b850*/  FMUL.FTZ R77, R32, R21.reuse ;  /* 0x00000015204d7220 */ /* 0x080fe20000410000 */
[----:B------:R-:W-:Y:S01]  /*b860*/  FMUL.FTZ R32, R48, R21 ;  /* 0x0000001530207220 */ /* 0x000fe20000410000 */
[----:B------:R-:W-:-:S03]  /*b870*/  @P1 SHF.R.U32.HI R46, RZ, R74, R13 ;  /* 0x0000004aff2e1219 */ /* 0x000fc6000001160d */
[----:B------:R1:W0:Y:S01]  /*b880*/  MUFU.TANH R79, R32 ;  /* 0x00000020004f7308 */ /* 0x0002220000002400 */
[----:B------:R-:W-:Y:S01]  /*b890*/  LOP3.LUT R44, R44, 0x7ffffffc, RZ, 0xc0, !PT ;  /* 0x7ffffffc2c2c7812 */ /* 0x000fe200078ec0ff */
[----:B------:R-:W-:Y:S01]  /*b8a0*/  IMAD.MOV.U32 R41, RZ, RZ, -0x60 ;  /* 0xffffffa0ff297424 */ /* 0x000fe200078e00ff */
[----:B------:R-:W2:Y:S01]  /*b8b0*/  SHFL.IDX PT, R40, R46, RZ, 0x1c1f ;  /* 0x001c1fff2e287589 */ /* 0x000ea200000e0000 */
[-C--:B------:R-:W-:Y:S01]  /*b8c0*/  FMUL.FTZ R48, R50, R21.reuse ;  /* 0x0000001532307220 */ /* 0x080fe20000410000 */
[-C--:B-1----:R-:W-:Y:S01]  /*b8d0*/  FMUL.FTZ R32, R57, R21.reuse ;  /* 0x0000001539207220 */ /* 0x082fe20000410000 */
        /* <DEDUP_REMOVED lines=21> */
[----:B------:R-:W-:Y:S01]  /*ba30*/  FMUL.FTZ R21, R71, R21 ;  /* 0x0000001547157220 */ /* 0x000fe20000410000 */
[----:B------:R-:W-:Y:S01]  /*ba40*/  IMAD R41, R0, R41, 0x1 ;  /* 0x0000000100297424 */ /* 0x000fe200078e0229 */
[----:B------:R-:W1:Y:S03]  /*ba50*/  MUFU.TANH R14, R14 ;  /* 0x0000000e000e7308 */ /* 0x000e660000002400 */
[----:B------:R-:W-:Y:S01]  /*ba60*/  IMAD R41, R44, -0x2, R41 ;  /* 0xfffffffe2c297824 */ /* 0x000fe200078e0229 */
[----:B------:R-:W-:-:S04]  /*ba70*/  LOP3.LUT R43, RZ, R6, RZ, 0x33, !PT ;  /* 0x00000006ff2b7212 */ /* 0x000fc800078e33ff */
[----:B------:R-:W0:Y:S01]  /*ba80*/  MUFU.TANH R19, R19 ;  /* 0x0000001300137308 */ /* 0x000e220000002400 */
[----:B------:R-:W-:-:S07]  /*ba90*/  IADD3 R12, -R4, R41, R5 ;  /* 0x00000029040c7210 */ /* 0x000fce0007ffe105 */
        /* <DEDUP_REMOVED lines=40> */
[----:B------:R-:W0:Y:S01]  /*bd20*/  MUFU.TANH R21, R21 ;  /* 0x0000001500157308 */ /* 0x000e220000002400 */
[----:B------:R-:W-:-:S02]  /*bd30*/  IMAD.IADD R44, R12, 0x1, R7 ;  /* 0x000000010c2c7824 */ /* 0x000fc400078e0207 */
[----:B------:R-:W-:Y:S02]  /*bd40*/  IMAD.IADD R43, R12, 0x1, R43 ;  /* 0x000000010c2b7824 */ /* 0x000fe400078e022b */
[----:B------:R-:W-:Y:S02]  /*bd50*/  IMAD R67, R0, -0x60, R8 ;  /* 0xffffffa000437824 */ /* 0x000fe400078e0208 */
[----:B------:R-:W-:Y:S02]  /*bd60*/  VIADD R71, R41, 0xffffffff ;  /* 0xffffffff29477836 */ /* 0x000fe40000000000 */
[--C-:B--2---:R-:W-:Y:S02]  /*bd70*/  IMAD.IADD R6, R44, 0x1, R40.reuse ;  /* 0x000000012c067824 */ /* 0x104fe400078e0228 */
        /* <DEDUP_REMOVED lines=12> */
.L_x_12943:
[----:B------:R-:W-:-:S13]  /*be40*/  ISETP.NE.AND P1, PT, R9, 0x1, PT ;  /* 0x000000010900780c */ /* 0x000fda0003f25270 */
[----:B------:R-:W-:-:S05]  /*be50*/  @P1 IMAD.HI.U32 R12, R8, R10, RZ ;  /* 0x0000000a080c1227 */ /* 0x000fca00078e00ff */
[----:B------:R-:W-:-:S07]  /*be60*/  @P1 SHF.R.U32.HI R8, RZ, R11, R12 ;  /* 0x0000000bff081219 */ /* 0x000fce000001160c */
.L_x_12944:
[----:B------:R-:W-:Y:S05]  /*be70*/  BSYNC B1 ;  /* 0x0000000000017941 */ /* 0x000fea0003800000 */
.L_x_12942:
[----:B------:R-:W-:-:S05]  /*be80*/  IMAD R8, R8, R9, R71 ;  /* 0x0000000908087224 */ /* 0x000fca00078e0247 */
[----:B------:R-:W-:Y:S02]  /*be90*/  VIMNMX R7, R7, R8, !PT ;  /* 0x0000000807077248 */ /* 0x000fe40007fe0100 */
[----:B------:R-:W-:-:S07]  /*bea0*/  VIADDMNMX R6, R8, R9, R6, PT ;  /* 0x0000000908067246 */ /* 0x000fce0003800106 */
.L_x_12941:
[----:B------:R-:W-:Y:S05]  /*beb0*/  BSYNC B0 ;  /* 0x0000000000007941 */ /* 0x000fea0003800000 */
.L_x_12940:
        /* <DEDUP_REMOVED lines=91> */
[----:B------:R-:W-:Y:S02]  /*c470*/  P2R R19, PR, RZ, 0x8 ;  /* 0x00000008ff137803 */ /* 0x000fe40000000000 */
[----:B------:R-:W-:-:S02]  /*c480*/  FSEL R40, R85, -INF , !P1 ;  /* 0xff80000055287808 */ /* 0x000fc40004800000 */
        /* <DEDUP_REMOVED lines=38> */
.L_x_12948:
[----:B------:R-:W-:-:S13]  /*c6f0*/  ISETP.NE.AND P6, PT, R9, 0x1, PT ;  /* 0x000000010900780c */ /* 0x000fda0003fc5270 */
[----:B------:R-:W-:-:S05]  /*c700*/  @P6 IMAD.HI.U32 R10, R4, R10, RZ ;  /* 0x0000000a040a6227 */ /* 0x000fca00078e00ff */
[----:B------:R-:W-:-:S07]  /*c710*/  @P6 SHF.R.U32.HI R4, RZ, R11, R10 ;  /* 0x0000000bff046219 */ /* 0x000fce000001160a */
.L_x_12949:
[----:B------:R-:W-:Y:S05]  /*c720*/  BSYNC B1 ;  /* 0x0000000000017941 */ /* 0x000fea0003800000 */
.L_x_12947:
[----:B------:R-:W-:-:S05]  /*c730*/  IMAD R4, R4, R9, R71 ;  /* 0x0000000904047224 */ /* 0x000fca00078e0247 */
[----:B------:R-:W-:Y:S02]  /*c740*/  VIADDMNMX R8, R4, R9, R8, PT ;  /* 0x0000000904087246 */ /* 0x000fe40003800108 */
[----:B------:R-:W-:-:S07]  /*c750*/  VIMNMX R7, R7, R4, !PT ;  /* 0x0000000407077248 */ /* 0x000fce0007fe0100 */
.L_x_12946:
[----:B------:R-:W-:Y:S05]  /*c760*/  BSYNC B0 ;  /* 0x0000000000007941 */ /* 0x000fea0003800000 */
.L_x_12945:
        /* <DEDUP_REMOVED lines=60> */
[----:B------:R-:W-:Y:S01]  /*cb30*/  ISETP.NE.AND P5, PT, R93, RZ, PT ;  /* 0x000000ff5d00720c */ /* 0x000fe20003fa5270 */
[----:B------:R-:W2:Y:S03]  /*cb40*/  LDL R52, [R1+0x460] ;  /* 0x0004600001347983 */ /* 0x000ea60000100800 */
        /* <DEDUP_REMOVED lines=12> */
[----:B------:R-:W-:Y:S02]  /*cc10*/  ISETP.NE.AND P6, PT, R14, RZ, PT ;  /* 0x000000ff0e00720c */ /* 0x000fe40003fc5270 */
[----:B------:R-:W3:Y:S01]  /*cc20*/  LDL.64 R14, [R1+0x440] ;  /* 0x00044000010e7983 */ /* 0x000ee20000100a00 */
        /* <DEDUP_REMOVED lines=13> */
[----:B------:R-:W-:Y:S02]  /*cd00*/  FSEL R49, R51, -INF , !P3 ;  /* 0xff80000033317808 */ /* 0x000fe40005800000 */
[----:B------:R-:W-:-:S02]  /*cd10*/  ISETP.LT.OR P1, PT, R8, 0x5a, P1 ;  /* 0x0000005a0800780c */ /* 0x000fc40000f21670 */
[----:B------:R-:W-:Y:S02]  /*cd20*/  FSEL R50, R13, -INF , !P4 ;  /* 0xff8000000d327808 */ /* 0x000fe40006000000 */
[----:B------:R-:W-:Y:S02]  /*cd30*/  FSEL R51, R21, -INF , !P1 ;  /* 0xff80000015337808 */ /* 0x000fe40004800000 */
[----:B---3--:R-:W-:-:S04]  /*cd40*/  FMNMX.FTZ R4, R82, R14, !PT ;  /* 0x0000000e52047209 */ /* 0x008fc80007810000 */
        /* <DEDUP_REMOVED lines=50> */
[----:B------:R-:W3:Y:S01]  /*d070*/  LDL.64 R4, [R1+0x450] ;  /* 0x0004500001047983 */ /* 0x000ee20000100a00 */
[----:B0-----:R-:W-:-:S03]  /*d080*/  FMNMX.FTZ R8, R9, R10, !PT ;  /* 0x0000000a09087209 */ /* 0x001fc60007810000 */
[----:B------:R0:W-:Y:S04]  /*d090*/  STL.64 [R1+0x440], R6 ;  /* 0x0004400601007387 */ /* 0x0001e80000100a00 */
[----:B------:R-:W4:Y:S04]  /*d0a0*/  LDL R10, [R1+0x444] ;  /* 0x00044400010a7983 */ /* 0x000f280000100800 */
[----:B------:R-:W-:Y:S04]  /*d0b0*/  STL [R1+0x440], R8 ;  /* 0x0004400801007387 */ /* 0x000fe80000100800 */
[----:B------:R-:W2:Y:S04]  /*d0c0*/  LDL R11, [R1+0x440] ;  /* 0x00044000010b7983 */ /* 0x000ea80000100800 */
[----:B----4-:R-:W1:Y:S01]  /*d0d0*/  SHFL.BFLY PT, R7, R10, 0x2, 0x1f ;  /* 0x0c401f000a077f89 */ /* 0x010e6200000e0000 */
[----:B--2---:R-:W-:Y:S01]  /*d0e0*/  FMUL.FTZ R9, R52, R11 ;  /* 0x0000000b34097220 */ /* 0x004fe20000410000 */
[----:B------:R-:W-:-:S04]  /*d0f0*/  FSETP.NEU.FTZ.AND P1, PT, R11, -INF , PT ;  /* 0xff8000000b00780b */ /* 0x000fc80003f3d000 */
[----:B------:R-:W-:-:S05]  /*d100*/  FSEL R9, R9, RZ, P1 ;  /* 0x000000ff09097208 */ /* 0x000fca0000800000 */
[----:B0-----:R-:W-:Y:S01]  /*d110*/  FFMA.FTZ R6, R80, R52, -R9 ;  /* 0x0000003450067223 */ /* 0x001fe20000010809 */
[----:B-1----:R-:W-:-:S03]  /*d120*/  FMNMX.FTZ R7, R7, R10, !PT ;  /* 0x0000000a07077209 */ /* 0x002fc60007810000 */
[----:B------:R0:W-:Y:S02]  /*d130*/  MUFU.EX2 R47, R6 ;  /* 0x00000006002f7308 */ /* 0x0001e40000000800 */
[----:B0-----:R-:W0:Y:S01]  /*d140*/  SHFL.BFLY PT, R6, R7, 0x1, 0x1f ;  /* 0x0c201f0007067f89 */ /* 0x001e2200000e0000 */
[----:B------:R-:W-:Y:S01]  /*d150*/  FSEL R11, R11, RZ, P1 ;  /* 0x000000ff0b0b7208 */ /* 0x000fe20000800000 */
[-CC-:B------:R-:W-:Y:S01]  /*d160*/  FFMA.FTZ R13, R82, R52.reuse, -R9.reuse ;  /* 0x00000034520d7223 */ /* 0x180fe20000010809 */
[----:B------:R-:W-:-:S03]  /*d170*/  FFMA.FTZ R21, R34, R52, -R9 ;  /* 0x0000003422157223 */ /* 0x000fc60000010809 */
[----:B------:R-:W-:Y:S01]  /*d180*/  FADD.FTZ R11, R14, -R11 ;  /* 0x8000000b0e0b7221 */ /* 0x000fe20000010000 */
[----:B0-----:R-:W-:-:S04]  /*d190*/  FMNMX.FTZ R6, R7, R6, !PT ;  /* 0x0000000607067209 */ /* 0x001fc80007810000 */
[C---:B------:R-:W-:Y:S01]  /*d1a0*/  FSETP.NEU.FTZ.AND P1, PT, R6.reuse, -INF , PT ;  /* 0xff8000000600780b */ /* 0x040fe20003f3d000 */
[----:B------:R-:W-:-:S03]  /*d1b0*/  FMUL.FTZ R7, R6, R52 ;  /* 0x0000003406077220 */ /* 0x000fc60000410000 */
[----:B------:R-:W-:Y:S02]  /*d1c0*/  FSEL R8, R6, RZ, P1 ;  /* 0x000000ff06087208 */ /* 0x000fe40000800000 */
[----:B------:R-:W-:-:S03]  /*d1d0*/  FSEL R7, R7, RZ, P1 ;  /* 0x000000ff07077208 */ /* 0x000fc60000800000 */
[----:B------:R-:W-:Y:S01]  /*d1e0*/  FADD.FTZ R15, R15, -R8 ;  /* 0x800000080f0f7221 */ /* 0x000fe20000010000 */
[-C--:B------:R-:W-:Y:S01]  /*d1f0*/  FMUL.FTZ R11, R11, R52.reuse ;  /* 0x000000340b0b7220 */ /* 0x080fe20000410000 */
[-C--:B------:R-:W-:Y:S01]  /*d200*/  FFMA.FTZ R34, R44, R52.reuse, -R7 ;  /* 0x000000342c227223 */ /* 0x080fe20000010807 */
[-CC-:B------:R-:W-:Y:S01]  /*d210*/  FFMA.FTZ R168, R168, R52.reuse, -R9.reuse ;  /* 0x00000034a8a87223 */ /* 0x180fe20000010809 */
[----:B------:R-:W-:Y:S01]  /*d220*/  FMUL.FTZ R15, R52, R15 ;  /* 0x0000000f340f7220 */ /* 0x000fe20000410000 */
[-C--:B------:R-:W-:Y:S01]  /*d230*/  FFMA.FTZ R185, R36, R52.reuse, -R9 ;  /* 0x0000003424b97223 */ /* 0x080fe20000010809 */
[-CC-:B------:R-:W-:Y:S01]  /*d240*/  FFMA.FTZ R169, R46, R52.reuse, -R7.reuse ;  /* 0x000000342ea97223 */ /* 0x180fe20000010807 */
[----:B------:R-:W-:Y:S01]  /*d250*/  MUFU.EX2 R13, R13 ;  /* 0x0000000d000d7308 */ /* 0x000fe20000000800 */
[-C--:B------:R-:W-:Y:S01]  /*d260*/  FFMA.FTZ R208, R30, R52.reuse, -R7 ;  /* 0x000000341ed07223 */ /* 0x080fe20000010807 */
[-C--:B------:R-:W-:Y:S01]  /*d270*/  FFMA.FTZ R170, R170, R52.reuse, -R9 ;  /* 0x00000034aaaa7223 */ /* 0x080fe20000010809 */
[----:B------:R-:W-:-:S05]  /*d280*/  FFMA.FTZ R171, R43, R52, -R7 ;  /* 0x000000342bab7223 */ /* 0x000fca0000010807 */
[----:B------:R-:W3:Y:S01]  /*d290*/  MUFU.EX2 R36, R11 ;  /* 0x0000000b00247308 */ /* 0x000ee20000000800 */
[-CC-:B------:R-:W-:Y:S01]  /*d2a0*/  FFMA.FTZ R186, R20, R52.reuse, -R9.reuse ;  /* 0x0000003414ba7223 */ /* 0x180fe20000010809 */
[----:B------:R-:W-:-:S06]  /*d2b0*/  FFMA.FTZ R20, R12, R52, -R9 ;  /* 0x000000340c147223 */ /* 0x000fcc0000010809 */
[----:B------:R-:W-:Y:S01]  /*d2c0*/  MUFU.EX2 R34, R34 ;  /* 0x0000002200227308 */ /* 0x000fe20000000800 */
[----:B------:R-:W-:-:S07]  /*d2d0*/  FFMA.FTZ R12, R41, R52, -R7 ;  /* 0x00000034290c7223 */ /* 0x000fce0000010807 */
[----:B------:R-:W0:Y:S01]  /*d2e0*/  MUFU.EX2 R30, R15 ;  /* 0x0000000f001e7308 */ /* 0x000e220000000800 */
[----:B------:R-:W-:-:S07]  /*d2f0*/  FFMA.FTZ R230, R78, R52, -R9 ;  /* 0x000000344ee67223 */ /* 0x000fce0000010809 */
[----:B------:R-:W1:Y:S01]  /*d300*/  MUFU.EX2 R168, R168 ;  /* 0x000000a800a87308 */ /* 0x000e620000000800 */
[----:B------:R-:W-:-:S07]  /*d310*/  FFMA.FTZ R219, R45, R52, -R7 ;  /* 0x000000342ddb7223 */ /* 0x000fce0000010807 */
[----:B------:R-:W2:Y:S01]  /*d320*/  MUFU.EX2 R169, R169 ;  /* 0x000000a900a97308 */ /* 0x000ea20000000800 */
[----:B------:R-:W-:-:S07]  /*d330*/  FFMA.FTZ R231, R76, R52, -R9 ;  /* 0x000000344ce77223 */ /* 0x000fce0000010809 */
[----:B------:R-:W4:Y:S01]  /*d340*/  MUFU.EX2 R170, R170 ;  /* 0x000000aa00aa7308 */ /* 0x000f220000000800 */
[----:B------:R-:W-:-:S07]  /*d350*/  FFMA.FTZ R225, R39, R52, -R7 ;  /* 0x0000003427e17223 */ /* 0x000fce0000010807 */
[----:B------:R-:W5:Y:S01]  /*d360*/  MUFU.EX2 R171, R171 ;  /* 0x000000ab00ab7308 */ /* 0x000f620000000800 */
        /* <DEDUP_REMOVED lines=15> */
[----:B------:R-:W-:Y:S01]  /*d460*/  FFMA.FTZ R196, R38, R52, -R9 ;  /* 0x0000003426c47223 */ /* 0x000fe20000010809 */
[----:B---3--:R-:W-:Y:S01]  /*d470*/  FFMA.FTZ R9, R36, R4, R13 ;  /* 0x0000000424097223 */ /* 0x008fe2000001000d */
[----:B0-----:R-:W-:Y:S01]  /*d480*/  FFMA.FTZ R4, R5, R30, R34 ;  /* 0x0000001e05047223 */ /* 0x001fe20000010022 */
[----:B------:R-:W-:-:S03]  /*d490*/  FFMA.FTZ R217, R35, R52, -R7 ;  /* 0x0000003423d97223 */ /* 0x000fc60000010807 */
[----:B------:R-:W0:Y:S01]  /*d4a0*/  MUFU.EX2 R219, R219 ;  /* 0x000000db00db7308 */ /* 0x000e220000000800 */
[----:B-1----:R-:W-:Y:S01]  /*d4b0*/  FADD.FTZ R9, R168, R9 ;  /* 0x00000009a8097221 */ /* 0x002fe20000010000 */
[----:B--2---:R-:W-:Y:S01]  /*d4c0*/  FADD.FTZ R4, R169, R4 ;  /* 0x00000004a9047221 */ /* 0x004fe20000010000 */
[----:B------:R-:W-:-:S05]  /*d4d0*/  FFMA.FTZ R218, R37, R52, -R7 ;  /* 0x0000003425da7223 */ /* 0x000fca0000010807 */
[----:B------:R-:W1:Y:S01]  /*d4e0*/  MUFU.EX2 R231, R231 ;  /* 0x000000e700e77308 */ /* 0x000e620000000800 */
[----:B----4-:R-:W-:Y:S01]  /*d4f0*/  FADD.FTZ R8, R170, R9 ;  /* 0x00000009aa087221 */ /* 0x010fe20000010000 */
[----:B-----5:R-:W-:-:S06]  /*d500*/  FADD.FTZ R5, R171, R4 ;  /* 0x00000004ab057221 */ /* 0x020fcc0000010000 */
[----:B------:R-:W2:Y:S01]  /*d510*/  MUFU.EX2 R225, R225 ;  /* 0x000000e100e17308 */ /* 0x000ea20000000800 */
[----:B------:R-:W-:Y:S01]  /*d520*/  FFMA.FTZ R211, R33, R52, -R7 ;  /* 0x0000003421d37223 */ /* 0x000fe20000010807 */
[----:B------:R-:W-:-:S06]  /*d530*/  FADD.FTZ R9, R47, R8 ;  /* 0x000000082f097221 */ /* 0x000fcc0000010000 */
[----:B------:R-:W3:Y:S01]  /*d540*/  MUFU.EX2 R228, R228 ;  /* 0x000000e400e47308 */ /* 0x000ee20000000800 */
[----:B------:R-:W-:Y:S01]  /*d550*/  FADD.FTZ R4, R12, R5 ;  /* 0x000000050c047221 */ /* 0x000fe20000010000 */
[----:B------:R-:W-:-:S06]  /*d560*/  FFMA.FTZ R212, R31, R52, -R7 ;  /* 0x000000341fd47223 */ /* 0x000fcc0000010807 */
[----:B------:R-:W4:Y:S01]  /*d570*/  MUFU.EX2 R217, R217 ;  /* 0x000000d900d97308 */ /* 0x000f220000000800 */
[----:B------:R-:W-:Y:S01]  /*d580*/  FADD.FTZ R8, R230, R9 ;  /* 0x00000009e6087221 */ /* 0x000fe20000010000 */
[----:B0-----:R-:W-:-:S06]  /*d590*/  FADD.FTZ R4, R219, R4 ;  /* 0x00000004db047221 */ /* 0x001fcc0000010000 */
[----:B------:R-:W0:Y:S08]  /*d5a0*/  MUFU.EX2 R229, R229 ;  /* 0x000000e500e57308 */ /* 0x000e300000000800 */
[----:B------:R-:W5:Y:S01]  /*d5b0*/  MUFU.EX2 R218, R218 ;  /* 0x000000da00da7308 */ /* 0x000f620000000800 */
[----:B-1----:R-:W-:Y:S01]  /*d5c0*/  FADD.FTZ R5, R231, R8 ;  /* 0x00000008e7057221 */ /* 0x002fe20000010000 */
[----:B--2---:R-:W-:-:S06]  /*d5d0*/  FADD.FTZ R4, R225, R4 ;  /* 0x00000004e1047221 */ /* 0x004fcc0000010000 */
[----:B------:R-:W1:Y:S01]  /*d5e0*/  MUFU.EX2 R216, R216 ;  /* 0x000000d800d87308 */ /* 0x000e620000000800 */
[----:B------:R-:W-:-:S07]  /*d5f0*/  FFMA.FTZ R209, R18, R52, -R7 ;  /* 0x0000003412d17223 */ /* 0x000fce0000010807 */
[----:B------:R-:W2:Y:S01]  /*d600*/  MUFU.EX2 R211, R211 ;  /* 0x000000d300d37308 */ /* 0x000ea20000000800 */
[----:B---3--:R-:W-:Y:S01]  /*d610*/  FADD.FTZ R8, R228, R5 ;  /* 0x00000005e4087221 */ /* 0x008fe20000010000 */
[----:B----4-:R-:W-:-:S06]  /*d620*/  FADD.FTZ R5, R217, R4 ;  /* 0x00000004d9057221 */ /* 0x010fcc0000010000 */
[----:B------:R-:W3:Y:S01]  /*d630*/  MUFU.EX2 R215, R215 ;  /* 0x000000d700d77308 */ /* 0x000ee20000000800 */
[----:B------:R-:W-:-:S07]  /*d640*/  FFMA.FTZ R202, R29, R52, -R7 ;  /* 0x000000341dca7223 */ /* 0x000fce0000010807 */
[----:B------:R-:W4:Y:S01]  /*d650*/  MUFU.EX2 R212, R212 ;  /* 0x000000d400d47308 */ /* 0x000f220000000800 */
[----:B0-----:R-:W-:Y:S01]  /*d660*/  FADD.FTZ R9, R229, R8 ;  /* 0x00000008e5097221 */ /* 0x001fe20000010000 */
[----:B-----5:R-:W-:-:S06]  /*d670*/  FADD.FTZ R4, R218, R5 ;  /* 0x00000005da047221 */ /* 0x020fcc0000010000 */
[----:B------:R-:W0:Y:S01]  /*d680*/  MUFU.EX2 R214, R214 ;  /* 0x000000d600d67308 */ /* 0x000e220000000800 */
[----:B------:R-:W-:-:S07]  /*d690*/  FFMA.FTZ R203, R28, R52, -R7 ;  /* 0x000000341ccb7223 */ /* 0x000fce0000010807 */
        /* <DEDUP_REMOVED lines=53> */
[----:B------:R-:W3:Y:S08]  /*d9f0*/  MUFU.EX2 R186, R186 ;  /* 0x000000ba00ba7308 */ /* 0x000ef00000000800 */
[----:B------:R-:W4:Y:S01]  /*da00*/  MUFU.EX2 R19, R19 ;  /* 0x0000001300137308 */ /* 0x000f220000000800 */
[----:B0-----:R-:W-:Y:S01]  /*da10*/  FADD.FTZ R4, R196, R5 ;  /* 0x00000005c4047221 */ /* 0x001fe20000010000 */
[----:B-----5:R-:W-:-:S06]  /*da20*/  FADD.FTZ R7, R190, R7 ;  /* 0x00000007be077221 */ /* 0x020fcc0000010000 */
[----:B------:R-:W0:Y:S08]  /*da30*/  MUFU.EX2 R20, R20 ;  /* 0x0000001400147308 */ /* 0x000e300000000800 */
[----:B------:R-:W5:Y:S01]  /*da40*/  MUFU.EX2 R14, R14 ;  /* 0x0000000e000e7308 */ /* 0x000f620000000800 */
[----:B-1----:R-:W-:Y:S01]  /*da50*/  FADD.FTZ R5, R185, R4 ;  /* 0x00000004b9057221 */ /* 0x002fe20000010000 */
[----:B--2---:R-:W-:-:S06]  /*da60*/  FADD.FTZ R4, R18, R7 ;  /* 0x0000000712047221 */ /* 0x004fcc0000010000 */
[----:B------:R-:W1:Y:S08]  /*da70*/  MUFU.EX2 R21, R21 ;  /* 0x0000001500157308 */ /* 0x000e700000000800 */
[----:B------:R-:W2:Y:S01]  /*da80*/  MUFU.EX2 R15, R15 ;  /* 0x0000000f000f7308 */ /* 0x000ea20000000800 */
[----:B---3--:R-:W-:Y:S01]  /*da90*/  FADD.FTZ R5, R186, R5 ;  /* 0x00000005ba057221 */ /* 0x008fe20000010000 */
[----:B----4-:R-:W-:-:S03]  /*daa0*/  FADD.FTZ R7, R19, R4 ;  /* 0x0000000413077221 */ /* 0x010fc60000010000 */
[----:B0-----:R-:W-:Y:S01]  /*dab0*/  FADD.FTZ R8, R20, R5 ;  /* 0x0000000514087221 */ /* 0x001fe20000010000 */
[----:B-----5:R-:W-:-:S03]  /*dac0*/  FADD.FTZ R4, R14, R7 ;  /* 0x000000070e047221 */ /* 0x020fc60000010000 */
[----:B-1----:R-:W-:Y:S01]  /*dad0*/  FADD.FTZ R8, R21, R8 ;  /* 0x0000000815087221 */ /* 0x002fe20000010000 */
[----:B------:R-:W-:Y:S01]  /*dae0*/  STL [R1+0x444], R6 ;  /* 0x0004440601007387 */ /* 0x000fe20000100800 */
[----:B--2---:R-:W-:-:S05]  /*daf0*/  FADD.FTZ R9, R15, R4 ;  /* 0x000000040f097221 */ /* 0x004fca0000010000 */
[----:B------:R0:W-:Y:S04]  /*db00*/  STL.64 [R1+0x450], R8 ;  /* 0x0004500801007387 */ /* 0x0001e80000100a00 */
        /* <DEDUP_REMOVED lines=73> */
[----:B------:R-:W-:-:S06]  /*dfa0*/  ULOP3.LUT UR5, UR4, 0x8, URZ, 0xfc, !UPT ;  /* 0x0000000804057892 */ /* 0x000fcc000f8efc3f */
[----:B------:R-:W-:Y:S02]  /*dfb0*/  IMAD.U32 R8, RZ, RZ, UR5 ;  /* 0x00000005ff087e24 */ /* 0x000fe4000f8e00ff */
[C---:B---3--:R-:W-:Y:S01]  /*dfc0*/  FMUL.FTZ R9, R36.reuse, R9 ;  /* 0x0000000924097220 */ /* 0x048fe20000410000 */
[----:B----4-:R-:W-:-:S04]  /*dfd0*/  FMUL.FTZ R143, R36, R143 ;  /* 0x0000008f248f7220 */ /* 0x010fc80000410000 */
[----:B------:R0:W-:Y:S01]  /*dfe0*/  ST.E desc[UR42][R16.64+0x240], R9 ;  /* 0x0002400910007985 */ /* 0x0001e2000c10192a */
[C---:B-----5:R-:W-:Y:S01]  /*dff0*/  FMUL.FTZ R25, R36.reuse, R25 ;  /* 0x0000001924197220 */ /* 0x060fe20000410000 */
        /* <DEDUP_REMOVED lines=123> */
[----:B------:R-:W-:-:S05]  /*e7b0*/  IMAD.U32 R7, RZ, RZ, UR6 ;  /* 0x00000006ff077e24 */ /* 0x000fca000f8e00ff */
        /* <DEDUP_REMOVED lines=191> */
[----:B------:R-:W-:Y:S01]  /*f3b0*/  ST.E desc[UR42][R16.64+0x428], R145 ;  /* 0x0004289110007985 */ /* 0x000fe2000c10192a */
[----:B------:R2:W-:Y:S06]  /*f3c0*/  BAR.SYNC.DEFER_BLOCKING R180, 0x100 ;  /* 0x000400b40000751d */ /* 0x0005ec0000010000 */
        /* <DEDUP_REMOVED lines=9> */
[----:B-----5:R5:W-:Y:S04]  /*f460*/  ST.E desc[UR42][R6.64], R33 ;  /* 0x0000002106007985 */ /* 0x020be8000c10192a */
[----:B------:R-:W2:Y:S04]  /*f470*/  LD.E R35, desc[UR42][R16.64+0x240] ;  /* 0x0002402a10237980 */ /* 0x000ea8000c101900 */
[----:B------:R-:W4:Y:S04]  /*f480*/  LD.E R37, desc[UR42][R16.64+0x244] ;  /* 0x0002442a10257980 */ /* 0x000f28000c101900 */
[----:B0-----:R-:W4:Y:S04]  /*f490*/  LD.E R27, desc[UR42][R16.64+0x248] ;  /* 0x0002482a101b7980 */ /* 0x001f28000c101900 */
[----:B------:R-:W4:Y:S04]  /*f4a0*/  LD.E R39, desc[UR42][R16.64+0x24c] ;  /* 0x00024c2a10277980 */ /* 0x000f28000c101900 */
[----:B------:R-:W4:Y:S04]  /*f4b0*/  LD.E R41, desc[UR42][R16.64+0x250] ;  /* 0x0002502a10297980 */ /* 0x000f28000c101900 */
[----:B------:R-:W4:Y:S04]  /*f4c0*/  LD.E R43, desc[UR42][R16.64+0x254] ;  /* 0x0002542a102b7980 */ /* 0x000f28000c101900 */
[----:B-1----:R-:W4:Y:S04]  /*f4d0*/  LD.E R29, desc[UR42][R16.64+0x258] ;  /* 0x0002582a101d7980 */ /* 0x002f28000c101900 */
[----:B------:R-:W4:Y:S04]  /*f4e0*/  LD.E R45, desc[UR42][R16.64+0x25c] ;  /* 0x00025c2a102d7980 */ /* 0x000f28000c101900 */
[----:B---3--:R-:W3:Y:S04]  /*f4f0*/  LD.E R31, desc[UR42][R16.64+0x260] ;  /* 0x0002602a101f7980 */ /* 0x008ee8000c101900 */
[----:B------:R-:W3:Y:S04]  /*f500*/  LD.E R49, desc[UR42][R16.64+0x264] ;  /* 0x0002642a10317980 */ /* 0x000ee8000c101900 */
        /* <DEDUP_REMOVED lines=114> */
[----:B--2---:R-:W-:Y:S04]  /*fc30*/  ST.E desc[UR42][R16.64+0x240], R35 ;  /* 0x0002402310007985 */ /* 0x004fe8000c10192a */
[----:B----4-:R-:W-:Y:S04]  /*fc40*/  ST.E desc[UR42][R16.64+0x244], R37 ;  /* 0x0002442510007985 */ /* 0x010fe8000c10192a */
[----:B------:R-:W-:Y:S04]  /*fc50*/  ST.E desc[UR42][R16.64+0x248], R27 ;  /* 0x0002481b10007985 */ /* 0x000fe8000c10192a */
[----:B------:R-:W-:Y:S04]  /*fc60*/  ST.E desc[UR42][R16.64+0x24c], R39 ;  /* 0x00024c2710007985 */ /* 0x000fe8000c10192a */
[----:B------:R-:W-:Y:S04]  /*fc70*/  ST.E desc[UR42][R16.64+0x250], R41 ;  /* 0x0002502910007985 */ /* 0x000fe8000c10192a */
[----:B------:R-:W-:Y:S04]  /*fc80*/  ST.E desc[UR42][R16.64+0x254], R43 ;  /* 0x0002542b10007985 */ /* 0x000fe8000c10192a */
[----:B------:R-:W-:Y:S04]  /*fc90*/  ST.E desc[UR42][R16.64+0x258], R29 ;  /* 0x0002581d10007985 */ /* 0x000fe8000c10192a */
[----:B------:R-:W-:Y:S04]  /*fca0*/  ST.E desc[UR42][R16.64+0x25c], R45 ;  /* 0x00025c2d10007985 */ /* 0x000fe8000c10192a */
[----:B---3--:R-:W-:Y:S04]  /*fcb0*/  ST.E desc[UR42][R16.64+0x260], R31 ;  /* 0x0002601f10007985 */ /* 0x008fe8000c10192a */
[----:B------:R-:W-:Y:S04]  /*fcc0*/  ST.E desc[UR42][R16.64+0x264], R49 ;  /* 0x0002643110007985 */ /* 0x000fe8000c10192a */
        /* <DEDUP_REMOVED lines=114> */
[----:B0-----:R-:W5:Y:S01]  /*103f0*/  LDL R24, [R1+0x88] ;  /* 0x0000880001187983 */ /* 0x001f620000100800 */
[----:B------:R-:W-:Y:S01]  /*10400*/  IMAD R10, R25, 0xc00, R10 ;  /* 0x00000c00190a7824 */ /* 0x000fe200078e020a */
[----:B------:R-:W-:-:S02]  /*10410*/  F2FP.F16.F32.PACK_AB R170, R47, R170 ;  /* 0x000000aa2faa723e */ /* 0x000fc400000000ff */
[----:B------:R-:W-:Y:S01]  /*10420*/  F2FP.F16.F32.PACK_AB R169, R169, R34 ;  /* 0x00000022a9a9723e */ /* 0x000fe200000000ff */
[----:B-1----:R-:W5:Y:S04]  /*10430*/  LD.E R28, desc[UR42][R16.64+0x240] ;  /* 0x0002402a101c7980 */ /* 0x002f68000c101900 */
[----:B------:R-:W5:Y:S04]  /*10440*/  LD.E R29, desc[UR42][R16.64+0x244] ;  /* 0x0002442a101d7980 */ /* 0x000f68000c101900 */
[----:B--2---:R-:W2:Y:S04]  /*10450*/  LD.E R30, desc[UR42][R16.64+0x248] ;  /* 0x0002482a101e7980 */ /* 0x004ea8000c101900 */
[----:B------:R-:W2:Y:S04]  /*10460*/  LD.E R31, desc[UR42][R16.64+0x24c] ;  /* 0x00024c2a101f7980 */ /* 0x000ea8000c101900 */
[----:B---3--:R-:W2:Y:S04]  /*10470*/  LD.E R32, desc[UR42][R16.64+0x250] ;  /* 0x0002502a10207980 */ /* 0x008ea8000c101900 */
[----:B------:R-:W2:Y:S04]  /*10480*/  LD.E R33, desc[UR42][R16.64+0x254] ;  /* 0x0002542a10217980 */ /* 0x000ea8000c101900 */
[----:B------:R-:W2:Y:S04]  /*10490*/  LD.E R34, desc[UR42][R16.64+0x258] ;  /* 0x0002582a10227980 */ /* 0x000ea8000c101900 */
        /* <DEDUP_REMOVED lines=67> */
[----:B------:R-:W-:-:S03]  /*108d0*/  ISETP.NE.U32.AND P1, PT, R24, RZ, PT ;  /* 0x000000ff1800720c */ /* 0x000fc60003f25070 */
        /* <DEDUP_REMOVED lines=54> */
[----:B------:R-:W-:-:S02]  /*10c40*/  R2UR UR6, R10 ;  /* 0x000000000a0672ca */ /* 0x000fc400000e0000 */
[----:B------:R-:W-:Y:S02]  /*10c50*/  R2UR UR7, R11 ;  /* 0x000000000b0772ca */ /* 0x000fe400000e0000 */
[----:B------:R-:W-:Y:S02]  /*10c60*/  F2FP.F16.F32.PACK_AB R168, R168, R13 ;  /* 0x0000000da8a8723e */ /* 0x000fe400000000ff */
[----:B------:R-:W-:Y:S01]  /*10c70*/  F2FP.F16.F32.PACK_AB R171, R12, R171 ;  /* 0x000000ab0cab723e */ /* 0x000fe200000000ff */
[----:B------:R-:W-:Y:S01]  /*10c80*/  VOTEU.ANY UP0, P1 ;  /* 0x00000000003f7886 */ /* 0x000fe20000800100 */
[----:B------:R-:W-:Y:S02]  /*10c90*/  VIADD R12, R10, 0x80 ;  /* 0x000000800a0c7836 */ /* 0x000fe40000000000 */
[----:B------:R-:W-:Y:S01]  /*10ca0*/  IMAD.MOV.U32 R13, RZ, RZ, R11 ;  /* 0x000000ffff0d7224 */ /* 0x000fe200078e000b */
[----:B--2---:R-:W-:-:S06]  /*10cb0*/  WARPGROUP.ARRIVE ;  /* 0x00000000000079c5 */ /* 0x004fcc0000000000 */
[----:B------:R-:W-:Y:S01]  /*10cc0*/  HGMMA.64x256x16.F32 R24, R168, gdesc[UR4].tnspB, R24, UP0, gsb0 ;  /* 0x43e00004a8187df0 */ /* 0x000fe2000b800818 */
[----:B------:R-:W-:Y:S02]  /*10cd0*/  R2UR UR6, R12 ;  /* 0x000000000c0672ca */ /* 0x000fe400000e0000 */
[----:B------:R-:W-:Y:S01]  /*10ce0*/  R2UR UR7, R13 ;  /* 0x000000000d0772ca */ /* 0x000fe200000e0000 */
[----:B------:R-:W-:Y:S02]  /*10cf0*/  VIADD R12, R10, 0x100 ;  /* 0x000001000a0c7836 */ /* 0x000fe40000000000 */
[----:B------:R-:W-:Y:S01]  /*10d00*/  IMAD.MOV.U32 R13, RZ, RZ, R11 ;  /* 0x000000ffff0d7224 */ /* 0x000fe200078e000b */
[----:B------:R-:W-:Y:S02]  /*10d10*/  WARPGROUP.DEPBAR.LE gsb0, 0x0 ;  /* 0x00008000000079c5 */ /* 0x000fe40000010000 */
[----:B------:R-:W-:Y:S01]  /*10d20*/  ST.E desc[UR42][R16.64+0x230], R24 ;  /* 0x0002301810007985 */ /* 0x000fe2000c10192a */
[----:B------:R-:W-:-:S02]  /*10d30*/  F2FP.F16.F32.PACK_AB R168, R231, R230 ;  /* 0x000000e6e7a8723e */ /* 0x000fc400000000ff */
[----:B------:R-:W-:Y:S01]  /*10d40*/  F2FP.F16.F32.PACK_AB R170, R229, R228 ;  /* 0x000000e4e5aa723e */ /* 0x000fe200000000ff */
[----:B------:R-:W-:Y:S01]  /*10d50*/  ST.E desc[UR42][R4.64], R25 ;  /* 0x0000001904007985 */ /* 0x000fe2000c10192a */
        /* <DEDUP_REMOVED lines=130> */
[----:B------:R-:W-:Y:S01]  /*11580*/  R2UR UR6, R12 ;  /* 0x000000000c0672ca */ /* 0x000fe200000e0000 */
[----:B------:R-:W-:Y:S01]  /*11590*/  STL [R1+0x88], R2 ;  /* 0x0000880201007387 */ /* 0x000fe20000100800 */
        /* <DEDUP_REMOVED lines=281> */
[----:B------:R-:W-:Y:S01]  /*12730*/  VIADD R10, R10, 0x280 ;  /* 0x000002800a0a7836 */ /* 0x000fe20000000000 */
[----:B------:R-:W-:Y:S02]  /*12740*/  WARPGROUP.DEPBAR.LE gsb0, 0x0 ;  /* 0x00008000000079c5 */ /* 0x000fe40000010000 */
[----:B------:R-:W-:Y:S01]  /*12750*/  ST.E desc[UR42][R16.64+0x230], R24 ;  /* 0x0002301810007985 */ /* 0x000fe2000c10192a */
[----:B------:R-:W-:Y:S02]  /*12760*/  F2FP.F16.F32.PACK_AB R168, R198, R197 ;  /* 0x000000c5c6a8723e */ /* 0x000fe400000000ff */
[----:B------:R-:W-:Y:S01]  /*12770*/  F2FP.F16.F32.PACK_AB R170, R196, R195 ;  /* 0x000000c3c4aa723e */ /* 0x000fe200000000ff */
[----:B------:R-:W-:Y:S01]  /*12780*/  ST.E desc[UR42][R4.64], R25 ;  /* 0x0000001904007985 */ /* 0x000fe2000c10192a */
        /* <DEDUP_REMOVED lines=398> */
[----:B------:R-:W-:Y:S04]  /*14070*/  STL [R1+0x88], R2 ;  /* 0x0000880201007387 */ /* 0x000fe80000100800 */
[----:B------:R-:W3:Y:S04]  /*14080*/  LD.E R11, desc[UR42][R16.64+0x230] ;  /* 0x0002302a100b7980 */ /* 0x000ee8000c101900 */
[----:B---3--:R3:W-:Y:S04]  /*14090*/  ST.E desc[UR42][R16.64+0x230], R11 ;  /* 0x0002300b10007985 */ /* 0x0087e8000c10192a */
[----:B------:R-:W4:Y:S04]  /*140a0*/  LD.E R13, desc[UR42][R4.64] ;  /* 0x0000002a040d7980 */ /* 0x000f28000c101900 */
[----:B----4-:R4:W-:Y:S04]  /*140b0*/  ST.E desc[UR42][R4.64], R13 ;  /* 0x0000000d04007985 */ /* 0x0109e8000c10192a */
[----:B------:R-:W5:Y:S04]  /*140c0*/  LD.E R15, desc[UR42][R8.64] ;  /* 0x0000002a080f7980 */ /* 0x000f68000c101900 */
[----:B-----5:R5:W-:Y:S04]  /*140d0*/  ST.E desc[UR42][R8.64], R15 ;  /* 0x0000000f08007985 */ /* 0x020be8000c10192a */
[----:B------:R-:W2:Y:S04]  /*140e0*/  LD.E R19, desc[UR42][R6.64] ;  /* 0x0000002a06137980 */ /* 0x000ea8000c101900 */
[----:B--2---:R2:W-:Y:S04]  /*140f0*/  ST.E desc[UR42][R6.64], R19 ;  /* 0x0000001306007985 */ /* 0x0045e8000c10192a */
[----:B------:R-:W2:Y:S04]  /*14100*/  LD.E R21, desc[UR42][R16.64+0x240] ;  /* 0x0002402a10157980 */ /* 0x000ea8000c101900 */
[----:B0-----:R-:W2:Y:S04]  /*14110*/  LD.E R25, desc[UR42][R16.64+0x244] ;  /* 0x0002442a10197980 */ /* 0x001ea8000c101900 */
[----:B-1----:R-:W2:Y:S04]  /*14120*/  LD.E R27, desc[UR42][R16.64+0x248] ;  /* 0x0002482a101b7980 */ /* 0x002ea8000c101900 */
[----:B------:R-:W2:Y:S04]  /*14130*/  LD.E R29, desc[UR42][R16.64+0x24c] ;  /* 0x00024c2a101d7980 */ /* 0x000ea8000c101900 */
[----:B---3--:R-:W3:Y:S04]  /*14140*/  LD.E R11, desc[UR42][R16.64+0x250] ;  /* 0x0002502a100b7980 */ /* 0x008ee8000c101900 */
[----:B------:R-:W3:Y:S04]  /*14150*/  LD.E R31, desc[UR42][R16.64+0x254] ;  /* 0x0002542a101f7980 */ /* 0x000ee8000c101900 */
[----:B----4-:R-:W4:Y:S04]  /*14160*/  LD.E R5, desc[UR42][R16.64+0x258] ;  /* 0x0002582a10057980 */ /* 0x010f28000c101900 */
[----:B------:R-:W4:Y:S04]  /*14170*/  LD.E R13, desc[UR42][R16.64+0x25c] ;  /* 0x00025c2a100d7980 */ /* 0x000f28000c101900 */
[----:B-----5:R-:W5:Y:S04]  /*14180*/  LD.E R9, desc[UR42][R16.64+0x260] ;  /* 0x0002602a10097980 */ /* 0x020f68000c101900 */
        /* <DEDUP_REMOVED lines=115> */
[----:B------:R0:W-:Y:S04]  /*148c0*/  ST.E desc[UR42][R16.64+0x240], R21 ;  /* 0x0002401510007985 */ /* 0x0001e8000c10192a */
[----:B------:R0:W-:Y:S04]  /*148d0*/  ST.E desc[UR42][R16.64+0x244], R25 ;  /* 0x0002441910007985 */ /* 0x0001e8000c10192a */
[----:B------:R0:W-:Y:S04]  /*148e0*/  ST.E desc[UR42][R16.64+0x248], R27 ;  /* 0x0002481b10007985 */ /* 0x0001e8000c10192a */
[----:B------:R0:W-:Y:S04]  /*148f0*/  ST.E desc[UR42][R16.64+0x24c], R29 ;  /* 0x00024c1d10007985 */ /* 0x0001e8000c10192a */
[----:B---3--:R0:W-:Y:S04]  /*14900*/  ST.E desc[UR42][R16.64+0x250], R11 ;  /* 0x0002500b10007985 */ /* 0x0081e8000c10192a */
[----:B------:R0:W-:Y:S04]  /*14910*/  ST.E desc[UR42][R16.64+0x254], R31 ;  /* 0x0002541f10007985 */ /* 0x0001e8000c10192a */
[----:B----4-:R0:W-:Y:S04]  /*14920*/  ST.E desc[UR42][R16.64+0x258], R5 ;  /* 0x0002580510007985 */ /* 0x0101e8000c10192a */
[----:B------:R0:W-:Y:S04]  /*14930*/  ST.E desc[UR42][R16.64+0x25c], R13 ;  /* 0x00025c0d10007985 */ /* 0x0001e8000c10192a */
[----:B-----5:R0:W-:Y:S04]  /*14940*/  ST.E desc[UR42][R16.64+0x260], R9 ;  /* 0x0002600910007985 */ /* 0x0201e8000c10192a */
[----:B------:R0:W-:Y:S04]  /*14950*/  ST.E desc[UR42][R16.64+0x264], R15 ;  /* 0x0002640f10007985 */ /* 0x0001e8000c10192a */
[----:B--2---:R0:W-:Y:S04]  /*14960*/  ST.E desc[UR42][R16.64+0x268], R7 ;  /* 0x0002680710007985 */ /* 0x0041e8000c10192a */
        /* <DEDUP_REMOVED lines=121> */
.L_x_12951:
[----:B------:R-:W-:Y:S05]  /*15100*/  BSYNC B0 ;  /* 0x0000000000007941 */ /* 0x000fea0003800000 */
.L_x_12950:
[C---:B------:R-:W-:Y:S01]  /*15110*/  ISETP.GT.AND P0, PT, R0.reuse, R3, PT ;  /* 0x000000030000720c */ /* 0x040fe20003f04270 */
[----:B------:R-:W-:-:S12]  /*15120*/  VIADD R0, R0, 0xffffffff ;  /* 0xffffffff00007836 */ /* 0x000fd80000000000 */
[----:B------:R-:W-:Y:S05]  /*15130*/  @P0 BRA `(.L_x_12952) ;  /* 0xffffff4c00a00947 */ /* 0x000fea000383ffff */
[----:B01----:R-:W2:Y:S02]  /*15140*/  LDL R2, [R1+0x70] ;  /* 0x0000700001027983 */ /* 0x003ea40000100800 */
[----:B--2---:R-:W-:-:S07]  /*15150*/  IMAD.SHL.U32 R2, R2, 0x80, RZ ;  /* 0x0000008002027824 */ /* 0x004fce00078e00ff */
.L_x_12925:
        /* <DEDUP_REMOVED lines=23> */
.L_x_12955:
[----:B------:R-:W-:-:S13]  /*152d0*/  ISETP.NE.AND P0, PT, R7, 0x1, PT ;  /* 0x000000010700780c */ /* 0x000fda0003f05270 */
[----:B------:R-:W0:Y:S02]  /*152e0*/  @P0 LDC.64 R4, c[0x0][0xae0] ;  /* 0x0002b800ff040b82 */ /* 0x000e240000000a00 */
[----:B0-----:R-:W-:-:S05]  /*152f0*/  @P0 IMAD.HI.U32 R4, R2, R4, RZ ;  /* 0x0000000402040227 */ /* 0x001fca00078e00ff */
[----:B------:R-:W-:-:S07]  /*15300*/  @P0 SHF.R.U32.HI R2, RZ, R5, R4 ;  /* 0x00000005ff020219 */ /* 0x000fce0000011604 */
.L_x_12956:
[----:B------:R-:W-:Y:S05]  /*15310*/  BSYNC B0 ;  /* 0x0000000000007941 */ /* 0x000fea0003800000 */
.L_x_12954:
[----:B------:R-:W-:-:S05]  /*15320*/  IMAD R2, R2, R7, RZ ;  /* 0x0000000702027224 */ /* 0x000fca00078e02ff */
[----:B------:R-:W-:-:S07]  /*15330*/  VIMNMX R3, R3, R2, !PT ;  /* 0x0000000203037248 */ /* 0x000fce0007fe0100 */
.L_x_12953:
[----:B------:R-:W-:-:S04]  /*15340*/  VIADD R3, R3, 0x5f ;  /* 0x0000005f03037836 */ /* 0x000fc80000000000 */
[----:B------:R-:W-:-:S05]  /*15350*/  IMAD.HI R3, R3, 0x2aaaaaab, RZ ;  /* 0x2aaaaaab03037827 */ /* 0x000fca00078e02ff */
[----:B------:R-:W-:-:S04]  /*15360*/  SHF.R.U32.HI R2, RZ, 0x1f, R3 ;  /* 0x0000001fff027819 */ /* 0x000fc80000011603 */
[----:B------:R-:W-:-:S04]  /*15370*/  LEA.HI.SX32 R2, R3, R2, 0x1c ;  /* 0x0000000203027211 */ /* 0x000fc800078fe2ff */
[----:B------:R-:W-:-:S04]  /*15380*/  VIMNMX R4, R165, R2, !PT ;  /* 0x00000002a5047248 */ /* 0x000fc80007fe0100 */
[----:B------:R-:W-:-:S13]  /*15390*/  ISETP.GE.AND P0, PT, R0, R4, PT ;  /* 0x000000040000720c */ /* 0x000fda0003f06270 */
[----:B------:R-:W-:Y:S05]  /*153a0*/  @!P0 BRA `(.L_x_12957) ;  /* 0x0000009c00c48947 */ /* 0x000fea0003800000 */
[----:B------:R0:W5:Y:S01]  /*153b0*/  LDL.64 R2, [R1+0x178] ;  /* 0x0001780001027983 */ /* 0x0001620000100a00 */
[----:B------:R-:W-:-:S07]  /*153c0*/  IMAD.MOV.U32 R5, RZ, RZ, R0 ;  /* 0x000000ffff057224 */ /* 0x000fce00078e0000 */
.L_x_12974:
        /* <DEDUP_REMOVED lines=19> */
[----:B---3--:R-:W-:Y:S01]  /*15500*/  @!P1 IMAD.MOV.U32 R7, RZ, RZ, RZ ;  /* 0x000000ffff079224 */ /* 0x008fe200078e00ff */
[----:B--2---:R-:W-:-:S04]  /*15510*/  LOP3.LUT R0, R0, 0x1, RZ, 0xfc, !PT ;  /* 0x0000000100007812 */ /* 0x004fc800078efcff */
[----:B------:R-:W-:-:S13]  /*15520*/  ISETP.NE.AND P2, PT, R0, 0x3, PT ;  /* 0x000000030000780c */ /* 0x000fda0003f45270 */
[----:B-1----:R-:W-:Y:S05]  /*15530*/  @!P2 BRA `(.L_x_12959) ;  /* 0x000000000004a947 */ /* 0x002fea0003800000 */
[----:B------:R-:W-:Y:S01]  /*15540*/  BPT.TRAP 0x1 ;  /* 0x000000040000795c */ /* 0x000fe20000300000 */
.L_x_12959:
[----:B------:R-:W-:Y:S05]  /*15550*/  BSYNC B0 ;  /* 0x0000000000007941 */ /* 0x000fea0003800000 */
.L_x_12958:
        /* <DEDUP_REMOVED lines=13> */
.L_x_12961:
[----:B------:R-:W-:Y:S05]  /*15630*/  BSYNC B0 ;  /* 0x0000000000007941 */ /* 0x000fea0003800000 */
.L_x_12960:
        /* <DEDUP_REMOVED lines=8> */
.L_x_12963:
[----:B------:R-:W-:Y:S05]  /*156c0*/  BSYNC B0 ;  /* 0x0000000000007941 */ /* 0x000fea0003800000 */
.L_x_12962:
        /* <DEDUP_REMOVED lines=8> */
[----:B------:R-:W-:Y:S01]  /*15750*/  MOV R7, R11 ;  /* 0x0000000b00077202 */ /* 0x000fe20000000f00 */
[----:B------:R-:W-:Y:S01]  /*15760*/  WARPGROUP.ARRIVE ;  /* 0x00000000000079c5 */ /* 0x000fe20000000000 */
[C---:B------:R-:W-:Y:S02]  /*15770*/  R2UR UR6, R6.reuse ;  /* 0x00000000060672ca */ /* 0x040fe400000e0000 */
        /* <DEDUP_REMOVED lines=48> */
.L_x_12966:
[----:B------:R-:W-:Y:S05]  /*15a80*/  BSYNC B0 ;  /* 0x0000000000007941 */ /* 0x000fea0003800000 */
.L_x_12965:
        /* <DEDUP_REMOVED lines=10> */
.L_x_12968:
[----:B------:R-:W-:Y:S05]  /*15b30*/  BSYNC B0 ;  /* 0x0000000000007941 */ /* 0x000fea0003800000 */
.L_x_12967:
[----:B------:R-:W-:Y:S04]  /*15b40*/  BSSY B0, `(.L_x_12969) ;  /* 0x0000006000007945 */ /* 0x000fe80003800000 */
[----:B--2---:R-:W-:Y:S05]  /*15b50*/  @P1 BRA `(.L_x_12970) ;  /* 0x0000000000101947 */ /* 0x004fea0003800000 */
[----:B-----5:R-:W-:Y:S01]  /*15b60*/  IMAD R6, R6, 0x8, R9 ;  /* 0x0000000806067824 */ /* 0x020fe200078e0209 */
[----:B-1----:R-:W-:-:S04]  /*15b70*/  SHF.L.U32 R7, R8, 0x1f, RZ ;  /* 0x0000001f08077819 */ /* 0x002fc800000006ff */
[----:B------:R-:W1:Y:S02]  /*15b80*/  SYNCS.PHASECHK.TRANS64.TRYWAIT P1, [R6+URZ], R7 ;  /* 0x00000007060075a7 */ /* 0x000e64000802017f */
[----:B-1----:R-:W-:Y:S05]  /*15b90*/  @!P1 BRA `(.L_x_12971) ;  /* 0x0000022400ac9947 */ /* 0x002fea0003800000 */
.L_x_12970:
[----:B------:R-:W-:Y:S05]  /*15ba0*/  BSYNC B0 ;  /* 0x0000000000007941 */ /* 0x000fea0003800000 */
.L_x_12969:
[----:B-1----:R-:W2:Y:S04]  /*15bb0*/  LDL R7, [R1+0x90] ;  /* 0x0000900001077983 */ /* 0x002ea80000100800 */
        /* <DEDUP_REMOVED lines=139> */
[----:B--2---:R-:W-:Y:S01]  /*16470*/  VIADD R18, R18, 0xc00 ;  /* 0x00000c0012127836 */ /* 0x004fe20000000000 */
[----:B------:R-:W-:Y:S01]  /*16480*/  IADD3 R8, R6, 0x900, RZ ;  /* 0x0000090006087810 */ /* 0x000fe20007ffe0ff */
        /* <DEDUP_REMOVED lines=32> */
[----:B------:R-:W1:Y:S01]  /*16690*/  S2R R74, SR_TID.X ;  /* 0x00000000004a7919 */ /* 0x000e620000002100 */
[----:B------:R-:W-:Y:S04]  /*166a0*/  STL [R1+0x90], R0 ;  /* 0x0000900001007387 */ /* 0x000fe80000100800 */
[----:B------:R-:W-:Y:S01]  /*166b0*/  STL [R1+0x90], R0 ;  /* 0x0000900001007387 */ /* 0x000fe20000100800 */
[----:B------:R-:W-:-:S02]  /*166c0*/  WARPGROUP.DEPBAR.LE gsb0, 0x0 ;  /* 0x00008000000079c5 */ /* 0x000fc40000010000 */
[----:B------:R-:W-:-:S06]  /*166d0*/  WARPGROUP.ARRIVE ;  /* 0x00000000000079c5 */ /* 0x000fcc0000000000 */
[----:B------:R-:W-:Y:S01]  /*166e0*/  HGMMA.64x96x16.F32 R24, gdesc[UR4], R24, gsb0 ;  /* 0x01600000041879f0 */ /* 0x000fe20008000818 */
[----:B-1----:R-:W-:Y:S01]  /*166f0*/  LOP3.LUT R74, R74, 0x7f, RZ, 0xc0, !PT ;  /* 0x0000007f4a4a7812 */ /* 0x002fe200078ec0ff */
        /* <DEDUP_REMOVED lines=24> */
[----:B--2---:R-:W2:Y:S04]  /*16880*/  LD.E.64 R6, desc[UR42][R16.64+0x440] ;  /* 0x0004402a10067980 */ /* 0x004ea8000c101b00 */
[----:B---3--:R-:W3:Y:S01]  /*16890*/  LD.E R12, desc[UR42][R12.64] ;  /* 0x0000002a0c0c7980 */ /* 0x008ee2000c101900 */
[----:B------:R-:W-:-:S04]  /*168a0*/  UIADD3 UR4, UP0, UR37, 0x440, URZ ;  /* 0x0000044025047890 */ /* 0x000fc8000ff1e03f */
[----:B------:R-:W-:Y:S02]  /*168b0*/  ULOP3.LUT UR4, UR4, 0x4, URZ, 0xfc, !UPT ;  /* 0x0000000404047892 */ /* 0x000fe4000f8efc3f */
[----:B------:R-:W-:Y:S01]  /*168c0*/  UIADD3.X UR5, URZ, UR36, URZ, UP0, !UPT ;  /* 0x000000243f057290 */ /* 0x000fe200087fe43f */
[-C--:B---3--:R-:W-:Y:S01]  /*168d0*/  FMUL.FTZ R11, R24, R12.reuse ;  /* 0x0000000c180b7220 */ /* 0x088fe20000410000 */
[-C--:B------:R-:W-:Y:S01]  /*168e0*/  FMUL.FTZ R10, R25, R12.reuse ;  /* 0x0000000c190a7220 */ /* 0x080fe20000410000 */
[----:B------:R-:W-:-:S04]  /*168f0*/  FMUL.FTZ R20, R28, R12 ;  /* 0x0000000c1c147220 */ /* 0x000fc80000410000 */
[----:B------:R-:W2:Y:S01]  /*16900*/  MUFU.TANH R11, R11 ;  /* 0x0000000b000b7308 */ /* 0x000ea20000002400 */
[-C--:B------:R-:W-:Y:S01]  /*16910*/  FMUL.FTZ R21, R29, R12.reuse ;  /* 0x0000000c1d157220 */ /* 0x080fe20000410000 */
[----:B------:R-:W-:-:S06]  /*16920*/  FMUL.FTZ R29, R32, R12 ;  /* 0x0000000c201d7220 */ /* 0x000fcc0000410000 */
[----:B------:R-:W3:Y:S01]  /*16930*/  MUFU.TANH R10, R10 ;  /* 0x0000000a000a7308 */ /* 0x000ee20000002400 */
[-C--:B------:R-:W-:Y:S01]  /*16940*/  FMUL.FTZ R13, R30, R12.reuse ;  /* 0x0000000c1e0d7220 */ /* 0x080fe20000410000 */
[----:B------:R-:W-:-:S06]  /*16950*/  FMUL.FTZ R30, R33, R12 ;  /* 0x0000000c211e7220 */ /* 0x000fcc0000410000 */
[----:B------:R-:W4:Y:S01]  /*16960*/  MUFU.TANH R20, R20 ;  /* 0x0000001400147308 */ /* 0x000f220000002400 */
[-C--:B------:R-:W-:Y:S01]  /*16970*/  FMUL.FTZ R19, R38, R12.reuse ;  /* 0x0000000c26137220 */ /* 0x080fe20000410000 */
[----:B------:R-:W-:Y:S01]  /*16980*/  FMUL.FTZ R38, R41, R12 ;  /* 0x0000000c29267220 */ /* 0x000fe20000410000 */
[----:B--2---:R-:W-:-:S05]  /*16990*/  FMNMX.FTZ R41, R11, R6, !PT ;  /* 0x000000060b297209 */ /* 0x004fca0007810000 */
[----:B------:R-:W2:Y:S01]  /*169a0*/  MUFU.TANH R21, R21 ;  /* 0x0000001500157308 */ /* 0x000ea20000002400 */
[-C--:B------:R-:W-:Y:S01]  /*169b0*/  FMUL.FTZ R33, R36, R12.reuse ;  /* 0x0000000c24217220 */ /* 0x080fe20000410000 */
[----:B------:R-:W-:Y:S01]  /*169c0*/  FMUL.FTZ R15, R34, R12 ;  /* 0x0000000c220f7220 */ /* 0x000fe20000410000 */
[----:B---3--:R-:W-:-:S05]  /*169d0*/  FMNMX.FTZ R41, R10, R41, !PT ;  /* 0x000000290a297209 */ /* 0x008fca0007810000 */
[----:B------:R-:W3:Y:S01]  /*169e0*/  MUFU.TANH R29, R29 ;  /* 0x0000001d001d7308 */ /* 0x000ee20000002400 */
[-C--:B------:R-:W-:Y:S01]  /*169f0*/  FMUL.FTZ R34, R37, R12.reuse ;  /* 0x0000000c25227220 */ /* 0x080fe20000410000 */
[-C--:B------:R-:W-:Y:S01]  /*16a00*/  FMUL.FTZ R25, R42, R12.reuse ;  /* 0x0000000c2a197220 */ /* 0x080fe20000410000 */
[----:B------:R-:W-:-:S05]  /*16a10*/  FMUL.FTZ R42, R48, R12 ;  /* 0x0000000c302a7220 */ /* 0x000fca0000410000 */
[----:B------:R-:W0:Y:S01]  /*16a20*/  MUFU.TANH R30, R30 ;  /* 0x0000001e001e7308 */ /* 0x000e220000002400 */
[----:B----4-:R-:W-:Y:S01]  /*16a30*/  FMNMX.FTZ R48, R20, R41, !PT ;  /* 0x0000002914307209 */ /* 0x010fe20007810000 */
[----:B------:R-:W-:-:S06]  /*16a40*/  FMUL.FTZ R37, R40, R12 ;  /* 0x0000000c28257220 */ /* 0x000fcc0000410000 */
[----:B------:R-:W4:Y:S01]  /*16a50*/  MUFU.TANH R33, R33 ;  /* 0x0000002100217308 */ /* 0x000f220000002400 */
[----:B--2---:R-:W-:Y:S01]  /*16a60*/  FMNMX.FTZ R48, R21, R48, !PT ;  /* 0x0000003015307209 */ /* 0x004fe20007810000 */
[----:B------:R-:W-:-:S06]  /*16a70*/  FMUL.FTZ R24, R39, R12 ;  /* 0x0000000c27187220 */ /* 0x000fcc0000410000 */
[----:B------:R-:W2:Y:S01]  /*16a80*/  MUFU.TANH R34, R34 ;  /* 0x0000002200227308 */ /* 0x000ea20000002400 */
[----:B---3--:R-:W-:Y:S01]  /*16a90*/  FMNMX.FTZ R41, R29, R48, !PT ;  /* 0x000000301d297209 */ /* 0x008fe20007810000 */
[----:B------:R-:W-:-:S06]  /*16aa0*/  FMUL.FTZ R39, R44, R12 ;  /* 0x0000000c2c277220 */ /* 0x000fcc0000410000 */
[----:B------:R-:W3:Y:S01]  /*16ab0*/  MUFU.TANH R37, R37 ;  /* 0x0000002500257308 */ /* 0x000ee20000002400 */
[----:B0-----:R-:W-:Y:S01]  /*16ac0*/  FMNMX.FTZ R48, R30, R41, !PT ;  /* 0x000000291e307209 */ /* 0x001fe20007810000 */
[-C--:B------:R-:W-:Y:S01]  /*16ad0*/  FMUL.FTZ R40, R45, R12.reuse ;  /* 0x0000000c2d287220 */ /* 0x080fe20000410000 */
[----:B------:R-:W-:-:S05]  /*16ae0*/  FMUL.FTZ R28, R47, R12 ;  /* 0x0000000c2f1c7220 */ /* 0x000fca0000410000 */
[----:B------:R-:W0:Y:S01]  /*16af0*/  MUFU.TANH R38, R38 ;  /* 0x0000002600267308 */ /* 0x000e220000002400 */
[----:B----4-:R-:W-:Y:S01]  /*16b00*/  FMNMX.FTZ R47, R33, R48, !PT ;  /* 0x00000030212f7209 */ /* 0x010fe20007810000 */
[-C--:B------:R-:W-:Y:S01]  /*16b10*/  FMUL.FTZ R8, R26, R12.reuse ;  /* 0x0000000c1a087220 */ /* 0x080fe20000410000 */
[----:B------:R-:W-:-:S05]  /*16b20*/  FMUL.FTZ R26, R43, R12 ;  /* 0x0000000c2b1a7220 */ /* 0x000fca0000410000 */
[----:B------:R-:W4:Y:S01]  /*16b30*/  MUFU.TANH R39, R39 ;  /* 0x0000002700277308 */ /* 0x000f220000002400 */
[----:B--2---:R-:W-:Y:S01]  /*16b40*/  FMNMX.FTZ R48, R34, R47, !PT ;  /* 0x0000002f22307209 */ /* 0x004fe20007810000 */
[----:B------:R-:W-:-:S06]  /*16b50*/  FMUL.FTZ R43, R49, R12 ;  /* 0x0000000c312b7220 */ /* 0x000fcc0000410000 */
[----:B------:R-:W2:Y:S01]  /*16b60*/  MUFU.TANH R40, R40 ;  /* 0x0000002800287308 */ /* 0x000ea20000002400 */
[----:B---3--:R-:W-:Y:S01]  /*16b70*/  FMNMX.FTZ R47, R37, R48, !PT ;  /* 0x00000030252f7209 */ /* 0x008fe20007810000 */
[-C--:B------:R-:W-:Y:S01]  /*16b80*/  FMUL.FTZ R44, R52, R12.reuse ;  /* 0x0000000c342c7220 */ /* 0x080fe20000410000 */
[----:B------:R-:W-:-:S05]  /*16b90*/  FMUL.FTZ R9, R27, R12 ;  /* 0x0000000c1b097220 */ /* 0x000fca0000410000 */
[----:B------:R-:W3:Y:S01]  /*16ba0*/  MUFU.TANH R42, R42 ;  /* 0x0000002a002a7308 */ /* 0x000ee20000002400 */
[----:B0-----:R-:W-:Y:S01]  /*16bb0*/  FMNMX.FTZ R48, R38, R47, !PT ;  /* 0x0000002f26307209 */ /* 0x001fe20007810000 */
[-C--:B------:R-:W-:Y:S01]  /*16bc0*/  FMUL.FTZ R45, R53, R12.reuse ;  /* 0x0000000c352d7220 */ /* 0x080fe20000410000 */
[----:B------:R-:W-:-:S05]  /*16bd0*/  FMUL.FTZ R27, R46, R12 ;  /* 0x0000000c2e1b7220 */ /* 0x000fca0000410000 */
[----:B------:R-:W0:Y:S01]  /*16be0*/  MUFU.TANH R43, R43 ;  /* 0x0000002b002b7308 */ /* 0x000e220000002400 */
[----:B----4-:R-:W-:Y:S01]  /*16bf0*/  FMNMX.FTZ R47, R39, R48, !PT ;  /* 0x00000030272f7209 */ /* 0x010fe20007810000 */
[----:B------:R-:W-:-:S06]  /*16c00*/  FMUL.FTZ R46, R56, R12 ;  /* 0x0000000c382e7220 */ /* 0x000fcc0000410000 */
[----:B------:R-:W4:Y:S01]  /*16c10*/  MUFU.TANH R8, R8 ;  /* 0x0000000800087308 */ /* 0x000f220000002400 */
[----:B------:R-:W-:Y:S01]  /*16c20*/  FMUL.FTZ R14, R31, R12 ;  /* 0x0000000c1f0e7220 */ /* 0x000fe20000410000 */
[----:B--2---:R-:W-:-:S06]  /*16c30*/  FMNMX.FTZ R47, R40, R47, !PT ;  /* 0x0000002f282f7209 */ /* 0x004fcc0007810000 */
[----:B------:R-:W2:Y:S01]  /*16c40*/  MUFU.TANH R44, R44 ;  /* 0x0000002c002c7308 */ /* 0x000ea20000002400 */
[----:B------:R-:W-:Y:S01]  /*16c50*/  FMUL.FTZ R52, R57, R12 ;  /* 0x0000000c39347220 */ /* 0x000fe20000410000 */
[----:B---3--:R-:W-:-:S06]  /*16c60*/  FMNMX.FTZ R48, R42, R47, !PT ;  /* 0x0000002f2a307209 */ /* 0x008fcc0007810000 */
[----:B------:R-:W3:Y:S08]  /*16c70*/  MUFU.TANH R9, R9 ;  /* 0x0000000900097308 */ /* 0x000ef00000002400 */
[----:B------:R-:W1:Y:S01]  /*16c80*/  MUFU.TANH R45, R45 ;  /* 0x0000002d002d7308 */ /* 0x000e620000002400 */
[-C--:B------:R-:W-:Y:S01]  /*16c90*/  FMUL.FTZ R60, R60, R12.reuse ;  /* 0x0000000c3c3c7220 */ /* 0x080fe20000410000 */
[----:B------:R-:W-:-:S06]  /*16ca0*/  FMUL.FTZ R18, R35, R12 ;  /* 0x0000000c23127220 */ /* 0x000fcc0000410000 */
[----:B------:R-:W1:Y:S01]  /*16cb0*/  MUFU.TANH R13, R13 ;  /* 0x0000000d000d7308 */ /* 0x000e620000002400 */
[----:B0-----:R-:W-:Y:S01]  /*16cc0*/  FMNMX.FTZ R47, R43, R48, !PT ;  /* 0x000000302b2f7209 */ /* 0x001fe20007810000 */
[----:B------:R-:W-:-:S06]  /*16cd0*/  FMUL.FTZ R61, R61, R12 ;  /* 0x0000000c3d3d7220 */ /* 0x000fcc0000410000 */
[----:B------:R-:W0:Y:S01]  /*16ce0*/  MUFU.TANH R46, R46 ;  /* 0x0000002e002e7308 */ /* 0x000e220000002400 */
[----:B------:R-:W-:Y:S01]  /*16cf0*/  FMUL.FTZ R31, R50, R12 ;  /* 0x0000000c321f7220 */ /* 0x000fe20000410000 */
[----:B----4-:R-:W-:-:S06]  /*16d00*/  FMNMX.FTZ R48, R8, R7, !PT ;  /* 0x0000000708307209 */ /* 0x010fcc0007810000 */
[----:B------:R-:W4:Y:S01]  /*16d10*/  MUFU.TANH R14, R14 ;  /* 0x0000000e000e7308 */ /* 0x000f220000002400 */
[----:B--2---:R-:W-:-:S07]  /*16d20*/  FMNMX.FTZ R50, R44, R47, !PT ;  /* 0x0000002f2c327209 */ /* 0x004fce0007810000 */
[----:B------:R-:W2:Y:S01]  /*16d30*/  MUFU.TANH R52, R52 ;  /* 0x0000003400347308 */ /* 0x000ea20000002400 */
[----:B------:R-:W-:Y:S01]  /*16d40*/  FMUL.FTZ R64, R64, R12 ;  /* 0x0000000c40407220 */ /* 0x000fe20000410000 */
[----:B---3--:R-:W-:-:S06]  /*16d50*/  FMNMX.FTZ R48, R9, R48, !PT ;  /* 0x0000003009307209 */ /* 0x008fcc0007810000 */
[----:B------:R-:W3:Y:S01]  /*16d60*/  MUFU.TANH R15, R15 ;  /* 0x0000000f000f7308 */ /* 0x000ee20000002400 */
[----:B-1----:R-:W-:Y:S01]  /*16d70*/  FMNMX.FTZ R49, R45, R50, !PT ;  /* 0x000000322d317209 */ /* 0x002fe20007810000 */
[----:B------:R-:W-:-:S06]  /*16d80*/  FMUL.FTZ R65, R65, R12 ;  /* 0x0000000c41417220 */ /* 0x000fcc0000410000 */
[----:B------:R-:W1:Y:S01]  /*16d90*/  MUFU.TANH R73, R60 ;  /* 0x0000003c00497308 */ /* 0x000e620000002400 */
[----:B------:R-:W-:-:S07]  /*16da0*/  FMNMX.FTZ R47, R13, R48, !PT ;  /* 0x000000300d2f7209 */ /* 0x000fce0007810000 */
[----:B------:R-:W1:Y:S01]  /*16db0*/  MUFU.TANH R18, R18 ;  /* 0x0000001200127308 */ /* 0x000e620000002400 */
[----:B0-----:R-:W-:-:S07]  /*16dc0*/  FMNMX.FTZ R49, R46, R49, !PT ;  /* 0x000000312e317209 */ /* 0x001fce0007810000 */
[----:B------:R-:W0:Y:S01]  /*16dd0*/  MUFU.TANH R61, R61 ;  /* 0x0000003d003d7308 */ /* 0x000e220000002400 */
[----:B------:R-:W-:Y:S01]  /*16de0*/  FMUL.FTZ R68, R68, R12 ;  /* 0x0000000c44447220 */ /* 0x000fe20000410000 */
[----:B----4-:R-:W-:-:S06]  /*16df0*/  FMNMX.FTZ R48, R14, R47, !PT ;  /* 0x0000002f0e307209 */ /* 0x010fcc0007810000 */
[----:B------:R-:W4:Y:S01]  /*16e00*/  MUFU.TANH R19, R19 ;  /* 0x0000001300137308 */ /* 0x000f220000002400 */
[----:B--2---:R-:W-:Y:S01]  /*16e10*/  FMNMX.FTZ R50, R52, R49, !PT ;  /* 0x0000003134327209 */ /* 0x004fe20007810000 */
[----:B------:R-:W-:-:S06]  /*16e20*/  FMUL.FTZ R69, R69, R12 ;  /* 0x0000000c45457220 */ /* 0x000fcc0000410000 */
[----:B------:R-:W2:Y:S01]  /*16e30*/  MUFU.TANH R75, R64 ;  /* 0x00000040004b7308 */ /* 0x000ea20000002400 */
[----:B---3--:R-:W-:Y:S02]  /*16e40*/  FMNMX.FTZ R47, R15, R48, !PT ;  /* 0x000000300f2f7209 */ /* 0x008fe40007810000 */
[----:B-1----:R-:W-:-:S05]  /*16e50*/  FMNMX.FTZ R50, R73, R50, !PT ;  /* 0x0000003249327209 */ /* 0x002fca0007810000 */
[----:B------:R-:W1:Y:S01]  /*16e60*/  MUFU.TANH R65, R65 ;  /* 0x0000004100417308 */ /* 0x000e620000002400 */
[----:B------:R-:W-:-:S07]  /*16e70*/  FMNMX.FTZ R48, R18, R47, !PT ;  /* 0x0000002f12307209 */ /* 0x000fce0007810000 */
[----:B------:R-:W3:Y:S01]  /*16e80*/  MUFU.TANH R24, R24 ;  /* 0x0000001800187308 */ /* 0x000ee20000002400 */
[----:B0-----:R-:W-:-:S07]  /*16e90*/  FMNMX.FTZ R50, R61, R50, !PT ;  /* 0x000000323d327209 */ /* 0x001fce0007810000 */
[----:B------:R-:W0:Y:S01]  /*16ea0*/  MUFU.TANH R77, R68 ;  /* 0x00000044004d7308 */ /* 0x000e220000002400 */
[----:B----4-:R-:W-:-:S07]  /*16eb0*/  FMNMX.FTZ R49, R19, R48, !PT ;  /* 0x0000003013317209 */ /* 0x010fce0007810000 */
[----:B------:R-:W4:Y:S01]  /*16ec0*/  MUFU.TANH R25, R25 ;  /* 0x0000001900197308 */ /* 0x000f220000002400 */
[----:B--2---:R-:W-:-:S07]  /*16ed0*/  FMNMX.FTZ R48, R75, R50, !PT ;  /* 0x000000324b307209 */ /* 0x004fce0007810000 */
[----:B------:R-:W2:Y:S01]  /*16ee0*/  MUFU.TANH R69, R69 ;  /* 0x0000004500457308 */ /* 0x000ea20000002400 */
[----:B------:R-:W-:-:S07]  /*16ef0*/  FMUL.FTZ R35, R54, R12 ;  /* 0x0000000c36237220 */ /* 0x000fce0000410000 */
[----:B------:R-:W2:Y:S01]  /*16f00*/  MUFU.TANH R26, R26 ;  /* 0x0000001a001a7308 */ /* 0x000ea20000002400 */
[----:B-1----:R-:W-:Y:S01]  /*16f10*/  FMNMX.FTZ R54, R65, R48, !PT ;  /* 0x0000003041367209 */ /* 0x002fe20007810000 */
[----:B------:R-:W-:Y:S01]  /*16f20*/  FMUL.FTZ R32, R51, R12 ;  /* 0x0000000c33207220 */ /* 0x000fe20000410000 */
[----:B---3--:R-:W-:-:S05]  /*16f30*/  FMNMX.FTZ R50, R24, R49, !PT ;  /* 0x0000003118327209 */ /* 0x008fca0007810000 */
[----:B------:R-:W1:Y:S01]  /*16f40*/  MUFU.TANH R27, R27 ;  /* 0x0000001b001b7308 */ /* 0x000e620000002400 */
[----:B0-----:R-:W-:Y:S02]  /*16f50*/  FMNMX.FTZ R54, R77, R54, !PT ;  /* 0x000000364d367209 */ /* 0x001fe40007810000 */
[----:B----4-:R-:W-:-:S05]  /*16f60*/  FMNMX.FTZ R49, R25, R50, !PT ;  /* 0x0000003219317209 */ /* 0x010fca0007810000 */
[----:B------:R-:W0:Y:S01]  /*16f70*/  MUFU.TANH R28, R28 ;  /* 0x0000001c001c7308 */ /* 0x000e220000002400 */
[----:B--2---:R-:W-:Y:S01]  /*16f80*/  FMNMX.FTZ R57, R69, R54, !PT ;  /* 0x0000003645397209 */ /* 0x004fe20007810000 */
[----:B------:R-:W-:Y:S01]  /*16f90*/  FMUL.FTZ R36, R55, R12 ;  /* 0x0000000c37247220 */ /* 0x000fe20000410000 */
[----:B------:R-:W-:-:S05]  /*16fa0*/  FMNMX.FTZ R50, R26, R49, !PT ;  /* 0x000000311a327209 */ /* 0x000fca0007810000 */
[----:B------:R-:W2:Y:S01]  /*16fb0*/  MUFU.TANH R31, R31 ;  /* 0x0000001f001f7308 */ /* 0x000ea20000002400 */
[----:B-1----:R-:W-:Y:S01]  /*16fc0*/  FMNMX.FTZ R51, R27, R50, !PT ;  /* 0x000000321b337209 */ /* 0x002fe20007810000 */
[----:B------:R-:W1:Y:S06]  /*16fd0*/  SHFL.BFLY PT, R56, R57, 0x2, 0x1f ;  /* 0x0c401f0039387f89 */ /* 0x000e6c00000e0000 */
[----:B------:R-:W3:Y:S01]  /*16fe0*/  MUFU.TANH R32, R32 ;  /* 0x0000002000207308 */ /* 0x000ee20000002400 */
[----:B------:R-:W-:Y:S01]  /*16ff0*/  FMUL.FTZ R41, R58, R12 ;  /* 0x0000000c3a297220 */ /* 0x000fe20000410000 */
[----:B0-----:R-:W-:-:S06]  /*17000*/  FMNMX.FTZ R54, R28, R51, !PT ;  /* 0x000000331c367209 */ /* 0x001fcc0007810000 */
[----:B------:R-:W0:Y:S01]  /*17010*/  MUFU.TANH R35, R35 ;  /* 0x0000002300237308 */ /* 0x000e220000002400 */
[----:B------:R-:W-:Y:S01]  /*17020*/  FMUL.FTZ R47, R59, R12 ;  /* 0x0000000c3b2f7220 */ /* 0x000fe20000410000 */
[----:B--2---:R-:W-:-:S06]  /*17030*/  FMNMX.FTZ R51, R31, R54, !PT ;  /* 0x000000361f337209 */ /* 0x004fcc0007810000 */
[----:B------:R-:W2:Y:S01]  /*17040*/  MUFU.TANH R36, R36 ;  /* 0x0000002400247308 */ /* 0x000ea20000002400 */
[----:B------:R-:W-:Y:S01]  /*17050*/  FMUL.FTZ R48, R62, R12 ;  /* 0x0000000c3e307220 */ /* 0x000fe20000410000 */
[----:B---3--:R-:W-:-:S06]  /*17060*/  FMNMX.FTZ R54, R32, R51, !PT ;  /* 0x0000003320367209 */ /* 0x008fcc0007810000 */
        /* <DEDUP_REMOVED lines=10> */
[----:B-1----:R-:W-:Y:S01]  /*17110*/  FMNMX.FTZ R56, R57, R56, !PT ;  /* 0x0000003839387209 */ /* 0x002fe20007810000 */
[----:B------:R-:W-:Y:S01]  /*17120*/  FMUL.FTZ R53, R70, R12 ;  /* 0x0000000c46357220 */ /* 0x000fe20000410000 */
[----:B0-----:R-:W-:-:S05]  /*17130*/  FMNMX.FTZ R55, R47, R54, !PT ;  /* 0x000000362f377209 */ /* 0x001fca0007810000 */
[----:B------:R-:W0:Y:S01]  /*17140*/  MUFU.TANH R50, R50 ;  /* 0x0000003200327308 */ /* 0x000e220000002400 */
[----:B------:R-:W1:Y:S01]  /*17150*/  SHFL.BFLY PT, R63, R56, 0x1, 0x1f ;  /* 0x0c201f00383f7f89 */ /* 0x000e6200000e0000 */
[----:B------:R-:W-:Y:S01]  /*17160*/  FMUL.FTZ R12, R71, R12 ;  /* 0x0000000c470c7220 */ /* 0x000fe20000410000 */
[----:B--2---:R-:W-:-:S05]  /*17170*/  FMNMX.FTZ R54, R48, R55, !PT ;  /* 0x0000003730367209 */ /* 0x004fca0007810000 */
[----:B------:R-:W2:Y:S01]  /*17180*/  MUFU.TANH R51, R51 ;  /* 0x0000003300337308 */ /* 0x000ea20000002400 */
[----:B---3--:R-:W-:-:S07]  /*17190*/  FMNMX.FTZ R55, R49, R54, !PT ;  /* 0x0000003631377209 */ /* 0x008fce0007810000 */
[----:B------:R-:W3:Y:S01]  /*171a0*/  MUFU.TANH R53, R53 ;  /* 0x0000003500357308 */ /* 0x000ee20000002400 */
[----:B0-----:R-:W-:-:S07]  /*171b0*/  FMNMX.FTZ R54, R50, R55, !PT ;  /* 0x0000003732367209 */ /* 0x001fce0007810000 */
[----:B------:R-:W0:Y:S01]  /*171c0*/  MUFU.TANH R12, R12 ;  /* 0x0000000c000c7308 */ /* 0x000e220000002400 */
[----:B--2---:R-:W-:Y:S01]  /*171d0*/  FMNMX.FTZ R54, R51, R54, !PT ;  /* 0x0000003633367209 */ /* 0x004fe20007810000 */
[----:B------:R-:W-:Y:S01]  /*171e0*/  IMAD.U32 R58, RZ, RZ, UR4 ;  /* 0x00000004ff3a7e24 */ /* 0x000fe2000f8e00ff */
[----:B-1----:R-:W-:Y:S01]  /*171f0*/  FMNMX.FTZ R63, R56, R63, !PT ;  /* 0x0000003f383f7209 */ /* 0x002fe20007810000 */
        /* <DEDUP_REMOVED lines=16> */
[----:B------:R-:W4:Y:S01]  /*17300*/  LD.E R55, desc[UR42][R16.64+0x230] ;  /* 0x0002302a10377980 */ /* 0x000f22000c101900 */
[----:B------:R-:W-:Y:S01]  /*17310*/  FADD.FTZ R7, R7, -R71 ;  /* 0x8000004707077221 */ /* 0x000fe20000010000 */
[----:B------:R-:W-:-:S04]  /*17320*/  UIADD3 UR4, UP0, UR37, 0x230, URZ ;  /* 0x0000023025047890 */ /* 0x000fc8000ff1e03f */
[----:B------:R-:W-:Y:S02]  /*17330*/  ULOP3.LUT UR6, UR4, 0x4, URZ, 0xfc, !UPT ;  /* 0x0000000404067892 */ /* 0x000fe4000f8efc3f */
[----:B------:R-:W-:Y:S01]  /*17340*/  UIADD3.X UR5, URZ, UR36, URZ, UP0, !UPT ;  /* 0x000000243f057290 */ /* 0x000fe200087fe43f */
[----:B--2---:R-:W-:Y:S01]  /*17350*/  FMUL.FTZ R54, R56, R7 ;  /* 0x0000000738367220 */ /* 0x004fe20000410000 */
[-C--:B0-----:R-:W-:Y:S01]  /*17360*/  FMUL.FTZ R71, R71, R56.reuse ;  /* 0x0000003847477220 */ /* 0x081fe20000410000 */
[----:B---3--:R-:W-:Y:S01]  /*17370*/  FADD.FTZ R7, R6, -R79 ;  /* 0x8000004f06077221 */ /* 0x008fe20000010000 */
[-C--:B------:R-:W-:Y:S02]  /*17380*/  FMUL.FTZ R79, R79, R56.reuse ;  /* 0x000000384f4f7220 */ /* 0x080fe40000410000 */
[-C--:B------:R-:W-:Y:S01]  /*17390*/  FFMA.FTZ R169, R8, R56.reuse, -R71 ;  /* 0x0000003808a97223 */ /* 0x080fe20000010847 */
[-C--:B------:R-:W-:Y:S01]  /*173a0*/  FMUL.FTZ R7, R7, R56.reuse ;  /* 0x0000003807077220 */ /* 0x080fe20000410000 */
[-CC-:B------:R-:W-:Y:S01]  /*173b0*/  FFMA.FTZ R168, R11, R56.reuse, -R79.reuse ;  /* 0x000000380ba87223 */ /* 0x180fe2000001084f */
[-CC-:B------:R-:W-:Y:S01]  /*173c0*/  FFMA.FTZ R57, R10, R56.reuse, -R79.reuse ;  /* 0x000000380a397223 */ /* 0x180fe2000001084f */
[-C--:B------:R-:W-:Y:S01]  /*173d0*/  FFMA.FTZ R232, R30, R56.reuse, -R79 ;  /* 0x000000381ee87223 */ /* 0x080fe2000001084f */
[-C--:B------:R-:W-:Y:S01]  /*173e0*/  FFMA.FTZ R30, R9, R56.reuse, -R71 ;  /* 0x00000038091e7223 */ /* 0x080fe20000010847 */
[----:B------:R-:W-:Y:S01]  /*173f0*/  MUFU.EX2 R54, R54 ;  /* 0x0000003600367308 */ /* 0x000fe20000000800 */
[-C--:B------:R-:W-:Y:S01]  /*17400*/  FFMA.FTZ R170, R20, R56.reuse, -R79 ;  /* 0x0000003814aa7223 */ /* 0x080fe2000001084f */
[----:B------:R-:W-:-:S06]  /*17410*/  FFMA.FTZ R171, R13, R56, -R71 ;  /* 0x000000380dab7223 */ /* 0x000fcc0000010847 */
[----:B------:R-:W-:Y:S01]  /*17420*/  MUFU.EX2 R7, R7 ;  /* 0x0000000700077308 */ /* 0x000fe20000000800 */
[----:B------:R-:W-:-:S07]  /*17430*/  FFMA.FTZ R59, R21, R56, -R79 ;  /* 0x00000038153b7223 */ /* 0x000fce000001084f */
[----:B------:R-:W4:Y:S01]  /*17440*/  MUFU.EX2 R168, R168 ;  /* 0x000000a800a87308 */ /* 0x000f220000000800 */
[----:B------:R-:W-:-:S07]  /*17450*/  FFMA.FTZ R14, R14, R56, -R71 ;  /* 0x000000380e0e7223 */ /* 0x000fce0000010847 */
[----:B------:R-:W0:Y:S01]  /*17460*/  MUFU.EX2 R169, R169 ;  /* 0x000000a900a97308 */ /* 0x000e220000000800 */
[----:B------:R-:W-:-:S07]  /*17470*/  FFMA.FTZ R231, R29, R56, -R79 ;  /* 0x000000381de77223 */ /* 0x000fce000001084f */
[----:B------:R-:W1:Y:S01]  /*17480*/  MUFU.EX2 R57, R57 ;  /* 0x0000003900397308 */ /* 0x000e620000000800 */
[----:B------:R-:W-:-:S07]  /*17490*/  FFMA.FTZ R229, R15, R56, -R71 ;  /* 0x000000380fe57223 */ /* 0x000fce0000010847 */
[----:B------:R-:W2:Y:S01]  /*174a0*/  MUFU.EX2 R30, R30 ;  /* 0x0000001e001e7308 */ /* 0x000ea20000000800 */
[----:B------:R-:W-:-:S07]  /*174b0*/  FFMA.FTZ R230, R18, R56, -R71 ;  /* 0x0000003812e67223 */ /* 0x000fce0000010847 */
[----:B------:R-:W3:Y:S08]  /*174c0*/  MUFU.EX2 R170, R170 ;  /* 0x000000aa00aa7308 */ /* 0x000ef00000000800 */
[----:B------:R-:W3:Y:S01]  /*174d0*/  MUFU.EX2 R171, R171 ;  /* 0x000000ab00ab7308 */ /* 0x000ee20000000800 */
[----:B----4-:R-:W-:Y:S01]  /*174e0*/  FFMA.FTZ R60, R7, R60, R168 ;  /* 0x0000003c073c7223 */ /* 0x010fe200000100a8 */
[----:B------:R-:W-:-:S06]  /*174f0*/  FFMA.FTZ R225, R33, R56, -R79 ;  /* 0x0000003821e17223 */ /* 0x000fcc000001084f */
[----:B------:R-:W4:Y:S01]  /*17500*/  MUFU.EX2 R59, R59 ;  /* 0x0000003b003b7308 */ /* 0x000f220000000800 */
[----:B0-----:R-:W-:Y:S01]  /*17510*/  FFMA.FTZ R9, R54, R62, R169 ;  /* 0x0000003e36097223 */ /* 0x001fe200000100a9 */
[----:B------:R-:W-:-:S06]  /*17520*/  FFMA.FTZ R218, R19, R56, -R71 ;  /* 0x0000003813da7223 */ /* 0x000fcc0000010847 */
[----:B------:R-:W0:Y:S01]  /*17530*/  MUFU.EX2 R14, R14 ;  /* 0x0000000e000e7308 */ /* 0x000e220000000800 */
[----:B-1----:R-:W-:Y:S01]  /*17540*/  FADD.FTZ R11, R57, R60 ;  /* 0x0000003c390b7221 */ /* 0x002fe20000010000 */
[----:B------:R-:W-:-:S06]  /*17550*/  FFMA.FTZ R228, R34, R56, -R79 ;  /* 0x0000003822e47223 */ /* 0x000fcc000001084f */
[----:B------:R-:W1:Y:S01]  /*17560*/  MUFU.EX2 R231, R231 ;  /* 0x000000e700e77308 */ /* 0x000e620000000800 */
[----:B--2---:R-:W-:Y:S01]  /*17570*/  FADD.FTZ R6, R30, R9 ;  /* 0x000000091e067221 */ /* 0x004fe20000010000 */
[----:B------:R-:W-:-:S06]  /*17580*/  FFMA.FTZ R219, R24, R56, -R71 ;  /* 0x0000003818db7223 */ /* 0x000fcc0000010847 */
[----:B------:R-:W2:Y:S01]  /*17590*/  MUFU.EX2 R229, R229 ;  /* 0x000000e500e57308 */ /* 0x000ea20000000800 */
[----:B---3--:R-:W-:Y:S01]  /*175a0*/  FADD.FTZ R8, R170, R11 ;  /* 0x0000000baa087221 */ /* 0x008fe20000010000 */
[----:B------:R-:W-:-:S06]  /*175b0*/  FFMA.FTZ R216, R37, R56, -R79 ;  /* 0x0000003825d87223 */ /* 0x000fcc000001084f */
[----:B------:R-:W3:Y:S01]  /*175c0*/  MUFU.EX2 R232, R232 ;  /* 0x000000e800e87308 */ /* 0x000ee20000000800 */
[----:B------:R-:W-:Y:S01]  /*175d0*/  FADD.FTZ R9, R171, R6 ;  /* 0x00000006ab097221 */ /* 0x000fe20000010000 */
[----:B------:R-:W-:-:S06]  /*175e0*/  FFMA.FTZ R214, R25, R56, -R71 ;  /* 0x0000003819d67223 */ /* 0x000fcc0000010847 */
[----:B------:R-:W3:Y:S01]  /*175f0*/  MUFU.EX2 R230, R230 ;  /* 0x000000e600e67308 */ /* 0x000ee20000000800 */
[----:B----4-:R-:W-:Y:S01]  /*17600*/  FADD.FTZ R8, R59, R8 ;  /* 0x000000083b087221 */ /* 0x010fe20000010000 */
[----:B------:R-:W-:-:S06]  /*17610*/  FFMA.FTZ R217, R38, R56, -R79 ;  /* 0x0000003826d97223 */ /* 0x000fcc000001084f */
[----:B------:R-:W4:Y:S01]  /*17620*/  MUFU.EX2 R225, R225 ;  /* 0x000000e100e17308 */ /* 0x000f220000000800 */
[----:B0-----:R-:W-:Y:S01]  /*17630*/  FADD.FTZ R6, R14, R9 ;  /* 0x000000090e067221 */ /* 0x001fe20000010000 */
        /* <DEDUP_REMOVED lines=57> */
[----:B--2---:R-:W-:-:S06]  /*179d0*/  FADD.FTZ R9, R206, R9 ;  /* 0x00000009ce097221 */ /* 0x004fcc0000010000 */
[----:B------:R-:W1:Y:S01]  /*179e0*/  MUFU.EX2 R198, R198 ;  /* 0x000000c600c67308 */ /* 0x000e620000000800 */
[-C--:B------:R-:W-:Y:S01]  /*179f0*/  FFMA.FTZ R194, R61, R56.reuse, -R79 ;  /* 0x000000383dc27223 */ /* 0x080fe2000001084f */
[----:B------:R-:W-:-:S06]  /*17a00*/  FFMA.FTZ R191, R49, R56, -R71 ;  /* 0x0000003831bf7223 */ /* 0x000fcc0000010847 */
[----:B------:R-:W2:Y:S01]  /*17a10*/  MUFU.EX2 R196, R196 ;  /* 0x000000c400c47308 */ /* 0x000ea20000000800 */
[----:B---3--:R-:W-:Y:S01]  /*17a20*/  FADD.FTZ R11, R203, R6 ;  /* 0x00000006cb0b7221 */ /* 0x008fe20000010000 */
[----:B------:R-:W-:-:S06]  /*17a30*/  FADD.FTZ R9, R200, R9 ;  /* 0x00000009c8097221 */ /* 0x000fcc0000010000 */
[----:B------:R-:W3:Y:S01]  /*17a40*/  MUFU.EX2 R199, R199 ;  /* 0x000000c700c77308 */ /* 0x000ee20000000800 */
[-C--:B------:R-:W-:Y:S01]  /*17a50*/  FFMA.FTZ R187, R75, R56.reuse, -R79 ;  /* 0x000000384bbb7223 */ /* 0x080fe2000001084f */
[----:B------:R-:W-:-:S06]  /*17a60*/  FFMA.FTZ R185, R50, R56, -R71 ;  /* 0x0000003832b97223 */ /* 0x000fcc0000010847 */
[----:B------:R-:W3:Y:S01]  /*17a70*/  MUFU.EX2 R197, R197 ;  /* 0x000000c500c57308 */ /* 0x000ee20000000800 */
[----:B----4-:R-:W-:Y:S01]  /*17a80*/  FADD.FTZ R11, R204, R11 ;  /* 0x0000000bcc0b7221 */ /* 0x010fe20000010000 */
[----:B0-----:R-:W-:-:S06]  /*17a90*/  FADD.FTZ R9, R202, R9 ;  /* 0x00000009ca097221 */ /* 0x001fcc0000010000 */
[----:B------:R-:W0:Y:S01]  /*17aa0*/  MUFU.EX2 R195, R195 ;  /* 0x000000c300c37308 */ /* 0x000e220000000800 */
[-C--:B------:R-:W-:Y:S01]  /*17ab0*/  FFMA.FTZ R189, R65, R56.reuse, -R79 ;  /* 0x0000003841bd7223 */ /* 0x080fe2000001084f */
[----:B------:R-:W-:-:S06]  /*17ac0*/  FFMA.FTZ R186, R51, R56, -R71 ;  /* 0x0000003833ba7223 */ /* 0x000fcc0000010847 */
[----:B------:R-:W4:Y:S01]  /*17ad0*/  MUFU.EX2 R190, R190 ;  /* 0x000000be00be7308 */ /* 0x000f220000000800 */
        /* <DEDUP_REMOVED lines=12> */
[----:B0-----:R-:W-:Y:S01]  /*17ba0*/  FADD.FTZ R11, R195, R6 ;  /* 0x00000006c30b7221 */ /* 0x001fe20000010000 */
[----:B----4-:R-:W-:-:S06]  /*17bb0*/  FADD.FTZ R6, R190, R9 ;  /* 0x00000009be067221 */ /* 0x010fcc0000010000 */
[----:B------:R-:W0:Y:S08]  /*17bc0*/  MUFU.EX2 R189, R189 ;  /* 0x000000bd00bd7308 */ /* 0x000e300000000800 */
[----:B------:R-:W4:Y:S01]  /*17bd0*/  MUFU.EX2 R186, R186 ;  /* 0x000000ba00ba7308 */ /* 0x000f220000000800 */
[----:B-1----:R-:W-:Y:S01]  /*17be0*/  FADD.FTZ R8, R194, R11 ;  /* 0x0000000bc2087221 */ /* 0x002fe20000010000 */
[----:B--2---:R-:W-:-:S06]  /*17bf0*/  FADD.FTZ R6, R191, R6 ;  /* 0x00000006bf067221 */ /* 0x004fcc0000010000 */
[----:B------:R-:W1:Y:S08]  /*17c00*/  MUFU.EX2 R20, R20 ;  /* 0x0000001400147308 */ /* 0x000e700000000800 */
[----:B------:R-:W2:Y:S01]  /*17c10*/  MUFU.EX2 R18, R18 ;  /* 0x0000001200127308 */ /* 0x000ea20000000800 */
[----:B---3--:R-:W-:Y:S01]  /*17c20*/  FADD.FTZ R8, R187, R8 ;  /* 0x00000008bb087221 */ /* 0x008fe20000010000 */
[----:B------:R-:W-:-:S06]  /*17c30*/  FADD.FTZ R9, R185, R6 ;  /* 0x00000006b9097221 */ /* 0x000fcc0000010000 */
[----:B------:R-:W3:Y:S08]  /*17c40*/  MUFU.EX2 R21, R21 ;  /* 0x0000001500157308 */ /* 0x000ef00000000800 */
[----:B------:R-:W3:Y:S01]  /*17c50*/  MUFU.EX2 R19, R19 ;  /* 0x0000001300137308 */ /* 0x000ee20000000800 */
[----:B0-----:R-:W-:Y:S01]  /*17c60*/  FADD.FTZ R11, R189, R8 ;  /* 0x00000008bd0b7221 */ /* 0x001fe20000010000 */
[----:B----4-:R-:W-:-:S03]  /*17c70*/  FADD.FTZ R9, R186, R9 ;  /* 0x00000009ba097221 */ /* 0x010fc60000010000 */
[----:B-1----:R-:W-:Y:S01]  /*17c80*/  FADD.FTZ R6, R20, R11 ;  /* 0x0000000b14067221 */ /* 0x002fe20000010000 */
[----:B--2---:R-:W-:Y:S01]  /*17c90*/  FADD.FTZ R8, R18, R9 ;  /* 0x0000000912087221 */ /* 0x004fe20000010000 */
[----:B------:R-:W-:Y:S01]  /*17ca0*/  FMUL.FTZ R55, R7, R55 ;  /* 0x0000003707377220 */ /* 0x000fe20000410000 */
[----:B------:R-:W-:Y:S02]  /*17cb0*/  IMAD.U32 R10, RZ, RZ, UR6 ;  /* 0x00000006ff0a7e24 */ /* 0x000fe4000f8e00ff */
[----:B---3--:R-:W-:Y:S01]  /*17cc0*/  FADD.FTZ R9, R21, R6 ;  /* 0x0000000615097221 */ /* 0x008fe20000010000 */
[----:B------:R-:W-:Y:S01]  /*17cd0*/  IMAD.U32 R11, RZ, RZ, UR5 ;  /* 0x00000005ff0b7e24 */ /* 0x000fe2000f8e00ff */
[----:B------:R-:W-:Y:S01]  /*17ce0*/  ST.E desc[UR42][R16.64+0x230], R55 ;  /* 0x0002303710007985 */ /* 0x000fe2000c10192a */
[----:B------:R-:W-:-:S03]  /*17cf0*/  FADD.FTZ R13, R19, R8 ;  /* 0x00000008130d7221 */ /* 0x000fc60000010000 */
[----:B------:R-:W-:Y:S04]  /*17d00*/  ST.E desc[UR42][R16.64+0x450], R9 ;  /* 0x0004500910007985 */ /* 0x000fe8000c10192a */
[----:B------:R0:W-:Y:S04]  /*17d10*/  ST.E desc[UR42][R16.64+0x454], R13 ;  /* 0x0004540d10007985 */ /* 0x0001e8000c10192a */
[----:B------:R-:W2:Y:S02]  /*17d20*/  LD.E R6, desc[UR42][R10.64] ;  /* 0x0000002a0a067980 */ /* 0x000ea4000c101900 */
[----:B--2---:R-:W-:-:S05]  /*17d30*/  FMUL.FTZ R15, R7, R6 ;  /* 0x00000006070f7220 */ /* 0x004fca0000410000 */
[----:B------:R1:W-:Y:S04]  /*17d40*/  ST.E desc[UR42][R10.64], R15 ;  /* 0x0000000f0a007985 */ /* 0x0003e8000c10192a */
[----:B------:R-:W0:Y:S04]  /*17d50*/  LD.E R8, desc[UR42][R16.64+0x244] ;  /* 0x0002442a10087980 */ /* 0x000e28000c101900 */
[----:B------:R-:W2:Y:S04]  /*17d60*/  LD.E R6, desc[UR42][R16.64+0x240] ;  /* 0x0002402a10067980 */ /* 0x000ea8000c101900 */
[----:B------:R-:W3:Y:S04]  /*17d70*/  LD.E R144, desc[UR42][R16.64+0x424] ;  /* 0x0004242a10907980 */ /* 0x000ee8000c101900 */
[----:B------:R-:W1:Y:S04]  /*17d80*/  LD.E R12, desc[UR42][R16.64+0x250] ;  /* 0x0002502a100c7980 */ /* 0x000e68000c101900 */
        /* <DEDUP_REMOVED lines=58> */
[----:B------:R-:W-:Y:S01]  /*18130*/  ULOP3.LUT UR6, UR4, 0x8, URZ, 0xfc, !UPT ;  /* 0x0000000804067892 */ /* 0x000fe2000f8efc3f */
[C---:B0-----:R-:W-:Y:S01]  /*18140*/  FMUL.FTZ R13, R7.reuse, R8 ;  /* 0x00000008070d7220 */ /* 0x041fe20000410000 */
[----:B--2---:R-:W-:-:S04]  /*18150*/  FMUL.FTZ R9, R7, R6 ;  /* 0x0000000607097220 */ /* 0x004fc80000410000 */
[----:B------:R0:W-:Y:S01]  /*18160*/  ST.E desc[UR42][R16.64+0x244], R13 ;  /* 0x0002440d10007985 */ /* 0x0001e2000c10192a */
[----:B---3--:R-:W-:-:S03]  /*18170*/  FMUL.FTZ R33, R7, R144 ;  /* 0x0000009007217220 */ /* 0x008fc60000410000 */
[----:B------:R2:W-:Y:S01]  /*18180*/  ST.E desc[UR42][R16.64+0x240], R9 ;  /* 0x0002400910007985 */ /* 0x0005e2000c10192a */
[C---:B-1----:R-:W-:Y:S01]  /*18190*/  FMUL.FTZ R15, R7.reuse, R12 ;  /* 0x0000000c070f7220 */ /* 0x042fe20000410000 */
[C---:B----4-:R-:W-:Y:S01]  /*181a0*/  FMUL.FTZ R25, R7.reuse, R24 ;  /* 0x0000001807197220 */ /* 0x050fe20000410000 */
[C---:B------:R-:W-:Y:S01]  /*181b0*/  FMUL.FTZ R27, R7.reuse, R26 ;  /* 0x0000001a071b7220 */ /* 0x040fe20000410000 */
[C---:B0-----:R-:W-:Y:S01]  /*181c0*/  FMUL.FTZ R13, R7.reuse, R36 ;  /* 0x00000024070d7220 */ /* 0x041fe20000410000 */
[C---:B--2---:R-:W-:Y:S01]  /*181d0*/  FMUL.FTZ R9, R7.reuse, R34 ;  /* 0x0000002207097220 */ /* 0x044fe20000410000 */
[----:B------:R0:W-:Y:S01]  /*181e0*/  ST.E desc[UR42][R16.64+0x424], R33 ;  /* 0x0004242110007985 */ /* 0x0001e2000c10192a */
[----:B------:R-:W-:-:S03]  /*181f0*/  FMUL.FTZ R29, R7, R28 ;  /* 0x0000001c071d7220 */ /* 0x000fc60000410000 */
[----:B------:R1:W-:Y:S01]  /*18200*/  ST.E desc[UR42][R16.64+0x250], R15 ;  /* 0x0002500f10007985 */ /* 0x0003e2000c10192a */
[----:B------:R-:W-:-:S03]  /*18210*/  FMUL.FTZ R31, R7, R32 ;  /* 0x00000020071f7220 */ /* 0x000fc60000410000 */
[----:B------:R2:W-:Y:S04]  /*18220*/  ST.E desc[UR42][R16.64+0x254], R25 ;  /* 0x0002541910007985 */ /* 0x0005e8000c10192a */
[----:B------:R3:W-:Y:S01]  /*18230*/  ST.E desc[UR42][R16.64+0x260], R27 ;  /* 0x0002601b10007985 */ /* 0x0007e2000c10192a */
[C---:B0-----:R-:W-:Y:S01]  /*18240*/  FMUL.FTZ R33, R7.reuse, R38 ;  /* 0x0000002607217220 */ /* 0x041fe20000410000 */
[C---:B------:R-:W-:Y:S02]  /*18250*/  FMUL.FTZ R35, R7.reuse, R40 ;  /* 0x0000002807237220 */ /* 0x040fe40000410000 */
        /* <DEDUP_REMOVED lines=79> */
[----:B------:R0:W-:Y:S01]  /*18750*/  ST.E desc[UR42][R16.64+0x394], R15 ;  /* 0x0003940f10007985 */ /* 0x0001e2000c10192a */
[C---:B------:R-:W-:Y:S01]  /*18760*/  FMUL.FTZ R37, R7.reuse, R142 ;  /* 0x0000008e07257220 */ /* 0x040fe20000410000 */
[----:B------:R-:W-:Y:S02]  /*18770*/  IMAD.U32 R8, RZ, RZ, UR6 ;  /* 0x00000006ff087e24 */ /* 0x000fe4000f8e00ff */
        /* <DEDUP_REMOVED lines=15> */
[----:B---3--:R-:W-:Y:S01]  /*18870*/  FMUL.FTZ R13, R7, R136 ;  /* 0x00000088070d7220 */ /* 0x008fe20000410000 */
[----:B0-----:R-:W-:Y:S01]  /*18880*/  IMAD.U32 R9, RZ, RZ, UR5 ;  /* 0x00000005ff097e24 */ /* 0x001fe2000f8e00ff */
[----:B------:R0:W-:Y:S04]  /*18890*/  ST.E desc[UR42][R16.64+0x3e0], R15 ;  /* 0x0003e00f10007985 */ /* 0x0001e8000c10192a */
[----:B------:R1:W-:Y:S04]  /*188a0*/  ST.E desc[UR42][R16.64+0x3e4], R25 ;  /* 0x0003e41910007985 */ /* 0x0003e8000c10192a */
[----:B------:R-:W-:Y:S04]  /*188b0*/  ST.E desc[UR42][R16.64+0x3f0], R29 ;  /* 0x0003f01d10007985 */ /* 0x000fe8000c10192a */
[----:B------:R-:W-:Y:S04]  /*188c0*/  ST.E desc[UR42][R16.64+0x3f4], R31 ;  /* 0x0003f41f10007985 */ /* 0x000fe8000c10192a */
[----:B------:R-:W-:Y:S04]  /*188d0*/  ST.E desc[UR42][R16.64+0x400], R27 ;  /* 0x0004001b10007985 */ /* 0x000fe8000c10192a */
[----:B------:R2:W-:Y:S04]  /*188e0*/  ST.E desc[UR42][R16.64+0x404], R13 ;  /* 0x0004040d10007985 */ /* 0x0005e8000c10192a */
[----:B------:R3:W-:Y:S04]  /*188f0*/  ST.E desc[UR42][R16.64+0x410], R33 ;  /* 0x0004102110007985 */ /* 0x0007e8000c10192a */
[----:B------:R4:W-:Y:S04]  /*18900*/  ST.E desc[UR42][R16.64+0x414], R35 ;  /* 0x0004142310007985 */ /* 0x0009e8000c10192a */
[----:B------:R-:W-:Y:S04]  /*18910*/  ST.E desc[UR42][R16.64+0x420], R37 ;  /* 0x0004202510007985 */ /* 0x000fe8000c10192a */
[----:B0-----:R-:W2:Y:S01]  /*18920*/  LD.E R15, desc[UR42][R8.64] ;  /* 0x0000002a080f7980 */ /* 0x001ea2000c101900 */
[----:B------:R-:W-:Y:S01]  /*18930*/  ULOP3.LUT UR4, UR4, 0xc, URZ, 0xfc, !UPT ;  /* 0x0000000c04047892 */ /* 0x000fe2000f8efc3f */
[----:B------:R-:W-:-:S05]  /*18940*/  IMAD.U32 R7, RZ, RZ, UR5 ;  /* 0x00000005ff077e24 */ /* 0x000fca000f8e00ff */
[----:B------:R-:W-:Y:S02]  /*18950*/  IMAD.U32 R6, RZ, RZ, UR4 ;  /* 0x00000004ff067e24 */ /* 0x000fe4000f8e00ff */
[----:B--2---:R-:W-:-:S05]  /*18960*/  FMUL.FTZ R15, R54, R15 ;  /* 0x0000000f360f7220 */ /* 0x004fca0000410000 */
[----:B------:R0:W-:Y:S04]  /*18970*/  ST.E desc[UR42][R8.64], R15 ;  /* 0x0000000f08007985 */ /* 0x0001e8000c10192a */
[----:B-1----:R-:W2:Y:S02]  /*18980*/  LD.E R25, desc[UR42][R6.64] ;  /* 0x0000002a06197980 */ /* 0x002ea4000c101900 */
[----:B--2---:R-:W-:-:S05]  /*18990*/  FMUL.FTZ R25, R54, R25 ;  /* 0x0000001936197220 */ /* 0x004fca0000410000 */
[----:B------:R1:W-:Y:S04]  /*189a0*/  ST.E desc[UR42][R6.64], R25 ;  /* 0x0000001906007985 */ /* 0x0003e8000c10192a */
[----:B------:R-:W2:Y:S04]  /*189b0*/  LD.E R147, desc[UR42][R16.64+0x42c] ;  /* 0x00042c2a10937980 */ /* 0x000ea8000c101900 */
[----:B------:R-:W2:Y:S04]  /*189c0*/  LD.E R13, desc[UR42][R16.64+0x248] ;  /* 0x0002482a100d7980 */ /* 0x000ea8000c101900 */
[----:B------:R-:W2:Y:S04]  /*189d0*/  LD.E R27, desc[UR42][R16.64+0x24c] ;  /* 0x00024c2a101b7980 */ /* 0x000ea8000c101900 */
[----:B------:R-:W2:Y:S04]  /*189e0*/  LD.E R29, desc[UR42][R16.64+0x258] ;  /* 0x0002582a101d7980 */ /* 0x000ea8000c101900 */
[----:B------:R-:W2:Y:S04]  /*189f0*/  LD.E R31, desc[UR42][R16.64+0x25c] ;  /* 0x00025c2a101f7980 */ /* 0x000ea8000c101900 */
[----:B---3--:R-:W3:Y:S04]  /*18a00*/  LD.E R33, desc[UR42][R16.64+0x268] ;  /* 0x0002682a10217980 */ /* 0x008ee8000c101900 */
[----:B----4-:R-:W4:Y:S04]  /*18a10*/  LD.E R35, desc[UR42][R16.64+0x26c] ;  /* 0x00026c2a10237980 */ /* 0x010f28000c101900 */
[----:B0-----:R-:W4:Y:S04]  /*18a20*/  LD.E R15, desc[UR42][R16.64+0x278] ;  /* 0x0002782a100f7980 */ /* 0x001f28000c101900 */
[----:B------:R-:W4:Y:S04]  /*18a30*/  LD.E R37, desc[UR42][R16.64+0x27c] ;  /* 0x00027c2a10257980 */ /* 0x000f28000c101900 */
[----:B------:R-:W4:Y:S04]  /*18a40*/  LD.E R39, desc[UR42][R16.64+0x288] ;  /* 0x0002882a10277980 */ /* 0x000f28000c101900 */
[----:B-1----:R-:W4:Y:S04]  /*18a50*/  LD.E R25, desc[UR42][R16.64+0x28c] ;  /* 0x00028c2a10197980 */ /* 0x002f28000c101900 */
        /* <DEDUP_REMOVED lines=51> */
[C---:B--2---:R-:W-:Y:S01]  /*18d90*/  FMUL.FTZ R147, R54.reuse, R147 ;  /* 0x0000009336937220 */ /* 0x044fe20000410000 */
[C---:B------:R-:W-:Y:S01]  /*18da0*/  FMUL.FTZ R13, R54.reuse, R13 ;  /* 0x0000000d360d7220 */ /* 0x040fe20000410000 */
[C---:B------:R-:W-:Y:S01]  /*18db0*/  FMUL.FTZ R27, R54.reuse, R27 ;  /* 0x0000001b361b7220 */ /* 0x040fe20000410000 */
[C---:B------:R-:W-:Y:S01]  /*18dc0*/  FMUL.FTZ R29, R54.reuse, R29 ;  /* 0x0000001d361d7220 */ /* 0x040fe20000410000 */
[C---:B------:R-:W-:Y:S01]  /*18dd0*/  FMUL.FTZ R31, R54.reuse, R31 ;  /* 0x0000001f361f7220 */ /* 0x040fe20000410000 */
[C---:B---3--:R-:W-:Y:S01]  /*18de0*/  FMUL.FTZ R33, R54.reuse, R33 ;  /* 0x0000002136217220 */ /* 0x048fe20000410000 */
[C---:B----4-:R-:W-:Y:S01]  /*18df0*/  FMUL.FTZ R35, R54.reuse, R35 ;  /* 0x0000002336237220 */ /* 0x050fe20000410000 */
        /* <DEDUP_REMOVED lines=118> */
[----:B0-----:R-:W2:Y:S04]  /*19560*/  LD.E R27, desc[UR42][R16.64+0x230] ;  /* 0x0002302a101b7980 */ /* 0x001ea8000c101900 */
[----:B-1----:R-:W4:Y:S04]  /*19570*/  LD.E R15, desc[UR42][R2.64] ;  /* 0x0000002a020f7980 */ /* 0x002f28000c101900 */
[----:B------:R-:W4:Y:S04]  /*19580*/  LD.E.64 R12, desc[UR42][R16.64+0xa8] ;  /* 0x0000a82a100c7980 */ /* 0x000f28000c101b00 */
[----:B--2---:R0:W-:Y:S04]  /*19590*/  ST.E desc[UR42][R16.64+0x230], R27 ;  /* 0x0002301b10007985 */ /* 0x0041e8000c10192a */
[----:B------:R-:W2:Y:S04]  /*195a0*/  LD.E R29, desc[UR42][R10.64] ;  /* 0x0000002a0a1d7980 */ /* 0x000ea8000c101900 */
[----:B--2---:R1:W-:Y:S04]  /*195b0*/  ST.E desc[UR42][R10.64], R29 ;  /* 0x0000001d0a007985 */ /* 0x0043e8000c10192a */
[----:B------:R-:W2:Y:S04]  /*195c0*/  LD.E R31, desc[UR42][R8.64] ;  /* 0x0000002a081f7980 */ /* 0x000ea8000c101900 */
[----:B--2---:R2:W-:Y:S04]  /*195d0*/  ST.E desc[UR42][R8.64], R31 ;  /* 0x0000001f08007985 */ /* 0x0045e8000c10192a */
[----:B------:R-:W3:Y:S04]  /*195e0*/  LD.E R33, desc[UR42][R6.64] ;  /* 0x0000002a06217980 */ /* 0x000ee8000c101900 */
[----:B---3--:R3:W-:Y:S04]  /*195f0*/  ST.E desc[UR42][R6.64], R33 ;  /* 0x0000002106007985 */ /* 0x0087e8000c10192a */
[----:B------:R-:W4:Y:S04]  /*19600*/  LD.E R35, desc[UR42][R16.64+0x240] ;  /* 0x0002402a10237980 */ /* 0x000f28000c101900 */
[----:B------:R-:W4:Y:S04]  /*19610*/  LD.E R37, desc[UR42][R16.64+0x244] ;  /* 0x0002442a10257980 */ /* 0x000f28000c101900 */
[----:B------:R-:W4:Y:S04]  /*19620*/  LD.E R25, desc[UR42][R16.64+0x248] ;  /* 0x0002482a10197980 */ /* 0x000f28000c101900 */
[----:B0-----:R-:W4:Y:S04]  /*19630*/  LD.E R27, desc[UR42][R16.64+0x24c] ;  /* 0x00024c2a101b7980 */ /* 0x001f28000c101900 */
[----:B-1----:R-:W4:Y:S04]  /*19640*/  LD.E R29, desc[UR42][R16.64+0x250] ;  /* 0x0002502a101d7980 */ /* 0x002f28000c101900 */
[----:B------:R-:W4:Y:S04]  /*19650*/  LD.E R39, desc[UR42][R16.64+0x254] ;  /* 0x0002542a10277980 */ /* 0x000f28000c101900 */
[----:B--2---:R-:W2:Y:S04]  /*19660*/  LD.E R31, desc[UR42][R16.64+0x258] ;  /* 0x0002582a101f7980 */ /* 0x004ea8000c101900 */
        /* <DEDUP_REMOVED lines=69> */
[----:B------:R1:W-:Y:S04]  /*19ac0*/  ST.E desc[UR42][R16.64+0x244], R37 ;  /* 0x0002442510007985 */ /* 0x0003e8000c10192a */
[----:B------:R-:W4:Y:S04]  /*19ad0*/  LD.E R50, desc[UR42][R16.64+0x374] ;  /* 0x0003742a10327980 */ /* 0x000f28000c101900 */
[----:B0-----:R-:W4:Y:S04]  /*19ae0*/  LD.E R35, desc[UR42][R16.64+0x270] ;  /* 0x0002702a10237980 */ /* 0x001f28000c101900 */
        /* <DEDUP_REMOVED lines=169> */
[----:B0-----:R-:W4:Y:S01]  /*1a580*/  LDL R24, [R1+0x88] ;  /* 0x0000880001187983 */ /* 0x001f220000100800 */
[----:B------:R-:W-:-:S02]  /*1a590*/  F2FP.F16.F32.PACK_AB R168, R57, R168 ;  /* 0x000000a839a8723e */ /* 0x000fc400000000ff */
[----:B------:R-:W-:Y:S01]  /*1a5a0*/  F2FP.F16.F32.PACK_AB R169, R30, R169 ;  /* 0x000000a91ea9723e */ /* 0x000fe200000000ff */
[----:B-1----:R-:W4:Y:S01]  /*1a5b0*/  LD.E R28, desc[UR42][R16.64+0x240] ;  /* 0x0002402a101c7980 */ /* 0x002f22000c101900 */
[----:B------:R-:W-:-:S03]  /*1a5c0*/  F2FP.F16.F32.PACK_AB R170, R59, R170 ;  /* 0x000000aa3baa723e */ /* 0x000fc600000000ff */
[----:B------:R-:W4:Y:S04]  /*1a5d0*/  LD.E R29, desc[UR42][R16.64+0x244] ;  /* 0x0002442a101d7980 */ /* 0x000f28000c101900 */
[----:B------:R-:W4:Y:S04]  /*1a5e0*/  LD.E R30, desc[UR42][R16.64+0x248] ;  /* 0x0002482a101e7980 */ /* 0x000f28000c101900 */
[----:B------:R-:W4:Y:S04]  /*1a5f0*/  LD.E R31, desc[UR42][R16.64+0x24c] ;  /* 0x00024c2a101f7980 */ /* 0x000f28000c101900 */
        /* <DEDUP_REMOVED lines=127> */
[----:B------:R-:W-:Y:S02]  /*1adf0*/  R2UR UR6, R12 ;  /* 0x000000000c0672ca */ /* 0x000fe400000e0000 */
        /* <DEDUP_REMOVED lines=833> */
[----:B------:R-:W4:Y:S04]  /*1e210*/  LD.E R13, desc[UR42][R16.64+0x230] ;  /* 0x0002302a100d7980 */ /* 0x000f28000c101900 */
[----:B----4-:R4:W-:Y:S04]  /*1e220*/  ST.E desc[UR42][R16.64+0x230], R13 ;  /* 0x0002300d10007985 */ /* 0x0109e8000c10192a */
[----:B------:R-:W2:Y:S04]  /*1e230*/  LD.E R15, desc[UR42][R10.64] ;  /* 0x0000002a0a0f7980 */ /* 0x000ea8000c101900 */
[----:B--2---:R2:W-:Y:S04]  /*1e240*/  ST.E desc[UR42][R10.64], R15 ;  /* 0x0000000f0a007985 */ /* 0x0045e8000c10192a */
        /* <DEDUP_REMOVED lines=8> */
[----:B------:R-:W4:Y:S04]  /*1e2d0*/  LD.E R13, desc[UR42][R16.64+0x250] ;  /* 0x0002502a100d7980 */ /* 0x000f28000c101900 */
[----:B------:R-:W4:Y:S04]  /*1e2e0*/  LD.E R33, desc[UR42][R16.64+0x254] ;  /* 0x0002542a10217980 */ /* 0x000f28000c101900 */
[----:B--2---:R-:W2:Y:S04]  /*1e2f0*/  LD.E R11, desc[UR42][R16.64+0x258] ;  /* 0x0002582a100b7980 */ /* 0x004ea8000c101900 */
[----:B------:R-:W2:Y:S04]  /*1e300*/  LD.E R15, desc[UR42][R16.64+0x25c] ;  /* 0x00025c2a100f7980 */ /* 0x000ea8000c101900 */
        /* <DEDUP_REMOVED lines=248> */
.L_x_12973:
[----:B------:R-:W-:Y:S05]  /*1f290*/  BSYNC B0 ;  /* 0x0000000000007941 */ /* 0x000fea0003800000 */
.L_x_12972:
[----:B------:R-:W-:Y:S05]  /*1f2a0*/  @P0 BRA `(.L_x_12974) ;  /* 0xffffff6000480947 */ /* 0x000fea000383ffff */
[----:B01----:R-:W-:-:S07]  /*1f2b0*/  IMAD.MOV.U32 R0, RZ, RZ, R5 ;  /* 0x000000ffff007224 */ /* 0x003fce00078e0005 */
.L_x_12957:
[----:B------:R-:W-:-:S13]  /*1f2c0*/  ISETP.GE.AND P0, PT, R0, R165, PT ;  /* 0x000000a50000720c */ /* 0x000fda0003f06270 */
[----:B------:R-:W-:Y:S05]  /*1f2d0*/  @!P0 BRA `(.L_x_12975) ;  /* 0x000000b000d08947 */ /* 0x000fea0003800000 */
[----:B------:R0:W5:Y:S02]  /*1f2e0*/  LDL.64 R2, [R1+0x178] ;  /* 0x0001780001027983 */ /* 0x0001640000100a00 */
.L_x_13002:
        /* <DEDUP_REMOVED lines=21> */
.L_x_12977:
[----:B------:R-:W-:Y:S05]  /*1f440*/  BSYNC B0 ;  /* 0x0000000000007941 */ /* 0x000fea0003800000 */
.L_x_12976:
        /* <DEDUP_REMOVED lines=13> */
.L_x_12979:
[----:B------:R-:W-:Y:S05]  /*1f520*/  BSYNC B0 ;  /* 0x0000000000007941 */ /* 0x000fea0003800000 */
.L_x_12978:
        /* <DEDUP_REMOVED lines=8> */
.L_x_12981:
[----:B------:R-:W-:Y:S05]  /*1f5b0*/  BSYNC B0 ;  /* 0x0000000000007941 */ /* 0x000fea0003800000 */
.L_x_12980:
[----:B-1---5:R-:W2:Y:S04]  /*1f5c0*/  LD.E R7, desc[UR42][R2.64] ;  /* 0x0000002a02077980 */ /* 0x022ea8000c101900 */
[----:B------:R-:W2:Y:S01]  /*1f5d0*/  LDL.64 R10, [R1+0xa0] ;  /* 0x0000a000010a7983 */ /* 0x000ea20000100a00 */
[----:B------:R-:W-:Y:S05]  /*1f5e0*/  WARPSYNC.ALL ;  /* 0x0000000000007948 */ /* 0x000fea0003800000 */
[----:B------:R-:W3:Y:S04]  /*1f5f0*/  LDL.64 R4, [R1+0x98] ;  /* 0x0000980001047983 */ /* 0x000ee80000100a00 */
[----:B------:R-:W4:Y:S04]  /*1f600*/  LDL.64 R8, [R1+0x98] ;  /* 0x0000980001087983 */ /* 0x000f280000100a00 */
        /* <DEDUP_REMOVED lines=8> */
[----:B------:R-:W-:Y:S01]  /*1f690*/  VIADD R10, R6, 0x2 ;  /* 0x00000002060a7836 */ /* 0x000fe20000000000 */
[----:B------:R1:W-:Y:S01]  /*1f6a0*/  STL [R1+0x80], RZ ;  /* 0x000080ff01007387 */ /* 0x0003e20000100800 */
[----:B---3--:R-:W-:Y:S02]  /*1f6b0*/  R2UR UR4, R4 ;  /* 0x00000000040472ca */ /* 0x008fe400000e0000 */
[----:B------:R-:W-:-:S13]  /*1f6c0*/  R2UR UR5, R5 ;  /* 0x00000000050572ca */ /* 0x000fda00000e0000 */
[----:B------:R-:W-:Y:S01]  /*1f6d0*/  HGMMA.64x96x16.F32 R24, gdesc[UR4], RZ, !UPT, gsb0 ;  /* 0x01600000041879f0 */ /* 0x000fe2000c0008ff */
[----:B----4-:R-:W-:Y:S02]  /*1f6e0*/  VIADD R8, R8, 0x2 ;  /* 0x0000000208087836 */ /* 0x010fe40000000000 */
[----:B------:R-:W-:Y:S01]  /*1f6f0*/  IMAD.MOV.U32 R4, RZ, RZ, 0x1 ;  /* 0x00000001ff047424 */ /* 0x000fe200078e00ff */
[----:B------:R-:W-:Y:S02]  /*1f700*/  R2UR UR6, R10 ;  /* 0x000000000a0672ca */ /* 0x000fe400000e0000 */
[----:B------:R-:W-:Y:S02]  /*1f710*/  R2UR UR7, R11 ;  /* 0x000000000b0772ca */ /* 0x000fe400000e0000 */
[----:B------:R-:W-:Y:S02]  /*1f720*/  R2UR UR4, R8 ;  /* 0x00000000080472ca */ /* 0x000fe400000e0000 */
[----:B------:R-:W-:Y:S01]  /*1f730*/  R2UR UR5, R9 ;  /* 0x00000000090572ca */ /* 0x000fe200000e0000 */
[----:B------:R1:W-:Y:S04]  /*1f740*/  STL [R1+0x80], R4 ;  /* 0x0000800401007387 */ /* 0x0003e80000100800 */
[----:B------:R1:W-:Y:S04]  /*1f750*/  STL [R1+0x80], R4 ;  /* 0x0000800401007387 */ /* 0x0003e80000100800 */
[----:B------:R1:W-:Y:S04]  /*1f760*/  STL [R1+0x80], R4 ;  /* 0x0000800401007387 */ /* 0x0003e80000100800 */
[----:B------:R1:W-:Y:S01]  /*1f770*/  STL [R1+0x80], R4 ;  /* 0x0000800401007387 */ /* 0x0003e20000100800 */
[----:B------:R-:W-:-:S03]  /*1f780*/  WARPGROUP.DEPBAR.LE gsb0, 0x0 ;  /* 0x00008000000079c5 */ /* 0x000fc60000010000 */
[----:B------:R1:W5:Y:S04]  /*1f790*/  LD.E R5, desc[UR42][R2.64] ;  /* 0x0000002a02057980 */ /* 0x000368000c101900 */
[----:B------:R1:W5:Y:S01]  /*1f7a0*/  LD.E R7, desc[UR42][R2.64+0x4] ;  /* 0x0000042a02077980 */ /* 0x000362000c101900 */
[----:B------:R-:W-:-:S06]  /*1f7b0*/  WARPGROUP.ARRIVE ;  /* 0x00000000000079c5 */ /* 0x000fcc0000000000 */
        /* <DEDUP_REMOVED lines=12> */
[----:B--2---:R-:W-:Y:S02]  /*1f880*/  VIADD R14, R14, 0x6 ;  /* 0x000000060e0e7836 */ /* 0x004fe40000000000 */
[----:B------:R-:W-:Y:S01]  /*1f890*/  IMAD.MOV.U32 R9, RZ, RZ, R11 ;  /* 0x000000ffff097224 */ /* 0x000fe200078e000b */
[----:B------:R-:W-:Y:S02]  /*1f8a0*/  R2UR UR6, R8 ;  /* 0x00000000080672ca */ /* 0x000fe400000e0000 */
[----:B------:R-:W-:Y:S02]  /*1f8b0*/  R2UR UR4, R14 ;  /* 0x000000000e0472ca */ /* 0x000fe400000e0000 */
[----:B------:R-:W-:Y:S02]  /*1f8c0*/  R2UR UR7, R9 ;  /* 0x00000000090772ca */ /* 0x000fe400000e0000 */
[----:B------:R-:W-:-:S02]  /*1f8d0*/  R2UR UR5, R15 ;  /* 0x000000000f0572ca */ /* 0x000fc400000e0000 */
[----:B------:R-:W-:Y:S01]  /*1f8e0*/  LOP3.LUT R18, R18, 0x1, RZ, 0xfc, !PT ;  /* 0x0000000112127812 */ /* 0x000fe200078efcff */
[----:B------:R-:W-:Y:S02]  /*1f8f0*/  WARPGROUP.DEPBAR.LE gsb0, 0x0 ;  /* 0x00008000000079c5 */ /* 0x000fe40000010000 */
[----:B------:R-:W-:-:S08]  /*1f900*/  WARPGROUP.ARRIVE ;  /* 0x00000000000079c5 */ /* 0x000fd00000000000 */
[----:B------:R-:W-:Y:S01]  /*1f910*/  HGMMA.64x96x16.F32 R24, gdesc[UR4], R24, gsb0 ;  /* 0x01600000041879f0 */ /* 0x000fe20008000818 */
[----:B------:R-:W-:Y:S01]  /*1f920*/  ISETP.NE.AND P1, PT, R18, 0x3, PT ;  /* 0x000000031200780c */ /* 0x000fe20003f25270 */
[----:B------:R-:W-:Y:S01]  /*1f930*/  BSSY B0, `(.L_x_12983) ;  /* 0x0000004000007945 */ /* 0x000fe20003800000 */
[----:B------:R-:W-:-:S11]  /*1f940*/  WARPGROUP.DEPBAR.LE gsb0, 0x0 ;  /* 0x00008000000079c5 */ /* 0x000fd60000010000 */
[----:B-1----:R-:W-:Y:S05]  /*1f950*/  @!P1 BRA `(.L_x_12984) ;  /* 0x0000000000049947 */ /* 0x002fea0003800000 */
[----:B------:R-:W-:Y:S01]  /*1f960*/  BPT.TRAP 0x1 ;  /* 0x000000040000795c */ /* 0x000fe20000300000 */
.L_x_12984:
[----:B------:R-:W-:Y:S05]  /*1f970*/  BSYNC B0 ;  /* 0x0000000000007941 */ /* 0x000fea0003800000 */
.L_x_12983:
        /* <DEDUP_REMOVED lines=10> */
.L_x_12986:
[----:B------:R-:W-:Y:S05]  /*1fa20*/  BSYNC B0 ;  /* 0x0000000000007941 */ /* 0x000fea0003800000 */
.L_x_12985:
[----:B------:R-:W-:Y:S04]  /*1fa30*/  BSSY B0, `(.L_x_12987) ;  /* 0x0000006000007945 */ /* 0x000fe80003800000 */
[----:B--2---:R-:W-:Y:S05]  /*1fa40*/  @P0 BRA `(.L_x_12988) ;  /* 0x0000000000100947 */ /* 0x004fea0003800000 */
[----:B-----5:R-:W-:Y:S01]  /*1fa50*/  IMAD R6, R6, 0x8, R8 ;  /* 0x0000000806067824 */ /* 0x020fe200078e0208 */
[----:B------:R-:W-:-:S04]  /*1fa60*/  SHF.L.U32 R7, R7, 0x1f, RZ ;  /* 0x0000001f07077819 */ /* 0x000fc800000006ff */
[----:B------:R-:W2:Y:S02]  /*1fa70*/  SYNCS.PHASECHK.TRANS64.TRYWAIT P0, [R6+URZ], R7 ;  /* 0x00000007060075a7 */ /* 0x000ea4000800017f */
[----:B--2---:R-:W-:Y:S05]  /*1fa80*/  @!P0 BRA `(.L_x_12989) ;  /* 0x0000018800188947 */ /* 0x004fea0003800000 */
.L_x_12988:
[----:B------:R-:W-:Y:S05]  /*1fa90*/  BSYNC B0 ;  /* 0x0000000000007941 */ /* 0x000fea0003800000 */
.L_x_12987:
[----:B------:R-:W3:Y:S04]  /*1faa0*/  LD.E R19, desc[UR42][R2.64] ;  /* 0x0000002a02137980 */ /* 0x000ee8000c101900 */
[----:B--2--5:R-:W3:Y:S04]  /*1fab0*/  LDL.64 R6, [R1+0x118] ;  /* 0x0001180001067983 */ /* 0x024ee80000100a00 */
[----:B-1----:R-:W2:Y:S04]  /*1fac0*/  LDL R5, [R1+0x90] ;  /* 0x0000900001057983 */ /* 0x002ea80000100800 */
[----:B------:R-:W4:Y:S04]  /*1fad0*/  LDL.64 R8, [R1+0x110] ;  /* 0x0001100001087983 */ /* 0x000f280000100a00 */
[----:B------:R-:W4:Y:S04]  /*1fae0*/  LDL.64 R10, [R1+0x110] ;  /* 0x00011000010a7983 */ /* 0x000f280000100a00 */
[----:B------:R-:W4:Y:S04]  /*1faf0*/  LDL.64 R12, [R1+0x110] ;  /* 0x00011000010c7983 */ /* 0x000f280000100a00 */
[----:B------:R-:W4:Y:S01]  /*1fb00*/  LDL.64 R14, [R1+0x110] ;  /* 0x00011000010e7983 */ /* 0x000f220000100a00 */
[----:B------:R-:W-:Y:S05]  /*1fb10*/  WARPSYNC.ALL ;  /* 0x0000000000007948 */ /* 0x000fea0003800000 */
[----:B------:R-:W-:Y:S01]  /*1fb20*/  WARPGROUP.ARRIVE ;  /* 0x00000000000079c5 */ /* 0x000fe20000000000 */
[----:B---3--:R-:W-:Y:S01]  /*1fb30*/  IMAD R6, R19, 0xc00, R6 ;  /* 0x00000c0013067824 */ /* 0x008fe200078e0206 */
[----:B------:R-:W-:Y:S01]  /*1fb40*/  R2UR UR7, R7 ;  /* 0x00000000070772ca */ /* 0x000fe200000e0000 */
[----:B------:R-:W3:Y:S01]  /*1fb50*/  LDL.64 R18, [R1+0x110] ;  /* 0x0001100001127983 */ /* 0x000ee20000100a00 */
[----:B--2---:R-:W-:-:S02]  /*1fb60*/  ISETP.NE.U32.AND P0, PT, R5, RZ, PT ;  /* 0x000000ff0500720c */ /* 0x004fc40003f05070 */
[----:B------:R-:W-:Y:S02]  /*1fb70*/  R2UR UR6, R6 ;  /* 0x00000000060672ca */ /* 0x000fe400000e0000 */
[----:B----4-:R-:W-:Y:S02]  /*1fb80*/  R2UR UR4, R8 ;  /* 0x00000000080472ca */ /* 0x010fe400000e0000 */
[----:B------:R-:W-:-:S07]  /*1fb90*/  R2UR UR5, R9 ;  /* 0x00000000090572ca */ /* 0x000fce00000e0000 */
[----:B------:R-:W-:-:S06]  /*1fba0*/  VOTEU.ANY UP0, P0 ;  /* 0x00000000003f7886 */ /* 0x000fcc0000000100 */
[----:B------:R-:W-:Y:S01]  /*1fbb0*/  HGMMA.64x96x16.F32 R24, gdesc[UR4], R24, UP0, gsb0 ;  /* 0x01600000041879f0 */ /* 0x000fe2000b800818 */
[----:B------:R-:W-:Y:S01]  /*1fbc0*/  VIADD R10, R10, 0x2 ;  /* 0x000000020a0a7836 */ /* 0x000fe20000000000 */
[----:B------:R-:W-:Y:S01]  /*1fbd0*/  MOV R9, R7 ;  /* 0x0000000700097202 */ /* 0x000fe20000000f00 */
[----:B------:R-:W-:Y:S01]  /*1fbe0*/  VIADD R8, R6, 0x2 ;  /* 0x0000000206087836 */ /* 0x000fe20000000000 */
[----:B------:R-:W-:Y:S02]  /*1fbf0*/  R2UR UR5, R11 ;  /* 0x000000000b0572ca */ /* 0x000fe400000e0000 */
[----:B------:R-:W-:Y:S02]  /*1fc00*/  R2UR UR7, R9 ;  /* 0x00000000090772ca */ /* 0x000fe400000e0000 */
[----:B------:R-:W-:Y:S02]  /*1fc10*/  R2UR UR6, R8 ;  /* 0x00000000080672ca */ /* 0x000fe400000e0000 */
[----:B------:R-:W-:-:S02]  /*1fc20*/  R2UR UR4, R10 ;  /* 0x000000000a0472ca */ /* 0x000fc400000e0000 */
[----:B------:R-:W2:Y:S01]  /*1fc30*/  LDL.64 R10, [R1+0x110] ;  /* 0x00011000010a7983 */ /* 0x000ea20000100a00 */
[----:B------:R-:W-:Y:S01]  /*1fc40*/  VIADD R12, R12, 0x4 ;  /* 0x000000040c0c7836 */ /* 0x000fe20000000000 */
[----:B------:R-:W-:Y:S02]  /*1fc50*/  WARPGROUP.DEPBAR.LE gsb0, 0x0 ;  /* 0x00008000000079c5 */ /* 0x000fe40000010000 */
[----:B------:R-:W-:-:S07]  /*1fc60*/  WARPGROUP.ARRIVE ;  /* 0x00000000000079c5 */ /* 0x000fce0000000000 */
[----:B------:R-:W-:Y:S01]  /*1fc70*/  HGMMA.64x96x16.F32 R24, gdesc[UR4], R24, gsb0 ;  /* 0x01600000041879f0 */ /* 0x000fe20008000818 */
[----:B------:R-:W-:Y:S02]  /*1fc80*/  VIADD R8, R6, 0x4 ;  /* 0x0000000406087836 */ /* 0x000fe40000000000 */
[----:B------:R-:W-:Y:S01]  /*1fc90*/  IMAD.MOV.U32 R9, RZ, RZ, R7 ;  /* 0x000000ffff097224 */ /* 0x000fe200078e0007 */
[----:B------:R-:W-:Y:S02]  /*1fca0*/  R2UR UR4, R12 ;  /* 0x000000000c0472ca */ /* 0x000fe400000e0000 */
[----:B------:R-:W-:Y:S02]  /*1fcb0*/  R2UR UR6, R8 ;  /* 0x00000000080672ca */ /* 0x000fe400000e0000 */
[----:B------:R-:W-:Y:S02]  /*1fcc0*/  R2UR UR7, R9 ;  /* 0x00000000090772ca */ /* 0x000fe400000e0000 */
[----:B------:R-:W-:-:S02]  /*1fcd0*/  R2UR UR5, R13 ;  /* 0x000000000d0572ca */ /* 0x000fc400000e0000 */
[----:B------:R-:W4:Y:S01]  /*1fce0*/  LDL.64 R12, [R1+0x110] ;  /* 0x00011000010c7983 */ /* 0x000f220000100a00 */
        /* <DEDUP_REMOVED lines=15> */
[----:B---3--:R-:W-:Y:S02]  /*1fde0*/  VIADD R18, R18, 0x400 ;  /* 0x0000040012127836 */ /* 0x008fe40000000000 */
[----:B------:R-:W-:Y:S01]  /*1fdf0*/  IMAD.MOV.U32 R9, RZ, RZ, R7 ;  /* 0x000000ffff097224 */ /* 0x000fe200078e0007 */
[----:B------:R-:W-:Y:S02]  /*1fe00*/  R2UR UR6, R8 ;  /* 0x00000000080672ca */ /* 0x000fe400000e0000 */
[----:B------:R-:W-:Y:S02]  /*1fe10*/  R2UR UR4, R18 ;  /* 0x00000000120472ca */ /* 0x000fe400000e0000 */
[----:B------:R-:W-:Y:S02]  /*1fe20*/  R2UR UR7, R9 ;  /* 0x00000000090772ca */ /* 0x000fe400000e0000 */
[----:B------:R-:W-:-:S02]  /*1fe30*/  R2UR UR5, R19 ;  /* 0x00000000130572ca */ /* 0x000fc400000e0000 */
[----:B------:R-:W3:Y:S01]  /*1fe40*/  LDL.64 R18, [R1+0x110] ;  /* 0x0001100001127983 */ /* 0x000ee20000100a00 */
[----:B--2---:R-:W-:Y:S01]  /*1fe50*/  VIADD R10, R10, 0x402 ;  /* 0x000004020a0a7836 */ /* 0x004fe20000000000 */
        /* <DEDUP_REMOVED lines=9> */
[----:B------:R-:W2:Y:S01]  /*1fef0*/  LDL.64 R10, [R1+0x110] ;  /* 0x00011000010a7983 */ /* 0x000ea20000100a00 */
[----:B----4-:R-:W-:Y:S01]  /*1ff00*/  VIADD R12, R12, 0x404 ;  /* 0x000004040c0c7836 */ /* 0x010fe20000000000 */
        /* <DEDUP_REMOVED lines=21> */
[----:B---3--:R-:W-:Y:S01]  /*20060*/  VIADD R18, R18, 0x800 ;  /* 0x0000080012127836 */ /* 0x008fe20000000000 */
        /* <DEDUP_REMOVED lines=52> */
[----:B------:R-:W-:Y:S01]  /*203b0*/  R2UR UR5, R19 ;  /* 0x00000000130572ca */ /* 0x000fe200000e0000 */
[----:B--2---:R-:W-:-:S02]  /*203c0*/  VIADD R10, R10, 0xc02 ;  /* 0x00000c020a0a7836 */ /* 0x004fc40000000000 */
        /* <DEDUP_REMOVED lines=59> */
[----:B------:R-:W4:Y:S04]  /*20780*/  LDL R74, [R1+0x13c] ;  /* 0x00013c00014a7983 */ /* 0x000f280000100800 */
[----:B------:R-:W2:Y:S04]  /*20790*/  LDL R75, [R1+0x70] ;  /* 0x00007000014b7983 */ /* 0x000ea80000100800 */
[----:B------:R-:W4:Y:S04]  /*207a0*/  LDL.64 R6, [R1+0x160] ;  /* 0x0001600001067983 */ /* 0x000f280000100a00 */
[----:B------:R-:W2:Y:S04]  /*207b0*/  LDL R76, [R1+0x168] ;  /* 0x00016800014c7983 */ /* 0x000ea80000100800 */
[----:B------:R-:W2:Y:S04]  /*207c0*/  LDL.128 R12, [R1+0x150] ;  /* 0x00015000010c7983 */ /* 0x000ea80000100c00 */
[----:B------:R-:W2:Y:S04]  /*207d0*/  LDL.128 R8, [R1+0x140] ;  /* 0x0001400001087983 */ /* 0x000ea80000100c00 */
[----:B---3--:R-:W3:Y:S01]  /*207e0*/  LD.E R72, desc[UR42][R72.64] ;  /* 0x0000002a48487980 */ /* 0x008ee2000c101900 */
[----:B----4-:R-:W-:-:S02]  /*207f0*/  ISETP.NE.AND P1, PT, R6, 0x1, PT ;  /* 0x000000010600780c */ /* 0x010fc40003f25270 */
[----:B--2---:R-:W-:Y:S01]  /*20800*/  ISETP.GE.AND P2, PT, R13, 0x1, PT ;  /* 0x000000010d00780c */ /* 0x004fe20003f46270 */
[----:B------:R-:W-:Y:S01]  /*20810*/  BSSY B0, `(.L_x_12990) ;  /* 0x000009e000007945 */ /* 0x000fe20003800000 */
[-C--:B---3--:R-:W-:Y:S01]  /*20820*/  FMUL.FTZ R20, R25, R72.reuse ;  /* 0x0000004819147220 */ /* 0x088fe20000410000 */
[-C--:B------:R-:W-:Y:S01]  /*20830*/  FMUL.FTZ R25, R31, R72.reuse ;  /* 0x000000481f197220 */ /* 0x080fe20000410000 */
[-C--:B------:R-:W-:Y:S01]  /*20840*/  FMUL.FTZ R31, R43, R72.reuse ;  /* 0x000000482b1f7220 */ /* 0x080fe20000410000 */
[----:B------:R-:W-:Y:S01]  /*20850*/  SHF.R.S32.HI R43, RZ, 0x1f, R74 ;  /* 0x0000001fff2b7819 */ /* 0x000fe2000001144a */
[-C--:B------:R-:W-:Y:S01]  /*20860*/  FMUL.FTZ R21, R28, R72.reuse ;  /* 0x000000481c157220 */ /* 0x080fe20000410000 */
[-C--:B------:R-:W-:Y:S01]  /*20870*/  FMUL.FTZ R28, R38, R72.reuse ;  /* 0x00000048261c7220 */ /* 0x080fe20000410000 */
[-C--:B------:R-:W-:Y:S01]  /*20880*/  FMUL.FTZ R38, R44, R72.reuse ;  /* 0x000000482c267220 */ /* 0x080fe20000410000 */
[----:B------:R-:W-:Y:S01]  /*20890*/  FMUL.FTZ R53, R53, R72 ;  /* 0x0000004835357220 */ /* 0x000fe20000410000 */
[----:B------:R-:W-:-:S03]  /*208a0*/  LEA.HI R44, R43, R74, RZ, 0x7 ;  /* 0x0000004a2b2c7211 */ /* 0x000fc600078f38ff */
[----:B------:R2:W3:Y:S01]  /*208b0*/  MUFU.TANH R83, R53 ;  /* 0x0000003500537308 */ /* 0x0004e20000002400 */
[----:B------:R-:W-:Y:S01]  /*208c0*/  FMUL.FTZ R48, R48, R72 ;  /* 0x0000004830307220 */ /* 0x000fe20000410000 */
[----:B--2---:R-:W-:-:S06]  /*208d0*/  LOP3.LUT R53, R44, 0xffffff80, RZ, 0xc0, !PT ;  /* 0xffffff802c357812 */ /* 0x004fcc00078ec0ff */
[----:B------:R2:W4:Y:S01]  /*208e0*/  MUFU.TANH R79, R48 ;  /* 0x00000030004f7308 */ /* 0x0005220000002400 */
[----:B------:R-:W-:Y:S02]  /*208f0*/  IMAD.IADD R53, R74, 0x1, -R53 ;  /* 0x000000014a357824 */ /* 0x000fe400078e0a35 */
[-C--:B------:R-:W-:Y:S01]  /*20900*/  FMUL.FTZ R5, R24, R72.reuse ;  /* 0x0000004818057220 */ /* 0x080fe20000410000 */
[-C--:B------:R-:W-:Y:S01]  /*20910*/  FMUL.FTZ R24, R30, R72.reuse ;  /* 0x000000481e187220 */ /* 0x080fe20000410000 */
[-C--:B------:R-:W-:Y:S01]  /*20920*/  FMUL.FTZ R73, R29, R72.reuse ;  /* 0x000000481d497220 */ /* 0x080fe20000410000 */
[----:B--2---:R-:W-:Y:S01]  /*20930*/  SHF.R.S32.HI R48, RZ, 0x1f, R53 ;  /* 0x0000001fff307819 */ /* 0x004fe20000011435 */
[-C--:B------:R-:W-:Y:S01]  /*20940*/  FMUL.FTZ R30, R42, R72.reuse ;  /* 0x000000482a1e7220 */ /* 0x080fe20000410000 */
[-C--:B------:R-:W-:Y:S01]  /*20950*/  FMUL.FTZ R29, R39, R72.reuse ;  /* 0x00000048271d7220 */ /* 0x080fe20000410000 */
[-C--:B------:R-:W-:Y:S01]  /*20960*/  FMUL.FTZ R42, R50, R72.reuse ;  /* 0x00000048322a7220 */ /* 0x080fe20000410000 */
[-C--:B------:R-:W-:Y:S01]  /*20970*/  FMUL.FTZ R52, R52, R72.reuse ;  /* 0x0000004834347220 */ /* 0x080fe20000410000 */
[-C--:B------:R-:W-:Y:S01]  /*20980*/  FMUL.FTZ R39, R46, R72.reuse ;  /* 0x000000482e277220 */ /* 0x080fe20000410000 */
[----:B------:R-:W-:Y:S01]  /*20990*/  LEA.HI R50, R48, R53, RZ, 0x2 ;  /* 0x0000003530327211 */ /* 0x000fe200078f10ff */
[-C--:B------:R-:W-:Y:S01]  /*209a0*/  FMUL.FTZ R46, R54, R72.reuse ;  /* 0x00000048362e7220 */ /* 0x080fe20000410000 */
[----:B------:R-:W-:Y:S01]  /*209b0*/  FMUL.FTZ R57, R57, R72 ;  /* 0x0000004839397220 */ /* 0x000fe20000410000 */
[----:B------:R-:W-:Y:S01]  /*209c0*/  LEA.HI R54, R43, R74, RZ, 0x2 ;  /* 0x0000004a2b367211 */ /* 0x000fe200078f10ff */
[----:B------:R2:W0:Y:S01]  /*209d0*/  MUFU.TANH R82, R52 ;  /* 0x0000003400527308 */ /* 0x0004220000002400 */
[----:B------:R-:W-:-:S02]  /*209e0*/  SHF.R.S32.HI R43, RZ, 0x1f, R50 ;  /* 0x0000001fff2b7819 */ /* 0x000fc40000011432 */
[----:B------:R-:W-:-:S05]  /*209f0*/  LEA.HI R48, R48, R53, RZ, 0x5 ;  /* 0x0000003530307211 */ /* 0x000fca00078f28ff */
[----:B------:R1:W0:Y:S01]  /*20a00*/  MUFU.TANH R85, R57 ;  /* 0x0000003900557308 */ /* 0x0002220000002400 */
[----:B--2---:R-:W-:Y:S02]  /*20a10*/  SHF.R.S32.HI R52, RZ, 0x2, R50 ;  /* 0x00000002ff347819 */ /* 0x004fe40000011432 */
[----:B-1----:R-:W-:Y:S02]  /*20a20*/  LOP3.LUT R57, R54, 0xfffffffc, RZ, 0xc0, !PT ;  /* 0xfffffffc36397812 */ /* 0x002fe400078ec0ff */
[----:B------:R-:W-:Y:S02]  /*20a30*/  LEA.HI R54, R43, R52, RZ, 0x3 ;  /* 0x000000342b367211 */ /* 0x000fe400078f18ff */
[----:B------:R-:W-:Y:S01]  /*20a40*/  SHF.R.S32.HI R43, RZ, 0x7, R44 ;  /* 0x00000007ff2b7819 */ /* 0x000fe2000001142c */
[----:B------:R-:W-:Y:S01]  /*20a50*/  IMAD.IADD R74, R74, 0x1, -R57 ;  /* 0x000000014a4a7824 */ /* 0x000fe200078e0a39 */
[----:B------:R-:W-:Y:S02]  /*20a60*/  LOP3.LUT R57, R54, 0xfffffff8, RZ, 0xc0, !PT ;  /* 0xfffffff836397812 */ /* 0x000fe400078ec0ff */
[----:B------:R-:W-:-:S02]  /*20a70*/  LEA.HI R44, R44, R43, RZ, 0x1 ;  /* 0x0000002b2c2c7211 */ /* 0x000fc400078f08ff */
[----:B------:R-:W-:Y:S01]  /*20a80*/  SHF.R.S32.HI R48, RZ, 0x5, R48 ;  /* 0x00000005ff307819 */ /* 0x000fe20000011430 */
[----:B------:R-:W-:Y:S01]  /*20a90*/  IMAD.IADD R57, R52, 0x1, -R57 ;  /* 0x0000000134397824 */ /* 0x000fe200078e0a39 */
[----:B------:R-:W-:Y:S02]  /*20aa0*/  LOP3.LUT R44, R44, 0x3fffffe, RZ, 0xc0, !PT ;  /* 0x03fffffe2c2c7812 */ /* 0x000fe400078ec0ff */
[----:B------:R-:W-:Y:S01]  /*20ab0*/  LEA.HI R52, R74, R74, RZ, 0x1 ;  /* 0x0000004a4a347211 */ /* 0x000fe200078f08ff */
[----:B------:R-:W-:Y:S01]  /*20ac0*/  IMAD R48, R75, 0x8, R48 ;  /* 0x000000084b307824 */ /* 0x000fe200078e0230 */
[----:B------:R-:W-:Y:S02]  /*20ad0*/  IADD3 R44, R43, -R44, RZ ;  /* 0x8000002c2b2c7210 */ /* 0x000fe40007ffe0ff */
[----:B------:R-:W-:Y:S01]  /*20ae0*/  LOP3.LUT R43, R52, 0x1ffffffe, RZ, 0xc0, !PT ;  /* 0x1ffffffe342b7812 */ /* 0x000fe200078ec0ff */
[----:B------:R-:W-:-:S04]  /*20af0*/  IMAD.U32 R57, R48, 0x10, R57 ;  /* 0x0000001030397824 */ /* 0x000fc800078e0039 */
[----:B------:R-:W-:Y:S02]  /*20b00*/  IMAD.IADD R74, R74, 0x1, -R43 ;  /* 0x000000014a4a7824 */ /* 0x000fe400078e0a2b */
[----:B------:R-:W-:-:S04]  /*20b10*/  IMAD R57, R44, 0x40, R57 ;  /* 0x000000402c397824 */ /* 0x000fc800078e0239 */
[----:B------:R-:W-:-:S04]  /*20b20*/  IMAD R6, R74, 0x8, R57 ;  /* 0x000000084a067824 */ /* 0x000fc800078e0239 */
[----:B------:R-:W-:-:S05]  /*20b30*/  @P1 IMAD.HI.U32 R7, R6, R7, RZ ;  /* 0x0000000706071227 */ /* 0x000fca00078e00ff */
[----:B------:R-:W-:Y:S01]  /*20b40*/  @P1 SHF.R.U32.HI R6, RZ, R76, R7 ;  /* 0x0000004cff061219 */ /* 0x000fe20000011607 */
[-C--:B------:R-:W-:Y:S01]  /*20b50*/  FMUL.FTZ R18, R26, R72.reuse ;  /* 0x000000481a127220 */ /* 0x080fe20000410000 */
[-C--:B------:R-:W-:Y:S01]  /*20b60*/  FMUL.FTZ R19, R27, R72.reuse ;  /* 0x000000481b137220 */ /* 0x080fe20000410000 */
[----:B------:R-:W-:Y:S01]  /*20b70*/  LOP3.LUT R50, R50, 0x7ffffffc, RZ, 0xc0, !PT ;  /* 0x7ffffffc32327812 */ /* 0x000fe200078ec0ff */
[-C--:B------:R-:W-:Y:S01]  /*20b80*/  FMUL.FTZ R26, R34, R72.reuse ;  /* 0x00000048221a7220 */ /* 0x080fe20000410000 */
[----:B------:R-:W1:Y:S01]  /*20b90*/  SHFL.IDX PT, R52, R6, RZ, 0x1c1f ;  /* 0x001c1fff06347589 */ /* 0x000e6200000e0000 */
        /* <DEDUP_REMOVED lines=13> */
[----:B------:R-:W-:Y:S02]  /*20c70*/  IMAD.IADD R50, R53, 0x1, -R50 ;  /* 0x0000000135327824 */ /* 0x000fe400078e0a32 */
        /* <DEDUP_REMOVED lines=10> */
[----:B------:R-:W-:Y:S01]  /*20d20*/  FMUL.FTZ R48, R70, R72 ;  /* 0x0000004846307220 */ /* 0x000fe20000410000 */
[----:B------:R-:W-:-:S02]  /*20d30*/  IMAD R7, R0, R7, 0x1 ;  /* 0x0000000100077424 */ /* 0x000fc400078e0207 */
        /* <DEDUP_REMOVED lines=53> */
[----:B------:R-:W-:Y:S02]  /*21090*/  VIADD R86, R7, 0xffffffff ;  /* 0xffffffff07567836 */ /* 0x000fe40000000000 */
[----:B------:R-:W-:Y:S02]  /*210a0*/  IMAD R75, R0, -0x60, R12 ;  /* 0xffffffa0004b7824 */ /* 0x000fe400078e020c */
[--C-:B-1----:R-:W-:Y:S02]  /*210b0*/  IMAD.IADD R80, R71, 0x1, R52.reuse ;  /* 0x0000000147507824 */ /* 0x102fe400078e0234 */
[----:B------:R-:W-:Y:S01]  /*210c0*/  IMAD.IADD R7, R57, 0x1, R52 ;  /* 0x0000000139077824 */ /* 0x000fe200078e0234 */
[----:B--234-:R-:W-:Y:S06]  /*210d0*/  @!P2 BRA `(.L_x_12991) ;  /* 0x000000000044a947 */ /* 0x01cfec0003800000 */
        /* <DEDUP_REMOVED lines=10> */
.L_x_12993:
[----:B------:R-:W-:-:S13]  /*21180*/  ISETP.NE.AND P1, PT, R13, 0x1, PT ;  /* 0x000000010d00780c */ /* 0x000fda0003f25270 */
[----:B------:R-:W-:-:S05]  /*21190*/  @P1 IMAD.HI.U32 R12, R10, R14, RZ ;  /* 0x0000000e0a0c1227 */ /* 0x000fca00078e00ff */
[----:B------:R-:W-:-:S07]  /*211a0*/  @P1 SHF.R.U32.HI R10, RZ, R15, R12 ;  /* 0x0000000fff0a1219 */ /* 0x000fce000001160c */
.L_x_12994:
[----:B------:R-:W-:Y:S05]  /*211b0*/  BSYNC B1 ;  /* 0x0000000000017941 */ /* 0x000fea0003800000 */
.L_x_12992:
[----:B------:R-:W-:-:S05]  /*211c0*/  IMAD R10, R10, R13, R86 ;  /* 0x0000000d0a0a7224 */ /* 0x000fca00078e0256 */
[----:B------:R-:W-:Y:S02]  /*211d0*/  VIMNMX R7, R7, R10, !PT ;  /* 0x0000000a07077248 */ /* 0x000fe40007fe0100 */
[----:B------:R-:W-:-:S07]  /*211e0*/  VIADDMNMX R80, R10, R13, R80, PT ;  /* 0x0000000d0a507246 */ /* 0x000fce0003800150 */
.L_x_12991:
[----:B------:R-:W-:Y:S05]  /*211f0*/  BSYNC B0 ;  /* 0x0000000000007941 */ /* 0x000fea0003800000 */
.L_x_12990:
        /* <DEDUP_REMOVED lines=131> */
.L_x_12998:
[----:B------:R-:W-:-:S13]  /*21a30*/  ISETP.NE.AND P6, PT, R13, 0x1, PT ;  /* 0x000000010d00780c */ /* 0x000fda0003fc5270 */
[----:B------:R-:W-:-:S05]  /*21a40*/  @P6 IMAD.HI.U32 R14, R8, R14, RZ ;  /* 0x0000000e080e6227 */ /* 0x000fca00078e00ff */
[----:B------:R-:W-:-:S07]  /*21a50*/  @P6 SHF.R.U32.HI R8, RZ, R15, R14 ;  /* 0x0000000fff086219 */ /* 0x000fce000001160e */
.L_x_12999:
[----:B------:R-:W-:Y:S05]  /*21a60*/  BSYNC B1 ;  /* 0x0000000000017941 */ /* 0x000fea0003800000 */
.L_x_12997:
[----:B------:R-:W-:-:S05]  /*21a70*/  IMAD R8, R8, R13, R86 ;  /* 0x0000000d08087224 */ /* 0x000fca00078e0256 */
[----:B------:R-:W-:Y:S02]  /*21a80*/  VIADDMNMX R80, R8, R13, R80, PT ;  /* 0x0000000d08507246 */ /* 0x000fe40003800150 */
[----:B------:R-:W-:-:S07]  /*21a90*/  VIMNMX R57, R57, R8, !PT ;  /* 0x0000000839397248 */ /* 0x000fce0007fe0100 */
.L_x_12996:
[----:B------:R-:W-:Y:S05]  /*21aa0*/  BSYNC B0 ;  /* 0x0000000000007941 */ /* 0x000fea0003800000 */
.L_x_12995:
        /* <DEDUP_REMOVED lines=70> */
[----:B------:R-:W3:Y:S03]  /*21f10*/  LD.E R49, desc[UR42][R16.64+0x450] ;  /* 0x0004502a10317980 */ /* 0x000ee6000c101900 */
[----:B------:R-:W-:-:S04]  /*21f20*/  ISETP.GT.AND P5, PT, R57, 0x41, !P5 ;  /* 0x000000413900780c */ /* 0x000fc80006fa4270 */
[----:B------:R-:W-:-:S04]  /*21f30*/  ISETP.LT.OR P5, PT, R80, 0x42, P5 ;  /* 0x000000425000780c */ /* 0x000fc80002fa1670 */
[----:B------:R-:W-:Y:S02]  /*21f40*/  FSEL R8, R51, -INF , !P5 ;  /* 0xff80000033087808 */ /* 0x000fe40006800000 */
[C---:B------:R-:W-:Y:S01]  /*21f50*/  ISETP.GT.AND P5, PT, R57.reuse, 0x48, !P6 ;  /* 0x000000483900780c */ /* 0x040fe200077a4270 */
[----:B------:R-:W4:Y:S01]  /*21f60*/  LD.E R51, desc[UR42][R16.64+0x454] ;  /* 0x0004542a10337980 */ /* 0x000f22000c101900 */
[----:B------:R-:W-:Y:S02]  /*21f70*/  ISETP.GT.AND P1, PT, R57, 0x49, !P1 ;  /* 0x000000493900780c */ /* 0x000fe40004f24270 */
[----:B------:R-:W-:Y:S02]  /*21f80*/  ISETP.LT.OR P5, PT, R80, 0x49, P5 ;  /* 0x000000495000780c */ /* 0x000fe40002fa1670 */
[----:B--2---:R-:W-:Y:S02]  /*21f90*/  FMNMX.FTZ R19, R168, R6, !PT ;  /* 0x00000006a8137209 */ /* 0x004fe40007810000 */
[----:B------:R-:W-:-:S02]  /*21fa0*/  FSEL R9, R55, -INF , !P5 ;  /* 0xff80000037097808 */ /* 0x000fc40006800000 */
[----:B------:R-:W-:Y:S02]  /*21fb0*/  FMNMX.FTZ R19, R78, R19, !PT ;  /* 0x000000134e137209 */ /* 0x000fe40007810000 */
[C---:B------:R-:W-:Y:S02]  /*21fc0*/  ISETP.GT.AND P2, PT, R57.reuse, 0x50, !P2 ;  /* 0x000000503900780c */ /* 0x040fe40005744270 */
[----:B------:R-:W-:Y:S02]  /*21fd0*/  FMNMX.FTZ R19, R76, R19, !PT ;  /* 0x000000134c137209 */ /* 0x000fe40007810000 */
[----:B------:R-:W-:Y:S02]  /*21fe0*/  ISETP.GT.AND P3, PT, R57, 0x51, !P3 ;  /* 0x000000513900780c */ /* 0x000fe40005f64270 */
[----:B------:R-:W-:Y:S02]  /*21ff0*/  FMNMX.FTZ R19, R74, R19, !PT ;  /* 0x000000134a137209 */ /* 0x000fe40007810000 */
[----:B------:R-:W-:-:S02]  /*22000*/  ISETP.NE.AND P6, PT, R59, RZ, PT ;  /* 0x000000ff3b00720c */ /* 0x000fc40003fc5270 */
        /* <DEDUP_REMOVED lines=31> */
[----:B------:R-:W-:Y:S01]  /*22200*/  FMNMX.FTZ R42, R31, R42, !PT ;  /* 0x0000002a1f2a7209 */ /* 0x000fe20007810000 */
[----:B------:R-:W0:Y:S03]  /*22210*/  SHFL.BFLY PT, R46, R39, 0x1, 0x1f ;  /* 0x0c201f00272e7f89 */ /* 0x000e2600000e0000 */
[----:B------:R-:W-:-:S04]  /*22220*/  FMNMX.FTZ R19, R27, R42, !PT ;  /* 0x0000002a1b137209 */ /* 0x000fc80007810000 */
[----:B------:R-:W-:-:S04]  /*22230*/  FMNMX.FTZ R42, R26, R19, !PT ;  /* 0x000000131a2a7209 */ /* 0x000fc80007810000 */
[----:B------:R-:W-:-:S04]  /*22240*/  FMNMX.FTZ R19, R25, R42, !PT ;  /* 0x0000002a19137209 */ /* 0x000fc80007810000 */
[----:B------:R-:W-:-:S04]  /*22250*/  FMNMX.FTZ R19, R24, R19, !PT ;  /* 0x0000001318137209 */ /* 0x000fc80007810000 */
[----:B------:R-:W-:-:S04]  /*22260*/  FMNMX.FTZ R42, R18, R19, !PT ;  /* 0x00000013122a7209 */ /* 0x000fc80007810000 */
[----:B------:R-:W-:-:S04]  /*22270*/  FMNMX.FTZ R19, R15, R42, !PT ;  /* 0x0000002a0f137209 */ /* 0x000fc80007810000 */
[----:B------:R-:W-:Y:S02]  /*22280*/  FMNMX.FTZ R19, R14, R19, !PT ;  /* 0x000000130e137209 */ /* 0x000fe40007810000 */
[----:B0-----:R-:W-:Y:S02]  /*22290*/  FMNMX.FTZ R45, R39, R46, !PT ;  /* 0x0000002e272d7209 */ /* 0x001fe40007810000 */
[C---:B------:R-:W-:Y:S02]  /*222a0*/  ISETP.LT.OR P1, PT, R80.reuse, 0x4a, P1 ;  /* 0x0000004a5000780c */ /* 0x040fe40000f21670 */
[C---:B------:R-:W-:Y:S02]  /*222b0*/  ISETP.LT.OR P2, PT, R80.reuse, 0x51, P2 ;  /* 0x000000515000780c */ /* 0x040fe40001741670 */
[----:B------:R-:W-:Y:S02]  /*222c0*/  ISETP.GT.AND P4, PT, R57, 0x58, !P4 ;  /* 0x000000583900780c */ /* 0x000fe40006784270 */
[----:B------:R-:W-:Y:S01]  /*222d0*/  ISETP.LT.OR P3, PT, R80, 0x52, P3 ;  /* 0x000000525000780c */ /* 0x000fe20001f61670 */
[----:B------:R-:W-:Y:S01]  /*222e0*/  ST.E desc[UR42][R16.64+0x440], R41 ;  /* 0x0004402910007985 */ /* 0x000fe2000c10192a */
[----:B------:R-:W-:-:S02]  /*222f0*/  FMNMX.FTZ R46, R8, R19, !PT ;  /* 0x00000013082e7209 */ /* 0x000fc40007810000 */
[----:B------:R-:W-:Y:S01]  /*22300*/  FSEL R42, R32, -INF , !P1 ;  /* 0xff800000202a7808 */ /* 0x000fe20004800000 */
[----:B------:R-:W2:Y:S01]  /*22310*/  LD.E R39, desc[UR42][R16.64+0x460] ;  /* 0x0004602a10277980 */ /* 0x000ea2000c101900 */
[----:B------:R-:W-:Y:S02]  /*22320*/  FMNMX.FTZ R19, R9, R46, !PT ;  /* 0x0000002e09137209 */ /* 0x000fe40007810000 */
[----:B------:R-:W-:Y:S02]  /*22330*/  FSEL R32, R43, -INF , !P2 ;  /* 0xff8000002b207808 */ /* 0x000fe40005000000 */
[----:B------:R-:W-:Y:S02]  /*22340*/  FMNMX.FTZ R19, R42, R19, !PT ;  /* 0x000000132a137209 */ /* 0x000fe40007810000 */
[----:B------:R-:W-:Y:S02]  /*22350*/  ISETP.LT.OR P4, PT, R80, 0x59, P4 ;  /* 0x000000595000780c */ /* 0x000fe40002781670 */
[----:B------:R-:W-:Y:S01]  /*22360*/  FSEL R44, R44, -INF , !P3 ;  /* 0xff8000002c2c7808 */ /* 0x000fe20005800000 */
[----:B------:R0:W-:Y:S01]  /*22370*/  ST.E desc[UR42][R16.64+0x440], R45 ;  /* 0x0004402d10007985 */ /* 0x0001e2000c10192a */
[----:B------:R-:W-:-:S02]  /*22380*/  ISETP.GT.AND P1, PT, R57, 0x59, !P6 ;  /* 0x000000593900780c */ /* 0x000fc40007724270 */
[----:B------:R-:W-:Y:S01]  /*22390*/  FMNMX.FTZ R19, R32, R19, !PT ;  /* 0x0000001320137209 */ /* 0x000fe20007810000 */
[----:B------:R-:W2:Y:S01]  /*223a0*/  LD.E R82, desc[UR42][R16.64+0x440] ;  /* 0x0004402a10527980 */ /* 0x000ea2000c101900 */
[----:B------:R-:W-:Y:S02]  /*223b0*/  ISETP.LT.OR P1, PT, R80, 0x5a, P1 ;  /* 0x0000005a5000780c */ /* 0x000fe40000f21670 */
[----:B------:R-:W-:Y:S01]  /*223c0*/  FSEL R46, R48, -INF , !P4 ;  /* 0xff800000302e7808 */ /* 0x000fe20006000000 */
[----:B------:R-:W5:Y:S01]  /*223d0*/  LD.E R43, desc[UR42][R16.64+0x230] ;  /* 0x0002302a102b7980 */ /* 0x000f62000c101900 */
[----:B------:R-:W-:Y:S02]  /*223e0*/  FMNMX.FTZ R19, R44, R19, !PT ;  /* 0x000000132c137209 */ /* 0x000fe40007810000 */
[----:B------:R-:W-:Y:S02]  /*223f0*/  FSEL R48, R53, -INF , !P1 ;  /* 0xff80000035307808 */ /* 0x000fe40004800000 */
[----:B------:R-:W-:-:S04]  /*22400*/  FMNMX.FTZ R19, R46, R19, !PT ;  /* 0x000000132e137209 */ /* 0x000fc80007810000 */
[----:B------:R-:W-:-:S05]  /*22410*/  FMNMX.FTZ R19, R48, R19, !PT ;  /* 0x0000001330137209 */ /* 0x000fca0007810000 */
[----:B------:R-:W-:Y:S04]  /*22420*/  ST.E desc[UR42][R16.64+0x444], R19 ;  /* 0x0004441310007985 */ /* 0x000fe8000c10192a */
[----:B0-----:R-:W3:Y:S01]  /*22430*/  LD.E R45, desc[UR42][R16.64+0x444] ;  /* 0x0004442a102d7980 */ /* 0x001ee2000c101900 */
[----:B------:R-:W-:-:S04]  /*22440*/  UIADD3 UR4, UP0, UR37, 0x230, URZ ;  /* 0x0000023025047890 */ /* 0x000fc8000ff1e03f */
[----:B------:R-:W-:Y:S02]  /*22450*/  ULOP3.LUT UR5, UR4, 0x4, URZ, 0xfc, !UPT ;  /* 0x0000000404057892 */ /* 0x000fe4000f8efc3f */
[----:B------:R-:W-:Y:S01]  /*22460*/  UIADD3.X UR7, URZ, UR36, URZ, UP0, !UPT ;  /* 0x000000243f077290 */ /* 0x000fe200087fe43f */
[C---:B--2---:R-:W-:Y:S01]  /*22470*/  FMUL.FTZ R41, R82.reuse, R39 ;  /* 0x0000002752297220 */ /* 0x044fe20000410000 */
[----:B------:R-:W-:-:S04]  /*22480*/  FSETP.NEU.FTZ.AND P1, PT, R82, -INF , PT ;  /* 0xff8000005200780b */ /* 0x000fc80003f3d000 */
[----:B------:R-:W-:-:S05]  /*22490*/  FSEL R47, R41, RZ, P1 ;  /* 0x000000ff292f7208 */ /* 0x000fca0000800000 */
[-CC-:B------:R-:W-:Y:S02]  /*224a0*/  FFMA.FTZ R205, R56, R39.reuse, -R47.reuse ;  /* 0x0000002738cd7223 */ /* 0x180fe4000001082f */
[----:B---3--:R-:W0:Y:S01]  /*224b0*/  SHFL.BFLY PT, R56, R45, 0x2, 0x1f ;  /* 0x0c401f002d387f89 */ /* 0x008e2200000e0000 */
[----:B------:R-:W-:Y:S01]  /*224c0*/  FFMA.FTZ R185, R11, R39, -R47 ;  /* 0x000000270bb97223 */ /* 0x000fe2000001082f */
[----:B0-----:R-:W-:-:S05]  /*224d0*/  FMNMX.FTZ R56, R45, R56, !PT ;  /* 0x000000382d387209 */ /* 0x001fca0007810000 */
[----:B------:R-:W0:Y:S01]  /*224e0*/  SHFL.BFLY PT, R19, R56, 0x1, 0x1f ;  /* 0x0c201f0038137f89 */ /* 0x000e2200000e0000 */
[----:B------:R-:W-:Y:S01]  /*224f0*/  FSEL R11, R82, RZ, P1 ;  /* 0x000000ff520b7208 */ /* 0x000fe20000800000 */
[----:B------:R-:W-:-:S04]  /*22500*/  FFMA.FTZ R194, R20, R39, -R47 ;  /* 0x0000002714c27223 */ /* 0x000fc8000001082f */
[----:B------:R-:W-:Y:S01]  /*22510*/  FADD.FTZ R6, R6, -R11 ;  /* 0x8000000b06067221 */ /* 0x000fe20000010000 */
[----:B------:R-:W-:-:S03]  /*22520*/  FFMA.FTZ R20, R5, R39, -R47 ;  /* 0x0000002705147223 */ /* 0x000fc6000001082f */
[-C--:B------:R-:W-:Y:S01]  /*22530*/  FMUL.FTZ R6, R6, R39.reuse ;  /* 0x0000002706067220 */ /* 0x080fe20000410000 */
[----:B------:R-:W-:-:S03]  /*22540*/  FFMA.FTZ R196, R40, R39, -R47 ;  /* 0x0000002728c47223 */ /* 0x000fc6000001082f */
[----:B------:R1:W-:Y:S01]  /*22550*/  MUFU.EX2 R11, R6 ;  /* 0x00000006000b7308 */ /* 0x0003e20000000800 */
[----:B0-----:R-:W-:-:S04]  /*22560*/  FMNMX.FTZ R56, R56, R19, !PT ;  /* 0x0000001338387209 */ /* 0x001fc80007810000 */
[C---:B------:R-:W-:Y:S01]  /*22570*/  FSETP.NEU.FTZ.AND P1, PT, R56.reuse, -INF , PT ;  /* 0xff8000003800780b */ /* 0x040fe20003f3d000 */
[----:B------:R-:W-:-:S03]  /*22580*/  FMUL.FTZ R5, R56, R39 ;  /* 0x0000002738057220 */ /* 0x000fc60000410000 */
[----:B-1----:R-:W-:Y:S02]  /*22590*/  FSEL R6, R56, RZ, P1 ;  /* 0x000000ff38067208 */ /* 0x002fe40000800000 */
[----:B------:R-:W-:Y:S01]  /*225a0*/  FSEL R40, R5, RZ, P1 ;  /* 0x000000ff05287208 */ /* 0x000fe20000800000 */
[-CC-:B------:R-:W-:Y:S02]  /*225b0*/  FFMA.FTZ R168, R168, R39.reuse, -R47.reuse ;  /* 0x00000027a8a87223 */ /* 0x180fe4000001082f */
[----:B------:R-:W-:Y:S01]  /*225c0*/  FADD.FTZ R6, R7, -R6 ;  /* 0x8000000607067221 */ /* 0x000fe20000010000 */
[-CC-:B------:R-:W-:Y:S01]  /*225d0*/  FFMA.FTZ R10, R10, R39.reuse, -R47.reuse ;  /* 0x000000270a0a7223 */ /* 0x180fe2000001082f */
[-CC-:B------:R-:W-:Y:S01]  /*225e0*/  FFMA.FTZ R169, R34, R39.reuse, -R40.reuse ;  /* 0x0000002722a97223 */ /* 0x180fe20000010828 */
[-CC-:B------:R-:W-:Y:S01]  /*225f0*/  FFMA.FTZ R41, R78, R39.reuse, -R47.reuse ;  /* 0x000000274e297223 */ /* 0x180fe2000001082f */
[----:B------:R-:W-:Y:S01]  /*22600*/  FMUL.FTZ R6, R39, R6 ;  /* 0x0000000627067220 */ /* 0x000fe20000410000 */
[-CC-:B------:R-:W-:Y:S01]  /*22610*/  FFMA.FTZ R13, R13, R39.reuse, -R40.reuse ;  /* 0x000000270d0d7223 */ /* 0x180fe20000010828 */
[----:B------:R-:W0:Y:S01]  /*22620*/  MUFU.EX2 R168, R168 ;  /* 0x000000a800a87308 */ /* 0x000e220000000800 */
[-CC-:B------:R-:W-:Y:S01]  /*22630*/  FFMA.FTZ R170, R76, R39.reuse, -R47.reuse ;  /* 0x000000274caa7223 */ /* 0x180fe2000001082f */
[-C--:B------:R-:W-:Y:S01]  /*22640*/  FFMA.FTZ R171, R37, R39.reuse, -R40 ;  /* 0x0000002725ab7223 */ /* 0x080fe20000010828 */
[----:B------:R-:W-:-:S05]  /*22650*/  FFMA.FTZ R191, R21, R39, -R47 ;  /* 0x0000002715bf7223 */ /* 0x000fca000001082f */
[----:B------:R-:W-:Y:S01]  /*22660*/  MUFU.EX2 R19, R10 ;  /* 0x0000000a00137308 */ /* 0x000fe20000000800 */
[-CC-:B------:R-:W-:Y:S01]  /*22670*/  FFMA.FTZ R230, R74, R39.reuse, -R47.reuse ;  /* 0x000000274ae67223 */ /* 0x180fe2000001082f */
[----:B------:R-:W-:-:S06]  /*22680*/  FFMA.FTZ R21, R12, R39, -R47 ;  /* 0x000000270c157223 */ /* 0x000fcc000001082f */
[----:B------:R-:W-:Y:S01]  /*22690*/  MUFU.EX2 R169, R169 ;  /* 0x000000a900a97308 */ /* 0x000fe20000000800 */
[----:B------:R-:W-:-:S07]  /*226a0*/  FFMA.FTZ R12, R38, R39, -R40 ;  /* 0x00000027260c7223 */ /* 0x000fce0000010828 */
[----:B------:R-:W4:Y:S01]  /*226b0*/  MUFU.EX2 R10, R6 ;  /* 0x00000006000a7308 */ /* 0x000f220000000800 */
[----:B------:R-:W-:-:S07]  /*226c0*/  FFMA.FTZ R228, R72, R39, -R47 ;  /* 0x0000002748e47223 */ /* 0x000fce000001082f */
[----:B------:R-:W1:Y:S01]  /*226d0*/  MUFU.EX2 R41, R41 ;  /* 0x0000002900297308 */ /* 0x000e620000000800 */
[----:B------:R-:W-:-:S07]  /*226e0*/  FFMA.FTZ R217, R36, R39, -R40 ;  /* 0x0000002724d97223 */ /* 0x000fce0000010828 */
[----:B------:R-:W2:Y:S01]  /*226f0*/  MUFU.EX2 R13, R13 ;  /* 0x0000000d000d7308 */ /* 0x000ea20000000800 */
[----:B------:R-:W-:-:S07]  /*22700*/  FFMA.FTZ R229, R70, R39, -R47 ;  /* 0x0000002746e57223 */ /* 0x000fce000001082f */
[----:B------:R-:W3:Y:S01]  /*22710*/  MUFU.EX2 R170, R170 ;  /* 0x000000aa00aa7308 */ /* 0x000ee20000000800 */
[----:B------:R-:W-:-:S07]  /*22720*/  FFMA.FTZ R218, R35, R39, -R40 ;  /* 0x0000002723da7223 */ /* 0x000fce0000010828 */
[----:B------:R-:W5:Y:S01]  /*22730*/  MUFU.EX2 R171, R171 ;  /* 0x000000ab00ab7308 */ /* 0x000f620000000800 */
[-CC-:B------:R-:W-:Y:S01]  /*22740*/  FFMA.FTZ R197, R18, R39.reuse, -R40.reuse ;  /* 0x0000002712c57223 */ /* 0x180fe20000010828 */
[----:B------:R-:W-:Y:S01]  /*22750*/  FFMA.FTZ R200, R24, R39, -R40 ;  /* 0x0000002718c87223 */ /* 0x000fe20000010828 */
[----:B0-----:R-:W-:-:S05]  /*22760*/  FFMA.FTZ R18, R11, R49, R168 ;  /* 0x000000310b127223 */ /* 0x001fca00000100a8 */
[----:B------:R-:W0:Y:S01]  /*22770*/  MUFU.EX2 R230, R230 ;  /* 0x000000e600e67308 */ /* 0x000e220000000800 */
[----:B------:R-:W-:Y:S01]  /*22780*/  FFMA.FTZ R219, R68, R39, -R47 ;  /* 0x0000002744db7223 */ /* 0x000fe2000001082f */
[----:B----4-:R-:W-:-:S06]  /*22790*/  FFMA.FTZ R24, R10, R51, R169 ;  /* 0x000000330a187223 */ /* 0x010fcc00000100a9 */
[----:B------:R-:W4:Y:S01]  /*227a0*/  MUFU.EX2 R12, R12 ;  /* 0x0000000c000c7308 */ /* 0x000f220000000800 */
[----:B------:R-:W-:Y:S01]  /*227b0*/  FFMA.FTZ R215, R28, R39, -R40 ;  /* 0x000000271cd77223 */ /* 0x000fe20000010828 */
[----:B-1----:R-:W-:-:S06]  /*227c0*/  FADD.FTZ R5, R41, R18 ;  /* 0x0000001229057221 */ /* 0x002fcc0000010000 */
[----:B------:R-:W1:Y:S01]  /*227d0*/  MUFU.EX2 R228, R228 ;  /* 0x000000e400e47308 */ /* 0x000e620000000800 */
[----:B------:R-:W-:Y:S01]  /*227e0*/  FFMA.FTZ R225, R66, R39, -R47 ;  /* 0x0000002742e17223 */ /* 0x000fe2000001082f */
[----:B--2---:R-:W-:-:S06]  /*227f0*/  FADD.FTZ R24, R13, R24 ;  /* 0x000000180d187221 */ /* 0x004fcc0000010000 */
[----:B------:R-:W2:Y:S01]  /*22800*/  MUFU.EX2 R217, R217 ;  /* 0x000000d900d97308 */ /* 0x000ea20000000800 */
[----:B------:R-:W-:Y:S01]  /*22810*/  FFMA.FTZ R216, R29, R39, -R40 ;  /* 0x000000271dd87223 */ /* 0x000fe20000010828 */
[----:B---3--:R-:W-:-:S06]  /*22820*/  FADD.FTZ R5, R170, R5 ;  /* 0x00000005aa057221 */ /* 0x008fcc0000010000 */
[----:B------:R-:W3:Y:S01]  /*22830*/  MUFU.EX2 R229, R229 ;  /* 0x000000e500e57308 */ /* 0x000ee20000000800 */
[----:B------:R-:W-:Y:S01]  /*22840*/  FFMA.FTZ R214, R64, R39, -R47 ;  /* 0x0000002740d67223 */ /* 0x000fe2000001082f */
[----:B-----5:R-:W-:-:S06]  /*22850*/  FADD.FTZ R7, R171, R24 ;  /* 0x00000018ab077221 */ /* 0x020fcc0000010000 */
[----:B------:R-:W5:Y:S01]  /*22860*/  MUFU.EX2 R218, R218 ;  /* 0x000000da00da7308 */ /* 0x000f620000000800 */
[----:B------:R-:W-:Y:S01]  /*22870*/  FFMA.FTZ R208, R30, R39, -R40 ;  /* 0x000000271ed07223 */ /* 0x000fe20000010828 */
[----:B0-----:R-:W-:-:S06]  /*22880*/  FADD.FTZ R5, R230, R5 ;  /* 0x00000005e6057221 */ /* 0x001fcc0000010000 */
[----:B------:R-:W0:Y:S01]  /*22890*/  MUFU.EX2 R219, R219 ;  /* 0x000000db00db7308 */ /* 0x000e220000000800 */
[----:B------:R-:W-:Y:S01]  /*228a0*/  FFMA.FTZ R213, R62, R39, -R47 ;  /* 0x000000273ed57223 */ /* 0x000fe2000001082f */
[----:B----4-:R-:W-:-:S06]  /*228b0*/  FADD.FTZ R6, R12, R7 ;  /* 0x000000070c067221 */ /* 0x010fcc0000010000 */
[----:B------:R-:W4:Y:S01]  /*228c0*/  MUFU.EX2 R215, R215 ;  /* 0x000000d700d77308 */ /* 0x000f220000000800 */
[-CC-:B------:R-:W-:Y:S01]  /*228d0*/  FFMA.FTZ R209, R31, R39.reuse, -R40.reuse ;  /* 0x000000271fd17223 */ /* 0x180fe20000010828 */
[----:B------:R-:W-:Y:S01]  /*228e0*/  FFMA.FTZ R189, R14, R39, -R40 ;  /* 0x000000270ebd7223 */ /* 0x000fe20000010828 */
[----:B-1----:R-:W-:-:S05]  /*228f0*/  FADD.FTZ R14, R228, R5 ;  /* 0x00000005e40e7221 */ /* 0x002fca0000010000 */
        /* <DEDUP_REMOVED lines=13> */
[----:B----4-:R-:W-:Y:S01]  /*229d0*/  FADD.FTZ R5, R215, R6 ;  /* 0x00000006d7057221 */ /* 0x010fe20000010000 */
[----:B------:R-:W-:-:S06]  /*229e0*/  FFMA.FTZ R199, R25, R39, -R40 ;  /* 0x0000002719c77223 */ /* 0x000fcc0000010828 */
[----:B------:R-:W4:Y:S01]  /*229f0*/  MUFU.EX2 R209, R209 ;  /* 0x000000d100d17308 */ /* 0x000f220000000800 */
[----:B-1----:R-:W-:Y:S01]  /*22a00*/  FADD.FTZ R7, R225, R14 ;  /* 0x0000000ee1077221 */ /* 0x002fe20000010000 */
[----:B------:R-:W-:-:S06]  /*22a10*/  FFMA.FTZ R204, R54, R39, -R47 ;  /* 0x0000002736cc7223 */ /* 0x000fcc000001082f */
[----:B------:R-:W1:Y:S01]  /*22a20*/  MUFU.EX2 R211, R211 ;  /* 0x000000d300d37308 */ /* 0x000e620000000800 */
[----:B--2---:R-:W-:-:S07]  /*22a30*/  FADD.FTZ R5, R216, R5 ;  /* 0x00000005d8057221 */ /* 0x004fce0000010000 */
[----:B------:R-:W2:Y:S01]  /*22a40*/  MUFU.EX2 R206, R206 ;  /* 0x000000ce00ce7308 */ /* 0x000ea20000000800 */
[----:B------:R-:W-:Y:S01]  /*22a50*/  FFMA.FTZ R190, R8, R39, -R40 ;  /* 0x0000002708be7223 */ /* 0x000fe20000010828 */
[----:B---3--:R-:W-:-:S06]  /*22a60*/  FADD.FTZ R6, R214, R7 ;  /* 0x00000007d6067221 */ /* 0x008fcc0000010000 */
[----:B------:R-:W3:Y:S01]  /*22a70*/  MUFU.EX2 R212, R212 ;  /* 0x000000d400d47308 */ /* 0x000ee20000000800 */
[----:B------:R-:W-:Y:S01]  /*22a80*/  FFMA.FTZ R202, R52, R39, -R47 ;  /* 0x0000002734ca7223 */ /* 0x000fe2000001082f */
[----:B-----5:R-:W-:-:S06]  /*22a90*/  FADD.FTZ R8, R208, R5 ;  /* 0x00000005d0087221 */ /* 0x020fcc0000010000 */
[----:B------:R-:W5:Y:S01]  /*22aa0*/  MUFU.EX2 R207, R207 ;  /* 0x000000cf00cf7308 */ /* 0x000f620000000800 */
[----:B0-----:R-:W-:Y:S01]  /*22ab0*/  FADD.FTZ R6, R213, R6 ;  /* 0x00000006d5067221 */ /* 0x001fe20000010000 */
[----:B------:R-:W-:-:S06]  /*22ac0*/  FFMA.FTZ R203, R50, R39, -R47 ;  /* 0x0000002732cb7223 */ /* 0x000fcc000001082f */
[----:B------:R-:W0:Y:S01]  /*22ad0*/  MUFU.EX2 R205, R205 ;  /* 0x000000cd00cd7308 */ /* 0x000e220000000800 */
[----:B----4-:R-:W-:Y:S01]  /*22ae0*/  FADD.FTZ R5, R209, R8 ;  /* 0x00000008d1057221 */ /* 0x010fe20000010000 */
[----:B------:R-:W-:-:S06]  /*22af0*/  FFMA.FTZ R198, R15, R39, -R40 ;  /* 0x000000270fc67223 */ /* 0x000fcc0000010828 */
[----:B------:R-:W4:Y:S01]  /*22b00*/  MUFU.EX2 R199, R199 ;  /* 0x000000c700c77308 */ /* 0x000f220000000800 */
[----:B-1----:R-:W-:Y:S01]  /*22b10*/  FADD.FTZ R7, R211, R6 ;  /* 0x00000006d3077221 */ /* 0x002fe20000010000 */
[----:B--2---:R-:W-:-:S06]  /*22b20*/  FADD.FTZ R6, R206, R5 ;  /* 0x00000005ce067221 */ /* 0x004fcc0000010000 */
[----:B------:R-:W1:Y:S08]  /*22b30*/  MUFU.EX2 R204, R204 ;  /* 0x000000cc00cc7308 */ /* 0x000e700000000800 */
[----:B------:R-:W2:Y:S01]  /*22b40*/  MUFU.EX2 R200, R200 ;  /* 0x000000c800c87308 */ /* 0x000ea20000000800 */
[----:B---3--:R-:W-:Y:S01]  /*22b50*/  FADD.FTZ R8, R212, R7 ;  /* 0x00000007d4087221 */ /* 0x008fe20000010000 */
[----:B-----5:R-:W-:-:S06]  /*22b60*/  FADD.FTZ R6, R207, R6 ;  /* 0x00000006cf067221 */ /* 0x020fcc0000010000 */
[----:B------:R-:W3:Y:S01]  /*22b70*/  MUFU.EX2 R202, R202 ;  /* 0x000000ca00ca7308 */ /* 0x000ee20000000800 */
[----:B------:R-:W-:-:S07]  /*22b80*/  FFMA.FTZ R195, R33, R39, -R47 ;  /* 0x0000002721c37223 */ /* 0x000fce000001082f */
[----:B------:R-:W5:Y:S01]  /*22b90*/  MUFU.EX2 R197, R197 ;  /* 0x000000c500c57308 */ /* 0x000f620000000800 */
[----:B0-----:R-:W-:Y:S01]  /*22ba0*/  FADD.FTZ R5, R205, R8 ;  /* 0x00000008cd057221 */ /* 0x001fe20000010000 */
[----:B----4-:R-:W-:-:S06]  /*22bb0*/  FADD.FTZ R7, R199, R6 ;  /* 0x00000006c7077221 */ /* 0x010fcc0000010000 */
[----:B------:R-:W0:Y:S01]  /*22bc0*/  MUFU.EX2 R203, R203 ;  /* 0x000000cb00cb7308 */ /* 0x000e220000000800 */
[----:B------:R-:W-:-:S07]  /*22bd0*/  FFMA.FTZ R186, R9, R39, -R40 ;  /* 0x0000002709ba7223 */ /* 0x000fce0000010828 */
[----:B------:R-:W4:Y:S01]  /*22be0*/  MUFU.EX2 R198, R198 ;  /* 0x000000c600c67308 */ /* 0x000f220000000800 */
[----:B-1----:R-:W-:Y:S01]  /*22bf0*/  FADD.FTZ R5, R204, R5 ;  /* 0x00000005cc057221 */ /* 0x002fe20000010000 */
[----:B--2---:R-:W-:-:S06]  /*22c00*/  FADD.FTZ R6, R200, R7 ;  /* 0x00000007c8067221 */ /* 0x004fcc0000010000 */
[----:B------:R-:W1:Y:S01]  /*22c10*/  MUFU.EX2 R196, R196 ;  /* 0x000000c400c47308 */ /* 0x000e620000000800 */
[----:B------:R-:W-:-:S07]  /*22c20*/  FFMA.FTZ R187, R42, R39, -R40 ;  /* 0x000000272abb7223 */ /* 0x000fce0000010828 */
        /* <DEDUP_REMOVED lines=23> */
[----:B------:R-:W0:Y:S08]  /*22da0*/  MUFU.EX2 R185, R185 ;  /* 0x000000b900b97308 */ /* 0x000e300000000800 */
[----:B------:R-:W4:Y:S01]  /*22db0*/  MUFU.EX2 R18, R18 ;  /* 0x0000001200127308 */ /* 0x000f220000000800 */
[----:B-1----:R-:W-:Y:S01]  /*22dc0*/  FADD.FTZ R8, R194, R9 ;  /* 0x00000009c2087221 */ /* 0x002fe20000010000 */
[----:B--2---:R-:W-:-:S06]  /*22dd0*/  FADD.FTZ R6, R187, R6 ;  /* 0x00000006bb067221 */ /* 0x004fcc0000010000 */
[----:B------:R-:W1:Y:S01]  /*22de0*/  MUFU.EX2 R5, R5 ;  /* 0x0000000500057308 */ /* 0x000e620000000800 */
[----:B---3--:R-:W-:Y:S01]  /*22df0*/  FADD.FTZ R8, R21, R8 ;  /* 0x0000000815087221 */ /* 0x008fe20000010000 */
[----:B-----5:R-:W-:-:S06]  /*22e00*/  FADD.FTZ R7, R15, R6 ;  /* 0x000000060f077221 */ /* 0x020fcc0000010000 */
[----:B------:R-:W2:Y:S08]  /*22e10*/  MUFU.EX2 R20, R20 ;  /* 0x0000001400147308 */ /* 0x000eb00000000800 */
[----:B------:R-:W3:Y:S01]  /*22e20*/  MUFU.EX2 R14, R14 ;  /* 0x0000000e000e7308 */ /* 0x000ee20000000800 */
[----:B0-----:R-:W-:Y:S01]  /*22e30*/  FADD.FTZ R8, R185, R8 ;  /* 0x00000008b9087221 */ /* 0x001fe20000010000 */
[----:B----4-:R-:W-:-:S03]  /*22e40*/  FADD.FTZ R6, R18, R7 ;  /* 0x0000000712067221 */ /* 0x010fc60000010000 */
[----:B------:R-:W-:Y:S01]  /*22e50*/  FADD.FTZ R7, R19, R8 ;  /* 0x0000000813077221 */ /* 0x000fe20000010000 */
[----:B-1----:R-:W-:Y:S01]  /*22e60*/  FADD.FTZ R9, R5, R6 ;  /* 0x0000000605097221 */ /* 0x002fe20000010000 */
[C---:B------:R-:W-:Y:S01]  /*22e70*/  FMUL.FTZ R43, R11.reuse, R43 ;  /* 0x0000002b0b2b7220 */ /* 0x040fe20000410000 */
[----:B------:R-:W-:Y:S02]  /*22e80*/  IMAD.U32 R8, RZ, RZ, UR5 ;  /* 0x00000005ff087e24 */ /* 0x000fe4000f8e00ff */
[----:B--2---:R-:W-:Y:S01]  /*22e90*/  FADD.FTZ R7, R20, R7 ;  /* 0x0000000714077221 */ /* 0x004fe20000010000 */
[----:B------:R0:W-:Y:S01]  /*22ea0*/  ST.E desc[UR42][R16.64+0x444], R56 ;  /* 0x0004443810007985 */ /* 0x0001e2000c10192a */
[----:B---3--:R-:W-:Y:S01]  /*22eb0*/  FADD.FTZ R25, R14, R9 ;  /* 0x000000090e197221 */ /* 0x008fe20000010000 */
[----:B------:R-:W-:Y:S02]  /*22ec0*/  IMAD.U32 R9, RZ, RZ, UR7 ;  /* 0x00000007ff097e24 */ /* 0x000fe4000f8e00ff */
[----:B------:R1:W-:Y:S04]  /*22ed0*/  ST.E desc[UR42][R16.64+0x450], R7 ;  /* 0x0004500710007985 */ /* 0x0003e8000c10192a */
[----:B------:R2:W-:Y:S04]  /*22ee0*/  ST.E desc[UR42][R16.64+0x454], R25 ;  /* 0x0004541910007985 */ /* 0x0005e8000c10192a */
[----:B------:R-:W-:Y:S04]  /*22ef0*/  ST.E desc[UR42][R16.64+0x230], R43 ;  /* 0x0002302b10007985 */ /* 0x000fe8000c10192a */
[----:B------:R-:W3:Y:S02]  /*22f00*/  LD.E R6, desc[UR42][R8.64] ;  /* 0x0000002a08067980 */ /* 0x000ee4000c101900 */
[----:B---3--:R-:W-:-:S05]  /*22f10*/  FMUL.FTZ R27, R11, R6 ;  /* 0x000000060b1b7220 */ /* 0x008fca0000410000 */
[----:B------:R3:W-:Y:S04]  /*22f20*/  ST.E desc[UR42][R8.64], R27 ;  /* 0x0000001b08007985 */ /* 0x0007e8000c10192a */
[----:B------:R-:W1:Y:S04]  /*22f30*/  LD.E R6, desc[UR42][R16.64+0x240] ;  /* 0x0002402a10067980 */ /* 0x000e68000c101900 */
[----:B------:R-:W4:Y:S04]  /*22f40*/  LD.E R144, desc[UR42][R16.64+0x424] ;  /* 0x0004242a10907980 */ /* 0x000f28000c101900 */
[----:B------:R-:W2:Y:S04]  /*22f50*/  LD.E R24, desc[UR42][R16.64+0x244] ;  /* 0x0002442a10187980 */ /* 0x000ea8000c101900 */
[----:B------:R-:W3:Y:S04]  /*22f60*/  LD.E R26, desc[UR42][R16.64+0x250] ;  /* 0x0002502a101a7980 */ /* 0x000ee8000c101900 */
        /* <DEDUP_REMOVED lines=59> */
[C---:B-1----:R-:W-:Y:S01]  /*23320*/  FMUL.FTZ R7, R11.reuse, R6 ;  /* 0x000000060b077220 */ /* 0x042fe20000410000 */
[----:B----4-:R-:W-:-:S04]  /*23330*/  FMUL.FTZ R37, R11, R144 ;  /* 0x000000900b257220 */ /* 0x010fc80000410000 */
[----:B------:R0:W-:Y:S01]  /*23340*/  ST.E desc[UR42][R16.64+0x240], R7 ;  /* 0x0002400710007985 */ /* 0x0001e2000c10192a */
[C---:B--2---:R-:W-:Y:S01]  /*23350*/  FMUL.FTZ R25, R11.reuse, R24 ;  /* 0x000000180b197220 */ /* 0x044fe20000410000 */
[C---:B---3--:R-:W-:Y:S01]  /*23360*/  FMUL.FTZ R27, R11.reuse, R26 ;  /* 0x0000001a0b1b7220 */ /* 0x048fe20000410000 */
[C---:B-----5:R-:W-:Y:S01]  /*23370*/  FMUL.FTZ R29, R11.reuse, R28 ;  /* 0x0000001c0b1d7220 */ /* 0x060fe20000410000 */
[C---:B------:R-:W-:Y:S01]  /*23380*/  FMUL.FTZ R31, R11.reuse, R30 ;  /* 0x0000001e0b1f7220 */ /* 0x040fe20000410000 */
[----:B------:R-:W-:Y:S01]  /*23390*/  ST.E desc[UR42][R16.64+0x424], R37 ;  /* 0x0004242510007985 */ /* 0x000fe2000c10192a */
[----:B0-----:R-:W-:-:S03]  /*233a0*/  FMUL.FTZ R7, R11, R36 ;  /* 0x000000240b077220 */ /* 0x001fc60000410000 */
        /* <DEDUP_REMOVED lines=9> */
[C---:B------:R-:W-:Y:S01]  /*23440*/  FMUL.FTZ R39, R11.reuse, R42 ;  /* 0x0000002a0b277220 */ /* 0x040fe20000410000 */
[C---:B-1----:R-:W-:Y:S01]  /*23450*/  FMUL.FTZ R27, R11.reuse, R44 ;  /* 0x0000002c0b1b7220 */ /* 0x042fe20000410000 */
[C---:B--2---:R-:W-:Y:S01]  /*23460*/  FMUL.FTZ R29, R11.reuse, R46 ;  /* 0x0000002e0b1d7220 */ /* 0x044fe20000410000 */
[C---:B---3--:R-:W-:Y:S01]  /*23470*/  FMUL.FTZ R31, R11.reuse, R48 ;  /* 0x000000300b1f7220 */ /* 0x048fe20000410000 */
[----:B------:R1:W-:Y:S01]  /*23480*/  ST.E desc[UR42][R16.64+0x264], R33 ;  /* 0x0002642110007985 */ /* 0x0003e2000c10192a */
[----:B0-----:R-:W-:-:S03]  /*23490*/  FMUL.FTZ R7, R11, R54 ;  /* 0x000000360b077220 */ /* 0x001fc60000410000 */
[----:B------:R0:W-:Y:S04]  /*234a0*/  ST.E desc[UR42][R16.64+0x270], R35 ;  /* 0x0002702310007985 */ /* 0x0001e8000c10192a */
[----:B------:R2:W-:Y:S04]  /*234b0*/  ST.E desc[UR42][R16.64+0x280], R25 ;  /* 0x0002801910007985 */ /* 0x0005e8000c10192a */
[----:B------:R3:W-:Y:S01]  /*234c0*/  ST.E desc[UR42][R16.64+0x284], R37 ;  /* 0x0002842510007985 */ /* 0x0007e2000c10192a */
[----:B-1----:R-:W-:-:S03]  /*234d0*/  FMUL.FTZ R33, R11, R50 ;  /* 0x000000320b217220 */ /* 0x002fc60000410000 */
[----:B------:R1:W-:Y:S01]  /*234e0*/  ST.E desc[UR42][R16.64+0x290], R39 ;  /* 0x0002902710007985 */ /* 0x0003e2000c10192a */
[----:B0-----:R-:W-:-:S03]  /*234f0*/  FMUL.FTZ R35, R11, R52 ;  /* 0x000000340b237220 */ /* 0x001fc60000410000 */
[----:B------:R0:W-:Y:S01]  /*23500*/  ST.E desc[UR42][R16.64+0x294], R27 ;  /* 0x0002941b10007985 */ /* 0x0001e2000c10192a */
[----:B--2---:R-:W-:-:S03]  /*23510*/  FMUL.FTZ R25, R11, R56 ;  /* 0x000000380b197220 */ /* 0x004fc60000410000 */
[----:B------:R2:W-:Y:S01]  /*23520*/  ST.E desc[UR42][R16.64+0x2a0], R29 ;  /* 0x0002a01d10007985 */ /* 0x0005e2000c10192a */
[----:B---3--:R-:W-:-:S03]  /*23530*/  FMUL.FTZ R37, R11, R60 ;  /* 0x0000003c0b257220 */ /* 0x008fc60000410000 */
[----:B------:R3:W-:Y:S01]  /*23540*/  ST.E desc[UR42][R16.64+0x2a4], R31 ;  /* 0x0002a41f10007985 */ /* 0x0007e2000c10192a */
[C---:B-1----:R-:W-:Y:S01]  /*23550*/  FMUL.FTZ R39, R11.reuse, R62 ;  /* 0x0000003e0b277220 */ /* 0x042fe20000410000 */
[C---:B0-----:R-:W-:Y:S02]  /*23560*/  FMUL.FTZ R27, R11.reuse, R58 ;  /* 0x0000003a0b1b7220 */ /* 0x041fe40000410000 */
[----:B------:R0:W-:Y:S01]  /*23570*/  ST.E desc[UR42][R16.64+0x2c0], R7 ;  /* 0x0002c00710007985 */ /* 0x0001e2000c10192a */
[C---:B--2---:R-:W-:Y:S01]  /*23580*/  FMUL.FTZ R29, R11.reuse, R64 ;  /* 0x000000400b1d7220 */ /* 0x044fe20000410000 */
[C---:B---3--:R-:W-:Y:S02]  /*23590*/  FMUL.FTZ R31, R11.reuse, R66 ;  /* 0x000000420b1f7220 */ /* 0x048fe40000410000 */
[----:B------:R1:W-:Y:S01]  /*235a0*/  ST.E desc[UR42][R16.64+0x2b0], R33 ;  /* 0x0002b02110007985 */ /* 0x0003e2000c10192a */
[----:B0-----:R-:W-:-:S03]  /*235b0*/  FMUL.FTZ R7, R11, R68 ;  /* 0x000000440b077220 */ /* 0x001fc60000410000 */
[----:B------:R0:W-:Y:S04]  /*235c0*/  ST.E desc[UR42][R16.64+0x2b4], R35 ;  /* 0x0002b42310007985 */ /* 0x0001e8000c10192a */
[----:B------:R2:W-:Y:S01]  /*235d0*/  ST.E desc[UR42][R16.64+0x2c4], R25 ;  /* 0x0002c41910007985 */ /* 0x0005e2000c10192a */
[----:B-1----:R-:W-:-:S03]  /*235e0*/  FMUL.FTZ R33, R11, R70 ;  /* 0x000000460b217220 */ /* 0x002fc60000410000 */
[----:B------:R1:W-:Y:S04]  /*235f0*/  ST.E desc[UR42][R16.64+0x2d0], R27 ;  /* 0x0002d01b10007985 */ /* 0x0003e8000c10192a */
[----:B------:R3:W-:Y:S01]  /*23600*/  ST.E desc[UR42][R16.64+0x2d4], R37 ;  /* 0x0002d42510007985 */ /* 0x0007e2000c10192a */
[----:B0-----:R-:W-:-:S03]  /*23610*/  FMUL.FTZ R35, R11, R72 ;  /* 0x000000480b237220 */ /* 0x001fc60000410000 */
[----:B------:R0:W-:Y:S01]  /*23620*/  ST.E desc[UR42][R16.64+0x2e0], R39 ;  /* 0x0002e02710007985 */ /* 0x0001e2000c10192a */
[----:B--2---:R-:W-:-:S03]  /*23630*/  FMUL.FTZ R25, R11, R74 ;  /* 0x0000004a0b197220 */ /* 0x004fc60000410000 */
[----:B------:R2:W-:Y:S01]  /*23640*/  ST.E desc[UR42][R16.64+0x2e4], R29 ;  /* 0x0002e41d10007985 */ /* 0x0005e2000c10192a */
[----:B-1----:R-:W-:-:S03]  /*23650*/  FMUL.FTZ R27, R11, R76 ;  /* 0x0000004c0b1b7220 */ /* 0x002fc60000410000 */
[----:B------:R1:W-:Y:S01]  /*23660*/  ST.E desc[UR42][R16.64+0x2f0], R31 ;  /* 0x0002f01f10007985 */ /* 0x0003e2000c10192a */
[C---:B---3--:R-:W-:Y:S01]  /*23670*/  FMUL.FTZ R37, R11.reuse, R80 ;  /* 0x000000500b257220 */ /* 0x048fe20000410000 */
[C---:B0-----:R-:W-:Y:S02]  /*23680*/  FMUL.FTZ R39, R11.reuse, R82 ;  /* 0x000000520b277220 */ /* 0x041fe40000410000 */
[----:B------:R0:W-:Y:S01]  /*23690*/  ST.E desc[UR42][R16.64+0x2f4], R7 ;  /* 0x0002f40710007985 */ /* 0x0001e2000c10192a */
[C---:B--2---:R-:W-:Y:S01]  /*236a0*/  FMUL.FTZ R29, R11.reuse, R78 ;  /* 0x0000004e0b1d7220 */ /* 0x044fe20000410000 */
[C---:B-1----:R-:W-:Y:S02]  /*236b0*/  FMUL.FTZ R31, R11.reuse, R84 ;  /* 0x000000540b1f7220 */ /* 0x042fe40000410000 */
        /* <DEDUP_REMOVED lines=38> */
[----:B------:R0:W-:Y:S01]  /*23920*/  ST.E desc[UR42][R16.64+0x394], R27 ;  /* 0x0003941b10007985 */ /* 0x0001e2000c10192a */
[----:B------:R-:W-:-:S03]  /*23930*/  IMAD.U32 R6, RZ, RZ, UR5 ;  /* 0x00000005ff067e24 */ /* 0x000fc6000f8e00ff */
[----:B------:R2:W-:Y:S01]  /*23940*/  ST.E desc[UR42][R16.64+0x3a0], R33 ;  /* 0x0003a02110007985 */ /* 0x0005e2000c10192a */
[----:B-1----:R-:W-:-:S03]  /*23950*/  FMUL.FTZ R25, R11, R124 ;  /* 0x0000007c0b197220 */ /* 0x002fc60000410000 */
[----:B------:R1:W-:Y:S01]  /*23960*/  ST.E desc[UR42][R16.64+0x3a4], R35 ;  /* 0x0003a42310007985 */ /* 0x0003e2000c10192a */
[----:B------:R-:W-:-:S03]  /*23970*/  FMUL.FTZ R43, R11, R140 ;  /* 0x0000008c0b2b7220 */ /* 0x000fc60000410000 */
        /* <DEDUP_REMOVED lines=11> */
[C---:B-1----:R-:W-:Y:S01]  /*23a30*/  FMUL.FTZ R39, R11.reuse, R138 ;  /* 0x0000008a0b277220 */ /* 0x042fe20000410000 */
[----:B------:R-:W-:Y:S01]  /*23a40*/  FMUL.FTZ R11, R11, R142 ;  /* 0x0000008e0b0b7220 */ /* 0x000fe20000410000 */
[----:B0-----:R-:W-:Y:S01]  /*23a50*/  IMAD.U32 R7, RZ, RZ, UR7 ;  /* 0x00000007ff077e24 */ /* 0x001fe2000f8e00ff */
        /* <DEDUP_REMOVED lines=9> */
[----:B------:R3:W-:Y:S04]  /*23af0*/  ST.E desc[UR42][R16.64+0x420], R11 ;  /* 0x0004200b10007985 */ /* 0x0007e8000c10192a */
[----:B0-----:R-:W1:Y:S01]  /*23b00*/  LD.E R25, desc[UR42][R6.64] ;  /* 0x0000002a06197980 */ /* 0x001e62000c101900 */
[----:B------:R-:W-:-:S06]  /*23b10*/  ULOP3.LUT UR6, UR4, 0xc, URZ, 0xfc, !UPT ;  /* 0x0000000c04067892 */ /* 0x000fcc000f8efc3f */
[----:B------:R-:W-:Y:S02]  /*23b20*/  IMAD.U32 R24, RZ, RZ, UR6 ;  /* 0x00000006ff187e24 */ /* 0x000fe4000f8e00ff */
[----:B-1----:R-:W-:Y:S01]  /*23b30*/  FMUL.FTZ R29, R10, R25 ;  /* 0x000000190a1d7220 */ /* 0x002fe20000410000 */
[----:B------:R-:W-:-:S04]  /*23b40*/  IMAD.U32 R25, RZ, RZ, UR7 ;  /* 0x00000007ff197e24 */ /* 0x000fc8000f8e00ff */
[----:B------:R0:W-:Y:S04]  /*23b50*/  ST.E desc[UR42][R6.64], R29 ;  /* 0x0000001d06007985 */ /* 0x0001e8000c10192a */
[----:B------:R-:W2:Y:S01]  /*23b60*/  LD.E R25, desc[UR42][R24.64] ;  /* 0x0000002a18197980 */ /* 0x000ea2000c101900 */
[----:B------:R-:W-:Y:S02]  /*23b70*/  IMAD.U32 R26, RZ, RZ, UR6 ;  /* 0x00000006ff1a7e24 */ /* 0x000fe4000f8e00ff */
[----:B------:R-:W-:Y:S02]  /*23b80*/  IMAD.U32 R27, RZ, RZ, UR7 ;  /* 0x00000007ff1b7e24 */ /* 0x000fe4000f8e00ff */
[----:B--2---:R-:W-:-:S05]  /*23b90*/  FMUL.FTZ R31, R10, R25 ;  /* 0x000000190a1f7220 */ /* 0x004fca0000410000 */
[----:B------:R1:W-:Y:S04]  /*23ba0*/  ST.E desc[UR42][R26.64], R31 ;  /* 0x0000001f1a007985 */ /* 0x0003e8000c10192a */
[----:B------:R-:W2:Y:S04]  /*23bb0*/  LD.E R147, desc[UR42][R16.64+0x42c] ;  /* 0x00042c2a10937980 */ /* 0x000ea8000c101900 */
[----:B---3--:R-:W3:Y:S04]  /*23bc0*/  LD.E R11, desc[UR42][R16.64+0x248] ;  /* 0x0002482a100b7980 */ /* 0x008ee8000c101900 */
[----:B------:R-:W4:Y:S04]  /*23bd0*/  LD.E R33, desc[UR42][R16.64+0x24c] ;  /* 0x00024c2a10217980 */ /* 0x000f28000c101900 */
[----:B------:R-:W5:Y:S04]  /*23be0*/  LD.E R35, desc[UR42][R16.64+0x258] ;  /* 0x0002582a10237980 */ /* 0x000f68000c101900 */
[----:B------:R-:W5:Y:S04]  /*23bf0*/  LD.E R37, desc[UR42][R16.64+0x25c] ;  /* 0x00025c2a10257980 */ /* 0x000f68000c101900 */
[----:B------:R-:W5:Y:S04]  /*23c00*/  LD.E R39, desc[UR42][R16.64+0x268] ;  /* 0x0002682a10277980 */ /* 0x000f68000c101900 */
        /* <DEDUP_REMOVED lines=182> */
[----:B------:R-:W3:Y:S04]  /*24770*/  LD.E R25, desc[UR42][R2.64] ;  /* 0x0000002a02197980 */ /* 0x000ee8000c101900 */
[----:B------:R-:W3:Y:S04]  /*24780*/  LD.E.64 R10, desc[UR42][R16.64+0xa8] ;  /* 0x0000a82a100a7980 */ /* 0x000ee8000c101b00 */
[----:B--2---:R0:W-:Y:S04]  /*24790*/  ST.E desc[UR42][R16.64+0x230], R31 ;  /* 0x0002301f10007985 */ /* 0x0041e8000c10192a */
[----:B------:R-:W2:Y:S01]  /*247a0*/  LD.E R33, desc[UR42][R8.64] ;  /* 0x0000002a08217980 */ /* 0x000ea2000c101900 */
[----:B------:R-:W-:-:S03]  /*247b0*/  IMAD.U32 R27, RZ, RZ, UR7 ;  /* 0x00000007ff1b7e24 */ /* 0x000fc6000f8e00ff */
[----:B--2---:R2:W-:Y:S04]  /*247c0*/  ST.E desc[UR42][R8.64], R33 ;  /* 0x0000002108007985 */ /* 0x0045e8000c10192a */
[----:B------:R-:W4:Y:S01]  /*247d0*/  LD.E R35, desc[UR42][R6.64] ;  /* 0x0000002a06237980 */ /* 0x000f22000c101900 */
[----:B------:R-:W-:Y:S02]  /*247e0*/  IMAD.U32 R28, RZ, RZ, UR6 ;  /* 0x00000006ff1c7e24 */ /* 0x000fe4000f8e00ff */
[----:B------:R-:W-:Y:S01]  /*247f0*/  IMAD.U32 R29, RZ, RZ, UR7 ;  /* 0x00000007ff1d7e24 */ /* 0x000fe2000f8e00ff */
[----:B----4-:R4:W-:Y:S04]  /*24800*/  ST.E desc[UR42][R6.64], R35 ;  /* 0x0000002306007985 */ /* 0x0109e8000c10192a */
[----:B------:R-:W5:Y:S04]  /*24810*/  LD.E R27, desc[UR42][R26.64] ;  /* 0x0000002a1a1b7980 */ /* 0x000f68000c101900 */
[----:B-----5:R5:W-:Y:S04]  /*24820*/  ST.E desc[UR42][R28.64], R27 ;  /* 0x0000001b1c007985 */ /* 0x020be8000c10192a */
[----:B------:R-:W3:Y:S04]  /*24830*/  LD.E R37, desc[UR42][R16.64+0x240] ;  /* 0x0002402a10257980 */ /* 0x000ee8000c101900 */
[----:B0-----:R-:W3:Y:S04]  /*24840*/  LD.E R31, desc[UR42][R16.64+0x244] ;  /* 0x0002442a101f7980 */ /* 0x001ee8000c101900 */
[----:B------:R-:W3:Y:S04]  /*24850*/  LD.E R39, desc[UR42][R16.64+0x248] ;  /* 0x0002482a10277980 */ /* 0x000ee8000c101900 */
[----:B------:R-:W3:Y:S04]  /*24860*/  LD.E R43, desc[UR42][R16.64+0x24c] ;  /* 0x00024c2a102b7980 */ /* 0x000ee8000c101900 */
[----:B--2---:R-:W2:Y:S04]  /*24870*/  LD.E R33, desc[UR42][R16.64+0x250] ;  /* 0x0002502a10217980 */ /* 0x004ea8000c101900 */
[----:B------:R-:W2:Y:S04]  /*24880*/  LD.E R45, desc[UR42][R16.64+0x254] ;  /* 0x0002542a102d7980 */ /* 0x000ea8000c101900 */
[----:B------:R-:W2:Y:S04]  /*24890*/  LD.E R47, desc[UR42][R16.64+0x258] ;  /* 0x0002582a102f7980 */ /* 0x000ea8000c101900 */
[----:B----4-:R-:W4:Y:S04]  /*248a0*/  LD.E R35, desc[UR42][R16.64+0x25c] ;  /* 0x00025c2a10237980 */ /* 0x010f28000c101900 */
[----:B------:R-:W4:Y:S04]  /*248b0*/  LD.E R49, desc[UR42][R16.64+0x260] ;  /* 0x0002602a10317980 */ /* 0x000f28000c101900 */
        /* <DEDUP_REMOVED lines=115> */
[----:B---3--:R-:W-:Y:S04]  /*24ff0*/  ST.E desc[UR42][R16.64+0x240], R37 ;  /* 0x0002402510007985 */ /* 0x008fe8000c10192a */
[----:B------:R-:W-:Y:S04]  /*25000*/  ST.E desc[UR42][R16.64+0x244], R31 ;  /* 0x0002441f10007985 */ /* 0x000fe8000c10192a */
[----:B------:R-:W-:Y:S04]  /*25010*/  ST.E desc[UR42][R16.64+0x248], R39 ;  /* 0x0002482710007985 */ /* 0x000fe8000c10192a */
[----:B------:R-:W-:Y:S04]  /*25020*/  ST.E desc[UR42][R16.64+0x24c], R43 ;  /* 0x00024c2b10007985 */ /* 0x000fe8000c10192a */
[----:B--2---:R-:W-:Y:S04]  /*25030*/  ST.E desc[UR42][R16.64+0x250], R33 ;  /* 0x0002502110007985 */ /* 0x004fe8000c10192a */
[----:B------:R-:W-:Y:S04]  /*25040*/  ST.E desc[UR42][R16.64+0x254], R45 ;  /* 0x0002542d10007985 */ /* 0x000fe8000c10192a */
[----:B------:R-:W-:Y:S04]  /*25050*/  ST.E desc[UR42][R16.64+0x258], R47 ;  /* 0x0002582f10007985 */ /* 0x000fe8000c10192a */
[----:B----4-:R-:W-:Y:S04]  /*25060*/  ST.E desc[UR42][R16.64+0x25c], R35 ;  /* 0x00025c2310007985 */ /* 0x010fe8000c10192a */
[----:B------:R-:W-:Y:S04]  /*25070*/  ST.E desc[UR42][R16.64+0x260], R49 ;  /* 0x0002603110007985 */ /* 0x000fe8000c10192a */
        /* <DEDUP_REMOVED lines=116> */
[----:B------:R-:W-:-:S02]  /*257c0*/  IMAD.U32 R27, RZ, RZ, UR7 ;  /* 0x00000007ff1b7e24 */ /* 0x000fc4000f8e00ff */
[----:B--2---:R-:W-:Y:S01]  /*257d0*/  IMAD.U32 R26, RZ, RZ, UR6 ;  /* 0x00000006ff1a7e24 */ /* 0x004fe2000f8e00ff */
[----:B------:R-:W-:Y:S01]  /*257e0*/  F2FP.F16.F32.PACK_AB R168, R41, R168 ;  /* 0x000000a829a8723e */ /* 0x000fe200000000ff */
[----:B------:R-:W-:Y:S01]  /*257f0*/  IMAD R10, R25, 0xc00, R10 ;  /* 0x00000c00190a7824 */ /* 0x000fe200078e020a */
[----:B---3--:R-:W2:Y:S04]  /*25800*/  LD.E R28, desc[UR42][R16.64+0x240] ;  /* 0x0002402a101c7980 */ /* 0x008ea8000c101900 */
[----:B------:R-:W2:Y:S04]  /*25810*/  LD.E R27, desc[UR42][R26.64] ;  /* 0x0000002a1a1b7980 */ /* 0x000ea8000c101900 */
[----:B------:R-:W2:Y:S04]  /*25820*/  LD.E R29, desc[UR42][R16.64+0x244] ;  /* 0x0002442a101d7980 */ /* 0x000ea8000c101900 */
[----:B----4-:R-:W2:Y:S04]  /*25830*/  LD.E R30, desc[UR42][R16.64+0x248] ;  /* 0x0002482a101e7980 */ /* 0x010ea8000c101900 */
[----:B------:R-:W2:Y:S04]  /*25840*/  LD.E R31, desc[UR42][R16.64+0x24c] ;  /* 0x00024c2a101f7980 */ /* 0x000ea8000c101900 */
[----:B-----5:R-:W2:Y:S04]  /*25850*/  LD.E R32, desc[UR42][R16.64+0x250] ;  /* 0x0002502a10207980 */ /* 0x020ea8000c101900 */
[----:B------:R-:W2:Y:S04]  /*25860*/  LD.E R33, desc[UR42][R16.64+0x254] ;  /* 0x0002542a10217980 */ /* 0x000ea8000c101900 */
[----:B-1----:R-:W2:Y:S04]  /*25870*/  LD.E R34, desc[UR42][R16.64+0x258] ;  /* 0x0002582a10227980 */ /* 0x002ea8000c101900 */
        /* <DEDUP_REMOVED lines=124> */
[----:B------:R-:W-:Y:S02]  /*26040*/  F2FP.F16.F32.PACK_AB R169, R13, R169 ;  /* 0x000000a90da9723e */ /* 0x000fe400000000ff */
[----:B------:R-:W-:Y:S01]  /*26050*/  F2FP.F16.F32.PACK_AB R171, R12, R171 ;  /* 0x000000ab0cab723e */ /* 0x000fe200000000ff */
[----:B------:R-:W-:Y:S01]  /*26060*/  VOTEU.ANY UP0, P1 ;  /* 0x00000000003f7886 */ /* 0x000fe20000800100 */
[----:B------:R-:W-:Y:S02]  /*26070*/  VIADD R12, R10, 0x80 ;  /* 0x000000800a0c7836 */ /* 0x000fe40000000000 */
[----:B------:R-:W-:Y:S01]  /*26080*/  IMAD.MOV.U32 R13, RZ, RZ, R11 ;  /* 0x000000ffff0d7224 */ /* 0x000fe200078e000b */
[----:B--2---:R-:W-:-:S06]  /*26090*/  WARPGROUP.ARRIVE ;  /* 0x00000000000079c5 */ /* 0x004fcc0000000000 */
[----:B------:R-:W-:Y:S01]  /*260a0*/  HGMMA.64x256x16.F32 R24, R168, gdesc[UR8].tnspB, R24, UP0, gsb0 ;  /* 0x43e00008a8187df0 */ /* 0x000fe2000b800818 */
[----:B------:R-:W-:Y:S01]  /*260b0*/  R2UR UR10, R12 ;  /* 0x000000000c0a72ca */ /* 0x000fe200000e0000 */
[----:B------:R-:W-:Y:S01]  /*260c0*/  IMAD.U32 R12, RZ, RZ, UR6 ;  /* 0x00000006ff0c7e24 */ /* 0x000fe2000f8e00ff */
[----:B------:R-:W-:Y:S01]  /*260d0*/  R2UR UR11, R13 ;  /* 0x000000000d0b72ca */ /* 0x000fe200000e0000 */
[----:B------:R-:W-:Y:S01]  /*260e0*/  IMAD.U32 R13, RZ, RZ, UR7 ;  /* 0x00000007ff0d7e24 */ /* 0x000fe2000f8e00ff */
        /* <DEDUP_REMOVED lines=135> */
[----:B------:R-:W-:Y:S02]  /*26960*/  VIADD R12, R10, 0x100 ;  /* 0x000001000a0c7836 */ /* 0x000fe40000000000 */
[----:B------:R-:W-:Y:S01]  /*26970*/  IMAD.MOV.U32 R13, RZ, RZ, R11 ;  /* 0x000000ffff0d7224 */ /* 0x000fe200078e000b */
[----:B------:R-:W-:Y:S02]  /*26980*/  STL [R1+0x88], R4 ;  /* 0x0000880401007387 */ /* 0x000fe40000100800 */
[----:B------:R-:W-:Y:S01]  /*26990*/  R2UR UR10, R12 ;  /* 0x000000000c0a72ca */ /* 0x000fe200000e0000 */
[----:B------:R-:W-:Y:S01]  /*269a0*/  IMAD.U32 R12, RZ, RZ, UR6 ;  /* 0x00000006ff0c7e24 */ /* 0x000fe2000f8e00ff */
[----:B------:R-:W-:Y:S01]  /*269b0*/  R2UR UR11, R13 ;  /* 0x000000000d0b72ca */ /* 0x000fe200000e0000 */
[----:B------:R-:W-:Y:S01]  /*269c0*/  IMAD.U32 R13, RZ, RZ, UR7 ;  /* 0x00000007ff0d7e24 */ /* 0x000fe2000f8e00ff */
[----:B------:R-:W-:-:S02]  /*269d0*/  WARPGROUP.DEPBAR.LE gsb0, 0x0 ;  /* 0x00008000000079c5 */ /* 0x000fc40000010000 */
[----:B------:R-:W-:Y:S01]  /*269e0*/  ST.E desc[UR42][R16.64+0x230], R24 ;  /* 0x0002301810007985 */ /* 0x000fe2000c10192a */
[----:B------:R-:W-:Y:S02]  /*269f0*/  F2FP.F16.F32.PACK_AB R168, R213, R214 ;  /* 0x000000d6d5a8723e */ /* 0x000fe400000000ff */
        /* <DEDUP_REMOVED lines=280> */
[----:B------:R-:W-:Y:S02]  /*27b80*/  IMAD.U32 R13, RZ, RZ, UR7 ;  /* 0x00000007ff0d7e24 */ /* 0x000fe4000f8e00ff */
[----:B------:R-:W-:Y:S01]  /*27b90*/  VIADD R10, R10, 0x280 ;  /* 0x000002800a0a7836 */ /* 0x000fe20000000000 */
        /* <DEDUP_REMOVED lines=136> */
[----:B------:R-:W-:Y:S01]  /*28420*/  IMAD.U32 R10, RZ, RZ, UR6 ;  /* 0x00000006ff0a7e24 */ /* 0x000fe2000f8e00ff */
[----:B------:R-:W-:Y:S01]  /*28430*/  R2UR UR11, R11 ;  /* 0x000000000b0b72ca */ /* 0x000fe200000e0000 */
[----:B------:R-:W-:Y:S01]  /*28440*/  IMAD.U32 R11, RZ, RZ, UR7 ;  /* 0x00000007ff0b7e24 */ /* 0x000fe2000f8e00ff */
[----:B------:R-:W-:Y:S01]  /*28450*/  STL [R1+0x88], R4 ;  /* 0x0000880401007387 */ /* 0x000fe20000100800 */
[----:B------:R-:W-:-:S03]  /*28460*/  WARPGROUP.DEPBAR.LE gsb0, 0x0 ;  /* 0x00008000000079c5 */ /* 0x000fc60000010000 */
        /* <DEDUP_REMOVED lines=135> */
[----:B------:R-:W-:Y:S01]  /*28ce0*/  MOV R11, UR7 ;  /* 0x00000007000b7c02 */ /* 0x000fe20008000f00 */
[----:B------:R-:W-:Y:S01]  /*28cf0*/  STL [R1+0x88], R4 ;  /* 0x0000880401007387 */ /* 0x000fe20000100800 */
[----:B------:R-:W-:-:S03]  /*28d00*/  WARPGROUP.DEPBAR.LE gsb0, 0x0 ;  /* 0x00008000000079c5 */ /* 0x000fc60000010000 */
        /* <DEDUP_REMOVED lines=129> */
[----:B------:R-:W2:Y:S04]  /*29520*/  LD.E R5, desc[UR42][R16.64+0x230] ;  /* 0x0002302a10057980 */ /* 0x000ea8000c101900 */
[----:B--2---:R1:W-:Y:S04]  /*29530*/  ST.E desc[UR42][R16.64+0x230], R5 ;  /* 0x0002300510007985 */ /* 0x0043e8000c10192a */
[----:B0-----:R-:W2:Y:S01]  /*29540*/  LD.E R11, desc[UR42][R8.64] ;  /* 0x0000002a080b7980 */ /* 0x001ea2000c101900 */
[----:B------:R-:W-:-:S02]  /*29550*/  IMAD.U32 R14, RZ, RZ, UR6 ;  /* 0x00000006ff0e7e24 */ /* 0x000fc4000f8e00ff */
        /* <DEDUP_REMOVED lines=264> */
.L_x_13001:
[----:B------:R-:W-:Y:S05]  /*2a5e0*/  BSYNC B0 ;  /* 0x0000000000007941 */ /* 0x000fea0003800000 */
.L_x_13000:
[C---:B------:R-:W-:Y:S01]  /*2a5f0*/  ISETP.GT.AND P0, PT, R0.reuse, R165, PT ;  /* 0x000000a50000720c */ /* 0x040fe20003f04270 */
[----:B------:R-:W-:-:S12]  /*2a600*/  VIADD R0, R0, 0xffffffff ;  /* 0xffffffff00007836 */ /* 0x000fd80000000000 */
[----:B------:R-:W-:Y:S05]  /*2a610*/  @P0 BRA `(.L_x_13002) ;  /* 0xffffff4c00340947 */ /* 0x000fea000383ffff */
.L_x_12975:
[----:B0-----:R-:W2:Y:S01]  /*2a620*/  LDL R5, [R1+0x450] ;  /* 0x0004500001057983 */ /* 0x001ea20000100800 */
[----:B------:R-:W-:Y:S05]  /*2a630*/  WARPSYNC.ALL ;  /* 0x0000000000007948 */ /* 0x000fea0003800000 */
[----:B------:R-:W3:Y:S04]  /*2a640*/  LDL R6, [R1+0x454] ;  /* 0x0004540001067983 */ /* 0x000ee80000100800 */
[----:B------:R-:W4:Y:S04]  /*2a650*/  LDL R136, [R1+0x218] ;  /* 0x0002180001887983 */ /* 0x000f280000100800 */
        /* <DEDUP_REMOVED lines=62> */
[----:B--2---:R-:W0:Y:S02]  /*2aa40*/  SHFL.BFLY PT, R0, R5, 0x2, 0x1f ;  /* 0x0c401f0005007f89 */ /* 0x004e2400000e0000 */
[----:B0-----:R-:W-:-:S05]  /*2aa50*/  FADD.FTZ R0, R5, R0 ;  /* 0x0000000005007221 */ /* 0x001fca0000010000 */
[----:B------:R-:W0:Y:S02]  /*2aa60*/  SHFL.BFLY PT, R3, R0, 0x1, 0x1f ;  /* 0x0c201f0000037f89 */ /* 0x000e2400000e0000 */
[----:B0-----:R-:W-:Y:S01]  /*2aa70*/  FADD.FTZ R2, R0, R3 ;  /* 0x0000000300027221 */ /* 0x001fe20000010000 */
[----:B----4-:R-:W-:Y:S01]  /*2aa80*/  VIADD R136, R136, 0x1 ;  /* 0x0000000188887836 */ /* 0x010fe20000000000 */
[----:B------:R-:W2:Y:S04]  /*2aa90*/  LDL R0, [R1+0x224] ;  /* 0x0002240001007983 */ /* 0x000ea80000100800 */
[----:B------:R-:W-:Y:S04]  /*2aaa0*/  STL [R1+0x450], R2 ;  /* 0x0004500201007387 */ /* 0x000fe80000100800 */
[----:B------:R-:W4:Y:S04]  /*2aab0*/  LDL R147, [R1+0x450] ;  /* 0x0004500001937983 */ /* 0x000f280000100800 */
[----:B---3--:R-:W0:Y:S02]  /*2aac0*/  SHFL.BFLY PT, R3, R6, 0x2, 0x1f ;  /* 0x0c401f0006037f89 */ /* 0x008e2400000e0000 */
[----:B0-----:R-:W-:Y:S01]  /*2aad0*/  FADD.FTZ R3, R3, R6 ;  /* 0x0000000603037221 */ /* 0x001fe20000010000 */
[----:B------:R-:W-:Y:S01]  /*2aae0*/  ISETP.NE.AND P2, PT, R136, 0x2, PT ;  /* 0x000000028800780c */ /* 0x000fe20003f45270 */
[----:B------:R-:W3:Y:S04]  /*2aaf0*/  LDL.64 R6, [R1+0x418] ;  /* 0x0004180001067983 */ /* 0x000ee80000100a00 */
[----:B-1----:R-:W0:Y:S08]  /*2ab00*/  SHFL.BFLY PT, R4, R3, 0x1, 0x1f ;  /* 0x0c201f0003047f89 */ /* 0x002e3000000e0000 */
[----:B------:R-:W5:Y:S01]  /*2ab10*/  @!P2 LDL R134, [R1+0x21c] ;  /* 0x00021c000186a983 */ /* 0x000f620000100800 */
[----:B0-----:R-:W-:-:S03]  /*2ab20*/  FADD.FTZ R140, R3, R4 ;  /* 0x00000004038c7221 */ /* 0x001fc60000010000 */
[----:B------:R-:W3:Y:S02]  /*2ab30*/  LDL.64 R4, [R1+0x408] ;  /* 0x0004080001047983 */ /* 0x000ee40000100a00 */
[----:B------:R-:W-:Y:S02]  /*2ab40*/  FSETP.NE.FTZ.AND P1, PT, R140, RZ, PT ;  /* 0x000000ff8c00720b */ /* 0x000fe40003f35000 */
[----:B------:R-:W3:Y:S11]  /*2ab50*/  LDL.64 R2, [R1+0x428] ;  /* 0x0004280001027983 */ /* 0x000ef60000100a00 */
[----:B------:R-:W3:Y:S04]  /*2ab60*/  @P1 LDL R143, [R1+0x460] ;  /* 0x00046000018f1983 */ /* 0x000ee80000100800 */
[----:B------:R-:W3:Y:S01]  /*2ab70*/  @P1 LDL R145, [R1+0x444] ;  /* 0x0004440001911983 */ /* 0x000ee20000100800 */
[----:B------:R-:W-:-:S02]  /*2ab80*/  IMAD.MOV.U32 R142, RZ, RZ, -0x800000 ;  /* 0xff800000ff8e7424 */ /* 0x000fc400078e00ff */
[----:B------:R-:W-:Y:S02]  /*2ab90*/  IMAD.MOV.U32 R137, RZ, RZ, RZ ;  /* 0x000000ffff897224 */ /* 0x000fe400078e00ff */
[----:B------:R-:W-:Y:S01]  /*2aba0*/  IMAD.MOV.U32 R144, RZ, RZ, -0x800000 ;  /* 0xff800000ff907424 */ /* 0x000fe200078e00ff */
[----:B------:R0:W-:Y:S08]  /*2abb0*/  BAR.ARV R188, 0x100 ;  /* 0x000400bc0000751d */ /* 0x0001f00000002000 */
[----:B------:R-:W-:Y:S06]  /*2abc0*/  BAR.ARV 0x8, 0x180 ;  /* 0x0206000000007b1d */ /* 0x000fec0000002000 */
[----:B----4-:R-:W-:-:S13]  /*2abd0*/  FSETP.NE.FTZ.AND P0, PT, R147, RZ, PT ;  /* 0x000000ff9300720b */ /* 0x010fda0003f15000 */
[----:B------:R-:W4:Y:S04]  /*2abe0*/  @P0 LDL R138, [R1+0x460] ;  /* 0x00046000018a0983 */ /* 0x000f280000100800 */
[----:B------:R-:W3:Y:S01]  /*2abf0*/  @P0 LDL R139, [R1+0x440] ;  /* 0x00044000018b0983 */ /* 0x000ee20000100800 */
[----:B------:R-:W1:Y:S02]  /*2ac00*/  @P0 MUFU.LG2 R141, R147 ;  /* 0x00000093008d0308 */ /* 0x000e640000000c00 */
[----:B-1----:R-:W-:-:S06]  /*2ac10*/  @P0 FMUL.FTZ R141, R141, 0.69314718246459960938 ;  /* 0x3f3172188d8d0820 */ /* 0x002fcc0000410000 */
[----:B------:R-:W-:Y:S08]  /*2ac20*/  @P1 MUFU.LG2 R146, R140 ;  /* 0x0000008c00921308 */ /* 0x000ff00000000c00 */
[----:B------:R-:W1:Y:S01]  /*2ac30*/  @P0 MUFU.RCP R137, R147 ;  /* 0x0000009300890308 */ /* 0x000e620000001000 */
[----:B-----5:R-:W-:Y:S01]  /*2ac40*/  @!P2 LOP3.LUT R134, R134, 0x1, RZ, 0x3c, !PT ;  /* 0x000000018686a812 */ /* 0x020fe200078e3cff */
[----:B--2---:R-:W-:Y:S01]  /*2ac50*/  VIADD R0, R0, 0x1 ;  /* 0x0000000100007836 */ /* 0x004fe20000000000 */
        /* <DEDUP_REMOVED lines=101> */
[----:B----4-:R-:W-:-:S04]  /*2b2b0*/  @P0 FMUL.FTZ R138, R138, 0.69314718246459960938 ;  /* 0x3f3172188a8a0820 */ /* 0x010fc80000410000 */
[----:B---3--:R-:W-:Y:S01]  /*2b2c0*/  @P0 FFMA.FTZ R142, R138, R139, R141 ;  /* 0x0000008b8a8e0223 */ /* 0x008fe2000001008d */
        /* <DEDUP_REMOVED lines=106> */
.L_x_12885:
[----:B------:R-:W-:Y:S05]  /*2b970*/  WARPSYNC.ALL ;  /* 0x0000000000007948 */ /* 0x000fea0003800000 */
[----:B------:R-:W1:Y:S08]  /*2b980*/  S2UR UR5, SR_CgaCtaId ;  /* 0x00000000000579c3 */ /* 0x000e700000008800 */
[----:B------:R-:W-:Y:S06]  /*2b990*/  BAR.SYNC.DEFER_BLOCKING 0x5, 0x180 ;  /* 0x0146000000007b1d */ /* 0x000fec0000010000 */
[----:B------:R-:W-:Y:S01]  /*2b9a0*/  UMOV UR4, 0x400 ;  /* 0x0000040000047882 */ /* 0x000fe20000000000 */
[----:B------:R-:W-:Y:S01]  /*2b9b0*/  BSSY B0, `(.L_x_13003) ;  /* 0x00002e3000007945 */ /* 0x000fe20003800000 */
[----:B-1----:R-:W-:-:S06]  /*2b9c0*/  ULEA UR4, UR5, UR4, 0x18 ;  /* 0x0000000405047291 */ /* 0x002fcc000f8ec03f */
[----:B0-----:R-:W-:-:S05]  /*2b9d0*/  IMAD.U32 R144, RZ, RZ, UR4 ;  /* 0x00000004ff907e24 */ /* 0x001fca000f8e00ff */
[----:B------:R0:W1:Y:S01]  /*2b9e0*/  LDS.128 R120, [R144+0x324d0] ;  /* 0x0324d00090787984 */ /* 0x0000620000000c00 */
[----:B------:R-:W-:Y:S06]  /*2b9f0*/  BAR.ARV 0x4, 0x180 ;  /* 0x0106000000007b1d */ /* 0x000fec0000002000 */
[----:B------:R-:W-:Y:S05]  /*2ba00*/  @P0 BRA `(.L_x_13004) ;  /* 0x0000002000280947 */ /* 0x000fea0003800000 */
        /* <DEDUP_REMOVED lines=32> */
[----:B------:R-:W0:Y:S01]  /*2bc10*/  S2R R19, SR_SWINHI ;  /* 0x0000000000137919 */ /* 0x000e220000002f00 */
[----:B------:R-:W-:Y:S05]  /*2bc20*/  WARPSYNC.ALL ;  /* 0x0000000000007948 */ /* 0x000fea0003800000 */
[----:B------:R-:W-:Y:S01]  /*2bc30*/  ULDC.64 UR4, c[0x0][0xd00] ;  /* 0x0003400000047ab9 */ /* 0x000fe20000000a00 */
[----:B-----5:R-:W-:-:S02]  /*2bc40*/  MOV R2, R144 ;  /* 0x0000009000027202 */ /* 0x020fc40000000f00 */
[----:B0-----:R-:W-:-:S03]  /*2bc50*/  MOV R3, R19 ;  /* 0x0000001300037202 */ /* 0x001fc60000000f00 */
[----:B------:R-:W-:-:S03]  /*2bc60*/  IMAD.WIDE R18, R235, 0x2, R2 ;  /* 0x00000002eb127825 */ /* 0x000fc600078e0202 */
[----:B------:R-:W-:-:S04]  /*2bc70*/  IADD3 R0, P1, R18, 0x20, RZ ;  /* 0x0000002012007810 */ /* 0x000fc80007f3e0ff */
[----:B------:R-:W-:Y:S02]  /*2bc80*/  LOP3.LUT R213, R0, 0x380, RZ, 0xc0, !PT ;  /* 0x0000038000d57812 */ /* 0x000fe400078ec0ff */
[C---:B------:R-:W-:Y:S02]  /*2bc90*/  IADD3 R146, P3, R18.reuse, 0x60, RZ ;  /* 0x0000006012927810 */ /* 0x040fe40007f7e0ff */
[----:B------:R-:W-:Y:S02]  /*2bca0*/  SHF.R.U64 R213, R213, 0x3, RZ ;  /* 0x00000003d5d57819 */ /* 0x000fe400000012ff */
[C---:B------:R-:W-:Y:S02]  /*2bcb0*/  IADD3 R148, P2, R18.reuse, 0x40, RZ ;  /* 0x0000004012947810 */ /* 0x040fe40007f5e0ff */
[C---:B------:R-:W-:Y:S01]  /*2bcc0*/  IADD3 R20, P4, R18.reuse, 0x4000, RZ ;  /* 0x0000400012147810 */ /* 0x040fe20007f9e0ff */
[----:B------:R-:W-:Y:S01]  /*2bcd0*/  IMAD.X R207, RZ, RZ, R19, P1 ;  /* 0x000000ffffcf7224 */ /* 0x000fe200008e0613 */
[----:B------:R-:W-:-:S02]  /*2bce0*/  IADD3 R145, P0, R18, 0x4040, RZ ;  /* 0x0000404012917810 */ /* 0x000fc40007f1e0ff */
[----:B------:R-:W-:Y:S02]  /*2bcf0*/  IADD3 R170, P1, R18, 0x4060, RZ ;  /* 0x0000406012aa7810 */ /* 0x000fe40007f3e0ff */
[----:B------:R-:W-:Y:S02]  /*2bd00*/  LOP3.LUT R190, R146, 0x380, RZ, 0xc0, !PT ;  /* 0x0000038092be7812 */ /* 0x000fe400078ec0ff */
[----:B------:R-:W-:Y:S02]  /*2bd10*/  LOP3.LUT R206, R213, R0, RZ, 0x3c, !PT ;  /* 0x00000000d5ce7212 */ /* 0x000fe400078e3cff */
[----:B------:R-:W-:Y:S02]  /*2bd20*/  LOP3.LUT R186, R148, 0x380, RZ, 0xc0, !PT ;  /* 0x0000038094ba7812 */ /* 0x000fe400078ec0ff */
[----:B------:R-:W-:Y:S02]  /*2bd30*/  LOP3.LUT R213, R20, 0x380, RZ, 0xc0, !PT ;  /* 0x0000038014d57812 */ /* 0x000fe400078ec0ff */
[----:B------:R-:W-:Y:S01]  /*2bd40*/  LOP3.LUT R0, R145, 0x380, RZ, 0xc0, !PT ;  /* 0x0000038091007812 */ /* 0x000fe200078ec0ff */
[--C-:B------:R-:W-:Y:S01]  /*2bd50*/  IMAD.X R203, RZ, RZ, R19.reuse, P3 ;  /* 0x000000ffffcb7224 */ /* 0x100fe200018e0613 */
[----:B------:R-:W-:Y:S01]  /*2bd60*/  SHF.R.U64 R217, R190, 0x3, RZ ;  /* 0x00000003bed97819 */ /* 0x000fe200000012ff */
[--C-:B------:R-:W-:Y:S01]  /*2bd70*/  IMAD.X R191, RZ, RZ, R19.reuse, P1 ;  /* 0x000000ffffbf7224 */ /* 0x100fe200008e0613 */
[----:B------:R-:W-:Y:S01]  /*2bd80*/  SHF.R.U64 R215, R186, 0x3, RZ ;  /* 0x00000003bad77819 */ /* 0x000fe200000012ff */
[----:B------:R-:W-:Y:S01]  /*2bd90*/  IMAD.X R199, RZ, RZ, R19, P4 ;  /* 0x000000ffffc77224 */ /* 0x000fe200020e0613 */
[----:B------:R-:W-:-:S02]  /*2bda0*/  SHF.R.U64 R213, R213, 0x3, RZ ;  /* 0x00000003d5d57819 */ /* 0x000fc400000012ff */
[C---:B-1----:R-:W-:Y:S02]  /*2bdb0*/  IADD3 R120, P5, R18.reuse, 0x4020, RZ ;  /* 0x0000402012787810 */ /* 0x042fe40007fbe0ff */
[C---:B------:R-:W-:Y:S02]  /*2bdc0*/  IADD3 R168, P3, R18.reuse, 0x8020, RZ ;  /* 0x0000802012a87810 */ /* 0x040fe40007f7e0ff */
[----:B------:R-:W-:Y:S02]  /*2bdd0*/  IADD3 R189, P1, R18, 0xc020, RZ ;  /* 0x0000c02012bd7810 */ /* 0x000fe40007f3e0ff */
[----:B------:R-:W-:Y:S01]  /*2bde0*/  SHF.R.U64 R0, R0, 0x3, RZ ;  /* 0x0000000300007819 */ /* 0x000fe200000012ff */
[----:B------:R-:W-:Y:S01]  /*2bdf0*/  IMAD.X R205, RZ, RZ, R19, P2 ;  /* 0x000000ffffcd7224 */ /* 0x000fe200010e0613 */
[C---:B------:R-:W-:Y:S02]  /*2be00*/  IADD3 R211, P4, R18.reuse, 0x8040, RZ ;  /* 0x0000804012d37810 */ /* 0x040fe40007f9e0ff */
[----:B------:R-:W-:-:S02]  /*2be10*/  LOP3.LUT R21, R18, 0x380, RZ, 0xc0, !PT ;  /* 0x0000038012157812 */ /* 0x000fc400078ec0ff */
[----:B------:R-:W-:Y:S02]  /*2be20*/  LOP3.LUT R202, R217, R146, RZ, 0x3c, !PT ;  /* 0x00000092d9ca7212 */ /* 0x000fe400078e3cff */
[----:B------:R-:W-:Y:S02]  /*2be30*/  IADD3 R150, P2, R18, 0x8000, RZ ;  /* 0x0000800012967810 */ /* 0x000fe40007f5e0ff */
[----:B------:R-:W-:Y:S02]  /*2be40*/  LOP3.LUT R204, R215, R148, RZ, 0x3c, !PT ;  /* 0x00000094d7cc7212 */ /* 0x000fe400078e3cff */
[----:B------:R-:W-:Y:S02]  /*2be50*/  LOP3.LUT R217, R170, 0x380, RZ, 0xc0, !PT ;  /* 0x00000380aad97812 */ /* 0x000fe400078ec0ff */
[----:B------:R-:W-:Y:S01]  /*2be60*/  LOP3.LUT R198, R213, R20, RZ, 0x3c, !PT ;  /* 0x00000014d5c67212 */ /* 0x000fe200078e3cff */
[----:B------:R-:W-:Y:S01]  /*2be70*/  IMAD.X R147, RZ, RZ, R19, P1 ;  /* 0x000000ffff937224 */ /* 0x000fe200008e0613 */
[----:B------:R-:W-:-:S02]  /*2be80*/  LOP3.LUT R215, R120, 0x380, RZ, 0xc0, !PT ;  /* 0x0000038078d77812 */ /* 0x000fc400078ec0ff */
[----:B------:R-:W-:Y:S02]  /*2be90*/  LOP3.LUT R194, R0, R145, RZ, 0x3c, !PT ;  /* 0x0000009100c27212 */ /* 0x000fe400078e3cff */
[----:B------:R-:W-:Y:S01]  /*2bea0*/  LOP3.LUT R213, R168, 0x380, RZ, 0xc0, !PT ;  /* 0x00000380a8d57812 */ /* 0x000fe200078ec0ff */
[--C-:B------:R-:W-:Y:S01]  /*2beb0*/  IMAD.X R195, RZ, RZ, R19.reuse, P0 ;  /* 0x000000ffffc37224 */ /* 0x100fe200000e0613 */
[----:B------:R-:W-:Y:S02]  /*2bec0*/  LOP3.LUT R0, R211, 0x380, RZ, 0xc0, !PT ;  /* 0x00000380d3007812 */ /* 0x000fe400078ec0ff */
[----:B------:R-:W-:Y:S02]  /*2bed0*/  SHF.R.U64 R209, R21, 0x3, RZ ;  /* 0x0000000315d17819 */ /* 0x000fe400000012ff */
[----:B------:R-:W-:Y:S01]  /*2bee0*/  ISETP.NE.U32.AND P1, PT, RZ, UR4, PT ;  /* 0x00000004ff007c0c */ /* 0x000fe2000bf25070 */
[--C-:B------:R-:W-:Y:S01]  /*2bef0*/  IMAD.X R197, RZ, RZ, R19.reuse, P5 ;  /* 0x000000ffffc57224 */ /* 0x100fe200028e0613 */
[----:B------:R-:W-:Y:S01]  /*2bf00*/  IADD3 R165, P0, R18, 0xc000, RZ ;  /* 0x0000c00012a57810 */ /* 0x000fe20007f1e0ff */
[--C-:B------:R-:W-:Y:S01]  /*2bf10*/  IMAD.X R187, RZ, RZ, R19.reuse, P2 ;  /* 0x000000ffffbb7224 */ /* 0x100fe200010e0613 */
[----:B------:R-:W-:Y:S01]  /*2bf20*/  SHF.R.U64 R217, R217, 0x3, RZ ;  /* 0x00000003d9d97819 */ /* 0x000fe200000012ff */
[----:B------:R-:W-:Y:S01]  /*2bf30*/  IMAD.X R171, RZ, RZ, R19, P3 ;  /* 0x000000ffffab7224 */ /* 0x000fe200018e0613 */
[----:B------:R-:W-:-:S02]  /*2bf40*/  LOP3.LUT R145, R150, 0x380, RZ, 0xc0, !PT ;  /* 0x0000038096917812 */ /* 0x000fc400078ec0ff */
[----:B------:R-:W-:Y:S02]  /*2bf50*/  SHF.R.U64 R215, R215, 0x3, RZ ;  /* 0x00000003d7d77819 */ /* 0x000fe400000012ff */
[----:B------:R-:W-:Y:S02]  /*2bf60*/  SHF.R.U64 R213, R213, 0x3, RZ ;  /* 0x00000003d5d57819 */ /* 0x000fe400000012ff */
[C---:B------:R-:W-:Y:S02]  /*2bf70*/  IADD3 R208, P5, R18.reuse, 0x8060, RZ ;  /* 0x0000806012d07810 */ /* 0x040fe40007fbe0ff */
[C---:B------:R-:W-:Y:S02]  /*2bf80*/  IADD3 R200, P2, R18.reuse, 0xc040, RZ ;  /* 0x0000c04012c87810 */ /* 0x040fe40007f5e0ff */
[----:B------:R-:W-:Y:S02]  /*2bf90*/  IADD3 R185, P3, R18, 0xc060, RZ ;  /* 0x0000c06012b97810 */ /* 0x000fe40007f7e0ff */
[----:B------:R-:W-:-:S02]  /*2bfa0*/  SHF.R.U64 R0, R0, 0x3, RZ ;  /* 0x0000000300007819 */ /* 0x000fc400000012ff */
[----:B------:R-:W-:Y:S02]  /*2bfb0*/  LOP3.LUT R18, R209, R18, RZ, 0x3c, !PT ;  /* 0x00000012d1127212 */ /* 0x000fe400078e3cff */
[----:B------:R-:W-:Y:S01]  /*2bfc0*/  ISETP.NE.AND.EX P1, PT, RZ, UR5, PT, P1 ;  /* 0x00000005ff007c0c */ /* 0x000fe2000bf25310 */
[----:B------:R-:W-:Y:S01]  /*2bfd0*/  ULDC.64 UR4, c[0x0][0xd08] ;  /* 0x0003420000047ab9 */ /* 0x000fe20000000a00 */
[----:B------:R-:W-:Y:S01]  /*2bfe0*/  LOP3.LUT R190, R217, R170, RZ, 0x3c, !PT ;  /* 0x000000aad9be7212 */ /* 0x000fe200078e3cff */
[----:B------:R-:W-:Y:S01]  /*2bff0*/  IMAD.X R149, RZ, RZ, R19, P0 ;  /* 0x000000ffff957224 */ /* 0x000fe200000e0613 */
[----:B------:R-:W-:Y:S02]  /*2c000*/  SHF.R.U64 R145, R145, 0x3, RZ ;  /* 0x0000000391917819 */ /* 0x000fe400000012ff */
[----:B------:R-:W-:Y:S02]  /*2c010*/  LOP3.LUT R196, R215, R120, RZ, 0x3c, !PT ;  /* 0x00000078d7c47212 */ /* 0x000fe400078e3cff */
[----:B------:R-:W-:-:S02]  /*2c020*/  LOP3.LUT R170, R213, R168, RZ, 0x3c, !PT ;  /* 0x000000a8d5aa7212 */ /* 0x000fc400078e3cff */
[----:B------:R-:W-:Y:S02]  /*2c030*/  LOP3.LUT R215, R208, 0x380, RZ, 0xc0, !PT ;  /* 0x00000380d0d77812 */ /* 0x000fe400078ec0ff */
[----:B------:R-:W-:Y:S02]  /*2c040*/  LOP3.LUT R168, R0, R211, RZ, 0x3c, !PT ;  /* 0x000000d300a87212 */ /* 0x000fe400078e3cff */
[----:B------:R-:W-:Y:S02]  /*2c050*/  ISETP.NE.U32.AND P0, PT, RZ, UR4, PT ;  /* 0x00000004ff007c0c */ /* 0x000fe4000bf05070 */
[----:B------:R-:W-:Y:S02]  /*2c060*/  LOP3.LUT R0, R165, 0x380, RZ, 0xc0, !PT ;  /* 0x00000380a5007812 */ /* 0x000fe400078ec0ff */
[----:B------:R-:W-:Y:S02]  /*2c070*/  MOV R18, R18 ;  /* 0x0000001200127202 */ /* 0x000fe40000000f00 */
[----:B------:R-:W-:-:S02]  /*2c080*/  LOP3.LUT R186, R145, R150, RZ, 0x3c, !PT ;  /* 0x0000009691ba7212 */ /* 0x000fc400078e3cff */
[----:B------:R-:W-:Y:S02]  /*2c090*/  LOP3.LUT R20, R189, 0x380, RZ, 0xc0, !PT ;  /* 0x00000380bd147812 */ /* 0x000fe400078ec0ff */
[----:B------:R-:W-:Y:S02]  /*2c0a0*/  MOV R206, R206 ;  /* 0x000000ce00ce7202 */ /* 0x000fe40000000f00 */
[----:B------:R-:W-:Y:S02]  /*2c0b0*/  LOP3.LUT R145, R200, 0x380, RZ, 0xc0, !PT ;  /* 0x00000380c8917812 */ /* 0x000fe400078ec0ff */
[----:B------:R-:W-:Y:S02]  /*2c0c0*/  MOV R204, R204 ;  /* 0x000000cc00cc7202 */ /* 0x000fe40000000f00 */
[----:B------:R-:W-:Y:S02]  /*2c0d0*/  SHF.R.U64 R215, R215, 0x3, RZ ;  /* 0x00000003d7d77819 */ /* 0x000fe400000012ff */
[----:B------:R-:W-:-:S02]  /*2c0e0*/  LOP3.LUT R120, R185, 0x380, RZ, 0xc0, !PT ;  /* 0x00000380b9787812 */ /* 0x000fc400078ec0ff */
[----:B------:R-:W-:Y:S02]  /*2c0f0*/  MOV R202, R202 ;  /* 0x000000ca00ca7202 */ /* 0x000fe40000000f00 */
[----:B------:R-:W-:Y:S02]  /*2c100*/  ISETP.NE.AND.EX P0, PT, RZ, UR5, PT, P0 ;  /* 0x00000005ff007c0c */ /* 0x000fe4000bf05300 */
        /* <DEDUP_REMOVED lines=20> */
[----:B------:R-:W-:Y:S01]  /*2c250*/  IMAD.X R169, RZ, RZ, R19, P4 ;  /* 0x000000ffffa97224 */ /* 0x000fe200020e0613 */
[----:B------:R-:W-:Y:S01]  /*2c260*/  SHF.R.U64 R0, R0, 0x3, RZ ;  /* 0x0000000300007819 */ /* 0x000fe200000012ff */
[----:B------:R0:W-:Y:S01]  /*2c270*/  STSM.16.M88.4 [R18], R140 ;  /* 0x0000008c12007844 */ /* 0x0001e20000000200 */
[----:B------:R-:W-:Y:S02]  /*2c280*/  MOV R198, R198 ;  /* 0x000000c600c67202 */ /* 0x000fe40000000f00 */
        /* <DEDUP_REMOVED lines=12> */
[----:B------:R1:W-:Y:S01]  /*2c350*/  STSM.16.M88.4 [R204], R124 ;  /* 0x0000007ccc007844 */ /* 0x0003e20000000200 */
[----:B------:R-:W-:Y:S02]  /*2c360*/  SHF.R.U64 R145, R145, 0x3, RZ ;  /* 0x0000000391917819 */ /* 0x000fe400000012ff */
[----:B------:R-:W-:Y:S02]  /*2c370*/  MOV R194, R194 ;  /* 0x000000c200c27202 */ /* 0x000fe40000000f00 */
[----:B------:R-:W-:-:S02]  /*2c380*/  F2FP.F16.F32.PACK_AB R90, R85, R84 ;  /* 0x00000054555a723e */ /* 0x000fc400000000ff */
[----:B------:R-:W-:Y:S02]  /*2c390*/  F2FP.F16.F32.PACK_AB R91, R87, R86 ;  /* 0x00000056575b723e */ /* 0x000fe400000000ff */
[----:B------:R-:W-:Y:S02]  /*2c3a0*/  F2FP.F16.F32.PACK_AB R81, R83, R82 ;  /* 0x000000525351723e */ /* 0x000fe400000000ff */
[----:B------:R-:W-:Y:S01]  /*2c3b0*/  F2FP.F16.F32.PACK_AB R72, R73, R72 ;  /* 0x000000484948723e */ /* 0x000fe200000000ff */
[----:B------:R1:W-:Y:S01]  /*2c3c0*/  STSM.16.M88.4 [R202], R112 ;  /* 0x00000070ca007844 */ /* 0x0003e20000000200 */
[----:B------:R-:W-:Y:S02]  /*2c3d0*/  LOP3.LUT R150, R215, R208, RZ, 0x3c, !PT ;  /* 0x000000d0d7967212 */ /* 0x000fe400078e3cff */
[----:B------:R-:W-:Y:S02]  /*2c3e0*/  SHF.R.U64 R120, R120, 0x3, RZ ;  /* 0x0000000378787819 */ /* 0x000fe400000012ff */
[----:B------:R-:W-:-:S02]  /*2c3f0*/  MOV R190, R190 ;  /* 0x000000be00be7202 */ /* 0x000fc40000000f00 */
[----:B------:R-:W-:Y:S02]  /*2c400*/  F2FP.F16.F32.PACK_AB R82, R77, R76 ;  /* 0x0000004c4d52723e */ /* 0x000fe400000000ff */
[----:B------:R-:W-:Y:S02]  /*2c410*/  F2FP.F16.F32.PACK_AB R83, R79, R78 ;  /* 0x0000004e4f53723e */ /* 0x000fe400000000ff */
[----:B------:R-:W-:Y:S02]  /*2c420*/  F2FP.F16.F32.PACK_AB R73, R75, R74 ;  /* 0x0000004a4b49723e */ /* 0x000fe400000000ff */
[----:B------:R-:W-:Y:S01]  /*2c430*/  F2FP.F16.F32.PACK_AB R64, R65, R64 ;  /* 0x000000404140723e */ /* 0x000fe200000000ff */
[----:B------:R-:W-:Y:S01]  /*2c440*/  IMAD.X R21, RZ, RZ, R19, P2 ;  /* 0x000000ffff157224 */ /* 0x000fe200010e0613 */
[----:B------:R-:W-:Y:S01]  /*2c450*/  LOP3.LUT R148, R0, R165, RZ, 0x3c, !PT ;  /* 0x000000a500947212 */ /* 0x000fe200078e3cff */
[----:B------:R1:W-:Y:S01]  /*2c460*/  STSM.16.M88.4 [R198], R104 ;  /* 0x00000068c6007844 */ /* 0x0003e20000000200 */
        /* <DEDUP_REMOVED lines=13> */
[----:B------:R1:W-:Y:S01]  /*2c540*/  STSM.16.M88.4 [R194], R88 ;  /* 0x00000058c2007844 */ /* 0x0003e20000000200 */
[----:B------:R-:W-:Y:S02]  /*2c550*/  LOP3.LUT R20, R145, R200, RZ, 0x3c, !PT ;  /* 0x000000c891147212 */ /* 0x000fe400078e3cff */
        /* <DEDUP_REMOVED lines=13> */
[----:B------:R-:W-:Y:S01]  /*2c630*/  MOV R148, R148 ;  /* 0x0000009400947202 */ /* 0x000fe20000000f00 */
[----:B------:R-:W2:Y:S01]  /*2c640*/  LDC.64 R44, c[0x0][0xd00] ;  /* 0x00034000ff2c7b82 */ /* 0x000ea20000000a00 */
[----:B------:R-:W-:-:S02]  /*2c650*/  F2FP.F16.F32.PACK_AB R42, R37, R36 ;  /* 0x00000024252a723e */ /* 0x000fc400000000ff */
[----:B------:R-:W-:Y:S02]  /*2c660*/  F2FP.F16.F32.PACK_AB R43, R39, R38 ;  /* 0x00000026272b723e */ /* 0x000fe400000000ff */
[----:B------:R-:W-:Y:S02]  /*2c670*/  F2FP.F16.F32.PACK_AB R33, R35, R34 ;  /* 0x000000222321723e */ /* 0x000fe400000000ff */
[----:B------:R-:W-:Y:S01]  /*2c680*/  F2FP.F16.F32.PACK_AB R24, R25, R24 ;  /* 0x000000181918723e */ /* 0x000fe200000000ff */
[----:B------:R1:W-:Y:S01]  /*2c690*/  STSM.16.M88.4 [R170], R64 ;  /* 0x00000040aa007844 */ /* 0x0003e20000000200 */
[----:B------:R-:W-:Y:S02]  /*2c6a0*/  MOV R146, R146 ;  /* 0x0000009200927202 */ /* 0x000fe40000000f00 */
        /* <DEDUP_REMOVED lines=8> */
[----:B------:R-:W-:Y:S01]  /*2c730*/  F2FP.F16.F32.PACK_AB R9, R11, R10 ;  /* 0x0000000a0b09723e */ /* 0x000fe200000000ff */
[----:B------:R1:W-:Y:S01]  /*2c740*/  STSM.16.M88.4 [R150], R48 ;  /* 0x0000003096007844 */ /* 0x0003e20000000200 */
[----:B------:R-:W-:Y:S01]  /*2c750*/  MOV R208, R208 ;  /* 0x000000d000d07202 */ /* 0x000fe20000000f00 */
[----:B------:R-:W-:Y:S01]  /*2c760*/  ULDC UR4, c[0x0][0xb88] ;  /* 0x0002e20000047ab9 */ /* 0x000fe20000000800 */
[----:B------:R-:W-:Y:S01]  /*2c770*/  F2FP.F16.F32.PACK_AB R10, R5, R4 ;  /* 0x00000004050a723e */ /* 0x000fe200000000ff */
[----:B0-----:R-:W-:Y:S01]  /*2c780*/  IMAD.MOV.U32 R18, RZ, RZ, RZ ;  /* 0x000000ffff127224 */ /* 0x001fe200078e00ff */
[----:B------:R-:W-:Y:S01]  /*2c790*/  F2FP.F16.F32.PACK_AB R11, R7, R6 ;  /* 0x00000006070b723e */ /* 0x000fe200000000ff */
[----:B------:R-:W0:Y:S01]  /*2c7a0*/  @P0 LDC.64 R4, c[0x0][0xd08] ;  /* 0x00034200ff040b82 */ /* 0x000e220000000a00 */
[----:B------:R1:W-:Y:S04]  /*2c7b0*/  STSM.16.M88.4 [R148], R40 ;  /* 0x0000002894007844 */ /* 0x0003e80000000200 */
[----:B------:R1:W-:Y:S01]  /*2c7c0*/  STSM.16.M88.4 [R146], R32 ;  /* 0x0000002092007844 */ /* 0x0003e20000000200 */
[----:B--2---:R-:W-:-:S02]  /*2c7d0*/  IMAD.WIDE R44, R179, 0x4, R44 ;  /* 0x00000004b32c7825 */ /* 0x004fc400078e022c */
[----:B------:R-:W2:Y:S01]  /*2c7e0*/  LDC R21, c[0x0][0xce8] ;  /* 0x00033a00ff157b82 */ /* 0x000ea20000000800 */
[----:B------:R1:W-:Y:S04]  /*2c7f0*/  STSM.16.M88.4 [R20], R24 ;  /* 0x0000001814007844 */ /* 0x0003e80000000200 */
[----:B------:R1:W-:Y:S03]  /*2c800*/  STSM.16.M88.4 [R208], R8 ;  /* 0x00000008d0007844 */ /* 0x0003e60000000200 */
[----:B------:R-:W-:Y:S01]  /*2c810*/  BAR.SYNC.DEFER_BLOCKING 0x1, 0x100 ;  /* 0x0044000000007b1d */ /* 0x000fe20000010000 */
[----:B------:R-:W-:Y:S02]  /*2c820*/  IMAD.U32 R0, RZ, RZ, UR4 ;  /* 0x00000004ff007e24 */ /* 0x000fe4000f8e00ff */
[----:B0-----:R-:W-:-:S03]  /*2c830*/  @P0 IMAD.WIDE R4, R179, 0x4, R4 ;  /* 0x00000004b3040825 */ /* 0x001fc600078e0204 */
[----:B------:R1:W5:Y:S04]  /*2c840*/  @P1 LDG.E R18, desc[UR42][R44.64] ;  /* 0x0000002a2c121981 */ /* 0x000368000c1e1900 */
[----:B------:R1:W5:Y:S01]  /*2c850*/  @P0 LDG.E R0, desc[UR42][R4.64] ;  /* 0x0000002a04000981 */ /* 0x000362000c1e1900 */
[----:B------:R-:W-:Y:S05]  /*2c860*/  @P0 BRA `(.L_x_13005) ;  /* 0x0000000000100947 */ /* 0x000fea0003800000 */
[----:B------:R-:W-:Y:S05]  /*2c870*/  @!P1 BRA `(.L_x_13005) ;  /* 0x00000000000c9947 */ /* 0x000fea0003800000 */
[----:B-1----:R-:W3:Y:S04]  /*2c880*/  LDG.E R5, desc[UR42][R44.64] ;  /* 0x0000002a2c057981 */ /* 0x002ee8000c1e1900 */
[----:B-----5:R-:W3:Y:S02]  /*2c890*/  LDG.E R0, desc[UR42][R44.64+0x4] ;  /* 0x0000042a2c007981 */ /* 0x020ee4000c1e1900 */
[----:B---3--:R-:W-:-:S07]  /*2c8a0*/  IMAD.IADD R0, R0, 0x1, -R5 ;  /* 0x0000000100007824 */ /* 0x008fce00078e0a05 */
.L_x_13005:
[----:B-12--5:R-:W-:Y:S01]  /*2c8b0*/  IMAD R20, R0, R21, RZ ;  /* 0x0000001500147224 */ /* 0x026fe200078e02ff */
[----:B------:R-:W-:Y:S01]  /*2c8c0*/  LOP3.LUT P0, RZ, R226, 0x3, RZ, 0xc0, !PT ;  /* 0x00000003e2ff7812 */ /* 0x000fe2000780c0ff */
[--C-:B------:R-:W-:Y:S01]  /*2c8d0*/  IMAD.IADD R15, R192, 0x1, R177.reuse ;  /* 0x00000001c00f7824 */ /* 0x100fe200078e02b1 */
[----:B------:R-:W-:Y:S01]  /*2c8e0*/  ISETP.NE.AND P2, PT, R21, 0x1, PT ;  /* 0x000000011500780c */ /* 0x000fe20003f45270 */
[----:B------:R-:W-:Y:S01]  /*2c8f0*/  IMAD.IADD R8, R234, 0x1, R177 ;  /* 0x00000001ea087824 */ /* 0x000fe200078e02b1 */
[----:B------:R-:W-:Y:S02]  /*2c900*/  ULDC.64 UR4, c[0x0][0xc90] ;  /* 0x0003240000047ab9 */ /* 0x000fe40000000a00 */
[----:B------:R-:W-:-:S09]  /*2c910*/  ISETP.GE.OR P3, PT, R15, R20, P0 ;  /* 0x000000140f00720c */ /* 0x000fd20000766670 */
[----:B------:R-:W0:Y:S04]  /*2c920*/  @P2 LDC R5, c[0x0][0xcec] ;  /* 0x00033b00ff052b82 */ /* 0x000e280000000800 */
[----:B------:R-:W2:Y:S01]  /*2c930*/  @!P3 LDL R11, [R1+0x450] ;  /* 0x00045000010bb983 */ /* 0x000ea20000100800 */
[----:B------:R-:W-:Y:S01]  /*2c940*/  SHF.R.S32.HI R0, RZ, 0x1f, R178 ;  /* 0x0000001fff007819 */ /* 0x000fe200000114b2 */
[----:B------:R-:W-:Y:S01]  /*2c950*/  IMAD.MOV.U32 R4, RZ, RZ, R8 ;  /* 0x000000ffff047224 */ /* 0x000fe200078e0008 */
[----:B------:R-:W-:Y:S01]  /*2c960*/  SHF.R.S32.HI R19, RZ, 0x1f, R18 ;  /* 0x0000001fff137819 */ /* 0x000fe20000011412 */
[----:B------:R-:W1:Y:S01]  /*2c970*/  @P2 LDC R6, c[0x0][0xcf0] ;  /* 0x00033c00ff062b82 */ /* 0x000e620000000800 */
[----:B------:R-:W-:Y:S01]  /*2c980*/  SHF.R.S32.HI R76, RZ, 0x1f, R179 ;  /* 0x0000001fff4c7819 */ /* 0x000fe200000114b3 */
[----:B------:R-:W-:Y:S01]  /*2c990*/  IMAD R7, R0, UR4, RZ ;  /* 0x0000000400077c24 */ /* 0x000fe2000f8e02ff */
[----:B------:R-:W-:-:S02]  /*2c9a0*/  SEL R77, R179, RZ, !P1 ;  /* 0x000000ffb34d7207 */ /* 0x000fc40004800000 */
[----:B------:R-:W-:-:S03]  /*2c9b0*/  SEL R76, R76, RZ, !P1 ;  /* 0x000000ff4c4c7207 */ /* 0x000fc60004800000 */
[----:B------:R-:W3:Y:S01]  /*2c9c0*/  @P2 LDC R79, c[0x0][0xcec] ;  /* 0x00033b00ff4f2b82 */ /* 0x000ee20000000800 */
[----:B0-----:R-:W-:-:S07]  /*2c9d0*/  @P2 IMAD.HI.U32 R5, R8, R5, RZ ;  /* 0x0000000508052227 */ /* 0x001fce00078e00ff */
[----:B------:R-:W0:Y:S01]  /*2c9e0*/  @P2 LDC R81, c[0x0][0xcf0] ;  /* 0x00033c00ff512b82 */ /* 0x000e220000000800 */
[----:B-1----:R-:W-:Y:S01]  /*2c9f0*/  @P2 SHF.R.U32.HI R4, RZ, R6, R5 ;  /* 0x00000006ff042219 */ /* 0x002fe20000011605 */
[C---:B------:R-:W-:Y:S02]  /*2ca00*/  IMAD R5, R178.reuse, UR5, R7 ;  /* 0x00000005b2057c24 */ /* 0x040fe4000f8e0207 */
[----:B------:R-:W-:Y:S01]  /*2ca10*/  IMAD.WIDE.U32 R6, R178, UR4, R18 ;  /* 0x00000004b2067c25 */ /* 0x000fe2000f8e0012 */
[----:B------:R-:W-:Y:S01]  /*2ca20*/  ULDC.64 UR4, c[0x0][0xc98] ;  /* 0x0003260000047ab9 */ /* 0x000fe20000000a00 */
[--C-:B------:R-:W-:Y:S02]  /*2ca30*/  SHF.R.S32.HI R13, RZ, 0x1f, R4.reuse ;  /* 0x0000001fff0d7819 */ /* 0x100fe40000011404 */
[----:B------:R-:W-:Y:S02]  /*2ca40*/  IMAD.MOV R9, RZ, RZ, -R4 ;  /* 0x000000ffff097224 */ /* 0x000fe400078e0a04 */
[----:B------:R-:W-:-:S02]  /*2ca50*/  IMAD.IADD R7, R7, 0x1, R5 ;  /* 0x0000000107077824 */ /* 0x000fc400078e0205 */
[----:B------:R-:W-:Y:S02]  /*2ca60*/  IMAD R9, R21, R9, R8 ;  /* 0x0000000915097224 */ /* 0x000fe400078e0208 */
[----:B------:R-:W-:Y:S02]  /*2ca70*/  IMAD R8, R76, UR4, RZ ;  /* 0x000000044c087c24 */ /* 0x000fe4000f8e02ff */
[----:B------:R-:W-:Y:S01]  /*2ca80*/  IMAD.WIDE.U32 R6, R77, UR4, R6 ;  /* 0x000000044d067c25 */ /* 0x000fe2000f8e0006 */
[----:B------:R-:W-:-:S03]  /*2ca90*/  SHF.R.S32.HI R5, RZ, 0x1f, R9 ;  /* 0x0000001fff057819 */ /* 0x000fc60000011409 */
[----:B------:R-:W-:Y:S01]  /*2caa0*/  IMAD R8, R77, UR5, R8 ;  /* 0x000000054d087c24 */ /* 0x000fe2000f8e0208 */
[----:B------:R-:W-:Y:S01]  /*2cab0*/  IADD3 R4, P1, R4, R6, RZ ;  /* 0x0000000604047210 */ /* 0x000fe20007f3e0ff */
[----:B------:R-:W-:Y:S02]  /*2cac0*/  ULDC.64 UR4, c[0x0][0xc88] ;  /* 0x0003220000047ab9 */ /* 0x000fe40000000a00 */
[----:B------:R-:W-:Y:S01]  /*2cad0*/  IMAD R6, R5, UR4, RZ ;  /* 0x0000000405067c24 */ /* 0x000fe2000f8e02ff */
[----:B------:R-:W-:-:S03]  /*2cae0*/  IADD3.X R5, R13, R7, R8, P1, !PT ;  /* 0x000000070d057210 */ /* 0x000fc60000ffe408 */
[C---:B------:R-:W-:Y:S02]  /*2caf0*/  IMAD R7, R9.reuse, UR5, R6 ;  /* 0x0000000509077c24 */ /* 0x040fe4000f8e0206 */
[----:B------:R-:W-:Y:S01]  /*2cb00*/  IMAD.WIDE.U32 R4, R9, UR4, R4 ;  /* 0x0000000409047c25 */ /* 0x000fe2000f8e0004 */
[----:B------:R-:W-:-:S03]  /*2cb10*/  ULDC.64 UR4, c[0x0][0xc50] ;  /* 0x0003140000047ab9 */ /* 0x000fc60000000a00 */
[----:B------:R-:W-:Y:S01]  /*2cb20*/  IMAD.IADD R5, R5, 0x1, R7 ;  /* 0x0000000105057824 */ /* 0x000fe200078e0207 */
[----:B------:R-:W-:-:S04]  /*2cb30*/  LEA R10, P1, R4, UR4, 0x2 ;  /* 0x00000004040a7c11 */ /* 0x000fc8000f8210ff */
[----:B------:R-:W-:Y:S01]  /*2cb40*/  LEA.HI.X R4, R4, UR5, R5, 0x2, P1 ;  /* 0x0000000504047c11 */ /* 0x000fe200088f1405 */
[----:B------:R-:W-:Y:S01]  /*2cb50*/  SHFL.IDX PT, R6, R10, RZ, 0x1c1f ;  /* 0x001c1fff0a067589 */ /* 0x000fe200000e0000 */
[----:B------:R-:W-:Y:S01]  /*2cb60*/  VIADD R5, R15, 0x8 ;  /* 0x000000080f057836 */ /* 0x000fe20000000000 */
[----:B------:R-:W-:Y:S02]  /*2cb70*/  ULDC.64 UR4, c[0x0][0xba0] ;  /* 0x0002e80000047ab9 */ /* 0x000fe40000000a00 */
[----:B------:R-:W2:Y:S02]  /*2cb80*/  SHFL.IDX PT, R7, R4, RZ, 0x1c1f ;  /* 0x001c1fff04077589 */ /* 0x000ea400000e0000 */
[----:B------:R-:W-:Y:S02]  /*2cb90*/  ISETP.GE.OR P0, PT, R5, R20, P0 ;  /* 0x000000140500720c */ /* 0x000fe40000706670 */
[----:B--2---:R1:W-:Y:S11]  /*2cba0*/  @!P3 ST.E desc[UR42][R6.64], R11 ;  /* 0x0000000b0600b985 */ /* 0x0043f6000c10192a */
[----:B------:R-:W2:Y:S01]  /*2cbb0*/  @!P0 LDL R59, [R1+0x454] ;  /* 0x00045400013b8983 */ /* 0x000ea20000100800 */
[----:B------:R-:W-:-:S03]  /*2cbc0*/  IMAD R5, R210, 0x40, R160 ;  /* 0x00000040d2057824 */ /* 0x000fc600078e02a0 */
[----:B------:R-:W-:Y:S01]  /*2cbd0*/  SHFL.IDX PT, R54, R10, 0x1, 0x1c1f ;  /* 0x003c1f000a367f89 */ /* 0x000fe200000e0000 */
[----:B------:R-:W-:-:S03]  /*2cbe0*/  IMAD.WIDE R2, R5, 0x2, R2 ;  /* 0x0000000205027825 */ /* 0x000fc600078e0202 */
[----:B------:R4:W2:Y:S01]  /*2cbf0*/  SHFL.IDX PT, R55, R4, 0x1, 0x1c1f ;  /* 0x003c1f0004377f89 */ /* 0x0008a200000e0000 */
[C---:B------:R-:W-:Y:S02]  /*2cc00*/  IADD3 R25, P4, R2.reuse, 0x3000, RZ ;  /* 0x0000300002197810 */ /* 0x040fe40007f9e0ff */
[C---:B------:R-:W-:Y:S02]  /*2cc10*/  IADD3 R9, P1, R2.reuse, 0x1000, RZ ;  /* 0x0000100002097810 */ /* 0x040fe40007f3e0ff */
[----:B------:R-:W-:Y:S02]  /*2cc20*/  IADD3 R13, P5, R2, 0x2000, RZ ;  /* 0x00002000020d7810 */ /* 0x000fe40007fbe0ff */
[----:B------:R-:W-:Y:S02]  /*2cc30*/  LOP3.LUT R24, R25, 0x380, RZ, 0xc0, !PT ;  /* 0x0000038019187812 */ /* 0x000fe400078ec0ff */
[----:B------:R-:W-:Y:S02]  /*2cc40*/  LOP3.LUT R8, R9, 0x380, RZ, 0xc0, !PT ;  /* 0x0000038009087812 */ /* 0x000fe400078ec0ff */
[----:B------:R-:W-:-:S02]  /*2cc50*/  LOP3.LUT R12, R13, 0x380, RZ, 0xc0, !PT ;  /* 0x000003800d0c7812 */ /* 0x000fc400078ec0ff */
        /* <DEDUP_REMOVED lines=27> */
[----:B------:R-:W-:Y:S01]  /*2ce10*/  IMAD.X R37, RZ, RZ, R3, P5 ;  /* 0x000000ffff257224 */ /* 0x000fe200028e0603 */
[----:B------:R-:W-:Y:S02]  /*2ce20*/  IADD3.X R41, RZ, R3, RZ, P4, !PT ;  /* 0x00000003ff297210 */ /* 0x000fe400027fe4ff */
[C---:B------:R-:W-:Y:S02]  /*2ce30*/  IADD3 R57, P4, R2.reuse, 0xb000, RZ ;  /* 0x0000b00002397810 */ /* 0x040fe40007f9e0ff */
[----:B------:R-:W-:-:S02]  /*2ce40*/  IADD3 R45, P3, R2, 0x8000, RZ ;  /* 0x00008000022d7810 */ /* 0x000fc40007f7e0ff */
[C---:B------:R-:W-:Y:S02]  /*2ce50*/  IADD3 R49, P1, R2.reuse, 0x9000, RZ ;  /* 0x0000900002317810 */ /* 0x040fe40007f3e0ff */
[----:B------:R-:W-:Y:S02]  /*2ce60*/  IADD3 R53, P5, R2, 0xa000, RZ ;  /* 0x0000a00002357810 */ /* 0x000fe40007fbe0ff */
        /* <DEDUP_REMOVED lines=20> */
[C---:B------:R-:W-:Y:S02]  /*2cfb0*/  IADD3 R69, P5, R2.reuse, 0xe000, RZ ;  /* 0x0000e00002457810 */ /* 0x040fe40007fbe0ff */
[----:B-1----:R-:W-:Y:S02]  /*2cfc0*/  LOP3.LUT R7, R2, 0x380, RZ, 0xc0, !PT ;  /* 0x0000038002077812 */ /* 0x002fe400078ec0ff */
[----:B----4-:R-:W-:Y:S02]  /*2cfd0*/  LOP3.LUT R4, R5, 0x380, RZ, 0xc0, !PT ;  /* 0x0000038005047812 */ /* 0x010fe400078ec0ff */
        /* <DEDUP_REMOVED lines=9> */
[----:B------:R-:W-:Y:S01]  /*2d070*/  LOP3.LUT R60, R60, R61, RZ, 0x3c, !PT ;  /* 0x0000003d3c3c7212 */ /* 0x000fe200078e3cff */
[--C-:B------:R-:W-:Y:S01]  /*2d080*/  IMAD.X R61, RZ, RZ, R3.reuse, P3 ;  /* 0x000000ffff3d7224 */ /* 0x100fe200018e0603 */
[----:B------:R-:W-:Y:S01]  /*2d090*/  LOP3.LUT R64, R64, R65, RZ, 0x3c, !PT ;  /* 0x0000004140407212 */ /* 0x000fe200078e3cff */
[--C-:B------:R-:W-:Y:S01]  /*2d0a0*/  IMAD.X R65, RZ, RZ, R3.reuse, P1 ;  /* 0x000000ffff417224 */ /* 0x100fe200008e0603 */
[----:B------:R-:W-:Y:S01]  /*2d0b0*/  LOP3.LUT R68, R68, R69, RZ, 0x3c, !PT ;  /* 0x0000004544447212 */ /* 0x000fe200078e3cff */
[----:B------:R-:W-:Y:S01]  /*2d0c0*/  IMAD.X R69, RZ, RZ, R3, P5 ;  /* 0x000000ffff457224 */ /* 0x000fe200028e0603 */
[----:B------:R-:W-:Y:S01]  /*2d0d0*/  LOP3.LUT R72, R4, R5, RZ, 0x3c, !PT ;  /* 0x0000000504487212 */ /* 0x000fe200078e3cff */
[----:B------:R-:W-:-:S02]  /*2d0e0*/  IMAD.IADD R78, R220, 0x1, R177 ;  /* 0x00000001dc4e7824 */ /* 0x000fc400078e02b1 */
[----:B------:R-:W-:Y:S01]  /*2d0f0*/  IMAD.IADD R177, R210, 0x1, R177 ;  /* 0x00000001d2b17824 */ /* 0x000fe200078e02b1 */
[----:B------:R-:W-:Y:S01]  /*2d100*/  BSSY B1, `(.L_x_13006) ;  /* 0x0000056000017945 */ /* 0x000fe20003800000 */
[----:B--2---:R1:W-:Y:S04]  /*2d110*/  @!P0 ST.E desc[UR42][R54.64], R59 ;  /* 0x0000003b36008985 */ /* 0x0043e8000c10192a */
[----:B------:R2:W5:Y:S04]  /*2d120*/  LD.E.128 R4, desc[UR42][R2.64] ;  /* 0x0000002a02047980 */ /* 0x000568000c101d00 */
        /* <DEDUP_REMOVED lines=11> */
[----:B------:R-:W-:-:S03]  /*2d1e0*/  IMAD.WIDE.U32 R2, R178, UR4, R2 ;  /* 0x00000004b2027c25 */ /* 0x000fc6000f8e0002 */
[----:B------:R-:W5:Y:S01]  /*2d1f0*/  LD.E.128 R36, desc[UR42][R36.64] ;  /* 0x0000002a24247980 */ /* 0x000f62000c101d00 */
[----:B------:R-:W-:Y:S01]  /*2d200*/  IMAD R19, R178, UR5, R19 ;  /* 0x00000005b2137c24 */ /* 0x000fe2000f8e0213 */
[----:B------:R-:W-:Y:S01]  /*2d210*/  ULDC.64 UR4, c[0x0][0xbf0] ;  /* 0x0002fc0000047ab9 */ /* 0x000fe20000000a00 */
[----:B---3--:R-:W-:Y:S01]  /*2d220*/  @P2 IMAD.HI.U32 R0, R78, R79, RZ ;  /* 0x0000004f4e002227 */ /* 0x008fe200078e00ff */
[----:B------:R-:W5:Y:S03]  /*2d230*/  LD.E.128 R40, desc[UR42][R40.64] ;  /* 0x0000002a28287980 */ /* 0x000f66000c101d00 */
[----:B------:R-:W-:Y:S01]  /*2d240*/  IMAD.IADD R3, R3, 0x1, R19 ;  /* 0x0000000103037824 */ /* 0x000fe200078e0213 */
[----:B------:R-:W5:Y:S01]  /*2d250*/  LD.E.128 R44, desc[UR42][R44.64] ;  /* 0x0000002a2c2c7980 */ /* 0x000f62000c101d00 */
[----:B------:R-:W-:Y:S01]  /*2d260*/  IMAD.MOV.U32 R19, RZ, RZ, R78 ;  /* 0x000000ffff137224 */ /* 0x000fe200078e004e */
[----:B0-----:R-:W-:Y:S01]  /*2d270*/  @P2 SHF.R.U32.HI R19, RZ, R81, R0 ;  /* 0x00000051ff132219 */ /* 0x001fe20000011600 */
[----:B------:R-:W-:Y:S01]  /*2d280*/  IMAD R76, R76, UR4, RZ ;  /* 0x000000044c4c7c24 */ /* 0x000fe2000f8e02ff */
[----:B------:R-:W5:Y:S02]  /*2d290*/  LD.E.128 R48, desc[UR42][R48.64] ;  /* 0x0000002a30307980 */ /* 0x000f64000c101d00 */
[--C-:B------:R-:W-:Y:S01]  /*2d2a0*/  SHF.R.S32.HI R0, RZ, 0x1f, R19.reuse ;  /* 0x0000001fff007819 */ /* 0x100fe20000011413 */
[----:B------:R-:W-:Y:S01]  /*2d2b0*/  IMAD.MOV R18, RZ, RZ, -R19 ;  /* 0x000000ffff127224 */ /* 0x000fe200078e0a13 */
[----:B-1----:R-:W5:Y:S01]  /*2d2c0*/  LD.E.128 R52, desc[UR42][R52.64] ;  /* 0x0000002a34347980 */ /* 0x002f62000c101d00 */
[----:B------:R-:W-:-:S02]  /*2d2d0*/  IMAD R79, R77, UR5, R76 ;  /* 0x000000054d4f7c24 */ /* 0x000fc4000f8e024c */
[----:B------:R-:W-:Y:S01]  /*2d2e0*/  IMAD.WIDE.U32 R2, R77, UR4, R2 ;  /* 0x000000044d027c25 */ /* 0x000fe2000f8e0002 */
[----:B------:R-:W-:Y:S01]  /*2d2f0*/  ULDC.64 UR4, c[0x0][0xbe0] ;  /* 0x0002f80000047ab9 */ /* 0x000fe20000000a00 */
[----:B------:R-:W5:Y:S02]  /*2d300*/  LD.E.128 R56, desc[UR42][R56.64] ;  /* 0x0000002a38387980 */ /* 0x000f64000c101d00 */
[----:B------:R-:W-:Y:S02]  /*2d310*/  IMAD R0, R0, UR4, RZ ;  /* 0x0000000400007c24 */ /* 0x000fe4000f8e02ff */
[----:B------:R-:W-:Y:S01]  /*2d320*/  IMAD R21, R21, R18, R78 ;  /* 0x0000001215157224 */ /* 0x000fe200078e024e */
[----:B------:R-:W5:Y:S01]  /*2d330*/  LD.E.128 R60, desc[UR42][R60.64] ;  /* 0x0000002a3c3c7980 */ /* 0x000f62000c101d00 */
[----:B------:R-:W-:-:S03]  /*2d340*/  IMAD.IADD R3, R3, 0x1, R79 ;  /* 0x0000000103037824 */ /* 0x000fc600078e024f */
[----:B------:R-:W5:Y:S01]  /*2d350*/  LD.E.128 R64, desc[UR42][R64.64] ;  /* 0x0000002a40407980 */ /* 0x000f62000c101d00 */
[----:B------:R-:W-:-:S03]  /*2d360*/  IMAD R77, R19, UR5, R0 ;  /* 0x00000005134d7c24 */ /* 0x000fc6000f8e0200 */
[----:B------:R-:W5:Y:S01]  /*2d370*/  LD.E.128 R68, desc[UR42][R68.64] ;  /* 0x0000002a44447980 */ /* 0x000f62000c101d00 */
[----:B------:R-:W-:-:S03]  /*2d380*/  SHF.R.S32.HI R0, RZ, 0x1f, R21 ;  /* 0x0000001fff007819 */ /* 0x000fc60000011415 */
[----:B------:R-:W5:Y:S01]  /*2d390*/  LD.E.128 R72, desc[UR42][R72.64] ;  /* 0x0000002a48487980 */ /* 0x000f62000c101d00 */
[----:B------:R-:W-:Y:S01]  /*2d3a0*/  IMAD.WIDE.U32 R2, R19, UR4, R2 ;  /* 0x0000000413027c25 */ /* 0x000fe2000f8e0002 */
[----:B------:R-:W-:Y:S01]  /*2d3b0*/  ULDC.64 UR4, c[0x0][0xbd8] ;  /* 0x0002f60000047ab9 */ /* 0x000fe20000000a00 */
[----:B------:R-:W-:Y:S01]  /*2d3c0*/  ISETP.GE.AND P2, PT, R177, R20, PT ;  /* 0x00000014b100720c */ /* 0x000fe20003f46270 */
        /* <DEDUP_REMOVED lines=8> */
[----:B------:R-:W-:-:S04]  /*2d450*/  IMAD.WIDE.U32 R2, R21, UR4, R2 ;  /* 0x0000000415027c25 */ /* 0x000fc8000f8e0002 */
[----:B------:R-:W-:Y:S01]  /*2d460*/  IMAD R77, R21, UR5, R0 ;  /* 0x00000005154d7c24 */ /* 0x000fe2000f8e0200 */
[----:B------:R-:W-:Y:S01]  /*2d470*/  ULDC.64 UR4, c[0x0][0xb80] ;  /* 0x0002e00000047ab9 */ /* 0x000fe20000000a00 */
[----:B------:R-:W-:Y:S01]  /*2d480*/  VIADD R0, R144, 0x32420 ;  /* 0x0003242090007836 */ /* 0x000fe20000000000 */
[C---:B------:R-:W-:Y:S01]  /*2d490*/  LEA R21, P3, R2.reuse, UR4, 0x1 ;  /* 0x0000000402157c11 */ /* 0x040fe2000f8608ff */
[----:B------:R-:W-:Y:S02]  /*2d4a0*/  IMAD.IADD R3, R3, 0x1, R77 ;  /* 0x0000000103037824 */ /* 0x000fe400078e024d */
[----:B------:R-:W-:Y:S01]  /*2d4b0*/  VIADD R19, R177, 0x20 ;  /* 0x00000020b1137836 */ /* 0x000fe20000000000 */
[----:B------:R-:W-:Y:S01]  /*2d4c0*/  PRMT R0, RZ, 0x654, R0 ;  /* 0x00000654ff007816 */ /* 0x000fe20000000000 */
[----:B0-----:R0:W1:Y:S01]  /*2d4d0*/  SHFL.IDX PT, R78, R21, RZ, 0x181f ;  /* 0x00181fff154e7589 */ /* 0x00106200000e0000 */
[----:B------:R-:W-:Y:S02]  /*2d4e0*/  LEA.HI.X R80, R2, UR5, R3, 0x1, P3 ;  /* 0x0000000502507c11 */ /* 0x000fe400098f0c03 */
[-C--:B------:R-:W-:Y:S01]  /*2d4f0*/  ISETP.GE.AND P1, PT, R19, R20.reuse, PT ;  /* 0x000000141300720c */ /* 0x080fe20003f26270 */
[----:B------:R-:W-:Y:S01]  /*2d500*/  VIADD R19, R177, 0x40 ;  /* 0x00000040b1137836 */ /* 0x000fe20000000000 */
[----:B------:R2:W-:Y:S04]  /*2d510*/  SYNCS.ARRIVE.TRANS64.RED.A1T0 RZ, [R0+URZ], RZ ;  /* 0x000000ff00ff79a7 */ /* 0x0005e8000810043f */
[----:B------:R-:W-:Y:S01]  /*2d520*/  ISETP.GE.AND P0, PT, R19, R20, PT ;  /* 0x000000141300720c */ /* 0x000fe20003f06270 */
[----:B--2---:R0:W2:Y:S01]  /*2d530*/  SHFL.IDX PT, R0, R80, RZ, 0x181f ;  /* 0x00181fff50007589 */ /* 0x0040a200000e0000 */
[----:B------:R-:W-:Y:S11]  /*2d540*/  @P2 BRA `(.L_x_13007) ;  /* 0x0000000000442947 */ /* 0x000ff60003800000 */
[----:B------:R-:W-:Y:S02]  /*2d550*/  ULDC UR4, c[0x0][0xbc8] ;  /* 0x0002f20000047ab9 */ /* 0x000fe40000000800 */
[----:B------:R-:W-:Y:S02]  /*2d560*/  ISETP.GE.AND P2, PT, R160, UR4, PT ;  /* 0x00000004a0007c0c */ /* 0x000fe4000bf46270 */
[----:B------:R-:W-:Y:S02]  /*2d570*/  ISETP.GE.AND P3, PT, R162, UR4, PT ;  /* 0x00000004a2007c0c */ /* 0x000fe4000bf66270 */
[----:B------:R-:W-:-:S09]  /*2d580*/  ISETP.GE.AND P4, PT, R161, UR4, PT ;  /* 0x00000004a1007c0c */ /* 0x000fd2000bf86270 */
[----:B-1----:R-:W-:-:S04]  /*2d590*/  @!P2 LEA R2, P5, R160, R78, 0x1 ;  /* 0x0000004ea002a211 */ /* 0x002fc800078a08ff */
[----:B--2---:R-:W-:Y:S02]  /*2d5a0*/  @!P2 LEA.HI.X R3, R160, R0, R184, 0x1, P5 ;  /* 0x00000000a003a211 */ /* 0x004fe400028f0cb8 */
        /* <DEDUP_REMOVED lines=11> */
.L_x_13007:
[----:B------:R-:W-:Y:S05]  /*2d660*/  BSYNC B1 ;  /* 0x0000000000017941 */ /* 0x000fea0003800000 */
.L_x_13006:
        /* <DEDUP_REMOVED lines=11> */
[----:B-----5:R-:W-:-:S03]  /*2d720*/  @!P3 LEA R4, P5, R162, R18, 0x1 ;  /* 0x00000012a204b211 */ /* 0x020fc600078a08ff */
        /* <DEDUP_REMOVED lines=9> */
.L_x_13009:
[----:B------:R-:W-:Y:S05]  /*2d7c0*/  BSYNC B1 ;  /* 0x0000000000017941 */ /* 0x000fea0003800000 */
.L_x_13008:
        /* <DEDUP_REMOVED lines=10> */
[----:B------:R-:W-:Y:S02]  /*2d870*/  @!P2 LEA R4, P4, R162, R8, 0x1 ;  /* 0x00000008a204a211 */ /* 0x000fe400078808ff */
        /* <DEDUP_REMOVED lines=10> */
.L_x_13011:
[----:B------:R-:W-:Y:S05]  /*2d920*/  BSYNC B1 ;  /* 0x0000000000017941 */ /* 0x000fea0003800000 */
.L_x_13010:
[----:B0-----:R-:W-:Y:S01]  /*2d930*/  VIADD R3, R177, 0x60 ;  /* 0x00000060b1037836 */ /* 0x001fe20000000000 */
[----:B--2-4-:R-:W2:Y:S04]  /*2d940*/  SHFL.IDX PT, R80, R80, 0x3, 0x181f ;  /* 0x00781f0050507f89 */ /* 0x014ea800000e0000 */
[----:B------:R-:W-:Y:S01]  /*2d950*/  ISETP.GE.AND P0, PT, R3, R20, PT ;  /* 0x000000140300720c */ /* 0x000fe20003f06270 */
[----:B------:R-:W4:-:S12]  /*2d960*/  SHFL.IDX PT, R21, R21, 0x3, 0x181f ;  /* 0x00781f0015157f89 */ /* 0x000f1800000e0000 */
[----:B------:R-:W-:Y:S05]  /*2d970*/  @P0 BRA `(.L_x_13012) ;  /* 0x0000000c00980947 */ /* 0x000fea0003800000 */
[----:B------:R-:W-:Y:S02]  /*2d980*/  ULDC UR4, c[0x0][0xbc8] ;  /* 0x0002f20000047ab9 */ /* 0x000fe40000000800 */
[----:B------:R-:W-:Y:S02]  /*2d990*/  ISETP.GE.AND P3, PT, R160, UR4, PT ;  /* 0x00000004a0007c0c */ /* 0x000fe4000bf66270 */
[----:B------:R-:W-:Y:S02]  /*2d9a0*/  ISETP.GE.AND P4, PT, R162, UR4, PT ;  /* 0x00000004a2007c0c */ /* 0x000fe4000bf86270 */
[----:B------:R-:W-:-:S09]  /*2d9b0*/  ISETP.GE.AND P5, PT, R161, UR4, PT ;  /* 0x00000004a1007c0c */ /* 0x000fd2000bfa6270 */
[-C--:B----4-:R-:W-:Y:S02]  /*2d9c0*/  @!P3 LEA R2, P0, R160, R21.reuse, 0x1 ;  /* 0x00000015a002b211 */ /* 0x090fe400078008ff */
[-C--:B------:R-:W-:Y:S02]  /*2d9d0*/  @!P4 LEA R4, P1, R162, R21.reuse, 0x1 ;  /* 0x00000015a204c211 */ /* 0x080fe400078208ff */
[C---:B------:R-:W-:Y:S02]  /*2d9e0*/  @!P5 LEA R6, P2, R161.reuse, R21, 0x1 ;  /* 0x00000015a106d211 */ /* 0x040fe400078408ff */
[-C--:B--2---:R-:W-:Y:S02]  /*2d9f0*/  @!P3 LEA.HI.X R3, R160, R80.reuse, R184, 0x1, P0 ;  /* 0x00000050a003b211 */ /* 0x084fe400000f0cb8 */
        /* <DEDUP_REMOVED lines=11> */
.L_x_13004:
[----:B------:R-:W-:Y:S01]  /*2dab0*/  ULDC.64 UR4, c[0x0][0xd00] ;  /* 0x0003400000047ab9 */ /* 0x000fe20000000a00 */
[----:B-----5:R-:W2:Y:S01]  /*2dac0*/  LDC.64 R2, c[0x0][0xd00] ;  /* 0x00034000ff027b82 */ /* 0x020ea20000000a00 */
[----:B------:R-:W-:Y:S01]  /*2dad0*/  ISETP.NE.U32.AND P0, PT, RZ, UR4, PT ;  /* 0x00000004ff007c0c */ /* 0x000fe2000bf05070 */
[----:B------:R-:W-:-:S03]  /*2dae0*/  IMAD.MOV.U32 R0, RZ, RZ, RZ ;  /* 0x000000ffff007224 */ /* 0x000fc600078e00ff */
[----:B------:R-:W-:Y:S01]  /*2daf0*/  ISETP.NE.AND.EX P0, PT, RZ, UR5, PT, P0 ;  /* 0x00000005ff007c0c */ /* 0x000fe2000bf05300 */
[----:B------:R-:W-:Y:S02]  /*2db00*/  ULDC.64 UR4, c[0x0][0xd08] ;  /* 0x0003420000047ab9 */ /* 0x000fe40000000a00 */
[----:B------:R-:W-:Y:S01]  /*2db10*/  ISETP.NE.U32.AND P1, PT, RZ, UR4, PT ;  /* 0x00000004ff007c0c */ /* 0x000fe2000bf25070 */
[----:B------:R-:W3:Y:S03]  /*2db20*/  LDC R21, c[0x0][0xce8] ;  /* 0x00033a00ff157b82 */ /* 0x000ee60000000800 */
        /* <DEDUP_REMOVED lines=8> */
[----:B---3--:R-:W-:Y:S02]  /*2dbb0*/  ISETP.NE.AND P2, PT, R21, 0x1, PT ;  /* 0x000000011500780c */ /* 0x008fe40003f45270 */
[----:B------:R-:W-:Y:S02]  /*2dbc0*/  ISETP.GE.AND P3, PT, R201, 0x80, PT ;  /* 0x00000080c900780c */ /* 0x000fe40003f66270 */
[----:B------:R-:W-:-:S09]  /*2dbd0*/  SHF.R.S32.HI R7, RZ, 0x1f, R179 ;  /* 0x0000001fff077819 */ /* 0x000fd200000114b3 */
[----:B------:R-:W2:Y:S01]  /*2dbe0*/  @P2 LDC R25, c[0x0][0xcec] ;  /* 0x00033b00ff192b82 */ /* 0x000ea20000000800 */
[----:B----4-:R-:W-:Y:S05]  /*2dbf0*/  @P1 BRA `(.L_x_13013) ;  /* 0x0000000000101947 */ /* 0x010fea0003800000 */
[----:B------:R-:W-:Y:S05]  /*2dc00*/  @!P0 BRA `(.L_x_13013) ;  /* 0x00000000000c8947 */ /* 0x000fea0003800000 */
[----:B------:R-:W3:Y:S04]  /*2dc10*/  LDG.E R5, desc[UR42][R2.64] ;  /* 0x0000002a02057981 */ /* 0x000ee8000c1e1900 */
[----:B-----5:R-:W3:Y:S02]  /*2dc20*/  LDG.E R6, desc[UR42][R2.64+0x4] ;  /* 0x0000042a02067981 */ /* 0x020ee4000c1e1900 */
[----:B---3--:R-:W-:-:S07]  /*2dc30*/  IMAD.IADD R6, R6, 0x1, -R5 ;  /* 0x0000000106067824 */ /* 0x008fce00078e0a05 */
.L_x_13013:
        /* <DEDUP_REMOVED lines=8> */
[----:B----4-:R-:W-:Y:S01]  /*2dcc0*/  IMAD R2, R6, R9, RZ ;  /* 0x0000000906027224 */ /* 0x010fe200078e02ff */
        /* <DEDUP_REMOVED lines=36> */
.L_x_13015:
[----:B------:R-:W-:Y:S05]  /*2df10*/  BSYNC B1 ;  /* 0x0000000000017941 */ /* 0x000fea0003800000 */
.L_x_13014:
[----:B------:R-:W4:Y:S01]  /*2df20*/  @P2 LDC R9, c[0x0][0xcf0] ;  /* 0x00033c00ff092b82 */ /* 0x000f220000000800 */
[----:B------:R-:W-:Y:S01]  /*2df30*/  ULDC.64 UR4, c[0x0][0xba0] ;  /* 0x0002e80000047ab9 */ /* 0x000fe20000000a00 */
[----:B------:R-:W-:Y:S02]  /*2df40*/  IMAD.IADD R8, R220, 0x1, R177 ;  /* 0x00000001dc087824 */ /* 0x000fe400078e02b1 */
[----:B---3--:R-:W-:-:S04]  /*2df50*/  IMAD R3, R11, UR4, RZ ;  /* 0x000000040b037c24 */ /* 0x008fc8000f8e02ff */
[C---:B------:R-:W-:Y:S02]  /*2df60*/  IMAD R5, R0.reuse, UR5, R3 ;  /* 0x0000000500057c24 */ /* 0x040fe4000f8e0203 */
[----:B------:R-:W-:Y:S01]  /*2df70*/  IMAD.WIDE.U32 R2, R0, UR4, RZ ;  /* 0x0000000400027c25 */ /* 0x000fe2000f8e00ff */
[----:B------:R-:W-:-:S03]  /*2df80*/  ULDC.64 UR4, c[0x0][0xbe8] ;  /* 0x0002fa0000047ab9 */ /* 0x000fc60000000a00 */
[----:B------:R-:W-:Y:S02]  /*2df90*/  IMAD.IADD R3, R3, 0x1, R5 ;  /* 0x0000000103037824 */ /* 0x000fe400078e0205 */
[----:B------:R-:W-:Y:S02]  /*2dfa0*/  IMAD R5, R10, UR4, RZ ;  /* 0x000000040a057c24 */ /* 0x000fe4000f8e02ff */
[----:B--2---:R-:W-:-:S04]  /*2dfb0*/  @P2 IMAD.HI.U32 R0, R8, R25, RZ ;  /* 0x0000001908002227 */ /* 0x004fc800078e00ff */
[C---:B------:R-:W-:Y:S02]  /*2dfc0*/  IMAD R7, R178.reuse, UR5, R5 ;  /* 0x00000005b2077c24 */ /* 0x040fe4000f8e0205 */
        /* <DEDUP_REMOVED lines=30> */
.L_x_13242:
[----:B------:R-:W-:Y:S01]  /*2e1b0*/  IMAD R21, R6, R21, RZ ;  /* 0x0000001506157224 */ /* 0x000fe200078e02ff */
[----:B------:R-:W-:Y:S01]  /*2e1c0*/  BSSY B1, `(.L_x_13017) ;  /* 0x0000015000017945 */ /* 0x000fe20003800000 */
[----:B------:R-:W-:-:S05]  /*2e1d0*/  IMAD.IADD R6, R210, 0x1, R177 ;  /* 0x00000001d2067824 */ /* 0x000fca00078e02b1 */
[----:B------:R-:W-:-:S13]  /*2e1e0*/  ISETP.GE.AND P0, PT, R6, R21, PT ;  /* 0x000000150600720c */ /* 0x000fda0003f06270 */
[----:B------:R-:W-:Y:S05]  /*2e1f0*/  @P0 BRA `(.L_x_13018) ;  /* 0x0000000000440947 */ /* 0x000fea0003800000 */
[----:B------:R-:W-:Y:S02]  /*2e200*/  ULDC UR4, c[0x0][0xbc8] ;  /* 0x0002f20000047ab9 */ /* 0x000fe40000000800 */
[----:B------:R-:W-:Y:S02]  /*2e210*/  ISETP.GE.AND P3, PT, R160, UR4, PT ;  /* 0x00000004a0007c0c */ /* 0x000fe4000bf66270 */
[----:B------:R-:W-:Y:S02]  /*2e220*/  ISETP.GE.AND P2, PT, R162, UR4, PT ;  /* 0x00000004a2007c0c */ /* 0x000fe4000bf46270 */
[----:B------:R-:W-:Y:S02]  /*2e230*/  ISETP.GE.AND P1, PT, R161, UR4, PT ;  /* 0x00000004a1007c0c */ /* 0x000fe4000bf26270 */
[----:B------:R-:W-:-:S07]  /*2e240*/  ISETP.GE.AND P0, PT, R163, UR4, PT ;  /* 0x00000004a3007c0c */ /* 0x000fce000bf06270 */
[-C--:B----4-:R-:W-:Y:S02]  /*2e250*/  @!P3 LEA R4, P5, R160, R14.reuse, 0x1 ;  /* 0x0000000ea004b211 */ /* 0x090fe400078a08ff */
[----:B------:R-:W-:Y:S02]  /*2e260*/  @!P2 LEA R8, P4, R162, R14, 0x1 ;  /* 0x0000000ea208a211 */ /* 0x000fe400078808ff */
        /* <DEDUP_REMOVED lines=10> */
.L_x_13018:
[----:B------:R-:W-:Y:S05]  /*2e310*/  BSYNC B1 ;  /* 0x0000000000017941 */ /* 0x000fea0003800000 */
.L_x_13017:
[----:B------:R-:W-:-:S03]  /*2e320*/  UMOV UR4, 0xffffffff ;  /* 0xffffffff00047882 */ /* 0x000fc60000000000 */
[----:B------:R-:W-:Y:S05]  /*2e330*/  BRA.DIV UR4, `(.L_x_13019) ;  /* 0x000000a204347947 */ /* 0x000fea000b800000 */
[----:B---3--:R3:W0:Y:S04]  /*2e340*/  SHFL.IDX PT, R0, R3, 0x1, 0x181f ;  /* 0x00381f0003007f89 */ /* 0x00862800000e0000 */
[----:B----4-:R3:W4:Y:S02]  /*2e350*/  SHFL.IDX PT, R14, R2, 0x1, 0x181f ;  /* 0x00381f00020e7f89 */ /* 0x01072400000e0000 */
.L_x_13246:
[----:B------:R-:W-:Y:S01]  /*2e360*/  VIADD R4, R6, 0x20 ;  /* 0x0000002006047836 */ /* 0x000fe20000000000 */
[----:B------:R-:W-:Y:S04]  /*2e370*/  BSSY B1, `(.L_x_13020) ;  /* 0x0000014000017945 */ /* 0x000fe80003800000 */
        /* <DEDUP_REMOVED lines=9> */
[----:B0-----:R-:W-:Y:S02]  /*2e410*/  @!P3 LEA.HI.X R5, R160, R0, R184, 0x1, P5 ;  /* 0x00000000a005b211 */ /* 0x001fe400028f0cb8 */
        /* <DEDUP_REMOVED lines=9> */
.L_x_13021:
[----:B------:R-:W-:Y:S05]  /*2e4b0*/  BSYNC B1 ;  /* 0x0000000000017941 */ /* 0x000fea0003800000 */
.L_x_13020:
[----:B------:R-:W-:-:S03]  /*2e4c0*/  UMOV UR4, 0xffffffff ;  /* 0xffffffff00047882 */ /* 0x000fc60000000000 */
[----:B------:R-:W-:Y:S05]  /*2e4d0*/  BRA.DIV UR4, `(.L_x_13022) ;  /* 0x000000a204147947 */ /* 0x000fea000b800000 */
[----:B0-----:R0:W0:Y:S04]  /*2e4e0*/  SHFL.IDX PT, R0, R3, 0x2, 0x181f ;  /* 0x00581f0003007f89 */ /* 0x00102800000e0000 */
[----:B----4-:R4:W0:Y:S02]  /*2e4f0*/  SHFL.IDX PT, R14, R2, 0x2, 0x181f ;  /* 0x00581f00020e7f89 */ /* 0x01082400000e0000 */
.L_x_13250:
        /* <DEDUP_REMOVED lines=9> */
[-C--:B0-----:R-:W-:Y:S02]  /*2e590*/  @!P3 LEA R4, P5, R160, R14.reuse, 0x1 ;  /* 0x0000000ea004b211 */ /* 0x081fe400078a08ff */
[----:B------:R-:W-:Y:S02]  /*2e5a0*/  @!P2 LEA R8, P4, R162, R14, 0x1 ;  /* 0x0000000ea208a211 */ /* 0x000fe400078808ff */
[----:B------:R-:W-:Y:S02]  /*2e5b0*/  @!P3 LEA.HI.X R5, R160, R0, R184, 0x1, P5 ;  /* 0x00000000a005b211 */ /* 0x000fe400028f0cb8 */
        /* <DEDUP_REMOVED lines=9> */
.L_x_13024:
[----:B------:R-:W-:Y:S05]  /*2e650*/  BSYNC B1 ;  /* 0x0000000000017941 */ /* 0x000fea0003800000 */
.L_x_13023:
[----:B------:R-:W-:-:S03]  /*2e660*/  UMOV UR4, 0xffffffff ;  /* 0xffffffff00047882 */ /* 0x000fc60000000000 */
[----:B------:R-:W-:Y:S05]  /*2e670*/  BRA.DIV UR4, `(.L_x_13025) ;  /* 0x0000009e04f47947 */ /* 0x000fea000b800000 */
[----:B0-----:R0:W0:Y:S04]  /*2e680*/  SHFL.IDX PT, R0, R3, 0x3, 0x181f ;  /* 0x00781f0003007f89 */ /* 0x00102800000e0000 */
[----:B------:R0:W0:Y:S02]  /*2e690*/  SHFL.IDX PT, R14, R2, 0x3, 0x181f ;  /* 0x00781f00020e7f89 */ /* 0x00002400000e0000 */
.L_x_13254:
[----:B0-234-:R-:W-:-:S05]  /*2e6a0*/  VIADD R2, R6, 0x60 ;  /* 0x0000006006027836 */ /* 0x01dfca0000000000 */
[----:B------:R-:W-:-:S13]  /*2e6b0*/  ISETP.GE.AND P0, PT, R2, R21, PT ;  /* 0x000000150200720c */ /* 0x000fda0003f06270 */
[----:B------:R-:W-:Y:S05]  /*2e6c0*/  @P0 BRA `(.L_x_13012) ;  /* 0x0000000000440947 */ /* 0x000fea0003800000 */
[----:B------:R-:W-:Y:S02]  /*2e6d0*/  ULDC UR4, c[0x0][0xbc8] ;  /* 0x0002f20000047ab9 */ /* 0x000fe40000000800 */
[----:B------:R-:W-:Y:S02]  /*2e6e0*/  ISETP.GE.AND P3, PT, R160, UR4, PT ;  /* 0x00000004a0007c0c */ /* 0x000fe4000bf66270 */
[----:B------:R-:W-:Y:S02]  /*2e6f0*/  ISETP.GE.AND P2, PT, R162, UR4, PT ;  /* 0x00000004a2007c0c */ /* 0x000fe4000bf46270 */
[----:B------:R-:W-:Y:S02]  /*2e700*/  ISETP.GE.AND P1, PT, R161, UR4, PT ;  /* 0x00000004a1007c0c */ /* 0x000fe4000bf26270 */
[----:B------:R-:W-:-:S07]  /*2e710*/  ISETP.GE.AND P0, PT, R163, UR4, PT ;  /* 0x00000004a3007c0c */ /* 0x000fce000bf06270 */
[-C--:B------:R-:W-:Y:S02]  /*2e720*/  @!P3 LEA R2, P5, R160, R14.reuse, 0x1 ;  /* 0x0000000ea002b211 */ /* 0x080fe400078a08ff */
        /* <DEDUP_REMOVED lines=11> */
.L_x_13012:
[----:B------:R-:W-:Y:S05]  /*2e7e0*/  BSYNC B0 ;  /* 0x0000000000007941 */ /* 0x000fea0003800000 */
.L_x_13003:
[----:B------:R-:W-:Y:S02]  /*2e7f0*/  ULDC UR4, c[0x0][0xd3c] ;  /* 0x00034f0000047ab9 */ /* 0x000fe40000000800 */
[----:B-1----:R-:W-:-:S13]  /*2e800*/  ISETP.GE.AND P0, PT, R123, UR4, PT ;  /* 0x000000047b007c0c */ /* 0x002fda000bf06270 */
[----:B------:R-:W-:Y:S05]  /*2e810*/  @!P0 BRA `(.L_x_13026) ;  /* 0xfffffd2800708947 */ /* 0x000fea000383ffff */
[----:B------:R-:W-:Y:S05]  /*2e820*/  BRA `(.L_x_12811) ;  /* 0x0000008c00607947 */ /* 0x000fea0003800000 */
.L_x_12809:
        /* <DEDUP_REMOVED lines=18> */
.L_x_13027:
        /* <DEDUP_REMOVED lines=42> */
.L_x_13033:
        /* <DEDUP_REMOVED lines=12> */
.L_x_13032:
[----:B------:R-:W-:Y:S05]  /*2ecb0*/  BSYNC B0 ;  /* 0x0000000000007941 */ /* 0x000fea0003800000 */
.L_x_13031:
        /* <DEDUP_REMOVED lines=21> */
.L_x_13029:
        /* <DEDUP_REMOVED lines=20> */
.L_x_13034:
        /* <DEDUP_REMOVED lines=56> */
.L_x_13030:
[----:B------:R-:W-:Y:S02]  /*2f2d0*/  IMAD.MOV.U32 R17, RZ, RZ, RZ ;  /* 0x000000ffff117224 */ /* 0x000fe400078e00ff */
[----:B------:R-:W-:Y:S02]  /*2f2e0*/  IMAD.U32 R16, RZ, RZ, UR6 ;  /* 0x00000006ff107e24 */ /* 0x000fe4000f8e00ff */
[----:B------:R-:W-:-:S07]  /*2f2f0*/  IMAD.MOV.U32 R18, RZ, RZ, RZ ;  /* 0x000000ffff127224 */ /* 0x000fce00078e00ff */
.L_x_13035:
[----:B------:R-:W-:-:S13]  /*2f300*/  ISETP.NE.AND P0, PT, R0, RZ, PT ;  /* 0x000000ff0000720c */ /* 0x000fda0003f05270 */
[----:B------:R-:W1:Y:S01]  /*2f310*/  @!P0 S2R R3, SR_CgaCtaId ;  /* 0x0000000000038919 */ /* 0x000e620000008800 */
[----:B------:R-:W-:-:S04]  /*2f320*/  @!P0 MOV R0, 0x400 ;  /* 0x0000040000008802 */ /* 0x000fc80000000f00 */
[----:B-1----:R-:W-:-:S05]  /*2f330*/  @!P0 LEA R0, R3, R0, 0x18 ;  /* 0x0000000003008211 */ /* 0x002fca00078ec0ff */
[----:B------:R2:W-:Y:S01]  /*2f340*/  @!P0 STS.128 [R0+0x324d0], R16 ;  /* 0x0324d01000008388 */ /* 0x0005e20000000c00 */
[----:B------:R-:W-:Y:S06]  /*2f350*/  BAR.ARV 0x5, 0x180 ;  /* 0x0146000000007b1d */ /* 0x000fec0000002000 */
.L_x_13028:
        /* <DEDUP_REMOVED lines=25> */
[----:B------:R-:W-:Y:S02]  /*2f4f0*/  SHF.R.U32.HI R5, RZ, 0x3, R4 ;  /* 0x00000003ff057819 */ /* 0x000fe40000011604 */
[----:B------:R-:W-:Y:S02]  /*2f500*/  MOV R4, UR4 ;  /* 0x0000000400047c02 */ /* 0x000fe40008000f00 */
[----:B------:R-:W-:-:S03]  /*2f510*/  LOP3.LUT R5, R5, 0x70, R3, 0xf8, !PT ;  /* 0x0000007005057812 */ /* 0x000fc600078ef803 */
[----:B------:R0:W-:Y:S01]  /*2f520*/  STL [R1+0x470], R4 ;  /* 0x0004700401007387 */ /* 0x0001e20000100800 */
[----:B------:R-:W-:Y:S02]  /*2f530*/  IMAD R3, R2, 0x2, R4 ;  /* 0x0000000202037824 */ /* 0x000fe400078e0204 */
[----:B------:R-:W-:-:S03]  /*2f540*/  IMAD.MOV.U32 R2, RZ, RZ, 0x1 ;  /* 0x00000001ff027424 */ /* 0x000fc600078e00ff */
[----:B------:R1:W-:Y:S01]  /*2f550*/  STL [R1+0x480], R3 ;  /* 0x0004800301007387 */ /* 0x0003e20000100800 */
[----:B0-----:R-:W-:-:S03]  /*2f560*/  IMAD.MOV.U32 R4, RZ, RZ, 0x1 ;  /* 0x00000001ff047424 */ /* 0x001fc600078e00ff */
[----:B------:R0:W-:Y:S04]  /*2f570*/  STL [R1+0x488], R2 ;  /* 0x0004880201007387 */ /* 0x0001e80000100800 */
[----:B------:R2:W-:Y:S01]  /*2f580*/  STL [R1+0x484], R4 ;  /* 0x0004840401007387 */ /* 0x0005e20000100800 */
[C---:B-1----:R-:W-:Y:S02]  /*2f590*/  LOP3.LUT R3, R0.reuse, 0x40, RZ, 0xfc, !PT ;  /* 0x0000004000037812 */ /* 0x042fe400078efcff */
[C---:B0-----:R-:W-:Y:S02]  /*2f5a0*/  LOP3.LUT R2, R0.reuse, 0x80, RZ, 0xfc, !PT ;  /* 0x0000008000027812 */ /* 0x041fe400078efcff */
[----:B------:R-:W-:-:S07]  /*2f5b0*/  LOP3.LUT R0, R0, 0xc0, RZ, 0xfc, !PT ;  /* 0x000000c000007812 */ /* 0x000fce00078efcff */
.L_x_13198:
        /* <DEDUP_REMOVED lines=9> */
[----:B-12---:R-:W1:Y:S08]  /*2f650*/  LDC.64 R4, c[0x0][0xb00] ;  /* 0x0002c000ff047b82 */ /* 0x006e700000000a00 */
[----:B------:R-:W2:Y:S02]  /*2f660*/  @P0 LDC.64 R2, c[0x0][0xb20] ;  /* 0x0002c800ff020b82 */ /* 0x000ea40000000a00 */
[----:B--2---:R-:W-:-:S05]  /*2f670*/  @P0 IMAD.WIDE R2, R19, 0x4, R2 ;  /* 0x0000000413020825 */ /* 0x004fca00078e0202 */
[----:B-----5:R2:W5:Y:S01]  /*2f680*/  @P0 LDG.E R6, desc[UR42][R2.64] ;  /* 0x0000002a02060981 */ /* 0x020562000c1e1900 */
        /* <DEDUP_REMOVED lines=36> */
[----:B---3--:R-:W-:Y:S06]  /*2f8d0*/  @P0 BRA `(.L_x_13037) ;  /* 0x0000000000140947 */ /* 0x008fec0003800000 */
[----:B------:R-:W-:Y:S05]  /*2f8e0*/  @!P3 BRA `(.L_x_13037) ;  /* 0x000000000010b947 */ /* 0x000fea0003800000 */
[----:B------:R-:W2:Y:S04]  /*2f8f0*/  LDG.E R9, desc[UR42][R12.64] ;  /* 0x0000002a0c097981 */ /* 0x000ea8000c1e1900 */
[----:B------:R-:W2:Y:S02]  /*2f900*/  LDG.E R12, desc[UR42][R12.64+0x4] ;  /* 0x0000042a0c0c7981 */ /* 0x000ea4000c1e1900 */
[----:B--2---:R-:W-:-:S05]  /*2f910*/  IMAD.IADD R11, R12, 0x1, -R9 ;  /* 0x000000010c0b7824 */ /* 0x004fca00078e0a09 */
[----:B------:R0:W-:Y:S02]  /*2f920*/  STL [R1+0x4b0], R11 ;  /* 0x0004b00b01007387 */ /* 0x0001e40000100800 */
.L_x_13037:
        /* <DEDUP_REMOVED lines=10> */
.L_x_13038:
[----:B------:R-:W-:Y:S05]  /*2f9d0*/  @!P1 BRA `(.L_x_13039) ;  /* 0x00000000000c9947 */ /* 0x000fea0003800000 */
[----:B------:R-:W2:Y:S04]  /*2f9e0*/  LDG.E R7, desc[UR42][R4.64] ;  /* 0x0000002a04077981 */ /* 0x000ea8000c1e1900 */
[----:B------:R-:W2:Y:S02]  /*2f9f0*/  LDG.E R4, desc[UR42][R4.64+0x4] ;  /* 0x0000042a04047981 */ /* 0x000ea4000c1e1900 */
[----:B--2---:R-:W-:-:S07]  /*2fa00*/  IMAD.IADD R7, R4, 0x1, -R7 ;  /* 0x0000000104077824 */ /* 0x004fce00078e0a07 */
.L_x_13039:
        /* <DEDUP_REMOVED lines=35> */
.L_x_13042:
[----:B------:R-:W-:-:S13]  /*2fc40*/  ISETP.NE.AND P0, PT, R3, 0x1, PT ;  /* 0x000000010300780c */ /* 0x000fda0003f05270 */
[----:B------:R-:W1:Y:S02]  /*2fc50*/  @P0 LDC.64 R4, c[0x0][0xae0] ;  /* 0x0002b800ff040b82 */ /* 0x000e640000000a00 */
[----:B-1----:R-:W-:-:S05]  /*2fc60*/  @P0 IMAD.HI.U32 R4, R2, R4, RZ ;  /* 0x0000000402040227 */ /* 0x002fca00078e00ff */
[----:B------:R-:W-:-:S07]  /*2fc70*/  @P0 SHF.R.U32.HI R2, RZ, R5, R4 ;  /* 0x00000005ff020219 */ /* 0x000fce0000011604 */
.L_x_13043:
[----:B------:R-:W-:Y:S05]  /*2fc80*/  BSYNC B0 ;  /* 0x0000000000007941 */ /* 0x000fea0003800000 */
.L_x_13041:
[----:B------:R-:W-:-:S05]  /*2fc90*/  IMAD R2, R2, R3, R3 ;  /* 0x0000000302027224 */ /* 0x000fca00078e0203 */
[----:B------:R-:W-:-:S07]  /*2fca0*/  VIMNMX R8, R8, R2, PT ;  /* 0x0000000208087248 */ /* 0x000fce0003fe0100 */
.L_x_13040:
        /* <DEDUP_REMOVED lines=20> */
.L_x_13046:
[----:B------:R-:W-:-:S13]  /*2fdf0*/  ISETP.NE.AND P0, PT, R3, 0x1, PT ;  /* 0x000000010300780c */ /* 0x000fda0003f05270 */
[----:B------:R-:W1:Y:S02]  /*2fe00*/  @P0 LDC.64 R4, c[0x0][0xae0] ;  /* 0x0002b800ff040b82 */ /* 0x000e640000000a00 */
[----:B-1----:R-:W-:-:S05]  /*2fe10*/  @P0 IMAD.HI.U32 R4, R2, R4, RZ ;  /* 0x0000000402040227 */ /* 0x002fca00078e00ff */
[----:B------:R-:W-:-:S07]  /*2fe20*/  @P0 SHF.R.U32.HI R2, RZ, R5, R4 ;  /* 0x00000005ff020219 */ /* 0x000fce0000011604 */
.L_x_13047:
[----:B------:R-:W-:Y:S05]  /*2fe30*/  BSYNC B0 ;  /* 0x0000000000007941 */ /* 0x000fea0003800000 */
.L_x_13045:
[----:B------:R-:W-:-:S05]  /*2fe40*/  IMAD R2, R2, R3, RZ ;  /* 0x0000000302027224 */ /* 0x000fca00078e02ff */
[----:B------:R-:W-:-:S07]  /*2fe50*/  VIMNMX R6, R6, R2, !PT ;  /* 0x0000000206067248 */ /* 0x000fce0007fe0100 */
.L_x_13044:
        /* <DEDUP_REMOVED lines=32> */
.L_x_13257:
[----:B--2---:R-:W-:Y:S02]  /*30060*/  ISETP.NE.AND P0, PT, R14, RZ, PT ;  /* 0x000000ff0e00720c */ /* 0x004fe40003f05270 */
[----:B------:R-:W-:-:S11]  /*30070*/  PLOP3.LUT P6, PT, PT, PT, PT, 0x8, 0x0 ;  /* 0x000000000000781c */ /* 0x000fd60003fce170 */
[----:B------:R-:W-:Y:S05]  /*30080*/  @P0 BRA `(.L_x_13051) ;  /* 0x00000000000c0947 */ /* 0x000fea0003800000 */
[----:B------:R-:W-:-:S03]  /*30090*/  UMOV UR4, 0xffffffff ;  /* 0xffffffff00047882 */ /* 0x000fc60000000000 */
[----:B------:R-:W-:Y:S05]  /*300a0*/  BRA.DIV UR4, `(.L_x_13052) ;  /* 0x0000008604e47947 */ /* 0x000fea000b800000 */
[----:B------:R-:W-:-:S13]  /*300b0*/  ELECT P6, URZ, PT ;  /* 0x00000000003f782f */ /* 0x000fda00038c0000 */
.L_x_13051:
        /* <DEDUP_REMOVED lines=10> */
.L_x_13260:
[----:B------:R-:W-:Y:S05]  /*30160*/  BSYNC B1 ;  /* 0x0000000000017941 */ /* 0x000fea0003800000 */
.L_x_13053:
[----:B------:R-:W-:Y:S04]  /*30170*/  BSSY B1, `(.L_x_13055) ;  /* 0x0000083000017945 */ /* 0x000fe80003800000 */
[----:B------:R-:W-:Y:S05]  /*30180*/  @!P6 BRA `(.L_x_13056) ;  /* 0x000000080004e947 */ /* 0x000fea0003800000 */
[----:B------:R-:W2:Y:S04]  /*30190*/  LDL R6, [R1+0x470] ;  /* 0x0004700001067983 */ /* 0x000ea80000100800 */
[----:B------:R-:W3:Y:S01]  /*301a0*/  LDL R7, [R1+0x478] ;  /* 0x0004780001077983 */ /* 0x000ee20000100800 */
[----:B-1----:R-:W1:Y:S01]  /*301b0*/  S2R R5, SR_TID.X ;  /* 0x0000000000057919 */ /* 0x002e620000002100 */
[----:B--2---:R-:W-:Y:S02]  /*301c0*/  IMAD.MOV.U32 R9, RZ, RZ, R6 ;  /* 0x000000ffff097224 */ /* 0x004fe400078e0006 */
[----:B------:R-:W2:Y:S02]  /*301d0*/  LDL R6, [R1+0x488] ;  /* 0x0004880001067983 */ /* 0x000ea40000100800 */
[----:B---3--:R-:W-:Y:S01]  /*301e0*/  IMAD R4, R7, 0x8, R9 ;  /* 0x0000000807047824 */ /* 0x008fe200078e0209 */
[----:B-1----:R-:W-:Y:S01]  /*301f0*/  LOP3.LUT R5, R5, 0x7f, RZ, 0xc0, !PT ;  /* 0x0000007f05057812 */ /* 0x002fe200078ec0ff */
[----:B------:R-:W-:Y:S03]  /*30200*/  BSSY B2, `(.L_x_13057) ;  /* 0x0000005000027945 */ /* 0x000fe60003800000 */
[----:B------:R-:W-:-:S02]  /*30210*/  ISETP.NE.AND P1, PT, R5, RZ, PT ;  /* 0x000000ff0500720c */ /* 0x000fc40003f25270 */
[----:B--2---:R-:W-:-:S04]  /*30220*/  SHF.L.U32 R9, R6, 0x1f, RZ ;  /* 0x0000001f06097819 */ /* 0x004fc800000006ff */
[----:B------:R-:W1:Y:S02]  /*30230*/  SYNCS.PHASECHK.TRANS64.TRYWAIT P0, [R4+URZ+0x324a0], R9 ;  /* 0x0324a009040075a7 */ /* 0x000e64000800017f */
[----:B-1----:R-:W-:Y:S05]  /*30240*/  @!P0 BRA `(.L_x_13058) ;  /* 0x0000008400b48947 */ /* 0x002fea0003800000 */
.L_x_13261:
[----:B------:R-:W-:Y:S05]  /*30250*/  BSYNC B2 ;  /* 0x0000000000027941 */ /* 0x000fea0003800000 */
.L_x_13057:
        /* <DEDUP_REMOVED lines=9> */
.L_x_13060:
[----:B------:R-:W-:Y:S05]  /*302f0*/  BSYNC B2 ;  /* 0x0000000000027941 */ /* 0x000fea0003800000 */
.L_x_13059:
        /* <DEDUP_REMOVED lines=14> */
.L_x_13061:
        /* <DEDUP_REMOVED lines=13> */
.L_x_13262:
[----:B------:R-:W-:Y:S05]  /*304b0*/  BSYNC B2 ;  /* 0x0000000000027941 */ /* 0x000fea0003800000 */
.L_x_13062:
        /* <DEDUP_REMOVED lines=11> */
.L_x_13065:
[----:B------:R-:W-:Y:S05]  /*30570*/  BSYNC B2 ;  /* 0x0000000000027941 */ /* 0x000fea0003800000 */
.L_x_13064:
        /* <DEDUP_REMOVED lines=11> */
.L_x_13066:
        /* <DEDUP_REMOVED lines=15> */
.L_x_13067:
        /* <DEDUP_REMOVED lines=15> */
.L_x_13068:
        /* <DEDUP_REMOVED lines=15> */
.L_x_13069:
        /* <DEDUP_REMOVED lines=10> */
.L_x_13056:
[----:B------:R-:W-:Y:S05]  /*309a0*/  BSYNC B1 ;  /* 0x0000000000017941 */ /* 0x000fea0003800000 */
.L_x_13055:
[----:B------:R-:W2:Y:S04]  /*309b0*/  LDL.LU R6, [R1+0x478] ;  /* 0x0004780001067983 */ /* 0x000ea80000300800 */
[----:B------:R-:W3:Y:S01]  /*309c0*/  LDL.LU R9, [R1+0x488] ;  /* 0x0004880001097983 */ /* 0x000ee20000300800 */
[----:B-1----:R-:W-:Y:S01]  /*309d0*/  VIADD R4, R8, 0xfffffffe ;  /* 0xfffffffe08047836 */ /* 0x002fe20000000000 */
        /* <DEDUP_REMOVED lines=10> */
.L_x_13085:
        /* <DEDUP_REMOVED lines=14> */
.L_x_13263:
[----:B------:R-:W-:Y:S05]  /*30b60*/  BSYNC B2 ;  /* 0x0000000000027941 */ /* 0x000fea0003800000 */
.L_x_13072:
        /* <DEDUP_REMOVED lines=9> */
.L_x_13075:
[----:B------:R-:W-:Y:S05]  /*30c00*/  BSYNC B2 ;  /* 0x0000000000027941 */ /* 0x000fea0003800000 */
.L_x_13074:
        /* <DEDUP_REMOVED lines=13> */
.L_x_13076:
        /* <DEDUP_REMOVED lines=13> */
.L_x_13264:
[----:B------:R-:W-:Y:S05]  /*30db0*/  BSYNC B2 ;  /* 0x0000000000027941 */ /* 0x000fea0003800000 */
.L_x_13077:
        /* <DEDUP_REMOVED lines=11> */
.L_x_13080:
[----:B------:R-:W-:Y:S05]  /*30e70*/  BSYNC B2 ;  /* 0x0000000000027941 */ /* 0x000fea0003800000 */
.L_x_13079:
        /* <DEDUP_REMOVED lines=11> */
.L_x_13081:
        /* <DEDUP_REMOVED lines=15> */
.L_x_13082:
        /* <DEDUP_REMOVED lines=15> */
.L_x_13083:
        /* <DEDUP_REMOVED lines=15> */
.L_x_13084:
        /* <DEDUP_REMOVED lines=10> */
.L_x_13071:
[----:B------:R-:W-:Y:S05]  /*312a0*/  BSYNC B1 ;  /* 0x0000000000017941 */ /* 0x000fea0003800000 */
.L_x_13070:
[----:B-1----:R-:W2:Y:S04]  /*312b0*/  LDL.LU R9, [R1+0x478] ;  /* 0x0004780001097983 */ /* 0x002ea80000300800 */
[----:B------:R-:W3:Y:S01]  /*312c0*/  LDL.LU R7, [R1+0x488] ;  /* 0x0004880001077983 */ /* 0x000ee20000300800 */
        /* <DEDUP_REMOVED lines=10> */
.L_x_13049:
[----:B------:R-:W-:Y:S05]  /*31370*/  BSYNC B0 ;  /* 0x0000000000007941 */ /* 0x000fea0003800000 */
.L_x_13048:
        /* <DEDUP_REMOVED lines=9> */
[----:B----4-:R-:W-:-:S05]  /*31410*/  @P1 SHF.R.U32.HI R2, RZ, R3, R0 ;  /* 0x00000003ff021219 */ /* 0x010fca0000011600 */
[----:B------:R-:W-:Y:S02]  /*31420*/  IMAD.IADD R0, R17, 0x1, R2 ;  /* 0x0000000111007824 */ /* 0x000fe400078e0202 */
[----:B------:R-:W2:Y:S02]  /*31430*/  LDC.64 R2, c[0x0][0xad8] ;  /* 0x0002b600ff027b82 */ /* 0x000ea40000000a00 */
[----:B--2---:R-:W-:Y:S01]  /*31440*/  ISETP.GE.AND P2, PT, R3, 0x1, PT ;  /* 0x000000010300780c */ /* 0x004fe20003f46270 */
[----:B------:R-:W-:-:S12]  /*31450*/  IMAD.IADD R2, R0, 0x1, R2 ;  /* 0x0000000100027824 */ /* 0x000fd800078e0202 */
        /* <DEDUP_REMOVED lines=12> */
.L_x_13088:
[----:B------:R-:W-:-:S13]  /*31520*/  ISETP.NE.AND P0, PT, R3, 0x1, PT ;  /* 0x000000010300780c */ /* 0x000fda0003f05270 */
[----:B-1----:R-:W1:Y:S02]  /*31530*/  @P0 LDC.64 R4, c[0x0][0xae0] ;  /* 0x0002b800ff040b82 */ /* 0x002e640000000a00 */
[----:B-1----:R-:W-:-:S05]  /*31540*/  @P0 IMAD.HI.U32 R4, R6, R4, RZ ;  /* 0x0000000406040227 */ /* 0x002fca00078e00ff */
[----:B------:R-:W-:-:S07]  /*31550*/  @P0 SHF.R.U32.HI R6, RZ, R5, R4 ;  /* 0x00000005ff060219 */ /* 0x000fce0000011604 */
.L_x_13089:
[----:B------:R-:W-:Y:S05]  /*31560*/  BSYNC B0 ;  /* 0x0000000000007941 */ /* 0x000fea0003800000 */
.L_x_13087:
[----:B------:R-:W-:-:S05]  /*31570*/  IMAD R6, R6, R3, R3 ;  /* 0x0000000306067224 */ /* 0x000fca00078e0203 */
[----:B------:R-:W-:-:S07]  /*31580*/  VIMNMX R2, R2, R6, PT ;  /* 0x0000000602027248 */ /* 0x000fce0003fe0100 */
.L_x_13086:
        /* <DEDUP_REMOVED lines=25> */
.L_x_13092:
[----:B------:R-:W-:-:S13]  /*31720*/  ISETP.NE.AND P0, PT, R3, 0x1, PT ;  /* 0x000000010300780c */ /* 0x000fda0003f05270 */
[----:B-1----:R-:W1:Y:S02]  /*31730*/  @P0 LDC.64 R4, c[0x0][0xae0] ;  /* 0x0002b800ff040b82 */ /* 0x002e640000000a00 */
[----:B-1----:R-:W-:-:S05]  /*31740*/  @P0 IMAD.HI.U32 R4, R0, R4, RZ ;  /* 0x0000000400040227 */ /* 0x002fca00078e00ff */
[----:B------:R-:W-:-:S07]  /*31750*/  @P0 SHF.R.U32.HI R0, RZ, R5, R4 ;  /* 0x00000005ff000219 */ /* 0x000fce0000011604 */
.L_x_13093:
[----:B------:R-:W-:Y:S05]  /*31760*/  BSYNC B0 ;  /* 0x0000000000007941 */ /* 0x000fea0003800000 */
.L_x_13091:
[----:B------:R-:W-:-:S05]  /*31770*/  IMAD R0, R0, R3, RZ ;  /* 0x0000000300007224 */ /* 0x000fca00078e02ff */
[----:B------:R-:W-:-:S07]  /*31780*/  VIMNMX R2, R2, R0, !PT ;  /* 0x0000000002027248 */ /* 0x000fce0007fe0100 */
.L_x_13090:
        /* <DEDUP_REMOVED lines=14> */
[----:B-1----:R-:W1:Y:S01]  /*31870*/  LDC.64 R4, c[0x0][0xd60] ;  /* 0x00035800ff047b82 */ /* 0x002e620000000a00 */
[----:B------:R-:W2:Y:S08]  /*31880*/  FLO.U32 R0, UR4 ;  /* 0x0000000400007d00 */ /* 0x000eb000080e0000 */
[----:B------:R-:W1:Y:S01]  /*31890*/  POPC R2, UR4 ;  /* 0x0000000400027d09 */ /* 0x000e620008000000 */
[----:B--2---:R-:W-:-:S13]  /*318a0*/  ISETP.EQ.U32.AND P0, PT, R0, R3, PT ;  /* 0x000000030000720c */ /* 0x004fda0003f02070 */
[----:B-1----:R-:W2:Y:S01]  /*318b0*/  @P0 ATOMG.E.ADD.STRONG.GPU PT, R5, desc[UR42][R4.64], R2 ;  /* 0x00000002040509a8 */ /* 0x002ea200081ee1ea */
[----:B------:R-:W1:Y:S02]  /*318c0*/  S2R R3, SR_LTMASK ;  /* 0x0000000000037919 */ /* 0x000e640000003900 */
[----:B-1----:R-:W-:-:S06]  /*318d0*/  LOP3.LUT R3, R3, UR4, RZ, 0xc0, !PT ;  /* 0x0000000403037c12 */ /* 0x002fcc000f8ec0ff */
[----:B------:R-:W1:Y:S01]  /*318e0*/  POPC R3, R3 ;  /* 0x0000000300037309 */ /* 0x000e620000000000 */
[----:B--2---:R-:W1:Y:S02]  /*318f0*/  SHFL.IDX PT, R0, R5, R0, 0x1f ;  /* 0x00001f0005007589 */ /* 0x004e6400000e0000 */
[----:B-1----:R-:W-:Y:S01]  /*31900*/  IADD3 R16, R0, UR39, R3 ;  /* 0x0000002700107c10 */ /* 0x002fe2000fffe003 */
[----:B------:R-:W-:Y:S06]  /*31910*/  BRA `(.L_x_13096) ;  /* 0x0000004c001c7947 */ /* 0x000fec0003800000 */
.L_x_13095:
        /* <DEDUP_REMOVED lines=11> */
[----:B-1----:R-:W-:Y:S02]  /*319d0*/  IMAD.U32 R5, RZ, RZ, UR7 ;  /* 0x00000007ff057e24 */ /* 0x002fe4000f8e00ff */
        /* <DEDUP_REMOVED lines=8> */
[----:B--2---:R-:W-:Y:S05]  /*31a60*/  CALL.ABS.NOINC R2 ;  /* 0x0000000002007343 */ /* 0x004fea0003c00000 */
.L_x_13098:
[----:B------:R-:W-:Y:S05]  /*31a70*/  BSYNC B6 ;  /* 0x0000000000067941 */ /* 0x000fea0003800000 */
.L_x_13097:
        /* <DEDUP_REMOVED lines=20> */
.L_x_13101:
        /* <DEDUP_REMOVED lines=15> */
.L_x_13100:
[----:B------:R-:W-:Y:S05]  /*31cb0*/  BSYNC B6 ;  /* 0x0000000000067941 */ /* 0x000fea0003800000 */
.L_x_13099:
        /* <DEDUP_REMOVED lines=8> */
[----:B------:R3:W4:Y:S02]  /*31d40*/  @P0 LDG.E R7, desc[UR42][R2.64] ;  /* 0x0000002a02070981 */ /* 0x000724000c1e1900 */
[----:B---3--:R-:W3:Y:S02]  /*31d50*/  LDC.64 R2, c[0x0][0x418] ;  /* 0x00010600ff027b82 */ /* 0x008ee40000000a00 */
[----:B---3--:R-:W-:Y:S01]  /*31d60*/  LOP3.LUT P0, RZ, R2, UR4, RZ, 0xfc, !PT ;  /* 0x0000000402ff7c12 */ /* 0x008fe2000f80fcff */
[----:B------:R-:W-:-:S03]  /*31d70*/  UMOV UR4, 0xffffffff ;  /* 0xffffffff00047882 */ /* 0x000fc60000000000 */
[----:B------:R-:W-:Y:S01]  /*31d80*/  LOP3.LUT P0, RZ, R3, UR5, RZ, 0xfc, P0 ;  /* 0x0000000503ff7c12 */ /* 0x000fe2000800fcff */
[----:B--2---:R-:W-:Y:S01]  /*31d90*/  VIADD R0, R17, 0xffffffff ;  /* 0xffffffff11007836 */ /* 0x004fe20000000000 */
        /* <DEDUP_REMOVED lines=9> */
.L_x_13267:
        /* <DEDUP_REMOVED lines=11> */
.L_x_13270:
[----:B------:R-:W-:Y:S05]  /*31ee0*/  @!P6 BRA `(.L_x_13103) ;  /* 0x00000004000ce947 */ /* 0x000fea0003800000 */
[----:B------:R-:W-:-:S04]  /*31ef0*/  ISETP.NE.U32.AND P0, PT, R2, RZ, PT ;  /* 0x000000ff0200720c */ /* 0x000fc80003f05070 */
[----:B------:R-:W-:-:S13]  /*31f00*/  ISETP.NE.AND.EX P0, PT, R3, RZ, PT, P0 ;  /* 0x000000ff0300720c */ /* 0x000fda0003f05300 */
[----:B------:R-:W-:Y:S05]  /*31f10*/  @!P0 BRA `(.L_x_13105) ;  /* 0x0000000000508947 */ /* 0x000fea0003800000 */
[----:B------:R-:W3:Y:S01]  /*31f20*/  LDC R6, c[0x0][0x43c] ;  /* 0x00010f00ff067b82 */ /* 0x000ee20000000800 */
[----:B-1----:R-:W-:Y:S01]  /*31f30*/  IMAD.MOV.U32 R9, RZ, RZ, R0 ;  /* 0x000000ffff097224 */ /* 0x002fe200078e0000 */
[----:B------:R-:W-:-:S03]  /*31f40*/  ULDC.64 UR4, c[0x0][0x428] ;  /* 0x00010a0000047ab9 */ /* 0x000fc60000000a00 */
[----:B----4-:R-:W-:Y:S01]  /*31f50*/  IMAD.MOV.U32 R0, RZ, RZ, R9 ;  /* 0x000000ffff007224 */ /* 0x010fe200078e0009 */
[----:B---3--:R-:W-:-:S13]  /*31f60*/  ISETP.NE.AND P0, PT, R6, 0x1, PT ;  /* 0x000000010600780c */ /* 0x008fda0003f05270 */
        /* <DEDUP_REMOVED lines=15> */
.L_x_13105:
[----:B--2---:R-:W2:Y:S04]  /*32060*/  LDL R7, [R1+0x470] ;  /* 0x0004700001077983 */ /* 0x004ea80000100800 */
[----:B----4-:R-:W2:Y:S04]  /*32070*/  LDL R0, [R1+0x474] ;  /* 0x0004740001007983 */ /* 0x010ea80000100800 */
[----:B---3--:R-:W3:Y:S01]  /*32080*/  LDL R2, [R1+0x484] ;  /* 0x0004840001027983 */ /* 0x008ee20000100800 */
[----:B--2---:R-:W-:Y:S01]  /*32090*/  IMAD R0, R0, 0x8, R7 ;  /* 0x0000000800007824 */ /* 0x004fe200078e0207 */
[----:B---3--:R-:W-:-:S04]  /*320a0*/  SHF.L.U32 R2, R2, 0x1f, RZ ;  /* 0x0000001f02027819 */ /* 0x008fc800000006ff */
[----:B------:R-:W2:Y:S02]  /*320b0*/  SYNCS.PHASECHK.TRANS64.TRYWAIT P0, [R0+URZ+0x32440], R2 ;  /* 0x03244002000075a7 */ /* 0x000ea4000800017f */
[----:B--2---:R-:W-:Y:S05]  /*320c0*/  @!P0 BRA `(.L_x_13106) ;  /* 0x0000006800b88947 */ /* 0x004fea0003800000 */
.L_x_13271:
        /* <DEDUP_REMOVED lines=11> */
.L_x_13107:
[----:B------:R-:W3:Y:S04]  /*32180*/  LDL R6, [R1+0x470] ;  /* 0x0004700001067983 */ /* 0x000ee80000100800 */
[----:B-1----:R-:W3:Y:S04]  /*32190*/  LDL R5, [R1+0x474] ;  /* 0x0004740001057983 */ /* 0x002ee80000100800 */
        /* <DEDUP_REMOVED lines=24> */
.L_x_13103:
        /* <DEDUP_REMOVED lines=26> */
[----:B-1----:R-:W-:Y:S02]  /*324c0*/  IMAD.U32 R5, RZ, RZ, UR5 ;  /* 0x00000005ff057e24 */ /* 0x002fe4000f8e00ff */
[----:B------:R-:W-:Y:S02]  /*324d0*/  IMAD.U32 R6, RZ, RZ, UR6 ;  /* 0x00000006ff067e24 */ /* 0x000fe4000f8e00ff */
[----:B--2---:R-:W-:-:S02]  /*324e0*/  IMAD.U32 R7, RZ, RZ, UR7 ;  /* 0x00000007ff077e24 */ /* 0x004fc4000f8e00ff */
[----:B------:R-:W-:Y:S02]  /*324f0*/  IMAD.U32 R10, RZ, RZ, UR8 ;  /* 0x00000008ff0a7e24 */ /* 0x000fe4000f8e00ff */
[----:B0-----:R-:W-:Y:S02]  /*32500*/  IMAD.U32 R11, RZ, RZ, UR9 ;  /* 0x00000009ff0b7e24 */ /* 0x001fe4000f8e00ff */
[----:B------:R-:W-:Y:S02]  /*32510*/  IMAD.MOV.U32 R8, RZ, RZ, 0x70 ;  /* 0x00000070ff087424 */ /* 0x000fe400078e00ff */
[----:B------:R-:W-:Y:S02]  /*32520*/  IMAD.MOV.U32 R12, RZ, RZ, 0x1 ;  /* 0x00000001ff0c7424 */ /* 0x000fe400078e00ff */
[----:B------:R-:W-:-:S07]  /*32530*/  IMAD.MOV.U32 R13, RZ, RZ, RZ ;  /* 0x000000ffff0d7224 */ /* 0x000fce00078e00ff */
[----:B------:R-:W-:-:S07]  /*32540*/  LEPC R20, `(.L_x_13109) ;  /* 0x000000001014794e */ /* 0x000fce0000000000 */
[----:B---34-:R-:W-:Y:S05]  /*32550*/  CALL.ABS.NOINC R2 ;  /* 0x0000000002007343 */ /* 0x018fea0003c00000 */
.L_x_13109:
[----:B------:R-:W-:Y:S05]  /*32560*/  BSYNC B6 ;  /* 0x0000000000067941 */ /* 0x000fea0003800000 */
.L_x_13108:
[----:B0-----:R-:W4:Y:S01]  /*32570*/  LDL R11, [R1+0x498] ;  /* 0x00049800010b7983 */ /* 0x001f220000100800 */
[----:B--2---:R-:W0:Y:S01]  /*32580*/  LDC R7, c[0x0][0x448] ;  /* 0x00011200ff077b82 */ /* 0x004e220000000800 */
[----:B------:R-:W-:Y:S01]  /*32590*/  ULDC.64 UR4, c[0x0][0x298] ;  /* 0x0000a60000047ab9 */ /* 0x000fe20000000a00 */
[----:B------:R-:W-:Y:S01]  /*325a0*/  ULDC.64 UR6, c[0x0][0x280] ;  /* 0x0000a00000067ab9 */ /* 0x000fe20000000a00 */
[----:B------:R-:W2:Y:S04]  /*325b0*/  LDL R4, [R1+0x4b8] ;  /* 0x0004b80001047983 */ /* 0x000ea80000100800 */
[----:B------:R-:W2:Y:S04]  /*325c0*/  LDL R10, [R1+0x4ac] ;  /* 0x0004ac00010a7983 */ /* 0x000ea80000100800 */
[----:B-1----:R-:W2:Y:S01]  /*325d0*/  LDL R9, [R1+0x4c8] ;  /* 0x0004c80001097983 */ /* 0x002ea20000100800 */
[----:B------:R-:W1:Y:S01]  /*325e0*/  S2R R2, SR_TID.X ;  /* 0x0000000000027919 */ /* 0x000e620000002100 */
[----:B---3--:R-:W3:Y:S02]  /*325f0*/  S2R R0, SR_TID.X ;  /* 0x0000000000007919 */ /* 0x008ee40000002100 */
[----:B------:R-:W2:Y:S01]  /*32600*/  LDL R8, [R1+0x4cc] ;  /* 0x0004cc0001087983 */ /* 0x000ea20000100800 */
[----:B0-----:R-:W-:-:S03]  /*32610*/  ISETP.NE.AND P0, PT, R7, 0x1, PT ;  /* 0x000000010700780c */ /* 0x001fc60003f05270 */
[----:B------:R-:W2:Y:S10]  /*32620*/  LDL R6, [R1+0x4b4] ;  /* 0x0004b40001067983 */ /* 0x000eb40000100800 */
[----:B------:R-:W0:Y:S01]  /*32630*/  @P0 LDC R3, c[0x0][0x450] ;  /* 0x00011400ff030b82 */ /* 0x000e220000000800 */
[----:B-1----:R-:W-:-:S04]  /*32640*/  LOP3.LUT R2, R2, 0x7f, RZ, 0xc0, !PT ;  /* 0x0000007f02027812 */ /* 0x002fc800078ec0ff */
[----:B------:R-:W-:Y:S01]  /*32650*/  SHF.R.U32.HI R2, RZ, 0x3, R2 ;  /* 0x00000003ff027819 */ /* 0x000fe20000011602 */
[----:B---3--:R-:W-:-:S05]  /*32660*/  IMAD.SHL.U32 R0, R0, 0x10, RZ ;  /* 0x0000001000007824 */ /* 0x008fca00078e00ff */
[----:B------:R-:W-:Y:S02]  /*32670*/  LOP3.LUT R0, R2, 0x70, R0, 0xf8, !PT ;  /* 0x0000007002007812 */ /* 0x000fe400078ef800 */
[----:B------:R-:W1:Y:S03]  /*32680*/  @P0 LDC R2, c[0x0][0x44c] ;  /* 0x00011300ff020b82 */ /* 0x000e660000000800 */
[----:B----4-:R-:W-:-:S04]  /*32690*/  IMAD.IADD R5, R0, 0x1, R11 ;  /* 0x0000000100057824 */ /* 0x010fc800078e020b */
[----:B-1----:R-:W-:-:S04]  /*326a0*/  @P0 IMAD.HI.U32 R2, R5, R2, RZ ;  /* 0x0000000205020227 */ /* 0x002fc800078e00ff */
[----:B------:R-:W-:Y:S01]  /*326b0*/  IMAD.MOV.U32 R0, RZ, RZ, R5 ;  /* 0x000000ffff007224 */ /* 0x000fe200078e0005 */
[----:B0-----:R-:W-:Y:S01]  /*326c0*/  @P0 SHF.R.U32.HI R0, RZ, R3, R2 ;  /* 0x00000003ff000219 */ /* 0x001fe20000011602 */
[----:B--2---:R-:W-:-:S04]  /*326d0*/  IMAD R2, R4, UR4, RZ ;  /* 0x0000000404027c24 */ /* 0x004fc8000f8e02ff */
        /* <DEDUP_REMOVED lines=44> */
[----:B--2---:R-:W-:-:S03]  /*329a0*/  IMAD R0, R11, R7, RZ ;  /* 0x000000070b007224 */ /* 0x004fc600078e02ff */
[----:B------:R-:W-:Y:S01]  /*329b0*/  SHFL.IDX PT, R7, R2, 0x1, 0x181f ;  /* 0x00381f0002077f89 */ /* 0x000fe200000e0000 */
[----:B---3--:R-:W-:-:S03]  /*329c0*/  IMAD.IADD R8, R8, 0x1, R6 ;  /* 0x0000000108087824 */ /* 0x008fc600078e0206 */
[----:B------:R-:W2:Y:S01]  /*329d0*/  SHFL.IDX PT, R6, R3, 0x1, 0x181f ;  /* 0x00381f0003067f89 */ /* 0x000ea200000e0000 */
[C---:B------:R-:W-:Y:S01]  /*329e0*/  VIADD R11, R8.reuse, 0x10 ;  /* 0x00000010080b7836 */ /* 0x040fe20000000000 */
[-C--:B------:R-:W-:Y:S02]  /*329f0*/  ISETP.GE.AND P1, PT, R8, R0.reuse, PT ;  /* 0x000000000800720c */ /* 0x080fe40003f26270 */
[----:B------:R-:W-:Y:S02]  /*32a00*/  STL [R1+0x498], R8 ;  /* 0x0004980801007387 */ /* 0x000fe40000100800 */
[----:B------:R-:W-:Y:S02]  /*32a10*/  ISETP.GE.AND P2, PT, R11, R0, PT ;  /* 0x000000000b00720c */ /* 0x000fe40003f46270 */
[----:B------:R3:W-:Y:S07]  /*32a20*/  STL [R1+0x4c0], R11 ;  /* 0x0004c00b01007387 */ /* 0x0007ee0000100800 */
[----:B0-----:R-:W-:Y:S01]  /*32a30*/  @!P1 LEA R5, P3, R10, R5, 0x1 ;  /* 0x000000050a059211 */ /* 0x001fe200078608ff */
[----:B---3--:R-:W-:-:S04]  /*32a40*/  VIADD R11, R8, 0x20 ;  /* 0x00000020080b7836 */ /* 0x008fc80000000000 */
        /* <DEDUP_REMOVED lines=8> */
[----:B------:R-:W-:Y:S01]  /*32ad0*/  @!P2 IMAD.X R4, RZ, RZ, R7, P1 ;  /* 0x000000ffff04a224 */ /* 0x000fe200008e0607 */
        /* <DEDUP_REMOVED lines=58> */
.L_x_13288:
        /* <DEDUP_REMOVED lines=13> */
.L_x_13111:
        /* <DEDUP_REMOVED lines=38> */
.L_x_13113:
[----:B------:R-:W-:Y:S05]  /*331b0*/  BSYNC B6 ;  /* 0x0000000000067941 */ /* 0x000fea0003800000 */
.L_x_13112:
        /* <DEDUP_REMOVED lines=61> */
[----:B------:R-:W-:Y:S04]  /*33590*/  SHFL.IDX PT, R6, R0, RZ, 0x181f ;  /* 0x00181fff00067589 */ /* 0x000fe800000e0000 */
[----:B------:R-:W5:Y:S01]  /*335a0*/  LDL.LU R12, [R1+0x4d4] ;  /* 0x0004d400010c7983 */ /* 0x000f620000300800 */
[----:B--2---:R-:W-:-:S03]  /*335b0*/  IMAD R3, R10, R7, RZ ;  /* 0x000000070a037224 */ /* 0x004fc600078e02ff */
[----:B------:R-:W2:Y:S02]  /*335c0*/  LDL.LU R10, [R1+0x4d0] ;  /* 0x0004d000010a7983 */ /* 0x000ea40000300800 */
[-C--:B---3--:R-:W-:Y:S02]  /*335d0*/  ISETP.GE.AND P4, PT, R4, R3.reuse, PT ;  /* 0x000000030400720c */ /* 0x088fe40003f86270 */
[----:B------:R-:W0:Y:S01]  /*335e0*/  SHFL.IDX PT, R4, R2, RZ, 0x181f ;  /* 0x00181fff02047589 */ /* 0x000e2200000e0000 */
[----:B----4-:R-:W-:-:S13]  /*335f0*/  ISETP.GE.AND P5, PT, R5, R3, PT ;  /* 0x000000030500720c */ /* 0x010fda0003fa6270 */
        /* <DEDUP_REMOVED lines=84> */
[----:B-1----:R0:W-:Y:S02]  /*33b40*/  @!P4 LDGSTS.E.BYPASS.LTC128B.128 [R9+0x31400], desc[UR42][R4.64+0x180], !P0 ;  /* 0x314001800409cfae */ /* 0x0021e4000c101d6a */
.L_x_13306:
        /* <DEDUP_REMOVED lines=14> */
.L_x_13116:
[----:B------:R-:W-:Y:S05]  /*33c30*/  BSYNC B0 ;  /* 0x0000000000007941 */ /* 0x000fea0003800000 */
.L_x_13115:
[----:B------:R3:W5:Y:S01]  /*33c40*/  LDL R8, [R1+0x470] ;  /* 0x0004700001087983 */ /* 0x0007620000100800 */
[----:B------:R-:W-:Y:S01]  /*33c50*/  PLOP3.LUT P0, PT, PT, PT, PT, 0x80, 0x0 ;  /* 0x000000000000781c */ /* 0x000fe20003f0f070 */
[----:B------:R-:W-:-:S12]  /*33c60*/  NOP ;  /* 0x0000000000007918 */ /* 0x000fd80000000000 */
.L_x_13117:
[----:B0-----:R-:W4:Y:S01]  /*33c70*/  LDL R2, [R1+0x470] ;  /* 0x0004700001027983 */ /* 0x001f220000100800 */
        /* <DEDUP_REMOVED lines=16> */
[----:B------:R-:W4:Y:S03]  /*33d80*/  SYNCS.PHASECHK.TRANS64.TRYWAIT P0, [R2+URZ+0x32420], R0 ;  /* 0x03242000020075a7 */ /* 0x000f26000800017f */
[----:B0---4-:R-:W-:Y:S05]  /*33d90*/  @!P0 BRA `(.L_x_13119) ;  /* 0x0000006400d88947 */ /* 0x011fea0003800000 */
.L_x_13307:
[----:B------:R-:W-:Y:S05]  /*33da0*/  BSYNC B0 ;  /* 0x0000000000007941 */ /* 0x000fea0003800000 */
.L_x_13118:
[----:B0-----:R-:W4:Y:S01]  /*33db0*/  LDL R2, [R1+0x49c] ;  /* 0x00049c0001027983 */ /* 0x001f220000100800 */
[----:B------:R-:W-:Y:S01]  /*33dc0*/  BSSY B0, `(.L_x_13120) ;  /* 0x000005f000007945 */ /* 0x000fe20003800000 */
[----:B----4-:R-:W-:-:S13]  /*33dd0*/  LOP3.LUT P0, RZ, R2, 0x1, RZ, 0xc0, !PT ;  /* 0x0000000102ff7812 */ /* 0x010fda000780c0ff */
[----:B------:R-:W-:Y:S05]  /*33de0*/  @!P0 BRA `(.L_x_13121) ;  /* 0x0000000400708947 */ /* 0x000fea0003800000 */
[----:B------:R-:W4:Y:S04]  /*33df0*/  LDL R2, [R1+0x470] ;  /* 0x0004700001027983 */ /* 0x000f280000100800 */
[----:B-1----:R-:W2:Y:S01]  /*33e00*/  LDL R4, [R1+0x484] ;  /* 0x0004840001047983 */ /* 0x002ea20000100800 */
        /* <DEDUP_REMOVED lines=10> */
.L_x_13308:
[----:B------:R-:W-:Y:S05]  /*33eb0*/  BSYNC B1 ;  /* 0x0000000000017941 */ /* 0x000fea0003800000 */
.L_x_13122:
        /* <DEDUP_REMOVED lines=9> */
.L_x_13125:
[----:B------:R-:W-:Y:S05]  /*33f50*/  BSYNC B1 ;  /* 0x0000000000017941 */ /* 0x000fea0003800000 */
.L_x_13124:
[----:B------:R-:W2:Y:S04]  /*33f60*/  LDL R5, [R1+0x470] ;  /* 0x0004700001057983 */ /* 0x000ea80000100800 */
[----:B0-----:R-:W2:Y:S04]  /*33f70*/  LDL R0, [R1+0x474] ;  /* 0x0004740001007983 */ /* 0x001ea80000100800 */
        /* <DEDUP_REMOVED lines=12> */
.L_x_13126:
        /* <DEDUP_REMOVED lines=15> */
.L_x_13127:
        /* <DEDUP_REMOVED lines=15> */
.L_x_13128:
        /* <DEDUP_REMOVED lines=15> */
.L_x_13129:
        /* <DEDUP_REMOVED lines=10> */
.L_x_13121:
[----:B------:R-:W-:Y:S05]  /*343b0*/  BSYNC B0 ;  /* 0x0000000000007941 */ /* 0x000fea0003800000 */
.L_x_13120:
[----:B-1----:R-:W4:Y:S04]  /*343c0*/  LDL R4, [R1+0x4a0] ;  /* 0x0004a00001047983 */ /* 0x002f280000100800 */
[----:B------:R-:W2:Y:S01]  /*343d0*/  LDL R5, [R1+0x494] ;  /* 0x0004940001057983 */ /* 0x000ea20000100800 */
[----:B------:R-:W-:Y:S01]  /*343e0*/  BSSY B0, `(.L_x_13130) ;  /* 0x00001ff000007945 */ /* 0x000fe20003800000 */
[----:B----4-:R-:W-:-:S05]  /*343f0*/  VIADD R0, R4, 0xfffffffe ;  /* 0xfffffffe04007836 */ /* 0x010fca0000000000 */
[----:B--2---:R-:W-:-:S13]  /*34400*/  ISETP.GE.AND P0, PT, R0, R5, PT ;  /* 0x000000050000720c */ /* 0x004fda0003f06270 */
        /* <DEDUP_REMOVED lines=9> */
[----:B------:R-:W2:Y:S04]  /*344a0*/  LDL.LU R4, [R1+0x474] ;  /* 0x0004740001047983 */ /* 0x000ea80000300800 */
[----:B------:R-:W4:Y:S04]  /*344b0*/  LDL.LU R7, [R1+0x484] ;  /* 0x0004840001077983 */ /* 0x000f280000300800 */
[----:B------:R-:W3:Y:S01]  /*344c0*/  LDL R5, [R1+0x49c] ;  /* 0x00049c0001057983 */ /* 0x000ee20000100800 */
[----:B------:R-:W-:Y:S01]  /*344d0*/  BSSY B1, `(.L_x_13134) ;  /* 0x000009f000017945 */ /* 0x000fe20003800000 */
[----:B--2---:R-:W-:-:S04]  /*344e0*/  IADD3 R2, R4, 0x1, RZ ;  /* 0x0000000104027810 */ /* 0x004fc80007ffe0ff */
[----:B------:R-:W-:-:S04]  /*344f0*/  ISETP.NE.AND P0, PT, R2, 0x2, PT ;  /* 0x000000020200780c */ /* 0x000fc80003f05270 */
[----:B------:R-:W-:Y:S02]  /*34500*/  SEL R3, RZ, 0x1, P0 ;  /* 0x00000001ff037807 */ /* 0x000fe40000000000 */
[----:B-----5:R-:W-:Y:S02]  /*34510*/  SEL R8, R2, RZ, P0 ;  /* 0x000000ff02087207 */ /* 0x020fe40000000000 */
[----:B----4-:R-:W-:-:S03]  /*34520*/  LOP3.LUT R7, R7, R3, RZ, 0x3c, !PT ;  /* 0x0000000307077212 */ /* 0x010fc600078e3cff */
[----:B------:R0:W-:Y:S04]  /*34530*/  STL [R1+0x474], R8 ;  /* 0x0004740801007387 */ /* 0x0001e80000100800 */
[----:B------:R0:W-:Y:S01]  /*34540*/  STL [R1+0x484], R7 ;  /* 0x0004840701007387 */ /* 0x0001e20000100800 */
[----:B---3--:R-:W-:-:S13]  /*34550*/  LOP3.LUT P2, RZ, R5, 0x1, RZ, 0xc0, !PT ;  /* 0x0000000105ff7812 */ /* 0x008fda000784c0ff */
        /* <DEDUP_REMOVED lines=24> */
.L_x_13136:
[----:B------:R-:W2:Y:S01]  /*346e0*/  LDL R2, [R1+0x470] ;  /* 0x0004700001027983 */ /* 0x000ea20000100800 */
[----:B0-----:R-:W-:Y:S01]  /*346f0*/  SHF.L.U32 R5, R7, 0x1f, RZ ;  /* 0x0000001f07057819 */ /* 0x001fe200000006ff */
[----:B------:R-:W0:Y:S01]  /*34700*/  S2R R3, SR_TID.X ;  /* 0x0000000000037919 */ /* 0x000e220000002100 */
[----:B------:R-:W-:Y:S01]  /*34710*/  BSSY B3, `(.L_x_13137) ;  /* 0x0000006000037945 */ /* 0x000fe20003800000 */
[----:B0-----:R-:W-:-:S04]  /*34720*/  LOP3.LUT R3, R3, 0x7f, RZ, 0xc0, !PT ;  /* 0x0000007f03037812 */ /* 0x001fc800078ec0ff */
[----:B------:R-:W-:Y:S01]  /*34730*/  ISETP.NE.AND P1, PT, R3, RZ, PT ;  /* 0x000000ff0300720c */ /* 0x000fe20003f25270 */
[----:B--2---:R-:W-:-:S04]  /*34740*/  IMAD R2, R8, 0x8, R2 ;  /* 0x0000000808027824 */ /* 0x004fc800078e0202 */
[----:B------:R-:W0:Y:S02]  /*34750*/  SYNCS.PHASECHK.TRANS64.TRYWAIT P0, [R2+URZ+0x32440], R5 ;  /* 0x03244005020075a7 */ /* 0x000e24000800017f */
[----:B0-----:R-:W-:Y:S06]  /*34760*/  @!P0 BRA `(.L_x_13138) ;  /* 0x0000005c00908947 */ /* 0x001fec0003800000 */
.L_x_13309:
[----:B------:R-:W-:Y:S05]  /*34770*/  BSYNC B3 ;  /* 0x0000000000037941 */ /* 0x000fea0003800000 */
.L_x_13137:
        /* <DEDUP_REMOVED lines=9> */
.L_x_13140:
[----:B------:R-:W-:Y:S05]  /*34810*/  BSYNC B3 ;  /* 0x0000000000037941 */ /* 0x000fea0003800000 */
.L_x_13139:
        /* <DEDUP_REMOVED lines=14> */
.L_x_13141:
        /* <DEDUP_REMOVED lines=13> */
.L_x_13310:
[----:B------:R-:W-:Y:S05]  /*349d0*/  BSYNC B3 ;  /* 0x0000000000037941 */ /* 0x000fea0003800000 */
.L_x_13142:
        /* <DEDUP_REMOVED lines=11> */
.L_x_13145:
[----:B------:R-:W-:Y:S05]  /*34a90*/  BSYNC B3 ;  /* 0x0000000000037941 */ /* 0x000fea0003800000 */
.L_x_13144:
        /* <DEDUP_REMOVED lines=11> */
.L_x_13146:
        /* <DEDUP_REMOVED lines=15> */
.L_x_13147:
        /* <DEDUP_REMOVED lines=15> */
.L_x_13148:
        /* <DEDUP_REMOVED lines=15> */
.L_x_13149:
        /* <DEDUP_REMOVED lines=10> */
.L_x_13135:
[----:B------:R-:W-:Y:S05]  /*34ec0*/  BSYNC B1 ;  /* 0x0000000000017941 */ /* 0x000fea0003800000 */
.L_x_13134:
[----:B------:R-:W2:Y:S02]  /*34ed0*/  LDL R4, [R1+0x4a0] ;  /* 0x0004a00001047983 */ /* 0x000ea40000100800 */
[----:B--2---:R-:W-:-:S07]  /*34ee0*/  VIADD R0, R4, 0xfffffffd ;  /* 0xfffffffd04007836 */ /* 0x004fce0000000000 */
.L_x_13133:
[----:B------:R-:W-:Y:S05]  /*34ef0*/  BSYNC B2 ;  /* 0x0000000000027941 */ /* 0x000fea0003800000 */
.L_x_13132:
[----:B------:R-:W2:Y:S01]  /*34f00*/  LDL.LU R2, [R1+0x4a0] ;  /* 0x0004a00001027983 */ /* 0x000ea20000300800 */
[----:B------:R-:W-:Y:S01]  /*34f10*/  VIADD R6, R6, 0xfffffffe ;  /* 0xfffffffe06067836 */ /* 0x000fe20000000000 */
[----:B--2---:R-:W-:-:S04]  /*34f20*/  LOP3.LUT R2, RZ, R2, RZ, 0x33, !PT ;  /* 0x00000002ff027212 */ /* 0x004fc800078e33ff */
[----:B------:R-:W-:-:S13]  /*34f30*/  ISETP.NE.AND P0, PT, R6, R2, PT ;  /* 0x000000020600720c */ /* 0x000fda0003f05270 */
[----:B------:R-:W-:Y:S05]  /*34f40*/  @!P0 BRA `(.L_x_13131) ;  /* 0x0000001400208947 */ /* 0x000fea0003800000 */
.L_x_13182:
[----:B------:R-:W2:Y:S04]  /*34f50*/  LDL R4, [R1+0x49c] ;  /* 0x00049c0001047983 */ /* 0x000ea80000100800 */
[----:B------:R-:W4:Y:S04]  /*34f60*/  LDL.LU R3, [R1+0x474] ;  /* 0x0004740001037983 */ /* 0x000f280000300800 */
[----:B------:R-:W3:Y:S01]  /*34f70*/  LDL.LU R2, [R1+0x484] ;  /* 0x0004840001027983 */ /* 0x000ee20000300800 */
        /* <DEDUP_REMOVED lines=33> */
.L_x_13152:
        /* <DEDUP_REMOVED lines=9> */
.L_x_13311:
[----:B------:R-:W-:Y:S05]  /*35220*/  BSYNC B2 ;  /* 0x0000000000027941 */ /* 0x000fea0003800000 */
.L_x_13153:
        /* <DEDUP_REMOVED lines=9> */
.L_x_13156:
[----:B------:R-:W-:Y:S05]  /*352c0*/  BSYNC B2 ;  /* 0x0000000000027941 */ /* 0x000fea0003800000 */
.L_x_13155:
        /* <DEDUP_REMOVED lines=13> */
.L_x_13157:
        /* <DEDUP_REMOVED lines=13> */
.L_x_13312:
[----:B------:R-:W-:Y:S05]  /*35470*/  BSYNC B2 ;  /* 0x0000000000027941 */ /* 0x000fea0003800000 */
.L_x_13158:
        /* <DEDUP_REMOVED lines=11> */
.L_x_13161:
[----:B------:R-:W-:Y:S05]  /*35530*/  BSYNC B2 ;  /* 0x0000000000027941 */ /* 0x000fea0003800000 */
.L_x_13160:
        /* <DEDUP_REMOVED lines=10> */
.L_x_13162:
        /* <DEDUP_REMOVED lines=15> */
.L_x_13163:
        /* <DEDUP_REMOVED lines=15> */
.L_x_13164:
        /* <DEDUP_REMOVED lines=15> */
.L_x_13165:
        /* <DEDUP_REMOVED lines=10> */
.L_x_13151:
[----:B------:R-:W-:Y:S05]  /*35950*/  BSYNC B1 ;  /* 0x0000000000017941 */ /* 0x000fea0003800000 */
.L_x_13150:
        /* <DEDUP_REMOVED lines=36> */
.L_x_13168:
        /* <DEDUP_REMOVED lines=9> */
.L_x_13313:
[----:B------:R-:W-:Y:S05]  /*35c30*/  BSYNC B2 ;  /* 0x0000000000027941 */ /* 0x000fea0003800000 */
.L_x_13169:
        /* <DEDUP_REMOVED lines=9> */
.L_x_13172:
[----:B------:R-:W-:Y:S05]  /*35cd0*/  BSYNC B2 ;  /* 0x0000000000027941 */ /* 0x000fea0003800000 */
.L_x_13171:
        /* <DEDUP_REMOVED lines=14> */
.L_x_13173:
        /* <DEDUP_REMOVED lines=13> */
.L_x_13314:
[----:B------:R-:W-:Y:S05]  /*35e90*/  BSYNC B2 ;  /* 0x0000000000027941 */ /* 0x000fea0003800000 */
.L_x_13174:
        /* <DEDUP_REMOVED lines=11> */
.L_x_13177:
[----:B------:R-:W-:Y:S05]  /*35f50*/  BSYNC B2 ;  /* 0x0000000000027941 */ /* 0x000fea0003800000 */
.L_x_13176:
        /* <DEDUP_REMOVED lines=11> */
.L_x_13178:
        /* <DEDUP_REMOVED lines=15> */
.L_x_13179:
        /* <DEDUP_REMOVED lines=15> */
.L_x_13180:
        /* <DEDUP_REMOVED lines=15> */
.L_x_13181:
        /* <DEDUP_REMOVED lines=10> */
.L_x_13167:
[----:B------:R-:W-:Y:S05]  /*36380*/  BSYNC B1 ;  /* 0x0000000000017941 */ /* 0x000fea0003800000 */
.L_x_13166:
[----:B------:R-:W2:Y:S01]  /*36390*/  LDL R5, [R1+0x494] ;  /* 0x0004940001057983 */ /* 0x000ea20000100800 */
[----:B------:R-:W-:Y:S01]  /*363a0*/  VIADD R0, R0, 0xfffffffe ;  /* 0xfffffffe00007836 */ /* 0x000fe20000000000 */
[----:B--2---:R-:W-:-:S13]  /*363b0*/  ISETP.GT.AND P0, PT, R6, R5, PT ;  /* 0x000000050600720c */ /* 0x004fda0003f04270 */
[----:B------:R-:W-:Y:S05]  /*363c0*/  @P0 BRA `(.L_x_13182) ;  /* 0xffffffe800e00947 */ /* 0x000fea000383ffff */
.L_x_13131:
[----:B------:R-:W-:Y:S05]  /*363d0*/  BSYNC B0 ;  /* 0x0000000000007941 */ /* 0x000fea0003800000 */
.L_x_13130:
[----:B------:R-:W2:Y:S04]  /*363e0*/  LDL.LU R4, [R1+0x474] ;  /* 0x0004740001047983 */ /* 0x000ea80000300800 */
[----:B------:R-:W4:Y:S01]  /*363f0*/  LDL.LU R3, [R1+0x484] ;  /* 0x0004840001037983 */ /* 0x000f220000300800 */
[----:B------:R-:W0:Y:S01]  /*36400*/  S2R R2, SR_TID.X ;  /* 0x0000000000027919 */ /* 0x000e220000002100 */
[----:B------:R-:W-:Y:S01]  /*36410*/  BSSY B0, `(.L_x_13183) ;  /* 0x0000015000007945 */ /* 0x000fe20003800000 */
[----:B0-----:R-:W-:-:S04]  /*36420*/  LOP3.LUT R2, R2, 0x7f, RZ, 0xc0, !PT ;  /* 0x0000007f02027812 */ /* 0x001fc800078ec0ff */
[----:B------:R-:W-:Y:S01]  /*36430*/  ISETP.NE.AND P1, PT, R2, RZ, PT ;  /* 0x000000ff0200720c */ /* 0x000fe20003f25270 */
[----:B--2---:R-:W-:-:S05]  /*36440*/  VIADD R0, R4, 0x1 ;  /* 0x0000000104007836 */ /* 0x004fca0000000000 */
        /* <DEDUP_REMOVED lines=16> */
[----:B0-----:R-:W-:-:S07]  /*36550*/  IADD3 R16, R2, UR39, R7 ;  /* 0x0000002702107c10 */ /* 0x001fce000fffe007 */
.L_x_13184:
[----:B------:R-:W-:Y:S05]  /*36560*/  BSYNC B0 ;  /* 0x0000000000007941 */ /* 0x000fea0003800000 */
.L_x_13183:
[----:B------:R-:W-:-:S05]  /*36570*/  SEL R0, R0, RZ, P0 ;  /* 0x000000ff00007207 */ /* 0x000fca0000000000 */
[----:B------:R1:W-:Y:S02]  /*36580*/  STL [R1+0x474], R0 ;  /* 0x0004740001007387 */ /* 0x0003e40000100800 */
.L_x_13096:
[----:B------:R-:W-:Y:S05]  /*36590*/  BSYNC B7 ;  /* 0x0000000000077941 */ /* 0x000fea0003800000 */
.L_x_13094:
[----:B-1----:R-:W2:Y:S02]  /*365a0*/  LDL R0, [R1+0x49c] ;  /* 0x00049c0001007983 */ /* 0x002ea40000100800 */
[----:B--2---:R-:W-:-:S13]  /*365b0*/  LOP3.LUT P0, RZ, R0, 0x40, RZ, 0xc0, !PT ;  /* 0x0000004000ff7812 */ /* 0x004fda000780c0ff */
[----:B------:R-:W-:Y:S05]  /*365c0*/  @!P0 BRA `(.L_x_13185) ;  /* 0x0000000000288947 */ /* 0x000fea0003800000 */
[----:B------:R-:W-:Y:S05]  /*365d0*/  WARPSYNC.ALL ;  /* 0x0000000000007948 */ /* 0x000fea0003800000 */
[----:B------:R-:W1:Y:S08]  /*365e0*/  S2UR UR5, SR_CgaCtaId ;  /* 0x00000000000579c3 */ /* 0x000e700000008800 */
[----:B------:R-:W-:Y:S06]  /*365f0*/  BAR.SYNC.DEFER_BLOCKING 0x5, 0x180 ;  /* 0x0146000000007b1d */ /* 0x000fec0000010000 */
[----:B------:R-:W-:-:S02]  /*36600*/  UMOV UR4, 0x400 ;  /* 0x0000040000047882 */ /* 0x000fc40000000000 */
[----:B-1----:R-:W-:-:S06]  /*36610*/  ULEA UR4, UR5, UR4, 0x18 ;  /* 0x0000000405047291 */ /* 0x002fcc000f8ec03f */
[----:B------:R-:W-:-:S05]  /*36620*/  IMAD.U32 R0, RZ, RZ, UR4 ;  /* 0x00000004ff007e24 */ /* 0x000fca000f8e00ff */
[----:B------:R1:W2:Y:S04]  /*36630*/  LDS.128 R16, [R0+0x324d0] ;  /* 0x0324d00000107984 */ /* 0x0002a80000000c00 */
[----:B------:R1:W-:Y:S01]  /*36640*/  STL [R1+0x470], R0 ;  /* 0x0004700001007387 */ /* 0x0003e20000100800 */
[----:B------:R-:W-:Y:S06]  /*36650*/  BAR.ARV 0x4, 0x180 ;  /* 0x0106000000007b1d */ /* 0x000fec0000002000 */
[----:B------:R-:W-:Y:S05]  /*36660*/  BRA `(.L_x_13186) ;  /* 0x0000000800d87947 */ /* 0x000fea0003800000 */
.L_x_13185:
        /* <DEDUP_REMOVED lines=22> */
[----:B------:R-:W-:Y:S04]  /*367d0*/  SHFL.IDX PT, R0, R16, RZ, 0x1f ;  /* 0x00001fff10007589 */ /* 0x000fe800000e0000 */
        /* <DEDUP_REMOVED lines=13> */
.L_x_13324:
[----:B------:R-:W-:Y:S02]  /*368b0*/  ULDC UR4, c[0x0][0xd38] ;  /* 0x00034e0000047ab9 */ /* 0x000fe40000000800 */
[----:B------:R-:W-:-:S04]  /*368c0*/  IMAD.U32 R4, RZ, RZ, UR4 ;  /* 0x00000004ff047e24 */ /* 0x000fc8000f8e00ff */
[----:B-1----:R-:W-:-:S04]  /*368d0*/  IMAD R16, R16, R4, RZ ;  /* 0x0000000410107224 */ /* 0x002fc800078e02ff */
[----:B------:R-:W-:-:S05]  /*368e0*/  IMAD.IADD R5, R5, 0x1, R16 ;  /* 0x0000000105057824 */ /* 0x000fca00078e0210 */
[----:B------:R-:W-:-:S13]  /*368f0*/  ISETP.GT.AND P6, PT, R5, R0, PT ;  /* 0x000000000500720c */ /* 0x000fda0003fc4270 */
[----:B------:R-:W-:Y:S05]  /*36900*/  @P6 BRA `(.L_x_13188) ;  /* 0x00000000009c6947 */ /* 0x000fea0003800000 */
.L_x_13193:
        /* <DEDUP_REMOVED lines=14> */
.L_x_13191:
[----:B------:R-:W-:Y:S05]  /*369f0*/  BSYNC B0 ;  /* 0x0000000000007941 */ /* 0x000fea0003800000 */
.L_x_13190:
        /* <DEDUP_REMOVED lines=18> */
.L_x_13332:
[----:B------:R-:W-:Y:S02]  /*36b20*/  ULDC UR4, c[0x0][0xd38] ;  /* 0x00034e0000047ab9 */ /* 0x000fe40000000800 */
[----:B------:R-:W-:-:S04]  /*36b30*/  IMAD.U32 R4, RZ, RZ, UR4 ;  /* 0x00000004ff047e24 */ /* 0x000fc8000f8e00ff */
[----:B-1----:R-:W-:-:S04]  /*36b40*/  IMAD R16, R16, R4, RZ ;  /* 0x0000000410107224 */ /* 0x002fc800078e02ff */
[----:B------:R-:W-:-:S05]  /*36b50*/  IMAD.IADD R5, R16, 0x1, R5 ;  /* 0x0000000110057824 */ /* 0x000fca00078e0205 */
[----:B------:R-:W-:-:S13]  /*36b60*/  ISETP.GT.AND P6, PT, R5, R0, PT ;  /* 0x000000000500720c */ /* 0x000fda0003fc4270 */
[----:B------:R-:W-:Y:S05]  /*36b70*/  @!P6 BRA `(.L_x_13193) ;  /* 0xfffffffc0064e947 */ /* 0x000fea000383ffff */
.L_x_13188:
        /* <DEDUP_REMOVED lines=8> */
.L_x_13336:
[----:B------:R-:W-:Y:S01]  /*36c00*/  ISETP.NE.AND P0, PT, R5, RZ, PT ;  /* 0x000000ff0500720c */ /* 0x000fe20003f05270 */
[----:B------:R-:W-:-:S12]  /*36c10*/  IMAD.MOV.U32 R5, RZ, RZ, RZ ;  /* 0x000000ffff057224 */ /* 0x000fd800078e00ff */
[----:B------:R-:W-:Y:S05]  /*36c20*/  @!P0 BRA `(.L_x_13195) ;  /* 0x0000000000148947 */ /* 0x000fea0003800000 */
[----:B------:R-:W-:Y:S01]  /*36c30*/  UMOV UR4, 0xffffffff ;  /* 0xffffffff00047882 */ /* 0x000fe20000000000 */
[----:B------:R-:W-:Y:S02]  /*36c40*/  VIADD R12, R6, 0xffffffff ;  /* 0xffffffff060c7836 */ /* 0x000fe40000000000 */
[----:B------:R-:W-:Y:S05]  /*36c50*/  BRA.DIV UR4, `(.L_x_13196) ;  /* 0x0000004604287947 */ /* 0x000fea000b800000 */
[----:B0-----:R0:W4:Y:S02]  /*36c60*/  SHFL.IDX PT, R2, R2, R12, 0x1f ;  /* 0x00001f0c02027589 */ /* 0x00112400000e0000 */
.L_x_13339:
[----:B----4-:R-:W-:-:S07]  /*36c70*/  IMAD.MOV.U32 R5, RZ, RZ, R2 ;  /* 0x000000ffff057224 */ /* 0x010fce00078e0002 */
.L_x_13195:
        /* <DEDUP_REMOVED lines=39> */
[----:B0-----:R-:W-:-:S06]  /*36ef0*/  IADD3 R3, R3, 0xffffffe, RZ ;  /* 0x0ffffffe03037810 */ /* 0x001fcc0007ffe0ff */
        /* <DEDUP_REMOVED lines=26> */
.L_x_13189:
[----:B------:R-:W-:Y:S01]  /*370a0*/  UMOV UR4, URZ ;  /* 0x0000003f00047c82 */ /* 0x000fe20008000000 */
[----:B------:R-:W-:Y:S01]  /*370b0*/  UMOV UR5, URZ ;  /* 0x0000003f00057c82 */ /* 0x000fe20008000000 */
[----:B------:R-:W-:Y:S01]  /*370c0*/  ULDC UR6, c[0x0][0xd3c] ;  /* 0x00034f0000067ab9 */ /* 0x000fe20000000800 */
[----:B------:R-:W-:Y:S02]  /*370d0*/  IMAD.MOV.U32 R16, RZ, RZ, R0 ;  /* 0x000000ffff107224 */ /* 0x000fe400078e0000 */
[----:B------:R-:W-:Y:S02]  /*370e0*/  IMAD.U32 R17, RZ, RZ, UR4 ;  /* 0x00000004ff117e24 */ /* 0x000fe4000f8e00ff */
[----:B------:R-:W-:Y:S02]  /*370f0*/  IMAD.U32 R18, RZ, RZ, UR5 ;  /* 0x00000005ff127e24 */ /* 0x000fe4000f8e00ff */
[----:B------:R-:W-:-:S07]  /*37100*/  IMAD.U32 R19, RZ, RZ, UR6 ;  /* 0x00000006ff137e24 */ /* 0x000fce000f8e00ff */
.L_x_13197:
        /* <DEDUP_REMOVED lines=12> */
.L_x_13186:
[----:B------:R-:W-:Y:S02]  /*371d0*/  ULDC UR4, c[0x0][0xd3c] ;  /* 0x00034f0000047ab9 */ /* 0x000fe40000000800 */
[----:B--2---:R-:W-:-:S13]  /*371e0*/  ISETP.GE.AND P0, PT, R19, UR4, PT ;  /* 0x0000000413007c0c */ /* 0x004fda000bf06270 */
[----:B------:R-:W-:Y:S05]  /*371f0*/  @!P0 BRA `(.L_x_13198) ;  /* 0xffffff8000f08947 */ /* 0x000fea000383ffff */
[----:B------:R-:W-:Y:S05]  /*37200*/  BSYNC B8 ;  /* 0x0000000000087941 */ /* 0x000fea0003800000 */
.L_x_13036:
[----:B-1----:R-:W2:Y:S01]  /*37210*/  LDL.LU R0, [R1+0x4e4] ;  /* 0x0004e40001007983 */ /* 0x002ea20000300800 */
[----:B------:R-:W-:Y:S01]  /*37220*/  BSSY B0, `(.L_x_13199) ;  /* 0x000000b000007945 */ /* 0x000fe20003800000 */
[----:B------:R-:W1:Y:S01]  /*37230*/  S2R R5, SR_CgaCtaId ;  /* 0x0000000000057919 */ /* 0x000e620000008800 */
        /* <DEDUP_REMOVED lines=9> */
.L_x_13340:
[----:B------:R-:W-:Y:S05]  /*372d0*/  BSYNC B0 ;  /* 0x0000000000007941 */ /* 0x000fea0003800000 */
.L_x_13199:
[----:B------:R-:W-:-:S03]  /*372e0*/  UMOV UR4, 0xffffffff ;  /* 0xffffffff00047882 */ /* 0x000fc60000000000 */
[----:B------:R-:W-:Y:S05]  /*372f0*/  BRA.DIV UR4, `(.L_x_13201) ;  /* 0x0000003e04bc7947 */ /* 0x000fea000b800000 */
[----:B------:R-:W1:Y:S02]  /*37300*/  S2R R2, SR_TID.X ;  /* 0x0000000000027919 */ /* 0x000e640000002100 */
[----:B-1----:R-:W-:-:S04]  /*37310*/  SHF.R.U32.HI R2, RZ, 0x5, R2 ;  /* 0x00000005ff027819 */ /* 0x002fc80000011602 */
[----:B------:R-:W-:-:S05]  /*37320*/  LOP3.LUT R2, R2, 0x3, RZ, 0xc0, !PT ;  /* 0x0000000302027812 */ /* 0x000fca00078ec0ff */
[----:B------:R1:W2:Y:S02]  /*37330*/  SHFL.IDX PT, R14, R2, RZ, 0x1f ;  /* 0x00001fff020e7589 */ /* 0x0002a400000e0000 */
.L_x_13343:
[----:B--2---:R-:W-:-:S13]  /*37340*/  ISETP.NE.AND P0, PT, R14, RZ, PT ;  /* 0x000000ff0e00720c */ /* 0x004fda0003f05270 */
[----:B------:R-:W-:Y:S05]  /*37350*/  @P0 BRA `(.L_x_12811) ;  /* 0x0000000000940947 */ /* 0x000fea0003800000 */
[----:B------:R-:W-:-:S03]  /*37360*/  UMOV UR4, 0xffffffff ;  /* 0xffffffff00047882 */ /* 0x000fc60000000000 */
[----:B------:R-:W-:Y:S05]  /*37370*/  BRA.DIV UR4, `(.L_x_13202) ;  /* 0x0000003e04d07947 */ /* 0x000fea000b800000 */
[----:B------:R-:W-:-:S13]  /*37380*/  ELECT P6, URZ, PT ;  /* 0x00000000003f782f */ /* 0x000fda00038c0000 */
.L_x_13346:
[----:B------:R-:W-:Y:S05]  /*37390*/  @!P6 BRA `(.L_x_12811) ;  /* 0x000000000084e947 */ /* 0x000fea0003800000 */
[----:B------:R-:W-:-:S06]  /*373a0*/  ULOP3.LUT UR4, UR38, 0x2, URZ, 0xfc, !UPT ;  /* 0x0000000226047892 */ /* 0x000fcc000f8efc3f */
[----:B-1----:R-:W-:-:S05]  /*373b0*/  IMAD.U32 R2, RZ, RZ, UR4 ;  /* 0x00000004ff027e24 */ /* 0x002fca000f8e00ff */
[----:B------:R-:W-:-:S13]  /*373c0*/  ISETP.NE.AND P2, PT, R2, 0x3, PT ;  /* 0x000000030200780c */ /* 0x000fda0003f45270 */
[----:B------:R-:W-:Y:S05]  /*373d0*/  @!P2 BRA `(.L_x_13203) ;  /* 0x000000000004a947 */ /* 0x000fea0003800000 */
[----:B------:R-:W-:Y:S01]  /*373e0*/  BPT.TRAP 0x1 ;  /* 0x000000040000795c */ /* 0x000fe20000300000 */
.L_x_13203:
[----:B0-----:R-:W2:Y:S04]  /*373f0*/  LDL R3, [R1+0x474] ;  /* 0x0004740001037983 */ /* 0x001ea80000100800 */
[----:B------:R-:W4:Y:S01]  /*37400*/  LDL.LU R7, [R1+0x484] ;  /* 0x0004840001077983 */ /* 0x000f220000300800 */
[----:B------:R-:W-:-:S04]  /*37410*/  VIADD R2, R0, 0x32440 ;  /* 0x0003244000027836 */ /* 0x000fc80000000000 */
[C---:B--2---:R-:W-:Y:S02]  /*37420*/  IMAD R6, R3.reuse, 0x8, R2 ;  /* 0x0000000803067824 */ /* 0x044fe400078e0202 */
        /* <DEDUP_REMOVED lines=10> */
.L_x_13347:
[----:B------:R-:W1:Y:S02]  /*374d0*/  SYNCS.PHASECHK.TRANS64.TRYWAIT P0, [R7+URZ], R2 ;  /* 0x00000002070075a7 */ /* 0x000e64000800017f */
[----:B-1----:R-:W-:Y:S05]  /*374e0*/  @!P0 BRA `(.L_x_13205) ;  /* 0x0000003c00a88947 */ /* 0x002fea0003800000 */
.L_x_13348:
[----:B------:R-:W-:Y:S05]  /*374f0*/  @!P2 BRA `(.L_x_13206) ;  /* 0x000000000004a947 */ /* 0x000fea0003800000 */
[----:B------:R-:W-:Y:S01]  /*37500*/  BPT.TRAP 0x1 ;  /* 0x000000040000795c */ /* 0x000fe20000300000 */
.L_x_13206:
[----:B------:R-:W2:Y:S01]  /*37510*/  LDL.LU R4, [R1+0x474] ;  /* 0x0004740001047983 */ /* 0x000ea20000300800 */
[----:B------:R-:W-:-:S04]  /*37520*/  VIADD R0, R0, 0x32460 ;  /* 0x0003246000007836 */ /* 0x000fc80000000000 */
[----:B--2---:R-:W-:-:S04]  /*37530*/  IMAD R4, R4, 0x8, R0 ;  /* 0x0000000804047824 */ /* 0x004fc800078e0200 */
[----:B------:R-:W2:Y:S02]  /*37540*/  SYNCS.PHASECHK.TRANS64.TRYWAIT P0, [R4+URZ], R5 ;  /* 0x00000005040075a7 */ /* 0x000ea4000800017f */
[----:B--2---:R-:W-:Y:S05]  /*37550*/  @!P0 BRA `(.L_x_13207) ;  /* 0x0000003c00a08947 */ /* 0x004fea0003800000 */
.L_x_13349:
[----:B------:R-:W-:-:S07]  /*37560*/  IMAD R3, R3, 0x8, R0 ;  /* 0x0000000803037824 */ /* 0x000fce00078e0200 */
.L_x_13208:
[----:B----4-:R4:W0:Y:S02]  /*37570*/  SYNCS.PHASECHK.TRANS64.TRYWAIT P0, [R3+URZ], R2 ;  /* 0x00000002030075a7 */ /* 0x010824000800017f */
[----:B0-----:R-:W-:Y:S05]  /*37580*/  @!P0 NANOSLEEP.SYNCS 0x989680 ;  /* 0x009896800000895d */ /* 0x001fea0003900000 */
[----:B------:R-:W0:Y:S02]  /*37590*/  @!P0 SYNCS.PHASECHK.TRANS64 P0, [R3+URZ], R2 ;  /* 0x00000002030085a7 */ /* 0x000e24000800007f */
[----:B0-----:R-:W-:Y:S05]  /*375a0*/  @!P0 BRA `(.L_x_13208) ;  /* 0xfffffffc00f08947 */ /* 0x001fea000383ffff */
.L_x_12811:
[----:B------:R-:W-:Y:S05]  /*375b0*/  BSYNC B9 ;  /* 0x0000000000097941 */ /* 0x000fea0003800000 */
.L_x_12808:
[----:B------:R-:W-:Y:S05]  /*375c0*/  EXIT ;  /* 0x000000000000794d */ /* 0x000fea0003800000 */
.L_x_12837:
[----:B0-----:R0:W1:Y:S02]  /*375d0*/  SYNCS.PHASECHK.TRANS64.TRYWAIT P6, [R89+URZ+0x32490], R100 ;  /* 0x03249064590075a7 */ /* 0x00106400080c017f */
[----:B-1----:R-:W-:Y:S05]  /*375e0*/  @!P6 NANOSLEEP.SYNCS 0x989680 ;  /* 0x009896800000e95d */ /* 0x002fea0003900000 */
[----:B------:R-:W1:Y:S02]  /*375f0*/  @!P6 SYNCS.PHASECHK.TRANS64 P6, [R89+URZ+0x32490], R100 ;  /* 0x032490645900e5a7 */ /* 0x000e6400080c007f */
[----:B-1----:R-:W-:Y:S05]  /*37600*/  @!P6 BRA `(.L_x_12837) ;  /* 0xfffffffc00f0e947 */ /* 0x002fea000383ffff */
[----:B------:R-:W-:Y:S05]  /*37610*/  BRA `(.L_x_13209) ;  /* 0xfffffcb800887947 */ /* 0x000fea000383ffff */
.L_x_12855:
[----:B0-----:R0:W1:Y:S02]  /*37620*/  SYNCS.PHASECHK.TRANS64.TRYWAIT P5, [R89+URZ+0x32490], R100 ;  /* 0x03249064590075a7 */ /* 0x00106400080a017f */
[----:B-1----:R-:W-:Y:S05]  /*37630*/  @!P5 NANOSLEEP.SYNCS 0x989680 ;  /* 0x009896800000d95d */ /* 0x002fea0003900000 */
[----:B------:R-:W1:Y:S02]  /*37640*/  @!P5 SYNCS.PHASECHK.TRANS64 P5, [R89+URZ+0x32490], R100 ;  /* 0x032490645900d5a7 */ /* 0x000e6400080a007f */
[----:B-1----:R-:W-:Y:S05]  /*37650*/  @!P5 BRA `(.L_x_12855) ;  /* 0xfffffffc00f0d947 */ /* 0x002fea000383ffff */
[----:B------:R-:W-:Y:S05]  /*37660*/  BRA `(.L_x_13210) ;  /* 0xfffffcc800c87947 */ /* 0x000fea000383ffff */
.L_x_12864:
[----:B0-----:R0:W1:Y:S02]  /*37670*/  SYNCS.PHASECHK.TRANS64.TRYWAIT P4, [R89+URZ+0x32490], R100 ;  /* 0x03249064590075a7 */ /* 0x001064000808017f */
[----:B-1----:R-:W-:Y:S05]  /*37680*/  @!P4 NANOSLEEP.SYNCS 0x989680 ;  /* 0x009896800000c95d */ /* 0x002fea0003900000 */
[----:B------:R-:W1:Y:S02]  /*37690*/  @!P4 SYNCS.PHASECHK.TRANS64 P4, [R89+URZ+0x32490], R100 ;  /* 0x032490645900c5a7 */ /* 0x000e64000808007f */
[----:B-1----:R-:W-:Y:S05]  /*376a0*/  @!P4 BRA `(.L_x_12864) ;  /* 0xfffffffc00f0c947 */ /* 0x002fea000383ffff */
[----:B------:R-:W-:Y:S05]  /*376b0*/  BRA `(.L_x_13211) ;  /* 0xfffffcd800b87947 */ /* 0x000fea000383ffff */
.L_x_12870:
[----:B-1----:R1:W2:Y:S02]  /*376c0*/  SYNCS.PHASECHK.TRANS64.TRYWAIT P3, [R89+URZ+0x324b0], R100 ;  /* 0x0324b064590075a7 */ /* 0x0022a4000806017f */
[----:B--2---:R-:W-:Y:S05]  /*376d0*/  @!P3 NANOSLEEP.SYNCS 0x989680 ;  /* 0x009896800000b95d */ /* 0x004fea0003900000 */
[----:B------:R-:W2:Y:S02]  /*376e0*/  @!P3 SYNCS.PHASECHK.TRANS64 P3, [R89+URZ+0x324b0], R100 ;  /* 0x0324b0645900b5a7 */ /* 0x000ea4000806007f */
[----:B--2---:R-:W-:Y:S05]  /*376f0*/  @!P3 BRA `(.L_x_12870) ;  /* 0xfffffffc00f0b947 */ /* 0x004fea000383ffff */
[----:B------:R-:W-:Y:S05]  /*37700*/  BRA `(.L_x_13212) ;  /* 0xfffffcdc00487947 */ /* 0x000fea000383ffff */
.L_x_12886:
        /* <DEDUP_REMOVED lines=8> */
.L_x_13214:
[----:B------:R-:W-:Y:S05]  /*37790*/  BSYNC B0 ;  /* 0x0000000000007941 */ /* 0x000fea0003800000 */
.L_x_13213:
[----:B------:R-:W-:Y:S05]  /*377a0*/  BRA `(.L_x_13215) ;  /* 0xfffffcec00887947 */ /* 0x000fea000383ffff */
.L_x_12898:
        /* <DEDUP_REMOVED lines=8> */
.L_x_13217:
[----:B------:R-:W-:Y:S05]  /*37830*/  BSYNC B1 ;  /* 0x0000000000017941 */ /* 0x000fea0003800000 */
.L_x_13216:
        /* <DEDUP_REMOVED lines=8> */
.L_x_13218:
[----:B------:R-:W-:Y:S02]  /*378c0*/  IMAD.MOV.U32 R13, RZ, RZ, R7 ;  /* 0x000000ffff0d7224 */ /* 0x000fe400078e0007 */
[----:B------:R-:W-:-:S07]  /*378d0*/  IMAD.MOV.U32 R2, RZ, RZ, R14 ;  /* 0x000000ffff027224 */ /* 0x000fce00078e000e */
[----:B------:R-:W-:Y:S05]  /*378e0*/  WARPSYNC.COLLECTIVE R15, `(.L_x_13219) ;  /* 0x000000000f087348 */ /* 0x000fea0003c00000 */
[----:B------:R0:W1:Y:S02]  /*378f0*/  SHFL.IDX P6, R14, R13, R12, R11 ;  /* 0x0000000c0d0e7389 */ /* 0x00006400000c000b */
[----:B01----:R-:W-:Y:S01]  /*37900*/  ENDCOLLECTIVE ;  /* 0x000000000000791b */ /* 0x003fe20003800000 */
.L_x_13219:
[----:B------:R-:W-:Y:S02]  /*37910*/  IMAD.MOV.U32 R13, RZ, RZ, R8 ;  /* 0x000000ffff0d7224 */ /* 0x000fe400078e0008 */
[----:B------:R-:W-:-:S07]  /*37920*/  IMAD.MOV.U32 R5, RZ, RZ, R14 ;  /* 0x000000ffff057224 */ /* 0x000fce00078e000e */
[----:B------:R-:W-:Y:S05]  /*37930*/  WARPSYNC.COLLECTIVE R15, `(.L_x_13220) ;  /* 0x000000000f087348 */ /* 0x000fea0003c00000 */
[----:B------:R0:W1:Y:S02]  /*37940*/  SHFL.IDX P6, R14, R13, R12, R11 ;  /* 0x0000000c0d0e7389 */ /* 0x00006400000c000b */
[----:B01----:R-:W-:Y:S01]  /*37950*/  ENDCOLLECTIVE ;  /* 0x000000000000791b */ /* 0x003fe20003800000 */
.L_x_13220:
[----:B------:R-:W-:Y:S05]  /*37960*/  BRA `(.L_x_13221) ;  /* 0xfffffcf800687947 */ /* 0x000fea000383ffff */
.L_x_12901:
        /* <DEDUP_REMOVED lines=8> */
.L_x_13223:
[----:B------:R-:W-:Y:S05]  /*379f0*/  BSYNC B1 ;  /* 0x0000000000017941 */ /* 0x000fea0003800000 */
.L_x_13222:
        /* <DEDUP_REMOVED lines=8> */
.L_x_13224:
[----:B------:R-:W-:Y:S02]  /*37a80*/  IMAD.MOV.U32 R13, RZ, RZ, R7 ;  /* 0x000000ffff0d7224 */ /* 0x000fe400078e0007 */
[----:B------:R-:W-:-:S07]  /*37a90*/  IMAD.MOV.U32 R4, RZ, RZ, R14 ;  /* 0x000000ffff047224 */ /* 0x000fce00078e000e */
[----:B------:R-:W-:Y:S05]  /*37aa0*/  WARPSYNC.COLLECTIVE R15, `(.L_x_13225) ;  /* 0x000000000f087348 */ /* 0x000fea0003c00000 */
[----:B------:R0:W1:Y:S02]  /*37ab0*/  SHFL.IDX P6, R14, R13, R12, R11 ;  /* 0x0000000c0d0e7389 */ /* 0x00006400000c000b */
[----:B01----:R-:W-:Y:S01]  /*37ac0*/  ENDCOLLECTIVE ;  /* 0x000000000000791b */ /* 0x003fe20003800000 */
.L_x_13225:
[----:B------:R-:W-:Y:S02]  /*37ad0*/  IMAD.MOV.U32 R13, RZ, RZ, R8 ;  /* 0x000000ffff0d7224 */ /* 0x000fe400078e0008 */
[----:B------:R-:W-:-:S07]  /*37ae0*/  IMAD.MOV.U32 R7, RZ, RZ, R14 ;  /* 0x000000ffff077224 */ /* 0x000fce00078e000e */
[----:B------:R-:W-:Y:S05]  /*37af0*/  WARPSYNC.COLLECTIVE R15, `(.L_x_13226) ;  /* 0x000000000f087348 */ /* 0x000fea0003c00000 */
[----:B------:R0:W1:Y:S02]  /*37b00*/  SHFL.IDX P6, R14, R13, R12, R11 ;  /* 0x0000000c0d0e7389 */ /* 0x00006400000c000b */
[----:B01----:R-:W-:Y:S01]  /*37b10*/  ENDCOLLECTIVE ;  /* 0x000000000000791b */ /* 0x003fe20003800000 */
.L_x_13226:
[----:B------:R-:W-:Y:S05]  /*37b20*/  BRA `(.L_x_13227) ;  /* 0xfffffcf800c07947 */ /* 0x000fea000383ffff */
.L_x_12905:
[----:B------:R0:W0:Y:S02]  /*37b30*/  SYNCS.PHASECHK.TRANS64.TRYWAIT P0, [R144+URZ+0x32400], R13 ;  /* 0x0324000d900075a7 */ /* 0x000024000800017f */
[----:B0-----:R-:W-:Y:S05]  /*37b40*/  @!P0 NANOSLEEP.SYNCS 0x989680 ;  /* 0x009896800000895d */ /* 0x001fea0003900000 */
[----:B------:R-:W0:Y:S02]  /*37b50*/  @!P0 SYNCS.PHASECHK.TRANS64 P0, [R144+URZ+0x32400], R13 ;  /* 0x0324000d900085a7 */ /* 0x000e24000800007f */
[----:B0-----:R-:W-:Y:S05]  /*37b60*/  @!P0 BRA `(.L_x_12905) ;  /* 0xfffffffc00f08947 */ /* 0x001fea000383ffff */
[----:B------:R-:W-:Y:S05]  /*37b70*/  BRA `(.L_x_13228) ;  /* 0xfffffcfc003c7947 */ /* 0x000fea000383ffff */
.L_x_12913:
        /* <DEDUP_REMOVED lines=9> */
.L_x_13230:
[----:B------:R-:W-:Y:S05]  /*37c10*/  BSYNC B1 ;  /* 0x0000000000017941 */ /* 0x000fea0003800000 */
.L_x_13229:
        /* <DEDUP_REMOVED lines=10> */
.L_x_13231:
        /* <DEDUP_REMOVED lines=8> */
.L_x_13232:
[----:B------:R-:W-:-:S05]  /*37d40*/  @!P1 IADD3 R6, P2, R3, R5, RZ ;  /* 0x0000000503069210 */ /* 0x000fca0007f5e0ff */
[----:B------:R-:W-:-:S05]  /*37d50*/  @!P1 IMAD.X R7, R2, 0x1, R9, P2 ;  /* 0x0000000102079824 */ /* 0x000fca00010e0609 */
[----:B------:R0:W5:Y:S01]  /*37d60*/  @!P1 LD.E.128 R24, desc[UR42][R6.64] ;  /* 0x0000002a06189980 */ /* 0x000162000c101d00 */
[----:B------:R-:W-:Y:S02]  /*37d70*/  IMAD.MOV.U32 R13, RZ, RZ, R64 ;  /* 0x000000ffff0d7224 */ /* 0x000fe400078e0040 */
[----:B------:R-:W-:-:S07]  /*37d80*/  IMAD.MOV.U32 R4, RZ, RZ, R14 ;  /* 0x000000ffff047224 */ /* 0x000fce00078e000e */
[----:B0----5:R-:W-:Y:S05]  /*37d90*/  WARPSYNC.COLLECTIVE R15, `(.L_x_13233) ;  /* 0x000000000f087348 */ /* 0x021fea0003c00000 */
[----:B------:R1:W2:Y:S02]  /*37da0*/  SHFL.IDX P6, R14, R13, R12, R11 ;  /* 0x0000000c0d0e7389 */ /* 0x0002a400000c000b */
[----:B012--5:R-:W-:Y:S01]  /*37db0*/  ENDCOLLECTIVE ;  /* 0x000000000000791b */ /* 0x027fe20003800000 */
.L_x_13233:
        /* <DEDUP_REMOVED lines=10> */
.L_x_13234:
[----:B------:R-:W-:Y:S01]  /*37e60*/  CS2R R62, SRZ ;  /* 0x00000000003e7805 */ /* 0x000fe2000001ff00 */
[----:B------:R-:W-:Y:S01]  /*37e70*/  IMAD.MOV.U32 R13, RZ, RZ, R8 ;  /* 0x000000ffff0d7224 */ /* 0x000fe200078e0008 */
[----:B------:R-:W-:Y:S02]  /*37e80*/  CS2R R60, SRZ ;  /* 0x00000000003c7805 */ /* 0x000fe4000001ff00 */
[----:B------:R-:W-:Y:S01]  /*37e90*/  CS2R R20, SRZ ;  /* 0x0000000000147805 */ /* 0x000fe2000001ff00 */
[----:B------:R-:W-:Y:S02]  /*37ea0*/  @!P1 IMAD.MOV.U32 R62, RZ, RZ, R24 ;  /* 0x000000ffff3e9224 */ /* 0x000fe400078e0018 */
[----:B------:R-:W-:-:S07]  /*37eb0*/  IMAD.MOV.U32 R24, RZ, RZ, R14 ;  /* 0x000000ffff187224 */ /* 0x000fce00078e000e */
[----:B------:R-:W-:Y:S05]  /*37ec0*/  WARPSYNC.COLLECTIVE R15, `(.L_x_13235) ;  /* 0x000000000f087348 */ /* 0x000fea0003c00000 */
[----:B------:R0:W1:Y:S02]  /*37ed0*/  SHFL.IDX P6, R14, R13, R12, R11 ;  /* 0x0000000c0d0e7389 */ /* 0x00006400000c000b */
[----:B01----:R-:W-:Y:S01]  /*37ee0*/  ENDCOLLECTIVE ;  /* 0x000000000000791b */ /* 0x003fe20003800000 */
.L_x_13235:
[----:B------:R-:W-:Y:S02]  /*37ef0*/  @!P1 IMAD.MOV.U32 R63, RZ, RZ, R25 ;  /* 0x000000ffff3f9224 */ /* 0x000fe400078e0019 */
[----:B------:R-:W-:Y:S02]  /*37f00*/  IMAD.MOV.U32 R13, RZ, RZ, R65 ;  /* 0x000000ffff0d7224 */ /* 0x000fe400078e0041 */
[----:B------:R-:W-:-:S07]  /*37f10*/  IMAD.MOV.U32 R25, RZ, RZ, R14 ;  /* 0x000000ffff197224 */ /* 0x000fce00078e000e */
[----:B------:R-:W-:Y:S05]  /*37f20*/  WARPSYNC.COLLECTIVE R15, `(.L_x_13236) ;  /* 0x000000000f087348 */ /* 0x000fea0003c00000 */
[----:B------:R0:W1:Y:S02]  /*37f30*/  SHFL.IDX P6, R14, R13, R12, R11 ;  /* 0x0000000c0d0e7389 */ /* 0x00006400000c000b */
[----:B01----:R-:W-:Y:S01]  /*37f40*/  ENDCOLLECTIVE ;  /* 0x000000000000791b */ /* 0x003fe20003800000 */
.L_x_13236:
[----:B------:R-:W-:Y:S02]  /*37f50*/  @!P1 IMAD.MOV.U32 R60, RZ, RZ, R26 ;  /* 0x000000ffff3c9224 */ /* 0x000fe400078e001a */
[----:B------:R-:W-:Y:S02]  /*37f60*/  @!P1 IMAD.MOV.U32 R61, RZ, RZ, R27 ;  /* 0x000000ffff3d9224 */ /* 0x000fe400078e001b */
[----:B------:R-:W-:Y:S02]  /*37f70*/  IMAD.MOV.U32 R2, RZ, RZ, R60 ;  /* 0x000000ffff027224 */ /* 0x000fe400078e003c */
[----:B------:R-:W-:Y:S02]  /*37f80*/  IMAD.MOV.U32 R13, RZ, RZ, R64 ;  /* 0x000000ffff0d7224 */ /* 0x000fe400078e0040 */
[----:B------:R-:W-:Y:S02]  /*37f90*/  IMAD.MOV.U32 R3, RZ, RZ, R61 ;  /* 0x000000ffff037224 */ /* 0x000fe400078e003d */
[----:B------:R-:W-:-:S07]  /*37fa0*/  IMAD.MOV.U32 R26, RZ, RZ, R14 ;  /* 0x000000ffff1a7224 */ /* 0x000fce00078e000e */
[----:B------:R-:W-:Y:S05]  /*37fb0*/  WARPSYNC.COLLECTIVE R15, `(.L_x_13237) ;  /* 0x000000000f087348 */ /* 0x000fea0003c00000 */
[----:B------:R0:W1:Y:S02]  /*37fc0*/  SHFL.IDX P6, R14, R13, R12, R11 ;  /* 0x0000000c0d0e7389 */ /* 0x00006400000c000b */
[----:B01----:R-:W-:Y:S01]  /*37fd0*/  ENDCOLLECTIVE ;  /* 0x000000000000791b */ /* 0x003fe20003800000 */
.L_x_13237:
[----:B------:R-:W-:Y:S02]  /*37fe0*/  PRMT R76, R2, 0x5410, R3 ;  /* 0x00005410024c7816 */ /* 0x000fe40000000003 */
[----:B------:R-:W-:Y:S01]  /*37ff0*/  CS2R R2, SRZ ;  /* 0x0000000000027805 */ /* 0x000fe2000001ff00 */
[----:B------:R-:W-:Y:S02]  /*38000*/  @!P1 IMAD.MOV.U32 R20, RZ, RZ, R4 ;  /* 0x000000ffff149224 */ /* 0x000fe400078e0004 */
[----:B------:R-:W-:Y:S02]  /*38010*/  @!P1 IMAD.MOV.U32 R21, RZ, RZ, R5 ;  /* 0x000000ffff159224 */ /* 0x000fe400078e0005 */
[----:B------:R-:W-:Y:S02]  /*38020*/  @!P1 IMAD.MOV.U32 R2, RZ, RZ, R6 ;  /* 0x000000ffff029224 */ /* 0x000fe400078e0006 */
[----:B------:R-:W-:Y:S02]  /*38030*/  @!P1 IMAD.MOV.U32 R3, RZ, RZ, R7 ;  /* 0x000000ffff039224 */ /* 0x000fe400078e0007 */
[----:B------:R-:W-:-:S02]  /*38040*/  IMAD.MOV.U32 R6, RZ, RZ, R20 ;  /* 0x000000ffff067224 */ /* 0x000fc400078e0014 */
[----:B------:R-:W-:Y:S01]  /*38050*/  IMAD.MOV.U32 R7, RZ, RZ, R21 ;  /* 0x000000ffff077224 */ /* 0x000fe200078e0015 */
[----:B------:R-:W-:Y:S01]  /*38060*/  MOV R4, R2 ;  /* 0x0000000200047202 */ /* 0x000fe20000000f00 */
[----:B------:R-:W-:Y:S02]  /*38070*/  IMAD.MOV.U32 R8, RZ, RZ, R62 ;  /* 0x000000ffff087224 */ /* 0x000fe400078e003e */
[----:B------:R-:W-:Y:S02]  /*38080*/  IMAD.MOV.U32 R9, RZ, RZ, R63 ;  /* 0x000000ffff097224 */ /* 0x000fe400078e003f */
[----:B------:R-:W-:Y:S01]  /*38090*/  IMAD.MOV.U32 R5, RZ, RZ, R3 ;  /* 0x000000ffff057224 */ /* 0x000fe200078e0003 */
[----:B------:R-:W-:Y:S02]  /*380a0*/  PRMT R74, R6, 0x7610, R74 ;  /* 0x00007610064a7816 */ /* 0x000fe4000000004a */
[----:B------:R-:W-:Y:S02]  /*380b0*/  PRMT R71, R7, 0x7610, R71 ;  /* 0x0000761007477816 */ /* 0x000fe40000000047 */
[----:B------:R-:W-:-:S02]  /*380c0*/  CS2R R6, SRZ ;  /* 0x0000000000067805 */ /* 0x000fc4000001ff00 */
[----:B------:R-:W-:Y:S02]  /*380d0*/  PRMT R66, R8, 0x5410, R9 ;  /* 0x0000541008427816 */ /* 0x000fe40000000009 */
[----:B------:R-:W-:Y:S02]  /*380e0*/  PRMT R65, R65, 0x5410, R4 ;  /* 0x0000541041417816 */ /* 0x000fe40000000004 */
[----:B------:R-:W-:Y:S01]  /*380f0*/  PRMT R85, R5, 0x7610, R85 ;  /* 0x0000761005557816 */ /* 0x000fe20000000055 */
[----:B------:R-:W-:Y:S06]  /*38100*/  BRA `(.L_x_13238) ;  /* 0xfffffd0800647947 */ /* 0x000fec000383ffff */
.L_x_12917:
[----:B0-----:R0:W1:Y:S02]  /*38110*/  SYNCS.PHASECHK.TRANS64.TRYWAIT P1, [R144+URZ+0x32400], R13 ;  /* 0x0324000d900075a7 */ /* 0x001064000802017f */
[----:B-1----:R-:W-:Y:S05]  /*38120*/  @!P1 NANOSLEEP.SYNCS 0x989680 ;  /* 0x009896800000995d */ /* 0x002fea0003900000 */
[----:B------:R-:W1:Y:S02]  /*38130*/  @!P1 SYNCS.PHASECHK.TRANS64 P1, [R144+URZ+0x32400], R13 ;  /* 0x0324000d900095a7 */ /* 0x000e64000802007f */
[----:B-1----:R-:W-:Y:S05]  /*38140*/  @!P1 BRA `(.L_x_12917) ;  /* 0xfffffffc00f09947 */ /* 0x002fea000383ffff */
[----:B------:R-:W-:Y:S05]  /*38150*/  BRA `(.L_x_13239) ;  /* 0xfffffd0800c07947 */ /* 0x000fea000383ffff */
.L_x_12932:
[----:B0-----:R0:W1:Y:S02]  /*38160*/  SYNCS.PHASECHK.TRANS64.TRYWAIT P0, [R2+URZ], R7 ;  /* 0x00000007020075a7 */ /* 0x001064000800017f */
[----:B-1----:R-:W-:Y:S05]  /*38170*/  @!P0 NANOSLEEP.SYNCS 0x989680 ;  /* 0x009896800000895d */ /* 0x002fea0003900000 */
[----:B------:R-:W1:Y:S02]  /*38180*/  @!P0 SYNCS.PHASECHK.TRANS64 P0, [R2+URZ], R7 ;  /* 0x00000007020085a7 */ /* 0x000e64000800007f */
[----:B-1----:R-:W-:Y:S05]  /*38190*/  @!P0 BRA `(.L_x_12932) ;  /* 0xfffffffc00f08947 */ /* 0x002fea000383ffff */
[----:B------:R-:W-:Y:S05]  /*381a0*/  BRA `(.L_x_12931) ;  /* 0xfffffd2000347947 */ /* 0x000fea000383ffff */
.L_x_12939:
[----:B0-----:R0:W1:Y:S02]  /*381b0*/  SYNCS.PHASECHK.TRANS64.TRYWAIT P0, [R4+URZ], R5 ;  /* 0x00000005040075a7 */ /* 0x001064000800017f */
[----:B-1----:R-:W-:Y:S05]  /*381c0*/  @!P0 NANOSLEEP.SYNCS 0x989680 ;  /* 0x009896800000895d */ /* 0x002fea0003900000 */
[----:B------:R-:W1:Y:S02]  /*381d0*/  @!P0 SYNCS.PHASECHK.TRANS64 P0, [R4+URZ], R5 ;  /* 0x00000005040085a7 */ /* 0x000e64000800007f */
[----:B-1----:R-:W-:Y:S05]  /*381e0*/  @!P0 BRA `(.L_x_12939) ;  /* 0xfffffffc00f08947 */ /* 0x002fea000383ffff */
[----:B------:R-:W-:Y:S05]  /*381f0*/  BRA `(.L_x_12938) ;  /* 0xfffffd2400587947 */ /* 0x000fea000383ffff */
.L_x_12964:
[----:B-1----:R1:W2:Y:S02]  /*38200*/  SYNCS.PHASECHK.TRANS64.TRYWAIT P1, [R0+URZ], R9 ;  /* 0x00000009000075a7 */ /* 0x0022a4000802017f */
[----:B--2---:R-:W-:Y:S05]  /*38210*/  @!P1 NANOSLEEP.SYNCS 0x989680 ;  /* 0x009896800000995d */ /* 0x004fea0003900000 */
[----:B------:R-:W2:Y:S02]  /*38220*/  @!P1 SYNCS.PHASECHK.TRANS64 P1, [R0+URZ], R9 ;  /* 0x00000009000095a7 */ /* 0x000ea4000802007f */
[----:B--2---:R-:W-:Y:S05]  /*38230*/  @!P1 BRA `(.L_x_12964) ;  /* 0xfffffffc00f09947 */ /* 0x004fea000383ffff */
[----:B------:R-:W-:Y:S05]  /*38240*/  BRA `(.L_x_12963) ;  /* 0xfffffdd4001c7947 */ /* 0x000fea000383ffff */
.L_x_12971:
[----:B-1----:R1:W2:Y:S02]  /*38250*/  SYNCS.PHASECHK.TRANS64.TRYWAIT P1, [R6+URZ], R7 ;  /* 0x00000007060075a7 */ /* 0x0022a4000802017f */
[----:B--2---:R-:W-:Y:S05]  /*38260*/  @!P1 NANOSLEEP.SYNCS 0x989680 ;  /* 0x009896800000995d */ /* 0x004fea0003900000 */
[----:B------:R-:W2:Y:S02]  /*38270*/  @!P1 SYNCS.PHASECHK.TRANS64 P1, [R6+URZ], R7 ;  /* 0x00000007060095a7 */ /* 0x000ea4000802007f */
[----:B--2---:R-:W-:Y:S05]  /*38280*/  @!P1 BRA `(.L_x_12971) ;  /* 0xfffffffc00f09947 */ /* 0x004fea000383ffff */
[----:B------:R-:W-:Y:S05]  /*38290*/  BRA `(.L_x_12970) ;  /* 0xfffffdd800407947 */ /* 0x000fea000383ffff */
.L_x_12982:
[----:B-1----:R1:W2:Y:S02]  /*382a0*/  SYNCS.PHASECHK.TRANS64.TRYWAIT P0, [R6+URZ], R7 ;  /* 0x00000007060075a7 */ /* 0x0022a4000800017f */
[----:B--2---:R-:W-:Y:S05]  /*382b0*/  @!P0 NANOSLEEP.SYNCS 0x989680 ;  /* 0x009896800000895d */ /* 0x004fea0003900000 */
[----:B------:R-:W2:Y:S02]  /*382c0*/  @!P0 SYNCS.PHASECHK.TRANS64 P0, [R6+URZ], R7 ;  /* 0x00000007060085a7 */ /* 0x000ea4000800007f */
[----:B--2---:R-:W-:Y:S05]  /*382d0*/  @!P0 BRA `(.L_x_12982) ;  /* 0xfffffffc00f08947 */ /* 0x004fea000383ffff */
[----:B------:R-:W-:Y:S05]  /*382e0*/  BRA `(.L_x_12981) ;  /* 0xfffffe7000b07947 */ /* 0x000fea000383ffff */
.L_x_12989:
[----:B--2---:R2:W3:Y:S02]  /*382f0*/  SYNCS.PHASECHK.TRANS64.TRYWAIT P0, [R6+URZ], R7 ;  /* 0x00000007060075a7 */ /* 0x0044e4000800017f */
[----:B---3--:R-:W-:Y:S05]  /*38300*/  @!P0 NANOSLEEP.SYNCS 0x989680 ;  /* 0x009896800000895d */ /* 0x008fea0003900000 */
[----:B------:R-:W3:Y:S02]  /*38310*/  @!P0 SYNCS.PHASECHK.TRANS64 P0, [R6+URZ], R7 ;  /* 0x00000007060085a7 */ /* 0x000ee4000800007f */
[----:B---3--:R-:W-:Y:S05]  /*38320*/  @!P0 BRA `(.L_x_12989) ;  /* 0xfffffffc00f08947 */ /* 0x008fea000383ffff */
[----:B------:R-:W-:Y:S05]  /*38330*/  BRA `(.L_x_12988) ;  /* 0xfffffe7400d47947 */ /* 0x000fea000383ffff */
.L_x_13016:
[----:B------:R-:W-:Y:S02]  /*38340*/  IMAD.MOV.U32 R13, RZ, RZ, R3 ;  /* 0x000000ffff0d7224 */ /* 0x000fe400078e0003 */
[----:B------:R-:W-:Y:S02]  /*38350*/  IMAD.MOV.U32 R12, RZ, RZ, RZ ;  /* 0x000000ffff0c7224 */ /* 0x000fe400078e00ff */
[----:B------:R-:W-:Y:S02]  /*38360*/  IMAD.MOV.U32 R11, RZ, RZ, 0x181f ;  /* 0x0000181fff0b7424 */ /* 0x000fe400078e00ff */
[----:B------:R-:W-:-:S07]  /*38370*/  IMAD.MOV.U32 R15, RZ, RZ, -0x1 ;  /* 0xffffffffff0f7424 */ /* 0x000fce00078e00ff */
[----:B01----:R-:W-:Y:S05]  /*38380*/  WARPSYNC.COLLECTIVE R15, `(.L_x_13240) ;  /* 0x000000000f087348 */ /* 0x003fea0003c00000 */
[----:B------:R2:W3:Y:S02]  /*38390*/  SHFL.IDX P6, R14, R13, R12, R11 ;  /* 0x0000000c0d0e7389 */ /* 0x0004e400000c000b */
[----:B0123--:R-:W-:Y:S01]  /*383a0*/  ENDCOLLECTIVE ;  /* 0x000000000000791b */ /* 0x00ffe20003800000 */
.L_x_13240:
[----:B------:R-:W-:Y:S02]  /*383b0*/  IMAD.MOV.U32 R13, RZ, RZ, R2 ;  /* 0x000000ffff0d7224 */ /* 0x000fe400078e0002 */
[----:B------:R-:W-:-:S07]  /*383c0*/  IMAD.MOV.U32 R0, RZ, RZ, R14 ;  /* 0x000000ffff007224 */ /* 0x000fce00078e000e */
[----:B------:R-:W-:Y:S05]  /*383d0*/  WARPSYNC.COLLECTIVE R15, `(.L_x_13241) ;  /* 0x000000000f087348 */ /* 0x000fea0003c00000 */
[----:B------:R0:W1:Y:S02]  /*383e0*/  SHFL.IDX P6, R14, R13, R12, R11 ;  /* 0x0000000c0d0e7389 */ /* 0x00006400000c000b */
[----:B01----:R-:W-:Y:S01]  /*383f0*/  ENDCOLLECTIVE ;  /* 0x000000000000791b */ /* 0x003fe20003800000 */
.L_x_13241:
[----:B------:R-:W-:Y:S05]  /*38400*/  BRA `(.L_x_13242) ;  /* 0xffffff5c00687947 */ /* 0x000fea000383ffff */
.L_x_13019:
[----:B------:R-:W-:Y:S01]  /*38410*/  BSSY B1, `(.L_x_13243) ;  /* 0x0000008000017945 */ /* 0x000fe20003800000 */
[----:B------:R-:W-:Y:S02]  /*38420*/  IMAD.MOV.U32 R13, RZ, RZ, R3 ;  /* 0x000000ffff0d7224 */ /* 0x000fe400078e0003 */
[----:B------:R-:W-:Y:S02]  /*38430*/  IMAD.MOV.U32 R12, RZ, RZ, 0x1 ;  /* 0x00000001ff0c7424 */ /* 0x000fe400078e00ff */
[----:B---3--:R-:W-:Y:S02]  /*38440*/  IMAD.MOV.U32 R11, RZ, RZ, 0x181f ;  /* 0x0000181fff0b7424 */ /* 0x008fe400078e00ff */
[----:B------:R-:W-:-:S07]  /*38450*/  IMAD.MOV.U32 R15, RZ, RZ, -0x1 ;  /* 0xffffffffff0f7424 */ /* 0x000fce00078e00ff */
[----:B012-4-:R-:W-:Y:S05]  /*38460*/  WARPSYNC.COLLECTIVE R15, `(.L_x_13244) ;  /* 0x000000000f087348 */ /* 0x017fea0003c00000 */
[----:B----4-:R3:W4:Y:S02]  /*38470*/  SHFL.IDX P6, R14, R13, R12, R11 ;  /* 0x0000000c0d0e7389 */ /* 0x01072400000c000b */
[----:B01234-:R-:W-:Y:S01]  /*38480*/  ENDCOLLECTIVE ;  /* 0x000000000000791b */ /* 0x01ffe20003800000 */
.L_x_13244:
[----:B------:R-:W-:Y:S05]  /*38490*/  BSYNC B1 ;  /* 0x0000000000017941 */ /* 0x000fea0003800000 */
.L_x_13243:
        /* <DEDUP_REMOVED lines=8> */
.L_x_13245:
[----:B------:R-:W-:Y:S05]  /*38520*/  BRA `(.L_x_13246) ;  /* 0xffffff5c008c7947 */ /* 0x000fea000383ffff */
.L_x_13022:
[----:B------:R-:W-:Y:S01]  /*38530*/  BSSY B1, `(.L_x_13247) ;  /* 0x0000008000017945 */ /* 0x000fe20003800000 */
[----:B------:R-:W-:Y:S02]  /*38540*/  IMAD.MOV.U32 R13, RZ, RZ, R3 ;  /* 0x000000ffff0d7224 */ /* 0x000fe400078e0003 */
[----:B------:R-:W-:Y:S02]  /*38550*/  IMAD.MOV.U32 R12, RZ, RZ, 0x2 ;  /* 0x00000002ff0c7424 */ /* 0x000fe400078e00ff */
[----:B0-----:R-:W-:Y:S02]  /*38560*/  IMAD.MOV.U32 R11, RZ, RZ, 0x181f ;  /* 0x0000181fff0b7424 */ /* 0x001fe400078e00ff */
[----:B------:R-:W-:-:S07]  /*38570*/  IMAD.MOV.U32 R15, RZ, RZ, -0x1 ;  /* 0xffffffffff0f7424 */ /* 0x000fce00078e00ff */
[----:B-1234-:R-:W-:Y:S05]  /*38580*/  WARPSYNC.COLLECTIVE R15, `(.L_x_13248) ;  /* 0x000000000f087348 */ /* 0x01efea0003c00000 */
[----:B----4-:R0:W4:Y:S02]  /*38590*/  SHFL.IDX P6, R14, R13, R12, R11 ;  /* 0x0000000c0d0e7389 */ /* 0x01012400000c000b */
[----:B01234-:R-:W-:Y:S01]  /*385a0*/  ENDCOLLECTIVE ;  /* 0x000000000000791b */ /* 0x01ffe20003800000 */
.L_x_13248:
[----:B------:R-:W-:Y:S05]  /*385b0*/  BSYNC B1 ;  /* 0x0000000000017941 */ /* 0x000fea0003800000 */
.L_x_13247:
        /* <DEDUP_REMOVED lines=8> */
.L_x_13249:
[----:B------:R-:W-:Y:S05]  /*38640*/  BRA `(.L_x_13250) ;  /* 0xffffff5c00ac7947 */ /* 0x000fea000383ffff */
.L_x_13025:
[----:B------:R-:W-:Y:S01]  /*38650*/  BSSY B1, `(.L_x_13251) ;  /* 0x0000008000017945 */ /* 0x000fe20003800000 */
[----:B------:R-:W-:Y:S02]  /*38660*/  IMAD.MOV.U32 R13, RZ, RZ, R3 ;  /* 0x000000ffff0d7224 */ /* 0x000fe400078e0003 */
[----:B------:R-:W-:Y:S02]  /*38670*/  IMAD.MOV.U32 R12, RZ, RZ, 0x3 ;  /* 0x00000003ff0c7424 */ /* 0x000fe400078e00ff */
[----:B0-----:R-:W-:Y:S02]  /*38680*/  IMAD.MOV.U32 R11, RZ, RZ, 0x181f ;  /* 0x0000181fff0b7424 */ /* 0x001fe400078e00ff */
[----:B------:R-:W-:-:S07]  /*38690*/  IMAD.MOV.U32 R15, RZ, RZ, -0x1 ;  /* 0xffffffffff0f7424 */ /* 0x000fce00078e00ff */
[----:B-1234-:R-:W-:Y:S05]  /*386a0*/  WARPSYNC.COLLECTIVE R15, `(.L_x_13252) ;  /* 0x000000000f087348 */ /* 0x01efea0003c00000 */
[----:B------:R0:W0:Y:S02]  /*386b0*/  SHFL.IDX P6, R14, R13, R12, R11 ;  /* 0x0000000c0d0e7389 */ /* 0x00002400000c000b */
[----:B01234-:R-:W-:Y:S01]  /*386c0*/  ENDCOLLECTIVE ;  /* 0x000000000000791b */ /* 0x01ffe20003800000 */
.L_x_13252:
[----:B------:R-:W-:Y:S05]  /*386d0*/  BSYNC B1 ;  /* 0x0000000000017941 */ /* 0x000fea0003800000 */
.L_x_13251:
        /* <DEDUP_REMOVED lines=8> */
.L_x_13253:
[----:B------:R-:W-:Y:S05]  /*38760*/  BRA `(.L_x_13254) ;  /* 0xffffff5c00cc7947 */ /* 0x000fea000383ffff */
.L_x_13050:
        /* <DEDUP_REMOVED lines=11> */
.L_x_13256:
[----:B------:R-:W-:Y:S05]  /*38820*/  BSYNC B1 ;  /* 0x0000000000017941 */ /* 0x000fea0003800000 */
.L_x_13255:
[----:B------:R-:W-:Y:S05]  /*38830*/  BRA `(.L_x_13257) ;  /* 0xffffff7800087947 */ /* 0x000fea000383ffff */
.L_x_13052:
[----:B------:R-:W-:Y:S01]  /*38840*/  BSSY B1, `(.L_x_13258) ;  /* 0x0000006000017945 */ /* 0x000fe20003800000 */
[----:B------:R-:W-:-:S07]  /*38850*/  IMAD.MOV.U32 R15, RZ, RZ, -0x1 ;  /* 0xffffffffff0f7424 */ /* 0x000fce00078e00ff */
[----:B01----:R-:W-:Y:S05]  /*38860*/  WARPSYNC.COLLECTIVE R15, `(.L_x_13259) ;  /* 0x000000000f0c7348 */ /* 0x003fea0003c00000 */
[----:B------:R-:W-:Y:S02]  /*38870*/  ELECT P6, UR62, PT ;  /* 0x00000000003e782f */ /* 0x000fe400038c0000 */
[----:B------:R-:W-:Y:S01]  /*38880*/  MOV R14, UR62 ;  /* 0x0000003e000e7c02 */ /* 0x000fe20008000f00 */
[----:B01----:R-:W-:Y:S10]  /*38890*/  ENDCOLLECTIVE ;  /* 0x000000000000791b */ /* 0x003ff40003800000 */
.L_x_13259:
[----:B------:R-:W-:Y:S05]  /*388a0*/  BSYNC B1 ;  /* 0x0000000000017941 */ /* 0x000fea0003800000 */
.L_x_13258:
[----:B------:R-:W-:Y:S05]  /*388b0*/  BRA `(.L_x_13051) ;  /* 0xffffff7800007947 */ /* 0x000fea000383ffff */
.L_x_13054:
[----:B-1----:R-:W2:Y:S02]  /*388c0*/  LDL R5, [R1+0x470] ;  /* 0x0004700001057983 */ /* 0x002ea40000100800 */
[----:B--2---:R1:W2:Y:S02]  /*388d0*/  SYNCS.PHASECHK.TRANS64.TRYWAIT P0, [R5+URZ+0x32420], R4 ;  /* 0x03242004050075a7 */ /* 0x0042a4000800017f */
[----:B--2---:R-:W-:Y:S05]  /*388e0*/  @!P0 NANOSLEEP.SYNCS 0x989680 ;  /* 0x009896800000895d */ /* 0x004fea0003900000 */
[----:B------:R-:W2:Y:S02]  /*388f0*/  @!P0 SYNCS.PHASECHK.TRANS64 P0, [R5+URZ+0x32420], R4 ;  /* 0x03242004050085a7 */ /* 0x000ea4000800007f */
[----:B--2---:R-:W-:Y:S05]  /*38900*/  @!P0 BRA `(.L_x_13054) ;  /* 0xfffffffc00ec8947 */ /* 0x004fea000383ffff */
[----:B------:R-:W-:Y:S05]  /*38910*/  BRA `(.L_x_13260) ;  /* 0xffffff7800107947 */ /* 0x000fea000383ffff */
.L_x_13058:
[----:B-1----:R1:W2:Y:S02]  /*38920*/  SYNCS.PHASECHK.TRANS64.TRYWAIT P0, [R4+URZ+0x324a0], R9 ;  /* 0x0324a009040075a7 */ /* 0x0022a4000800017f */
[----:B--2---:R-:W-:Y:S05]  /*38930*/  @!P0 NANOSLEEP.SYNCS 0x989680 ;  /* 0x009896800000895d */ /* 0x004fea0003900000 */
[----:B------:R-:W2:Y:S02]  /*38940*/  @!P0 SYNCS.PHASECHK.TRANS64 P0, [R4+URZ+0x324a0], R9 ;  /* 0x0324a009040085a7 */ /* 0x000ea4000800007f */
[----:B--2---:R-:W-:Y:S05]  /*38950*/  @!P0 BRA `(.L_x_13058) ;  /* 0xfffffffc00f08947 */ /* 0x004fea000383ffff */
[----:B------:R-:W-:Y:S05]  /*38960*/  BRA `(.L_x_13261) ;  /* 0xffffff7800387947 */ /* 0x000fea000383ffff */
.L_x_13063:
[----:B--2---:R2:W3:Y:S02]  /*38970*/  SYNCS.PHASECHK.TRANS64.TRYWAIT P0, [R4+URZ+0x324c0], R9 ;  /* 0x0324c009040075a7 */ /* 0x0044e4000800017f */
[----:B---3--:R-:W-:Y:S05]  /*38980*/  @!P0 NANOSLEEP.SYNCS 0x989680 ;  /* 0x009896800000895d */ /* 0x008fea0003900000 */
[----:B------:R-:W3:Y:S02]  /*38990*/  @!P0 SYNCS.PHASECHK.TRANS64 P0, [R4+URZ+0x324c0], R9 ;  /* 0x0324c009040085a7 */ /* 0x000ee4000800007f */
[----:B---3--:R-:W-:Y:S05]  /*389a0*/  @!P0 BRA `(.L_x_13063) ;  /* 0xfffffffc00f08947 */ /* 0x008fea000383ffff */
[----:B------:R-:W-:Y:S05]  /*389b0*/  BRA `(.L_x_13262) ;  /* 0xffffff7800bc7947 */ /* 0x000fea000383ffff */
.L_x_13073:
[----:B-1----:R1:W2:Y:S02]  /*389c0*/  SYNCS.PHASECHK.TRANS64.TRYWAIT P1, [R5+URZ+0x324a0], R6 ;  /* 0x0324a006050075a7 */ /* 0x0022a4000802017f */
[----:B--2---:R-:W-:Y:S05]  /*389d0*/  @!P1 NANOSLEEP.SYNCS 0x989680 ;  /* 0x009896800000995d */ /* 0x004fea0003900000 */
[----:B------:R-:W2:Y:S02]  /*389e0*/  @!P1 SYNCS.PHASECHK.TRANS64 P1, [R5+URZ+0x324a0], R6 ;  /* 0x0324a006050095a7 */ /* 0x000ea4000802007f */
[----:B--2---:R-:W-:Y:S05]  /*389f0*/  @!P1 BRA `(.L_x_13073) ;  /* 0xfffffffc00f09947 */ /* 0x004fea000383ffff */
[----:B------:R-:W-:Y:S05]  /*38a00*/  BRA `(.L_x_13263) ;  /* 0xffffff8000547947 */ /* 0x000fea000383ffff */
.L_x_13078:
[----:B--2---:R2:W3:Y:S02]  /*38a10*/  SYNCS.PHASECHK.TRANS64.TRYWAIT P1, [R5+URZ+0x324c0], R6 ;  /* 0x0324c006050075a7 */ /* 0x0044e4000802017f */
[----:B---3--:R-:W-:Y:S05]  /*38a20*/  @!P1 NANOSLEEP.SYNCS 0x989680 ;  /* 0x009896800000995d */ /* 0x008fea0003900000 */
[----:B------:R-:W3:Y:S02]  /*38a30*/  @!P1 SYNCS.PHASECHK.TRANS64 P1, [R5+URZ+0x324c0], R6 ;  /* 0x0324c006050095a7 */ /* 0x000ee4000802007f */
[----:B---3--:R-:W-:Y:S05]  /*38a40*/  @!P1 BRA `(.L_x_13078) ;  /* 0xfffffffc00f09947 */ /* 0x008fea000383ffff */
[----:B------:R-:W-:Y:S05]  /*38a50*/  BRA `(.L_x_13264) ;  /* 0xffffff8000d47947 */ /* 0x000fea000383ffff */
.L_x_13102:
[----:B------:R-:W3:Y:S01]  /*38a60*/  S2R R4, SR_TID.X ;  /* 0x0000000000047919 */ /* 0x000ee20000002100 */
[----:B------:R-:W-:Y:S01]  /*38a70*/  BSSY B0, `(.L_x_13265) ;  /* 0x000000a000007945 */ /* 0x000fe20003800000 */
[----:B------:R-:W-:Y:S02]  /*38a80*/  IMAD.MOV.U32 R12, RZ, RZ, RZ ;  /* 0x000000ffff0c7224 */ /* 0x000fe400078e00ff */
[----:B0-----:R-:W-:Y:S02]  /*38a90*/  IMAD.MOV.U32 R11, RZ, RZ, 0x1f ;  /* 0x0000001fff0b7424 */ /* 0x001fe400078e00ff */
[----:B------:R-:W-:Y:S01]  /*38aa0*/  IMAD.MOV.U32 R15, RZ, RZ, -0x1 ;  /* 0xffffffffff0f7424 */ /* 0x000fe200078e00ff */
[----:B---3--:R-:W-:-:S04]  /*38ab0*/  SHF.R.U32.HI R4, RZ, 0x5, R4 ;  /* 0x00000005ff047819 */ /* 0x008fc80000011604 */
[----:B------:R-:W-:-:S05]  /*38ac0*/  LOP3.LUT R4, R4, 0x3, RZ, 0xc0, !PT ;  /* 0x0000000304047812 */ /* 0x000fca00078ec0ff */
[----:B------:R-:W-:-:S07]  /*38ad0*/  IMAD.MOV.U32 R13, RZ, RZ, R4 ;  /* 0x000000ffff0d7224 */ /* 0x000fce00078e0004 */
[----:B-12---:R-:W-:Y:S05]  /*38ae0*/  WARPSYNC.COLLECTIVE R15, `(.L_x_13266) ;  /* 0x000000000f087348 */ /* 0x006fea0003c00000 */
[----:B------:R0:W3:Y:S02]  /*38af0*/  SHFL.IDX P6, R14, R13, R12, R11 ;  /* 0x0000000c0d0e7389 */ /* 0x0000e400000c000b */
[----:B0123--:R-:W-:Y:S01]  /*38b00*/  ENDCOLLECTIVE ;  /* 0x000000000000791b */ /* 0x00ffe20003800000 */
.L_x_13266:
[----:B------:R-:W-:Y:S05]  /*38b10*/  BSYNC B0 ;  /* 0x0000000000007941 */ /* 0x000fea0003800000 */
.L_x_13265:
[----:B------:R-:W-:Y:S05]  /*38b20*/  BRA `(.L_x_13267) ;  /* 0xffffff9000c07947 */ /* 0x000fea000383ffff */
.L_x_13104:
[----:B------:R-:W-:Y:S01]  /*38b30*/  BSSY B0, `(.L_x_13268) ;  /* 0x0000006000007945 */ /* 0x000fe20003800000 */
[----:B------:R-:W-:-:S07]  /*38b40*/  IMAD.MOV.U32 R15, RZ, RZ, -0x1 ;  /* 0xffffffffff0f7424 */ /* 0x000fce00078e00ff */
[----:B012-4-:R-:W-:Y:S05]  /*38b50*/  WARPSYNC.COLLECTIVE R15, `(.L_x_13269) ;  /* 0x000000000f0c7348 */ /* 0x017fea0003c00000 */
[----:B------:R-:W-:Y:S02]  /*38b60*/  ELECT P6, UR62, PT ;  /* 0x00000000003e782f */ /* 0x000fe400038c0000 */
[----:B------:R-:W-:Y:S01]  /*38b70*/  MOV R14, UR62 ;  /* 0x0000003e000e7c02 */ /* 0x000fe20008000f00 */
[----:B012-4-:R-:W-:Y:S10]  /*38b80*/  ENDCOLLECTIVE ;  /* 0x000000000000791b */ /* 0x017ff40003800000 */
.L_x_13269:
[----:B------:R-:W-:Y:S05]  /*38b90*/  BSYNC B0 ;  /* 0x0000000000007941 */ /* 0x000fea0003800000 */
.L_x_13268:
[----:B------:R-:W-:Y:S05]  /*38ba0*/  BRA `(.L_x_13270) ;  /* 0xffffff9000cc7947 */ /* 0x000fea000383ffff */
.L_x_13106:
[----:B--2---:R2:W3:Y:S02]  /*38bb0*/  SYNCS.PHASECHK.TRANS64.TRYWAIT P0, [R0+URZ+0x32440], R2 ;  /* 0x03244002000075a7 */ /* 0x0044e4000800017f */
[----:B---3--:R-:W-:Y:S05]  /*38bc0*/  @!P0 NANOSLEEP.SYNCS 0x989680 ;  /* 0x009896800000895d */ /* 0x008fea0003900000 */
[----:B------:R-:W3:Y:S02]  /*38bd0*/  @!P0 SYNCS.PHASECHK.TRANS64 P0, [R0+URZ+0x32440], R2 ;  /* 0x03244002000085a7 */ /* 0x000ee4000800007f */
[----:B---3--:R-:W-:Y:S05]  /*38be0*/  @!P0 BRA `(.L_x_13106) ;  /* 0xfffffffc00f08947 */ /* 0x008fea000383ffff */
[----:B------:R-:W-:Y:S05]  /*38bf0*/  BRA `(.L_x_13271) ;  /* 0xffffff9400347947 */ /* 0x000fea000383ffff */
.L_x_13110:
[----:B------:R0:W5:Y:S01]  /*38c00*/  LDL R0, [R1+0x4b0] ;  /* 0x0004b00001007983 */ /* 0x0001620000100800 */
[----:B------:R-:W-:Y:S01]  /*38c10*/  MOV R6, R11 ;  /* 0x0000000b00067202 */ /* 0x000fe20000000f00 */
        /* <DEDUP_REMOVED lines=8> */
.L_x_13272:
[----:B------:R0:W-:Y:S01]  /*38ca0*/  STL [R1+0x498], R8 ;  /* 0x0004980801007387 */ /* 0x0001e20000100800 */
[----:B------:R-:W-:Y:S02]  /*38cb0*/  IMAD.MOV.U32 R13, RZ, RZ, R3 ;  /* 0x000000ffff0d7224 */ /* 0x000fe400078e0003 */
[----:B------:R-:W-:-:S07]  /*38cc0*/  IMAD.MOV.U32 R4, RZ, RZ, R14 ;  /* 0x000000ffff047224 */ /* 0x000fce00078e000e */
[----:B0-----:R-:W-:Y:S05]  /*38cd0*/  WARPSYNC.COLLECTIVE R15, `(.L_x_13273) ;  /* 0x000000000f087348 */ /* 0x001fea0003c00000 */
[----:B------:R1:W2:Y:S02]  /*38ce0*/  SHFL.IDX P6, R14, R13, R12, R11 ;  /* 0x0000000c0d0e7389 */ /* 0x0002a400000c000b */
[----:B012---:R-:W-:Y:S01]  /*38cf0*/  ENDCOLLECTIVE ;  /* 0x000000000000791b */ /* 0x007fe20003800000 */
.L_x_13273:
[----:B------:R-:W-:Y:S02]  /*38d00*/  IMAD.MOV.U32 R13, RZ, RZ, R2 ;  /* 0x000000ffff0d7224 */ /* 0x000fe400078e0002 */
[----:B------:R-:W-:Y:S02]  /*38d10*/  IMAD.MOV.U32 R12, RZ, RZ, 0x1 ;  /* 0x00000001ff0c7424 */ /* 0x000fe400078e00ff */
[----:B------:R-:W-:-:S07]  /*38d20*/  IMAD.MOV.U32 R5, RZ, RZ, R14 ;  /* 0x000000ffff057224 */ /* 0x000fce00078e000e */
[----:B------:R-:W-:Y:S05]  /*38d30*/  WARPSYNC.COLLECTIVE R15, `(.L_x_13274) ;  /* 0x000000000f087348 */ /* 0x000fea0003c00000 */
[----:B------:R0:W1:Y:S02]  /*38d40*/  SHFL.IDX P6, R14, R13, R12, R11 ;  /* 0x0000000c0d0e7389 */ /* 0x00006400000c000b */
[----:B01----:R-:W-:Y:S01]  /*38d50*/  ENDCOLLECTIVE ;  /* 0x000000000000791b */ /* 0x003fe20003800000 */
.L_x_13274:
[----:B------:R-:W-:Y:S02]  /*38d60*/  IMAD.MOV.U32 R13, RZ, RZ, R3 ;  /* 0x000000ffff0d7224 */ /* 0x000fe400078e0003 */
[----:B------:R-:W-:Y:S02]  /*38d70*/  IMAD R0, R0, R7, RZ ;  /* 0x0000000700007224 */ /* 0x000fe400078e02ff */
[----:B------:R-:W-:-:S07]  /*38d80*/  IMAD.MOV.U32 R7, RZ, RZ, R14 ;  /* 0x000000ffff077224 */ /* 0x000fce00078e000e */
[----:B------:R-:W-:Y:S05]  /*38d90*/  WARPSYNC.COLLECTIVE R15, `(.L_x_13275) ;  /* 0x000000000f087348 */ /* 0x000fea0003c00000 */
[----:B------:R0:W1:Y:S02]  /*38da0*/  SHFL.IDX P6, R14, R13, R12, R11 ;  /* 0x0000000c0d0e7389 */ /* 0x00006400000c000b */
[----:B01----:R-:W-:Y:S01]  /*38db0*/  ENDCOLLECTIVE ;  /* 0x000000000000791b */ /* 0x003fe20003800000 */
.L_x_13275:
        /* <DEDUP_REMOVED lines=10> */
.L_x_13276:
        /* <DEDUP_REMOVED lines=15> */
.L_x_13277:
        /* <DEDUP_REMOVED lines=19> */
.L_x_13278:
        /* <DEDUP_REMOVED lines=10> */
.L_x_13279:
        /* <DEDUP_REMOVED lines=13> */
.L_x_13280:
        /* <DEDUP_REMOVED lines=10> */
.L_x_13281:
        /* <DEDUP_REMOVED lines=13> */
.L_x_13282:
        /* <DEDUP_REMOVED lines=10> */
.L_x_13283:
        /* <DEDUP_REMOVED lines=13> */
.L_x_13284:
[----:B------:R-:W-:-:S05]  /*394d0*/  @!P1 LEA R5, P2, R10, R4, 0x1 ;  /* 0x000000040a059211 */ /* 0x000fca00078408ff */
[----:B------:R-:W-:-:S05]  /*394e0*/  @!P1 IMAD.X R4, RZ, RZ, R6, P2 ;  /* 0x000000ffff049224 */ /* 0x000fca00010e0606 */
[----:B------:R-:W-:Y:S01]  /*394f0*/  @!P1 LOP3.LUT R5, R5, R4, RZ, 0x3c, !PT ;  /* 0x0000000405059212 */ /* 0x000fe200078e3cff */
[----:B------:R-:W-:-:S03]  /*39500*/  IMAD.MOV.U32 R13, RZ, RZ, R3 ;  /* 0x000000ffff0d7224 */ /* 0x000fc600078e0003 */
[----:B------:R-:W-:-:S04]  /*39510*/  @!P1 LOP3.LUT R4, R5, R4, RZ, 0x3c, !PT ;  /* 0x0000000405049212 */ /* 0x000fc800078e3cff */
[----:B------:R-:W-:Y:S02]  /*39520*/  @!P1 LOP3.LUT R5, R5, R4, RZ, 0x3c, !PT ;  /* 0x0000000405059212 */ /* 0x000fe400078e3cff */
[----:B------:R-:W-:-:S07]  /*39530*/  MOV R6, R14 ;  /* 0x0000000e00067202 */ /* 0x000fce0000000f00 */
[----:B------:R-:W-:Y:S05]  /*39540*/  WARPSYNC.COLLECTIVE R15, `(.L_x_13285) ;  /* 0x000000000f087348 */ /* 0x000fea0003c00000 */
[----:B------:R0:W1:Y:S02]  /*39550*/  SHFL.IDX P6, R14, R13, R12, R11 ;  /* 0x0000000c0d0e7389 */ /* 0x00006400000c000b */
[----:B01----:R-:W-:Y:S01]  /*39560*/  ENDCOLLECTIVE ;  /* 0x000000000000791b */ /* 0x003fe20003800000 */
.L_x_13285:
        /* <DEDUP_REMOVED lines=11> */
.L_x_13286:
        /* <DEDUP_REMOVED lines=14> */
.L_x_13287:
[----:B------:R-:W-:Y:S01]  /*39700*/  IMAD.MOV.U32 R3, RZ, RZ, R14 ;  /* 0x000000ffff037224 */ /* 0x000fe200078e000e */
[----:B------:R-:W-:Y:S06]  /*39710*/  BRA `(.L_x_13288) ;  /* 0xffffff9400d87947 */ /* 0x000fec000383ffff */
.L_x_13114:
        /* <DEDUP_REMOVED lines=36> */
.L_x_13290:
[----:B------:R-:W-:Y:S05]  /*39960*/  BSYNC B0 ;  /* 0x0000000000007941 */ /* 0x000fea0003800000 */
.L_x_13289:
        /* <DEDUP_REMOVED lines=10> */
.L_x_13291:
        /* <DEDUP_REMOVED lines=16> */
.L_x_13292:
        /* <DEDUP_REMOVED lines=15> */
.L_x_13293:
        /* <DEDUP_REMOVED lines=9> */
.L_x_13294:
        /* <DEDUP_REMOVED lines=15> */
.L_x_13295:
        /* <DEDUP_REMOVED lines=9> */
.L_x_13296:
        /* <DEDUP_REMOVED lines=15> */
.L_x_13297:
        /* <DEDUP_REMOVED lines=9> */
.L_x_13298:
        /* <DEDUP_REMOVED lines=15> */
.L_x_13299:
        /* <DEDUP_REMOVED lines=9> */
.L_x_13300:
        /* <DEDUP_REMOVED lines=10> */
[----:B------:R-:W-:-:S07]  /*3a1b0*/  MOV R6, R14 ;  /* 0x0000000e00067202 */ /* 0x000fce0000000f00 */
[----:B0-----:R-:W-:Y:S05]  /*3a1c0*/  WARPSYNC.COLLECTIVE R15, `(.L_x_13301) ;  /* 0x000000000f087348 */ /* 0x001fea0003c00000 */
[----:B------:R1:W2:Y:S02]  /*3a1d0*/  SHFL.IDX P6, R14, R13, R12, R11 ;  /* 0x0000000c0d0e7389 */ /* 0x0002a400000c000b */
[----:B012---:R-:W-:Y:S01]  /*3a1e0*/  ENDCOLLECTIVE ;  /* 0x000000000000791b */ /* 0x007fe20003800000 */
.L_x_13301:
        /* <DEDUP_REMOVED lines=19> */
.L_x_13302:
[----:B------:R-:W-:Y:S02]  /*3a320*/  IMAD.MOV.U32 R13, RZ, RZ, R2 ;  /* 0x000000ffff0d7224 */ /* 0x000fe400078e0002 */
[----:B------:R-:W-:-:S07]  /*3a330*/  IMAD.MOV.U32 R6, RZ, RZ, R14 ;  /* 0x000000ffff067224 */ /* 0x000fce00078e000e */
[----:B------:R-:W-:Y:S05]  /*3a340*/  WARPSYNC.COLLECTIVE R15, `(.L_x_13303) ;  /* 0x000000000f087348 */ /* 0x000fea0003c00000 */
[----:B------:R0:W1:Y:S02]  /*3a350*/  SHFL.IDX P6, R14, R13, R12, R11 ;  /* 0x0000000c0d0e7389 */ /* 0x00006400000c000b */
[----:B01----:R-:W-:Y:S01]  /*3a360*/  ENDCOLLECTIVE ;  /* 0x000000000000791b */ /* 0x003fe20003800000 */
.L_x_13303:
[----:B------:R-:W-:Y:S02]  /*3a370*/  IMAD.MOV.U32 R13, RZ, RZ, R0 ;  /* 0x000000ffff0d7224 */ /* 0x000fe400078e0000 */
[----:B------:R-:W-:Y:S02]  /*3a380*/  IMAD.MOV.U32 R12, RZ, RZ, 0x7 ;  /* 0x00000007ff0c7424 */ /* 0x000fe400078e00ff */
[----:B------:R-:W-:-:S07]  /*3a390*/  IMAD.MOV.U32 R4, RZ, RZ, R14 ;  /* 0x000000ffff047224 */ /* 0x000fce00078e000e */
[----:B------:R-:W-:Y:S05]  /*3a3a0*/  WARPSYNC.COLLECTIVE R15, `(.L_x_13304) ;  /* 0x000000000f087348 */ /* 0x000fea0003c00000 */
[----:B------:R0:W1:Y:S02]  /*3a3b0*/  SHFL.IDX P6, R14, R13, R12, R11 ;  /* 0x0000000c0d0e7389 */ /* 0x00006400000c000b */
[----:B01----:R-:W-:Y:S01]  /*3a3c0*/  ENDCOLLECTIVE ;  /* 0x000000000000791b */ /* 0x003fe20003800000 */
.L_x_13304:
        /* <DEDUP_REMOVED lines=10> */
.L_x_13305:
        /* <DEDUP_REMOVED lines=9> */
.L_x_13119:
[----:B0-----:R-:W4:Y:S02]  /*3a500*/  LDL R2, [R1+0x470] ;  /* 0x0004700001027983 */ /* 0x001f240000100800 */
[----:B----4-:R0:W4:Y:S02]  /*3a510*/  SYNCS.PHASECHK.TRANS64.TRYWAIT P0, [R2+URZ+0x32420], R0 ;  /* 0x03242000020075a7 */ /* 0x010124000800017f */
[----:B----4-:R-:W-:Y:S05]  /*3a520*/  @!P0 NANOSLEEP.SYNCS 0x989680 ;  /* 0x009896800000895d */ /* 0x010fea0003900000 */
[----:B------:R-:W4:Y:S02]  /*3a530*/  @!P0 SYNCS.PHASECHK.TRANS64 P0, [R2+URZ+0x32420], R0 ;  /* 0x03242000020085a7 */ /* 0x000f24000800007f */
[----:B----4-:R-:W-:Y:S05]  /*3a540*/  @!P0 BRA `(.L_x_13119) ;  /* 0xfffffffc00ec8947 */ /* 0x010fea000383ffff */
[----:B------:R-:W-:Y:S05]  /*3a550*/  BRA `(.L_x_13307) ;  /* 0xffffff9800107947 */ /* 0x000fea000383ffff */
.L_x_13123:
[----:B0-----:R0:W1:Y:S02]  /*3a560*/  SYNCS.PHASECHK.TRANS64.TRYWAIT P0, [R2+URZ+0x32460], R0 ;  /* 0x03246000020075a7 */ /* 0x001064000800017f */
[----:B-1----:R-:W-:Y:S05]  /*3a570*/  @!P0 NANOSLEEP.SYNCS 0x989680 ;  /* 0x009896800000895d */ /* 0x002fea0003900000 */
[----:B------:R-:W1:Y:S02]  /*3a580*/  @!P0 SYNCS.PHASECHK.TRANS64 P0, [R2+URZ+0x32460], R0 ;  /* 0x03246000020085a7 */ /* 0x000e64000800007f */
[----:B-1----:R-:W-:Y:S05]  /*3a590*/  @!P0 BRA `(.L_x_13123) ;  /* 0xfffffffc00f08947 */ /* 0x002fea000383ffff */
[----:B------:R-:W-:Y:S05]  /*3a5a0*/  BRA `(.L_x_13308) ;  /* 0xffffff9800407947 */ /* 0x000fea000383ffff */
.L_x_13138:
[----:B0-----:R0:W1:Y:S02]  /*3a5b0*/  SYNCS.PHASECHK.TRANS64.TRYWAIT P0, [R2+URZ+0x32440], R5 ;  /* 0x03244005020075a7 */ /* 0x001064000800017f */
[----:B-1----:R-:W-:Y:S05]  /*3a5c0*/  @!P0 NANOSLEEP.SYNCS 0x989680 ;  /* 0x009896800000895d */ /* 0x002fea0003900000 */
[----:B------:R-:W1:Y:S02]  /*3a5d0*/  @!P0 SYNCS.PHASECHK.TRANS64 P0, [R2+URZ+0x32440], R5 ;  /* 0x03244005020085a7 */ /* 0x000e64000800007f */
[----:B-1----:R-:W-:Y:S05]  /*3a5e0*/  @!P0 BRA `(.L_x_13138) ;  /* 0xfffffffc00f08947 */ /* 0x002fea000383ffff */
[----:B------:R-:W-:Y:S05]  /*3a5f0*/  BRA `(.L_x_13309) ;  /* 0xffffffa0005c7947 */ /* 0x000fea000383ffff */
.L_x_13143:
[----:B-1----:R1:W2:Y:S02]  /*3a600*/  SYNCS.PHASECHK.TRANS64.TRYWAIT P0, [R2+URZ+0x32460], R5 ;  /* 0x03246005020075a7 */ /* 0x0022a4000800017f */
[----:B--2---:R-:W-:Y:S05]  /*3a610*/  @!P0 NANOSLEEP.SYNCS 0x989680 ;  /* 0x009896800000895d */ /* 0x004fea0003900000 */
[----:B------:R-:W2:Y:S02]  /*3a620*/  @!P0 SYNCS.PHASECHK.TRANS64 P0, [R2+URZ+0x32460], R5 ;  /* 0x03246005020085a7 */ /* 0x000ea4000800007f */
[----:B--2---:R-:W-:Y:S05]  /*3a630*/  @!P0 BRA `(.L_x_13143) ;  /* 0xfffffffc00f08947 */ /* 0x004fea000383ffff */
[----:B------:R-:W-:Y:S05]  /*3a640*/  BRA `(.L_x_13310) ;  /* 0xffffffa000e07947 */ /* 0x000fea000383ffff */
.L_x_13154:
[----:B0-----:R0:W1:Y:S02]  /*3a650*/  SYNCS.PHASECHK.TRANS64.TRYWAIT P0, [R3+URZ+0x32440], R2 ;  /* 0x03244002030075a7 */ /* 0x001064000800017f */
[----:B-1----:R-:W-:Y:S05]  /*3a660*/  @!P0 NANOSLEEP.SYNCS 0x989680 ;  /* 0x009896800000895d */ /* 0x002fea0003900000 */
[----:B------:R-:W1:Y:S02]  /*3a670*/  @!P0 SYNCS.PHASECHK.TRANS64 P0, [R3+URZ+0x32440], R2 ;  /* 0x03244002030085a7 */ /* 0x000e64000800007f */
[----:B-1----:R-:W-:Y:S05]  /*3a680*/  @!P0 BRA `(.L_x_13154) ;  /* 0xfffffffc00f08947 */ /* 0x002fea000383ffff */
[----:B------:R-:W-:Y:S05]  /*3a690*/  BRA `(.L_x_13311) ;  /* 0xffffffa800e07947 */ /* 0x000fea000383ffff */
.L_x_13159:
[----:B-1----:R1:W2:Y:S02]  /*3a6a0*/  SYNCS.PHASECHK.TRANS64.TRYWAIT P0, [R3+URZ+0x32460], R2 ;  /* 0x03246002030075a7 */ /* 0x0022a4000800017f */
[----:B--2---:R-:W-:Y:S05]  /*3a6b0*/  @!P0 NANOSLEEP.SYNCS 0x989680 ;  /* 0x009896800000895d */ /* 0x004fea0003900000 */
[----:B------:R-:W2:Y:S02]  /*3a6c0*/  @!P0 SYNCS.PHASECHK.TRANS64 P0, [R3+URZ+0x32460], R2 ;  /* 0x03246002030085a7 */ /* 0x000ea4000800007f */
[----:B--2---:R-:W-:Y:S05]  /*3a6d0*/  @!P0 BRA `(.L_x_13159) ;  /* 0xfffffffc00f08947 */ /* 0x004fea000383ffff */
[----:B------:R-:W-:Y:S05]  /*3a6e0*/  BRA `(.L_x_13312) ;  /* 0xffffffac00607947 */ /* 0x000fea000383ffff */
.L_x_13170:
[----:B0-----:R0:W1:Y:S02]  /*3a6f0*/  SYNCS.PHASECHK.TRANS64.TRYWAIT P0, [R3+URZ+0x32440], R2 ;  /* 0x03244002030075a7 */ /* 0x001064000800017f */
[----:B-1----:R-:W-:Y:S05]  /*3a700*/  @!P0 NANOSLEEP.SYNCS 0x989680 ;  /* 0x009896800000895d */ /* 0x002fea0003900000 */
[----:B------:R-:W1:Y:S02]  /*3a710*/  @!P0 SYNCS.PHASECHK.TRANS64 P0, [R3+URZ+0x32440], R2 ;  /* 0x03244002030085a7 */ /* 0x000e64000800007f */
[----:B-1----:R-:W-:Y:S05]  /*3a720*/  @!P0 BRA `(.L_x_13170) ;  /* 0xfffffffc00f08947 */ /* 0x002fea000383ffff */
[----:B------:R-:W-:Y:S05]  /*3a730*/  BRA `(.L_x_13313) ;  /* 0xffffffb4003c7947 */ /* 0x000fea000383ffff */
.L_x_13175:
[----:B-1----:R1:W2:Y:S02]  /*3a740*/  SYNCS.PHASECHK.TRANS64.TRYWAIT P0, [R3+URZ+0x32460], R2 ;  /* 0x03246002030075a7 */ /* 0x0022a4000800017f */
[----:B--2---:R-:W-:Y:S05]  /*3a750*/  @!P0 NANOSLEEP.SYNCS 0x989680 ;  /* 0x009896800000895d */ /* 0x004fea0003900000 */
[----:B------:R-:W2:Y:S02]  /*3a760*/  @!P0 SYNCS.PHASECHK.TRANS64 P0, [R3+URZ+0x32460], R2 ;  /* 0x03246002030085a7 */ /* 0x000ea4000800007f */
[----:B--2---:R-:W-:Y:S05]  /*3a770*/  @!P0 BRA `(.L_x_13175) ;  /* 0xfffffffc00f08947 */ /* 0x004fea000383ffff */
[----:B------:R-:W-:Y:S05]  /*3a780*/  BRA `(.L_x_13314) ;  /* 0xffffffb400c07947 */ /* 0x000fea000383ffff */
.L_x_13187:
[----:B------:R-:W-:Y:S01]  /*3a790*/  BSSY B0, `(.L_x_13315) ;  /* 0x0000008000007945 */ /* 0x000fe20003800000 */
[----:B------:R-:W-:Y:S02]  /*3a7a0*/  IMAD.MOV.U32 R13, RZ, RZ, R16 ;  /* 0x000000ffff0d7224 */ /* 0x000fe400078e0010 */
[----:B------:R-:W-:Y:S02]  /*3a7b0*/  IMAD.MOV.U32 R12, RZ, RZ, RZ ;  /* 0x000000ffff0c7224 */ /* 0x000fe400078e00ff */
[----:B0-----:R-:W-:Y:S02]  /*3a7c0*/  IMAD.MOV.U32 R11, RZ, RZ, 0x1f ;  /* 0x0000001fff0b7424 */ /* 0x001fe400078e00ff */
[----:B------:R-:W-:-:S07]  /*3a7d0*/  IMAD.MOV.U32 R15, RZ, RZ, -0x1 ;  /* 0xffffffffff0f7424 */ /* 0x000fce00078e00ff */
[----:B---3-5:R-:W-:Y:S05]  /*3a7e0*/  WARPSYNC.COLLECTIVE R15, `(.L_x_13316) ;  /* 0x000000000f087348 */ /* 0x028fea0003c00000 */
[----:B------:R0:W1:Y:S02]  /*3a7f0*/  SHFL.IDX P6, R14, R13, R12, R11 ;  /* 0x0000000c0d0e7389 */ /* 0x00006400000c000b */
[----:B01-3-5:R-:W-:Y:S01]  /*3a800*/  ENDCOLLECTIVE ;  /* 0x000000000000791b */ /* 0x02bfe20003800000 */
.L_x_13316:
[----:B------:R-:W-:Y:S05]  /*3a810*/  BSYNC B0 ;  /* 0x0000000000007941 */ /* 0x000fea0003800000 */
.L_x_13315:
        /* <DEDUP_REMOVED lines=9> */
.L_x_13317:
        /* <DEDUP_REMOVED lines=18> */
.L_x_13318:
        /* <DEDUP_REMOVED lines=8> */
.L_x_13319:
        /* <DEDUP_REMOVED lines=8> */
.L_x_13320:
        /* <DEDUP_REMOVED lines=8> */
.L_x_13321:
        /* <DEDUP_REMOVED lines=8> */
.L_x_13322:
[----:B------:R-:W-:Y:S02]  /*3abd0*/  IMAD.MOV.U32 R12, RZ, RZ, 0x1f ;  /* 0x0000001fff0c7424 */ /* 0x000fe400078e00ff */
        /* <DEDUP_REMOVED lines=8> */
.L_x_13323:
[----:B------:R-:W-:Y:S01]  /*3ac60*/  IMAD.MOV.U32 R16, RZ, RZ, R14 ;  /* 0x000000ffff107224 */ /* 0x000fe200078e000e */
[----:B------:R-:W-:Y:S06]  /*3ac70*/  BRA `(.L_x_13324) ;  /* 0xffffffbc000c7947 */ /* 0x000fec000383ffff */
.L_x_13192:
[----:B------:R-:W-:Y:S01]  /*3ac80*/  BSSY B0, `(.L_x_13325) ;  /* 0x0000008000007945 */ /* 0x000fe20003800000 */
[----:B-----5:R-:W-:Y:S02]  /*3ac90*/  IMAD.MOV.U32 R13, RZ, RZ, R3 ;  /* 0x000000ffff0d7224 */ /* 0x020fe400078e0003 */
[----:B------:R-:W-:Y:S02]  /*3aca0*/  IMAD.MOV.U32 R12, RZ, RZ, 0x1 ;  /* 0x00000001ff0c7424 */ /* 0x000fe400078e00ff */
[----:B------:R-:W-:Y:S02]  /*3acb0*/  IMAD.MOV.U32 R11, RZ, RZ, RZ ;  /* 0x000000ffff0b7224 */ /* 0x000fe400078e00ff */
[----:B------:R-:W-:-:S07]  /*3acc0*/  IMAD.MOV.U32 R15, RZ, RZ, -0x1 ;  /* 0xffffffffff0f7424 */ /* 0x000fce00078e00ff */
[----:B0--3--:R-:W-:Y:S05]  /*3acd0*/  WARPSYNC.COLLECTIVE R15, `(.L_x_13326) ;  /* 0x000000000f087348 */ /* 0x009fea0003c00000 */
[----:B------:R1:W2:Y:S02]  /*3ace0*/  SHFL.UP P6, R14, R13, R12, R11 ;  /* 0x0400000c0d0e7389 */ /* 0x0002a400000c000b */
[----:B0123--:R-:W-:Y:S01]  /*3acf0*/  ENDCOLLECTIVE ;  /* 0x000000000000791b */ /* 0x00ffe20003800000 */
.L_x_13326:
[----:B------:R-:W-:Y:S05]  /*3ad00*/  BSYNC B0 ;  /* 0x0000000000007941 */ /* 0x000fea0003800000 */
.L_x_13325:
        /* <DEDUP_REMOVED lines=10> */
.L_x_13327:
        /* <DEDUP_REMOVED lines=8> */
.L_x_13328:
        /* <DEDUP_REMOVED lines=8> */
.L_x_13329:
        /* <DEDUP_REMOVED lines=8> */
.L_x_13330:
        /* <DEDUP_REMOVED lines=9> */
.L_x_13331:
[----:B------:R-:W-:Y:S01]  /*3afc0*/  IMAD.MOV.U32 R16, RZ, RZ, R14 ;  /* 0x000000ffff107224 */ /* 0x000fe200078e000e */
[----:B------:R-:W-:Y:S06]  /*3afd0*/  BRA `(.L_x_13332) ;  /* 0xffffffb800d07947 */ /* 0x000fec000383ffff */
.L_x_13194:
[----:B------:R-:W-:Y:S01]  /*3afe0*/  BSSY B0, `(.L_x_13333) ;  /* 0x0000006000007945 */ /* 0x000fe20003800000 */
[----:B------:R-:W-:Y:S01]  /*3aff0*/  PLOP3.LUT P6, PT, P6, PT, PT, 0x8, 0x0 ;  /* 0x000000000000781c */ /* 0x000fe200037ce170 */
[----:B------:R-:W-:-:S12]  /*3b000*/  IMAD.MOV.U32 R15, RZ, RZ, -0x1 ;  /* 0xffffffffff0f7424 */ /* 0x000fd800078e00ff */
[----:B0--3-5:R-:W-:Y:S05]  /*3b010*/  WARPSYNC.COLLECTIVE R15, `(.L_x_13334) ;  /* 0x000000000f087348 */ /* 0x029fea0003c00000 */
[----:B------:R-:W-:Y:S01]  /*3b020*/  VOTE.ANY R14, PT, P6 ;  /* 0x00000000000e7806 */ /* 0x000fe200030e0100 */
[----:B0--3-5:R-:W-:Y:S06]  /*3b030*/  ENDCOLLECTIVE ;  /* 0x000000000000791b */ /* 0x029fec0003800000 */
.L_x_13334:
[----:B------:R-:W-:Y:S05]  /*3b040*/  BSYNC B0 ;  /* 0x0000000000007941 */ /* 0x000fea0003800000 */
.L_x_13333:
        /* <DEDUP_REMOVED lines=9> */
.L_x_13335:
[----:B------:R-:W-:Y:S01]  /*3b0e0*/  IMAD.MOV.U32 R17, RZ, RZ, R14 ;  /* 0x000000ffff117224 */ /* 0x000fe200078e000e */
[----:B------:R-:W-:Y:S06]  /*3b0f0*/  BRA `(.L_x_13336) ;  /* 0xffffffb800c07947 */ /* 0x000fec000383ffff */
.L_x_13196:
[----:B------:R-:W-:Y:S01]  /*3b100*/  BSSY B0, `(.L_x_13337) ;  /* 0x0000007000007945 */ /* 0x000fe20003800000 */
[----:B------:R-:W-:Y:S02]  /*3b110*/  IMAD.MOV.U32 R13, RZ, RZ, R2 ;  /* 0x000000ffff0d7224 */ /* 0x000fe400078e0002 */
[----:B------:R-:W-:Y:S02]  /*3b120*/  IMAD.MOV.U32 R11, RZ, RZ, 0x1f ;  /* 0x0000001fff0b7424 */ /* 0x000fe400078e00ff */
[----:B------:R-:W-:-:S07]  /*3b130*/  IMAD.MOV.U32 R15, RZ, RZ, -0x1 ;  /* 0xffffffffff0f7424 */ /* 0x000fce00078e00ff */
[----:B0123-5:R-:W-:Y:S05]  /*3b140*/  WARPSYNC.COLLECTIVE R15, `(.L_x_13338) ;  /* 0x000000000f087348 */ /* 0x02ffea0003c00000 */
[----:B------:R4:W0:Y:S02]  /*3b150*/  SHFL.IDX P6, R14, R13, R12, R11 ;  /* 0x0000000c0d0e7389 */ /* 0x00082400000c000b */
[----:B012345:R-:W-:Y:S01]  /*3b160*/  ENDCOLLECTIVE ;  /* 0x000000000000791b */ /* 0x03ffe20003800000 */
.L_x_13338:
[----:B------:R-:W-:Y:S05]  /*3b170*/  BSYNC B0 ;  /* 0x0000000000007941 */ /* 0x000fea0003800000 */
.L_x_13337:
[----:B------:R-:W-:Y:S01]  /*3b180*/  IMAD.MOV.U32 R2, RZ, RZ, R14 ;  /* 0x000000ffff027224 */ /* 0x000fe200078e000e */
[----:B------:R-:W-:Y:S06]  /*3b190*/  BRA `(.L_x_13339) ;  /* 0xffffffb800b47947 */ /* 0x000fec000383ffff */
.L_x_13200:
[----:B0-----:R0:W1:Y:S02]  /*3b1a0*/  SYNCS.PHASECHK.TRANS64.TRYWAIT P0, [R0+URZ+0x32420], R3 ;  /* 0x03242003000075a7 */ /* 0x001064000800017f */
[----:B-1----:R-:W-:Y:S05]  /*3b1b0*/  @!P0 NANOSLEEP.SYNCS 0x989680 ;  /* 0x009896800000895d */ /* 0x002fea0003900000 */
[----:B------:R-:W1:Y:S02]  /*3b1c0*/  @!P0 SYNCS.PHASECHK.TRANS64 P0, [R0+URZ+0x32420], R3 ;  /* 0x03242003000085a7 */ /* 0x000e64000800007f */
[----:B-1----:R-:W-:Y:S05]  /*3b1d0*/  @!P0 BRA `(.L_x_13200) ;  /* 0xfffffffc00f08947 */ /* 0x002fea000383ffff */
[----:B------:R-:W-:Y:S05]  /*3b1e0*/  BRA `(.L_x_13340) ;  /* 0xffffffc000387947 */ /* 0x000fea000383ffff */
.L_x_13201:
[----:B------:R-:W1:Y:S01]  /*3b1f0*/  S2R R2, SR_TID.X ;  /* 0x0000000000027919 */ /* 0x000e620000002100 */
[----:B------:R-:W-:Y:S01]  /*3b200*/  BSSY B0, `(.L_x_13341) ;  /* 0x000000a000007945 */ /* 0x000fe20003800000 */
[----:B------:R-:W-:Y:S01]  /*3b210*/  IMAD.MOV.U32 R12, RZ, RZ, RZ ;  /* 0x000000ffff0c7224 */ /* 0x000fe200078e00ff */
[----:B------:R-:W-:Y:S01]  /*3b220*/  MOV R15, 0xffffffff ;  /* 0xffffffff000f7802 */ /* 0x000fe20000000f00 */
[----:B------:R-:W-:Y:S01]  /*3b230*/  IMAD.MOV.U32 R11, RZ, RZ, 0x1f ;  /* 0x0000001fff0b7424 */ /* 0x000fe200078e00ff */
[----:B-1----:R-:W-:-:S04]  /*3b240*/  SHF.R.U32.HI R2, RZ, 0x5, R2 ;  /* 0x00000005ff027819 */ /* 0x002fc80000011602 */
[----:B------:R-:W-:-:S05]  /*3b250*/  LOP3.LUT R2, R2, 0x3, RZ, 0xc0, !PT ;  /* 0x0000000302027812 */ /* 0x000fca00078ec0ff */
[----:B------:R-:W-:-:S07]  /*3b260*/  IMAD.MOV.U32 R13, RZ, RZ, R2 ;  /* 0x000000ffff0d7224 */ /* 0x000fce00078e0002 */
[----:B0--3-5:R-:W-:Y:S05]  /*3b270*/  WARPSYNC.COLLECTIVE R15, `(.L_x_13342) ;  /* 0x000000000f087348 */ /* 0x029fea0003c00000 */
[----:B------:R1:W2:Y:S02]  /*3b280*/  SHFL.IDX P6, R14, R13, R12, R11 ;  /* 0x0000000c0d0e7389 */ /* 0x0002a400000c000b */
[----:B0123-5:R-:W-:Y:S01]  /*3b290*/  ENDCOLLECTIVE ;  /* 0x000000000000791b */ /* 0x02ffe20003800000 */
.L_x_13342:
[----:B------:R-:W-:Y:S05]  /*3b2a0*/  BSYNC B0 ;  /* 0x0000000000007941 */ /* 0x000fea0003800000 */
.L_x_13341:
[----:B------:R-:W-:Y:S05]  /*3b2b0*/  BRA `(.L_x_13343) ;  /* 0xffffffc000207947 */ /* 0x000fea000383ffff */
.L_x_13202:
[----:B------:R-:W-:Y:S01]  /*3b2c0*/  BSSY B0, `(.L_x_13344) ;  /* 0x0000006000007945 */ /* 0x000fe20003800000 */
[----:B------:R-:W-:-:S07]  /*3b2d0*/  IMAD.MOV.U32 R15, RZ, RZ, -0x1 ;  /* 0xffffffffff0f7424 */ /* 0x000fce00078e00ff */
[----:B01-3-5:R-:W-:Y:S05]  /*3b2e0*/  WARPSYNC.COLLECTIVE R15, `(.L_x_13345) ;  /* 0x000000000f0c7348 */ /* 0x02bfea0003c00000 */
[----:B------:R-:W-:Y:S02]  /*3b2f0*/  ELECT P6, UR62, PT ;  /* 0x00000000003e782f */ /* 0x000fe400038c0000 */
[----:B------:R-:W-:Y:S01]  /*3b300*/  MOV R14, UR62 ;  /* 0x0000003e000e7c02 */ /* 0x000fe20008000f00 */
[----:B01-3-5:R-:W-:Y:S10]  /*3b310*/  ENDCOLLECTIVE ;  /* 0x000000000000791b */ /* 0x02bff40003800000 */
.L_x_13345:
[----:B------:R-:W-:Y:S05]  /*3b320*/  BSYNC B0 ;  /* 0x0000000000007941 */ /* 0x000fea0003800000 */
.L_x_13344:
[----:B------:R-:W-:Y:S05]  /*3b330*/  BRA `(.L_x_13346) ;  /* 0xffffffc000147947 */ /* 0x000fea000383ffff */
.L_x_13204:
[----:B0-----:R0:W1:Y:S02]  /*3b340*/  SYNCS.PHASECHK.TRANS64.TRYWAIT P0, [R6+URZ], R5 ;  /* 0x00000005060075a7 */ /* 0x001064000800017f */
[----:B-1----:R-:W-:Y:S05]  /*3b350*/  @!P0 NANOSLEEP.SYNCS 0x989680 ;  /* 0x009896800000895d */ /* 0x002fea0003900000 */
[----:B------:R-:W1:Y:S02]  /*3b360*/  @!P0 SYNCS.PHASECHK.TRANS64 P0, [R6+URZ], R5 ;  /* 0x00000005060085a7 */ /* 0x000e64000800007f */
[----:B-1----:R-:W-:Y:S05]  /*3b370*/  @!P0 BRA `(.L_x_13204) ;  /* 0xfffffffc00f08947 */ /* 0x002fea000383ffff */
[----:B------:R-:W-:Y:S05]  /*3b380*/  BRA `(.L_x_13347) ;  /* 0xffffffc000507947 */ /* 0x000fea000383ffff */
.L_x_13205:
[----:B-1----:R1:W2:Y:S02]  /*3b390*/  SYNCS.PHASECHK.TRANS64.TRYWAIT P0, [R7+URZ], R2 ;  /* 0x00000002070075a7 */ /* 0x0022a4000800017f */
[----:B--2---:R-:W-:Y:S05]  /*3b3a0*/  @!P0 NANOSLEEP.SYNCS 0x989680 ;  /* 0x009896800000895d */ /* 0x004fea0003900000 */
[----:B------:R-:W2:Y:S02]  /*3b3b0*/  @!P0 SYNCS.PHASECHK.TRANS64 P0, [R7+URZ], R2 ;  /* 0x00000002070085a7 */ /* 0x000ea4000800007f */
[----:B--2---:R-:W-:Y:S05]  /*3b3c0*/  @!P0 BRA `(.L_x_13205) ;  /* 0xfffffffc00f08947 */ /* 0x004fea000383ffff */
[----:B------:R-:W-:Y:S05]  /*3b3d0*/  BRA `(.L_x_13348) ;  /* 0xffffffc000447947 */ /* 0x000fea000383ffff */
.L_x_13207:
[----:B--2---:R2:W4:Y:S02]  /*3b3e0*/  SYNCS.PHASECHK.TRANS64.TRYWAIT P0, [R4+URZ], R5 ;  /* 0x00000005040075a7 */ /* 0x004524000800017f */
[----:B----4-:R-:W-:Y:S05]  /*3b3f0*/  @!P0 NANOSLEEP.SYNCS 0x989680 ;  /* 0x009896800000895d */ /* 0x010fea0003900000 */
[----:B------:R-:W4:Y:S02]  /*3b400*/  @!P0 SYNCS.PHASECHK.TRANS64 P0, [R4+URZ], R5 ;  /* 0x00000005040085a7 */ /* 0x000f24000800007f */
[----:B----4-:R-:W-:Y:S05]  /*3b410*/  @!P0 BRA `(.L_x_13207) ;  /* 0xfffffffc00f08947 */ /* 0x010fea000383ffff */
[----:B------:R-:W-:Y:S05]  /*3b420*/  BRA `(.L_x_13349) ;  /* 0xffffffc0004c7947 */ /* 0x000fea000383ffff */
        .type           $_ZN7cutlass13device_kernelIN5flash11enable_sm90INS1_16FlashAttnFwdSm90INS1_25CollectiveMainloopFwdSm90ILi2EN4cute5tupleIJNS5_1CILi1EEES8_S8_EEENS6_IJNS7_ILi128EEENS7_ILi96EEENS7_ILi64EEEEEELi256ENS_6half_tEfNS_4arch4Sm90ELb0ELb1ELb1ELb1ELb0ELb1ELb1ELb1ELb0ELb1ELb0ELb0EEENS1_21CollectiveEpilogueFwdINS6_IJSA_NS7_ILi256EEESB_EEES9_SE_SG_Li256ELb1ELb1ELb0ELb0EEENS1_36VarlenDynamicPersistentTileSchedulerILi128ELi96ELi256ELi128ELb0ELb1ELb1ELb1ELb0ELb1EEEEEEEEEvNT_6ParamsE$_ZZN5flash25CollectiveMainloopFwdSm90ILi2EN4cute5tupleIJNS1_1CILi1EEES4_S4_EEENS2_IJNS3_ILi128EEENS3_ILi96EEENS3_ILi64EEEEEELi256EN7cutlass6half_tEfNSA_4arch4Sm90ELb0ELb1ELb1ELb1ELb0ELb1ELb1ELb1ELb0ELb1ELb0ELb0EE3mmaINS_16FlashAttnFwdSm90ISE_NS_21CollectiveEpilogueFwdINS2_IJS6_NS3_ILi256EEES7_EEES5_SB_SD_Li256ELb1ELb1ELb0ELb0EEENS_36VarlenDynamicPersistentTileSchedulerILi128ELi96ELi256ELi128ELb0ELb1ELb1ELb1ELb0ELb1EEEE13SharedStorageENS1_6TensorINS1_11ArrayEngineIfLm128EEENS1_6LayoutINS2_IJNS2_IJNS3_ILi2EEEST_NS3_ILi32EEEEEES4_S4_EEENS2_IJNS2_IJS4_ST_NS3_ILi4EEEEEENS3_ILi0EEESZ_EEEEEEENS_7SoftmaxILi2ELi0EEEEEbRKNSE_6ParamsENSA_25PipelineTmaAsyncNoClusterILi2ENSA_16PipelineTmaAsyncILi2EEEEES1B_RNSA_13PipelineStateILj2EEERT0_RT1_iRiRKNS_16SeqlenInfoQKNewKILb1ELb1EEENS2_IJiiiiEEERT_ENKUliT_T0_T1_E_clIZSF_ISO_S12_S14_EbS17_S1B_S1B_S1E_S1G_S1I_iS1J_S1N_S1O_S1Q_EUlRS1R_iE0_NS3_ILb1EEES1Y_EEDaiS1R_S1S_S1T_,@function
        .size           $_ZN7cutlass13device_kernelIN5flash11enable_sm90INS1_16FlashAttnFwdSm90INS1_25CollectiveMainloopFwdSm90ILi2EN4cute5tupleIJNS5_1CILi1EEES8_S8_EEENS6_IJNS7_ILi128EEENS7_ILi96EEENS7_ILi64EEEEEELi256ENS_6half_tEfNS_4arch4Sm90ELb0ELb1ELb1ELb1ELb0ELb1ELb1ELb1ELb0ELb1ELb0ELb0EEENS1_21CollectiveEpilogueFwdINS6_IJSA_NS7_ILi256EEESB_EEES9_SE_SG_Li256ELb1ELb1ELb0ELb0EEENS1_36VarlenDynamicPersistentTileSchedulerILi128ELi96ELi256ELi128ELb0ELb1ELb1ELb1ELb0ELb1EEEEEEEEEvNT_6ParamsE$_ZZN5flash25CollectiveMainloopFwdSm90ILi2EN4cute5tupleIJNS1_1CILi1EEES4_S4_EEENS2_IJNS3_ILi128EEENS3_ILi96EEENS3_ILi64EEEEEELi256EN7cutlass6half_tEfNSA_4arch4Sm90ELb0ELb1ELb1ELb1ELb0ELb1ELb1ELb1ELb0ELb1ELb0ELb0EE3mmaINS_16FlashAttnFwdSm90ISE_NS_21CollectiveEpilogueFwdINS2_IJS6_NS3_ILi256EEES7_EEES5_SB_SD_Li256ELb1ELb1ELb0ELb0EEENS_36VarlenDynamicPersistentTileSchedulerILi128ELi96ELi256ELi128ELb0ELb1ELb1ELb1ELb0ELb1EEEE13SharedStorageENS1_6TensorINS1_11ArrayEngineIfLm128EEENS1_6LayoutINS2_IJNS2_IJNS3_ILi2EEEST_NS3_ILi32EEEEEES4_S4_EEENS2_IJNS2_IJS4_ST_NS3_ILi4EEEEEENS3_ILi0EEESZ_EEEEEEENS_7SoftmaxILi2ELi0EEEEEbRKNSE_6ParamsENSA_25PipelineTmaAsyncNoClusterILi2ENSA_16PipelineTmaAsyncILi2EEEEES1B_RNSA_13PipelineStateILj2EEERT0_RT1_iRiRKNS_16SeqlenInfoQKNewKILb1ELb1EEENS2_IJiiiiEEERT_ENKUliT_T0_T1_E_clIZSF_ISO_S12_S14_EbS17_S1B_S1B_S1E_S1G_S1I_iS1J_S1N_S1O_S1Q_EUlRS1R_iE0_NS3_ILb1EEES1Y_EEDaiS1R_S1S_S1T_,(.L_x_15318 - $_ZN7cutlass13device_kernelIN5flash11enable_sm90INS1_16FlashAttnFwdSm90INS1_25CollectiveMainloopFwdSm90ILi2EN4cute5tupleIJNS5_1CILi1EEES8_S8_EEENS6_IJNS7_ILi128EEENS7_ILi96EEENS7_ILi64EEEEEELi256ENS_6half_tEfNS_4arch4Sm90ELb0ELb1ELb1ELb1ELb0ELb1ELb1ELb1ELb0ELb1ELb0ELb0EEENS1_21CollectiveEpilogueFwdINS6_IJSA_NS7_ILi256EEESB_EEES9_SE_SG_Li256ELb1ELb1ELb0ELb0EEENS1_36VarlenDynamicPersistentTileSchedulerILi128ELi96ELi256ELi128ELb0ELb1ELb1ELb1ELb0ELb1EEEEEEEEEvNT_6ParamsE$_ZZN5flash25CollectiveMainloopFwdSm90ILi2EN4cute5tupleIJNS1_1CILi1EEES4_S4_EEENS2_IJNS3_ILi128EEENS3_ILi96EEENS3_ILi64EEEEEELi256EN7cutlass6half_tEfNSA_4arch4Sm90ELb0ELb1ELb1ELb1ELb0ELb1ELb1ELb1ELb0ELb1ELb0ELb0EE3mmaINS_16FlashAttnFwdSm90ISE_NS_21CollectiveEpilogueFwdINS2_IJS6_NS3_ILi256EEES7_EEES5_SB_SD_Li256ELb1ELb1ELb0ELb0EEENS_36VarlenDynamicPersistentTileSchedulerILi128ELi96ELi256ELi128ELb0ELb1ELb1ELb1ELb0ELb1EEEE13SharedStorageENS1_6TensorINS1_11ArrayEngineIfLm128EEENS1_6LayoutINS2_IJNS2_IJNS3_ILi2EEEST_NS3_ILi32EEEEEES4_S4_EEENS2_IJNS2_IJS4_ST_NS3_ILi4EEEEEENS3_ILi0EEESZ_EEEEEEENS_7SoftmaxILi2ELi0EEEEEbRKNSE_6ParamsENSA_25PipelineTmaAsyncNoClusterILi2ENSA_16PipelineTmaAsyncILi2EEEEES1B_RNSA_13PipelineStateILj2EEERT0_RT1_iRiRKNS_16SeqlenInfoQKNewKILb1ELb1EEENS2_IJiiiiEEERT_ENKUliT_T0_T1_E_clIZSF_ISO_S12_S14_EbS17_S1B_S1B_S1E_S1G_S1I_iS1J_S1N_S1O_S1Q_EUlRS1R_iE0_NS3_ILb1EEES1Y_EEDaiS1R_S1S_S1T_)
$_ZN7cutlass13device_kernelIN5flash11enable_sm90INS1_16FlashAttnFwdSm90INS1_25CollectiveMainloopFwdSm90ILi2EN4cute5tupleIJNS5_1CILi1EEES8_S8_EEENS6_IJNS7_ILi128EEENS7_ILi96EEENS7_ILi64EEEEEELi256ENS_6half_tEfNS_4arch4Sm90ELb0ELb1ELb1ELb1ELb0ELb1ELb1ELb1ELb0ELb1ELb0ELb0EEENS1_21CollectiveEpilogueFwdINS6_IJSA_NS7_ILi256EEESB_EEES9_SE_SG_Li256ELb1ELb1ELb0ELb0EEENS1_36VarlenDynamicPersistentTileSchedulerILi128ELi96ELi256ELi128ELb0ELb1ELb1ELb1ELb0ELb1EEEEEEEEEvNT_6ParamsE$_ZZN5flash25CollectiveMainloopFwdSm90ILi2EN4cute5tupleIJNS1_1CILi1EEES4_S4_EEENS2_IJNS3_ILi128EEENS3_ILi96EEENS3_ILi64EEEEEELi256EN7cutlass6half_tEfNSA_4arch4Sm90ELb0ELb1ELb1ELb1ELb0ELb1ELb1ELb1ELb0ELb1ELb0ELb0EE3mmaINS_16FlashAttnFwdSm90ISE_NS_21CollectiveEpilogueFwdINS2_IJS6_NS3_ILi256EEES7_EEES5_SB_SD_Li256ELb1ELb1ELb0ELb0EEENS_36VarlenDynamicPersistentTileSchedulerILi128ELi96ELi256ELi128ELb0ELb1ELb1ELb1ELb0ELb1EEEE13SharedStorageENS1_6TensorINS1_11ArrayEngineIfLm128EEENS1_6LayoutINS2_IJNS2_IJNS3_ILi2EEEST_NS3_ILi32EEEEEES4_S4_EEENS2_IJNS2_IJS4_ST_NS3_ILi4EEEEEENS3_ILi0EEESZ_EEEEEEENS_7SoftmaxILi2ELi0EEEEEbRKNSE_6ParamsENSA_25PipelineTmaAsyncNoClusterILi2ENSA_16PipelineTmaAsyncILi2EEEEES1B_RNSA_13PipelineStateILj2EEERT0_RT1_iRiRKNS_16SeqlenInfoQKNewKILb1ELb1EEENS2_IJiiiiEEERT_ENKUliT_T0_T1_E_clIZSF_ISO_S12_S14_EbS17_S1B_S1B_S1E_S1G_S1I_iS1J_S1N_S1O_S1Q_EUlRS1R_iE0_NS3_ILb1EEES1Y_EEDaiS1R_S1S_S1T_:
[----:B------:R-:W-:Y:S01]  /*3b430*/  R2UR UR5, R2 ;  /* 0x00000000020572ca */ /* 0x000fe200000e0000 */
[----:B------:R-:W-:-:S12]  /*3b440*/  ULDC UR4, c[0x0][0x20] ;  /* 0x0000080000047ab9 */ /* 0x000fd80000000800 */
[----:B------:R-:W-:-:S09]  /*3b450*/  UIADD3 UR4, -UR4, UR5, URZ ;  /* 0x0000000504047290 */ /* 0x000fd2000fffe13f */
[----:B------:R-:W2:Y:S04]  /*3b460*/  LDL.64 R6, [UR4+0x18] ;  /* 0x00001804ff067983 */ /* 0x000ea80008100a00 */
[----:B------:R-:W3:Y:S01]  /*3b470*/  LDL.64 R4, [UR4] ;  /* 0x00000004ff047983 */ /* 0x000ee20008100a00 */
[----:B------:R-:W-:-:S03]  /*3b480*/  ULDC.64 UR6, c[0x0][0x208] ;  /* 0x0000820000067ab9 */ /* 0x000fc60000000a00 */
[----:B--2---:R-:W2:Y:S04]  /*3b490*/  LD.E R2, desc[UR6][R6.64+0x1c] ;  /* 0x00001c0606027980 */ /* 0x004ea8000c101900 */
[----:B---3--:R0:W5:Y:S04]  /*3b4a0*/  LD.E R10, desc[UR6][R4.64] ;  /* 0x00000006040a7980 */ /* 0x008168000c101900 */
[----:B------:R0:W5:Y:S01]  /*3b4b0*/  LD.E R11, desc[UR6][R4.64+0x4] ;  /* 0x00000406040b7980 */ /* 0x000162000c101900 */
[----:B------:R-:W-:Y:S01]  /*3b4c0*/  BSSY B1, `(.L_x_13350) ;  /* 0x0000007000017945 */ /* 0x000fe20003800000 */
[----:B------:R-:W-:Y:S01]  /*3b4d0*/  IMAD.MOV.U32 R3, RZ, RZ, R55 ;  /* 0x000000ffff037224 */ /* 0x000fe200078e0037 */
[----:B--2---:R-:W-:-:S04]  /*3b4e0*/  LOP3.LUT R2, R2, 0x1, RZ, 0xfc, !PT ;  /* 0x0000000102027812 */ /* 0x004fc800078efcff */
[----:B------:R-:W-:Y:S01]  /*3b4f0*/  ISETP.NE.AND P0, PT, R2, 0x3, PT ;  /* 0x000000030200780c */ /* 0x000fe20003f05270 */
[----:B------:R-:W-:-:S12]  /*3b500*/  IMAD.MOV.U32 R2, RZ, RZ, R40 ;  /* 0x000000ffff027224 */ /* 0x000fd800078e0028 */
[----:B0-----:R-:W-:Y:S05]  /*3b510*/  @!P0 BRA `(.L_x_13351) ;  /* 0x0000000000048947 */ /* 0x001fea0003800000 */
[----:B------:R-:W-:Y:S01]  /*3b520*/  BPT.TRAP 0x1 ;  /* 0x000000040000795c */ /* 0x000fe20000300000 */
.L_x_13351:
[----:B------:R-:W-:Y:S05]  /*3b530*/  BSYNC B1 ;  /* 0x0000000000017941 */ /* 0x000fea0003800000 */
.L_x_13350:
        /* <DEDUP_REMOVED lines=13> */
.L_x_13353:
[----:B------:R-:W-:Y:S05]  /*3b610*/  BSYNC B1 ;  /* 0x0000000000017941 */ /* 0x000fea0003800000 */
.L_x_13352:
        /* <DEDUP_REMOVED lines=8> */
.L_x_13355:
[----:B------:R-:W-:Y:S05]  /*3b6a0*/  BSYNC B1 ;  /* 0x0000000000017941 */ /* 0x000fea0003800000 */
.L_x_13354:
[----:B0----5:R-:W2:Y:S04]  /*3b6b0*/  LDL.64 R8, [UR4] ;  /* 0x00000004ff087983 */ /* 0x021ea80008100a00 */
[----:B------:R-:W3:Y:S04]  /*3b6c0*/  LDL.64 R6, [UR4+0x28] ;  /* 0x00002804ff067983 */ /* 0x000ee80008100a00 */
[----:B------:R-:W4:Y:S04]  /*3b6d0*/  LDL.64 R4, [UR4+0x20] ;  /* 0x00002004ff047983 */ /* 0x000f280008100a00 */
[----:B------:R-:W4:Y:S04]  /*3b6e0*/  LDL.64 R10, [UR4+0x8] ;  /* 0x00000804ff0a7983 */ /* 0x000f280008100a00 */
[----:B--2---:R-:W2:Y:S04]  /*3b6f0*/  LD.E R9, desc[UR6][R8.64] ;  /* 0x0000000608097980 */ /* 0x004ea8000c101900 */
[----:B---3--:R-:W2:Y:S01]  /*3b700*/  LD.E.64 R12, desc[UR6][R6.64] ;  /* 0x00000006060c7980 */ /* 0x008ea2000c101b00 */
[----:B------:R-:W-:Y:S05]  /*3b710*/  WARPSYNC.ALL ;  /* 0x0000000000007948 */ /* 0x000fea0003800000 */
[----:B----4-:R0:W-:Y:S04]  /*3b720*/  ST.E desc[UR6][R10.64], RZ ;  /* 0x000000ff0a007985 */ /* 0x0101e8000c101906 */
[----:B------:R-:W3:Y:S01]  /*3b730*/  LD.E.64 R6, desc[UR6][R4.64] ;  /* 0x0000000604067980 */ /* 0x000ee2000c101b00 */
[----:B--2---:R-:W-:Y:S01]  /*3b740*/  IMAD R8, R9, 0x300, R12 ;  /* 0x0000030009087824 */ /* 0x004fe200078e020c */
[----:B------:R-:W-:Y:S01]  /*3b750*/  WARPGROUP.ARRIVE ;  /* 0x00000000000079c5 */ /* 0x000fe20000000000 */
[----:B------:R-:W-:-:S02]  /*3b760*/  IMAD.MOV.U32 R9, RZ, RZ, R13 ;  /* 0x000000ffff097224 */ /* 0x000fc400078e000d */
[----:B------:R-:W-:Y:S01]  /*3b770*/  IMAD.MOV.U32 R225, RZ, RZ, 0x1 ;  /* 0x00000001ffe17424 */ /* 0x000fe200078e00ff */
        /* <DEDUP_REMOVED lines=10> */
[----:B------:R-:W-:-:S03]  /*3b820*/  WARPGROUP.ARRIVE ;  /* 0x00000000000079c5 */ /* 0x000fc60000000000 */
        /* <DEDUP_REMOVED lines=21> */
[----:B------:R-:W-:-:S03]  /*3b980*/  IMAD.MOV.U32 R9, RZ, RZ, R13 ;  /* 0x000000ffff097224 */ /* 0x000fc600078e000d */
        /* <DEDUP_REMOVED lines=8> */
[----:B------:R-:W2:Y:S04]  /*3ba10*/  LDL.64 R6, [UR4+0x38] ;  /* 0x00003804ff067983 */ /* 0x000ea80008100a00 */
[----:B------:R-:W3:Y:S04]  /*3ba20*/  LDL.64 R4, [UR4+0x30] ;  /* 0x00003004ff047983 */ /* 0x000ee80008100a00 */
        /* <DEDUP_REMOVED lines=9> */
.L_x_13381:
[----:B------:R-:W-:Y:S05]  /*3bac0*/  BSYNC B1 ;  /* 0x0000000000017941 */ /* 0x000fea0003800000 */
.L_x_13357:
[----:B------:R-:W2:Y:S04]  /*3bad0*/  LDL.64 R6, [UR4+0x40] ;  /* 0x00004004ff067983 */ /* 0x000ea80008100a00 */
[----:B0-----:R-:W3:Y:S04]  /*3bae0*/  LDL.64 R4, [UR4] ;  /* 0x00000004ff047983 */ /* 0x001ee80008100a00 */
[----:B--2---:R-:W2:Y:S04]  /*3baf0*/  LD.E R8, desc[UR6][R6.64+0x1c] ;  /* 0x00001c0606087980 */ /* 0x004ea8000c101900 */
[----:B---3--:R0:W5:Y:S04]  /*3bb00*/  LD.E R10, desc[UR6][R4.64] ;  /* 0x00000006040a7980 */ /* 0x008168000c101900 */
[----:B------:R0:W5:Y:S01]  /*3bb10*/  LD.E R11, desc[UR6][R4.64+0x4] ;  /* 0x00000406040b7980 */ /* 0x000162000c101900 */
[----:B------:R-:W-:Y:S01]  /*3bb20*/  BSSY B1, `(.L_x_13359) ;  /* 0x0000005000017945 */ /* 0x000fe20003800000 */
[----:B--2---:R-:W-:-:S04]  /*3bb30*/  LOP3.LUT R8, R8, 0x1, RZ, 0xfc, !PT ;  /* 0x0000000108087812 */ /* 0x004fc800078efcff */
[----:B------:R-:W-:-:S13]  /*3bb40*/  ISETP.NE.AND P0, PT, R8, 0x3, PT ;  /* 0x000000030800780c */ /* 0x000fda0003f05270 */
[----:B0-----:R-:W-:Y:S05]  /*3bb50*/  @!P0 BRA `(.L_x_13360) ;  /* 0x0000000000048947 */ /* 0x001fea0003800000 */
[----:B------:R-:W-:Y:S01]  /*3bb60*/  BPT.TRAP 0x1 ;  /* 0x000000040000795c */ /* 0x000fe20000300000 */
.L_x_13360:
[----:B------:R-:W-:Y:S05]  /*3bb70*/  BSYNC B1 ;  /* 0x0000000000017941 */ /* 0x000fea0003800000 */
.L_x_13359:
        /* <DEDUP_REMOVED lines=13> */
.L_x_13362:
[----:B------:R-:W-:Y:S05]  /*3bc50*/  BSYNC B1 ;  /* 0x0000000000017941 */ /* 0x000fea0003800000 */
.L_x_13361:
        /* <DEDUP_REMOVED lines=8> */
.L_x_13364:
[----:B------:R-:W-:Y:S05]  /*3bce0*/  BSYNC B1 ;  /* 0x0000000000017941 */ /* 0x000fea0003800000 */
.L_x_13363:
[----:B------:R-:W2:Y:S04]  /*3bcf0*/  LDL.64 R12, [UR4] ;  /* 0x00000004ff0c7983 */ /* 0x000ea80008100a00 */
[----:B------:R-:W3:Y:S04]  /*3bd00*/  LDL.64 R10, [UR4+0x58] ;  /* 0x00005804ff0a7983 */ /* 0x000ee80008100a00 */
[----:B------:R-:W4:Y:S04]  /*3bd10*/  LDL.64 R4, [UR4+0x48] ;  /* 0x00004804ff047983 */ /* 0x000f280008100a00 */
[----:B0----5:R-:W4:Y:S04]  /*3bd20*/  LDL.64 R8, [UR4+0x50] ;  /* 0x00005004ff087983 */ /* 0x021f280008100a00 */
[----:B------:R-:W4:Y:S04]  /*3bd30*/  LDL.LU R19, [R1+0x49c] ;  /* 0x00049c0001137983 */ /* 0x000f280000300800 */
[----:B--2---:R-:W2:Y:S04]  /*3bd40*/  LD.E R13, desc[UR6][R12.64] ;  /* 0x000000060c0d7980 */ /* 0x004ea8000c101900 */
[----:B---3--:R-:W2:Y:S04]  /*3bd50*/  LD.E.64 R6, desc[UR6][R10.64] ;  /* 0x000000060a067980 */ /* 0x008ea8000c101b00 */
[----:B----4-:R-:W3:Y:S04]  /*3bd60*/  LD.E R18, desc[UR6][R4.64] ;  /* 0x0000000604127980 */ /* 0x010ee8000c101900 */
[----:B------:R-:W4:Y:S01]  /*3bd70*/  LD.E.64 R14, desc[UR6][R8.64] ;  /* 0x00000006080e7980 */ /* 0x000f22000c101b00 */
[----:B------:R-:W-:Y:S05]  /*3bd80*/  WARPSYNC.ALL ;  /* 0x0000000000007948 */ /* 0x000fea0003800000 */
[----:B------:R-:W-:Y:S01]  /*3bd90*/  WARPGROUP.ARRIVE ;  /* 0x00000000000079c5 */ /* 0x000fe20000000000 */
[----:B--2---:R-:W-:Y:S01]  /*3bda0*/  IMAD R6, R13, 0xc00, R6 ;  /* 0x00000c000d067824 */ /* 0x004fe200078e0206 */
[----:B---3--:R-:W-:-:S04]  /*3bdb0*/  ISETP.NE.U32.AND P0, PT, R18, RZ, PT ;  /* 0x000000ff1200720c */ /* 0x008fc80003f05070 */
[----:B------:R-:W-:Y:S02]  /*3bdc0*/  R2UR UR10, R6 ;  /* 0x00000000060a72ca */ /* 0x000fe400000e0000 */
[----:B----4-:R-:W-:Y:S02]  /*3bdd0*/  R2UR UR8, R14 ;  /* 0x000000000e0872ca */ /* 0x010fe400000e0000 */
[----:B------:R-:W-:Y:S02]  /*3bde0*/  R2UR UR9, R15 ;  /* 0x000000000f0972ca */ /* 0x000fe400000e0000 */
[----:B------:R-:W-:-:S03]  /*3bdf0*/  R2UR UR11, R7 ;  /* 0x00000000070b72ca */ /* 0x000fc600000e0000 */
[----:B------:R-:W-:-:S10]  /*3be00*/  VOTEU.ANY UP0, P0 ;  /* 0x00000000003f7886 */ /* 0x000fd40000000100 */
        /* <DEDUP_REMOVED lines=112> */
[----:B------:R-:W-:Y:S01]  /*3c510*/  VIADD R12, R6, 0x604 ;  /* 0x00000604060c7836 */ /* 0x000fe20000000000 */
[----:B------:R-:W-:-:S04]  /*3c520*/  MOV R13, R7 ;  /* 0x00000007000d7202 */ /* 0x000fc80000000f00 */
        /* <DEDUP_REMOVED lines=63> */
[----:B------:R-:W0:Y:S02]  /*3c920*/  S2R R232, SR_TID.X ;  /* 0x0000000000e87919 */ /* 0x000e240000002100 */
        /* <DEDUP_REMOVED lines=8> */
[----:B------:R-:W2:Y:S04]  /*3c9b0*/  @!P1 LDL.64 R6, [UR4+0x18] ;  /* 0x00001804ff069983 */ /* 0x000ea80008100a00 */
[----:B------:R-:W3:Y:S01]  /*3c9c0*/  @!P1 LDL.64 R8, [UR4] ;  /* 0x00000004ff089983 */ /* 0x000ee20008100a00 */
[----:B------:R-:W-:-:S04]  /*3c9d0*/  SHF.R.U32.HI R10, RZ, 0x7, R232 ;  /* 0x00000007ff0a7819 */ /* 0x000fc800000116e8 */
[----:B------:R-:W-:-:S05]  /*3c9e0*/  IADD3 R12, -R10, 0xb, RZ ;  /* 0x0000000b0a0c7810 */ /* 0x000fca0007ffe1ff */
[----:B------:R1:W-:Y:S06]  /*3c9f0*/  BAR.ARV R12, 0x100 ;  /* 0x0004000c0000751d */ /* 0x0003ec0000002000 */
[----:B--2---:R-:W2:Y:S04]  /*3ca00*/  @!P1 LD.E.64 R6, desc[UR6][R6.64+0x30] ;  /* 0x0000300606069980 */ /* 0x004ea8000c101b00 */
[----:B---3--:R-:W3:Y:S01]  /*3ca10*/  @!P1 LD.E R8, desc[UR6][R8.64] ;  /* 0x0000000608089980 */ /* 0x008ee2000c101900 */
[----:B--2---:R-:W-:-:S05]  /*3ca20*/  @!P1 MOV R11, R6 ;  /* 0x00000006000b9202 */ /* 0x004fca0000000f00 */
[----:B---3--:R-:W-:-:S05]  /*3ca30*/  @!P1 IMAD R10, R8, 0x8, R11 ;  /* 0x00000008080a9824 */ /* 0x008fca00078e020b */
[----:B------:R-:W-:-:S04]  /*3ca40*/  @!P1 PRMT R10, RZ, 0x654, R10 ;  /* 0x00000654ff0a9816 */ /* 0x000fc8000000000a */
[----:B------:R2:W-:Y:S01]  /*3ca50*/  @!P1 SYNCS.ARRIVE.TRANS64.RED.A1T0 RZ, [R10+URZ], RZ ;  /* 0x000000ff0aff99a7 */ /* 0x0005e2000810043f */
[----:B0-----:R-:W3:Y:S04]  /*3ca60*/  LD.E R4, desc[UR6][R2.64+0x24] ;  /* 0x0000240602047980 */ /* 0x001ee8000c101900 */
[----:B------:R-:W4:Y:S04]  /*3ca70*/  LD.E R74, desc[UR6][R2.64] ;  /* 0x00000006024a7980 */ /* 0x000f28000c101900 */
[----:B--2---:R-:W2:Y:S04]  /*3ca80*/  LDL.64 R10, [UR4+0x68] ;  /* 0x00006804ff0a7983 */ /* 0x004ea80008100a00 */
[----:B------:R0:W4:Y:S04]  /*3ca90*/  LD.E R76, desc[UR6][R72.64] ;  /* 0x00000006484c7980 */ /* 0x000128000c101900 */
[----:B------:R-:W4:Y:S04]  /*3caa0*/  LD.E R5, desc[UR6][R2.64+0x8] ;  /* 0x0000080602057980 */ /* 0x000f28000c101900 */
[----:B------:R-:W4:Y:S01]  /*3cab0*/  LD.E R7, desc[UR6][R2.64+0x18] ;  /* 0x0000180602077980 */ /* 0x000f22000c101900 */
[----:B------:R-:W-:-:S03]  /*3cac0*/  LOP3.LUT R19, R19, 0xfff7ffff, RZ, 0xc0, !PT ;  /* 0xfff7ffff13137812 */ /* 0x000fc600078ec0ff */
[----:B------:R-:W4:Y:S04]  /*3cad0*/  LD.E R72, desc[UR6][R2.64+0xc] ;  /* 0x00000c0602487980 */ /* 0x000f28000c101900 */
[----:B------:R-:W4:Y:S04]  /*3cae0*/  LD.E R6, desc[UR6][R2.64+0x4] ;  /* 0x0000040602067980 */ /* 0x000f28000c101900 */
[----:B------:R-:W4:Y:S04]  /*3caf0*/  LD.E R15, desc[UR6][R2.64+0x10] ;  /* 0x00001006020f7980 */ /* 0x000f28000c101900 */
[----:B--2---:R-:W2:Y:S01]  /*3cb00*/  LD.E.64 R10, desc[UR6][R10.64] ;  /* 0x000000060a0a7980 */ /* 0x004ea2000c101b00 */
[----:B---3--:R-:W-:-:S13]  /*3cb10*/  ISETP.NE.AND P0, PT, R4, 0x1, PT ;  /* 0x000000010400780c */ /* 0x008fda0003f05270 */
[----:B------:R-:W3:Y:S04]  /*3cb20*/  @P0 LD.E R75, desc[UR6][R2.64+0x28] ;  /* 0x00002806024b0980 */ /* 0x000ee8000c101900 */
[----:B------:R-:W3:Y:S01]  /*3cb30*/  @P0 LD.E R78, desc[UR6][R2.64+0x2c] ;  /* 0x00002c06024e0980 */ /* 0x000ee2000c101900 */
[----:B------:R-:W-:-:S05]  /*3cb40*/  @P1 LOP3.LUT R19, R19, 0x80000, RZ, 0xfc, !PT ;  /* 0x0008000013131812 */ /* 0x000fca00078efcff */
[----:B------:R1:W-:Y:S04]  /*3cb50*/  STL [R1+0x49c], R19 ;  /* 0x00049c1301007387 */ /* 0x0003e80000100800 */
[----:B-1----:R-:W3:Y:S04]  /*3cb60*/  LD.E R19, desc[UR6][R2.64+0x14] ;  /* 0x0000140602137980 */ /* 0x002ee8000c101900 */
[----:B--2---:R-:W2:Y:S01]  /*3cb70*/  LD.E R14, desc[UR6][R10.64] ;  /* 0x000000060a0e7980 */ /* 0x004ea2000c101900 */
[----:B----4-:R-:W-:Y:S01]  /*3cb80*/  ISETP.GE.AND P1, PT, R7, 0x1, PT ;  /* 0x000000010700780c */ /* 0x010fe20003f26270 */
[----:B------:R-:W-:Y:S01]  /*3cb90*/  BSSY B1, `(.L_x_13366) ;  /* 0x00000a8000017945 */ /* 0x000fe20003800000 */
[-C--:B--2---:R-:W-:Y:S01]  /*3cba0*/  FMUL.FTZ R20, R39, R14.reuse ;  /* 0x0000000e27147220 */ /* 0x084fe20000410000 */
[-C--:B------:R-:W-:Y:S01]  /*3cbb0*/  FMUL.FTZ R39, R41, R14.reuse ;  /* 0x0000000e29277220 */ /* 0x080fe20000410000 */
[-C--:B------:R-:W-:Y:S01]  /*3cbc0*/  FMUL.FTZ R41, R45, R14.reuse ;  /* 0x0000000e2d297220 */ /* 0x080fe20000410000 */
[----:B------:R-:W-:Y:S01]  /*3cbd0*/  SHF.R.S32.HI R45, RZ, 0x1f, R74 ;  /* 0x0000001fff2d7819 */ /* 0x000fe2000001144a */
[-C--:B------:R-:W-:Y:S01]  /*3cbe0*/  FMUL.FTZ R18, R38, R14.reuse ;  /* 0x0000000e26127220 */ /* 0x080fe20000410000 */
[-C--:B------:R-:W-:Y:S01]  /*3cbf0*/  FMUL.FTZ R38, R40, R14.reuse ;  /* 0x0000000e28267220 */ /* 0x080fe20000410000 */
[----:B------:R-:W-:Y:S01]  /*3cc00*/  FMUL.FTZ R40, R44, R14 ;  /* 0x0000000e2c287220 */ /* 0x000fe20000410000 */
[----:B------:R-:W-:Y:S01]  /*3cc10*/  LEA.HI R44, R45, R74, RZ, 0x7 ;  /* 0x0000004a2d2c7211 */ /* 0x000fe200078f38ff */
[-C--:B------:R-:W-:Y:S01]  /*3cc20*/  FMUL.FTZ R9, R27, R14.reuse ;  /* 0x0000000e1b097220 */ /* 0x080fe20000410000 */
[-C--:B------:R-:W-:Y:S01]  /*3cc30*/  FMUL.FTZ R27, R29, R14.reuse ;  /* 0x0000000e1d1b7220 */ /* 0x080fe20000410000 */
[-C--:B------:R-:W-:Y:S01]  /*3cc40*/  FMUL.FTZ R29, R47, R14.reuse ;  /* 0x0000000e2f1d7220 */ /* 0x080fe20000410000 */
[----:B------:R-:W-:Y:S01]  /*3cc50*/  LOP3.LUT R47, R44, 0xffffff80, RZ, 0xc0, !PT ;  /* 0xffffff802c2f7812 */ /* 0x000fe200078ec0ff */
[-C--:B------:R-:W-:Y:S01]  /*3cc60*/  FMUL.FTZ R4, R26, R14.reuse ;  /* 0x0000000e1a047220 */ /* 0x080fe20000410000 */
[-C--:B------:R-:W-:Y:S01]  /*3cc70*/  FMUL.FTZ R26, R28, R14.reuse ;  /* 0x0000000e1c1a7220 */ /* 0x080fe20000410000 */
[----:B------:R-:W-:-:S02]  /*3cc80*/  FMUL.FTZ R28, R46, R14 ;  /* 0x0000000e2e1c7220 */ /* 0x000fc40000410000 */
[----:B------:R-:W-:Y:S01]  /*3cc90*/  IMAD.IADD R46, R74, 0x1, -R47 ;  /* 0x000000014a2e7824 */ /* 0x000fe200078e0a2f */
[----:B------:R-:W-:Y:S01]  /*3cca0*/  LEA.HI R47, R45, R74, RZ, 0x2 ;  /* 0x0000004a2d2f7211 */ /* 0x000fe200078f10ff */
[-C--:B------:R-:W-:Y:S01]  /*3ccb0*/  FMUL.FTZ R52, R52, R14.reuse ;  /* 0x0000000e34347220 */ /* 0x080fe20000410000 */
[-C--:B------:R-:W-:Y:S01]  /*3ccc0*/  FMUL.FTZ R13, R35, R14.reuse ;  /* 0x0000000e230d7220 */ /* 0x080fe20000410000 */
[-C--:B------:R-:W-:Y:S01]  /*3ccd0*/  FMUL.FTZ R35, R51, R14.reuse ;  /* 0x0000000e33237220 */ /* 0x080fe20000410000 */
[----:B------:R-:W-:Y:S01]  /*3cce0*/  SHF.R.S32.HI R45, RZ, 0x1f, R46 ;  /* 0x0000001fff2d7819 */ /* 0x000fe2000001142e */
[----:B0-----:R0:W1:Y:S01]  /*3ccf0*/  MUFU.TANH R73, R52 ;  /* 0x0000003400497308 */ /* 0x0010620000002400 */
[----:B------:R-:W-:Y:S01]  /*3cd00*/  LOP3.LUT R51, R47, 0xfffffffc, RZ, 0xc0, !PT ;  /* 0xfffffffc2f337812 */ /* 0x000fe200078ec0ff */
[-C--:B------:R-:W-:Y:S01]  /*3cd10*/  FMUL.FTZ R53, R53, R14.reuse ;  /* 0x0000000e35357220 */ /* 0x080fe20000410000 */
[-C--:B------:R-:W-:Y:S01]  /*3cd20*/  FMUL.FTZ R12, R34, R14.reuse ;  /* 0x0000000e220c7220 */ /* 0x080fe20000410000 */
[----:B------:R-:W-:-:S02]  /*3cd30*/  FMUL.FTZ R34, R54, R14 ;  /* 0x0000000e36227220 */ /* 0x000fc40000410000 */
[----:B------:R-:W-:Y:S01]  /*3cd40*/  IMAD.IADD R74, R74, 0x1, -R51 ;  /* 0x000000014a4a7824 */ /* 0x000fe200078e0a33 */
[CC--:B0-----:R-:W-:Y:S01]  /*3cd50*/  LEA.HI R52, R45.reuse, R46.reuse, RZ, 0x2 ;  /* 0x0000002e2d347211 */ /* 0x0c1fe200078f10ff */
[----:B------:R0:W2:Y:S03]  /*3cd60*/  MUFU.TANH R77, R53 ;  /* 0x00000035004d7308 */ /* 0x0000a60000002400 */
[--C-:B------:R-:W-:Y:S02]  /*3cd70*/  SHF.R.S32.HI R51, RZ, 0x2, R52.reuse ;  /* 0x00000002ff337819 */ /* 0x100fe40000011434 */
[----:B------:R-:W-:Y:S02]  /*3cd80*/  SHF.R.S32.HI R54, RZ, 0x1f, R52 ;  /* 0x0000001fff367819 */ /* 0x000fe40000011434 */
[----:B0-----:R-:W-:Y:S02]  /*3cd90*/  LEA.HI R53, R45, R46, RZ, 0x5 ;  /* 0x0000002e2d357211 */ /* 0x001fe400078f28ff */
[----:B------:R-:W-:-:S02]  /*3cda0*/  SHF.R.S32.HI R45, RZ, 0x7, R44 ;  /* 0x00000007ff2d7819 */ /* 0x000fc4000001142c */
[----:B------:R-:W-:Y:S02]  /*3cdb0*/  LEA.HI R54, R54, R51, RZ, 0x3 ;  /* 0x0000003336367211 */ /* 0x000fe400078f18ff */
[----:B------:R-:W-:Y:S01]  /*3cdc0*/  SHF.R.S32.HI R53, RZ, 0x5, R53 ;  /* 0x00000005ff357819 */ /* 0x000fe20000011435 */
[-C--:B------:R-:W-:Y:S01]  /*3cdd0*/  FMUL.FTZ R11, R31, R14.reuse ;  /* 0x0000000e1f0b7220 */ /* 0x080fe20000410000 */
[----:B------:R-:W-:Y:S01]  /*3cde0*/  LEA.HI R44, R44, R45, RZ, 0x1 ;  /* 0x0000002d2c2c7211 */ /* 0x000fe200078f08ff */
[-C--:B------:R-:W-:Y:S01]  /*3cdf0*/  FMUL.FTZ R31, R33, R14.reuse ;  /* 0x0000000e211f7220 */ /* 0x080fe20000410000 */
[----:B------:R-:W-:Y:S01]  /*3ce00*/  LOP3.LUT R54, R54, 0xfffffff8, RZ, 0xc0, !PT ;  /* 0xfffffff836367812 */ /* 0x000fe200078ec0ff */
[----:B------:R-:W-:Y:S01]  /*3ce10*/  FMUL.FTZ R33, R55, R14 ;  /* 0x0000000e37217220 */ /* 0x000fe20000410000 */
[----:B------:R-:W-:Y:S01]  /*3ce20*/  IMAD R55, R76, 0x8, R53 ;  /* 0x000000084c377824 */ /* 0x000fe200078e0235 */
[----:B------:R-:W-:Y:S02]  /*3ce30*/  LOP3.LUT R44, R44, 0x3fffffe, RZ, 0xc0, !PT ;  /* 0x03fffffe2c2c7812 */ /* 0x000fe400078ec0ff */
[----:B------:R-:W-:Y:S01]  /*3ce40*/  LEA.HI R53, R74, R74, RZ, 0x1 ;  /* 0x0000004a4a357211 */ /* 0x000fe200078f08ff */
[----:B------:R-:W-:-:S02]  /*3ce50*/  IMAD.IADD R54, R51, 0x1, -R54 ;  /* 0x0000000133367824 */ /* 0x000fc400078e0a36 */
[----:B------:R-:W-:Y:S01]  /*3ce60*/  IMAD.IADD R44, R45, 0x1, -R44 ;  /* 0x000000012d2c7824 */ /* 0x000fe200078e0a2c */
[----:B------:R-:W-:Y:S01]  /*3ce70*/  LOP3.LUT R53, R53, 0x1ffffffe, RZ, 0xc0, !PT ;  /* 0x1ffffffe35357812 */ /* 0x000fe200078ec0ff */
[----:B------:R-:W-:-:S04]  /*3ce80*/  IMAD.U32 R45, R55, 0x10, R54 ;  /* 0x00000010372d7824 */ /* 0x000fc800078e0036 */
[----:B------:R-:W-:Y:S02]  /*3ce90*/  IMAD.IADD R53, R74, 0x1, -R53 ;  /* 0x000000014a357824 */ /* 0x000fe400078e0a35 */
[----:B------:R-:W-:-:S04]  /*3cea0*/  IMAD R44, R44, 0x40, R45 ;  /* 0x000000402c2c7824 */ /* 0x000fc800078e022d */
[----:B------:R-:W-:-:S04]  /*3ceb0*/  IMAD R44, R53, 0x8, R44 ;  /* 0x00000008352c7824 */ /* 0x000fc800078e022c */
[----:B---3--:R-:W-:-:S05]  /*3cec0*/  @P0 IMAD.HI.U32 R75, R44, R75, RZ ;  /* 0x0000004b2c4b0227 */ /* 0x008fca00078e00ff */
[----:B------:R-:W-:Y:S01]  /*3ced0*/  @P0 SHF.R.U32.HI R44, RZ, R78, R75 ;  /* 0x0000004eff2c0219 */ /* 0x000fe2000001164b */
[-C--:B------:R-:W-:Y:S01]  /*3cee0*/  FMUL.FTZ R57, R57, R14.reuse ;  /* 0x0000000e39397220 */ /* 0x080fe20000410000 */
[----:B------:R-:W-:Y:S01]  /*3cef0*/  LOP3.LUT R45, R52, 0x7ffffffc, RZ, 0xc0, !PT ;  /* 0x7ffffffc342d7812 */ /* 0x000fe200078ec0ff */
[-C--:B------:R-:W-:Y:S02]  /*3cf00*/  FMUL.FTZ R10, R30, R14.reuse ;  /* 0x0000000e1e0a7220 */ /* 0x080fe40000410000 */
[----:B------:R-:W0:Y:S01]  /*3cf10*/  SHFL.IDX PT, R54, R44, RZ, 0x1c1f ;  /* 0x001c1fff2c367589 */ /* 0x000e2200000e0000 */
[-C--:B------:R-:W-:Y:S01]  /*3cf20*/  FMUL.FTZ R8, R24, R14.reuse ;  /* 0x0000000e18087220 */ /* 0x080fe20000410000 */
[-C--:B------:R-:W-:Y:S01]  /*3cf30*/  FMUL.FTZ R21, R25, R14.reuse ;  /* 0x0000000e19157220 */ /* 0x080fe20000410000 */
[-C--:B------:R-:W-:Y:S01]  /*3cf40*/  FMUL.FTZ R30, R32, R14.reuse ;  /* 0x0000000e201e7220 */ /* 0x080fe20000410000 */
[----:B------:R-:W-:Y:S02]  /*3cf50*/  IMAD R52, R0, -0x60, R5 ;  /* 0xffffffa000347824 */ /* 0x000fe400078e0205 */
[-C--:B------:R-:W-:Y:S01]  /*3cf60*/  FMUL.FTZ R32, R36, R14.reuse ;  /* 0x0000000e24207220 */ /* 0x080fe20000410000 */
[-C--:B------:R-:W-:Y:S01]  /*3cf70*/  FMUL.FTZ R24, R42, R14.reuse ;  /* 0x0000000e2a187220 */ /* 0x080fe20000410000 */
[-C--:B------:R-:W-:Y:S01]  /*3cf80*/  FMUL.FTZ R25, R43, R14.reuse ;  /* 0x0000000e2b197220 */ /* 0x080fe20000410000 */
[-C--:B------:R-:W-:Y:S01]  /*3cf90*/  FMUL.FTZ R42, R48, R14.reuse ;  /* 0x0000000e302a7220 */ /* 0x080fe20000410000 */
[-C--:B------:R-:W-:Y:S01]  /*3cfa0*/  FMUL.FTZ R43, R49, R14.reuse ;  /* 0x0000000e312b7220 */ /* 0x080fe20000410000 */
[-C--:B------:R-:W-:Y:S01]  /*3cfb0*/  FMUL.FTZ R36, R50, R14.reuse ;  /* 0x0000000e32247220 */ /* 0x080fe20000410000 */
[----:B------:R3:W4:Y:S01]  /*3cfc0*/  MUFU.TANH R80, R57 ;  /* 0x0000003900507308 */ /* 0x0007220000002400 */
        /* <DEDUP_REMOVED lines=11> */
[-C--:B---3--:R-:W-:Y:S01]  /*3d080*/  FMUL.FTZ R57, R71, R14.reuse ;  /* 0x0000000e47397220 */ /* 0x088fe20000410000 */
[----:B------:R-:W-:Y:S02]  /*3d090*/  VIADD R46, R52, 0x1 ;  /* 0x00000001342e7836 */ /* 0x000fe40000000000 */
[-C--:B------:R-:W-:Y:S01]  /*3d0a0*/  FMUL.FTZ R56, R56, R14.reuse ;  /* 0x0000000e38387220 */ /* 0x080fe20000410000 */
[-C--:B------:R-:W-:Y:S01]  /*3d0b0*/  FMUL.FTZ R60, R60, R14.reuse ;  /* 0x0000000e3c3c7220 */ /* 0x080fe20000410000 */
[-C--:B------:R-:W-:Y:S01]  /*3d0c0*/  FMUL.FTZ R64, R64, R14.reuse ;  /* 0x0000000e40407220 */ /* 0x080fe20000410000 */
[-C--:B------:R-:W-:Y:S01]  /*3d0d0*/  FMUL.FTZ R68, R68, R14.reuse ;  /* 0x0000000e44447220 */ /* 0x080fe20000410000 */
[----:B------:R-:W-:Y:S01]  /*3d0e0*/  FMUL.FTZ R61, R61, R14 ;  /* 0x0000000e3d3d7220 */ /* 0x000fe20000410000 */
[----:B------:R-:W-:Y:S01]  /*3d0f0*/  IMAD R59, R45, -0x2, R46 ;  /* 0xfffffffe2d3b7824 */ /* 0x000fe200078e022e */
[----:B------:R-:W3:Y:S03]  /*3d100*/  MUFU.TANH R8, R8 ;  /* 0x0000000800087308 */ /* 0x000ee60000002400 */
[----:B------:R-:W-:-:S05]  /*3d110*/  IMAD.IADD R14, R59, 0x1, -R6 ;  /* 0x000000013b0e7824 */ /* 0x000fca00078e0a06 */
[----:B------:R-:W0:Y:S01]  /*3d120*/  MUFU.TANH R21, R21 ;  /* 0x0000001500157308 */ /* 0x000e220000002400 */
[----:B------:R-:W-:-:S07]  /*3d130*/  IMAD.SHL.U32 R59, R45, 0x2, RZ ;  /* 0x000000022d3b7824 */ /* 0x000fce00078e00ff */
        /* <DEDUP_REMOVED lines=44> */
[----:B------:R1:W2:Y:S01]  /*3d400*/  MUFU.TANH R82, R61 ;  /* 0x0000003d00527308 */ /* 0x0002a20000002400 */
[C---:B------:R-:W-:Y:S01]  /*3d410*/  IMAD R75, R0.reuse, -0x60, -R59 ;  /* 0xffffffa0004b7824 */ /* 0x040fe200078e0a3b */
[----:B-1----:R-:W-:Y:S01]  /*3d420*/  LOP3.LUT R61, RZ, R72, RZ, 0x33, !PT ;  /* 0x00000048ff3d7212 */ /* 0x002fe200078e33ff */
[----:B------:R-:W-:-:S04]  /*3d430*/  IMAD R59, R0, -0x60, R19 ;  /* 0xffffffa0003b7824 */ /* 0x000fc800078e0213 */
[----:B------:R-:W-:Y:S01]  /*3d440*/  IMAD.IADD R61, R14, 0x1, R61 ;  /* 0x000000010e3d7824 */ /* 0x000fe200078e023d */
[----:B0-----:R-:W-:-:S03]  /*3d450*/  VIADDMNMX R76, R54, R78, R71, PT ;  /* 0x0000004e364c7246 */ /* 0x001fc60003800147 */
        /* <DEDUP_REMOVED lines=10> */
[----:B------:R-:W2:Y:S04]  /*3d500*/  LD.E R15, desc[UR6][R2.64+0x1c] ;  /* 0x00001c06020f7980 */ /* 0x000ea8000c101900 */
[----:B------:R-:W3:Y:S01]  /*3d510*/  LD.E R45, desc[UR6][R2.64+0x20] ;  /* 0x00002006022d7980 */ /* 0x000ee2000c101900 */
[----:B--2---:R-:W-:-:S05]  /*3d520*/  IMAD.HI.U32 R0, R0, R15, RZ ;  /* 0x0000000f00007227 */ /* 0x004fca00078e00ff */
[----:B---3--:R-:W-:-:S07]  /*3d530*/  SHF.R.U32.HI R0, RZ, R45, R0 ;  /* 0x0000002dff007219 */ /* 0x008fce0000011600 */
.L_x_13371:
[----:B------:R-:W-:Y:S05]  /*3d540*/  BSYNC B3 ;  /* 0x0000000000037941 */ /* 0x000fea0003800000 */
.L_x_13370:
[----:B------:R-:W-:Y:S01]  /*3d550*/  LOP3.LUT R0, RZ, R0, RZ, 0x33, !PT ;  /* 0x00000000ff007212 */ /* 0x000fe200078e33ff */
[----:B------:R-:W-:Y:S06]  /*3d560*/  BRA `(.L_x_13372) ;  /* 0x0000000000187947 */ /* 0x000fec0003800000 */
.L_x_13369:
[----:B------:R-:W-:-:S13]  /*3d570*/  ISETP.NE.AND P0, PT, R7, 0x1, PT ;  /* 0x000000010700780c */ /* 0x000fda0003f05270 */
[----:B------:R-:W-:Y:S05]  /*3d580*/  @!P0 BRA `(.L_x_13372) ;  /* 0x0000000000108947 */ /* 0x000fea0003800000 */
[----:B------:R-:W2:Y:S04]  /*3d590*/  LD.E R15, desc[UR6][R2.64+0x1c] ;  /* 0x00001c06020f7980 */ /* 0x000ea8000c101900 */
[----:B------:R-:W3:Y:S01]  /*3d5a0*/  LD.E R45, desc[UR6][R2.64+0x20] ;  /* 0x00002006022d7980 */ /* 0x000ee2000c101900 */
[----:B--2---:R-:W-:-:S05]  /*3d5b0*/  IMAD.HI.U32 R0, R0, R15, RZ ;  /* 0x0000000f00007227 */ /* 0x004fca00078e00ff */
[----:B---3--:R-:W-:-:S07]  /*3d5c0*/  SHF.R.U32.HI R0, RZ, R45, R0 ;  /* 0x0000002dff007219 */ /* 0x008fce0000011600 */
.L_x_13372:
[----:B------:R-:W-:Y:S05]  /*3d5d0*/  BSYNC B2 ;  /* 0x0000000000027941 */ /* 0x000fea0003800000 */
.L_x_13368:
[----:B------:R-:W-:-:S05]  /*3d5e0*/  IMAD R0, R7, R0, R75 ;  /* 0x0000000007007224 */ /* 0x000fca00078e024b */
[----:B------:R-:W-:Y:S02]  /*3d5f0*/  VIMNMX R19, R19, R0, !PT ;  /* 0x0000000013137248 */ /* 0x000fe40007fe0100 */
[----:B------:R-:W-:-:S07]  /*3d600*/  VIADDMNMX R76, R0, R7, R76, PT ;  /* 0x00000007004c7246 */ /* 0x000fce000380014c */
.L_x_13367:
[----:B------:R-:W-:Y:S05]  /*3d610*/  BSYNC B1 ;  /* 0x0000000000017941 */ /* 0x000fea0003800000 */
.L_x_13366:
        /* <DEDUP_REMOVED lines=112> */
[----:B0-----:R-:W-:-:S03]  /*3dd20*/  IMAD.IADD R59, R61, 0x1, R44 ;  /* 0x000000013d3b7824 */ /* 0x001fc600078e022c */
        /* <DEDUP_REMOVED lines=19> */
.L_x_13378:
[----:B------:R-:W-:Y:S05]  /*3de60*/  BSYNC B3 ;  /* 0x0000000000037941 */ /* 0x000fea0003800000 */
.L_x_13377:
[----:B------:R-:W-:Y:S01]  /*3de70*/  LOP3.LUT R6, RZ, R6, RZ, 0x33, !PT ;  /* 0x00000006ff067212 */ /* 0x000fe200078e33ff */
[----:B------:R-:W-:Y:S06]  /*3de80*/  BRA `(.L_x_13379) ;  /* 0x0000000000187947 */ /* 0x000fec0003800000 */
.L_x_13376:
[----:B------:R-:W-:-:S13]  /*3de90*/  ISETP.NE.AND P6, PT, R7, 0x1, PT ;  /* 0x000000010700780c */ /* 0x000fda0003fc5270 */
[----:B------:R-:W-:Y:S05]  /*3dea0*/  @!P6 BRA `(.L_x_13379) ;  /* 0x000000000010e947 */ /* 0x000fea0003800000 */
[----:B------:R-:W2:Y:S04]  /*3deb0*/  LD.E R5, desc[UR6][R2.64+0x1c] ;  /* 0x00001c0602057980 */ /* 0x000ea8000c101900 */
[----:B------:R-:W3:Y:S01]  /*3dec0*/  LD.E R37, desc[UR6][R2.64+0x20] ;  /* 0x0000200602257980 */ /* 0x000ee2000c101900 */
[----:B--2---:R-:W-:-:S05]  /*3ded0*/  IMAD.HI.U32 R6, R6, R5, RZ ;  /* 0x0000000506067227 */ /* 0x004fca00078e00ff */
[----:B---3--:R-:W-:-:S07]  /*3dee0*/  SHF.R.U32.HI R6, RZ, R37, R6 ;  /* 0x00000025ff067219 */ /* 0x008fce0000011606 */
.L_x_13379:
[----:B------:R-:W-:Y:S05]  /*3def0*/  BSYNC B2 ;  /* 0x0000000000027941 */ /* 0x000fea0003800000 */
.L_x_13375:
[----:B------:R-:W-:-:S05]  /*3df00*/  IMAD R6, R7, R6, R75 ;  /* 0x0000000607067224 */ /* 0x000fca00078e024b */
[----:B------:R-:W-:Y:S02]  /*3df10*/  VIADDMNMX R76, R6, R7, R76, PT ;  /* 0x00000007064c7246 */ /* 0x000fe4000380014c */
[----:B------:R-:W-:-:S07]  /*3df20*/  VIMNMX R59, R59, R6, !PT ;  /* 0x000000063b3b7248 */ /* 0x000fce0007fe0100 */
.L_x_13374:
[----:B------:R-:W-:Y:S05]  /*3df30*/  BSYNC B1 ;  /* 0x0000000000017941 */ /* 0x000fea0003800000 */
.L_x_13373:
[C---:B------:R-:W-:Y:S01]  /*3df40*/  ISETP.GT.AND P0, PT, R59.reuse, 0x1, !P0 ;  /* 0x000000013b00780c */ /* 0x040fe20004704270 */
[----:B------:R-:W2:Y:S01]  /*3df50*/  LDL.64 R2, [UR4+0x70] ;  /* 0x00007004ff027983 */ /* 0x000ea20008100a00 */
        /* <DEDUP_REMOVED lines=70> */
[C---:B------:R-:W-:Y:S02]  /*3e3c0*/  ISETP.GT.AND P0, PT, R59.reuse, RZ, !P6 ;  /* 0x000000ff3b00720c */ /* 0x040fe40007704270 */
[C---:B------:R-:W-:Y:S02]  /*3e3d0*/  ISETP.GT.AND P2, PT, R59.reuse, 0x49, !P2 ;  /* 0x000000493b00780c */ /* 0x040fe40005744270 */
[----:B------:R-:W-:Y:S02]  /*3e3e0*/  ISETP.LT.OR P0, PT, R76, 0x1, P0 ;  /* 0x000000014c00780c */ /* 0x000fe40000701670 */
[----:B------:R-:W-:Y:S02]  /*3e3f0*/  ISETP.GT.AND P3, PT, R59, 0x50, !P3 ;  /* 0x000000503b00780c */ /* 0x000fe40005f64270 */
[----:B------:R-:W-:-:S02]  /*3e400*/  FSEL R24, R4, -INF , !P0 ;  /* 0xff80000004187808 */ /* 0x000fc40004000000 */
[----:B------:R-:W-:Y:S02]  /*3e410*/  ISETP.GT.AND P4, PT, R59, 0x51, !P4 ;  /* 0x000000513b00780c */ /* 0x000fe40006784270 */
[----:B------:R-:W-:Y:S02]  /*3e420*/  FMNMX.FTZ R7, R24, R5, !PT ;  /* 0x0000000518077209 */ /* 0x000fe40007810000 */
[----:B------:R-:W-:Y:S02]  /*3e430*/  ISETP.NE.AND P6, PT, R63, RZ, PT ;  /* 0x000000ff3f00720c */ /* 0x000fe40003fc5270 */
        /* <DEDUP_REMOVED lines=15> */
[----:B------:R-:W-:Y:S02]  /*3e530*/  ISETP.LT.OR P2, PT, R76, 0x4a, P2 ;  /* 0x0000004a4c00780c */ /* 0x000fe40001741670 */
[----:B------:R-:W-:Y:S02]  /*3e540*/  FMNMX.FTZ R6, R18, R7, !PT ;  /* 0x0000000712067209 */ /* 0x000fe40007810000 */
[----:B------:R-:W-:Y:S02]  /*3e550*/  ISETP.LT.OR P3, PT, R76, 0x51, P3 ;  /* 0x000000514c00780c */ /* 0x000fe40001f61670 */
[----:B------:R-:W-:Y:S02]  /*3e560*/  FSEL R4, R47, -INF , !P2 ;  /* 0xff8000002f047808 */ /* 0x000fe40005000000 */
[----:B------:R-:W-:-:S02]  /*3e570*/  FMNMX.FTZ R7, R29, R6, !PT ;  /* 0x000000061d077209 */ /* 0x000fc40007810000 */
[----:B------:R-:W-:Y:S02]  /*3e580*/  ISETP.GT.AND P5, PT, R59, 0x58, !P5 ;  /* 0x000000583b00780c */ /* 0x000fe40006fa4270 */
[----:B------:R-:W-:Y:S02]  /*3e590*/  ISETP.LT.OR P4, PT, R76, 0x52, P4 ;  /* 0x000000524c00780c */ /* 0x000fe40002781670 */
[----:B------:R-:W-:Y:S02]  /*3e5a0*/  FSEL R47, R51, -INF , !P3 ;  /* 0xff800000332f7808 */ /* 0x000fe40005800000 */
[----:B------:R-:W-:Y:S02]  /*3e5b0*/  FMNMX.FTZ R6, R4, R7, !PT ;  /* 0x0000000704067209 */ /* 0x000fe40007810000 */
[----:B------:R-:W-:Y:S02]  /*3e5c0*/  ISETP.GT.AND P0, PT, R59, 0x59, !P6 ;  /* 0x000000593b00780c */ /* 0x000fe40007704270 */
[----:B------:R-:W-:-:S02]  /*3e5d0*/  ISETP.LT.OR P5, PT, R76, 0x59, P5 ;  /* 0x000000594c00780c */ /* 0x000fc40002fa1670 */
[----:B------:R-:W-:Y:S02]  /*3e5e0*/  FSEL R48, R53, -INF , !P4 ;  /* 0xff80000035307808 */ /* 0x000fe40006000000 */
[----:B------:R-:W-:Y:S02]  /*3e5f0*/  FMNMX.FTZ R7, R47, R6, !PT ;  /* 0x000000062f077209 */ /* 0x000fe40007810000 */
[----:B------:R-:W-:Y:S02]  /*3e600*/  ISETP.LT.OR P0, PT, R76, 0x5a, P0 ;  /* 0x0000005a4c00780c */ /* 0x000fe40000701670 */
[----:B------:R-:W-:Y:S02]  /*3e610*/  FSEL R49, R55, -INF , !P5 ;  /* 0xff80000037317808 */ /* 0x000fe40006800000 */
[----:B------:R-:W-:Y:S02]  /*3e620*/  FMNMX.FTZ R6, R48, R7, !PT ;  /* 0x0000000730067209 */ /* 0x000fe40007810000 */
[----:B------:R-:W-:-:S02]  /*3e630*/  FSEL R50, R57, -INF , !P0 ;  /* 0xff80000039327808 */ /* 0x000fc40004000000 */
[----:B------:R-:W-:-:S04]  /*3e640*/  FMNMX.FTZ R7, R49, R6, !PT ;  /* 0x0000000631077209 */ /* 0x000fc80007810000 */
[----:B------:R-:W-:-:S05]  /*3e650*/  FMNMX.FTZ R9, R50, R7, !PT ;  /* 0x0000000732097209 */ /* 0x000fca0007810000 */
[----:B--2---:R0:W-:Y:S04]  /*3e660*/  ST.E desc[UR6][R2.64+0x4], R9 ;  /* 0x0000040902007985 */ /* 0x0041e8000c101906 */
        /* <DEDUP_REMOVED lines=23> */
[----:B0-----:R-:W-:-:S05]  /*3e7e0*/  FMNMX.FTZ R9, R19, R6, !PT ;  /* 0x0000000613097209 */ /* 0x001fca0007810000 */
[----:B------:R-:W0:Y:S02]  /*3e7f0*/  SHFL.BFLY PT, R6, R9, 0x2, 0x1f ;  /* 0x0c401f0009067f89 */ /* 0x000e2400000e0000 */
[----:B0-----:R-:W-:-:S05]  /*3e800*/  FMNMX.FTZ R10, R9, R6, !PT ;  /* 0x00000006090a7209 */ /* 0x001fca0007810000 */
[----:B------:R-:W0:Y:S04]  /*3e810*/  SHFL.BFLY PT, R7, R10, 0x1, 0x1f ;  /* 0x0c201f000a077f89 */ /* 0x000e2800000e0000 */
[----:B------:R-:W-:Y:S01]  /*3e820*/  ST.E desc[UR6][R2.64], R9 ;  /* 0x0000000902007985 */ /* 0x000fe2000c101906 */
[----:B0-----:R-:W-:-:S05]  /*3e830*/  FMNMX.FTZ R11, R10, R7, !PT ;  /* 0x000000070a0b7209 */ /* 0x001fca0007810000 */
[----:B------:R-:W-:Y:S04]  /*3e840*/  ST.E desc[UR6][R2.64], R11 ;  /* 0x0000000b02007985 */ /* 0x000fe8000c101906 */
[----:B--2---:R-:W0:Y:S02]  /*3e850*/  SHFL.BFLY PT, R28, R13, 0x2, 0x1f ;  /* 0x0c401f000d1c7f89 */ /* 0x004e2400000e0000 */
[----:B0-----:R-:W-:-:S05]  /*3e860*/  FMNMX.FTZ R28, R13, R28, !PT ;  /* 0x0000001c0d1c7209 */ /* 0x001fca0007810000 */
[----:B------:R-:W0:Y:S02]  /*3e870*/  SHFL.BFLY PT, R25, R28, 0x1, 0x1f ;  /* 0x0c201f001c197f89 */ /* 0x000e2400000e0000 */
[----:B0-----:R-:W-:-:S05]  /*3e880*/  FMNMX.FTZ R25, R28, R25, !PT ;  /* 0x000000191c197209 */ /* 0x001fca0007810000 */
[----:B------:R0:W-:Y:S04]  /*3e890*/  ST.E desc[UR6][R2.64+0x4], R25 ;  /* 0x0000041902007985 */ /* 0x0001e8000c101906 */
[----:B------:R-:W2:Y:S04]  /*3e8a0*/  LDL.64 R6, [UR4+0x70] ;  /* 0x00007004ff067983 */ /* 0x000ea80008100a00 */
        /* <DEDUP_REMOVED lines=8> */
[----:B------:R-:W-:Y:S01]  /*3e930*/  FMUL.FTZ R0, R51, R78 ;  /* 0x0000004e33007220 */ /* 0x000fe20000410000 */
[----:B------:R-:W-:-:S04]  /*3e940*/  FFMA.FTZ R168, R8, R51, -R13 ;  /* 0x0000003308a87223 */ /* 0x000fc8000001080d */
[----:B0-----:R-:W-:Y:S01]  /*3e950*/  FSEL R2, R0, RZ, P0 ;  /* 0x000000ff00027208 */ /* 0x001fe20000000000 */
[-CC-:B------:R-:W-:Y:S01]  /*3e960*/  FFMA.FTZ R28, R74, R51.reuse, -R13.reuse ;  /* 0x000000334a1c7223 */ /* 0x180fe2000001080d */
[----:B------:R-:W-:-:S03]  /*3e970*/  FFMA.FTZ R26, R26, R51, -R13 ;  /* 0x000000331a1a7223 */ /* 0x000fc6000001080d */
[-CC-:B------:R-:W-:Y:S01]  /*3e980*/  FFMA.FTZ R25, R24, R51.reuse, -R2.reuse ;  /* 0x0000003318197223 */ /* 0x180fe20000010802 */
[-CC-:B------:R-:W-:Y:S01]  /*3e990*/  FFMA.FTZ R169, R5, R51.reuse, -R2.reuse ;  /* 0x0000003305a97223 */ /* 0x180fe20000010802 */
[-CC-:B------:R-:W-:Y:S01]  /*3e9a0*/  FFMA.FTZ R24, R44, R51.reuse, -R2.reuse ;  /* 0x000000332c187223 */ /* 0x180fe20000010802 */
[----:B------:R-:W-:Y:S01]  /*3e9b0*/  MUFU.EX2 R168, R168 ;  /* 0x000000a800a87308 */ /* 0x000fe20000000800 */
[-C--:B------:R-:W-:Y:S01]  /*3e9c0*/  FFMA.FTZ R170, R72, R51.reuse, -R13 ;  /* 0x0000003348aa7223 */ /* 0x080fe2000001080d */
[----:B------:R-:W-:-:S06]  /*3e9d0*/  FFMA.FTZ R171, R45, R51, -R2 ;  /* 0x000000332dab7223 */ /* 0x000fcc0000010802 */
[----:B------:R-:W0:Y:S01]  /*3e9e0*/  MUFU.EX2 R28, R28 ;  /* 0x0000001c001c7308 */ /* 0x000e220000000800 */
[-CC-:B------:R-:W-:Y:S01]  /*3e9f0*/  FFMA.FTZ R9, R70, R51.reuse, -R13.reuse ;  /* 0x0000003346097223 */ /* 0x180fe2000001080d */
[-CC-:B------:R-:W-:Y:S01]  /*3ea00*/  FFMA.FTZ R8, R68, R51.reuse, -R13.reuse ;  /* 0x0000003344087223 */ /* 0x180fe2000001080d */
[----:B------:R-:W-:-:S05]  /*3ea10*/  FFMA.FTZ R11, R66, R51, -R13 ;  /* 0x00000033420b7223 */ /* 0x000fca000001080d */
[----:B------:R-:W-:Y:S01]  /*3ea20*/  MUFU.EX2 R25, R25 ;  /* 0x0000001900197308 */ /* 0x000fe20000000800 */
[-CC-:B------:R-:W-:Y:S01]  /*3ea30*/  FFMA.FTZ R10, R64, R51.reuse, -R13.reuse ;  /* 0x00000033400a7223 */ /* 0x180fe2000001080d */
[-CC-:B------:R-:W-:Y:S01]  /*3ea40*/  FFMA.FTZ R195, R62, R51.reuse, -R13.reuse ;  /* 0x000000333ec37223 */ /* 0x180fe2000001080d */
[----:B------:R-:W-:-:S05]  /*3ea50*/  FFMA.FTZ R194, R60, R51, -R13 ;  /* 0x000000333cc27223 */ /* 0x000fca000001080d */
[----:B------:R-:W1:Y:S01]  /*3ea60*/  MUFU.EX2 R169, R169 ;  /* 0x000000a900a97308 */ /* 0x000e620000000800 */
[-CC-:B------:R-:W-:Y:S01]  /*3ea70*/  FFMA.FTZ R197, R58, R51.reuse, -R13.reuse ;  /* 0x000000333ac57223 */ /* 0x180fe2000001080d */
[-CC-:B------:R-:W-:Y:S01]  /*3ea80*/  FFMA.FTZ R196, R56, R51.reuse, -R13.reuse ;  /* 0x0000003338c47223 */ /* 0x180fe2000001080d */
[-CC-:B------:R-:W-:Y:S01]  /*3ea90*/  FFMA.FTZ R203, R54, R51.reuse, -R13.reuse ;  /* 0x0000003336cb7223 */ /* 0x180fe2000001080d */
[-CC-:B------:R-:W-:Y:S01]  /*3eaa0*/  FFMA.FTZ R202, R52, R51.reuse, -R13.reuse ;  /* 0x0000003334ca7223 */ /* 0x180fe2000001080d */
[-CC-:B------:R-:W-:Y:S01]  /*3eab0*/  FFMA.FTZ R205, R46, R51.reuse, -R13.reuse ;  /* 0x000000332ecd7223 */ /* 0x180fe2000001080d */
[-CC-:B------:R-:W-:Y:S02]  /*3eac0*/  FFMA.FTZ R204, R32, R51.reuse, -R13.reuse ;  /* 0x0000003320cc7223 */ /* 0x180fe4000001080d */
[----:B------:R-:W2:Y:S01]  /*3ead0*/  MUFU.EX2 R26, R26 ;  /* 0x0000001a001a7308 */ /* 0x000ea20000000800 */
        /* <DEDUP_REMOVED lines=8> */
[-CC-:B------:R-:W-:Y:S01]  /*3eb60*/  FFMA.FTZ R13, R43, R51.reuse, -R2.reuse ;  /* 0x000000332b0d7223 */ /* 0x180fe20000010802 */
[----:B------:R-:W-:-:S06]  /*3eb70*/  FFMA.FTZ R12, R12, R51, -R2 ;  /* 0x000000330c0c7223 */ /* 0x000fcc0000010802 */
[----:B------:R-:W4:Y:S01]  /*3eb80*/  MUFU.EX2 R170, R170 ;  /* 0x000000aa00aa7308 */ /* 0x000f220000000800 */
        /* <DEDUP_REMOVED lines=8> */
[----:B---3--:R-:W-:-:S06]  /*3ec10*/  FADD.FTZ R30, R24, R5 ;  /* 0x00000005181e7221 */ /* 0x008fcc0000010000 */
[----:B------:R-:W2:Y:S01]  /*3ec20*/  MUFU.EX2 R8, R8 ;  /* 0x0000000800087308 */ /* 0x000ea20000000800 */
[----:B------:R-:W-:-:S07]  /*3ec30*/  FFMA.FTZ R0, R40, R51, -R2 ;  /* 0x0000003328007223 */ /* 0x000fce0000010802 */
[----:B------:R-:W3:Y:S01]  /*3ec40*/  MUFU.EX2 R12, R12 ;  /* 0x0000000c000c7308 */ /* 0x000ee20000000800 */
[----:B----4-:R-:W-:Y:S01]  /*3ec50*/  FADD.FTZ R32, R170, R3 ;  /* 0x00000003aa207221 */ /* 0x010fe20000010000 */
[----:B-----5:R-:W-:-:S06]  /*3ec60*/  FADD.FTZ R30, R171, R30 ;  /* 0x0000001eab1e7221 */ /* 0x020fcc0000010000 */
        /* <DEDUP_REMOVED lines=8> */
[----:B------:R-:W-:Y:S01]  /*3ecf0*/  FFMA.FTZ R215, R20, R51, -R2 ;  /* 0x0000003314d77223 */ /* 0x000fe20000010802 */
[----:B--2---:R-:W-:-:S06]  /*3ed00*/  FADD.FTZ R20, R8, R3 ;  /* 0x0000000308147221 */ /* 0x004fcc0000010000 */
[----:B------:R-:W2:Y:S01]  /*3ed10*/  MUFU.EX2 R195, R195 ;  /* 0x000000c300c37308 */ /* 0x000ea20000000800 */
[----:B---3--:R-:W-:Y:S01]  /*3ed20*/  FADD.FTZ R30, R12, R5 ;  /* 0x000000050c1e7221 */ /* 0x008fe20000010000 */
[----:B------:R-:W-:-:S06]  /*3ed30*/  FFMA.FTZ R199, R39, R51, -R2 ;  /* 0x0000003327c77223 */ /* 0x000fcc0000010802 */
        /* <DEDUP_REMOVED lines=21> */
[----:B------:R-:W-:Y:S01]  /*3ee90*/  FFMA.FTZ R19, R4, R51, -R2 ;  /* 0x0000003304137223 */ /* 0x000fe20000010802 */
[----:B0-----:R-:W-:-:S06]  /*3eea0*/  FADD.FTZ R3, R197, R30 ;  /* 0x0000001ec5037221 */ /* 0x001fcc0000010000 */
[----:B------:R-:W0:Y:S01]  /*3eeb0*/  MUFU.EX2 R202, R202 ;  /* 0x000000ca00ca7308 */ /* 0x000e220000000800 */
[----:B-1----:R-:W-:-:S07]  /*3eec0*/  FADD.FTZ R4, R200, R5 ;  /* 0x00000005c8047221 */ /* 0x002fce0000010000 */
        /* <DEDUP_REMOVED lines=13> */
[----:B------:R-:W0:Y:S08]  /*3efa0*/  MUFU.EX2 R212, R212 ;  /* 0x000000d400d47308 */ /* 0x000e300000000800 */
        /* <DEDUP_REMOVED lines=23> */
[----:B------:R-:W4:Y:S08]  /*3f120*/  MUFU.EX2 R216, R216 ;  /* 0x000000d800d87308 */ /* 0x000f300000000800 */
[----:B------:R-:W5:Y:S01]  /*3f130*/  MUFU.EX2 R21, R21 ;  /* 0x0000001500157308 */ /* 0x000f620000000800 */
[----:B0-----:R-:W-:Y:S01]  /*3f140*/  FADD.FTZ R2, R213, R2 ;  /* 0x00000002d5027221 */ /* 0x001fe20000010000 */
[----:B-1----:R-:W-:-:S06]  /*3f150*/  FADD.FTZ R4, R19, R4 ;  /* 0x0000000413047221 */ /* 0x002fcc0000010000 */
[----:B------:R-:W0:Y:S08]  /*3f160*/  MUFU.EX2 R219, R219 ;  /* 0x000000db00db7308 */ /* 0x000e300000000800 */
[----:B------:R-:W1:Y:S01]  /*3f170*/  MUFU.EX2 R191, R191 ;  /* 0x000000bf00bf7308 */ /* 0x000e620000000800 */
[----:B--2---:R-:W-:Y:S01]  /*3f180*/  FADD.FTZ R3, R217, R2 ;  /* 0x00000002d9037221 */ /* 0x004fe20000010000 */
[----:B---3--:R-:W-:-:S06]  /*3f190*/  FADD.FTZ R4, R189, R4 ;  /* 0x00000004bd047221 */ /* 0x008fcc0000010000 */
[----:B------:R-:W2:Y:S08]  /*3f1a0*/  MUFU.EX2 R218, R218 ;  /* 0x000000da00da7308 */ /* 0x000eb00000000800 */
[----:B------:R-:W3:Y:S01]  /*3f1b0*/  MUFU.EX2 R190, R190 ;  /* 0x000000be00be7308 */ /* 0x000ee20000000800 */
[----:B----4-:R-:W-:Y:S01]  /*3f1c0*/  FADD.FTZ R2, R216, R3 ;  /* 0x00000003d8027221 */ /* 0x010fe20000010000 */
[----:B-----5:R-:W-:-:S03]  /*3f1d0*/  FADD.FTZ R4, R21, R4 ;  /* 0x0000000415047221 */ /* 0x020fc60000010000 */
[----:B0-----:R-:W-:Y:S01]  /*3f1e0*/  FADD.FTZ R3, R219, R2 ;  /* 0x00000002db037221 */ /* 0x001fe20000010000 */
[----:B-1----:R-:W-:-:S03]  /*3f1f0*/  FADD.FTZ R5, R191, R4 ;  /* 0x00000004bf057221 */ /* 0x002fc60000010000 */
[----:B--2---:R-:W-:Y:S01]  /*3f200*/  FADD.FTZ R31, R218, R3 ;  /* 0x00000003da1f7221 */ /* 0x004fe20000010000 */
[----:B---3--:R-:W-:-:S04]  /*3f210*/  FADD.FTZ R33, R190, R5 ;  /* 0x00000005be217221 */ /* 0x008fc80000010000 */
[----:B------:R-:W-:Y:S04]  /*3f220*/  ST.E desc[UR6][R6.64+0x10], R31 ;  /* 0x0000101f06007985 */ /* 0x000fe8000c101906 */
[----:B------:R0:W-:Y:S04]  /*3f230*/  ST.E desc[UR6][R6.64+0x14], R33 ;  /* 0x0000142106007985 */ /* 0x0001e8000c101906 */
[----:B------:R-:W2:Y:S04]  /*3f240*/  LDL.64 R36, [UR4] ;  /* 0x00000004ff247983 */ /* 0x000ea80008100a00 */
[----:B------:R-:W3:Y:S01]  /*3f250*/  LDL.64 R38, [UR4+0x98] ;  /* 0x00009804ff267983 */ /* 0x000ee20008100a00 */
[----:B------:R-:W-:-:S03]  /*3f260*/  LEA.HI R34, R232, 0x8, RZ, 0x19 ;  /* 0x00000008e8227811 */ /* 0x000fc600078fc8ff */
[----:B------:R-:W4:Y:S02]  /*3f270*/  LDL.64 R2, [UR4+0x80] ;  /* 0x00008004ff027983 */ /* 0x000f240008100a00 */
[----:B------:R1:W-:Y:S06]  /*3f280*/  BAR.SYNC.DEFER_BLOCKING R34, 0x100 ;  /* 0x000400220000751d */ /* 0x0003ec0000010000 */
[----:B0-----:R-:W5:Y:S04]  /*3f290*/  LDL.64 R6, [UR4+0x88] ;  /* 0x00008804ff067983 */ /* 0x001f680008100a00 */
[----:B--2---:R-:W2:Y:S04]  /*3f2a0*/  LD.E R37, desc[UR6][R36.64] ;  /* 0x0000000624257980 */ /* 0x004ea8000c101900 */
[----:B---3--:R-:W2:Y:S04]  /*3f2b0*/  LD.E.64 R4, desc[UR6][R38.64] ;  /* 0x0000000626047980 */ /* 0x008ea8000c101b00 */
[----:B----4-:R-:W3:Y:S04]  /*3f2c0*/  LD.E R27, desc[UR6][R2.64] ;  /* 0x00000006021b7980 */ /* 0x010ee8000c101900 */
[----:B------:R-:W4:Y:S04]  /*3f2d0*/  LD.E R29, desc[UR6][R2.64+0x4] ;  /* 0x00000406021d7980 */ /* 0x000f28000c101900 */
        /* <DEDUP_REMOVED lines=72> */
[----:B--2---:R-:W-:-:S03]  /*3f760*/  IMAD R4, R37, 0xc00, R4 ;  /* 0x00000c0025047824 */ /* 0x004fc600078e0204 */
        /* <DEDUP_REMOVED lines=58> */
[----:B------:R-:W-:Y:S02]  /*3fb10*/  F2FP.F16.F32.PACK_AB R169, R169, R25 ;  /* 0x00000019a9a9723e */ /* 0x000fe400000000ff */
[----:B------:R-:W-:Y:S01]  /*3fb20*/  F2FP.F16.F32.PACK_AB R171, R171, R24 ;  /* 0x00000018abab723e */ /* 0x000fe200000000ff */
        /* <DEDUP_REMOVED lines=128> */
[----:B------:R-:W-:Y:S01]  /*40330*/  ST.E desc[UR6][R6.64], RZ ;  /* 0x000000ff06007985 */ /* 0x000fe2000c101906 */
[----:B0-----:R-:W-:-:S06]  /*40340*/  WARPGROUP.ARRIVE ;  /* 0x00000000000079c5 */ /* 0x001fcc0000000000 */
[----:B------:R-:W-:Y:S03]  /*40350*/  HGMMA.64x256x16.F32 R24, R168, gdesc[UR8].tnspB, RZ, !UPT, gsb0 ;  /* 0x43e00008a8187df0 */ /* 0x000fe6000c0008ff */
[----:B------:R-:W-:Y:S02]  /*40360*/  WARPGROUP.DEPBAR.LE gsb0, 0x0 ;  /* 0x00008000000079c5 */ /* 0x000fe40000010000 */
        /* <DEDUP_REMOVED lines=129> */
[----:B0-----:R-:W5:Y:S04]  /*40b80*/  LD.E R24, desc[UR6][R2.64] ;  /* 0x0000000602187980 */ /* 0x001f68000c101900 */
[----:B-1----:R-:W5:Y:S04]  /*40b90*/  LD.E R25, desc[UR6][R2.64+0x4] ;  /* 0x0000040602197980 */ /* 0x002f68000c101900 */
[----:B--2---:R-:W2:Y:S04]  /*40ba0*/  LD.E R26, desc[UR6][R2.64+0x8] ;  /* 0x00000806021a7980 */ /* 0x004ea8000c101900 */
[----:B---3--:R-:W2:Y:S04]  /*40bb0*/  LD.E R27, desc[UR6][R2.64+0xc] ;  /* 0x00000c06021b7980 */ /* 0x008ea8000c101900 */
[----:B----4-:R-:W2:Y:S04]  /*40bc0*/  LD.E R28, desc[UR6][R2.64+0x10] ;  /* 0x00001006021c7980 */ /* 0x010ea8000c101900 */
        /* <DEDUP_REMOVED lines=130> */
[----:B------:R-:W-:-:S04]  /*413f0*/  F2FP.F16.F32.PACK_AB R171, R14, R15 ;  /* 0x0000000f0eab723e */ /* 0x000fc800000000ff */
[----:B--2---:R-:W-:-:S06]  /*41400*/  WARPGROUP.ARRIVE ;  /* 0x00000000000079c5 */ /* 0x004fcc0000000000 */
[----:B------:R-:W-:Y:S03]  /*41410*/  HGMMA.64x256x16.F32 R24, R168, gdesc[UR8].tnspB, R24, gsb0 ;  /* 0x43e00008a8187df0 */ /* 0x000fe60008000818 */
        /* <DEDUP_REMOVED lines=1457> */
[----:B------:R-:W-:-:S13]  /*46f30*/  LOP3.LUT P6, RZ, R232, 0x7f, RZ, 0xc0, !PT ;  /* 0x0000007fe8ff7812 */ /* 0x000fda00078cc0ff */
[----:B0-----:R-:W-:Y:S05]  /*46f40*/  @P6 BRA `(.L_x_13380) ;  /* 0x0000000000206947 */ /* 0x001fea0003800000 */
[----:B------:R-:W2:Y:S04]  /*46f50*/  LDL.64 R2, [UR4+0x40] ;  /* 0x00004004ff027983 */ /* 0x000ea80008100a00 */
[----:B------:R-:W3:Y:S04]  /*46f60*/  LDL.64 R4, [UR4] ;  /* 0x00000004ff047983 */ /* 0x000ee80008100a00 */
[----:B--2---:R-:W2:Y:S04]  /*46f70*/  LD.E.64 R2, desc[UR6][R2.64+0x30] ;  /* 0x0000300602027980 */ /* 0x004ea8000c101b00 */
[----:B---3--:R-:W3:Y:S01]  /*46f80*/  LD.E R4, desc[UR6][R4.64] ;  /* 0x0000000604047980 */ /* 0x008ee2000c101900 */
[----:B--2---:R-:W-:-:S05]  /*46f90*/  MOV R7, R2 ;  /* 0x0000000200077202 */ /* 0x004fca0000000f00 */
[----:B---3--:R-:W-:-:S05]  /*46fa0*/  IMAD R0, R4, 0x8, R7 ;  /* 0x0000000804007824 */ /* 0x008fca00078e0207 */
[----:B------:R-:W-:-:S04]  /*46fb0*/  PRMT R0, RZ, 0x654, R0 ;  /* 0x00000654ff007816 */ /* 0x000fc80000000000 */
[----:B------:R0:W-:Y:S03]  /*46fc0*/  SYNCS.ARRIVE.TRANS64.RED.A1T0 RZ, [R0+URZ], RZ ;  /* 0x000000ff00ff79a7 */ /* 0x0001e6000810043f */
.L_x_13380:
[----:B------:R-:W-:-:S04]  /*46fd0*/  IMAD.MOV.U32 R237, RZ, RZ, 0x0 ;  /* 0x00000000ffed7424 */ /* 0x000fc800078e00ff */
[----:B0-----:R-:W-:Y:S05]  /*46fe0*/  RET.REL.NODEC R236 `(_ZN7cutlass13device_kernelIN5flash11enable_sm90INS1_16FlashAttnFwdSm90INS1_25CollectiveMainloopFwdSm90ILi2EN4cute5tupleIJNS5_1CILi1EEES8_S8_EEENS6_IJNS7_ILi128EEENS7_ILi96EEENS7_ILi64EEEEEELi256ENS_6half_tEfNS_4arch4Sm90ELb0ELb1ELb1ELb1ELb0ELb1ELb1ELb1ELb0ELb1ELb0ELb0EEENS1_21CollectiveEpilogueFwdINS6_IJSA_NS7_ILi256EEESB_EEES9_SE_SG_Li256ELb1ELb1ELb0ELb0EEENS1_36VarlenDynamicPersistentTileSchedulerILi128ELi96ELi256ELi128ELb0ELb1ELb1ELb1ELb0ELb1EEEEEEEEEvNT_6ParamsE) ;  /* 0xfffffb90ec047950 */ /* 0x001fea0003c3ffff */
.L_x_13356:
[----:B0-----:R0:W1:Y:S02]  /*46ff0*/  SYNCS.PHASECHK.TRANS64.TRYWAIT P0, [R8+URZ], R9 ;  /* 0x00000009080075a7 */ /* 0x001064000800017f */
[----:B-1----:R-:W-:Y:S05]  /*47000*/  @!P0 NANOSLEEP.SYNCS 0x989680 ;  /* 0x009896800000895d */ /* 0x002fea0003900000 */
[----:B------:R-:W1:Y:S02]  /*47010*/  @!P0 SYNCS.PHASECHK.TRANS64 P0, [R8+URZ], R9 ;  /* 0x00000009080085a7 */ /* 0x000e64000800007f */
[----:B-1----:R-:W-:Y:S05]  /*47020*/  @!P0 BRA `(.L_x_13356) ;  /* 0xfffffffc00f08947 */ /* 0x002fea000383ffff */
[----:B------:R-:W-:Y:S05]  /*47030*/  BRA `(.L_x_13355) ;  /* 0xffffff4400987947 */ /* 0x000fea000383ffff */
.L_x_13358:
[----:B0-----:R0:W1:Y:S02]  /*47040*/  SYNCS.PHASECHK.TRANS64.TRYWAIT P0, [R4+URZ+0x32410], R9 ;  /* 0x03241009040075a7 */ /* 0x001064000800017f */
[----:B-1----:R-:W-:Y:S05]  /*47050*/  @!P0 NANOSLEEP.SYNCS 0x989680 ;  /* 0x009896800000895d */ /* 0x002fea0003900000 */
[----:B------:R-:W1:Y:S02]  /*47060*/  @!P0 SYNCS.PHASECHK.TRANS64 P0, [R4+URZ+0x32410], R9 ;  /* 0x03241009040085a7 */ /* 0x000e64000800007f */
[----:B-1----:R-:W-:Y:S05]  /*47070*/  @!P0 BRA `(.L_x_13358) ;  /* 0xfffffffc00f08947 */ /* 0x002fea000383ffff */
[----:B------:R-:W-:Y:S05]  /*47080*/  BRA `(.L_x_13381) ;  /* 0xffffff48008c7947 */ /* 0x000fea000383ffff */
.L_x_13365:
[----:B0-----:R0:W1:Y:S02]  /*47090*/  SYNCS.PHASECHK.TRANS64.TRYWAIT P0, [R8+URZ], R9 ;  /* 0x00000009080075a7 */ /* 0x001064000800017f */
[----:B-1----:R-:W-:Y:S05]  /*470a0*/  @!P0 NANOSLEEP.SYNCS 0x989680 ;  /* 0x009896800000895d */ /* 0x002fea0003900000 */
[----:B------:R-:W1:Y:S02]  /*470b0*/  @!P0 SYNCS.PHASECHK.TRANS64 P0, [R8+URZ], R9 ;  /* 0x00000009080085a7 */ /* 0x000e64000800007f */
[----:B-1----:R-:W-:Y:S05]  /*470c0*/  @!P0 BRA `(.L_x_13365) ;  /* 0xfffffffc00f08947 */ /* 0x002fea000383ffff */
[----:B------:R-:W-:Y:S05]  /*470d0*/  BRA `(.L_x_13364) ;  /* 0xffffff4c00007947 */ /* 0x000fea000383ffff */
.L_x_13382:
        /* <DEDUP_REMOVED lines=10> */
.L_x_15318:


//--------------------- .text._ZN7cutlass13device_kernelIN5flash11enable_sm90INS1_16FlashAttnFwdSm90INS1_25CollectiveMainloopFwdSm90ILi2EN4cute5tupleIJNS5_1CILi1EEES8_S8_EEENS6_IJNS7_ILi128EEENS7_ILi96EEENS7_ILi64EEEEEELi256ENS_6half_tEfNS_4arch4Sm90ELb1ELb0ELb1ELb0ELb0ELb0ELb0ELb1ELb0ELb1ELb0ELb0EEENS1_21CollectiveEpilogueFwdINS6_IJSA_NS7_ILi256EEESB_EEES9_SE_SG_Li256ELb0ELb1ELb0ELb0EEENS1_30DynamicPersistentTileSchedulerILi256ELi128ELb0ELb1ELb1EEEEEEEEEvNT_6ParamsE --------------------------
	.section	.text._ZN7cutlass13device_kernelIN5flash11enable_sm90INS1_16FlashAttnFwdSm90INS1_25CollectiveMainloopFwdSm90ILi2EN4cute5tupleIJNS5_1CILi1EEES8_S8_EEENS6_IJNS7_ILi128EEENS7_ILi96EEENS7_ILi64EEEEEELi256ENS_6half_tEfNS_4arch4Sm90ELb1ELb0ELb1ELb0ELb0ELb0ELb0ELb1ELb0ELb1ELb0ELb0EEENS1_21CollectiveEpilogueFwdINS6_IJSA_NS7_ILi256EEESB_EEES9_SE_SG_Li256ELb0ELb1ELb0ELb0EEENS1_30DynamicPersistentTileSchedulerILi256ELi128ELb0ELb1ELb1EEEEEEEEEvNT_6ParamsE,"ax",@progbits
	.align	128
.text._ZN7cutlass13device_kernelIN5flash11enable_sm90INS1_16FlashAttnFwdSm90INS1_25CollectiveMainloopFwdSm90ILi2EN4cute5tupleIJNS5_1CILi1EEES8_S8_EEENS6_IJNS7_ILi128EEENS7_ILi96EEENS7_ILi64EEEEEELi256ENS_6half_tEfNS_4arch4Sm90ELb1ELb0ELb1ELb0ELb0ELb0ELb0ELb1ELb0ELb1ELb0ELb0EEENS1_21CollectiveEpilogueFwdINS6_IJSA_NS7_ILi256EEESB_EEES9_SE_SG_Li256ELb0ELb1ELb0ELb0EEENS1_30DynamicPersistentTileSchedulerILi256ELi128ELb0ELb1ELb1EEEEEEEEEvNT_6ParamsE:
        .type           _ZN7cutlass13device_kernelIN5flash11enable_sm90INS1_16FlashAttnFwdSm90INS1_25CollectiveMainloopFwdSm90ILi2EN4cute5tupleIJNS5_1CILi1EEES8_S8_EEENS6_IJNS7_ILi128EEENS7_ILi96EEENS7_ILi64EEEEEELi256ENS_6half_tEfNS_4arch4Sm90ELb1ELb0ELb1ELb0ELb0ELb0ELb0ELb1ELb0ELb1ELb0ELb0EEENS1_21CollectiveEpilogueFwdINS6_IJSA_NS7_ILi256EEESB_EEES9_SE_SG_Li256ELb0ELb1ELb0ELb0EEENS1_30DynamicPersistentTileSchedulerILi256ELi128ELb0ELb1ELb1EEEEEEEEEvNT_6ParamsE,@function
        .size           _ZN7cutlass13device_kernelIN5flash11enable_sm90INS1_16FlashAttnFwdSm90INS1_25CollectiveMainloopFwdSm90ILi2EN4cute5tupleIJNS5_1CILi1EEES8_S8_EEENS6_IJNS7_ILi128EEENS7_ILi96EEENS7_ILi64EEEEEELi256ENS_6half_tEfNS_4arch4Sm90ELb1ELb0ELb1ELb0ELb0ELb0ELb0ELb1ELb0ELb1ELb0ELb0EEENS1_21CollectiveEpilogueFwdINS6_IJSA_NS7_ILi256EEESB_EEES9_SE_SG_Li256ELb0ELb1ELb0ELb0EEENS1_30DynamicPersistentTileSchedulerILi256ELi128ELb0ELb1ELb1EEEEEEEEEvNT_6ParamsE,(.L_x_15320 - _ZN7cutlass13device_kernelIN5flash11enable_sm90INS1_16FlashAttnFwdSm90INS1_25CollectiveMainloopFwdSm90ILi2EN4cute5tupleIJNS5_1CILi1EEES8_S8_EEENS6_IJNS7_ILi128EEENS7_ILi96EEENS7_ILi64EEEEEELi256ENS_6half_tEfNS_4arch4Sm90ELb1ELb0ELb1ELb0ELb0ELb0ELb0ELb1ELb0ELb1ELb0ELb0EEENS1_21CollectiveEpilogueFwdINS6_IJSA_NS7_ILi256EEESB_EEES9_SE_SG_Li256ELb0ELb1ELb0ELb0EEENS1_30DynamicPersistentTileSchedulerILi256ELi128ELb0ELb1ELb1EEEEEEEEEvNT_6ParamsE)
        .other          _ZN7cutlass13device_kernelIN5flash11enable_sm90INS1_16FlashAttnFwdSm90INS1_25CollectiveMainloopFwdSm90ILi2EN4cute5tupleIJNS5_1CILi1EEES8_S8_EEENS6_IJNS7_ILi128EEENS7_ILi96EEENS7_ILi64EEEEEELi256ENS_6half_tEfNS_4arch4Sm90ELb1ELb0ELb1ELb0ELb0ELb0ELb0ELb1ELb0ELb1ELb0ELb0EEENS1_21CollectiveEpilogueFwdINS6_IJSA_NS7_ILi256EEESB_EEES9_SE_SG_Li256ELb0ELb1ELb0ELb0EEENS1_30DynamicPersistentTileSchedulerILi256ELi128ELb0ELb1ELb1EEEEEEEEEvNT_6ParamsE,@"STO_CUDA_ENTRY STV_DEFAULT"
_ZN7cutlass13device_kernelIN5flash11enable_sm90INS1_16FlashAttnFwdSm90INS1_25CollectiveMainloopFwdSm90ILi2EN4cute5tupleIJNS5_1CILi1EEES8_S8_EEENS6_IJNS7_ILi128EEENS7_ILi96EEENS7_ILi64EEEEEELi256ENS_6half_tEfNS_4arch4Sm90ELb1ELb0ELb1ELb0ELb0ELb0ELb0ELb1ELb0ELb1ELb0ELb0EEENS1_21CollectiveEpilogueFwdINS6_IJSA_NS7_ILi256EEESB_EEES9_SE_SG_Li256ELb0ELb1ELb0ELb0EEENS1_30DynamicPersistentTileSchedulerILi256ELi128ELb0ELb1ELb1EEEEEEEEEvNT_6ParamsE:
        /* <DEDUP_REMOVED lines=18> */
.L_x_13384:
[----:B------:R-:W-:Y:S05]  /*0120*/  BSYNC B0 ;  /* 0x0000000000007941 */ /* 0x000fea0003800000 */
.L_x_13383:
        /* <DEDUP_REMOVED lines=41> */
.L_x_13385:
        /* <DEDUP_REMOVED lines=22> */
.L_x_13386:
        /* <DEDUP_REMOVED lines=18> */
.L_x_13387:
        /* <DEDUP_REMOVED lines=22> */
.L_x_13388:
        /* <DEDUP_REMOVED lines=22> */
.L_x_13389:
[----:B------:R-:W-:Y:S01]  /*0900*/  PLOP3.LUT P0, PT, PT, PT, UP0, 0x80, 0x0 ;  /* 0x000000000000781c */ /* 0x000fe20003f0f008 */
[----:B------:R-:W-:Y:S01]  /*0910*/  UMOV UR40, 0x1 ;  /* 0x0000000100287882 */ /* 0x000fe20000000000 */
[----:B------:R-:W-:Y:S01]  /*0920*/  NOP ;  /* 0x0000000000007918 */ /* 0x000fe20000000000 */
[----:B------:R-:W-:Y:S01]  /*0930*/  USEL UR40, UR40, 0x2, !UP0 ;  /* 0x0000000228287887 */ /* 0x000fe2000c000000 */
[----:B------:R-:W-:Y:S01]  /*0940*/  ULDC.64 UR46, c[0x0][0x208] ;  /* 0x00008200002e7ab9 */ /* 0x000fe20000000a00 */
[----:B012-4-:R-:W-:Y:S08]  /*0950*/  BAR.SYNC.DEFER_BLOCKING 0x0 ;  /* 0x0000000000007b1d */ /* 0x017ff00000010000 */
[----:B------:R-:W-:Y:S05]  /*0960*/  @!P0 BRA `(.L_x_13390) ;  /* 0x000000b400488947 */ /* 0x000fea0003800000 */
.L_x_13391:
        /* <DEDUP_REMOVED lines=39> */
[----:B------:R-:W-:Y:S02]  /*0be0*/  LEA.HI R3, R3, R212, RZ, 0x3 ;  /* 0x000000d403037211 */ /* 0x000fe400078f18ff */
[----:B------:R-:W-:Y:S01]  /*0bf0*/  LEA.HI R11, R11, R8, RZ, 0x3 ;  /* 0x000000080b0b7211 */ /* 0x000fe200078f18ff */
[----:B------:R-:W-:Y:S01]  /*0c00*/  IMAD.IADD R7, R212, 0x1, -R7 ;  /* 0x00000001d4077824 */ /* 0x000fe200078e0a07 */
[----:B------:R-:W-:Y:S02]  /*0c10*/  SHF.R.S32.HI R205, RZ, 0x7, R0 ;  /* 0x00000007ffcd7819 */ /* 0x000fe40000011400 */
[----:B------:R-:W-:-:S02]  /*0c20*/  LOP3.LUT R4, R4, 0xfffffc00, RZ, 0xc0, !PT ;  /* 0xfffffc0004047812 */ /* 0x000fc400078ec0ff */
[----:B------:R-:W-:Y:S02]  /*0c30*/  LOP3.LUT R23, R3, 0xfffffff8, RZ, 0xc0, !PT ;  /* 0xfffffff803177812 */ /* 0x000fe400078ec0ff */
[----:B------:R-:W-:Y:S01]  /*0c40*/  LOP3.LUT R11, R11, 0xfffffff8, RZ, 0xc0, !PT ;  /* 0xfffffff80b0b7812 */ /* 0x000fe200078ec0ff */
[----:B------:R-:W-:Y:S01]  /*0c50*/  IMAD R5, R5, 0x40, R4 ;  /* 0x0000004005057824 */ /* 0x000fe200078e0204 */
        /* <DEDUP_REMOVED lines=25> */
.L_x_13442:
        /* <DEDUP_REMOVED lines=21> */
.L_x_13392:
[----:B------:R-:W-:Y:S01]  /*0f40*/  ULDC UR8, c[0x0][0xc54] ;  /* 0x0003150000087ab9 */ /* 0x000fe20000000800 */
[----:B------:R-:W-:Y:S01]  /*0f50*/  UMOV UR4, UR9 ;  /* 0x0000000900047c82 */ /* 0x000fe20008000000 */
[----:B------:R-:W-:-:S11]  /*0f60*/  UISETP.NE.AND UP0, UPT, UR8, 0x1, UPT ;  /* 0x000000010800788c */ /* 0x000fd6000bf05270 */
[----:B------:R-:W-:Y:S02]  /*0f70*/  @UP0 ULDC.64 UR10, c[0x0][0xc58] ;  /* 0x00031600000a0ab9 */ /* 0x000fe40000000a00 */
[----:B------:R-:W-:-:S04]  /*0f80*/  UIMAD.WIDE.U32 UR6, UR9, UR10, URZ ;  /* 0x0000000a090672a5 */ /* 0x000fc8000f8e003f */
[----:B------:R-:W-:-:S04]  /*0f90*/  @UP0 USHF.R.U32.HI UR4, URZ, UR11, UR7 ;  /* 0x0000000b3f040299 */ /* 0x000fc80008011607 */
[----:B------:R-:W-:-:S12]  /*0fa0*/  UIMAD UR6, UR4, UR8, URZ ;  /* 0x00000008040672a4 */ /* 0x000fd8000f8e023f */
.L_x_13393:
[----:B------:R-:W-:Y:S01]  /*0fb0*/  ULOP3.LUT UR4, URZ, UR4, URZ, 0x33, !UPT ;  /* 0x000000043f047292 */ /* 0x000fe2000f8e333f */
[----:B------:R-:W-:Y:S01]  /*0fc0*/  PLOP3.LUT P0, PT, PT, PT, PT, 0x80, 0x0 ;  /* 0x000000000000781c */ /* 0x000fe20003f0f070 */
[----:B------:R-:W-:Y:S01]  /*0fd0*/  UIADD3 UR10, UR9, -UR6, URZ ;  /* 0x80000006090a7290 */ /* 0x000fe2000fffe03f */
[----:B------:R-:W-:Y:S01]  /*0fe0*/  CS2R R4, SRZ ;  /* 0x0000000000047805 */ /* 0x000fe2000001ff00 */
[----:B------:R-:W-:Y:S01]  /*0ff0*/  ULDC UR7, c[0x0][0x448] ;  /* 0x0001120000077ab9 */ /* 0x000fe20000000800 */
[----:B------:R-:W-:Y:S01]  /*1000*/  ULDC UR6, c[0x0][0xc3c] ;  /* 0x00030f0000067ab9 */ /* 0x000fe20000000800 */
[----:B------:R-:W-:Y:S01]  /*1010*/  UISETP.NE.AND UP2, UPT, UR7, 0x1, UPT ;  /* 0x000000010700788c */ /* 0x000fe2000bf45270 */
[----:B------:R-:W-:Y:S01]  /*1020*/  CS2R R6, SRZ ;  /* 0x0000000000067805 */ /* 0x000fe2000001ff00 */
[----:B------:R-:W-:Y:S01]  /*1030*/  UIADD3 UR4, UR4, UR6, URZ ;  /* 0x0000000604047290 */ /* 0x000fe2000fffe03f */
[----:B------:R-:W-:Y:S01]  /*1040*/  CS2R R180, SRZ ;  /* 0x0000000000b47805 */ /* 0x000fe2000001ff00 */
[----:B------:R-:W-:Y:S01]  /*1050*/  ULDC.64 UR12, c[0x0][0x418] ;  /* 0x00010600000c7ab9 */ /* 0x000fe20000000a00 */
[----:B------:R-:W-:Y:S01]  /*1060*/  ULDC UR43, c[0x0][0x424] ;  /* 0x00010900002b7ab9 */ /* 0x000fe20000000800 */
[----:B------:R-:W-:Y:S01]  /*1070*/  UISETP.NE.U32.AND UP0, UPT, UR12, URZ, UPT ;  /* 0x0000003f0c00728c */ /* 0x000fe2000bf05070 */
[----:B------:R-:W-:Y:S01]  /*1080*/  CS2R R148, SRZ ;  /* 0x0000000000947805 */ /* 0x000fe2000001ff00 */
[----:B------:R-:W-:Y:S01]  /*1090*/  USHF.L.U32 UR44, UR4, 0x7, URZ ;  /* 0x00000007042c7899 */ /* 0x000fe2000800063f */
[----:B------:R-:W-:Y:S01]  /*10a0*/  CS2R R178, SRZ ;  /* 0x0000000000b27805 */ /* 0x000fe2000001ff00 */
[----:B------:R-:W-:Y:S01]  /*10b0*/  UISETP.NE.AND.EX UP0, UPT, UR13, URZ, UPT, UP0 ;  /* 0x0000003f0d00728c */ /* 0x000fe2000bf05300 */
[----:B------:R-:W-:Y:S01]  /*10c0*/  CS2R R144, SRZ ;  /* 0x0000000000907805 */ /* 0x000fe2000001ff00 */
[----:B------:R-:W-:Y:S01]  /*10d0*/  UIADD3 UR4, UR44, 0x7f, URZ ;  /* 0x0000007f2c047890 */ /* 0x000fe2000fffe03f */
[----:B------:R-:W-:Y:S01]  /*10e0*/  CS2R R176, SRZ ;  /* 0x0000000000b07805 */ /* 0x000fe2000001ff00 */
        /* <DEDUP_REMOVED lines=18> */
[----:B------:R-:W-:Y:S01]  /*1210*/  UIMAD.WIDE UR6, UR6, 0x2aaaaaab, URZ ;  /* 0x2aaaaaab060678a5 */ /* 0x000fe2000f8e023f */
[----:B------:R-:W-:Y:S01]  /*1220*/  CS2R R128, SRZ ;  /* 0x0000000000807805 */ /* 0x000fe2000001ff00 */
[----:B------:R-:W-:Y:S01]  /*1230*/  UIMAD.WIDE UR8, UR8, 0x2aaaaaab, URZ ;  /* 0x2aaaaaab080878a5 */ /* 0x000fe2000f8e023f */
[----:B------:R-:W-:Y:S01]  /*1240*/  CS2R R108, SRZ ;  /* 0x00000000006c7805 */ /* 0x000fe2000001ff00 */
[----:B------:R-:W-:Y:S01]  /*1250*/  ULDC UR11, c[0x0][0xc54] ;  /* 0x00031500000b7ab9 */ /* 0x000fe20000000800 */
[----:B------:R-:W-:Y:S01]  /*1260*/  USHF.R.U32.HI UR4, URZ, 0x1f, UR7 ;  /* 0x0000001f3f047899 */ /* 0x000fe20008011607 */
[----:B------:R-:W-:Y:S01]  /*1270*/  CS2R R104, SRZ ;  /* 0x0000000000687805 */ /* 0x000fe2000001ff00 */
[----:B------:R-:W-:Y:S01]  /*1280*/  UIMAD UR11, UR5, UR11, UR10 ;  /* 0x0000000b050b72a4 */ /* 0x000fe2000f8e020a */
[----:B------:R-:W-:Y:S01]  /*1290*/  CS2R R124, SRZ ;  /* 0x00000000007c7805 */ /* 0x000fe2000001ff00 */
[----:B------:R-:W-:Y:S01]  /*12a0*/  USHF.R.U32.HI UR5, URZ, 0x1f, UR9 ;  /* 0x0000001f3f057899 */ /* 0x000fe20008011609 */
[----:B------:R-:W-:Y:S01]  /*12b0*/  CS2R R100, SRZ ;  /* 0x0000000000647805 */ /* 0x000fe2000001ff00 */
[----:B------:R-:W-:Y:S01]  /*12c0*/  ULEA.HI.SX32 UR7, UR7, UR4, 0x1c ;  /* 0x0000000407077291 */ /* 0x000fe2000f8fe23f */
[----:B------:R-:W-:Y:S01]  /*12d0*/  CS2R R96, SRZ ;  /* 0x0000000000607805 */ /* 0x000fe2000001ff00 */
[----:B------:R-:W-:Y:S01]  /*12e0*/  ULEA.HI.SX32 UR9, UR9, UR5, 0x1c ;  /* 0x0000000509097291 */ /* 0x000fe2000f8fe23f */
[----:B------:R-:W-:Y:S01]  /*12f0*/  IMAD.MOV.U32 R202, RZ, RZ, RZ ;  /* 0x000000ffffca7224 */ /* 0x000fe200078e00ff */
[----:B------:R-:W-:Y:S01]  /*1300*/  ULDC UR39, c[0x0][0xc48] ;  /* 0x0003120000277ab9 */ /* 0x000fe20000000800 */
[----:B------:R-:W-:Y:S01]  /*1310*/  UMOV UR42, UR11 ;  /* 0x0000000b002a7c82 */ /* 0x000fe20008000000 */
[----:B------:R-:W-:Y:S01]  /*1320*/  UISETP.LT.AND UP0, UPT, UR7, UR9, UPT ;  /* 0x000000090700728c */ /* 0x000fe2000bf01270 */
[----:B------:R-:W-:Y:S01]  /*1330*/  CS2R R92, SRZ ;  /* 0x00000000005c7805 */ /* 0x000fe2000001ff00 */
[----:B------:R-:W-:Y:S01]  /*1340*/  UISETP.NE.AND UP1, UPT, UR39, 0x1, UPT ;  /* 0x000000012700788c */ /* 0x000fe2000bf25270 */
[----:B------:R-:W-:Y:S01]  /*1350*/  CS2R R88, SRZ ;  /* 0x0000000000587805 */ /* 0x000fe2000001ff00 */
[----:B------:R-:W-:Y:S01]  /*1360*/  USEL UR41, UR7, UR9, UP0 ;  /* 0x0000000907297287 */ /* 0x000fe20008000000 */
[----:B------:R-:W-:Y:S01]  /*1370*/  IMAD.MOV.U32 R201, RZ, RZ, RZ ;  /* 0x000000ffffc97224 */ /* 0x000fe200078e00ff */
[----:B------:R-:W-:-:S02]  /*1380*/  CS2R R84, SRZ ;  /* 0x0000000000547805 */ /* 0x000fc4000001ff00 */
[----:B------:R-:W-:Y:S01]  /*1390*/  CS2R R80, SRZ ;  /* 0x0000000000507805 */ /* 0x000fe2000001ff00 */
[----:B------:R-:W-:Y:S01]  /*13a0*/  UISETP.GE.AND UP0, UPT, UR41, 0x1, UPT ;  /* 0x000000012900788c */ /* 0x000fe2000bf06270 */
[----:B------:R-:W-:Y:S02]  /*13b0*/  CS2R R198, SRZ ;  /* 0x0000000000c67805 */ /* 0x000fe4000001ff00 */
[----:B------:R-:W-:Y:S02]  /*13c0*/  CS2R R76, SRZ ;  /* 0x00000000004c7805 */ /* 0x000fe4000001ff00 */
[----:B------:R-:W-:Y:S02]  /*13d0*/  CS2R R72, SRZ ;  /* 0x0000000000487805 */ /* 0x000fe4000001ff00 */
[----:B------:R-:W-:Y:S01]  /*13e0*/  CS2R R68, SRZ ;  /* 0x0000000000447805 */ /* 0x000fe2000001ff00 */
[----:B------:R-:W-:Y:S01]  /*13f0*/  @UP1 ULDC UR10, c[0x0][0xc4c] ;  /* 0x00031300000a1ab9 */ /* 0x000fe20000000800 */
[----:B------:R-:W-:Y:S01]  /*1400*/  PLOP3.LUT P1, PT, PT, PT, UP0, 0x80, 0x0 ;  /* 0x000000000000781c */ /* 0x000fe20003f2f008 */
[----:B------:R-:W-:Y:S01]  /*1410*/  UIMAD.WIDE.U32 UR4, UR11, UR10, URZ ;  /* 0x0000000a0b0472a5 */ /* 0x000fe2000f8e003f */
[----:B------:R-:W-:Y:S01]  /*1420*/  CS2R R64, SRZ ;  /* 0x0000000000407805 */ /* 0x000fe2000001ff00 */
[----:B------:R-:W-:Y:S01]  /*1430*/  @UP1 ULDC UR6, c[0x0][0xc50] ;  /* 0x0003140000061ab9 */ /* 0x000fe20000000800 */
[----:B------:R-:W-:Y:S01]  /*1440*/  CS2R R196, SRZ ;  /* 0x0000000000c47805 */ /* 0x000fe2000001ff00 */
[----:B------:R-:W-:Y:S01]  /*1450*/  @UP1 USHF.R.U32.HI UR42, URZ, UR6, UR5 ;  /* 0x000000063f2a1299 */ /* 0x000fe20008011605 */
[----:B------:R-:W-:-:S02]  /*1460*/  CS2R R60, SRZ ;  /* 0x00000000003c7805 */ /* 0x000fc4000001ff00 */
[----:B------:R-:W-:Y:S02]  /*1470*/  CS2R R56, SRZ ;  /* 0x0000000000387805 */ /* 0x000fe4000001ff00 */
[----:B------:R-:W-:Y:S01]  /*1480*/  CS2R R52, SRZ ;  /* 0x0000000000347805 */ /* 0x000fe2000001ff00 */
[----:B------:R-:W-:Y:S01]  /*1490*/  UIADD3 UR4, -UR42, URZ, URZ ;  /* 0x0000003f2a047290 */ /* 0x000fe2000fffe13f */
        /* <DEDUP_REMOVED lines=64> */
.L_x_13395:
        /* <DEDUP_REMOVED lines=13> */
.L_x_13546:
[----:B0-----:R-:W-:Y:S01]  /*1970*/  IMAD.U32 R0, RZ, RZ, UR45 ;  /* 0x0000002dff007e24 */ /* 0x001fe2000f8e00ff */
[----:B------:R-:W-:Y:S05]  /*1980*/  WARPSYNC.ALL ;  /* 0x0000000000007948 */ /* 0x000fea0003800000 */
[----:B------:R0:W-:Y:S01]  /*1990*/  BAR.SYNC.DEFER_BLOCKING R8, 0x100 ;  /* 0x000400080000751d */ /* 0x0001e20000010000 */
[----:B------:R-:W-:-:S13]  /*19a0*/  ISETP.NE.AND P0, PT, R0, 0x3, PT ;  /* 0x000000030000780c */ /* 0x000fda0003f05270 */
[----:B0-----:R-:W-:Y:S05]  /*19b0*/  @!P0 BRA `(.L_x_13397) ;  /* 0x0000000000048947 */ /* 0x001fea0003800000 */
[----:B------:R-:W-:Y:S01]  /*19c0*/  BPT.TRAP 0x1 ;  /* 0x000000040000795c */ /* 0x000fe20000300000 */
.L_x_13397:
[----:B------:R-:W-:Y:S02]  /*19d0*/  IMAD.U32 R11, RZ, RZ, UR37 ;  /* 0x00000025ff0b7e24 */ /* 0x000fe4000f8e00ff */
[----:B------:R-:W-:-:S03]  /*19e0*/  IMAD.U32 R6, RZ, RZ, UR36 ;  /* 0x00000024ff067e24 */ /* 0x000fc6000f8e00ff */
[----:B------:R-:W-:Y:S01]  /*19f0*/  SHF.L.U32 R11, R11, 0x1f, RZ ;  /* 0x0000001f0b0b7819 */ /* 0x000fe200000006ff */
[----:B------:R-:W-:-:S04]  /*1a00*/  IMAD R6, R6, 0x8, R7 ;  /* 0x0000000806067824 */ /* 0x000fc800078e0207 */
[----:B------:R0:W1:Y:S01]  /*1a10*/  SYNCS.PHASECHK.TRANS64.TRYWAIT P1, [R6+URZ+0x22830], R11 ;  /* 0x0228300b060075a7 */ /* 0x000062000802017f */
[----:B------:R-:W-:Y:S05]  /*1a20*/  @!P0 BRA `(.L_x_13398) ;  /* 0x0000000000048947 */ /* 0x000fea0003800000 */
[----:B------:R-:W-:Y:S01]  /*1a30*/  BPT.TRAP 0x1 ;  /* 0x000000040000795c */ /* 0x000fe20000300000 */
.L_x_13398:
[----:B-1----:R-:W-:Y:S05]  /*1a40*/  @P1 BRA `(.L_x_13399) ;  /* 0x0000000000081947 */ /* 0x002fea0003800000 */
[----:B------:R-:W1:Y:S02]  /*1a50*/  SYNCS.PHASECHK.TRANS64.TRYWAIT P1, [R6+URZ+0x22830], R11 ;  /* 0x0228300b060075a7 */ /* 0x000e64000802017f */
[----:B-1----:R-:W-:Y:S05]  /*1a60*/  @!P1 BRA `(.L_x_13400) ;  /* 0x000000ec000c9947 */ /* 0x002fea0003800000 */
.L_x_13399:
        /* <DEDUP_REMOVED lines=10> */
[----:B------:R-:W-:Y:S01]  /*1b10*/  VIADD R0, R16, UR44 ;  /* 0x0000002c10007c36 */ /* 0x000fe20008000000 */
        /* <DEDUP_REMOVED lines=14> */
[----:B------:R-:W-:Y:S02]  /*1c00*/  ULDC UR7, c[0x0][0x9d8] ;  /* 0x0002760000077ab9 */ /* 0x000fe40000000800 */
        /* <DEDUP_REMOVED lines=9> */
[----:B------:R-:W3:Y:S04]  /*1ca0*/  SHFL.IDX PT, R5, R0, 0x1, 0x1c1f ;  /* 0x003c1f0000057f89 */ /* 0x000ee800000e0000 */
[----:B------:R-:W4:Y:S01]  /*1cb0*/  SHFL.IDX PT, R0, R0, RZ, 0x1c1f ;  /* 0x001c1fff00007589 */ /* 0x000f2200000e0000 */
[----:B------:R-:W-:-:S02]  /*1cc0*/  WARPGROUP.DEPBAR.LE gsb0, 0x0 ;  /* 0x00008000000079c5 */ /* 0x000fc40000010000 */
[----:B------:R-:W-:-:S06]  /*1cd0*/  WARPGROUP.ARRIVE ;  /* 0x00000000000079c5 */ /* 0x000fcc0000000000 */
[----:B------:R-:W-:Y:S01]  /*1ce0*/  HGMMA.64x96x16.F32 R24, gdesc[UR8], R24, gsb0 ;  /* 0x01600000081879f0 */ /* 0x000fe20008000818 */
[----:B------:R-:W-:Y:S02]  /*1cf0*/  ULDC UR10, c[0x0][0x988] ;  /* 0x00026200000a7ab9 */ /* 0x000fe40000000800 */
[----:B------:R-:W-:Y:S02]  /*1d00*/  WARPGROUP.DEPBAR.LE gsb0, 0x0 ;  /* 0x00008000000079c5 */ /* 0x000fe40000010000 */
[----:B------:R-:W-:-:S06]  /*1d10*/  WARPGROUP.ARRIVE ;  /* 0x00000000000079c5 */ /* 0x000fcc0000000000 */
[----:B------:R-:W-:Y:S01]  /*1d20*/  HGMMA.64x96x16.F32 R24, gdesc[UR12], R24, gsb0 ;  /* 0x016000000c1879f0 */ /* 0x000fe20008000818 */
[----:B------:R-:W-:Y:S01]  /*1d30*/  ULDC UR14, c[0x0][0x2f0] ;  /* 0x0000bc00000e7ab9 */ /* 0x000fe20000000800 */
[----:B------:R-:W-:Y:S01]  /*1d40*/  ULDC UR15, c[0x0][0x288] ;  /* 0x0000a200000f7ab9 */ /* 0x000fe20000000800 */
[----:B------:R-:W-:-:S06]  /*1d50*/  UIMAD UR6, UR43, UR14, UR6 ;  /* 0x0000000e2b0672a4 */ /* 0x000fcc000f8e0206 */
[----:B------:R-:W-:-:S04]  /*1d60*/  IMAD.U32 R4, RZ, RZ, UR6 ;  /* 0x00000006ff047e24 */ /* 0x000fc8000f8e00ff */
[----:B------:R-:W-:Y:S02]  /*1d70*/  IMAD R3, R17, -0x2, R4 ;  /* 0xfffffffe11037824 */ /* 0x000fe400078e0204 */
[----:B------:R-:W-:-:S05]  /*1d80*/  IMAD.U32 R4, RZ, RZ, UR15 ;  /* 0x0000000fff047e24 */ /* 0x000fca000f8e00ff */
[----:B------:R-:W-:-:S04]  /*1d90*/  IADD3 R4, R3, 0x1, -R4 ;  /* 0x0000000103047810 */ /* 0x000fc80007ffe804 */
[-CC-:B---3--:R-:W-:Y:S02]  /*1da0*/  VIADDMNMX R5, R5, R4.reuse, R3.reuse, PT ;  /* 0x0000000405057246 */ /* 0x188fe40003800103 */
[----:B----4-:R-:W-:Y:S02]  /*1db0*/  VIADDMNMX R3, R0, R4, R3, PT ;  /* 0x0000000400037246 */ /* 0x010fe40003800103 */
[C---:B------:R-:W-:Y:S02]  /*1dc0*/  ISETP.GT.AND P2, PT, R5.reuse, RZ, PT ;  /* 0x000000ff0500720c */ /* 0x040fe40003f44270 */
[C---:B------:R-:W-:Y:S02]  /*1dd0*/  ISETP.GT.AND P3, PT, R5.reuse, 0x1, PT ;  /* 0x000000010500780c */ /* 0x040fe40003f64270 */
[----:B------:R-:W-:Y:S02]  /*1de0*/  ISETP.GT.AND P4, PT, R5, 0x8, PT ;  /* 0x000000080500780c */ /* 0x000fe40003f84270 */
[----:B------:R-:W-:-:S02]  /*1df0*/  ISETP.GT.AND P5, PT, R3, RZ, PT ;  /* 0x000000ff0300720c */ /* 0x000fc40003fa4270 */
[----:B------:R-:W-:Y:S01]  /*1e00*/  ISETP.GT.AND P6, PT, R3, 0x1, PT ;  /* 0x000000010300780c */ /* 0x000fe20003fc4270 */
        /* <DEDUP_REMOVED lines=32> */
[----:B------:R-:W-:Y:S01]  /*2010*/  MUFU.TANH R12, R25 ;  /* 0x00000019000c7308 */ /* 0x000fe20000002400 */
[----:B----4-:R-:W-:Y:S01]  /*2020*/  FSEL R20, R20, -INF , P3 ;  /* 0xff80000014147808 */ /* 0x010fe20001800000 */
[----:B------:R-:W-:Y:S01]  /*2030*/  FMUL.FTZ R59, R59, UR7 ;  /* 0x000000073b3b7c20 */ /* 0x000fe20008410000 */
[----:B------:R-:W-:Y:S01]  /*2040*/  ISETP.GT.AND P3, PT, R5, 0x10, PT ;  /* 0x000000100500780c */ /* 0x000fe20003f64270 */
[----:B------:R-:W-:Y:S01]  /*2050*/  FMUL.FTZ R62, R62, UR7 ;  /* 0x000000073e3e7c20 */ /* 0x000fe20008410000 */
[----:B------:R-:W-:Y:S01]  /*2060*/  FMNMX.FTZ R10, R13, R20, !PT ;  /* 0x000000140d0a7209 */ /* 0x000fe20007810000 */
[----:B------:R-:W-:Y:S01]  /*2070*/  FMUL.FTZ R63, R63, UR7 ;  /* 0x000000073f3f7c20 */ /* 0x000fe20008410000 */
[----:B------:R-:W-:Y:S01]  /*2080*/  FMUL.FTZ R66, R66, UR7 ;  /* 0x0000000742427c20 */ /* 0x000fe20008410000 */
[----:B------:R-:W3:Y:S01]  /*2090*/  MUFU.TANH R25, R31 ;  /* 0x0000001f00197308 */ /* 0x000ee20000002400 */
[----:B-----5:R-:W-:Y:S01]  /*20a0*/  FSEL R21, R21, -INF , P4 ;  /* 0xff80000015157808 */ /* 0x020fe20002000000 */
[----:B------:R-:W-:Y:S01]  /*20b0*/  FMUL.FTZ R67, R67, UR7 ;  /* 0x0000000743437c20 */ /* 0x000fe20008410000 */
[----:B------:R-:W-:Y:S01]  /*20c0*/  FMUL.FTZ R70, R70, UR7 ;  /* 0x0000000746467c20 */ /* 0x000fe20008410000 */
[----:B------:R-:W-:Y:S01]  /*20d0*/  FMUL.FTZ R71, R71, UR7 ;  /* 0x0000000747477c20 */ /* 0x000fe20008410000 */
[----:B------:R-:W-:Y:S01]  /*20e0*/  FMNMX.FTZ R10, R21, R10, !PT ;  /* 0x0000000a150a7209 */ /* 0x000fe20007810000 */
[----:B------:R-:W-:Y:S01]  /*20f0*/  FMUL.FTZ R24, R24, UR7 ;  /* 0x0000000718187c20 */ /* 0x000fe20008410000 */
[----:B------:R-:W-:Y:S01]  /*2100*/  FMUL.FTZ R28, R28, UR7 ;  /* 0x000000071c1c7c20 */ /* 0x000fe20008410000 */
[----:B------:R-:W4:Y:S01]  /*2110*/  MUFU.TANH R34, R34 ;  /* 0x0000002200227308 */ /* 0x000f220000002400 */
[----:B------:R-:W-:Y:S01]  /*2120*/  FMUL.FTZ R32, R32, UR7 ;  /* 0x0000000720207c20 */ /* 0x000fe20008410000 */
[----:B------:R-:W-:Y:S01]  /*2130*/  FMUL.FTZ R36, R36, UR7 ;  /* 0x0000000724247c20 */ /* 0x000fe20008410000 */
[----:B------:R-:W-:Y:S01]  /*2140*/  ISETP.GT.AND P4, PT, R3, 0x8, PT ;  /* 0x000000080300780c */ /* 0x000fe20003f84270 */
[----:B------:R-:W-:Y:S01]  /*2150*/  FMUL.FTZ R48, R48, UR7 ;  /* 0x0000000730307c20 */ /* 0x000fe20008410000 */
[----:B------:R-:W-:Y:S01]  /*2160*/  FMUL.FTZ R44, R44, UR7 ;  /* 0x000000072c2c7c20 */ /* 0x000fe20008410000 */
[----:B------:R-:W-:Y:S01]  /*2170*/  FMUL.FTZ R45, R45, UR7 ;  /* 0x000000072d2d7c20 */ /* 0x000fe20008410000 */
[----:B------:R-:W-:Y:S01]  /*2180*/  FMUL.FTZ R49, R49, UR7 ;  /* 0x0000000731317c20 */ /* 0x000fe20008410000 */
[----:B------:R-:W-:Y:S01]  /*2190*/  MUFU.TANH R14, R29 ;  /* 0x0000001d000e7308 */ /* 0x000fe20000002400 */
[----:B---3--:R-:W-:Y:S01]  /*21a0*/  FSEL R25, R25, -INF , P2 ;  /* 0xff80000019197808 */ /* 0x008fe20001000000 */
[----:B------:R-:W-:Y:S01]  /*21b0*/  FMUL.FTZ R52, R52, UR7 ;  /* 0x0000000734347c20 */ /* 0x000fe20008410000 */
[----:B------:R-:W-:Y:S01]  /*21c0*/  ISETP.GT.AND P2, PT, R5, 0x11, PT ;  /* 0x000000110500780c */ /* 0x000fe20003f44270 */
        /* <DEDUP_REMOVED lines=9> */
[----:B------:R-:W-:Y:S01]  /*2260*/  FMNMX.FTZ R10, R27, R10, !PT ;  /* 0x0000000a1b0a7209 */ /* 0x000fe20007810000 */
[----:B------:R-:W-:Y:S01]  /*2270*/  FMUL.FTZ R64, R64, UR7 ;  /* 0x0000000740407c20 */ /* 0x000fe20008410000 */
[----:B------:R-:W-:Y:S01]  /*2280*/  FMUL.FTZ R65, R65, UR7 ;  /* 0x0000000741417c20 */ /* 0x000fe20008410000 */
[----:B------:R-:W4:Y:S01]  /*2290*/  MUFU.TANH R38, R38 ;  /* 0x0000002600267308 */ /* 0x000f220000002400 */
[----:B------:R-:W-:Y:S01]  /*22a0*/  FMUL.FTZ R68, R68, UR7 ;  /* 0x0000000744447c20 */ /* 0x000fe20008410000 */
[----:B------:R-:W-:-:S06]  /*22b0*/  FMUL.FTZ R69, R69, UR7 ;  /* 0x0000000745457c20 */ /* 0x000fcc0008410000 */
[----:B------:R-:W-:Y:S01]  /*22c0*/  MUFU.TANH R72, R33 ;  /* 0x0000002100487308 */ /* 0x000fe20000002400 */
[----:B---3--:R-:W-:Y:S02]  /*22d0*/  FSEL R29, R29, -INF , P2 ;  /* 0xff8000001d1d7808 */ /* 0x008fe40001000000 */
[----:B------:R-:W-:Y:S02]  /*22e0*/  ISETP.GT.AND P2, PT, R5, 0x19, PT ;  /* 0x000000190500780c */ /* 0x000fe40003f44270 */
[----:B------:R-:W-:-:S03]  /*22f0*/  FMNMX.FTZ R10, R29, R10, !PT ;  /* 0x0000000a1d0a7209 */ /* 0x000fc60007810000 */
[----:B------:R-:W3:Y:S01]  /*2300*/  MUFU.TANH R33, R39 ;  /* 0x0000002700217308 */ /* 0x000ee20000002400 */
[----:B----4-:R-:W-:Y:S02]  /*2310*/  FSEL R31, R38, -INF , P3 ;  /* 0xff800000261f7808 */ /* 0x010fe40001800000 */
[----:B------:R-:W-:Y:S02]  /*2320*/  ISETP.GT.AND P3, PT, R5, 0x20, PT ;  /* 0x000000200500780c */ /* 0x000fe40003f64270 */
[----:B------:R-:W-:-:S03]  /*2330*/  FMNMX.FTZ R10, R31, R10, !PT ;  /* 0x0000000a1f0a7209 */ /* 0x000fc60007810000 */
[----:B------:R-:W4:Y:S08]  /*2340*/  MUFU.TANH R42, R42 ;  /* 0x0000002a002a7308 */ /* 0x000f300000002400 */
[----:B------:R-:W-:Y:S01]  /*2350*/  MUFU.TANH R73, R37 ;  /* 0x0000002500497308 */ /* 0x000fe20000002400 */
[----:B---3--:R-:W-:Y:S02]  /*2360*/  FSEL R33, R33, -INF , P2 ;  /* 0xff80000021217808 */ /* 0x008fe40001000000 */
[----:B------:R-:W-:-:S02]  /*2370*/  ISETP.GT.AND P2, PT, R5, 0x21, PT ;  /* 0x000000210500780c */ /* 0x000fc40003f44270 */
[----:B------:R-:W-:-:S03]  /*2380*/  FMNMX.FTZ R10, R33, R10, !PT ;  /* 0x0000000a210a7209 */ /* 0x000fc60007810000 */
[----:B------:R-:W3:Y:S01]  /*2390*/  MUFU.TANH R37, R43 ;  /* 0x0000002b00257308 */ /* 0x000ee20000002400 */
[----:B----4-:R-:W-:Y:S02]  /*23a0*/  FSEL R35, R42, -INF , P3 ;  /* 0xff8000002a237808 */ /* 0x010fe40001800000 */
[----:B------:R-:W-:Y:S02]  /*23b0*/  ISETP.GT.AND P3, PT, R5, 0x28, PT ;  /* 0x000000280500780c */ /* 0x000fe40003f64270 */
[----:B------:R-:W-:-:S03]  /*23c0*/  FMNMX.FTZ R10, R35, R10, !PT ;  /* 0x0000000a230a7209 */ /* 0x000fc60007810000 */
[----:B------:R-:W4:Y:S08]  /*23d0*/  MUFU.TANH R46, R46 ;  /* 0x0000002e002e7308 */ /* 0x000f300000002400 */
[----:B------:R-:W5:Y:S01]  /*23e0*/  MUFU.TANH R39, R47 ;  /* 0x0000002f00277308 */ /* 0x000f620000002400 */
[----:B---3--:R-:W-:Y:S02]  /*23f0*/  FSEL R37, R37, -INF , P2 ;  /* 0xff80000025257808 */ /* 0x008fe40001000000 */
[----:B------:R-:W-:-:S02]  /*2400*/  ISETP.GT.AND P2, PT, R5, 0x29, PT ;  /* 0x000000290500780c */ /* 0x000fc40003f44270 */
[----:B------:R-:W-:-:S03]  /*2410*/  FMNMX.FTZ R9, R37, R10, !PT ;  /* 0x0000000a25097209 */ /* 0x000fc60007810000 */
[----:B------:R-:W-:Y:S01]  /*2420*/  MUFU.TANH R74, R40 ;  /* 0x00000028004a7308 */ /* 0x000fe20000002400 */
[----:B----4-:R-:W-:Y:S02]  /*2430*/  FSEL R38, R46, -INF , P3 ;  /* 0xff8000002e267808 */ /* 0x010fe40001800000 */
[----:B------:R-:W-:Y:S02]  /*2440*/  ISETP.GT.AND P3, PT, R5, 0x30, PT ;  /* 0x000000300500780c */ /* 0x000fe40003f64270 */
[----:B------:R-:W-:-:S03]  /*2450*/  FMNMX.FTZ R10, R38, R9, !PT ;  /* 0x00000009260a7209 */ /* 0x000fc60007810000 */
[----:B------:R-:W3:Y:S01]  /*2460*/  MUFU.TANH R40, R50 ;  /* 0x0000003200287308 */ /* 0x000ee20000002400 */
[----:B-----5:R-:W-:Y:S02]  /*2470*/  FSEL R39, R39, -INF , P2 ;  /* 0xff80000027277808 */ /* 0x020fe40001000000 */
[----:B------:R-:W-:Y:S02]  /*2480*/  ISETP.GT.AND P2, PT, R5, 0x31, PT ;  /* 0x000000310500780c */ /* 0x000fe40003f44270 */
[----:B------:R-:W-:-:S03]  /*2490*/  FMNMX.FTZ R9, R39, R10, !PT ;  /* 0x0000000a27097209 */ /* 0x000fc60007810000 */
[----:B------:R-:W-:Y:S08]  /*24a0*/  MUFU.TANH R75, R41 ;  /* 0x00000029004b7308 */ /* 0x000ff00000002400 */
[----:B------:R-:W4:Y:S01]  /*24b0*/  MUFU.TANH R41, R51 ;  /* 0x0000003300297308 */ /* 0x000f220000002400 */
[----:B---3--:R-:W-:Y:S02]  /*24c0*/  FSEL R40, R40, -INF , P3 ;  /* 0xff80000028287808 */ /* 0x008fe40001800000 */
[----:B------:R-:W-:-:S02]  /*24d0*/  ISETP.GT.AND P3, PT, R5, 0x38, PT ;  /* 0x000000380500780c */ /* 0x000fc40003f64270 */
[----:B------:R-:W-:-:S03]  /*24e0*/  FMNMX.FTZ R10, R40, R9, !PT ;  /* 0x00000009280a7209 */ /* 0x000fc60007810000 */
[----:B------:R-:W3:Y:S08]  /*24f0*/  MUFU.TANH R54, R54 ;  /* 0x0000003600367308 */ /* 0x000ef00000002400 */
[----:B------:R-:W5:Y:S01]  /*2500*/  MUFU.TANH R43, R55 ;  /* 0x00000037002b7308 */ /* 0x000f620000002400 */
[----:B----4-:R-:W-:Y:S02]  /*2510*/  FSEL R41, R41, -INF , P2 ;  /* 0xff80000029297808 */ /* 0x010fe40001000000 */
[----:B------:R-:W-:-:S02]  /*2520*/  ISETP.GT.AND P2, PT, R5, 0x39, PT ;  /* 0x000000390500780c */ /* 0x000fc40003f44270 */
[----:B------:R-:W-:-:S03]  /*2530*/  FMNMX.FTZ R9, R41, R10, !PT ;  /* 0x0000000a29097209 */ /* 0x000fc60007810000 */
[----:B------:R-:W4:Y:S01]  /*2540*/  MUFU.TANH R58, R58 ;  /* 0x0000003a003a7308 */ /* 0x000f220000002400 */
[----:B---3--:R-:W-:Y:S02]  /*2550*/  FSEL R42, R54, -INF , P3 ;  /* 0xff800000362a7808 */ /* 0x008fe40001800000 */
[----:B------:R-:W-:Y:S02]  /*2560*/  ISETP.GT.AND P3, PT, R5, 0x40, PT ;  /* 0x000000400500780c */ /* 0x000fe40003f64270 */
[----:B------:R-:W-:-:S03]  /*2570*/  FMNMX.FTZ R10, R42, R9, !PT ;  /* 0x000000092a0a7209 */ /* 0x000fc60007810000 */
[----:B------:R-:W3:Y:S01]  /*2580*/  MUFU.TANH R47, R59 ;  /* 0x0000003b002f7308 */ /* 0x000ee20000002400 */
[----:B-----5:R-:W-:Y:S02]  /*2590*/  FSEL R43, R43, -INF , P2 ;  /* 0xff8000002b2b7808 */ /* 0x020fe40001000000 */
[----:B------:R-:W-:Y:S02]  /*25a0*/  ISETP.GT.AND P2, PT, R5, 0x41, PT ;  /* 0x000000410500780c */ /* 0x000fe40003f44270 */
[----:B------:R-:W-:-:S03]  /*25b0*/  FMNMX.FTZ R9, R43, R10, !PT ;  /* 0x0000000a2b097209 */ /* 0x000fc60007810000 */
[----:B------:R-:W5:Y:S01]  /*25c0*/  MUFU.TANH R50, R62 ;  /* 0x0000003e00327308 */ /* 0x000f620000002400 */
[----:B----4-:R-:W-:Y:S02]  /*25d0*/  FSEL R46, R58, -INF , P3 ;  /* 0xff8000003a2e7808 */ /* 0x010fe40001800000 */
[----:B------:R-:W-:Y:S02]  /*25e0*/  ISETP.GT.AND P3, PT, R5, 0x48, PT ;  /* 0x000000480500780c */ /* 0x000fe40003f64270 */
        /* <DEDUP_REMOVED lines=30> */
[----:B-----5:R-:W-:Y:S01]  /*27d0*/  FSEL R4, R24, -INF , P5 ;  /* 0xff80000018047808 */ /* 0x020fe20002800000 */
[----:B------:R-:W5:Y:S06]  /*27e0*/  SHFL.BFLY PT, R5, R10, 0x2, 0x1f ;  /* 0x0c401f000a057f89 */ /* 0x000f6c00000e0000 */
[----:B------:R-:W0:Y:S01]  /*27f0*/  MUFU.TANH R36, R36 ;  /* 0x0000002400247308 */ /* 0x000e220000002400 */
[----:B----4-:R-:W-:-:S07]  /*2800*/  FSEL R9, R28, -INF , P4 ;  /* 0xff8000001c097808 */ /* 0x010fce0002000000 */
[----:B------:R4:W-:Y:S08]  /*2810*/  MUFU.TANH R62, R48 ;  /* 0x00000030003e7308 */ /* 0x0009f00000002400 */
[----:B------:R-:W1:Y:S01]  /*2820*/  MUFU.TANH R44, R44 ;  /* 0x0000002c002c7308 */ /* 0x000e620000002400 */
[----:B-----5:R-:W-:-:S05]  /*2830*/  FMNMX.FTZ R5, R10, R5, !PT ;  /* 0x000000050a057209 */ /* 0x020fca0007810000 */
[----:B------:R-:W5:Y:S02]  /*2840*/  SHFL.BFLY PT, R10, R5, 0x1, 0x1f ;  /* 0x0c201f00050a7f89 */ /* 0x000f6400000e0000 */
[----:B------:R2:W1:Y:S08]  /*2850*/  MUFU.TANH R34, R45 ;  /* 0x0000002d00227308 */ /* 0x0004700000002400 */
[----:B------:R-:W1:Y:S08]  /*2860*/  MUFU.TANH R49, R49 ;  /* 0x0000003100317308 */ /* 0x000e700000002400 */
[----:B------:R-:W1:Y:S01]  /*2870*/  MUFU.TANH R63, R52 ;  /* 0x00000034003f7308 */ /* 0x000e620000002400 */
[----:B-----5:R-:W-:-:S07]  /*2880*/  FMNMX.FTZ R0, R5, R10, !PT ;  /* 0x0000000a05007209 */ /* 0x020fce0007810000 */
[----:B------:R-:W5:Y:S01]  /*2890*/  MUFU.TANH R53, R53 ;  /* 0x0000003500357308 */ /* 0x000f620000002400 */
[----:B------:R-:W-:Y:S02]  /*28a0*/  FSEL R5, R12, -INF , P6 ;  /* 0xff8000000c057808 */ /* 0x000fe40003000000 */
[C---:B------:R-:W-:Y:S01]  /*28b0*/  FSETP.NEU.FTZ.AND P5, PT, R0.reuse, -INF , PT ;  /* 0xff8000000000780b */ /* 0x040fe20003fbd000 */
[----:B------:R-:W-:Y:S01]  /*28c0*/  FMUL.FTZ R10, R0, UR10 ;  /* 0x0000000a000a7c20 */ /* 0x000fe20008410000 */
[----:B------:R-:W-:-:S03]  /*28d0*/  FMNMX.FTZ R12, R4, R5, !PT ;  /* 0x00000005040c7209 */ /* 0x000fc60007810000 */
[----:B------:R-:W5:Y:S01]  /*28e0*/  MUFU.TANH R66, R56 ;  /* 0x0000003800427308 */ /* 0x000f620000002400 */
[----:B----4-:R-:W-:Y:S02]  /*28f0*/  FSEL R48, R10, RZ, P5 ;  /* 0x000000ff0a307208 */ /* 0x010fe40002800000 */
[----:B------:R-:W-:Y:S02]  /*2900*/  FSEL R10, R14, -INF , P3 ;  /* 0xff8000000e0a7808 */ /* 0x000fe40001800000 */
[----:B------:R-:W-:Y:S01]  /*2910*/  FMNMX.FTZ R15, R9, R12, !PT ;  /* 0x0000000c090f7209 */ /* 0x000fe20007810000 */
[--C-:B------:R-:W-:Y:S01]  /*2920*/  FFMA.FTZ R153, R13, UR10, -R48.reuse ;  /* 0x0000000a0d997c23 */ /* 0x100fe20008010830 */
[----:B------:R-:W-:Y:S01]  /*2930*/  ISETP.GT.AND P3, PT, R3, 0x11, PT ;  /* 0x000000110300780c */ /* 0x000fe20003f64270 */
[--C-:B------:R-:W-:Y:S01]  /*2940*/  FFMA.FTZ R28, R20, UR10, -R48.reuse ;  /* 0x0000000a141c7c23 */ /* 0x100fe20008010830 */
[----:B---3--:R-:W-:Y:S01]  /*2950*/  FSEL R12, R32, -INF , P2 ;  /* 0xff800000200c7808 */ /* 0x008fe20001000000 */
[--C-:B------:R-:W-:Y:S01]  /*2960*/  FFMA.FTZ R30, R21, UR10, -R48.reuse ;  /* 0x0000000a151e7c23 */ /* 0x100fe20008010830 */
[----:B------:R-:W-:Y:S01]  /*2970*/  FMNMX.FTZ R15, R10, R15, !PT ;  /* 0x0000000f0a0f7209 */ /* 0x000fe20007810000 */
[----:B------:R3:W-:Y:S01]  /*2980*/  MUFU.EX2 R52, R28 ;  /* 0x0000001c00347308 */ /* 0x0007e20000000800 */
[----:B------:R-:W-:Y:S01]  /*2990*/  ISETP.GT.AND P2, PT, R3, 0x18, PT ;  /* 0x000000180300780c */ /* 0x000fe20003f44270 */
[--C-:B------:R-:W-:Y:S01]  /*29a0*/  FFMA.FTZ R32, R25, UR10, -R48.reuse ;  /* 0x0000000a19207c23 */ /* 0x100fe20008010830 */
[----:B------:R-:W-:Y:S01]  /*29b0*/  FSEL R13, R72, -INF , P3 ;  /* 0xff800000480d7808 */ /* 0x000fe20001800000 */
[--C-:B------:R-:W-:Y:S01]  /*29c0*/  FFMA.FTZ R38, R38, UR10, -R48.reuse ;  /* 0x0000000a26267c23 */ /* 0x100fe20008010830 */
[----:B------:R-:W-:Y:S01]  /*29d0*/  FMNMX.FTZ R24, R12, R15, !PT ;  /* 0x0000000f0c187209 */ /* 0x000fe20007810000 */
[--C-:B------:R-:W-:Y:S01]  /*29e0*/  FFMA.FTZ R39, R39, UR10, -R48.reuse ;  /* 0x0000000a27277c23 */ /* 0x100fe20008010830 */
[----:B------:R-:W-:Y:S01]  /*29f0*/  ISETP.GT.AND P3, PT, R3, 0x19, PT ;  /* 0x000000190300780c */ /* 0x000fe20003f64270 */
[----:B------:R-:W4:Y:S01]  /*2a00*/  MUFU.TANH R57, R57 ;  /* 0x0000003900397308 */ /* 0x000f220000002400 */
[----:B0-----:R-:W-:Y:S01]  /*2a10*/  FSEL R14, R36, -INF , P2 ;  /* 0xff800000240e7808 */ /* 0x001fe20001000000 */
[--C-:B------:R-:W-:Y:S01]  /*2a20*/  FFMA.FTZ R36, R29, UR10, -R48.reuse ;  /* 0x0000000a1d247c23 */ /* 0x100fe20008010830 */
[----:B--2---:R-:W-:Y:S01]  /*2a30*/  FMNMX.FTZ R45, R13, R24, !PT ;  /* 0x000000180d2d7209 */ /* 0x004fe20007810000 */
[--C-:B------:R-:W-:Y:S01]  /*2a40*/  FFMA.FTZ R40, R40, UR10, -R48.reuse ;  /* 0x0000000a28287c23 */ /* 0x100fe20008010830 */
[----:B------:R-:W-:Y:S01]  /*2a50*/  ISETP.GT.AND P2, PT, R3, 0x20, PT ;  /* 0x000000200300780c */ /* 0x000fe20003f44270 */
[--C-:B------:R-:W-:Y:S01]  /*2a60*/  FFMA.FTZ R41, R41, UR10, -R48.reuse ;  /* 0x0000000a29297c23 */ /* 0x100fe20008010830 */
[----:B------:R-:W-:Y:S01]  /*2a70*/  FSEL R15, R73, -INF , P3 ;  /* 0xff800000490f7808 */ /* 0x000fe20001800000 */
[----:B------:R0:W-:Y:S01]  /*2a80*/  MUFU.EX2 R155, R30 ;  /* 0x0000001e009b7308 */ /* 0x0001e20000000800 */
[----:B------:R-:W-:Y:S01]  /*2a90*/  FMNMX.FTZ R24, R14, R45, !PT ;  /* 0x0000002d0e187209 */ /* 0x000fe20007810000 */
[--C-:B------:R-:W-:Y:S01]  /*2aa0*/  FFMA.FTZ R42, R42, UR10, -R48.reuse ;  /* 0x0000000a2a2a7c23 */ /* 0x100fe20008010830 */
[----:B------:R-:W-:Y:S01]  /*2ab0*/  ISETP.GT.AND P3, PT, R3, 0x21, PT ;  /* 0x000000210300780c */ /* 0x000fe20003f64270 */
[--C-:B------:R-:W-:Y:S01]  /*2ac0*/  FFMA.FTZ R43, R43, UR10, -R48.reuse ;  /* 0x0000000a2b2b7c23 */ /* 0x100fe20008010830 */
[----:B------:R-:W-:Y:S01]  /*2ad0*/  FSEL R20, R74, -INF , P2 ;  /* 0xff8000004a147808 */ /* 0x000fe20001000000 */
[--C-:B------:R-:W-:Y:S01]  /*2ae0*/  FFMA.FTZ R46, R46, UR10, -R48.reuse ;  /* 0x0000000a2e2e7c23 */ /* 0x100fe20008010830 */
[----:B------:R-:W-:Y:S01]  /*2af0*/  FMNMX.FTZ R45, R15, R24, !PT ;  /* 0x000000180f2d7209 */ /* 0x000fe20007810000 */
[----:B------:R-:W2:Y:S01]  /*2b00*/  MUFU.TANH R67, R60 ;  /* 0x0000003c00437308 */ /* 0x000ea20000002400 */
[----:B------:R-:W-:Y:S01]  /*2b10*/  ISETP.GT.AND P2, PT, R3, 0x28, PT ;  /* 0x000000280300780c */ /* 0x000fe20003f44270 */
[--C-:B------:R-:W-:Y:S01]  /*2b20*/  FFMA.FTZ R47, R47, UR10, -R48.reuse ;  /* 0x0000000a2f2f7c23 */ /* 0x100fe20008010830 */
[----:B------:R-:W-:Y:S01]  /*2b30*/  FSEL R21, R75, -INF , P3 ;  /* 0xff8000004b157808 */ /* 0x000fe20001800000 */
[--C-:B------:R-:W-:Y:S01]  /*2b40*/  FFMA.FTZ R50, R50, UR10, -R48.reuse ;  /* 0x0000000a32327c23 */ /* 0x100fe20008010830 */
[----:B------:R-:W-:Y:S01]  /*2b50*/  FMNMX.FTZ R26, R20, R45, !PT ;  /* 0x0000002d141a7209 */ /* 0x000fe20007810000 */
[--C-:B------:R-:W-:Y:S01]  /*2b60*/  FFMA.FTZ R51, R51, UR10, -R48.reuse ;  /* 0x0000000a33337c23 */ /* 0x100fe20008010830 */
[----:B------:R-:W-:Y:S01]  /*2b70*/  ISETP.GT.AND P3, PT, R3, 0x29, PT ;  /* 0x000000290300780c */ /* 0x000fe20003f64270 */
[----:B------:R-:W2:Y:S01]  /*2b80*/  MUFU.TANH R61, R61 ;  /* 0x0000003d003d7308 */ /* 0x000ea20000002400 */
[----:B-1----:R-:W-:Y:S01]  /*2b90*/  FSEL R24, R44, -INF , P2 ;  /* 0xff8000002c187808 */ /* 0x002fe20001000000 */
[--C-:B------:R-:W-:Y:S01]  /*2ba0*/  FFMA.FTZ R44, R31, UR10, -R48.reuse ;  /* 0x0000000a1f2c7c23 */ /* 0x100fe20008010830 */
[----:B------:R-:W-:Y:S01]  /*2bb0*/  FMNMX.FTZ R45, R21, R26, !PT ;  /* 0x0000001a152d7209 */ /* 0x000fe20007810000 */
[--C-:B------:R-:W-:Y:S01]  /*2bc0*/  FFMA.FTZ R54, R54, UR10, -R48.reuse ;  /* 0x0000000a36367c23 */ /* 0x100fe20008010830 */
[----:B------:R-:W-:Y:S01]  /*2bd0*/  ISETP.GT.AND P2, PT, R3, 0x30, PT ;  /* 0x000000300300780c */ /* 0x000fe20003f44270 */
[--C-:B------:R-:W-:Y:S01]  /*2be0*/  FFMA.FTZ R55, R55, UR10, -R48.reuse ;  /* 0x0000000a37377c23 */ /* 0x100fe20008010830 */
[----:B------:R-:W-:Y:S01]  /*2bf0*/  FSEL R25, R34, -INF , P3 ;  /* 0xff80000022197808 */ /* 0x000fe20001800000 */
[--C-:B------:R-:W-:Y:S01]  /*2c00*/  FFMA.FTZ R34, R27, UR10, -R48.reuse ;  /* 0x0000000a1b227c23 */ /* 0x100fe20008010830 */
[----:B---3--:R-:W-:Y:S01]  /*2c10*/  FMNMX.FTZ R28, R24, R45, !PT ;  /* 0x0000002d181c7209 */ /* 0x008fe20007810000 */
[----:B------:R1:W-:Y:S01]  /*2c20*/  MUFU.EX2 R56, R32 ;  /* 0x0000002000387308 */ /* 0x0003e20000000800 */
[----:B------:R-:W-:Y:S01]  /*2c30*/  ISETP.GT.AND P3, PT, R3, 0x31, PT ;  /* 0x000000310300780c */ /* 0x000fe20003f64270 */
[----:B------:R-:W-:Y:S01]  /*2c40*/  FFMA.FTZ R58, R58, UR10, -R48 ;  /* 0x0000000a3a3a7c23 */ /* 0x000fe20008010830 */
[----:B------:R-:W-:-:S02]  /*2c50*/  FSEL R26, R62, -INF , P2 ;  /* 0xff8000003e1a7808 */ /* 0x000fc40001000000 */
[----:B------:R-:W-:Y:S02]  /*2c60*/  FMNMX.FTZ R45, R25, R28, !PT ;  /* 0x0000001c192d7209 */ /* 0x000fe40007810000 */
[----:B------:R-:W-:Y:S01]  /*2c70*/  ISETP.GT.AND P2, PT, R3, 0x38, PT ;  /* 0x000000380300780c */ /* 0x000fe20003f44270 */
[----:B------:R-:W3:Y:S01]  /*2c80*/  MUFU.TANH R64, R64 ;  /* 0x0000004000407308 */ /* 0x000ee20000002400 */
[----:B------:R-:W-:Y:S01]  /*2c90*/  FSEL R27, R49, -INF , P3 ;  /* 0xff800000311b7808 */ /* 0x000fe20001800000 */
[----:B------:R-:W-:Y:S01]  /*2ca0*/  FFMA.FTZ R49, R33, UR10, -R48 ;  /* 0x0000000a21317c23 */ /* 0x000fe20008010830 */
[----:B0-----:R-:W-:Y:S02]  /*2cb0*/  FMNMX.FTZ R30, R26, R45, !PT ;  /* 0x0000002d1a1e7209 */ /* 0x001fe40007810000 */
[----:B------:R-:W-:Y:S02]  /*2cc0*/  ISETP.GT.AND P3, PT, R3, 0x39, PT ;  /* 0x000000390300780c */ /* 0x000fe40003f64270 */
[----:B------:R-:W-:Y:S01]  /*2cd0*/  FSEL R28, R63, -INF , P2 ;  /* 0xff8000003f1c7808 */ /* 0x000fe20001000000 */
[----:B------:R-:W0:Y:S01]  /*2ce0*/  MUFU.TANH R65, R65 ;  /* 0x0000004100417308 */ /* 0x000e220000002400 */
[----:B------:R-:W-:-:S02]  /*2cf0*/  FMNMX.FTZ R45, R27, R30, !PT ;  /* 0x0000001e1b2d7209 */ /* 0x000fc40007810000 */
[----:B------:R-:W-:Y:S02]  /*2d00*/  ISETP.GT.AND P2, PT, R3, 0x40, PT ;  /* 0x000000400300780c */ /* 0x000fe40003f44270 */
[----:B-----5:R-:W-:Y:S01]  /*2d10*/  FSEL R29, R53, -INF , P3 ;  /* 0xff800000351d7808 */ /* 0x020fe20001800000 */
[----:B------:R-:W-:Y:S01]  /*2d20*/  FFMA.FTZ R53, R35, UR10, -R48 ;  /* 0x0000000a23357c23 */ /* 0x000fe20008010830 */
[----:B-1----:R-:W-:Y:S01]  /*2d30*/  FMNMX.FTZ R32, R28, R45, !PT ;  /* 0x0000002d1c207209 */ /* 0x002fe20007810000 */
[----:B------:R1:W-:Y:S01]  /*2d40*/  MUFU.EX2 R157, R34 ;  /* 0x00000022009d7308 */ /* 0x0003e20000000800 */
[----:B------:R-:W-:Y:S02]  /*2d50*/  ISETP.GT.AND P3, PT, R3, 0x41, PT ;  /* 0x000000410300780c */ /* 0x000fe40003f64270 */
[----:B------:R-:W-:Y:S02]  /*2d60*/  FSEL R30, R66, -INF , P2 ;  /* 0xff800000421e7808 */ /* 0x000fe40001000000 */
[----:B------:R-:W-:-:S02]  /*2d70*/  FMNMX.FTZ R45, R29, R32, !PT ;  /* 0x000000201d2d7209 */ /* 0x000fc40007810000 */
[----:B------:R-:W-:Y:S01]  /*2d80*/  ISETP.GT.AND P2, PT, R3, 0x48, PT ;  /* 0x000000480300780c */ /* 0x000fe20003f44270 */
[----:B------:R-:W5:Y:S01]  /*2d90*/  MUFU.TANH R68, R68 ;  /* 0x0000004400447308 */ /* 0x000f620000002400 */
[----:B----4-:R-:W-:Y:S02]  /*2da0*/  FSEL R31, R57, -INF , P3 ;  /* 0xff800000391f7808 */ /* 0x010fe40001800000 */
[----:B-1----:R-:W-:Y:S02]  /*2db0*/  FMNMX.FTZ R34, R30, R45, !PT ;  /* 0x0000002d1e227209 */ /* 0x002fe40007810000 */
[----:B------:R-:W-:Y:S02]  /*2dc0*/  ISETP.GT.AND P3, PT, R3, 0x49, PT ;  /* 0x000000490300780c */ /* 0x000fe40003f64270 */
[----:B--2---:R-:W-:Y:S01]  /*2dd0*/  FSEL R32, R67, -INF , P2 ;  /* 0xff80000043207808 */ /* 0x004fe20001000000 */
[----:B------:R-:W1:Y:S01]  /*2de0*/  MUFU.TANH R69, R69 ;  /* 0x0000004500457308 */ /* 0x000e620000002400 */
[----:B------:R-:W-:-:S02]  /*2df0*/  FMNMX.FTZ R45, R31, R34, !PT ;  /* 0x000000221f2d7209 */ /* 0x000fc40007810000 */
[----:B------:R-:W-:Y:S02]  /*2e00*/  ISETP.GT.AND P2, PT, R3, 0x50, PT ;  /* 0x000000500300780c */ /* 0x000fe40003f44270 */
[----:B------:R-:W-:Y:S02]  /*2e10*/  FSEL R33, R61, -INF , P3 ;  /* 0xff8000003d217808 */ /* 0x000fe40001800000 */
[C---:B------:R-:W-:Y:S01]  /*2e20*/  ISETP.GT.AND P3, PT, R3.reuse, 0x51, PT ;  /* 0x000000510300780c */ /* 0x040fe20003f64270 */
[----:B------:R2:W-:Y:S01]  /*2e30*/  MUFU.EX2 R60, R36 ;  /* 0x00000024003c7308 */ /* 0x0005e20000000800 */
[----:B---3--:R-:W-:Y:S02]  /*2e40*/  FSEL R34, R64, -INF , P2 ;  /* 0xff80000040227808 */ /* 0x008fe40001000000 */
[----:B------:R-:W-:Y:S02]  /*2e50*/  ISETP.GT.AND P2, PT, R3, 0x58, PT ;  /* 0x000000580300780c */ /* 0x000fe40003f44270 */
[----:B0-----:R-:W-:-:S02]  /*2e60*/  FSEL R35, R65, -INF , P3 ;  /* 0xff80000041237808 */ /* 0x001fc40001800000 */
[----:B------:R-:W-:Y:S01]  /*2e70*/  ISETP.GT.AND P3, PT, R3, 0x59, PT ;  /* 0x000000590300780c */ /* 0x000fe20003f64270 */
[----:B------:R0:W-:Y:S01]  /*2e80*/  MUFU.EX2 R159, R44 ;  /* 0x0000002c009f7308 */ /* 0x0001e20000000800 */
[----:B--2---:R-:W-:-:S04]  /*2e90*/  FMNMX.FTZ R36, R32, R45, !PT ;  /* 0x0000002d20247209 */ /* 0x004fc80007810000 */
[----:B------:R-:W-:Y:S02]  /*2ea0*/  FMNMX.FTZ R45, R33, R36, !PT ;  /* 0x00000024212d7209 */ /* 0x000fe40007810000 */
[----:B-----5:R-:W-:Y:S01]  /*2eb0*/  FSEL R36, R68, -INF , P2 ;  /* 0xff80000044247808 */ /* 0x020fe20001000000 */
[----:B------:R2:W-:Y:S01]  /*2ec0*/  MUFU.EX2 R163, R38 ;  /* 0x0000002600a37308 */ /* 0x0005e20000000800 */
[----:B0-----:R-:W-:Y:S01]  /*2ed0*/  FMNMX.FTZ R44, R34, R45, !PT ;  /* 0x0000002d222c7209 */ /* 0x001fe20007810000 */
[--C-:B------:R-:W-:Y:S01]  /*2ee0*/  FFMA.FTZ R45, R37, UR10, -R48.reuse ;  /* 0x0000000a252d7c23 */ /* 0x100fe20008010830 */
[----:B-1----:R-:W-:Y:S01]  /*2ef0*/  FSEL R37, R69, -INF , P3 ;  /* 0xff80000045257808 */ /* 0x002fe20001800000 */
[----:B------:R-:W-:Y:S01]  /*2f00*/  FFMA.FTZ R48, R59, UR10, -R48 ;  /* 0x0000000a3b307c23 */ /* 0x000fe20008010830 */
[----:B------:R-:W-:-:S03]  /*2f10*/  FMNMX.FTZ R3, R35, R44, !PT ;  /* 0x0000002c23037209 */ /* 0x000fc60007810000 */
[----:B------:R-:W-:Y:S01]  /*2f20*/  MUFU.EX2 R153, R153 ;  /* 0x0000009900997308 */ /* 0x000fe20000000800 */
[----:B------:R-:W-:-:S04]  /*2f30*/  FMNMX.FTZ R44, R36, R3, !PT ;  /* 0x00000003242c7209 */ /* 0x000fc80007810000 */
[----:B------:R-:W-:-:S03]  /*2f40*/  FMNMX.FTZ R44, R37, R44, !PT ;  /* 0x0000002c252c7209 */ /* 0x000fc60007810000 */
[----:B------:R-:W-:Y:S02]  /*2f50*/  MUFU.EX2 R66, R39 ;  /* 0x0000002700427308 */ /* 0x000fe40000000800 */
[----:B------:R-:W2:Y:S06]  /*2f60*/  SHFL.BFLY PT, R3, R44, 0x2, 0x1f ;  /* 0x0c401f002c037f89 */ /* 0x000eac00000e0000 */
[----:B------:R-:W-:Y:S08]  /*2f70*/  MUFU.EX2 R62, R49 ;  /* 0x00000031003e7308 */ /* 0x000ff00000000800 */
[----:B------:R-:W-:Y:S08]  /*2f80*/  MUFU.EX2 R53, R53 ;  /* 0x0000003500357308 */ /* 0x000ff00000000800 */
[----:B------:R-:W0:Y:S01]  /*2f90*/  MUFU.EX2 R64, R45 ;  /* 0x0000002d00407308 */ /* 0x000e220000000800 */
[----:B--2---:R-:W-:-:S05]  /*2fa0*/  FMNMX.FTZ R38, R44, R3, !PT ;  /* 0x000000032c267209 */ /* 0x004fca0007810000 */
        /* <DEDUP_REMOVED lines=9> */
[----:B------:R-:W-:-:S04]  /*3040*/  FMUL.FTZ R38, R3, UR10 ;  /* 0x0000000a03267c20 */ /* 0x000fc80008410000 */
[----:B------:R-:W-:Y:S01]  /*3050*/  MUFU.EX2 R46, R46 ;  /* 0x0000002e002e7308 */ /* 0x000fe20000000800 */
[----:B------:R-:W-:Y:S02]  /*3060*/  FSEL R38, R38, RZ, P2 ;  /* 0x000000ff26267208 */ /* 0x000fe40001000000 */
[----:B------:R-:W-:Y:S02]  /*3070*/  LOP3.LUT P2, RZ, R76, 0x7f, RZ, 0xc0, !PT ;  /* 0x0000007f4cff7812 */ /* 0x000fe4000784c0ff */
[----:B------:R-:W-:Y:S01]  /*3080*/  SHF.R.U32.HI R76, RZ, 0x7, R76 ;  /* 0x00000007ff4c7819 */ /* 0x000fe2000001164c */
[--C-:B------:R-:W-:Y:S01]  /*3090*/  FFMA.FTZ R5, R5, UR10, -R38.reuse ;  /* 0x0000000a05057c23 */ /* 0x100fe20008010826 */
        /* <DEDUP_REMOVED lines=12> */
[----:B------:R-:W2:Y:S01]  /*3160*/  MUFU.EX2 R5, R5 ;  /* 0x0000000500057308 */ /* 0x000ea20000000800 */
[----:B-1----:R-:W-:Y:S01]  /*3170*/  FADD.FTZ R4, R153, R52 ;  /* 0x0000003499047221 */ /* 0x002fe20000010000 */
[--C-:B------:R-:W-:Y:S01]  /*3180*/  FFMA.FTZ R26, R26, UR10, -R38.reuse ;  /* 0x0000000a1a1a7c23 */ /* 0x100fe20008010826 */
[--C-:B------:R-:W-:Y:S01]  /*3190*/  FFMA.FTZ R27, R27, UR10, -R38.reuse ;  /* 0x0000000a1b1b7c23 */ /* 0x100fe20008010826 */
[--C-:B------:R-:W-:Y:S01]  /*31a0*/  FFMA.FTZ R28, R28, UR10, -R38.reuse ;  /* 0x0000000a1c1c7c23 */ /* 0x100fe20008010826 */
[--C-:B------:R-:W-:Y:S01]  /*31b0*/  FFMA.FTZ R29, R29, UR10, -R38.reuse ;  /* 0x0000000a1d1d7c23 */ /* 0x100fe20008010826 */
[--C-:B------:R-:W-:Y:S01]  /*31c0*/  FFMA.FTZ R30, R30, UR10, -R38.reuse ;  /* 0x0000000a1e1e7c23 */ /* 0x100fe20008010826 */
[--C-:B------:R-:W-:Y:S01]  /*31d0*/  FFMA.FTZ R31, R31, UR10, -R38.reuse ;  /* 0x0000000a1f1f7c23 */ /* 0x100fe20008010826 */
[----:B------:R1:W3:Y:S01]  /*31e0*/  MUFU.EX2 R154, R9 ;  /* 0x00000009009a7308 */ /* 0x0002e20000000800 */
[--C-:B------:R-:W-:Y:S01]  /*31f0*/  FFMA.FTZ R32, R32, UR10, -R38.reuse ;  /* 0x0000000a20207c23 */ /* 0x100fe20008010826 */
[--C-:B------:R-:W-:Y:S01]  /*3200*/  FFMA.FTZ R33, R33, UR10, -R38.reuse ;  /* 0x0000000a21217c23 */ /* 0x100fe20008010826 */
[--C-:B------:R-:W-:Y:S01]  /*3210*/  FFMA.FTZ R34, R34, UR10, -R38.reuse ;  /* 0x0000000a22227c23 */ /* 0x100fe20008010826 */
[--C-:B------:R-:W-:Y:S01]  /*3220*/  FFMA.FTZ R35, R35, UR10, -R38.reuse ;  /* 0x0000000a23237c23 */ /* 0x100fe20008010826 */
[--C-:B------:R-:W-:Y:S01]  /*3230*/  FFMA.FTZ R36, R36, UR10, -R38.reuse ;  /* 0x0000000a24247c23 */ /* 0x100fe20008010826 */
[----:B------:R-:W-:Y:S01]  /*3240*/  FFMA.FTZ R37, R37, UR10, -R38 ;  /* 0x0000000a25257c23 */ /* 0x000fe20008010826 */
[----:B0-----:R-:W-:Y:S01]  /*3250*/  F2FP.F16.F32.PACK_AB R167, R43, R42 ;  /* 0x0000002a2ba7723e */ /* 0x001fe200000000ff */
[----:B------:R0:W4:Y:S01]  /*3260*/  MUFU.EX2 R39, R10 ;  /* 0x0000000a00277308 */ /* 0x0001220000000800 */
[----:B-1----:R-:W-:Y:S01]  /*3270*/  FADD.FTZ R9, R155, R4 ;  /* 0x000000049b097221 */ /* 0x002fe20000010000 */
[----:B------:R-:W-:-:S02]  /*3280*/  F2FP.F16.F32.PACK_AB R153, R52, R153 ;  /* 0x000000993499723e */ /* 0x000fc400000000ff */
[C---:B------:R-:W-:Y:S01]  /*3290*/  F2FP.F16.F32.PACK_AB R155, R56.reuse, R155 ;  /* 0x0000009b389b723e */ /* 0x040fe200000000ff */
[----:B------:R-:W-:Y:S01]  /*32a0*/  FADD.FTZ R4, R56, R9 ;  /* 0x0000000938047221 */ /* 0x000fe20000010000 */
[----:B--2---:R-:W-:Y:S01]  /*32b0*/  FADD.FTZ R9, R152, R5 ;  /* 0x0000000598097221 */ /* 0x004fe20000010000 */
[----:B------:R-:W-:Y:S01]  /*32c0*/  F2FP.F16.F32.PACK_AB R152, R5, R152 ;  /* 0x000000980598723e */ /* 0x000fe200000000ff */
[----:B------:R-:W1:Y:S01]  /*32d0*/  MUFU.EX2 R12, R12 ;  /* 0x0000000c000c7308 */ /* 0x000e620000000800 */
[----:B------:R-:W-:Y:S01]  /*32e0*/  FADD.FTZ R45, R157, R4 ;  /* 0x000000049d2d7221 */ /* 0x000fe20000010000 */
[----:B---3--:R-:W-:Y:S01]  /*32f0*/  FADD.FTZ R4, R154, R9 ;  /* 0x000000099a047221 */ /* 0x008fe20000010000 */
[----:B------:R-:W-:Y:S02]  /*3300*/  IADD3 R9, -R76, 0xb, RZ ;  /* 0x0000000b4c097810 */ /* 0x000fe40007ffe1ff */
[C---:B0-----:R-:W-:Y:S01]  /*3310*/  FADD.FTZ R10, R60.reuse, R45 ;  /* 0x0000002d3c0a7221 */ /* 0x041fe20000010000 */
[----:B------:R-:W-:-:S02]  /*3320*/  F2FP.F16.F32.PACK_AB R157, R60, R157 ;  /* 0x0000009d3c9d723e */ /* 0x000fc400000000ff */
[----:B------:R-:W0:Y:S01]  /*3330*/  MUFU.EX2 R13, R13 ;  /* 0x0000000d000d7308 */ /* 0x000e220000000800 */
[----:B------:R-:W-:Y:S01]  /*3340*/  FADD.FTZ R49, R159, R10 ;  /* 0x0000000a9f317221 */ /* 0x000fe20000010000 */
[C---:B----4-:R-:W-:Y:S01]  /*3350*/  FADD.FTZ R45, R39.reuse, R4 ;  /* 0x00000004272d7221 */ /* 0x050fe20000010000 */
[----:B------:R-:W-:Y:S01]  /*3360*/  @!P2 VIADD R4, R6, 0x22840 ;  /* 0x000228400604a836 */ /* 0x000fe20000000000 */
[C---:B------:R-:W-:Y:S01]  /*3370*/  F2FP.F16.F32.PACK_AB R159, R62.reuse, R159 ;  /* 0x0000009f3e9f723e */ /* 0x040fe200000000ff */
[----:B------:R-:W-:Y:S01]  /*3380*/  FADD.FTZ R44, R62, R49 ;  /* 0x000000313e2c7221 */ /* 0x000fe20000010000 */
[----:B------:R-:W-:Y:S02]  /*3390*/  F2FP.F16.F32.PACK_AB R154, R39, R154 ;  /* 0x0000009a279a723e */ /* 0x000fe400000000ff */
[----:B------:R-:W2:Y:S01]  /*33a0*/  MUFU.EX2 R14, R14 ;  /* 0x0000000e000e7308 */ /* 0x000ea20000000800 */
[----:B-1----:R-:W-:Y:S01]  /*33b0*/  FADD.FTZ R10, R12, R45 ;  /* 0x0000002d0c0a7221 */ /* 0x002fe20000010000 */
[----:B------:R-:W-:Y:S01]  /*33c0*/  FADD.FTZ R49, R53, R44 ;  /* 0x0000002c35317221 */ /* 0x000fe20000010000 */
[----:B------:R-:W-:Y:S01]  /*33d0*/  @!P2 PRMT R4, RZ, 0x654, R4 ;  /* 0x00000654ff04a816 */ /* 0x000fe20000000004 */
[----:B------:R1:W-:Y:S06]  /*33e0*/  BAR.ARV R9, 0x100 ;  /* 0x000400090000751d */ /* 0x0003ec0000002000 */
[----:B------:R-:W3:Y:S01]  /*33f0*/  MUFU.EX2 R15, R15 ;  /* 0x0000000f000f7308 */ /* 0x000ee20000000800 */
[C---:B0-----:R-:W-:Y:S01]  /*3400*/  FADD.FTZ R45, R13.reuse, R10 ;  /* 0x0000000a0d2d7221 */ /* 0x041fe20000010000 */
[----:B------:R-:W-:Y:S01]  /*3410*/  FADD.FTZ R44, R64, R49 ;  /* 0x00000031402c7221 */ /* 0x000fe20000010000 */
[----:B------:R0:W-:Y:S01]  /*3420*/  @!P2 SYNCS.ARRIVE.TRANS64.RED.A1T0 RZ, [R4+URZ], RZ ;  /* 0x000000ff04ffa9a7 */ /* 0x0001e2000810043f */
[----:B------:R-:W-:-:S02]  /*3430*/  F2FP.F16.F32.PACK_AB R156, R13, R12 ;  /* 0x0000000c0d9c723e */ /* 0x000fc400000000ff */
[----:B------:R-:W-:Y:S01]  /*3440*/  FADD.FTZ R49, R163, R44 ;  /* 0x0000002ca3317221 */ /* 0x000fe20000010000 */
[----:B--2---:R-:W-:Y:S01]  /*3450*/  FADD.FTZ R10, R14, R45 ;  /* 0x0000002d0e0a7221 */ /* 0x004fe20000010000 */
[----:B------:R-:W0:Y:S01]  /*3460*/  MUFU.EX2 R20, R20 ;  /* 0x0000001400147308 */ /* 0x000e220000000800 */
[C---:B------:R-:W-:Y:S01]  /*3470*/  F2FP.F16.F32.PACK_AB R163, R66.reuse, R163 ;  /* 0x000000a342a3723e */ /* 0x040fe200000000ff */
[----:B------:R-:W-:-:S06]  /*3480*/  FADD.FTZ R49, R66, R49 ;  /* 0x0000003142317221 */ /* 0x000fcc0000010000 */
[----:B------:R-:W2:Y:S01]  /*3490*/  MUFU.EX2 R21, R21 ;  /* 0x0000001500157308 */ /* 0x000ea20000000800 */
[C---:B---3--:R-:W-:Y:S01]  /*34a0*/  FADD.FTZ R45, R15.reuse, R10 ;  /* 0x0000000a0f2d7221 */ /* 0x048fe20000010000 */
[----:B------:R-:W-:Y:S01]  /*34b0*/  FADD.FTZ R10, R40, R49 ;  /* 0x00000031280a7221 */ /* 0x000fe20000010000 */
[----:B------:R-:W-:-:S03]  /*34c0*/  F2FP.F16.F32.PACK_AB R158, R15, R14 ;  /* 0x0000000e0f9e723e */ /* 0x000fc600000000ff */
[----:B------:R-:W-:Y:S02]  /*34d0*/  FADD.FTZ R49, R41, R10 ;  /* 0x0000000a29317221 */ /* 0x000fe40000010000 */
[----:B------:R-:W3:Y:S01]  /*34e0*/  MUFU.EX2 R24, R24 ;  /* 0x0000001800187308 */ /* 0x000ee20000000800 */
[----:B0-----:R-:W-:Y:S01]  /*34f0*/  FADD.FTZ R4, R20, R45 ;  /* 0x0000002d14047221 */ /* 0x001fe20000010000 */
[----:B------:R-:W-:-:S04]  /*3500*/  FADD.FTZ R10, R42, R49 ;  /* 0x000000312a0a7221 */ /* 0x000fc80000010000 */
[----:B------:R-:W-:Y:S02]  /*3510*/  FADD.FTZ R49, R43, R10 ;  /* 0x0000000a2b317221 */ /* 0x000fe40000010000 */
[----:B------:R-:W0:Y:S01]  /*3520*/  MUFU.EX2 R25, R25 ;  /* 0x0000001900197308 */ /* 0x000e220000000800 */
[C---:B--2---:R-:W-:Y:S01]  /*3530*/  FADD.FTZ R45, R21.reuse, R4 ;  /* 0x00000004152d7221 */ /* 0x044fe20000010000 */
[----:B------:R-:W-:Y:S01]  /*3540*/  FADD.FTZ R10, R46, R49 ;  /* 0x000000312e0a7221 */ /* 0x000fe20000010000 */
[----:B------:R-:W-:-:S05]  /*3550*/  F2FP.F16.F32.PACK_AB R160, R21, R20 ;  /* 0x0000001415a0723e */ /* 0x000fca00000000ff */
        /* <DEDUP_REMOVED lines=8> */
[C---:B---3--:R-:W-:Y:S01]  /*35e0*/  FADD.FTZ R45, R27.reuse, R4 ;  /* 0x000000041b2d7221 */ /* 0x048fe20000010000 */
[----:B------:R-:W-:-:S06]  /*35f0*/  F2FP.F16.F32.PACK_AB R164, R27, R26 ;  /* 0x0000001a1ba4723e */ /* 0x000fcc00000000ff */
[----:B------:R-:W3:Y:S01]  /*3600*/  MUFU.EX2 R50, R50 ;  /* 0x0000003200327308 */ /* 0x000ee20000000800 */
[C---:B0-----:R-:W-:Y:S01]  /*3610*/  FADD.FTZ R49, R47.reuse, R10 ;  /* 0x0000000a2f317221 */ /* 0x041fe20000010000 */
[----:B------:R-:W-:-:S06]  /*3620*/  F2FP.F16.F32.PACK_AB R169, R47, R46 ;  /* 0x0000002e2fa9723e */ /* 0x000fcc00000000ff */
[----:B------:R-:W0:Y:S01]  /*3630*/  MUFU.EX2 R29, R29 ;  /* 0x0000001d001d7308 */ /* 0x000e220000000800 */
[----:B--2---:R-:W-:-:S07]  /*3640*/  FADD.FTZ R4, R28, R45 ;  /* 0x0000002d1c047221 */ /* 0x004fce0000010000 */
[----:B------:R-:W2:Y:S01]  /*3650*/  MUFU.EX2 R51, R51 ;  /* 0x0000003300337308 */ /* 0x000ea20000000800 */
[----:B---3--:R-:W-:-:S07]  /*3660*/  FADD.FTZ R10, R50, R49 ;  /* 0x00000031320a7221 */ /* 0x008fce0000010000 */
[----:B------:R-:W3:Y:S01]  /*3670*/  MUFU.EX2 R30, R30 ;  /* 0x0000001e001e7308 */ /* 0x000ee20000000800 */
[C---:B0-----:R-:W-:Y:S01]  /*3680*/  FADD.FTZ R45, R29.reuse, R4 ;  /* 0x000000041d2d7221 */ /* 0x041fe20000010000 */
[----:B------:R-:W-:-:S06]  /*3690*/  F2FP.F16.F32.PACK_AB R166, R29, R28 ;  /* 0x0000001c1da6723e */ /* 0x000fcc00000000ff */
[----:B------:R-:W0:Y:S01]  /*36a0*/  MUFU.EX2 R54, R54 ;  /* 0x0000003600367308 */ /* 0x000e220000000800 */
[C---:B--2---:R-:W-:Y:S01]  /*36b0*/  FADD.FTZ R49, R51.reuse, R10 ;  /* 0x0000000a33317221 */ /* 0x044fe20000010000 */
[----:B------:R-:W-:-:S06]  /*36c0*/  F2FP.F16.F32.PACK_AB R171, R51, R50 ;  /* 0x0000003233ab723e */ /* 0x000fcc00000000ff */
[----:B------:R-:W2:Y:S01]  /*36d0*/  MUFU.EX2 R31, R31 ;  /* 0x0000001f001f7308 */ /* 0x000ea20000000800 */
[----:B---3--:R-:W-:-:S07]  /*36e0*/  FADD.FTZ R4, R30, R45 ;  /* 0x0000002d1e047221 */ /* 0x008fce0000010000 */
[----:B------:R-:W3:Y:S01]  /*36f0*/  MUFU.EX2 R55, R55 ;  /* 0x0000003700377308 */ /* 0x000ee20000000800 */
[----:B0-----:R-:W-:-:S07]  /*3700*/  FADD.FTZ R10, R54, R49 ;  /* 0x00000031360a7221 */ /* 0x001fce0000010000 */
[----:B------:R-:W0:Y:S01]  /*3710*/  MUFU.EX2 R32, R32 ;  /* 0x0000002000207308 */ /* 0x000e220000000800 */
[C---:B--2---:R-:W-:Y:S01]  /*3720*/  FADD.FTZ R41, R31.reuse, R4 ;  /* 0x000000041f297221 */ /* 0x044fe20000010000 */
[----:B------:R-:W-:-:S06]  /*3730*/  F2FP.F16.F32.PACK_AB R168, R31, R30 ;  /* 0x0000001e1fa8723e */ /* 0x000fcc00000000ff */
[----:B------:R-:W2:Y:S01]  /*3740*/  MUFU.EX2 R58, R58 ;  /* 0x0000003a003a7308 */ /* 0x000ea20000000800 */
[C---:B---3--:R-:W-:Y:S01]  /*3750*/  FADD.FTZ R43, R55.reuse, R10 ;  /* 0x0000000a372b7221 */ /* 0x048fe20000010000 */
[----:B------:R-:W-:-:S06]  /*3760*/  F2FP.F16.F32.PACK_AB R173, R55, R54 ;  /* 0x0000003637ad723e */ /* 0x000fcc00000000ff */
[----:B------:R-:W3:Y:S01]  /*3770*/  MUFU.EX2 R33, R33 ;  /* 0x0000002100217308 */ /* 0x000ee20000000800 */
[----:B0-----:R-:W-:-:S07]  /*3780*/  FADD.FTZ R4, R32, R41 ;  /* 0x0000002920047221 */ /* 0x001fce0000010000 */
        /* <DEDUP_REMOVED lines=11> */
[C---:B---3--:R-:W-:Y:S01]  /*3840*/  FADD.FTZ R5, R35.reuse, R10 ;  /* 0x0000000a23057221 */ /* 0x048fe20000010000 */
[----:B------:R-:W-:-:S03]  /*3850*/  F2FP.F16.F32.PACK_AB R172, R35, R34 ;  /* 0x0000002223ac723e */ /* 0x000fc600000000ff */
[----:B0-----:R-:W-:-:S04]  /*3860*/  FADD.FTZ R10, R36, R5 ;  /* 0x00000005240a7221 */ /* 0x001fc80000010000 */
[C---:B--2---:R-:W-:Y:S01]  /*3870*/  FADD.FTZ R5, R37.reuse, R10 ;  /* 0x0000000a25057221 */ /* 0x044fe20000010000 */
[----:B------:R-:W-:Y:S01]  /*3880*/  F2FP.F16.F32.PACK_AB R174, R37, R36 ;  /* 0x0000002425ae723e */ /* 0x000fe200000000ff */
[----:B-1----:R-:W-:Y:S06]  /*3890*/  @!P0 BRA `(.L_x_13401) ;  /* 0x0000000000048947 */ /* 0x002fec0003800000 */
[----:B------:R-:W-:Y:S01]  /*38a0*/  BPT.TRAP 0x1 ;  /* 0x000000040000795c */ /* 0x000fe20000300000 */
.L_x_13401:
[----:B------:R0:W1:Y:S01]  /*38b0*/  SYNCS.PHASECHK.TRANS64.TRYWAIT P3, [R6+URZ+0x22850], R11 ;  /* 0x0228500b060075a7 */ /* 0x000062000806017f */
[----:B------:R-:W-:Y:S05]  /*38c0*/  @!P0 BRA `(.L_x_13402) ;  /* 0x0000000000048947 */ /* 0x000fea0003800000 */
[----:B------:R-:W-:Y:S01]  /*38d0*/  BPT.TRAP 0x1 ;  /* 0x000000040000795c */ /* 0x000fe20000300000 */
.L_x_13402:
[----:B-1----:R-:W-:Y:S05]  /*38e0*/  @P3 BRA `(.L_x_13403) ;  /* 0x0000000000083947 */ /* 0x002fea0003800000 */
[----:B------:R-:W1:Y:S02]  /*38f0*/  SYNCS.PHASECHK.TRANS64.TRYWAIT P3, [R6+URZ+0x22850], R11 ;  /* 0x0228500b060075a7 */ /* 0x000e64000806017f */
[----:B-1----:R-:W-:Y:S05]  /*3900*/  @!P3 BRA `(.L_x_13404) ;  /* 0x000000cc0078b947 */ /* 0x002fea0003800000 */
.L_x_13403:
[----:B------:R-:W-:Y:S01]  /*3910*/  R2UR UR6, R7 ;  /* 0x00000000070672ca */ /* 0x000fe200000e0000 */
[----:B------:R2:W-:Y:S01]  /*3920*/  BAR.SYNC.DEFER_BLOCKING R8, 0x100 ;  /* 0x000400080000751d */ /* 0x0005e20000010000 */
[----:B------:R-:W-:Y:S01]  /*3930*/  UIMAD UR14, UR43, UR14, -UR15 ;  /* 0x0000000e2b0e72a4 */ /* 0x000fe2000f8e0a0f */
[----:B01----:R-:W-:Y:S01]  /*3940*/  @!P2 VIADD R6, R6, 0x22860 ;  /* 0x000228600606a836 */ /* 0x003fe20000000000 */
[----:B------:R-:W-:-:S03]  /*3950*/  UIADD3 UR23, UR41, -0x2, URZ ;  /* 0xfffffffe29177890 */ /* 0x000fc6000fffe03f */
[----:B------:R-:W-:Y:S01]  /*3960*/  UMOV UR7, 0x40000040 ;  /* 0x4000004000077882 */ /* 0x000fe20000000000 */
[----:B------:R-:W-:Y:S01]  /*3970*/  @UP0 ULDC UR18, c[0x0][0x450] ;  /* 0x0001140000120ab9 */ /* 0x000fe20000000800 */
[----:B------:R-:W-:-:S04]  /*3980*/  @!P2 PRMT R6, RZ, 0x654, R6 ;  /* 0x00000654ff06a816 */ /* 0x000fc80000000006 */
        /* <DEDUP_REMOVED lines=43> */
[----:B------:R-:W-:-:S04]  /*3c40*/  UIMAD.WIDE UR6, UR6, 0x2aaaaaab, URZ ;  /* 0x2aaaaaab060678a5 */ /* 0x000fc8000f8e023f */
[----:B------:R-:W-:-:S04]  /*3c50*/  USHF.R.U32.HI UR6, URZ, 0x1f, UR7 ;  /* 0x0000001f3f067899 */ /* 0x000fc80008011607 */
[----:B------:R-:W-:-:S04]  /*3c60*/  ULEA.HI.SX32 UR6, UR7, UR6, 0x1c ;  /* 0x0000000607067291 */ /* 0x000fc8000f8fe23f */
[----:B------:R-:W-:-:S04]  /*3c70*/  UISETP.LT.AND UP1, UPT, URZ, UR6, UPT ;  /* 0x000000063f00728c */ /* 0x000fc8000bf21270 */
[----:B------:R-:W-:-:S04]  /*3c80*/  USEL UR22, URZ, UR6, !UP1 ;  /* 0x000000063f167287 */ /* 0x000fc8000c800000 */
[----:B------:R-:W-:-:S06]  /*3c90*/  UISETP.GE.AND UP1, UPT, UR23, UR22, UPT ;  /* 0x000000161700728c */ /* 0x000fcc000bf26270 */
[----:B------:R-:W-:Y:S01]  /*3ca0*/  PLOP3.LUT P3, PT, PT, PT, UP1, 0x80, 0x0 ;  /* 0x000000000000781c */ /* 0x000fe20003f6f018 */
[----:B------:R-:W-:Y:S02]  /*3cb0*/  WARPGROUP.DEPBAR.LE gsb0, 0x0 ;  /* 0x00008000000079c5 */ /* 0x000fe40000010000 */
[----:B------:R2:W-:Y:S10]  /*3cc0*/  @!P2 SYNCS.ARRIVE.TRANS64.RED.A1T0 RZ, [R6+URZ], RZ ;  /* 0x000000ff06ffa9a7 */ /* 0x0005f4000810043f */
[----:B--2---:R-:W-:Y:S05]  /*3cd0*/  @!P3 BRA `(.L_x_13405) ;  /* 0x0000002800acb947 */ /* 0x004fea0003800000 */
[----:B------:R-:W-:Y:S01]  /*3ce0*/  IMAD.MOV.U32 R7, RZ, RZ, R0 ;  /* 0x000000ffff077224 */ /* 0x000fe200078e0000 */
[----:B------:R-:W-:Y:S01]  /*3cf0*/  ULDC UR25, c[0x0][0x288] ;  /* 0x0000a20000197ab9 */ /* 0x000fe20000000800 */
[----:B------:R-:W-:Y:S01]  /*3d00*/  IMAD.MOV.U32 R8, RZ, RZ, R3 ;  /* 0x000000ffff087224 */ /* 0x000fe200078e0003 */
[----:B------:R-:W-:Y:S01]  /*3d10*/  ULDC UR26, c[0x0][0x9d8] ;  /* 0x00027600001a7ab9 */ /* 0x000fe20000000800 */
[----:B------:R-:W-:-:S05]  /*3d20*/  ULDC UR24, c[0x0][0x988] ;  /* 0x0002620000187ab9 */ /* 0x000fca0000000800 */
.L_x_13414:
[----:B------:R-:W-:-:S04]  /*3d30*/  UIADD3 UR36, UR36, 0x1, URZ ;  /* 0x0000000124247890 */ /* 0x000fc8000fffe03f */
[----:B------:R-:W-:-:S04]  /*3d40*/  UISETP.NE.AND UP1, UPT, UR36, 0x2, UPT ;  /* 0x000000022400788c */ /* 0x000fc8000bf25270 */
[----:B------:R-:W-:Y:S02]  /*3d50*/  USEL UR6, URZ, 0x1, UP1 ;  /* 0x000000013f067887 */ /* 0x000fe40008800000 */
[----:B------:R-:W-:Y:S02]  /*3d60*/  USEL UR36, UR36, URZ, UP1 ;  /* 0x0000003f24247287 */ /* 0x000fe40008800000 */
[----:B------:R-:W-:Y:S01]  /*3d70*/  ULOP3.LUT UR37, UR37, UR6, URZ, 0x3c, !UPT ;  /* 0x0000000625257292 */ /* 0x000fe2000f8e3c3f */
[----:B0-----:R-:W-:Y:S11]  /*3d80*/  @!P0 BRA `(.L_x_13406) ;  /* 0x0000000000048947 */ /* 0x001ff60003800000 */
[----:B------:R-:W-:Y:S01]  /*3d90*/  BPT.TRAP 0x1 ;  /* 0x000000040000795c */ /* 0x000fe20000300000 */
.L_x_13406:
        /* <DEDUP_REMOVED lines=9> */
.L_x_13407:
[----:B-1----:R-:W-:Y:S05]  /*3e30*/  @P3 BRA `(.L_x_13408) ;  /* 0x0000000000083947 */ /* 0x002fea0003800000 */
[----:B------:R-:W1:Y:S02]  /*3e40*/  SYNCS.PHASECHK.TRANS64.TRYWAIT P3, [UR27+0x22830], R6 ;  /* 0x02283006ff0075a7 */ /* 0x000e64000806015b */
[----:B-1----:R-:W-:Y:S05]  /*3e50*/  @!P3 BRA `(.L_x_13409) ;  /* 0x000000c80038b947 */ /* 0x002fea0003800000 */
.L_x_13408:
[----:B------:R-:W-:Y:S01]  /*3e60*/  UIMAD UR6, UR36, 0x300, UR20 ;  /* 0x00000300240678a4 */ /* 0x000fe2000f8e0214 */
[----:B------:R-:W-:Y:S01]  /*3e70*/  WARPGROUP.ARRIVE ;  /* 0x00000000000079c5 */ /* 0x000fe20000000000 */
[----:B------:R-:W-:Y:S01]  /*3e80*/  UMOV UR7, 0x40000040 ;  /* 0x4000004000077882 */ /* 0x000fe20000000000 */
[----:B------:R-:W-:Y:S01]  /*3e90*/  UMOV UR11, 0x40000040 ;  /* 0x40000040000b7882 */ /* 0x000fe20000000000 */
[----:B------:R-:W-:Y:S01]  /*3ea0*/  UIADD3 UR10, UR6, 0x2, URZ ;  /* 0x00000002060a7890 */ /* 0x000fe2000fffe03f */
[----:B------:R-:W-:Y:S01]  /*3eb0*/  VIADD R0, R16, UR44 ;  /* 0x0000002c10007c36 */ /* 0x000fe20008000000 */
[----:B------:R-:W-:Y:S01]  /*3ec0*/  UIADD3 UR14, UR6, 0x4, URZ ;  /* 0x00000004060e7890 */ /* 0x000fe2000fffe03f */
[----:B------:R-:W2:Y:S01]  /*3ed0*/  S2R R216, SR_TID.X ;  /* 0x0000000000d87919 */ /* 0x000ea20000002100 */
[----:B------:R-:W-:Y:S01]  /*3ee0*/  UMOV UR15, 0x40000040 ;  /* 0x40000040000f7882 */ /* 0x000fe20000000000 */
[----:B------:R-:W-:Y:S01]  /*3ef0*/  HGMMA.64x96x16.F32 R152, gdesc[UR4], RZ, !UPT, gsb0 ;  /* 0x01600000049879f0 */ /* 0x000fe2000c0008ff */
[----:B------:R-:W-:Y:S01]  /*3f00*/  UIADD3 UR18, UR6, 0x6, URZ ;  /* 0x0000000606127890 */ /* 0x000fe2000fffe03f */
[----:B------:R-:W-:-:S02]  /*3f10*/  UMOV UR19, 0x40000040 ;  /* 0x4000004000137882 */ /* 0x000fc40000000000 */
[----:B------:R-:W-:Y:S02]  /*3f20*/  @UP0 ULDC UR6, c[0x0][0x44c] ;  /* 0x0001130000060ab9 */ /* 0x000fe40000000800 */
[----:B-1----:R-:W-:Y:S01]  /*3f30*/  @P1 IMAD.HI.U32 R3, R0, UR6, RZ ;  /* 0x0000000600031c27 */ /* 0x002fe2000f8e00ff */
[----:B------:R-:W-:-:S04]  /*3f40*/  @UP0 ULDC UR6, c[0x0][0x450] ;  /* 0x0001140000060ab9 */ /* 0x000fc80000000800 */
[----:B------:R-:W-:Y:S01]  /*3f50*/  @P1 SHF.R.U32.HI R0, RZ, UR6, R3 ;  /* 0x00000006ff001c19 */ /* 0x000fe20008011603 */
[----:B------:R-:W-:Y:S01]  /*3f60*/  UMOV UR6, 0x1 ;  /* 0x0000000100067882 */ /* 0x000fe20000000000 */
[----:B------:R-:W1:Y:S01]  /*3f70*/  LDC R3, c[0x0][0x2f0] ;  /* 0x0000bc00ff037b82 */ /* 0x000e620000000800 */
[----:B------:R-:W-:Y:S02]  /*3f80*/  UIMAD UR6, UR23, -0x60, UR6 ;  /* 0xffffffa0170678a4 */ /* 0x000fe4000f8e0206 */
[----:B------:R-:W3:Y:S01]  /*3f90*/  SHFL.IDX PT, R9, R0, 0x1, 0x1c1f ;  /* 0x003c1f0000097f89 */ /* 0x000ee200000e0000 */
        /* <DEDUP_REMOVED lines=14> */
[----:B------:R-:W-:Y:S02]  /*4080*/  IMAD.MOV.U32 R162, RZ, RZ, -0x2 ;  /* 0xfffffffeffa27424 */ /* 0x000fe400078e00ff */
[----:B------:R-:W-:Y:S01]  /*4090*/  FMUL.FTZ R155, R155, UR26 ;  /* 0x0000001a9b9b7c20 */ /* 0x000fe20008410000 */
[----:B------:R-:W-:Y:S01]  /*40a0*/  FMUL.FTZ R158, R158, UR26 ;  /* 0x0000001a9e9e7c20 */ /* 0x000fe20008410000 */
[----:B------:R-:W-:Y:S01]  /*40b0*/  FMUL.FTZ R14, R159, UR26 ;  /* 0x0000001a9f0e7c20 */ /* 0x000fe20008410000 */
[----:B------:R-:W2:Y:S01]  /*40c0*/  MUFU.TANH R154, R154 ;  /* 0x0000009a009a7308 */ /* 0x000ea20000002400 */
[----:B------:R-:W-:-:S02]  /*40d0*/  IMAD R162, R17, R162, UR6 ;  /* 0x0000000611a27e24 */ /* 0x000fc4000f8e02a2 */
[----:B------:R-:W-:Y:S01]  /*40e0*/  FMUL.FTZ R213, R152, UR26 ;  /* 0x0000001a98d57c20 */ /* 0x000fe20008410000 */
[----:B------:R-:W-:Y:S01]  /*40f0*/  FMUL.FTZ R202, R160, UR26 ;  /* 0x0000001aa0ca7c20 */ /* 0x000fe20008410000 */
[----:B------:R-:W-:Y:S01]  /*4100*/  FMUL.FTZ R160, R169, UR26 ;  /* 0x0000001aa9a07c20 */ /* 0x000fe20008410000 */
[----:B-1----:R-:W-:Y:S02]  /*4110*/  IMAD R162, R3, UR43, R162 ;  /* 0x0000002b03a27c24 */ /* 0x002fe4000f8e02a2 */
[----:B------:R-:W-:Y:S01]  /*4120*/  FMUL.FTZ R169, R163, UR26 ;  /* 0x0000001aa3a97c20 */ /* 0x000fe20008410000 */
[----:B------:R-:W-:Y:S01]  /*4130*/  FMUL.FTZ R201, R161, UR26 ;  /* 0x0000001aa1c97c20 */ /* 0x000fe20008410000 */
[----:B------:R1:W4:Y:S01]  /*4140*/  MUFU.TANH R11, R155 ;  /* 0x0000009b000b7308 */ /* 0x0003220000002400 */
[----:B------:R-:W-:Y:S01]  /*4150*/  FMUL.FTZ R161, R165, UR26 ;  /* 0x0000001aa5a17c20 */ /* 0x000fe20008410000 */
[----:B---3--:R-:W-:Y:S01]  /*4160*/  IADD3 R152, R9, -UR25, R162 ;  /* 0x8000001909987c10 */ /* 0x008fe2000fffe0a2 */
[----:B------:R-:W-:Y:S01]  /*4170*/  FMUL.FTZ R165, R166, UR26 ;  /* 0x0000001aa6a57c20 */ /* 0x000fe20008410000 */
[----:B------:R-:W-:Y:S01]  /*4180*/  FMUL.FTZ R163, R167, UR26 ;  /* 0x0000001aa7a37c20 */ /* 0x000fe20008410000 */
[----:B------:R-:W-:Y:S01]  /*4190*/  FMUL.FTZ R3, R179, UR26 ;  /* 0x0000001ab3037c20 */ /* 0x000fe20008410000 */
[----:B------:R-:W-:Y:S01]  /*41a0*/  ISETP.GT.AND P3, PT, R152, RZ, PT ;  /* 0x000000ff9800720c */ /* 0x000fe20003f64270 */
[----:B------:R-:W-:Y:S01]  /*41b0*/  FMUL.FTZ R214, R156, UR26 ;  /* 0x0000001a9cd67c20 */ /* 0x000fe20008410000 */
[----:B------:R3:W5:Y:S01]  /*41c0*/  MUFU.TANH R15, R158 ;  /* 0x0000009e000f7308 */ /* 0x0007620000002400 */
[----:B------:R-:W-:Y:S01]  /*41d0*/  ISETP.GT.AND P4, PT, R152, 0x1, PT ;  /* 0x000000019800780c */ /* 0x000fe20003f84270 */
[----:B------:R-:W-:Y:S01]  /*41e0*/  FMUL.FTZ R156, R171, UR26 ;  /* 0x0000001aab9c7c20 */ /* 0x000fe20008410000 */
[----:B--2---:R-:W-:Y:S01]  /*41f0*/  FSEL R159, R154, -INF , P3 ;  /* 0xff8000009a9f7808 */ /* 0x004fe20001800000 */
[----:B------:R-:W-:Y:S01]  /*4200*/  FMUL.FTZ R12, R175, UR26 ;  /* 0x0000001aaf0c7c20 */ /* 0x000fe20008410000 */
[----:B------:R-:W-:Y:S01]  /*4210*/  ISETP.GT.AND P3, PT, R152, 0x8, PT ;  /* 0x000000089800780c */ /* 0x000fe20003f64270 */
[----:B-1----:R-:W-:Y:S01]  /*4220*/  FMUL.FTZ R155, R174, UR26 ;  /* 0x0000001aae9b7c20 */ /* 0x002fe20008410000 */
[----:B------:R-:W-:Y:S01]  /*4230*/  FMNMX.FTZ R20, R159, R7, !PT ;  /* 0x000000079f147209 */ /* 0x000fe20007810000 */
[----:B------:R-:W1:Y:S01]  /*4240*/  MUFU.TANH R14, R14 ;  /* 0x0000000e000e7308 */ /* 0x000e620000002400 */
[----:B----4-:R-:W-:Y:S01]  /*4250*/  FSEL R167, R11, -INF , P4 ;  /* 0xff8000000ba77808 */ /* 0x010fe20002000000 */
[----:B---3--:R-:W-:Y:S01]  /*4260*/  FMUL.FTZ R158, R170, UR26 ;  /* 0x0000001aaa9e7c20 */ /* 0x008fe20008410000 */
[----:B------:R-:W-:Y:S01]  /*4270*/  ISETP.GT.AND P4, PT, R152, 0x9, PT ;  /* 0x000000099800780c */ /* 0x000fe20003f84270 */
[----:B------:R-:W-:Y:S01]  /*4280*/  FMUL.FTZ R10, R178, UR26 ;  /* 0x0000001ab20a7c20 */ /* 0x000fe20008410000 */
[----:B------:R-:W-:Y:S01]  /*4290*/  FMNMX.FTZ R20, R167, R20, !PT ;  /* 0x00000014a7147209 */ /* 0x000fe20007810000 */
[----:B------:R-:W-:Y:S01]  /*42a0*/  FMUL.FTZ R9, R182, UR26 ;  /* 0x0000001ab6097c20 */ /* 0x000fe20008410000 */
[----:B------:R-:W-:Y:S01]  /*42b0*/  FMUL.FTZ R11, R183, UR26 ;  /* 0x0000001ab70b7c20 */ /* 0x000fe20008410000 */
[----:B------:R-:W2:Y:S01]  /*42c0*/  MUFU.TANH R13, R13 ;  /* 0x0000000d000d7308 */ /* 0x000ea20000002400 */
[----:B-----5:R-:W-:Y:S01]  /*42d0*/  FSEL R179, R15, -INF , P3 ;  /* 0xff8000000fb37808 */ /* 0x020fe20001800000 */
[----:B------:R-:W-:Y:S01]  /*42e0*/  FMUL.FTZ R186, R186, UR26 ;  /* 0x0000001ababa7c20 */ /* 0x000fe20008410000 */
[----:B------:R-:W-:Y:S01]  /*42f0*/  ISETP.GT.AND P3, PT, R152, 0x10, PT ;  /* 0x000000109800780c */ /* 0x000fe20003f64270 */
        /* <DEDUP_REMOVED lines=37> */
[----:B--2---:R-:W-:-:S02]  /*4550*/  FSEL R163, R163, -INF , P4 ;  /* 0xff800000a3a37808 */ /* 0x004fc40002000000 */
        /* <DEDUP_REMOVED lines=35> */
[----:B--2---:R-:W-:Y:S01]  /*4790*/  FSEL R14, R186, -INF , P3 ;  /* 0xff800000ba0e7808 */ /* 0x004fe20001800000 */
[----:B------:R-:W-:Y:S01]  /*47a0*/  FMUL.FTZ R186, R196, UR26 ;  /* 0x0000001ac4ba7c20 */ /* 0x000fe20008410000 */
[----:B------:R-:W-:Y:S02]  /*47b0*/  ISETP.GT.AND P3, PT, R152, 0x48, PT ;  /* 0x000000489800780c */ /* 0x000fe40003f64270 */
[----:B------:R-:W-:-:S03]  /*47c0*/  FMNMX.FTZ R20, R14, R15, !PT ;  /* 0x0000000f0e147209 */ /* 0x000fc60007810000 */
[----:B------:R-:W2:Y:S01]  /*47d0*/  MUFU.TANH R191, R191 ;  /* 0x000000bf00bf7308 */ /* 0x000ea20000002400 */
[----:B---3--:R-:W-:Y:S01]  /*47e0*/  FSEL R13, R187, -INF , P4 ;  /* 0xff800000bb0d7808 */ /* 0x008fe20002000000 */
[----:B------:R-:W-:Y:S01]  /*47f0*/  FMUL.FTZ R187, R197, UR26 ;  /* 0x0000001ac5bb7c20 */ /* 0x000fe20008410000 */
        /* <DEDUP_REMOVED lines=9> */
[----:B------:R-:W2:Y:S01]  /*4890*/  SHFL.IDX PT, R191, R0, RZ, 0x1c1f ;  /* 0x001c1fff00bf7589 */ /* 0x000ea200000e0000 */
[----:B------:R-:W-:-:S03]  /*48a0*/  FMNMX.FTZ R166, R20, R153, !PT ;  /* 0x0000009914a67209 */ /* 0x000fc60007810000 */
[----:B------:R-:W4:Y:S01]  /*48b0*/  MUFU.TANH R198, R198 ;  /* 0x000000c600c67308 */ /* 0x000f220000002400 */
        /* <DEDUP_REMOVED lines=8> */
[----:B----4-:R-:W-:Y:S02]  /*4940*/  FSEL R152, R198, -INF , P3 ;  /* 0xff800000c6987808 */ /* 0x010fe40001800000 */
[----:B--2---:R-:W-:Y:S02]  /*4950*/  IADD3 R184, R191, -UR25, R162 ;  /* 0x80000019bfb87c10 */ /* 0x004fe4000fffe0a2 */
[----:B------:R-:W-:Y:S01]  /*4960*/  FMNMX.FTZ R166, R152, R173, !PT ;  /* 0x000000ad98a67209 */ /* 0x000fe20007810000 */
[----:B------:R-:W-:Y:S02]  /*4970*/  FMUL.FTZ R173, R176, UR26 ;  /* 0x0000001ab0ad7c20 */ /* 0x000fe40008410000 */
[----:B------:R-:W2:Y:S01]  /*4980*/  MUFU.TANH R215, R215 ;  /* 0x000000d700d77308 */ /* 0x000ea20000002400 */
[----:B---3--:R-:W-:Y:S01]  /*4990*/  FSEL R153, R199, -INF , P4 ;  /* 0xff800000c7997808 */ /* 0x008fe20002000000 */
[----:B------:R-:W-:Y:S01]  /*49a0*/  FMUL.FTZ R176, R180, UR26 ;  /* 0x0000001ab4b07c20 */ /* 0x000fe20008410000 */
[----:B------:R-:W-:Y:S01]  /*49b0*/  ISETP.GT.AND P3, PT, R184, RZ, PT ;  /* 0x000000ffb800720c */ /* 0x000fe20003f64270 */
[----:B------:R-:W-:Y:S01]  /*49c0*/  FMUL.FTZ R180, R188, UR26 ;  /* 0x0000001abcb47c20 */ /* 0x000fe20008410000 */
[----:B------:R-:W-:Y:S01]  /*49d0*/  FMNMX.FTZ R166, R153, R166, !PT ;  /* 0x000000a699a67209 */ /* 0x000fe20007810000 */
[----:B------:R-:W-:Y:S01]  /*49e0*/  IMAD.U32 R199, RZ, RZ, UR27 ;  /* 0x0000001bffc77e24 */ /* 0x000fe2000f8e00ff */
[C---:B------:R-:W-:Y:S01]  /*49f0*/  ISETP.GT.AND P6, PT, R184.reuse, 0x1, PT ;  /* 0x00000001b800780c */ /* 0x040fe20003fc4270 */
[----:B------:R-:W3:Y:S01]  /*4a00*/  MUFU.TANH R214, R214 ;  /* 0x000000d600d67308 */ /* 0x000ee20000002400 */
[----:B-1----:R-:W-:Y:S01]  /*4a10*/  FSEL R213, R213, -INF , P3 ;  /* 0xff800000d5d57808 */ /* 0x002fe20001800000 */
[----:B------:R-:W1:Y:S01]  /*4a20*/  SHFL.BFLY PT, R183, R166, 0x2, 0x1f ;  /* 0x0c401f00a6b77f89 */ /* 0x000e6200000e0000 */
[----:B------:R-:W-:-:S02]  /*4a30*/  ISETP.GT.AND P5, PT, R184, 0x8, PT ;  /* 0x00000008b800780c */ /* 0x000fc40003fa4270 */
[----:B------:R-:W-:Y:S02]  /*4a40*/  FMNMX.FTZ R162, R213, R8, !PT ;  /* 0x00000008d5a27209 */ /* 0x000fe40007810000 */
[C---:B------:R-:W-:Y:S01]  /*4a50*/  ISETP.GT.AND P4, PT, R184.reuse, 0x9, PT ;  /* 0x00000009b800780c */ /* 0x040fe20003f84270 */
[----:B------:R-:W4:Y:S01]  /*4a60*/  MUFU.TANH R203, R203 ;  /* 0x000000cb00cb7308 */ /* 0x000f220000002400 */
[----:B--2---:R-:W-:Y:S02]  /*4a70*/  FSEL R215, R215, -INF , P6 ;  /* 0xff800000d7d77808 */ /* 0x004fe40003000000 */
[----:B------:R-:W-:-:S05]  /*4a80*/  ISETP.GT.AND P3, PT, R184, 0x10, PT ;  /* 0x00000010b800780c */ /* 0x000fca0003f64270 */
[----:B------:R-:W2:Y:S01]  /*4a90*/  MUFU.TANH R202, R202 ;  /* 0x000000ca00ca7308 */ /* 0x000ea20000002400 */
[----:B---3--:R-:W-:-:S07]  /*4aa0*/  FSEL R214, R214, -INF , P5 ;  /* 0xff800000d6d67808 */ /* 0x008fce0002800000 */
[----:B------:R-:W3:Y:S01]  /*4ab0*/  MUFU.TANH R201, R201 ;  /* 0x000000c900c97308 */ /* 0x000ee20000002400 */
[----:B----4-:R-:W-:Y:S02]  /*4ac0*/  FSEL R203, R203, -INF , P4 ;  /* 0xff800000cbcb7808 */ /* 0x010fe40002000000 */
[----:B-1----:R-:W-:Y:S01]  /*4ad0*/  FMNMX.FTZ R168, R166, R183, !PT ;  /* 0x000000b7a6a87209 */ /* 0x002fe20007810000 */
[----:B------:R-:W-:Y:S01]  /*4ae0*/  FMUL.FTZ R183, R189, UR26 ;  /* 0x0000001abdb77c20 */ /* 0x000fe20008410000 */
[----:B------:R-:W-:Y:S02]  /*4af0*/  FMNMX.FTZ R189, R215, R162, !PT ;  /* 0x000000a2d7bd7209 */ /* 0x000fe40007810000 */
[----:B------:R-:W-:Y:S01]  /*4b00*/  ISETP.GT.AND P4, PT, R184, 0x11, PT ;  /* 0x00000011b800780c */ /* 0x000fe20003f84270 */
[----:B------:R-:W1:Y:S01]  /*4b10*/  SHFL.BFLY PT, R195, R168, 0x1, 0x1f ;  /* 0x0c201f00a8c37f89 */ /* 0x000e6200000e0000 */
[----:B------:R-:W4:Y:S01]  /*4b20*/  MUFU.TANH R164, R164 ;  /* 0x000000a400a47308 */ /* 0x000f220000002400 */
[----:B------:R-:W-:-:S02]  /*4b30*/  FMNMX.FTZ R162, R214, R189, !PT ;  /* 0x000000bdd6a27209 */ /* 0x000fc40007810000 */
[----:B--2---:R-:W-:Y:S02]  /*4b40*/  FSEL R202, R202, -INF , P3 ;  /* 0xff800000caca7808 */ /* 0x004fe40001800000 */
[----:B------:R-:W-:Y:S02]  /*4b50*/  FMNMX.FTZ R189, R203, R162, !PT ;  /* 0x000000a2cbbd7209 */ /* 0x000fe40007810000 */
[----:B------:R-:W-:Y:S01]  /*4b60*/  ISETP.GT.AND P3, PT, R184, 0x18, PT ;  /* 0x00000018b800780c */ /* 0x000fe20003f64270 */
[----:B------:R-:W2:Y:S01]  /*4b70*/  MUFU.TANH R161, R161 ;  /* 0x000000a100a17308 */ /* 0x000ea20000002400 */
[----:B---3--:R-:W-:Y:S02]  /*4b80*/  FSEL R201, R201, -INF , P4 ;  /* 0xff800000c9c97808 */ /* 0x008fe40002000000 */
[----:B------:R-:W-:Y:S02]  /*4b90*/  FMNMX.FTZ R162, R202, R189, !PT ;  /* 0x000000bdcaa27209 */ /* 0x000fe40007810000 */
[----:B------:R-:W-:-:S03]  /*4ba0*/  ISETP.GT.AND P4, PT, R184, 0x19, PT ;  /* 0x00000019b800780c */ /* 0x000fc60003f84270 */
[----:B------:R-:W3:Y:S01]  /*4bb0*/  MUFU.TANH R157, R157 ;  /* 0x0000009d009d7308 */ /* 0x000ee20000002400 */
[----:B----4-:R-:W-:Y:S02]  /*4bc0*/  FSEL R164, R164, -INF , P3 ;  /* 0xff800000a4a47808 */ /* 0x010fe40001800000 */
[----:B------:R-:W-:Y:S02]  /*4bd0*/  ISETP.GT.AND P3, PT, R184, 0x20, PT ;  /* 0x00000020b800780c */ /* 0x000fe40003f64270 */
[----:B-1----:R-:W-:-:S03]  /*4be0*/  FMNMX.FTZ R0, R168, R195, !PT ;  /* 0x000000c3a8007209 */ /* 0x002fc60007810000 */
[----:B------:R-:W1:Y:S01]  /*4bf0*/  MUFU.TANH R160, R160 ;  /* 0x000000a000a07308 */ /* 0x000e620000002400 */
[----:B--2---:R-:W-:Y:S02]  /*4c00*/  FSEL R161, R161, -INF , P4 ;  /* 0xff800000a1a17808 */ /* 0x004fe40002000000 */
[C---:B------:R-:W-:Y:S01]  /*4c10*/  FSETP.NEU.FTZ.AND P6, PT, R0.reuse, -INF , PT ;  /* 0xff8000000000780b */ /* 0x040fe20003fdd000 */
[----:B------:R-:W-:Y:S01]  /*4c20*/  FMUL.FTZ R166, R0, UR10 ;  /* 0x0000000a00a67c20 */ /* 0x000fe20008410000 */
[----:B------:R-:W-:-:S03]  /*4c30*/  ISETP.GT.AND P4, PT, R184, 0x21, PT ;  /* 0x00000021b800780c */ /* 0x000fc60003f84270 */
[----:B------:R-:W2:Y:S01]  /*4c40*/  MUFU.TANH R170, R170 ;  /* 0x000000aa00aa7308 */ /* 0x000ea20000002400 */
[----:B------:R-:W-:-:S05]  /*4c50*/  FSEL R166, R166, RZ, P6 ;  /* 0x000000ffa6a67208 */ /* 0x000fca0003000000 */
[--C-:B------:R-:W-:Y:S01]  /*4c60*/  FFMA.FTZ R189, R167, UR10, -R166.reuse ;  /* 0x0000000aa7bd7c23 */ /* 0x100fe200080108a6 */
[----:B------:R-:W-:Y:S01]  /*4c70*/  FMNMX.FTZ R167, R201, R162, !PT ;  /* 0x000000a2c9a77209 */ /* 0x000fe20007810000 */
[----:B------:R-:W4:Y:S01]  /*4c80*/  MUFU.TANH R172, R172 ;  /* 0x000000ac00ac7308 */ /* 0x000f220000002400 */
[--C-:B------:R-:W-:Y:S01]  /*4c90*/  FFMA.FTZ R159, R159, UR10, -R166.reuse ;  /* 0x0000000a9f9f7c23 */ /* 0x100fe200080108a6 */
[--C-:B------:R-:W-:Y:S01]  /*4ca0*/  FFMA.FTZ R169, R169, UR10, -R166.reuse ;  /* 0x0000000aa9a97c23 */ /* 0x100fe200080108a6 */
[----:B------:R-:W-:Y:S01]  /*4cb0*/  FMNMX.FTZ R168, R164, R167, !PT ;  /* 0x000000a7a4a87209 */ /* 0x000fe20007810000 */
[--C-:B------:R-:W-:Y:S01]  /*4cc0*/  FFMA.FTZ R165, R165, UR10, -R166.reuse ;  /* 0x0000000aa5a57c23 */ /* 0x100fe200080108a6 */
[----:B---3--:R-:W-:Y:S01]  /*4cd0*/  FSEL R167, R157, -INF , P3 ;  /* 0xff8000009da77808 */ /* 0x008fe20001800000 */
[--C-:B------:R-:W-:Y:S01]  /*4ce0*/  FFMA.FTZ R157, R179, UR10, -R166.reuse ;  /* 0x0000000ab39d7c23 */ /* 0x100fe200080108a6 */
[----:B------:R-:W-:Y:S01]  /*4cf0*/  FMNMX.FTZ R188, R161, R168, !PT ;  /* 0x000000a8a1bc7209 */ /* 0x000fe20007810000 */
[----:B------:R-:W3:Y:S01]  /*4d00*/  MUFU.TANH R173, R173 ;  /* 0x000000ad00ad7308 */ /* 0x000ee20000002400 */
[----:B------:R-:W-:Y:S01]  /*4d10*/  ISETP.GT.AND P3, PT, R184, 0x28, PT ;  /* 0x00000028b800780c */ /* 0x000fe20003f64270 */
[--C-:B------:R-:W-:Y:S01]  /*4d20*/  FFMA.FTZ R158, R158, UR10, -R166.reuse ;  /* 0x0000000a9e9e7c23 */ /* 0x100fe200080108a6 */
[----:B-1----:R-:W-:Y:S01]  /*4d30*/  FSEL R168, R160, -INF , P4 ;  /* 0xff800000a0a87808 */ /* 0x002fe20002000000 */
[--C-:B------:R-:W-:Y:S01]  /*4d40*/  FFMA.FTZ R160, R171, UR10, -R166.reuse ;  /* 0x0000000aaba07c23 */ /* 0x100fe200080108a6 */
[----:B------:R-:W-:Y:S01]  /*4d50*/  FMNMX.FTZ R179, R167, R188, !PT ;  /* 0x000000bca7b37209 */ /* 0x000fe20007810000 */
[--C-:B------:R-:W-:Y:S01]  /*4d60*/  FFMA.FTZ R10, R10, UR10, -R166.reuse ;  /* 0x0000000a0a0a7c23 */ /* 0x100fe200080108a6 */
[----:B------:R-:W-:Y:S01]  /*4d70*/  ISETP.GT.AND P4, PT, R184, 0x29, PT ;  /* 0x00000029b800780c */ /* 0x000fe20003f84270 */
[----:B------:R-:W1:Y:S01]  /*4d80*/  MUFU.TANH R174, R174 ;  /* 0x000000ae00ae7308 */ /* 0x000e620000002400 */
[----:B--2---:R-:W-:Y:S01]  /*4d90*/  FSEL R170, R170, -INF , P3 ;  /* 0xff800000aaaa7808 */ /* 0x004fe20001800000 */
[--C-:B------:R-:W-:Y:S01]  /*4da0*/  FFMA.FTZ R11, R11, UR10, -R166.reuse ;  /* 0x0000000a0b0b7c23 */ /* 0x100fe200080108a6 */
[----:B------:R-:W-:Y:S01]  /*4db0*/  FMNMX.FTZ R179, R168, R179, !PT ;  /* 0x000000b3a8b37209 */ /* 0x000fe20007810000 */
[--C-:B------:R-:W-:Y:S01]  /*4dc0*/  FFMA.FTZ R14, R14, UR10, -R166.reuse ;  /* 0x0000000a0e0e7c23 */ /* 0x100fe200080108a6 */
[----:B----4-:R-:W-:Y:S01]  /*4dd0*/  FSEL R171, R172, -INF , P4 ;  /* 0xff800000acab7808 */ /* 0x010fe20002000000 */
[--C-:B------:R-:W-:Y:S01]  /*4de0*/  FFMA.FTZ R13, R13, UR10, -R166.reuse ;  /* 0x0000000a0d0d7c23 */ /* 0x100fe200080108a6 */
[----:B------:R-:W-:Y:S01]  /*4df0*/  ISETP.GT.AND P3, PT, R184, 0x30, PT ;  /* 0x00000030b800780c */ /* 0x000fe20003f64270 */
[----:B------:R-:W2:Y:S01]  /*4e00*/  MUFU.TANH R176, R176 ;  /* 0x000000b000b07308 */ /* 0x000ea20000002400 */
[----:B------:R-:W-:Y:S01]  /*4e10*/  FMNMX.FTZ R172, R170, R179, !PT ;  /* 0x000000b3aaac7209 */ /* 0x000fe20007810000 */
[--C-:B------:R-:W-:Y:S01]  /*4e20*/  FFMA.FTZ R15, R15, UR10, -R166.reuse ;  /* 0x0000000a0f0f7c23 */ /* 0x100fe200080108a6 */
[----:B------:R-:W-:Y:S01]  /*4e30*/  ISETP.GT.AND P4, PT, R184, 0x31, PT ;  /* 0x00000031b800780c */ /* 0x000fe20003f84270 */
        /* <DEDUP_REMOVED lines=8> */
[----:B------:R-:W-:Y:S01]  /*4ec0*/  FFMA.FTZ R152, R152, UR10, -R166 ;  /* 0x0000000a98987c23 */ /* 0x000fe200080108a6 */
[----:B------:R-:W-:-:S02]  /*4ed0*/  FMNMX.FTZ R179, R173, R188, !PT ;  /* 0x000000bcadb37209 */ /* 0x000fc40007810000 */
[----:B------:R-:W-:Y:S01]  /*4ee0*/  ISETP.GT.AND P4, PT, R184, 0x39, PT ;  /* 0x00000039b800780c */ /* 0x000fe20003f84270 */
[----:B------:R-:W1:Y:S01]  /*4ef0*/  MUFU.TANH R178, R178 ;  /* 0x000000b200b27308 */ /* 0x000e620000002400 */
[----:B------:R-:W-:-:S07]  /*4f00*/  FMNMX.FTZ R188, R174, R179, !PT ;  /* 0x000000b3aebc7209 */ /* 0x000fce0007810000 */
[----:B------:R-:W4:Y:S08]  /*4f10*/  MUFU.TANH R181, R181 ;  /* 0x000000b500b57308 */ /* 0x000f300000002400 */
[----:B------:R5:W-:Y:S08]  /*4f20*/  MUFU.EX2 R162, R189 ;  /* 0x000000bd00a27308 */ /* 0x000bf00000000800 */
[----:B------:R-:W0:Y:S01]  /*4f30*/  MUFU.TANH R180, R180 ;  /* 0x000000b400b47308 */ /* 0x000e220000002400 */
[----:B-----5:R-:W-:Y:S01]  /*4f40*/  FFMA.FTZ R189, R175, UR10, -R166 ;  /* 0x0000000aafbd7c23 */ /* 0x020fe200080108a6 */
[----:B--2---:R-:W-:-:S02]  /*4f50*/  FSEL R175, R176, -INF , P3 ;  /* 0xff800000b0af7808 */ /* 0x004fc40001800000 */
[----:B------:R-:W-:Y:S02]  /*4f60*/  ISETP.GT.AND P3, PT, R184, 0x40, PT ;  /* 0x00000040b800780c */ /* 0x000fe40003f64270 */
[----:B---3--:R-:W-:Y:S02]  /*4f70*/  FSEL R176, R177, -INF , P4 ;  /* 0xff800000b1b07808 */ /* 0x008fe40002000000 */
[----:B------:R-:W-:Y:S01]  /*4f80*/  MUFU.TANH R183, R183 ;  /* 0x000000b700b77308 */ /* 0x000fe20000002400 */
[----:B------:R-:W-:Y:S02]  /*4f90*/  FMNMX.FTZ R179, R175, R188, !PT ;  /* 0x000000bcafb37209 */ /* 0x000fe40007810000 */
[----:B-1----:R-:W-:Y:S02]  /*4fa0*/  FSEL R177, R178, -INF , P3 ;  /* 0xff800000b2b17808 */ /* 0x002fe40001800000 */
[----:B------:R-:W-:Y:S02]  /*4fb0*/  ISETP.GT.AND P4, PT, R184, 0x41, PT ;  /* 0x00000041b800780c */ /* 0x000fe40003f84270 */
[----:B------:R-:W-:Y:S01]  /*4fc0*/  FMNMX.FTZ R178, R176, R179, !PT ;  /* 0x000000b3b0b27209 */ /* 0x000fe20007810000 */
[----:B------:R-:W1:Y:S01]  /*4fd0*/  MUFU.TANH R182, R182 ;  /* 0x000000b600b67308 */ /* 0x000e620000002400 */
[----:B------:R-:W-:-:S02]  /*4fe0*/  ISETP.GT.AND P3, PT, R184, 0x48, PT ;  /* 0x00000048b800780c */ /* 0x000fc40003f64270 */
[----:B----4-:R-:W-:Y:S02]  /*4ff0*/  FSEL R179, R181, -INF , P4 ;  /* 0xff800000b5b37808 */ /* 0x010fe40002000000 */
[----:B------:R-:W-:Y:S02]  /*5000*/  FMNMX.FTZ R178, R177, R178, !PT ;  /* 0x000000b2b1b27209 */ /* 0x000fe40007810000 */
[----:B------:R-:W-:Y:S01]  /*5010*/  ISETP.GT.AND P4, PT, R184, 0x49, PT ;  /* 0x00000049b800780c */ /* 0x000fe20003f84270 */
[----:B------:R-:W2:Y:S01]  /*5020*/  MUFU.TANH R185, R185 ;  /* 0x000000b900b97308 */ /* 0x000ea20000002400 */
[----:B0-----:R-:W-:Y:S02]  /*5030*/  FSEL R180, R180, -INF , P3 ;  /* 0xff800000b4b47808 */ /* 0x001fe40001800000 */
[----:B------:R-:W-:Y:S02]  /*5040*/  FMNMX.FTZ R181, R179, R178, !PT ;  /* 0x000000b2b3b57209 */ /* 0x000fe40007810000 */
[----:B------:R-:W-:-:S02]  /*5050*/  ISETP.GT.AND P3, PT, R184, 0x50, PT ;  /* 0x00000050b800780c */ /* 0x000fc40003f64270 */
[----:B------:R-:W-:Y:S01]  /*5060*/  FMNMX.FTZ R188, R180, R181, !PT ;  /* 0x000000b5b4bc7209 */ /* 0x000fe20007810000 */
[----:B------:R-:W0:Y:S01]  /*5070*/  MUFU.TANH R186, R186 ;  /* 0x000000ba00ba7308 */ /* 0x000e220000002400 */
[----:B-1----:R-:W-:Y:S02]  /*5080*/  FSEL R181, R182, -INF , P3 ;  /* 0xff800000b6b57808 */ /* 0x002fe40001800000 */
[----:B------:R-:W-:-:S05]  /*5090*/  ISETP.GT.AND P3, PT, R184, 0x58, PT ;  /* 0x00000058b800780c */ /* 0x000fca0003f64270 */
[----:B------:R1:W-:Y:S08]  /*50a0*/  MUFU.EX2 R172, R189 ;  /* 0x000000bd00ac7308 */ /* 0x0003f00000000800 */
[----:B------:R-:W3:Y:S01]  /*50b0*/  MUFU.TANH R187, R187 ;  /* 0x000000bb00bb7308 */ /* 0x000ee20000002400 */
[----:B-1----:R-:W-:Y:S01]  /*50c0*/  FFMA.FTZ R189, R163, UR10, -R166 ;  /* 0x0000000aa3bd7c23 */ /* 0x002fe200080108a6 */
[----:B------:R-:W-:-:S02]  /*50d0*/  FSEL R163, R183, -INF , P4 ;  /* 0xff800000b7a37808 */ /* 0x000fc40002000000 */
[C---:B------:R-:W-:Y:S02]  /*50e0*/  ISETP.GT.AND P4, PT, R184.reuse, 0x51, PT ;  /* 0x00000051b800780c */ /* 0x040fe40003f84270 */
[----:B------:R-:W-:Y:S02]  /*50f0*/  FMNMX.FTZ R188, R163, R188, !PT ;  /* 0x000000bca3bc7209 */ /* 0x000fe40007810000 */
[----:B--2---:R-:W-:Y:S01]  /*5100*/  FSEL R182, R185, -INF , P4 ;  /* 0xff800000b9b67808 */ /* 0x004fe20002000000 */
[----:B------:R1:W-:Y:S01]  /*5110*/  MUFU.EX2 R178, R189 ;  /* 0x000000bd00b27308 */ /* 0x0003e20000000800 */
[----:B------:R-:W-:Y:S02]  /*5120*/  FMNMX.FTZ R183, R181, R188, !PT ;  /* 0x000000bcb5b77209 */ /* 0x000fe40007810000 */
[----:B------:R-:W-:Y:S02]  /*5130*/  ISETP.GT.AND P4, PT, R184, 0x59, PT ;  /* 0x00000059b800780c */ /* 0x000fe40003f84270 */
[----:B0-----:R-:W-:-:S02]  /*5140*/  FSEL R184, R186, -INF , P3 ;  /* 0xff800000bab87808 */ /* 0x001fc40001800000 */
[----:B------:R-:W-:Y:S01]  /*5150*/  FMNMX.FTZ R185, R182, R183, !PT ;  /* 0x000000b7b6b97209 */ /* 0x000fe20007810000 */
[----:B------:R-:W-:Y:S01]  /*5160*/  MUFU.EX2 R159, R159 ;  /* 0x0000009f009f7308 */ /* 0x000fe20000000800 */
[----:B---3--:R-:W-:Y:S01]  /*5170*/  FSEL R186, R187, -INF , P4 ;  /* 0xff800000bbba7808 */ /* 0x008fe20002000000 */
[--C-:B-1----:R-:W-:Y:S01]  /*5180*/  FFMA.FTZ R189, R156, UR10, -R166.reuse ;  /* 0x0000000a9cbd7c23 */ /* 0x102fe200080108a6 */
[----:B------:R-:W-:Y:S01]  /*5190*/  FMNMX.FTZ R185, R184, R185, !PT ;  /* 0x000000b9b8b97209 */ /* 0x000fe20007810000 */
[--C-:B------:R-:W-:Y:S01]  /*51a0*/  FFMA.FTZ R156, R155, UR10, -R166.reuse ;  /* 0x0000000a9b9c7c23 */ /* 0x100fe200080108a6 */
[--C-:B------:R-:W-:Y:S02]  /*51b0*/  FFMA.FTZ R187, R3, UR10, -R166.reuse ;  /* 0x0000000a03bb7c23 */ /* 0x100fe400080108a6 */
[----:B------:R-:W-:Y:S01]  /*51c0*/  FMNMX.FTZ R155, R186, R185, !PT ;  /* 0x000000b9ba9b7209 */ /* 0x000fe20007810000 */
[--C-:B------:R-:W-:Y:S01]  /*51d0*/  FFMA.FTZ R185, R12, UR10, -R166.reuse ;  /* 0x0000000a0cb97c23 */ /* 0x100fe200080108a6 */
[--C-:B------:R-:W-:Y:S01]  /*51e0*/  FFMA.FTZ R12, R9, UR10, -R166.reuse ;  /* 0x0000000a090c7c23 */ /* 0x100fe200080108a6 */
[----:B------:R-:W-:Y:S02]  /*51f0*/  MUFU.EX2 R157, R157 ;  /* 0x0000009d009d7308 */ /* 0x000fe40000000800 */
[----:B------:R-:W0:Y:S06]  /*5200*/  SHFL.BFLY PT, R188, R155, 0x2, 0x1f ;  /* 0x0c401f009bbc7f89 */ /* 0x000e2c00000e0000 */
[----:B------:R1:W-:Y:S08]  /*5210*/  MUFU.EX2 R183, R189 ;  /* 0x000000bd00b77308 */ /* 0x0003f00000000800 */
[----:B------:R-:W-:Y:S01]  /*5220*/  MUFU.EX2 R160, R160 ;  /* 0x000000a000a07308 */ /* 0x000fe20000000800 */
[----:B-1----:R-:W-:-:S07]  /*5230*/  FFMA.FTZ R189, R153, UR10, -R166 ;  /* 0x0000000a99bd7c23 */ /* 0x002fce00080108a6 */
        /* <DEDUP_REMOVED lines=8> */
[----:B------:R-:W-:Y:S02]  /*52c0*/  FSEL R188, R0, RZ, P6 ;  /* 0x000000ff00bc7208 */ /* 0x000fe40003000000 */
[C---:B------:R-:W-:Y:S01]  /*52d0*/  FSETP.NEU.FTZ.AND P3, PT, R3.reuse, -INF , PT ;  /* 0xff8000000300780b */ /* 0x040fe20003f7d000 */
[C---:B------:R-:W-:Y:S02]  /*52e0*/  FMUL.FTZ R196, R3.reuse, UR10 ;  /* 0x0000000a03c47c20 */ /* 0x040fe40008410000 */
[----:B------:R-:W-:Y:S01]  /*52f0*/  FADD.FTZ R188, -R188, R7 ;  /* 0x00000007bcbc7221 */ /* 0x000fe20000010100 */
[----:B------:R-:W-:Y:S01]  /*5300*/  FSEL R9, R3, RZ, P3 ;  /* 0x000000ff03097208 */ /* 0x000fe20001800000 */
[----:B------:R-:W-:Y:S01]  /*5310*/  MUFU.EX2 R10, R10 ;  /* 0x0000000a000a7308 */ /* 0x000fe20000000800 */
[----:B------:R-:W-:Y:S01]  /*5320*/  FSEL R196, R196, RZ, P3 ;  /* 0x000000ffc4c47208 */ /* 0x000fe20001800000 */
[----:B------:R-:W-:-:S02]  /*5330*/  FMUL.FTZ R188, R188, UR10 ;  /* 0x0000000abcbc7c20 */ /* 0x000fc40008410000 */
[----:B------:R-:W-:Y:S02]  /*5340*/  FADD.FTZ R9, -R9, R8 ;  /* 0x0000000809097221 */ /* 0x000fe40000010100 */
[--C-:B------:R-:W-:Y:S01]  /*5350*/  FFMA.FTZ R191, R213, UR10, -R196.reuse ;  /* 0x0000000ad5bf7c23 */ /* 0x100fe200080108c4 */
[--C-:B------:R-:W-:Y:S01]  /*5360*/  FFMA.FTZ R166, R215, UR10, -R196.reuse ;  /* 0x0000000ad7a67c23 */ /* 0x100fe200080108c4 */
[----:B------:R-:W0:Y:S01]  /*5370*/  MUFU.EX2 R188, R188 ;  /* 0x000000bc00bc7308 */ /* 0x000e220000000800 */
[----:B------:R-:W-:Y:S01]  /*5380*/  FMUL.FTZ R8, R9, UR10 ;  /* 0x0000000a09087c20 */ /* 0x000fe20008410000 */
        /* <DEDUP_REMOVED lines=14> */
[----:B------:R-:W1:Y:S01]  /*5470*/  MUFU.EX2 R8, R8 ;  /* 0x0000000800087308 */ /* 0x000e620000000800 */
[----:B0-----:R-:W-:Y:S01]  /*5480*/  FFMA.FTZ R9, R188, R4, R159 ;  /* 0x00000004bc097223 */ /* 0x001fe2000001009f */
[--C-:B------:R-:W-:Y:S01]  /*5490*/  FFMA.FTZ R182, R182, UR10, -R196.reuse ;  /* 0x0000000ab6b67c23 */ /* 0x100fe200080108c4 */
[--C-:B------:R-:W-:Y:S01]  /*54a0*/  FFMA.FTZ R184, R184, UR10, -R196.reuse ;  /* 0x0000000ab8b87c23 */ /* 0x100fe200080108c4 */
[----:B------:R-:W-:Y:S01]  /*54b0*/  FFMA.FTZ R186, R186, UR10, -R196 ;  /* 0x0000000ababa7c23 */ /* 0x000fe200080108c4 */
        /* <DEDUP_REMOVED lines=36> */
[----:B----4-:R-:W-:Y:S01]  /*5700*/  FADD.FTZ R153, R160, R9 ;  /* 0x00000009a0997221 */ /* 0x010fe20000010000 */
[----:B-1----:R-:W-:Y:S01]  /*5710*/  FFMA.FTZ R9, R8, R5, R191 ;  /* 0x0000000508097223 */ /* 0x002fe200000100bf */
[----:B------:R-:W-:Y:S01]  /*5720*/  FFMA.FTZ R5, R175, UR10, -R196 ;  /* 0x0000000aaf057c23 */ /* 0x000fe200080108c4 */
[-C--:B------:R-:W-:Y:S01]  /*5730*/  FMUL.FTZ R83, R83, R188.reuse ;  /* 0x000000bc53537220 */ /* 0x080fe20000410000 */
[----:B------:R-:W-:Y:S01]  /*5740*/  FADD.FTZ R4, R172, R153 ;  /* 0x00000099ac047221 */ /* 0x000fe20000010000 */
[----:B0-----:R-:W-:Y:S01]  /*5750*/  FADD.FTZ R153, R166, R9 ;  /* 0x00000009a6997221 */ /* 0x001fe20000010000 */
[----:B------:R-:W-:Y:S01]  /*5760*/  IADD3 R9, -R216, 0xb, RZ ;  /* 0x0000000bd8097810 */ /* 0x000fe20007ffe1ff */
[----:B------:R-:W0:Y:S01]  /*5770*/  MUFU.EX2 R195, R195 ;  /* 0x000000c300c37308 */ /* 0x000e220000000800 */
[----:B------:R-:W-:Y:S01]  /*5780*/  FADD.FTZ R174, R169, R4 ;  /* 0x00000004a9ae7221 */ /* 0x000fe20000010000 */
[----:B--2---:R-:W-:Y:S01]  /*5790*/  FADD.FTZ R4, R190, R153 ;  /* 0x00000099be047221 */ /* 0x004fe20000010000 */
[-C--:B------:R-:W-:Y:S01]  /*57a0*/  FMUL.FTZ R86, R86, R188.reuse ;  /* 0x000000bc56567220 */ /* 0x080fe20000410000 */
[-C--:B------:R-:W-:Y:S01]  /*57b0*/  FMUL.FTZ R87, R87, R188.reuse ;  /* 0x000000bc57577220 */ /* 0x080fe20000410000 */
[----:B------:R-:W-:Y:S01]  /*57c0*/  FADD.FTZ R155, R165, R174 ;  /* 0x000000aea59b7221 */ /* 0x000fe20000010000 */
[----:B---3--:R-:W-:Y:S01]  /*57d0*/  FADD.FTZ R153, R193, R4 ;  /* 0x00000004c1997221 */ /* 0x008fe20000010000 */
[----:B------:R-:W-:Y:S01]  /*57e0*/  @!P2 VIADD R4, R199, 0x22840 ;  /* 0x00022840c704a836 */ /* 0x000fe20000000000 */
[----:B------:R-:W1:Y:S01]  /*57f0*/  MUFU.EX2 R164, R164 ;  /* 0x000000a400a47308 */ /* 0x000e620000000800 */
[----:B------:R-:W-:Y:S01]  /*5800*/  FADD.FTZ R155, R178, R155 ;  /* 0x0000009bb29b7221 */ /* 0x000fe20000010000 */
[----:B-----5:R-:W-:Y:S01]  /*5810*/  FADD.FTZ R198, R192, R153 ;  /* 0x00000099c0c67221 */ /* 0x020fe20000010000 */
[----:B------:R-:W-:Y:S01]  /*5820*/  FFMA.FTZ R174, R176, UR10, -R196 ;  /* 0x0000000ab0ae7c23 */ /* 0x000fe200080108c4 */
[----:B------:R-:W-:Y:S01]  /*5830*/  @!P2 PRMT R4, RZ, 0x654, R4 ;  /* 0x00000654ff04a816 */ /* 0x000fe20000000004 */
[----:B------:R-:W-:Y:S01]  /*5840*/  FADD.FTZ R202, R158, R155 ;  /* 0x0000009b9eca7221 */ /* 0x000fe20000010000 */
[----:B------:R2:W-:Y:S06]  /*5850*/  BAR.ARV R9, 0x100 ;  /* 0x000400090000751d */ /* 0x0005ec0000002000 */
[----:B------:R-:W3:Y:S01]  /*5860*/  MUFU.EX2 R197, R197 ;  /* 0x000000c500c57308 */ /* 0x000ee20000000800 */
[----:B0-----:R-:W-:Y:S01]  /*5870*/  FADD.FTZ R153, R195, R198 ;  /* 0x000000c6c3997221 */ /* 0x001fe20000010000 */
[----:B------:R-:W-:Y:S01]  /*5880*/  FADD.FTZ R155, R183, R202 ;  /* 0x000000cab79b7221 */ /* 0x000fe20000010000 */
[----:B------:R0:W-:Y:S01]  /*5890*/  @!P2 SYNCS.ARRIVE.TRANS64.RED.A1T0 RZ, [R4+URZ], RZ ;  /* 0x000000ff04ffa9a7 */ /* 0x0001e2000810043f */
[--C-:B------:R-:W-:Y:S01]  /*58a0*/  FFMA.FTZ R176, R177, UR10, -R196.reuse ;  /* 0x0000000ab1b07c23 */ /* 0x100fe200080108c4 */
[----:B-1----:R-:W-:Y:S01]  /*58b0*/  FADD.FTZ R198, R164, R153 ;  /* 0x00000099a4c67221 */ /* 0x002fe20000010000 */
[----:B------:R-:W-:Y:S01]  /*58c0*/  FADD.FTZ R202, R156, R155 ;  /* 0x0000009b9cca7221 */ /* 0x000fe20000010000 */
[--C-:B------:R-:W-:Y:S01]  /*58d0*/  FFMA.FTZ R177, R179, UR10, -R196.reuse ;  /* 0x0000000ab3b17c23 */ /* 0x100fe200080108c4 */
[----:B------:R-:W0:Y:S01]  /*58e0*/  MUFU.EX2 R194, R194 ;  /* 0x000000c200c27308 */ /* 0x000e220000000800 */
[----:B------:R-:W-:Y:S01]  /*58f0*/  FFMA.FTZ R179, R180, UR10, -R196 ;  /* 0x0000000ab4b37c23 */ /* 0x000fe200080108c4 */
[----:B------:R-:W-:Y:S01]  /*5900*/  FADD.FTZ R155, R185, R202 ;  /* 0x000000cab99b7221 */ /* 0x000fe20000010000 */
[----:B------:R-:W-:Y:S01]  /*5910*/  FFMA.FTZ R180, R163, UR10, -R196 ;  /* 0x0000000aa3b47c23 */ /* 0x000fe200080108c4 */
[-C--:B------:R-:W-:Y:S01]  /*5920*/  FMUL.FTZ R90, R90, R188.reuse ;  /* 0x000000bc5a5a7220 */ /* 0x080fe20000410000 */
[-C--:B------:R-:W-:Y:S01]  /*5930*/  FMUL.FTZ R91, R91, R188.reuse ;  /* 0x000000bc5b5b7220 */ /* 0x080fe20000410000 */
[-C--:B------:R-:W-:Y:S01]  /*5940*/  FMUL.FTZ R94, R94, R188.reuse ;  /* 0x000000bc5e5e7220 */ /* 0x080fe20000410000 */
[-C--:B------:R-:W-:Y:S01]  /*5950*/  FMUL.FTZ R95, R95, R188.reuse ;  /* 0x000000bc5f5f7220 */ /* 0x080fe20000410000 */
[----:B------:R-:W1:Y:S01]  /*5960*/  MUFU.EX2 R187, R187 ;  /* 0x000000bb00bb7308 */ /* 0x000e620000000800 */
[----:B---3--:R-:W-:Y:S01]  /*5970*/  FADD.FTZ R153, R197, R198 ;  /* 0x000000c6c5997221 */ /* 0x008fe20000010000 */
[----:B------:R-:W-:Y:S01]  /*5980*/  FADD.FTZ R198, R10, R155 ;  /* 0x0000009b0ac67221 */ /* 0x000fe20000010000 */
        /* <DEDUP_REMOVED lines=40> */
[----:B------:R-:W-:Y:S01]  /*5c10*/  FMUL.FTZ R151, R151, R188 ;  /* 0x000000bc97977220 */ /* 0x000fe20000410000 */
        /* <DEDUP_REMOVED lines=14> */
[----:B------:R-:W-:Y:S01]  /*5d00*/  F2FP.F16.F32.PACK_AB R155, R160, R157 ;  /* 0x0000009da09b723e */ /* 0x000fe200000000ff */
[----:B------:R-:W-:Y:S01]  /*5d10*/  FMUL.FTZ R44, R44, R8 ;  /* 0x000000082c2c7220 */ /* 0x000fe20000410000 */
[----:B------:R-:W-:Y:S01]  /*5d20*/  F2FP.F16.F32.PACK_AB R157, R169, R172 ;  /* 0x000000aca99d723e */ /* 0x000fe200000000ff */
[----:B------:R-:W-:Y:S01]  /*5d30*/  FMUL.FTZ R45, R45, R8 ;  /* 0x000000082d2d7220 */ /* 0x000fe20000410000 */
[----:B------:R-:W-:Y:S01]  /*5d40*/  F2FP.F16.F32.PACK_AB R160, R7, R194 ;  /* 0x000000c207a0723e */ /* 0x000fe200000000ff */
[----:B------:R-:W-:Y:S01]  /*5d50*/  FMUL.FTZ R48, R48, R8 ;  /* 0x0000000830307220 */ /* 0x000fe20000410000 */
[----:B------:R-:W0:Y:S01]  /*5d60*/  MUFU.EX2 R13, R13 ;  /* 0x0000000d000d7308 */ /* 0x000e220000000800 */
[----:B-1----:R-:W-:Y:S01]  /*5d70*/  FADD.FTZ R162, R14, R161 ;  /* 0x000000a10ea27221 */ /* 0x002fe20000010000 */
[----:B------:R-:W-:Y:S01]  /*5d80*/  F2FP.F16.F32.PACK_AB R161, R183, R158 ;  /* 0x0000009eb7a1723e */ /* 0x000fe200000000ff */
        /* <DEDUP_REMOVED lines=36> */
[----:B------:R-:W-:Y:S01]  /*5fd0*/  FMUL.FTZ R104, R104, R8 ;  /* 0x0000000868687220 */ /* 0x000fe20000410000 */
[----:B------:R-:W3:Y:S01]  /*5fe0*/  MUFU.EX2 R176, R176 ;  /* 0x000000b000b07308 */ /* 0x000ee20000000800 */
[----:B0-----:R-:W-:Y:S01]  /*5ff0*/  FADD.FTZ R167, R174, R163 ;  /* 0x000000a3aea77221 */ /* 0x001fe20000010000 */
[----:B------:R-:W-:Y:S01]  /*6000*/  F2FP.F16.F32.PACK_AB R163, R185, R156 ;  /* 0x0000009cb9a3723e */ /* 0x000fe200000000ff */
[----:B------:R-:W-:Y:S01]  /*6010*/  FMUL.FTZ R105, R105, R8 ;  /* 0x0000000869697220 */ /* 0x000fe20000410000 */
[----:B------:R-:W-:Y:S01]  /*6020*/  F2FP.F16.F32.PACK_AB R156, R195, R192 ;  /* 0x000000c0c39c723e */ /* 0x000fe200000000ff */
[-C--:B------:R-:W-:Y:S01]  /*6030*/  FMUL.FTZ R108, R108, R8.reuse ;  /* 0x000000086c6c7220 */ /* 0x080fe20000410000 */
[-C--:B------:R-:W-:Y:S01]  /*6040*/  FMUL.FTZ R109, R109, R8.reuse ;  /* 0x000000086d6d7220 */ /* 0x080fe20000410000 */
[----:B------:R-:W-:Y:S01]  /*6050*/  FMUL.FTZ R112, R112, R8 ;  /* 0x0000000870707220 */ /* 0x000fe20000410000 */
[----:B------:R-:W0:Y:S01]  /*6060*/  MUFU.EX2 R21, R21 ;  /* 0x0000001500157308 */ /* 0x000e220000000800 */
[C---:B-1----:R-:W-:Y:S01]  /*6070*/  FADD.FTZ R158, R20.reuse, R165 ;  /* 0x000000a5149e7221 */ /* 0x042fe20000010000 */
[----:B------:R-:W-:Y:S01]  /*6080*/  F2FP.F16.F32.PACK_AB R165, R187, R10 ;  /* 0x0000000abba5723e */ /* 0x000fe200000000ff */
[-C--:B------:R-:W-:Y:S01]  /*6090*/  FMUL.FTZ R113, R113, R8.reuse ;  /* 0x0000000871717220 */ /* 0x080fe20000410000 */
[----:B------:R-:W-:Y:S01]  /*60a0*/  F2FP.F16.F32.PACK_AB R171, R20, R15 ;  /* 0x0000000f14ab723e */ /* 0x000fe200000000ff */
        /* <DEDUP_REMOVED lines=28> */
[C---:B---3--:R-:W-:Y:S01]  /*6270*/  FADD.FTZ R11, R154.reuse, R169 ;  /* 0x000000a99a0b7221 */ /* 0x048fe20000010000 */
[----:B------:R-:W-:Y:S01]  /*6280*/  F2FP.F16.F32.PACK_AB R169, R13, R14 ;  /* 0x0000000e0da9723e */ /* 0x000fe200000000ff */
[----:B------:R-:W-:Y:S01]  /*6290*/  FMUL.FTZ R149, R149, R8 ;  /* 0x0000000895957220 */ /* 0x000fe20000410000 */
[----:B------:R-:W-:-:S02]  /*62a0*/  F2FP.F16.F32.PACK_AB R173, R154, R21 ;  /* 0x000000159aad723e */ /* 0x000fc400000000ff */
[----:B------:R-:W-:Y:S02]  /*62b0*/  F2FP.F16.F32.PACK_AB R154, R193, R190 ;  /* 0x000000bec19a723e */ /* 0x000fe400000000ff */
        /* <DEDUP_REMOVED lines=13> */
[----:B---3--:R-:W-:Y:S01]  /*6390*/  FADD.FTZ R10, R184, R13 ;  /* 0x0000000db80a7221 */ /* 0x008fe20000010000 */
[C---:B0-----:R-:W-:Y:S01]  /*63a0*/  F2FP.F16.F32.PACK_AB R175, R189.reuse, R152 ;  /* 0x00000098bdaf723e */ /* 0x041fe200000000ff */
[----:B------:R-:W-:Y:S01]  /*63b0*/  FADD.FTZ R4, R189, R4 ;  /* 0x00000004bd047221 */ /* 0x000fe20000010000 */
[----:B------:R-:W-:Y:S02]  /*63c0*/  F2FP.F16.F32.PACK_AB R152, R166, R191 ;  /* 0x000000bfa698723e */ /* 0x000fe400000000ff */
[----:B------:R-:W-:Y:S01]  /*63d0*/  F2FP.F16.F32.PACK_AB R166, R174, R5 ;  /* 0x00000005aea6723e */ /* 0x000fe200000000ff */
[C---:B-1----:R-:W-:Y:S01]  /*63e0*/  FADD.FTZ R5, R11.reuse, R10 ;  /* 0x0000000a0b057221 */ /* 0x042fe20000010000 */
[----:B------:R-:W-:Y:S01]  /*63f0*/  F2FP.F16.F32.PACK_AB R174, R11, R184 ;  /* 0x000000b80bae723e */ /* 0x000fe200000000ff */
[----:B--2---:R-:W-:Y:S06]  /*6400*/  @!P0 BRA `(.L_x_13410) ;  /* 0x0000000000048947 */ /* 0x004fec0003800000 */
[----:B------:R-:W-:Y:S01]  /*6410*/  BPT.TRAP 0x1 ;  /* 0x000000040000795c */ /* 0x000fe20000300000 */
.L_x_13410:
[----:B------:R0:W1:Y:S01]  /*6420*/  SYNCS.PHASECHK.TRANS64.TRYWAIT P3, [UR27+0x22850], R6 ;  /* 0x02285006ff0075a7 */ /* 0x000062000806015b */
[----:B------:R-:W-:Y:S05]  /*6430*/  @!P0 BRA `(.L_x_13411) ;  /* 0x0000000000048947 */ /* 0x000fea0003800000 */
[----:B------:R-:W-:Y:S01]  /*6440*/  BPT.TRAP 0x1 ;  /* 0x000000040000795c */ /* 0x000fe20000300000 */
.L_x_13411:
[----:B-1----:R-:W-:Y:S05]  /*6450*/  @P3 BRA `(.L_x_13412) ;  /* 0x0000000000083947 */ /* 0x002fea0003800000 */
[----:B------:R-:W1:Y:S02]  /*6460*/  SYNCS.PHASECHK.TRANS64.TRYWAIT P3, [UR27+0x22850], R6 ;  /* 0x02285006ff0075a7 */ /* 0x000e64000806015b */
[----:B-1----:R-:W-:Y:S05]  /*6470*/  @!P3 BRA `(.L_x_13413) ;  /* 0x000000a000c8b947 */ /* 0x002fea0003800000 */
.L_x_13412:
[----:B------:R-:W2:Y:S01]  /*6480*/  S2R R7, SR_TID.X ;  /* 0x0000000000077919 */ /* 0x000ea20000002100 */
[----:B------:R-:W-:Y:S01]  /*6490*/  UIMAD UR11, UR36, 0xc00, UR21 ;  /* 0x00000c00240b78a4 */ /* 0x000fe2000f8e0215 */
[----:B-1----:R-:W-:Y:S01]  /*64a0*/  @!P2 VIADD R199, R199, 0x22860 ;  /* 0x00022860c7c7a836 */ /* 0x002fe20000000000 */
[----:B------:R-:W-:Y:S01]  /*64b0*/  UMOV UR7, 0x40000040 ;  /* 0x4000004000077882 */ /* 0x000fe20000000000 */
[----:B------:R-:W-:Y:S01]  /*64c0*/  UISETP.GT.AND UP1, UPT, UR23, UR22, UPT ;  /* 0x000000161700728c */ /* 0x000fe2000bf24270 */
[----:B------:R-:W-:Y:S01]  /*64d0*/  IMAD.MOV.U32 R8, RZ, RZ, R3 ;  /* 0x000000ffff087224 */ /* 0x000fe200078e0003 */
[----:B------:R-:W-:Y:S01]  /*64e0*/  UIADD3 UR23, UR23, -0x1, URZ ;  /* 0xffffffff17177890 */ /* 0x000fe2000fffe03f */
[----:B------:R-:W-:Y:S01]  /*64f0*/  @!P2 PRMT R199, RZ, 0x654, R199 ;  /* 0x00000654ffc7a816 */ /* 0x000fe200000000c7 */
[----:B------:R-:W-:Y:S02]  /*6500*/  UMOV UR6, UR11 ;  /* 0x0000000b00067c82 */ /* 0x000fe40008000000 */
[----:B------:R-:W-:-:S02]  /*6510*/  PLOP3.LUT P3, PT, PT, PT, UP1, 0x80, 0x0 ;  /* 0x000000000000781c */ /* 0x000fc40003f6f018 */
        /* <DEDUP_REMOVED lines=39> */
.L_x_13405:
[----:B------:R-:W-:-:S13]  /*6790*/  ISETP.LE.AND P1, PT, RZ, UR23, PT ;  /* 0x00000017ff007c0c */ /* 0x000fda000bf23270 */
[----:B------:R-:W-:Y:S05]  /*67a0*/  @!P1 BRA `(.L_x_13415) ;  /* 0x0000002000d09947 */ /* 0x000fea0003800000 */
[----:B------:R-:W-:Y:S01]  /*67b0*/  IMAD.MOV.U32 R7, RZ, RZ, R0 ;  /* 0x000000ffff077224 */ /* 0x000fe200078e0000 */
[----:B------:R-:W-:Y:S01]  /*67c0*/  ULDC UR25, c[0x0][0x9d8] ;  /* 0x0002760000197ab9 */ /* 0x000fe20000000800 */
[----:B------:R-:W-:Y:S01]  /*67d0*/  IMAD.MOV.U32 R8, RZ, RZ, R3 ;  /* 0x000000ffff087224 */ /* 0x000fe200078e0003 */
[----:B------:R-:W-:-:S06]  /*67e0*/  ULDC UR22, c[0x0][0x988] ;  /* 0x0002620000167ab9 */ /* 0x000fcc0000000800 */
.L_x_13424:
[----:B------:R-:W-:-:S04]  /*67f0*/  UIADD3 UR36, UR36, 0x1, URZ ;  /* 0x0000000124247890 */ /* 0x000fc8000fffe03f */
[----:B------:R-:W-:-:S04]  /*6800*/  UISETP.NE.AND UP0, UPT, UR36, 0x2, UPT ;  /* 0x000000022400788c */ /* 0x000fc8000bf05270 */
[----:B------:R-:W-:Y:S02]  /*6810*/  USEL UR6, URZ, 0x1, UP0 ;  /* 0x000000013f067887 */ /* 0x000fe40008000000 */
[----:B------:R-:W-:Y:S02]  /*6820*/  USEL UR36, UR36, URZ, UP0 ;  /* 0x0000003f24247287 */ /* 0x000fe40008000000 */
[----:B------:R-:W-:Y:S01]  /*6830*/  ULOP3.LUT UR37, UR37, UR6, URZ, 0x3c, !UPT ;  /* 0x0000000625257292 */ /* 0x000fe2000f8e3c3f */
[----:B-1----:R-:W-:Y:S11]  /*6840*/  @!P0 BRA `(.L_x_13416) ;  /* 0x0000000000048947 */ /* 0x002ff60003800000 */
[----:B------:R-:W-:Y:S01]  /*6850*/  BPT.TRAP 0x1 ;  /* 0x000000040000795c */ /* 0x000fe20000300000 */
.L_x_13416:
[----:B------:R-:W1:Y:S01]  /*6860*/  S2UR UR7, SR_CgaCtaId ;  /* 0x00000000000779c3 */ /* 0x000e620000008800 */
[----:B------:R-:W-:Y:S01]  /*6870*/  UMOV UR6, 0x400 ;  /* 0x0000040000067882 */ /* 0x000fe20000000000 */
[----:B0-----:R-:W-:-:S05]  /*6880*/  IMAD.U32 R6, RZ, RZ, UR37 ;  /* 0x00000025ff067e24 */ /* 0x001fca000f8e00ff */
[----:B------:R-:W-:Y:S01]  /*6890*/  SHF.L.U32 R6, R6, 0x1f, RZ ;  /* 0x0000001f06067819 */ /* 0x000fe200000006ff */
[----:B-1----:R-:W-:-:S04]  /*68a0*/  ULEA UR6, UR7, UR6, 0x18 ;  /* 0x0000000607067291 */ /* 0x002fc8000f8ec03f */
[----:B------:R-:W-:-:S09]  /*68b0*/  ULEA UR24, UR36, UR6, 0x3 ;  /* 0x0000000624187291 */ /* 0x000fd2000f8e183f */
[----:B------:R0:W1:Y:S01]  /*68c0*/  SYNCS.PHASECHK.TRANS64.TRYWAIT P1, [UR24+0x22830], R6 ;  /* 0x02283006ff0075a7 */ /* 0x0000620008020158 */
[----:B------:R-:W-:Y:S05]  /*68d0*/  @!P0 BRA `(.L_x_13417) ;  /* 0x0000000000048947 */ /* 0x000fea0003800000 */
[----:B------:R-:W-:Y:S01]  /*68e0*/  BPT.TRAP 0x1 ;  /* 0x000000040000795c */ /* 0x000fe20000300000 */
.L_x_13417:
[----:B-1----:R-:W-:Y:S05]  /*68f0*/  @P1 BRA `(.L_x_13418) ;  /* 0x0000000000081947 */ /* 0x002fea0003800000 */
[----:B------:R-:W1:Y:S02]  /*6900*/  SYNCS.PHASECHK.TRANS64.TRYWAIT P1, [UR24+0x22830], R6 ;  /* 0x02283006ff0075a7 */ /* 0x000e640008020158 */
[----:B-1----:R-:W-:Y:S05]  /*6910*/  @!P1 BRA `(.L_x_13419) ;  /* 0x0000009c00b49947 */ /* 0x002fea0003800000 */
.L_x_13418:
        /* <DEDUP_REMOVED lines=121> */
[----:B------:R-:W4:Y:S08]  /*70b0*/  MUFU.TANH R14, R14 ;  /* 0x0000000e000e7308 */ /* 0x000f300000002400 */
[----:B------:R-:W5:Y:S08]  /*70c0*/  MUFU.TANH R15, R15 ;  /* 0x0000000f000f7308 */ /* 0x000f700000002400 */
[----:B------:R-:W0:Y:S01]  /*70d0*/  MUFU.TANH R21, R21 ;  /* 0x0000001500157308 */ /* 0x000e220000002400 */
[----:B---3--:R-:W-:Y:S01]  /*70e0*/  FMNMX.FTZ R192, R3, R184, !PT ;  /* 0x000000b803c07209 */ /* 0x008fe20007810000 */
[----:B------:R-:W-:Y:S01]  /*70f0*/  FMUL.FTZ R184, R190, UR25 ;  /* 0x00000019beb87c20 */ /* 0x000fe20008410000 */
[----:B-1----:R-:W-:-:S05]  /*7100*/  FMNMX.FTZ R190, R10, R7, !PT ;  /* 0x000000070abe7209 */ /* 0x002fca0007810000 */
[----:B------:R-:W1:Y:S01]  /*7110*/  MUFU.TANH R153, R153 ;  /* 0x0000009900997308 */ /* 0x000e620000002400 */
[----:B------:R-:W3:Y:S07]  /*7120*/  SHFL.BFLY PT, R3, R192, 0x1, 0x1f ;  /* 0x0c201f00c0037f89 */ /* 0x000eee00000e0000 */
[----:B------:R-:W1:Y:S08]  /*7130*/  MUFU.TANH R155, R155 ;  /* 0x0000009b009b7308 */ /* 0x000e700000002400 */
[----:B------:R-:W1:Y:S08]  /*7140*/  MUFU.TANH R157, R157 ;  /* 0x0000009d009d7308 */ /* 0x000e700000002400 */
[----:B------:R-:W1:Y:S01]  /*7150*/  MUFU.TANH R159, R159 ;  /* 0x0000009f009f7308 */ /* 0x000e620000002400 */
[----:B---3--:R-:W-:-:S05]  /*7160*/  FMNMX.FTZ R3, R192, R3, !PT ;  /* 0x00000003c0037209 */ /* 0x008fca0007810000 */
[C---:B------:R-:W-:Y:S02]  /*7170*/  FMUL.FTZ R201, R3.reuse, UR10 ;  /* 0x0000000a03c97c20 */ /* 0x040fe40008410000 */
[----:B------:R-:W3:Y:S01]  /*7180*/  MUFU.TANH R161, R161 ;  /* 0x000000a100a17308 */ /* 0x000ee20000002400 */
[----:B------:R-:W-:Y:S01]  /*7190*/  FADD.FTZ R8, -R3, R8 ;  /* 0x0000000803087221 */ /* 0x000fe20000010100 */
[--C-:B------:R-:W-:Y:S01]  /*71a0*/  FFMA.FTZ R191, R9, UR10, -R201.reuse ;  /* 0x0000000a09bf7c23 */ /* 0x100fe200080108c9 */
[----:B--2---:R-:W-:Y:S02]  /*71b0*/  FMNMX.FTZ R9, R11, R190, !PT ;  /* 0x000000be0b097209 */ /* 0x004fe40007810000 */
[----:B------:R-:W-:Y:S01]  /*71c0*/  FMUL.FTZ R8, R8, UR10 ;  /* 0x0000000a08087c20 */ /* 0x000fe20008410000 */
[--C-:B------:R-:W-:Y:S01]  /*71d0*/  FFMA.FTZ R12, R12, UR10, -R201.reuse ;  /* 0x0000000a0c0c7c23 */ /* 0x100fe200080108c9 */
[--C-:B------:R-:W-:Y:S01]  /*71e0*/  FFMA.FTZ R193, R152, UR10, -R201.reuse ;  /* 0x0000000a98c17c23 */ /* 0x100fe200080108c9 */
[----:B----4-:R-:W-:Y:S01]  /*71f0*/  FMNMX.FTZ R190, R14, R9, !PT ;  /* 0x000000090ebe7209 */ /* 0x010fe20007810000 */
[--C-:B------:R-:W-:Y:S01]  /*7200*/  FFMA.FTZ R9, R0, UR10, -R201.reuse ;  /* 0x0000000a00097c23 */ /* 0x100fe200080108c9 */
[----:B------:R-:W2:Y:S01]  /*7210*/  MUFU.TANH R163, R163 ;  /* 0x000000a300a37308 */ /* 0x000ea20000002400 */
[--C-:B------:R-:W-:Y:S01]  /*7220*/  FFMA.FTZ R13, R13, UR10, -R201.reuse ;  /* 0x0000000a0d0d7c23 */ /* 0x100fe200080108c9 */
[----:B-----5:R-:W-:Y:S01]  /*7230*/  FMNMX.FTZ R0, R15, R190, !PT ;  /* 0x000000be0f007209 */ /* 0x020fe20007810000 */
[--C-:B------:R-:W-:Y:S01]  /*7240*/  FFMA.FTZ R20, R20, UR10, -R201.reuse ;  /* 0x0000000a14147c23 */ /* 0x100fe200080108c9 */
[--C-:B------:R-:W-:Y:S01]  /*7250*/  FFMA.FTZ R199, R164, UR10, -R201.reuse ;  /* 0x0000000aa4c77c23 */ /* 0x100fe200080108c9 */
[--C-:B------:R-:W-:Y:S01]  /*7260*/  FFMA.FTZ R164, R165, UR10, -R201.reuse ;  /* 0x0000000aa5a47c23 */ /* 0x100fe200080108c9 */
[----:B0-----:R-:W-:Y:S01]  /*7270*/  FMNMX.FTZ R0, R21, R0, !PT ;  /* 0x0000000015007209 */ /* 0x001fe20007810000 */
[--C-:B------:R-:W-:Y:S01]  /*7280*/  FFMA.FTZ R165, R166, UR10, -R201.reuse ;  /* 0x0000000aa6a57c23 */ /* 0x100fe200080108c9 */
[----:B------:R-:W0:Y:S01]  /*7290*/  MUFU.TANH R175, R175 ;  /* 0x000000af00af7308 */ /* 0x000e220000002400 */
[--C-:B------:R-:W-:Y:S01]  /*72a0*/  FFMA.FTZ R166, R167, UR10, -R201.reuse ;  /* 0x0000000aa7a67c23 */ /* 0x100fe200080108c9 */
[----:B-1----:R-:W-:Y:S01]  /*72b0*/  FMNMX.FTZ R0, R153, R0, !PT ;  /* 0x0000000099007209 */ /* 0x002fe20007810000 */
[--C-:B------:R-:W-:Y:S01]  /*72c0*/  FFMA.FTZ R167, R168, UR10, -R201.reuse ;  /* 0x0000000aa8a77c23 */ /* 0x100fe200080108c9 */
[--C-:B------:R-:W-:Y:S01]  /*72d0*/  FFMA.FTZ R168, R169, UR10, -R201.reuse ;  /* 0x0000000aa9a87c23 */ /* 0x100fe200080108c9 */
[--C-:B------:R-:W-:Y:S01]  /*72e0*/  FFMA.FTZ R169, R170, UR10, -R201.reuse ;  /* 0x0000000aaaa97c23 */ /* 0x100fe200080108c9 */
[----:B------:R-:W-:Y:S01]  /*72f0*/  FMNMX.FTZ R0, R155, R0, !PT ;  /* 0x000000009b007209 */ /* 0x000fe20007810000 */
[--C-:B------:R-:W-:Y:S01]  /*7300*/  FFMA.FTZ R192, R154, UR10, -R201.reuse ;  /* 0x0000000a9ac07c23 */ /* 0x100fe200080108c9 */
[----:B------:R-:W1:Y:S01]  /*7310*/  MUFU.TANH R178, R178 ;  /* 0x000000b200b27308 */ /* 0x000e620000002400 */
[--C-:B------:R-:W-:Y:S01]  /*7320*/  FFMA.FTZ R170, R171, UR10, -R201.reuse ;  /* 0x0000000aabaa7c23 */ /* 0x100fe200080108c9 */
[----:B------:R-:W-:Y:S01]  /*7330*/  FMNMX.FTZ R0, R157, R0, !PT ;  /* 0x000000009d007209 */ /* 0x000fe20007810000 */
[--C-:B------:R-:W-:Y:S01]  /*7340*/  FFMA.FTZ R171, R172, UR10, -R201.reuse ;  /* 0x0000000aacab7c23 */ /* 0x100fe200080108c9 */
[--C-:B------:R-:W-:Y:S01]  /*7350*/  FFMA.FTZ R172, R173, UR10, -R201.reuse ;  /* 0x0000000aadac7c23 */ /* 0x100fe200080108c9 */
[--C-:B------:R-:W-:Y:S01]  /*7360*/  FFMA.FTZ R173, R174, UR10, -R201.reuse ;  /* 0x0000000aaead7c23 */ /* 0x100fe200080108c9 */
[----:B------:R-:W-:Y:S01]  /*7370*/  FMNMX.FTZ R0, R159, R0, !PT ;  /* 0x000000009f007209 */ /* 0x000fe20007810000 */
[--C-:B------:R-:W-:Y:S01]  /*7380*/  FFMA.FTZ R195, R156, UR10, -R201.reuse ;  /* 0x0000000a9cc37c23 */ /* 0x100fe200080108c9 */
[----:B------:R-:W4:Y:S01]  /*7390*/  MUFU.TANH R179, R179 ;  /* 0x000000b300b37308 */ /* 0x000f220000002400 */
[--C-:B------:R-:W-:Y:S01]  /*73a0*/  FFMA.FTZ R174, R177, UR10, -R201.reuse ;  /* 0x0000000ab1ae7c23 */ /* 0x100fe200080108c9 */
[----:B---3--:R-:W-:Y:S01]  /*73b0*/  FMNMX.FTZ R0, R161, R0, !PT ;  /* 0x00000000a1007209 */ /* 0x008fe20007810000 */
[--C-:B------:R-:W-:Y:S01]  /*73c0*/  FFMA.FTZ R194, R158, UR10, -R201.reuse ;  /* 0x0000000a9ec27c23 */ /* 0x100fe200080108c9 */
[--C-:B------:R-:W-:Y:S01]  /*73d0*/  FFMA.FTZ R197, R160, UR10, -R201.reuse ;  /* 0x0000000aa0c57c23 */ /* 0x100fe200080108c9 */
[--C-:B------:R-:W-:Y:S01]  /*73e0*/  FFMA.FTZ R162, R162, UR10, -R201.reuse ;  /* 0x0000000aa2a27c23 */ /* 0x100fe200080108c9 */
[----:B--2---:R-:W-:Y:S01]  /*73f0*/  FMNMX.FTZ R0, R163, R0, !PT ;  /* 0x00000000a3007209 */ /* 0x004fe20007810000 */
[----:B------:R-:W-:Y:S01]  /*7400*/  FFMA.FTZ R177, R176, UR10, -R201 ;  /* 0x0000000ab0b17c23 */ /* 0x000fe200080108c9 */
[----:B------:R-:W2:Y:S08]  /*7410*/  MUFU.TANH R180, R180 ;  /* 0x000000b400b47308 */ /* 0x000eb00000002400 */
[----:B------:R-:W3:Y:S08]  /*7420*/  MUFU.TANH R181, R181 ;  /* 0x000000b500b57308 */ /* 0x000ef00000002400 */
[----:B------:R0:W-:Y:S08]  /*7430*/  MUFU.EX2 R190, R9 ;  /* 0x0000000900be7308 */ /* 0x0001f00000000800 */
[----:B------:R-:W5:Y:S01]  /*7440*/  MUFU.TANH R182, R182 ;  /* 0x000000b600b67308 */ /* 0x000f620000002400 */
[----:B0-----:R-:W-:-:S04]  /*7450*/  FMNMX.FTZ R9, R175, R0, !PT ;  /* 0x00000000af097209 */ /* 0x001fc80007810000 */
[----:B-1----:R-:W-:-:S03]  /*7460*/  FMNMX.FTZ R0, R178, R9, !PT ;  /* 0x00000009b2007209 */ /* 0x002fc60007810000 */
[----:B------:R-:W0:Y:S01]  /*7470*/  MUFU.TANH R183, R183 ;  /* 0x000000b700b77308 */ /* 0x000e220000002400 */
[----:B----4-:R-:W-:-:S04]  /*7480*/  FMNMX.FTZ R9, R179, R0, !PT ;  /* 0x00000000b3097209 */ /* 0x010fc80007810000 */
[----:B--2---:R-:W-:-:S03]  /*7490*/  FMNMX.FTZ R0, R180, R9, !PT ;  /* 0x00000009b4007209 */ /* 0x004fc60007810000 */
[----:B------:R-:W1:Y:S01]  /*74a0*/  MUFU.TANH R184, R184 ;  /* 0x000000b800b87308 */ /* 0x000e620000002400 */
[----:B---3--:R-:W-:-:S04]  /*74b0*/  FMNMX.FTZ R9, R181, R0, !PT ;  /* 0x00000000b5097209 */ /* 0x008fc80007810000 */
[----:B-----5:R-:W-:-:S03]  /*74c0*/  FMNMX.FTZ R0, R182, R9, !PT ;  /* 0x00000009b6007209 */ /* 0x020fc60007810000 */
        /* <DEDUP_REMOVED lines=10> */
[----:B------:R-:W1:Y:S01]  /*7570*/  MUFU.EX2 R8, R8 ;  /* 0x0000000800087308 */ /* 0x000e620000000800 */
[----:B--2---:R-:W-:-:S07]  /*7580*/  FMNMX.FTZ R0, R188, R9, !PT ;  /* 0x00000009bc007209 */ /* 0x004fce0007810000 */
[----:B------:R-:W2:Y:S01]  /*7590*/  MUFU.EX2 R191, R191 ;  /* 0x000000bf00bf7308 */ /* 0x000ea20000000800 */
[----:B0-----:R-:W-:-:S05]  /*75a0*/  FMNMX.FTZ R0, R189, R0, !PT ;  /* 0x00000000bd007209 */ /* 0x001fca0007810000 */
[----:B------:R-:W0:Y:S02]  /*75b0*/  SHFL.BFLY PT, R9, R0, 0x2, 0x1f ;  /* 0x0c401f0000097f89 */ /* 0x000e2400000e0000 */
        /* <DEDUP_REMOVED lines=9> */
[----:B--2---:R-:W-:Y:S01]  /*7650*/  FFMA.FTZ R5, R8, R5, R191 ;  /* 0x0000000508057223 */ /* 0x004fe200000100bf */
[-C--:B------:R-:W-:Y:S01]  /*7660*/  FMUL.FTZ R37, R37, R8.reuse ;  /* 0x0000000825257220 */ /* 0x080fe20000410000 */
[-C--:B------:R-:W-:Y:S01]  /*7670*/  FMUL.FTZ R40, R40, R8.reuse ;  /* 0x0000000828287220 */ /* 0x080fe20000410000 */
[-C--:B------:R-:W-:Y:S01]  /*7680*/  FMUL.FTZ R41, R41, R8.reuse ;  /* 0x0000000829297220 */ /* 0x080fe20000410000 */
[----:B------:R-:W-:Y:S01]  /*7690*/  FADD.FTZ R5, R190, R5 ;  /* 0x00000005be057221 */ /* 0x000fe20000010000 */
        /* <DEDUP_REMOVED lines=39> */
[----:B------:R-:W-:Y:S01]  /*7910*/  IADD3 R9, -R203, 0xb, RZ ;  /* 0x0000000bcb097810 */ /* 0x000fe20007ffe1ff */
        /* <DEDUP_REMOVED lines=16> */
[----:B------:R-:W-:Y:S01]  /*7a20*/  FFMA.FTZ R180, R181, UR10, -R152 ;  /* 0x0000000ab5b47c23 */ /* 0x000fe20008010898 */
[----:B------:R-:W-:-:S02]  /*7a30*/  IMAD.U32 R181, RZ, RZ, UR24 ;  /* 0x00000018ffb57e24 */ /* 0x000fc4000f8e00ff */
[--C-:B------:R-:W-:Y:S01]  /*7a40*/  FFMA.FTZ R21, R21, UR10, -R152.reuse ;  /* 0x0000000a15157c23 */ /* 0x100fe20008010898 */
[--C-:B------:R-:W-:Y:S01]  /*7a50*/  FFMA.FTZ R176, R153, UR10, -R152.reuse ;  /* 0x0000000a99b07c23 */ /* 0x100fe20008010898 */
        /* <DEDUP_REMOVED lines=16> */
[----:B------:R-:W2:Y:S01]  /*7b60*/  MUFU.EX2 R14, R14 ;  /* 0x0000000e000e7308 */ /* 0x000ea20000000800 */
[----:B------:R-:W-:-:S02]  /*7b70*/  @!P2 VIADD R153, R181, 0x22840 ;  /* 0x00022840b599a836 */ /* 0x000fc40000000000 */
[----:B0-----:R-:W-:Y:S01]  /*7b80*/  FFMA.FTZ R4, R7, R4, R10 ;  /* 0x0000000407047223 */ /* 0x001fe2000001000a */
[----:B------:R-:W-:Y:S01]  /*7b90*/  FADD.FTZ R5, R13, R152 ;  /* 0x000000980d057221 */ /* 0x000fe20000010000 */
[-C--:B------:R-:W-:Y:S01]  /*7ba0*/  FMUL.FTZ R112, R112, R8.reuse ;  /* 0x0000000870707220 */ /* 0x080fe20000410000 */
[-C--:B------:R-:W-:Y:S01]  /*7bb0*/  FMUL.FTZ R113, R113, R8.reuse ;  /* 0x0000000871717220 */ /* 0x080fe20000410000 */
[----:B------:R-:W-:Y:S01]  /*7bc0*/  @!P2 PRMT R153, RZ, 0x654, R153 ;  /* 0x00000654ff99a816 */ /* 0x000fe20000000099 */
[----:B------:R-:W-:Y:S01]  /*7bd0*/  FADD.FTZ R152, R20, R5 ;  /* 0x0000000514987221 */ /* 0x000fe20000010000 */
[----:B------:R-:W0:Y:S01]  /*7be0*/  MUFU.EX2 R15, R15 ;  /* 0x0000000f000f7308 */ /* 0x000e220000000800 */
[----:B------:R3:W-:Y:S06]  /*7bf0*/  BAR.ARV R9, 0x100 ;  /* 0x000400090000751d */ /* 0x0007ec0000002000 */
[----:B------:R1:W-:Y:S01]  /*7c00*/  @!P2 SYNCS.ARRIVE.TRANS64.RED.A1T0 RZ, [R153+URZ], RZ ;  /* 0x000000ff99ffa9a7 */ /* 0x0003e2000810043f */
[----:B------:R-:W4:Y:S01]  /*7c10*/  MUFU.EX2 R21, R21 ;  /* 0x0000001500157308 */ /* 0x000f220000000800 */
[----:B------:R-:W-:Y:S01]  /*7c20*/  FADD.FTZ R5, R193, R152 ;  /* 0x00000098c1057221 */ /* 0x000fe20000010000 */
[-C--:B------:R-:W-:Y:S01]  /*7c30*/  FMUL.FTZ R116, R116, R8.reuse ;  /* 0x0000000874747220 */ /* 0x080fe20000410000 */
[-C--:B------:R-:W-:Y:S01]  /*7c40*/  FMUL.FTZ R117, R117, R8.reuse ;  /* 0x0000000875757220 */ /* 0x080fe20000410000 */
[-C--:B------:R-:W-:Y:S01]  /*7c50*/  FMUL.FTZ R120, R120, R8.reuse ;  /* 0x0000000878787220 */ /* 0x080fe20000410000 */
[----:B------:R-:W-:Y:S01]  /*7c60*/  FADD.FTZ R152, R192, R5 ;  /* 0x00000005c0987221 */ /* 0x000fe20000010000 */
[-C--:B------:R-:W-:Y:S01]  /*7c70*/  FMUL.FTZ R121, R121, R8.reuse ;  /* 0x0000000879797220 */ /* 0x080fe20000410000 */
[----:B-1----:R-:W-:Y:S01]  /*7c80*/  FADD.FTZ R153, R11, R4 ;  /* 0x000000040b997221 */ /* 0x002fe20000010000 */
[----:B------:R-:W1:Y:S01]  /*7c90*/  MUFU.EX2 R176, R176 ;  /* 0x000000b000b07308 */ /* 0x000e620000000800 */
[----:B------:R-:W-:Y:S01]  /*7ca0*/  FADD.FTZ R5, R195, R152 ;  /* 0x00000098c3057221 */ /* 0x000fe20000010000 */
[-C--:B------:R-:W-:Y:S01]  /*7cb0*/  FMUL.FTZ R124, R124, R8.reuse ;  /* 0x000000087c7c7220 */ /* 0x080fe20000410000 */
[----:B--2---:R-:W-:Y:S01]  /*7cc0*/  FADD.FTZ R4, R14, R153 ;  /* 0x000000990e047221 */ /* 0x004fe20000010000 */
[-C--:B------:R-:W-:Y:S01]  /*7cd0*/  FMUL.FTZ R125, R125, R8.reuse ;  /* 0x000000087d7d7220 */ /* 0x080fe20000410000 */
[----:B------:R-:W-:Y:S01]  /*7ce0*/  FADD.FTZ R152, R194, R5 ;  /* 0x00000005c2987221 */ /* 0x000fe20000010000 */
[-C--:B------:R-:W-:Y:S01]  /*7cf0*/  FMUL.FTZ R128, R128, R8.reuse ;  /* 0x0000000880807220 */ /* 0x080fe20000410000 */
[----:B0-----:R-:W-:Y:S01]  /*7d00*/  FADD.FTZ R4, R15, R4 ;  /* 0x000000040f047221 */ /* 0x001fe20000010000 */
[----:B------:R-:W0:Y:S01]  /*7d10*/  MUFU.EX2 R196, R196 ;  /* 0x000000c400c47308 */ /* 0x000e220000000800 */
[----:B------:R-:W-:Y:S01]  /*7d20*/  FADD.FTZ R5, R197, R152 ;  /* 0x00000098c5057221 */ /* 0x000fe20000010000 */
[-C--:B------:R-:W-:Y:S01]  /*7d30*/  FMUL.FTZ R129, R129, R8.reuse ;  /* 0x0000000881817220 */ /* 0x080fe20000410000 */
[----:B----4-:R-:W-:Y:S01]  /*7d40*/  FADD.FTZ R153, R21, R4 ;  /* 0x0000000415997221 */ /* 0x010fe20000010000 */
        /* <DEDUP_REMOVED lines=100> */
[C---:B-1----:R-:W-:Y:S01]  /*8390*/  FADD.FTZ R5, R167.reuse, R152 ;  /* 0x00000098a7057221 */ /* 0x042fe20000010000 */
        /* <DEDUP_REMOVED lines=9> */
[----:B--2---:R-:W-:Y:S01]  /*8430*/  FADD.FTZ R152, R168, R5 ;  /* 0x00000005a8987221 */ /* 0x004fe20000010000 */
[----:B------:R-:W-:Y:S02]  /*8440*/  F2FP.F16.F32.PACK_AB R159, R201, R196 ;  /* 0x000000c4c99f723e */ /* 0x000fe400000000ff */
[----:B------:R-:W-:Y:S02]  /*8450*/  F2FP.F16.F32.PACK_AB R161, R161, R198 ;  /* 0x000000c6a1a1723e */ /* 0x000fe400000000ff */
[----:B------:R-:W-:-:S02]  /*8460*/  F2FP.F16.F32.PACK_AB R163, R202, R163 ;  /* 0x000000a3caa3723e */ /* 0x000fc400000000ff */
[----:B------:R-:W2:Y:S01]  /*8470*/  MUFU.EX2 R179, R179 ;  /* 0x000000b300b37308 */ /* 0x000ea20000000800 */
[C---:B-1----:R-:W-:Y:S01]  /*8480*/  FADD.FTZ R4, R178.reuse, R153 ;  /* 0x00000099b2047221 */ /* 0x042fe20000010000 */
[----:B------:R-:W-:-:S06]  /*8490*/  F2FP.F16.F32.PACK_AB R165, R178, R175 ;  /* 0x000000afb2a5723e */ /* 0x000fcc00000000ff */
[----:B------:R-:W1:Y:S01]  /*84a0*/  MUFU.EX2 R170, R170 ;  /* 0x000000aa00aa7308 */ /* 0x000e620000000800 */
[C---:B0-----:R-:W-:Y:S01]  /*84b0*/  FADD.FTZ R5, R169.reuse, R152 ;  /* 0x00000098a9057221 */ /* 0x041fe20000010000 */
[----:B------:R-:W-:Y:S02]  /*84c0*/  F2FP.F16.F32.PACK_AB R168, R169, R168 ;  /* 0x000000a8a9a8723e */ /* 0x000fe400000000ff */
[----:B------:R-:W-:-:S04]  /*84d0*/  F2FP.F16.F32.PACK_AB R152, R190, R191 ;  /* 0x000000bfbe98723e */ /* 0x000fc800000000ff */
        /* <DEDUP_REMOVED lines=8> */
[----:B--2---:R-:W-:Y:S01]  /*8560*/  FADD.FTZ R5, R171, R154 ;  /* 0x0000009aab057221 */ /* 0x004fe20000010000 */
[----:B------:R-:W-:Y:S02]  /*8570*/  F2FP.F16.F32.PACK_AB R154, R13, R12 ;  /* 0x0000000c0d9a723e */ /* 0x000fe400000000ff */
[----:B------:R-:W-:-:S04]  /*8580*/  F2FP.F16.F32.PACK_AB R170, R171, R170 ;  /* 0x000000aaabaa723e */ /* 0x000fc800000000ff */
        /* <DEDUP_REMOVED lines=11> */
[----:B0-----:R-:W-:Y:S01]  /*8640*/  FADD.FTZ R4, R184, R153 ;  /* 0x00000099b8047221 */ /* 0x001fe20000010000 */
[----:B------:R-:W-:-:S06]  /*8650*/  F2FP.F16.F32.PACK_AB R153, R11, R10 ;  /* 0x0000000a0b99723e */ /* 0x000fcc00000000ff */
[----:B------:R-:W0:Y:S01]  /*8660*/  MUFU.EX2 R13, R187 ;  /* 0x000000bb000d7308 */ /* 0x000e220000000800 */
[C---:B--2---:R-:W-:Y:S01]  /*8670*/  FADD.FTZ R157, R185.reuse, R4 ;  /* 0x00000004b99d7221 */ /* 0x044fe20000010000 */
[----:B------:R-:W-:-:S06]  /*8680*/  F2FP.F16.F32.PACK_AB R171, R185, R184 ;  /* 0x000000b8b9ab723e */ /* 0x000fcc00000000ff */
[----:B------:R-:W2:Y:S01]  /*8690*/  MUFU.EX2 R174, R174 ;  /* 0x000000ae00ae7308 */ /* 0x000ea20000000800 */
[----:B-1----:R-:W-:Y:S01]  /*86a0*/  FADD.FTZ R4, R186, R157 ;  /* 0x0000009dba047221 */ /* 0x002fe20000010000 */
        /* <DEDUP_REMOVED lines=14> */
.L_x_13420:
[----:B------:R0:W1:Y:S01]  /*8790*/  SYNCS.PHASECHK.TRANS64.TRYWAIT P1, [UR24+0x22850], R6 ;  /* 0x02285006ff0075a7 */ /* 0x0000620008020158 */
[----:B------:R-:W-:Y:S05]  /*87a0*/  @!P0 BRA `(.L_x_13421) ;  /* 0x0000000000048947 */ /* 0x000fea0003800000 */
[----:B------:R-:W-:Y:S01]  /*87b0*/  BPT.TRAP 0x1 ;  /* 0x000000040000795c */ /* 0x000fe20000300000 */
.L_x_13421:
[----:B-1----:R-:W-:Y:S05]  /*87c0*/  @P1 BRA `(.L_x_13422) ;  /* 0x0000000000081947 */ /* 0x002fea0003800000 */
[----:B------:R-:W1:Y:S02]  /*87d0*/  SYNCS.PHASECHK.TRANS64.TRYWAIT P1, [UR24+0x22850], R6 ;  /* 0x02285006ff0075a7 */ /* 0x000e640008020158 */
[----:B-1----:R-:W-:Y:S05]  /*87e0*/  @!P1 BRA `(.L_x_13423) ;  /* 0x0000008000189947 */ /* 0x002fea0003800000 */
.L_x_13422:
[----:B------:R-:W2:Y:S01]  /*87f0*/  S2R R7, SR_TID.X ;  /* 0x0000000000077919 */ /* 0x000ea20000002100 */
[----:B------:R-:W-:Y:S01]  /*8800*/  UIMAD UR11, UR36, 0xc00, UR21 ;  /* 0x00000c00240b78a4 */ /* 0x000fe2000f8e0215 */
[----:B------:R-:W-:Y:S01]  /*8810*/  ISETP.LT.AND P1, PT, RZ, UR23, PT ;  /* 0x00000017ff007c0c */ /* 0x000fe2000bf21270 */
[----:B------:R-:W-:Y:S01]  /*8820*/  UMOV UR7, 0x40000040 ;  /* 0x4000004000077882 */ /* 0x000fe20000000000 */
[----:B-1----:R-:W-:Y:S01]  /*8830*/  @!P2 VIADD R181, R181, 0x22860 ;  /* 0x00022860b5b5a836 */ /* 0x002fe20000000000 */
[----:B------:R-:W-:Y:S01]  /*8840*/  UIADD3 UR23, UR23, -0x1, URZ ;  /* 0xffffffff17177890 */ /* 0x000fe2000fffe03f */
[----:B------:R-:W-:Y:S02]  /*8850*/  IMAD.MOV.U32 R8, RZ, RZ, R3 ;  /* 0x000000ffff087224 */ /* 0x000fe400078e0003 */
[----:B------:R-:W-:Y:S01]  /*8860*/  UMOV UR6, UR11 ;  /* 0x0000000b00067c82 */ /* 0x000fe20008000000 */
[----:B------:R-:W-:Y:S02]  /*8870*/  @!P2 PRMT R181, RZ, 0x654, R181 ;  /* 0x00000654ffb5a816 */ /* 0x000fe400000000b5 */
        /* <DEDUP_REMOVED lines=39> */
.L_x_13415:
[----:B------:R-:W2:Y:S01]  /*8af0*/  SHFL.BFLY PT, R11, R4, 0x2, 0x1f ;  /* 0x0c401f00040b7f89 */ /* 0x000ea200000e0000 */
[----:B------:R-:W-:Y:S01]  /*8b00*/  UIADD3 UR36, UR36, 0x1, URZ ;  /* 0x0000000124247890 */ /* 0x000fe2000fffe03f */
[----:B------:R-:W-:Y:S01]  /*8b10*/  IMAD.U32 R14, RZ, RZ, UR10 ;  /* 0x0000000aff0e7e24 */ /* 0x000fe2000f8e00ff */
[----:B------:R3:W-:Y:S06]  /*8b20*/  BAR.ARV R9, 0x100 ;  /* 0x000400090000751d */ /* 0x0007ec0000002000 */
[----:B------:R-:W-:Y:S02]  /*8b30*/  UISETP.NE.AND UP0, UPT, UR36, 0x2, UPT ;  /* 0x000000022400788c */ /* 0x000fe4000bf05270 */
[----:B------:R-:W-:Y:S06]  /*8b40*/  BAR.ARV 0x8, 0x180 ;  /* 0x0206000000007b1d */ /* 0x000fec0000002000 */
[----:B------:R-:W-:Y:S01]  /*8b50*/  USEL UR4, URZ, 0x1, UP0 ;  /* 0x000000013f047887 */ /* 0x000fe20008000000 */
[----:B------:R-:W-:Y:S01]  /*8b60*/  PLOP3.LUT P0, PT, PT, PT, PT, 0x8, 0x0 ;  /* 0x000000000000781c */ /* 0x000fe20003f0e170 */
[----:B01----:R-:W0:Y:S01]  /*8b70*/  SHFL.BFLY PT, R6, R5, 0x2, 0x1f ;  /* 0x0c401f0005067f89 */ /* 0x003e2200000e0000 */
[----:B------:R-:W-:-:S02]  /*8b80*/  UIADD3 UR38, UR38, 0x1, URZ ;  /* 0x0000000126267890 */ /* 0x000fc4000fffe03f */
[----:B------:R-:W-:Y:S01]  /*8b90*/  USEL UR36, UR36, URZ, UP0 ;  /* 0x0000003f24247287 */ /* 0x000fe20008000000 */
[----:B--2---:R-:W-:Y:S01]  /*8ba0*/  FADD.FTZ R11, R11, R4 ;  /* 0x000000040b0b7221 */ /* 0x004fe20000010000 */
[----:B------:R-:W-:Y:S01]  /*8bb0*/  IMAD.MOV.U32 R4, RZ, RZ, RZ ;  /* 0x000000ffff047224 */ /* 0x000fe200078e00ff */
[----:B------:R-:W-:-:S03]  /*8bc0*/  ULOP3.LUT UR37, UR37, UR4, URZ, 0x3c, !UPT ;  /* 0x0000000425257292 */ /* 0x000fc6000f8e3c3f */
[----:B------:R-:W1:Y:S01]  /*8bd0*/  SHFL.BFLY PT, R8, R11, 0x1, 0x1f ;  /* 0x0c201f000b087f89 */ /* 0x000e6200000e0000 */
[----:B0-----:R-:W-:Y:S01]  /*8be0*/  FADD.FTZ R6, R6, R5 ;  /* 0x0000000506067221 */ /* 0x001fe20000010000 */
[----:B------:R-:W-:-:S04]  /*8bf0*/  IMAD.MOV.U32 R5, RZ, RZ, -0x800000 ;  /* 0xff800000ff057424 */ /* 0x000fc800078e00ff */
[----:B------:R-:W0:Y:S01]  /*8c00*/  SHFL.BFLY PT, R7, R6, 0x1, 0x1f ;  /* 0x0c201f0006077f89 */ /* 0x000e2200000e0000 */
[----:B-1----:R-:W-:Y:S01]  /*8c10*/  FADD.FTZ R10, R11, R8 ;  /* 0x000000080b0a7221 */ /* 0x002fe20000010000 */
[----:B------:R-:W-:-:S04]  /*8c20*/  IMAD.U32 R8, RZ, RZ, UR10 ;  /* 0x0000000aff087e24 */ /* 0x000fc8000f8e00ff */
[----:B------:R-:W-:-:S13]  /*8c30*/  FSETP.NE.FTZ.AND P2, PT, R10, RZ, PT ;  /* 0x000000ff0a00720b */ /* 0x000fda0003f55000 */
[----:B------:R-:W1:Y:S01]  /*8c40*/  @P2 MUFU.RCP R4, R10 ;  /* 0x0000000a00042308 */ /* 0x000e620000001000 */
[----:B------:R-:W-:Y:S01]  /*8c50*/  @P2 FMUL.FTZ R14, R14, 0.69314718246459960938 ;  /* 0x3f3172180e0e2820 */ /* 0x000fe20000410000 */
[----:B0-----:R-:W-:Y:S01]  /*8c60*/  FADD.FTZ R12, R6, R7 ;  /* 0x00000007060c7221 */ /* 0x001fe20000010000 */
[----:B------:R-:W-:Y:S02]  /*8c70*/  IMAD.MOV.U32 R7, RZ, RZ, RZ ;  /* 0x000000ffff077224 */ /* 0x000fe400078e00ff */
[----:B------:R-:W-:Y:S02]  /*8c80*/  IMAD.MOV.U32 R6, RZ, RZ, -0x800000 ;  /* 0xff800000ff067424 */ /* 0x000fe400078e00ff */
[----:B------:R-:W-:Y:S01]  /*8c90*/  FSETP.NE.FTZ.AND P1, PT, R12, RZ, PT ;  /* 0x000000ff0c00720b */ /* 0x000fe20003f35000 */
[----:B------:R-:W0:Y:S01]  /*8ca0*/  @P2 MUFU.LG2 R10, R10 ;  /* 0x0000000a000a2308 */ /* 0x000e220000000c00 */
[-C--:B-1----:R-:W-:Y:S01]  /*8cb0*/  FMUL.FTZ R26, R26, R4.reuse ;  /* 0x000000041a1a7220 */ /* 0x082fe20000410000 */
[-C--:B------:R-:W-:Y:S01]  /*8cc0*/  FMUL.FTZ R34, R34, R4.reuse ;  /* 0x0000000422227220 */ /* 0x080fe20000410000 */
[----:B------:R-:W-:-:S09]  /*8cd0*/  FMUL.FTZ R35, R35, R4 ;  /* 0x0000000423237220 */ /* 0x000fd20000410000 */
[----:B---3--:R-:W1:Y:S01]  /*8ce0*/  @P1 MUFU.LG2 R9, R12 ;  /* 0x0000000c00091308 */ /* 0x008e620000000c00 */
[----:B------:R-:W-:Y:S01]  /*8cf0*/  @P1 FMUL.FTZ R8, R8, 0.69314718246459960938 ;  /* 0x3f31721808081820 */ /* 0x000fe20000410000 */
[-C--:B------:R-:W-:Y:S01]  /*8d00*/  FMUL.FTZ R38, R38, R4.reuse ;  /* 0x0000000426267220 */ /* 0x080fe20000410000 */
[-C--:B------:R-:W-:Y:S01]  /*8d10*/  FMUL.FTZ R39, R39, R4.reuse ;  /* 0x0000000427277220 */ /* 0x080fe20000410000 */
[-C--:B------:R-:W-:Y:S01]  /*8d20*/  FMUL.FTZ R42, R42, R4.reuse ;  /* 0x000000042a2a7220 */ /* 0x080fe20000410000 */
[----:B0-----:R-:W-:Y:S01]  /*8d30*/  @P2 FMUL.FTZ R11, R10, 0.69314718246459960938 ;  /* 0x3f3172180a0b2820 */ /* 0x001fe20000410000 */
        /* <DEDUP_REMOVED lines=126> */
.L_x_13394:
        /* <DEDUP_REMOVED lines=13> */
[----:B------:R-:W-:Y:S01]  /*95f0*/  F2FP.F16.F32.PACK_AB R25, R48, R26 ;  /* 0x0000001a3019723e */ /* 0x000fe200000000ff */
[----:B------:R-:W-:Y:S01]  /*9600*/  BAR.SYNC.DEFER_BLOCKING 0x1, 0x100 ;  /* 0x0044000000007b1d */ /* 0x000fe20000010000 */
[----:B------:R-:W-:Y:S01]  /*9610*/  F2FP.F16.F32.PACK_AB R26, R29, R28 ;  /* 0x0000001c1d1a723e */ /* 0x000fe200000000ff */
[----:B------:R-:W-:Y:S01]  /*9620*/  USHF.R.S32.HI UR12, URZ, 0x1f, UR42 ;  /* 0x0000001f3f0c7899 */ /* 0x000fe2000801142a */
[----:B------:R-:W-:Y:S02]  /*9630*/  F2FP.F16.F32.PACK_AB R27, R44, R27 ;  /* 0x0000001b2c1b723e */ /* 0x000fe400000000ff */
[----:B------:R-:W-:-:S03]  /*9640*/  F2FP.F16.F32.PACK_AB R32, R33, R32 ;  /* 0x000000202120723e */ /* 0x000fc600000000ff */
[----:B------:R-:W1:Y:S01]  /*9650*/  LDC R48, c[0x0][0xbe8] ;  /* 0x0002fa00ff307b82 */ /* 0x000e620000000800 */
[----:B------:R-:W-:Y:S01]  /*9660*/  F2FP.F16.F32.PACK_AB R33, R35, R34 ;  /* 0x000000222321723e */ /* 0x000fe200000000ff */
[----:B------:R-:W-:Y:S01]  /*9670*/  ULDC.64 UR8, c[0x0][0xb90] ;  /* 0x0002e40000087ab9 */ /* 0x000fe20000000a00 */
[----:B------:R-:W-:Y:S01]  /*9680*/  F2FP.F16.F32.PACK_AB R35, R39, R38 ;  /* 0x000000262723723e */ /* 0x000fe200000000ff */
[----:B------:R-:W-:Y:S01]  /*9690*/  VIADD R39, R16, UR44 ;  /* 0x0000002c10277c36 */ /* 0x000fe20008000000 */
[----:B------:R-:W-:Y:S01]  /*96a0*/  UIMAD UR5, UR10, UR8, URZ ;  /* 0x000000080a0572a4 */ /* 0x000fe2000f8e023f */
[----:B------:R-:W-:Y:S01]  /*96b0*/  F2FP.F16.F32.PACK_AB R40, R41, R40 ;  /* 0x000000282928723e */ /* 0x000fe200000000ff */
[----:B------:R-:W-:Y:S01]  /*96c0*/  UIMAD.WIDE.U32 UR6, UR39, UR8, URZ ;  /* 0x00000008270672a5 */ /* 0x000fe2000f8e003f */
[----:B------:R-:W-:Y:S01]  /*96d0*/  F2FP.F16.F32.PACK_AB R34, R37, R36 ;  /* 0x000000242522723e */ /* 0x000fe200000000ff */
[----:B------:R-:W-:Y:S01]  /*96e0*/  UIMAD UR5, UR39, UR9, UR5 ;  /* 0x00000009270572a4 */ /* 0x000fe2000f8e0205 */
[----:B------:R-:W-:Y:S01]  /*96f0*/  F2FP.F16.F32.PACK_AB R41, R43, R42 ;  /* 0x0000002a2b29723e */ /* 0x000fe200000000ff */
[----:B------:R-:W-:Y:S01]  /*9700*/  IMAD.MOV.U32 R36, RZ, RZ, R39 ;  /* 0x000000ffff247224 */ /* 0x000fe200078e0027 */
[----:B------:R-:W-:Y:S01]  /*9710*/  F2FP.F16.F32.PACK_AB R42, R45, R182 ;  /* 0x000000b62d2a723e */ /* 0x000fe200000000ff */
[----:B------:R-:W-:Y:S01]  /*9720*/  ULDC.64 UR8, c[0x0][0xb98] ;  /* 0x0002e60000087ab9 */ /* 0x000fe20000000a00 */
[----:B------:R-:W-:Y:S01]  /*9730*/  F2FP.F16.F32.PACK_AB R43, R47, R46 ;  /* 0x0000002e2f2b723e */ /* 0x000fe200000000ff */
[----:B------:R-:W-:-:S02]  /*9740*/  UIADD3 UR7, UR7, UR5, URZ ;  /* 0x0000000507077290 */ /* 0x000fc4000fffe03f */
[----:B------:R-:W-:Y:S02]  /*9750*/  UIMAD UR5, UR12, UR8, URZ ;  /* 0x000000080c0572a4 */ /* 0x000fe4000f8e023f */
[----:B------:R-:W-:Y:S01]  /*9760*/  UIMAD.WIDE.U32 UR6, UR42, UR8, UR6 ;  /* 0x000000082a0672a5 */ /* 0x000fe2000f8e0006 */
[----:B------:R-:W-:Y:S02]  /*9770*/  MOV R172, R203 ;  /* 0x000000cb00ac7202 */ /* 0x000fe40000000f00 */
[----:B0-----:R-:W-:Y:S01]  /*9780*/  MOV R173, R0 ;  /* 0x0000000000ad7202 */ /* 0x001fe20000000f00 */
[----:B------:R-:W-:-:S03]  /*9790*/  UIMAD UR5, UR42, UR9, UR5 ;  /* 0x000000092a0572a4 */ /* 0x000fc6000f8e0205 */
[----:B------:R-:W-:Y:S01]  /*97a0*/  ULDC.64 UR8, c[0x0][0xae8] ;  /* 0x0002ba0000087ab9 */ /* 0x000fe20000000a00 */
[----:B------:R-:W-:-:S04]  /*97b0*/  IMAD.WIDE R20, R207, 0x2, R172 ;  /* 0x00000002cf147825 */ /* 0x000fc800078e02ac */
[----:B------:R-:W-:Y:S01]  /*97c0*/  IMAD.WIDE R172, R3, 0x2, R172 ;  /* 0x0000000203ac7825 */ /* 0x000fe200078e02ac */
[C---:B------:R-:W-:Y:S02]  /*97d0*/  IADD3 R9, P3, R20.reuse, 0xc060, RZ ;  /* 0x0000c06014097810 */ /* 0x040fe40007f7e0ff */
[C---:B------:R-:W-:Y:S02]  /*97e0*/  IADD3 R115, P0, R20.reuse, 0x8060, RZ ;  /* 0x0000806014737810 */ /* 0x040fe40007f1e0ff */
[----:B------:R-:W-:Y:S02]  /*97f0*/  LOP3.LUT R8, R9, 0x380, RZ, 0xc0, !PT ;  /* 0x0000038009087812 */ /* 0x000fe400078ec0ff */
[----:B------:R-:W-:Y:S01]  /*9800*/  IADD3 R111, P2, R20, 0x8040, RZ ;  /* 0x00008040146f7810 */ /* 0x000fe20007f5e0ff */
[--C-:B------:R-:W-:Y:S01]  /*9810*/  IMAD.X R153, RZ, RZ, R21.reuse, P0 ;  /* 0x000000ffff997224 */ /* 0x100fe200000e0615 */
[----:B------:R-:W-:Y:S02]  /*9820*/  SHF.R.U64 R8, R8, 0x3, RZ ;  /* 0x0000000308087819 */ /* 0x000fe400000012ff */
[----:B------:R-:W-:Y:S01]  /*9830*/  LOP3.LUT R0, R115, 0x380, RZ, 0xc0, !PT ;  /* 0x0000038073007812 */ /* 0x000fe200078ec0ff */
[----:B------:R-:W-:Y:S01]  /*9840*/  IMAD.X R157, RZ, RZ, R21, P2 ;  /* 0x000000ffff9d7224 */ /* 0x000fe200010e0615 */
[----:B------:R-:W-:-:S02]  /*9850*/  LOP3.LUT R147, R20, 0x380, RZ, 0xc0, !PT ;  /* 0x0000038014937812 */ /* 0x000fc400078ec0ff */
[----:B------:R-:W-:Y:S01]  /*9860*/  LOP3.LUT R8, R8, R9, RZ, 0x3c, !PT ;  /* 0x0000000908087212 */ /* 0x000fe200078e3cff */
[--C-:B------:R-:W-:Y:S01]  /*9870*/  IMAD.X R9, RZ, RZ, R21.reuse, P3 ;  /* 0x000000ffff097224 */ /* 0x100fe200018e0615 */
[----:B------:R-:W-:Y:S02]  /*9880*/  IADD3 R12, P2, R20, 0x4000, RZ ;  /* 0x00004000140c7810 */ /* 0x000fe40007f5e0ff */
[----:B------:R-:W-:Y:S02]  /*9890*/  SHF.R.U64 R0, R0, 0x3, RZ ;  /* 0x0000000300007819 */ /* 0x000fe400000012ff */
        /* <DEDUP_REMOVED lines=11> */
[----:B------:R-:W-:Y:S01]  /*9950*/  LOP3.LUT R152, R0, R115, RZ, 0x3c, !PT ;  /* 0x0000007300987212 */ /* 0x000fe200078e3cff */
[----:B------:R-:W-:Y:S01]  /*9960*/  IMAD.X R159, RZ, RZ, R21, P3 ;  /* 0x000000ffff9f7224 */ /* 0x000fe200018e0615 */
[----:B------:R-:W-:-:S02]  /*9970*/  IADD3 R115, P2, R172, 0x7000, RZ ;  /* 0x00007000ac737810 */ /* 0x000fc40007f5e0ff */
        /* <DEDUP_REMOVED lines=13> */
[--C-:B------:R-:W-:Y:S01]  /*9a50*/  IMAD.X R171, RZ, RZ, R21.reuse, P3 ;  /* 0x000000ffffab7224 */ /* 0x100fe200018e0615 */
[----:B------:R-:W-:Y:S01]  /*9a60*/  LOP3.LUT R114, R115, 0x380, RZ, 0xc0, !PT ;  /* 0x0000038073727812 */ /* 0x000fe200078ec0ff */
[----:B------:R-:W-:Y:S01]  /*9a70*/  IMAD.MOV.U32 R147, RZ, RZ, R21 ;  /* 0x000000ffff937224 */ /* 0x000fe200078e0015 */
[----:B------:R-:W-:-:S02]  /*9a80*/  SHF.R.U64 R20, R20, 0x3, RZ ;  /* 0x0000000314147819 */ /* 0x000fc400000012ff */
[----:B------:R-:W-:Y:S02]  /*9a90*/  LOP3.LUT R21, R102, 0x380, RZ, 0xc0, !PT ;  /* 0x0000038066157812 */ /* 0x000fe400078ec0ff */
[----:B------:R-:W-:Y:S02]  /*9aa0*/  SHF.R.U64 R114, R114, 0x3, RZ ;  /* 0x0000000372727819 */ /* 0x000fe400000012ff */
[----:B------:R-:W-:Y:S02]  /*9ab0*/  LOP3.LUT R150, R20, R119, RZ, 0x3c, !PT ;  /* 0x0000007714967212 */ /* 0x000fe400078e3cff */
[----:B------:R-:W-:Y:S02]  /*9ac0*/  LOP3.LUT R20, R107, 0x380, RZ, 0xc0, !PT ;  /* 0x000003806b147812 */ /* 0x000fe400078ec0ff */
[----:B------:R-:W-:Y:S02]  /*9ad0*/  SHF.R.U64 R21, R21, 0x3, RZ ;  /* 0x0000000315157819 */ /* 0x000fe400000012ff */
[----:B------:R-:W-:Y:S01]  /*9ae0*/  LOP3.LUT R114, R114, R115, RZ, 0x3c, !PT ;  /* 0x0000007372727212 */ /* 0x000fe200078e3cff */
[----:B------:R-:W-:Y:S01]  /*9af0*/  IMAD.X R115, RZ, RZ, R173, P2 ;  /* 0x000000ffff737224 */ /* 0x000fe200010e06ad */
[----:B------:R-:W-:-:S02]  /*9b00*/  IADD3 R143, P2, R172, 0xe000, RZ ;  /* 0x0000e000ac8f7810 */ /* 0x000fc40007f5e0ff */
[----:B------:R-:W-:Y:S02]  /*9b10*/  SHF.R.U64 R20, R20, 0x3, RZ ;  /* 0x0000000314147819 */ /* 0x000fe400000012ff */
[----:B------:R-:W-:Y:S02]  /*9b20*/  LOP3.LUT R158, R21, R102, RZ, 0x3c, !PT ;  /* 0x00000066159e7212 */ /* 0x000fe400078e3cff */
[----:B------:R-:W-:Y:S02]  /*9b30*/  LOP3.LUT R21, R98, 0x380, RZ, 0xc0, !PT ;  /* 0x0000038062157812 */ /* 0x000fe400078ec0ff */
[----:B------:R-:W-:Y:S02]  /*9b40*/  LOP3.LUT R142, R143, 0x380, RZ, 0xc0, !PT ;  /* 0x000003808f8e7812 */ /* 0x000fe400078ec0ff */
[----:B------:R-:W-:Y:S02]  /*9b50*/  LOP3.LUT R160, R20, R107, RZ, 0x3c, !PT ;  /* 0x0000006b14a07212 */ /* 0x000fe400078e3cff */
[----:B------:R-:W-:-:S02]  /*9b60*/  LOP3.LUT R20, R103, 0x380, RZ, 0xc0, !PT ;  /* 0x0000038067147812 */ /* 0x000fc400078ec0ff */
[----:B------:R-:W-:Y:S02]  /*9b70*/  SHF.R.U64 R21, R21, 0x3, RZ ;  /* 0x0000000315157819 */ /* 0x000fe400000012ff */
[----:B------:R-:W-:Y:S02]  /*9b80*/  SHF.R.U64 R142, R142, 0x3, RZ ;  /* 0x000000038e8e7819 */ /* 0x000fe400000012ff */
[----:B------:R-:W-:Y:S02]  /*9b90*/  SHF.R.U64 R20, R20, 0x3, RZ ;  /* 0x0000000314147819 */ /* 0x000fe400000012ff */
[----:B------:R-:W-:Y:S02]  /*9ba0*/  LOP3.LUT R162, R21, R98, RZ, 0x3c, !PT ;  /* 0x0000006215a27212 */ /* 0x000fe400078e3cff */
[----:B------:R-:W-:Y:S02]  /*9bb0*/  IADD3 R21, P3, R172, 0x1000, RZ ;  /* 0x00001000ac157810 */ /* 0x000fe40007f7e0ff */
[----:B------:R-:W-:Y:S01]  /*9bc0*/  LOP3.LUT R142, R142, R143, RZ, 0x3c, !PT ;  /* 0x0000008f8e8e7212 */ /* 0x000fe200078e3cff */
[----:B------:R-:W-:Y:S01]  /*9bd0*/  IMAD.X R143, RZ, RZ, R173, P2 ;  /* 0x000000ffff8f7224 */ /* 0x000fe200010e06ad */
[----:B------:R-:W-:-:S02]  /*9be0*/  LOP3.LUT R0, R3, 0x380, RZ, 0xc0, !PT ;  /* 0x0000038003007812 */ /* 0x000fc400078ec0ff */
[----:B-1----:R-:W-:Y:S02]  /*9bf0*/  ISETP.NE.AND P2, PT, R48, 0x1, PT ;  /* 0x000000013000780c */ /* 0x002fe40003f45270 */
[----:B------:R-:W-:Y:S02]  /*9c00*/  LOP3.LUT R166, R20, R103, RZ, 0x3c, !PT ;  /* 0x0000006714a67212 */ /* 0x000fe400078e3cff */
[----:B------:R-:W-:Y:S02]  /*9c10*/  LOP3.LUT R20, R21, 0x380, RZ, 0xc0, !PT ;  /* 0x0000038015147812 */ /* 0x000fe400078ec0ff */
[----:B------:R-:W-:Y:S02]  /*9c20*/  SHF.R.U64 R0, R0, 0x3, RZ ;  /* 0x0000000300007819 */ /* 0x000fe400000012ff */
[----:B------:R-:W-:Y:S02]  /*9c30*/  SHF.R.U64 R20, R20, 0x3, RZ ;  /* 0x0000000314147819 */ /* 0x000fe400000012ff */
[----:B------:R-:W-:-:S02]  /*9c40*/  LOP3.LUT R154, R0, R3, RZ, 0x3c, !PT ;  /* 0x00000003009a7212 */ /* 0x000fc400078e3cff */
[----:B------:R-:W-:Y:S02]  /*9c50*/  MOV R213, R146 ;  /* 0x0000009200d57202 */ /* 0x000fe40000000f00 */
[----:B------:R-:W-:Y:S02]  /*9c60*/  LOP3.LUT R3, R30, 0x380, RZ, 0xc0, !PT ;  /* 0x000003801e037812 */ /* 0x000fe400078ec0ff */
[----:B------:R-:W-:Y:S01]  /*9c70*/  LOP3.LUT R20, R20, R21, RZ, 0x3c, !PT ;  /* 0x0000001514147212 */ /* 0x000fe200078e3cff */
[----:B------:R-:W-:Y:S01]  /*9c80*/  IMAD.X R21, RZ, RZ, R173, P3 ;  /* 0x000000ffff157224 */ /* 0x000fe200018e06ad */
[----:B------:R-:W-:Y:S01]  /*9c90*/  LOP3.LUT R0, R31, 0x380, RZ, 0xc0, !PT ;  /* 0x000003801f007812 */ /* 0x000fe200078ec0ff */
[----:B------:R0:W-:Y:S01]  /*9ca0*/  STSM.16.M88.4 [R213], R24 ;  /* 0x00000018d5007844 */ /* 0x0001e20000000200 */
[----:B------:R-:W-:Y:S02]  /*9cb0*/  SHF.R.U64 R3, R3, 0x3, RZ ;  /* 0x0000000303037819 */ /* 0x000fe400000012ff */
[----:B------:R-:W-:-:S02]  /*9cc0*/  IADD3 R119, P3, R172, 0x8000, RZ ;  /* 0x00008000ac777810 */ /* 0x000fc40007f7e0ff */
[----:B------:R-:W-:Y:S02]  /*9cd0*/  SHF.R.U64 R0, R0, 0x3, RZ ;  /* 0x0000000300007819 */ /* 0x000fe400000012ff */
[----:B------:R-:W-:Y:S02]  /*9ce0*/  LOP3.LUT R168, R3, R30, RZ, 0x3c, !PT ;  /* 0x0000001e03a87212 */ /* 0x000fe400078e3cff */
[----:B------:R-:W-:Y:S02]  /*9cf0*/  LOP3.LUT R118, R119, 0x380, RZ, 0xc0, !PT ;  /* 0x0000038077767812 */ /* 0x000fe400078ec0ff */
[----:B------:R-:W-:Y:S02]  /*9d00*/  LOP3.LUT R3, R12, 0x380, RZ, 0xc0, !PT ;  /* 0x000003800c037812 */ /* 0x000fe400078ec0ff */
[----:B------:R-:W-:Y:S02]  /*9d10*/  LOP3.LUT R164, R0, R31, RZ, 0x3c, !PT ;  /* 0x0000001f00a47212 */ /* 0x000fe400078e3cff */
[----:B------:R-:W-:Y:S01]  /*9d20*/  SHF.R.U64 R118, R118, 0x3, RZ ;  /* 0x0000000376767819 */ /* 0x000fe200000012ff */
[----:B0-----:R-:W0:Y:S01]  /*9d30*/  @P2 LDC R24, c[0x0][0xbec] ;  /* 0x0002fb00ff182b82 */ /* 0x001e220000000800 */
[----:B------:R-:W-:-:S02]  /*9d40*/  LOP3.LUT R106, R111, 0x380, RZ, 0xc0, !PT ;  /* 0x000003806f6a7812 */ /* 0x000fc400078ec0ff */
[----:B------:R-:W-:Y:S02]  /*9d50*/  LOP3.LUT R0, R99, 0x380, RZ, 0xc0, !PT ;  /* 0x0000038063007812 */ /* 0x000fe400078ec0ff */
[----:B------:R-:W-:Y:S02]  /*9d60*/  SHF.R.U64 R3, R3, 0x3, RZ ;  /* 0x0000000303037819 */ /* 0x000fe400000012ff */
[----:B------:R-:W-:Y:S01]  /*9d70*/  LOP3.LUT R118, R118, R119, RZ, 0x3c, !PT ;  /* 0x0000007776767212 */ /* 0x000fe200078e3cff */
[----:B------:R-:W1:Y:S01]  /*9d80*/  @P2 LDC R27, c[0x0][0xbf0] ;  /* 0x0002fc00ff1b2b82 */ /* 0x000e620000000800 */
[----:B------:R-:W-:Y:S01]  /*9d90*/  SHF.R.U64 R106, R106, 0x3, RZ ;  /* 0x000000036a6a7819 */ /* 0x000fe200000012ff */
[----:B------:R-:W-:Y:S01]  /*9da0*/  IMAD.X R119, RZ, RZ, R173, P3 ;  /* 0x000000ffff777224 */ /* 0x000fe200018e06ad */
[----:B------:R-:W-:Y:S02]  /*9db0*/  SHF.R.U64 R0, R0, 0x3, RZ ;  /* 0x0000000300007819 */ /* 0x000fe400000012ff */
[----:B------:R-:W-:-:S02]  /*9dc0*/  LOP3.LUT R12, R3, R12, RZ, 0x3c, !PT ;  /* 0x0000000c030c7212 */ /* 0x000fc400078e3cff */
[C---:B------:R-:W-:Y:S02]  /*9dd0*/  IADD3 R107, P0, R172.reuse, 0x5000, RZ ;  /* 0x00005000ac6b7810 */ /* 0x040fe40007f1e0ff */
[----:B------:R-:W-:Y:S02]  /*9de0*/  IADD3 R3, P3, R172, 0xf000, RZ ;  /* 0x0000f000ac037810 */ /* 0x000fe40007f7e0ff */
[----:B------:R-:W-:Y:S02]  /*9df0*/  LOP3.LUT R10, R127, 0x380, RZ, 0xc0, !PT ;  /* 0x000003807f0a7812 */ /* 0x000fe400078ec0ff */
[----:B------:R-:W-:Y:S01]  /*9e00*/  LOP3.LUT R14, R123, 0x380, RZ, 0xc0, !PT ;  /* 0x000003807b0e7812 */ /* 0x000fe200078ec0ff */
[----:B------:R-:W-:Y:S01]  /*9e10*/  IMAD.X R147, RZ, RZ, R173, P3 ;  /* 0x000000ffff937224 */ /* 0x000fe200018e06ad */
[----:B------:R-:W-:Y:S01]  /*9e20*/  LOP3.LUT R156, R106, R111, RZ, 0x3c, !PT ;  /* 0x0000006f6a9c7212 */ /* 0x000fe200078e3cff */
[----:B0-----:R-:W-:Y:S01]  /*9e30*/  @P2 IMAD.HI.U32 R24, R39, R24, RZ ;  /* 0x0000001827182227 */ /* 0x001fe200078e00ff */
[----:B------:R-:W-:-:S02]  /*9e40*/  LOP3.LUT R170, R0, R99, RZ, 0x3c, !PT ;  /* 0x0000006300aa7212 */ /* 0x000fc400078e3cff */
[----:B------:R-:W-:Y:S02]  /*9e50*/  LOP3.LUT R106, R107, 0x380, RZ, 0xc0, !PT ;  /* 0x000003806b6a7812 */ /* 0x000fe400078ec0ff */
[----:B------:R-:W-:Y:S02]  /*9e60*/  LOP3.LUT R0, R3, 0x380, RZ, 0xc0, !PT ;  /* 0x0000038003007812 */ /* 0x000fe400078ec0ff */
[----:B------:R-:W-:Y:S02]  /*9e70*/  SHF.R.U64 R10, R10, 0x3, RZ ;  /* 0x000000030a0a7819 */ /* 0x000fe400000012ff */
[----:B------:R-:W-:Y:S02]  /*9e80*/  SHF.R.U64 R14, R14, 0x3, RZ ;  /* 0x000000030e0e7819 */ /* 0x000fe400000012ff */
[----:B------:R-:W-:Y:S02]  /*9e90*/  SHF.R.U64 R106, R106, 0x3, RZ ;  /* 0x000000036a6a7819 */ /* 0x000fe400000012ff */
[----:B------:R-:W-:-:S02]  /*9ea0*/  SHF.R.U64 R0, R0, 0x3, RZ ;  /* 0x0000000300007819 */ /* 0x000fc400000012ff */
[----:B------:R-:W-:Y:S02]  /*9eb0*/  LOP3.LUT R10, R10, R127, RZ, 0x3c, !PT ;  /* 0x0000007f0a0a7212 */ /* 0x000fe400078e3cff */
[----:B------:R-:W-:Y:S02]  /*9ec0*/  LOP3.LUT R14, R14, R123, RZ, 0x3c, !PT ;  /* 0x0000007b0e0e7212 */ /* 0x000fe400078e3cff */
[----:B------:R-:W-:Y:S01]  /*9ed0*/  LOP3.LUT R106, R106, R107, RZ, 0x3c, !PT ;  /* 0x0000006b6a6a7212 */ /* 0x000fe200078e3cff */
[----:B------:R-:W-:Y:S01]  /*9ee0*/  IMAD.X R107, RZ, RZ, R173, P0 ;  /* 0x000000ffff6b7224 */ /* 0x000fe200000e06ad */
[----:B------:R-:W-:Y:S02]  /*9ef0*/  LOP3.LUT R146, R0, R3, RZ, 0x3c, !PT ;  /* 0x0000000300927212 */ /* 0x000fe400078e3cff */
[----:B------:R-:W-:Y:S02]  /*9f00*/  MOV R154, R154 ;  /* 0x0000009a009a7202 */ /* 0x000fe40000000f00 */
[----:B------:R-:W-:-:S02]  /*9f10*/  MOV R3, R8 ;  /* 0x0000000800037202 */ /* 0x000fc40000000f00 */
[----:B------:R-:W-:Y:S01]  /*9f20*/  MOV R0, R10 ;  /* 0x0000000a00007202 */ /* 0x000fe20000000f00 */
[----:B------:R-:W-:Y:S01]  /*9f30*/  STSM.16.M88.4 [R154], R32 ;  /* 0x000000209a007844 */ /* 0x000fe20000000200 */
[----:B------:R-:W-:Y:S02]  /*9f40*/  MOV R164, R164 ;  /* 0x000000a400a47202 */ /* 0x000fe40000000f00 */
[----:B------:R-:W-:Y:S02]  /*9f50*/  IADD3 R135, P0, R172, 0xc000, RZ ;  /* 0x0000c000ac877810 */ /* 0x000fe40007f1e0ff */
[----:B------:R-:W-:Y:S01]  /*9f60*/  MOV R44, R14 ;  /* 0x0000000e002c7202 */ /* 0x000fe20000000f00 */
[----:B------:R-:W-:Y:S01]  /*9f70*/  STSM.16.M88.4 [R164], R40 ;  /* 0x00000028a4007844 */ /* 0x000fe20000000200 */
[----:B------:R-:W-:Y:S02]  /*9f80*/  MOV R170, R170 ;  /* 0x000000aa00aa7202 */ /* 0x000fe40000000f00 */
[----:B------:R-:W-:-:S02]  /*9f90*/  F2FP.F16.F32.PACK_AB R8, R49, R183 ;  /* 0x000000b73108723e */ /* 0x000fc400000000ff */
        /* <DEDUP_REMOVED lines=9> */
[----:B-1----:R-:W-:Y:S02]  /*a030*/  @P2 SHF.R.U32.HI R36, RZ, R27, R24 ;  /* 0x0000001bff242219 */ /* 0x002fe40000011618 */
[----:B------:R-:W-:Y:S01]  /*a040*/  LOP3.LUT R134, R135, 0x380, RZ, 0xc0, !PT ;  /* 0x0000038087867812 */ /* 0x000fe200078ec0ff */
[----:B------:R1:W-:Y:S01]  /*a050*/  STSM.16.M88.4 [R25], R12 ;  /* 0x0000000c19007844 */ /* 0x0003e20000000200 */
[----:B------:R-:W-:Y:S01]  /*a060*/  MOV R168, R168 ;  /* 0x000000a800a87202 */ /* 0x000fe20000000f00 */
[----:B------:R-:W-:Y:S01]  /*a070*/  IMAD.MOV R37, RZ, RZ, -R36 ;  /* 0x000000ffff257224 */ /* 0x000fe200078e0a24 */
[----:B------:R-:W-:-:S02]  /*a080*/  IADD3 R111, P1, R172, 0x6000, RZ ;  /* 0x00006000ac6f7810 */ /* 0x000fc40007f3e0ff */
[----:B------:R-:W-:Y:S01]  /*a090*/  MOV R166, R166 ;  /* 0x000000a600a67202 */ /* 0x000fe20000000f00 */
[----:B------:R-:W-:Y:S01]  /*a0a0*/  IMAD R37, R48, R37, R39 ;  /* 0x0000002530257224 */ /* 0x000fe200078e0227 */
[----:B0-----:R-:W-:Y:S02]  /*a0b0*/  F2FP.F16.F32.PACK_AB R8, R65, R187 ;  /* 0x000000bb4108723e */ /* 0x001fe400000000ff */
[----:B------:R-:W-:Y:S02]  /*a0c0*/  F2FP.F16.F32.PACK_AB R9, R67, R66 ;  /* 0x000000424309723e */ /* 0x000fe400000000ff */
[----:B------:R-:W-:Y:S02]  /*a0d0*/  F2FP.F16.F32.PACK_AB R10, R69, R188 ;  /* 0x000000bc450a723e */ /* 0x000fe400000000ff */
[----:B------:R-:W-:Y:S02]  /*a0e0*/  F2FP.F16.F32.PACK_AB R11, R71, R70 ;  /* 0x00000046470b723e */ /* 0x000fe400000000ff */
[----:B------:R-:W-:-:S02]  /*a0f0*/  SHF.R.U64 R134, R134, 0x3, RZ ;  /* 0x0000000386867819 */ /* 0x000fc400000012ff */
        /* <DEDUP_REMOVED lines=11> */
[----:B------:R-:W-:Y:S02]  /*a1b0*/  LOP3.LUT R110, R111, 0x380, RZ, 0xc0, !PT ;  /* 0x000003806f6e7812 */ /* 0x000fe400078ec0ff */
[----:B------:R-:W-:Y:S01]  /*a1c0*/  LOP3.LUT R134, R134, R135, RZ, 0x3c, !PT ;  /* 0x0000008786867212 */ /* 0x000fe200078e3cff */
[----:B------:R-:W-:Y:S01]  /*a1d0*/  IMAD.X R135, RZ, RZ, R173, P0 ;  /* 0x000000ffff877224 */ /* 0x000fe200000e06ad */
[----:B------:R2:W-:Y:S01]  /*a1e0*/  STSM.16.M88.4 [R162], R24 ;  /* 0x00000018a2007844 */ /* 0x0005e20000000200 */
[----:B------:R-:W-:Y:S02]  /*a1f0*/  SHF.R.U64 R110, R110, 0x3, RZ ;  /* 0x000000036e6e7819 */ /* 0x000fe400000012ff */
[----:B0-----:R-:W-:Y:S01]  /*a200*/  F2FP.F16.F32.PACK_AB R9, R52, R7 ;  /* 0x000000073409723e */ /* 0x001fe200000000ff */
[----:B-1----:R-:W-:Y:S01]  /*a210*/  IMAD.U32 R13, RZ, RZ, UR5 ;  /* 0x00000005ff0d7e24 */ /* 0x002fe2000f8e00ff */
[----:B------:R-:W-:Y:S01]  /*a220*/  SHF.R.S32.HI R12, RZ, 0x1f, R36 ;  /* 0x0000001fff0c7819 */ /* 0x000fe20000011424 */
[----:B------:R-:W-:Y:S01]  /*a230*/  ULDC UR5, c[0x0][0xa88] ;  /* 0x0002a20000057ab9 */ /* 0x000fe20000000800 */
[----:B------:R-:W-:-:S02]  /*a240*/  SHF.R.S32.HI R7, RZ, 0x1f, R37 ;  /* 0x0000001fff077819 */ /* 0x000fc40000011425 */
[----:B------:R-:W-:Y:S01]  /*a250*/  LOP3.LUT R110, R110, R111, RZ, 0x3c, !PT ;  /* 0x0000006f6e6e7212 */ /* 0x000fe200078e3cff */
[----:B------:R-:W-:Y:S01]  /*a260*/  IMAD.X R111, RZ, RZ, R173, P1 ;  /* 0x000000ffff6f7224 */ /* 0x000fe200008e06ad */
[----:B------:R-:W-:Y:S02]  /*a270*/  IADD3 R139, P1, R172, 0xd000, RZ ;  /* 0x0000d000ac8b7810 */ /* 0x000fe40007f3e0ff */
[----:B------:R-:W-:Y:S02]  /*a280*/  MOV R160, R160 ;  /* 0x000000a000a07202 */ /* 0x000fe40000000f00 */
[----:B--2---:R-:W-:Y:S01]  /*a290*/  IADD3 R24, P0, R36, UR6, RZ ;  /* 0x0000000624187c10 */ /* 0x004fe2000ff1e0ff */
[----:B------:R-:W-:Y:S01]  /*a2a0*/  VIADD R26, R206, UR44 ;  /* 0x0000002cce1a7c36 */ /* 0x000fe20008000000 */
[----:B------:R-:W-:Y:S02]  /*a2b0*/  F2FP.F16.F32.PACK_AB R32, R89, R193 ;  /* 0x000000c15920723e */ /* 0x000fe400000000ff */
[----:B------:R-:W-:Y:S01]  /*a2c0*/  IADD3.X R25, R12, UR7, R13, P0, !PT ;  /* 0x000000070c197c10 */ /* 0x000fe200087fe40d */
[----:B------:R-:W-:Y:S01]  /*a2d0*/  ULDC.64 UR6, c[0x0][0xb88] ;  /* 0x0002e20000067ab9 */ /* 0x000fe20000000a00 */
[----:B------:R-:W-:Y:S01]  /*a2e0*/  F2FP.F16.F32.PACK_AB R33, R91, R90 ;  /* 0x0000005a5b21723e */ /* 0x000fe200000000ff */
[----:B------:R-:W-:Y:S01]  /*a2f0*/  IMAD R12, R7, UR6, RZ ;  /* 0x00000006070c7c24 */ /* 0x000fe2000f8e02ff */
[----:B------:R-:W-:Y:S01]  /*a300*/  F2FP.F16.F32.PACK_AB R34, R93, R194 ;  /* 0x000000c25d22723e */ /* 0x000fe200000000ff */
[----:B------:R-:W-:Y:S01]  /*a310*/  IMAD.WIDE.U32 R24, R37, UR6, R24 ;  /* 0x0000000625187c25 */ /* 0x000fe2000f8e0018 */
[----:B------:R-:W-:-:S02]  /*a320*/  F2FP.F16.F32.PACK_AB R35, R95, R94 ;  /* 0x0000005e5f23723e */ /* 0x000fc400000000ff */
[----:B------:R-:W-:Y:S01]  /*a330*/  MOV R158, R158 ;  /* 0x0000009e009e7202 */ /* 0x000fe20000000f00 */
[----:B------:R-:W-:Y:S01]  /*a340*/  IMAD R37, R37, UR7, R12 ;  /* 0x0000000725257c24 */ /* 0x000fe2000f8e020c */
[----:B------:R-:W-:Y:S01]  /*a350*/  F2FP.F16.F32.PACK_AB R8, R97, R195 ;  /* 0x000000c36108723e */ /* 0x000fe200000000ff */
[----:B------:R0:W-:Y:S01]  /*a360*/  STSM.16.M88.4 [R160], R32 ;  /* 0x00000020a0007844 */ /* 0x0001e20000000200 */
[----:B------:R-:W-:Y:S01]  /*a370*/  F2FP.F16.F32.PACK_AB R10, R101, R196 ;  /* 0x000000c4650a723e */ /* 0x000fe200000000ff */
[----:B------:R-:W-:Y:S01]  /*a380*/  ULDC.64 UR6, c[0x0][0xb50] ;  /* 0x0002d40000067ab9 */ /* 0x000fe20000000a00 */
[----:B------:R-:W-:Y:S01]  /*a390*/  F2FP.F16.F32.PACK_AB R11, R60, R56 ;  /* 0x000000383c0b723e */ /* 0x000fe200000000ff */
[----:B------:R-:W-:Y:S01]  /*a3a0*/  IMAD R7, R48, UR5, RZ ;  /* 0x0000000530077c24 */ /* 0x000fe2000f8e02ff */
[----:B------:R-:W-:Y:S02]  /*a3b0*/  LOP3.LUT R138, R139, 0x380, RZ, 0xc0, !PT ;  /* 0x000003808b8a7812 */ /* 0x000fe400078ec0ff */
[----:B------:R-:W-:Y:S01]  /*a3c0*/  LOP3.LUT P0, RZ, R204, 0x3, RZ, 0xc0, !PT ;  /* 0x00000003ccff7812 */ /* 0x000fe2000780c0ff */
[----:B------:R1:W-:Y:S01]  /*a3d0*/  STSM.16.M88.4 [R158], R8 ;  /* 0x000000089e007844 */ /* 0x0003e20000000200 */
[----:B------:R-:W-:-:S02]  /*a3e0*/  SHF.R.U64 R138, R138, 0x3, RZ ;  /* 0x000000038a8a7819 */ /* 0x000fc400000012ff */
[----:B------:R-:W-:Y:S02]  /*a3f0*/  MOV R156, R156 ;  /* 0x0000009c009c7202 */ /* 0x000fe40000000f00 */
[----:B------:R-:W-:Y:S02]  /*a400*/  F2FP.F16.F32.PACK_AB R12, R105, R197 ;  /* 0x000000c5690c723e */ /* 0x000fe400000000ff */
[----:B------:R-:W-:Y:S02]  /*a410*/  F2FP.F16.F32.PACK_AB R13, R68, R64 ;  /* 0x00000040440d723e */ /* 0x000fe400000000ff */
[----:B0-----:R-:W-:Y:S02]  /*a420*/  LEA R34, P3, R24, UR6, 0x2 ;  /* 0x0000000618227c11 */ /* 0x001fe4000f8610ff */
[----:B------:R-:W-:Y:S02]  /*a430*/  F2FP.F16.F32.PACK_AB R14, R109, R198 ;  /* 0x000000c66d0e723e */ /* 0x000fe400000000ff */
[----:B------:R-:W-:Y:S01]  /*a440*/  F2FP.F16.F32.PACK_AB R15, R76, R72 ;  /* 0x000000484c0f723e */ /* 0x000fe200000000ff */
[----:B------:R-:W-:Y:S01]  /*a450*/  SHFL.IDX PT, R46, R34, RZ, 0x1c1f ;  /* 0x001c1fff222e7589 */ /* 0x000fe200000e0000 */
[----:B------:R-:W-:Y:S01]  /*a460*/  LOP3.LUT R138, R138, R139, RZ, 0x3c, !PT ;  /* 0x0000008b8a8a7212 */ /* 0x000fe200078e3cff */
[----:B-1----:R-:W-:Y:S01]  /*a470*/  IMAD.IADD R9, R25, 0x1, R37 ;  /* 0x0000000119097824 */ /* 0x002fe200078e0225 */
[----:B------:R-:W-:Y:S01]  /*a480*/  MOV R152, R152 ;  /* 0x0000009800987202 */ /* 0x000fe20000000f00 */
[----:B------:R-:W-:Y:S01]  /*a490*/  VIADD R8, R26, 0x8 ;  /* 0x000000081a087836 */ /* 0x000fe20000000000 */
[----:B------:R0:W-:Y:S01]  /*a4a0*/  STSM.16.M88.4 [R156], R12 ;  /* 0x0000000c9c007844 */ /* 0x0001e20000000200 */
[----:B------:R-:W-:Y:S01]  /*a4b0*/  IMAD.X R139, RZ, RZ, R173, P1 ;  /* 0x000000ffff8b7224 */ /* 0x000fe200008e06ad */
[----:B------:R-:W-:-:S02]  /*a4c0*/  LEA.HI.X R35, R24, UR7, R9, 0x2, P3 ;  /* 0x0000000718237c11 */ /* 0x000fc400098f1409 */
[-C--:B------:R-:W-:Y:S01]  /*a4d0*/  ISETP.GE.OR P1, PT, R26, R7.reuse, P0 ;  /* 0x000000071a00720c */ /* 0x080fe20000726670 */
[----:B------:R-:W-:Y:S01]  /*a4e0*/  SHFL.IDX PT, R50, R34, 0x1, 0x1c1f ;  /* 0x003c1f0022327f89 */ /* 0x000fe200000e0000 */
[----:B------:R-:W-:Y:S02]  /*a4f0*/  ISETP.GE.OR P0, PT, R8, R7, P0 ;  /* 0x000000070800720c */ /* 0x000fe40000706670 */
[----:B------:R-:W-:Y:S01]  /*a500*/  F2FP.F16.F32.PACK_AB R8, R113, R199 ;  /* 0x000000c77108723e */ /* 0x000fe200000000ff */
[----:B------:R-:W1:Y:S01]  /*a510*/  SHFL.IDX PT, R47, R35, RZ, 0x1c1f ;  /* 0x001c1fff232f7589 */ /* 0x000e6200000e0000 */
[----:B------:R-:W-:Y:S02]  /*a520*/  F2FP.F16.F32.PACK_AB R9, R84, R80 ;  /* 0x000000505409723e */ /* 0x000fe400000000ff */
[----:B------:R-:W-:Y:S01]  /*a530*/  F2FP.F16.F32.PACK_AB R10, R117, R201 ;  /* 0x000000c9750a723e */ /* 0x000fe200000000ff */
[----:B------:R-:W2:Y:S01]  /*a540*/  SHFL.IDX PT, R51, R35, 0x1, 0x1c1f ;  /* 0x003c1f0023337f89 */ /* 0x000ea200000e0000 */
[----:B------:R-:W-:-:S02]  /*a550*/  F2FP.F16.F32.PACK_AB R11, R92, R88 ;  /* 0x000000585c0b723e */ /* 0x000fc400000000ff */
[----:B------:R-:W-:Y:S02]  /*a560*/  MOV R150, R150 ;  /* 0x0000009600967202 */ /* 0x000fe40000000f00 */
[----:B0-----:R-:W-:Y:S01]  /*a570*/  F2FP.F16.F32.PACK_AB R12, R121, R202 ;  /* 0x000000ca790c723e */ /* 0x001fe200000000ff */
[----:B------:R0:W-:Y:S01]  /*a580*/  STSM.16.M88.4 [R152], R8 ;  /* 0x0000000898007844 */ /* 0x0001e20000000200 */
        /* <DEDUP_REMOVED lines=8> */
[----:B------:R-:W-:Y:S01]  /*a610*/  F2FP.F16.F32.PACK_AB R32, R137, R136 ;  /* 0x000000888920723e */ /* 0x000fe200000000ff */
[----:B0-----:R-:W0:Y:S01]  /*a620*/  @P2 LDC R9, c[0x0][0xbf0] ;  /* 0x0002fc00ff092b82 */ /* 0x001e220000000800 */
        /* <DEDUP_REMOVED lines=9> */
[----:B------:R-:W-:-:S02]  /*a6c0*/  IADD3 R31, P4, R172, 0x2000, RZ ;  /* 0x00002000ac1f7810 */ /* 0x000fc40007f9e0ff */
[C---:B------:R-:W-:Y:S01]  /*a6d0*/  IADD3 R99, P5, R172.reuse, 0x3000, RZ ;  /* 0x00003000ac637810 */ /* 0x040fe20007fbe0ff */
[----:B------:R-:W-:Y:S01]  /*a6e0*/  STSM.16.M88.4 [R3], R56 ;  /* 0x0000003803007844 */ /* 0x000fe20000000200 */
[----:B------:R-:W-:Y:S02]  /*a6f0*/  IADD3 R103, P6, R172, 0x4000, RZ ;  /* 0x00004000ac677810 */ /* 0x000fe40007fde0ff */
[----:B------:R-:W-:Y:S01]  /*a700*/  LOP3.LUT R30, R31, 0x380, RZ, 0xc0, !PT ;  /* 0x000003801f1e7812 */ /* 0x000fe200078ec0ff */
[----:B------:R-:W-:Y:S01]  /*a710*/  BAR.SYNC.DEFER_BLOCKING 0x1, 0x100 ;  /* 0x0044000000007b1d */ /* 0x000fe20000010000 */
[----:B------:R-:W-:Y:S02]  /*a720*/  LOP3.LUT R98, R99, 0x380, RZ, 0xc0, !PT ;  /* 0x0000038063627812 */ /* 0x000fe400078ec0ff */
[----:B------:R-:W-:Y:S01]  /*a730*/  LOP3.LUT R102, R103, 0x380, RZ, 0xc0, !PT ;  /* 0x0000038067667812 */ /* 0x000fe200078ec0ff */
[----:B---3--:R-:W-:Y:S01]  /*a740*/  IMAD R0, R23, 0x20, R200 ;  /* 0x0000002017007824 */ /* 0x008fe200078e02c8 */
[----:B------:R-:W-:-:S02]  /*a750*/  SHF.R.U64 R30, R30, 0x3, RZ ;  /* 0x000000031e1e7819 */ /* 0x000fc400000012ff */
[----:B------:R-:W-:Y:S02]  /*a760*/  SHF.R.U64 R98, R98, 0x3, RZ ;  /* 0x0000000362627819 */ /* 0x000fe400000012ff */
[----:B------:R-:W-:Y:S01]  /*a770*/  SHF.R.U64 R102, R102, 0x3, RZ ;  /* 0x0000000366667819 */ /* 0x000fe200000012ff */
[----:B------:R-:W-:Y:S01]  /*a780*/  UIMAD UR5, UR10, UR8, URZ ;  /* 0x000000080a0572a4 */ /* 0x000fe2000f8e023f */
[----:B------:R-:W-:Y:S01]  /*a790*/  LOP3.LUT R30, R30, R31, RZ, 0x3c, !PT ;  /* 0x0000001f1e1e7212 */ /* 0x000fe200078e3cff */
[--C-:B------:R-:W-:Y:S01]  /*a7a0*/  IMAD.X R31, RZ, RZ, R173.reuse, P4 ;  /* 0x000000ffff1f7224 */ /* 0x100fe200020e06ad */
[----:B------:R-:W-:Y:S01]  /*a7b0*/  LOP3.LUT R98, R98, R99, RZ, 0x3c, !PT ;  /* 0x0000006362627212 */ /* 0x000fe200078e3cff */
[--C-:B------:R-:W-:Y:S01]  /*a7c0*/  IMAD.X R99, RZ, RZ, R173.reuse, P5 ;  /* 0x000000ffff637224 */ /* 0x100fe200028e06ad */
[----:B------:R-:W-:Y:S01]  /*a7d0*/  LOP3.LUT R102, R102, R103, RZ, 0x3c, !PT ;  /* 0x0000006766667212 */ /* 0x000fe200078e3cff */
[----:B------:R-:W-:Y:S01]  /*a7e0*/  IMAD.X R103, RZ, RZ, R173, P6 ;  /* 0x000000ffff677224 */ /* 0x000fe200030e06ad */
[----:B------:R-:W-:-:S02]  /*a7f0*/  IADD3 R123, P4, R172, 0x9000, RZ ;  /* 0x00009000ac7b7810 */ /* 0x000fc40007f9e0ff */
[C---:B------:R-:W-:Y:S01]  /*a800*/  LOP3.LUT R29, R172.reuse, 0x380, RZ, 0xc0, !PT ;  /* 0x00000380ac1d7812 */ /* 0x040fe200078ec0ff */
[----:B-1----:R-:W-:Y:S01]  /*a810*/  @!P1 ST.E desc[UR46][R46.64], R6 ;  /* 0x000000062e009985 */ /* 0x002fe2000c10192e */
[C---:B------:R-:W-:Y:S01]  /*a820*/  IADD3 R127, P5, R172.reuse, 0xa000, RZ ;  /* 0x0000a000ac7f7810 */ /* 0x040fe20007fbe0ff */
[----:B------:R-:W-:Y:S01]  /*a830*/  UIMAD.WIDE.U32 UR6, UR39, UR8, URZ ;  /* 0x00000008270672a5 */ /* 0x000fe2000f8e003f */
[----:B------:R-:W-:Y:S01]  /*a840*/  IADD3 R131, P6, R172, 0xb000, RZ ;  /* 0x0000b000ac837810 */ /* 0x000fe20007fde0ff */
[----:B--2---:R1:W-:Y:S01]  /*a850*/  @!P0 ST.E desc[UR46][R50.64], R5 ;  /* 0x0000000532008985 */ /* 0x0043e2000c10192e */
[----:B------:R-:W-:Y:S01]  /*a860*/  UIMAD UR5, UR39, UR9, UR5 ;  /* 0x00000009270572a4 */ /* 0x000fe2000f8e0205 */
[----:B------:R-:W-:Y:S01]  /*a870*/  LOP3.LUT R122, R123, 0x380, RZ, 0xc0, !PT ;  /* 0x000003807b7a7812 */ /* 0x000fe200078ec0ff */
[----:B------:R-:W-:Y:S01]  /*a880*/  ULDC.64 UR10, c[0x0][0xaf0] ;  /* 0x0002bc00000a7ab9 */ /* 0x000fe20000000a00 */
[----:B------:R-:W-:Y:S02]  /*a890*/  LOP3.LUT R126, R127, 0x380, RZ, 0xc0, !PT ;  /* 0x000003807f7e7812 */ /* 0x000fe400078ec0ff */
[----:B------:R-:W-:-:S02]  /*a8a0*/  LOP3.LUT R130, R131, 0x380, RZ, 0xc0, !PT ;  /* 0x0000038083827812 */ /* 0x000fc400078ec0ff */
[----:B------:R-:W-:Y:S01]  /*a8b0*/  SHF.R.U64 R29, R29, 0x3, RZ ;  /* 0x000000031d1d7819 */ /* 0x000fe200000012ff */
[----:B-1----:R-:W1:Y:S01]  /*a8c0*/  @P2 LDC R5, c[0x0][0xbec] ;  /* 0x0002fb00ff052b82 */ /* 0x002e620000000800 */
[----:B------:R-:W-:Y:S01]  /*a8d0*/  VIADD R6, R0, UR44 ;  /* 0x0000002c00067c36 */ /* 0x000fe20008000000 */
[----:B------:R-:W-:Y:S01]  /*a8e0*/  UIMAD UR8, UR12, UR10, URZ ;  /* 0x0000000a0c0872a4 */ /* 0x000fe2000f8e023f */
[----:B------:R-:W-:Y:S01]  /*a8f0*/  SHF.R.U64 R122, R122, 0x3, RZ ;  /* 0x000000037a7a7819 */ /* 0x000fe200000012ff */
[----:B------:R-:W-:Y:S01]  /*a900*/  UIADD3 UR7, UR7, UR5, URZ ;  /* 0x0000000507077290 */ /* 0x000fe2000fffe03f */
[----:B------:R-:W-:Y:S01]  /*a910*/  IMAD.MOV.U32 R3, RZ, RZ, R6 ;  /* 0x000000ffff037224 */ /* 0x000fe200078e0006 */
[----:B------:R-:W-:Y:S01]  /*a920*/  UIMAD UR5, UR42, UR11, UR8 ;  /* 0x0000000b2a0572a4 */ /* 0x000fe2000f8e0208 */
[----:B------:R-:W-:Y:S01]  /*a930*/  SHF.R.U64 R126, R126, 0x3, RZ ;  /* 0x000000037e7e7819 */ /* 0x000fe200000012ff */
[----:B------:R-:W-:Y:S01]  /*a940*/  UIMAD.WIDE.U32 UR42, UR42, UR10, UR6 ;  /* 0x0000000a2a2a72a5 */ /* 0x000fe2000f8e0006 */
[----:B------:R-:W-:Y:S01]  /*a950*/  SHF.R.U64 R130, R130, 0x3, RZ ;  /* 0x0000000382827819 */ /* 0x000fe200000012ff */
[----:B------:R2:W5:Y:S01]  /*a960*/  LD.E.128 R40, desc[UR46][R20.64] ;  /* 0x0000002e14287980 */ /* 0x000562000c101d00 */
[----:B------:R-:W-:Y:S01]  /*a970*/  LOP3.LUT R122, R122, R123, RZ, 0x3c, !PT ;  /* 0x0000007b7a7a7212 */ /* 0x000fe200078e3cff */
[----:B------:R-:W-:Y:S01]  /*a980*/  UIADD3 UR5, UR43, UR5, URZ ;  /* 0x000000052b057290 */ /* 0x000fe2000fffe03f */
[----:B------:R-:W-:Y:S01]  /*a990*/  LOP3.LUT R126, R126, R127, RZ, 0x3c, !PT ;  /* 0x0000007f7e7e7212 */ /* 0x000fe200078e3cff */
[--C-:B------:R-:W-:Y:S01]  /*a9a0*/  IMAD.X R123, RZ, RZ, R173.reuse, P4 ;  /* 0x000000ffff7b7224 */ /* 0x100fe200020e06ad */
[----:B------:R-:W-:Y:S01]  /*a9b0*/  LOP3.LUT R130, R130, R131, RZ, 0x3c, !PT ;  /* 0x0000008382827212 */ /* 0x000fe200078e3cff */
[--C-:B------:R-:W-:Y:S01]  /*a9c0*/  IMAD.X R127, RZ, RZ, R173.reuse, P5 ;  /* 0x000000ffff7f7224 */ /* 0x100fe200028e06ad */
[----:B------:R-:W-:Y:S01]  /*a9d0*/  LOP3.LUT R28, R29, R172, RZ, 0x3c, !PT ;  /* 0x000000ac1d1c7212 */ /* 0x000fe200078e3cff */
[--C-:B------:R-:W-:Y:S01]  /*a9e0*/  IMAD.X R131, RZ, RZ, R173.reuse, P6 ;  /* 0x000000ffff837224 */ /* 0x100fe200030e06ad */
[----:B------:R-:W-:Y:S01]  /*a9f0*/  ULDC.64 UR6, c[0x0][0xae0] ;  /* 0x0002b80000067ab9 */ /* 0x000fe20000000a00 */
[----:B------:R-:W-:Y:S01]  /*aa00*/  IMAD.MOV.U32 R29, RZ, RZ, R173 ;  /* 0x000000ffff1d7224 */ /* 0x000fe200078e00ad */
[----:B------:R2:W5:Y:S01]  /*aa10*/  LD.E.128 R52, desc[UR46][R30.64] ;  /* 0x0000002e1e347980 */ /* 0x000562000c101d00 */
[----:B-1----:R-:W-:-:S03]  /*aa20*/  @P2 IMAD.HI.U32 R0, R6, R5, RZ ;  /* 0x0000000506002227 */ /* 0x002fc600078e00ff */
[----:B------:R2:W5:Y:S02]  /*aa30*/  LD.E.128 R36, desc[UR46][R28.64] ;  /* 0x0000002e1c247980 */ /* 0x000564000c101d00 */
[----:B0-----:R-:W-:Y:S01]  /*aa40*/  @P2 SHF.R.U32.HI R3, RZ, R9, R0 ;  /* 0x00000009ff032219 */ /* 0x001fe20000011600 */
[----:B------:R-:W-:Y:S01]  /*aa50*/  IMAD.U32 R4, RZ, RZ, UR42 ;  /* 0x0000002aff047e24 */ /* 0x000fe2000f8e00ff */
        /* <DEDUP_REMOVED lines=67> */
.L_x_13428:
[----:B------:R-:W-:Y:S05]  /*ae90*/  BSYNC B1 ;  /* 0x0000000000017941 */ /* 0x000fea0003800000 */
.L_x_13427:
[----:B-1-3--:R1:W3:Y:S01]  /*aea0*/  SHFL.IDX PT, R13, R3, 0x1, 0x181f ;  /* 0x00381f00030d7f89 */ /* 0x00a2e200000e0000 */
[----:B------:R-:W-:Y:S03]  /*aeb0*/  BSSY B1, `(.L_x_13429) ;  /* 0x0000014000017945 */ /* 0x000fe60003800000 */
[----:B------:R1:W4:Y:S01]  /*aec0*/  SHFL.IDX PT, R11, R6, 0x1, 0x181f ;  /* 0x00381f00060b7f89 */ /* 0x00032200000e0000 */
[----:B------:R-:W-:Y:S05]  /*aed0*/  @P1 BRA `(.L_x_13430) ;  /* 0x0000000000441947 */ /* 0x000fea0003800000 */
[----:B------:R-:W-:Y:S02]  /*aee0*/  ULDC UR5, c[0x0][0xac8] ;  /* 0x0002b20000057ab9 */ /* 0x000fe40000000800 */
[----:B------:R-:W-:Y:S02]  /*aef0*/  ISETP.GE.AND P4, PT, R2, UR5, PT ;  /* 0x0000000502007c0c */ /* 0x000fe4000bf86270 */
[----:B------:R-:W-:Y:S02]  /*af00*/  ISETP.GE.AND P3, PT, R19, UR5, PT ;  /* 0x0000000513007c0c */ /* 0x000fe4000bf66270 */
[----:B------:R-:W-:Y:S02]  /*af10*/  ISETP.GE.AND P2, PT, R18, UR5, PT ;  /* 0x0000000512007c0c */ /* 0x000fe4000bf46270 */
[----:B------:R-:W-:-:S07]  /*af20*/  ISETP.GE.AND P1, PT, R22, UR5, PT ;  /* 0x0000000516007c0c */ /* 0x000fce000bf26270 */
[CC--:B----4-:R-:W-:Y:S02]  /*af30*/  @!P4 LEA R4, P6, R2.reuse, R11.reuse, 0x1 ;  /* 0x0000000b0204c211 */ /* 0x0d0fe400078c08ff */
[C---:B------:R-:W-:Y:S02]  /*af40*/  @!P3 LEA R8, P5, R19.reuse, R11, 0x1 ;  /* 0x0000000b1308b211 */ /* 0x040fe400078a08ff */
[----:B---3--:R-:W-:Y:S02]  /*af50*/  @!P4 LEA.HI.X R5, R2, R13, R211, 0x1, P6 ;  /* 0x0000000d0205c211 */ /* 0x008fe400030f0cd3 */
        /* <DEDUP_REMOVED lines=9> */
.L_x_13430:
[----:B------:R-:W-:Y:S05]  /*aff0*/  BSYNC B1 ;  /* 0x0000000000017941 */ /* 0x000fea0003800000 */
.L_x_13429:
[----:B---3--:R3:W0:Y:S01]  /*b000*/  SHFL.IDX PT, R13, R3, 0x2, 0x181f ;  /* 0x00581f00030d7f89 */ /* 0x00862200000e0000 */
        /* <DEDUP_REMOVED lines=14> */
[----:B-----5:R0:W-:Y:S01]  /*b0f0*/  @!P3 ST.E.128 desc[UR46][R4.64], R52 ;  /* 0x000000340400b985 */ /* 0x0201e2000c101d2e */
[----:B----4-:R-:W-:-:S02]  /*b100*/  @!P1 LEA.HI.X R11, R18, R13, R209, 0x1, P4 ;  /* 0x0000000d120b9211 */ /* 0x010fc400020f0cd1 */
[----:B------:R-:W-:Y:S01]  /*b110*/  @!P0 LEA.HI.X R13, R22, R13, R208, 0x1, P6 ;  /* 0x0000000d160d8211 */ /* 0x000fe200030f0cd0 */
[----:B------:R0:W-:Y:S04]  /*b120*/  @!P2 ST.E.128 desc[UR46][R8.64], R108 ;  /* 0x0000006c0800a985 */ /* 0x0001e8000c101d2e */
[----:B------:R0:W-:Y:S04]  /*b130*/  @!P1 ST.E.128 desc[UR46][R10.64], R124 ;  /* 0x0000007c0a009985 */ /* 0x0001e8000c101d2e */
[----:B------:R0:W-:Y:S02]  /*b140*/  @!P0 ST.E.128 desc[UR46][R12.64], R140 ;  /* 0x0000008c0c008985 */ /* 0x0001e4000c101d2e */
.L_x_13432:
[----:B------:R-:W-:Y:S05]  /*b150*/  BSYNC B1 ;  /* 0x0000000000017941 */ /* 0x000fea0003800000 */
.L_x_13431:
[----:B------:R-:W-:Y:S01]  /*b160*/  VIADD R0, R14, 0x60 ;  /* 0x000000600e007836 */ /* 0x000fe20000000000 */
[----:B-123--:R-:W1:Y:S04]  /*b170*/  SHFL.IDX PT, R3, R3, 0x3, 0x181f ;  /* 0x00781f0003037f89 */ /* 0x00ee6800000e0000 */
[----:B------:R-:W-:Y:S01]  /*b180*/  ISETP.GE.AND P0, PT, R0, R7, PT ;  /* 0x000000070000720c */ /* 0x000fe20003f06270 */
[----:B0---4-:R0:W2:-:S12]  /*b190*/  SHFL.IDX PT, R11, R6, 0x3, 0x181f ;  /* 0x00781f00060b7f89 */ /* 0x01109800000e0000 */
        /* <DEDUP_REMOVED lines=20> */
.L_x_13426:
        /* <DEDUP_REMOVED lines=50> */
.L_x_13435:
[----:B------:R-:W-:Y:S05]  /*b600*/  BSYNC B1 ;  /* 0x0000000000017941 */ /* 0x000fea0003800000 */
.L_x_13434:
        /* <DEDUP_REMOVED lines=11> */
[----:B-1----:R-:W-:-:S03]  /*b6c0*/  @P1 SHF.R.U32.HI R3, RZ, R11, R0 ;  /* 0x0000000bff031219 */ /* 0x002fc60000011600 */
[----:B------:R-:W-:Y:S01]  /*b6d0*/  UIMAD UR5, UR42, UR11, UR5 ;  /* 0x0000000b2a0572a4 */ /* 0x000fe2000f8e0205 */
[--C-:B------:R-:W-:Y:S01]  /*b6e0*/  SHF.R.S32.HI R0, RZ, 0x1f, R3.reuse ;  /* 0x0000001fff007819 */ /* 0x100fe20000011403 */
[----:B------:R-:W-:Y:S01]  /*b6f0*/  UIMAD.WIDE.U32 UR42, UR42, UR10, UR6 ;  /* 0x0000000a2a2a72a5 */ /* 0x000fe2000f8e0006 */
[----:B------:R-:W-:Y:S02]  /*b700*/  IMAD.MOV R7, RZ, RZ, -R3 ;  /* 0x000000ffff077224 */ /* 0x000fe400078e0a03 */
[----:B------:R-:W-:Y:S01]  /*b710*/  ULDC.64 UR6, c[0x0][0xae0] ;  /* 0x0002b80000067ab9 */ /* 0x000fe20000000a00 */
[----:B------:R-:W-:Y:S01]  /*b720*/  UIADD3 UR5, UR43, UR5, URZ ;  /* 0x000000052b057290 */ /* 0x000fe2000fffe03f */
[----:B------:R-:W-:Y:S02]  /*b730*/  IMAD R0, R0, UR6, RZ ;  /* 0x0000000600007c24 */ /* 0x000fe4000f8e02ff */
[----:B------:R-:W-:Y:S02]  /*b740*/  IMAD R7, R10, R7, R8 ;  /* 0x000000070a077224 */ /* 0x000fe400078e0208 */
[----:B------:R-:W-:-:S02]  /*b750*/  IMAD.U32 R5, RZ, RZ, UR43 ;  /* 0x0000002bff057e24 */ /* 0x000fc4000f8e00ff */
[----:B------:R-:W-:Y:S02]  /*b760*/  IMAD.U32 R4, RZ, RZ, UR42 ;  /* 0x0000002aff047e24 */ /* 0x000fe4000f8e00ff */
[----:B------:R-:W-:Y:S01]  /*b770*/  IMAD.U32 R5, RZ, RZ, UR5 ;  /* 0x00000005ff057e24 */ /* 0x000fe2000f8e00ff */
[----:B------:R-:W-:Y:S01]  /*b780*/  ULDC UR5, c[0x0][0xa88] ;  /* 0x0002a20000057ab9 */ /* 0x000fe20000000800 */
[C---:B------:R-:W-:Y:S01]  /*b790*/  IMAD R9, R3.reuse, UR7, R0 ;  /* 0x0000000703097c24 */ /* 0x040fe2000f8e0200 */
[----:B------:R-:W-:Y:S01]  /*b7a0*/  SHF.R.S32.HI R0, RZ, 0x1f, R7 ;  /* 0x0000001fff007819 */ /* 0x000fe20000011407 */
[----:B------:R-:W-:Y:S01]  /*b7b0*/  IMAD.WIDE.U32 R4, R3, UR6, R4 ;  /* 0x0000000603047c25 */ /* 0x000fe2000f8e0004 */
[----:B------:R-:W-:-:S03]  /*b7c0*/  ULDC.64 UR6, c[0x0][0xad8] ;  /* 0x0002b60000067ab9 */ /* 0x000fc60000000a00 */
        /* <DEDUP_REMOVED lines=35> */
.L_x_13437:
[----:B------:R-:W-:Y:S05]  /*ba00*/  BSYNC B1 ;  /* 0x0000000000017941 */ /* 0x000fea0003800000 */
.L_x_13436:
        /* <DEDUP_REMOVED lines=21> */
.L_x_13439:
[----:B------:R-:W-:Y:S05]  /*bb60*/  BSYNC B1 ;  /* 0x0000000000017941 */ /* 0x000fea0003800000 */
.L_x_13438:
        /* <DEDUP_REMOVED lines=21> */
.L_x_13441:
[----:B------:R-:W-:Y:S05]  /*bcc0*/  BSYNC B1 ;  /* 0x0000000000017941 */ /* 0x000fea0003800000 */
.L_x_13440:
[----:B------:R-:W-:Y:S01]  /*bcd0*/  VIADD R0, R8, 0x60 ;  /* 0x0000006008007836 */ /* 0x000fe20000000000 */
[----:B0-----:R0:W0:Y:S04]  /*bce0*/  SHFL.IDX PT, R3, R7, 0x3, 0x181f ;  /* 0x00781f0007037f89 */ /* 0x00102800000e0000 */
[----:B------:R-:W-:Y:S01]  /*bcf0*/  ISETP.GE.AND P0, PT, R0, R9, PT ;  /* 0x000000090000720c */ /* 0x000fe20003f06270 */
[----:B-1-3--:R1:W3:-:S12]  /*bd00*/  SHFL.IDX PT, R5, R6, 0x3, 0x181f ;  /* 0x00781f0006057f89 */ /* 0x00a2d800000e0000 */
[----:B-1----:R-:W-:Y:S05]  /*bd10*/  @P0 BRA `(.L_x_13433) ;  /* 0x0000000000440947 */ /* 0x002fea0003800000 */
[----:B------:R-:W-:Y:S02]  /*bd20*/  ULDC UR5, c[0x0][0xac8] ;  /* 0x0002b20000057ab9 */ /* 0x000fe40000000800 */
[----:B------:R-:W-:Y:S02]  /*bd30*/  ISETP.GE.AND P3, PT, R2, UR5, PT ;  /* 0x0000000502007c0c */ /* 0x000fe4000bf66270 */
[----:B------:R-:W-:Y:S02]  /*bd40*/  ISETP.GE.AND P2, PT, R19, UR5, PT ;  /* 0x0000000513007c0c */ /* 0x000fe4000bf46270 */
[----:B------:R-:W-:Y:S02]  /*bd50*/  ISETP.GE.AND P1, PT, R18, UR5, PT ;  /* 0x0000000512007c0c */ /* 0x000fe4000bf26270 */
[----:B------:R-:W-:-:S07]  /*bd60*/  ISETP.GE.AND P0, PT, R22, UR5, PT ;  /* 0x0000000516007c0c */ /* 0x000fce000bf06270 */
[-C--:B--234-:R-:W-:Y:S02]  /*bd70*/  @!P3 LEA R6, P6, R2, R5.reuse, 0x1 ;  /* 0x000000050206b211 */ /* 0x09cfe400078c08ff */
        /* <DEDUP_REMOVED lines=11> */
.L_x_13433:
[----:B------:R-:W-:Y:S05]  /*be30*/  BSYNC B0 ;  /* 0x0000000000007941 */ /* 0x000fea0003800000 */
.L_x_13425:
[----:B------:R-:W-:Y:S02]  /*be40*/  ULDC UR5, c[0x0][0xc38] ;  /* 0x00030e0000057ab9 */ /* 0x000fe40000000800 */
[----:B------:R-:W-:-:S06]  /*be50*/  UISETP.GE.AND UP0, UPT, UR4, UR5, UPT ;  /* 0x000000050400728c */ /* 0x000fcc000bf06270 */
[----:B------:R-:W-:-:S13]  /*be60*/  PLOP3.LUT P0, PT, PT, PT, UP0, 0x80, 0x0 ;  /* 0x000000000000781c */ /* 0x000fda0003f0f008 */
[----:B------:R-:W-:Y:S05]  /*be70*/  @!P0 BRA `(.L_x_13442) ;  /* 0xffffff4c00dc8947 */ /* 0x000fea000383ffff */
[----:B------:R-:W-:Y:S05]  /*be80*/  EXIT ;  /* 0x000000000000794d */ /* 0x000fea0003800000 */
.L_x_13390:
        /* <DEDUP_REMOVED lines=40> */
.L_x_13533:
        /* <DEDUP_REMOVED lines=23> */
.L_x_13444:
[----:B------:R-:W-:Y:S01]  /*c280*/  ULDC UR9, c[0x0][0xc54] ;  /* 0x0003150000097ab9 */ /* 0x000fe20000000800 */
[----:B------:R-:W-:Y:S01]  /*c290*/  UMOV UR5, UR8 ;  /* 0x0000000800057c82 */ /* 0x000fe20008000000 */
[----:B------:R-:W-:-:S11]  /*c2a0*/  UISETP.NE.AND UP0, UPT, UR9, 0x1, UPT ;  /* 0x000000010900788c */ /* 0x000fd6000bf05270 */
[----:B------:R-:W-:Y:S02]  /*c2b0*/  @UP0 ULDC.64 UR10, c[0x0][0xc58] ;  /* 0x00031600000a0ab9 */ /* 0x000fe40000000a00 */
[----:B------:R-:W-:-:S04]  /*c2c0*/  UIMAD.WIDE.U32 UR6, UR8, UR10, URZ ;  /* 0x0000000a080672a5 */ /* 0x000fc8000f8e003f */
[----:B------:R-:W-:-:S04]  /*c2d0*/  @UP0 USHF.R.U32.HI UR5, URZ, UR11, UR7 ;  /* 0x0000000b3f050299 */ /* 0x000fc80008011607 */
[----:B------:R-:W-:-:S12]  /*c2e0*/  UIMAD UR6, UR5, UR9, URZ ;  /* 0x00000009050672a4 */ /* 0x000fd8000f8e023f */
.L_x_13445:
[----:B------:R-:W-:Y:S01]  /*c2f0*/  ULOP3.LUT UR39, URZ, UR5, URZ, 0x33, !UPT ;  /* 0x000000053f277292 */ /* 0x000fe2000f8e333f */
[----:B------:R-:W-:Y:S01]  /*c300*/  BSSY B7, `(.L_x_13446) ;  /* 0x00003dc000077945 */ /* 0x000fe20003800000 */
[----:B------:R-:W-:Y:S01]  /*c310*/  ULDC UR7, c[0x0][0x448] ;  /* 0x0001120000077ab9 */ /* 0x000fe20000000800 */
[----:B------:R-:W-:Y:S01]  /*c320*/  ULDC UR5, c[0x0][0xc3c] ;  /* 0x00030f0000057ab9 */ /* 0x000fe20000000800 */
[----:B------:R-:W-:Y:S02]  /*c330*/  UISETP.NE.AND UP1, UPT, UR7, 0x1, UPT ;  /* 0x000000010700788c */ /* 0x000fe4000bf25270 */
[----:B------:R-:W-:Y:S01]  /*c340*/  UIADD3 UR39, UR39, UR5, URZ ;  /* 0x0000000527277290 */ /* 0x000fe2000fffe03f */
[----:B------:R-:W-:Y:S01]  /*c350*/  ULDC.64 UR10, c[0x0][0x418] ;  /* 0x00010600000a7ab9 */ /* 0x000fe20000000a00 */
[----:B------:R-:W-:Y:S02]  /*c360*/  UIADD3 UR5, UR8, -UR6, URZ ;  /* 0x8000000608057290 */ /* 0x000fe4000fffe03f */
[----:B------:R-:W-:-:S02]  /*c370*/  UISETP.NE.U32.AND UP0, UPT, UR10, URZ, UPT ;  /* 0x0000003f0a00728c */ /* 0x000fc4000bf05070 */
[----:B------:R-:W-:Y:S02]  /*c380*/  USHF.L.U32 UR8, UR39, 0x7, URZ ;  /* 0x0000000727087899 */ /* 0x000fe4000800063f */
[----:B------:R-:W-:Y:S01]  /*c390*/  UISETP.NE.AND.EX UP0, UPT, UR11, URZ, UPT, UP0 ;  /* 0x0000003f0b00728c */ /* 0x000fe2000bf05300 */
[----:B------:R-:W-:Y:S01]  /*c3a0*/  ULDC UR7, c[0x0][0x288] ;  /* 0x0000a20000077ab9 */ /* 0x000fe20000000800 */
        /* <DEDUP_REMOVED lines=12> */
[----:B------:R-:W-:Y:S02]  /*c470*/  UIMAD.WIDE UR6, UR6, 0x2aaaaaab, URZ ;  /* 0x2aaaaaab060678a5 */ /* 0x000fe4000f8e023f */
[----:B------:R-:W-:Y:S02]  /*c480*/  UIMAD.WIDE UR8, UR8, 0x2aaaaaab, URZ ;  /* 0x2aaaaaab080878a5 */ /* 0x000fe4000f8e023f */
[----:B------:R-:W-:-:S02]  /*c490*/  USHF.R.U32.HI UR12, URZ, 0x1f, UR7 ;  /* 0x0000001f3f0c7899 */ /* 0x000fc40008011607 */
[----:B------:R-:W-:Y:S01]  /*c4a0*/  USHF.R.U32.HI UR6, URZ, 0x1f, UR9 ;  /* 0x0000001f3f067899 */ /* 0x000fe20008011609 */
[----:B------:R-:W-:Y:S01]  /*c4b0*/  ULDC UR11, c[0x0][0xc48] ;  /* 0x00031200000b7ab9 */ /* 0x000fe20000000800 */
[----:B------:R-:W-:Y:S02]  /*c4c0*/  ULEA.HI.SX32 UR12, UR7, UR12, 0x1c ;  /* 0x0000000c070c7291 */ /* 0x000fe4000f8fe23f */
[----:B------:R-:W-:Y:S02]  /*c4d0*/  ULEA.HI.SX32 UR6, UR9, UR6, 0x1c ;  /* 0x0000000609067291 */ /* 0x000fe4000f8fe23f */
        /* <DEDUP_REMOVED lines=32> */
.L_x_13447:
        /* <DEDUP_REMOVED lines=20> */
.L_x_13450:
[----:B------:R-:W-:Y:S05]  /*c820*/  BSYNC B6 ;  /* 0x0000000000067941 */ /* 0x000fea0003800000 */
.L_x_13449:
        /* <DEDUP_REMOVED lines=20> */
.L_x_13453:
        /* <DEDUP_REMOVED lines=15> */
.L_x_13452:
[----:B------:R-:W-:Y:S05]  /*ca60*/  BSYNC B6 ;  /* 0x0000000000067941 */ /* 0x000fea0003800000 */
.L_x_13451:
        /* <DEDUP_REMOVED lines=26> */
.L_x_13548:
        /* <DEDUP_REMOVED lines=9> */
.L_x_13551:
        /* <DEDUP_REMOVED lines=22> */
.L_x_13457:
        /* <DEDUP_REMOVED lines=8> */
.L_x_13552:
        /* <DEDUP_REMOVED lines=8> */
.L_x_13459:
        /* <DEDUP_REMOVED lines=16> */
[----:B------:R-:W-:-:S09]  /*d000*/  UIMAD UR35, UR35, 0x60, URZ ;  /* 0x00000060232378a4 */ /* 0x000fd2000f8e023f */
[----:B------:R1:W-:Y:S02]  /*d010*/  UTMALDG.4D [UR32], [UR4], desc[UR6] ;  /* 0x00000620040075b4 */ /* 0x0003e40008019000 */
[----:B-1----:R-:W-:Y:S01]  /*d020*/  NOP ;  /* 0x0000000000007918 */ /* 0x002fe20000000000 */
.L_x_13455:
        /* <DEDUP_REMOVED lines=22> */
.L_x_13461:
[----:B------:R-:W-:Y:S05]  /*d190*/  BSYNC B6 ;  /* 0x0000000000067941 */ /* 0x000fea0003800000 */
.L_x_13460:
        /* <DEDUP_REMOVED lines=57> */
[----:B------:R-:W-:Y:S01]  /*d530*/  IMAD.U32 R4, RZ, RZ, UR39 ;  /* 0x00000027ff047e24 */ /* 0x000fe2000f8e00ff */
[----:B------:R-:W-:Y:S01]  /*d540*/  ULDC UR4, c[0x0][0x288] ;  /* 0x0000a20000047ab9 */ /* 0x000fe20000000800 */
[----:B------:R-:W1:Y:S01]  /*d550*/  S2R R8, SR_TID.X ;  /* 0x0000000000087919 */ /* 0x000e620000002100 */
[----:B------:R-:W-:Y:S01]  /*d560*/  IMAD R3, R7, UR4, RZ ;  /* 0x0000000407037c24 */ /* 0x000fe2000f8e02ff */
[----:B------:R-:W-:Y:S01]  /*d570*/  SHFL.IDX PT, R9, R2, 0x1, 0x181f ;  /* 0x00381f0002097f89 */ /* 0x000fe200000e0000 */
[----:B0-----:R-:W-:-:S04]  /*d580*/  LOP3.LUT R6, R6, 0x7f, RZ, 0xc0, !PT ;  /* 0x0000007f06067812 */ /* 0x001fc800078ec0ff */
[----:B------:R-:W-:Y:S01]  /*d590*/  SHF.R.U32.HI R6, RZ, 0x3, R6 ;  /* 0x00000003ff067819 */ /* 0x000fe20000011606 */
[----:B-1----:R-:W-:Y:S02]  /*d5a0*/  IMAD.SHL.U32 R11, R8, 0x8, RZ ;  /* 0x00000008080b7824 */ /* 0x002fe400078e00ff */
[----:B------:R-:W-:Y:S02]  /*d5b0*/  SHFL.IDX PT, R8, R0, 0x1, 0x181f ;  /* 0x00381f0000087f89 */ /* 0x000fe400000e0000 */
[----:B------:R-:W-:Y:S01]  /*d5c0*/  IMAD R4, R4, 0x80, R6 ;  /* 0x0000008004047824 */ /* 0x000fe200078e0206 */
[----:B------:R-:W-:Y:S01]  /*d5d0*/  LOP3.LUT R11, R11, 0x38, RZ, 0xc0, !PT ;  /* 0x000000380b0b7812 */ /* 0x000fe200078ec0ff */
[----:B------:R-:W0:Y:S02]  /*d5e0*/  SHFL.IDX PT, R6, R0, RZ, 0x181f ;  /* 0x00181fff00067589 */ /* 0x000e2400000e0000 */
[C---:B------:R-:W-:Y:S01]  /*d5f0*/  VIADD R5, R4.reuse, 0x10 ;  /* 0x0000001004057836 */ /* 0x040fe20000000000 */
[----:B------:R-:W-:-:S04]  /*d600*/  ISETP.GE.AND P3, PT, R4, R3, PT ;  /* 0x000000030400720c */ /* 0x000fc80003f66270 */
[----:B------:R-:W-:Y:S02]  /*d610*/  ISETP.GE.AND P1, PT, R5, R3, PT ;  /* 0x000000030500720c */ /* 0x000fe40003f26270 */
[----:B------:R-:W1:Y:S07]  /*d620*/  SHFL.IDX PT, R5, R2, RZ, 0x181f ;  /* 0x00181fff02057589 */ /* 0x000e6e00000e0000 */
[----:B0-----:R-:W-:-:S05]  /*d630*/  @!P3 LEA R6, P2, R11, R6, 0x1 ;  /* 0x000000060b06b211 */ /* 0x001fca00078408ff */
[----:B-1----:R-:W-:-:S04]  /*d640*/  @!P3 IMAD.X R5, RZ, RZ, R5, P2 ;  /* 0x000000ffff05b224 */ /* 0x002fc800010e0605 */
        /* <DEDUP_REMOVED lines=47> */
.L_x_13569:
[----:B0-----:R-:W0:Y:S01]  /*d940*/  S2R R2, SR_TID.X ;  /* 0x0000000000027919 */ /* 0x001e220000002100 */
[----:B------:R-:W-:-:S05]  /*d950*/  VIADD R4, R4, 0x70 ;  /* 0x0000007004047836 */ /* 0x000fca0000000000 */
[----:B------:R-:W-:Y:S01]  /*d960*/  ISETP.GE.AND P1, PT, R4, R3, PT ;  /* 0x000000030400720c */ /* 0x000fe20003f26270 */
[----:B0-----:R-:W-:-:S05]  /*d970*/  IMAD.SHL.U32 R2, R2, 0x8, RZ ;  /* 0x0000000802027824 */ /* 0x001fca00078e00ff */
[----:B------:R-:W-:-:S07]  /*d980*/  LOP3.LUT R2, R2, 0x38, RZ, 0xc0, !PT ;  /* 0x0000003802027812 */ /* 0x000fce00078ec0ff */
[----:B------:R-:W-:-:S05]  /*d990*/  @!P1 LEA R2, P2, R2, R0, 0x1 ;  /* 0x0000000002029211 */ /* 0x000fca00078408ff */
[----:B--2---:R-:W-:-:S05]  /*d9a0*/  @!P1 IMAD.X R3, RZ, RZ, R5, P2 ;  /* 0x000000ffff039224 */ /* 0x004fca00010e0605 */
[----:B------:R-:W-:Y:S01]  /*d9b0*/  @!PT LDS RZ, [RZ] ;  /* 0x00000000fffff984 */ /* 0x000fe20000000800 */
[----:B------:R-:W-:Y:S01]  /*d9c0*/  @!PT LDS RZ, [RZ] ;  /* 0x00000000fffff984 */ /* 0x000fe20000000800 */
[----:B------:R-:W-:Y:S01]  /*d9d0*/  @!PT LDS RZ, [RZ] ;  /* 0x00000000fffff984 */ /* 0x000fe20000000800 */
[----:B------:R0:W-:Y:S01]  /*d9e0*/  @!P1 LDGSTS.E.BYPASS.LTC128B.128 [R10+0x1bc00], desc[UR46][R2.64], !P0 ;  /* 0x1bc00000020a9fae */ /* 0x0001e2000c101d6e */
[----:B------:R-:W-:Y:S01]  /*d9f0*/  PLOP3.LUT P0, PT, PT, PT, PT, 0x80, 0x0 ;  /* 0x000000000000781c */ /* 0x000fe20003f0f070 */
[----:B------:R-:W-:-:S12]  /*da00*/  NOP ;  /* 0x0000000000007918 */ /* 0x000fd80000000000 */
.L_x_13463:
        /* <DEDUP_REMOVED lines=18> */
.L_x_13570:
[----:B------:R-:W-:Y:S05]  /*db30*/  BSYNC B0 ;  /* 0x0000000000007941 */ /* 0x000fea0003800000 */
.L_x_13464:
[----:B------:R-:W2:Y:S01]  /*db40*/  LDL R2, [R1+0x8] ;  /* 0x0000080001027983 */ /* 0x000ea20000100800 */
[----:B------:R-:W-:Y:S01]  /*db50*/  BSSY B0, `(.L_x_13466) ;  /* 0x0000059000007945 */ /* 0x000fe20003800000 */
[----:B--2---:R-:W-:-:S13]  /*db60*/  ISETP.NE.AND P0, PT, R2, RZ, PT ;  /* 0x000000ff0200720c */ /* 0x004fda0003f05270 */
[----:B------:R-:W-:Y:S05]  /*db70*/  @!P0 BRA `(.L_x_13467) ;  /* 0x0000000400588947 */ /* 0x000fea0003800000 */
[----:B------:R-:W2:Y:S01]  /*db80*/  LDL R3, [R1] ;  /* 0x0000000001037983 */ /* 0x000ea20000100800 */
[----:B------:R-:W1:Y:S02]  /*db90*/  S2R R2, SR_TID.X ;  /* 0x0000000000027919 */ /* 0x000e640000002100 */
[----:B-1----:R-:W-:Y:S01]  /*dba0*/  LOP3.LUT R4, R2, 0x7f, RZ, 0xc0, !PT ;  /* 0x0000007f02047812 */ /* 0x002fe200078ec0ff */
[----:B------:R-:W-:Y:S01]  /*dbb0*/  IMAD R2, R18, 0x8, R17 ;  /* 0x0000000812027824 */ /* 0x000fe200078e0211 */
[----:B------:R-:W-:Y:S02]  /*dbc0*/  BSSY B1, `(.L_x_13468) ;  /* 0x0000005000017945 */ /* 0x000fe40003800000 */
[----:B------:R-:W-:Y:S02]  /*dbd0*/  ISETP.NE.AND P1, PT, R4, RZ, PT ;  /* 0x000000ff0400720c */ /* 0x000fe40003f25270 */
[----:B--2---:R-:W-:-:S04]  /*dbe0*/  SHF.L.U32 R3, R3, 0x1f, RZ ;  /* 0x0000001f03037819 */ /* 0x004fc800000006ff */
[----:B------:R-:W1:Y:S02]  /*dbf0*/  SYNCS.PHASECHK.TRANS64.TRYWAIT P0, [R2+URZ+0x22860], R3 ;  /* 0x02286003020075a7 */ /* 0x000e64000800017f */
[----:B-1----:R-:W-:Y:S05]  /*dc00*/  @!P0 BRA `(.L_x_13469) ;  /* 0x00000038001c8947 */ /* 0x002fea0003800000 */
.L_x_13571:
[----:B------:R-:W-:Y:S05]  /*dc10*/  BSYNC B1 ;  /* 0x0000000000017941 */ /* 0x000fea0003800000 */
.L_x_13468:
[----:B------:R-:W-:Y:S04]  /*dc20*/  BSSY B1, `(.L_x_13470) ;  /* 0x0000009000017945 */ /* 0x000fe80003800000 */
[----:B------:R-:W-:Y:S05]  /*dc30*/  @P1 BRA `(.L_x_13471) ;  /* 0x00000000001c1947 */ /* 0x000fea0003800000 */
[----:B0-----:R-:W0:Y:S01]  /*dc40*/  S2R R0, SR_TID.X ;  /* 0x0000000000007919 */ /* 0x001e220000002100 */
[----:B-1----:R-:W-:-:S04]  /*dc50*/  IMAD.MOV.U32 R3, RZ, RZ, 0xc000 ;  /* 0x0000c000ff037424 */ /* 0x002fc800078e00ff */
[----:B------:R2:W-:Y:S01]  /*dc60*/  SYNCS.ARRIVE.TRANS64 RZ, [R2+URZ+0x22850], R3 ;  /* 0x0228500302ff79a7 */ /* 0x0005e2000800003f */
[----:B0-----:R-:W-:-:S04]  /*dc70*/  LOP3.LUT R0, R0, 0x1f, RZ, 0xc0, !PT ;  /* 0x0000001f00007812 */ /* 0x001fc800078ec0ff */
[----:B------:R-:W-:-:S13]  /*dc80*/  ISETP.NE.AND P0, PT, R0, RZ, PT ;  /* 0x000000ff0000720c */ /* 0x000fda0003f05270 */
[----:B--2---:R-:W-:Y:S05]  /*dc90*/  @!P0 BRA `(.L_x_13471) ;  /* 0x0000000000048947 */ /* 0x004fea0003800000 */
[----:B------:R-:W-:Y:S01]  /*dca0*/  BPT.TRAP 0x1 ;  /* 0x000000040000795c */ /* 0x000fe20000300000 */
.L_x_13471:
[----:B------:R-:W-:Y:S05]  /*dcb0*/  BSYNC B1 ;  /* 0x0000000000017941 */ /* 0x000fea0003800000 */
.L_x_13470:
[----:B-1----:R-:W2:Y:S01]  /*dcc0*/  LDL.LU R3, [R1+0x18] ;  /* 0x0000180001037983 */ /* 0x002ea20000300800 */
        /* <DEDUP_REMOVED lines=10> */
.L_x_13472:
        /* <DEDUP_REMOVED lines=15> */
.L_x_13473:
        /* <DEDUP_REMOVED lines=15> */
.L_x_13474:
        /* <DEDUP_REMOVED lines=15> */
.L_x_13475:
        /* <DEDUP_REMOVED lines=10> */
.L_x_13467:
[----:B------:R-:W-:Y:S05]  /*e0e0*/  BSYNC B0 ;  /* 0x0000000000007941 */ /* 0x000fea0003800000 */
.L_x_13466:
        /* <DEDUP_REMOVED lines=34> */
[----:B------:R-:W-:Y:S02]  /*e310*/  IMAD R0, R0, R3, R6 ;  /* 0x0000000300007224 */ /* 0x000fe400078e0206 */
[----:B------:R-:W1:Y:S01]  /*e320*/  LDC.64 R2, c[0x0][0x418] ;  /* 0x00010600ff027b82 */ /* 0x000e620000000a00 */
[----:B--2---:R-:W-:Y:S01]  /*e330*/  IMAD R7, R5, UR4, RZ ;  /* 0x0000000405077c24 */ /* 0x004fe2000f8e02ff */
[----:B------:R-:W-:-:S03]  /*e340*/  SHF.R.S32.HI R5, RZ, 0x1f, R4 ;  /* 0x0000001fff057819 */ /* 0x000fc60000011404 */
[C---:B------:R-:W-:Y:S02]  /*e350*/  IMAD R7, R19.reuse, UR5, R7 ;  /* 0x0000000513077c24 */ /* 0x040fe4000f8e0207 */
[----:B------:R-:W-:-:S04]  /*e360*/  IMAD.WIDE.U32 R4, R19, UR4, R4 ;  /* 0x0000000413047c25 */ /* 0x000fc8000f8e0004 */
[----:B------:R-:W-:Y:S01]  /*e370*/  IMAD.IADD R7, R7, 0x1, R5 ;  /* 0x0000000107077824 */ /* 0x000fe200078e0205 */
[----:B-1----:R-:W-:-:S04]  /*e380*/  LEA R2, P0, R4, R2, 0x2 ;  /* 0x0000000204027211 */ /* 0x002fc800078010ff */
[----:B------:R-:W-:-:S05]  /*e390*/  LEA.HI.X R3, R4, R3, R7, 0x2, P0 ;  /* 0x0000000304037211 */ /* 0x000fca00000f1407 */
[----:B------:R1:W5:Y:S04]  /*e3a0*/  LDG.E R16, desc[UR46][R2.64] ;  /* 0x0000002e02107981 */ /* 0x000368000c1e1900 */
.L_x_13480:
        /* <DEDUP_REMOVED lines=8> */
.L_x_13572:
[----:B------:R-:W-:Y:S05]  /*e430*/  BSYNC B1 ;  /* 0x0000000000017941 */ /* 0x000fea0003800000 */
.L_x_13481:
        /* <DEDUP_REMOVED lines=9> */
.L_x_13484:
[----:B------:R-:W-:Y:S05]  /*e4d0*/  BSYNC B1 ;  /* 0x0000000000017941 */ /* 0x000fea0003800000 */
.L_x_13483:
[----:B------:R-:W-:Y:S01]  /*e4e0*/  IMAD R0, R0, 0x60, RZ ;  /* 0x0000006000007824 */ /* 0x000fe200078e02ff */
        /* <DEDUP_REMOVED lines=11> */
.L_x_13485:
        /* <DEDUP_REMOVED lines=12> */
.L_x_13573:
[----:B------:R-:W-:Y:S05]  /*e660*/  BSYNC B1 ;  /* 0x0000000000017941 */ /* 0x000fea0003800000 */
.L_x_13486:
        /* <DEDUP_REMOVED lines=11> */
.L_x_13489:
[----:B------:R-:W-:Y:S05]  /*e720*/  BSYNC B1 ;  /* 0x0000000000017941 */ /* 0x000fea0003800000 */
.L_x_13488:
        /* <DEDUP_REMOVED lines=10> */
.L_x_13490:
        /* <DEDUP_REMOVED lines=15> */
.L_x_13491:
        /* <DEDUP_REMOVED lines=15> */
.L_x_13492:
        /* <DEDUP_REMOVED lines=15> */
.L_x_13493:
        /* <DEDUP_REMOVED lines=9> */
.L_x_13479:
[----:B------:R-:W-:Y:S05]  /*eb30*/  BSYNC B0 ;  /* 0x0000000000007941 */ /* 0x000fea0003800000 */
.L_x_13478:
[----:B------:R-:W-:-:S06]  /*eb40*/  UIADD3 UR4, UR38, -0x3, URZ ;  /* 0xfffffffd26047890 */ /* 0x000fcc000fffe03f */
[----:B------:R-:W-:-:S07]  /*eb50*/  IMAD.U32 R0, RZ, RZ, UR4 ;  /* 0x00000004ff007e24 */ /* 0x000fce000f8e00ff */
.L_x_13477:
[----:B------:R-:W-:Y:S01]  /*eb60*/  ISETP.NE.AND P0, PT, R6, RZ, PT ;  /* 0x000000ff0600720c */ /* 0x000fe20003f05270 */
[----:B------:R-:W-:-:S12]  /*eb70*/  BSSY B0, `(.L_x_13476) ;  /* 0x000013a000007945 */ /* 0x000fd80003800000 */
[----:B------:R-:W-:Y:S05]  /*eb80*/  @!P0 BRA `(.L_x_13494) ;  /* 0x0000001000e08947 */ /* 0x000fea0003800000 */
.L_x_13527:
[----:B------:R-:W2:Y:S04]  /*eb90*/  LDL R3, [R1+0x8] ;  /* 0x0000080001037983 */ /* 0x000ea80000100800 */
[----:B------:R-:W3:Y:S01]  /*eba0*/  LDL.LU R2, [R1] ;  /* 0x0000000001027983 */ /* 0x000ee20000300800 */
[----:B------:R-:W-:Y:S01]  /*ebb0*/  VIADD R6, R18, 0x1 ;  /* 0x0000000112067836 */ /* 0x000fe20000000000 */
[----:B------:R-:W-:Y:S05]  /*ebc0*/  YIELD ;  /* 0x0000000000007946 */ /* 0x000fea0003800000 */
[----:B------:R-:W-:Y:S01]  /*ebd0*/  ISETP.NE.AND P0, PT, R6, 0x2, PT ;  /* 0x000000020600780c */ /* 0x000fe20003f05270 */
[----:B------:R-:W-:Y:S03]  /*ebe0*/  BSSY B1, `(.L_x_13495) ;  /* 0x0000095000017945 */ /* 0x000fe60003800000 */
[----:B-1----:R-:W-:-:S02]  /*ebf0*/  SEL R7, RZ, 0x1, P0 ;  /* 0x00000001ff077807 */ /* 0x002fc40000000000 */
        /* <DEDUP_REMOVED lines=27> */
.L_x_13497:
        /* <DEDUP_REMOVED lines=8> */
.L_x_13574:
[----:B------:R-:W-:Y:S05]  /*ee30*/  BSYNC B2 ;  /* 0x0000000000027941 */ /* 0x000fea0003800000 */
.L_x_13498:
        /* <DEDUP_REMOVED lines=9> */
.L_x_13501:
[----:B------:R-:W-:Y:S05]  /*eed0*/  BSYNC B2 ;  /* 0x0000000000027941 */ /* 0x000fea0003800000 */
.L_x_13500:
        /* <DEDUP_REMOVED lines=11> */
.L_x_13502:
        /* <DEDUP_REMOVED lines=13> */
.L_x_13575:
[----:B------:R-:W-:Y:S05]  /*f060*/  BSYNC B2 ;  /* 0x0000000000027941 */ /* 0x000fea0003800000 */
.L_x_13503:
        /* <DEDUP_REMOVED lines=11> */
.L_x_13506:
[----:B------:R-:W-:Y:S05]  /*f120*/  BSYNC B2 ;  /* 0x0000000000027941 */ /* 0x000fea0003800000 */
.L_x_13505:
        /* <DEDUP_REMOVED lines=9> */
.L_x_13507:
        /* <DEDUP_REMOVED lines=15> */
.L_x_13508:
        /* <DEDUP_REMOVED lines=15> */
.L_x_13509:
        /* <DEDUP_REMOVED lines=15> */
.L_x_13510:
        /* <DEDUP_REMOVED lines=10> */
.L_x_13496:
[----:B------:R-:W-:Y:S05]  /*f530*/  BSYNC B1 ;  /* 0x0000000000017941 */ /* 0x000fea0003800000 */
.L_x_13495:
        /* <DEDUP_REMOVED lines=11> */
[----:B------:R-:W-:Y:S01]  /*f5f0*/  VIADD R6, R0, 0xffffffff ;  /* 0xffffffff00067836 */ /* 0x000fe20000000000 */
[----:B--2---:R-:W-:-:S13]  /*f600*/  ISETP.NE.AND P2, PT, R3, RZ, PT ;  /* 0x000000ff0300720c */ /* 0x004fda0003f45270 */
[----:B------:R-:W-:Y:S05]  /*f610*/  @!P2 BRA `(.L_x_13513) ;  /* 0x00000000004ca947 */ /* 0x000fea0003800000 */
[----:B------:R-:W2:Y:S01]  /*f620*/  LDL R9, [R1+0x4] ;  /* 0x0000040001097983 */ /* 0x000ea20000100800 */
[----:B------:R-:W3:Y:S01]  /*f630*/  LDC R4, c[0x0][0x43c] ;  /* 0x00010f00ff047b82 */ /* 0x000ee20000000800 */
[----:B------:R-:W-:Y:S01]  /*f640*/  ULDC.64 UR4, c[0x0][0x428] ;  /* 0x00010a0000047ab9 */ /* 0x000fe20000000a00 */
[----:B---3--:R-:W-:-:S13]  /*f650*/  ISETP.NE.AND P0, PT, R4, 0x1, PT ;  /* 0x000000010400780c */ /* 0x008fda0003f05270 */
        /* <DEDUP_REMOVED lines=15> */
.L_x_13513:
[----:B------:R-:W3:Y:S01]  /*f750*/  S2R R2, SR_TID.X ;  /* 0x0000000000027919 */ /* 0x000ee20000002100 */
[----:B--2---:R-:W-:Y:S01]  /*f760*/  IMAD R4, R18, 0x8, R17 ;  /* 0x0000000812047824 */ /* 0x004fe200078e0211 */
[----:B------:R-:W-:Y:S01]  /*f770*/  BSSY B2, `(.L_x_13514) ;  /* 0x0000006000027945 */ /* 0x000fe20003800000 */
[----:B---3--:R-:W-:Y:S02]  /*f780*/  LOP3.LUT R3, R2, 0x7f, RZ, 0xc0, !PT ;  /* 0x0000007f02037812 */ /* 0x008fe400078ec0ff */
[----:B------:R-:W-:Y:S02]  /*f790*/  SHF.L.U32 R2, R7, 0x1f, RZ ;  /* 0x0000001f07027819 */ /* 0x000fe400000006ff */
[----:B------:R-:W-:Y:S02]  /*f7a0*/  ISETP.NE.AND P1, PT, R3, RZ, PT ;  /* 0x000000ff0300720c */ /* 0x000fe40003f25270 */
[----:B------:R-:W2:Y:S02]  /*f7b0*/  SYNCS.PHASECHK.TRANS64.TRYWAIT P0, [R4+URZ+0x22840], R2 ;  /* 0x02284002040075a7 */ /* 0x000ea4000800017f */
[----:B--2---:R-:W-:Y:S09]  /*f7c0*/  @!P0 BRA `(.L_x_13515) ;  /* 0x0000001c00908947 */ /* 0x004ff20003800000 */
.L_x_13576:
[----:B------:R-:W-:Y:S05]  /*f7d0*/  BSYNC B2 ;  /* 0x0000000000027941 */ /* 0x000fea0003800000 */
.L_x_13514:
        /* <DEDUP_REMOVED lines=9> */
.L_x_13517:
[----:B------:R-:W-:Y:S05]  /*f870*/  BSYNC B2 ;  /* 0x0000000000027941 */ /* 0x000fea0003800000 */
.L_x_13516:
[----:B------:R-:W-:Y:S01]  /*f880*/  IMAD.MOV.U32 R5, RZ, RZ, RZ ;  /* 0x000000ffff057224 */ /* 0x000fe200078e00ff */
[----:B------:R-:W-:Y:S01]  /*f890*/  UIADD3 UR4, UP0, UR44, 0x370, URZ ;  /* 0x000003702c047890 */ /* 0x000fe2000ff1e03f */
[----:B-1----:R-:W-:Y:S01]  /*f8a0*/  IMAD R7, R18, 0x3000, R17 ;  /* 0x0000300012077824 */ /* 0x002fe200078e0211 */
        /* <DEDUP_REMOVED lines=8> */
.L_x_13518:
        /* <DEDUP_REMOVED lines=13> */
.L_x_13577:
[----:B------:R-:W-:Y:S05]  /*fa00*/  BSYNC B2 ;  /* 0x0000000000027941 */ /* 0x000fea0003800000 */
.L_x_13519:
        /* <DEDUP_REMOVED lines=11> */
.L_x_13522:
[----:B------:R-:W-:Y:S05]  /*fac0*/  BSYNC B2 ;  /* 0x0000000000027941 */ /* 0x000fea0003800000 */
.L_x_13521:
        /* <DEDUP_REMOVED lines=9> */
.L_x_13523:
        /* <DEDUP_REMOVED lines=15> */
.L_x_13524:
        /* <DEDUP_REMOVED lines=15> */
.L_x_13525:
        /* <DEDUP_REMOVED lines=15> */
.L_x_13526:
        /* <DEDUP_REMOVED lines=10> */
.L_x_13512:
[----:B------:R-:W-:Y:S05]  /*fed0*/  BSYNC B1 ;  /* 0x0000000000017941 */ /* 0x000fea0003800000 */
.L_x_13511:
[C---:B------:R-:W-:Y:S01]  /*fee0*/  ISETP.GT.AND P0, PT, R0.reuse, 0x1, PT ;  /* 0x000000010000780c */ /* 0x040fe20003f04270 */
[----:B------:R-:W-:-:S12]  /*fef0*/  VIADD R0, R0, 0xfffffffe ;  /* 0xfffffffe00007836 */ /* 0x000fd80000000000 */
[----:B------:R-:W-:Y:S05]  /*ff00*/  @P0 BRA `(.L_x_13527) ;  /* 0xffffffec00200947 */ /* 0x000fea000383ffff */
.L_x_13494:
[----:B------:R-:W-:Y:S05]  /*ff10*/  BSYNC B0 ;  /* 0x0000000000007941 */ /* 0x000fea0003800000 */
.L_x_13476:
        /* <DEDUP_REMOVED lines=11> */
[----:B------:R-:W2:Y:S01]  /*ffd0*/  S2R R5, SR_LANEID ;  /* 0x0000000000057919 */ /* 0x000ea20000000000 */
[----:B------:R-:W-:Y:S01]  /*ffe0*/  VOTEU.ANY UR4, UPT, PT ;  /* 0x0000000000047886 */ /* 0x000fe200038e0100 */
[----:B0-----:R-:W0:Y:S01]  /*fff0*/  LDC.64 R2, c[0x0][0xc80] ;  /* 0x00032000ff027b82 */ /* 0x001e220000000a00 */
[----:B------:R-:W2:Y:S02]  /*10000*/  FLO.U32 R0, UR4 ;  /* 0x0000000400007d00 */ /* 0x000ea400080e0000 */
[----:B--2---:R-:W-:-:S06]  /*10010*/  ISETP.EQ.U32.AND P2, PT, R0, R5, PT ;  /* 0x000000050000720c */ /* 0x004fcc0003f42070 */
[----:B------:R-:W0:Y:S07]  /*10020*/  POPC R5, UR4 ;  /* 0x0000000400057d09 */ /* 0x000e2e0008000000 */
[----:B0-----:R-:W2:Y:S01]  /*10030*/  @P2 ATOMG.E.ADD.STRONG.GPU PT, R3, desc[UR46][R2.64], R5 ;  /* 0x00000005020329a8 */ /* 0x001ea200081ee1ee */
[----:B------:R-:W0:Y:S02]  /*10040*/  S2R R4, SR_LTMASK ;  /* 0x0000000000047919 */ /* 0x000e240000003900 */
[----:B0-----:R-:W-:-:S04]  /*10050*/  LOP3.LUT R4, R4, UR4, RZ, 0xc0, !PT ;  /* 0x0000000404047c12 */ /* 0x001fc8000f8ec0ff */
[----:B-1----:R-:W0:Y:S01]  /*10060*/  POPC R7, R4 ;  /* 0x0000000400077309 */ /* 0x002e220000000000 */
[----:B--2---:R-:W0:Y:S02]  /*10070*/  SHFL.IDX PT, R0, R3, R0, 0x1f ;  /* 0x00001f0003007589 */ /* 0x004e2400000e0000 */
[----:B0-----:R-:W-:-:S05]  /*10080*/  IADD3 R0, R0, UR41, R7 ;  /* 0x0000002900007c10 */ /* 0x001fca000fffe007 */
[----:B------:R2:W-:Y:S02]  /*10090*/  STL [R1+0x10], R0 ;  /* 0x0000100001007387 */ /* 0x0005e40000100800 */
.L_x_13529:
[----:B------:R-:W-:Y:S05]  /*100a0*/  BSYNC B0 ;  /* 0x0000000000007941 */ /* 0x000fea0003800000 */
.L_x_13528:
[----:B------:R-:W-:-:S07]  /*100b0*/  SEL R18, R18, RZ, P1 ;  /* 0x000000ff12127207 */ /* 0x000fce0000800000 */
.L_x_13448:
[----:B------:R-:W-:Y:S05]  /*100c0*/  BSYNC B7 ;  /* 0x0000000000077941 */ /* 0x000fea0003800000 */
.L_x_13446:
[----:B0-2---:R-:W2:Y:S04]  /*100d0*/  LDL R0, [R1+0x20] ;  /* 0x0000200001007983 */ /* 0x005ea80000100800 */
        /* <DEDUP_REMOVED lines=13> */
.L_x_13530:
[----:B------:R-:W-:-:S03]  /*101b0*/  UMOV UR4, 0xffffffff ;  /* 0xffffffff00047882 */ /* 0x000fc60000000000 */
[----:B------:R-:W-:Y:S05]  /*101c0*/  BRA.DIV UR4, `(.L_x_13532) ;  /* 0x0000001604387947 */ /* 0x000fea000b800000 */
[----:B-----5:R0:W2:Y:S02]  /*101d0*/  SHFL.IDX PT, R14, R2, RZ, 0x1f ;  /* 0x00001fff020e7589 */ /* 0x0200a400000e0000 */
.L_x_13580:
[----:B------:R-:W3:Y:S01]  /*101e0*/  @!P0 S2R R3, SR_CgaCtaId ;  /* 0x0000000000038919 */ /* 0x000ee20000008800 */
[----:B------:R-:W-:Y:S05]  /*101f0*/  WARPSYNC.ALL ;  /* 0x0000000000007948 */ /* 0x000fea0003800000 */
[----:B------:R-:W-:Y:S01]  /*10200*/  BAR.SYNC.DEFER_BLOCKING 0x4, 0x180 ;  /* 0x0106000000007b1d */ /* 0x000fe20000010000 */
[----:B------:R-:W-:-:S05]  /*10210*/  @!P0 MOV R0, 0x400 ;  /* 0x0000040000008802 */ /* 0x000fca0000000f00 */
[----:B--2---:R2:W-:Y:S01]  /*10220*/  STL [R1+0x10], R14 ;  /* 0x0000100e01007387 */ /* 0x0045e20000100800 */
[----:B---3--:R-:W-:-:S05]  /*10230*/  @!P0 LEA R17, R3, R0, 0x18 ;  /* 0x0000000003118211 */ /* 0x008fca00078ec0ff */
[----:B------:R2:W-:Y:S01]  /*10240*/  @!P0 STS [R17+0x228d0], R2 ;  /* 0x0228d00211008388 */ /* 0x0005e20000000800 */
[----:B------:R-:W-:Y:S06]  /*10250*/  BAR.ARV 0x5, 0x180 ;  /* 0x0146000000007b1d */ /* 0x000fec0000002000 */
.L_x_13531:
[----:B------:R-:W3:Y:S01]  /*10260*/  LDL R0, [R1+0x10] ;  /* 0x0000100001007983 */ /* 0x000ee20000100800 */
[----:B------:R-:W-:Y:S02]  /*10270*/  ULDC UR4, c[0x0][0xc38] ;  /* 0x00030e0000047ab9 */ /* 0x000fe40000000800 */
[----:B---3--:R-:W-:-:S13]  /*10280*/  ISETP.GE.AND P0, PT, R0, UR4, PT ;  /* 0x0000000400007c0c */ /* 0x008fda000bf06270 */
[----:B------:R-:W-:Y:S05]  /*10290*/  @!P0 BRA `(.L_x_13533) ;  /* 0xffffffbc009c8947 */ /* 0x000fea000383ffff */
.L_x_13443:
        /* <DEDUP_REMOVED lines=12> */
.L_x_13581:
[----:B------:R-:W-:Y:S05]  /*10360*/  BSYNC B0 ;  /* 0x0000000000007941 */ /* 0x000fea0003800000 */
.L_x_13534:
[----:B------:R-:W-:-:S03]  /*10370*/  UMOV UR4, 0xffffffff ;  /* 0xffffffff00047882 */ /* 0x000fc60000000000 */
[----:B------:R-:W-:Y:S05]  /*10380*/  BRA.DIV UR4, `(.L_x_13536) ;  /* 0x0000001604047947 */ /* 0x000fea000b800000 */
[----:B------:R-:W1:Y:S02]  /*10390*/  S2R R2, SR_TID.X ;  /* 0x0000000000027919 */ /* 0x000e640000002100 */
[----:B-1----:R-:W-:-:S04]  /*103a0*/  SHF.R.U32.HI R2, RZ, 0x5, R2 ;  /* 0x00000005ff027819 */ /* 0x002fc80000011602 */
[----:B------:R-:W-:-:S05]  /*103b0*/  LOP3.LUT R2, R2, 0x3, RZ, 0xc0, !PT ;  /* 0x0000000302027812 */ /* 0x000fca00078ec0ff */
[----:B------:R1:W2:Y:S02]  /*103c0*/  SHFL.IDX PT, R14, R2, RZ, 0x1f ;  /* 0x00001fff020e7589 */ /* 0x0002a400000e0000 */
.L_x_13584:
[----:B--2---:R-:W-:Y:S01]  /*103d0*/  ISETP.NE.AND P0, PT, R14, RZ, PT ;  /* 0x000000ff0e00720c */ /* 0x004fe20003f05270 */
[----:B------:R-:W-:-:S12]  /*103e0*/  BSSY B0, `(.L_x_13537) ;  /* 0x0000025000007945 */ /* 0x000fd80003800000 */
[----:B------:R-:W-:Y:S05]  /*103f0*/  @P0 BRA `(.L_x_13538) ;  /* 0x00000000008c0947 */ /* 0x000fea0003800000 */
[----:B------:R-:W-:-:S03]  /*10400*/  UMOV UR4, 0xffffffff ;  /* 0xffffffff00047882 */ /* 0x000fc60000000000 */
[----:B------:R-:W-:Y:S05]  /*10410*/  BRA.DIV UR4, `(.L_x_13539) ;  /* 0x0000001604147947 */ /* 0x000fea000b800000 */
[----:B------:R-:W-:-:S13]  /*10420*/  ELECT P6, URZ, PT ;  /* 0x00000000003f782f */ /* 0x000fda00038c0000 */
.L_x_13587:
[----:B------:R-:W-:Y:S05]  /*10430*/  @!P6 BRA `(.L_x_13538) ;  /* 0x00000000007ce947 */ /* 0x000fea0003800000 */
[----:B------:R-:W-:-:S06]  /*10440*/  ULOP3.LUT UR4, UR40, 0x2, URZ, 0xfc, !UPT ;  /* 0x0000000228047892 */ /* 0x000fcc000f8efc3f */
[----:B-1----:R-:W-:-:S05]  /*10450*/  IMAD.U32 R2, RZ, RZ, UR4 ;  /* 0x00000004ff027e24 */ /* 0x002fca000f8e00ff */
[----:B------:R-:W-:-:S13]  /*10460*/  ISETP.NE.AND P2, PT, R2, 0x3, PT ;  /* 0x000000030200780c */ /* 0x000fda0003f45270 */
[----:B------:R-:W-:Y:S05]  /*10470*/  @!P2 BRA `(.L_x_13540) ;  /* 0x000000000004a947 */ /* 0x000fea0003800000 */
[----:B------:R-:W-:Y:S01]  /*10480*/  BPT.TRAP 0x1 ;  /* 0x000000040000795c */ /* 0x000fe20000300000 */
.L_x_13540:
        /* <DEDUP_REMOVED lines=13> */
.L_x_13588:
[----:B------:R-:W1:Y:S02]  /*10560*/  SYNCS.PHASECHK.TRANS64.TRYWAIT P0, [R3+URZ], R2 ;  /* 0x00000002030075a7 */ /* 0x000e64000800017f */
[----:B-1----:R-:W-:Y:S05]  /*10570*/  @!P0 BRA `(.L_x_13542) ;  /* 0x0000001000f08947 */ /* 0x002fea0003800000 */
.L_x_13589:
[----:B------:R-:W-:Y:S05]  /*10580*/  @!P2 BRA `(.L_x_13543) ;  /* 0x000000000004a947 */ /* 0x000fea0003800000 */
[----:B------:R-:W-:Y:S01]  /*10590*/  BPT.TRAP 0x1 ;  /* 0x000000040000795c */ /* 0x000fe20000300000 */
.L_x_13543:
[----:B-1----:R-:W-:-:S04]  /*105a0*/  VIADD R3, R0, 0x22860 ;  /* 0x0002286000037836 */ /* 0x002fc80000000000 */
[----:B------:R-:W-:-:S04]  /*105b0*/  IMAD R18, R18, 0x8, R3 ;  /* 0x0000000812127824 */ /* 0x000fc800078e0203 */
[----:B------:R-:W1:Y:S02]  /*105c0*/  SYNCS.PHASECHK.TRANS64.TRYWAIT P0, [R18+URZ], R5 ;  /* 0x00000005120075a7 */ /* 0x000e64000800017f */
[----:B-1----:R-:W-:Y:S05]  /*105d0*/  @!P0 BRA `(.L_x_13544) ;  /* 0x0000001000ec8947 */ /* 0x002fea0003800000 */
.L_x_13590:
[----:B------:R-:W-:-:S07]  /*105e0*/  IMAD R3, R4, 0x8, R3 ;  /* 0x0000000804037824 */ /* 0x000fce00078e0203 */
.L_x_13545:
[----:B--2---:R2:W3:Y:S02]  /*105f0*/  SYNCS.PHASECHK.TRANS64.TRYWAIT P0, [R3+URZ], R2 ;  /* 0x00000002030075a7 */ /* 0x0044e4000800017f */
[----:B---3--:R-:W-:Y:S05]  /*10600*/  @!P0 NANOSLEEP.SYNCS 0x989680 ;  /* 0x009896800000895d */ /* 0x008fea0003900000 */
[----:B------:R-:W3:Y:S02]  /*10610*/  @!P0 SYNCS.PHASECHK.TRANS64 P0, [R3+URZ], R2 ;  /* 0x00000002030085a7 */ /* 0x000ee4000800007f */
[----:B---3--:R-:W-:Y:S05]  /*10620*/  @!P0 BRA `(.L_x_13545) ;  /* 0xfffffffc00f08947 */ /* 0x008fea000383ffff */
.L_x_13538:
[----:B------:R-:W-:Y:S05]  /*10630*/  BSYNC B0 ;  /* 0x0000000000007941 */ /* 0x000fea0003800000 */
.L_x_13537:
[----:B------:R-:W-:Y:S05]  /*10640*/  EXIT ;  /* 0x000000000000794d */ /* 0x000fea0003800000 */
.L_x_13396:
[----:B0-----:R0:W1:Y:S02]  /*10650*/  SYNCS.PHASECHK.TRANS64.TRYWAIT P0, [R7+URZ+0x22800], R0 ;  /* 0x02280000070075a7 */ /* 0x001064000800017f */
[----:B-1----:R-:W-:Y:S05]  /*10660*/  @!P0 NANOSLEEP.SYNCS 0x989680 ;  /* 0x009896800000895d */ /* 0x002fea0003900000 */
[----:B------:R-:W1:Y:S02]  /*10670*/  @!P0 SYNCS.PHASECHK.TRANS64 P0, [R7+URZ+0x22800], R0 ;  /* 0x02280000070085a7 */ /* 0x000e64000800007f */
[----:B-1----:R-:W-:Y:S05]  /*10680*/  @!P0 BRA `(.L_x_13396) ;  /* 0xfffffffc00f08947 */ /* 0x002fea000383ffff */
[----:B------:R-:W-:Y:S05]  /*10690*/  BRA `(.L_x_13546) ;  /* 0xffffff1000b47947 */ /* 0x000fea000383ffff */
.L_x_13400:
[----:B-1----:R1:W2:Y:S02]  /*106a0*/  SYNCS.PHASECHK.TRANS64.TRYWAIT P1, [R6+URZ+0x22830], R11 ;  /* 0x0228300b060075a7 */ /* 0x0022a4000802017f */
[----:B--2---:R-:W-:Y:S05]  /*106b0*/  @!P1 NANOSLEEP.SYNCS 0x989680 ;  /* 0x009896800000995d */ /* 0x004fea0003900000 */
[----:B------:R-:W2:Y:S02]  /*106c0*/  @!P1 SYNCS.PHASECHK.TRANS64 P1, [R6+URZ+0x22830], R11 ;  /* 0x0228300b060095a7 */ /* 0x000ea4000802007f */
[----:B--2---:R-:W-:Y:S05]  /*106d0*/  @!P1 BRA `(.L_x_13400) ;  /* 0xfffffffc00f09947 */ /* 0x004fea000383ffff */
[----:B------:R-:W-:Y:S05]  /*106e0*/  BRA `(.L_x_13399) ;  /* 0xffffff1000e07947 */ /* 0x000fea000383ffff */
.L_x_13404:
[----:B-1----:R1:W2:Y:S02]  /*106f0*/  SYNCS.PHASECHK.TRANS64.TRYWAIT P3, [R6+URZ+0x22850], R11 ;  /* 0x0228500b060075a7 */ /* 0x0022a4000806017f */
[----:B--2---:R-:W-:Y:S05]  /*10700*/  @!P3 NANOSLEEP.SYNCS 0x989680 ;  /* 0x009896800000b95d */ /* 0x004fea0003900000 */
[----:B------:R-:W2:Y:S02]  /*10710*/  @!P3 SYNCS.PHASECHK.TRANS64 P3, [R6+URZ+0x22850], R11 ;  /* 0x0228500b0600b5a7 */ /* 0x000ea4000806007f */
[----:B--2---:R-:W-:Y:S05]  /*10720*/  @!P3 BRA `(.L_x_13404) ;  /* 0xfffffffc00f0b947 */ /* 0x004fea000383ffff */
[----:B------:R-:W-:Y:S05]  /*10730*/  BRA `(.L_x_13403) ;  /* 0xffffff3000747947 */ /* 0x000fea000383ffff */
.L_x_13409:
[----:B-1----:R-:W-:-:S04]  /*10740*/  IMAD.U32 R3, RZ, RZ, UR27 ;  /* 0x0000001bff037e24 */ /* 0x002fc8000f8e00ff */
[----:B------:R1:W2:Y:S03]  /*10750*/  SYNCS.PHASECHK.TRANS64.TRYWAIT P3, [R3+URZ+0x22830], R6 ;  /* 0x02283006030075a7 */ /* 0x0002a6000806017f */
[----:B--2---:R-:W-:Y:S05]  /*10760*/  @!P3 NANOSLEEP.SYNCS 0x989680 ;  /* 0x009896800000b95d */ /* 0x004fea0003900000 */
[----:B------:R-:W2:Y:S02]  /*10770*/  @!P3 SYNCS.PHASECHK.TRANS64 P3, [R3+URZ+0x22830], R6 ;  /* 0x022830060300b5a7 */ /* 0x000ea4000806007f */
[----:B--2---:R-:W-:Y:S05]  /*10780*/  @!P3 BRA `(.L_x_13409) ;  /* 0xfffffffc00ecb947 */ /* 0x004fea000383ffff */
[----:B------:R-:W-:Y:S05]  /*10790*/  BRA `(.L_x_13408) ;  /* 0xffffff3400b07947 */ /* 0x000fea000383ffff */
.L_x_13413:
[----:B-1----:R1:W2:Y:S02]  /*107a0*/  SYNCS.PHASECHK.TRANS64.TRYWAIT P3, [R199+URZ+0x22850], R6 ;  /* 0x02285006c70075a7 */ /* 0x0022a4000806017f */
[----:B--2---:R-:W-:Y:S05]  /*107b0*/  @!P3 NANOSLEEP.SYNCS 0x989680 ;  /* 0x009896800000b95d */ /* 0x004fea0003900000 */
[----:B------:R-:W2:Y:S02]  /*107c0*/  @!P3 SYNCS.PHASECHK.TRANS64 P3, [R199+URZ+0x22850], R6 ;  /* 0x02285006c700b5a7 */ /* 0x000ea4000806007f */
[----:B--2---:R-:W-:Y:S05]  /*107d0*/  @!P3 BRA `(.L_x_13413) ;  /* 0xfffffffc00f0b947 */ /* 0x004fea000383ffff */
[----:B------:R-:W-:Y:S05]  /*107e0*/  BRA `(.L_x_13412) ;  /* 0xffffff5c00247947 */ /* 0x000fea000383ffff */
.L_x_13419:
[----:B-1----:R-:W-:-:S04]  /*107f0*/  IMAD.U32 R3, RZ, RZ, UR24 ;  /* 0x00000018ff037e24 */ /* 0x002fc8000f8e00ff */
[----:B------:R1:W2:Y:S03]  /*10800*/  SYNCS.PHASECHK.TRANS64.TRYWAIT P1, [R3+URZ+0x22830], R6 ;  /* 0x02283006030075a7 */ /* 0x0002a6000802017f */
[----:B--2---:R-:W-:Y:S05]  /*10810*/  @!P1 NANOSLEEP.SYNCS 0x989680 ;  /* 0x009896800000995d */ /* 0x004fea0003900000 */
[----:B------:R-:W2:Y:S02]  /*10820*/  @!P1 SYNCS.PHASECHK.TRANS64 P1, [R3+URZ+0x22830], R6 ;  /* 0x02283006030095a7 */ /* 0x000ea4000802007f */
[----:B--2---:R-:W-:Y:S05]  /*10830*/  @!P1 BRA `(.L_x_13419) ;  /* 0xfffffffc00ec9947 */ /* 0x004fea000383ffff */
[----:B------:R-:W-:Y:S05]  /*10840*/  BRA `(.L_x_13418) ;  /* 0xffffff6000347947 */ /* 0x000fea000383ffff */
.L_x_13423:
[----:B-1----:R1:W2:Y:S02]  /*10850*/  SYNCS.PHASECHK.TRANS64.TRYWAIT P1, [R181+URZ+0x22850], R6 ;  /* 0x02285006b50075a7 */ /* 0x0022a4000802017f */
[----:B--2---:R-:W-:Y:S05]  /*10860*/  @!P1 NANOSLEEP.SYNCS 0x989680 ;  /* 0x009896800000995d */ /* 0x004fea0003900000 */
[----:B------:R-:W2:Y:S02]  /*10870*/  @!P1 SYNCS.PHASECHK.TRANS64 P1, [R181+URZ+0x22850], R6 ;  /* 0x02285006b50095a7 */ /* 0x000ea4000802007f */
[----:B--2---:R-:W-:Y:S05]  /*10880*/  @!P1 BRA `(.L_x_13423) ;  /* 0xfffffffc00f09947 */ /* 0x004fea000383ffff */
[----:B------:R-:W-:Y:S05]  /*10890*/  BRA `(.L_x_13422) ;  /* 0xffffff7c00d47947 */ /* 0x000fea000383ffff */
.L_x_13454:
[----:B------:R-:W-:Y:S02]  /*108a0*/  IMAD.MOV.U32 R13, RZ, RZ, R4 ;  /* 0x000000ffff0d7224 */ /* 0x000fe400078e0004 */
[----:B------:R-:W-:Y:S02]  /*108b0*/  IMAD.MOV.U32 R12, RZ, RZ, RZ ;  /* 0x000000ffff0c7224 */ /* 0x000fe400078e00ff */
[----:B------:R-:W-:Y:S02]  /*108c0*/  IMAD.MOV.U32 R11, RZ, RZ, 0x1f ;  /* 0x0000001fff0b7424 */ /* 0x000fe400078e00ff */
[----:B------:R-:W-:-:S07]  /*108d0*/  IMAD.MOV.U32 R15, RZ, RZ, -0x1 ;  /* 0xffffffffff0f7424 */ /* 0x000fce00078e00ff */
[----:B0-----:R-:W-:Y:S05]  /*108e0*/  WARPSYNC.COLLECTIVE R15, `(.L_x_13547) ;  /* 0x000000000f087348 */ /* 0x001fea0003c00000 */
[----:B------:R1:W2:Y:S02]  /*108f0*/  SHFL.IDX P6, R14, R13, R12, R11 ;  /* 0x0000000c0d0e7389 */ /* 0x0002a400000c000b */
[----:B012---:R-:W-:Y:S01]  /*10900*/  ENDCOLLECTIVE ;  /* 0x000000000000791b */ /* 0x007fe20003800000 */
.L_x_13547:
[----:B------:R-:W-:Y:S05]  /*10910*/  BRA `(.L_x_13548) ;  /* 0xffffffc000bc7947 */ /* 0x000fea000383ffff */
.L_x_13456:
[----:B------:R-:W-:Y:S01]  /*10920*/  BSSY B0, `(.L_x_13549) ;  /* 0x0000006000007945 */ /* 0x000fe20003800000 */
[----:B------:R-:W-:-:S07]  /*10930*/  IMAD.MOV.U32 R15, RZ, RZ, -0x1 ;  /* 0xffffffffff0f7424 */ /* 0x000fce00078e00ff */
[----:B0--3--:R-:W-:Y:S05]  /*10940*/  WARPSYNC.COLLECTIVE R15, `(.L_x_13550) ;  /* 0x000000000f0c7348 */ /* 0x009fea0003c00000 */
[----:B------:R-:W-:Y:S02]  /*10950*/  ELECT P6, UR62, PT ;  /* 0x00000000003e782f */ /* 0x000fe400038c0000 */
[----:B------:R-:W-:Y:S01]  /*10960*/  MOV R14, UR62 ;  /* 0x0000003e000e7c02 */ /* 0x000fe20008000f00 */
[----:B0--3--:R-:W-:Y:S10]  /*10970*/  ENDCOLLECTIVE ;  /* 0x000000000000791b */ /* 0x009ff40003800000 */
.L_x_13550:
[----:B------:R-:W-:Y:S05]  /*10980*/  BSYNC B0 ;  /* 0x0000000000007941 */ /* 0x000fea0003800000 */
.L_x_13549:
[----:B------:R-:W-:Y:S05]  /*10990*/  BRA `(.L_x_13551) ;  /* 0xffffffc000c07947 */ /* 0x000fea000383ffff */
.L_x_13458:
[----:B0-----:R0:W1:Y:S02]  /*109a0*/  SYNCS.PHASECHK.TRANS64.TRYWAIT P0, [R3+URZ+0x22840], R0 ;  /* 0x02284000030075a7 */ /* 0x001064000800017f */
[----:B-1----:R-:W-:Y:S05]  /*109b0*/  @!P0 NANOSLEEP.SYNCS 0x989680 ;  /* 0x009896800000895d */ /* 0x002fea0003900000 */
[----:B------:R-:W1:Y:S02]  /*109c0*/  @!P0 SYNCS.PHASECHK.TRANS64 P0, [R3+URZ+0x22840], R0 ;  /* 0x02284000030085a7 */ /* 0x000e64000800007f */
[----:B-1----:R-:W-:Y:S05]  /*109d0*/  @!P0 BRA `(.L_x_13458) ;  /* 0xfffffffc00f08947 */ /* 0x002fea000383ffff */
[----:B------:R-:W-:Y:S05]  /*109e0*/  BRA `(.L_x_13552) ;  /* 0xffffffc400247947 */ /* 0x000fea000383ffff */
.L_x_13462:
[----:B------:R-:W-:Y:S01]  /*109f0*/  IMAD.MOV.U32 R13, RZ, RZ, R2 ;  /* 0x000000ffff0d7224 */ /* 0x000fe200078e0002 */
[----:B------:R-:W-:Y:S01]  /*10a00*/  LOP3.LUT R9, R9, 0x7f, RZ, 0xc0, !PT ;  /* 0x0000007f09097812 */ /* 0x000fe200078ec0ff */
[----:B------:R-:W-:Y:S02]  /*10a10*/  IMAD.MOV.U32 R12, RZ, RZ, RZ ;  /* 0x000000ffff0c7224 */ /* 0x000fe400078e00ff */
[----:B------:R-:W-:Y:S01]  /*10a20*/  IMAD.MOV.U32 R11, RZ, RZ, 0x181f ;  /* 0x0000181fff0b7424 */ /* 0x000fe200078e00ff */
[----:B------:R-:W-:Y:S01]  /*10a30*/  SHF.R.U32.HI R9, RZ, 0x3, R9 ;  /* 0x00000003ff097819 */ /* 0x000fe20000011609 */
[----:B------:R-:W-:Y:S02]  /*10a40*/  IMAD.MOV.U32 R15, RZ, RZ, -0x1 ;  /* 0xffffffffff0f7424 */ /* 0x000fe400078e00ff */
[----:B------:R-:W-:-:S07]  /*10a50*/  IMAD.U32 R4, RZ, RZ, UR39 ;  /* 0x00000027ff047e24 */ /* 0x000fce000f8e00ff */
[----:B-----5:R-:W-:Y:S05]  /*10a60*/  WARPSYNC.COLLECTIVE R15, `(.L_x_13553) ;  /* 0x000000000f087348 */ /* 0x020fea0003c00000 */
[----:B------:R0:W1:Y:S02]  /*10a70*/  SHFL.IDX P6, R14, R13, R12, R11 ;  /* 0x0000000c0d0e7389 */ /* 0x00006400000c000b */
[----:B01---5:R-:W-:Y:S01]  /*10a80*/  ENDCOLLECTIVE ;  /* 0x000000000000791b */ /* 0x023fe20003800000 */
.L_x_13553:
[----:B------:R-:W-:Y:S02]  /*10a90*/  IMAD R4, R4, 0x80, R9 ;  /* 0x0000008004047824 */ /* 0x000fe400078e0209 */
[----:B------:R-:W-:Y:S02]  /*10aa0*/  IMAD.MOV.U32 R13, RZ, RZ, R0 ;  /* 0x000000ffff0d7224 */ /* 0x000fe400078e0000 */
[----:B------:R-:W-:-:S07]  /*10ab0*/  IMAD.MOV.U32 R5, RZ, RZ, R14 ;  /* 0x000000ffff057224 */ /* 0x000fce00078e000e */
[----:B------:R-:W-:Y:S05]  /*10ac0*/  WARPSYNC.COLLECTIVE R15, `(.L_x_13554) ;  /* 0x000000000f087348 */ /* 0x000fea0003c00000 */
[----:B------:R0:W1:Y:S02]  /*10ad0*/  SHFL.IDX P6, R14, R13, R12, R11 ;  /* 0x0000000c0d0e7389 */ /* 0x00006400000c000b */
[----:B01----:R-:W-:Y:S01]  /*10ae0*/  ENDCOLLECTIVE ;  /* 0x000000000000791b */ /* 0x003fe20003800000 */
.L_x_13554:
        /* <DEDUP_REMOVED lines=9> */
.L_x_13555:
[----:B------:R-:W-:Y:S02]  /*10b80*/  @!P1 LEA R6, P2, R8, R6, 0x1 ;  /* 0x0000000608069211 */ /* 0x000fe400078408ff */
[----:B------:R-:W0:Y:S03]  /*10b90*/  S2R R8, SR_TID.X ;  /* 0x0000000000087919 */ /* 0x000e260000002100 */
        /* <DEDUP_REMOVED lines=11> */
[----:B01----:R-:W-:Y:S05]  /*10c50*/  WARPSYNC.COLLECTIVE R15, `(.L_x_13556) ;  /* 0x000000000f087348 */ /* 0x003fea0003c00000 */
[----:B------:R2:W3:Y:S02]  /*10c60*/  SHFL.IDX P6, R14, R13, R12, R11 ;  /* 0x0000000c0d0e7389 */ /* 0x0004e400000c000b */
[----:B0123--:R-:W-:Y:S01]  /*10c70*/  ENDCOLLECTIVE ;  /* 0x000000000000791b */ /* 0x00ffe20003800000 */
.L_x_13556:
        /* <DEDUP_REMOVED lines=8> */
.L_x_13557:
[----:B------:R-:W-:Y:S02]  /*10d00*/  @!P1 LEA R6, P2, R7, R8, 0x1 ;  /* 0x0000000807069211 */ /* 0x000fe400078408ff */
[----:B------:R-:W0:Y:S03]  /*10d10*/  S2R R8, SR_TID.X ;  /* 0x0000000000087919 */ /* 0x000e260000002100 */
[----:B------:R-:W-:-:S05]  /*10d20*/  @!P1 IMAD.X R7, RZ, RZ, R9, P2 ;  /* 0x000000ffff079224 */ /* 0x000fca00010e0609 */
        /* <DEDUP_REMOVED lines=10> */
.L_x_13558:
[----:B------:R-:W-:Y:S02]  /*10dd0*/  IMAD.SHL.U32 R9, R8, 0x8, RZ ;  /* 0x0000000808097824 */ /* 0x000fe400078e00ff */
[----:B------:R-:W-:Y:S02]  /*10de0*/  VIADD R8, R4, 0x60 ;  /* 0x0000006004087836 */ /* 0x000fe40000000000 */
[----:B------:R-:W-:Y:S01]  /*10df0*/  IMAD.MOV.U32 R13, RZ, RZ, R2 ;  /* 0x000000ffff0d7224 */ /* 0x000fe200078e0002 */
[----:B------:R-:W-:Y:S01]  /*10e00*/  LOP3.LUT R9, R9, 0x38, RZ, 0xc0, !PT ;  /* 0x0000003809097812 */ /* 0x000fe200078ec0ff */
[----:B------:R-:W-:Y:S02]  /*10e10*/  IMAD.MOV.U32 R12, RZ, RZ, 0x3 ;  /* 0x00000003ff0c7424 */ /* 0x000fe400078e00ff */
[----:B------:R-:W-:-:S07]  /*10e20*/  IMAD.MOV.U32 R6, RZ, RZ, R14 ;  /* 0x000000ffff067224 */ /* 0x000fce00078e000e */
[----:B------:R-:W-:Y:S05]  /*10e30*/  WARPSYNC.COLLECTIVE R15, `(.L_x_13559) ;  /* 0x000000000f087348 */ /* 0x000fea0003c00000 */
[----:B------:R0:W1:Y:S02]  /*10e40*/  SHFL.IDX P6, R14, R13, R12, R11 ;  /* 0x0000000c0d0e7389 */ /* 0x00006400000c000b */
[----:B01----:R-:W-:Y:S01]  /*10e50*/  ENDCOLLECTIVE ;  /* 0x000000000000791b */ /* 0x003fe20003800000 */
.L_x_13559:
        /* <DEDUP_REMOVED lines=14> */
.L_x_13560:
[----:B------:R-:W-:Y:S02]  /*10f40*/  IMAD.MOV.U32 R13, RZ, RZ, R2 ;  /* 0x000000ffff0d7224 */ /* 0x000fe400078e0002 */
[----:B------:R-:W-:Y:S02]  /*10f50*/  IMAD.MOV.U32 R12, RZ, RZ, 0x4 ;  /* 0x00000004ff0c7424 */ /* 0x000fe400078e00ff */
[----:B------:R-:W-:-:S07]  /*10f60*/  IMAD.MOV.U32 R6, RZ, RZ, R14 ;  /* 0x000000ffff067224 */ /* 0x000fce00078e000e */
[----:B------:R-:W-:Y:S05]  /*10f70*/  WARPSYNC.COLLECTIVE R15, `(.L_x_13561) ;  /* 0x000000000f087348 */ /* 0x000fea0003c00000 */
[----:B------:R0:W1:Y:S02]  /*10f80*/  SHFL.IDX P6, R14, R13, R12, R11 ;  /* 0x0000000c0d0e7389 */ /* 0x00006400000c000b */
[----:B01----:R-:W-:Y:S01]  /*10f90*/  ENDCOLLECTIVE ;  /* 0x000000000000791b */ /* 0x003fe20003800000 */
.L_x_13561:
        /* <DEDUP_REMOVED lines=14> */
.L_x_13562:
[----:B------:R-:W-:Y:S02]  /*11080*/  IMAD.MOV.U32 R13, RZ, RZ, R2 ;  /* 0x000000ffff0d7224 */ /* 0x000fe400078e0002 */
[----:B------:R-:W-:Y:S02]  /*11090*/  IMAD.MOV.U32 R12, RZ, RZ, 0x5 ;  /* 0x00000005ff0c7424 */ /* 0x000fe400078e00ff */
[----:B------:R-:W-:-:S07]  /*110a0*/  IMAD.MOV.U32 R6, RZ, RZ, R14 ;  /* 0x000000ffff067224 */ /* 0x000fce00078e000e */
[----:B------:R-:W-:Y:S05]  /*110b0*/  WARPSYNC.COLLECTIVE R15, `(.L_x_13563) ;  /* 0x000000000f087348 */ /* 0x000fea0003c00000 */
[----:B------:R0:W1:Y:S02]  /*110c0*/  SHFL.IDX P6, R14, R13, R12, R11 ;  /* 0x0000000c0d0e7389 */ /* 0x00006400000c000b */
[----:B01----:R-:W-:Y:S01]  /*110d0*/  ENDCOLLECTIVE ;  /* 0x000000000000791b */ /* 0x003fe20003800000 */
.L_x_13563:
        /* <DEDUP_REMOVED lines=14> */
.L_x_13564:
[----:B------:R-:W-:Y:S02]  /*111c0*/  IMAD.MOV.U32 R13, RZ, RZ, R2 ;  /* 0x000000ffff0d7224 */ /* 0x000fe400078e0002 */
[----:B------:R-:W-:Y:S02]  /*111d0*/  IMAD.MOV.U32 R12, RZ, RZ, 0x6 ;  /* 0x00000006ff0c7424 */ /* 0x000fe400078e00ff */
[----:B------:R-:W-:-:S07]  /*111e0*/  IMAD.MOV.U32 R6, RZ, RZ, R14 ;  /* 0x000000ffff067224 */ /* 0x000fce00078e000e */
[----:B------:R-:W-:Y:S05]  /*111f0*/  WARPSYNC.COLLECTIVE R15, `(.L_x_13565) ;  /* 0x000000000f087348 */ /* 0x000fea0003c00000 */
[----:B------:R0:W1:Y:S02]  /*11200*/  SHFL.IDX P6, R14, R13, R12, R11 ;  /* 0x0000000c0d0e7389 */ /* 0x00006400000c000b */
[----:B01----:R-:W-:Y:S01]  /*11210*/  ENDCOLLECTIVE ;  /* 0x000000000000791b */ /* 0x003fe20003800000 */
.L_x_13565:
        /* <DEDUP_REMOVED lines=13> */
.L_x_13566:
[----:B------:R-:W-:Y:S02]  /*112f0*/  IMAD.MOV.U32 R13, RZ, RZ, R2 ;  /* 0x000000ffff0d7224 */ /* 0x000fe400078e0002 */
[----:B------:R-:W-:Y:S02]  /*11300*/  IMAD.MOV.U32 R12, RZ, RZ, 0x7 ;  /* 0x00000007ff0c7424 */ /* 0x000fe400078e00ff */
[----:B------:R-:W-:-:S07]  /*11310*/  IMAD.MOV.U32 R6, RZ, RZ, R14 ;  /* 0x000000ffff067224 */ /* 0x000fce00078e000e */
[----:B------:R-:W-:Y:S05]  /*11320*/  WARPSYNC.COLLECTIVE R15, `(.L_x_13567) ;  /* 0x000000000f087348 */ /* 0x000fea0003c00000 */
[----:B------:R0:W1:Y:S02]  /*11330*/  SHFL.IDX P6, R14, R13, R12, R11 ;  /* 0x0000000c0d0e7389 */ /* 0x00006400000c000b */
[----:B01----:R-:W-:Y:S01]  /*11340*/  ENDCOLLECTIVE ;  /* 0x000000000000791b */ /* 0x003fe20003800000 */
.L_x_13567:
        /* <DEDUP_REMOVED lines=12> */
.L_x_13568:
[----:B------:R-:W-:Y:S01]  /*11410*/  IMAD.MOV.U32 R0, RZ, RZ, R14 ;  /* 0x000000ffff007224 */ /* 0x000fe200078e000e */
[----:B------:R-:W-:Y:S06]  /*11420*/  BRA `(.L_x_13569) ;  /* 0xffffffc400447947 */ /* 0x000fec000383ffff */
.L_x_13465:
[----:B0-----:R0:W1:Y:S02]  /*11430*/  SYNCS.PHASECHK.TRANS64.TRYWAIT P0, [R17+URZ+0x22820], R0 ;  /* 0x02282000110075a7 */ /* 0x001064000800017f */
[----:B-1----:R-:W-:Y:S05]  /*11440*/  @!P0 NANOSLEEP.SYNCS 0x989680 ;  /* 0x009896800000895d */ /* 0x002fea0003900000 */
[----:B------:R-:W1:Y:S02]  /*11450*/  @!P0 SYNCS.PHASECHK.TRANS64 P0, [R17+URZ+0x22820], R0 ;  /* 0x02282000110085a7 */ /* 0x000e64000800007f */
[----:B-1----:R-:W-:Y:S05]  /*11460*/  @!P0 BRA `(.L_x_13465) ;  /* 0xfffffffc00f08947 */ /* 0x002fea000383ffff */
[----:B------:R-:W-:Y:S05]  /*11470*/  BRA `(.L_x_13570) ;  /* 0xffffffc400ac7947 */ /* 0x000fea000383ffff */
.L_x_13469:
[----:B-1----:R1:W2:Y:S02]  /*11480*/  SYNCS.PHASECHK.TRANS64.TRYWAIT P0, [R2+URZ+0x22860], R3 ;  /* 0x02286003020075a7 */ /* 0x0022a4000800017f */
[----:B--2---:R-:W-:Y:S05]  /*11490*/  @!P0 NANOSLEEP.SYNCS 0x989680 ;  /* 0x009896800000895d */ /* 0x004fea0003900000 */
[----:B------:R-:W2:Y:S02]  /*114a0*/  @!P0 SYNCS.PHASECHK.TRANS64 P0, [R2+URZ+0x22860], R3 ;  /* 0x02286003020085a7 */ /* 0x000ea4000800007f */
[----:B--2---:R-:W-:Y:S05]  /*114b0*/  @!P0 BRA `(.L_x_13469) ;  /* 0xfffffffc00f08947 */ /* 0x004fea000383ffff */
[----:B------:R-:W-:Y:S05]  /*114c0*/  BRA `(.L_x_13571) ;  /* 0xffffffc400d07947 */ /* 0x000fea000383ffff */
.L_x_13482:
[----:B-1----:R1:W2:Y:S02]  /*114d0*/  SYNCS.PHASECHK.TRANS64.TRYWAIT P0, [R3+URZ+0x22840], R2 ;  /* 0x02284002030075a7 */ /* 0x0022a4000800017f */
[----:B--2---:R-:W-:Y:S05]  /*114e0*/  @!P0 NANOSLEEP.SYNCS 0x989680 ;  /* 0x009896800000895d */ /* 0x004fea0003900000 */
[----:B------:R-:W2:Y:S02]  /*114f0*/  @!P0 SYNCS.PHASECHK.TRANS64 P0, [R3+URZ+0x22840], R2 ;  /* 0x02284002030085a7 */ /* 0x000ea4000800007f */
[----:B--2---:R-:W-:Y:S05]  /*11500*/  @!P0 BRA `(.L_x_13482) ;  /* 0xfffffffc00f08947 */ /* 0x004fea000383ffff */
[----:B------:R-:W-:Y:S05]  /*11510*/  BRA `(.L_x_13572) ;  /* 0xffffffcc00c47947 */ /* 0x000fea000383ffff */
.L_x_13487:
[----:B--2---:R2:W3:Y:S02]  /*11520*/  SYNCS.PHASECHK.TRANS64.TRYWAIT P0, [R3+URZ+0x22860], R2 ;  /* 0x02286002030075a7 */ /* 0x0044e4000800017f */
[----:B---3--:R-:W-:Y:S05]  /*11530*/  @!P0 NANOSLEEP.SYNCS 0x989680 ;  /* 0x009896800000895d */ /* 0x008fea0003900000 */
[----:B------:R-:W3:Y:S02]  /*11540*/  @!P0 SYNCS.PHASECHK.TRANS64 P0, [R3+URZ+0x22860], R2 ;  /* 0x02286002030085a7 */ /* 0x000ee4000800007f */
[----:B---3--:R-:W-:Y:S05]  /*11550*/  @!P0 BRA `(.L_x_13487) ;  /* 0xfffffffc00f08947 */ /* 0x008fea000383ffff */
[----:B------:R-:W-:Y:S05]  /*11560*/  BRA `(.L_x_13573) ;  /* 0xffffffd0003c7947 */ /* 0x000fea000383ffff */
.L_x_13499:
[----:B0-----:R0:W1:Y:S02]  /*11570*/  SYNCS.PHASECHK.TRANS64.TRYWAIT P0, [R4+URZ+0x22840], R2 ;  /* 0x02284002040075a7 */ /* 0x001064000800017f */
[----:B-1----:R-:W-:Y:S05]  /*11580*/  @!P0 NANOSLEEP.SYNCS 0x989680 ;  /* 0x009896800000895d */ /* 0x002fea0003900000 */
[----:B------:R-:W1:Y:S02]  /*11590*/  @!P0 SYNCS.PHASECHK.TRANS64 P0, [R4+URZ+0x22840], R2 ;  /* 0x02284002040085a7 */ /* 0x000e64000800007f */
[----:B-1----:R-:W-:Y:S05]  /*115a0*/  @!P0 BRA `(.L_x_13499) ;  /* 0xfffffffc00f08947 */ /* 0x002fea000383ffff */
[----:B------:R-:W-:Y:S05]  /*115b0*/  BRA `(.L_x_13574) ;  /* 0xffffffd8001c7947 */ /* 0x000fea000383ffff */
.L_x_13504:
[----:B-1----:R1:W2:Y:S02]  /*115c0*/  SYNCS.PHASECHK.TRANS64.TRYWAIT P0, [R4+URZ+0x22860], R2 ;  /* 0x02286002040075a7 */ /* 0x0022a4000800017f */
[----:B--2---:R-:W-:Y:S05]  /*115d0*/  @!P0 NANOSLEEP.SYNCS 0x989680 ;  /* 0x009896800000895d */ /* 0x004fea0003900000 */
[----:B------:R-:W2:Y:S02]  /*115e0*/  @!P0 SYNCS.PHASECHK.TRANS64 P0, [R4+URZ+0x22860], R2 ;  /* 0x02286002040085a7 */ /* 0x000ea4000800007f */
[----:B--2---:R-:W-:Y:S05]  /*115f0*/  @!P0 BRA `(.L_x_13504) ;  /* 0xfffffffc00f08947 */ /* 0x004fea000383ffff */
[----:B------:R-:W-:Y:S05]  /*11600*/  BRA `(.L_x_13575) ;  /* 0xffffffd800947947 */ /* 0x000fea000383ffff */
.L_x_13515:
[----:B--2---:R2:W3:Y:S02]  /*11610*/  SYNCS.PHASECHK.TRANS64.TRYWAIT P0, [R4+URZ+0x22840], R2 ;  /* 0x02284002040075a7 */ /* 0x0044e4000800017f */
[----:B---3--:R-:W-:Y:S05]  /*11620*/  @!P0 NANOSLEEP.SYNCS 0x989680 ;  /* 0x009896800000895d */ /* 0x008fea0003900000 */
[----:B------:R-:W3:Y:S02]  /*11630*/  @!P0 SYNCS.PHASECHK.TRANS64 P0, [R4+URZ+0x22840], R2 ;  /* 0x02284002040085a7 */ /* 0x000ee4000800007f */
[----:B---3--:R-:W-:Y:S05]  /*11640*/  @!P0 BRA `(.L_x_13515) ;  /* 0xfffffffc00f08947 */ /* 0x008fea000383ffff */
[----:B------:R-:W-:Y:S05]  /*11650*/  BRA `(.L_x_13576) ;  /* 0xffffffe0005c7947 */ /* 0x000fea000383ffff */
.L_x_13520:
[----:B-1----:R1:W3:Y:S02]  /*11660*/  SYNCS.PHASECHK.TRANS64.TRYWAIT P0, [R4+URZ+0x22860], R2 ;  /* 0x02286002040075a7 */ /* 0x0022e4000800017f */
[----:B---3--:R-:W-:Y:S05]  /*11670*/  @!P0 NANOSLEEP.SYNCS 0x989680 ;  /* 0x009896800000895d */ /* 0x008fea0003900000 */
[----:B------:R-:W3:Y:S02]  /*11680*/  @!P0 SYNCS.PHASECHK.TRANS64 P0, [R4+URZ+0x22860], R2 ;  /* 0x02286002040085a7 */ /* 0x000ee4000800007f */
[----:B---3--:R-:W-:Y:S05]  /*11690*/  @!P0 BRA `(.L_x_13520) ;  /* 0xfffffffc00f08947 */ /* 0x008fea000383ffff */
[----:B------:R-:W-:Y:S05]  /*116a0*/  BRA `(.L_x_13577) ;  /* 0xffffffe000d47947 */ /* 0x000fea000383ffff */
.L_x_13532:
[----:B------:R-:W-:Y:S01]  /*116b0*/  BSSY B0, `(.L_x_13578) ;  /* 0x0000008000007945 */ /* 0x000fe20003800000 */
[----:B-----5:R-:W-:Y:S02]  /*116c0*/  IMAD.MOV.U32 R13, RZ, RZ, R2 ;  /* 0x000000ffff0d7224 */ /* 0x020fe400078e0002 */
[----:B------:R-:W-:Y:S02]  /*116d0*/  IMAD.MOV.U32 R12, RZ, RZ, RZ ;  /* 0x000000ffff0c7224 */ /* 0x000fe400078e00ff */
[----:B------:R-:W-:Y:S02]  /*116e0*/  IMAD.MOV.U32 R11, RZ, RZ, 0x1f ;  /* 0x0000001fff0b7424 */ /* 0x000fe400078e00ff */
[----:B------:R-:W-:-:S07]  /*116f0*/  IMAD.MOV.U32 R15, RZ, RZ, -0x1 ;  /* 0xffffffffff0f7424 */ /* 0x000fce00078e00ff */
[----:B-1----:R-:W-:Y:S05]  /*11700*/  WARPSYNC.COLLECTIVE R15, `(.L_x_13579) ;  /* 0x000000000f087348 */ /* 0x002fea0003c00000 */
[----:B------:R0:W2:Y:S02]  /*11710*/  SHFL.IDX P6, R14, R13, R12, R11 ;  /* 0x0000000c0d0e7389 */ /* 0x0000a400000c000b */
[----:B012---:R-:W-:Y:S01]  /*11720*/  ENDCOLLECTIVE ;  /* 0x000000000000791b */ /* 0x007fe20003800000 */
.L_x_13579:
[----:B------:R-:W-:Y:S05]  /*11730*/  BSYNC B0 ;  /* 0x0000000000007941 */ /* 0x000fea0003800000 */
.L_x_13578:
[----:B------:R-:W-:Y:S05]  /*11740*/  BRA `(.L_x_13580) ;  /* 0xffffffe800a47947 */ /* 0x000fea000383ffff */
.L_x_13535:
[----:B0-----:R0:W1:Y:S02]  /*11750*/  SYNCS.PHASECHK.TRANS64.TRYWAIT P0, [R0+URZ+0x22820], R3 ;  /* 0x02282003000075a7 */ /* 0x001064000800017f */
[----:B-1----:R-:W-:Y:S05]  /*11760*/  @!P0 NANOSLEEP.SYNCS 0x989680 ;  /* 0x009896800000895d */ /* 0x002fea0003900000 */
[----:B------:R-:W1:Y:S02]  /*11770*/  @!P0 SYNCS.PHASECHK.TRANS64 P0, [R0+URZ+0x22820], R3 ;  /* 0x02282003000085a7 */ /* 0x000e64000800007f */
[----:B-1----:R-:W-:Y:S05]  /*11780*/  @!P0 BRA `(.L_x_13535) ;  /* 0xfffffffc00f08947 */ /* 0x002fea000383ffff */
[----:B------:R-:W-:Y:S05]  /*11790*/  BRA `(.L_x_13581) ;  /* 0xffffffe800f07947 */ /* 0x000fea000383ffff */
.L_x_13536:
        /* <DEDUP_REMOVED lines=11> */
.L_x_13583:
[----:B------:R-:W-:Y:S05]  /*11850*/  BSYNC B0 ;  /* 0x0000000000007941 */ /* 0x000fea0003800000 */
.L_x_13582:
[----:B------:R-:W-:Y:S05]  /*11860*/  BRA `(.L_x_13584) ;  /* 0xffffffe800d87947 */ /* 0x000fea000383ffff */
.L_x_13539:
[----:B------:R-:W-:Y:S01]  /*11870*/  BSSY B1, `(.L_x_13585) ;  /* 0x0000006000017945 */ /* 0x000fe20003800000 */
[----:B------:R-:W-:-:S07]  /*11880*/  IMAD.MOV.U32 R15, RZ, RZ, -0x1 ;  /* 0xffffffffff0f7424 */ /* 0x000fce00078e00ff */
[----:B01----:R-:W-:Y:S05]  /*11890*/  WARPSYNC.COLLECTIVE R15, `(.L_x_13586) ;  /* 0x000000000f0c7348 */ /* 0x003fea0003c00000 */
[----:B------:R-:W-:Y:S02]  /*118a0*/  ELECT P6, UR62, PT ;  /* 0x00000000003e782f */ /* 0x000fe400038c0000 */
[----:B------:R-:W-:Y:S01]  /*118b0*/  MOV R14, UR62 ;  /* 0x0000003e000e7c02 */ /* 0x000fe20008000f00 */
[----:B01----:R-:W-:Y:S10]  /*118c0*/  ENDCOLLECTIVE ;  /* 0x000000000000791b */ /* 0x003ff40003800000 */
.L_x_13586:
[----:B------:R-:W-:Y:S05]  /*118d0*/  BSYNC B1 ;  /* 0x0000000000017941 */ /* 0x000fea0003800000 */
.L_x_13585:
[----:B------:R-:W-:Y:S05]  /*118e0*/  BRA `(.L_x_13587) ;  /* 0xffffffe800d07947 */ /* 0x000fea000383ffff */
.L_x_13541:
[----:B0-----:R0:W1:Y:S02]  /*118f0*/  SYNCS.PHASECHK.TRANS64.TRYWAIT P0, [R6+URZ], R5 ;  /* 0x00000005060075a7 */ /* 0x001064000800017f */
[----:B-1----:R-:W-:Y:S05]  /*11900*/  @!P0 NANOSLEEP.SYNCS 0x989680 ;  /* 0x009896800000895d */ /* 0x002fea0003900000 */
[----:B------:R-:W1:Y:S02]  /*11910*/  @!P0 SYNCS.PHASECHK.TRANS64 P0, [R6+URZ], R5 ;  /* 0x00000005060085a7 */ /* 0x000e64000800007f */
[----:B-1----:R-:W-:Y:S05]  /*11920*/  @!P0 BRA `(.L_x_13541) ;  /* 0xfffffffc00f08947 */ /* 0x002fea000383ffff */
[----:B------:R-:W-:Y:S05]  /*11930*/  BRA `(.L_x_13588) ;  /* 0xffffffec00087947 */ /* 0x000fea000383ffff */
.L_x_13542:
[----:B-1----:R1:W2:Y:S02]  /*11940*/  SYNCS.PHASECHK.TRANS64.TRYWAIT P0, [R3+URZ], R2 ;  /* 0x00000002030075a7 */ /* 0x0022a4000800017f */
[----:B--2---:R-:W-:Y:S05]  /*11950*/  @!P0 NANOSLEEP.SYNCS 0x989680 ;  /* 0x009896800000895d */ /* 0x004fea0003900000 */
[----:B------:R-:W2:Y:S02]  /*11960*/  @!P0 SYNCS.PHASECHK.TRANS64 P0, [R3+URZ], R2 ;  /* 0x00000002030085a7 */ /* 0x000ea4000800007f */
[----:B--2---:R-:W-:Y:S05]  /*11970*/  @!P0 BRA `(.L_x_13542) ;  /* 0xfffffffc00f08947 */ /* 0x004fea000383ffff */
[----:B------:R-:W-:Y:S05]  /*11980*/  BRA `(.L_x_13589) ;  /* 0xffffffe800fc7947 */ /* 0x000fea000383ffff */
.L_x_13544:
[----:B-1----:R1:W2:Y:S02]  /*11990*/  SYNCS.PHASECHK.TRANS64.TRYWAIT P0, [R18+URZ], R5 ;  /* 0x00000005120075a7 */ /* 0x0022a4000800017f */
[----:B--2---:R-:W-:Y:S05]  /*119a0*/  @!P0 NANOSLEEP.SYNCS 0x989680 ;  /* 0x009896800000895d */ /* 0x004fea0003900000 */
[----:B------:R-:W2:Y:S02]  /*119b0*/  @!P0 SYNCS.PHASECHK.TRANS64 P0, [R18+URZ], R5 ;  /* 0x00000005120085a7 */ /* 0x000ea4000800007f */
[----:B--2---:R-:W-:Y:S05]  /*119c0*/  @!P0 BRA `(.L_x_13544) ;  /* 0xfffffffc00f08947 */ /* 0x004fea000383ffff */
[----:B------:R-:W-:Y:S05]  /*119d0*/  BRA `(.L_x_13590) ;  /* 0xffffffec00007947 */ /* 0x000fea000383ffff */
.L_x_13591:
        /* <DEDUP_REMOVED lines=10> */
.L_x_15320:


//--------------------- .text._ZN7cutlass13device_kernelIN5flash11enable_sm90INS1_16FlashAttnFwdSm90INS1_25CollectiveMainloopFwdSm90ILi2EN4cute5tupleIJNS5_1CILi1EEES8_S8_EEENS6_IJNS7_ILi128EEENS7_ILi96EEENS7_ILi64EEEEEELi256ENS_6half_tEfNS_4arch4Sm90ELb1ELb0ELb1ELb0ELb0ELb0ELb1ELb1ELb0ELb1ELb0ELb0EEENS1_21CollectiveEpilogueFwdINS6_IJSA_NS7_ILi256EEESB_EEES9_SE_SG_Li256ELb0ELb1ELb0ELb0EEENS1_30DynamicPersistentTileSchedulerILi256ELi128ELb0ELb1ELb1EEEEEEEEEvNT_6ParamsE --------------------------
	.section	.text._ZN7cutlass13device_kernelIN5flash11enable_sm90INS1_16FlashAttnFwdSm90INS1_25CollectiveMainloopFwdSm90ILi2EN4cute5tupleIJNS5_1CILi1EEES8_S8_EEENS6_IJNS7_ILi128EEENS7_ILi96EEENS7_ILi64EEEEEELi256ENS_6half_tEfNS_4arch4Sm90ELb1ELb0ELb1ELb0ELb0ELb0ELb1ELb1ELb0ELb1ELb0ELb0EEENS1_21CollectiveEpilogueFwdINS6_IJSA_NS7_ILi256EEESB_EEES9_SE_SG_Li256ELb0ELb1ELb0ELb0EEENS1_30DynamicPersistentTileSchedulerILi256ELi128ELb0ELb1ELb1EEEEEEEEEvNT_6ParamsE,"ax",@progbits
	.align	128
.text._ZN7cutlass13device_kernelIN5flash11enable_sm90INS1_16FlashAttnFwdSm90INS1_25CollectiveMainloopFwdSm90ILi2EN4cute5tupleIJNS5_1CILi1EEES8_S8_EEENS6_IJNS7_ILi128EEENS7_ILi96EEENS7_ILi64EEEEEELi256ENS_6half_tEfNS_4arch4Sm90ELb1ELb0ELb1ELb0ELb0ELb0ELb1ELb1ELb0ELb1ELb0ELb0EEENS1_21CollectiveEpilogueFwdINS6_IJSA_NS7_ILi256EEESB_EEES9_SE_SG_Li256ELb0ELb1ELb0ELb0EEENS1_30DynamicPersistentTileSchedulerILi256ELi128ELb0ELb1ELb1EEEEEEEEEvNT_6ParamsE:
        .type           _ZN7cutlass13device_kernelIN5flash11enable_sm90INS1_16FlashAttnFwdSm90INS1_25CollectiveMainloopFwdSm90ILi2EN4cute5tupleIJNS5_1CILi1EEES8_S8_EEENS6_IJNS7_ILi128EEENS7_ILi96EEENS7_ILi64EEEEEELi256ENS_6half_tEfNS_4arch4Sm90ELb1ELb0ELb1ELb0ELb0ELb0ELb1ELb1ELb0ELb1ELb0ELb0EEENS1_21CollectiveEpilogueFwdINS6_IJSA_NS7_ILi256EEESB_EEES9_SE_SG_Li256ELb0ELb1ELb0ELb0EEENS1_30DynamicPersistentTileSchedulerILi256ELi128ELb0ELb1ELb1EEEEEEEEEvNT_6ParamsE,@function
        .size           _ZN7cutlass13device_kernelIN5flash11enable_sm90INS1_16FlashAttnFwdSm90INS1_25CollectiveMainloopFwdSm90ILi2EN4cute5tupleIJNS5_1CILi1EEES8_S8_EEENS6_IJNS7_ILi128EEENS7_ILi96EEENS7_ILi64EEEEEELi256ENS_6half_tEfNS_4arch4Sm90ELb1ELb0ELb1ELb0ELb0ELb0ELb1ELb1ELb0ELb1ELb0ELb0EEENS1_21CollectiveEpilogueFwdINS6_IJSA_NS7_ILi256EEESB_EEES9_SE_SG_Li256ELb0ELb1ELb0ELb0EEENS1_30DynamicPersistentTileSchedulerILi256ELi128ELb0ELb1ELb1EEEEEEEEEvNT_6ParamsE,(.L_x_15321 - _ZN7cutlass13device_kernelIN5flash11enable_sm90INS1_16FlashAttnFwdSm90INS1_25CollectiveMainloopFwdSm90ILi2EN4cute5tupleIJNS5_1CILi1EEES8_S8_EEENS6_IJNS7_ILi128EEENS7_ILi96EEENS7_ILi64EEEEEELi256ENS_6half_tEfNS_4arch4Sm90ELb1ELb0ELb1ELb0ELb0ELb0ELb1ELb1ELb0ELb1ELb0ELb0EEENS1_21CollectiveEpilogueFwdINS6_IJSA_NS7_ILi256EEESB_EEES9_SE_SG_Li256ELb0ELb1ELb0ELb0EEENS1_30DynamicPersistentTileSchedulerILi256ELi128ELb0ELb1ELb1EEEEEEEEEvNT_6ParamsE)
        .other          _ZN7cutlass13device_kernelIN5flash11enable_sm90INS1_16FlashAttnFwdSm90INS1_25CollectiveMainloopFwdSm90ILi2EN4cute5tupleIJNS5_1CILi1EEES8_S8_EEENS6_IJNS7_ILi128EEENS7_ILi96EEENS7_ILi64EEEEEELi256ENS_6half_tEfNS_4arch4Sm90ELb1ELb0ELb1ELb0ELb0ELb0ELb1ELb1ELb0ELb1ELb0ELb0EEENS1_21CollectiveEpilogueFwdINS6_IJSA_NS7_ILi256EEESB_EEES9_SE_SG_Li256ELb0ELb1ELb0ELb0EEENS1_30DynamicPersistentTileSchedulerILi256ELi128ELb0ELb1ELb1EEEEEEEEEvNT_6ParamsE,@"STO_CUDA_ENTRY STV_DEFAULT"
_ZN7cutlass13device_kernelIN5flash11enable_sm90INS1_16FlashAttnFwdSm90INS1_25CollectiveMainloopFwdSm90ILi2EN4cute5tupleIJNS5_1CILi1EEES8_S8_EEENS6_IJNS7_ILi128EEENS7_ILi96EEENS7_ILi64EEEEEELi256ENS_6half_tEfNS_4arch4Sm90ELb1ELb0ELb1ELb0ELb0ELb0ELb1ELb1ELb0ELb1ELb0ELb0EEENS1_21CollectiveEpilogueFwdINS6_IJSA_NS7_ILi256EEESB_EEES9_SE_SG_Li256ELb0ELb1ELb0ELb0EEENS1_30DynamicPersistentTileSchedulerILi256ELi128ELb0ELb1ELb1EEEEEEEEEvNT_6ParamsE:
        /* <DEDUP_REMOVED lines=18> */
.L_x_13593:
[----:B------:R-:W-:Y:S05]  /*0120*/  BSYNC B0 ;  /* 0x0000000000007941 */ /* 0x000fea0003800000 */
.L_x_13592:
        /* <DEDUP_REMOVED lines=43> */
.L_x_13594:
        /* <DEDUP_REMOVED lines=22> */
.L_x_13595:
        /* <DEDUP_REMOVED lines=18> */
.L_x_13596:
        /* <DEDUP_REMOVED lines=22> */
.L_x_13597:
        /* <DEDUP_REMOVED lines=22> */
.L_x_13598:
[----:B0-----:R-:W-:Y:S01]  /*0920*/  UMOV UR4, 0x1 ;  /* 0x0000000100047882 */ /* 0x001fe20000000000 */
[----:B------:R-:W-:Y:S01]  /*0930*/  PLOP3.LUT P0, PT, PT, PT, UP0, 0x80, 0x0 ;  /* 0x000000000000781c */ /* 0x000fe20003f0f008 */
[----:B------:R-:W-:Y:S01]  /*0940*/  USEL UR4, UR4, 0x2, !UP0 ;  /* 0x0000000204047887 */ /* 0x000fe2000c000000 */
[----:B------:R-:W-:-:S05]  /*0950*/  NOP ;  /* 0x0000000000007918 */ /* 0x000fca0000000000 */
[----:B------:R-:W-:-:S05]  /*0960*/  IMAD.U32 R2, RZ, RZ, UR4 ;  /* 0x00000004ff027e24 */ /* 0x000fca000f8e00ff */
[----:B------:R0:W-:Y:S01]  /*0970*/  STL [R1+0x4c], R2 ;  /* 0x00004c0201007387 */ /* 0x0001e20000100800 */
[----:B-123--:R-:W-:Y:S06]  /*0980*/  BAR.SYNC.DEFER_BLOCKING 0x0 ;  /* 0x0000000000007b1d */ /* 0x00efec0000010000 */
[----:B------:R-:W-:Y:S05]  /*0990*/  @!P0 BRA `(.L_x_13599) ;  /* 0x000000c800ec8947 */ /* 0x000fea0003800000 */
.L_x_13600:
[----:B------:R-:W-:-:S08]  /*09a0*/  NOP ;  /* 0x0000000000007918 */ /* 0x000fd00000000000 */
[----:B------:R-:W1:Y:S02]  /*09b0*/  USETMAXREG.TRY_ALLOC.CTAPOOL UP0, 0xf0 ;  /* 0x000000f0000079c8 */ /* 0x000e640008000600 */
[----:B-1----:R-:W-:-:S13]  /*09c0*/  PLOP3.LUT P0, PT, PT, PT, UP0, 0x80, 0x0 ;  /* 0x000000000000781c */ /* 0x002fda0003f0f008 */
[----:B------:R-:W-:Y:S05]  /*09d0*/  @!P0 BRA `(.L_x_13600) ;  /* 0xfffffffc00f08947 */ /* 0x000fea000383ffff */
[----:B------:R-:W1:Y:S01]  /*09e0*/  S2R R0, SR_TID.X ;  /* 0x0000000000007919 */ /* 0x000e620000002100 */
[----:B------:R-:W2:Y:S08]  /*09f0*/  S2UR UR4, SR_CTAID.X ;  /* 0x00000000000479c3 */ /* 0x000eb00000002500 */
[----:B------:R-:W-:Y:S08]  /*0a00*/  BAR.ARV 0x4, 0x180 ;  /* 0x0106000000007b1d */ /* 0x000ff00000002000 */
[----:B------:R-:W-:Y:S06]  /*0a10*/  BAR.ARV 0x8, 0x180 ;  /* 0x0206000000007b1d */ /* 0x000fec0000002000 */
[----:B-1----:R-:W-:-:S04]  /*0a20*/  SHF.R.U32.HI R0, RZ, 0x7, R0 ;  /* 0x00000007ff007819 */ /* 0x002fc80000011600 */
[----:B------:R-:W-:Y:S02]  /*0a30*/  ISETP.NE.AND P0, PT, R0, 0x1, PT ;  /* 0x000000010000780c */ /* 0x000fe40003f05270 */
[----:B------:R-:W2:Y:S11]  /*0a40*/  LDC R0, c[0x0][0xd38] ;  /* 0x00034e00ff007b82 */ /* 0x000eb60000000800 */
[----:B------:R-:W-:Y:S06]  /*0a50*/  @!P0 BAR.ARV 0x9, 0x100 ;  /* 0x0244000000008b1d */ /* 0x000fec0000002000 */
[----:B--2---:R-:W-:-:S13]  /*0a60*/  ISETP.LE.AND P0, PT, R0, UR4, PT ;  /* 0x0000000400007c0c */ /* 0x004fda000bf03270 */
[----:B------:R-:W-:Y:S05]  /*0a70*/  @P0 EXIT ;  /* 0x000000000000094d */ /* 0x000fea0003800000 */
[----:B------:R-:W2:Y:S01]  /*0a80*/  LDL R3, [R1+0x4c] ;  /* 0x00004c0001037983 */ /* 0x000ea20000100800 */
[----:B------:R-:W-:Y:S01]  /*0a90*/  UMOV UR37, URZ ;  /* 0x0000003f00257c82 */ /* 0x000fe20008000000 */
[----:B------:R-:W-:Y:S01]  /*0aa0*/  UMOV UR36, URZ ;  /* 0x0000003f00247c82 */ /* 0x000fe20008000000 */
[----:B0-----:R-:W0:Y:S02]  /*0ab0*/  S2R R2, SR_TID.X ;  /* 0x0000000000027919 */ /* 0x001e240000002100 */
[----:B0-----:R-:W-:Y:S01]  /*0ac0*/  VIADD R234, R2, 0xffffff80 ;  /* 0xffffff8002ea7836 */ /* 0x001fe20000000000 */
[----:B--2---:R-:W-:-:S04]  /*0ad0*/  R2UR UR5, R3 ;  /* 0x00000000030572ca */ /* 0x004fc800000e0000 */
[----:B------:R-:W-:-:S04]  /*0ae0*/  SHF.R.S32.HI R3, RZ, 0x1f, R234 ;  /* 0x0000001fff037819 */ /* 0x000fc800000114ea */
[CC--:B------:R-:W-:Y:S02]  /*0af0*/  LEA.HI R5, R3.reuse, R234.reuse, RZ, 0x7 ;  /* 0x000000ea03057211 */ /* 0x0c0fe400078f38ff */
[-C--:B------:R-:W-:Y:S02]  /*0b00*/  LEA.HI R0, R3, R234.reuse, RZ, 0x4 ;  /* 0x000000ea03007211 */ /* 0x080fe400078f20ff */
        /* <DEDUP_REMOVED lines=10> */
[----:B------:R-:W-:Y:S01]  /*0bb0*/  LOP3.LUT R0, R0, 0x1ffffffe, RZ, 0xc0, !PT ;  /* 0x1ffffffe00007812 */ /* 0x000fe200078ec0ff */
[----:B------:R-:W-:Y:S01]  /*0bc0*/  IMAD.U32 R229, RZ, RZ, UR5 ;  /* 0x00000005ffe57e24 */ /* 0x000fe2000f8e00ff */
[----:B------:R-:W-:Y:S01]  /*0bd0*/  LEA.HI R6, R4, R225, RZ, 0x2 ;  /* 0x000000e104067211 */ /* 0x000fe200078f10ff */
[----:B------:R-:W-:Y:S01]  /*0be0*/  UMOV UR5, URZ ;  /* 0x0000003f00057c82 */ /* 0x000fe20008000000 */
[----:B------:R-:W-:Y:S01]  /*0bf0*/  LEA.HI R10, R3, R234, RZ, 0x2 ;  /* 0x000000ea030a7211 */ /* 0x000fe200078f10ff */
[----:B------:R-:W-:Y:S01]  /*0c00*/  IMAD.IADD R0, R9, 0x1, -R0 ;  /* 0x0000000109007824 */ /* 0x000fe200078e0a00 */
[--C-:B------:R-:W-:Y:S01]  /*0c10*/  SHF.R.S32.HI R8, RZ, 0x2, R6.reuse ;  /* 0x00000002ff087819 */ /* 0x100fe20000011406 */
[----:B------:R-:W-:Y:S01]  /*0c20*/  IMAD.U32 R224, RZ, RZ, UR5 ;  /* 0x00000005ffe07e24 */ /* 0x000fe2000f8e00ff */
        /* <DEDUP_REMOVED lines=8> */
[----:B------:R-:W-:Y:S01]  /*0cb0*/  LEA.HI R3, R3, R234, RZ, 0x3 ;  /* 0x000000ea03037211 */ /* 0x000fe200078f18ff */
[----:B------:R-:W-:Y:S01]  /*0cc0*/  IMAD R228, R0, 0x8, R7 ;  /* 0x0000000800e47824 */ /* 0x000fe200078e0207 */
[----:B------:R-:W-:-:S02]  /*0cd0*/  LOP3.LUT R11, R11, 0xfffffff8, RZ, 0xc0, !PT ;  /* 0xfffffff80b0b7812 */ /* 0x000fc400078ec0ff */
[----:B------:R-:W-:Y:S02]  /*0ce0*/  LEA.HI R4, R4, R225, RZ, 0x5 ;  /* 0x000000e104047211 */ /* 0x000fe400078f28ff */
[----:B------:R-:W-:Y:S01]  /*0cf0*/  LOP3.LUT R9, R5, 0x3fffffe, RZ, 0xc0, !PT ;  /* 0x03fffffe05097812 */ /* 0x000fe200078ec0ff */
[----:B------:R-:W-:Y:S01]  /*0d00*/  IMAD.IADD R11, R8, 0x1, -R11 ;  /* 0x00000001080b7824 */ /* 0x000fe200078e0a0b */
[----:B------:R-:W-:Y:S02]  /*0d10*/  LOP3.LUT R5, R3, 0xfffffff8, RZ, 0xc0, !PT ;  /* 0xfffffff803057812 */ /* 0x000fe400078ec0ff */
[----:B------:R-:W-:Y:S01]  /*0d20*/  SHF.R.S32.HI R4, RZ, 0x5, R4 ;  /* 0x00000005ff047819 */ /* 0x000fe20000011404 */
[----:B------:R-:W-:Y:S01]  /*0d30*/  IMAD.IADD R9, R226, 0x1, -R9 ;  /* 0x00000001e2097824 */ /* 0x000fe200078e0a09 */
[----:B------:R-:W-:Y:S01]  /*0d40*/  LEA.HI R8, R2, R2, RZ, 0x1 ;  /* 0x0000000202087211 */ /* 0x000fe200078f08ff */
[----:B------:R-:W-:Y:S01]  /*0d50*/  IMAD.IADD R206, R234, 0x1, -R5 ;  /* 0x00000001eace7824 */ /* 0x000fe200078e0a05 */
[----:B------:R-:W-:Y:S01]  /*0d60*/  LOP3.LUT R202, R6, 0x7ffffffc, RZ, 0xc0, !PT ;  /* 0x7ffffffc06ca7812 */ /* 0x000fe200078ec0ff */
[----:B------:R-:W-:Y:S01]  /*0d70*/  IMAD R4, R4, 0x10, R11 ;  /* 0x0000001004047824 */ /* 0x000fe200078e020b */
[----:B------:R-:W-:Y:S01]  /*0d80*/  LOP3.LUT R11, R8, 0x1ffffffe, RZ, 0xc0, !PT ;  /* 0x1ffffffe080b7812 */ /* 0x000fe200078ec0ff */
[----:B------:R-:W-:Y:S01]  /*0d90*/  IMAD.SHL.U32 R200, R206, 0x8, RZ ;  /* 0x00000008cec87824 */ /* 0x000fe200078e00ff */
[----:B------:R-:W-:Y:S01]  /*0da0*/  SHF.R.S32.HI R219, RZ, 0x3, R3 ;  /* 0x00000003ffdb7819 */ /* 0x000fe20000011403 */
[----:B------:R-:W-:-:S02]  /*0db0*/  IMAD R227, R9, 0x40, R4 ;  /* 0x0000004009e37824 */ /* 0x000fc400078e0204 */
[C---:B------:R-:W-:Y:S01]  /*0dc0*/  VIADD R204, R200.reuse, 0x40 ;  /* 0x00000040c8cc7836 */ /* 0x040fe20000000000 */
[----:B------:R-:W-:Y:S01]  /*0dd0*/  SHF.R.S32.HI R233, RZ, 0x1f, R200 ;  /* 0x0000001fffe97819 */ /* 0x000fe200000114c8 */
[C---:B------:R-:W-:Y:S02]  /*0de0*/  VIADD R203, R200.reuse, 0x80 ;  /* 0x00000080c8cb7836 */ /* 0x040fe40000000000 */
[----:B------:R-:W-:Y:S01]  /*0df0*/  VIADD R205, R200, 0xc0 ;  /* 0x000000c0c8cd7836 */ /* 0x000fe20000000000 */
[----:B------:R-:W-:Y:S01]  /*0e00*/  SHF.R.S32.HI R232, RZ, 0x1f, R204 ;  /* 0x0000001fffe87819 */ /* 0x000fe200000114cc */
[----:B------:R-:W-:Y:S01]  /*0e10*/  IMAD.IADD R2, R2, 0x1, -R11 ;  /* 0x0000000102027824 */ /* 0x000fe200078e0a0b */
[----:B------:R-:W-:Y:S01]  /*0e20*/  SHF.R.S32.HI R231, RZ, 0x1f, R203 ;  /* 0x0000001fffe77819 */ /* 0x000fe200000114cb */
[----:B------:R-:W-:Y:S01]  /*0e30*/  IMAD.IADD R202, R225, 0x1, -R202 ;  /* 0x00000001e1ca7824 */ /* 0x000fe200078e0aca */
[----:B------:R-:W-:Y:S01]  /*0e40*/  SHF.R.S32.HI R230, RZ, 0x1f, R205 ;  /* 0x0000001fffe67819 */ /* 0x000fe200000114cd */
[----:B------:R-:W-:-:S07]  /*0e50*/  IMAD R201, R2, 0x8, R227 ;  /* 0x0000000802c97824 */ /* 0x000fce00078e02e3 */
.L_x_13652:
        /* <DEDUP_REMOVED lines=21> */
.L_x_13601:
[----:B------:R-:W-:Y:S01]  /*0fb0*/  ULDC UR7, c[0x0][0xd54] ;  /* 0x0003550000077ab9 */ /* 0x000fe20000000800 */
[----:B------:R-:W-:Y:S01]  /*0fc0*/  UMOV UR6, UR9 ;  /* 0x0000000900067c82 */ /* 0x000fe20008000000 */
[----:B------:R-:W-:-:S11]  /*0fd0*/  UISETP.NE.AND UP0, UPT, UR7, 0x1, UPT ;  /* 0x000000010700788c */ /* 0x000fd6000bf05270 */
[----:B------:R-:W-:Y:S02]  /*0fe0*/  @UP0 ULDC.64 UR10, c[0x0][0xd58] ;  /* 0x00035600000a0ab9 */ /* 0x000fe40000000a00 */
[----:B------:R-:W-:-:S04]  /*0ff0*/  UIMAD.WIDE.U32 UR4, UR9, UR10, URZ ;  /* 0x0000000a090472a5 */ /* 0x000fc8000f8e003f */
[----:B------:R-:W-:-:S04]  /*1000*/  @UP0 USHF.R.U32.HI UR6, URZ, UR11, UR5 ;  /* 0x0000000b3f060299 */ /* 0x000fc80008011605 */
[----:B------:R-:W-:-:S12]  /*1010*/  UIMAD UR4, UR6, UR7, URZ ;  /* 0x00000007060472a4 */ /* 0x000fd8000f8e023f */
.L_x_13602:
[----:B------:R-:W0:Y:S01]  /*1020*/  LDC R0, c[0x0][0x448] ;  /* 0x00011200ff007b82 */ /* 0x000e220000000800 */
[----:B------:R-:W-:Y:S01]  /*1030*/  ULOP3.LUT UR5, URZ, UR6, URZ, 0x33, !UPT ;  /* 0x000000063f057292 */ /* 0x000fe2000f8e333f */
[----:B------:R-:W-:Y:S01]  /*1040*/  CS2R R170, SRZ ;  /* 0x0000000000aa7805 */ /* 0x000fe2000001ff00 */
[----:B------:R-:W-:Y:S01]  /*1050*/  ULDC.64 UR10, c[0x0][0x418] ;  /* 0x00010600000a7ab9 */ /* 0x000fe20000000a00 */
[----:B------:R-:W-:Y:S01]  /*1060*/  ULDC UR6, c[0x0][0xd3c] ;  /* 0x00034f0000067ab9 */ /* 0x000fe20000000800 */
[----:B------:R-:W-:Y:S01]  /*1070*/  UISETP.NE.U32.AND UP0, UPT, UR10, URZ, UPT ;  /* 0x0000003f0a00728c */ /* 0x000fe2000bf05070 */
[----:B------:R-:W-:Y:S01]  /*1080*/  CS2R R148, SRZ ;  /* 0x0000000000947805 */ /* 0x000fe2000001ff00 */
[----:B------:R-:W-:Y:S01]  /*1090*/  UIADD3 UR5, UR5, UR6, URZ ;  /* 0x0000000605057290 */ /* 0x000fe2000fffe03f */
[----:B------:R-:W-:Y:S01]  /*10a0*/  CS2R R168, SRZ ;  /* 0x0000000000a87805 */ /* 0x000fe2000001ff00 */
[----:B------:R-:W-:Y:S01]  /*10b0*/  UISETP.NE.AND.EX UP0, UPT, UR11, URZ, UPT, UP0 ;  /* 0x0000003f0b00728c */ /* 0x000fe2000bf05300 */
[----:B------:R-:W-:Y:S01]  /*10c0*/  CS2R R144, SRZ ;  /* 0x0000000000907805 */ /* 0x000fe2000001ff00 */
[----:B------:R-:W-:Y:S01]  /*10d0*/  USHF.L.U32 UR38, UR5, 0x7, URZ ;  /* 0x0000000705267899 */ /* 0x000fe2000800063f */
[----:B------:R-:W-:Y:S01]  /*10e0*/  CS2R R166, SRZ ;  /* 0x0000000000a67805 */ /* 0x000fe2000001ff00 */
[----:B------:R-:W-:Y:S01]  /*10f0*/  ULDC UR61, c[0x0][0x424] ;  /* 0x00010900003d7ab9 */ /* 0x000fe20000000800 */
[----:B------:R-:W-:Y:S01]  /*1100*/  ULDC UR5, c[0x0][0x288] ;  /* 0x0000a20000057ab9 */ /* 0x000fe20000000800 */
[----:B------:R-:W-:Y:S01]  /*1110*/  UIADD3 UR7, UR38, 0x7f, URZ ;  /* 0x0000007f26077890 */ /* 0x000fe2000fffe03f */
[----:B------:R-:W-:Y:S01]  /*1120*/  CS2R R140, SRZ ;  /* 0x00000000008c7805 */ /* 0x000fe2000001ff00 */
[----:B------:R-:W-:Y:S01]  /*1130*/  UIADD3 UR5, -UR5, 0x60, URZ ;  /* 0x0000006005057890 */ /* 0x000fe2000fffe13f */
[----:B------:R-:W-:Y:S01]  /*1140*/  CS2R R120, SRZ ;  /* 0x0000000000787805 */ /* 0x000fe2000001ff00 */
[----:B------:R-:W-:Y:S01]  /*1150*/  USEL UR61, UR61, 0x1, UP0 ;  /* 0x000000013d3d7887 */ /* 0x000fe20008000000 */
[----:B------:R-:W-:Y:S01]  /*1160*/  CS2R R136, SRZ ;  /* 0x0000000000887805 */ /* 0x000fe2000001ff00 */
[----:B------:R-:W-:Y:S01]  /*1170*/  ULDC UR6, c[0x0][0x2f0] ;  /* 0x0000bc0000067ab9 */ /* 0x000fe20000000800 */
[----:B------:R-:W-:Y:S01]  /*1180*/  UIADD3 UR4, UR9, -UR4, URZ ;  /* 0x8000000409047290 */ /* 0x000fe2000fffe03f */
[----:B------:R-:W-:-:S02]  /*1190*/  CS2R R116, SRZ ;  /* 0x0000000000747805 */ /* 0x000fc4000001ff00 */
[----:B0-----:R-:W-:Y:S01]  /*11a0*/  ISETP.NE.AND P0, PT, R0, 0x1, PT ;  /* 0x000000010000780c */ /* 0x001fe20003f05270 */
[----:B------:R-:W-:Y:S01]  /*11b0*/  IMAD.U32 R0, RZ, RZ, UR7 ;  /* 0x00000007ff007e24 */ /* 0x000fe2000f8e00ff */
[----:B------:R-:W-:Y:S01]  /*11c0*/  UIMAD UR5, UR61, UR6, UR5 ;  /* 0x000000063d0572a4 */ /* 0x000fe2000f8e0205 */
[----:B------:R-:W-:Y:S01]  /*11d0*/  CS2R R112, SRZ ;  /* 0x0000000000707805 */ /* 0x000fe2000001ff00 */
[----:B------:R-:W-:Y:S01]  /*11e0*/  UIMAD UR6, UR61, UR6, 0x5f ;  /* 0x0000005f3d0674a4 */ /* 0x000fe2000f8e0206 */
[----:B------:R-:W-:Y:S01]  /*11f0*/  CS2R R132, SRZ ;  /* 0x0000000000847805 */ /* 0x000fe2000001ff00 */
[----:B------:R-:W-:Y:S01]  /*1200*/  ULDC UR9, c[0x0][0xd48] ;  /* 0x0003520000097ab9 */ /* 0x000fe20000000800 */
[----:B------:R-:W-:Y:S01]  /*1210*/  CS2R R108, SRZ ;  /* 0x00000000006c7805 */ /* 0x000fe2000001ff00 */
[----:B------:R-:W-:Y:S01]  /*1220*/  UISETP.NE.AND UP0, UPT, UR9, 0x1, UPT ;  /* 0x000000010900788c */ /* 0x000fe2000bf05270 */
[----:B------:R-:W-:Y:S02]  /*1230*/  CS2R R104, SRZ ;  /* 0x0000000000687805 */ /* 0x000fe4000001ff00 */
[----:B------:R-:W-:-:S02]  /*1240*/  CS2R R128, SRZ ;  /* 0x0000000000807805 */ /* 0x000fc4000001ff00 */
[----:B------:R-:W-:Y:S02]  /*1250*/  CS2R R100, SRZ ;  /* 0x0000000000647805 */ /* 0x000fe4000001ff00 */
[----:B------:R-:W-:Y:S01]  /*1260*/  CS2R R96, SRZ ;  /* 0x0000000000607805 */ /* 0x000fe2000001ff00 */
[----:B------:R-:W0:Y:S01]  /*1270*/  @P0 LDC R2, c[0x0][0x44c] ;  /* 0x00011300ff020b82 */ /* 0x000e220000000800 */
[----:B------:R-:W-:Y:S02]  /*1280*/  CS2R R124, SRZ ;  /* 0x00000000007c7805 */ /* 0x000fe4000001ff00 */
[----:B------:R-:W-:Y:S02]  /*1290*/  CS2R R92, SRZ ;  /* 0x00000000005c7805 */ /* 0x000fe4000001ff00 */
[----:B------:R-:W-:Y:S02]  /*12a0*/  CS2R R88, SRZ ;  /* 0x0000000000587805 */ /* 0x000fe4000001ff00 */
        /* <DEDUP_REMOVED lines=21> */
[----:B------:R-:W-:Y:S01]  /*1400*/  UIMAD.WIDE UR6, UR6, 0x2aaaaaab, URZ ;  /* 0x2aaaaaab060678a5 */ /* 0x000fe2000f8e023f */
[----:B------:R-:W-:-:S02]  /*1410*/  CS2R R86, SRZ ;  /* 0x0000000000567805 */ /* 0x000fc4000001ff00 */
[----:B------:R-:W-:Y:S02]  /*1420*/  CS2R R82, SRZ ;  /* 0x0000000000527805 */ /* 0x000fe4000001ff00 */
[----:B------:R-:W-:Y:S01]  /*1430*/  CS2R R182, SRZ ;  /* 0x0000000000b67805 */ /* 0x000fe2000001ff00 */
[----:B------:R-:W-:Y:S01]  /*1440*/  USHF.R.U32.HI UR6, URZ, 0x1f, UR7 ;  /* 0x0000001f3f067899 */ /* 0x000fe20008011607 */
[----:B------:R-:W-:Y:S02]  /*1450*/  CS2R R78, SRZ ;  /* 0x00000000004e7805 */ /* 0x000fe4000001ff00 */
[----:B------:R-:W-:Y:S02]  /*1460*/  CS2R R74, SRZ ;  /* 0x00000000004a7805 */ /* 0x000fe4000001ff00 */
[----:B-1----:R-:W-:Y:S01]  /*1470*/  @P0 SHF.R.U32.HI R0, RZ, R3, R2 ;  /* 0x00000003ff000219 */ /* 0x002fe20000011602 */
[----:B------:R-:W-:Y:S01]  /*1480*/  ULEA.HI.SX32 UR6, UR7, UR6, 0x1c ;  /* 0x0000000607067291 */ /* 0x000fe2000f8fe23f */
[----:B------:R-:W-:-:S02]  /*1490*/  PLOP3.LUT P0, PT, PT, PT, PT, 0x80, 0x0 ;  /* 0x000000000000781c */ /* 0x000fc40003f0f070 */
[----:B------:R-:W-:Y:S01]  /*14a0*/  CS2R R180, SRZ ;  /* 0x0000000000b47805 */ /* 0x000fe2000001ff00 */
[----:B------:R-:W-:Y:S01]  /*14b0*/  @UP0 ULDC UR7, c[0x0][0xd50] ;  /* 0x0003540000070ab9 */ /* 0x000fe20000000800 */
[----:B------:R-:W-:Y:S01]  /*14c0*/  VIADD R0, R0, UR5 ;  /* 0x0000000500007c36 */ /* 0x000fe20008000000 */
[----:B------:R-:W-:Y:S01]  /*14d0*/  ULDC UR5, c[0x0][0xd54] ;  /* 0x0003550000057ab9 */ /* 0x000fe20000000800 */
[----:B------:R-:W-:Y:S01]  /*14e0*/  CS2R R70, SRZ ;  /* 0x0000000000467805 */ /* 0x000fe2000001ff00 */
[----:B------:R-:W-:Y:S01]  /*14f0*/  UIMAD UR8, UR8, UR5, UR4 ;  /* 0x00000005080872a4 */ /* 0x000fe2000f8e0204 */
[----:B------:R-:W-:Y:S01]  /*1500*/  IMAD.HI R0, R0, 0x2aaaaaab, RZ ;  /* 0x2aaaaaab00007827 */ /* 0x000fe200078e02ff */
[----:B------:R-:W-:Y:S01]  /*1510*/  CS2R R66, SRZ ;  /* 0x0000000000427805 */ /* 0x000fe2000001ff00 */
[----:B------:R-:W-:Y:S01]  /*1520*/  @UP0 ULDC UR4, c[0x0][0xd4c] ;  /* 0x0003530000040ab9 */ /* 0x000fe20000000800 */
[----:B------:R-:W-:Y:S01]  /*1530*/  CS2R R178, SRZ ;  /* 0x0000000000b27805 */ /* 0x000fe2000001ff00 */
[----:B------:R-:W-:Y:S01]  /*1540*/  UIMAD.WIDE.U32 UR4, UR8, UR4, URZ ;  /* 0x00000004080472a5 */ /* 0x000fe2000f8e003f */
[----:B------:R-:W-:Y:S01]  /*1550*/  SHF.R.U32.HI R3, RZ, 0x1f, R0 ;  /* 0x0000001fff037819 */ /* 0x000fe20000011600 */
[----:B------:R-:W-:Y:S01]  /*1560*/  UMOV UR12, UR8 ;  /* 0x00000008000c7c82 */ /* 0x000fe20008000000 */
[----:B------:R-:W-:Y:S01]  /*1570*/  CS2R R62, SRZ ;  /* 0x00000000003e7805 */ /* 0x000fe2000001ff00 */
[----:B------:R-:W-:Y:S01]  /*1580*/  @UP0 USHF.R.U32.HI UR12, URZ, UR7, UR5 ;  /* 0x000000073f0c0299 */ /* 0x000fe20008011605 */
[----:B------:R-:W-:-:S02]  /*1590*/  LEA.HI.SX32 R156, R0, R3, 0x1c ;  /* 0x00000003009c7211 */ /* 0x000fc400078fe2ff */
[----:B------:R-:W-:Y:S01]  /*15a0*/  CS2R R2, SRZ ;  /* 0x0000000000027805 */ /* 0x000fe2000001ff00 */
[----:B------:R-:W-:Y:S01]  /*15b0*/  IMAD.MOV.U32 R0, RZ, RZ, RZ ;  /* 0x000000ffff007224 */ /* 0x000fe200078e00ff */
[----:B------:R-:W-:Y:S01]  /*15c0*/  UIADD3 UR4, -UR12, URZ, URZ ;  /* 0x0000003f0c047290 */ /* 0x000fe2000fffe13f */
[----:B------:R-:W-:Y:S01]  /*15d0*/  VIMNMX R156, R156, UR6, PT ;  /* 0x000000069c9c7c48 */ /* 0x000fe2000bfe0100 */
[----:B------:R-:W-:Y:S01]  /*15e0*/  IMAD.U32 R218, RZ, RZ, UR12 ;  /* 0x0000000cffda7e24 */ /* 0x000fe2000f8e00ff */
[----:B------:R-:W-:Y:S01]  /*15f0*/  CS2R R58, SRZ ;  /* 0x00000000003a7805 */ /* 0x000fe2000001ff00 */
[----:B------:R-:W-:Y:S01]  /*1600*/  UIMAD UR4, UR9, UR4, UR8 ;  /* 0x00000004090472a4 */ /* 0x000fe2000f8e0208 */
[----:B------:R-:W-:Y:S02]  /*1610*/  ISETP.GE.AND P1, PT, R156, 0x1, PT ;  /* 0x000000019c00780c */ /* 0x000fe40003f26270 */
[----:B------:R-:W-:Y:S02]  /*1620*/  CS2R R176, SRZ ;  /* 0x0000000000b07805 */ /* 0x000fe4000001ff00 */
[----:B------:R-:W-:-:S02]  /*1630*/  CS2R R54, SRZ ;  /* 0x0000000000367805 */ /* 0x000fc4000001ff00 */
[----:B------:R-:W-:Y:S02]  /*1640*/  CS2R R50, SRZ ;  /* 0x0000000000327805 */ /* 0x000fe4000001ff00 */
[----:B------:R-:W-:Y:S01]  /*1650*/  CS2R R174, SRZ ;  /* 0x0000000000ae7805 */ /* 0x000fe2000001ff00 */
        /* <DEDUP_REMOVED lines=25> */
[----:B------:R-:W-:Y:S02]  /*17f0*/  USHF.R.U32.HI UR4, URZ, 0x4, UR5 ;  /* 0x000000043f047899 */ /* 0x000fe40008011605 */
[----:B------:R-:W-:Y:S02]  /*1800*/  UIADD3 UR5, UR5, 0xa000, URZ ;  /* 0x0000a00005057890 */ /* 0x000fe4000fffe03f */
[----:B------:R-:W-:Y:S02]  /*1810*/  ULOP3.LUT UR4, UR4, 0x3fff, URZ, 0xc0, !UPT ;  /* 0x00003fff04047892 */ /* 0x000fe4000f8ec03f */
[----:B------:R-:W-:Y:S02]  /*1820*/  USHF.R.U32.HI UR5, URZ, 0x4, UR5 ;  /* 0x000000043f057899 */ /* 0x000fe40008011605 */
[----:B------:R-:W-:Y:S02]  /*1830*/  ULOP3.LUT UR39, UR4, 0x10000, URZ, 0xfc, !UPT ;  /* 0x0001000004277892 */ /* 0x000fe4000f8efc3f */
[----:B------:R-:W-:-:S03]  /*1840*/  ULOP3.LUT UR40, UR5, 0x3fff, URZ, 0xc0, !UPT ;  /* 0x00003fff05287892 */ /* 0x000fc6000f8ec03f */
[----:B------:R-:W-:Y:S02]  /*1850*/  UMOV UR5, 0x40000040 ;  /* 0x4000004000057882 */ /* 0x000fe40000000000 */
[----:B------:R-:W-:Y:S01]  /*1860*/  UMOV UR4, UR39 ;  /* 0x0000002700047c82 */ /* 0x000fe20008000000 */
[----:B------:R-:W-:Y:S02]  /*1870*/  IMAD.U32 R23, RZ, RZ, UR5 ;  /* 0x00000005ff177e24 */ /* 0x000fe4000f8e00ff */
[----:B------:R-:W-:Y:S01]  /*1880*/  IMAD.U32 R22, RZ, RZ, UR4 ;  /* 0x00000004ff167e24 */ /* 0x000fe2000f8e00ff */
        /* <DEDUP_REMOVED lines=17> */
.L_x_13604:
[----:B------:R-:W-:Y:S01]  /*19a0*/  R2UR UR5, R224 ;  /* 0x00000000e00572ca */ /* 0x000fe200000e0000 */
[----:B------:R-:W0:Y:S01]  /*19b0*/  S2R R3, SR_CgaCtaId ;  /* 0x0000000000037919 */ /* 0x000e220000008800 */
[----:B------:R-:W-:Y:S01]  /*19c0*/  MOV R0, 0x400 ;  /* 0x0000040000007802 */ /* 0x000fe20000000f00 */
[----:B------:R-:W1:Y:S10]  /*19d0*/  S2R R16, SR_TID.X ;  /* 0x0000000000107919 */ /* 0x000e740000002100 */
[----:B------:R-:W-:-:S04]  /*19e0*/  ULEA.HI UR4, UR5, UR5, URZ, 0x1 ;  /* 0x0000000505047291 */ /* 0x000fc8000f8f083f */
[----:B------:R-:W-:-:S04]  /*19f0*/  ULOP3.LUT UR4, UR4, 0xfffffffe, URZ, 0xc0, !UPT ;  /* 0xfffffffe04047892 */ /* 0x000fc8000f8ec03f */
[----:B------:R-:W-:-:S06]  /*1a00*/  UIADD3 UR4, UR5, -UR4, URZ ;  /* 0x8000000405047290 */ /* 0x000fcc000fffe03f */
[----:B------:R-:W-:-:S05]  /*1a10*/  IMAD.U32 R2, RZ, RZ, UR4 ;  /* 0x00000004ff027e24 */ /* 0x000fca000f8e00ff */
[----:B------:R-:W-:Y:S02]  /*1a20*/  SHF.L.U32 R2, R2, 0x1f, RZ ;  /* 0x0000001f02027819 */ /* 0x000fe400000006ff */
[----:B0-----:R-:W-:Y:S02]  /*1a30*/  LEA R5, R3, R0, 0x18 ;  /* 0x0000000003057211 */ /* 0x001fe400078ec0ff */
[----:B-1----:R-:W-:Y:S02]  /*1a40*/  SHF.R.U32.HI R16, RZ, 0x7, R16 ;  /* 0x00000007ff107819 */ /* 0x002fe40000011610 */
[----:B------:R-:W0:Y:S03]  /*1a50*/  SYNCS.PHASECHK.TRANS64.TRYWAIT P0, [R5+URZ+0x32400], R2 ;  /* 0x03240002050075a7 */ /* 0x000e26000800017f */
[----:B------:R-:W-:Y:S01]  /*1a60*/  VIADD R178, R16, 0x8 ;  /* 0x0000000810b27836 */ /* 0x000fe20000000000 */
[----:B0-----:R-:W-:Y:S06]  /*1a70*/  @!P0 BRA `(.L_x_13605) ;  /* 0x0000010c00f88947 */ /* 0x001fec0003800000 */
.L_x_13762:
[----:B------:R-:W-:Y:S05]  /*1a80*/  WARPSYNC.ALL ;  /* 0x0000000000007948 */ /* 0x000fea0003800000 */
[----:B------:R-:W-:Y:S01]  /*1a90*/  R2UR UR4, R229 ;  /* 0x00000000e50472ca */ /* 0x000fe200000e0000 */
[----:B------:R1:W-:-:S12]  /*1aa0*/  BAR.SYNC.DEFER_BLOCKING R178, 0x100 ;  /* 0x000400b20000751d */ /* 0x0003d80000010000 */
[----:B------:R-:W-:-:S05]  /*1ab0*/  IMAD.U32 R0, RZ, RZ, UR4 ;  /* 0x00000004ff007e24 */ /* 0x000fca000f8e00ff */
[----:B------:R-:W-:-:S13]  /*1ac0*/  ISETP.NE.AND P0, PT, R0, 0x3, PT ;  /* 0x000000030000780c */ /* 0x000fda0003f05270 */
[----:B-1----:R-:W-:Y:S05]  /*1ad0*/  @!P0 BRA `(.L_x_13606) ;  /* 0x0000000000048947 */ /* 0x002fea0003800000 */
[----:B------:R-:W-:Y:S01]  /*1ae0*/  BPT.TRAP 0x1 ;  /* 0x000000040000795c */ /* 0x000fe20000300000 */
.L_x_13606:
[----:B------:R-:W-:Y:S02]  /*1af0*/  IMAD.U32 R3, RZ, RZ, UR37 ;  /* 0x00000025ff037e24 */ /* 0x000fe4000f8e00ff */
[----:B------:R-:W-:-:S03]  /*1b00*/  IMAD.U32 R0, RZ, RZ, UR36 ;  /* 0x00000024ff007e24 */ /* 0x000fc6000f8e00ff */
[----:B------:R-:W-:Y:S01]  /*1b10*/  SHF.L.U32 R3, R3, 0x1f, RZ ;  /* 0x0000001f03037819 */ /* 0x000fe200000006ff */
[----:B------:R-:W-:-:S04]  /*1b20*/  IMAD R0, R0, 0x8, R5 ;  /* 0x0000000800007824 */ /* 0x000fc800078e0205 */
[----:B------:R1:W2:Y:S01]  /*1b30*/  SYNCS.PHASECHK.TRANS64.TRYWAIT P1, [R0+URZ+0x32430], R3 ;  /* 0x03243003000075a7 */ /* 0x0002a2000802017f */
[----:B------:R-:W-:Y:S05]  /*1b40*/  @!P0 BRA `(.L_x_13607) ;  /* 0x0000000000048947 */ /* 0x000fea0003800000 */
[----:B------:R-:W-:Y:S01]  /*1b50*/  BPT.TRAP 0x1 ;  /* 0x000000040000795c */ /* 0x000fe20000300000 */
.L_x_13607:
[----:B--2---:R-:W-:Y:S05]  /*1b60*/  @P1 BRA `(.L_x_13608) ;  /* 0x0000000000081947 */ /* 0x004fea0003800000 */
[----:B------:R-:W2:Y:S02]  /*1b70*/  SYNCS.PHASECHK.TRANS64.TRYWAIT P1, [R0+URZ+0x32430], R3 ;  /* 0x03243003000075a7 */ /* 0x000ea4000802017f */
[----:B--2---:R-:W-:Y:S05]  /*1b80*/  @!P1 BRA `(.L_x_13609) ;  /* 0x0000010c00c89947 */ /* 0x004fea0003800000 */
.L_x_13608:
[----:B------:R-:W-:Y:S01]  /*1b90*/  R2UR UR4, R5 ;  /* 0x00000000050472ca */ /* 0x000fe200000e0000 */
[----:B------:R-:W-:Y:S01]  /*1ba0*/  WARPGROUP.ARRIVE ;  /* 0x00000000000079c5 */ /* 0x000fe20000000000 */
[----:B------:R-:W-:Y:S01]  /*1bb0*/  UMOV UR8, UR39 ;  /* 0x0000002700087c82 */ /* 0x000fe20008000000 */
[----:B------:R-:W-:Y:S01]  /*1bc0*/  UMOV UR9, 0x40000040 ;  /* 0x4000004000097882 */ /* 0x000fe20000000000 */
[----:B------:R-:W-:Y:S01]  /*1bd0*/  UMOV UR11, 0x40000040 ;  /* 0x40000040000b7882 */ /* 0x000fe20000000000 */
[----:B------:R-:W-:-:S08]  /*1be0*/  UIADD3 UR5, UR39, 0x2, URZ ;  /* 0x0000000227057890 */ /* 0x000fd0000fffe03f */
[----:B------:R-:W-:-:S04]  /*1bf0*/  UIADD3 UR4, UR4, 0x1c400, URZ ;  /* 0x0001c40004047890 */ /* 0x000fc8000fffe03f */
[----:B------:R-:W-:-:S04]  /*1c00*/  USHF.R.U32.HI UR4, URZ, 0x4, UR4 ;  /* 0x000000043f047899 */ /* 0x000fc80008011604 */
[----:B------:R-:W-:-:S04]  /*1c10*/  ULOP3.LUT UR4, UR4, 0x3fff, URZ, 0xc0, !UPT ;  /* 0x00003fff04047892 */ /* 0x000fc8000f8ec03f */
[----:B------:R-:W-:-:S04]  /*1c20*/  ULOP3.LUT UR60, UR4, 0x10000, URZ, 0xfc, !UPT ;  /* 0x00010000043c7892 */ /* 0x000fc8000f8efc3f */
[----:B------:R-:W-:-:S04]  /*1c30*/  UIMAD UR4, UR36, 0x300, UR60 ;  /* 0x00000300240478a4 */ /* 0x000fc8000f8e023c */
[----:B------:R-:W-:-:S03]  /*1c40*/  UIADD3 UR6, UR4, 0x2, URZ ;  /* 0x0000000204067890 */ /* 0x000fc6000fffe03f */
[----:B------:R-:W-:Y:S02]  /*1c50*/  UMOV UR10, UR4 ;  /* 0x00000004000a7c82 */ /* 0x000fe40008000000 */
        /* <DEDUP_REMOVED lines=35> */
.L_x_13763:
[----:B------:R-:W-:Y:S05]  /*1e90*/  @!P0 BRA `(.L_x_13611) ;  /* 0x0000000000048947 */ /* 0x000fea0003800000 */
[----:B------:R-:W-:Y:S01]  /*1ea0*/  BPT.TRAP 0x1 ;  /* 0x000000040000795c */ /* 0x000fe20000300000 */
.L_x_13611:
[----:B------:R4:W0:Y:S01]  /*1eb0*/  SYNCS.PHASECHK.TRANS64.TRYWAIT P1, [R0+URZ+0x32450], R3 ;  /* 0x03245003000075a7 */ /* 0x000822000802017f */
[----:B------:R-:W-:Y:S05]  /*1ec0*/  @!P0 BRA `(.L_x_13612) ;  /* 0x0000000000048947 */ /* 0x000fea0003800000 */
[----:B------:R-:W-:Y:S01]  /*1ed0*/  BPT.TRAP 0x1 ;  /* 0x000000040000795c */ /* 0x000fe20000300000 */
.L_x_13612:
[----:B0-----:R-:W-:Y:S05]  /*1ee0*/  @P1 BRA `(.L_x_13613) ;  /* 0x0000000000081947 */ /* 0x001fea0003800000 */
[----:B------:R-:W0:Y:S02]  /*1ef0*/  SYNCS.PHASECHK.TRANS64.TRYWAIT P1, [R0+URZ+0x32450], R3 ;  /* 0x03245003000075a7 */ /* 0x000e24000802017f */
[----:B0-----:R-:W-:Y:S05]  /*1f00*/  @!P1 BRA `(.L_x_13614) ;  /* 0x0000010c00109947 */ /* 0x001fea0003800000 */
.L_x_13613:
[----:B------:R-:W-:Y:S01]  /*1f10*/  R2UR UR4, R5 ;  /* 0x00000000050472ca */ /* 0x000fe200000e0000 */
[----:B------:R-:W-:Y:S01]  /*1f20*/  WARPGROUP.ARRIVE ;  /* 0x00000000000079c5 */ /* 0x000fe20000000000 */
[----:B------:R-:W-:Y:S01]  /*1f30*/  UMOV UR9, 0x40000040 ;  /* 0x4000004000097882 */ /* 0x000fe20000000000 */
[----:B------:R-:W-:Y:S01]  /*1f40*/  UMOV UR11, 0x40000040 ;  /* 0x40000040000b7882 */ /* 0x000fe20000000000 */
[----:B------:R-:W-:Y:S01]  /*1f50*/  UMOV UR13, 0x40000040 ;  /* 0x40000040000d7882 */ /* 0x000fe20000000000 */
[----:B------:R-:W-:Y:S01]  /*1f60*/  UMOV UR15, 0x40000040 ;  /* 0x40000040000f7882 */ /* 0x000fe20000000000 */
[----:B------:R-:W-:Y:S01]  /*1f70*/  IMAD.U32 R9, RZ, RZ, UR13 ;  /* 0x0000000dff097e24 */ /* 0x000fe2000f8e00ff */
[----:B------:R-:W-:Y:S01]  /*1f80*/  UMOV UR57, 0x40000040 ;  /* 0x4000004000397882 */ /* 0x000fe20000000000 */
[----:B------:R-:W-:Y:S01]  /*1f90*/  UMOV UR59, 0x40000040 ;  /* 0x40000040003b7882 */ /* 0x000fe20000000000 */
[----:B------:R-:W-:Y:S01]  /*1fa0*/  IMAD.U32 R11, RZ, RZ, UR9 ;  /* 0x00000009ff0b7e24 */ /* 0x000fe2000f8e00ff */
[----:B------:R-:W-:Y:S01]  /*1fb0*/  UMOV UR17, 0x40000040 ;  /* 0x4000004000117882 */ /* 0x000fe20000000000 */
[----:B------:R-:W-:Y:S01]  /*1fc0*/  UMOV UR19, 0x40000040 ;  /* 0x4000004000137882 */ /* 0x000fe20000000000 */
[----:B------:R-:W-:Y:S01]  /*1fd0*/  UMOV UR21, 0x40000040 ;  /* 0x4000004000157882 */ /* 0x000fe20000000000 */
[----:B------:R-:W-:Y:S01]  /*1fe0*/  UIADD3 UR4, UR4, 0x400, URZ ;  /* 0x0000040004047890 */ /* 0x000fe2000fffe03f */
[----:B------:R-:W0:Y:S01]  /*1ff0*/  LDC R12, c[0x0][0x448] ;  /* 0x00011200ff0c7b82 */ /* 0x000e220000000800 */
[----:B------:R-:W-:Y:S01]  /*2000*/  UMOV UR23, 0x40000040 ;  /* 0x4000004000177882 */ /* 0x000fe20000000000 */
[----:B------:R-:W-:Y:S01]  /*2010*/  UMOV UR25, 0x40000040 ;  /* 0x4000004000197882 */ /* 0x000fe20000000000 */
[----:B------:R-:W-:Y:S01]  /*2020*/  USHF.R.U32.HI UR4, URZ, 0x4, UR4 ;  /* 0x000000043f047899 */ /* 0x000fe20008011604 */
[----:B------:R-:W-:Y:S01]  /*2030*/  VIADD R13, R201, UR38 ;  /* 0x00000026c90d7c36 */ /* 0x000fe20008000000 */
[----:B------:R-:W-:Y:S01]  /*2040*/  UMOV UR27, 0x40000040 ;  /* 0x40000040001b7882 */ /* 0x000fe20000000000 */
[----:B------:R-:W-:Y:S01]  /*2050*/  UMOV UR29, 0x40000040 ;  /* 0x40000040001d7882 */ /* 0x000fe20000000000 */
[----:B------:R-:W-:Y:S01]  /*2060*/  ULOP3.LUT UR7, UR4, 0x3fff, URZ, 0xc0, !UPT ;  /* 0x00003fff04077892 */ /* 0x000fe2000f8ec03f */
[----:B------:R-:W5:Y:S01]  /*2070*/  S2R R78, SR_TID.X ;  /* 0x00000000004e7919 */ /* 0x000f620000002100 */
[----:B------:R-:W-:-:S02]  /*2080*/  ULOP3.LUT UR4, UR40, 0x10000, URZ, 0xfc, !UPT ;  /* 0x0001000028047892 */ /* 0x000fc4000f8efc3f */
[----:B------:R-:W-:Y:S02]  /*2090*/  ULOP3.LUT UR39, UR7, 0x10000, URZ, 0xfc, !UPT ;  /* 0x0001000007277892 */ /* 0x000fe4000f8efc3f */
[----:B------:R-:W-:Y:S02]  /*20a0*/  UIADD3 UR6, UR4, 0x2, URZ ;  /* 0x0000000204067890 */ /* 0x000fe4000fffe03f */
[----:B------:R-:W-:Y:S01]  /*20b0*/  UIMAD UR5, UR36, 0xc00, UR39 ;  /* 0x00000c00240578a4 */ /* 0x000fe2000f8e0227 */
[----:B------:R-:W-:Y:S01]  /*20c0*/  UMOV UR8, UR4 ;  /* 0x0000000400087c82 */ /* 0x000fe20008000000 */
[----:B------:R-:W-:Y:S01]  /*20d0*/  UIADD3 UR56, UR4, 0x400, URZ ;  /* 0x0000040004387890 */ /* 0x000fe2000fffe03f */
[----:B------:R-:W-:Y:S02]  /*20e0*/  IMAD.U32 R10, RZ, RZ, UR8 ;  /* 0x00000008ff0a7e24 */ /* 0x000fe4000f8e00ff */
[----:B------:R-:W-:Y:S01]  /*20f0*/  UMOV UR12, UR6 ;  /* 0x00000006000c7c82 */ /* 0x000fe20008000000 */
[----:B------:R-:W-:Y:S01]  /*2100*/  UIADD3 UR6, UR4, 0x4, URZ ;  /* 0x0000000404067890 */ /* 0x000fe2000fffe03f */
[----:B------:R-:W-:Y:S01]  /*2110*/  IMAD.U32 R8, RZ, RZ, UR12 ;  /* 0x0000000cff087e24 */ /* 0x000fe2000f8e00ff */
[----:B------:R-:W-:Y:S01]  /*2120*/  UMOV UR10, UR5 ;  /* 0x00000005000a7c82 */ /* 0x000fe20008000000 */
[----:B------:R-:W-:Y:S01]  /*2130*/  UIADD3 UR58, UR5, 0x300, URZ ;  /* 0x00000300053a7890 */ /* 0x000fe2000fffe03f */
[----:B------:R-:W-:Y:S01]  /*2140*/  HGMMA.64x96x16.F32 R24, gdesc[UR8], R24, gsb0 ;  /* 0x01600000081879f0 */ /* 0x000fe20008000818 */
[----:B------:R-:W-:Y:S01]  /*2150*/  UIADD3 UR8, UR5, 0x2, URZ ;  /* 0x0000000205087890 */ /* 0x000fe2000fffe03f */
[----:B0-----:R-:W-:Y:S01]  /*2160*/  ISETP.NE.AND P1, PT, R12, 0x1, PT ;  /* 0x000000010c00780c */ /* 0x001fe20003f25270 */
[----:B------:R-:W-:Y:S01]  /*2170*/  UIADD3 UR10, UR5, 0x302, URZ ;  /* 0x00000302050a7890 */ /* 0x000fe2000fffe03f */
[----:B------:R-:W0:Y:S01]  /*2180*/  LDC R12, c[0x0][0x2f0] ;  /* 0x0000bc00ff0c7b82 */ /* 0x000e220000000800 */
[----:B------:R-:W-:Y:S01]  /*2190*/  UMOV UR9, 0x40000040 ;  /* 0x4000004000097882 */ /* 0x000fe20000000000 */
[----:B------:R-:W-:Y:S01]  /*21a0*/  UMOV UR11, 0x40000040 ;  /* 0x40000040000b7882 */ /* 0x000fe20000000000 */
[----:B------:R-:W-:Y:S01]  /*21b0*/  UIADD3 UR16, UR4, 0x406, URZ ;  /* 0x0000040604107890 */ /* 0x000fe2000fffe03f */
[----:B------:R-:W-:Y:S01]  /*21c0*/  UMOV UR14, UR8 ;  /* 0x00000008000e7c82 */ /* 0x000fe20008000000 */
[----:B------:R-:W-:-:S02]  /*21d0*/  UIADD3 UR8, UR5, 0x4, URZ ;  /* 0x0000000405087890 */ /* 0x000fc4000fffe03f */
[----:B------:R-:W-:Y:S02]  /*21e0*/  UIADD3 UR18, UR5, 0x306, URZ ;  /* 0x0000030605127890 */ /* 0x000fe4000fffe03f */
[----:B------:R-:W-:Y:S02]  /*21f0*/  UIADD3 UR20, UR4, 0x800, URZ ;  /* 0x0000080004147890 */ /* 0x000fe4000fffe03f */
[----:B------:R-:W1:Y:S01]  /*2200*/  @P1 LDC R20, c[0x0][0x44c] ;  /* 0x00011300ff141b82 */ /* 0x000e620000000800 */
[----:B------:R-:W-:Y:S02]  /*2210*/  UIADD3 UR22, UR5, 0x600, URZ ;  /* 0x0000060005167890 */ /* 0x000fe4000fffe03f */
[----:B------:R-:W-:Y:S02]  /*2220*/  UIADD3 UR24, UR4, 0x802, URZ ;  /* 0x0000080204187890 */ /* 0x000fe4000fffe03f */
[----:B------:R-:W-:Y:S02]  /*2230*/  UIADD3 UR26, UR5, 0x602, URZ ;  /* 0x00000602051a7890 */ /* 0x000fe4000fffe03f */
[----:B------:R-:W-:-:S02]  /*2240*/  UIADD3 UR28, UR4, 0x804, URZ ;  /* 0x00000804041c7890 */ /* 0x000fc4000fffe03f */
[----:B------:R-:W-:Y:S01]  /*2250*/  UIADD3 UR30, UR5, 0x604, URZ ;  /* 0x00000604051e7890 */ /* 0x000fe2000fffe03f */
        /* <DEDUP_REMOVED lines=10> */
[----:B-1----:R-:W-:Y:S01]  /*2300*/  @P1 IMAD.HI.U32 R21, R13, R20, RZ ;  /* 0x000000140d151227 */ /* 0x002fe200078e00ff */
[----:B------:R-:W-:Y:S01]  /*2310*/  UIADD3 UR46, UR5, 0x902, URZ ;  /* 0x00000902052e7890 */ /* 0x000fe2000fffe03f */
[----:B------:R-:W-:Y:S01]  /*2320*/  UMOV UR45, 0x40000040 ;  /* 0x40000040002d7882 */ /* 0x000fe20000000000 */
[----:B------:R-:W-:Y:S01]  /*2330*/  UMOV UR47, 0x40000040 ;  /* 0x40000040002f7882 */ /* 0x000fe20000000000 */
[----:B------:R-:W-:Y:S01]  /*2340*/  UIADD3 UR48, UR4, 0xc04, URZ ;  /* 0x00000c0404307890 */ /* 0x000fe2000fffe03f */
[----:B------:R-:W-:Y:S01]  /*2350*/  IMAD.MOV.U32 R20, RZ, RZ, R13 ;  /* 0x000000ffff147224 */ /* 0x000fe200078e000d */
[----:B------:R-:W-:Y:S01]  /*2360*/  UIADD3 UR50, UR5, 0x904, URZ ;  /* 0x0000090405327890 */ /* 0x000fe2000fffe03f */
[----:B------:R-:W1:Y:S01]  /*2370*/  LDC R13, c[0x0][0x288] ;  /* 0x0000a200ff0d7b82 */ /* 0x000e620000000800 */
[----:B------:R-:W-:Y:S01]  /*2380*/  UMOV UR49, 0x40000040 ;  /* 0x4000004000317882 */ /* 0x000fe20000000000 */
[----:B------:R-:W-:Y:S01]  /*2390*/  UMOV UR51, 0x40000040 ;  /* 0x4000004000337882 */ /* 0x000fe20000000000 */
[----:B------:R-:W-:Y:S01]  /*23a0*/  UMOV UR53, 0x40000040 ;  /* 0x4000004000357882 */ /* 0x000fe20000000000 */
[----:B------:R-:W-:Y:S01]  /*23b0*/  UMOV UR55, 0x40000040 ;  /* 0x4000004000377882 */ /* 0x000fe20000000000 */
[----:B------:R-:W-:Y:S01]  /*23c0*/  ULOP3.LUT UR7, UR7, 0x3000000, URZ, 0xfc, !UPT ;  /* 0x0300000007077892 */ /* 0x000fe2000f8efc3f */
[----:B--2-4-:R-:W-:Y:S01]  /*23d0*/  IMAD.U32 R3, RZ, RZ, UR53 ;  /* 0x00000035ff037e24 */ /* 0x014fe2000f8e00ff */
        /* <DEDUP_REMOVED lines=20> */
[----:B------:R-:W-:Y:S01]  /*2520*/  ULDC UR6, c[0x0][0xa80] ;  /* 0x0002a00000067ab9 */ /* 0x000fe20000000800 */
[----:B---3--:R-:W-:Y:S01]  /*2530*/  IMAD.U32 R5, RZ, RZ, UR13 ;  /* 0x0000000dff057e24 */ /* 0x008fe2000f8e00ff */
        /* <DEDUP_REMOVED lines=12> */
[----:B------:R-:W-:Y:S01]  /*2600*/  IMAD.U32 R2, RZ, RZ, UR52 ;  /* 0x00000034ff027e24 */ /* 0x000fe2000f8e00ff */
[----:B------:R-:W-:Y:S02]  /*2610*/  WARPGROUP.DEPBAR.LE gsb0, 0x0 ;  /* 0x00008000000079c5 */ /* 0x000fe40000010000 */
[----:B------:R-:W-:-:S06]  /*2620*/  WARPGROUP.ARRIVE ;  /* 0x00000000000079c5 */ /* 0x000fcc0000000000 */
[----:B------:R-:W-:Y:S03]  /*2630*/  HGMMA.64x96x16.F32 R24, gdesc[UR56], R24, gsb0 ;  /* 0x01600000381879f0 */ /* 0x000fe60008000818 */
        /* <DEDUP_REMOVED lines=39> */
[----:B------:R2:W3:Y:S01]  /*28b0*/  MUFU.TANH R72, R24 ;  /* 0x0000001800487308 */ /* 0x0004e20000002400 */
        /* <DEDUP_REMOVED lines=8> */
[----:B--2---:R-:W2:Y:S01]  /*2940*/  @P1 LDC R24, c[0x0][0x450] ;  /* 0x00011400ff181b82 */ /* 0x004ea20000000800 */
        /* <DEDUP_REMOVED lines=23> */
[----:B--2---:R-:W-:Y:S01]  /*2ac0*/  @P1 SHF.R.U32.HI R20, RZ, R24, R21 ;  /* 0x00000018ff141219 */ /* 0x004fe20000011615 */
[----:B------:R-:W-:-:S02]  /*2ad0*/  IMAD.MOV.U32 R21, RZ, RZ, -0x60 ;  /* 0xffffffa0ff157424 */ /* 0x000fc400078e00ff */
[----:B------:R-:W-:Y:S01]  /*2ae0*/  FMUL.FTZ R42, R42, UR4 ;  /* 0x000000042a2a7c20 */ /* 0x000fe20008410000 */
[----:B------:R-:W-:Y:S01]  /*2af0*/  FMUL.FTZ R43, R43, UR4 ;  /* 0x000000042b2b7c20 */ /* 0x000fe20008410000 */
[----:B------:R-:W-:Y:S01]  /*2b00*/  FMUL.FTZ R46, R46, UR4 ;  /* 0x000000042e2e7c20 */ /* 0x000fe20008410000 */
[----:B----4-:R-:W2:Y:S01]  /*2b10*/  SHFL.IDX PT, R25, R20, RZ, 0x1c1f ;  /* 0x001c1fff14197589 */ /* 0x010ea200000e0000 */
[----:B------:R-:W-:Y:S01]  /*2b20*/  IMAD R21, R156, R21, 0x60 ;  /* 0x000000609c157424 */ /* 0x000fe200078e0215 */
[----:B------:R-:W-:Y:S01]  /*2b30*/  MUFU.TANH R36, R36 ;  /* 0x0000002400247308 */ /* 0x000fe20000002400 */
[----:B------:R-:W-:Y:S01]  /*2b40*/  FMUL.FTZ R47, R47, UR4 ;  /* 0x000000042f2f7c20 */ /* 0x000fe20008410000 */
[----:B------:R-:W4:Y:S01]  /*2b50*/  SHFL.IDX PT, R20, R20, 0x1, 0x1c1f ;  /* 0x003c1f0014147f89 */ /* 0x000f2200000e0000 */
[----:B0-----:R-:W-:Y:S02]  /*2b60*/  IMAD R21, R12, UR61, R21 ;  /* 0x0000003d0c157c24 */ /* 0x001fe4000f8e0215 */
[----:B------:R-:W-:Y:S01]  /*2b70*/  FMUL.FTZ R50, R50, UR4 ;  /* 0x0000000432327c20 */ /* 0x000fe20008410000 */
[----:B------:R-:W-:Y:S01]  /*2b80*/  FMUL.FTZ R51, R51, UR4 ;  /* 0x0000000433337c20 */ /* 0x000fe20008410000 */
[----:B------:R-:W-:Y:S01]  /*2b90*/  FMUL.FTZ R54, R54, UR4 ;  /* 0x0000000436367c20 */ /* 0x000fe20008410000 */
[----:B------:R-:W-:Y:S01]  /*2ba0*/  IMAD R24, R202, -0x2, R21 ;  /* 0xfffffffeca187824 */ /* 0x000fe200078e0215 */
[----:B------:R-:W0:Y:S01]  /*2bb0*/  MUFU.TANH R41, R41 ;  /* 0x0000002900297308 */ /* 0x000e220000002400 */
[----:B------:R-:W-:Y:S01]  /*2bc0*/  FMUL.FTZ R55, R55, UR4 ;  /* 0x0000000437377c20 */ /* 0x000fe20008410000 */
[----:B------:R-:W-:Y:S01]  /*2bd0*/  FMUL.FTZ R58, R58, UR4 ;  /* 0x000000043a3a7c20 */ /* 0x000fe20008410000 */
[----:B------:R-:W-:Y:S01]  /*2be0*/  FMUL.FTZ R59, R59, UR4 ;  /* 0x000000043b3b7c20 */ /* 0x000fe20008410000 */
[--C-:B-1----:R-:W-:Y:S01]  /*2bf0*/  IADD3 R21, R24, 0x1, -R13.reuse ;  /* 0x0000000118157810 */ /* 0x102fe20007ffe80d */
        /* <DEDUP_REMOVED lines=8> */
[----:B------:R-:W-:Y:S01]  /*2c80*/  UIMAD UR4, UR36, 0xc00, UR7 ;  /* 0x00000c00240478a4 */ /* 0x000fe2000f8e0207 */
[----:B--2---:R-:W-:Y:S01]  /*2c90*/  VIADDMNMX R25, R25, R21, R24, PT ;  /* 0x0000001519197246 */ /* 0x004fe20003800118 */
[----:B------:R-:W-:Y:S01]  /*2ca0*/  IMAD R13, R12, UR61, -R13 ;  /* 0x0000003d0c0d7c24 */ /* 0x000fe2000f8e0a0d */
[----:B------:R2:W-:Y:S02]  /*2cb0*/  MUFU.TANH R76, R29 ;  /* 0x0000001d004c7308 */ /* 0x0005e40000002400 */
[----:B------:R-:W-:-:S02]  /*2cc0*/  ISETP.GT.AND P6, PT, R25, RZ, PT ;  /* 0x000000ff1900720c */ /* 0x000fc40003fc4270 */
[----:B----4-:R-:W-:Y:S01]  /*2cd0*/  VIADDMNMX R20, R20, R21, R24, PT ;  /* 0x0000001514147246 */ /* 0x010fe20003800118 */
[----:B------:R-:W-:Y:S01]  /*2ce0*/  UMOV UR10, UR4 ;  /* 0x00000004000a7c82 */ /* 0x000fe20008000000 */
[C---:B------:R-:W-:Y:S02]  /*2cf0*/  ISETP.GT.AND P5, PT, R25.reuse, 0x1, PT ;  /* 0x000000011900780c */ /* 0x040fe40003fa4270 */
[----:B------:R-:W4:Y:S01]  /*2d00*/  MUFU.TANH R37, R37 ;  /* 0x0000002500257308 */ /* 0x000f220000002400 */
[----:B---3--:R-:W-:Y:S02]  /*2d10*/  FSEL R21, R72, -INF , P6 ;  /* 0xff80000048157808 */ /* 0x008fe40003000000 */
[C---:B------:R-:W-:Y:S02]  /*2d20*/  ISETP.GT.AND P3, PT, R25.reuse, 0x10, PT ;  /* 0x000000101900780c */ /* 0x040fe40003f64270 */
[C---:B------:R-:W-:Y:S02]  /*2d30*/  ISETP.GT.AND P6, PT, R25.reuse, 0x11, PT ;  /* 0x000000111900780c */ /* 0x040fe40003fc4270 */
[----:B------:R-:W-:Y:S01]  /*2d40*/  ISETP.GT.AND P2, PT, R25, 0x8, PT ;  /* 0x000000081900780c */ /* 0x000fe20003f44270 */
[----:B------:R-:W-:Y:S01]  /*2d50*/  MUFU.TANH R45, R45 ;  /* 0x0000002d002d7308 */ /* 0x000fe20000002400 */
[----:B-----5:R-:W-:-:S02]  /*2d60*/  FSEL R183, R32, -INF , P3 ;  /* 0xff80000020b77808 */ /* 0x020fc40001800000 */
[----:B------:R-:W-:Y:S02]  /*2d70*/  FSEL R177, R33, -INF , P6 ;  /* 0xff80000021b17808 */ /* 0x000fe40003000000 */
[C---:B------:R-:W-:Y:S02]  /*2d80*/  ISETP.GT.AND P3, PT, R25.reuse, 0x21, PT ;  /* 0x000000211900780c */ /* 0x040fe40003f64270 */
[C---:B------:R-:W-:Y:S01]  /*2d90*/  ISETP.GT.AND P6, PT, R25.reuse, 0x28, PT ;  /* 0x000000281900780c */ /* 0x040fe20003fc4270 */
[----:B------:R-:W3:Y:S01]  /*2da0*/  MUFU.TANH R52, R52 ;  /* 0x0000003400347308 */ /* 0x000ee20000002400 */
[C---:B------:R-:W-:Y:S02]  /*2db0*/  ISETP.GT.AND P4, PT, R25.reuse, 0x9, PT ;  /* 0x000000091900780c */ /* 0x040fe40003f84270 */
[----:B--2---:R-:W-:Y:S02]  /*2dc0*/  FSEL R29, R28, -INF , P2 ;  /* 0xff8000001c1d7808 */ /* 0x004fe40001000000 */
[----:B------:R-:W-:-:S02]  /*2dd0*/  ISETP.GT.AND P2, PT, R25, 0x19, PT ;  /* 0x000000191900780c */ /* 0x000fc40003f44270 */
[----:B0-----:R-:W-:Y:S01]  /*2de0*/  FSEL R189, R41, -INF , P3 ;  /* 0xff80000029bd7808 */ /* 0x001fe20001800000 */
[----:B------:R-:W0:Y:S01]  /*2df0*/  MUFU.TANH R53, R53 ;  /* 0x0000003500357308 */ /* 0x000e220000002400 */
[----:B-1----:R-:W-:Y:S02]  /*2e00*/  FSEL R187, R44, -INF , P6 ;  /* 0xff8000002cbb7808 */ /* 0x002fe40003000000 */
[C---:B------:R-:W-:Y:S02]  /*2e10*/  ISETP.GT.AND P3, PT, R25.reuse, 0x38, PT ;  /* 0x000000381900780c */ /* 0x040fe40003f64270 */
[----:B------:R-:W-:Y:S02]  /*2e20*/  ISETP.GT.AND P6, PT, R25, 0x39, PT ;  /* 0x000000391900780c */ /* 0x000fe40003fc4270 */
[----:B----4-:R-:W-:Y:S01]  /*2e30*/  FSEL R179, R37, -INF , P2 ;  /* 0xff80000025b37808 */ /* 0x010fe20001000000 */
[----:B------:R-:W-:Y:S01]  /*2e40*/  MUFU.TANH R40, R40 ;  /* 0x0000002800287308 */ /* 0x000fe20000002400 */
[----:B------:R-:W-:-:S02]  /*2e50*/  ISETP.GT.AND P2, PT, R25, 0x30, PT ;  /* 0x000000301900780c */ /* 0x000fc40003f44270 */
[----:B---3--:R-:W-:Y:S02]  /*2e60*/  FSEL R214, R52, -INF , P3 ;  /* 0xff80000034d67808 */ /* 0x008fe40001800000 */
[----:B------:R-:W-:-:S03]  /*2e70*/  ISETP.GT.AND P3, PT, R25, 0x49, PT ;  /* 0x000000491900780c */ /* 0x000fc60003f64270 */
[----:B------:R-:W1:Y:S01]  /*2e80*/  MUFU.TANH R48, R48 ;  /* 0x0000003000307308 */ /* 0x000e620000002400 */
[----:B0-----:R-:W-:Y:S02]  /*2e90*/  FSEL R215, R53, -INF , P6 ;  /* 0xff80000035d77808 */ /* 0x001fe40003000000 */
[----:B------:R-:W-:-:S05]  /*2ea0*/  ISETP.GT.AND P6, PT, R25, 0x50, PT ;  /* 0x000000501900780c */ /* 0x000fca0003fc4270 */
[----:B------:R-:W-:Y:S08]  /*2eb0*/  MUFU.TANH R56, R56 ;  /* 0x0000003800387308 */ /* 0x000ff00000002400 */
[----:B------:R0:W-:Y:S01]  /*2ec0*/  MUFU.TANH R75, R27 ;  /* 0x0000001b004b7308 */ /* 0x0001e20000002400 */
[----:B-1----:R-:W-:Y:S02]  /*2ed0*/  FSEL R212, R48, -INF , P2 ;  /* 0xff80000030d47808 */ /* 0x002fe40001000000 */
[----:B------:R-:W-:-:S05]  /*2ee0*/  ISETP.GT.AND P2, PT, R25, 0x41, PT ;  /* 0x000000411900780c */ /* 0x000fca0003f44270 */
[----:B------:R-:W1:Y:S01]  /*2ef0*/  MUFU.TANH R61, R61 ;  /* 0x0000003d003d7308 */ /* 0x000e620000002400 */
[----:B0-----:R-:W-:Y:S02]  /*2f00*/  FSEL R27, R73, -INF , P5 ;  /* 0xff800000491b7808 */ /* 0x001fe40002800000 */
[----:B------:R-:W-:-:S04]  /*2f10*/  ISETP.GT.AND P5, PT, R25, 0x18, PT ;  /* 0x000000181900780c */ /* 0x000fc80003fa4270 */
[----:B------:R-:W-:Y:S01]  /*2f20*/  FSEL R181, R36, -INF , P5 ;  /* 0xff80000024b57808 */ /* 0x000fe20002800000 */
[----:B------:R-:W0:Y:S01]  /*2f30*/  MUFU.TANH R64, R64 ;  /* 0x0000004000407308 */ /* 0x000e220000002400 */
[----:B------:R-:W-:-:S04]  /*2f40*/  ISETP.GT.AND P5, PT, R25, 0x29, PT ;  /* 0x000000291900780c */ /* 0x000fc80003fa4270 */
[----:B------:R-:W-:Y:S02]  /*2f50*/  FSEL R185, R45, -INF , P5 ;  /* 0xff8000002db97808 */ /* 0x000fe40002800000 */
[----:B------:R-:W-:Y:S01]  /*2f60*/  ISETP.GT.AND P5, PT, R25, 0x40, PT ;  /* 0x000000401900780c */ /* 0x000fe20003fa4270 */
[----:B------:R-:W-:Y:S01]  /*2f70*/  MUFU.TANH R49, R49 ;  /* 0x0000003100317308 */ /* 0x000fe20000002400 */
[----:B-1----:R-:W-:Y:S02]  /*2f80*/  FSEL R195, R61, -INF , P3 ;  /* 0xff8000003dc37808 */ /* 0x002fe40001800000 */
[----:B------:R-:W-:Y:S02]  /*2f90*/  FSEL R198, R56, -INF , P5 ;  /* 0xff80000038c67808 */ /* 0x000fe40002800000 */
[----:B------:R-:W-:Y:S02]  /*2fa0*/  ISETP.GT.AND P5, PT, R25, 0x51, PT ;  /* 0x000000511900780c */ /* 0x000fe40003fa4270 */
[----:B------:R-:W-:Y:S01]  /*2fb0*/  ISETP.GT.AND P3, PT, R20, RZ, PT ;  /* 0x000000ff1400720c */ /* 0x000fe20003f64270 */
[----:B------:R-:W1:Y:S01]  /*2fc0*/  MUFU.TANH R57, R57 ;  /* 0x0000003900397308 */ /* 0x000e620000002400 */
[----:B0-----:R-:W-:-:S02]  /*2fd0*/  FSEL R166, R64, -INF , P6 ;  /* 0xff80000040a67808 */ /* 0x001fc40003000000 */
[----:B------:R-:W-:-:S05]  /*2fe0*/  ISETP.GT.AND P6, PT, R20, 0x1, PT ;  /* 0x000000011400780c */ /* 0x000fca0003fc4270 */
[----:B------:R-:W0:Y:S08]  /*2ff0*/  MUFU.TANH R65, R65 ;  /* 0x0000004100417308 */ /* 0x000e300000002400 */
[----:B------:R2:W3:Y:S01]  /*3000*/  MUFU.TANH R74, R26 ;  /* 0x0000001a004a7308 */ /* 0x0004e20000002400 */
[----:B-1----:R-:W-:Y:S02]  /*3010*/  FSEL R190, R57, -INF , P2 ;  /* 0xff80000039be7808 */ /* 0x002fe40001000000 */
[----:B------:R-:W-:-:S05]  /*3020*/  ISETP.GT.AND P2, PT, R25, 0x58, PT ;  /* 0x000000581900780c */ /* 0x000fca0003f44270 */
[----:B------:R-:W-:Y:S01]  /*3030*/  MUFU.TANH R60, R60 ;  /* 0x0000003c003c7308 */ /* 0x000fe20000002400 */
[----:B--2---:R-:W-:Y:S02]  /*3040*/  FMNMX.FTZ R26, R21, R27, !PT ;  /* 0x0000001b151a7209 */ /* 0x004fe40007810000 */
[----:B0-----:R-:W-:Y:S02]  /*3050*/  FSEL R167, R65, -INF , P5 ;  /* 0xff80000041a77808 */ /* 0x001fe40002800000 */
[----:B------:R-:W-:Y:S02]  /*3060*/  FMNMX.FTZ R28, R29, R26, !PT ;  /* 0x0000001a1d1c7209 */ /* 0x000fe40007810000 */
[----:B------:R-:W-:Y:S01]  /*3070*/  ISETP.GT.AND P5, PT, R20, 0x8, PT ;  /* 0x000000081400780c */ /* 0x000fe20003fa4270 */
[----:B------:R0:W-:Y:S01]  /*3080*/  MUFU.TANH R77, R31 ;  /* 0x0000001f004d7308 */ /* 0x0001e20000002400 */
[----:B---3--:R-:W-:Y:S02]  /*3090*/  FSEL R24, R74, -INF , P3 ;  /* 0xff8000004a187808 */ /* 0x008fe40001800000 */
[----:B------:R-:W-:-:S02]  /*30a0*/  FSEL R26, R75, -INF , P6 ;  /* 0xff8000004b1a7808 */ /* 0x000fc40003000000 */
[C---:B------:R-:W-:Y:S02]  /*30b0*/  ISETP.GT.AND P3, PT, R20.reuse, 0x10, PT ;  /* 0x000000101400780c */ /* 0x040fe40003f64270 */
[----:B------:R-:W-:Y:S01]  /*30c0*/  ISETP.GT.AND P6, PT, R20, 0x11, PT ;  /* 0x000000111400780c */ /* 0x000fe20003fc4270 */
[----:B------:R-:W1:Y:S01]  /*30d0*/  MUFU.TANH R68, R68 ;  /* 0x0000004400447308 */ /* 0x000e620000002400 */
[----:B0-----:R-:W-:Y:S02]  /*30e0*/  FSEL R31, R76, -INF , P4 ;  /* 0xff8000004c1f7808 */ /* 0x001fe40002000000 */
[----:B------:R-:W-:Y:S02]  /*30f0*/  ISETP.GT.AND P4, PT, R25, 0x20, PT ;  /* 0x000000201900780c */ /* 0x000fe40003f84270 */
[----:B------:R-:W-:Y:S02]  /*3100*/  FMNMX.FTZ R32, R31, R28, !PT ;  /* 0x0000001c1f207209 */ /* 0x000fe40007810000 */
[----:B------:R-:W-:Y:S01]  /*3110*/  FSEL R199, R40, -INF , P4 ;  /* 0xff80000028c77808 */ /* 0x000fe20002000000 */
[----:B------:R-:W0:Y:S01]  /*3120*/  MUFU.TANH R30, R30 ;  /* 0x0000001e001e7308 */ /* 0x000e220000002400 */
[----:B------:R-:W-:-:S02]  /*3130*/  ISETP.GT.AND P4, PT, R25, 0x31, PT ;  /* 0x000000311900780c */ /* 0x000fc40003f84270 */
[----:B------:R-:W-:Y:S02]  /*3140*/  FMNMX.FTZ R32, R183, R32, !PT ;  /* 0x00000020b7207209 */ /* 0x000fe40007810000 */
[----:B------:R-:W-:Y:S02]  /*3150*/  FSEL R213, R49, -INF , P4 ;  /* 0xff80000031d57808 */ /* 0x000fe40002000000 */
[C---:B------:R-:W-:Y:S01]  /*3160*/  ISETP.GT.AND P4, PT, R25.reuse, 0x48, PT ;  /* 0x000000481900780c */ /* 0x040fe20003f84270 */
[----:B------:R-:W2:Y:S01]  /*3170*/  MUFU.TANH R34, R34 ;  /* 0x0000002200227308 */ /* 0x000ea20000002400 */
[----:B-1----:R-:W-:Y:S02]  /*3180*/  FSEL R168, R68, -INF , P2 ;  /* 0xff80000044a87808 */ /* 0x002fe40001000000 */
[----:B------:R-:W-:Y:S02]  /*3190*/  FSEL R193, R60, -INF , P4 ;  /* 0xff8000003cc17808 */ /* 0x000fe40002000000 */
[----:B------:R-:W-:-:S02]  /*31a0*/  ISETP.GT.AND P4, PT, R25, 0x59, PT ;  /* 0x000000591900780c */ /* 0x000fc40003f84270 */
[----:B------:R-:W-:Y:S01]  /*31b0*/  ISETP.GT.AND P2, PT, R20, 0x9, PT ;  /* 0x000000091400780c */ /* 0x000fe20003f44270 */
[----:B------:R-:W1:Y:S01]  /*31c0*/  MUFU.TANH R35, R35 ;  /* 0x0000002300237308 */ /* 0x000e620000002400 */
[----:B0-----:R-:W-:Y:S02]  /*31d0*/  FSEL R28, R30, -INF , P5 ;  /* 0xff8000001e1c7808 */ /* 0x001fe40002800000 */
[----:B------:R-:W-:Y:S02]  /*31e0*/  FMNMX.FTZ R32, R177, R32, !PT ;  /* 0x00000020b1207209 */ /* 0x000fe40007810000 */
[----:B------:R-:W-:Y:S02]  /*31f0*/  FMNMX.FTZ R25, R24, R26, !PT ;  /* 0x0000001a18197209 */ /* 0x000fe40007810000 */
[----:B------:R-:W-:Y:S01]  /*3200*/  FSEL R30, R77, -INF , P2 ;  /* 0xff8000004d1e7808 */ /* 0x000fe20001000000 */
[----:B------:R-:W0:Y:S01]  /*3210*/  MUFU.TANH R38, R38 ;  /* 0x0000002600267308 */ /* 0x000e220000002400 */
[----:B------:R-:W-:-:S02]  /*3220*/  FMNMX.FTZ R32, R181, R32, !PT ;  /* 0x00000020b5207209 */ /* 0x000fc40007810000 */
[----:B------:R-:W-:Y:S02]  /*3230*/  FMNMX.FTZ R25, R28, R25, !PT ;  /* 0x000000191c197209 */ /* 0x000fe40007810000 */
[----:B--2---:R-:W-:Y:S02]  /*3240*/  FSEL R180, R34, -INF , P3 ;  /* 0xff80000022b47808 */ /* 0x004fe40001800000 */
[----:B------:R-:W-:Y:S01]  /*3250*/  FMNMX.FTZ R32, R179, R32, !PT ;  /* 0x00000020b3207209 */ /* 0x000fe20007810000 */
[----:B------:R-:W2:Y:S01]  /*3260*/  MUFU.TANH R39, R39 ;  /* 0x0000002700277308 */ /* 0x000ea20000002400 */
[----:B------:R-:W-:Y:S02]  /*3270*/  FMNMX.FTZ R25, R30, R25, !PT ;  /* 0x000000191e197209 */ /* 0x000fe40007810000 */
[----:B------:R-:W-:Y:S02]  /*3280*/  ISETP.GT.AND P5, PT, R20, 0x18, PT ;  /* 0x000000181400780c */ /* 0x000fe40003fa4270 */
[----:B-1----:R-:W-:-:S02]  /*3290*/  FSEL R188, R35, -INF , P6 ;  /* 0xff80000023bc7808 */ /* 0x002fc40003000000 */
[----:B------:R-:W-:Y:S01]  /*32a0*/  FMNMX.FTZ R32, R199, R32, !PT ;  /* 0x00000020c7207209 */ /* 0x000fe20007810000 */
[----:B------:R-:W1:Y:S01]  /*32b0*/  MUFU.TANH R42, R42 ;  /* 0x0000002a002a7308 */ /* 0x000e620000002400 */
[----:B------:R-:W-:Y:S02]  /*32c0*/  FMNMX.FTZ R25, R180, R25, !PT ;  /* 0x00000019b4197209 */ /* 0x000fe40007810000 */
[----:B------:R-:W-:Y:S02]  /*32d0*/  ISETP.GT.AND P2, PT, R20, 0x19, PT ;  /* 0x000000191400780c */ /* 0x000fe40003f44270 */
[----:B0-----:R-:W-:Y:S02]  /*32e0*/  FSEL R182, R38, -INF , P5 ;  /* 0xff80000026b67808 */ /* 0x001fe40002800000 */
[----:B------:R-:W-:Y:S01]  /*32f0*/  FMNMX.FTZ R32, R189, R32, !PT ;  /* 0x00000020bd207209 */ /* 0x000fe20007810000 */
[----:B------:R-:W0:Y:S01]  /*3300*/  MUFU.TANH R43, R43 ;  /* 0x0000002b002b7308 */ /* 0x000e220000002400 */
[----:B------:R-:W-:-:S02]  /*3310*/  FMNMX.FTZ R25, R188, R25, !PT ;  /* 0x00000019bc197209 */ /* 0x000fc40007810000 */
[----:B------:R-:W-:Y:S02]  /*3320*/  ISETP.GT.AND P3, PT, R20, 0x20, PT ;  /* 0x000000201400780c */ /* 0x000fe40003f64270 */
        /* <DEDUP_REMOVED lines=40> */
[----:B------:R-:W-:Y:S02]  /*35b0*/  FMNMX.FTZ R34, R193, R34, !PT ;  /* 0x00000022c1227209 */ /* 0x000fe40007810000 */
[----:B0-----:R-:W-:Y:S01]  /*35c0*/  FSEL R211, R55, -INF , P2 ;  /* 0xff80000037d37808 */ /* 0x001fe20001000000 */
[----:B------:R-:W0:Y:S01]  /*35d0*/  MUFU.TANH R62, R62 ;  /* 0x0000003e003e7308 */ /* 0x000e220000002400 */
[----:B------:R-:W-:-:S02]  /*35e0*/  FMNMX.FTZ R32, R210, R25, !PT ;  /* 0x00000019d2207209 */ /* 0x000fc40007810000 */
[----:B------:R-:W-:Y:S02]  /*35f0*/  ISETP.GT.AND P6, PT, R20, 0x41, PT ;  /* 0x000000411400780c */ /* 0x000fe40003fc4270 */
[----:B------:R-:W-:Y:S02]  /*3600*/  FMNMX.FTZ R25, R195, R34, !PT ;  /* 0x00000022c3197209 */ /* 0x000fe40007810000 */
[----:B--2---:R-:W-:Y:S01]  /*3610*/  FSEL R197, R58, -INF , P3 ;  /* 0xff8000003ac57808 */ /* 0x004fe20001800000 */
[----:B------:R-:W2:Y:S01]  /*3620*/  MUFU.TANH R63, R63 ;  /* 0x0000003f003f7308 */ /* 0x000ea20000002400 */
[----:B------:R-:W-:Y:S02]  /*3630*/  FMNMX.FTZ R32, R211, R32, !PT ;  /* 0x00000020d3207209 */ /* 0x000fe40007810000 */
[----:B------:R-:W-:Y:S02]  /*3640*/  ISETP.GT.AND P5, PT, R20, 0x48, PT ;  /* 0x000000481400780c */ /* 0x000fe40003fa4270 */
[----:B------:R-:W-:-:S02]  /*3650*/  FMNMX.FTZ R34, R166, R25, !PT ;  /* 0x00000019a6227209 */ /* 0x000fc40007810000 */
[----:B-1----:R-:W-:Y:S01]  /*3660*/  FSEL R191, R59, -INF , P6 ;  /* 0xff8000003bbf7808 */ /* 0x002fe20003000000 */
        /* <DEDUP_REMOVED lines=11> */
[----:B-1----:R-:W-:Y:S02]  /*3720*/  FSEL R169, R69, -INF , P4 ;  /* 0xff80000045a97808 */ /* 0x002fe40002000000 */
[----:B------:R-:W-:Y:S02]  /*3730*/  FMNMX.FTZ R25, R194, R25, !PT ;  /* 0x00000019c2197209 */ /* 0x000fe40007810000 */
[----:B------:R-:W-:-:S02]  /*3740*/  FMNMX.FTZ R33, R169, R32, !PT ;  /* 0x00000020a9217209 */ /* 0x000fc40007810000 */
[----:B------:R-:W-:Y:S01]  /*3750*/  ISETP.GT.AND P2, PT, R20, 0x51, PT ;  /* 0x000000511400780c */ /* 0x000fe20003f44270 */
[----:B------:R-:W1:Y:S01]  /*3760*/  MUFU.TANH R70, R70 ;  /* 0x0000004600467308 */ /* 0x000e620000002400 */
[----:B0-----:R-:W-:Y:S01]  /*3770*/  FSEL R170, R66, -INF , P3 ;  /* 0xff80000042aa7808 */ /* 0x001fe20001800000 */
[----:B------:R-:W0:Y:S01]  /*3780*/  SHFL.BFLY PT, R34, R33, 0x2, 0x1f ;  /* 0x0c401f0021227f89 */ /* 0x000e2200000e0000 */
[----:B------:R-:W-:Y:S02]  /*3790*/  FMNMX.FTZ R25, R196, R25, !PT ;  /* 0x00000019c4197209 */ /* 0x000fe40007810000 */
[----:B------:R-:W-:Y:S02]  /*37a0*/  ISETP.GT.AND P3, PT, R20, 0x58, PT ;  /* 0x000000581400780c */ /* 0x000fe40003f64270 */
[----:B------:R-:W-:Y:S01]  /*37b0*/  FMNMX.FTZ R32, R170, R25, !PT ;  /* 0x00000019aa207209 */ /* 0x000fe20007810000 */
[----:B------:R-:W3:Y:S01]  /*37c0*/  MUFU.TANH R71, R71 ;  /* 0x0000004700477308 */ /* 0x000ee20000002400 */
[----:B--2---:R-:W-:-:S02]  /*37d0*/  FSEL R171, R67, -INF , P2 ;  /* 0xff80000043ab7808 */ /* 0x004fc40001000000 */
[----:B------:R-:W-:Y:S02]  /*37e0*/  ISETP.GT.AND P2, PT, R20, 0x59, PT ;  /* 0x000000591400780c */ /* 0x000fe40003f44270 */
[----:B------:R-:W-:Y:S02]  /*37f0*/  FMNMX.FTZ R25, R171, R32, !PT ;  /* 0x00000020ab197209 */ /* 0x000fe40007810000 */
[----:B-1----:R-:W-:-:S04]  /*3800*/  FSEL R172, R70, -INF , P3 ;  /* 0xff80000046ac7808 */ /* 0x002fc80001800000 */
[----:B------:R-:W-:Y:S02]  /*3810*/  FMNMX.FTZ R20, R172, R25, !PT ;  /* 0x00000019ac147209 */ /* 0x000fe40007810000 */
[----:B---3--:R-:W-:Y:S02]  /*3820*/  FSEL R173, R71, -INF , P2 ;  /* 0xff80000047ad7808 */ /* 0x008fe40001000000 */
[----:B0-----:R-:W-:Y:S02]  /*3830*/  FMNMX.FTZ R34, R33, R34, !PT ;  /* 0x0000002221227209 */ /* 0x001fe40007810000 */
[----:B------:R-:W-:-:S03]  /*3840*/  FMNMX.FTZ R25, R173, R20, !PT ;  /* 0x00000014ad197209 */ /* 0x000fc60007810000 */
[----:B------:R-:W-:Y:S04]  /*3850*/  SHFL.BFLY PT, R33, R34, 0x1, 0x1f ;  /* 0x0c201f0022217f89 */ /* 0x000fe800000e0000 */
[----:B------:R-:W0:Y:S02]  /*3860*/  SHFL.BFLY PT, R20, R25, 0x2, 0x1f ;  /* 0x0c401f0019147f89 */ /* 0x000e2400000e0000 */
[----:B0-----:R-:W-:Y:S02]  /*3870*/  FMNMX.FTZ R32, R25, R20, !PT ;  /* 0x0000001419207209 */ /* 0x001fe40007810000 */
[----:B------:R-:W-:-:S03]  /*3880*/  FMNMX.FTZ R20, R34, R33, !PT ;  /* 0x0000002122147209 */ /* 0x000fc60007810000 */
[----:B------:R-:W0:Y:S01]  /*3890*/  SHFL.BFLY PT, R35, R32, 0x1, 0x1f ;  /* 0x0c201f0020237f89 */ /* 0x000e2200000e0000 */
[C---:B------:R-:W-:Y:S01]  /*38a0*/  FSETP.NEU.FTZ.AND P2, PT, R20.reuse, -INF , PT ;  /* 0xff8000001400780b */ /* 0x040fe20003f5d000 */
[----:B------:R-:W-:-:S05]  /*38b0*/  FMUL.FTZ R174, R20, UR6 ;  /* 0x0000000614ae7c20 */ /* 0x000fca0008410000 */
        /* <DEDUP_REMOVED lines=13> */
[----:B0-----:R-:W-:Y:S01]  /*3990*/  FMNMX.FTZ R21, R32, R35, !PT ;  /* 0x0000002320157209 */ /* 0x001fe20007810000 */
[--C-:B------:R-:W-:Y:S01]  /*39a0*/  FFMA.FTZ R215, R215, UR6, -R174.reuse ;  /* 0x00000006d7d77c23 */ /* 0x100fe200080108ae */
[----:B------:R-:W0:Y:S01]  /*39b0*/  MUFU.EX2 R159, R159 ;  /* 0x0000009f009f7308 */ /* 0x000e220000000800 */
[--C-:B------:R-:W-:Y:S01]  /*39c0*/  FFMA.FTZ R217, R190, UR6, -R174.reuse ;  /* 0x00000006bed97c23 */ /* 0x100fe200080108ae */
[C---:B------:R-:W-:Y:S01]  /*39d0*/  FSETP.NEU.FTZ.AND P2, PT, R21.reuse, -INF , PT ;  /* 0xff8000001500780b */ /* 0x040fe20003f5d000 */
[----:B------:R-:W-:Y:S01]  /*39e0*/  FMUL.FTZ R175, R21, UR6 ;  /* 0x0000000615af7c20 */ /* 0x000fe20008410000 */
[--C-:B------:R-:W-:Y:S01]  /*39f0*/  FFMA.FTZ R190, R193, UR6, -R174.reuse ;  /* 0x00000006c1be7c23 */ /* 0x100fe200080108ae */
[--C-:B------:R-:W-:Y:S01]  /*3a00*/  FFMA.FTZ R193, R195, UR6, -R174.reuse ;  /* 0x00000006c3c17c23 */ /* 0x100fe200080108ae */
[----:B------:R-:W-:-:S02]  /*3a10*/  FFMA.FTZ R198, R198, UR6, -R174 ;  /* 0x00000006c6c67c23 */ /* 0x000fc400080108ae */
[----:B------:R-:W-:Y:S01]  /*3a20*/  FSEL R175, R175, RZ, P2 ;  /* 0x000000ffafaf7208 */ /* 0x000fe20001000000 */
[----:B------:R-:W-:Y:S01]  /*3a30*/  MUFU.EX2 R160, R160 ;  /* 0x000000a000a07308 */ /* 0x000fe20000000800 */
[----:B------:R-:W-:Y:S02]  /*3a40*/  LOP3.LUT P2, RZ, R78, 0x7f, RZ, 0xc0, !PT ;  /* 0x0000007f4eff7812 */ /* 0x000fe4000784c0ff */
[----:B------:R-:W-:Y:S01]  /*3a50*/  SHF.R.U32.HI R78, RZ, 0x7, R78 ;  /* 0x00000007ff4e7819 */ /* 0x000fe2000001164e */
[--C-:B------:R-:W-:Y:S01]  /*3a60*/  FFMA.FTZ R162, R24, UR6, -R175.reuse ;  /* 0x0000000618a27c23 */ /* 0x100fe200080108af */
[--C-:B------:R-:W-:Y:S01]  /*3a70*/  FFMA.FTZ R163, R26, UR6, -R175.reuse ;  /* 0x000000061aa37c23 */ /* 0x100fe200080108af */
[--C-:B------:R-:W-:Y:S01]  /*3a80*/  FFMA.FTZ R164, R28, UR6, -R175.reuse ;  /* 0x000000061ca47c23 */ /* 0x100fe200080108af */
[----:B------:R-:W-:Y:S01]  /*3a90*/  IADD3 R157, -R78, 0xb, RZ ;  /* 0x0000000b4e9d7810 */ /* 0x000fe20007ffe1ff */
[--C-:B------:R-:W-:Y:S01]  /*3aa0*/  FFMA.FTZ R165, R30, UR6, -R175.reuse ;  /* 0x000000061ea57c23 */ /* 0x100fe200080108af */
[----:B------:R-:W1:Y:S01]  /*3ab0*/  MUFU.EX2 R161, R161 ;  /* 0x000000a100a17308 */ /* 0x000e620000000800 */
[----:B0-----:R-:W-:Y:S01]  /*3ac0*/  F2FP.F16.F32.PACK_AB R152, R159, R158 ;  /* 0x0000009e9f98723e */ /* 0x001fe200000000ff */
[--C-:B------:R-:W-:Y:S01]  /*3ad0*/  FFMA.FTZ R180, R180, UR6, -R175.reuse ;  /* 0x00000006b4b47c23 */ /* 0x100fe200080108af */
[--C-:B------:R-:W-:Y:S01]  /*3ae0*/  FFMA.FTZ R182, R182, UR6, -R175.reuse ;  /* 0x00000006b6b67c23 */ /* 0x100fe200080108af */
[----:B------:R-:W-:Y:S01]  /*3af0*/  FFMA.FTZ R183, R184, UR6, -R175 ;  /* 0x00000006b8b77c23 */ /* 0x000fe200080108af */
[----:B------:R-:W-:-:S02]  /*3b00*/  @!P2 VIADD R24, R0, 0x32440 ;  /* 0x000324400018a836 */ /* 0x000fc40000000000 */
[--C-:B------:R-:W-:Y:S01]  /*3b10*/  FFMA.FTZ R184, R199, UR6, -R174.reuse ;  /* 0x00000006c7b87c23 */ /* 0x100fe200080108ae */
[----:B------:R-:W-:Y:S01]  /*3b20*/  FFMA.FTZ R199, R189, UR6, -R174 ;  /* 0x00000006bdc77c23 */ /* 0x000fe200080108ae */
[----:B------:R-:W-:Y:S01]  /*3b30*/  MUFU.EX2 R162, R162 ;  /* 0x000000a200a27308 */ /* 0x000fe20000000800 */
[--C-:B------:R-:W-:Y:S01]  /*3b40*/  FFMA.FTZ R186, R186, UR6, -R175.reuse ;  /* 0x00000006baba7c23 */ /* 0x100fe200080108af */
[----:B------:R-:W-:Y:S01]  /*3b50*/  @!P2 PRMT R24, RZ, 0x654, R24 ;  /* 0x00000654ff18a816 */ /* 0x000fe20000000018 */
[----:B------:R0:W-:Y:S06]  /*3b60*/  BAR.ARV R157, 0x100 ;  /* 0x0004009d0000751d */ /* 0x0001ec0000002000 */
[----:B------:R2:W-:Y:S01]  /*3b70*/  @!P2 SYNCS.ARRIVE.TRANS64.RED.A1T0 RZ, [R24+URZ], RZ ;  /* 0x000000ff18ffa9a7 */ /* 0x0005e2000810043f */
[----:B------:R-:W3:Y:S01]  /*3b80*/  MUFU.EX2 R163, R163 ;  /* 0x000000a300a37308 */ /* 0x000ee20000000800 */
[----:B------:R4:W-:Y:S01]  /*3b90*/  BAR.SYNC.DEFER_BLOCKING R178, 0x100 ;  /* 0x000400b20000751d */ /* 0x0009e20000010000 */
[----:B-1----:R-:W-:Y:S01]  /*3ba0*/  F2FP.F16.F32.PACK_AB R154, R161, R160 ;  /* 0x000000a0a19a723e */ /* 0x002fe200000000ff */
[--C-:B------:R-:W-:Y:S01]  /*3bb0*/  FFMA.FTZ R187, R220, UR6, -R175.reuse ;  /* 0x00000006dcbb7c23 */ /* 0x100fe200080108af */
[--C-:B------:R-:W-:Y:S01]  /*3bc0*/  FFMA.FTZ R189, R216, UR6, -R175.reuse ;  /* 0x00000006d8bd7c23 */ /* 0x100fe200080108af */
[--C-:B------:R-:W-:Y:S01]  /*3bd0*/  FFMA.FTZ R208, R208, UR6, -R175.reuse ;  /* 0x00000006d0d07c23 */ /* 0x100fe200080108af */
[--C-:B------:R-:W-:Y:S01]  /*3be0*/  FFMA.FTZ R209, R209, UR6, -R175.reuse ;  /* 0x00000006d1d17c23 */ /* 0x100fe200080108af */
[--C-:B------:R-:W-:Y:S01]  /*3bf0*/  FFMA.FTZ R210, R210, UR6, -R175.reuse ;  /* 0x00000006d2d27c23 */ /* 0x100fe200080108af */
[----:B------:R-:W-:Y:S01]  /*3c00*/  MUFU.EX2 R164, R164 ;  /* 0x000000a400a47308 */ /* 0x000fe20000000800 */
[--C-:B----4-:R-:W-:Y:S01]  /*3c10*/  FFMA.FTZ R178, R181, UR6, -R174.reuse ;  /* 0x00000006b5b27c23 */ /* 0x110fe200080108ae */
[--C-:B------:R-:W-:Y:S01]  /*3c20*/  FFMA.FTZ R181, R188, UR6, -R175.reuse ;  /* 0x00000006bcb57c23 */ /* 0x100fe200080108af */
[--C-:B------:R-:W-:Y:S01]  /*3c30*/  FFMA.FTZ R188, R185, UR6, -R174.reuse ;  /* 0x00000006b9bc7c23 */ /* 0x100fe200080108ae */
[--C-:B------:R-:W-:Y:S01]  /*3c40*/  FFMA.FTZ R185, R222, UR6, -R175.reuse ;  /* 0x00000006deb97c23 */ /* 0x100fe200080108af */
[--C-:B------:R-:W-:Y:S01]  /*3c50*/  FFMA.FTZ R211, R211, UR6, -R175.reuse ;  /* 0x00000006d3d37c23 */ /* 0x100fe200080108af */
[--C-:B------:R-:W-:Y:S01]  /*3c60*/  FFMA.FTZ R216, R191, UR6, -R175.reuse ;  /* 0x00000006bfd87c23 */ /* 0x100fe200080108af */
[--C-:B------:R-:W-:Y:S01]  /*3c70*/  FFMA.FTZ R191, R194, UR6, -R175.reuse ;  /* 0x00000006c2bf7c23 */ /* 0x100fe200080108af */
[----:B------:R-:W1:Y:S01]  /*3c80*/  MUFU.EX2 R165, R165 ;  /* 0x000000a500a57308 */ /* 0x000e620000000800 */
[----:B---3--:R-:W-:Y:S01]  /*3c90*/  F2FP.F16.F32.PACK_AB R153, R163, R162 ;  /* 0x000000a2a399723e */ /* 0x008fe200000000ff */
[--C-:B------:R-:W-:Y:S01]  /*3ca0*/  FFMA.FTZ R195, R197, UR6, -R175.reuse ;  /* 0x00000006c5c37c23 */ /* 0x100fe200080108af */
[--C-:B------:R-:W-:Y:S01]  /*3cb0*/  FFMA.FTZ R194, R196, UR6, -R175.reuse ;  /* 0x00000006c4c27c23 */ /* 0x100fe200080108af */
[--C-:B------:R-:W-:Y:S01]  /*3cc0*/  FFMA.FTZ R197, R166, UR6, -R174.reuse ;  /* 0x00000006a6c57c23 */ /* 0x100fe200080108ae */
[--C-:B------:R-:W-:Y:S01]  /*3cd0*/  FFMA.FTZ R166, R167, UR6, -R174.reuse ;  /* 0x00000006a7a67c23 */ /* 0x100fe200080108ae */
[--C-:B------:R-:W-:Y:S01]  /*3ce0*/  FFMA.FTZ R167, R168, UR6, -R174.reuse ;  /* 0x00000006a8a77c23 */ /* 0x100fe200080108ae */
[----:B------:R-:W-:Y:S01]  /*3cf0*/  FFMA.FTZ R168, R169, UR6, -R174 ;  /* 0x00000006a9a87c23 */ /* 0x000fe200080108ae */
[----:B------:R-:W-:Y:S01]  /*3d00*/  MUFU.EX2 R176, R176 ;  /* 0x000000b000b07308 */ /* 0x000fe20000000800 */
[--C-:B------:R-:W-:Y:S01]  /*3d10*/  FFMA.FTZ R169, R171, UR6, -R175.reuse ;  /* 0x00000006aba97c23 */ /* 0x100fe200080108af */
[--C-:B------:R-:W-:Y:S01]  /*3d20*/  FFMA.FTZ R171, R172, UR6, -R175.reuse ;  /* 0x00000006acab7c23 */ /* 0x100fe200080108af */
[--C-:B------:R-:W-:Y:S01]  /*3d30*/  FFMA.FTZ R170, R170, UR6, -R175.reuse ;  /* 0x00000006aaaa7c23 */ /* 0x100fe200080108af */
[----:B------:R-:W-:Y:S01]  /*3d40*/  FFMA.FTZ R172, R173, UR6, -R175 ;  /* 0x00000006adac7c23 */ /* 0x000fe200080108af */
[----:B------:R-:W-:Y:S01]  /*3d50*/  FADD.FTZ R159, R158, R159 ;  /* 0x0000009f9e9f7221 */ /* 0x000fe20000010000 */
[----:B------:R-:W-:Y:S01]  /*3d60*/  FADD.FTZ R163, R162, R163 ;  /* 0x000000a3a2a37221 */ /* 0x000fe20000010000 */
[----:B------:R-:W-:Y:S01]  /*3d70*/  @!P2 VIADD R0, R0, 0x32460 ;  /* 0x000324600000a836 */ /* 0x000fe20000000000 */
[----:B------:R-:W3:Y:S01]  /*3d80*/  MUFU.EX2 R177, R177 ;  /* 0x000000b100b17308 */ /* 0x000ee20000000800 */
[----:B-1----:R-:W-:Y:S01]  /*3d90*/  F2FP.F16.F32.PACK_AB R155, R165, R164 ;  /* 0x000000a4a59b723e */ /* 0x002fe200000000ff */
[----:B------:R-:W-:Y:S01]  /*3da0*/  FADD.FTZ R160, R160, R159 ;  /* 0x0000009fa0a07221 */ /* 0x000fe20000010000 */
[----:B------:R-:W-:Y:S01]  /*3db0*/  FADD.FTZ R164, R164, R163 ;  /* 0x000000a3a4a47221 */ /* 0x000fe20000010000 */
[----:B------:R-:W-:Y:S01]  /*3dc0*/  @!P2 PRMT R0, RZ, 0x654, R0 ;  /* 0x00000654ff00a816 */ /* 0x000fe20000000000 */
[----:B--2---:R-:W-:Y:S01]  /*3dd0*/  WARPGROUP.ARRIVE ;  /* 0x00000000000079c5 */ /* 0x004fe20000000000 */
[----:B------:R-:W-:Y:S01]  /*3de0*/  FADD.FTZ R161, R161, R160 ;  /* 0x000000a0a1a17221 */ /* 0x000fe20000010000 */
[----:B------:R-:W-:Y:S01]  /*3df0*/  FADD.FTZ R165, R165, R164 ;  /* 0x000000a4a5a57221 */ /* 0x000fe20000010000 */
[----:B------:R-:W-:Y:S03]  /*3e00*/  MUFU.EX2 R178, R178 ;  /* 0x000000b200b27308 */ /* 0x000fe60000000800 */
[----:B------:R-:W-:Y:S01]  /*3e10*/  HGMMA.64x256x16.F32 R24, R152, gdesc[UR8].tnspB, RZ, !UPT, gsb0 ;  /* 0x43e0000898187df0 */ /* 0x000fe2000c0008ff */
[----:B------:R-:W-:Y:S01]  /*3e20*/  UIADD3 UR10, UR4, 0x80, URZ ;  /* 0x00000080040a7890 */ /* 0x000fe2000fffe03f */
[----:B------:R-:W-:-:S03]  /*3e30*/  UMOV UR11, 0x40000040 ;  /* 0x40000040000b7882 */ /* 0x000fc60000000000 */
[----:B------:R-:W-:Y:S08]  /*3e40*/  MUFU.EX2 R179, R179 ;  /* 0x000000b300b37308 */ /* 0x000ff00000000800 */
[----:B------:R-:W-:Y:S08]  /*3e50*/  MUFU.EX2 R180, R180 ;  /* 0x000000b400b47308 */ /* 0x000ff00000000800 */
[----:B------:R-:W1:Y:S08]  /*3e60*/  MUFU.EX2 R181, R181 ;  /* 0x000000b500b57308 */ /* 0x000e700000000800 */
[----:B------:R-:W-:Y:S08]  /*3e70*/  MUFU.EX2 R182, R182 ;  /* 0x000000b600b67308 */ /* 0x000ff00000000800 */
[----:B------:R-:W2:Y:S08]  /*3e80*/  MUFU.EX2 R183, R183 ;  /* 0x000000b700b77308 */ /* 0x000eb00000000800 */
[----:B------:R-:W-:Y:S08]  /*3e90*/  MUFU.EX2 R184, R184 ;  /* 0x000000b800b87308 */ /* 0x000ff00000000800 */
[----:B------:R-:W4:Y:S08]  /*3ea0*/  MUFU.EX2 R199, R199 ;  /* 0x000000c700c77308 */ /* 0x000f300000000800 */
[----:B------:R-:W-:Y:S08]  /*3eb0*/  MUFU.EX2 R192, R192 ;  /* 0x000000c000c07308 */ /* 0x000ff00000000800 */
[----:B------:R-:W-:Y:S08]  /*3ec0*/  MUFU.EX2 R188, R188 ;  /* 0x000000bc00bc7308 */ /* 0x000ff00000000800 */
[----:B------:R-:W-:Y:S08]  /*3ed0*/  MUFU.EX2 R185, R185 ;  /* 0x000000b900b97308 */ /* 0x000ff00000000800 */
[----:B------:R-:W5:Y:S08]  /*3ee0*/  MUFU.EX2 R186, R186 ;  /* 0x000000ba00ba7308 */ /* 0x000f700000000800 */
[----:B------:R-:W-:Y:S08]  /*3ef0*/  MUFU.EX2 R187, R187 ;  /* 0x000000bb00bb7308 */ /* 0x000ff00000000800 */
[----:B------:R-:W0:Y:S08]  /*3f00*/  MUFU.EX2 R189, R189 ;  /* 0x000000bd00bd7308 */ /* 0x000e300000000800 */
[----:B------:R-:W-:Y:S08]  /*3f10*/  MUFU.EX2 R212, R212 ;  /* 0x000000d400d47308 */ /* 0x000ff00000000800 */
[----:B------:R-:W0:Y:S08]  /*3f20*/  MUFU.EX2 R213, R213 ;  /* 0x000000d500d57308 */ /* 0x000e300000000800 */
[----:B------:R-:W-:Y:S08]  /*3f30*/  MUFU.EX2 R214, R214 ;  /* 0x000000d600d67308 */ /* 0x000ff00000000800 */
[----:B------:R-:W-:Y:S08]  /*3f40*/  MUFU.EX2 R215, R215 ;  /* 0x000000d700d77308 */ /* 0x000ff00000000800 */
[----:B------:R-:W-:Y:S08]  /*3f50*/  MUFU.EX2 R208, R208 ;  /* 0x000000d000d07308 */ /* 0x000ff00000000800 */
[----:B------:R-:W0:Y:S08]  /*3f60*/  MUFU.EX2 R209, R209 ;  /* 0x000000d100d17308 */ /* 0x000e300000000800 */
        /* <DEDUP_REMOVED lines=14> */
[----:B------:R-:W-:Y:S01]  /*4050*/  MUFU.EX2 R170, R170 ;  /* 0x000000aa00aa7308 */ /* 0x000fe20000000800 */
[----:B------:R-:W-:-:S02]  /*4060*/  WARPGROUP.DEPBAR.LE gsb0, 0x0 ;  /* 0x00008000000079c5 */ /* 0x000fc40000010000 */
[----:B---3--:R-:W-:Y:S01]  /*4070*/  F2FP.F16.F32.PACK_AB R152, R177, R176 ;  /* 0x000000b0b198723e */ /* 0x008fe200000000ff */
[----:B------:R-:W-:Y:S01]  /*4080*/  FADD.FTZ R176, R176, R161 ;  /* 0x000000a1b0b07221 */ /* 0x000fe20000010000 */
[----:B-1----:R-:W-:Y:S01]  /*4090*/  F2FP.F16.F32.PACK_AB R153, R181, R180 ;  /* 0x000000b4b599723e */ /* 0x002fe200000000ff */
[----:B------:R-:W-:Y:S01]  /*40a0*/  FADD.FTZ R180, R180, R165 ;  /* 0x000000a5b4b47221 */ /* 0x000fe20000010000 */
[----:B------:R-:W-:Y:S01]  /*40b0*/  F2FP.F16.F32.PACK_AB R154, R179, R178 ;  /* 0x000000b2b39a723e */ /* 0x000fe200000000ff */
[----:B------:R-:W1:Y:S01]  /*40c0*/  MUFU.EX2 R169, R169 ;  /* 0x000000a900a97308 */ /* 0x000e620000000800 */
[----:B--2---:R-:W-:Y:S01]  /*40d0*/  F2FP.F16.F32.PACK_AB R155, R183, R182 ;  /* 0x000000b6b79b723e */ /* 0x004fe200000000ff */
        /* <DEDUP_REMOVED lines=19> */
[----:B0-----:R-:W-:Y:S01]  /*4210*/  F2FP.F16.F32.PACK_AB R155, R189, R187 ;  /* 0x000000bbbd9b723e */ /* 0x001fe200000000ff */
        /* <DEDUP_REMOVED lines=46> */
[C---:B-1----:R-:W-:Y:S01]  /*4500*/  F2FP.F16.F32.PACK_AB R153, R169.reuse, R170 ;  /* 0x000000aaa999723e */ /* 0x042fe200000000ff */
[----:B------:R-:W-:Y:S01]  /*4510*/  FADD.FTZ R170, R170, R191 ;  /* 0x000000bfaaaa7221 */ /* 0x000fe20000010000 */
[----:B------:R-:W-:Y:S01]  /*4520*/  F2FP.F16.F32.PACK_AB R154, R168, R167 ;  /* 0x000000a7a89a723e */ /* 0x000fe200000000ff */
[----:B------:R-:W-:Y:S01]  /*4530*/  FADD.FTZ R166, R166, R197 ;  /* 0x000000c5a6a67221 */ /* 0x000fe20000010000 */
[----:B--2---:R-:W-:Y:S01]  /*4540*/  F2FP.F16.F32.PACK_AB R155, R172, R171 ;  /* 0x000000abac9b723e */ /* 0x004fe200000000ff */
[----:B------:R-:W-:-:S02]  /*4550*/  FADD.FTZ R170, R169, R170 ;  /* 0x000000aaa9aa7221 */ /* 0x000fc40000010000 */
[----:B------:R-:W-:Y:S01]  /*4560*/  FADD.FTZ R167, R167, R166 ;  /* 0x000000a6a7a77221 */ /* 0x000fe20000010000 */
[----:B------:R-:W-:Y:S01]  /*4570*/  WARPGROUP.ARRIVE ;  /* 0x00000000000079c5 */ /* 0x000fe20000000000 */
[----:B------:R-:W-:-:S04]  /*4580*/  FADD.FTZ R171, R171, R170 ;  /* 0x000000aaabab7221 */ /* 0x000fc80000010000 */
[----:B------:R-:W-:-:S08]  /*4590*/  FADD.FTZ R12, R172, R171 ;  /* 0x000000abac0c7221 */ /* 0x000fd00000010000 */
[----:B------:R-:W-:Y:S03]  /*45a0*/  HGMMA.64x256x16.F32 R24, R152, gdesc[UR8].tnspB, R24, gsb0 ;  /* 0x43e0000898187df0 */ /* 0x000fe60008000818 */
[----:B------:R-:W-:Y:S02]  /*45b0*/  WARPGROUP.DEPBAR.LE gsb0, 0x0 ;  /* 0x00008000000079c5 */ /* 0x000fe40000010000 */
[----:B------:R-:W0:Y:S01]  /*45c0*/  @P1 LDC R153, c[0x0][0x44c] ;  /* 0x00011300ff991b82 */ /* 0x000e220000000800 */
[----:B------:R-:W-:-:S07]  /*45d0*/  IMAD.U32 R152, RZ, RZ, UR38 ;  /* 0x00000026ff987e24 */ /* 0x000fce000f8e00ff */
[----:B------:R-:W1:Y:S01]  /*45e0*/  @P1 LDC R154, c[0x0][0x450] ;  /* 0x00011400ff9a1b82 */ /* 0x000e620000000800 */
[----:B------:R2:W-:Y:S01]  /*45f0*/  @!P2 SYNCS.ARRIVE.TRANS64.RED.A1T0 RZ, [R0+URZ], RZ ;  /* 0x000000ff00ffa9a7 */ /* 0x0005e2000810043f */
[----:B0-----:R-:W-:-:S05]  /*4600*/  @P1 IMAD.HI.U32 R153, R153, UR38, RZ ;  /* 0x0000002699991c27 */ /* 0x001fca000f8e00ff */
[----:B-1----:R-:W-:-:S05]  /*4610*/  @P1 SHF.R.U32.HI R152, RZ, R154, R153 ;  /* 0x0000009aff981219 */ /* 0x002fca0000011699 */
[----:B------:R-:W-:-:S04]  /*4620*/  IMAD.IADD R13, R13, 0x1, R152 ;  /* 0x000000010d0d7824 */ /* 0x000fc800078e0298 */
[----:B------:R-:W-:-:S05]  /*4630*/  IMAD.HI R13, R13, 0x2aaaaaab, RZ ;  /* 0x2aaaaaab0d0d7827 */ /* 0x000fca00078e02ff */
[----:B--2---:R-:W-:-:S04]  /*4640*/  SHF.R.U32.HI R0, RZ, 0x1f, R13 ;  /* 0x0000001fff007819 */ /* 0x004fc8000001160d */
[----:B------:R-:W-:Y:S01]  /*4650*/  LEA.HI.SX32 R0, R13, R0, 0x1c ;  /* 0x000000000d007211 */ /* 0x000fe200078fe2ff */
[----:B------:R-:W-:-:S03]  /*4660*/  VIADD R13, R156, 0xfffffffe ;  /* 0xfffffffe9c0d7836 */ /* 0x000fc60000000000 */
[----:B------:R-:W-:Y:S01]  /*4670*/  VIMNMX R208, RZ, R0, !PT ;  /* 0x00000000ffd07248 */ /* 0x000fe20007fe0100 */
[----:B------:R-:W-:-:S03]  /*4680*/  FADD.FTZ R0, R168, R167 ;  /* 0x000000a7a8007221 */ /* 0x000fc60000010000 */
[----:B------:R-:W-:-:S13]  /*4690*/  ISETP.GE.AND P3, PT, R13, R208, PT ;  /* 0x000000d00d00720c */ /* 0x000fda0003f66270 */
[----:B------:R-:W-:Y:S05]  /*46a0*/  @!P3 BRA `(.L_x_13615) ;  /* 0x00000030001cb947 */ /* 0x000fea0003800000 */
[----:B------:R-:W-:Y:S02]  /*46b0*/  IMAD.MOV.U32 R210, RZ, RZ, R21 ;  /* 0x000000ffffd27224 */ /* 0x000fe400078e0015 */
[----:B------:R-:W-:-:S07]  /*46c0*/  IMAD.MOV.U32 R209, RZ, RZ, R20 ;  /* 0x000000ffffd17224 */ /* 0x000fce00078e0014 */
.L_x_13624:
[----:B------:R-:W-:-:S04]  /*46d0*/  UIADD3 UR36, UR36, 0x1, URZ ;  /* 0x0000000124247890 */ /* 0x000fc8000fffe03f */
[----:B------:R-:W-:-:S04]  /*46e0*/  UISETP.NE.AND UP0, UPT, UR36, 0x2, UPT ;  /* 0x000000022400788c */ /* 0x000fc8000bf05270 */
[----:B------:R-:W-:Y:S02]  /*46f0*/  USEL UR4, URZ, 0x1, UP0 ;  /* 0x000000013f047887 */ /* 0x000fe40008000000 */
[----:B------:R-:W-:Y:S02]  /*4700*/  USEL UR36, UR36, URZ, UP0 ;  /* 0x0000003f24247287 */ /* 0x000fe40008000000 */
[----:B------:R-:W-:Y:S01]  /*4710*/  ULOP3.LUT UR37, UR37, UR4, URZ, 0x3c, !UPT ;  /* 0x0000000425257292 */ /* 0x000fe2000f8e3c3f */
[----:B0-----:R-:W-:Y:S11]  /*4720*/  @!P0 BRA `(.L_x_13616) ;  /* 0x0000000000048947 */ /* 0x001ff60003800000 */
[----:B------:R-:W-:Y:S01]  /*4730*/  BPT.TRAP 0x1 ;  /* 0x000000040000795c */ /* 0x000fe20000300000 */
.L_x_13616:
        /* <DEDUP_REMOVED lines=9> */
.L_x_13617:
[----:B-1----:R-:W-:Y:S05]  /*47d0*/  @P3 BRA `(.L_x_13618) ;  /* 0x0000000000083947 */ /* 0x002fea0003800000 */
[----:B------:R-:W1:Y:S02]  /*47e0*/  SYNCS.PHASECHK.TRANS64.TRYWAIT P3, [UR4+0x32430], R20 ;  /* 0x03243014ff0075a7 */ /* 0x000e640008060144 */
[----:B-1----:R-:W-:Y:S05]  /*47f0*/  @!P3 BRA `(.L_x_13619) ;  /* 0x000000e000e8b947 */ /* 0x002fea0003800000 */
.L_x_13618:
[----:B------:R-:W-:Y:S01]  /*4800*/  R2UR UR52, R22 ;  /* 0x00000000163472ca */ /* 0x000fe200000e0000 */
[----:B------:R-:W-:Y:S01]  /*4810*/  UIMAD UR5, UR36, 0x300, UR60 ;  /* 0x00000300240578a4 */ /* 0x000fe2000f8e023c */
[----:B------:R-:W-:Y:S01]  /*4820*/  R2UR UR53, R23 ;  /* 0x00000000173572ca */ /* 0x000fe200000e0000 */
[----:B------:R-:W-:Y:S01]  /*4830*/  WARPGROUP.ARRIVE ;  /* 0x00000000000079c5 */ /* 0x000fe20000000000 */
        /* <DEDUP_REMOVED lines=27> */
.L_x_13620:
[----:B------:R2:W3:Y:S01]  /*49f0*/  SYNCS.PHASECHK.TRANS64.TRYWAIT P3, [UR4+0x32450], R20 ;  /* 0x03245014ff0075a7 */ /* 0x0004e20008060144 */
[----:B------:R-:W-:Y:S05]  /*4a00*/  @!P0 BRA `(.L_x_13621) ;  /* 0x0000000000048947 */ /* 0x000fea0003800000 */
[----:B------:R-:W-:Y:S01]  /*4a10*/  BPT.TRAP 0x1 ;  /* 0x000000040000795c */ /* 0x000fe20000300000 */
.L_x_13621:
[----:B---3--:R-:W-:Y:S05]  /*4a20*/  @P3 BRA `(.L_x_13622) ;  /* 0x0000000000083947 */ /* 0x008fea0003800000 */
[----:B------:R-:W3:Y:S02]  /*4a30*/  SYNCS.PHASECHK.TRANS64.TRYWAIT P3, [UR4+0x32450], R20 ;  /* 0x03245014ff0075a7 */ /* 0x000ee40008060144 */
[----:B---3--:R-:W-:Y:S05]  /*4a40*/  @!P3 BRA `(.L_x_13623) ;  /* 0x000000e0006cb947 */ /* 0x008fea0003800000 */
.L_x_13622:
[----:B------:R-:W-:Y:S01]  /*4a50*/  R2UR UR52, R10 ;  /* 0x000000000a3472ca */ /* 0x000fe200000e0000 */
[----:B------:R-:W-:Y:S01]  /*4a60*/  UIMAD UR5, UR36, 0xc00, UR39 ;  /* 0x00000c00240578a4 */ /* 0x000fe2000f8e0227 */
[----:B------:R-:W-:Y:S01]  /*4a70*/  R2UR UR53, R11 ;  /* 0x000000000b3572ca */ /* 0x000fe200000e0000 */
[----:B------:R-:W-:Y:S01]  /*4a80*/  WARPGROUP.ARRIVE ;  /* 0x00000000000079c5 */ /* 0x000fe20000000000 */
[----:B------:R-:W-:Y:S01]  /*4a90*/  UMOV UR55, 0x40000040 ;  /* 0x4000004000377882 */ /* 0x000fe20000000000 */
[----:B------:R-:W-:Y:S01]  /*4aa0*/  UIADD3 UR10, UR5, 0x302, URZ ;  /* 0x00000302050a7890 */ /* 0x000fe2000fffe03f */
[----:B------:R-:W3:Y:S01]  /*4ab0*/  @P1 LDC R211, c[0x0][0x44c] ;  /* 0x00011300ffd31b82 */ /* 0x000ee20000000800 */
[----:B------:R-:W-:Y:S01]  /*4ac0*/  UMOV UR11, 0x40000040 ;  /* 0x40000040000b7882 */ /* 0x000fe20000000000 */
[----:B------:R-:W-:Y:S01]  /*4ad0*/  UMOV UR54, UR5 ;  /* 0x0000000500367c82 */ /* 0x000fe20008000000 */
[----:B------:R-:W-:Y:S01]  /*4ae0*/  UIADD3 UR14, UR5, 0x304, URZ ;  /* 0x00000304050e7890 */ /* 0x000fe2000fffe03f */
[----:B------:R-:W-:Y:S01]  /*4af0*/  VIADD R212, R201, UR38 ;  /* 0x00000026c9d47c36 */ /* 0x000fe20008000000 */
[----:B------:R-:W-:Y:S01]  /*4b00*/  UMOV UR15, 0x40000040 ;  /* 0x40000040000f7882 */ /* 0x000fe20000000000 */
[----:B------:R-:W-:Y:S01]  /*4b10*/  UIADD3 UR18, UR5, 0x306, URZ ;  /* 0x0000030605127890 */ /* 0x000fe2000fffe03f */
[----:B------:R-:W4:Y:S01]  /*4b20*/  S2R R235, SR_TID.X ;  /* 0x0000000000eb7919 */ /* 0x000f220000002100 */
[----:B------:R-:W-:Y:S01]  /*4b30*/  UMOV UR19, 0x40000040 ;  /* 0x4000004000137882 */ /* 0x000fe20000000000 */
[----:B------:R-:W-:Y:S01]  /*4b40*/  HGMMA.64x96x16.F32 R152, gdesc[UR52], R152, gsb0 ;  /* 0x01600000349879f0 */ /* 0x000fe20008000898 */
[----:B------:R-:W-:Y:S01]  /*4b50*/  R2UR UR52, R8 ;  /* 0x00000000083472ca */ /* 0x000fe200000e0000 */
[----:B------:R-:W-:Y:S01]  /*4b60*/  UIADD3 UR54, UR5, 0x2, URZ ;  /* 0x0000000205367890 */ /* 0x000fe2000fffe03f */
[----:B------:R-:W-:Y:S01]  /*4b70*/  R2UR UR53, R9 ;  /* 0x00000000093572ca */ /* 0x000fe200000e0000 */
[----:B------:R-:W-:Y:S01]  /*4b80*/  UMOV UR55, 0x40000040 ;  /* 0x4000004000377882 */ /* 0x000fe20000000000 */
[----:B------:R-:W-:Y:S01]  /*4b90*/  UIADD3 UR22, UR5, 0x600, URZ ;  /* 0x0000060005167890 */ /* 0x000fe2000fffe03f */
[----:B------:R-:W5:Y:S01]  /*4ba0*/  @P1 LDC R214, c[0x0][0x450] ;  /* 0x00011400ffd61b82 */ /* 0x000f620000000800 */
[----:B------:R-:W-:Y:S01]  /*4bb0*/  UMOV UR23, 0x40000040 ;  /* 0x4000004000177882 */ /* 0x000fe20000000000 */
[----:B------:R-:W-:Y:S01]  /*4bc0*/  UIADD3 UR26, UR5, 0x602, URZ ;  /* 0x00000602051a7890 */ /* 0x000fe2000fffe03f */
[----:B------:R-:W-:Y:S01]  /*4bd0*/  UMOV UR27, 0x40000040 ;  /* 0x40000040001b7882 */ /* 0x000fe20000000000 */
[----:B------:R-:W-:Y:S01]  /*4be0*/  UIADD3 UR30, UR5, 0x604, URZ ;  /* 0x00000604051e7890 */ /* 0x000fe2000fffe03f */
[----:B------:R-:W-:Y:S01]  /*4bf0*/  UMOV UR31, 0x40000040 ;  /* 0x40000040001f7882 */ /* 0x000fe20000000000 */
[----:B------:R-:W-:Y:S01]  /*4c00*/  UIADD3 UR34, UR5, 0x606, URZ ;  /* 0x0000060605227890 */ /* 0x000fe2000fffe03f */
[----:B---3--:R-:W-:Y:S01]  /*4c10*/  @P1 IMAD.HI.U32 R211, R212, R211, RZ ;  /* 0x000000d3d4d31227 */ /* 0x008fe200078e00ff */
[----:B------:R-:W-:Y:S01]  /*4c20*/  UMOV UR35, 0x40000040 ;  /* 0x4000004000237882 */ /* 0x000fe20000000000 */
[----:B------:R-:W-:Y:S01]  /*4c30*/  UIADD3 UR42, UR5, 0x900, URZ ;  /* 0x00000900052a7890 */ /* 0x000fe2000fffe03f */
[----:B------:R-:W-:Y:S01]  /*4c40*/  UMOV UR43, 0x40000040 ;  /* 0x40000040002b7882 */ /* 0x000fe20000000000 */
[----:B------:R-:W-:Y:S01]  /*4c50*/  UIADD3 UR46, UR5, 0x902, URZ ;  /* 0x00000902052e7890 */ /* 0x000fe2000fffe03f */
[----:B------:R-:W-:Y:S01]  /*4c60*/  UMOV UR47, 0x40000040 ;  /* 0x40000040002f7882 */ /* 0x000fe20000000000 */
[----:B------:R-:W-:Y:S01]  /*4c70*/  UIADD3 UR50, UR5, 0x904, URZ ;  /* 0x0000090405327890 */ /* 0x000fe2000fffe03f */
[----:B------:R-:W-:Y:S01]  /*4c80*/  UMOV UR51, 0x40000040 ;  /* 0x4000004000337882 */ /* 0x000fe20000000000 */
[----:B------:R-:W-:Y:S01]  /*4c90*/  ULDC UR6, c[0x0][0x288] ;  /* 0x0000a20000067ab9 */ /* 0x000fe20000000800 */
[----:B-----5:R-:W-:Y:S01]  /*4ca0*/  @P1 SHF.R.U32.HI R212, RZ, R214, R211 ;  /* 0x000000d6ffd41219 */ /* 0x020fe200000116d3 */
[----:B------:R-:W-:Y:S01]  /*4cb0*/  IMAD.MOV.U32 R214, RZ, RZ, -0x60 ;  /* 0xffffffa0ffd67424 */ /* 0x000fe200078e00ff */
[----:B------:R-:W3:Y:S01]  /*4cc0*/  LDC R211, c[0x0][0x2f0] ;  /* 0x0000bc00ffd37b82 */ /* 0x000ee20000000800 */
[----:B----4-:R-:W-:Y:S01]  /*4cd0*/  SHF.R.U32.HI R235, RZ, 0x7, R235 ;  /* 0x00000007ffeb7819 */ /* 0x010fe200000116eb */
        /* <DEDUP_REMOVED lines=17> */
[----:B------:R-:W-:Y:S01]  /*4df0*/  UIADD3 UR54, UR5, 0x300, URZ ;  /* 0x0000030005367890 */ /* 0x000fe2000fffe03f */
[----:B------:R-:W-:Y:S01]  /*4e00*/  UMOV UR55, 0x40000040 ;  /* 0x4000004000377882 */ /* 0x000fe20000000000 */
[----:B------:R-:W-:Y:S01]  /*4e10*/  UMOV UR52, UR56 ;  /* 0x0000003800347c82 */ /* 0x000fe20008000000 */
[----:B------:R-:W-:Y:S01]  /*4e20*/  UMOV UR53, UR57 ;  /* 0x0000003900357c82 */ /* 0x000fe20008000000 */
[----:B------:R-:W-:Y:S02]  /*4e30*/  WARPGROUP.DEPBAR.LE gsb0, 0x0 ;  /* 0x00008000000079c5 */ /* 0x000fe40000010000 */
[----:B------:R-:W-:-:S06]  /*4e40*/  WARPGROUP.ARRIVE ;  /* 0x00000000000079c5 */ /* 0x000fcc0000000000 */
        /* <DEDUP_REMOVED lines=41> */
[----:B012---:R-:W-:Y:S01]  /*50e0*/  FMUL.FTZ R20, R152, UR5 ;  /* 0x0000000598147c20 */ /* 0x007fe20008410000 */
        /* <DEDUP_REMOVED lines=24> */
[----:B------:R-:W-:Y:S01]  /*5270*/  IMAD R197, R13, R214, 0x1 ;  /* 0x000000010dc57424 */ /* 0x000fe200078e02d6 */
[----:B------:R-:W1:Y:S01]  /*5280*/  MUFU.TANH R20, R20 ;  /* 0x0000001400147308 */ /* 0x000e620000002400 */
[----:B------:R-:W-:Y:S01]  /*5290*/  FMUL.FTZ R170, R170, UR5 ;  /* 0x00000005aaaa7c20 */ /* 0x000fe20008410000 */
[----:B------:R-:W2:Y:S01]  /*52a0*/  SHFL.IDX PT, R212, R212, 0x1, 0x1c1f ;  /* 0x003c1f00d4d47f89 */ /* 0x000ea200000e0000 */
[----:B------:R-:W-:-:S02]  /*52b0*/  IMAD R214, R202, -0x2, R197 ;  /* 0xfffffffecad67824 */ /* 0x000fc400078e02c5 */
[----:B------:R-:W-:Y:S01]  /*52c0*/  FMUL.FTZ R217, R171, UR5 ;  /* 0x00000005abd97c20 */ /* 0x000fe20008410000 */
[----:B------:R-:W-:Y:S01]  /*52d0*/  FMUL.FTZ R167, R167, UR5 ;  /* 0x00000005a7a77c20 */ /* 0x000fe20008410000 */
[----:B------:R-:W-:Y:S01]  /*52e0*/  FMUL.FTZ R197, R175, UR5 ;  /* 0x00000005afc57c20 */ /* 0x000fe20008410000 */
[----:B---3--:R-:W-:Y:S01]  /*52f0*/  IMAD R211, R211, UR61, R214 ;  /* 0x0000003dd3d37c24 */ /* 0x008fe2000f8e02d6 */
[----:B------:R-:W-:Y:S01]  /*5300*/  MUFU.TANH R21, R21 ;  /* 0x0000001500157308 */ /* 0x000fe20000002400 */
[----:B------:R-:W-:Y:S01]  /*5310*/  FMUL.FTZ R154, R154, UR5 ;  /* 0x000000059a9a7c20 */ /* 0x000fe20008410000 */
[----:B------:R-:W-:Y:S01]  /*5320*/  FMUL.FTZ R158, R158, UR5 ;  /* 0x000000059e9e7c20 */ /* 0x000fe20008410000 */
[----:B------:R-:W-:Y:S01]  /*5330*/  FMUL.FTZ R155, R155, UR5 ;  /* 0x000000059b9b7c20 */ /* 0x000fe20008410000 */
[--C-:B0-----:R-:W-:Y:S01]  /*5340*/  IADD3 R196, R196, -UR6, R211.reuse ;  /* 0x80000006c4c47c10 */ /* 0x101fe2000fffe0d3 */
[----:B------:R-:W-:Y:S01]  /*5350*/  FMUL.FTZ R159, R159, UR5 ;  /* 0x000000059f9f7c20 */ /* 0x000fe20008410000 */
[----:B------:R-:W-:Y:S01]  /*5360*/  FMUL.FTZ R162, R162, UR5 ;  /* 0x00000005a2a27c20 */ /* 0x000fe20008410000 */
[----:B------:R-:W-:Y:S01]  /*5370*/  FMUL.FTZ R220, R174, UR5 ;  /* 0x00000005aedc7c20 */ /* 0x000fe20008410000 */
[----:B------:R-:W0:Y:S01]  /*5380*/  MUFU.TANH R152, R152 ;  /* 0x0000009800987308 */ /* 0x000e220000002400 */
[C---:B------:R-:W-:Y:S01]  /*5390*/  ISETP.GT.AND P6, PT, R196.reuse, RZ, PT ;  /* 0x000000ffc400720c */ /* 0x040fe20003fc4270 */
[----:B------:R-:W-:Y:S01]  /*53a0*/  FMUL.FTZ R163, R163, UR5 ;  /* 0x00000005a3a37c20 */ /* 0x000fe20008410000 */
[----:B------:R-:W-:Y:S01]  /*53b0*/  ISETP.GT.AND P5, PT, R196, 0x1, PT ;  /* 0x00000001c400780c */ /* 0x000fe20003fa4270 */
[----:B------:R-:W-:Y:S01]  /*53c0*/  FMUL.FTZ R166, R166, UR5 ;  /* 0x00000005a6a67c20 */ /* 0x000fe20008410000 */
[----:B------:R-:W-:Y:S01]  /*53d0*/  ISETP.GT.AND P3, PT, R196, 0x8, PT ;  /* 0x00000008c400780c */ /* 0x000fe20003f64270 */
[----:B------:R-:W-:Y:S01]  /*53e0*/  FMUL.FTZ R178, R178, UR5 ;  /* 0x00000005b2b27c20 */ /* 0x000fe20008410000 */
[----:B------:R-:W-:Y:S01]  /*53f0*/  ISETP.GT.AND P4, PT, R196, 0x9, PT ;  /* 0x00000009c400780c */ /* 0x000fe20003f84270 */
[----:B------:R-:W3:Y:S01]  /*5400*/  MUFU.TANH R153, R153 ;  /* 0x0000009900997308 */ /* 0x000ee20000002400 */
[----:B-1----:R-:W-:Y:S01]  /*5410*/  FSEL R171, R20, -INF , P6 ;  /* 0xff80000014ab7808 */ /* 0x002fe20003000000 */
[----:B------:R-:W-:Y:S01]  /*5420*/  FMUL.FTZ R179, R179, UR5 ;  /* 0x00000005b3b37c20 */ /* 0x000fe20008410000 */
[----:B------:R-:W-:Y:S01]  /*5430*/  ISETP.GT.AND P6, PT, R196, 0x10, PT ;  /* 0x00000010c400780c */ /* 0x000fe20003fc4270 */
[----:B------:R-:W-:Y:S01]  /*5440*/  FMUL.FTZ R182, R182, UR5 ;  /* 0x00000005b6b67c20 */ /* 0x000fe20008410000 */
[----:B--2---:R-:W-:Y:S01]  /*5450*/  IADD3 R174, R212, -UR6, R211 ;  /* 0x80000006d4ae7c10 */ /* 0x004fe2000fffe0d3 */
        /* <DEDUP_REMOVED lines=15> */
[----:B------:R-:W-:-:S03]  /*5550*/  ULDC UR6, c[0x0][0xa80] ;  /* 0x0002a00000067ab9 */ /* 0x000fc60000000800 */
[----:B------:R-:W0:Y:S01]  /*5560*/  MUFU.TANH R160, R160 ;  /* 0x000000a000a07308 */ /* 0x000e220000002400 */
[----:B-1----:R-:W-:Y:S02]  /*5570*/  FSEL R156, R156, -INF , P6 ;  /* 0xff8000009c9c7808 */ /* 0x002fe40003000000 */
[----:B------:R-:W-:-:S05]  /*5580*/  ISETP.GT.AND P6, PT, R196, 0x20, PT ;  /* 0x00000020c400780c */ /* 0x000fca0003fc4270 */
[----:B------:R-:W1:Y:S08]  /*5590*/  MUFU.TANH R161, R161 ;  /* 0x000000a100a17308 */ /* 0x000e700000002400 */
[----:B------:R-:W2:Y:S01]  /*55a0*/  MUFU.TANH R164, R164 ;  /* 0x000000a400a47308 */ /* 0x000ea20000002400 */
[----:B0-----:R-:W-:Y:S02]  /*55b0*/  FSEL R160, R160, -INF , P3 ;  /* 0xff800000a0a07808 */ /* 0x001fe40001800000 */
[----:B------:R-:W-:-:S05]  /*55c0*/  ISETP.GT.AND P3, PT, R196, 0x28, PT ;  /* 0x00000028c400780c */ /* 0x000fca0003f64270 */
[----:B------:R-:W-:Y:S01]  /*55d0*/  MUFU.TANH R165, R165 ;  /* 0x000000a500a57308 */ /* 0x000fe20000002400 */
[----:B-1----:R-:W-:Y:S02]  /*55e0*/  FSEL R161, R161, -INF , P4 ;  /* 0xff800000a1a17808 */ /* 0x002fe40002000000 */
[----:B------:R-:W-:-:S05]  /*55f0*/  ISETP.GT.AND P4, PT, R196, 0x29, PT ;  /* 0x00000029c400780c */ /* 0x000fca0003f84270 */
[----:B------:R-:W0:Y:S01]  /*5600*/  MUFU.TANH R168, R168 ;  /* 0x000000a800a87308 */ /* 0x000e220000002400 */
[----:B--2---:R-:W-:Y:S02]  /*5610*/  FSEL R164, R164, -INF , P6 ;  /* 0xff800000a4a47808 */ /* 0x004fe40003000000 */
        /* <DEDUP_REMOVED lines=12> */
[----:B------:R2:W-:Y:S01]  /*56e0*/  MUFU.TANH R20, R170 ;  /* 0x000000aa00147308 */ /* 0x0005e20000002400 */
[----:B0-----:R-:W-:Y:S02]  /*56f0*/  FSEL R176, R176, -INF , P3 ;  /* 0xff800000b0b07808 */ /* 0x001fe40001800000 */
[----:B------:R-:W-:-:S05]  /*5700*/  ISETP.GT.AND P3, PT, R196, 0x48, PT ;  /* 0x00000048c400780c */ /* 0x000fca0003f64270 */
[----:B------:R-:W0:Y:S01]  /*5710*/  MUFU.TANH R180, R180 ;  /* 0x000000b400b47308 */ /* 0x000e220000002400 */
[----:B--2---:R-:W-:Y:S02]  /*5720*/  FSEL R170, R21, -INF , P5 ;  /* 0xff80000015aa7808 */ /* 0x004fe40002800000 */
[C---:B------:R-:W-:Y:S02]  /*5730*/  ISETP.GT.AND P5, PT, R196.reuse, 0x11, PT ;  /* 0x00000011c400780c */ /* 0x040fe40003fa4270 */
[----:B------:R-:W-:Y:S02]  /*5740*/  FMNMX.FTZ R21, R171, R209, !PT ;  /* 0x000000d1ab157209 */ /* 0x000fe40007810000 */
[----:B-1----:R-:W-:Y:S01]  /*5750*/  FSEL R177, R177, -INF , P4 ;  /* 0xff800000b1b17808 */ /* 0x002fe20002000000 */
[----:B------:R-:W-:Y:S01]  /*5760*/  MUFU.TANH R181, R181 ;  /* 0x000000b500b57308 */ /* 0x000fe20000002400 */
[----:B------:R-:W-:Y:S02]  /*5770*/  ISETP.GT.AND P4, PT, R196, 0x49, PT ;  /* 0x00000049c400780c */ /* 0x000fe40003f84270 */
[----:B------:R-:W-:-:S05]  /*5780*/  FMNMX.FTZ R21, R170, R21, !PT ;  /* 0x00000015aa157209 */ /* 0x000fca0007810000 */
[----:B------:R-:W1:Y:S01]  /*5790*/  MUFU.TANH R184, R184 ;  /* 0x000000b800b87308 */ /* 0x000e620000002400 */
[----:B0-----:R-:W-:Y:S02]  /*57a0*/  FSEL R180, R180, -INF , P6 ;  /* 0xff800000b4b47808 */ /* 0x001fe40003000000 */
[----:B------:R-:W-:-:S05]  /*57b0*/  ISETP.GT.AND P6, PT, R196, 0x50, PT ;  /* 0x00000050c400780c */ /* 0x000fca0003fc4270 */
[----:B------:R-:W0:Y:S08]  /*57c0*/  MUFU.TANH R185, R185 ;  /* 0x000000b900b97308 */ /* 0x000e300000002400 */
[----:B------:R2:W-:Y:S01]  /*57d0*/  MUFU.TANH R175, R167 ;  /* 0x000000a700af7308 */ /* 0x0005e20000002400 */
[----:B-1----:R-:W-:Y:S02]  /*57e0*/  FSEL R184, R184, -INF , P3 ;  /* 0xff800000b8b87808 */ /* 0x002fe40001800000 */
[----:B------:R-:W-:-:S05]  /*57f0*/  ISETP.GT.AND P3, PT, R196, 0x58, PT ;  /* 0x00000058c400780c */ /* 0x000fca0003f64270 */
[----:B------:R-:W1:Y:S01]  /*5800*/  MUFU.TANH R188, R188 ;  /* 0x000000bc00bc7308 */ /* 0x000e620000002400 */
[----:B--2---:R-:W-:Y:S02]  /*5810*/  FSEL R167, R157, -INF , P5 ;  /* 0xff8000009da77808 */ /* 0x004fe40002800000 */
[C---:B------:R-:W-:Y:S02]  /*5820*/  ISETP.GT.AND P5, PT, R196.reuse, 0x21, PT ;  /* 0x00000021c400780c */ /* 0x040fe40003fa4270 */
[----:B0-----:R-:W-:Y:S02]  /*5830*/  FSEL R185, R185, -INF , P4 ;  /* 0xff800000b9b97808 */ /* 0x001fe40002000000 */
[----:B------:R-:W-:Y:S01]  /*5840*/  FSEL R165, R165, -INF , P5 ;  /* 0xff800000a5a57808 */ /* 0x000fe20002800000 */
[----:B------:R-:W0:Y:S01]  /*5850*/  MUFU.TANH R192, R192 ;  /* 0x000000c000c07308 */ /* 0x000e220000002400 */
[C---:B------:R-:W-:Y:S02]  /*5860*/  ISETP.GT.AND P5, PT, R196.reuse, 0x31, PT ;  /* 0x00000031c400780c */ /* 0x040fe40003fa4270 */
[----:B------:R-:W-:-:S02]  /*5870*/  ISETP.GT.AND P4, PT, R196, 0x59, PT ;  /* 0x00000059c400780c */ /* 0x000fc40003f84270 */
[----:B------:R-:W-:Y:S02]  /*5880*/  FSEL R173, R173, -INF , P5 ;  /* 0xff800000adad7808 */ /* 0x000fe40002800000 */
[----:B------:R-:W-:Y:S01]  /*5890*/  ISETP.GT.AND P5, PT, R196, 0x41, PT ;  /* 0x00000041c400780c */ /* 0x000fe20003fa4270 */
[----:B------:R-:W2:Y:S01]  /*58a0*/  MUFU.TANH R189, R189 ;  /* 0x000000bd00bd7308 */ /* 0x000ea20000002400 */
[----:B-1----:R-:W-:Y:S02]  /*58b0*/  FSEL R188, R188, -INF , P6 ;  /* 0xff800000bcbc7808 */ /* 0x002fe40003000000 */
[----:B------:R-:W-:Y:S02]  /*58c0*/  FSEL R181, R181, -INF , P5 ;  /* 0xff800000b5b57808 */ /* 0x000fe40002800000 */
[----:B------:R-:W-:Y:S02]  /*58d0*/  ISETP.GT.AND P5, PT, R196, 0x51, PT ;  /* 0x00000051c400780c */ /* 0x000fe40003fa4270 */
[----:B------:R-:W-:Y:S01]  /*58e0*/  FMNMX.FTZ R196, R152, R21, !PT ;  /* 0x0000001598c47209 */ /* 0x000fe20007810000 */
[----:B------:R-:W1:Y:S01]  /*58f0*/  MUFU.TANH R193, R193 ;  /* 0x000000c100c17308 */ /* 0x000e620000002400 */
[----:B------:R-:W-:-:S02]  /*5900*/  ISETP.GT.AND P6, PT, R174, RZ, PT ;  /* 0x000000ffae00720c */ /* 0x000fc40003fc4270 */
[----:B------:R-:W-:Y:S02]  /*5910*/  FMNMX.FTZ R21, R153, R196, !PT ;  /* 0x000000c499157209 */ /* 0x000fe40007810000 */
[----:B0-----:R-:W-:Y:S02]  /*5920*/  FSEL R192, R192, -INF , P3 ;  /* 0xff800000c0c07808 */ /* 0x001fe40001800000 */
[C---:B------:R-:W-:Y:S01]  /*5930*/  ISETP.GT.AND P3, PT, R174.reuse, 0x8, PT ;  /* 0x00000008ae00780c */ /* 0x040fe20003f64270 */
[----:B------:R-:W0:Y:S01]  /*5940*/  MUFU.TANH R154, R154 ;  /* 0x0000009a009a7308 */ /* 0x000e220000002400 */
[----:B--2---:R-:W-:Y:S02]  /*5950*/  FSEL R189, R189, -INF , P5 ;  /* 0xff800000bdbd7808 */ /* 0x004fe40002800000 */
[----:B------:R-:W-:Y:S02]  /*5960*/  ISETP.GT.AND P5, PT, R174, 0x1, PT ;  /* 0x00000001ae00780c */ /* 0x000fe40003fa4270 */
[----:B------:R-:W-:-:S03]  /*5970*/  FMNMX.FTZ R212, R156, R21, !PT ;  /* 0x000000159cd47209 */ /* 0x000fc60007810000 */
[----:B------:R-:W2:Y:S01]  /*5980*/  MUFU.TANH R158, R158 ;  /* 0x0000009e009e7308 */ /* 0x000ea20000002400 */
[----:B-1----:R-:W-:Y:S02]  /*5990*/  FSEL R193, R193, -INF , P4 ;  /* 0xff800000c1c17808 */ /* 0x002fe40002000000 */
[----:B------:R-:W-:-:S05]  /*59a0*/  ISETP.GT.AND P4, PT, R174, 0x9, PT ;  /* 0x00000009ae00780c */ /* 0x000fca0003f84270 */
[----:B------:R-:W1:Y:S01]  /*59b0*/  MUFU.TANH R155, R155 ;  /* 0x0000009b009b7308 */ /* 0x000e620000002400 */
[----:B0-----:R-:W-:Y:S02]  /*59c0*/  FSEL R157, R154, -INF , P6 ;  /* 0xff8000009a9d7808 */ /* 0x001fe40003000000 */
[----:B------:R-:W-:-:S05]  /*59d0*/  ISETP.GT.AND P6, PT, R174, 0x10, PT ;  /* 0x00000010ae00780c */ /* 0x000fca0003fc4270 */
[----:B------:R-:W0:Y:S01]  /*59e0*/  MUFU.TANH R159, R159 ;  /* 0x0000009f009f7308 */ /* 0x000e220000002400 */
[----:B--2---:R-:W-:Y:S02]  /*59f0*/  FSEL R154, R158, -INF , P3 ;  /* 0xff8000009e9a7808 */ /* 0x004fe40001800000 */
[----:B------:R-:W-:Y:S02]  /*5a00*/  FMNMX.FTZ R158, R157, R210, !PT ;  /* 0x000000d29d9e7209 */ /* 0x000fe40007810000 */
[----:B------:R-:W-:-:S03]  /*5a10*/  ISETP.GT.AND P3, PT, R174, 0x18, PT ;  /* 0x00000018ae00780c */ /* 0x000fc60003f64270 */
[----:B------:R-:W2:Y:S01]  /*5a20*/  MUFU.TANH R162, R162 ;  /* 0x000000a200a27308 */ /* 0x000ea20000002400 */
[----:B-1----:R-:W-:Y:S02]  /*5a30*/  FSEL R155, R155, -INF , P5 ;  /* 0xff8000009b9b7808 */ /* 0x002fe40002800000 */
[----:B------:R-:W-:Y:S02]  /*5a40*/  ISETP.GT.AND P5, PT, R174, 0x11, PT ;  /* 0x00000011ae00780c */ /* 0x000fe40003fa4270 */
[----:B------:R-:W-:-:S03]  /*5a50*/  FMNMX.FTZ R21, R155, R158, !PT ;  /* 0x0000009e9b157209 */ /* 0x000fc60007810000 */
[----:B------:R-:W1:Y:S01]  /*5a60*/  MUFU.TANH R163, R163 ;  /* 0x000000a300a37308 */ /* 0x000e620000002400 */
[----:B0-----:R-:W-:Y:S02]  /*5a70*/  FSEL R223, R159, -INF , P4 ;  /* 0xff8000009fdf7808 */ /* 0x001fe40002000000 */
[----:B------:R-:W-:Y:S02]  /*5a80*/  FMNMX.FTZ R159, R167, R212, !PT ;  /* 0x000000d4a79f7209 */ /* 0x000fe40007810000 */
[----:B------:R-:W-:Y:S02]  /*5a90*/  FMNMX.FTZ R158, R154, R21, !PT ;  /* 0x000000159a9e7209 */ /* 0x000fe40007810000 */
[----:B------:R-:W-:Y:S01]  /*5aa0*/  ISETP.GT.AND P4, PT, R174, 0x19, PT ;  /* 0x00000019ae00780c */ /* 0x000fe20003f84270 */
[----:B------:R-:W0:Y:S01]  /*5ab0*/  MUFU.TANH R166, R166 ;  /* 0x000000a600a67308 */ /* 0x000e220000002400 */
[----:B--2---:R-:W-:Y:S02]  /*5ac0*/  FSEL R196, R162, -INF , P6 ;  /* 0xff800000a2c47808 */ /* 0x004fe40003000000 */
[----:B------:R-:W-:-:S02]  /*5ad0*/  FMNMX.FTZ R162, R160, R159, !PT ;  /* 0x0000009fa0a27209 */ /* 0x000fc40007810000 */
[----:B------:R-:W-:Y:S02]  /*5ae0*/  FMNMX.FTZ R21, R223, R158, !PT ;  /* 0x0000009edf157209 */ /* 0x000fe40007810000 */
[----:B------:R-:W-:Y:S01]  /*5af0*/  FMNMX.FTZ R159, R161, R162, !PT ;  /* 0x000000a2a19f7209 */ /* 0x000fe20007810000 */
[----:B------:R-:W2:Y:S01]  /*5b00*/  MUFU.TANH R217, R217 ;  /* 0x000000d900d97308 */ /* 0x000ea20000002400 */
[----:B-1----:R-:W-:Y:S02]  /*5b10*/  FSEL R213, R163, -INF , P5 ;  /* 0xff800000a3d57808 */ /* 0x002fe40002800000 */
[----:B------:R-:W-:Y:S02]  /*5b20*/  FMNMX.FTZ R162, R164, R159, !PT ;  /* 0x0000009fa4a27209 */ /* 0x000fe40007810000 */
[----:B------:R-:W-:Y:S02]  /*5b30*/  FMNMX.FTZ R158, R196, R21, !PT ;  /* 0x00000015c49e7209 */ /* 0x000fe40007810000 */
[----:B------:R-:W-:Y:S01]  /*5b40*/  FMNMX.FTZ R159, R165, R162, !PT ;  /* 0x000000a2a59f7209 */ /* 0x000fe20007810000 */
[----:B------:R-:W1:Y:S01]  /*5b50*/  MUFU.TANH R220, R220 ;  /* 0x000000dc00dc7308 */ /* 0x000e620000002400 */
[----:B0-----:R-:W-:-:S02]  /*5b60*/  FSEL R216, R166, -INF , P3 ;  /* 0xff800000a6d87808 */ /* 0x001fc40001800000 */
[----:B------:R-:W-:Y:S02]  /*5b70*/  FMNMX.FTZ R21, R213, R158, !PT ;  /* 0x0000009ed5157209 */ /* 0x000fe40007810000 */
[----:B------:R-:W-:Y:S02]  /*5b80*/  FMNMX.FTZ R158, R168, R159, !PT ;  /* 0x0000009fa89e7209 */ /* 0x000fe40007810000 */
[----:B------:R-:W-:Y:S01]  /*5b90*/  ISETP.GT.AND P6, PT, R174, 0x20, PT ;  /* 0x00000020ae00780c */ /* 0x000fe20003fc4270 */
[----:B------:R-:W0:Y:S01]  /*5ba0*/  MUFU.TANH R197, R197 ;  /* 0x000000c500c57308 */ /* 0x000e220000002400 */
[----:B------:R-:W-:Y:S02]  /*5bb0*/  FSEL R222, R175, -INF , P4 ;  /* 0xff800000afde7808 */ /* 0x000fe40002000000 */
[----:B------:R-:W-:Y:S02]  /*5bc0*/  FMNMX.FTZ R21, R216, R21, !PT ;  /* 0x00000015d8157209 */ /* 0x000fe40007810000 */
[----:B------:R-:W-:-:S02]  /*5bd0*/  FMNMX.FTZ R159, R169, R158, !PT ;  /* 0x0000009ea99f7209 */ /* 0x000fc40007810000 */
[----:B------:R-:W-:Y:S01]  /*5be0*/  ISETP.GT.AND P5, PT, R174, 0x21, PT ;  /* 0x00000021ae00780c */ /* 0x000fe20003fa4270 */
[----:B------:R-:W3:Y:S01]  /*5bf0*/  MUFU.TANH R178, R178 ;  /* 0x000000b200b27308 */ /* 0x000ee20000002400 */
[----:B------:R-:W-:Y:S02]  /*5c00*/  FSEL R214, R20, -INF , P6 ;  /* 0xff80000014d67808 */ /* 0x000fe40003000000 */
[----:B------:R-:W-:Y:S02]  /*5c10*/  FMNMX.FTZ R21, R222, R21, !PT ;  /* 0x00000015de157209 */ /* 0x000fe40007810000 */
[----:B------:R-:W-:Y:S02]  /*5c20*/  FMNMX.FTZ R162, R172, R159, !PT ;  /* 0x0000009faca27209 */ /* 0x000fe40007810000 */
[----:B------:R-:W-:Y:S01]  /*5c30*/  ISETP.GT.AND P3, PT, R174, 0x28, PT ;  /* 0x00000028ae00780c */ /* 0x000fe20003f64270 */
[----:B------:R-:W4:Y:S01]  /*5c40*/  MUFU.TANH R179, R179 ;  /* 0x000000b300b37308 */ /* 0x000f220000002400 */
[----:B--2---:R-:W-:-:S02]  /*5c50*/  FSEL R217, R217, -INF , P5 ;  /* 0xff800000d9d97808 */ /* 0x004fc40002800000 */
[----:B------:R-:W-:Y:S02]  /*5c60*/  FMNMX.FTZ R158, R214, R21, !PT ;  /* 0x00000015d69e7209 */ /* 0x000fe40007810000 */
[----:B------:R-:W-:Y:S02]  /*5c70*/  FMNMX.FTZ R163, R173, R162, !PT ;  /* 0x000000a2ada37209 */ /* 0x000fe40007810000 */
[----:B------:R-:W-:Y:S01]  /*5c80*/  ISETP.GT.AND P4, PT, R174, 0x29, PT ;  /* 0x00000029ae00780c */ /* 0x000fe20003f84270 */
[----:B------:R-:W2:Y:S01]  /*5c90*/  MUFU.TANH R182, R182 ;  /* 0x000000b600b67308 */ /* 0x000ea20000002400 */
[----:B-1----:R-:W-:Y:S02]  /*5ca0*/  FSEL R220, R220, -INF , P3 ;  /* 0xff800000dcdc7808 */ /* 0x002fe40001800000 */
[----:B------:R-:W-:Y:S02]  /*5cb0*/  FMNMX.FTZ R159, R217, R158, !PT ;  /* 0x0000009ed99f7209 */ /* 0x000fe40007810000 */
[----:B------:R-:W-:-:S02]  /*5cc0*/  FMNMX.FTZ R162, R176, R163, !PT ;  /* 0x000000a3b0a27209 */ /* 0x000fc40007810000 */
[----:B------:R-:W-:Y:S01]  /*5cd0*/  ISETP.GT.AND P6, PT, R174, 0x30, PT ;  /* 0x00000030ae00780c */ /* 0x000fe20003fc4270 */
[----:B------:R-:W1:Y:S01]  /*5ce0*/  MUFU.TANH R183, R183 ;  /* 0x000000b700b77308 */ /* 0x000e620000002400 */
[----:B0-----:R-:W-:Y:S02]  /*5cf0*/  FSEL R221, R197, -INF , P4 ;  /* 0xff800000c5dd7808 */ /* 0x001fe40002000000 */
[----:B------:R-:W-:Y:S02]  /*5d00*/  FMNMX.FTZ R158, R220, R159, !PT ;  /* 0x0000009fdc9e7209 */ /* 0x000fe40007810000 */
[----:B------:R-:W-:Y:S02]  /*5d10*/  FMNMX.FTZ R159, R177, R162, !PT ;  /* 0x000000a2b19f7209 */ /* 0x000fe40007810000 */
[----:B------:R-:W-:Y:S01]  /*5d20*/  ISETP.GT.AND P5, PT, R174, 0x31, PT ;  /* 0x00000031ae00780c */ /* 0x000fe20003fa4270 */
[----:B------:R-:W0:Y:S01]  /*5d30*/  MUFU.TANH R186, R186 ;  /* 0x000000ba00ba7308 */ /* 0x000e220000002400 */
[----:B---3--:R-:W-:-:S02]  /*5d40*/  FSEL R197, R178, -INF , P6 ;  /* 0xff800000b2c57808 */ /* 0x008fc40003000000 */
[----:B------:R-:W-:Y:S02]  /*5d50*/  FMNMX.FTZ R158, R221, R158, !PT ;  /* 0x0000009edd9e7209 */ /* 0x000fe40007810000 */
[----:B------:R-:W-:Y:S02]  /*5d60*/  FMNMX.FTZ R166, R180, R159, !PT ;  /* 0x0000009fb4a67209 */ /* 0x000fe40007810000 */
[----:B------:R-:W-:Y:S01]  /*5d70*/  ISETP.GT.AND P3, PT, R174, 0x38, PT ;  /* 0x00000038ae00780c */ /* 0x000fe20003f64270 */
[----:B------:R-:W3:Y:S01]  /*5d80*/  MUFU.TANH R187, R187 ;  /* 0x000000bb00bb7308 */ /* 0x000ee20000002400 */
[----:B----4-:R-:W-:Y:S02]  /*5d90*/  FSEL R211, R179, -INF , P5 ;  /* 0xff800000b3d37808 */ /* 0x010fe40002800000 */
[----:B------:R-:W-:Y:S02]  /*5da0*/  FMNMX.FTZ R158, R197, R158, !PT ;  /* 0x0000009ec59e7209 */ /* 0x000fe40007810000 */
[----:B------:R-:W-:-:S02]  /*5db0*/  FMNMX.FTZ R163, R181, R166, !PT ;  /* 0x000000a6b5a37209 */ /* 0x000fc40007810000 */
[----:B------:R-:W-:Y:S01]  /*5dc0*/  ISETP.GT.AND P4, PT, R174, 0x39, PT ;  /* 0x00000039ae00780c */ /* 0x000fe20003f84270 */
[----:B------:R3:W4:Y:S01]  /*5dd0*/  MUFU.TANH R20, R190 ;  /* 0x000000be00147308 */ /* 0x0007220000002400 */
[----:B--2---:R-:W-:Y:S02]  /*5de0*/  FSEL R212, R182, -INF , P3 ;  /* 0xff800000b6d47808 */ /* 0x004fe40001800000 */
[----:B------:R-:W-:Y:S02]  /*5df0*/  FMNMX.FTZ R159, R211, R158, !PT ;  /* 0x0000009ed39f7209 */ /* 0x000fe40007810000 */
[----:B------:R-:W-:Y:S02]  /*5e00*/  FMNMX.FTZ R166, R184, R163, !PT ;  /* 0x000000a3b8a67209 */ /* 0x000fe40007810000 */
[----:B------:R-:W-:Y:S01]  /*5e10*/  ISETP.GT.AND P6, PT, R174, 0x40, PT ;  /* 0x00000040ae00780c */ /* 0x000fe20003fc4270 */
[----:B------:R4:W2:Y:S01]  /*5e20*/  MUFU.TANH R21, R191 ;  /* 0x000000bf00157308 */ /* 0x0008a20000002400 */
[----:B-1----:R-:W-:-:S02]  /*5e30*/  FSEL R215, R183, -INF , P4 ;  /* 0xff800000b7d77808 */ /* 0x002fc40002000000 */
[----:B------:R-:W-:Y:S02]  /*5e40*/  FMNMX.FTZ R158, R212, R159, !PT ;  /* 0x0000009fd49e7209 */ /* 0x000fe40007810000 */
[----:B------:R-:W-:Y:S02]  /*5e50*/  FMNMX.FTZ R159, R185, R166, !PT ;  /* 0x000000a6b99f7209 */ /* 0x000fe40007810000 */
[----:B------:R-:W-:Y:S01]  /*5e60*/  ISETP.GT.AND P5, PT, R174, 0x41, PT ;  /* 0x00000041ae00780c */ /* 0x000fe20003fa4270 */
[----:B------:R-:W1:Y:S01]  /*5e70*/  MUFU.TANH R162, R194 ;  /* 0x000000c200a27308 */ /* 0x000e620000002400 */
[----:B0-----:R-:W-:Y:S02]  /*5e80*/  FSEL R183, R186, -INF , P6 ;  /* 0xff800000bab77808 */ /* 0x001fe40003000000 */
[----:B------:R-:W-:Y:S02]  /*5e90*/  FMNMX.FTZ R166, R215, R158, !PT ;  /* 0x0000009ed7a67209 */ /* 0x000fe40007810000 */
[----:B------:R-:W-:-:S02]  /*5ea0*/  FMNMX.FTZ R178, R188, R159, !PT ;  /* 0x0000009fbcb27209 */ /* 0x000fc40007810000 */
[C---:B------:R-:W-:Y:S01]  /*5eb0*/  ISETP.GT.AND P3, PT, R174.reuse, 0x48, PT ;  /* 0x00000048ae00780c */ /* 0x040fe20003f64270 */
[----:B------:R-:W0:Y:S01]  /*5ec0*/  MUFU.TANH R163, R195 ;  /* 0x000000c300a37308 */ /* 0x000e220000002400 */
[----:B---3--:R-:W-:Y:S01]  /*5ed0*/  FSEL R190, R187, -INF , P5 ;  /* 0xff800000bbbe7808 */ /* 0x008fe20002800000 */
[----:B------:R-:W-:Y:S01]  /*5ee0*/  IMAD.U32 R187, RZ, RZ, UR4 ;  /* 0x00000004ffbb7e24 */ /* 0x000fe2000f8e00ff */
[----:B------:R-:W-:Y:S01]  /*5ef0*/  FMNMX.FTZ R159, R183, R166, !PT ;  /* 0x000000a6b79f7209 */ /* 0x000fe20007810000 */
[----:B------:R-:W-:Y:S01]  /*5f00*/  UIMAD UR4, UR36, 0xc00, UR7 ;  /* 0x00000c00240478a4 */ /* 0x000fe2000f8e0207 */
[----:B------:R-:W-:Y:S02]  /*5f10*/  FMNMX.FTZ R175, R189, R178, !PT ;  /* 0x000000b2bdaf7209 */ /* 0x000fe40007810000 */
[----:B------:R-:W-:Y:S01]  /*5f20*/  ISETP.GT.AND P4, PT, R174, 0x49, PT ;  /* 0x00000049ae00780c */ /* 0x000fe20003f84270 */
[----:B------:R2:W3:Y:S01]  /*5f30*/  MUFU.TANH R158, R198 ;  /* 0x000000c6009e7308 */ /* 0x0004e20000002400 */
[----:B----4-:R-:W-:-:S02]  /*5f40*/  FSEL R191, R20, -INF , P3 ;  /* 0xff80000014bf7808 */ /* 0x010fc40001800000 */
[----:B------:R-:W-:Y:S01]  /*5f50*/  FMNMX.FTZ R20, R190, R159, !PT ;  /* 0x0000009fbe147209 */ /* 0x000fe20007810000 */
[----:B------:R-:W-:Y:S01]  /*5f60*/  UMOV UR10, UR4 ;  /* 0x00000004000a7c82 */ /* 0x000fe20008000000 */
[----:B------:R-:W-:Y:S02]  /*5f70*/  FMNMX.FTZ R166, R192, R175, !PT ;  /* 0x000000afc0a67209 */ /* 0x000fe40007810000 */
[C---:B------:R-:W-:Y:S01]  /*5f80*/  ISETP.GT.AND P5, PT, R174.reuse, 0x50, PT ;  /* 0x00000050ae00780c */ /* 0x040fe20003fa4270 */
[----:B------:R-:W4:Y:S01]  /*5f90*/  MUFU.TANH R175, R199 ;  /* 0x000000c700af7308 */ /* 0x000f220000002400 */
[----:B--2---:R-:W-:Y:S02]  /*5fa0*/  FSEL R198, R21, -INF , P4 ;  /* 0xff80000015c67808 */ /* 0x004fe40002000000 */
[----:B------:R-:W-:Y:S02]  /*5fb0*/  FMNMX.FTZ R21, R191, R20, !PT ;  /* 0x00000014bf157209 */ /* 0x000fe40007810000 */
[----:B------:R-:W-:-:S02]  /*5fc0*/  ISETP.GT.AND P3, PT, R174, 0x51, PT ;  /* 0x00000051ae00780c */ /* 0x000fc40003f64270 */
[----:B-1----:R-:W-:Y:S02]  /*5fd0*/  FSEL R162, R162, -INF , P5 ;  /* 0xff800000a2a27808 */ /* 0x002fe40002800000 */
[----:B------:R-:W-:Y:S02]  /*5fe0*/  FMNMX.FTZ R21, R198, R21, !PT ;  /* 0x00000015c6157209 */ /* 0x000fe40007810000 */
[----:B------:R-:W-:Y:S02]  /*5ff0*/  FMNMX.FTZ R20, R193, R166, !PT ;  /* 0x000000a6c1147209 */ /* 0x000fe40007810000 */
[----:B------:R-:W-:Y:S02]  /*6000*/  ISETP.GT.AND P4, PT, R174, 0x58, PT ;  /* 0x00000058ae00780c */ /* 0x000fe40003f84270 */
[----:B0-----:R-:W-:Y:S01]  /*6010*/  FSEL R163, R163, -INF , P3 ;  /* 0xff800000a3a37808 */ /* 0x001fe20001800000 */
[----:B------:R-:W0:Y:S01]  /*6020*/  SHFL.BFLY PT, R159, R20, 0x2, 0x1f ;  /* 0x0c401f00149f7f89 */ /* 0x000e2200000e0000 */
[----:B------:R-:W-:-:S02]  /*6030*/  FMNMX.FTZ R166, R162, R21, !PT ;  /* 0x00000015a2a67209 */ /* 0x000fc40007810000 */
[----:B------:R-:W-:Y:S02]  /*6040*/  ISETP.GT.AND P3, PT, R174, 0x59, PT ;  /* 0x00000059ae00780c */ /* 0x000fe40003f64270 */
[----:B---3--:R-:W-:Y:S02]  /*6050*/  FSEL R174, R158, -INF , P4 ;  /* 0xff8000009eae7808 */ /* 0x008fe40002000000 */
[----:B------:R-:W-:Y:S02]  /*6060*/  FMNMX.FTZ R21, R163, R166, !PT ;  /* 0x000000a6a3157209 */ /* 0x000fe40007810000 */
[----:B----4-:R-:W-:Y:S02]  /*6070*/  FSEL R175, R175, -INF , P3 ;  /* 0xff800000afaf7808 */ /* 0x010fe40001800000 */
[----:B------:R-:W-:-:S04]  /*6080*/  FMNMX.FTZ R158, R174, R21, !PT ;  /* 0x00000015ae9e7209 */ /* 0x000fc80007810000 */
[----:B------:R-:W-:-:S05]  /*6090*/  FMNMX.FTZ R158, R175, R158, !PT ;  /* 0x0000009eaf9e7209 */ /* 0x000fca0007810000 */
[----:B------:R-:W1:Y:S01]  /*60a0*/  SHFL.BFLY PT, R21, R158, 0x2, 0x1f ;  /* 0x0c401f009e157f89 */ /* 0x000e6200000e0000 */
[----:B0-----:R-:W-:-:S05]  /*60b0*/  FMNMX.FTZ R159, R20, R159, !PT ;  /* 0x0000009f149f7209 */ /* 0x001fca0007810000 */
[----:B------:R-:W0:Y:S01]  /*60c0*/  SHFL.BFLY PT, R20, R159, 0x1, 0x1f ;  /* 0x0c201f009f147f89 */ /* 0x000e2200000e0000 */
[----:B-1----:R-:W-:-:S05]  /*60d0*/  FMNMX.FTZ R166, R158, R21, !PT ;  /* 0x000000159ea67209 */ /* 0x002fca0007810000 */
[----:B------:R-:W1:Y:S01]  /*60e0*/  SHFL.BFLY PT, R21, R166, 0x1, 0x1f ;  /* 0x0c201f00a6157f89 */ /* 0x000e6200000e0000 */
[----:B0-----:R-:W-:-:S04]  /*60f0*/  FMNMX.FTZ R20, R159, R20, !PT ;  /* 0x000000149f147209 */ /* 0x001fc80007810000 */
        /* <DEDUP_REMOVED lines=8> */
[----:B-1----:R-:W-:Y:S01]  /*6180*/  FMNMX.FTZ R21, R166, R21, !PT ;  /* 0x00000015a6157209 */ /* 0x002fe20007810000 */
[--C-:B------:R-:W-:Y:S01]  /*6190*/  FFMA.FTZ R166, R152, UR6, -R178.reuse ;  /* 0x0000000698a67c23 */ /* 0x100fe200080108b2 */
[----:B------:R-:W-:Y:S01]  /*61a0*/  FSEL R152, R20, RZ, P3 ;  /* 0x000000ff14987208 */ /* 0x000fe20001800000 */
[----:B------:R0:W-:Y:S01]  /*61b0*/  MUFU.EX2 R158, R171 ;  /* 0x000000ab009e7308 */ /* 0x0001e20000000800 */
[C---:B------:R-:W-:Y:S01]  /*61c0*/  FSETP.NEU.FTZ.AND P4, PT, R21.reuse, -INF , PT ;  /* 0xff8000001500780b */ /* 0x040fe20003f9d000 */
[C---:B------:R-:W-:Y:S01]  /*61d0*/  FMUL.FTZ R199, R21.reuse, UR6 ;  /* 0x0000000615c77c20 */ /* 0x040fe20008410000 */
[----:B------:R-:W-:Y:S01]  /*61e0*/  FFMA.FTZ R160, R160, UR6, -R178 ;  /* 0x00000006a0a07c23 */ /* 0x000fe200080108b2 */
[----:B------:R-:W-:Y:S01]  /*61f0*/  FADD.FTZ R152, -R152, R209 ;  /* 0x000000d198987221 */ /* 0x000fe20000010100 */
[----:B------:R-:W-:Y:S01]  /*6200*/  FSEL R153, R21, RZ, P4 ;  /* 0x000000ff15997208 */ /* 0x000fe20002000000 */
[----:B------:R-:W-:Y:S01]  /*6210*/  VIADD R209, R235, 0x8 ;  /* 0x00000008ebd17836 */ /* 0x000fe20000000000 */
[----:B------:R-:W-:Y:S01]  /*6220*/  FSEL R199, R199, RZ, P4 ;  /* 0x000000ffc7c77208 */ /* 0x000fe20002000000 */
[----:B------:R-:W-:Y:S01]  /*6230*/  FMUL.FTZ R194, R152, UR6 ;  /* 0x0000000698c27c20 */ /* 0x000fe20008410000 */
[----:B------:R-:W-:-:S02]  /*6240*/  @!P2 VIADD R152, R187, 0x32440 ;  /* 0x00032440bb98a836 */ /* 0x000fc40000000000 */
[----:B------:R-:W-:Y:S01]  /*6250*/  FADD.FTZ R153, -R153, R210 ;  /* 0x000000d299997221 */ /* 0x000fe20000010100 */
[----:B------:R-:W1:Y:S01]  /*6260*/  MUFU.EX2 R159, R159 ;  /* 0x0000009f009f7308 */ /* 0x000e620000000800 */
[--C-:B0-----:R-:W-:Y:S01]  /*6270*/  FFMA.FTZ R171, R157, UR6, -R199.reuse ;  /* 0x000000069dab7c23 */ /* 0x101fe200080108c7 */
[----:B------:R-:W-:Y:S01]  /*6280*/  IADD3 R157, -R235, 0xb, RZ ;  /* 0x0000000beb9d7810 */ /* 0x000fe20007ffe1ff */
[----:B------:R-:W-:Y:S01]  /*6290*/  FMUL.FTZ R195, R153, UR6 ;  /* 0x0000000699c37c20 */ /* 0x000fe20008410000 */
[----:B------:R-:W-:Y:S01]  /*62a0*/  @!P2 PRMT R152, RZ, 0x654, R152 ;  /* 0x00000654ff98a816 */ /* 0x000fe20000000098 */
[--C-:B------:R-:W-:Y:S01]  /*62b0*/  FFMA.FTZ R179, R155, UR6, -R199.reuse ;  /* 0x000000069bb37c23 */ /* 0x100fe200080108c7 */
[--C-:B------:R-:W-:Y:S01]  /*62c0*/  FFMA.FTZ R182, R154, UR6, -R199.reuse ;  /* 0x000000069ab67c23 */ /* 0x100fe200080108c7 */
[--C-:B------:R-:W-:Y:S01]  /*62d0*/  FFMA.FTZ R186, R223, UR6, -R199.reuse ;  /* 0x00000006dfba7c23 */ /* 0x100fe200080108c7 */
[----:B------:R0:W-:Y:S06]  /*62e0*/  BAR.ARV R157, 0x100 ;  /* 0x0004009d0000751d */ /* 0x0001ec0000002000 */
[----:B------:R1:W-:Y:S01]  /*62f0*/  @!P2 SYNCS.ARRIVE.TRANS64.RED.A1T0 RZ, [R152+URZ], RZ ;  /* 0x000000ff98ffa9a7 */ /* 0x0003e2000810043f */
[----:B------:R-:W2:Y:S01]  /*6300*/  MUFU.EX2 R194, R194 ;  /* 0x000000c200c27308 */ /* 0x000ea20000000800 */
[----:B------:R3:W-:Y:S01]  /*6310*/  BAR.SYNC.DEFER_BLOCKING R209, 0x100 ;  /* 0x000400d10000751d */ /* 0x0007e20000010000 */
[--C-:B------:R-:W-:Y:S01]  /*6320*/  FFMA.FTZ R161, R161, UR6, -R178.reuse ;  /* 0x00000006a1a17c23 */ /* 0x100fe200080108b2 */
[--C-:B------:R-:W-:Y:S01]  /*6330*/  FFMA.FTZ R196, R196, UR6, -R199.reuse ;  /* 0x00000006c4c47c23 */ /* 0x100fe200080108c7 */
[--C-:B------:R-:W-:Y:S01]  /*6340*/  FFMA.FTZ R210, R216, UR6, -R199.reuse ;  /* 0x00000006d8d27c23 */ /* 0x100fe200080108c7 */
[--C-:B------:R-:W-:Y:S01]  /*6350*/  FFMA.FTZ R216, R217, UR6, -R199.reuse ;  /* 0x00000006d9d87c23 */ /* 0x100fe200080108c7 */
[--C-:B------:R-:W-:Y:S01]  /*6360*/  FFMA.FTZ R217, R220, UR6, -R199.reuse ;  /* 0x00000006dcd97c23 */ /* 0x100fe200080108c7 */
[----:B-1----:R-:W-:Y:S01]  /*6370*/  F2FP.F16.F32.PACK_AB R152, R159, R158 ;  /* 0x0000009e9f98723e */ /* 0x002fe200000000ff */
[----:B------:R-:W1:Y:S01]  /*6380*/  MUFU.EX2 R195, R195 ;  /* 0x000000c300c37308 */ /* 0x000e620000000800 */
[--C-:B---3--:R-:W-:Y:S01]  /*6390*/  FFMA.FTZ R209, R213, UR6, -R199.reuse ;  /* 0x00000006d5d17c23 */ /* 0x108fe200080108c7 */
[--C-:B------:R-:W-:Y:S01]  /*63a0*/  FFMA.FTZ R213, R222, UR6, -R199.reuse ;  /* 0x00000006ded57c23 */ /* 0x100fe200080108c7 */
[--C-:B------:R-:W-:Y:S01]  /*63b0*/  FFMA.FTZ R164, R164, UR6, -R178.reuse ;  /* 0x00000006a4a47c23 */ /* 0x100fe200080108b2 */
[--C-:B------:R-:W-:Y:S01]  /*63c0*/  FFMA.FTZ R165, R165, UR6, -R178.reuse ;  /* 0x00000006a5a57c23 */ /* 0x100fe200080108b2 */
[--C-:B------:R-:W-:Y:S01]  /*63d0*/  FFMA.FTZ R168, R168, UR6, -R178.reuse ;  /* 0x00000006a8a87c23 */ /* 0x100fe200080108b2 */
[--C-:B------:R-:W-:Y:S01]  /*63e0*/  FFMA.FTZ R169, R169, UR6, -R178.reuse ;  /* 0x00000006a9a97c23 */ /* 0x100fe200080108b2 */
[--C-:B------:R-:W-:Y:S01]  /*63f0*/  FFMA.FTZ R214, R214, UR6, -R199.reuse ;  /* 0x00000006d6d67c23 */ /* 0x100fe200080108c7 */
        /* <DEDUP_REMOVED lines=135> */
[----:B------:R-:W-:Y:S01]  /*6c70*/  MUFU.EX2 R156, R156 ;  /* 0x0000009c009c7308 */ /* 0x000fe20000000800 */
[----:B---3--:R-:W-:Y:S01]  /*6c80*/  F2FP.F16.F32.PACK_AB R153, R179, R171 ;  /* 0x000000abb399723e */ /* 0x008fe200000000ff */
[--C-:B------:R-:W-:Y:S01]  /*6c90*/  FFMA.FTZ R220, R221, UR6, -R199.reuse ;  /* 0x00000006dddc7c23 */ /* 0x100fe200080108c7 */
[----:B----4-:R-:W-:Y:S01]  /*6ca0*/  F2FP.F16.F32.PACK_AB R155, R186, R182 ;  /* 0x000000b6ba9b723e */ /* 0x010fe200000000ff */
[--C-:B------:R-:W-:Y:S01]  /*6cb0*/  FFMA.FTZ R172, R172, UR6, -R178.reuse ;  /* 0x00000006acac7c23 */ /* 0x100fe200080108b2 */
[--C-:B------:R-:W-:Y:S01]  /*6cc0*/  FFMA.FTZ R173, R173, UR6, -R178.reuse ;  /* 0x00000006adad7c23 */ /* 0x100fe200080108b2 */
[--C-:B------:R-:W-:Y:S01]  /*6cd0*/  FFMA.FTZ R176, R176, UR6, -R178.reuse ;  /* 0x00000006b0b07c23 */ /* 0x100fe200080108b2 */
[----:B------:R-:W-:Y:S01]  /*6ce0*/  WARPGROUP.ARRIVE ;  /* 0x00000000000079c5 */ /* 0x000fe20000000000 */
[----:B------:R-:W1:Y:S01]  /*6cf0*/  MUFU.EX2 R167, R167 ;  /* 0x000000a700a77308 */ /* 0x000e620000000800 */
[--C-:B------:R-:W-:Y:S01]  /*6d00*/  FFMA.FTZ R177, R177, UR6, -R178.reuse ;  /* 0x00000006b1b17c23 */ /* 0x100fe200080108b2 */
[--C-:B------:R-:W-:Y:S01]  /*6d10*/  FFMA.FTZ R197, R197, UR6, -R199.reuse ;  /* 0x00000006c5c57c23 */ /* 0x100fe200080108c7 */
[--C-:B------:R-:W-:Y:S01]  /*6d20*/  FFMA.FTZ R211, R211, UR6, -R199.reuse ;  /* 0x00000006d3d37c23 */ /* 0x100fe200080108c7 */
[--C-:B------:R-:W-:Y:S01]  /*6d30*/  FFMA.FTZ R212, R212, UR6, -R199.reuse ;  /* 0x00000006d4d47c23 */ /* 0x100fe200080108c7 */
[----:B------:R-:W-:Y:S01]  /*6d40*/  HGMMA.64x256x16.F32 R24, R152, gdesc[UR8].tnspB, R24, gsb0 ;  /* 0x43e0000898187df0 */ /* 0x000fe20008000818 */
[----:B------:R-:W-:Y:S01]  /*6d50*/  UIADD3 UR10, UR4, 0x80, URZ ;  /* 0x00000080040a7890 */ /* 0x000fe2000fffe03f */
[--C-:B------:R-:W-:Y:S01]  /*6d60*/  FFMA.FTZ R215, R215, UR6, -R199.reuse ;  /* 0x00000006d7d77c23 */ /* 0x100fe200080108c7 */
[----:B------:R-:W-:Y:S01]  /*6d70*/  MUFU.EX2 R160, R160 ;  /* 0x000000a000a07308 */ /* 0x000fe20000000800 */
[----:B------:R-:W-:Y:S01]  /*6d80*/  UMOV UR11, 0x40000040 ;  /* 0x40000040000b7882 */ /* 0x000fe20000000000 */
        /* <DEDUP_REMOVED lines=20> */
[----:B------:R-:W-:Y:S01]  /*6ed0*/  ISETP.GT.AND P3, PT, R13, R208, PT ;  /* 0x000000d00d00720c */ /* 0x000fe20003f64270 */
[----:B------:R-:W-:Y:S01]  /*6ee0*/  @!P2 VIADD R187, R187, 0x32460 ;  /* 0x00032460bbbba836 */ /* 0x000fe20000000000 */
[----:B------:R-:W2:Y:S01]  /*6ef0*/  MUFU.EX2 R209, R209 ;  /* 0x000000d100d17308 */ /* 0x000ea20000000800 */
[----:B------:R-:W-:Y:S01]  /*6f00*/  FADD.FTZ R159, R159, R0 ;  /* 0x000000009f9f7221 */ /* 0x000fe20000010000 */
[----:B------:R-:W-:Y:S01]  /*6f10*/  FADD.FTZ R179, R179, R12 ;  /* 0x0000000cb3b37221 */ /* 0x000fe20000010000 */
[----:B------:R-:W-:Y:S01]  /*6f20*/  VIADD R13, R13, 0xffffffff ;  /* 0xffffffff0d0d7836 */ /* 0x000fe20000000000 */
[----:B------:R-:W-:Y:S01]  /*6f30*/  @!P2 PRMT R187, RZ, 0x654, R187 ;  /* 0x00000654ffbba816 */ /* 0x000fe200000000bb */
[----:B------:R-:W-:Y:S01]  /*6f40*/  FADD.FTZ R159, R166, R159 ;  /* 0x0000009fa69f7221 */ /* 0x000fe20000010000 */
[----:B------:R-:W-:-:S02]  /*6f50*/  FADD.FTZ R179, R182, R179 ;  /* 0x000000b3b6b37221 */ /* 0x000fc40000010000 */
[----:B------:R-:W-:Y:S01]  /*6f60*/  MUFU.EX2 R210, R210 ;  /* 0x000000d200d27308 */ /* 0x000fe20000000800 */
[----:B------:R-:W-:Y:S01]  /*6f70*/  FADD.FTZ R159, R170, R159 ;  /* 0x0000009faa9f7221 */ /* 0x000fe20000010000 */
[----:B------:R-:W-:-:S06]  /*6f80*/  FADD.FTZ R179, R186, R179 ;  /* 0x000000b3bab37221 */ /* 0x000fcc0000010000 */
[----:B------:R-:W3:Y:S08]  /*6f90*/  MUFU.EX2 R213, R213 ;  /* 0x000000d500d57308 */ /* 0x000ef00000000800 */
[----:B------:R-:W-:Y:S08]  /*6fa0*/  MUFU.EX2 R164, R164 ;  /* 0x000000a400a47308 */ /* 0x000ff00000000800 */
[----:B------:R-:W-:Y:S08]  /*6fb0*/  MUFU.EX2 R165, R165 ;  /* 0x000000a500a57308 */ /* 0x000ff00000000800 */
[----:B------:R-:W-:Y:S08]  /*6fc0*/  MUFU.EX2 R168, R168 ;  /* 0x000000a800a87308 */ /* 0x000ff00000000800 */
[----:B------:R-:W-:Y:S08]  /*6fd0*/  MUFU.EX2 R169, R169 ;  /* 0x000000a900a97308 */ /* 0x000ff00000000800 */
[----:B------:R-:W4:Y:S08]  /*6fe0*/  MUFU.EX2 R214, R214 ;  /* 0x000000d600d67308 */ /* 0x000f300000000800 */
[----:B------:R-:W5:Y:S08]  /*6ff0*/  MUFU.EX2 R216, R216 ;  /* 0x000000d800d87308 */ /* 0x000f700000000800 */
[----:B------:R-:W-:Y:S08]  /*7000*/  MUFU.EX2 R217, R217 ;  /* 0x000000d900d97308 */ /* 0x000ff00000000800 */
[----:B------:R-:W0:Y:S08]  /*7010*/  MUFU.EX2 R220, R220 ;  /* 0x000000dc00dc7308 */ /* 0x000e300000000800 */
[----:B------:R-:W-:Y:S08]  /*7020*/  MUFU.EX2 R172, R172 ;  /* 0x000000ac00ac7308 */ /* 0x000ff00000000800 */
[----:B------:R-:W-:Y:S08]  /*7030*/  MUFU.EX2 R173, R173 ;  /* 0x000000ad00ad7308 */ /* 0x000ff00000000800 */
[----:B------:R-:W-:Y:S08]  /*7040*/  MUFU.EX2 R176, R176 ;  /* 0x000000b000b07308 */ /* 0x000ff00000000800 */
[----:B------:R-:W-:Y:S08]  /*7050*/  MUFU.EX2 R177, R177 ;  /* 0x000000b100b17308 */ /* 0x000ff00000000800 */
[----:B------:R-:W0:Y:S08]  /*7060*/  MUFU.EX2 R197, R197 ;  /* 0x000000c500c57308 */ /* 0x000e300000000800 */
        /* <DEDUP_REMOVED lines=14> */
[----:B------:R-:W-:Y:S01]  /*7150*/  MUFU.EX2 R193, R193 ;  /* 0x000000c100c17308 */ /* 0x000fe20000000800 */
[----:B------:R-:W-:-:S02]  /*7160*/  WARPGROUP.DEPBAR.LE gsb0, 0x0 ;  /* 0x00008000000079c5 */ /* 0x000fc40000010000 */
[----:B-1----:R-:W-:Y:S01]  /*7170*/  F2FP.F16.F32.PACK_AB R152, R167, R156 ;  /* 0x0000009ca798723e */ /* 0x002fe200000000ff */
        /* <DEDUP_REMOVED lines=9> */
[----:B------:R-:W1:Y:S01]  /*7210*/  MUFU.EX2 R163, R163 ;  /* 0x000000a300a37308 */ /* 0x000e620000000800 */
[----:B------:R-:W-:Y:S01]  /*7220*/  FADD.FTZ R160, R160, R167 ;  /* 0x000000a7a0a07221 */ /* 0x000fe20000010000 */
[----:B------:R-:W-:Y:S01]  /*7230*/  FADD.FTZ R210, R210, R209 ;  /* 0x000000d1d2d27221 */ /* 0x000fe20000010000 */
[----:B------:R-:W-:-:S02]  /*7240*/  IMAD.MOV.U32 R209, RZ, RZ, R20 ;  /* 0x000000ffffd17224 */ /* 0x000fc400078e0014 */
[----:B------:R-:W-:Y:S01]  /*7250*/  HGMMA.64x256x16.F32 R24, R152, gdesc[UR8].tnspB, R24, gsb0 ;  /* 0x43e0000898187df0 */ /* 0x000fe20008000818 */
[----:B------:R-:W-:Y:S01]  /*7260*/  UIADD3 UR10, UR4, 0x100, URZ ;  /* 0x00000100040a7890 */ /* 0x000fe2000fffe03f */
[----:B------:R-:W-:Y:S01]  /*7270*/  FADD.FTZ R161, R161, R160 ;  /* 0x000000a0a1a17221 */ /* 0x000fe20000010000 */
[----:B------:R-:W-:Y:S01]  /*7280*/  UMOV UR11, 0x40000040 ;  /* 0x40000040000b7882 */ /* 0x000fe20000000000 */
[----:B------:R-:W-:Y:S01]  /*7290*/  MUFU.EX2 R174, R174 ;  /* 0x000000ae00ae7308 */ /* 0x000fe20000000800 */
[----:B------:R-:W-:Y:S01]  /*72a0*/  FADD.FTZ R213, R213, R210 ;  /* 0x000000d2d5d57221 */ /* 0x000fe20000010000 */
[----:B------:R-:W-:-:S03]  /*72b0*/  IMAD.MOV.U32 R210, RZ, RZ, R21 ;  /* 0x000000ffffd27224 */ /* 0x000fc600078e0015 */
[----:B----4-:R-:W-:-:S03]  /*72c0*/  FADD.FTZ R213, R214, R213 ;  /* 0x000000d5d6d57221 */ /* 0x010fc60000010000 */
[----:B------:R-:W2:Y:S01]  /*72d0*/  MUFU.EX2 R175, R175 ;  /* 0x000000af00af7308 */ /* 0x000ea20000000800 */
[----:B------:R-:W-:Y:S02]  /*72e0*/  WARPGROUP.DEPBAR.LE gsb0, 0x0 ;  /* 0x00008000000079c5 */ /* 0x000fe40000010000 */
[----:B------:R-:W-:Y:S01]  /*72f0*/  F2FP.F16.F32.PACK_AB R152, R165, R164 ;  /* 0x000000a4a598723e */ /* 0x000fe200000000ff */
[----:B------:R-:W-:Y:S01]  /*7300*/  FADD.FTZ R164, R164, R161 ;  /* 0x000000a1a4a47221 */ /* 0x000fe20000010000 */
[C---:B-----5:R-:W-:Y:S01]  /*7310*/  F2FP.F16.F32.PACK_AB R153, R216.reuse, R214 ;  /* 0x000000d6d899723e */ /* 0x060fe200000000ff */
        /* <DEDUP_REMOVED lines=16> */
[C---:B------:R-:W-:Y:S01]  /*7420*/  F2FP.F16.F32.PACK_AB R153, R211.reuse, R197 ;  /* 0x000000c5d399723e */ /* 0x040fe200000000ff */
[----:B------:R-:W-:Y:S01]  /*7430*/  FADD.FTZ R211, R211, R220 ;  /* 0x000000dcd3d37221 */ /* 0x000fe20000010000 */
[----:B------:R-:W-:Y:S01]  /*7440*/  F2FP.F16.F32.PACK_AB R154, R177, R176 ;  /* 0x000000b0b19a723e */ /* 0x000fe200000000ff */
[----:B------:R-:W-:Y:S01]  /*7450*/  FADD.FTZ R173, R173, R172 ;  /* 0x000000acadad7221 */ /* 0x000fe20000010000 */
[C---:B------:R-:W-:Y:S01]  /*7460*/  F2FP.F16.F32.PACK_AB R155, R215.reuse, R212 ;  /* 0x000000d4d79b723e */ /* 0x040fe200000000ff */
[----:B------:R-:W-:Y:S02]  /*7470*/  FADD.FTZ R212, R212, R211 ;  /* 0x000000d3d4d47221 */ /* 0x000fe40000010000 */
[----:B------:R-:W-:Y:S01]  /*7480*/  FADD.FTZ R176, R176, R173 ;  /* 0x000000adb0b07221 */ /* 0x000fe20000010000 */
[----:B------:R-:W-:Y:S01]  /*7490*/  WARPGROUP.ARRIVE ;  /* 0x00000000000079c5 */ /* 0x000fe20000000000 */
[----:B------:R-:W-:-:S02]  /*74a0*/  FADD.FTZ R212, R215, R212 ;  /* 0x000000d4d7d47221 */ /* 0x000fc40000010000 */
        /* <DEDUP_REMOVED lines=24> */
[----:B-1----:R-:W-:Y:S01]  /*7630*/  F2FP.F16.F32.PACK_AB R153, R163, R162 ;  /* 0x000000a2a399723e */ /* 0x002fe200000000ff */
        /* <DEDUP_REMOVED lines=14> */
.L_x_13615:
[----:B------:R-:W-:-:S13]  /*7720*/  ISETP.GE.AND P1, PT, R13, RZ, PT ;  /* 0x000000ff0d00720c */ /* 0x000fda0003f26270 */
[----:B------:R-:W-:Y:S05]  /*7730*/  @!P1 BRA `(.L_x_13625) ;  /* 0x0000002800489947 */ /* 0x000fea0003800000 */
[----:B------:R-:W-:Y:S01]  /*7740*/  IMAD.MOV.U32 R209, RZ, RZ, R21 ;  /* 0x000000ffffd17224 */ /* 0x000fe200078e0015 */
[----:B------:R-:W-:Y:S01]  /*7750*/  ULDC UR4, c[0x0][0xad0] ;  /* 0x0002b40000047ab9 */ /* 0x000fe20000000800 */
[----:B------:R-:W-:-:S07]  /*7760*/  IMAD.MOV.U32 R208, RZ, RZ, R20 ;  /* 0x000000ffffd07224 */ /* 0x000fce00078e0014 */
.L_x_13634:
[----:B------:R-:W-:-:S04]  /*7770*/  UIADD3 UR36, UR36, 0x1, URZ ;  /* 0x0000000124247890 */ /* 0x000fc8000fffe03f */
[----:B------:R-:W-:-:S04]  /*7780*/  UISETP.NE.AND UP0, UPT, UR36, 0x2, UPT ;  /* 0x000000022400788c */ /* 0x000fc8000bf05270 */
[----:B------:R-:W-:Y:S02]  /*7790*/  USEL UR5, URZ, 0x1, UP0 ;  /* 0x000000013f057887 */ /* 0x000fe40008000000 */
[----:B------:R-:W-:Y:S02]  /*77a0*/  USEL UR36, UR36, URZ, UP0 ;  /* 0x0000003f24247287 */ /* 0x000fe40008000000 */
[----:B------:R-:W-:Y:S01]  /*77b0*/  ULOP3.LUT UR37, UR37, UR5, URZ, 0x3c, !UPT ;  /* 0x0000000525257292 */ /* 0x000fe2000f8e3c3f */
[----:B-1----:R-:W-:Y:S11]  /*77c0*/  @!P0 BRA `(.L_x_13626) ;  /* 0x0000000000048947 */ /* 0x002ff60003800000 */
[----:B------:R-:W-:Y:S01]  /*77d0*/  BPT.TRAP 0x1 ;  /* 0x000000040000795c */ /* 0x000fe20000300000 */
.L_x_13626:
        /* <DEDUP_REMOVED lines=9> */
.L_x_13627:
[----:B--2---:R-:W-:Y:S05]  /*7870*/  @P1 BRA `(.L_x_13628) ;  /* 0x0000000000081947 */ /* 0x004fea0003800000 */
[----:B------:R-:W2:Y:S02]  /*7880*/  SYNCS.PHASECHK.TRANS64.TRYWAIT P1, [UR5+0x32430], R20 ;  /* 0x03243014ff0075a7 */ /* 0x000ea40008020145 */
[----:B--2---:R-:W-:Y:S05]  /*7890*/  @!P1 BRA `(.L_x_13629) ;  /* 0x000000b000f09947 */ /* 0x004fea0003800000 */
.L_x_13628:
[----:B------:R-:W-:Y:S01]  /*78a0*/  R2UR UR52, R22 ;  /* 0x00000000163472ca */ /* 0x000fe200000e0000 */
[----:B------:R-:W-:Y:S01]  /*78b0*/  UIMAD UR6, UR36, 0x300, UR60 ;  /* 0x00000300240678a4 */ /* 0x000fe2000f8e023c */
[----:B------:R-:W-:Y:S01]  /*78c0*/  R2UR UR53, R23 ;  /* 0x00000000173572ca */ /* 0x000fe200000e0000 */
[----:B0-----:R-:W-:Y:S01]  /*78d0*/  WARPGROUP.ARRIVE ;  /* 0x00000000000079c5 */ /* 0x001fe20000000000 */
        /* <DEDUP_REMOVED lines=27> */
.L_x_13630:
[----:B------:R0:W3:Y:S01]  /*7a90*/  SYNCS.PHASECHK.TRANS64.TRYWAIT P1, [UR5+0x32450], R20 ;  /* 0x03245014ff0075a7 */ /* 0x0000e20008020145 */
[----:B------:R-:W-:Y:S05]  /*7aa0*/  @!P0 BRA `(.L_x_13631) ;  /* 0x0000000000048947 */ /* 0x000fea0003800000 */
[----:B------:R-:W-:Y:S01]  /*7ab0*/  BPT.TRAP 0x1 ;  /* 0x000000040000795c */ /* 0x000fe20000300000 */
.L_x_13631:
[----:B---3--:R-:W-:Y:S05]  /*7ac0*/  @P1 BRA `(.L_x_13632) ;  /* 0x0000000000081947 */ /* 0x008fea0003800000 */
[----:B------:R-:W3:Y:S02]  /*7ad0*/  SYNCS.PHASECHK.TRANS64.TRYWAIT P1, [UR5+0x32450], R20 ;  /* 0x03245014ff0075a7 */ /* 0x000ee40008020145 */
[----:B---3--:R-:W-:Y:S05]  /*7ae0*/  @!P1 BRA `(.L_x_13633) ;  /* 0x000000b000749947 */ /* 0x008fea0003800000 */
.L_x_13632:
        /* <DEDUP_REMOVED lines=10> */
[C---:B------:R-:W-:Y:S01]  /*7b90*/  ISETP.GT.AND P1, PT, R13.reuse, RZ, PT ;  /* 0x000000ff0d00720c */ /* 0x040fe20003f24270 */
[----:B------:R-:W-:Y:S01]  /*7ba0*/  UMOV UR15, 0x40000040 ;  /* 0x40000040000f7882 */ /* 0x000fe20000000000 */
[----:B------:R-:W-:Y:S01]  /*7bb0*/  UIADD3 UR18, UR6, 0x306, URZ ;  /* 0x0000030606127890 */ /* 0x000fe2000fffe03f */
[----:B------:R-:W-:Y:S01]  /*7bc0*/  VIADD R13, R13, 0xffffffff ;  /* 0xffffffff0d0d7836 */ /* 0x000fe20000000000 */
        /* <DEDUP_REMOVED lines=85> */
[----:B--2---:R-:W-:Y:S01]  /*8120*/  FMUL.FTZ R21, R152, UR4 ;  /* 0x0000000498157c20 */ /* 0x004fe20008410000 */
        /* <DEDUP_REMOVED lines=99> */
[----:B------:R-:W-:-:S05]  /*8760*/  FMUL.FTZ R196, R195, UR4 ;  /* 0x00000004c3c47c20 */ /* 0x000fca0008410000 */
        /* <DEDUP_REMOVED lines=38> */
[----:B-1----:R-:W-:-:S05]  /*89d0*/  FMNMX.FTZ R194, R193, R194, !PT ;  /* 0x000000c2c1c27209 */ /* 0x002fca0007810000 */
[----:B------:R-:W1:Y:S02]  /*89e0*/  SHFL.BFLY PT, R197, R194, 0x2, 0x1f ;  /* 0x0c401f00c2c57f89 */ /* 0x000e6400000e0000 */
[----:B------:R-:W3:Y:S01]  /*89f0*/  MUFU.TANH R212, R212 ;  /* 0x000000d400d47308 */ /* 0x000ee20000002400 */
[----:B--2---:R-:W-:-:S04]  /*8a00*/  FMNMX.FTZ R195, R196, R195, !PT ;  /* 0x000000c3c4c37209 */ /* 0x004fc80007810000 */
[----:B0-----:R-:W-:-:S04]  /*8a10*/  FMNMX.FTZ R195, R198, R195, !PT ;  /* 0x000000c3c6c37209 */ /* 0x001fc80007810000 */
[----:B---3--:R-:W-:-:S05]  /*8a20*/  FMNMX.FTZ R195, R212, R195, !PT ;  /* 0x000000c3d4c37209 */ /* 0x008fca0007810000 */
[----:B------:R-:W0:Y:S01]  /*8a30*/  SHFL.BFLY PT, R214, R195, 0x2, 0x1f ;  /* 0x0c401f00c3d67f89 */ /* 0x000e2200000e0000 */
[----:B-1----:R-:W-:-:S05]  /*8a40*/  FMNMX.FTZ R197, R194, R197, !PT ;  /* 0x000000c5c2c57209 */ /* 0x002fca0007810000 */
[----:B------:R-:W1:Y:S01]  /*8a50*/  SHFL.BFLY PT, R20, R197, 0x1, 0x1f ;  /* 0x0c201f00c5147f89 */ /* 0x000e6200000e0000 */
[----:B0-----:R-:W-:-:S05]  /*8a60*/  FMNMX.FTZ R214, R195, R214, !PT ;  /* 0x000000d6c3d67209 */ /* 0x001fca0007810000 */
[----:B------:R-:W0:Y:S01]  /*8a70*/  SHFL.BFLY PT, R199, R214, 0x1, 0x1f ;  /* 0x0c201f00d6c77f89 */ /* 0x000e2200000e0000 */
[----:B-1----:R-:W-:-:S05]  /*8a80*/  FMNMX.FTZ R20, R197, R20, !PT ;  /* 0x00000014c5147209 */ /* 0x002fca0007810000 */
[C---:B------:R-:W-:Y:S01]  /*8a90*/  FADD.FTZ R194, -R20.reuse, R208 ;  /* 0x000000d014c27221 */ /* 0x040fe20000010100 */
[----:B------:R-:W-:-:S03]  /*8aa0*/  FMUL.FTZ R208, R20, UR6 ;  /* 0x0000000614d07c20 */ /* 0x000fc60008410000 */
[----:B------:R-:W-:Y:S01]  /*8ab0*/  FMUL.FTZ R194, R194, UR6 ;  /* 0x00000006c2c27c20 */ /* 0x000fe20008410000 */
[--C-:B------:R-:W-:Y:S01]  /*8ac0*/  FFMA.FTZ R215, R21, UR6, -R208.reuse ;  /* 0x0000000615d77c23 */ /* 0x100fe200080108d0 */
[--C-:B------:R-:W-:Y:S01]  /*8ad0*/  FFMA.FTZ R197, R152, UR6, -R208.reuse ;  /* 0x0000000698c57c23 */ /* 0x100fe200080108d0 */
[--C-:B------:R-:W-:Y:S01]  /*8ae0*/  FFMA.FTZ R213, R157, UR6, -R208.reuse ;  /* 0x000000069dd57c23 */ /* 0x100fe200080108d0 */
[----:B------:R-:W-:Y:S01]  /*8af0*/  IADD3 R157, -R220, 0xb, RZ ;  /* 0x0000000bdc9d7810 */ /* 0x000fe20007ffe1ff */
        /* <DEDUP_REMOVED lines=9> */
[----:B0-----:R-:W-:Y:S01]  /*8b90*/  FMNMX.FTZ R21, R214, R199, !PT ;  /* 0x000000c7d6157209 */ /* 0x001fe20007810000 */
[----:B-1----:R-:W-:Y:S01]  /*8ba0*/  IMAD.U32 R215, RZ, RZ, UR5 ;  /* 0x00000005ffd77e24 */ /* 0x002fe2000f8e00ff */
[----:B------:R-:W-:Y:S01]  /*8bb0*/  UIMAD UR5, UR36, 0xc00, UR7 ;  /* 0x00000c00240578a4 */ /* 0x000fe2000f8e0207 */
[--C-:B------:R-:W-:Y:S01]  /*8bc0*/  FFMA.FTZ R169, R169, UR6, -R208.reuse ;  /* 0x00000006a9a97c23 */ /* 0x100fe200080108d0 */
[--C-:B------:R-:W-:Y:S01]  /*8bd0*/  FFMA.FTZ R171, R171, UR6, -R208.reuse ;  /* 0x00000006abab7c23 */ /* 0x100fe200080108d0 */
[C---:B------:R-:W-:Y:S01]  /*8be0*/  FADD.FTZ R152, -R21.reuse, R209 ;  /* 0x000000d115987221 */ /* 0x040fe20000010100 */
[----:B------:R-:W-:Y:S01]  /*8bf0*/  FMUL.FTZ R217, R21, UR6 ;  /* 0x0000000615d97c20 */ /* 0x000fe20008410000 */
[----:B------:R-:W-:Y:S01]  /*8c00*/  MUFU.EX2 R197, R197 ;  /* 0x000000c500c57308 */ /* 0x000fe20000000800 */
[----:B------:R-:W-:Y:S01]  /*8c10*/  FFMA.FTZ R170, R170, UR6, -R208 ;  /* 0x00000006aaaa7c23 */ /* 0x000fe200080108d0 */
[----:B------:R-:W-:Y:S01]  /*8c20*/  FMUL.FTZ R209, R152, UR6 ;  /* 0x0000000698d17c20 */ /* 0x000fe20008410000 */
[----:B------:R-:W-:-:S02]  /*8c30*/  @!P2 VIADD R152, R215, 0x32440 ;  /* 0x00032440d798a836 */ /* 0x000fc40000000000 */
[--C-:B------:R-:W-:Y:S01]  /*8c40*/  FFMA.FTZ R214, R153, UR6, -R217.reuse ;  /* 0x0000000699d67c23 */ /* 0x100fe200080108d9 */
[----:B------:R-:W-:Y:S02]  /*8c50*/  VIADD R153, R220, 0x8 ;  /* 0x00000008dc997836 */ /* 0x000fe40000000000 */
[--C-:B------:R-:W-:Y:S01]  /*8c60*/  FFMA.FTZ R216, R154, UR6, -R217.reuse ;  /* 0x000000069ad87c23 */ /* 0x100fe200080108d9 */
[--C-:B------:R-:W-:Y:S01]  /*8c70*/  FFMA.FTZ R210, R210, UR6, -R217.reuse ;  /* 0x00000006d2d27c23 */ /* 0x100fe200080108d9 */
[----:B------:R-:W-:Y:S01]  /*8c80*/  @!P2 PRMT R152, RZ, 0x654, R152 ;  /* 0x00000654ff98a816 */ /* 0x000fe20000000098 */
[--C-:B------:R-:W-:Y:S01]  /*8c90*/  FFMA.FTZ R211, R211, UR6, -R217.reuse ;  /* 0x00000006d3d37c23 */ /* 0x100fe200080108d9 */
[----:B------:R1:W-:Y:S06]  /*8ca0*/  BAR.ARV R157, 0x100 ;  /* 0x0004009d0000751d */ /* 0x0003ec0000002000 */
[----:B------:R0:W-:Y:S01]  /*8cb0*/  @!P2 SYNCS.ARRIVE.TRANS64.RED.A1T0 RZ, [R152+URZ], RZ ;  /* 0x000000ff98ffa9a7 */ /* 0x0001e2000810043f */
        /* <DEDUP_REMOVED lines=136> */
[----:B0-----:R-:W-:Y:S01]  /*9540*/  F2FP.F16.F32.PACK_AB R152, R197, R195 ;  /* 0x000000c3c598723e */ /* 0x001fe200000000ff */
[----:B------:R-:W-:Y:S01]  /*9550*/  UMOV UR10, UR5 ;  /* 0x00000005000a7c82 */ /* 0x000fe20008000000 */
[----:B--2---:R-:W-:Y:S01]  /*9560*/  F2FP.F16.F32.PACK_AB R154, R213, R199 ;  /* 0x000000c7d59a723e */ /* 0x004fe200000000ff */
[--C-:B------:R-:W-:Y:S01]  /*9570*/  FFMA.FTZ R159, R159, UR6, -R217.reuse ;  /* 0x000000069f9f7c23 */ /* 0x100fe200080108d9 */
[----:B----4-:R-:W-:Y:S01]  /*9580*/  F2FP.F16.F32.PACK_AB R153, R216, R214 ;  /* 0x000000d6d899723e */ /* 0x010fe200000000ff */
[--C-:B------:R-:W-:Y:S01]  /*9590*/  FFMA.FTZ R160, R160, UR6, -R217.reuse ;  /* 0x00000006a0a07c23 */ /* 0x100fe200080108d9 */
[----:B-----5:R-:W-:Y:S01]  /*95a0*/  F2FP.F16.F32.PACK_AB R155, R211, R210 ;  /* 0x000000d2d39b723e */ /* 0x020fe200000000ff */
[--C-:B------:R-:W-:Y:S01]  /*95b0*/  FFMA.FTZ R165, R165, UR6, -R217.reuse ;  /* 0x00000006a5a57c23 */ /* 0x100fe200080108d9 */
[--C-:B------:R-:W-:Y:S01]  /*95c0*/  FFMA.FTZ R167, R167, UR6, -R217.reuse ;  /* 0x00000006a7a77c23 */ /* 0x100fe200080108d9 */
[----:B------:R-:W0:Y:S01]  /*95d0*/  MUFU.EX2 R156, R156 ;  /* 0x0000009c009c7308 */ /* 0x000e220000000800 */
[----:B------:R-:W-:Y:S01]  /*95e0*/  WARPGROUP.ARRIVE ;  /* 0x00000000000079c5 */ /* 0x000fe20000000000 */
[--C-:B------:R-:W-:Y:S01]  /*95f0*/  FFMA.FTZ R166, R166, UR6, -R217.reuse ;  /* 0x00000006a6a67c23 */ /* 0x100fe200080108d9 */
[--C-:B------:R-:W-:Y:S01]  /*9600*/  FFMA.FTZ R168, R168, UR6, -R217.reuse ;  /* 0x00000006a8a87c23 */ /* 0x100fe200080108d9 */
[--C-:B------:R-:W-:Y:S01]  /*9610*/  FFMA.FTZ R173, R173, UR6, -R217.reuse ;  /* 0x00000006adad7c23 */ /* 0x100fe200080108d9 */
[--C-:B------:R-:W-:Y:S01]  /*9620*/  FFMA.FTZ R175, R175, UR6, -R217.reuse ;  /* 0x00000006afaf7c23 */ /* 0x100fe200080108d9 */
[--C-:B------:R-:W-:Y:S01]  /*9630*/  FFMA.FTZ R172, R172, UR6, -R208.reuse ;  /* 0x00000006acac7c23 */ /* 0x100fe200080108d0 */
[----:B------:R-:W-:Y:S01]  /*9640*/  HGMMA.64x256x16.F32 R24, R152, gdesc[UR8].tnspB, R24, gsb0 ;  /* 0x43e0000898187df0 */ /* 0x000fe20008000818 */
[----:B------:R-:W2:Y:S01]  /*9650*/  MUFU.EX2 R158, R158 ;  /* 0x0000009e009e7308 */ /* 0x000ea20000000800 */
[----:B------:R-:W-:Y:S01]  /*9660*/  UIADD3 UR10, UR5, 0x80, URZ ;  /* 0x00000080050a7890 */ /* 0x000fe2000fffe03f */
[--C-:B------:R-:W-:Y:S01]  /*9670*/  FFMA.FTZ R177, R177, UR6, -R208.reuse ;  /* 0x00000006b1b17c23 */ /* 0x100fe200080108d0 */
[----:B------:R-:W-:Y:S01]  /*9680*/  UMOV UR11, 0x40000040 ;  /* 0x40000040000b7882 */ /* 0x000fe20000000000 */
        /* <DEDUP_REMOVED lines=12> */
[----:B------:R-:W3:Y:S01]  /*9750*/  MUFU.EX2 R163, R163 ;  /* 0x000000a300a37308 */ /* 0x000ee20000000800 */
        /* <DEDUP_REMOVED lines=11> */
[----:B------:R-:W-:Y:S01]  /*9810*/  FFMA.FTZ R0, R194, R0, R195 ;  /* 0x00000000c2007223 */ /* 0x000fe200000100c3 */
[----:B------:R-:W-:Y:S01]  /*9820*/  FFMA.FTZ R209, R209, R12, R214 ;  /* 0x0000000cd1d17223 */ /* 0x000fe200000100d6 */
[----:B------:R-:W-:-:S02]  /*9830*/  @!P2 VIADD R215, R215, 0x32460 ;  /* 0x00032460d7d7a836 */ /* 0x000fc40000000000 */
[----:B------:R-:W4:Y:S01]  /*9840*/  MUFU.EX2 R160, R160 ;  /* 0x000000a000a07308 */ /* 0x000f220000000800 */
[----:B------:R-:W-:Y:S01]  /*9850*/  FADD.FTZ R0, R197, R0 ;  /* 0x00000000c5007221 */ /* 0x000fe20000010000 */
[----:B------:R-:W-:Y:S01]  /*9860*/  FADD.FTZ R209, R216, R209 ;  /* 0x000000d1d8d17221 */ /* 0x000fe20000010000 */
[----:B------:R-:W-:Y:S01]  /*9870*/  @!P2 PRMT R215, RZ, 0x654, R215 ;  /* 0x00000654ffd7a816 */ /* 0x000fe200000000d7 */
[----:B------:R-:W-:Y:S02]  /*9880*/  IMAD.MOV.U32 R208, RZ, RZ, R20 ;  /* 0x000000ffffd07224 */ /* 0x000fe400078e0014 */
[----:B------:R-:W-:Y:S01]  /*9890*/  FADD.FTZ R0, R199, R0 ;  /* 0x00000000c7007221 */ /* 0x000fe20000010000 */
[----:B------:R-:W-:Y:S01]  /*98a0*/  FADD.FTZ R210, R210, R209 ;  /* 0x000000d1d2d27221 */ /* 0x000fe20000010000 */
[----:B------:R-:W-:Y:S01]  /*98b0*/  IMAD.MOV.U32 R209, RZ, RZ, R21 ;  /* 0x000000ffffd17224 */ /* 0x000fe200078e0015 */
[----:B------:R-:W-:Y:S01]  /*98c0*/  MUFU.EX2 R165, R165 ;  /* 0x000000a500a57308 */ /* 0x000fe20000000800 */
[----:B------:R-:W-:Y:S01]  /*98d0*/  FADD.FTZ R213, R213, R0 ;  /* 0x00000000d5d57221 */ /* 0x000fe20000010000 */
[----:B------:R-:W-:-:S03]  /*98e0*/  FADD.FTZ R210, R211, R210 ;  /* 0x000000d2d3d27221 */ /* 0x000fc60000010000 */
[----:B0-----:R-:W-:-:S03]  /*98f0*/  FADD.FTZ R213, R156, R213 ;  /* 0x000000d59cd57221 */ /* 0x001fc60000010000 */
[----:B------:R-:W0:Y:S08]  /*9900*/  MUFU.EX2 R167, R167 ;  /* 0x000000a700a77308 */ /* 0x000e300000000800 */
[----:B------:R-:W5:Y:S08]  /*9910*/  MUFU.EX2 R162, R162 ;  /* 0x000000a200a27308 */ /* 0x000f700000000800 */
[----:B------:R-:W-:Y:S08]  /*9920*/  MUFU.EX2 R164, R164 ;  /* 0x000000a400a47308 */ /* 0x000ff00000000800 */
[----:B------:R-:W-:Y:S08]  /*9930*/  MUFU.EX2 R169, R169 ;  /* 0x000000a900a97308 */ /* 0x000ff00000000800 */
[----:B------:R-:W-:Y:S08]  /*9940*/  MUFU.EX2 R171, R171 ;  /* 0x000000ab00ab7308 */ /* 0x000ff00000000800 */
[----:B------:R-:W1:Y:S08]  /*9950*/  MUFU.EX2 R166, R166 ;  /* 0x000000a600a67308 */ /* 0x000e700000000800 */
[----:B------:R-:W1:Y:S08]  /*9960*/  MUFU.EX2 R168, R168 ;  /* 0x000000a800a87308 */ /* 0x000e700000000800 */
[----:B------:R-:W-:Y:S08]  /*9970*/  MUFU.EX2 R173, R173 ;  /* 0x000000ad00ad7308 */ /* 0x000ff00000000800 */
[----:B------:R-:W1:Y:S08]  /*9980*/  MUFU.EX2 R175, R175 ;  /* 0x000000af00af7308 */ /* 0x000e700000000800 */
        /* <DEDUP_REMOVED lines=20> */
[----:B--2---:R-:W-:-:S05]  /*9ad0*/  F2FP.F16.F32.PACK_AB R152, R158, R156 ;  /* 0x0000009c9e98723e */ /* 0x004fca00000000ff */
[----:B------:R-:W2:Y:S01]  /*9ae0*/  MUFU.EX2 R193, R193 ;  /* 0x000000c100c17308 */ /* 0x000ea20000000800 */
[----:B---3--:R-:W-:Y:S01]  /*9af0*/  F2FP.F16.F32.PACK_AB R154, R163, R161 ;  /* 0x000000a1a39a723e */ /* 0x008fe200000000ff */
[----:B------:R-:W-:Y:S01]  /*9b00*/  FADD.FTZ R158, R158, R213 ;  /* 0x000000d59e9e7221 */ /* 0x000fe20000010000 */
[C---:B----4-:R-:W-:Y:S01]  /*9b10*/  F2FP.F16.F32.PACK_AB R153, R160.reuse, R159 ;  /* 0x0000009fa099723e */ /* 0x050fe200000000ff */
[----:B------:R-:W-:Y:S01]  /*9b20*/  FADD.FTZ R159, R159, R210 ;  /* 0x000000d29f9f7221 */ /* 0x000fe20000010000 */
[----:B0-----:R-:W-:Y:S01]  /*9b30*/  F2FP.F16.F32.PACK_AB R155, R167, R165 ;  /* 0x000000a5a79b723e */ /* 0x001fe200000000ff */
[----:B------:R-:W-:Y:S02]  /*9b40*/  FADD.FTZ R158, R161, R158 ;  /* 0x0000009ea19e7221 */ /* 0x000fe40000010000 */
[----:B------:R-:W-:Y:S01]  /*9b50*/  MUFU.EX2 R190, R190 ;  /* 0x000000be00be7308 */ /* 0x000fe20000000800 */
[----:B------:R-:W-:Y:S01]  /*9b60*/  WARPGROUP.ARRIVE ;  /* 0x00000000000079c5 */ /* 0x000fe20000000000 */
[----:B------:R-:W-:Y:S01]  /*9b70*/  FADD.FTZ R160, R160, R159 ;  /* 0x0000009fa0a07221 */ /* 0x000fe20000010000 */
[----:B------:R-:W-:-:S03]  /*9b80*/  FADD.FTZ R163, R163, R158 ;  /* 0x0000009ea3a37221 */ /* 0x000fc60000010000 */
[----:B------:R-:W-:Y:S01]  /*9b90*/  FADD.FTZ R160, R165, R160 ;  /* 0x000000a0a5a07221 */ /* 0x000fe20000010000 */
[----:B------:R-:W-:Y:S01]  /*9ba0*/  HGMMA.64x256x16.F32 R24, R152, gdesc[UR8].tnspB, R24, gsb0 ;  /* 0x43e0000898187df0 */ /* 0x000fe20008000818 */
[----:B------:R-:W-:Y:S01]  /*9bb0*/  UIADD3 UR10, UR5, 0x100, URZ ;  /* 0x00000100050a7890 */ /* 0x000fe2000fffe03f */
[----:B------:R-:W0:Y:S01]  /*9bc0*/  MUFU.EX2 R223, R223 ;  /* 0x000000df00df7308 */ /* 0x000e220000000800 */
[----:B------:R-:W-:Y:S01]  /*9bd0*/  UMOV UR11, 0x40000040 ;  /* 0x40000040000b7882 */ /* 0x000fe20000000000 */
[----:B------:R-:W-:Y:S01]  /*9be0*/  FADD.FTZ R167, R167, R160 ;  /* 0x000000a0a7a77221 */ /* 0x000fe20000010000 */
[----:B-----5:R-:W-:-:S03]  /*9bf0*/  FADD.FTZ R163, R162, R163 ;  /* 0x000000a3a2a37221 */ /* 0x020fc60000010000 */
[----:B-1----:R-:W-:Y:S02]  /*9c00*/  FADD.FTZ R167, R166, R167 ;  /* 0x000000a7a6a77221 */ /* 0x002fe40000010000 */
[----:B------:R-:W-:Y:S08]  /*9c10*/  MUFU.EX2 R192, R192 ;  /* 0x000000c000c07308 */ /* 0x000ff00000000800 */
[----:B------:R-:W1:Y:S01]  /*9c20*/  MUFU.EX2 R217, R217 ;  /* 0x000000d900d97308 */ /* 0x000e620000000800 */
[----:B------:R-:W-:-:S02]  /*9c30*/  WARPGROUP.DEPBAR.LE gsb0, 0x0 ;  /* 0x00008000000079c5 */ /* 0x000fc40000010000 */
[C---:B------:R-:W-:Y:S01]  /*9c40*/  F2FP.F16.F32.PACK_AB R152, R164.reuse, R162 ;  /* 0x000000a2a498723e */ /* 0x040fe200000000ff */
[----:B------:R-:W-:Y:S01]  /*9c50*/  FADD.FTZ R164, R164, R163 ;  /* 0x000000a3a4a47221 */ /* 0x000fe20000010000 */
[----:B------:R-:W-:Y:S02]  /*9c60*/  F2FP.F16.F32.PACK_AB R154, R171, R169 ;  /* 0x000000a9ab9a723e */ /* 0x000fe400000000ff */
[C---:B------:R-:W-:Y:S01]  /*9c70*/  F2FP.F16.F32.PACK_AB R153, R168.reuse, R166 ;  /* 0x000000a6a899723e */ /* 0x040fe200000000ff */
[----:B------:R-:W-:Y:S01]  /*9c80*/  FADD.FTZ R168, R168, R167 ;  /* 0x000000a7a8a87221 */ /* 0x000fe20000010000 */
[----:B------:R-:W-:Y:S01]  /*9c90*/  F2FP.F16.F32.PACK_AB R155, R175, R173 ;  /* 0x000000adaf9b723e */ /* 0x000fe200000000ff */
[----:B------:R-:W-:Y:S02]  /*9ca0*/  FADD.FTZ R164, R169, R164 ;  /* 0x000000a4a9a47221 */ /* 0x000fe40000010000 */
[----:B------:R-:W-:Y:S01]  /*9cb0*/  FADD.FTZ R168, R173, R168 ;  /* 0x000000a8ada87221 */ /* 0x000fe20000010000 */
[----:B------:R-:W-:Y:S01]  /*9cc0*/  WARPGROUP.ARRIVE ;  /* 0x00000000000079c5 */ /* 0x000fe20000000000 */
[----:B------:R-:W-:-:S02]  /*9cd0*/  FADD.FTZ R171, R171, R164 ;  /* 0x000000a4abab7221 */ /* 0x000fc40000010000 */
[----:B------:R-:W-:Y:S02]  /*9ce0*/  FADD.FTZ R175, R175, R168 ;  /* 0x000000a8afaf7221 */ /* 0x000fe40000010000 */
[----:B------:R-:W-:Y:S01]  /*9cf0*/  FADD.FTZ R171, R170, R171 ;  /* 0x000000abaaab7221 */ /* 0x000fe20000010000 */
[----:B------:R-:W-:Y:S01]  /*9d00*/  HGMMA.64x256x16.F32 R24, R152, gdesc[UR8].tnspB, R24, gsb0 ;  /* 0x43e0000898187df0 */ /* 0x000fe20008000818 */
[----:B------:R-:W-:Y:S01]  /*9d10*/  UIADD3 UR10, UR5, 0x180, URZ ;  /* 0x00000180050a7890 */ /* 0x000fe2000fffe03f */
[----:B------:R-:W-:Y:S01]  /*9d20*/  FADD.FTZ R175, R174, R175 ;  /* 0x000000afaeaf7221 */ /* 0x000fe20000010000 */
[----:B------:R-:W-:Y:S01]  /*9d30*/  UMOV UR11, 0x40000040 ;  /* 0x40000040000b7882 */ /* 0x000fe20000000000 */
[----:B------:R-:W-:Y:S02]  /*9d40*/  WARPGROUP.DEPBAR.LE gsb0, 0x0 ;  /* 0x00008000000079c5 */ /* 0x000fe40000010000 */
[C---:B------:R-:W-:Y:S01]  /*9d50*/  F2FP.F16.F32.PACK_AB R152, R172.reuse, R170 ;  /* 0x000000aaac98723e */ /* 0x040fe200000000ff */
[----:B------:R-:W-:Y:S01]  /*9d60*/  FADD.FTZ R172, R172, R171 ;  /* 0x000000abacac7221 */ /* 0x000fe20000010000 */
[----:B------:R-:W-:-:S02]  /*9d70*/  F2FP.F16.F32.PACK_AB R154, R179, R177 ;  /* 0x000000b1b39a723e */ /* 0x000fc400000000ff */
[C---:B------:R-:W-:Y:S01]  /*9d80*/  F2FP.F16.F32.PACK_AB R153, R176.reuse, R174 ;  /* 0x000000aeb099723e */ /* 0x040fe200000000ff */
[----:B------:R-:W-:Y:S01]  /*9d90*/  FADD.FTZ R176, R176, R175 ;  /* 0x000000afb0b07221 */ /* 0x000fe20000010000 */
[----:B------:R-:W-:Y:S01]  /*9da0*/  F2FP.F16.F32.PACK_AB R155, R183, R181 ;  /* 0x000000b5b79b723e */ /* 0x000fe200000000ff */
[----:B------:R-:W-:Y:S02]  /*9db0*/  FADD.FTZ R172, R177, R172 ;  /* 0x000000acb1ac7221 */ /* 0x000fe40000010000 */
[----:B------:R-:W-:Y:S01]  /*9dc0*/  FADD.FTZ R176, R181, R176 ;  /* 0x000000b0b5b07221 */ /* 0x000fe20000010000 */
[----:B------:R-:W-:Y:S01]  /*9dd0*/  WARPGROUP.ARRIVE ;  /* 0x00000000000079c5 */ /* 0x000fe20000000000 */
[----:B------:R-:W-:Y:S02]  /*9de0*/  FADD.FTZ R179, R179, R172 ;  /* 0x000000acb3b37221 */ /* 0x000fe40000010000 */
[----:B------:R-:W-:-:S09]  /*9df0*/  FADD.FTZ R183, R183, R176 ;  /* 0x000000b0b7b77221 */ /* 0x000fd20000010000 */
[----:B------:R-:W-:Y:S01]  /*9e00*/  HGMMA.64x256x16.F32 R24, R152, gdesc[UR8].tnspB, R24, gsb0 ;  /* 0x43e0000898187df0 */ /* 0x000fe20008000818 */
[----:B------:R-:W-:Y:S01]  /*9e10*/  UIADD3 UR10, UR5, 0x200, URZ ;  /* 0x00000200050a7890 */ /* 0x000fe2000fffe03f */
[----:B------:R-:W-:Y:S01]  /*9e20*/  UMOV UR11, 0x40000040 ;  /* 0x40000040000b7882 */ /* 0x000fe20000000000 */
[----:B------:R-:W-:Y:S02]  /*9e30*/  WARPGROUP.DEPBAR.LE gsb0, 0x0 ;  /* 0x00008000000079c5 */ /* 0x000fe40000010000 */
[----:B------:R-:W-:Y:S01]  /*9e40*/  F2FP.F16.F32.PACK_AB R152, R221, R178 ;  /* 0x000000b2dd98723e */ /* 0x000fe200000000ff */
[----:B------:R-:W-:Y:S01]  /*9e50*/  FADD.FTZ R178, R178, R179 ;  /* 0x000000b3b2b27221 */ /* 0x000fe20000010000 */
[----:B------:R-:W-:Y:S02]  /*9e60*/  F2FP.F16.F32.PACK_AB R154, R185, R180 ;  /* 0x000000b4b99a723e */ /* 0x000fe400000000ff */
        /* <DEDUP_REMOVED lines=11> */
[----:B------:R-:W-:Y:S01]  /*9f20*/  FADD.FTZ R189, R189, R184 ;  /* 0x000000b8bdbd7221 */ /* 0x000fe20000010000 */
[----:B------:R-:W-:Y:S01]  /*9f30*/  UMOV UR11, 0x40000040 ;  /* 0x40000040000b7882 */ /* 0x000fe20000000000 */
[----:B------:R-:W-:Y:S02]  /*9f40*/  WARPGROUP.DEPBAR.LE gsb0, 0x0 ;  /* 0x00008000000079c5 */ /* 0x000fe40000010000 */
[----:B------:R-:W-:Y:S01]  /*9f50*/  F2FP.F16.F32.PACK_AB R152, R191, R186 ;  /* 0x000000babf98723e */ /* 0x000fe200000000ff */
[----:B------:R-:W-:Y:S01]  /*9f60*/  FADD.FTZ R186, R186, R185 ;  /* 0x000000b9baba7221 */ /* 0x000fe20000010000 */
[----:B--2---:R-:W-:Y:S02]  /*9f70*/  F2FP.F16.F32.PACK_AB R154, R193, R188 ;  /* 0x000000bcc19a723e */ /* 0x004fe400000000ff */
[----:B0-----:R-:W-:Y:S01]  /*9f80*/  F2FP.F16.F32.PACK_AB R153, R223, R190 ;  /* 0x000000bedf99723e */ /* 0x001fe200000000ff */
[----:B------:R-:W-:Y:S01]  /*9f90*/  FADD.FTZ R190, R190, R189 ;  /* 0x000000bdbebe7221 */ /* 0x000fe20000010000 */
[----:B-1----:R-:W-:Y:S01]  /*9fa0*/  F2FP.F16.F32.PACK_AB R155, R217, R192 ;  /* 0x000000c0d99b723e */ /* 0x002fe200000000ff */
[----:B------:R-:W-:-:S02]  /*9fb0*/  FADD.FTZ R191, R191, R186 ;  /* 0x000000babfbf7221 */ /* 0x000fc40000010000 */
[----:B------:R-:W-:Y:S01]  /*9fc0*/  FADD.FTZ R223, R223, R190 ;  /* 0x000000bedfdf7221 */ /* 0x000fe20000010000 */
[----:B------:R-:W-:Y:S01]  /*9fd0*/  WARPGROUP.ARRIVE ;  /* 0x00000000000079c5 */ /* 0x000fe20000000000 */
[----:B------:R-:W-:Y:S02]  /*9fe0*/  FADD.FTZ R0, R188, R191 ;  /* 0x000000bfbc007221 */ /* 0x000fe40000010000 */
[----:B------:R-:W-:Y:S02]  /*9ff0*/  FADD.FTZ R12, R192, R223 ;  /* 0x000000dfc00c7221 */ /* 0x000fe40000010000 */
[----:B------:R-:W-:-:S07]  /*a000*/  FADD.FTZ R0, R193, R0 ;  /* 0x00000000c1007221 */ /* 0x000fce0000010000 */
[----:B------:R-:W-:Y:S01]  /*a010*/  HGMMA.64x256x16.F32 R24, R152, gdesc[UR8].tnspB, R24, gsb0 ;  /* 0x43e0000898187df0 */ /* 0x000fe20008000818 */
[----:B------:R-:W-:Y:S02]  /*a020*/  FADD.FTZ R12, R217, R12 ;  /* 0x0000000cd90c7221 */ /* 0x000fe40000010000 */
[----:B------:R-:W-:Y:S02]  /*a030*/  WARPGROUP.DEPBAR.LE gsb0, 0x0 ;  /* 0x00008000000079c5 */ /* 0x000fe40000010000 */
[----:B------:R1:W-:Y:S01]  /*a040*/  @!P2 SYNCS.ARRIVE.TRANS64.RED.A1T0 RZ, [R215+URZ], RZ ;  /* 0x000000ffd7ffa9a7 */ /* 0x0003e2000810043f */
[----:B------:R-:W-:Y:S05]  /*a050*/  @P1 BRA `(.L_x_13634) ;  /* 0xffffffd400c41947 */ /* 0x000fea000383ffff */
.L_x_13625:
[----:B------:R-:W2:Y:S01]  /*a060*/  SHFL.BFLY PT, R3, R0, 0x2, 0x1f ;  /* 0x0c401f0000037f89 */ /* 0x000ea200000e0000 */
[----:B------:R-:W-:Y:S01]  /*a070*/  IMAD.MOV.U32 R4, RZ, RZ, RZ ;  /* 0x000000ffff047224 */ /* 0x000fe200078e00ff */
[----:B------:R-:W-:Y:S01]  /*a080*/  R2UR UR4, R224 ;  /* 0x00000000e00472ca */ /* 0x000fe200000e0000 */
[----:B------:R-:W-:Y:S01]  /*a090*/  UIADD3 UR36, UR36, 0x1, URZ ;  /* 0x0000000124247890 */ /* 0x000fe2000fffe03f */
[----:B------:R-:W3:Y:S01]  /*a0a0*/  SHFL.BFLY PT, R5, R12, 0x2, 0x1f ;  /* 0x0c401f000c057f89 */ /* 0x000ee200000e0000 */
[----:B------:R-:W-:Y:S01]  /*a0b0*/  IMAD.U32 R9, RZ, RZ, UR6 ;  /* 0x00000006ff097e24 */ /* 0x000fe2000f8e00ff */
[----:B------:R4:W-:Y:S06]  /*a0c0*/  BAR.ARV R157, 0x100 ;  /* 0x0004009d0000751d */ /* 0x0009ec0000002000 */
[----:B------:R-:W-:-:S02]  /*a0d0*/  UISETP.NE.AND UP0, UPT, UR36, 0x2, UPT ;  /* 0x000000022400788c */ /* 0x000fc4000bf05270 */
[----:B------:R-:W-:Y:S06]  /*a0e0*/  BAR.ARV 0x8, 0x180 ;  /* 0x0206000000007b1d */ /* 0x000fec0000002000 */
[----:B------:R-:W-:Y:S01]  /*a0f0*/  UIADD3 UR4, UR4, 0x1, URZ ;  /* 0x0000000104047890 */ /* 0x000fe2000fffe03f */
[----:B------:R-:W-:Y:S01]  /*a100*/  PLOP3.LUT P0, PT, PT, PT, PT, 0x8, 0x0 ;  /* 0x000000000000781c */ /* 0x000fe20003f0e170 */
[----:B--2---:R-:W-:Y:S01]  /*a110*/  FADD.FTZ R3, R3, R0 ;  /* 0x0000000003037221 */ /* 0x004fe20000010000 */
[----:B------:R-:W-:Y:S01]  /*a120*/  IMAD.MOV.U32 R0, RZ, RZ, RZ ;  /* 0x000000ffff007224 */ /* 0x000fe200078e00ff */
[----:B------:R-:W-:Y:S01]  /*a130*/  USEL UR36, UR36, URZ, UP0 ;  /* 0x0000003f24247287 */ /* 0x000fe20008000000 */
[----:B---3--:R-:W-:-:S02]  /*a140*/  FADD.FTZ R5, R5, R12 ;  /* 0x0000000c05057221 */ /* 0x008fc40000010000 */
[----:B------:R-:W2:Y:S01]  /*a150*/  SHFL.BFLY PT, R2, R3, 0x1, 0x1f ;  /* 0x0c201f0003027f89 */ /* 0x000ea200000e0000 */
[----:B------:R-:W-:Y:S01]  /*a160*/  IMAD.U32 R224, RZ, RZ, UR4 ;  /* 0x00000004ffe07e24 */ /* 0x000fe2000f8e00ff */
[----:B------:R-:W-:-:S04]  /*a170*/  USEL UR4, URZ, 0x1, UP0 ;  /* 0x000000013f047887 */ /* 0x000fc80008000000 */
[----:B------:R-:W-:Y:S01]  /*a180*/  ULOP3.LUT UR37, UR37, UR4, URZ, 0x3c, !UPT ;  /* 0x0000000425257292 */ /* 0x000fe2000f8e3c3f */
[----:B--2---:R-:W-:Y:S01]  /*a190*/  FADD.FTZ R7, R3, R2 ;  /* 0x0000000203077221 */ /* 0x004fe20000010000 */
[----:B------:R-:W-:Y:S01]  /*a1a0*/  IMAD.MOV.U32 R3, RZ, RZ, -0x800000 ;  /* 0xff800000ff037424 */ /* 0x000fe200078e00ff */
[----:B------:R-:W2:Y:S03]  /*a1b0*/  SHFL.BFLY PT, R2, R5, 0x1, 0x1f ;  /* 0x0c201f0005027f89 */ /* 0x000ea600000e0000 */
[----:B------:R-:W-:-:S13]  /*a1c0*/  FSETP.NE.FTZ.AND P1, PT, R7, RZ, PT ;  /* 0x000000ff0700720b */ /* 0x000fda0003f35000 */
[----:B------:R-:W3:Y:S01]  /*a1d0*/  @P1 MUFU.RCP R4, R7 ;  /* 0x0000000700041308 */ /* 0x000ee20000001000 */
[----:B--2---:R-:W-:Y:S01]  /*a1e0*/  FADD.FTZ R6, R5, R2 ;  /* 0x0000000205067221 */ /* 0x004fe20000010000 */
[----:B------:R-:W-:Y:S02]  /*a1f0*/  IMAD.U32 R5, RZ, RZ, UR6 ;  /* 0x00000006ff057e24 */ /* 0x000fe4000f8e00ff */
[----:B------:R-:W-:Y:S02]  /*a200*/  IMAD.MOV.U32 R2, RZ, RZ, -0x800000 ;  /* 0xff800000ff027424 */ /* 0x000fe400078e00ff */
[----:B------:R-:W-:Y:S01]  /*a210*/  FSETP.NE.FTZ.AND P2, PT, R6, RZ, PT ;  /* 0x000000ff0600720b */ /* 0x000fe20003f55000 */
[----:B------:R-:W-:Y:S01]  /*a220*/  @P1 FMUL.FTZ R5, R5, 0.69314718246459960938 ;  /* 0x3f31721805051820 */ /* 0x000fe20000410000 */
        /* <DEDUP_REMOVED lines=64> */
[----:B------:R-:W0:Y:S01]  /*a630*/  @P2 MUFU.RCP R0, R6 ;  /* 0x0000000600002308 */ /* 0x000e220000001000 */
[----:B------:R-:W-:-:S07]  /*a640*/  @P2 FMUL.FTZ R9, R9, 0.69314718246459960938 ;  /* 0x3f31721809092820 */ /* 0x000fce0000410000 */
[----:B------:R-:W2:Y:S08]  /*a650*/  @P1 MUFU.LG2 R4, R7 ;  /* 0x0000000700041308 */ /* 0x000eb00000000c00 */
        /* <DEDUP_REMOVED lines=68> */
[----:B----4-:R-:W-:-:S07]  /*aaa0*/  @P2 FFMA.FTZ R2, R9, R21, R6 ;  /* 0x0000001509022223 */ /* 0x010fce0000010006 */
.L_x_13603:
        /* <DEDUP_REMOVED lines=10> */
[----:B------:R-:W2:Y:S01]  /*ab50*/  LDC R195, c[0x0][0xce8] ;  /* 0x00033a00ffc37b82 */ /* 0x000ea20000000800 */
[----:B------:R-:W-:Y:S01]  /*ab60*/  F2FP.F16.F32.PACK_AB R24, R25, R24 ;  /* 0x000000181918723e */ /* 0x000fe200000000ff */
[----:B------:R-:W-:Y:S01]  /*ab70*/  ULDC.64 UR8, c[0x0][0xc90] ;  /* 0x0003240000087ab9 */ /* 0x000fe20000000a00 */
[----:B------:R-:W-:Y:S01]  /*ab80*/  F2FP.F16.F32.PACK_AB R25, R40, R26 ;  /* 0x0000001a2819723e */ /* 0x000fe200000000ff */
[----:B------:R-:W-:Y:S01]  /*ab90*/  ULDC.64 UR14, c[0x0][0x208] ;  /* 0x00008200000e7ab9 */ /* 0x000fe20000000a00 */
[----:B------:R-:W-:Y:S02]  /*aba0*/  F2FP.F16.F32.PACK_AB R26, R29, R28 ;  /* 0x0000001c1d1a723e */ /* 0x000fe400000000ff */
[----:B------:R-:W-:Y:S02]  /*abb0*/  F2FP.F16.F32.PACK_AB R27, R27, R30 ;  /* 0x0000001e1b1b723e */ /* 0x000fe400000000ff */
[----:B------:R-:W-:-:S02]  /*abc0*/  R2UR UR11, R207 ;  /* 0x00000000cf0b72ca */ /* 0x000fc400000e0000 */
[----:B------:R-:W-:Y:S02]  /*abd0*/  R2UR UR13, R218 ;  /* 0x00000000da0d72ca */ /* 0x000fe400000e0000 */
[----:B------:R-:W-:Y:S02]  /*abe0*/  F2FP.F16.F32.PACK_AB R32, R33, R32 ;  /* 0x000000202120723e */ /* 0x000fe400000000ff */
[----:B------:R-:W-:Y:S02]  /*abf0*/  F2FP.F16.F32.PACK_AB R33, R35, R34 ;  /* 0x000000222321723e */ /* 0x000fe400000000ff */
[----:B------:R-:W-:Y:S01]  /*ac00*/  F2FP.F16.F32.PACK_AB R34, R37, R172 ;  /* 0x000000ac2522723e */ /* 0x000fe200000000ff */
[----:B------:R-:W-:Y:S01]  /*ac10*/  VIADD R37, R201, UR38 ;  /* 0x00000026c9257c36 */ /* 0x000fe20008000000 */
[----:B------:R-:W-:Y:S02]  /*ac20*/  F2FP.F16.F32.PACK_AB R35, R39, R38 ;  /* 0x000000262723723e */ /* 0x000fe400000000ff */
[----:B------:R-:W-:Y:S01]  /*ac30*/  F2FP.F16.F32.PACK_AB R136, R137, R136 ;  /* 0x000000888988723e */ /* 0x000fe200000000ff */
[----:B------:R-:W-:Y:S01]  /*ac40*/  USHF.R.S32.HI UR10, URZ, 0x1f, UR11 ;  /* 0x0000001f3f0a7899 */ /* 0x000fe2000801140b */
[----:B------:R-:W-:Y:S01]  /*ac50*/  F2FP.F16.F32.PACK_AB R137, R166, R120 ;  /* 0x00000078a689723e */ /* 0x000fe200000000ff */
[----:B------:R-:W-:Y:S01]  /*ac60*/  UIMAD.WIDE.U32 UR6, UR11, UR8, URZ ;  /* 0x000000080b0672a5 */ /* 0x000fe2000f8e003f */
[----:B------:R-:W-:Y:S01]  /*ac70*/  F2FP.F16.F32.PACK_AB R169, R170, R169 ;  /* 0x000000a9aaa9723e */ /* 0x000fe200000000ff */
[----:B------:R-:W-:Y:S01]  /*ac80*/  UIMAD UR5, UR10, UR8, URZ ;  /* 0x000000080a0572a4 */ /* 0x000fe2000f8e023f */
[----:B------:R-:W-:Y:S01]  /*ac90*/  F2FP.F16.F32.PACK_AB R170, R149, R148 ;  /* 0x0000009495aa723e */ /* 0x000fe200000000ff */
[----:B------:R-:W-:Y:S01]  /*aca0*/  USHF.R.S32.HI UR12, URZ, 0x1f, UR13 ;  /* 0x0000001f3f0c7899 */ /* 0x000fe2000801140d */
[----:B------:R-:W-:Y:S01]  /*acb0*/  F2FP.F16.F32.PACK_AB R171, R0, R171 ;  /* 0x000000ab00ab723e */ /* 0x000fe200000000ff */
[----:B------:R-:W-:Y:S01]  /*acc0*/  UIMAD UR5, UR11, UR9, UR5 ;  /* 0x000000090b0572a4 */ /* 0x000fe2000f8e0205 */
[----:B------:R-:W-:-:S02]  /*acd0*/  MOV R162, R194 ;  /* 0x000000c200a27202 */ /* 0x000fc40000000f00 */
[----:B0-----:R-:W-:Y:S01]  /*ace0*/  MOV R163, R5 ;  /* 0x0000000500a37202 */ /* 0x001fe20000000f00 */
[----:B------:R-:W-:Y:S01]  /*acf0*/  IMAD R5, R219, 0x40, R200 ;  /* 0x00000040db057824 */ /* 0x000fe200078e02c8 */
[----:B------:R-:W-:Y:S01]  /*ad00*/  ULDC.64 UR8, c[0x0][0xc98] ;  /* 0x0003260000087ab9 */ /* 0x000fe20000000a00 */
[----:B------:R-:W-:Y:S01]  /*ad10*/  UIADD3 UR7, UR7, UR5, URZ ;  /* 0x0000000507077290 */ /* 0x000fe2000fffe03f */
[--C-:B------:R-:W-:Y:S01]  /*ad20*/  IMAD.WIDE R16, R228, 0x2, R162.reuse ;  /* 0x00000002e4107825 */ /* 0x100fe200078e02a2 */
[----:B------:R-:W-:Y:S02]  /*ad30*/  UIMAD UR5, UR12, UR8, URZ ;  /* 0x000000080c0572a4 */ /* 0x000fe4000f8e023f */
[----:B------:R-:W-:Y:S01]  /*ad40*/  UIMAD.WIDE.U32 UR6, UR13, UR8, UR6 ;  /* 0x000000080d0672a5 */ /* 0x000fe2000f8e0006 */
[----:B------:R-:W-:Y:S01]  /*ad50*/  IMAD.WIDE R162, R5, 0x2, R162 ;  /* 0x0000000205a27825 */ /* 0x000fe200078e02a2 */
[C---:B------:R-:W-:Y:S01]  /*ad60*/  IADD3 R23, P0, R16.reuse, 0x8060, RZ ;  /* 0x0000806010177810 */ /* 0x040fe20007f1e0ff */
[----:B------:R-:W-:Y:S01]  /*ad70*/  UIMAD UR5, UR13, UR9, UR5 ;  /* 0x000000090d0572a4 */ /* 0x000fe2000f8e0205 */
[----:B------:R-:W-:-:S02]  /*ad80*/  IADD3 R7, P3, R16, 0xc060, RZ ;  /* 0x0000c06010077810 */ /* 0x000fc40007f7e0ff */
        /* <DEDUP_REMOVED lines=8> */
[----:B------:R-:W-:Y:S02]  /*ae10*/  LOP3.LUT R4, R7, 0x380, RZ, 0xc0, !PT ;  /* 0x0000038007047812 */ /* 0x000fe400078ec0ff */
[----:B------:R-:W-:Y:S01]  /*ae20*/  IADD3 R12, P2, R16, 0x4000, RZ ;  /* 0x00004000100c7810 */ /* 0x000fe20007f5e0ff */
[----:B------:R-:W-:Y:S01]  /*ae30*/  IMAD.X R147, RZ, RZ, R17, P3 ;  /* 0x000000ffff937224 */ /* 0x000fe200018e0611 */
[----:B------:R-:W-:-:S02]  /*ae40*/  LOP3.LUT R14, R14, R23, RZ, 0x3c, !PT ;  /* 0x000000170e0e7212 */ /* 0x000fc400078e3cff */
[----:B------:R-:W-:Y:S01]  /*ae50*/  LOP3.LUT R23, R106, 0x380, RZ, 0xc0, !PT ;  /* 0x000003806a177812 */ /* 0x000fe200078ec0ff */
[--C-:B------:R-:W-:Y:S01]  /*ae60*/  IMAD.X R13, RZ, RZ, R17.reuse, P2 ;  /* 0x000000ffff0d7224 */ /* 0x100fe200010e0611 */
[----:B------:R-:W-:Y:S02]  /*ae70*/  SHF.R.U64 R4, R4, 0x3, RZ ;  /* 0x0000000304047819 */ /* 0x000fe400000012ff */
[C---:B------:R-:W-:Y:S02]  /*ae80*/  IADD3 R103, P4, R16.reuse, 0xc040, RZ ;  /* 0x0000c04010677810 */ /* 0x040fe40007f9e0ff */
[C---:B------:R-:W-:Y:S02]  /*ae90*/  IADD3 R99, P5, R16.reuse, 0xc020, RZ ;  /* 0x0000c02010637810 */ /* 0x040fe40007fbe0ff */
[C---:B------:R-:W-:Y:S02]  /*aea0*/  IADD3 R31, P6, R16.reuse, 0xc000, RZ ;  /* 0x0000c000101f7810 */ /* 0x040fe40007fde0ff */
[C---:B------:R-:W-:Y:S01]  /*aeb0*/  IADD3 R19, P1, R16.reuse, 0x20, RZ ;  /* 0x0000002010137810 */ /* 0x040fe20007f3e0ff */
[--C-:B------:R-:W-:Y:S01]  /*aec0*/  IMAD.X R9, RZ, RZ, R17.reuse, P5 ;  /* 0x000000ffff097224 */ /* 0x100fe200028e0611 */
[----:B------:R-:W-:Y:S01]  /*aed0*/  SHF.R.U64 R23, R23, 0x3, RZ ;  /* 0x0000000317177819 */ /* 0x000fe200000012ff */
[--C-:B------:R-:W-:Y:S01]  /*aee0*/  IMAD.X R11, RZ, RZ, R17.reuse, P6 ;  /* 0x000000ffff0b7224 */ /* 0x100fe200030e0611 */
[----:B------:R-:W-:Y:S01]  /*aef0*/  LOP3.LUT R165, R16, 0x380, RZ, 0xc0, !PT ;  /* 0x0000038010a57812 */ /* 0x000fe200078ec0ff */
[----:B------:R-:W-:Y:S01]  /*af00*/  IMAD.X R139, RZ, RZ, R17, P1 ;  /* 0x000000ffff8b7224 */ /* 0x000fe200008e0611 */
[----:B------:R-:W-:-:S02]  /*af10*/  IADD3 R107, P2, R162, 0x7000, RZ ;  /* 0x00007000a26b7810 */ /* 0x000fc40007f5e0ff */
[----:B------:R-:W-:Y:S01]  /*af20*/  LOP3.LUT R4, R4, R7, RZ, 0x3c, !PT ;  /* 0x0000000704047212 */ /* 0x000fe200078e3cff */
[--C-:B------:R-:W-:Y:S01]  /*af30*/  IMAD.X R7, RZ, RZ, R17.reuse, P4 ;  /* 0x000000ffff077224 */ /* 0x100fe200020e0611 */
[----:B------:R-:W-:Y:S02]  /*af40*/  LOP3.LUT R146, R23, R106, RZ, 0x3c, !PT ;  /* 0x0000006a17927212 */ /* 0x000fe400078e3cff */
        /* <DEDUP_REMOVED lines=13> */
[--C-:B------:R-:W-:Y:S01]  /*b020*/  IMAD.X R161, RZ, RZ, R17.reuse, P3 ;  /* 0x000000ffffa17224 */ /* 0x100fe200018e0611 */
[----:B------:R-:W-:Y:S01]  /*b030*/  LOP3.LUT R164, R165, R16, RZ, 0x3c, !PT ;  /* 0x00000010a5a47212 */ /* 0x000fe200078e3cff */
[----:B------:R-:W-:Y:S01]  /*b040*/  IMAD.MOV.U32 R165, RZ, RZ, R17 ;  /* 0x000000ffffa57224 */ /* 0x000fe200078e0011 */
[----:B------:R-:W-:-:S02]  /*b050*/  SHF.R.U64 R106, R106, 0x3, RZ ;  /* 0x000000036a6a7819 */ /* 0x000fc400000012ff */
[----:B------:R-:W-:Y:S02]  /*b060*/  LOP3.LUT R17, R102, 0x380, RZ, 0xc0, !PT ;  /* 0x0000038066117812 */ /* 0x000fe400078ec0ff */
[----:B------:R-:W-:Y:S01]  /*b070*/  LOP3.LUT R106, R106, R107, RZ, 0x3c, !PT ;  /* 0x0000006b6a6a7212 */ /* 0x000fe200078e3cff */
[----:B------:R-:W-:Y:S01]  /*b080*/  IMAD.X R107, RZ, RZ, R163, P2 ;  /* 0x000000ffff6b7224 */ /* 0x000fe200010e06a3 */
[----:B------:R-:W-:Y:S02]  /*b090*/  LOP3.LUT R16, R19, 0x380, RZ, 0xc0, !PT ;  /* 0x0000038013107812 */ /* 0x000fe400078ec0ff */
[----:B------:R-:W-:Y:S02]  /*b0a0*/  SHF.R.U64 R17, R17, 0x3, RZ ;  /* 0x0000000311117819 */ /* 0x000fe400000012ff */
[----:B------:R-:W-:Y:S02]  /*b0b0*/  IADD3 R135, P2, R162, 0xe000, RZ ;  /* 0x0000e000a2877810 */ /* 0x000fe40007f5e0ff */
[----:B------:R-:W-:-:S02]  /*b0c0*/  SHF.R.U64 R16, R16, 0x3, RZ ;  /* 0x0000000310107819 */ /* 0x000fc400000012ff */
[----:B------:R-:W-:Y:S02]  /*b0d0*/  LOP3.LUT R150, R17, R102, RZ, 0x3c, !PT ;  /* 0x0000006611967212 */ /* 0x000fe400078e3cff */
[----:B------:R-:W-:Y:S02]  /*b0e0*/  LOP3.LUT R134, R135, 0x380, RZ, 0xc0, !PT ;  /* 0x0000038087867812 */ /* 0x000fe400078ec0ff */
[----:B------:R-:W-:Y:S02]  /*b0f0*/  LOP3.LUT R17, R20, 0x380, RZ, 0xc0, !PT ;  /* 0x0000038014117812 */ /* 0x000fe400078ec0ff */
[----:B------:R-:W-:Y:S02]  /*b100*/  LOP3.LUT R138, R16, R19, RZ, 0x3c, !PT ;  /* 0x00000013108a7212 */ /* 0x000fe400078e3cff */
[----:B------:R-:W-:Y:S02]  /*b110*/  LOP3.LUT R23, R98, 0x380, RZ, 0xc0, !PT ;  /* 0x0000038062177812 */ /* 0x000fe400078ec0ff */
[----:B------:R-:W-:-:S02]  /*b120*/  LOP3.LUT R16, R21, 0x380, RZ, 0xc0, !PT ;  /* 0x0000038015107812 */ /* 0x000fc400078ec0ff */
[----:B------:R-:W-:Y:S02]  /*b130*/  SHF.R.U64 R134, R134, 0x3, RZ ;  /* 0x0000000386867819 */ /* 0x000fe400000012ff */
[----:B------:R-:W-:Y:S02]  /*b140*/  SHF.R.U64 R17, R17, 0x3, RZ ;  /* 0x0000000311117819 */ /* 0x000fe400000012ff */
[----:B------:R-:W-:Y:S02]  /*b150*/  LOP3.LUT R19, R22, 0x380, RZ, 0xc0, !PT ;  /* 0x0000038016137812 */ /* 0x000fe400078ec0ff */
[----:B------:R-:W-:Y:S02]  /*b160*/  SHF.R.U64 R23, R23, 0x3, RZ ;  /* 0x0000000317177819 */ /* 0x000fe400000012ff */
[----:B------:R-:W-:Y:S02]  /*b170*/  SHF.R.U64 R16, R16, 0x3, RZ ;  /* 0x0000000310107819 */ /* 0x000fe400000012ff */
[----:B------:R-:W-:Y:S01]  /*b180*/  LOP3.LUT R134, R134, R135, RZ, 0x3c, !PT ;  /* 0x0000008786867212 */ /* 0x000fe200078e3cff */
[----:B------:R-:W-:Y:S01]  /*b190*/  IMAD.X R135, RZ, RZ, R163, P2 ;  /* 0x000000ffff877224 */ /* 0x000fe200010e06a3 */
[----:B------:R-:W-:-:S02]  /*b1a0*/  LOP3.LUT R158, R17, R20, RZ, 0x3c, !PT ;  /* 0x00000014119e7212 */ /* 0x000fc400078e3cff */
[----:B------:R-:W-:Y:S02]  /*b1b0*/  LOP3.LUT R10, R31, 0x380, RZ, 0xc0, !PT ;  /* 0x000003801f0a7812 */ /* 0x000fe400078ec0ff */
[----:B------:R-:W-:Y:S02]  /*b1c0*/  IADD3 R17, P3, R162, 0x1000, RZ ;  /* 0x00001000a2117810 */ /* 0x000fe40007f7e0ff */
[----:B--2---:R-:W-:Y:S02]  /*b1d0*/  ISETP.NE.AND P2, PT, R195, 0x1, PT ;  /* 0x00000001c300780c */ /* 0x004fe40003f45270 */
[----:B------:R-:W-:Y:S02]  /*b1e0*/  SHF.R.U64 R19, R19, 0x3, RZ ;  /* 0x0000000313137819 */ /* 0x000fe400000012ff */
[----:B------:R-:W-:Y:S02]  /*b1f0*/  LOP3.LUT R152, R23, R98, RZ, 0x3c, !PT ;  /* 0x0000006217987212 */ /* 0x000fe400078e3cff */
[----:B------:R-:W-:-:S02]  /*b200*/  LOP3.LUT R154, R16, R21, RZ, 0x3c, !PT ;  /* 0x00000015109a7212 */ /* 0x000fc400078e3cff */
[----:B------:R-:W-:Y:S02]  /*b210*/  LOP3.LUT R6, R103, 0x380, RZ, 0xc0, !PT ;  /* 0x0000038067067812 */ /* 0x000fe400078ec0ff */
[----:B------:R-:W-:Y:S02]  /*b220*/  LOP3.LUT R8, R99, 0x380, RZ, 0xc0, !PT ;  /* 0x0000038063087812 */ /* 0x000fe400078ec0ff */
[----:B------:R-:W-:Y:S02]  /*b230*/  IADD3 R20, P4, R162, 0x2000, RZ ;  /* 0x00002000a2147810 */ /* 0x000fe40007f9e0ff */
[----:B------:R-:W-:Y:S02]  /*b240*/  LOP3.LUT R23, R12, 0x380, RZ, 0xc0, !PT ;  /* 0x000003800c177812 */ /* 0x000fe400078ec0ff */
[----:B------:R-:W-:Y:S02]  /*b250*/  LOP3.LUT R21, R18, 0x380, RZ, 0xc0, !PT ;  /* 0x0000038012157812 */ /* 0x000fe400078ec0ff */
[----:B------:R-:W-:-:S02]  /*b260*/  SHF.R.U64 R10, R10, 0x3, RZ ;  /* 0x000000030a0a7819 */ /* 0x000fc400000012ff */
[----:B------:R-:W-:Y:S02]  /*b270*/  LOP3.LUT R16, R17, 0x380, RZ, 0xc0, !PT ;  /* 0x0000038011107812 */ /* 0x000fe400078ec0ff */
[----:B------:R-:W-:Y:S02]  /*b280*/  LOP3.LUT R156, R19, R22, RZ, 0x3c, !PT ;  /* 0x00000016139c7212 */ /* 0x000fe400078e3cff */
[----:B------:R-:W-:Y:S02]  /*b290*/  SHF.R.U64 R6, R6, 0x3, RZ ;  /* 0x0000000306067819 */ /* 0x000fe400000012ff */
[----:B------:R-:W-:Y:S02]  /*b2a0*/  SHF.R.U64 R8, R8, 0x3, RZ ;  /* 0x0000000308087819 */ /* 0x000fe400000012ff */
[----:B------:R-:W-:Y:S02]  /*b2b0*/  LOP3.LUT R19, R20, 0x380, RZ, 0xc0, !PT ;  /* 0x0000038014137812 */ /* 0x000fe400078ec0ff */
[----:B------:R-:W-:-:S02]  /*b2c0*/  SHF.R.U64 R23, R23, 0x3, RZ ;  /* 0x0000000317177819 */ /* 0x000fc400000012ff */
[----:B------:R-:W-:Y:S02]  /*b2d0*/  SHF.R.U64 R21, R21, 0x3, RZ ;  /* 0x0000000315157819 */ /* 0x000fe400000012ff */
[----:B------:R-:W-:Y:S01]  /*b2e0*/  MOV R196, R164 ;  /* 0x000000a400c47202 */ /* 0x000fe20000000f00 */
[----:B------:R-:W-:Y:S01]  /*b2f0*/  BAR.SYNC.DEFER_BLOCKING 0x1, 0x100 ;  /* 0x0044000000007b1d */ /* 0x000fe20000010000 */
[----:B------:R-:W-:Y:S02]  /*b300*/  LOP3.LUT R10, R10, R31, RZ, 0x3c, !PT ;  /* 0x0000001f0a0a7212 */ /* 0x000fe400078e3cff */
[----:B------:R-:W-:Y:S02]  /*b310*/  SHF.R.U64 R16, R16, 0x3, RZ ;  /* 0x0000000310107819 */ /* 0x000fe400000012ff */
[----:B------:R-:W-:Y:S02]  /*b320*/  LOP3.LUT R31, R110, 0x380, RZ, 0xc0, !PT ;  /* 0x000003806e1f7812 */ /* 0x000fe400078ec0ff */
[----:B------:R-:W-:-:S02]  /*b330*/  LOP3.LUT R6, R6, R103, RZ, 0x3c, !PT ;  /* 0x0000006706067212 */ /* 0x000fc400078e3cff */
[----:B------:R-:W-:Y:S02]  /*b340*/  LOP3.LUT R8, R8, R99, RZ, 0x3c, !PT ;  /* 0x0000006308087212 */ /* 0x000fe400078e3cff */
[----:B------:R-:W-:Y:S02]  /*b350*/  SHF.R.U64 R19, R19, 0x3, RZ ;  /* 0x0000000313137819 */ /* 0x000fe400000012ff */
[----:B------:R-:W-:Y:S02]  /*b360*/  LOP3.LUT R12, R23, R12, RZ, 0x3c, !PT ;  /* 0x0000000c170c7212 */ /* 0x000fe400078e3cff */
[----:B------:R-:W-:Y:S02]  /*b370*/  LOP3.LUT R160, R21, R18, RZ, 0x3c, !PT ;  /* 0x0000001215a07212 */ /* 0x000fe400078e3cff */
[----:B------:R-:W-:Y:S01]  /*b380*/  LOP3.LUT R16, R16, R17, RZ, 0x3c, !PT ;  /* 0x0000001110107212 */ /* 0x000fe200078e3cff */
[----:B------:R-:W-:Y:S01]  /*b390*/  IMAD.X R17, RZ, RZ, R163, P3 ;  /* 0x000000ffff117224 */ /* 0x000fe200018e06a3 */
[----:B------:R-:W-:-:S02]  /*b3a0*/  IADD3 R21, P5, R162, 0x3000, RZ ;  /* 0x00003000a2157810 */ /* 0x000fc40007fbe0ff */
[C---:B------:R-:W-:Y:S02]  /*b3b0*/  IADD3 R23, P6, R162.reuse, 0x4000, RZ ;  /* 0x00004000a2177810 */ /* 0x040fe40007fde0ff */
[C---:B------:R-:W-:Y:S01]  /*b3c0*/  IADD3 R99, P0, R162.reuse, 0x5000, RZ ;  /* 0x00005000a2637810 */ /* 0x040fe20007f1e0ff */
[----:B------:R0:W-:Y:S01]  /*b3d0*/  STSM.16.M88.4 [R196], R24 ;  /* 0x00000018c4007844 */ /* 0x0001e20000000200 */
[C---:B------:R-:W-:Y:S02]  /*b3e0*/  IADD3 R103, P1, R162.reuse, 0x6000, RZ ;  /* 0x00006000a2677810 */ /* 0x040fe40007f3e0ff */
[----:B------:R-:W-:Y:S02]  /*b3f0*/  SHF.R.U64 R31, R31, 0x3, RZ ;  /* 0x000000031f1f7819 */ /* 0x000fe400000012ff */
[----:B------:R-:W-:Y:S02]  /*b400*/  IADD3 R111, P3, R162, 0x8000, RZ ;  /* 0x00008000a26f7810 */ /* 0x000fe40007f7e0ff */
[----:B------:R-:W-:Y:S01]  /*b410*/  LOP3.LUT R18, R19, R20, RZ, 0x3c, !PT ;  /* 0x0000001413127212 */ /* 0x000fe200078e3cff */
[----:B------:R-:W-:Y:S01]  /*b420*/  IMAD.X R19, RZ, RZ, R163, P4 ;  /* 0x000000ffff137224 */ /* 0x000fe200020e06a3 */
[----:B------:R-:W-:-:S02]  /*b430*/  LOP3.LUT R20, R21, 0x380, RZ, 0xc0, !PT ;  /* 0x0000038015147812 */ /* 0x000fc400078ec0ff */
[----:B------:R-:W-:Y:S02]  /*b440*/  LOP3.LUT R22, R23, 0x380, RZ, 0xc0, !PT ;  /* 0x0000038017167812 */ /* 0x000fe400078ec0ff */
[----:B------:R-:W-:Y:S02]  /*b450*/  LOP3.LUT R98, R99, 0x380, RZ, 0xc0, !PT ;  /* 0x0000038063627812 */ /* 0x000fe400078ec0ff */
[----:B------:R-:W-:Y:S01]  /*b460*/  LOP3.LUT R102, R103, 0x380, RZ, 0xc0, !PT ;  /* 0x0000038067667812 */ /* 0x000fe200078ec0ff */
[----:B0-----:R-:W0:Y:S01]  /*b470*/  @P2 LDC R24, c[0x0][0xcec] ;  /* 0x00033b00ff182b82 */ /* 0x001e220000000800 */
[----:B------:R-:W-:Y:S02]  /*b480*/  LOP3.LUT R142, R31, R110, RZ, 0x3c, !PT ;  /* 0x0000006e1f8e7212 */ /* 0x000fe400078e3cff */
[----:B------:R-:W-:Y:S02]  /*b490*/  LOP3.LUT R110, R111, 0x380, RZ, 0xc0, !PT ;  /* 0x000003806f6e7812 */ /* 0x000fe400078ec0ff */
[----:B------:R-:W-:-:S02]  /*b4a0*/  SHF.R.U64 R20, R20, 0x3, RZ ;  /* 0x0000000314147819 */ /* 0x000fc400000012ff */
[----:B------:R-:W-:Y:S01]  /*b4b0*/  SHF.R.U64 R22, R22, 0x3, RZ ;  /* 0x0000000316167819 */ /* 0x000fe200000012ff */
[----:B------:R-:W2:Y:S01]  /*b4c0*/  @P2 LDC R27, c[0x0][0xcf0] ;  /* 0x00033c00ff1b2b82 */ /* 0x000ea20000000800 */
        /* <DEDUP_REMOVED lines=11> */
[C---:B------:R-:W-:Y:S01]  /*b580*/  IADD3 R115, P4, R162.reuse, 0x9000, RZ ;  /* 0x00009000a2737810 */ /* 0x040fe20007f9e0ff */
[----:B0-----:R-:W-:Y:S01]  /*b590*/  @P2 IMAD.HI.U32 R24, R37, R24, RZ ;  /* 0x0000001825182227 */ /* 0x001fe200078e00ff */
[----:B------:R-:W-:-:S02]  /*b5a0*/  IADD3 R119, P5, R162, 0xa000, RZ ;  /* 0x0000a000a2777810 */ /* 0x000fc40007fbe0ff */
[----:B------:R-:W-:Y:S01]  /*b5b0*/  LOP3.LUT R110, R110, R111, RZ, 0x3c, !PT ;  /* 0x0000006f6e6e7212 */ /* 0x000fe200078e3cff */
[----:B------:R-:W-:Y:S01]  /*b5c0*/  IMAD.X R111, RZ, RZ, R163, P3 ;  /* 0x000000ffff6f7224 */ /* 0x000fe200018e06a3 */
        /* <DEDUP_REMOVED lines=18> */
[----:B------:R-:W-:Y:S02]  /*b6f0*/  MOV R138, R138 ;  /* 0x0000008a008a7202 */ /* 0x000fe40000000f00 */
        /* <DEDUP_REMOVED lines=13> */
[----:B------:R-:W-:Y:S01]  /*b7d0*/  MOV R40, R4 ;  /* 0x0000000400287202 */ /* 0x000fe20000000f00 */
[----:B------:R0:W-:Y:S01]  /*b7e0*/  STSM.16.M88.4 [R138], R32 ;  /* 0x000000208a007844 */ /* 0x0001e20000000200 */
[----:B------:R-:W-:-:S02]  /*b7f0*/  MOV R162, R6 ;  /* 0x0000000600a27202 */ /* 0x000fc40000000f00 */
[----:B------:R-:W-:Y:S02]  /*b800*/  LOP3.LUT R30, R30, R165, RZ, 0x3c, !PT ;  /* 0x000000a51e1e7212 */ /* 0x000fe400078e3cff */
        /* <DEDUP_REMOVED lines=21> */
[----:B--2---:R-:W-:Y:S02]  /*b960*/  @P2 SHF.R.U32.HI R32, RZ, R27, R24 ;  /* 0x0000001bff202219 */ /* 0x004fe40000011618 */
        /* <DEDUP_REMOVED lines=9> */
[----:B---3--:R-:W-:Y:S01]  /*ba00*/  F2FP.F16.F32.PACK_AB R8, R73, R181 ;  /* 0x000000b54908723e */ /* 0x008fe200000000ff */
[----:B------:R-:W-:Y:S01]  /*ba10*/  STSM.16.M88.4 [R158], R4 ;  /* 0x000000049e007844 */ /* 0x000fe20000000200 */
[----:B------:R-:W-:Y:S02]  /*ba20*/  F2FP.F16.F32.PACK_AB R9, R75, R74 ;  /* 0x0000004a4b09723e */ /* 0x000fe400000000ff */
[----:B------:R-:W-:Y:S02]  /*ba30*/  F2FP.F16.F32.PACK_AB R10, R77, R182 ;  /* 0x000000b64d0a723e */ /* 0x000fe400000000ff */
[----:B------:R-:W-:Y:S02]  /*ba40*/  F2FP.F16.F32.PACK_AB R11, R79, R78 ;  /* 0x0000004e4f0b723e */ /* 0x000fe400000000ff */
[----:B------:R-:W-:-:S02]  /*ba50*/  MOV R152, R152 ;  /* 0x0000009800987202 */ /* 0x000fc40000000f00 */
[----:B--2---:R-:W-:Y:S01]  /*ba60*/  F2FP.F16.F32.PACK_AB R12, R81, R183 ;  /* 0x000000b7510c723e */ /* 0x004fe200000000ff */
        /* <DEDUP_REMOVED lines=19> */
[----:B--2---:R-:W-:Y:S01]  /*bba0*/  VIADD R14, R227, UR38 ;  /* 0x00000026e30e7c36 */ /* 0x004fe20008000000 */
        /* <DEDUP_REMOVED lines=14> */
[----:B------:R-:W-:Y:S02]  /*bc90*/  F2FP.F16.F32.PACK_AB R10, R109, R190 ;  /* 0x000000be6d0a723e */ /* 0x000fe400000000ff */
[----:B------:R-:W-:Y:S02]  /*bca0*/  F2FP.F16.F32.PACK_AB R11, R68, R64 ;  /* 0x00000040440b723e */ /* 0x000fe400000000ff */
[----:B0-----:R-:W-:Y:S02]  /*bcb0*/  LEA R24, P3, R12, UR6, 0x2 ;  /* 0x000000060c187c11 */ /* 0x001fe4000f8610ff */
[-C--:B------:R-:W-:Y:S01]  /*bcc0*/  ISETP.GE.OR P1, PT, R14, R41.reuse, P0 ;  /* 0x000000290e00720c */ /* 0x080fe20000726670 */
[----:B------:R0:W-:Y:S01]  /*bcd0*/  STSM.16.M88.4 [R142], R8 ;  /* 0x000000088e007844 */ /* 0x0001e20000000200 */
[----:B------:R-:W-:Y:S01]  /*bce0*/  F2FP.F16.F32.PACK_AB R15, R116, R112 ;  /* 0x00000070740f723e */ /* 0x000fe200000000ff */
[----:B--2---:R-:W-:Y:S01]  /*bcf0*/  VIADD R4, R14, 0x8 ;  /* 0x000000080e047836 */ /* 0x004fe20000000000 */
        /* <DEDUP_REMOVED lines=9> */
[----:B------:R-:W2:Y:S01]  /*bd90*/  SHFL.IDX PT, R43, R25, RZ, 0x1c1f ;  /* 0x001c1fff192b7589 */ /* 0x000ea200000e0000 */
[----:B0-----:R-:W-:Y:S02]  /*bda0*/  F2FP.F16.F32.PACK_AB R8, R121, R193 ;  /* 0x000000c17908723e */ /* 0x001fe400000000ff */
[----:B------:R-:W-:Y:S01]  /*bdb0*/  F2FP.F16.F32.PACK_AB R9, R92, R88 ;  /* 0x000000585c09723e */ /* 0x000fe200000000ff */
[----:B------:R-:W-:Y:S01]  /*bdc0*/  STSM.16.M88.4 [R165], R4 ;  /* 0x00000004a5007844 */ /* 0x000fe20000000200 */
[----:B------:R-:W-:-:S02]  /*bdd0*/  F2FP.F16.F32.PACK_AB R10, R125, R124 ;  /* 0x0000007c7d0a723e */ /* 0x000fc400000000ff */
[----:B------:R-:W-:Y:S01]  /*bde0*/  F2FP.F16.F32.PACK_AB R11, R100, R96 ;  /* 0x00000060640b723e */ /* 0x000fe200000000ff */
[----:B------:R-:W0:Y:S01]  /*bdf0*/  SHFL.IDX PT, R45, R25, 0x1, 0x1c1f ;  /* 0x003c1f00192d7f89 */ /* 0x000e2200000e0000 */
[----:B------:R-:W-:Y:S02]  /*be00*/  F2FP.F16.F32.PACK_AB R12, R129, R128 ;  /* 0x00000080810c723e */ /* 0x000fe400000000ff */
[----:B------:R-:W-:Y:S01]  /*be10*/  F2FP.F16.F32.PACK_AB R13, R108, R104 ;  /* 0x000000686c0d723e */ /* 0x000fe200000000ff */
[----:B------:R-:W-:Y:S01]  /*be20*/  STSM.16.M88.4 [R164], R8 ;  /* 0x00000008a4007844 */ /* 0x000fe20000000200 */
[----:B------:R-:W-:Y:S02]  /*be30*/  F2FP.F16.F32.PACK_AB R14, R133, R132 ;  /* 0x00000084850e723e */ /* 0x000fe400000000ff */
[----:B------:R-:W-:Y:S02]  /*be40*/  F2FP.F16.F32.PACK_AB R138, R141, R140 ;  /* 0x0000008c8d8a723e */ /* 0x000fe400000000ff */
[----:B------:R-:W-:Y:S01]  /*be50*/  F2FP.F16.F32.PACK_AB R139, R168, R167 ;  /* 0x000000a7a88b723e */ /* 0x000fe200000000ff */
[----:B------:R3:W-:Y:S01]  /*be60*/  STSM.16.M88.4 [R163], R12 ;  /* 0x0000000ca3007844 */ /* 0x0007e20000000200 */
[----:B------:R-:W-:-:S03]  /*be70*/  F2FP.F16.F32.PACK_AB R168, R145, R144 ;  /* 0x0000009091a8723e */ /* 0x000fc600000000ff */
[----:B------:R-:W-:Y:S04]  /*be80*/  STSM.16.M88.4 [R162], R136 ;  /* 0x00000088a2007844 */ /* 0x000fe80000000200 */
[----:B------:R-:W-:Y:S01]  /*be90*/  STSM.16.M88.4 [R40], R168 ;  /* 0x000000a828007844 */ /* 0x000fe20000000200 */
[----:B------:R-:W-:Y:S08]  /*bea0*/  BAR.SYNC.DEFER_BLOCKING 0x1, 0x100 ;  /* 0x0044000000007b1d */ /* 0x000ff00000010000 */
[----:B---3--:R-:W3:Y:S01]  /*beb0*/  @P2 LDC R15, c[0x0][0xcf0] ;  /* 0x00033c00ff0f2b82 */ /* 0x008ee20000000800 */
[----:B------:R-:W-:Y:S01]  /*bec0*/  IMAD R0, R206, 0x20, R219 ;  /* 0x00000020ce007824 */ /* 0x000fe200078e02db */
[----:B--2---:R2:W-:Y:S01]  /*bed0*/  @!P1 ST.E desc[UR14][R42.64], R3 ;  /* 0x000000032a009985 */ /* 0x0045e2000c10190e */
[----:B------:R-:W-:-:S02]  /*bee0*/  UIMAD UR5, UR10, UR8, URZ ;  /* 0x000000080a0572a4 */ /* 0x000fc4000f8e023f */
[----:B------:R-:W-:Y:S01]  /*bef0*/  VIADD R14, R0, UR38 ;  /* 0x00000026000e7c36 */ /* 0x000fe20008000000 */
[----:B------:R-:W-:Y:S01]  /*bf00*/  UIMAD.WIDE.U32 UR6, UR11, UR8, URZ ;  /* 0x000000080b0672a5 */ /* 0x000fe2000f8e003f */
[----:B0-----:R0:W-:Y:S01]  /*bf10*/  @!P0 ST.E desc[UR14][R44.64], R2 ;  /* 0x000000022c008985 */ /* 0x0011e2000c10190e */
[----:B--2---:R-:W2:Y:S01]  /*bf20*/  @P2 LDC R3, c[0x0][0xcec] ;  /* 0x00033b00ff032b82 */ /* 0x004ea20000000800 */
[----:B------:R-:W-:Y:S01]  /*bf30*/  UIMAD UR5, UR11, UR9, UR5 ;  /* 0x000000090b0572a4 */ /* 0x000fe2000f8e0205 */
[----:B------:R-:W-:Y:S01]  /*bf40*/  IMAD.MOV.U32 R13, RZ, RZ, R14 ;  /* 0x000000ffff0d7224 */ /* 0x000fe200078e000e */
[----:B------:R-:W5:Y:S01]  /*bf50*/  LD.E.128 R24, desc[UR14][R28.64] ;  /* 0x0000000e1c187980 */ /* 0x000f62000c101d00 */
[----:B------:R-:W-:Y:S01]  /*bf60*/  ULDC.64 UR10, c[0x0][0xbf0] ;  /* 0x0002fc00000a7ab9 */ /* 0x000fe20000000a00 */
[----:B------:R-:W-:Y:S02]  /*bf70*/  UIADD3 UR7, UR7, UR5, URZ ;  /* 0x0000000507077290 */ /* 0x000fe4000fffe03f */
[----:B------:R-:W-:Y:S01]  /*bf80*/  UIMAD UR8, UR12, UR10, URZ ;  /* 0x0000000a0c0872a4 */ /* 0x000fe2000f8e023f */
[----:B------:R-:W5:Y:S01]  /*bf90*/  LD.E.128 R32, desc[UR14][R16.64] ;  /* 0x0000000e10207980 */ /* 0x000f62000c101d00 */
[----:B------:R-:W-:-:S02]  /*bfa0*/  UIMAD.WIDE.U32 UR6, UR13, UR10, UR6 ;  /* 0x0000000a0d0672a5 */ /* 0x000fc4000f8e0006 */
[----:B------:R-:W-:Y:S01]  /*bfb0*/  UIMAD UR5, UR13, UR11, UR8 ;  /* 0x0000000b0d0572a4 */ /* 0x000fe2000f8e0208 */
[----:B------:R-:W5:Y:S02]  /*bfc0*/  LD.E.128 R36, desc[UR14][R18.64] ;  /* 0x0000000e12247980 */ /* 0x000f64000c101d00 */
[----:B------:R-:W-:Y:S02]  /*bfd0*/  ULDC.64 UR8, c[0x0][0xbe0] ;  /* 0x0002f80000087ab9 */ /* 0x000fe40000000a00 */
[----:B------:R4:W5:Y:S04]  /*bfe0*/  LD.E.128 R4, desc[UR14][R20.64] ;  /* 0x0000000e14047980 */ /* 0x000968000c101d00 */
[----:B------:R0:W5:Y:S01]  /*bff0*/  LD.E.128 R8, desc[UR14][R22.64] ;  /* 0x0000000e16087980 */ /* 0x000162000c101d00 */
[----:B--2---:R-:W-:-:S03]  /*c000*/  @P2 IMAD.HI.U32 R0, R14, R3, RZ ;  /* 0x000000030e002227 */ /* 0x004fc600078e00ff */
[----:B------:R-:W5:Y:S02]  /*c010*/  LD.E.128 R96, desc[UR14][R98.64] ;  /* 0x0000000e62607980 */ /* 0x000f64000c101d00 */
[----:B---3--:R-:W-:Y:S01]  /*c020*/  @P2 SHF.R.U32.HI R13, RZ, R15, R0 ;  /* 0x0000000fff0d2219 */ /* 0x008fe20000011600 */
[----:B------:R-:W-:Y:S01]  /*c030*/  UIADD3 UR5, UR7, UR5, URZ ;  /* 0x0000000507057290 */ /* 0x000fe2000fffe03f */
        /* <DEDUP_REMOVED lines=8> */
[----:B0-----:R-:W-:Y:S01]  /*c0c0*/  IMAD.U32 R2, RZ, RZ, UR6 ;  /* 0x00000006ff027e24 */ /* 0x001fe2000f8e00ff */
        /* <DEDUP_REMOVED lines=21> */
[----:B----4-:R-:W-:-:S02]  /*c220*/  VIADD R20, R219, UR38 ;  /* 0x00000026db147c36 */ /* 0x010fc40008000000 */
        /* <DEDUP_REMOVED lines=11> */
[----:B0-----:R0:W2:Y:S01]  /*c2e0*/  SHFL.IDX PT, R16, R18, RZ, 0x181f ;  /* 0x00181fff12107589 */ /* 0x0010a200000e0000 */
[----:B------:R-:W-:-:S02]  /*c2f0*/  PRMT R194, RZ, 0x654, R194 ;  /* 0x00000654ffc27816 */ /* 0x000fc400000000c2 */
[----:B------:R-:W-:Y:S02]  /*c300*/  ISETP.GE.AND P0, PT, R0, R41, PT ;  /* 0x000000290000720c */ /* 0x000fe40003f06270 */
[----:B------:R0:W3:Y:S01]  /*c310*/  SHFL.IDX PT, R0, R19, RZ, 0x181f ;  /* 0x00181fff13007589 */ /* 0x0000e200000e0000 */
[----:B------:R0:W-:Y:S01]  /*c320*/  SYNCS.ARRIVE.TRANS64.RED.A1T0 RZ, [R194+URZ], RZ ;  /* 0x000000ffc2ff79a7 */ /* 0x0001e2000810043f */
[----:B------:R-:W-:Y:S09]  /*c330*/  @P2 BRA `(.L_x_13638) ;  /* 0x0000000000482947 */ /* 0x000ff20003800000 */
[----:B------:R-:W-:Y:S01]  /*c340*/  ULDC UR5, c[0x0][0xbc8] ;  /* 0x0002f20000057ab9 */ /* 0x000fe20000000800 */
[----:B------:R-:W-:Y:S01]  /*c350*/  ULDC.64 UR6, c[0x0][0x208] ;  /* 0x0000820000067ab9 */ /* 0x000fe20000000a00 */
[----:B------:R-:W-:Y:S02]  /*c360*/  ISETP.GE.AND P5, PT, R200, UR5, PT ;  /* 0x00000005c8007c0c */ /* 0x000fe4000bfa6270 */
[----:B------:R-:W-:Y:S02]  /*c370*/  ISETP.GE.AND P4, PT, R204, UR5, PT ;  /* 0x00000005cc007c0c */ /* 0x000fe4000bf86270 */
[----:B------:R-:W-:Y:S02]  /*c380*/  ISETP.GE.AND P3, PT, R203, UR5, PT ;  /* 0x00000005cb007c0c */ /* 0x000fe4000bf66270 */
[----:B------:R-:W-:-:S07]  /*c390*/  ISETP.GE.AND P2, PT, R205, UR5, PT ;  /* 0x00000005cd007c0c */ /* 0x000fce000bf46270 */
[----:B--2---:R-:W-:-:S04]  /*c3a0*/  @!P5 LEA R2, P6, R200, R16, 0x1 ;  /* 0x00000010c802d211 */ /* 0x004fc800078c08ff */
[----:B---3--:R-:W-:Y:S02]  /*c3b0*/  @!P5 LEA.HI.X R3, R200, R0, R233, 0x1, P6 ;  /* 0x00000000c803d211 */ /* 0x008fe400030f0ce9 */
        /* <DEDUP_REMOVED lines=10> */
.L_x_13638:
[----:B------:R-:W-:Y:S05]  /*c460*/  BSYNC B1 ;  /* 0x0000000000017941 */ /* 0x000fea0003800000 */
.L_x_13637:
[----:B---3--:R3:W0:Y:S01]  /*c470*/  SHFL.IDX PT, R0, R19, 0x1, 0x181f ;  /* 0x00381f0013007f89 */ /* 0x00862200000e0000 */
[----:B------:R-:W-:Y:S03]  /*c480*/  BSSY B1, `(.L_x_13639) ;  /* 0x0000015000017945 */ /* 0x000fe60003800000 */
[----:B----4-:R3:W4:Y:S01]  /*c490*/  SHFL.IDX PT, R12, R18, 0x1, 0x181f ;  /* 0x00381f00120c7f89 */ /* 0x01072200000e0000 */
[----:B------:R-:W-:Y:S05]  /*c4a0*/  @P1 BRA `(.L_x_13640) ;  /* 0x0000000000481947 */ /* 0x000fea0003800000 */
[----:B------:R-:W-:Y:S01]  /*c4b0*/  ULDC UR5, c[0x0][0xbc8] ;  /* 0x0002f20000057ab9 */ /* 0x000fe20000000800 */
[----:B------:R-:W-:Y:S01]  /*c4c0*/  ULDC.64 UR6, c[0x0][0x208] ;  /* 0x0000820000067ab9 */ /* 0x000fe20000000a00 */
[----:B------:R-:W-:Y:S02]  /*c4d0*/  ISETP.GE.AND P4, PT, R200, UR5, PT ;  /* 0x00000005c8007c0c */ /* 0x000fe4000bf86270 */
[----:B------:R-:W-:Y:S02]  /*c4e0*/  ISETP.GE.AND P3, PT, R204, UR5, PT ;  /* 0x00000005cc007c0c */ /* 0x000fe4000bf66270 */
[----:B------:R-:W-:Y:S02]  /*c4f0*/  ISETP.GE.AND P2, PT, R203, UR5, PT ;  /* 0x00000005cb007c0c */ /* 0x000fe4000bf46270 */
[----:B------:R-:W-:-:S07]  /*c500*/  ISETP.GE.AND P1, PT, R205, UR5, PT ;  /* 0x00000005cd007c0c */ /* 0x000fce000bf26270 */
[-C--:B----4-:R-:W-:Y:S02]  /*c510*/  @!P4 LEA R2, P6, R200, R12.reuse, 0x1 ;  /* 0x0000000cc802c211 */ /* 0x090fe400078c08ff */
[----:B-----5:R-:W-:Y:S02]  /*c520*/  @!P3 LEA R8, P5, R204, R12, 0x1 ;  /* 0x0000000ccc08b211 */ /* 0x020fe400078a08ff */
        /* <DEDUP_REMOVED lines=10> */
.L_x_13640:
[----:B------:R-:W-:Y:S05]  /*c5d0*/  BSYNC B1 ;  /* 0x0000000000017941 */ /* 0x000fea0003800000 */
.L_x_13639:
[----:B0-----:R0:W0:Y:S01]  /*c5e0*/  SHFL.IDX PT, R0, R19, 0x2, 0x181f ;  /* 0x00581f0013007f89 */ /* 0x00102200000e0000 */
[----:B------:R-:W-:Y:S03]  /*c5f0*/  BSSY B1, `(.L_x_13641) ;  /* 0x0000015000017945 */ /* 0x000fe60003800000 */
[----:B----4-:R4:W0:Y:S01]  /*c600*/  SHFL.IDX PT, R12, R18, 0x2, 0x181f ;  /* 0x00581f00120c7f89 */ /* 0x01082200000e0000 */
[----:B------:R-:W-:Y:S05]  /*c610*/  @P0 BRA `(.L_x_13642) ;  /* 0x0000000000480947 */ /* 0x000fea0003800000 */
[----:B------:R-:W-:Y:S01]  /*c620*/  ULDC UR5, c[0x0][0xbc8] ;  /* 0x0002f20000057ab9 */ /* 0x000fe20000000800 */
[----:B------:R-:W-:Y:S01]  /*c630*/  ULDC.64 UR6, c[0x0][0x208] ;  /* 0x0000820000067ab9 */ /* 0x000fe20000000a00 */
[----:B------:R-:W-:Y:S02]  /*c640*/  ISETP.GE.AND P3, PT, R200, UR5, PT ;  /* 0x00000005c8007c0c */ /* 0x000fe4000bf66270 */
[----:B------:R-:W-:Y:S02]  /*c650*/  ISETP.GE.AND P2, PT, R204, UR5, PT ;  /* 0x00000005cc007c0c */ /* 0x000fe4000bf46270 */
[----:B------:R-:W-:Y:S02]  /*c660*/  ISETP.GE.AND P1, PT, R203, UR5, PT ;  /* 0x00000005cb007c0c */ /* 0x000fe4000bf26270 */
[----:B------:R-:W-:-:S07]  /*c670*/  ISETP.GE.AND P0, PT, R205, UR5, PT ;  /* 0x00000005cd007c0c */ /* 0x000fce000bf06270 */
[-C--:B0-----:R-:W-:Y:S02]  /*c680*/  @!P3 LEA R2, P6, R200, R12.reuse, 0x1 ;  /* 0x0000000cc802b211 */ /* 0x081fe400078c08ff */
[-C--:B-----5:R-:W-:Y:S02]  /*c690*/  @!P2 LEA R8, P5, R204, R12.reuse, 0x1 ;  /* 0x0000000ccc08a211 */ /* 0x0a0fe400078a08ff */
        /* <DEDUP_REMOVED lines=10> */
.L_x_13642:
[----:B------:R-:W-:Y:S05]  /*c740*/  BSYNC B1 ;  /* 0x0000000000017941 */ /* 0x000fea0003800000 */
.L_x_13641:
[----:B0-----:R-:W-:Y:S01]  /*c750*/  VIADD R0, R20, 0x60 ;  /* 0x0000006014007836 */ /* 0x001fe20000000000 */
[----:B---3--:R-:W0:Y:S04]  /*c760*/  SHFL.IDX PT, R19, R19, 0x3, 0x181f ;  /* 0x00781f0013137f89 */ /* 0x008e2800000e0000 */
[----:B------:R-:W-:Y:S01]  /*c770*/  ISETP.GE.AND P0, PT, R0, R41, PT ;  /* 0x000000290000720c */ /* 0x000fe20003f06270 */
[----:B----4-:R-:W3:-:S12]  /*c780*/  SHFL.IDX PT, R18, R18, 0x3, 0x181f ;  /* 0x00781f0012127f89 */ /* 0x010ed800000e0000 */
[----:B------:R-:W-:Y:S05]  /*c790*/  @P0 BRA `(.L_x_13643) ;  /* 0x0000000c00540947 */ /* 0x000fea0003800000 */
[----:B------:R-:W-:Y:S01]  /*c7a0*/  ULDC UR5, c[0x0][0xbc8] ;  /* 0x0002f20000057ab9 */ /* 0x000fe20000000800 */
[----:B------:R-:W-:Y:S01]  /*c7b0*/  ULDC.64 UR6, c[0x0][0x208] ;  /* 0x0000820000067ab9 */ /* 0x000fe20000000a00 */
[----:B------:R-:W-:Y:S02]  /*c7c0*/  ISETP.GE.AND P3, PT, R200, UR5, PT ;  /* 0x00000005c8007c0c */ /* 0x000fe4000bf66270 */
[----:B------:R-:W-:Y:S02]  /*c7d0*/  ISETP.GE.AND P4, PT, R204, UR5, PT ;  /* 0x00000005cc007c0c */ /* 0x000fe4000bf86270 */
[----:B------:R-:W-:-:S09]  /*c7e0*/  ISETP.GE.AND P5, PT, R203, UR5, PT ;  /* 0x00000005cb007c0c */ /* 0x000fd2000bfa6270 */
[-C--:B---3--:R-:W-:Y:S02]  /*c7f0*/  @!P3 LEA R2, P0, R200, R18.reuse, 0x1 ;  /* 0x00000012c802b211 */ /* 0x088fe400078008ff */
[-C--:B-----5:R-:W-:Y:S02]  /*c800*/  @!P4 LEA R8, P1, R204, R18.reuse, 0x1 ;  /* 0x00000012cc08c211 */ /* 0x0a0fe400078208ff */
[-C--:B0-----:R-:W-:Y:S02]  /*c810*/  @!P3 LEA.HI.X R3, R200, R19.reuse, R233, 0x1, P0 ;  /* 0x00000013c803b211 */ /* 0x081fe400000f0ce9 */
[----:B------:R-:W-:Y:S02]  /*c820*/  ISETP.GE.AND P0, PT, R205, UR5, PT ;  /* 0x00000005cd007c0c */ /* 0x000fe4000bf06270 */
[----:B------:R-:W-:Y:S01]  /*c830*/  @!P5 LEA R10, P2, R203, R18, 0x1 ;  /* 0x00000012cb0ad211 */ /* 0x000fe200078408ff */
[----:B------:R0:W-:Y:S01]  /*c840*/  @!P3 ST.E.128 desc[UR6][R2.64], R4 ;  /* 0x000000040200b985 */ /* 0x0001e2000c101d06 */
[----:B------:R-:W-:-:S02]  /*c850*/  @!P4 LEA.HI.X R9, R204, R19, R232, 0x1, P1 ;  /* 0x00000013cc09c211 */ /* 0x000fc400008f0ce8 */
[----:B------:R-:W-:-:S03]  /*c860*/  @!P5 LEA.HI.X R11, R203, R19, R231, 0x1, P2 ;  /* 0x00000013cb0bd211 */ /* 0x000fc600010f0ce7 */
[----:B------:R0:W-:Y:S04]  /*c870*/  @!P4 ST.E.128 desc[UR6][R8.64], R104 ;  /* 0x000000680800c985 */ /* 0x0001e8000c101d06 */
[----:B------:R0:W-:Y:S01]  /*c880*/  @!P5 ST.E.128 desc[UR6][R10.64], R120 ;  /* 0x000000780a00d985 */ /* 0x0001e2000c101d06 */
[----:B------:R-:W-:Y:S05]  /*c890*/  @P0 BRA `(.L_x_13643) ;  /* 0x0000000c00140947 */ /* 0x000fea0003800000 */
[----:B0-----:R-:W-:Y:S01]  /*c8a0*/  LEA R2, P0, R205, R18, 0x1 ;  /* 0x00000012cd027211 */ /* 0x001fe200078008ff */
[----:B------:R-:W-:-:S03]  /*c8b0*/  ULDC.64 UR6, c[0x0][0x208] ;  /* 0x0000820000067ab9 */ /* 0x000fc60000000a00 */
[----:B------:R-:W-:-:S05]  /*c8c0*/  LEA.HI.X R3, R205, R19, R230, 0x1, P0 ;  /* 0x00000013cd037211 */ /* 0x000fca00000f0ce6 */
[----:B------:R0:W-:Y:S01]  /*c8d0*/  ST.E.128 desc[UR6][R2.64], R28 ;  /* 0x0000001c02007985 */ /* 0x0001e2000c101d06 */
[----:B------:R-:W-:Y:S05]  /*c8e0*/  BRA `(.L_x_13643) ;  /* 0x0000000c00007947 */ /* 0x000fea0003800000 */
.L_x_13636:
[----:B------:R-:W0:Y:S01]  /*c8f0*/  LDC R8, c[0x0][0xce8] ;  /* 0x00033a00ff087b82 */ /* 0x000e220000000800 */
[----:B------:R-:W-:Y:S01]  /*c900*/  R2UR UR6, R207 ;  /* 0x00000000cf0672ca */ /* 0x000fe200000e0000 */
[----:B------:R-:W-:Y:S01]  /*c910*/  BSSY B1, `(.L_x_13644) ;  /* 0x0000035000017945 */ /* 0x000fe20003800000 */
[----:B------:R-:W-:Y:S01]  /*c920*/  R2UR UR5, R218 ;  /* 0x00000000da0572ca */ /* 0x000fe200000e0000 */
[----:B------:R-:W-:Y:S01]  /*c930*/  IMAD R6, R206, 0x20, R219 ;  /* 0x00000020ce067824 */ /* 0x000fe200078e02db */
[----:B------:R-:W-:-:S09]  /*c940*/  ISETP.GE.AND P0, PT, R234, 0x80, PT ;  /* 0x00000080ea00780c */ /* 0x000fd20003f06270 */
[----:B------:R-:W-:Y:S02]  /*c950*/  USHF.R.S32.HI UR8, URZ, 0x1f, UR6 ;  /* 0x0000001f3f087899 */ /* 0x000fe40008011406 */
[----:B------:R-:W-:Y:S01]  /*c960*/  USHF.R.S32.HI UR9, URZ, 0x1f, UR5 ;  /* 0x0000001f3f097899 */ /* 0x000fe20008011405 */
[----:B0-----:R-:W-:-:S13]  /*c970*/  ISETP.NE.AND P1, PT, R8, 0x1, PT ;  /* 0x000000010800780c */ /* 0x001fda0003f25270 */
[----:B------:R-:W0:Y:S08]  /*c980*/  @P1 LDC R9, c[0x0][0xcec] ;  /* 0x00033b00ff091b82 */ /* 0x000e300000000800 */
[----:B------:R-:W2:Y:S01]  /*c990*/  @P1 LDC R11, c[0x0][0xcf0] ;  /* 0x00033c00ff0b1b82 */ /* 0x000ea20000000800 */
[----:B------:R-:W-:Y:S05]  /*c9a0*/  @P0 BRA `(.L_x_13645) ;  /* 0x0000000000ac0947 */ /* 0x000fea0003800000 */
[----:B------:R-:W3:Y:S01]  /*c9b0*/  S2R R0, SR_TID.X ;  /* 0x0000000000007919 */ /* 0x000ee20000002100 */
[----:B------:R-:W4:Y:S01]  /*c9c0*/  LDC R3, c[0x0][0xce8] ;  /* 0x00033a00ff037b82 */ /* 0x000f220000000800 */
[----:B------:R-:W-:Y:S01]  /*c9d0*/  IMAD.U32 R4, RZ, RZ, UR38 ;  /* 0x00000026ff047e24 */ /* 0x000fe2000f8e00ff */
[----:B------:R-:W-:Y:S02]  /*c9e0*/  ULDC UR5, c[0x0][0xb88] ;  /* 0x0002e20000057ab9 */ /* 0x000fe40000000800 */
[----:B----4-:R-:W-:Y:S02]  /*c9f0*/  IMAD R5, R3, UR5, RZ ;  /* 0x0000000503057c24 */ /* 0x010fe4000f8e02ff */
[----:B---3--:R-:W-:-:S04]  /*ca00*/  IADD3 R4, R4, -0x80, R0 ;  /* 0xffffff8004047810 */ /* 0x008fc80007ffe000 */
[----:B------:R-:W-:-:S13]  /*ca10*/  ISETP.GE.AND P0, PT, R4, R5, PT ;  /* 0x000000050400720c */ /* 0x000fda0003f06270 */
[----:B------:R-:W-:Y:S05]  /*ca20*/  @P0 BRA `(.L_x_13645) ;  /* 0x00000000008c0947 */ /* 0x000fea0003800000 */
[----:B------:R-:W-:Y:S01]  /*ca30*/  ISETP.NE.AND P0, PT, R3, 0x1, PT ;  /* 0x000000010300780c */ /* 0x000fe20003f05270 */
[----:B------:R-:W-:Y:S01]  /*ca40*/  ULDC.64 UR10, c[0x0][0xc90] ;  /* 0x00032400000a7ab9 */ /* 0x000fe20000000a00 */
[----:B------:R-:W-:Y:S01]  /*ca50*/  R2UR UR13, R207 ;  /* 0x00000000cf0d72ca */ /* 0x000fe200000e0000 */
[----:B------:R-:W-:Y:S01]  /*ca60*/  UIMAD UR5, UR8, UR10, URZ ;  /* 0x0000000a080572a4 */ /* 0x000fe2000f8e023f */
[----:B------:R-:W-:Y:S01]  /*ca70*/  R2UR UR12, R218 ;  /* 0x00000000da0c72ca */ /* 0x000fe200000e0000 */
[----:B------:R-:W-:-:S08]  /*ca80*/  IMAD.MOV.U32 R2, RZ, RZ, R4 ;  /* 0x000000ffff027224 */ /* 0x000fd000078e0004 */
[----:B------:R-:W3:Y:S02]  /*ca90*/  @P0 LDC R5, c[0x0][0xcec] ;  /* 0x00033b00ff050b82 */ /* 0x000ee40000000800 */
[----:B------:R-:W-:Y:S02]  /*caa0*/  UIMAD.WIDE.U32 UR6, UR13, UR10, URZ ;  /* 0x0000000a0d0672a5 */ /* 0x000fe4000f8e003f */
[----:B------:R-:W-:-:S03]  /*cab0*/  UIMAD UR5, UR13, UR11, UR5 ;  /* 0x0000000b0d0572a4 */ /* 0x000fc6000f8e0205 */
[----:B------:R-:W-:Y:S01]  /*cac0*/  ULDC.64 UR10, c[0x0][0xc98] ;  /* 0x00032600000a7ab9 */ /* 0x000fe20000000a00 */
[----:B------:R-:W4:Y:S01]  /*cad0*/  @P0 LDC R7, c[0x0][0xcf0] ;  /* 0x00033c00ff070b82 */ /* 0x000f220000000800 */
[----:B------:R-:W-:Y:S02]  /*cae0*/  UIADD3 UR7, UR7, UR5, URZ ;  /* 0x0000000507077290 */ /* 0x000fe4000fffe03f */
[----:B------:R-:W-:Y:S02]  /*caf0*/  UIMAD UR5, UR9, UR10, URZ ;  /* 0x0000000a090572a4 */ /* 0x000fe4000f8e023f */
[----:B------:R-:W-:Y:S02]  /*cb00*/  UIMAD.WIDE.U32 UR6, UR12, UR10, UR6 ;  /* 0x0000000a0c0672a5 */ /* 0x000fe4000f8e0006 */
[----:B------:R-:W-:-:S03]  /*cb10*/  UIMAD UR5, UR12, UR11, UR5 ;  /* 0x0000000b0c0572a4 */ /* 0x000fc6000f8e0205 */
[----:B------:R-:W-:Y:S01]  /*cb20*/  ULDC.64 UR10, c[0x0][0xc88] ;  /* 0x00032200000a7ab9 */ /* 0x000fe20000000a00 */
[----:B------:R-:W-:Y:S01]  /*cb30*/  ULDC.64 UR12, c[0x0][0x208] ;  /* 0x00008200000c7ab9 */ /* 0x000fe20000000a00 */
[----:B---3--:R-:W-:-:S05]  /*cb40*/  @P0 IMAD.HI.U32 R0, R4, R5, RZ ;  /* 0x0000000504000227 */ /* 0x008fca00078e00ff */
[----:B----4-:R-:W-:-:S05]  /*cb50*/  @P0 SHF.R.U32.HI R2, RZ, R7, R0 ;  /* 0x00000007ff020219 */ /* 0x010fca0000011600 */
        /* <DEDUP_REMOVED lines=16> */
.L_x_13645:
[----:B------:R-:W-:Y:S05]  /*cc60*/  BSYNC B1 ;  /* 0x0000000000017941 */ /* 0x000fea0003800000 */
.L_x_13644:
[----:B------:R-:W-:Y:S01]  /*cc70*/  R2UR UR13, R207 ;  /* 0x00000000cf0d72ca */ /* 0x000fe200000e0000 */
[----:B------:R-:W-:Y:S01]  /*cc80*/  ULDC.64 UR10, c[0x0][0xbe8] ;  /* 0x0002fa00000a7ab9 */ /* 0x000fe20000000a00 */
[----:B------:R-:W-:Y:S01]  /*cc90*/  R2UR UR12, R218 ;  /* 0x00000000da0c72ca */ /* 0x000fe200000e0000 */
[----:B------:R-:W-:Y:S01]  /*cca0*/  UIMAD UR5, UR8, UR10, URZ ;  /* 0x0000000a080572a4 */ /* 0x000fe2000f8e023f */
[----:B------:R-:W-:Y:S01]  /*ccb0*/  VIADD R6, R6, UR38 ;  /* 0x0000002606067c36 */ /* 0x000fe20008000000 */
[----:B------:R-:W-:Y:S03]  /*ccc0*/  BSSY B1, `(.L_x_13646) ;  /* 0x000003d000017945 */ /* 0x000fe60003800000 */
[----:B0-----:R-:W-:-:S04]  /*ccd0*/  @P1 IMAD.HI.U32 R0, R6, R9, RZ ;  /* 0x0000000906001227 */ /* 0x001fc800078e00ff */
[----:B---3--:R-:W-:Y:S01]  /*cce0*/  IMAD.MOV.U32 R5, RZ, RZ, R6 ;  /* 0x000000ffff057224 */ /* 0x008fe200078e0006 */
[----:B------:R-:W-:Y:S01]  /*ccf0*/  UIMAD.WIDE.U32 UR6, UR13, UR10, URZ ;  /* 0x0000000a0d0672a5 */ /* 0x000fe2000f8e003f */
[----:B--2---:R-:W-:Y:S01]  /*cd00*/  @P1 SHF.R.U32.HI R5, RZ, R11, R0 ;  /* 0x0000000bff051219 */ /* 0x004fe20000011600 */
[----:B------:R-:W-:-:S03]  /*cd10*/  UIMAD UR5, UR13, UR11, UR5 ;  /* 0x0000000b0d0572a4 */ /* 0x000fc6000f8e0205 */
[----:B------:R-:W-:Y:S01]  /*cd20*/  ULDC.64 UR10, c[0x0][0xbf0] ;  /* 0x0002fc00000a7ab9 */ /* 0x000fe20000000a00 */
[----:B------:R-:W-:Y:S01]  /*cd30*/  UIADD3 UR7, UR7, UR5, URZ ;  /* 0x0000000507077290 */ /* 0x000fe2000fffe03f */
[--C-:B------:R-:W-:Y:S01]  /*cd40*/  SHF.R.S32.HI R0, RZ, 0x1f, R5.reuse ;  /* 0x0000001fff007819 */ /* 0x100fe20000011405 */
[----:B------:R-:W-:Y:S01]  /*cd50*/  UIMAD UR5, UR9, UR10, URZ ;  /* 0x0000000a090572a4 */ /* 0x000fe2000f8e023f */
[----:B------:R-:W-:Y:S01]  /*cd60*/  IMAD.MOV R7, RZ, RZ, -R5 ;  /* 0x000000ffff077224 */ /* 0x000fe200078e0a05 */
[----:B------:R-:W-:Y:S02]  /*cd70*/  UIMAD.WIDE.U32 UR6, UR12, UR10, UR6 ;  /* 0x0000000a0c0672a5 */ /* 0x000fe4000f8e0006 */
[----:B------:R-:W-:Y:S01]  /*cd80*/  UIMAD UR5, UR12, UR11, UR5 ;  /* 0x0000000b0c0572a4 */ /* 0x000fe2000f8e0205 */
[----:B------:R-:W-:Y:S01]  /*cd90*/  IMAD R7, R8, R7, R6 ;  /* 0x0000000708077224 */ /* 0x000fe200078e0206 */
[----:B------:R-:W-:Y:S01]  /*cda0*/  ULDC.64 UR8, c[0x0][0xbe0] ;  /* 0x0002f80000087ab9 */ /* 0x000fe20000000a00 */
[----:B------:R-:W-:Y:S01]  /*cdb0*/  VIADD R6, R219, UR38 ;  /* 0x00000026db067c36 */ /* 0x000fe20008000000 */
[----:B------:R-:W-:Y:S01]  /*cdc0*/  UIADD3 UR5, UR7, UR5, URZ ;  /* 0x0000000507057290 */ /* 0x000fe2000fffe03f */
[----:B------:R-:W-:-:S02]  /*cdd0*/  IMAD R0, R0, UR8, RZ ;  /* 0x0000000800007c24 */ /* 0x000fc4000f8e02ff */
[----:B------:R-:W-:Y:S02]  /*cde0*/  IMAD.U32 R3, RZ, RZ, UR7 ;  /* 0x00000007ff037e24 */ /* 0x000fe4000f8e00ff */
        /* <DEDUP_REMOVED lines=42> */
.L_x_13647:
[----:B------:R-:W-:Y:S05]  /*d090*/  BSYNC B1 ;  /* 0x0000000000017941 */ /* 0x000fea0003800000 */
.L_x_13646:
[----:B---3--:R3:W0:Y:S01]  /*d0a0*/  SHFL.IDX PT, R0, R5, 0x1, 0x181f ;  /* 0x00381f0005007f89 */ /* 0x00862200000e0000 */
[----:B------:R-:W-:Y:S03]  /*d0b0*/  BSSY B1, `(.L_x_13648) ;  /* 0x0000015000017945 */ /* 0x000fe60003800000 */
[----:B--2-4-:R3:W2:Y:S01]  /*d0c0*/  SHFL.IDX PT, R2, R4, 0x1, 0x181f ;  /* 0x00381f0004027f89 */ /* 0x0146a200000e0000 */
[----:B------:R-:W-:Y:S05]  /*d0d0*/  @P1 BRA `(.L_x_13649) ;  /* 0x0000000000481947 */ /* 0x000fea0003800000 */
[----:B------:R-:W-:Y:S01]  /*d0e0*/  ULDC UR5, c[0x0][0xbc8] ;  /* 0x0002f20000057ab9 */ /* 0x000fe20000000800 */
[----:B------:R-:W-:Y:S01]  /*d0f0*/  ULDC.64 UR6, c[0x0][0x208] ;  /* 0x0000820000067ab9 */ /* 0x000fe20000000a00 */
[----:B------:R-:W-:Y:S02]  /*d100*/  ISETP.GE.AND P4, PT, R200, UR5, PT ;  /* 0x00000005c8007c0c */ /* 0x000fe4000bf86270 */
[----:B------:R-:W-:Y:S02]  /*d110*/  ISETP.GE.AND P3, PT, R204, UR5, PT ;  /* 0x00000005cc007c0c */ /* 0x000fe4000bf66270 */
[----:B------:R-:W-:Y:S02]  /*d120*/  ISETP.GE.AND P2, PT, R203, UR5, PT ;  /* 0x00000005cb007c0c */ /* 0x000fe4000bf46270 */
[----:B------:R-:W-:-:S07]  /*d130*/  ISETP.GE.AND P1, PT, R205, UR5, PT ;  /* 0x00000005cd007c0c */ /* 0x000fce000bf26270 */
[-C--:B--2---:R-:W-:Y:S02]  /*d140*/  @!P4 LEA R10, P6, R200, R2.reuse, 0x1 ;  /* 0x00000002c80ac211 */ /* 0x084fe400078c08ff */
        /* <DEDUP_REMOVED lines=11> */
.L_x_13649:
[----:B------:R-:W-:Y:S05]  /*d200*/  BSYNC B1 ;  /* 0x0000000000017941 */ /* 0x000fea0003800000 */
.L_x_13648:
[----:B0-----:R0:W0:Y:S01]  /*d210*/  SHFL.IDX PT, R0, R5, 0x2, 0x181f ;  /* 0x00581f0005007f89 */ /* 0x00102200000e0000 */
[----:B------:R-:W-:Y:S03]  /*d220*/  BSSY B1, `(.L_x_13650) ;  /* 0x0000015000017945 */ /* 0x000fe60003800000 */
[----:B--2-4-:R2:W4:Y:S01]  /*d230*/  SHFL.IDX PT, R2, R4, 0x2, 0x181f ;  /* 0x00581f0004027f89 */ /* 0x01452200000e0000 */
        /* <DEDUP_REMOVED lines=19> */
.L_x_13651:
[----:B------:R-:W-:Y:S05]  /*d370*/  BSYNC B1 ;  /* 0x0000000000017941 */ /* 0x000fea0003800000 */
.L_x_13650:
[----:B0-----:R-:W-:Y:S01]  /*d380*/  VIADD R3, R6, 0x60 ;  /* 0x0000006006037836 */ /* 0x001fe20000000000 */
[----:B------:R0:W0:Y:S04]  /*d390*/  SHFL.IDX PT, R0, R5, 0x3, 0x181f ;  /* 0x00781f0005007f89 */ /* 0x00002800000e0000 */
[----:B------:R-:W-:Y:S01]  /*d3a0*/  ISETP.GE.AND P0, PT, R3, R9, PT ;  /* 0x000000090300720c */ /* 0x000fe20003f06270 */
[----:B----4-:R4:W0:-:S12]  /*d3b0*/  SHFL.IDX PT, R2, R4, 0x3, 0x181f ;  /* 0x00781f0004027f89 */ /* 0x01081800000e0000 */
[----:B----4-:R-:W-:Y:S05]  /*d3c0*/  @P0 BRA `(.L_x_13643) ;  /* 0x0000000000480947 */ /* 0x010fea0003800000 */
[----:B------:R-:W-:Y:S01]  /*d3d0*/  ULDC UR5, c[0x0][0xbc8] ;  /* 0x0002f20000057ab9 */ /* 0x000fe20000000800 */
[----:B------:R-:W-:Y:S01]  /*d3e0*/  ULDC.64 UR6, c[0x0][0x208] ;  /* 0x0000820000067ab9 */ /* 0x000fe20000000a00 */
[----:B------:R-:W-:Y:S02]  /*d3f0*/  ISETP.GE.AND P3, PT, R200, UR5, PT ;  /* 0x00000005c8007c0c */ /* 0x000fe4000bf66270 */
[----:B------:R-:W-:Y:S02]  /*d400*/  ISETP.GE.AND P2, PT, R204, UR5, PT ;  /* 0x00000005cc007c0c */ /* 0x000fe4000bf46270 */
[----:B------:R-:W-:Y:S02]  /*d410*/  ISETP.GE.AND P1, PT, R203, UR5, PT ;  /* 0x00000005cb007c0c */ /* 0x000fe4000bf26270 */
[----:B------:R-:W-:-:S07]  /*d420*/  ISETP.GE.AND P0, PT, R205, UR5, PT ;  /* 0x00000005cd007c0c */ /* 0x000fce000bf06270 */
[-C--:B0-23--:R-:W-:Y:S02]  /*d430*/  @!P3 LEA R4, P6, R200, R2.reuse, 0x1 ;  /* 0x00000002c804b211 */ /* 0x08dfe400078c08ff */
[-C--:B------:R-:W-:Y:S02]  /*d440*/  @!P2 LEA R6, P5, R204, R2.reuse, 0x1 ;  /* 0x00000002cc06a211 */ /* 0x080fe400078a08ff */
[----:B------:R-:W-:Y:S02]  /*d450*/  @!P1 LEA R8, P4, R203, R2, 0x1 ;  /* 0x00000002cb089211 */ /* 0x000fe400078808ff */
[----:B------:R-:W-:Y:S02]  /*d460*/  @!P3 LEA.HI.X R5, R200, R0, R233, 0x1, P6 ;  /* 0x00000000c805b211 */ /* 0x000fe400030f0ce9 */
        /* <DEDUP_REMOVED lines=8> */
.L_x_13643:
[----:B------:R-:W-:Y:S05]  /*d4f0*/  BSYNC B0 ;  /* 0x0000000000007941 */ /* 0x000fea0003800000 */
.L_x_13635:
[----:B------:R-:W-:Y:S02]  /*d500*/  ULDC UR5, c[0x0][0xd38] ;  /* 0x00034e0000057ab9 */ /* 0x000fe40000000800 */
[----:B------:R-:W-:-:S06]  /*d510*/  UISETP.GE.AND UP0, UPT, UR4, UR5, UPT ;  /* 0x000000050400728c */ /* 0x000fcc000bf06270 */
[----:B------:R-:W-:-:S13]  /*d520*/  PLOP3.LUT P0, PT, PT, PT, UP0, 0x80, 0x0 ;  /* 0x000000000000781c */ /* 0x000fda0003f0f008 */
[----:B------:R-:W-:Y:S05]  /*d530*/  @!P0 BRA `(.L_x_13652) ;  /* 0xffffff3800488947 */ /* 0x000fea000383ffff */
[----:B------:R-:W-:Y:S05]  /*d540*/  EXIT ;  /* 0x000000000000794d */ /* 0x000fea0003800000 */
.L_x_13599:
[----:B------:R-:W-:-:S08]  /*d550*/  NOP ;  /* 0x0000000000007918 */ /* 0x000fd00000000000 */
[----:B0-----:R-:W0:-:S00]  /*d560*/  USETMAXREG.DEALLOC.CTAPOOL 0x18 ;  /* 0x00000018000079c8 */ /* 0x001e0000080e0500 */
        /* <DEDUP_REMOVED lines=37> */
[----:B------:R-:W-:Y:S04]  /*d7c0*/  STL [R1+0x38], RZ ;  /* 0x000038ff01007387 */ /* 0x000fe80000100800 */
[----:B------:R1:W-:Y:S01]  /*d7d0*/  STL [R1+0x8], R2 ;  /* 0x0000080201007387 */ /* 0x0003e20000100800 */
[----:B0-----:R-:W-:-:S02]  /*d7e0*/  LOP3.LUT R3, R0, 0x40, RZ, 0xfc, !PT ;  /* 0x0000004000037812 */ /* 0x001fc400078efcff */
[C---:B-1----:R-:W-:Y:S02]  /*d7f0*/  LOP3.LUT R2, R0.reuse, 0x80, RZ, 0xfc, !PT ;  /* 0x0000008000027812 */ /* 0x042fe400078efcff */
[----:B------:R-:W-:-:S07]  /*d800*/  LOP3.LUT R0, R0, 0xc0, RZ, 0xfc, !PT ;  /* 0x000000c000007812 */ /* 0x000fce00078efcff */
.L_x_13749:
        /* <DEDUP_REMOVED lines=23> */
.L_x_13654:
[----:B------:R-:W-:Y:S01]  /*d980*/  ULDC UR9, c[0x0][0xd54] ;  /* 0x0003550000097ab9 */ /* 0x000fe20000000800 */
[----:B------:R-:W-:Y:S01]  /*d990*/  UMOV UR5, UR8 ;  /* 0x0000000800057c82 */ /* 0x000fe20008000000 */
[----:B------:R-:W-:-:S11]  /*d9a0*/  UISETP.NE.AND UP0, UPT, UR9, 0x1, UPT ;  /* 0x000000010900788c */ /* 0x000fd6000bf05270 */
[----:B------:R-:W-:Y:S02]  /*d9b0*/  @UP0 ULDC.64 UR10, c[0x0][0xd58] ;  /* 0x00035600000a0ab9 */ /* 0x000fe40000000a00 */
[----:B------:R-:W-:-:S04]  /*d9c0*/  UIMAD.WIDE.U32 UR6, UR8, UR10, URZ ;  /* 0x0000000a080672a5 */ /* 0x000fc8000f8e003f */
[----:B------:R-:W-:-:S04]  /*d9d0*/  @UP0 USHF.R.U32.HI UR5, URZ, UR11, UR7 ;  /* 0x0000000b3f050299 */ /* 0x000fc80008011607 */
[----:B------:R-:W-:-:S12]  /*d9e0*/  UIMAD UR6, UR5, UR9, URZ ;  /* 0x00000009050672a4 */ /* 0x000fd8000f8e023f */
.L_x_13655:
        /* <DEDUP_REMOVED lines=64> */
.L_x_13657:
        /* <DEDUP_REMOVED lines=20> */
.L_x_13660:
[----:B------:R-:W-:Y:S05]  /*df30*/  BSYNC B6 ;  /* 0x0000000000067941 */ /* 0x000fea0003800000 */
.L_x_13659:
        /* <DEDUP_REMOVED lines=20> */
.L_x_13663:
        /* <DEDUP_REMOVED lines=15> */
.L_x_13662:
[----:B------:R-:W-:Y:S05]  /*e170*/  BSYNC B6 ;  /* 0x0000000000067941 */ /* 0x000fea0003800000 */
.L_x_13661:
        /* <DEDUP_REMOVED lines=28> */
.L_x_13765:
        /* <DEDUP_REMOVED lines=9> */
.L_x_13768:
[----:B------:R-:W-:Y:S05]  /*e3d0*/  @!P6 BRA `(.L_x_13665) ;  /* 0x0000000000e4e947 */ /* 0x000fea0003800000 */
[----:B------:R-:W-:Y:S01]  /*e3e0*/  IMAD.MOV.U32 R16, RZ, RZ, R7 ;  /* 0x000000ffff107224 */ /* 0x000fe200078e0007 */
[----:B------:R-:W-:Y:S06]  /*e3f0*/  @!P1 BRA `(.L_x_13667) ;  /* 0x0000000000509947 */ /* 0x000fec0003800000 */
[----:B------:R-:W2:Y:S01]  /*e400*/  LDC R6, c[0x0][0x43c] ;  /* 0x00010f00ff067b82 */ /* 0x000ea20000000800 */
[----:B------:R-:W-:Y:S01]  /*e410*/  IMAD.MOV.U32 R9, RZ, RZ, R0 ;  /* 0x000000ffff097224 */ /* 0x000fe200078e0000 */
[----:B------:R-:W-:Y:S01]  /*e420*/  ULDC.64 UR4, c[0x0][0x428] ;  /* 0x00010a0000047ab9 */ /* 0x000fe20000000a00 */
        /* <DEDUP_REMOVED lines=17> */
.L_x_13667:
[----:B--2---:R-:W2:Y:S01]  /*e540*/  LDL R2, [R1+0x8] ;  /* 0x0000080001027983 */ /* 0x004ea20000100800 */
[----:B------:R-:W-:Y:S01]  /*e550*/  IMAD R0, R19, 0x8, R17 ;  /* 0x0000000813007824 */ /* 0x000fe200078e0211 */
[----:B--2---:R-:W-:-:S04]  /*e560*/  SHF.L.U32 R2, R2, 0x1f, RZ ;  /* 0x0000001f02027819 */ /* 0x004fc800000006ff */
[----:B------:R-:W2:Y:S02]  /*e570*/  SYNCS.PHASECHK.TRANS64.TRYWAIT P0, [R0+URZ+0x32440], R2 ;  /* 0x03244002000075a7 */ /* 0x000ea4000800017f */
[----:B--2---:R-:W-:Y:S05]  /*e580*/  @!P0 BRA `(.L_x_13668) ;  /* 0x0000004800248947 */ /* 0x004fea0003800000 */
.L_x_13769:
        /* <DEDUP_REMOVED lines=11> */
.L_x_13669:
        /* <DEDUP_REMOVED lines=16> */
[----:B------:R-:W-:-:S09]  /*e740*/  UIMAD UR35, UR35, 0x60, URZ ;  /* 0x00000060232378a4 */ /* 0x000fd2000f8e023f */
[----:B------:R2:W-:Y:S02]  /*e750*/  UTMALDG.4D [UR32], [UR4], desc[UR6] ;  /* 0x00000620040075b4 */ /* 0x0005e40008019000 */
[----:B--2---:R-:W-:Y:S01]  /*e760*/  NOP ;  /* 0x0000000000007918 */ /* 0x004fe20000000000 */
.L_x_13665:
        /* <DEDUP_REMOVED lines=24> */
.L_x_13671:
[----:B------:R-:W-:Y:S05]  /*e8f0*/  BSYNC B6 ;  /* 0x0000000000067941 */ /* 0x000fea0003800000 */
.L_x_13670:
[----:B------:R-:W2:Y:S01]  /*e900*/  S2R R2, SR_TID.X ;  /* 0x0000000000027919 */ /* 0x000ea20000002100 */
[----:B------:R-:W3:Y:S01]  /*e910*/  LDC R6, c[0x0][0x448] ;  /* 0x00011200ff067b82 */ /* 0x000ee20000000800 */
        /* <DEDUP_REMOVED lines=11> */
[----:B---3--:R-:W-:Y:S01]  /*e9d0*/  ISETP.NE.AND P0, PT, R6, 0x1, PT ;  /* 0x000000010600780c */ /* 0x008fe20003f05270 */
[----:B------:R-:W-:Y:S01]  /*e9e0*/  IMAD.U32 R5, RZ, RZ, UR5 ;  /* 0x00000005ff057e24 */ /* 0x000fe2000f8e00ff */
[----:B--2---:R-:W-:Y:S01]  /*e9f0*/  LOP3.LUT R0, R2, 0x7f, RZ, 0xc0, !PT ;  /* 0x0000007f02007812 */ /* 0x004fe200078ec0ff */
[----:B-1----:R-:W-:-:S03]  /*ea00*/  IMAD.SHL.U32 R4, R4, 0x10, RZ ;  /* 0x0000001004047824 */ /* 0x002fc600078e00ff */
[----:B------:R-:W-:-:S07]  /*ea10*/  SHF.R.U32.HI R0, RZ, 0x3, R0 ;  /* 0x00000003ff007819 */ /* 0x000fce0000011600 */
[----:B------:R-:W1:Y:S01]  /*ea20*/  @P0 LDC R3, c[0x0][0x44c] ;  /* 0x00011300ff030b82 */ /* 0x000e620000000800 */
[----:B------:R-:W-:Y:S01]  /*ea30*/  LOP3.LUT R4, R0, 0x70, R4, 0xf8, !PT ;  /* 0x0000007000047812 */ /* 0x000fe200078ef804 */
[----:B------:R-:W-:-:S04]  /*ea40*/  IMAD.U32 R0, RZ, RZ, UR42 ;  /* 0x0000002aff007e24 */ /* 0x000fc8000f8e00ff */
[----:B0-----:R-:W-:Y:S02]  /*ea50*/  IMAD R7, R0, 0x80, R4 ;  /* 0x0000008000077824 */ /* 0x001fe400078e0204 */
[----:B------:R-:W0:Y:S01]  /*ea60*/  @P0 LDC R2, c[0x0][0x450] ;  /* 0x00011400ff020b82 */ /* 0x000e220000000800 */
[----:B------:R-:W-:Y:S01]  /*ea70*/  IMAD.U32 R4, RZ, RZ, UR4 ;  /* 0x00000004ff047e24 */ /* 0x000fe2000f8e00ff */
[----:B------:R-:W-:Y:S01]  /*ea80*/  ULDC.64 UR4, c[0x0][0x2d0] ;  /* 0x0000b40000047ab9 */ /* 0x000fe20000000a00 */
[----:B------:R-:W-:Y:S01]  /*ea90*/  IMAD.MOV.U32 R0, RZ, RZ, R7 ;  /* 0x000000ffff007224 */ /* 0x000fe200078e0007 */
[----:B------:R2:W-:Y:S04]  /*eaa0*/  STL [R1+0x18], R7 ;  /* 0x0000180701007387 */ /* 0x0005e80000100800 */
[----:B------:R3:W5:Y:S01]  /*eab0*/  LDL R8, [R1+0x4] ;  /* 0x0000040001087983 */ /* 0x0007620000100800 */
[----:B-1----:R-:W-:-:S05]  /*eac0*/  @P0 IMAD.HI.U32 R3, R7, R3, RZ ;  /* 0x0000000307030227 */ /* 0x002fca00078e00ff */
[----:B0-----:R-:W-:Y:S01]  /*ead0*/  @P0 SHF.R.U32.HI R0, RZ, R2, R3 ;  /* 0x00000002ff000219 */ /* 0x001fe20000011603 */
        /* <DEDUP_REMOVED lines=27> */
[----:B------:R-:W-:Y:S01]  /*ec90*/  ULDC UR4, c[0x0][0x288] ;  /* 0x0000a20000047ab9 */ /* 0x000fe20000000800 */
[----:B------:R-:W0:Y:S01]  /*eca0*/  SHFL.IDX PT, R5, R0, RZ, 0x181f ;  /* 0x00181fff00057589 */ /* 0x000e2200000e0000 */
[----:B------:R-:W-:Y:S01]  /*ecb0*/  IMAD R2, R6, UR4, RZ ;  /* 0x0000000406027c24 */ /* 0x000fe2000f8e02ff */
[----:B------:R-:W-:Y:S01]  /*ecc0*/  ULDC.64 UR6, c[0x0][0x208] ;  /* 0x0000820000067ab9 */ /* 0x000fe20000000a00 */
[----:B------:R-:W-:Y:S01]  /*ecd0*/  IMAD.U32 R6, RZ, RZ, UR42 ;  /* 0x0000002aff067e24 */ /* 0x000fe2000f8e00ff */
[----:B------:R-:W1:Y:S03]  /*ece0*/  SHFL.IDX PT, R4, R3, RZ, 0x181f ;  /* 0x00181fff03047589 */ /* 0x000e6600000e0000 */
[----:B------:R-:W-:Y:S01]  /*ecf0*/  IMAD R10, R6, 0x80, R10 ;  /* 0x00000080060a7824 */ /* 0x000fe200078e020a */
[----:B------:R-:W-:Y:S03]  /*ed00*/  SHFL.IDX PT, R7, R3, 0x1, 0x181f ;  /* 0x00381f0003077f89 */ /* 0x000fe600000e0000 */
[C---:B------:R-:W-:Y:S01]  /*ed10*/  VIADD R11, R10.reuse, 0x10 ;  /* 0x000000100a0b7836 */ /* 0x040fe20000000000 */
[-C--:B------:R-:W-:Y:S01]  /*ed20*/  ISETP.GE.AND P3, PT, R10, R2.reuse, PT ;  /* 0x000000020a00720c */ /* 0x080fe20003f66270 */
[----:B------:R-:W2:Y:S03]  /*ed30*/  SHFL.IDX PT, R6, R0, 0x1, 0x181f ;  /* 0x00381f0000067f89 */ /* 0x000ea600000e0000 */
[----:B------:R-:W-:Y:S01]  /*ed40*/  ISETP.GE.AND P1, PT, R11, R2, PT ;  /* 0x000000020b00720c */ /* 0x000fe20003f26270 */
[----:B------:R-:W-:Y:S04]  /*ed50*/  STL [R1+0x10], R10 ;  /* 0x0000100a01007387 */ /* 0x000fe80000100800 */
[----:B------:R3:W-:Y:S04]  /*ed60*/  STL [R1+0x20], R11 ;  /* 0x0000200b01007387 */ /* 0x0007e80000100800 */
[----:B0-----:R-:W-:-:S05]  /*ed70*/  @!P3 LEA R5, P2, R9, R5, 0x1 ;  /* 0x000000050905b211 */ /* 0x001fca00078408ff */
[----:B-1----:R-:W-:Y:S02]  /*ed80*/  @!P3 IMAD.X R4, RZ, RZ, R4, P2 ;  /* 0x000000ffff04b224 */ /* 0x002fe400010e0604 */
[----:B---3--:R-:W-:-:S03]  /*ed90*/  VIADD R11, R10, 0x20 ;  /* 0x000000200a0b7836 */ /* 0x008fc60000000000 */
[-C--:B------:R-:W-:Y:S02]  /*eda0*/  @!P3 LOP3.LUT R5, R5, R4.reuse, RZ, 0x3c, !PT ;  /* 0x000000040505b212 */ /* 0x080fe400078e3cff */
[----:B------:R-:W-:Y:S02]  /*edb0*/  STL [R1+0x24], R11 ;  /* 0x0000240b01007387 */ /* 0x000fe40000100800 */
[----:B------:R-:W-:-:S04]  /*edc0*/  @!P3 LOP3.LUT R4, R5, R4, RZ, 0x3c, !PT ;  /* 0x000000040504b212 */ /* 0x000fc800078e3cff */
[----:B------:R-:W-:-:S05]  /*edd0*/  @!P3 LOP3.LUT R5, R5, R4, RZ, 0x3c, !PT ;  /* 0x000000040505b212 */ /* 0x000fca00078e3cff */
[----:B-----5:R2:W-:Y:S02]  /*ede0*/  @!P3 LDGSTS.E.BYPASS.LTC128B.128 [R8+0x18400], desc[UR6][R4.64], !P0 ;  /* 0x184000000408bfae */ /* 0x0205e4000c101d46 */
[----:B--2---:R-:W-:Y:S02]  /*edf0*/  @!P1 LEA R4, P2, R9, R6, 0x1 ;  /* 0x0000000609049211 */ /* 0x004fe400078408ff */
[----:B------:R-:W-:Y:S03]  /*ee00*/  SHFL.IDX PT, R6, R3, 0x3, 0x181f ;  /* 0x00781f0003067f89 */ /* 0x000fe600000e0000 */
[----:B------:R-:W-:Y:S02]  /*ee10*/  @!P1 IMAD.X R5, RZ, RZ, R7, P2 ;  /* 0x000000ffff059224 */ /* 0x000fe400010e0607 */
        /* <DEDUP_REMOVED lines=55> */
.L_x_13786:
[----:B0-----:R-:W2:Y:S01]  /*f190*/  LDL R4, [R1+0x10] ;  /* 0x0000100001047983 */ /* 0x001ea20000100800 */
[----:B------:R-:W-:Y:S01]  /*f1a0*/  ULDC.64 UR4, c[0x0][0x208] ;  /* 0x0000820000047ab9 */ /* 0x000fe20000000a00 */
        /* <DEDUP_REMOVED lines=11> */
.L_x_13673:
        /* <DEDUP_REMOVED lines=35> */
.L_x_13675:
[----:B------:R-:W-:Y:S05]  /*f490*/  BSYNC B6 ;  /* 0x0000000000067941 */ /* 0x000fea0003800000 */
.L_x_13674:
        /* <DEDUP_REMOVED lines=60> */
[----:B------:R-:W-:Y:S01]  /*f860*/  SHFL.IDX PT, R2, R4, RZ, 0x181f ;  /* 0x00181fff04027589 */ /* 0x000fe200000e0000 */
[----:B------:R-:W-:-:S03]  /*f870*/  ULDC.64 UR6, c[0x0][0x208] ;  /* 0x0000820000067ab9 */ /* 0x000fc60000000a00 */
[----:B------:R-:W-:Y:S01]  /*f880*/  SHFL.IDX PT, R6, R4, 0x1, 0x181f ;  /* 0x00381f0004067f89 */ /* 0x000fe200000e0000 */
[----:B--2---:R-:W-:-:S03]  /*f890*/  ISETP.GE.AND P5, PT, R10, R0, PT ;  /* 0x000000000a00720c */ /* 0x004fc60003fa6270 */
[----:B------:R-:W2:Y:S01]  /*f8a0*/  LDL.LU R10, [R1+0x28] ;  /* 0x00002800010a7983 */ /* 0x000ea20000300800 */
[----:B---3--:R-:W-:-:S03]  /*f8b0*/  ISETP.GE.AND P4, PT, R3, R0, PT ;  /* 0x000000000300720c */ /* 0x008fc60003f86270 */
[----:B------:R-:W0:Y:S04]  /*f8c0*/  SHFL.IDX PT, R3, R5, RZ, 0x181f ;  /* 0x00181fff05037589 */ /* 0x000e2800000e0000 */
[----:B------:R-:W3:Y:S02]  /*f8d0*/  LDL.LU R12, [R1+0x2c] ;  /* 0x00002c00010c7983 */ /* 0x000ee40000300800 */
        /* <DEDUP_REMOVED lines=65> */
.L_x_13804:
[----:B------:R-:W3:Y:S01]  /*fcf0*/  LDL.LU R3, [R1+0x3c] ;  /* 0x00003c0001037983 */ /* 0x000ee20000300800 */
[----:B------:R-:W-:Y:S01]  /*fd00*/  BSSY B0, `(.L_x_13677) ;  /* 0x000000e000007945 */ /* 0x000fe20003800000 */
[----:B---3--:R-:W-:-:S13]  /*fd10*/  ISETP.GE.AND P4, PT, R3, R0, PT ;  /* 0x000000000300720c */ /* 0x008fda0003f86270 */
[----:B------:R-:W-:Y:S05]  /*fd20*/  @P4 BRA `(.L_x_13678) ;  /* 0x00000000002c4947 */ /* 0x000fea0003800000 */
[----:B-1----:R-:W3:Y:S01]  /*fd30*/  LDL R4, [R1+0x4] ;  /* 0x0000040001047983 */ /* 0x002ee20000100800 */
[----:B0-----:R-:W-:Y:S01]  /*fd40*/  LEA R2, P4, R9, R2, 0x1 ;  /* 0x0000000209027211 */ /* 0x001fe200078808ff */
[----:B------:R-:W-:-:S04]  /*fd50*/  ULDC.64 UR4, c[0x0][0x208] ;  /* 0x0000820000047ab9 */ /* 0x000fc80000000a00 */
        /* <DEDUP_REMOVED lines=8> */
.L_x_13678:
[----:B------:R-:W-:Y:S05]  /*fde0*/  BSYNC B0 ;  /* 0x0000000000007941 */ /* 0x000fea0003800000 */
.L_x_13677:
[----:B------:R-:W-:Y:S01]  /*fdf0*/  NOP ;  /* 0x0000000000007918 */ /* 0x000fe20000000000 */
[----:B------:R-:W-:-:S13]  /*fe00*/  PLOP3.LUT P0, PT, PT, PT, PT, 0x80, 0x0 ;  /* 0x000000000000781c */ /* 0x000fda0003f0f070 */
.L_x_13679:
        /* <DEDUP_REMOVED lines=18> */
.L_x_13805:
[----:B------:R-:W-:Y:S05]  /*ff30*/  BSYNC B0 ;  /* 0x0000000000007941 */ /* 0x000fea0003800000 */
.L_x_13680:
[----:B------:R-:W-:Y:S01]  /*ff40*/  LOP3.LUT P0, RZ, R18, 0x2, RZ, 0xc0, !PT ;  /* 0x0000000212ff7812 */ /* 0x000fe2000780c0ff */
[----:B------:R-:W-:-:S12]  /*ff50*/  BSSY B0, `(.L_x_13682) ;  /* 0x0000058000007945 */ /* 0x000fd80003800000 */
        /* <DEDUP_REMOVED lines=10> */
.L_x_13806:
[----:B------:R-:W-:Y:S05]  /*10000*/  BSYNC B1 ;  /* 0x0000000000017941 */ /* 0x000fea0003800000 */
.L_x_13684:
        /* <DEDUP_REMOVED lines=9> */
.L_x_13687:
[----:B------:R-:W-:Y:S05]  /*100a0*/  BSYNC B1 ;  /* 0x0000000000017941 */ /* 0x000fea0003800000 */
.L_x_13686:
        /* <DEDUP_REMOVED lines=11> */
.L_x_13688:
        /* <DEDUP_REMOVED lines=15> */
.L_x_13689:
        /* <DEDUP_REMOVED lines=15> */
.L_x_13690:
        /* <DEDUP_REMOVED lines=15> */
.L_x_13691:
        /* <DEDUP_REMOVED lines=10> */
.L_x_13683:
[----:B------:R-:W-:Y:S05]  /*104d0*/  BSYNC B0 ;  /* 0x0000000000007941 */ /* 0x000fea0003800000 */
.L_x_13682:
[----:B------:R-:W-:-:S06]  /*104e0*/  UISETP.GE.AND UP0, UPT, UR41, 0x2, UPT ;  /* 0x000000022900788c */ /* 0x000fcc000bf06270 */
[----:B------:R-:W-:-:S13]  /*104f0*/  PLOP3.LUT P0, PT, PT, PT, UP0, 0x80, 0x0 ;  /* 0x000000000000781c */ /* 0x000fda0003f0f008 */
[----:B------:R-:W-:Y:S05]  /*10500*/  @!P0 BRA `(.L_x_13692) ;  /* 0x0000001c00808947 */ /* 0x000fea0003800000 */
[----:B------:R-:W-:Y:S02]  /*10510*/  ULOP3.LUT UR4, UR41, 0x1, URZ, 0xc0, !UPT ;  /* 0x0000000129047892 */ /* 0x000fe4000f8ec03f */
[----:B--2---:R-:W-:Y:S02]  /*10520*/  IMAD.U32 R6, RZ, RZ, UR41 ;  /* 0x00000029ff067e24 */ /* 0x004fe4000f8e00ff */
        /* <DEDUP_REMOVED lines=18> */
[----:B-1----:R-:W2:Y:S01]  /*10650*/  LDL R5, [R1+0xc] ;  /* 0x00000c0001057983 */ /* 0x002ea20000100800 */
[----:B------:R-:W1:Y:S03]  /*10660*/  LDC R0, c[0x0][0x43c] ;  /* 0x00010f00ff007b82 */ /* 0x000e660000000800 */
[----:B------:R-:W3:Y:S01]  /*10670*/  LDL R9, [R1] ;  /* 0x0000000001097983 */ /* 0x000ee20000100800 */
[----:B------:R-:W-:Y:S01]  /*10680*/  IMAD.MOV.U32 R4, RZ, RZ, R6 ;  /* 0x000000ffff047224 */ /* 0x000fe200078e0006 */
[----:B------:R-:W-:Y:S01]  /*10690*/  ULDC.64 UR4, c[0x0][0x428] ;  /* 0x00010a0000047ab9 */ /* 0x000fe20000000a00 */
        /* <DEDUP_REMOVED lines=10> */
[C---:B---3--:R-:W-:Y:S02]  /*10740*/  IMAD R7, R9.reuse, UR5, R7 ;  /* 0x0000000509077c24 */ /* 0x048fe4000f8e0207 */
[----:B------:R-:W-:-:S04]  /*10750*/  IMAD.WIDE.U32 R4, R9, UR4, R4 ;  /* 0x0000000409047c25 */ /* 0x000fc8000f8e0004 */
[----:B------:R-:W-:Y:S01]  /*10760*/  IMAD.IADD R7, R7, 0x1, R5 ;  /* 0x0000000107077824 */ /* 0x000fe200078e0205 */
[----:B-1----:R-:W-:-:S04]  /*10770*/  LEA R2, P0, R4, R2, 0x2 ;  /* 0x0000000204027211 */ /* 0x002fc800078010ff */
[----:B------:R-:W-:-:S05]  /*10780*/  LEA.HI.X R3, R4, R3, R7, 0x2, P0 ;  /* 0x0000000304037211 */ /* 0x000fca00000f1407 */
[----:B------:R2:W5:Y:S04]  /*10790*/  LDG.E R16, desc[UR6][R2.64] ;  /* 0x0000000602107981 */ /* 0x000568000c1e1900 */
.L_x_13696:
[----:B--2---:R-:W1:Y:S01]  /*107a0*/  S2R R2, SR_TID.X ;  /* 0x0000000000027919 */ /* 0x004e620000002100 */
[----:B------:R-:W-:Y:S01]  /*107b0*/  IMAD R3, R19, 0x8, R17 ;  /* 0x0000000813037824 */ /* 0x000fe200078e0211 */
[----:B------:R-:W-:Y:S01]  /*107c0*/  BSSY B1, `(.L_x_13697) ;  /* 0x0000006000017945 */ /* 0x000fe20003800000 */
[----:B-1----:R-:W-:Y:S02]  /*107d0*/  LOP3.LUT R4, R2, 0x7f, RZ, 0xc0, !PT ;  /* 0x0000007f02047812 */ /* 0x002fe400078ec0ff */
[----:B------:R-:W-:Y:S02]  /*107e0*/  SHF.L.U32 R2, R8, 0x1f, RZ ;  /* 0x0000001f08027819 */ /* 0x000fe400000006ff */
[----:B------:R-:W-:Y:S02]  /*107f0*/  ISETP.NE.AND P1, PT, R4, RZ, PT ;  /* 0x000000ff0400720c */ /* 0x000fe40003f25270 */
[----:B------:R-:W1:Y:S02]  /*10800*/  SYNCS.PHASECHK.TRANS64.TRYWAIT P0, [R3+URZ+0x32440], R2 ;  /* 0x03244002030075a7 */ /* 0x000e64000800017f */
[----:B-1----:R-:W-:Y:S09]  /*10810*/  @!P0 BRA `(.L_x_13698) ;  /* 0x0000003c00d08947 */ /* 0x002ff20003800000 */
.L_x_13807:
[----:B------:R-:W-:Y:S05]  /*10820*/  BSYNC B1 ;  /* 0x0000000000017941 */ /* 0x000fea0003800000 */
.L_x_13697:
        /* <DEDUP_REMOVED lines=9> */
.L_x_13700:
[----:B------:R-:W-:Y:S05]  /*108c0*/  BSYNC B1 ;  /* 0x0000000000017941 */ /* 0x000fea0003800000 */
.L_x_13699:
        /* <DEDUP_REMOVED lines=12> */
.L_x_13701:
        /* <DEDUP_REMOVED lines=12> */
.L_x_13808:
[----:B------:R-:W-:Y:S05]  /*10a50*/  BSYNC B1 ;  /* 0x0000000000017941 */ /* 0x000fea0003800000 */
.L_x_13702:
        /* <DEDUP_REMOVED lines=11> */
.L_x_13705:
[----:B------:R-:W-:Y:S05]  /*10b10*/  BSYNC B1 ;  /* 0x0000000000017941 */ /* 0x000fea0003800000 */
.L_x_13704:
        /* <DEDUP_REMOVED lines=10> */
.L_x_13706:
        /* <DEDUP_REMOVED lines=15> */
.L_x_13707:
        /* <DEDUP_REMOVED lines=15> */
.L_x_13708:
        /* <DEDUP_REMOVED lines=15> */
.L_x_13709:
        /* <DEDUP_REMOVED lines=8> */
[----:B--2---:R-:W-:Y:S05]  /*10f10*/  @P0 BRA.U.ANY `(.L_x_13709) ;  /* 0xfffffffd00dc0947 */ /* 0x004fea000393ffff */
.L_x_13695:
[----:B------:R-:W-:Y:S05]  /*10f20*/  BSYNC B0 ;  /* 0x0000000000007941 */ /* 0x000fea0003800000 */
.L_x_13694:
[----:B------:R-:W-:-:S06]  /*10f30*/  UIADD3 UR4, UR41, -0x3, URZ ;  /* 0xfffffffd29047890 */ /* 0x000fcc000fffe03f */
[----:B------:R-:W-:-:S07]  /*10f40*/  IMAD.U32 R0, RZ, RZ, UR4 ;  /* 0x00000004ff007e24 */ /* 0x000fce000f8e00ff */
.L_x_13693:
[----:B------:R-:W-:Y:S01]  /*10f50*/  ISETP.NE.AND P0, PT, R6, RZ, PT ;  /* 0x000000ff0600720c */ /* 0x000fe20003f05270 */
[----:B------:R-:W-:-:S12]  /*10f60*/  BSSY B0, `(.L_x_13692) ;  /* 0x000013a000007945 */ /* 0x000fd80003800000 */
[----:B------:R-:W-:Y:S05]  /*10f70*/  @!P0 BRA `(.L_x_13710) ;  /* 0x0000001000e08947 */ /* 0x000fea0003800000 */
.L_x_13743:
[----:B--2---:R-:W2:Y:S01]  /*10f80*/  LDL.LU R2, [R1+0x8] ;  /* 0x0000080001027983 */ /* 0x004ea20000300800 */
        /* <DEDUP_REMOVED lines=15> */
[----:B-1----:R-:W3:Y:S01]  /*11080*/  LDL R5, [R1] ;  /* 0x0000000001057983 */ /* 0x002ee20000100800 */
        /* <DEDUP_REMOVED lines=17> */
.L_x_13713:
        /* <DEDUP_REMOVED lines=8> */
.L_x_13809:
[----:B------:R-:W-:Y:S05]  /*11220*/  BSYNC B2 ;  /* 0x0000000000027941 */ /* 0x000fea0003800000 */
.L_x_13714:
        /* <DEDUP_REMOVED lines=9> */
.L_x_13717:
[----:B------:R-:W-:Y:S05]  /*112c0*/  BSYNC B2 ;  /* 0x0000000000027941 */ /* 0x000fea0003800000 */
.L_x_13716:
        /* <DEDUP_REMOVED lines=11> */
.L_x_13718:
        /* <DEDUP_REMOVED lines=13> */
.L_x_13810:
[----:B------:R-:W-:Y:S05]  /*11450*/  BSYNC B2 ;  /* 0x0000000000027941 */ /* 0x000fea0003800000 */
.L_x_13719:
        /* <DEDUP_REMOVED lines=11> */
.L_x_13722:
[----:B------:R-:W-:Y:S05]  /*11510*/  BSYNC B2 ;  /* 0x0000000000027941 */ /* 0x000fea0003800000 */
.L_x_13721:
        /* <DEDUP_REMOVED lines=9> */
.L_x_13723:
        /* <DEDUP_REMOVED lines=15> */
.L_x_13724:
        /* <DEDUP_REMOVED lines=15> */
.L_x_13725:
        /* <DEDUP_REMOVED lines=15> */
.L_x_13726:
        /* <DEDUP_REMOVED lines=10> */
.L_x_13712:
[----:B------:R-:W-:Y:S05]  /*11920*/  BSYNC B1 ;  /* 0x0000000000017941 */ /* 0x000fea0003800000 */
.L_x_13711:
[----:B------:R-:W-:Y:S01]  /*11930*/  VIADD R6, R6, 0x1 ;  /* 0x0000000106067836 */ /* 0x000fe20000000000 */
[----:B------:R-:W-:Y:S01]  /*11940*/  LOP3.LUT P2, RZ, R18, 0x2, RZ, 0xc0, !PT ;  /* 0x0000000212ff7812 */ /* 0x000fe2000784c0ff */
[----:B------:R-:W-:Y:S03]  /*11950*/  BSSY B1, `(.L_x_13727) ;  /* 0x0000097000017945 */ /* 0x000fe60003800000 */
[----:B------:R-:W-:-:S04]  /*11960*/  ISETP.NE.AND P0, PT, R6, 0x2, PT ;  /* 0x000000020600780c */ /* 0x000fc80003f05270 */
[----:B------:R-:W-:Y:S02]  /*11970*/  SEL R2, RZ, 0x1, P0 ;  /* 0x00000001ff027807 */ /* 0x000fe40000000000 */
[----:B------:R-:W-:Y:S02]  /*11980*/  SEL R19, R6, RZ, P0 ;  /* 0x000000ff06137207 */ /* 0x000fe40000000000 */
[----:B------:R-:W-:-:S05]  /*11990*/  LOP3.LUT R7, R7, R2, RZ, 0x3c, !PT ;  /* 0x0000000207077212 */ /* 0x000fca00078e3cff */
[----:B------:R2:W-:Y:S01]  /*119a0*/  STL [R1+0x8], R7 ;  /* 0x0000080701007387 */ /* 0x0005e20000100800 */
[----:B------:R-:W-:Y:S05]  /*119b0*/  @!P2 BRA `(.L_x_13728) ;  /* 0x000000080040a947 */ /* 0x000fea0003800000 */
[----:B------:R-:W-:Y:S01]  /*119c0*/  LOP3.LUT P2, RZ, R18, 0x1, RZ, 0xc0, !PT ;  /* 0x0000000112ff7812 */ /* 0x000fe2000784c0ff */
[----:B------:R-:W-:-:S12]  /*119d0*/  VIADD R6, R0, 0xffffffff ;  /* 0xffffffff00067836 */ /* 0x000fd80000000000 */
[----:B------:R-:W-:Y:S05]  /*119e0*/  @!P2 BRA `(.L_x_13729) ;  /* 0x000000000054a947 */ /* 0x000fea0003800000 */
[----:B------:R-:W3:Y:S01]  /*119f0*/  LDL R10, [R1+0xc] ;  /* 0x00000c00010a7983 */ /* 0x000ee20000100800 */
[----:B-1----:R-:W1:Y:S01]  /*11a00*/  LDC R4, c[0x0][0x43c] ;  /* 0x00010f00ff047b82 */ /* 0x002e620000000800 */
[----:B------:R-:W-:Y:S02]  /*11a10*/  ULDC.64 UR4, c[0x0][0x428] ;  /* 0x00010a0000047ab9 */ /* 0x000fe40000000a00 */
[----:B------:R-:W4:Y:S01]  /*11a20*/  LDL R9, [R1] ;  /* 0x0000000001097983 */ /* 0x000f220000100800 */
        /* <DEDUP_REMOVED lines=11> */
[----:B------:R-:W-:Y:S01]  /*11ae0*/  IMAD.WIDE.U32 R2, R9, UR4, R2 ;  /* 0x0000000409027c25 */ /* 0x000fe2000f8e0002 */
[----:B------:R-:W-:-:S03]  /*11af0*/  ULDC.64 UR4, c[0x0][0x418] ;  /* 0x0001060000047ab9 */ /* 0x000fc60000000a00 */
[----:B------:R-:W-:Y:S01]  /*11b00*/  IMAD.IADD R3, R4, 0x1, R3 ;  /* 0x0000000104037824 */ /* 0x000fe200078e0203 */
[----:B------:R-:W-:-:S04]  /*11b10*/  LEA R4, P0, R2, UR4, 0x2 ;  /* 0x0000000402047c11 */ /* 0x000fc8000f8010ff */
[----:B------:R-:W-:-:S05]  /*11b20*/  LEA.HI.X R5, R2, UR5, R3, 0x2, P0 ;  /* 0x0000000502057c11 */ /* 0x000fca00080f1403 */
[----:B------:R3:W5:Y:S04]  /*11b30*/  LDG.E R16, desc[UR6][R4.64] ;  /* 0x0000000604107981 */ /* 0x000768000c1e1900 */
.L_x_13729:
[----:B------:R-:W4:Y:S01]  /*11b40*/  S2R R2, SR_TID.X ;  /* 0x0000000000027919 */ /* 0x000f220000002100 */
[----:B-1-3--:R-:W-:Y:S01]  /*11b50*/  IMAD R4, R19, 0x8, R17 ;  /* 0x0000000813047824 */ /* 0x00afe200078e0211 */
[----:B------:R-:W-:Y:S01]  /*11b60*/  BSSY B2, `(.L_x_13730) ;  /* 0x0000006000027945 */ /* 0x000fe20003800000 */
[----:B----4-:R-:W-:Y:S02]  /*11b70*/  LOP3.LUT R3, R2, 0x7f, RZ, 0xc0, !PT ;  /* 0x0000007f02037812 */ /* 0x010fe400078ec0ff */
[----:B------:R-:W-:Y:S02]  /*11b80*/  SHF.L.U32 R2, R7, 0x1f, RZ ;  /* 0x0000001f07027819 */ /* 0x000fe400000006ff */
[----:B------:R-:W-:Y:S02]  /*11b90*/  ISETP.NE.AND P1, PT, R3, RZ, PT ;  /* 0x000000ff0300720c */ /* 0x000fe40003f25270 */
[----:B------:R-:W1:Y:S02]  /*11ba0*/  SYNCS.PHASECHK.TRANS64.TRYWAIT P0, [R4+URZ+0x32440], R2 ;  /* 0x03244002040075a7 */ /* 0x000e64000800017f */
[----:B-1----:R-:W-:Y:S09]  /*11bb0*/  @!P0 BRA `(.L_x_13731) ;  /* 0x0000002c00388947 */ /* 0x002ff20003800000 */
.L_x_13811:
[----:B------:R-:W-:Y:S05]  /*11bc0*/  BSYNC B2 ;  /* 0x0000000000027941 */ /* 0x000fea0003800000 */
.L_x_13730:
        /* <DEDUP_REMOVED lines=9> */
.L_x_13733:
[----:B------:R-:W-:Y:S05]  /*11c60*/  BSYNC B2 ;  /* 0x0000000000027941 */ /* 0x000fea0003800000 */
.L_x_13732:
[----:B--2---:R-:W-:Y:S01]  /*11c70*/  IMAD.MOV.U32 R7, RZ, RZ, RZ ;  /* 0x000000ffff077224 */ /* 0x004fe200078e00ff */
        /* <DEDUP_REMOVED lines=10> */
.L_x_13734:
        /* <DEDUP_REMOVED lines=13> */
.L_x_13812:
[----:B------:R-:W-:Y:S05]  /*11df0*/  BSYNC B2 ;  /* 0x0000000000027941 */ /* 0x000fea0003800000 */
.L_x_13735:
        /* <DEDUP_REMOVED lines=11> */
.L_x_13738:
[----:B------:R-:W-:Y:S05]  /*11eb0*/  BSYNC B2 ;  /* 0x0000000000027941 */ /* 0x000fea0003800000 */
.L_x_13737:
        /* <DEDUP_REMOVED lines=9> */
.L_x_13739:
        /* <DEDUP_REMOVED lines=15> */
.L_x_13740:
        /* <DEDUP_REMOVED lines=15> */
.L_x_13741:
        /* <DEDUP_REMOVED lines=15> */
.L_x_13742:
        /* <DEDUP_REMOVED lines=10> */
.L_x_13728:
[----:B------:R-:W-:Y:S05]  /*122c0*/  BSYNC B1 ;  /* 0x0000000000017941 */ /* 0x000fea0003800000 */
.L_x_13727:
[C---:B------:R-:W-:Y:S01]  /*122d0*/  ISETP.GT.AND P0, PT, R0.reuse, 0x1, PT ;  /* 0x000000010000780c */ /* 0x040fe20003f04270 */
[----:B------:R-:W-:-:S12]  /*122e0*/  VIADD R0, R0, 0xfffffffe ;  /* 0xfffffffe00007836 */ /* 0x000fd80000000000 */
[----:B------:R-:W-:Y:S05]  /*122f0*/  @P0 BRA `(.L_x_13743) ;  /* 0xffffffec00200947 */ /* 0x000fea000383ffff */
.L_x_13710:
[----:B------:R-:W-:Y:S05]  /*12300*/  BSYNC B0 ;  /* 0x0000000000007941 */ /* 0x000fea0003800000 */
.L_x_13692:
        /* <DEDUP_REMOVED lines=14> */
[----:B------:R-:W1:Y:S01]  /*123f0*/  FLO.U32 R0, UR4 ;  /* 0x0000000400007d00 */ /* 0x000e6200080e0000 */
[----:B------:R-:W-:Y:S01]  /*12400*/  ULDC.64 UR6, c[0x0][0x208] ;  /* 0x0000820000067ab9 */ /* 0x000fe20000000a00 */
[----:B-1----:R-:W-:-:S06]  /*12410*/  ISETP.EQ.U32.AND P2, PT, R0, R5, PT ;  /* 0x000000050000720c */ /* 0x002fcc0003f42070 */
[----:B------:R-:W0:Y:S07]  /*12420*/  POPC R5, UR4 ;  /* 0x0000000400057d09 */ /* 0x000e2e0008000000 */
[----:B0-----:R-:W3:Y:S01]  /*12430*/  @P2 ATOMG.E.ADD.STRONG.GPU PT, R3, desc[UR6][R2.64], R5 ;  /* 0x00000005020329a8 */ /* 0x001ee200081ee1c6 */
[----:B------:R-:W0:Y:S02]  /*12440*/  S2R R4, SR_LTMASK ;  /* 0x0000000000047919 */ /* 0x000e240000003900 */
[----:B0-----:R-:W-:-:S04]  /*12450*/  LOP3.LUT R4, R4, UR4, RZ, 0xc0, !PT ;  /* 0x0000000404047c12 */ /* 0x001fc8000f8ec0ff */
[----:B--2---:R-:W0:Y:S01]  /*12460*/  POPC R7, R4 ;  /* 0x0000000400077309 */ /* 0x004e220000000000 */
[----:B---3--:R-:W0:Y:S02]  /*12470*/  SHFL.IDX PT, R0, R3, R0, 0x1f ;  /* 0x00001f0003007589 */ /* 0x008e2400000e0000 */
[----:B0-----:R-:W-:-:S05]  /*12480*/  IADD3 R0, R0, UR44, R7 ;  /* 0x0000002c00007c10 */ /* 0x001fca000fffe007 */
[----:B------:R3:W-:Y:S02]  /*12490*/  STL [R1+0x14], R0 ;  /* 0x0000140001007387 */ /* 0x0007e40000100800 */
.L_x_13745:
[----:B------:R-:W-:Y:S05]  /*124a0*/  BSYNC B0 ;  /* 0x0000000000007941 */ /* 0x000fea0003800000 */
.L_x_13744:
[----:B------:R-:W-:-:S07]  /*124b0*/  SEL R19, R19, RZ, P1 ;  /* 0x000000ff13137207 */ /* 0x000fce0000800000 */
.L_x_13658:
[----:B------:R-:W-:Y:S05]  /*124c0*/  BSYNC B7 ;  /* 0x0000000000077941 */ /* 0x000fea0003800000 */
.L_x_13656:
[----:B0-----:R0:W5:Y:S01]  /*124d0*/  LDL R2, [R1+0x14] ;  /* 0x0000140001027983 */ /* 0x0011620000100800 */
[----:B------:R-:W-:-:S13]  /*124e0*/  LOP3.LUT P1, RZ, R18, 0x80, RZ, 0xc0, !PT ;  /* 0x0000008012ff7812 */ /* 0x000fda000782c0ff */
        /* <DEDUP_REMOVED lines=11> */
.L_x_13746:
[----:B------:R-:W-:-:S03]  /*125a0*/  UMOV UR4, 0xffffffff ;  /* 0xffffffff00047882 */ /* 0x000fc60000000000 */
[----:B------:R-:W-:Y:S05]  /*125b0*/  BRA.DIV UR4, `(.L_x_13748) ;  /* 0x0000002204e07947 */ /* 0x000fea000b800000 */
[----:B-----5:R0:W4:Y:S02]  /*125c0*/  SHFL.IDX PT, R14, R2, RZ, 0x1f ;  /* 0x00001fff020e7589 */ /* 0x02012400000e0000 */
.L_x_13815:
[----:B------:R-:W5:Y:S01]  /*125d0*/  @!P0 S2R R3, SR_CgaCtaId ;  /* 0x0000000000038919 */ /* 0x000f620000008800 */
[----:B------:R-:W-:Y:S05]  /*125e0*/  WARPSYNC.ALL ;  /* 0x0000000000007948 */ /* 0x000fea0003800000 */
[----:B------:R-:W-:Y:S01]  /*125f0*/  BAR.SYNC.DEFER_BLOCKING 0x4, 0x180 ;  /* 0x0106000000007b1d */ /* 0x000fe20000010000 */
[----:B---3--:R-:W-:-:S05]  /*12600*/  @!P0 MOV R0, 0x400 ;  /* 0x0000040000008802 */ /* 0x008fca0000000f00 */
[----:B----4-:R3:W-:Y:S01]  /*12610*/  STL [R1+0x14], R14 ;  /* 0x0000140e01007387 */ /* 0x0107e20000100800 */
[----:B-----5:R-:W-:-:S05]  /*12620*/  @!P0 LEA R17, R3, R0, 0x18 ;  /* 0x0000000003118211 */ /* 0x020fca00078ec0ff */
[----:B------:R3:W-:Y:S01]  /*12630*/  @!P0 STS [R17+0x324d0], R2 ;  /* 0x0324d00211008388 */ /* 0x0007e20000000800 */
[----:B------:R-:W-:Y:S06]  /*12640*/  BAR.ARV 0x5, 0x180 ;  /* 0x0146000000007b1d */ /* 0x000fec0000002000 */
.L_x_13747:
[----:B---3--:R-:W3:Y:S01]  /*12650*/  LDL R0, [R1+0x14] ;  /* 0x0000140001007983 */ /* 0x008ee20000100800 */
[----:B------:R-:W-:Y:S02]  /*12660*/  ULDC UR4, c[0x0][0xd38] ;  /* 0x00034e0000047ab9 */ /* 0x000fe40000000800 */
[----:B---3--:R-:W-:-:S13]  /*12670*/  ISETP.GE.AND P0, PT, R0, UR4, PT ;  /* 0x0000000400007c0c */ /* 0x008fda000bf06270 */
[----:B------:R-:W-:Y:S05]  /*12680*/  @!P0 BRA `(.L_x_13749) ;  /* 0xffffffb000608947 */ /* 0x000fea000383ffff */
.L_x_13653:
[----:B0-----:R-:W3:Y:S01]  /*12690*/  LDL.LU R0, [R1+0x38] ;  /* 0x0000380001007983 */ /* 0x001ee20000300800 */
[----:B------:R-:W-:Y:S01]  /*126a0*/  BSSY B0, `(.L_x_13750) ;  /* 0x000000b000007945 */ /* 0x000fe20003800000 */
[----:B-1----:R-:W0:Y:S01]  /*126b0*/  S2R R5, SR_CgaCtaId ;  /* 0x0000000000057919 */ /* 0x002e220000008800 */
[----:B---3--:R-:W-:-:S05]  /*126c0*/  VIADD R0, R0, 0x1 ;  /* 0x0000000100007836 */ /* 0x008fca0000000000 */
[----:B----4-:R-:W-:-:S04]  /*126d0*/  LEA.HI R2, R0, R0, RZ, 0x1 ;  /* 0x0000000000027211 */ /* 0x010fc800078f08ff */
[----:B------:R-:W-:-:S05]  /*126e0*/  LOP3.LUT R3, R2, 0xfffffffe, RZ, 0xc0, !PT ;  /* 0xfffffffe02037812 */ /* 0x000fca00078ec0ff */
[----:B------:R-:W-:Y:S01]  /*126f0*/  IMAD.IADD R3, R0, 0x1, -R3 ;  /* 0x0000000100037824 */ /* 0x000fe200078e0a03 */
[----:B------:R-:W-:-:S04]  /*12700*/  MOV R0, 0x400 ;  /* 0x0000040000007802 */ /* 0x000fc80000000f00 */
[----:B0-----:R-:W-:Y:S02]  /*12710*/  LEA R0, R5, R0, 0x18 ;  /* 0x0000000005007211 */ /* 0x001fe400078ec0ff */
[----:B------:R-:W-:-:S04]  /*12720*/  SHF.L.U32 R3, R3, 0x1f, RZ ;  /* 0x0000001f03037819 */ /* 0x000fc800000006ff */
[----:B------:R-:W0:Y:S02]  /*12730*/  SYNCS.PHASECHK.TRANS64.TRYWAIT P0, [R0+URZ+0x32420], R3 ;  /* 0x03242003000075a7 */ /* 0x000e24000800017f */
[----:B0-----:R-:W-:Y:S05]  /*12740*/  @!P0 BRA `(.L_x_13751) ;  /* 0x0000002000a48947 */ /* 0x001fea0003800000 */
.L_x_13816:
[----:B------:R-:W-:Y:S05]  /*12750*/  BSYNC B0 ;  /* 0x0000000000007941 */ /* 0x000fea0003800000 */
.L_x_13750:
[----:B------:R-:W-:-:S03]  /*12760*/  UMOV UR4, 0xffffffff ;  /* 0xffffffff00047882 */ /* 0x000fc60000000000 */
[----:B------:R-:W-:Y:S05]  /*12770*/  BRA.DIV UR4, `(.L_x_13752) ;  /* 0x0000002204ac7947 */ /* 0x000fea000b800000 */
[----:B------:R-:W1:Y:S02]  /*12780*/  S2R R2, SR_TID.X ;  /* 0x0000000000027919 */ /* 0x000e640000002100 */
[----:B-1----:R-:W-:-:S04]  /*12790*/  SHF.R.U32.HI R2, RZ, 0x5, R2 ;  /* 0x00000005ff027819 */ /* 0x002fc80000011602 */
[----:B------:R-:W-:-:S05]  /*127a0*/  LOP3.LUT R2, R2, 0x3, RZ, 0xc0, !PT ;  /* 0x0000000302027812 */ /* 0x000fca00078ec0ff */
[----:B------:R1:W3:Y:S02]  /*127b0*/  SHFL.IDX PT, R14, R2, RZ, 0x1f ;  /* 0x00001fff020e7589 */ /* 0x0002e400000e0000 */
.L_x_13819:
[----:B---3--:R-:W-:Y:S01]  /*127c0*/  ISETP.NE.AND P0, PT, R14, RZ, PT ;  /* 0x000000ff0e00720c */ /* 0x008fe20003f05270 */
[----:B------:R-:W-:-:S12]  /*127d0*/  BSSY B0, `(.L_x_13753) ;  /* 0x0000027000007945 */ /* 0x000fd80003800000 */
[----:B------:R-:W-:Y:S05]  /*127e0*/  @P0 BRA `(.L_x_13754) ;  /* 0x0000000000940947 */ /* 0x000fea0003800000 */
[----:B------:R-:W-:-:S03]  /*127f0*/  UMOV UR4, 0xffffffff ;  /* 0xffffffff00047882 */ /* 0x000fc60000000000 */
[----:B------:R-:W-:Y:S05]  /*12800*/  BRA.DIV UR4, `(.L_x_13755) ;  /* 0x0000002204bc7947 */ /* 0x000fea000b800000 */
[----:B------:R-:W-:-:S13]  /*12810*/  ELECT P6, URZ, PT ;  /* 0x00000000003f782f */ /* 0x000fda00038c0000 */
.L_x_13822:
[----:B------:R-:W-:Y:S05]  /*12820*/  @!P6 BRA `(.L_x_13754) ;  /* 0x000000000084e947 */ /* 0x000fea0003800000 */
[----:B-1----:R-:W3:Y:S02]  /*12830*/  LDL R2, [R1+0x4c] ;  /* 0x00004c0001027983 */ /* 0x002ee40000100800 */
[----:B---3--:R-:W-:-:S13]  /*12840*/  R2UR UR4, R2 ;  /* 0x00000000020472ca */ /* 0x008fda00000e0000 */
[----:B------:R-:W-:-:S06]  /*12850*/  ULOP3.LUT UR4, UR4, 0x2, URZ, 0xfc, !UPT ;  /* 0x0000000204047892 */ /* 0x000fcc000f8efc3f */
[----:B------:R-:W-:-:S05]  /*12860*/  IMAD.U32 R2, RZ, RZ, UR4 ;  /* 0x00000004ff027e24 */ /* 0x000fca000f8e00ff */
[----:B------:R-:W-:-:S13]  /*12870*/  ISETP.NE.AND P2, PT, R2, 0x3, PT ;  /* 0x000000030200780c */ /* 0x000fda0003f45270 */
[----:B------:R-:W-:Y:S05]  /*12880*/  @!P2 BRA `(.L_x_13756) ;  /* 0x000000000004a947 */ /* 0x000fea0003800000 */
[----:B------:R-:W-:Y:S01]  /*12890*/  BPT.TRAP 0x1 ;  /* 0x000000040000795c */ /* 0x000fe20000300000 */
.L_x_13756:
[----:B--2---:R-:W2:Y:S01]  /*128a0*/  LDL.LU R7, [R1+0x8] ;  /* 0x0000080001077983 */ /* 0x004ea20000300800 */
        /* <DEDUP_REMOVED lines=12> */
.L_x_13823:
[----:B------:R-:W1:Y:S02]  /*12970*/  SYNCS.PHASECHK.TRANS64.TRYWAIT P0, [R7+URZ], R2 ;  /* 0x00000002070075a7 */ /* 0x000e64000800017f */
[----:B-1----:R-:W-:Y:S05]  /*12980*/  @!P0 BRA `(.L_x_13758) ;  /* 0x0000002000908947 */ /* 0x002fea0003800000 */
.L_x_13824:
[----:B------:R-:W-:Y:S05]  /*12990*/  @!P2 BRA `(.L_x_13759) ;  /* 0x000000000004a947 */ /* 0x000fea0003800000 */
[----:B------:R-:W-:Y:S01]  /*129a0*/  BPT.TRAP 0x1 ;  /* 0x000000040000795c */ /* 0x000fe20000300000 */
.L_x_13759:
[----:B------:R-:W-:-:S04]  /*129b0*/  VIADD R0, R0, 0x32460 ;  /* 0x0003246000007836 */ /* 0x000fc80000000000 */
[----:B------:R-:W-:-:S04]  /*129c0*/  IMAD R4, R19, 0x8, R0 ;  /* 0x0000000813047824 */ /* 0x000fc800078e0200 */
[----:B------:R-:W2:Y:S02]  /*129d0*/  SYNCS.PHASECHK.TRANS64.TRYWAIT P0, [R4+URZ], R5 ;  /* 0x00000005040075a7 */ /* 0x000ea4000800017f */
[----:B--2---:R-:W-:Y:S05]  /*129e0*/  @!P0 BRA `(.L_x_13760) ;  /* 0x00000020008c8947 */ /* 0x004fea0003800000 */
.L_x_13825:
[----:B------:R-:W-:-:S07]  /*129f0*/  IMAD R3, R3, 0x8, R0 ;  /* 0x0000000803037824 */ /* 0x000fce00078e0200 */
.L_x_13761:
[----:B---3--:R3:W4:Y:S02]  /*12a00*/  SYNCS.PHASECHK.TRANS64.TRYWAIT P0, [R3+URZ], R2 ;  /* 0x00000002030075a7 */ /* 0x008724000800017f */
[----:B----4-:R-:W-:Y:S05]  /*12a10*/  @!P0 NANOSLEEP.SYNCS 0x989680 ;  /* 0x009896800000895d */ /* 0x010fea0003900000 */
[----:B------:R-:W4:Y:S02]  /*12a20*/  @!P0 SYNCS.PHASECHK.TRANS64 P0, [R3+URZ], R2 ;  /* 0x00000002030085a7 */ /* 0x000f24000800007f */
[----:B----4-:R-:W-:Y:S05]  /*12a30*/  @!P0 BRA `(.L_x_13761) ;  /* 0xfffffffc00f08947 */ /* 0x010fea000383ffff */
.L_x_13754:
[----:B------:R-:W-:Y:S05]  /*12a40*/  BSYNC B0 ;  /* 0x0000000000007941 */ /* 0x000fea0003800000 */
.L_x_13753:
[----:B------:R-:W-:Y:S05]  /*12a50*/  EXIT ;  /* 0x000000000000794d */ /* 0x000fea0003800000 */
.L_x_13605:
[----:B0-----:R0:W1:Y:S02]  /*12a60*/  SYNCS.PHASECHK.TRANS64.TRYWAIT P0, [R5+URZ+0x32400], R2 ;  /* 0x03240002050075a7 */ /* 0x001064000800017f */
[----:B-1----:R-:W-:Y:S05]  /*12a70*/  @!P0 NANOSLEEP.SYNCS 0x989680 ;  /* 0x009896800000895d */ /* 0x002fea0003900000 */
[----:B------:R-:W1:Y:S02]  /*12a80*/  @!P0 SYNCS.PHASECHK.TRANS64 P0, [R5+URZ+0x32400], R2 ;  /* 0x03240002050085a7 */ /* 0x000e64000800007f */
[----:B-1----:R-:W-:Y:S05]  /*12a90*/  @!P0 BRA `(.L_x_13605) ;  /* 0xfffffffc00f08947 */ /* 0x002fea000383ffff */
[----:B------:R-:W-:Y:S05]  /*12aa0*/  BRA `(.L_x_13762) ;  /* 0xfffffeec00f47947 */ /* 0x000fea000383ffff */
.L_x_13609:
[----:B--2---:R2:W3:Y:S02]  /*12ab0*/  SYNCS.PHASECHK.TRANS64.TRYWAIT P1, [R0+URZ+0x32430], R3 ;  /* 0x03243003000075a7 */ /* 0x0044e4000802017f */
[----:B---3--:R-:W-:Y:S05]  /*12ac0*/  @!P1 NANOSLEEP.SYNCS 0x989680 ;  /* 0x009896800000995d */ /* 0x008fea0003900000 */
[----:B------:R-:W3:Y:S02]  /*12ad0*/  @!P1 SYNCS.PHASECHK.TRANS64 P1, [R0+URZ+0x32430], R3 ;  /* 0x03243003000095a7 */ /* 0x000ee4000802007f */
[----:B---3--:R-:W-:Y:S05]  /*12ae0*/  @!P1 BRA `(.L_x_13609) ;  /* 0xfffffffc00f09947 */ /* 0x008fea000383ffff */
[----:B------:R-:W-:Y:S05]  /*12af0*/  BRA `(.L_x_13608) ;  /* 0xfffffef000247947 */ /* 0x000fea000383ffff */
.L_x_13610:
[----:B---3--:R3:W4:Y:S02]  /*12b00*/  SYNCS.PHASECHK.TRANS64.TRYWAIT P1, [R5+URZ+0x32410], R2 ;  /* 0x03241002050075a7 */ /* 0x008724000802017f */
[----:B----4-:R-:W-:Y:S05]  /*12b10*/  @!P1 NANOSLEEP.SYNCS 0x989680 ;  /* 0x009896800000995d */ /* 0x010fea0003900000 */
[----:B------:R-:W4:Y:S02]  /*12b20*/  @!P1 SYNCS.PHASECHK.TRANS64 P1, [R5+URZ+0x32410], R2 ;  /* 0x03241002050095a7 */ /* 0x000f24000802007f */
[----:B----4-:R-:W-:Y:S05]  /*12b30*/  @!P1 BRA `(.L_x_13610) ;  /* 0xfffffffc00f09947 */ /* 0x010fea000383ffff */
[----:B------:R-:W-:Y:S05]  /*12b40*/  BRA `(.L_x_13763) ;  /* 0xfffffef000d07947 */ /* 0x000fea000383ffff */
.L_x_13614:
[----:B------:R0:W0:Y:S02]  /*12b50*/  SYNCS.PHASECHK.TRANS64.TRYWAIT P1, [R0+URZ+0x32450], R3 ;  /* 0x03245003000075a7 */ /* 0x000024000802017f */
[----:B0-----:R-:W-:Y:S05]  /*12b60*/  @!P1 NANOSLEEP.SYNCS 0x989680 ;  /* 0x009896800000995d */ /* 0x001fea0003900000 */
[----:B------:R-:W0:Y:S02]  /*12b70*/  @!P1 SYNCS.PHASECHK.TRANS64 P1, [R0+URZ+0x32450], R3 ;  /* 0x03245003000095a7 */ /* 0x000e24000802007f */
[----:B0-----:R-:W-:Y:S05]  /*12b80*/  @!P1 BRA `(.L_x_13614) ;  /* 0xfffffffc00f09947 */ /* 0x001fea000383ffff */
[----:B------:R-:W-:Y:S05]  /*12b90*/  BRA `(.L_x_13613) ;  /* 0xfffffef000dc7947 */ /* 0x000fea000383ffff */
.L_x_13619:
[----:B-1----:R-:W-:-:S04]  /*12ba0*/  IMAD.U32 R21, RZ, RZ, UR4 ;  /* 0x00000004ff157e24 */ /* 0x002fc8000f8e00ff */
[----:B------:R1:W2:Y:S03]  /*12bb0*/  SYNCS.PHASECHK.TRANS64.TRYWAIT P3, [R21+URZ+0x32430], R20 ;  /* 0x03243014150075a7 */ /* 0x0002a6000806017f */
[----:B--2---:R-:W-:Y:S05]  /*12bc0*/  @!P3 NANOSLEEP.SYNCS 0x989680 ;  /* 0x009896800000b95d */ /* 0x004fea0003900000 */
[----:B------:R-:W2:Y:S02]  /*12bd0*/  @!P3 SYNCS.PHASECHK.TRANS64 P3, [R21+URZ+0x32430], R20 ;  /* 0x032430141500b5a7 */ /* 0x000ea4000806007f */
[----:B--2---:R-:W-:Y:S05]  /*12be0*/  @!P3 BRA `(.L_x_13619) ;  /* 0xfffffffc00ecb947 */ /* 0x004fea000383ffff */
[----:B------:R-:W-:Y:S05]  /*12bf0*/  BRA `(.L_x_13618) ;  /* 0xffffff1c00007947 */ /* 0x000fea000383ffff */
.L_x_13623:
[----:B-1----:R-:W-:-:S04]  /*12c00*/  IMAD.U32 R21, RZ, RZ, UR4 ;  /* 0x00000004ff157e24 */ /* 0x002fc8000f8e00ff */
[----:B------:R1:W3:Y:S03]  /*12c10*/  SYNCS.PHASECHK.TRANS64.TRYWAIT P3, [R21+URZ+0x32450], R20 ;  /* 0x03245014150075a7 */ /* 0x0002e6000806017f */
[----:B---3--:R-:W-:Y:S05]  /*12c20*/  @!P3 NANOSLEEP.SYNCS 0x989680 ;  /* 0x009896800000b95d */ /* 0x008fea0003900000 */
[----:B------:R-:W3:Y:S02]  /*12c30*/  @!P3 SYNCS.PHASECHK.TRANS64 P3, [R21+URZ+0x32450], R20 ;  /* 0x032450141500b5a7 */ /* 0x000ee4000806007f */
[----:B---3--:R-:W-:Y:S05]  /*12c40*/  @!P3 BRA `(.L_x_13623) ;  /* 0xfffffffc00ecb947 */ /* 0x008fea000383ffff */
[----:B------:R-:W-:Y:S05]  /*12c50*/  BRA `(.L_x_13622) ;  /* 0xffffff1c007c7947 */ /* 0x000fea000383ffff */
.L_x_13629:
[----:B--2---:R-:W-:-:S04]  /*12c60*/  IMAD.U32 R21, RZ, RZ, UR5 ;  /* 0x00000005ff157e24 */ /* 0x004fc8000f8e00ff */
[----:B------:R2:W3:Y:S03]  /*12c70*/  SYNCS.PHASECHK.TRANS64.TRYWAIT P1, [R21+URZ+0x32430], R20 ;  /* 0x03243014150075a7 */ /* 0x0004e6000802017f */
[----:B---3--:R-:W-:Y:S05]  /*12c80*/  @!P1 NANOSLEEP.SYNCS 0x989680 ;  /* 0x009896800000995d */ /* 0x008fea0003900000 */
[----:B------:R-:W3:Y:S02]  /*12c90*/  @!P1 SYNCS.PHASECHK.TRANS64 P1, [R21+URZ+0x32430], R20 ;  /* 0x03243014150095a7 */ /* 0x000ee4000802007f */
[----:B---3--:R-:W-:Y:S05]  /*12ca0*/  @!P1 BRA `(.L_x_13629) ;  /* 0xfffffffc00ec9947 */ /* 0x008fea000383ffff */
[----:B------:R-:W-:Y:S05]  /*12cb0*/  BRA `(.L_x_13628) ;  /* 0xffffff4800f87947 */ /* 0x000fea000383ffff */
.L_x_13633:
[----:B--2---:R-:W-:-:S04]  /*12cc0*/  IMAD.U32 R21, RZ, RZ, UR5 ;  /* 0x00000005ff157e24 */ /* 0x004fc8000f8e00ff */
[----:B------:R2:W3:Y:S03]  /*12cd0*/  SYNCS.PHASECHK.TRANS64.TRYWAIT P1, [R21+URZ+0x32450], R20 ;  /* 0x03245014150075a7 */ /* 0x0004e6000802017f */
[----:B---3--:R-:W-:Y:S05]  /*12ce0*/  @!P1 NANOSLEEP.SYNCS 0x989680 ;  /* 0x009896800000995d */ /* 0x008fea0003900000 */
[----:B------:R-:W3:Y:S02]  /*12cf0*/  @!P1 SYNCS.PHASECHK.TRANS64 P1, [R21+URZ+0x32450], R20 ;  /* 0x03245014150095a7 */ /* 0x000ee4000802007f */
[----:B---3--:R-:W-:Y:S05]  /*12d00*/  @!P1 BRA `(.L_x_13633) ;  /* 0xfffffffc00ec9947 */ /* 0x008fea000383ffff */
[----:B------:R-:W-:Y:S05]  /*12d10*/  BRA `(.L_x_13632) ;  /* 0xffffff4c00747947 */ /* 0x000fea000383ffff */
.L_x_13664:
[----:B------:R-:W-:Y:S02]  /*12d20*/  IMAD.MOV.U32 R13, RZ, RZ, R4 ;  /* 0x000000ffff0d7224 */ /* 0x000fe400078e0004 */
[----:B------:R-:W-:Y:S02]  /*12d30*/  IMAD.MOV.U32 R12, RZ, RZ, RZ ;  /* 0x000000ffff0c7224 */ /* 0x000fe400078e00ff */
[----:B------:R-:W-:Y:S02]  /*12d40*/  IMAD.MOV.U32 R11, RZ, RZ, 0x1f ;  /* 0x0000001fff0b7424 */ /* 0x000fe400078e00ff */
[----:B------:R-:W-:-:S07]  /*12d50*/  IMAD.MOV.U32 R15, RZ, RZ, -0x1 ;  /* 0xffffffffff0f7424 */ /* 0x000fce00078e00ff */
[----:B0-----:R-:W-:Y:S05]  /*12d60*/  WARPSYNC.COLLECTIVE R15, `(.L_x_13764) ;  /* 0x000000000f087348 */ /* 0x001fea0003c00000 */
[----:B------:R1:W2:Y:S02]  /*12d70*/  SHFL.IDX P6, R14, R13, R12, R11 ;  /* 0x0000000c0d0e7389 */ /* 0x0002a400000c000b */
[----:B012---:R-:W-:Y:S01]  /*12d80*/  ENDCOLLECTIVE ;  /* 0x000000000000791b */ /* 0x007fe20003800000 */
.L_x_13764:
[----:B------:R-:W-:Y:S05]  /*12d90*/  BRA `(.L_x_13765) ;  /* 0xffffffb400687947 */ /* 0x000fea000383ffff */
.L_x_13666:
[----:B------:R-:W-:Y:S01]  /*12da0*/  BSSY B0, `(.L_x_13766) ;  /* 0x0000006000007945 */ /* 0x000fe20003800000 */
[----:B------:R-:W-:-:S07]  /*12db0*/  IMAD.MOV.U32 R15, RZ, RZ, -0x1 ;  /* 0xffffffffff0f7424 */ /* 0x000fce00078e00ff */
[----:B01----:R-:W-:Y:S05]  /*12dc0*/  WARPSYNC.COLLECTIVE R15, `(.L_x_13767) ;  /* 0x000000000f0c7348 */ /* 0x003fea0003c00000 */
[----:B------:R-:W-:Y:S02]  /*12dd0*/  ELECT P6, UR62, PT ;  /* 0x00000000003e782f */ /* 0x000fe400038c0000 */
[----:B------:R-:W-:Y:S01]  /*12de0*/  MOV R14, UR62 ;  /* 0x0000003e000e7c02 */ /* 0x000fe20008000f00 */
[----:B01----:R-:W-:Y:S10]  /*12df0*/  ENDCOLLECTIVE ;  /* 0x000000000000791b */ /* 0x003ff40003800000 */
.L_x_13767:
[----:B------:R-:W-:Y:S05]  /*12e00*/  BSYNC B0 ;  /* 0x0000000000007941 */ /* 0x000fea0003800000 */
.L_x_13766:
[----:B------:R-:W-:Y:S05]  /*12e10*/  BRA `(.L_x_13768) ;  /* 0xffffffb4006c7947 */ /* 0x000fea000383ffff */
.L_x_13668:
[----:B--2---:R2:W3:Y:S02]  /*12e20*/  SYNCS.PHASECHK.TRANS64.TRYWAIT P0, [R0+URZ+0x32440], R2 ;  /* 0x03244002000075a7 */ /* 0x0044e4000800017f */
[----:B---3--:R-:W-:Y:S05]  /*12e30*/  @!P0 NANOSLEEP.SYNCS 0x989680 ;  /* 0x009896800000895d */ /* 0x008fea0003900000 */
[----:B------:R-:W3:Y:S02]  /*12e40*/  @!P0 SYNCS.PHASECHK.TRANS64 P0, [R0+URZ+0x32440], R2 ;  /* 0x03244002000085a7 */ /* 0x000ee4000800007f */
[----:B---3--:R-:W-:Y:S05]  /*12e50*/  @!P0 BRA `(.L_x_13668) ;  /* 0xfffffffc00f08947 */ /* 0x008fea000383ffff */
[----:B------:R-:W-:Y:S05]  /*12e60*/  BRA `(.L_x_13769) ;  /* 0xffffffb400c87947 */ /* 0x000fea000383ffff */
.L_x_13672:
        /* <DEDUP_REMOVED lines=8> */
.L_x_13770:
[----:B------:R-:W-:-:S05]  /*12ef0*/  IMAD R10, R7, 0x80, R10 ;  /* 0x00000080070a7824 */ /* 0x000fca00078e020a */
[----:B------:R0:W-:Y:S01]  /*12f00*/  STL [R1+0x10], R10 ;  /* 0x0000100a01007387 */ /* 0x0001e20000100800 */
[----:B------:R-:W-:Y:S02]  /*12f10*/  IMAD.MOV.U32 R13, RZ, RZ, R0 ;  /* 0x000000ffff0d7224 */ /* 0x000fe400078e0000 */
[----:B------:R-:W-:-:S07]  /*12f20*/  IMAD.MOV.U32 R4, RZ, RZ, R14 ;  /* 0x000000ffff047224 */ /* 0x000fce00078e000e */
[----:B0-----:R-:W-:Y:S05]  /*12f30*/  WARPSYNC.COLLECTIVE R15, `(.L_x_13771) ;  /* 0x000000000f087348 */ /* 0x001fea0003c00000 */
[----:B------:R1:W2:Y:S02]  /*12f40*/  SHFL.IDX P6, R14, R13, R12, R11 ;  /* 0x0000000c0d0e7389 */ /* 0x0002a400000c000b */
[----:B012---:R-:W-:Y:S01]  /*12f50*/  ENDCOLLECTIVE ;  /* 0x000000000000791b */ /* 0x007fe20003800000 */
.L_x_13771:
        /* <DEDUP_REMOVED lines=15> */
[----:B------:R0:W-:Y:S02]  /*13050*/  @!P1 LDGSTS.E.BYPASS.LTC128B.128 [R8+0x18400], desc[UR6][R4.64], !P0 ;  /* 0x1840000004089fae */ /* 0x0001e4000c101d46 */
[----:B0-----:R-:W-:Y:S05]  /*13060*/  WARPSYNC.COLLECTIVE R15, `(.L_x_13772) ;  /* 0x000000000f087348 */ /* 0x001fea0003c00000 */
[----:B------:R1:W2:Y:S02]  /*13070*/  SHFL.IDX P6, R14, R13, R12, R11 ;  /* 0x0000000c0d0e7389 */ /* 0x0002a400000c000b */
[----:B012---:R-:W-:Y:S01]  /*13080*/  ENDCOLLECTIVE ;  /* 0x000000000000791b */ /* 0x007fe20003800000 */
.L_x_13772:
[----:B------:R-:W-:-:S05]  /*13090*/  VIADD R5, R10, 0x10 ;  /* 0x000000100a057836 */ /* 0x000fca0000000000 */
[----:B------:R-:W-:Y:S01]  /*130a0*/  ISETP.GE.AND P1, PT, R5, R2, PT ;  /* 0x000000020500720c */ /* 0x000fe20003f26270 */
[----:B------:R-:W-:Y:S01]  /*130b0*/  IMAD.MOV.U32 R13, RZ, RZ, R0 ;  /* 0x000000ffff0d7224 */ /* 0x000fe200078e0000 */
[----:B------:R0:W-:Y:S01]  /*130c0*/  STL [R1+0x20], R5 ;  /* 0x0000200501007387 */ /* 0x0001e20000100800 */
[----:B------:R-:W-:-:S10]  /*130d0*/  IMAD.MOV.U32 R7, RZ, RZ, R14 ;  /* 0x000000ffff077224 */ /* 0x000fd400078e000e */
[----:B0-----:R-:W-:Y:S05]  /*130e0*/  WARPSYNC.COLLECTIVE R15, `(.L_x_13773) ;  /* 0x000000000f087348 */ /* 0x001fea0003c00000 */
[----:B------:R1:W2:Y:S02]  /*130f0*/  SHFL.IDX P6, R14, R13, R12, R11 ;  /* 0x0000000c0d0e7389 */ /* 0x0002a400000c000b */
[----:B012---:R-:W-:Y:S01]  /*13100*/  ENDCOLLECTIVE ;  /* 0x000000000000791b */ /* 0x007fe20003800000 */
.L_x_13773:
[----:B------:R-:W-:Y:S01]  /*13110*/  ULDC.64 UR4, c[0x0][0x208] ;  /* 0x0000820000047ab9 */ /* 0x000fe20000000a00 */
[----:B------:R-:W-:Y:S02]  /*13120*/  IMAD.MOV.U32 R13, RZ, RZ, R3 ;  /* 0x000000ffff0d7224 */ /* 0x000fe400078e0003 */
[----:B------:R-:W-:Y:S02]  /*13130*/  IMAD.MOV.U32 R12, RZ, RZ, 0x2 ;  /* 0x00000002ff0c7424 */ /* 0x000fe400078e00ff */
[----:B------:R-:W-:-:S05]  /*13140*/  IMAD.MOV.U32 R6, RZ, RZ, R14 ;  /* 0x000000ffff067224 */ /* 0x000fca00078e000e */
[----:B------:R-:W-:Y:S01]  /*13150*/  @!P1 LEA R4, P2, R9, R6, 0x1 ;  /* 0x0000000609049211 */ /* 0x000fe200078408ff */
[----:B------:R-:W-:-:S04]  /*13160*/  VIADD R6, R10, 0x20 ;  /* 0x000000200a067836 */ /* 0x000fc80000000000 */
[----:B------:R-:W-:Y:S01]  /*13170*/  @!P1 IMAD.X R5, RZ, RZ, R7, P2 ;  /* 0x000000ffff059224 */ /* 0x000fe200010e0607 */
[----:B------:R0:W-:Y:S01]  /*13180*/  STL [R1+0x24], R6 ;  /* 0x0000240601007387 */ /* 0x0001e20000100800 */
[----:B------:R-:W-:-:S03]  /*13190*/  VIADD R7, R10, 0x30 ;  /* 0x000000300a077836 */ /* 0x000fc60000000000 */
[----:B------:R-:W-:Y:S01]  /*131a0*/  @!PT LDS RZ, [RZ] ;  /* 0x00000000fffff984 */ /* 0x000fe20000000800 */
[----:B------:R-:W-:Y:S01]  /*131b0*/  @!PT LDS RZ, [RZ] ;  /* 0x00000000fffff984 */ /* 0x000fe20000000800 */
[----:B------:R-:W-:Y:S01]  /*131c0*/  @!PT LDS RZ, [RZ] ;  /* 0x00000000fffff984 */ /* 0x000fe20000000800 */
[----:B------:R0:W-:Y:S01]  /*131d0*/  @!P1 LDGSTS.E.BYPASS.LTC128B.128 [R8+0x18c00], desc[UR4][R4.64], !P0 ;  /* 0x18c0000004089fae */ /* 0x0001e2000c101d44 */
[----:B------:R-:W-:-:S13]  /*131e0*/  ISETP.GE.AND P1, PT, R6, R2, PT ;  /* 0x000000020600720c */ /* 0x000fda0003f26270 */
[----:B0-----:R-:W-:Y:S05]  /*131f0*/  WARPSYNC.COLLECTIVE R15, `(.L_x_13774) ;  /* 0x000000000f087348 */ /* 0x001fea0003c00000 */
[----:B------:R1:W2:Y:S02]  /*13200*/  SHFL.IDX P6, R14, R13, R12, R11 ;  /* 0x0000000c0d0e7389 */ /* 0x0002a400000c000b */
[----:B012---:R-:W-:Y:S01]  /*13210*/  ENDCOLLECTIVE ;  /* 0x000000000000791b */ /* 0x007fe20003800000 */
.L_x_13774:
[----:B------:R0:W-:Y:S01]  /*13220*/  STL [R1+0x28], R7 ;  /* 0x0000280701007387 */ /* 0x0001e20000100800 */
[----:B------:R-:W-:Y:S02]  /*13230*/  IMAD.MOV.U32 R13, RZ, RZ, R0 ;  /* 0x000000ffff0d7224 */ /* 0x000fe400078e0000 */
[----:B------:R-:W-:-:S07]  /*13240*/  IMAD.MOV.U32 R4, RZ, RZ, R14 ;  /* 0x000000ffff047224 */ /* 0x000fce00078e000e */
[----:B0-----:R-:W-:Y:S05]  /*13250*/  WARPSYNC.COLLECTIVE R15, `(.L_x_13775) ;  /* 0x000000000f087348 */ /* 0x001fea0003c00000 */
[----:B------:R1:W2:Y:S02]  /*13260*/  SHFL.IDX P6, R14, R13, R12, R11 ;  /* 0x0000000c0d0e7389 */ /* 0x0002a400000c000b */
[----:B012---:R-:W-:Y:S01]  /*13270*/  ENDCOLLECTIVE ;  /* 0x000000000000791b */ /* 0x007fe20003800000 */
.L_x_13775:
        /* <DEDUP_REMOVED lines=18> */
.L_x_13776:
[----:B------:R0:W-:Y:S01]  /*133a0*/  STL [R1+0x2c], R7 ;  /* 0x00002c0701007387 */ /* 0x0001e20000100800 */
[----:B------:R-:W-:Y:S02]  /*133b0*/  IMAD.MOV.U32 R13, RZ, RZ, R0 ;  /* 0x000000ffff0d7224 */ /* 0x000fe400078e0000 */
[----:B------:R-:W-:-:S07]  /*133c0*/  IMAD.MOV.U32 R6, RZ, RZ, R14 ;  /* 0x000000ffff067224 */ /* 0x000fce00078e000e */
[----:B0-----:R-:W-:Y:S05]  /*133d0*/  WARPSYNC.COLLECTIVE R15, `(.L_x_13777) ;  /* 0x000000000f087348 */ /* 0x001fea0003c00000 */
[----:B------:R1:W2:Y:S02]  /*133e0*/  SHFL.IDX P6, R14, R13, R12, R11 ;  /* 0x0000000c0d0e7389 */ /* 0x0002a400000c000b */
[----:B012---:R-:W-:Y:S01]  /*133f0*/  ENDCOLLECTIVE ;  /* 0x000000000000791b */ /* 0x007fe20003800000 */
.L_x_13777:
        /* <DEDUP_REMOVED lines=18> */
.L_x_13778:
[----:B------:R0:W-:Y:S01]  /*13520*/  STL [R1+0x30], R7 ;  /* 0x0000300701007387 */ /* 0x0001e20000100800 */
[----:B------:R-:W-:Y:S02]  /*13530*/  IMAD.MOV.U32 R13, RZ, RZ, R0 ;  /* 0x000000ffff0d7224 */ /* 0x000fe400078e0000 */
[----:B------:R-:W-:-:S07]  /*13540*/  IMAD.MOV.U32 R6, RZ, RZ, R14 ;  /* 0x000000ffff067224 */ /* 0x000fce00078e000e */
[----:B0-----:R-:W-:Y:S05]  /*13550*/  WARPSYNC.COLLECTIVE R15, `(.L_x_13779) ;  /* 0x000000000f087348 */ /* 0x001fea0003c00000 */
[----:B------:R1:W2:Y:S02]  /*13560*/  SHFL.IDX P6, R14, R13, R12, R11 ;  /* 0x0000000c0d0e7389 */ /* 0x0002a400000c000b */
[----:B012---:R-:W-:Y:S01]  /*13570*/  ENDCOLLECTIVE ;  /* 0x000000000000791b */ /* 0x007fe20003800000 */
.L_x_13779:
        /* <DEDUP_REMOVED lines=18> */
.L_x_13780:
[----:B------:R0:W-:Y:S01]  /*136a0*/  STL [R1+0x34], R7 ;  /* 0x0000340701007387 */ /* 0x0001e20000100800 */
[----:B------:R-:W-:Y:S02]  /*136b0*/  IMAD.MOV.U32 R13, RZ, RZ, R0 ;  /* 0x000000ffff0d7224 */ /* 0x000fe400078e0000 */
[----:B------:R-:W-:-:S07]  /*136c0*/  IMAD.MOV.U32 R6, RZ, RZ, R14 ;  /* 0x000000ffff067224 */ /* 0x000fce00078e000e */
[----:B0-----:R-:W-:Y:S05]  /*136d0*/  WARPSYNC.COLLECTIVE R15, `(.L_x_13781) ;  /* 0x000000000f087348 */ /* 0x001fea0003c00000 */
[----:B------:R1:W2:Y:S02]  /*136e0*/  SHFL.IDX P6, R14, R13, R12, R11 ;  /* 0x0000000c0d0e7389 */ /* 0x0002a400000c000b */
[----:B012---:R-:W-:Y:S01]  /*136f0*/  ENDCOLLECTIVE ;  /* 0x000000000000791b */ /* 0x007fe20003800000 */
.L_x_13781:
        /* <DEDUP_REMOVED lines=17> */
.L_x_13782:
[----:B------:R-:W-:Y:S02]  /*13810*/  IMAD.MOV.U32 R13, RZ, RZ, R0 ;  /* 0x000000ffff0d7224 */ /* 0x000fe400078e0000 */
[----:B------:R-:W-:-:S07]  /*13820*/  IMAD.MOV.U32 R6, RZ, RZ, R14 ;  /* 0x000000ffff067224 */ /* 0x000fce00078e000e */
[----:B------:R-:W-:Y:S05]  /*13830*/  WARPSYNC.COLLECTIVE R15, `(.L_x_13783) ;  /* 0x000000000f087348 */ /* 0x000fea0003c00000 */
[----:B------:R0:W1:Y:S02]  /*13840*/  SHFL.IDX P6, R14, R13, R12, R11 ;  /* 0x0000000c0d0e7389 */ /* 0x00006400000c000b */
[----:B01----:R-:W-:Y:S01]  /*13850*/  ENDCOLLECTIVE ;  /* 0x000000000000791b */ /* 0x003fe20003800000 */
.L_x_13783:
        /* <DEDUP_REMOVED lines=16> */
.L_x_13784:
[----:B------:R-:W-:Y:S02]  /*13960*/  IMAD.MOV.U32 R13, RZ, RZ, R0 ;  /* 0x000000ffff0d7224 */ /* 0x000fe400078e0000 */
[----:B------:R-:W-:-:S07]  /*13970*/  IMAD.MOV.U32 R3, RZ, RZ, R14 ;  /* 0x000000ffff037224 */ /* 0x000fce00078e000e */
[----:B------:R-:W-:Y:S05]  /*13980*/  WARPSYNC.COLLECTIVE R15, `(.L_x_13785) ;  /* 0x000000000f087348 */ /* 0x000fea0003c00000 */
[----:B------:R0:W1:Y:S02]  /*13990*/  SHFL.IDX P6, R14, R13, R12, R11 ;  /* 0x0000000c0d0e7389 */ /* 0x00006400000c000b */
[----:B01----:R-:W-:Y:S01]  /*139a0*/  ENDCOLLECTIVE ;  /* 0x000000000000791b */ /* 0x003fe20003800000 */
.L_x_13785:
[----:B------:R-:W-:Y:S01]  /*139b0*/  IMAD.MOV.U32 R0, RZ, RZ, R14 ;  /* 0x000000ffff007224 */ /* 0x000fe200078e000e */
[----:B------:R-:W-:Y:S06]  /*139c0*/  BRA `(.L_x_13786) ;  /* 0xffffffb400f07947 */ /* 0x000fec000383ffff */
.L_x_13676:
        /* <DEDUP_REMOVED lines=8> */
.L_x_13788:
[----:B------:R-:W-:Y:S05]  /*13a50*/  BSYNC B0 ;  /* 0x0000000000007941 */ /* 0x000fea0003800000 */
.L_x_13787:
        /* <DEDUP_REMOVED lines=11> */
.L_x_13789:
[----:B------:R-:W-:Y:S01]  /*13b10*/  ULDC UR4, c[0x0][0x288] ;  /* 0x0000a20000047ab9 */ /* 0x000fe20000000800 */
[----:B------:R-:W2:Y:S04]  /*13b20*/  LDL.LU R13, [R1+0x10] ;  /* 0x00001000010d7983 */ /* 0x000ea80000300800 */
[----:B------:R-:W3:Y:S04]  /*13b30*/  LDL.LU R12, [R1+0x20] ;  /* 0x00002000010c7983 */ /* 0x000ee80000300800 */
[----:B------:R-:W4:Y:S04]  /*13b40*/  LDL.LU R11, [R1+0x24] ;  /* 0x00002400010b7983 */ /* 0x000f280000300800 */
[----:B------:R-:W5:Y:S01]  /*13b50*/  LDL.LU R15, [R1+0x28] ;  /* 0x00002800010f7983 */ /* 0x000f620000300800 */
[----:B------:R-:W-:Y:S01]  /*13b60*/  IMAD R0, R8, UR4, RZ ;  /* 0x0000000408007c24 */ /* 0x000fe2000f8e02ff */
[----:B------:R-:W-:Y:S01]  /*13b70*/  LOP3.LUT R18, R18, 0xffffffbf, RZ, 0xc0, !PT ;  /* 0xffffffbf12127812 */ /* 0x000fe200078ec0ff */
[----:B------:R-:W-:Y:S01]  /*13b80*/  IMAD.MOV.U32 R3, RZ, RZ, R14 ;  /* 0x000000ffff037224 */ /* 0x000fe200078e000e */
[----:B------:R-:W-:-:S02]  /*13b90*/  ULDC.64 UR6, c[0x0][0x208] ;  /* 0x0000820000067ab9 */ /* 0x000fc40000000a00 */
[-C--:B--2---:R-:W-:Y:S02]  /*13ba0*/  ISETP.GE.AND P4, PT, R13, R0.reuse, PT ;  /* 0x000000000d00720c */ /* 0x084fe40003f86270 */
[-C--:B---3--:R-:W-:Y:S02]  /*13bb0*/  ISETP.GE.AND P6, PT, R12, R0.reuse, PT ;  /* 0x000000000c00720c */ /* 0x088fe40003fc6270 */
[----:B----4-:R-:W-:-:S11]  /*13bc0*/  ISETP.GE.AND P5, PT, R11, R0, PT ;  /* 0x000000000b00720c */ /* 0x010fd60003fa6270 */
[----:B------:R-:W-:Y:S02]  /*13bd0*/  @P6 LOP3.LUT R18, R18, 0x40, RZ, 0xfc, !PT ;  /* 0x0000004012126812 */ /* 0x000fe400078efcff */
[----:B-----5:R-:W-:Y:S02]  /*13be0*/  ISETP.GE.AND P6, PT, R15, R0, PT ;  /* 0x000000000f00720c */ /* 0x020fe40003fc6270 */
[----:B------:R-:W-:-:S04]  /*13bf0*/  LOP3.LUT R18, R18, 0xffffffdf, RZ, 0xc0, !PT ;  /* 0xffffffdf12127812 */ /* 0x000fc800078ec0ff */
[----:B------:R-:W-:Y:S02]  /*13c00*/  @P5 LOP3.LUT R18, R18, 0x20, RZ, 0xfc, !PT ;  /* 0x0000002012125812 */ /* 0x000fe400078efcff */
[-C--:B------:R-:W-:Y:S02]  /*13c10*/  ISETP.GE.AND P5, PT, R7, R0.reuse, PT ;  /* 0x000000000700720c */ /* 0x080fe40003fa6270 */
[----:B------:R-:W2:Y:S01]  /*13c20*/  LDL R7, [R1+0x4] ;  /* 0x0000040001077983 */ /* 0x000ea20000100800 */
[----:B------:R-:W-:Y:S01]  /*13c30*/  LOP3.LUT R18, R18, 0xffffffef, RZ, 0xc0, !PT ;  /* 0xffffffef12127812 */ /* 0x000fe200078ec0ff */
[----:B------:R-:W-:Y:S02]  /*13c40*/  IMAD.MOV.U32 R13, RZ, RZ, R4 ;  /* 0x000000ffff0d7224 */ /* 0x000fe400078e0004 */
[----:B------:R-:W-:Y:S01]  /*13c50*/  IMAD.MOV.U32 R12, RZ, RZ, 0x1 ;  /* 0x00000001ff0c7424 */ /* 0x000fe200078e00ff */
[----:B------:R-:W-:Y:S01]  /*13c60*/  @P6 LOP3.LUT R18, R18, 0x10, RZ, 0xfc, !PT ;  /* 0x0000001012126812 */ /* 0x000fe200078efcff */
[----:B------:R-:W-:Y:S01]  /*13c70*/  IMAD.MOV.U32 R11, RZ, RZ, 0x181f ;  /* 0x0000181fff0b7424 */ /* 0x000fe200078e00ff */
[----:B------:R-:W-:Y:S01]  /*13c80*/  ISETP.GE.AND P6, PT, R10, R0, PT ;  /* 0x000000000a00720c */ /* 0x000fe20003fc6270 */
[----:B------:R-:W-:Y:S01]  /*13c90*/  IMAD.MOV.U32 R15, RZ, RZ, -0x1 ;  /* 0xffffffffff0f7424 */ /* 0x000fe200078e00ff */
        /* <DEDUP_REMOVED lines=18> */
[----:B------:R0:W-:Y:S04]  /*13dc0*/  @!P4 LDGSTS.E.BYPASS.LTC128B.128 [R7+0x2a400], desc[UR6][R2.64+0x100], !P2 ;  /* 0x2a4001000207cfae */ /* 0x0001e8000d101d46 */
[----:B------:R0:W-:Y:S01]  /*13dd0*/  @!P4 LDGSTS.E.BYPASS.LTC128B.128 [R7+0x2e400], desc[UR6][R2.64+0x180], !P3 ;  /* 0x2e4001800207cfae */ /* 0x0001e2000d901d46 */
[----:B------:R-:W-:-:S13]  /*13de0*/  LOP3.LUT P4, RZ, R18, 0x40, RZ, 0xc0, !PT ;  /* 0x0000004012ff7812 */ /* 0x000fda000788c0ff */
[----:B0-----:R-:W-:Y:S05]  /*13df0*/  WARPSYNC.COLLECTIVE R15, `(.L_x_13790) ;  /* 0x000000000f087348 */ /* 0x001fea0003c00000 */
[----:B------:R1:W2:Y:S02]  /*13e00*/  SHFL.IDX P6, R14, R13, R12, R11 ;  /* 0x0000000c0d0e7389 */ /* 0x0002a400000c000b */
[----:B012---:R-:W-:Y:S01]  /*13e10*/  ENDCOLLECTIVE ;  /* 0x000000000000791b */ /* 0x007fe20003800000 */
.L_x_13790:
[----:B------:R-:W-:Y:S02]  /*13e20*/  IMAD.MOV.U32 R13, RZ, RZ, R5 ;  /* 0x000000ffff0d7224 */ /* 0x000fe400078e0005 */
[----:B------:R-:W-:-:S07]  /*13e30*/  IMAD.MOV.U32 R6, RZ, RZ, R14 ;  /* 0x000000ffff067224 */ /* 0x000fce00078e000e */
[----:B------:R-:W-:Y:S05]  /*13e40*/  WARPSYNC.COLLECTIVE R15, `(.L_x_13791) ;  /* 0x000000000f087348 */ /* 0x000fea0003c00000 */
[----:B------:R0:W1:Y:S02]  /*13e50*/  SHFL.IDX P6, R14, R13, R12, R11 ;  /* 0x0000000c0d0e7389 */ /* 0x00006400000c000b */
[----:B01----:R-:W-:Y:S01]  /*13e60*/  ENDCOLLECTIVE ;  /* 0x000000000000791b */ /* 0x003fe20003800000 */
.L_x_13791:
[----:B------:R-:W-:Y:S01]  /*13e70*/  ULDC.64 UR4, c[0x0][0x208] ;  /* 0x0000820000047ab9 */ /* 0x000fe20000000a00 */
        /* <DEDUP_REMOVED lines=11> */
[----:B------:R0:W-:Y:S01]  /*13f30*/  @!P4 LDGSTS.E.BYPASS.LTC128B.128 [R7+0x2ec00], desc[UR4][R2.64+0x180], !P3 ;  /* 0x2ec001800207cfae */ /* 0x0001e2000d901d44 */
[----:B------:R-:W-:-:S13]  /*13f40*/  LOP3.LUT P4, RZ, R18, 0x10, RZ, 0xc0, !PT ;  /* 0x0000001012ff7812 */ /* 0x000fda000788c0ff */
[----:B0-----:R-:W-:Y:S05]  /*13f50*/  WARPSYNC.COLLECTIVE R15, `(.L_x_13792) ;  /* 0x000000000f087348 */ /* 0x001fea0003c00000 */
[----:B------:R1:W2:Y:S02]  /*13f60*/  SHFL.IDX P6, R14, R13, R12, R11 ;  /* 0x0000000c0d0e7389 */ /* 0x0002a400000c000b */
[----:B012---:R-:W-:Y:S01]  /*13f70*/  ENDCOLLECTIVE ;  /* 0x000000000000791b */ /* 0x007fe20003800000 */
.L_x_13792:
[----:B------:R-:W-:Y:S02]  /*13f80*/  IMAD.MOV.U32 R13, RZ, RZ, R5 ;  /* 0x000000ffff0d7224 */ /* 0x000fe400078e0005 */
[----:B------:R-:W-:-:S07]  /*13f90*/  IMAD.MOV.U32 R6, RZ, RZ, R14 ;  /* 0x000000ffff067224 */ /* 0x000fce00078e000e */
[----:B------:R-:W-:Y:S05]  /*13fa0*/  WARPSYNC.COLLECTIVE R15, `(.L_x_13793) ;  /* 0x000000000f087348 */ /* 0x000fea0003c00000 */
[----:B------:R0:W1:Y:S02]  /*13fb0*/  SHFL.IDX P6, R14, R13, R12, R11 ;  /* 0x0000000c0d0e7389 */ /* 0x00006400000c000b */
[----:B01----:R-:W-:Y:S01]  /*13fc0*/  ENDCOLLECTIVE ;  /* 0x000000000000791b */ /* 0x003fe20003800000 */
.L_x_13793:
        /* <DEDUP_REMOVED lines=17> */
.L_x_13794:
[----:B------:R-:W-:Y:S02]  /*140e0*/  IMAD.MOV.U32 R13, RZ, RZ, R5 ;  /* 0x000000ffff0d7224 */ /* 0x000fe400078e0005 */
[----:B------:R-:W-:-:S07]  /*140f0*/  IMAD.MOV.U32 R6, RZ, RZ, R14 ;  /* 0x000000ffff067224 */ /* 0x000fce00078e000e */
[----:B------:R-:W-:Y:S05]  /*14100*/  WARPSYNC.COLLECTIVE R15, `(.L_x_13795) ;  /* 0x000000000f087348 */ /* 0x000fea0003c00000 */
[----:B------:R0:W1:Y:S02]  /*14110*/  SHFL.IDX P6, R14, R13, R12, R11 ;  /* 0x0000000c0d0e7389 */ /* 0x00006400000c000b */
[----:B01----:R-:W-:Y:S01]  /*14120*/  ENDCOLLECTIVE ;  /* 0x000000000000791b */ /* 0x003fe20003800000 */
.L_x_13795:
        /* <DEDUP_REMOVED lines=17> */
.L_x_13796:
[----:B------:R-:W-:Y:S02]  /*14240*/  IMAD.MOV.U32 R13, RZ, RZ, R5 ;  /* 0x000000ffff0d7224 */ /* 0x000fe400078e0005 */
[----:B------:R-:W-:-:S07]  /*14250*/  IMAD.MOV.U32 R6, RZ, RZ, R14 ;  /* 0x000000ffff067224 */ /* 0x000fce00078e000e */
[----:B------:R-:W-:Y:S05]  /*14260*/  WARPSYNC.COLLECTIVE R15, `(.L_x_13797) ;  /* 0x000000000f087348 */ /* 0x000fea0003c00000 */
[----:B------:R0:W1:Y:S02]  /*14270*/  SHFL.IDX P6, R14, R13, R12, R11 ;  /* 0x0000000c0d0e7389 */ /* 0x00006400000c000b */
[----:B01----:R-:W-:Y:S01]  /*14280*/  ENDCOLLECTIVE ;  /* 0x000000000000791b */ /* 0x003fe20003800000 */
.L_x_13797:
[----:B------:R-:W-:Y:S01]  /*14290*/  ULDC.64 UR4, c[0x0][0x208] ;  /* 0x0000820000047ab9 */ /* 0x000fe20000000a00 */
        /* <DEDUP_REMOVED lines=17> */
.L_x_13798:
[----:B------:R-:W-:Y:S02]  /*143b0*/  IMAD.MOV.U32 R13, RZ, RZ, R5 ;  /* 0x000000ffff0d7224 */ /* 0x000fe400078e0005 */
[----:B------:R-:W-:-:S07]  /*143c0*/  IMAD.MOV.U32 R6, RZ, RZ, R14 ;  /* 0x000000ffff067224 */ /* 0x000fce00078e000e */
[----:B------:R-:W-:Y:S05]  /*143d0*/  WARPSYNC.COLLECTIVE R15, `(.L_x_13799) ;  /* 0x000000000f087348 */ /* 0x000fea0003c00000 */
[----:B------:R0:W1:Y:S02]  /*143e0*/  SHFL.IDX P6, R14, R13, R12, R11 ;  /* 0x0000000c0d0e7389 */ /* 0x00006400000c000b */
[----:B01----:R-:W-:Y:S01]  /*143f0*/  ENDCOLLECTIVE ;  /* 0x000000000000791b */ /* 0x003fe20003800000 */
.L_x_13799:
        /* <DEDUP_REMOVED lines=16> */
.L_x_13800:
[----:B------:R-:W-:Y:S02]  /*14500*/  IMAD.MOV.U32 R13, RZ, RZ, R5 ;  /* 0x000000ffff0d7224 */ /* 0x000fe400078e0005 */
[----:B------:R-:W-:-:S07]  /*14510*/  IMAD.MOV.U32 R6, RZ, RZ, R14 ;  /* 0x000000ffff067224 */ /* 0x000fce00078e000e */
[----:B------:R-:W-:Y:S05]  /*14520*/  WARPSYNC.COLLECTIVE R15, `(.L_x_13801) ;  /* 0x000000000f087348 */ /* 0x000fea0003c00000 */
[----:B------:R0:W1:Y:S02]  /*14530*/  SHFL.IDX P6, R14, R13, R12, R11 ;  /* 0x0000000c0d0e7389 */ /* 0x00006400000c000b */
[----:B01----:R-:W-:Y:S01]  /*14540*/  ENDCOLLECTIVE ;  /* 0x000000000000791b */ /* 0x003fe20003800000 */
.L_x_13801:
        /* <DEDUP_REMOVED lines=16> */
.L_x_13802:
[----:B------:R-:W-:Y:S02]  /*14650*/  IMAD.MOV.U32 R13, RZ, RZ, R5 ;  /* 0x000000ffff0d7224 */ /* 0x000fe400078e0005 */
[----:B------:R-:W-:-:S07]  /*14660*/  IMAD.MOV.U32 R6, RZ, RZ, R14 ;  /* 0x000000ffff067224 */ /* 0x000fce00078e000e */
[----:B------:R-:W-:Y:S05]  /*14670*/  WARPSYNC.COLLECTIVE R15, `(.L_x_13803) ;  /* 0x000000000f087348 */ /* 0x000fea0003c00000 */
[----:B------:R0:W1:Y:S02]  /*14680*/  SHFL.IDX P6, R14, R13, R12, R11 ;  /* 0x0000000c0d0e7389 */ /* 0x00006400000c000b */
[----:B01----:R-:W-:Y:S01]  /*14690*/  ENDCOLLECTIVE ;  /* 0x000000000000791b */ /* 0x003fe20003800000 */
.L_x_13803:
[----:B------:R-:W-:Y:S01]  /*146a0*/  IMAD.MOV.U32 R2, RZ, RZ, R14 ;  /* 0x000000ffff027224 */ /* 0x000fe200078e000e */
[----:B------:R-:W-:Y:S06]  /*146b0*/  BRA `(.L_x_13804) ;  /* 0xffffffb4008c7947 */ /* 0x000fec000383ffff */
.L_x_13681:
[----:B0-----:R0:W3:Y:S02]  /*146c0*/  SYNCS.PHASECHK.TRANS64.TRYWAIT P0, [R17+URZ+0x32420], R0 ;  /* 0x03242000110075a7 */ /* 0x0010e4000800017f */
[----:B---3--:R-:W-:Y:S05]  /*146d0*/  @!P0 NANOSLEEP.SYNCS 0x989680 ;  /* 0x009896800000895d */ /* 0x008fea0003900000 */
[----:B------:R-:W3:Y:S02]  /*146e0*/  @!P0 SYNCS.PHASECHK.TRANS64 P0, [R17+URZ+0x32420], R0 ;  /* 0x03242000110085a7 */ /* 0x000ee4000800007f */
[----:B---3--:R-:W-:Y:S05]  /*146f0*/  @!P0 BRA `(.L_x_13681) ;  /* 0xfffffffc00f08947 */ /* 0x008fea000383ffff */
[----:B------:R-:W-:Y:S05]  /*14700*/  BRA `(.L_x_13805) ;  /* 0xffffffb800087947 */ /* 0x000fea000383ffff */
.L_x_13685:
[----:B0-----:R0:W1:Y:S02]  /*14710*/  SYNCS.PHASECHK.TRANS64.TRYWAIT P0, [R2+URZ+0x32460], R0 ;  /* 0x03246000020075a7 */ /* 0x001064000800017f */
[----:B-1----:R-:W-:Y:S05]  /*14720*/  @!P0 NANOSLEEP.SYNCS 0x989680 ;  /* 0x009896800000895d */ /* 0x002fea0003900000 */
[----:B------:R-:W1:Y:S02]  /*14730*/  @!P0 SYNCS.PHASECHK.TRANS64 P0, [R2+URZ+0x32460], R0 ;  /* 0x03246000020085a7 */ /* 0x000e64000800007f */
[----:B-1----:R-:W-:Y:S05]  /*14740*/  @!P0 BRA `(.L_x_13685) ;  /* 0xfffffffc00f08947 */ /* 0x002fea000383ffff */
[----:B------:R-:W-:Y:S05]  /*14750*/  BRA `(.L_x_13806) ;  /* 0xffffffb800287947 */ /* 0x000fea000383ffff */
.L_x_13698:
[----:B-1----:R1:W2:Y:S02]  /*14760*/  SYNCS.PHASECHK.TRANS64.TRYWAIT P0, [R3+URZ+0x32440], R2 ;  /* 0x03244002030075a7 */ /* 0x0022a4000800017f */
[----:B--2---:R-:W-:Y:S05]  /*14770*/  @!P0 NANOSLEEP.SYNCS 0x989680 ;  /* 0x009896800000895d */ /* 0x004fea0003900000 */
[----:B------:R-:W2:Y:S02]  /*14780*/  @!P0 SYNCS.PHASECHK.TRANS64 P0, [R3+URZ+0x32440], R2 ;  /* 0x03244002030085a7 */ /* 0x000ea4000800007f */
[----:B--2---:R-:W-:Y:S05]  /*14790*/  @!P0 BRA `(.L_x_13698) ;  /* 0xfffffffc00f08947 */ /* 0x004fea000383ffff */
[----:B------:R-:W-:Y:S05]  /*147a0*/  BRA `(.L_x_13807) ;  /* 0xffffffc0001c7947 */ /* 0x000fea000383ffff */
.L_x_13703:
[----:B--2---:R2:W3:Y:S02]  /*147b0*/  SYNCS.PHASECHK.TRANS64.TRYWAIT P0, [R3+URZ+0x32460], R2 ;  /* 0x03246002030075a7 */ /* 0x0044e4000800017f */
[----:B---3--:R-:W-:Y:S05]  /*147c0*/  @!P0 NANOSLEEP.SYNCS 0x989680 ;  /* 0x009896800000895d */ /* 0x008fea0003900000 */
[----:B------:R-:W3:Y:S02]  /*147d0*/  @!P0 SYNCS.PHASECHK.TRANS64 P0, [R3+URZ+0x32460], R2 ;  /* 0x03246002030085a7 */ /* 0x000ee4000800007f */
[----:B---3--:R-:W-:Y:S05]  /*147e0*/  @!P0 BRA `(.L_x_13703) ;  /* 0xfffffffc00f08947 */ /* 0x008fea000383ffff */
[----:B------:R-:W-:Y:S05]  /*147f0*/  BRA `(.L_x_13808) ;  /* 0xffffffc000947947 */ /* 0x000fea000383ffff */
.L_x_13715:
[----:B0-----:R0:W1:Y:S02]  /*14800*/  SYNCS.PHASECHK.TRANS64.TRYWAIT P0, [R4+URZ+0x32440], R2 ;  /* 0x03244002040075a7 */ /* 0x001064000800017f */
[----:B-1----:R-:W-:Y:S05]  /*14810*/  @!P0 NANOSLEEP.SYNCS 0x989680 ;  /* 0x009896800000895d */ /* 0x002fea0003900000 */
[----:B------:R-:W1:Y:S02]  /*14820*/  @!P0 SYNCS.PHASECHK.TRANS64 P0, [R4+URZ+0x32440], R2 ;  /* 0x03244002040085a7 */ /* 0x000e64000800007f */
[----:B-1----:R-:W-:Y:S05]  /*14830*/  @!P0 BRA `(.L_x_13715) ;  /* 0xfffffffc00f08947 */ /* 0x002fea000383ffff */
[----:B------:R-:W-:Y:S05]  /*14840*/  BRA `(.L_x_13809) ;  /* 0xffffffc800747947 */ /* 0x000fea000383ffff */
.L_x_13720:
[----:B-1----:R1:W2:Y:S02]  /*14850*/  SYNCS.PHASECHK.TRANS64.TRYWAIT P0, [R4+URZ+0x32460], R2 ;  /* 0x03246002040075a7 */ /* 0x0022a4000800017f */
[----:B--2---:R-:W-:Y:S05]  /*14860*/  @!P0 NANOSLEEP.SYNCS 0x989680 ;  /* 0x009896800000895d */ /* 0x004fea0003900000 */
[----:B------:R-:W2:Y:S02]  /*14870*/  @!P0 SYNCS.PHASECHK.TRANS64 P0, [R4+URZ+0x32460], R2 ;  /* 0x03246002040085a7 */ /* 0x000ea4000800007f */
[----:B--2---:R-:W-:Y:S05]  /*14880*/  @!P0 BRA `(.L_x_13720) ;  /* 0xfffffffc00f08947 */ /* 0x004fea000383ffff */
[----:B------:R-:W-:Y:S05]  /*14890*/  BRA `(.L_x_13810) ;  /* 0xffffffc800ec7947 */ /* 0x000fea000383ffff */
.L_x_13731:
[----:B-1----:R1:W3:Y:S02]  /*148a0*/  SYNCS.PHASECHK.TRANS64.TRYWAIT P0, [R4+URZ+0x32440], R2 ;  /* 0x03244002040075a7 */ /* 0x0022e4000800017f */
[----:B---3--:R-:W-:Y:S05]  /*148b0*/  @!P0 NANOSLEEP.SYNCS 0x989680 ;  /* 0x009896800000895d */ /* 0x008fea0003900000 */
[----:B------:R-:W3:Y:S02]  /*148c0*/  @!P0 SYNCS.PHASECHK.TRANS64 P0, [R4+URZ+0x32440], R2 ;  /* 0x03244002040085a7 */ /* 0x000ee4000800007f */
[----:B---3--:R-:W-:Y:S05]  /*148d0*/  @!P0 BRA `(.L_x_13731) ;  /* 0xfffffffc00f08947 */ /* 0x008fea000383ffff */
[----:B------:R-:W-:Y:S05]  /*148e0*/  BRA `(.L_x_13811) ;  /* 0xffffffd000b47947 */ /* 0x000fea000383ffff */
.L_x_13736:
[----:B--2---:R2:W3:Y:S02]  /*148f0*/  SYNCS.PHASECHK.TRANS64.TRYWAIT P0, [R4+URZ+0x32460], R2 ;  /* 0x03246002040075a7 */ /* 0x0044e4000800017f */
[----:B---3--:R-:W-:Y:S05]  /*14900*/  @!P0 NANOSLEEP.SYNCS 0x989680 ;  /* 0x009896800000895d */ /* 0x008fea0003900000 */
[----:B------:R-:W3:Y:S02]  /*14910*/  @!P0 SYNCS.PHASECHK.TRANS64 P0, [R4+URZ+0x32460], R2 ;  /* 0x03246002040085a7 */ /* 0x000ee4000800007f */
[----:B---3--:R-:W-:Y:S05]  /*14920*/  @!P0 BRA `(.L_x_13736) ;  /* 0xfffffffc00f08947 */ /* 0x008fea000383ffff */
[----:B------:R-:W-:Y:S05]  /*14930*/  BRA `(.L_x_13812) ;  /* 0xffffffd4002c7947 */ /* 0x000fea000383ffff */
.L_x_13748:
[----:B------:R-:W-:Y:S01]  /*14940*/  BSSY B0, `(.L_x_13813) ;  /* 0x0000008000007945 */ /* 0x000fe20003800000 */
[----:B-----5:R-:W-:Y:S02]  /*14950*/  IMAD.MOV.U32 R13, RZ, RZ, R2 ;  /* 0x000000ffff0d7224 */ /* 0x020fe400078e0002 */
[----:B------:R-:W-:Y:S02]  /*14960*/  IMAD.MOV.U32 R12, RZ, RZ, RZ ;  /* 0x000000ffff0c7224 */ /* 0x000fe400078e00ff */
[----:B------:R-:W-:Y:S02]  /*14970*/  IMAD.MOV.U32 R11, RZ, RZ, 0x1f ;  /* 0x0000001fff0b7424 */ /* 0x000fe400078e00ff */
[----:B------:R-:W-:-:S07]  /*14980*/  IMAD.MOV.U32 R15, RZ, RZ, -0x1 ;  /* 0xffffffffff0f7424 */ /* 0x000fce00078e00ff */
[----:B-123--:R-:W-:Y:S05]  /*14990*/  WARPSYNC.COLLECTIVE R15, `(.L_x_13814) ;  /* 0x000000000f087348 */ /* 0x00efea0003c00000 */
[----:B------:R0:W4:Y:S02]  /*149a0*/  SHFL.IDX P6, R14, R13, R12, R11 ;  /* 0x0000000c0d0e7389 */ /* 0x00012400000c000b */
[----:B01234-:R-:W-:Y:S01]  /*149b0*/  ENDCOLLECTIVE ;  /* 0x000000000000791b */ /* 0x01ffe20003800000 */
.L_x_13814:
[----:B------:R-:W-:Y:S05]  /*149c0*/  BSYNC B0 ;  /* 0x0000000000007941 */ /* 0x000fea0003800000 */
.L_x_13813:
[----:B------:R-:W-:Y:S05]  /*149d0*/  BRA `(.L_x_13815) ;  /* 0xffffffd800fc7947 */ /* 0x000fea000383ffff */
.L_x_13751:
[----:B0-----:R0:W1:Y:S02]  /*149e0*/  SYNCS.PHASECHK.TRANS64.TRYWAIT P0, [R0+URZ+0x32420], R3 ;  /* 0x03242003000075a7 */ /* 0x001064000800017f */
[----:B-1----:R-:W-:Y:S05]  /*149f0*/  @!P0 NANOSLEEP.SYNCS 0x989680 ;  /* 0x009896800000895d */ /* 0x002fea0003900000 */
[----:B------:R-:W1:Y:S02]  /*14a00*/  @!P0 SYNCS.PHASECHK.TRANS64 P0, [R0+URZ+0x32420], R3 ;  /* 0x03242003000085a7 */ /* 0x000e64000800007f */
[----:B-1----:R-:W-:Y:S05]  /*14a10*/  @!P0 BRA `(.L_x_13751) ;  /* 0xfffffffc00f08947 */ /* 0x002fea000383ffff */
[----:B------:R-:W-:Y:S05]  /*14a20*/  BRA `(.L_x_13816) ;  /* 0xffffffdc00487947 */ /* 0x000fea000383ffff */
.L_x_13752:
        /* <DEDUP_REMOVED lines=11> */
.L_x_13818:
[----:B------:R-:W-:Y:S05]  /*14ae0*/  BSYNC B0 ;  /* 0x0000000000007941 */ /* 0x000fea0003800000 */
.L_x_13817:
[----:B------:R-:W-:Y:S05]  /*14af0*/  BRA `(.L_x_13819) ;  /* 0xffffffdc00307947 */ /* 0x000fea000383ffff */
.L_x_13755:
[----:B------:R-:W-:Y:S01]  /*14b00*/  BSSY B1, `(.L_x_13820) ;  /* 0x0000006000017945 */ /* 0x000fe20003800000 */
[----:B------:R-:W-:-:S07]  /*14b10*/  IMAD.MOV.U32 R15, RZ, RZ, -0x1 ;  /* 0xffffffffff0f7424 */ /* 0x000fce00078e00ff */
[----:B012---:R-:W-:Y:S05]  /*14b20*/  WARPSYNC.COLLECTIVE R15, `(.L_x_13821) ;  /* 0x000000000f0c7348 */ /* 0x007fea0003c00000 */
[----:B------:R-:W-:Y:S02]  /*14b30*/  ELECT P6, UR62, PT ;  /* 0x00000000003e782f */ /* 0x000fe400038c0000 */
[----:B------:R-:W-:Y:S01]  /*14b40*/  MOV R14, UR62 ;  /* 0x0000003e000e7c02 */ /* 0x000fe20008000f00 */
[----:B012---:R-:W-:Y:S10]  /*14b50*/  ENDCOLLECTIVE ;  /* 0x000000000000791b */ /* 0x007ff40003800000 */
.L_x_13821:
[----:B------:R-:W-:Y:S05]  /*14b60*/  BSYNC B1 ;  /* 0x0000000000017941 */ /* 0x000fea0003800000 */
.L_x_13820:
[----:B------:R-:W-:Y:S05]  /*14b70*/  BRA `(.L_x_13822) ;  /* 0xffffffdc00287947 */ /* 0x000fea000383ffff */
.L_x_13757:
[----:B0-----:R0:W1:Y:S02]  /*14b80*/  SYNCS.PHASECHK.TRANS64.TRYWAIT P0, [R6+URZ], R5 ;  /* 0x00000005060075a7 */ /* 0x001064000800017f */
[----:B-1----:R-:W-:Y:S05]  /*14b90*/  @!P0 NANOSLEEP.SYNCS 0x989680 ;  /* 0x009896800000895d */ /* 0x002fea0003900000 */
[----:B------:R-:W1:Y:S02]  /*14ba0*/  @!P0 SYNCS.PHASECHK.TRANS64 P0, [R6+URZ], R5 ;  /* 0x00000005060085a7 */ /* 0x000e64000800007f */
[----:B-1----:R-:W-:Y:S05]  /*14bb0*/  @!P0 BRA `(.L_x_13757) ;  /* 0xfffffffc00f08947 */ /* 0x002fea000383ffff */
[----:B------:R-:W-:Y:S05]  /*14bc0*/  BRA `(.L_x_13823) ;  /* 0xffffffdc00687947 */ /* 0x000fea000383ffff */
.L_x_13758:
[----:B-1----:R1:W2:Y:S02]  /*14bd0*/  SYNCS.PHASECHK.TRANS64.TRYWAIT P0, [R7+URZ], R2 ;  /* 0x00000002070075a7 */ /* 0x0022a4000800017f */
[----:B--2---:R-:W-:Y:S05]  /*14be0*/  @!P0 NANOSLEEP.SYNCS 0x989680 ;  /* 0x009896800000895d */ /* 0x004fea0003900000 */
[----:B------:R-:W2:Y:S02]  /*14bf0*/  @!P0 SYNCS.PHASECHK.TRANS64 P0, [R7+URZ], R2 ;  /* 0x00000002070085a7 */ /* 0x000ea4000800007f */
[----:B--2---:R-:W-:Y:S05]  /*14c00*/  @!P0 BRA `(.L_x_13758) ;  /* 0xfffffffc00f08947 */ /* 0x004fea000383ffff */
[----:B------:R-:W-:Y:S05]  /*14c10*/  BRA `(.L_x_13824) ;  /* 0xffffffdc005c7947 */ /* 0x000fea000383ffff */
.L_x_13760:
[----:B--2---:R2:W3:Y:S02]  /*14c20*/  SYNCS.PHASECHK.TRANS64.TRYWAIT P0, [R4+URZ], R5 ;  /* 0x00000005040075a7 */ /* 0x0044e4000800017f */
[----:B---3--:R-:W-:Y:S05]  /*14c30*/  @!P0 NANOSLEEP.SYNCS 0x989680 ;  /* 0x009896800000895d */ /* 0x008fea0003900000 */
[----:B------:R-:W3:Y:S02]  /*14c40*/  @!P0 SYNCS.PHASECHK.TRANS64 P0, [R4+URZ], R5 ;  /* 0x00000005040085a7 */ /* 0x000ee4000800007f */
[----:B---3--:R-:W-:Y:S05]  /*14c50*/  @!P0 BRA `(.L_x_13760) ;  /* 0xfffffffc00f08947 */ /* 0x008fea000383ffff */
[----:B------:R-:W-:Y:S05]  /*14c60*/  BRA `(.L_x_13825) ;  /* 0xffffffdc00607947 */ /* 0x000fea000383ffff */
.L_x_13826:
        /* <DEDUP_REMOVED lines=9> */
.L_x_15321:


//--------------------- .text._ZN7cutlass13device_kernelIN5flash11enable_sm90INS1_16FlashAttnFwdSm90INS1_25CollectiveMainloopFwdSm90ILi2EN4cute5tupleIJNS5_1CILi1EEES8_S8_EEENS6_IJNS7_ILi128EEENS7_ILi96EEENS7_ILi64EEEEEELi256ENS_6half_tEfNS_4arch4Sm90ELb1ELb0ELb1ELb1ELb0ELb0ELb0ELb1ELb0ELb1ELb0ELb0EEENS1_21CollectiveEpilogueFwdINS6_IJSA_NS7_ILi256EEESB_EEES9_SE_SG_Li256ELb1ELb1ELb0ELb0EEENS1_36VarlenDynamicPersistentTileSchedulerILi128ELi96ELi256ELi128ELb0ELb1ELb1ELb1ELb1ELb1EEEEEEEEEvNT_6ParamsE --------------------------
	.section	.text._ZN7cutlass13device_kernelIN5flash11enable_sm90INS1_16FlashAttnFwdSm90INS1_25CollectiveMainloopFwdSm90ILi2EN4cute5tupleIJNS5_1CILi1EEES8_S8_EEENS6_IJNS7_ILi128EEENS7_ILi96EEENS7_ILi64EEEEEELi256ENS_6half_tEfNS_4arch4Sm90ELb1ELb0ELb1ELb1ELb0ELb0ELb0ELb1ELb0ELb1ELb0ELb0EEENS1_21CollectiveEpilogueFwdINS6_IJSA_NS7_ILi256EEESB_EEES9_SE_SG_Li256ELb1ELb1ELb0ELb0EEENS1_36VarlenDynamicPersistentTileSchedulerILi128ELi96ELi256ELi128ELb0ELb1ELb1ELb1ELb1ELb1EEEEEEEEEvNT_6ParamsE,"ax",@progbits
	.align	128
.text._ZN7cutlass13device_kernelIN5flash11enable_sm90INS1_16FlashAttnFwdSm90INS1_25CollectiveMainloopFwdSm90ILi2EN4cute5tupleIJNS5_1CILi1EEES8_S8_EEENS6_IJNS7_ILi128EEENS7_ILi96EEENS7_ILi64EEEEEELi256ENS_6half_tEfNS_4arch4Sm90ELb1ELb0ELb1ELb1ELb0ELb0ELb0ELb1ELb0ELb1ELb0ELb0EEENS1_21CollectiveEpilogueFwdINS6_IJSA_NS7_ILi256EEESB_EEES9_SE_SG_Li256ELb1ELb1ELb0ELb0EEENS1_36VarlenDynamicPersistentTileSchedulerILi128ELi96ELi256ELi128ELb0ELb1ELb1ELb1ELb1ELb1EEEEEEEEEvNT_6ParamsE:
        .type           _ZN7cutlass13device_kernelIN5flash11enable_sm90INS1_16FlashAttnFwdSm90INS1_25CollectiveMainloopFwdSm90ILi2EN4cute5tupleIJNS5_1CILi1EEES8_S8_EEENS6_IJNS7_ILi128EEENS7_ILi96EEENS7_ILi64EEEEEELi256ENS_6half_tEfNS_4arch4Sm90ELb1ELb0ELb1ELb1ELb0ELb0ELb0ELb1ELb0ELb1ELb0ELb0EEENS1_21CollectiveEpilogueFwdINS6_IJSA_NS7_ILi256EEESB_EEES9_SE_SG_Li256ELb1ELb1ELb0ELb0EEENS1_36VarlenDynamicPersistentTileSchedulerILi128ELi96ELi256ELi128ELb0ELb1ELb1ELb1ELb1ELb1EEEEEEEEEvNT_6ParamsE,@function
        .size           _ZN7cutlass13device_kernelIN5flash11enable_sm90INS1_16FlashAttnFwdSm90INS1_25CollectiveMainloopFwdSm90ILi2EN4cute5tupleIJNS5_1CILi1EEES8_S8_EEENS6_IJNS7_ILi128EEENS7_ILi96EEENS7_ILi64EEEEEELi256ENS_6half_tEfNS_4arch4Sm90ELb1ELb0ELb1ELb1ELb0ELb0ELb0ELb1ELb0ELb1ELb0ELb0EEENS1_21CollectiveEpilogueFwdINS6_IJSA_NS7_ILi256EEESB_EEES9_SE_SG_Li256ELb1ELb1ELb0ELb0EEENS1_36VarlenDynamicPersistentTileSchedulerILi128ELi96ELi256ELi128ELb0ELb1ELb1ELb1ELb1ELb1EEEEEEEEEvNT_6ParamsE,(.L_x_15322 - _ZN7cutlass13device_kernelIN5flash11enable_sm90INS1_16FlashAttnFwdSm90INS1_25CollectiveMainloopFwdSm90ILi2EN4cute5tupleIJNS5_1CILi1EEES8_S8_EEENS6_IJNS7_ILi128EEENS7_ILi96EEENS7_ILi64EEEEEELi256ENS_6half_tEfNS_4arch4Sm90ELb1ELb0ELb1ELb1ELb0ELb0ELb0ELb1ELb0ELb1ELb0ELb0EEENS1_21CollectiveEpilogueFwdINS6_IJSA_NS7_ILi256EEESB_EEES9_SE_SG_Li256ELb1ELb1ELb0ELb0EEENS1_36VarlenDynamicPersistentTileSchedulerILi128ELi96ELi256ELi128ELb0ELb1ELb1ELb1ELb1ELb1EEEEEEEEEvNT_6ParamsE)
        .other          _ZN7cutlass13device_kernelIN5flash11enable_sm90INS1_16FlashAttnFwdSm90INS1_25CollectiveMainloopFwdSm90ILi2EN4cute5tupleIJNS5_1CILi1EEES8_S8_EEENS6_IJNS7_ILi128EEENS7_ILi96EEENS7_ILi64EEEEEELi256ENS_6half_tEfNS_4arch4Sm90ELb1ELb0ELb1ELb1ELb0ELb0ELb0ELb1ELb0ELb1ELb0ELb0EEENS1_21CollectiveEpilogueFwdINS6_IJSA_NS7_ILi256EEESB_EEES9_SE_SG_Li256ELb1ELb1ELb0ELb0EEENS1_36VarlenDynamicPersistentTileSchedulerILi128ELi96ELi256ELi128ELb0ELb1ELb1ELb1ELb1ELb1EEEEEEEEEvNT_6ParamsE,@"STO_CUDA_ENTRY STV_DEFAULT"
_ZN7cutlass13device_kernelIN5flash11enable_sm90INS1_16FlashAttnFwdSm90INS1_25CollectiveMainloopFwdSm90ILi2EN4cute5tupleIJNS5_1CILi1EEES8_S8_EEENS6_IJNS7_ILi128EEENS7_ILi96EEENS7_ILi64EEEEEELi256ENS_6half_tEfNS_4arch4Sm90ELb1ELb0ELb1ELb1ELb0ELb0ELb0ELb1ELb0ELb1ELb0ELb0EEENS1_21CollectiveEpilogueFwdINS6_IJSA_NS7_ILi256EEESB_EEES9_SE_SG_Li256ELb1ELb1ELb0ELb0EEENS1_36VarlenDynamicPersistentTileSchedulerILi128ELi96ELi256ELi128ELb0ELb1ELb1ELb1ELb1ELb1EEEEEEEEEvNT_6ParamsE:
        /* <DEDUP_REMOVED lines=18> */
.L_x_13828:
[----:B------:R-:W-:Y:S05]  /*0120*/  BSYNC B0 ;  /* 0x0000000000007941 */ /* 0x000fea0003800000 */
.L_x_13827:
        /* <DEDUP_REMOVED lines=41> */
.L_x_13829:
        /* <DEDUP_REMOVED lines=22> */
.L_x_13830:
        /* <DEDUP_REMOVED lines=18> */
.L_x_13831:
        /* <DEDUP_REMOVED lines=22> */
.L_x_13832:
        /* <DEDUP_REMOVED lines=22> */
.L_x_13833:
[----:B------:R-:W-:Y:S01]  /*0900*/  PLOP3.LUT P0, PT, PT, PT, UP0, 0x80, 0x0 ;  /* 0x000000000000781c */ /* 0x000fe20003f0f008 */
[----:B------:R-:W-:Y:S01]  /*0910*/  UMOV UR36, 0x1 ;  /* 0x0000000100247882 */ /* 0x000fe20000000000 */
[----:B------:R-:W-:Y:S01]  /*0920*/  NOP ;  /* 0x0000000000007918 */ /* 0x000fe20000000000 */
[----:B------:R-:W-:Y:S01]  /*0930*/  USEL UR36, UR36, 0x2, !UP0 ;  /* 0x0000000224247887 */ /* 0x000fe2000c000000 */
[----:B------:R-:W-:Y:S01]  /*0940*/  ULDC.64 UR40, c[0x0][0x208] ;  /* 0x0000820000287ab9 */ /* 0x000fe20000000a00 */
[----:B012-4-:R-:W-:Y:S08]  /*0950*/  BAR.SYNC.DEFER_BLOCKING 0x0 ;  /* 0x0000000000007b1d */ /* 0x017ff00000010000 */
[----:B------:R-:W-:Y:S05]  /*0960*/  @!P0 BRA `(.L_x_13834) ;  /* 0x000000b800c48947 */ /* 0x000fea0003800000 */
.L_x_13835:
        /* <DEDUP_REMOVED lines=79> */
.L_x_13889:
[----:B0-23--:R-:W0:Y:S01]  /*0e60*/  LDC.64 R4, c[0x0][0xc88] ;  /* 0x00032200ff047b82 */ /* 0x00de220000000a00 */
[----:B------:R-:W-:Y:S01]  /*0e70*/  ULDC.64 UR8, c[0x0][0xa28] ;  /* 0x00028a0000087ab9 */ /* 0x000fe20000000a00 */
[----:B------:R-:W-:Y:S01]  /*0e80*/  ULDC.64 UR10, c[0x0][0xa18] ;  /* 0x00028600000a7ab9 */ /* 0x000fe20000000a00 */
[----:B------:R-:W-:Y:S01]  /*0e90*/  ULDC UR4, c[0x0][0x424] ;  /* 0x0001090000047ab9 */ /* 0x000fe20000000800 */
        /* <DEDUP_REMOVED lines=21> */
[----:B------:R-:W3:Y:S01]  /*0ff0*/  @P2 LDG.E R6, desc[UR40][R6.64] ;  /* 0x0000002806062981 */ /* 0x000ee2000c1e1900 */
        /* <DEDUP_REMOVED lines=12> */
[----:B-1--4-:R-:W-:-:S14]  /*10c0*/  @P2 BRA `(.L_x_13836) ;  /* 0x0000000000342947 */ /* 0x012fdc0003800000 */
        /* <DEDUP_REMOVED lines=13> */
.L_x_13836:
        /* <DEDUP_REMOVED lines=8> */
.L_x_13837:
        /* <DEDUP_REMOVED lines=13> */
.L_x_13838:
[----:B------:R-:W-:Y:S01]  /*12f0*/  UIADD3 UR42, -UR42, UR4, URZ ;  /* 0x000000042a2a7290 */ /* 0x000fe2000fffe13f */
[----:B------:R-:W-:Y:S01]  /*1300*/  PLOP3.LUT P0, PT, PT, PT, PT, 0x80, 0x0 ;  /* 0x000000000000781c */ /* 0x000fe20003f0f070 */
[----:B------:R-:W-:Y:S01]  /*1310*/  USHF.L.U32 UR39, UR5, 0x7, URZ ;  /* 0x0000000705277899 */ /* 0x000fe2000800063f */
[----:B------:R-:W-:Y:S01]  /*1320*/  IMAD.MOV.U32 R3, RZ, RZ, RZ ;  /* 0x000000ffff037224 */ /* 0x000fe200078e00ff */
[----:B------:R-:W-:Y:S01]  /*1330*/  ULDC UR4, c[0x0][0x448] ;  /* 0x0001120000047ab9 */ /* 0x000fe20000000800 */
[----:B------:R-:W-:Y:S01]  /*1340*/  UIADD3 UR7, UR42, 0x60, -UR44 ;  /* 0x000000602a077890 */ /* 0x000fe2000fffe82c */
[----:B------:R-:W-:Y:S01]  /*1350*/  CS2R R8, SRZ ;  /* 0x0000000000087805 */ /* 0x000fe2000001ff00 */
[----:B------:R-:W-:Y:S01]  /*1360*/  UISETP.NE.AND UP0, UPT, UR4, 0x1, UPT ;  /* 0x000000010400788c */ /* 0x000fe2000bf05270 */
[----:B------:R-:W-:Y:S01]  /*1370*/  IMAD.MOV.U32 R0, RZ, RZ, RZ ;  /* 0x000000ffff007224 */ /* 0x000fe200078e00ff */
[----:B------:R-:W-:Y:S01]  /*1380*/  UIADD3 UR6, UR39, 0x7f, URZ ;  /* 0x0000007f27067890 */ /* 0x000fe2000fffe03f */
[----:B------:R-:W-:Y:S01]  /*1390*/  IMAD.MOV.U32 R150, RZ, RZ, RZ ;  /* 0x000000ffff967224 */ /* 0x000fe200078e00ff */
[----:B------:R-:W-:-:S02]  /*13a0*/  CS2R R148, SRZ ;  /* 0x0000000000947805 */ /* 0x000fc4000001ff00 */
[----:B------:R-:W-:Y:S02]  /*13b0*/  CS2R R146, SRZ ;  /* 0x0000000000927805 */ /* 0x000fe4000001ff00 */
[----:B------:R-:W-:Y:S02]  /*13c0*/  CS2R R144, SRZ ;  /* 0x0000000000907805 */ /* 0x000fe4000001ff00 */
[----:B------:R-:W-:Y:S02]  /*13d0*/  CS2R R142, SRZ ;  /* 0x00000000008e7805 */ /* 0x000fe4000001ff00 */
[----:B------:R-:W-:Y:S02]  /*13e0*/  CS2R R140, SRZ ;  /* 0x00000000008c7805 */ /* 0x000fe4000001ff00 */
[----:B------:R-:W-:Y:S02]  /*13f0*/  CS2R R138, SRZ ;  /* 0x00000000008a7805 */ /* 0x000fe4000001ff00 */
[----:B------:R-:W-:Y:S01]  /*1400*/  CS2R R136, SRZ ;  /* 0x0000000000887805 */ /* 0x000fe2000001ff00 */
[----:B------:R-:W-:Y:S01]  /*1410*/  @UP0 ULDC UR4, c[0x0][0x44c] ;  /* 0x0001130000040ab9 */ /* 0x000fe20000000800 */
[----:B------:R-:W-:Y:S01]  /*1420*/  @UP0 ULDC UR8, c[0x0][0x450] ;  /* 0x0001140000080ab9 */ /* 0x000fe20000000800 */
[----:B------:R-:W-:Y:S01]  /*1430*/  UIMAD.WIDE.U32 UR4, UR6, UR4, URZ ;  /* 0x00000004060472a5 */ /* 0x000fe2000f8e003f */
[----:B------:R-:W-:Y:S01]  /*1440*/  CS2R R134, SRZ ;  /* 0x0000000000867805 */ /* 0x000fe2000001ff00 */
[----:B------:R-:W-:Y:S01]  /*1450*/  UIADD3 UR4, UR42, 0x5f, URZ ;  /* 0x0000005f2a047890 */ /* 0x000fe2000fffe03f */
[----:B------:R-:W-:Y:S01]  /*1460*/  CS2R R132, SRZ ;  /* 0x0000000000847805 */ /* 0x000fe2000001ff00 */
[----:B------:R-:W-:Y:S01]  /*1470*/  @UP0 USHF.R.U32.HI UR6, URZ, UR8, UR5 ;  /* 0x000000083f060299 */ /* 0x000fe20008011605 */
[----:B------:R-:W-:Y:S01]  /*1480*/  CS2R R130, SRZ ;  /* 0x0000000000827805 */ /* 0x000fe2000001ff00 */
[----:B------:R-:W-:Y:S01]  /*1490*/  UIMAD.WIDE UR4, UR4, 0x2aaaaaab, URZ ;  /* 0x2aaaaaab040478a5 */ /* 0x000fe2000f8e023f */
[----:B------:R-:W-:Y:S01]  /*14a0*/  CS2R R128, SRZ ;  /* 0x0000000000807805 */ /* 0x000fe2000001ff00 */
[----:B------:R-:W-:Y:S01]  /*14b0*/  UIADD3 UR6, UR7, UR6, URZ ;  /* 0x0000000607067290 */ /* 0x000fe2000fffe03f */
[----:B------:R-:W-:Y:S01]  /*14c0*/  CS2R R126, SRZ ;  /* 0x00000000007e7805 */ /* 0x000fe2000001ff00 */
[----:B------:R-:W-:Y:S01]  /*14d0*/  USHF.R.U32.HI UR4, URZ, 0x1f, UR5 ;  /* 0x0000001f3f047899 */ /* 0x000fe20008011605 */
[----:B------:R-:W-:Y:S01]  /*14e0*/  CS2R R124, SRZ ;  /* 0x00000000007c7805 */ /* 0x000fe2000001ff00 */
[----:B------:R-:W-:Y:S01]  /*14f0*/  UIMAD.WIDE UR6, UR6, 0x2aaaaaab, URZ ;  /* 0x2aaaaaab060678a5 */ /* 0x000fe2000f8e023f */
[----:B------:R-:W-:Y:S01]  /*1500*/  CS2R R122, SRZ ;  /* 0x00000000007a7805 */ /* 0x000fe2000001ff00 */
[----:B------:R-:W-:Y:S01]  /*1510*/  ULEA.HI.SX32 UR4, UR5, UR4, 0x1c ;  /* 0x0000000405047291 */ /* 0x000fe2000f8fe23f */
[----:B------:R-:W-:Y:S01]  /*1520*/  CS2R R120, SRZ ;  /* 0x0000000000787805 */ /* 0x000fe2000001ff00 */
[----:B------:R-:W-:Y:S01]  /*1530*/  USHF.R.U32.HI UR6, URZ, 0x1f, UR7 ;  /* 0x0000001f3f067899 */ /* 0x000fe20008011607 */
[----:B------:R-:W-:-:S02]  /*1540*/  CS2R R118, SRZ ;  /* 0x0000000000767805 */ /* 0x000fc4000001ff00 */
[----:B------:R-:W-:Y:S02]  /*1550*/  CS2R R116, SRZ ;  /* 0x0000000000747805 */ /* 0x000fe4000001ff00 */
[----:B------:R-:W-:Y:S01]  /*1560*/  CS2R R114, SRZ ;  /* 0x0000000000727805 */ /* 0x000fe2000001ff00 */
[----:B------:R-:W-:Y:S01]  /*1570*/  ULEA.HI.SX32 UR6, UR7, UR6, 0x1c ;  /* 0x0000000607067291 */ /* 0x000fe2000f8fe23f */
[----:B------:R-:W-:Y:S02]  /*1580*/  CS2R R112, SRZ ;  /* 0x0000000000707805 */ /* 0x000fe4000001ff00 */
[----:B------:R-:W-:Y:S02]  /*1590*/  CS2R R110, SRZ ;  /* 0x00000000006e7805 */ /* 0x000fe4000001ff00 */
[----:B------:R-:W-:Y:S01]  /*15a0*/  CS2R R108, SRZ ;  /* 0x00000000006c7805 */ /* 0x000fe2000001ff00 */
[----:B------:R-:W-:Y:S01]  /*15b0*/  UISETP.LT.AND UP0, UPT, UR4, UR6, UPT ;  /* 0x000000060400728c */ /* 0x000fe2000bf01270 */
[----:B------:R-:W-:Y:S01]  /*15c0*/  IMAD.MOV.U32 R172, RZ, RZ, RZ ;  /* 0x000000ffffac7224 */ /* 0x000fe200078e00ff */
        /* <DEDUP_REMOVED lines=43> */
[----:B------:R-:W-:Y:S01]  /*1880*/  IMAD.MOV.U32 R12, RZ, RZ, RZ ;  /* 0x000000ffff0c7224 */ /* 0x000fe200078e00ff */
        /* <DEDUP_REMOVED lines=33> */
.L_x_13840:
        /* <DEDUP_REMOVED lines=13> */
.L_x_14014:
[----:B0-----:R-:W-:Y:S01]  /*1b70*/  IMAD.U32 R0, RZ, RZ, UR48 ;  /* 0x00000030ff007e24 */ /* 0x001fe2000f8e00ff */
[----:B------:R-:W-:Y:S05]  /*1b80*/  WARPSYNC.ALL ;  /* 0x0000000000007948 */ /* 0x000fea0003800000 */
[----:B------:R0:W-:Y:S01]  /*1b90*/  BAR.SYNC.DEFER_BLOCKING R8, 0x100 ;  /* 0x000400080000751d */ /* 0x0001e20000010000 */
[----:B------:R-:W-:-:S13]  /*1ba0*/  ISETP.NE.AND P0, PT, R0, 0x3, PT ;  /* 0x000000030000780c */ /* 0x000fda0003f05270 */
[----:B0-----:R-:W-:Y:S05]  /*1bb0*/  @!P0 BRA `(.L_x_13842) ;  /* 0x0000000000048947 */ /* 0x001fea0003800000 */
[----:B------:R-:W-:Y:S01]  /*1bc0*/  BPT.TRAP 0x1 ;  /* 0x000000040000795c */ /* 0x000fe20000300000 */
.L_x_13842:
[----:B------:R-:W-:Y:S02]  /*1bd0*/  IMAD.U32 R11, RZ, RZ, UR38 ;  /* 0x00000026ff0b7e24 */ /* 0x000fe4000f8e00ff */
[----:B------:R-:W-:-:S03]  /*1be0*/  IMAD.U32 R6, RZ, RZ, UR37 ;  /* 0x00000025ff067e24 */ /* 0x000fc6000f8e00ff */
[----:B------:R-:W-:Y:S01]  /*1bf0*/  SHF.L.U32 R11, R11, 0x1f, RZ ;  /* 0x0000001f0b0b7819 */ /* 0x000fe200000006ff */
[----:B------:R-:W-:-:S04]  /*1c00*/  IMAD R6, R6, 0x8, R7 ;  /* 0x0000000806067824 */ /* 0x000fc800078e0207 */
[----:B------:R0:W1:Y:S01]  /*1c10*/  SYNCS.PHASECHK.TRANS64.TRYWAIT P1, [R6+URZ+0x22830], R11 ;  /* 0x0228300b060075a7 */ /* 0x000062000802017f */
[----:B------:R-:W-:Y:S05]  /*1c20*/  @!P0 BRA `(.L_x_13843) ;  /* 0x0000000000048947 */ /* 0x000fea0003800000 */
[----:B------:R-:W-:Y:S01]  /*1c30*/  BPT.TRAP 0x1 ;  /* 0x000000040000795c */ /* 0x000fe20000300000 */
.L_x_13843:
[----:B-1----:R-:W-:Y:S05]  /*1c40*/  @P1 BRA `(.L_x_13844) ;  /* 0x0000000000081947 */ /* 0x002fea0003800000 */
[----:B------:R-:W1:Y:S02]  /*1c50*/  SYNCS.PHASECHK.TRANS64.TRYWAIT P1, [R6+URZ+0x22830], R11 ;  /* 0x0228300b060075a7 */ /* 0x000e64000802017f */
[----:B-1----:R-:W-:Y:S05]  /*1c60*/  @!P1 BRA `(.L_x_13845) ;  /* 0x0000010c00209947 */ /* 0x002fea0003800000 */
.L_x_13844:
        /* <DEDUP_REMOVED lines=8> */
[----:B------:R-:W-:Y:S01]  /*1cf0*/  VIADD R0, R16, UR39 ;  /* 0x0000002710007c36 */ /* 0x000fe20008000000 */
[----:B------:R-:W-:Y:S01]  /*1d00*/  UMOV UR9, 0x40000040 ;  /* 0x4000004000097882 */ /* 0x000fe20000000000 */
[----:B------:R-:W-:Y:S01]  /*1d10*/  UMOV UR11, 0x40000040 ;  /* 0x40000040000b7882 */ /* 0x000fe20000000000 */
[----:B------:R-:W-:Y:S01]  /*1d20*/  UIADD3 UR12, UR16, 0x6, URZ ;  /* 0x00000006100c7890 */ /* 0x000fe2000fffe03f */
[----:B------:R-:W2:Y:S01]  /*1d30*/  S2R R76, SR_TID.X ;  /* 0x00000000004c7919 */ /* 0x000ea20000002100 */
[----:B------:R-:W-:Y:S01]  /*1d40*/  UIADD3 UR4, UR4, 0x1c400, URZ ;  /* 0x0001c40004047890 */ /* 0x000fe2000fffe03f */
[----:B------:R-:W-:Y:S01]  /*1d50*/  UMOV UR13, 0x40000040 ;  /* 0x40000040000d7882 */ /* 0x000fe20000000000 */
[----:B------:R-:W-:-:S02]  /*1d60*/  UMOV UR15, 0x40000040 ;  /* 0x40000040000f7882 */ /* 0x000fc40000000000 */
[----:B------:R-:W-:-:S04]  /*1d70*/  USHF.R.U32.HI UR4, URZ, 0x4, UR4 ;  /* 0x000000043f047899 */ /* 0x000fc80008011604 */
[----:B------:R-:W-:-:S04]  /*1d80*/  ULOP3.LUT UR4, UR4, 0x3fff, URZ, 0xc0, !UPT ;  /* 0x00003fff04047892 */ /* 0x000fc8000f8ec03f */
[----:B------:R-:W-:Y:S02]  /*1d90*/  ULOP3.LUT UR20, UR4, 0x10000, URZ, 0xfc, !UPT ;  /* 0x0001000004147892 */ /* 0x000fe4000f8efc3f */
[----:B------:R-:W-:Y:S02]  /*1da0*/  UIADD3 UR4, UR16, 0x2, URZ ;  /* 0x0000000210047890 */ /* 0x000fe4000fffe03f */
[----:B------:R-:W-:-:S04]  /*1db0*/  UIMAD UR18, UR37, 0x300, UR20 ;  /* 0x00000300251278a4 */ /* 0x000fc8000f8e0214 */
[----:B------:R-:W-:Y:S02]  /*1dc0*/  UIADD3 UR6, UR18, 0x2, URZ ;  /* 0x0000000212067890 */ /* 0x000fe4000fffe03f */
[----:B------:R-:W-:Y:S02]  /*1dd0*/  UIADD3 UR10, UR18, 0x4, URZ ;  /* 0x00000004120a7890 */ /* 0x000fe4000fffe03f */
[----:B------:R-:W-:Y:S02]  /*1de0*/  UIADD3 UR14, UR18, 0x6, URZ ;  /* 0x00000006120e7890 */ /* 0x000fe4000fffe03f */
[----:B------:R-:W-:Y:S03]  /*1df0*/  HGMMA.64x96x16.F32 R24, gdesc[UR16], RZ, !UPT, gsb0 ;  /* 0x01600000101879f0 */ /* 0x000fe6000c0008ff */
[----:B------:R-:W-:Y:S02]  /*1e00*/  WARPGROUP.DEPBAR.LE gsb0, 0x0 ;  /* 0x00008000000079c5 */ /* 0x000fe40000010000 */
[----:B------:R-:W-:-:S06]  /*1e10*/  WARPGROUP.ARRIVE ;  /* 0x00000000000079c5 */ /* 0x000fcc0000000000 */
[----:B------:R-:W-:Y:S01]  /*1e20*/  HGMMA.64x96x16.F32 R24, gdesc[UR4], R24, gsb0 ;  /* 0x01600000041879f0 */ /* 0x000fe20008000818 */
[----:B------:R-:W-:Y:S01]  /*1e30*/  ULDC UR6, c[0x0][0x448] ;  /* 0x0001120000067ab9 */ /* 0x000fe20000000800 */
[----:B------:R-:W-:Y:S01]  /*1e40*/  ULDC UR7, c[0x0][0x9d8] ;  /* 0x0002760000077ab9 */ /* 0x000fe20000000800 */
[----:B------:R-:W-:-:S06]  /*1e50*/  UISETP.NE.AND UP0, UPT, UR6, 0x1, UPT ;  /* 0x000000010600788c */ /* 0x000fcc000bf05270 */
[----:B------:R-:W-:-:S05]  /*1e60*/  PLOP3.LUT P1, PT, PT, PT, UP0, 0x80, 0x0 ;  /* 0x000000000000781c */ /* 0x000fca0003f2f008 */
[----:B------:R-:W-:-:S08]  /*1e70*/  @UP0 ULDC UR6, c[0x0][0x44c] ;  /* 0x0001130000060ab9 */ /* 0x000fd00000000800 */
[----:B------:R-:W-:Y:S01]  /*1e80*/  @P1 IMAD.HI.U32 R3, R0, UR6, RZ ;  /* 0x0000000600031c27 */ /* 0x000fe2000f8e00ff */
[----:B------:R-:W-:-:S04]  /*1e90*/  @UP0 ULDC UR6, c[0x0][0x450] ;  /* 0x0001140000060ab9 */ /* 0x000fc80000000800 */
[----:B------:R-:W-:Y:S01]  /*1ea0*/  @P1 SHF.R.U32.HI R0, RZ, UR6, R3 ;  /* 0x00000006ff001c19 */ /* 0x000fe20008011603 */
[----:B------:R-:W-:-:S04]  /*1eb0*/  UIMAD UR6, UR49, -0x60, UR42 ;  /* 0xffffffa0310678a4 */ /* 0x000fc8000f8e022a */
[----:B------:R-:W3:Y:S01]  /*1ec0*/  SHFL.IDX PT, R5, R0, 0x1, 0x1c1f ;  /* 0x003c1f0000057f89 */ /* 0x000ee200000e0000 */
[----:B------:R-:W-:-:S03]  /*1ed0*/  UIADD3 UR6, UR6, 0x60, URZ ;  /* 0x0000006006067890 */ /* 0x000fc6000fffe03f */
[----:B------:R-:W4:Y:S03]  /*1ee0*/  SHFL.IDX PT, R0, R0, RZ, 0x1c1f ;  /* 0x001c1fff00007589 */ /* 0x000f2600000e0000 */
[----:B------:R-:W-:-:S04]  /*1ef0*/  IMAD.U32 R4, RZ, RZ, UR6 ;  /* 0x00000006ff047e24 */ /* 0x000fc8000f8e00ff */
[----:B------:R-:W-:Y:S02]  /*1f00*/  IMAD R3, R17, -0x2, R4 ;  /* 0xfffffffe11037824 */ /* 0x000fe400078e0204 */
[----:B------:R-:W-:-:S05]  /*1f10*/  IMAD.U32 R4, RZ, RZ, UR44 ;  /* 0x0000002cff047e24 */ /* 0x000fca000f8e00ff */
[----:B------:R-:W-:-:S04]  /*1f20*/  IADD3 R4, -R4, 0x1, R3 ;  /* 0x0000000104047810 */ /* 0x000fc80007ffe103 */
[----:B---3--:R-:W-:-:S04]  /*1f30*/  VIADDMNMX R5, R5, R4, R3, PT ;  /* 0x0000000405057246 */ /* 0x008fc80003800103 */
[C---:B------:R-:W-:Y:S02]  /*1f40*/  ISETP.GT.AND P2, PT, R5.reuse, RZ, PT ;  /* 0x000000ff0500720c */ /* 0x040fe40003f44270 */
[C---:B------:R-:W-:Y:S02]  /*1f50*/  ISETP.GT.AND P3, PT, R5.reuse, 0x1, PT ;  /* 0x000000010500780c */ /* 0x040fe40003f64270 */
[----:B------:R-:W-:Y:S02]  /*1f60*/  ISETP.GT.AND P4, PT, R5, 0x8, PT ;  /* 0x000000080500780c */ /* 0x000fe40003f84270 */
[----:B----4-:R-:W-:-:S04]  /*1f70*/  VIADDMNMX R3, R0, R4, R3, PT ;  /* 0x0000000400037246 */ /* 0x010fc80003800103 */
[C---:B------:R-:W-:Y:S02]  /*1f80*/  ISETP.GT.AND P5, PT, R3.reuse, RZ, PT ;  /* 0x000000ff0300720c */ /* 0x040fe40003fa4270 */
[----:B------:R-:W-:Y:S01]  /*1f90*/  ISETP.GT.AND P6, PT, R3, 0x1, PT ;  /* 0x000000010300780c */ /* 0x000fe20003fc4270 */
        /* <DEDUP_REMOVED lines=59> */
[----:B------:R-:W-:Y:S01]  /*2350*/  FSEL R0, R12, -INF , P5 ;  /* 0xff8000000c007808 */ /* 0x000fe20002800000 */
        /* <DEDUP_REMOVED lines=17> */
[----:B---3--:R-:W-:-:S02]  /*2470*/  FSEL R28, R28, -INF , P3 ;  /* 0xff8000001c1c7808 */ /* 0x008fc40001800000 */
        /* <DEDUP_REMOVED lines=25> */
[----:B------:R-:W-:Y:S01]  /*2610*/  MUFU.TANH R74, R40 ;  /* 0x00000028004a7308 */ /* 0x000fe20000002400 */
[----:B---3--:R-:W-:Y:S02]  /*2620*/  FSEL R38, R38, -INF , P3 ;  /* 0xff80000026267808 */ /* 0x008fe40001800000 */
        /* <DEDUP_REMOVED lines=59> */
[----:B------:R0:W-:Y:S08]  /*29e0*/  MUFU.TANH R35, R45 ;  /* 0x0000002d00237308 */ /* 0x0001f00000002400 */
[----:B------:R1:W2:Y:S08]  /*29f0*/  MUFU.TANH R31, R44 ;  /* 0x0000002c001f7308 */ /* 0x0002b00000002400 */
[----:B------:R-:W2:Y:S01]  /*2a00*/  MUFU.TANH R62, R48 ;  /* 0x00000030003e7308 */ /* 0x000ea20000002400 */
[----:B-----5:R-:W-:-:S05]  /*2a10*/  FMNMX.FTZ R5, R10, R5, !PT ;  /* 0x000000050a057209 */ /* 0x020fca0007810000 */
[----:B------:R-:W5:Y:S02]  /*2a20*/  SHFL.BFLY PT, R10, R5, 0x1, 0x1f ;  /* 0x0c201f00050a7f89 */ /* 0x000f6400000e0000 */
[----:B------:R-:W2:Y:S08]  /*2a30*/  MUFU.TANH R49, R49 ;  /* 0x0000003100317308 */ /* 0x000eb00000002400 */
[----:B------:R-:W2:Y:S08]  /*2a40*/  MUFU.TANH R63, R52 ;  /* 0x00000034003f7308 */ /* 0x000eb00000002400 */
[----:B------:R-:W2:Y:S01]  /*2a50*/  MUFU.TANH R53, R53 ;  /* 0x0000003500357308 */ /* 0x000ea20000002400 */
[----:B-----5:R-:W-:-:S07]  /*2a60*/  FMNMX.FTZ R4, R5, R10, !PT ;  /* 0x0000000a05047209 */ /* 0x020fce0007810000 */
[----:B------:R-:W5:Y:S01]  /*2a70*/  MUFU.TANH R66, R56 ;  /* 0x0000003800427308 */ /* 0x000f620000002400 */
[----:B------:R-:W-:Y:S02]  /*2a80*/  FSEL R10, R13, -INF , P4 ;  /* 0xff8000000d0a7808 */ /* 0x000fe40002000000 */
[C---:B------:R-:W-:Y:S01]  /*2a90*/  FSETP.NEU.FTZ.AND P5, PT, R4.reuse, -INF , PT ;  /* 0xff8000000400780b */ /* 0x040fe20003fbd000 */
[----:B------:R-:W-:Y:S01]  /*2aa0*/  FMUL.FTZ R12, R4, UR10 ;  /* 0x0000000a040c7c20 */ /* 0x000fe20008410000 */
[----:B------:R-:W-:Y:S02]  /*2ab0*/  FMNMX.FTZ R5, R0, R9, !PT ;  /* 0x0000000900057209 */ /* 0x000fe40007810000 */
[----:B------:R-:W-:Y:S01]  /*2ac0*/  FSEL R13, R15, -INF , P2 ;  /* 0xff8000000f0d7808 */ /* 0x000fe20001000000 */
[----:B------:R-:W5:Y:S01]  /*2ad0*/  MUFU.TANH R57, R57 ;  /* 0x0000003900397308 */ /* 0x000f620000002400 */
[----:B0-----:R-:W-:Y:S02]  /*2ae0*/  FSEL R45, R12, RZ, P5 ;  /* 0x000000ff0c2d7208 */ /* 0x001fe40002800000 */
[----:B----4-:R-:W-:-:S02]  /*2af0*/  FSEL R12, R29, -INF , P3 ;  /* 0xff8000001d0c7808 */ /* 0x010fc40001800000 */
[----:B------:R-:W-:Y:S01]  /*2b00*/  FMNMX.FTZ R5, R10, R5, !PT ;  /* 0x000000050a057209 */ /* 0x000fe20007810000 */
[--C-:B------:R-:W-:Y:S01]  /*2b10*/  FFMA.FTZ R153, R14, UR10, -R45.reuse ;  /* 0x0000000a0e997c23 */ /* 0x100fe2000801082d */
[----:B------:R-:W-:Y:S01]  /*2b20*/  ISETP.GT.AND P3, PT, R3, 0x11, PT ;  /* 0x000000110300780c */ /* 0x000fe20003f64270 */
[--C-:B------:R-:W-:Y:S01]  /*2b30*/  FFMA.FTZ R25, R21, UR10, -R45.reuse ;  /* 0x0000000a15197c23 */ /* 0x100fe2000801082d */
[----:B------:R-:W-:Y:S01]  /*2b40*/  FMNMX.FTZ R20, R12, R5, !PT ;  /* 0x000000050c147209 */ /* 0x000fe20007810000 */
[--C-:B------:R-:W-:Y:S01]  /*2b50*/  FFMA.FTZ R27, R24, UR10, -R45.reuse ;  /* 0x0000000a181b7c23 */ /* 0x100fe2000801082d */
[----:B------:R-:W-:Y:S01]  /*2b60*/  ISETP.GT.AND P2, PT, R3, 0x18, PT ;  /* 0x000000180300780c */ /* 0x000fe20003f44270 */
[----:B------:R2:W-:Y:S01]  /*2b70*/  MUFU.EX2 R48, R25 ;  /* 0x0000001900307308 */ /* 0x0005e20000000800 */
[----:B---3--:R-:W-:Y:S01]  /*2b80*/  FSEL R14, R33, -INF , P3 ;  /* 0xff800000210e7808 */ /* 0x008fe20001800000 */
[--C-:B------:R-:W-:Y:S01]  /*2b90*/  FFMA.FTZ R29, R26, UR10, -R45.reuse ;  /* 0x0000000a1a1d7c23 */ /* 0x100fe2000801082d */
[----:B------:R-:W-:Y:S01]  /*2ba0*/  FMNMX.FTZ R5, R13, R20, !PT ;  /* 0x000000140d057209 */ /* 0x000fe20007810000 */
[--C-:B------:R-:W-:Y:S01]  /*2bb0*/  FFMA.FTZ R33, R30, UR10, -R45.reuse ;  /* 0x0000000a1e217c23 */ /* 0x100fe2000801082d */
[----:B------:R-:W-:Y:S01]  /*2bc0*/  ISETP.GT.AND P3, PT, R3, 0x19, PT ;  /* 0x000000190300780c */ /* 0x000fe20003f64270 */
[--C-:B------:R-:W-:Y:S01]  /*2bd0*/  FFMA.FTZ R38, R38, UR10, -R45.reuse ;  /* 0x0000000a26267c23 */ /* 0x100fe2000801082d */
[----:B------:R-:W-:Y:S01]  /*2be0*/  FSEL R15, R72, -INF , P2 ;  /* 0xff800000480f7808 */ /* 0x000fe20001000000 */
[----:B------:R0:W-:Y:S01]  /*2bf0*/  MUFU.EX2 R155, R27 ;  /* 0x0000001b009b7308 */ /* 0x0001e20000000800 */
[----:B-1----:R-:W-:Y:S01]  /*2c00*/  FMNMX.FTZ R44, R14, R5, !PT ;  /* 0x000000050e2c7209 */ /* 0x002fe20007810000 */
[--C-:B------:R-:W-:Y:S01]  /*2c10*/  FFMA.FTZ R39, R39, UR10, -R45.reuse ;  /* 0x0000000a27277c23 */ /* 0x100fe2000801082d */
[----:B------:R-:W-:Y:S01]  /*2c20*/  ISETP.GT.AND P2, PT, R3, 0x20, PT ;  /* 0x000000200300780c */ /* 0x000fe20003f44270 */
[--C-:B------:R-:W-:Y:S01]  /*2c30*/  FFMA.FTZ R41, R41, UR10, -R45.reuse ;  /* 0x0000000a29297c23 */ /* 0x100fe2000801082d */
[----:B------:R-:W-:Y:S01]  /*2c40*/  FSEL R20, R73, -INF , P3 ;  /* 0xff80000049147808 */ /* 0x000fe20001800000 */
[--C-:B------:R-:W-:Y:S01]  /*2c50*/  FFMA.FTZ R40, R40, UR10, -R45.reuse ;  /* 0x0000000a28287c23 */ /* 0x100fe2000801082d */
[----:B------:R-:W-:Y:S01]  /*2c60*/  FMNMX.FTZ R5, R15, R44, !PT ;  /* 0x0000002c0f057209 */ /* 0x000fe20007810000 */
[----:B------:R-:W-:Y:S01]  /*2c70*/  MUFU.TANH R60, R60 ;  /* 0x0000003c003c7308 */ /* 0x000fe20000002400 */
[----:B------:R-:W-:Y:S01]  /*2c80*/  ISETP.GT.AND P3, PT, R3, 0x21, PT ;  /* 0x000000210300780c */ /* 0x000fe20003f64270 */
[--C-:B------:R-:W-:Y:S01]  /*2c90*/  FFMA.FTZ R42, R42, UR10, -R45.reuse ;  /* 0x0000000a2a2a7c23 */ /* 0x100fe2000801082d */
[----:B------:R-:W-:Y:S01]  /*2ca0*/  FSEL R21, R74, -INF , P2 ;  /* 0xff8000004a157808 */ /* 0x000fe20001000000 */
[--C-:B------:R-:W-:Y:S01]  /*2cb0*/  FFMA.FTZ R43, R43, UR10, -R45.reuse ;  /* 0x0000000a2b2b7c23 */ /* 0x100fe2000801082d */
[----:B------:R-:W-:Y:S01]  /*2cc0*/  FMNMX.FTZ R44, R20, R5, !PT ;  /* 0x00000005142c7209 */ /* 0x000fe20007810000 */
[--C-:B------:R-:W-:Y:S01]  /*2cd0*/  FFMA.FTZ R46, R46, UR10, -R45.reuse ;  /* 0x0000000a2e2e7c23 */ /* 0x100fe2000801082d */
[----:B------:R-:W-:Y:S01]  /*2ce0*/  ISETP.GT.AND P2, PT, R3, 0x28, PT ;  /* 0x000000280300780c */ /* 0x000fe20003f44270 */
[----:B------:R1:W-:Y:S01]  /*2cf0*/  MUFU.EX2 R52, R29 ;  /* 0x0000001d00347308 */ /* 0x0003e20000000800 */
[----:B------:R-:W-:Y:S01]  /*2d00*/  FSEL R24, R75, -INF , P3 ;  /* 0xff8000004b187808 */ /* 0x000fe20001800000 */
[--C-:B------:R-:W-:Y:S01]  /*2d10*/  FFMA.FTZ R47, R47, UR10, -R45.reuse ;  /* 0x0000000a2f2f7c23 */ /* 0x100fe2000801082d */
[----:B------:R-:W-:Y:S01]  /*2d20*/  FMNMX.FTZ R5, R21, R44, !PT ;  /* 0x0000002c15057209 */ /* 0x000fe20007810000 */
[--C-:B------:R-:W-:Y:S01]  /*2d30*/  FFMA.FTZ R50, R50, UR10, -R45.reuse ;  /* 0x0000000a32327c23 */ /* 0x100fe2000801082d */
[----:B------:R-:W-:Y:S01]  /*2d40*/  ISETP.GT.AND P3, PT, R3, 0x29, PT ;  /* 0x000000290300780c */ /* 0x000fe20003f64270 */
[--C-:B------:R-:W-:Y:S01]  /*2d50*/  FFMA.FTZ R51, R51, UR10, -R45.reuse ;  /* 0x0000000a33337c23 */ /* 0x100fe2000801082d */
[----:B--2---:R-:W-:Y:S01]  /*2d60*/  FSEL R25, R31, -INF , P2 ;  /* 0xff8000001f197808 */ /* 0x004fe20001000000 */
        /* <DEDUP_REMOVED lines=10> */
[----:B------:R-:W-:Y:S01]  /*2e10*/  MUFU.TANH R64, R64 ;  /* 0x0000004000407308 */ /* 0x000fe20000002400 */
[----:B0-----:R-:W-:Y:S01]  /*2e20*/  FSEL R27, R62, -INF , P2 ;  /* 0xff8000003e1b7808 */ /* 0x001fe20001000000 */
[----:B------:R-:W-:Y:S01]  /*2e30*/  FFMA.FTZ R58, R58, UR10, -R45 ;  /* 0x0000000a3a3a7c23 */ /* 0x000fe2000801082d */
[----:B------:R-:W-:-:S02]  /*2e40*/  FMNMX.FTZ R44, R26, R5, !PT ;  /* 0x000000051a2c7209 */ /* 0x000fc40007810000 */
[----:B------:R-:W-:Y:S02]  /*2e50*/  ISETP.GT.AND P2, PT, R3, 0x38, PT ;  /* 0x000000380300780c */ /* 0x000fe40003f44270 */
[----:B------:R-:W-:Y:S01]  /*2e60*/  FSEL R28, R49, -INF , P3 ;  /* 0xff800000311c7808 */ /* 0x000fe20001800000 */
[----:B------:R5:W-:Y:S01]  /*2e70*/  MUFU.EX2 R157, R31 ;  /* 0x0000001f009d7308 */ /* 0x000be20000000800 */
[----:B------:R-:W-:Y:S01]  /*2e80*/  FMNMX.FTZ R5, R27, R44, !PT ;  /* 0x0000002c1b057209 */ /* 0x000fe20007810000 */
[----:B------:R-:W-:Y:S01]  /*2e90*/  FFMA.FTZ R49, R34, UR10, -R45 ;  /* 0x0000000a22317c23 */ /* 0x000fe2000801082d */
[----:B------:R-:W-:Y:S02]  /*2ea0*/  ISETP.GT.AND P3, PT, R3, 0x39, PT ;  /* 0x000000390300780c */ /* 0x000fe40003f64270 */
[----:B-1----:R-:W-:Y:S02]  /*2eb0*/  FSEL R29, R63, -INF , P2 ;  /* 0xff8000003f1d7808 */ /* 0x002fe40001000000 */
[----:B------:R-:W-:Y:S01]  /*2ec0*/  FMNMX.FTZ R44, R28, R5, !PT ;  /* 0x000000051c2c7209 */ /* 0x000fe20007810000 */
[----:B------:R-:W0:Y:S01]  /*2ed0*/  MUFU.TANH R65, R65 ;  /* 0x0000004100417308 */ /* 0x000e220000002400 */
[----:B------:R-:W-:-:S02]  /*2ee0*/  ISETP.GT.AND P2, PT, R3, 0x40, PT ;  /* 0x000000400300780c */ /* 0x000fc40003f44270 */
[----:B------:R-:W-:Y:S01]  /*2ef0*/  FSEL R30, R53, -INF , P3 ;  /* 0xff800000351e7808 */ /* 0x000fe20001800000 */
[----:B------:R-:W-:Y:S01]  /*2f00*/  FFMA.FTZ R53, R36, UR10, -R45 ;  /* 0x0000000a24357c23 */ /* 0x000fe2000801082d */
[----:B------:R-:W-:Y:S02]  /*2f10*/  FMNMX.FTZ R5, R29, R44, !PT ;  /* 0x0000002c1d057209 */ /* 0x000fe40007810000 */
[C---:B------:R-:W-:Y:S01]  /*2f20*/  ISETP.GT.AND P3, PT, R3.reuse, 0x41, PT ;  /* 0x000000410300780c */ /* 0x040fe20003f64270 */
[----:B------:R-:W1:Y:S01]  /*2f30*/  MUFU.TANH R68, R68 ;  /* 0x0000004400447308 */ /* 0x000e620000002400 */
[----:B-----5:R-:W-:Y:S02]  /*2f40*/  FSEL R31, R66, -INF , P2 ;  /* 0xff800000421f7808 */ /* 0x020fe40001000000 */
[----:B------:R-:W-:Y:S02]  /*2f50*/  FMNMX.FTZ R44, R30, R5, !PT ;  /* 0x000000051e2c7209 */ /* 0x000fe40007810000 */
[----:B------:R-:W-:-:S02]  /*2f60*/  ISETP.GT.AND P2, PT, R3, 0x48, PT ;  /* 0x000000480300780c */ /* 0x000fc40003f44270 */
[----:B------:R-:W-:Y:S01]  /*2f70*/  FSEL R32, R57, -INF , P3 ;  /* 0xff80000039207808 */ /* 0x000fe20001800000 */
[----:B------:R3:W-:Y:S01]  /*2f80*/  MUFU.EX2 R56, R33 ;  /* 0x0000002100387308 */ /* 0x0007e20000000800 */
[----:B------:R-:W-:Y:S02]  /*2f90*/  FMNMX.FTZ R5, R31, R44, !PT ;  /* 0x0000002c1f057209 */ /* 0x000fe40007810000 */
[----:B------:R-:W-:Y:S02]  /*2fa0*/  ISETP.GT.AND P3, PT, R3, 0x49, PT ;  /* 0x000000490300780c */ /* 0x000fe40003f64270 */
[----:B------:R-:W-:Y:S02]  /*2fb0*/  FMNMX.FTZ R44, R32, R5, !PT ;  /* 0x00000005202c7209 */ /* 0x000fe40007810000 */
[----:B--2---:R-:W-:Y:S01]  /*2fc0*/  FSEL R34, R61, -INF , P3 ;  /* 0xff8000003d227808 */ /* 0x004fe20001800000 */
[----:B------:R-:W2:Y:S01]  /*2fd0*/  MUFU.TANH R69, R69 ;  /* 0x0000004500457308 */ /* 0x000ea20000002400 */
[----:B---3--:R-:W-:-:S02]  /*2fe0*/  FSEL R33, R60, -INF , P2 ;  /* 0xff8000003c217808 */ /* 0x008fc40001000000 */
[----:B------:R-:W-:Y:S02]  /*2ff0*/  ISETP.GT.AND P2, PT, R3, 0x50, PT ;  /* 0x000000500300780c */ /* 0x000fe40003f44270 */
[----:B------:R-:W-:Y:S02]  /*3000*/  FMNMX.FTZ R5, R33, R44, !PT ;  /* 0x0000002c21057209 */ /* 0x000fe40007810000 */
[----:B------:R-:W-:Y:S01]  /*3010*/  ISETP.GT.AND P3, PT, R3, 0x51, PT ;  /* 0x000000510300780c */ /* 0x000fe20003f64270 */
[----:B------:R3:W-:Y:S01]  /*3020*/  MUFU.EX2 R159, R35 ;  /* 0x00000023009f7308 */ /* 0x0007e20000000800 */
[----:B------:R-:W-:Y:S02]  /*3030*/  FMNMX.FTZ R44, R34, R5, !PT ;  /* 0x00000005222c7209 */ /* 0x000fe40007810000 */
[----:B0-----:R-:W-:Y:S02]  /*3040*/  FSEL R36, R65, -INF , P3 ;  /* 0xff80000041247808 */ /* 0x001fe40001800000 */
[----:B------:R-:W-:-:S03]  /*3050*/  ISETP.GT.AND P3, PT, R3, 0x59, PT ;  /* 0x000000590300780c */ /* 0x000fc60003f64270 */
[----:B------:R0:W-:Y:S01]  /*3060*/  MUFU.EX2 R60, R49 ;  /* 0x00000031003c7308 */ /* 0x0001e20000000800 */
[----:B---3--:R-:W-:Y:S02]  /*3070*/  FSEL R35, R64, -INF , P2 ;  /* 0xff80000040237808 */ /* 0x008fe40001000000 */
[----:B------:R-:W-:Y:S02]  /*3080*/  ISETP.GT.AND P2, PT, R3, 0x58, PT ;  /* 0x000000580300780c */ /* 0x000fe40003f44270 */
[----:B------:R-:W-:Y:S02]  /*3090*/  FMNMX.FTZ R5, R35, R44, !PT ;  /* 0x0000002c23057209 */ /* 0x000fe40007810000 */
[----:B-1----:R-:W-:Y:S01]  /*30a0*/  FSEL R3, R68, -INF , P2 ;  /* 0xff80000044037808 */ /* 0x002fe20001000000 */
[----:B------:R1:W-:Y:S01]  /*30b0*/  MUFU.EX2 R163, R38 ;  /* 0x0000002600a37308 */ /* 0x0003e20000000800 */
[----:B------:R-:W-:Y:S01]  /*30c0*/  FMNMX.FTZ R44, R36, R5, !PT ;  /* 0x00000005242c7209 */ /* 0x000fe20007810000 */
[--C-:B0-----:R-:W-:Y:S01]  /*30d0*/  FFMA.FTZ R49, R37, UR10, -R45.reuse ;  /* 0x0000000a25317c23 */ /* 0x101fe2000801082d */
[----:B--2---:R-:W-:Y:S01]  /*30e0*/  FSEL R37, R69, -INF , P3 ;  /* 0xff80000045257808 */ /* 0x004fe20001800000 */
[----:B------:R-:W-:Y:S01]  /*30f0*/  FFMA.FTZ R45, R59, UR10, -R45 ;  /* 0x0000000a3b2d7c23 */ /* 0x000fe2000801082d */
[----:B------:R-:W-:-:S03]  /*3100*/  FMNMX.FTZ R44, R3, R44, !PT ;  /* 0x0000002c032c7209 */ /* 0x000fc60007810000 */
[----:B------:R-:W-:Y:S01]  /*3110*/  MUFU.EX2 R153, R153 ;  /* 0x0000009900997308 */ /* 0x000fe20000000800 */
[----:B------:R-:W-:-:S05]  /*3120*/  FMNMX.FTZ R44, R37, R44, !PT ;  /* 0x0000002c252c7209 */ /* 0x000fca0007810000 */
[----:B------:R-:W1:Y:S02]  /*3130*/  SHFL.BFLY PT, R5, R44, 0x2, 0x1f ;  /* 0x0c401f002c057f89 */ /* 0x000e6400000e0000 */
[----:B------:R-:W-:Y:S08]  /*3140*/  MUFU.EX2 R64, R39 ;  /* 0x0000002700407308 */ /* 0x000ff00000000800 */
[----:B------:R-:W-:Y:S08]  /*3150*/  MUFU.EX2 R165, R41 ;  /* 0x0000002900a57308 */ /* 0x000ff00000000800 */
[----:B------:R-:W-:Y:S01]  /*3160*/  MUFU.EX2 R62, R49 ;  /* 0x00000031003e7308 */ /* 0x000fe20000000800 */
[----:B-1----:R-:W-:-:S07]  /*3170*/  FMNMX.FTZ R38, R44, R5, !PT ;  /* 0x000000052c267209 */ /* 0x002fce0007810000 */
[----:B------:R-:W0:Y:S01]  /*3180*/  MUFU.EX2 R53, R53 ;  /* 0x0000003500357308 */ /* 0x000e220000000800 */
[----:B------:R-:W1:Y:S07]  /*3190*/  SHFL.BFLY PT, R5, R38, 0x1, 0x1f ;  /* 0x0c201f0026057f89 */ /* 0x000e6e00000e0000 */
[----:B------:R-:W-:Y:S08]  /*31a0*/  MUFU.EX2 R40, R40 ;  /* 0x0000002800287308 */ /* 0x000ff00000000800 */
[----:B------:R-:W-:Y:S01]  /*31b0*/  MUFU.EX2 R42, R42 ;  /* 0x0000002a002a7308 */ /* 0x000fe20000000800 */
[----:B0-----:R-:W-:-:S07]  /*31c0*/  F2FP.F16.F32.PACK_AB R161, R62, R53 ;  /* 0x000000353ea1723e */ /* 0x001fce00000000ff */
[----:B------:R-:W-:Y:S01]  /*31d0*/  MUFU.EX2 R43, R43 ;  /* 0x0000002b002b7308 */ /* 0x000fe20000000800 */
[----:B-1----:R-:W-:-:S04]  /*31e0*/  FMNMX.FTZ R5, R38, R5, !PT ;  /* 0x0000000526057209 */ /* 0x002fc80007810000 */
[C---:B------:R-:W-:Y:S01]  /*31f0*/  FSETP.NEU.FTZ.AND P2, PT, R5.reuse, -INF , PT ;  /* 0xff8000000500780b */ /* 0x040fe20003f5d000 */
[----:B------:R-:W-:Y:S02]  /*3200*/  FMUL.FTZ R38, R5, UR10 ;  /* 0x0000000a05267c20 */ /* 0x000fe40008410000 */
[----:B------:R-:W-:Y:S03]  /*3210*/  MUFU.EX2 R46, R46 ;  /* 0x0000002e002e7308 */ /* 0x000fe60000000800 */
[----:B------:R-:W-:Y:S02]  /*3220*/  FSEL R38, R38, RZ, P2 ;  /* 0x000000ff26267208 */ /* 0x000fe40001000000 */
[----:B------:R-:W-:Y:S02]  /*3230*/  LOP3.LUT P2, RZ, R76, 0x7f, RZ, 0xc0, !PT ;  /* 0x0000007f4cff7812 */ /* 0x000fe4000784c0ff */
[----:B------:R-:W-:Y:S01]  /*3240*/  SHF.R.U32.HI R76, RZ, 0x7, R76 ;  /* 0x00000007ff4c7819 */ /* 0x000fe2000001164c */
        /* <DEDUP_REMOVED lines=12> */
[----:B------:R1:W2:Y:S01]  /*3310*/  MUFU.EX2 R39, R9 ;  /* 0x0000000900277308 */ /* 0x0002a20000000800 */
[----:B0-----:R-:W-:Y:S01]  /*3320*/  FADD.FTZ R0, R153, R48 ;  /* 0x0000003099007221 */ /* 0x001fe20000010000 */
[--C-:B------:R-:W-:Y:S01]  /*3330*/  FFMA.FTZ R26, R26, UR10, -R38.reuse ;  /* 0x0000000a1a1a7c23 */ /* 0x100fe20008010826 */
[--C-:B------:R-:W-:Y:S01]  /*3340*/  FFMA.FTZ R27, R27, UR10, -R38.reuse ;  /* 0x0000000a1b1b7c23 */ /* 0x100fe20008010826 */
[--C-:B------:R-:W-:Y:S01]  /*3350*/  FFMA.FTZ R28, R28, UR10, -R38.reuse ;  /* 0x0000000a1c1c7c23 */ /* 0x100fe20008010826 */
[--C-:B------:R-:W-:Y:S01]  /*3360*/  FFMA.FTZ R29, R29, UR10, -R38.reuse ;  /* 0x0000000a1d1d7c23 */ /* 0x100fe20008010826 */
[--C-:B------:R-:W-:Y:S01]  /*3370*/  FFMA.FTZ R30, R30, UR10, -R38.reuse ;  /* 0x0000000a1e1e7c23 */ /* 0x100fe20008010826 */
[----:B------:R-:W-:Y:S01]  /*3380*/  FFMA.FTZ R31, R31, UR10, -R38 ;  /* 0x0000000a1f1f7c23 */ /* 0x000fe20008010826 */
[----:B------:R-:W0:Y:S01]  /*3390*/  MUFU.EX2 R10, R10 ;  /* 0x0000000a000a7308 */ /* 0x000e220000000800 */
[----:B-1----:R-:W-:Y:S01]  /*33a0*/  FADD.FTZ R9, R155, R0 ;  /* 0x000000009b097221 */ /* 0x002fe20000010000 */
[--C-:B------:R-:W-:Y:S01]  /*33b0*/  FFMA.FTZ R32, R32, UR10, -R38.reuse ;  /* 0x0000000a20207c23 */ /* 0x100fe20008010826 */
[--C-:B------:R-:W-:Y:S01]  /*33c0*/  FFMA.FTZ R33, R33, UR10, -R38.reuse ;  /* 0x0000000a21217c23 */ /* 0x100fe20008010826 */
[--C-:B------:R-:W-:Y:S01]  /*33d0*/  FFMA.FTZ R34, R34, UR10, -R38.reuse ;  /* 0x0000000a22227c23 */ /* 0x100fe20008010826 */
[----:B------:R-:W-:Y:S01]  /*33e0*/  FADD.FTZ R0, R52, R9 ;  /* 0x0000000934007221 */ /* 0x000fe20000010000 */
[--C-:B------:R-:W-:Y:S01]  /*33f0*/  FFMA.FTZ R35, R35, UR10, -R38.reuse ;  /* 0x0000000a23237c23 */ /* 0x100fe20008010826 */
[----:B------:R-:W-:Y:S01]  /*3400*/  FFMA.FTZ R36, R36, UR10, -R38 ;  /* 0x0000000a24247c23 */ /* 0x000fe20008010826 */
[----:B------:R1:W3:Y:S01]  /*3410*/  MUFU.EX2 R41, R12 ;  /* 0x0000000c00297308 */ /* 0x0002e20000000800 */
[----:B------:R-:W-:Y:S01]  /*3420*/  FADD.FTZ R49, R157, R0 ;  /* 0x000000009d317221 */ /* 0x000fe20000010000 */
[----:B--2---:R-:W-:Y:S01]  /*3430*/  FADD.FTZ R9, R152, R39 ;  /* 0x0000002798097221 */ /* 0x004fe20000010000 */
[--C-:B------:R-:W-:Y:S01]  /*3440*/  FFMA.FTZ R3, R3, UR10, -R38.reuse ;  /* 0x0000000a03037c23 */ /* 0x100fe20008010826 */
[----:B------:R-:W-:Y:S01]  /*3450*/  FFMA.FTZ R37, R37, UR10, -R38 ;  /* 0x0000000a25257c23 */ /* 0x000fe20008010826 */
[----:B------:R-:W-:-:S02]  /*3460*/  F2FP.F16.F32.PACK_AB R167, R43, R42 ;  /* 0x0000002a2ba7723e */ /* 0x000fc400000000ff */
[----:B------:R-:W-:Y:S01]  /*3470*/  F2FP.F16.F32.PACK_AB R153, R48, R153 ;  /* 0x000000993099723e */ /* 0x000fe200000000ff */
[----:B------:R-:W2:Y:S01]  /*3480*/  MUFU.EX2 R13, R13 ;  /* 0x0000000d000d7308 */ /* 0x000ea20000000800 */
[----:B-1----:R-:W-:Y:S01]  /*3490*/  FADD.FTZ R12, R56, R49 ;  /* 0x00000031380c7221 */ /* 0x002fe20000010000 */
[----:B0-----:R-:W-:Y:S01]  /*34a0*/  FADD.FTZ R0, R10, R9 ;  /* 0x000000090a007221 */ /* 0x001fe20000010000 */
[----:B------:R-:W-:Y:S02]  /*34b0*/  IADD3 R9, -R76, 0xb, RZ ;  /* 0x0000000b4c097810 */ /* 0x000fe40007ffe1ff */
[----:B------:R-:W-:Y:S01]  /*34c0*/  FADD.FTZ R49, R159, R12 ;  /* 0x0000000c9f317221 */ /* 0x000fe20000010000 */
[----:B------:R-:W-:Y:S02]  /*34d0*/  F2FP.F16.F32.PACK_AB R155, R52, R155 ;  /* 0x0000009b349b723e */ /* 0x000fe400000000ff */
[----:B------:R-:W0:Y:S01]  /*34e0*/  MUFU.EX2 R14, R14 ;  /* 0x0000000e000e7308 */ /* 0x000e220000000800 */
[C---:B---3--:R-:W-:Y:S01]  /*34f0*/  FADD.FTZ R12, R41.reuse, R0 ;  /* 0x00000000290c7221 */ /* 0x048fe20000010000 */
[----:B------:R-:W-:Y:S01]  /*3500*/  FADD.FTZ R44, R60, R49 ;  /* 0x000000313c2c7221 */ /* 0x000fe20000010000 */
[----:B------:R-:W-:Y:S01]  /*3510*/  @!P2 VIADD R0, R6, 0x22840 ;  /* 0x000228400600a836 */ /* 0x000fe20000000000 */
[----:B------:R-:W-:-:S02]  /*3520*/  F2FP.F16.F32.PACK_AB R154, R41, R10 ;  /* 0x0000000a299a723e */ /* 0x000fc400000000ff */
[----:B------:R-:W-:Y:S01]  /*3530*/  FADD.FTZ R57, R53, R44 ;  /* 0x0000002c35397221 */ /* 0x000fe20000010000 */
[----:B------:R-:W-:Y:S01]  /*3540*/  F2FP.F16.F32.PACK_AB R157, R56, R157 ;  /* 0x0000009d389d723e */ /* 0x000fe200000000ff */
[----:B------:R-:W1:Y:S01]  /*3550*/  MUFU.EX2 R15, R15 ;  /* 0x0000000f000f7308 */ /* 0x000e620000000800 */
[----:B--2---:R-:W-:Y:S01]  /*3560*/  FADD.FTZ R49, R13, R12 ;  /* 0x0000000c0d317221 */ /* 0x004fe20000010000 */
[----:B------:R-:W-:Y:S01]  /*3570*/  FADD.FTZ R44, R62, R57 ;  /* 0x000000393e2c7221 */ /* 0x000fe20000010000 */
[----:B------:R-:W-:Y:S01]  /*3580*/  @!P2 PRMT R0, RZ, 0x654, R0 ;  /* 0x00000654ff00a816 */ /* 0x000fe20000000000 */
[----:B------:R2:W-:Y:S06]  /*3590*/  BAR.ARV R9, 0x100 ;  /* 0x000400090000751d */ /* 0x0005ec0000002000 */
[----:B------:R-:W3:Y:S01]  /*35a0*/  MUFU.EX2 R20, R20 ;  /* 0x0000001400147308 */ /* 0x000ee20000000800 */
[----:B0-----:R-:W-:Y:S01]  /*35b0*/  FADD.FTZ R12, R14, R49 ;  /* 0x000000310e0c7221 */ /* 0x001fe20000010000 */
[----:B------:R-:W-:Y:S01]  /*35c0*/  FADD.FTZ R57, R163, R44 ;  /* 0x0000002ca3397221 */ /* 0x000fe20000010000 */
[----:B------:R0:W-:Y:S01]  /*35d0*/  @!P2 SYNCS.ARRIVE.TRANS64.RED.A1T0 RZ, [R0+URZ], RZ ;  /* 0x000000ff00ffa9a7 */ /* 0x0001e2000810043f */
[----:B------:R-:W-:-:S02]  /*35e0*/  F2FP.F16.F32.PACK_AB R159, R60, R159 ;  /* 0x0000009f3c9f723e */ /* 0x000fc400000000ff */
[C---:B------:R-:W-:Y:S01]  /*35f0*/  FADD.FTZ R57, R64.reuse, R57 ;  /* 0x0000003940397221 */ /* 0x040fe20000010000 */
[----:B-1----:R-:W-:Y:S01]  /*3600*/  FADD.FTZ R49, R15, R12 ;  /* 0x0000000c0f317221 */ /* 0x002fe20000010000 */
[----:B------:R-:W1:Y:S01]  /*3610*/  MUFU.EX2 R21, R21 ;  /* 0x0000001500157308 */ /* 0x000e620000000800 */
[----:B------:R-:W-:Y:S02]  /*3620*/  F2FP.F16.F32.PACK_AB R163, R64, R163 ;  /* 0x000000a340a3723e */ /* 0x000fe400000000ff */
[----:B------:R-:W-:Y:S02]  /*3630*/  F2FP.F16.F32.PACK_AB R152, R39, R152 ;  /* 0x000000982798723e */ /* 0x000fe400000000ff */
[----:B------:R-:W-:-:S03]  /*3640*/  F2FP.F16.F32.PACK_AB R156, R14, R13 ;  /* 0x0000000d0e9c723e */ /* 0x000fc600000000ff */
[----:B------:R-:W0:Y:S01]  /*3650*/  MUFU.EX2 R24, R24 ;  /* 0x0000001800187308 */ /* 0x000e220000000800 */
[C---:B---3--:R-:W-:Y:S01]  /*3660*/  FADD.FTZ R12, R20.reuse, R49 ;  /* 0x00000031140c7221 */ /* 0x048fe20000010000 */
[----:B------:R-:W-:-:S06]  /*3670*/  F2FP.F16.F32.PACK_AB R158, R20, R15 ;  /* 0x0000000f149e723e */ /* 0x000fcc00000000ff */
[----:B------:R-:W3:Y:S01]  /*3680*/  MUFU.EX2 R25, R25 ;  /* 0x0000001900197308 */ /* 0x000ee20000000800 */
[----:B-1----:R-:W-:Y:S01]  /*3690*/  FADD.FTZ R49, R21, R12 ;  /* 0x0000000c15317221 */ /* 0x002fe20000010000 */
[----:B------:R-:W-:-:S04]  /*36a0*/  FADD.FTZ R12, R40, R57 ;  /* 0x00000039280c7221 */ /* 0x000fc80000010000 */
[C---:B------:R-:W-:Y:S01]  /*36b0*/  FADD.FTZ R57, R165.reuse, R12 ;  /* 0x0000000ca5397221 */ /* 0x040fe20000010000 */
[----:B------:R-:W-:Y:S01]  /*36c0*/  F2FP.F16.F32.PACK_AB R165, R165, R40 ;  /* 0x00000028a5a5723e */ /* 0x000fe200000000ff */
[----:B------:R-:W1:Y:S01]  /*36d0*/  MUFU.EX2 R26, R26 ;  /* 0x0000001a001a7308 */ /* 0x000e620000000800 */
        /* <DEDUP_REMOVED lines=8> */
[C---:B-1----:R-:W-:Y:S01]  /*3760*/  FADD.FTZ R0, R26.reuse, R49 ;  /* 0x000000311a007221 */ /* 0x042fe20000010000 */
[----:B------:R-:W-:-:S06]  /*3770*/  F2FP.F16.F32.PACK_AB R162, R26, R25 ;  /* 0x000000191aa2723e */ /* 0x000fcc00000000ff */
[----:B------:R-:W1:Y:S01]  /*3780*/  MUFU.EX2 R29, R29 ;  /* 0x0000001d001d7308 */ /* 0x000e620000000800 */
[----:B0-----:R-:W-:-:S07]  /*3790*/  FADD.FTZ R49, R27, R0 ;  /* 0x000000001b317221 */ /* 0x001fce0000010000 */
[----:B------:R-:W0:Y:S01]  /*37a0*/  MUFU.EX2 R47, R47 ;  /* 0x0000002f002f7308 */ /* 0x000e220000000800 */
[C---:B---3--:R-:W-:Y:S01]  /*37b0*/  FADD.FTZ R0, R28.reuse, R49 ;  /* 0x000000311c007221 */ /* 0x048fe20000010000 */
[----:B------:R-:W-:-:S06]  /*37c0*/  F2FP.F16.F32.PACK_AB R164, R28, R27 ;  /* 0x0000001b1ca4723e */ /* 0x000fcc00000000ff */
[----:B------:R-:W3:Y:S01]  /*37d0*/  MUFU.EX2 R30, R30 ;  /* 0x0000001e001e7308 */ /* 0x000ee20000000800 */
[----:B-1----:R-:W-:-:S07]  /*37e0*/  FADD.FTZ R49, R29, R0 ;  /* 0x000000001d317221 */ /* 0x002fce0000010000 */
[----:B------:R-:W1:Y:S01]  /*37f0*/  MUFU.EX2 R50, R50 ;  /* 0x0000003200327308 */ /* 0x000e620000000800 */
[C---:B0-----:R-:W-:Y:S01]  /*3800*/  FADD.FTZ R57, R47.reuse, R12 ;  /* 0x0000000c2f397221 */ /* 0x041fe20000010000 */
[----:B------:R-:W-:-:S06]  /*3810*/  F2FP.F16.F32.PACK_AB R169, R47, R46 ;  /* 0x0000002e2fa9723e */ /* 0x000fcc00000000ff */
[----:B------:R-:W0:Y:S01]  /*3820*/  MUFU.EX2 R31, R31 ;  /* 0x0000001f001f7308 */ /* 0x000e220000000800 */
[C---:B---3--:R-:W-:Y:S01]  /*3830*/  FADD.FTZ R0, R30.reuse, R49 ;  /* 0x000000311e007221 */ /* 0x048fe20000010000 */
[----:B------:R-:W-:-:S06]  /*3840*/  F2FP.F16.F32.PACK_AB R166, R30, R29 ;  /* 0x0000001d1ea6723e */ /* 0x000fcc00000000ff */
[----:B------:R-:W3:Y:S01]  /*3850*/  MUFU.EX2 R51, R51 ;  /* 0x0000003300337308 */ /* 0x000ee20000000800 */
[----:B-1----:R-:W-:-:S07]  /*3860*/  FADD.FTZ R12, R50, R57 ;  /* 0x00000039320c7221 */ /* 0x002fce0000010000 */
[----:B------:R-:W1:Y:S01]  /*3870*/  MUFU.EX2 R32, R32 ;  /* 0x0000002000207308 */ /* 0x000e620000000800 */
[----:B0-----:R-:W-:-:S07]  /*3880*/  FADD.FTZ R49, R31, R0 ;  /* 0x000000001f317221 */ /* 0x001fce0000010000 */
[----:B------:R-:W0:Y:S01]  /*3890*/  MUFU.EX2 R54, R54 ;  /* 0x0000003600367308 */ /* 0x000e220000000800 */
[C---:B---3--:R-:W-:Y:S01]  /*38a0*/  FADD.FTZ R53, R51.reuse, R12 ;  /* 0x0000000c33357221 */ /* 0x048fe20000010000 */
[----:B------:R-:W-:-:S06]  /*38b0*/  F2FP.F16.F32.PACK_AB R171, R51, R50 ;  /* 0x0000003233ab723e */ /* 0x000fcc00000000ff */
[----:B------:R-:W3:Y:S01]  /*38c0*/  MUFU.EX2 R33, R33 ;  /* 0x0000002100217308 */ /* 0x000ee20000000800 */
[C---:B-1----:R-:W-:Y:S01]  /*38d0*/  FADD.FTZ R0, R32.reuse, R49 ;  /* 0x0000003120007221 */ /* 0x042fe20000010000 */
[----:B------:R-:W-:-:S06]  /*38e0*/  F2FP.F16.F32.PACK_AB R168, R32, R31 ;  /* 0x0000001f20a8723e */ /* 0x000fcc00000000ff */
[----:B------:R-:W1:Y:S01]  /*38f0*/  MUFU.EX2 R55, R55 ;  /* 0x0000003700377308 */ /* 0x000e620000000800 */
[----:B0-----:R-:W-:-:S07]  /*3900*/  FADD.FTZ R12, R54, R53 ;  /* 0x00000035360c7221 */ /* 0x001fce0000010000 */
[----:B------:R-:W0:Y:S01]  /*3910*/  MUFU.EX2 R34, R34 ;  /* 0x0000002200227308 */ /* 0x000e220000000800 */
[----:B---3--:R-:W-:-:S07]  /*3920*/  FADD.FTZ R43, R33, R0 ;  /* 0x00000000212b7221 */ /* 0x008fce0000010000 */
[----:B------:R-:W-:Y:S01]  /*3930*/  MUFU.EX2 R35, R35 ;  /* 0x0000002300237308 */ /* 0x000fe20000000800 */
[C---:B-1----:R-:W-:Y:S01]  /*3940*/  FADD.FTZ R49, R55.reuse, R12 ;  /* 0x0000000c37317221 */ /* 0x042fe20000010000 */
[----:B------:R-:W-:-:S06]  /*3950*/  F2FP.F16.F32.PACK_AB R173, R55, R54 ;  /* 0x0000003637ad723e */ /* 0x000fcc00000000ff */
[----:B------:R-:W1:Y:S01]  /*3960*/  MUFU.EX2 R36, R36 ;  /* 0x0000002400247308 */ /* 0x000e620000000800 */
[C---:B0-----:R-:W-:Y:S01]  /*3970*/  FADD.FTZ R12, R34.reuse, R43 ;  /* 0x0000002b220c7221 */ /* 0x041fe20000010000 */
[----:B------:R-:W-:-:S06]  /*3980*/  F2FP.F16.F32.PACK_AB R170, R34, R33 ;  /* 0x0000002122aa723e */ /* 0x000fcc00000000ff */
[----:B------:R-:W0:Y:S08]  /*3990*/  MUFU.EX2 R58, R58 ;  /* 0x0000003a003a7308 */ /* 0x000e300000000800 */
[----:B------:R3:W4:Y:S01]  /*39a0*/  MUFU.EX2 R174, R3 ;  /* 0x0000000300ae7308 */ /* 0x0007220000000800 */
[----:B-1----:R-:W-:-:S07]  /*39b0*/  F2FP.F16.F32.PACK_AB R172, R36, R35 ;  /* 0x0000002324ac723e */ /* 0x002fce00000000ff */
[----:B------:R-:W1:Y:S01]  /*39c0*/  MUFU.EX2 R45, R45 ;  /* 0x0000002d002d7308 */ /* 0x000e620000000800 */
[----:B---3--:R-:W-:Y:S01]  /*39d0*/  FADD.FTZ R3, R35, R12 ;  /* 0x0000000c23037221 */ /* 0x008fe20000010000 */
[----:B0-----:R-:W-:-:S03]  /*39e0*/  FADD.FTZ R0, R58, R49 ;  /* 0x000000313a007221 */ /* 0x001fc60000010000 */
[----:B------:R-:W-:-:S03]  /*39f0*/  FADD.FTZ R3, R36, R3 ;  /* 0x0000000324037221 */ /* 0x000fc60000010000 */
[----:B------:R-:W0:Y:S01]  /*3a00*/  MUFU.EX2 R37, R37 ;  /* 0x0000002500257308 */ /* 0x000e220000000800 */
[----:B----4-:R-:W-:Y:S01]  /*3a10*/  FADD.FTZ R10, R174, R3 ;  /* 0x00000003ae0a7221 */ /* 0x010fe20000010000 */
[C---:B-1----:R-:W-:Y:S01]  /*3a20*/  FADD.FTZ R0, R45.reuse, R0 ;  /* 0x000000002d007221 */ /* 0x042fe20000010000 */
[----:B------:R-:W-:Y:S02]  /*3a30*/  F2FP.F16.F32.PACK_AB R175, R45, R58 ;  /* 0x0000003a2daf723e */ /* 0x000fe400000000ff */
[C---:B0-----:R-:W-:Y:S01]  /*3a40*/  FADD.FTZ R3, R37.reuse, R10 ;  /* 0x0000000a25037221 */ /* 0x041fe20000010000 */
[----:B------:R-:W-:Y:S01]  /*3a50*/  F2FP.F16.F32.PACK_AB R174, R37, R174 ;  /* 0x000000ae25ae723e */ /* 0x000fe200000000ff */
[----:B--2---:R-:W-:Y:S06]  /*3a60*/  @!P0 BRA `(.L_x_13846) ;  /* 0x0000000000048947 */ /* 0x004fec0003800000 */
[----:B------:R-:W-:Y:S01]  /*3a70*/  BPT.TRAP 0x1 ;  /* 0x000000040000795c */ /* 0x000fe20000300000 */
.L_x_13846:
[----:B------:R0:W1:Y:S01]  /*3a80*/  SYNCS.PHASECHK.TRANS64.TRYWAIT P3, [R6+URZ+0x22850], R11 ;  /* 0x0228500b060075a7 */ /* 0x000062000806017f */
[----:B------:R-:W-:Y:S05]  /*3a90*/  @!P0 BRA `(.L_x_13847) ;  /* 0x0000000000048947 */ /* 0x000fea0003800000 */
[----:B------:R-:W-:Y:S01]  /*3aa0*/  BPT.TRAP 0x1 ;  /* 0x000000040000795c */ /* 0x000fe20000300000 */
.L_x_13847:
[----:B-1----:R-:W-:Y:S05]  /*3ab0*/  @P3 BRA `(.L_x_13848) ;  /* 0x0000000000083947 */ /* 0x002fea0003800000 */
[----:B------:R-:W1:Y:S02]  /*3ac0*/  SYNCS.PHASECHK.TRANS64.TRYWAIT P3, [R6+URZ+0x22850], R11 ;  /* 0x0228500b060075a7 */ /* 0x000e64000806017f */
[----:B-1----:R-:W-:Y:S05]  /*3ad0*/  @!P3 BRA `(.L_x_13849) ;  /* 0x000000ec0098b947 */ /* 0x002fea0003800000 */
.L_x_13848:
[----:B------:R-:W-:Y:S01]  /*3ae0*/  R2UR UR6, R7 ;  /* 0x00000000070672ca */ /* 0x000fe200000e0000 */
[----:B------:R2:W-:Y:S01]  /*3af0*/  BAR.SYNC.DEFER_BLOCKING R8, 0x100 ;  /* 0x000400080000751d */ /* 0x0005e20000010000 */
[----:B------:R-:W-:Y:S01]  /*3b00*/  UIADD3 UR23, UR49, -0x2, URZ ;  /* 0xfffffffe31177890 */ /* 0x000fe2000fffe03f */
[----:B01----:R-:W-:-:S04]  /*3b10*/  @!P2 VIADD R6, R6, 0x22860 ;  /* 0x000228600606a836 */ /* 0x003fc80000000000 */
        /* <DEDUP_REMOVED lines=59> */
[----:B------:R-:W-:-:S06]  /*3ed0*/  ULDC UR24, c[0x0][0x988] ;  /* 0x0002620000187ab9 */ /* 0x000fcc0000000800 */
.L_x_13859:
[----:B------:R-:W-:-:S04]  /*3ee0*/  UIADD3 UR37, UR37, 0x1, URZ ;  /* 0x0000000125257890 */ /* 0x000fc8000fffe03f */
[----:B------:R-:W-:-:S04]  /*3ef0*/  UISETP.NE.AND UP1, UPT, UR37, 0x2, UPT ;  /* 0x000000022500788c */ /* 0x000fc8000bf25270 */
[----:B------:R-:W-:Y:S02]  /*3f00*/  USEL UR6, URZ, 0x1, UP1 ;  /* 0x000000013f067887 */ /* 0x000fe40008800000 */
[----:B------:R-:W-:Y:S02]  /*3f10*/  USEL UR37, UR37, URZ, UP1 ;  /* 0x0000003f25257287 */ /* 0x000fe40008800000 */
[----:B------:R-:W-:Y:S01]  /*3f20*/  ULOP3.LUT UR38, UR38, UR6, URZ, 0x3c, !UPT ;  /* 0x0000000626267292 */ /* 0x000fe2000f8e3c3f */
[----:B0-----:R-:W-:Y:S11]  /*3f30*/  @!P0 BRA `(.L_x_13851) ;  /* 0x0000000000048947 */ /* 0x001ff60003800000 */
[----:B------:R-:W-:Y:S01]  /*3f40*/  BPT.TRAP 0x1 ;  /* 0x000000040000795c */ /* 0x000fe20000300000 */
.L_x_13851:
        /* <DEDUP_REMOVED lines=9> */
.L_x_13852:
[----:B-1----:R-:W-:Y:S05]  /*3fe0*/  @P3 BRA `(.L_x_13853) ;  /* 0x0000000000083947 */ /* 0x002fea0003800000 */
[----:B------:R-:W1:Y:S02]  /*3ff0*/  SYNCS.PHASECHK.TRANS64.TRYWAIT P3, [UR26+0x22830], R6 ;  /* 0x02283006ff0075a7 */ /* 0x000e64000806015a */
[----:B-1----:R-:W-:Y:S05]  /*4000*/  @!P3 BRA `(.L_x_13854) ;  /* 0x000000e80060b947 */ /* 0x002fea0003800000 */
.L_x_13853:
        /* <DEDUP_REMOVED lines=11> */
[----:B------:R-:W-:Y:S01]  /*40c0*/  UMOV UR15, 0x40000040 ;  /* 0x40000040000f7882 */ /* 0x000fe20000000000 */
[----:B--2---:R-:W-:Y:S01]  /*40d0*/  SHF.R.U32.HI R216, RZ, 0x7, R216 ;  /* 0x00000007ffd87819 */ /* 0x004fe200000116d8 */
[----:B------:R-:W-:-:S02]  /*40e0*/  WARPGROUP.DEPBAR.LE gsb0, 0x0 ;  /* 0x00008000000079c5 */ /* 0x000fc40000010000 */
[----:B------:R-:W-:-:S06]  /*40f0*/  WARPGROUP.ARRIVE ;  /* 0x00000000000079c5 */ /* 0x000fcc0000000000 */
[----:B------:R-:W-:Y:S01]  /*4100*/  HGMMA.64x96x16.F32 R152, gdesc[UR4], R152, gsb0 ;  /* 0x01600000049879f0 */ /* 0x000fe20008000898 */
[----:B------:R-:W-:Y:S02]  /*4110*/  @UP0 ULDC UR6, c[0x0][0x44c] ;  /* 0x0001130000060ab9 */ /* 0x000fe40000000800 */
[----:B-1----:R-:W-:Y:S01]  /*4120*/  @P1 IMAD.HI.U32 R5, R4, UR6, RZ ;  /* 0x0000000604051c27 */ /* 0x002fe2000f8e00ff */
[----:B------:R-:W-:-:S04]  /*4130*/  @UP0 ULDC UR6, c[0x0][0x450] ;  /* 0x0001140000060ab9 */ /* 0x000fc80000000800 */
[----:B------:R-:W-:Y:S01]  /*4140*/  @P1 SHF.R.U32.HI R4, RZ, UR6, R5 ;  /* 0x00000006ff041c19 */ /* 0x000fe20008011605 */
[----:B------:R-:W-:Y:S01]  /*4150*/  UMOV UR6, 0x1 ;  /* 0x0000000100067882 */ /* 0x000fe20000000000 */
[----:B------:R-:W-:Y:S01]  /*4160*/  IMAD.U32 R5, RZ, RZ, UR44 ;  /* 0x0000002cff057e24 */ /* 0x000fe2000f8e00ff */
[----:B------:R-:W-:Y:S02]  /*4170*/  UIMAD UR6, UR23, -0x60, UR6 ;  /* 0xffffffa0170678a4 */ /* 0x000fe4000f8e0206 */
[----:B------:R-:W1:Y:S01]  /*4180*/  SHFL.IDX PT, R9, R4, 0x1, 0x1c1f ;  /* 0x003c1f0004097f89 */ /* 0x000e6200000e0000 */
        /* <DEDUP_REMOVED lines=14> */
[----:B------:R-:W-:Y:S01]  /*4270*/  IMAD R162, R17, R162, UR6 ;  /* 0x0000000611a27e24 */ /* 0x000fe2000f8e02a2 */
[----:B------:R-:W2:Y:S01]  /*4280*/  MUFU.TANH R154, R154 ;  /* 0x0000009a009a7308 */ /* 0x000ea20000002400 */
[----:B------:R-:W-:Y:S01]  /*4290*/  FMUL.FTZ R213, R152, UR25 ;  /* 0x0000001998d57c20 */ /* 0x000fe20008410000 */
[----:B------:R-:W-:Y:S01]  /*42a0*/  FMUL.FTZ R211, R160, UR25 ;  /* 0x00000019a0d37c20 */ /* 0x000fe20008410000 */
[----:B------:R-:W-:Y:S01]  /*42b0*/  FMUL.FTZ R160, R169, UR25 ;  /* 0x00000019a9a07c20 */ /* 0x000fe20008410000 */
[----:B------:R-:W-:Y:S01]  /*42c0*/  IADD3 R162, -R5, UR42, R162 ;  /* 0x0000002a05a27c10 */ /* 0x000fe2000fffe1a2 */
[----:B------:R-:W-:Y:S01]  /*42d0*/  FMUL.FTZ R169, R163, UR25 ;  /* 0x00000019a3a97c20 */ /* 0x000fe20008410000 */
[----:B------:R-:W-:Y:S01]  /*42e0*/  FMUL.FTZ R210, R161, UR25 ;  /* 0x00000019a1d27c20 */ /* 0x000fe20008410000 */
[----:B------:R-:W-:Y:S01]  /*42f0*/  FMUL.FTZ R161, R165, UR25 ;  /* 0x00000019a5a17c20 */ /* 0x000fe20008410000 */
[----:B------:R3:W4:Y:S01]  /*4300*/  MUFU.TANH R11, R155 ;  /* 0x0000009b000b7308 */ /* 0x0007220000002400 */
[----:B-1----:R-:W-:-:S02]  /*4310*/  IMAD.IADD R152, R162, 0x1, R9 ;  /* 0x00000001a2987824 */ /* 0x002fc400078e0209 */
[----:B------:R-:W-:Y:S01]  /*4320*/  FMUL.FTZ R165, R166, UR25 ;  /* 0x00000019a6a57c20 */ /* 0x000fe20008410000 */
[----:B------:R-:W-:Y:S01]  /*4330*/  FMUL.FTZ R163, R167, UR25 ;  /* 0x00000019a7a37c20 */ /* 0x000fe20008410000 */
[----:B------:R-:W-:Y:S01]  /*4340*/  FMUL.FTZ R5, R179, UR25 ;  /* 0x00000019b3057c20 */ /* 0x000fe20008410000 */
[----:B------:R-:W-:Y:S01]  /*4350*/  FMUL.FTZ R214, R156, UR25 ;  /* 0x000000199cd67c20 */ /* 0x000fe20008410000 */
[C---:B------:R-:W-:Y:S01]  /*4360*/  ISETP.GT.AND P3, PT, R152.reuse, RZ, PT ;  /* 0x000000ff9800720c */ /* 0x040fe20003f64270 */
[----:B------:R-:W-:Y:S01]  /*4370*/  FMUL.FTZ R156, R171, UR25 ;  /* 0x00000019ab9c7c20 */ /* 0x000fe20008410000 */
[----:B------:R1:W5:Y:S01]  /*4380*/  MUFU.TANH R15, R158 ;  /* 0x0000009e000f7308 */ /* 0x0003620000002400 */
[----:B------:R-:W-:Y:S01]  /*4390*/  ISETP.GT.AND P4, PT, R152, 0x1, PT ;  /* 0x000000019800780c */ /* 0x000fe20003f84270 */
[----:B------:R-:W-:Y:S01]  /*43a0*/  FMUL.FTZ R12, R175, UR25 ;  /* 0x00000019af0c7c20 */ /* 0x000fe20008410000 */
[----:B--2---:R-:W-:Y:S01]  /*43b0*/  FSEL R159, R154, -INF , P3 ;  /* 0xff8000009a9f7808 */ /* 0x004fe20001800000 */
[----:B---3--:R-:W-:Y:S01]  /*43c0*/  FMUL.FTZ R155, R174, UR25 ;  /* 0x00000019ae9b7c20 */ /* 0x008fe20008410000 */
[----:B------:R-:W-:Y:S01]  /*43d0*/  ISETP.GT.AND P3, PT, R152, 0x8, PT ;  /* 0x000000089800780c */ /* 0x000fe20003f64270 */
[----:B------:R-:W-:Y:S01]  /*43e0*/  FMUL.FTZ R10, R178, UR25 ;  /* 0x00000019b20a7c20 */ /* 0x000fe20008410000 */
[----:B------:R-:W-:Y:S01]  /*43f0*/  FMNMX.FTZ R20, R159, R7, !PT ;  /* 0x000000079f147209 */ /* 0x000fe20007810000 */
[----:B------:R-:W2:Y:S01]  /*4400*/  MUFU.TANH R14, R14 ;  /* 0x0000000e000e7308 */ /* 0x000ea20000002400 */
[----:B----4-:R-:W-:Y:S01]  /*4410*/  FSEL R167, R11, -INF , P4 ;  /* 0xff8000000ba77808 */ /* 0x010fe20002000000 */
[----:B-1----:R-:W-:Y:S01]  /*4420*/  FMUL.FTZ R158, R170, UR25 ;  /* 0x00000019aa9e7c20 */ /* 0x002fe20008410000 */
[----:B------:R-:W-:Y:S01]  /*4430*/  ISETP.GT.AND P4, PT, R152, 0x9, PT ;  /* 0x000000099800780c */ /* 0x000fe20003f84270 */
[----:B------:R-:W-:Y:S01]  /*4440*/  FMUL.FTZ R9, R182, UR25 ;  /* 0x00000019b6097c20 */ /* 0x000fe20008410000 */
[----:B------:R-:W-:Y:S01]  /*4450*/  FMNMX.FTZ R20, R167, R20, !PT ;  /* 0x00000014a7147209 */ /* 0x000fe20007810000 */
[----:B------:R-:W-:Y:S01]  /*4460*/  FMUL.FTZ R11, R183, UR25 ;  /* 0x00000019b70b7c20 */ /* 0x000fe20008410000 */
[----:B------:R-:W-:Y:S01]  /*4470*/  FMUL.FTZ R186, R186, UR25 ;  /* 0x00000019baba7c20 */ /* 0x000fe20008410000 */
[----:B------:R-:W1:Y:S01]  /*4480*/  MUFU.TANH R13, R13 ;  /* 0x0000000d000d7308 */ /* 0x000e620000002400 */
        /* <DEDUP_REMOVED lines=40> */
[----:B-1----:R-:W-:-:S02]  /*4710*/  FSEL R163, R163, -INF , P4 ;  /* 0xff800000a3a37808 */ /* 0x002fc40002000000 */
[----:B------:R-:W-:Y:S02]  /*4720*/  ISETP.GT.AND P4, PT, R152, 0x21, PT ;  /* 0x000000219800780c */ /* 0x000fe40003f84270 */
[----:B------:R-:W-:-:S03]  /*4730*/  FMNMX.FTZ R13, R163, R20, !PT ;  /* 0x00000014a30d7209 */ /* 0x000fc60007810000 */
[----:B------:R-:W1:Y:S01]  /*4740*/  MUFU.TANH R155, R155 ;  /* 0x0000009b009b7308 */ /* 0x000e620000002400 */
[----:B---3--:R-:W-:Y:S02]  /*4750*/  FSEL R158, R158, -INF , P3 ;  /* 0xff8000009e9e7808 */ /* 0x008fe40001800000 */
[----:B------:R-:W-:Y:S02]  /*4760*/  ISETP.GT.AND P3, PT, R152, 0x28, PT ;  /* 0x000000289800780c */ /* 0x000fe40003f64270 */
[----:B------:R-:W-:-:S03]  /*4770*/  FMNMX.FTZ R13, R158, R13, !PT ;  /* 0x0000000d9e0d7209 */ /* 0x000fc60007810000 */
[----:B------:R-:W3:Y:S01]  /*4780*/  MUFU.TANH R12, R12 ;  /* 0x0000000c000c7308 */ /* 0x000ee20000002400 */
[----:B--2---:R-:W-:Y:S02]  /*4790*/  FSEL R156, R156, -INF , P4 ;  /* 0xff8000009c9c7808 */ /* 0x004fe40002000000 */
[----:B------:R-:W-:Y:S02]  /*47a0*/  ISETP.GT.AND P4, PT, R152, 0x29, PT ;  /* 0x000000299800780c */ /* 0x000fe40003f84270 */
[----:B------:R-:W-:-:S03]  /*47b0*/  FMNMX.FTZ R14, R156, R13, !PT ;  /* 0x0000000d9c0e7209 */ /* 0x000fc60007810000 */
[----:B------:R-:W2:Y:S01]  /*47c0*/  MUFU.TANH R10, R10 ;  /* 0x0000000a000a7308 */ /* 0x000ea20000002400 */
[----:B-1----:R-:W-:Y:S02]  /*47d0*/  FSEL R155, R155, -INF , P3 ;  /* 0xff8000009b9b7808 */ /* 0x002fe40001800000 */
        /* <DEDUP_REMOVED lines=23> */
[----:B-1----:R-:W-:Y:S01]  /*4950*/  FSEL R14, R186, -INF , P3 ;  /* 0xff800000ba0e7808 */ /* 0x002fe20001800000 */
[----:B------:R-:W-:Y:S01]  /*4960*/  FMUL.FTZ R186, R196, UR25 ;  /* 0x00000019c4ba7c20 */ /* 0x000fe20008410000 */
[----:B------:R-:W-:Y:S02]  /*4970*/  ISETP.GT.AND P3, PT, R152, 0x48, PT ;  /* 0x000000489800780c */ /* 0x000fe40003f64270 */
[----:B------:R-:W-:-:S03]  /*4980*/  FMNMX.FTZ R20, R14, R15, !PT ;  /* 0x0000000f0e147209 */ /* 0x000fc60007810000 */
[----:B------:R-:W1:Y:S01]  /*4990*/  MUFU.TANH R191, R191 ;  /* 0x000000bf00bf7308 */ /* 0x000e620000002400 */
[----:B---3--:R-:W-:Y:S01]  /*49a0*/  FSEL R13, R187, -INF , P4 ;  /* 0xff800000bb0d7808 */ /* 0x008fe20002000000 */
[----:B------:R-:W-:Y:S01]  /*49b0*/  FMUL.FTZ R187, R197, UR25 ;  /* 0x00000019c5bb7c20 */ /* 0x000fe20008410000 */
        /* <DEDUP_REMOVED lines=19> */
[----:B-1----:R-:W-:-:S04]  /*4af0*/  FSEL R152, R198, -INF , P3 ;  /* 0xff800000c6987808 */ /* 0x002fc80001800000 */
[----:B------:R-:W-:Y:S01]  /*4b00*/  FMNMX.FTZ R166, R152, R173, !PT ;  /* 0x000000ad98a67209 */ /* 0x000fe20007810000 */
[----:B------:R-:W-:Y:S01]  /*4b10*/  FMUL.FTZ R173, R176, UR25 ;  /* 0x00000019b0ad7c20 */ /* 0x000fe20008410000 */
[----:B------:R-:W-:Y:S01]  /*4b20*/  FMUL.FTZ R176, R180, UR25 ;  /* 0x00000019b4b07c20 */ /* 0x000fe20008410000 */
[----:B------:R-:W1:Y:S01]  /*4b30*/  MUFU.TANH R215, R215 ;  /* 0x000000d700d77308 */ /* 0x000e620000002400 */
[----:B---3--:R-:W-:Y:S01]  /*4b40*/  FSEL R153, R199, -INF , P4 ;  /* 0xff800000c7997808 */ /* 0x008fe20002000000 */
[----:B------:R-:W-:Y:S01]  /*4b50*/  FMUL.FTZ R180, R188, UR25 ;  /* 0x00000019bcb47c20 */ /* 0x000fe20008410000 */
[----:B------:R-:W-:Y:S02]  /*4b60*/  IMAD.U32 R199, RZ, RZ, UR26 ;  /* 0x0000001affc77e24 */ /* 0x000fe4000f8e00ff */
[----:B------:R-:W-:-:S03]  /*4b70*/  FMNMX.FTZ R166, R153, R166, !PT ;  /* 0x000000a699a67209 */ /* 0x000fc60007810000 */
[----:B------:R-:W3:Y:S02]  /*4b80*/  MUFU.TANH R214, R214 ;  /* 0x000000d600d67308 */ /* 0x000ee40000002400 */
[----:B------:R-:W4:Y:S06]  /*4b90*/  SHFL.BFLY PT, R183, R166, 0x2, 0x1f ;  /* 0x0c401f00a6b77f89 */ /* 0x000f2c00000e0000 */
[----:B------:R-:W5:Y:S08]  /*4ba0*/  MUFU.TANH R212, R212 ;  /* 0x000000d400d47308 */ /* 0x000f700000002400 */
[----:B------:R-:W0:Y:S08]  /*4bb0*/  MUFU.TANH R211, R211 ;  /* 0x000000d300d37308 */ /* 0x000e300000002400 */
[----:B------:R-:W0:Y:S01]  /*4bc0*/  MUFU.TANH R210, R210 ;  /* 0x000000d200d27308 */ /* 0x000e220000002400 */
[----:B----4-:R-:W-:-:S02]  /*4bd0*/  FMNMX.FTZ R168, R166, R183, !PT ;  /* 0x000000b7a6a87209 */ /* 0x010fc40007810000 */
[----:B------:R-:W4:Y:S04]  /*4be0*/  SHFL.IDX PT, R183, R4, RZ, 0x1c1f ;  /* 0x001c1fff04b77589 */ /* 0x000f2800000e0000 */
[----:B------:R-:W2:Y:S01]  /*4bf0*/  SHFL.BFLY PT, R191, R168, 0x1, 0x1f ;  /* 0x0c201f00a8bf7f89 */ /* 0x000ea200000e0000 */
[----:B------:R-:W0:Y:S08]  /*4c00*/  MUFU.TANH R164, R164 ;  /* 0x000000a400a47308 */ /* 0x000e300000002400 */
[----:B------:R-:W0:Y:S08]  /*4c10*/  MUFU.TANH R161, R161 ;  /* 0x000000a100a17308 */ /* 0x000e300000002400 */
[----:B------:R-:W0:Y:S01]  /*4c20*/  MUFU.TANH R157, R157 ;  /* 0x0000009d009d7308 */ /* 0x000e220000002400 */
[----:B----4-:R-:W-:Y:S01]  /*4c30*/  IMAD.IADD R183, R162, 0x1, R183 ;  /* 0x00000001a2b77824 */ /* 0x010fe200078e02b7 */
[----:B--2---:R-:W-:-:S06]  /*4c40*/  FMNMX.FTZ R4, R168, R191, !PT ;  /* 0x000000bfa8047209 */ /* 0x004fcc0007810000 */
[----:B------:R-:W2:Y:S01]  /*4c50*/  MUFU.TANH R160, R160 ;  /* 0x000000a000a07308 */ /* 0x000ea20000002400 */
[C---:B------:R-:W-:Y:S02]  /*4c60*/  ISETP.GT.AND P3, PT, R183.reuse, RZ, PT ;  /* 0x000000ffb700720c */ /* 0x040fe40003f64270 */
[----:B------:R-:W-:Y:S01]  /*4c70*/  ISETP.GT.AND P6, PT, R183, 0x1, PT ;  /* 0x00000001b700780c */ /* 0x000fe20003fc4270 */
[----:B------:R-:W-:Y:S01]  /*4c80*/  FMUL.FTZ R166, R4, UR10 ;  /* 0x0000000a04a67c20 */ /* 0x000fe20008410000 */
[----:B------:R-:W-:Y:S02]  /*4c90*/  FSEL R213, R213, -INF , P3 ;  /* 0xff800000d5d57808 */ /* 0x000fe40001800000 */
[----:B------:R-:W-:Y:S01]  /*4ca0*/  ISETP.GT.AND P5, PT, R183, 0x8, PT ;  /* 0x00000008b700780c */ /* 0x000fe20003fa4270 */
[----:B------:R-:W4:Y:S01]  /*4cb0*/  MUFU.TANH R170, R170 ;  /* 0x000000aa00aa7308 */ /* 0x000f220000002400 */
[----:B-1----:R-:W-:Y:S02]  /*4cc0*/  FSEL R215, R215, -INF , P6 ;  /* 0xff800000d7d77808 */ /* 0x002fe40003000000 */
[----:B------:R-:W-:-:S02]  /*4cd0*/  FMNMX.FTZ R162, R213, R8, !PT ;  /* 0x00000008d5a27209 */ /* 0x000fc40007810000 */
[----:B------:R-:W-:Y:S02]  /*4ce0*/  ISETP.GT.AND P4, PT, R183, 0x9, PT ;  /* 0x00000009b700780c */ /* 0x000fe40003f84270 */
[----:B---3--:R-:W-:Y:S01]  /*4cf0*/  FSEL R214, R214, -INF , P5 ;  /* 0xff800000d6d67808 */ /* 0x008fe20002800000 */
[----:B------:R-:W1:Y:S01]  /*4d00*/  MUFU.TANH R172, R172 ;  /* 0x000000ac00ac7308 */ /* 0x000e620000002400 */
[----:B------:R-:W-:Y:S02]  /*4d10*/  FMNMX.FTZ R189, R215, R162, !PT ;  /* 0x000000a2d7bd7209 */ /* 0x000fe40007810000 */
[C---:B------:R-:W-:Y:S02]  /*4d20*/  ISETP.GT.AND P3, PT, R183.reuse, 0x10, PT ;  /* 0x00000010b700780c */ /* 0x040fe40003f64270 */
[----:B-----5:R-:W-:Y:S02]  /*4d30*/  FSEL R212, R212, -INF , P4 ;  /* 0xff800000d4d47808 */ /* 0x020fe40002000000 */
[----:B------:R-:W-:Y:S01]  /*4d40*/  FMNMX.FTZ R189, R214, R189, !PT ;  /* 0x000000bdd6bd7209 */ /* 0x000fe20007810000 */
[----:B------:R-:W3:Y:S01]  /*4d50*/  MUFU.TANH R173, R173 ;  /* 0x000000ad00ad7308 */ /* 0x000ee20000002400 */
[----:B------:R-:W-:-:S02]  /*4d60*/  ISETP.GT.AND P4, PT, R183, 0x11, PT ;  /* 0x00000011b700780c */ /* 0x000fc40003f84270 */
[----:B0-----:R-:W-:Y:S02]  /*4d70*/  FSEL R211, R211, -INF , P3 ;  /* 0xff800000d3d37808 */ /* 0x001fe40001800000 */
[----:B------:R-:W-:Y:S02]  /*4d80*/  FMNMX.FTZ R162, R212, R189, !PT ;  /* 0x000000bdd4a27209 */ /* 0x000fe40007810000 */
[----:B------:R-:W-:Y:S01]  /*4d90*/  ISETP.GT.AND P3, PT, R183, 0x18, PT ;  /* 0x00000018b700780c */ /* 0x000fe20003f64270 */
[----:B------:R-:W0:Y:S01]  /*4da0*/  MUFU.TANH R174, R174 ;  /* 0x000000ae00ae7308 */ /* 0x000e220000002400 */
[----:B------:R-:W-:Y:S02]  /*4db0*/  FSEL R210, R210, -INF , P4 ;  /* 0xff800000d2d27808 */ /* 0x000fe40002000000 */
[----:B------:R-:W-:Y:S02]  /*4dc0*/  FMNMX.FTZ R189, R211, R162, !PT ;  /* 0x000000a2d3bd7209 */ /* 0x000fe40007810000 */
[----:B------:R-:W-:-:S02]  /*4dd0*/  FSETP.NEU.FTZ.AND P6, PT, R4, -INF , PT ;  /* 0xff8000000400780b */ /* 0x000fc40003fdd000 */
[C---:B------:R-:W-:Y:S01]  /*4de0*/  ISETP.GT.AND P4, PT, R183.reuse, 0x19, PT ;  /* 0x00000019b700780c */ /* 0x040fe20003f84270 */
[----:B------:R-:W5:Y:S01]  /*4df0*/  MUFU.TANH R176, R176 ;  /* 0x000000b000b07308 */ /* 0x000f620000002400 */
[----:B------:R-:W-:Y:S02]  /*4e00*/  FSEL R164, R164, -INF , P3 ;  /* 0xff800000a4a47808 */ /* 0x000fe40001800000 */
[----:B------:R-:W-:Y:S02]  /*4e10*/  FMNMX.FTZ R189, R210, R189, !PT ;  /* 0x000000bdd2bd7209 */ /* 0x000fe40007810000 */
[----:B------:R-:W-:Y:S02]  /*4e20*/  FSEL R166, R166, RZ, P6 ;  /* 0x000000ffa6a67208 */ /* 0x000fe40003000000 */
[----:B------:R-:W-:Y:S01]  /*4e30*/  ISETP.GT.AND P3, PT, R183, 0x20, PT ;  /* 0x00000020b700780c */ /* 0x000fe20003f64270 */
[----:B------:R-:W5:Y:S01]  /*4e40*/  MUFU.TANH R177, R177 ;  /* 0x000000b100b17308 */ /* 0x000f620000002400 */
[----:B------:R-:W-:Y:S01]  /*4e50*/  FSEL R161, R161, -INF , P4 ;  /* 0xff800000a1a17808 */ /* 0x000fe20002000000 */
[--C-:B------:R-:W-:Y:S01]  /*4e60*/  FFMA.FTZ R162, R167, UR10, -R166.reuse ;  /* 0x0000000aa7a27c23 */ /* 0x100fe200080108a6 */
[----:B------:R-:W-:Y:S01]  /*4e70*/  FMNMX.FTZ R168, R164, R189, !PT ;  /* 0x000000bda4a87209 */ /* 0x000fe20007810000 */
[--C-:B------:R-:W-:Y:S01]  /*4e80*/  FFMA.FTZ R189, R175, UR10, -R166.reuse ;  /* 0x0000000aafbd7c23 */ /* 0x100fe200080108a6 */
[----:B------:R-:W-:Y:S01]  /*4e90*/  ISETP.GT.AND P4, PT, R183, 0x21, PT ;  /* 0x00000021b700780c */ /* 0x000fe20003f84270 */
[--C-:B------:R-:W-:Y:S01]  /*4ea0*/  FFMA.FTZ R159, R159, UR10, -R166.reuse ;  /* 0x0000000a9f9f7c23 */ /* 0x100fe200080108a6 */
[----:B------:R-:W-:Y:S01]  /*4eb0*/  FSEL R167, R157, -INF , P3 ;  /* 0xff8000009da77808 */ /* 0x000fe20001800000 */
[--C-:B------:R-:W-:Y:S01]  /*4ec0*/  FFMA.FTZ R157, R179, UR10, -R166.reuse ;  /* 0x0000000ab39d7c23 */ /* 0x100fe200080108a6 */
[----:B------:R-:W-:Y:S01]  /*4ed0*/  FMNMX.FTZ R188, R161, R168, !PT ;  /* 0x000000a8a1bc7209 */ /* 0x000fe20007810000 */
[----:B------:R-:W5:Y:S01]  /*4ee0*/  MUFU.TANH R178, R178 ;  /* 0x000000b200b27308 */ /* 0x000f620000002400 */
[----:B------:R-:W-:Y:S01]  /*4ef0*/  ISETP.GT.AND P3, PT, R183, 0x28, PT ;  /* 0x00000028b700780c */ /* 0x000fe20003f64270 */
[--C-:B------:R-:W-:Y:S01]  /*4f00*/  FFMA.FTZ R169, R169, UR10, -R166.reuse ;  /* 0x0000000aa9a97c23 */ /* 0x100fe200080108a6 */
[----:B--2---:R-:W-:Y:S01]  /*4f10*/  FSEL R168, R160, -INF , P4 ;  /* 0xff800000a0a87808 */ /* 0x004fe20002000000 */
[--C-:B------:R-:W-:Y:S01]  /*4f20*/  FFMA.FTZ R160, R171, UR10, -R166.reuse ;  /* 0x0000000aaba07c23 */ /* 0x100fe200080108a6 */
[----:B------:R-:W-:Y:S01]  /*4f30*/  FMNMX.FTZ R179, R167, R188, !PT ;  /* 0x000000bca7b37209 */ /* 0x000fe20007810000 */
[--C-:B------:R-:W-:Y:S01]  /*4f40*/  FFMA.FTZ R165, R165, UR10, -R166.reuse ;  /* 0x0000000aa5a57c23 */ /* 0x100fe200080108a6 */
[----:B------:R-:W-:Y:S01]  /*4f50*/  ISETP.GT.AND P4, PT, R183, 0x29, PT ;  /* 0x00000029b700780c */ /* 0x000fe20003f84270 */
[----:B------:R-:W2:Y:S01]  /*4f60*/  MUFU.TANH R181, R181 ;  /* 0x000000b500b57308 */ /* 0x000ea20000002400 */
[----:B----4-:R-:W-:Y:S01]  /*4f70*/  FSEL R170, R170, -INF , P3 ;  /* 0xff800000aaaa7808 */ /* 0x010fe20001800000 */
[--C-:B------:R-:W-:Y:S01]  /*4f80*/  FFMA.FTZ R158, R158, UR10, -R166.reuse ;  /* 0x0000000a9e9e7c23 */ /* 0x100fe200080108a6 */
[----:B------:R-:W-:Y:S01]  /*4f90*/  FMNMX.FTZ R179, R168, R179, !PT ;  /* 0x000000b3a8b37209 */ /* 0x000fe20007810000 */
[--C-:B------:R-:W-:Y:S01]  /*4fa0*/  FFMA.FTZ R10, R10, UR10, -R166.reuse ;  /* 0x0000000a0a0a7c23 */ /* 0x100fe200080108a6 */
[----:B-1----:R-:W-:Y:S01]  /*4fb0*/  FSEL R171, R172, -INF , P4 ;  /* 0xff800000acab7808 */ /* 0x002fe20002000000 */
[--C-:B------:R-:W-:Y:S01]  /*4fc0*/  FFMA.FTZ R11, R11, UR10, -R166.reuse ;  /* 0x0000000a0b0b7c23 */ /* 0x100fe200080108a6 */
[C---:B------:R-:W-:Y:S01]  /*4fd0*/  ISETP.GT.AND P3, PT, R183.reuse, 0x30, PT ;  /* 0x00000030b700780c */ /* 0x040fe20003f64270 */
[----:B------:R-:W1:Y:S01]  /*4fe0*/  MUFU.TANH R180, R180 ;  /* 0x000000b400b47308 */ /* 0x000e620000002400 */
        /* <DEDUP_REMOVED lines=10> */
[----:B0-----:R-:W-:Y:S01]  /*5090*/  FSEL R174, R174, -INF , P4 ;  /* 0xff800000aeae7808 */ /* 0x001fe20002000000 */
[--C-:B------:R-:W-:Y:S01]  /*50a0*/  FFMA.FTZ R21, R21, UR10, -R166.reuse ;  /* 0x0000000a15157c23 */ /* 0x100fe200080108a6 */
[----:B------:R-:W-:Y:S01]  /*50b0*/  FMNMX.FTZ R179, R173, R188, !PT ;  /* 0x000000bcadb37209 */ /* 0x000fe20007810000 */
[--C-:B------:R-:W-:Y:S01]  /*50c0*/  FFMA.FTZ R154, R154, UR10, -R166.reuse ;  /* 0x0000000a9a9a7c23 */ /* 0x100fe200080108a6 */
[----:B------:R-:W-:Y:S01]  /*50d0*/  ISETP.GT.AND P4, PT, R183, 0x39, PT ;  /* 0x00000039b700780c */ /* 0x000fe20003f84270 */
[----:B------:R-:W0:Y:S01]  /*50e0*/  MUFU.TANH R182, R182 ;  /* 0x000000b600b67308 */ /* 0x000e220000002400 */
[----:B-----5:R-:W-:Y:S01]  /*50f0*/  FSEL R175, R176, -INF , P3 ;  /* 0xff800000b0af7808 */ /* 0x020fe20001800000 */
[----:B------:R-:W-:Y:S01]  /*5100*/  FFMA.FTZ R152, R152, UR10, -R166 ;  /* 0x0000000a98987c23 */ /* 0x000fe200080108a6 */
[----:B------:R-:W-:-:S02]  /*5110*/  FMNMX.FTZ R188, R174, R179, !PT ;  /* 0x000000b3aebc7209 */ /* 0x000fc40007810000 */
[----:B------:R-:W-:Y:S02]  /*5120*/  ISETP.GT.AND P3, PT, R183, 0x40, PT ;  /* 0x00000040b700780c */ /* 0x000fe40003f64270 */
[----:B------:R-:W-:Y:S01]  /*5130*/  FSEL R176, R177, -INF , P4 ;  /* 0xff800000b1b07808 */ /* 0x000fe20002000000 */
[----:B------:R-:W4:Y:S01]  /*5140*/  MUFU.TANH R185, R185 ;  /* 0x000000b900b97308 */ /* 0x000f220000002400 */
[----:B------:R-:W-:Y:S01]  /*5150*/  FMNMX.FTZ R179, R175, R188, !PT ;  /* 0x000000bcafb37209 */ /* 0x000fe20007810000 */
[----:B------:R-:W-:Y:S01]  /*5160*/  FFMA.FTZ R188, R163, UR10, -R166 ;  /* 0x0000000aa3bc7c23 */ /* 0x000fe200080108a6 */
[----:B------:R-:W-:Y:S02]  /*5170*/  FSEL R177, R178, -INF , P3 ;  /* 0xff800000b2b17808 */ /* 0x000fe40001800000 */
[C---:B------:R-:W-:Y:S02]  /*5180*/  ISETP.GT.AND P4, PT, R183.reuse, 0x41, PT ;  /* 0x00000041b700780c */ /* 0x040fe40003f84270 */
[----:B------:R-:W-:Y:S01]  /*5190*/  FMNMX.FTZ R178, R176, R179, !PT ;  /* 0x000000b3b0b27209 */ /* 0x000fe20007810000 */
[----:B------:R-:W5:Y:S01]  /*51a0*/  MUFU.TANH R186, R186 ;  /* 0x000000ba00ba7308 */ /* 0x000f620000002400 */
[----:B------:R-:W-:-:S02]  /*51b0*/  ISETP.GT.AND P3, PT, R183, 0x48, PT ;  /* 0x00000048b700780c */ /* 0x000fc40003f64270 */
[----:B--2---:R-:W-:Y:S02]  /*51c0*/  FSEL R179, R181, -INF , P4 ;  /* 0xff800000b5b37808 */ /* 0x004fe40002000000 */
[----:B------:R-:W-:Y:S02]  /*51d0*/  FMNMX.FTZ R178, R177, R178, !PT ;  /* 0x000000b2b1b27209 */ /* 0x000fe40007810000 */
[----:B------:R-:W-:Y:S01]  /*51e0*/  ISETP.GT.AND P4, PT, R183, 0x49, PT ;  /* 0x00000049b700780c */ /* 0x000fe20003f84270 */
[----:B------:R-:W2:Y:S01]  /*51f0*/  MUFU.TANH R187, R187 ;  /* 0x000000bb00bb7308 */ /* 0x000ea20000002400 */
[----:B-1----:R-:W-:Y:S02]  /*5200*/  FSEL R180, R180, -INF , P3 ;  /* 0xff800000b4b47808 */ /* 0x002fe40001800000 */
[----:B------:R-:W-:Y:S02]  /*5210*/  FMNMX.FTZ R181, R179, R178, !PT ;  /* 0x000000b2b3b57209 */ /* 0x000fe40007810000 */
[----:B---3--:R-:W-:-:S02]  /*5220*/  FSEL R163, R184, -INF , P4 ;  /* 0xff800000b8a37808 */ /* 0x008fc40002000000 */
[C---:B------:R-:W-:Y:S01]  /*5230*/  ISETP.GT.AND P3, PT, R183.reuse, 0x50, PT ;  /* 0x00000050b700780c */ /* 0x040fe20003f64270 */
[----:B------:R-:W-:Y:S01]  /*5240*/  MUFU.EX2 R178, R188 ;  /* 0x000000bc00b27308 */ /* 0x000fe20000000800 */
[----:B------:R-:W-:Y:S02]  /*5250*/  FMNMX.FTZ R184, R180, R181, !PT ;  /* 0x000000b5b4b87209 */ /* 0x000fe40007810000 */
[----:B------:R-:W-:Y:S02]  /*5260*/  ISETP.GT.AND P4, PT, R183, 0x51, PT ;  /* 0x00000051b700780c */ /* 0x000fe40003f84270 */
[----:B0-----:R-:W-:Y:S02]  /*5270*/  FSEL R181, R182, -INF , P3 ;  /* 0xff800000b6b57808 */ /* 0x001fe40001800000 */
[----:B------:R-:W-:Y:S01]  /*5280*/  FMNMX.FTZ R184, R163, R184, !PT ;  /* 0x000000b8a3b87209 */ /* 0x000fe20007810000 */
[----:B------:R0:W-:Y:S01]  /*5290*/  MUFU.EX2 R172, R189 ;  /* 0x000000bd00ac7308 */ /* 0x0001e20000000800 */
[----:B----4-:R-:W-:-:S02]  /*52a0*/  FSEL R182, R185, -INF , P4 ;  /* 0xff800000b9b67808 */ /* 0x010fc40002000000 */
[----:B------:R-:W-:Y:S02]  /*52b0*/  ISETP.GT.AND P3, PT, R183, 0x58, PT ;  /* 0x00000058b700780c */ /* 0x000fe40003f64270 */
[----:B------:R-:W-:Y:S02]  /*52c0*/  FMNMX.FTZ R185, R181, R184, !PT ;  /* 0x000000b8b5b97209 */ /* 0x000fe40007810000 */
[----:B------:R-:W-:Y:S01]  /*52d0*/  ISETP.GT.AND P4, PT, R183, 0x59, PT ;  /* 0x00000059b700780c */ /* 0x000fe20003f84270 */
[--C-:B------:R-:W-:Y:S01]  /*52e0*/  FFMA.FTZ R183, R156, UR10, -R166.reuse ;  /* 0x0000000a9cb77c23 */ /* 0x100fe200080108a6 */
[----:B-----5:R-:W-:Y:S01]  /*52f0*/  FSEL R184, R186, -INF , P3 ;  /* 0xff800000bab87808 */ /* 0x020fe20001800000 */
[--C-:B------:R-:W-:Y:S01]  /*5300*/  FFMA.FTZ R156, R155, UR10, -R166.reuse ;  /* 0x0000000a9b9c7c23 */ /* 0x100fe200080108a6 */
[----:B------:R-:W-:Y:S01]  /*5310*/  FMNMX.FTZ R185, R182, R185, !PT ;  /* 0x000000b9b6b97209 */ /* 0x000fe20007810000 */
[--C-:B0-----:R-:W-:Y:S01]  /*5320*/  FFMA.FTZ R189, R153, UR10, -R166.reuse ;  /* 0x0000000a99bd7c23 */ /* 0x101fe200080108a6 */
[----:B--2---:R-:W-:Y:S01]  /*5330*/  FSEL R186, R187, -INF , P4 ;  /* 0xff800000bbba7808 */ /* 0x004fe20002000000 */
[--C-:B------:R-:W-:Y:S01]  /*5340*/  FFMA.FTZ R187, R5, UR10, -R166.reuse ;  /* 0x0000000a05bb7c23 */ /* 0x100fe200080108a6 */
[----:B------:R-:W-:Y:S01]  /*5350*/  FMNMX.FTZ R185, R184, R185, !PT ;  /* 0x000000b9b8b97209 */ /* 0x000fe20007810000 */
[----:B------:R-:W-:Y:S03]  /*5360*/  MUFU.EX2 R159, R159 ;  /* 0x0000009f009f7308 */ /* 0x000fe60000000800 */
[----:B------:R-:W-:Y:S01]  /*5370*/  FMNMX.FTZ R155, R186, R185, !PT ;  /* 0x000000b9ba9b7209 */ /* 0x000fe20007810000 */
[--C-:B------:R-:W-:Y:S01]  /*5380*/  FFMA.FTZ R185, R12, UR10, -R166.reuse ;  /* 0x0000000a0cb97c23 */ /* 0x100fe200080108a6 */
[----:B------:R-:W-:-:S03]  /*5390*/  FFMA.FTZ R12, R9, UR10, -R166 ;  /* 0x0000000a090c7c23 */ /* 0x000fc600080108a6 */
        /* <DEDUP_REMOVED lines=10> */
[----:B0-----:R-:W-:-:S02]  /*5440*/  FMNMX.FTZ R5, R188, R5, !PT ;  /* 0x00000005bc057209 */ /* 0x001fc40007810000 */
[----:B------:R-:W-:Y:S02]  /*5450*/  FSEL R188, R4, RZ, P6 ;  /* 0x000000ff04bc7208 */ /* 0x000fe40003000000 */
[C---:B------:R-:W-:Y:S01]  /*5460*/  FSETP.NEU.FTZ.AND P3, PT, R5.reuse, -INF , PT ;  /* 0xff8000000500780b */ /* 0x040fe20003f7d000 */
[----:B------:R-:W-:Y:S02]  /*5470*/  FMUL.FTZ R9, R5, UR10 ;  /* 0x0000000a05097c20 */ /* 0x000fe40008410000 */
[----:B------:R-:W-:Y:S01]  /*5480*/  MUFU.EX2 R156, R156 ;  /* 0x0000009c009c7308 */ /* 0x000fe20000000800 */
[----:B------:R-:W-:Y:S02]  /*5490*/  FADD.FTZ R188, -R188, R7 ;  /* 0x00000007bcbc7221 */ /* 0x000fe40000010100 */
[----:B------:R-:W-:Y:S02]  /*54a0*/  FSEL R153, R9, RZ, P3 ;  /* 0x000000ff09997208 */ /* 0x000fe40001800000 */
[----:B------:R-:W-:Y:S01]  /*54b0*/  FMUL.FTZ R188, R188, UR10 ;  /* 0x0000000abcbc7c20 */ /* 0x000fe20008410000 */
[----:B------:R-:W-:-:S02]  /*54c0*/  FSEL R9, R5, RZ, P3 ;  /* 0x000000ff05097208 */ /* 0x000fc40001800000 */
[----:B------:R-:W-:Y:S01]  /*54d0*/  MUFU.EX2 R185, R185 ;  /* 0x000000b900b97308 */ /* 0x000fe20000000800 */
[--C-:B------:R-:W-:Y:S01]  /*54e0*/  FFMA.FTZ R191, R213, UR10, -R153.reuse ;  /* 0x0000000ad5bf7c23 */ /* 0x100fe20008010899 */
[--C-:B------:R-:W-:Y:S01]  /*54f0*/  FFMA.FTZ R166, R215, UR10, -R153.reuse ;  /* 0x0000000ad7a67c23 */ /* 0x100fe20008010899 */
[----:B------:R-:W-:Y:S01]  /*5500*/  FADD.FTZ R9, -R9, R8 ;  /* 0x0000000809097221 */ /* 0x000fe20000010100 */
[--C-:B------:R-:W-:Y:S01]  /*5510*/  FFMA.FTZ R190, R214, UR10, -R153.reuse ;  /* 0x0000000ad6be7c23 */ /* 0x100fe20008010899 */
[--C-:B------:R-:W-:Y:S01]  /*5520*/  FFMA.FTZ R193, R212, UR10, -R153.reuse ;  /* 0x0000000ad4c17c23 */ /* 0x100fe20008010899 */
[--C-:B------:R-:W-:Y:S01]  /*5530*/  FFMA.FTZ R155, R168, UR10, -R153.reuse ;  /* 0x0000000aa89b7c23 */ /* 0x100fe20008010899 */
[----:B------:R-:W-:Y:S01]  /*5540*/  FMUL.FTZ R8, R9, UR10 ;  /* 0x0000000a09087c20 */ /* 0x000fe20008410000 */
        /* <DEDUP_REMOVED lines=14> */
[----:B------:R-:W-:-:S02]  /*5630*/  FFMA.FTZ R186, R186, UR10, -R153 ;  /* 0x0000000ababa7c23 */ /* 0x000fc40008010899 */
[----:B------:R-:W1:Y:S01]  /*5640*/  MUFU.EX2 R8, R8 ;  /* 0x0000000800087308 */ /* 0x000e620000000800 */
        /* <DEDUP_REMOVED lines=66> */
[----:B------:R-:W-:Y:S01]  /*5a70*/  FFMA.FTZ R176, R177, UR10, -R153 ;  /* 0x0000000ab1b07c23 */ /* 0x000fe20008010899 */
[----:B-1----:R-:W-:Y:S01]  /*5a80*/  FADD.FTZ R196, R164, R155 ;  /* 0x0000009ba4c47221 */ /* 0x002fe20000010000 */
[----:B------:R-:W-:Y:S01]  /*5a90*/  FADD.FTZ R198, R156, R161 ;  /* 0x000000a19cc67221 */ /* 0x000fe20000010000 */
[--C-:B------:R-:W-:Y:S01]  /*5aa0*/  FFMA.FTZ R177, R179, UR10, -R153.reuse ;  /* 0x0000000ab3b17c23 */ /* 0x100fe20008010899 */
[----:B------:R-:W0:Y:S01]  /*5ab0*/  MUFU.EX2 R194, R194 ;  /* 0x000000c200c27308 */ /* 0x000e220000000800 */
[--C-:B------:R-:W-:Y:S01]  /*5ac0*/  FFMA.FTZ R179, R180, UR10, -R153.reuse ;  /* 0x0000000ab4b37c23 */ /* 0x100fe20008010899 */
[----:B------:R-:W-:Y:S01]  /*5ad0*/  FADD.FTZ R161, R185, R198 ;  /* 0x000000c6b9a17221 */ /* 0x000fe20000010000 */
[----:B------:R-:W-:Y:S01]  /*5ae0*/  FFMA.FTZ R180, R163, UR10, -R153 ;  /* 0x0000000aa3b47c23 */ /* 0x000fe20008010899 */
[----:B------:R-:W-:Y:S01]  /*5af0*/  F2FP.F16.F32.PACK_AB R153, R162, R159 ;  /* 0x0000009fa299723e */ /* 0x000fe200000000ff */
[-C--:B------:R-:W-:Y:S01]  /*5b00*/  FMUL.FTZ R95, R95, R188.reuse ;  /* 0x000000bc5f5f7220 */ /* 0x080fe20000410000 */
[----:B------:R-:W-:Y:S01]  /*5b10*/  F2FP.F16.F32.PACK_AB R159, R178, R165 ;  /* 0x000000a5b29f723e */ /* 0x000fe200000000ff */
        /* <DEDUP_REMOVED lines=38> */
[----:B------:R-:W-:Y:S01]  /*5d80*/  FMUL.FTZ R151, R151, R188 ;  /* 0x000000bc97977220 */ /* 0x000fe20000410000 */
        /* <DEDUP_REMOVED lines=28> */
[----:B------:R-:W-:Y:S01]  /*5f50*/  F2FP.F16.F32.PACK_AB R155, R160, R157 ;  /* 0x0000009da09b723e */ /* 0x000fe200000000ff */
[----:B------:R-:W-:Y:S01]  /*5f60*/  FMUL.FTZ R64, R64, R8 ;  /* 0x0000000840407220 */ /* 0x000fe20000410000 */
[----:B------:R-:W-:Y:S01]  /*5f70*/  F2FP.F16.F32.PACK_AB R157, R169, R172 ;  /* 0x000000aca99d723e */ /* 0x000fe200000000ff */
[----:B------:R-:W-:Y:S01]  /*5f80*/  FMUL.FTZ R65, R65, R8 ;  /* 0x0000000841417220 */ /* 0x000fe20000410000 */
[----:B------:R-:W-:Y:S01]  /*5f90*/  F2FP.F16.F32.PACK_AB R160, R7, R194 ;  /* 0x000000c207a0723e */ /* 0x000fe200000000ff */
        /* <DEDUP_REMOVED lines=36> */
[-C--:B------:R-:W-:Y:S01]  /*61e0*/  FMUL.FTZ R116, R116, R8.reuse ;  /* 0x0000000874747220 */ /* 0x080fe20000410000 */
[-C--:B------:R-:W-:Y:S01]  /*61f0*/  FMUL.FTZ R117, R117, R8.reuse ;  /* 0x0000000875757220 */ /* 0x080fe20000410000 */
[-C--:B------:R-:W-:Y:S01]  /*6200*/  FMUL.FTZ R120, R120, R8.reuse ;  /* 0x0000000878787220 */ /* 0x080fe20000410000 */
[-C--:B------:R-:W-:Y:S01]  /*6210*/  FMUL.FTZ R121, R121, R8.reuse ;  /* 0x0000000879797220 */ /* 0x080fe20000410000 */
[----:B------:R-:W-:Y:S01]  /*6220*/  FMUL.FTZ R124, R124, R8 ;  /* 0x000000087c7c7220 */ /* 0x000fe20000410000 */
[----:B------:R-:W0:Y:S01]  /*6230*/  MUFU.EX2 R176, R176 ;  /* 0x000000b000b07308 */ /* 0x000e220000000800 */
[----:B-1----:R-:W-:Y:S01]  /*6240*/  FADD.FTZ R167, R174, R163 ;  /* 0x000000a3aea77221 */ /* 0x002fe20000010000 */
[----:B------:R-:W-:Y:S01]  /*6250*/  F2FP.F16.F32.PACK_AB R163, R185, R156 ;  /* 0x0000009cb9a3723e */ /* 0x000fe200000000ff */
[----:B------:R-:W-:Y:S01]  /*6260*/  FMUL.FTZ R125, R125, R8 ;  /* 0x000000087d7d7220 */ /* 0x000fe20000410000 */
[----:B------:R-:W-:Y:S01]  /*6270*/  F2FP.F16.F32.PACK_AB R156, R195, R192 ;  /* 0x000000c0c39c723e */ /* 0x000fe200000000ff */
[-C--:B------:R-:W-:Y:S01]  /*6280*/  FMUL.FTZ R128, R128, R8.reuse ;  /* 0x0000000880807220 */ /* 0x080fe20000410000 */
[-C--:B------:R-:W-:Y:S01]  /*6290*/  FMUL.FTZ R129, R129, R8.reuse ;  /* 0x0000000881817220 */ /* 0x080fe20000410000 */
[----:B------:R-:W-:Y:S01]  /*62a0*/  FMUL.FTZ R132, R132, R8 ;  /* 0x0000000884847220 */ /* 0x000fe20000410000 */
[----:B------:R-:W1:Y:S01]  /*62b0*/  MUFU.EX2 R21, R21 ;  /* 0x0000001500157308 */ /* 0x000e620000000800 */
[C---:B---3--:R-:W-:Y:S01]  /*62c0*/  FADD.FTZ R158, R20.reuse, R165 ;  /* 0x000000a5149e7221 */ /* 0x048fe20000010000 */
[----:B------:R-:W-:Y:S01]  /*62d0*/  F2FP.F16.F32.PACK_AB R165, R187, R10 ;  /* 0x0000000abba5723e */ /* 0x000fe200000000ff */
[-C--:B------:R-:W-:Y:S01]  /*62e0*/  FMUL.FTZ R133, R133, R8.reuse ;  /* 0x0000000885857220 */ /* 0x080fe20000410000 */
[----:B------:R-:W-:Y:S01]  /*62f0*/  F2FP.F16.F32.PACK_AB R171, R20, R15 ;  /* 0x0000000f14ab723e */ /* 0x000fe200000000ff */
        /* <DEDUP_REMOVED lines=13> */
[----:B------:R-:W-:-:S02]  /*63d0*/  F2FP.F16.F32.PACK_AB R158, R197, R164 ;  /* 0x000000a4c59e723e */ /* 0x000fc400000000ff */
[----:B------:R-:W-:-:S04]  /*63e0*/  F2FP.F16.F32.PACK_AB R164, R213, R170 ;  /* 0x000000aad5a4723e */ /* 0x000fc800000000ff */
[----:B------:R-:W1:Y:S01]  /*63f0*/  MUFU.EX2 R179, R179 ;  /* 0x000000b300b37308 */ /* 0x000e620000000800 */
[C---:B---3--:R-:W-:Y:S01]  /*6400*/  FADD.FTZ R0, R177.reuse, R0 ;  /* 0x00000000b1007221 */ /* 0x048fe20000010000 */
[----:B------:R-:W-:-:S06]  /*6410*/  F2FP.F16.F32.PACK_AB R168, R177, R176 ;  /* 0x000000b0b1a8723e */ /* 0x000fcc00000000ff */
[----:B------:R-:W3:Y:S01]  /*6420*/  MUFU.EX2 R152, R152 ;  /* 0x0000009800987308 */ /* 0x000ee20000000800 */
[C---:B0-----:R-:W-:Y:S01]  /*6430*/  FADD.FTZ R11, R154.reuse, R169 ;  /* 0x000000a99a0b7221 */ /* 0x041fe20000010000 */
[----:B------:R-:W-:Y:S02]  /*6440*/  F2FP.F16.F32.PACK_AB R169, R13, R14 ;  /* 0x0000000e0da9723e */ /* 0x000fe400000000ff */
[----:B------:R-:W-:Y:S02]  /*6450*/  F2FP.F16.F32.PACK_AB R173, R154, R21 ;  /* 0x000000159aad723e */ /* 0x000fe400000000ff */
[----:B------:R-:W-:Y:S02]  /*6460*/  F2FP.F16.F32.PACK_AB R154, R193, R190 ;  /* 0x000000bec19a723e */ /* 0x000fe400000000ff */
        /* <DEDUP_REMOVED lines=13> */
[----:B0-----:R-:W-:Y:S01]  /*6540*/  FADD.FTZ R10, R184, R13 ;  /* 0x0000000db80a7221 */ /* 0x001fe20000010000 */
[C---:B-1----:R-:W-:Y:S01]  /*6550*/  F2FP.F16.F32.PACK_AB R175, R189.reuse, R152 ;  /* 0x00000098bdaf723e */ /* 0x042fe200000000ff */
[----:B------:R-:W-:Y:S01]  /*6560*/  FADD.FTZ R0, R189, R0 ;  /* 0x00000000bd007221 */ /* 0x000fe20000010000 */
[----:B------:R-:W-:Y:S02]  /*6570*/  F2FP.F16.F32.PACK_AB R152, R166, R191 ;  /* 0x000000bfa698723e */ /* 0x000fe400000000ff */
[----:B------:R-:W-:Y:S01]  /*6580*/  F2FP.F16.F32.PACK_AB R166, R174, R3 ;  /* 0x00000003aea6723e */ /* 0x000fe200000000ff */
[C---:B---3--:R-:W-:Y:S01]  /*6590*/  FADD.FTZ R3, R11.reuse, R10 ;  /* 0x0000000a0b037221 */ /* 0x048fe20000010000 */
[----:B------:R-:W-:Y:S01]  /*65a0*/  F2FP.F16.F32.PACK_AB R174, R11, R184 ;  /* 0x000000b80bae723e */ /* 0x000fe200000000ff */
[----:B--2---:R-:W-:Y:S06]  /*65b0*/  @!P0 BRA `(.L_x_13855) ;  /* 0x0000000000048947 */ /* 0x004fec0003800000 */
[----:B------:R-:W-:Y:S01]  /*65c0*/  BPT.TRAP 0x1 ;  /* 0x000000040000795c */ /* 0x000fe20000300000 */
.L_x_13855:
[----:B------:R0:W1:Y:S01]  /*65d0*/  SYNCS.PHASECHK.TRANS64.TRYWAIT P3, [UR26+0x22850], R6 ;  /* 0x02285006ff0075a7 */ /* 0x000062000806015a */
[----:B------:R-:W-:Y:S05]  /*65e0*/  @!P0 BRA `(.L_x_13856) ;  /* 0x0000000000048947 */ /* 0x000fea0003800000 */
[----:B------:R-:W-:Y:S01]  /*65f0*/  BPT.TRAP 0x1 ;  /* 0x000000040000795c */ /* 0x000fe20000300000 */
.L_x_13856:
[----:B-1----:R-:W-:Y:S05]  /*6600*/  @P3 BRA `(.L_x_13857) ;  /* 0x0000000000083947 */ /* 0x002fea0003800000 */
[----:B------:R-:W1:Y:S02]  /*6610*/  SYNCS.PHASECHK.TRANS64.TRYWAIT P3, [UR26+0x22850], R6 ;  /* 0x02285006ff0075a7 */ /* 0x000e64000806015a */
[----:B-1----:R-:W-:Y:S05]  /*6620*/  @!P3 BRA `(.L_x_13858) ;  /* 0x000000c000f0b947 */ /* 0x002fea0003800000 */
.L_x_13857:
        /* <DEDUP_REMOVED lines=49> */
.L_x_13850:
[----:B------:R-:W-:-:S13]  /*6940*/  ISETP.LE.AND P1, PT, RZ, UR23, PT ;  /* 0x00000017ff007c0c */ /* 0x000fda000bf23270 */
[----:B------:R-:W-:Y:S05]  /*6950*/  @!P1 BRA `(.L_x_13860) ;  /* 0x0000002000d09947 */ /* 0x000fea0003800000 */
[----:B------:R-:W-:Y:S01]  /*6960*/  IMAD.MOV.U32 R7, RZ, RZ, R4 ;  /* 0x000000ffff077224 */ /* 0x000fe200078e0004 */
[----:B------:R-:W-:Y:S01]  /*6970*/  ULDC UR24, c[0x0][0x9d8] ;  /* 0x0002760000187ab9 */ /* 0x000fe20000000800 */
[----:B------:R-:W-:Y:S01]  /*6980*/  IMAD.MOV.U32 R8, RZ, RZ, R5 ;  /* 0x000000ffff087224 */ /* 0x000fe200078e0005 */
[----:B------:R-:W-:-:S06]  /*6990*/  ULDC UR22, c[0x0][0x988] ;  /* 0x0002620000167ab9 */ /* 0x000fcc0000000800 */
.L_x_13869:
[----:B------:R-:W-:-:S04]  /*69a0*/  UIADD3 UR37, UR37, 0x1, URZ ;  /* 0x0000000125257890 */ /* 0x000fc8000fffe03f */
[----:B------:R-:W-:-:S04]  /*69b0*/  UISETP.NE.AND UP0, UPT, UR37, 0x2, UPT ;  /* 0x000000022500788c */ /* 0x000fc8000bf05270 */
[----:B------:R-:W-:Y:S02]  /*69c0*/  USEL UR6, URZ, 0x1, UP0 ;  /* 0x000000013f067887 */ /* 0x000fe40008000000 */
[----:B------:R-:W-:Y:S02]  /*69d0*/  USEL UR37, UR37, URZ, UP0 ;  /* 0x0000003f25257287 */ /* 0x000fe40008000000 */
[----:B------:R-:W-:Y:S01]  /*69e0*/  ULOP3.LUT UR38, UR38, UR6, URZ, 0x3c, !UPT ;  /* 0x0000000626267292 */ /* 0x000fe2000f8e3c3f */
[----:B-1----:R-:W-:Y:S11]  /*69f0*/  @!P0 BRA `(.L_x_13861) ;  /* 0x0000000000048947 */ /* 0x002ff60003800000 */
[----:B------:R-:W-:Y:S01]  /*6a00*/  BPT.TRAP 0x1 ;  /* 0x000000040000795c */ /* 0x000fe20000300000 */
.L_x_13861:
        /* <DEDUP_REMOVED lines=9> */
.L_x_13862:
[----:B-1----:R-:W-:Y:S05]  /*6aa0*/  @P1 BRA `(.L_x_13863) ;  /* 0x0000000000081947 */ /* 0x002fea0003800000 */
[----:B------:R-:W1:Y:S02]  /*6ab0*/  SYNCS.PHASECHK.TRANS64.TRYWAIT P1, [UR25+0x22830], R6 ;  /* 0x02283006ff0075a7 */ /* 0x000e640008020159 */
[----:B-1----:R-:W-:Y:S05]  /*6ac0*/  @!P1 BRA `(.L_x_13864) ;  /* 0x000000bc00dc9947 */ /* 0x002fea0003800000 */
.L_x_13863:
        /* <DEDUP_REMOVED lines=487> */
.L_x_13865:
[----:B------:R0:W1:Y:S01]  /*8940*/  SYNCS.PHASECHK.TRANS64.TRYWAIT P1, [UR25+0x22850], R6 ;  /* 0x02285006ff0075a7 */ /* 0x0000620008020159 */
[----:B------:R-:W-:Y:S05]  /*8950*/  @!P0 BRA `(.L_x_13866) ;  /* 0x0000000000048947 */ /* 0x000fea0003800000 */
[----:B------:R-:W-:Y:S01]  /*8960*/  BPT.TRAP 0x1 ;  /* 0x000000040000795c */ /* 0x000fe20000300000 */
.L_x_13866:
[----:B-1----:R-:W-:Y:S05]  /*8970*/  @P1 BRA `(.L_x_13867) ;  /* 0x0000000000081947 */ /* 0x002fea0003800000 */
[----:B------:R-:W1:Y:S02]  /*8980*/  SYNCS.PHASECHK.TRANS64.TRYWAIT P1, [UR25+0x22850], R6 ;  /* 0x02285006ff0075a7 */ /* 0x000e640008020159 */
[----:B-1----:R-:W-:Y:S05]  /*8990*/  @!P1 BRA `(.L_x_13868) ;  /* 0x000000a000409947 */ /* 0x002fea0003800000 */
.L_x_13867:
        /* <DEDUP_REMOVED lines=48> */
.L_x_13860:
[----:B01----:R-:W0:Y:S01]  /*8ca0*/  SHFL.BFLY PT, R6, R3, 0x2, 0x1f ;  /* 0x0c401f0003067f89 */ /* 0x003e2200000e0000 */
[----:B------:R-:W-:Y:S01]  /*8cb0*/  UIADD3 UR37, UR37, 0x1, URZ ;  /* 0x0000000125257890 */ /* 0x000fe2000fffe03f */
[----:B------:R-:W-:Y:S01]  /*8cc0*/  IMAD.U32 R20, RZ, RZ, UR10 ;  /* 0x0000000aff147e24 */ /* 0x000fe2000f8e00ff */
[----:B------:R1:W-:Y:S06]  /*8cd0*/  BAR.ARV R9, 0x100 ;  /* 0x000400090000751d */ /* 0x0003ec0000002000 */
[----:B------:R-:W-:Y:S02]  /*8ce0*/  UISETP.NE.AND UP0, UPT, UR37, 0x2, UPT ;  /* 0x000000022500788c */ /* 0x000fe4000bf05270 */
[----:B------:R-:W-:Y:S06]  /*8cf0*/  BAR.ARV 0x8, 0x180 ;  /* 0x0206000000007b1d */ /* 0x000fec0000002000 */
[----:B------:R-:W-:Y:S01]  /*8d00*/  USEL UR4, URZ, 0x1, UP0 ;  /* 0x000000013f047887 */ /* 0x000fe20008000000 */
[----:B------:R-:W-:Y:S01]  /*8d10*/  PLOP3.LUT P0, PT, PT, PT, PT, 0x8, 0x0 ;  /* 0x000000000000781c */ /* 0x000fe20003f0e170 */
[----:B------:R-:W2:Y:S01]  /*8d20*/  SHFL.BFLY PT, R11, R0, 0x2, 0x1f ;  /* 0x0c401f00000b7f89 */ /* 0x000ea200000e0000 */
[----:B------:R-:W-:-:S02]  /*8d30*/  UIADD3 UR47, UR47, 0x1, URZ ;  /* 0x000000012f2f7890 */ /* 0x000fc4000fffe03f */
[----:B------:R-:W-:Y:S01]  /*8d40*/  USEL UR37, UR37, URZ, UP0 ;  /* 0x0000003f25257287 */ /* 0x000fe20008000000 */
[----:B0-----:R-:W-:Y:S01]  /*8d50*/  FADD.FTZ R6, R6, R3 ;  /* 0x0000000306067221 */ /* 0x001fe20000010000 */
[----:B------:R-:W-:Y:S01]  /*8d60*/  IMAD.MOV.U32 R3, RZ, RZ, -0x800000 ;  /* 0xff800000ff037424 */ /* 0x000fe200078e00ff */
[----:B------:R-:W-:-:S03]  /*8d70*/  ULOP3.LUT UR38, UR38, UR4, URZ, 0x3c, !UPT ;  /* 0x0000000426267292 */ /* 0x000fc6000f8e3c3f */
[----:B------:R-:W0:Y:S01]  /*8d80*/  SHFL.BFLY PT, R7, R6, 0x1, 0x1f ;  /* 0x0c201f0006077f89 */ /* 0x000e2200000e0000 */
[----:B--2---:R-:W-:Y:S01]  /*8d90*/  FADD.FTZ R11, R11, R0 ;  /* 0x000000000b0b7221 */ /* 0x004fe20000010000 */
[----:B------:R-:W-:-:S04]  /*8da0*/  IMAD.MOV.U32 R0, RZ, RZ, RZ ;  /* 0x000000ffff007224 */ /* 0x000fc800078e00ff */
[----:B------:R-:W2:Y:S01]  /*8db0*/  SHFL.BFLY PT, R8, R11, 0x1, 0x1f ;  /* 0x0c201f000b087f89 */ /* 0x000ea200000e0000 */
[----:B0-----:R-:W-:Y:S01]  /*8dc0*/  FADD.FTZ R13, R6, R7 ;  /* 0x00000007060d7221 */ /* 0x001fe20000010000 */
[----:B------:R-:W-:Y:S02]  /*8dd0*/  IMAD.MOV.U32 R7, RZ, RZ, RZ ;  /* 0x000000ffff077224 */ /* 0x000fe400078e00ff */
[----:B------:R-:W-:Y:S02]  /*8de0*/  IMAD.U32 R6, RZ, RZ, UR10 ;  /* 0x0000000aff067e24 */ /* 0x000fe4000f8e00ff */
[----:B------:R-:W-:-:S13]  /*8df0*/  FSETP.NE.FTZ.AND P1, PT, R13, RZ, PT ;  /* 0x000000ff0d00720b */ /* 0x000fda0003f35000 */
[----:B------:R-:W0:Y:S01]  /*8e00*/  @P1 MUFU.RCP R7, R13 ;  /* 0x0000000d00071308 */ /* 0x000e220000001000 */
[----:B------:R-:W-:Y:S01]  /*8e10*/  @P1 FMUL.FTZ R6, R6, 0.69314718246459960938 ;  /* 0x3f31721806061820 */ /* 0x000fe20000410000 */
[----:B--2---:R-:W-:Y:S01]  /*8e20*/  FADD.FTZ R14, R11, R8 ;  /* 0x000000080b0e7221 */ /* 0x004fe20000010000 */
[----:B------:R-:W-:-:S04]  /*8e30*/  IMAD.MOV.U32 R8, RZ, RZ, -0x800000 ;  /* 0xff800000ff087424 */ /* 0x000fc800078e00ff */
[----:B------:R-:W-:Y:S01]  /*8e40*/  FSETP.NE.FTZ.AND P2, PT, R14, RZ, PT ;  /* 0x000000ff0e00720b */ /* 0x000fe20003f55000 */
        /* <DEDUP_REMOVED lines=64> */
[----:B------:R-:W0:Y:S01]  /*9250*/  @P2 MUFU.LG2 R11, R14 ;  /* 0x0000000e000b2308 */ /* 0x000e220000000c00 */
[----:B------:R-:W-:-:S07]  /*9260*/  @P2 FMUL.FTZ R20, R20, 0.69314718246459960938 ;  /* 0x3f31721814142820 */ /* 0x000fce0000410000 */
[----:B------:R-:W2:Y:S08]  /*9270*/  @P1 MUFU.LG2 R7, R13 ;  /* 0x0000000d00071308 */ /* 0x000eb00000000c00 */
[----:B------:R-:W3:Y:S01]  /*9280*/  @P2 MUFU.RCP R0, R14 ;  /* 0x0000000e00002308 */ /* 0x000ee20000001000 */
[----:B0-----:R-:W-:-:S04]  /*9290*/  @P2 FMUL.FTZ R11, R11, 0.69314718246459960938 ;  /* 0x3f3172180b0b2820 */ /* 0x001fc80000410000 */
[----:B------:R-:W-:Y:S01]  /*92a0*/  @P2 FFMA.FTZ R3, R20, R4, R11 ;  /* 0x0000000414032223 */ /* 0x000fe2000001000b */
[----:B--2---:R-:W-:-:S04]  /*92b0*/  @P1 FMUL.FTZ R7, R7, 0.69314718246459960938 ;  /* 0x3f31721807071820 */ /* 0x004fc80000410000 */
[----:B------:R-:W-:Y:S01]  /*92c0*/  @P1 FFMA.FTZ R8, R6, R5, R7 ;  /* 0x0000000506081223 */ /* 0x000fe20000010007 */
        /* <DEDUP_REMOVED lines=64> */
.L_x_13839:
        /* <DEDUP_REMOVED lines=99> */
[----:B------:R-:W-:-:S02]  /*9d00*/  LOP3.LUT R46, R46, R183, RZ, 0x3c, !PT ;  /* 0x000000b72e2e7212 */ /* 0x000fc400078e3cff */
[----:B------:R-:W-:Y:S02]  /*9d10*/  SHF.R.U64 R78, R78, 0x3, RZ ;  /* 0x000000034e4e7819 */ /* 0x000fe400000012ff */
[----:B------:R-:W-:Y:S02]  /*9d20*/  LOP3.LUT R12, R6, 0x380, RZ, 0xc0, !PT ;  /* 0x00000380060c7812 */ /* 0x000fe400078ec0ff */
[----:B------:R-:W-:Y:S02]  /*9d30*/  LOP3.LUT R107, R174, 0x380, RZ, 0xc0, !PT ;  /* 0x00000380ae6b7812 */ /* 0x000fe400078ec0ff */
[----:B------:R-:W-:Y:S02]  /*9d40*/  MOV R15, R14 ;  /* 0x0000000e000f7202 */ /* 0x000fe40000000f00 */
[----:B------:R-:W-:Y:S02]  /*9d50*/  LOP3.LUT R54, R54, R185, RZ, 0x3c, !PT ;  /* 0x000000b936367212 */ /* 0x000fe400078e3cff */
[----:B------:R-:W-:-:S02]  /*9d60*/  SHF.R.U64 R86, R86, 0x3, RZ ;  /* 0x0000000356567819 */ /* 0x000fc400000012ff */
[----:B------:R-:W-:Y:S02]  /*9d70*/  MOV R20, R20 ;  /* 0x0000001400147202 */ /* 0x000fe40000000f00 */
[----:B------:R-:W-:Y:S02]  /*9d80*/  LOP3.LUT R62, R62, R187, RZ, 0x3c, !PT ;  /* 0x000000bb3e3e7212 */ /* 0x000fe400078e3cff */
[----:B------:R-:W-:Y:S02]  /*9d90*/  SHF.R.U64 R94, R94, 0x3, RZ ;  /* 0x000000035e5e7819 */ /* 0x000fe400000012ff */
[----:B------:R-:W-:Y:S02]  /*9da0*/  LOP3.LUT R102, R173, 0x380, RZ, 0xc0, !PT ;  /* 0x00000380ad667812 */ /* 0x000fe400078ec0ff */
[----:B------:R-:W-:Y:S01]  /*9db0*/  MOV R30, R30 ;  /* 0x0000001e001e7202 */ /* 0x000fe20000000f00 */
[----:B------:R-:W-:Y:S01]  /*9dc0*/  STSM.16.M88.4 [R106], R24 ;  /* 0x000000186a007844 */ /* 0x000fe20000000200 */
[----:B------:R-:W-:-:S02]  /*9dd0*/  LOP3.LUT R70, R70, R189, RZ, 0x3c, !PT ;  /* 0x000000bd46467212 */ /* 0x000fc400078e3cff */
[----:B------:R-:W-:Y:S01]  /*9de0*/  LOP3.LUT R98, R98, R197, RZ, 0x3c, !PT ;  /* 0x000000c562627212 */ /* 0x000fe200078e3cff */
[----:B------:R-:W-:Y:S01]  /*9df0*/  STSM.16.M88.4 [R15], R32 ;  /* 0x000000200f007844 */ /* 0x000fe20000000200 */
[----:B------:R-:W-:Y:S02]  /*9e00*/  MOV R38, R38 ;  /* 0x0000002600267202 */ /* 0x000fe40000000f00 */
[----:B------:R-:W-:Y:S01]  /*9e10*/  F2FP.F16.F32.PACK_AB R59, R157, R59 ;  /* 0x0000003b9d3b723e */ /* 0x000fe200000000ff */
[----:B------:R-:W-:Y:S01]  /*9e20*/  STSM.16.M88.4 [R20], R40 ;  /* 0x0000002814007844 */ /* 0x000fe20000000200 */
[----:B------:R-:W-:Y:S02]  /*9e30*/  F2FP.F16.F32.PACK_AB R65, R156, R66 ;  /* 0x000000429c41723e */ /* 0x000fe400000000ff */
[----:B------:R-:W-:Y:S01]  /*9e40*/  F2FP.F16.F32.PACK_AB R72, R73, R72 ;  /* 0x000000484948723e */ /* 0x000fe200000000ff */
[----:B------:R-:W-:Y:S01]  /*9e50*/  STSM.16.M88.4 [R30], R48 ;  /* 0x000000301e007844 */ /* 0x000fe20000000200 */
[----:B------:R-:W-:-:S02]  /*9e60*/  LOP3.LUT R78, R78, R191, RZ, 0x3c, !PT ;  /* 0x000000bf4e4e7212 */ /* 0x000fc400078e3cff */
[----:B------:R-:W-:Y:S01]  /*9e70*/  SHF.R.U64 R29, R12, 0x3, RZ ;  /* 0x000000030c1d7819 */ /* 0x000fe200000012ff */
        /* <DEDUP_REMOVED lines=15> */
[----:B------:R-:W-:Y:S02]  /*9f70*/  LOP3.LUT R94, R94, R195, RZ, 0x3c, !PT ;  /* 0x000000c35e5e7212 */ /* 0x000fe400078e3cff */
[----:B------:R-:W-:Y:S02]  /*9f80*/  SHF.R.U64 R12, R102, 0x3, RZ ;  /* 0x00000003660c7819 */ /* 0x000fe400000012ff */
[----:B------:R-:W-:Y:S02]  /*9f90*/  MOV R62, R62 ;  /* 0x0000003e003e7202 */ /* 0x000fe40000000f00 */
[----:B------:R-:W-:Y:S02]  /*9fa0*/  F2FP.F16.F32.PACK_AB R82, R85, R84 ;  /* 0x000000545552723e */ /* 0x000fe400000000ff */
[----:B------:R-:W-:-:S02]  /*9fb0*/  F2FP.F16.F32.PACK_AB R83, R9, R83 ;  /* 0x000000530953723e */ /* 0x000fc400000000ff */
[----:B------:R-:W-:Y:S02]  /*9fc0*/  F2FP.F16.F32.PACK_AB R89, R91, R90 ;  /* 0x0000005a5b59723e */ /* 0x000fe400000000ff */
[----:B------:R-:W-:Y:S01]  /*9fd0*/  MOV R70, R70 ;  /* 0x0000004600467202 */ /* 0x000fe20000000f00 */
[----:B------:R0:W-:Y:S01]  /*9fe0*/  STSM.16.M88.4 [R62], R80 ;  /* 0x000000503e007844 */ /* 0x0001e20000000200 */
[----:B------:R-:W-:Y:S02]  /*9ff0*/  MOV R14, R98 ;  /* 0x00000062000e7202 */ /* 0x000fe40000000f00 */
[----:B------:R-:W-:Y:S02]  /*a000*/  F2FP.F16.F32.PACK_AB R90, R93, R92 ;  /* 0x0000005c5d5a723e */ /* 0x000fe400000000ff */
[----:B------:R-:W-:Y:S02]  /*a010*/  F2FP.F16.F32.PACK_AB R91, R166, R165 ;  /* 0x000000a5a65b723e */ /* 0x000fe400000000ff */
[----:B------:R-:W-:-:S02]  /*a020*/  F2FP.F16.F32.PACK_AB R96, R97, R96 ;  /* 0x000000606160723e */ /* 0x000fc400000000ff */
[----:B------:R-:W-:Y:S01]  /*a030*/  LOP3.LUT R102, R29, R6, RZ, 0x3c, !PT ;  /* 0x000000061d667212 */ /* 0x000fe200078e3cff */
[----:B------:R-:W-:Y:S01]  /*a040*/  STSM.16.M88.4 [R70], R88 ;  /* 0x0000005846007844 */ /* 0x000fe20000000200 */
[----:B------:R-:W-:Y:S02]  /*a050*/  LOP3.LUT R10, R107, R174, RZ, 0x3c, !PT ;  /* 0x000000ae6b0a7212 */ /* 0x000fe400078e3cff */
[----:B------:R-:W-:Y:S02]  /*a060*/  MOV R78, R78 ;  /* 0x0000004e004e7202 */ /* 0x000fe40000000f00 */
[----:B------:R-:W-:Y:S02]  /*a070*/  F2FP.F16.F32.PACK_AB R97, R168, R167 ;  /* 0x000000a7a861723e */ /* 0x000fe400000000ff */
[----:B------:R-:W-:Y:S02]  /*a080*/  F2FP.F16.F32.PACK_AB R104, R105, R104 ;  /* 0x000000686968723e */ /* 0x000fe400000000ff */
[----:B------:R-:W-:-:S02]  /*a090*/  F2FP.F16.F32.PACK_AB R112, R113, R112 ;  /* 0x000000707170723e */ /* 0x000fc400000000ff */
[----:B------:R-:W-:Y:S02]  /*a0a0*/  F2FP.F16.F32.PACK_AB R120, R121, R120 ;  /* 0x000000787978723e */ /* 0x000fe400000000ff */
[----:B------:R-:W-:Y:S02]  /*a0b0*/  F2FP.F16.F32.PACK_AB R128, R129, R128 ;  /* 0x000000808180723e */ /* 0x000fe400000000ff */
[----:B------:R-:W-:Y:S02]  /*a0c0*/  F2FP.F16.F32.PACK_AB R136, R137, R136 ;  /* 0x000000888988723e */ /* 0x000fe400000000ff */
[----:B------:R-:W-:Y:S01]  /*a0d0*/  F2FP.F16.F32.PACK_AB R144, R145, R144 ;  /* 0x000000909190723e */ /* 0x000fe200000000ff */
[----:B------:R-:W-:Y:S01]  /*a0e0*/  ULDC UR7, c[0x0][0xa88] ;  /* 0x0002a20000077ab9 */ /* 0x000fe20000000800 */
[----:B------:R-:W-:Y:S01]  /*a0f0*/  F2FP.F16.F32.PACK_AB R98, R101, R100 ;  /* 0x000000646562723e */ /* 0x000fe200000000ff */
[----:B------:R-:W-:Y:S01]  /*a100*/  UMOV UR4, URZ ;  /* 0x0000003f00047c82 */ /* 0x000fe20008000000 */
[----:B------:R-:W-:Y:S01]  /*a110*/  F2FP.F16.F32.PACK_AB R99, R170, R169 ;  /* 0x000000a9aa63723e */ /* 0x000fe200000000ff */
[----:B0-----:R-:W0:Y:S01]  /*a120*/  LDC R81, c[0x0][0xbe8] ;  /* 0x0002fa00ff517b82 */ /* 0x001e220000000800 */
[----:B------:R-:W-:-:S02]  /*a130*/  MOV R86, R86 ;  /* 0x0000005600567202 */ /* 0x000fc40000000f00 */
[----:B------:R-:W-:Y:S01]  /*a140*/  F2FP.F16.F32.PACK_AB R105, R172, R171 ;  /* 0x000000abac69723e */ /* 0x000fe200000000ff */
[----:B------:R-:W-:Y:S01]  /*a150*/  STSM.16.M88.4 [R78], R96 ;  /* 0x000000604e007844 */ /* 0x000fe20000000200 */
        /* <DEDUP_REMOVED lines=13> */
[----:B------:R-:W-:Y:S01]  /*a230*/  MOV R102, R102 ;  /* 0x0000006600667202 */ /* 0x000fe20000000f00 */
[----:B------:R1:W-:Y:S01]  /*a240*/  STSM.16.M88.4 [R14], R120 ;  /* 0x000000780e007844 */ /* 0x0003e20000000200 */
[----:B------:R-:W-:Y:S02]  /*a250*/  F2FP.F16.F32.PACK_AB R130, R133, R132 ;  /* 0x000000848582723e */ /* 0x000fe400000000ff */
        /* <DEDUP_REMOVED lines=14> */
[----:B------:R-:W-:-:S03]  /*a340*/  PLOP3.LUT P0, PT, PT, PT, UP0, 0x80, 0x0 ;  /* 0x000000000000781c */ /* 0x000fc60003f0f008 */
[----:B------:R2:W-:Y:S01]  /*a350*/  STSM.16.M88.4 [R12], R144 ;  /* 0x000000900c007844 */ /* 0x0005e20000000200 */
[----:B------:R-:W-:Y:S09]  /*a360*/  BAR.SYNC.DEFER_BLOCKING 0x1, 0x100 ;  /* 0x0044000000007b1d */ /* 0x000ff20000010000 */
[----:B------:R-:W3:Y:S01]  /*a370*/  @P0 LDG.E R0, desc[UR40][R10.64] ;  /* 0x000000280a000981 */ /* 0x000ee2000c1e1900 */
[----:B------:R-:W-:Y:S01]  /*a380*/  UISETP.NE.U32.AND UP1, UPT, UR8, URZ, UPT ;  /* 0x0000003f0800728c */ /* 0x000fe2000bf25070 */
[----:B0-----:R-:W-:-:S03]  /*a390*/  ISETP.NE.AND P1, PT, R81, 0x1, PT ;  /* 0x000000015100780c */ /* 0x001fc60003f25270 */
[----:B------:R-:W-:-:S06]  /*a3a0*/  UISETP.NE.AND.EX UP1, UPT, UR9, URZ, UPT, UP1 ;  /* 0x0000003f0900728c */ /* 0x000fcc000bf25310 */
[----:B------:R-:W-:-:S04]  /*a3b0*/  PLOP3.LUT P2, PT, PT, PT, UP1, 0x80, 0x0 ;  /* 0x000000000000781c */ /* 0x000fc80003f4f018 */
[----:B------:R-:W0:Y:S01]  /*a3c0*/  @P1 LDC R9, c[0x0][0xbec] ;  /* 0x0002fb00ff091b82 */ /* 0x000e220000000800 */
[----:B------:R-:W-:-:S04]  /*a3d0*/  @UP1 ULEA UR8, UP2, UR46, UR8, 0x2 ;  /* 0x000000082e081291 */ /* 0x000fc8000f84103f */
[----:B------:R-:W-:Y:S02]  /*a3e0*/  @UP1 ULEA.HI.X UR9, UR46, UR9, UR45, 0x2, UP2 ;  /* 0x000000092e091291 */ /* 0x000fe400090f142d */
[----:B-1----:R-:W-:Y:S01]  /*a3f0*/  IMAD.U32 R14, RZ, RZ, UR8 ;  /* 0x00000008ff0e7e24 */ /* 0x002fe2000f8e00ff */
[----:B------:R-:W1:Y:S03]  /*a400*/  @P1 LDC R13, c[0x0][0xbf0] ;  /* 0x0002fc00ff0d1b82 */ /* 0x000e660000000800 */
        /* <DEDUP_REMOVED lines=9> */
.L_x_13872:
[----:B------:R-:W-:Y:S01]  /*a4a0*/  USHF.R.S32.HI UR14, URZ, 0x1f, UR43 ;  /* 0x0000001f3f0e7899 */ /* 0x000fe2000801142b */
[----:B--2---:R-:W-:Y:S01]  /*a4b0*/  VIADD R12, R16, UR39 ;  /* 0x00000027100c7c36 */ /* 0x004fe20008000000 */
[----:B------:R-:W-:Y:S01]  /*a4c0*/  ULDC.64 UR12, c[0x0][0xb90] ;  /* 0x0002e400000c7ab9 */ /* 0x000fe20000000a00 */
[----:B------:R-:W-:Y:S01]  /*a4d0*/  USHF.R.S32.HI UR11, URZ, 0x1f, UR4 ;  /* 0x0000001f3f0b7899 */ /* 0x000fe20008011404 */
[----:B------:R-:W-:Y:S01]  /*a4e0*/  VIADD R26, R203, UR39 ;  /* 0x00000027cb1a7c36 */ /* 0x000fe20008000000 */
        /* <DEDUP_REMOVED lines=9> */
[----:B------:R-:W-:Y:S01]  /*a580*/  IMAD R9, R200, 0x40, R2 ;  /* 0x00000040c8097824 */ /* 0x000fe200078e0202 */
[----:B------:R-:W-:Y:S01]  /*a590*/  ULDC.64 UR12, c[0x0][0xb98] ;  /* 0x0002e600000c7ab9 */ /* 0x000fe20000000a00 */
[----:B------:R-:W-:Y:S01]  /*a5a0*/  UIADD3 UR9, UR9, UR7, URZ ;  /* 0x0000000709097290 */ /* 0x000fe2000fffe03f */
[----:B------:R-:W-:Y:S01]  /*a5b0*/  IMAD.MOV R6, RZ, RZ, -R10 ;  /* 0x000000ffff067224 */ /* 0x000fe200078e0a0a */
[----:B------:R-:W-:Y:S01]  /*a5c0*/  UIMAD UR7, UR45, UR12, URZ ;  /* 0x0000000c2d0772a4 */ /* 0x000fe2000f8e023f */
[----:B------:R-:W-:Y:S01]  /*a5d0*/  IMAD.WIDE R4, R9, 0x2, R4 ;  /* 0x0000000209047825 */ /* 0x000fe200078e0204 */
[----:B------:R-:W-:Y:S01]  /*a5e0*/  UIMAD.WIDE.U32 UR8, UR46, UR12, UR8 ;  /* 0x0000000c2e0872a5 */ /* 0x000fe2000f8e0008 */
[----:B------:R-:W-:Y:S01]  /*a5f0*/  SHF.R.S32.HI R11, RZ, 0x1f, R10 ;  /* 0x0000001fff0b7819 */ /* 0x000fe2000001140a */
[----:B------:R-:W-:Y:S01]  /*a600*/  UIMAD UR7, UR46, UR13, UR7 ;  /* 0x0000000d2e0772a4 */ /* 0x000fe2000f8e0207 */
[----:B------:R-:W-:Y:S01]  /*a610*/  IMAD R9, R81, R6, R12 ;  /* 0x0000000651097224 */ /* 0x000fe200078e020c */
[----:B------:R-:W-:Y:S01]  /*a620*/  IADD3 R37, P2, R4, 0x5000, RZ ;  /* 0x0000500004257810 */ /* 0x000fe20007f5e0ff */
[----:B-----5:R-:W-:Y:S01]  /*a630*/  IMAD R85, R0, R81, RZ ;  /* 0x0000005100557224 */ /* 0x020fe200078e02ff */
[----:B------:R-:W-:Y:S01]  /*a640*/  IADD3 R10, P0, R10, UR8, RZ ;  /* 0x000000080a0a7c10 */ /* 0x000fe2000ff1e0ff */
[----:B------:R-:W-:Y:S01]  /*a650*/  ULDC.64 UR12, c[0x0][0xaa0] ;  /* 0x0002a800000c7ab9 */ /* 0x000fe20000000a00 */
[----:B------:R-:W-:Y:S01]  /*a660*/  IMAD.U32 R12, RZ, RZ, UR7 ;  /* 0x00000007ff0c7e24 */ /* 0x000fe2000f8e00ff */
[----:B------:R-:W-:-:S02]  /*a670*/  SHF.R.S32.HI R6, RZ, 0x1f, R9 ;  /* 0x0000001fff067819 */ /* 0x000fc40000011409 */
[C---:B------:R-:W-:Y:S02]  /*a680*/  IADD3 R25, P5, R4.reuse, 0x1000, RZ ;  /* 0x0000100004197810 */ /* 0x040fe40007fbe0ff */
[----:B------:R-:W-:Y:S01]  /*a690*/  IADD3.X R11, R11, UR9, R12, P0, !PT ;  /* 0x000000090b0b7c10 */ /* 0x000fe200087fe40c */
[----:B------:R-:W-:Y:S01]  /*a6a0*/  ULDC.64 UR8, c[0x0][0xb88] ;  /* 0x0002e20000087ab9 */ /* 0x000fe20000000a00 */
[----:B------:R-:W-:Y:S01]  /*a6b0*/  IADD3 R29, P4, R4, 0x2000, RZ ;  /* 0x00002000041d7810 */ /* 0x000fe20007f9e0ff */
[----:B------:R-:W-:Y:S01]  /*a6c0*/  IMAD R6, R6, UR8, RZ ;  /* 0x0000000806067c24 */ /* 0x000fe2000f8e02ff */
[----:B------:R-:W-:Y:S01]  /*a6d0*/  LOP3.LUT R36, R37, 0x380, RZ, 0xc0, !PT ;  /* 0x0000038025247812 */ /* 0x000fe200078ec0ff */
[----:B------:R-:W-:Y:S01]  /*a6e0*/  IMAD.WIDE.U32 R10, R9, UR8, R10 ;  /* 0x00000008090a7c25 */ /* 0x000fe2000f8e000a */
[----:B------:R-:W-:Y:S02]  /*a6f0*/  LOP3.LUT R24, R25, 0x380, RZ, 0xc0, !PT ;  /* 0x0000038019187812 */ /* 0x000fe400078ec0ff */
[----:B------:R-:W-:Y:S01]  /*a700*/  LOP3.LUT R28, R29, 0x380, RZ, 0xc0, !PT ;  /* 0x000003801d1c7812 */ /* 0x000fe200078ec0ff */
[----:B------:R-:W-:Y:S01]  /*a710*/  IMAD R13, R9, UR9, R6 ;  /* 0x00000009090d7c24 */ /* 0x000fe2000f8e0206 */
[----:B------:R-:W-:Y:S01]  /*a720*/  ULDC.64 UR8, c[0x0][0xb50] ;  /* 0x0002d40000087ab9 */ /* 0x000fe20000000a00 */
[----:B------:R-:W-:Y:S01]  /*a730*/  SHF.R.U64 R36, R36, 0x3, RZ ;  /* 0x0000000324247819 */ /* 0x000fe200000012ff */
[----:B------:R-:W-:Y:S01]  /*a740*/  VIADD R6, R26, 0x8 ;  /* 0x000000081a067836 */ /* 0x000fe20000000000 */
[----:B------:R-:W-:Y:S01]  /*a750*/  LEA R12, P0, R10, UR8, 0x2 ;  /* 0x000000080a0c7c11 */ /* 0x000fe2000f8010ff */
[----:B------:R-:W-:Y:S01]  /*a760*/  IMAD.IADD R9, R11, 0x1, R13 ;  /* 0x000000010b097824 */ /* 0x000fe200078e020d */
[----:B------:R-:W-:-:S02]  /*a770*/  IADD3 R57, P3, R4, 0x4000, RZ ;  /* 0x0000400004397810 */ /* 0x000fc40007f7e0ff */
[----:B------:R-:W-:Y:S01]  /*a780*/  SHF.R.U64 R24, R24, 0x3, RZ ;  /* 0x0000000318187819 */ /* 0x000fe200000012ff */
[----:B------:R-:W-:Y:S01]  /*a790*/  SHFL.IDX PT, R20, R12, RZ, 0x1c1f ;  /* 0x001c1fff0c147589 */ /* 0x000fe200000e0000 */
[----:B------:R-:W-:Y:S02]  /*a7a0*/  LEA.HI.X R14, R10, UR9, R9, 0x2, P0 ;  /* 0x000000090a0e7c11 */ /* 0x000fe400080f1409 */
[----:B------:R-:W-:Y:S01]  /*a7b0*/  IADD3 R33, P0, R4, 0x3000, RZ ;  /* 0x0000300004217810 */ /* 0x000fe20007f1e0ff */
[----:B------:R-:W-:Y:S01]  /*a7c0*/  SHFL.IDX PT, R50, R12, 0x1, 0x1c1f ;  /* 0x003c1f000c327f89 */ /* 0x000fe200000e0000 */
[----:B------:R-:W-:Y:S02]  /*a7d0*/  SHF.R.U64 R28, R28, 0x3, RZ ;  /* 0x000000031c1c7819 */ /* 0x000fe400000012ff */
[----:B------:R-:W-:Y:S01]  /*a7e0*/  LOP3.LUT R32, R33, 0x380, RZ, 0xc0, !PT ;  /* 0x0000038021207812 */ /* 0x000fe200078ec0ff */
[----:B------:R-:W0:Y:S01]  /*a7f0*/  SHFL.IDX PT, R21, R14, RZ, 0x1c1f ;  /* 0x001c1fff0e157589 */ /* 0x000e2200000e0000 */
[----:B------:R-:W-:Y:S01]  /*a800*/  LOP3.LUT R36, R36, R37, RZ, 0x3c, !PT ;  /* 0x0000002524247212 */ /* 0x000fe200078e3cff */
[----:B------:R-:W-:Y:S01]  /*a810*/  IMAD.X R37, RZ, RZ, R5, P2 ;  /* 0x000000ffff257224 */ /* 0x000fe200010e0605 */
[----:B------:R-:W-:Y:S01]  /*a820*/  SHF.R.U64 R32, R32, 0x3, RZ ;  /* 0x0000000320207819 */ /* 0x000fe200000012ff */
[----:B------:R-:W1:Y:S01]  /*a830*/  SHFL.IDX PT, R51, R14, 0x1, 0x1c1f ;  /* 0x003c1f000e337f89 */ /* 0x000e6200000e0000 */
[----:B------:R-:W-:-:S02]  /*a840*/  LOP3.LUT R56, R57, 0x380, RZ, 0xc0, !PT ;  /* 0x0000038039387812 */ /* 0x000fc400078ec0ff */
[----:B------:R-:W-:Y:S01]  /*a850*/  LOP3.LUT R32, R32, R33, RZ, 0x3c, !PT ;  /* 0x0000002120207212 */ /* 0x000fe200078e3cff */
[--C-:B------:R-:W-:Y:S01]  /*a860*/  IMAD.X R33, RZ, RZ, R5.reuse, P0 ;  /* 0x000000ffff217224 */ /* 0x100fe200000e0605 */
[----:B------:R-:W-:Y:S02]  /*a870*/  IADD3 R61, P0, R4, 0x9000, RZ ;  /* 0x00009000043d7810 */ /* 0x000fe40007f1e0ff */
[----:B------:R-:W-:Y:S01]  /*a880*/  LOP3.LUT R24, R24, R25, RZ, 0x3c, !PT ;  /* 0x0000001918187212 */ /* 0x000fe200078e3cff */
[--C-:B------:R-:W-:Y:S01]  /*a890*/  IMAD.X R25, RZ, RZ, R5.reuse, P5 ;  /* 0x000000ffff197224 */ /* 0x100fe200028e0605 */
[----:B------:R-:W-:Y:S01]  /*a8a0*/  LOP3.LUT R28, R28, R29, RZ, 0x3c, !PT ;  /* 0x0000001d1c1c7212 */ /* 0x000fe200078e3cff */
[----:B------:R-:W-:Y:S01]  /*a8b0*/  IMAD.X R29, RZ, RZ, R5, P4 ;  /* 0x000000ffff1d7224 */ /* 0x000fe200020e0605 */
[----:B------:R-:W-:Y:S02]  /*a8c0*/  LOP3.LUT R60, R61, 0x380, RZ, 0xc0, !PT ;  /* 0x000003803d3c7812 */ /* 0x000fe400078ec0ff */
[----:B------:R-:W-:-:S02]  /*a8d0*/  IADD3 R11, P2, R4, 0xb000, RZ ;  /* 0x0000b000040b7810 */ /* 0x000fc40007f5e0ff */
[C---:B------:R-:W-:Y:S02]  /*a8e0*/  IADD3 R41, P6, R4.reuse, 0x6000, RZ ;  /* 0x0000600004297810 */ /* 0x040fe40007fde0ff */
[C---:B------:R-:W-:Y:S02]  /*a8f0*/  IADD3 R45, P5, R4.reuse, 0x7000, RZ ;  /* 0x00007000042d7810 */ /* 0x040fe40007fbe0ff */
[----:B------:R-:W-:Y:S02]  /*a900*/  IADD3 R69, P4, R4, 0x8000, RZ ;  /* 0x0000800004457810 */ /* 0x000fe40007f9e0ff */
[----:B------:R-:W-:Y:S02]  /*a910*/  SHF.R.U64 R56, R56, 0x3, RZ ;  /* 0x0000000338387819 */ /* 0x000fe400000012ff */
[----:B------:R-:W-:Y:S02]  /*a920*/  SHF.R.U64 R60, R60, 0x3, RZ ;  /* 0x000000033c3c7819 */ /* 0x000fe400000012ff */
[----:B------:R-:W-:-:S02]  /*a930*/  LOP3.LUT R10, R11, 0x380, RZ, 0xc0, !PT ;  /* 0x000003800b0a7812 */ /* 0x000fc400078ec0ff */
[----:B------:R-:W-:Y:S02]  /*a940*/  LOP3.LUT R40, R41, 0x380, RZ, 0xc0, !PT ;  /* 0x0000038029287812 */ /* 0x000fe400078ec0ff */
[----:B------:R-:W-:Y:S02]  /*a950*/  LOP3.LUT R44, R45, 0x380, RZ, 0xc0, !PT ;  /* 0x000003802d2c7812 */ /* 0x000fe400078ec0ff */
[----:B------:R-:W-:Y:S02]  /*a960*/  LOP3.LUT R68, R69, 0x380, RZ, 0xc0, !PT ;  /* 0x0000038045447812 */ /* 0x000fe400078ec0ff */
[----:B------:R-:W-:Y:S01]  /*a970*/  LOP3.LUT R56, R56, R57, RZ, 0x3c, !PT ;  /* 0x0000003938387212 */ /* 0x000fe200078e3cff */
[--C-:B------:R-:W-:Y:S01]  /*a980*/  IMAD.X R57, RZ, RZ, R5.reuse, P3 ;  /* 0x000000ffff397224 */ /* 0x100fe200018e0605 */
[----:B------:R-:W-:Y:S01]  /*a990*/  LOP3.LUT R60, R60, R61, RZ, 0x3c, !PT ;  /* 0x0000003d3c3c7212 */ /* 0x000fe200078e3cff */
[----:B------:R-:W-:Y:S01]  /*a9a0*/  IMAD.X R61, RZ, RZ, R5, P0 ;  /* 0x000000ffff3d7224 */ /* 0x000fe200000e0605 */
[----:B------:R-:W-:-:S02]  /*a9b0*/  SHF.R.U64 R10, R10, 0x3, RZ ;  /* 0x000000030a0a7819 */ /* 0x000fc400000012ff */
[----:B------:R-:W-:Y:S02]  /*a9c0*/  IADD3 R49, P3, R4, 0xa000, RZ ;  /* 0x0000a00004317810 */ /* 0x000fe40007f7e0ff */
        /* <DEDUP_REMOVED lines=36> */
[----:B------:R-:W-:Y:S01]  /*ac10*/  UIMAD UR7, UR4, UR13, UR7 ;  /* 0x0000000d040772a4 */ /* 0x000fe2000f8e0207 */
[----:B------:R-:W-:Y:S01]  /*ac20*/  LOP3.LUT R4, R13, R4, RZ, 0x3c, !PT ;  /* 0x000000040d047212 */ /* 0x000fe200078e3cff */
[----:B------:R-:W-:Y:S01]  /*ac30*/  ULDC.64 UR10, c[0x0][0xae8] ;  /* 0x0002ba00000a7ab9 */ /* 0x000fe20000000a00 */
        /* <DEDUP_REMOVED lines=8> */
[----:B------:R-:W-:-:S02]  /*acc0*/  UIADD3 UR9, UR9, UR7, URZ ;  /* 0x0000000709097290 */ /* 0x000fc4000fffe03f */
[----:B------:R-:W-:Y:S01]  /*acd0*/  UIMAD UR4, UR14, UR10, URZ ;  /* 0x0000000a0e0472a4 */ /* 0x000fe2000f8e023f */
[----:B------:R-:W-:Y:S01]  /*ace0*/  SHF.R.U64 R0, R0, 0x3, RZ ;  /* 0x0000000300007819 */ /* 0x000fe200000012ff */
[----:B------:R-:W5:Y:S03]  /*acf0*/  LD.E.128 R24, desc[UR40][R24.64] ;  /* 0x0000002818187980 */ /* 0x000f66000c101d00 */
[----:B------:R-:W-:Y:S01]  /*ad00*/  LOP3.LUT R52, R0, R9, RZ, 0x3c, !PT ;  /* 0x0000000900347212 */ /* 0x000fe200078e3cff */
[----:B--2---:R-:W2:Y:S01]  /*ad10*/  @P1 LDC R5, c[0x0][0xbec] ;  /* 0x0002fb00ff051b82 */ /* 0x004ea20000000800 */
[----:B------:R-:W-:Y:S01]  /*ad20*/  IMAD R0, R23, 0x20, R200 ;  /* 0x0000002017007824 */ /* 0x000fe200078e02c8 */
[----:B------:R-:W-:Y:S01]  /*ad30*/  UIMAD UR4, UR43, UR11, UR4 ;  /* 0x0000000b2b0472a4 */ /* 0x000fe2000f8e0204 */
[----:B------:R-:W5:Y:S01]  /*ad40*/  LD.E.128 R28, desc[UR40][R28.64] ;  /* 0x000000281c1c7980 */ /* 0x000f62000c101d00 */
[----:B------:R-:W-:Y:S01]  /*ad50*/  UIMAD.WIDE.U32 UR8, UR43, UR10, UR8 ;  /* 0x0000000a2b0872a5 */ /* 0x000fe2000f8e0008 */
[----:B------:R-:W-:-:S02]  /*ad60*/  VIADD R20, R0, UR39 ;  /* 0x0000002700147c36 */ /* 0x000fc40008000000 */
[----:B------:R-:W-:Y:S01]  /*ad70*/  ULDC.64 UR10, c[0x0][0xaf0] ;  /* 0x0002bc00000a7ab9 */ /* 0x000fe20000000a00 */
[----:B------:R-:W-:Y:S01]  /*ad80*/  UIADD3 UR9, UR9, UR4, URZ ;  /* 0x0000000409097290 */ /* 0x000fe2000fffe03f */
[----:B------:R-:W5:Y:S01]  /*ad90*/  LD.E.128 R32, desc[UR40][R32.64] ;  /* 0x0000002820207980 */ /* 0x000f62000c101d00 */
[----:B------:R-:W-:Y:S01]  /*ada0*/  UIMAD UR4, UR45, UR10, URZ ;  /* 0x0000000a2d0472a4 */ /* 0x000fe2000f8e023f */
[----:B-1----:R-:W-:Y:S01]  /*adb0*/  IMAD.MOV.U32 R3, RZ, RZ, R20 ;  /* 0x000000ffff037224 */ /* 0x002fe200078e0014 */
[----:B------:R-:W-:Y:S01]  /*adc0*/  UIMAD.WIDE.U32 UR8, UR46, UR10, UR8 ;  /* 0x0000000a2e0872a5 */ /* 0x000fe2000f8e0008 */
[----:B------:R-:W5:Y:S01]  /*add0*/  LD.E.128 R56, desc[UR40][R56.64] ;  /* 0x0000002838387980 */ /* 0x000f62000c101d00 */
[----:B------:R-:W-:-:S03]  /*ade0*/  UIMAD UR4, UR46, UR11, UR4 ;  /* 0x0000000b2e0472a4 */ /* 0x000fc6000f8e0204 */
[----:B------:R-:W-:Y:S01]  /*adf0*/  ULDC.64 UR10, c[0x0][0xae0] ;  /* 0x0002b800000a7ab9 */ /* 0x000fe20000000a00 */
[----:B------:R-:W5:Y:S04]  /*ae00*/  LD.E.128 R36, desc[UR40][R36.64] ;  /* 0x0000002824247980 */ /* 0x000f68000c101d00 */
[----:B------:R-:W5:Y:S01]  /*ae10*/  LD.E.128 R40, desc[UR40][R40.64] ;  /* 0x0000002828287980 */ /* 0x000f62000c101d00 */
[----:B--2---:R-:W-:-:S03]  /*ae20*/  @P1 IMAD.HI.U32 R0, R20, R5, RZ ;  /* 0x0000000514001227 */ /* 0x004fc600078e00ff */
[----:B------:R-:W5:Y:S02]  /*ae30*/  LD.E.128 R44, desc[UR40][R44.64] ;  /* 0x000000282c2c7980 */ /* 0x000f64000c101d00 */
[----:B0-----:R-:W-:Y:S01]  /*ae40*/  @P1 SHF.R.U32.HI R3, RZ, R21, R0 ;  /* 0x00000015ff031219 */ /* 0x001fe20000011600 */
        /* <DEDUP_REMOVED lines=64> */
.L_x_13874:
[----:B------:R-:W-:Y:S05]  /*b250*/  BSYNC B1 ;  /* 0x0000000000017941 */ /* 0x000fea0003800000 */
.L_x_13873:
        /* <DEDUP_REMOVED lines=21> */
.L_x_13876:
[----:B------:R-:W-:Y:S05]  /*b3b0*/  BSYNC B1 ;  /* 0x0000000000017941 */ /* 0x000fea0003800000 */
.L_x_13875:
        /* <DEDUP_REMOVED lines=21> */
.L_x_13878:
[----:B------:R-:W-:Y:S05]  /*b510*/  BSYNC B1 ;  /* 0x0000000000017941 */ /* 0x000fea0003800000 */
.L_x_13877:
[----:B------:R-:W-:Y:S01]  /*b520*/  VIADD R0, R84, 0x60 ;  /* 0x0000006054007836 */ /* 0x000fe20000000000 */
[----:B0--3--:R-:W0:Y:S04]  /*b530*/  SHFL.IDX PT, R3, R3, 0x3, 0x181f ;  /* 0x00781f0003037f89 */ /* 0x009e2800000e0000 */
[----:B------:R-:W-:Y:S01]  /*b540*/  ISETP.GE.AND P0, PT, R0, R85, PT ;  /* 0x000000550000720c */ /* 0x000fe20003f06270 */
[----:B----4-:R3:W4:-:S12]  /*b550*/  SHFL.IDX PT, R21, R6, 0x3, 0x181f ;  /* 0x00781f0006157f89 */ /* 0x01071800000e0000 */
[----:B---3--:R-:W-:Y:S05]  /*b560*/  @P0 BRA `(.L_x_13879) ;  /* 0x0000000c00b00947 */ /* 0x008fea0003800000 */
[----:B------:R-:W-:Y:S02]  /*b570*/  ULDC UR4, c[0x0][0xac8] ;  /* 0x0002b20000047ab9 */ /* 0x000fe40000000800 */
[----:B------:R-:W-:Y:S02]  /*b580*/  ISETP.GE.AND P3, PT, R2, UR4, PT ;  /* 0x0000000402007c0c */ /* 0x000fe4000bf66270 */
[----:B------:R-:W-:Y:S02]  /*b590*/  ISETP.GE.AND P4, PT, R19, UR4, PT ;  /* 0x0000000413007c0c */ /* 0x000fe4000bf86270 */
[----:B------:R-:W-:-:S09]  /*b5a0*/  ISETP.GE.AND P5, PT, R18, UR4, PT ;  /* 0x0000000412007c0c */ /* 0x000fd2000bfa6270 */
[-C--:B----4-:R-:W-:Y:S02]  /*b5b0*/  @!P3 LEA R4, P0, R2, R21.reuse, 0x1 ;  /* 0x000000150204b211 */ /* 0x090fe400078008ff */
        /* <DEDUP_REMOVED lines=14> */
.L_x_13871:
        /* <DEDUP_REMOVED lines=35> */
.L_x_13880:
        /* <DEDUP_REMOVED lines=45> */
.L_x_13882:
[----:B------:R-:W-:Y:S05]  /*bba0*/  BSYNC B1 ;  /* 0x0000000000017941 */ /* 0x000fea0003800000 */
.L_x_13881:
[----:B------:R-:W1:Y:S01]  /*bbb0*/  @P0 LDC R5, c[0x0][0xbf0] ;  /* 0x0002fc00ff050b82 */ /* 0x000e620000000800 */
[----:B------:R-:W-:Y:S01]  /*bbc0*/  ULDC.64 UR12, c[0x0][0xaa0] ;  /* 0x0002a800000c7ab9 */ /* 0x000fe20000000a00 */
[----:B0-----:R-:W-:Y:S01]  /*bbd0*/  IMAD R3, R23, 0x20, R200 ;  /* 0x0000002017037824 */ /* 0x001fe200078e02c8 */
[----:B------:R-:W-:Y:S01]  /*bbe0*/  UIMAD UR7, UR10, UR12, URZ ;  /* 0x0000000c0a0772a4 */ /* 0x000fe2000f8e023f */
[----:B------:R-:W-:Y:S01]  /*bbf0*/  BSSY B1, `(.L_x_13883) ;  /* 0x0000041000017945 */ /* 0x000fe20003800000 */
[----:B------:R-:W-:Y:S01]  /*bc00*/  UIMAD.WIDE.U32 UR8, UR4, UR12, URZ ;  /* 0x0000000c040872a5 */ /* 0x000fe2000f8e003f */
[----:B------:R-:W-:Y:S01]  /*bc10*/  VIADD R8, R3, UR39 ;  /* 0x0000002703087c36 */ /* 0x000fe20008000000 */
[----:B------:R-:W-:-:S03]  /*bc20*/  UIMAD UR7, UR4, UR13, UR7 ;  /* 0x0000000d040772a4 */ /* 0x000fc6000f8e0207 */
[----:B------:R-:W-:Y:S01]  /*bc30*/  ULDC.64 UR12, c[0x0][0xae8] ;  /* 0x0002ba00000c7ab9 */ /* 0x000fe20000000a00 */
[----:B------:R-:W-:Y:S01]  /*bc40*/  UIADD3 UR9, UR9, UR7, URZ ;  /* 0x0000000709097290 */ /* 0x000fe2000fffe03f */
[----:B------:R-:W-:Y:S01]  /*bc50*/  @P0 IMAD.HI.U32 R4, R8, R11, RZ ;  /* 0x0000000b08040227 */ /* 0x000fe200078e00ff */
[----:B------:R-:W-:Y:S02]  /*bc60*/  UIMAD UR4, UR11, UR12, URZ ;  /* 0x0000000c0b0472a4 */ /* 0x000fe4000f8e023f */
        /* <DEDUP_REMOVED lines=57> */
.L_x_13884:
[----:B------:R-:W-:Y:S05]  /*c000*/  BSYNC B1 ;  /* 0x0000000000017941 */ /* 0x000fea0003800000 */
.L_x_13883:
        /* <DEDUP_REMOVED lines=21> */
.L_x_13886:
[----:B------:R-:W-:Y:S05]  /*c160*/  BSYNC B1 ;  /* 0x0000000000017941 */ /* 0x000fea0003800000 */
.L_x_13885:
        /* <DEDUP_REMOVED lines=21> */
.L_x_13888:
[----:B------:R-:W-:Y:S05]  /*c2c0*/  BSYNC B1 ;  /* 0x0000000000017941 */ /* 0x000fea0003800000 */
.L_x_13887:
        /* <DEDUP_REMOVED lines=22> */
.L_x_13879:
[----:B------:R-:W-:Y:S05]  /*c430*/  BSYNC B0 ;  /* 0x0000000000007941 */ /* 0x000fea0003800000 */
.L_x_13870:
[----:B------:R-:W-:Y:S02]  /*c440*/  ULDC UR4, c[0x0][0xc3c] ;  /* 0x00030f0000047ab9 */ /* 0x000fe40000000800 */
[----:B------:R-:W-:-:S13]  /*c450*/  ISETP.GE.AND P0, PT, R7, UR4, PT ;  /* 0x0000000407007c0c */ /* 0x000fda000bf06270 */
[----:B------:R-:W-:Y:S05]  /*c460*/  @!P0 BRA `(.L_x_13889) ;  /* 0xffffff48007c8947 */ /* 0x000fea000383ffff */
[----:B------:R-:W-:Y:S05]  /*c470*/  EXIT ;  /* 0x000000000000794d */ /* 0x000fea0003800000 */
.L_x_13834:
        /* <DEDUP_REMOVED lines=16> */
.L_x_13890:
        /* <DEDUP_REMOVED lines=42> */
.L_x_13896:
        /* <DEDUP_REMOVED lines=12> */
.L_x_13895:
[----:B------:R-:W-:Y:S05]  /*c8e0*/  BSYNC B0 ;  /* 0x0000000000007941 */ /* 0x000fea0003800000 */
.L_x_13894:
        /* <DEDUP_REMOVED lines=21> */
.L_x_13892:
        /* <DEDUP_REMOVED lines=20> */
.L_x_13897:
        /* <DEDUP_REMOVED lines=56> */
.L_x_13893:
[----:B------:R-:W-:Y:S02]  /*cf00*/  IMAD.MOV.U32 R17, RZ, RZ, RZ ;  /* 0x000000ffff117224 */ /* 0x000fe400078e00ff */
[----:B------:R-:W-:Y:S02]  /*cf10*/  IMAD.U32 R16, RZ, RZ, UR6 ;  /* 0x00000006ff107e24 */ /* 0x000fe4000f8e00ff */
[----:B------:R-:W-:-:S07]  /*cf20*/  IMAD.MOV.U32 R18, RZ, RZ, RZ ;  /* 0x000000ffff127224 */ /* 0x000fce00078e00ff */
.L_x_13898:
[----:B------:R-:W-:-:S13]  /*cf30*/  ISETP.NE.AND P0, PT, R0, RZ, PT ;  /* 0x000000ff0000720c */ /* 0x000fda0003f05270 */
[----:B------:R-:W1:Y:S01]  /*cf40*/  @!P0 S2R R3, SR_CgaCtaId ;  /* 0x0000000000038919 */ /* 0x000e620000008800 */
[----:B------:R-:W-:-:S04]  /*cf50*/  @!P0 MOV R0, 0x400 ;  /* 0x0000040000008802 */ /* 0x000fc80000000f00 */
[----:B-1----:R-:W-:-:S05]  /*cf60*/  @!P0 LEA R0, R3, R0, 0x18 ;  /* 0x0000000003008211 */ /* 0x002fca00078ec0ff */
[----:B------:R1:W-:Y:S01]  /*cf70*/  @!P0 STS.128 [R0+0x228d0], R16 ;  /* 0x0228d01000008388 */ /* 0x0003e20000000c00 */
[----:B------:R-:W-:Y:S06]  /*cf80*/  BAR.ARV 0x5, 0x180 ;  /* 0x0146000000007b1d */ /* 0x000fec0000002000 */
.L_x_13891:
        /* <DEDUP_REMOVED lines=31> */
.L_x_14001:
[----:B01--4-:R-:W0:Y:S02]  /*d180*/  LDC.64 R2, c[0x0][0xc88] ;  /* 0x00032200ff027b82 */ /* 0x013e240000000a00 */
        /* <DEDUP_REMOVED lines=55> */
.L_x_13900:
        /* <DEDUP_REMOVED lines=12> */
.L_x_13901:
[----:B------:R-:W-:Y:S05]  /*d5c0*/  @!P0 BRA `(.L_x_13902) ;  /* 0x00000000000c8947 */ /* 0x000fea0003800000 */
[----:B------:R-:W2:Y:S04]  /*d5d0*/  LDG.E R6, desc[UR40][R4.64] ;  /* 0x0000002804067981 */ /* 0x000ea8000c1e1900 */
[----:B------:R-:W2:Y:S02]  /*d5e0*/  LDG.E R4, desc[UR40][R4.64+0x4] ;  /* 0x0000042804047981 */ /* 0x000ea4000c1e1900 */
[----:B--2---:R-:W-:-:S07]  /*d5f0*/  IMAD.IADD R6, R4, 0x1, -R6 ;  /* 0x0000000104067824 */ /* 0x004fce00078e0a06 */
.L_x_13902:
        /* <DEDUP_REMOVED lines=11> */
[----:B------:R-:W-:-:S03]  /*d6b0*/  IADD3 R6, R6, 0x60, -R9 ;  /* 0x0000006006067810 */ /* 0x000fc60007ffe809 */
[----:B------:R-:W-:-:S04]  /*d6c0*/  IMAD.HI R2, R2, 0x2aaaaaab, RZ ;  /* 0x2aaaaaab02027827 */ /* 0x000fc800078e02ff */
[----:B------:R-:W-:Y:S01]  /*d6d0*/  IMAD.IADD R0, R6, 0x1, R0 ;  /* 0x0000000106007824 */ /* 0x000fe200078e0200 */
[----:B------:R-:W-:-:S03]  /*d6e0*/  SHF.R.U32.HI R3, RZ, 0x1f, R2 ;  /* 0x0000001fff037819 */ /* 0x000fc60000011602 */
[----:B------:R-:W-:Y:S01]  /*d6f0*/  IMAD.HI R0, R0, 0x2aaaaaab, RZ ;  /* 0x2aaaaaab00007827 */ /* 0x000fe200078e02ff */
[----:B------:R-:W-:-:S04]  /*d700*/  LEA.HI.SX32 R3, R2, R3, 0x1c ;  /* 0x0000000302037211 */ /* 0x000fc800078fe2ff */
[----:B------:R-:W-:-:S04]  /*d710*/  SHF.R.U32.HI R2, RZ, 0x1f, R0 ;  /* 0x0000001fff027819 */ /* 0x000fc80000011600 */
[----:B------:R-:W-:-:S04]  /*d720*/  LEA.HI.SX32 R2, R0, R2, 0x1c ;  /* 0x0000000200027211 */ /* 0x000fc800078fe2ff */
        /* <DEDUP_REMOVED lines=21> */
.L_x_13904:
        /* <DEDUP_REMOVED lines=21> */
.L_x_13907:
[----:B------:R-:W-:Y:S05]  /*d9d0*/  BSYNC B6 ;  /* 0x0000000000067941 */ /* 0x000fea0003800000 */
.L_x_13906:
        /* <DEDUP_REMOVED lines=21> */
.L_x_13910:
        /* <DEDUP_REMOVED lines=16> */
.L_x_13909:
[----:B------:R-:W-:Y:S05]  /*dc30*/  BSYNC B6 ;  /* 0x0000000000067941 */ /* 0x000fea0003800000 */
.L_x_13908:
        /* <DEDUP_REMOVED lines=25> */
.L_x_14017:
        /* <DEDUP_REMOVED lines=10> */
.L_x_14020:
        /* <DEDUP_REMOVED lines=25> */
.L_x_13914:
[----:B------:R-:W5:Y:S04]  /*e000*/  LDL R7, [R1+0x4] ;  /* 0x0000040001077983 */ /* 0x000f680000100800 */
[----:B---34-:R-:W5:Y:S04]  /*e010*/  LDL R0, [R1+0x8] ;  /* 0x0000080001007983 */ /* 0x018f680000100800 */
[----:B------:R-:W3:Y:S01]  /*e020*/  LDL R2, [R1+0x10] ;  /* 0x0000100001027983 */ /* 0x000ee20000100800 */
[----:B-----5:R-:W-:Y:S01]  /*e030*/  IMAD R0, R0, 0x8, R7 ;  /* 0x0000000800007824 */ /* 0x020fe200078e0207 */
[----:B---3--:R-:W-:-:S04]  /*e040*/  SHF.L.U32 R2, R2, 0x1f, RZ ;  /* 0x0000001f02027819 */ /* 0x008fc800000006ff */
[----:B------:R-:W3:Y:S02]  /*e050*/  SYNCS.PHASECHK.TRANS64.TRYWAIT P0, [R0+URZ+0x22840], R2 ;  /* 0x02284002000075a7 */ /* 0x000ee4000800017f */
[----:B---3--:R-:W-:Y:S05]  /*e060*/  @!P0 BRA `(.L_x_13915) ;  /* 0x0000004800f48947 */ /* 0x008fea0003800000 */
.L_x_14021:
        /* <DEDUP_REMOVED lines=11> */
.L_x_13916:
        /* <DEDUP_REMOVED lines=21> */
[----:B------:R-:W-:-:S03]  /*e270*/  UIMAD UR11, UR11, 0x60, UR4 ;  /* 0x000000600b0b78a4 */ /* 0x000fc6000f8e0204 */
[----:B------:R-:W-:-:S06]  /*e280*/  UMOV UR4, 0x0 ;  /* 0x0000000000047882 */ /* 0x000fcc0000000000 */
[----:B------:R4:W-:Y:S02]  /*e290*/  UTMALDG.4D [UR8], [UR6], desc[UR4] ;  /* 0x00000408060075b4 */ /* 0x0009e40008019000 */
[----:B----4-:R-:W-:Y:S01]  /*e2a0*/  NOP ;  /* 0x0000000000007918 */ /* 0x010fe20000000000 */
.L_x_13912:
        /* <DEDUP_REMOVED lines=43> */
.L_x_13918:
[----:B------:R-:W-:Y:S05]  /*e560*/  BSYNC B6 ;  /* 0x0000000000067941 */ /* 0x000fea0003800000 */
.L_x_13917:
        /* <DEDUP_REMOVED lines=10> */
[----:B------:R-:W1:Y:S02]  /*e610*/  S2R R8, SR_TID.X ;  /* 0x0000000000087919 */ /* 0x000e640000002100 */
[C---:B-1----:R-:W-:Y:S01]  /*e620*/  IMAD.SHL.U32 R10, R8.reuse, 0x8, RZ ;  /* 0x00000008080a7824 */ /* 0x042fe200078e00ff */
[----:B------:R-:W-:-:S04]  /*e630*/  LOP3.LUT R8, R8, 0x7f, RZ, 0xc0, !PT ;  /* 0x0000007f08087812 */ /* 0x000fc800078ec0ff */
[----:B------:R-:W-:Y:S02]  /*e640*/  LOP3.LUT R10, R10, 0x38, RZ, 0xc0, !PT ;  /* 0x000000380a0a7812 */ /* 0x000fe400078ec0ff */
[----:B------:R-:W-:Y:S01]  /*e650*/  SHF.R.U32.HI R8, RZ, 0x3, R8 ;  /* 0x00000003ff087819 */ /* 0x000fe20000011608 */
[----:B--2---:R-:W-:Y:S02]  /*e660*/  IMAD.MOV.U32 R3, RZ, RZ, R5 ;  /* 0x000000ffff037224 */ /* 0x004fe400078e0005 */
        /* <DEDUP_REMOVED lines=43> */
[----:B------:R-:W0:Y:S01]  /*e920*/  SHFL.IDX PT, R5, R2, RZ, 0x181f ;  /* 0x00181fff02057589 */ /* 0x000e2200000e0000 */
[----:B--2---:R-:W-:-:S03]  /*e930*/  IMAD R3, R4, R7, RZ ;  /* 0x0000000704037224 */ /* 0x004fc600078e02ff */
[----:B------:R-:W1:Y:S02]  /*e940*/  SHFL.IDX PT, R4, R0, RZ, 0x181f ;  /* 0x00181fff00047589 */ /* 0x000e6400000e0000 */
[----:B------:R-:W-:-:S13]  /*e950*/  ISETP.GE.AND P1, PT, R17, R3, PT ;  /* 0x000000031100720c */ /* 0x000fda0003f26270 */
[----:B0-----:R-:W-:-:S05]  /*e960*/  @!P1 LEA R5, P2, R10, R5, 0x1 ;  /* 0x000000050a059211 */ /* 0x001fca00078408ff */
[----:B-1----:R-:W-:-:S05]  /*e970*/  @!P1 IMAD.X R4, RZ, RZ, R4, P2 ;  /* 0x000000ffff049224 */ /* 0x002fca00010e0604 */
[----:B------:R-:W-:-:S04]  /*e980*/  @!P1 LOP3.LUT R5, R5, R4, RZ, 0x3c, !PT ;  /* 0x0000000405059212 */ /* 0x000fc800078e3cff */
[----:B------:R-:W-:-:S04]  /*e990*/  @!P1 LOP3.LUT R4, R5, R4, RZ, 0x3c, !PT ;  /* 0x0000000405049212 */ /* 0x000fc800078e3cff */
[----:B------:R-:W-:-:S05]  /*e9a0*/  @!P1 LOP3.LUT R5, R5, R4, RZ, 0x3c, !PT ;  /* 0x0000000405059212 */ /* 0x000fca00078e3cff */
[----:B------:R-:W-:Y:S01]  /*e9b0*/  @!PT LDS RZ, [RZ] ;  /* 0x00000000fffff984 */ /* 0x000fe20000000800 */
[----:B-----5:R0:W-:Y:S02]  /*e9c0*/  @!P1 LDGSTS.E.BYPASS.LTC128B.128 [R9+0x18400], desc[UR40][R4.64], !P0 ;  /* 0x1840000004099fae */ /* 0x0201e4000c101d68 */
        /* <DEDUP_REMOVED lines=61> */
[----:B--2---:R1:W-:Y:S02]  /*eda0*/  @!P1 LDGSTS.E.BYPASS.LTC128B.128 [R9+0x1b400], desc[UR40][R4.64], !P0 ;  /* 0x1b40000004099fae */ /* 0x0043e4000c101d68 */
.L_x_14038:
[----:B------:R2:W5:Y:S01]  /*edb0*/  LDL R8, [R1+0x4] ;  /* 0x0000040001087983 */ /* 0x0005620000100800 */
        /* <DEDUP_REMOVED lines=10> */
.L_x_13920:
        /* <DEDUP_REMOVED lines=18> */
[----:B--23--:R-:W-:Y:S05]  /*ef80*/  @!P0 BRA `(.L_x_13922) ;  /* 0x0000004400e88947 */ /* 0x00cfea0003800000 */
.L_x_14039:
[----:B------:R-:W-:Y:S05]  /*ef90*/  BSYNC B0 ;  /* 0x0000000000007941 */ /* 0x000fea0003800000 */
.L_x_13921:
[----:B--2---:R-:W2:Y:S01]  /*efa0*/  LDL R2, [R1+0x18] ;  /* 0x0000180001027983 */ /* 0x004ea20000100800 */
[----:B------:R-:W-:Y:S01]  /*efb0*/  BSSY B0, `(.L_x_13923) ;  /* 0x0000063000007945 */ /* 0x000fe20003800000 */
[----:B--2---:R-:W-:-:S13]  /*efc0*/  ISETP.NE.AND P0, PT, R2, RZ, PT ;  /* 0x000000ff0200720c */ /* 0x004fda0003f05270 */
[----:B------:R-:W-:Y:S05]  /*efd0*/  @!P0 BRA `(.L_x_13924) ;  /* 0x0000000400808947 */ /* 0x000fea0003800000 */
[----:B------:R-:W2:Y:S04]  /*efe0*/  LDL R2, [R1+0x4] ;  /* 0x0000040001027983 */ /* 0x000ea80000100800 */
[----:B01----:R-:W3:Y:S01]  /*eff0*/  LDL R4, [R1+0x10] ;  /* 0x0000100001047983 */ /* 0x003ee20000100800 */
        /* <DEDUP_REMOVED lines=10> */
.L_x_14040:
[----:B------:R-:W-:Y:S05]  /*f0a0*/  BSYNC B1 ;  /* 0x0000000000017941 */ /* 0x000fea0003800000 */
.L_x_13925:
        /* <DEDUP_REMOVED lines=9> */
.L_x_13928:
[----:B------:R-:W-:Y:S05]  /*f140*/  BSYNC B1 ;  /* 0x0000000000017941 */ /* 0x000fea0003800000 */
.L_x_13927:
        /* <DEDUP_REMOVED lines=14> */
.L_x_13929:
        /* <DEDUP_REMOVED lines=16> */
.L_x_13930:
        /* <DEDUP_REMOVED lines=16> */
.L_x_13931:
        /* <DEDUP_REMOVED lines=16> */
.L_x_13932:
        /* <DEDUP_REMOVED lines=11> */
.L_x_13924:
[----:B------:R-:W-:Y:S05]  /*f5e0*/  BSYNC B0 ;  /* 0x0000000000007941 */ /* 0x000fea0003800000 */
.L_x_13923:
[----:B01----:R-:W2:Y:S01]  /*f5f0*/  LDL R4, [R1+0x2c] ;  /* 0x00002c0001047983 */ /* 0x003ea20000100800 */
        /* <DEDUP_REMOVED lines=47> */
.L_x_13939:
        /* <DEDUP_REMOVED lines=9> */
.L_x_14041:
[----:B------:R-:W-:Y:S05]  /*f980*/  BSYNC B3 ;  /* 0x0000000000037941 */ /* 0x000fea0003800000 */
.L_x_13940:
        /* <DEDUP_REMOVED lines=9> */
.L_x_13943:
[----:B------:R-:W-:Y:S05]  /*fa20*/  BSYNC B3 ;  /* 0x0000000000037941 */ /* 0x000fea0003800000 */
.L_x_13942:
        /* <DEDUP_REMOVED lines=14> */
.L_x_13944:
        /* <DEDUP_REMOVED lines=14> */
.L_x_14042:
[----:B------:R-:W-:Y:S05]  /*fbf0*/  BSYNC B3 ;  /* 0x0000000000037941 */ /* 0x000fea0003800000 */
.L_x_13945:
        /* <DEDUP_REMOVED lines=11> */
.L_x_13948:
[----:B------:R-:W-:Y:S05]  /*fcb0*/  BSYNC B3 ;  /* 0x0000000000037941 */ /* 0x000fea0003800000 */
.L_x_13947:
        /* <DEDUP_REMOVED lines=11> */
.L_x_13949:
        /* <DEDUP_REMOVED lines=16> */
.L_x_13950:
        /* <DEDUP_REMOVED lines=16> */
.L_x_13951:
        /* <DEDUP_REMOVED lines=16> */
.L_x_13952:
        /* <DEDUP_REMOVED lines=11> */
.L_x_13938:
[----:B------:R-:W-:Y:S05]  /*10120*/  BSYNC B1 ;  /* 0x0000000000017941 */ /* 0x000fea0003800000 */
.L_x_13937:
[----:B------:R-:W2:Y:S02]  /*10130*/  LDL.LU R5, [R1+0x2c] ;  /* 0x00002c0001057983 */ /* 0x000ea40000300800 */
[----:B--2---:R-:W-:-:S07]  /*10140*/  VIADD R0, R5, 0xfffffffd ;  /* 0xfffffffd05007836 */ /* 0x004fce0000000000 */
.L_x_13936:
[----:B------:R-:W-:Y:S05]  /*10150*/  BSYNC B2 ;  /* 0x0000000000027941 */ /* 0x000fea0003800000 */
.L_x_13935:
[----:B------:R-:W-:-:S13]  /*10160*/  ISETP.NE.AND P0, PT, R4, RZ, PT ;  /* 0x000000ff0400720c */ /* 0x000fda0003f05270 */
[----:B------:R-:W-:Y:S05]  /*10170*/  @!P0 BRA `(.L_x_13934) ;  /* 0x0000001400488947 */ /* 0x000fea0003800000 */
.L_x_13985:
        /* <DEDUP_REMOVED lines=37> */
.L_x_13955:
        /* <DEDUP_REMOVED lines=9> */
.L_x_14043:
[----:B------:R-:W-:Y:S05]  /*10460*/  BSYNC B2 ;  /* 0x0000000000027941 */ /* 0x000fea0003800000 */
.L_x_13956:
        /* <DEDUP_REMOVED lines=9> */
.L_x_13959:
[----:B------:R-:W-:Y:S05]  /*10500*/  BSYNC B2 ;  /* 0x0000000000027941 */ /* 0x000fea0003800000 */
.L_x_13958:
        /* <DEDUP_REMOVED lines=13> */
.L_x_13960:
        /* <DEDUP_REMOVED lines=14> */
.L_x_14044:
[----:B------:R-:W-:Y:S05]  /*106c0*/  BSYNC B2 ;  /* 0x0000000000027941 */ /* 0x000fea0003800000 */
.L_x_13961:
        /* <DEDUP_REMOVED lines=11> */
.L_x_13964:
[----:B------:R-:W-:Y:S05]  /*10780*/  BSYNC B2 ;  /* 0x0000000000027941 */ /* 0x000fea0003800000 */
.L_x_13963:
        /* <DEDUP_REMOVED lines=10> */
.L_x_13965:
        /* <DEDUP_REMOVED lines=16> */
.L_x_13966:
        /* <DEDUP_REMOVED lines=16> */
.L_x_13967:
        /* <DEDUP_REMOVED lines=16> */
.L_x_13968:
        /* <DEDUP_REMOVED lines=11> */
.L_x_13954:
[----:B------:R-:W-:Y:S05]  /*10be0*/  BSYNC B1 ;  /* 0x0000000000017941 */ /* 0x000fea0003800000 */
.L_x_13953:
[----:B------:R-:W2:Y:S01]  /*10bf0*/  LDL R2, [R1+0x18] ;  /* 0x0000180001027983 */ /* 0x000ea20000100800 */
[----:B------:R-:W-:Y:S01]  /*10c00*/  VIADD R7, R7, 0x1 ;  /* 0x0000000107077836 */ /* 0x000fe20000000000 */
[----:B------:R-:W-:Y:S04]  /*10c10*/  BSSY B1, `(.L_x_13969) ;  /* 0x00000a5000017945 */ /* 0x000fe80003800000 */
[----:B------:R-:W-:-:S04]  /*10c20*/  ISETP.NE.AND P0, PT, R7, 0x2, PT ;  /* 0x000000020700780c */ /* 0x000fc80003f05270 */
[----:B0-----:R-:W-:Y:S02]  /*10c30*/  SEL R9, R7, RZ, P0 ;  /* 0x000000ff07097207 */ /* 0x001fe40000000000 */
[----:B--2---:R-:W-:Y:S02]  /*10c40*/  ISETP.NE.AND P2, PT, R2, RZ, PT ;  /* 0x000000ff0200720c */ /* 0x004fe40003f45270 */
        /* <DEDUP_REMOVED lines=30> */
.L_x_13971:
        /* <DEDUP_REMOVED lines=9> */
.L_x_14045:
[----:B------:R-:W-:Y:S05]  /*10ec0*/  BSYNC B2 ;  /* 0x0000000000027941 */ /* 0x000fea0003800000 */
.L_x_13972:
        /* <DEDUP_REMOVED lines=9> */
.L_x_13975:
[----:B------:R-:W-:Y:S05]  /*10f60*/  BSYNC B2 ;  /* 0x0000000000027941 */ /* 0x000fea0003800000 */
.L_x_13974:
        /* <DEDUP_REMOVED lines=14> */
.L_x_13976:
        /* <DEDUP_REMOVED lines=14> */
.L_x_14046:
[----:B------:R-:W-:Y:S05]  /*11130*/  BSYNC B2 ;  /* 0x0000000000027941 */ /* 0x000fea0003800000 */
.L_x_13977:
        /* <DEDUP_REMOVED lines=11> */
.L_x_13980:
[----:B------:R-:W-:Y:S05]  /*111f0*/  BSYNC B2 ;  /* 0x0000000000027941 */ /* 0x000fea0003800000 */
.L_x_13979:
        /* <DEDUP_REMOVED lines=11> */
.L_x_13981:
        /* <DEDUP_REMOVED lines=16> */
.L_x_13982:
        /* <DEDUP_REMOVED lines=16> */
.L_x_13983:
        /* <DEDUP_REMOVED lines=16> */
.L_x_13984:
        /* <DEDUP_REMOVED lines=11> */
.L_x_13970:
[----:B------:R-:W-:Y:S05]  /*11660*/  BSYNC B1 ;  /* 0x0000000000017941 */ /* 0x000fea0003800000 */
.L_x_13969:
[C---:B------:R-:W-:Y:S01]  /*11670*/  ISETP.GT.AND P0, PT, R0.reuse, 0x1, PT ;  /* 0x000000010000780c */ /* 0x040fe20003f04270 */
[----:B------:R-:W-:-:S12]  /*11680*/  VIADD R0, R0, 0xfffffffe ;  /* 0xfffffffe00007836 */ /* 0x000fd80000000000 */
[----:B------:R-:W-:Y:S05]  /*11690*/  @P0 BRA `(.L_x_13985) ;  /* 0xffffffe800b80947 */ /* 0x000fea000383ffff */
.L_x_13934:
[----:B------:R-:W-:Y:S05]  /*116a0*/  BSYNC B0 ;  /* 0x0000000000007941 */ /* 0x000fea0003800000 */
.L_x_13933:
        /* <DEDUP_REMOVED lines=21> */
[----:B------:R-:W1:Y:S01]  /*11800*/  POPC R7, R6 ;  /* 0x0000000600077309 */ /* 0x000e620000000000 */
[----:B--2---:R-:W1:Y:S02]  /*11810*/  SHFL.IDX PT, R4, R3, R4, 0x1f ;  /* 0x00001f0403047589 */ /* 0x004e6400000e0000 */
[----:B-1----:R-:W-:-:S07]  /*11820*/  IADD3 R16, R4, UR37, R7 ;  /* 0x0000002504107c10 */ /* 0x002fce000fffe007 */
.L_x_13987:
[----:B------:R-:W-:Y:S05]  /*11830*/  BSYNC B0 ;  /* 0x0000000000007941 */ /* 0x000fea0003800000 */
.L_x_13986:
[----:B------:R-:W-:-:S05]  /*11840*/  SEL R0, R0, RZ, P0 ;  /* 0x000000ff00007207 */ /* 0x000fca0000000000 */
[----:B------:R2:W-:Y:S02]  /*11850*/  STL [R1+0x8], R0 ;  /* 0x0000080001007387 */ /* 0x0005e40000100800 */
.L_x_13905:
[----:B------:R-:W-:Y:S05]  /*11860*/  BSYNC B7 ;  /* 0x0000000000077941 */ /* 0x000fea0003800000 */
.L_x_13903:
        /* <DEDUP_REMOVED lines=13> */
.L_x_13988:
        /* <DEDUP_REMOVED lines=36> */
.L_x_14056:
[----:B------:R-:W-:Y:S02]  /*11b80*/  ULDC UR4, c[0x0][0xc38] ;  /* 0x00030e0000047ab9 */ /* 0x000fe40000000800 */
[----:B------:R-:W-:-:S04]  /*11b90*/  IMAD.U32 R4, RZ, RZ, UR4 ;  /* 0x00000004ff047e24 */ /* 0x000fc8000f8e00ff */
[----:B--2---:R-:W-:-:S04]  /*11ba0*/  IMAD R14, R14, R4, RZ ;  /* 0x000000040e0e7224 */ /* 0x004fc800078e02ff */
[----:B------:R-:W-:-:S05]  /*11bb0*/  IMAD.IADD R5, R5, 0x1, R14 ;  /* 0x0000000105057824 */ /* 0x000fca00078e020e */
[----:B------:R-:W-:-:S13]  /*11bc0*/  ISETP.GT.AND P6, PT, R5, R0, PT ;  /* 0x000000000500720c */ /* 0x000fda0003fc4270 */
[----:B------:R-:W-:Y:S05]  /*11bd0*/  @P6 BRA `(.L_x_13991) ;  /* 0x00000000009c6947 */ /* 0x000fea0003800000 */
.L_x_13996:
        /* <DEDUP_REMOVED lines=14> */
.L_x_13994:
[----:B------:R-:W-:Y:S05]  /*11cc0*/  BSYNC B0 ;  /* 0x0000000000007941 */ /* 0x000fea0003800000 */
.L_x_13993:
        /* <DEDUP_REMOVED lines=18> */
.L_x_14064:
[----:B------:R-:W-:Y:S02]  /*11df0*/  ULDC UR4, c[0x0][0xc38] ;  /* 0x00030e0000047ab9 */ /* 0x000fe40000000800 */
[----:B------:R-:W-:-:S04]  /*11e00*/  IMAD.U32 R4, RZ, RZ, UR4 ;  /* 0x00000004ff047e24 */ /* 0x000fc8000f8e00ff */
[----:B--2---:R-:W-:-:S04]  /*11e10*/  IMAD R14, R14, R4, RZ ;  /* 0x000000040e0e7224 */ /* 0x004fc800078e02ff */
[----:B------:R-:W-:-:S05]  /*11e20*/  IMAD.IADD R5, R14, 0x1, R5 ;  /* 0x000000010e057824 */ /* 0x000fca00078e0205 */
[----:B------:R-:W-:-:S13]  /*11e30*/  ISETP.GT.AND P6, PT, R5, R0, PT ;  /* 0x000000000500720c */ /* 0x000fda0003fc4270 */
[----:B------:R-:W-:Y:S05]  /*11e40*/  @!P6 BRA `(.L_x_13996) ;  /* 0xfffffffc0064e947 */ /* 0x000fea000383ffff */
.L_x_13991:
        /* <DEDUP_REMOVED lines=8> */
.L_x_14068:
[----:B------:R-:W-:Y:S01]  /*11ed0*/  ISETP.NE.AND P0, PT, R5, RZ, PT ;  /* 0x000000ff0500720c */ /* 0x000fe20003f05270 */
[----:B------:R-:W-:-:S12]  /*11ee0*/  IMAD.MOV.U32 R5, RZ, RZ, RZ ;  /* 0x000000ffff057224 */ /* 0x000fd800078e00ff */
[----:B------:R-:W-:Y:S05]  /*11ef0*/  @!P0 BRA `(.L_x_13998) ;  /* 0x0000000000108947 */ /* 0x000fea0003800000 */
[----:B------:R-:W-:Y:S01]  /*11f00*/  UMOV UR4, 0xffffffff ;  /* 0xffffffff00047882 */ /* 0x000fe20000000000 */
[----:B------:R-:W-:Y:S02]  /*11f10*/  VIADD R12, R6, 0xffffffff ;  /* 0xffffffff060c7836 */ /* 0x000fe40000000000 */
[----:B------:R-:W-:Y:S05]  /*11f20*/  BRA.DIV UR4, `(.L_x_13999) ;  /* 0x0000002204cc7947 */ /* 0x000fea000b800000 */
[----:B------:R4:W0:Y:S02]  /*11f30*/  SHFL.IDX PT, R5, R3, R12, 0x1f ;  /* 0x00001f0c03057589 */ /* 0x00082400000e0000 */
.L_x_13998:
[----:B-12-4-:R-:W1:Y:S01]  /*11f40*/  LDC.64 R2, c[0x0][0xc90] ;  /* 0x00032400ff027b82 */ /* 0x016e620000000a00 */
[----:B------:R-:W-:-:S04]  /*11f50*/  IMAD.IADD R19, R6, 0x1, R19 ;  /* 0x0000000106137824 */ /* 0x000fc800078e0213 */
[----:B-1----:R-:W-:-:S05]  /*11f60*/  IMAD.WIDE R2, R19, 0x4, R2 ;  /* 0x0000000413027825 */ /* 0x002fca00078e0202 */
[----:B------:R-:W3:Y:S01]  /*11f70*/  LDG.E R7, desc[UR40][R2.64] ;  /* 0x0000002802077981 */ /* 0x000ee2000c1e1900 */
[----:B0-----:R-:W-:-:S04]  /*11f80*/  IMAD R16, R5, R4, R16 ;  /* 0x0000000405107224 */ /* 0x001fc800078e0210 */
        /* <DEDUP_REMOVED lines=61> */
.L_x_13992:
[----:B------:R-:W-:Y:S01]  /*12360*/  UMOV UR4, URZ ;  /* 0x0000003f00047c82 */ /* 0x000fe20008000000 */
[----:B------:R-:W-:Y:S01]  /*12370*/  UMOV UR5, URZ ;  /* 0x0000003f00057c82 */ /* 0x000fe20008000000 */
[----:B------:R-:W-:Y:S01]  /*12380*/  ULDC UR6, c[0x0][0xc3c] ;  /* 0x00030f0000067ab9 */ /* 0x000fe20000000800 */
[----:B------:R-:W-:Y:S02]  /*12390*/  IMAD.MOV.U32 R16, RZ, RZ, R0 ;  /* 0x000000ffff107224 */ /* 0x000fe400078e0000 */
[----:B------:R-:W-:Y:S02]  /*123a0*/  IMAD.U32 R17, RZ, RZ, UR4 ;  /* 0x00000004ff117e24 */ /* 0x000fe4000f8e00ff */
[----:B------:R-:W-:Y:S02]  /*123b0*/  IMAD.U32 R18, RZ, RZ, UR5 ;  /* 0x00000005ff127e24 */ /* 0x000fe4000f8e00ff */
[----:B------:R-:W-:-:S07]  /*123c0*/  IMAD.U32 R19, RZ, RZ, UR6 ;  /* 0x00000006ff137e24 */ /* 0x000fce000f8e00ff */
.L_x_14000:
[----:B------:R4:W2:Y:S01]  /*123d0*/  LDL R2, [R1+0x4] ;  /* 0x0000040001027983 */ /* 0x0008a20000100800 */
[----:B------:R-:W3:Y:S01]  /*123e0*/  S2R R0, SR_TID.X ;  /* 0x0000000000007919 */ /* 0x000ee20000002100 */
[----:B------:R-:W-:Y:S05]  /*123f0*/  WARPSYNC.ALL ;  /* 0x0000000000007948 */ /* 0x000fea0003800000 */
[----:B---3--:R-:W-:Y:S01]  /*12400*/  LOP3.LUT R0, R0, 0x1f, RZ, 0xc0, !PT ;  /* 0x0000001f00007812 */ /* 0x008fe200078ec0ff */
[----:B------:R-:W-:Y:S03]  /*12410*/  BAR.SYNC.DEFER_BLOCKING 0x4, 0x180 ;  /* 0x0106000000007b1d */ /* 0x000fe60000010000 */
[----:B------:R-:W-:-:S13]  /*12420*/  ISETP.NE.AND P0, PT, R0, RZ, PT ;  /* 0x000000ff0000720c */ /* 0x000fda0003f05270 */
[----:B-1----:R-:W2:Y:S01]  /*12430*/  @!P0 S2R R3, SR_CgaCtaId ;  /* 0x0000000000038919 */ /* 0x002ea20000008800 */
[----:B------:R-:W-:-:S04]  /*12440*/  @!P0 MOV R0, 0x400 ;  /* 0x0000040000008802 */ /* 0x000fc80000000f00 */
[----:B--2---:R-:W-:-:S05]  /*12450*/  @!P0 LEA R2, R3, R0, 0x18 ;  /* 0x0000000003028211 */ /* 0x004fca00078ec0ff */
[----:B------:R4:W-:Y:S04]  /*12460*/  @!P0 STS.128 [R2+0x228d0], R16 ;  /* 0x0228d01002008388 */ /* 0x0009e80000000c00 */
[----:B------:R4:W-:Y:S01]  /*12470*/  @!P0 STL [R1+0x4], R2 ;  /* 0x0000040201008387 */ /* 0x0009e20000100800 */
[----:B------:R-:W-:Y:S06]  /*12480*/  BAR.ARV 0x5, 0x180 ;  /* 0x0146000000007b1d */ /* 0x000fec0000002000 */
.L_x_13989:
[----:B------:R-:W-:Y:S02]  /*12490*/  ULDC UR4, c[0x0][0xc3c] ;  /* 0x00030f0000047ab9 */ /* 0x000fe40000000800 */
[----:B---3--:R-:W-:-:S13]  /*124a0*/  ISETP.GE.AND P0, PT, R19, UR4, PT ;  /* 0x0000000413007c0c */ /* 0x008fda000bf06270 */
[----:B------:R-:W-:Y:S05]  /*124b0*/  @!P0 BRA `(.L_x_14001) ;  /* 0xffffffac00308947 */ /* 0x000fea000383ffff */
[----:B------:R-:W-:Y:S05]  /*124c0*/  BSYNC B8 ;  /* 0x0000000000087941 */ /* 0x000fea0003800000 */
.L_x_13899:
[----:B--2---:R-:W2:Y:S01]  /*124d0*/  LDL.LU R0, [R1+0x3c] ;  /* 0x00003c0001007983 */ /* 0x004ea20000300800 */
[----:B------:R-:W-:Y:S01]  /*124e0*/  BSSY B0, `(.L_x_14002) ;  /* 0x000000b000007945 */ /* 0x000fe20003800000 */
[----:B------:R-:W3:Y:S01]  /*124f0*/  S2R R5, SR_CgaCtaId ;  /* 0x0000000000057919 */ /* 0x000ee20000008800 */
[----:B--2---:R-:W-:-:S05]  /*12500*/  VIADD R0, R0, 0x1 ;  /* 0x0000000100007836 */ /* 0x004fca0000000000 */
[----:B----4-:R-:W-:-:S04]  /*12510*/  LEA.HI R2, R0, R0, RZ, 0x1 ;  /* 0x0000000000027211 */ /* 0x010fc800078f08ff */
[----:B-1----:R-:W-:-:S05]  /*12520*/  LOP3.LUT R3, R2, 0xfffffffe, RZ, 0xc0, !PT ;  /* 0xfffffffe02037812 */ /* 0x002fca00078ec0ff */
[----:B------:R-:W-:Y:S01]  /*12530*/  IMAD.IADD R3, R0, 0x1, -R3 ;  /* 0x0000000100037824 */ /* 0x000fe200078e0a03 */
[----:B------:R-:W-:-:S04]  /*12540*/  MOV R0, 0x400 ;  /* 0x0000040000007802 */ /* 0x000fc80000000f00 */
[----:B---3--:R-:W-:Y:S02]  /*12550*/  LEA R0, R5, R0, 0x18 ;  /* 0x0000000005007211 */ /* 0x008fe400078ec0ff */
[----:B------:R-:W-:-:S04]  /*12560*/  SHF.L.U32 R3, R3, 0x1f, RZ ;  /* 0x0000001f03037819 */ /* 0x000fc800000006ff */
[----:B------:R-:W1:Y:S02]  /*12570*/  SYNCS.PHASECHK.TRANS64.TRYWAIT P0, [R0+URZ+0x22820], R3 ;  /* 0x02282003000075a7 */ /* 0x000e64000800017f */
[----:B-1----:R-:W-:Y:S05]  /*12580*/  @!P0 BRA `(.L_x_14003) ;  /* 0x0000001c005c8947 */ /* 0x002fea0003800000 */
.L_x_14071:
[----:B------:R-:W-:Y:S05]  /*12590*/  BSYNC B0 ;  /* 0x0000000000007941 */ /* 0x000fea0003800000 */
.L_x_14002:
[----:B------:R-:W-:-:S03]  /*125a0*/  UMOV UR4, 0xffffffff ;  /* 0xffffffff00047882 */ /* 0x000fc60000000000 */
[----:B------:R-:W-:Y:S05]  /*125b0*/  BRA.DIV UR4, `(.L_x_14004) ;  /* 0x0000001e04647947 */ /* 0x000fea000b800000 */
[----:B------:R-:W2:Y:S02]  /*125c0*/  S2R R2, SR_TID.X ;  /* 0x0000000000027919 */ /* 0x000ea40000002100 */
[----:B--2---:R-:W-:-:S04]  /*125d0*/  SHF.R.U32.HI R2, RZ, 0x5, R2 ;  /* 0x00000005ff027819 */ /* 0x004fc80000011602 */
[----:B------:R-:W-:-:S05]  /*125e0*/  LOP3.LUT R2, R2, 0x3, RZ, 0xc0, !PT ;  /* 0x0000000302027812 */ /* 0x000fca00078ec0ff */
[----:B------:R2:W3:Y:S02]  /*125f0*/  SHFL.IDX PT, R14, R2, RZ, 0x1f ;  /* 0x00001fff020e7589 */ /* 0x0004e400000e0000 */
.L_x_14074:
[----:B---3--:R-:W-:Y:S01]  /*12600*/  ISETP.NE.AND P0, PT, R14, RZ, PT ;  /* 0x000000ff0e00720c */ /* 0x008fe20003f05270 */
[----:B------:R-:W-:-:S12]  /*12610*/  BSSY B0, `(.L_x_14005) ;  /* 0x0000027000007945 */ /* 0x000fd80003800000 */
[----:B------:R-:W-:Y:S05]  /*12620*/  @P0 BRA `(.L_x_14006) ;  /* 0x0000000000940947 */ /* 0x000fea0003800000 */
[----:B------:R-:W-:-:S03]  /*12630*/  UMOV UR4, 0xffffffff ;  /* 0xffffffff00047882 */ /* 0x000fc60000000000 */
[----:B------:R-:W-:Y:S05]  /*12640*/  BRA.DIV UR4, `(.L_x_14007) ;  /* 0x0000001e04747947 */ /* 0x000fea000b800000 */
[----:B------:R-:W-:-:S13]  /*12650*/  ELECT P6, URZ, PT ;  /* 0x00000000003f782f */ /* 0x000fda00038c0000 */
.L_x_14077:
[----:B------:R-:W-:Y:S05]  /*12660*/  @!P6 BRA `(.L_x_14006) ;  /* 0x000000000084e947 */ /* 0x000fea0003800000 */
[----:B------:R-:W-:-:S06]  /*12670*/  ULOP3.LUT UR4, UR36, 0x2, URZ, 0xfc, !UPT ;  /* 0x0000000224047892 */ /* 0x000fcc000f8efc3f */
[----:B--2---:R-:W-:-:S05]  /*12680*/  IMAD.U32 R2, RZ, RZ, UR4 ;  /* 0x00000004ff027e24 */ /* 0x004fca000f8e00ff */
[----:B------:R-:W-:-:S13]  /*12690*/  ISETP.NE.AND P2, PT, R2, 0x3, PT ;  /* 0x000000030200780c */ /* 0x000fda0003f45270 */
[----:B------:R-:W-:Y:S05]  /*126a0*/  @!P2 BRA `(.L_x_14008) ;  /* 0x000000000004a947 */ /* 0x000fea0003800000 */
[----:B------:R-:W-:Y:S01]  /*126b0*/  BPT.TRAP 0x1 ;  /* 0x000000040000795c */ /* 0x000fe20000300000 */
.L_x_14008:
[----:B-1----:R-:W2:Y:S04]  /*126c0*/  LDL R3, [R1+0x8] ;  /* 0x0000080001037983 */ /* 0x002ea80000100800 */
[----:B------:R-:W3:Y:S01]  /*126d0*/  LDL.LU R7, [R1+0x10] ;  /* 0x0000100001077983 */ /* 0x000ee20000300800 */
[----:B------:R-:W-:-:S04]  /*126e0*/  VIADD R2, R0, 0x22840 ;  /* 0x0002284000027836 */ /* 0x000fc80000000000 */
[C---:B--2---:R-:W-:Y:S02]  /*126f0*/  IMAD R6, R3.reuse, 0x8, R2 ;  /* 0x0000000803067824 */ /* 0x044fe400078e0202 */
[----:B------:R-:W-:Y:S01]  /*12700*/  VIADD R3, R3, 0x1 ;  /* 0x0000000103037836 */ /* 0x000fe20000000000 */
[----:B---3--:R-:W-:-:S04]  /*12710*/  SHF.L.U32 R5, R7, 0x1f, RZ ;  /* 0x0000001f07057819 */ /* 0x008fc800000006ff */
[C---:B------:R-:W-:Y:S01]  /*12720*/  ISETP.NE.AND P1, PT, R3.reuse, 0x2, PT ;  /* 0x000000020300780c */ /* 0x040fe20003f25270 */
[----:B------:R-:W1:Y:S03]  /*12730*/  SYNCS.PHASECHK.TRANS64.TRYWAIT P0, [R6+URZ], R5 ;  /* 0x00000005060075a7 */ /* 0x000e66000800017f */
[----:B------:R-:W-:Y:S02]  /*12740*/  SEL R4, RZ, 0x1, P1 ;  /* 0x00000001ff047807 */ /* 0x000fe40000800000 */
[----:B------:R-:W-:Y:S02]  /*12750*/  SEL R3, R3, RZ, P1 ;  /* 0x000000ff03037207 */ /* 0x000fe40000800000 */
[----:B------:R-:W-:-:S03]  /*12760*/  LOP3.LUT R4, R7, R4, RZ, 0x3c, !PT ;  /* 0x0000000407047212 */ /* 0x000fc600078e3cff */
[----:B------:R-:W-:Y:S01]  /*12770*/  IMAD R7, R3, 0x8, R2 ;  /* 0x0000000803077824 */ /* 0x000fe200078e0202 */
[----:B------:R-:W-:Y:S01]  /*12780*/  SHF.L.U32 R2, R4, 0x1f, RZ ;  /* 0x0000001f04027819 */ /* 0x000fe200000006ff */
[----:B-1----:R-:W-:Y:S06]  /*12790*/  @!P0 BRA `(.L_x_14009) ;  /* 0x0000001c00408947 */ /* 0x002fec0003800000 */
.L_x_14078:
[----:B------:R-:W2:Y:S02]  /*127a0*/  SYNCS.PHASECHK.TRANS64.TRYWAIT P0, [R7+URZ], R2 ;  /* 0x00000002070075a7 */ /* 0x000ea4000800017f */
[----:B--2---:R-:W-:Y:S05]  /*127b0*/  @!P0 BRA `(.L_x_14010) ;  /* 0x0000001c004c8947 */ /* 0x004fea0003800000 */
.L_x_14079:
[----:B------:R-:W-:Y:S05]  /*127c0*/  @!P2 BRA `(.L_x_14011) ;  /* 0x000000000004a947 */ /* 0x000fea0003800000 */
[----:B------:R-:W-:Y:S01]  /*127d0*/  BPT.TRAP 0x1 ;  /* 0x000000040000795c */ /* 0x000fe20000300000 */
.L_x_14011:
[----:B------:R-:W3:Y:S01]  /*127e0*/  LDL.LU R4, [R1+0x8] ;  /* 0x0000080001047983 */ /* 0x000ee20000300800 */
[----:B------:R-:W-:-:S04]  /*127f0*/  VIADD R0, R0, 0x22860 ;  /* 0x0002286000007836 */ /* 0x000fc80000000000 */
[----:B---3--:R-:W-:-:S04]  /*12800*/  IMAD R4, R4, 0x8, R0 ;  /* 0x0000000804047824 */ /* 0x008fc800078e0200 */
[----:B------:R-:W3:Y:S02]  /*12810*/  SYNCS.PHASECHK.TRANS64.TRYWAIT P0, [R4+URZ], R5 ;  /* 0x00000005040075a7 */ /* 0x000ee4000800017f */
[----:B---3--:R-:W-:Y:S05]  /*12820*/  @!P0 BRA `(.L_x_14012) ;  /* 0x0000001c00448947 */ /* 0x008fea0003800000 */
.L_x_14080:
[----:B------:R-:W-:-:S07]  /*12830*/  IMAD R3, R3, 0x8, R0 ;  /* 0x0000000803037824 */ /* 0x000fce00078e0200 */
.L_x_14013:
[----:B----4-:R4:W0:Y:S02]  /*12840*/  SYNCS.PHASECHK.TRANS64.TRYWAIT P0, [R3+URZ], R2 ;  /* 0x00000002030075a7 */ /* 0x010824000800017f */
[----:B0-----:R-:W-:Y:S05]  /*12850*/  @!P0 NANOSLEEP.SYNCS 0x989680 ;  /* 0x009896800000895d */ /* 0x001fea0003900000 */
[----:B------:R-:W0:Y:S02]  /*12860*/  @!P0 SYNCS.PHASECHK.TRANS64 P0, [R3+URZ], R2 ;  /* 0x00000002030085a7 */ /* 0x000e24000800007f */
[----:B0-----:R-:W-:Y:S05]  /*12870*/  @!P0 BRA `(.L_x_14013) ;  /* 0xfffffffc00f08947 */ /* 0x001fea000383ffff */
.L_x_14006:
[----:B------:R-:W-:Y:S05]  /*12880*/  BSYNC B0 ;  /* 0x0000000000007941 */ /* 0x000fea0003800000 */
.L_x_14005:
[----:B------:R-:W-:Y:S05]  /*12890*/  EXIT ;  /* 0x000000000000794d */ /* 0x000fea0003800000 */
.L_x_13841:
[----:B0-----:R0:W1:Y:S02]  /*128a0*/  SYNCS.PHASECHK.TRANS64.TRYWAIT P0, [R7+URZ+0x22800], R0 ;  /* 0x02280000070075a7 */ /* 0x001064000800017f */
[----:B-1----:R-:W-:Y:S05]  /*128b0*/  @!P0 NANOSLEEP.SYNCS 0x989680 ;  /* 0x009896800000895d */ /* 0x002fea0003900000 */
[----:B------:R-:W1:Y:S02]  /*128c0*/  @!P0 SYNCS.PHASECHK.TRANS64 P0, [R7+URZ+0x22800], R0 ;  /* 0x02280000070085a7 */ /* 0x000e64000800007f */
[----:B-1----:R-:W-:Y:S05]  /*128d0*/  @!P0 BRA `(.L_x_13841) ;  /* 0xfffffffc00f08947 */ /* 0x002fea000383ffff */
[----:B------:R-:W-:Y:S05]  /*128e0*/  BRA `(.L_x_14014) ;  /* 0xfffffef000a07947 */ /* 0x000fea000383ffff */
.L_x_13845:
[----:B-1----:R1:W2:Y:S02]  /*128f0*/  SYNCS.PHASECHK.TRANS64.TRYWAIT P1, [R6+URZ+0x22830], R11 ;  /* 0x0228300b060075a7 */ /* 0x0022a4000802017f */
[----:B--2---:R-:W-:Y:S05]  /*12900*/  @!P1 NANOSLEEP.SYNCS 0x989680 ;  /* 0x009896800000995d */ /* 0x004fea0003900000 */
[----:B------:R-:W2:Y:S02]  /*12910*/  @!P1 SYNCS.PHASECHK.TRANS64 P1, [R6+URZ+0x22830], R11 ;  /* 0x0228300b060095a7 */ /* 0x000ea4000802007f */
[----:B--2---:R-:W-:Y:S05]  /*12920*/  @!P1 BRA `(.L_x_13845) ;  /* 0xfffffffc00f09947 */ /* 0x004fea000383ffff */
[----:B------:R-:W-:Y:S05]  /*12930*/  BRA `(.L_x_13844) ;  /* 0xfffffef000cc7947 */ /* 0x000fea000383ffff */
.L_x_13849:
[----:B-1----:R1:W2:Y:S02]  /*12940*/  SYNCS.PHASECHK.TRANS64.TRYWAIT P3, [R6+URZ+0x22850], R11 ;  /* 0x0228500b060075a7 */ /* 0x0022a4000806017f */
[----:B--2---:R-:W-:Y:S05]  /*12950*/  @!P3 NANOSLEEP.SYNCS 0x989680 ;  /* 0x009896800000b95d */ /* 0x004fea0003900000 */
[----:B------:R-:W2:Y:S02]  /*12960*/  @!P3 SYNCS.PHASECHK.TRANS64 P3, [R6+URZ+0x22850], R11 ;  /* 0x0228500b0600b5a7 */ /* 0x000ea4000806007f */
[----:B--2---:R-:W-:Y:S05]  /*12970*/  @!P3 BRA `(.L_x_13849) ;  /* 0xfffffffc00f0b947 */ /* 0x004fea000383ffff */
[----:B------:R-:W-:Y:S05]  /*12980*/  BRA `(.L_x_13848) ;  /* 0xffffff1000547947 */ /* 0x000fea000383ffff */
.L_x_13854:
[----:B-1----:R-:W-:-:S04]  /*12990*/  IMAD.U32 R5, RZ, RZ, UR26 ;  /* 0x0000001aff057e24 */ /* 0x002fc8000f8e00ff */
[----:B------:R1:W2:Y:S03]  /*129a0*/  SYNCS.PHASECHK.TRANS64.TRYWAIT P3, [R5+URZ+0x22830], R6 ;  /* 0x02283006050075a7 */ /* 0x0002a6000806017f */
[----:B--2---:R-:W-:Y:S05]  /*129b0*/  @!P3 NANOSLEEP.SYNCS 0x989680 ;  /* 0x009896800000b95d */ /* 0x004fea0003900000 */
[----:B------:R-:W2:Y:S02]  /*129c0*/  @!P3 SYNCS.PHASECHK.TRANS64 P3, [R5+URZ+0x22830], R6 ;  /* 0x022830060500b5a7 */ /* 0x000ea4000806007f */
[----:B--2---:R-:W-:Y:S05]  /*129d0*/  @!P3 BRA `(.L_x_13854) ;  /* 0xfffffffc00ecb947 */ /* 0x004fea000383ffff */
[----:B------:R-:W-:Y:S05]  /*129e0*/  BRA `(.L_x_13853) ;  /* 0xffffff1400887947 */ /* 0x000fea000383ffff */
.L_x_13858:
[----:B-1----:R1:W2:Y:S02]  /*129f0*/  SYNCS.PHASECHK.TRANS64.TRYWAIT P3, [R199+URZ+0x22850], R6 ;  /* 0x02285006c70075a7 */ /* 0x0022a4000806017f */
[----:B--2---:R-:W-:Y:S05]  /*12a00*/  @!P3 NANOSLEEP.SYNCS 0x989680 ;  /* 0x009896800000b95d */ /* 0x004fea0003900000 */
[----:B------:R-:W2:Y:S02]  /*12a10*/  @!P3 SYNCS.PHASECHK.TRANS64 P3, [R199+URZ+0x22850], R6 ;  /* 0x02285006c700b5a7 */ /* 0x000ea4000806007f */
[----:B--2---:R-:W-:Y:S05]  /*12a20*/  @!P3 BRA `(.L_x_13858) ;  /* 0xfffffffc00f0b947 */ /* 0x004fea000383ffff */
[----:B------:R-:W-:Y:S05]  /*12a30*/  BRA `(.L_x_13857) ;  /* 0xffffff3800fc7947 */ /* 0x000fea000383ffff */
.L_x_13864:
[----:B-1----:R-:W-:-:S04]  /*12a40*/  IMAD.U32 R5, RZ, RZ, UR25 ;  /* 0x00000019ff057e24 */ /* 0x002fc8000f8e00ff */
[----:B------:R1:W2:Y:S03]  /*12a50*/  SYNCS.PHASECHK.TRANS64.TRYWAIT P1, [R5+URZ+0x22830], R6 ;  /* 0x02283006050075a7 */ /* 0x0002a6000802017f */
[----:B--2---:R-:W-:Y:S05]  /*12a60*/  @!P1 NANOSLEEP.SYNCS 0x989680 ;  /* 0x009896800000995d */ /* 0x004fea0003900000 */
[----:B------:R-:W2:Y:S02]  /*12a70*/  @!P1 SYNCS.PHASECHK.TRANS64 P1, [R5+URZ+0x22830], R6 ;  /* 0x02283006050095a7 */ /* 0x000ea4000802007f */
[----:B--2---:R-:W-:Y:S05]  /*12a80*/  @!P1 BRA `(.L_x_13864) ;  /* 0xfffffffc00ec9947 */ /* 0x004fea000383ffff */
[----:B------:R-:W-:Y:S05]  /*12a90*/  BRA `(.L_x_13863) ;  /* 0xffffff40000c7947 */ /* 0x000fea000383ffff */
.L_x_13868:
[----:B-1----:R1:W2:Y:S02]  /*12aa0*/  SYNCS.PHASECHK.TRANS64.TRYWAIT P1, [R181+URZ+0x22850], R6 ;  /* 0x02285006b50075a7 */ /* 0x0022a4000802017f */
[----:B--2---:R-:W-:Y:S05]  /*12ab0*/  @!P1 NANOSLEEP.SYNCS 0x989680 ;  /* 0x009896800000995d */ /* 0x004fea0003900000 */
[----:B------:R-:W2:Y:S02]  /*12ac0*/  @!P1 SYNCS.PHASECHK.TRANS64 P1, [R181+URZ+0x22850], R6 ;  /* 0x02285006b50095a7 */ /* 0x000ea4000802007f */
[----:B--2---:R-:W-:Y:S05]  /*12ad0*/  @!P1 BRA `(.L_x_13868) ;  /* 0xfffffffc00f09947 */ /* 0x004fea000383ffff */
[----:B------:R-:W-:Y:S05]  /*12ae0*/  BRA `(.L_x_13867) ;  /* 0xffffff5c00ac7947 */ /* 0x000fea000383ffff */
.L_x_13911:
        /* <DEDUP_REMOVED lines=11> */
.L_x_14016:
[----:B------:R-:W-:Y:S05]  /*12ba0*/  BSYNC B0 ;  /* 0x0000000000007941 */ /* 0x000fea0003800000 */
.L_x_14015:
[----:B------:R-:W-:Y:S05]  /*12bb0*/  BRA `(.L_x_14017) ;  /* 0xffffffb000847947 */ /* 0x000fea000383ffff */
.L_x_13913:
[----:B------:R-:W-:Y:S01]  /*12bc0*/  BSSY B0, `(.L_x_14018) ;  /* 0x0000006000007945 */ /* 0x000fe20003800000 */
[----:B------:R-:W-:-:S07]  /*12bd0*/  IMAD.MOV.U32 R15, RZ, RZ, -0x1 ;  /* 0xffffffffff0f7424 */ /* 0x000fce00078e00ff */
[----:B0123--:R-:W-:Y:S05]  /*12be0*/  WARPSYNC.COLLECTIVE R15, `(.L_x_14019) ;  /* 0x000000000f0c7348 */ /* 0x00ffea0003c00000 */
[----:B------:R-:W-:Y:S02]  /*12bf0*/  ELECT P6, UR62, PT ;  /* 0x00000000003e782f */ /* 0x000fe400038c0000 */
[----:B------:R-:W-:Y:S01]  /*12c00*/  MOV R14, UR62 ;  /* 0x0000003e000e7c02 */ /* 0x000fe20008000f00 */
[----:B0123--:R-:W-:Y:S10]  /*12c10*/  ENDCOLLECTIVE ;  /* 0x000000000000791b */ /* 0x00fff40003800000 */
.L_x_14019:
[----:B------:R-:W-:Y:S05]  /*12c20*/  BSYNC B0 ;  /* 0x0000000000007941 */ /* 0x000fea0003800000 */
.L_x_14018:
[----:B------:R-:W-:Y:S05]  /*12c30*/  BRA `(.L_x_14020) ;  /* 0xffffffb0008c7947 */ /* 0x000fea000383ffff */
.L_x_13915:
[----:B---3--:R3:W4:Y:S02]  /*12c40*/  SYNCS.PHASECHK.TRANS64.TRYWAIT P0, [R0+URZ+0x22840], R2 ;  /* 0x02284002000075a7 */ /* 0x008724000800017f */
[----:B----4-:R-:W-:Y:S05]  /*12c50*/  @!P0 NANOSLEEP.SYNCS 0x989680 ;  /* 0x009896800000895d */ /* 0x010fea0003900000 */
[----:B------:R-:W4:Y:S02]  /*12c60*/  @!P0 SYNCS.PHASECHK.TRANS64 P0, [R0+URZ+0x22840], R2 ;  /* 0x02284002000085a7 */ /* 0x000f24000800007f */
[----:B----4-:R-:W-:Y:S05]  /*12c70*/  @!P0 BRA `(.L_x_13915) ;  /* 0xfffffffc00f08947 */ /* 0x010fea000383ffff */
[----:B------:R-:W-:Y:S05]  /*12c80*/  BRA `(.L_x_14021) ;  /* 0xffffffb000f87947 */ /* 0x000fea000383ffff */
.L_x_13919:
[----:B------:R-:W2:Y:S01]  /*12c90*/  LDL.LU R11, [R1+0x34] ;  /* 0x00003400010b7983 */ /* 0x000ea20000300800 */
[----:B------:R-:W-:Y:S02]  /*12ca0*/  IMAD.MOV.U32 R13, RZ, RZ, R0 ;  /* 0x000000ffff0d7224 */ /* 0x000fe400078e0000 */
[----:B------:R-:W-:Y:S02]  /*12cb0*/  IMAD.MOV.U32 R12, RZ, RZ, RZ ;  /* 0x000000ffff0c7224 */ /* 0x000fe400078e00ff */
[----:B------:R-:W-:Y:S02]  /*12cc0*/  IMAD.MOV.U32 R15, RZ, RZ, -0x1 ;  /* 0xffffffffff0f7424 */ /* 0x000fe400078e00ff */
[----:B------:R-:W-:-:S04]  /*12cd0*/  IMAD R17, R17, 0x80, R8 ;  /* 0x0000008011117824 */ /* 0x000fc800078e0208 */
[----:B------:R-:W-:Y:S02]  /*12ce0*/  VIADD R6, R17, 0x60 ;  /* 0x0000006011067836 */ /* 0x000fe40000000000 */
[----:B--2---:R-:W-:Y:S02]  /*12cf0*/  IMAD R3, R11, R7, RZ ;  /* 0x000000070b037224 */ /* 0x004fe400078e02ff */
[----:B------:R-:W-:-:S03]  /*12d00*/  IMAD.MOV.U32 R11, RZ, RZ, 0x181f ;  /* 0x0000181fff0b7424 */ /* 0x000fc600078e00ff */
[----:B------:R-:W-:-:S13]  /*12d10*/  ISETP.GE.AND P1, PT, R17, R3, PT ;  /* 0x000000031100720c */ /* 0x000fda0003f26270 */
[----:B-----5:R-:W-:Y:S05]  /*12d20*/  WARPSYNC.COLLECTIVE R15, `(.L_x_14022) ;  /* 0x000000000f087348 */ /* 0x020fea0003c00000 */
[----:B------:R0:W1:Y:S02]  /*12d30*/  SHFL.IDX P6, R14, R13, R12, R11 ;  /* 0x0000000c0d0e7389 */ /* 0x00006400000c000b */
[----:B01---5:R-:W-:Y:S01]  /*12d40*/  ENDCOLLECTIVE ;  /* 0x000000000000791b */ /* 0x023fe20003800000 */
.L_x_14022:
[----:B------:R-:W-:Y:S02]  /*12d50*/  IMAD.MOV.U32 R13, RZ, RZ, R2 ;  /* 0x000000ffff0d7224 */ /* 0x000fe400078e0002 */
[----:B------:R-:W-:-:S07]  /*12d60*/  IMAD.MOV.U32 R4, RZ, RZ, R14 ;  /* 0x000000ffff047224 */ /* 0x000fce00078e000e */
[----:B------:R-:W-:Y:S05]  /*12d70*/  WARPSYNC.COLLECTIVE R15, `(.L_x_14023) ;  /* 0x000000000f087348 */ /* 0x000fea0003c00000 */
[----:B------:R0:W1:Y:S02]  /*12d80*/  SHFL.IDX P6, R14, R13, R12, R11 ;  /* 0x0000000c0d0e7389 */ /* 0x00006400000c000b */
[----:B01----:R-:W-:Y:S01]  /*12d90*/  ENDCOLLECTIVE ;  /* 0x000000000000791b */ /* 0x003fe20003800000 */
.L_x_14023:
[----:B------:R-:W-:Y:S02]  /*12da0*/  IMAD.MOV.U32 R13, RZ, RZ, R0 ;  /* 0x000000ffff0d7224 */ /* 0x000fe400078e0000 */
[----:B------:R-:W-:Y:S02]  /*12db0*/  IMAD.MOV.U32 R12, RZ, RZ, 0x1 ;  /* 0x00000001ff0c7424 */ /* 0x000fe400078e00ff */
[----:B------:R-:W-:-:S07]  /*12dc0*/  IMAD.MOV.U32 R5, RZ, RZ, R14 ;  /* 0x000000ffff057224 */ /* 0x000fce00078e000e */
[----:B------:R-:W-:Y:S05]  /*12dd0*/  WARPSYNC.COLLECTIVE R15, `(.L_x_14024) ;  /* 0x000000000f087348 */ /* 0x000fea0003c00000 */
[----:B------:R0:W1:Y:S02]  /*12de0*/  SHFL.IDX P6, R14, R13, R12, R11 ;  /* 0x0000000c0d0e7389 */ /* 0x00006400000c000b */
[----:B01----:R-:W-:Y:S01]  /*12df0*/  ENDCOLLECTIVE ;  /* 0x000000000000791b */ /* 0x003fe20003800000 */
.L_x_14024:
        /* <DEDUP_REMOVED lines=16> */
.L_x_14025:
[----:B------:R-:W-:Y:S02]  /*12f00*/  IMAD.MOV.U32 R13, RZ, RZ, R0 ;  /* 0x000000ffff0d7224 */ /* 0x000fe400078e0000 */
[----:B------:R-:W-:Y:S02]  /*12f10*/  IMAD.MOV.U32 R12, RZ, RZ, 0x2 ;  /* 0x00000002ff0c7424 */ /* 0x000fe400078e00ff */
[----:B------:R-:W-:-:S07]  /*12f20*/  IMAD.MOV.U32 R5, RZ, RZ, R14 ;  /* 0x000000ffff057224 */ /* 0x000fce00078e000e */
[----:B------:R-:W-:Y:S05]  /*12f30*/  WARPSYNC.COLLECTIVE R15, `(.L_x_14026) ;  /* 0x000000000f087348 */ /* 0x000fea0003c00000 */
[----:B------:R0:W1:Y:S02]  /*12f40*/  SHFL.IDX P6, R14, R13, R12, R11 ;  /* 0x0000000c0d0e7389 */ /* 0x00006400000c000b */
[----:B01----:R-:W-:Y:S01]  /*12f50*/  ENDCOLLECTIVE ;  /* 0x000000000000791b */ /* 0x003fe20003800000 */
.L_x_14026:
        /* <DEDUP_REMOVED lines=16> */
.L_x_14027:
[----:B------:R-:W-:Y:S02]  /*13060*/  IMAD.MOV.U32 R13, RZ, RZ, R0 ;  /* 0x000000ffff0d7224 */ /* 0x000fe400078e0000 */
[----:B------:R-:W-:Y:S02]  /*13070*/  IMAD.MOV.U32 R12, RZ, RZ, 0x3 ;  /* 0x00000003ff0c7424 */ /* 0x000fe400078e00ff */
[----:B------:R-:W-:-:S07]  /*13080*/  IMAD.MOV.U32 R5, RZ, RZ, R14 ;  /* 0x000000ffff057224 */ /* 0x000fce00078e000e */
[----:B------:R-:W-:Y:S05]  /*13090*/  WARPSYNC.COLLECTIVE R15, `(.L_x_14028) ;  /* 0x000000000f087348 */ /* 0x000fea0003c00000 */
[----:B------:R0:W1:Y:S02]  /*130a0*/  SHFL.IDX P6, R14, R13, R12, R11 ;  /* 0x0000000c0d0e7389 */ /* 0x00006400000c000b */
[----:B01----:R-:W-:Y:S01]  /*130b0*/  ENDCOLLECTIVE ;  /* 0x000000000000791b */ /* 0x003fe20003800000 */
.L_x_14028:
        /* <DEDUP_REMOVED lines=16> */
.L_x_14029:
[----:B------:R-:W-:Y:S02]  /*131c0*/  IMAD.MOV.U32 R13, RZ, RZ, R0 ;  /* 0x000000ffff0d7224 */ /* 0x000fe400078e0000 */
[----:B------:R-:W-:Y:S02]  /*131d0*/  IMAD.MOV.U32 R12, RZ, RZ, 0x4 ;  /* 0x00000004ff0c7424 */ /* 0x000fe400078e00ff */
[----:B------:R-:W-:-:S07]  /*131e0*/  IMAD.MOV.U32 R5, RZ, RZ, R14 ;  /* 0x000000ffff057224 */ /* 0x000fce00078e000e */
[----:B------:R-:W-:Y:S05]  /*131f0*/  WARPSYNC.COLLECTIVE R15, `(.L_x_14030) ;  /* 0x000000000f087348 */ /* 0x000fea0003c00000 */
[----:B------:R0:W1:Y:S02]  /*13200*/  SHFL.IDX P6, R14, R13, R12, R11 ;  /* 0x0000000c0d0e7389 */ /* 0x00006400000c000b */
[----:B01----:R-:W-:Y:S01]  /*13210*/  ENDCOLLECTIVE ;  /* 0x000000000000791b */ /* 0x003fe20003800000 */
.L_x_14030:
        /* <DEDUP_REMOVED lines=16> */
.L_x_14031:
[----:B------:R-:W-:Y:S02]  /*13320*/  IMAD.MOV.U32 R13, RZ, RZ, R0 ;  /* 0x000000ffff0d7224 */ /* 0x000fe400078e0000 */
[----:B------:R-:W-:Y:S02]  /*13330*/  IMAD.MOV.U32 R12, RZ, RZ, 0x5 ;  /* 0x00000005ff0c7424 */ /* 0x000fe400078e00ff */
[----:B------:R-:W-:-:S07]  /*13340*/  IMAD.MOV.U32 R5, RZ, RZ, R14 ;  /* 0x000000ffff057224 */ /* 0x000fce00078e000e */
[----:B------:R-:W-:Y:S05]  /*13350*/  WARPSYNC.COLLECTIVE R15, `(.L_x_14032) ;  /* 0x000000000f087348 */ /* 0x000fea0003c00000 */
[----:B------:R0:W1:Y:S02]  /*13360*/  SHFL.IDX P6, R14, R13, R12, R11 ;  /* 0x0000000c0d0e7389 */ /* 0x00006400000c000b */
[----:B01----:R-:W-:Y:S01]  /*13370*/  ENDCOLLECTIVE ;  /* 0x000000000000791b */ /* 0x003fe20003800000 */
.L_x_14032:
        /* <DEDUP_REMOVED lines=16> */
.L_x_14033:
[----:B------:R-:W-:Y:S02]  /*13480*/  IMAD.MOV.U32 R13, RZ, RZ, R0 ;  /* 0x000000ffff0d7224 */ /* 0x000fe400078e0000 */
[----:B------:R-:W-:Y:S02]  /*13490*/  IMAD.MOV.U32 R12, RZ, RZ, 0x6 ;  /* 0x00000006ff0c7424 */ /* 0x000fe400078e00ff */
[----:B------:R-:W-:-:S07]  /*134a0*/  IMAD.MOV.U32 R5, RZ, RZ, R14 ;  /* 0x000000ffff057224 */ /* 0x000fce00078e000e */
[----:B------:R-:W-:Y:S05]  /*134b0*/  WARPSYNC.COLLECTIVE R15, `(.L_x_14034) ;  /* 0x000000000f087348 */ /* 0x000fea0003c00000 */
[----:B------:R0:W1:Y:S02]  /*134c0*/  SHFL.IDX P6, R14, R13, R12, R11 ;  /* 0x0000000c0d0e7389 */ /* 0x00006400000c000b */
[----:B01----:R-:W-:Y:S01]  /*134d0*/  ENDCOLLECTIVE ;  /* 0x000000000000791b */ /* 0x003fe20003800000 */
.L_x_14034:
        /* <DEDUP_REMOVED lines=15> */
.L_x_14035:
[----:B------:R-:W-:Y:S02]  /*135d0*/  IMAD.MOV.U32 R13, RZ, RZ, R0 ;  /* 0x000000ffff0d7224 */ /* 0x000fe400078e0000 */
[----:B------:R-:W-:Y:S02]  /*135e0*/  IMAD.MOV.U32 R12, RZ, RZ, 0x7 ;  /* 0x00000007ff0c7424 */ /* 0x000fe400078e00ff */
[----:B------:R-:W-:-:S07]  /*135f0*/  IMAD.MOV.U32 R5, RZ, RZ, R14 ;  /* 0x000000ffff057224 */ /* 0x000fce00078e000e */
[----:B------:R-:W-:Y:S05]  /*13600*/  WARPSYNC.COLLECTIVE R15, `(.L_x_14036) ;  /* 0x000000000f087348 */ /* 0x000fea0003c00000 */
[----:B------:R0:W1:Y:S02]  /*13610*/  SHFL.IDX P6, R14, R13, R12, R11 ;  /* 0x0000000c0d0e7389 */ /* 0x00006400000c000b */
[----:B01----:R-:W-:Y:S01]  /*13620*/  ENDCOLLECTIVE ;  /* 0x000000000000791b */ /* 0x003fe20003800000 */
.L_x_14036:
        /* <DEDUP_REMOVED lines=10> */
.L_x_14037:
[----:B------:R-:W-:Y:S01]  /*136d0*/  @!PT LDS RZ, [RZ] ;  /* 0x00000000fffff984 */ /* 0x000fe20000000800 */
[----:B------:R-:W-:Y:S01]  /*136e0*/  @!PT LDS RZ, [RZ] ;  /* 0x00000000fffff984 */ /* 0x000fe20000000800 */
[----:B------:R-:W-:Y:S01]  /*136f0*/  @!PT LDS RZ, [RZ] ;  /* 0x00000000fffff984 */ /* 0x000fe20000000800 */
[----:B------:R0:W-:Y:S01]  /*13700*/  @!P1 LDGSTS.E.BYPASS.LTC128B.128 [R9+0x1b400], desc[UR40][R4.64], !P0 ;  /* 0x1b40000004099fae */ /* 0x0001e2000c101d68 */
[----:B------:R-:W-:Y:S01]  /*13710*/  IMAD.MOV.U32 R2, RZ, RZ, R14 ;  /* 0x000000ffff027224 */ /* 0x000fe200078e000e */
[----:B------:R-:W-:Y:S06]  /*13720*/  BRA `(.L_x_14038) ;  /* 0xffffffb400a07947 */ /* 0x000fec000383ffff */
.L_x_13922:
[----:B--2---:R-:W2:Y:S02]  /*13730*/  LDL R2, [R1+0x4] ;  /* 0x0000040001027983 */ /* 0x004ea40000100800 */
[----:B--2---:R2:W3:Y:S02]  /*13740*/  SYNCS.PHASECHK.TRANS64.TRYWAIT P0, [R2+URZ+0x22820], R0 ;  /* 0x02282000020075a7 */ /* 0x0044e4000800017f */
[----:B---3--:R-:W-:Y:S05]  /*13750*/  @!P0 NANOSLEEP.SYNCS 0x989680 ;  /* 0x009896800000895d */ /* 0x008fea0003900000 */
[----:B------:R-:W3:Y:S02]  /*13760*/  @!P0 SYNCS.PHASECHK.TRANS64 P0, [R2+URZ+0x22820], R0 ;  /* 0x02282000020085a7 */ /* 0x000ee4000800007f */
[----:B---3--:R-:W-:Y:S05]  /*13770*/  @!P0 BRA `(.L_x_13922) ;  /* 0xfffffffc00ec8947 */ /* 0x008fea000383ffff */
[----:B------:R-:W-:Y:S05]  /*13780*/  BRA `(.L_x_14039) ;  /* 0xffffffb800007947 */ /* 0x000fea000383ffff */
.L_x_13926:
[----:B0-----:R0:W1:Y:S02]  /*13790*/  SYNCS.PHASECHK.TRANS64.TRYWAIT P0, [R2+URZ+0x22860], R0 ;  /* 0x02286000020075a7 */ /* 0x001064000800017f */
[----:B-1----:R-:W-:Y:S05]  /*137a0*/  @!P0 NANOSLEEP.SYNCS 0x989680 ;  /* 0x009896800000895d */ /* 0x002fea0003900000 */
[----:B------:R-:W1:Y:S02]  /*137b0*/  @!P0 SYNCS.PHASECHK.TRANS64 P0, [R2+URZ+0x22860], R0 ;  /* 0x02286000020085a7 */ /* 0x000e64000800007f */
[----:B-1----:R-:W-:Y:S05]  /*137c0*/  @!P0 BRA `(.L_x_13926) ;  /* 0xfffffffc00f08947 */ /* 0x002fea000383ffff */
[----:B------:R-:W-:Y:S05]  /*137d0*/  BRA `(.L_x_14040) ;  /* 0xffffffb800307947 */ /* 0x000fea000383ffff */
.L_x_13941:
[----:B-1----:R1:W2:Y:S02]  /*137e0*/  SYNCS.PHASECHK.TRANS64.TRYWAIT P0, [R3+URZ+0x22840], R2 ;  /* 0x02284002030075a7 */ /* 0x0022a4000800017f */
[----:B--2---:R-:W-:Y:S05]  /*137f0*/  @!P0 NANOSLEEP.SYNCS 0x989680 ;  /* 0x009896800000895d */ /* 0x004fea0003900000 */
[----:B------:R-:W2:Y:S02]  /*13800*/  @!P0 SYNCS.PHASECHK.TRANS64 P0, [R3+URZ+0x22840], R2 ;  /* 0x02284002030085a7 */ /* 0x000ea4000800007f */
[----:B--2---:R-:W-:Y:S05]  /*13810*/  @!P0 BRA `(.L_x_13941) ;  /* 0xfffffffc00f08947 */ /* 0x004fea000383ffff */
[----:B------:R-:W-:Y:S05]  /*13820*/  BRA `(.L_x_14041) ;  /* 0xffffffc000547947 */ /* 0x000fea000383ffff */
.L_x_13946:
[----:B0-----:R0:W2:Y:S02]  /*13830*/  SYNCS.PHASECHK.TRANS64.TRYWAIT P0, [R3+URZ+0x22860], R2 ;  /* 0x02286002030075a7 */ /* 0x0010a4000800017f */
[----:B--2---:R-:W-:Y:S05]  /*13840*/  @!P0 NANOSLEEP.SYNCS 0x989680 ;  /* 0x009896800000895d */ /* 0x004fea0003900000 */
[----:B------:R-:W2:Y:S02]  /*13850*/  @!P0 SYNCS.PHASECHK.TRANS64 P0, [R3+URZ+0x22860], R2 ;  /* 0x02286002030085a7 */ /* 0x000ea4000800007f */
[----:B--2---:R-:W-:Y:S05]  /*13860*/  @!P0 BRA `(.L_x_13946) ;  /* 0xfffffffc00f08947 */ /* 0x004fea000383ffff */
[----:B------:R-:W-:Y:S05]  /*13870*/  BRA `(.L_x_14042) ;  /* 0xffffffc000dc7947 */ /* 0x000fea000383ffff */
.L_x_13957:
[----:B0-----:R0:W1:Y:S02]  /*13880*/  SYNCS.PHASECHK.TRANS64.TRYWAIT P0, [R4+URZ+0x22840], R2 ;  /* 0x02284002040075a7 */ /* 0x001064000800017f */
[----:B-1----:R-:W-:Y:S05]  /*13890*/  @!P0 NANOSLEEP.SYNCS 0x989680 ;  /* 0x009896800000895d */ /* 0x002fea0003900000 */
[----:B------:R-:W1:Y:S02]  /*138a0*/  @!P0 SYNCS.PHASECHK.TRANS64 P0, [R4+URZ+0x22840], R2 ;  /* 0x02284002040085a7 */ /* 0x000e64000800007f */
[----:B-1----:R-:W-:Y:S05]  /*138b0*/  @!P0 BRA `(.L_x_13957) ;  /* 0xfffffffc00f08947 */ /* 0x002fea000383ffff */
[----:B------:R-:W-:Y:S05]  /*138c0*/  BRA `(.L_x_14043) ;  /* 0xffffffc800e47947 */ /* 0x000fea000383ffff */
.L_x_13962:
[----:B-1----:R1:W2:Y:S02]  /*138d0*/  SYNCS.PHASECHK.TRANS64.TRYWAIT P0, [R4+URZ+0x22860], R2 ;  /* 0x02286002040075a7 */ /* 0x0022a4000800017f */
[----:B--2---:R-:W-:Y:S05]  /*138e0*/  @!P0 NANOSLEEP.SYNCS 0x989680 ;  /* 0x009896800000895d */ /* 0x004fea0003900000 */
[----:B------:R-:W2:Y:S02]  /*138f0*/  @!P0 SYNCS.PHASECHK.TRANS64 P0, [R4+URZ+0x22860], R2 ;  /* 0x02286002040085a7 */ /* 0x000ea4000800007f */
[----:B--2---:R-:W-:Y:S05]  /*13900*/  @!P0 BRA `(.L_x_13962) ;  /* 0xfffffffc00f08947 */ /* 0x004fea000383ffff */
[----:B------:R-:W-:Y:S05]  /*13910*/  BRA `(.L_x_14044) ;  /* 0xffffffcc00687947 */ /* 0x000fea000383ffff */
.L_x_13973:
[----:B-1----:R1:W2:Y:S02]  /*13920*/  SYNCS.PHASECHK.TRANS64.TRYWAIT P0, [R4+URZ+0x22840], R2 ;  /* 0x02284002040075a7 */ /* 0x0022a4000800017f */
[----:B--2---:R-:W-:Y:S05]  /*13930*/  @!P0 NANOSLEEP.SYNCS 0x989680 ;  /* 0x009896800000895d */ /* 0x004fea0003900000 */
[----:B------:R-:W2:Y:S02]  /*13940*/  @!P0 SYNCS.PHASECHK.TRANS64 P0, [R4+URZ+0x22840], R2 ;  /* 0x02284002040085a7 */ /* 0x000ea4000800007f */
[----:B--2---:R-:W-:Y:S05]  /*13950*/  @!P0 BRA `(.L_x_13973) ;  /* 0xfffffffc00f08947 */ /* 0x004fea000383ffff */
[----:B------:R-:W-:Y:S05]  /*13960*/  BRA `(.L_x_14045) ;  /* 0xffffffd400547947 */ /* 0x000fea000383ffff */
.L_x_13978:
[----:B0-----:R0:W2:Y:S02]  /*13970*/  SYNCS.PHASECHK.TRANS64.TRYWAIT P0, [R4+URZ+0x22860], R2 ;  /* 0x02286002040075a7 */ /* 0x0010a4000800017f */
[----:B--2---:R-:W-:Y:S05]  /*13980*/  @!P0 NANOSLEEP.SYNCS 0x989680 ;  /* 0x009896800000895d */ /* 0x004fea0003900000 */
[----:B------:R-:W2:Y:S02]  /*13990*/  @!P0 SYNCS.PHASECHK.TRANS64 P0, [R4+URZ+0x22860], R2 ;  /* 0x02286002040085a7 */ /* 0x000ea4000800007f */
[----:B--2---:R-:W-:Y:S05]  /*139a0*/  @!P0 BRA `(.L_x_13978) ;  /* 0xfffffffc00f08947 */ /* 0x004fea000383ffff */
[----:B------:R-:W-:Y:S05]  /*139b0*/  BRA `(.L_x_14046) ;  /* 0xffffffd400dc7947 */ /* 0x000fea000383ffff */
.L_x_13990:
        /* <DEDUP_REMOVED lines=8> */
.L_x_14048:
[----:B------:R-:W-:Y:S05]  /*13a40*/  BSYNC B0 ;  /* 0x0000000000007941 */ /* 0x000fea0003800000 */
.L_x_14047:
        /* <DEDUP_REMOVED lines=9> */
.L_x_14049:
        /* <DEDUP_REMOVED lines=18> */
.L_x_14050:
[----:B------:R-:W-:Y:S01]  /*13c00*/  IMAD.MOV.U32 R12, RZ, RZ, 0x2 ;  /* 0x00000002ff0c7424 */ /* 0x000fe200078e00ff */
[----:B------:R-:W-:-:S05]  /*13c10*/  SEL R7, R14, RZ, P1 ;  /* 0x000000ff0e077207 */ /* 0x000fca0000800000 */
[----:B------:R-:W-:-:S04]  /*13c20*/  IMAD.IADD R3, R2, 0x1, R7 ;  /* 0x0000000102037824 */ /* 0x000fc800078e0207 */
[----:B------:R-:W-:-:S07]  /*13c30*/  IMAD.MOV.U32 R13, RZ, RZ, R3 ;  /* 0x000000ffff0d7224 */ /* 0x000fce00078e0003 */
[----:B------:R-:W-:Y:S05]  /*13c40*/  WARPSYNC.COLLECTIVE R15, `(.L_x_14051) ;  /* 0x000000000f087348 */ /* 0x000fea0003c00000 */
[----:B------:R0:W1:Y:S02]  /*13c50*/  SHFL.UP P6, R14, R13, R12, R11 ;  /* 0x0400000c0d0e7389 */ /* 0x00006400000c000b */
[----:B01----:R-:W-:Y:S01]  /*13c60*/  ENDCOLLECTIVE ;  /* 0x000000000000791b */ /* 0x003fe20003800000 */
.L_x_14051:
[----:B------:R-:W-:Y:S01]  /*13c70*/  IMAD.MOV.U32 R12, RZ, RZ, 0x4 ;  /* 0x00000004ff0c7424 */ /* 0x000fe200078e00ff */
[----:B------:R-:W-:-:S05]  /*13c80*/  SEL R14, R14, RZ, P2 ;  /* 0x000000ff0e0e7207 */ /* 0x000fca0001000000 */
[----:B------:R-:W-:-:S04]  /*13c90*/  IMAD.IADD R3, R3, 0x1, R14 ;  /* 0x0000000103037824 */ /* 0x000fc800078e020e */
[----:B------:R-:W-:-:S07]  /*13ca0*/  IMAD.MOV.U32 R13, RZ, RZ, R3 ;  /* 0x000000ffff0d7224 */ /* 0x000fce00078e0003 */
[----:B------:R-:W-:Y:S05]  /*13cb0*/  WARPSYNC.COLLECTIVE R15, `(.L_x_14052) ;  /* 0x000000000f087348 */ /* 0x000fea0003c00000 */
[----:B------:R0:W1:Y:S02]  /*13cc0*/  SHFL.UP P6, R14, R13, R12, R11 ;  /* 0x0400000c0d0e7389 */ /* 0x00006400000c000b */
[----:B01----:R-:W-:Y:S01]  /*13cd0*/  ENDCOLLECTIVE ;  /* 0x000000000000791b */ /* 0x003fe20003800000 */
.L_x_14052:
[----:B------:R-:W-:Y:S01]  /*13ce0*/  IMAD.MOV.U32 R12, RZ, RZ, 0x8 ;  /* 0x00000008ff0c7424 */ /* 0x000fe200078e00ff */
[----:B------:R-:W-:-:S05]  /*13cf0*/  SEL R14, R14, RZ, P3 ;  /* 0x000000ff0e0e7207 */ /* 0x000fca0001800000 */
[----:B------:R-:W-:-:S04]  /*13d00*/  IMAD.IADD R3, R3, 0x1, R14 ;  /* 0x0000000103037824 */ /* 0x000fc800078e020e */
[----:B------:R-:W-:-:S07]  /*13d10*/  IMAD.MOV.U32 R13, RZ, RZ, R3 ;  /* 0x000000ffff0d7224 */ /* 0x000fce00078e0003 */
[----:B------:R-:W-:Y:S05]  /*13d20*/  WARPSYNC.COLLECTIVE R15, `(.L_x_14053) ;  /* 0x000000000f087348 */ /* 0x000fea0003c00000 */
[----:B------:R0:W1:Y:S02]  /*13d30*/  SHFL.UP P6, R14, R13, R12, R11 ;  /* 0x0400000c0d0e7389 */ /* 0x00006400000c000b */
[----:B01----:R-:W-:Y:S01]  /*13d40*/  ENDCOLLECTIVE ;  /* 0x000000000000791b */ /* 0x003fe20003800000 */
.L_x_14053:
[----:B------:R-:W-:Y:S01]  /*13d50*/  IMAD.MOV.U32 R12, RZ, RZ, 0x10 ;  /* 0x00000010ff0c7424 */ /* 0x000fe200078e00ff */
[----:B------:R-:W-:-:S05]  /*13d60*/  SEL R14, R14, RZ, P4 ;  /* 0x000000ff0e0e7207 */ /* 0x000fca0002000000 */
[----:B------:R-:W-:-:S04]  /*13d70*/  IMAD.IADD R3, R3, 0x1, R14 ;  /* 0x0000000103037824 */ /* 0x000fc800078e020e */
[----:B------:R-:W-:-:S07]  /*13d80*/  IMAD.MOV.U32 R13, RZ, RZ, R3 ;  /* 0x000000ffff0d7224 */ /* 0x000fce00078e0003 */
[----:B------:R-:W-:Y:S05]  /*13d90*/  WARPSYNC.COLLECTIVE R15, `(.L_x_14054) ;  /* 0x000000000f087348 */ /* 0x000fea0003c00000 */
[----:B------:R0:W1:Y:S02]  /*13da0*/  SHFL.UP P6, R14, R13, R12, R11 ;  /* 0x0400000c0d0e7389 */ /* 0x00006400000c000b */
[----:B01----:R-:W-:Y:S01]  /*13db0*/  ENDCOLLECTIVE ;  /* 0x000000000000791b */ /* 0x003fe20003800000 */
.L_x_14054:
        /* <DEDUP_REMOVED lines=8> */
.L_x_14055:
[----:B------:R-:W-:Y:S05]  /*13e40*/  BRA `(.L_x_14056) ;  /* 0xffffffdc004c7947 */ /* 0x000fea000383ffff */
.L_x_13995:
        /* <DEDUP_REMOVED lines=8> */
.L_x_14058:
[----:B------:R-:W-:Y:S05]  /*13ed0*/  BSYNC B0 ;  /* 0x0000000000007941 */ /* 0x000fea0003800000 */
.L_x_14057:
        /* <DEDUP_REMOVED lines=8> */
.L_x_14059:
[----:B------:R-:W-:Y:S01]  /*13f60*/  IMAD.MOV.U32 R12, RZ, RZ, 0x4 ;  /* 0x00000004ff0c7424 */ /* 0x000fe200078e00ff */
[----:B------:R-:W-:-:S05]  /*13f70*/  SEL R4, R14, RZ, P2 ;  /* 0x000000ff0e047207 */ /* 0x000fca0001000000 */
[----:B------:R-:W-:-:S04]  /*13f80*/  IMAD.IADD R4, R13, 0x1, R4 ;  /* 0x000000010d047824 */ /* 0x000fc800078e0204 */
[----:B------:R-:W-:-:S07]  /*13f90*/  IMAD.MOV.U32 R13, RZ, RZ, R4 ;  /* 0x000000ffff0d7224 */ /* 0x000fce00078e0004 */
[----:B------:R-:W-:Y:S05]  /*13fa0*/  WARPSYNC.COLLECTIVE R15, `(.L_x_14060) ;  /* 0x000000000f087348 */ /* 0x000fea0003c00000 */
[----:B------:R0:W1:Y:S02]  /*13fb0*/  SHFL.UP P6, R14, R13, R12, R11 ;  /* 0x0400000c0d0e7389 */ /* 0x00006400000c000b */
[----:B01----:R-:W-:Y:S01]  /*13fc0*/  ENDCOLLECTIVE ;  /* 0x000000000000791b */ /* 0x003fe20003800000 */
.L_x_14060:
[----:B------:R-:W-:Y:S01]  /*13fd0*/  IMAD.MOV.U32 R12, RZ, RZ, 0x8 ;  /* 0x00000008ff0c7424 */ /* 0x000fe200078e00ff */
[----:B------:R-:W-:-:S05]  /*13fe0*/  SEL R3, R14, RZ, P3 ;  /* 0x000000ff0e037207 */ /* 0x000fca0001800000 */
[----:B------:R-:W-:-:S04]  /*13ff0*/  IMAD.IADD R6, R4, 0x1, R3 ;  /* 0x0000000104067824 */ /* 0x000fc800078e0203 */
[----:B------:R-:W-:-:S07]  /*14000*/  IMAD.MOV.U32 R13, RZ, RZ, R6 ;  /* 0x000000ffff0d7224 */ /* 0x000fce00078e0006 */
[----:B------:R-:W-:Y:S05]  /*14010*/  WARPSYNC.COLLECTIVE R15, `(.L_x_14061) ;  /* 0x000000000f087348 */ /* 0x000fea0003c00000 */
[----:B------:R0:W1:Y:S02]  /*14020*/  SHFL.UP P6, R14, R13, R12, R11 ;  /* 0x0400000c0d0e7389 */ /* 0x00006400000c000b */
[----:B01----:R-:W-:Y:S01]  /*14030*/  ENDCOLLECTIVE ;  /* 0x000000000000791b */ /* 0x003fe20003800000 */
.L_x_14061:
[----:B------:R-:W-:Y:S01]  /*14040*/  IMAD.MOV.U32 R12, RZ, RZ, 0x10 ;  /* 0x00000010ff0c7424 */ /* 0x000fe200078e00ff */
[----:B------:R-:W-:-:S05]  /*14050*/  SEL R7, R14, RZ, P4 ;  /* 0x000000ff0e077207 */ /* 0x000fca0002000000 */
[----:B------:R-:W-:-:S04]  /*14060*/  IMAD.IADD R7, R6, 0x1, R7 ;  /* 0x0000000106077824 */ /* 0x000fc800078e0207 */
[----:B------:R-:W-:-:S07]  /*14070*/  IMAD.MOV.U32 R13, RZ, RZ, R7 ;  /* 0x000000ffff0d7224 */ /* 0x000fce00078e0007 */
[----:B------:R-:W-:Y:S05]  /*14080*/  WARPSYNC.COLLECTIVE R15, `(.L_x_14062) ;  /* 0x000000000f087348 */ /* 0x000fea0003c00000 */
[----:B------:R0:W1:Y:S02]  /*14090*/  SHFL.UP P6, R14, R13, R12, R11 ;  /* 0x0400000c0d0e7389 */ /* 0x00006400000c000b */
[----:B01----:R-:W-:Y:S01]  /*140a0*/  ENDCOLLECTIVE ;  /* 0x000000000000791b */ /* 0x003fe20003800000 */
.L_x_14062:
        /* <DEDUP_REMOVED lines=8> */
.L_x_14063:
[----:B------:R-:W-:Y:S05]  /*14130*/  BRA `(.L_x_14064) ;  /* 0xffffffdc002c7947 */ /* 0x000fea000383ffff */
.L_x_13997:
[----:B------:R-:W-:Y:S01]  /*14140*/  BSSY B0, `(.L_x_14065) ;  /* 0x0000006000007945 */ /* 0x000fe20003800000 */
[----:B------:R-:W-:Y:S01]  /*14150*/  PLOP3.LUT P6, PT, P6, PT, PT, 0x8, 0x0 ;  /* 0x000000000000781c */ /* 0x000fe200037ce170 */
[----:B------:R-:W-:-:S12]  /*14160*/  IMAD.MOV.U32 R15, RZ, RZ, -0x1 ;  /* 0xffffffffff0f7424 */ /* 0x000fd800078e00ff */
[----:B01---5:R-:W-:Y:S05]  /*14170*/  WARPSYNC.COLLECTIVE R15, `(.L_x_14066) ;  /* 0x000000000f087348 */ /* 0x023fea0003c00000 */
[----:B------:R-:W-:Y:S01]  /*14180*/  VOTE.ANY R14, PT, P6 ;  /* 0x00000000000e7806 */ /* 0x000fe200030e0100 */
[----:B01---5:R-:W-:Y:S06]  /*14190*/  ENDCOLLECTIVE ;  /* 0x000000000000791b */ /* 0x023fec0003800000 */
.L_x_14066:
[----:B------:R-:W-:Y:S05]  /*141a0*/  BSYNC B0 ;  /* 0x0000000000007941 */ /* 0x000fea0003800000 */
.L_x_14065:
        /* <DEDUP_REMOVED lines=9> */
.L_x_14067:
[----:B------:R-:W-:Y:S01]  /*14240*/  IMAD.MOV.U32 R17, RZ, RZ, R14 ;  /* 0x000000ffff117224 */ /* 0x000fe200078e000e */
[----:B------:R-:W-:Y:S06]  /*14250*/  BRA `(.L_x_14068) ;  /* 0xffffffdc001c7947 */ /* 0x000fec000383ffff */
.L_x_13999:
[----:B------:R-:W-:Y:S01]  /*14260*/  BSSY B0, `(.L_x_14069) ;  /* 0x0000007000007945 */ /* 0x000fe20003800000 */
[----:B------:R-:W-:Y:S02]  /*14270*/  IMAD.MOV.U32 R13, RZ, RZ, R3 ;  /* 0x000000ffff0d7224 */ /* 0x000fe400078e0003 */
[----:B------:R-:W-:Y:S02]  /*14280*/  IMAD.MOV.U32 R11, RZ, RZ, 0x1f ;  /* 0x0000001fff0b7424 */ /* 0x000fe400078e00ff */
[----:B------:R-:W-:-:S07]  /*14290*/  IMAD.MOV.U32 R15, RZ, RZ, -0x1 ;  /* 0xffffffffff0f7424 */ /* 0x000fce00078e00ff */
[----:B0123-5:R-:W-:Y:S05]  /*142a0*/  WARPSYNC.COLLECTIVE R15, `(.L_x_14070) ;  /* 0x000000000f087348 */ /* 0x02ffea0003c00000 */
[----:B------:R4:W0:Y:S02]  /*142b0*/  SHFL.IDX P6, R14, R13, R12, R11 ;  /* 0x0000000c0d0e7389 */ /* 0x00082400000c000b */
[----:B012345:R-:W-:Y:S01]  /*142c0*/  ENDCOLLECTIVE ;  /* 0x000000000000791b */ /* 0x03ffe20003800000 */
.L_x_14070:
[----:B------:R-:W-:Y:S05]  /*142d0*/  BSYNC B0 ;  /* 0x0000000000007941 */ /* 0x000fea0003800000 */
.L_x_14069:
[----:B------:R-:W-:Y:S01]  /*142e0*/  IMAD.MOV.U32 R5, RZ, RZ, R14 ;  /* 0x000000ffff057224 */ /* 0x000fe200078e000e */
[----:B------:R-:W-:Y:S06]  /*142f0*/  BRA `(.L_x_13998) ;  /* 0xffffffdc00107947 */ /* 0x000fec000383ffff */
.L_x_14003:
[----:B-1----:R1:W2:Y:S02]  /*14300*/  SYNCS.PHASECHK.TRANS64.TRYWAIT P0, [R0+URZ+0x22820], R3 ;  /* 0x02282003000075a7 */ /* 0x0022a4000800017f */
[----:B--2---:R-:W-:Y:S05]  /*14310*/  @!P0 NANOSLEEP.SYNCS 0x989680 ;  /* 0x009896800000895d */ /* 0x004fea0003900000 */
[----:B------:R-:W2:Y:S02]  /*14320*/  @!P0 SYNCS.PHASECHK.TRANS64 P0, [R0+URZ+0x22820], R3 ;  /* 0x02282003000085a7 */ /* 0x000ea4000800007f */
[----:B--2---:R-:W-:Y:S05]  /*14330*/  @!P0 BRA `(.L_x_14003) ;  /* 0xfffffffc00f08947 */ /* 0x004fea000383ffff */
[----:B------:R-:W-:Y:S05]  /*14340*/  BRA `(.L_x_14071) ;  /* 0xffffffe000907947 */ /* 0x000fea000383ffff */
.L_x_14004:
        /* <DEDUP_REMOVED lines=11> */
.L_x_14073:
[----:B------:R-:W-:Y:S05]  /*14400*/  BSYNC B0 ;  /* 0x0000000000007941 */ /* 0x000fea0003800000 */
.L_x_14072:
[----:B------:R-:W-:Y:S05]  /*14410*/  BRA `(.L_x_14074) ;  /* 0xffffffe000787947 */ /* 0x000fea000383ffff */
.L_x_14007:
[----:B------:R-:W-:Y:S01]  /*14420*/  BSSY B1, `(.L_x_14075) ;  /* 0x0000006000017945 */ /* 0x000fe20003800000 */
[----:B------:R-:W-:-:S07]  /*14430*/  IMAD.MOV.U32 R15, RZ, RZ, -0x1 ;  /* 0xffffffffff0f7424 */ /* 0x000fce00078e00ff */
[----:B012--5:R-:W-:Y:S05]  /*14440*/  WARPSYNC.COLLECTIVE R15, `(.L_x_14076) ;  /* 0x000000000f0c7348 */ /* 0x027fea0003c00000 */
[----:B------:R-:W-:Y:S02]  /*14450*/  ELECT P6, UR62, PT ;  /* 0x00000000003e782f */ /* 0x000fe400038c0000 */
[----:B------:R-:W-:Y:S01]  /*14460*/  MOV R14, UR62 ;  /* 0x0000003e000e7c02 */ /* 0x000fe20008000f00 */
[----:B012--5:R-:W-:Y:S10]  /*14470*/  ENDCOLLECTIVE ;  /* 0x000000000000791b */ /* 0x027ff40003800000 */
.L_x_14076:
[----:B------:R-:W-:Y:S05]  /*14480*/  BSYNC B1 ;  /* 0x0000000000017941 */ /* 0x000fea0003800000 */
.L_x_14075:
[----:B------:R-:W-:Y:S05]  /*14490*/  BRA `(.L_x_14077) ;  /* 0xffffffe000707947 */ /* 0x000fea000383ffff */
.L_x_14009:
[----:B-1----:R1:W2:Y:S02]  /*144a0*/  SYNCS.PHASECHK.TRANS64.TRYWAIT P0, [R6+URZ], R5 ;  /* 0x00000005060075a7 */ /* 0x0022a4000800017f */
[----:B--2---:R-:W-:Y:S05]  /*144b0*/  @!P0 NANOSLEEP.SYNCS 0x989680 ;  /* 0x009896800000895d */ /* 0x004fea0003900000 */
[----:B------:R-:W2:Y:S02]  /*144c0*/  @!P0 SYNCS.PHASECHK.TRANS64 P0, [R6+URZ], R5 ;  /* 0x00000005060085a7 */ /* 0x000ea4000800007f */
[----:B--2---:R-:W-:Y:S05]  /*144d0*/  @!P0 BRA `(.L_x_14009) ;  /* 0xfffffffc00f08947 */ /* 0x004fea000383ffff */
[----:B------:R-:W-:Y:S05]  /*144e0*/  BRA `(.L_x_14078) ;  /* 0xffffffe000ac7947 */ /* 0x000fea000383ffff */
.L_x_14010:
[----:B--2---:R2:W3:Y:S02]  /*144f0*/  SYNCS.PHASECHK.TRANS64.TRYWAIT P0, [R7+URZ], R2 ;  /* 0x00000002070075a7 */ /* 0x0044e4000800017f */
[----:B---3--:R-:W-:Y:S05]  /*14500*/  @!P0 NANOSLEEP.SYNCS 0x989680 ;  /* 0x009896800000895d */ /* 0x008fea0003900000 */
[----:B------:R-:W3:Y:S02]  /*14510*/  @!P0 SYNCS.PHASECHK.TRANS64 P0, [R7+URZ], R2 ;  /* 0x00000002070085a7 */ /* 0x000ee4000800007f */
[----:B---3--:R-:W-:Y:S05]  /*14520*/  @!P0 BRA `(.L_x_14010) ;  /* 0xfffffffc00f08947 */ /* 0x008fea000383ffff */
[----:B------:R-:W-:Y:S05]  /*14530*/  BRA `(.L_x_14079) ;  /* 0xffffffe000a07947 */ /* 0x000fea000383ffff */
.L_x_14012:
[----:B---3--:R3:W4:Y:S02]  /*14540*/  SYNCS.PHASECHK.TRANS64.TRYWAIT P0, [R4+URZ], R5 ;  /* 0x00000005040075a7 */ /* 0x008724000800017f */
[----:B----4-:R-:W-:Y:S05]  /*14550*/  @!P0 NANOSLEEP.SYNCS 0x989680 ;  /* 0x009896800000895d */ /* 0x010fea0003900000 */
[----:B------:R-:W4:Y:S02]  /*14560*/  @!P0 SYNCS.PHASECHK.TRANS64 P0, [R4+URZ], R5 ;  /* 0x00000005040085a7 */ /* 0x000f24000800007f */
[----:B----4-:R-:W-:Y:S05]  /*14570*/  @!P0 BRA `(.L_x_14012) ;  /* 0xfffffffc00f08947 */ /* 0x010fea000383ffff */
[----:B------:R-:W-:Y:S05]  /*14580*/  BRA `(.L_x_14080) ;  /* 0xffffffe000a87947 */ /* 0x000fea000383ffff */
.L_x_14081:
        /* <DEDUP_REMOVED lines=15> */
.L_x_15322:


//--------------------- .text._ZN7cutlass13device_kernelIN5flash11enable_sm90INS1_16FlashAttnFwdSm90INS1_25CollectiveMainloopFwdSm90ILi2EN4cute5tupleIJNS5_1CILi1EEES8_S8_EEENS6_IJNS7_ILi128EEENS7_ILi96EEENS7_ILi64EEEEEELi256ENS_6half_tEfNS_4arch4Sm90ELb1ELb0ELb1ELb1ELb0ELb1ELb0ELb1ELb0ELb1ELb0ELb0EEENS1_21CollectiveEpilogueFwdINS6_IJSA_NS7_ILi256EEESB_EEES9_SE_SG_Li256ELb1ELb1ELb0ELb0EEENS1_36VarlenDynamicPersistentTileSchedulerILi128ELi96ELi256ELi128ELb0ELb1ELb1ELb1ELb1ELb1EEEEEEEEEvNT_6ParamsE --------------------------
	.section	.text._ZN7cutlass13device_kernelIN5flash11enable_sm90INS1_16FlashAttnFwdSm90INS1_25CollectiveMainloopFwdSm90ILi2EN4cute5tupleIJNS5_1CILi1EEES8_S8_EEENS6_IJNS7_ILi128EEENS7_ILi96EEENS7_ILi64EEEEEELi256ENS_6half_tEfNS_4arch4Sm90ELb1ELb0ELb1ELb1ELb0ELb1ELb0ELb1ELb0ELb1ELb0ELb0EEENS1_21CollectiveEpilogueFwdINS6_IJSA_NS7_ILi256EEESB_EEES9_SE_SG_Li256ELb1ELb1ELb0ELb0EEENS1_36VarlenDynamicPersistentTileSchedulerILi128ELi96ELi256ELi128ELb0ELb1ELb1ELb1ELb1ELb1EEEEEEEEEvNT_6ParamsE,"ax",@progbits
	.align	128
.text._ZN7cutlass13device_kernelIN5flash11enable_sm90INS1_16FlashAttnFwdSm90INS1_25CollectiveMainloopFwdSm90ILi2EN4cute5tupleIJNS5_1CILi1EEES8_S8_EEENS6_IJNS7_ILi128EEENS7_ILi96EEENS7_ILi64EEEEEELi256ENS_6half_tEfNS_4arch4Sm90ELb1ELb0ELb1ELb1ELb0ELb1ELb0ELb1ELb0ELb1ELb0ELb0EEENS1_21CollectiveEpilogueFwdINS6_IJSA_NS7_ILi256EEESB_EEES9_SE_SG_Li256ELb1ELb1ELb0ELb0EEENS1_36VarlenDynamicPersistentTileSchedulerILi128ELi96ELi256ELi128ELb0ELb1ELb1ELb1ELb1ELb1EEEEEEEEEvNT_6ParamsE:
        .type           _ZN7cutlass13device_kernelIN5flash11enable_sm90INS1_16FlashAttnFwdSm90INS1_25CollectiveMainloopFwdSm90ILi2EN4cute5tupleIJNS5_1CILi1EEES8_S8_EEENS6_IJNS7_ILi128EEENS7_ILi96EEENS7_ILi64EEEEEELi256ENS_6half_tEfNS_4arch4Sm90ELb1ELb0ELb1ELb1ELb0ELb1ELb0ELb1ELb0ELb1ELb0ELb0EEENS1_21CollectiveEpilogueFwdINS6_IJSA_NS7_ILi256EEESB_EEES9_SE_SG_Li256ELb1ELb1ELb0ELb0EEENS1_36VarlenDynamicPersistentTileSchedulerILi128ELi96ELi256ELi128ELb0ELb1ELb1ELb1ELb1ELb1EEEEEEEEEvNT_6ParamsE,@function
        .size           _ZN7cutlass13device_kernelIN5flash11enable_sm90INS1_16FlashAttnFwdSm90INS1_25CollectiveMainloopFwdSm90ILi2EN4cute5tupleIJNS5_1CILi1EEES8_S8_EEENS6_IJNS7_ILi128EEENS7_ILi96EEENS7_ILi64EEEEEELi256ENS_6half_tEfNS_4arch4Sm90ELb1ELb0ELb1ELb1ELb0ELb1ELb0ELb1ELb0ELb1ELb0ELb0EEENS1_21CollectiveEpilogueFwdINS6_IJSA_NS7_ILi256EEESB_EEES9_SE_SG_Li256ELb1ELb1ELb0ELb0EEENS1_36VarlenDynamicPersistentTileSchedulerILi128ELi96ELi256ELi128ELb0ELb1ELb1ELb1ELb1ELb1EEEEEEEEEvNT_6ParamsE,(.L_x_15323 - _ZN7cutlass13device_kernelIN5flash11enable_sm90INS1_16FlashAttnFwdSm90INS1_25CollectiveMainloopFwdSm90ILi2EN4cute5tupleIJNS5_1CILi1EEES8_S8_EEENS6_IJNS7_ILi128EEENS7_ILi96EEENS7_ILi64EEEEEELi256ENS_6half_tEfNS_4arch4Sm90ELb1ELb0ELb1ELb1ELb0ELb1ELb0ELb1ELb0ELb1ELb0ELb0EEENS1_21CollectiveEpilogueFwdINS6_IJSA_NS7_ILi256EEESB_EEES9_SE_SG_Li256ELb1ELb1ELb0ELb0EEENS1_36VarlenDynamicPersistentTileSchedulerILi128ELi96ELi256ELi128ELb0ELb1ELb1ELb1ELb1ELb1EEEEEEEEEvNT_6ParamsE)
        .other          _ZN7cutlass13device_kernelIN5flash11enable_sm90INS1_16FlashAttnFwdSm90INS1_25CollectiveMainloopFwdSm90ILi2EN4cute5tupleIJNS5_1CILi1EEES8_S8_EEENS6_IJNS7_ILi128EEENS7_ILi96EEENS7_ILi64EEEEEELi256ENS_6half_tEfNS_4arch4Sm90ELb1ELb0ELb1ELb1ELb0ELb1ELb0ELb1ELb0ELb1ELb0ELb0EEENS1_21CollectiveEpilogueFwdINS6_IJSA_NS7_ILi256EEESB_EEES9_SE_SG_Li256ELb1ELb1ELb0ELb0EEENS1_36VarlenDynamicPersistentTileSchedulerILi128ELi96ELi256ELi128ELb0ELb1ELb1ELb1ELb1ELb1EEEEEEEEEvNT_6ParamsE,@"STO_CUDA_ENTRY STV_DEFAULT"
_ZN7cutlass13device_kernelIN5flash11enable_sm90INS1_16FlashAttnFwdSm90INS1_25CollectiveMainloopFwdSm90ILi2EN4cute5tupleIJNS5_1CILi1EEES8_S8_EEENS6_IJNS7_ILi128EEENS7_ILi96EEENS7_ILi64EEEEEELi256ENS_6half_tEfNS_4arch4Sm90ELb1ELb0ELb1ELb1ELb0ELb1ELb0ELb1ELb0ELb1ELb0ELb0EEENS1_21CollectiveEpilogueFwdINS6_IJSA_NS7_ILi256EEESB_EEES9_SE_SG_Li256ELb1ELb1ELb0ELb0EEENS1_36VarlenDynamicPersistentTileSchedulerILi128ELi96ELi256ELi128ELb0ELb1ELb1ELb1ELb1ELb1EEEEEEEEEvNT_6ParamsE:
        /* <DEDUP_REMOVED lines=23> */
.L_x_14083:
[----:B------:R-:W-:Y:S05]  /*0170*/  BSYNC B0 ;  /* 0x0000000000007941 */ /* 0x000fea0003800000 */
.L_x_14082:
        /* <DEDUP_REMOVED lines=40> */
.L_x_14084:
        /* <DEDUP_REMOVED lines=22> */
.L_x_14085:
        /* <DEDUP_REMOVED lines=18> */
.L_x_14086:
        /* <DEDUP_REMOVED lines=22> */
.L_x_14087:
        /* <DEDUP_REMOVED lines=22> */
.L_x_14088:
        /* <DEDUP_REMOVED lines=9> */
.L_x_14091:
[----:B------:R-:W-:-:S08]  /*09d0*/  NOP ;  /* 0x0000000000007918 */ /* 0x000fd00000000000 */
[----:B------:R-:W0:Y:S02]  /*09e0*/  USETMAXREG.TRY_ALLOC.CTAPOOL UP0, 0xf0 ;  /* 0x000000f0000079c8 */ /* 0x000e240008000600 */
[----:B0-----:R-:W-:-:S13]  /*09f0*/  PLOP3.LUT P0, PT, PT, PT, UP0, 0x80, 0x0 ;  /* 0x000000000000781c */ /* 0x001fda0003f0f008 */
[----:B------:R-:W-:Y:S05]  /*0a00*/  @!P0 BRA `(.L_x_14091) ;  /* 0xfffffffc00f08947 */ /* 0x000fea000383ffff */
[----:B------:R-:W3:Y:S01]  /*0a10*/  LDL.LU R0, [R1+0x8] ;  /* 0x0000080001007983 */ /* 0x000ee20000300800 */
        /* <DEDUP_REMOVED lines=15> */
[----:B------:R4:W-:Y:S10]  /*0b10*/  STL [R1+0x8], R0 ;  /* 0x0000080001007387 */ /* 0x0009f40000100800 */
[----:B----4-:R-:W-:Y:S05]  /*0b20*/  @P0 BRA `(.L_x_14092) ;  /* 0x000001a800a40947 */ /* 0x010fea0003800000 */
[----:B------:R-:W2:Y:S01]  /*0b30*/  LDL.LU R12, [R1+0x58] ;  /* 0x00005800010c7983 */ /* 0x000ea20000300800 */
[----:B------:R-:W-:Y:S01]  /*0b40*/  VIADD R11, R4, 0xffffff80 ;  /* 0xffffff80040b7836 */ /* 0x000fe20000000000 */
[----:B------:R-:W-:Y:S01]  /*0b50*/  MOV R19, RZ ;  /* 0x000000ff00137202 */ /* 0x000fe20000000f00 */
[----:B------:R-:W-:Y:S02]  /*0b60*/  IMAD.MOV.U32 R231, RZ, RZ, RZ ;  /* 0x000000ffffe77224 */ /* 0x000fe400078e00ff */
[----:B------:R-:W-:Y:S01]  /*0b70*/  IMAD.MOV.U32 R202, RZ, RZ, RZ ;  /* 0x000000ffffca7224 */ /* 0x000fe200078e00ff */
[----:B------:R-:W-:Y:S01]  /*0b80*/  SHF.R.S32.HI R0, RZ, 0x1f, R11 ;  /* 0x0000001fff007819 */ /* 0x000fe2000001140b */
[----:B------:R-:W-:-:S03]  /*0b90*/  IMAD.MOV.U32 R23, RZ, RZ, RZ ;  /* 0x000000ffff177224 */ /* 0x000fc600078e00ff */
[CC--:B------:R-:W-:Y:S02]  /*0ba0*/  LEA.HI R2, R0.reuse, R11.reuse, RZ, 0x7 ;  /* 0x0000000b00027211 */ /* 0x0c0fe400078f38ff */
[-C--:B------:R-:W-:Y:S02]  /*0bb0*/  LEA.HI R210, R0, R11.reuse, RZ, 0x5 ;  /* 0x0000000b00d27211 */ /* 0x080fe400078f28ff */
[----:B------:R-:W-:Y:S02]  /*0bc0*/  LOP3.LUT R3, R2, 0xffffff80, RZ, 0xc0, !PT ;  /* 0xffffff8002037812 */ /* 0x000fe400078ec0ff */
[----:B------:R-:W-:Y:S02]  /*0bd0*/  LEA.HI R234, R0, R11, RZ, 0x3 ;  /* 0x0000000b00ea7211 */ /* 0x000fe400078f18ff */
[----:B------:R-:W-:Y:S01]  /*0be0*/  SHF.R.S32.HI R210, RZ, 0x5, R210 ;  /* 0x00000005ffd27819 */ /* 0x000fe200000114d2 */
[----:B------:R-:W-:Y:S01]  /*0bf0*/  IMAD.IADD R10, R11, 0x1, -R3 ;  /* 0x000000010b0a7824 */ /* 0x000fe200078e0a03 */
[----:B------:R-:W-:-:S02]  /*0c00*/  LOP3.LUT R223, R234, 0xfffffff8, RZ, 0xc0, !PT ;  /* 0xfffffff8eadf7812 */ /* 0x000fc400078ec0ff */
[----:B------:R-:W-:Y:S02]  /*0c10*/  SHF.R.S32.HI R13, RZ, 0x7, R2 ;  /* 0x00000007ff0d7819 */ /* 0x000fe40000011402 */
[----:B------:R-:W-:Y:S01]  /*0c20*/  SHF.R.S32.HI R5, RZ, 0x1f, R10 ;  /* 0x0000001fff057819 */ /* 0x000fe2000001140a */
[----:B------:R-:W-:Y:S01]  /*0c30*/  IMAD.IADD R223, R11, 0x1, -R223 ;  /* 0x000000010bdf7824 */ /* 0x000fe200078e0adf */
[----:B------:R-:W-:Y:S02]  /*0c40*/  LEA.HI R2, R2, R13, RZ, 0x1 ;  /* 0x0000000d02027211 */ /* 0x000fe400078f08ff */
[-C--:B------:R-:W-:Y:S01]  /*0c50*/  LEA.HI R7, R5, R10.reuse, RZ, 0x2 ;  /* 0x0000000a05077211 */ /* 0x080fe200078f10ff */
[----:B------:R-:W-:Y:S01]  /*0c60*/  IMAD.SHL.U32 R205, R223, 0x8, RZ ;  /* 0x00000008dfcd7824 */ /* 0x000fe200078e00ff */
[----:B------:R-:W-:Y:S02]  /*0c70*/  LEA.HI R8, R5, R10, RZ, 0x5 ;  /* 0x0000000a05087211 */ /* 0x000fe400078f28ff */
[--C-:B------:R-:W-:Y:S01]  /*0c80*/  SHF.R.S32.HI R4, RZ, 0x2, R7.reuse ;  /* 0x00000002ff047819 */ /* 0x100fe20000011407 */
[C---:B------:R-:W-:Y:S01]  /*0c90*/  VIADD R218, R205.reuse, 0xc0 ;  /* 0x000000c0cdda7836 */ /* 0x040fe20000000000 */
[----:B------:R-:W-:Y:S01]  /*0ca0*/  SHF.R.S32.HI R3, RZ, 0x1f, R7 ;  /* 0x0000001fff037819 */ /* 0x000fe20000011407 */
[C---:B------:R-:W-:Y:S01]  /*0cb0*/  VIADD R217, R205.reuse, 0x40 ;  /* 0x00000040cdd97836 */ /* 0x040fe20000000000 */
[----:B------:R-:W-:Y:S01]  /*0cc0*/  SHF.R.S32.HI R8, RZ, 0x5, R8 ;  /* 0x00000005ff087819 */ /* 0x000fe20000011408 */
[----:B------:R-:W-:Y:S01]  /*0cd0*/  VIADD R216, R205, 0x80 ;  /* 0x00000080cdd87836 */ /* 0x000fe20000000000 */
[----:B------:R-:W-:-:S02]  /*0ce0*/  LEA.HI R6, R3, R4, RZ, 0x3 ;  /* 0x0000000403067211 */ /* 0x000fc400078f18ff */
[-C--:B------:R-:W-:Y:S02]  /*0cf0*/  LEA.HI R3, R0, R11.reuse, RZ, 0x4 ;  /* 0x0000000b00037211 */ /* 0x080fe400078f20ff */
[----:B------:R-:W-:Y:S02]  /*0d00*/  LOP3.LUT R9, R6, 0xfffffff8, RZ, 0xc0, !PT ;  /* 0xfffffff806097812 */ /* 0x000fe400078ec0ff */
[----:B------:R-:W-:Y:S02]  /*0d10*/  SHF.R.S32.HI R6, RZ, 0x4, R3 ;  /* 0x00000004ff067819 */ /* 0x000fe40000011403 */
[----:B------:R-:W-:Y:S01]  /*0d20*/  LEA.HI R0, R0, R11, RZ, 0x2 ;  /* 0x0000000b00007211 */ /* 0x000fe200078f10ff */
[----:B------:R-:W-:Y:S01]  /*0d30*/  IMAD.IADD R9, R4, 0x1, -R9 ;  /* 0x0000000104097824 */ /* 0x000fe200078e0a09 */
[C---:B------:R-:W-:Y:S02]  /*0d40*/  LOP3.LUT R4, R3.reuse, 0x3fffff0, RZ, 0xc0, !PT ;  /* 0x03fffff003047812 */ /* 0x040fe400078ec0ff */
[----:B------:R-:W-:Y:S01]  /*0d50*/  LEA.HI R3, R3, R6, RZ, 0x1 ;  /* 0x0000000603037211 */ /* 0x000fe200078f08ff */
[----:B------:R-:W-:Y:S01]  /*0d60*/  IMAD R9, R8, 0x10, R9 ;  /* 0x0000001008097824 */ /* 0x000fe200078e0209 */
[----:B------:R-:W-:-:S02]  /*0d70*/  SHF.R.S32.HI R22, RZ, 0x2, R0 ;  /* 0x00000002ff167819 */ /* 0x000fc40000011400 */
[----:B------:R-:W-:Y:S01]  /*0d80*/  LOP3.LUT R5, R3, 0x1ffffffe, RZ, 0xc0, !PT ;  /* 0x1ffffffe03057812 */ /* 0x000fe200078ec0ff */
[C---:B------:R-:W-:Y:S01]  /*0d90*/  IMAD.IADD R3, R11.reuse, 0x1, -R4 ;  /* 0x000000010b037824 */ /* 0x040fe200078e0a04 */
[----:B------:R-:W-:Y:S01]  /*0da0*/  LOP3.LUT R236, R0, 0xfffffffc, RZ, 0xc0, !PT ;  /* 0xfffffffc00ec7812 */ /* 0x000fe200078ec0ff */
[----:B------:R-:W-:Y:S01]  /*0db0*/  VIADD R230, R22, 0x40 ;  /* 0x0000004016e67836 */ /* 0x000fe20000000000 */
[----:B------:R-:W-:Y:S01]  /*0dc0*/  LOP3.LUT R2, R2, 0x3fffffe, RZ, 0xc0, !PT ;  /* 0x03fffffe02027812 */ /* 0x000fe200078ec0ff */
[----:B------:R-:W-:Y:S01]  /*0dd0*/  IMAD.IADD R5, R6, 0x1, -R5 ;  /* 0x0000000106057824 */ /* 0x000fe200078e0a05 */
[----:B------:R-:W-:Y:S01]  /*0de0*/  LEA R4, R210, R3, 0x4 ;  /* 0x00000003d2047211 */ /* 0x000fe200078e20ff */
[----:B------:R-:W-:Y:S01]  /*0df0*/  IMAD.IADD R236, R11, 0x1, -R236 ;  /* 0x000000010bec7824 */ /* 0x000fe200078e0aec */
[----:B------:R-:W-:Y:S01]  /*0e00*/  SHF.R.S32.HI R3, RZ, 0x1f, R0 ;  /* 0x0000001fff037819 */ /* 0x000fe20000011400 */
[----:B------:R-:W-:Y:S01]  /*0e10*/  IMAD.SHL.U32 R208, R230, 0x40, RZ ;  /* 0x00000040e6d07824 */ /* 0x000fe200078e00ff */
[----:B------:R-:W-:Y:S01]  /*0e20*/  LOP3.LUT R215, R7, 0x7ffffffc, RZ, 0xc0, !PT ;  /* 0x7ffffffc07d77812 */ /* 0x000fe200078ec0ff */
[----:B------:R-:W-:Y:S01]  /*0e30*/  IMAD R4, R4, 0x8, R5 ;  /* 0x0000000804047824 */ /* 0x000fe200078e0205 */
[----:B------:R-:W-:Y:S01]  /*0e40*/  SHF.R.S32.HI R5, RZ, 0x1f, R230 ;  /* 0x0000001fff057819 */ /* 0x000fe200000114e6 */
[----:B------:R-:W-:Y:S01]  /*0e50*/  IMAD.SHL.U32 R16, R236, 0x8, RZ ;  /* 0x00000008ec107824 */ /* 0x000fe200078e00ff */
[----:B------:R-:W-:Y:S01]  /*0e60*/  LEA.HI R3, R3, R22, RZ, 0x3 ;  /* 0x0000001603037211 */ /* 0x000fe200078f18ff */
[----:B------:R-:W-:Y:S01]  /*0e70*/  IMAD.IADD R2, R13, 0x1, -R2 ;  /* 0x000000010d027824 */ /* 0x000fe200078e0a02 */
[----:B------:R-:W-:Y:S01]  /*0e80*/  LEA.HI R5, R5, R230, RZ, 0x3 ;  /* 0x000000e605057211 */ /* 0x000fe200078f18ff */
[----:B------:R-:W-:Y:S01]  /*0e90*/  IMAD.SHL.U32 R4, R4, 0x8, RZ ;  /* 0x0000000804047824 */ /* 0x000fe200078e00ff */
[----:B------:R-:W-:Y:S01]  /*0ea0*/  LOP3.LUT R3, R3, 0xfffffff8, RZ, 0xc0, !PT ;  /* 0xfffffff803037812 */ /* 0x000fe200078ec0ff */
[----:B------:R-:W-:Y:S01]  /*0eb0*/  IMAD R6, R2, 0x40, R9 ;  /* 0x0000004002067824 */ /* 0x000fe200078e0209 */
[----:B------:R-:W-:Y:S01]  /*0ec0*/  LEA.HI R0, R236, R236, RZ, 0x1 ;  /* 0x000000ecec007211 */ /* 0x000fe200078f08ff */
[----:B------:R-:W-:Y:S01]  /*0ed0*/  IMAD.SHL.U32 R5, R5, 0x40, RZ ;  /* 0x0000004005057824 */ /* 0x000fe200078e00ff */
[----:B------:R-:W-:Y:S01]  /*0ee0*/  LOP3.LUT R208, R208, 0x1c0, RZ, 0xc0, !PT ;  /* 0x000001c0d0d07812 */ /* 0x000fe200078ec0ff */
[----:B------:R-:W-:Y:S01]  /*0ef0*/  IMAD.IADD R233, R22, 0x1, -R3 ;  /* 0x0000000116e97824 */ /* 0x000fe200078e0a03 */
[----:B------:R-:W-:Y:S01]  /*0f00*/  LOP3.LUT R3, R0, 0x1ffffffe, RZ, 0xc0, !PT ;  /* 0x1ffffffe00037812 */ /* 0x000fe200078ec0ff */
[----:B------:R0:W-:Y:S01]  /*0f10*/  STL [R1+0x18], R6 ;  /* 0x0000180601007387 */ /* 0x0001e20000100800 */
[----:B------:R-:W-:Y:S01]  /*0f20*/  SHF.R.S32.HI R0, RZ, 0x1f, R205 ;  /* 0x0000001fff007819 */ /* 0x000fe200000114cd */
[----:B------:R-:W-:Y:S01]  /*0f30*/  IMAD.SHL.U32 R200, R236, 0x4, RZ ;  /* 0x00000004ecc87824 */ /* 0x000fe200078e00ff */
[----:B------:R-:W-:Y:S01]  /*0f40*/  SHF.R.U32.HI R8, RZ, 0x3, R208 ;  /* 0x00000003ff087819 */ /* 0x000fe200000116d0 */
[----:B------:R0:W-:Y:S01]  /*0f50*/  STL [R1+0x1c], R4 ;  /* 0x00001c0401007387 */ /* 0x0001e20000100800 */
[----:B------:R-:W-:Y:S01]  /*0f60*/  LOP3.LUT R0, R208, 0x38, R16, 0xf8, !PT ;  /* 0x00000038d0007812 */ /* 0x000fe200078ef810 */
[----:B------:R-:W-:Y:S01]  /*0f70*/  IMAD.IADD R3, R236, 0x1, -R3 ;  /* 0x00000001ec037824 */ /* 0x000fe200078e0a03 */
[----:B------:R-:W-:Y:S01]  /*0f80*/  LOP3.LUT R213, R5, 0xfffffe00, RZ, 0xc0, !PT ;  /* 0xfffffe0005d57812 */ /* 0x000fe200078ec0ff */
[----:B------:R-:W-:Y:S01]  /*0f90*/  IMAD.MOV.U32 R2, RZ, RZ, RZ ;  /* 0x000000ffff027224 */ /* 0x000fe200078e00ff */
[----:B------:R-:W-:Y:S01]  /*0fa0*/  IADD3 R203, R200, 0x10, RZ ;  /* 0x00000010c8cb7810 */ /* 0x000fe20007ffe0ff */
[----:B------:R-:W-:Y:S01]  /*0fb0*/  IMAD.IADD R215, R10, 0x1, -R215 ;  /* 0x000000010ad77824 */ /* 0x000fe200078e0ad7 */
[----:B------:R-:W-:-:S02]  /*0fc0*/  LOP3.LUT R5, R213, R0, R8, 0xf6, !PT ;  /* 0x00000000d5057212 */ /* 0x000fc400078ef608 */
[----:B------:R-:W-:Y:S02]  /*0fd0*/  SHF.R.S32.HI R0, RZ, 0x1f, R218 ;  /* 0x0000001fff007819 */ /* 0x000fe400000114da */
[----:B------:R-:W-:Y:S01]  /*0fe0*/  SHF.R.S32.HI R234, RZ, 0x3, R234 ;  /* 0x00000003ffea7819 */ /* 0x000fe200000114ea */
[----:B------:R-:W-:Y:S01]  /*0ff0*/  IMAD R0, R5, 0x2, R18 ;  /* 0x0000000205007824 */ /* 0x000fe200078e0212 */
[----:B------:R-:W-:Y:S02]  /*1000*/  SHF.R.S32.HI R232, RZ, 0x1f, R22 ;  /* 0x0000001fffe87819 */ /* 0x000fe40000011416 */
[----:B------:R-:W-:Y:S02]  /*1010*/  SHF.R.S32.HI R17, RZ, 0x1f, R16 ;  /* 0x0000001fff117819 */ /* 0x000fe40000011410 */
[----:B------:R0:W-:Y:S01]  /*1020*/  STL [R1+0xc], R0 ;  /* 0x00000c0001007387 */ /* 0x0001e20000100800 */
[----:B------:R-:W-:Y:S02]  /*1030*/  SHF.R.S32.HI R237, RZ, 0x1f, R203 ;  /* 0x0000001fffed7819 */ /* 0x000fe400000114cb */
[----:B------:R-:W-:-:S02]  /*1040*/  SHF.R.S32.HI R9, RZ, 0x1f, R217 ;  /* 0x0000001fff097819 */ /* 0x000fc400000114d9 */
[----:B------:R-:W-:Y:S02]  /*1050*/  SHF.R.S32.HI R7, RZ, 0x1f, R216 ;  /* 0x0000001fff077819 */ /* 0x000fe400000114d8 */
[----:B------:R-:W-:Y:S02]  /*1060*/  LEA R214, R3, R6, 0x3 ;  /* 0x0000000603d67211 */ /* 0x000fe400078e18ff */
[----:B0-2---:R-:W-:-:S07]  /*1070*/  LOP3.LUT R204, R12, 0x1, RZ, 0xfc, !PT ;  /* 0x000000010ccc7812 */ /* 0x005fce00078efcff */
.L_x_14239:
[----:B0--3--:R-:W0:Y:S02]  /*1080*/  LDC.64 R4, c[0x0][0xc88] ;  /* 0x00032200ff047b82 */ /* 0x009e240000000a00 */
[----:B0-----:R-:W-:-:S05]  /*1090*/  IMAD.WIDE R4, R95, 0x4, R4 ;  /* 0x000000045f047825 */ /* 0x001fca00078e0204 */
[----:B------:R-:W2:Y:S01]  /*10a0*/  LDG.E R229, desc[UR40][R4.64] ;  /* 0x0000002804e57981 */ /* 0x000ea2000c1e1900 */
        /* <DEDUP_REMOVED lines=47> */
.L_x_14093:
[----:B------:R-:W-:Y:S01]  /*13a0*/  ULDC.64 UR4, c[0x0][0xa20] ;  /* 0x0002880000047ab9 */ /* 0x000fe20000000a00 */
[----:B------:R-:W-:Y:S02]  /*13b0*/  MOV R226, R94 ;  /* 0x0000005e00e27202 */ /* 0x000fe40000000f00 */
[----:B------:R-:W-:-:S04]  /*13c0*/  ISETP.NE.U32.AND P1, PT, RZ, UR4, PT ;  /* 0x00000004ff007c0c */ /* 0x000fc8000bf25070 */
[----:B------:R-:W-:-:S13]  /*13d0*/  ISETP.NE.AND.EX P1, PT, RZ, UR5, PT, P1 ;  /* 0x00000005ff007c0c */ /* 0x000fda000bf25310 */
[----:B------:R-:W-:Y:S05]  /*13e0*/  @!P1 BRA `(.L_x_14094) ;  /* 0x0000000000109947 */ /* 0x000fea0003800000 */
[----:B------:R-:W-:-:S04]  /*13f0*/  IADD3 R4, P0, R227, UR4, RZ ;  /* 0x00000004e3047c10 */ /* 0x000fc8000ff1e0ff */
[----:B------:R-:W-:-:S05]  /*1400*/  IADD3.X R5, R228, UR5, RZ, P0, !PT ;  /* 0x00000005e4057c10 */ /* 0x000fca00087fe4ff */
[----:B------:R0:W5:Y:S01]  /*1410*/  LDG.E R30, desc[UR40][R4.64] ;  /* 0x00000028041e7981 */ /* 0x000162000c1e1900 */
[----:B------:R-:W-:Y:S05]  /*1420*/  BRA `(.L_x_14095) ;  /* 0x0000000000107947 */ /* 0x000fea0003800000 */
.L_x_14094:
[----:B------:R-:W-:Y:S05]  /*1430*/  @!P0 BRA `(.L_x_14095) ;  /* 0x00000000000c8947 */ /* 0x000fea0003800000 */
[----:B------:R-:W2:Y:S04]  /*1440*/  LDG.E R5, desc[UR40][R8.64] ;  /* 0x0000002808057981 */ /* 0x000ea8000c1e1900 */
[----:B------:R-:W2:Y:S02]  /*1450*/  LDG.E R30, desc[UR40][R8.64+0x4] ;  /* 0x00000428081e7981 */ /* 0x000ea4000c1e1900 */
[----:B--2---:R-:W-:-:S07]  /*1460*/  IMAD.IADD R30, R30, 0x1, -R5 ;  /* 0x000000011e1e7824 */ /* 0x004fce00078e0a05 */
.L_x_14095:
        /* <DEDUP_REMOVED lines=18> */
[----:B0-----:R-:W-:-:S08]  /*1590*/  VIADD R4, R206, 0x7f ;  /* 0x0000007fce047836 */ /* 0x001fd00000000000 */
[----:B------:R-:W0:Y:S08]  /*15a0*/  @P1 LDC R11, c[0x0][0x44c] ;  /* 0x00011300ff0b1b82 */ /* 0x000e300000000800 */
[----:B------:R-:W1:Y:S01]  /*15b0*/  @P1 LDC R5, c[0x0][0x450] ;  /* 0x00011400ff051b82 */ /* 0x000e620000000800 */
[----:B--2---:R-:W-:Y:S02]  /*15c0*/  @P0 IMAD.IADD R24, R9, 0x1, -R0 ;  /* 0x0000000109180824 */ /* 0x004fe400078e0a00 */
[----:B0-----:R-:W-:-:S04]  /*15d0*/  @P1 IMAD.HI.U32 R0, R4, R11, RZ ;  /* 0x0000000b04001227 */ /* 0x001fc800078e00ff */
[----:B------:R-:W-:Y:S01]  /*15e0*/  IMAD.IADD R209, R8, 0x1, R24 ;  /* 0x0000000108d17824 */ /* 0x000fe200078e0218 */
[----:B-1----:R-:W-:-:S03]  /*15f0*/  @P1 SHF.R.U32.HI R4, RZ, R5, R0 ;  /* 0x00000005ff041219 */ /* 0x002fc60000011600 */
[C---:B------:R-:W-:Y:S01]  /*1600*/  VIADD R0, R209.reuse, 0x5f ;  /* 0x0000005fd1007836 */ /* 0x040fe20000000000 */
[----:B------:R-:W-:-:S03]  /*1610*/  IADD3 R29, R209, 0x60, -R207 ;  /* 0x00000060d11d7810 */ /* 0x000fc60007ffe8cf */
[----:B------:R-:W-:Y:S01]  /*1620*/  IMAD.HI R0, R0, 0x2aaaaaab, RZ ;  /* 0x2aaaaaab00007827 */ /* 0x000fe200078e02ff */
[----:B------:R-:W-:-:S04]  /*1630*/  IADD3 R4, R29, R4, RZ ;  /* 0x000000041d047210 */ /* 0x000fc80007ffe0ff */
[----:B------:R-:W-:Y:S01]  /*1640*/  SHF.R.U32.HI R3, RZ, 0x1f, R0 ;  /* 0x0000001fff037819 */ /* 0x000fe20000011600 */
[----:B------:R-:W-:-:S03]  /*1650*/  IMAD.HI R4, R4, 0x2aaaaaab, RZ ;  /* 0x2aaaaaab04047827 */ /* 0x000fc600078e02ff */
[----:B------:R-:W-:Y:S02]  /*1660*/  LEA.HI.SX32 R180, R0, R3, 0x1c ;  /* 0x0000000300b47211 */ /* 0x000fe400078fe2ff */
[----:B------:R-:W-:-:S04]  /*1670*/  SHF.R.U32.HI R5, RZ, 0x1f, R4 ;  /* 0x0000001fff057819 */ /* 0x000fc80000011604 */
[----:B------:R-:W-:Y:S01]  /*1680*/  LEA.HI.SX32 R5, R4, R5, 0x1c ;  /* 0x0000000504057211 */ /* 0x000fe200078fe2ff */
[----:B------:R-:W-:-:S03]  /*1690*/  IMAD.MOV R4, RZ, RZ, -R8 ;  /* 0x000000ffff047224 */ /* 0x000fc600078e0a08 */
[----:B------:R-:W-:Y:S02]  /*16a0*/  VIMNMX R5, R180, R5, PT ;  /* 0x00000005b4057248 */ /* 0x000fe40003fe0100 */
[----:B------:R-:W-:-:S03]  /*16b0*/  VIMNMX R4, RZ, R4, !PT ;  /* 0x00000004ff047248 */ /* 0x000fc60007fe0100 */
        /* <DEDUP_REMOVED lines=33> */
.L_x_14098:
[----:B------:R-:W-:Y:S05]  /*18d0*/  BSYNC B6 ;  /* 0x0000000000067941 */ /* 0x000fea0003800000 */
.L_x_14097:
        /* <DEDUP_REMOVED lines=20> */
.L_x_14100:
[----:B------:R-:W-:Y:S05]  /*1a20*/  BSYNC B6 ;  /* 0x0000000000067941 */ /* 0x000fea0003800000 */
.L_x_14099:
[----:B------:R-:W-:Y:S01]  /*1a30*/  ULDC.64 UR4, c[0x0][0x9f8] ;  /* 0x00027e0000047ab9 */ /* 0x000fe20000000a00 */
[----:B------:R-:W0:Y:S01]  /*1a40*/  S2R R42, SR_TID.X ;  /* 0x00000000002a7919 */ /* 0x000e220000002100 */
[----:B------:R-:W-:Y:S01]  /*1a50*/  ISETP.NE.U32.AND P0, PT, RZ, UR4, PT ;  /* 0x00000004ff007c0c */ /* 0x000fe2000bf05070 */
[----:B------:R-:W1:Y:S01]  /*1a60*/  LDC.64 R8, c[0x0][0x300] ;  /* 0x0000c000ff087b82 */ /* 0x000e620000000a00 */
[----:B------:R-:W-:Y:S01]  /*1a70*/  IMAD.IADD R61, R33, 0x1, R30 ;  /* 0x00000001213d7824 */ /* 0x000fe200078e021e */
[----:B------:R-:W-:Y:S01]  /*1a80*/  ULDC.64 UR6, c[0x0][0xa08] ;  /* 0x0002820000067ab9 */ /* 0x000fe20000000a00 */
[----:B------:R-:W-:Y:S02]  /*1a90*/  ISETP.NE.AND.EX P0, PT, RZ, UR5, PT, P0 ;  /* 0x00000005ff007c0c */ /* 0x000fe4000bf05300 */
[----:B------:R-:W-:Y:S02]  /*1aa0*/  SHF.R.S32.HI R11, RZ, 0x1f, R94 ;  /* 0x0000001fff0b7819 */ /* 0x000fe4000001145e */
[C---:B------:R-:W-:Y:S01]  /*1ab0*/  IADD3 R62, R16.reuse, 0x20, RZ ;  /* 0x00000020103e7810 */ /* 0x040fe20007ffe0ff */
[C---:B------:R-:W-:Y:S01]  /*1ac0*/  VIADD R63, R16.reuse, 0x40 ;  /* 0x00000040103f7836 */ /* 0x040fe20000000000 */
[----:B------:R-:W2:Y:S07]  /*1ad0*/  LDC.64 R14, c[0x0][0x408] ;  /* 0x00010200ff0e7b82 */ /* 0x000eae0000000a00 */
[----:B------:R-:W-:Y:S01]  /*1ae0*/  @P0 IADD3 R4, P1, R227, UR4, RZ ;  /* 0x00000004e3040c10 */ /* 0x000fe2000ff3e0ff */
[----:B------:R-:W-:Y:S01]  /*1af0*/  VIADD R64, R16, 0x60 ;  /* 0x0000006010407836 */ /* 0x000fe20000000000 */
[----:B------:R-:W3:Y:S02]  /*1b00*/  LDC.64 R36, c[0x0][0x3f8] ;  /* 0x0000fe00ff247b82 */ /* 0x000ee40000000a00 */
[----:B------:R-:W-:Y:S01]  /*1b10*/  @P0 IADD3.X R5, R228, UR5, RZ, P1, !PT ;  /* 0x00000005e4050c10 */ /* 0x000fe20008ffe4ff */
[----:B------:R-:W-:-:S04]  /*1b20*/  ULDC.64 UR4, c[0x0][0x308] ;  /* 0x0000c20000047ab9 */ /* 0x000fc80000000a00 */
[----:B------:R4:W3:Y:S01]  /*1b30*/  @P0 LDG.E R31, desc[UR40][R4.64] ;  /* 0x00000028041f0981 */ /* 0x0008e2000c1e1900 */
[----:B------:R-:W-:Y:S01]  /*1b40*/  SHF.R.S32.HI R45, RZ, 0x1f, R61 ;  /* 0x0000001fff2d7819 */ /* 0x000fe2000001143d */
[-C--:B-1----:R-:W-:Y:S01]  /*1b50*/  IMAD.WIDE.U32 R6, R61, R8.reuse, RZ ;  /* 0x000000083d067225 */ /* 0x082fe200078e00ff */
[----:B------:R-:W-:Y:S01]  /*1b60*/  ISETP.NE.U32.AND P0, PT, RZ, UR6, PT ;  /* 0x00000006ff007c0c */ /* 0x000fe2000bf05070 */
[----:B------:R-:W1:Y:S01]  /*1b70*/  LDC R43, c[0x0][0x3f4] ;  /* 0x0000fd00ff2b7b82 */ /* 0x000e620000000800 */
        /* <DEDUP_REMOVED lines=8> */
[----:B------:R-:W-:Y:S01]  /*1c00*/  SHF.L.U32 R71, R233, 0x6, RZ ;  /* 0x00000006e9477819 */ /* 0x000fe200000006ff */
[----:B------:R-:W-:Y:S01]  /*1c10*/  IMAD.IADD R7, R7, 0x1, R3 ;  /* 0x0000000107077824 */ /* 0x000fe200078e0203 */
[----:B--2---:R-:W-:Y:S01]  /*1c20*/  SHF.L.U64.HI R69, R14, 0x6, R15 ;  /* 0x000000060e457819 */ /* 0x004fe2000001020f */
[----:B------:R-:W-:Y:S01]  /*1c30*/  IMAD R3, R11, UR4, RZ ;  /* 0x000000040b037c24 */ /* 0x000fe2000f8e02ff */
[----:B------:R-:W-:Y:S01]  /*1c40*/  LOP3.LUT R71, R71, 0x1c0, RZ, 0xc0, !PT ;  /* 0x000001c047477812 */ /* 0x000fe200078ec0ff */
[----:B----4-:R-:W-:Y:S01]  /*1c50*/  IMAD.WIDE.U32 R4, R94, UR4, R6 ;  /* 0x000000045e047c25 */ /* 0x010fe2000f8e0006 */
[----:B------:R-:W-:-:S02]  /*1c60*/  SHF.L.U64.HI R67, R8, 0x6, R9 ;  /* 0x0000000608437819 */ /* 0x000fc40000010209 */
[----:B------:R-:W-:Y:S01]  /*1c70*/  SHF.R.U32.HI R74, RZ, 0x3, R71 ;  /* 0x00000003ff4a7819 */ /* 0x000fe20000011647 */
[----:B------:R-:W-:Y:S01]  /*1c80*/  IMAD R3, R94, UR5, R3 ;  /* 0x000000055e037c24 */ /* 0x000fe2000f8e0203 */
[----:B------:R-:W-:Y:S01]  /*1c90*/  ULDC.64 UR4, c[0x0][0x310] ;  /* 0x0000c40000047ab9 */ /* 0x000fe20000000a00 */
[----:B------:R-:W-:Y:S01]  /*1ca0*/  IMAD.WIDE.U32 R6, R22, R8, R16 ;  /* 0x0000000816067225 */ /* 0x000fe200078e0010 */
[----:B---3--:R-:W-:Y:S02]  /*1cb0*/  SHF.L.U64.HI R72, R36, 0x6, R37 ;  /* 0x0000000624487819 */ /* 0x008fe40000010225 */
[----:B------:R-:W-:Y:S01]  /*1cc0*/  SHF.R.S32.HI R75, RZ, 0x1f, R230 ;  /* 0x0000001fff4b7819 */ /* 0x000fe200000114e6 */
[----:B------:R-:W-:Y:S02]  /*1cd0*/  IMAD.IADD R5, R5, 0x1, R3 ;  /* 0x0000000105057824 */ /* 0x000fe400078e0203 */
[C---:B------:R-:W-:Y:S02]  /*1ce0*/  VIADD R65, R16.reuse, 0x80 ;  /* 0x0000008010417836 */ /* 0x040fe40000000000 */
[----:B------:R-:W-:-:S02]  /*1cf0*/  VIADD R66, R16, 0xa0 ;  /* 0x000000a010427836 */ /* 0x000fc40000000000 */
[----:B------:R-:W-:Y:S02]  /*1d00*/  VIADD R30, R16, 0xe0 ;  /* 0x000000e0101e7836 */ /* 0x000fe40000000000 */
[----:B------:R-:W-:Y:S02]  /*1d10*/  IMAD.MOV.U32 R77, RZ, RZ, 0x20 ;  /* 0x00000020ff4d7424 */ /* 0x000fe400078e00ff */
[----:B------:R-:W-:Y:S01]  /*1d20*/  VIADD R76, R42, 0x8 ;  /* 0x000000082a4c7836 */ /* 0x000fe20000000000 */
[----:B------:R-:W-:Y:S01]  /*1d30*/  SHF.R.U32.HI R42, RZ, 0x3, R208 ;  /* 0x00000003ff2a7819 */ /* 0x000fe200000116d0 */
[----:B------:R-:W-:Y:S02]  /*1d40*/  IMAD R81, R15, 0x60, RZ ;  /* 0x000000600f517824 */ /* 0x000fe400078e02ff */
[----:B------:R-:W-:Y:S02]  /*1d50*/  IMAD.SHL.U32 R70, R14, 0x40, RZ ;  /* 0x000000400e467824 */ /* 0x000fe400078e00ff */
[----:B------:R-:W-:-:S02]  /*1d60*/  IMAD.SHL.U32 R68, R8, 0x40, RZ ;  /* 0x0000004008447824 */ /* 0x000fc400078e00ff */
[----:B------:R-:W-:Y:S02]  /*1d70*/  IMAD.SHL.U32 R73, R36, 0x40, RZ ;  /* 0x0000004024497824 */ /* 0x000fe400078e00ff */
[----:B-1----:R-:W-:Y:S01]  /*1d80*/  IMAD.SHL.U32 R78, R43, 0x2, RZ ;  /* 0x000000022b4e7824 */ /* 0x002fe200078e00ff */
        /* <DEDUP_REMOVED lines=8> */
[----:B------:R-:W-:Y:S01]  /*1e10*/  ULDC UR4, c[0x0][0x320] ;  /* 0x0000c80000047ab9 */ /* 0x000fe20000000800 */
[----:B------:R-:W-:Y:S01]  /*1e20*/  IMAD R0, R22, R9, R10 ;  /* 0x0000000916007224 */ /* 0x000fe200078e020a */
[----:B------:R-:W-:Y:S01]  /*1e30*/  @!P6 BAR.SYNC.DEFER_BLOCKING 0x9, 0x100 ;  /* 0x024400000000eb1d */ /* 0x000fe20000010000 */
[----:B------:R-:W-:Y:S01]  /*1e40*/  IMAD.IADD R3, R5, 0x1, R3 ;  /* 0x0000000105037824 */ /* 0x000fe200078e0203 */
[----:B------:R-:W-:-:S02]  /*1e50*/  ISETP.GE.AND P1, PT, R62, UR4, PT ;  /* 0x000000043e007c0c */ /* 0x000fc4000bf26270 */
[----:B------:R-:W-:Y:S02]  /*1e60*/  ISETP.GE.AND P2, PT, R12, UR4, PT ;  /* 0x000000040c007c0c */ /* 0x000fe4000bf46270 */
        /* <DEDUP_REMOVED lines=11> */
[----:B------:R-:W-:Y:S02]  /*1f20*/  LOP3.LUT R10, R11, 0x2, R10, 0xe2, !PT ;  /* 0x000000020b0a7812 */ /* 0x000fe400078ee20a */
[----:B------:R-:W-:Y:S02]  /*1f30*/  SEL R11, RZ, 0x4, P0 ;  /* 0x00000004ff0b7807 */ /* 0x000fe40000000000 */
        /* <DEDUP_REMOVED lines=11> */
[C---:B------:R-:W-:Y:S01]  /*1ff0*/  IMAD R30, R232.reuse, R36, RZ ;  /* 0x00000024e81e7224 */ /* 0x040fe200078e02ff */
[----:B------:R-:W-:Y:S01]  /*2000*/  IADD3 R7, R7, R13, RZ ;  /* 0x0000000d07077210 */ /* 0x000fe20007ffe0ff */
[----:B------:R-:W-:Y:S01]  /*2010*/  IMAD R93, R21, UR5, R12 ;  /* 0x00000005155d7c24 */ /* 0x000fe2000f8e020c */
[----:B------:R-:W-:Y:S01]  /*2020*/  LOP3.LUT R95, R11, R10, RZ, 0xfc, !PT ;  /* 0x0000000a0b5f7212 */ /* 0x000fe200078efcff */
[-C--:B------:R-:W-:Y:S01]  /*2030*/  IMAD R10, R232, R14.reuse, RZ ;  /* 0x0000000ee80a7224 */ /* 0x080fe200078e02ff */
[----:B------:R-:W-:Y:S01]  /*2040*/  ISETP.GE.AND P0, PT, R16, R43, PT ;  /* 0x0000002b1000720c */ /* 0x000fe20003f06270 */
[----:B------:R-:W-:Y:S01]  /*2050*/  IMAD.WIDE.U32 R6, R21, UR4, R6 ;  /* 0x0000000415067c25 */ /* 0x000fe2000f8e0006 */
[----:B------:R-:W-:Y:S01]  /*2060*/  LOP3.LUT P1, RZ, R233, 0x4, RZ, 0xc0, !PT ;  /* 0x00000004e9ff7812 */ /* 0x000fe2000782c0ff */
[----:B------:R-:W-:Y:S01]  /*2070*/  ULDC UR4, c[0x0][0x2f4] ;  /* 0x0000bd0000047ab9 */ /* 0x000fe20000000800 */
[----:B------:R-:W-:Y:S01]  /*2080*/  SEL R35, R43, RZ, P0 ;  /* 0x000000ff2b237207 */ /* 0x000fe20000000000 */
[C---:B------:R-:W-:Y:S01]  /*2090*/  IMAD R33, R22.reuse, R15, R10 ;  /* 0x0000000f16217224 */ /* 0x040fe200078e020a */
[C---:B------:R-:W-:Y:S01]  /*20a0*/  IADD3 R60, P2, R22.reuse, R61, RZ ;  /* 0x0000003d163c7210 */ /* 0x040fe20007f5e0ff */
[----:B------:R-:W-:Y:S01]  /*20b0*/  IMAD.WIDE.U32 R12, R22, R14, R200 ;  /* 0x0000000e160c7225 */ /* 0x000fe200078e00c8 */
[----:B------:R-:W-:-:S02]  /*20c0*/  SEL R77, R77, 0xffffffe0, !P1 ;  /* 0xffffffe04d4d7807 */ /* 0x000fc40004800000 */
[----:B------:R-:W-:Y:S01]  /*20d0*/  SEL R94, RZ, 0xffffff80, P3 ;  /* 0xffffff80ff5e7807 */ /* 0x000fe20001800000 */
[----:B------:R-:W-:Y:S01]  /*20e0*/  IMAD.WIDE.U32 R20, R22, R14, R16 ;  /* 0x0000000e16147225 */ /* 0x000fe200078e0010 */
[----:B------:R-:W-:Y:S02]  /*20f0*/  ISETP.GE.AND P1, PT, R16, UR4, PT ;  /* 0x0000000410007c0c */ /* 0x000fe4000bf26270 */
[----:B------:R-:W-:Y:S01]  /*2100*/  LOP3.LUT R94, R95, 0x80, R94, 0xc8, !PT ;  /* 0x000000805f5e7812 */ /* 0x000fe200078ec85e */
[C---:B------:R-:W-:Y:S01]  /*2110*/  IMAD.WIDE.U32 R10, R22.reuse, R36, R200 ;  /* 0x00000024160a7225 */ /* 0x040fe200078e00c8 */
[----:B------:R-:W-:Y:S02]  /*2120*/  IADD3 R93, R7, R93, RZ ;  /* 0x0000005d075d7210 */ /* 0x000fe40007ffe0ff */
[----:B------:R-:W-:Y:S01]  /*2130*/  LOP3.LUT R95, R95, 0x40, RZ, 0xc0, !PT ;  /* 0x000000405f5f7812 */ /* 0x000fe200078ec0ff */
[----:B------:R-:W-:Y:S02]  /*2140*/  IMAD R41, R22, R37, R30 ;  /* 0x0000002516297224 */ /* 0x000fe400078e021e */
[----:B------:R-:W-:-:S02]  /*2150*/  IMAD.IADD R13, R13, 0x1, R33 ;  /* 0x000000010d0d7824 */ /* 0x000fc400078e0221 */
[----:B------:R-:W-:Y:S02]  /*2160*/  IMAD.IADD R33, R33, 0x1, R21 ;  /* 0x0000000121217824 */ /* 0x000fe400078e0215 */
[----:B------:R-:W-:Y:S01]  /*2170*/  IMAD.IADD R21, R11, 0x1, R41 ;  /* 0x000000010b157824 */ /* 0x000fe200078e0229 */
[----:B-----5:R-:W-:Y:S01]  /*2180*/  SHF.R.S32.HI R11, RZ, 0x1f, R38 ;  /* 0x0000001fff0b7819 */ /* 0x020fe20000011426 */
[----:B------:R-:W-:Y:S02]  /*2190*/  IMAD.MOV.U32 R32, RZ, RZ, R20 ;  /* 0x000000ffff207224 */ /* 0x000fe400078e0014 */
[----:B------:R-:W-:Y:S02]  /*21a0*/  IMAD.MOV.U32 R20, RZ, RZ, R10 ;  /* 0x000000ffff147224 */ /* 0x000fe400078e000a */
[----:B------:R-:W-:Y:S02]  /*21b0*/  IMAD R10, R11, R14, RZ ;  /* 0x0000000e0b0a7224 */ /* 0x000fe400078e02ff */
[----:B------:R-:W-:-:S02]  /*21c0*/  IMAD.IADD R35, R16, 0x1, R35 ;  /* 0x0000000110237824 */ /* 0x000fc400078e0223 */
[C---:B------:R-:W-:Y:S02]  /*21d0*/  IMAD R85, R38.reuse, R15, R10 ;  /* 0x0000000f26557224 */ /* 0x040fe400078e020a */
[----:B------:R-:W-:Y:S01]  /*21e0*/  IMAD R40, R11, R36, RZ ;  /* 0x000000240b287224 */ /* 0x000fe200078e02ff */
[----:B------:R-:W-:Y:S01]  /*21f0*/  SHF.R.S32.HI R34, RZ, 0x1f, R35 ;  /* 0x0000001fff227819 */ /* 0x000fe20000011423 */
[----:B------:R-:W-:-:S03]  /*2200*/  IMAD.WIDE.U32 R10, R38, R14, R12 ;  /* 0x0000000e260a7225 */ /* 0x000fc600078e000c */
[----:B------:R-:W-:Y:S01]  /*2210*/  LEA.HI R34, R34, R35, RZ, 0x3 ;  /* 0x0000002322227211 */ /* 0x000fe200078f18ff */
[----:B------:R-:W-:Y:S01]  /*2220*/  IMAD.WIDE.U32 R12, R38, R14, R32 ;  /* 0x0000000e260c7225 */ /* 0x000fe200078e0020 */
[----:B------:R-:W-:Y:S02]  /*2230*/  LOP3.LUT R33, R71, 0x18, R16, 0xf8, !PT ;  /* 0x0000001847217812 */ /* 0x000fe400078ef810 */
[----:B------:R-:W-:Y:S01]  /*2240*/  LOP3.LUT R32, R208, 0x38, R34, 0xf8, !PT ;  /* 0x00000038d0207812 */ /* 0x000fe200078ef822 */
[----:B------:R-:W-:Y:S01]  /*2250*/  IMAD.WIDE.U32 R30, R22, R36, R16 ;  /* 0x00000024161e7225 */ /* 0x000fe200078e0010 */
[----:B------:R-:W-:Y:S02]  /*2260*/  LOP3.LUT R33, R33, R74, RZ, 0x3c, !PT ;  /* 0x0000004a21217212 */ /* 0x000fe400078e3cff */
[----:B------:R-:W-:Y:S01]  /*2270*/  LOP3.LUT R32, R32, R42, RZ, 0x3c, !PT ;  /* 0x0000002a20207212 */ /* 0x000fe200078e3cff */
[----:B------:R-:W-:Y:S01]  /*2280*/  IMAD.IADD R31, R41, 0x1, R31 ;  /* 0x00000001291f7824 */ /* 0x000fe200078e021f */
[----:B------:R-:W-:Y:S01]  /*2290*/  LOP3.LUT R89, R34, 0xfffffff8, RZ, 0xc0, !PT ;  /* 0xfffffff822597812 */ /* 0x000fe200078ec0ff */
[----:B------:R-:W-:Y:S01]  /*22a0*/  IMAD R79, R210, 0x200, R33 ;  /* 0x00000200d24f7824 */ /* 0x000fe200078e0221 */
[--C-:B------:R-:W-:Y:S01]  /*22b0*/  LOP3.LUT R33, R71, 0x38, R34.reuse, 0xf8, !PT ;  /* 0x0000003847217812 */ /* 0x100fe200078ef822 */
[----:B------:R-:W-:Y:S01]  /*22c0*/  IMAD R35, R9, 0x60, RZ ;  /* 0x0000006009237824 */ /* 0x000fe200078e02ff */
[----:B------:R-:W-:Y:S01]  /*22d0*/  SHF.R.S32.HI R88, RZ, 0x3, R34 ;  /* 0x00000003ff587819 */ /* 0x000fe20000011422 */
[----:B------:R-:W-:Y:S01]  /*22e0*/  IMAD.WIDE.U32 R14, R14, 0x60, RZ ;  /* 0x000000600e0e7825 */ /* 0x000fe200078e00ff */
[----:B------:R-:W-:-:S02]  /*22f0*/  LOP3.LUT R33, R33, R74, RZ, 0x3c, !PT ;  /* 0x0000004a21217212 */ /* 0x000fc400078e3cff */
[----:B------:R-:W-:Y:S01]  /*2300*/  SHF.R.S32.HI R90, RZ, 0x1f, R89 ;  /* 0x0000001fff5a7819 */ /* 0x000fe20000011459 */
[C---:B------:R-:W-:Y:S01]  /*2310*/  IMAD R87, R38.reuse, R37, R40 ;  /* 0x0000002526577224 */ /* 0x040fe200078e0228 */
[----:B------:R-:W-:Y:S01]  /*2320*/  IADD3 R81, R15, R81, RZ ;  /* 0x000000510f517210 */ /* 0x000fe20007ffe0ff */
[----:B------:R-:W-:Y:S02]  /*2330*/  IMAD R41, R37, 0x60, RZ ;  /* 0x0000006025297824 */ /* 0x000fe400078e02ff */
[----:B------:R-:W-:-:S04]  /*2340*/  IMAD.WIDE.U32 R20, R38, R36, R20 ;  /* 0x0000002426147225 */ /* 0x000fc800078e0014 */
[----:B------:R-:W-:-:S04]  /*2350*/  IMAD.WIDE.U32 R30, R38, R36, R30 ;  /* 0x00000024261e7225 */ /* 0x000fc800078e001e */
        /* <DEDUP_REMOVED lines=12> */
[----:B------:R-:W-:-:S07]  /*2420*/  IMAD.IADD R92, R213, 0x1, R32 ;  /* 0x00000001d55c7824 */ /* 0x000fce00078e0220 */
.L_x_14148:
        /* <DEDUP_REMOVED lines=17> */
[C---:B------:R-:W-:Y:S01]  /*2540*/  IMAD R27, R2.reuse, 0x1800, R79 ;  /* 0x00001800021b7824 */ /* 0x040fe200078e024f */
        /* <DEDUP_REMOVED lines=33> */
[----:B------:R-:W-:Y:S02]  /*2760*/  CS2R R58, SRZ ;  /* 0x00000000003a7805 */ /* 0x000fe4000001ff00 */
[----:B------:R-:W-:Y:S02]  /*2770*/  IADD3.X R48, R107, R86, RZ, P3, !PT ;  /* 0x000000566b307210 */ /* 0x000fe40001ffe4ff */
        /* <DEDUP_REMOVED lines=15> */
.L_x_14105:
[----:B------:R-:W-:Y:S05]  /*2870*/  BSYNC B1 ;  /* 0x0000000000017941 */ /* 0x000fea0003800000 */
.L_x_14104:
        /* <DEDUP_REMOVED lines=28> */
.L_x_14107:
[----:B------:R-:W-:Y:S05]  /*2a40*/  BSYNC B1 ;  /* 0x0000000000017941 */ /* 0x000fea0003800000 */
.L_x_14106:
[----:B0-----:R-:W-:Y:S01]  /*2a50*/  IMAD.MOV.U32 R32, RZ, RZ, R56 ;  /* 0x000000ffff207224 */ /* 0x001fe200078e0038 */
[----:B------:R-:W-:Y:S01]  /*2a60*/  MOV R35, R59 ;  /* 0x0000003b00237202 */ /* 0x000fe20000000f00 */
[----:B------:R-:W-:Y:S01]  /*2a70*/  IMAD.MOV.U32 R33, RZ, RZ, R57 ;  /* 0x000000ffff217224 */ /* 0x000fe200078e0039 */
[----:B------:R-:W-:Y:S01]  /*2a80*/  ISETP.NE.AND P3, PT, R204, 0x3, PT ;  /* 0x00000003cc00780c */ /* 0x000fe20003f65270 */
[----:B------:R-:W-:Y:S01]  /*2a90*/  IMAD.MOV.U32 R34, RZ, RZ, R58 ;  /* 0x000000ffff227224 */ /* 0x000fe200078e003a */
[----:B------:R-:W-:Y:S02]  /*2aa0*/  PRMT R115, R98, 0x5410, R99 ;  /* 0x0000541062737816 */ /* 0x000fe40000000063 */
[----:B------:R-:W-:Y:S01]  /*2ab0*/  PRMT R111, R32, 0x5410, R33 ;  /* 0x00005410206f7816 */ /* 0x000fe20000000021 */
[----:B------:R-:W-:Y:S01]  /*2ac0*/  IMAD.MOV.U32 R32, RZ, RZ, R52 ;  /* 0x000000ffff207224 */ /* 0x000fe200078e0034 */
[----:B------:R-:W-:Y:S01]  /*2ad0*/  PRMT R117, R34, 0x5410, R35 ;  /* 0x0000541022757816 */ /* 0x000fe20000000023 */
[----:B------:R-:W-:-:S02]  /*2ae0*/  IMAD.MOV.U32 R33, RZ, RZ, R53 ;  /* 0x000000ffff217224 */ /* 0x000fc400078e0035 */
[----:B-----5:R-:W-:Y:S02]  /*2af0*/  IMAD.MOV.U32 R34, RZ, RZ, R48 ;  /* 0x000000ffff227224 */ /* 0x020fe400078e0030 */
        /* <DEDUP_REMOVED lines=16> */
.L_x_14108:
[----:B------:R-:W-:Y:S01]  /*2c00*/  LEA R96, R2, R18, 0x3 ;  /* 0x0000001202607211 */ /* 0x000fe200078e18ff */
[----:B------:R-:W-:Y:S01]  /*2c10*/  BSSY B1, `(.L_x_14109) ;  /* 0x0000004000017945 */ /* 0x000fe20003800000 */
[----:B------:R-:W-:-:S04]  /*2c20*/  SHF.L.U32 R107, R202, 0x1f, RZ ;  /* 0x0000001fca6b7819 */ /* 0x000fc800000006ff */
[----:B------:R-:W0:Y:S02]  /*2c30*/  SYNCS.PHASECHK.TRANS64.TRYWAIT P6, [R96+URZ+0x22890], R107 ;  /* 0x0228906b600075a7 */ /* 0x000e2400080c017f */
[----:B0-----:R-:W-:Y:S05]  /*2c40*/  @!P6 BRA `(.L_x_14110) ;  /* 0x000001880064e947 */ /* 0x001fea0003800000 */
.L_x_14400:
[----:B------:R-:W-:Y:S05]  /*2c50*/  BSYNC B1 ;  /* 0x0000000000017941 */ /* 0x000fea0003800000 */
.L_x_14109:
        /* <DEDUP_REMOVED lines=49> */
.L_x_14116:
[----:B------:R-:W-:Y:S05]  /*2f70*/  BSYNC B3 ;  /* 0x0000000000037941 */ /* 0x000fea0003800000 */
.L_x_14115:
[----:B--2---:R1:W-:Y:S02]  /*2f80*/  STG.E.128 desc[UR40][R46.64], R32 ;  /* 0x000000202e007986 */ /* 0x0043e4000c101d28 */
.L_x_14114:
[----:B------:R-:W-:Y:S05]  /*2f90*/  BSYNC B2 ;  /* 0x0000000000027941 */ /* 0x000fea0003800000 */
.L_x_14113:
        /* <DEDUP_REMOVED lines=46> */
.L_x_14118:
[----:B------:R-:W-:Y:S05]  /*3280*/  BSYNC B2 ;  /* 0x0000000000027941 */ /* 0x000fea0003800000 */
.L_x_14117:
[----:B--2---:R2:W-:Y:S02]  /*3290*/  STG.E.128 desc[UR40][R46.64+0x40], R32 ;  /* 0x000040202e007986 */ /* 0x0045e4000c101d28 */
.L_x_14112:
[----:B------:R-:W-:Y:S05]  /*32a0*/  BSYNC B1 ;  /* 0x0000000000017941 */ /* 0x000fea0003800000 */
.L_x_14111:
        /* <DEDUP_REMOVED lines=48> */
.L_x_14123:
[----:B------:R-:W-:Y:S05]  /*35b0*/  BSYNC B2 ;  /* 0x0000000000027941 */ /* 0x000fea0003800000 */
.L_x_14122:
[----:B--2---:R3:W-:Y:S02]  /*35c0*/  STG.E.128 desc[UR40][R44.64], R32 ;  /* 0x000000202c007986 */ /* 0x0047e4000c101d28 */
.L_x_14121:
[----:B------:R-:W-:Y:S05]  /*35d0*/  BSYNC B1 ;  /* 0x0000000000017941 */ /* 0x000fea0003800000 */
.L_x_14120:
        /* <DEDUP_REMOVED lines=46> */
.L_x_14125:
[----:B------:R-:W-:Y:S05]  /*38c0*/  BSYNC B1 ;  /* 0x0000000000017941 */ /* 0x000fea0003800000 */
.L_x_14124:
[----:B--2---:R1:W-:Y:S01]  /*38d0*/  STG.E.128 desc[UR40][R44.64+0x40], R32 ;  /* 0x000040202c007986 */ /* 0x0043e2000c101d28 */
[----:B------:R-:W-:Y:S05]  /*38e0*/  BRA `(.L_x_14119) ;  /* 0x0000001400787947 */ /* 0x000fea0003800000 */
.L_x_14103:
        /* <DEDUP_REMOVED lines=39> */
[----:B---3--:R-:W-:Y:S01]  /*3b60*/  IMAD.MOV.U32 R56, RZ, RZ, R34 ;  /* 0x000000ffff387224 */ /* 0x008fe200078e0022 */
[----:B------:R-:W-:Y:S01]  /*3b70*/  MOV R58, R32 ;  /* 0x00000020003a7202 */ /* 0x000fe20000000f00 */
[----:B------:R-:W-:Y:S02]  /*3b80*/  IMAD.MOV.U32 R57, RZ, RZ, R35 ;  /* 0x000000ffff397224 */ /* 0x000fe400078e0023 */
[----:B------:R-:W-:Y:S01]  /*3b90*/  IMAD.MOV.U32 R59, RZ, RZ, R33 ;  /* 0x000000ffff3b7224 */ /* 0x000fe200078e0021 */
        /* <DEDUP_REMOVED lines=10> */
[----:B------:R-:W-:Y:S01]  /*3c40*/  IMAD.MOV.U32 R52, RZ, RZ, R46 ;  /* 0x000000ffff347224 */ /* 0x000fe200078e002e */
[----:B------:R-:W-:Y:S01]  /*3c50*/  PRMT R130, R130, 0x5410, R53 ;  /* 0x0000541082827816 */ /* 0x000fe20000000035 */
[----:B------:R-:W-:Y:S01]  /*3c60*/  IMAD.MOV.U32 R53, RZ, RZ, R47 ;  /* 0x000000ffff357224 */ /* 0x000fe200078e002f */
[----:B------:R-:W-:Y:S02]  /*3c70*/  PRMT R120, R120, 0x5410, R55 ;  /* 0x0000541078787816 */ /* 0x000fe40000000037 */
[----:B------:R-:W-:Y:S02]  /*3c80*/  MOV R55, R45 ;  /* 0x0000002d00377202 */ /* 0x000fe40000000f00 */
[----:B------:R-:W-:Y:S01]  /*3c90*/  PRMT R114, R52, 0x5410, R53 ;  /* 0x0000541034727816 */ /* 0x000fe20000000035 */
[----:B-----5:R-:W-:Y:S01]  /*3ca0*/  IMAD.MOV.U32 R52, RZ, RZ, R50 ;  /* 0x000000ffff347224 */ /* 0x020fe200078e0032 */
[----:B------:R-:W-:Y:S01]  /*3cb0*/  PRMT R115, R54, 0x5410, R55 ;  /* 0x0000541036737816 */ /* 0x000fe20000000037 */
[----:B------:R-:W-:-:S02]  /*3cc0*/  IMAD.MOV.U32 R53, RZ, RZ, R51 ;  /* 0x000000ffff357224 */ /* 0x000fc400078e0033 */
[----:B------:R-:W-:Y:S02]  /*3cd0*/  IMAD.MOV.U32 R54, RZ, RZ, R48 ;  /* 0x000000ffff367224 */ /* 0x000fe400078e0030 */
[----:B------:R-:W-:Y:S01]  /*3ce0*/  IMAD.MOV.U32 R55, RZ, RZ, R49 ;  /* 0x000000ffff377224 */ /* 0x000fe200078e0031 */
[----:B------:R-:W-:-:S04]  /*3cf0*/  PRMT R116, R52, 0x5410, R53 ;  /* 0x0000541034747816 */ /* 0x000fc80000000035 */
[----:B------:R-:W-:Y:S01]  /*3d00*/  PRMT R117, R54, 0x5410, R55 ;  /* 0x0000541036757816 */ /* 0x000fe20000000037 */
[----:B------:R-:W-:Y:S06]  /*3d10*/  @!P3 BRA `(.L_x_14126) ;  /* 0x000000000004b947 */ /* 0x000fec0003800000 */
[----:B------:R-:W-:Y:S01]  /*3d20*/  BPT.TRAP 0x1 ;  /* 0x000000040000795c */ /* 0x000fe20000300000 */
.L_x_14126:
        /* <DEDUP_REMOVED lines=9> */
.L_x_14401:
[----:B------:R-:W-:Y:S05]  /*3dc0*/  BSYNC B1 ;  /* 0x0000000000017941 */ /* 0x000fea0003800000 */
.L_x_14127:
        /* <DEDUP_REMOVED lines=13> */
[----:B------:R-:W-:-:S04]  /*3ea0*/  LEA.HI.SX32 R53, R53, R88, 0x1c ;  /* 0x0000005835357211 */ /* 0x000fc800078fe2ff */
[----:B------:R-:W-:-:S04]  /*3eb0*/  SHF.L.U32 R113, R53, 0x3, RZ ;  /* 0x0000000335717819 */ /* 0x000fc800000006ff */
[----:B------:R-:W-:-:S04]  /*3ec0*/  LOP3.LUT R53, R71, 0x38, R113, 0xf8, !PT ;  /* 0x0000003847357812 */ /* 0x000fc800078ef871 */
[----:B------:R-:W-:-:S05]  /*3ed0*/  LOP3.LUT R53, R53, R74, RZ, 0x3c, !PT ;  /* 0x0000004a35357212 */ /* 0x000fca00078e3cff */
[----:B------:R-:W-:Y:S02]  /*3ee0*/  IMAD R55, R210, 0x200, R53 ;  /* 0x00000200d2377824 */ /* 0x000fe400078e0235 */
        /* <DEDUP_REMOVED lines=61> */
[----:B------:R-:W-:Y:S02]  /*42c0*/  HADD2.F32 R41, -RZ, R129.H0_H0 ;  /* 0x20000081ff297230 */ /* 0x000fe40000004100 */
[----:B------:R-:W-:Y:S01]  /*42d0*/  FMUL.FTZ R43, R52, R43 ;  /* 0x0000002b342b7220 */ /* 0x000fe20000410000 */
[-C--:B------:R-:W-:Y:S01]  /*42e0*/  FFMA.FTZ R53, R34, R35.reuse, R53 ;  /* 0x0000002322357223 */ /* 0x080fe20000010035 */
[----:B------:R-:W-:Y:S02]  /*42f0*/  FFMA.FTZ R42, R33, R35, -R42 ;  /* 0x00000023212a7223 */ /* 0x000fe4000001082a */
[-C--:B------:R-:W-:Y:S01]  /*4300*/  FFMA.FTZ R56, R56, R41.reuse, R43 ;  /* 0x0000002938387223 */ /* 0x080fe2000001002b */
[----:B------:R-:W-:Y:S02]  /*4310*/  HADD2.F32 R34, -RZ, R58.H0_H0 ;  /* 0x2000003aff227230 */ /* 0x000fe40000004100 */
[----:B------:R-:W-:Y:S01]  /*4320*/  FFMA.FTZ R55, R52, R41, -R55 ;  /* 0x0000002934377223 */ /* 0x000fe20000010837 */
[----:B------:R-:W-:-:S02]  /*4330*/  HADD2.F32 R35, -RZ, R118.H0_H0 ;  /* 0x20000076ff237230 */ /* 0x000fc40000004100 */
[----:B------:R-:W-:Y:S01]  /*4340*/  HADD2.F32 R43, -RZ, R127.H0_H0 ;  /* 0x2000007fff2b7230 */ /* 0x000fe20000004100 */
[----:B------:R-:W-:Y:S01]  /*4350*/  F2FP.F16.F32.PACK_AB R56, R56, R53 ;  /* 0x000000353838723e */ /* 0x000fe200000000ff */
[----:B------:R-:W-:Y:S01]  /*4360*/  HADD2.F32 R33, -RZ, R54.H0_H0 ;  /* 0x20000036ff217230 */ /* 0x000fe20000004100 */
[----:B------:R-:W-:Y:S01]  /*4370*/  F2FP.F16.F32.PACK_AB R52, R55, R42 ;  /* 0x0000002a3734723e */ /* 0x000fe200000000ff */
[----:B------:R-:W-:Y:S02]  /*4380*/  HADD2.F32 R58, -RZ, R58.H1_H1 ;  /* 0x3000003aff3a7230 */ /* 0x000fe40000004100 */
[----:B------:R-:W-:Y:S02]  /*4390*/  HADD2.F32 R118, -RZ, R118.H1_H1 ;  /* 0x30000076ff767230 */ /* 0x000fe40000004100 */
        /* <DEDUP_REMOVED lines=11> */
[----:B------:R-:W-:-:S03]  /*4450*/  IMAD.MOV.U32 R55, RZ, RZ, R124 ;  /* 0x000000ffff377224 */ /* 0x000fc600078e007c */
[----:B------:R-:W-:Y:S01]  /*4460*/  F2FP.F16.F32.PACK_AB R54, R59, R32 ;  /* 0x000000203b36723e */ /* 0x000fe200000000ff */
[----:B------:R-:W-:Y:S01]  /*4470*/  IMAD.MOV.U32 R59, RZ, RZ, R123 ;  /* 0x000000ffff3b7224 */ /* 0x000fe200078e007b */
[----:B------:R-:W-:Y:S01]  /*4480*/  F2FP.F16.F32.PACK_AB R58, R58, R57 ;  /* 0x000000393a3a723e */ /* 0x000fe200000000ff */
[----:B------:R-:W-:-:S07]  /*4490*/  IMAD.MOV.U32 R57, RZ, RZ, R119 ;  /* 0x000000ffff397224 */ /* 0x000fce00078e0077 */
.L_x_14132:
[----:B------:R-:W-:Y:S05]  /*44a0*/  BSYNC B2 ;  /* 0x0000000000027941 */ /* 0x000fea0003800000 */
.L_x_14131:
        /* <DEDUP_REMOVED lines=12> */
.L_x_14130:
[----:B------:R-:W-:Y:S05]  /*4570*/  BSYNC B1 ;  /* 0x0000000000017941 */ /* 0x000fea0003800000 */
.L_x_14129:
[C---:B------:R-:W-:Y:S01]  /*4580*/  ISETP.GE.OR P5, PT, R230.reuse, R106, P1 ;  /* 0x0000006ae600720c */ /* 0x040fe20000fa6670 */
        /* <DEDUP_REMOVED lines=16> */
[----:B------:R-:W-:-:S04]  /*4690*/  LEA.HI.SX32 R55, R111, R88, 0x1c ;  /* 0x000000586f377211 */ /* 0x000fc800078fe2ff */
[----:B------:R-:W-:-:S04]  /*46a0*/  SHF.L.U32 R55, R55, 0x3, RZ ;  /* 0x0000000337377819 */ /* 0x000fc800000006ff */
        /* <DEDUP_REMOVED lines=38> */
[--C-:B------:R-:W-:Y:S02]  /*4910*/  HADD2.F32 R34, -RZ, R43.reuse.H0_H0 ;  /* 0x2000002bff227230 */ /* 0x100fe40000004100 */
[----:B------:R-:W-:-:S02]  /*4920*/  HADD2.F32 R43, -RZ, R43.H1_H1 ;  /* 0x3000002bff2b7230 */ /* 0x000fc40000004100 */
[-C--:B------:R-:W-:Y:S01]  /*4930*/  FMUL.FTZ R47, R33, R46.reuse ;  /* 0x0000002e212f7220 */ /* 0x080fe20000410000 */
[----:B------:R-:W-:Y:S01]  /*4940*/  HADD2.F32 R48, -RZ, R57.H0_H0 ;  /* 0x20000039ff307230 */ /* 0x000fe20000004100 */
[----:B------:R-:W-:Y:S01]  /*4950*/  F2FP.F16.F32.PACK_AB R49, R56, R49 ;  /* 0x000000313831723e */ /* 0x000fe200000000ff */
[----:B------:R-:W-:Y:S02]  /*4960*/  HADD2.F32 R35, -RZ, R35.H1_H1 ;  /* 0x30000023ff237230 */ /* 0x000fe40000004100 */
[----:B------:R-:W-:Y:S02]  /*4970*/  HADD2.F32 R41, -RZ, R114.H1_H1 ;  /* 0x30000072ff297230 */ /* 0x000fe40000004100 */
[----:B------:R-:W-:Y:S02]  /*4980*/  HADD2.F32 R42, -RZ, R58.H0_H0 ;  /* 0x2000003aff2a7230 */ /* 0x000fe40000004100 */
[C---:B------:R-:W-:Y:S01]  /*4990*/  FMUL.FTZ R58, R34.reuse, R46 ;  /* 0x0000002e223a7220 */ /* 0x040fe20000410000 */
[-C--:B------:R-:W-:Y:S01]  /*49a0*/  FMUL.FTZ R46, R43, R48.reuse ;  /* 0x000000302b2e7220 */ /* 0x080fe20000410000 */
[----:B------:R-:W-:Y:S01]  /*49b0*/  FMUL.FTZ R102, R35, R48 ;  /* 0x0000003023667220 */ /* 0x000fe20000410000 */
[-C--:B------:R-:W-:Y:S01]  /*49c0*/  FFMA.FTZ R48, R34, R41.reuse, R47 ;  /* 0x0000002922307223 */ /* 0x080fe2000001002f */
[----:B------:R-:W-:Y:S01]  /*49d0*/  FFMA.FTZ R58, R33, R41, -R58 ;  /* 0x00000029213a7223 */ /* 0x000fe2000001083a */
[----:B------:R-:W-:-:S02]  /*49e0*/  HADD2.F32 R34, -RZ, R44.H0_H0 ;  /* 0x2000002cff227230 */ /* 0x000fc40000004100 */
[-C--:B------:R-:W-:Y:S01]  /*49f0*/  FFMA.FTZ R57, R35, R42.reuse, -R46 ;  /* 0x0000002a23397223 */ /* 0x080fe2000001082e */
[----:B------:R-:W-:Y:S02]  /*4a00*/  HADD2.F32 R41, -RZ, R104.H0_H0 ;  /* 0x20000068ff297230 */ /* 0x000fe40000004100 */
[----:B------:R-:W-:Y:S01]  /*4a10*/  FFMA.FTZ R59, R43, R42, R102 ;  /* 0x0000002a2b3b7223 */ /* 0x000fe20000010066 */
        /* <DEDUP_REMOVED lines=16> */
[--C-:B------:R-:W-:Y:S02]  /*4b20*/  HADD2.F32 R32, -RZ, R40.reuse.H0_H0 ;  /* 0x20000028ff207230 */ /* 0x100fe40000004100 */
        /* <DEDUP_REMOVED lines=14> */
[----:B------:R-:W-:Y:S02]  /*4c10*/  F2FP.F16.F32.PACK_AB R32, R43, R42 ;  /* 0x0000002a2b20723e */ /* 0x000fe400000000ff */
[----:B------:R-:W-:Y:S02]  /*4c20*/  F2FP.F16.F32.PACK_AB R33, R50, R51 ;  /* 0x000000333221723e */ /* 0x000fe400000000ff */
[----:B------:R-:W-:Y:S01]  /*4c30*/  F2FP.F16.F32.PACK_AB R34, R40, R41 ;  /* 0x000000292822723e */ /* 0x000fe200000000ff */
[----:B------:R-:W-:Y:S01]  /*4c40*/  IMAD.MOV.U32 R40, RZ, RZ, R48 ;  /* 0x000000ffff287224 */ /* 0x000fe200078e0030 */
[----:B------:R-:W-:Y:S01]  /*4c50*/  F2FP.F16.F32.PACK_AB R35, R57, R58 ;  /* 0x0000003a3923723e */ /* 0x000fe200000000ff */
[----:B------:R-:W-:Y:S01]  /*4c60*/  IMAD.MOV.U32 R41, RZ, RZ, R49 ;  /* 0x000000ffff297224 */ /* 0x000fe200078e0031 */
[----:B------:R-:W-:-:S02]  /*4c70*/  F2FP.F16.F32.PACK_AB R42, R45, R116 ;  /* 0x000000742d2a723e */ /* 0x000fc400000000ff */
[----:B------:R-:W-:-:S07]  /*4c80*/  MOV R43, R59 ;  /* 0x0000003b002b7202 */ /* 0x000fce0000000f00 */
.L_x_14134:
[----:B------:R-:W-:Y:S05]  /*4c90*/  BSYNC B1 ;  /* 0x0000000000017941 */ /* 0x000fea0003800000 */
.L_x_14133:
        /* <DEDUP_REMOVED lines=10> */
.L_x_14102:
[----:B------:R-:W-:-:S13]  /*4d40*/  ISETP.NE.AND P3, PT, R204, 0x3, PT ;  /* 0x00000003cc00780c */ /* 0x000fda0003f65270 */
[----:B------:R-:W-:Y:S05]  /*4d50*/  @!P3 BRA `(.L_x_14135) ;  /* 0x000000000004b947 */ /* 0x000fea0003800000 */
[----:B------:R-:W-:Y:S01]  /*4d60*/  BPT.TRAP 0x1 ;  /* 0x000000040000795c */ /* 0x000fe20000300000 */
.L_x_14135:
[----:B------:R-:W-:Y:S01]  /*4d70*/  IMAD R96, R2, 0x8, R18 ;  /* 0x0000000802607824 */ /* 0x000fe200078e0212 */
[----:B------:R-:W-:Y:S01]  /*4d80*/  SHF.L.U32 R107, R202, 0x1f, RZ ;  /* 0x0000001fca6b7819 */ /* 0x000fe200000006ff */
[----:B------:R-:W-:Y:S01]  /*4d90*/  IMAD R106, R27, -0x60, R24 ;  /* 0xffffffa01b6a7824 */ /* 0x000fe200078e0218 */
[----:B------:R-:W-:Y:S02]  /*4da0*/  BSSY B1, `(.L_x_14136) ;  /* 0x0000004000017945 */ /* 0x000fe40003800000 */
[----:B------:R-:W0:Y:S02]  /*4db0*/  SYNCS.PHASECHK.TRANS64.TRYWAIT P4, [R96+URZ+0x22890], R107 ;  /* 0x0228906b600075a7 */ /* 0x000e24000808017f */
[----:B------:R-:W-:Y:S01]  /*4dc0*/  VIMNMX R106, R106, 0x60, PT ;  /* 0x000000606a6a7848 */ /* 0x000fe20003fe0100 */
[----:B0-----:R-:W-:Y:S06]  /*4dd0*/  @!P4 BRA `(.L_x_14137) ;  /* 0x000001680028c947 */ /* 0x001fec0003800000 */
.L_x_14402:
[----:B------:R-:W-:Y:S05]  /*4de0*/  BSYNC B1 ;  /* 0x0000000000017941 */ /* 0x000fea0003800000 */
.L_x_14136:
        /* <DEDUP_REMOVED lines=8> */
.L_x_14139:
[----:B------:R-:W-:Y:S05]  /*4e70*/  BSYNC B1 ;  /* 0x0000000000017941 */ /* 0x000fea0003800000 */
.L_x_14138:
[----:B------:R-:W-:Y:S05]  /*4e80*/  @P4 BRA `(.L_x_14119) ;  /* 0x0000000000104947 */ /* 0x000fea0003800000 */
[----:B-1----:R-:W1:Y:S04]  /*4e90*/  @!P1 LDS.128 R32, [R104+0x2000] ;  /* 0x0020000068209984 */ /* 0x002e680000000c00 */
[----:B------:R-:W2:Y:S04]  /*4ea0*/  @!P2 LDS.128 R40, [R102+0x2000] ;  /* 0x002000006628a984 */ /* 0x000ea80000000c00 */
[----:B-1----:R3:W-:Y:S04]  /*4eb0*/  @!P1 STG.E.128 desc[UR40][R44.64], R32 ;  /* 0x000000202c009986 */ /* 0x0027e8000c101d28 */
[----:B--2---:R3:W-:Y:S02]  /*4ec0*/  @!P2 STG.E.128 desc[UR40][R44.64+0x40], R40 ;  /* 0x000040282c00a986 */ /* 0x0047e4000c101d28 */
.L_x_14119:
[----:B------:R-:W-:Y:S05]  /*4ed0*/  BSYNC B0 ;  /* 0x0000000000007941 */ /* 0x000fea0003800000 */
.L_x_14101:
        /* <DEDUP_REMOVED lines=17> */
.L_x_14141:
[----:B------:R-:W-:Y:S05]  /*4ff0*/  BSYNC B0 ;  /* 0x0000000000007941 */ /* 0x000fea0003800000 */
.L_x_14140:
[----:B------:R-:W2:Y:S01]  /*5000*/  SYNCS.PHASECHK.TRANS64.TRYWAIT P3, [R96+URZ+0x228b0], R107 ;  /* 0x0228b06b600075a7 */ /* 0x000ea2000806017f */
[----:B------:R-:W-:Y:S01]  /*5010*/  ULDC UR46, c[0x0][0x320] ;  /* 0x0000c800002e7ab9 */ /* 0x000fe20000000800 */
[----:B------:R-:W-:Y:S01]  /*5020*/  ULDC.64 UR38, c[0x0][0x328] ;  /* 0x0000ca0000267ab9 */ /* 0x000fe20000000a00 */
[----:B------:R-:W-:Y:S01]  /*5030*/  ULDC.64 UR36, c[0x0][0x318] ;  /* 0x0000c60000247ab9 */ /* 0x000fe20000000a00 */
[----:B------:R-:W-:Y:S01]  /*5040*/  BSSY B0, `(.L_x_14142) ;  /* 0x0000003000007945 */ /* 0x000fe20003800000 */
[----:B-1----:R-:W-:-:S03]  /*5050*/  IMAD R32, R2, 0x6000, R79 ;  /* 0x0000600002207824 */ /* 0x002fc600078e024f */
[----:B--2---:R-:W-:Y:S05]  /*5060*/  @!P3 BRA `(.L_x_14143) ;  /* 0x000001640098b947 */ /* 0x004fea0003800000 */
.L_x_14403:
[----:B------:R-:W-:Y:S05]  /*5070*/  BSYNC B0 ;  /* 0x0000000000007941 */ /* 0x000fea0003800000 */
.L_x_14142:
        /* <DEDUP_REMOVED lines=39> */
.L_x_14145:
[----:B------:R-:W-:Y:S05]  /*52f0*/  BSYNC B0 ;  /* 0x0000000000007941 */ /* 0x000fea0003800000 */
.L_x_14144:
[----:B------:R-:W-:Y:S01]  /*5300*/  ISETP.GE.AND P3, PT, R230, R106, PT ;  /* 0x0000006ae600720c */ /* 0x000fe20003f66270 */
[----:B------:R-:W-:-:S12]  /*5310*/  BSSY B0, `(.L_x_14146) ;  /* 0x0000024000007945 */ /* 0x000fd80003800000 */
[----:B------:R-:W-:Y:S05]  /*5320*/  @P3 BRA `(.L_x_14147) ;  /* 0x0000000000883947 */ /* 0x000fea0003800000 */
[----:B--2---:R-:W-:Y:S01]  /*5330*/  IADD3 R35, P3, R40, 0x40, RZ ;  /* 0x0000004028237810 */ /* 0x004fe20007f7e0ff */
[----:B------:R-:W-:Y:S02]  /*5340*/  IMAD.MOV.U32 R32, RZ, RZ, R6 ;  /* 0x000000ffff207224 */ /* 0x000fe400078e0006 */
[----:B------:R-:W-:Y:S01]  /*5350*/  IMAD.MOV.U32 R33, RZ, RZ, R93 ;  /* 0x000000ffff217224 */ /* 0x000fe200078e005d */
[----:B------:R-:W-:Y:S01]  /*5360*/  IADD3.X R40, RZ, R41, RZ, P3, !PT ;  /* 0x00000029ff287210 */ /* 0x000fe20001ffe4ff */
        /* <DEDUP_REMOVED lines=30> */
.L_x_14147:
[----:B------:R-:W-:Y:S05]  /*5550*/  BSYNC B0 ;  /* 0x0000000000007941 */ /* 0x000fea0003800000 */
.L_x_14146:
        /* <DEDUP_REMOVED lines=22> */
.L_x_14096:
[----:B------:R-:W0:Y:S01]  /*56c0*/  LDC R0, c[0x0][0x448] ;  /* 0x00011200ff007b82 */ /* 0x000e220000000800 */
        /* <DEDUP_REMOVED lines=16> */
[----:B------:R-:W-:Y:S01]  /*57d0*/  CS2R R112, SRZ ;  /* 0x0000000000707805 */ /* 0x000fe2000001ff00 */
[----:B------:R-:W-:Y:S01]  /*57e0*/  IMAD.MOV.U32 R177, RZ, RZ, RZ ;  /* 0x000000ffffb17224 */ /* 0x000fe200078e00ff */
[----:B------:R-:W-:Y:S02]  /*57f0*/  CS2R R108, SRZ ;  /* 0x00000000006c7805 */ /* 0x000fe4000001ff00 */
[----:B------:R-:W-:-:S02]  /*5800*/  CS2R R104, SRZ ;  /* 0x0000000000687805 */ /* 0x000fc4000001ff00 */
[----:B------:R-:W-:Y:S02]  /*5810*/  CS2R R174, SRZ ;  /* 0x0000000000ae7805 */ /* 0x000fe4000001ff00 */
[----:B------:R-:W-:Y:S02]  /*5820*/  CS2R R100, SRZ ;  /* 0x0000000000647805 */ /* 0x000fe4000001ff00 */
[----:B----4-:R-:W-:Y:S02]  /*5830*/  CS2R R96, SRZ ;  /* 0x0000000000607805 */ /* 0x010fe4000001ff00 */
[----:B0-----:R-:W-:Y:S01]  /*5840*/  ISETP.NE.AND P1, PT, R0, 0x1, PT ;  /* 0x000000010000780c */ /* 0x001fe20003f25270 */
[----:B------:R-:W-:Y:S01]  /*5850*/  VIADD R0, R206, 0x7f ;  /* 0x0000007fce007836 */ /* 0x000fe20000000000 */
        /* <DEDUP_REMOVED lines=11> */
[----:B------:R-:W0:Y:S01]  /*5910*/  @P1 LDC R3, c[0x0][0x44c] ;  /* 0x00011300ff031b82 */ /* 0x000e220000000800 */
        /* <DEDUP_REMOVED lines=23> */
[----:B0-----:R-:W-:Y:S01]  /*5a90*/  @P1 IMAD.HI.U32 R3, R0, R3, RZ ;  /* 0x0000000300031227 */ /* 0x001fe200078e00ff */
        /* <DEDUP_REMOVED lines=9> */
[----:B------:R-:W-:Y:S01]  /*5b30*/  PLOP3.LUT P1, PT, PT, PT, PT, 0x80, 0x0 ;  /* 0x000000000000781c */ /* 0x000fe20003f2f070 */
[----:B------:R-:W-:Y:S01]  /*5b40*/  IMAD.IADD R0, R29, 0x1, R0 ;  /* 0x000000011d007824 */ /* 0x000fe200078e0200 */
[----:B------:R-:W-:-:S03]  /*5b50*/  CS2R R28, SRZ ;  /* 0x00000000001c7805 */ /* 0x000fc6000001ff00 */
[----:B------:R-:W-:-:S05]  /*5b60*/  IMAD.HI R0, R0, 0x2aaaaaab, RZ ;  /* 0x2aaaaaab00007827 */ /* 0x000fca00078e02ff */
[----:B------:R-:W-:-:S04]  /*5b70*/  SHF.R.U32.HI R3, RZ, 0x1f, R0 ;  /* 0x0000001fff037819 */ /* 0x000fc80000011600 */
[----:B------:R-:W-:Y:S01]  /*5b80*/  LEA.HI.SX32 R3, R0, R3, 0x1c ;  /* 0x0000000300037211 */ /* 0x000fe200078fe2ff */
[----:B------:R-:W-:-:S03]  /*5b90*/  IMAD.MOV.U32 R0, RZ, RZ, RZ ;  /* 0x000000ffff007224 */ /* 0x000fc600078e00ff */
[----:B------:R-:W-:Y:S01]  /*5ba0*/  VIMNMX R180, R180, R3, PT ;  /* 0x00000003b4b47248 */ /* 0x000fe20003fe0100 */
[----:B------:R-:W-:-:S03]  /*5bb0*/  IMAD.MOV.U32 R3, RZ, RZ, RZ ;  /* 0x000000ffff037224 */ /* 0x000fc600078e00ff */
[----:B------:R-:W-:Y:S01]  /*5bc0*/  ISETP.GE.AND P2, PT, R180, 0x1, PT ;  /* 0x00000001b400780c */ /* 0x000fe20003f46270 */
[----:B------:R-:W-:-:S12]  /*5bd0*/  @P0 BRA `(.L_x_14149) ;  /* 0x00000000000c0947 */ /* 0x000fd80003800000 */
[----:B------:R-:W0:Y:S01]  /*5be0*/  FENCE.VIEW.ASYNC.G ;  /* 0x00000000000073c6 */ /* 0x000e220000000100 */
[----:B------:R-:W-:Y:S05]  /*5bf0*/  WARPSYNC.ALL ;  /* 0x0000000000007948 */ /* 0x000fea0003800000 */
[----:B0-----:R-:W-:Y:S06]  /*5c00*/  BAR.ARV 0xc, 0x180 ;  /* 0x0306000000007b1d */ /* 0x001fec0000002000 */
.L_x_14149:
        /* <DEDUP_REMOVED lines=10> */
.L_x_14406:
        /* <DEDUP_REMOVED lines=26> */
.L_x_14153:
[----:B------:R-:W-:Y:S05]  /*5e50*/  BSYNC B6 ;  /* 0x0000000000067941 */ /* 0x000fea0003800000 */
.L_x_14152:
        /* <DEDUP_REMOVED lines=12> */
.L_x_14157:
[----:B-1----:R1:W2:Y:S02]  /*5f20*/  SYNCS.PHASECHK.TRANS64.TRYWAIT P0, [R18+URZ+0x22800], R3 ;  /* 0x02280003120075a7 */ /* 0x0022a4000800017f */
[----:B--2---:R-:W-:Y:S05]  /*5f30*/  @!P0 NANOSLEEP.SYNCS 0x989680 ;  /* 0x009896800000895d */ /* 0x004fea0003900000 */
[----:B------:R-:W2:Y:S02]  /*5f40*/  @!P0 SYNCS.PHASECHK.TRANS64 P0, [R18+URZ+0x22800], R3 ;  /* 0x02280003120085a7 */ /* 0x000ea4000800007f */
[----:B--2---:R-:W-:Y:S05]  /*5f50*/  @!P0 BRA `(.L_x_14157) ;  /* 0xfffffffc00f08947 */ /* 0x004fea000383ffff */
.L_x_14156:
[----:B------:R-:W-:Y:S05]  /*5f60*/  BSYNC B0 ;  /* 0x0000000000007941 */ /* 0x000fea0003800000 */
.L_x_14155:
[----:B------:R-:W-:Y:S05]  /*5f70*/  BRA `(.L_x_14158) ;  /* 0x0000002800e87947 */ /* 0x000fea0003800000 */
.L_x_14154:
        /* <DEDUP_REMOVED lines=30> */
.L_x_14160:
[----:B------:R-:W-:Y:S05]  /*6160*/  BSYNC B6 ;  /* 0x0000000000067941 */ /* 0x000fea0003800000 */
.L_x_14159:
        /* <DEDUP_REMOVED lines=8> */
[----:B------:R-:W-:Y:S01]  /*61f0*/  ULDC.64 UR6, c[0x0][0x408] ;  /* 0x0001020000067ab9 */ /* 0x000fe20000000a00 */
[----:B------:R-:W-:Y:S02]  /*6200*/  IMAD.MOV.U32 R6, RZ, RZ, R24 ;  /* 0x000000ffff067224 */ /* 0x000fe400078e0018 */
        /* <DEDUP_REMOVED lines=14> */
[----:B------:R-:W-:Y:S01]  /*62f0*/  IMAD.WIDE.U32 R8, R3, UR6, R8 ;  /* 0x0000000603087c25 */ /* 0x000fe2000f8e0008 */
[----:B------:R-:W-:Y:S01]  /*6300*/  LEA R4, P0, R6, UR4, 0x1 ;  /* 0x0000000406047c11 */ /* 0x000fe2000f8008ff */
[----:B------:R-:W-:Y:S01]  /*6310*/  UMOV UR4, 0xffffffff ;  /* 0xffffffff00047882 */ /* 0x000fe20000000000 */
[----:B------:R-:W-:Y:S01]  /*6320*/  IADD3 R5, R7, R5, RZ ;  /* 0x0000000507057210 */ /* 0x000fe20007ffe0ff */
[----:B------:R-:W-:Y:S01]  /*6330*/  IMAD R3, R3, UR7, R0 ;  /* 0x0000000703037c24 */ /* 0x000fe2000f8e0200 */
[----:B------:R-:W-:-:S02]  /*6340*/  ULDC.64 UR6, c[0x0][0x400] ;  /* 0x0001000000067ab9 */ /* 0x000fc40000000a00 */
[----:B------:R-:W-:Y:S01]  /*6350*/  LEA R7, P1, R8, UR6, 0x1 ;  /* 0x0000000608077c11 */ /* 0x000fe2000f8208ff */
[----:B------:R-:W-:Y:S01]  /*6360*/  IMAD.IADD R3, R9, 0x1, R3 ;  /* 0x0000000109037824 */ /* 0x000fe200078e0203 */
[----:B------:R-:W-:-:S04]  /*6370*/  LEA.HI.X R6, R6, UR5, R5, 0x1, P0 ;  /* 0x0000000506067c11 */ /* 0x000fc800080f0c05 */
[----:B------:R-:W-:Y:S01]  /*6380*/  LEA.HI.X R8, R8, UR7, R3, 0x1, P1 ;  /* 0x0000000708087c11 */ /* 0x000fe200088f0c03 */
[----:B------:R-:W-:Y:S06]  /*6390*/  BRA.DIV UR4, `(.L_x_14163) ;  /* 0x00000156041c7947 */ /* 0x000fec000b800000 */
[----:B------:R0:W1:Y:S04]  /*63a0*/  SHFL.IDX PT, R3, R6, RZ, 0x1c1f ;  /* 0x001c1fff06037589 */ /* 0x00006800000e0000 */
[----:B------:R0:W2:Y:S04]  /*63b0*/  SHFL.IDX PT, R0, R4, RZ, 0x1c1f ;  /* 0x001c1fff04007589 */ /* 0x0000a800000e0000 */
[----:B------:R0:W3:Y:S04]  /*63c0*/  SHFL.IDX PT, R5, R8, RZ, 0x1c1f ;  /* 0x001c1fff08057589 */ /* 0x0000e800000e0000 */
[----:B------:R0:W4:Y:S02]  /*63d0*/  SHFL.IDX PT, R14, R7, RZ, 0x1c1f ;  /* 0x001c1fff070e7589 */ /* 0x00012400000e0000 */
.L_x_14412:
        /* <DEDUP_REMOVED lines=30> */
.L_x_14165:
[----:B------:R-:W-:Y:S05]  /*65c0*/  BSYNC B1 ;  /* 0x0000000000017941 */ /* 0x000fea0003800000 */
.L_x_14164:
        /* <DEDUP_REMOVED lines=14> */
[----:B------:R-:W-:Y:S02]  /*66b0*/  CS2R R26, SRZ ;  /* 0x00000000001a7805 */ /* 0x000fe4000001ff00 */
[----:B------:R-:W-:Y:S01]  /*66c0*/  PRMT R44, R5, 0x5410, R9 ;  /* 0x00005410052c7816 */ /* 0x000fe20000000009 */
[----:B------:R-:W-:Y:S06]  /*66d0*/  BRA.DIV UR4, `(.L_x_14166) ;  /* 0x0000015204bc7947 */ /* 0x000fec000b800000 */
[----:B------:R1:W2:Y:S04]  /*66e0*/  SHFL.IDX PT, R3, R6, 0x1, 0x1c1f ;  /* 0x003c1f0006037f89 */ /* 0x0002a800000e0000 */
[----:B------:R1:W3:Y:S04]  /*66f0*/  SHFL.IDX PT, R0, R4, 0x1, 0x1c1f ;  /* 0x003c1f0004007f89 */ /* 0x0002e800000e0000 */
[----:B------:R1:W0:Y:S04]  /*6700*/  SHFL.IDX PT, R5, R8, 0x1, 0x1c1f ;  /* 0x003c1f0008057f89 */ /* 0x00022800000e0000 */
[----:B----4-:R1:W4:Y:S02]  /*6710*/  SHFL.IDX PT, R14, R7, 0x1, 0x1c1f ;  /* 0x003c1f00070e7f89 */ /* 0x01032400000e0000 */
.L_x_14418:
[----:B01----:R-:W-:Y:S01]  /*6720*/  VIADD R4, R34, 0x40 ;  /* 0x0000004022047836 */ /* 0x003fe20000000000 */
[----:B------:R-:W-:Y:S01]  /*6730*/  LEA.HI R6, R231, R231, RZ, 0x1 ;  /* 0x000000e7e7067211 */ /* 0x000fe200078f08ff */
[----:B------:R-:W-:Y:S01]  /*6740*/  BSSY B1, `(.L_x_14167) ;  /* 0x0000020000017945 */ /* 0x000fe20003800000 */
[----:B------:R-:W-:Y:S02]  /*6750*/  SHF.L.U32 R34, R233, 0x6, RZ ;  /* 0x00000006e9227819 */ /* 0x000fe400000006ff */
        /* <DEDUP_REMOVED lines=30> */
.L_x_14168:
[----:B------:R-:W-:Y:S05]  /*6940*/  BSYNC B1 ;  /* 0x0000000000017941 */ /* 0x000fea0003800000 */
.L_x_14167:
[----:B------:R-:W1:Y:S01]  /*6950*/  SYNCS.PHASECHK.TRANS64.TRYWAIT P0, [R18+URZ+0x22800], R35 ;  /* 0x02280023120075a7 */ /* 0x000e62000800017f */
[----:B--2---:R-:W-:Y:S01]  /*6960*/  LOP3.LUT R3, R34, 0x1c0, RZ, 0xc0, !PT ;  /* 0x000001c022037812 */ /* 0x004fe200078ec0ff */
[----:B0----5:R-:W-:Y:S01]  /*6970*/  IMAD.MOV.U32 R4, RZ, RZ, R26 ;  /* 0x000000ffff047224 */ /* 0x021fe200078e001a */
[----:B------:R-:W-:Y:S01]  /*6980*/  VIADDMNMX R41, R37, -R206, 0x80, PT ;  /* 0x0000008025297446 */ /* 0x000fe200038009ce */
[----:B------:R-:W-:Y:S01]  /*6990*/  IMAD.MOV.U32 R5, RZ, RZ, R9 ;  /* 0x000000ffff057224 */ /* 0x000fe200078e0009 */
[----:B---3--:R-:W-:Y:S01]  /*69a0*/  LOP3.LUT R0, R3, 0x18, R16, 0xf8, !PT ;  /* 0x0000001803007812 */ /* 0x008fe200078ef810 */
[----:B------:R-:W-:Y:S01]  /*69b0*/  IMAD.MOV.U32 R6, RZ, RZ, R12 ;  /* 0x000000ffff067224 */ /* 0x000fe200078e000c */
[----:B------:R-:W-:Y:S01]  /*69c0*/  SHF.R.U32.HI R3, RZ, 0x3, R3 ;  /* 0x00000003ff037819 */ /* 0x000fe20000011603 */
[----:B------:R-:W-:Y:S01]  /*69d0*/  BSSY B1, `(.L_x_14169) ;  /* 0x0000014000017945 */ /* 0x000fe20003800000 */
[----:B------:R-:W-:Y:S02]  /*69e0*/  PRMT R45, R4, 0x7610, R45 ;  /* 0x00007610042d7816 */ /* 0x000fe4000000002d */
[----:B------:R-:W-:Y:S01]  /*69f0*/  LOP3.LUT R3, R0, R3, RZ, 0x3c, !PT ;  /* 0x0000000300037212 */ /* 0x000fe200078e3cff */
[----:B------:R-:W-:Y:S01]  /*6a00*/  IMAD.MOV.U32 R0, RZ, RZ, R27 ;  /* 0x000000ffff007224 */ /* 0x000fe200078e001b */
[----:B------:R-:W-:-:S02]  /*6a10*/  MOV R4, R8 ;  /* 0x0000000800047202 */ /* 0x000fc40000000f00 */
[----:B------:R-:W-:Y:S01]  /*6a20*/  PRMT R47, R6, 0x7610, R47 ;  /* 0x00007610062f7816 */ /* 0x000fe2000000002f */
[----:B------:R-:W-:Y:S01]  /*6a30*/  IMAD R3, R210, 0x200, R3 ;  /* 0x00000200d2037824 */ /* 0x000fe200078e0203 */
[----:B------:R-:W-:Y:S01]  /*6a40*/  PRMT R45, R45, 0x5410, R0 ;  /* 0x000054102d2d7816 */ /* 0x000fe20000000000 */
[----:B------:R-:W-:Y:S01]  /*6a50*/  IMAD.MOV.U32 R0, RZ, RZ, R13 ;  /* 0x000000ffff007224 */ /* 0x000fe200078e000d */
[----:B------:R-:W-:Y:S01]  /*6a60*/  PRMT R46, R4, 0x5410, R5 ;  /* 0x00005410042e7816 */ /* 0x000fe20000000005 */
[----:B------:R-:W-:Y:S01]  /*6a70*/  IMAD.MOV.U32 R4, RZ, RZ, R10 ;  /* 0x000000ffff047224 */ /* 0x000fe200078e000a */
[----:B------:R-:W-:Y:S01]  /*6a80*/  LOP3.LUT P2, RZ, R233, 0x4, RZ, 0xc0, !PT ;  /* 0x00000004e9ff7812 */ /* 0x000fe2000784c0ff */
[----:B------:R-:W-:Y:S01]  /*6a90*/  IMAD R3, R3, 0x2, R18 ;  /* 0x0000000203037824 */ /* 0x000fe200078e0212 */
[----:B------:R-:W-:Y:S01]  /*6aa0*/  PRMT R47, R47, 0x5410, R0 ;  /* 0x000054102f2f7816 */ /* 0x000fe20000000000 */
[----:B------:R-:W-:Y:S01]  /*6ab0*/  IMAD.MOV.U32 R5, RZ, RZ, R11 ;  /* 0x000000ffff057224 */ /* 0x000fe200078e000b */
[----:B------:R-:W-:Y:S01]  /*6ac0*/  PRMT R48, R4, 0x7610, R48 ;  /* 0x0000761004307816 */ /* 0x000fe20000000030 */
[----:B------:R-:W-:Y:S01]  /*6ad0*/  VIADD R4, R3, 0x18400 ;  /* 0x0001840003047836 */ /* 0x000fe20000000000 */
[----:B------:R-:W-:-:S02]  /*6ae0*/  ISETP.GE.AND P1, PT, R22, R41, PT ;  /* 0x000000291600720c */ /* 0x000fc40003f26270 */
[----:B------:R-:W-:Y:S01]  /*6af0*/  IADD3 R0, R3, 0x18440, RZ ;  /* 0x0001844003007810 */ /* 0x000fe20007ffe0ff */
[----:B-1----:R-:W-:Y:S10]  /*6b00*/  @!P0 BRA `(.L_x_14170) ;  /* 0x0000015000208947 */ /* 0x002ff40003800000 */
.L_x_14419:
[----:B------:R-:W-:Y:S05]  /*6b10*/  BSYNC B1 ;  /* 0x0000000000017941 */ /* 0x000fea0003800000 */
.L_x_14169:
        /* <DEDUP_REMOVED lines=10> */
[----:B----4-:R-:W-:Y:S01]  /*6bc0*/  SHF.R.U32.HI R14, RZ, 0x10, R29 ;  /* 0x00000010ff0e7819 */ /* 0x010fe2000001161d */
[----:B------:R-:W-:Y:S01]  /*6bd0*/  HADD2.F32 R32, -RZ, R38.H0_H0 ;  /* 0x20000026ff207230 */ /* 0x000fe20000004100 */
[----:B------:R-:W-:Y:S02]  /*6be0*/  SHF.R.U32.HI R33, RZ, 0x10, R31 ;  /* 0x00000010ff217819 */ /* 0x000fe4000001161f */
[----:B------:R-:W-:Y:S02]  /*6bf0*/  SHF.R.U64 R39, R28, 0x10, R29 ;  /* 0x000000101c277819 */ /* 0x000fe4000000121d */
[----:B------:R-:W-:Y:S01]  /*6c00*/  SHF.R.U64 R37, R30, 0x10, R31 ;  /* 0x000000101e257819 */ /* 0x000fe2000000121f */
[----:B------:R-:W-:Y:S02]  /*6c10*/  HADD2.F32 R31, -RZ, R14.H0_H0 ;  /* 0x2000000eff1f7230 */ /* 0x000fe40000004100 */
[----:B------:R-:W-:-:S02]  /*6c20*/  HADD2.F32 R33, -RZ, R33.H0_H0 ;  /* 0x20000021ff217230 */ /* 0x000fc40000004100 */
[----:B------:R-:W-:Y:S02]  /*6c30*/  HADD2.F32 R30, -RZ, R38.H1_H1 ;  /* 0x30000026ff1e7230 */ /* 0x000fe40000004100 */
[--C-:B-1----:R-:W-:Y:S02]  /*6c40*/  HADD2.F32 R28, -RZ, R7.reuse.H0_H0 ;  /* 0x20000007ff1c7230 */ /* 0x102fe40000004100 */
[----:B------:R-:W-:Y:S02]  /*6c50*/  HADD2.F32 R29, -RZ, R7.H1_H1 ;  /* 0x30000007ff1d7230 */ /* 0x000fe40000004100 */
[--C-:B------:R-:W-:Y:S02]  /*6c60*/  HADD2.F32 R7, -RZ, R4.reuse.H0_H0 ;  /* 0x20000004ff077230 */ /* 0x100fe40000004100 */
[----:B------:R-:W-:Y:S02]  /*6c70*/  HADD2.F32 R4, -RZ, R4.H1_H1 ;  /* 0x30000004ff047230 */ /* 0x000fe40000004100 */
[C---:B------:R-:W-:Y:S01]  /*6c80*/  FMUL.FTZ R38, R29.reuse, R31 ;  /* 0x0000001f1d267220 */ /* 0x040fe20000410000 */
[----:B0-----:R-:W-:Y:S01]  /*6c90*/  FMUL.FTZ R35, R29, R33 ;  /* 0x000000211d237220 */ /* 0x001fe20000410000 */
        /* <DEDUP_REMOVED lines=27> */
.L_x_14174:
[----:B------:R-:W-:Y:S05]  /*6e50*/  BSYNC B2 ;  /* 0x0000000000027941 */ /* 0x000fea0003800000 */
.L_x_14173:
[----:B------:R-:W-:Y:S05]  /*6e60*/  @P1 BRA `(.L_x_14172) ;  /* 0x0000000000a81947 */ /* 0x000fea0003800000 */
[----:B-1----:R-:W1:Y:S01]  /*6e70*/  LDS.128 R4, [R0] ;  /* 0x0000000000047984 */ /* 0x002e620000000c00 */
[--C-:B0-----:R-:W-:Y:S01]  /*6e80*/  SHF.R.U64 R35, R24, 0x10, R25.reuse ;  /* 0x0000001018237819 */ /* 0x101fe20000001219 */
        /* <DEDUP_REMOVED lines=40> */
.L_x_14172:
[----:B------:R-:W-:Y:S05]  /*7110*/  BSYNC B1 ;  /* 0x0000000000017941 */ /* 0x000fea0003800000 */
.L_x_14171:
        /* <DEDUP_REMOVED lines=49> */
.L_x_14177:
[----:B------:R-:W-:Y:S05]  /*7430*/  BSYNC B1 ;  /* 0x0000000000017941 */ /* 0x000fea0003800000 */
.L_x_14176:
        /* <DEDUP_REMOVED lines=44> */
.L_x_14162:
        /* <DEDUP_REMOVED lines=38> */
[C---:B------:R-:W-:Y:S02]  /*7960*/  @!P1 SHF.L.U32 R9, R16.reuse, 0x1, RZ ;  /* 0x0000000110099819 */ /* 0x040fe400000006ff */
[----:B------:R-:W-:Y:S02]  /*7970*/  @!P1 SHF.L.U64.HI R21, R16, 0x1, R17 ;  /* 0x0000000110159819 */ /* 0x000fe40000010211 */
        /* <DEDUP_REMOVED lines=11> */
[----:B--2---:R-:W-:Y:S01]  /*7a30*/  @!P1 IMAD.MOV.U32 R40, RZ, RZ, R4 ;  /* 0x000000ffff289224 */ /* 0x004fe200078e0004 */
[----:B------:R-:W-:Y:S01]  /*7a40*/  @!P1 MOV R39, R7 ;  /* 0x0000000700279202 */ /* 0x000fe20000000f00 */
[----:B------:R-:W-:Y:S01]  /*7a50*/  @!P1 IMAD.MOV.U32 R41, RZ, RZ, R5 ;  /* 0x000000ffff299224 */ /* 0x000fe200078e0005 */
[----:B------:R-:W-:Y:S01]  /*7a60*/  CS2R R4, SRZ ;  /* 0x0000000000047805 */ /* 0x000fe2000001ff00 */
[----:B------:R-:W-:-:S02]  /*7a70*/  IMAD.MOV.U32 R0, RZ, RZ, R40 ;  /* 0x000000ffff007224 */ /* 0x000fc400078e0028 */
[----:B------:R-:W-:Y:S01]  /*7a80*/  @!P1 IMAD.MOV.U32 R38, RZ, RZ, R6 ;  /* 0x000000ffff269224 */ /* 0x000fe200078e0006 */
[----:B------:R-:W-:Y:S01]  /*7a90*/  CS2R R6, SRZ ;  /* 0x0000000000067805 */ /* 0x000fe2000001ff00 */
[----:B------:R-:W-:Y:S01]  /*7aa0*/  IMAD.MOV.U32 R3, RZ, RZ, R41 ;  /* 0x000000ffff037224 */ /* 0x000fe200078e0029 */
[----:B------:R-:W-:Y:S01]  /*7ab0*/  PRMT R48, R48, 0x5410, R0 ;  /* 0x0000541030307816 */ /* 0x000fe20000000000 */
[----:B------:R-:W-:Y:S01]  /*7ac0*/  IMAD.MOV.U32 R9, RZ, RZ, R38 ;  /* 0x000000ffff097224 */ /* 0x000fe200078e0026 */
[----:B------:R-:W2:Y:S01]  /*7ad0*/  SHFL.IDX PT, R0, R20, 0x1, 0x1c1f ;  /* 0x003c1f0014007f89 */ /* 0x000ea200000e0000 */
[----:B------:R-:W-:Y:S01]  /*7ae0*/  IMAD.MOV.U32 R11, RZ, RZ, R39 ;  /* 0x000000ffff0b7224 */ /* 0x000fe200078e0027 */
[----:B------:R-:W-:Y:S01]  /*7af0*/  PRMT R37, R37, 0x5410, R3 ;  /* 0x0000541025257816 */ /* 0x000fe20000000003 */
[----:B---3--:R-:W-:Y:S01]  /*7b00*/  @!P1 IMAD.MOV.U32 R6, RZ, RZ, R24 ;  /* 0x000000ffff069224 */ /* 0x008fe200078e0018 */
[----:B------:R3:W4:Y:S01]  /*7b10*/  SHFL.IDX PT, R3, R10, 0x1, 0x1c1f ;  /* 0x003c1f000a037f89 */ /* 0x00072200000e0000 */
[----:B------:R-:W-:Y:S01]  /*7b20*/  @!P1 IMAD.MOV.U32 R7, RZ, RZ, R25 ;  /* 0x000000ffff079224 */ /* 0x000fe200078e0019 */
[----:B------:R-:W-:Y:S01]  /*7b30*/  PRMT R9, R9, 0x5410, R11 ;  /* 0x0000541009097816 */ /* 0x000fe2000000000b */
[----:B------:R-:W-:Y:S01]  /*7b40*/  @!P1 IMAD.MOV.U32 R4, RZ, RZ, R26 ;  /* 0x000000ffff049224 */ /* 0x000fe200078e001a */
[----:B------:R-:W-:Y:S01]  /*7b50*/  CS2R R24, SRZ ;  /* 0x0000000000187805 */ /* 0x000fe2000001ff00 */
[----:B------:R-:W-:-:S02]  /*7b60*/  @!P1 IMAD.MOV.U32 R5, RZ, RZ, R27 ;  /* 0x000000ffff059224 */ /* 0x000fc400078e001b */
[----:B------:R-:W-:Y:S01]  /*7b70*/  IMAD.MOV.U32 R11, RZ, RZ, R7 ;  /* 0x000000ffff0b7224 */ /* 0x000fe200078e0007 */
[----:B------:R-:W-:Y:S01]  /*7b80*/  MOV R12, R4 ;  /* 0x00000004000c7202 */ /* 0x000fe20000000f00 */
[----:B---3--:R-:W-:Y:S02]  /*7b90*/  IMAD.MOV.U32 R10, RZ, RZ, R6 ;  /* 0x000000ffff0a7224 */ /* 0x008fe400078e0006 */
[----:B------:R-:W-:Y:S01]  /*7ba0*/  IMAD.MOV.U32 R13, RZ, RZ, R5 ;  /* 0x000000ffff0d7224 */ /* 0x000fe200078e0005 */
[----:B------:R-:W-:Y:S02]  /*7bb0*/  PRMT R37, R11, 0x7610, R37 ;  /* 0x000076100b257816 */ /* 0x000fe40000000025 */
[----:B------:R-:W-:Y:S02]  /*7bc0*/  PRMT R48, R10, 0x7610, R48 ;  /* 0x000076100a307816 */ /* 0x000fe40000000030 */
[----:B------:R-:W-:Y:S02]  /*7bd0*/  PRMT R52, R12, 0x7610, R52 ;  /* 0x000076100c347816 */ /* 0x000fe40000000034 */
[----:B01----:R-:W-:-:S07]  /*7be0*/  PRMT R42, R13, 0x7610, R42 ;  /* 0x000076100d2a7816 */ /* 0x003fce000000002a */
.L_x_14429:
        /* <DEDUP_REMOVED lines=23> */
.L_x_14180:
[----:B------:R-:W-:Y:S05]  /*7d60*/  BSYNC B1 ;  /* 0x0000000000017941 */ /* 0x000fea0003800000 */
.L_x_14179:
[----:B------:R-:W1:Y:S01]  /*7d70*/  SYNCS.PHASECHK.TRANS64.TRYWAIT P1, [R18+URZ+0x22800], R11 ;  /* 0x0228000b120075a7 */ /* 0x000e62000802017f */
[----:B--2--5:R-:W-:Y:S01]  /*7d80*/  IMAD.MOV.U32 R0, RZ, RZ, R24 ;  /* 0x000000ffff007224 */ /* 0x024fe200078e0018 */
[----:B------:R-:W-:Y:S01]  /*7d90*/  VIADDMNMX R33, R33, -R206, 0x80, PT ;  /* 0x0000008021217446 */ /* 0x000fe200038009ce */
[----:B----4-:R-:W-:Y:S01]  /*7da0*/  IMAD.MOV.U32 R3, RZ, RZ, R25 ;  /* 0x000000ffff037224 */ /* 0x010fe200078e0019 */
[----:B------:R-:W-:Y:S01]  /*7db0*/  BSSY B1, `(.L_x_14181) ;  /* 0x000000e000017945 */ /* 0x000fe20003800000 */
[----:B------:R-:W-:Y:S01]  /*7dc0*/  IMAD.MOV.U32 R8, RZ, RZ, R28 ;  /* 0x000000ffff087224 */ /* 0x000fe200078e001c */
[----:B------:R-:W-:Y:S01]  /*7dd0*/  PRMT R52, R52, 0x5410, R0 ;  /* 0x0000541034347816 */ /* 0x000fe20000000000 */
[----:B------:R-:W-:Y:S01]  /*7de0*/  IMAD.MOV.U32 R10, RZ, RZ, R29 ;  /* 0x000000ffff0a7224 */ /* 0x000fe200078e001d */
[----:B------:R-:W-:Y:S01]  /*7df0*/  PRMT R53, R3, 0x7610, R53 ;  /* 0x0000761003357816 */ /* 0x000fe20000000035 */
[----:B------:R-:W-:Y:S01]  /*7e00*/  IMAD.MOV.U32 R3, RZ, RZ, R27 ;  /* 0x000000ffff037224 */ /* 0x000fe200078e001b */
[----:B------:R-:W-:-:S02]  /*7e10*/  MOV R0, R26 ;  /* 0x0000001a00007202 */ /* 0x000fc40000000f00 */
[-C--:B------:R-:W-:Y:S02]  /*7e20*/  ISETP.GE.OR P2, PT, R22, R33.reuse, P0 ;  /* 0x000000211600720c */ /* 0x080fe40000746670 */
[----:B------:R-:W-:Y:S01]  /*7e30*/  PRMT R53, R53, 0x5410, R0 ;  /* 0x0000541035357816 */ /* 0x000fe20000000000 */
[----:B------:R-:W-:Y:S01]  /*7e40*/  IMAD.IADD R0, R16, 0x1, R35 ;  /* 0x0000000110007824 */ /* 0x000fe200078e0223 */
[----:B------:R-:W-:Y:S02]  /*7e50*/  ISETP.GE.OR P0, PT, R230, R33, P0 ;  /* 0x00000021e600720c */ /* 0x000fe40000706670 */
[----:B------:R-:W-:Y:S02]  /*7e60*/  PRMT R54, R3, 0x5410, R8 ;  /* 0x0000541003367816 */ /* 0x000fe40000000008 */
[----:B------:R-:W-:Y:S01]  /*7e70*/  PRMT R55, R10, 0x7610, R55 ;  /* 0x000076100a377816 */ /* 0x000fe20000000037 */
[----:B-1----:R-:W-:Y:S08]  /*7e80*/  @!P1 BRA `(.L_x_14182) ;  /* 0x0000014000bc9947 */ /* 0x002ff00003800000 */
.L_x_14430:
[----:B------:R-:W-:Y:S05]  /*7e90*/  BSYNC B1 ;  /* 0x0000000000017941 */ /* 0x000fea0003800000 */
.L_x_14181:
[----:B------:R-:W-:Y:S01]  /*7ea0*/  BSSY B1, `(.L_x_14183) ;  /* 0x0000063000017945 */ /* 0x000fe20003800000 */
[----:B------:R-:W-:Y:S01]  /*7eb0*/  IMAD.MOV.U32 R56, RZ, RZ, R30 ;  /* 0x000000ffff387224 */ /* 0x000fe200078e001e */
[----:B------:R-:W-:Y:S01]  /*7ec0*/  LOP3.LUT R3, R0, 0x38, RZ, 0xc0, !PT ;  /* 0x0000003800037812 */ /* 0x000fe200078ec0ff */
[----:B------:R-:W-:Y:S01]  /*7ed0*/  IMAD.MOV.U32 R57, RZ, RZ, R31 ;  /* 0x000000ffff397224 */ /* 0x000fe200078e001f */
[----:B------:R-:W-:Y:S06]  /*7ee0*/  @P2 BRA `(.L_x_14184) ;  /* 0x0000000400782947 */ /* 0x000fec0003800000 */
[----:B------:R-:W-:Y:S01]  /*7ef0*/  IMAD.SHL.U32 R0, R233, 0x40, RZ ;  /* 0x00000040e9007824 */ /* 0x000fe200078e00ff */
[----:B------:R-:W-:Y:S01]  /*7f00*/  SHF.R.U32.HI R20, RZ, 0x10, R7 ;  /* 0x00000010ff147819 */ /* 0x000fe20000011607 */
[--C-:B------:R-:W-:Y:S01]  /*7f10*/  HADD2.F32 R21, -RZ, R37.reuse.H1_H1 ;  /* 0x30000025ff157230 */ /* 0x100fe20000004100 */
[--C-:B------:R-:W-:Y:S01]  /*7f20*/  SHF.R.U64 R51, R40, 0x10, R41.reuse ;  /* 0x0000001028337819 */ /* 0x100fe20000001229 */
[----:B------:R-:W-:Y:S01]  /*7f30*/  HADD2.F32 R37, -RZ, R37.H0_H0 ;  /* 0x20000025ff257230 */ /* 0x000fe20000004100 */
[----:B------:R-:W-:Y:S01]  /*7f40*/  LOP3.LUT R8, R0, 0x1c0, RZ, 0xc0, !PT ;  /* 0x000001c000087812 */ /* 0x000fe200078ec0ff */
[----:B------:R-:W-:Y:S01]  /*7f50*/  HADD2.F32 R20, -RZ, R20.H0_H0 ;  /* 0x20000014ff147230 */ /* 0x000fe20000004100 */
[----:B------:R-:W-:Y:S02]  /*7f60*/  SHF.R.U32.HI R40, RZ, 0x10, R41 ;  /* 0x00000010ff287819 */ /* 0x000fe40000011629 */
[----:B------:R-:W-:Y:S02]  /*7f70*/  LOP3.LUT R0, R8, 0x38, R16, 0xf8, !PT ;  /* 0x0000003808007812 */ /* 0x000fe400078ef810 */
[----:B------:R-:W-:-:S02]  /*7f80*/  SHF.R.U32.HI R13, RZ, 0x3, R8 ;  /* 0x00000003ff0d7819 */ /* 0x000fc40000011608 */
[----:B------:R-:W-:Y:S02]  /*7f90*/  SHF.R.U64 R47, R4, 0x10, R5 ;  /* 0x00000010042f7819 */ /* 0x000fe40000001205 */
[----:B-1----:R-:W-:Y:S02]  /*7fa0*/  LOP3.LUT R11, R0, R13, RZ, 0x3c, !PT ;  /* 0x0000000d000b7212 */ /* 0x002fe400078e3cff */
[--C-:B------:R-:W-:Y:S02]  /*7fb0*/  SHF.R.U64 R50, R38, 0x10, R39.reuse ;  /* 0x0000001026327819 */ /* 0x100fe40000001227 */
[----:B------:R-:W-:Y:S01]  /*7fc0*/  SHF.R.U32.HI R46, RZ, 0x10, R39 ;  /* 0x00000010ff2e7819 */ /* 0x000fe20000011627 */
[----:B------:R-:W-:Y:S01]  /*7fd0*/  IMAD R11, R210, 0x200, R11 ;  /* 0x00000200d20b7824 */ /* 0x000fe200078e020b */
[----:B------:R-:W-:Y:S02]  /*7fe0*/  SHF.R.U32.HI R44, RZ, 0x10, R5 ;  /* 0x00000010ff2c7819 */ /* 0x000fe40000011605 */
[----:B------:R-:W-:-:S02]  /*7ff0*/  SHF.R.U64 R49, R6, 0x10, R7 ;  /* 0x0000001006317819 */ /* 0x000fc40000001207 */
[----:B------:R-:W-:Y:S02]  /*8000*/  LEA R43, R11, R18, 0x1 ;  /* 0x000000120b2b7211 */ /* 0x000fe400078e08ff */
[----:B------:R-:W-:-:S03]  /*8010*/  LOP3.LUT R11, R13, R3, R8, 0x1e, !PT ;  /* 0x000000030d0b7212 */ /* 0x000fc600078e1e08 */
[----:B0-----:R-:W0:Y:S02]  /*8020*/  LDS.128 R12, [R43+0x18400] ;  /* 0x018400002b0c7984 */ /* 0x001e240000000c00 */
        /* <DEDUP_REMOVED lines=8> */
[----:B------:R-:W-:-:S02]  /*80b0*/  HADD2.F32 R5, -RZ, R14.H0_H0 ;  /* 0x2000000eff057230 */ /* 0x000fc40000004100 */
        /* <DEDUP_REMOVED lines=10> */
[-C--:B------:R-:W-:Y:S01]  /*8160*/  FFMA.FTZ R40, R13, R8.reuse, -R38 ;  /* 0x000000080d287223 */ /* 0x080fe20000010826 */
[----:B------:R-:W-:Y:S02]  /*8170*/  HADD2.F32 R4, -RZ, R9.H1_H1 ;  /* 0x30000009ff047230 */ /* 0x000fe40000004100 */
[----:B------:R-:W-:Y:S01]  /*8180*/  FMUL.FTZ R42, R33, R8 ;  /* 0x00000008212a7220 */ /* 0x000fe20000410000 */
[----:B------:R-:W-:Y:S02]  /*8190*/  HADD2.F32 R35, -RZ, R35.H1_H1 ;  /* 0x30000023ff237230 */ /* 0x000fe40000004100 */
[C---:B------:R-:W-:Y:S01]  /*81a0*/  FMUL.FTZ R33, R11.reuse, R21 ;  /* 0x000000150b217220 */ /* 0x040fe20000410000 */
[----:B------:R-:W-:Y:S02]  /*81b0*/  HADD2.F32 R38, -RZ, R44.H0_H0 ;  /* 0x2000002cff267230 */ /* 0x000fe40000004100 */
[----:B------:R-:W-:Y:S01]  /*81c0*/  FMUL.FTZ R44, R11, R4 ;  /* 0x000000040b2c7220 */ /* 0x000fe20000410000 */
[----:B------:R-:W-:Y:S01]  /*81d0*/  FFMA.FTZ R42, R13, R20, R42 ;  /* 0x000000140d2a7223 */ /* 0x000fe2000001002a */
[----:B------:R-:W-:-:S02]  /*81e0*/  HADD2.F32 R8, -RZ, R46.H0_H0 ;  /* 0x2000002eff087230 */ /* 0x000fc40000004100 */
[C---:B------:R-:W-:Y:S01]  /*81f0*/  FFMA.FTZ R37, R6.reuse, R4, -R33 ;  /* 0x0000000406257223 */ /* 0x040fe20000010821 */
[----:B------:R-:W-:Y:S01]  /*8200*/  FMUL.FTZ R20, R35, R38 ;  /* 0x0000002623147220 */ /* 0x000fe20000410000 */
[----:B------:R-:W-:Y:S01]  /*8210*/  FFMA.FTZ R44, R6, R21, R44 ;  /* 0x00000015062c7223 */ /* 0x000fe2000001002c */
[----:B------:R-:W-:Y:S02]  /*8220*/  HADD2.F32 R7, -RZ, R32.H0_H0 ;  /* 0x20000020ff077230 */ /* 0x000fe40000004100 */
[--C-:B------:R-:W-:Y:S02]  /*8230*/  HADD2.F32 R4, -RZ, R48.reuse.H1_H1 ;  /* 0x30000030ff047230 */ /* 0x100fe40000004100 */
[-C--:B------:R-:W-:Y:S01]  /*8240*/  FFMA.FTZ R46, R15, R8.reuse, -R20 ;  /* 0x000000080f2e7223 */ /* 0x080fe20000010814 */
[----:B------:R-:W-:Y:S02]  /*8250*/  HADD2.F32 R6, -RZ, R48.H0_H0 ;  /* 0x20000030ff067230 */ /* 0x000fe40000004100 */
[----:B------:R-:W-:Y:S01]  /*8260*/  FMUL.FTZ R48, R35, R8 ;  /* 0x0000000823307220 */ /* 0x000fe20000410000 */
[----:B------:R-:W-:-:S02]  /*8270*/  HADD2.F32 R10, -RZ, R34.H0_H0 ;  /* 0x20000022ff0a7230 */ /* 0x000fc40000004100 */
[----:B------:R-:W-:Y:S02]  /*8280*/  HADD2.F32 R8, -RZ, R52.H0_H0 ;  /* 0x20000034ff087230 */ /* 0x000fe40000004100 */
[C---:B------:R-:W-:Y:S01]  /*8290*/  FMUL.FTZ R11, R7.reuse, R6 ;  /* 0x00000006070b7220 */ /* 0x040fe20000410000 */
[----:B------:R-:W-:Y:S02]  /*82a0*/  HADD2.F32 R9, -RZ, R9.H0_H0 ;  /* 0x20000009ff097230 */ /* 0x000fe40000004100 */
[----:B------:R-:W-:Y:S01]  /*82b0*/  FMUL.FTZ R7, R7, R4 ;  /* 0x0000000407077220 */ /* 0x000fe20000410000 */
[----:B------:R-:W-:Y:S02]  /*82c0*/  HADD2.F32 R32, -RZ, R32.H1_H1 ;  /* 0x30000020ff207230 */ /* 0x000fe40000004100 */
[----:B------:R-:W-:Y:S01]  /*82d0*/  FMUL.FTZ R20, R10, R8 ;  /* 0x000000080a147220 */ /* 0x000fe20000410000 */
[C---:B------:R-:W-:Y:S01]  /*82e0*/  FFMA.FTZ R4, R0.reuse, R4, -R11 ;  /* 0x0000000400047223 */ /* 0x040fe2000001080b */
[----:B------:R-:W-:Y:S01]  /*82f0*/  FFMA.FTZ R0, R0, R6, R7 ;  /* 0x0000000600007223 */ /* 0x000fe20000010007 */
[----:B------:R-:W-:-:S02]  /*8300*/  HADD2.F32 R34, -RZ, R34.H1_H1 ;  /* 0x30000022ff227230 */ /* 0x000fc40000004100 */
[-C--:B------:R-:W-:Y:S01]  /*8310*/  FMUL.FTZ R10, R10, R9.reuse ;  /* 0x000000090a0a7220 */ /* 0x080fe20000410000 */
[----:B------:R-:W-:Y:S01]  /*8320*/  FFMA.FTZ R6, R5, R9, -R20 ;  /* 0x0000000905067223 */ /* 0x000fe20000010814 */
        /* <DEDUP_REMOVED lines=26> */
.L_x_14184:
[----:B------:R-:W-:Y:S05]  /*84d0*/  BSYNC B1 ;  /* 0x0000000000017941 */ /* 0x000fea0003800000 */
.L_x_14183:
        /* <DEDUP_REMOVED lines=8> */
[----:B------:R-:W-:Y:S02]  /*8560*/  SHF.R.U64 R39, R28, 0x10, R29 ;  /* 0x000000101c277819 */ /* 0x000fe4000000121d */
[----:B------:R-:W-:Y:S01]  /*8570*/  SHF.R.U64 R35, R26, 0x10, R27 ;  /* 0x000000101a237819 */ /* 0x000fe2000000121b */
[----:B------:R-:W-:Y:S01]  /*8580*/  HADD2.F32 R26, -RZ, R53.H0_H0 ;  /* 0x20000035ff1a7230 */ /* 0x000fe20000004100 */
[--C-:B------:R-:W-:Y:S02]  /*8590*/  SHF.R.U32.HI R28, RZ, 0x10, R25.reuse ;  /* 0x00000010ff1c7819 */ /* 0x100fe40000011619 */
[----:B------:R-:W-:Y:S01]  /*85a0*/  SHF.R.U64 R37, R24, 0x10, R25 ;  /* 0x0000001018257819 */ /* 0x000fe20000001219 */
[----:B------:R-:W-:Y:S01]  /*85b0*/  HADD2.F32 R25, -RZ, R55.H0_H0 ;  /* 0x20000037ff197230 */ /* 0x000fe20000004100 */
[----:B------:R-:W-:Y:S02]  /*85c0*/  SHF.R.U32.HI R32, RZ, 0x10, R29 ;  /* 0x00000010ff207819 */ /* 0x000fe4000001161d */
[----:B------:R-:W-:Y:S01]  /*85d0*/  SHF.R.U32.HI R33, RZ, 0x10, R27 ;  /* 0x00000010ff217819 */ /* 0x000fe2000001161b */
[----:B------:R-:W-:Y:S01]  /*85e0*/  HADD2.F32 R27, -RZ, R28.H0_H0 ;  /* 0x2000001cff1b7230 */ /* 0x000fe20000004100 */
[----:B------:R-:W-:-:S02]  /*85f0*/  SHF.R.U64 R38, R30, 0x10, R31 ;  /* 0x000000101e267819 */ /* 0x000fc4000000121f */
[----:B------:R-:W-:Y:S01]  /*8600*/  SHF.R.U32.HI R34, RZ, 0x10, R31 ;  /* 0x00000010ff227819 */ /* 0x000fe2000001161f */
        /* <DEDUP_REMOVED lines=9> */
[----:B------:R-:W-:-:S02]  /*86a0*/  HADD2.F32 R20, -RZ, R53.H1_H1 ;  /* 0x30000035ff147230 */ /* 0x000fc40000004100 */
        /* <DEDUP_REMOVED lines=8> */
[----:B------:R-:W-:Y:S02]  /*8730*/  HADD2.F32 R25, -RZ, R52.H1_H1 ;  /* 0x30000034ff197230 */ /* 0x000fe40000004100 */
[----:B------:R-:W-:Y:S01]  /*8740*/  FFMA.FTZ R31, R12, R26, R31 ;  /* 0x0000001a0c1f7223 */ /* 0x000fe2000001001f */
[----:B------:R-:W-:Y:S02]  /*8750*/  HADD2.F32 R12, -RZ, R54.H1_H1 ;  /* 0x30000036ff0c7230 */ /* 0x000fe40000004100 */
        /* <DEDUP_REMOVED lines=51> */
.L_x_14175:
[----:B------:R-:W-:Y:S05]  /*8a90*/  BSYNC B0 ;  /* 0x0000000000007941 */ /* 0x000fea0003800000 */
.L_x_14161:
        /* <DEDUP_REMOVED lines=8> */
.L_x_14158:
        /* <DEDUP_REMOVED lines=8> */
.L_x_14185:
[----:B------:R-:W-:Y:S01]  /*8ba0*/  IMAD R20, R19, 0x8, R18 ;  /* 0x0000000813147824 */ /* 0x000fe200078e0212 */
[----:B------:R-:W-:-:S04]  /*8bb0*/  SHF.L.U32 R73, R23, 0x1f, RZ ;  /* 0x0000001f17497819 */ /* 0x000fc800000006ff */
[----:B------:R2:W0:Y:S01]  /*8bc0*/  SYNCS.PHASECHK.TRANS64.TRYWAIT P2, [R20+URZ+0x22830], R73 ;  /* 0x02283049140075a7 */ /* 0x000422000804017f */
[----:B------:R-:W-:Y:S05]  /*8bd0*/  @!P0 BRA `(.L_x_14186) ;  /* 0x0000000000048947 */ /* 0x000fea0003800000 */
[----:B------:R-:W-:Y:S01]  /*8be0*/  BPT.TRAP 0x1 ;  /* 0x000000040000795c */ /* 0x000fe20000300000 */
.L_x_14186:
[----:B0--3--:R-:W0:Y:S01]  /*8bf0*/  S2R R3, SR_TID.X ;  /* 0x0000000000037919 */ /* 0x009e220000002100 */
[----:B------:R-:W-:-:S05]  /*8c00*/  VIADD R0, R18, 0x1c400 ;  /* 0x0001c40012007836 */ /* 0x000fca0000000000 */
[----:B------:R-:W-:-:S04]  /*8c10*/  SHF.R.U32.HI R0, RZ, 0x4, R0 ;  /* 0x00000004ff007819 */ /* 0x000fc80000011600 */
[----:B------:R-:W-:Y:S02]  /*8c20*/  LOP3.LUT R0, R0, 0x3fff, RZ, 0xc0, !PT ;  /* 0x00003fff00007812 */ /* 0x000fe400078ec0ff */
[----:B0-----:R-:W-:-:S04]  /*8c30*/  LOP3.LUT R3, R3, 0x7f, RZ, 0xc0, !PT ;  /* 0x0000007f03037812 */ /* 0x001fc800078ec0ff */
[----:B------:R-:W-:Y:S01]  /*8c40*/  ISETP.NE.AND P1, PT, R3, RZ, PT ;  /* 0x000000ff0300720c */ /* 0x000fe20003f25270 */
[----:B------:R-:W-:-:S12]  /*8c50*/  @P2 BRA `(.L_x_14187) ;  /* 0x0000000000082947 */ /* 0x000fd80003800000 */
[----:B------:R-:W0:Y:S02]  /*8c60*/  SYNCS.PHASECHK.TRANS64.TRYWAIT P2, [R20+URZ+0x22830], R73 ;  /* 0x02283049140075a7 */ /* 0x000e24000804017f */
[----:B0-----:R-:W-:Y:S05]  /*8c70*/  @!P2 BRA `(.L_x_14188) ;  /* 0x000001340054a947 */ /* 0x001fea0003800000 */
.L_x_14187:
[----:B------:R-:W-:Y:S05]  /*8c80*/  WARPSYNC.ALL ;  /* 0x0000000000007948 */ /* 0x000fea0003800000 */
[----:B------:R-:W-:-:S05]  /*8c90*/  LOP3.LUT R13, R0, 0x10000, RZ, 0xfc, !PT ;  /* 0x00010000000d7812 */ /* 0x000fca00078efcff */
[----:B------:R-:W-:Y:S01]  /*8ca0*/  IMAD R6, R19, 0x300, R13 ;  /* 0x0000030013067824 */ /* 0x000fe200078e020d */
[----:B------:R-:W-:Y:S01]  /*8cb0*/  LOP3.LUT R4, R36, 0x10000, RZ, 0xfc, !PT ;  /* 0x0001000024047812 */ /* 0x000fe200078efcff */
[----:B------:R-:W-:Y:S01]  /*8cc0*/  IMAD.MOV.U32 R7, RZ, RZ, 0x40000040 ;  /* 0x40000040ff077424 */ /* 0x000fe200078e00ff */
[----:B------:R-:W-:Y:S01]  /*8cd0*/  MOV R5, 0x40000040 ;  /* 0x4000004000057802 */ /* 0x000fe20000000f00 */
[----:B------:R-:W-:Y:S01]  /*8ce0*/  IMAD.MOV.U32 R9, RZ, RZ, 0x40000040 ;  /* 0x40000040ff097424 */ /* 0x000fe200078e00ff */
[----:B------:R-:W-:Y:S01]  /*8cf0*/  R2UR UR6, R6 ;  /* 0x00000000060672ca */ /* 0x000fe200000e0000 */
[----:B------:R-:W-:Y:S01]  /*8d00*/  IMAD.MOV.U32 R11, RZ, RZ, 0x40000040 ;  /* 0x40000040ff0b7424 */ /* 0x000fe200078e00ff */
[----:B------:R-:W-:Y:S01]  /*8d10*/  R2UR UR7, R7 ;  /* 0x00000000070772ca */ /* 0x000fe200000e0000 */
[----:B------:R-:W3:Y:S01]  /*8d20*/  LDL.LU R76, [R1+0x8] ;  /* 0x00000800014c7983 */ /* 0x000ee20000300800 */
[----:B------:R-:W-:Y:S01]  /*8d30*/  R2UR UR4, R4 ;  /* 0x00000000040472ca */ /* 0x000fe200000e0000 */
[----:B-----5:R-:W-:Y:S01]  /*8d40*/  WARPGROUP.ARRIVE ;  /* 0x00000000000079c5 */ /* 0x020fe20000000000 */
[----:B------:R-:W-:Y:S01]  /*8d50*/  R2UR UR5, R5 ;  /* 0x00000000050572ca */ /* 0x000fe200000e0000 */
[----:B------:R-:W-:Y:S01]  /*8d60*/  VIADD R8, R6, 0x2 ;  /* 0x0000000206087836 */ /* 0x000fe20000000000 */
[----:B------:R-:W0:Y:S01]  /*8d70*/  LDC R77, c[0x0][0x448] ;  /* 0x00011200ff4d7b82 */ /* 0x000e220000000800 */
[----:B------:R-:W-:-:S02]  /*8d80*/  VIADD R10, R4, 0x2 ;  /* 0x00000002040a7836 */ /* 0x000fc40000000000 */
[----:B----4-:R-:W-:Y:S02]  /*8d90*/  VIADD R14, R6, 0x4 ;  /* 0x00000004060e7836 */ /* 0x010fe40000000000 */
[----:B------:R-:W-:Y:S02]  /*8da0*/  IMAD.MOV.U32 R15, RZ, RZ, 0x40000040 ;  /* 0x40000040ff0f7424 */ /* 0x000fe400078e00ff */
[----:B------:R-:W-:-:S04]  /*8db0*/  IMAD.MOV.U32 R7, RZ, RZ, 0x40000040 ;  /* 0x40000040ff077424 */ /* 0x000fc800078e00ff */
[----:B------:R-:W-:Y:S01]  /*8dc0*/  HGMMA.64x96x16.F32 R24, gdesc[UR4], RZ, !UPT, gsb0 ;  /* 0x01600000041879f0 */ /* 0x000fe2000c0008ff */
[----:B------:R-:W-:Y:S01]  /*8dd0*/  R2UR UR6, R8 ;  /* 0x00000000080672ca */ /* 0x000fe200000e0000 */
[----:B------:R-:W-:Y:S01]  /*8de0*/  VIADD R8, R4, 0x4 ;  /* 0x0000000404087836 */ /* 0x000fe20000000000 */
[----:B------:R-:W-:Y:S01]  /*8df0*/  R2UR UR7, R9 ;  /* 0x00000000090772ca */ /* 0x000fe200000e0000 */
[----:B------:R-:W-:Y:S01]  /*8e00*/  IMAD.MOV.U32 R9, RZ, RZ, 0x40000040 ;  /* 0x40000040ff097424 */ /* 0x000fe200078e00ff */
[----:B------:R-:W-:Y:S02]  /*8e10*/  R2UR UR4, R10 ;  /* 0x000000000a0472ca */ /* 0x000fe400000e0000 */
[----:B------:R-:W-:Y:S02]  /*8e20*/  R2UR UR5, R11 ;  /* 0x000000000b0572ca */ /* 0x000fe400000e0000 */
[----:B0-----:R-:W-:Y:S02]  /*8e30*/  ISETP.NE.AND P2, PT, R77, 0x1, PT ;  /* 0x000000014d00780c */ /* 0x001fe40003f45270 */
[----:B------:R-:W0:Y:S02]  /*8e40*/  S2R R77, SR_TID.X ;  /* 0x00000000004d7919 */ /* 0x000e240000002100 */
[----:B0-----:R-:W-:-:S04]  /*8e50*/  SHF.R.U32.HI R77, RZ, 0x7, R77 ;  /* 0x00000007ff4d7819 */ /* 0x001fc8000001164d */
[----:B------:R-:W-:Y:S01]  /*8e60*/  IADD3 R177, -R77, 0xb, RZ ;  /* 0x0000000b4db17810 */ /* 0x000fe20007ffe1ff */
[----:B------:R-:W-:Y:S02]  /*8e70*/  WARPGROUP.DEPBAR.LE gsb0, 0x0 ;  /* 0x00008000000079c5 */ /* 0x000fe40000010000 */
[----:B------:R-:W-:-:S06]  /*8e80*/  WARPGROUP.ARRIVE ;  /* 0x00000000000079c5 */ /* 0x000fcc0000000000 */
[----:B------:R-:W-:Y:S01]  /*8e90*/  HGMMA.64x96x16.F32 R24, gdesc[UR4], R24, gsb0 ;  /* 0x01600000041879f0 */ /* 0x000fe20008000818 */
[----:B------:R-:W-:Y:S02]  /*8ea0*/  R2UR UR6, R14 ;  /* 0x000000000e0672ca */ /* 0x000fe400000e0000 */
[----:B------:R-:W-:Y:S01]  /*8eb0*/  R2UR UR7, R15 ;  /* 0x000000000f0772ca */ /* 0x000fe200000e0000 */
[----:B------:R-:W-:Y:S01]  /*8ec0*/  IMAD.MOV.U32 R15, RZ, RZ, 0x40000040 ;  /* 0x40000040ff0f7424 */ /* 0x000fe200078e00ff */
[----:B------:R-:W-:Y:S02]  /*8ed0*/  R2UR UR4, R8 ;  /* 0x00000000080472ca */ /* 0x000fe400000e0000 */
[----:B------:R-:W-:Y:S02]  /*8ee0*/  R2UR UR5, R9 ;  /* 0x00000000090572ca */ /* 0x000fe400000e0000 */
[----:B------:R-:W-:Y:S01]  /*8ef0*/  IADD3 R14, R6, 0x6, RZ ;  /* 0x00000006060e7810 */ /* 0x000fe20007ffe0ff */
[----:B------:R-:W-:Y:S01]  /*8f00*/  VIADD R6, R4, 0x6 ;  /* 0x0000000604067836 */ /* 0x000fe20000000000 */
[----:B------:R-:W-:-:S02]  /*8f10*/  WARPGROUP.DEPBAR.LE gsb0, 0x0 ;  /* 0x00008000000079c5 */ /* 0x000fc40000010000 */
[----:B------:R-:W-:-:S07]  /*8f20*/  WARPGROUP.ARRIVE ;  /* 0x00000000000079c5 */ /* 0x000fce0000000000 */
[----:B------:R-:W-:Y:S01]  /*8f30*/  HGMMA.64x96x16.F32 R24, gdesc[UR4], R24, gsb0 ;  /* 0x01600000041879f0 */ /* 0x000fe20008000818 */
[----:B------:R-:W-:Y:S02]  /*8f40*/  R2UR UR6, R14 ;  /* 0x000000000e0672ca */ /* 0x000fe400000e0000 */
[----:B------:R-:W-:Y:S01]  /*8f50*/  R2UR UR7, R15 ;  /* 0x000000000f0772ca */ /* 0x000fe200000e0000 */
[----:B------:R-:W-:Y:S01]  /*8f60*/  IMAD.IADD R15, R214, 0x1, R206 ;  /* 0x00000001d60f7824 */ /* 0x000fe200078e02ce */
[----:B------:R-:W-:Y:S02]  /*8f70*/  R2UR UR4, R6 ;  /* 0x00000000060472ca */ /* 0x000fe400000e0000 */
[----:B------:R-:W-:Y:S02]  /*8f80*/  R2UR UR5, R7 ;  /* 0x00000000070572ca */ /* 0x000fe400000e0000 */
[----:B---3--:R-:W-:-:S04]  /*8f90*/  LOP3.LUT R76, R76, 0xfff7ffff, RZ, 0xc0, !PT ;  /* 0xfff7ffff4c4c7812 */ /* 0x008fc800078ec0ff */
[----:B------:R-:W-:-:S05]  /*8fa0*/  @P2 LOP3.LUT R76, R76, 0x80000, RZ, 0xfc, !PT ;  /* 0x000800004c4c2812 */ /* 0x000fca00078efcff */
[----:B------:R-:W-:Y:S01]  /*8fb0*/  STL [R1+0x8], R76 ;  /* 0x0000084c01007387 */ /* 0x000fe20000100800 */
[----:B------:R-:W-:Y:S02]  /*8fc0*/  WARPGROUP.DEPBAR.LE gsb0, 0x0 ;  /* 0x00008000000079c5 */ /* 0x000fe40000010000 */
[----:B------:R-:W-:-:S06]  /*8fd0*/  WARPGROUP.ARRIVE ;  /* 0x00000000000079c5 */ /* 0x000fcc0000000000 */
[----:B------:R-:W-:Y:S01]  /*8fe0*/  HGMMA.64x96x16.F32 R24, gdesc[UR4], R24, gsb0 ;  /* 0x01600000041879f0 */ /* 0x000fe20008000818 */
[----:B------:R-:W-:Y:S02]  /*8ff0*/  ULDC UR4, c[0x0][0x9d8] ;  /* 0x0002760000047ab9 */ /* 0x000fe40000000800 */
[----:B------:R-:W-:Y:S02]  /*9000*/  WARPGROUP.DEPBAR.LE gsb0, 0x0 ;  /* 0x00008000000079c5 */ /* 0x000fe40000010000 */
[----:B------:R-:W-:Y:S01]  /*9010*/  FMUL.FTZ R14, R36, UR4 ;  /* 0x00000004240e7c20 */ /* 0x000fe20008410000 */
[----:B------:R-:W-:Y:S01]  /*9020*/  FMUL.FTZ R75, R28, UR4 ;  /* 0x000000041c4b7c20 */ /* 0x000fe20008410000 */
[----:B------:R-:W0:Y:S01]  /*9030*/  @P2 LDC R36, c[0x0][0x44c] ;  /* 0x00011300ff242b82 */ /* 0x000e220000000800 */
[----:B------:R-:W-:Y:S01]  /*9040*/  FMUL.FTZ R28, R29, UR4 ;  /* 0x000000041d1c7c20 */ /* 0x000fe20008410000 */
[----:B------:R-:W-:Y:S01]  /*9050*/  FMUL.FTZ R26, R26, UR4 ;  /* 0x000000041a1a7c20 */ /* 0x000fe20008410000 */
[----:B------:R-:W-:Y:S01]  /*9060*/  FMUL.FTZ R27, R27, UR4 ;  /* 0x000000041b1b7c20 */ /* 0x000fe20008410000 */
[----:B------:R-:W-:Y:S01]  /*9070*/  FMUL.FTZ R74, R25, UR4 ;  /* 0x00000004194a7c20 */ /* 0x000fe20008410000 */
[----:B------:R-:W-:Y:S01]  /*9080*/  FMUL.FTZ R25, R32, UR4 ;  /* 0x0000000420197c20 */ /* 0x000fe20008410000 */
[----:B------:R-:W3:Y:S01]  /*9090*/  MUFU.TANH R92, R26 ;  /* 0x0000001a005c7308 */ /* 0x000ee20000002400 */
[----:B------:R-:W-:Y:S01]  /*90a0*/  FMUL.FTZ R30, R30, UR4 ;  /* 0x000000041e1e7c20 */ /* 0x000fe20008410000 */
[----:B------:R-:W4:Y:S01]  /*90b0*/  @P2 LDC R29, c[0x0][0x450] ;  /* 0x00011400ff1d2b82 */ /* 0x000f220000000800 */
        /* <DEDUP_REMOVED lines=14> */
[----:B-1----:R-:W-:-:S02]  /*91a0*/  IMAD.MOV.U32 R27, RZ, RZ, R15 ;  /* 0x000000ffff1b7224 */ /* 0x002fc400078e000f */
[----:B------:R-:W-:Y:S01]  /*91b0*/  FMUL.FTZ R55, R55, UR4 ;  /* 0x0000000437377c20 */ /* 0x000fe20008410000 */
[----:B0-----:R-:W-:-:S04]  /*91c0*/  @P2 IMAD.HI.U32 R26, R15, R36, RZ ;  /* 0x000000240f1a2227 */ /* 0x001fc800078e00ff */
[----:B------:R-:W-:Y:S01]  /*91d0*/  FMUL.FTZ R0, R37, UR4 ;  /* 0x0000000425007c20 */ /* 0x000fe20008410000 */
[----:B------:R-:W-:Y:S01]  /*91e0*/  FMUL.FTZ R72, R24, UR4 ;  /* 0x0000000418487c20 */ /* 0x000fe20008410000 */
[----:B------:R-:W-:Y:S01]  /*91f0*/  FMUL.FTZ R24, R33, UR4 ;  /* 0x0000000421187c20 */ /* 0x000fe20008410000 */
[----:B------:R-:W-:Y:S01]  /*9200*/  IMAD R15, R180, -0x60, R209 ;  /* 0xffffffa0b40f7824 */ /* 0x000fe200078e02d1 */
[----:B------:R2:W0:Y:S01]  /*9210*/  MUFU.TANH R88, R31 ;  /* 0x0000001f00587308 */ /* 0x0004220000002400 */
[----:B------:R-:W-:Y:S01]  /*9220*/  FMUL.FTZ R58, R58, UR4 ;  /* 0x000000043a3a7c20 */ /* 0x000fe20008410000 */
[----:B----4-:R-:W-:Y:S01]  /*9230*/  @P2 SHF.R.U32.HI R27, RZ, R29, R26 ;  /* 0x0000001dff1b2219 */ /* 0x010fe2000001161a */
[----:B------:R-:W-:Y:S02]  /*9240*/  VIADD R26, R15, 0x60 ;  /* 0x000000600f1a7836 */ /* 0x000fe40000000000 */
[----:B------:R-:W-:Y:S01]  /*9250*/  FMUL.FTZ R59, R59, UR4 ;  /* 0x000000043b3b7c20 */ /* 0x000fe20008410000 */
[----:B------:R-:W-:Y:S01]  /*9260*/  FMUL.FTZ R62, R62, UR4 ;  /* 0x000000043e3e7c20 */ /* 0x000fe20008410000 */
[----:B------:R-:W-:Y:S01]  /*9270*/  FMUL.FTZ R63, R63, UR4 ;  /* 0x000000043f3f7c20 */ /* 0x000fe20008410000 */
[----:B---3--:R-:W1:Y:S01]  /*9280*/  SHFL.IDX PT, R30, R27, 0x1, 0x1c1f ;  /* 0x003c1f001b1e7f89 */ /* 0x008e6200000e0000 */
[----:B------:R-:W-:Y:S01]  /*9290*/  IMAD R90, R215, -0x2, R26 ;  /* 0xfffffffed75a7824 */ /* 0x000fe200078e021a */
[----:B------:R-:W3:Y:S01]  /*92a0*/  MUFU.TANH R34, R34 ;  /* 0x0000002200227308 */ /* 0x000ee20000002400 */
[----:B------:R-:W-:Y:S01]  /*92b0*/  FMUL.FTZ R67, R67, UR4 ;  /* 0x0000000443437c20 */ /* 0x000fe20008410000 */
[----:B------:R-:W-:Y:S01]  /*92c0*/  FMUL.FTZ R12, R40, UR4 ;  /* 0x00000004280c7c20 */ /* 0x000fe20008410000 */
[----:B------:R-:W-:Y:S01]  /*92d0*/  FMUL.FTZ R70, R70, UR4 ;  /* 0x0000000446467c20 */ /* 0x000fe20008410000 */
[--C-:B------:R-:W-:Y:S01]  /*92e0*/  IADD3 R29, -R207, 0x1, R90.reuse ;  /* 0x00000001cf1d7810 */ /* 0x100fe20007ffe15a */
[----:B------:R-:W-:Y:S01]  /*92f0*/  FMUL.FTZ R71, R71, UR4 ;  /* 0x0000000447477c20 */ /* 0x000fe20008410000 */
[----:B------:R-:W-:Y:S01]  /*9300*/  FMUL.FTZ R44, R44, UR4 ;  /* 0x000000042c2c7c20 */ /* 0x000fe20008410000 */
[----:B------:R-:W4:Y:S01]  /*9310*/  SHFL.IDX PT, R27, R27, RZ, 0x1c1f ;  /* 0x001c1fff1b1b7589 */ /* 0x000f2200000e0000 */
        /* <DEDUP_REMOVED lines=14> */
[----:B-1----:R-:W-:Y:S01]  /*9400*/  VIADDMNMX R30, R30, R29, R90, PT ;  /* 0x0000001d1e1e7246 */ /* 0x002fe2000380015a */
[----:B------:R-:W-:Y:S01]  /*9410*/  FMUL.FTZ R68, R68, UR4 ;  /* 0x0000000444447c20 */ /* 0x000fe20008410000 */
[----:B------:R-:W1:Y:S01]  /*9420*/  MUFU.TANH R39, R39 ;  /* 0x0000002700277308 */ /* 0x000e620000002400 */
[----:B------:R-:W-:Y:S01]  /*9430*/  FMUL.FTZ R69, R69, UR4 ;  /* 0x0000000445457c20 */ /* 0x000fe20008410000 */
[----:B------:R-:W-:-:S02]  /*9440*/  ISETP.GT.AND P3, PT, R30, RZ, PT ;  /* 0x000000ff1e00720c */ /* 0x000fc40003f64270 */
[C---:B------:R-:W-:Y:S02]  /*9450*/  ISETP.GT.AND P4, PT, R30.reuse, 0x1, PT ;  /* 0x000000011e00780c */ /* 0x040fe40003f84270 */
[----:B------:R-:W-:Y:S02]  /*9460*/  ISETP.GT.AND P2, PT, R30, 0x8, PT ;  /* 0x000000081e00780c */ /* 0x000fe40003f44270 */
[----:B------:R-:W-:Y:S01]  /*9470*/  FSEL R92, R92, -INF , P3 ;  /* 0xff8000005c5c7808 */ /* 0x000fe20001800000 */
[----:B------:R-:W1:Y:S01]  /*9480*/  MUFU.TANH R42, R42 ;  /* 0x0000002a002a7308 */ /* 0x000e620000002400 */
[----:B--2---:R-:W-:Y:S02]  /*9490*/  FSEL R31, R32, -INF , P4 ;  /* 0xff800000201f7808 */ /* 0x004fe40002000000 */
[----:B------:R-:W-:Y:S02]  /*94a0*/  ISETP.GT.AND P3, PT, R30, 0x9, PT ;  /* 0x000000091e00780c */ /* 0x000fe40003f64270 */
[----:B------:R-:W-:-:S02]  /*94b0*/  FSEL R94, R94, -INF , P2 ;  /* 0xff8000005e5e7808 */ /* 0x000fc40001000000 */
[----:B------:R-:W-:Y:S01]  /*94c0*/  FMNMX.FTZ R15, R92, R31, !PT ;  /* 0x0000001f5c0f7209 */ /* 0x000fe20007810000 */
[----:B------:R-:W2:Y:S01]  /*94d0*/  MUFU.TANH R43, R43 ;  /* 0x0000002b002b7308 */ /* 0x000ea20000002400 */
[----:B------:R-:W-:Y:S02]  /*94e0*/  ISETP.GT.AND P2, PT, R30, 0x10, PT ;  /* 0x000000101e00780c */ /* 0x000fe40003f44270 */
[----:B0-----:R-:W-:Y:S02]  /*94f0*/  FSEL R88, R88, -INF , P3 ;  /* 0xff80000058587808 */ /* 0x001fe40001800000 */
[----:B------:R-:W-:Y:S02]  /*9500*/  FMNMX.FTZ R15, R94, R15, !PT ;  /* 0x0000000f5e0f7209 */ /* 0x000fe40007810000 */
[----:B------:R-:W-:Y:S01]  /*9510*/  ISETP.GT.AND P3, PT, R30, 0x11, PT ;  /* 0x000000111e00780c */ /* 0x000fe20003f64270 */
[----:B------:R-:W0:Y:S01]  /*9520*/  MUFU.TANH R46, R46 ;  /* 0x0000002e002e7308 */ /* 0x000e220000002400 */
[----:B---3--:R-:W-:-:S02]  /*9530*/  FSEL R86, R34, -INF , P2 ;  /* 0xff80000022567808 */ /* 0x008fc40001000000 */
[----:B------:R-:W-:Y:S02]  /*9540*/  FMNMX.FTZ R15, R88, R15, !PT ;  /* 0x0000000f580f7209 */ /* 0x000fe40007810000 */
[----:B------:R-:W-:Y:S02]  /*9550*/  ISETP.GT.AND P2, PT, R30, 0x18, PT ;  /* 0x000000181e00780c */ /* 0x000fe40003f44270 */
[----:B------:R-:W-:Y:S01]  /*9560*/  FSEL R84, R35, -INF , P3 ;  /* 0xff80000023547808 */ /* 0x000fe20001800000 */
[----:B------:R-:W3:Y:S01]  /*9570*/  MUFU.TANH R47, R47 ;  /* 0x0000002f002f7308 */ /* 0x000ee20000002400 */
[----:B------:R-:W-:Y:S02]  /*9580*/  FMNMX.FTZ R15, R86, R15, !PT ;  /* 0x0000000f560f7209 */ /* 0x000fe40007810000 */
[----:B------:R-:W-:Y:S02]  /*9590*/  ISETP.GT.AND P3, PT, R30, 0x19, PT ;  /* 0x000000191e00780c */ /* 0x000fe40003f64270 */
[----:B----4-:R-:W-:-:S02]  /*95a0*/  FSEL R82, R38, -INF , P2 ;  /* 0xff80000026527808 */ /* 0x010fc40001000000 */
[----:B------:R-:W-:Y:S01]  /*95b0*/  FMNMX.FTZ R15, R84, R15, !PT ;  /* 0x0000000f540f7209 */ /* 0x000fe20007810000 */
[----:B------:R0:W-:Y:S01]  /*95c0*/  MUFU.TANH R36, R50 ;  /* 0x0000003200247308 */ /* 0x0001e20000002400 */
[----:B------:R-:W-:Y:S02]  /*95d0*/  ISETP.GT.AND P2, PT, R30, 0x20, PT ;  /* 0x000000201e00780c */ /* 0x000fe40003f44270 */
[----:B-1----:R-:W-:Y:S02]  /*95e0*/  FSEL R26, R39, -INF , P3 ;  /* 0xff800000271a7808 */ /* 0x002fe40001800000 */
[----:B------:R-:W-:Y:S02]  /*95f0*/  FMNMX.FTZ R15, R82, R15, !PT ;  /* 0x0000000f520f7209 */ /* 0x000fe40007810000 */
[----:B------:R-:W-:Y:S01]  /*9600*/  ISETP.GT.AND P3, PT, R30, 0x21, PT ;  /* 0x000000211e00780c */ /* 0x000fe20003f64270 */
[----:B------:R-:W1:Y:S01]  /*9610*/  MUFU.TANH R51, R51 ;  /* 0x0000003300337308 */ /* 0x000e620000002400 */
[----:B------:R-:W-:-:S02]  /*9620*/  FSEL R80, R42, -INF , P2 ;  /* 0xff8000002a507808 */ /* 0x000fc40001000000 */
[----:B------:R-:W-:Y:S02]  /*9630*/  FMNMX.FTZ R15, R26, R15, !PT ;  /* 0x0000000f1a0f7209 */ /* 0x000fe40007810000 */
[----:B------:R-:W-:Y:S02]  /*9640*/  ISETP.GT.AND P2, PT, R30, 0x28, PT ;  /* 0x000000281e00780c */ /* 0x000fe40003f44270 */
[----:B--2---:R-:W-:Y:S01]  /*9650*/  FSEL R78, R43, -INF , P3 ;  /* 0xff8000002b4e7808 */ /* 0x004fe20001800000 */
[----:B------:R3:W-:Y:S01]  /*9660*/  MUFU.TANH R37, R54 ;  /* 0x0000003600257308 */ /* 0x0007e20000002400 */
[----:B------:R-:W-:Y:S02]  /*9670*/  FMNMX.FTZ R15, R80, R15, !PT ;  /* 0x0000000f500f7209 */ /* 0x000fe40007810000 */
[----:B------:R-:W-:Y:S02]  /*9680*/  ISETP.GT.AND P3, PT, R30, 0x29, PT ;  /* 0x000000291e00780c */ /* 0x000fe40003f64270 */
[----:B0-----:R-:W-:-:S02]  /*9690*/  FSEL R50, R46, -INF , P2 ;  /* 0xff8000002e327808 */ /* 0x001fc40001000000 */
[----:B------:R-:W-:Y:S01]  /*96a0*/  FMNMX.FTZ R15, R78, R15, !PT ;  /* 0x0000000f4e0f7209 */ /* 0x000fe20007810000 */
[----:B------:R-:W0:Y:S01]  /*96b0*/  MUFU.TANH R55, R55 ;  /* 0x0000003700377308 */ /* 0x000e220000002400 */
[----:B------:R-:W-:Y:S02]  /*96c0*/  ISETP.GT.AND P2, PT, R30, 0x30, PT ;  /* 0x000000301e00780c */ /* 0x000fe40003f44270 */
[----:B---3--:R-:W-:Y:S02]  /*96d0*/  FSEL R54, R47, -INF , P3 ;  /* 0xff8000002f367808 */ /* 0x008fe40001800000 */
[----:B------:R-:W-:Y:S01]  /*96e0*/  FMNMX.FTZ R33, R50, R15, !PT ;  /* 0x0000000f32217209 */ /* 0x000fe20007810000 */
[----:B------:R-:W-:Y:S01]  /*96f0*/  FMUL.FTZ R15, R66, UR4 ;  /* 0x00000004420f7c20 */ /* 0x000fe20008410000 */
[----:B------:R-:W-:Y:S01]  /*9700*/  ISETP.GT.AND P3, PT, R30, 0x31, PT ;  /* 0x000000311e00780c */ /* 0x000fe20003f64270 */
[----:B------:R2:W3:Y:S01]  /*9710*/  MUFU.TANH R32, R58 ;  /* 0x0000003a00207308 */ /* 0x0004e20000002400 */
[----:B------:R-:W-:Y:S01]  /*9720*/  FMNMX.FTZ R33, R54, R33, !PT ;  /* 0x0000002136217209 */ /* 0x000fe20007810000 */
[----:B------:R-:W-:Y:S01]  /*9730*/  ULDC UR4, c[0x0][0x988] ;  /* 0x0002620000047ab9 */ /* 0x000fe20000000800 */
[----:B-1----:R-:W-:-:S02]  /*9740*/  FSEL R76, R51, -INF , P3 ;  /* 0xff800000334c7808 */ /* 0x002fc40001800000 */
[----:B------:R-:W-:Y:S02]  /*9750*/  ISETP.GT.AND P3, PT, R30, 0x39, PT ;  /* 0x000000391e00780c */ /* 0x000fe40003f64270 */
[----:B------:R-:W-:Y:S01]  /*9760*/  VIADDMNMX R27, R27, R29, R90, PT ;  /* 0x0000001d1b1b7246 */ /* 0x000fe2000380015a */
[----:B------:R-:W1:Y:S01]  /*9770*/  MUFU.TANH R59, R59 ;  /* 0x0000003b003b7308 */ /* 0x000e620000002400 */
[----:B--2---:R-:W-:Y:S02]  /*9780*/  FSEL R58, R36, -INF , P2 ;  /* 0xff800000243a7808 */ /* 0x004fe40001000000 */
[----:B------:R-:W-:Y:S02]  /*9790*/  ISETP.GT.AND P2, PT, R30, 0x38, PT ;  /* 0x000000381e00780c */ /* 0x000fe40003f44270 */
[----:B------:R-:W-:Y:S02]  /*97a0*/  FMNMX.FTZ R33, R58, R33, !PT ;  /* 0x000000213a217209 */ /* 0x000fe40007810000 */
[----:B0-----:R-:W-:Y:S01]  /*97b0*/  FSEL R66, R55, -INF , P3 ;  /* 0xff80000037427808 */ /* 0x001fe20001800000 */
[----:B------:R0:W2:Y:S01]  /*97c0*/  MUFU.TANH R38, R62 ;  /* 0x0000003e00267308 */ /* 0x0000a20000002400 */
[----:B------:R-:W-:-:S02]  /*97d0*/  FMNMX.FTZ R33, R76, R33, !PT ;  /* 0x000000214c217209 */ /* 0x000fc40007810000 */
[----:B------:R-:W-:Y:S02]  /*97e0*/  ISETP.GT.AND P3, PT, R30, 0x41, PT ;  /* 0x000000411e00780c */ /* 0x000fe40003f64270 */
[----:B------:R-:W-:-:S03]  /*97f0*/  ISETP.GT.AND P4, PT, R27, 0x8, PT ;  /* 0x000000081b00780c */ /* 0x000fc60003f84270 */
[----:B------:R-:W4:Y:S01]  /*9800*/  MUFU.TANH R42, R63 ;  /* 0x0000003f002a7308 */ /* 0x000f220000002400 */
[----:B0-----:R-:W-:Y:S02]  /*9810*/  FSEL R62, R37, -INF , P2 ;  /* 0xff800000253e7808 */ /* 0x001fe40001000000 */
[----:B------:R-:W-:Y:S02]  /*9820*/  ISETP.GT.AND P2, PT, R30, 0x40, PT ;  /* 0x000000401e00780c */ /* 0x000fe40003f44270 */
[----:B------:R-:W-:Y:S02]  /*9830*/  FMNMX.FTZ R33, R62, R33, !PT ;  /* 0x000000213e217209 */ /* 0x000fe40007810000 */
[----:B---3--:R-:W-:Y:S01]  /*9840*/  FSEL R46, R32, -INF , P2 ;  /* 0xff800000202e7808 */ /* 0x008fe20001000000 */
[----:B------:R-:W0:Y:S01]  /*9850*/  MUFU.TANH R15, R15 ;  /* 0x0000000f000f7308 */ /* 0x000e220000002400 */
[----:B------:R-:W-:Y:S02]  /*9860*/  FMNMX.FTZ R33, R66, R33, !PT ;  /* 0x0000002142217209 */ /* 0x000fe40007810000 */
[----:B------:R-:W-:-:S02]  /*9870*/  ISETP.GT.AND P2, PT, R30, 0x48, PT ;  /* 0x000000481e00780c */ /* 0x000fc40003f44270 */
[----:B-1----:R-:W-:Y:S02]  /*9880*/  FSEL R32, R59, -INF , P3 ;  /* 0xff8000003b207808 */ /* 0x002fe40001800000 */
[----:B------:R-:W-:Y:S01]  /*9890*/  FMNMX.FTZ R33, R46, R33, !PT ;  /* 0x000000212e217209 */ /* 0x000fe20007810000 */
[----:B------:R-:W1:Y:S01]  /*98a0*/  MUFU.TANH R40, R67 ;  /* 0x0000004300287308 */ /* 0x000e620000002400 */
[----:B------:R-:W-:Y:S02]  /*98b0*/  ISETP.GT.AND P3, PT, R30, 0x49, PT ;  /* 0x000000491e00780c */ /* 0x000fe40003f64270 */
[----:B--2---:R-:W-:Y:S02]  /*98c0*/  FSEL R38, R38, -INF , P2 ;  /* 0xff80000026267808 */ /* 0x004fe40001000000 */
[----:B------:R-:W-:Y:S02]  /*98d0*/  FMNMX.FTZ R33, R32, R33, !PT ;  /* 0x0000002120217209 */ /* 0x000fe40007810000 */
[----:B------:R-:W-:Y:S01]  /*98e0*/  ISETP.GT.AND P2, PT, R30, 0x50, PT ;  /* 0x000000501e00780c */ /* 0x000fe20003f44270 */
[----:B------:R-:W2:Y:S01]  /*98f0*/  MUFU.TANH R36, R70 ;  /* 0x0000004600247308 */ /* 0x000ea20000002400 */
[----:B----4-:R-:W-:-:S02]  /*9900*/  FSEL R42, R42, -INF , P3 ;  /* 0xff8000002a2a7808 */ /* 0x010fc40001800000 */
[----:B------:R-:W-:Y:S02]  /*9910*/  FMNMX.FTZ R33, R38, R33, !PT ;  /* 0x0000002126217209 */ /* 0x000fe40007810000 */
[----:B------:R-:W-:Y:S02]  /*9920*/  ISETP.GT.AND P3, PT, R30, 0x51, PT ;  /* 0x000000511e00780c */ /* 0x000fe40003f64270 */
[----:B0-----:R-:W-:Y:S01]  /*9930*/  FSEL R34, R15, -INF , P2 ;  /* 0xff8000000f227808 */ /* 0x001fe20001000000 */
[----:B------:R-:W0:Y:S01]  /*9940*/  MUFU.TANH R71, R71 ;  /* 0x0000004700477308 */ /* 0x000e220000002400 */
[----:B------:R-:W-:Y:S02]  /*9950*/  FMNMX.FTZ R33, R42, R33, !PT ;  /* 0x000000212a217209 */ /* 0x000fe40007810000 */
[----:B------:R-:W-:Y:S02]  /*9960*/  ISETP.GT.AND P2, PT, R30, 0x58, PT ;  /* 0x000000581e00780c */ /* 0x000fe40003f44270 */
[----:B-1----:R-:W-:-:S02]  /*9970*/  FSEL R40, R40, -INF , P3 ;  /* 0xff80000028287808 */ /* 0x002fc40001800000 */
[----:B------:R-:W-:Y:S01]  /*9980*/  FMNMX.FTZ R33, R34, R33, !PT ;  /* 0x0000002122217209 */ /* 0x000fe20007810000 */
[----:B------:R1:W-:Y:S01]  /*9990*/  MUFU.TANH R70, R44 ;  /* 0x0000002c00467308 */ /* 0x0003e20000002400 */
[----:B------:R-:W-:Y:S02]  /*99a0*/  ISETP.GT.AND P3, PT, R30, 0x59, PT ;  /* 0x000000591e00780c */ /* 0x000fe40003f64270 */
[----:B--2---:R-:W-:Y:S02]  /*99b0*/  FSEL R36, R36, -INF , P2 ;  /* 0xff80000024247808 */ /* 0x004fe40001000000 */
[----:B------:R-:W-:Y:S02]  /*99c0*/  FMNMX.FTZ R33, R40, R33, !PT ;  /* 0x0000002128217209 */ /* 0x000fe40007810000 */
[----:B------:R-:W-:Y:S01]  /*99d0*/  ISETP.GT.AND P2, PT, R27, RZ, PT ;  /* 0x000000ff1b00720c */ /* 0x000fe20003f44270 */
[----:B------:R-:W2:Y:S01]  /*99e0*/  MUFU.TANH R72, R72 ;  /* 0x0000004800487308 */ /* 0x000ea20000002400 */
[----:B0-----:R-:W-:-:S02]  /*99f0*/  FSEL R30, R71, -INF , P3 ;  /* 0xff800000471e7808 */ /* 0x001fc40001800000 */
[----:B------:R-:W-:Y:S02]  /*9a00*/  FMNMX.FTZ R33, R36, R33, !PT ;  /* 0x0000002124217209 */ /* 0x000fe40007810000 */
[----:B------:R-:W-:Y:S02]  /*9a10*/  ISETP.GT.AND P3, PT, R27, 0x1, PT ;  /* 0x000000011b00780c */ /* 0x000fe40003f64270 */
[----:B------:R-:W-:Y:S01]  /*9a20*/  FMNMX.FTZ R33, R30, R33, !PT ;  /* 0x000000211e217209 */ /* 0x000fe20007810000 */
[----:B------:R-:W0:Y:S04]  /*9a30*/  MUFU.TANH R74, R74 ;  /* 0x0000004a004a7308 */ /* 0x000e280000002400 */
[----:B-1----:R-:W1:Y:S04]  /*9a40*/  SHFL.BFLY PT, R44, R33, 0x2, 0x1f ;  /* 0x0c401f00212c7f89 */ /* 0x002e6800000e0000 */
[----:B------:R-:W-:Y:S01]  /*9a50*/  MUFU.TANH R75, R75 ;  /* 0x0000004b004b7308 */ /* 0x000fe20000002400 */
[----:B--2---:R-:W-:-:S02]  /*9a60*/  FSEL R72, R72, -INF , P2 ;  /* 0xff80000048487808 */ /* 0x004fc40001000000 */
[----:B------:R-:W-:-:S05]  /*9a70*/  ISETP.GT.AND P2, PT, R27, 0x9, PT ;  /* 0x000000091b00780c */ /* 0x000fca0003f44270 */
[----:B------:R-:W2:Y:S01]  /*9a80*/  MUFU.TANH R28, R28 ;  /* 0x0000001c001c7308 */ /* 0x000ea20000002400 */
[----:B0-----:R-:W-:Y:S02]  /*9a90*/  FSEL R74, R74, -INF , P3 ;  /* 0xff8000004a4a7808 */ /* 0x001fe40001800000 */
[----:B------:R-:W-:Y:S02]  /*9aa0*/  ISETP.GT.AND P3, PT, R27, 0x10, PT ;  /* 0x000000101b00780c */ /* 0x000fe40003f64270 */
[----:B------:R-:W-:-:S03]  /*9ab0*/  FMNMX.FTZ R29, R72, R74, !PT ;  /* 0x0000004a481d7209 */ /* 0x000fc60007810000 */
[----:B------:R-:W0:Y:S01]  /*9ac0*/  MUFU.TANH R25, R25 ;  /* 0x0000001900197308 */ /* 0x000e220000002400 */
[----:B-1----:R-:W-:-:S07]  /*9ad0*/  FMNMX.FTZ R44, R33, R44, !PT ;  /* 0x0000002c212c7209 */ /* 0x002fce0007810000 */
[----:B------:R-:W1:Y:S01]  /*9ae0*/  MUFU.TANH R24, R24 ;  /* 0x0000001800187308 */ /* 0x000e620000002400 */
[----:B------:R-:W3:Y:S01]  /*9af0*/  SHFL.BFLY PT, R15, R44, 0x1, 0x1f ;  /* 0x0c201f002c0f7f89 */ /* 0x000ee200000e0000 */
[----:B--2---:R-:W-:Y:S02]  /*9b00*/  FSEL R28, R28, -INF , P2 ;  /* 0xff8000001c1c7808 */ /* 0x004fe40001000000 */
[----:B------:R-:W-:-:S04]  /*9b10*/  ISETP.GT.AND P2, PT, R27, 0x11, PT ;  /* 0x000000111b00780c */ /* 0x000fc80003f44270 */
[----:B------:R-:W2:Y:S08]  /*9b20*/  MUFU.TANH R14, R14 ;  /* 0x0000000e000e7308 */ /* 0x000eb00000002400 */
[----:B------:R-:W4:Y:S08]  /*9b30*/  MUFU.TANH R0, R0 ;  /* 0x0000000000007308 */ /* 0x000f300000002400 */
[----:B------:R-:W4:Y:S01]  /*9b40*/  MUFU.TANH R12, R12 ;  /* 0x0000000c000c7308 */ /* 0x000f220000002400 */
[----:B---3--:R-:W-:Y:S01]  /*9b50*/  FMNMX.FTZ R176, R44, R15, !PT ;  /* 0x0000000f2cb07209 */ /* 0x008fe20007810000 */
[----:B------:R-:W-:Y:S01]  /*9b60*/  IMAD.U32 R15, RZ, RZ, UR4 ;  /* 0x00000004ff0f7e24 */ /* 0x000fe2000f8e00ff */
[----:B------:R-:W-:-:S02]  /*9b70*/  FSEL R44, R75, -INF , P4 ;  /* 0xff8000004b2c7808 */ /* 0x000fc40002000000 */
[C---:B------:R-:W-:Y:S01]  /*9b80*/  FSETP.NEU.FTZ.AND P4, PT, R176.reuse, -INF , PT ;  /* 0xff800000b000780b */ /* 0x040fe20003f9d000 */
[----:B------:R-:W-:Y:S01]  /*9b90*/  FMUL.FTZ R33, R176, R15 ;  /* 0x0000000fb0217220 */ /* 0x000fe20000410000 */
[----:B------:R-:W-:Y:S01]  /*9ba0*/  FMNMX.FTZ R29, R44, R29, !PT ;  /* 0x0000001d2c1d7209 */ /* 0x000fe20007810000 */
[----:B------:R0:W3:Y:S03]  /*9bb0*/  MUFU.TANH R35, R48 ;  /* 0x0000003000237308 */ /* 0x0000e60000002400 */
[----:B------:R-:W-:Y:S02]  /*9bc0*/  FMNMX.FTZ R29, R28, R29, !PT ;  /* 0x0000001d1c1d7209 */ /* 0x000fe40007810000 */
[----:B------:R-:W-:-:S03]  /*9bd0*/  FSEL R33, R33, RZ, P4 ;  /* 0x000000ff21217208 */ /* 0x000fc60002000000 */
[----:B------:R-:W3:Y:S01]  /*9be0*/  MUFU.TANH R3, R3 ;  /* 0x0000000300037308 */ /* 0x000ee20000002400 */
[----:B0-----:R-:W-:Y:S01]  /*9bf0*/  FSEL R48, R25, -INF , P3 ;  /* 0xff80000019307808 */ /* 0x001fe20001800000 */
[-CC-:B------:R-:W-:Y:S01]  /*9c00*/  FFMA.FTZ R157, R86, R15.reuse, -R33.reuse ;  /* 0x0000000f569d7223 */ /* 0x180fe20000010821 */
[----:B------:R-:W-:Y:S01]  /*9c10*/  ISETP.GT.AND P3, PT, R27, 0x18, PT ;  /* 0x000000181b00780c */ /* 0x000fe20003f64270 */
[--C-:B------:R-:W-:Y:S01]  /*9c20*/  FFMA.FTZ R153, R92, R15, -R33.reuse ;  /* 0x0000000f5c997223 */ /* 0x100fe20000010821 */
[----:B------:R-:W-:Y:S01]  /*9c30*/  FMNMX.FTZ R29, R48, R29, !PT ;  /* 0x0000001d301d7209 */ /* 0x000fe20007810000 */
[-CC-:B------:R-:W-:Y:S01]  /*9c40*/  FFMA.FTZ R155, R94, R15.reuse, -R33.reuse ;  /* 0x0000000f5e9b7223 */ /* 0x180fe20000010821 */
[-CC-:B------:R-:W-:Y:S01]  /*9c50*/  FFMA.FTZ R159, R82, R15.reuse, -R33.reuse ;  /* 0x0000000f529f7223 */ /* 0x180fe20000010821 */
[----:B------:R1:W-:Y:S01]  /*9c60*/  MUFU.TANH R37, R52 ;  /* 0x0000003400257308 */ /* 0x0003e20000002400 */
[-CC-:B------:R-:W-:Y:S01]  /*9c70*/  FFMA.FTZ R161, R80, R15.reuse, -R33.reuse ;  /* 0x0000000f50a17223 */ /* 0x180fe20000010821 */
[-CC-:B------:R-:W-:Y:S01]  /*9c80*/  FFMA.FTZ R31, R31, R15.reuse, -R33.reuse ;  /* 0x0000000f1f1f7223 */ /* 0x180fe20000010821 */
[-CC-:B------:R-:W-:Y:S01]  /*9c90*/  FFMA.FTZ R26, R26, R15.reuse, -R33.reuse ;  /* 0x0000000f1a1a7223 */ /* 0x180fe20000010821 */
[-CC-:B------:R-:W-:Y:S01]  /*9ca0*/  FFMA.FTZ R30, R30, R15.reuse, -R33.reuse ;  /* 0x0000000f1e1e7223 */ /* 0x180fe20000010821 */
[-CC-:B------:R-:W-:Y:S01]  /*9cb0*/  FFMA.FTZ R50, R50, R15.reuse, -R33.reuse ;  /* 0x0000000f32327223 */ /* 0x180fe20000010821 */
[-CC-:B------:R-:W-:Y:S01]  /*9cc0*/  FFMA.FTZ R54, R54, R15.reuse, -R33.reuse ;  /* 0x0000000f36367223 */ /* 0x180fe20000010821 */
[-CC-:B------:R-:W-:Y:S01]  /*9cd0*/  FFMA.FTZ R58, R58, R15.reuse, -R33.reuse ;  /* 0x0000000f3a3a7223 */ /* 0x180fe20000010821 */
[----:B------:R2:W-:Y:S01]  /*9ce0*/  MUFU.TANH R39, R56 ;  /* 0x0000003800277308 */ /* 0x0005e20000002400 */
[----:B-1----:R-:W-:Y:S01]  /*9cf0*/  FSEL R52, R24, -INF , P2 ;  /* 0xff80000018347808 */ /* 0x002fe20001000000 */
[-CC-:B------:R-:W-:Y:S01]  /*9d00*/  FFMA.FTZ R24, R84, R15.reuse, -R33.reuse ;  /* 0x0000000f54187223 */ /* 0x180fe20000010821 */
[C---:B------:R-:W-:Y:S01]  /*9d10*/  ISETP.GT.AND P2, PT, R27.reuse, 0x19, PT ;  /* 0x000000191b00780c */ /* 0x040fe20003f44270 */
[--C-:B------:R-:W-:Y:S01]  /*9d20*/  FFMA.FTZ R76, R76, R15, -R33.reuse ;  /* 0x0000000f4c4c7223 */ /* 0x100fe20000010821 */
[----:B------:R-:W-:Y:S01]  /*9d30*/  FMNMX.FTZ R29, R52, R29, !PT ;  /* 0x0000001d341d7209 */ /* 0x000fe20007810000 */
[-CC-:B------:R-:W-:Y:S01]  /*9d40*/  FFMA.FTZ R62, R62, R15.reuse, -R33.reuse ;  /* 0x0000000f3e3e7223 */ /* 0x180fe20000010821 */
[-CC-:B------:R-:W-:Y:S01]  /*9d50*/  FFMA.FTZ R66, R66, R15.reuse, -R33.reuse ;  /* 0x0000000f42427223 */ /* 0x180fe20000010821 */
[----:B------:R-:W0:Y:S01]  /*9d60*/  MUFU.TANH R45, R45 ;  /* 0x0000002d002d7308 */ /* 0x000e220000002400 */
[----:B--2---:R-:W-:Y:S01]  /*9d70*/  FSEL R56, R14, -INF , P3 ;  /* 0xff8000000e387808 */ /* 0x004fe20001800000 */
        /* <DEDUP_REMOVED lines=9> */
[----:B------:R-:W-:-:S05]  /*9e10*/  FFMA.FTZ R36, R36, R15, -R33 ;  /* 0x0000000f24247223 */ /* 0x000fca0000010821 */
[----:B------:R1:W-:Y:S01]  /*9e20*/  MUFU.TANH R100, R64 ;  /* 0x0000004000647308 */ /* 0x0003e20000002400 */
[----:B----4-:R-:W-:Y:S02]  /*9e30*/  FSEL R60, R0, -INF , P2 ;  /* 0xff800000003c7808 */ /* 0x010fe40001000000 */
[----:B------:R-:W-:Y:S02]  /*9e40*/  ISETP.GT.AND P2, PT, R27, 0x21, PT ;  /* 0x000000211b00780c */ /* 0x000fe40003f44270 */
[----:B------:R-:W-:-:S03]  /*9e50*/  FMNMX.FTZ R29, R60, R29, !PT ;  /* 0x0000001d3c1d7209 */ /* 0x000fc60007810000 */
[----:B------:R-:W2:Y:S01]  /*9e60*/  MUFU.TANH R49, R49 ;  /* 0x0000003100317308 */ /* 0x000ea20000002400 */
[----:B-1----:R-:W-:Y:S01]  /*9e70*/  FSEL R64, R12, -INF , P3 ;  /* 0xff8000000c407808 */ /* 0x002fe20001800000 */
[----:B------:R-:W-:Y:S01]  /*9e80*/  FFMA.FTZ R12, R88, R15, -R33 ;  /* 0x0000000f580c7223 */ /* 0x000fe20000010821 */
[C---:B------:R-:W-:Y:S02]  /*9e90*/  ISETP.GT.AND P3, PT, R27.reuse, 0x28, PT ;  /* 0x000000281b00780c */ /* 0x040fe40003f64270 */
[----:B------:R-:W-:Y:S02]  /*9ea0*/  FMNMX.FTZ R29, R64, R29, !PT ;  /* 0x0000001d401d7209 */ /* 0x000fe40007810000 */
[----:B------:R-:W-:Y:S01]  /*9eb0*/  FSEL R70, R70, -INF , P3 ;  /* 0xff80000046467808 */ /* 0x000fe20001800000 */
[----:B------:R1:W-:Y:S01]  /*9ec0*/  MUFU.TANH R102, R68 ;  /* 0x0000004400667308 */ /* 0x0003e20000002400 */
[----:B------:R-:W-:-:S04]  /*9ed0*/  ISETP.GT.AND P3, PT, R27, 0x30, PT ;  /* 0x000000301b00780c */ /* 0x000fc80003f64270 */
[----:B---3--:R-:W-:Y:S02]  /*9ee0*/  FSEL R90, R35, -INF , P3 ;  /* 0xff800000235a7808 */ /* 0x008fe40001800000 */
[----:B------:R-:W-:Y:S01]  /*9ef0*/  ISETP.GT.AND P3, PT, R27, 0x38, PT ;  /* 0x000000381b00780c */ /* 0x000fe20003f64270 */
[----:B------:R-:W3:Y:S01]  /*9f00*/  MUFU.TANH R53, R53 ;  /* 0x0000003500357308 */ /* 0x000ee20000002400 */
[----:B-1----:R-:W-:Y:S01]  /*9f10*/  FSEL R68, R3, -INF , P2 ;  /* 0xff80000003447808 */ /* 0x002fe20001000000 */
[----:B------:R-:W-:Y:S01]  /*9f20*/  FFMA.FTZ R3, R78, R15, -R33 ;  /* 0x0000000f4e037223 */ /* 0x000fe20000010821 */
        /* <DEDUP_REMOVED lines=8> */
[----:B------:R-:W1:Y:S01]  /*9fb0*/  MUFU.TANH R61, R61 ;  /* 0x0000003d003d7308 */ /* 0x000e620000002400 */
[----:B------:R-:W-:Y:S02]  /*9fc0*/  FMNMX.FTZ R29, R90, R29, !PT ;  /* 0x0000001d5a1d7209 */ /* 0x000fe40007810000 */
[----:B------:R-:W-:Y:S02]  /*9fd0*/  ISETP.GT.AND P2, PT, R27, 0x39, PT ;  /* 0x000000391b00780c */ /* 0x000fe40003f44270 */
[----:B------:R-:W-:-:S02]  /*9fe0*/  FSEL R92, R37, -INF , P3 ;  /* 0xff800000255c7808 */ /* 0x000fc40001800000 */
[----:B------:R-:W-:Y:S01]  /*9ff0*/  FMNMX.FTZ R29, R86, R29, !PT ;  /* 0x0000001d561d7209 */ /* 0x000fe20007810000 */
[----:B------:R-:W2:Y:S01]  /*a000*/  MUFU.TANH R65, R65 ;  /* 0x0000004100417308 */ /* 0x000ea20000002400 */
[----:B------:R-:W-:Y:S02]  /*a010*/  ISETP.GT.AND P3, PT, R27, 0x40, PT ;  /* 0x000000401b00780c */ /* 0x000fe40003f64270 */
[----:B---3--:R-:W-:Y:S02]  /*a020*/  FSEL R84, R53, -INF , P2 ;  /* 0xff80000035547808 */ /* 0x008fe40001000000 */
[----:B------:R-:W-:Y:S02]  /*a030*/  FMNMX.FTZ R29, R92, R29, !PT ;  /* 0x0000001d5c1d7209 */ /* 0x000fe40007810000 */
[----:B------:R-:W-:Y:S01]  /*a040*/  ISETP.GT.AND P2, PT, R27, 0x41, PT ;  /* 0x000000411b00780c */ /* 0x000fe20003f44270 */
[----:B------:R-:W3:Y:S01]  /*a050*/  MUFU.TANH R69, R69 ;  /* 0x0000004500457308 */ /* 0x000ee20000002400 */
[----:B------:R-:W-:-:S02]  /*a060*/  FSEL R94, R39, -INF , P3 ;  /* 0xff800000275e7808 */ /* 0x000fc40001800000 */
[----:B------:R-:W-:Y:S02]  /*a070*/  FMNMX.FTZ R29, R84, R29, !PT ;  /* 0x0000001d541d7209 */ /* 0x000fe40007810000 */
[----:B------:R-:W-:Y:S02]  /*a080*/  ISETP.GT.AND P3, PT, R27, 0x48, PT ;  /* 0x000000481b00780c */ /* 0x000fe40003f64270 */
[----:B0-----:R-:W-:Y:S01]  /*a090*/  FSEL R82, R57, -INF , P2 ;  /* 0xff80000039527808 */ /* 0x001fe20001000000 */
[----:B------:R0:W-:Y:S01]  /*a0a0*/  MUFU.EX2 R104, R3 ;  /* 0x0000000300687308 */ /* 0x0001e20000000800 */
[----:B------:R-:W-:Y:S02]  /*a0b0*/  FMNMX.FTZ R29, R94, R29, !PT ;  /* 0x0000001d5e1d7209 */ /* 0x000fe40007810000 */
[----:B------:R-:W-:Y:S02]  /*a0c0*/  ISETP.GT.AND P2, PT, R27, 0x49, PT ;  /* 0x000000491b00780c */ /* 0x000fe40003f44270 */
[----:B------:R-:W-:-:S02]  /*a0d0*/  FSEL R96, R96, -INF , P3 ;  /* 0xff80000060607808 */ /* 0x000fc40001800000 */
[----:B------:R-:W-:Y:S01]  /*a0e0*/  FMNMX.FTZ R29, R82, R29, !PT ;  /* 0x0000001d521d7209 */ /* 0x000fe20007810000 */
[----:B------:R-:W-:Y:S01]  /*a0f0*/  MUFU.EX2 R153, R153 ;  /* 0x0000009900997308 */ /* 0x000fe20000000800 */
[----:B------:R-:W-:Y:S02]  /*a100*/  ISETP.GT.AND P3, PT, R27, 0x50, PT ;  /* 0x000000501b00780c */ /* 0x000fe40003f64270 */
[----:B-1----:R-:W-:Y:S02]  /*a110*/  FSEL R98, R61, -INF , P2 ;  /* 0xff8000003d627808 */ /* 0x002fe40001000000 */
[----:B------:R-:W-:Y:S02]  /*a120*/  FMNMX.FTZ R29, R96, R29, !PT ;  /* 0x0000001d601d7209 */ /* 0x000fe40007810000 */
[----:B------:R-:W-:Y:S01]  /*a130*/  ISETP.GT.AND P2, PT, R27, 0x51, PT ;  /* 0x000000511b00780c */ /* 0x000fe20003f44270 */
[----:B------:R-:W1:Y:S01]  /*a140*/  MUFU.EX2 R0, R31 ;  /* 0x0000001f00007308 */ /* 0x000e620000000800 */
[----:B------:R-:W-:-:S02]  /*a150*/  FSEL R100, R100, -INF , P3 ;  /* 0xff80000064647808 */ /* 0x000fc40001800000 */
[----:B------:R-:W-:Y:S02]  /*a160*/  FMNMX.FTZ R29, R98, R29, !PT ;  /* 0x0000001d621d7209 */ /* 0x000fe40007810000 */
[----:B------:R-:W-:Y:S02]  /*a170*/  ISETP.GT.AND P3, PT, R27, 0x58, PT ;  /* 0x000000581b00780c */ /* 0x000fe40003f64270 */
[----:B--2---:R-:W-:Y:S01]  /*a180*/  FSEL R80, R65, -INF , P2 ;  /* 0xff80000041507808 */ /* 0x004fe20001000000 */
[----:B------:R-:W-:Y:S01]  /*a190*/  MUFU.EX2 R155, R155 ;  /* 0x0000009b009b7308 */ /* 0x000fe20000000800 */
[----:B------:R-:W-:Y:S02]  /*a1a0*/  FMNMX.FTZ R29, R100, R29, !PT ;  /* 0x0000001d641d7209 */ /* 0x000fe40007810000 */
[----:B------:R-:W-:Y:S02]  /*a1b0*/  ISETP.GT.AND P2, PT, R27, 0x59, PT ;  /* 0x000000591b00780c */ /* 0x000fe40003f44270 */
[----:B------:R-:W-:-:S02]  /*a1c0*/  FSEL R102, R102, -INF , P3 ;  /* 0xff80000066667808 */ /* 0x000fc40001800000 */
[----:B------:R-:W-:Y:S01]  /*a1d0*/  FMNMX.FTZ R29, R80, R29, !PT ;  /* 0x0000001d501d7209 */ /* 0x000fe20007810000 */
[----:B------:R-:W-:Y:S01]  /*a1e0*/  MUFU.EX2 R12, R12 ;  /* 0x0000000c000c7308 */ /* 0x000fe20000000800 */
[----:B---3--:R-:W-:Y:S02]  /*a1f0*/  FSEL R78, R69, -INF , P2 ;  /* 0xff800000454e7808 */ /* 0x008fe40001000000 */
        /* <DEDUP_REMOVED lines=17> */
[----:B------:R-:W-:-:S05]  /*a310*/  FSEL R25, R3, RZ, P2 ;  /* 0x000000ff03197208 */ /* 0x000fca0001000000 */
        /* <DEDUP_REMOVED lines=26> */
[----:B------:R-:W-:-:S03]  /*a4c0*/  FFMA.FTZ R78, R78, R15, -R25 ;  /* 0x0000000f4e4e7223 */ /* 0x000fc60000010819 */
[----:B------:R-:W2:Y:S01]  /*a4d0*/  MUFU.EX2 R44, R44 ;  /* 0x0000002c002c7308 */ /* 0x000ea20000000800 */
[----:B-1----:R-:W-:Y:S01]  /*a4e0*/  FADD.FTZ R28, R153, R0 ;  /* 0x00000000991c7221 */ /* 0x002fe20000010000 */
[----:B------:R-:W-:Y:S02]  /*a4f0*/  F2FP.F16.F32.PACK_AB R153, R0, R153 ;  /* 0x000000990099723e */ /* 0x000fe400000000ff */
[----:B0-----:R-:W-:Y:S01]  /*a500*/  F2FP.F16.F32.PACK_AB R152, R27, R72 ;  /* 0x000000481b98723e */ /* 0x001fe200000000ff */
[----:B------:R-:W-:Y:S01]  /*a510*/  FADD.FTZ R3, R155, R28 ;  /* 0x0000001c9b037221 */ /* 0x000fe20000010000 */
[C---:B------:R-:W-:Y:S02]  /*a520*/  F2FP.F16.F32.PACK_AB R155, R12.reuse, R155 ;  /* 0x0000009b0c9b723e */ /* 0x040fe400000000ff */
[----:B------:R-:W0:Y:S01]  /*a530*/  MUFU.EX2 R48, R48 ;  /* 0x0000003000307308 */ /* 0x000e220000000800 */
[----:B------:R-:W-:Y:S01]  /*a540*/  FADD.FTZ R28, R12, R3 ;  /* 0x000000030c1c7221 */ /* 0x000fe20000010000 */
[----:B------:R-:W-:-:S03]  /*a550*/  FADD.FTZ R3, R72, R27 ;  /* 0x0000001b48037221 */ /* 0x000fc60000010000 */
[----:B------:R-:W-:Y:S01]  /*a560*/  FADD.FTZ R41, R157, R28 ;  /* 0x0000001c9d297221 */ /* 0x000fe20000010000 */
[C---:B------:R-:W-:Y:S02]  /*a570*/  F2FP.F16.F32.PACK_AB R157, R24.reuse, R157 ;  /* 0x0000009d189d723e */ /* 0x040fe400000000ff */
[----:B------:R-:W1:Y:S01]  /*a580*/  MUFU.EX2 R31, R52 ;  /* 0x00000034001f7308 */ /* 0x000e620000000800 */
[----:B------:R-:W-:Y:S01]  /*a590*/  FADD.FTZ R30, R24, R41 ;  /* 0x00000029181e7221 */ /* 0x000fe20000010000 */
[----:B--2---:R-:W-:Y:S01]  /*a5a0*/  FADD.FTZ R28, R44, R3 ;  /* 0x000000032c1c7221 */ /* 0x004fe20000010000 */
[----:B------:R-:W-:Y:S02]  /*a5b0*/  F2FP.F16.F32.PACK_AB R154, R29, R44 ;  /* 0x0000002c1d9a723e */ /* 0x000fe400000000ff */
[----:B------:R-:W-:Y:S01]  /*a5c0*/  FADD.FTZ R3, R159, R30 ;  /* 0x0000001e9f037221 */ /* 0x000fe20000010000 */
[----:B------:R-:W-:Y:S01]  /*a5d0*/  FADD.FTZ R43, R29, R28 ;  /* 0x0000001c1d2b7221 */ /* 0x000fe20000010000 */
[C---:B------:R-:W-:Y:S01]  /*a5e0*/  F2FP.F16.F32.PACK_AB R159, R26.reuse, R159 ;  /* 0x0000009f1a9f723e */ /* 0x040fe200000000ff */
[----:B------:R-:W2:Y:S01]  /*a5f0*/  MUFU.EX2 R56, R56 ;  /* 0x0000003800387308 */ /* 0x000ea20000000800 */
[----:B------:R-:W-:Y:S01]  /*a600*/  FADD.FTZ R30, R26, R3 ;  /* 0x000000031a1e7221 */ /* 0x000fe20000010000 */
[----:B0-----:R-:W-:Y:S01]  /*a610*/  FADD.FTZ R28, R48, R43 ;  /* 0x0000002b301c7221 */ /* 0x001fe20000010000 */
[----:B------:R-:W-:-:S02]  /*a620*/  @!P1 VIADD R3, R20, 0x22840 ;  /* 0x0002284014039836 */ /* 0x000fc40000000000 */
[----:B------:R-:W-:Y:S01]  /*a630*/  FADD.FTZ R45, R161, R30 ;  /* 0x0000001ea12d7221 */ /* 0x000fe20000010000 */
[C---:B------:R-:W-:Y:S02]  /*a640*/  F2FP.F16.F32.PACK_AB R161, R104.reuse, R161 ;  /* 0x000000a168a1723e */ /* 0x040fe400000000ff */
[----:B------:R-:W0:Y:S01]  /*a650*/  MUFU.EX2 R33, R60 ;  /* 0x0000003c00217308 */ /* 0x000e220000000800 */
[C---:B-1----:R-:W-:Y:S01]  /*a660*/  FADD.FTZ R43, R31.reuse, R28 ;  /* 0x0000001c1f2b7221 */ /* 0x042fe20000010000 */
[----:B------:R-:W-:Y:S01]  /*a670*/  FADD.FTZ R45, R104, R45 ;  /* 0x0000002d682d7221 */ /* 0x000fe20000010000 */
[----:B------:R-:W-:Y:S01]  /*a680*/  @!P1 PRMT R3, RZ, 0x654, R3 ;  /* 0x00000654ff039816 */ /* 0x000fe20000000003 */
[----:B------:R1:W-:Y:S06]  /*a690*/  BAR.ARV R177, 0x100 ;  /* 0x000400b10000751d */ /* 0x0003ec0000002000 */
[----:B------:R-:W3:Y:S01]  /*a6a0*/  MUFU.EX2 R64, R64 ;  /* 0x0000004000407308 */ /* 0x000ee20000000800 */
[----:B--2---:R-:W-:Y:S01]  /*a6b0*/  FADD.FTZ R28, R56, R43 ;  /* 0x0000002b381c7221 */ /* 0x004fe20000010000 */
[----:B------:R-:W-:Y:S01]  /*a6c0*/  FADD.FTZ R30, R50, R45 ;  /* 0x0000002d321e7221 */ /* 0x000fe20000010000 */
[----:B------:R2:W-:Y:S01]  /*a6d0*/  @!P1 SYNCS.ARRIVE.TRANS64.RED.A1T0 RZ, [R3+URZ], RZ ;  /* 0x000000ff03ff99a7 */ /* 0x0005e2000810043f */
[----:B------:R-:W-:-:S02]  /*a6e0*/  F2FP.F16.F32.PACK_AB R156, R31, R48 ;  /* 0x000000301f9c723e */ /* 0x000fc400000000ff */
[----:B------:R-:W-:Y:S01]  /*a6f0*/  FADD.FTZ R47, R163, R30 ;  /* 0x0000001ea32f7221 */ /* 0x000fe20000010000 */
[----:B0-----:R-:W-:Y:S01]  /*a700*/  FADD.FTZ R45, R33, R28 ;  /* 0x0000001c212d7221 */ /* 0x001fe20000010000 */
[----:B------:R-:W2:Y:S01]  /*a710*/  MUFU.EX2 R35, R68 ;  /* 0x0000004400237308 */ /* 0x000ea20000000800 */
[----:B------:R-:W-:Y:S01]  /*a720*/  F2FP.F16.F32.PACK_AB R163, R163, R50 ;  /* 0x00000032a3a3723e */ /* 0x000fe200000000ff */
[----:B------:R-:W-:Y:S01]  /*a730*/  FADD.FTZ R30, R58, R47 ;  /* 0x0000002f3a1e7221 */ /* 0x000fe20000010000 */
[----:B------:R-:W-:-:S05]  /*a740*/  F2FP.F16.F32.PACK_AB R158, R33, R56 ;  /* 0x00000038219e723e */ /* 0x000fca00000000ff */
        /* <DEDUP_REMOVED lines=53> */
[----:B---3--:R-:W-:Y:S01]  /*aaa0*/  FADD.FTZ R47, R3, R0 ;  /* 0x00000000032f7221 */ /* 0x008fe20000010000 */
[----:B------:R-:W-:Y:S01]  /*aab0*/  FADD.FTZ R0, R175, R12 ;  /* 0x0000000caf007221 */ /* 0x000fe20000010000 */
[----:B------:R-:W-:Y:S02]  /*aac0*/  F2FP.F16.F32.PACK_AB R170, R3, R96 ;  /* 0x0000006003aa723e */ /* 0x000fe400000000ff */
[----:B------:R-:W-:-:S03]  /*aad0*/  F2FP.F16.F32.PACK_AB R175, R175, R36 ;  /* 0x00000024afaf723e */ /* 0x000fc600000000ff */
[----:B------:R-:W3:Y:S01]  /*aae0*/  MUFU.EX2 R102, R102 ;  /* 0x0000006600667308 */ /* 0x000ee20000000800 */
[----:B--2---:R-:W-:-:S07]  /*aaf0*/  FADD.FTZ R12, R100, R47 ;  /* 0x0000002f640c7221 */ /* 0x004fce0000010000 */
[----:B------:R-:W2:Y:S01]  /*ab00*/  MUFU.EX2 R45, R78 ;  /* 0x0000004e002d7308 */ /* 0x000ea20000000800 */
[C---:B0-----:R-:W-:Y:S01]  /*ab10*/  FADD.FTZ R27, R25.reuse, R12 ;  /* 0x0000000c191b7221 */ /* 0x041fe20000010000 */
[----:B------:R-:W-:-:S03]  /*ab20*/  F2FP.F16.F32.PACK_AB R172, R25, R100 ;  /* 0x0000006419ac723e */ /* 0x000fc600000000ff */
[----:B---3--:R-:W-:-:S04]  /*ab30*/  FADD.FTZ R12, R102, R27 ;  /* 0x0000001b660c7221 */ /* 0x008fc80000010000 */
[C---:B--2---:R-:W-:Y:S01]  /*ab40*/  FADD.FTZ R3, R45.reuse, R12 ;  /* 0x0000000c2d037221 */ /* 0x044fe20000010000 */
[----:B------:R-:W-:Y:S01]  /*ab50*/  F2FP.F16.F32.PACK_AB R174, R45, R102 ;  /* 0x000000662dae723e */ /* 0x000fe200000000ff */
[----:B-1----:R-:W-:Y:S06]  /*ab60*/  @!P0 BRA `(.L_x_14189) ;  /* 0x0000000000048947 */ /* 0x002fec0003800000 */
[----:B------:R-:W-:Y:S01]  /*ab70*/  BPT.TRAP 0x1 ;  /* 0x000000040000795c */ /* 0x000fe20000300000 */
.L_x_14189:
[----:B------:R0:W1:Y:S01]  /*ab80*/  SYNCS.PHASECHK.TRANS64.TRYWAIT P2, [R20+URZ+0x22850], R73 ;  /* 0x02285049140075a7 */ /* 0x000062000804017f */
[----:B------:R-:W-:Y:S05]  /*ab90*/  @!P0 BRA `(.L_x_14190) ;  /* 0x0000000000048947 */ /* 0x000fea0003800000 */
[----:B------:R-:W-:Y:S01]  /*aba0*/  BPT.TRAP 0x1 ;  /* 0x000000040000795c */ /* 0x000fe20000300000 */
.L_x_14190:
[----:B------:R-:W-:Y:S04]  /*abb0*/  BSSY B0, `(.L_x_14191) ;  /* 0x0000004000007945 */ /* 0x000fe80003800000 */
[----:B-1----:R-:W-:Y:S05]  /*abc0*/  @P2 BRA `(.L_x_14192) ;  /* 0x0000000000082947 */ /* 0x002fea0003800000 */
[----:B------:R-:W1:Y:S02]  /*abd0*/  SYNCS.PHASECHK.TRANS64.TRYWAIT P2, [R20+URZ+0x22850], R73 ;  /* 0x02285049140075a7 */ /* 0x000e64000804017f */
[----:B-1----:R-:W-:Y:S05]  /*abe0*/  @!P2 BRA `(.L_x_14193) ;  /* 0x00000114008ca947 */ /* 0x002fea0003800000 */
.L_x_14192:
[----:B------:R-:W-:Y:S05]  /*abf0*/  BSYNC B0 ;  /* 0x0000000000007941 */ /* 0x000fea0003800000 */
.L_x_14191:
[----:B------:R-:W-:Y:S05]  /*ac00*/  WARPSYNC.ALL ;  /* 0x0000000000007948 */ /* 0x000fea0003800000 */
[----:B------:R-:W-:Y:S01]  /*ac10*/  IADD3 R12, R18, 0x400, RZ ;  /* 0x00000400120c7810 */ /* 0x000fe20007ffe0ff */
[----:B------:R2:W-:Y:S01]  /*ac20*/  BAR.SYNC.DEFER_BLOCKING R21, 0x100 ;  /* 0x000400150000751d */ /* 0x0005e20000010000 */
[----:B------:R-:W-:Y:S02]  /*ac30*/  IMAD.MOV.U32 R179, RZ, RZ, 0x40000040 ;  /* 0x40000040ffb37424 */ /* 0x000fe400078e00ff */
[----:B------:R-:W-:Y:S01]  /*ac40*/  SHF.R.U32.HI R12, RZ, 0x4, R12 ;  /* 0x00000004ff0c7819 */ /* 0x000fe2000001160c */
[----:B01----:R-:W-:-:S02]  /*ac50*/  @!P1 VIADD R20, R20, 0x22860 ;  /* 0x0002286014149836 */ /* 0x003fc40000000000 */
[----:B------:R-:W-:Y:S01]  /*ac60*/  R2UR UR7, R179 ;  /* 0x00000000b30772ca */ /* 0x000fe200000e0000 */
[----:B------:R-:W-:Y:S01]  /*ac70*/  IMAD.MOV.U32 R179, RZ, RZ, 0x40000040 ;  /* 0x40000040ffb37424 */ /* 0x000fe200078e00ff */
[----:B------:R-:W-:Y:S01]  /*ac80*/  LOP3.LUT R12, R12, 0x3fff, RZ, 0xc0, !PT ;  /* 0x00003fff0c0c7812 */ /* 0x000fe200078ec0ff */
[----:B------:R-:W0:Y:S01]  /*ac90*/  LDC R181, c[0x0][0x448] ;  /* 0x00011200ffb57b82 */ /* 0x000e220000000800 */
[----:B------:R-:W-:Y:S01]  /*aca0*/  @!P1 PRMT R20, RZ, 0x654, R20 ;  /* 0x00000654ff149816 */ /* 0x000fe20000000014 */
[----:B------:R-:W-:Y:S01]  /*acb0*/  ULDC UR44, c[0x0][0x9d8] ;  /* 0x00027600002c7ab9 */ /* 0x000fe20000000800 */
[----:B------:R-:W-:Y:S01]  /*acc0*/  LOP3.LUT R12, R12, 0x3000000, RZ, 0xfc, !PT ;  /* 0x030000000c0c7812 */ /* 0x000fe200078efcff */
[----:B------:R-:W-:Y:S01]  /*acd0*/  ULDC UR45, c[0x0][0x9d8] ;  /* 0x00027600002d7ab9 */ /* 0x000fe20000000800 */
[----:B------:R-:W-:Y:S01]  /*ace0*/  ULDC UR42, c[0x0][0x988] ;  /* 0x00026200002a7ab9 */ /* 0x000fe20000000800 */
[----:B------:R-:W-:Y:S02]  /*acf0*/  ULDC UR43, c[0x0][0x988] ;  /* 0x00026200002b7ab9 */ /* 0x000fe40000000800 */
[----:B------:R-:W-:-:S05]  /*ad00*/  IMAD R178, R19, 0xc00, R12 ;  /* 0x00000c0013b27824 */ /* 0x000fca00078e020c */
[----:B------:R-:W-:Y:S01]  /*ad10*/  R2UR UR6, R178 ;  /* 0x00000000b20672ca */ /* 0x000fe200000e0000 */
[----:B------:R-:W-:Y:S01]  /*ad20*/  WARPGROUP.ARRIVE ;  /* 0x00000000000079c5 */ /* 0x000fe20000000000 */
[----:B0-----:R-:W-:-:S11]  /*ad30*/  ISETP.NE.AND P2, PT, R181, 0x1, PT ;  /* 0x00000001b500780c */ /* 0x001fd60003f45270 */
[----:B------:R-:W-:Y:S02]  /*ad40*/  HGMMA.64x256x16.F32 R24, R152, gdesc[UR4].tnspB, RZ, !UPT, gsb0 ;  /* 0x43e0000498187df0 */ /* 0x000fe4000c0008ff */
[----:B--2---:R-:W0:Y:S02]  /*ad50*/  @P2 LDC R21, c[0x0][0x44c] ;  /* 0x00011300ff152b82 */ /* 0x004e240000000800 */
[----:B0-----:R-:W-:Y:S01]  /*ad60*/  @P2 IMAD.HI.U32 R21, R206, R21, RZ ;  /* 0x00000015ce152227 */ /* 0x001fe200078e00ff */
[----:B------:R-:W-:-:S03]  /*ad70*/  WARPGROUP.DEPBAR.LE gsb0, 0x0 ;  /* 0x00008000000079c5 */ /* 0x000fc60000010000 */
[----:B------:R-:W-:Y:S01]  /*ad80*/  VIADD R152, R178, 0x80 ;  /* 0x00000080b2987836 */ /* 0x000fe20000000000 */
[----:B------:R-:W-:Y:S01]  /*ad90*/  WARPGROUP.ARRIVE ;  /* 0x00000000000079c5 */ /* 0x000fe20000000000 */
[----:B------:R-:W-:Y:S01]  /*ada0*/  IMAD.MOV.U32 R153, RZ, RZ, 0x40000040 ;  /* 0x40000040ff997424 */ /* 0x000fe200078e00ff */
[----:B------:R-:W0:Y:S02]  /*adb0*/  @P2 LDC R154, c[0x0][0x450] ;  /* 0x00011400ff9a2b82 */ /* 0x000e240000000800 */
[----:B------:R-:W-:Y:S01]  /*adc0*/  R2UR UR6, R152 ;  /* 0x00000000980672ca */ /* 0x000fe200000e0000 */
[----:B------:R-:W-:Y:S01]  /*add0*/  VIADD R152, R178, 0x100 ;  /* 0x00000100b2987836 */ /* 0x000fe20000000000 */
[----:B------:R-:W-:Y:S01]  /*ade0*/  R2UR UR7, R153 ;  /* 0x00000000990772ca */ /* 0x000fe200000e0000 */
[----:B------:R-:W-:-:S12]  /*adf0*/  IMAD.MOV.U32 R153, RZ, RZ, 0x40000040 ;  /* 0x40000040ff997424 */ /* 0x000fd800078e00ff */
        /* <DEDUP_REMOVED lines=12> */
[----:B------:R-:W-:Y:S01]  /*aec0*/  VIADD R178, R178, 0x280 ;  /* 0x00000280b2b27836 */ /* 0x000fe20000000000 */
[----:B------:R-:W-:Y:S01]  /*aed0*/  MOV R153, 0x40000040 ;  /* 0x4000004000997802 */ /* 0x000fe20000000f00 */
[----:B------:R-:W-:Y:S02]  /*aee0*/  WARPGROUP.DEPBAR.LE gsb0, 0x0 ;  /* 0x00008000000079c5 */ /* 0x000fe40000010000 */
[----:B------:R-:W-:-:S15]  /*aef0*/  WARPGROUP.ARRIVE ;  /* 0x00000000000079c5 */ /* 0x000fde0000000000 */
[----:B------:R-:W-:-:S05]  /*af00*/  NOP ;  /* 0x0000000000007918 */ /* 0x000fca0000000000 */
[----:B------:R-:W-:Y:S01]  /*af10*/  HGMMA.64x256x16.F32 R24, R164, gdesc[UR4].tnspB, R24, gsb0 ;  /* 0x43e00004a4187df0 */ /* 0x000fe20008000818 */
[----:B------:R-:W-:Y:S01]  /*af20*/  R2UR UR6, R152 ;  /* 0x00000000980672ca */ /* 0x000fe200000e0000 */
[----:B------:R-:W-:Y:S01]  /*af30*/  IMAD.MOV.U32 R152, RZ, RZ, R206 ;  /* 0x000000ffff987224 */ /* 0x000fe200078e00ce */
[----:B------:R-:W-:Y:S02]  /*af40*/  R2UR UR7, R153 ;  /* 0x00000000990772ca */ /* 0x000fe400000e0000 */
[----:B0-----:R-:W-:-:S04]  /*af50*/  @P2 SHF.R.U32.HI R152, RZ, R154, R21 ;  /* 0x0000009aff982219 */ /* 0x001fc80000011615 */
[----:B------:R-:W-:-:S05]  /*af60*/  IADD3 R21, R152, R209, -R207 ;  /* 0x000000d198157210 */ /* 0x000fca0007ffe8cf */
[----:B------:R-:W-:-:S05]  /*af70*/  IMAD.HI R21, R21, 0x2aaaaaab, RZ ;  /* 0x2aaaaaab15157827 */ /* 0x000fca00078e02ff */
[----:B------:R-:W-:Y:S01]  /*af80*/  SHF.R.U32.HI R152, RZ, 0x1f, R21 ;  /* 0x0000001fff987819 */ /* 0x000fe20000011615 */
        /* <DEDUP_REMOVED lines=11> */
[----:B0-----:R-:W-:Y:S01]  /*b040*/  LEA.HI.SX32 R20, R21, R152, 0x1c ;  /* 0x0000009815147211 */ /* 0x001fe200078fe2ff */
[----:B------:R-:W-:-:S03]  /*b050*/  VIADD R21, R180, 0xfffffffe ;  /* 0xfffffffeb4157836 */ /* 0x000fc60000000000 */
[----:B------:R-:W-:-:S04]  /*b060*/  VIMNMX R20, RZ, R20, !PT ;  /* 0x00000014ff147248 */ /* 0x000fc80007fe0100 */
[----:B------:R-:W-:-:S13]  /*b070*/  ISETP.GE.AND P2, PT, R21, R20, PT ;  /* 0x000000141500720c */ /* 0x000fda0003f46270 */
[----:B------:R-:W-:Y:S05]  /*b080*/  @!P2 BRA `(.L_x_14194) ;  /* 0x0000002c0038a947 */ /* 0x000fea0003800000 */
[----:B------:R-:W-:Y:S02]  /*b090*/  IMAD.MOV.U32 R219, RZ, RZ, R176 ;  /* 0x000000ffffdb7224 */ /* 0x000fe400078e00b0 */
[----:B------:R-:W-:-:S07]  /*b0a0*/  IMAD.MOV.U32 R220, RZ, RZ, R14 ;  /* 0x000000ffffdc7224 */ /* 0x000fce00078e000e */
.L_x_14204:
        /* <DEDUP_REMOVED lines=8> */
.L_x_14195:
[----:B------:R-:W-:Y:S02]  /*b130*/  LEA R211, R19, R18, 0x3 ;  /* 0x0000001213d37211 */ /* 0x000fe400078e18ff */
[----:B------:R-:W-:-:S04]  /*b140*/  SHF.L.U32 R212, R23, 0x1f, RZ ;  /* 0x0000001f17d47819 */ /* 0x000fc800000006ff */
[----:B------:R0:W1:Y:S01]  /*b150*/  SYNCS.PHASECHK.TRANS64.TRYWAIT P2, [R211+URZ+0x22830], R212 ;  /* 0x022830d4d30075a7 */ /* 0x000062000804017f */
[----:B------:R-:W-:Y:S05]  /*b160*/  @!P0 BRA `(.L_x_14196) ;  /* 0x0000000000048947 */ /* 0x000fea0003800000 */
[----:B------:R-:W-:Y:S01]  /*b170*/  BPT.TRAP 0x1 ;  /* 0x000000040000795c */ /* 0x000fe20000300000 */
.L_x_14196:
[----:B------:R-:W2:Y:S02]  /*b180*/  LDC R14, c[0x0][0x448] ;  /* 0x00011200ff0e7b82 */ /* 0x000ea40000000800 */
[----:B--2---:R-:W-:Y:S01]  /*b190*/  ISETP.NE.AND P3, PT, R14, 0x1, PT ;  /* 0x000000010e00780c */ /* 0x004fe20003f65270 */
[----:B------:R-:W-:-:S12]  /*b1a0*/  IMAD.IADD R14, R214, 0x1, R206 ;  /* 0x00000001d60e7824 */ /* 0x000fd800078e02ce */
[----:B------:R-:W2:Y:S08]  /*b1b0*/  @P3 LDC R15, c[0x0][0x44c] ;  /* 0x00011300ff0f3b82 */ /* 0x000eb00000000800 */
[----:B------:R-:W3:Y:S01]  /*b1c0*/  @P3 LDC R152, c[0x0][0x450] ;  /* 0x00011400ff983b82 */ /* 0x000ee20000000800 */
[----:B--2---:R-:W-:-:S05]  /*b1d0*/  @P3 IMAD.HI.U32 R15, R14, R15, RZ ;  /* 0x0000000f0e0f3227 */ /* 0x004fca00078e00ff */
[----:B---3--:R-:W-:Y:S01]  /*b1e0*/  @P3 SHF.R.U32.HI R14, RZ, R152, R15 ;  /* 0x00000098ff0e3219 */ /* 0x008fe2000001160f */
[----:B-1----:R-:W-:Y:S06]  /*b1f0*/  @P2 BRA `(.L_x_14197) ;  /* 0x0000000000082947 */ /* 0x002fec0003800000 */
[----:B------:R-:W1:Y:S02]  /*b200*/  SYNCS.PHASECHK.TRANS64.TRYWAIT P2, [R211+URZ+0x22830], R212 ;  /* 0x022830d4d30075a7 */ /* 0x000e64000804017f */
[----:B-1----:R-:W-:Y:S05]  /*b210*/  @!P2 BRA `(.L_x_14198) ;  /* 0x000001100014a947 */ /* 0x002fea0003800000 */
.L_x_14197:
[----:B------:R-:W-:Y:S05]  /*b220*/  WARPSYNC.ALL ;  /* 0x0000000000007948 */ /* 0x000fea0003800000 */
[----:B------:R-:W2:Y:S04]  /*b230*/  SHFL.IDX PT, R158, R14, RZ, 0x1c1f ;  /* 0x001c1fff0e9e7589 */ /* 0x000ea800000e0000 */
[----:B------:R2:W3:Y:S01]  /*b240*/  SHFL.IDX PT, R160, R14, 0x1, 0x1c1f ;  /* 0x003c1f000ea07f89 */ /* 0x0004e200000e0000 */
[----:B------:R-:W-:-:S03]  /*b250*/  IMAD.MOV.U32 R152, RZ, RZ, -0x60 ;  /* 0xffffffa0ff987424 */ /* 0x000fc600078e00ff */
[----:B------:R-:W4:Y:S01]  /*b260*/  LDL.LU R15, [R1+0x8] ;  /* 0x00000800010f7983 */ /* 0x000f220000300800 */
[----:B------:R-:W-:Y:S01]  /*b270*/  IMAD R152, R21, R152, 0x1 ;  /* 0x0000000115987424 */ /* 0x000fe200078e0298 */
[----:B------:R-:W-:Y:S01]  /*b280*/  R2UR UR4, R4 ;  /* 0x00000000040472ca */ /* 0x000fe200000e0000 */
[----:B------:R-:W-:Y:S01]  /*b290*/  IMAD R156, R19, 0x300, R13 ;  /* 0x00000300139c7824 */ /* 0x000fe200078e020d */
[----:B------:R-:W-:Y:S01]  /*b2a0*/  R2UR UR5, R5 ;  /* 0x00000000050572ca */ /* 0x000fe200000e0000 */
[----:B------:R-:W-:Y:S01]  /*b2b0*/  IMAD R152, R215, -0x2, R152 ;  /* 0xfffffffed7987824 */ /* 0x000fe200078e0298 */
[----:B------:R-:W-:Y:S01]  /*b2c0*/  MOV R155, 0x40000040 ;  /* 0x40000040009b7802 */ /* 0x000fe20000000f00 */
[----:B------:R-:W-:Y:S01]  /*b2d0*/  IMAD.MOV.U32 R157, RZ, RZ, 0x40000040 ;  /* 0x40000040ff9d7424 */ /* 0x000fe200078e00ff */
[C---:B------:R-:W-:Y:S01]  /*b2e0*/  R2UR UR6, R156.reuse ;  /* 0x000000009c0672ca */ /* 0x040fe200000e0000 */
[C---:B------:R-:W-:Y:S01]  /*b2f0*/  VIADD R154, R156.reuse, 0x2 ;  /* 0x000000029c9a7836 */ /* 0x040fe20000000000 */
[----:B------:R-:W-:Y:S01]  /*b300*/  IADD3 R221, -R207, R152, R209 ;  /* 0x00000098cfdd7210 */ /* 0x000fe20007ffe1d1 */
[C---:B------:R-:W-:Y:S01]  /*b310*/  VIADD R152, R156.reuse, 0x4 ;  /* 0x000000049c987836 */ /* 0x040fe20000000000 */
[----:B------:R-:W-:Y:S01]  /*b320*/  R2UR UR7, R157 ;  /* 0x000000009d0772ca */ /* 0x000fe200000e0000 */
[----:B------:R-:W-:Y:S01]  /*b330*/  VIADD R156, R156, 0x6 ;  /* 0x000000069c9c7836 */ /* 0x000fe20000000000 */
[----:B------:R-:W-:Y:S01]  /*b340*/  R2UR UR10, R154 ;  /* 0x000000009a0a72ca */ /* 0x000fe200000e0000 */
[----:B------:R-:W-:Y:S01]  /*b350*/  IMAD.MOV.U32 R153, RZ, RZ, 0x40000040 ;  /* 0x40000040ff997424 */ /* 0x000fe200078e00ff */
[----:B------:R-:W-:Y:S01]  /*b360*/  R2UR UR11, R155 ;  /* 0x000000009b0b72ca */ /* 0x000fe200000e0000 */
[C---:B--2---:R-:W-:Y:S01]  /*b370*/  IMAD.IADD R14, R221.reuse, 0x1, R158 ;  /* 0x00000001dd0e7824 */ /* 0x044fe200078e029e */
[----:B------:R-:W-:Y:S01]  /*b380*/  R2UR UR14, R152 ;  /* 0x00000000980e72ca */ /* 0x000fe200000e0000 */
[----:B---3--:R-:W-:Y:S01]  /*b390*/  IMAD.IADD R221, R221, 0x1, R160 ;  /* 0x00000001dddd7824 */ /* 0x008fe200078e02a0 */
[----:B------:R-:W-:-:S02]  /*b3a0*/  R2UR UR15, R153 ;  /* 0x00000000990f72ca */ /* 0x000fc400000e0000 */
        /* <DEDUP_REMOVED lines=9> */
[----:B------:R-:W-:Y:S02]  /*b440*/  R2UR UR17, R7 ;  /* 0x00000000071172ca */ /* 0x000fe400000e0000 */
[C---:B------:R-:W-:Y:S02]  /*b450*/  ISETP.GT.AND P2, PT, R14.reuse, 0x49, PT ;  /* 0x000000490e00780c */ /* 0x040fe40003f44270 */
[C---:B------:R-:W-:Y:S02]  /*b460*/  ISETP.GT.AND P3, PT, R14.reuse, 0x50, PT ;  /* 0x000000500e00780c */ /* 0x040fe40003f64270 */
[C---:B------:R-:W-:Y:S02]  /*b470*/  ISETP.GT.AND P4, PT, R14.reuse, 0x51, PT ;  /* 0x000000510e00780c */ /* 0x040fe40003f84270 */
[----:B------:R-:W-:-:S02]  /*b480*/  ISETP.GT.AND P5, PT, R14, 0x58, PT ;  /* 0x000000580e00780c */ /* 0x000fc40003fa4270 */
[----:B------:R-:W-:Y:S01]  /*b490*/  ISETP.GT.AND P6, PT, R14, 0x59, PT ;  /* 0x000000590e00780c */ /* 0x000fe20003fc4270 */
[----:B------:R-:W-:Y:S02]  /*b4a0*/  WARPGROUP.DEPBAR.LE gsb0, 0x0 ;  /* 0x00008000000079c5 */ /* 0x000fe40000010000 */
[----:B------:R-:W-:-:S06]  /*b4b0*/  WARPGROUP.ARRIVE ;  /* 0x00000000000079c5 */ /* 0x000fcc0000000000 */
[----:B------:R-:W-:Y:S03]  /*b4c0*/  HGMMA.64x96x16.F32 R152, gdesc[UR8], R152, gsb0 ;  /* 0x01600000089879f0 */ /* 0x000fe60008000898 */
[----:B------:R-:W-:Y:S02]  /*b4d0*/  WARPGROUP.DEPBAR.LE gsb0, 0x0 ;  /* 0x00008000000079c5 */ /* 0x000fe40000010000 */
[----:B------:R-:W-:-:S06]  /*b4e0*/  WARPGROUP.ARRIVE ;  /* 0x00000000000079c5 */ /* 0x000fcc0000000000 */
[----:B------:R-:W-:Y:S01]  /*b4f0*/  HGMMA.64x96x16.F32 R152, gdesc[UR12], R152, gsb0 ;  /* 0x016000000c9879f0 */ /* 0x000fe20008000898 */
[----:B----4-:R-:W-:-:S04]  /*b500*/  LOP3.LUT R15, R15, 0xffbfffff, RZ, 0xc0, !PT ;  /* 0xffbfffff0f0f7812 */ /* 0x010fc800078ec0ff */
[----:B------:R-:W-:Y:S02]  /*b510*/  @P1 LOP3.LUT R15, R15, 0x400000, RZ, 0xfc, !PT ;  /* 0x004000000f0f1812 */ /* 0x000fe400078efcff */
[----:B------:R-:W-:Y:S02]  /*b520*/  ISETP.GT.AND P1, PT, R14, 0x41, PT ;  /* 0x000000410e00780c */ /* 0x000fe40003f24270 */
[----:B------:R-:W-:-:S04]  /*b530*/  LOP3.LUT R15, R15, 0xffdfffff, RZ, 0xc0, !PT ;  /* 0xffdfffff0f0f7812 */ /* 0x000fc800078ec0ff */
[----:B------:R-:W-:Y:S02]  /*b540*/  @P0 LOP3.LUT R15, R15, 0x200000, RZ, 0xfc, !PT ;  /* 0x002000000f0f0812 */ /* 0x000fe400078efcff */
[----:B------:R-:W-:Y:S02]  /*b550*/  ISETP.GT.AND P0, PT, R14, 0x48, PT ;  /* 0x000000480e00780c */ /* 0x000fe40003f04270 */
[----:B------:R-:W-:-:S04]  /*b560*/  LOP3.LUT R15, R15, 0xff7fffff, RZ, 0xc0, !PT ;  /* 0xff7fffff0f0f7812 */ /* 0x000fc800078ec0ff */
[----:B------:R-:W-:Y:S02]  /*b570*/  @P1 LOP3.LUT R15, R15, 0x800000, RZ, 0xfc, !PT ;  /* 0x008000000f0f1812 */ /* 0x000fe400078efcff */
[----:B------:R-:W-:Y:S02]  /*b580*/  ISETP.GT.AND P1, PT, R14, RZ, PT ;  /* 0x000000ff0e00720c */ /* 0x000fe40003f24270 */
[----:B------:R-:W-:-:S04]  /*b590*/  LOP3.LUT R15, R15, 0xfeffffff, RZ, 0xc0, !PT ;  /* 0xfeffffff0f0f7812 */ /* 0x000fc800078ec0ff */
[----:B------:R-:W-:Y:S02]  /*b5a0*/  @P0 LOP3.LUT R15, R15, 0x1000000, RZ, 0xfc, !PT ;  /* 0x010000000f0f0812 */ /* 0x000fe400078efcff */
[----:B------:R-:W-:-:S03]  /*b5b0*/  ISETP.GT.AND P0, PT, R14, 0x1, PT ;  /* 0x000000010e00780c */ /* 0x000fc60003f04270 */
[----:B------:R2:W-:Y:S01]  /*b5c0*/  STL [R1+0x8], R15 ;  /* 0x0000080f01007387 */ /* 0x0005e20000100800 */
        /* <DEDUP_REMOVED lines=70> */
[----:B------:R-:W-:-:S04]  /*ba30*/  FMUL.FTZ R199, R199, UR45 ;  /* 0x0000002dc7c77c20 */ /* 0x000fc80008410000 */
        /* <DEDUP_REMOVED lines=29> */
[----:B------:R-:W-:Y:S02]  /*bc10*/  FMNMX.FTZ R14, R153, R14, !PT ;  /* 0x0000000e990e7209 */ /* 0x000fe40007810000 */
[----:B---3--:R-:W-:Y:S02]  /*bc20*/  FSEL R181, R181, -INF , P0 ;  /* 0xff800000b5b57808 */ /* 0x008fe40000000000 */
[----:B------:R-:W-:Y:S02]  /*bc30*/  FMNMX.FTZ R14, R156, R14, !PT ;  /* 0x0000000e9c0e7209 */ /* 0x000fe40007810000 */
[----:B------:R-:W-:Y:S01]  /*bc40*/  LOP3.LUT P0, RZ, R15, 0x1000000, RZ, 0xc0, !PT ;  /* 0x010000000fff7812 */ /* 0x000fe2000780c0ff */
[----:B------:R-:W3:Y:S01]  /*bc50*/  MUFU.TANH R188, R188 ;  /* 0x000000bc00bc7308 */ /* 0x000ee20000002400 */
[----:B------:R-:W-:Y:S02]  /*bc60*/  FMNMX.FTZ R14, R157, R14, !PT ;  /* 0x0000000e9d0e7209 */ /* 0x000fe40007810000 */
[----:B----4-:R-:W-:-:S02]  /*bc70*/  FSEL R184, R184, -INF , P1 ;  /* 0xff800000b8b87808 */ /* 0x010fc40000800000 */
[----:B------:R-:W-:Y:S02]  /*bc80*/  FMNMX.FTZ R14, R160, R14, !PT ;  /* 0x0000000ea00e7209 */ /* 0x000fe40007810000 */
[----:B------:R-:W-:Y:S01]  /*bc90*/  LOP3.LUT P1, RZ, R15, 0x800000, RZ, 0xc0, !PT ;  /* 0x008000000fff7812 */ /* 0x000fe2000782c0ff */
[----:B------:R-:W4:Y:S01]  /*bca0*/  MUFU.TANH R189, R189 ;  /* 0x000000bd00bd7308 */ /* 0x000f220000002400 */
[----:B------:R-:W-:Y:S02]  /*bcb0*/  FMNMX.FTZ R14, R161, R14, !PT ;  /* 0x0000000ea10e7209 */ /* 0x000fe40007810000 */
[----:B-----5:R-:W-:Y:S02]  /*bcc0*/  FSEL R185, R185, -INF , P1 ;  /* 0xff800000b9b97808 */ /* 0x020fe40000800000 */
[----:B------:R-:W-:Y:S02]  /*bcd0*/  FMNMX.FTZ R14, R164, R14, !PT ;  /* 0x0000000ea40e7209 */ /* 0x000fe40007810000 */
[----:B------:R-:W-:Y:S01]  /*bce0*/  LOP3.LUT P1, RZ, R15, 0x400000, RZ, 0xc0, !PT ;  /* 0x004000000fff7812 */ /* 0x000fe2000782c0ff */
[----:B------:R-:W5:Y:S01]  /*bcf0*/  MUFU.TANH R192, R192 ;  /* 0x000000c000c07308 */ /* 0x000f620000002400 */
[----:B------:R-:W-:-:S02]  /*bd00*/  FMNMX.FTZ R14, R165, R14, !PT ;  /* 0x0000000ea50e7209 */ /* 0x000fc40007810000 */
[----:B---3--:R-:W-:Y:S02]  /*bd10*/  FSEL R188, R188, -INF , P0 ;  /* 0xff800000bcbc7808 */ /* 0x008fe40000000000 */
[----:B------:R-:W-:Y:S02]  /*bd20*/  FMNMX.FTZ R14, R168, R14, !PT ;  /* 0x0000000ea80e7209 */ /* 0x000fe40007810000 */
[----:B------:R-:W-:Y:S01]  /*bd30*/  LOP3.LUT P0, RZ, R15, 0x200000, RZ, 0xc0, !PT ;  /* 0x002000000fff7812 */ /* 0x000fe2000780c0ff */
[----:B------:R-:W3:Y:S01]  /*bd40*/  MUFU.TANH R196, R196 ;  /* 0x000000c400c47308 */ /* 0x000ee20000002400 */
[----:B------:R-:W-:Y:S02]  /*bd50*/  FMNMX.FTZ R14, R169, R14, !PT ;  /* 0x0000000ea90e7209 */ /* 0x000fe40007810000 */
[----:B----4-:R-:W-:Y:S02]  /*bd60*/  FSEL R189, R189, -INF , P2 ;  /* 0xff800000bdbd7808 */ /* 0x010fe40001000000 */
[----:B------:R-:W-:-:S03]  /*bd70*/  FMNMX.FTZ R14, R172, R14, !PT ;  /* 0x0000000eac0e7209 */ /* 0x000fc60007810000 */
[----:B------:R-:W4:Y:S01]  /*bd80*/  MUFU.TANH R197, R197 ;  /* 0x000000c500c57308 */ /* 0x000f220000002400 */
[----:B--2---:R-:W-:Y:S02]  /*bd90*/  FMNMX.FTZ R15, R173, R14, !PT ;  /* 0x0000000ead0f7209 */ /* 0x004fe40007810000 */
[----:B-----5:R-:W-:Y:S02]  /*bda0*/  FSEL R192, R192, -INF , P3 ;  /* 0xff800000c0c07808 */ /* 0x020fe40001800000 */
[----:B------:R-:W-:Y:S02]  /*bdb0*/  FMNMX.FTZ R15, R176, R15, !PT ;  /* 0x0000000fb00f7209 */ /* 0x000fe40007810000 */
[----:B------:R-:W-:Y:S01]  /*bdc0*/  ISETP.GT.AND P3, PT, R221, 0x8, PT ;  /* 0x00000008dd00780c */ /* 0x000fe20003f64270 */
[----:B------:R2:W5:Y:S01]  /*bdd0*/  MUFU.TANH R14, R193 ;  /* 0x000000c1000e7308 */ /* 0x0005620000002400 */
[----:B------:R-:W-:Y:S02]  /*bde0*/  FMNMX.FTZ R15, R177, R15, !PT ;  /* 0x0000000fb10f7209 */ /* 0x000fe40007810000 */
[----:B---3--:R-:W-:-:S02]  /*bdf0*/  FSEL R196, R196, -INF , P5 ;  /* 0xff800000c4c47808 */ /* 0x008fc40002800000 */
[----:B------:R-:W-:-:S03]  /*be00*/  FMNMX.FTZ R15, R180, R15, !PT ;  /* 0x0000000fb40f7209 */ /* 0x000fc60007810000 */
[----:B------:R-:W-:Y:S01]  /*be10*/  MUFU.TANH R154, R154 ;  /* 0x0000009a009a7308 */ /* 0x000fe20000002400 */
[----:B------:R-:W-:Y:S01]  /*be20*/  FMNMX.FTZ R15, R181, R15, !PT ;  /* 0x0000000fb50f7209 */ /* 0x000fe20007810000 */
[----:B--2---:R-:W-:Y:S01]  /*be30*/  FMUL.FTZ R193, R155, UR45 ;  /* 0x0000002d9bc17c20 */ /* 0x004fe20008410000 */
[----:B----4-:R-:W-:Y:S02]  /*be40*/  FSEL R197, R197, -INF , P6 ;  /* 0xff800000c5c57808 */ /* 0x010fe40003000000 */
[----:B------:R-:W-:-:S03]  /*be50*/  FMNMX.FTZ R15, R184, R15, !PT ;  /* 0x0000000fb80f7209 */ /* 0x000fc60007810000 */
[----:B------:R-:W2:Y:S01]  /*be60*/  MUFU.TANH R193, R193 ;  /* 0x000000c100c17308 */ /* 0x000ea20000002400 */
[----:B------:R-:W-:Y:S02]  /*be70*/  FMNMX.FTZ R15, R185, R15, !PT ;  /* 0x0000000fb90f7209 */ /* 0x000fe40007810000 */
[----:B-----5:R-:W-:Y:S02]  /*be80*/  FSEL R155, R14, -INF , P4 ;  /* 0xff8000000e9b7808 */ /* 0x020fe40002000000 */
[----:B------:R-:W-:Y:S02]  /*be90*/  FMNMX.FTZ R15, R188, R15, !PT ;  /* 0x0000000fbc0f7209 */ /* 0x000fe40007810000 */
[----:B------:R-:W-:Y:S01]  /*bea0*/  ISETP.GT.AND P4, PT, R221, 0x1, PT ;  /* 0x00000001dd00780c */ /* 0x000fe20003f84270 */
[----:B------:R-:W3:Y:S01]  /*beb0*/  MUFU.TANH R158, R158 ;  /* 0x0000009e009e7308 */ /* 0x000ee20000002400 */
[----:B------:R-:W-:-:S04]  /*bec0*/  FMNMX.FTZ R15, R189, R15, !PT ;  /* 0x0000000fbd0f7209 */ /* 0x000fc80007810000 */
[----:B------:R-:W-:-:S03]  /*bed0*/  FMNMX.FTZ R14, R192, R15, !PT ;  /* 0x0000000fc00e7209 */ /* 0x000fc60007810000 */
[----:B------:R-:W-:Y:S01]  /*bee0*/  MUFU.TANH R159, R159 ;  /* 0x0000009f009f7308 */ /* 0x000fe20000002400 */
[----:B------:R-:W-:Y:S02]  /*bef0*/  FMNMX.FTZ R14, R155, R14, !PT ;  /* 0x0000000e9b0e7209 */ /* 0x000fe40007810000 */
[----:B--2---:R-:W-:Y:S02]  /*bf00*/  FSEL R193, R193, -INF , P4 ;  /* 0xff800000c1c17808 */ /* 0x004fe40002000000 */
[----:B------:R-:W-:Y:S02]  /*bf10*/  FMNMX.FTZ R14, R196, R14, !PT ;  /* 0x0000000ec40e7209 */ /* 0x000fe40007810000 */
[----:B------:R-:W-:Y:S01]  /*bf20*/  ISETP.GT.AND P4, PT, R221, 0x10, PT ;  /* 0x00000010dd00780c */ /* 0x000fe20003f84270 */
[----:B------:R-:W2:Y:S01]  /*bf30*/  MUFU.TANH R162, R162 ;  /* 0x000000a200a27308 */ /* 0x000ea20000002400 */
[----:B------:R-:W-:Y:S02]  /*bf40*/  FMNMX.FTZ R14, R197, R14, !PT ;  /* 0x0000000ec50e7209 */ /* 0x000fe40007810000 */
[----:B---3--:R-:W-:-:S02]  /*bf50*/  FSEL R158, R158, -INF , P3 ;  /* 0xff8000009e9e7808 */ /* 0x008fc40001800000 */
[----:B------:R-:W-:Y:S01]  /*bf60*/  ISETP.GT.AND P3, PT, R221, 0x11, PT ;  /* 0x00000011dd00780c */ /* 0x000fe20003f64270 */
[----:B------:R-:W3:Y:S02]  /*bf70*/  SHFL.BFLY PT, R15, R14, 0x2, 0x1f ;  /* 0x0c401f000e0f7f89 */ /* 0x000ee400000e0000 */
[----:B------:R-:W4:Y:S08]  /*bf80*/  MUFU.TANH R163, R163 ;  /* 0x000000a300a37308 */ /* 0x000f300000002400 */
[----:B------:R-:W-:Y:S01]  /*bf90*/  MUFU.TANH R166, R166 ;  /* 0x000000a600a67308 */ /* 0x000fe20000002400 */
[----:B--2---:R-:W-:-:S02]  /*bfa0*/  FSEL R162, R162, -INF , P4 ;  /* 0xff800000a2a27808 */ /* 0x004fc40002000000 */
[----:B------:R-:W-:-:S05]  /*bfb0*/  ISETP.GT.AND P4, PT, R221, 0x19, PT ;  /* 0x00000019dd00780c */ /* 0x000fca0003f84270 */
[----:B------:R-:W2:Y:S01]  /*bfc0*/  MUFU.TANH R167, R167 ;  /* 0x000000a700a77308 */ /* 0x000ea20000002400 */
[----:B----4-:R-:W-:Y:S02]  /*bfd0*/  FSEL R163, R163, -INF , P3 ;  /* 0xff800000a3a37808 */ /* 0x010fe40001800000 */
[----:B------:R-:W-:Y:S02]  /*bfe0*/  ISETP.GT.AND P3, PT, R221, 0x20, PT ;  /* 0x00000020dd00780c */ /* 0x000fe40003f64270 */
[----:B---3--:R-:W-:-:S03]  /*bff0*/  FMNMX.FTZ R14, R14, R15, !PT ;  /* 0x0000000f0e0e7209 */ /* 0x008fc60007810000 */
[----:B------:R-:W3:Y:S02]  /*c000*/  MUFU.TANH R170, R170 ;  /* 0x000000aa00aa7308 */ /* 0x000ee40000002400 */
[----:B------:R-:W4:Y:S06]  /*c010*/  SHFL.BFLY PT, R15, R14, 0x1, 0x1f ;  /* 0x0c201f000e0f7f89 */ /* 0x000f2c00000e0000 */
[----:B------:R-:W-:Y:S01]  /*c020*/  MUFU.TANH R171, R171 ;  /* 0x000000ab00ab7308 */ /* 0x000fe20000002400 */
[----:B--2---:R-:W-:Y:S02]  /*c030*/  FSEL R167, R167, -INF , P4 ;  /* 0xff800000a7a77808 */ /* 0x004fe40002000000 */
[----:B------:R-:W-:-:S05]  /*c040*/  ISETP.GT.AND P4, PT, R221, 0x28, PT ;  /* 0x00000028dd00780c */ /* 0x000fca0003f84270 */
[----:B------:R-:W2:Y:S01]  /*c050*/  MUFU.TANH R174, R174 ;  /* 0x000000ae00ae7308 */ /* 0x000ea20000002400 */
[----:B---3--:R-:W-:Y:S02]  /*c060*/  FSEL R170, R170, -INF , P3 ;  /* 0xff800000aaaa7808 */ /* 0x008fe40001800000 */
[----:B------:R-:W-:-:S05]  /*c070*/  ISETP.GT.AND P3, PT, R221, 0x29, PT ;  /* 0x00000029dd00780c */ /* 0x000fca0003f64270 */
[----:B------:R-:W3:Y:S01]  /*c080*/  MUFU.TANH R175, R175 ;  /* 0x000000af00af7308 */ /* 0x000ee20000002400 */
[----:B----4-:R-:W-:Y:S01]  /*c090*/  FMNMX.FTZ R14, R14, R15, !PT ;  /* 0x0000000f0e0e7209 */ /* 0x010fe20007810000 */
[----:B------:R-:W-:-:S03]  /*c0a0*/  IMAD.U32 R15, RZ, RZ, UR43 ;  /* 0x0000002bff0f7e24 */ /* 0x000fc6000f8e00ff */
[----:B------:R-:W-:-:S03]  /*c0b0*/  FSETP.NEU.FTZ.AND P2, PT, R14, -INF , PT ;  /* 0xff8000000e00780b */ /* 0x000fc60003f5d000 */
[----:B------:R-:W-:Y:S01]  /*c0c0*/  MUFU.TANH R178, R178 ;  /* 0x000000b200b27308 */ /* 0x000fe20000002400 */
[----:B--2---:R-:W-:Y:S02]  /*c0d0*/  FSEL R174, R174, -INF , P4 ;  /* 0xff800000aeae7808 */ /* 0x004fe40002000000 */
[----:B------:R-:W-:Y:S02]  /*c0e0*/  FSEL R222, R14, RZ, P2 ;  /* 0x000000ff0ede7208 */ /* 0x000fe40001000000 */
[----:B------:R-:W-:-:S03]  /*c0f0*/  ISETP.GT.AND P4, PT, R221, 0x31, PT ;  /* 0x00000031dd00780c */ /* 0x000fc60003f84270 */
[----:B------:R-:W-:Y:S01]  /*c100*/  FADD.FTZ R222, -R222, R220 ;  /* 0x000000dcdede7221 */ /* 0x000fe20000010100 */
[-C--:B------:R-:W-:Y:S01]  /*c110*/  FMUL.FTZ R220, R14, R15.reuse ;  /* 0x0000000f0edc7220 */ /* 0x080fe20000410000 */
[----:B------:R-:W2:Y:S01]  /*c120*/  MUFU.TANH R179, R179 ;  /* 0x000000b300b37308 */ /* 0x000ea20000002400 */
[----:B---3--:R-:W-:Y:S01]  /*c130*/  FSEL R175, R175, -INF , P3 ;  /* 0xff800000afaf7808 */ /* 0x008fe20001800000 */
[-C--:B------:R-:W-:Y:S01]  /*c140*/  FMUL.FTZ R222, R222, R15.reuse ;  /* 0x0000000fdede7220 */ /* 0x080fe20000410000 */
[C---:B------:R-:W-:Y:S02]  /*c150*/  ISETP.GT.AND P3, PT, R221.reuse, 0x38, PT ;  /* 0x00000038dd00780c */ /* 0x040fe40003f64270 */
[----:B------:R-:W-:Y:S02]  /*c160*/  FSEL R186, R220, RZ, P2 ;  /* 0x000000ffdcba7208 */ /* 0x000fe40001000000 */
[----:B------:R-:W-:Y:S01]  /*c170*/  ISETP.GT.AND P2, PT, R221, RZ, PT ;  /* 0x000000ffdd00720c */ /* 0x000fe20003f44270 */
[----:B------:R-:W3:Y:S02]  /*c180*/  MUFU.TANH R182, R182 ;  /* 0x000000b600b67308 */ /* 0x000ee40000002400 */
[-CC-:B------:R-:W-:Y:S01]  /*c190*/  FFMA.FTZ R153, R153, R15.reuse, -R186.reuse ;  /* 0x0000000f99997223 */ /* 0x180fe200000108ba */
[----:B------:R-:W-:Y:S01]  /*c1a0*/  FSEL R154, R154, -INF , P2 ;  /* 0xff8000009a9a7808 */ /* 0x000fe20001000000 */
[-CC-:B------:R-:W-:Y:S01]  /*c1b0*/  FFMA.FTZ R152, R152, R15.reuse, -R186.reuse ;  /* 0x0000000f98987223 */ /* 0x180fe200000108ba */
[----:B------:R-:W-:Y:S01]  /*c1c0*/  ISETP.GT.AND P2, PT, R221, 0x9, PT ;  /* 0x00000009dd00780c */ /* 0x000fe20003f44270 */
[-CC-:B------:R-:W-:Y:S01]  /*c1d0*/  FFMA.FTZ R156, R156, R15.reuse, -R186.reuse ;  /* 0x0000000f9c9c7223 */ /* 0x180fe200000108ba */
[-CC-:B------:R-:W-:Y:S01]  /*c1e0*/  FFMA.FTZ R157, R157, R15.reuse, -R186.reuse ;  /* 0x0000000f9d9d7223 */ /* 0x180fe200000108ba */
[----:B------:R-:W4:Y:S01]  /*c1f0*/  MUFU.TANH R183, R183 ;  /* 0x000000b700b77308 */ /* 0x000f220000002400 */
[----:B------:R-:W-:Y:S01]  /*c200*/  FSEL R159, R159, -INF , P2 ;  /* 0xff8000009f9f7808 */ /* 0x000fe20001000000 */
[-CC-:B------:R-:W-:Y:S01]  /*c210*/  FFMA.FTZ R160, R160, R15.reuse, -R186.reuse ;  /* 0x0000000fa0a07223 */ /* 0x180fe200000108ba */
[----:B------:R-:W-:Y:S01]  /*c220*/  ISETP.GT.AND P2, PT, R221, 0x18, PT ;  /* 0x00000018dd00780c */ /* 0x000fe20003f44270 */
[-CC-:B------:R-:W-:Y:S01]  /*c230*/  FFMA.FTZ R161, R161, R15.reuse, -R186.reuse ;  /* 0x0000000fa1a17223 */ /* 0x180fe200000108ba */
[----:B--2---:R-:W-:Y:S01]  /*c240*/  FSEL R179, R179, -INF , P4 ;  /* 0xff800000b3b37808 */ /* 0x004fe20002000000 */
[-CC-:B------:R-:W-:Y:S01]  /*c250*/  FFMA.FTZ R164, R164, R15.reuse, -R186.reuse ;  /* 0x0000000fa4a47223 */ /* 0x180fe200000108ba */
[----:B------:R-:W-:Y:S01]  /*c260*/  FSEL R166, R166, -INF , P2 ;  /* 0xff800000a6a67808 */ /* 0x000fe20001000000 */
[----:B------:R-:W2:Y:S01]  /*c270*/  MUFU.TANH R220, R224 ;  /* 0x000000e000dc7308 */ /* 0x000ea20000002400 */
[----:B------:R-:W-:Y:S01]  /*c280*/  ISETP.GT.AND P2, PT, R221, 0x21, PT ;  /* 0x00000021dd00780c */ /* 0x000fe20003f44270 */
[-CC-:B------:R-:W-:Y:S01]  /*c290*/  FFMA.FTZ R165, R165, R15.reuse, -R186.reuse ;  /* 0x0000000fa5a57223 */ /* 0x180fe200000108ba */
[----:B------:R-:W-:Y:S01]  /*c2a0*/  ISETP.GT.AND P4, PT, R221, 0x40, PT ;  /* 0x00000040dd00780c */ /* 0x000fe20003f84270 */
[-CC-:B------:R-:W-:Y:S01]  /*c2b0*/  FFMA.FTZ R168, R168, R15.reuse, -R186.reuse ;  /* 0x0000000fa8a87223 */ /* 0x180fe200000108ba */
[----:B------:R-:W-:Y:S01]  /*c2c0*/  FSEL R171, R171, -INF , P2 ;  /* 0xff800000abab7808 */ /* 0x000fe20001000000 */
[-CC-:B------:R-:W-:Y:S01]  /*c2d0*/  FFMA.FTZ R169, R169, R15.reuse, -R186.reuse ;  /* 0x0000000fa9a97223 */ /* 0x180fe200000108ba */
[----:B------:R-:W-:Y:S01]  /*c2e0*/  ISETP.GT.AND P2, PT, R221, 0x30, PT ;  /* 0x00000030dd00780c */ /* 0x000fe20003f44270 */
[----:B------:R-:W5:Y:S01]  /*c2f0*/  MUFU.TANH R187, R187 ;  /* 0x000000bb00bb7308 */ /* 0x000f620000002400 */
[----:B---3--:R-:W-:Y:S01]  /*c300*/  FSEL R182, R182, -INF , P3 ;  /* 0xff800000b6b67808 */ /* 0x008fe20001800000 */
[-CC-:B------:R-:W-:Y:S01]  /*c310*/  FFMA.FTZ R172, R172, R15.reuse, -R186.reuse ;  /* 0x0000000facac7223 */ /* 0x180fe200000108ba */
[----:B------:R-:W-:Y:S01]  /*c320*/  FSEL R178, R178, -INF , P2 ;  /* 0xff800000b2b27808 */ /* 0x000fe20001000000 */
[-CC-:B------:R-:W-:Y:S01]  /*c330*/  FFMA.FTZ R173, R173, R15.reuse, -R186.reuse ;  /* 0x0000000fadad7223 */ /* 0x180fe200000108ba */
[C---:B------:R-:W-:Y:S01]  /*c340*/  ISETP.GT.AND P2, PT, R221.reuse, 0x39, PT ;  /* 0x00000039dd00780c */ /* 0x040fe20003f44270 */
[-CC-:B------:R-:W-:Y:S01]  /*c350*/  FFMA.FTZ R176, R176, R15.reuse, -R186.reuse ;  /* 0x0000000fb0b07223 */ /* 0x180fe200000108ba */
[----:B------:R-:W-:Y:S01]  /*c360*/  ISETP.GT.AND P3, PT, R221, 0x41, PT ;  /* 0x00000041dd00780c */ /* 0x000fe20003f64270 */
[----:B------:R-:W3:Y:S01]  /*c370*/  MUFU.TANH R190, R190 ;  /* 0x000000be00be7308 */ /* 0x000ee20000002400 */
[----:B----4-:R-:W-:Y:S01]  /*c380*/  FSEL R183, R183, -INF , P2 ;  /* 0xff800000b7b77808 */ /* 0x010fe20001000000 */
[-CC-:B------:R-:W-:Y:S01]  /*c390*/  FFMA.FTZ R177, R177, R15.reuse, -R186.reuse ;  /* 0x0000000fb1b17223 */ /* 0x180fe200000108ba */
[----:B------:R-:W-:Y:S01]  /*c3a0*/  ISETP.GT.AND P2, PT, R221, 0x48, PT ;  /* 0x00000048dd00780c */ /* 0x000fe20003f44270 */
[-CC-:B------:R-:W-:Y:S01]  /*c3b0*/  FFMA.FTZ R180, R180, R15.reuse, -R186.reuse ;  /* 0x0000000fb4b47223 */ /* 0x180fe200000108ba */
[----:B--2---:R-:W-:Y:S01]  /*c3c0*/  FSEL R220, R220, -INF , P4 ;  /* 0xff800000dcdc7808 */ /* 0x004fe20002000000 */
[-CC-:B------:R-:W-:Y:S01]  /*c3d0*/  FFMA.FTZ R181, R181, R15.reuse, -R186.reuse ;  /* 0x0000000fb5b57223 */ /* 0x180fe200000108ba */
[-CC-:B------:R-:W-:Y:S01]  /*c3e0*/  FFMA.FTZ R184, R184, R15.reuse, -R186.reuse ;  /* 0x0000000fb8b87223 */ /* 0x180fe200000108ba */
[----:B------:R-:W2:Y:S01]  /*c3f0*/  MUFU.TANH R191, R191 ;  /* 0x000000bf00bf7308 */ /* 0x000ea20000002400 */
[-CC-:B------:R-:W-:Y:S01]  /*c400*/  FFMA.FTZ R185, R185, R15.reuse, -R186.reuse ;  /* 0x0000000fb9b97223 */ /* 0x180fe200000108ba */
[-CC-:B------:R-:W-:Y:S01]  /*c410*/  FFMA.FTZ R188, R188, R15.reuse, -R186.reuse ;  /* 0x0000000fbcbc7223 */ /* 0x180fe200000108ba */
[-CC-:B------:R-:W-:Y:S01]  /*c420*/  FFMA.FTZ R189, R189, R15.reuse, -R186.reuse ;  /* 0x0000000fbdbd7223 */ /* 0x180fe200000108ba */
[-CC-:B------:R-:W-:Y:S01]  /*c430*/  FFMA.FTZ R192, R192, R15.reuse, -R186.reuse ;  /* 0x0000000fc0c07223 */ /* 0x180fe200000108ba */
[-CC-:B------:R-:W-:Y:S01]  /*c440*/  FFMA.FTZ R155, R155, R15.reuse, -R186.reuse ;  /* 0x0000000f9b9b7223 */ /* 0x180fe200000108ba */
[-CC-:B------:R-:W-:Y:S01]  /*c450*/  FFMA.FTZ R196, R196, R15.reuse, -R186.reuse ;  /* 0x0000000fc4c47223 */ /* 0x180fe200000108ba */
[----:B------:R-:W-:Y:S01]  /*c460*/  ISETP.GT.AND P4, PT, R221, 0x49, PT ;  /* 0x00000049dd00780c */ /* 0x000fe20003f84270 */
[----:B------:R-:W4:Y:S01]  /*c470*/  MUFU.TANH R194, R194 ;  /* 0x000000c200c27308 */ /* 0x000f220000002400 */
[----:B-----5:R-:W-:Y:S01]  /*c480*/  FSEL R187, R187, -INF , P3 ;  /* 0xff800000bbbb7808 */ /* 0x020fe20001800000 */
[----:B------:R-:W-:Y:S01]  /*c490*/  FFMA.FTZ R186, R197, R15, -R186 ;  /* 0x0000000fc5ba7223 */ /* 0x000fe200000108ba */
[----:B------:R-:W-:-:S05]  /*c4a0*/  ISETP.GT.AND P3, PT, R221, 0x50, PT ;  /* 0x00000050dd00780c */ /* 0x000fca0003f64270 */
[----:B------:R3:W-:Y:S08]  /*c4b0*/  MUFU.EX2 R197, R153 ;  /* 0x0000009900c57308 */ /* 0x0007f00000000800 */
[----:B------:R-:W5:Y:S01]  /*c4c0*/  MUFU.EX2 R222, R222 ;  /* 0x000000de00de7308 */ /* 0x000f620000000800 */
[----:B---3--:R-:W-:Y:S02]  /*c4d0*/  FSEL R153, R190, -INF , P2 ;  /* 0xff800000be997808 */ /* 0x008fe40001000000 */
[----:B--2---:R-:W-:-:S02]  /*c4e0*/  FSEL R190, R191, -INF , P4 ;  /* 0xff800000bfbe7808 */ /* 0x004fc40002000000 */
[----:B----4-:R-:W-:Y:S02]  /*c4f0*/  FSEL R191, R194, -INF , P3 ;  /* 0xff800000c2bf7808 */ /* 0x010fe40001800000 */
[----:B------:R-:W-:Y:S01]  /*c500*/  FMNMX.FTZ R194, R154, R219, !PT ;  /* 0x000000db9ac27209 */ /* 0x000fe20007810000 */
[----:B------:R-:W2:Y:S01]  /*c510*/  MUFU.EX2 R152, R152 ;  /* 0x0000009800987308 */ /* 0x000ea20000000800 */
[----:B------:R-:W-:Y:S02]  /*c520*/  ISETP.GT.AND P2, PT, R221, 0x51, PT ;  /* 0x00000051dd00780c */ /* 0x000fe40003f44270 */
[----:B------:R-:W-:Y:S02]  /*c530*/  FMNMX.FTZ R194, R193, R194, !PT ;  /* 0x000000c2c1c27209 */ /* 0x000fe40007810000 */
[C---:B------:R-:W-:Y:S02]  /*c540*/  ISETP.GT.AND P4, PT, R221.reuse, 0x58, PT ;  /* 0x00000058dd00780c */ /* 0x040fe40003f84270 */
[----:B------:R-:W-:Y:S01]  /*c550*/  FMNMX.FTZ R194, R158, R194, !PT ;  /* 0x000000c29ec27209 */ /* 0x000fe20007810000 */
[----:B------:R-:W3:Y:S01]  /*c560*/  MUFU.TANH R195, R195 ;  /* 0x000000c300c37308 */ /* 0x000ee20000002400 */
[----:B------:R-:W-:Y:S01]  /*c570*/  ISETP.GT.AND P3, PT, R221, 0x59, PT ;  /* 0x00000059dd00780c */ /* 0x000fe20003f64270 */
[----:B-----5:R-:W-:Y:S01]  /*c580*/  FMUL.FTZ R24, R24, R222 ;  /* 0x000000de18187220 */ /* 0x020fe20000410000 */
[----:B------:R-:W-:Y:S01]  /*c590*/  FMNMX.FTZ R194, R159, R194, !PT ;  /* 0x000000c29fc27209 */ /* 0x000fe20007810000 */
[-C--:B------:R-:W-:Y:S01]  /*c5a0*/  FMUL.FTZ R25, R25, R222.reuse ;  /* 0x000000de19197220 */ /* 0x080fe20000410000 */
[-C--:B------:R-:W-:Y:S01]  /*c5b0*/  FMUL.FTZ R28, R28, R222.reuse ;  /* 0x000000de1c1c7220 */ /* 0x080fe20000410000 */
[----:B------:R-:W-:Y:S01]  /*c5c0*/  FMUL.FTZ R29, R29, R222 ;  /* 0x000000de1d1d7220 */ /* 0x000fe20000410000 */
[----:B------:R-:W-:Y:S01]  /*c5d0*/  FMNMX.FTZ R194, R162, R194, !PT ;  /* 0x000000c2a2c27209 */ /* 0x000fe20007810000 */
[----:B------:R-:W-:Y:S01]  /*c5e0*/  FMUL.FTZ R32, R32, R222 ;  /* 0x000000de20207220 */ /* 0x000fe20000410000 */
[----:B--2---:R-:W-:Y:S01]  /*c5f0*/  FFMA.FTZ R3, R222, R3, R152 ;  /* 0x00000003de037223 */ /* 0x004fe20000010098 */
[----:B------:R-:W-:Y:S01]  /*c600*/  F2FP.F16.F32.PACK_AB R152, R197, R152 ;  /* 0x00000098c598723e */ /* 0x000fe200000000ff */
[----:B------:R-:W-:Y:S01]  /*c610*/  FMUL.FTZ R33, R33, R222 ;  /* 0x000000de21217220 */ /* 0x000fe20000410000 */
[----:B------:R-:W-:Y:S01]  /*c620*/  FMNMX.FTZ R194, R163, R194, !PT ;  /* 0x000000c2a3c27209 */ /* 0x000fe20007810000 */
[----:B------:R-:W-:Y:S01]  /*c630*/  FADD.FTZ R3, R197, R3 ;  /* 0x00000003c5037221 */ /* 0x000fe20000010000 */
[-C--:B------:R-:W-:Y:S01]  /*c640*/  FMUL.FTZ R36, R36, R222.reuse ;  /* 0x000000de24247220 */ /* 0x080fe20000410000 */
[----:B------:R-:W-:Y:S01]  /*c650*/  FMUL.FTZ R37, R37, R222 ;  /* 0x000000de25257220 */ /* 0x000fe20000410000 */
[----:B------:R-:W-:Y:S01]  /*c660*/  FMNMX.FTZ R194, R166, R194, !PT ;  /* 0x000000c2a6c27209 */ /* 0x000fe20007810000 */
[-C--:B------:R-:W-:Y:S01]  /*c670*/  FMUL.FTZ R40, R40, R222.reuse ;  /* 0x000000de28287220 */ /* 0x080fe20000410000 */
[----:B---3--:R-:W-:Y:S01]  /*c680*/  FSEL R195, R195, -INF , P2 ;  /* 0xff800000c3c37808 */ /* 0x008fe20001000000 */
[----:B------:R-:W-:Y:S01]  /*c690*/  FMUL.FTZ R41, R41, R222 ;  /* 0x000000de29297220 */ /* 0x000fe20000410000 */
[----:B------:R-:W-:Y:S01]  /*c6a0*/  FMNMX.FTZ R194, R167, R194, !PT ;  /* 0x000000c2a7c27209 */ /* 0x000fe20007810000 */
[-C--:B------:R-:W-:Y:S01]  /*c6b0*/  FMUL.FTZ R44, R44, R222.reuse ;  /* 0x000000de2c2c7220 */ /* 0x080fe20000410000 */
[-C--:B------:R-:W-:Y:S01]  /*c6c0*/  FMUL.FTZ R45, R45, R222.reuse ;  /* 0x000000de2d2d7220 */ /* 0x080fe20000410000 */
        /* <DEDUP_REMOVED lines=31> */
[----:B------:R2:W3:Y:S01]  /*c8c0*/  MUFU.TANH R194, R198 ;  /* 0x000000c600c27308 */ /* 0x0004e20000002400 */
[-C--:B------:R-:W-:Y:S01]  /*c8d0*/  FMUL.FTZ R93, R93, R222.reuse ;  /* 0x000000de5d5d7220 */ /* 0x080fe20000410000 */
[----:B------:R-:W-:Y:S01]  /*c8e0*/  FMNMX.FTZ R197, R220, R197, !PT ;  /* 0x000000c5dcc57209 */ /* 0x000fe20007810000 */
[-C--:B------:R-:W-:Y:S01]  /*c8f0*/  FMUL.FTZ R96, R96, R222.reuse ;  /* 0x000000de60607220 */ /* 0x080fe20000410000 */
[-C--:B------:R-:W-:Y:S01]  /*c900*/  FMUL.FTZ R97, R97, R222.reuse ;  /* 0x000000de61617220 */ /* 0x080fe20000410000 */
[-C--:B------:R-:W-:Y:S01]  /*c910*/  FMUL.FTZ R100, R100, R222.reuse ;  /* 0x000000de64647220 */ /* 0x080fe20000410000 */
[-C--:B------:R-:W-:Y:S01]  /*c920*/  FMUL.FTZ R101, R101, R222.reuse ;  /* 0x000000de65657220 */ /* 0x080fe20000410000 */
[-C--:B------:R-:W-:Y:S01]  /*c930*/  FMUL.FTZ R104, R104, R222.reuse ;  /* 0x000000de68687220 */ /* 0x080fe20000410000 */
[-C--:B------:R-:W-:Y:S01]  /*c940*/  FMUL.FTZ R105, R105, R222.reuse ;  /* 0x000000de69697220 */ /* 0x080fe20000410000 */
[----:B--2---:R-:W-:Y:S01]  /*c950*/  FMNMX.FTZ R198, R187, R197, !PT ;  /* 0x000000c5bbc67209 */ /* 0x004fe20007810000 */
[-C--:B------:R-:W-:Y:S01]  /*c960*/  FMUL.FTZ R108, R108, R222.reuse ;  /* 0x000000de6c6c7220 */ /* 0x080fe20000410000 */
[----:B------:R-:W2:Y:S01]  /*c970*/  MUFU.TANH R197, R199 ;  /* 0x000000c700c57308 */ /* 0x000ea20000002400 */
[----:B------:R-:W-:Y:S01]  /*c980*/  FMUL.FTZ R109, R109, R222 ;  /* 0x000000de6d6d7220 */ /* 0x000fe20000410000 */
[----:B------:R-:W-:Y:S01]  /*c990*/  FMNMX.FTZ R198, R153, R198, !PT ;  /* 0x000000c699c67209 */ /* 0x000fe20007810000 */
[-C--:B------:R-:W-:Y:S01]  /*c9a0*/  FMUL.FTZ R112, R112, R222.reuse ;  /* 0x000000de70707220 */ /* 0x080fe20000410000 */
        /* <DEDUP_REMOVED lines=13> */
[----:B--2---:R-:W-:Y:S01]  /*ca80*/  FSEL R197, R197, -INF , P3 ;  /* 0xff800000c5c57808 */ /* 0x004fe20001800000 */
        /* <DEDUP_REMOVED lines=10> */
[----:B------:R-:W2:Y:S01]  /*cb30*/  SHFL.BFLY PT, R199, R221, 0x2, 0x1f ;  /* 0x0c401f00ddc77f89 */ /* 0x000ea200000e0000 */
[-C--:B------:R-:W-:Y:S01]  /*cb40*/  FMUL.FTZ R148, R148, R222.reuse ;  /* 0x000000de94947220 */ /* 0x080fe20000410000 */
[----:B------:R-:W-:Y:S01]  /*cb50*/  FMUL.FTZ R149, R149, R222 ;  /* 0x000000de95957220 */ /* 0x000fe20000410000 */
[----:B------:R-:W3:Y:S08]  /*cb60*/  MUFU.EX2 R198, R156 ;  /* 0x0000009c00c67308 */ /* 0x000ef00000000800 */
[----:B------:R-:W-:Y:S08]  /*cb70*/  MUFU.EX2 R156, R160 ;  /* 0x000000a0009c7308 */ /* 0x000ff00000000800 */
[----:B------:R-:W-:Y:S01]  /*cb80*/  MUFU.EX2 R160, R168 ;  /* 0x000000a800a07308 */ /* 0x000fe20000000800 */
[----:B---3--:R-:W-:Y:S01]  /*cb90*/  FADD.FTZ R3, R198, R3 ;  /* 0x00000003c6037221 */ /* 0x008fe20000010000 */
[----:B--2---:R-:W-:-:S06]  /*cba0*/  FMNMX.FTZ R221, R221, R199, !PT ;  /* 0x000000c7dddd7209 */ /* 0x004fcc0007810000 */
[----:B------:R2:W-:Y:S01]  /*cbb0*/  MUFU.EX2 R199, R177 ;  /* 0x000000b100c77308 */ /* 0x0005e20000000800 */
[----:B------:R-:W3:Y:S07]  /*cbc0*/  SHFL.BFLY PT, R222, R221, 0x1, 0x1f ;  /* 0x0c201f00ddde7f89 */ /* 0x000eee00000e0000 */
[----:B------:R3:W-:Y:S01]  /*cbd0*/  MUFU.EX2 R168, R176 ;  /* 0x000000b000a87308 */ /* 0x0007e20000000800 */
[----:B--2---:R-:W2:Y:S07]  /*cbe0*/  S2R R177, SR_TID.X ;  /* 0x0000000000b17919 */ /* 0x004eae0000002100 */
[----:B------:R-:W4:Y:S08]  /*cbf0*/  MUFU.EX2 R157, R157 ;  /* 0x0000009d009d7308 */ /* 0x000f300000000800 */
[----:B------:R-:W5:Y:S01]  /*cc00*/  MUFU.EX2 R161, R161 ;  /* 0x000000a100a17308 */ /* 0x000f620000000800 */
[----:B---3--:R-:W-:-:S04]  /*cc10*/  FMNMX.FTZ R176, R221, R222, !PT ;  /* 0x000000deddb07209 */ /* 0x008fc80007810000 */
[C---:B------:R-:W-:Y:S01]  /*cc20*/  FSETP.NEU.FTZ.AND P2, PT, R176.reuse, -INF , PT ;  /* 0xff800000b000780b */ /* 0x040fe20003f5d000 */
[----:B------:R-:W-:Y:S02]  /*cc30*/  FMUL.FTZ R222, R176, R15 ;  /* 0x0000000fb0de7220 */ /* 0x000fe40000410000 */
[----:B------:R-:W3:Y:S01]  /*cc40*/  MUFU.EX2 R164, R164 ;  /* 0x000000a400a47308 */ /* 0x000ee20000000800 */
[----:B----4-:R-:W-:Y:S02]  /*cc50*/  FADD.FTZ R3, R157, R3 ;  /* 0x000000039d037221 */ /* 0x010fe40000010000 */
[----:B------:R-:W-:Y:S02]  /*cc60*/  FSEL R222, R222, RZ, P2 ;  /* 0x000000ffdede7208 */ /* 0x000fe40001000000 */
[----:B------:R-:W-:-:S03]  /*cc70*/  FADD.FTZ R3, R156, R3 ;  /* 0x000000039c037221 */ /* 0x000fc60000010000 */
[----:B------:R-:W4:Y:S01]  /*cc80*/  MUFU.EX2 R165, R165 ;  /* 0x000000a500a57308 */ /* 0x000f220000000800 */
[-CC-:B------:R-:W-:Y:S01]  /*cc90*/  FFMA.FTZ R154, R154, R15.reuse, -R222.reuse ;  /* 0x0000000f9a9a7223 */ /* 0x180fe200000108de */
[-CC-:B------:R-:W-:Y:S01]  /*cca0*/  FFMA.FTZ R221, R174, R15.reuse, -R222.reuse ;  /* 0x0000000faedd7223 */ /* 0x180fe200000108de */
[----:B--2---:R-:W-:Y:S01]  /*ccb0*/  SHF.R.U32.HI R177, RZ, 0x7, R177 ;  /* 0x00000007ffb17819 */ /* 0x004fe200000116b1 */
[----:B-----5:R-:W-:Y:S01]  /*ccc0*/  FADD.FTZ R3, R161, R3 ;  /* 0x00000003a1037221 */ /* 0x020fe20000010000 */
[-CC-:B------:R-:W-:Y:S01]  /*ccd0*/  FFMA.FTZ R193, R193, R15.reuse, -R222.reuse ;  /* 0x0000000fc1c17223 */ /* 0x180fe200000108de */
[-CC-:B------:R-:W-:Y:S01]  /*cce0*/  FFMA.FTZ R158, R158, R15.reuse, -R222.reuse ;  /* 0x0000000f9e9e7223 */ /* 0x180fe200000108de */
[----:B------:R-:W-:Y:S01]  /*ccf0*/  IADD3 R177, -R177, 0xb, RZ ;  /* 0x0000000bb1b17810 */ /* 0x000fe20007ffe1ff */
[----:B------:R-:W-:Y:S01]  /*cd00*/  MUFU.EX2 R174, R186 ;  /* 0x000000ba00ae7308 */ /* 0x000fe20000000800 */
[----:B---3--:R-:W-:Y:S01]  /*cd10*/  FADD.FTZ R3, R164, R3 ;  /* 0x00000003a4037221 */ /* 0x008fe20000010000 */
[-CC-:B------:R-:W-:Y:S01]  /*cd20*/  FFMA.FTZ R159, R159, R15.reuse, -R222.reuse ;  /* 0x0000000f9f9f7223 */ /* 0x180fe200000108de */
[-CC-:B------:R-:W-:Y:S01]  /*cd30*/  FFMA.FTZ R162, R162, R15.reuse, -R222.reuse ;  /* 0x0000000fa2a27223 */ /* 0x180fe200000108de */
[-CC-:B------:R-:W-:Y:S01]  /*cd40*/  FFMA.FTZ R163, R163, R15.reuse, -R222.reuse ;  /* 0x0000000fa3a37223 */ /* 0x180fe200000108de */
[-CC-:B------:R-:W-:Y:S01]  /*cd50*/  FFMA.FTZ R166, R166, R15.reuse, -R222.reuse ;  /* 0x0000000fa6a67223 */ /* 0x180fe200000108de */
[-CC-:B------:R-:W-:Y:S01]  /*cd60*/  FFMA.FTZ R167, R167, R15.reuse, -R222.reuse ;  /* 0x0000000fa7a77223 */ /* 0x180fe200000108de */
[-CC-:B------:R-:W-:Y:S01]  /*cd70*/  FFMA.FTZ R170, R170, R15.reuse, -R222.reuse ;  /* 0x0000000faaaa7223 */ /* 0x180fe200000108de */
[----:B------:R2:W-:Y:S01]  /*cd80*/  MUFU.EX2 R186, R154 ;  /* 0x0000009a00ba7308 */ /* 0x0005e20000000800 */
[----:B----4-:R-:W-:Y:S01]  /*cd90*/  FADD.FTZ R3, R165, R3 ;  /* 0x00000003a5037221 */ /* 0x010fe20000010000 */
[-CC-:B------:R-:W-:Y:S01]  /*cda0*/  FFMA.FTZ R171, R171, R15.reuse, -R222.reuse ;  /* 0x0000000fabab7223 */ /* 0x180fe200000108de */
[-CC-:B------:R-:W-:Y:S01]  /*cdb0*/  FFMA.FTZ R175, R175, R15.reuse, -R222.reuse ;  /* 0x0000000fafaf7223 */ /* 0x180fe200000108de */
[-CC-:B------:R-:W-:Y:S01]  /*cdc0*/  FFMA.FTZ R178, R178, R15.reuse, -R222.reuse ;  /* 0x0000000fb2b27223 */ /* 0x180fe200000108de */
[----:B------:R-:W-:Y:S01]  /*cdd0*/  FADD.FTZ R3, R160, R3 ;  /* 0x00000003a0037221 */ /* 0x000fe20000010000 */
[-CC-:B------:R-:W-:Y:S01]  /*cde0*/  FFMA.FTZ R179, R179, R15.reuse, -R222.reuse ;  /* 0x0000000fb3b37223 */ /* 0x180fe200000108de */
[----:B------:R-:W-:Y:S01]  /*cdf0*/  FFMA.FTZ R182, R182, R15, -R222 ;  /* 0x0000000fb6b67223 */ /* 0x000fe200000108de */
[----:B------:R-:W3:Y:S01]  /*ce00*/  MUFU.EX2 R169, R169 ;  /* 0x000000a900a97308 */ /* 0x000ee20000000800 */
[----:B--2---:R-:W-:Y:S01]  /*ce10*/  F2FP.F16.F32.PACK_AB R154, R157, R198 ;  /* 0x000000c69d9a723e */ /* 0x004fe200000000ff */
[----:B------:R-:W-:-:S02]  /*ce20*/  @!P1 VIADD R157, R211, 0x22840 ;  /* 0x00022840d39d9836 */ /* 0x000fc40000000000 */
[-CC-:B------:R-:W-:Y:S01]  /*ce30*/  FFMA.FTZ R183, R183, R15.reuse, -R222.reuse ;  /* 0x0000000fb7b77223 */ /* 0x180fe200000108de */
[-CC-:B------:R-:W-:Y:S01]  /*ce40*/  FFMA.FTZ R220, R220, R15.reuse, -R222.reuse ;  /* 0x0000000fdcdc7223 */ /* 0x180fe200000108de */
[-CC-:B------:R-:W-:Y:S01]  /*ce50*/  FFMA.FTZ R187, R187, R15.reuse, -R222.reuse ;  /* 0x0000000fbbbb7223 */ /* 0x180fe200000108de */
[-CC-:B------:R-:W-:Y:S01]  /*ce60*/  FFMA.FTZ R153, R153, R15.reuse, -R222.reuse ;  /* 0x0000000f99997223 */ /* 0x180fe200000108de */
[----:B------:R-:W-:Y:S01]  /*ce70*/  @!P1 PRMT R157, RZ, 0x654, R157 ;  /* 0x00000654ff9d9816 */ /* 0x000fe2000000009d */
[----:B------:R2:W-:Y:S06]  /*ce80*/  BAR.ARV R177, 0x100 ;  /* 0x000400b10000751d */ /* 0x0005ec0000002000 */
[----:B------:R4:W-:Y:S01]  /*ce90*/  @!P1 SYNCS.ARRIVE.TRANS64.RED.A1T0 RZ, [R157+URZ], RZ ;  /* 0x000000ff9dff99a7 */ /* 0x0009e2000810043f */
[----:B------:R-:W5:Y:S01]  /*cea0*/  MUFU.EX2 R172, R172 ;  /* 0x000000ac00ac7308 */ /* 0x000f620000000800 */
[-CC-:B------:R-:W-:Y:S01]  /*ceb0*/  FFMA.FTZ R190, R190, R15.reuse, -R222.reuse ;  /* 0x0000000fbebe7223 */ /* 0x180fe200000108de */
[----:B---3--:R-:W-:Y:S01]  /*cec0*/  FADD.FTZ R3, R169, R3 ;  /* 0x00000003a9037221 */ /* 0x008fe20000010000 */
[-CC-:B------:R-:W-:Y:S01]  /*ced0*/  FFMA.FTZ R191, R191, R15.reuse, -R222.reuse ;  /* 0x0000000fbfbf7223 */ /* 0x180fe200000108de */
[-CC-:B------:R-:W-:Y:S01]  /*cee0*/  FFMA.FTZ R195, R195, R15.reuse, -R222.reuse ;  /* 0x0000000fc3c37223 */ /* 0x180fe200000108de */
[-CC-:B------:R-:W-:Y:S01]  /*cef0*/  FFMA.FTZ R194, R194, R15.reuse, -R222.reuse ;  /* 0x0000000fc2c27223 */ /* 0x180fe200000108de */
[----:B------:R-:W-:Y:S01]  /*cf00*/  FFMA.FTZ R197, R197, R15, -R222 ;  /* 0x0000000fc5c57223 */ /* 0x000fe200000108de */
[----:B----4-:R-:W-:Y:S01]  /*cf10*/  FSEL R157, R176, RZ, P2 ;  /* 0x000000ffb09d7208 */ /* 0x010fe20001000000 */
[----:B------:R-:W3:Y:S01]  /*cf20*/  MUFU.EX2 R173, R173 ;  /* 0x000000ad00ad7308 */ /* 0x000ee20000000800 */
[----:B------:R-:W-:-:S02]  /*cf30*/  F2FP.F16.F32.PACK_AB R160, R169, R160 ;  /* 0x000000a0a9a0723e */ /* 0x000fc400000000ff */
[----:B------:R-:W-:Y:S01]  /*cf40*/  F2FP.F16.F32.PACK_AB R156, R161, R156 ;  /* 0x0000009ca19c723e */ /* 0x000fe200000000ff */
[----:B------:R-:W-:-:S04]  /*cf50*/  FADD.FTZ R157, -R157, R219 ;  /* 0x000000db9d9d7221 */ /* 0x000fc80000010100 */
[----:B------:R-:W-:Y:S01]  /*cf60*/  FMUL.FTZ R157, R157, R15 ;  /* 0x0000000f9d9d7220 */ /* 0x000fe20000410000 */
[----:B------:R-:W4:Y:S01]  /*cf70*/  MUFU.EX2 R180, R180 ;  /* 0x000000b400b47308 */ /* 0x000f220000000800 */
[----:B-----5:R-:W-:-:S07]  /*cf80*/  FADD.FTZ R3, R172, R3 ;  /* 0x00000003ac037221 */ /* 0x020fce0000010000 */
[----:B------:R-:W5:Y:S01]  /*cf90*/  MUFU.EX2 R219, R157 ;  /* 0x0000009d00db7308 */ /* 0x000f620000000800 */
[----:B---3--:R-:W-:-:S04]  /*cfa0*/  FADD.FTZ R3, R173, R3 ;  /* 0x00000003ad037221 */ /* 0x008fc80000010000 */
[----:B------:R-:W-:-:S03]  /*cfb0*/  FADD.FTZ R3, R168, R3 ;  /* 0x00000003a8037221 */ /* 0x000fc60000010000 */
[----:B------:R-:W3:Y:S01]  /*cfc0*/  MUFU.EX2 R193, R193 ;  /* 0x000000c100c17308 */ /* 0x000ee20000000800 */
[----:B------:R-:W-:-:S04]  /*cfd0*/  FADD.FTZ R3, R199, R3 ;  /* 0x00000003c7037221 */ /* 0x000fc80000010000 */
[----:B----4-:R-:W-:-:S03]  /*cfe0*/  FADD.FTZ R3, R180, R3 ;  /* 0x00000003b4037221 */ /* 0x010fc60000010000 */
[----:B------:R-:W4:Y:S01]  /*cff0*/  MUFU.EX2 R181, R181 ;  /* 0x000000b500b57308 */ /* 0x000f220000000800 */
[----:B-----5:R-:W-:Y:S01]  /*d000*/  FFMA.FTZ R0, R219, R0, R186 ;  /* 0x00000000db007223 */ /* 0x020fe200000100ba */
[-C--:B------:R-:W-:Y:S01]  /*d010*/  FMUL.FTZ R26, R26, R219.reuse ;  /* 0x000000db1a1a7220 */ /* 0x080fe20000410000 */
[-C--:B------:R-:W-:Y:S01]  /*d020*/  FMUL.FTZ R27, R27, R219.reuse ;  /* 0x000000db1b1b7220 */ /* 0x080fe20000410000 */
[-C--:B------:R-:W-:Y:S01]  /*d030*/  FMUL.FTZ R30, R30, R219.reuse ;  /* 0x000000db1e1e7220 */ /* 0x080fe20000410000 */
[-C--:B------:R-:W-:Y:S01]  /*d040*/  FMUL.FTZ R31, R31, R219.reuse ;  /* 0x000000db1f1f7220 */ /* 0x080fe20000410000 */
[-C--:B------:R-:W-:Y:S01]  /*d050*/  FMUL.FTZ R34, R34, R219.reuse ;  /* 0x000000db22227220 */ /* 0x080fe20000410000 */
[-C--:B------:R-:W-:Y:S01]  /*d060*/  FMUL.FTZ R35, R35, R219.reuse ;  /* 0x000000db23237220 */ /* 0x080fe20000410000 */
[----:B------:R5:W0:Y:S01]  /*d070*/  MUFU.EX2 R222, R158 ;  /* 0x0000009e00de7308 */ /* 0x000a220000000800 */
        /* <DEDUP_REMOVED lines=9> */
[----:B-----5:R-:W-:Y:S01]  /*d110*/  F2FP.F16.F32.PACK_AB R158, R165, R164 ;  /* 0x000000a4a59e723e */ /* 0x020fe200000000ff */
[-C--:B------:R-:W-:Y:S01]  /*d120*/  FMUL.FTZ R50, R50, R219.reuse ;  /* 0x000000db32327220 */ /* 0x080fe20000410000 */
[----:B------:R-:W-:Y:S01]  /*d130*/  F2FP.F16.F32.PACK_AB R164, R199, R168 ;  /* 0x000000a8c7a4723e */ /* 0x000fe200000000ff */
        /* <DEDUP_REMOVED lines=29> */
[----:B---3--:R-:W-:Y:S01]  /*d310*/  F2FP.F16.F32.PACK_AB R162, R173, R172 ;  /* 0x000000acada2723e */ /* 0x008fe200000000ff */
[-C--:B------:R-:W-:Y:S01]  /*d320*/  FMUL.FTZ R94, R94, R219.reuse ;  /* 0x000000db5e5e7220 */ /* 0x080fe20000410000 */
[----:B------:R-:W-:Y:S01]  /*d330*/  F2FP.F16.F32.PACK_AB R168, R185, R184 ;  /* 0x000000b8b9a8723e */ /* 0x000fe200000000ff */
        /* <DEDUP_REMOVED lines=19> */
[----:B------:R4:W5:Y:S01]  /*d470*/  MUFU.EX2 R225, R166 ;  /* 0x000000a600e17308 */ /* 0x0009620000000800 */
        /* <DEDUP_REMOVED lines=9> */
[----:B----4-:R-:W-:Y:S01]  /*d510*/  F2FP.F16.F32.PACK_AB R166, R181, R180 ;  /* 0x000000b4b5a6723e */ /* 0x010fe200000000ff */
[-C--:B------:R-:W-:Y:S01]  /*d520*/  FMUL.FTZ R138, R138, R219.reuse ;  /* 0x000000db8a8a7220 */ /* 0x080fe20000410000 */
[-C--:B------:R-:W-:Y:S01]  /*d530*/  FMUL.FTZ R139, R139, R219.reuse ;  /* 0x000000db8b8b7220 */ /* 0x080fe20000410000 */
[-C--:B------:R-:W-:Y:S01]  /*d540*/  FMUL.FTZ R142, R142, R219.reuse ;  /* 0x000000db8e8e7220 */ /* 0x080fe20000410000 */
[-C--:B------:R-:W-:Y:S01]  /*d550*/  FMUL.FTZ R143, R143, R219.reuse ;  /* 0x000000db8f8f7220 */ /* 0x080fe20000410000 */
[-C--:B------:R-:W-:Y:S01]  /*d560*/  FMUL.FTZ R146, R146, R219.reuse ;  /* 0x000000db92927220 */ /* 0x080fe20000410000 */
[----:B------:R-:W3:Y:S01]  /*d570*/  MUFU.EX2 R167, R167 ;  /* 0x000000a700a77308 */ /* 0x000ee20000000800 */
[----:B-----5:R-:W-:Y:S01]  /*d580*/  FADD.FTZ R0, R225, R0 ;  /* 0x00000000e1007221 */ /* 0x020fe20000010000 */
[-C--:B------:R-:W-:Y:S01]  /*d590*/  FMUL.FTZ R147, R147, R219.reuse ;  /* 0x000000db93937220 */ /* 0x080fe20000410000 */
[-C--:B------:R-:W-:Y:S01]  /*d5a0*/  FMUL.FTZ R150, R150, R219.reuse ;  /* 0x000000db96967220 */ /* 0x080fe20000410000 */
[----:B------:R-:W-:-:S04]  /*d5b0*/  FMUL.FTZ R151, R151, R219 ;  /* 0x000000db97977220 */ /* 0x000fc80000410000 */
[----:B------:R-:W4:Y:S01]  /*d5c0*/  MUFU.EX2 R155, R155 ;  /* 0x0000009b009b7308 */ /* 0x000f220000000800 */
[----:B0-----:R-:W-:-:S07]  /*d5d0*/  FADD.FTZ R3, R192, R3 ;  /* 0x00000003c0037221 */ /* 0x001fce0000010000 */
[----:B------:R0:W5:Y:S01]  /*d5e0*/  MUFU.EX2 R198, R170 ;  /* 0x000000aa00c67308 */ /* 0x0001620000000800 */
[----:B---3--:R-:W-:-:S07]  /*d5f0*/  FADD.FTZ R0, R167, R0 ;  /* 0x00000000a7007221 */ /* 0x008fce0000010000 */
[----:B------:R-:W3:Y:S01]  /*d600*/  MUFU.EX2 R171, R171 ;  /* 0x000000ab00ab7308 */ /* 0x000ee20000000800 */
[C---:B----4-:R-:W-:Y:S01]  /*d610*/  FADD.FTZ R3, R155.reuse, R3 ;  /* 0x000000039b037221 */ /* 0x050fe20000010000 */
[----:B------:R-:W-:Y:S02]  /*d620*/  F2FP.F16.F32.PACK_AB R172, R155, R192 ;  /* 0x000000c09bac723e */ /* 0x000fe400000000ff */
[----:B0-----:R-:W-:-:S04]  /*d630*/  F2FP.F16.F32.PACK_AB R170, R189, R188 ;  /* 0x000000bcbdaa723e */ /* 0x001fc800000000ff */
[----:B------:R-:W0:Y:S01]  /*d640*/  MUFU.EX2 R221, R221 ;  /* 0x000000dd00dd7308 */ /* 0x000e220000000800 */
[----:B-----5:R-:W-:-:S07]  /*d650*/  FADD.FTZ R155, R198, R0 ;  /* 0x00000000c69b7221 */ /* 0x020fce0000010000 */
[----:B------:R-:W4:Y:S01]  /*d660*/  MUFU.EX2 R175, R175 ;  /* 0x000000af00af7308 */ /* 0x000f220000000800 */
[----:B---3--:R-:W-:-:S07]  /*d670*/  FADD.FTZ R155, R171, R155 ;  /* 0x0000009bab9b7221 */ /* 0x008fce0000010000 */
[----:B------:R-:W3:Y:S01]  /*d680*/  MUFU.EX2 R165, R178 ;  /* 0x000000b200a57308 */ /* 0x000ee20000000800 */
[----:B0-----:R-:W-:-:S07]  /*d690*/  FADD.FTZ R155, R221, R155 ;  /* 0x0000009bdd9b7221 */ /* 0x001fce0000010000 */
[----:B------:R-:W0:Y:S01]  /*d6a0*/  MUFU.EX2 R179, R179 ;  /* 0x000000b300b37308 */ /* 0x000e220000000800 */
[----:B----4-:R-:W-:-:S07]  /*d6b0*/  FADD.FTZ R155, R175, R155 ;  /* 0x0000009baf9b7221 */ /* 0x010fce0000010000 */
[----:B------:R-:W4:Y:S01]  /*d6c0*/  MUFU.EX2 R182, R182 ;  /* 0x000000b600b67308 */ /* 0x000f220000000800 */
[----:B---3--:R-:W-:Y:S01]  /*d6d0*/  FADD.FTZ R178, R165, R155 ;  /* 0x0000009ba5b27221 */ /* 0x008fe20000010000 */
[----:B------:R-:W-:Y:S02]  /*d6e0*/  F2FP.F16.F32.PACK_AB R155, R159, R222 ;  /* 0x000000de9f9b723e */ /* 0x000fe400000000ff */
[----:B------:R-:W-:-:S04]  /*d6f0*/  F2FP.F16.F32.PACK_AB R159, R167, R225 ;  /* 0x000000e1a79f723e */ /* 0x000fc800000000ff */
[----:B------:R-:W3:Y:S01]  /*d700*/  MUFU.EX2 R183, R183 ;  /* 0x000000b700b77308 */ /* 0x000ee20000000800 */
[C---:B0-----:R-:W-:Y:S01]  /*d710*/  FADD.FTZ R157, R179.reuse, R178 ;  /* 0x000000b2b39d7221 */ /* 0x041fe20000010000 */
[----:B------:R-:W-:-:S06]  /*d720*/  F2FP.F16.F32.PACK_AB R165, R179, R165 ;  /* 0x000000a5b3a5723e */ /* 0x000fcc00000000ff */
[----:B------:R-:W0:Y:S01]  /*d730*/  MUFU.EX2 R169, R220 ;  /* 0x000000dc00a97308 */ /* 0x000e220000000800 */
[----:B----4-:R-:W-:Y:S01]  /*d740*/  FADD.FTZ R178, R182, R157 ;  /* 0x0000009db6b27221 */ /* 0x010fe20000010000 */
[----:B------:R-:W-:Y:S02]  /*d750*/  F2FP.F16.F32.PACK_AB R157, R163, R224 ;  /* 0x000000e0a39d723e */ /* 0x000fe400000000ff */
[----:B------:R-:W-:-:S04]  /*d760*/  F2FP.F16.F32.PACK_AB R163, R175, R221 ;  /* 0x000000ddafa3723e */ /* 0x000fc800000000ff */
[----:B------:R-:W4:Y:S01]  /*d770*/  MUFU.EX2 R187, R187 ;  /* 0x000000bb00bb7308 */ /* 0x000f220000000800 */
[C---:B---3--:R-:W-:Y:S01]  /*d780*/  FADD.FTZ R178, R183.reuse, R178 ;  /* 0x000000b2b7b27221 */ /* 0x048fe20000010000 */
[----:B------:R-:W-:-:S06]  /*d790*/  F2FP.F16.F32.PACK_AB R167, R183, R182 ;  /* 0x000000b6b7a7723e */ /* 0x000fcc00000000ff */
[----:B------:R3:W5:Y:S01]  /*d7a0*/  MUFU.EX2 R0, R153 ;  /* 0x0000009900007308 */ /* 0x0007620000000800 */
[----:B0-----:R-:W-:-:S07]  /*d7b0*/  FADD.FTZ R178, R169, R178 ;  /* 0x000000b2a9b27221 */ /* 0x001fce0000010000 */
[----:B------:R-:W0:Y:S01]  /*d7c0*/  MUFU.EX2 R190, R190 ;  /* 0x000000be00be7308 */ /* 0x000e220000000800 */
[----:B----4-:R-:W-:Y:S01]  /*d7d0*/  FADD.FTZ R161, R187, R178 ;  /* 0x000000b2bba17221 */ /* 0x010fe20000010000 */
[----:B---3--:R-:W-:Y:S02]  /*d7e0*/  F2FP.F16.F32.PACK_AB R153, R193, R186 ;  /* 0x000000bac199723e */ /* 0x008fe400000000ff */
[----:B------:R-:W-:-:S04]  /*d7f0*/  F2FP.F16.F32.PACK_AB R169, R187, R169 ;  /* 0x000000a9bba9723e */ /* 0x000fc800000000ff */
[----:B------:R-:W3:Y:S01]  /*d800*/  MUFU.EX2 R173, R191 ;  /* 0x000000bf00ad7308 */ /* 0x000ee20000000800 */
[----:B-----5:R-:W-:-:S07]  /*d810*/  FADD.FTZ R161, R0, R161 ;  /* 0x000000a100a17221 */ /* 0x020fce0000010000 */
[----:B------:R-:W4:Y:S01]  /*d820*/  MUFU.EX2 R195, R195 ;  /* 0x000000c300c37308 */ /* 0x000f220000000800 */
[----:B0-----:R-:W-:Y:S01]  /*d830*/  FADD.FTZ R178, R190, R161 ;  /* 0x000000a1beb27221 */ /* 0x001fe20000010000 */
[----:B------:R-:W-:-:S06]  /*d840*/  F2FP.F16.F32.PACK_AB R161, R171, R198 ;  /* 0x000000c6aba1723e */ /* 0x000fcc00000000ff */
[----:B------:R-:W0:Y:S01]  /*d850*/  MUFU.EX2 R196, R196 ;  /* 0x000000c400c47308 */ /* 0x000e220000000800 */
[----:B---3--:R-:W-:-:S07]  /*d860*/  FADD.FTZ R178, R173, R178 ;  /* 0x000000b2adb27221 */ /* 0x008fce0000010000 */
[----:B------:R-:W3:Y:S01]  /*d870*/  MUFU.EX2 R194, R194 ;  /* 0x000000c200c27308 */ /* 0x000ee20000000800 */
[C---:B----4-:R-:W-:Y:S01]  /*d880*/  FADD.FTZ R171, R195.reuse, R178 ;  /* 0x000000b2c3ab7221 */ /* 0x050fe20000010000 */
[----:B------:R-:W-:-:S06]  /*d890*/  F2FP.F16.F32.PACK_AB R173, R195, R173 ;  /* 0x000000adc3ad723e */ /* 0x000fcc00000000ff */
[----:B------:R-:W4:Y:S01]  /*d8a0*/  MUFU.EX2 R197, R197 ;  /* 0x000000c500c57308 */ /* 0x000f220000000800 */
[----:B0-----:R-:W-:-:S04]  /*d8b0*/  FADD.FTZ R3, R196, R3 ;  /* 0x00000003c4037221 */ /* 0x001fc80000010000 */
[C---:B------:R-:W-:Y:S01]  /*d8c0*/  FADD.FTZ R3, R174.reuse, R3 ;  /* 0x00000003ae037221 */ /* 0x040fe20000010000 */
[----:B------:R-:W-:Y:S01]  /*d8d0*/  F2FP.F16.F32.PACK_AB R174, R174, R196 ;  /* 0x000000c4aeae723e */ /* 0x000fe200000000ff */
[----:B---3--:R-:W-:Y:S01]  /*d8e0*/  FADD.FTZ R178, R194, R171 ;  /* 0x000000abc2b27221 */ /* 0x008fe20000010000 */
[----:B------:R-:W-:-:S03]  /*d8f0*/  F2FP.F16.F32.PACK_AB R171, R190, R0 ;  /* 0x00000000beab723e */ /* 0x000fc600000000ff */
[C---:B----4-:R-:W-:Y:S01]  /*d900*/  FADD.FTZ R0, R197.reuse, R178 ;  /* 0x000000b2c5007221 */ /* 0x050fe20000010000 */
[----:B------:R-:W-:Y:S01]  /*d910*/  F2FP.F16.F32.PACK_AB R175, R197, R194 ;  /* 0x000000c2c5af723e */ /* 0x000fe200000000ff */
[----:B--2---:R-:W-:Y:S06]  /*d920*/  @!P0 BRA `(.L_x_14199) ;  /* 0x0000000000048947 */ /* 0x004fec0003800000 */
[----:B------:R-:W-:Y:S01]  /*d930*/  BPT.TRAP 0x1 ;  /* 0x000000040000795c */ /* 0x000fe20000300000 */
.L_x_14199:
[----:B------:R0:W2:Y:S01]  /*d940*/  SYNCS.PHASECHK.TRANS64.TRYWAIT P2, [R211+URZ+0x22850], R212 ;  /* 0x022850d4d30075a7 */ /* 0x0000a2000804017f */
[----:B------:R-:W-:Y:S05]  /*d950*/  @!P0 BRA `(.L_x_14200) ;  /* 0x0000000000048947 */ /* 0x000fea0003800000 */
[----:B------:R-:W-:Y:S01]  /*d960*/  BPT.TRAP 0x1 ;  /* 0x000000040000795c */ /* 0x000fe20000300000 */
.L_x_14200:
[----:B------:R-:W-:Y:S04]  /*d970*/  BSSY B0, `(.L_x_14201) ;  /* 0x0000004000007945 */ /* 0x000fe80003800000 */
[----:B--2---:R-:W-:Y:S05]  /*d980*/  @P2 BRA `(.L_x_14202) ;  /* 0x0000000000082947 */ /* 0x004fea0003800000 */
[----:B------:R-:W2:Y:S02]  /*d990*/  SYNCS.PHASECHK.TRANS64.TRYWAIT P2, [R211+URZ+0x22850], R212 ;  /* 0x022850d4d30075a7 */ /* 0x000ea4000804017f */
[----:B--2---:R-:W-:Y:S05]  /*d9a0*/  @!P2 BRA `(.L_x_14203) ;  /* 0x000000e80044a947 */ /* 0x004fea0003800000 */
.L_x_14202:
[----:B------:R-:W-:Y:S05]  /*d9b0*/  BSYNC B0 ;  /* 0x0000000000007941 */ /* 0x000fea0003800000 */
.L_x_14201:
[----:B------:R-:W3:Y:S01]  /*d9c0*/  S2R R180, SR_TID.X ;  /* 0x0000000000b47919 */ /* 0x000ee20000002100 */
[----:B------:R-:W-:Y:S01]  /*d9d0*/  IMAD.MOV.U32 R179, RZ, RZ, 0x40000040 ;  /* 0x40000040ffb37424 */ /* 0x000fe200078e00ff */
[----:B------:R-:W-:Y:S05]  /*d9e0*/  WARPSYNC.ALL ;  /* 0x0000000000007948 */ /* 0x000fea0003800000 */
[----:B------:R-:W-:Y:S01]  /*d9f0*/  R2UR UR7, R179 ;  /* 0x00000000b30772ca */ /* 0x000fe200000e0000 */
[----:B------:R-:W-:Y:S01]  /*da00*/  IMAD R178, R19, 0xc00, R12 ;  /* 0x00000c0013b27824 */ /* 0x000fe200078e020c */
[----:B------:R-:W-:Y:S01]  /*da10*/  ISETP.GT.AND P2, PT, R21, R20, PT ;  /* 0x000000141500720c */ /* 0x000fe20003f44270 */
[----:B012---:R-:W-:Y:S01]  /*da20*/  @!P1 VIADD R211, R211, 0x22860 ;  /* 0x00022860d3d39836 */ /* 0x007fe20000000000 */
[----:B------:R-:W-:Y:S01]  /*da30*/  MOV R219, R176 ;  /* 0x000000b000db7202 */ /* 0x000fe20000000f00 */
[----:B------:R-:W-:Y:S01]  /*da40*/  VIADD R21, R21, 0xffffffff ;  /* 0xffffffff15157836 */ /* 0x000fe20000000000 */
[----:B------:R-:W-:Y:S01]  /*da50*/  R2UR UR6, R178 ;  /* 0x00000000b20672ca */ /* 0x000fe200000e0000 */
[----:B------:R-:W-:Y:S01]  /*da60*/  IMAD.MOV.U32 R220, RZ, RZ, R14 ;  /* 0x000000ffffdc7224 */ /* 0x000fe200078e000e */
[----:B------:R-:W-:-:S02]  /*da70*/  @!P1 PRMT R211, RZ, 0x654, R211 ;  /* 0x00000654ffd39816 */ /* 0x000fc400000000d3 */
        /* <DEDUP_REMOVED lines=12> */
[----:B------:R-:W-:Y:S02]  /*db40*/  R2UR UR7, R153 ;  /* 0x00000000990772ca */ /* 0x000fe400000e0000 */
[----:B------:R-:W-:-:S14]  /*db50*/  MOV R153, 0x40000040 ;  /* 0x4000004000997802 */ /* 0x000fdc0000000f00 */
        /* <DEDUP_REMOVED lines=33> */
.L_x_14194:
[----:B------:R-:W-:-:S13]  /*dd70*/  ISETP.GE.AND P2, PT, R21, RZ, PT ;  /* 0x000000ff1500720c */ /* 0x000fda0003f46270 */
[----:B------:R-:W-:Y:S05]  /*dd80*/  @!P2 BRA `(.L_x_14205) ;  /* 0x000000240030a947 */ /* 0x000fea0003800000 */
[----:B------:R-:W-:Y:S02]  /*dd90*/  IMAD.MOV.U32 R209, RZ, RZ, R176 ;  /* 0x000000ffffd17224 */ /* 0x000fe400078e00b0 */
[----:B0-----:R-:W-:-:S07]  /*dda0*/  IMAD.MOV.U32 R211, RZ, RZ, R14 ;  /* 0x000000ffffd37224 */ /* 0x001fce00078e000e */
.L_x_14215:
[----:B------:R-:W-:Y:S01]  /*ddb0*/  VIADD R19, R19, 0x1 ;  /* 0x0000000113137836 */ /* 0x000fe20000000000 */
[----:B------:R-:W-:Y:S05]  /*ddc0*/  YIELD ;  /* 0x0000000000007946 */ /* 0x000fea0003800000 */
[----:B------:R-:W-:-:S04]  /*ddd0*/  ISETP.NE.AND P2, PT, R19, 0x2, PT ;  /* 0x000000021300780c */ /* 0x000fc80003f45270 */
[----:B------:R-:W-:Y:S02]  /*dde0*/  SEL R14, RZ, 0x1, P2 ;  /* 0x00000001ff0e7807 */ /* 0x000fe40001000000 */
[----:B------:R-:W-:Y:S02]  /*ddf0*/  SEL R19, R19, RZ, P2 ;  /* 0x000000ff13137207 */ /* 0x000fe40001000000 */
[----:B------:R-:W-:Y:S01]  /*de00*/  LOP3.LUT R23, R23, R14, RZ, 0x3c, !PT ;  /* 0x0000000e17177212 */ /* 0x000fe200078e3cff */
[----:B-1----:R-:W-:Y:S06]  /*de10*/  @!P0 BRA `(.L_x_14206) ;  /* 0x0000000000048947 */ /* 0x002fec0003800000 */
[----:B------:R-:W-:Y:S01]  /*de20*/  BPT.TRAP 0x1 ;  /* 0x000000040000795c */ /* 0x000fe20000300000 */
.L_x_14206:
[----:B------:R-:W-:Y:S01]  /*de30*/  IMAD R20, R19, 0x8, R18 ;  /* 0x0000000813147824 */ /* 0x000fe200078e0212 */
[----:B------:R-:W-:-:S04]  /*de40*/  SHF.L.U32 R207, R23, 0x1f, RZ ;  /* 0x0000001f17cf7819 */ /* 0x000fc800000006ff */
[----:B------:R0:W1:Y:S01]  /*de50*/  SYNCS.PHASECHK.TRANS64.TRYWAIT P2, [R20+URZ+0x22830], R207 ;  /* 0x022830cf140075a7 */ /* 0x000062000804017f */
[----:B------:R-:W-:Y:S05]  /*de60*/  @!P0 BRA `(.L_x_14207) ;  /* 0x0000000000048947 */ /* 0x000fea0003800000 */
[----:B------:R-:W-:Y:S01]  /*de70*/  BPT.TRAP 0x1 ;  /* 0x000000040000795c */ /* 0x000fe20000300000 */
.L_x_14207:
[----:B------:R-:W-:Y:S02]  /*de80*/  IMAD R154, R19, 0x300, R13 ;  /* 0x00000300139a7824 */ /* 0x000fe400078e020d */
[----:B------:R-:W-:Y:S01]  /*de90*/  IMAD.MOV.U32 R155, RZ, RZ, 0x40000040 ;  /* 0x40000040ff9b7424 */ /* 0x000fe200078e00ff */
[----:B-1----:R-:W-:Y:S06]  /*dea0*/  @P2 BRA `(.L_x_14208) ;  /* 0x0000000000082947 */ /* 0x002fec0003800000 */
[----:B------:R-:W1:Y:S02]  /*deb0*/  SYNCS.PHASECHK.TRANS64.TRYWAIT P2, [R20+URZ+0x22830], R207 ;  /* 0x022830cf140075a7 */ /* 0x000e64000804017f */
[----:B-1----:R-:W-:Y:S05]  /*dec0*/  @!P2 BRA `(.L_x_14209) ;  /* 0x000000e40010a947 */ /* 0x002fea0003800000 */
.L_x_14208:
[----:B------:R-:W-:Y:S05]  /*ded0*/  WARPSYNC.ALL ;  /* 0x0000000000007948 */ /* 0x000fea0003800000 */
        /* <DEDUP_REMOVED lines=8> */
[----:B------:R-:W-:Y:S01]  /*df60*/  IADD3 R154, R154, 0x6, RZ ;  /* 0x000000069a9a7810 */ /* 0x000fe20007ffe0ff */
[----:B------:R-:W-:Y:S01]  /*df70*/  IMAD.MOV.U32 R15, RZ, RZ, 0x40000040 ;  /* 0x40000040ff0f7424 */ /* 0x000fe200078e00ff */
[----:B------:R-:W-:Y:S01]  /*df80*/  R2UR UR10, R152 ;  /* 0x00000000980a72ca */ /* 0x000fe200000e0000 */
[----:B------:R-:W2:Y:S01]  /*df90*/  S2R R221, SR_TID.X ;  /* 0x0000000000dd7919 */ /* 0x000ea20000002100 */
        /* <DEDUP_REMOVED lines=11> */
[----:B------:R-:W-:Y:S02]  /*e050*/  R2UR UR16, R6 ;  /* 0x00000000061072ca */ /* 0x000fe400000e0000 */
[----:B------:R-:W-:Y:S02]  /*e060*/  R2UR UR17, R7 ;  /* 0x00000000071172ca */ /* 0x000fe400000e0000 */
[----:B--2---:R-:W-:Y:S01]  /*e070*/  SHF.R.U32.HI R221, RZ, 0x7, R221 ;  /* 0x00000007ffdd7819 */ /* 0x004fe200000116dd */
        /* <DEDUP_REMOVED lines=49> */
[----:B----4-:R-:W-:Y:S01]  /*e390*/  FMNMX.FTZ R14, R156, R14, !PT ;  /* 0x0000000e9c0e7209 */ /* 0x010fe20007810000 */
        /* <DEDUP_REMOVED lines=10> */
[----:B------:R-:W-:-:S04]  /*e440*/  FMUL.FTZ R199, R199, UR44 ;  /* 0x0000002cc7c77c20 */ /* 0x000fc80008410000 */
        /* <DEDUP_REMOVED lines=48> */
[----:B------:R-:W-:Y:S01]  /*e750*/  MUFU.TANH R167, R167 ;  /* 0x000000a700a77308 */ /* 0x000fe20000002400 */
[----:B--2---:R-:W-:Y:S01]  /*e760*/  FMNMX.FTZ R14, R14, R15, !PT ;  /* 0x0000000f0e0e7209 */ /* 0x004fe20007810000 */
[----:B------:R-:W-:-:S04]  /*e770*/  IMAD.U32 R15, RZ, RZ, UR42 ;  /* 0x0000002aff0f7e24 */ /* 0x000fc8000f8e00ff */
        /* <DEDUP_REMOVED lines=29> */
[----:B------:R4:W-:Y:S01]  /*e950*/  MUFU.EX2 R219, R157 ;  /* 0x0000009d00db7308 */ /* 0x0009e20000000800 */
[-C--:B--2---:R-:W-:Y:S01]  /*e960*/  FMUL.FTZ R24, R24, R211.reuse ;  /* 0x000000d318187220 */ /* 0x084fe20000410000 */
[-C--:B------:R-:W-:Y:S01]  /*e970*/  FMUL.FTZ R25, R25, R211.reuse ;  /* 0x000000d319197220 */ /* 0x080fe20000410000 */
[-C--:B------:R-:W-:Y:S01]  /*e980*/  FMUL.FTZ R28, R28, R211.reuse ;  /* 0x000000d31c1c7220 */ /* 0x080fe20000410000 */
[-C--:B------:R-:W-:Y:S01]  /*e990*/  FMUL.FTZ R29, R29, R211.reuse ;  /* 0x000000d31d1d7220 */ /* 0x080fe20000410000 */
[-C--:B------:R-:W-:Y:S01]  /*e9a0*/  FMUL.FTZ R32, R32, R211.reuse ;  /* 0x000000d320207220 */ /* 0x080fe20000410000 */
[-C--:B------:R-:W-:Y:S01]  /*e9b0*/  FMUL.FTZ R33, R33, R211.reuse ;  /* 0x000000d321217220 */ /* 0x080fe20000410000 */
[----:B------:R-:W-:Y:S01]  /*e9c0*/  FMUL.FTZ R36, R36, R211 ;  /* 0x000000d324247220 */ /* 0x000fe20000410000 */
[----:B------:R-:W2:Y:S01]  /*e9d0*/  MUFU.EX2 R154, R153 ;  /* 0x00000099009a7308 */ /* 0x000ea20000000800 */
[----:B----4-:R-:W-:Y:S01]  /*e9e0*/  FMUL.FTZ R157, R178, UR44 ;  /* 0x0000002cb29d7c20 */ /* 0x010fe20008410000 */
        /* <DEDUP_REMOVED lines=64> */
[C---:B--2---:R-:W-:Y:S01]  /*edf0*/  FADD.FTZ R211, R154.reuse, R211 ;  /* 0x000000d39ad37221 */ /* 0x044fe20000010000 */
[----:B------:R-:W-:Y:S01]  /*ee00*/  F2FP.F16.F32.PACK_AB R152, R154, R152 ;  /* 0x000000989a98723e */ /* 0x000fe200000000ff */
[----:B------:R-:W-:Y:S01]  /*ee10*/  FMUL.FTZ R153, R171, UR44 ;  /* 0x0000002cab997c20 */ /* 0x000fe20008410000 */
[----:B------:R-:W-:Y:S01]  /*ee20*/  FMNMX.FTZ R179, R159, R179, !PT ;  /* 0x000000b39fb37209 */ /* 0x000fe20007810000 */
[----:B------:R2:W3:Y:S08]  /*ee30*/  MUFU.EX2 R154, R156 ;  /* 0x0000009c009a7308 */ /* 0x0004f00000000800 */
[----:B------:R-:W4:Y:S01]  /*ee40*/  MUFU.TANH R3, R3 ;  /* 0x0000000300037308 */ /* 0x000f220000002400 */
[----:B--2---:R-:W-:Y:S01]  /*ee50*/  FMUL.FTZ R156, R175, UR44 ;  /* 0x0000002caf9c7c20 */ /* 0x004fe20008410000 */
[----:B------:R-:W-:Y:S01]  /*ee60*/  FMUL.FTZ R175, R182, UR44 ;  /* 0x0000002cb6af7c20 */ /* 0x000fe20008410000 */
[----:B------:R-:W-:-:S04]  /*ee70*/  FMNMX.FTZ R182, R162, R179, !PT ;  /* 0x000000b3a2b67209 */ /* 0x000fc80007810000 */
[----:B------:R-:W-:Y:S01]  /*ee80*/  FMNMX.FTZ R182, R163, R182, !PT ;  /* 0x000000b6a3b67209 */ /* 0x000fe20007810000 */
[----:B------:R-:W2:Y:S01]  /*ee90*/  MUFU.TANH R153, R153 ;  /* 0x0000009900997308 */ /* 0x000ea20000002400 */
[----:B---3--:R-:W-:Y:S01]  /*eea0*/  FADD.FTZ R171, R154, R211 ;  /* 0x000000d39aab7221 */ /* 0x008fe20000010000 */
[----:B------:R-:W-:-:S03]  /*eeb0*/  F2FP.F16.F32.PACK_AB R154, R219, R154 ;  /* 0x0000009adb9a723e */ /* 0x000fc600000000ff */
[----:B------:R-:W-:-:S03]  /*eec0*/  FADD.FTZ R171, R219, R171 ;  /* 0x000000abdbab7221 */ /* 0x000fc60000010000 */
[----:B------:R-:W3:Y:S08]  /*eed0*/  MUFU.TANH R170, R170 ;  /* 0x000000aa00aa7308 */ /* 0x000ef00000002400 */
[----:B------:R5:W-:Y:S08]  /*eee0*/  MUFU.TANH R178, R183 ;  /* 0x000000b700b27308 */ /* 0x000bf00000002400 */
[----:B------:R-:W0:Y:S01]  /*eef0*/  MUFU.TANH R156, R156 ;  /* 0x0000009c009c7308 */ /* 0x000e220000002400 */
[----:B-----5:R-:W-:-:S04]  /*ef00*/  FMNMX.FTZ R183, R166, R182, !PT ;  /* 0x000000b6a6b77209 */ /* 0x020fc80007810000 */
[----:B------:R-:W-:-:S03]  /*ef10*/  FMNMX.FTZ R183, R167, R183, !PT ;  /* 0x000000b7a7b77209 */ /* 0x000fc60007810000 */
[----:B------:R-:W5:Y:S08]  /*ef20*/  MUFU.TANH R157, R157 ;  /* 0x0000009d009d7308 */ /* 0x000f700000002400 */
[----:B------:R4:W-:Y:S08]  /*ef30*/  MUFU.TANH R179, R186 ;  /* 0x000000ba00b37308 */ /* 0x0009f00000002400 */
[----:B------:R-:W1:Y:S01]  /*ef40*/  MUFU.TANH R174, R174 ;  /* 0x000000ae00ae7308 */ /* 0x000e620000002400 */
[----:B----4-:R-:W-:-:S04]  /*ef50*/  FMNMX.FTZ R186, R3, R183, !PT ;  /* 0x000000b703ba7209 */ /* 0x010fc80007810000 */
[----:B--2---:R-:W-:-:S03]  /*ef60*/  FMNMX.FTZ R186, R153, R186, !PT ;  /* 0x000000ba99ba7209 */ /* 0x004fc60007810000 */
[----:B------:R-:W2:Y:S08]  /*ef70*/  MUFU.TANH R175, R175 ;  /* 0x000000af00af7308 */ /* 0x000eb00000002400 */
[----:B------:R3:W4:Y:S08]  /*ef80*/  MUFU.TANH R182, R187 ;  /* 0x000000bb00b67308 */ /* 0x0007300000002400 */
[----:B------:R5:W4:Y:S01]  /*ef90*/  MUFU.TANH R183, R190 ;  /* 0x000000be00b77308 */ /* 0x000b220000002400 */
[----:B---3--:R-:W-:-:S04]  /*efa0*/  FMNMX.FTZ R187, R170, R186, !PT ;  /* 0x000000baaabb7209 */ /* 0x008fc80007810000 */
[----:B0-----:R-:W-:-:S03]  /*efb0*/  FMNMX.FTZ R187, R156, R187, !PT ;  /* 0x000000bb9cbb7209 */ /* 0x001fc60007810000 */
[----:B------:R2:W0:Y:S01]  /*efc0*/  MUFU.TANH R186, R191 ;  /* 0x000000bf00ba7308 */ /* 0x0004220000002400 */
[----:B-----5:R-:W-:-:S04]  /*efd0*/  FMNMX.FTZ R190, R157, R187, !PT ;  /* 0x000000bb9dbe7209 */ /* 0x020fc80007810000 */
[----:B-1----:R-:W-:-:S03]  /*efe0*/  FMNMX.FTZ R190, R174, R190, !PT ;  /* 0x000000beaebe7209 */ /* 0x002fc60007810000 */
[----:B------:R1:W3:Y:S01]  /*eff0*/  MUFU.TANH R187, R194 ;  /* 0x000000c200bb7308 */ /* 0x0002e20000002400 */
[----:B--2---:R-:W-:-:S04]  /*f000*/  FMNMX.FTZ R191, R175, R190, !PT ;  /* 0x000000beafbf7209 */ /* 0x004fc80007810000 */
[----:B------:R-:W-:-:S03]  /*f010*/  FMNMX.FTZ R191, R178, R191, !PT ;  /* 0x000000bfb2bf7209 */ /* 0x000fc60007810000 */
[----:B------:R2:W5:Y:S01]  /*f020*/  MUFU.TANH R190, R195 ;  /* 0x000000c300be7308 */ /* 0x0005620000002400 */
[----:B-1----:R-:W-:-:S04]  /*f030*/  FMNMX.FTZ R194, R179, R191, !PT ;  /* 0x000000bfb3c27209 */ /* 0x002fc80007810000 */
[----:B----4-:R-:W-:-:S03]  /*f040*/  FMNMX.FTZ R194, R182, R194, !PT ;  /* 0x000000c2b6c27209 */ /* 0x010fc60007810000 */
[----:B------:R-:W1:Y:S01]  /*f050*/  MUFU.TANH R191, R198 ;  /* 0x000000c600bf7308 */ /* 0x000e620000002400 */
[----:B--2---:R-:W-:-:S04]  /*f060*/  FMNMX.FTZ R195, R183, R194, !PT ;  /* 0x000000c2b7c37209 */ /* 0x004fc80007810000 */
[----:B0-----:R-:W-:-:S03]  /*f070*/  FMNMX.FTZ R195, R186, R195, !PT ;  /* 0x000000c3bac37209 */ /* 0x001fc60007810000 */
[----:B------:R-:W0:Y:S01]  /*f080*/  MUFU.TANH R194, R199 ;  /* 0x000000c700c27308 */ /* 0x000e220000002400 */
[----:B---3--:R-:W-:-:S04]  /*f090*/  FMNMX.FTZ R195, R187, R195, !PT ;  /* 0x000000c3bbc37209 */ /* 0x008fc80007810000 */
[----:B-----5:R-:W-:-:S03]  /*f0a0*/  FMNMX.FTZ R195, R190, R195, !PT ;  /* 0x000000c3bec37209 */ /* 0x020fc60007810000 */
[----:B------:R-:W-:Y:S01]  /*f0b0*/  MUFU.EX2 R160, R160 ;  /* 0x000000a000a07308 */ /* 0x000fe20000000800 */
[----:B-1----:R-:W-:-:S07]  /*f0c0*/  FMNMX.FTZ R195, R191, R195, !PT ;  /* 0x000000c3bfc37209 */ /* 0x002fce0007810000 */
[----:B------:R1:W-:Y:S01]  /*f0d0*/  MUFU.EX2 R199, R176 ;  /* 0x000000b000c77308 */ /* 0x0003e20000000800 */
[----:B0-----:R-:W-:-:S05]  /*f0e0*/  FMNMX.FTZ R195, R194, R195, !PT ;  /* 0x000000c3c2c37209 */ /* 0x001fca0007810000 */
[----:B------:R-:W0:Y:S02]  /*f0f0*/  SHFL.BFLY PT, R198, R195, 0x2, 0x1f ;  /* 0x0c401f00c3c67f89 */ /* 0x000e2400000e0000 */
[----:B------:R-:W2:Y:S08]  /*f100*/  MUFU.EX2 R161, R161 ;  /* 0x000000a100a17308 */ /* 0x000eb00000000800 */
[----:B------:R-:W-:Y:S08]  /*f110*/  MUFU.EX2 R164, R164 ;  /* 0x000000a400a47308 */ /* 0x000ff00000000800 */
[----:B------:R3:W-:Y:S01]  /*f120*/  MUFU.EX2 R211, R177 ;  /* 0x000000b100d37308 */ /* 0x0007e20000000800 */
[----:B0-----:R-:W-:-:S07]  /*f130*/  FMNMX.FTZ R195, R195, R198, !PT ;  /* 0x000000c6c3c37209 */ /* 0x001fce0007810000 */
[----:B------:R-:W-:Y:S01]  /*f140*/  MUFU.EX2 R165, R165 ;  /* 0x000000a500a57308 */ /* 0x000fe20000000800 */
[----:B------:R-:W1:Y:S07]  /*f150*/  SHFL.BFLY PT, R198, R195, 0x1, 0x1f ;  /* 0x0c201f00c3c67f89 */ /* 0x000e6e00000e0000 */
[----:B------:R-:W-:Y:S08]  /*f160*/  MUFU.EX2 R168, R168 ;  /* 0x000000a800a87308 */ /* 0x000ff00000000800 */
[----:B------:R-:W0:Y:S08]  /*f170*/  MUFU.EX2 R169, R169 ;  /* 0x000000a900a97308 */ /* 0x000e300000000800 */
[----:B------:R-:W-:Y:S01]  /*f180*/  MUFU.EX2 R172, R172 ;  /* 0x000000ac00ac7308 */ /* 0x000fe20000000800 */
[----:B-1----:R-:W-:-:S05]  /*f190*/  FMNMX.FTZ R176, R195, R198, !PT ;  /* 0x000000c6c3b07209 */ /* 0x002fca0007810000 */
[CC--:B------:R-:W-:Y:S01]  /*f1a0*/  FMUL.FTZ R198, R176.reuse, R15.reuse ;  /* 0x0000000fb0c67220 */ /* 0x0c0fe20000410000 */
[----:B---3--:R-:W-:Y:S01]  /*f1b0*/  FADD.FTZ R177, -R176, R209 ;  /* 0x000000d1b0b17221 */ /* 0x008fe20000010100 */
[----:B------:R-:W-:Y:S02]  /*f1c0*/  MUFU.EX2 R173, R173 ;  /* 0x000000ad00ad7308 */ /* 0x000fe40000000800 */
[-CC-:B------:R-:W-:Y:S01]  /*f1d0*/  FFMA.FTZ R196, R196, R15.reuse, -R198.reuse ;  /* 0x0000000fc4c47223 */ /* 0x180fe200000108c6 */
[-CC-:B------:R-:W-:Y:S01]  /*f1e0*/  FFMA.FTZ R158, R158, R15.reuse, -R198.reuse ;  /* 0x0000000f9e9e7223 */ /* 0x180fe200000108c6 */
[-C--:B------:R-:W-:Y:S01]  /*f1f0*/  FMUL.FTZ R177, R177, R15.reuse ;  /* 0x0000000fb1b17220 */ /* 0x080fe20000410000 */
        /* <DEDUP_REMOVED lines=22> */
[----:B------:R1:W3:Y:S01]  /*f360*/  MUFU.EX2 R153, R177 ;  /* 0x000000b100997308 */ /* 0x0002e20000000800 */
[----:B--2---:R-:W-:-:S07]  /*f370*/  F2FP.F16.F32.PACK_AB R156, R161, R160 ;  /* 0x000000a0a19c723e */ /* 0x004fce00000000ff */
[----:B------:R2:W-:Y:S01]  /*f380*/  MUFU.EX2 R198, R158 ;  /* 0x0000009e00c67308 */ /* 0x0005e20000000800 */
[----:B-1----:R-:W-:-:S07]  /*f390*/  IADD3 R177, -R221, 0xb, RZ ;  /* 0x0000000bddb17810 */ /* 0x002fce0007ffe1ff */
[----:B------:R-:W1:Y:S01]  /*f3a0*/  MUFU.EX2 R196, R196 ;  /* 0x000000c400c47308 */ /* 0x000e620000000800 */
[----:B--2---:R-:W-:Y:S01]  /*f3b0*/  FADD.FTZ R158, R160, R171 ;  /* 0x000000aba09e7221 */ /* 0x004fe20000010000 */
[----:B0-----:R-:W-:Y:S01]  /*f3c0*/  F2FP.F16.F32.PACK_AB R160, R169, R168 ;  /* 0x000000a8a9a0723e */ /* 0x001fe200000000ff */
[-C--:B---3--:R-:W-:Y:S01]  /*f3d0*/  FMUL.FTZ R26, R26, R153.reuse ;  /* 0x000000991a1a7220 */ /* 0x088fe20000410000 */
        /* <DEDUP_REMOVED lines=13> */
[----:B-1----:R-:W-:Y:S01]  /*f4b0*/  FFMA.FTZ R0, R153, R0, R196 ;  /* 0x0000000099007223 */ /* 0x002fe200000100c4 */
[-C--:B------:R-:W-:Y:S01]  /*f4c0*/  FMUL.FTZ R43, R43, R153.reuse ;  /* 0x000000992b2b7220 */ /* 0x080fe20000410000 */
[-C--:B------:R-:W-:Y:S01]  /*f4d0*/  FMUL.FTZ R46, R46, R153.reuse ;  /* 0x000000992e2e7220 */ /* 0x080fe20000410000 */
[-C--:B------:R-:W-:Y:S01]  /*f4e0*/  FMUL.FTZ R47, R47, R153.reuse ;  /* 0x000000992f2f7220 */ /* 0x080fe20000410000 */
[-C--:B------:R-:W-:Y:S01]  /*f4f0*/  FMUL.FTZ R50, R50, R153.reuse ;  /* 0x0000009932327220 */ /* 0x080fe20000410000 */
[-C--:B------:R-:W-:Y:S01]  /*f500*/  FMUL.FTZ R51, R51, R153.reuse ;  /* 0x0000009933337220 */ /* 0x080fe20000410000 */
[----:B------:R-:W-:Y:S01]  /*f510*/  FMUL.FTZ R54, R54, R153 ;  /* 0x0000009936367220 */ /* 0x000fe20000410000 */
[----:B------:R-:W1:Y:S01]  /*f520*/  MUFU.EX2 R159, R159 ;  /* 0x0000009f009f7308 */ /* 0x000e620000000800 */
[----:B--2---:R-:W-:-:S02]  /*f530*/  @!P1 VIADD R3, R20, 0x22840 ;  /* 0x0002284014039836 */ /* 0x004fc40000000000 */
[-C--:B------:R-:W-:Y:S01]  /*f540*/  FMUL.FTZ R55, R55, R153.reuse ;  /* 0x0000009937377220 */ /* 0x080fe20000410000 */
[-C--:B------:R-:W-:Y:S01]  /*f550*/  FMUL.FTZ R58, R58, R153.reuse ;  /* 0x000000993a3a7220 */ /* 0x080fe20000410000 */
[-C--:B------:R-:W-:Y:S01]  /*f560*/  FMUL.FTZ R59, R59, R153.reuse ;  /* 0x000000993b3b7220 */ /* 0x080fe20000410000 */
[-C--:B------:R-:W-:Y:S01]  /*f570*/  FMUL.FTZ R62, R62, R153.reuse ;  /* 0x000000993e3e7220 */ /* 0x080fe20000410000 */
[----:B------:R-:W-:Y:S01]  /*f580*/  @!P1 PRMT R3, RZ, 0x654, R3 ;  /* 0x00000654ff039816 */ /* 0x000fe20000000003 */
[----:B------:R2:W-:Y:S06]  /*f590*/  BAR.ARV R177, 0x100 ;  /* 0x000400b10000751d */ /* 0x0005ec0000002000 */
[----:B------:R3:W-:Y:S01]  /*f5a0*/  @!P1 SYNCS.ARRIVE.TRANS64.RED.A1T0 RZ, [R3+URZ], RZ ;  /* 0x000000ff03ff99a7 */ /* 0x0007e2000810043f */
[----:B------:R-:W4:Y:S01]  /*f5b0*/  MUFU.EX2 R219, R162 ;  /* 0x000000a200db7308 */ /* 0x000f220000000800 */
[-C--:B------:R-:W-:Y:S01]  /*f5c0*/  FMUL.FTZ R63, R63, R153.reuse ;  /* 0x000000993f3f7220 */ /* 0x080fe20000410000 */
[-C--:B------:R-:W-:Y:S01]  /*f5d0*/  FMUL.FTZ R66, R66, R153.reuse ;  /* 0x0000009942427220 */ /* 0x080fe20000410000 */
[-C--:B------:R-:W-:Y:S01]  /*f5e0*/  FMUL.FTZ R67, R67, R153.reuse ;  /* 0x0000009943437220 */ /* 0x080fe20000410000 */
[-C--:B------:R-:W-:Y:S01]  /*f5f0*/  FMUL.FTZ R70, R70, R153.reuse ;  /* 0x0000009946467220 */ /* 0x080fe20000410000 */
[-C--:B------:R-:W-:Y:S01]  /*f600*/  FMUL.FTZ R71, R71, R153.reuse ;  /* 0x0000009947477220 */ /* 0x080fe20000410000 */
[-C--:B------:R-:W-:Y:S01]  /*f610*/  FMUL.FTZ R74, R74, R153.reuse ;  /* 0x000000994a4a7220 */ /* 0x080fe20000410000 */
[----:B---3--:R-:W-:Y:S01]  /*f620*/  FADD.FTZ R3, R168, R158 ;  /* 0x0000009ea8037221 */ /* 0x008fe20000010000 */
[----:B------:R-:W3:Y:S01]  /*f630*/  MUFU.EX2 R163, R163 ;  /* 0x000000a300a37308 */ /* 0x000ee20000000800 */
[----:B------:R-:W-:Y:S01]  /*f640*/  F2FP.F16.F32.PACK_AB R158, R165, R164 ;  /* 0x000000a4a59e723e */ /* 0x000fe200000000ff */
        /* <DEDUP_REMOVED lines=10> */
[-C--:B------:R-:W-:Y:S01]  /*f6f0*/  FMUL.FTZ R87, R87, R153.reuse ;  /* 0x0000009957577220 */ /* 0x080fe20000410000 */
[-C--:B------:R-:W-:Y:S01]  /*f700*/  FMUL.FTZ R90, R90, R153.reuse ;  /* 0x000000995a5a7220 */ /* 0x080fe20000410000 */
[-C--:B------:R-:W-:Y:S01]  /*f710*/  FMUL.FTZ R91, R91, R153.reuse ;  /* 0x000000995b5b7220 */ /* 0x080fe20000410000 */
[----:B------:R-:W-:Y:S01]  /*f720*/  FADD.FTZ R3, R199, R3 ;  /* 0x00000003c7037221 */ /* 0x000fe20000010000 */
[----:B------:R-:W5:Y:S01]  /*f730*/  MUFU.EX2 R220, R166 ;  /* 0x000000a600dc7308 */ /* 0x000f620000000800 */
[----:B0-----:R-:W-:Y:S01]  /*f740*/  FADD.FTZ R157, R155, R0 ;  /* 0x000000009b9d7221 */ /* 0x001fe20000010000 */
[-C--:B------:R-:W-:Y:S01]  /*f750*/  FMUL.FTZ R94, R94, R153.reuse ;  /* 0x000000995e5e7220 */ /* 0x080fe20000410000 */
[----:B------:R-:W-:Y:S01]  /*f760*/  FADD.FTZ R3, R211, R3 ;  /* 0x00000003d3037221 */ /* 0x000fe20000010000 */
        /* <DEDUP_REMOVED lines=9> */
[----:B----4-:R-:W-:Y:S01]  /*f800*/  FADD.FTZ R0, R219, R0 ;  /* 0x00000000db007221 */ /* 0x010fe20000010000 */
[-C--:B------:R-:W-:Y:S01]  /*f810*/  FMUL.FTZ R107, R107, R153.reuse ;  /* 0x000000996b6b7220 */ /* 0x080fe20000410000 */
[-C--:B------:R-:W-:Y:S01]  /*f820*/  FMUL.FTZ R110, R110, R153.reuse ;  /* 0x000000996e6e7220 */ /* 0x080fe20000410000 */
[----:B------:R-:W1:Y:S01]  /*f830*/  MUFU.EX2 R195, R195 ;  /* 0x000000c300c37308 */ /* 0x000e620000000800 */
[----:B---3--:R-:W-:Y:S01]  /*f840*/  FADD.FTZ R157, R163, R0 ;  /* 0x00000000a39d7221 */ /* 0x008fe20000010000 */
[-C--:B------:R-:W-:Y:S01]  /*f850*/  FMUL.FTZ R111, R111, R153.reuse ;  /* 0x000000996f6f7220 */ /* 0x080fe20000410000 */
[-C--:B------:R-:W-:Y:S01]  /*f860*/  FMUL.FTZ R114, R114, R153.reuse ;  /* 0x0000009972727220 */ /* 0x080fe20000410000 */
[-C--:B------:R-:W-:Y:S01]  /*f870*/  FMUL.FTZ R115, R115, R153.reuse ;  /* 0x0000009973737220 */ /* 0x080fe20000410000 */
[----:B-----5:R-:W-:Y:S01]  /*f880*/  FADD.FTZ R0, R220, R157 ;  /* 0x0000009ddc007221 */ /* 0x020fe20000010000 */
        /* <DEDUP_REMOVED lines=24> */
[----:B------:R-:W-:Y:S01]  /*fa10*/  FMUL.FTZ R151, R151, R153 ;  /* 0x0000009997977220 */ /* 0x000fe20000410000 */
[----:B------:R-:W-:Y:S01]  /*fa20*/  F2FP.F16.F32.PACK_AB R162, R173, R172 ;  /* 0x000000acada2723e */ /* 0x000fe200000000ff */
[----:B------:R-:W3:Y:S01]  /*fa30*/  MUFU.EX2 R180, R180 ;  /* 0x000000b400b47308 */ /* 0x000ee20000000800 */
[----:B0-----:R-:W-:Y:S01]  /*fa40*/  FADD.FTZ R0, R165, R0 ;  /* 0x00000000a5007221 */ /* 0x001fe20000010000 */
[----:B------:R-:W-:-:S02]  /*fa50*/  F2FP.F16.F32.PACK_AB R153, R155, R196 ;  /* 0x000000c49b99723e */ /* 0x000fc400000000ff */
[----:B------:R-:W-:Y:S01]  /*fa60*/  F2FP.F16.F32.PACK_AB R155, R159, R198 ;  /* 0x000000c69f9b723e */ /* 0x000fe200000000ff */
[----:B------:R-:W-:Y:S01]  /*fa70*/  FADD.FTZ R0, R169, R0 ;  /* 0x00000000a9007221 */ /* 0x000fe20000010000 */
[----:B------:R-:W-:Y:S02]  /*fa80*/  F2FP.F16.F32.PACK_AB R164, R211, R199 ;  /* 0x000000c7d3a4723e */ /* 0x000fe400000000ff */
[----:B------:R-:W0:Y:S01]  /*fa90*/  MUFU.EX2 R175, R175 ;  /* 0x000000af00af7308 */ /* 0x000e220000000800 */
[----:B-1----:R-:W-:Y:S01]  /*faa0*/  FADD.FTZ R0, R171, R0 ;  /* 0x00000000ab007221 */ /* 0x002fe20000010000 */
        /* <DEDUP_REMOVED lines=9> */
[----:B---3--:R-:W-:Y:S01]  /*fb40*/  FADD.FTZ R0, R178, R157 ;  /* 0x0000009db2007221 */ /* 0x008fe20000010000 */
        /* <DEDUP_REMOVED lines=9> */
[----:B0-----:R-:W-:Y:S01]  /*fbe0*/  FADD.FTZ R0, R182, R159 ;  /* 0x0000009fb6007221 */ /* 0x001fe20000010000 */
        /* <DEDUP_REMOVED lines=10> */
[----:B------:R-:W-:Y:S02]  /*fc90*/  F2FP.F16.F32.PACK_AB R163, R165, R209 ;  /* 0x000000d1a5a3723e */ /* 0x000fe400000000ff */
[----:B------:R-:W-:Y:S02]  /*fca0*/  F2FP.F16.F32.PACK_AB R165, R171, R169 ;  /* 0x000000a9aba5723e */ /* 0x000fe400000000ff */
[----:B------:R-:W-:Y:S02]  /*fcb0*/  F2FP.F16.F32.PACK_AB R169, R182, R179 ;  /* 0x000000b3b6a9723e */ /* 0x000fe400000000ff */
[----:B------:R-:W1:Y:S01]  /*fcc0*/  MUFU.EX2 R193, R193 ;  /* 0x000000c100c17308 */ /* 0x000e620000000800 */
[----:B---3--:R-:W-:Y:S01]  /*fcd0*/  FADD.FTZ R172, R192, R3 ;  /* 0x00000003c0ac7221 */ /* 0x008fe20000010000 */
        /* <DEDUP_REMOVED lines=8> */
[----:B------:R-:W-:Y:S02]  /*fd60*/  F2FP.F16.F32.PACK_AB R167, R178, R175 ;  /* 0x000000afb2a7723e */ /* 0x000fe400000000ff */
[----:B------:R-:W-:-:S04]  /*fd70*/  F2FP.F16.F32.PACK_AB R173, R190, R173 ;  /* 0x000000adbead723e */ /* 0x000fc800000000ff */
[----:B------:R-:W3:Y:S01]  /*fd80*/  MUFU.EX2 R197, R197 ;  /* 0x000000c500c57308 */ /* 0x000ee20000000800 */
[----:B0-----:R-:W-:-:S07]  /*fd90*/  FADD.FTZ R174, R212, R3 ;  /* 0x00000003d4ae7221 */ /* 0x001fce0000010000 */
[----:B------:R-:W0:Y:S01]  /*fda0*/  MUFU.EX2 R194, R194 ;  /* 0x000000c200c27308 */ /* 0x000e220000000800 */
[----:B-1----:R-:W-:Y:S01]  /*fdb0*/  FADD.FTZ R175, R191, R0 ;  /* 0x00000000bfaf7221 */ /* 0x002fe20000010000 */
[C---:B---3--:R-:W-:Y:S01]  /*fdc0*/  FADD.FTZ R3, R197.reuse, R174 ;  /* 0x000000aec5037221 */ /* 0x048fe20000010000 */
[----:B------:R-:W-:Y:S02]  /*fdd0*/  F2FP.F16.F32.PACK_AB R174, R197, R212 ;  /* 0x000000d4c5ae723e */ /* 0x000fe400000000ff */
[C---:B0-----:R-:W-:Y:S01]  /*fde0*/  FADD.FTZ R0, R194.reuse, R175 ;  /* 0x000000afc2007221 */ /* 0x041fe20000010000 */
[----:B------:R-:W-:Y:S01]  /*fdf0*/  F2FP.F16.F32.PACK_AB R175, R194, R191 ;  /* 0x000000bfc2af723e */ /* 0x000fe200000000ff */
[----:B--2---:R-:W-:Y:S06]  /*fe00*/  @!P0 BRA `(.L_x_14210) ;  /* 0x0000000000048947 */ /* 0x004fec0003800000 */
[----:B------:R-:W-:Y:S01]  /*fe10*/  BPT.TRAP 0x1 ;  /* 0x000000040000795c */ /* 0x000fe20000300000 */
.L_x_14210:
[----:B------:R0:W1:Y:S01]  /*fe20*/  SYNCS.PHASECHK.TRANS64.TRYWAIT P2, [R20+URZ+0x22850], R207 ;  /* 0x022850cf140075a7 */ /* 0x000062000804017f */
[----:B------:R-:W-:Y:S05]  /*fe30*/  @!P0 BRA `(.L_x_14211) ;  /* 0x0000000000048947 */ /* 0x000fea0003800000 */
[----:B------:R-:W-:Y:S01]  /*fe40*/  BPT.TRAP 0x1 ;  /* 0x000000040000795c */ /* 0x000fe20000300000 */
.L_x_14211:
[----:B------:R-:W-:Y:S04]  /*fe50*/  BSSY B0, `(.L_x_14212) ;  /* 0x0000004000007945 */ /* 0x000fe80003800000 */
[----:B-1----:R-:W-:Y:S05]  /*fe60*/  @P2 BRA `(.L_x_14213) ;  /* 0x0000000000082947 */ /* 0x002fea0003800000 */
[----:B------:R-:W1:Y:S02]  /*fe70*/  SYNCS.PHASECHK.TRANS64.TRYWAIT P2, [R20+URZ+0x22850], R207 ;  /* 0x022850cf140075a7 */ /* 0x000e64000804017f */
[----:B-1----:R-:W-:Y:S05]  /*fe80*/  @!P2 BRA `(.L_x_14214) ;  /* 0x000000c40034a947 */ /* 0x002fea0003800000 */
.L_x_14213:
[----:B------:R-:W-:Y:S05]  /*fe90*/  BSYNC B0 ;  /* 0x0000000000007941 */ /* 0x000fea0003800000 */
.L_x_14212:
[----:B------:R-:W2:Y:S01]  /*fea0*/  S2R R180, SR_TID.X ;  /* 0x0000000000b47919 */ /* 0x000ea20000002100 */
[----:B------:R-:W-:Y:S01]  /*feb0*/  IMAD.MOV.U32 R179, RZ, RZ, 0x40000040 ;  /* 0x40000040ffb37424 */ /* 0x000fe200078e00ff */
[----:B------:R-:W-:Y:S05]  /*fec0*/  WARPSYNC.ALL ;  /* 0x0000000000007948 */ /* 0x000fea0003800000 */
[----:B------:R-:W-:Y:S01]  /*fed0*/  R2UR UR7, R179 ;  /* 0x00000000b30772ca */ /* 0x000fe200000e0000 */
[----:B------:R-:W-:Y:S01]  /*fee0*/  IMAD R178, R19, 0xc00, R12 ;  /* 0x00000c0013b27824 */ /* 0x000fe200078e020c */
[C---:B------:R-:W-:Y:S01]  /*fef0*/  ISETP.GT.AND P2, PT, R21.reuse, RZ, PT ;  /* 0x000000ff1500720c */ /* 0x040fe20003f44270 */
[----:B------:R-:W-:Y:S01]  /*ff00*/  VIADD R21, R21, 0xffffffff ;  /* 0xffffffff15157836 */ /* 0x000fe20000000000 */
[----:B01----:R-:W-:Y:S01]  /*ff10*/  @!P1 IADD3 R20, R20, 0x22860, RZ ;  /* 0x0002286014149810 */ /* 0x003fe20007ffe0ff */
[----:B------:R-:W-:Y:S01]  /*ff20*/  IMAD.MOV.U32 R209, RZ, RZ, R176 ;  /* 0x000000ffffd17224 */ /* 0x000fe200078e00b0 */
[----:B------:R-:W-:Y:S01]  /*ff30*/  R2UR UR6, R178 ;  /* 0x00000000b20672ca */ /* 0x000fe200000e0000 */
[----:B------:R-:W-:Y:S01]  /*ff40*/  IMAD.MOV.U32 R211, RZ, RZ, R14 ;  /* 0x000000ffffd37224 */ /* 0x000fe200078e000e */
[----:B------:R-:W-:-:S02]  /*ff50*/  @!P1 PRMT R20, RZ, 0x654, R20 ;  /* 0x00000654ff149816 */ /* 0x000fc40000000014 */
        /* <DEDUP_REMOVED lines=8> */
[----:B------:R-:W-:Y:S01]  /*ffe0*/  MOV R153, 0x40000040 ;  /* 0x4000004000997802 */ /* 0x000fe20000000f00 */
[----:B------:R-:W-:-:S03]  /*fff0*/  WARPGROUP.ARRIVE ;  /* 0x00000000000079c5 */ /* 0x000fc60000000000 */
        /* <DEDUP_REMOVED lines=37> */
.L_x_14205:
[----:B------:R-:W-:Y:S05]  /*10250*/  WARPSYNC.ALL ;  /* 0x0000000000007948 */ /* 0x000fea0003800000 */
[----:B------:R-:W2:Y:S01]  /*10260*/  SHFL.BFLY PT, R4, R3, 0x2, 0x1f ;  /* 0x0c401f0003047f89 */ /* 0x000ea200000e0000 */
[----:B------:R-:W-:Y:S01]  /*10270*/  IMAD.MOV.U32 R6, RZ, RZ, RZ ;  /* 0x000000ffff067224 */ /* 0x000fe200078e00ff */
[----:B------:R3:W-:Y:S06]  /*10280*/  BAR.ARV R177, 0x100 ;  /* 0x000400b10000751d */ /* 0x0007ec0000002000 */
[----:B------:R-:W-:-:S02]  /*10290*/  VIADD R19, R19, 0x1 ;  /* 0x0000000113137836 */ /* 0x000fc40000000000 */
[----:B------:R-:W-:Y:S06]  /*102a0*/  BAR.ARV 0x8, 0x180 ;  /* 0x0206000000007b1d */ /* 0x000fec0000002000 */
[----:B------:R-:W-:Y:S01]  /*102b0*/  ISETP.NE.AND P0, PT, R19, 0x2, PT ;  /* 0x000000021300780c */ /* 0x000fe20003f05270 */
[----:B------:R-:W-:Y:S01]  /*102c0*/  IMAD.MOV.U32 R9, RZ, RZ, -0x800000 ;  /* 0xff800000ff097424 */ /* 0x000fe200078e00ff */
[----:B------:R-:W4:Y:S01]  /*102d0*/  SHFL.BFLY PT, R5, R0, 0x2, 0x1f ;  /* 0x0c401f0000057f89 */ /* 0x000f2200000e0000 */
[----:B------:R-:W-:Y:S02]  /*102e0*/  PLOP3.LUT P1, PT, PT, PT, PT, 0x8, 0x0 ;  /* 0x000000000000781c */ /* 0x000fe40003f2e170 */
[----:B------:R-:W-:Y:S01]  /*102f0*/  SEL R10, RZ, 0x1, P0 ;  /* 0x00000001ff0a7807 */ /* 0x000fe20000000000 */
[----:B--2---:R-:W-:Y:S01]  /*10300*/  FADD.FTZ R7, R4, R3 ;  /* 0x0000000304077221 */ /* 0x004fe20000010000 */
[----:B------:R-:W-:-:S02]  /*10310*/  IADD3 R231, R231, 0x1, RZ ;  /* 0x00000001e7e77810 */ /* 0x000fc40007ffe0ff */
[----:B------:R-:W-:Y:S02]  /*10320*/  LOP3.LUT R23, R23, R10, RZ, 0x3c, !PT ;  /* 0x0000000a17177212 */ /* 0x000fe400078e3cff */
[----:B------:R-:W2:Y:S01]  /*10330*/  SHFL.BFLY PT, R4, R7, 0x1, 0x1f ;  /* 0x0c201f0007047f89 */ /* 0x000ea200000e0000 */
[----:B------:R-:W-:Y:S01]  /*10340*/  SEL R19, R19, RZ, P0 ;  /* 0x000000ff13137207 */ /* 0x000fe20000000000 */
[----:B----4-:R-:W-:Y:S01]  /*10350*/  FADD.FTZ R8, R5, R0 ;  /* 0x0000000005087221 */ /* 0x010fe20000010000 */
[----:B------:R-:W-:-:S04]  /*10360*/  IMAD.MOV.U32 R0, RZ, RZ, RZ ;  /* 0x000000ffff007224 */ /* 0x000fc800078e00ff */
[----:B------:R-:W4:Y:S01]  /*10370*/  SHFL.BFLY PT, R5, R8, 0x1, 0x1f ;  /* 0x0c201f0008057f89 */ /* 0x000f2200000e0000 */
[----:B--2---:R-:W-:-:S05]  /*10380*/  FADD.FTZ R4, R7, R4 ;  /* 0x0000000407047221 */ /* 0x004fca0000010000 */
[----:B------:R-:W-:-:S13]  /*10390*/  FSETP.NE.FTZ.AND P2, PT, R4, RZ, PT ;  /* 0x000000ff0400720b */ /* 0x000fda0003f55000 */
[----:B------:R-:W2:Y:S01]  /*103a0*/  @P2 MUFU.RCP R6, R4 ;  /* 0x0000000400062308 */ /* 0x000ea20000001000 */
[----:B------:R-:W-:Y:S01]  /*103b0*/  @P2 FMUL.FTZ R10, R15, 0.69314718246459960938 ;  /* 0x3f3172180f0a2820 */ /* 0x000fe20000410000 */
[----:B----4-:R-:W-:Y:S01]  /*103c0*/  FADD.FTZ R5, R8, R5 ;  /* 0x0000000508057221 */ /* 0x010fe20000010000 */
[----:B------:R-:W-:-:S04]  /*103d0*/  IMAD.MOV.U32 R8, RZ, RZ, -0x800000 ;  /* 0xff800000ff087424 */ /* 0x000fc800078e00ff */
[----:B------:R-:W-:Y:S01]  /*103e0*/  FSETP.NE.FTZ.AND P3, PT, R5, RZ, PT ;  /* 0x000000ff0500720b */ /* 0x000fe20003f75000 */
[----:B------:R-:W4:Y:S01]  /*103f0*/  @P2 MUFU.LG2 R18, R4 ;  /* 0x0000000400122308 */ /* 0x000f220000000c00 */
[-C--:B--2---:R-:W-:Y:S01]  /*10400*/  FMUL.FTZ R158, R52, R6.reuse ;  /* 0x00000006349e7220 */ /* 0x084fe20000410000 */
[-C--:B------:R-:W-:Y:S01]  /*10410*/  FMUL.FTZ R159, R56, R6.reuse ;  /* 0x00000006389f7220 */ /* 0x080fe20000410000 */
[----:B------:R-:W-:-:S09]  /*10420*/  FMUL.FTZ R157, R48, R6 ;  /* 0x00000006309d7220 */ /* 0x000fd20000410000 */
[----:B-1----:R-:W1:Y:S01]  /*10430*/  @P3 MUFU.LG2 R20, R5 ;  /* 0x0000000500143308 */ /* 0x002e620000000c00 */
[----:B------:R-:W-:Y:S01]  /*10440*/  @P3 FMUL.FTZ R11, R15, 0.69314718246459960938 ;  /* 0x3f3172180f0b3820 */ /* 0x000fe20000410000 */
[-C--:B------:R-:W-:Y:S01]  /*10450*/  FMUL.FTZ R24, R24, R6.reuse ;  /* 0x0000000618187220 */ /* 0x080fe20000410000 */
[-C--:B------:R-:W-:Y:S01]  /*10460*/  FMUL.FTZ R25, R25, R6.reuse ;  /* 0x0000000619197220 */ /* 0x080fe20000410000 */
[-C--:B------:R-:W-:Y:S01]  /*10470*/  FMUL.FTZ R28, R28, R6.reuse ;  /* 0x000000061c1c7220 */ /* 0x080fe20000410000 */
[----:B----4-:R-:W-:Y:S01]  /*10480*/  @P2 FMUL.FTZ R21, R18, 0.69314718246459960938 ;  /* 0x3f31721812152820 */ /* 0x010fe20000410000 */
[-C--:B------:R-:W-:Y:S01]  /*10490*/  FMUL.FTZ R29, R29, R6.reuse ;  /* 0x000000061d1d7220 */ /* 0x080fe20000410000 */
[-C--:B------:R-:W-:Y:S01]  /*104a0*/  FMUL.FTZ R32, R32, R6.reuse ;  /* 0x0000000620207220 */ /* 0x080fe20000410000 */
[----:B------:R-:W2:Y:S01]  /*104b0*/  @P3 MUFU.RCP R0, R5 ;  /* 0x0000000500003308 */ /* 0x000ea20000001000 */
        /* <DEDUP_REMOVED lines=123> */
.L_x_14150:
[----:B------:R-:W-:Y:S05]  /*10c70*/  WARPSYNC.ALL ;  /* 0x0000000000007948 */ /* 0x000fea0003800000 */
        /* <DEDUP_REMOVED lines=10> */
[----:B------:R-:W-:Y:S05]  /*10d20*/  WARPSYNC.ALL ;  /* 0x0000000000007948 */ /* 0x000fea0003800000 */
[----:B------:R-:W4:Y:S01]  /*10d30*/  S2R R21, SR_SWINHI ;  /* 0x0000000000157919 */ /* 0x000f220000002f00 */
        /* <DEDUP_REMOVED lines=18> */
[----:B----4-:R-:W-:Y:S02]  /*10e60*/  MOV R11, R21 ;  /* 0x00000015000b7202 */ /* 0x010fe40000000f00 */
        /* <DEDUP_REMOVED lines=16> */
[----:B------:R-:W4:Y:S08]  /*10f70*/  LDC R0, c[0x0][0xbe8] ;  /* 0x0002fa00ff007b82 */ /* 0x000f300000000800 */
[----:B------:R-:W-:Y:S01]  /*10f80*/  BAR.SYNC.DEFER_BLOCKING 0x1, 0x100 ;  /* 0x0044000000007b1d */ /* 0x000fe20000010000 */
[----:B---3--:R-:W-:-:S03]  /*10f90*/  IMAD.WIDE R142, R14, 0x2, R10 ;  /* 0x000000020e8e7825 */ /* 0x008fc600078e020a */
[C---:B-----5:R-:W-:Y:S02]  /*10fa0*/  IADD3 R38, P3, R142.reuse, 0x60, RZ ;  /* 0x000000608e267810 */ /* 0x060fe40007f7e0ff */
[----:B------:R-:W-:Y:S02]  /*10fb0*/  IADD3 R14, P1, R142, 0x20, RZ ;  /* 0x000000208e0e7810 */ /* 0x000fe40007f3e0ff */
[----:B------:R-:W-:Y:S01]  /*10fc0*/  LOP3.LUT R50, R38, 0x380, RZ, 0xc0, !PT ;  /* 0x0000038026327812 */ /* 0x000fe200078ec0ff */
[--C-:B------:R-:W-:Y:S01]  /*10fd0*/  IMAD.X R99, RZ, RZ, R143.reuse, P3 ;  /* 0x000000ffff637224 */ /* 0x100fe200018e068f */
[----:B------:R-:W-:Y:S01]  /*10fe0*/  IADD3 R110, P0, R142, 0x4040, RZ ;  /* 0x000040408e6e7810 */ /* 0x000fe20007f1e0ff */
[--C-:B------:R-:W-:Y:S01]  /*10ff0*/  IMAD.X R47, RZ, RZ, R143.reuse, P1 ;  /* 0x000000ffff2f7224 */ /* 0x100fe200008e068f */
[----:B------:R-:W-:Y:S02]  /*11000*/  SHF.R.U64 R183, R50, 0x3, RZ ;  /* 0x0000000332b77819 */ /* 0x000fe400000012ff */
[C---:B------:R-:W-:Y:S01]  /*11010*/  IADD3 R20, P2, R142.reuse, 0x40, RZ ;  /* 0x000000408e147810 */ /* 0x040fe20007f5e0ff */
[----:B------:R-:W-:Y:S01]  /*11020*/  IMAD.X R111, RZ, RZ, R143, P0 ;  /* 0x000000ffff6f7224 */ /* 0x000fe200000e068f */
[----:B--2---:R-:W-:-:S02]  /*11030*/  IADD3 R92, P4, R142, 0x4000, RZ ;  /* 0x000040008e5c7810 */ /* 0x004fc40007f9e0ff */
[----:B------:R-:W-:Y:S01]  /*11040*/  LOP3.LUT R98, R183, R38, RZ, 0x3c, !PT ;  /* 0x00000026b7627212 */ /* 0x000fe200078e3cff */
[--C-:B------:R-:W-:Y:S01]  /*11050*/  IMAD.X R51, RZ, RZ, R143.reuse, P2 ;  /* 0x000000ffff337224 */ /* 0x100fe200010e068f */
[----:B------:R-:W-:Y:S01]  /*11060*/  LOP3.LUT R179, R14, 0x380, RZ, 0xc0, !PT ;  /* 0x000003800eb37812 */ /* 0x000fe200078ec0ff */
[----:B------:R-:W-:Y:S01]  /*11070*/  IMAD.X R103, RZ, RZ, R143, P4 ;  /* 0x000000ffff677224 */ /* 0x000fe200020e068f */
[----:B------:R-:W-:Y:S02]  /*11080*/  LOP3.LUT R183, R110, 0x380, RZ, 0xc0, !PT ;  /* 0x000003806eb77812 */ /* 0x000fe400078ec0ff */
[----:B------:R-:W-:Y:S02]  /*11090*/  LOP3.LUT R46, R20, 0x380, RZ, 0xc0, !PT ;  /* 0x00000380142e7812 */ /* 0x000fe400078ec0ff */
[----:B------:R-:W-:Y:S02]  /*110a0*/  SHF.R.U64 R179, R179, 0x3, RZ ;  /* 0x00000003b3b37819 */ /* 0x000fe400000012ff */
[----:B------:R-:W-:-:S02]  /*110b0*/  SHF.R.U64 R183, R183, 0x3, RZ ;  /* 0x00000003b7b77819 */ /* 0x000fc400000012ff */
[----:B------:R-:W-:Y:S02]  /*110c0*/  IADD3 R126, P4, R142, 0x8040, RZ ;  /* 0x000080408e7e7810 */ /* 0x000fe40007f9e0ff */
[----:B------:R-:W-:Y:S02]  /*110d0*/  SHF.R.U64 R181, R46, 0x3, RZ ;  /* 0x000000032eb57819 */ /* 0x000fe400000012ff */
[C---:B------:R-:W-:Y:S01]  /*110e0*/  IADD3 R106, P5, R142.reuse, 0x4020, RZ ;  /* 0x000040208e6a7810 */ /* 0x040fe20007fbe0ff */
[--C-:B------:R-:W-:Y:S01]  /*110f0*/  IMAD.X R127, RZ, RZ, R143.reuse, P4 ;  /* 0x000000ffff7f7224 */ /* 0x100fe200020e068f */
[C---:B------:R-:W-:Y:S02]  /*11100*/  IADD3 R118, P2, R142.reuse, 0x8000, RZ ;  /* 0x000080008e767810 */ /* 0x040fe40007f5e0ff */
[----:B------:R-:W-:Y:S01]  /*11110*/  IADD3 R122, P3, R142, 0x8020, RZ ;  /* 0x000080208e7a7810 */ /* 0x000fe20007f7e0ff */
[----:B------:R-:W-:Y:S01]  /*11120*/  IMAD.X R107, RZ, RZ, R143, P5 ;  /* 0x000000ffff6b7224 */ /* 0x000fe200028e068f */
[----:B------:R-:W-:-:S02]  /*11130*/  LOP3.LUT R46, R179, R14, RZ, 0x3c, !PT ;  /* 0x0000000eb32e7212 */ /* 0x000fc400078e3cff */
[----:B------:R-:W-:Y:S01]  /*11140*/  LOP3.LUT R110, R183, R110, RZ, 0x3c, !PT ;  /* 0x0000006eb76e7212 */ /* 0x000fe200078e3cff */
[----:B------:R-:W-:Y:S01]  /*11150*/  IMAD.X R123, RZ, RZ, R143, P3 ;  /* 0x000000ffff7b7224 */ /* 0x000fe200018e068f */
[----:B------:R-:W-:Y:S02]  /*11160*/  LOP3.LUT R50, R181, R20, RZ, 0x3c, !PT ;  /* 0x00000014b5327212 */ /* 0x000fe400078e3cff */
[----:B------:R-:W-:Y:S02]  /*11170*/  LOP3.LUT R179, R92, 0x380, RZ, 0xc0, !PT ;  /* 0x000003805cb37812 */ /* 0x000fe400078ec0ff */
[----:B------:R-:W-:Y:S02]  /*11180*/  LOP3.LUT R183, R126, 0x380, RZ, 0xc0, !PT ;  /* 0x000003807eb77812 */ /* 0x000fe400078ec0ff */
[----:B------:R-:W-:Y:S02]  /*11190*/  LOP3.LUT R39, R142, 0x380, RZ, 0xc0, !PT ;  /* 0x000003808e277812 */ /* 0x000fe400078ec0ff */
[----:B------:R-:W-:-:S02]  /*111a0*/  LOP3.LUT R181, R106, 0x380, RZ, 0xc0, !PT ;  /* 0x000003806ab57812 */ /* 0x000fc400078ec0ff */
[C---:B------:R-:W-:Y:S02]  /*111b0*/  IADD3 R114, P1, R142.reuse, 0x4060, RZ ;  /* 0x000040608e727810 */ /* 0x040fe40007f3e0ff */
[----:B------:R-:W-:Y:S02]  /*111c0*/  IADD3.X R119, RZ, R143, RZ, P2, !PT ;  /* 0x0000008fff777210 */ /* 0x000fe400017fe4ff */
[C---:B------:R-:W-:Y:S01]  /*111d0*/  IADD3 R151, P2, R142.reuse, 0xc040, RZ ;  /* 0x0000c0408e977810 */ /* 0x040fe20007f5e0ff */
[--C-:B------:R-:W-:Y:S01]  /*111e0*/  IMAD.X R115, RZ, RZ, R143.reuse, P1 ;  /* 0x000000ffff737224 */ /* 0x100fe200008e068f */
[----:B------:R-:W-:Y:S02]  /*111f0*/  SHF.R.U64 R179, R179, 0x3, RZ ;  /* 0x00000003b3b37819 */ /* 0x000fe400000012ff */
[----:B------:R-:W-:Y:S01]  /*11200*/  SHF.R.U64 R183, R183, 0x3, RZ ;  /* 0x00000003b7b77819 */ /* 0x000fe200000012ff */
[----:B------:R-:W-:Y:S01]  /*11210*/  IMAD.X R21, RZ, RZ, R143, P2 ;  /* 0x000000ffff157224 */ /* 0x000fe200010e068f */
[----:B------:R-:W-:-:S02]  /*11220*/  IADD3 R176, P3, R142, 0xc060, RZ ;  /* 0x0000c0608eb07810 */ /* 0x000fc40007f7e0ff */
[----:B------:R-:W-:Y:S02]  /*11230*/  SHF.R.U64 R39, R39, 0x3, RZ ;  /* 0x0000000327277819 */ /* 0x000fe400000012ff */
[----:B------:R-:W-:Y:S02]  /*11240*/  SHF.R.U64 R181, R181, 0x3, RZ ;  /* 0x00000003b5b57819 */ /* 0x000fe400000012ff */
[C---:B------:R-:W-:Y:S02]  /*11250*/  IADD3 R130, P5, R142.reuse, 0x8060, RZ ;  /* 0x000080608e827810 */ /* 0x040fe40007fbe0ff */
[C---:B------:R-:W-:Y:S02]  /*11260*/  IADD3 R134, P0, R142.reuse, 0xc000, RZ ;  /* 0x0000c0008e867810 */ /* 0x040fe40007f1e0ff */
[----:B------:R-:W-:Y:S01]  /*11270*/  IADD3 R138, P1, R142, 0xc020, RZ ;  /* 0x0000c0208e8a7810 */ /* 0x000fe20007f3e0ff */
[--C-:B------:R-:W-:Y:S01]  /*11280*/  IMAD.X R131, RZ, RZ, R143.reuse, P5 ;  /* 0x000000ffff837224 */ /* 0x100fe200028e068f */
[----:B------:R-:W-:Y:S01]  /*11290*/  LOP3.LUT R185, R114, 0x380, RZ, 0xc0, !PT ;  /* 0x0000038072b97812 */ /* 0x000fe200078ec0ff */
[--C-:B------:R-:W-:Y:S01]  /*112a0*/  IMAD.X R135, RZ, RZ, R143.reuse, P0 ;  /* 0x000000ffff877224 */ /* 0x100fe200000e068f */
[----:B------:R-:W-:Y:S01]  /*112b0*/  LOP3.LUT R102, R179, R92, RZ, 0x3c, !PT ;  /* 0x0000005cb3667212 */ /* 0x000fe200078e3cff */
[----:B------:R-:W-:Y:S01]  /*112c0*/  IMAD.X R139, RZ, RZ, R143, P1 ;  /* 0x000000ffff8b7224 */ /* 0x000fe200008e068f */
[----:B------:R-:W-:-:S02]  /*112d0*/  LOP3.LUT R126, R183, R126, RZ, 0x3c, !PT ;  /* 0x0000007eb77e7212 */ /* 0x000fc400078e3cff */
[----:B------:R-:W-:Y:S02]  /*112e0*/  LOP3.LUT R14, R151, 0x380, RZ, 0xc0, !PT ;  /* 0x00000380970e7812 */ /* 0x000fe400078ec0ff */
[----:B------:R-:W-:Y:S01]  /*112f0*/  LOP3.LUT R142, R39, R142, RZ, 0x3c, !PT ;  /* 0x0000008e278e7212 */ /* 0x000fe200078e3cff */
[----:B------:R-:W-:Y:S01]  /*11300*/  IMAD.X R39, RZ, RZ, R143, P3 ;  /* 0x000000ffff277224 */ /* 0x000fe200018e068f */
[----:B------:R-:W-:Y:S02]  /*11310*/  LOP3.LUT R106, R181, R106, RZ, 0x3c, !PT ;  /* 0x0000006ab56a7212 */ /* 0x000fe400078e3cff */
[----:B------:R-:W-:Y:S02]  /*11320*/  LOP3.LUT R179, R118, 0x380, RZ, 0xc0, !PT ;  /* 0x0000038076b37812 */ /* 0x000fe400078ec0ff */
[----:B------:R-:W-:Y:S02]  /*11330*/  LOP3.LUT R183, R176, 0x380, RZ, 0xc0, !PT ;  /* 0x00000380b0b77812 */ /* 0x000fe400078ec0ff */
[----:B------:R-:W-:-:S02]  /*11340*/  LOP3.LUT R181, R122, 0x380, RZ, 0xc0, !PT ;  /* 0x000003807ab57812 */ /* 0x000fc400078ec0ff */
[----:B------:R-:W-:Y:S02]  /*11350*/  SHF.R.U64 R185, R185, 0x3, RZ ;  /* 0x00000003b9b97819 */ /* 0x000fe400000012ff */
[----:B------:R-:W-:Y:S02]  /*11360*/  SHF.R.U64 R14, R14, 0x3, RZ ;  /* 0x000000030e0e7819 */ /* 0x000fe400000012ff */
[----:B------:R-:W-:Y:S02]  /*11370*/  SHF.R.U64 R179, R179, 0x3, RZ ;  /* 0x00000003b3b37819 */ /* 0x000fe400000012ff */
[----:B------:R-:W-:Y:S02]  /*11380*/  SHF.R.U64 R183, R183, 0x3, RZ ;  /* 0x00000003b7b77819 */ /* 0x000fe400000012ff */
[----:B------:R-:W-:Y:S02]  /*11390*/  MOV R142, R142 ;  /* 0x0000008e008e7202 */ /* 0x000fe40000000f00 */
[----:B------:R-:W-:-:S02]  /*113a0*/  SHF.R.U64 R181, R181, 0x3, RZ ;  /* 0x00000003b5b57819 */ /* 0x000fc400000012ff */
[----:B------:R-:W-:Y:S01]  /*113b0*/  MOV R46, R46 ;  /* 0x0000002e002e7202 */ /* 0x000fe20000000f00 */
[----:B------:R2:W-:Y:S01]  /*113c0*/  STSM.16.M88.4 [R142], R24 ;  /* 0x000000188e007844 */ /* 0x0005e20000000200 */
[----:B------:R-:W-:Y:S02]  /*113d0*/  LOP3.LUT R114, R185, R114, RZ, 0x3c, !PT ;  /* 0x00000072b9727212 */ /* 0x000fe400078e3cff */
[----:B------:R-:W-:Y:S01]  /*113e0*/  LOP3.LUT R20, R14, R151, RZ, 0x3c, !PT ;  /* 0x000000970e147212 */ /* 0x000fe200078e3cff */
[----:B------:R3:W-:Y:S01]  /*113f0*/  STSM.16.M88.4 [R46], R32 ;  /* 0x000000202e007844 */ /* 0x0007e20000000200 */
[----:B------:R-:W-:Y:S02]  /*11400*/  MOV R50, R50 ;  /* 0x0000003200327202 */ /* 0x000fe40000000f00 */
[----:B------:R-:W-:Y:S02]  /*11410*/  LOP3.LUT R185, R130, 0x380, RZ, 0xc0, !PT ;  /* 0x0000038082b97812 */ /* 0x000fe400078ec0ff */
[----:B------:R-:W-:Y:S01]  /*11420*/  LOP3.LUT R118, R179, R118, RZ, 0x3c, !PT ;  /* 0x00000076b3767212 */ /* 0x000fe200078e3cff */
[----:B------:R0:W-:Y:S01]  /*11430*/  STSM.16.M88.4 [R50], R40 ;  /* 0x0000002832007844 */ /* 0x0001e20000000200 */
[----:B------:R-:W-:-:S02]  /*11440*/  LOP3.LUT R38, R183, R176, RZ, 0x3c, !PT ;  /* 0x000000b0b7267212 */ /* 0x000fc400078e3cff */
[----:B------:R-:W-:Y:S02]  /*11450*/  MOV R98, R98 ;  /* 0x0000006200627202 */ /* 0x000fe40000000f00 */
[----:B------:R-:W-:Y:S02]  /*11460*/  LOP3.LUT R122, R181, R122, RZ, 0x3c, !PT ;  /* 0x0000007ab57a7212 */ /* 0x000fe400078e3cff */
[----:B------:R-:W-:Y:S01]  /*11470*/  LOP3.LUT R179, R134, 0x380, RZ, 0xc0, !PT ;  /* 0x0000038086b37812 */ /* 0x000fe200078ec0ff */
[----:B------:R1:W-:Y:S01]  /*11480*/  STSM.16.M88.4 [R98], R4 ;  /* 0x0000000462007844 */ /* 0x0003e20000000200 */
[----:B------:R-:W-:Y:S02]  /*11490*/  MOV R102, R102 ;  /* 0x0000006600667202 */ /* 0x000fe40000000f00 */
[----:B------:R-:W-:Y:S02]  /*114a0*/  F2FP.F16.F32.PACK_AB R14, R61, R160 ;  /* 0x000000a03d0e723e */ /* 0x000fe400000000ff */
[----:B------:R-:W-:-:S02]  /*114b0*/  LOP3.LUT R181, R138, 0x380, RZ, 0xc0, !PT ;  /* 0x000003808ab57812 */ /* 0x000fc400078ec0ff */
[----:B------:R-:W-:Y:S01]  /*114c0*/  MOV R106, R106 ;  /* 0x0000006a006a7202 */ /* 0x000fe20000000f00 */
[----:B------:R4:W-:Y:S01]  /*114d0*/  STSM.16.M88.4 [R102], R12 ;  /* 0x0000000c66007844 */ /* 0x0009e20000000200 */
[----:B--2---:R-:W-:Y:S02]  /*114e0*/  F2FP.F16.F32.PACK_AB R24, R65, R161 ;  /* 0x000000a14118723e */ /* 0x004fe400000000ff */
[----:B------:R-:W-:Y:S02]  /*114f0*/  F2FP.F16.F32.PACK_AB R25, R67, R66 ;  /* 0x000000424319723e */ /* 0x000fe400000000ff */
[----:B------:R-:W-:Y:S02]  /*11500*/  F2FP.F16.F32.PACK_AB R26, R69, R162 ;  /* 0x000000a2451a723e */ /* 0x000fe400000000ff */
[----:B------:R-:W-:Y:S02]  /*11510*/  F2FP.F16.F32.PACK_AB R27, R71, R70 ;  /* 0x00000046471b723e */ /* 0x000fe400000000ff */
[----:B------:R-:W-:-:S02]  /*11520*/  MOV R110, R110 ;  /* 0x0000006e006e7202 */ /* 0x000fc40000000f00 */
[----:B------:R-:W-:Y:S01]  /*11530*/  MOV R20, R20 ;  /* 0x0000001400147202 */ /* 0x000fe20000000f00 */
[----:B------:R2:W-:Y:S01]  /*11540*/  STSM.16.M88.4 [R106], R24 ;  /* 0x000000186a007844 */ /* 0x0005e20000000200 */
[----:B------:R-:W-:Y:S02]  /*11550*/  SHF.R.U64 R185, R185, 0x3, RZ ;  /* 0x00000003b9b97819 */ /* 0x000fe400000012ff */
[----:B------:R-:W-:Y:S01]  /*11560*/  MOV R114, R114 ;  /* 0x0000007200727202 */ /* 0x000fe20000000f00 */
[----:B------:R-:W-:Y:S01]  /*11570*/  STSM.16.M88.4 [R110], R28 ;  /* 0x0000001c6e007844 */ /* 0x000fe20000000200 */
[----:B------:R-:W-:Y:S02]  /*11580*/  MOV R21, R38 ;  /* 0x0000002600157202 */ /* 0x000fe40000000f00 */
[----:B---3--:R-:W-:Y:S02]  /*11590*/  F2FP.F16.F32.PACK_AB R32, R81, R165 ;  /* 0x000000a55120723e */ /* 0x008fe400000000ff */
[----:B------:R-:W-:-:S02]  /*115a0*/  F2FP.F16.F32.PACK_AB R33, R83, R82 ;  /* 0x000000525321723e */ /* 0x000fc400000000ff */
[----:B------:R-:W-:Y:S02]  /*115b0*/  F2FP.F16.F32.PACK_AB R34, R85, R166 ;  /* 0x000000a65522723e */ /* 0x000fe400000000ff */
[----:B------:R-:W-:Y:S02]  /*115c0*/  F2FP.F16.F32.PACK_AB R35, R87, R86 ;  /* 0x000000565723723e */ /* 0x000fe400000000ff */
[----:B------:R-:W-:Y:S02]  /*115d0*/  SHF.R.U64 R179, R179, 0x3, RZ ;  /* 0x00000003b3b37819 */ /* 0x000fe400000012ff */
[----:B------:R-:W-:Y:S01]  /*115e0*/  MOV R118, R118 ;  /* 0x0000007600767202 */ /* 0x000fe20000000f00 */
[----:B------:R-:W-:Y:S01]  /*115f0*/  STSM.16.M88.4 [R114], R32 ;  /* 0x0000002072007844 */ /* 0x000fe20000000200 */
[----:B------:R-:W-:Y:S01]  /*11600*/  F2FP.F16.F32.PACK_AB R38, R3, R168 ;  /* 0x000000a80326723e */ /* 0x000fe200000000ff */
[----:B------:R-:W-:Y:S01]  /*11610*/  IMAD.MOV.U32 R3, RZ, RZ, RZ ;  /* 0x000000ffff037224 */ /* 0x000fe200078e00ff */
[----:B------:R-:W-:-:S02]  /*11620*/  F2FP.F16.F32.PACK_AB R39, R58, R54 ;  /* 0x000000363a27723e */ /* 0x000fc400000000ff */
[----:B------:R-:W-:Y:S02]  /*11630*/  SHF.R.U64 R181, R181, 0x3, RZ ;  /* 0x00000003b5b57819 */ /* 0x000fe400000012ff */
[----:B------:R-:W-:Y:S01]  /*11640*/  MOV R122, R122 ;  /* 0x0000007a007a7202 */ /* 0x000fe20000000f00 */
[----:B------:R-:W-:Y:S01]  /*11650*/  STSM.16.M88.4 [R118], R36 ;  /* 0x0000002476007844 */ /* 0x000fe20000000200 */
[----:B0-----:R-:W-:Y:S02]  /*11660*/  F2FP.F16.F32.PACK_AB R40, R97, R169 ;  /* 0x000000a96128723e */ /* 0x001fe400000000ff */
[----:B------:R-:W-:Y:S02]  /*11670*/  F2FP.F16.F32.PACK_AB R41, R62, R60 ;  /* 0x0000003c3e29723e */ /* 0x000fe400000000ff */
[----:B------:R-:W-:Y:S02]  /*11680*/  F2FP.F16.F32.PACK_AB R42, R101, R170 ;  /* 0x000000aa652a723e */ /* 0x000fe400000000ff */
[----:B------:R-:W-:-:S02]  /*11690*/  F2FP.F16.F32.PACK_AB R43, R68, R64 ;  /* 0x00000040442b723e */ /* 0x000fc400000000ff */
[----:B------:R-:W-:Y:S02]  /*116a0*/  MOV R126, R126 ;  /* 0x0000007e007e7202 */ /* 0x000fe40000000f00 */
[----:B-1----:R-:W-:Y:S01]  /*116b0*/  F2FP.F16.F32.PACK_AB R4, R105, R171 ;  /* 0x000000ab6904723e */ /* 0x002fe200000000ff */
[----:B------:R-:W-:Y:S01]  /*116c0*/  STSM.16.M88.4 [R122], R40 ;  /* 0x000000287a007844 */ /* 0x000fe20000000200 */
[----:B------:R-:W-:Y:S02]  /*116d0*/  F2FP.F16.F32.PACK_AB R5, R76, R72 ;  /* 0x000000484c05723e */ /* 0x000fe400000000ff */
[----:B------:R-:W-:Y:S02]  /*116e0*/  F2FP.F16.F32.PACK_AB R6, R109, R172 ;  /* 0x000000ac6d06723e */ /* 0x000fe400000000ff */
[----:B------:R-:W-:Y:S02]  /*116f0*/  F2FP.F16.F32.PACK_AB R7, R80, R78 ;  /* 0x0000004e5007723e */ /* 0x000fe400000000ff */
[----:B------:R-:W-:-:S02]  /*11700*/  LOP3.LUT R130, R185, R130, RZ, 0x3c, !PT ;  /* 0x00000082b9827212 */ /* 0x000fc400078e3cff */
[----:B------:R-:W-:Y:S01]  /*11710*/  LOP3.LUT R134, R179, R134, RZ, 0x3c, !PT ;  /* 0x00000086b3867212 */ /* 0x000fe200078e3cff */
[----:B------:R0:W-:Y:S01]  /*11720*/  STSM.16.M88.4 [R126], R4 ;  /* 0x000000047e007844 */ /* 0x0001e20000000200 */
[----:B------:R-:W-:Y:S02]  /*11730*/  LOP3.LUT R138, R181, R138, RZ, 0x3c, !PT ;  /* 0x0000008ab58a7212 */ /* 0x000fe400078e3cff */
[----:B------:R-:W-:Y:S02]  /*11740*/  MOV R130, R130 ;  /* 0x0000008200827202 */ /* 0x000fe40000000f00 */
[----:B----4-:R-:W-:Y:S02]  /*11750*/  F2FP.F16.F32.PACK_AB R12, R113, R173 ;  /* 0x000000ad710c723e */ /* 0x010fe400000000ff */
[----:B------:R-:W-:Y:S02]  /*11760*/  F2FP.F16.F32.PACK_AB R13, R88, R84 ;  /* 0x00000054580d723e */ /* 0x000fe400000000ff */
[----:B------:R-:W-:-:S02]  /*11770*/  F2FP.F16.F32.PACK_AB R14, R117, R174 ;  /* 0x000000ae750e723e */ /* 0x000fc400000000ff */
[----:B------:R-:W-:Y:S02]  /*11780*/  F2FP.F16.F32.PACK_AB R15, R100, R96 ;  /* 0x00000060640f723e */ /* 0x000fe400000000ff */
[----:B------:R-:W-:Y:S02]  /*11790*/  MOV R134, R134 ;  /* 0x0000008600867202 */ /* 0x000fe40000000f00 */
[----:B--2---:R-:W-:Y:S01]  /*117a0*/  F2FP.F16.F32.PACK_AB R24, R121, R175 ;  /* 0x000000af7918723e */ /* 0x004fe200000000ff */
[----:B------:R1:W-:Y:S01]  /*117b0*/  STSM.16.M88.4 [R130], R12 ;  /* 0x0000000c82007844 */ /* 0x0003e20000000200 */
[----:B------:R-:W-:Y:S02]  /*117c0*/  F2FP.F16.F32.PACK_AB R25, R108, R104 ;  /* 0x000000686c19723e */ /* 0x000fe400000000ff */
[----:B------:R-:W-:Y:S02]  /*117d0*/  F2FP.F16.F32.PACK_AB R26, R125, R177 ;  /* 0x000000b17d1a723e */ /* 0x000fe400000000ff */
[----:B------:R-:W-:-:S02]  /*117e0*/  F2FP.F16.F32.PACK_AB R27, R116, R112 ;  /* 0x00000070741b723e */ /* 0x000fc400000000ff */
[----:B------:R-:W-:Y:S02]  /*117f0*/  ISETP.NE.U32.AND P0, PT, RZ, UR4, PT ;  /* 0x00000004ff007c0c */ /* 0x000fe4000bf05070 */
[----:B0-----:R-:W-:Y:S01]  /*11800*/  IADD3 R6, P1, R227, UR4, RZ ;  /* 0x00000004e3067c10 */ /* 0x001fe2000ff3e0ff */
[----:B------:R-:W-:Y:S01]  /*11810*/  STSM.16.M88.4 [R134], R24 ;  /* 0x0000001886007844 */ /* 0x000fe20000000200 */
[----:B------:R-:W-:Y:S02]  /*11820*/  MOV R138, R138 ;  /* 0x0000008a008a7202 */ /* 0x000fe40000000f00 */
[----:B------:R-:W-:Y:S02]  /*11830*/  F2FP.F16.F32.PACK_AB R28, R129, R178 ;  /* 0x000000b2811c723e */ /* 0x000fe400000000ff */
[----:B------:R-:W-:Y:S02]  /*11840*/  F2FP.F16.F32.PACK_AB R29, R124, R120 ;  /* 0x000000787c1d723e */ /* 0x000fe400000000ff */
[----:B------:R-:W-:-:S02]  /*11850*/  F2FP.F16.F32.PACK_AB R30, R133, R132 ;  /* 0x00000084851e723e */ /* 0x000fc400000000ff */
[----:B------:R-:W-:Y:S02]  /*11860*/  F2FP.F16.F32.PACK_AB R31, R152, R128 ;  /* 0x00000080981f723e */ /* 0x000fe400000000ff */
[----:B------:R-:W-:Y:S02]  /*11870*/  F2FP.F16.F32.PACK_AB R152, R137, R136 ;  /* 0x000000888998723e */ /* 0x000fe400000000ff */
[----:B------:R-:W-:Y:S01]  /*11880*/  ISETP.NE.AND.EX P0, PT, RZ, UR5, PT, P0 ;  /* 0x00000005ff007c0c */ /* 0x000fe2000bf05300 */
[----:B------:R0:W-:Y:S01]  /*11890*/  STSM.16.M88.4 [R138], R28 ;  /* 0x0000001c8a007844 */ /* 0x0001e20000000200 */
[----:B------:R-:W-:Y:S01]  /*118a0*/  IADD3.X R7, R228, UR5, RZ, P1, !PT ;  /* 0x00000005e4077c10 */ /* 0x000fe20008ffe4ff */
[----:B------:R-:W-:Y:S02]  /*118b0*/  ULDC.64 UR4, c[0x0][0xc08] ;  /* 0x0003020000047ab9 */ /* 0x000fe40000000a00 */
[----:B------:R2:W-:Y:S01]  /*118c0*/  STSM.16.M88.4 [R20], R152 ;  /* 0x0000009814007844 */ /* 0x0005e20000000200 */
[----:B------:R-:W-:-:S03]  /*118d0*/  ISETP.NE.U32.AND P2, PT, RZ, UR4, PT ;  /* 0x00000004ff007c0c */ /* 0x000fc6000bf45070 */
[----:B------:R2:W-:Y:S01]  /*118e0*/  STSM.16.M88.4 [R21], R144 ;  /* 0x0000009015007844 */ /* 0x0005e20000000200 */
[----:B------:R-:W-:Y:S01]  /*118f0*/  BAR.SYNC.DEFER_BLOCKING 0x1, 0x100 ;  /* 0x0044000000007b1d */ /* 0x000fe20000010000 */
[----:B------:R-:W-:-:S13]  /*11900*/  ISETP.NE.AND.EX P2, PT, RZ, UR5, PT, P2 ;  /* 0x00000005ff007c0c */ /* 0x000fda000bf45320 */
[----:B------:R-:W-:Y:S01]  /*11910*/  @P2 IADD3 R4, P3, R227, UR4, RZ ;  /* 0x00000004e3042c10 */ /* 0x000fe2000ff7e0ff */
[----:B------:R-:W-:Y:S02]  /*11920*/  ULDC UR4, c[0x0][0xa88] ;  /* 0x0002a20000047ab9 */ /* 0x000fe40000000800 */
[----:B-1----:R-:W-:Y:S02]  /*11930*/  MOV R15, UR4 ;  /* 0x00000004000f7c02 */ /* 0x002fe40008000f00 */
[----:B------:R-:W-:Y:S01]  /*11940*/  @P2 IADD3.X R5, R228, UR5, RZ, P3, !PT ;  /* 0x00000005e4052c10 */ /* 0x000fe20009ffe4ff */
[----:B------:R2:W5:Y:S01]  /*11950*/  @P0 LDG.E R3, desc[UR40][R6.64] ;  /* 0x0000002806030981 */ /* 0x000562000c1e1900 */
[----:B------:R-:W-:Y:S01]  /*11960*/  ISETP.NE.AND P1, PT, R0, 0x1, PT ;  /* 0x000000010000780c */ /* 0x000fe20003f25270 */
[----:B0-----:R-:W-:Y:S02]  /*11970*/  IMAD.IADD R29, R214, 0x1, R206 ;  /* 0x00000001d61d7824 */ /* 0x001fe400078e02ce */
[----:B------:R2:W5:Y:S10]  /*11980*/  @P2 LDG.E R15, desc[UR40][R4.64] ;  /* 0x00000028040f2981 */ /* 0x000574000c1e1900 */
[----:B------:R-:W0:Y:S08]  /*11990*/  @P1 LDC R12, c[0x0][0xbec] ;  /* 0x0002fb00ff0c1b82 */ /* 0x000e300000000800 */
[----:B------:R-:W1:Y:S01]  /*119a0*/  @P1 LDC R25, c[0x0][0xbf0] ;  /* 0x0002fc00ff191b82 */ /* 0x000e620000000800 */
[----:B--2---:R-:W-:Y:S05]  /*119b0*/  @P2 BRA `(.L_x_14218) ;  /* 0x0000000000102947 */ /* 0x004fea0003800000 */
[----:B------:R-:W-:Y:S05]  /*119c0*/  @!P0 BRA `(.L_x_14218) ;  /* 0x00000000000c8947 */ /* 0x000fea0003800000 */
[----:B------:R-:W2:Y:S04]  /*119d0*/  LDG.E R4, desc[UR40][R6.64] ;  /* 0x0000002806047981 */ /* 0x000ea8000c1e1900 */
[----:B-----5:R-:W2:Y:S02]  /*119e0*/  LDG.E R15, desc[UR40][R6.64+0x4] ;  /* 0x00000428060f7981 */ /* 0x020ea4000c1e1900 */
[----:B--2---:R-:W-:-:S07]  /*119f0*/  IMAD.IADD R15, R15, 0x1, -R4 ;  /* 0x000000010f0f7824 */ /* 0x004fce00078e0a04 */
.L_x_14218:
[----:B------:R-:W2:Y:S01]  /*11a00*/  LDL R14, [R1+0x18] ;  /* 0x00001800010e7983 */ /* 0x000ea20000100800 */
[----:B------:R-:W-:Y:S01]  /*11a10*/  SHF.R.S32.HI R76, RZ, 0x1f, R226 ;  /* 0x0000001fff4c7819 */ /* 0x000fe200000114e2 */
[----:B0-----:R-:W-:Y:S01]  /*11a20*/  @P1 IMAD.HI.U32 R4, R29, R12, RZ ;  /* 0x0000000c1d041227 */ /* 0x001fe200078e00ff */
[----:B------:R-:W-:Y:S01]  /*11a30*/  ULDC.64 UR4, c[0x0][0xb90] ;  /* 0x0002e40000047ab9 */ /* 0x000fe20000000a00 */
[--C-:B-----5:R-:W-:Y:S01]  /*11a40*/  SHF.R.S32.HI R21, RZ, 0x1f, R3.reuse ;  /* 0x0000001fff157819 */ /* 0x120fe20000011403 */
[----:B------:R-:W0:Y:S01]  /*11a50*/  S2R R30, SR_TID.X ;  /* 0x00000000001e7919 */ /* 0x000e220000002100 */
[----:B------:R-:W-:Y:S01]  /*11a60*/  IMAD R13, R76, UR4, RZ ;  /* 0x000000044c0d7c24 */ /* 0x000fe2000f8e02ff */
[----:B------:R-:W-:Y:S01]  /*11a70*/  SEL R235, R235, RZ, !P0 ;  /* 0x000000ffebeb7207 */ /* 0x000fe20004000000 */
[----:B------:R-:W-:Y:S01]  /*11a80*/  IMAD.MOV.U32 R20, RZ, RZ, R3 ;  /* 0x000000ffff147224 */ /* 0x000fe200078e0003 */
[----:B------:R-:W-:Y:S01]  /*11a90*/  SEL R229, R229, RZ, !P0 ;  /* 0x000000ffe5e57207 */ /* 0x000fe20004000000 */
[----:B------:R-:W-:Y:S01]  /*11aa0*/  IMAD.MOV.U32 R7, RZ, RZ, R29 ;  /* 0x000000ffff077224 */ /* 0x000fe200078e001d */
[----:B-1----:R-:W-:Y:S01]  /*11ab0*/  @P1 SHF.R.U32.HI R7, RZ, R25, R4 ;  /* 0x00000019ff071219 */ /* 0x002fe20000011604 */
[C---:B------:R-:W-:Y:S01]  /*11ac0*/  IMAD.WIDE.U32 R4, R226.reuse, UR4, R20 ;  /* 0x00000004e2047c25 */ /* 0x040fe2000f8e0014 */
[----:B------:R-:W1:Y:S03]  /*11ad0*/  @P1 LDC R81, c[0x0][0xbec] ;  /* 0x0002fb00ff511b82 */ /* 0x000e660000000800 */
[----:B------:R-:W-:Y:S01]  /*11ae0*/  IMAD R13, R226, UR5, R13 ;  /* 0x00000005e20d7c24 */ /* 0x000fe2000f8e020d */
[----:B------:R-:W-:Y:S01]  /*11af0*/  ULDC.64 UR4, c[0x0][0xb98] ;  /* 0x0002e60000047ab9 */ /* 0x000fe20000000a00 */
[----:B------:R-:W-:-:S02]  /*11b00*/  IMAD.MOV R27, RZ, RZ, -R7 ;  /* 0x000000ffff1b7224 */ /* 0x000fc400078e0a07 */
[----:B------:R-:W-:Y:S01]  /*11b10*/  IMAD.IADD R5, R5, 0x1, R13 ;  /* 0x0000000105057824 */ /* 0x000fe200078e020d */
[----:B------:R-:W3:Y:S01]  /*11b20*/  @P1 LDC R82, c[0x0][0xbf0] ;  /* 0x0002fc00ff521b82 */ /* 0x000ee20000000800 */
[----:B------:R-:W-:Y:S02]  /*11b30*/  IMAD R25, R234, 0x40, R205 ;  /* 0x00000040ea197824 */ /* 0x000fe400078e02cd */
[----:B------:R-:W-:Y:S02]  /*11b40*/  IMAD R13, R0, R27, R29 ;  /* 0x0000001b000d7224 */ /* 0x000fe400078e021d */
[----:B------:R-:W-:Y:S02]  /*11b50*/  IMAD R6, R235, UR4, RZ ;  /* 0x00000004eb067c24 */ /* 0x000fe4000f8e02ff */
        /* <DEDUP_REMOVED lines=8> */
[----:B0-----:R-:W-:Y:S01]  /*11be0*/  VIADD R30, R30, 0xffffff80 ;  /* 0xffffff801e1e7836 */ /* 0x001fe20000000000 */
[----:B------:R-:W-:Y:S01]  /*11bf0*/  IADD3.X R5, R25, R5, R12, P0, !PT ;  /* 0x0000000519057210 */ /* 0x000fe200007fe40c */
[----:B------:R-:W-:Y:S01]  /*11c00*/  IMAD R6, R6, UR4, RZ ;  /* 0x0000000406067c24 */ /* 0x000fe2000f8e02ff */
[----:B------:R-:W-:Y:S01]  /*11c10*/  LOP3.LUT R60, R61, 0x380, RZ, 0xc0, !PT ;  /* 0x000003803d3c7812 */ /* 0x000fe200078ec0ff */
[----:B------:R-:W-:Y:S01]  /*11c20*/  IMAD R20, R15, R0, RZ ;  /* 0x000000000f147224 */ /* 0x000fe200078e02ff */
[----:B------:R-:W-:Y:S01]  /*11c30*/  IADD3 R25, P5, R10, 0x3000, RZ ;  /* 0x000030000a197810 */ /* 0x000fe20007fbe0ff */
[C---:B------:R-:W-:Y:S01]  /*11c40*/  IMAD R7, R13.reuse, UR5, R6 ;  /* 0x000000050d077c24 */ /* 0x040fe2000f8e0206 */
[----:B------:R-:W-:Y:S01]  /*11c50*/  SHF.R.U64 R60, R60, 0x3, RZ ;  /* 0x000000033c3c7819 */ /* 0x000fe200000012ff */
[----:B------:R-:W-:Y:S01]  /*11c60*/  IMAD.WIDE.U32 R4, R13, UR4, R4 ;  /* 0x000000040d047c25 */ /* 0x000fe2000f8e0004 */
[----:B------:R-:W-:Y:S01]  /*11c70*/  ULDC.64 UR4, c[0x0][0xb50] ;  /* 0x0002d40000047ab9 */ /* 0x000fe20000000a00 */
[----:B------:R-:W-:-:S02]  /*11c80*/  IADD3 R13, P3, R10, 0x2000, RZ ;  /* 0x000020000a0d7810 */ /* 0x000fc40007f7e0ff */
[----:B------:R-:W-:Y:S01]  /*11c90*/  IMAD.IADD R5, R5, 0x1, R7 ;  /* 0x0000000105057824 */ /* 0x000fe200078e0207 */
[C---:B------:R-:W-:Y:S02]  /*11ca0*/  LEA R6, P0, R4.reuse, UR4, 0x2 ;  /* 0x0000000404067c11 */ /* 0x040fe4000f8010ff */
[----:B------:R-:W-:Y:S02]  /*11cb0*/  LOP3.LUT R12, R13, 0x380, RZ, 0xc0, !PT ;  /* 0x000003800d0c7812 */ /* 0x000fe400078ec0ff */
[----:B------:R-:W-:Y:S01]  /*11cc0*/  LEA.HI.X R4, R4, UR5, R5, 0x2, P0 ;  /* 0x0000000504047c11 */ /* 0x000fe200080f1405 */
[----:B------:R-:W-:Y:S01]  /*11cd0*/  ULDC.64 UR4, c[0x0][0xaa0] ;  /* 0x0002a80000047ab9 */ /* 0x000fe20000000a00 */
[----:B------:R-:W-:Y:S01]  /*11ce0*/  IADD3 R29, P0, R10, 0x4000, RZ ;  /* 0x000040000a1d7810 */ /* 0x000fe20007f1e0ff */
[----:B------:R-:W-:Y:S01]  /*11cf0*/  SHFL.IDX PT, R50, R6, RZ, 0x1c1f ;  /* 0x001c1fff06327589 */ /* 0x000fe200000e0000 */
[----:B------:R-:W-:Y:S02]  /*11d00*/  SHF.R.U64 R12, R12, 0x3, RZ ;  /* 0x000000030c0c7819 */ /* 0x000fe400000012ff */
[----:B------:R-:W-:Y:S01]  /*11d10*/  LOP3.LUT R60, R60, R61, RZ, 0x3c, !PT ;  /* 0x0000003d3c3c7212 */ /* 0x000fe200078e3cff */
[----:B------:R-:W0:Y:S01]  /*11d20*/  SHFL.IDX PT, R51, R4, RZ, 0x1c1f ;  /* 0x001c1fff04337589 */ /* 0x000e2200000e0000 */
[----:B------:R-:W-:-:S02]  /*11d30*/  IADD3.X R61, RZ, R11, RZ, P2, !PT ;  /* 0x0000000bff3d7210 */ /* 0x000fc400017fe4ff */
[----:B------:R-:W-:Y:S01]  /*11d40*/  LOP3.LUT R28, R29, 0x380, RZ, 0xc0, !PT ;  /* 0x000003801d1c7812 */ /* 0x000fe200078ec0ff */
[----:B------:R4:W-:Y:S01]  /*11d50*/  SHFL.IDX PT, R54, R6, 0x1, 0x1c1f ;  /* 0x003c1f0006367f89 */ /* 0x0009e200000e0000 */
[----:B------:R-:W-:Y:S02]  /*11d60*/  IADD3 R37, P2, R10, 0x6000, RZ ;  /* 0x000060000a257810 */ /* 0x000fe40007f5e0ff */
[----:B------:R-:W-:Y:S01]  /*11d70*/  LOP3.LUT R12, R12, R13, RZ, 0x3c, !PT ;  /* 0x0000000d0c0c7212 */ /* 0x000fe200078e3cff */
[----:B------:R-:W-:Y:S01]  /*11d80*/  IMAD.X R13, RZ, RZ, R11, P3 ;  /* 0x000000ffff0d7224 */ /* 0x000fe200018e060b */
[C---:B------:R-:W-:Y:S01]  /*11d90*/  IADD3 R33, P4, R10.reuse, 0x5000, RZ ;  /* 0x000050000a217810 */ /* 0x040fe20007f9e0ff */
[----:B------:R0:W2:Y:S01]  /*11da0*/  SHFL.IDX PT, R55, R4, 0x1, 0x1c1f ;  /* 0x003c1f0004377f89 */ /* 0x0000a200000e0000 */
[----:B------:R-:W-:Y:S02]  /*11db0*/  IADD3 R41, P3, R10, 0x7000, RZ ;  /* 0x000070000a297810 */ /* 0x000fe40007f7e0ff */
[----:B------:R-:W-:-:S02]  /*11dc0*/  SHF.R.U64 R28, R28, 0x3, RZ ;  /* 0x000000031c1c7819 */ /* 0x000fc400000012ff */
[----:B------:R-:W-:Y:S02]  /*11dd0*/  LOP3.LUT R36, R37, 0x380, RZ, 0xc0, !PT ;  /* 0x0000038025247812 */ /* 0x000fe400078ec0ff */
[----:B------:R-:W-:Y:S02]  /*11de0*/  LOP3.LUT R24, R25, 0x380, RZ, 0xc0, !PT ;  /* 0x0000038019187812 */ /* 0x000fe400078ec0ff */
[----:B------:R-:W-:Y:S02]  /*11df0*/  LOP3.LUT R32, R33, 0x380, RZ, 0xc0, !PT ;  /* 0x0000038021207812 */ /* 0x000fe400078ec0ff */
[----:B------:R-:W-:Y:S02]  /*11e00*/  LOP3.LUT R40, R41, 0x380, RZ, 0xc0, !PT ;  /* 0x0000038029287812 */ /* 0x000fe400078ec0ff */
[----:B------:R-:W-:Y:S01]  /*11e10*/  LOP3.LUT R28, R28, R29, RZ, 0x3c, !PT ;  /* 0x0000001d1c1c7212 */ /* 0x000fe200078e3cff */
[----:B------:R-:W-:Y:S01]  /*11e20*/  IMAD.X R29, RZ, RZ, R11, P0 ;  /* 0x000000ffff1d7224 */ /* 0x000fe200000e060b */
[----:B------:R-:W-:-:S02]  /*11e30*/  SHF.R.U64 R36, R36, 0x3, RZ ;  /* 0x0000000324247819 */ /* 0x000fc400000012ff */
[----:B------:R-:W-:Y:S02]  /*11e40*/  SHF.R.S32.HI R26, RZ, 0x1f, R30 ;  /* 0x0000001fff1a7819 */ /* 0x000fe4000001141e */
[----:B------:R-:W-:Y:S02]  /*11e50*/  SHF.R.U64 R24, R24, 0x3, RZ ;  /* 0x0000000318187819 */ /* 0x000fe400000012ff */
[----:B------:R-:W-:Y:S02]  /*11e60*/  SHF.R.U64 R32, R32, 0x3, RZ ;  /* 0x0000000320207819 */ /* 0x000fe400000012ff */
[----:B------:R-:W-:Y:S02]  /*11e70*/  IADD3 R49, P0, R10, 0x9000, RZ ;  /* 0x000090000a317810 */ /* 0x000fe40007f1e0ff */
[----:B------:R-:W-:Y:S02]  /*11e80*/  SHF.R.U64 R40, R40, 0x3, RZ ;  /* 0x0000000328287819 */ /* 0x000fe400000012ff */
[----:B------:R-:W-:Y:S01]  /*11e90*/  LOP3.LUT R36, R36, R37, RZ, 0x3c, !PT ;  /* 0x0000002524247212 */ /* 0x000fe200078e3cff */
[----:B------:R-:W-:Y:S01]  /*11ea0*/  IMAD.X R37, RZ, RZ, R11, P2 ;  /* 0x000000ffff257224 */ /* 0x000fe200010e060b */
[----:B------:R-:W-:-:S02]  /*11eb0*/  LEA.HI R26, R26, R30, RZ, 0x7 ;  /* 0x0000001e1a1a7211 */ /* 0x000fc400078f38ff */
[----:B------:R-:W-:Y:S01]  /*11ec0*/  LOP3.LUT R24, R24, R25, RZ, 0x3c, !PT ;  /* 0x0000001918187212 */ /* 0x000fe200078e3cff */
[--C-:B------:R-:W-:Y:S01]  /*11ed0*/  IMAD.X R25, RZ, RZ, R11.reuse, P5 ;  /* 0x000000ffff197224 */ /* 0x100fe200028e060b */
[----:B------:R-:W-:Y:S01]  /*11ee0*/  LOP3.LUT R32, R32, R33, RZ, 0x3c, !PT ;  /* 0x0000002120207212 */ /* 0x000fe200078e3cff */
[--C-:B------:R-:W-:Y:S01]  /*11ef0*/  IMAD.X R33, RZ, RZ, R11.reuse, P4 ;  /* 0x000000ffff217224 */ /* 0x100fe200020e060b */
[----:B------:R-:W-:Y:S02]  /*11f00*/  LOP3.LUT R48, R49, 0x380, RZ, 0xc0, !PT ;  /* 0x0000038031307812 */ /* 0x000fe400078ec0ff */
[----:B------:R-:W-:Y:S02]  /*11f10*/  IADD3 R57, P2, R10, 0xb000, RZ ;  /* 0x0000b0000a397810 */ /* 0x000fe40007f5e0ff */
[----:B------:R-:W-:Y:S01]  /*11f20*/  LOP3.LUT R40, R40, R41, RZ, 0x3c, !PT ;  /* 0x0000002928287212 */ /* 0x000fe200078e3cff */
[----:B------:R-:W-:Y:S01]  /*11f30*/  IMAD.X R41, RZ, RZ, R11, P3 ;  /* 0x000000ffff297224 */ /* 0x000fe200018e060b */
[----:B------:R-:W-:-:S02]  /*11f40*/  IADD3 R45, P5, R10, 0x8000, RZ ;  /* 0x000080000a2d7810 */ /* 0x000fc40007fbe0ff */
[----:B------:R-:W-:Y:S02]  /*11f50*/  IADD3 R53, P4, R10, 0xa000, RZ ;  /* 0x0000a0000a357810 */ /* 0x000fe40007f9e0ff */
[----:B------:R-:W-:Y:S01]  /*11f60*/  LOP3.LUT R26, R26, 0xffffff80, RZ, 0xc0, !PT ;  /* 0xffffff801a1a7812 */ /* 0x000fe200078ec0ff */
[----:B------:R-:W-:Y:S01]  /*11f70*/  IMAD R78, R21, UR4, RZ ;  /* 0x00000004154e7c24 */ /* 0x000fe2000f8e02ff */
[----:B------:R-:W-:Y:S02]  /*11f80*/  IADD3 R63, P3, R10, 0xc000, RZ ;  /* 0x0000c0000a3f7810 */ /* 0x000fe40007f7e0ff */
[----:B------:R-:W-:Y:S02]  /*11f90*/  SHF.R.U64 R48, R48, 0x3, RZ ;  /* 0x0000000330307819 */ /* 0x000fe400000012ff */
[----:B------:R-:W-:Y:S02]  /*11fa0*/  LOP3.LUT R56, R57, 0x380, RZ, 0xc0, !PT ;  /* 0x0000038039387812 */ /* 0x000fe400078ec0ff */
[----:B------:R-:W-:-:S02]  /*11fb0*/  LOP3.LUT R44, R45, 0x380, RZ, 0xc0, !PT ;  /* 0x000003802d2c7812 */ /* 0x000fc400078ec0ff */
[----:B------:R-:W-:Y:S02]  /*11fc0*/  LOP3.LUT R52, R53, 0x380, RZ, 0xc0, !PT ;  /* 0x0000038035347812 */ /* 0x000fe400078ec0ff */
[----:B------:R-:W-:Y:S01]  /*11fd0*/  IADD3 R26, R30, -R26, RZ ;  /* 0x8000001a1e1a7210 */ /* 0x000fe20007ffe0ff */
[----:B------:R-:W-:Y:S01]  /*11fe0*/  IMAD R77, R3, UR5, R78 ;  /* 0x00000005034d7c24 */ /* 0x000fe2000f8e024e */
[----:B------:R-:W-:Y:S01]  /*11ff0*/  LOP3.LUT R62, R63, 0x380, RZ, 0xc0, !PT ;  /* 0x000003803f3e7812 */ /* 0x000fe200078ec0ff */
[----:B------:R-:W-:Y:S01]  /*12000*/  IMAD.WIDE.U32 R78, R3, UR4, RZ ;  /* 0x00000004034e7c25 */ /* 0x000fe2000f8e00ff */
[----:B------:R-:W-:Y:S01]  /*12010*/  LOP3.LUT R48, R48, R49, RZ, 0x3c, !PT ;  /* 0x0000003130307212 */ /* 0x000fe200078e3cff */
[----:B------:R-:W-:Y:S01]  /*12020*/  ULDC.64 UR4, c[0x0][0xae8] ;  /* 0x0002ba0000047ab9 */ /* 0x000fe20000000a00 */
[----:B------:R-:W-:Y:S01]  /*12030*/  SHF.R.U64 R56, R56, 0x3, RZ ;  /* 0x0000000338387819 */ /* 0x000fe200000012ff */
[----:B------:R-:W-:Y:S01]  /*12040*/  IMAD.X R49, RZ, RZ, R11, P0 ;  /* 0x000000ffff317224 */ /* 0x000fe200000e060b */
[----:B------:R-:W-:Y:S01]  /*12050*/  SHF.R.U64 R44, R44, 0x3, RZ ;  /* 0x000000032c2c7819 */ /* 0x000fe200000012ff */
[----:B------:R-:W-:Y:S01]  /*12060*/  IMAD R3, R223, 0x20, R234 ;  /* 0x00000020df037824 */ /* 0x000fe200078e02ea */
[----:B------:R-:W-:-:S02]  /*12070*/  SHF.R.U64 R52, R52, 0x3, RZ ;  /* 0x0000000334347819 */ /* 0x000fc400000012ff */
[----:B------:R-:W-:Y:S01]  /*12080*/  LOP3.LUT P0, RZ, R26, 0x3, RZ, 0xc0, !PT ;  /* 0x000000031aff7812 */ /* 0x000fe2000780c0ff */
[----:B------:R-:W-:Y:S01]  /*12090*/  IMAD R21, R76, UR4, RZ ;  /* 0x000000044c157c24 */ /* 0x000fe2000f8e02ff */
[----:B------:R-:W-:Y:S01]  /*120a0*/  SHF.R.U64 R62, R62, 0x3, RZ ;  /* 0x000000033e3e7819 */ /* 0x000fe200000012ff */
[----:B------:R-:W-:Y:S01]  /*120b0*/  IMAD.IADD R77, R79, 0x1, R77 ;  /* 0x000000014f4d7824 */ /* 0x000fe200078e024d */
[----:B------:R-:W-:Y:S01]  /*120c0*/  LOP3.LUT R56, R56, R57, RZ, 0x3c, !PT ;  /* 0x0000003938387212 */ /* 0x000fe200078e3cff */
[----:B------:R-:W-:Y:S01]  /*120d0*/  IMAD.X R57, RZ, RZ, R11, P2 ;  /* 0x000000ffff397224 */ /* 0x000fe200010e060b */
[----:B------:R-:W-:Y:S01]  /*120e0*/  LOP3.LUT R44, R44, R45, RZ, 0x3c, !PT ;  /* 0x0000002d2c2c7212 */ /* 0x000fe200078e3cff */
[----:B------:R-:W-:Y:S01]  /*120f0*/  IMAD.MOV.U32 R76, RZ, RZ, R78 ;  /* 0x000000ffff4c7224 */ /* 0x000fe200078e004e */
[----:B------:R-:W-:Y:S01]  /*12100*/  LOP3.LUT R52, R52, R53, RZ, 0x3c, !PT ;  /* 0x0000003534347212 */ /* 0x000fe200078e3cff */
[----:B------:R-:W-:Y:S01]  /*12110*/  IMAD.IADD R80, R206, 0x1, R3 ;  /* 0x00000001ce507824 */ /* 0x000fe200078e0203 */
[----:B------:R-:W-:Y:S01]  /*12120*/  LOP3.LUT R62, R62, R63, RZ, 0x3c, !PT ;  /* 0x0000003f3e3e7212 */ /* 0x000fe200078e3cff */
[--C-:B------:R-:W-:Y:S01]  /*12130*/  IMAD.X R45, RZ, RZ, R11.reuse, P5 ;  /* 0x000000ffff2d7224 */ /* 0x100fe200028e060b */
[C---:B------:R-:W-:Y:S01]  /*12140*/  IADD3 R65, P5, R10.reuse, 0xd000, RZ ;  /* 0x0000d0000a417810 */ /* 0x040fe20007fbe0ff */
[--C-:B------:R-:W-:Y:S01]  /*12150*/  IMAD.X R53, RZ, RZ, R11.reuse, P4 ;  /* 0x000000ffff357224 */ /* 0x100fe200020e060b */
[C---:B------:R-:W-:Y:S01]  /*12160*/  IADD3 R69, P4, R10.reuse, 0xe000, RZ ;  /* 0x0000e0000a457810 */ /* 0x040fe20007f9e0ff */
[----:B------:R-:W-:Y:S01]  /*12170*/  IMAD.X R63, RZ, RZ, R11, P3 ;  /* 0x000000ffff3f7224 */ /* 0x000fe200018e060b */
[----:B------:R-:W-:Y:S01]  /*12180*/  IADD3 R7, P3, R10, 0xf000, RZ ;  /* 0x0000f0000a077810 */ /* 0x000fe20007f7e0ff */
[C---:B------:R-:W-:Y:S01]  /*12190*/  IMAD R3, R226.reuse, UR5, R21 ;  /* 0x00000005e2037c24 */ /* 0x040fe2000f8e0215 */
[----:B------:R-:W-:Y:S01]  /*121a0*/  LOP3.LUT R64, R65, 0x380, RZ, 0xc0, !PT ;  /* 0x0000038041407812 */ /* 0x000fe200078ec0ff */
[----:B------:R-:W-:Y:S01]  /*121b0*/  IMAD.WIDE.U32 R76, R226, UR4, R76 ;  /* 0x00000004e24c7c25 */ /* 0x000fe2000f8e004c */
[----:B------:R-:W-:Y:S01]  /*121c0*/  LOP3.LUT R68, R69, 0x380, RZ, 0xc0, !PT ;  /* 0x0000038045447812 */ /* 0x000fe200078ec0ff */
[----:B------:R-:W-:Y:S01]  /*121d0*/  ULDC.64 UR4, c[0x0][0xaf0] ;  /* 0x0002bc0000047ab9 */ /* 0x000fe20000000a00 */
[----:B------:R-:W-:Y:S01]  /*121e0*/  LOP3.LUT R15, R10, 0x380, RZ, 0xc0, !PT ;  /* 0x000003800a0f7812 */ /* 0x000fe200078ec0ff */
[----:B-1----:R-:W-:Y:S01]  /*121f0*/  @P1 IMAD.HI.U32 R21, R80, R81, RZ ;  /* 0x0000005150151227 */ /* 0x002fe200078e00ff */
[----:B----4-:R-:W-:-:S02]  /*12200*/  LOP3.LUT R6, R7, 0x380, RZ, 0xc0, !PT ;  /* 0x0000038007067812 */ /* 0x010fc400078ec0ff */
[----:B------:R-:W-:Y:S01]  /*12210*/  SHF.R.U64 R64, R64, 0x3, RZ ;  /* 0x0000000340407819 */ /* 0x000fe200000012ff */
[----:B------:R-:W-:Y:S01]  /*12220*/  IMAD.IADD R77, R77, 0x1, R3 ;  /* 0x000000014d4d7824 */ /* 0x000fe200078e0203 */
[----:B------:R-:W-:Y:S01]  /*12230*/  SHF.R.U64 R68, R68, 0x3, RZ ;  /* 0x0000000344447819 */ /* 0x000fe200000012ff */
[----:B------:R-:W-:Y:S01]  /*12240*/  IMAD.MOV.U32 R3, RZ, RZ, R80 ;  /* 0x000000ffff037224 */ /* 0x000fe200078e0050 */
[----:B---3--:R-:W-:Y:S01]  /*12250*/  @P1 SHF.R.U32.HI R3, RZ, R82, R21 ;  /* 0x00000052ff031219 */ /* 0x008fe20000011615 */
[----:B------:R-:W-:Y:S01]  /*12260*/  IMAD R78, R235, UR4, RZ ;  /* 0x00000004eb4e7c24 */ /* 0x000fe2000f8e02ff */
[----:B------:R-:W-:Y:S02]  /*12270*/  SHF.R.U64 R15, R15, 0x3, RZ ;  /* 0x000000030f0f7819 */ /* 0x000fe400000012ff */
[----:B------:R-:W-:Y:S02]  /*12280*/  SHF.R.U64 R6, R6, 0x3, RZ ;  /* 0x0000000306067819 */ /* 0x000fe400000012ff */
[----:B------:R-:W-:Y:S01]  /*12290*/  SHF.R.S32.HI R21, RZ, 0x1f, R3 ;  /* 0x0000001fff157819 */ /* 0x000fe20000011403 */
[----:B------:R-:W-:Y:S01]  /*122a0*/  IMAD R79, R229, UR5, R78 ;  /* 0x00000005e54f7c24 */ /* 0x000fe2000f8e024e */
[----:B------:R-:W-:Y:S01]  /*122b0*/  LOP3.LUT R64, R64, R65, RZ, 0x3c, !PT ;  /* 0x0000004140407212 */ /* 0x000fe200078e3cff */
[--C-:B------:R-:W-:Y:S01]  /*122c0*/  IMAD.X R65, RZ, RZ, R11.reuse, P5 ;  /* 0x000000ffff417224 */ /* 0x100fe200028e060b */
[----:B------:R-:W-:Y:S01]  /*122d0*/  LOP3.LUT R68, R68, R69, RZ, 0x3c, !PT ;  /* 0x0000004544447212 */ /* 0x000fe200078e3cff */
[----:B------:R-:W-:Y:S01]  /*122e0*/  IMAD.X R69, RZ, RZ, R11, P4 ;  /* 0x000000ffff457224 */ /* 0x000fe200020e060b */
[----:B0-----:R-:W-:Y:S01]  /*122f0*/  LOP3.LUT R4, R15, R10, RZ, 0x3c, !PT ;  /* 0x0000000a0f047212 */ /* 0x001fe200078e3cff */
[----:B------:R-:W-:Y:S01]  /*12300*/  IMAD.WIDE.U32 R76, R229, UR4, R76 ;  /* 0x00000004e54c7c25 */ /* 0x000fe2000f8e004c */
[----:B------:R-:W-:Y:S01]  /*12310*/  IADD3.X R73, RZ, R11, RZ, P3, !PT ;  /* 0x0000000bff497210 */ /* 0x000fe20001ffe4ff */
[----:B------:R-:W-:Y:S01]  /*12320*/  ULDC.64 UR4, c[0x0][0xae0] ;  /* 0x0002b80000047ab9 */ /* 0x000fe20000000a00 */
[----:B------:R-:W-:Y:S01]  /*12330*/  LOP3.LUT R72, R6, R7, RZ, 0x3c, !PT ;  /* 0x0000000706487212 */ /* 0x000fe200078e3cff */
[----:B------:R-:W-:-:S02]  /*12340*/  IMAD.MOV R81, RZ, RZ, -R3 ;  /* 0x000000ffff517224 */ /* 0x000fc400078e0a03 */
[----:B------:R-:W-:Y:S01]  /*12350*/  IMAD R78, R21, UR4, RZ ;  /* 0x00000004154e7c24 */ /* 0x000fe2000f8e02ff */
[----:B------:R-:W-:Y:S01]  /*12360*/  IADD3 R77, R77, R79, RZ ;  /* 0x0000004f4d4d7210 */ /* 0x000fe20007ffe0ff */
[----:B------:R-:W-:Y:S02]  /*12370*/  IMAD R21, R0, R81, R80 ;  /* 0x0000005100157224 */ /* 0x000fe400078e0250 */
[C---:B------:R-:W-:Y:S02]  /*12380*/  IMAD R79, R3.reuse, UR5, R78 ;  /* 0x00000005034f7c24 */ /* 0x040fe4000f8e024e */
[----:B------:R-:W-:Y:S01]  /*12390*/  IMAD.WIDE.U32 R76, R3, UR4, R76 ;  /* 0x00000004034c7c25 */ /* 0x000fe2000f8e004c */
[----:B------:R-:W-:Y:S01]  /*123a0*/  SHF.R.S32.HI R0, RZ, 0x1f, R21 ;  /* 0x0000001fff007819 */ /* 0x000fe20000011415 */
[----:B------:R-:W-:Y:S02]  /*123b0*/  ULDC.64 UR4, c[0x0][0xad8] ;  /* 0x0002b60000047ab9 */ /* 0x000fe40000000a00 */
[----:B------:R-:W-:-:S02]  /*123c0*/  IMAD.IADD R77, R77, 0x1, R79 ;  /* 0x000000014d4d7824 */ /* 0x000fc400078e024f */
[----:B------:R-:W-:Y:S02]  /*123d0*/  IMAD R0, R0, UR4, RZ ;  /* 0x0000000400007c24 */ /* 0x000fe4000f8e02ff */
[----:B------:R-:W-:Y:S02]  /*123e0*/  IMAD.IADD R85, R234, 0x1, R206 ;  /* 0x00000001ea557824 */ /* 0x000fe400078e02ce */
[C---:B------:R-:W-:Y:S02]  /*123f0*/  IMAD R79, R21.reuse, UR5, R0 ;  /* 0x00000005154f7c24 */ /* 0x040fe4000f8e0200 */
[----:B------:R-:W-:Y:S01]  /*12400*/  IMAD.WIDE.U32 R76, R21, UR4, R76 ;  /* 0x00000004154c7c25 */ /* 0x000fe2000f8e004c */
[----:B------:R-:W-:-:S03]  /*12410*/  ULDC.64 UR4, c[0x0][0xa80] ;  /* 0x0002a00000047ab9 */ /* 0x000fc60000000a00 */
[----:B------:R-:W-:Y:S01]  /*12420*/  VIADD R0, R18, 0x22820 ;  /* 0x0002282012007836 */ /* 0x000fe20000000000 */
[C---:B------:R-:W-:Y:S01]  /*12430*/  LEA R84, P3, R76.reuse, UR4, 0x1 ;  /* 0x000000044c547c11 */ /* 0x040fe2000f8608ff */
[----:B------:R-:W-:Y:S02]  /*12440*/  IMAD.IADD R21, R77, 0x1, R79 ;  /* 0x000000014d157824 */ /* 0x000fe400078e024f */
[----:B------:R-:W-:Y:S01]  /*12450*/  VIADD R3, R85, 0x20 ;  /* 0x0000002055037836 */ /* 0x000fe20000000000 */
[----:B------:R-:W-:Y:S02]  /*12460*/  PRMT R0, RZ, 0x654, R0 ;  /* 0x00000654ff007816 */ /* 0x000fe40000000000 */
[----:B------:R-:W-:Y:S02]  /*12470*/  LEA.HI.X R21, R76, UR5, R21, 0x1, P3 ;  /* 0x000000054c157c11 */ /* 0x000fe400098f0c15 */
[----:B------:R-:W-:Y:S01]  /*12480*/  ISETP.GE.AND P1, PT, R3, R20, PT ;  /* 0x000000140300720c */ /* 0x000fe20003f26270 */
[----:B------:R-:W-:Y:S01]  /*12490*/  VIADD R3, R85, 0x40 ;  /* 0x0000004055037836 */ /* 0x000fe20000000000 */
[----:B------:R-:W0:Y:S01]  /*124a0*/  SHFL.IDX PT, R82, R84, RZ, 0x181f ;  /* 0x00181fff54527589 */ /* 0x000e2200000e0000 */
        /* <DEDUP_REMOVED lines=8> */
[----:B------:R-:W-:Y:S01]  /*12530*/  ISETP.GE.OR P0, PT, R5, R20, P0 ;  /* 0x000000140500720c */ /* 0x000fe20000706670 */
[----:B------:R-:W-:-:S06]  /*12540*/  IMAD.MOV.U32 R5, RZ, RZ, R11 ;  /* 0x000000ffff057224 */ /* 0x000fcc00078e000b */
[----:B------:R-:W-:Y:S06]  /*12550*/  @!P2 ST.E desc[UR40][R50.64], R9 ;  /* 0x000000093200a985 */ /* 0x000fec000c101928 */
[----:B------:R1:W-:Y:S04]  /*12560*/  @!P0 ST.E desc[UR40][R54.64], R8 ;  /* 0x0000000836008985 */ /* 0x0003e8000c101928 */
[----:B------:R-:W5:Y:S04]  /*12570*/  LD.E.128 R4, desc[UR40][R4.64] ;  /* 0x0000002804047980 */ /* 0x000f68000c101d00 */
[----:B------:R-:W5:Y:S04]  /*12580*/  LD.E.128 R12, desc[UR40][R12.64] ;  /* 0x000000280c0c7980 */ /* 0x000f68000c101d00 */
[----:B-1----:R1:W5:Y:S04]  /*12590*/  LD.E.128 R8, desc[UR40][R60.64] ;  /* 0x000000283c087980 */ /* 0x002368000c101d00 */
[----:B------:R-:W5:Y:S04]  /*125a0*/  LD.E.128 R24, desc[UR40][R24.64] ;  /* 0x0000002818187980 */ /* 0x000f68000c101d00 */
        /* <DEDUP_REMOVED lines=17> */
[----:B--2---:R-:W2:Y:S01]  /*126c0*/  FENCE.VIEW.ASYNC.S ;  /* 0x00000000000073c6 */ /* 0x004ea20000000000 */
[----:B------:R-:W-:-:S02]  /*126d0*/  ISETP.GE.AND P2, PT, R85, R20, PT ;  /* 0x000000145500720c */ /* 0x000fc40003f46270 */
[----:B------:R-:W-:Y:S01]  /*126e0*/  ISETP.GE.AND P0, PT, R3, R20, PT ;  /* 0x000000140300720c */ /* 0x000fe20003f06270 */
[----:B--2---:R2:W-:Y:S02]  /*126f0*/  SYNCS.ARRIVE.TRANS64.RED.A1T0 RZ, [R0+URZ], RZ ;  /* 0x000000ff00ff79a7 */ /* 0x0045e4000810043f */
[----:B--2---:R1:W2:Y:S08]  /*12700*/  SHFL.IDX PT, R0, R21, RZ, 0x181f ;  /* 0x00181fff15007589 */ /* 0x0042b000000e0000 */
[----:B0-----:R-:W-:Y:S05]  /*12710*/  @P2 BRA `(.L_x_14220) ;  /* 0x0000000000442947 */ /* 0x001fea0003800000 */
[----:B------:R-:W-:Y:S02]  /*12720*/  ULDC UR4, c[0x0][0xac8] ;  /* 0x0002b20000047ab9 */ /* 0x000fe40000000800 */
[----:B------:R-:W-:Y:S02]  /*12730*/  ISETP.GE.AND P2, PT, R205, UR4, PT ;  /* 0x00000004cd007c0c */ /* 0x000fe4000bf46270 */
[----:B------:R-:W-:Y:S02]  /*12740*/  ISETP.GE.AND P3, PT, R217, UR4, PT ;  /* 0x00000004d9007c0c */ /* 0x000fe4000bf66270 */
[----:B------:R-:W-:-:S09]  /*12750*/  ISETP.GE.AND P4, PT, R216, UR4, PT ;  /* 0x00000004d8007c0c */ /* 0x000fd2000bf86270 */
[----:B------:R-:W-:-:S04]  /*12760*/  @!P2 LEA R76, P5, R205, R82, 0x1 ;  /* 0x00000052cd4ca211 */ /* 0x000fc800078a08ff */
        /* <DEDUP_REMOVED lines=12> */
.L_x_14220:
[----:B------:R-:W-:Y:S05]  /*12830*/  BSYNC B1 ;  /* 0x0000000000017941 */ /* 0x000fea0003800000 */
.L_x_14219:
[----:B--2---:R2:W3:Y:S01]  /*12840*/  SHFL.IDX PT, R0, R21, 0x1, 0x181f ;  /* 0x00381f0015007f89 */ /* 0x0044e200000e0000 */
[----:B------:R-:W-:Y:S01]  /*12850*/  BSSY B1, `(.L_x_14221) ;  /* 0x0000015000017945 */ /* 0x000fe20003800000 */
[----:B------:R-:W-:Y:S02]  /*12860*/  VIADD R3, R85, 0x60 ;  /* 0x0000006055037836 */ /* 0x000fe40000000000 */
[----:B0----5:R2:W0:Y:S01]  /*12870*/  SHFL.IDX PT, R30, R84, 0x1, 0x181f ;  /* 0x00381f00541e7f89 */ /* 0x02142200000e0000 */
[----:B------:R-:W-:Y:S05]  /*12880*/  @P1 BRA `(.L_x_14222) ;  /* 0x0000000000441947 */ /* 0x000fea0003800000 */
[----:B------:R-:W-:Y:S02]  /*12890*/  ULDC UR4, c[0x0][0xac8] ;  /* 0x0002b20000047ab9 */ /* 0x000fe40000000800 */
[----:B------:R-:W-:Y:S02]  /*128a0*/  ISETP.GE.AND P4, PT, R205, UR4, PT ;  /* 0x00000004cd007c0c */ /* 0x000fe4000bf86270 */
[----:B------:R-:W-:Y:S02]  /*128b0*/  ISETP.GE.AND P3, PT, R217, UR4, PT ;  /* 0x00000004d9007c0c */ /* 0x000fe4000bf66270 */
[----:B------:R-:W-:Y:S02]  /*128c0*/  ISETP.GE.AND P2, PT, R216, UR4, PT ;  /* 0x00000004d8007c0c */ /* 0x000fe4000bf46270 */
[----:B------:R-:W-:-:S07]  /*128d0*/  ISETP.GE.AND P1, PT, R218, UR4, PT ;  /* 0x00000004da007c0c */ /* 0x000fce000bf26270 */
[----:B0-----:R-:W-:-:S04]  /*128e0*/  @!P4 LEA R4, P5, R205, R30, 0x1 ;  /* 0x0000001ecd04c211 */ /* 0x001fc800078a08ff */
[----:B---3--:R-:W-:Y:S02]  /*128f0*/  @!P4 LEA.HI.X R5, R205, R0, R89, 0x1, P5 ;  /* 0x00000000cd05c211 */ /* 0x008fe400028f0c59 */
        /* <DEDUP_REMOVED lines=10> */
.L_x_14222:
[----:B------:R-:W-:Y:S05]  /*129a0*/  BSYNC B1 ;  /* 0x0000000000017941 */ /* 0x000fea0003800000 */
.L_x_14221:
[----:B---3--:R3:W0:Y:S01]  /*129b0*/  SHFL.IDX PT, R0, R21, 0x2, 0x181f ;  /* 0x00581f0015007f89 */ /* 0x00862200000e0000 */
[----:B------:R-:W-:Y:S03]  /*129c0*/  BSSY B1, `(.L_x_14223) ;  /* 0x0000014000017945 */ /* 0x000fe60003800000 */
[----:B----4-:R3:W4:Y:S01]  /*129d0*/  SHFL.IDX PT, R10, R84, 0x2, 0x181f ;  /* 0x00581f00540a7f89 */ /* 0x01072200000e0000 */
        /* <DEDUP_REMOVED lines=18> */
.L_x_14224:
[----:B------:R-:W-:Y:S05]  /*12b00*/  BSYNC B1 ;  /* 0x0000000000017941 */ /* 0x000fea0003800000 */
.L_x_14223:
[----:B------:R-:W-:Y:S01]  /*12b10*/  ISETP.GE.AND P0, PT, R3, R20, PT ;  /* 0x000000140300720c */ /* 0x000fe20003f06270 */
[----:B-123--:R-:W1:Y:S04]  /*12b20*/  SHFL.IDX PT, R21, R21, 0x3, 0x181f ;  /* 0x00781f0015157f89 */ /* 0x00ee6800000e0000 */
[----:B------:R-:W2:Y:S08]  /*12b30*/  SHFL.IDX PT, R84, R84, 0x3, 0x181f ;  /* 0x00781f0054547f89 */ /* 0x000eb000000e0000 */
[----:B------:R-:W-:Y:S05]  /*12b40*/  @P0 BRA `(.L_x_14225) ;  /* 0x0000000c00e00947 */ /* 0x000fea0003800000 */
[----:B------:R-:W-:Y:S02]  /*12b50*/  ULDC UR4, c[0x0][0xac8] ;  /* 0x0002b20000047ab9 */ /* 0x000fe40000000800 */
[----:B------:R-:W-:Y:S02]  /*12b60*/  ISETP.GE.AND P3, PT, R205, UR4, PT ;  /* 0x00000004cd007c0c */ /* 0x000fe4000bf66270 */
[----:B------:R-:W-:Y:S02]  /*12b70*/  ISETP.GE.AND P4, PT, R217, UR4, PT ;  /* 0x00000004d9007c0c */ /* 0x000fe4000bf86270 */
[----:B------:R-:W-:-:S09]  /*12b80*/  ISETP.GE.AND P5, PT, R216, UR4, PT ;  /* 0x00000004d8007c0c */ /* 0x000fd2000bfa6270 */
[-C--:B0-2---:R-:W-:Y:S02]  /*12b90*/  @!P3 LEA R4, P0, R205, R84.reuse, 0x1 ;  /* 0x00000054cd04b211 */ /* 0x085fe400078008ff */
        /* <DEDUP_REMOVED lines=14> */
.L_x_14217:
[----:B------:R-:W-:Y:S01]  /*12c80*/  ULDC.64 UR4, c[0x0][0xc00] ;  /* 0x0003000000047ab9 */ /* 0x000fe20000000a00 */
[----:B------:R-:W-:Y:S01]  /*12c90*/  IMAD.MOV.U32 R0, RZ, RZ, RZ ;  /* 0x000000ffff007224 */ /* 0x000fe200078e00ff */
[----:B------:R-:W-:Y:S01]  /*12ca0*/  ISETP.NE.U32.AND P0, PT, RZ, UR4, PT ;  /* 0x00000004ff007c0c */ /* 0x000fe2000bf05070 */
[----:B------:R-:W3:Y:S01]  /*12cb0*/  LDC R21, c[0x0][0xbe8] ;  /* 0x0002fa00ff157b82 */ /* 0x000ee20000000800 */
        /* <DEDUP_REMOVED lines=12> */
[----:B---3--:R-:W-:Y:S01]  /*12d80*/  ISETP.NE.AND P2, PT, R21, 0x1, PT ;  /* 0x000000011500780c */ /* 0x008fe20003f45270 */
[----:B------:R-:W3:-:S12]  /*12d90*/  S2R R3, SR_TID.X ;  /* 0x0000000000037919 */ /* 0x000ed80000002100 */
[----:B------:R-:W0:Y:S01]  /*12da0*/  @P2 LDC R25, c[0x0][0xbec] ;  /* 0x0002fb00ff192b82 */ /* 0x000e220000000800 */
[----:B---3--:R-:W-:-:S05]  /*12db0*/  VIADD R3, R3, 0xffffff80 ;  /* 0xffffff8003037836 */ /* 0x008fca0000000000 */
[----:B------:R-:W-:Y:S01]  /*12dc0*/  ISETP.GE.AND P3, PT, R3, 0x80, PT ;  /* 0x000000800300780c */ /* 0x000fe20003f66270 */
[----:B----4-:R-:W-:-:S12]  /*12dd0*/  @P1 BRA `(.L_x_14226) ;  /* 0x0000000000101947 */ /* 0x010fd80003800000 */
[----:B------:R-:W-:Y:S05]  /*12de0*/  @!P0 BRA `(.L_x_14226) ;  /* 0x00000000000c8947 */ /* 0x000fea0003800000 */
[----:B------:R-:W3:Y:S04]  /*12df0*/  LDG.E R3, desc[UR40][R4.64] ;  /* 0x0000002804037981 */ /* 0x000ee8000c1e1900 */
[----:B-----5:R-:W3:Y:S02]  /*12e00*/  LDG.E R8, desc[UR40][R4.64+0x4] ;  /* 0x0000042804087981 */ /* 0x020ee4000c1e1900 */
[----:B---3--:R-:W-:-:S07]  /*12e10*/  IMAD.IADD R8, R8, 0x1, -R3 ;  /* 0x0000000108087824 */ /* 0x008fce00078e0a03 */
.L_x_14226:
        /* <DEDUP_REMOVED lines=29> */
[--C-:B------:R-:W-:Y:S02]  /*12ff0*/  IMAD.MOV R7, RZ, RZ, -R3.reuse ;  /* 0x000000ffff077224 */ /* 0x100fe400078e0a03 */
        /* <DEDUP_REMOVED lines=15> */
.L_x_14228:
[----:B------:R-:W-:Y:S05]  /*130f0*/  BSYNC B1 ;  /* 0x0000000000017941 */ /* 0x000fea0003800000 */
.L_x_14227:
[----:B------:R-:W4:Y:S01]  /*13100*/  @P2 LDC R9, c[0x0][0xbf0] ;  /* 0x0002fc00ff092b82 */ /* 0x000f220000000800 */
[----:B------:R-:W-:Y:S01]  /*13110*/  ULDC.64 UR4, c[0x0][0xaa0] ;  /* 0x0002a80000047ab9 */ /* 0x000fe20000000a00 */
[----:B---3--:R-:W-:Y:S02]  /*13120*/  IMAD R7, R223, 0x20, R234 ;  /* 0x00000020df077824 */ /* 0x008fe400078e02ea */
[----:B------:R-:W-:Y:S02]  /*13130*/  IMAD R3, R11, UR4, RZ ;  /* 0x000000040b037c24 */ /* 0x000fe4000f8e02ff */
[----:B------:R-:W-:-:S04]  /*13140*/  IMAD.WIDE.U32 R4, R0, UR4, RZ ;  /* 0x0000000400047c25 */ /* 0x000fc8000f8e00ff */
[----:B------:R-:W-:Y:S01]  /*13150*/  IMAD R3, R0, UR5, R3 ;  /* 0x0000000500037c24 */ /* 0x000fe2000f8e0203 */
[----:B------:R-:W-:Y:S01]  /*13160*/  ULDC.64 UR4, c[0x0][0xae8] ;  /* 0x0002ba0000047ab9 */ /* 0x000fe20000000a00 */
[----:B------:R-:W-:Y:S02]  /*13170*/  IMAD.IADD R10, R206, 0x1, R7 ;  /* 0x00000001ce0a7824 */ /* 0x000fe400078e0207 */
[----:B------:R-:W-:Y:S02]  /*13180*/  IMAD.IADD R5, R5, 0x1, R3 ;  /* 0x0000000105057824 */ /* 0x000fe400078e0203 */
[----:B------:R-:W-:Y:S02]  /*13190*/  IMAD R3, R12, UR4, RZ ;  /* 0x000000040c037c24 */ /* 0x000fe4000f8e02ff */
[----:B0-----:R-:W-:-:S04]  /*131a0*/  @P2 IMAD.HI.U32 R0, R10, R25, RZ ;  /* 0x000000190a002227 */ /* 0x001fc800078e00ff */
        /* <DEDUP_REMOVED lines=23> */
[----:B------:R-:W-:-:S04]  /*13320*/  ULDC.64 UR4, c[0x0][0xa80] ;  /* 0x0002a00000047ab9 */ /* 0x000fc80000000a00 */
[----:B------:R-:W-:Y:S02]  /*13330*/  IADD3 R5, R5, R3, RZ ;  /* 0x0000000305057210 */ /* 0x000fe40007ffe0ff */
[----:B------:R-:W-:Y:S01]  /*13340*/  LEA R3, P0, R4, UR4, 0x1 ;  /* 0x0000000404037c11 */ /* 0x000fe2000f8008ff */
[----:B------:R-:W-:-:S03]  /*13350*/  UMOV UR4, 0xffffffff ;  /* 0xffffffff00047882 */ /* 0x000fc60000000000 */
[----:B------:R-:W-:Y:S01]  /*13360*/  LEA.HI.X R4, R4, UR5, R5, 0x1, P0 ;  /* 0x0000000504047c11 */ /* 0x000fe200080f0c05 */
[----:B------:R-:W-:Y:S08]  /*13370*/  BRA.DIV UR4, `(.L_x_14229) ;  /* 0x00000092040c7947 */ /* 0x000ff0000b800000 */
[----:B------:R0:W3:Y:S04]  /*13380*/  SHFL.IDX PT, R0, R4, RZ, 0x181f ;  /* 0x00181fff04007589 */ /* 0x0000e800000e0000 */
[----:B------:R0:W4:Y:S02]  /*13390*/  SHFL.IDX PT, R14, R3, RZ, 0x181f ;  /* 0x00181fff030e7589 */ /* 0x00012400000e0000 */
.L_x_14433:
        /* <DEDUP_REMOVED lines=26> */
.L_x_14231:
[----:B------:R-:W-:Y:S05]  /*13540*/  BSYNC B1 ;  /* 0x0000000000017941 */ /* 0x000fea0003800000 */
.L_x_14230:
[----:B------:R-:W-:-:S03]  /*13550*/  UMOV UR4, 0xffffffff ;  /* 0xffffffff00047882 */ /* 0x000fc60000000000 */
[----:B------:R-:W-:Y:S05]  /*13560*/  BRA.DIV UR4, `(.L_x_14232) ;  /* 0x0000008e04c47947 */ /* 0x000fea000b800000 */
[----:B---3--:R3:W0:Y:S04]  /*13570*/  SHFL.IDX PT, R0, R4, 0x1, 0x181f ;  /* 0x00381f0004007f89 */ /* 0x00862800000e0000 */
[----:B----4-:R3:W4:Y:S02]  /*13580*/  SHFL.IDX PT, R14, R3, 0x1, 0x181f ;  /* 0x00381f00030e7f89 */ /* 0x01072400000e0000 */
.L_x_14437:
        /* <DEDUP_REMOVED lines=25> */
.L_x_14234:
[----:B------:R-:W-:Y:S05]  /*13720*/  BSYNC B1 ;  /* 0x0000000000017941 */ /* 0x000fea0003800000 */
.L_x_14233:
[----:B------:R-:W-:-:S03]  /*13730*/  UMOV UR4, 0xffffffff ;  /* 0xffffffff00047882 */ /* 0x000fc60000000000 */
[----:B------:R-:W-:Y:S05]  /*13740*/  BRA.DIV UR4, `(.L_x_14235) ;  /* 0x0000008e04947947 */ /* 0x000fea000b800000 */
[----:B0-----:R0:W0:Y:S04]  /*13750*/  SHFL.IDX PT, R0, R4, 0x2, 0x181f ;  /* 0x00581f0004007f89 */ /* 0x00102800000e0000 */
[----:B----4-:R4:W0:Y:S02]  /*13760*/  SHFL.IDX PT, R14, R3, 0x2, 0x181f ;  /* 0x00581f00030e7f89 */ /* 0x01082400000e0000 */
.L_x_14441:
        /* <DEDUP_REMOVED lines=25> */
.L_x_14237:
[----:B------:R-:W-:Y:S05]  /*13900*/  BSYNC B1 ;  /* 0x0000000000017941 */ /* 0x000fea0003800000 */
.L_x_14236:
[----:B------:R-:W-:-:S03]  /*13910*/  UMOV UR4, 0xffffffff ;  /* 0xffffffff00047882 */ /* 0x000fc60000000000 */
[----:B------:R-:W-:Y:S05]  /*13920*/  BRA.DIV UR4, `(.L_x_14238) ;  /* 0x0000008e04647947 */ /* 0x000fea000b800000 */
[----:B0-----:R0:W0:Y:S04]  /*13930*/  SHFL.IDX PT, R0, R4, 0x3, 0x181f ;  /* 0x00781f0004007f89 */ /* 0x00102800000e0000 */
[----:B------:R0:W0:Y:S02]  /*13940*/  SHFL.IDX PT, R14, R3, 0x3, 0x181f ;  /* 0x00781f00030e7f89 */ /* 0x00002400000e0000 */
.L_x_14445:
        /* <DEDUP_REMOVED lines=24> */
.L_x_14225:
[----:B------:R-:W-:Y:S05]  /*13ad0*/  BSYNC B0 ;  /* 0x0000000000007941 */ /* 0x000fea0003800000 */
.L_x_14216:
[----:B------:R-:W-:Y:S02]  /*13ae0*/  ULDC UR4, c[0x0][0xc3c] ;  /* 0x00030f0000047ab9 */ /* 0x000fe40000000800 */
[----:B--2---:R-:W-:-:S13]  /*13af0*/  ISETP.GE.AND P0, PT, R95, UR4, PT ;  /* 0x000000045f007c0c */ /* 0x004fda000bf06270 */
[----:B------:R-:W-:Y:S05]  /*13b00*/  @!P0 BRA `(.L_x_14239) ;  /* 0xfffffed4005c8947 */ /* 0x000fea000383ffff */
[----:B------:R-:W-:Y:S05]  /*13b10*/  BRA `(.L_x_14092) ;  /* 0x0000007800a87947 */ /* 0x000fea0003800000 */
.L_x_14090:
[----:B------:R-:W-:-:S08]  /*13b20*/  NOP ;  /* 0x0000000000007918 */ /* 0x000fd00000000000 */
[----:B--2---:R-:W0:-:S00]  /*13b30*/  USETMAXREG.DEALLOC.CTAPOOL 0x18 ;  /* 0x00000018000079c8 */ /* 0x004e0000080e0500 */
        /* <DEDUP_REMOVED lines=16> */
.L_x_14240:
        /* <DEDUP_REMOVED lines=41> */
.L_x_14246:
        /* <DEDUP_REMOVED lines=12> */
.L_x_14245:
[----:B------:R-:W-:Y:S05]  /*13f90*/  BSYNC B0 ;  /* 0x0000000000007941 */ /* 0x000fea0003800000 */
.L_x_14244:
[----:B0----5:R-:W0:Y:S02]  /*13fa0*/  SHFL.UP PT, R2, R6, 0x1, RZ ;  /* 0x0420000006027989 */ /* 0x021e2400000e00ff */
        /* <DEDUP_REMOVED lines=20> */
.L_x_14242:
        /* <DEDUP_REMOVED lines=18> */
[----:B------:R-:W-:-:S06]  /*14210*/  IADD3 R16, R7, -0x1, RZ ;  /* 0xffffffff07107810 */ /* 0x000fcc0007ffe0ff */
[----:B------:R2:W3:Y:S02]  /*14220*/  SHFL.IDX PT, R16, R5, R16, 0x1f ;  /* 0x00001f1005107589 */ /* 0x0004e400000e0000 */
.L_x_14247:
        /* <DEDUP_REMOVED lines=30> */
[----:B-1----:R-:W-:-:S02]  /*14410*/  IADD3 R3, R10, 0xffffffe, RZ ;  /* 0x0ffffffe0a037810 */ /* 0x002fc40007ffe0ff */
[----:B------:R-:W-:-:S04]  /*14420*/  IABS R10, R11 ;  /* 0x0000000b000a7213 */ /* 0x000fc80000000000 */
        /* <DEDUP_REMOVED lines=24> */
.L_x_14243:
[----:B------:R-:W-:Y:S02]  /*145b0*/  IMAD.MOV.U32 R17, RZ, RZ, RZ ;  /* 0x000000ffff117224 */ /* 0x000fe400078e00ff */
[----:B------:R-:W-:Y:S02]  /*145c0*/  IMAD.U32 R16, RZ, RZ, UR6 ;  /* 0x00000006ff107e24 */ /* 0x000fe4000f8e00ff */
[----:B------:R-:W-:-:S07]  /*145d0*/  IMAD.MOV.U32 R18, RZ, RZ, RZ ;  /* 0x000000ffff127224 */ /* 0x000fce00078e00ff */
.L_x_14248:
[----:B------:R-:W-:-:S13]  /*145e0*/  ISETP.NE.AND P0, PT, R0, RZ, PT ;  /* 0x000000ff0000720c */ /* 0x000fda0003f05270 */
[----:B------:R-:W1:Y:S01]  /*145f0*/  @!P0 S2R R3, SR_CgaCtaId ;  /* 0x0000000000038919 */ /* 0x000e620000008800 */
[----:B------:R-:W-:-:S04]  /*14600*/  @!P0 MOV R0, 0x400 ;  /* 0x0000040000008802 */ /* 0x000fc80000000f00 */
[----:B-1----:R-:W-:-:S05]  /*14610*/  @!P0 LEA R0, R3, R0, 0x18 ;  /* 0x0000000003008211 */ /* 0x002fca00078ec0ff */
[----:B------:R1:W-:Y:S01]  /*14620*/  @!P0 STS.128 [R0+0x228d0], R16 ;  /* 0x0228d01000008388 */ /* 0x0003e20000000c00 */
[----:B------:R-:W-:Y:S06]  /*14630*/  BAR.ARV 0x5, 0x180 ;  /* 0x0146000000007b1d */ /* 0x000fec0000002000 */
.L_x_14241:
        /* <DEDUP_REMOVED lines=17> */
[----:B------:R-:W-:-:S02]  /*14750*/  LOP3.LUT R3, R3, 0x38, R4, 0x78, !PT ;  /* 0x0000003803037812 */ /* 0x000fc400078e7804 */
[----:B------:R-:W-:Y:S02]  /*14760*/  SHF.L.U32 R4, R4, 0x4, RZ ;  /* 0x0000000404047819 */ /* 0x000fe400000006ff */
        /* <DEDUP_REMOVED lines=13> */
.L_x_14389:
        /* <DEDUP_REMOVED lines=24> */
[----:B------:R2:W-:Y:S01]  /*149c0*/  STL [R1], R10 ;  /* 0x0000000a01007387 */ /* 0x0005e20000100800 */
[----:B------:R-:W-:-:S02]  /*149d0*/  IADD3 R8, P5, R10, UR6, RZ ;  /* 0x000000060a087c10 */ /* 0x000fc4000ffbe0ff */
[C---:B0-----:R-:W-:Y:S01]  /*149e0*/  IADD3 R4, P4, R10.reuse, UR4, RZ ;  /* 0x000000040a047c10 */ /* 0x041fe2000ff9e0ff */
[----:B------:R-:W-:Y:S01]  /*149f0*/  STL [R1+0x20], R15 ;  /* 0x0000200f01007387 */ /* 0x000fe20000100800 */
[----:B------:R-:W-:Y:S02]  /*14a00*/  ISETP.NE.AND.EX P3, PT, RZ, UR11, PT, P3 ;  /* 0x0000000bff007c0c */ /* 0x000fe4000bf65330 */
[----:B-1----:R-:W-:Y:S02]  /*14a10*/  CS2R R2, SRZ ;  /* 0x0000000000027805 */ /* 0x002fe4000001ff00 */
[C---:B------:R-:W-:Y:S02]  /*14a20*/  IADD3.X R5, R15.reuse, UR5, RZ, P4, !PT ;  /* 0x000000050f057c10 */ /* 0x040fe4000a7fe4ff */
[----:B------:R-:W-:Y:S02]  /*14a30*/  IADD3 R6, P4, R10, UR8, RZ ;  /* 0x000000080a067c10 */ /* 0x000fe4000ff9e0ff */
[----:B------:R-:W-:Y:S01]  /*14a40*/  ISETP.NE.U32.AND P0, PT, RZ, UR6, PT ;  /* 0x00000006ff007c0c */ /* 0x000fe2000bf05070 */
[----:B------:R-:W3:Y:S01]  /*14a50*/  @P2 LDG.E R2, desc[UR40][R4.64] ;  /* 0x0000002804022981 */ /* 0x000ee2000c1e1900 */
[----:B------:R-:W-:Y:S01]  /*14a60*/  IADD3.X R7, R15, UR9, RZ, P4, !PT ;  /* 0x000000090f077c10 */ /* 0x000fe2000a7fe4ff */
[----:B------:R-:W-:Y:S01]  /*14a70*/  ULDC UR4, c[0x0][0x288] ;  /* 0x0000a20000047ab9 */ /* 0x000fe20000000800 */
[----:B------:R-:W-:-:S02]  /*14a80*/  ISETP.NE.U32.AND P1, PT, RZ, UR8, PT ;  /* 0x00000008ff007c0c */ /* 0x000fc4000bf25070 */
[----:B------:R-:W-:Y:S02]  /*14a90*/  ISETP.NE.AND.EX P0, PT, RZ, UR7, PT, P0 ;  /* 0x00000007ff007c0c */ /* 0x000fe4000bf05300 */
[----:B--2---:R-:W-:Y:S02]  /*14aa0*/  @P3 IADD3 R10, P4, R10, UR10, RZ ;  /* 0x0000000a0a0a3c10 */ /* 0x004fe4000ff9e0ff */
[----:B------:R-:W-:Y:S02]  /*14ab0*/  ISETP.NE.AND.EX P1, PT, RZ, UR9, PT, P1 ;  /* 0x00000009ff007c0c */ /* 0x000fe4000bf25310 */
[C---:B------:R-:W-:Y:S02]  /*14ac0*/  @P3 IADD3.X R11, R15.reuse, UR11, RZ, P4, !PT ;  /* 0x0000000b0f0b3c10 */ /* 0x040fe4000a7fe4ff */
[----:B------:R-:W-:-:S05]  /*14ad0*/  IADD3.X R9, R15, UR7, RZ, P5, !PT ;  /* 0x000000070f097c10 */ /* 0x000fca000affe4ff */
[----:B------:R0:W5:Y:S04]  /*14ae0*/  @P0 LDG.E R12, desc[UR40][R8.64] ;  /* 0x00000028080c0981 */ /* 0x000168000c1e1900 */
[----:B------:R0:W5:Y:S04]  /*14af0*/  @P1 LDG.E R3, desc[UR40][R6.64] ;  /* 0x0000002806031981 */ /* 0x000168000c1e1900 */
[----:B---3--:R1:W-:Y:S02]  /*14b00*/  STL [R1+0x38], R2 ;  /* 0x0000380201007387 */ /* 0x0083e40000100800 */
[----:B-1----:R-:W-:Y:S01]  /*14b10*/  IMAD.U32 R2, RZ, RZ, UR4 ;  /* 0x00000004ff027e24 */ /* 0x002fe2000f8e00ff */
        /* <DEDUP_REMOVED lines=11> */
[----:B-1----:R-:W-:Y:S01]  /*14bd0*/  IMAD.U32 R2, RZ, RZ, UR5 ;  /* 0x00000005ff027e24 */ /* 0x002fe2000f8e00ff */
[----:B------:R-:W-:Y:S01]  /*14be0*/  MOV R10, UR4 ;  /* 0x00000004000a7c02 */ /* 0x000fe20008000f00 */
[----:B0-----:R-:W-:Y:S06]  /*14bf0*/  @P3 BRA `(.L_x_14250) ;  /* 0x0000000000143947 */ /* 0x001fec0003800000 */
[----:B------:R-:W-:Y:S05]  /*14c00*/  @!P2 BRA `(.L_x_14250) ;  /* 0x000000000010a947 */ /* 0x000fea0003800000 */
[----:B------:R-:W2:Y:S04]  /*14c10*/  LDG.E R11, desc[UR40][R4.64] ;  /* 0x00000028040b7981 */ /* 0x000ea8000c1e1900 */
[----:B------:R-:W2:Y:S02]  /*14c20*/  LDG.E R4, desc[UR40][R4.64+0x4] ;  /* 0x0000042804047981 */ /* 0x000ea4000c1e1900 */
[----:B--2--5:R-:W-:-:S05]  /*14c30*/  IMAD.IADD R14, R4, 0x1, -R11 ;  /* 0x00000001040e7824 */ /* 0x024fca00078e0a0b */
[----:B------:R0:W-:Y:S02]  /*14c40*/  STL [R1+0x3c], R14 ;  /* 0x00003c0e01007387 */ /* 0x0001e40000100800 */
.L_x_14250:
        /* <DEDUP_REMOVED lines=12> */
.L_x_14251:
[----:B------:R-:W-:Y:S05]  /*14d10*/  @!P0 BRA `(.L_x_14252) ;  /* 0x00000000000c8947 */ /* 0x000fea0003800000 */
[----:B------:R-:W2:Y:S04]  /*14d20*/  LDG.E R10, desc[UR40][R8.64] ;  /* 0x00000028080a7981 */ /* 0x000ea8000c1e1900 */
[----:B------:R-:W2:Y:S02]  /*14d30*/  LDG.E R8, desc[UR40][R8.64+0x4] ;  /* 0x0000042808087981 */ /* 0x000ea4000c1e1900 */
[----:B--2---:R-:W-:-:S07]  /*14d40*/  IMAD.IADD R10, R8, 0x1, -R10 ;  /* 0x00000001080a7824 */ /* 0x004fce00078e0a0a */
.L_x_14252:
        /* <DEDUP_REMOVED lines=12> */
[----:B--2---:R-:W-:Y:S01]  /*14e10*/  @P0 IMAD.HI.U32 R6, R4, R6, RZ ;  /* 0x0000000604060227 */ /* 0x004fe200078e00ff */
[----:B------:R-:W-:-:S04]  /*14e20*/  IADD3 R4, R0, R2, RZ ;  /* 0x0000000200047210 */ /* 0x000fc80007ffe0ff */
[----:B---3--:R-:W-:Y:S01]  /*14e30*/  @P0 SHF.R.U32.HI R5, RZ, R7, R6 ;  /* 0x00000007ff050219 */ /* 0x008fe20000011606 */
        /* <DEDUP_REMOVED lines=9> */
[----:B------:R-:W-:-:S05]  /*14ed0*/  VIMNMX R4, R10, R4, PT ;  /* 0x000000040a047248 */ /* 0x000fca0003fe0100 */
[--C-:B------:R-:W-:Y:S02]  /*14ee0*/  IMAD R4, R4, 0x60, -R0.reuse ;  /* 0x0000006004047824 */ /* 0x100fe400078e0a00 */
[----:B------:R-:W-:-:S03]  /*14ef0*/  IMAD.MOV R0, RZ, RZ, -R0 ;  /* 0x000000ffff007224 */ /* 0x000fc600078e0a00 */
[----:B------:R-:W-:Y:S02]  /*14f00*/  VIMNMX R2, R4, R2, PT ;  /* 0x0000000204027248 */ /* 0x000fe40003fe0100 */
[----:B------:R-:W-:-:S04]  /*14f10*/  VIMNMX R0, RZ, R0, !PT ;  /* 0x00000000ff007248 */ /* 0x000fc80007fe0100 */
[----:B------:R-:W-:Y:S01]  /*14f20*/  ISETP.GT.AND P0, PT, R2, R0, PT ;  /* 0x000000000200720c */ /* 0x000fe20003f04270 */
[----:B------:R-:W-:-:S12]  /*14f30*/  IMAD.WIDE.U32 R6, R0, -0x55555555, RZ ;  /* 0xaaaaaaab00067825 */ /* 0x000fd800078e00ff */
[----:B------:R-:W-:Y:S01]  /*14f40*/  @P0 VIADD R4, R2, 0x5f ;  /* 0x0000005f02040836 */ /* 0x000fe20000000000 */
[----:B------:R-:W-:-:S03]  /*14f50*/  SHF.R.U32.HI R2, RZ, 0x6, R7 ;  /* 0x00000006ff027819 */ /* 0x000fc60000011607 */
[----:B------:R-:W-:-:S05]  /*14f60*/  @P0 IMAD.HI R0, R4, 0x2aaaaaab, RZ ;  /* 0x2aaaaaab04000827 */ /* 0x000fca00078e02ff */
[----:B------:R-:W-:Y:S01]  /*14f70*/  @P0 SHF.R.U32.HI R4, RZ, 0x1f, R0 ;  /* 0x0000001fff040819 */ /* 0x000fe20000011600 */
[----:B------:R-:W-:-:S03]  /*14f80*/  IMAD.MOV.U32 R8, RZ, RZ, R2 ;  /* 0x000000ffff087224 */ /* 0x000fc600078e0002 */
[----:B------:R-:W-:-:S04]  /*14f90*/  @P0 LEA.HI.SX32 R8, R0, R4, 0x1c ;  /* 0x0000000400080211 */ /* 0x000fc800078fe2ff */
        /* <DEDUP_REMOVED lines=10> */
.L_x_14448:
[----:B--2---:R-:W-:Y:S02]  /*15040*/  ISETP.NE.AND P0, PT, R14, RZ, PT ;  /* 0x000000ff0e00720c */ /* 0x004fe40003f05270 */
[----:B------:R-:W-:-:S11]  /*15050*/  PLOP3.LUT P6, PT, PT, PT, PT, 0x8, 0x0 ;  /* 0x000000000000781c */ /* 0x000fd60003fce170 */
[----:B------:R-:W-:Y:S05]  /*15060*/  @P0 BRA `(.L_x_14256) ;  /* 0x00000000000c0947 */ /* 0x000fea0003800000 */
[----:B------:R-:W-:-:S03]  /*15070*/  UMOV UR4, 0xffffffff ;  /* 0xffffffff00047882 */ /* 0x000fc60000000000 */
[----:B------:R-:W-:Y:S05]  /*15080*/  BRA.DIV UR4, `(.L_x_14257) ;  /* 0x0000007a04087947 */ /* 0x000fea000b800000 */
[----:B------:R-:W-:-:S13]  /*15090*/  ELECT P6, URZ, PT ;  /* 0x00000000003f782f */ /* 0x000fda00038c0000 */
.L_x_14256:
        /* <DEDUP_REMOVED lines=10> */
.L_x_14451:
[----:B------:R-:W-:Y:S05]  /*15140*/  BSYNC B1 ;  /* 0x0000000000017941 */ /* 0x000fea0003800000 */
.L_x_14258:
        /* <DEDUP_REMOVED lines=8> */
[----:B------:R-:W-:Y:S01]  /*151d0*/  ISETP.NE.AND P1, PT, R5, RZ, PT ;  /* 0x000000ff0500720c */ /* 0x000fe20003f25270 */
[----:B--2---:R-:W-:Y:S01]  /*151e0*/  IMAD R4, R7, 0x8, R9 ;  /* 0x0000000807047824 */ /* 0x004fe200078e0209 */
[----:B---3--:R-:W-:-:S04]  /*151f0*/  SHF.L.U32 R9, R6, 0x1f, RZ ;  /* 0x0000001f06097819 */ /* 0x008fc800000006ff */
[----:B------:R-:W0:Y:S02]  /*15200*/  SYNCS.PHASECHK.TRANS64.TRYWAIT P0, [R4+URZ+0x228a0], R9 ;  /* 0x0228a009040075a7 */ /* 0x000e24000800017f */
[----:B0-----:R-:W-:Y:S05]  /*15210*/  @!P0 BRA `(.L_x_14263) ;  /* 0x0000007400dc8947 */ /* 0x001fea0003800000 */
.L_x_14452:
[----:B------:R-:W-:Y:S05]  /*15220*/  BSYNC B2 ;  /* 0x0000000000027941 */ /* 0x000fea0003800000 */
.L_x_14262:
[----:B------:R-:W-:Y:S04]  /*15230*/  BSSY B2, `(.L_x_14264) ;  /* 0x0000009000027945 */ /* 0x000fe80003800000 */
[----:B------:R-:W-:Y:S05]  /*15240*/  @P1 BRA `(.L_x_14265) ;  /* 0x00000000001c1947 */ /* 0x000fea0003800000 */
[----:B------:R-:W2:Y:S01]  /*15250*/  S2R R6, SR_TID.X ;  /* 0x0000000000067919 */ /* 0x000ea20000002100 */
[----:B------:R-:W-:-:S04]  /*15260*/  MOV R5, 0x3000 ;  /* 0x0000300000057802 */ /* 0x000fc80000000f00 */
[----:B------:R3:W-:Y:S01]  /*15270*/  SYNCS.ARRIVE.TRANS64 RZ, [R4+URZ+0x22890], R5 ;  /* 0x0228900504ff79a7 */ /* 0x0007e2000800003f */
[----:B--2---:R-:W-:-:S04]  /*15280*/  LOP3.LUT R6, R6, 0x1f, RZ, 0xc0, !PT ;  /* 0x0000001f06067812 */ /* 0x004fc800078ec0ff */
[----:B------:R-:W-:-:S13]  /*15290*/  ISETP.NE.AND P0, PT, R6, RZ, PT ;  /* 0x000000ff0600720c */ /* 0x000fda0003f05270 */
[----:B---3--:R-:W-:Y:S05]  /*152a0*/  @!P0 BRA `(.L_x_14265) ;  /* 0x0000000000048947 */ /* 0x008fea0003800000 */
[----:B------:R-:W-:Y:S01]  /*152b0*/  BPT.TRAP 0x1 ;  /* 0x000000040000795c */ /* 0x000fe20000300000 */
.L_x_14265:
[----:B------:R-:W-:Y:S05]  /*152c0*/  BSYNC B2 ;  /* 0x0000000000027941 */ /* 0x000fea0003800000 */
.L_x_14264:
[----:B------:R-:W2:Y:S04]  /*152d0*/  LDL R7, [R1+0x4] ;  /* 0x0000040001077983 */ /* 0x000ea80000100800 */
[----:B------:R-:W2:Y:S01]  /*152e0*/  LDL R6, [R1+0x10] ;  /* 0x0000100001067983 */ /* 0x000ea20000100800 */
[----:B-1----:R-:W-:Y:S01]  /*152f0*/  IMAD.MOV.U32 R11, RZ, RZ, RZ ;  /* 0x000000ffff0b7224 */ /* 0x002fe200078e00ff */
        /* <DEDUP_REMOVED lines=11> */
.L_x_14266:
        /* <DEDUP_REMOVED lines=13> */
.L_x_14453:
[----:B------:R-:W-:Y:S05]  /*15480*/  BSYNC B2 ;  /* 0x0000000000027941 */ /* 0x000fea0003800000 */
.L_x_14267:
        /* <DEDUP_REMOVED lines=11> */
.L_x_14270:
[----:B------:R-:W-:Y:S05]  /*15540*/  BSYNC B2 ;  /* 0x0000000000027941 */ /* 0x000fea0003800000 */
.L_x_14269:
        /* <DEDUP_REMOVED lines=9> */
[----:B--2---:R-:W-:-:S05]  /*155e0*/  IMAD R7, R6, 0xc000, R7 ;  /* 0x0000c00006077824 */ /* 0x004fca00078e0207 */
[----:B------:R-:W-:-:S07]  /*155f0*/  IADD3 R6, R7, 0x400, RZ ;  /* 0x0000040007067810 */ /* 0x000fce0007ffe0ff */
.L_x_14271:
        /* <DEDUP_REMOVED lines=15> */
.L_x_14272:
        /* <DEDUP_REMOVED lines=15> */
.L_x_14273:
        /* <DEDUP_REMOVED lines=15> */
.L_x_14274:
        /* <DEDUP_REMOVED lines=10> */
.L_x_14261:
[----:B------:R-:W-:Y:S05]  /*15970*/  BSYNC B1 ;  /* 0x0000000000017941 */ /* 0x000fea0003800000 */
.L_x_14260:
        /* <DEDUP_REMOVED lines=13> */
.L_x_14290:
        /* <DEDUP_REMOVED lines=14> */
.L_x_14454:
[----:B------:R-:W-:Y:S05]  /*15b30*/  BSYNC B2 ;  /* 0x0000000000027941 */ /* 0x000fea0003800000 */
.L_x_14277:
        /* <DEDUP_REMOVED lines=9> */
.L_x_14280:
[----:B------:R-:W-:Y:S05]  /*15bd0*/  BSYNC B2 ;  /* 0x0000000000027941 */ /* 0x000fea0003800000 */
.L_x_14279:
[----:B------:R-:W2:Y:S04]  /*15be0*/  LDL R8, [R1+0x4] ;  /* 0x0000040001087983 */ /* 0x000ea80000100800 */
[----:B------:R-:W2:Y:S01]  /*15bf0*/  LDL R7, [R1+0x10] ;  /* 0x0000100001077983 */ /* 0x000ea20000100800 */
[----:B-1----:R-:W-:Y:S01]  /*15c00*/  IMAD.MOV.U32 R11, RZ, RZ, RZ ;  /* 0x000000ffff0b7224 */ /* 0x002fe200078e00ff */
        /* <DEDUP_REMOVED lines=8> */
[----:B------:R-:W-:-:S03]  /*15c90*/  IMAD R8, R4, 0x60, R3 ;  /* 0x0000006004087824 */ /* 0x000fc600078e0203 */
[----:B------:R-:W-:-:S07]  /*15ca0*/  IADD3 R7, R7, 0x1c400, RZ ;  /* 0x0001c40007077810 */ /* 0x000fce0007ffe0ff */
.L_x_14281:
        /* <DEDUP_REMOVED lines=13> */
.L_x_14455:
[----:B------:R-:W-:Y:S05]  /*15d80*/  BSYNC B2 ;  /* 0x0000000000027941 */ /* 0x000fea0003800000 */
.L_x_14282:
        /* <DEDUP_REMOVED lines=11> */
.L_x_14285:
[----:B------:R-:W-:Y:S05]  /*15e40*/  BSYNC B2 ;  /* 0x0000000000027941 */ /* 0x000fea0003800000 */
.L_x_14284:
        /* <DEDUP_REMOVED lines=11> */
.L_x_14286:
        /* <DEDUP_REMOVED lines=15> */
.L_x_14287:
        /* <DEDUP_REMOVED lines=15> */
.L_x_14288:
        /* <DEDUP_REMOVED lines=15> */
.L_x_14289:
        /* <DEDUP_REMOVED lines=10> */
.L_x_14276:
[----:B------:R-:W-:Y:S05]  /*16270*/  BSYNC B1 ;  /* 0x0000000000017941 */ /* 0x000fea0003800000 */
.L_x_14275:
        /* <DEDUP_REMOVED lines=12> */
.L_x_14254:
[----:B------:R-:W-:Y:S05]  /*16340*/  BSYNC B0 ;  /* 0x0000000000007941 */ /* 0x000fea0003800000 */
.L_x_14253:
        /* <DEDUP_REMOVED lines=10> */
[----:B------:R-:W-:-:S04]  /*163f0*/  IMAD.IADD R0, R20, 0x1, R0 ;  /* 0x0000000114007824 */ /* 0x000fc800078e0200 */
[----:B------:R-:W-:-:S05]  /*16400*/  IMAD.HI R0, R0, 0x2aaaaaab, RZ ;  /* 0x2aaaaaab00007827 */ /* 0x000fca00078e02ff */
[----:B------:R-:W-:-:S04]  /*16410*/  SHF.R.U32.HI R2, RZ, 0x1f, R0 ;  /* 0x0000001fff027819 */ /* 0x000fc80000011600 */
[----:B------:R-:W-:-:S04]  /*16420*/  LEA.HI.SX32 R0, R0, R2, 0x1c ;  /* 0x0000000200007211 */ /* 0x000fc800078fe2ff */
        /* <DEDUP_REMOVED lines=21> */
.L_x_14292:
        /* <DEDUP_REMOVED lines=11> */
[----:B------:R-:W4:Y:S01]  /*16630*/  LDC.64 R2, c[0x4][R2] ;  /* 0x0100000002027b82 */ /* 0x000f220000000a00 */
[----:B--23--:R-:W-:Y:S02]  /*16640*/  IMAD.U32 R5, RZ, RZ, UR7 ;  /* 0x00000007ff057e24 */ /* 0x00cfe4000f8e00ff */
[----:B------:R-:W-:Y:S02]  /*16650*/  IMAD.U32 R6, RZ, RZ, UR8 ;  /* 0x00000008ff067e24 */ /* 0x000fe4000f8e00ff */
[----:B------:R-:W-:-:S02]  /*16660*/  IMAD.U32 R7, RZ, RZ, UR9 ;  /* 0x00000009ff077e24 */ /* 0x000fc4000f8e00ff */
[----:B-1----:R-:W-:Y:S02]  /*16670*/  IMAD.U32 R11, RZ, RZ, UR5 ;  /* 0x00000005ff0b7e24 */ /* 0x002fe4000f8e00ff */
[----:B------:R-:W-:Y:S02]  /*16680*/  IMAD.MOV.U32 R8, RZ, RZ, 0x70 ;  /* 0x00000070ff087424 */ /* 0x000fe400078e00ff */
[----:B------:R-:W-:Y:S02]  /*16690*/  IMAD.MOV.U32 R12, RZ, RZ, 0x1 ;  /* 0x00000001ff0c7424 */ /* 0x000fe400078e00ff */
[----:B------:R-:W-:-:S07]  /*166a0*/  IMAD.MOV.U32 R13, RZ, RZ, RZ ;  /* 0x000000ffff0d7224 */ /* 0x000fce00078e00ff */
[----:B------:R-:W-:-:S07]  /*166b0*/  LEPC R20, `(.L_x_14295) ;  /* 0x000000001014794e */ /* 0x000fce0000000000 */
[----:B0---4-:R-:W-:Y:S05]  /*166c0*/  CALL.ABS.NOINC R2 ;  /* 0x0000000002007343 */ /* 0x011fea0003c00000 */
.L_x_14295:
[----:B------:R-:W-:Y:S05]  /*166d0*/  BSYNC B6 ;  /* 0x0000000000067941 */ /* 0x000fea0003800000 */
.L_x_14294:
        /* <DEDUP_REMOVED lines=11> */
[----:B--23--:R-:W-:Y:S01]  /*16790*/  MOV R7, UR9 ;  /* 0x0000000900077c02 */ /* 0x00cfe20008000f00 */
[----:B------:R-:W-:Y:S02]  /*167a0*/  IMAD.U32 R5, RZ, RZ, UR7 ;  /* 0x00000007ff057e24 */ /* 0x000fe4000f8e00ff */
        /* <DEDUP_REMOVED lines=8> */
.L_x_14298:
        /* <DEDUP_REMOVED lines=16> */
.L_x_14297:
[----:B------:R-:W-:Y:S05]  /*16930*/  BSYNC B6 ;  /* 0x0000000000067941 */ /* 0x000fea0003800000 */
.L_x_14296:
        /* <DEDUP_REMOVED lines=25> */
.L_x_14458:
        /* <DEDUP_REMOVED lines=12> */
.L_x_14461:
        /* <DEDUP_REMOVED lines=25> */
.L_x_14302:
[----:B------:R-:W3:Y:S04]  /*16d20*/  LDL R7, [R1+0x4] ;  /* 0x0000040001077983 */ /* 0x000ee80000100800 */
[----:B0-2---:R-:W3:Y:S04]  /*16d30*/  LDL R0, [R1+0xc] ;  /* 0x00000c0001007983 */ /* 0x005ee80000100800 */
[----:B------:R-:W2:Y:S01]  /*16d40*/  LDL R2, [R1+0x18] ;  /* 0x0000180001027983 */ /* 0x000ea20000100800 */
[----:B---3--:R-:W-:Y:S01]  /*16d50*/  IMAD R0, R0, 0x8, R7 ;  /* 0x0000000800007824 */ /* 0x008fe200078e0207 */
[----:B--2---:R-:W-:-:S04]  /*16d60*/  SHF.L.U32 R2, R2, 0x1f, RZ ;  /* 0x0000001f02027819 */ /* 0x004fc800000006ff */
[----:B------:R-:W0:Y:S02]  /*16d70*/  SYNCS.PHASECHK.TRANS64.TRYWAIT P0, [R0+URZ+0x22840], R2 ;  /* 0x02284002000075a7 */ /* 0x000e24000800017f */
[----:B0-----:R-:W-:Y:S05]  /*16d80*/  @!P0 BRA `(.L_x_14303) ;  /* 0x0000005c00a48947 */ /* 0x001fea0003800000 */
.L_x_14462:
        /* <DEDUP_REMOVED lines=11> */
.L_x_14304:
        /* <DEDUP_REMOVED lines=27> */
.L_x_14300:
        /* <DEDUP_REMOVED lines=37> */
[----:B-1----:R-:W-:Y:S02]  /*17240*/  IMAD.U32 R11, RZ, RZ, UR9 ;  /* 0x00000009ff0b7e24 */ /* 0x002fe4000f8e00ff */
[----:B------:R-:W-:Y:S02]  /*17250*/  IMAD.MOV.U32 R8, RZ, RZ, 0x70 ;  /* 0x00000070ff087424 */ /* 0x000fe400078e00ff */
[----:B------:R-:W-:Y:S02]  /*17260*/  IMAD.MOV.U32 R12, RZ, RZ, 0x1 ;  /* 0x00000001ff0c7424 */ /* 0x000fe400078e00ff */
[----:B------:R-:W-:-:S07]  /*17270*/  IMAD.MOV.U32 R13, RZ, RZ, RZ ;  /* 0x000000ffff0d7224 */ /* 0x000fce00078e00ff */
[----:B------:R-:W-:-:S07]  /*17280*/  LEPC R20, `(.L_x_14306) ;  /* 0x000000001014794e */ /* 0x000fce0000000000 */
[----:B0-----:R-:W-:Y:S05]  /*17290*/  CALL.ABS.NOINC R2 ;  /* 0x0000000002007343 */ /* 0x001fea0003c00000 */
.L_x_14306:
[----:B------:R-:W-:Y:S05]  /*172a0*/  BSYNC B6 ;  /* 0x0000000000067941 */ /* 0x000fea0003800000 */
.L_x_14305:
        /* <DEDUP_REMOVED lines=60> */
[----:B------:R-:W0:Y:S04]  /*17670*/  SHFL.IDX PT, R5, R3, RZ, 0x181f ;  /* 0x00181fff03057589 */ /* 0x000e2800000e0000 */
[----:B------:R-:W-:Y:S01]  /*17680*/  SHFL.IDX PT, R6, R0, 0x1, 0x181f ;  /* 0x00381f0000067f89 */ /* 0x000fe200000e0000 */
[----:B--2---:R-:W-:-:S03]  /*17690*/  IMAD R2, R4, R7, RZ ;  /* 0x0000000704027224 */ /* 0x004fc600078e02ff */
[----:B------:R-:W1:Y:S02]  /*176a0*/  SHFL.IDX PT, R4, R0, RZ, 0x181f ;  /* 0x00181fff00047589 */ /* 0x000e6400000e0000 */
[----:B------:R-:W-:-:S13]  /*176b0*/  ISETP.GE.AND P1, PT, R17, R2, PT ;  /* 0x000000021100720c */ /* 0x000fda0003f26270 */
[----:B0-----:R-:W-:-:S04]  /*176c0*/  @!P1 LEA R5, P2, R10, R5, 0x1 ;  /* 0x000000050a059211 */ /* 0x001fc800078408ff */
[----:B-1----:R-:W-:-:S04]  /*176d0*/  @!P1 IADD3.X R4, RZ, R4, RZ, P2, !PT ;  /* 0x00000004ff049210 */ /* 0x002fc800017fe4ff */
        /* <DEDUP_REMOVED lines=44> */
[----:B0-----:R-:W-:-:S04]  /*179a0*/  IADD3 R4, R17, 0x50, RZ ;  /* 0x0000005011047810 */ /* 0x001fc80007ffe0ff */
[----:B------:R-:W-:Y:S02]  /*179b0*/  ISETP.GE.AND P1, PT, R4, R2, PT ;  /* 0x000000020400720c */ /* 0x000fe40003f26270 */
[----:B------:R-:W0:Y:S11]  /*179c0*/  SHFL.IDX PT, R4, R3, 0x5, 0x181f ;  /* 0x00b81f0003047f89 */ /* 0x000e3600000e0000 */
[----:B0-----:R-:W-:-:S05]  /*179d0*/  @!P1 LEA R5, P2, R10, R4, 0x1 ;  /* 0x000000040a059211 */ /* 0x001fca00078408ff */
[----:B------:R-:W-:Y:S02]  /*179e0*/  @!P1 IMAD.X R4, RZ, RZ, R6, P2 ;  /* 0x000000ffff049224 */ /* 0x000fe400010e0606 */
[----:B------:R-:W-:Y:S03]  /*179f0*/  SHFL.IDX PT, R6, R0, 0x6, 0x181f ;  /* 0x00d81f0000067f89 */ /* 0x000fe600000e0000 */
[-C--:B------:R-:W-:Y:S01]  /*17a00*/  @!P1 LOP3.LUT R5, R5, R4.reuse, RZ, 0x3c, !PT ;  /* 0x0000000405059212 */ /* 0x080fe200078e3cff */
[----:B------:R-:W-:Y:S03]  /*17a10*/  SHFL.IDX PT, R0, R0, 0x7, 0x181f ;  /* 0x00f81f0000007f89 */ /* 0x000fe600000e0000 */
        /* <DEDUP_REMOVED lines=12> */
[----:B-1----:R2:W-:Y:S02]  /*17ae0*/  @!P1 LDGSTS.E.BYPASS.LTC128B.128 [R9+0x1b400], desc[UR40][R4.64], !P0 ;  /* 0x1b40000004099fae */ /* 0x0025e4000c101d68 */
.L_x_14479:
        /* <DEDUP_REMOVED lines=11> */
.L_x_14308:
[----:B-1----:R-:W3:Y:S01]  /*17ba0*/  LDL R2, [R1+0x4] ;  /* 0x0000040001027983 */ /* 0x002ee20000100800 */
        /* <DEDUP_REMOVED lines=18> */
.L_x_14480:
[----:B------:R-:W-:Y:S05]  /*17cd0*/  BSYNC B0 ;  /* 0x0000000000007941 */ /* 0x000fea0003800000 */
.L_x_14309:
[----:B-1----:R-:W3:Y:S01]  /*17ce0*/  LDL R2, [R1+0x8] ;  /* 0x0000080001027983 */ /* 0x002ee20000100800 */
[----:B------:R-:W-:Y:S01]  /*17cf0*/  BSSY B0, `(.L_x_14311) ;  /* 0x0000062000007945 */ /* 0x000fe20003800000 */
[----:B---3--:R-:W-:-:S13]  /*17d00*/  LOP3.LUT P0, RZ, R2, 0x1, RZ, 0xc0, !PT ;  /* 0x0000000102ff7812 */ /* 0x008fda000780c0ff */
[----:B------:R-:W-:Y:S05]  /*17d10*/  @!P0 BRA `(.L_x_14312) ;  /* 0x00000004007c8947 */ /* 0x000fea0003800000 */
[----:B0-2---:R-:W2:Y:S04]  /*17d20*/  LDL R5, [R1+0x4] ;  /* 0x0000040001057983 */ /* 0x005ea80000100800 */
        /* <DEDUP_REMOVED lines=10> */
.L_x_14481:
[----:B------:R-:W-:Y:S05]  /*17dd0*/  BSYNC B1 ;  /* 0x0000000000017941 */ /* 0x000fea0003800000 */
.L_x_14313:
        /* <DEDUP_REMOVED lines=9> */
.L_x_14316:
[----:B------:R-:W-:Y:S05]  /*17e70*/  BSYNC B1 ;  /* 0x0000000000017941 */ /* 0x000fea0003800000 */
.L_x_14315:
        /* <DEDUP_REMOVED lines=14> */
.L_x_14317:
        /* <DEDUP_REMOVED lines=16> */
.L_x_14318:
        /* <DEDUP_REMOVED lines=16> */
.L_x_14319:
        /* <DEDUP_REMOVED lines=16> */
.L_x_14320:
        /* <DEDUP_REMOVED lines=11> */
.L_x_14312:
[----:B------:R-:W-:Y:S05]  /*18310*/  BSYNC B0 ;  /* 0x0000000000007941 */ /* 0x000fea0003800000 */
.L_x_14311:
[----:B0-2---:R-:W2:Y:S01]  /*18320*/  LDL R4, [R1+0x30] ;  /* 0x0000300001047983 */ /* 0x005ea20000100800 */
        /* <DEDUP_REMOVED lines=46> */
[----:B------:R-:W2:Y:S04]  /*18610*/  LDG.E R0, desc[UR40][R6.64] ;  /* 0x0000002806007981 */ /* 0x000ea8000c1e1900 */
[----:B--2---:R1:W-:Y:S02]  /*18620*/  STL [R1], R0 ;  /* 0x0000000001007387 */ /* 0x0043e40000100800 */
.L_x_14327:
[----:B------:R-:W2:Y:S01]  /*18630*/  LDL R2, [R1+0x4] ;  /* 0x0000040001027983 */ /* 0x000ea20000100800 */
[----:B------:R-:W-:Y:S01]  /*18640*/  SHF.L.U32 R6, R8, 0x1f, RZ ;  /* 0x0000001f08067819 */ /* 0x000fe200000006ff */
[----:B------:R-:W-:Y:S01]  /*18650*/  BSSY B3, `(.L_x_14328) ;  /* 0x0000007000037945 */ /* 0x000fe20003800000 */
[----:B-1----:R-:W1:Y:S02]  /*18660*/  S2R R0, SR_TID.X ;  /* 0x0000000000007919 */ /* 0x002e640000002100 */
[----:B-1----:R-:W-:-:S04]  /*18670*/  LOP3.LUT R0, R0, 0x7f, RZ, 0xc0, !PT ;  /* 0x0000007f00007812 */ /* 0x002fc800078ec0ff */
[----:B------:R-:W-:Y:S01]  /*18680*/  ISETP.NE.AND P1, PT, R0, RZ, PT ;  /* 0x000000ff0000720c */ /* 0x000fe20003f25270 */
[----:B--2---:R-:W-:-:S04]  /*18690*/  IMAD R2, R9, 0x8, R2 ;  /* 0x0000000809027824 */ /* 0x004fc800078e0202 */
[----:B------:R-:W1:Y:S02]  /*186a0*/  SYNCS.PHASECHK.TRANS64.TRYWAIT P0, [R2+URZ+0x22840], R6 ;  /* 0x02284006020075a7 */ /* 0x000e64000800017f */
[----:B-1----:R-:W-:Y:S06]  /*186b0*/  @!P0 BRA `(.L_x_14329) ;  /* 0x0000005000408947 */ /* 0x002fec0003800000 */
.L_x_14482:
[----:B------:R-:W-:Y:S05]  /*186c0*/  BSYNC B3 ;  /* 0x0000000000037941 */ /* 0x000fea0003800000 */
.L_x_14328:
        /* <DEDUP_REMOVED lines=9> */
.L_x_14331:
[----:B------:R-:W-:Y:S05]  /*18760*/  BSYNC B3 ;  /* 0x0000000000037941 */ /* 0x000fea0003800000 */
.L_x_14330:
        /* <DEDUP_REMOVED lines=14> */
.L_x_14332:
        /* <DEDUP_REMOVED lines=14> */
.L_x_14483:
[----:B------:R-:W-:Y:S05]  /*18930*/  BSYNC B3 ;  /* 0x0000000000037941 */ /* 0x000fea0003800000 */
.L_x_14333:
        /* <DEDUP_REMOVED lines=11> */
.L_x_14336:
[----:B------:R-:W-:Y:S05]  /*189f0*/  BSYNC B3 ;  /* 0x0000000000037941 */ /* 0x000fea0003800000 */
.L_x_14335:
        /* <DEDUP_REMOVED lines=11> */
.L_x_14337:
        /* <DEDUP_REMOVED lines=16> */
.L_x_14338:
        /* <DEDUP_REMOVED lines=16> */
.L_x_14339:
        /* <DEDUP_REMOVED lines=16> */
.L_x_14340:
        /* <DEDUP_REMOVED lines=11> */
.L_x_14326:
[----:B------:R-:W-:Y:S05]  /*18e60*/  BSYNC B1 ;  /* 0x0000000000017941 */ /* 0x000fea0003800000 */
.L_x_14325:
[----:B------:R-:W2:Y:S02]  /*18e70*/  LDL.LU R5, [R1+0x30] ;  /* 0x0000300001057983 */ /* 0x000ea40000300800 */
[----:B--2---:R-:W-:-:S07]  /*18e80*/  IADD3 R0, R5, -0x3, RZ ;  /* 0xfffffffd05007810 */ /* 0x004fce0007ffe0ff */
.L_x_14324:
[----:B------:R-:W-:Y:S05]  /*18e90*/  BSYNC B2 ;  /* 0x0000000000027941 */ /* 0x000fea0003800000 */
.L_x_14323:
[----:B------:R-:W-:-:S13]  /*18ea0*/  ISETP.NE.AND P0, PT, R4, RZ, PT ;  /* 0x000000ff0400720c */ /* 0x000fda0003f05270 */
[----:B------:R-:W-:Y:S05]  /*18eb0*/  @!P0 BRA `(.L_x_14322) ;  /* 0x0000001400488947 */ /* 0x000fea0003800000 */
.L_x_14373:
        /* <DEDUP_REMOVED lines=37> */
.L_x_14343:
        /* <DEDUP_REMOVED lines=9> */
.L_x_14484:
[----:B------:R-:W-:Y:S05]  /*191a0*/  BSYNC B2 ;  /* 0x0000000000027941 */ /* 0x000fea0003800000 */
.L_x_14344:
        /* <DEDUP_REMOVED lines=9> */
.L_x_14347:
[----:B------:R-:W-:Y:S05]  /*19240*/  BSYNC B2 ;  /* 0x0000000000027941 */ /* 0x000fea0003800000 */
.L_x_14346:
        /* <DEDUP_REMOVED lines=13> */
.L_x_14348:
        /* <DEDUP_REMOVED lines=14> */
.L_x_14485:
[----:B------:R-:W-:Y:S05]  /*19400*/  BSYNC B2 ;  /* 0x0000000000027941 */ /* 0x000fea0003800000 */
.L_x_14349:
        /* <DEDUP_REMOVED lines=11> */
.L_x_14352:
[----:B------:R-:W-:Y:S05]  /*194c0*/  BSYNC B2 ;  /* 0x0000000000027941 */ /* 0x000fea0003800000 */
.L_x_14351:
        /* <DEDUP_REMOVED lines=10> */
.L_x_14353:
        /* <DEDUP_REMOVED lines=16> */
.L_x_14354:
        /* <DEDUP_REMOVED lines=16> */
.L_x_14355:
        /* <DEDUP_REMOVED lines=16> */
.L_x_14356:
        /* <DEDUP_REMOVED lines=11> */
.L_x_14342:
[----:B------:R-:W-:Y:S05]  /*19920*/  BSYNC B1 ;  /* 0x0000000000017941 */ /* 0x000fea0003800000 */
.L_x_14341:
[----:B------:R-:W2:Y:S01]  /*19930*/  LDL R5, [R1+0x8] ;  /* 0x0000080001057983 */ /* 0x000ea20000100800 */
[----:B------:R-:W-:Y:S01]  /*19940*/  VIADD R7, R7, 0x1 ;  /* 0x0000000107077836 */ /* 0x000fe20000000000 */
[----:B------:R-:W-:Y:S04]  /*19950*/  BSSY B1, `(.L_x_14357) ;  /* 0x00000a5000017945 */ /* 0x000fe80003800000 */
[----:B------:R-:W-:-:S04]  /*19960*/  ISETP.NE.AND P0, PT, R7, 0x2, PT ;  /* 0x000000020700780c */ /* 0x000fc80003f05270 */
[----:B------:R-:W-:Y:S02]  /*19970*/  SEL R2, RZ, 0x1, P0 ;  /* 0x00000001ff027807 */ /* 0x000fe40000000000 */
[----:B0-----:R-:W-:Y:S02]  /*19980*/  SEL R9, R7, RZ, P0 ;  /* 0x000000ff07097207 */ /* 0x001fe40000000000 */
        /* <DEDUP_REMOVED lines=30> */
.L_x_14359:
        /* <DEDUP_REMOVED lines=9> */
.L_x_14486:
[----:B------:R-:W-:Y:S05]  /*19c00*/  BSYNC B2 ;  /* 0x0000000000027941 */ /* 0x000fea0003800000 */
.L_x_14360:
        /* <DEDUP_REMOVED lines=9> */
.L_x_14363:
[----:B------:R-:W-:Y:S05]  /*19ca0*/  BSYNC B2 ;  /* 0x0000000000027941 */ /* 0x000fea0003800000 */
.L_x_14362:
        /* <DEDUP_REMOVED lines=14> */
.L_x_14364:
        /* <DEDUP_REMOVED lines=14> */
.L_x_14487:
[----:B------:R-:W-:Y:S05]  /*19e70*/  BSYNC B2 ;  /* 0x0000000000027941 */ /* 0x000fea0003800000 */
.L_x_14365:
        /* <DEDUP_REMOVED lines=11> */
.L_x_14368:
[----:B------:R-:W-:Y:S05]  /*19f30*/  BSYNC B2 ;  /* 0x0000000000027941 */ /* 0x000fea0003800000 */
.L_x_14367:
        /* <DEDUP_REMOVED lines=11> */
.L_x_14369:
        /* <DEDUP_REMOVED lines=16> */
.L_x_14370:
        /* <DEDUP_REMOVED lines=16> */
.L_x_14371:
        /* <DEDUP_REMOVED lines=16> */
.L_x_14372:
        /* <DEDUP_REMOVED lines=11> */
.L_x_14358:
[----:B------:R-:W-:Y:S05]  /*1a3a0*/  BSYNC B1 ;  /* 0x0000000000017941 */ /* 0x000fea0003800000 */
.L_x_14357:
[C---:B------:R-:W-:Y:S01]  /*1a3b0*/  ISETP.GT.AND P0, PT, R0.reuse, 0x1, PT ;  /* 0x000000010000780c */ /* 0x040fe20003f04270 */
[----:B------:R-:W-:-:S12]  /*1a3c0*/  VIADD R0, R0, 0xfffffffe ;  /* 0xfffffffe00007836 */ /* 0x000fd80000000000 */
[----:B------:R-:W-:Y:S05]  /*1a3d0*/  @P0 BRA `(.L_x_14373) ;  /* 0xffffffe800b80947 */ /* 0x000fea000383ffff */
.L_x_14322:
[----:B------:R-:W-:Y:S05]  /*1a3e0*/  BSYNC B0 ;  /* 0x0000000000007941 */ /* 0x000fea0003800000 */
.L_x_14321:
        /* <DEDUP_REMOVED lines=24> */
.L_x_14375:
[----:B------:R-:W-:Y:S05]  /*1a570*/  BSYNC B0 ;  /* 0x0000000000007941 */ /* 0x000fea0003800000 */
.L_x_14374:
[----:B------:R-:W-:-:S05]  /*1a580*/  SEL R0, R0, RZ, P0 ;  /* 0x000000ff00007207 */ /* 0x000fca0000000000 */
[----:B------:R2:W-:Y:S02]  /*1a590*/  STL [R1+0xc], R0 ;  /* 0x00000c0001007387 */ /* 0x0005e40000100800 */
.L_x_14293:
[----:B------:R-:W-:Y:S05]  /*1a5a0*/  BSYNC B7 ;  /* 0x0000000000077941 */ /* 0x000fea0003800000 */
.L_x_14291:
        /* <DEDUP_REMOVED lines=13> */
.L_x_14376:
        /* <DEDUP_REMOVED lines=19> */
[----:B0-----:R-:W0:Y:S02]  /*1a7b0*/  SHFL.UP PT, R14, R2, 0x1, RZ ;  /* 0x04200000020e7989 */ /* 0x001e2400000e00ff */
[----:B0-----:R-:W-:-:S05]  /*1a7c0*/  SEL R5, R14, RZ, P1 ;  /* 0x000000ff0e057207 */ /* 0x001fca0000800000 */
[----:B------:R-:W-:Y:S02]  /*1a7d0*/  IMAD.IADD R3, R2, 0x1, R5 ;  /* 0x0000000102037824 */ /* 0x000fe400078e0205 */
[----:B------:R-:W-:Y:S04]  /*1a7e0*/  SHFL.IDX PT, R5, R16, 0x1, 0x1f ;  /* 0x00201f0010057f89 */ /* 0x000fe800000e0000 */
        /* <DEDUP_REMOVED lines=12> */
[----:B------:R0:W1:Y:S02]  /*1a8b0*/  SHFL.IDX PT, R16, R3, 0x1f, 0x1f ;  /* 0x03e01f0003107f89 */ /* 0x00006400000e0000 */
.L_x_14497:
[----:B------:R-:W-:Y:S02]  /*1a8c0*/  ULDC UR4, c[0x0][0xc38] ;  /* 0x00030e0000047ab9 */ /* 0x000fe40000000800 */
[----:B------:R-:W-:-:S04]  /*1a8d0*/  IMAD.U32 R4, RZ, RZ, UR4 ;  /* 0x00000004ff047e24 */ /* 0x000fc8000f8e00ff */
[----:B-1----:R-:W-:-:S04]  /*1a8e0*/  IMAD R16, R16, R4, RZ ;  /* 0x0000000410107224 */ /* 0x002fc800078e02ff */
[----:B------:R-:W-:-:S05]  /*1a8f0*/  IMAD.IADD R5, R5, 0x1, R16 ;  /* 0x0000000105057824 */ /* 0x000fca00078e0210 */
[----:B------:R-:W-:-:S13]  /*1a900*/  ISETP.GT.AND P6, PT, R5, R0, PT ;  /* 0x000000000500720c */ /* 0x000fda0003fc4270 */
[----:B------:R-:W-:Y:S05]  /*1a910*/  @P6 BRA `(.L_x_14379) ;  /* 0x00000000009c6947 */ /* 0x000fea0003800000 */
.L_x_14384:
        /* <DEDUP_REMOVED lines=14> */
.L_x_14382:
[----:B------:R-:W-:Y:S05]  /*1aa00*/  BSYNC B0 ;  /* 0x0000000000007941 */ /* 0x000fea0003800000 */
.L_x_14381:
[----:B------:R-:W-:-:S03]  /*1aa10*/  UMOV UR4, 0xffffffff ;  /* 0xffffffff00047882 */ /* 0x000fc60000000000 */
[----:B------:R-:W-:Y:S05]  /*1aa20*/  BRA.DIV UR4, `(.L_x_14383) ;  /* 0x0000003604147947 */ /* 0x000fea000b800000 */
        /* <DEDUP_REMOVED lines=16> */
.L_x_14505:
[----:B------:R-:W-:Y:S02]  /*1ab30*/  ULDC UR4, c[0x0][0xc38] ;  /* 0x00030e0000047ab9 */ /* 0x000fe40000000800 */
[----:B------:R-:W-:-:S04]  /*1ab40*/  IMAD.U32 R4, RZ, RZ, UR4 ;  /* 0x00000004ff047e24 */ /* 0x000fc8000f8e00ff */
[----:B-1----:R-:W-:-:S04]  /*1ab50*/  IMAD R16, R16, R4, RZ ;  /* 0x0000000410107224 */ /* 0x002fc800078e02ff */
[----:B------:R-:W-:-:S05]  /*1ab60*/  IMAD.IADD R5, R16, 0x1, R5 ;  /* 0x0000000110057824 */ /* 0x000fca00078e0205 */
[----:B------:R-:W-:-:S13]  /*1ab70*/  ISETP.GT.AND P6, PT, R5, R0, PT ;  /* 0x000000000500720c */ /* 0x000fda0003fc4270 */
[----:B------:R-:W-:Y:S05]  /*1ab80*/  @!P6 BRA `(.L_x_14384) ;  /* 0xfffffffc0064e947 */ /* 0x000fea000383ffff */
.L_x_14379:
        /* <DEDUP_REMOVED lines=8> */
.L_x_14509:
[----:B------:R-:W-:Y:S01]  /*1ac10*/  ISETP.NE.AND P0, PT, R5, RZ, PT ;  /* 0x000000ff0500720c */ /* 0x000fe20003f05270 */
[----:B------:R-:W-:-:S12]  /*1ac20*/  IMAD.MOV.U32 R5, RZ, RZ, RZ ;  /* 0x000000ffff057224 */ /* 0x000fd800078e00ff */
[----:B------:R-:W-:Y:S05]  /*1ac30*/  @!P0 BRA `(.L_x_14386) ;  /* 0x0000000000148947 */ /* 0x000fea0003800000 */
[----:B------:R-:W-:Y:S01]  /*1ac40*/  UMOV UR4, 0xffffffff ;  /* 0xffffffff00047882 */ /* 0x000fe20000000000 */
[----:B------:R-:W-:Y:S02]  /*1ac50*/  VIADD R12, R6, 0xffffffff ;  /* 0xffffffff060c7836 */ /* 0x000fe40000000000 */
[----:B------:R-:W-:Y:S05]  /*1ac60*/  BRA.DIV UR4, `(.L_x_14387) ;  /* 0x0000003604907947 */ /* 0x000fea000b800000 */
[----:B0-----:R0:W3:Y:S02]  /*1ac70*/  SHFL.IDX PT, R3, R3, R12, 0x1f ;  /* 0x00001f0c03037589 */ /* 0x0010e400000e0000 */
.L_x_14512:
[----:B---3--:R-:W-:-:S07]  /*1ac80*/  MOV R5, R3 ;  /* 0x0000000300057202 */ /* 0x008fce0000000f00 */
.L_x_14386:
        /* <DEDUP_REMOVED lines=66> */
.L_x_14380:
[----:B------:R-:W-:Y:S01]  /*1b0b0*/  UMOV UR4, URZ ;  /* 0x0000003f00047c82 */ /* 0x000fe20008000000 */
[----:B------:R-:W-:Y:S01]  /*1b0c0*/  UMOV UR5, URZ ;  /* 0x0000003f00057c82 */ /* 0x000fe20008000000 */
[----:B------:R-:W-:Y:S01]  /*1b0d0*/  ULDC UR6, c[0x0][0xc3c] ;  /* 0x00030f0000067ab9 */ /* 0x000fe20000000800 */
[----:B------:R-:W-:Y:S01]  /*1b0e0*/  IMAD.MOV.U32 R16, RZ, RZ, R0 ;  /* 0x000000ffff107224 */ /* 0x000fe200078e0000 */
[----:B------:R-:W-:Y:S01]  /*1b0f0*/  MOV R19, UR6 ;  /* 0x0000000600137c02 */ /* 0x000fe20008000f00 */
[----:B------:R-:W-:Y:S02]  /*1b100*/  IMAD.U32 R17, RZ, RZ, UR4 ;  /* 0x00000004ff117e24 */ /* 0x000fe4000f8e00ff */
[----:B------:R-:W-:-:S07]  /*1b110*/  IMAD.U32 R18, RZ, RZ, UR5 ;  /* 0x00000005ff127e24 */ /* 0x000fce000f8e00ff */
.L_x_14388:
[----:B------:R1:W2:Y:S01]  /*1b120*/  LDL R2, [R1+0x4] ;  /* 0x0000040001027983 */ /* 0x0002a20000100800 */
        /* <DEDUP_REMOVED lines=9> */
[----:B------:R1:W-:Y:S01]  /*1b1c0*/  @!P0 STL [R1+0x4], R2 ;  /* 0x0000040201008387 */ /* 0x0003e20000100800 */
[----:B------:R-:W-:Y:S06]  /*1b1d0*/  BAR.ARV 0x5, 0x180 ;  /* 0x0146000000007b1d */ /* 0x000fec0000002000 */
.L_x_14377:
[----:B------:R-:W-:Y:S02]  /*1b1e0*/  ULDC UR4, c[0x0][0xc3c] ;  /* 0x00030f0000047ab9 */ /* 0x000fe40000000800 */
[----:B---3--:R-:W-:-:S13]  /*1b1f0*/  ISETP.GE.AND P0, PT, R19, UR4, PT ;  /* 0x0000000413007c0c */ /* 0x008fda000bf06270 */
[----:B------:R-:W-:Y:S05]  /*1b200*/  @!P0 BRA `(.L_x_14389) ;  /* 0xffffff94008c8947 */ /* 0x000fea000383ffff */
[----:B------:R-:W-:Y:S05]  /*1b210*/  BSYNC B8 ;  /* 0x0000000000087941 */ /* 0x000fea0003800000 */
.L_x_14249:
[----:B--2---:R-:W2:Y:S01]  /*1b220*/  LDL.LU R0, [R1+0x40] ;  /* 0x0000400001007983 */ /* 0x004ea20000300800 */
[----:B------:R-:W-:Y:S01]  /*1b230*/  BSSY B0, `(.L_x_14390) ;  /* 0x000000b000007945 */ /* 0x000fe20003800000 */
[----:B------:R-:W3:Y:S01]  /*1b240*/  S2R R5, SR_CgaCtaId ;  /* 0x0000000000057919 */ /* 0x000ee20000008800 */
[----:B--2---:R-:W-:-:S05]  /*1b250*/  VIADD R0, R0, 0x1 ;  /* 0x0000000100007836 */ /* 0x004fca0000000000 */
[----:B01----:R-:W-:-:S04]  /*1b260*/  LEA.HI R2, R0, R0, RZ, 0x1 ;  /* 0x0000000000027211 */ /* 0x003fc800078f08ff */
[----:B------:R-:W-:-:S05]  /*1b270*/  LOP3.LUT R3, R2, 0xfffffffe, RZ, 0xc0, !PT ;  /* 0xfffffffe02037812 */ /* 0x000fca00078ec0ff */
[----:B------:R-:W-:Y:S01]  /*1b280*/  IMAD.IADD R3, R0, 0x1, -R3 ;  /* 0x0000000100037824 */ /* 0x000fe200078e0a03 */
[----:B------:R-:W-:-:S04]  /*1b290*/  MOV R0, 0x400 ;  /* 0x0000040000007802 */ /* 0x000fc80000000f00 */
[----:B---3--:R-:W-:Y:S02]  /*1b2a0*/  LEA R0, R5, R0, 0x18 ;  /* 0x0000000005007211 */ /* 0x008fe400078ec0ff */
[----:B------:R-:W-:-:S04]  /*1b2b0*/  SHF.L.U32 R3, R3, 0x1f, RZ ;  /* 0x0000001f03037819 */ /* 0x000fc800000006ff */
[----:B------:R-:W0:Y:S02]  /*1b2c0*/  SYNCS.PHASECHK.TRANS64.TRYWAIT P0, [R0+URZ+0x22820], R3 ;  /* 0x02282003000075a7 */ /* 0x000e24000800017f */
[----:B0-----:R-:W-:Y:S05]  /*1b2d0*/  @!P0 BRA `(.L_x_14391) ;  /* 0x00000030001c8947 */ /* 0x001fea0003800000 */
.L_x_14513:
[----:B------:R-:W-:Y:S05]  /*1b2e0*/  BSYNC B0 ;  /* 0x0000000000007941 */ /* 0x000fea0003800000 */
.L_x_14390:
[----:B------:R-:W-:-:S03]  /*1b2f0*/  UMOV UR4, 0xffffffff ;  /* 0xffffffff00047882 */ /* 0x000fc60000000000 */
[----:B------:R-:W-:Y:S05]  /*1b300*/  BRA.DIV UR4, `(.L_x_14392) ;  /* 0x0000003204247947 */ /* 0x000fea000b800000 */
[----:B------:R-:W1:Y:S02]  /*1b310*/  S2R R2, SR_TID.X ;  /* 0x0000000000027919 */ /* 0x000e640000002100 */
[----:B-1----:R-:W-:-:S04]  /*1b320*/  SHF.R.U32.HI R2, RZ, 0x5, R2 ;  /* 0x00000005ff027819 */ /* 0x002fc80000011602 */
[----:B------:R-:W-:-:S05]  /*1b330*/  LOP3.LUT R2, R2, 0x3, RZ, 0xc0, !PT ;  /* 0x0000000302027812 */ /* 0x000fca00078ec0ff */
[----:B------:R1:W2:Y:S02]  /*1b340*/  SHFL.IDX PT, R14, R2, RZ, 0x1f ;  /* 0x00001fff020e7589 */ /* 0x0002a400000e0000 */
.L_x_14516:
[----:B--2---:R-:W-:-:S13]  /*1b350*/  ISETP.NE.AND P0, PT, R14, RZ, PT ;  /* 0x000000ff0e00720c */ /* 0x004fda0003f05270 */
[----:B------:R-:W-:Y:S05]  /*1b360*/  @P0 BRA `(.L_x_14092) ;  /* 0x0000000000940947 */ /* 0x000fea0003800000 */
[----:B------:R-:W-:-:S03]  /*1b370*/  UMOV UR4, 0xffffffff ;  /* 0xffffffff00047882 */ /* 0x000fc60000000000 */
[----:B------:R-:W-:Y:S05]  /*1b380*/  BRA.DIV UR4, `(.L_x_14393) ;  /* 0x0000003204387947 */ /* 0x000fea000b800000 */
[----:B------:R-:W-:-:S13]  /*1b390*/  ELECT P6, URZ, PT ;  /* 0x00000000003f782f */ /* 0x000fda00038c0000 */
.L_x_14519:
[----:B------:R-:W-:Y:S05]  /*1b3a0*/  @!P6 BRA `(.L_x_14092) ;  /* 0x000000000084e947 */ /* 0x000fea0003800000 */
[----:B-1----:R-:W2:Y:S02]  /*1b3b0*/  LDL.LU R2, [R1+0x58] ;  /* 0x0000580001027983 */ /* 0x002ea40000300800 */
[----:B--2---:R-:W-:-:S04]  /*1b3c0*/  LOP3.LUT R2, R2, 0x2, RZ, 0xfc, !PT ;  /* 0x0000000202027812 */ /* 0x004fc800078efcff */
[----:B------:R-:W-:-:S13]  /*1b3d0*/  ISETP.NE.AND P2, PT, R2, 0x3, PT ;  /* 0x000000030200780c */ /* 0x000fda0003f45270 */
[----:B------:R-:W-:Y:S05]  /*1b3e0*/  @!P2 BRA `(.L_x_14394) ;  /* 0x000000000004a947 */ /* 0x000fea0003800000 */
[----:B------:R-:W-:Y:S01]  /*1b3f0*/  BPT.TRAP 0x1 ;  /* 0x000000040000795c */ /* 0x000fe20000300000 */
.L_x_14394:
        /* <DEDUP_REMOVED lines=14> */
.L_x_14520:
[----:B------:R-:W1:Y:S02]  /*1b4e0*/  SYNCS.PHASECHK.TRANS64.TRYWAIT P0, [R7+URZ], R2 ;  /* 0x00000002070075a7 */ /* 0x000e64000800017f */
[----:B-1----:R-:W-:Y:S05]  /*1b4f0*/  @!P0 BRA `(.L_x_14396) ;  /* 0x0000003000108947 */ /* 0x002fea0003800000 */
.L_x_14521:
[----:B------:R-:W-:Y:S05]  /*1b500*/  @!P2 BRA `(.L_x_14397) ;  /* 0x000000000004a947 */ /* 0x000fea0003800000 */
[----:B------:R-:W-:Y:S01]  /*1b510*/  BPT.TRAP 0x1 ;  /* 0x000000040000795c */ /* 0x000fe20000300000 */
.L_x_14397:
[----:B------:R-:W2:Y:S01]  /*1b520*/  LDL.LU R4, [R1+0xc] ;  /* 0x00000c0001047983 */ /* 0x000ea20000300800 */
[----:B------:R-:W-:-:S04]  /*1b530*/  VIADD R0, R0, 0x22860 ;  /* 0x0002286000007836 */ /* 0x000fc80000000000 */
[----:B--2---:R-:W-:-:S04]  /*1b540*/  IMAD R4, R4, 0x8, R0 ;  /* 0x0000000804047824 */ /* 0x004fc800078e0200 */
[----:B------:R-:W2:Y:S02]  /*1b550*/  SYNCS.PHASECHK.TRANS64.TRYWAIT P0, [R4+URZ], R5 ;  /* 0x00000005040075a7 */ /* 0x000ea4000800017f */
[----:B--2---:R-:W-:Y:S05]  /*1b560*/  @!P0 BRA `(.L_x_14398) ;  /* 0x0000003000088947 */ /* 0x004fea0003800000 */
.L_x_14522:
[----:B------:R-:W-:-:S07]  /*1b570*/  LEA R3, R3, R0, 0x3 ;  /* 0x0000000003037211 */ /* 0x000fce00078e18ff */
.L_x_14399:
[----:B---3--:R3:W4:Y:S02]  /*1b580*/  SYNCS.PHASECHK.TRANS64.TRYWAIT P0, [R3+URZ], R2 ;  /* 0x00000002030075a7 */ /* 0x008724000800017f */
[----:B----4-:R-:W-:Y:S05]  /*1b590*/  @!P0 NANOSLEEP.SYNCS 0x989680 ;  /* 0x009896800000895d */ /* 0x010fea0003900000 */
[----:B------:R-:W4:Y:S02]  /*1b5a0*/  @!P0 SYNCS.PHASECHK.TRANS64 P0, [R3+URZ], R2 ;  /* 0x00000002030085a7 */ /* 0x000f24000800007f */
[----:B----4-:R-:W-:Y:S05]  /*1b5b0*/  @!P0 BRA `(.L_x_14399) ;  /* 0xfffffffc00f08947 */ /* 0x010fea000383ffff */
.L_x_14092:
[----:B------:R-:W-:Y:S05]  /*1b5c0*/  BSYNC B9 ;  /* 0x0000000000097941 */ /* 0x000fea0003800000 */
.L_x_14089:
[----:B------:R-:W-:Y:S05]  /*1b5d0*/  EXIT ;  /* 0x000000000000794d */ /* 0x000fea0003800000 */
.L_x_14110:
[----:B0-----:R0:W1:Y:S02]  /*1b5e0*/  SYNCS.PHASECHK.TRANS64.TRYWAIT P6, [R96+URZ+0x22890], R107 ;  /* 0x0228906b600075a7 */ /* 0x00106400080c017f */
[----:B-1----:R-:W-:Y:S05]  /*1b5f0*/  @!P6 NANOSLEEP.SYNCS 0x989680 ;  /* 0x009896800000e95d */ /* 0x002fea0003900000 */
[----:B------:R-:W1:Y:S02]  /*1b600*/  @!P6 SYNCS.PHASECHK.TRANS64 P6, [R96+URZ+0x22890], R107 ;  /* 0x0228906b6000e5a7 */ /* 0x000e6400080c007f */
[----:B-1----:R-:W-:Y:S05]  /*1b610*/  @!P6 BRA `(.L_x_14110) ;  /* 0xfffffffc00f0e947 */ /* 0x002fea000383ffff */
[----:B------:R-:W-:Y:S05]  /*1b620*/  BRA `(.L_x_14400) ;  /* 0xfffffe7400887947 */ /* 0x000fea000383ffff */
.L_x_14128:
[----:B0-----:R0:W1:Y:S02]  /*1b630*/  SYNCS.PHASECHK.TRANS64.TRYWAIT P5, [R96+URZ+0x22890], R107 ;  /* 0x0228906b600075a7 */ /* 0x00106400080a017f */
[----:B-1----:R-:W-:Y:S05]  /*1b640*/  @!P5 NANOSLEEP.SYNCS 0x989680 ;  /* 0x009896800000d95d */ /* 0x002fea0003900000 */
[----:B------:R-:W1:Y:S02]  /*1b650*/  @!P5 SYNCS.PHASECHK.TRANS64 P5, [R96+URZ+0x22890], R107 ;  /* 0x0228906b6000d5a7 */ /* 0x000e6400080a007f */
[----:B-1----:R-:W-:Y:S05]  /*1b660*/  @!P5 BRA `(.L_x_14128) ;  /* 0xfffffffc00f0d947 */ /* 0x002fea000383ffff */
[----:B------:R-:W-:Y:S05]  /*1b670*/  BRA `(.L_x_14401) ;  /* 0xfffffe8400d07947 */ /* 0x000fea000383ffff */
.L_x_14137:
[----:B0-----:R0:W1:Y:S02]  /*1b680*/  SYNCS.PHASECHK.TRANS64.TRYWAIT P4, [R96+URZ+0x22890], R107 ;  /* 0x0228906b600075a7 */ /* 0x001064000808017f */
[----:B-1----:R-:W-:Y:S05]  /*1b690*/  @!P4 NANOSLEEP.SYNCS 0x989680 ;  /* 0x009896800000c95d */ /* 0x002fea0003900000 */
[----:B------:R-:W1:Y:S02]  /*1b6a0*/  @!P4 SYNCS.PHASECHK.TRANS64 P4, [R96+URZ+0x22890], R107 ;  /* 0x0228906b6000c5a7 */ /* 0x000e64000808007f */
[----:B-1----:R-:W-:Y:S05]  /*1b6b0*/  @!P4 BRA `(.L_x_14137) ;  /* 0xfffffffc00f0c947 */ /* 0x002fea000383ffff */
[----:B------:R-:W-:Y:S05]  /*1b6c0*/  BRA `(.L_x_14402) ;  /* 0xfffffe9400c47947 */ /* 0x000fea000383ffff */
.L_x_14143:
[----:B-1----:R1:W2:Y:S02]  /*1b6d0*/  SYNCS.PHASECHK.TRANS64.TRYWAIT P3, [R96+URZ+0x228b0], R107 ;  /* 0x0228b06b600075a7 */ /* 0x0022a4000806017f */
[----:B--2---:R-:W-:Y:S05]  /*1b6e0*/  @!P3 NANOSLEEP.SYNCS 0x989680 ;  /* 0x009896800000b95d */ /* 0x004fea0003900000 */
[----:B------:R-:W2:Y:S02]  /*1b6f0*/  @!P3 SYNCS.PHASECHK.TRANS64 P3, [R96+URZ+0x228b0], R107 ;  /* 0x0228b06b6000b5a7 */ /* 0x000ea4000806007f */
[----:B--2---:R-:W-:Y:S05]  /*1b700*/  @!P3 BRA `(.L_x_14143) ;  /* 0xfffffffc00f0b947 */ /* 0x004fea000383ffff */
[----:B------:R-:W-:Y:S05]  /*1b710*/  BRA `(.L_x_14403) ;  /* 0xfffffe9800547947 */ /* 0x000fea000383ffff */
.L_x_14151:
[----:B------:R-:W0:Y:S01]  /*1b720*/  S2R R11, SR_TID.X ;  /* 0x00000000000b7919 */ /* 0x000e220000002100 */
[----:B------:R-:W-:Y:S01]  /*1b730*/  BSSY B0, `(.L_x_14404) ;  /* 0x000000c000007945 */ /* 0x000fe20003800000 */
[----:B------:R-:W-:Y:S02]  /*1b740*/  IMAD.MOV.U32 R12, RZ, RZ, RZ ;  /* 0x000000ffff0c7224 */ /* 0x000fe400078e00ff */
[----:B------:R-:W-:Y:S02]  /*1b750*/  IMAD.MOV.U32 R15, RZ, RZ, -0x1 ;  /* 0xffffffffff0f7424 */ /* 0x000fe400078e00ff */
[----:B0-----:R-:W-:-:S05]  /*1b760*/  VIADD R11, R11, 0xffffff80 ;  /* 0xffffff800b0b7836 */ /* 0x001fca0000000000 */
[----:B------:R-:W-:-:S04]  /*1b770*/  SHF.R.S32.HI R10, RZ, 0x1f, R11 ;  /* 0x0000001fff0a7819 */ /* 0x000fc8000001140b */
[----:B------:R-:W-:Y:S01]  /*1b780*/  LEA.HI R10, R10, R11, RZ, 0x7 ;  /* 0x0000000b0a0a7211 */ /* 0x000fe200078f38ff */
[----:B------:R-:W-:-:S03]  /*1b790*/  IMAD.MOV.U32 R11, RZ, RZ, 0x1f ;  /* 0x0000001fff0b7424 */ /* 0x000fc600078e00ff */
[----:B------:R-:W-:-:S05]  /*1b7a0*/  SHF.R.S32.HI R10, RZ, 0x7, R10 ;  /* 0x00000007ff0a7819 */ /* 0x000fca000001140a */
[----:B------:R-:W-:-:S07]  /*1b7b0*/  IMAD.MOV.U32 R13, RZ, RZ, R10 ;  /* 0x000000ffff0d7224 */ /* 0x000fce00078e000a */
[----:B-----5:R-:W-:Y:S05]  /*1b7c0*/  WARPSYNC.COLLECTIVE R15, `(.L_x_14405) ;  /* 0x000000000f087348 */ /* 0x020fea0003c00000 */
[----:B------:R0:W1:Y:S02]  /*1b7d0*/  SHFL.IDX P6, R14, R13, R12, R11 ;  /* 0x0000000c0d0e7389 */ /* 0x00006400000c000b */
[----:B01---5:R-:W-:Y:S01]  /*1b7e0*/  ENDCOLLECTIVE ;  /* 0x000000000000791b */ /* 0x023fe20003800000 */
.L_x_14405:
[----:B------:R-:W-:Y:S05]  /*1b7f0*/  BSYNC B0 ;  /* 0x0000000000007941 */ /* 0x000fea0003800000 */
.L_x_14404:
[----:B------:R-:W-:Y:S05]  /*1b800*/  BRA `(.L_x_14406) ;  /* 0xfffffea400287947 */ /* 0x000fea000383ffff */
.L_x_14163:
[----:B------:R-:W-:Y:S01]  /*1b810*/  BSSY B1, `(.L_x_14407) ;  /* 0x0000008000017945 */ /* 0x000fe20003800000 */
[----:B------:R-:W-:Y:S01]  /*1b820*/  IMAD.MOV.U32 R13, RZ, RZ, R6 ;  /* 0x000000ffff0d7224 */ /* 0x000fe200078e0006 */
[----:B------:R-:W-:Y:S01]  /*1b830*/  MOV R15, 0xffffffff ;  /* 0xffffffff000f7802 */ /* 0x000fe20000000f00 */
[----:B------:R-:W-:Y:S02]  /*1b840*/  IMAD.MOV.U32 R12, RZ, RZ, RZ ;  /* 0x000000ffff0c7224 */ /* 0x000fe400078e00ff */
[----:B------:R-:W-:-:S07]  /*1b850*/  IMAD.MOV.U32 R11, RZ, RZ, 0x1c1f ;  /* 0x00001c1fff0b7424 */ /* 0x000fce00078e00ff */
[----:B------:R-:W-:Y:S05]  /*1b860*/  WARPSYNC.COLLECTIVE R15, `(.L_x_14408) ;  /* 0x000000000f087348 */ /* 0x000fea0003c00000 */
[----:B------:R0:W1:Y:S02]  /*1b870*/  SHFL.IDX P6, R14, R13, R12, R11 ;  /* 0x0000000c0d0e7389 */ /* 0x00006400000c000b */
[----:B01----:R-:W-:Y:S01]  /*1b880*/  ENDCOLLECTIVE ;  /* 0x000000000000791b */ /* 0x003fe20003800000 */
.L_x_14408:
[----:B------:R-:W-:Y:S05]  /*1b890*/  BSYNC B1 ;  /* 0x0000000000017941 */ /* 0x000fea0003800000 */
.L_x_14407:
        /* <DEDUP_REMOVED lines=8> */
.L_x_14409:
[----:B------:R-:W-:Y:S02]  /*1b920*/  IMAD.MOV.U32 R13, RZ, RZ, R8 ;  /* 0x000000ffff0d7224 */ /* 0x000fe400078e0008 */
[----:B------:R-:W-:-:S07]  /*1b930*/  IMAD.MOV.U32 R0, RZ, RZ, R14 ;  /* 0x000000ffff007224 */ /* 0x000fce00078e000e */
[----:B------:R-:W-:Y:S05]  /*1b940*/  WARPSYNC.COLLECTIVE R15, `(.L_x_14410) ;  /* 0x000000000f087348 */ /* 0x000fea0003c00000 */
[----:B------:R0:W1:Y:S02]  /*1b950*/  SHFL.IDX P6, R14, R13, R12, R11 ;  /* 0x0000000c0d0e7389 */ /* 0x00006400000c000b */
[----:B01----:R-:W-:Y:S01]  /*1b960*/  ENDCOLLECTIVE ;  /* 0x000000000000791b */ /* 0x003fe20003800000 */
.L_x_14410:
[----:B------:R-:W-:Y:S01]  /*1b970*/  MOV R13, R7 ;  /* 0x00000007000d7202 */ /* 0x000fe20000000f00 */
[----:B------:R-:W-:-:S07]  /*1b980*/  IMAD.MOV.U32 R5, RZ, RZ, R14 ;  /* 0x000000ffff057224 */ /* 0x000fce00078e000e */
[----:B------:R-:W-:Y:S05]  /*1b990*/  WARPSYNC.COLLECTIVE R15, `(.L_x_14411) ;  /* 0x000000000f087348 */ /* 0x000fea0003c00000 */
[----:B------:R0:W1:Y:S02]  /*1b9a0*/  SHFL.IDX P6, R14, R13, R12, R11 ;  /* 0x0000000c0d0e7389 */ /* 0x00006400000c000b */
[----:B01----:R-:W-:Y:S01]  /*1b9b0*/  ENDCOLLECTIVE ;  /* 0x000000000000791b */ /* 0x003fe20003800000 */
.L_x_14411:
[----:B------:R-:W-:Y:S05]  /*1b9c0*/  BRA `(.L_x_14412) ;  /* 0xfffffea800847947 */ /* 0x000fea000383ffff */
.L_x_14166:
        /* <DEDUP_REMOVED lines=8> */
.L_x_14414:
[----:B------:R-:W-:Y:S05]  /*1ba50*/  BSYNC B1 ;  /* 0x0000000000017941 */ /* 0x000fea0003800000 */
.L_x_14413:
        /* <DEDUP_REMOVED lines=8> */
.L_x_14415:
[----:B------:R-:W-:Y:S02]  /*1bae0*/  IMAD.MOV.U32 R13, RZ, RZ, R8 ;  /* 0x000000ffff0d7224 */ /* 0x000fe400078e0008 */
[----:B------:R-:W-:-:S07]  /*1baf0*/  IMAD.MOV.U32 R0, RZ, RZ, R14 ;  /* 0x000000ffff007224 */ /* 0x000fce00078e000e */
[----:B------:R-:W-:Y:S05]  /*1bb00*/  WARPSYNC.COLLECTIVE R15, `(.L_x_14416) ;  /* 0x000000000f087348 */ /* 0x000fea0003c00000 */
[----:B------:R0:W1:Y:S02]  /*1bb10*/  SHFL.IDX P6, R14, R13, R12, R11 ;  /* 0x0000000c0d0e7389 */ /* 0x00006400000c000b */
[----:B01----:R-:W-:Y:S01]  /*1bb20*/  ENDCOLLECTIVE ;  /* 0x000000000000791b */ /* 0x003fe20003800000 */
.L_x_14416:
[----:B------:R-:W-:Y:S02]  /*1bb30*/  IMAD.MOV.U32 R13, RZ, RZ, R7 ;  /* 0x000000ffff0d7224 */ /* 0x000fe400078e0007 */
[----:B------:R-:W-:-:S07]  /*1bb40*/  IMAD.MOV.U32 R5, RZ, RZ, R14 ;  /* 0x000000ffff057224 */ /* 0x000fce00078e000e */
[----:B------:R-:W-:Y:S05]  /*1bb50*/  WARPSYNC.COLLECTIVE R15, `(.L_x_14417) ;  /* 0x000000000f087348 */ /* 0x000fea0003c00000 */
[----:B------:R0:W1:Y:S02]  /*1bb60*/  SHFL.IDX P6, R14, R13, R12, R11 ;  /* 0x0000000c0d0e7389 */ /* 0x00006400000c000b */
[----:B01----:R-:W-:Y:S01]  /*1bb70*/  ENDCOLLECTIVE ;  /* 0x000000000000791b */ /* 0x003fe20003800000 */
.L_x_14417:
[----:B------:R-:W-:Y:S05]  /*1bb80*/  BRA `(.L_x_14418) ;  /* 0xfffffea800e47947 */ /* 0x000fea000383ffff */
.L_x_14170:
[----:B0-----:R0:W1:Y:S02]  /*1bb90*/  SYNCS.PHASECHK.TRANS64.TRYWAIT P0, [R18+URZ+0x22800], R35 ;  /* 0x02280023120075a7 */ /* 0x001064000800017f */
[----:B-1----:R-:W-:Y:S05]  /*1bba0*/  @!P0 NANOSLEEP.SYNCS 0x989680 ;  /* 0x009896800000895d */ /* 0x002fea0003900000 */
[----:B------:R-:W1:Y:S02]  /*1bbb0*/  @!P0 SYNCS.PHASECHK.TRANS64 P0, [R18+URZ+0x22800], R35 ;  /* 0x02280023120085a7 */ /* 0x000e64000800007f */
[----:B-1----:R-:W-:Y:S05]  /*1bbc0*/  @!P0 BRA `(.L_x_14170) ;  /* 0xfffffffc00f08947 */ /* 0x002fea000383ffff */
[----:B------:R-:W-:Y:S05]  /*1bbd0*/  BRA `(.L_x_14419) ;  /* 0xfffffeac00cc7947 */ /* 0x000fea000383ffff */
.L_x_14178:
        /* <DEDUP_REMOVED lines=9> */
.L_x_14421:
[----:B------:R-:W-:Y:S05]  /*1bc70*/  BSYNC B1 ;  /* 0x0000000000017941 */ /* 0x000fea0003800000 */
.L_x_14420:
[----:B------:R-:W-:Y:S01]  /*1bc80*/  IMAD.MOV.U32 R13, RZ, RZ, R10 ;  /* 0x000000ffff0d7224 */ /* 0x000fe200078e000a */
[----:B------:R-:W-:Y:S01]  /*1bc90*/  MOV R0, R14 ;  /* 0x0000000e00007202 */ /* 0x000fe20000000f00 */
[----:B------:R-:W-:Y:S01]  /*1bca0*/  IMAD.MOV.U32 R12, RZ, RZ, RZ ;  /* 0x000000ffff0c7224 */ /* 0x000fe200078e00ff */
[----:B------:R-:W-:Y:S01]  /*1bcb0*/  ISETP.GE.AND P0, PT, R16, R35, PT ;  /* 0x000000231000720c */ /* 0x000fe20003f06270 */
[----:B------:R-:W-:Y:S02]  /*1bcc0*/  IMAD.MOV.U32 R11, RZ, RZ, 0x1c1f ;  /* 0x00001c1fff0b7424 */ /* 0x000fe400078e00ff */
[----:B------:R-:W-:Y:S02]  /*1bcd0*/  IMAD.MOV.U32 R15, RZ, RZ, -0x1 ;  /* 0xffffffffff0f7424 */ /* 0x000fe400078e00ff */
[----:B------:R-:W-:-:S08]  /*1bce0*/  IMAD R33, R207, R8, RZ ;  /* 0x00000008cf217224 */ /* 0x000fd000078e02ff */
[----:B------:R-:W-:Y:S05]  /*1bcf0*/  WARPSYNC.COLLECTIVE R15, `(.L_x_14422) ;  /* 0x000000000f087348 */ /* 0x000fea0003c00000 */
[----:B------:R0:W1:Y:S02]  /*1bd00*/  SHFL.IDX P6, R14, R13, R12, R11 ;  /* 0x0000000c0d0e7389 */ /* 0x00006400000c000b */
[----:B01----:R-:W-:Y:S01]  /*1bd10*/  ENDCOLLECTIVE ;  /* 0x000000000000791b */ /* 0x003fe20003800000 */
.L_x_14422:
[----:B------:R-:W-:Y:S01]  /*1bd20*/  ISETP.GE.OR P1, PT, R34, R33, P0 ;  /* 0x000000212200720c */ /* 0x000fe20000726670 */
[----:B------:R-:W-:-:S12]  /*1bd30*/  IMAD.MOV.U32 R13, RZ, RZ, R29 ;  /* 0x000000ffff0d7224 */ /* 0x000fd800078e001d */
[C---:B------:R-:W-:Y:S02]  /*1bd40*/  @!P1 SHF.L.U32 R9, R16.reuse, 0x1, RZ ;  /* 0x0000000110099819 */ /* 0x040fe400000006ff */
[----:B------:R-:W-:Y:S01]  /*1bd50*/  @!P1 SHF.L.U64.HI R21, R16, 0x1, R17 ;  /* 0x0000000110159819 */ /* 0x000fe20000010211 */
[----:B------:R-:W-:-:S07]  /*1bd60*/  IMAD.MOV.U32 R3, RZ, RZ, R14 ;  /* 0x000000ffff037224 */ /* 0x000fce00078e000e */
[----:B------:R-:W-:Y:S05]  /*1bd70*/  WARPSYNC.COLLECTIVE R15, `(.L_x_14423) ;  /* 0x000000000f087348 */ /* 0x000fea0003c00000 */
[----:B------:R0:W1:Y:S02]  /*1bd80*/  SHFL.IDX P6, R14, R13, R12, R11 ;  /* 0x0000000c0d0e7389 */ /* 0x00006400000c000b */
[----:B01----:R-:W-:Y:S01]  /*1bd90*/  ENDCOLLECTIVE ;  /* 0x000000000000791b */ /* 0x003fe20003800000 */
.L_x_14423:
        /* <DEDUP_REMOVED lines=8> */
.L_x_14424:
        /* <DEDUP_REMOVED lines=10> */
.L_x_14425:
[----:B------:R-:W-:Y:S01]  /*1bec0*/  CS2R R40, SRZ ;  /* 0x0000000000287805 */ /* 0x000fe2000001ff00 */
[----:B------:R-:W-:Y:S01]  /*1bed0*/  IMAD.MOV.U32 R13, RZ, RZ, R10 ;  /* 0x000000ffff0d7224 */ /* 0x000fe200078e000a */
[----:B------:R-:W-:Y:S01]  /*1bee0*/  CS2R R38, SRZ ;  /* 0x0000000000267805 */ /* 0x000fe2000001ff00 */
[----:B------:R-:W-:-:S04]  /*1bef0*/  @!P1 IMAD.MOV.U32 R40, RZ, RZ, R4 ;  /* 0x000000ffff289224 */ /* 0x000fc800078e0004 */
[----:B------:R-:W-:-:S05]  /*1bf00*/  IMAD.MOV.U32 R0, RZ, RZ, R40 ;  /* 0x000000ffff007224 */ /* 0x000fca00078e0028 */
[----:B------:R-:W-:Y:S01]  /*1bf10*/  PRMT R48, R48, 0x5410, R0 ;  /* 0x0000541030307816 */ /* 0x000fe20000000000 */
[----:B------:R-:W-:-:S07]  /*1bf20*/  IMAD.MOV.U32 R0, RZ, RZ, R14 ;  /* 0x000000ffff007224 */ /* 0x000fce00078e000e */
[----:B------:R-:W-:Y:S05]  /*1bf30*/  WARPSYNC.COLLECTIVE R15, `(.L_x_14426) ;  /* 0x000000000f087348 */ /* 0x000fea0003c00000 */
[----:B------:R0:W1:Y:S02]  /*1bf40*/  SHFL.IDX P6, R14, R13, R12, R11 ;  /* 0x0000000c0d0e7389 */ /* 0x00006400000c000b */
[----:B01----:R-:W-:Y:S01]  /*1bf50*/  ENDCOLLECTIVE ;  /* 0x000000000000791b */ /* 0x003fe20003800000 */
.L_x_14426:
[----:B------:R-:W-:-:S04]  /*1bf60*/  @!P1 IMAD.MOV.U32 R41, RZ, RZ, R5 ;  /* 0x000000ffff299224 */ /* 0x000fc800078e0005 */
[----:B------:R-:W-:-:S05]  /*1bf70*/  IMAD.MOV.U32 R3, RZ, RZ, R41 ;  /* 0x000000ffff037224 */ /* 0x000fca00078e0029 */
[----:B------:R-:W-:Y:S01]  /*1bf80*/  PRMT R37, R37, 0x5410, R3 ;  /* 0x0000541025257816 */ /* 0x000fe20000000003 */
[----:B------:R-:W-:Y:S02]  /*1bf90*/  IMAD.MOV.U32 R13, RZ, RZ, R29 ;  /* 0x000000ffff0d7224 */ /* 0x000fe400078e001d */
[----:B------:R-:W-:-:S07]  /*1bfa0*/  IMAD.MOV.U32 R3, RZ, RZ, R14 ;  /* 0x000000ffff037224 */ /* 0x000fce00078e000e */
[----:B------:R-:W-:Y:S05]  /*1bfb0*/  WARPSYNC.COLLECTIVE R15, `(.L_x_14427) ;  /* 0x000000000f087348 */ /* 0x000fea0003c00000 */
[----:B------:R0:W1:Y:S02]  /*1bfc0*/  SHFL.IDX P6, R14, R13, R12, R11 ;  /* 0x0000000c0d0e7389 */ /* 0x00006400000c000b */
[----:B01----:R-:W-:Y:S01]  /*1bfd0*/  ENDCOLLECTIVE ;  /* 0x000000000000791b */ /* 0x003fe20003800000 */
.L_x_14427:
[----:B------:R-:W-:Y:S01]  /*1bfe0*/  @!P1 MOV R39, R7 ;  /* 0x0000000700279202 */ /* 0x000fe20000000f00 */
[----:B------:R-:W-:Y:S01]  /*1bff0*/  @!P1 IMAD.MOV.U32 R38, RZ, RZ, R6 ;  /* 0x000000ffff269224 */ /* 0x000fe200078e0006 */
[----:B------:R-:W-:Y:S02]  /*1c000*/  CS2R R6, SRZ ;  /* 0x0000000000067805 */ /* 0x000fe4000001ff00 */
[----:B------:R-:W-:Y:S01]  /*1c010*/  CS2R R4, SRZ ;  /* 0x0000000000047805 */ /* 0x000fe2000001ff00 */
[----:B------:R-:W-:Y:S02]  /*1c020*/  IMAD.MOV.U32 R10, RZ, RZ, R38 ;  /* 0x000000ffff0a7224 */ /* 0x000fe400078e0026 */
[----:B------:R-:W-:Y:S02]  /*1c030*/  IMAD.MOV.U32 R21, RZ, RZ, R39 ;  /* 0x000000ffff157224 */ /* 0x000fe400078e0027 */
[----:B------:R-:W-:Y:S01]  /*1c040*/  @!P1 IMAD.MOV.U32 R6, RZ, RZ, R24 ;  /* 0x000000ffff069224 */ /* 0x000fe200078e0018 */
[----:B------:R-:W-:Y:S01]  /*1c050*/  MOV R13, R28 ;  /* 0x0000001c000d7202 */ /* 0x000fe20000000f00 */
[----:B------:R-:W-:-:S02]  /*1c060*/  @!P1 IMAD.MOV.U32 R7, RZ, RZ, R25 ;  /* 0x000000ffff079224 */ /* 0x000fc400078e0019 */
        /* <DEDUP_REMOVED lines=8> */
.L_x_14428:
[----:B------:R-:W-:Y:S02]  /*1c0f0*/  PRMT R48, R10, 0x7610, R48 ;  /* 0x000076100a307816 */ /* 0x000fe40000000030 */
[----:B------:R-:W-:Y:S01]  /*1c100*/  CS2R R24, SRZ ;  /* 0x0000000000187805 */ /* 0x000fe2000001ff00 */
[----:B------:R-:W-:Y:S01]  /*1c110*/  IMAD.MOV.U32 R11, RZ, RZ, R7 ;  /* 0x000000ffff0b7224 */ /* 0x000fe200078e0007 */
[----:B------:R-:W-:Y:S01]  /*1c120*/  MOV R12, R4 ;  /* 0x00000004000c7202 */ /* 0x000fe20000000f00 */
[----:B------:R-:W-:-:S03]  /*1c130*/  IMAD.MOV.U32 R13, RZ, RZ, R5 ;  /* 0x000000ffff0d7224 */ /* 0x000fc600078e0005 */
[----:B------:R-:W-:Y:S02]  /*1c140*/  PRMT R37, R11, 0x7610, R37 ;  /* 0x000076100b257816 */ /* 0x000fe40000000025 */
[----:B------:R-:W-:Y:S02]  /*1c150*/  PRMT R52, R12, 0x7610, R52 ;  /* 0x000076100c347816 */ /* 0x000fe40000000034 */
[----:B------:R-:W-:Y:S01]  /*1c160*/  PRMT R42, R13, 0x7610, R42 ;  /* 0x000076100d2a7816 */ /* 0x000fe2000000002a */
[----:B------:R-:W-:Y:S06]  /*1c170*/  BRA `(.L_x_14429) ;  /* 0xfffffeb8009c7947 */ /* 0x000fec000383ffff */
.L_x_14182:
[----:B-1----:R1:W2:Y:S02]  /*1c180*/  SYNCS.PHASECHK.TRANS64.TRYWAIT P1, [R18+URZ+0x22800], R11 ;  /* 0x0228000b120075a7 */ /* 0x0022a4000802017f */
[----:B--2---:R-:W-:Y:S05]  /*1c190*/  @!P1 NANOSLEEP.SYNCS 0x989680 ;  /* 0x009896800000995d */ /* 0x004fea0003900000 */
[----:B------:R-:W2:Y:S02]  /*1c1a0*/  @!P1 SYNCS.PHASECHK.TRANS64 P1, [R18+URZ+0x22800], R11 ;  /* 0x0228000b120095a7 */ /* 0x000ea4000802007f */
[----:B--2---:R-:W-:Y:S05]  /*1c1b0*/  @!P1 BRA `(.L_x_14182) ;  /* 0xfffffffc00f09947 */ /* 0x004fea000383ffff */
[----:B------:R-:W-:Y:S05]  /*1c1c0*/  BRA `(.L_x_14430) ;  /* 0xfffffebc00307947 */ /* 0x000fea000383ffff */
.L_x_14188:
[----:B0-----:R0:W3:Y:S02]  /*1c1d0*/  SYNCS.PHASECHK.TRANS64.TRYWAIT P2, [R20+URZ+0x22830], R73 ;  /* 0x02283049140075a7 */ /* 0x0010e4000804017f */
[----:B---3--:R-:W-:Y:S05]  /*1c1e0*/  @!P2 NANOSLEEP.SYNCS 0x989680 ;  /* 0x009896800000a95d */ /* 0x008fea0003900000 */
[----:B------:R-:W3:Y:S02]  /*1c1f0*/  @!P2 SYNCS.PHASECHK.TRANS64 P2, [R20+URZ+0x22830], R73 ;  /* 0x022830491400a5a7 */ /* 0x000ee4000804007f */
[----:B---3--:R-:W-:Y:S05]  /*1c200*/  @!P2 BRA `(.L_x_14188) ;  /* 0xfffffffc00f0a947 */ /* 0x008fea000383ffff */
[----:B------:R-:W-:Y:S05]  /*1c210*/  BRA `(.L_x_14187) ;  /* 0xfffffec800987947 */ /* 0x000fea000383ffff */
.L_x_14193:
[----:B-1----:R1:W2:Y:S02]  /*1c220*/  SYNCS.PHASECHK.TRANS64.TRYWAIT P2, [R20+URZ+0x22850], R73 ;  /* 0x02285049140075a7 */ /* 0x0022a4000804017f */
[----:B--2---:R-:W-:Y:S05]  /*1c230*/  @!P2 NANOSLEEP.SYNCS 0x989680 ;  /* 0x009896800000a95d */ /* 0x004fea0003900000 */
[----:B------:R-:W2:Y:S02]  /*1c240*/  @!P2 SYNCS.PHASECHK.TRANS64 P2, [R20+URZ+0x22850], R73 ;  /* 0x022850491400a5a7 */ /* 0x000ea4000804007f */
[----:B--2---:R-:W-:Y:S05]  /*1c250*/  @!P2 BRA `(.L_x_14193) ;  /* 0xfffffffc00f0a947 */ /* 0x004fea000383ffff */
[----:B------:R-:W-:Y:S05]  /*1c260*/  BRA `(.L_x_14192) ;  /* 0xfffffee800607947 */ /* 0x000fea000383ffff */
.L_x_14198:
[----:B-1----:R1:W2:Y:S02]  /*1c270*/  SYNCS.PHASECHK.TRANS64.TRYWAIT P2, [R211+URZ+0x22830], R212 ;  /* 0x022830d4d30075a7 */ /* 0x0022a4000804017f */
[----:B--2---:R-:W-:Y:S05]  /*1c280*/  @!P2 NANOSLEEP.SYNCS 0x989680 ;  /* 0x009896800000a95d */ /* 0x004fea0003900000 */
[----:B------:R-:W2:Y:S02]  /*1c290*/  @!P2 SYNCS.PHASECHK.TRANS64 P2, [R211+URZ+0x22830], R212 ;  /* 0x022830d4d300a5a7 */ /* 0x000ea4000804007f */
[----:B--2---:R-:W-:Y:S05]  /*1c2a0*/  @!P2 BRA `(.L_x_14198) ;  /* 0xfffffffc00f0a947 */ /* 0x004fea000383ffff */
[----:B------:R-:W-:Y:S05]  /*1c2b0*/  BRA `(.L_x_14197) ;  /* 0xfffffeec00d87947 */ /* 0x000fea000383ffff */
.L_x_14203:
[----:B--2---:R2:W3:Y:S02]  /*1c2c0*/  SYNCS.PHASECHK.TRANS64.TRYWAIT P2, [R211+URZ+0x22850], R212 ;  /* 0x022850d4d30075a7 */ /* 0x0044e4000804017f */
[----:B---3--:R-:W-:Y:S05]  /*1c2d0*/  @!P2 NANOSLEEP.SYNCS 0x989680 ;  /* 0x009896800000a95d */ /* 0x008fea0003900000 */
[----:B------:R-:W3:Y:S02]  /*1c2e0*/  @!P2 SYNCS.PHASECHK.TRANS64 P2, [R211+URZ+0x22850], R212 ;  /* 0x022850d4d300a5a7 */ /* 0x000ee4000804007f */
[----:B---3--:R-:W-:Y:S05]  /*1c2f0*/  @!P2 BRA `(.L_x_14203) ;  /* 0xfffffffc00f0a947 */ /* 0x008fea000383ffff */
[----:B------:R-:W-:Y:S05]  /*1c300*/  BRA `(.L_x_14202) ;  /* 0xffffff1400a87947 */ /* 0x000fea000383ffff */
.L_x_14209:
[----:B-1----:R1:W2:Y:S02]  /*1c310*/  SYNCS.PHASECHK.TRANS64.TRYWAIT P2, [R20+URZ+0x22830], R207 ;  /* 0x022830cf140075a7 */ /* 0x0022a4000804017f */
[----:B--2---:R-:W-:Y:S05]  /*1c320*/  @!P2 NANOSLEEP.SYNCS 0x989680 ;  /* 0x009896800000a95d */ /* 0x004fea0003900000 */
[----:B------:R-:W2:Y:S02]  /*1c330*/  @!P2 SYNCS.PHASECHK.TRANS64 P2, [R20+URZ+0x22830], R207 ;  /* 0x022830cf1400a5a7 */ /* 0x000ea4000804007f */
[----:B--2---:R-:W-:Y:S05]  /*1c340*/  @!P2 BRA `(.L_x_14209) ;  /* 0xfffffffc00f0a947 */ /* 0x004fea000383ffff */
[----:B------:R-:W-:Y:S05]  /*1c350*/  BRA `(.L_x_14208) ;  /* 0xffffff1800dc7947 */ /* 0x000fea000383ffff */
.L_x_14214:
[----:B-1----:R1:W2:Y:S02]  /*1c360*/  SYNCS.PHASECHK.TRANS64.TRYWAIT P2, [R20+URZ+0x22850], R207 ;  /* 0x022850cf140075a7 */ /* 0x0022a4000804017f */
[----:B--2---:R-:W-:Y:S05]  /*1c370*/  @!P2 NANOSLEEP.SYNCS 0x989680 ;  /* 0x009896800000a95d */ /* 0x004fea0003900000 */
[----:B------:R-:W2:Y:S02]  /*1c380*/  @!P2 SYNCS.PHASECHK.TRANS64 P2, [R20+URZ+0x22850], R207 ;  /* 0x022850cf1400a5a7 */ /* 0x000ea4000804007f */
[----:B--2---:R-:W-:Y:S05]  /*1c390*/  @!P2 BRA `(.L_x_14214) ;  /* 0xfffffffc00f0a947 */ /* 0x004fea000383ffff */
[----:B------:R-:W-:Y:S05]  /*1c3a0*/  BRA `(.L_x_14213) ;  /* 0xffffff3800b87947 */ /* 0x000fea000383ffff */
.L_x_14229:
[----:B------:R-:W-:Y:S02]  /*1c3b0*/  IMAD.MOV.U32 R13, RZ, RZ, R4 ;  /* 0x000000ffff0d7224 */ /* 0x000fe400078e0004 */
[----:B------:R-:W-:Y:S02]  /*1c3c0*/  IMAD.MOV.U32 R12, RZ, RZ, RZ ;  /* 0x000000ffff0c7224 */ /* 0x000fe400078e00ff */
[----:B------:R-:W-:Y:S02]  /*1c3d0*/  IMAD.MOV.U32 R11, RZ, RZ, 0x181f ;  /* 0x0000181fff0b7424 */ /* 0x000fe400078e00ff */
[----:B------:R-:W-:-:S07]  /*1c3e0*/  IMAD.MOV.U32 R15, RZ, RZ, -0x1 ;  /* 0xffffffffff0f7424 */ /* 0x000fce00078e00ff */
[----:B-12---:R-:W-:Y:S05]  /*1c3f0*/  WARPSYNC.COLLECTIVE R15, `(.L_x_14431) ;  /* 0x000000000f087348 */ /* 0x006fea0003c00000 */
[----:B------:R0:W3:Y:S02]  /*1c400*/  SHFL.IDX P6, R14, R13, R12, R11 ;  /* 0x0000000c0d0e7389 */ /* 0x0000e400000c000b */
[----:B0123--:R-:W-:Y:S01]  /*1c410*/  ENDCOLLECTIVE ;  /* 0x000000000000791b */ /* 0x00ffe20003800000 */
.L_x_14431:
[----:B------:R-:W-:Y:S02]  /*1c420*/  IMAD.MOV.U32 R13, RZ, RZ, R3 ;  /* 0x000000ffff0d7224 */ /* 0x000fe400078e0003 */
[----:B------:R-:W-:-:S07]  /*1c430*/  IMAD.MOV.U32 R0, RZ, RZ, R14 ;  /* 0x000000ffff007224 */ /* 0x000fce00078e000e */
[----:B------:R-:W-:Y:S05]  /*1c440*/  WARPSYNC.COLLECTIVE R15, `(.L_x_14432) ;  /* 0x000000000f087348 */ /* 0x000fea0003c00000 */
[----:B------:R0:W1:Y:S02]  /*1c450*/  SHFL.IDX P6, R14, R13, R12, R11 ;  /* 0x0000000c0d0e7389 */ /* 0x00006400000c000b */
[----:B01----:R-:W-:Y:S01]  /*1c460*/  ENDCOLLECTIVE ;  /* 0x000000000000791b */ /* 0x003fe20003800000 */
.L_x_14432:
[----:B------:R-:W-:Y:S05]  /*1c470*/  BRA `(.L_x_14433) ;  /* 0xffffff6c00c87947 */ /* 0x000fea000383ffff */
.L_x_14232:
        /* <DEDUP_REMOVED lines=8> */
.L_x_14435:
[----:B------:R-:W-:Y:S05]  /*1c500*/  BSYNC B1 ;  /* 0x0000000000017941 */ /* 0x000fea0003800000 */
.L_x_14434:
        /* <DEDUP_REMOVED lines=8> */
.L_x_14436:
[----:B------:R-:W-:Y:S05]  /*1c590*/  BRA `(.L_x_14437) ;  /* 0xffffff6c00fc7947 */ /* 0x000fea000383ffff */
.L_x_14235:
[----:B------:R-:W-:Y:S01]  /*1c5a0*/  BSSY B1, `(.L_x_14438) ;  /* 0x0000008000017945 */ /* 0x000fe20003800000 */
[----:B0-----:R-:W-:Y:S01]  /*1c5b0*/  MOV R13, R4 ;  /* 0x00000004000d7202 */ /* 0x001fe20000000f00 */
[----:B------:R-:W-:Y:S02]  /*1c5c0*/  IMAD.MOV.U32 R12, RZ, RZ, 0x2 ;  /* 0x00000002ff0c7424 */ /* 0x000fe400078e00ff */
[----:B------:R-:W-:Y:S02]  /*1c5d0*/  IMAD.MOV.U32 R11, RZ, RZ, 0x181f ;  /* 0x0000181fff0b7424 */ /* 0x000fe400078e00ff */
[----:B------:R-:W-:-:S07]  /*1c5e0*/  IMAD.MOV.U32 R15, RZ, RZ, -0x1 ;  /* 0xffffffffff0f7424 */ /* 0x000fce00078e00ff */
[----:B-1234-:R-:W-:Y:S05]  /*1c5f0*/  WARPSYNC.COLLECTIVE R15, `(.L_x_14439) ;  /* 0x000000000f087348 */ /* 0x01efea0003c00000 */
[----:B----4-:R0:W4:Y:S02]  /*1c600*/  SHFL.IDX P6, R14, R13, R12, R11 ;  /* 0x0000000c0d0e7389 */ /* 0x01012400000c000b */
[----:B01234-:R-:W-:Y:S01]  /*1c610*/  ENDCOLLECTIVE ;  /* 0x000000000000791b */ /* 0x01ffe20003800000 */
.L_x_14439:
[----:B------:R-:W-:Y:S05]  /*1c620*/  BSYNC B1 ;  /* 0x0000000000017941 */ /* 0x000fea0003800000 */
.L_x_14438:
        /* <DEDUP_REMOVED lines=8> */
.L_x_14440:
[----:B------:R-:W-:Y:S05]  /*1c6b0*/  BRA `(.L_x_14441) ;  /* 0xffffff70002c7947 */ /* 0x000fea000383ffff */
.L_x_14238:
        /* <DEDUP_REMOVED lines=8> */
.L_x_14443:
[----:B------:R-:W-:Y:S05]  /*1c740*/  BSYNC B1 ;  /* 0x0000000000017941 */ /* 0x000fea0003800000 */
.L_x_14442:
        /* <DEDUP_REMOVED lines=8> */
.L_x_14444:
[----:B------:R-:W-:Y:S05]  /*1c7d0*/  BRA `(.L_x_14445) ;  /* 0xffffff70005c7947 */ /* 0x000fea000383ffff */
.L_x_14255:
        /* <DEDUP_REMOVED lines=11> */
.L_x_14447:
[----:B------:R-:W-:Y:S05]  /*1c890*/  BSYNC B1 ;  /* 0x0000000000017941 */ /* 0x000fea0003800000 */
.L_x_14446:
[----:B------:R-:W-:Y:S05]  /*1c8a0*/  BRA `(.L_x_14448) ;  /* 0xffffff8400e47947 */ /* 0x000fea000383ffff */
.L_x_14257:
[----:B------:R-:W-:Y:S01]  /*1c8b0*/  BSSY B1, `(.L_x_14449) ;  /* 0x0000006000017945 */ /* 0x000fe20003800000 */
[----:B------:R-:W-:-:S07]  /*1c8c0*/  IMAD.MOV.U32 R15, RZ, RZ, -0x1 ;  /* 0xffffffffff0f7424 */ /* 0x000fce00078e00ff */
[----:B01----:R-:W-:Y:S05]  /*1c8d0*/  WARPSYNC.COLLECTIVE R15, `(.L_x_14450) ;  /* 0x000000000f0c7348 */ /* 0x003fea0003c00000 */
[----:B------:R-:W-:Y:S02]  /*1c8e0*/  ELECT P6, UR62, PT ;  /* 0x00000000003e782f */ /* 0x000fe400038c0000 */
[----:B------:R-:W-:Y:S01]  /*1c8f0*/  MOV R14, UR62 ;  /* 0x0000003e000e7c02 */ /* 0x000fe20008000f00 */
[----:B01----:R-:W-:Y:S10]  /*1c900*/  ENDCOLLECTIVE ;  /* 0x000000000000791b */ /* 0x003ff40003800000 */
.L_x_14450:
[----:B------:R-:W-:Y:S05]  /*1c910*/  BSYNC B1 ;  /* 0x0000000000017941 */ /* 0x000fea0003800000 */
.L_x_14449:
[----:B------:R-:W-:Y:S05]  /*1c920*/  BRA `(.L_x_14256) ;  /* 0xffffff8400dc7947 */ /* 0x000fea000383ffff */
.L_x_14259:
[----:B0-----:R-:W2:Y:S02]  /*1c930*/  LDL R5, [R1+0x4] ;  /* 0x0000040001057983 */ /* 0x001ea40000100800 */
[----:B--2---:R0:W2:Y:S02]  /*1c940*/  SYNCS.PHASECHK.TRANS64.TRYWAIT P0, [R5+URZ+0x22820], R4 ;  /* 0x02282004050075a7 */ /* 0x0040a4000800017f */
[----:B--2---:R-:W-:Y:S05]  /*1c950*/  @!P0 NANOSLEEP.SYNCS 0x989680 ;  /* 0x009896800000895d */ /* 0x004fea0003900000 */
[----:B------:R-:W2:Y:S02]  /*1c960*/  @!P0 SYNCS.PHASECHK.TRANS64 P0, [R5+URZ+0x22820], R4 ;  /* 0x02282004050085a7 */ /* 0x000ea4000800007f */
[----:B--2---:R-:W-:Y:S05]  /*1c970*/  @!P0 BRA `(.L_x_14259) ;  /* 0xfffffffc00ec8947 */ /* 0x004fea000383ffff */
[----:B------:R-:W-:Y:S05]  /*1c980*/  BRA `(.L_x_14451) ;  /* 0xffffff8400ec7947 */ /* 0x000fea000383ffff */
.L_x_14263:
[----:B0-----:R0:W2:Y:S02]  /*1c990*/  SYNCS.PHASECHK.TRANS64.TRYWAIT P0, [R4+URZ+0x228a0], R9 ;  /* 0x0228a009040075a7 */ /* 0x0010a4000800017f */
[----:B--2---:R-:W-:Y:S05]  /*1c9a0*/  @!P0 NANOSLEEP.SYNCS 0x989680 ;  /* 0x009896800000895d */ /* 0x004fea0003900000 */
[----:B------:R-:W2:Y:S02]  /*1c9b0*/  @!P0 SYNCS.PHASECHK.TRANS64 P0, [R4+URZ+0x228a0], R9 ;  /* 0x0228a009040085a7 */ /* 0x000ea4000800007f */
[----:B--2---:R-:W-:Y:S05]  /*1c9c0*/  @!P0 BRA `(.L_x_14263) ;  /* 0xfffffffc00f08947 */ /* 0x004fea000383ffff */
[----:B------:R-:W-:Y:S05]  /*1c9d0*/  BRA `(.L_x_14452) ;  /* 0xffffff8800107947 */ /* 0x000fea000383ffff */
.L_x_14268:
[----:B-1----:R1:W2:Y:S02]  /*1c9e0*/  SYNCS.PHASECHK.TRANS64.TRYWAIT P0, [R4+URZ+0x228c0], R9 ;  /* 0x0228c009040075a7 */ /* 0x0022a4000800017f */
[----:B--2---:R-:W-:Y:S05]  /*1c9f0*/  @!P0 NANOSLEEP.SYNCS 0x989680 ;  /* 0x009896800000895d */ /* 0x004fea0003900000 */
[----:B------:R-:W2:Y:S02]  /*1ca00*/  @!P0 SYNCS.PHASECHK.TRANS64 P0, [R4+URZ+0x228c0], R9 ;  /* 0x0228c009040085a7 */ /* 0x000ea4000800007f */
[----:B--2---:R-:W-:Y:S05]  /*1ca10*/  @!P0 BRA `(.L_x_14268) ;  /* 0xfffffffc00f08947 */ /* 0x004fea000383ffff */
[----:B------:R-:W-:Y:S05]  /*1ca20*/  BRA `(.L_x_14453) ;  /* 0xffffff8800947947 */ /* 0x000fea000383ffff */
.L_x_14278:
[----:B0-----:R0:W2:Y:S02]  /*1ca30*/  SYNCS.PHASECHK.TRANS64.TRYWAIT P1, [R5+URZ+0x228a0], R6 ;  /* 0x0228a006050075a7 */ /* 0x0010a4000802017f */
[----:B--2---:R-:W-:Y:S05]  /*1ca40*/  @!P1 NANOSLEEP.SYNCS 0x989680 ;  /* 0x009896800000995d */ /* 0x004fea0003900000 */
[----:B------:R-:W2:Y:S02]  /*1ca50*/  @!P1 SYNCS.PHASECHK.TRANS64 P1, [R5+URZ+0x228a0], R6 ;  /* 0x0228a006050095a7 */ /* 0x000ea4000802007f */
[----:B--2---:R-:W-:Y:S05]  /*1ca60*/  @!P1 BRA `(.L_x_14278) ;  /* 0xfffffffc00f09947 */ /* 0x004fea000383ffff */
[----:B------:R-:W-:Y:S05]  /*1ca70*/  BRA `(.L_x_14454) ;  /* 0xffffff90002c7947 */ /* 0x000fea000383ffff */
.L_x_14283:
[----:B-1----:R1:W2:Y:S02]  /*1ca80*/  SYNCS.PHASECHK.TRANS64.TRYWAIT P1, [R5+URZ+0x228c0], R6 ;  /* 0x0228c006050075a7 */ /* 0x0022a4000802017f */
[----:B--2---:R-:W-:Y:S05]  /*1ca90*/  @!P1 NANOSLEEP.SYNCS 0x989680 ;  /* 0x009896800000995d */ /* 0x004fea0003900000 */
[----:B------:R-:W2:Y:S02]  /*1caa0*/  @!P1 SYNCS.PHASECHK.TRANS64 P1, [R5+URZ+0x228c0], R6 ;  /* 0x0228c006050095a7 */ /* 0x000ea4000802007f */
[----:B--2---:R-:W-:Y:S05]  /*1cab0*/  @!P1 BRA `(.L_x_14283) ;  /* 0xfffffffc00f09947 */ /* 0x004fea000383ffff */
[----:B------:R-:W-:Y:S05]  /*1cac0*/  BRA `(.L_x_14455) ;  /* 0xffffff9000ac7947 */ /* 0x000fea000383ffff */
.L_x_14299:
[----:B------:R-:W2:Y:S01]  /*1cad0*/  S2R R5, SR_TID.X ;  /* 0x0000000000057919 */ /* 0x000ea20000002100 */
[----:B------:R-:W-:Y:S01]  /*1cae0*/  BSSY B0, `(.L_x_14456) ;  /* 0x000000a000007945 */ /* 0x000fe20003800000 */
[----:B------:R-:W-:Y:S01]  /*1caf0*/  MOV R12, RZ ;  /* 0x000000ff000c7202 */ /* 0x000fe20000000f00 */
        /* <DEDUP_REMOVED lines=8> */
.L_x_14457:
[----:B------:R-:W-:Y:S05]  /*1cb80*/  BSYNC B0 ;  /* 0x0000000000007941 */ /* 0x000fea0003800000 */
.L_x_14456:
[----:B------:R-:W-:Y:S05]  /*1cb90*/  BRA `(.L_x_14458) ;  /* 0xffffff9c00cc7947 */ /* 0x000fea000383ffff */
.L_x_14301:
[----:B------:R-:W-:Y:S01]  /*1cba0*/  BSSY B0, `(.L_x_14459) ;  /* 0x0000006000007945 */ /* 0x000fe20003800000 */
[----:B------:R-:W-:-:S07]  /*1cbb0*/  IMAD.MOV.U32 R15, RZ, RZ, -0x1 ;  /* 0xffffffffff0f7424 */ /* 0x000fce00078e00ff */
[----:B01----:R-:W-:Y:S05]  /*1cbc0*/  WARPSYNC.COLLECTIVE R15, `(.L_x_14460) ;  /* 0x000000000f0c7348 */ /* 0x003fea0003c00000 */
[----:B------:R-:W-:Y:S02]  /*1cbd0*/  ELECT P6, UR62, PT ;  /* 0x00000000003e782f */ /* 0x000fe400038c0000 */
[----:B------:R-:W-:Y:S01]  /*1cbe0*/  MOV R14, UR62 ;  /* 0x0000003e000e7c02 */ /* 0x000fe20008000f00 */
[----:B01----:R-:W-:Y:S10]  /*1cbf0*/  ENDCOLLECTIVE ;  /* 0x000000000000791b */ /* 0x003ff40003800000 */
.L_x_14460:
[----:B------:R-:W-:Y:S05]  /*1cc00*/  BSYNC B0 ;  /* 0x0000000000007941 */ /* 0x000fea0003800000 */
.L_x_14459:
[----:B------:R-:W-:Y:S05]  /*1cc10*/  BRA `(.L_x_14461) ;  /* 0xffffff9c00dc7947 */ /* 0x000fea000383ffff */
.L_x_14303:
[----:B0-----:R0:W2:Y:S02]  /*1cc20*/  SYNCS.PHASECHK.TRANS64.TRYWAIT P0, [R0+URZ+0x22840], R2 ;  /* 0x02284002000075a7 */ /* 0x0010a4000800017f */
[----:B--2---:R-:W-:Y:S05]  /*1cc30*/  @!P0 NANOSLEEP.SYNCS 0x989680 ;  /* 0x009896800000895d */ /* 0x004fea0003900000 */
[----:B------:R-:W2:Y:S02]  /*1cc40*/  @!P0 SYNCS.PHASECHK.TRANS64 P0, [R0+URZ+0x22840], R2 ;  /* 0x02284002000085a7 */ /* 0x000ea4000800007f */
[----:B--2---:R-:W-:Y:S05]  /*1cc50*/  @!P0 BRA `(.L_x_14303) ;  /* 0xfffffffc00f08947 */ /* 0x004fea000383ffff */
[----:B------:R-:W-:Y:S05]  /*1cc60*/  BRA `(.L_x_14462) ;  /* 0xffffffa000487947 */ /* 0x000fea000383ffff */
.L_x_14307:
[----:B------:R-:W2:Y:S01]  /*1cc70*/  LDL.LU R11, [R1+0x3c] ;  /* 0x00003c00010b7983 */ /* 0x000ea20000300800 */
[----:B------:R-:W-:Y:S02]  /*1cc80*/  IMAD.MOV.U32 R13, RZ, RZ, R0 ;  /* 0x000000ffff0d7224 */ /* 0x000fe400078e0000 */
[----:B------:R-:W-:Y:S02]  /*1cc90*/  IMAD.MOV.U32 R12, RZ, RZ, RZ ;  /* 0x000000ffff0c7224 */ /* 0x000fe400078e00ff */
[----:B------:R-:W-:Y:S02]  /*1cca0*/  IMAD.MOV.U32 R15, RZ, RZ, -0x1 ;  /* 0xffffffffff0f7424 */ /* 0x000fe400078e00ff */
[----:B------:R-:W-:Y:S02]  /*1ccb0*/  IMAD R17, R17, 0x80, R8 ;  /* 0x0000008011117824 */ /* 0x000fe400078e0208 */
[----:B--2---:R-:W-:Y:S02]  /*1ccc0*/  IMAD R2, R11, R7, RZ ;  /* 0x000000070b027224 */ /* 0x004fe400078e02ff */
[----:B------:R-:W-:-:S03]  /*1ccd0*/  IMAD.MOV.U32 R11, RZ, RZ, 0x181f ;  /* 0x0000181fff0b7424 */ /* 0x000fc600078e00ff */
[----:B------:R-:W-:-:S13]  /*1cce0*/  ISETP.GE.AND P1, PT, R17, R2, PT ;  /* 0x000000021100720c */ /* 0x000fda0003f26270 */
[----:B-----5:R-:W-:Y:S05]  /*1ccf0*/  WARPSYNC.COLLECTIVE R15, `(.L_x_14463) ;  /* 0x000000000f087348 */ /* 0x020fea0003c00000 */
[----:B------:R0:W1:Y:S02]  /*1cd00*/  SHFL.IDX P6, R14, R13, R12, R11 ;  /* 0x0000000c0d0e7389 */ /* 0x00006400000c000b */
[----:B01---5:R-:W-:Y:S01]  /*1cd10*/  ENDCOLLECTIVE ;  /* 0x000000000000791b */ /* 0x023fe20003800000 */
.L_x_14463:
[----:B------:R-:W-:Y:S01]  /*1cd20*/  IMAD.MOV.U32 R13, RZ, RZ, R3 ;  /* 0x000000ffff0d7224 */ /* 0x000fe200078e0003 */
[----:B------:R-:W-:-:S07]  /*1cd30*/  MOV R4, R14 ;  /* 0x0000000e00047202 */ /* 0x000fce0000000f00 */
[----:B------:R-:W-:Y:S05]  /*1cd40*/  WARPSYNC.COLLECTIVE R15, `(.L_x_14464) ;  /* 0x000000000f087348 */ /* 0x000fea0003c00000 */
[----:B------:R0:W1:Y:S02]  /*1cd50*/  SHFL.IDX P6, R14, R13, R12, R11 ;  /* 0x0000000c0d0e7389 */ /* 0x00006400000c000b */
[----:B01----:R-:W-:Y:S01]  /*1cd60*/  ENDCOLLECTIVE ;  /* 0x000000000000791b */ /* 0x003fe20003800000 */
.L_x_14464:
[----:B------:R-:W-:Y:S02]  /*1cd70*/  IMAD.MOV.U32 R13, RZ, RZ, R0 ;  /* 0x000000ffff0d7224 */ /* 0x000fe400078e0000 */
[----:B------:R-:W-:Y:S02]  /*1cd80*/  IMAD.MOV.U32 R12, RZ, RZ, 0x1 ;  /* 0x00000001ff0c7424 */ /* 0x000fe400078e00ff */
[----:B------:R-:W-:-:S07]  /*1cd90*/  IMAD.MOV.U32 R5, RZ, RZ, R14 ;  /* 0x000000ffff057224 */ /* 0x000fce00078e000e */
[----:B------:R-:W-:Y:S05]  /*1cda0*/  WARPSYNC.COLLECTIVE R15, `(.L_x_14465) ;  /* 0x000000000f087348 */ /* 0x000fea0003c00000 */
[----:B------:R0:W1:Y:S02]  /*1cdb0*/  SHFL.IDX P6, R14, R13, R12, R11 ;  /* 0x0000000c0d0e7389 */ /* 0x00006400000c000b */
[----:B01----:R-:W-:Y:S01]  /*1cdc0*/  ENDCOLLECTIVE ;  /* 0x000000000000791b */ /* 0x003fe20003800000 */
.L_x_14465:
        /* <DEDUP_REMOVED lines=10> */
.L_x_14466:
        /* <DEDUP_REMOVED lines=12> */
.L_x_14467:
        /* <DEDUP_REMOVED lines=9> */
.L_x_14468:
        /* <DEDUP_REMOVED lines=8> */
[----:B------:R-:W-:Y:S01]  /*1d040*/  ISETP.GE.AND P1, PT, R4, R2, PT ;  /* 0x000000020400720c */ /* 0x000fe20003f26270 */
[----:B------:R-:W-:-:S12]  /*1d050*/  IMAD.MOV.U32 R4, RZ, RZ, R14 ;  /* 0x000000ffff047224 */ /* 0x000fd800078e000e */
[----:B------:R-:W-:Y:S05]  /*1d060*/  WARPSYNC.COLLECTIVE R15, `(.L_x_14469) ;  /* 0x000000000f087348 */ /* 0x000fea0003c00000 */
[----:B------:R0:W1:Y:S02]  /*1d070*/  SHFL.IDX P6, R14, R13, R12, R11 ;  /* 0x0000000c0d0e7389 */ /* 0x00006400000c000b */
[----:B01----:R-:W-:Y:S01]  /*1d080*/  ENDCOLLECTIVE ;  /* 0x000000000000791b */ /* 0x003fe20003800000 */
.L_x_14469:
[----:B------:R-:W-:Y:S01]  /*1d090*/  @!P1 LEA R5, P2, R10, R4, 0x1 ;  /* 0x000000040a059211 */ /* 0x000fe200078408ff */
[----:B------:R-:W-:-:S04]  /*1d0a0*/  IMAD.MOV.U32 R13, RZ, RZ, R3 ;  /* 0x000000ffff0d7224 */ /* 0x000fc800078e0003 */
[----:B------:R-:W-:-:S05]  /*1d0b0*/  @!P1 IMAD.X R4, RZ, RZ, R6, P2 ;  /* 0x000000ffff049224 */ /* 0x000fca00010e0606 */
[----:B------:R-:W-:Y:S01]  /*1d0c0*/  @!P1 LOP3.LUT R5, R5, R4, RZ, 0x3c, !PT ;  /* 0x0000000405059212 */ /* 0x000fe200078e3cff */
[----:B------:R-:W-:-:S03]  /*1d0d0*/  IMAD.MOV.U32 R6, RZ, RZ, R14 ;  /* 0x000000ffff067224 */ /* 0x000fc600078e000e */
[----:B------:R-:W-:-:S07]  /*1d0e0*/  @!P1 LOP3.LUT R4, R5, R4, RZ, 0x3c, !PT ;  /* 0x0000000405049212 */ /* 0x000fce00078e3cff */
[----:B------:R-:W-:Y:S05]  /*1d0f0*/  WARPSYNC.COLLECTIVE R15, `(.L_x_14470) ;  /* 0x000000000f087348 */ /* 0x000fea0003c00000 */
[----:B------:R0:W1:Y:S02]  /*1d100*/  SHFL.IDX P6, R14, R13, R12, R11 ;  /* 0x0000000c0d0e7389 */ /* 0x00006400000c000b */
[----:B01----:R-:W-:Y:S01]  /*1d110*/  ENDCOLLECTIVE ;  /* 0x000000000000791b */ /* 0x003fe20003800000 */
.L_x_14470:
        /* <DEDUP_REMOVED lines=8> */
[----:B------:R-:W-:Y:S02]  /*1d1a0*/  ISETP.GE.AND P1, PT, R4, R2, PT ;  /* 0x000000020400720c */ /* 0x000fe40003f26270 */
[----:B------:R-:W-:-:S11]  /*1d1b0*/  MOV R4, R14 ;  /* 0x0000000e00047202 */ /* 0x000fd60000000f00 */
[----:B------:R-:W-:Y:S05]  /*1d1c0*/  WARPSYNC.COLLECTIVE R15, `(.L_x_14471) ;  /* 0x000000000f087348 */ /* 0x000fea0003c00000 */
[----:B------:R0:W1:Y:S02]  /*1d1d0*/  SHFL.IDX P6, R14, R13, R12, R11 ;  /* 0x0000000c0d0e7389 */ /* 0x00006400000c000b */
[----:B01----:R-:W-:Y:S01]  /*1d1e0*/  ENDCOLLECTIVE ;  /* 0x000000000000791b */ /* 0x003fe20003800000 */
.L_x_14471:
        /* <DEDUP_REMOVED lines=9> */
.L_x_14472:
        /* <DEDUP_REMOVED lines=13> */
.L_x_14473:
        /* <DEDUP_REMOVED lines=9> */
.L_x_14474:
[----:B------:R-:W-:-:S05]  /*1d3e0*/  @!P1 LOP3.LUT R5, R5, R4, RZ, 0x3c, !PT ;  /* 0x0000000405059212 */ /* 0x000fca00078e3cff */
[----:B------:R-:W-:Y:S01]  /*1d3f0*/  @!PT LDS RZ, [RZ] ;  /* 0x00000000fffff984 */ /* 0x000fe20000000800 */
[----:B------:R-:W-:Y:S01]  /*1d400*/  @!PT LDS RZ, [RZ] ;  /* 0x00000000fffff984 */ /* 0x000fe20000000800 */
[----:B------:R-:W-:Y:S01]  /*1d410*/  @!PT LDS RZ, [RZ] ;  /* 0x00000000fffff984 */ /* 0x000fe20000000800 */
[----:B------:R0:W-:Y:S01]  /*1d420*/  @!P1 LDGSTS.E.BYPASS.LTC128B.128 [R9+0x1a400], desc[UR40][R4.64], !P0 ;  /* 0x1a40000004099fae */ /* 0x0001e2000c101d68 */
[----:B------:R-:W-:Y:S01]  /*1d430*/  MOV R13, R0 ;  /* 0x00000000000d7202 */ /* 0x000fe20000000f00 */
[----:B------:R-:W-:Y:S02]  /*1d440*/  IMAD.MOV.U32 R12, RZ, RZ, 0x6 ;  /* 0x00000006ff0c7424 */ /* 0x000fe400078e00ff */
[----:B0-----:R-:W-:-:S05]  /*1d450*/  VIADD R4, R17, 0x50 ;  /* 0x0000005011047836 */ /* 0x001fca0000000000 */
[----:B------:R-:W-:Y:S01]  /*1d460*/  ISETP.GE.AND P1, PT, R4, R2, PT ;  /* 0x000000020400720c */ /* 0x000fe20003f26270 */
[----:B------:R-:W-:-:S12]  /*1d470*/  IMAD.MOV.U32 R4, RZ, RZ, R14 ;  /* 0x000000ffff047224 */ /* 0x000fd800078e000e */
[----:B------:R-:W-:Y:S05]  /*1d480*/  WARPSYNC.COLLECTIVE R15, `(.L_x_14475) ;  /* 0x000000000f087348 */ /* 0x000fea0003c00000 */
[----:B------:R0:W1:Y:S02]  /*1d490*/  SHFL.IDX P6, R14, R13, R12, R11 ;  /* 0x0000000c0d0e7389 */ /* 0x00006400000c000b */
[----:B01----:R-:W-:Y:S01]  /*1d4a0*/  ENDCOLLECTIVE ;  /* 0x000000000000791b */ /* 0x003fe20003800000 */
.L_x_14475:
        /* <DEDUP_REMOVED lines=9> */
.L_x_14476:
[----:B------:R-:W-:-:S05]  /*1d540*/  @!P1 LOP3.LUT R5, R5, R4, RZ, 0x3c, !PT ;  /* 0x0000000405059212 */ /* 0x000fca00078e3cff */
[----:B------:R-:W-:Y:S01]  /*1d550*/  @!PT LDS RZ, [RZ] ;  /* 0x00000000fffff984 */ /* 0x000fe20000000800 */
[----:B------:R-:W-:Y:S01]  /*1d560*/  @!PT LDS RZ, [RZ] ;  /* 0x00000000fffff984 */ /* 0x000fe20000000800 */
[----:B------:R-:W-:Y:S01]  /*1d570*/  @!PT LDS RZ, [RZ] ;  /* 0x00000000fffff984 */ /* 0x000fe20000000800 */
[----:B------:R0:W-:Y:S01]  /*1d580*/  @!P1 LDGSTS.E.BYPASS.LTC128B.128 [R9+0x1ac00], desc[UR40][R4.64], !P0 ;  /* 0x1ac0000004099fae */ /* 0x0001e2000c101d68 */
[----:B------:R-:W-:Y:S01]  /*1d590*/  IMAD.MOV.U32 R13, RZ, RZ, R0 ;  /* 0x000000ffff0d7224 */ /* 0x000fe200078e0000 */
[----:B------:R-:W-:Y:S01]  /*1d5a0*/  MOV R12, 0x7 ;  /* 0x00000007000c7802 */ /* 0x000fe20000000f00 */
[----:B0-----:R-:W-:Y:S02]  /*1d5b0*/  VIADD R5, R17, 0x60 ;  /* 0x0000006011057836 */ /* 0x001fe40000000000 */
[----:B------:R-:W-:-:S03]  /*1d5c0*/  IMAD.MOV.U32 R4, RZ, RZ, R14 ;  /* 0x000000ffff047224 */ /* 0x000fc600078e000e */
[----:B------:R-:W-:-:S13]  /*1d5d0*/  ISETP.GE.AND P1, PT, R5, R2, PT ;  /* 0x000000020500720c */ /* 0x000fda0003f26270 */
[----:B------:R-:W-:Y:S05]  /*1d5e0*/  WARPSYNC.COLLECTIVE R15, `(.L_x_14477) ;  /* 0x000000000f087348 */ /* 0x000fea0003c00000 */
[----:B------:R0:W1:Y:S02]  /*1d5f0*/  SHFL.IDX P6, R14, R13, R12, R11 ;  /* 0x0000000c0d0e7389 */ /* 0x00006400000c000b */
[----:B01----:R-:W-:Y:S01]  /*1d600*/  ENDCOLLECTIVE ;  /* 0x000000000000791b */ /* 0x003fe20003800000 */
.L_x_14477:
        /* <DEDUP_REMOVED lines=9> */
.L_x_14478:
[----:B------:R-:W-:-:S05]  /*1d6a0*/  @!P1 LOP3.LUT R5, R5, R4, RZ, 0x3c, !PT ;  /* 0x0000000405059212 */ /* 0x000fca00078e3cff */
[----:B------:R-:W-:Y:S01]  /*1d6b0*/  @!PT LDS RZ, [RZ] ;  /* 0x00000000fffff984 */ /* 0x000fe20000000800 */
[----:B------:R-:W-:Y:S01]  /*1d6c0*/  @!PT LDS RZ, [RZ] ;  /* 0x00000000fffff984 */ /* 0x000fe20000000800 */
[----:B------:R-:W-:Y:S01]  /*1d6d0*/  @!PT LDS RZ, [RZ] ;  /* 0x00000000fffff984 */ /* 0x000fe20000000800 */
[----:B------:R0:W-:Y:S01]  /*1d6e0*/  @!P1 LDGSTS.E.BYPASS.LTC128B.128 [R9+0x1b400], desc[UR40][R4.64], !P0 ;  /* 0x1b40000004099fae */ /* 0x0001e2000c101d68 */
[----:B------:R-:W-:Y:S01]  /*1d6f0*/  IMAD.MOV.U32 R3, RZ, RZ, R14 ;  /* 0x000000ffff037224 */ /* 0x000fe200078e000e */
[----:B------:R-:W-:Y:S06]  /*1d700*/  BRA `(.L_x_14479) ;  /* 0xffffffa000f87947 */ /* 0x000fec000383ffff */
.L_x_14310:
[----:B-1----:R-:W3:Y:S02]  /*1d710*/  LDL R2, [R1+0x4] ;  /* 0x0000040001027983 */ /* 0x002ee40000100800 */
[----:B---3--:R1:W3:Y:S02]  /*1d720*/  SYNCS.PHASECHK.TRANS64.TRYWAIT P0, [R2+URZ+0x22820], R0 ;  /* 0x02282000020075a7 */ /* 0x0082e4000800017f */
[----:B---3--:R-:W-:Y:S05]  /*1d730*/  @!P0 NANOSLEEP.SYNCS 0x989680 ;  /* 0x009896800000895d */ /* 0x008fea0003900000 */
[----:B------:R-:W3:Y:S02]  /*1d740*/  @!P0 SYNCS.PHASECHK.TRANS64 P0, [R2+URZ+0x22820], R0 ;  /* 0x02282000020085a7 */ /* 0x000ee4000800007f */
[----:B---3--:R-:W-:Y:S05]  /*1d750*/  @!P0 BRA `(.L_x_14310) ;  /* 0xfffffffc00ec8947 */ /* 0x008fea000383ffff */
[----:B------:R-:W-:Y:S05]  /*1d760*/  BRA `(.L_x_14480) ;  /* 0xffffffa400587947 */ /* 0x000fea000383ffff */
.L_x_14314:
[----:B0-----:R0:W1:Y:S02]  /*1d770*/  SYNCS.PHASECHK.TRANS64.TRYWAIT P0, [R2+URZ+0x22860], R0 ;  /* 0x02286000020075a7 */ /* 0x001064000800017f */
[----:B-1----:R-:W-:Y:S05]  /*1d780*/  @!P0 NANOSLEEP.SYNCS 0x989680 ;  /* 0x009896800000895d */ /* 0x002fea0003900000 */
[----:B------:R-:W1:Y:S02]  /*1d790*/  @!P0 SYNCS.PHASECHK.TRANS64 P0, [R2+URZ+0x22860], R0 ;  /* 0x02286000020085a7 */ /* 0x000e64000800007f */
[----:B-1----:R-:W-:Y:S05]  /*1d7a0*/  @!P0 BRA `(.L_x_14314) ;  /* 0xfffffffc00f08947 */ /* 0x002fea000383ffff */
[----:B------:R-:W-:Y:S05]  /*1d7b0*/  BRA `(.L_x_14481) ;  /* 0xffffffa400847947 */ /* 0x000fea000383ffff */
.L_x_14329:
[----:B-1----:R1:W2:Y:S02]  /*1d7c0*/  SYNCS.PHASECHK.TRANS64.TRYWAIT P0, [R2+URZ+0x22840], R6 ;  /* 0x02284006020075a7 */ /* 0x0022a4000800017f */
[----:B--2---:R-:W-:Y:S05]  /*1d7d0*/  @!P0 NANOSLEEP.SYNCS 0x989680 ;  /* 0x009896800000895d */ /* 0x004fea0003900000 */
[----:B------:R-:W2:Y:S02]  /*1d7e0*/  @!P0 SYNCS.PHASECHK.TRANS64 P0, [R2+URZ+0x22840], R6 ;  /* 0x02284006020085a7 */ /* 0x000ea4000800007f */
[----:B--2---:R-:W-:Y:S05]  /*1d7f0*/  @!P0 BRA `(.L_x_14329) ;  /* 0xfffffffc00f08947 */ /* 0x004fea000383ffff */
[----:B------:R-:W-:Y:S05]  /*1d800*/  BRA `(.L_x_14482) ;  /* 0xffffffac00ac7947 */ /* 0x000fea000383ffff */
.L_x_14334:
[----:B0-----:R0:W2:Y:S02]  /*1d810*/  SYNCS.PHASECHK.TRANS64.TRYWAIT P0, [R2+URZ+0x22860], R6 ;  /* 0x02286006020075a7 */ /* 0x0010a4000800017f */
[----:B--2---:R-:W-:Y:S05]  /*1d820*/  @!P0 NANOSLEEP.SYNCS 0x989680 ;  /* 0x009896800000895d */ /* 0x004fea0003900000 */
[----:B------:R-:W2:Y:S02]  /*1d830*/  @!P0 SYNCS.PHASECHK.TRANS64 P0, [R2+URZ+0x22860], R6 ;  /* 0x02286006020085a7 */ /* 0x000ea4000800007f */
[----:B--2---:R-:W-:Y:S05]  /*1d840*/  @!P0 BRA `(.L_x_14334) ;  /* 0xfffffffc00f08947 */ /* 0x004fea000383ffff */
[----:B------:R-:W-:Y:S05]  /*1d850*/  BRA `(.L_x_14483) ;  /* 0xffffffb000347947 */ /* 0x000fea000383ffff */
.L_x_14345:
[----:B0-----:R0:W1:Y:S02]  /*1d860*/  SYNCS.PHASECHK.TRANS64.TRYWAIT P0, [R3+URZ+0x22840], R2 ;  /* 0x02284002030075a7 */ /* 0x001064000800017f */
[----:B-1----:R-:W-:Y:S05]  /*1d870*/  @!P0 NANOSLEEP.SYNCS 0x989680 ;  /* 0x009896800000895d */ /* 0x002fea0003900000 */
[----:B------:R-:W1:Y:S02]  /*1d880*/  @!P0 SYNCS.PHASECHK.TRANS64 P0, [R3+URZ+0x22840], R2 ;  /* 0x02284002030085a7 */ /* 0x000e64000800007f */
[----:B-1----:R-:W-:Y:S05]  /*1d890*/  @!P0 BRA `(.L_x_14345) ;  /* 0xfffffffc00f08947 */ /* 0x002fea000383ffff */
[----:B------:R-:W-:Y:S05]  /*1d8a0*/  BRA `(.L_x_14484) ;  /* 0xffffffb8003c7947 */ /* 0x000fea000383ffff */
.L_x_14350:
[----:B-1----:R1:W2:Y:S02]  /*1d8b0*/  SYNCS.PHASECHK.TRANS64.TRYWAIT P0, [R3+URZ+0x22860], R2 ;  /* 0x02286002030075a7 */ /* 0x0022a4000800017f */
[----:B--2---:R-:W-:Y:S05]  /*1d8c0*/  @!P0 NANOSLEEP.SYNCS 0x989680 ;  /* 0x009896800000895d */ /* 0x004fea0003900000 */
[----:B------:R-:W2:Y:S02]  /*1d8d0*/  @!P0 SYNCS.PHASECHK.TRANS64 P0, [R3+URZ+0x22860], R2 ;  /* 0x02286002030085a7 */ /* 0x000ea4000800007f */
[----:B--2---:R-:W-:Y:S05]  /*1d8e0*/  @!P0 BRA `(.L_x_14350) ;  /* 0xfffffffc00f08947 */ /* 0x004fea000383ffff */
[----:B------:R-:W-:Y:S05]  /*1d8f0*/  BRA `(.L_x_14485) ;  /* 0xffffffb800c07947 */ /* 0x000fea000383ffff */
.L_x_14361:
[----:B0-----:R0:W1:Y:S02]  /*1d900*/  SYNCS.PHASECHK.TRANS64.TRYWAIT P0, [R3+URZ+0x22840], R2 ;  /* 0x02284002030075a7 */ /* 0x001064000800017f */
[----:B-1----:R-:W-:Y:S05]  /*1d910*/  @!P0 NANOSLEEP.SYNCS 0x989680 ;  /* 0x009896800000895d */ /* 0x002fea0003900000 */
[----:B------:R-:W1:Y:S02]  /*1d920*/  @!P0 SYNCS.PHASECHK.TRANS64 P0, [R3+URZ+0x22840], R2 ;  /* 0x02284002030085a7 */ /* 0x000e64000800007f */
[----:B-1----:R-:W-:Y:S05]  /*1d930*/  @!P0 BRA `(.L_x_14361) ;  /* 0xfffffffc00f08947 */ /* 0x002fea000383ffff */
[----:B------:R-:W-:Y:S05]  /*1d940*/  BRA `(.L_x_14486) ;  /* 0xffffffc000ac7947 */ /* 0x000fea000383ffff */
.L_x_14366:
[----:B-1----:R1:W2:Y:S02]  /*1d950*/  SYNCS.PHASECHK.TRANS64.TRYWAIT P0, [R3+URZ+0x22860], R2 ;  /* 0x02286002030075a7 */ /* 0x0022a4000800017f */
[----:B--2---:R-:W-:Y:S05]  /*1d960*/  @!P0 NANOSLEEP.SYNCS 0x989680 ;  /* 0x009896800000895d */ /* 0x004fea0003900000 */
[----:B------:R-:W2:Y:S02]  /*1d970*/  @!P0 SYNCS.PHASECHK.TRANS64 P0, [R3+URZ+0x22860], R2 ;  /* 0x02286002030085a7 */ /* 0x000ea4000800007f */
[----:B--2---:R-:W-:Y:S05]  /*1d980*/  @!P0 BRA `(.L_x_14366) ;  /* 0xfffffffc00f08947 */ /* 0x004fea000383ffff */
[----:B------:R-:W-:Y:S05]  /*1d990*/  BRA `(.L_x_14487) ;  /* 0xffffffc400347947 */ /* 0x000fea000383ffff */
.L_x_14378:
[----:B------:R-:W-:Y:S01]  /*1d9a0*/  BSSY B0, `(.L_x_14488) ;  /* 0x0000008000007945 */ /* 0x000fe20003800000 */
[----:B------:R-:W-:Y:S02]  /*1d9b0*/  IMAD.MOV.U32 R13, RZ, RZ, R16 ;  /* 0x000000ffff0d7224 */ /* 0x000fe400078e0010 */
[----:B------:R-:W-:Y:S02]  /*1d9c0*/  IMAD.MOV.U32 R12, RZ, RZ, RZ ;  /* 0x000000ffff0c7224 */ /* 0x000fe400078e00ff */
[----:B-1----:R-:W-:Y:S02]  /*1d9d0*/  IMAD.MOV.U32 R11, RZ, RZ, 0x1f ;  /* 0x0000001fff0b7424 */ /* 0x002fe400078e00ff */
[----:B------:R-:W-:-:S07]  /*1d9e0*/  IMAD.MOV.U32 R15, RZ, RZ, -0x1 ;  /* 0xffffffffff0f7424 */ /* 0x000fce00078e00ff */
[----:B0----5:R-:W-:Y:S05]  /*1d9f0*/  WARPSYNC.COLLECTIVE R15, `(.L_x_14489) ;  /* 0x000000000f087348 */ /* 0x021fea0003c00000 */
[----:B0-----:R0:W1:Y:S02]  /*1da00*/  SHFL.IDX P6, R14, R13, R12, R11 ;  /* 0x0000000c0d0e7389 */ /* 0x00106400000c000b */
[----:B01---5:R-:W-:Y:S01]  /*1da10*/  ENDCOLLECTIVE ;  /* 0x000000000000791b */ /* 0x023fe20003800000 */
.L_x_14489:
[----:B------:R-:W-:Y:S05]  /*1da20*/  BSYNC B0 ;  /* 0x0000000000007941 */ /* 0x000fea0003800000 */
.L_x_14488:
[----:B------:R-:W-:Y:S01]  /*1da30*/  IMAD.MOV.U32 R13, RZ, RZ, R16 ;  /* 0x000000ffff0d7224 */ /* 0x000fe200078e0010 */
[----:B------:R-:W-:Y:S01]  /*1da40*/  MOV R0, R14 ;  /* 0x0000000e00007202 */ /* 0x000fe20000000f00 */
[----:B------:R-:W-:Y:S02]  /*1da50*/  IMAD.MOV.U32 R12, RZ, RZ, 0x1 ;  /* 0x00000001ff0c7424 */ /* 0x000fe400078e00ff */
[----:B------:R-:W-:Y:S02]  /*1da60*/  IMAD.MOV.U32 R11, RZ, RZ, 0x1f ;  /* 0x0000001fff0b7424 */ /* 0x000fe400078e00ff */
[----:B------:R-:W-:Y:S02]  /*1da70*/  IMAD.MOV.U32 R15, RZ, RZ, -0x1 ;  /* 0xffffffffff0f7424 */ /* 0x000fe400078e00ff */
[----:B------:R-:W-:-:S07]  /*1da80*/  IMAD.IADD R7, R19, 0x1, R6 ;  /* 0x0000000113077824 */ /* 0x000fce00078e0206 */
[----:B------:R-:W-:Y:S05]  /*1da90*/  WARPSYNC.COLLECTIVE R15, `(.L_x_14490) ;  /* 0x000000000f087348 */ /* 0x000fea0003c00000 */
[----:B------:R0:W1:Y:S02]  /*1daa0*/  SHFL.IDX P6, R14, R13, R12, R11 ;  /* 0x0000000c0d0e7389 */ /* 0x00006400000c000b */
[----:B01----:R-:W-:Y:S01]  /*1dab0*/  ENDCOLLECTIVE ;  /* 0x000000000000791b */ /* 0x003fe20003800000 */
.L_x_14490:
        /* <DEDUP_REMOVED lines=18> */
.L_x_14491:
[----:B------:R-:W-:Y:S01]  /*1dbe0*/  IMAD.MOV.U32 R12, RZ, RZ, 0x2 ;  /* 0x00000002ff0c7424 */ /* 0x000fe200078e00ff */
[----:B------:R-:W-:-:S05]  /*1dbf0*/  SEL R7, R14, RZ, P1 ;  /* 0x000000ff0e077207 */ /* 0x000fca0000800000 */
[----:B------:R-:W-:-:S04]  /*1dc00*/  IMAD.IADD R3, R2, 0x1, R7 ;  /* 0x0000000102037824 */ /* 0x000fc800078e0207 */
[----:B------:R-:W-:-:S07]  /*1dc10*/  IMAD.MOV.U32 R13, RZ, RZ, R3 ;  /* 0x000000ffff0d7224 */ /* 0x000fce00078e0003 */
[----:B------:R-:W-:Y:S05]  /*1dc20*/  WARPSYNC.COLLECTIVE R15, `(.L_x_14492) ;  /* 0x000000000f087348 */ /* 0x000fea0003c00000 */
[----:B------:R0:W1:Y:S02]  /*1dc30*/  SHFL.UP P6, R14, R13, R12, R11 ;  /* 0x0400000c0d0e7389 */ /* 0x00006400000c000b */
[----:B01----:R-:W-:Y:S01]  /*1dc40*/  ENDCOLLECTIVE ;  /* 0x000000000000791b */ /* 0x003fe20003800000 */
.L_x_14492:
        /* <DEDUP_REMOVED lines=8> */
.L_x_14493:
        /* <DEDUP_REMOVED lines=8> */
.L_x_14494:
        /* <DEDUP_REMOVED lines=8> */
.L_x_14495:
        /* <DEDUP_REMOVED lines=9> */
.L_x_14496:
[----:B------:R-:W-:Y:S01]  /*1de60*/  IMAD.MOV.U32 R16, RZ, RZ, R14 ;  /* 0x000000ffff107224 */ /* 0x000fe200078e000e */
[----:B------:R-:W-:Y:S06]  /*1de70*/  BRA `(.L_x_14497) ;  /* 0xffffffc800907947 */ /* 0x000fec000383ffff */
.L_x_14383:
[----:B------:R-:W-:Y:S01]  /*1de80*/  BSSY B0, `(.L_x_14498) ;  /* 0x0000008000007945 */ /* 0x000fe20003800000 */
[----:B-----5:R-:W-:Y:S01]  /*1de90*/  MOV R13, R2 ;  /* 0x00000002000d7202 */ /* 0x020fe20000000f00 */
[----:B------:R-:W-:Y:S02]  /*1dea0*/  IMAD.MOV.U32 R12, RZ, RZ, 0x1 ;  /* 0x00000001ff0c7424 */ /* 0x000fe400078e00ff */
[----:B------:R-:W-:Y:S02]  /*1deb0*/  IMAD.MOV.U32 R11, RZ, RZ, RZ ;  /* 0x000000ffff0b7224 */ /* 0x000fe400078e00ff */
[----:B------:R-:W-:-:S07]  /*1dec0*/  IMAD.MOV.U32 R15, RZ, RZ, -0x1 ;  /* 0xffffffffff0f7424 */ /* 0x000fce00078e00ff */
[----:B0-----:R-:W-:Y:S05]  /*1ded0*/  WARPSYNC.COLLECTIVE R15, `(.L_x_14499) ;  /* 0x000000000f087348 */ /* 0x001fea0003c00000 */
[----:B------:R1:W2:Y:S02]  /*1dee0*/  SHFL.UP P6, R14, R13, R12, R11 ;  /* 0x0400000c0d0e7389 */ /* 0x0002a400000c000b */
[----:B012---:R-:W-:Y:S01]  /*1def0*/  ENDCOLLECTIVE ;  /* 0x000000000000791b */ /* 0x007fe20003800000 */
.L_x_14499:
[----:B------:R-:W-:Y:S05]  /*1df00*/  BSYNC B0 ;  /* 0x0000000000007941 */ /* 0x000fea0003800000 */
.L_x_14498:
        /* <DEDUP_REMOVED lines=9> */
.L_x_14500:
[----:B------:R-:W-:Y:S01]  /*1dfa0*/  IMAD.MOV.U32 R12, RZ, RZ, 0x4 ;  /* 0x00000004ff0c7424 */ /* 0x000fe200078e00ff */
[----:B------:R-:W-:-:S05]  /*1dfb0*/  SEL R14, R14, RZ, P2 ;  /* 0x000000ff0e0e7207 */ /* 0x000fca0001000000 */
[----:B------:R-:W-:-:S04]  /*1dfc0*/  IMAD.IADD R3, R3, 0x1, R14 ;  /* 0x0000000103037824 */ /* 0x000fc800078e020e */
[----:B------:R-:W-:-:S07]  /*1dfd0*/  IMAD.MOV.U32 R13, RZ, RZ, R3 ;  /* 0x000000ffff0d7224 */ /* 0x000fce00078e0003 */
[----:B------:R-:W-:Y:S05]  /*1dfe0*/  WARPSYNC.COLLECTIVE R15, `(.L_x_14501) ;  /* 0x000000000f087348 */ /* 0x000fea0003c00000 */
[----:B------:R0:W1:Y:S02]  /*1dff0*/  SHFL.UP P6, R14, R13, R12, R11 ;  /* 0x0400000c0d0e7389 */ /* 0x00006400000c000b */
[----:B01----:R-:W-:Y:S01]  /*1e000*/  ENDCOLLECTIVE ;  /* 0x000000000000791b */ /* 0x003fe20003800000 */
.L_x_14501:
[----:B------:R-:W-:Y:S01]  /*1e010*/  IMAD.MOV.U32 R12, RZ, RZ, 0x8 ;  /* 0x00000008ff0c7424 */ /* 0x000fe200078e00ff */
[----:B------:R-:W-:-:S05]  /*1e020*/  SEL R14, R14, RZ, P3 ;  /* 0x000000ff0e0e7207 */ /* 0x000fca0001800000 */
[----:B------:R-:W-:-:S04]  /*1e030*/  IMAD.IADD R3, R3, 0x1, R14 ;  /* 0x0000000103037824 */ /* 0x000fc800078e020e */
[----:B------:R-:W-:-:S07]  /*1e040*/  IMAD.MOV.U32 R13, RZ, RZ, R3 ;  /* 0x000000ffff0d7224 */ /* 0x000fce00078e0003 */
[----:B------:R-:W-:Y:S05]  /*1e050*/  WARPSYNC.COLLECTIVE R15, `(.L_x_14502) ;  /* 0x000000000f087348 */ /* 0x000fea0003c00000 */
[----:B------:R0:W1:Y:S02]  /*1e060*/  SHFL.UP P6, R14, R13, R12, R11 ;  /* 0x0400000c0d0e7389 */ /* 0x00006400000c000b */
[----:B01----:R-:W-:Y:S01]  /*1e070*/  ENDCOLLECTIVE ;  /* 0x000000000000791b */ /* 0x003fe20003800000 */
.L_x_14502:
[----:B------:R-:W-:Y:S01]  /*1e080*/  IMAD.MOV.U32 R12, RZ, RZ, 0x10 ;  /* 0x00000010ff0c7424 */ /* 0x000fe200078e00ff */
[----:B------:R-:W-:-:S05]  /*1e090*/  SEL R14, R14, RZ, P4 ;  /* 0x000000ff0e0e7207 */ /* 0x000fca0002000000 */
[----:B------:R-:W-:-:S05]  /*1e0a0*/  IMAD.IADD R3, R3, 0x1, R14 ;  /* 0x0000000103037824 */ /* 0x000fca00078e020e */
[----:B------:R-:W-:-:S07]  /*1e0b0*/  MOV R13, R3 ;  /* 0x00000003000d7202 */ /* 0x000fce0000000f00 */
[----:B------:R-:W-:Y:S05]  /*1e0c0*/  WARPSYNC.COLLECTIVE R15, `(.L_x_14503) ;  /* 0x000000000f087348 */ /* 0x000fea0003c00000 */
[----:B------:R0:W1:Y:S02]  /*1e0d0*/  SHFL.UP P6, R14, R13, R12, R11 ;  /* 0x0400000c0d0e7389 */ /* 0x00006400000c000b */
[----:B01----:R-:W-:Y:S01]  /*1e0e0*/  ENDCOLLECTIVE ;  /* 0x000000000000791b */ /* 0x003fe20003800000 */
.L_x_14503:
        /* <DEDUP_REMOVED lines=8> */
.L_x_14504:
[----:B------:R-:W-:Y:S01]  /*1e170*/  IMAD.MOV.U32 R16, RZ, RZ, R14 ;  /* 0x000000ffff107224 */ /* 0x000fe200078e000e */
[----:B------:R-:W-:Y:S06]  /*1e180*/  BRA `(.L_x_14505) ;  /* 0xffffffc800687947 */ /* 0x000fec000383ffff */
.L_x_14385:
[----:B------:R-:W-:Y:S01]  /*1e190*/  BSSY B0, `(.L_x_14506) ;  /* 0x0000006000007945 */ /* 0x000fe20003800000 */
[----:B------:R-:W-:Y:S01]  /*1e1a0*/  PLOP3.LUT P6, PT, P6, PT, PT, 0x8, 0x0 ;  /* 0x000000000000781c */ /* 0x000fe200037ce170 */
[----:B------:R-:W-:-:S12]  /*1e1b0*/  IMAD.MOV.U32 R15, RZ, RZ, -0x1 ;  /* 0xffffffffff0f7424 */ /* 0x000fd800078e00ff */
[----:B0----5:R-:W-:Y:S05]  /*1e1c0*/  WARPSYNC.COLLECTIVE R15, `(.L_x_14507) ;  /* 0x000000000f087348 */ /* 0x021fea0003c00000 */
[----:B------:R-:W-:Y:S01]  /*1e1d0*/  VOTE.ANY R14, PT, P6 ;  /* 0x00000000000e7806 */ /* 0x000fe200030e0100 */
[----:B0----5:R-:W-:Y:S06]  /*1e1e0*/  ENDCOLLECTIVE ;  /* 0x000000000000791b */ /* 0x021fec0003800000 */
.L_x_14507:
[----:B------:R-:W-:Y:S05]  /*1e1f0*/  BSYNC B0 ;  /* 0x0000000000007941 */ /* 0x000fea0003800000 */
.L_x_14506:
        /* <DEDUP_REMOVED lines=9> */
.L_x_14508:
[----:B------:R-:W-:Y:S01]  /*1e290*/  IMAD.MOV.U32 R17, RZ, RZ, R14 ;  /* 0x000000ffff117224 */ /* 0x000fe200078e000e */
[----:B------:R-:W-:Y:S06]  /*1e2a0*/  BRA `(.L_x_14509) ;  /* 0xffffffc800587947 */ /* 0x000fec000383ffff */
.L_x_14387:
[----:B------:R-:W-:Y:S01]  /*1e2b0*/  BSSY B0, `(.L_x_14510) ;  /* 0x0000007000007945 */ /* 0x000fe20003800000 */
[----:B------:R-:W-:Y:S01]  /*1e2c0*/  IMAD.MOV.U32 R13, RZ, RZ, R3 ;  /* 0x000000ffff0d7224 */ /* 0x000fe200078e0003 */
[----:B------:R-:W-:Y:S01]  /*1e2d0*/  MOV R15, 0xffffffff ;  /* 0xffffffff000f7802 */ /* 0x000fe20000000f00 */
[----:B------:R-:W-:-:S07]  /*1e2e0*/  IMAD.MOV.U32 R11, RZ, RZ, 0x1f ;  /* 0x0000001fff0b7424 */ /* 0x000fce00078e00ff */
[----:B012--5:R-:W-:Y:S05]  /*1e2f0*/  WARPSYNC.COLLECTIVE R15, `(.L_x_14511) ;  /* 0x000000000f087348 */ /* 0x027fea0003c00000 */
[----:B------:R3:W4:Y:S02]  /*1e300*/  SHFL.IDX P6, R14, R13, R12, R11 ;  /* 0x0000000c0d0e7389 */ /* 0x00072400000c000b */
[----:B012345:R-:W-:Y:S01]  /*1e310*/  ENDCOLLECTIVE ;  /* 0x000000000000791b */ /* 0x03ffe20003800000 */
.L_x_14511:
[----:B------:R-:W-:Y:S05]  /*1e320*/  BSYNC B0 ;  /* 0x0000000000007941 */ /* 0x000fea0003800000 */
.L_x_14510:
[----:B------:R-:W-:Y:S01]  /*1e330*/  IMAD.MOV.U32 R3, RZ, RZ, R14 ;  /* 0x000000ffff037224 */ /* 0x000fe200078e000e */
[----:B------:R-:W-:Y:S06]  /*1e340*/  BRA `(.L_x_14512) ;  /* 0xffffffc8004c7947 */ /* 0x000fec000383ffff */
.L_x_14391:
[----:B0-----:R0:W1:Y:S02]  /*1e350*/  SYNCS.PHASECHK.TRANS64.TRYWAIT P0, [R0+URZ+0x22820], R3 ;  /* 0x02282003000075a7 */ /* 0x001064000800017f */
[----:B-1----:R-:W-:Y:S05]  /*1e360*/  @!P0 NANOSLEEP.SYNCS 0x989680 ;  /* 0x009896800000895d */ /* 0x002fea0003900000 */
[----:B------:R-:W1:Y:S02]  /*1e370*/  @!P0 SYNCS.PHASECHK.TRANS64 P0, [R0+URZ+0x22820], R3 ;  /* 0x02282003000085a7 */ /* 0x000e64000800007f */
[----:B-1----:R-:W-:Y:S05]  /*1e380*/  @!P0 BRA `(.L_x_14391) ;  /* 0xfffffffc00f08947 */ /* 0x002fea000383ffff */
[----:B------:R-:W-:Y:S05]  /*1e390*/  BRA `(.L_x_14513) ;  /* 0xffffffcc00d07947 */ /* 0x000fea000383ffff */
.L_x_14392:
        /* <DEDUP_REMOVED lines=11> */
.L_x_14515:
[----:B------:R-:W-:Y:S05]  /*1e450*/  BSYNC B0 ;  /* 0x0000000000007941 */ /* 0x000fea0003800000 */
.L_x_14514:
[----:B------:R-:W-:Y:S05]  /*1e460*/  BRA `(.L_x_14516) ;  /* 0xffffffcc00b87947 */ /* 0x000fea000383ffff */
.L_x_14393:
[----:B------:R-:W-:Y:S01]  /*1e470*/  BSSY B0, `(.L_x_14517) ;  /* 0x0000006000007945 */ /* 0x000fe20003800000 */
[----:B------:R-:W-:-:S07]  /*1e480*/  IMAD.MOV.U32 R15, RZ, RZ, -0x1 ;  /* 0xffffffffff0f7424 */ /* 0x000fce00078e00ff */
[----:B01---5:R-:W-:Y:S05]  /*1e490*/  WARPSYNC.COLLECTIVE R15, `(.L_x_14518) ;  /* 0x000000000f0c7348 */ /* 0x023fea0003c00000 */
[----:B------:R-:W-:Y:S02]  /*1e4a0*/  ELECT P6, UR62, PT ;  /* 0x00000000003e782f */ /* 0x000fe400038c0000 */
[----:B------:R-:W-:Y:S01]  /*1e4b0*/  MOV R14, UR62 ;  /* 0x0000003e000e7c02 */ /* 0x000fe20008000f00 */
[----:B01---5:R-:W-:Y:S10]  /*1e4c0*/  ENDCOLLECTIVE ;  /* 0x000000000000791b */ /* 0x023ff40003800000 */
.L_x_14518:
[----:B------:R-:W-:Y:S05]  /*1e4d0*/  BSYNC B0 ;  /* 0x0000000000007941 */ /* 0x000fea0003800000 */
.L_x_14517:
[----:B------:R-:W-:Y:S05]  /*1e4e0*/  BRA `(.L_x_14519) ;  /* 0xffffffcc00ac7947 */ /* 0x000fea000383ffff */
.L_x_14395:
[----:B0-----:R0:W1:Y:S02]  /*1e4f0*/  SYNCS.PHASECHK.TRANS64.TRYWAIT P0, [R6+URZ], R5 ;  /* 0x00000005060075a7 */ /* 0x001064000800017f */
[----:B-1----:R-:W-:Y:S05]  /*1e500*/  @!P0 NANOSLEEP.SYNCS 0x989680 ;  /* 0x009896800000895d */ /* 0x002fea0003900000 */
[----:B------:R-:W1:Y:S02]  /*1e510*/  @!P0 SYNCS.PHASECHK.TRANS64 P0, [R6+URZ], R5 ;  /* 0x00000005060085a7 */ /* 0x000e64000800007f */
[----:B-1----:R-:W-:Y:S05]  /*1e520*/  @!P0 BRA `(.L_x_14395) ;  /* 0xfffffffc00f08947 */ /* 0x002fea000383ffff */
[----:B------:R-:W-:Y:S05]  /*1e530*/  BRA `(.L_x_14520) ;  /* 0xffffffcc00e87947 */ /* 0x000fea000383ffff */
.L_x_14396:
[----:B-1----:R1:W2:Y:S02]  /*1e540*/  SYNCS.PHASECHK.TRANS64.TRYWAIT P0, [R7+URZ], R2 ;  /* 0x00000002070075a7 */ /* 0x0022a4000800017f */
[----:B--2---:R-:W-:Y:S05]  /*1e550*/  @!P0 NANOSLEEP.SYNCS 0x989680 ;  /* 0x009896800000895d */ /* 0x004fea0003900000 */
[----:B------:R-:W2:Y:S02]  /*1e560*/  @!P0 SYNCS.PHASECHK.TRANS64 P0, [R7+URZ], R2 ;  /* 0x00000002070085a7 */ /* 0x000ea4000800007f */
[----:B--2---:R-:W-:Y:S05]  /*1e570*/  @!P0 BRA `(.L_x_14396) ;  /* 0xfffffffc00f08947 */ /* 0x004fea000383ffff */
[----:B------:R-:W-:Y:S05]  /*1e580*/  BRA `(.L_x_14521) ;  /* 0xffffffcc00dc7947 */ /* 0x000fea000383ffff */
.L_x_14398:
[----:B--2---:R2:W3:Y:S02]  /*1e590*/  SYNCS.PHASECHK.TRANS64.TRYWAIT P0, [R4+URZ], R5 ;  /* 0x00000005040075a7 */ /* 0x0044e4000800017f */
[----:B---3--:R-:W-:Y:S05]  /*1e5a0*/  @!P0 NANOSLEEP.SYNCS 0x989680 ;  /* 0x009896800000895d */ /* 0x008fea0003900000 */
[----:B------:R-:W3:Y:S02]  /*1e5b0*/  @!P0 SYNCS.PHASECHK.TRANS64 P0, [R4+URZ], R5 ;  /* 0x00000005040085a7 */ /* 0x000ee4000800007f */
[----:B---3--:R-:W-:Y:S05]  /*1e5c0*/  @!P0 BRA `(.L_x_14398) ;  /* 0xfffffffc00f08947 */ /* 0x008fea000383ffff */
[----:B------:R-:W-:Y:S05]  /*1e5d0*/  BRA `(.L_x_14522) ;  /* 0xffffffcc00e47947 */ /* 0x000fea000383ffff */
.L_x_14523:
        /* <DEDUP_REMOVED lines=10> */
.L_x_15323:


//--------------------- .text._ZN7cutlass13device_kernelIN5flash11enable_sm90INS1_16FlashAttnFwdSm90INS1_25CollectiveMainloopFwdSm90ILi2EN4cute5tupleIJNS5_1CILi1EEES8_S8_EEENS6_IJNS7_ILi128EEENS7_ILi96EEENS7_ILi64EEEEEELi256ENS_6half_tEfNS_4arch4Sm90ELb1ELb0ELb1ELb1ELb0ELb0ELb1ELb1ELb0ELb1ELb0ELb0EEENS1_21CollectiveEpilogueFwdINS6_IJSA_NS7_ILi256EEESB_EEES9_SE_SG_Li256ELb1ELb1ELb0ELb0EEENS1_36VarlenDynamicPersistentTileSchedulerILi128ELi96ELi256ELi128ELb0ELb1ELb1ELb1ELb1ELb1EEEEEEEEEvNT_6ParamsE --------------------------
	.section	.text._ZN7cutlass13device_kernelIN5flash11enable_sm90INS1_16FlashAttnFwdSm90INS1_25CollectiveMainloopFwdSm90ILi2EN4cute5tupleIJNS5_1CILi1EEES8_S8_EEENS6_IJNS7_ILi128EEENS7_ILi96EEENS7_ILi64EEEEEELi256ENS_6half_tEfNS_4arch4Sm90ELb1ELb0ELb1ELb1ELb0ELb0ELb1ELb1ELb0ELb1ELb0ELb0EEENS1_21CollectiveEpilogueFwdINS6_IJSA_NS7_ILi256EEESB_EEES9_SE_SG_Li256ELb1ELb1ELb0ELb0EEENS1_36VarlenDynamicPersistentTileSchedulerILi128ELi96ELi256ELi128ELb0ELb1ELb1ELb1ELb1ELb1EEEEEEEEEvNT_6ParamsE,"ax",@progbits
	.align	128
.text._ZN7cutlass13device_kernelIN5flash11enable_sm90INS1_16FlashAttnFwdSm90INS1_25CollectiveMainloopFwdSm90ILi2EN4cute5tupleIJNS5_1CILi1EEES8_S8_EEENS6_IJNS7_ILi128EEENS7_ILi96EEENS7_ILi64EEEEEELi256ENS_6half_tEfNS_4arch4Sm90ELb1ELb0ELb1ELb1ELb0ELb0ELb1ELb1ELb0ELb1ELb0ELb0EEENS1_21CollectiveEpilogueFwdINS6_IJSA_NS7_ILi256EEESB_EEES9_SE_SG_Li256ELb1ELb1ELb0ELb0EEENS1_36VarlenDynamicPersistentTileSchedulerILi128ELi96ELi256ELi128ELb0ELb1ELb1ELb1ELb1ELb1EEEEEEEEEvNT_6ParamsE:
        .type           _ZN7cutlass13device_kernelIN5flash11enable_sm90INS1_16FlashAttnFwdSm90INS1_25CollectiveMainloopFwdSm90ILi2EN4cute5tupleIJNS5_1CILi1EEES8_S8_EEENS6_IJNS7_ILi128EEENS7_ILi96EEENS7_ILi64EEEEEELi256ENS_6half_tEfNS_4arch4Sm90ELb1ELb0ELb1ELb1ELb0ELb0ELb1ELb1ELb0ELb1ELb0ELb0EEENS1_21CollectiveEpilogueFwdINS6_IJSA_NS7_ILi256EEESB_EEES9_SE_SG_Li256ELb1ELb1ELb0ELb0EEENS1_36VarlenDynamicPersistentTileSchedulerILi128ELi96ELi256ELi128ELb0ELb1ELb1ELb1ELb1ELb1EEEEEEEEEvNT_6ParamsE,@function
        .size           _ZN7cutlass13device_kernelIN5flash11enable_sm90INS1_16FlashAttnFwdSm90INS1_25CollectiveMainloopFwdSm90ILi2EN4cute5tupleIJNS5_1CILi1EEES8_S8_EEENS6_IJNS7_ILi128EEENS7_ILi96EEENS7_ILi64EEEEEELi256ENS_6half_tEfNS_4arch4Sm90ELb1ELb0ELb1ELb1ELb0ELb0ELb1ELb1ELb0ELb1ELb0ELb0EEENS1_21CollectiveEpilogueFwdINS6_IJSA_NS7_ILi256EEESB_EEES9_SE_SG_Li256ELb1ELb1ELb0ELb0EEENS1_36VarlenDynamicPersistentTileSchedulerILi128ELi96ELi256ELi128ELb0ELb1ELb1ELb1ELb1ELb1EEEEEEEEEvNT_6ParamsE,(.L_x_15324 - _ZN7cutlass13device_kernelIN5flash11enable_sm90INS1_16FlashAttnFwdSm90INS1_25CollectiveMainloopFwdSm90ILi2EN4cute5tupleIJNS5_1CILi1EEES8_S8_EEENS6_IJNS7_ILi128EEENS7_ILi96EEENS7_ILi64EEEEEELi256ENS_6half_tEfNS_4arch4Sm90ELb1ELb0ELb1ELb1ELb0ELb0ELb1ELb1ELb0ELb1ELb0ELb0EEENS1_21CollectiveEpilogueFwdINS6_IJSA_NS7_ILi256EEESB_EEES9_SE_SG_Li256ELb1ELb1ELb0ELb0EEENS1_36VarlenDynamicPersistentTileSchedulerILi128ELi96ELi256ELi128ELb0ELb1ELb1ELb1ELb1ELb1EEEEEEEEEvNT_6ParamsE)
        .other          _ZN7cutlass13device_kernelIN5flash11enable_sm90INS1_16FlashAttnFwdSm90INS1_25CollectiveMainloopFwdSm90ILi2EN4cute5tupleIJNS5_1CILi1EEES8_S8_EEENS6_IJNS7_ILi128EEENS7_ILi96EEENS7_ILi64EEEEEELi256ENS_6half_tEfNS_4arch4Sm90ELb1ELb0ELb1ELb1ELb0ELb0ELb1ELb1ELb0ELb1ELb0ELb0EEENS1_21CollectiveEpilogueFwdINS6_IJSA_NS7_ILi256EEESB_EEES9_SE_SG_Li256ELb1ELb1ELb0ELb0EEENS1_36VarlenDynamicPersistentTileSchedulerILi128ELi96ELi256ELi128ELb0ELb1ELb1ELb1ELb1ELb1EEEEEEEEEvNT_6ParamsE,@"STO_CUDA_ENTRY STV_DEFAULT"
_ZN7cutlass13device_kernelIN5flash11enable_sm90INS1_16FlashAttnFwdSm90INS1_25CollectiveMainloopFwdSm90ILi2EN4cute5tupleIJNS5_1CILi1EEES8_S8_EEENS6_IJNS7_ILi128EEENS7_ILi96EEENS7_ILi64EEEEEELi256ENS_6half_tEfNS_4arch4Sm90ELb1ELb0ELb1ELb1ELb0ELb0ELb1ELb1ELb0ELb1ELb0ELb0EEENS1_21CollectiveEpilogueFwdINS6_IJSA_NS7_ILi256EEESB_EEES9_SE_SG_Li256ELb1ELb1ELb0ELb0EEENS1_36VarlenDynamicPersistentTileSchedulerILi128ELi96ELi256ELi128ELb0ELb1ELb1ELb1ELb1ELb1EEEEEEEEEvNT_6ParamsE:
        /* <DEDUP_REMOVED lines=18> */
.L_x_14525:
[----:B------:R-:W-:Y:S05]  /*0120*/  BSYNC B0 ;  /* 0x0000000000007941 */ /* 0x000fea0003800000 */
.L_x_14524:
        /* <DEDUP_REMOVED lines=43> */
.L_x_14526:
        /* <DEDUP_REMOVED lines=22> */
.L_x_14527:
        /* <DEDUP_REMOVED lines=18> */
.L_x_14528:
        /* <DEDUP_REMOVED lines=22> */
.L_x_14529:
        /* <DEDUP_REMOVED lines=22> */
.L_x_14530:
        /* <DEDUP_REMOVED lines=9> */
.L_x_14532:
        /* <DEDUP_REMOVED lines=40> */
[----:B------:R-:W-:-:S05]  /*0c30*/  IMAD.IADD R6, R237, 0x1, -R6 ;  /* 0x00000001ed067824 */ /* 0x000fca00078e0a06 */
[----:B------:R-:W-:-:S04]  /*0c40*/  LEA.HI R5, R6, R6, RZ, 0x1 ;  /* 0x0000000606057211 */ /* 0x000fc800078f08ff */
[----:B------:R-:W-:-:S05]  /*0c50*/  LOP3.LUT R5, R5, 0x1ffffffe, RZ, 0xc0, !PT ;  /* 0x1ffffffe05057812 */ /* 0x000fca00078ec0ff */
[----:B------:R-:W-:Y:S01]  /*0c60*/  IMAD.IADD R5, R6, 0x1, -R5 ;  /* 0x0000000106057824 */ /* 0x000fe200078e0a05 */
[----:B--2---:R-:W-:Y:S02]  /*0c70*/  R2UR UR4, R2 ;  /* 0x00000000020472ca */ /* 0x004fe400000e0000 */
[CC--:B------:R-:W-:Y:S02]  /*0c80*/  LEA.HI R2, R0.reuse, R237.reuse, RZ, 0x7 ;  /* 0x000000ed00027211 */ /* 0x0c0fe400078f38ff */
[----:B------:R-:W-:Y:S02]  /*0c90*/  LEA.HI R0, R0, R237, RZ, 0x3 ;  /* 0x000000ed00007211 */ /* 0x000fe400078f18ff */
[----:B------:R-:W-:Y:S02]  /*0ca0*/  LOP3.LUT R228, R2, 0xffffff80, RZ, 0xc0, !PT ;  /* 0xffffff8002e47812 */ /* 0x000fe400078ec0ff */
[----:B------:R-:W-:Y:S02]  /*0cb0*/  SHF.R.S32.HI R229, RZ, 0x7, R2 ;  /* 0x00000007ffe57819 */ /* 0x000fe40000011402 */
[----:B------:R-:W-:Y:S01]  /*0cc0*/  LOP3.LUT R208, R0, 0xfffffff8, RZ, 0xc0, !PT ;  /* 0xfffffff800d07812 */ /* 0x000fe200078ec0ff */
[C---:B------:R-:W-:Y:S01]  /*0cd0*/  IMAD.IADD R228, R237.reuse, 0x1, -R228 ;  /* 0x00000001ede47824 */ /* 0x040fe200078e0ae4 */
[----:B------:R-:W-:Y:S01]  /*0ce0*/  LEA.HI R2, R2, R229, RZ, 0x1 ;  /* 0x000000e502027211 */ /* 0x000fe200078f08ff */
[----:B------:R-:W-:Y:S01]  /*0cf0*/  ULOP3.LUT UR4, UR4, 0x1, URZ, 0xfc, !UPT ;  /* 0x0000000104047892 */ /* 0x000fe2000f8efc3f */
[----:B------:R-:W-:Y:S01]  /*0d00*/  SHF.R.S32.HI R226, RZ, 0x3, R0 ;  /* 0x00000003ffe27819 */ /* 0x000fe20000011400 */
[----:B------:R-:W-:Y:S01]  /*0d10*/  IMAD.IADD R208, R237, 0x1, -R208 ;  /* 0x00000001edd07824 */ /* 0x000fe200078e0ad0 */
[----:B------:R-:W-:-:S02]  /*0d20*/  SHF.R.S32.HI R7, RZ, 0x1f, R228 ;  /* 0x0000001fff077819 */ /* 0x000fc400000114e4 */
[----:B------:R-:W-:Y:S01]  /*0d30*/  LOP3.LUT R2, R2, 0x3fffffe, RZ, 0xc0, !PT ;  /* 0x03fffffe02027812 */ /* 0x000fe200078ec0ff */
[----:B------:R-:W-:Y:S01]  /*0d40*/  IMAD.SHL.U32 R200, R208, 0x8, RZ ;  /* 0x00000008d0c87824 */ /* 0x000fe200078e00ff */
[CC--:B------:R-:W-:Y:S01]  /*0d50*/  LEA.HI R8, R7.reuse, R228.reuse, RZ, 0x2 ;  /* 0x000000e407087211 */ /* 0x0c0fe200078f10ff */
[----:B------:R-:W-:Y:S01]  /*0d60*/  IMAD.U32 R232, RZ, RZ, UR4 ;  /* 0x00000004ffe87e24 */ /* 0x000fe2000f8e00ff */
[----:B------:R-:W-:Y:S01]  /*0d70*/  LEA.HI R7, R7, R228, RZ, 0x5 ;  /* 0x000000e407077211 */ /* 0x000fe200078f28ff */
[----:B------:R-:W-:Y:S01]  /*0d80*/  IMAD.IADD R2, R229, 0x1, -R2 ;  /* 0x00000001e5027824 */ /* 0x000fe200078e0a02 */
[--C-:B------:R-:W-:Y:S01]  /*0d90*/  SHF.R.S32.HI R9, RZ, 0x2, R8.reuse ;  /* 0x00000002ff097819 */ /* 0x100fe20000011408 */
[C---:B------:R-:W-:Y:S01]  /*0da0*/  VIADD R206, R200.reuse, 0x40 ;  /* 0x00000040c8ce7836 */ /* 0x040fe20000000000 */
[----:B------:R-:W-:Y:S01]  /*0db0*/  SHF.R.S32.HI R10, RZ, 0x1f, R8 ;  /* 0x0000001fff0a7819 */ /* 0x000fe20000011408 */
[C---:B------:R-:W-:Y:S01]  /*0dc0*/  VIADD R205, R200.reuse, 0x80 ;  /* 0x00000080c8cd7836 */ /* 0x040fe20000000000 */
[----:B------:R-:W-:Y:S01]  /*0dd0*/  SHF.R.S32.HI R7, RZ, 0x5, R7 ;  /* 0x00000005ff077819 */ /* 0x000fe20000011407 */
[----:B------:R-:W-:Y:S01]  /*0de0*/  VIADD R207, R200, 0xc0 ;  /* 0x000000c0c8cf7836 */ /* 0x000fe20000000000 */
[----:B------:R-:W-:Y:S01]  /*0df0*/  LEA.HI R10, R10, R9, RZ, 0x3 ;  /* 0x000000090a0a7211 */ /* 0x000fe200078f18ff */
[----:B------:R-:W-:Y:S01]  /*0e00*/  UMOV UR4, URZ ;  /* 0x0000003f00047c82 */ /* 0x000fe20008000000 */
[----:B------:R-:W-:Y:S01]  /*0e10*/  LOP3.LUT R3, R8, 0x7ffffffc, RZ, 0xc0, !PT ;  /* 0x7ffffffc08037812 */ /* 0x000fe200078ec0ff */
[----:B------:R-:W-:Y:S01]  /*0e20*/  IMAD.U32 R227, RZ, RZ, UR4 ;  /* 0x00000004ffe37e24 */ /* 0x000fe2000f8e00ff */
[----:B------:R-:W-:-:S02]  /*0e30*/  LOP3.LUT R10, R10, 0xfffffff8, RZ, 0xc0, !PT ;  /* 0xfffffff80a0a7812 */ /* 0x000fc400078ec0ff */
[----:B------:R-:W-:Y:S01]  /*0e40*/  SHF.R.S32.HI R236, RZ, 0x1f, R200 ;  /* 0x0000001fffec7819 */ /* 0x000fe200000114c8 */
[----:B------:R-:W-:Y:S01]  /*0e50*/  IMAD.IADD R204, R228, 0x1, -R3 ;  /* 0x00000001e4cc7824 */ /* 0x000fe200078e0a03 */
[----:B------:R-:W-:Y:S01]  /*0e60*/  SHF.R.S32.HI R235, RZ, 0x1f, R206 ;  /* 0x0000001fffeb7819 */ /* 0x000fe200000114ce */
[----:B------:R-:W-:Y:S01]  /*0e70*/  IMAD.IADD R10, R9, 0x1, -R10 ;  /* 0x00000001090a7824 */ /* 0x000fe200078e0a0a */
[----:B------:R-:W-:Y:S02]  /*0e80*/  SHF.R.S32.HI R234, RZ, 0x1f, R205 ;  /* 0x0000001fffea7819 */ /* 0x000fe400000114cd */
[----:B------:R-:W-:Y:S01]  /*0e90*/  SHF.R.S32.HI R233, RZ, 0x1f, R207 ;  /* 0x0000001fffe97819 */ /* 0x000fe200000114cf */
[----:B------:R-:W-:-:S04]  /*0ea0*/  IMAD R7, R7, 0x10, R10 ;  /* 0x0000001007077824 */ /* 0x000fc800078e020a */
[----:B------:R-:W-:Y:S02]  /*0eb0*/  IMAD R230, R2, 0x40, R7 ;  /* 0x0000004002e67824 */ /* 0x000fe400078e0207 */
[----:B------:R-:W-:Y:S02]  /*0ec0*/  IMAD.MOV.U32 R7, RZ, RZ, R15 ;  /* 0x000000ffff077224 */ /* 0x000fe400078e000f */
[----:B------:R-:W-:-:S07]  /*0ed0*/  IMAD R203, R5, 0x8, R230 ;  /* 0x0000000805cb7824 */ /* 0x000fce00078e02e6 */
.L_x_14587:
[----:B0-2-4-:R-:W0:Y:S01]  /*0ee0*/  LDC.64 R2, c[0x0][0xd88] ;  /* 0x00036200ff027b82 */ /* 0x015e220000000a00 */
[----:B------:R-:W-:Y:S01]  /*0ef0*/  ULDC.64 UR8, c[0x0][0xb20] ;  /* 0x0002c80000087ab9 */ /* 0x000fe20000000a00 */
[----:B------:R-:W-:Y:S01]  /*0f00*/  ULDC.64 UR10, c[0x0][0xb10] ;  /* 0x0002c400000a7ab9 */ /* 0x000fe20000000a00 */
[----:B0-----:R-:W-:-:S06]  /*0f10*/  IMAD.WIDE R2, R7, 0x4, R2 ;  /* 0x0000000407027825 */ /* 0x001fcc00078e0202 */
[----:B------:R-:W2:Y:S01]  /*0f20*/  LDG.E R2, desc[UR38][R2.64] ;  /* 0x0000002602027981 */ /* 0x000ea2000c1e1900 */
[----:B------:R-:W-:Y:S01]  /*0f30*/  UISETP.NE.U32.AND UP0, UPT, UR8, URZ, UPT ;  /* 0x0000003f0800728c */ /* 0x000fe2000bf05070 */
[----:B------:R-:W-:Y:S01]  /*0f40*/  IMAD.MOV.U32 R7, RZ, RZ, RZ ;  /* 0x000000ffff077224 */ /* 0x000fe200078e00ff */
[----:B------:R-:W-:Y:S02]  /*0f50*/  UISETP.NE.U32.AND UP1, UPT, UR10, URZ, UPT ;  /* 0x0000003f0a00728c */ /* 0x000fe4000bf25070 */
[----:B------:R-:W-:Y:S02]  /*0f60*/  UISETP.NE.AND.EX UP0, UPT, UR9, URZ, UPT, UP0 ;  /* 0x0000003f0900728c */ /* 0x000fe4000bf05300 */
[----:B------:R-:W-:-:S04]  /*0f70*/  UISETP.NE.AND.EX UP1, UPT, UR11, URZ, UPT, UP1 ;  /* 0x0000003f0b00728c */ /* 0x000fc8000bf25310 */
[----:B------:R-:W-:Y:S02]  /*0f80*/  PLOP3.LUT P0, PT, PT, PT, UP0, 0x80, 0x0 ;  /* 0x000000000000781c */ /* 0x000fe40003f0f008 */
[----:B------:R-:W-:Y:S02]  /*0f90*/  PLOP3.LUT P2, PT, PT, PT, UP1, 0x80, 0x0 ;  /* 0x000000000000781c */ /* 0x000fe40003f4f018 */
[----:B--2---:R-:W-:-:S13]  /*0fa0*/  R2UR UR4, R2 ;  /* 0x00000000020472ca */ /* 0x004fda00000e0000 */
[----:B------:R-:W-:Y:S02]  /*0fb0*/  USHF.R.S32.HI UR7, URZ, 0x1f, UR4 ;  /* 0x0000001f3f077899 */ /* 0x000fe40008011404 */
[----:B------:R-:W-:Y:S01]  /*0fc0*/  IMAD.U32 R209, RZ, RZ, UR4 ;  /* 0x00000004ffd17e24 */ /* 0x000fe2000f8e00ff */
[----:B------:R-:W-:-:S04]  /*0fd0*/  @UP0 ULEA UR8, UP2, UR4, UR8, 0x2 ;  /* 0x0000000804080291 */ /* 0x000fc8000f84103f */
[----:B------:R-:W-:Y:S02]  /*0fe0*/  @UP0 ULEA.HI.X UR9, UR4, UR9, UR7, 0x2, UP2 ;  /* 0x0000000904090291 */ /* 0x000fe400090f1407 */
[----:B------:R-:W-:Y:S01]  /*0ff0*/  IMAD.U32 R225, RZ, RZ, UR7 ;  /* 0x00000007ffe17e24 */ /* 0x000fe2000f8e00ff */
[----:B------:R-:W-:Y:S01]  /*1000*/  @UP1 ULEA UR10, UP0, UR4, UR10, 0x2 ;  /* 0x0000000a040a1291 */ /* 0x000fe2000f80103f */
[----:B------:R-:W-:-:S03]  /*1010*/  IMAD.U32 R2, RZ, RZ, UR8 ;  /* 0x00000008ff027e24 */ /* 0x000fc6000f8e00ff */
[----:B------:R-:W-:Y:S01]  /*1020*/  @UP1 ULEA.HI.X UR11, UR4, UR11, UR7, 0x2, UP0 ;  /* 0x0000000b040b1291 */ /* 0x000fe200080f1407 */
[----:B------:R-:W-:Y:S01]  /*1030*/  IMAD.U32 R3, RZ, RZ, UR9 ;  /* 0x00000009ff037e24 */ /* 0x000fe2000f8e00ff */
[----:B------:R-:W-:Y:S01]  /*1040*/  ULDC.64 UR8, c[0x0][0x418] ;  /* 0x0001060000087ab9 */ /* 0x000fe20000000a00 */
[----:B------:R-:W-:Y:S01]  /*1050*/  ULDC UR4, c[0x0][0x288] ;  /* 0x0000a20000047ab9 */ /* 0x000fe20000000800 */
[----:B---3--:R-:W-:Y:S01]  /*1060*/  IMAD.U32 R4, RZ, RZ, UR10 ;  /* 0x0000000aff047e24 */ /* 0x008fe2000f8e00ff */
[----:B------:R-:W-:Y:S01]  /*1070*/  ULDC UR7, c[0x0][0x2f0] ;  /* 0x0000bc0000077ab9 */ /* 0x000fe20000000800 */
[----:B------:R-:W-:Y:S01]  /*1080*/  IMAD.U32 R201, RZ, RZ, UR4 ;  /* 0x00000004ffc97e24 */ /* 0x000fe2000f8e00ff */
[----:B------:R0:W5:Y:S01]  /*1090*/  @P0 LDG.E R7, desc[UR38][R2.64] ;  /* 0x0000002602070981 */ /* 0x000162000c1e1900 */
[----:B------:R-:W-:Y:S01]  /*10a0*/  IMAD.U32 R5, RZ, RZ, UR11 ;  /* 0x0000000bff057e24 */ /* 0x000fe2000f8e00ff */
[----:B------:R-:W-:Y:S01]  /*10b0*/  UISETP.NE.U32.AND UP0, UPT, UR8, URZ, UPT ;  /* 0x0000003f0800728c */ /* 0x000fe2000bf05070 */
[----:B------:R-:W-:-:S03]  /*10c0*/  ULDC UR4, c[0x0][0x424] ;  /* 0x0001090000047ab9 */ /* 0x000fc60000000800 */
[----:B------:R0:W5:Y:S01]  /*10d0*/  @P2 LDG.E R201, desc[UR38][R4.64] ;  /* 0x0000002604c92981 */ /* 0x000162000c1e1900 */
[----:B------:R-:W-:Y:S01]  /*10e0*/  UISETP.NE.AND.EX UP0, UPT, UR9, URZ, UPT, UP0 ;  /* 0x0000003f0900728c */ /* 0x000fe2000bf05300 */
[----:B------:R-:W-:Y:S02]  /*10f0*/  IMAD.U32 R224, RZ, RZ, UR6 ;  /* 0x00000006ffe07e24 */ /* 0x000fe4000f8e00ff */
[----:B------:R-:W-:Y:S01]  /*1100*/  ULDC.64 UR8, c[0x0][0xb18] ;  /* 0x0002c60000087ab9 */ /* 0x000fe20000000a00 */
[----:B------:R-:W-:Y:S01]  /*1110*/  USEL UR4, UR4, 0x1, UP0 ;  /* 0x0000000104047887 */ /* 0x000fe20008000000 */
[----:B------:R-:W-:-:S03]  /*1120*/  ISETP.NE.U32.AND P1, PT, RZ, UR8, PT ;  /* 0x00000008ff007c0c */ /* 0x000fc6000bf25070 */
[----:B------:R-:W-:Y:S01]  /*1130*/  UIMAD UR4, UR4, UR7, URZ ;  /* 0x00000007040472a4 */ /* 0x000fe2000f8e023f */
[----:B------:R-:W-:Y:S01]  /*1140*/  ISETP.NE.AND.EX P1, PT, RZ, UR9, PT, P1 ;  /* 0x00000009ff007c0c */ /* 0x000fe2000bf25310 */
[----:B01----:R-:W-:-:S12]  /*1150*/  @P2 BRA `(.L_x_14533) ;  /* 0x0000000000302947 */ /* 0x003fd80003800000 */
[----:B------:R-:W-:Y:S02]  /*1160*/  ULDC.64 UR6, c[0x0][0xaf8] ;  /* 0x0002be0000067ab9 */ /* 0x000fe40000000a00 */
[----:B------:R-:W-:-:S04]  /*1170*/  ISETP.NE.U32.AND P0, PT, RZ, UR6, PT ;  /* 0x00000006ff007c0c */ /* 0x000fc8000bf05070 */
[----:B------:R-:W-:-:S13]  /*1180*/  ISETP.NE.AND.EX P0, PT, RZ, UR7, PT, P0 ;  /* 0x00000007ff007c0c */ /* 0x000fda000bf05300 */
[----:B------:R-:W-:Y:S05]  /*1190*/  @!P0 BRA `(.L_x_14533) ;  /* 0x0000000000208947 */ /* 0x000fea0003800000 */
[----:B------:R-:W-:Y:S01]  /*11a0*/  R2UR UR10, R209 ;  /* 0x00000000d10a72ca */ /* 0x000fe200000e0000 */
[----:B------:R-:W-:-:S12]  /*11b0*/  ULDC.64 UR6, c[0x0][0xaf8] ;  /* 0x0002be0000067ab9 */ /* 0x000fd80000000a00 */
[----:B------:R-:W-:-:S06]  /*11c0*/  UIMAD.WIDE UR6, UR10, 0x4, UR6 ;  /* 0x000000040a0678a5 */ /* 0x000fcc000f8e0206 */
[----:B------:R-:W-:Y:S02]  /*11d0*/  IMAD.U32 R2, RZ, RZ, UR6 ;  /* 0x00000006ff027e24 */ /* 0x000fe4000f8e00ff */
[----:B------:R-:W-:-:S05]  /*11e0*/  IMAD.U32 R3, RZ, RZ, UR7 ;  /* 0x00000007ff037e24 */ /* 0x000fca000f8e00ff */
[----:B-----5:R-:W2:Y:S04]  /*11f0*/  LDG.E R201, desc[UR38][R2.64] ;  /* 0x0000002602c97981 */ /* 0x020ea8000c1e1900 */
[----:B------:R-:W2:Y:S02]  /*1200*/  LDG.E R0, desc[UR38][R2.64+0x4] ;  /* 0x0000042602007981 */ /* 0x000ea4000c1e1900 */
[----:B--2---:R-:W-:-:S07]  /*1210*/  IMAD.IADD R201, R0, 0x1, -R201 ;  /* 0x0000000100c97824 */ /* 0x004fce00078e0ac9 */
.L_x_14533:
[----:B------:R-:W-:Y:S01]  /*1220*/  IMAD.U32 R202, RZ, RZ, UR4 ;  /* 0x00000004ffca7e24 */ /* 0x000fe2000f8e00ff */
[----:B------:R-:W-:Y:S06]  /*1230*/  @!P1 BRA `(.L_x_14534) ;  /* 0x0000000000209947 */ /* 0x000fec0003800000 */
[----:B------:R-:W-:Y:S02]  /*1240*/  R2UR UR6, R209 ;  /* 0x00000000d10672ca */ /* 0x000fe400000e0000 */
[----:B------:R-:W-:-:S11]  /*1250*/  R2UR UR7, R225 ;  /* 0x00000000e10772ca */ /* 0x000fd600000e0000 */
[----:B------:R-:W-:-:S04]  /*1260*/  ULEA UR4, UP0, UR6, UR8, 0x2 ;  /* 0x0000000806047291 */ /* 0x000fc8000f80103f */
[----:B------:R-:W-:Y:S02]  /*1270*/  ULEA.HI.X UR6, UR6, UR9, UR7, 0x2, UP0 ;  /* 0x0000000906067291 */ /* 0x000fe400080f1407 */
[----:B------:R-:W-:-:S04]  /*1280*/  IMAD.U32 R2, RZ, RZ, UR4 ;  /* 0x00000004ff027e24 */ /* 0x000fc8000f8e00ff */
[----:B------:R-:W-:-:S05]  /*1290*/  IMAD.U32 R3, RZ, RZ, UR6 ;  /* 0x00000006ff037e24 */ /* 0x000fca000f8e00ff */
[----:B------:R0:W5:Y:S01]  /*12a0*/  LDG.E R202, desc[UR38][R2.64] ;  /* 0x0000002602ca7981 */ /* 0x000162000c1e1900 */
[----:B------:R-:W-:Y:S05]  /*12b0*/  BRA `(.L_x_14535) ;  /* 0x0000000000307947 */ /* 0x000fea0003800000 */
.L_x_14534:
        /* <DEDUP_REMOVED lines=9> */
[----:B------:R-:W2:Y:S04]  /*1350*/  LDG.E R202, desc[UR38][R2.64] ;  /* 0x0000002602ca7981 */ /* 0x000ea8000c1e1900 */
[----:B------:R-:W2:Y:S02]  /*1360*/  LDG.E R5, desc[UR38][R2.64+0x4] ;  /* 0x0000042602057981 */ /* 0x000ea4000c1e1900 */
[----:B--2---:R-:W-:-:S07]  /*1370*/  IMAD.IADD R202, R5, 0x1, -R202 ;  /* 0x0000000105ca7824 */ /* 0x004fce00078e0aca */
.L_x_14535:
[----:B------:R-:W1:Y:S01]  /*1380*/  LDC R0, c[0x0][0x448] ;  /* 0x00011200ff007b82 */ /* 0x000e620000000800 */
[----:B------:R-:W-:Y:S01]  /*1390*/  USHF.L.U32 UR60, UR5, 0x7, URZ ;  /* 0x00000007053c7899 */ /* 0x000fe2000800063f */
[----:B-----5:R-:W-:Y:S01]  /*13a0*/  IMAD.IADD R202, R202, 0x1, -R7 ;  /* 0x00000001caca7824 */ /* 0x020fe200078e0a07 */
[----:B------:R-:W-:Y:S01]  /*13b0*/  CS2R R148, SRZ ;  /* 0x0000000000947805 */ /* 0x000fe2000001ff00 */
[----:B------:R-:W-:Y:S01]  /*13c0*/  IMAD.MOV.U32 R150, RZ, RZ, RZ ;  /* 0x000000ffff967224 */ /* 0x000fe200078e00ff */
[----:B------:R-:W-:Y:S01]  /*13d0*/  UIADD3 UR4, UR60, 0x7f, URZ ;  /* 0x0000007f3c047890 */ /* 0x000fe2000fffe03f */
[----:B------:R-:W-:Y:S02]  /*13e0*/  CS2R R146, SRZ ;  /* 0x0000000000927805 */ /* 0x000fe4000001ff00 */
[----:B0-----:R-:W-:Y:S02]  /*13f0*/  IADD3 R3, R202, 0x60, -R201 ;  /* 0x00000060ca037810 */ /* 0x001fe40007ffe8c9 */
        /* <DEDUP_REMOVED lines=16> */
[----:B-1----:R-:W-:Y:S01]  /*1500*/  ISETP.NE.AND P0, PT, R0, 0x1, PT ;  /* 0x000000010000780c */ /* 0x002fe20003f05270 */
[----:B------:R-:W-:Y:S01]  /*1510*/  IMAD.U32 R0, RZ, RZ, UR4 ;  /* 0x00000004ff007e24 */ /* 0x000fe2000f8e00ff */
        /* <DEDUP_REMOVED lines=35> */
[----:B0-----:R-:W-:Y:S01]  /*1750*/  @P0 IMAD.HI.U32 R2, R2, UR4, RZ ;  /* 0x0000000402020c27 */ /* 0x001fe2000f8e00ff */
[----:B------:R-:W-:Y:S02]  /*1760*/  CS2R R160, SRZ ;  /* 0x0000000000a07805 */ /* 0x000fe4000001ff00 */
[----:B------:R-:W-:Y:S02]  /*1770*/  CS2R R42, SRZ ;  /* 0x00000000002a7805 */ /* 0x000fe4000001ff00 */
[----:B------:R-:W-:Y:S02]  /*1780*/  CS2R R44, SRZ ;  /* 0x00000000002c7805 */ /* 0x000fe4000001ff00 */
[----:B------:R-:W-:Y:S02]  /*1790*/  CS2R R40, SRZ ;  /* 0x0000000000287805 */ /* 0x000fe4000001ff00 */
[----:B------:R-:W-:-:S02]  /*17a0*/  CS2R R162, SRZ ;  /* 0x0000000000a27805 */ /* 0x000fc4000001ff00 */
[----:B------:R-:W-:Y:S02]  /*17b0*/  CS2R R34, SRZ ;  /* 0x0000000000227805 */ /* 0x000fe4000001ff00 */
[----:B------:R-:W-:Y:S02]  /*17c0*/  CS2R R36, SRZ ;  /* 0x0000000000247805 */ /* 0x000fe4000001ff00 */
[----:B-1----:R-:W-:Y:S01]  /*17d0*/  @P0 SHF.R.U32.HI R0, RZ, R5, R2 ;  /* 0x00000005ff000219 */ /* 0x002fe20000011602 */
[----:B------:R-:W-:Y:S01]  /*17e0*/  VIADD R2, R202, 0x5f ;  /* 0x0000005fca027836 */ /* 0x000fe20000000000 */
[----:B------:R-:W-:Y:S02]  /*17f0*/  PLOP3.LUT P0, PT, PT, PT, PT, 0x80, 0x0 ;  /* 0x000000000000781c */ /* 0x000fe40003f0f070 */
[----:B------:R-:W-:Y:S01]  /*1800*/  CS2R R32, SRZ ;  /* 0x0000000000207805 */ /* 0x000fe2000001ff00 */
[----:B------:R-:W-:Y:S01]  /*1810*/  IMAD.MOV.U32 R10, RZ, RZ, RZ ;  /* 0x000000ffff0a7224 */ /* 0x000fe200078e00ff */
[----:B------:R-:W-:Y:S01]  /*1820*/  CS2R R26, SRZ ;  /* 0x00000000001a7805 */ /* 0x000fe2000001ff00 */
[----:B------:R-:W-:Y:S01]  /*1830*/  IMAD.IADD R0, R3, 0x1, R0 ;  /* 0x0000000103007824 */ /* 0x000fe200078e0200 */
[----:B------:R-:W-:Y:S01]  /*1840*/  CS2R R28, SRZ ;  /* 0x00000000001c7805 */ /* 0x000fe2000001ff00 */
[----:B------:R-:W-:Y:S01]  /*1850*/  IMAD.HI R2, R2, 0x2aaaaaab, RZ ;  /* 0x2aaaaaab02027827 */ /* 0x000fe200078e02ff */
[----:B------:R-:W-:-:S03]  /*1860*/  CS2R R24, SRZ ;  /* 0x0000000000187805 */ /* 0x000fc6000001ff00 */
[----:B------:R-:W-:Y:S01]  /*1870*/  IMAD.HI R0, R0, 0x2aaaaaab, RZ ;  /* 0x2aaaaaab00007827 */ /* 0x000fe200078e02ff */
[----:B------:R-:W-:-:S03]  /*1880*/  SHF.R.U32.HI R3, RZ, 0x1f, R2 ;  /* 0x0000001fff037819 */ /* 0x000fc60000011602 */
[----:B------:R-:W-:Y:S01]  /*1890*/  IMAD.MOV.U32 R12, RZ, RZ, RZ ;  /* 0x000000ffff0c7224 */ /* 0x000fe200078e00ff */
[----:B------:R-:W-:Y:S02]  /*18a0*/  SHF.R.U32.HI R5, RZ, 0x1f, R0 ;  /* 0x0000001fff057819 */ /* 0x000fe40000011600 */
[----:B------:R-:W-:Y:S02]  /*18b0*/  LEA.HI.SX32 R156, R2, R3, 0x1c ;  /* 0x00000003029c7211 */ /* 0x000fe400078fe2ff */
[----:B------:R-:W-:Y:S02]  /*18c0*/  CS2R R2, SRZ ;  /* 0x0000000000027805 */ /* 0x000fe4000001ff00 */
[----:B------:R-:W-:Y:S01]  /*18d0*/  LEA.HI.SX32 R5, R0, R5, 0x1c ;  /* 0x0000000500057211 */ /* 0x000fe200078fe2ff */
[----:B------:R-:W-:-:S03]  /*18e0*/  IMAD.MOV.U32 R0, RZ, RZ, RZ ;  /* 0x000000ffff007224 */ /* 0x000fc600078e00ff */
        /* <DEDUP_REMOVED lines=42> */
.L_x_14537:
        /* <DEDUP_REMOVED lines=14> */
.L_x_14718:
[----:B------:R-:W-:Y:S05]  /*1c70*/  WARPSYNC.ALL ;  /* 0x0000000000007948 */ /* 0x000fea0003800000 */
[----:B------:R-:W-:Y:S01]  /*1c80*/  R2UR UR4, R232 ;  /* 0x00000000e80472ca */ /* 0x000fe200000e0000 */
[----:B------:R1:W-:-:S12]  /*1c90*/  BAR.SYNC.DEFER_BLOCKING R176, 0x100 ;  /* 0x000400b00000751d */ /* 0x0003d80000010000 */
[----:B------:R-:W-:-:S05]  /*1ca0*/  IMAD.U32 R0, RZ, RZ, UR4 ;  /* 0x00000004ff007e24 */ /* 0x000fca000f8e00ff */
[----:B------:R-:W-:-:S13]  /*1cb0*/  ISETP.NE.AND P0, PT, R0, 0x3, PT ;  /* 0x000000030000780c */ /* 0x000fda0003f05270 */
[----:B-1----:R-:W-:Y:S05]  /*1cc0*/  @!P0 BRA `(.L_x_14539) ;  /* 0x0000000000048947 */ /* 0x002fea0003800000 */
[----:B------:R-:W-:Y:S01]  /*1cd0*/  BPT.TRAP 0x1 ;  /* 0x000000040000795c */ /* 0x000fe20000300000 */
.L_x_14539:
[----:B------:R-:W-:Y:S02]  /*1ce0*/  IMAD.U32 R3, RZ, RZ, UR37 ;  /* 0x00000025ff037e24 */ /* 0x000fe4000f8e00ff */
[----:B------:R-:W-:-:S03]  /*1cf0*/  IMAD.U32 R0, RZ, RZ, UR36 ;  /* 0x00000024ff007e24 */ /* 0x000fc6000f8e00ff */
[----:B------:R-:W-:Y:S01]  /*1d00*/  SHF.L.U32 R3, R3, 0x1f, RZ ;  /* 0x0000001f03037819 */ /* 0x000fe200000006ff */
[----:B------:R-:W-:-:S04]  /*1d10*/  IMAD R0, R0, 0x8, R5 ;  /* 0x0000000800007824 */ /* 0x000fc800078e0205 */
[----:B------:R1:W2:Y:S01]  /*1d20*/  SYNCS.PHASECHK.TRANS64.TRYWAIT P1, [R0+URZ+0x32430], R3 ;  /* 0x03243003000075a7 */ /* 0x0002a2000802017f */
[----:B------:R-:W-:Y:S05]  /*1d30*/  @!P0 BRA `(.L_x_14540) ;  /* 0x0000000000048947 */ /* 0x000fea0003800000 */
[----:B------:R-:W-:Y:S01]  /*1d40*/  BPT.TRAP 0x1 ;  /* 0x000000040000795c */ /* 0x000fe20000300000 */
.L_x_14540:
[----:B--2---:R-:W-:Y:S05]  /*1d50*/  @P1 BRA `(.L_x_14541) ;  /* 0x0000000000081947 */ /* 0x004fea0003800000 */
[----:B------:R-:W2:Y:S02]  /*1d60*/  SYNCS.PHASECHK.TRANS64.TRYWAIT P1, [R0+URZ+0x32430], R3 ;  /* 0x03243003000075a7 */ /* 0x000ea4000802017f */
[----:B--2---:R-:W-:Y:S05]  /*1d70*/  @!P1 BRA `(.L_x_14542) ;  /* 0x0000012c00a09947 */ /* 0x004fea0003800000 */
.L_x_14541:
        /* <DEDUP_REMOVED lines=48> */
.L_x_14719:
[----:B------:R-:W-:Y:S05]  /*2080*/  @!P0 BRA `(.L_x_14544) ;  /* 0x0000000000048947 */ /* 0x000fea0003800000 */
[----:B------:R-:W-:Y:S01]  /*2090*/  BPT.TRAP 0x1 ;  /* 0x000000040000795c */ /* 0x000fe20000300000 */
.L_x_14544:
[----:B------:R4:W0:Y:S01]  /*20a0*/  SYNCS.PHASECHK.TRANS64.TRYWAIT P1, [R0+URZ+0x32450], R3 ;  /* 0x03245003000075a7 */ /* 0x000822000802017f */
[----:B------:R-:W-:Y:S05]  /*20b0*/  @!P0 BRA `(.L_x_14545) ;  /* 0x0000000000048947 */ /* 0x000fea0003800000 */
[----:B------:R-:W-:Y:S01]  /*20c0*/  BPT.TRAP 0x1 ;  /* 0x000000040000795c */ /* 0x000fe20000300000 */
.L_x_14545:
[----:B0-----:R-:W-:Y:S05]  /*20d0*/  @P1 BRA `(.L_x_14546) ;  /* 0x0000000000081947 */ /* 0x001fea0003800000 */
[----:B------:R-:W0:Y:S02]  /*20e0*/  SYNCS.PHASECHK.TRANS64.TRYWAIT P1, [R0+URZ+0x32450], R3 ;  /* 0x03245003000075a7 */ /* 0x000e24000802017f */
[----:B0-----:R-:W-:Y:S05]  /*20f0*/  @!P1 BRA `(.L_x_14547) ;  /* 0x0000012800e89947 */ /* 0x001fea0003800000 */
.L_x_14546:
[----:B------:R-:W-:Y:S01]  /*2100*/  R2UR UR4, R5 ;  /* 0x00000000050472ca */ /* 0x000fe200000e0000 */
[----:B------:R-:W-:Y:S01]  /*2110*/  WARPGROUP.ARRIVE ;  /* 0x00000000000079c5 */ /* 0x000fe20000000000 */
        /* <DEDUP_REMOVED lines=16> */
[----:B------:R-:W5:Y:S01]  /*2220*/  S2R R73, SR_TID.X ;  /* 0x0000000000497919 */ /* 0x000f620000002100 */
[----:B------:R-:W-:Y:S01]  /*2230*/  UMOV UR31, 0x40000040 ;  /* 0x40000040001f7882 */ /* 0x000fe20000000000 */
[----:B------:R-:W-:Y:S01]  /*2240*/  UMOV UR33, 0x40000040 ;  /* 0x4000004000217882 */ /* 0x000fe20000000000 */
[----:B------:R-:W-:-:S02]  /*2250*/  ULOP3.LUT UR6, UR4, 0x3fff, URZ, 0xc0, !UPT ;  /* 0x00003fff04067892 */ /* 0x000fc4000f8ec03f */
[----:B------:R-:W-:Y:S02]  /*2260*/  ULOP3.LUT UR4, UR40, 0x10000, URZ, 0xfc, !UPT ;  /* 0x0001000028047892 */ /* 0x000fe4000f8efc3f */
[----:B------:R-:W-:Y:S02]  /*2270*/  ULOP3.LUT UR7, UR6, 0x10000, URZ, 0xfc, !UPT ;  /* 0x0001000006077892 */ /* 0x000fe4000f8efc3f */
[----:B------:R-:W-:Y:S02]  /*2280*/  UIADD3 UR16, UR4, 0x404, URZ ;  /* 0x0000040404107890 */ /* 0x000fe4000fffe03f */
[----:B------:R-:W-:Y:S01]  /*2290*/  UIMAD UR5, UR36, 0xc00, UR7 ;  /* 0x00000c00240578a4 */ /* 0x000fe2000f8e0207 */
[----:B------:R-:W-:Y:S01]  /*22a0*/  UMOV UR8, UR4 ;  /* 0x0000000400087c82 */ /* 0x000fe20008000000 */
[----:B------:R-:W-:Y:S01]  /*22b0*/  UIADD3 UR20, UR4, 0x406, URZ ;  /* 0x0000040604147890 */ /* 0x000fe2000fffe03f */
[----:B------:R-:W-:Y:S01]  /*22c0*/  IMAD.U32 R10, RZ, RZ, UR8 ;  /* 0x00000008ff0a7e24 */ /* 0x000fe2000f8e00ff */
[----:B------:R-:W-:-:S03]  /*22d0*/  UIADD3 UR18, UR5, 0x304, URZ ;  /* 0x0000030405127890 */ /* 0x000fc6000fffe03f */
[----:B------:R-:W-:Y:S01]  /*22e0*/  UMOV UR10, UR5 ;  /* 0x00000005000a7c82 */ /* 0x000fe20008000000 */
[----:B------:R-:W-:Y:S01]  /*22f0*/  UIADD3 UR22, UR5, 0x306, URZ ;  /* 0x0000030605167890 */ /* 0x000fe2000fffe03f */
[----:B------:R-:W-:Y:S01]  /*2300*/  HGMMA.64x96x16.F32 R24, gdesc[UR8], R24, gsb0 ;  /* 0x01600000081879f0 */ /* 0x000fe20008000818 */
[----:B------:R-:W-:Y:S01]  /*2310*/  UIADD3 UR8, UR4, 0x2, URZ ;  /* 0x0000000204087890 */ /* 0x000fe2000fffe03f */
[----:B0-----:R-:W-:Y:S01]  /*2320*/  ISETP.NE.AND P1, PT, R12, 0x1, PT ;  /* 0x000000010c00780c */ /* 0x001fe20003f25270 */
[----:B------:R-:W-:Y:S01]  /*2330*/  UIADD3 UR9, UR5, 0x2, URZ ;  /* 0x0000000205097890 */ /* 0x000fe2000fffe03f */
[----:B------:R-:W-:Y:S01]  /*2340*/  VIADD R12, R203, UR60 ;  /* 0x0000003ccb0c7c36 */ /* 0x000fe20008000000 */
[----:B------:R-:W-:Y:S01]  /*2350*/  UIADD3 UR10, UR5, 0x300, URZ ;  /* 0x00000300050a7890 */ /* 0x000fe2000fffe03f */
[----:B------:R-:W-:Y:S02]  /*2360*/  UMOV UR11, 0x40000040 ;  /* 0x40000040000b7882 */ /* 0x000fe40000000000 */
[----:B------:R-:W-:Y:S01]  /*2370*/  UMOV UR12, UR8 ;  /* 0x00000008000c7c82 */ /* 0x000fe20008000000 */
[----:B------:R-:W-:Y:S01]  /*2380*/  UIADD3 UR8, UR4, 0x4, URZ ;  /* 0x0000000404087890 */ /* 0x000fe2000fffe03f */
[----:B------:R-:W-:Y:S01]  /*2390*/  IMAD.U32 R8, RZ, RZ, UR12 ;  /* 0x0000000cff087e24 */ /* 0x000fe2000f8e00ff */
[----:B------:R-:W-:Y:S01]  /*23a0*/  UMOV UR14, UR9 ;  /* 0x00000009000e7c82 */ /* 0x000fe20008000000 */
[----:B------:R-:W-:-:S02]  /*23b0*/  UIADD3 UR9, UR5, 0x4, URZ ;  /* 0x0000000405097890 */ /* 0x000fc4000fffe03f */
[----:B------:R-:W-:Y:S01]  /*23c0*/  UIADD3 UR24, UR4, 0x800, URZ ;  /* 0x0000080004187890 */ /* 0x000fe2000fffe03f */
[----:B------:R-:W0:Y:S01]  /*23d0*/  @P1 LDC R13, c[0x0][0x44c] ;  /* 0x00011300ff0d1b82 */ /* 0x000e220000000800 */
[----:B------:R-:W-:Y:S02]  /*23e0*/  UIADD3 UR26, UR5, 0x600, URZ ;  /* 0x00000600051a7890 */ /* 0x000fe4000fffe03f */
[----:B------:R-:W-:Y:S02]  /*23f0*/  UIADD3 UR28, UR4, 0x802, URZ ;  /* 0x00000802041c7890 */ /* 0x000fe4000fffe03f */
[----:B------:R-:W-:Y:S02]  /*2400*/  UIADD3 UR30, UR5, 0x602, URZ ;  /* 0x00000602051e7890 */ /* 0x000fe4000fffe03f */
[----:B------:R-:W-:Y:S01]  /*2410*/  UIADD3 UR32, UR4, 0x804, URZ ;  /* 0x0000080404207890 */ /* 0x000fe2000fffe03f */
[----:B------:R-:W1:Y:S01]  /*2420*/  @P1 LDC R20, c[0x0][0x450] ;  /* 0x00011400ff141b82 */ /* 0x000e620000000800 */
[----:B------:R-:W-:Y:S01]  /*2430*/  UIADD3 UR34, UR5, 0x604, URZ ;  /* 0x0000060405227890 */ /* 0x000fe2000fffe03f */
        /* <DEDUP_REMOVED lines=10> */
[----:B0-----:R-:W-:Y:S01]  /*24e0*/  @P1 IMAD.HI.U32 R13, R12, R13, RZ ;  /* 0x0000000d0c0d1227 */ /* 0x001fe200078e00ff */
[----:B------:R-:W-:Y:S01]  /*24f0*/  UIADD3 UR50, UR5, 0x902, URZ ;  /* 0x0000090205327890 */ /* 0x000fe2000fffe03f */
[----:B------:R-:W-:Y:S01]  /*2500*/  UMOV UR49, 0x40000040 ;  /* 0x4000004000317882 */ /* 0x000fe20000000000 */
[----:B------:R-:W-:Y:S01]  /*2510*/  UMOV UR51, 0x40000040 ;  /* 0x4000004000337882 */ /* 0x000fe20000000000 */
[----:B------:R-:W-:-:S02]  /*2520*/  UIADD3 UR52, UR4, 0xc04, URZ ;  /* 0x00000c0404347890 */ /* 0x000fc4000fffe03f */
[----:B------:R-:W-:Y:S01]  /*2530*/  UIADD3 UR54, UR5, 0x904, URZ ;  /* 0x0000090405367890 */ /* 0x000fe2000fffe03f */
[----:B-1----:R-:W-:Y:S01]  /*2540*/  @P1 SHF.R.U32.HI R12, RZ, R20, R13 ;  /* 0x00000014ff0c1219 */ /* 0x002fe2000001160d */
[----:B------:R-:W-:Y:S01]  /*2550*/  UMOV UR53, 0x40000040 ;  /* 0x4000004000357882 */ /* 0x000fe20000000000 */
[----:B------:R-:W-:Y:S01]  /*2560*/  UMOV UR55, 0x40000040 ;  /* 0x4000004000377882 */ /* 0x000fe20000000000 */
[----:B------:R-:W-:Y:S01]  /*2570*/  UMOV UR57, 0x40000040 ;  /* 0x4000004000397882 */ /* 0x000fe20000000000 */
[----:B------:R-:W-:Y:S01]  /*2580*/  UMOV UR59, 0x40000040 ;  /* 0x40000040003b7882 */ /* 0x000fe20000000000 */
[----:B------:R-:W0:Y:S01]  /*2590*/  SHFL.IDX PT, R21, R12, RZ, 0x1c1f ;  /* 0x001c1fff0c157589 */ /* 0x000e2200000e0000 */
[----:B------:R-:W-:Y:S01]  /*25a0*/  IMAD R13, R156, -0x60, R202 ;  /* 0xffffffa09c0d7824 */ /* 0x000fe200078e02ca */
[----:B------:R-:W-:Y:S01]  /*25b0*/  ULOP3.LUT UR6, UR6, 0x3000000, URZ, 0xfc, !UPT ;  /* 0x0300000006067892 */ /* 0x000fe2000f8efc3f */
[----:B--2-4-:R-:W-:Y:S01]  /*25c0*/  IMAD.U32 R3, RZ, RZ, UR57 ;  /* 0x00000039ff037e24 */ /* 0x014fe2000f8e00ff */
[----:B------:R-:W1:Y:S01]  /*25d0*/  SHFL.IDX PT, R12, R12, 0x1, 0x1c1f ;  /* 0x003c1f000c0c7f89 */ /* 0x000e6200000e0000 */
[----:B------:R-:W-:-:S04]  /*25e0*/  VIADD R13, R13, 0x60 ;  /* 0x000000600d0d7836 */ /* 0x000fc80000000000 */
[----:B------:R-:W-:-:S05]  /*25f0*/  IMAD R20, R204, -0x2, R13 ;  /* 0xfffffffecc147824 */ /* 0x000fca00078e020d */
[----:B------:R-:W-:-:S04]  /*2600*/  IADD3 R13, -R201, 0x1, R20 ;  /* 0x00000001c90d7810 */ /* 0x000fc80007ffe114 */
[----:B0-----:R-:W-:-:S04]  /*2610*/  VIADDMNMX R21, R21, R13, R20, PT ;  /* 0x0000000d15157246 */ /* 0x001fc80003800114 */
[C---:B------:R-:W-:Y:S02]  /*2620*/  ISETP.GT.AND P6, PT, R21.reuse, RZ, PT ;  /* 0x000000ff1500720c */ /* 0x040fe40003fc4270 */
[----:B-1----:R-:W-:Y:S02]  /*2630*/  VIADDMNMX R12, R12, R13, R20, PT ;  /* 0x0000000d0c0c7246 */ /* 0x002fe40003800114 */
[C---:B------:R-:W-:Y:S02]  /*2640*/  ISETP.GT.AND P5, PT, R21.reuse, 0x1, PT ;  /* 0x000000011500780c */ /* 0x040fe40003fa4270 */
[C---:B------:R-:W-:Y:S02]  /*2650*/  ISETP.GT.AND P3, PT, R21.reuse, 0x10, PT ;  /* 0x000000101500780c */ /* 0x040fe40003f64270 */
[C---:B------:R-:W-:Y:S02]  /*2660*/  ISETP.GT.AND P2, PT, R21.reuse, 0x8, PT ;  /* 0x000000081500780c */ /* 0x040fe40003f44270 */
[----:B------:R-:W-:Y:S01]  /*2670*/  ISETP.GT.AND P4, PT, R21, 0x9, PT ;  /* 0x000000091500780c */ /* 0x000fe20003f84270 */
        /* <DEDUP_REMOVED lines=100> */
[----:B------:R-:W-:Y:S01]  /*2cc0*/  ISETP.GT.AND P6, PT, R21, 0x11, PT ;  /* 0x000000111500780c */ /* 0x000fe20003fc4270 */
        /* <DEDUP_REMOVED lines=11> */
[----:B------:R-:W-:Y:S01]  /*2d80*/  MUFU.TANH R28, R28 ;  /* 0x0000001c001c7308 */ /* 0x000fe20000002400 */
[----:B--2---:R-:W-:Y:S01]  /*2d90*/  FSEL R181, R32, -INF , P3 ;  /* 0xff80000020b57808 */ /* 0x004fe20001800000 */
[----:B------:R-:W-:Y:S01]  /*2da0*/  FMUL.FTZ R38, R38, UR4 ;  /* 0x0000000426267c20 */ /* 0x000fe20008410000 */
[----:B------:R-:W-:Y:S01]  /*2db0*/  ISETP.GT.AND P3, PT, R21, 0x21, PT ;  /* 0x000000211500780c */ /* 0x000fe20003f64270 */
        /* <DEDUP_REMOVED lines=21> */
[----:B-1----:R-:W-:Y:S01]  /*2f10*/  FSEL R179, R36, -INF , P5 ;  /* 0xff80000024b37808 */ /* 0x002fe20002800000 */
[----:B------:R-:W-:Y:S01]  /*2f20*/  FMUL.FTZ R70, R70, UR4 ;  /* 0x0000000446467c20 */ /* 0x000fe20008410000 */
[----:B------:R-:W-:Y:S01]  /*2f30*/  ISETP.GT.AND P5, PT, R21, 0x29, PT ;  /* 0x000000291500780c */ /* 0x000fe20003fa4270 */
[----:B------:R-:W-:Y:S01]  /*2f40*/  FMUL.FTZ R71, R71, UR4 ;  /* 0x0000000447477c20 */ /* 0x000fe20008410000 */
[----:B------:R-:W-:-:S03]  /*2f50*/  UIMAD UR4, UR36, 0xc00, UR6 ;  /* 0x00000c00240478a4 */ /* 0x000fc6000f8e0206 */
[----:B------:R-:W1:Y:S01]  /*2f60*/  MUFU.TANH R29, R29 ;  /* 0x0000001d001d7308 */ /* 0x000e620000002400 */
[----:B0-----:R-:W-:Y:S02]  /*2f70*/  FSEL R187, R41, -INF , P3 ;  /* 0xff80000029bb7808 */ /* 0x001fe40001800000 */
[----:B------:R-:W-:Y:S01]  /*2f80*/  ISETP.GT.AND P3, PT, R21, 0x38, PT ;  /* 0x000000381500780c */ /* 0x000fe20003f64270 */
[----:B------:R-:W-:-:S04]  /*2f90*/  UMOV UR10, UR4 ;  /* 0x00000004000a7c82 */ /* 0x000fc80008000000 */
[----:B------:R-:W-:Y:S01]  /*2fa0*/  MUFU.TANH R37, R37 ;  /* 0x0000002500257308 */ /* 0x000fe20000002400 */
[----:B--2---:R-:W-:Y:S02]  /*2fb0*/  FSEL R185, R44, -INF , P6 ;  /* 0xff8000002cb97808 */ /* 0x004fe40003000000 */
[----:B------:R-:W-:-:S05]  /*2fc0*/  ISETP.GT.AND P6, PT, R21, 0x39, PT ;  /* 0x000000391500780c */ /* 0x000fca0003fc4270 */
[----:B------:R-:W0:Y:S01]  /*2fd0*/  MUFU.TANH R45, R45 ;  /* 0x0000002d002d7308 */ /* 0x000e220000002400 */
[----:B-1----:R-:W-:Y:S02]  /*2fe0*/  FSEL R29, R29, -INF , P4 ;  /* 0xff8000001d1d7808 */ /* 0x002fe40002000000 */
[----:B------:R-:W-:-:S05]  /*2ff0*/  ISETP.GT.AND P4, PT, R21, 0x20, PT ;  /* 0x000000201500780c */ /* 0x000fca0003f84270 */
[----:B------:R-:W1:Y:S08]  /*3000*/  MUFU.TANH R52, R52 ;  /* 0x0000003400347308 */ /* 0x000e700000002400 */
[----:B------:R-:W2:Y:S01]  /*3010*/  MUFU.TANH R53, R53 ;  /* 0x0000003500357308 */ /* 0x000ea20000002400 */
[----:B0-----:R-:W-:Y:S02]  /*3020*/  FSEL R183, R45, -INF , P5 ;  /* 0xff8000002db77808 */ /* 0x001fe40002800000 */
[----:B------:R-:W-:-:S05]  /*3030*/  ISETP.GT.AND P5, PT, R21, 0x40, PT ;  /* 0x000000401500780c */ /* 0x000fca0003fa4270 */
[----:B------:R-:W0:Y:S01]  /*3040*/  MUFU.TANH R40, R40 ;  /* 0x0000002800287308 */ /* 0x000e220000002400 */
[----:B-1----:R-:W-:Y:S02]  /*3050*/  FSEL R214, R52, -INF , P3 ;  /* 0xff80000034d67808 */ /* 0x002fe40001800000 */
[----:B------:R-:W-:-:S05]  /*3060*/  ISETP.GT.AND P3, PT, R21, 0x49, PT ;  /* 0x000000491500780c */ /* 0x000fca0003f64270 */
[----:B------:R-:W-:Y:S01]  /*3070*/  MUFU.TANH R48, R48 ;  /* 0x0000003000307308 */ /* 0x000fe20000002400 */
[----:B--2---:R-:W-:Y:S02]  /*3080*/  FSEL R215, R53, -INF , P6 ;  /* 0xff80000035d77808 */ /* 0x004fe40003000000 */
[----:B------:R-:W-:-:S05]  /*3090*/  ISETP.GT.AND P6, PT, R21, 0x50, PT ;  /* 0x000000501500780c */ /* 0x000fca0003fc4270 */
[----:B------:R-:W1:Y:S01]  /*30a0*/  MUFU.TANH R56, R56 ;  /* 0x0000003800387308 */ /* 0x000e620000002400 */
[----:B0-----:R-:W-:Y:S02]  /*30b0*/  FSEL R197, R40, -INF , P4 ;  /* 0xff80000028c57808 */ /* 0x001fe40002000000 */
[----:B------:R-:W-:-:S05]  /*30c0*/  ISETP.GT.AND P4, PT, R21, 0x31, PT ;  /* 0x000000311500780c */ /* 0x000fca0003f84270 */
[----:B------:R-:W0:Y:S08]  /*30d0*/  MUFU.TANH R61, R61 ;  /* 0x0000003d003d7308 */ /* 0x000e300000002400 */
[----:B------:R-:W2:Y:S01]  /*30e0*/  MUFU.TANH R64, R64 ;  /* 0x0000004000407308 */ /* 0x000ea20000002400 */
[----:B-1----:R-:W-:Y:S02]  /*30f0*/  FSEL R195, R56, -INF , P5 ;  /* 0xff80000038c37808 */ /* 0x002fe40002800000 */
[----:B------:R-:W-:-:S05]  /*3100*/  ISETP.GT.AND P5, PT, R21, 0x51, PT ;  /* 0x000000511500780c */ /* 0x000fca0003fa4270 */
[----:B------:R-:W1:Y:S01]  /*3110*/  MUFU.TANH R49, R49 ;  /* 0x0000003100317308 */ /* 0x000e620000002400 */
[----:B0-----:R-:W-:Y:S02]  /*3120*/  FSEL R192, R61, -INF , P3 ;  /* 0xff8000003dc07808 */ /* 0x001fe40001800000 */
[----:B------:R-:W-:-:S05]  /*3130*/  ISETP.GT.AND P3, PT, R12, RZ, PT ;  /* 0x000000ff0c00720c */ /* 0x000fca0003f64270 */
[----:B------:R-:W-:Y:S01]  /*3140*/  MUFU.TANH R57, R57 ;  /* 0x0000003900397308 */ /* 0x000fe20000002400 */
[----:B--2---:R-:W-:Y:S02]  /*3150*/  FSEL R164, R64, -INF , P6 ;  /* 0xff80000040a47808 */ /* 0x004fe40003000000 */
[----:B------:R-:W-:-:S05]  /*3160*/  ISETP.GT.AND P6, PT, R12, 0x1, PT ;  /* 0x000000010c00780c */ /* 0x000fca0003fc4270 */
[----:B------:R-:W-:Y:S01]  /*3170*/  MUFU.TANH R26, R26 ;  /* 0x0000001a001a7308 */ /* 0x000fe20000002400 */
[----:B-1----:R-:W-:Y:S02]  /*3180*/  FSEL R213, R49, -INF , P4 ;  /* 0xff80000031d57808 */ /* 0x002fe40002000000 */
[----:B------:R-:W-:-:S05]  /*3190*/  ISETP.GT.AND P4, PT, R21, 0x48, PT ;  /* 0x000000481500780c */ /* 0x000fca0003f84270 */
[----:B------:R0:W-:Y:S08]  /*31a0*/  MUFU.TANH R72, R27 ;  /* 0x0000001b00487308 */ /* 0x0001f00000002400 */
[----:B------:R-:W1:Y:S01]  /*31b0*/  MUFU.TANH R65, R65 ;  /* 0x0000004100417308 */ /* 0x000e620000002400 */
[----:B0-----:R-:W-:Y:S02]  /*31c0*/  FSEL R27, R28, -INF , P2 ;  /* 0xff8000001c1b7808 */ /* 0x001fe40001000000 */
[----:B------:R-:W-:-:S02]  /*31d0*/  ISETP.GT.AND P2, PT, R21, 0x19, PT ;  /* 0x000000191500780c */ /* 0x000fc40003f44270 */
[----:B------:R-:W-:Y:S02]  /*31e0*/  FMNMX.FTZ R20, R27, R20, !PT ;  /* 0x000000141b147209 */ /* 0x000fe40007810000 */
[----:B------:R-:W-:Y:S01]  /*31f0*/  FSEL R177, R37, -INF , P2 ;  /* 0xff80000025b17808 */ /* 0x000fe20001000000 */
[----:B------:R-:W0:Y:S01]  /*3200*/  MUFU.TANH R60, R60 ;  /* 0x0000003c003c7308 */ /* 0x000e220000002400 */
[----:B------:R-:W-:Y:S02]  /*3210*/  ISETP.GT.AND P2, PT, R21, 0x30, PT ;  /* 0x000000301500780c */ /* 0x000fe40003f44270 */
[----:B------:R-:W-:Y:S02]  /*3220*/  FMNMX.FTZ R20, R29, R20, !PT ;  /* 0x000000141d147209 */ /* 0x000fe40007810000 */
[----:B------:R-:W-:Y:S02]  /*3230*/  FSEL R212, R48, -INF , P2 ;  /* 0xff80000030d47808 */ /* 0x000fe40001000000 */
[----:B------:R-:W-:Y:S01]  /*3240*/  ISETP.GT.AND P2, PT, R21, 0x41, PT ;  /* 0x000000411500780c */ /* 0x000fe20003f44270 */
[----:B------:R-:W2:Y:S01]  /*3250*/  MUFU.TANH R68, R68 ;  /* 0x0000004400447308 */ /* 0x000ea20000002400 */
[----:B-1----:R-:W-:-:S02]  /*3260*/  FSEL R165, R65, -INF , P5 ;  /* 0xff80000041a57808 */ /* 0x002fc40002800000 */
[----:B------:R-:W-:Y:S02]  /*3270*/  FSEL R188, R57, -INF , P2 ;  /* 0xff80000039bc7808 */ /* 0x000fe40001000000 */
[----:B------:R-:W-:Y:S02]  /*3280*/  ISETP.GT.AND P2, PT, R21, 0x58, PT ;  /* 0x000000581500780c */ /* 0x000fe40003f44270 */
[----:B------:R-:W-:Y:S01]  /*3290*/  FSEL R24, R26, -INF , P3 ;  /* 0xff8000001a187808 */ /* 0x000fe20001800000 */
[----:B------:R-:W1:Y:S01]  /*32a0*/  MUFU.TANH R30, R30 ;  /* 0x0000001e001e7308 */ /* 0x000e620000002400 */
[----:B------:R-:W-:Y:S02]  /*32b0*/  FMNMX.FTZ R20, R181, R20, !PT ;  /* 0x00000014b5147209 */ /* 0x000fe40007810000 */
[----:B------:R-:W-:Y:S02]  /*32c0*/  ISETP.GT.AND P5, PT, R12, 0x8, PT ;  /* 0x000000080c00780c */ /* 0x000fe40003fa4270 */
[----:B------:R-:W-:-:S02]  /*32d0*/  FSEL R26, R72, -INF , P6 ;  /* 0xff800000481a7808 */ /* 0x000fc40003000000 */
[----:B0-----:R-:W-:Y:S01]  /*32e0*/  FSEL R190, R60, -INF , P4 ;  /* 0xff8000003cbe7808 */ /* 0x001fe20002000000 */
        /* <DEDUP_REMOVED lines=14> */
[----:B------:R-:W-:Y:S01]  /*33d0*/  ISETP.GT.AND P6, PT, R12, 0x11, PT ;  /* 0x000000110c00780c */ /* 0x000fe20003fc4270 */
[----:B------:R-:W0:Y:S01]  /*33e0*/  MUFU.TANH R38, R38 ;  /* 0x0000002600267308 */ /* 0x000e220000002400 */
[----:B--2---:R-:W-:Y:S02]  /*33f0*/  FSEL R178, R34, -INF , P3 ;  /* 0xff80000022b27808 */ /* 0x004fe40001800000 */
[----:B------:R-:W-:Y:S02]  /*3400*/  FMNMX.FTZ R21, R30, R21, !PT ;  /* 0x000000151e157209 */ /* 0x000fe40007810000 */
        /* <DEDUP_REMOVED lines=45> */
[----:B------:R-:W-:Y:S02]  /*36e0*/  ISETP.GT.AND P2, PT, R12, 0x39, PT ;  /* 0x000000390c00780c */ /* 0x000fe40003f44270 */
[----:B------:R-:W-:Y:S01]  /*36f0*/  FMNMX.FTZ R21, R199, R20, !PT ;  /* 0x00000014c7157209 */ /* 0x000fe20007810000 */
[----:B------:R-:W2:Y:S01]  /*3700*/  MUFU.TANH R58, R58 ;  /* 0x0000003a003a7308 */ /* 0x000ea20000002400 */
[----:B-1----:R-:W-:-:S02]  /*3710*/  FSEL R210, R54, -INF , P5 ;  /* 0xff80000036d27808 */ /* 0x002fc40002800000 */
[----:B------:R-:W-:Y:S02]  /*3720*/  FMNMX.FTZ R31, R188, R31, !PT ;  /* 0x0000001fbc1f7209 */ /* 0x000fe40007810000 */
[----:B------:R-:W-:Y:S02]  /*3730*/  ISETP.GT.AND P3, PT, R12, 0x40, PT ;  /* 0x000000400c00780c */ /* 0x000fe40003f64270 */
[----:B------:R-:W-:Y:S01]  /*3740*/  FMNMX.FTZ R20, R210, R21, !PT ;  /* 0x00000015d2147209 */ /* 0x000fe20007810000 */
[----:B------:R-:W1:Y:S01]  /*3750*/  MUFU.TANH R59, R59 ;  /* 0x0000003b003b7308 */ /* 0x000e620000002400 */
[----:B0-----:R-:W-:Y:S02]  /*3760*/  FSEL R211, R55, -INF , P2 ;  /* 0xff80000037d37808 */ /* 0x001fe40001000000 */
[----:B------:R-:W-:Y:S02]  /*3770*/  FMNMX.FTZ R31, R190, R31, !PT ;  /* 0x0000001fbe1f7209 */ /* 0x000fe40007810000 */
[----:B------:R-:W-:-:S02]  /*3780*/  ISETP.GT.AND P6, PT, R12, 0x41, PT ;  /* 0x000000410c00780c */ /* 0x000fc40003fc4270 */
[----:B------:R-:W-:Y:S01]  /*3790*/  FMNMX.FTZ R21, R211, R20, !PT ;  /* 0x00000014d3157209 */ /* 0x000fe20007810000 */
        /* <DEDUP_REMOVED lines=22> */
[----:B------:R-:W-:Y:S02]  /*3900*/  ISETP.GT.AND P3, PT, R12, 0x58, PT ;  /* 0x000000580c00780c */ /* 0x000fe40003f64270 */
[----:B------:R-:W-:-:S03]  /*3910*/  FMNMX.FTZ R20, R168, R21, !PT ;  /* 0x00000015a8147209 */ /* 0x000fc60007810000 */
[----:B------:R-:W1:Y:S01]  /*3920*/  MUFU.TANH R70, R70 ;  /* 0x0000004600467308 */ /* 0x000e620000002400 */
[----:B0-----:R-:W-:Y:S02]  /*3930*/  FSEL R169, R67, -INF , P2 ;  /* 0xff80000043a97808 */ /* 0x001fe40001000000 */
[----:B------:R-:W-:Y:S02]  /*3940*/  ISETP.GT.AND P2, PT, R12, 0x59, PT ;  /* 0x000000590c00780c */ /* 0x000fe40003f44270 */
[----:B------:R-:W-:-:S03]  /*3950*/  FMNMX.FTZ R21, R169, R20, !PT ;  /* 0x00000014a9157209 */ /* 0x000fc60007810000 */
[----:B------:R-:W0:Y:S01]  /*3960*/  MUFU.TANH R71, R71 ;  /* 0x0000004700477308 */ /* 0x000e220000002400 */
[----:B--2---:R-:W-:-:S04]  /*3970*/  FSEL R167, R69, -INF , P4 ;  /* 0xff80000045a77808 */ /* 0x004fc80002000000 */
[----:B------:R-:W-:Y:S02]  /*3980*/  FMNMX.FTZ R32, R167, R32, !PT ;  /* 0x00000020a7207209 */ /* 0x000fe40007810000 */
[----:B-1----:R-:W-:-:S03]  /*3990*/  FSEL R170, R70, -INF , P3 ;  /* 0xff80000046aa7808 */ /* 0x002fc60001800000 */
[----:B------:R-:W1:Y:S01]  /*39a0*/  SHFL.BFLY PT, R31, R32, 0x2, 0x1f ;  /* 0x0c401f00201f7f89 */ /* 0x000e6200000e0000 */
[----:B------:R-:W-:Y:S02]  /*39b0*/  FMNMX.FTZ R12, R170, R21, !PT ;  /* 0x00000015aa0c7209 */ /* 0x000fe40007810000 */
[----:B0-----:R-:W-:-:S04]  /*39c0*/  FSEL R171, R71, -INF , P2 ;  /* 0xff80000047ab7808 */ /* 0x001fc80001000000 */
[----:B------:R-:W-:-:S05]  /*39d0*/  FMNMX.FTZ R12, R171, R12, !PT ;  /* 0x0000000cab0c7209 */ /* 0x000fca0007810000 */
[----:B------:R-:W0:Y:S01]  /*39e0*/  SHFL.BFLY PT, R21, R12, 0x2, 0x1f ;  /* 0x0c401f000c157f89 */ /* 0x000e2200000e0000 */
[----:B-1----:R-:W-:-:S05]  /*39f0*/  FMNMX.FTZ R31, R32, R31, !PT ;  /* 0x0000001f201f7209 */ /* 0x002fca0007810000 */
[----:B------:R-:W1:Y:S01]  /*3a00*/  SHFL.BFLY PT, R20, R31, 0x1, 0x1f ;  /* 0x0c201f001f147f89 */ /* 0x000e6200000e0000 */
[----:B0-----:R-:W-:-:S05]  /*3a10*/  FMNMX.FTZ R32, R12, R21, !PT ;  /* 0x000000150c207209 */ /* 0x001fca0007810000 */
[----:B------:R-:W0:Y:S01]  /*3a20*/  SHFL.BFLY PT, R157, R32, 0x1, 0x1f ;  /* 0x0c201f00209d7f89 */ /* 0x000e2200000e0000 */
[----:B-1----:R-:W-:-:S04]  /*3a30*/  FMNMX.FTZ R21, R31, R20, !PT ;  /* 0x000000141f157209 */ /* 0x002fc80007810000 */
[C---:B------:R-:W-:Y:S01]  /*3a40*/  FSETP.NEU.FTZ.AND P2, PT, R21.reuse, -INF , PT ;  /* 0xff8000001500780b */ /* 0x040fe20003f5d000 */
[----:B------:R-:W-:-:S05]  /*3a50*/  FMUL.FTZ R172, R21, UR5 ;  /* 0x0000000515ac7c20 */ /* 0x000fca0008410000 */
[----:B------:R-:W-:-:S05]  /*3a60*/  FSEL R172, R172, RZ, P2 ;  /* 0x000000ffacac7208 */ /* 0x000fca0001000000 */
[--C-:B------:R-:W-:Y:S01]  /*3a70*/  FFMA.FTZ R33, R13, UR5, -R172.reuse ;  /* 0x000000050d217c23 */ /* 0x100fe200080108ac */
[----:B0-----:R-:W-:Y:S01]  /*3a80*/  FMNMX.FTZ R157, R32, R157, !PT ;  /* 0x0000009d209d7209 */ /* 0x001fe20007810000 */
        /* <DEDUP_REMOVED lines=11> */
[----:B-----5:R-:W-:Y:S01]  /*3b40*/  LOP3.LUT P2, RZ, R73, 0x7f, RZ, 0xc0, !PT ;  /* 0x0000007f49ff7812 */ /* 0x020fe2000784c0ff */
[--C-:B------:R-:W-:Y:S01]  /*3b50*/  FFMA.FTZ R212, R212, UR5, -R172.reuse ;  /* 0x00000005d4d47c23 */ /* 0x100fe200080108ac */
        /* <DEDUP_REMOVED lines=9> */
[----:B------:R-:W-:Y:S01]  /*3bf0*/  FFMA.FTZ R181, R182, UR5, -R173 ;  /* 0x00000005b6b57c23 */ /* 0x000fe200080108ad */
[----:B------:R-:W-:Y:S01]  /*3c00*/  FFMA.FTZ R182, R197, UR5, -R172 ;  /* 0x00000005c5b67c23 */ /* 0x000fe200080108ac */
[----:B------:R-:W-:-:S02]  /*3c10*/  @!P2 VIADD R24, R0, 0x32440 ;  /* 0x000324400018a836 */ /* 0x000fc40000000000 */
[----:B------:R-:W-:Y:S01]  /*3c20*/  FFMA.FTZ R197, R187, UR5, -R172 ;  /* 0x00000005bbc57c23 */ /* 0x000fe200080108ac */
[--C-:B------:R-:W-:Y:S01]  /*3c30*/  FFMA.FTZ R184, R184, UR5, -R173.reuse ;  /* 0x00000005b8b87c23 */ /* 0x100fe200080108ad */
[----:B------:R-:W-:Y:S01]  /*3c40*/  MUFU.EX2 R20, R20 ;  /* 0x0000001400147308 */ /* 0x000fe20000000800 */
[--C-:B------:R-:W-:Y:S01]  /*3c50*/  FFMA.FTZ R185, R218, UR5, -R173.reuse ;  /* 0x00000005dab97c23 */ /* 0x100fe200080108ad */
        /* <DEDUP_REMOVED lines=42> */
[----:B------:R-:W-:Y:S01]  /*3f00*/  IMAD.U32 R12, RZ, RZ, UR60 ;  /* 0x0000003cff0c7e24 */ /* 0x000fe2000f8e00ff */
[----:B------:R-:W-:Y:S01]  /*3f10*/  MUFU.EX2 R174, R174 ;  /* 0x000000ae00ae7308 */ /* 0x000fe20000000800 */
[----:B------:R-:W-:Y:S01]  /*3f20*/  FADD.FTZ R20, R20, R13 ;  /* 0x0000000d14147221 */ /* 0x000fe20000010000 */
[----:B------:R-:W-:Y:S01]  /*3f30*/  @!P2 VIADD R0, R0, 0x32460 ;  /* 0x000324600000a836 */ /* 0x000fe20000000000 */
[----:B------:R-:W0:Y:S02]  /*3f40*/  @P1 LDC R13, c[0x0][0x44c] ;  /* 0x00011300ff0d1b82 */ /* 0x000e240000000800 */
[----:B------:R-:W-:-:S02]  /*3f50*/  FADD.FTZ R159, R159, R20 ;  /* 0x000000149f9f7221 */ /* 0x000fc40000010000 */
[----:B------:R-:W-:Y:S01]  /*3f60*/  @!P2 PRMT R0, RZ, 0x654, R0 ;  /* 0x00000654ff00a816 */ /* 0x000fe20000000000 */
[----:B------:R-:W4:Y:S01]  /*3f70*/  MUFU.EX2 R175, R175 ;  /* 0x000000af00af7308 */ /* 0x000f220000000800 */
[C---:B---3--:R-:W-:Y:S01]  /*3f80*/  F2FP.F16.F32.PACK_AB R155, R163.reuse, R162 ;  /* 0x000000a2a39b723e */ /* 0x048fe200000000ff */
[----:B------:R-:W-:Y:S01]  /*3f90*/  FADD.FTZ R162, R162, R161 ;  /* 0x000000a1a2a27221 */ /* 0x000fe20000010000 */
[----:B------:R-:W3:Y:S02]  /*3fa0*/  @P1 LDC R20, c[0x0][0x450] ;  /* 0x00011400ff141b82 */ /* 0x000ee40000000800 */
[----:B--2---:R-:W-:Y:S01]  /*3fb0*/  WARPGROUP.ARRIVE ;  /* 0x00000000000079c5 */ /* 0x004fe20000000000 */
[----:B------:R-:W-:Y:S02]  /*3fc0*/  FADD.FTZ R163, R163, R162 ;  /* 0x000000a2a3a37221 */ /* 0x000fe40000010000 */
[----:B------:R-:W-:Y:S03]  /*3fd0*/  MUFU.EX2 R176, R176 ;  /* 0x000000b000b07308 */ /* 0x000fe60000000800 */
[----:B------:R-:W-:Y:S01]  /*3fe0*/  HGMMA.64x256x16.F32 R24, R152, gdesc[UR8].tnspB, RZ, !UPT, gsb0 ;  /* 0x43e0000898187df0 */ /* 0x000fe2000c0008ff */
[----:B------:R-:W-:Y:S01]  /*3ff0*/  UIADD3 UR10, UR4, 0x80, URZ ;  /* 0x00000080040a7890 */ /* 0x000fe2000fffe03f */
[----:B------:R-:W-:-:S03]  /*4000*/  UMOV UR11, 0x40000040 ;  /* 0x40000040000b7882 */ /* 0x000fc60000000000 */
[----:B------:R-:W-:Y:S01]  /*4010*/  MUFU.EX2 R177, R177 ;  /* 0x000000b100b17308 */ /* 0x000fe20000000800 */
[----:B0-----:R-:W-:-:S07]  /*4020*/  @P1 IMAD.HI.U32 R13, R13, UR60, RZ ;  /* 0x0000003c0d0d1c27 */ /* 0x001fce000f8e00ff */
[----:B------:R-:W-:Y:S01]  /*4030*/  MUFU.EX2 R178, R178 ;  /* 0x000000b200b27308 */ /* 0x000fe20000000800 */
[----:B---3--:R-:W-:Y:S01]  /*4040*/  @P1 SHF.R.U32.HI R12, RZ, R20, R13 ;  /* 0x00000014ff0c1219 */ /* 0x008fe2000001160d */
[----:B------:R-:W-:-:S03]  /*4050*/  VIADD R20, R156, 0xfffffffe ;  /* 0xfffffffe9c147836 */ /* 0x000fc60000000000 */
[----:B------:R-:W-:-:S03]  /*4060*/  IADD3 R12, R12, R202, -R201 ;  /* 0x000000ca0c0c7210 */ /* 0x000fc60007ffe8c9 */
[----:B------:R-:W0:Y:S02]  /*4070*/  MUFU.EX2 R179, R179 ;  /* 0x000000b300b37308 */ /* 0x000e240000000800 */
[----:B------:R-:W-:-:S06]  /*4080*/  IMAD.HI R12, R12, 0x2aaaaaab, RZ ;  /* 0x2aaaaaab0c0c7827 */ /* 0x000fcc00078e02ff */
[----:B------:R-:W-:Y:S01]  /*4090*/  MUFU.EX2 R180, R180 ;  /* 0x000000b400b47308 */ /* 0x000fe20000000800 */
[----:B------:R-:W-:-:S04]  /*40a0*/  SHF.R.U32.HI R13, RZ, 0x1f, R12 ;  /* 0x0000001fff0d7819 */ /* 0x000fc8000001160c */
[----:B------:R-:W-:-:S03]  /*40b0*/  LEA.HI.SX32 R13, R12, R13, 0x1c ;  /* 0x0000000d0c0d7211 */ /* 0x000fc600078fe2ff */
[----:B------:R-:W2:Y:S01]  /*40c0*/  MUFU.EX2 R181, R181 ;  /* 0x000000b500b57308 */ /* 0x000ea20000000800 */
[----:B------:R-:W-:-:S04]  /*40d0*/  VIMNMX R13, RZ, R13, !PT ;  /* 0x0000000dff0d7248 */ /* 0x000fc80007fe0100 */
[----:B------:R-:W-:-:S03]  /*40e0*/  ISETP.GE.AND P3, PT, R20, R13, PT ;  /* 0x0000000d1400720c */ /* 0x000fc60003f66270 */
[----:B------:R-:W-:Y:S08]  /*40f0*/  MUFU.EX2 R182, R182 ;  /* 0x000000b600b67308 */ /* 0x000ff00000000800 */
[----:B------:R-:W3:Y:S08]  /*4100*/  MUFU.EX2 R197, R197 ;  /* 0x000000c500c57308 */ /* 0x000ef00000000800 */
        /* <DEDUP_REMOVED lines=28> */
[----:B----4-:R-:W-:Y:S01]  /*42d0*/  F2FP.F16.F32.PACK_AB R152, R175, R174 ;  /* 0x000000aeaf98723e */ /* 0x010fe200000000ff */
[----:B------:R-:W-:Y:S01]  /*42e0*/  FADD.FTZ R174, R174, R159 ;  /* 0x0000009faeae7221 */ /* 0x000fe20000010000 */
[----:B0-----:R-:W-:Y:S01]  /*42f0*/  F2FP.F16.F32.PACK_AB R153, R179, R178 ;  /* 0x000000b2b399723e */ /* 0x001fe200000000ff */
[----:B------:R-:W-:Y:S01]  /*4300*/  FADD.FTZ R178, R178, R163 ;  /* 0x000000a3b2b27221 */ /* 0x000fe20000010000 */
[----:B------:R-:W-:Y:S01]  /*4310*/  F2FP.F16.F32.PACK_AB R154, R177, R176 ;  /* 0x000000b0b19a723e */ /* 0x000fe200000000ff */
[----:B------:R-:W0:Y:S01]  /*4320*/  MUFU.EX2 R167, R167 ;  /* 0x000000a700a77308 */ /* 0x000e220000000800 */
        /* <DEDUP_REMOVED lines=14> */
[----:B---3--:R-:W-:Y:S01]  /*4410*/  F2FP.F16.F32.PACK_AB R152, R197, R182 ;  /* 0x000000b6c598723e */ /* 0x008fe200000000ff */
        /* <DEDUP_REMOVED lines=52> */
[C---:B0-----:R-:W-:Y:S01]  /*4760*/  F2FP.F16.F32.PACK_AB R153, R167.reuse, R168 ;  /* 0x000000a8a799723e */ /* 0x041fe200000000ff */
        /* <DEDUP_REMOVED lines=11> */
[----:B------:R0:W-:Y:S02]  /*4820*/  @!P2 SYNCS.ARRIVE.TRANS64.RED.A1T0 RZ, [R0+URZ], RZ ;  /* 0x000000ff00ffa9a7 */ /* 0x0001e4000810043f */
[----:B0-----:R-:W-:Y:S01]  /*4830*/  FADD.FTZ R0, R166, R165 ;  /* 0x000000a5a6007221 */ /* 0x001fe20000010000 */
[----:B------:R-:W-:Y:S06]  /*4840*/  @!P3 BRA `(.L_x_14548) ;  /* 0x000000300010b947 */ /* 0x000fec0003800000 */
[----:B------:R-:W-:Y:S02]  /*4850*/  IMAD.MOV.U32 R211, RZ, RZ, R157 ;  /* 0x000000ffffd37224 */ /* 0x000fe400078e009d */
[----:B------:R-:W-:-:S07]  /*4860*/  IMAD.MOV.U32 R210, RZ, RZ, R21 ;  /* 0x000000ffffd27224 */ /* 0x000fce00078e0015 */
.L_x_14557:
[----:B------:R-:W-:-:S04]  /*4870*/  UIADD3 UR36, UR36, 0x1, URZ ;  /* 0x0000000124247890 */ /* 0x000fc8000fffe03f */
[----:B------:R-:W-:-:S04]  /*4880*/  UISETP.NE.AND UP0, UPT, UR36, 0x2, UPT ;  /* 0x000000022400788c */ /* 0x000fc8000bf05270 */
[----:B------:R-:W-:Y:S02]  /*4890*/  USEL UR4, URZ, 0x1, UP0 ;  /* 0x000000013f047887 */ /* 0x000fe40008000000 */
[----:B------:R-:W-:Y:S02]  /*48a0*/  USEL UR36, UR36, URZ, UP0 ;  /* 0x0000003f24247287 */ /* 0x000fe40008000000 */
[----:B------:R-:W-:Y:S01]  /*48b0*/  ULOP3.LUT UR37, UR37, UR4, URZ, 0x3c, !UPT ;  /* 0x0000000425257292 */ /* 0x000fe2000f8e3c3f */
[----:B0-----:R-:W-:Y:S11]  /*48c0*/  @!P0 BRA `(.L_x_14549) ;  /* 0x0000000000048947 */ /* 0x001ff60003800000 */
[----:B------:R-:W-:Y:S01]  /*48d0*/  BPT.TRAP 0x1 ;  /* 0x000000040000795c */ /* 0x000fe20000300000 */
.L_x_14549:
        /* <DEDUP_REMOVED lines=9> */
.L_x_14550:
[----:B-1----:R-:W-:Y:S05]  /*4970*/  @P3 BRA `(.L_x_14551) ;  /* 0x0000000000083947 */ /* 0x002fea0003800000 */
[----:B------:R-:W1:Y:S02]  /*4980*/  SYNCS.PHASECHK.TRANS64.TRYWAIT P3, [UR4+0x32430], R21 ;  /* 0x03243015ff0075a7 */ /* 0x000e640008060144 */
[----:B-1----:R-:W-:Y:S05]  /*4990*/  @!P3 BRA `(.L_x_14552) ;  /* 0x0000010000d4b947 */ /* 0x002fea0003800000 */
.L_x_14551:
        /* <DEDUP_REMOVED lines=31> */
.L_x_14553:
[----:B------:R1:W2:Y:S01]  /*4b90*/  SYNCS.PHASECHK.TRANS64.TRYWAIT P3, [UR4+0x32450], R21 ;  /* 0x03245015ff0075a7 */ /* 0x0002a20008060144 */
[----:B------:R-:W-:Y:S05]  /*4ba0*/  @!P0 BRA `(.L_x_14554) ;  /* 0x0000000000048947 */ /* 0x000fea0003800000 */
[----:B------:R-:W-:Y:S01]  /*4bb0*/  BPT.TRAP 0x1 ;  /* 0x000000040000795c */ /* 0x000fe20000300000 */
.L_x_14554:
[----:B--2---:R-:W-:Y:S05]  /*4bc0*/  @P3 BRA `(.L_x_14555) ;  /* 0x0000000000083947 */ /* 0x004fea0003800000 */
[----:B------:R-:W2:Y:S02]  /*4bd0*/  SYNCS.PHASECHK.TRANS64.TRYWAIT P3, [UR4+0x32450], R21 ;  /* 0x03245015ff0075a7 */ /* 0x000ea40008060144 */
[----:B--2---:R-:W-:Y:S05]  /*4be0*/  @!P3 BRA `(.L_x_14556) ;  /* 0x000001000058b947 */ /* 0x004fea0003800000 */
.L_x_14555:
        /* <DEDUP_REMOVED lines=13> */
[----:B------:R-:W-:-:S02]  /*4cc0*/  UMOV UR19, 0x40000040 ;  /* 0x4000004000137882 */ /* 0x000fc40000000000 */
[----:B------:R-:W-:Y:S01]  /*4cd0*/  HGMMA.64x96x16.F32 R152, gdesc[UR56], R152, gsb0 ;  /* 0x01600000389879f0 */ /* 0x000fe20008000898 */
[----:B------:R-:W-:Y:S01]  /*4ce0*/  R2UR UR56, R8 ;  /* 0x00000000083872ca */ /* 0x000fe200000e0000 */
[----:B------:R-:W-:Y:S01]  /*4cf0*/  UIADD3 UR58, UR5, 0x2, URZ ;  /* 0x00000002053a7890 */ /* 0x000fe2000fffe03f */
[----:B------:R-:W-:Y:S01]  /*4d00*/  R2UR UR57, R9 ;  /* 0x00000000093972ca */ /* 0x000fe200000e0000 */
[----:B------:R-:W-:Y:S01]  /*4d10*/  UMOV UR59, 0x40000040 ;  /* 0x40000040003b7882 */ /* 0x000fe20000000000 */
[----:B------:R-:W-:Y:S01]  /*4d20*/  UIADD3 UR22, UR5, 0x306, URZ ;  /* 0x0000030605167890 */ /* 0x000fe2000fffe03f */
[----:B--2---:R-:W2:Y:S01]  /*4d30*/  @P1 LDC R212, c[0x0][0x450] ;  /* 0x00011400ffd41b82 */ /* 0x004ea20000000800 */
        /* <DEDUP_REMOVED lines=11> */
[----:B------:R-:W-:Y:S01]  /*4df0*/  IMAD.MOV.U32 R213, RZ, RZ, R214 ;  /* 0x000000ffffd57224 */ /* 0x000fe200078e00d6 */
[----:B------:R-:W-:Y:S01]  /*4e00*/  UMOV UR47, 0x40000040 ;  /* 0x40000040002f7882 */ /* 0x000fe20000000000 */
[----:B------:R-:W-:Y:S01]  /*4e10*/  UIADD3 UR50, UR5, 0x902, URZ ;  /* 0x0000090205327890 */ /* 0x000fe2000fffe03f */
[----:B------:R-:W-:Y:S01]  /*4e20*/  UMOV UR51, 0x40000040 ;  /* 0x4000004000337882 */ /* 0x000fe20000000000 */
[----:B------:R-:W-:Y:S01]  /*4e30*/  UIADD3 UR54, UR5, 0x904, URZ ;  /* 0x0000090405367890 */ /* 0x000fe2000fffe03f */
[----:B------:R-:W-:Y:S01]  /*4e40*/  UMOV UR55, 0x40000040 ;  /* 0x4000004000377882 */ /* 0x000fe20000000000 */
[----:B--2---:R-:W-:Y:S01]  /*4e50*/  @P1 SHF.R.U32.HI R213, RZ, R212, R215 ;  /* 0x000000d4ffd51219 */ /* 0x004fe200000116d7 */
[----:B------:R-:W-:-:S04]  /*4e60*/  IMAD.MOV.U32 R215, RZ, RZ, -0x60 ;  /* 0xffffffa0ffd77424 */ /* 0x000fc800078e00ff */
[----:B------:R-:W-:-:S04]  /*4e70*/  IMAD R215, R20, R215, 0x1 ;  /* 0x0000000114d77424 */ /* 0x000fc800078e02d7 */
[----:B------:R-:W-:-:S05]  /*4e80*/  IMAD R212, R204, -0x2, R215 ;  /* 0xfffffffeccd47824 */ /* 0x000fca00078e02d7 */
[----:B------:R-:W-:Y:S01]  /*4e90*/  IADD3 R212, -R201, R212, R202 ;  /* 0x000000d4c9d47210 */ /* 0x000fe20007ffe1ca */
[----:B------:R-:W-:Y:S02]  /*4ea0*/  WARPGROUP.DEPBAR.LE gsb0, 0x0 ;  /* 0x00008000000079c5 */ /* 0x000fe40000010000 */
        /* <DEDUP_REMOVED lines=59> */
[----:B01----:R-:W-:Y:S01]  /*5260*/  FMUL.FTZ R21, R152, UR5 ;  /* 0x0000000598157c20 */ /* 0x003fe20008410000 */
        /* <DEDUP_REMOVED lines=24> */
[----:B------:R-:W0:Y:S01]  /*53f0*/  SHFL.IDX PT, R197, R213, RZ, 0x1c1f ;  /* 0x001c1fffd5c57589 */ /* 0x000e2200000e0000 */
[----:B------:R-:W-:Y:S01]  /*5400*/  FMUL.FTZ R167, R167, UR5 ;  /* 0x00000005a7a77c20 */ /* 0x000fe20008410000 */
[----:B------:R-:W-:Y:S01]  /*5410*/  FMUL.FTZ R219, R171, UR5 ;  /* 0x00000005abdb7c20 */ /* 0x000fe20008410000 */
[----:B------:R-:W-:Y:S01]  /*5420*/  FMUL.FTZ R220, R174, UR5 ;  /* 0x00000005aedc7c20 */ /* 0x000fe20008410000 */
[----:B------:R-:W1:Y:S01]  /*5430*/  SHFL.IDX PT, R213, R213, 0x1, 0x1c1f ;  /* 0x003c1f00d5d57f89 */ /* 0x000e6200000e0000 */
        /* <DEDUP_REMOVED lines=19> */
[----:B0-----:R-:W-:-:S02]  /*5570*/  IMAD.IADD R197, R212, 0x1, R197 ;  /* 0x00000001d4c57824 */ /* 0x001fc400078e02c5 */
[----:B------:R-:W-:Y:S01]  /*5580*/  FMUL.FTZ R191, R191, UR5 ;  /* 0x00000005bfbf7c20 */ /* 0x000fe20008410000 */
[----:B------:R-:W-:Y:S01]  /*5590*/  FMUL.FTZ R194, R194, UR5 ;  /* 0x00000005c2c27c20 */ /* 0x000fe20008410000 */
[----:B------:R-:W-:Y:S01]  /*55a0*/  FMUL.FTZ R195, R195, UR5 ;  /* 0x00000005c3c37c20 */ /* 0x000fe20008410000 */
[----:B-1----:R-:W-:Y:S01]  /*55b0*/  IMAD.IADD R170, R212, 0x1, R213 ;  /* 0x00000001d4aa7824 */ /* 0x002fe200078e02d5 */
[C---:B------:R-:W-:Y:S01]  /*55c0*/  ISETP.GT.AND P6, PT, R197.reuse, RZ, PT ;  /* 0x000000ffc500720c */ /* 0x040fe20003fc4270 */
[----:B------:R-:W-:Y:S01]  /*55d0*/  FMUL.FTZ R198, R198, UR5 ;  /* 0x00000005c6c67c20 */ /* 0x000fe20008410000 */
[----:B------:R-:W0:Y:S01]  /*55e0*/  MUFU.TANH R153, R153 ;  /* 0x0000009900997308 */ /* 0x000e220000002400 */
[----:B------:R-:W-:Y:S01]  /*55f0*/  ISETP.GT.AND P4, PT, R197, 0x9, PT ;  /* 0x00000009c500780c */ /* 0x000fe20003f84270 */
[----:B------:R-:W-:Y:S01]  /*5600*/  FMUL.FTZ R199, R199, UR5 ;  /* 0x00000005c7c77c20 */ /* 0x000fe20008410000 */
[----:B------:R-:W-:Y:S01]  /*5610*/  ISETP.GT.AND P5, PT, R197, 0x1, PT ;  /* 0x00000001c500780c */ /* 0x000fe20003fa4270 */
[----:B------:R-:W-:Y:S01]  /*5620*/  ULDC UR5, c[0x0][0xa80] ;  /* 0x0002a00000057ab9 */ /* 0x000fe20000000800 */
[----:B--2---:R-:W-:-:S02]  /*5630*/  FSEL R174, R156, -INF , P4 ;  /* 0xff8000009cae7808 */ /* 0x004fc40002000000 */
[C---:B------:R-:W-:Y:S01]  /*5640*/  ISETP.GT.AND P3, PT, R197.reuse, 0x8, PT ;  /* 0x00000008c500780c */ /* 0x040fe20003f64270 */
[----:B------:R-:W-:Y:S01]  /*5650*/  MUFU.TANH R165, R165 ;  /* 0x000000a500a57308 */ /* 0x000fe20000002400 */
[----:B---3--:R-:W-:Y:S02]  /*5660*/  FSEL R152, R152, -INF , P5 ;  /* 0xff80000098987808 */ /* 0x008fe40002800000 */
[C---:B------:R-:W-:Y:S02]  /*5670*/  ISETP.GT.AND P5, PT, R197.reuse, 0x11, PT ;  /* 0x00000011c500780c */ /* 0x040fe40003fa4270 */
[----:B------:R-:W-:-:S03]  /*5680*/  ISETP.GT.AND P4, PT, R197, 0x19, PT ;  /* 0x00000019c500780c */ /* 0x000fc60003f84270 */
[----:B------:R-:W1:Y:S01]  /*5690*/  MUFU.TANH R160, R160 ;  /* 0x000000a000a07308 */ /* 0x000e620000002400 */
[----:B0-----:R-:W-:Y:S02]  /*56a0*/  FSEL R153, R153, -INF , P3 ;  /* 0xff80000099997808 */ /* 0x001fe40001800000 */
[----:B------:R-:W-:-:S05]  /*56b0*/  ISETP.GT.AND P3, PT, R197, 0x18, PT ;  /* 0x00000018c500780c */ /* 0x000fca0003f64270 */
[----:B------:R-:W0:Y:S08]  /*56c0*/  MUFU.TANH R161, R161 ;  /* 0x000000a100a17308 */ /* 0x000e300000002400 */
[----:B------:R-:W-:Y:S01]  /*56d0*/  MUFU.TANH R173, R173 ;  /* 0x000000ad00ad7308 */ /* 0x000fe20000002400 */
[----:B-1----:R-:W-:Y:S02]  /*56e0*/  FSEL R160, R160, -INF , P5 ;  /* 0xff800000a0a07808 */ /* 0x002fe40002800000 */
[----:B------:R-:W-:-:S05]  /*56f0*/  ISETP.GT.AND P5, PT, R197, 0x21, PT ;  /* 0x00000021c500780c */ /* 0x000fca0003fa4270 */
[----:B------:R-:W1:Y:S01]  /*5700*/  MUFU.TANH R168, R168 ;  /* 0x000000a800a87308 */ /* 0x000e620000002400 */
[----:B0-----:R-:W-:Y:S02]  /*5710*/  FSEL R161, R161, -INF , P3 ;  /* 0xff800000a1a17808 */ /* 0x001fe40001800000 */
[----:B------:R-:W-:-:S05]  /*5720*/  ISETP.GT.AND P3, PT, R197, 0x28, PT ;  /* 0x00000028c500780c */ /* 0x000fca0003f64270 */
[----:B------:R0:W-:Y:S08]  /*5730*/  MUFU.TANH R171, R167 ;  /* 0x000000a700ab7308 */ /* 0x0001f00000002400 */
[----:B------:R-:W2:Y:S01]  /*5740*/  MUFU.TANH R164, R164 ;  /* 0x000000a400a47308 */ /* 0x000ea20000002400 */
[----:B0-----:R-:W-:Y:S02]  /*5750*/  FSEL R167, R21, -INF , P6 ;  /* 0xff80000015a77808 */ /* 0x001fe40003000000 */
[----:B------:R-:W-:-:S02]  /*5760*/  ISETP.GT.AND P6, PT, R197, 0x10, PT ;  /* 0x00000010c500780c */ /* 0x000fc40003fc4270 */
[----:B-1----:R-:W-:Y:S02]  /*5770*/  FSEL R168, R168, -INF , P5 ;  /* 0xff800000a8a87808 */ /* 0x002fe40002800000 */
[----:B------:R-:W-:Y:S01]  /*5780*/  FSEL R156, R157, -INF , P6 ;  /* 0xff8000009d9c7808 */ /* 0x000fe20003000000 */
[----:B------:R-:W0:Y:S01]  /*5790*/  MUFU.TANH R169, R169 ;  /* 0x000000a900a97308 */ /* 0x000e220000002400 */
[C---:B------:R-:W-:Y:S02]  /*57a0*/  ISETP.GT.AND P6, PT, R197.reuse, 0x20, PT ;  /* 0x00000020c500780c */ /* 0x040fe40003fc4270 */
[----:B------:R-:W-:Y:S02]  /*57b0*/  ISETP.GT.AND P5, PT, R197, 0x31, PT ;  /* 0x00000031c500780c */ /* 0x000fe40003fa4270 */
[----:B------:R-:W-:Y:S02]  /*57c0*/  FSEL R165, R165, -INF , P6 ;  /* 0xff800000a5a57808 */ /* 0x000fe40003000000 */
[----:B------:R-:W-:Y:S01]  /*57d0*/  ISETP.GT.AND P6, PT, R197, 0x30, PT ;  /* 0x00000030c500780c */ /* 0x000fe20003fc4270 */
[----:B------:R-:W1:Y:S01]  /*57e0*/  MUFU.TANH R181, R181 ;  /* 0x000000b500b57308 */ /* 0x000e620000002400 */
[----:B--2---:R-:W-:-:S02]  /*57f0*/  FSEL R164, R164, -INF , P4 ;  /* 0xff800000a4a47808 */ /* 0x004fc40002000000 */
[----:B------:R-:W-:Y:S02]  /*5800*/  FSEL R173, R173, -INF , P6 ;  /* 0xff800000adad7808 */ /* 0x000fe40003000000 */
[C---:B------:R-:W-:Y:S02]  /*5810*/  ISETP.GT.AND P6, PT, R197.reuse, 0x40, PT ;  /* 0x00000040c500780c */ /* 0x040fe40003fc4270 */
[----:B------:R-:W-:Y:S01]  /*5820*/  ISETP.GT.AND P4, PT, R197, 0x29, PT ;  /* 0x00000029c500780c */ /* 0x000fe20003f84270 */
[----:B------:R-:W2:Y:S01]  /*5830*/  MUFU.TANH R176, R176 ;  /* 0x000000b000b07308 */ /* 0x000ea20000002400 */
[----:B------:R-:W-:Y:S02]  /*5840*/  FMNMX.FTZ R157, R167, R210, !PT ;  /* 0x000000d2a79d7209 */ /* 0x000fe40007810000 */
[----:B0-----:R-:W-:Y:S02]  /*5850*/  FSEL R169, R169, -INF , P3 ;  /* 0xff800000a9a97808 */ /* 0x001fe40001800000 */
[----:B------:R-:W-:-:S02]  /*5860*/  ISETP.GT.AND P3, PT, R197, 0x38, PT ;  /* 0x00000038c500780c */ /* 0x000fc40003f64270 */
        /* <DEDUP_REMOVED lines=19> */
[----:B------:R-:W-:-:S05]  /*59a0*/  ISETP.GT.AND P6, PT, R170, RZ, PT ;  /* 0x000000ffaa00720c */ /* 0x000fca0003fc4270 */
        /* <DEDUP_REMOVED lines=23> */
[----:B------:R-:W-:Y:S02]  /*5b20*/  FMNMX.FTZ R162, R154, R211, !PT ;  /* 0x000000d39aa27209 */ /* 0x000fe40007810000 */
[----:B------:R-:W-:-:S03]  /*5b30*/  ISETP.GT.AND P6, PT, R170, 0x20, PT ;  /* 0x00000020aa00780c */ /* 0x000fc60003fc4270 */
[----:B------:R-:W1:Y:S01]  /*5b40*/  MUFU.TANH R158, R158 ;  /* 0x0000009e009e7308 */ /* 0x000e620000002400 */
[----:B--2---:R-:W-:Y:S02]  /*5b50*/  FSEL R155, R155, -INF , P5 ;  /* 0xff8000009b9b7808 */ /* 0x004fe40002800000 */
[----:B------:R-:W-:Y:S02]  /*5b60*/  ISETP.GT.AND P5, PT, R170, 0x11, PT ;  /* 0x00000011aa00780c */ /* 0x000fe40003fa4270 */
[----:B------:R-:W-:-:S03]  /*5b70*/  FMNMX.FTZ R157, R155, R162, !PT ;  /* 0x000000a29b9d7209 */ /* 0x000fc60007810000 */
[----:B------:R-:W2:Y:S01]  /*5b80*/  MUFU.TANH R159, R159 ;  /* 0x0000009f009f7308 */ /* 0x000ea20000002400 */
[----:B0-----:R-:W-:Y:S02]  /*5b90*/  FSEL R196, R196, -INF , P4 ;  /* 0xff800000c4c47808 */ /* 0x001fe40002000000 */
[----:B------:R-:W-:-:S05]  /*5ba0*/  ISETP.GT.AND P4, PT, R170, 0x9, PT ;  /* 0x00000009aa00780c */ /* 0x000fca0003f84270 */
[----:B------:R-:W0:Y:S01]  /*5bb0*/  MUFU.TANH R163, R163 ;  /* 0x000000a300a37308 */ /* 0x000e220000002400 */
[----:B-1----:R-:W-:Y:S02]  /*5bc0*/  FSEL R158, R158, -INF , P3 ;  /* 0xff8000009e9e7808 */ /* 0x002fe40001800000 */
[----:B------:R-:W-:Y:S02]  /*5bd0*/  ISETP.GT.AND P3, PT, R170, 0x18, PT ;  /* 0x00000018aa00780c */ /* 0x000fe40003f64270 */
[----:B------:R-:W-:-:S03]  /*5be0*/  FMNMX.FTZ R162, R158, R157, !PT ;  /* 0x0000009d9ea27209 */ /* 0x000fc60007810000 */
[----:B------:R-:W1:Y:S01]  /*5bf0*/  MUFU.TANH R166, R166 ;  /* 0x000000a600a67308 */ /* 0x000e620000002400 */
[----:B--2---:R-:W-:Y:S02]  /*5c00*/  FSEL R223, R159, -INF , P4 ;  /* 0xff8000009fdf7808 */ /* 0x004fe40002000000 */
[----:B------:R-:W-:Y:S02]  /*5c10*/  FMNMX.FTZ R159, R161, R212, !PT ;  /* 0x000000d4a19f7209 */ /* 0x000fe40007810000 */
[----:B------:R-:W-:Y:S02]  /*5c20*/  FMNMX.FTZ R162, R223, R162, !PT ;  /* 0x000000a2dfa27209 */ /* 0x000fe40007810000 */
[----:B------:R-:W-:Y:S01]  /*5c30*/  FMNMX.FTZ R212, R164, R159, !PT ;  /* 0x0000009fa4d47209 */ /* 0x000fe20007810000 */
[----:B------:R-:W2:Y:S01]  /*5c40*/  MUFU.TANH R21, R214 ;  /* 0x000000d600157308 */ /* 0x000ea20000002400 */
[----:B0-----:R-:W-:Y:S02]  /*5c50*/  FSEL R215, R163, -INF , P5 ;  /* 0xff800000a3d77808 */ /* 0x001fe40002800000 */
[----:B------:R-:W-:-:S02]  /*5c60*/  FMNMX.FTZ R157, R165, R212, !PT ;  /* 0x000000d4a59d7209 */ /* 0x000fc40007810000 */
[----:B------:R-:W-:Y:S02]  /*5c70*/  FMNMX.FTZ R162, R197, R162, !PT ;  /* 0x000000a2c5a27209 */ /* 0x000fe40007810000 */
[----:B------:R-:W-:Y:S01]  /*5c80*/  ISETP.GT.AND P4, PT, R170, 0x19, PT ;  /* 0x00000019aa00780c */ /* 0x000fe20003f84270 */
[----:B------:R-:W0:Y:S01]  /*5c90*/  MUFU.TANH R219, R219 ;  /* 0x000000db00db7308 */ /* 0x000e220000002400 */
[----:B-1----:R-:W-:Y:S02]  /*5ca0*/  FSEL R218, R166, -INF , P3 ;  /* 0xff800000a6da7808 */ /* 0x002fe40001800000 */
[----:B------:R-:W-:Y:S02]  /*5cb0*/  FMNMX.FTZ R166, R168, R157, !PT ;  /* 0x0000009da8a67209 */ /* 0x000fe40007810000 */
[----:B------:R-:W-:Y:S02]  /*5cc0*/  FMNMX.FTZ R157, R215, R162, !PT ;  /* 0x000000a2d79d7209 */ /* 0x000fe40007810000 */
[----:B------:R-:W-:Y:S01]  /*5cd0*/  FMNMX.FTZ R159, R169, R166, !PT ;  /* 0x000000a6a99f7209 */ /* 0x000fe20007810000 */
[----:B------:R-:W1:Y:S01]  /*5ce0*/  MUFU.TANH R220, R220 ;  /* 0x000000dc00dc7308 */ /* 0x000e620000002400 */
[----:B------:R-:W-:-:S02]  /*5cf0*/  FSEL R222, R171, -INF , P4 ;  /* 0xff800000abde7808 */ /* 0x000fc40002000000 */
[----:B------:R-:W-:Y:S02]  /*5d00*/  FMNMX.FTZ R157, R218, R157, !PT ;  /* 0x0000009dda9d7209 */ /* 0x000fe40007810000 */
[----:B------:R-:W-:Y:S02]  /*5d10*/  FMNMX.FTZ R162, R172, R159, !PT ;  /* 0x0000009faca27209 */ /* 0x000fe40007810000 */
[----:B------:R-:W-:Y:S01]  /*5d20*/  ISETP.GT.AND P5, PT, R170, 0x21, PT ;  /* 0x00000021aa00780c */ /* 0x000fe20003fa4270 */
[----:B------:R-:W3:Y:S01]  /*5d30*/  MUFU.TANH R175, R175 ;  /* 0x000000af00af7308 */ /* 0x000ee20000002400 */
[----:B--2---:R-:W-:Y:S02]  /*5d40*/  FSEL R216, R21, -INF , P6 ;  /* 0xff80000015d87808 */ /* 0x004fe40003000000 */
[----:B------:R-:W-:Y:S02]  /*5d50*/  FMNMX.FTZ R157, R222, R157, !PT ;  /* 0x0000009dde9d7209 */ /* 0x000fe40007810000 */
[----:B------:R-:W-:-:S02]  /*5d60*/  FMNMX.FTZ R159, R173, R162, !PT ;  /* 0x000000a2ad9f7209 */ /* 0x000fc40007810000 */
[----:B------:R-:W-:Y:S01]  /*5d70*/  ISETP.GT.AND P3, PT, R170, 0x28, PT ;  /* 0x00000028aa00780c */ /* 0x000fe20003f64270 */
[----:B------:R-:W2:Y:S01]  /*5d80*/  MUFU.TANH R178, R178 ;  /* 0x000000b200b27308 */ /* 0x000ea20000002400 */
[----:B0-----:R-:W-:Y:S02]  /*5d90*/  FSEL R219, R219, -INF , P5 ;  /* 0xff800000dbdb7808 */ /* 0x001fe40002800000 */
[----:B------:R-:W-:Y:S02]  /*5da0*/  FMNMX.FTZ R162, R216, R157, !PT ;  /* 0x0000009dd8a27209 */ /* 0x000fe40007810000 */
[----:B------:R-:W-:Y:S02]  /*5db0*/  FMNMX.FTZ R166, R176, R159, !PT ;  /* 0x0000009fb0a67209 */ /* 0x000fe40007810000 */
[----:B------:R-:W-:Y:S01]  /*5dc0*/  ISETP.GT.AND P4, PT, R170, 0x29, PT ;  /* 0x00000029aa00780c */ /* 0x000fe20003f84270 */
[----:B------:R-:W0:Y:S01]  /*5dd0*/  MUFU.TANH R179, R179 ;  /* 0x000000b300b37308 */ /* 0x000e220000002400 */
[----:B-1----:R-:W-:-:S02]  /*5de0*/  FSEL R220, R220, -INF , P3 ;  /* 0xff800000dcdc7808 */ /* 0x002fc40001800000 */
[----:B------:R-:W-:Y:S02]  /*5df0*/  FMNMX.FTZ R159, R219, R162, !PT ;  /* 0x000000a2db9f7209 */ /* 0x000fe40007810000 */
[----:B------:R-:W-:Y:S02]  /*5e00*/  ISETP.GT.AND P6, PT, R170, 0x30, PT ;  /* 0x00000030aa00780c */ /* 0x000fe40003fc4270 */
[----:B---3--:R-:W-:Y:S01]  /*5e10*/  FSEL R221, R175, -INF , P4 ;  /* 0xff800000afdd7808 */ /* 0x008fe20002000000 */
[----:B------:R-:W1:Y:S01]  /*5e20*/  MUFU.TANH R182, R182 ;  /* 0x000000b600b67308 */ /* 0x000e620000002400 */
[----:B------:R-:W-:Y:S02]  /*5e30*/  FMNMX.FTZ R162, R220, R159, !PT ;  /* 0x0000009fdca27209 */ /* 0x000fe40007810000 */
[----:B------:R-:W-:Y:S02]  /*5e40*/  FMNMX.FTZ R163, R177, R166, !PT ;  /* 0x000000a6b1a37209 */ /* 0x000fe40007810000 */
[----:B------:R-:W-:-:S02]  /*5e50*/  ISETP.GT.AND P5, PT, R170, 0x31, PT ;  /* 0x00000031aa00780c */ /* 0x000fc40003fa4270 */
[----:B--2---:R-:W-:Y:S01]  /*5e60*/  FSEL R212, R178, -INF , P6 ;  /* 0xff800000b2d47808 */ /* 0x004fe20003000000 */
[----:B------:R-:W2:Y:S01]  /*5e70*/  MUFU.TANH R183, R183 ;  /* 0x000000b700b77308 */ /* 0x000ea20000002400 */
[----:B------:R-:W-:Y:S02]  /*5e80*/  FMNMX.FTZ R159, R221, R162, !PT ;  /* 0x000000a2dd9f7209 */ /* 0x000fe40007810000 */
[----:B------:R-:W-:Y:S02]  /*5e90*/  FMNMX.FTZ R166, R180, R163, !PT ;  /* 0x000000a3b4a67209 */ /* 0x000fe40007810000 */
[----:B------:R-:W-:Y:S02]  /*5ea0*/  ISETP.GT.AND P3, PT, R170, 0x38, PT ;  /* 0x00000038aa00780c */ /* 0x000fe40003f64270 */
[----:B0-----:R-:W-:Y:S01]  /*5eb0*/  FSEL R213, R179, -INF , P5 ;  /* 0xff800000b3d57808 */ /* 0x001fe20002800000 */
[----:B------:R-:W0:Y:S01]  /*5ec0*/  MUFU.TANH R186, R186 ;  /* 0x000000ba00ba7308 */ /* 0x000e220000002400 */
[----:B------:R-:W-:-:S02]  /*5ed0*/  FMNMX.FTZ R162, R212, R159, !PT ;  /* 0x0000009fd4a27209 */ /* 0x000fc40007810000 */
[----:B------:R-:W-:Y:S02]  /*5ee0*/  FMNMX.FTZ R171, R181, R166, !PT ;  /* 0x000000a6b5ab7209 */ /* 0x000fe40007810000 */
[----:B------:R-:W-:Y:S02]  /*5ef0*/  ISETP.GT.AND P4, PT, R170, 0x39, PT ;  /* 0x00000039aa00780c */ /* 0x000fe40003f84270 */
[----:B-1----:R-:W-:Y:S01]  /*5f00*/  FSEL R214, R182, -INF , P3 ;  /* 0xff800000b6d67808 */ /* 0x002fe20001800000 */
[----:B------:R-:W1:Y:S01]  /*5f10*/  MUFU.TANH R187, R187 ;  /* 0x000000bb00bb7308 */ /* 0x000e620000002400 */
[----:B------:R-:W-:Y:S02]  /*5f20*/  FMNMX.FTZ R159, R213, R162, !PT ;  /* 0x000000a2d59f7209 */ /* 0x000fe40007810000 */
[----:B------:R-:W-:Y:S02]  /*5f30*/  FMNMX.FTZ R166, R184, R171, !PT ;  /* 0x000000abb8a67209 */ /* 0x000fe40007810000 */
[----:B------:R-:W-:-:S02]  /*5f40*/  ISETP.GT.AND P6, PT, R170, 0x40, PT ;  /* 0x00000040aa00780c */ /* 0x000fc40003fc4270 */
[----:B--2---:R-:W-:Y:S01]  /*5f50*/  FSEL R217, R183, -INF , P4 ;  /* 0xff800000b7d97808 */ /* 0x004fe20002000000 */
[----:B------:R1:W2:Y:S01]  /*5f60*/  MUFU.TANH R21, R190 ;  /* 0x000000be00157308 */ /* 0x0002a20000002400 */
[----:B------:R-:W-:Y:S02]  /*5f70*/  FMNMX.FTZ R162, R214, R159, !PT ;  /* 0x0000009fd6a27209 */ /* 0x000fe40007810000 */
[----:B------:R-:W-:Y:S02]  /*5f80*/  FMNMX.FTZ R171, R185, R166, !PT ;  /* 0x000000a6b9ab7209 */ /* 0x000fe40007810000 */
[----:B------:R-:W-:Y:S02]  /*5f90*/  ISETP.GT.AND P5, PT, R170, 0x41, PT ;  /* 0x00000041aa00780c */ /* 0x000fe40003fa4270 */
[----:B0-----:R-:W-:Y:S01]  /*5fa0*/  FSEL R183, R186, -INF , P6 ;  /* 0xff800000bab77808 */ /* 0x001fe20003000000 */
[----:B------:R2:W-:Y:S01]  /*5fb0*/  MUFU.TANH R157, R191 ;  /* 0x000000bf009d7308 */ /* 0x0005e20000002400 */
[----:B------:R-:W-:-:S02]  /*5fc0*/  FMNMX.FTZ R162, R217, R162, !PT ;  /* 0x000000a2d9a27209 */ /* 0x000fc40007810000 */
[----:B------:R-:W-:Y:S02]  /*5fd0*/  FMNMX.FTZ R178, R188, R171, !PT ;  /* 0x000000abbcb27209 */ /* 0x000fe40007810000 */
[C---:B------:R-:W-:Y:S02]  /*5fe0*/  ISETP.GT.AND P3, PT, R170.reuse, 0x48, PT ;  /* 0x00000048aa00780c */ /* 0x040fe40003f64270 */
[----:B-1----:R-:W-:Y:S01]  /*5ff0*/  FSEL R190, R187, -INF , P5 ;  /* 0xff800000bbbe7808 */ /* 0x002fe20002800000 */
[----:B------:R0:W1:Y:S01]  /*6000*/  MUFU.TANH R163, R194 ;  /* 0x000000c200a37308 */ /* 0x0000620000002400 */
[----:B------:R-:W-:Y:S01]  /*6010*/  FMNMX.FTZ R171, R183, R162, !PT ;  /* 0x000000a2b7ab7209 */ /* 0x000fe20007810000 */
[----:B------:R-:W-:Y:S01]  /*6020*/  IMAD.U32 R187, RZ, RZ, UR4 ;  /* 0x00000004ffbb7e24 */ /* 0x000fe2000f8e00ff */
[----:B------:R-:W-:Y:S01]  /*6030*/  FMNMX.FTZ R175, R189, R178, !PT ;  /* 0x000000b2bdaf7209 */ /* 0x000fe20007810000 */
[----:B------:R-:W-:Y:S01]  /*6040*/  UIMAD UR4, UR36, 0xc00, UR6 ;  /* 0x00000c00240478a4 */ /* 0x000fe2000f8e0206 */
[----:B------:R-:W-:-:S02]  /*6050*/  ISETP.GT.AND P4, PT, R170, 0x49, PT ;  /* 0x00000049aa00780c */ /* 0x000fc40003f84270 */
[----:B--2---:R-:W-:Y:S01]  /*6060*/  FSEL R191, R21, -INF , P3 ;  /* 0xff80000015bf7808 */ /* 0x004fe20001800000 */
[----:B------:R-:W2:Y:S01]  /*6070*/  MUFU.TANH R166, R195 ;  /* 0x000000c300a67308 */ /* 0x000ea20000002400 */
[----:B------:R-:W-:Y:S01]  /*6080*/  FMNMX.FTZ R162, R190, R171, !PT ;  /* 0x000000abbea27209 */ /* 0x000fe20007810000 */
[----:B0-----:R-:W0:Y:S01]  /*6090*/  S2R R194, SR_TID.X ;  /* 0x0000000000c27919 */ /* 0x001e220000002100 */
[----:B------:R-:W-:Y:S01]  /*60a0*/  FMNMX.FTZ R178, R192, R175, !PT ;  /* 0x000000afc0b27209 */ /* 0x000fe20007810000 */
[----:B------:R-:W-:Y:S01]  /*60b0*/  UMOV UR10, UR4 ;  /* 0x00000004000a7c82 */ /* 0x000fe20008000000 */
[C---:B------:R-:W-:Y:S02]  /*60c0*/  ISETP.GT.AND P5, PT, R170.reuse, 0x50, PT ;  /* 0x00000050aa00780c */ /* 0x040fe40003fa4270 */
[----:B------:R-:W-:Y:S01]  /*60d0*/  FMNMX.FTZ R21, R193, R178, !PT ;  /* 0x000000b2c1157209 */ /* 0x000fe20007810000 */
[----:B------:R3:W4:Y:S01]  /*60e0*/  MUFU.TANH R159, R198 ;  /* 0x000000c6009f7308 */ /* 0x0007220000002400 */
[----:B------:R-:W-:-:S02]  /*60f0*/  ISETP.GT.AND P3, PT, R170, 0x51, PT ;  /* 0x00000051aa00780c */ /* 0x000fc40003f64270 */
[----:B-1----:R-:W-:Y:S02]  /*6100*/  FSEL R163, R163, -INF , P5 ;  /* 0xff800000a3a37808 */ /* 0x002fe40002800000 */
[----:B------:R-:W-:-:S03]  /*6110*/  FMNMX.FTZ R21, R196, R21, !PT ;  /* 0x00000015c4157209 */ /* 0x000fc60007810000 */
[----:B------:R-:W1:Y:S01]  /*6120*/  MUFU.TANH R171, R199 ;  /* 0x000000c700ab7308 */ /* 0x000e620000002400 */
[----:B---3--:R-:W-:Y:S02]  /*6130*/  FSEL R198, R157, -INF , P4 ;  /* 0xff8000009dc67808 */ /* 0x008fe40002000000 */
[----:B------:R-:W-:Y:S02]  /*6140*/  FMNMX.FTZ R157, R191, R162, !PT ;  /* 0x000000a2bf9d7209 */ /* 0x000fe40007810000 */
[----:B------:R-:W-:Y:S01]  /*6150*/  ISETP.GT.AND P4, PT, R170, 0x58, PT ;  /* 0x00000058aa00780c */ /* 0x000fe20003f84270 */
[----:B------:R-:W3:Y:S01]  /*6160*/  SHFL.BFLY PT, R162, R21, 0x2, 0x1f ;  /* 0x0c401f0015a27f89 */ /* 0x000ee200000e0000 */
[----:B------:R-:W-:Y:S02]  /*6170*/  FMNMX.FTZ R178, R198, R157, !PT ;  /* 0x0000009dc6b27209 */ /* 0x000fe40007810000 */
[----:B--2---:R-:W-:Y:S02]  /*6180*/  FSEL R166, R166, -INF , P3 ;  /* 0xff800000a6a67808 */ /* 0x004fe40001800000 */
[----:B------:R-:W-:-:S02]  /*6190*/  FMNMX.FTZ R157, R163, R178, !PT ;  /* 0x000000b2a39d7209 */ /* 0x000fc40007810000 */
[----:B------:R-:W-:Y:S02]  /*61a0*/  ISETP.GT.AND P3, PT, R170, 0x59, PT ;  /* 0x00000059aa00780c */ /* 0x000fe40003f64270 */
[----:B----4-:R-:W-:Y:S02]  /*61b0*/  FSEL R170, R159, -INF , P4 ;  /* 0xff8000009faa7808 */ /* 0x010fe40002000000 */
[----:B------:R-:W-:Y:S02]  /*61c0*/  FMNMX.FTZ R157, R166, R157, !PT ;  /* 0x0000009da69d7209 */ /* 0x000fe40007810000 */
[----:B-1----:R-:W-:Y:S02]  /*61d0*/  FSEL R171, R171, -INF , P3 ;  /* 0xff800000abab7808 */ /* 0x002fe40001800000 */
[----:B------:R-:W-:Y:S02]  /*61e0*/  FMNMX.FTZ R178, R170, R157, !PT ;  /* 0x0000009daab27209 */ /* 0x000fe40007810000 */
[----:B0-----:R-:W-:-:S02]  /*61f0*/  SHF.R.U32.HI R195, RZ, 0x7, R194 ;  /* 0x00000007ffc37819 */ /* 0x001fc400000116c2 */
[----:B------:R-:W-:-:S05]  /*6200*/  FMNMX.FTZ R178, R171, R178, !PT ;  /* 0x000000b2abb27209 */ /* 0x000fca0007810000 */
[----:B------:R-:W0:Y:S01]  /*6210*/  SHFL.BFLY PT, R157, R178, 0x2, 0x1f ;  /* 0x0c401f00b29d7f89 */ /* 0x000e2200000e0000 */
[----:B---3--:R-:W-:-:S05]  /*6220*/  FMNMX.FTZ R162, R21, R162, !PT ;  /* 0x000000a215a27209 */ /* 0x008fca0007810000 */
        /* <DEDUP_REMOVED lines=8> */
[--C-:B------:R-:W-:Y:S01]  /*62b0*/  FFMA.FTZ R167, R153, UR5, -R175.reuse ;  /* 0x0000000599a77c23 */ /* 0x100fe200080108af */
[----:B------:R-:W-:Y:S01]  /*62c0*/  FSEL R153, R21, RZ, P3 ;  /* 0x000000ff15997208 */ /* 0x000fe20001800000 */
[--C-:B------:R-:W-:Y:S01]  /*62d0*/  FFMA.FTZ R162, R152, UR5, -R175.reuse ;  /* 0x0000000598a27c23 */ /* 0x100fe200080108af */
[--C-:B------:R-:W-:Y:S01]  /*62e0*/  FFMA.FTZ R174, R174, UR5, -R175.reuse ;  /* 0x00000005aeae7c23 */ /* 0x100fe200080108af */
[--C-:B------:R-:W-:Y:S01]  /*62f0*/  FFMA.FTZ R156, R156, UR5, -R175.reuse ;  /* 0x000000059c9c7c23 */ /* 0x100fe200080108af */
[----:B------:R-:W-:Y:S01]  /*6300*/  MUFU.EX2 R159, R159 ;  /* 0x0000009f009f7308 */ /* 0x000fe20000000800 */
[----:B------:R-:W-:Y:S01]  /*6310*/  FADD.FTZ R153, -R153, R210 ;  /* 0x000000d299997221 */ /* 0x000fe20000010100 */
[----:B0-----:R-:W-:Y:S01]  /*6320*/  FMNMX.FTZ R157, R179, R182, !PT ;  /* 0x000000b6b39d7209 */ /* 0x001fe20007810000 */
[----:B------:R-:W-:Y:S02]  /*6330*/  VIADD R210, R195, 0x8 ;  /* 0x00000008c3d27836 */ /* 0x000fe40000000000 */
[--C-:B------:R-:W-:Y:S01]  /*6340*/  FFMA.FTZ R160, R160, UR5, -R175.reuse ;  /* 0x00000005a0a07c23 */ /* 0x100fe200080108af */
[----:B------:R-:W-:Y:S01]  /*6350*/  FMUL.FTZ R194, R153, UR5 ;  /* 0x0000000599c27c20 */ /* 0x000fe20008410000 */
[C---:B------:R-:W-:Y:S01]  /*6360*/  FSETP.NEU.FTZ.AND P4, PT, R157.reuse, -INF , PT ;  /* 0xff8000009d00780b */ /* 0x040fe20003f9d000 */
[----:B------:R-:W-:Y:S01]  /*6370*/  FMUL.FTZ R199, R157, UR5 ;  /* 0x000000059dc77c20 */ /* 0x000fe20008410000 */
[----:B------:R-:W-:Y:S01]  /*6380*/  @!P2 VIADD R153, R187, 0x32440 ;  /* 0x00032440bb99a836 */ /* 0x000fe20000000000 */
[----:B------:R-:W0:Y:S01]  /*6390*/  MUFU.EX2 R162, R162 ;  /* 0x000000a200a27308 */ /* 0x000e220000000800 */
[----:B------:R-:W-:Y:S01]  /*63a0*/  FSEL R152, R157, RZ, P4 ;  /* 0x000000ff9d987208 */ /* 0x000fe20002000000 */
[--C-:B------:R-:W-:Y:S01]  /*63b0*/  FFMA.FTZ R161, R161, UR5, -R175.reuse ;  /* 0x00000005a1a17c23 */ /* 0x100fe200080108af */
[----:B------:R-:W-:Y:S01]  /*63c0*/  FSEL R199, R199, RZ, P4 ;  /* 0x000000ffc7c77208 */ /* 0x000fe20002000000 */
[----:B------:R-:W-:Y:S01]  /*63d0*/  FFMA.FTZ R164, R164, UR5, -R175 ;  /* 0x00000005a4a47c23 */ /* 0x000fe200080108af */
[----:B------:R-:W-:Y:S01]  /*63e0*/  @!P2 PRMT R153, RZ, 0x654, R153 ;  /* 0x00000654ff99a816 */ /* 0x000fe20000000099 */
[----:B------:R-:W-:Y:S01]  /*63f0*/  FADD.FTZ R152, -R152, R211 ;  /* 0x000000d398987221 */ /* 0x000fe20000010100 */
[----:B------:R-:W-:Y:S01]  /*6400*/  FFMA.FTZ R165, R165, UR5, -R175 ;  /* 0x00000005a5a57c23 */ /* 0x000fe200080108af */
[--C-:B------:R-:W-:Y:S01]  /*6410*/  FFMA.FTZ R182, R158, UR5, -R199.reuse ;  /* 0x000000059eb67c23 */ /* 0x100fe200080108c7 */
[----:B------:R-:W-:Y:S01]  /*6420*/  IADD3 R158, -R195, 0xb, RZ ;  /* 0x0000000bc39e7810 */ /* 0x000fe20007ffe1ff */
[----:B------:R-:W-:Y:S01]  /*6430*/  FMUL.FTZ R195, R152, UR5 ;  /* 0x0000000598c37c20 */ /* 0x000fe20008410000 */
[--C-:B------:R-:W-:Y:S01]  /*6440*/  FFMA.FTZ R178, R154, UR5, -R199.reuse ;  /* 0x000000059ab27c23 */ /* 0x100fe200080108c7 */
[--C-:B------:R-:W-:Y:S01]  /*6450*/  FFMA.FTZ R179, R155, UR5, -R199.reuse ;  /* 0x000000059bb37c23 */ /* 0x100fe200080108c7 */
[--C-:B------:R-:W-:Y:S01]  /*6460*/  FFMA.FTZ R186, R223, UR5, -R199.reuse ;  /* 0x00000005dfba7c23 */ /* 0x100fe200080108c7 */
        /* <DEDUP_REMOVED lines=8> */
[----:B------:R-:W-:Y:S01]  /*64f0*/  FFMA.FTZ R219, R220, UR5, -R199 ;  /* 0x00000005dcdb7c23 */ /* 0x000fe200080108c7 */
[----:B------:R-:W-:Y:S01]  /*6500*/  FFMA.FTZ R168, R168, UR5, -R175 ;  /* 0x00000005a8a87c23 */ /* 0x000fe200080108af */
[----:B------:R-:W0:Y:S01]  /*6510*/  MUFU.EX2 R195, R195 ;  /* 0x000000c300c37308 */ /* 0x000e220000000800 */
[--C-:B----4-:R-:W-:Y:S01]  /*6520*/  FFMA.FTZ R210, R215, UR5, -R199.reuse ;  /* 0x00000005d7d27c23 */ /* 0x110fe200080108c7 */
[----:B------:R-:W-:Y:S01]  /*6530*/  FFMA.FTZ R215, R222, UR5, -R199 ;  /* 0x00000005ded77c23 */ /* 0x000fe200080108c7 */
[--C-:B------:R-:W-:Y:S01]  /*6540*/  FFMA.FTZ R169, R169, UR5, -R175.reuse ;  /* 0x00000005a9a97c23 */ /* 0x100fe200080108af */
[----:B------:R-:W-:Y:S01]  /*6550*/  FFMA.FTZ R172, R172, UR5, -R175 ;  /* 0x00000005acac7c23 */ /* 0x000fe200080108af */
[--C-:B------:R-:W-:Y:S01]  /*6560*/  FFMA.FTZ R216, R216, UR5, -R199.reuse ;  /* 0x00000005d8d87c23 */ /* 0x100fe200080108c7 */
[----:B------:R-:W-:Y:S01]  /*6570*/  FFMA.FTZ R220, R221, UR5, -R199 ;  /* 0x00000005dddc7c23 */ /* 0x000fe200080108c7 */
[--C-:B------:R-:W-:Y:S01]  /*6580*/  FFMA.FTZ R173, R173, UR5, -R175.reuse ;  /* 0x00000005adad7c23 */ /* 0x100fe200080108af */
[----:B------:R-:W-:Y:S01]  /*6590*/  MUFU.EX2 R167, R167 ;  /* 0x000000a700a77308 */ /* 0x000fe20000000800 */
[-C--:B---3--:R-:W-:Y:S01]  /*65a0*/  FMUL.FTZ R24, R24, R194.reuse ;  /* 0x000000c218187220 */ /* 0x088fe20000410000 */
        /* <DEDUP_REMOVED lines=132> */
[----:B---3--:R-:W-:Y:S01]  /*6df0*/  F2FP.F16.F32.PACK_AB R154, R174, R167 ;  /* 0x000000a7ae9a723e */ /* 0x008fe200000000ff */
[----:B------:R-:W0:Y:S01]  /*6e00*/  MUFU.EX2 R156, R156 ;  /* 0x0000009c009c7308 */ /* 0x000e220000000800 */
[----:B--2---:R-:W-:Y:S01]  /*6e10*/  F2FP.F16.F32.PACK_AB R153, R179, R178 ;  /* 0x000000b2b399723e */ /* 0x004fe200000000ff */
[--C-:B------:R-:W-:Y:S01]  /*6e20*/  FFMA.FTZ R176, R176, UR5, -R175.reuse ;  /* 0x00000005b0b07c23 */ /* 0x100fe200080108af */
[----:B----4-:R-:W-:Y:S01]  /*6e30*/  F2FP.F16.F32.PACK_AB R155, R186, R182 ;  /* 0x000000b6ba9b723e */ /* 0x010fe200000000ff */
[--C-:B------:R-:W-:Y:S01]  /*6e40*/  FFMA.FTZ R177, R177, UR5, -R175.reuse ;  /* 0x00000005b1b17c23 */ /* 0x100fe200080108af */
[----:B------:R-:W-:Y:S01]  /*6e50*/  FFMA.FTZ R180, R180, UR5, -R175 ;  /* 0x00000005b4b47c23 */ /* 0x000fe200080108af */
[--C-:B------:R-:W-:Y:S01]  /*6e60*/  FFMA.FTZ R212, R212, UR5, -R199.reuse ;  /* 0x00000005d4d47c23 */ /* 0x100fe200080108c7 */
[----:B------:R-:W-:Y:S01]  /*6e70*/  WARPGROUP.ARRIVE ;  /* 0x00000000000079c5 */ /* 0x000fe20000000000 */
[----:B------:R-:W2:Y:S01]  /*6e80*/  MUFU.EX2 R160, R160 ;  /* 0x000000a000a07308 */ /* 0x000ea20000000800 */
[--C-:B------:R-:W-:Y:S01]  /*6e90*/  FFMA.FTZ R213, R213, UR5, -R199.reuse ;  /* 0x00000005d5d57c23 */ /* 0x100fe200080108c7 */
[--C-:B------:R-:W-:Y:S01]  /*6ea0*/  FFMA.FTZ R214, R214, UR5, -R199.reuse ;  /* 0x00000005d6d67c23 */ /* 0x100fe200080108c7 */
[----:B------:R-:W-:Y:S01]  /*6eb0*/  FFMA.FTZ R217, R217, UR5, -R199 ;  /* 0x00000005d9d97c23 */ /* 0x000fe200080108c7 */
[--C-:B------:R-:W-:Y:S01]  /*6ec0*/  FFMA.FTZ R181, R181, UR5, -R175.reuse ;  /* 0x00000005b5b57c23 */ /* 0x100fe200080108af */
[----:B------:R-:W-:Y:S01]  /*6ed0*/  HGMMA.64x256x16.F32 R24, R152, gdesc[UR8].tnspB, R24, gsb0 ;  /* 0x43e0000898187df0 */ /* 0x000fe20008000818 */
[----:B------:R-:W-:Y:S01]  /*6ee0*/  UIADD3 UR10, UR4, 0x80, URZ ;  /* 0x00000080040a7890 */ /* 0x000fe2000fffe03f */
[--C-:B------:R-:W-:Y:S01]  /*6ef0*/  FFMA.FTZ R184, R184, UR5, -R175.reuse ;  /* 0x00000005b8b87c23 */ /* 0x100fe200080108af */
[----:B------:R-:W-:Y:S01]  /*6f00*/  MUFU.EX2 R161, R161 ;  /* 0x000000a100a17308 */ /* 0x000fe20000000800 */
[----:B------:R-:W-:Y:S01]  /*6f10*/  UMOV UR11, 0x40000040 ;  /* 0x40000040000b7882 */ /* 0x000fe20000000000 */
[--C-:B------:R-:W-:Y:S01]  /*6f20*/  FFMA.FTZ R185, R185, UR5, -R175.reuse ;  /* 0x00000005b9b97c23 */ /* 0x100fe200080108af */
[----:B------:R-:W-:Y:S01]  /*6f30*/  FFMA.FTZ R188, R188, UR5, -R175 ;  /* 0x00000005bcbc7c23 */ /* 0x000fe200080108af */
        /* <DEDUP_REMOVED lines=9> */
[--C-:B------:R-:W-:Y:S01]  /*6fd0*/  FFMA.FTZ R163, R163, UR5, -R199.reuse ;  /* 0x00000005a3a37c23 */ /* 0x100fe200080108c7 */
[--C-:B------:R-:W-:Y:S01]  /*6fe0*/  FFMA.FTZ R166, R166, UR5, -R199.reuse ;  /* 0x00000005a6a67c23 */ /* 0x100fe200080108c7 */
[--C-:B------:R-:W-:Y:S01]  /*6ff0*/  FFMA.FTZ R170, R170, UR5, -R199.reuse ;  /* 0x00000005aaaa7c23 */ /* 0x100fe200080108c7 */
[----:B------:R-:W-:Y:S01]  /*7000*/  MUFU.EX2 R197, R197 ;  /* 0x000000c500c57308 */ /* 0x000fe20000000800 */
[----:B------:R-:W-:Y:S01]  /*7010*/  FFMA.FTZ R171, R171, UR5, -R199 ;  /* 0x00000005abab7c23 */ /* 0x000fe200080108c7 */
[----:B------:R-:W-:Y:S01]  /*7020*/  FFMA.FTZ R159, R194, R0, R159 ;  /* 0x00000000c29f7223 */ /* 0x000fe2000001009f */
[----:B------:R-:W-:Y:S01]  /*7030*/  FFMA.FTZ R12, R195, R12, R178 ;  /* 0x0000000cc30c7223 */ /* 0x000fe200000100b2 */
[----:B------:R-:W-:Y:S01]  /*7040*/  ISETP.GT.AND P3, PT, R20, R13, PT ;  /* 0x0000000d1400720c */ /* 0x000fe20003f64270 */
[----:B------:R-:W-:-:S02]  /*7050*/  @!P2 VIADD R187, R187, 0x32460 ;  /* 0x00032460bbbba836 */ /* 0x000fc40000000000 */
[----:B------:R-:W-:Y:S01]  /*7060*/  FADD.FTZ R162, R162, R159 ;  /* 0x0000009fa2a27221 */ /* 0x000fe20000010000 */
[----:B------:R-:W-:Y:S01]  /*7070*/  FADD.FTZ R179, R179, R12 ;  /* 0x0000000cb3b37221 */ /* 0x000fe20000010000 */
[----:B------:R-:W3:Y:S01]  /*7080*/  MUFU.EX2 R210, R210 ;  /* 0x000000d200d27308 */ /* 0x000ee20000000800 */
[----:B------:R-:W-:Y:S02]  /*7090*/  VIADD R20, R20, 0xffffffff ;  /* 0xffffffff14147836 */ /* 0x000fe40000000000 */
[----:B------:R-:W-:Y:S01]  /*70a0*/  FADD.FTZ R167, R167, R162 ;  /* 0x000000a2a7a77221 */ /* 0x000fe20000010000 */
[----:B------:R-:W-:Y:S01]  /*70b0*/  FADD.FTZ R179, R182, R179 ;  /* 0x000000b3b6b37221 */ /* 0x000fe20000010000 */
[----:B------:R-:W-:Y:S02]  /*70c0*/  @!P2 PRMT R187, RZ, 0x654, R187 ;  /* 0x00000654ffbba816 */ /* 0x000fe400000000bb */
[----:B------:R-:W-:Y:S01]  /*70d0*/  FADD.FTZ R167, R174, R167 ;  /* 0x000000a7aea77221 */ /* 0x000fe20000010000 */
[----:B------:R-:W-:Y:S01]  /*70e0*/  FADD.FTZ R186, R186, R179 ;  /* 0x000000b3baba7221 */ /* 0x000fe20000010000 */
[----:B------:R-:W-:Y:S02]  /*70f0*/  MUFU.EX2 R211, R211 ;  /* 0x000000d300d37308 */ /* 0x000fe40000000800 */
[----:B0-----:R-:W-:-:S06]  /*7100*/  FADD.FTZ R167, R156, R167 ;  /* 0x000000a79ca77221 */ /* 0x001fcc0000010000 */
[----:B------:R-:W0:Y:S08]  /*7110*/  MUFU.EX2 R215, R215 ;  /* 0x000000d700d77308 */ /* 0x000e300000000800 */
[----:B------:R-:W-:Y:S08]  /*7120*/  MUFU.EX2 R165, R165 ;  /* 0x000000a500a57308 */ /* 0x000ff00000000800 */
[----:B------:R-:W-:Y:S08]  /*7130*/  MUFU.EX2 R168, R168 ;  /* 0x000000a800a87308 */ /* 0x000ff00000000800 */
[----:B------:R-:W-:Y:S08]  /*7140*/  MUFU.EX2 R169, R169 ;  /* 0x000000a900a97308 */ /* 0x000ff00000000800 */
[----:B------:R-:W-:Y:S08]  /*7150*/  MUFU.EX2 R172, R172 ;  /* 0x000000ac00ac7308 */ /* 0x000ff00000000800 */
[----:B------:R-:W4:Y:S08]  /*7160*/  MUFU.EX2 R216, R216 ;  /* 0x000000d800d87308 */ /* 0x000f300000000800 */
        /* <DEDUP_REMOVED lines=22> */
[----:B------:R-:W-:Y:S01]  /*72d0*/  MUFU.EX2 R196, R196 ;  /* 0x000000c400c47308 */ /* 0x000fe20000000800 */
[----:B------:R-:W-:-:S02]  /*72e0*/  WARPGROUP.DEPBAR.LE gsb0, 0x0 ;  /* 0x00008000000079c5 */ /* 0x000fc40000010000 */
[C---:B--2---:R-:W-:Y:S01]  /*72f0*/  F2FP.F16.F32.PACK_AB R152, R160.reuse, R156 ;  /* 0x0000009ca098723e */ /* 0x044fe200000000ff */
[----:B------:R-:W-:Y:S01]  /*7300*/  FADD.FTZ R160, R160, R167 ;  /* 0x000000a7a0a07221 */ /* 0x000fe20000010000 */
[----:B---3--:R-:W-:-:S03]  /*7310*/  F2FP.F16.F32.PACK_AB R153, R210, R197 ;  /* 0x000000c5d299723e */ /* 0x008fc600000000ff */
[----:B------:R-:W-:Y:S01]  /*7320*/  MUFU.EX2 R163, R163 ;  /* 0x000000a300a37308 */ /* 0x000fe20000000800 */
[----:B------:R-:W-:Y:S01]  /*7330*/  F2FP.F16.F32.PACK_AB R154, R164, R161 ;  /* 0x000000a1a49a723e */ /* 0x000fe200000000ff */
[----:B------:R-:W-:Y:S01]  /*7340*/  FADD.FTZ R197, R197, R186 ;  /* 0x000000bac5c57221 */ /* 0x000fe20000010000 */
[----:B0-----:R-:W-:Y:S01]  /*7350*/  F2FP.F16.F32.PACK_AB R155, R215, R211 ;  /* 0x000000d3d79b723e */ /* 0x001fe200000000ff */
[----:B------:R-:W-:Y:S02]  /*7360*/  FADD.FTZ R161, R161, R160 ;  /* 0x000000a0a1a17221 */ /* 0x000fe40000010000 */
[----:B------:R-:W-:Y:S01]  /*7370*/  FADD.FTZ R210, R210, R197 ;  /* 0x000000c5d2d27221 */ /* 0x000fe20000010000 */
[----:B------:R-:W-:Y:S01]  /*7380*/  WARPGROUP.ARRIVE ;  /* 0x00000000000079c5 */ /* 0x000fe20000000000 */
[----:B------:R-:W0:Y:S01]  /*7390*/  MUFU.EX2 R166, R166 ;  /* 0x000000a600a67308 */ /* 0x000e220000000800 */
        /* <DEDUP_REMOVED lines=8> */
[----:B------:R-:W-:Y:S02]  /*7420*/  IMAD.MOV.U32 R210, RZ, RZ, R21 ;  /* 0x000000ffffd27224 */ /* 0x000fe400078e0015 */
[----:B----4-:R-:W-:-:S05]  /*7430*/  FADD.FTZ R215, R216, R215 ;  /* 0x000000d7d8d77221 */ /* 0x010fca0000010000 */
        /* <DEDUP_REMOVED lines=13> */
[----:B------:R-:W-:-:S03]  /*7510*/  FADD.FTZ R172, R172, R169 ;  /* 0x000000a9acac7221 */ /* 0x000fc60000010000 */
        /* <DEDUP_REMOVED lines=55> */
.L_x_14548:
[----:B------:R-:W-:-:S13]  /*7890*/  ISETP.GE.AND P1, PT, R20, RZ, PT ;  /* 0x000000ff1400720c */ /* 0x000fda0003f26270 */
[----:B------:R-:W-:Y:S05]  /*78a0*/  @!P1 BRA `(.L_x_14558) ;  /* 0x0000002800409947 */ /* 0x000fea0003800000 */
[----:B------:R-:W-:Y:S02]  /*78b0*/  IMAD.MOV.U32 R201, RZ, RZ, R157 ;  /* 0x000000ffffc97224 */ /* 0x000fe400078e009d */
[----:B------:R-:W-:-:S07]  /*78c0*/  IMAD.MOV.U32 R13, RZ, RZ, R21 ;  /* 0x000000ffff0d7224 */ /* 0x000fce00078e0015 */
.L_x_14567:
[----:B------:R-:W-:-:S04]  /*78d0*/  UIADD3 UR36, UR36, 0x1, URZ ;  /* 0x0000000124247890 */ /* 0x000fc8000fffe03f */
[----:B------:R-:W-:-:S04]  /*78e0*/  UISETP.NE.AND UP0, UPT, UR36, 0x2, UPT ;  /* 0x000000022400788c */ /* 0x000fc8000bf05270 */
[----:B------:R-:W-:Y:S02]  /*78f0*/  USEL UR4, URZ, 0x1, UP0 ;  /* 0x000000013f047887 */ /* 0x000fe40008000000 */
[----:B------:R-:W-:Y:S02]  /*7900*/  USEL UR36, UR36, URZ, UP0 ;  /* 0x0000003f24247287 */ /* 0x000fe40008000000 */
[----:B------:R-:W-:Y:S01]  /*7910*/  ULOP3.LUT UR37, UR37, UR4, URZ, 0x3c, !UPT ;  /* 0x0000000425257292 */ /* 0x000fe2000f8e3c3f */
[----:B-1----:R-:W-:Y:S11]  /*7920*/  @!P0 BRA `(.L_x_14559) ;  /* 0x0000000000048947 */ /* 0x002ff60003800000 */
[----:B------:R-:W-:Y:S01]  /*7930*/  BPT.TRAP 0x1 ;  /* 0x000000040000795c */ /* 0x000fe20000300000 */
.L_x_14559:
        /* <DEDUP_REMOVED lines=9> */
.L_x_14560:
[----:B--2---:R-:W-:Y:S05]  /*79d0*/  @P1 BRA `(.L_x_14561) ;  /* 0x0000000000081947 */ /* 0x004fea0003800000 */
[----:B------:R-:W2:Y:S02]  /*79e0*/  SYNCS.PHASECHK.TRANS64.TRYWAIT P1, [UR4+0x32430], R21 ;  /* 0x03243015ff0075a7 */ /* 0x000ea40008020144 */
[----:B--2---:R-:W-:Y:S05]  /*79f0*/  @!P1 BRA `(.L_x_14562) ;  /* 0x000000d000ec9947 */ /* 0x004fea0003800000 */
.L_x_14561:
[----:B------:R-:W-:Y:S01]  /*7a00*/  R2UR UR56, R22 ;  /* 0x00000000163872ca */ /* 0x000fe200000e0000 */
[----:B------:R-:W-:Y:S01]  /*7a10*/  UIMAD UR5, UR36, 0x300, UR61 ;  /* 0x00000300240578a4 */ /* 0x000fe2000f8e023d */
[----:B------:R-:W-:Y:S01]  /*7a20*/  R2UR UR57, R23 ;  /* 0x00000000173972ca */ /* 0x000fe200000e0000 */
[----:B0-2---:R-:W-:Y:S01]  /*7a30*/  WARPGROUP.ARRIVE ;  /* 0x00000000000079c5 */ /* 0x005fe20000000000 */
        /* <DEDUP_REMOVED lines=27> */
.L_x_14563:
[----:B------:R0:W2:Y:S01]  /*7bf0*/  SYNCS.PHASECHK.TRANS64.TRYWAIT P1, [UR4+0x32450], R21 ;  /* 0x03245015ff0075a7 */ /* 0x0000a20008020144 */
[----:B------:R-:W-:Y:S05]  /*7c00*/  @!P0 BRA `(.L_x_14564) ;  /* 0x0000000000048947 */ /* 0x000fea0003800000 */
[----:B------:R-:W-:Y:S01]  /*7c10*/  BPT.TRAP 0x1 ;  /* 0x000000040000795c */ /* 0x000fe20000300000 */
.L_x_14564:
[----:B--2---:R-:W-:Y:S05]  /*7c20*/  @P1 BRA `(.L_x_14565) ;  /* 0x0000000000081947 */ /* 0x004fea0003800000 */
[----:B------:R-:W2:Y:S02]  /*7c30*/  SYNCS.PHASECHK.TRANS64.TRYWAIT P1, [UR4+0x32450], R21 ;  /* 0x03245015ff0075a7 */ /* 0x000ea40008020144 */
[----:B--2---:R-:W-:Y:S05]  /*7c40*/  @!P1 BRA `(.L_x_14566) ;  /* 0x000000d000709947 */ /* 0x004fea0003800000 */
.L_x_14565:
        /* <DEDUP_REMOVED lines=99> */
[----:B--2---:R-:W-:Y:S01]  /*8280*/  FMUL.FTZ R202, R156, UR5 ;  /* 0x000000059cca7c20 */ /* 0x004fe20008410000 */
        /* <DEDUP_REMOVED lines=48> */
[----:B------:R-:W-:-:S03]  /*8590*/  FMUL.FTZ R199, R199, UR5 ;  /* 0x00000005c7c77c20 */ /* 0x000fc60008410000 */
        /* <DEDUP_REMOVED lines=28> */
[----:B------:R-:W-:Y:S01]  /*8760*/  FMUL.FTZ R193, R197, UR5 ;  /* 0x00000005c5c17c20 */ /* 0x000fe20008410000 */
[----:B------:R-:W-:-:S04]  /*8770*/  FMUL.FTZ R197, R198, UR5 ;  /* 0x00000005c6c57c20 */ /* 0x000fc80008410000 */
        /* <DEDUP_REMOVED lines=60> */
[----:B-1----:R-:W-:Y:S02]  /*8b40*/  FMNMX.FTZ R194, R190, R21, !PT ;  /* 0x00000015bec27209 */ /* 0x002fe40007810000 */
[----:B------:R-:W1:Y:S05]  /*8b50*/  SHFL.BFLY PT, R21, R198, 0x1, 0x1f ;  /* 0x0c201f00c6157f89 */ /* 0x000e6a00000e0000 */
[----:B------:R-:W3:Y:S01]  /*8b60*/  MUFU.TANH R199, R199 ;  /* 0x000000c700c77308 */ /* 0x000ee20000002400 */
[----:B--2---:R-:W-:-:S04]  /*8b70*/  FMNMX.FTZ R194, R195, R194, !PT ;  /* 0x000000c2c3c27209 */ /* 0x004fc80007810000 */
[----:B0-----:R-:W-:-:S04]  /*8b80*/  FMNMX.FTZ R194, R197, R194, !PT ;  /* 0x000000c2c5c27209 */ /* 0x001fc80007810000 */
[----:B---3--:R-:W-:Y:S02]  /*8b90*/  FMNMX.FTZ R194, R199, R194, !PT ;  /* 0x000000c2c7c27209 */ /* 0x008fe40007810000 */
[----:B-1----:R-:W-:-:S03]  /*8ba0*/  FMNMX.FTZ R21, R198, R21, !PT ;  /* 0x00000015c6157209 */ /* 0x002fc60007810000 */
[----:B------:R-:W0:Y:S02]  /*8bb0*/  SHFL.BFLY PT, R157, R194, 0x2, 0x1f ;  /* 0x0c401f00c29d7f89 */ /* 0x000e2400000e0000 */
[C---:B------:R-:W-:Y:S01]  /*8bc0*/  FMUL.FTZ R213, R21.reuse, UR5 ;  /* 0x0000000515d57c20 */ /* 0x040fe20008410000 */
[----:B------:R-:W-:-:S03]  /*8bd0*/  FADD.FTZ R13, -R21, R13 ;  /* 0x0000000d150d7221 */ /* 0x000fc60000010100 */
[--C-:B------:R-:W-:Y:S01]  /*8be0*/  FFMA.FTZ R215, R152, UR5, -R213.reuse ;  /* 0x0000000598d77c23 */ /* 0x100fe200080108d5 */
[--C-:B------:R-:W-:Y:S01]  /*8bf0*/  FFMA.FTZ R196, R153, UR5, -R213.reuse ;  /* 0x0000000599c47c23 */ /* 0x100fe200080108d5 */
[----:B------:R-:W-:Y:S01]  /*8c00*/  FMUL.FTZ R13, R13, UR5 ;  /* 0x000000050d0d7c20 */ /* 0x000fe20008410000 */
[--C-:B------:R-:W-:Y:S01]  /*8c10*/  FFMA.FTZ R198, R202, UR5, -R213.reuse ;  /* 0x00000005cac67c23 */ /* 0x100fe200080108d5 */
[----:B------:R-:W-:Y:S02]  /*8c20*/  VIADD R153, R218, 0x8 ;  /* 0x00000008da997836 */ /* 0x000fe40000000000 */
        /* <DEDUP_REMOVED lines=13> */
[----:B0-----:R-:W-:Y:S01]  /*8d00*/  FMNMX.FTZ R157, R194, R157, !PT ;  /* 0x0000009dc29d7209 */ /* 0x001fe20007810000 */
[--C-:B------:R-:W-:Y:S01]  /*8d10*/  FFMA.FTZ R177, R177, UR5, -R213.reuse ;  /* 0x00000005b1b17c23 */ /* 0x100fe200080108d5 */
[--C-:B------:R-:W-:Y:S01]  /*8d20*/  FFMA.FTZ R179, R179, UR5, -R213.reuse ;  /* 0x00000005b3b37c23 */ /* 0x100fe200080108d5 */
[--C-:B------:R-:W-:Y:S01]  /*8d30*/  FFMA.FTZ R178, R178, UR5, -R213.reuse ;  /* 0x00000005b2b27c23 */ /* 0x100fe200080108d5 */
[--C-:B------:R-:W-:Y:S01]  /*8d40*/  FFMA.FTZ R180, R180, UR5, -R213.reuse ;  /* 0x00000005b4b47c23 */ /* 0x100fe200080108d5 */
[----:B------:R-:W0:Y:S01]  /*8d50*/  SHFL.BFLY PT, R214, R157, 0x1, 0x1f ;  /* 0x0c201f009dd67f89 */ /* 0x000e2200000e0000 */
[----:B------:R2:W-:Y:S01]  /*8d60*/  MUFU.EX2 R194, R215 ;  /* 0x000000d700c27308 */ /* 0x0005e20000000800 */
[--C-:B------:R-:W-:Y:S01]  /*8d70*/  FFMA.FTZ R185, R185, UR5, -R213.reuse ;  /* 0x00000005b9b97c23 */ /* 0x100fe200080108d5 */
[--C-:B------:R-:W-:Y:S01]  /*8d80*/  FFMA.FTZ R187, R187, UR5, -R213.reuse ;  /* 0x00000005bbbb7c23 */ /* 0x100fe200080108d5 */
[--C-:B------:R-:W-:Y:S01]  /*8d90*/  FFMA.FTZ R219, R188, UR5, -R213.reuse ;  /* 0x00000005bcdb7c23 */ /* 0x100fe200080108d5 */
[--C-:B------:R-:W-:Y:S01]  /*8da0*/  FFMA.FTZ R188, R192, UR5, -R213.reuse ;  /* 0x00000005c0bc7c23 */ /* 0x100fe200080108d5 */
[--C-:B------:R-:W-:Y:S01]  /*8db0*/  FFMA.FTZ R186, R186, UR5, -R213.reuse ;  /* 0x00000005baba7c23 */ /* 0x100fe200080108d5 */
[----:B------:R-:W-:-:S02]  /*8dc0*/  FFMA.FTZ R193, R193, UR5, -R213 ;  /* 0x00000005c1c17c23 */ /* 0x000fc400080108d5 */
        /* <DEDUP_REMOVED lines=15> */
[----:B0-----:R-:W-:Y:S01]  /*8ec0*/  FMNMX.FTZ R157, R157, R214, !PT ;  /* 0x000000d69d9d7209 */ /* 0x001fe20007810000 */
[----:B------:R-:W-:-:S02]  /*8ed0*/  IMAD.U32 R214, RZ, RZ, UR4 ;  /* 0x00000004ffd67e24 */ /* 0x000fc4000f8e00ff */
[-C--:B------:R-:W-:Y:S01]  /*8ee0*/  FMUL.FTZ R49, R49, R13.reuse ;  /* 0x0000000d31317220 */ /* 0x080fe20000410000 */
[-C--:B------:R-:W-:Y:S01]  /*8ef0*/  FMUL.FTZ R52, R52, R13.reuse ;  /* 0x0000000d34347220 */ /* 0x080fe20000410000 */
[-C--:B------:R-:W-:Y:S01]  /*8f00*/  FMUL.FTZ R53, R53, R13.reuse ;  /* 0x0000000d35357220 */ /* 0x080fe20000410000 */
[C---:B------:R-:W-:Y:S01]  /*8f10*/  FADD.FTZ R152, -R157.reuse, R201 ;  /* 0x000000c99d987221 */ /* 0x040fe20000010100 */
[----:B------:R-:W-:Y:S01]  /*8f20*/  FMUL.FTZ R217, R157, UR5 ;  /* 0x000000059dd97c20 */ /* 0x000fe20008410000 */
[-C--:B------:R-:W-:Y:S01]  /*8f30*/  FMUL.FTZ R56, R56, R13.reuse ;  /* 0x0000000d38387220 */ /* 0x080fe20000410000 */
[-C--:B------:R-:W-:Y:S01]  /*8f40*/  FMUL.FTZ R57, R57, R13.reuse ;  /* 0x0000000d39397220 */ /* 0x080fe20000410000 */
[----:B------:R-:W-:Y:S01]  /*8f50*/  FMUL.FTZ R201, R152, UR5 ;  /* 0x0000000598c97c20 */ /* 0x000fe20008410000 */
[----:B------:R-:W-:Y:S02]  /*8f60*/  @!P2 VIADD R152, R214, 0x32440 ;  /* 0x00032440d698a836 */ /* 0x000fe40000000000 */
[--C-:B------:R-:W-:Y:S01]  /*8f70*/  FFMA.FTZ R216, R158, UR5, -R217.reuse ;  /* 0x000000059ed87c23 */ /* 0x100fe200080108d9 */
[----:B------:R-:W-:Y:S01]  /*8f80*/  IADD3 R158, -R218, 0xb, RZ ;  /* 0x0000000bda9e7810 */ /* 0x000fe20007ffe1ff */
[--C-:B------:R-:W-:Y:S01]  /*8f90*/  FFMA.FTZ R210, R154, UR5, -R217.reuse ;  /* 0x000000059ad27c23 */ /* 0x100fe200080108d9 */
[--C-:B--2---:R-:W-:Y:S01]  /*8fa0*/  FFMA.FTZ R215, R155, UR5, -R217.reuse ;  /* 0x000000059bd77c23 */ /* 0x104fe200080108d9 */
[----:B------:R-:W-:Y:S01]  /*8fb0*/  @!P2 PRMT R152, RZ, 0x654, R152 ;  /* 0x00000654ff98a816 */ /* 0x000fe20000000098 */
[--C-:B------:R-:W-:Y:S01]  /*8fc0*/  FFMA.FTZ R211, R211, UR5, -R217.reuse ;  /* 0x00000005d3d37c23 */ /* 0x100fe200080108d9 */
        /* <DEDUP_REMOVED lines=119> */
[----:B------:R-:W-:Y:S01]  /*9740*/  UIMAD UR4, UR36, 0xc00, UR6 ;  /* 0x00000c00240478a4 */ /* 0x000fe2000f8e0206 */
[----:B------:R-:W-:Y:S01]  /*9750*/  F2FP.F16.F32.PACK_AB R154, R202, R198 ;  /* 0x000000c6ca9a723e */ /* 0x000fe200000000ff */
[--C-:B------:R-:W-:Y:S01]  /*9760*/  FFMA.FTZ R160, R160, UR5, -R217.reuse ;  /* 0x00000005a0a07c23 */ /* 0x100fe200080108d9 */
[----:B---3--:R-:W-:Y:S01]  /*9770*/  F2FP.F16.F32.PACK_AB R153, R215, R210 ;  /* 0x000000d2d799723e */ /* 0x008fe200000000ff */
[--C-:B------:R-:W-:Y:S01]  /*9780*/  FFMA.FTZ R161, R161, UR5, -R217.reuse ;  /* 0x00000005a1a17c23 */ /* 0x100fe200080108d9 */
[----:B----4-:R-:W-:Y:S01]  /*9790*/  F2FP.F16.F32.PACK_AB R155, R211, R216 ;  /* 0x000000d8d39b723e */ /* 0x010fe200000000ff */
        /* <DEDUP_REMOVED lines=25> */
[----:B------:R-:W-:Y:S01]  /*9930*/  FFMA.FTZ R197, R199, UR5, -R217 ;  /* 0x00000005c7c57c23 */ /* 0x000fe200080108d9 */
[----:B------:R-:W-:Y:S01]  /*9940*/  FFMA.FTZ R13, R13, R0, R194 ;  /* 0x000000000d0d7223 */ /* 0x000fe200000100c2 */
[----:B------:R-:W-:Y:S01]  /*9950*/  FFMA.FTZ R12, R201, R12, R210 ;  /* 0x0000000cc90c7223 */ /* 0x000fe200000100d2 */
[----:B------:R-:W2:Y:S01]  /*9960*/  MUFU.EX2 R164, R164 ;  /* 0x000000a400a47308 */ /* 0x000ea20000000800 */
[----:B------:R-:W-:-:S02]  /*9970*/  @!P2 VIADD R214, R214, 0x32460 ;  /* 0x00032460d6d6a836 */ /* 0x000fc40000000000 */
[----:B------:R-:W-:Y:S01]  /*9980*/  FADD.FTZ R13, R196, R13 ;  /* 0x0000000dc40d7221 */ /* 0x000fe20000010000 */
[----:B------:R-:W-:Y:S01]  /*9990*/  FADD.FTZ R215, R215, R12 ;  /* 0x0000000cd7d77221 */ /* 0x000fe20000010000 */
[----:B------:R-:W-:Y:S02]  /*99a0*/  IMAD.MOV.U32 R201, RZ, RZ, R157 ;  /* 0x000000ffffc97224 */ /* 0x000fe400078e009d */
[----:B------:R-:W-:Y:S01]  /*99b0*/  FADD.FTZ R13, R198, R13 ;  /* 0x0000000dc60d7221 */ /* 0x000fe20000010000 */
[----:B------:R-:W-:Y:S01]  /*99c0*/  FADD.FTZ R216, R216, R215 ;  /* 0x000000d7d8d87221 */ /* 0x000fe20000010000 */
[----:B------:R-:W-:Y:S01]  /*99d0*/  MUFU.EX2 R160, R160 ;  /* 0x000000a000a07308 */ /* 0x000fe20000000800 */
[----:B------:R-:W-:Y:S01]  /*99e0*/  @!P2 PRMT R214, RZ, 0x654, R214 ;  /* 0x00000654ffd6a816 */ /* 0x000fe200000000d6 */
[----:B------:R-:W-:Y:S01]  /*99f0*/  FADD.FTZ R13, R202, R13 ;  /* 0x0000000dca0d7221 */ /* 0x000fe20000010000 */
[----:B------:R-:W-:-:S05]  /*9a00*/  FADD.FTZ R211, R211, R216 ;  /* 0x000000d8d3d37221 */ /* 0x000fca0000010000 */
[----:B------:R-:W3:Y:S08]  /*9a10*/  MUFU.EX2 R161, R161 ;  /* 0x000000a100a17308 */ /* 0x000ef00000000800 */
[----:B------:R-:W-:Y:S08]  /*9a20*/  MUFU.EX2 R166, R166 ;  /* 0x000000a600a67308 */ /* 0x000ff00000000800 */
[----:B------:R-:W4:Y:S08]  /*9a30*/  MUFU.EX2 R212, R212 ;  /* 0x000000d400d47308 */ /* 0x000f300000000800 */
[----:B------:R-:W5:Y:S08]  /*9a40*/  MUFU.EX2 R163, R163 ;  /* 0x000000a300a37308 */ /* 0x000f700000000800 */
[----:B------:R-:W1:Y:S08]  /*9a50*/  MUFU.EX2 R165, R165 ;  /* 0x000000a500a57308 */ /* 0x000e700000000800 */
[----:B------:R-:W1:Y:S08]  /*9a60*/  MUFU.EX2 R169, R169 ;  /* 0x000000a900a97308 */ /* 0x000e700000000800 */
[----:B------:R-:W1:Y:S08]  /*9a70*/  MUFU.EX2 R171, R171 ;  /* 0x000000ab00ab7308 */ /* 0x000e700000000800 */
[----:B------:R-:W-:Y:S08]  /*9a80*/  MUFU.EX2 R167, R167 ;  /* 0x000000a700a77308 */ /* 0x000ff00000000800 */
        /* <DEDUP_REMOVED lines=26> */
[----:B------:R-:W0:Y:S01]  /*9c30*/  MUFU.EX2 R193, R193 ;  /* 0x000000c100c17308 */ /* 0x000e220000000800 */
[----:B---3--:R-:W-:Y:S01]  /*9c40*/  F2FP.F16.F32.PACK_AB R153, R161, R160 ;  /* 0x000000a0a199723e */ /* 0x008fe200000000ff */
[----:B------:R-:W-:Y:S01]  /*9c50*/  FADD.FTZ R160, R160, R211 ;  /* 0x000000d3a0a07221 */ /* 0x000fe20000010000 */
[----:B----4-:R-:W-:Y:S01]  /*9c60*/  F2FP.F16.F32.PACK_AB R155, R212, R166 ;  /* 0x000000a6d49b723e */ /* 0x010fe200000000ff */
[----:B------:R-:W-:Y:S01]  /*9c70*/  FADD.FTZ R159, R159, R156 ;  /* 0x0000009c9f9f7221 */ /* 0x000fe20000010000 */
[----:B------:R-:W-:Y:S02]  /*9c80*/  IMAD.MOV.U32 R13, RZ, RZ, R21 ;  /* 0x000000ffff0d7224 */ /* 0x000fe400078e0015 */
        /* <DEDUP_REMOVED lines=9> */
[----:B------:R-:W2:Y:S01]  /*9d20*/  MUFU.EX2 R195, R195 ;  /* 0x000000c300c37308 */ /* 0x000ea20000000800 */
[----:B------:R-:W-:Y:S01]  /*9d30*/  FADD.FTZ R212, R212, R161 ;  /* 0x000000a1d4d47221 */ /* 0x000fe20000010000 */
[----:B-----5:R-:W-:-:S04]  /*9d40*/  FADD.FTZ R164, R163, R164 ;  /* 0x000000a4a3a47221 */ /* 0x020fc80000010000 */
[----:B-1----:R-:W-:Y:S02]  /*9d50*/  FADD.FTZ R164, R165, R164 ;  /* 0x000000a4a5a47221 */ /* 0x002fe40000010000 */
[----:B------:R-:W-:Y:S02]  /*9d60*/  MUFU.EX2 R192, R192 ;  /* 0x000000c000c07308 */ /* 0x000fe40000000800 */
[----:B------:R-:W-:-:S06]  /*9d70*/  FADD.FTZ R164, R169, R164 ;  /* 0x000000a4a9a47221 */ /* 0x000fcc0000010000 */
[----:B------:R-:W1:Y:S01]  /*9d80*/  MUFU.EX2 R197, R197 ;  /* 0x000000c500c57308 */ /* 0x000e620000000800 */
[----:B------:R-:W-:Y:S02]  /*9d90*/  WARPGROUP.DEPBAR.LE gsb0, 0x0 ;  /* 0x00008000000079c5 */ /* 0x000fe40000010000 */
[----:B------:R-:W-:Y:S02]  /*9da0*/  F2FP.F16.F32.PACK_AB R152, R165, R163 ;  /* 0x000000a3a598723e */ /* 0x000fe400000000ff */
[C---:B------:R-:W-:Y:S01]  /*9db0*/  F2FP.F16.F32.PACK_AB R154, R171.reuse, R169 ;  /* 0x000000a9ab9a723e */ /* 0x040fe200000000ff */
[----:B------:R-:W-:Y:S01]  /*9dc0*/  FADD.FTZ R171, R171, R164 ;  /* 0x000000a4abab7221 */ /* 0x000fe20000010000 */
[----:B------:R-:W-:Y:S01]  /*9dd0*/  F2FP.F16.F32.PACK_AB R153, R168, R167 ;  /* 0x000000a7a899723e */ /* 0x000fe200000000ff */
[----:B------:R-:W-:Y:S01]  /*9de0*/  FADD.FTZ R167, R167, R212 ;  /* 0x000000d4a7a77221 */ /* 0x000fe20000010000 */
[----:B------:R-:W-:Y:S01]  /*9df0*/  F2FP.F16.F32.PACK_AB R155, R175, R173 ;  /* 0x000000adaf9b723e */ /* 0x000fe200000000ff */
[----:B------:R-:W-:-:S02]  /*9e00*/  FADD.FTZ R171, R170, R171 ;  /* 0x000000abaaab7221 */ /* 0x000fc40000010000 */
        /* <DEDUP_REMOVED lines=9> */
[C---:B------:R-:W-:Y:S01]  /*9ea0*/  F2FP.F16.F32.PACK_AB R152, R172.reuse, R170 ;  /* 0x000000aaac98723e */ /* 0x040fe200000000ff */
[----:B------:R-:W-:Y:S01]  /*9eb0*/  FADD.FTZ R172, R172, R171 ;  /* 0x000000abacac7221 */ /* 0x000fe20000010000 */
[----:B------:R-:W-:Y:S02]  /*9ec0*/  F2FP.F16.F32.PACK_AB R154, R179, R177 ;  /* 0x000000b1b39a723e */ /* 0x000fe400000000ff */
[C---:B------:R-:W-:Y:S01]  /*9ed0*/  F2FP.F16.F32.PACK_AB R153, R176.reuse, R174 ;  /* 0x000000aeb099723e */ /* 0x040fe200000000ff */
[----:B------:R-:W-:Y:S01]  /*9ee0*/  FADD.FTZ R176, R176, R175 ;  /* 0x000000afb0b07221 */ /* 0x000fe20000010000 */
[----:B------:R-:W-:Y:S01]  /*9ef0*/  F2FP.F16.F32.PACK_AB R155, R183, R181 ;  /* 0x000000b5b79b723e */ /* 0x000fe200000000ff */
[----:B------:R-:W-:-:S02]  /*9f00*/  FADD.FTZ R172, R177, R172 ;  /* 0x000000acb1ac7221 */ /* 0x000fc40000010000 */
[----:B------:R-:W-:Y:S01]  /*9f10*/  FADD.FTZ R176, R181, R176 ;  /* 0x000000b0b5b07221 */ /* 0x000fe20000010000 */
[----:B------:R-:W-:Y:S01]  /*9f20*/  WARPGROUP.ARRIVE ;  /* 0x00000000000079c5 */ /* 0x000fe20000000000 */
[----:B------:R-:W-:Y:S02]  /*9f30*/  FADD.FTZ R179, R179, R172 ;  /* 0x000000acb3b37221 */ /* 0x000fe40000010000 */
[----:B------:R-:W-:Y:S02]  /*9f40*/  FADD.FTZ R183, R183, R176 ;  /* 0x000000b0b7b77221 */ /* 0x000fe40000010000 */
[----:B------:R-:W-:-:S04]  /*9f50*/  FADD.FTZ R179, R178, R179 ;  /* 0x000000b3b2b37221 */ /* 0x000fc80000010000 */
[----:B------:R-:W-:Y:S01]  /*9f60*/  HGMMA.64x256x16.F32 R24, R152, gdesc[UR8].tnspB, R24, gsb0 ;  /* 0x43e0000898187df0 */ /* 0x000fe20008000818 */
[----:B------:R-:W-:Y:S01]  /*9f70*/  UIADD3 UR10, UR4, 0x200, URZ ;  /* 0x00000200040a7890 */ /* 0x000fe2000fffe03f */
[----:B------:R-:W-:Y:S01]  /*9f80*/  FADD.FTZ R183, R182, R183 ;  /* 0x000000b7b6b77221 */ /* 0x000fe20000010000 */
[----:B------:R-:W-:Y:S01]  /*9f90*/  UMOV UR11, 0x40000040 ;  /* 0x40000040000b7882 */ /* 0x000fe20000000000 */
        /* <DEDUP_REMOVED lines=18> */
[----:B0-----:R-:W-:Y:S02]  /*a0c0*/  F2FP.F16.F32.PACK_AB R154, R193, R188 ;  /* 0x000000bcc19a723e */ /* 0x001fe400000000ff */
[----:B--2---:R-:W-:Y:S01]  /*a0d0*/  F2FP.F16.F32.PACK_AB R153, R195, R190 ;  /* 0x000000bec399723e */ /* 0x004fe200000000ff */
[----:B------:R-:W-:Y:S01]  /*a0e0*/  FADD.FTZ R190, R190, R191 ;  /* 0x000000bfbebe7221 */ /* 0x000fe20000010000 */
[----:B-1----:R-:W-:Y:S01]  /*a0f0*/  F2FP.F16.F32.PACK_AB R155, R197, R192 ;  /* 0x000000c0c59b723e */ /* 0x002fe200000000ff */
[----:B------:R-:W-:-:S02]  /*a100*/  FADD.FTZ R219, R219, R186 ;  /* 0x000000badbdb7221 */ /* 0x000fc40000010000 */
[----:B------:R-:W-:Y:S01]  /*a110*/  FADD.FTZ R195, R195, R190 ;  /* 0x000000bec3c37221 */ /* 0x000fe20000010000 */
[----:B------:R-:W-:Y:S01]  /*a120*/  WARPGROUP.ARRIVE ;  /* 0x00000000000079c5 */ /* 0x000fe20000000000 */
[----:B------:R-:W-:Y:S02]  /*a130*/  FADD.FTZ R0, R188, R219 ;  /* 0x000000dbbc007221 */ /* 0x000fe40000010000 */
[----:B------:R-:W-:Y:S02]  /*a140*/  FADD.FTZ R12, R192, R195 ;  /* 0x000000c3c00c7221 */ /* 0x000fe40000010000 */
[----:B------:R-:W-:-:S08]  /*a150*/  FADD.FTZ R0, R193, R0 ;  /* 0x00000000c1007221 */ /* 0x000fd00000010000 */
[----:B------:R-:W-:Y:S01]  /*a160*/  HGMMA.64x256x16.F32 R24, R152, gdesc[UR8].tnspB, R24, gsb0 ;  /* 0x43e0000898187df0 */ /* 0x000fe20008000818 */
[----:B------:R-:W-:Y:S02]  /*a170*/  FADD.FTZ R12, R197, R12 ;  /* 0x0000000cc50c7221 */ /* 0x000fe40000010000 */
[----:B------:R-:W-:Y:S02]  /*a180*/  WARPGROUP.DEPBAR.LE gsb0, 0x0 ;  /* 0x00008000000079c5 */ /* 0x000fe40000010000 */
[----:B------:R1:W-:Y:S01]  /*a190*/  @!P2 SYNCS.ARRIVE.TRANS64.RED.A1T0 RZ, [R214+URZ], RZ ;  /* 0x000000ffd6ffa9a7 */ /* 0x0003e2000810043f */
[----:B------:R-:W-:Y:S05]  /*a1a0*/  @P1 BRA `(.L_x_14567) ;  /* 0xffffffd400c81947 */ /* 0x000fea000383ffff */
.L_x_14558:
        /* <DEDUP_REMOVED lines=25> */
[----:B------:R-:W-:-:S06]  /*a340*/  IMAD.MOV.U32 R2, RZ, RZ, -0x800000 ;  /* 0xff800000ff027424 */ /* 0x000fcc00078e00ff */
[----:B------:R-:W2:Y:S01]  /*a350*/  @P1 MUFU.LG2 R5, R7 ;  /* 0x0000000700051308 */ /* 0x000ea20000000c00 */
[----:B------:R-:W-:Y:S01]  /*a360*/  FSETP.NE.FTZ.AND P2, PT, R6, RZ, PT ;  /* 0x000000ff0600720b */ /* 0x000fe20003f55000 */
        /* <DEDUP_REMOVED lines=8> */
[----:B------:R-:W-:-:S04]  /*a3f0*/  FMUL.FTZ R40, R40, R4 ;  /* 0x0000000428287220 */ /* 0x000fc80000410000 */
        /* <DEDUP_REMOVED lines=8> */
[----:B------:R-:W3:Y:S01]  /*a480*/  @P2 MUFU.LG2 R6, R6 ;  /* 0x0000000600062308 */ /* 0x000ee20000000c00 */
        /* <DEDUP_REMOVED lines=49> */
[----:B------:R-:W-:Y:S01]  /*a7a0*/  @P2 FMUL.FTZ R11, R11, 0.69314718246459960938 ;  /* 0x3f3172180b0b2820 */ /* 0x000fe20000410000 */
[----:B--2---:R-:W-:Y:S01]  /*a7b0*/  @P1 FMUL.FTZ R5, R5, 0.69314718246459960938 ;  /* 0x3f31721805051820 */ /* 0x004fe20000410000 */
[----:B---3--:R-:W-:Y:S01]  /*a7c0*/  @P2 FMUL.FTZ R6, R6, 0.69314718246459960938 ;  /* 0x3f31721806062820 */ /* 0x008fe20000410000 */
        /* <DEDUP_REMOVED lines=67> */
.L_x_14536:
[----:B------:R-:W2:Y:S01]  /*ac00*/  S2R R4, SR_CgaCtaId ;  /* 0x0000000000047919 */ /* 0x000ea20000008800 */
[----:B------:R-:W-:Y:S01]  /*ac10*/  MOV R151, 0x400 ;  /* 0x0000040000977802 */ /* 0x000fe20000000f00 */
[----:B------:R-:W-:Y:S01]  /*ac20*/  BSSY B0, `(.L_x_14568) ;  /* 0x00002e0000007945 */ /* 0x000fe20003800000 */
[----:B------:R-:W-:Y:S02]  /*ac30*/  BAR.SYNC.DEFER_BLOCKING 0x5, 0x180 ;  /* 0x0146000000007b1d */ /* 0x000fe40000010000 */
[----:B--2---:R-:W-:-:S05]  /*ac40*/  LEA R151, R4, R151, 0x18 ;  /* 0x0000009704977211 */ /* 0x004fca00078ec0ff */
[----:B------:R-:W2:Y:S02]  /*ac50*/  LDS.128 R4, [R151+0x324d0] ;  /* 0x0324d00097047984 */ /* 0x000ea40000000c00 */
[----:B--2---:R-:W-:Y:S02]  /*ac60*/  R2UR UR5, R5 ;  /* 0x00000000050572ca */ /* 0x004fe400000e0000 */
[----:B------:R-:W-:Y:S01]  /*ac70*/  R2UR UR6, R6 ;  /* 0x00000000060672ca */ /* 0x000fe200000e0000 */
[----:B------:R-:W-:Y:S06]  /*ac80*/  BAR.ARV 0x4, 0x180 ;  /* 0x0106000000007b1d */ /* 0x000fec0000002000 */
[----:B------:R-:W-:Y:S08]  /*ac90*/  @P0 BRA `(.L_x_14569) ;  /* 0x0000001c00e00947 */ /* 0x000ff00003800000 */
[----:B------:R-:W2:Y:S01]  /*aca0*/  S2R R6, SR_SWINHI ;  /* 0x0000000000067919 */ /* 0x000ea20000002f00 */
        /* <DEDUP_REMOVED lines=21> */
[----:B--2---:R-:W-:Y:S02]  /*ae00*/  MOV R5, R6 ;  /* 0x0000000600057202 */ /* 0x004fe40000000f00 */
[----:B------:R-:W-:-:S02]  /*ae10*/  F2FP.F16.F32.PACK_AB R51, R158, R51 ;  /* 0x000000339e33723e */ /* 0x000fc400000000ff */
[----:B------:R-:W-:Y:S01]  /*ae20*/  F2FP.F16.F32.PACK_AB R57, R155, R58 ;  /* 0x0000003a9b39723e */ /* 0x000fe200000000ff */
[----:B------:R-:W-:Y:S01]  /*ae30*/  IMAD.WIDE R102, R231, 0x2, R4 ;  /* 0x00000002e7667825 */ /* 0x000fe200078e0204 */
[----:B------:R-:W-:Y:S02]  /*ae40*/  F2FP.F16.F32.PACK_AB R64, R65, R64 ;  /* 0x000000404140723e */ /* 0x000fe400000000ff */
        /* <DEDUP_REMOVED lines=29> */
[----:B0-----:R-:W-:-:S02]  /*b020*/  IADD3 R187, P4, R102, 0x8040, RZ ;  /* 0x0000804066bb7810 */ /* 0x001fc40007f9e0ff */
        /* <DEDUP_REMOVED lines=69> */
[----:B------:R0:W-:Y:S01]  /*b480*/  STSM.16.M88.4 [R30], R72 ;  /* 0x000000481e007844 */ /* 0x0001e20000000200 */
[----:B------:R-:W-:Y:S02]  /*b490*/  SHF.R.U64 R103, R103, 0x3, RZ ;  /* 0x0000000367677819 */ /* 0x000fe400000012ff */
[----:B------:R-:W-:Y:S02]  /*b4a0*/  MOV R38, R38 ;  /* 0x0000002600267202 */ /* 0x000fe40000000f00 */
[----:B------:R-:W-:Y:S02]  /*b4b0*/  F2FP.F16.F32.PACK_AB R82, R85, R84 ;  /* 0x000000545552723e */ /* 0x000fe400000000ff */
[----:B------:R-:W-:-:S02]  /*b4c0*/  F2FP.F16.F32.PACK_AB R83, R83, R86 ;  /* 0x000000565353723e */ /* 0x000fc400000000ff */
[----:B------:R-:W-:Y:S02]  /*b4d0*/  LOP3.LUT R94, R94, R191, RZ, 0x3c, !PT ;  /* 0x000000bf5e5e7212 */ /* 0x000fe400078e3cff */
[----:B------:R-:W-:Y:S01]  /*b4e0*/  MOV R46, R46 ;  /* 0x0000002e002e7202 */ /* 0x000fe20000000f00 */
[----:B------:R2:W-:Y:S01]  /*b4f0*/  STSM.16.M88.4 [R38], R80 ;  /* 0x0000005026007844 */ /* 0x0005e20000000200 */
[----:B------:R-:W-:Y:S02]  /*b500*/  MOV R6, R98 ;  /* 0x0000006200067202 */ /* 0x000fe40000000f00 */
[----:B------:R-:W-:Y:S01]  /*b510*/  F2FP.F16.F32.PACK_AB R84, R89, R88 ;  /* 0x000000585954723e */ /* 0x000fe200000000ff */
[----:B0-----:R-:W0:Y:S01]  /*b520*/  LDC R73, c[0x0][0xce8] ;  /* 0x00033a00ff497b82 */ /* 0x001e220000000800 */
[----:B------:R-:W-:Y:S02]  /*b530*/  F2FP.F16.F32.PACK_AB R85, R91, R90 ;  /* 0x0000005a5b55723e */ /* 0x000fe400000000ff */
        /* <DEDUP_REMOVED lines=9> */
[----:B------:R-:W-:Y:S02]  /*b5d0*/  F2FP.F16.F32.PACK_AB R105, R107, R106 ;  /* 0x0000006a6b69723e */ /* 0x000fe400000000ff */
[----:B------:R-:W-:Y:S01]  /*b5e0*/  F2FP.F16.F32.PACK_AB R112, R113, R112 ;  /* 0x000000707170723e */ /* 0x000fe200000000ff */
[----:B------:R2:W-:Y:S01]  /*b5f0*/  STSM.16.M88.4 [R54], R96 ;  /* 0x0000006036007844 */ /* 0x0005e20000000200 */
[----:B------:R-:W-:Y:S02]  /*b600*/  LOP3.LUT R10, R12, R157, RZ, 0x3c, !PT ;  /* 0x0000009d0c0a7212 */ /* 0x000fe400078e3cff */
[----:B------:R-:W-:Y:S02]  /*b610*/  MOV R62, R62 ;  /* 0x0000003e003e7202 */ /* 0x000fe40000000f00 */
        /* <DEDUP_REMOVED lines=26> */
[----:B------:R-:W-:Y:S02]  /*b7c0*/  F2FP.F16.F32.PACK_AB R145, R147, R146 ;  /* 0x000000929391723e */ /* 0x000fe400000000ff */
[----:B------:R-:W-:Y:S01]  /*b7d0*/  MOV R12, R12 ;  /* 0x0000000c000c7202 */ /* 0x000fe20000000f00 */
[----:B------:R2:W-:Y:S01]  /*b7e0*/  STSM.16.M88.4 [R10], R136 ;  /* 0x000000880a007844 */ /* 0x0005e20000000200 */
[----:B------:R-:W-:Y:S02]  /*b7f0*/  F2FP.F16.F32.PACK_AB R146, R149, R148 ;  /* 0x000000949592723e */ /* 0x000fe400000000ff */
[----:B------:R-:W-:-:S02]  /*b800*/  F2FP.F16.F32.PACK_AB R147, R0, R150 ;  /* 0x000000960093723e */ /* 0x000fc400000000ff */
[----:B------:R-:W-:Y:S02]  /*b810*/  R2UR UR4, R209 ;  /* 0x00000000d10472ca */ /* 0x000fe400000e0000 */
[----:B------:R-:W-:Y:S01]  /*b820*/  PLOP3.LUT P0, PT, PT, PT, UP0, 0x80, 0x0 ;  /* 0x000000000000781c */ /* 0x000fe20003f0f008 */
[----:B------:R2:W-:Y:S01]  /*b830*/  STSM.16.M88.4 [R12], R144 ;  /* 0x000000900c007844 */ /* 0x0005e20000000200 */
[----:B------:R-:W-:-:S09]  /*b840*/  R2UR UR7, R225 ;  /* 0x00000000e10772ca */ /* 0x000fd200000e0000 */
[----:B------:R-:W-:-:S06]  /*b850*/  UIMAD.WIDE UR8, UR4, 0x4, UR8 ;  /* 0x00000004040878a5 */ /* 0x000fcc000f8e0208 */
[----:B------:R-:W-:Y:S02]  /*b860*/  IMAD.U32 R8, RZ, RZ, UR8 ;  /* 0x00000008ff087e24 */ /* 0x000fe4000f8e00ff */
[----:B------:R-:W-:Y:S01]  /*b870*/  IMAD.U32 R9, RZ, RZ, UR9 ;  /* 0x00000009ff097e24 */ /* 0x000fe2000f8e00ff */
[----:B------:R-:W-:Y:S06]  /*b880*/  BAR.SYNC.DEFER_BLOCKING 0x1, 0x100 ;  /* 0x0044000000007b1d */ /* 0x000fec0000010000 */
[----:B------:R-:W-:Y:S01]  /*b890*/  ULDC.64 UR8, c[0x0][0xd08] ;  /* 0x0003420000087ab9 */ /* 0x000fe20000000a00 */
        /* <DEDUP_REMOVED lines=8> */
[----:B------:R-:W-:Y:S01]  /*b920*/  IMAD.U32 R14, RZ, RZ, UR8 ;  /* 0x00000008ff0e7e24 */ /* 0x000fe2000f8e00ff */
[----:B------:R-:W-:Y:S01]  /*b930*/  ULDC UR7, c[0x0][0xb88] ;  /* 0x0002e20000077ab9 */ /* 0x000fe20000000800 */
[----:B------:R-:W-:Y:S01]  /*b940*/  UMOV UR4, URZ ;  /* 0x0000003f00047c82 */ /* 0x000fe20008000000 */
[----:B------:R-:W4:Y:S01]  /*b950*/  @P1 LDC R13, c[0x0][0xcf0] ;  /* 0x00033c00ff0d1b82 */ /* 0x000f220000000800 */
[----:B------:R-:W-:Y:S01]  /*b960*/  IMAD.U32 R15, RZ, RZ, UR9 ;  /* 0x00000009ff0f7e24 */ /* 0x000fe2000f8e00ff */
[----:B---3--:R-:W-:Y:S01]  /*b970*/  @P0 R2UR UR4, R0 ;  /* 0x00000000000402ca */ /* 0x008fe200000e0000 */
[----:B------:R-:W-:-:S06]  /*b980*/  IMAD.U32 R0, RZ, RZ, UR7 ;  /* 0x00000007ff007e24 */ /* 0x000fcc000f8e00ff */
[----:B------:R2:W5:Y:S01]  /*b990*/  @P2 LDG.E R0, desc[UR38][R14.64] ;  /* 0x000000260e002981 */ /* 0x000562000c1e1900 */
[----:B0---4-:R-:W-:Y:S07]  /*b9a0*/  @P2 BRA `(.L_x_14570) ;  /* 0x0000000000102947 */ /* 0x011fee0003800000 */
[----:B------:R-:W-:Y:S05]  /*b9b0*/  @!P0 BRA `(.L_x_14570) ;  /* 0x00000000000c8947 */ /* 0x000fea0003800000 */
[----:B--2---:R-:W2:Y:S04]  /*b9c0*/  LDG.E R15, desc[UR38][R8.64] ;  /* 0x00000026080f7981 */ /* 0x004ea8000c1e1900 */
[----:B-----5:R-:W2:Y:S02]  /*b9d0*/  LDG.E R0, desc[UR38][R8.64+0x4] ;  /* 0x0000042608007981 */ /* 0x020ea4000c1e1900 */
[----:B--2---:R-:W-:-:S07]  /*b9e0*/  IMAD.IADD R0, R0, 0x1, -R15 ;  /* 0x0000000100007824 */ /* 0x004fce00078e0a0f */
.L_x_14570:
[----:B------:R-:W-:Y:S01]  /*b9f0*/  R2UR UR17, R224 ;  /* 0x00000000e01172ca */ /* 0x000fe200000e0000 */
[----:B------:R-:W-:Y:S01]  /*ba00*/  ULDC.64 UR12, c[0x0][0xc90] ;  /* 0x00032400000c7ab9 */ /* 0x000fe20000000a00 */
[----:B------:R-:W-:Y:S01]  /*ba10*/  R2UR UR16, R225 ;  /* 0x00000000e11072ca */ /* 0x000fe200000e0000 */
[----:B--2---:R-:W-:Y:S01]  /*ba20*/  VIADD R10, R203, UR60 ;  /* 0x0000003ccb0a7c36 */ /* 0x004fe20008000000 */
[----:B------:R-:W-:Y:S01]  /*ba30*/  R2UR UR15, R209 ;  /* 0x00000000d10f72ca */ /* 0x000fe200000e0000 */
[----:B------:R-:W-:Y:S01]  /*ba40*/  USHF.R.S32.HI UR11, URZ, 0x1f, UR4 ;  /* 0x0000001f3f0b7899 */ /* 0x000fe20008011404 */
[----:B------:R-:W-:Y:S01]  /*ba50*/  IMAD R9, R226, 0x40, R200 ;  /* 0x00000040e2097824 */ /* 0x000fe200078e02c8 */
[----:B------:R-:W-:Y:S01]  /*ba60*/  UMOV UR10, UR4 ;  /* 0x00000004000a7c82 */ /* 0x000fe20008000000 */
[----:B------:R-:W-:Y:S01]  /*ba70*/  @P1 IMAD.HI.U32 R6, R10, R11, RZ ;  /* 0x0000000b0a061227 */ /* 0x000fe200078e00ff */
[----:B------:R-:W0:Y:S03]  /*ba80*/  @P1 LDC R75, c[0x0][0xcf0] ;  /* 0x00033c00ff4b1b82 */ /* 0x000e260000000800 */
[----:B------:R-:W-:Y:S01]  /*ba90*/  IMAD.MOV.U32 R8, RZ, RZ, R10 ;  /* 0x000000ffff087224 */ /* 0x000fe200078e000a */
[----:B------:R-:W-:Y:S01]  /*baa0*/  USHF.R.S32.HI UR14, URZ, 0x1f, UR17 ;  /* 0x0000001f3f0e7899 */ /* 0x000fe20008011411 */
[----:B------:R-:W-:Y:S01]  /*bab0*/  @P1 SHF.R.U32.HI R8, RZ, R13, R6 ;  /* 0x0000000dff081219 */ /* 0x000fe20000011606 */
[----:B------:R-:W-:Y:S01]  /*bac0*/  UIMAD.WIDE.U32 UR8, UR17, UR12, UR10 ;  /* 0x0000000c110872a5 */ /* 0x000fe2000f8e000a */
[----:B------:R-:W-:Y:S01]  /*bad0*/  IMAD.WIDE R4, R9, 0x2, R4 ;  /* 0x0000000209047825 */ /* 0x000fe200078e0204 */
[----:B------:R-:W-:Y:S01]  /*bae0*/  UIMAD UR7, UR14, UR12, URZ ;  /* 0x0000000c0e0772a4 */ /* 0x000fe2000f8e023f */
[--C-:B------:R-:W-:Y:S01]  /*baf0*/  SHF.R.S32.HI R9, RZ, 0x1f, R8.reuse ;  /* 0x0000001fff097819 */ /* 0x100fe20000011408 */
[----:B------:R-:W-:Y:S01]  /*bb00*/  USEL UR16, UR16, URZ, !UP0 ;  /* 0x0000003f10107287 */ /* 0x000fe2000c000000 */
[----:B------:R-:W-:Y:S01]  /*bb10*/  IMAD.MOV R6, RZ, RZ, -R8 ;  /* 0x000000ffff067224 */ /* 0x000fe200078e0a08 */
[----:B------:R-:W-:Y:S01]  /*bb20*/  UIMAD UR7, UR17, UR13, UR7 ;  /* 0x0000000d110772a4 */ /* 0x000fe2000f8e0207 */
[----:B------:R-:W-:Y:S01]  /*bb30*/  IADD3 R29, P2, R4, 0x5000, RZ ;  /* 0x00005000041d7810 */ /* 0x000fe20007f5e0ff */
[----:B------:R-:W-:Y:S01]  /*bb40*/  USEL UR15, UR15, URZ, !UP0 ;  /* 0x0000003f0f0f7287 */ /* 0x000fe2000c000000 */
[----:B------:R-:W-:Y:S01]  /*bb50*/  IMAD R11, R73, R6, R10 ;  /* 0x00000006490b7224 */ /* 0x000fe200078e020a */
[----:B------:R-:W-:Y:S01]  /*bb60*/  ULDC.64 UR12, c[0x0][0xc98] ;  /* 0x00032600000c7ab9 */ /* 0x000fe20000000a00 */
[----:B------:R-:W-:Y:S01]  /*bb70*/  UIADD3 UR9, UR9, UR7, URZ ;  /* 0x0000000709097290 */ /* 0x000fe2000fffe03f */
[----:B------:R-:W-:Y:S01]  /*bb80*/  LOP3.LUT R28, R29, 0x380, RZ, 0xc0, !PT ;  /* 0x000003801d1c7812 */ /* 0x000fe200078ec0ff */
[----:B------:R-:W-:Y:S01]  /*bb90*/  UIMAD UR7, UR16, UR12, URZ ;  /* 0x0000000c100772a4 */ /* 0x000fe2000f8e023f */
[----:B------:R-:W-:Y:S01]  /*bba0*/  SHF.R.S32.HI R6, RZ, 0x1f, R11 ;  /* 0x0000001fff067819 */ /* 0x000fe2000001140b */
[----:B------:R-:W-:Y:S01]  /*bbb0*/  UIMAD.WIDE.U32 UR8, UR15, UR12, UR8 ;  /* 0x0000000c0f0872a5 */ /* 0x000fe2000f8e0008 */
[----:B------:R-:W-:Y:S01]  /*bbc0*/  SHF.R.U64 R28, R28, 0x3, RZ ;  /* 0x000000031c1c7819 */ /* 0x000fe200000012ff */
[----:B------:R-:W-:Y:S01]  /*bbd0*/  UIMAD UR7, UR15, UR13, UR7 ;  /* 0x0000000d0f0772a4 */ /* 0x000fe2000f8e0207 */
[----:B------:R-:W-:Y:S01]  /*bbe0*/  IADD3 R25, P3, R4, 0x4000, RZ ;  /* 0x0000400004197810 */ /* 0x000fe20007f7e0ff */
[----:B------:R-:W-:Y:S01]  /*bbf0*/  VIADD R14, R230, UR60 ;  /* 0x0000003ce60e7c36 */ /* 0x000fe20008000000 */
[----:B------:R-:W-:Y:S01]  /*bc00*/  LOP3.LUT R28, R28, R29, RZ, 0x3c, !PT ;  /* 0x0000001d1c1c7212 */ /* 0x000fe200078e3cff */
[----:B------:R-:W-:Y:S01]  /*bc10*/  IMAD.X R29, RZ, RZ, R5, P2 ;  /* 0x000000ffff1d7224 */ /* 0x000fe200010e0605 */
[----:B------:R-:W-:Y:S01]  /*bc20*/  IADD3 R8, P0, R8, UR8, RZ ;  /* 0x0000000808087c10 */ /* 0x000fe2000ff1e0ff */
[----:B------:R-:W-:Y:S01]  /*bc30*/  IMAD.U32 R10, RZ, RZ, UR7 ;  /* 0x00000007ff0a7e24 */ /* 0x000fe2000f8e00ff */
[----:B------:R-:W-:Y:S01]  /*bc40*/  IADD3 R45, P2, R4, 0xb000, RZ ;  /* 0x0000b000042d7810 */ /* 0x000fe20007f5e0ff */
[----:B-----5:R-:W-:Y:S01]  /*bc50*/  IMAD R77, R0, R73, RZ ;  /* 0x00000049004d7224 */ /* 0x020fe200078e02ff */
[----:B------:R-:W-:Y:S01]  /*bc60*/  LOP3.LUT R24, R25, 0x380, RZ, 0xc0, !PT ;  /* 0x0000038019187812 */ /* 0x000fe200078ec0ff */
[----:B------:R-:W-:Y:S01]  /*bc70*/  ULDC.64 UR12, c[0x0][0xba0] ;  /* 0x0002e800000c7ab9 */ /* 0x000fe20000000a00 */
[----:B------:R-:W-:Y:S01]  /*bc80*/  IADD3.X R9, R9, UR9, R10, P0, !PT ;  /* 0x0000000909097c10 */ /* 0x000fe200087fe40a */
[----:B------:R-:W-:Y:S01]  /*bc90*/  ULDC.64 UR8, c[0x0][0xc88] ;  /* 0x0003220000087ab9 */ /* 0x000fe20000000a00 */
[----:B------:R-:W-:Y:S01]  /*bca0*/  LOP3.LUT R44, R45, 0x380, RZ, 0xc0, !PT ;  /* 0x000003802d2c7812 */ /* 0x000fe200078ec0ff */
[----:B------:R-:W-:Y:S01]  /*bcb0*/  IMAD R6, R6, UR8, RZ ;  /* 0x0000000806067c24 */ /* 0x000fe2000f8e02ff */
[----:B------:R-:W-:Y:S01]  /*bcc0*/  SHF.R.U64 R24, R24, 0x3, RZ ;  /* 0x0000000318187819 */ /* 0x000fe200000012ff */
[----:B------:R-:W-:Y:S01]  /*bcd0*/  IMAD.WIDE.U32 R8, R11, UR8, R8 ;  /* 0x000000080b087c25 */ /* 0x000fe2000f8e0008 */
[----:B------:R-:W-:-:S02]  /*bce0*/  SHF.R.U64 R44, R44, 0x3, RZ ;  /* 0x000000032c2c7819 */ /* 0x000fc400000012ff */
[----:B------:R-:W-:Y:S01]  /*bcf0*/  IADD3 R13, P5, R4, 0x1000, RZ ;  /* 0x00001000040d7810 */ /* 0x000fe20007fbe0ff */
[----:B------:R-:W-:Y:S01]  /*bd00*/  IMAD R15, R11, UR9, R6 ;  /* 0x000000090b0f7c24 */ /* 0x000fe2000f8e0206 */
[----:B------:R-:W-:Y:S01]  /*bd10*/  ULDC.64 UR8, c[0x0][0xc50] ;  /* 0x0003140000087ab9 */ /* 0x000fe20000000a00 */
[----:B------:R-:W-:Y:S01]  /*bd20*/  VIADD R6, R14, 0x8 ;  /* 0x000000080e067836 */ /* 0x000fe20000000000 */
[----:B------:R-:W-:Y:S01]  /*bd30*/  LEA R10, P0, R8, UR8, 0x2 ;  /* 0x00000008080a7c11 */ /* 0x000fe2000f8010ff */
[----:B------:R-:W-:Y:S01]  /*bd40*/  IMAD.IADD R9, R9, 0x1, R15 ;  /* 0x0000000109097824 */ /* 0x000fe200078e020f */
[----:B------:R-:W-:Y:S01]  /*bd50*/  LOP3.LUT R44, R44, R45, RZ, 0x3c, !PT ;  /* 0x0000002d2c2c7212 */ /* 0x000fe200078e3cff */
[----:B------:R-:W-:Y:S01]  /*bd60*/  IMAD.X R45, RZ, RZ, R5, P2 ;  /* 0x000000ffff2d7224 */ /* 0x000fe200010e0605 */
[----:B------:R-:W-:Y:S01]  /*bd70*/  IADD3 R17, P4, R4, 0x2000, RZ ;  /* 0x0000200004117810 */ /* 0x000fe20007f9e0ff */
[----:B------:R-:W-:Y:S01]  /*bd80*/  SHFL.IDX PT, R42, R10, RZ, 0x1c1f ;  /* 0x001c1fff0a2a7589 */ /* 0x000fe200000e0000 */
[----:B------:R-:W-:-:S02]  /*bd90*/  LEA.HI.X R8, R8, UR9, R9, 0x2, P0 ;  /* 0x0000000908087c11 */ /* 0x000fc400080f1409 */
[----:B------:R-:W-:Y:S01]  /*bda0*/  IADD3 R21, P0, R4, 0x3000, RZ ;  /* 0x0000300004157810 */ /* 0x000fe20007f1e0ff */
[----:B------:R-:W-:Y:S01]  /*bdb0*/  SHFL.IDX PT, R46, R10, 0x1, 0x1c1f ;  /* 0x003c1f000a2e7f89 */ /* 0x000fe200000e0000 */
[----:B------:R-:W-:Y:S01]  /*bdc0*/  LOP3.LUT R24, R24, R25, RZ, 0x3c, !PT ;  /* 0x0000001918187212 */ /* 0x000fe200078e3cff */
[----:B------:R-:W-:Y:S01]  /*bdd0*/  IMAD.X R25, RZ, RZ, R5, P3 ;  /* 0x000000ffff197224 */ /* 0x000fe200018e0605 */
[----:B------:R-:W-:Y:S01]  /*bde0*/  LOP3.LUT R20, R21, 0x380, RZ, 0xc0, !PT ;  /* 0x0000038015147812 */ /* 0x000fe200078ec0ff */
[----:B------:R-:W2:Y:S01]  /*bdf0*/  SHFL.IDX PT, R43, R8, RZ, 0x1c1f ;  /* 0x001c1fff082b7589 */ /* 0x000ea200000e0000 */
[----:B------:R-:W-:Y:S02]  /*be00*/  IADD3 R41, P3, R4, 0xa000, RZ ;  /* 0x0000a00004297810 */ /* 0x000fe40007f7e0ff */
[----:B------:R-:W-:Y:S01]  /*be10*/  SHF.R.U64 R20, R20, 0x3, RZ ;  /* 0x0000000314147819 */ /* 0x000fe200000012ff */
[----:B------:R-:W3:Y:S01]  /*be20*/  SHFL.IDX PT, R47, R8, 0x1, 0x1c1f ;  /* 0x003c1f00082f7f89 */ /* 0x000ee200000e0000 */
[----:B------:R-:W-:-:S02]  /*be30*/  LOP3.LUT R12, R13, 0x380, RZ, 0xc0, !PT ;  /* 0x000003800d0c7812 */ /* 0x000fc400078ec0ff */
[----:B------:R-:W-:Y:S01]  /*be40*/  LOP3.LUT R20, R20, R21, RZ, 0x3c, !PT ;  /* 0x0000001514147212 */ /* 0x000fe200078e3cff */
[----:B------:R-:W-:Y:S01]  /*be50*/  IMAD.X R21, RZ, RZ, R5, P0 ;  /* 0x000000ffff157224 */ /* 0x000fe200000e0605 */
[----:B------:R-:W-:Y:S02]  /*be60*/  IADD3 R53, P0, R4, 0x9000, RZ ;  /* 0x0000900004357810 */ /* 0x000fe40007f1e0ff */
[----:B------:R-:W-:Y:S02]  /*be70*/  LOP3.LUT R16, R17, 0x380, RZ, 0xc0, !PT ;  /* 0x0000038011107812 */ /* 0x000fe400078ec0ff */
[----:B------:R-:W-:Y:S02]  /*be80*/  LOP3.LUT R52, R53, 0x380, RZ, 0xc0, !PT ;  /* 0x0000038035347812 */ /* 0x000fe400078ec0ff */
[----:B------:R-:W-:Y:S02]  /*be90*/  LOP3.LUT R40, R41, 0x380, RZ, 0xc0, !PT ;  /* 0x0000038029287812 */ /* 0x000fe400078ec0ff */
[----:B------:R-:W-:-:S02]  /*bea0*/  SHF.R.U64 R52, R52, 0x3, RZ ;  /* 0x0000000334347819 */ /* 0x000fc400000012ff */
[----:B------:R-:W-:Y:S02]  /*beb0*/  SHF.R.U64 R12, R12, 0x3, RZ ;  /* 0x000000030c0c7819 */ /* 0x000fe400000012ff */
[----:B------:R-:W-:Y:S01]  /*bec0*/  LOP3.LUT R52, R52, R53, RZ, 0x3c, !PT ;  /* 0x0000003534347212 */ /* 0x000fe200078e3cff */
[----:B------:R-:W-:Y:S01]  /*bed0*/  IMAD.X R53, RZ, RZ, R5, P0 ;  /* 0x000000ffff357224 */ /* 0x000fe200000e0605 */
[----:B------:R-:W-:Y:S02]  /*bee0*/  LOP3.LUT P0, RZ, R228, 0x3, RZ, 0xc0, !PT ;  /* 0x00000003e4ff7812 */ /* 0x000fe4000780c0ff */
[----:B------:R-:W-:Y:S02]  /*bef0*/  SHF.R.U64 R16, R16, 0x3, RZ ;  /* 0x0000000310107819 */ /* 0x000fe400000012ff */
[-C--:B------:R-:W-:Y:S02]  /*bf00*/  ISETP.GE.OR P2, PT, R14, R77.reuse, P0 ;  /* 0x0000004d0e00720c */ /* 0x080fe40000746670 */
[----:B------:R-:W-:-:S02]  /*bf10*/  ISETP.GE.OR P0, PT, R6, R77, P0 ;  /* 0x0000004d0600720c */ /* 0x000fc40000706670 */
[----:B------:R-:W-:Y:S02]  /*bf20*/  SHF.R.U64 R40, R40, 0x3, RZ ;  /* 0x0000000328287819 */ /* 0x000fe400000012ff */
[----:B------:R-:W-:Y:S01]  /*bf30*/  LOP3.LUT R12, R12, R13, RZ, 0x3c, !PT ;  /* 0x0000000d0c0c7212 */ /* 0x000fe200078e3cff */
[--C-:B------:R-:W-:Y:S01]  /*bf40*/  IMAD.X R13, RZ, RZ, R5.reuse, P5 ;  /* 0x000000ffff0d7224 */ /* 0x100fe200028e0605 */
[----:B------:R-:W-:Y:S01]  /*bf50*/  LOP3.LUT R16, R16, R17, RZ, 0x3c, !PT ;  /* 0x0000001110107212 */ /* 0x000fe200078e3cff */
[----:B------:R-:W-:Y:S01]  /*bf60*/  IMAD.X R17, RZ, RZ, R5, P4 ;  /* 0x000000ffff117224 */ /* 0x000fe200020e0605 */
[C---:B------:R-:W-:Y:S02]  /*bf70*/  IADD3 R33, P6, R4.reuse, 0x6000, RZ ;  /* 0x0000600004217810 */ /* 0x040fe40007fde0ff */
[C---:B------:R-:W-:Y:S01]  /*bf80*/  IADD3 R37, P5, R4.reuse, 0x7000, RZ ;  /* 0x0000700004257810 */ /* 0x040fe20007fbe0ff */
[----:B--2---:R-:W-:Y:S01]  /*bf90*/  @!P2 ST.E desc[UR38][R42.64], R2 ;  /* 0x000000022a00a985 */ /* 0x004fe2000c101926 */
[----:B------:R-:W-:-:S02]  /*bfa0*/  IADD3 R61, P4, R4, 0x8000, RZ ;  /* 0x00008000043d7810 */ /* 0x000fc40007f9e0ff */
[----:B------:R-:W-:Y:S01]  /*bfb0*/  LOP3.LUT R40, R40, R41, RZ, 0x3c, !PT ;  /* 0x0000002928287212 */ /* 0x000fe200078e3cff */
[----:B---3--:R2:W-:Y:S01]  /*bfc0*/  @!P0 ST.E desc[UR38][R46.64], R3 ;  /* 0x000000032e008985 */ /* 0x0085e2000c101926 */
[--C-:B------:R-:W-:Y:S01]  /*bfd0*/  IMAD.X R41, RZ, RZ, R5.reuse, P3 ;  /* 0x000000ffff297224 */ /* 0x100fe200018e0605 */
[----:B------:R-:W-:Y:S02]  /*bfe0*/  IADD3 R9, P3, R4, 0xf000, RZ ;  /* 0x0000f00004097810 */ /* 0x000fe40007f7e0ff */
[----:B------:R-:W-:Y:S01]  /*bff0*/  LOP3.LUT R32, R33, 0x380, RZ, 0xc0, !PT ;  /* 0x0000038021207812 */ /* 0x000fe200078ec0ff */
[----:B------:R-:W-:Y:S01]  /*c000*/  UIMAD UR7, UR11, UR12, URZ ;  /* 0x0000000c0b0772a4 */ /* 0x000fe2000f8e023f */
[----:B------:R-:W-:Y:S01]  /*c010*/  LOP3.LUT R36, R37, 0x380, RZ, 0xc0, !PT ;  /* 0x0000038025247812 */ /* 0x000fe200078ec0ff */
[----:B------:R-:W-:Y:S01]  /*c020*/  UIMAD.WIDE.U32 UR8, UR4, UR12, URZ ;  /* 0x0000000c040872a5 */ /* 0x000fe2000f8e003f */
[----:B------:R-:W-:Y:S01]  /*c030*/  LOP3.LUT R60, R61, 0x380, RZ, 0xc0, !PT ;  /* 0x000003803d3c7812 */ /* 0x000fe200078ec0ff */
[----:B------:R-:W-:Y:S01]  /*c040*/  ULDC.64 UR10, c[0x0][0xbe8] ;  /* 0x0002fa00000a7ab9 */ /* 0x000fe20000000a00 */
[----:B------:R-:W-:Y:S01]  /*c050*/  LOP3.LUT R0, R9, 0x380, RZ, 0xc0, !PT ;  /* 0x0000038009007812 */ /* 0x000fe200078ec0ff */
[----:B------:R-:W-:Y:S01]  /*c060*/  IMAD.X R49, RZ, RZ, R5, P3 ;  /* 0x000000ffff317224 */ /* 0x000fe200018e0605 */
[----:B--2---:R-:W2:Y:S01]  /*c070*/  @P1 LDC R3, c[0x0][0xcec] ;  /* 0x00033b00ff031b82 */ /* 0x004ea20000000800 */
[----:B------:R-:W-:Y:S01]  /*c080*/  SHF.R.U64 R32, R32, 0x3, RZ ;  /* 0x0000000320207819 */ /* 0x000fe200000012ff */
[----:B------:R-:W5:Y:S01]  /*c090*/  LD.E.128 R12, desc[UR38][R12.64] ;  /* 0x000000260c0c7980 */ /* 0x000f62000c101d00 */
[----:B------:R-:W-:-:S02]  /*c0a0*/  SHF.R.U64 R36, R36, 0x3, RZ ;  /* 0x0000000324247819 */ /* 0x000fc400000012ff */
[----:B------:R-:W-:Y:S01]  /*c0b0*/  SHF.R.U64 R60, R60, 0x3, RZ ;  /* 0x000000033c3c7819 */ /* 0x000fe200000012ff */
[----:B------:R-:W5:Y:S01]  /*c0c0*/  LD.E.128 R16, desc[UR38][R16.64] ;  /* 0x0000002610107980 */ /* 0x000f62000c101d00 */
[----:B------:R-:W-:Y:S01]  /*c0d0*/  SHF.R.U64 R0, R0, 0x3, RZ ;  /* 0x0000000300007819 */ /* 0x000fe200000012ff */
[----:B------:R-:W-:Y:S01]  /*c0e0*/  UIMAD UR7, UR4, UR13, UR7 ;  /* 0x0000000d040772a4 */ /* 0x000fe2000f8e0207 */
[----:B------:R-:W-:Y:S01]  /*c0f0*/  LOP3.LUT R32, R32, R33, RZ, 0x3c, !PT ;  /* 0x0000002120207212 */ /* 0x000fe200078e3cff */
[--C-:B------:R-:W-:Y:S01]  /*c100*/  IMAD.X R33, RZ, RZ, R5.reuse, P6 ;  /* 0x000000ffff217224 */ /* 0x100fe200030e0605 */
[----:B------:R-:W-:Y:S01]  /*c110*/  LOP3.LUT R36, R36, R37, RZ, 0x3c, !PT ;  /* 0x0000002524247212 */ /* 0x000fe200078e3cff */
[--C-:B------:R-:W-:Y:S01]  /*c120*/  IMAD.X R37, RZ, RZ, R5.reuse, P5 ;  /* 0x000000ffff257224 */ /* 0x100fe200028e0605 */
[----:B------:R-:W-:Y:S01]  /*c130*/  LOP3.LUT R60, R60, R61, RZ, 0x3c, !PT ;  /* 0x0000003d3c3c7212 */ /* 0x000fe200078e3cff */
[----:B------:R-:W-:Y:S01]  /*c140*/  IMAD.X R61, RZ, RZ, R5, P4 ;  /* 0x000000ffff3d7224 */ /* 0x000fe200020e0605 */
[C---:B------:R-:W-:Y:S01]  /*c150*/  IADD3 R69, P6, R4.reuse, 0xc000, RZ ;  /* 0x0000c00004457810 */ /* 0x040fe20007fde0ff */
[----:B------:R-:W5:Y:S01]  /*c160*/  LD.E.128 R20, desc[UR38][R20.64] ;  /* 0x0000002614147980 */ /* 0x000f62000c101d00 */
[----:B------:R-:W-:-:S02]  /*c170*/  IADD3 R65, P5, R4, 0xd000, RZ ;  /* 0x0000d00004417810 */ /* 0x000fc40007fbe0ff */
[C---:B------:R-:W-:Y:S01]  /*c180*/  IADD3 R57, P4, R4.reuse, 0xe000, RZ ;  /* 0x0000e00004397810 */ /* 0x040fe20007f9e0ff */
[----:B------:R-:W5:Y:S01]  /*c190*/  LD.E.128 R24, desc[UR38][R24.64] ;  /* 0x0000002618187980 */ /* 0x000f62000c101d00 */
[----:B------:R-:W-:Y:S02]  /*c1a0*/  LOP3.LUT R11, R4, 0x380, RZ, 0xc0, !PT ;  /* 0x00000380040b7812 */ /* 0x000fe400078ec0ff */
[----:B------:R-:W-:Y:S01]  /*c1b0*/  LOP3.LUT R48, R0, R9, RZ, 0x3c, !PT ;  /* 0x0000000900307212 */ /* 0x000fe200078e3cff */
[----:B------:R-:W-:Y:S01]  /*c1c0*/  IMAD R0, R208, 0x20, R226 ;  /* 0x00000020d0007824 */ /* 0x000fe200078e02e2 */
[----:B------:R-:W-:Y:S01]  /*c1d0*/  UIADD3 UR9, UR9, UR7, URZ ;  /* 0x0000000709097290 */ /* 0x000fe2000fffe03f */
[----:B------:R-:W-:Y:S01]  /*c1e0*/  LOP3.LUT R68, R69, 0x380, RZ, 0xc0, !PT ;  /* 0x0000038045447812 */ /* 0x000fe200078ec0ff */
[----:B------:R-:W-:Y:S01]  /*c1f0*/  UIMAD UR4, UR14, UR10, URZ ;  /* 0x0000000a0e0472a4 */ /* 0x000fe2000f8e023f */
[----:B------:R-:W-:Y:S01]  /*c200*/  LOP3.LUT R64, R65, 0x380, RZ, 0xc0, !PT ;  /* 0x0000038041407812 */ /* 0x000fe200078ec0ff */
[----:B------:R-:W5:Y:S01]  /*c210*/  LD.E.128 R28, desc[UR38][R28.64] ;  /* 0x000000261c1c7980 */ /* 0x000f62000c101d00 */
[----:B------:R-:W-:-:S02]  /*c220*/  LOP3.LUT R56, R57, 0x380, RZ, 0xc0, !PT ;  /* 0x0000038039387812 */ /* 0x000fc400078ec0ff */
[----:B------:R-:W-:Y:S01]  /*c230*/  SHF.R.U64 R11, R11, 0x3, RZ ;  /* 0x000000030b0b7819 */ /* 0x000fe200000012ff */
[----:B------:R-:W-:Y:S01]  /*c240*/  VIADD R6, R0, UR60 ;  /* 0x0000003c00067c36 */ /* 0x000fe20008000000 */
[----:B------:R-:W-:Y:S01]  /*c250*/  UIMAD UR4, UR17, UR11, UR4 ;  /* 0x0000000b110472a4 */ /* 0x000fe2000f8e0204 */
[----:B------:R-:W-:Y:S01]  /*c260*/  SHF.R.U64 R68, R68, 0x3, RZ ;  /* 0x0000000344447819 */ /* 0x000fe200000012ff */
[----:B------:R-:W-:Y:S01]  /*c270*/  UIMAD.WIDE.U32 UR8, UR17, UR10, UR8 ;  /* 0x0000000a110872a5 */ /* 0x000fe2000f8e0008 */
[----:B------:R-:W-:Y:S01]  /*c280*/  SHF.R.U64 R64, R64, 0x3, RZ ;  /* 0x0000000340407819 */ /* 0x000fe200000012ff */
[----:B------:R-:W5:Y:S01]  /*c290*/  LD.E.128 R32, desc[UR38][R32.64] ;  /* 0x0000002620207980 */ /* 0x000f62000c101d00 */
[----:B------:R-:W-:Y:S01]  /*c2a0*/  SHF.R.U64 R56, R56, 0x3, RZ ;  /* 0x0000000338387819 */ /* 0x000fe200000012ff */
[----:B------:R-:W-:Y:S01]  /*c2b0*/  ULDC.64 UR10, c[0x0][0xbf0] ;  /* 0x0002fc00000a7ab9 */ /* 0x000fe20000000a00 */
[----:B------:R-:W-:Y:S01]  /*c2c0*/  LOP3.LUT R4, R11, R4, RZ, 0x3c, !PT ;  /* 0x000000040b047212 */ /* 0x000fe200078e3cff */
[----:B--2---:R-:W-:Y:S01]  /*c2d0*/  @P1 IMAD.HI.U32 R0, R6, R3, RZ ;  /* 0x0000000306001227 */ /* 0x004fe200078e00ff */
[----:B------:R-:W-:Y:S01]  /*c2e0*/  UIADD3 UR9, UR9, UR4, URZ ;  /* 0x0000000409097290 */ /* 0x000fe2000fffe03f */
[----:B------:R-:W-:Y:S01]  /*c2f0*/  LOP3.LUT R68, R68, R69, RZ, 0x3c, !PT ;  /* 0x0000004544447212 */ /* 0x000fe200078e3cff */
[----:B------:R-:W-:Y:S01]  /*c300*/  UIMAD UR4, UR16, UR10, URZ ;  /* 0x0000000a100472a4 */ /* 0x000fe2000f8e023f */
[----:B------:R-:W-:Y:S01]  /*c310*/  LOP3.LUT R64, R64, R65, RZ, 0x3c, !PT ;  /* 0x0000004140407212 */ /* 0x000fe200078e3cff */
[--C-:B------:R-:W-:Y:S01]  /*c320*/  IMAD.X R69, RZ, RZ, R5.reuse, P6 ;  /* 0x000000ffff457224 */ /* 0x100fe200030e0605 */
[----:B------:R-:W-:Y:S01]  /*c330*/  LOP3.LUT R56, R56, R57, RZ, 0x3c, !PT ;  /* 0x0000003938387212 */ /* 0x000fe200078e3cff */
[--C-:B------:R-:W-:Y:S01]  /*c340*/  IMAD.X R65, RZ, RZ, R5.reuse, P5 ;  /* 0x000000ffff417224 */ /* 0x100fe200028e0605 */
[----:B------:R2:W5:Y:S01]  /*c350*/  LD.E.128 R8, desc[UR38][R4.64] ;  /* 0x0000002604087980 */ /* 0x000562000c101d00 */
[----:B------:R-:W-:Y:S01]  /*c360*/  IMAD.X R57, RZ, RZ, R5, P4 ;  /* 0x000000ffff397224 */ /* 0x000fe200020e0605 */
[----:B------:R-:W-:-:S02]  /*c370*/  UIMAD UR4, UR15, UR11, UR4 ;  /* 0x0000000b0f0472a4 */ /* 0x000fc4000f8e0204 */
[----:B------:R-:W-:Y:S01]  /*c380*/  UIMAD.WIDE.U32 UR8, UR15, UR10, UR8 ;  /* 0x0000000a0f0872a5 */ /* 0x000fe2000f8e0008 */
[----:B------:R-:W5:Y:S02]  /*c390*/  LD.E.128 R36, desc[UR38][R36.64] ;  /* 0x0000002624247980 */ /* 0x000f64000c101d00 */
[----:B------:R-:W-:Y:S02]  /*c3a0*/  ULDC.64 UR10, c[0x0][0xbe0] ;  /* 0x0002f800000a7ab9 */ /* 0x000fe40000000a00 */
[----:B------:R-:W5:Y:S01]  /*c3b0*/  LD.E.128 R60, desc[UR38][R60.64] ;  /* 0x000000263c3c7980 */ /* 0x000f62000c101d00 */
[----:B--2---:R-:W-:Y:S01]  /*c3c0*/  IMAD.MOV.U32 R5, RZ, RZ, R6 ;  /* 0x000000ffff057224 */ /* 0x004fe200078e0006 */
[----:B0-----:R-:W-:Y:S01]  /*c3d0*/  @P1 SHF.R.U32.HI R5, RZ, R75, R0 ;  /* 0x0000004bff051219 */ /* 0x001fe20000011600 */
[----:B------:R-:W-:Y:S01]  /*c3e0*/  UIADD3 UR4, UR9, UR4, URZ ;  /* 0x0000000409047290 */ /* 0x000fe2000fffe03f */
[----:B------:R-:W5:Y:S02]  /*c3f0*/  LD.E.128 R52, desc[UR38][R52.64] ;  /* 0x0000002634347980 */ /* 0x000f64000c101d00 */
[--C-:B------:R-:W-:Y:S01]  /*c400*/  SHF.R.S32.HI R0, RZ, 0x1f, R5.reuse ;  /* 0x0000001fff007819 */ /* 0x100fe20000011405 */
[----:B------:R-:W-:Y:S01]  /*c410*/  IMAD.MOV R4, RZ, RZ, -R5 ;  /* 0x000000ffff047224 */ /* 0x000fe200078e0a05 */
[----:B------:R-:W5:Y:S01]  /*c420*/  LD.E.128 R40, desc[UR38][R40.64] ;  /* 0x0000002628287980 */ /* 0x000f62000c101d00 */
[----:B------:R-:W-:-:S02]  /*c430*/  IMAD.U32 R3, RZ, RZ, UR9 ;  /* 0x00000009ff037e24 */ /* 0x000fc4000f8e00ff */
[----:B------:R-:W-:Y:S01]  /*c440*/  IMAD R0, R0, UR10, RZ ;  /* 0x0000000a00007c24 */ /* 0x000fe2000f8e02ff */
[----:B------:R-:W5:Y:S01]  /*c450*/  LD.E.128 R44, desc[UR38][R44.64] ;  /* 0x000000262c2c7980 */ /* 0x000f62000c101d00 */
[----:B------:R-:W-:Y:S02]  /*c460*/  IMAD R73, R73, R4, R6 ;  /* 0x0000000449497224 */ /* 0x000fe400078e0206 */
        /* <DEDUP_REMOVED lines=9> */
[----:B------:R-:W5:Y:S01]  /*c500*/  LD.E.128 R48, desc[UR38][R48.64] ;  /* 0x0000002630307980 */ /* 0x000f62000c101d00 */
[----:B------:R-:W-:Y:S01]  /*c510*/  @!PT LDS RZ, [RZ] ;  /* 0x00000000fffff984 */ /* 0x000fe20000000800 */
[----:B------:R-:W-:Y:S01]  /*c520*/  @!PT LDS RZ, [RZ] ;  /* 0x00000000fffff984 */ /* 0x000fe20000000800 */
[----:B------:R-:W-:Y:S01]  /*c530*/  @!PT LDS RZ, [RZ] ;  /* 0x00000000fffff984 */ /* 0x000fe20000000800 */
[----:B------:R-:W-:Y:S01]  /*c540*/  @!PT LDS RZ, [RZ] ;  /* 0x00000000fffff984 */ /* 0x000fe20000000800 */
[----:B------:R0:W-:Y:S06]  /*c550*/  MEMBAR.ALL.CTA ;  /* 0x0000000000007992 */ /* 0x0001ec0000008000 */
[----:B0-----:R-:W0:Y:S01]  /*c560*/  FENCE.VIEW.ASYNC.S ;  /* 0x00000000000073c6 */ /* 0x001e220000000000 */
[----:B------:R-:W-:Y:S02]  /*c570*/  IMAD.IADD R3, R3, 0x1, R75 ;  /* 0x0000000103037824 */ /* 0x000fe400078e024b */
[----:B------:R-:W-:-:S02]  /*c580*/  IMAD R4, R0, UR8, RZ ;  /* 0x0000000800047c24 */ /* 0x000fc4000f8e02ff */
        /* <DEDUP_REMOVED lines=13> */
[----:B0-----:R0:W2:Y:S01]  /*c660*/  SHFL.IDX PT, R74, R6, RZ, 0x181f ;  /* 0x00181fff064a7589 */ /* 0x0010a200000e0000 */
[----:B------:R-:W-:Y:S01]  /*c670*/  ISETP.GE.AND P0, PT, R0, R77, PT ;  /* 0x0000004d0000720c */ /* 0x000fe20003f06270 */
[----:B------:R-:W-:Y:S01]  /*c680*/  BSSY B1, `(.L_x_14571) ;  /* 0x0000015000017945 */ /* 0x000fe20003800000 */
[----:B------:R0:W-:Y:S01]  /*c690*/  SYNCS.ARRIVE.TRANS64.RED.A1T0 RZ, [R151+URZ], RZ ;  /* 0x000000ff97ff79a7 */ /* 0x0001e2000810043f */
[----:B------:R0:W3:Y:S02]  /*c6a0*/  SHFL.IDX PT, R0, R76, RZ, 0x181f ;  /* 0x00181fff4c007589 */ /* 0x0000e400000e0000 */
[----:B------:R-:W-:Y:S08]  /*c6b0*/  @P2 BRA `(.L_x_14572) ;  /* 0x0000000000442947 */ /* 0x000ff00003800000 */
[----:B------:R-:W-:Y:S02]  /*c6c0*/  ULDC UR4, c[0x0][0xbc8] ;  /* 0x0002f20000047ab9 */ /* 0x000fe40000000800 */
        /* <DEDUP_REMOVED lines=16> */
.L_x_14572:
[----:B------:R-:W-:Y:S05]  /*c7d0*/  BSYNC B1 ;  /* 0x0000000000017941 */ /* 0x000fea0003800000 */
.L_x_14571:
[----:B---3--:R3:W0:Y:S01]  /*c7e0*/  SHFL.IDX PT, R0, R76, 0x1, 0x181f ;  /* 0x00381f004c007f89 */ /* 0x00862200000e0000 */
[----:B------:R-:W-:Y:S03]  /*c7f0*/  BSSY B1, `(.L_x_14573) ;  /* 0x0000014000017945 */ /* 0x000fe60003800000 */
[----:B----45:R3:W4:Y:S01]  /*c800*/  SHFL.IDX PT, R10, R6, 0x1, 0x181f ;  /* 0x00381f00060a7f89 */ /* 0x03072200000e0000 */
        /* <DEDUP_REMOVED lines=18> */
.L_x_14574:
[----:B------:R-:W-:Y:S05]  /*c930*/  BSYNC B1 ;  /* 0x0000000000017941 */ /* 0x000fea0003800000 */
.L_x_14573:
[----:B0-----:R0:W0:Y:S01]  /*c940*/  SHFL.IDX PT, R0, R76, 0x2, 0x181f ;  /* 0x00581f004c007f89 */ /* 0x00102200000e0000 */
[----:B------:R-:W-:Y:S03]  /*c950*/  BSSY B1, `(.L_x_14575) ;  /* 0x0000014000017945 */ /* 0x000fe60003800000 */
[----:B----4-:R4:W0:Y:S01]  /*c960*/  SHFL.IDX PT, R10, R6, 0x2, 0x181f ;  /* 0x00581f00060a7f89 */ /* 0x01082200000e0000 */
        /* <DEDUP_REMOVED lines=18> */
.L_x_14576:
[----:B------:R-:W-:Y:S05]  /*ca90*/  BSYNC B1 ;  /* 0x0000000000017941 */ /* 0x000fea0003800000 */
.L_x_14575:
[----:B0-----:R-:W-:Y:S01]  /*caa0*/  VIADD R0, R78, 0x60 ;  /* 0x000000604e007836 */ /* 0x001fe20000000000 */
[----:B---3--:R-:W0:Y:S04]  /*cab0*/  SHFL.IDX PT, R76, R76, 0x3, 0x181f ;  /* 0x00781f004c4c7f89 */ /* 0x008e2800000e0000 */
[----:B------:R-:W-:Y:S01]  /*cac0*/  ISETP.GE.AND P0, PT, R0, R77, PT ;  /* 0x0000004d0000720c */ /* 0x000fe20003f06270 */
[----:B----4-:R-:W3:-:S12]  /*cad0*/  SHFL.IDX PT, R6, R6, 0x3, 0x181f ;  /* 0x00781f0006067f89 */ /* 0x010ed800000e0000 */
        /* <DEDUP_REMOVED lines=20> */
.L_x_14569:
[----:B------:R-:W-:Y:S01]  /*cc20*/  R2UR UR4, R209 ;  /* 0x00000000d10472ca */ /* 0x000fe200000e0000 */
[----:B------:R-:W-:Y:S01]  /*cc30*/  ULDC.64 UR10, c[0x0][0xd00] ;  /* 0x00034000000a7ab9 */ /* 0x000fe20000000a00 */
[----:B------:R-:W-:Y:S01]  /*cc40*/  R2UR UR7, R225 ;  /* 0x00000000e10772ca */ /* 0x000fe200000e0000 */
[----:B------:R-:W-:Y:S01]  /*cc50*/  UISETP.NE.U32.AND UP0, UPT, UR10, URZ, UPT ;  /* 0x0000003f0a00728c */ /* 0x000fe2000bf05070 */
[----:B------:R-:W2:Y:S01]  /*cc60*/  LDC R13, c[0x0][0xce8] ;  /* 0x00033a00ff0d7b82 */ /* 0x000ea20000000800 */
[----:B------:R-:W-:Y:S02]  /*cc70*/  R2UR UR12, R224 ;  /* 0x00000000e00c72ca */ /* 0x000fe400000e0000 */
[----:B------:R-:W-:-:S06]  /*cc80*/  UISETP.NE.AND.EX UP0, UPT, UR11, URZ, UPT, UP0 ;  /* 0x0000003f0b00728c */ /* 0x000fcc000bf05300 */
[----:B------:R-:W-:Y:S01]  /*cc90*/  USHF.L.U32 UR8, UR4, 0x2, URZ ;  /* 0x0000000204087899 */ /* 0x000fe2000800063f */
[----:B------:R-:W-:Y:S01]  /*cca0*/  PLOP3.LUT P2, PT, PT, PT, UP0, 0x80, 0x0 ;  /* 0x000000000000781c */ /* 0x000fe20003f4f008 */
[----:B------:R-:W-:Y:S02]  /*ccb0*/  USHF.L.U64.HI UR9, UR4, 0x2, UR7 ;  /* 0x0000000204097899 */ /* 0x000fe40008010207 */
[----:B------:R-:W-:-:S04]  /*ccc0*/  UIADD3 UR4, UP1, UR8, UR10, URZ ;  /* 0x0000000a08047290 */ /* 0x000fc8000ff3e03f */
[----:B------:R-:W-:Y:S02]  /*ccd0*/  UIADD3.X UR7, UR9, UR11, URZ, UP1, !UPT ;  /* 0x0000000b09077290 */ /* 0x000fe40008ffe43f */
[----:B------:R-:W-:Y:S01]  /*cce0*/  IMAD.U32 R2, RZ, RZ, UR4 ;  /* 0x00000004ff027e24 */ /* 0x000fe2000f8e00ff */
[----:B------:R-:W-:Y:S02]  /*ccf0*/  ULDC.64 UR10, c[0x0][0xd08] ;  /* 0x00034200000a7ab9 */ /* 0x000fe40000000a00 */
[----:B------:R-:W-:Y:S01]  /*cd00*/  UISETP.NE.U32.AND UP1, UPT, UR10, URZ, UPT ;  /* 0x0000003f0a00728c */ /* 0x000fe2000bf25070 */
[----:B------:R-:W-:-:S03]  /*cd10*/  IMAD.U32 R3, RZ, RZ, UR7 ;  /* 0x00000007ff037e24 */ /* 0x000fc6000f8e00ff */
[----:B------:R-:W-:Y:S02]  /*cd20*/  UISETP.NE.AND.EX UP1, UPT, UR11, URZ, UPT, UP1 ;  /* 0x0000003f0b00728c */ /* 0x000fe4000bf25310 */
[----:B------:R-:W3:Y:S01]  /*cd30*/  @P2 LDG.E R6, desc[UR38][R2.64] ;  /* 0x0000002602062981 */ /* 0x000ee2000c1e1900 */
        /* <DEDUP_REMOVED lines=8> */
[----:B--2---:R-:W-:Y:S01]  /*cdc0*/  ISETP.NE.AND P0, PT, R13, 0x1, PT ;  /* 0x000000010d00780c */ /* 0x004fe20003f05270 */
[----:B------:R-:W-:Y:S01]  /*cdd0*/  UMOV UR4, URZ ;  /* 0x0000003f00047c82 */ /* 0x000fe20008000000 */
[----:B------:R-:W-:Y:S01]  /*cde0*/  USHF.R.S32.HI UR11, URZ, 0x1f, UR12 ;  /* 0x0000001f3f0b7899 */ /* 0x000fe2000801140c */
[----:B------:R-:W-:-:S10]  /*cdf0*/  ISETP.GE.AND P1, PT, R237, 0x80, PT ;  /* 0x00000080ed00780c */ /* 0x000fd40003f26270 */
[----:B------:R-:W2:Y:S01]  /*ce00*/  @P0 LDC R11, c[0x0][0xcec] ;  /* 0x00033b00ff0b0b82 */ /* 0x000ea20000000800 */
[----:B---3--:R-:W-:-:S13]  /*ce10*/  @P2 R2UR UR4, R6 ;  /* 0x00000000060422ca */ /* 0x008fda00000e0000 */
[----:B------:R-:W-:Y:S01]  /*ce20*/  USHF.R.S32.HI UR10, URZ, 0x1f, UR4 ;  /* 0x0000001f3f0a7899 */ /* 0x000fe20008011404 */
[----:B--2-4-:R-:W-:Y:S11]  /*ce30*/  @P3 BRA `(.L_x_14578) ;  /* 0x0000000000103947 */ /* 0x014ff60003800000 */
[----:B------:R-:W-:Y:S05]  /*ce40*/  @!P2 BRA `(.L_x_14578) ;  /* 0x00000000000ca947 */ /* 0x000fea0003800000 */
[----:B------:R-:W2:Y:S04]  /*ce50*/  LDG.E R5, desc[UR38][R2.64] ;  /* 0x0000002602057981 */ /* 0x000ea8000c1e1900 */
[----:B-----5:R-:W2:Y:S02]  /*ce60*/  LDG.E R0, desc[UR38][R2.64+0x4] ;  /* 0x0000042602007981 */ /* 0x020ea4000c1e1900 */
[----:B--2---:R-:W-:-:S07]  /*ce70*/  IMAD.IADD R0, R0, 0x1, -R5 ;  /* 0x0000000100007824 */ /* 0x004fce00078e0a05 */
.L_x_14578:
[----:B------:R-:W-:Y:S01]  /*ce80*/  R2UR UR8, R209 ;  /* 0x00000000d10872ca */ /* 0x000fe200000e0000 */
[----:B------:R-:W-:Y:S01]  /*ce90*/  BSSY B1, `(.L_x_14579) ;  /* 0x000002f000017945 */ /* 0x000fe20003800000 */
[----:B------:R-:W-:-:S11]  /*cea0*/  R2UR UR7, R225 ;  /* 0x00000000e10772ca */ /* 0x000fd600000e0000 */
[----:B------:R-:W-:Y:S02]  /*ceb0*/  USEL UR12, UR8, URZ, !UP0 ;  /* 0x0000003f080c7287 */ /* 0x000fe4000c000000 */
[----:B------:R-:W-:Y:S01]  /*cec0*/  USEL UR13, UR7, URZ, !UP0 ;  /* 0x0000003f070d7287 */ /* 0x000fe2000c000000 */
[----:B------:R-:W-:Y:S11]  /*ced0*/  @P1 BRA `(.L_x_14580) ;  /* 0x0000000000a81947 */ /* 0x000ff60003800000 */
[----:B------:R-:W2:Y:S01]  /*cee0*/  S2R R3, SR_TID.X ;  /* 0x0000000000037919 */ /* 0x000ea20000002100 */
[----:B------:R-:W3:Y:S01]  /*cef0*/  LDC R9, c[0x0][0xce8] ;  /* 0x00033a00ff097b82 */ /* 0x000ee20000000800 */
[----:B------:R-:W-:Y:S02]  /*cf00*/  IMAD.U32 R4, RZ, RZ, UR60 ;  /* 0x0000003cff047e24 */ /* 0x000fe4000f8e00ff */
[----:B---3-5:R-:W-:-:S03]  /*cf10*/  IMAD R2, R0, R9, RZ ;  /* 0x0000000900027224 */ /* 0x028fc600078e02ff */
[----:B--2---:R-:W-:-:S04]  /*cf20*/  IADD3 R4, R4, -0x80, R3 ;  /* 0xffffff8004047810 */ /* 0x004fc80007ffe003 */
[----:B------:R-:W-:-:S13]  /*cf30*/  ISETP.GE.AND P1, PT, R4, R2, PT ;  /* 0x000000020400720c */ /* 0x000fda0003f26270 */
[----:B------:R-:W-:Y:S05]  /*cf40*/  @P1 BRA `(.L_x_14580) ;  /* 0x00000000008c1947 */ /* 0x000fea0003800000 */
[----:B------:R-:W-:Y:S01]  /*cf50*/  ISETP.NE.AND P1, PT, R9, 0x1, PT ;  /* 0x000000010900780c */ /* 0x000fe20003f25270 */
[----:B------:R-:W-:Y:S01]  /*cf60*/  ULDC.64 UR14, c[0x0][0xc90] ;  /* 0x00032400000e7ab9 */ /* 0x000fe20000000a00 */
[----:B------:R-:W-:Y:S01]  /*cf70*/  R2UR UR16, R224 ;  /* 0x00000000e01072ca */ /* 0x000fe200000e0000 */
[----:B------:R-:W-:Y:S01]  /*cf80*/  UIMAD UR7, UR11, UR14, URZ ;  /* 0x0000000e0b0772a4 */ /* 0x000fe2000f8e023f */
[----:B------:R-:W-:Y:S01]  /*cf90*/  IMAD.MOV.U32 R2, RZ, RZ, R4 ;  /* 0x000000ffff027224 */ /* 0x000fe200078e0004 */
[----:B------:R-:W-:Y:S01]  /*cfa0*/  UMOV UR8, UR4 ;  /* 0x0000000400087c82 */ /* 0x000fe20008000000 */
[----:B------:R-:W-:-:S07]  /*cfb0*/  UMOV UR9, UR10 ;  /* 0x0000000a00097c82 */ /* 0x000fce0008000000 */
[----:B------:R-:W2:Y:S02]  /*cfc0*/  @P1 LDC R3, c[0x0][0xcec] ;  /* 0x00033b00ff031b82 */ /* 0x000ea40000000800 */
[----:B------:R-:W-:Y:S02]  /*cfd0*/  UIMAD.WIDE.U32 UR8, UR16, UR14, UR8 ;  /* 0x0000000e100872a5 */ /* 0x000fe4000f8e0008 */
[----:B------:R-:W-:-:S03]  /*cfe0*/  UIMAD UR7, UR16, UR15, UR7 ;  /* 0x0000000f100772a4 */ /* 0x000fc6000f8e0207 */
[----:B------:R-:W-:Y:S01]  /*cff0*/  ULDC.64 UR14, c[0x0][0xc98] ;  /* 0x00032600000e7ab9 */ /* 0x000fe20000000a00 */
[----:B------:R-:W3:Y:S01]  /*d000*/  @P1 LDC R6, c[0x0][0xcf0] ;  /* 0x00033c00ff061b82 */ /* 0x000ee20000000800 */
[----:B------:R-:W-:Y:S02]  /*d010*/  UIADD3 UR9, UR9, UR7, URZ ;  /* 0x0000000709097290 */ /* 0x000fe4000fffe03f */
[----:B------:R-:W-:Y:S02]  /*d020*/  UIMAD UR7, UR13, UR14, URZ ;  /* 0x0000000e0d0772a4 */ /* 0x000fe4000f8e023f */
[----:B------:R-:W-:Y:S02]  /*d030*/  UIMAD.WIDE.U32 UR8, UR12, UR14, UR8 ;  /* 0x0000000e0c0872a5 */ /* 0x000fe4000f8e0008 */
[----:B------:R-:W-:-:S03]  /*d040*/  UIMAD UR7, UR12, UR15, UR7 ;  /* 0x0000000f0c0772a4 */ /* 0x000fc6000f8e0207 */
[----:B------:R-:W-:Y:S01]  /*d050*/  ULDC.64 UR14, c[0x0][0xc88] ;  /* 0x00032200000e7ab9 */ /* 0x000fe20000000a00 */
[----:B--2---:R-:W-:-:S05]  /*d060*/  @P1 IMAD.HI.U32 R3, R4, R3, RZ ;  /* 0x0000000304031227 */ /* 0x004fca00078e00ff */
[----:B---3--:R-:W-:Y:S01]  /*d070*/  @P1 SHF.R.U32.HI R2, RZ, R6, R3 ;  /* 0x00000006ff021219 */ /* 0x008fe20000011603 */
        /* <DEDUP_REMOVED lines=16> */
.L_x_14580:
[----:B------:R-:W-:Y:S05]  /*d180*/  BSYNC B1 ;  /* 0x0000000000017941 */ /* 0x000fea0003800000 */
.L_x_14579:
[----:B--2---:R-:W2:Y:S01]  /*d190*/  @P0 LDC R3, c[0x0][0xcf0] ;  /* 0x00033c00ff030b82 */ /* 0x004ea20000000800 */
[----:B------:R-:W-:Y:S01]  /*d1a0*/  ULDC.64 UR14, c[0x0][0xba0] ;  /* 0x0002e800000e7ab9 */ /* 0x000fe20000000a00 */
[----:B------:R-:W-:Y:S01]  /*d1b0*/  R2UR UR16, R224 ;  /* 0x00000000e01072ca */ /* 0x000fe200000e0000 */
[----:B------:R-:W-:Y:S01]  /*d1c0*/  UIMAD UR7, UR10, UR14, URZ ;  /* 0x0000000e0a0772a4 */ /* 0x000fe2000f8e023f */
[----:B------:R-:W-:Y:S01]  /*d1d0*/  IMAD R2, R208, 0x20, R226 ;  /* 0x00000020d0027824 */ /* 0x000fe200078e02e2 */
[----:B------:R-:W-:Y:S01]  /*d1e0*/  UIMAD.WIDE.U32 UR8, UR4, UR14, URZ ;  /* 0x0000000e040872a5 */ /* 0x000fe2000f8e003f */
[----:B------:R-:W-:Y:S01]  /*d1f0*/  BSSY B1, `(.L_x_14581) ;  /* 0x0000040000017945 */ /* 0x000fe20003800000 */
[----:B------:R-:W-:Y:S01]  /*d200*/  UIMAD UR7, UR4, UR15, UR7 ;  /* 0x0000000f040772a4 */ /* 0x000fe2000f8e0207 */
[----:B------:R-:W-:Y:S02]  /*d210*/  VIADD R6, R2, UR60 ;  /* 0x0000003c02067c36 */ /* 0x000fe40008000000 */
        /* <DEDUP_REMOVED lines=10> */
[----:B--2---:R-:W-:Y:S01]  /*d2c0*/  @P0 SHF.R.U32.HI R5, RZ, R3, R2 ;  /* 0x00000003ff050219 */ /* 0x004fe20000011602 */
        /* <DEDUP_REMOVED lines=29> */
[----:B------:R2:W3:Y:S02]  /*d4a0*/  SHFL.IDX PT, R2, R4, RZ, 0x181f ;  /* 0x00181fff04027589 */ /* 0x0004e400000e0000 */
[----:B------:R-:W-:Y:S02]  /*d4b0*/  ISETP.GE.AND P0, PT, R0, R13, PT ;  /* 0x0000000d0000720c */ /* 0x000fe40003f06270 */
[----:B------:R2:W4:Y:S01]  /*d4c0*/  SHFL.IDX PT, R0, R5, RZ, 0x181f ;  /* 0x00181fff05007589 */ /* 0x00052200000e0000 */
[----:B------:R-:W-:Y:S10]  /*d4d0*/  @P2 BRA `(.L_x_14582) ;  /* 0x0000000000442947 */ /* 0x000ff40003800000 */
        /* <DEDUP_REMOVED lines=17> */
.L_x_14582:
[----:B------:R-:W-:Y:S05]  /*d5f0*/  BSYNC B1 ;  /* 0x0000000000017941 */ /* 0x000fea0003800000 */
.L_x_14581:
        /* <DEDUP_REMOVED lines=21> */
.L_x_14584:
[----:B------:R-:W-:Y:S05]  /*d750*/  BSYNC B1 ;  /* 0x0000000000017941 */ /* 0x000fea0003800000 */
.L_x_14583:
[----:B0-----:R0:W0:Y:S01]  /*d760*/  SHFL.IDX PT, R0, R5, 0x2, 0x181f ;  /* 0x00581f0005007f89 */ /* 0x00102200000e0000 */
[----:B------:R-:W-:Y:S03]  /*d770*/  BSSY B1, `(.L_x_14585) ;  /* 0x0000014000017945 */ /* 0x000fe60003800000 */
[----:B---3--:R3:W0:Y:S01]  /*d780*/  SHFL.IDX PT, R2, R4, 0x2, 0x181f ;  /* 0x00581f0004027f89 */ /* 0x00862200000e0000 */
        /* <DEDUP_REMOVED lines=18> */
.L_x_14586:
[----:B------:R-:W-:Y:S05]  /*d8b0*/  BSYNC B1 ;  /* 0x0000000000017941 */ /* 0x000fea0003800000 */
.L_x_14585:
[----:B0-----:R-:W-:Y:S01]  /*d8c0*/  VIADD R0, R6, 0x60 ;  /* 0x0000006006007836 */ /* 0x001fe20000000000 */
[----:B--2-4-:R-:W0:Y:S04]  /*d8d0*/  SHFL.IDX PT, R5, R5, 0x3, 0x181f ;  /* 0x00781f0005057f89 */ /* 0x014e2800000e0000 */
[----:B------:R-:W-:Y:S01]  /*d8e0*/  ISETP.GE.AND P0, PT, R0, R13, PT ;  /* 0x0000000d0000720c */ /* 0x000fe20003f06270 */
[----:B------:R2:W4:-:S12]  /*d8f0*/  SHFL.IDX PT, R2, R4, 0x3, 0x181f ;  /* 0x00781f0004027f89 */ /* 0x00051800000e0000 */
[----:B--2---:R-:W-:Y:S05]  /*d900*/  @P0 BRA `(.L_x_14577) ;  /* 0x0000000000440947 */ /* 0x004fea0003800000 */
[----:B------:R-:W-:Y:S02]  /*d910*/  ULDC UR4, c[0x0][0xbc8] ;  /* 0x0002f20000047ab9 */ /* 0x000fe40000000800 */
[----:B------:R-:W-:Y:S02]  /*d920*/  ISETP.GE.AND P3, PT, R200, UR4, PT ;  /* 0x00000004c8007c0c */ /* 0x000fe4000bf66270 */
[----:B------:R-:W-:Y:S02]  /*d930*/  ISETP.GE.AND P2, PT, R206, UR4, PT ;  /* 0x00000004ce007c0c */ /* 0x000fe4000bf46270 */
[----:B------:R-:W-:Y:S02]  /*d940*/  ISETP.GE.AND P1, PT, R205, UR4, PT ;  /* 0x00000004cd007c0c */ /* 0x000fe4000bf26270 */
[----:B------:R-:W-:-:S07]  /*d950*/  ISETP.GE.AND P0, PT, R207, UR4, PT ;  /* 0x00000004cf007c0c */ /* 0x000fce000bf06270 */
[-C--:B----4-:R-:W-:Y:S02]  /*d960*/  @!P3 LEA R8, P6, R200, R2.reuse, 0x1 ;  /* 0x00000002c808b211 */ /* 0x090fe400078c08ff */
        /* <DEDUP_REMOVED lines=11> */
.L_x_14577:
[----:B------:R-:W-:Y:S05]  /*da20*/  BSYNC B0 ;  /* 0x0000000000007941 */ /* 0x000fea0003800000 */
.L_x_14568:
[----:B------:R-:W-:Y:S02]  /*da30*/  ULDC UR4, c[0x0][0xd3c] ;  /* 0x00034f0000047ab9 */ /* 0x000fe40000000800 */
[----:B------:R-:W-:-:S13]  /*da40*/  ISETP.GE.AND P0, PT, R7, UR4, PT ;  /* 0x0000000407007c0c */ /* 0x000fda000bf06270 */
[----:B------:R-:W-:Y:S05]  /*da50*/  @!P0 BRA `(.L_x_14587) ;  /* 0xffffff3400208947 */ /* 0x000fea000383ffff */
[----:B------:R-:W-:Y:S05]  /*da60*/  EXIT ;  /* 0x000000000000794d */ /* 0x000fea0003800000 */
.L_x_14531:
        /* <DEDUP_REMOVED lines=18> */
.L_x_14588:
        /* <DEDUP_REMOVED lines=42> */
.L_x_14594:
        /* <DEDUP_REMOVED lines=12> */
.L_x_14593:
[----:B------:R-:W-:Y:S05]  /*def0*/  BSYNC B0 ;  /* 0x0000000000007941 */ /* 0x000fea0003800000 */
.L_x_14592:
        /* <DEDUP_REMOVED lines=21> */
.L_x_14590:
        /* <DEDUP_REMOVED lines=20> */
.L_x_14595:
        /* <DEDUP_REMOVED lines=57> */
.L_x_14591:
[----:B------:R-:W-:Y:S02]  /*e520*/  IMAD.MOV.U32 R17, RZ, RZ, RZ ;  /* 0x000000ffff117224 */ /* 0x000fe400078e00ff */
[----:B------:R-:W-:Y:S02]  /*e530*/  IMAD.U32 R16, RZ, RZ, UR6 ;  /* 0x00000006ff107e24 */ /* 0x000fe4000f8e00ff */
[----:B------:R-:W-:-:S07]  /*e540*/  IMAD.MOV.U32 R18, RZ, RZ, RZ ;  /* 0x000000ffff127224 */ /* 0x000fce00078e00ff */
.L_x_14596:
[----:B------:R-:W-:-:S13]  /*e550*/  ISETP.NE.AND P0, PT, R0, RZ, PT ;  /* 0x000000ff0000720c */ /* 0x000fda0003f05270 */
[----:B------:R-:W1:Y:S01]  /*e560*/  @!P0 S2R R3, SR_CgaCtaId ;  /* 0x0000000000038919 */ /* 0x000e620000008800 */
[----:B------:R-:W-:-:S04]  /*e570*/  @!P0 MOV R0, 0x400 ;  /* 0x0000040000008802 */ /* 0x000fc80000000f00 */
[----:B-1----:R-:W-:-:S05]  /*e580*/  @!P0 LEA R0, R3, R0, 0x18 ;  /* 0x0000000003008211 */ /* 0x002fca00078ec0ff */
[----:B------:R2:W-:Y:S01]  /*e590*/  @!P0 STS.128 [R0+0x324d0], R16 ;  /* 0x0324d01000008388 */ /* 0x0005e20000000c00 */
[----:B------:R-:W-:Y:S06]  /*e5a0*/  BAR.ARV 0x5, 0x180 ;  /* 0x0146000000007b1d */ /* 0x000fec0000002000 */
.L_x_14589:
        /* <DEDUP_REMOVED lines=35> */
.L_x_14705:
[----:B-1----:R-:W1:Y:S02]  /*e7e0*/  LDC.64 R2, c[0x0][0xd88] ;  /* 0x00036200ff027b82 */ /* 0x002e640000000a00 */
        /* <DEDUP_REMOVED lines=21> */
[----:B0-----:R-:W-:Y:S01]  /*e940*/  IMAD.MOV.U32 R8, RZ, RZ, RZ ;  /* 0x000000ffff087224 */ /* 0x001fe200078e00ff */
        /* <DEDUP_REMOVED lines=17> */
[----:B---3--:R-:W-:-:S05]  /*ea60*/  @P2 IADD3.X R7, R10, UR9, RZ, P3, !PT ;  /* 0x000000090a072c10 */ /* 0x008fca0009ffe4ff */
        /* <DEDUP_REMOVED lines=11> */
[----:B------:R-:W1:Y:S04]  /*eb20*/  LDG.E R7, desc[UR38][R2.64] ;  /* 0x0000002602077981 */ /* 0x000e68000c1e1900 */
[----:B------:R-:W1:Y:S02]  /*eb30*/  LDG.E R2, desc[UR38][R2.64+0x4] ;  /* 0x0000042602027981 */ /* 0x000e64000c1e1900 */
[----:B-1----:R-:W-:-:S05]  /*eb40*/  IMAD.IADD R9, R2, 0x1, -R7 ;  /* 0x0000000102097824 */ /* 0x002fca00078e0a07 */
[----:B------:R2:W-:Y:S02]  /*eb50*/  STL [R1+0x34], R9 ;  /* 0x0000340901007387 */ /* 0x0005e40000100800 */
.L_x_14598:
[----:B------:R-:W-:Y:S01]  /*eb60*/  IMAD.MOV.U32 R2, RZ, RZ, R12 ;  /* 0x000000ffff027224 */ /* 0x000fe200078e000c */
[----:B------:R-:W-:Y:S01]  /*eb70*/  ULDC.64 UR4, c[0x0][0xb18] ;  /* 0x0002c60000047ab9 */ /* 0x000fe20000000a00 */
[----:B-----5:R-:W-:Y:S01]  /*eb80*/  IMAD.IADD R3, R8, 0x1, R0 ;  /* 0x0000000108037824 */ /* 0x020fe200078e0200 */
[----:B------:R-:W-:Y:S02]  /*eb90*/  ISETP.NE.U32.AND P1, PT, RZ, UR4, PT ;  /* 0x00000004ff007c0c */ /* 0x000fe4000bf25070 */
[----:B------:R3:W-:Y:S02]  /*eba0*/  STL [R1+0xc], R2 ;  /* 0x00000c0201007387 */ /* 0x0007e40000100800 */
[----:B------:R-:W-:Y:S02]  /*ebb0*/  ISETP.NE.AND.EX P1, PT, RZ, UR5, PT, P1 ;  /* 0x00000005ff007c0c */ /* 0x000fe4000bf25310 */
[----:B------:R3:W-:Y:S11]  /*ebc0*/  STL [R1+0x20], R3 ;  /* 0x0000200301007387 */ /* 0x0007f60000100800 */
[----:B---3--:R-:W-:Y:S05]  /*ebd0*/  @!P1 BRA `(.L_x_14599) ;  /* 0x0000000000109947 */ /* 0x008fea0003800000 */
[----:B------:R-:W-:-:S04]  /*ebe0*/  IADD3 R6, P0, R11, UR4, RZ ;  /* 0x000000040b067c10 */ /* 0x000fc8000ff1e0ff */
[----:B------:R-:W-:-:S05]  /*ebf0*/  IADD3.X R7, R10, UR5, RZ, P0, !PT ;  /* 0x000000050a077c10 */ /* 0x000fca00087fe4ff */
[----:B------:R3:W5:Y:S01]  /*ec00*/  LDG.E R6, desc[UR38][R6.64] ;  /* 0x0000002606067981 */ /* 0x000762000c1e1900 */
[----:B------:R-:W-:Y:S05]  /*ec10*/  BRA `(.L_x_14600) ;  /* 0x0000000000107947 */ /* 0x000fea0003800000 */
.L_x_14599:
[----:B------:R-:W-:Y:S05]  /*ec20*/  @!P0 BRA `(.L_x_14600) ;  /* 0x00000000000c8947 */ /* 0x000fea0003800000 */
[----:B------:R-:W3:Y:S04]  /*ec30*/  LDG.E R6, desc[UR38][R4.64] ;  /* 0x0000002604067981 */ /* 0x000ee8000c1e1900 */
[----:B------:R-:W3:Y:S02]  /*ec40*/  LDG.E R4, desc[UR38][R4.64+0x4] ;  /* 0x0000042604047981 */ /* 0x000ee4000c1e1900 */
[----:B---3--:R-:W-:-:S07]  /*ec50*/  IMAD.IADD R6, R4, 0x1, -R6 ;  /* 0x0000000104067824 */ /* 0x008fce00078e0a06 */
.L_x_14600:
[----:B-----5:R-:W-:Y:S01]  /*ec60*/  IMAD.IADD R6, R6, 0x1, -R0 ;  /* 0x0000000106067824 */ /* 0x020fe200078e0a00 */
[----:B------:R-:W-:Y:S01]  /*ec70*/  BSSY B7, `(.L_x_14601) ;  /* 0x00004ed000077945 */ /* 0x000fe20003800000 */
[----:B------:R-:W4:Y:S02]  /*ec80*/  LDC R0, c[0x0][0x448] ;  /* 0x00011200ff007b82 */ /* 0x000f240000000800 */
[----:B----4-:R-:W-:Y:S01]  /*ec90*/  ISETP.NE.AND P0, PT, R0, 0x1, PT ;  /* 0x000000010000780c */ /* 0x010fe20003f05270 */
[----:B------:R-:W-:-:S04]  /*eca0*/  IMAD.SHL.U32 R0, R17, 0x80, RZ ;  /* 0x0000008011007824 */ /* 0x000fc800078e00ff */
[----:B------:R-:W-:-:S08]  /*ecb0*/  VIADD R0, R0, 0x7f ;  /* 0x0000007f00007836 */ /* 0x000fd00000000000 */
[----:B------:R-:W4:Y:S08]  /*ecc0*/  @P0 LDC R2, c[0x0][0x44c] ;  /* 0x00011300ff020b82 */ /* 0x000f300000000800 */
[----:B------:R-:W0:Y:S01]  /*ecd0*/  @P0 LDC R3, c[0x0][0x450] ;  /* 0x00011400ff030b82 */ /* 0x000e220000000800 */
[----:B----4-:R-:W-:-:S05]  /*ece0*/  @P0 IMAD.HI.U32 R2, R0, R2, RZ ;  /* 0x0000000200020227 */ /* 0x010fca00078e00ff */
[----:B0-----:R-:W-:Y:S01]  /*ecf0*/  @P0 SHF.R.U32.HI R0, RZ, R3, R2 ;  /* 0x00000003ff000219 */ /* 0x001fe20000011602 */
        /* <DEDUP_REMOVED lines=12> */
[----:B0-----:R-:W-:Y:S05]  /*edc0*/  @P0 BRA `(.L_x_14602) ;  /* 0x0000000000440947 */ /* 0x001fea0003800000 */
[----:B------:R-:W0:Y:S02]  /*edd0*/  S2R R4, SR_TID.X ;  /* 0x0000000000047919 */ /* 0x000e240000002100 */
[----:B0-----:R-:W-:-:S04]  /*ede0*/  LOP3.LUT R4, R4, 0x7f, RZ, 0xc0, !PT ;  /* 0x0000007f04047812 */ /* 0x001fc800078ec0ff */
[----:B------:R-:W-:-:S13]  /*edf0*/  ISETP.NE.AND P0, PT, R4, RZ, PT ;  /* 0x000000ff0400720c */ /* 0x000fda0003f05270 */
[----:B------:R-:W-:Y:S05]  /*ee00*/  @P0 BRA `(.L_x_14603) ;  /* 0x0000004c004c0947 */ /* 0x000fea0003800000 */
[----:B------:R-:W0:Y:S01]  /*ee10*/  S2R R3, SR_LANEID ;  /* 0x0000000000037919 */ /* 0x000e220000000000 */
[----:B------:R-:W-:Y:S02]  /*ee20*/  VOTEU.ANY UR4, UPT, PT ;  /* 0x0000000000047886 */ /* 0x000fe400038e0100 */
[----:B------:R-:W0:Y:S08]  /*ee30*/  FLO.U32 R0, UR4 ;  /* 0x0000000400007d00 */ /* 0x000e3000080e0000 */
[----:B------:R-:W4:Y:S01]  /*ee40*/  POPC R5, UR4 ;  /* 0x0000000400057d09 */ /* 0x000f220008000000 */
[----:B0-----:R-:W-:-:S02]  /*ee50*/  ISETP.EQ.U32.AND P0, PT, R0, R3, PT ;  /* 0x000000030000720c */ /* 0x001fc40003f02070 */
[----:B------:R-:W4:Y:S11]  /*ee60*/  LDC.64 R2, c[0x0][0xd60] ;  /* 0x00035800ff027b82 */ /* 0x000f360000000a00 */
[----:B----4-:R-:W4:Y:S01]  /*ee70*/  @P0 ATOMG.E.ADD.STRONG.GPU PT, R3, desc[UR38][R2.64], R5 ;  /* 0x00000005020309a8 */ /* 0x010f2200081ee1e6 */
[----:B------:R-:W0:Y:S02]  /*ee80*/  S2R R4, SR_LTMASK ;  /* 0x0000000000047919 */ /* 0x000e240000003900 */
[----:B0-----:R-:W-:-:S04]  /*ee90*/  LOP3.LUT R4, R4, UR4, RZ, 0xc0, !PT ;  /* 0x0000000404047c12 */ /* 0x001fc8000f8ec0ff */
[----:B---3--:R-:W0:Y:S01]  /*eea0*/  POPC R7, R4 ;  /* 0x0000000400077309 */ /* 0x008e220000000000 */
[----:B----4-:R-:W0:Y:S02]  /*eeb0*/  SHFL.IDX PT, R0, R3, R0, 0x1f ;  /* 0x00001f0003007589 */ /* 0x010e2400000e0000 */
[----:B0-----:R-:W-:Y:S01]  /*eec0*/  IADD3 R16, R0, UR40, R7 ;  /* 0x0000002800107c10 */ /* 0x001fe2000fffe007 */
[----:B------:R-:W-:Y:S06]  /*eed0*/  BRA `(.L_x_14603) ;  /* 0x0000004c00187947 */ /* 0x000fec0003800000 */
.L_x_14602:
        /* <DEDUP_REMOVED lines=13> */
[----:B---3--:R-:W-:-:S02]  /*efb0*/  IMAD.U32 R7, RZ, RZ, UR9 ;  /* 0x00000009ff077e24 */ /* 0x008fc4000f8e00ff */
[----:B------:R-:W-:Y:S02]  /*efc0*/  IMAD.U32 R10, RZ, RZ, UR4 ;  /* 0x00000004ff0a7e24 */ /* 0x000fe4000f8e00ff */
[----:B------:R-:W-:Y:S02]  /*efd0*/  IMAD.U32 R11, RZ, RZ, UR5 ;  /* 0x00000005ff0b7e24 */ /* 0x000fe4000f8e00ff */
[----:B------:R-:W-:Y:S02]  /*efe0*/  IMAD.MOV.U32 R8, RZ, RZ, 0x70 ;  /* 0x00000070ff087424 */ /* 0x000fe400078e00ff */
[----:B------:R-:W-:Y:S02]  /*eff0*/  IMAD.MOV.U32 R12, RZ, RZ, 0x1 ;  /* 0x00000001ff0c7424 */ /* 0x000fe400078e00ff */
[----:B------:R-:W-:-:S07]  /*f000*/  IMAD.MOV.U32 R13, RZ, RZ, RZ ;  /* 0x000000ffff0d7224 */ /* 0x000fce00078e00ff */
[----:B------:R-:W-:-:S07]  /*f010*/  LEPC R20, `(.L_x_14605) ;  /* 0x000000001014794e */ /* 0x000fce0000000000 */
[----:B012---:R-:W-:Y:S05]  /*f020*/  CALL.ABS.NOINC R2 ;  /* 0x0000000002007343 */ /* 0x007fea0003c00000 */
.L_x_14605:
[----:B------:R-:W-:Y:S05]  /*f030*/  BSYNC B6 ;  /* 0x0000000000067941 */ /* 0x000fea0003800000 */
.L_x_14604:
        /* <DEDUP_REMOVED lines=13> */
[----:B---3--:R-:W-:-:S02]  /*f110*/  IMAD.U32 R7, RZ, RZ, UR9 ;  /* 0x00000009ff077e24 */ /* 0x008fc4000f8e00ff */
[----:B------:R-:W-:Y:S02]  /*f120*/  IMAD.U32 R10, RZ, RZ, UR4 ;  /* 0x00000004ff0a7e24 */ /* 0x000fe4000f8e00ff */
[----:B------:R-:W-:Y:S02]  /*f130*/  IMAD.U32 R11, RZ, RZ, UR5 ;  /* 0x00000005ff0b7e24 */ /* 0x000fe4000f8e00ff */
[----:B------:R-:W-:Y:S02]  /*f140*/  IMAD.MOV.U32 R8, RZ, RZ, 0x70 ;  /* 0x00000070ff087424 */ /* 0x000fe400078e00ff */
[----:B------:R-:W-:Y:S02]  /*f150*/  IMAD.MOV.U32 R12, RZ, RZ, 0x1 ;  /* 0x00000001ff0c7424 */ /* 0x000fe400078e00ff */
[----:B0-----:R-:W-:-:S07]  /*f160*/  IMAD.MOV.U32 R13, RZ, RZ, RZ ;  /* 0x000000ffff0d7224 */ /* 0x001fce00078e00ff */
[----:B------:R-:W-:-:S07]  /*f170*/  LEPC R20, `(.L_x_14608) ;  /* 0x000000001014794e */ /* 0x000fce0000000000 */
[----:B-12-4-:R-:W-:Y:S05]  /*f180*/  CALL.ABS.NOINC R2 ;  /* 0x0000000002007343 */ /* 0x016fea0003c00000 */
.L_x_14608:
        /* <DEDUP_REMOVED lines=16> */
.L_x_14607:
[----:B------:R-:W-:Y:S05]  /*f290*/  BSYNC B6 ;  /* 0x0000000000067941 */ /* 0x000fea0003800000 */
.L_x_14606:
[----:B------:R-:W4:Y:S01]  /*f2a0*/  LDL.LU R2, [R1] ;  /* 0x0000000001027983 */ /* 0x000f220000300800 */
[----:B------:R-:W-:-:S03]  /*f2b0*/  ULDC.64 UR4, c[0x0][0xaf0] ;  /* 0x0002bc0000047ab9 */ /* 0x000fc60000000a00 */
[----:B------:R-:W5:Y:S04]  /*f2c0*/  LDL.LU R4, [R1+0x1c] ;  /* 0x00001c0001047983 */ /* 0x000f680000300800 */
[----:B---3--:R-:W3:Y:S01]  /*f2d0*/  LDL R7, [R1+0xc] ;  /* 0x00000c0001077983 */ /* 0x008ee20000100800 */
[----:B------:R-:W-:-:S03]  /*f2e0*/  ISETP.NE.U32.AND P0, PT, RZ, UR4, PT ;  /* 0x00000004ff007c0c */ /* 0x000fc6000bf05070 */
[----:B------:R-:W2:Y:S01]  /*f2f0*/  LDL R0, [R1+0x30] ;  /* 0x0000300001007983 */ /* 0x000ea20000100800 */
[----:B------:R-:W-:-:S13]  /*f300*/  ISETP.NE.AND.EX P0, PT, RZ, UR5, PT, P0 ;  /* 0x00000005ff007c0c */ /* 0x000fda000bf05300 */
[----:B----4-:R-:W-:-:S04]  /*f310*/  @P0 IADD3 R2, P1, R2, UR4, RZ ;  /* 0x0000000402020c10 */ /* 0x010fc8000ff3e0ff */
[----:B-----5:R-:W-:Y:S01]  /*f320*/  @P0 IADD3.X R3, R4, UR5, RZ, P1, !PT ;  /* 0x0000000504030c10 */ /* 0x020fe20008ffe4ff */
[----:B------:R-:W-:-:S04]  /*f330*/  ULDC.64 UR4, c[0x0][0xb00] ;  /* 0x0002c00000047ab9 */ /* 0x000fc80000000a00 */
[----:B---3--:R0:W3:Y:S02]  /*f340*/  @P0 LDG.E R7, desc[UR38][R2.64] ;  /* 0x0000002602070981 */ /* 0x0080e4000c1e1900 */
[----:B0-----:R-:W0:Y:S01]  /*f350*/  LDC.64 R2, c[0x0][0x418] ;  /* 0x00010600ff027b82 */ /* 0x001e220000000a00 */
[----:B--2---:R-:W-:Y:S01]  /*f360*/  VIADD R4, R0, 0xffffffff ;  /* 0xffffffff00047836 */ /* 0x004fe20000000000 */
[----:B---3--:R-:W-:Y:S01]  /*f370*/  SHF.R.S32.HI R8, RZ, 0x1f, R7 ;  /* 0x0000001fff087819 */ /* 0x008fe20000011407 */
[----:B------:R2:W-:Y:S04]  /*f380*/  @P0 STL [R1+0xc], R7 ;  /* 0x00000c0701000387 */ /* 0x0005e80000100800 */
[----:B------:R2:W-:Y:S01]  /*f390*/  STL [R1+0x1c], R8 ;  /* 0x00001c0801007387 */ /* 0x0005e20000100800 */
[----:B0-----:R-:W-:Y:S01]  /*f3a0*/  LOP3.LUT P0, RZ, R2, UR4, RZ, 0xfc, !PT ;  /* 0x0000000402ff7c12 */ /* 0x001fe2000f80fcff */
[----:B------:R-:W-:-:S03]  /*f3b0*/  UMOV UR4, 0xffffffff ;  /* 0xffffffff00047882 */ /* 0x000fc60000000000 */
[----:B------:R-:W-:-:S04]  /*f3c0*/  LOP3.LUT P0, RZ, R3, UR5, RZ, 0xfc, P0 ;  /* 0x0000000503ff7c12 */ /* 0x000fc8000800fcff */
[----:B------:R-:W-:Y:S01]  /*f3d0*/  SEL R0, R7, RZ, !P0 ;  /* 0x000000ff07007207 */ /* 0x000fe20004000000 */
[----:B--2---:R-:W-:Y:S08]  /*f3e0*/  BRA.DIV UR4, `(.L_x_14609) ;  /* 0x0000005a04a07947 */ /* 0x004ff0000b800000 */
[----:B------:R-:W0:Y:S02]  /*f3f0*/  S2R R5, SR_TID.X ;  /* 0x0000000000057919 */ /* 0x000e240000002100 */
[----:B0-----:R-:W-:-:S04]  /*f400*/  SHF.R.U32.HI R5, RZ, 0x5, R5 ;  /* 0x00000005ff057819 */ /* 0x001fc80000011605 */
[----:B------:R-:W-:-:S05]  /*f410*/  LOP3.LUT R5, R5, 0x3, RZ, 0xc0, !PT ;  /* 0x0000000305057812 */ /* 0x000fca00078ec0ff */
[----:B------:R0:W2:Y:S02]  /*f420*/  SHFL.IDX PT, R14, R5, RZ, 0x1f ;  /* 0x00001fff050e7589 */ /* 0x0000a400000e0000 */
.L_x_14722:
        /* <DEDUP_REMOVED lines=12> */
.L_x_14725:
[----:B------:R-:W-:Y:S05]  /*f4f0*/  @!P6 BRA `(.L_x_14610) ;  /* 0x000000040014e947 */ /* 0x000fea0003800000 */
[----:B------:R-:W-:-:S04]  /*f500*/  ISETP.NE.U32.AND P0, PT, R2, RZ, PT ;  /* 0x000000ff0200720c */ /* 0x000fc80003f05070 */
[----:B------:R-:W-:-:S13]  /*f510*/  ISETP.NE.AND.EX P0, PT, R3, RZ, PT, P0 ;  /* 0x000000ff0300720c */ /* 0x000fda0003f05300 */
[----:B------:R-:W-:Y:S05]  /*f520*/  @!P0 BRA `(.L_x_14612) ;  /* 0x0000000000548947 */ /* 0x000fea0003800000 */
[----:B------:R-:W2:Y:S01]  /*f530*/  LDC R6, c[0x0][0x43c] ;  /* 0x00010f00ff067b82 */ /* 0x000ea20000000800 */
[----:B-1----:R-:W-:Y:S01]  /*f540*/  IMAD.MOV.U32 R9, RZ, RZ, R4 ;  /* 0x000000ffff097224 */ /* 0x002fe200078e0004 */
        /* <DEDUP_REMOVED lines=19> */
.L_x_14612:
[----:B------:R-:W3:Y:S04]  /*f680*/  LDL R7, [R1+0x4] ;  /* 0x0000040001077983 */ /* 0x000ee80000100800 */
[----:B0-2---:R-:W3:Y:S04]  /*f690*/  LDL R0, [R1+0x8] ;  /* 0x0000080001007983 */ /* 0x005ee80000100800 */
[----:B------:R-:W2:Y:S01]  /*f6a0*/  LDL R2, [R1+0x18] ;  /* 0x0000180001027983 */ /* 0x000ea20000100800 */
[----:B---3--:R-:W-:Y:S01]  /*f6b0*/  IMAD R0, R0, 0x8, R7 ;  /* 0x0000000800007824 */ /* 0x008fe200078e0207 */
[----:B--2---:R-:W-:-:S04]  /*f6c0*/  SHF.L.U32 R2, R2, 0x1f, RZ ;  /* 0x0000001f02027819 */ /* 0x004fc800000006ff */
[----:B------:R-:W0:Y:S02]  /*f6d0*/  SYNCS.PHASECHK.TRANS64.TRYWAIT P0, [R0+URZ+0x32440], R2 ;  /* 0x03244002000075a7 */ /* 0x000e24000800017f */
[----:B0-----:R-:W-:Y:S05]  /*f6e0*/  @!P0 BRA `(.L_x_14613) ;  /* 0x0000005800348947 */ /* 0x001fea0003800000 */
.L_x_14726:
        /* <DEDUP_REMOVED lines=11> */
.L_x_14614:
        /* <DEDUP_REMOVED lines=27> */
.L_x_14610:
        /* <DEDUP_REMOVED lines=37> */
.L_x_14616:
[----:B------:R-:W-:Y:S05]  /*fba0*/  BSYNC B6 ;  /* 0x0000000000067941 */ /* 0x000fea0003800000 */
.L_x_14615:
[----:B------:R-:W3:Y:S01]  /*fbb0*/  LDL R4, [R1+0x40] ;  /* 0x0000400001047983 */ /* 0x000ee20000100800 */
[----:B------:R-:W0:Y:S01]  /*fbc0*/  LDC R7, c[0x0][0x448] ;  /* 0x00011200ff077b82 */ /* 0x000e220000000800 */
[----:B------:R-:W-:Y:S01]  /*fbd0*/  ULDC.64 UR4, c[0x0][0x298] ;  /* 0x0000a60000047ab9 */ /* 0x000fe20000000a00 */
[----:B------:R-:W-:Y:S01]  /*fbe0*/  ULDC.64 UR6, c[0x0][0x280] ;  /* 0x0000a00000067ab9 */ /* 0x000fe20000000a00 */
[----:B------:R-:W4:Y:S04]  /*fbf0*/  LDL R10, [R1+0x28] ;  /* 0x00002800010a7983 */ /* 0x000f280000100800 */
[----:B-1----:R-:W4:Y:S01]  /*fc00*/  LDL R9, [R1+0x4c] ;  /* 0x00004c0001097983 */ /* 0x002f220000100800 */
[----:B--2---:R-:W1:Y:S01]  /*fc10*/  S2R R2, SR_TID.X ;  /* 0x0000000000027919 */ /* 0x004e620000002100 */
[----:B------:R-:W2:Y:S02]  /*fc20*/  S2R R0, SR_TID.X ;  /* 0x0000000000007919 */ /* 0x000ea40000002100 */
[----:B------:R-:W4:Y:S04]  /*fc30*/  LDL R8, [R1+0x50] ;  /* 0x0000500001087983 */ /* 0x000f280000100800 */
[----:B------:R-:W4:Y:S01]  /*fc40*/  LDL R6, [R1+0x38] ;  /* 0x0000380001067983 */ /* 0x000f220000100800 */
[----:B0-----:R-:W-:-:S13]  /*fc50*/  ISETP.NE.AND P0, PT, R7, 0x1, PT ;  /* 0x000000010700780c */ /* 0x001fda0003f05270 */
[----:B------:R-:W0:Y:S01]  /*fc60*/  @P0 LDC R3, c[0x0][0x450] ;  /* 0x00011400ff030b82 */ /* 0x000e220000000800 */
[----:B-1----:R-:W-:-:S04]  /*fc70*/  LOP3.LUT R2, R2, 0x7f, RZ, 0xc0, !PT ;  /* 0x0000007f02027812 */ /* 0x002fc800078ec0ff */
[----:B------:R-:W-:Y:S01]  /*fc80*/  SHF.R.U32.HI R2, RZ, 0x3, R2 ;  /* 0x00000003ff027819 */ /* 0x000fe20000011602 */
[----:B--2---:R-:W-:-:S05]  /*fc90*/  IMAD.SHL.U32 R0, R0, 0x10, RZ ;  /* 0x0000001000007824 */ /* 0x004fca00078e00ff */
        /* <DEDUP_REMOVED lines=49> */
[----:B------:R-:W0:Y:S01]  /*ffb0*/  SHFL.IDX PT, R5, R3, RZ, 0x181f ;  /* 0x00181fff03057589 */ /* 0x000e2200000e0000 */
[----:B------:R-:W-:-:S03]  /*ffc0*/  VIADD R8, R17, 0x10 ;  /* 0x0000001011087836 */ /* 0x000fc60000000000 */
[----:B------:R-:W-:Y:S04]  /*ffd0*/  SHFL.IDX PT, R6, R3, 0x1, 0x181f ;  /* 0x00381f0003067f89 */ /* 0x000fe800000e0000 */
[----:B------:R1:W-:Y:S01]  /*ffe0*/  STL [R1+0x3c], R8 ;  /* 0x00003c0801007387 */ /* 0x0003e20000100800 */
[----:B--2---:R-:W-:-:S03]  /*fff0*/  IMAD R2, R4, R7, RZ ;  /* 0x0000000704027224 */ /* 0x004fc600078e02ff */
[----:B------:R-:W2:Y:S02]  /*10000*/  SHFL.IDX PT, R4, R0, RZ, 0x181f ;  /* 0x00181fff00047589 */ /* 0x000ea400000e0000 */
[CC--:B------:R-:W-:Y:S02]  /*10010*/  ISETP.GE.AND P1, PT, R17.reuse, R2.reuse, PT ;  /* 0x000000021100720c */ /* 0x0c0fe40003f26270 */
[----:B------:R-:W3:Y:S01]  /*10020*/  SHFL.IDX PT, R7, R0, 0x1, 0x181f ;  /* 0x00381f0000077f89 */ /* 0x000ee200000e0000 */
[----:B------:R-:W-:Y:S01]  /*10030*/  ISETP.GE.AND P2, PT, R8, R2, PT ;  /* 0x000000020800720c */ /* 0x000fe20003f46270 */
[----:B-1----:R-:W-:-:S05]  /*10040*/  VIADD R8, R17, 0x20 ;  /* 0x0000002011087836 */ /* 0x002fca0000000000 */
[----:B------:R-:W-:Y:S04]  /*10050*/  STL [R1+0x48], R8 ;  /* 0x0000480801007387 */ /* 0x000fe80000100800 */
[----:B0-----:R-:W-:-:S05]  /*10060*/  @!P1 LEA R5, P3, R10, R5, 0x1 ;  /* 0x000000050a059211 */ /* 0x001fca00078608ff */
[----:B--2---:R-:W-:-:S05]  /*10070*/  @!P1 IMAD.X R4, RZ, RZ, R4, P3 ;  /* 0x000000ffff049224 */ /* 0x004fca00018e0604 */
[----:B------:R-:W-:-:S04]  /*10080*/  @!P1 LOP3.LUT R5, R5, R4, RZ, 0x3c, !PT ;  /* 0x0000000405059212 */ /* 0x000fc800078e3cff */
[----:B------:R-:W-:-:S04]  /*10090*/  @!P1 LOP3.LUT R4, R5, R4, RZ, 0x3c, !PT ;  /* 0x0000000405049212 */ /* 0x000fc800078e3cff */
[----:B------:R-:W-:-:S05]  /*100a0*/  @!P1 LOP3.LUT R5, R5, R4, RZ, 0x3c, !PT ;  /* 0x0000000405059212 */ /* 0x000fca00078e3cff */
[----:B-----5:R0:W-:Y:S02]  /*100b0*/  @!P1 LDGSTS.E.BYPASS.LTC128B.128 [R9+0x18400], desc[UR38][R4.64], !P0 ;  /* 0x1840000004099fae */ /* 0x0201e4000c101d66 */
[----:B0-----:R-:W-:Y:S02]  /*100c0*/  @!P2 LEA R5, P1, R10, R6, 0x1 ;  /* 0x000000060a05a211 */ /* 0x001fe400078208ff */
        /* <DEDUP_REMOVED lines=60> */
.L_x_14743:
[----:B------:R2:W5:Y:S01]  /*10490*/  LDL R8, [R1+0x4] ;  /* 0x0000040001087983 */ /* 0x0005620000100800 */
[----:B01----:R-:W-:-:S05]  /*104a0*/  VIADD R4, R17, 0x70 ;  /* 0x0000007011047836 */ /* 0x003fca0000000000 */
        /* <DEDUP_REMOVED lines=10> */
.L_x_14618:
[----:B--2---:R-:W2:Y:S01]  /*10550*/  LDL R2, [R1+0x4] ;  /* 0x0000040001027983 */ /* 0x004ea20000100800 */
        /* <DEDUP_REMOVED lines=37> */
.L_x_14620:
[----:B------:R-:W-:Y:S05]  /*107b0*/  BSYNC B6 ;  /* 0x0000000000067941 */ /* 0x000fea0003800000 */
.L_x_14619:
        /* <DEDUP_REMOVED lines=134> */
.L_x_14761:
        /* <DEDUP_REMOVED lines=14> */
.L_x_14623:
[----:B------:R-:W-:Y:S05]  /*11100*/  BSYNC B0 ;  /* 0x0000000000007941 */ /* 0x000fea0003800000 */
.L_x_14622:
[----:B------:R3:W5:Y:S01]  /*11110*/  LDL R7, [R1+0x4] ;  /* 0x0000040001077983 */ /* 0x0007620000100800 */
[----:B------:R-:W-:Y:S01]  /*11120*/  PLOP3.LUT P0, PT, PT, PT, PT, 0x80, 0x0 ;  /* 0x000000000000781c */ /* 0x000fe20003f0f070 */
[----:B------:R-:W-:-:S12]  /*11130*/  NOP ;  /* 0x0000000000007918 */ /* 0x000fd80000000000 */
.L_x_14624:
        /* <DEDUP_REMOVED lines=19> */
.L_x_14762:
[----:B------:R-:W-:Y:S05]  /*11270*/  BSYNC B0 ;  /* 0x0000000000007941 */ /* 0x000fea0003800000 */
.L_x_14625:
        /* <DEDUP_REMOVED lines=16> */
.L_x_14763:
[----:B------:R-:W-:Y:S05]  /*11380*/  BSYNC B1 ;  /* 0x0000000000017941 */ /* 0x000fea0003800000 */
.L_x_14629:
        /* <DEDUP_REMOVED lines=9> */
.L_x_14632:
[----:B------:R-:W-:Y:S05]  /*11420*/  BSYNC B1 ;  /* 0x0000000000017941 */ /* 0x000fea0003800000 */
.L_x_14631:
        /* <DEDUP_REMOVED lines=14> */
.L_x_14633:
        /* <DEDUP_REMOVED lines=16> */
.L_x_14634:
        /* <DEDUP_REMOVED lines=16> */
.L_x_14635:
        /* <DEDUP_REMOVED lines=16> */
.L_x_14636:
        /* <DEDUP_REMOVED lines=11> */
.L_x_14628:
[----:B------:R-:W-:Y:S05]  /*118c0*/  BSYNC B0 ;  /* 0x0000000000007941 */ /* 0x000fea0003800000 */
.L_x_14627:
[----:B------:R-:W4:Y:S01]  /*118d0*/  LDL R4, [R1+0x30] ;  /* 0x0000300001047983 */ /* 0x000f220000100800 */
        /* <DEDUP_REMOVED lines=9> */
[----:B--2---:R-:W2:Y:S04]  /*11970*/  LDL R6, [R1+0x14] ;  /* 0x0000140001067983 */ /* 0x004ea80000100800 */
[----:B------:R-:W4:Y:S04]  /*11980*/  LDL.LU R5, [R1+0x8] ;  /* 0x0000080001057983 */ /* 0x000f280000300800 */
[----:B------:R-:W3:Y:S01]  /*11990*/  LDL.LU R8, [R1+0x18] ;  /* 0x0000180001087983 */ /* 0x000ee20000300800 */
        /* <DEDUP_REMOVED lines=15> */
[----:B-----5:R-:W2:Y:S01]  /*11a90*/  LDL R7, [R1+0x1c] ;  /* 0x00001c0001077983 */ /* 0x020ea20000100800 */
        /* <DEDUP_REMOVED lines=19> */
.L_x_14643:
        /* <DEDUP_REMOVED lines=9> */
.L_x_14764:
[----:B------:R-:W-:Y:S05]  /*11c60*/  BSYNC B3 ;  /* 0x0000000000037941 */ /* 0x000fea0003800000 */
.L_x_14644:
        /* <DEDUP_REMOVED lines=9> */
.L_x_14647:
[----:B------:R-:W-:Y:S05]  /*11d00*/  BSYNC B3 ;  /* 0x0000000000037941 */ /* 0x000fea0003800000 */
.L_x_14646:
[----:B-----5:R-:W2:Y:S04]  /*11d10*/  LDL R7, [R1+0x4] ;  /* 0x0000040001077983 */ /* 0x020ea80000100800 */
        /* <DEDUP_REMOVED lines=13> */
.L_x_14648:
        /* <DEDUP_REMOVED lines=14> */
.L_x_14765:
[----:B------:R-:W-:Y:S05]  /*11ed0*/  BSYNC B3 ;  /* 0x0000000000037941 */ /* 0x000fea0003800000 */
.L_x_14649:
        /* <DEDUP_REMOVED lines=11> */
.L_x_14652:
[----:B------:R-:W-:Y:S05]  /*11f90*/  BSYNC B3 ;  /* 0x0000000000037941 */ /* 0x000fea0003800000 */
.L_x_14651:
        /* <DEDUP_REMOVED lines=11> */
.L_x_14653:
        /* <DEDUP_REMOVED lines=16> */
.L_x_14654:
        /* <DEDUP_REMOVED lines=16> */
.L_x_14655:
        /* <DEDUP_REMOVED lines=16> */
.L_x_14656:
        /* <DEDUP_REMOVED lines=11> */
.L_x_14642:
[----:B------:R-:W-:Y:S05]  /*12400*/  BSYNC B1 ;  /* 0x0000000000017941 */ /* 0x000fea0003800000 */
.L_x_14641:
[----:B------:R-:W2:Y:S02]  /*12410*/  LDL.LU R5, [R1+0x30] ;  /* 0x0000300001057983 */ /* 0x000ea40000300800 */
[----:B--2---:R-:W-:-:S07]  /*12420*/  VIADD R0, R5, 0xfffffffd ;  /* 0xfffffffd05007836 */ /* 0x004fce0000000000 */
.L_x_14640:
[----:B------:R-:W-:Y:S05]  /*12430*/  BSYNC B2 ;  /* 0x0000000000027941 */ /* 0x000fea0003800000 */
.L_x_14639:
[----:B------:R-:W-:-:S13]  /*12440*/  ISETP.NE.AND P0, PT, R4, RZ, PT ;  /* 0x000000ff0400720c */ /* 0x000fda0003f05270 */
[----:B------:R-:W-:Y:S05]  /*12450*/  @!P0 BRA `(.L_x_14638) ;  /* 0x0000001400488947 */ /* 0x000fea0003800000 */
.L_x_14689:
[----:B------:R-:W4:Y:S04]  /*12460*/  LDL R4, [R1+0x14] ;  /* 0x0000140001047983 */ /* 0x000f280000100800 */
[----:B------:R-:W2:Y:S04]  /*12470*/  LDL.LU R3, [R1+0x8] ;  /* 0x0000080001037983 */ /* 0x000ea80000300800 */
[----:B------:R-:W3:Y:S01]  /*12480*/  LDL.LU R2, [R1+0x18] ;  /* 0x0000180001027983 */ /* 0x000ee20000300800 */
[----:B------:R-:W-:Y:S05]  /*12490*/  YIELD ;  /* 0x0000000000007946 */ /* 0x000fea0003800000 */
[----:B------:R-:W-:Y:S01]  /*124a0*/  BSSY B1, `(.L_x_14657) ;  /* 0x00000a2000017945 */ /* 0x000fe20003800000 */
[----:B----4-:R-:W-:Y:S01]  /*124b0*/  LOP3.LUT P1, RZ, R4, 0x1, RZ, 0xc0, !PT ;  /* 0x0000000104ff7812 */ /* 0x010fe2000782c0ff */
[----:B--2--5:R-:W-:-:S05]  /*124c0*/  VIADD R7, R3, 0x1 ;  /* 0x0000000103077836 */ /* 0x024fca0000000000 */
[----:B------:R-:W-:-:S04]  /*124d0*/  ISETP.NE.AND P0, PT, R7, 0x2, PT ;  /* 0x000000020700780c */ /* 0x000fc80003f05270 */
[----:B------:R-:W-:Y:S02]  /*124e0*/  SEL R6, RZ, 0x1, P0 ;  /* 0x00000001ff067807 */ /* 0x000fe40000000000 */
[----:B------:R-:W-:Y:S02]  /*124f0*/  SEL R7, R7, RZ, P0 ;  /* 0x000000ff07077207 */ /* 0x000fe40000000000 */
[----:B---3--:R-:W-:Y:S01]  /*12500*/  LOP3.LUT R6, R2, R6, RZ, 0x3c, !PT ;  /* 0x0000000602067212 */ /* 0x008fe200078e3cff */
        /* <DEDUP_REMOVED lines=26> */
.L_x_14659:
        /* <DEDUP_REMOVED lines=9> */
.L_x_14766:
[----:B------:R-:W-:Y:S05]  /*12740*/  BSYNC B2 ;  /* 0x0000000000027941 */ /* 0x000fea0003800000 */
.L_x_14660:
        /* <DEDUP_REMOVED lines=9> */
.L_x_14663:
[----:B------:R-:W-:Y:S05]  /*127e0*/  BSYNC B2 ;  /* 0x0000000000027941 */ /* 0x000fea0003800000 */
.L_x_14662:
        /* <DEDUP_REMOVED lines=13> */
.L_x_14664:
        /* <DEDUP_REMOVED lines=14> */
.L_x_14767:
[----:B------:R-:W-:Y:S05]  /*129a0*/  BSYNC B2 ;  /* 0x0000000000027941 */ /* 0x000fea0003800000 */
.L_x_14665:
        /* <DEDUP_REMOVED lines=11> */
.L_x_14668:
[----:B------:R-:W-:Y:S05]  /*12a60*/  BSYNC B2 ;  /* 0x0000000000027941 */ /* 0x000fea0003800000 */
.L_x_14667:
        /* <DEDUP_REMOVED lines=10> */
.L_x_14669:
        /* <DEDUP_REMOVED lines=16> */
.L_x_14670:
        /* <DEDUP_REMOVED lines=16> */
.L_x_14671:
        /* <DEDUP_REMOVED lines=16> */
.L_x_14672:
        /* <DEDUP_REMOVED lines=11> */
.L_x_14658:
[----:B------:R-:W-:Y:S05]  /*12ec0*/  BSYNC B1 ;  /* 0x0000000000017941 */ /* 0x000fea0003800000 */
.L_x_14657:
[----:B------:R-:W2:Y:S01]  /*12ed0*/  LDL R2, [R1+0x14] ;  /* 0x0000140001027983 */ /* 0x000ea20000100800 */
[----:B------:R-:W-:Y:S01]  /*12ee0*/  VIADD R7, R7, 0x1 ;  /* 0x0000000107077836 */ /* 0x000fe20000000000 */
[----:B------:R-:W-:Y:S04]  /*12ef0*/  BSSY B1, `(.L_x_14673) ;  /* 0x00000a5000017945 */ /* 0x000fe80003800000 */
[----:B------:R-:W-:-:S04]  /*12f00*/  ISETP.NE.AND P0, PT, R7, 0x2, PT ;  /* 0x000000020700780c */ /* 0x000fc80003f05270 */
[----:B0-----:R-:W-:Y:S02]  /*12f10*/  SEL R9, R7, RZ, P0 ;  /* 0x000000ff07097207 */ /* 0x001fe40000000000 */
        /* <DEDUP_REMOVED lines=31> */
.L_x_14675:
        /* <DEDUP_REMOVED lines=9> */
.L_x_14768:
[----:B------:R-:W-:Y:S05]  /*131a0*/  BSYNC B2 ;  /* 0x0000000000027941 */ /* 0x000fea0003800000 */
.L_x_14676:
        /* <DEDUP_REMOVED lines=9> */
.L_x_14679:
[----:B------:R-:W-:Y:S05]  /*13240*/  BSYNC B2 ;  /* 0x0000000000027941 */ /* 0x000fea0003800000 */
.L_x_14678:
        /* <DEDUP_REMOVED lines=14> */
.L_x_14680:
        /* <DEDUP_REMOVED lines=14> */
.L_x_14769:
[----:B------:R-:W-:Y:S05]  /*13410*/  BSYNC B2 ;  /* 0x0000000000027941 */ /* 0x000fea0003800000 */
.L_x_14681:
        /* <DEDUP_REMOVED lines=11> */
.L_x_14684:
[----:B------:R-:W-:Y:S05]  /*134d0*/  BSYNC B2 ;  /* 0x0000000000027941 */ /* 0x000fea0003800000 */
.L_x_14683:
        /* <DEDUP_REMOVED lines=11> */
.L_x_14685:
        /* <DEDUP_REMOVED lines=16> */
.L_x_14686:
        /* <DEDUP_REMOVED lines=16> */
.L_x_14687:
        /* <DEDUP_REMOVED lines=16> */
.L_x_14688:
        /* <DEDUP_REMOVED lines=11> */
.L_x_14674:
[----:B------:R-:W-:Y:S05]  /*13940*/  BSYNC B1 ;  /* 0x0000000000017941 */ /* 0x000fea0003800000 */
.L_x_14673:
[C---:B------:R-:W-:Y:S01]  /*13950*/  ISETP.GT.AND P0, PT, R0.reuse, 0x1, PT ;  /* 0x000000010000780c */ /* 0x040fe20003f04270 */
[----:B------:R-:W-:-:S12]  /*13960*/  VIADD R0, R0, 0xfffffffe ;  /* 0xfffffffe00007836 */ /* 0x000fd80000000000 */
[----:B------:R-:W-:Y:S05]  /*13970*/  @P0 BRA `(.L_x_14689) ;  /* 0xffffffe800b80947 */ /* 0x000fea000383ffff */
.L_x_14638:
[----:B------:R-:W-:Y:S05]  /*13980*/  BSYNC B0 ;  /* 0x0000000000007941 */ /* 0x000fea0003800000 */
.L_x_14637:
        /* <DEDUP_REMOVED lines=21> */
[----:B-----5:R-:W1:Y:S01]  /*13ae0*/  POPC R7, R6 ;  /* 0x0000000600077309 */ /* 0x020e620000000000 */
[----:B--2---:R-:W1:Y:S02]  /*13af0*/  SHFL.IDX PT, R4, R3, R4, 0x1f ;  /* 0x00001f0403047589 */ /* 0x004e6400000e0000 */
[----:B-1----:R-:W-:-:S07]  /*13b00*/  IADD3 R16, R4, UR40, R7 ;  /* 0x0000002804107c10 */ /* 0x002fce000fffe007 */
.L_x_14691:
[----:B------:R-:W-:Y:S05]  /*13b10*/  BSYNC B0 ;  /* 0x0000000000007941 */ /* 0x000fea0003800000 */
.L_x_14690:
[----:B------:R-:W-:-:S05]  /*13b20*/  SEL R0, R0, RZ, P0 ;  /* 0x000000ff00007207 */ /* 0x000fca0000000000 */
[----:B------:R2:W-:Y:S02]  /*13b30*/  STL [R1+0x8], R0 ;  /* 0x0000080001007387 */ /* 0x0005e40000100800 */
.L_x_14603:
[----:B------:R-:W-:Y:S05]  /*13b40*/  BSYNC B7 ;  /* 0x0000000000077941 */ /* 0x000fea0003800000 */
.L_x_14601:
        /* <DEDUP_REMOVED lines=13> */
.L_x_14692:
        /* <DEDUP_REMOVED lines=36> */
.L_x_14779:
[----:B------:R-:W-:Y:S02]  /*13e60*/  ULDC UR4, c[0x0][0xd38] ;  /* 0x00034e0000047ab9 */ /* 0x000fe40000000800 */
[----:B------:R-:W-:-:S04]  /*13e70*/  IMAD.U32 R4, RZ, RZ, UR4 ;  /* 0x00000004ff047e24 */ /* 0x000fc8000f8e00ff */
[----:B--2---:R-:W-:-:S04]  /*13e80*/  IMAD R16, R16, R4, RZ ;  /* 0x0000000410107224 */ /* 0x004fc800078e02ff */
[----:B------:R-:W-:-:S05]  /*13e90*/  IMAD.IADD R5, R5, 0x1, R16 ;  /* 0x0000000105057824 */ /* 0x000fca00078e0210 */
[----:B------:R-:W-:-:S13]  /*13ea0*/  ISETP.GT.AND P6, PT, R5, R0, PT ;  /* 0x000000000500720c */ /* 0x000fda0003fc4270 */
[----:B------:R-:W-:Y:S05]  /*13eb0*/  @P6 BRA `(.L_x_14695) ;  /* 0x00000000009c6947 */ /* 0x000fea0003800000 */
.L_x_14700:
        /* <DEDUP_REMOVED lines=14> */
.L_x_14698:
[----:B------:R-:W-:Y:S05]  /*13fa0*/  BSYNC B0 ;  /* 0x0000000000007941 */ /* 0x000fea0003800000 */
.L_x_14697:
[----:B------:R-:W-:-:S03]  /*13fb0*/  UMOV UR4, 0xffffffff ;  /* 0xffffffff00047882 */ /* 0x000fc60000000000 */
[----:B------:R-:W-:Y:S05]  /*13fc0*/  BRA.DIV UR4, `(.L_x_14699) ;  /* 0x0000003204007947 */ /* 0x000fea000b800000 */
[----:B-----5:R-:W1:Y:S02]  /*13fd0*/  SHFL.UP PT, R14, R2, 0x1, RZ ;  /* 0x04200000020e7989 */ /* 0x020e6400000e00ff */
        /* <DEDUP_REMOVED lines=15> */
.L_x_14787:
[----:B------:R-:W-:Y:S02]  /*140d0*/  ULDC UR4, c[0x0][0xd38] ;  /* 0x00034e0000047ab9 */ /* 0x000fe40000000800 */
[----:B------:R-:W-:-:S04]  /*140e0*/  IMAD.U32 R4, RZ, RZ, UR4 ;  /* 0x00000004ff047e24 */ /* 0x000fc8000f8e00ff */
[----:B--2---:R-:W-:-:S04]  /*140f0*/  IMAD R16, R16, R4, RZ ;  /* 0x0000000410107224 */ /* 0x004fc800078e02ff */
[----:B------:R-:W-:-:S05]  /*14100*/  IMAD.IADD R5, R16, 0x1, R5 ;  /* 0x0000000110057824 */ /* 0x000fca00078e0205 */
[----:B------:R-:W-:-:S13]  /*14110*/  ISETP.GT.AND P6, PT, R5, R0, PT ;  /* 0x000000000500720c */ /* 0x000fda0003fc4270 */
[----:B------:R-:W-:Y:S05]  /*14120*/  @!P6 BRA `(.L_x_14700) ;  /* 0xfffffffc0064e947 */ /* 0x000fea000383ffff */
.L_x_14695:
[----:B------:R-:W-:Y:S01]  /*14130*/  IMAD.IADD R16, R5, 0x1, -R16 ;  /* 0x0000000105107824 */ /* 0x000fe200078e0a10 */
[----:B------:R-:W-:-:S03]  /*14140*/  UMOV UR4, 0xffffffff ;  /* 0xffffffff00047882 */ /* 0x000fc60000000000 */
[----:B------:R-:W-:-:S05]  /*14150*/  IMAD R5, R3, R4, R16 ;  /* 0x0000000403057224 */ /* 0x000fca00078e0210 */
[----:B------:R-:W-:Y:S01]  /*14160*/  ISETP.GT.AND P6, PT, R5, R0, PT ;  /* 0x000000000500720c */ /* 0x000fe20003fc4270 */
[----:B------:R-:W-:-:S12]  /*14170*/  BRA.DIV UR4, `(.L_x_14701) ;  /* 0x0000003204687947 */ /* 0x000fd8000b800000 */
[----:B------:R-:W-:-:S04]  /*14180*/  VOTE.ANY R5, PT, !P6 ;  /* 0x0000000000057806 */ /* 0x000fc800070e0100 */
[----:B------:R-:W2:Y:S02]  /*14190*/  POPC R6, R5 ;  /* 0x0000000500067309 */ /* 0x000ea40000000000 */
[----:B--2---:R2:W4:Y:S02]  /*141a0*/  SHFL.IDX PT, R17, R2, R6, 0x1f ;  /* 0x00001f0602117589 */ /* 0x00452400000e0000 */
.L_x_14791:
[----:B------:R-:W-:Y:S01]  /*141b0*/  ISETP.NE.AND P0, PT, R5, RZ, PT ;  /* 0x000000ff0500720c */ /* 0x000fe20003f05270 */
[----:B------:R-:W-:-:S12]  /*141c0*/  IMAD.MOV.U32 R5, RZ, RZ, RZ ;  /* 0x000000ffff057224 */ /* 0x000fd800078e00ff */
[----:B------:R-:W-:Y:S05]  /*141d0*/  @!P0 BRA `(.L_x_14702) ;  /* 0x0000000000148947 */ /* 0x000fea0003800000 */
[----:B------:R-:W-:Y:S01]  /*141e0*/  UMOV UR4, 0xffffffff ;  /* 0xffffffff00047882 */ /* 0x000fe20000000000 */
[----:B------:R-:W-:Y:S02]  /*141f0*/  VIADD R12, R6, 0xffffffff ;  /* 0xffffffff060c7836 */ /* 0x000fe40000000000 */
[----:B------:R-:W-:Y:S05]  /*14200*/  BRA.DIV UR4, `(.L_x_14703) ;  /* 0x00000032048c7947 */ /* 0x000fea000b800000 */
[----:B-1----:R1:W0:Y:S02]  /*14210*/  SHFL.IDX PT, R3, R3, R12, 0x1f ;  /* 0x00001f0c03037589 */ /* 0x00222400000e0000 */
.L_x_14794:
[----:B0-----:R-:W-:-:S07]  /*14220*/  IMAD.MOV.U32 R5, RZ, RZ, R3 ;  /* 0x000000ffff057224 */ /* 0x001fce00078e0003 */
.L_x_14702:
[----:B-12---:R-:W1:Y:S01]  /*14230*/  LDC.64 R2, c[0x0][0xd90] ;  /* 0x00036400ff027b82 */ /* 0x006e620000000a00 */
[----:B------:R-:W-:-:S04]  /*14240*/  IMAD.IADD R19, R6, 0x1, R19 ;  /* 0x0000000106137824 */ /* 0x000fc800078e0213 */
[----:B-1----:R-:W-:-:S05]  /*14250*/  IMAD.WIDE R2, R19, 0x4, R2 ;  /* 0x0000000413027825 */ /* 0x002fca00078e0202 */
[----:B---3-5:R-:W4:Y:S01]  /*14260*/  LDG.E R7, desc[UR38][R2.64] ;  /* 0x0000002602077981 */ /* 0x028f22000c1e1900 */
        /* <DEDUP_REMOVED lines=62> */
.L_x_14696:
[----:B------:R-:W-:Y:S01]  /*14650*/  UMOV UR4, URZ ;  /* 0x0000003f00047c82 */ /* 0x000fe20008000000 */
[----:B------:R-:W-:Y:S01]  /*14660*/  UMOV UR5, URZ ;  /* 0x0000003f00057c82 */ /* 0x000fe20008000000 */
[----:B------:R-:W-:Y:S01]  /*14670*/  ULDC UR6, c[0x0][0xd3c] ;  /* 0x00034f0000067ab9 */ /* 0x000fe20000000800 */
[----:B------:R-:W-:Y:S02]  /*14680*/  IMAD.MOV.U32 R16, RZ, RZ, R0 ;  /* 0x000000ffff107224 */ /* 0x000fe400078e0000 */
[----:B------:R-:W-:Y:S02]  /*14690*/  IMAD.U32 R17, RZ, RZ, UR4 ;  /* 0x00000004ff117e24 */ /* 0x000fe4000f8e00ff */
[----:B------:R-:W-:Y:S02]  /*146a0*/  IMAD.U32 R18, RZ, RZ, UR5 ;  /* 0x00000005ff127e24 */ /* 0x000fe4000f8e00ff */
[----:B------:R-:W-:-:S07]  /*146b0*/  IMAD.U32 R19, RZ, RZ, UR6 ;  /* 0x00000006ff137e24 */ /* 0x000fce000f8e00ff */
.L_x_14704:
[----:B------:R1:W2:Y:S01]  /*146c0*/  LDL R3, [R1+0x4] ;  /* 0x0000040001037983 */ /* 0x0002a20000100800 */
[----:B------:R-:W4:Y:S01]  /*146d0*/  S2R R0, SR_TID.X ;  /* 0x0000000000007919 */ /* 0x000f220000002100 */
[----:B------:R-:W-:Y:S05]  /*146e0*/  WARPSYNC.ALL ;  /* 0x0000000000007948 */ /* 0x000fea0003800000 */
[----:B----4-:R-:W-:Y:S01]  /*146f0*/  LOP3.LUT R0, R0, 0x1f, RZ, 0xc0, !PT ;  /* 0x0000001f00007812 */ /* 0x010fe200078ec0ff */
        /* <DEDUP_REMOVED lines=8> */
.L_x_14693:
[----:B------:R-:W-:Y:S02]  /*14780*/  ULDC UR4, c[0x0][0xd3c] ;  /* 0x00034f0000047ab9 */ /* 0x000fe40000000800 */
[----:B----4-:R-:W-:-:S13]  /*14790*/  ISETP.GE.AND P0, PT, R19, UR4, PT ;  /* 0x0000000413007c0c */ /* 0x010fda000bf06270 */
[----:B------:R-:W-:Y:S05]  /*147a0*/  @!P0 BRA `(.L_x_14705) ;  /* 0xffffffa0000c8947 */ /* 0x000fea000383ffff */
[----:B------:R-:W-:Y:S05]  /*147b0*/  BSYNC B8 ;  /* 0x0000000000087941 */ /* 0x000fea0003800000 */
.L_x_14597:
[----:B--2---:R-:W2:Y:S01]  /*147c0*/  LDL.LU R0, [R1+0x68] ;  /* 0x0000680001007983 */ /* 0x004ea20000300800 */
[----:B------:R-:W-:Y:S01]  /*147d0*/  BSSY B0, `(.L_x_14706) ;  /* 0x000000b000007945 */ /* 0x000fe20003800000 */
[----:B------:R-:W4:Y:S01]  /*147e0*/  S2R R5, SR_CgaCtaId ;  /* 0x0000000000057919 */ /* 0x000f220000008800 */
[----:B--2---:R-:W-:-:S05]  /*147f0*/  VIADD R0, R0, 0x1 ;  /* 0x0000000100007836 */ /* 0x004fca0000000000 */
        /* <DEDUP_REMOVED lines=8> */
.L_x_14795:
[----:B------:R-:W-:Y:S05]  /*14880*/  BSYNC B0 ;  /* 0x0000000000007941 */ /* 0x000fea0003800000 */
.L_x_14706:
[----:B------:R-:W-:-:S03]  /*14890*/  UMOV UR4, 0xffffffff ;  /* 0xffffffff00047882 */ /* 0x000fc60000000000 */
[----:B------:R-:W-:Y:S05]  /*148a0*/  BRA.DIV UR4, `(.L_x_14708) ;  /* 0x0000002e04207947 */ /* 0x000fea000b800000 */
[----:B------:R-:W1:Y:S02]  /*148b0*/  S2R R2, SR_TID.X ;  /* 0x0000000000027919 */ /* 0x000e640000002100 */
[----:B-1----:R-:W-:-:S04]  /*148c0*/  SHF.R.U32.HI R2, RZ, 0x5, R2 ;  /* 0x00000005ff027819 */ /* 0x002fc80000011602 */
[----:B------:R-:W-:-:S05]  /*148d0*/  LOP3.LUT R2, R2, 0x3, RZ, 0xc0, !PT ;  /* 0x0000000302027812 */ /* 0x000fca00078ec0ff */
[----:B------:R1:W2:Y:S02]  /*148e0*/  SHFL.IDX PT, R14, R2, RZ, 0x1f ;  /* 0x00001fff020e7589 */ /* 0x0002a400000e0000 */
.L_x_14798:
[----:B--2---:R-:W-:Y:S01]  /*148f0*/  ISETP.NE.AND P0, PT, R14, RZ, PT ;  /* 0x000000ff0e00720c */ /* 0x004fe20003f05270 */
[----:B------:R-:W-:-:S12]  /*14900*/  BSSY B0, `(.L_x_14709) ;  /* 0x0000029000007945 */ /* 0x000fd80003800000 */
[----:B------:R-:W-:Y:S05]  /*14910*/  @P0 BRA `(.L_x_14710) ;  /* 0x00000000009c0947 */ /* 0x000fea0003800000 */
[----:B------:R-:W-:-:S03]  /*14920*/  UMOV UR4, 0xffffffff ;  /* 0xffffffff00047882 */ /* 0x000fc60000000000 */
[----:B------:R-:W-:Y:S05]  /*14930*/  BRA.DIV UR4, `(.L_x_14711) ;  /* 0x0000002e04307947 */ /* 0x000fea000b800000 */
[----:B------:R-:W-:-:S13]  /*14940*/  ELECT P6, URZ, PT ;  /* 0x00000000003f782f */ /* 0x000fda00038c0000 */
.L_x_14801:
        /* <DEDUP_REMOVED lines=8> */
.L_x_14712:
[----:B0-----:R-:W2:Y:S04]  /*149d0*/  LDL R3, [R1+0x8] ;  /* 0x0000080001037983 */ /* 0x001ea80000100800 */
[----:B---3-5:R-:W3:Y:S01]  /*149e0*/  LDL.LU R7, [R1+0x18] ;  /* 0x0000180001077983 */ /* 0x028ee20000300800 */
        /* <DEDUP_REMOVED lines=12> */
.L_x_14802:
[----:B------:R-:W1:Y:S02]  /*14ab0*/  SYNCS.PHASECHK.TRANS64.TRYWAIT P0, [R7+URZ], R2 ;  /* 0x00000002070075a7 */ /* 0x000e64000800017f */
[----:B-1----:R-:W-:Y:S05]  /*14ac0*/  @!P0 BRA `(.L_x_14714) ;  /* 0x0000002c00008947 */ /* 0x002fea0003800000 */
.L_x_14803:
[----:B------:R-:W-:Y:S05]  /*14ad0*/  @!P2 BRA `(.L_x_14715) ;  /* 0x000000000004a947 */ /* 0x000fea0003800000 */
[----:B------:R-:W-:Y:S01]  /*14ae0*/  BPT.TRAP 0x1 ;  /* 0x000000040000795c */ /* 0x000fe20000300000 */
.L_x_14715:
[----:B------:R-:W2:Y:S01]  /*14af0*/  LDL.LU R4, [R1+0x8] ;  /* 0x0000080001047983 */ /* 0x000ea20000300800 */
[----:B------:R-:W-:-:S04]  /*14b00*/  VIADD R0, R0, 0x32460 ;  /* 0x0003246000007836 */ /* 0x000fc80000000000 */
[----:B--2---:R-:W-:-:S04]  /*14b10*/  IMAD R4, R4, 0x8, R0 ;  /* 0x0000000804047824 */ /* 0x004fc800078e0200 */
[----:B------:R-:W2:Y:S02]  /*14b20*/  SYNCS.PHASECHK.TRANS64.TRYWAIT P0, [R4+URZ], R5 ;  /* 0x00000005040075a7 */ /* 0x000ea4000800017f */
[----:B--2---:R-:W-:Y:S05]  /*14b30*/  @!P0 BRA `(.L_x_14716) ;  /* 0x0000002800f88947 */ /* 0x004fea0003800000 */
.L_x_14804:
[----:B------:R-:W-:-:S07]  /*14b40*/  IMAD R3, R3, 0x8, R0 ;  /* 0x0000000803037824 */ /* 0x000fce00078e0200 */
.L_x_14717:
[----:B---3--:R3:W4:Y:S02]  /*14b50*/  SYNCS.PHASECHK.TRANS64.TRYWAIT P0, [R3+URZ], R2 ;  /* 0x00000002030075a7 */ /* 0x008724000800017f */
[----:B----4-:R-:W-:Y:S05]  /*14b60*/  @!P0 NANOSLEEP.SYNCS 0x989680 ;  /* 0x009896800000895d */ /* 0x010fea0003900000 */
[----:B------:R-:W4:Y:S02]  /*14b70*/  @!P0 SYNCS.PHASECHK.TRANS64 P0, [R3+URZ], R2 ;  /* 0x00000002030085a7 */ /* 0x000f24000800007f */
[----:B----4-:R-:W-:Y:S05]  /*14b80*/  @!P0 BRA `(.L_x_14717) ;  /* 0xfffffffc00f08947 */ /* 0x010fea000383ffff */
.L_x_14710:
[----:B------:R-:W-:Y:S05]  /*14b90*/  BSYNC B0 ;  /* 0x0000000000007941 */ /* 0x000fea0003800000 */
.L_x_14709:
[----:B------:R-:W-:Y:S05]  /*14ba0*/  EXIT ;  /* 0x000000000000794d */ /* 0x000fea0003800000 */
.L_x_14538:
[----:B0-----:R0:W1:Y:S02]  /*14bb0*/  SYNCS.PHASECHK.TRANS64.TRYWAIT P0, [R5+URZ+0x32400], R2 ;  /* 0x03240002050075a7 */ /* 0x001064000800017f */
[----:B-1----:R-:W-:Y:S05]  /*14bc0*/  @!P0 NANOSLEEP.SYNCS 0x989680 ;  /* 0x009896800000895d */ /* 0x002fea0003900000 */
[----:B------:R-:W1:Y:S02]  /*14bd0*/  @!P0 SYNCS.PHASECHK.TRANS64 P0, [R5+URZ+0x32400], R2 ;  /* 0x03240002050085a7 */ /* 0x000e64000800007f */
[----:B-1----:R-:W-:Y:S05]  /*14be0*/  @!P0 BRA `(.L_x_14538) ;  /* 0xfffffffc00f08947 */ /* 0x002fea000383ffff */
[----:B------:R-:W-:Y:S05]  /*14bf0*/  BRA `(.L_x_14718) ;  /* 0xfffffed0001c7947 */ /* 0x000fea000383ffff */
.L_x_14542:
[----:B--2---:R2:W3:Y:S02]  /*14c00*/  SYNCS.PHASECHK.TRANS64.TRYWAIT P1, [R0+URZ+0x32430], R3 ;  /* 0x03243003000075a7 */ /* 0x0044e4000802017f */
[----:B---3--:R-:W-:Y:S05]  /*14c10*/  @!P1 NANOSLEEP.SYNCS 0x989680 ;  /* 0x009896800000995d */ /* 0x008fea0003900000 */
[----:B------:R-:W3:Y:S02]  /*14c20*/  @!P1 SYNCS.PHASECHK.TRANS64 P1, [R0+URZ+0x32430], R3 ;  /* 0x03243003000095a7 */ /* 0x000ee4000802007f */
[----:B---3--:R-:W-:Y:S05]  /*14c30*/  @!P1 BRA `(.L_x_14542) ;  /* 0xfffffffc00f09947 */ /* 0x008fea000383ffff */
[----:B------:R-:W-:Y:S05]  /*14c40*/  BRA `(.L_x_14541) ;  /* 0xfffffed0004c7947 */ /* 0x000fea000383ffff */
.L_x_14543:
[----:B---3--:R3:W4:Y:S02]  /*14c50*/  SYNCS.PHASECHK.TRANS64.TRYWAIT P1, [R5+URZ+0x32410], R2 ;  /* 0x03241002050075a7 */ /* 0x008724000802017f */
[----:B----4-:R-:W-:Y:S05]  /*14c60*/  @!P1 NANOSLEEP.SYNCS 0x989680 ;  /* 0x009896800000995d */ /* 0x010fea0003900000 */
[----:B------:R-:W4:Y:S02]  /*14c70*/  @!P1 SYNCS.PHASECHK.TRANS64 P1, [R5+URZ+0x32410], R2 ;  /* 0x03241002050095a7 */ /* 0x000f24000802007f */
[----:B----4-:R-:W-:Y:S05]  /*14c80*/  @!P1 BRA `(.L_x_14543) ;  /* 0xfffffffc00f09947 */ /* 0x010fea000383ffff */
[----:B------:R-:W-:Y:S05]  /*14c90*/  BRA `(.L_x_14719) ;  /* 0xfffffed000f87947 */ /* 0x000fea000383ffff */
.L_x_14547:
[----:B------:R0:W0:Y:S02]  /*14ca0*/  SYNCS.PHASECHK.TRANS64.TRYWAIT P1, [R0+URZ+0x32450], R3 ;  /* 0x03245003000075a7 */ /* 0x000024000802017f */
[----:B0-----:R-:W-:Y:S05]  /*14cb0*/  @!P1 NANOSLEEP.SYNCS 0x989680 ;  /* 0x009896800000995d */ /* 0x001fea0003900000 */
[----:B------:R-:W0:Y:S02]  /*14cc0*/  @!P1 SYNCS.PHASECHK.TRANS64 P1, [R0+URZ+0x32450], R3 ;  /* 0x03245003000095a7 */ /* 0x000e24000802007f */
[----:B0-----:R-:W-:Y:S05]  /*14cd0*/  @!P1 BRA `(.L_x_14547) ;  /* 0xfffffffc00f09947 */ /* 0x001fea000383ffff */
[----:B------:R-:W-:Y:S05]  /*14ce0*/  BRA `(.L_x_14546) ;  /* 0xfffffed400047947 */ /* 0x000fea000383ffff */
.L_x_14552:
[----:B-1----:R-:W-:-:S04]  /*14cf0*/  IMAD.U32 R152, RZ, RZ, UR4 ;  /* 0x00000004ff987e24 */ /* 0x002fc8000f8e00ff */
[----:B------:R1:W2:Y:S03]  /*14d00*/  SYNCS.PHASECHK.TRANS64.TRYWAIT P3, [R152+URZ+0x32430], R21 ;  /* 0x03243015980075a7 */ /* 0x0002a6000806017f */
[----:B--2---:R-:W-:Y:S05]  /*14d10*/  @!P3 NANOSLEEP.SYNCS 0x989680 ;  /* 0x009896800000b95d */ /* 0x004fea0003900000 */
[----:B------:R-:W2:Y:S02]  /*14d20*/  @!P3 SYNCS.PHASECHK.TRANS64 P3, [R152+URZ+0x32430], R21 ;  /* 0x032430159800b5a7 */ /* 0x000ea4000806007f */
[----:B--2---:R-:W-:Y:S05]  /*14d30*/  @!P3 BRA `(.L_x_14552) ;  /* 0xfffffffc00ecb947 */ /* 0x004fea000383ffff */
[----:B------:R-:W-:Y:S05]  /*14d40*/  BRA `(.L_x_14551) ;  /* 0xfffffefc00147947 */ /* 0x000fea000383ffff */
.L_x_14556:
[----:B--2---:R-:W-:-:S04]  /*14d50*/  IMAD.U32 R212, RZ, RZ, UR4 ;  /* 0x00000004ffd47e24 */ /* 0x004fc8000f8e00ff */
[----:B------:R2:W3:Y:S03]  /*14d60*/  SYNCS.PHASECHK.TRANS64.TRYWAIT P3, [R212+URZ+0x32450], R21 ;  /* 0x03245015d40075a7 */ /* 0x0004e6000806017f */
[----:B---3--:R-:W-:Y:S05]  /*14d70*/  @!P3 NANOSLEEP.SYNCS 0x989680 ;  /* 0x009896800000b95d */ /* 0x008fea0003900000 */
[----:B------:R-:W3:Y:S02]  /*14d80*/  @!P3 SYNCS.PHASECHK.TRANS64 P3, [R212+URZ+0x32450], R21 ;  /* 0x03245015d400b5a7 */ /* 0x000ee4000806007f */
[----:B---3--:R-:W-:Y:S05]  /*14d90*/  @!P3 BRA `(.L_x_14556) ;  /* 0xfffffffc00ecb947 */ /* 0x008fea000383ffff */
[----:B------:R-:W-:Y:S05]  /*14da0*/  BRA `(.L_x_14555) ;  /* 0xfffffefc00907947 */ /* 0x000fea000383ffff */
.L_x_14562:
[----:B--2---:R-:W-:-:S04]  /*14db0*/  IMAD.U32 R152, RZ, RZ, UR4 ;  /* 0x00000004ff987e24 */ /* 0x004fc8000f8e00ff */
[----:B------:R2:W3:Y:S03]  /*14dc0*/  SYNCS.PHASECHK.TRANS64.TRYWAIT P1, [R152+URZ+0x32430], R21 ;  /* 0x03243015980075a7 */ /* 0x0004e6000802017f */
[----:B---3--:R-:W-:Y:S05]  /*14dd0*/  @!P1 NANOSLEEP.SYNCS 0x989680 ;  /* 0x009896800000995d */ /* 0x008fea0003900000 */
[----:B------:R-:W3:Y:S02]  /*14de0*/  @!P1 SYNCS.PHASECHK.TRANS64 P1, [R152+URZ+0x32430], R21 ;  /* 0x03243015980095a7 */ /* 0x000ee4000802007f */
[----:B---3--:R-:W-:Y:S05]  /*14df0*/  @!P1 BRA `(.L_x_14562) ;  /* 0xfffffffc00ec9947 */ /* 0x008fea000383ffff */
[----:B------:R-:W-:Y:S05]  /*14e00*/  BRA `(.L_x_14561) ;  /* 0xffffff2800fc7947 */ /* 0x000fea000383ffff */
.L_x_14566:
[----:B--2---:R-:W-:-:S04]  /*14e10*/  IMAD.U32 R202, RZ, RZ, UR4 ;  /* 0x00000004ffca7e24 */ /* 0x004fc8000f8e00ff */
[----:B------:R2:W3:Y:S03]  /*14e20*/  SYNCS.PHASECHK.TRANS64.TRYWAIT P1, [R202+URZ+0x32450], R21 ;  /* 0x03245015ca0075a7 */ /* 0x0004e6000802017f */
[----:B---3--:R-:W-:Y:S05]  /*14e30*/  @!P1 NANOSLEEP.SYNCS 0x989680 ;  /* 0x009896800000995d */ /* 0x008fea0003900000 */
[----:B------:R-:W3:Y:S02]  /*14e40*/  @!P1 SYNCS.PHASECHK.TRANS64 P1, [R202+URZ+0x32450], R21 ;  /* 0x03245015ca0095a7 */ /* 0x000ee4000802007f */
[----:B---3--:R-:W-:Y:S05]  /*14e50*/  @!P1 BRA `(.L_x_14566) ;  /* 0xfffffffc00ec9947 */ /* 0x008fea000383ffff */
[----:B------:R-:W-:Y:S05]  /*14e60*/  BRA `(.L_x_14565) ;  /* 0xffffff2c00787947 */ /* 0x000fea000383ffff */
.L_x_14609:
        /* <DEDUP_REMOVED lines=11> */
.L_x_14721:
[----:B------:R-:W-:Y:S05]  /*14f20*/  BSYNC B0 ;  /* 0x0000000000007941 */ /* 0x000fea0003800000 */
.L_x_14720:
[----:B------:R-:W-:Y:S05]  /*14f30*/  BRA `(.L_x_14722) ;  /* 0xffffffa4003c7947 */ /* 0x000fea000383ffff */
.L_x_14611:
[----:B------:R-:W-:Y:S01]  /*14f40*/  BSSY B0, `(.L_x_14723) ;  /* 0x0000006000007945 */ /* 0x000fe20003800000 */
[----:B------:R-:W-:-:S07]  /*14f50*/  IMAD.MOV.U32 R15, RZ, RZ, -0x1 ;  /* 0xffffffffff0f7424 */ /* 0x000fce00078e00ff */
[----:B01----:R-:W-:Y:S05]  /*14f60*/  WARPSYNC.COLLECTIVE R15, `(.L_x_14724) ;  /* 0x000000000f0c7348 */ /* 0x003fea0003c00000 */
[----:B------:R-:W-:Y:S02]  /*14f70*/  ELECT P6, UR62, PT ;  /* 0x00000000003e782f */ /* 0x000fe400038c0000 */
[----:B------:R-:W-:Y:S01]  /*14f80*/  MOV R14, UR62 ;  /* 0x0000003e000e7c02 */ /* 0x000fe20008000f00 */
[----:B01----:R-:W-:Y:S10]  /*14f90*/  ENDCOLLECTIVE ;  /* 0x000000000000791b */ /* 0x003ff40003800000 */
.L_x_14724:
[----:B------:R-:W-:Y:S05]  /*14fa0*/  BSYNC B0 ;  /* 0x0000000000007941 */ /* 0x000fea0003800000 */
.L_x_14723:
[----:B------:R-:W-:Y:S05]  /*14fb0*/  BRA `(.L_x_14725) ;  /* 0xffffffa4004c7947 */ /* 0x000fea000383ffff */
.L_x_14613:
[----:B0-----:R0:W2:Y:S02]  /*14fc0*/  SYNCS.PHASECHK.TRANS64.TRYWAIT P0, [R0+URZ+0x32440], R2 ;  /* 0x03244002000075a7 */ /* 0x0010a4000800017f */
[----:B--2---:R-:W-:Y:S05]  /*14fd0*/  @!P0 NANOSLEEP.SYNCS 0x989680 ;  /* 0x009896800000895d */ /* 0x004fea0003900000 */
[----:B------:R-:W2:Y:S02]  /*14fe0*/  @!P0 SYNCS.PHASECHK.TRANS64 P0, [R0+URZ+0x32440], R2 ;  /* 0x03244002000085a7 */ /* 0x000ea4000800007f */
[----:B--2---:R-:W-:Y:S05]  /*14ff0*/  @!P0 BRA `(.L_x_14613) ;  /* 0xfffffffc00f08947 */ /* 0x004fea000383ffff */
[----:B------:R-:W-:Y:S05]  /*15000*/  BRA `(.L_x_14726) ;  /* 0xffffffa400b87947 */ /* 0x000fea000383ffff */
.L_x_14617:
        /* <DEDUP_REMOVED lines=9> */
.L_x_14727:
[----:B------:R-:W-:-:S05]  /*150a0*/  VIADD R8, R17, 0x10 ;  /* 0x0000001011087836 */ /* 0x000fca0000000000 */
[----:B------:R0:W-:Y:S01]  /*150b0*/  STL [R1+0x3c], R8 ;  /* 0x00003c0801007387 */ /* 0x0001e20000100800 */
[----:B------:R-:W-:Y:S02]  /*150c0*/  IMAD.MOV.U32 R13, RZ, RZ, R3 ;  /* 0x000000ffff0d7224 */ /* 0x000fe400078e0003 */
[----:B------:R-:W-:-:S07]  /*150d0*/  IMAD.MOV.U32 R4, RZ, RZ, R14 ;  /* 0x000000ffff047224 */ /* 0x000fce00078e000e */
[----:B0-----:R-:W-:Y:S05]  /*150e0*/  WARPSYNC.COLLECTIVE R15, `(.L_x_14728) ;  /* 0x000000000f087348 */ /* 0x001fea0003c00000 */
[----:B------:R1:W2:Y:S02]  /*150f0*/  SHFL.IDX P6, R14, R13, R12, R11 ;  /* 0x0000000c0d0e7389 */ /* 0x0002a400000c000b */
[----:B012---:R-:W-:Y:S01]  /*15100*/  ENDCOLLECTIVE ;  /* 0x000000000000791b */ /* 0x007fe20003800000 */
.L_x_14728:
[----:B------:R-:W-:Y:S02]  /*15110*/  IMAD.MOV.U32 R13, RZ, RZ, R0 ;  /* 0x000000ffff0d7224 */ /* 0x000fe400078e0000 */
[----:B------:R-:W-:Y:S02]  /*15120*/  IMAD.MOV.U32 R12, RZ, RZ, 0x1 ;  /* 0x00000001ff0c7424 */ /* 0x000fe400078e00ff */
[----:B------:R-:W-:-:S07]  /*15130*/  IMAD.MOV.U32 R5, RZ, RZ, R14 ;  /* 0x000000ffff057224 */ /* 0x000fce00078e000e */
[----:B------:R-:W-:Y:S05]  /*15140*/  WARPSYNC.COLLECTIVE R15, `(.L_x_14729) ;  /* 0x000000000f087348 */ /* 0x000fea0003c00000 */
[----:B------:R0:W1:Y:S02]  /*15150*/  SHFL.IDX P6, R14, R13, R12, R11 ;  /* 0x0000000c0d0e7389 */ /* 0x00006400000c000b */
[----:B01----:R-:W-:Y:S01]  /*15160*/  ENDCOLLECTIVE ;  /* 0x000000000000791b */ /* 0x003fe20003800000 */
.L_x_14729:
[----:B------:R-:W-:Y:S02]  /*15170*/  IMAD.MOV.U32 R13, RZ, RZ, R3 ;  /* 0x000000ffff0d7224 */ /* 0x000fe400078e0003 */
[----:B------:R-:W-:Y:S02]  /*15180*/  IMAD R2, R2, R7, RZ ;  /* 0x0000000702027224 */ /* 0x000fe400078e02ff */
[----:B------:R-:W-:-:S07]  /*15190*/  IMAD.MOV.U32 R7, RZ, RZ, R14 ;  /* 0x000000ffff077224 */ /* 0x000fce00078e000e */
[----:B------:R-:W-:Y:S05]  /*151a0*/  WARPSYNC.COLLECTIVE R15, `(.L_x_14730) ;  /* 0x000000000f087348 */ /* 0x000fea0003c00000 */
[----:B------:R0:W1:Y:S02]  /*151b0*/  SHFL.IDX P6, R14, R13, R12, R11 ;  /* 0x0000000c0d0e7389 */ /* 0x00006400000c000b */
[----:B01----:R-:W-:Y:S01]  /*151c0*/  ENDCOLLECTIVE ;  /* 0x000000000000791b */ /* 0x003fe20003800000 */
.L_x_14730:
        /* <DEDUP_REMOVED lines=13> */
.L_x_14731:
        /* <DEDUP_REMOVED lines=12> */
.L_x_14732:
        /* <DEDUP_REMOVED lines=17> */
.L_x_14733:
        /* <DEDUP_REMOVED lines=10> */
.L_x_14734:
        /* <DEDUP_REMOVED lines=13> */
.L_x_14735:
        /* <DEDUP_REMOVED lines=10> */
.L_x_14736:
        /* <DEDUP_REMOVED lines=13> */
.L_x_14737:
        /* <DEDUP_REMOVED lines=10> */
.L_x_14738:
        /* <DEDUP_REMOVED lines=13> */
.L_x_14739:
        /* <DEDUP_REMOVED lines=10> */
.L_x_14740:
        /* <DEDUP_REMOVED lines=11> */
.L_x_14741:
        /* <DEDUP_REMOVED lines=10> */
.L_x_14742:
[----:B------:R-:W-:Y:S01]  /*15ab0*/  @!PT LDS RZ, [RZ] ;  /* 0x00000000fffff984 */ /* 0x000fe20000000800 */
[----:B------:R-:W-:Y:S01]  /*15ac0*/  @!PT LDS RZ, [RZ] ;  /* 0x00000000fffff984 */ /* 0x000fe20000000800 */
[----:B------:R-:W-:Y:S01]  /*15ad0*/  @!PT LDS RZ, [RZ] ;  /* 0x00000000fffff984 */ /* 0x000fe20000000800 */
[----:B------:R1:W-:Y:S01]  /*15ae0*/  @!P1 LDGSTS.E.BYPASS.LTC128B.128 [R9+0x1b400], desc[UR38][R4.64], !P0 ;  /* 0x1b40000004099fae */ /* 0x0003e2000c101d66 */
[----:B------:R-:W-:Y:S01]  /*15af0*/  IMAD.MOV.U32 R3, RZ, RZ, R14 ;  /* 0x000000ffff037224 */ /* 0x000fe200078e000e */
[----:B------:R-:W-:Y:S06]  /*15b00*/  BRA `(.L_x_14743) ;  /* 0xffffffa800607947 */ /* 0x000fec000383ffff */
.L_x_14621:
        /* <DEDUP_REMOVED lines=35> */
.L_x_14745:
[----:B------:R-:W-:Y:S05]  /*15d40*/  BSYNC B0 ;  /* 0x0000000000007941 */ /* 0x000fea0003800000 */
.L_x_14744:
        /* <DEDUP_REMOVED lines=12> */
.L_x_14746:
        /* <DEDUP_REMOVED lines=14> */
.L_x_14747:
[----:B------:R-:W-:-:S04]  /*15ef0*/  @!P5 LOP3.LUT R2, R3, R2, RZ, 0x3c, !PT ;  /* 0x000000020302d212 */ /* 0x000fc800078e3cff */
[----:B------:R-:W-:Y:S01]  /*15f00*/  @!P5 LOP3.LUT R3, R3, R2, RZ, 0x3c, !PT ;  /* 0x000000020303d212 */ /* 0x000fe200078e3cff */
[----:B------:R-:W-:Y:S02]  /*15f10*/  IMAD.MOV.U32 R13, RZ, RZ, R4 ;  /* 0x000000ffff0d7224 */ /* 0x000fe400078e0004 */
[----:B------:R-:W-:-:S07]  /*15f20*/  IMAD.MOV.U32 R6, RZ, RZ, R14 ;  /* 0x000000ffff067224 */ /* 0x000fce00078e000e */
[----:B------:R-:W-:Y:S05]  /*15f30*/  WARPSYNC.COLLECTIVE R15, `(.L_x_14748) ;  /* 0x000000000f087348 */ /* 0x000fea0003c00000 */
[----:B------:R0:W1:Y:S02]  /*15f40*/  SHFL.IDX P6, R14, R13, R12, R11 ;  /* 0x0000000c0d0e7389 */ /* 0x00006400000c000b */
[----:B01----:R-:W-:Y:S01]  /*15f50*/  ENDCOLLECTIVE ;  /* 0x000000000000791b */ /* 0x003fe20003800000 */
.L_x_14748:
        /* <DEDUP_REMOVED lines=17> */
.L_x_14749:
        /* <DEDUP_REMOVED lines=12> */
.L_x_14750:
        /* <DEDUP_REMOVED lines=12> */
.L_x_14751:
        /* <DEDUP_REMOVED lines=12> */
.L_x_14752:
        /* <DEDUP_REMOVED lines=12> */
.L_x_14753:
        /* <DEDUP_REMOVED lines=12> */
.L_x_14754:
        /* <DEDUP_REMOVED lines=12> */
.L_x_14755:
        /* <DEDUP_REMOVED lines=11> */
.L_x_14756:
        /* <DEDUP_REMOVED lines=16> */
.L_x_14757:
[----:B------:R-:W-:Y:S02]  /*166a0*/  IMAD.MOV.U32 R13, RZ, RZ, R4 ;  /* 0x000000ffff0d7224 */ /* 0x000fe400078e0004 */
[----:B------:R-:W-:-:S07]  /*166b0*/  IMAD.MOV.U32 R6, RZ, RZ, R14 ;  /* 0x000000ffff067224 */ /* 0x000fce00078e000e */
[----:B------:R-:W-:Y:S05]  /*166c0*/  WARPSYNC.COLLECTIVE R15, `(.L_x_14758) ;  /* 0x000000000f087348 */ /* 0x000fea0003c00000 */
[----:B------:R0:W1:Y:S02]  /*166d0*/  SHFL.IDX P6, R14, R13, R12, R11 ;  /* 0x0000000c0d0e7389 */ /* 0x00006400000c000b */
[----:B01----:R-:W-:Y:S01]  /*166e0*/  ENDCOLLECTIVE ;  /* 0x000000000000791b */ /* 0x003fe20003800000 */
.L_x_14758:
[----:B------:R-:W-:Y:S02]  /*166f0*/  IMAD.MOV.U32 R13, RZ, RZ, R0 ;  /* 0x000000ffff0d7224 */ /* 0x000fe400078e0000 */
[----:B------:R-:W-:Y:S02]  /*16700*/  IMAD.MOV.U32 R12, RZ, RZ, 0x7 ;  /* 0x00000007ff0c7424 */ /* 0x000fe400078e00ff */
[----:B------:R-:W-:-:S07]  /*16710*/  IMAD.MOV.U32 R2, RZ, RZ, R14 ;  /* 0x000000ffff027224 */ /* 0x000fce00078e000e */
[----:B------:R-:W-:Y:S05]  /*16720*/  WARPSYNC.COLLECTIVE R15, `(.L_x_14759) ;  /* 0x000000000f087348 */ /* 0x000fea0003c00000 */
[----:B------:R0:W1:Y:S02]  /*16730*/  SHFL.IDX P6, R14, R13, R12, R11 ;  /* 0x0000000c0d0e7389 */ /* 0x00006400000c000b */
[----:B01----:R-:W-:Y:S01]  /*16740*/  ENDCOLLECTIVE ;  /* 0x000000000000791b */ /* 0x003fe20003800000 */
.L_x_14759:
        /* <DEDUP_REMOVED lines=14> */
.L_x_14760:
[----:B------:R-:W-:Y:S01]  /*16830*/  IMAD.MOV.U32 R2, RZ, RZ, R14 ;  /* 0x000000ffff027224 */ /* 0x000fe200078e000e */
[----:B------:R-:W-:Y:S06]  /*16840*/  BRA `(.L_x_14761) ;  /* 0xffffffa400f47947 */ /* 0x000fec000383ffff */
.L_x_14626:
[----:B0-----:R-:W4:Y:S02]  /*16850*/  LDL R2, [R1+0x4] ;  /* 0x0000040001027983 */ /* 0x001f240000100800 */
[----:B----4-:R0:W1:Y:S02]  /*16860*/  SYNCS.PHASECHK.TRANS64.TRYWAIT P0, [R2+URZ+0x32420], R0 ;  /* 0x03242000020075a7 */ /* 0x010064000800017f */
[----:B-1----:R-:W-:Y:S05]  /*16870*/  @!P0 NANOSLEEP.SYNCS 0x989680 ;  /* 0x009896800000895d */ /* 0x002fea0003900000 */
[----:B------:R-:W1:Y:S02]  /*16880*/  @!P0 SYNCS.PHASECHK.TRANS64 P0, [R2+URZ+0x32420], R0 ;  /* 0x03242000020085a7 */ /* 0x000e64000800007f */
[----:B-1----:R-:W-:Y:S05]  /*16890*/  @!P0 BRA `(.L_x_14626) ;  /* 0xfffffffc00ec8947 */ /* 0x002fea000383ffff */
[----:B------:R-:W-:Y:S05]  /*168a0*/  BRA `(.L_x_14762) ;  /* 0xffffffa800707947 */ /* 0x000fea000383ffff */
.L_x_14630:
[----:B0-----:R0:W1:Y:S02]  /*168b0*/  SYNCS.PHASECHK.TRANS64.TRYWAIT P0, [R2+URZ+0x32460], R0 ;  /* 0x03246000020075a7 */ /* 0x001064000800017f */
[----:B-1----:R-:W-:Y:S05]  /*168c0*/  @!P0 NANOSLEEP.SYNCS 0x989680 ;  /* 0x009896800000895d */ /* 0x002fea0003900000 */
[----:B------:R-:W1:Y:S02]  /*168d0*/  @!P0 SYNCS.PHASECHK.TRANS64 P0, [R2+URZ+0x32460], R0 ;  /* 0x03246000020085a7 */ /* 0x000e64000800007f */
[----:B-1----:R-:W-:Y:S05]  /*168e0*/  @!P0 BRA `(.L_x_14630) ;  /* 0xfffffffc00f08947 */ /* 0x002fea000383ffff */
[----:B------:R-:W-:Y:S05]  /*168f0*/  BRA `(.L_x_14763) ;  /* 0xffffffa800a07947 */ /* 0x000fea000383ffff */
.L_x_14645:
[----:B-1----:R1:W2:Y:S02]  /*16900*/  SYNCS.PHASECHK.TRANS64.TRYWAIT P0, [R3+URZ+0x32440], R2 ;  /* 0x03244002030075a7 */ /* 0x0022a4000800017f */
[----:B--2---:R-:W-:Y:S05]  /*16910*/  @!P0 NANOSLEEP.SYNCS 0x989680 ;  /* 0x009896800000895d */ /* 0x004fea0003900000 */
[----:B------:R-:W2:Y:S02]  /*16920*/  @!P0 SYNCS.PHASECHK.TRANS64 P0, [R3+URZ+0x32440], R2 ;  /* 0x03244002030085a7 */ /* 0x000ea4000800007f */
[----:B--2---:R-:W-:Y:S05]  /*16930*/  @!P0 BRA `(.L_x_14645) ;  /* 0xfffffffc00f08947 */ /* 0x004fea000383ffff */
[----:B------:R-:W-:Y:S05]  /*16940*/  BRA `(.L_x_14764) ;  /* 0xffffffb000c47947 */ /* 0x000fea000383ffff */
.L_x_14650:
[----:B0-----:R0:W2:Y:S02]  /*16950*/  SYNCS.PHASECHK.TRANS64.TRYWAIT P0, [R3+URZ+0x32460], R2 ;  /* 0x03246002030075a7 */ /* 0x0010a4000800017f */
[----:B--2---:R-:W-:Y:S05]  /*16960*/  @!P0 NANOSLEEP.SYNCS 0x989680 ;  /* 0x009896800000895d */ /* 0x004fea0003900000 */
[----:B------:R-:W2:Y:S02]  /*16970*/  @!P0 SYNCS.PHASECHK.TRANS64 P0, [R3+URZ+0x32460], R2 ;  /* 0x03246002030085a7 */ /* 0x000ea4000800007f */
[----:B--2---:R-:W-:Y:S05]  /*16980*/  @!P0 BRA `(.L_x_14650) ;  /* 0xfffffffc00f08947 */ /* 0x004fea000383ffff */
[----:B------:R-:W-:Y:S05]  /*16990*/  BRA `(.L_x_14765) ;  /* 0xffffffb4004c7947 */ /* 0x000fea000383ffff */
.L_x_14661:
[----:B0-----:R0:W1:Y:S02]  /*169a0*/  SYNCS.PHASECHK.TRANS64.TRYWAIT P0, [R4+URZ+0x32440], R2 ;  /* 0x03244002040075a7 */ /* 0x001064000800017f */
[----:B-1----:R-:W-:Y:S05]  /*169b0*/  @!P0 NANOSLEEP.SYNCS 0x989680 ;  /* 0x009896800000895d */ /* 0x002fea0003900000 */
[----:B------:R-:W1:Y:S02]  /*169c0*/  @!P0 SYNCS.PHASECHK.TRANS64 P0, [R4+URZ+0x32440], R2 ;  /* 0x03244002040085a7 */ /* 0x000e64000800007f */
[----:B-1----:R-:W-:Y:S05]  /*169d0*/  @!P0 BRA `(.L_x_14661) ;  /* 0xfffffffc00f08947 */ /* 0x002fea000383ffff */
[----:B------:R-:W-:Y:S05]  /*169e0*/  BRA `(.L_x_14766) ;  /* 0xffffffbc00547947 */ /* 0x000fea000383ffff */
.L_x_14666:
[----:B-1----:R1:W2:Y:S02]  /*169f0*/  SYNCS.PHASECHK.TRANS64.TRYWAIT P0, [R4+URZ+0x32460], R2 ;  /* 0x03246002040075a7 */ /* 0x0022a4000800017f */
[----:B--2---:R-:W-:Y:S05]  /*16a00*/  @!P0 NANOSLEEP.SYNCS 0x989680 ;  /* 0x009896800000895d */ /* 0x004fea0003900000 */
[----:B------:R-:W2:Y:S02]  /*16a10*/  @!P0 SYNCS.PHASECHK.TRANS64 P0, [R4+URZ+0x32460], R2 ;  /* 0x03246002040085a7 */ /* 0x000ea4000800007f */
[----:B--2---:R-:W-:Y:S05]  /*16a20*/  @!P0 BRA `(.L_x_14666) ;  /* 0xfffffffc00f08947 */ /* 0x004fea000383ffff */
[----:B------:R-:W-:Y:S05]  /*16a30*/  BRA `(.L_x_14767) ;  /* 0xffffffbc00d87947 */ /* 0x000fea000383ffff */
.L_x_14677:
[----:B-1----:R1:W2:Y:S02]  /*16a40*/  SYNCS.PHASECHK.TRANS64.TRYWAIT P0, [R4+URZ+0x32440], R2 ;  /* 0x03244002040075a7 */ /* 0x0022a4000800017f */
[----:B--2---:R-:W-:Y:S05]  /*16a50*/  @!P0 NANOSLEEP.SYNCS 0x989680 ;  /* 0x009896800000895d */ /* 0x004fea0003900000 */
[----:B------:R-:W2:Y:S02]  /*16a60*/  @!P0 SYNCS.PHASECHK.TRANS64 P0, [R4+URZ+0x32440], R2 ;  /* 0x03244002040085a7 */ /* 0x000ea4000800007f */
[----:B--2---:R-:W-:Y:S05]  /*16a70*/  @!P0 BRA `(.L_x_14677) ;  /* 0xfffffffc00f08947 */ /* 0x004fea000383ffff */
[----:B------:R-:W-:Y:S05]  /*16a80*/  BRA `(.L_x_14768) ;  /* 0xffffffc400c47947 */ /* 0x000fea000383ffff */
.L_x_14682:
[----:B0-----:R0:W2:Y:S02]  /*16a90*/  SYNCS.PHASECHK.TRANS64.TRYWAIT P0, [R4+URZ+0x32460], R2 ;  /* 0x03246002040075a7 */ /* 0x0010a4000800017f */
[----:B--2---:R-:W-:Y:S05]  /*16aa0*/  @!P0 NANOSLEEP.SYNCS 0x989680 ;  /* 0x009896800000895d */ /* 0x004fea0003900000 */
[----:B------:R-:W2:Y:S02]  /*16ab0*/  @!P0 SYNCS.PHASECHK.TRANS64 P0, [R4+URZ+0x32460], R2 ;  /* 0x03246002040085a7 */ /* 0x000ea4000800007f */
[----:B--2---:R-:W-:Y:S05]  /*16ac0*/  @!P0 BRA `(.L_x_14682) ;  /* 0xfffffffc00f08947 */ /* 0x004fea000383ffff */
[----:B------:R-:W-:Y:S05]  /*16ad0*/  BRA `(.L_x_14769) ;  /* 0xffffffc8004c7947 */ /* 0x000fea000383ffff */
.L_x_14694:
[----:B------:R-:W-:Y:S01]  /*16ae0*/  BSSY B0, `(.L_x_14770) ;  /* 0x0000008000007945 */ /* 0x000fe20003800000 */
[----:B------:R-:W-:Y:S02]  /*16af0*/  IMAD.MOV.U32 R13, RZ, RZ, R16 ;  /* 0x000000ffff0d7224 */ /* 0x000fe400078e0010 */
[----:B------:R-:W-:Y:S02]  /*16b00*/  IMAD.MOV.U32 R12, RZ, RZ, RZ ;  /* 0x000000ffff0c7224 */ /* 0x000fe400078e00ff */
[----:B------:R-:W-:Y:S02]  /*16b10*/  IMAD.MOV.U32 R11, RZ, RZ, 0x1f ;  /* 0x0000001fff0b7424 */ /* 0x000fe400078e00ff */
[----:B------:R-:W-:-:S07]  /*16b20*/  IMAD.MOV.U32 R15, RZ, RZ, -0x1 ;  /* 0xffffffffff0f7424 */ /* 0x000fce00078e00ff */
[----:B01-3-5:R-:W-:Y:S05]  /*16b30*/  WARPSYNC.COLLECTIVE R15, `(.L_x_14771) ;  /* 0x000000000f087348 */ /* 0x02bfea0003c00000 */
[----:B------:R2:W4:Y:S02]  /*16b40*/  SHFL.IDX P6, R14, R13, R12, R11 ;  /* 0x0000000c0d0e7389 */ /* 0x00052400000c000b */
[----:B012345:R-:W-:Y:S01]  /*16b50*/  ENDCOLLECTIVE ;  /* 0x000000000000791b */ /* 0x03ffe20003800000 */
.L_x_14771:
[----:B------:R-:W-:Y:S05]  /*16b60*/  BSYNC B0 ;  /* 0x0000000000007941 */ /* 0x000fea0003800000 */
.L_x_14770:
        /* <DEDUP_REMOVED lines=9> */
.L_x_14772:
        /* <DEDUP_REMOVED lines=18> */
.L_x_14773:
        /* <DEDUP_REMOVED lines=8> */
.L_x_14774:
        /* <DEDUP_REMOVED lines=8> */
.L_x_14775:
        /* <DEDUP_REMOVED lines=8> */
.L_x_14776:
        /* <DEDUP_REMOVED lines=8> */
.L_x_14777:
        /* <DEDUP_REMOVED lines=9> */
.L_x_14778:
[----:B------:R-:W-:Y:S01]  /*16fb0*/  IMAD.MOV.U32 R16, RZ, RZ, R14 ;  /* 0x000000ffff107224 */ /* 0x000fe200078e000e */
[----:B------:R-:W-:Y:S06]  /*16fc0*/  BRA `(.L_x_14779) ;  /* 0xffffffcc00a47947 */ /* 0x000fec000383ffff */
.L_x_14699:
[----:B------:R-:W-:Y:S01]  /*16fd0*/  BSSY B0, `(.L_x_14780) ;  /* 0x0000008000007945 */ /* 0x000fe20003800000 */
[----:B-----5:R-:W-:Y:S02]  /*16fe0*/  IMAD.MOV.U32 R13, RZ, RZ, R2 ;  /* 0x000000ffff0d7224 */ /* 0x020fe400078e0002 */
[----:B------:R-:W-:Y:S02]  /*16ff0*/  IMAD.MOV.U32 R12, RZ, RZ, 0x1 ;  /* 0x00000001ff0c7424 */ /* 0x000fe400078e00ff */
[----:B------:R-:W-:Y:S02]  /*17000*/  IMAD.MOV.U32 R11, RZ, RZ, RZ ;  /* 0x000000ffff0b7224 */ /* 0x000fe400078e00ff */
[----:B------:R-:W-:-:S07]  /*17010*/  IMAD.MOV.U32 R15, RZ, RZ, -0x1 ;  /* 0xffffffffff0f7424 */ /* 0x000fce00078e00ff */
[----:B01-3--:R-:W-:Y:S05]  /*17020*/  WARPSYNC.COLLECTIVE R15, `(.L_x_14781) ;  /* 0x000000000f087348 */ /* 0x00bfea0003c00000 */
[----:B------:R2:W4:Y:S02]  /*17030*/  SHFL.UP P6, R14, R13, R12, R11 ;  /* 0x0400000c0d0e7389 */ /* 0x00052400000c000b */
[----:B01234-:R-:W-:Y:S01]  /*17040*/  ENDCOLLECTIVE ;  /* 0x000000000000791b */ /* 0x01ffe20003800000 */
.L_x_14781:
[----:B------:R-:W-:Y:S05]  /*17050*/  BSYNC B0 ;  /* 0x0000000000007941 */ /* 0x000fea0003800000 */
.L_x_14780:
        /* <DEDUP_REMOVED lines=9> */
.L_x_14782:
        /* <DEDUP_REMOVED lines=8> */
.L_x_14783:
        /* <DEDUP_REMOVED lines=8> */
.L_x_14784:
        /* <DEDUP_REMOVED lines=8> */
.L_x_14785:
        /* <DEDUP_REMOVED lines=9> */
.L_x_14786:
[----:B------:R-:W-:Y:S01]  /*17300*/  IMAD.MOV.U32 R16, RZ, RZ, R14 ;  /* 0x000000ffff107224 */ /* 0x000fe200078e000e */
[----:B------:R-:W-:Y:S06]  /*17310*/  BRA `(.L_x_14787) ;  /* 0xffffffcc006c7947 */ /* 0x000fec000383ffff */
.L_x_14701:
[----:B------:R-:W-:Y:S01]  /*17320*/  BSSY B0, `(.L_x_14788) ;  /* 0x0000006000007945 */ /* 0x000fe20003800000 */
[----:B------:R-:W-:Y:S01]  /*17330*/  PLOP3.LUT P6, PT, P6, PT, PT, 0x8, 0x0 ;  /* 0x000000000000781c */ /* 0x000fe200037ce170 */
[----:B------:R-:W-:-:S12]  /*17340*/  IMAD.MOV.U32 R15, RZ, RZ, -0x1 ;  /* 0xffffffffff0f7424 */ /* 0x000fd800078e00ff */
[----:B01-3-5:R-:W-:Y:S05]  /*17350*/  WARPSYNC.COLLECTIVE R15, `(.L_x_14789) ;  /* 0x000000000f087348 */ /* 0x02bfea0003c00000 */
[----:B------:R-:W-:Y:S01]  /*17360*/  VOTE.ANY R14, PT, P6 ;  /* 0x00000000000e7806 */ /* 0x000fe200030e0100 */
[----:B01-3-5:R-:W-:Y:S06]  /*17370*/  ENDCOLLECTIVE ;  /* 0x000000000000791b */ /* 0x02bfec0003800000 */
.L_x_14789:
[----:B------:R-:W-:Y:S05]  /*17380*/  BSYNC B0 ;  /* 0x0000000000007941 */ /* 0x000fea0003800000 */
.L_x_14788:
        /* <DEDUP_REMOVED lines=9> */
.L_x_14790:
[----:B------:R-:W-:Y:S01]  /*17420*/  IMAD.MOV.U32 R17, RZ, RZ, R14 ;  /* 0x000000ffff117224 */ /* 0x000fe200078e000e */
[----:B------:R-:W-:Y:S06]  /*17430*/  BRA `(.L_x_14791) ;  /* 0xffffffcc005c7947 */ /* 0x000fec000383ffff */
.L_x_14703:
[----:B------:R-:W-:Y:S01]  /*17440*/  BSSY B0, `(.L_x_14792) ;  /* 0x0000007000007945 */ /* 0x000fe20003800000 */
[----:B------:R-:W-:Y:S02]  /*17450*/  IMAD.MOV.U32 R13, RZ, RZ, R3 ;  /* 0x000000ffff0d7224 */ /* 0x000fe400078e0003 */
[----:B------:R-:W-:Y:S02]  /*17460*/  IMAD.MOV.U32 R11, RZ, RZ, 0x1f ;  /* 0x0000001fff0b7424 */ /* 0x000fe400078e00ff */
[----:B------:R-:W-:-:S07]  /*17470*/  IMAD.MOV.U32 R15, RZ, RZ, -0x1 ;  /* 0xffffffffff0f7424 */ /* 0x000fce00078e00ff */
[----:B012345:R-:W-:Y:S05]  /*17480*/  WARPSYNC.COLLECTIVE R15, `(.L_x_14793) ;  /* 0x000000000f087348 */ /* 0x03ffea0003c00000 */
[----:B------:R0:W0:Y:S02]  /*17490*/  SHFL.IDX P6, R14, R13, R12, R11 ;  /* 0x0000000c0d0e7389 */ /* 0x00002400000c000b */
[----:B012345:R-:W-:Y:S01]  /*174a0*/  ENDCOLLECTIVE ;  /* 0x000000000000791b */ /* 0x03ffe20003800000 */
.L_x_14793:
[----:B------:R-:W-:Y:S05]  /*174b0*/  BSYNC B0 ;  /* 0x0000000000007941 */ /* 0x000fea0003800000 */
.L_x_14792:
[----:B------:R-:W-:Y:S01]  /*174c0*/  IMAD.MOV.U32 R3, RZ, RZ, R14 ;  /* 0x000000ffff037224 */ /* 0x000fe200078e000e */
[----:B------:R-:W-:Y:S06]  /*174d0*/  BRA `(.L_x_14794) ;  /* 0xffffffcc00507947 */ /* 0x000fec000383ffff */
.L_x_14707:
[----:B0-----:R0:W1:Y:S02]  /*174e0*/  SYNCS.PHASECHK.TRANS64.TRYWAIT P0, [R0+URZ+0x32420], R3 ;  /* 0x03242003000075a7 */ /* 0x001064000800017f */
[----:B-1----:R-:W-:Y:S05]  /*174f0*/  @!P0 NANOSLEEP.SYNCS 0x989680 ;  /* 0x009896800000895d */ /* 0x002fea0003900000 */
[----:B------:R-:W1:Y:S02]  /*17500*/  @!P0 SYNCS.PHASECHK.TRANS64 P0, [R0+URZ+0x32420], R3 ;  /* 0x03242003000085a7 */ /* 0x000e64000800007f */
[----:B-1----:R-:W-:Y:S05]  /*17510*/  @!P0 BRA `(.L_x_14707) ;  /* 0xfffffffc00f08947 */ /* 0x002fea000383ffff */
[----:B------:R-:W-:Y:S05]  /*17520*/  BRA `(.L_x_14795) ;  /* 0xffffffd000d47947 */ /* 0x000fea000383ffff */
.L_x_14708:
        /* <DEDUP_REMOVED lines=8> */
[----:B0--3-5:R-:W-:Y:S05]  /*175b0*/  WARPSYNC.COLLECTIVE R15, `(.L_x_14797) ;  /* 0x000000000f087348 */ /* 0x029fea0003c00000 */
[----:B------:R1:W2:Y:S02]  /*175c0*/  SHFL.IDX P6, R14, R13, R12, R11 ;  /* 0x0000000c0d0e7389 */ /* 0x0002a400000c000b */
[----:B0123-5:R-:W-:Y:S01]  /*175d0*/  ENDCOLLECTIVE ;  /* 0x000000000000791b */ /* 0x02ffe20003800000 */
.L_x_14797:
[----:B------:R-:W-:Y:S05]  /*175e0*/  BSYNC B0 ;  /* 0x0000000000007941 */ /* 0x000fea0003800000 */
.L_x_14796:
[----:B------:R-:W-:Y:S05]  /*175f0*/  BRA `(.L_x_14798) ;  /* 0xffffffd000bc7947 */ /* 0x000fea000383ffff */
.L_x_14711:
[----:B------:R-:W-:Y:S01]  /*17600*/  BSSY B1, `(.L_x_14799) ;  /* 0x0000006000017945 */ /* 0x000fe20003800000 */
[----:B------:R-:W-:-:S07]  /*17610*/  IMAD.MOV.U32 R15, RZ, RZ, -0x1 ;  /* 0xffffffffff0f7424 */ /* 0x000fce00078e00ff */
[----:B01-3-5:R-:W-:Y:S05]  /*17620*/  WARPSYNC.COLLECTIVE R15, `(.L_x_14800) ;  /* 0x000000000f0c7348 */ /* 0x02bfea0003c00000 */
[----:B------:R-:W-:Y:S02]  /*17630*/  ELECT P6, UR62, PT ;  /* 0x00000000003e782f */ /* 0x000fe400038c0000 */
[----:B------:R-:W-:Y:S01]  /*17640*/  MOV R14, UR62 ;  /* 0x0000003e000e7c02 */ /* 0x000fe20008000f00 */
[----:B01-3-5:R-:W-:Y:S10]  /*17650*/  ENDCOLLECTIVE ;  /* 0x000000000000791b */ /* 0x02bff40003800000 */
.L_x_14800:
[----:B------:R-:W-:Y:S05]  /*17660*/  BSYNC B1 ;  /* 0x0000000000017941 */ /* 0x000fea0003800000 */
.L_x_14799:
[----:B------:R-:W-:Y:S05]  /*17670*/  BRA `(.L_x_14801) ;  /* 0xffffffd000b47947 */ /* 0x000fea000383ffff */
.L_x_14713:
[----:B0-----:R0:W1:Y:S02]  /*17680*/  SYNCS.PHASECHK.TRANS64.TRYWAIT P0, [R6+URZ], R5 ;  /* 0x00000005060075a7 */ /* 0x001064000800017f */
[----:B-1----:R-:W-:Y:S05]  /*17690*/  @!P0 NANOSLEEP.SYNCS 0x989680 ;  /* 0x009896800000895d */ /* 0x002fea0003900000 */
[----:B------:R-:W1:Y:S02]  /*176a0*/  @!P0 SYNCS.PHASECHK.TRANS64 P0, [R6+URZ], R5 ;  /* 0x00000005060085a7 */ /* 0x000e64000800007f */
[----:B-1----:R-:W-:Y:S05]  /*176b0*/  @!P0 BRA `(.L_x_14713) ;  /* 0xfffffffc00f08947 */ /* 0x002fea000383ffff */
[----:B------:R-:W-:Y:S05]  /*176c0*/  BRA `(.L_x_14802) ;  /* 0xffffffd000f87947 */ /* 0x000fea000383ffff */
.L_x_14714:
[----:B-1----:R1:W2:Y:S02]  /*176d0*/  SYNCS.PHASECHK.TRANS64.TRYWAIT P0, [R7+URZ], R2 ;  /* 0x00000002070075a7 */ /* 0x0022a4000800017f */
[----:B--2---:R-:W-:Y:S05]  /*176e0*/  @!P0 NANOSLEEP.SYNCS 0x989680 ;  /* 0x009896800000895d */ /* 0x004fea0003900000 */
[----:B------:R-:W2:Y:S02]  /*176f0*/  @!P0 SYNCS.PHASECHK.TRANS64 P0, [R7+URZ], R2 ;  /* 0x00000002070085a7 */ /* 0x000ea4000800007f */
[----:B--2---:R-:W-:Y:S05]  /*17700*/  @!P0 BRA `(.L_x_14714) ;  /* 0xfffffffc00f08947 */ /* 0x004fea000383ffff */
[----:B------:R-:W-:Y:S05]  /*17710*/  BRA `(.L_x_14803) ;  /* 0xffffffd000ec7947 */ /* 0x000fea000383ffff */
.L_x_14716:
[----:B--2---:R2:W3:Y:S02]  /*17720*/  SYNCS.PHASECHK.TRANS64.TRYWAIT P0, [R4+URZ], R5 ;  /* 0x00000005040075a7 */ /* 0x0044e4000800017f */
[----:B---3--:R-:W-:Y:S05]  /*17730*/  @!P0 NANOSLEEP.SYNCS 0x989680 ;  /* 0x009896800000895d */ /* 0x008fea0003900000 */
[----:B------:R-:W3:Y:S02]  /*17740*/  @!P0 SYNCS.PHASECHK.TRANS64 P0, [R4+URZ], R5 ;  /* 0x00000005040085a7 */ /* 0x000ee4000800007f */
[----:B---3--:R-:W-:Y:S05]  /*17750*/  @!P0 BRA `(.L_x_14716) ;  /* 0xfffffffc00f08947 */ /* 0x008fea000383ffff */
[----:B------:R-:W-:Y:S05]  /*17760*/  BRA `(.L_x_14804) ;  /* 0xffffffd000f47947 */ /* 0x000fea000383ffff */
.L_x_14805:
        /* <DEDUP_REMOVED lines=9> */
.L_x_15324:


//--------------------- .text._ZN7cutlass13device_kernelIN5flash11enable_sm90INS1_16FlashAttnFwdSm90INS1_25CollectiveMainloopFwdSm90ILi2EN4cute5tupleIJNS5_1CILi1EEES8_S8_EEENS6_IJNS7_ILi128EEENS7_ILi96EEENS7_ILi64EEEEEELi256ENS_6half_tEfNS_4arch4Sm90ELb1ELb0ELb1ELb1ELb0ELb1ELb1ELb1ELb0ELb1ELb0ELb0EEENS1_21CollectiveEpilogueFwdINS6_IJSA_NS7_ILi256EEESB_EEES9_SE_SG_Li256ELb1ELb1ELb0ELb0EEENS1_36VarlenDynamicPersistentTileSchedulerILi128ELi96ELi256ELi128ELb0ELb1ELb1ELb1ELb1ELb1EEEEEEEEEvNT_6ParamsE --------------------------
	.section	.text._ZN7cutlass13device_kernelIN5flash11enable_sm90INS1_16FlashAttnFwdSm90INS1_25CollectiveMainloopFwdSm90ILi2EN4cute5tupleIJNS5_1CILi1EEES8_S8_EEENS6_IJNS7_ILi128EEENS7_ILi96EEENS7_ILi64EEEEEELi256ENS_6half_tEfNS_4arch4Sm90ELb1ELb0ELb1ELb1ELb0ELb1ELb1ELb1ELb0ELb1ELb0ELb0EEENS1_21CollectiveEpilogueFwdINS6_IJSA_NS7_ILi256EEESB_EEES9_SE_SG_Li256ELb1ELb1ELb0ELb0EEENS1_36VarlenDynamicPersistentTileSchedulerILi128ELi96ELi256ELi128ELb0ELb1ELb1ELb1ELb1ELb1EEEEEEEEEvNT_6ParamsE,"ax",@progbits
	.align	128
.text._ZN7cutlass13device_kernelIN5flash11enable_sm90INS1_16FlashAttnFwdSm90INS1_25CollectiveMainloopFwdSm90ILi2EN4cute5tupleIJNS5_1CILi1EEES8_S8_EEENS6_IJNS7_ILi128EEENS7_ILi96EEENS7_ILi64EEEEEELi256ENS_6half_tEfNS_4arch4Sm90ELb1ELb0ELb1ELb1ELb0ELb1ELb1ELb1ELb0ELb1ELb0ELb0EEENS1_21CollectiveEpilogueFwdINS6_IJSA_NS7_ILi256EEESB_EEES9_SE_SG_Li256ELb1ELb1ELb0ELb0EEENS1_36VarlenDynamicPersistentTileSchedulerILi128ELi96ELi256ELi128ELb0ELb1ELb1ELb1ELb1ELb1EEEEEEEEEvNT_6ParamsE:
        .type           _ZN7cutlass13device_kernelIN5flash11enable_sm90INS1_16FlashAttnFwdSm90INS1_25CollectiveMainloopFwdSm90ILi2EN4cute5tupleIJNS5_1CILi1EEES8_S8_EEENS6_IJNS7_ILi128EEENS7_ILi96EEENS7_ILi64EEEEEELi256ENS_6half_tEfNS_4arch4Sm90ELb1ELb0ELb1ELb1ELb0ELb1ELb1ELb1ELb0ELb1ELb0ELb0EEENS1_21CollectiveEpilogueFwdINS6_IJSA_NS7_ILi256EEESB_EEES9_SE_SG_Li256ELb1ELb1ELb0ELb0EEENS1_36VarlenDynamicPersistentTileSchedulerILi128ELi96ELi256ELi128ELb0ELb1ELb1ELb1ELb1ELb1EEEEEEEEEvNT_6ParamsE,@function
        .size           _ZN7cutlass13device_kernelIN5flash11enable_sm90INS1_16FlashAttnFwdSm90INS1_25CollectiveMainloopFwdSm90ILi2EN4cute5tupleIJNS5_1CILi1EEES8_S8_EEENS6_IJNS7_ILi128EEENS7_ILi96EEENS7_ILi64EEEEEELi256ENS_6half_tEfNS_4arch4Sm90ELb1ELb0ELb1ELb1ELb0ELb1ELb1ELb1ELb0ELb1ELb0ELb0EEENS1_21CollectiveEpilogueFwdINS6_IJSA_NS7_ILi256EEESB_EEES9_SE_SG_Li256ELb1ELb1ELb0ELb0EEENS1_36VarlenDynamicPersistentTileSchedulerILi128ELi96ELi256ELi128ELb0ELb1ELb1ELb1ELb1ELb1EEEEEEEEEvNT_6ParamsE,(.L_x_15325 - _ZN7cutlass13device_kernelIN5flash11enable_sm90INS1_16FlashAttnFwdSm90INS1_25CollectiveMainloopFwdSm90ILi2EN4cute5tupleIJNS5_1CILi1EEES8_S8_EEENS6_IJNS7_ILi128EEENS7_ILi96EEENS7_ILi64EEEEEELi256ENS_6half_tEfNS_4arch4Sm90ELb1ELb0ELb1ELb1ELb0ELb1ELb1ELb1ELb0ELb1ELb0ELb0EEENS1_21CollectiveEpilogueFwdINS6_IJSA_NS7_ILi256EEESB_EEES9_SE_SG_Li256ELb1ELb1ELb0ELb0EEENS1_36VarlenDynamicPersistentTileSchedulerILi128ELi96ELi256ELi128ELb0ELb1ELb1ELb1ELb1ELb1EEEEEEEEEvNT_6ParamsE)
        .other          _ZN7cutlass13device_kernelIN5flash11enable_sm90INS1_16FlashAttnFwdSm90INS1_25CollectiveMainloopFwdSm90ILi2EN4cute5tupleIJNS5_1CILi1EEES8_S8_EEENS6_IJNS7_ILi128EEENS7_ILi96EEENS7_ILi64EEEEEELi256ENS_6half_tEfNS_4arch4Sm90ELb1ELb0ELb1ELb1ELb0ELb1ELb1ELb1ELb0ELb1ELb0ELb0EEENS1_21CollectiveEpilogueFwdINS6_IJSA_NS7_ILi256EEESB_EEES9_SE_SG_Li256ELb1ELb1ELb0ELb0EEENS1_36VarlenDynamicPersistentTileSchedulerILi128ELi96ELi256ELi128ELb0ELb1ELb1ELb1ELb1ELb1EEEEEEEEEvNT_6ParamsE,@"STO_CUDA_ENTRY STV_DEFAULT"
_ZN7cutlass13device_kernelIN5flash11enable_sm90INS1_16FlashAttnFwdSm90INS1_25CollectiveMainloopFwdSm90ILi2EN4cute5tupleIJNS5_1CILi1EEES8_S8_EEENS6_IJNS7_ILi128EEENS7_ILi96EEENS7_ILi64EEEEEELi256ENS_6half_tEfNS_4arch4Sm90ELb1ELb0ELb1ELb1ELb0ELb1ELb1ELb1ELb0ELb1ELb0ELb0EEENS1_21CollectiveEpilogueFwdINS6_IJSA_NS7_ILi256EEESB_EEES9_SE_SG_Li256ELb1ELb1ELb0ELb0EEENS1_36VarlenDynamicPersistentTileSchedulerILi128ELi96ELi256ELi128ELb0ELb1ELb1ELb1ELb1ELb1EEEEEEEEEvNT_6ParamsE:
        /* <DEDUP_REMOVED lines=23> */
.L_x_14807:
[----:B------:R-:W-:Y:S05]  /*0170*/  BSYNC B0 ;  /* 0x0000000000007941 */ /* 0x000fea0003800000 */
.L_x_14806:
        /* <DEDUP_REMOVED lines=42> */
.L_x_14808:
        /* <DEDUP_REMOVED lines=22> */
.L_x_14809:
        /* <DEDUP_REMOVED lines=18> */
.L_x_14810:
        /* <DEDUP_REMOVED lines=22> */
.L_x_14811:
        /* <DEDUP_REMOVED lines=22> */
.L_x_14812:
        /* <DEDUP_REMOVED lines=9> */
.L_x_14815:
[----:B------:R-:W-:-:S08]  /*09f0*/  NOP ;  /* 0x0000000000007918 */ /* 0x000fd00000000000 */
[----:B------:R-:W0:Y:S02]  /*0a00*/  USETMAXREG.TRY_ALLOC.CTAPOOL UP0, 0xf0 ;  /* 0x000000f0000079c8 */ /* 0x000e240008000600 */
[----:B0-----:R-:W-:-:S13]  /*0a10*/  PLOP3.LUT P0, PT, PT, PT, UP0, 0x80, 0x0 ;  /* 0x000000000000781c */ /* 0x001fda0003f0f008 */
[----:B------:R-:W-:Y:S05]  /*0a20*/  @!P0 BRA `(.L_x_14815) ;  /* 0xfffffffc00f08947 */ /* 0x000fea000383ffff */
[----:B------:R-:W3:Y:S01]  /*0a30*/  LDL.LU R0, [R1+0x38] ;  /* 0x0000380001007983 */ /* 0x000ee20000300800 */
[----:B--2---:R-:W0:Y:S01]  /*0a40*/  S2R R2, SR_TID.X ;  /* 0x0000000000027919 */ /* 0x004e220000002100 */
[----:B------:R-:W1:Y:S01]  /*0a50*/  S2UR UR5, SR_CgaCtaId ;  /* 0x00000000000579c3 */ /* 0x000e620000008800 */
[----:B------:R-:W-:Y:S01]  /*0a60*/  UMOV UR4, 0x400 ;  /* 0x0000040000047882 */ /* 0x000fe20000000000 */
[----:B0-----:R-:W-:-:S06]  /*0a70*/  SHF.R.U32.HI R2, RZ, 0x7, R2 ;  /* 0x00000007ff027819 */ /* 0x001fcc0000011602 */
[----:B------:R-:W-:Y:S06]  /*0a80*/  BAR.ARV 0x8, 0x180 ;  /* 0x0206000000007b1d */ /* 0x000fec0000002000 */
[----:B------:R-:W-:-:S13]  /*0a90*/  ISETP.NE.AND P0, PT, R2, 0x1, PT ;  /* 0x000000010200780c */ /* 0x000fda0003f05270 */
[----:B------:R-:W-:Y:S08]  /*0aa0*/  @!P0 BAR.ARV 0x9, 0x100 ;  /* 0x0244000000008b1d */ /* 0x000ff00000002000 */
[----:B------:R-:W-:Y:S01]  /*0ab0*/  BAR.SYNC.DEFER_BLOCKING 0x5, 0x180 ;  /* 0x0146000000007b1d */ /* 0x000fe20000010000 */
[----:B-1----:R-:W-:-:S06]  /*0ac0*/  ULEA UR4, UR5, UR4, 0x18 ;  /* 0x0000000405047291 */ /* 0x002fcc000f8ec03f */
[----:B------:R-:W-:Y:S01]  /*0ad0*/  IMAD.U32 R19, RZ, RZ, UR4 ;  /* 0x00000004ff137e24 */ /* 0x000fe2000f8e00ff */
[----:B------:R-:W-:-:S04]  /*0ae0*/  ULDC UR4, c[0x0][0xd3c] ;  /* 0x00034f0000047ab9 */ /* 0x000fc80000000800 */
[----:B------:R-:W0:Y:S01]  /*0af0*/  LDS.128 R84, [R19+0x324d0] ;  /* 0x0324d00013547984 */ /* 0x000e220000000c00 */
[----:B------:R-:W-:Y:S06]  /*0b00*/  BAR.ARV 0x4, 0x180 ;  /* 0x0106000000007b1d */ /* 0x000fec0000002000 */
[----:B---3--:R-:W-:-:S04]  /*0b10*/  LOP3.LUT R0, R0, 0xfffffffb, RZ, 0xc0, !PT ;  /* 0xfffffffb00007812 */ /* 0x008fc800078ec0ff */
[----:B------:R-:W-:-:S05]  /*0b20*/  @P0 LOP3.LUT R0, R0, 0x4, RZ, 0xfc, !PT ;  /* 0x0000000400000812 */ /* 0x000fca00078efcff */
[----:B------:R1:W-:Y:S01]  /*0b30*/  STL [R1+0x38], R0 ;  /* 0x0000380001007387 */ /* 0x0003e20000100800 */
[----:B0-----:R-:W-:-:S13]  /*0b40*/  ISETP.GE.AND P0, PT, R87, UR4, PT ;  /* 0x0000000457007c0c */ /* 0x001fda000bf06270 */
[----:B-1----:R-:W-:Y:S05]  /*0b50*/  @P0 BRA `(.L_x_14816) ;  /* 0x000001e0001c0947 */ /* 0x002fea0003800000 */
[----:B------:R-:W2:Y:S01]  /*0b60*/  LDL.LU R12, [R1+0x8c] ;  /* 0x00008c00010c7983 */ /* 0x000ea20000300800 */
        /* <DEDUP_REMOVED lines=17> */
[----:B------:R-:W-:Y:S01]  /*0c80*/  LEA.HI R3, R3, R6, RZ, 0x1 ;  /* 0x0000000603037211 */ /* 0x000fe200078f08ff */
[----:B------:R-:W-:Y:S01]  /*0c90*/  IMAD.IADD R4, R13, 0x1, -R4 ;  /* 0x000000010d047824 */ /* 0x000fe200078e0a04 */
[----:B------:R-:W-:Y:S02]  /*0ca0*/  SHF.R.S32.HI R15, RZ, 0x5, R5 ;  /* 0x00000005ff0f7819 */ /* 0x000fe40000011405 */
[----:B------:R-:W-:-:S03]  /*0cb0*/  LOP3.LUT R3, R3, 0x1ffffffe, RZ, 0xc0, !PT ;  /* 0x1ffffffe03037812 */ /* 0x000fc600078ec0ff */
[----:B------:R-:W-:Y:S02]  /*0cc0*/  IMAD R4, R15, 0x10, R4 ;  /* 0x000000100f047824 */ /* 0x000fe400078e0204 */
[----:B------:R-:W-:Y:S01]  /*0cd0*/  IMAD.IADD R3, R6, 0x1, -R3 ;  /* 0x0000000106037824 */ /* 0x000fe200078e0a03 */
[----:B------:R-:W-:-:S03]  /*0ce0*/  SHF.R.S32.HI R14, RZ, 0x7, R2 ;  /* 0x00000007ff0e7819 */ /* 0x000fc60000011402 */
[----:B------:R-:W-:Y:S01]  /*0cf0*/  IMAD R6, R4, 0x8, R3 ;  /* 0x0000000804067824 */ /* 0x000fe200078e0203 */
[----:B------:R-:W-:Y:S02]  /*0d00*/  LEA.HI R4, R0, R13, RZ, 0x2 ;  /* 0x0000000d00047211 */ /* 0x000fe400078f10ff */
[----:B------:R-:W-:Y:S02]  /*0d10*/  LEA.HI R7, R7, R11, RZ, 0x5 ;  /* 0x0000000b07077211 */ /* 0x000fe400078f28ff */
[----:B------:R-:W-:Y:S02]  /*0d20*/  LEA.HI R2, R2, R14, RZ, 0x1 ;  /* 0x0000000e02027211 */ /* 0x000fe400078f08ff */
[----:B------:R-:W-:Y:S02]  /*0d30*/  LEA.HI R3, R0, R13, RZ, 0x3 ;  /* 0x0000000d00037211 */ /* 0x000fe400078f18ff */
[--C-:B------:R-:W-:Y:S02]  /*0d40*/  SHF.R.S32.HI R22, RZ, 0x2, R4.reuse ;  /* 0x00000002ff167819 */ /* 0x100fe40000011404 */
[----:B------:R-:W-:-:S02]  /*0d50*/  SHF.R.S32.HI R5, RZ, 0x1f, R4 ;  /* 0x0000001fff057819 */ /* 0x000fc40000011404 */
[----:B------:R-:W-:Y:S02]  /*0d60*/  SHF.R.S32.HI R7, RZ, 0x5, R7 ;  /* 0x00000005ff077819 */ /* 0x000fe40000011407 */
[----:B------:R-:W-:Y:S02]  /*0d70*/  LOP3.LUT R2, R2, 0x3fffffe, RZ, 0xc0, !PT ;  /* 0x03fffffe02027812 */ /* 0x000fe400078ec0ff */
[----:B------:R-:W-:Y:S02]  /*0d80*/  LOP3.LUT R0, R3, 0xfffffff8, RZ, 0xc0, !PT ;  /* 0xfffffff803007812 */ /* 0x000fe400078ec0ff */
[----:B------:R-:W-:Y:S01]  /*0d90*/  LEA.HI R5, R5, R22, RZ, 0x3 ;  /* 0x0000001605057211 */ /* 0x000fe200078f18ff */
[----:B------:R-:W-:Y:S01]  /*0da0*/  IMAD R7, R7, 0x10, R10 ;  /* 0x0000001007077824 */ /* 0x000fe200078e020a */
[----:B------:R-:W-:Y:S01]  /*0db0*/  LOP3.LUT R4, R4, 0xfffffffc, RZ, 0xc0, !PT ;  /* 0xfffffffc04047812 */ /* 0x000fe200078ec0ff */
[----:B------:R-:W-:Y:S01]  /*0dc0*/  IMAD.IADD R2, R14, 0x1, -R2 ;  /* 0x000000010e027824 */ /* 0x000fe200078e0a02 */
[----:B------:R-:W-:Y:S01]  /*0dd0*/  LOP3.LUT R5, R5, 0xfffffff8, RZ, 0xc0, !PT ;  /* 0xfffffff805057812 */ /* 0x000fe200078ec0ff */
[----:B------:R-:W-:-:S02]  /*0de0*/  VIADD R10, R22, 0x40 ;  /* 0x00000040160a7836 */ /* 0x000fc40000000000 */
[----:B------:R-:W-:Y:S02]  /*0df0*/  IMAD R7, R2, 0x40, R7 ;  /* 0x0000004002077824 */ /* 0x000fe400078e0207 */
[----:B------:R-:W-:Y:S01]  /*0e00*/  IMAD.IADD R9, R13, 0x1, -R4 ;  /* 0x000000010d097824 */ /* 0x000fe200078e0a04 */
[----:B------:R-:W-:Y:S01]  /*0e10*/  SHF.R.S32.HI R4, RZ, 0x1f, R10 ;  /* 0x0000001fff047819 */ /* 0x000fe2000001140a */
[----:B------:R-:W-:Y:S01]  /*0e20*/  IMAD.IADD R5, R22, 0x1, -R5 ;  /* 0x0000000116057824 */ /* 0x000fe200078e0a05 */
[----:B------:R-:W-:Y:S01]  /*0e30*/  STL [R1+0xa0], R7 ;  /* 0x0000a00701007387 */ /* 0x000fe20000100800 */
[----:B------:R-:W-:Y:S01]  /*0e40*/  IMAD.SHL.U32 R200, R9, 0x4, RZ ;  /* 0x0000000409c87824 */ /* 0x000fe200078e00ff */
[----:B------:R-:W-:Y:S02]  /*0e50*/  LEA.HI R4, R4, R10, RZ, 0x3 ;  /* 0x0000000a04047211 */ /* 0x000fe400078f18ff */
[----:B------:R-:W-:Y:S01]  /*0e60*/  STL [R1+0x8c], RZ ;  /* 0x00008cff01007387 */ /* 0x000fe20000100800 */
[----:B------:R-:W-:Y:S01]  /*0e70*/  SHF.R.S32.HI R3, RZ, 0x3, R3 ;  /* 0x00000003ff037819 */ /* 0x000fe20000011403 */
[----:B------:R-:W-:-:S02]  /*0e80*/  IMAD.SHL.U32 R3, R10, 0x40, RZ ;  /* 0x000000400a037824 */ /* 0x000fc400078e00ff */
[----:B------:R-:W-:Y:S02]  /*0e90*/  VIADD R211, R200, 0x10 ;  /* 0x00000010c8d37836 */ /* 0x000fe40000000000 */
[----:B------:R-:W-:Y:S01]  /*0ea0*/  IMAD.SHL.U32 R4, R4, 0x40, RZ ;  /* 0x0000004004047824 */ /* 0x000fe200078e00ff */
[----:B------:R-:W-:Y:S01]  /*0eb0*/  LOP3.LUT R3, R3, 0x1c0, RZ, 0xc0, !PT ;  /* 0x000001c003037812 */ /* 0x000fe200078ec0ff */
[----:B------:R-:W-:-:S03]  /*0ec0*/  IMAD.SHL.U32 R16, R9, 0x8, RZ ;  /* 0x0000000809107824 */ /* 0x000fc600078e00ff */
[----:B------:R-:W-:Y:S02]  /*0ed0*/  LOP3.LUT R4, R4, 0xfffffe00, RZ, 0xc0, !PT ;  /* 0xfffffe0004047812 */ /* 0x000fe400078ec0ff */
[----:B------:R-:W-:-:S05]  /*0ee0*/  LOP3.LUT R8, R8, 0x7ffffffc, RZ, 0xc0, !PT ;  /* 0x7ffffffc08087812 */ /* 0x000fca00078ec0ff */
[----:B------:R-:W-:Y:S01]  /*0ef0*/  IMAD.IADD R8, R11, 0x1, -R8 ;  /* 0x000000010b087824 */ /* 0x000fe200078e0a08 */
[----:B------:R-:W-:Y:S01]  /*0f00*/  MOV R18, RZ ;  /* 0x000000ff00127202 */ /* 0x000fe20000000f00 */
[----:B------:R-:W-:Y:S01]  /*0f10*/  IMAD.MOV.U32 R202, RZ, RZ, RZ ;  /* 0x000000ffffca7224 */ /* 0x000fe200078e00ff */
[----:B------:R-:W-:Y:S01]  /*0f20*/  SHF.R.S32.HI R17, RZ, 0x1f, R16 ;  /* 0x0000001fff117819 */ /* 0x000fe20000011410 */
[----:B------:R-:W-:Y:S02]  /*0f30*/  IMAD.MOV.U32 R23, RZ, RZ, RZ ;  /* 0x000000ffff177224 */ /* 0x000fe400078e00ff */
[----:B------:R-:W-:Y:S01]  /*0f40*/  IMAD.MOV.U32 R2, RZ, RZ, RZ ;  /* 0x000000ffff027224 */ /* 0x000fe200078e00ff */
[----:B--2---:R-:W-:Y:S01]  /*0f50*/  LOP3.LUT R232, R12, 0x1, RZ, 0xfc, !PT ;  /* 0x000000010ce87812 */ /* 0x004fe200078efcff */
[----:B------:R-:W-:-:S04]  /*0f60*/  IMAD.IADD R12, R13, 0x1, -R0 ;  /* 0x000000010d0c7824 */ /* 0x000fc800078e0a00 */
[----:B------:R-:W-:Y:S01]  /*0f70*/  IMAD.SHL.U32 R13, R12, 0x8, RZ ;  /* 0x000000080c0d7824 */ /* 0x000fe200078e00ff */
[----:B------:R-:W-:Y:S02]  /*0f80*/  SHF.R.S32.HI R0, RZ, 0x1f, R22 ;  /* 0x0000001fff007819 */ /* 0x000fe40000011416 */
[----:B------:R-:W-:Y:S02]  /*0f90*/  LEA.HI R0, R9, R9, RZ, 0x1 ;  /* 0x0000000909007211 */ /* 0x000fe400078f08ff */
[----:B------:R-:W-:Y:S04]  /*0fa0*/  STL [R1+0x3c], R13 ;  /* 0x00003c0d01007387 */ /* 0x000fe80000100800 */
[----:B------:R0:W-:Y:S01]  /*0fb0*/  STL [R1+0x90], R5 ;  /* 0x0000900501007387 */ /* 0x0001e20000100800 */
[----:B------:R-:W-:Y:S01]  /*0fc0*/  LOP3.LUT R0, R0, 0x1ffffffe, RZ, 0xc0, !PT ;  /* 0x1ffffffe00007812 */ /* 0x000fe200078ec0ff */
[C---:B------:R-:W-:Y:S01]  /*0fd0*/  VIADD R12, R13.reuse, 0x40 ;  /* 0x000000400d0c7836 */ /* 0x040fe20000000000 */
[----:B------:R-:W-:-:S02]  /*0fe0*/  IADD3 R10, R13, 0x80, RZ ;  /* 0x000000800d0a7810 */ /* 0x000fc40007ffe0ff */
[----:B0-----:R-:W-:Y:S01]  /*0ff0*/  SHF.R.S32.HI R5, RZ, 0x1f, R13 ;  /* 0x0000001fff057819 */ /* 0x001fe2000001140d */
[----:B------:R-:W-:-:S04]  /*1000*/  IMAD.IADD R0, R9, 0x1, -R0 ;  /* 0x0000000109007824 */ /* 0x000fc800078e0a00 */
[----:B------:R0:W-:Y:S01]  /*1010*/  STL [R1+0xb4], R5 ;  /* 0x0000b40501007387 */ /* 0x0001e20000100800 */
[----:B------:R-:W-:Y:S02]  /*1020*/  SHF.R.U32.HI R9, RZ, 0x3, R3 ;  /* 0x00000003ff097819 */ /* 0x000fe40000011603 */
[----:B------:R-:W-:Y:S01]  /*1030*/  LOP3.LUT R3, R3, 0x38, R16, 0xf8, !PT ;  /* 0x0000003803037812 */ /* 0x000fe200078ef810 */
[----:B------:R1:W-:Y:S01]  /*1040*/  STL [R1+0x70], R12 ;  /* 0x0000700c01007387 */ /* 0x0003e20000100800 */
[----:B0-----:R-:W-:Y:S01]  /*1050*/  VIADD R5, R13, 0xc0 ;  /* 0x000000c00d057836 */ /* 0x001fe20000000000 */
[----:B------:R-:W-:Y:S02]  /*1060*/  SHF.R.S32.HI R13, RZ, 0x1f, R211 ;  /* 0x0000001fff0d7819 */ /* 0x000fe400000114d3 */
[----:B------:R0:W-:Y:S01]  /*1070*/  STL [R1+0x6c], R10 ;  /* 0x00006c0a01007387 */ /* 0x0001e20000100800 */
[----:B-1----:R-:W-:-:S03]  /*1080*/  SHF.R.S32.HI R12, RZ, 0x1f, R12 ;  /* 0x0000001fff0c7819 */ /* 0x002fc6000001140c */
[----:B------:R-:W-:Y:S04]  /*1090*/  STL [R1+0x74], R5 ;  /* 0x0000740501007387 */ /* 0x000fe80000100800 */
[----:B------:R-:W-:Y:S01]  /*10a0*/  STL [R1+0x98], R13 ;  /* 0x0000980d01007387 */ /* 0x000fe20000100800 */
[----:B0-----:R-:W-:-:S03]  /*10b0*/  SHF.R.S32.HI R10, RZ, 0x1f, R10 ;  /* 0x0000001fff0a7819 */ /* 0x001fc6000001140a */
[----:B------:R0:W-:Y:S01]  /*10c0*/  STL [R1+0x60], R4 ;  /* 0x0000600401007387 */ /* 0x0001e20000100800 */
[----:B------:R-:W-:-:S03]  /*10d0*/  IMAD R0, R0, 0x8, R7 ;  /* 0x0000000800007824 */ /* 0x000fc600078e0207 */
[----:B------:R-:W-:Y:S01]  /*10e0*/  STL [R1+0xb0], R12 ;  /* 0x0000b00c01007387 */ /* 0x000fe20000100800 */
[----:B0-----:R-:W-:Y:S02]  /*10f0*/  LOP3.LUT R4, R4, R3, R9, 0xf6, !PT ;  /* 0x0000000304047212 */ /* 0x001fe400078ef609 */
[----:B------:R-:W-:Y:S01]  /*1100*/  SHF.R.S32.HI R3, RZ, 0x1f, R5 ;  /* 0x0000001fff037819 */ /* 0x000fe20000011405 */
[----:B------:R-:W-:Y:S01]  /*1110*/  STL [R1+0xac], R10 ;  /* 0x0000ac0a01007387 */ /* 0x000fe20000100800 */
[----:B------:R-:W-:-:S03]  /*1120*/  IMAD.SHL.U32 R5, R6, 0x8, RZ ;  /* 0x0000000806057824 */ /* 0x000fc600078e00ff */
[----:B------:R0:W-:Y:S04]  /*1130*/  STL [R1+0xa8], R3 ;  /* 0x0000a80301007387 */ /* 0x0001e80000100800 */
[----:B------:R1:W-:Y:S01]  /*1140*/  STL [R1+0x68], R8 ;  /* 0x0000680801007387 */ /* 0x0003e20000100800 */
[----:B0-----:R-:W-:-:S03]  /*1150*/  IMAD R3, R4, 0x2, R19 ;  /* 0x0000000204037824 */ /* 0x001fc600078e0213 */
[----:B------:R1:W-:Y:S04]  /*1160*/  STL [R1+0xa4], R5 ;  /* 0x0000a40501007387 */ /* 0x0003e80000100800 */
[----:B------:R1:W-:Y:S04]  /*1170*/  STL [R1+0x64], R0 ;  /* 0x0000640001007387 */ /* 0x0003e80000100800 */
[----:B------:R1:W-:Y:S02]  /*1180*/  STL [R1+0x9c], R3 ;  /* 0x00009c0301007387 */ /* 0x0003e40000100800 */
.L_x_14965:
[----:B01--4-:R-:W0:Y:S02]  /*1190*/  LDC.64 R4, c[0x0][0xd88] ;  /* 0x00036200ff047b82 */ /* 0x013e240000000a00 */
        /* <DEDUP_REMOVED lines=8> */
[----:B------:R-:W-:-:S02]  /*1220*/  ISETP.NE.U32.AND P0, PT, RZ, UR6, PT ;  /* 0x00000006ff007c0c */ /* 0x000fc4000bf05070 */
[----:B------:R-:W-:Y:S02]  /*1230*/  ISETP.NE.AND.EX P1, PT, RZ, UR5, PT, P1 ;  /* 0x00000005ff007c0c */ /* 0x000fe4000bf25310 */
[----:B------:R-:W-:Y:S02]  /*1240*/  ISETP.NE.AND.EX P0, PT, RZ, UR7, PT, P0 ;  /* 0x00000007ff007c0c */ /* 0x000fe4000bf05300 */
[----:B--2---:R-:W-:Y:S01]  /*1250*/  SHF.R.S32.HI R3, RZ, 0x1f, R0 ;  /* 0x0000001fff037819 */ /* 0x004fe20000011400 */
[----:B------:R-:W-:Y:S08]  /*1260*/  STL [R1+0x88], R0 ;  /* 0x0000880001007387 */ /* 0x000ff00000100800 */
[C---:B------:R-:W-:Y:S01]  /*1270*/  @P1 LEA R6, P2, R0.reuse, UR4, 0x2 ;  /* 0x0000000400061c11 */ /* 0x040fe2000f8410ff */
[C---:B------:R-:W-:Y:S01]  /*1280*/  IMAD.SHL.U32 R36, R0.reuse, 0x4, RZ ;  /* 0x0000000400247824 */ /* 0x040fe200078e00ff */
[C-C-:B------:R-:W-:Y:S01]  /*1290*/  SHF.L.U64.HI R35, R0.reuse, 0x2, R3.reuse ;  /* 0x0000000200237819 */ /* 0x140fe20000010203 */
[----:B------:R0:W-:Y:S01]  /*12a0*/  STL [R1+0x94], R3 ;  /* 0x0000940301007387 */ /* 0x0001e20000100800 */
[----:B------:R-:W-:-:S02]  /*12b0*/  @P1 LEA.HI.X R7, R0, UR5, R3, 0x2, P2 ;  /* 0x0000000500071c11 */ /* 0x000fc400090f1403 */
[----:B------:R-:W-:Y:S01]  /*12c0*/  ISETP.NE.U32.AND P2, PT, RZ, UR8, PT ;  /* 0x00000008ff007c0c */ /* 0x000fe2000bf45070 */
[----:B------:R-:W-:Y:S01]  /*12d0*/  ULDC UR4, c[0x0][0x288] ;  /* 0x0000a20000047ab9 */ /* 0x000fe20000000800 */
[C---:B------:R-:W-:Y:S01]  /*12e0*/  IADD3 R8, P3, R36.reuse, UR6, RZ ;  /* 0x0000000624087c10 */ /* 0x040fe2000ff7e0ff */
[----:B------:R1:W-:Y:S01]  /*12f0*/  STL [R1+0x80], R36 ;  /* 0x0000802401007387 */ /* 0x0003e20000100800 */
[----:B------:R-:W-:Y:S01]  /*1300*/  ISETP.NE.AND.EX P2, PT, RZ, UR9, PT, P2 ;  /* 0x00000009ff007c0c */ /* 0x000fe2000bf45320 */
[----:B0-----:R-:W-:Y:S01]  /*1310*/  IMAD.MOV.U32 R3, RZ, RZ, RZ ;  /* 0x000000ffff037224 */ /* 0x001fe200078e00ff */
[C---:B------:R-:W-:Y:S01]  /*1320*/  IADD3.X R9, R35.reuse, UR7, RZ, P3, !PT ;  /* 0x0000000723097c10 */ /* 0x040fe20009ffe4ff */
[----:B---3--:R-:W-:Y:S01]  /*1330*/  IMAD.U32 R10, RZ, RZ, UR4 ;  /* 0x00000004ff0a7e24 */ /* 0x008fe2000f8e00ff */
[----:B------:R-:W-:Y:S01]  /*1340*/  ULDC.64 UR4, c[0x0][0x418] ;  /* 0x0001060000047ab9 */ /* 0x000fe20000000a00 */
[----:B------:R1:W-:Y:S04]  /*1350*/  STL [R1+0x84], R35 ;  /* 0x0000842301007387 */ /* 0x0003e80000100800 */
[----:B------:R1:W5:Y:S04]  /*1360*/  @P1 LDG.E R3, desc[UR40][R6.64] ;  /* 0x0000002806031981 */ /* 0x000368000c1e1900 */
[----:B------:R-:W-:Y:S01]  /*1370*/  @P2 IADD3 R4, P1, R36, UR8, RZ ;  /* 0x0000000824042c10 */ /* 0x000fe2000ff3e0ff */
[----:B------:R1:W5:Y:S03]  /*1380*/  @P0 LDG.E R33, desc[UR40][R8.64] ;  /* 0x0000002808210981 */ /* 0x000366000c1e1900 */
[----:B------:R-:W-:-:S05]  /*1390*/  @P2 IADD3.X R5, R35, UR9, RZ, P1, !PT ;  /* 0x0000000923052c10 */ /* 0x000fca0008ffe4ff */
[----:B------:R-:W2:Y:S01]  /*13a0*/  @P2 LDG.E R10, desc[UR40][R4.64] ;  /* 0x00000028040a2981 */ /* 0x000ea2000c1e1900 */
[----:B------:R-:W-:Y:S01]  /*13b0*/  UISETP.NE.U32.AND UP0, UPT, UR4, URZ, UPT ;  /* 0x0000003f0400728c */ /* 0x000fe2000bf05070 */
[----:B------:R-:W-:Y:S02]  /*13c0*/  IMAD.MOV.U32 R31, RZ, RZ, R0 ;  /* 0x000000ffff1f7224 */ /* 0x000fe400078e0000 */
[----:B------:R-:W-:Y:S01]  /*13d0*/  ULDC UR4, c[0x0][0x424] ;  /* 0x0001090000047ab9 */ /* 0x000fe20000000800 */
[----:B------:R-:W-:-:S03]  /*13e0*/  UISETP.NE.AND.EX UP0, UPT, UR5, URZ, UPT, UP0 ;  /* 0x0000003f0500728c */ /* 0x000fc6000bf05300 */
[----:B------:R-:W-:Y:S01]  /*13f0*/  ULDC UR5, c[0x0][0x2f0] ;  /* 0x0000bc0000057ab9 */ /* 0x000fe20000000800 */
[----:B------:R-:W-:-:S04]  /*1400*/  USEL UR4, UR4, 0x1, UP0 ;  /* 0x0000000104047887 */ /* 0x000fc80008000000 */
[----:B------:R-:W-:-:S03]  /*1410*/  UIMAD UR4, UR4, UR5, URZ ;  /* 0x00000005040472a4 */ /* 0x000fc6000f8e023f */
[----:B------:R-:W-:Y:S02]  /*1420*/  ULDC UR5, c[0x0][0x348] ;  /* 0x0000d20000057ab9 */ /* 0x000fe40000000800 */
[----:B------:R-:W-:Y:S01]  /*1430*/  IMAD.U32 R24, RZ, RZ, UR5 ;  /* 0x00000005ff187e24 */ /* 0x000fe2000f8e00ff */
[----:B------:R-:W-:Y:S01]  /*1440*/  MOV R32, UR4 ;  /* 0x0000000400207c02 */ /* 0x000fe20008000f00 */
[----:B--2---:R1:W-:Y:S01]  /*1450*/  STL [R1+0x30], R10 ;  /* 0x0000300a01007387 */ /* 0x0043e20000100800 */
[----:B------:R-:W-:Y:S05]  /*1460*/  @P2 BRA `(.L_x_14817) ;  /* 0x0000000000282947 */ /* 0x000fea0003800000 */
[----:B------:R-:W-:Y:S02]  /*1470*/  ULDC.64 UR4, c[0x0][0xaf8] ;  /* 0x0002be0000047ab9 */ /* 0x000fe40000000a00 */
[----:B------:R-:W-:-:S04]  /*1480*/  ISETP.NE.U32.AND P1, PT, RZ, UR4, PT ;  /* 0x00000004ff007c0c */ /* 0x000fc8000bf25070 */
[----:B------:R-:W-:-:S13]  /*1490*/  ISETP.NE.AND.EX P1, PT, RZ, UR5, PT, P1 ;  /* 0x00000005ff007c0c */ /* 0x000fda000bf25310 */
[----:B------:R-:W-:Y:S05]  /*14a0*/  @!P1 BRA `(.L_x_14817) ;  /* 0x0000000000189947 */ /* 0x000fea0003800000 */
[----:B------:R-:W0:Y:S02]  /*14b0*/  LDC.64 R4, c[0x0][0xaf8] ;  /* 0x0002be00ff047b82 */ /* 0x000e240000000a00 */
[----:B0-----:R-:W-:-:S05]  /*14c0*/  IMAD.WIDE R4, R31, 0x4, R4 ;  /* 0x000000041f047825 */ /* 0x001fca00078e0204 */
[----:B------:R-:W2:Y:S04]  /*14d0*/  LDG.E R0, desc[UR40][R4.64] ;  /* 0x0000002804007981 */ /* 0x000ea8000c1e1900 */
[----:B-1----:R-:W2:Y:S02]  /*14e0*/  LDG.E R7, desc[UR40][R4.64+0x4] ;  /* 0x0000042804077981 */ /* 0x002ea4000c1e1900 */
[----:B--2---:R-:W-:-:S05]  /*14f0*/  IMAD.IADD R10, R7, 0x1, -R0 ;  /* 0x00000001070a7824 */ /* 0x004fca00078e0a00 */
[----:B------:R0:W-:Y:S02]  /*1500*/  STL [R1+0x30], R10 ;  /* 0x0000300a01007387 */ /* 0x0001e40000100800 */
.L_x_14817:
[----:B------:R-:W-:Y:S01]  /*1510*/  ULDC.64 UR4, c[0x0][0xb18] ;  /* 0x0002c60000047ab9 */ /* 0x000fe20000000a00 */
[----:B------:R2:W-:Y:S01]  /*1520*/  STL [R1+0x7c], R86 ;  /* 0x00007c5601007387 */ /* 0x0005e20000100800 */
[----:B------:R-:W-:-:S04]  /*1530*/  ISETP.NE.U32.AND P1, PT, RZ, UR4, PT ;  /* 0x00000004ff007c0c */ /* 0x000fc8000bf25070 */
[----:B------:R-:W-:-:S13]  /*1540*/  ISETP.NE.AND.EX P1, PT, RZ, UR5, PT, P1 ;  /* 0x00000005ff007c0c */ /* 0x000fda000bf25310 */
[----:B--2---:R-:W-:Y:S05]  /*1550*/  @!P1 BRA `(.L_x_14818) ;  /* 0x0000000000109947 */ /* 0x004fea0003800000 */
[----:B------:R-:W-:-:S04]  /*1560*/  IADD3 R4, P0, R36, UR4, RZ ;  /* 0x0000000424047c10 */ /* 0x000fc8000ff1e0ff */
[----:B------:R-:W-:-:S05]  /*1570*/  IADD3.X R5, R35, UR5, RZ, P0, !PT ;  /* 0x0000000523057c10 */ /* 0x000fca00087fe4ff */
[----:B------:R2:W5:Y:S01]  /*1580*/  LDG.E R32, desc[UR40][R4.64] ;  /* 0x0000002804207981 */ /* 0x000562000c1e1900 */
[----:B------:R-:W-:Y:S05]  /*1590*/  BRA `(.L_x_14819) ;  /* 0x0000000000107947 */ /* 0x000fea0003800000 */
.L_x_14818:
[----:B------:R-:W-:Y:S05]  /*15a0*/  @!P0 BRA `(.L_x_14819) ;  /* 0x00000000000c8947 */ /* 0x000fea0003800000 */
[----:B------:R-:W2:Y:S04]  /*15b0*/  LDG.E R5, desc[UR40][R8.64] ;  /* 0x0000002808057981 */ /* 0x000ea8000c1e1900 */
[----:B------:R-:W2:Y:S02]  /*15c0*/  LDG.E R32, desc[UR40][R8.64+0x4] ;  /* 0x0000042808207981 */ /* 0x000ea4000c1e1900 */
[----:B--2---:R-:W-:-:S07]  /*15d0*/  IMAD.IADD R32, R32, 0x1, -R5 ;  /* 0x0000000120207824 */ /* 0x004fce00078e0a05 */
.L_x_14819:
[----:B------:R-:W-:Y:S01]  /*15e0*/  ULDC.64 UR4, c[0x0][0xb08] ;  /* 0x0002c20000047ab9 */ /* 0x000fe20000000a00 */
[----:B-1----:R-:W1:Y:S01]  /*15f0*/  LDC R8, c[0x0][0x448] ;  /* 0x00011200ff087b82 */ /* 0x002e620000000800 */
[----:B------:R-:W-:-:S04]  /*1600*/  ISETP.NE.U32.AND P0, PT, RZ, UR4, PT ;  /* 0x00000004ff007c0c */ /* 0x000fc8000bf05070 */
[----:B------:R-:W-:Y:S01]  /*1610*/  ISETP.NE.AND.EX P0, PT, RZ, UR5, PT, P0 ;  /* 0x00000005ff007c0c */ /* 0x000fe2000bf05300 */
[----:B------:R-:W-:-:S12]  /*1620*/  ULDC.64 UR4, c[0x0][0xb28] ;  /* 0x0002ca0000047ab9 */ /* 0x000fd80000000a00 */
[----:B--2---:R-:W2:Y:S02]  /*1630*/  @P0 LDC.64 R4, c[0x0][0xb08] ;  /* 0x0002c200ff040b82 */ /* 0x004ea40000000a00 */
[----:B--2---:R-:W-:-:S05]  /*1640*/  @P0 IMAD.WIDE R4, R31, 0x4, R4 ;  /* 0x000000041f040825 */ /* 0x004fca00078e0204 */
        /* <DEDUP_REMOVED lines=10> */
[----:B---3--:R-:W-:Y:S01]  /*16f0*/  VIADD R4, R12, 0x7f ;  /* 0x0000007f0c047836 */ /* 0x008fe20000000000 */
[----:B------:R1:W-:Y:S07]  /*1700*/  STL [R1+0x50], R12 ;  /* 0x0000500c01007387 */ /* 0x0003ee0000100800 */
[----:B------:R-:W3:Y:S08]  /*1710*/  @P1 LDC R11, c[0x0][0x44c] ;  /* 0x00011300ff0b1b82 */ /* 0x000ef00000000800 */
[----:B------:R-:W0:Y:S01]  /*1720*/  @P1 LDC R5, c[0x0][0x450] ;  /* 0x00011400ff051b82 */ /* 0x000e220000000800 */
[----:B--2---:R-:W-:-:S02]  /*1730*/  @P0 IMAD.IADD R24, R9, 0x1, -R0 ;  /* 0x0000000109180824 */ /* 0x004fc400078e0a00 */
[----:B------:R-:W-:Y:S02]  /*1740*/  IMAD.IADD R9, R32, 0x1, -R3 ;  /* 0x0000000120097824 */ /* 0x000fe400078e0a03 */
[----:B---3--:R-:W-:-:S04]  /*1750*/  @P1 IMAD.HI.U32 R0, R4, R11, RZ ;  /* 0x0000000b04001227 */ /* 0x008fc800078e00ff */
[----:B----4-:R-:W-:Y:S01]  /*1760*/  IMAD.IADD R6, R9, 0x1, R24 ;  /* 0x0000000109067824 */ /* 0x010fe200078e0218 */
[----:B0-----:R-:W-:-:S03]  /*1770*/  @P1 SHF.R.U32.HI R4, RZ, R5, R0 ;  /* 0x00000005ff041219 */ /* 0x001fc60000011600 */
[C---:B------:R-:W-:Y:S01]  /*1780*/  VIADD R0, R6.reuse, 0x5f ;  /* 0x0000005f06007836 */ /* 0x040fe20000000000 */
[----:B------:R-:W-:Y:S01]  /*1790*/  IADD3 R29, R6, 0x60, -R10 ;  /* 0x00000060061d7810 */ /* 0x000fe20007ffe80a */
[----:B------:R1:W-:Y:S02]  /*17a0*/  STL [R1+0x34], R6 ;  /* 0x0000340601007387 */ /* 0x0003e40000100800 */
[----:B------:R-:W-:-:S04]  /*17b0*/  IMAD.HI R0, R0, 0x2aaaaaab, RZ ;  /* 0x2aaaaaab00007827 */ /* 0x000fc800078e02ff */
[----:B------:R-:W-:Y:S01]  /*17c0*/  IMAD.IADD R4, R29, 0x1, R4 ;  /* 0x000000011d047824 */ /* 0x000fe200078e0204 */
[----:B------:R-:W-:-:S03]  /*17d0*/  SHF.R.U32.HI R203, RZ, 0x1f, R0 ;  /* 0x0000001fffcb7819 */ /* 0x000fc60000011600 */
[----:B------:R-:W-:Y:S01]  /*17e0*/  IMAD.HI R4, R4, 0x2aaaaaab, RZ ;  /* 0x2aaaaaab04047827 */ /* 0x000fe200078e02ff */
[----:B------:R-:W-:-:S03]  /*17f0*/  LEA.HI.SX32 R203, R0, R203, 0x1c ;  /* 0x000000cb00cb7211 */ /* 0x000fc600078fe2ff */
[----:B------:R-:W-:Y:S01]  /*1800*/  IMAD.MOV R0, RZ, RZ, -R9 ;  /* 0x000000ffff007224 */ /* 0x000fe200078e0a09 */
[----:B------:R-:W-:-:S04]  /*1810*/  SHF.R.U32.HI R3, RZ, 0x1f, R4 ;  /* 0x0000001fff037819 */ /* 0x000fc80000011604 */
[----:B------:R-:W-:-:S04]  /*1820*/  LEA.HI.SX32 R4, R4, R3, 0x1c ;  /* 0x0000000304047211 */ /* 0x000fc800078fe2ff */
[----:B------:R-:W-:-:S05]  /*1830*/  VIMNMX R4, R203, R4, PT ;  /* 0x00000004cb047248 */ /* 0x000fca0003fe0100 */
[----:B------:R-:W-:Y:S01]  /*1840*/  IMAD R3, R4, 0x60, -R9 ;  /* 0x0000006004037824 */ /* 0x000fe200078e0a09 */
[----:B------:R-:W-:-:S04]  /*1850*/  VIMNMX R4, RZ, R0, !PT ;  /* 0x00000000ff047248 */ /* 0x000fc80007fe0100 */
        /* <DEDUP_REMOVED lines=11> */
[----:B-1----:R-:W-:Y:S05]  /*1910*/  @!P1 BRA `(.L_x_14820) ;  /* 0x00000040004c9947 */ /* 0x002fea0003800000 */
        /* <DEDUP_REMOVED lines=20> */
.L_x_14822:
[----:B------:R-:W-:Y:S05]  /*1a60*/  BSYNC B6 ;  /* 0x0000000000067941 */ /* 0x000fea0003800000 */
.L_x_14821:
        /* <DEDUP_REMOVED lines=20> */
.L_x_14824:
[----:B------:R-:W-:Y:S05]  /*1bb0*/  BSYNC B6 ;  /* 0x0000000000067941 */ /* 0x000fea0003800000 */
.L_x_14823:
[----:B------:R-:W-:Y:S01]  /*1bc0*/  ULDC.64 UR4, c[0x0][0xaf0] ;  /* 0x0002bc0000047ab9 */ /* 0x000fe20000000a00 */
[----:B------:R-:W0:Y:S01]  /*1bd0*/  S2R R44, SR_TID.X ;  /* 0x00000000002c7919 */ /* 0x000e220000002100 */
[----:B------:R-:W-:Y:S01]  /*1be0*/  ISETP.NE.U32.AND P0, PT, RZ, UR4, PT ;  /* 0x00000004ff007c0c */ /* 0x000fe2000bf05070 */
[----:B------:R-:W1:Y:S01]  /*1bf0*/  LDC.64 R8, c[0x0][0x300] ;  /* 0x0000c000ff087b82 */ /* 0x000e620000000a00 */
[----:B------:R-:W-:Y:S01]  /*1c00*/  IMAD.IADD R61, R33, 0x1, R32 ;  /* 0x00000001213d7824 */ /* 0x000fe200078e0220 */
[----:B------:R-:W-:Y:S01]  /*1c10*/  ULDC.64 UR6, c[0x0][0xb00] ;  /* 0x0002c00000067ab9 */ /* 0x000fe20000000a00 */
[----:B------:R-:W-:Y:S01]  /*1c20*/  ISETP.NE.AND.EX P0, PT, RZ, UR5, PT, P0 ;  /* 0x00000005ff007c0c */ /* 0x000fe2000bf05300 */
[----:B------:R-:W2:Y:S01]  /*1c30*/  LDL R45, [R1+0x90] ;  /* 0x00009000012d7983 */ /* 0x000ea20000100800 */
[----:B------:R-:W-:Y:S02]  /*1c40*/  SHF.R.S32.HI R11, RZ, 0x1f, R86 ;  /* 0x0000001fff0b7819 */ /* 0x000fe40000011456 */
[----:B------:R-:W-:Y:S01]  /*1c50*/  SHF.R.S32.HI R42, RZ, 0x1f, R22 ;  /* 0x0000001fff2a7819 */ /* 0x000fe20000011416 */
[----:B------:R-:W-:Y:S01]  /*1c60*/  VIADD R62, R16, 0x20 ;  /* 0x00000020103e7836 */ /* 0x000fe20000000000 */
[----:B------:R-:W3:Y:S07]  /*1c70*/  LDC.64 R14, c[0x0][0x408] ;  /* 0x00010200ff0e7b82 */ /* 0x000eee0000000a00 */
[----:B------:R-:W-:Y:S01]  /*1c80*/  @P0 IADD3 R4, P1, R36, UR4, RZ ;  /* 0x0000000424040c10 */ /* 0x000fe2000ff3e0ff */
[C---:B------:R-:W-:Y:S01]  /*1c90*/  VIADD R63, R16.reuse, 0x40 ;  /* 0x00000040103f7836 */ /* 0x040fe20000000000 */
[----:B------:R-:W-:Y:S01]  /*1ca0*/  IADD3 R64, R16, 0x60, RZ ;  /* 0x0000006010407810 */ /* 0x000fe20007ffe0ff */
[----:B------:R-:W4:Y:S01]  /*1cb0*/  LDC.64 R58, c[0x0][0x3f8] ;  /* 0x0000fe00ff3a7b82 */ /* 0x000f220000000a00 */
[----:B------:R-:W-:Y:S01]  /*1cc0*/  @P0 IADD3.X R5, R35, UR5, RZ, P1, !PT ;  /* 0x0000000523050c10 */ /* 0x000fe20008ffe4ff */
[----:B------:R-:W-:-:S04]  /*1cd0*/  ULDC.64 UR4, c[0x0][0x308] ;  /* 0x0000c20000047ab9 */ /* 0x000fc80000000a00 */
[----:B------:R0:W3:Y:S01]  /*1ce0*/  @P0 LDG.E R31, desc[UR40][R4.64] ;  /* 0x00000028041f0981 */ /* 0x0000e2000c1e1900 */
[----:B------:R-:W-:Y:S01]  /*1cf0*/  SHF.R.S32.HI R43, RZ, 0x1f, R61 ;  /* 0x0000001fff2b7819 */ /* 0x000fe2000001143d */
[-C--:B-1----:R-:W-:Y:S01]  /*1d00*/  IMAD.WIDE.U32 R6, R61, R8.reuse, RZ ;  /* 0x000000083d067225 */ /* 0x082fe200078e00ff */
[----:B------:R-:W1:Y:S03]  /*1d10*/  LDC R41, c[0x0][0x3f4] ;  /* 0x0000fd00ff297b82 */ /* 0x000e660000000800 */
[----:B------:R-:W-:Y:S01]  /*1d20*/  IMAD R0, R43, R8, RZ ;  /* 0x000000082b007224 */ /* 0x000fe200078e02ff */
[----:B------:R-:W-:Y:S02]  /*1d30*/  ISETP.NE.U32.AND P0, PT, RZ, UR6, PT ;  /* 0x00000006ff007c0c */ /* 0x000fe4000bf05070 */
[----:B0-----:R-:W-:Y:S01]  /*1d40*/  SHF.R.U32.HI R40, RZ, 0x7, R44 ;  /* 0x00000007ff287819 */ /* 0x001fe2000001162c */
[----:B------:R-:W-:Y:S01]  /*1d50*/  IMAD R3, R61, R9, R0 ;  /* 0x000000093d037224 */ /* 0x000fe200078e0200 */
[----:B------:R-:W-:-:S02]  /*1d60*/  ISETP.NE.AND.EX P0, PT, RZ, UR7, PT, P0 ;  /* 0x00000007ff007c0c */ /* 0x000fc4000bf05300 */
[----:B------:R-:W-:Y:S01]  /*1d70*/  ISETP.NE.AND P6, PT, R40, 0x1, PT ;  /* 0x000000012800780c */ /* 0x000fe20003fc5270 */
[----:B------:R-:W-:Y:S02]  /*1d80*/  IMAD.IADD R7, R7, 0x1, R3 ;  /* 0x0000000107077824 */ /* 0x000fe400078e0203 */
[----:B------:R-:W-:Y:S02]  /*1d90*/  IMAD R3, R11, UR4, RZ ;  /* 0x000000040b037c24 */ /* 0x000fe4000f8e02ff */
[----:B------:R-:W-:-:S04]  /*1da0*/  IMAD.WIDE.U32 R4, R86, UR4, R6 ;  /* 0x0000000456047c25 */ /* 0x000fc8000f8e0006 */
[----:B------:R-:W-:Y:S01]  /*1db0*/  IMAD R3, R86, UR5, R3 ;  /* 0x0000000556037c24 */ /* 0x000fe2000f8e0203 */
[----:B------:R-:W-:-:S03]  /*1dc0*/  ULDC.64 UR4, c[0x0][0x310] ;  /* 0x0000c40000047ab9 */ /* 0x000fc60000000a00 */
[----:B------:R-:W-:Y:S02]  /*1dd0*/  IMAD.IADD R5, R5, 0x1, R3 ;  /* 0x0000000105057824 */ /* 0x000fe400078e0203 */
[-C--:B------:R-:W-:Y:S02]  /*1de0*/  IMAD R10, R42, R8.reuse, RZ ;  /* 0x000000082a0a7224 */ /* 0x080fe400078e02ff */
[----:B------:R-:W-:-:S04]  /*1df0*/  IMAD.WIDE.U32 R6, R22, R8, R16 ;  /* 0x0000000816067225 */ /* 0x000fc800078e0010 */
[C---:B------:R-:W-:Y:S02]  /*1e00*/  VIADD R12, R16.reuse, 0xc0 ;  /* 0x000000c0100c7836 */ /* 0x040fe40000000000 */
[C---:B------:R-:W-:Y:S02]  /*1e10*/  VIADD R65, R16.reuse, 0x80 ;  /* 0x0000008010417836 */ /* 0x040fe40000000000 */
[C---:B------:R-:W-:Y:S02]  /*1e20*/  VIADD R66, R16.reuse, 0xa0 ;  /* 0x000000a010427836 */ /* 0x040fe40000000000 */
[----:B------:R-:W-:Y:S01]  /*1e30*/  VIADD R32, R16, 0xe0 ;  /* 0x000000e010207836 */ /* 0x000fe20000000000 */
[----:B------:R-:W-:Y:S02]  /*1e40*/  SHF.R.S32.HI R201, RZ, 0x1f, R200 ;  /* 0x0000001fffc97819 */ /* 0x000fe400000114c8 */
[----:B---3--:R-:W-:-:S04]  /*1e50*/  SHF.R.S32.HI R0, RZ, 0x1f, R31 ;  /* 0x0000001fff007819 */ /* 0x008fc8000001141f */
[----:B------:R-:W-:Y:S02]  /*1e60*/  SEL R20, R0, RZ, !P0 ;  /* 0x000000ff00147207 */ /* 0x000fe40004000000 */
[----:B------:R-:W-:-:S03]  /*1e70*/  SEL R21, R31, RZ, !P0 ;  /* 0x000000ff1f157207 */ /* 0x000fc60004000000 */
[----:B------:R-:W-:Y:S02]  /*1e80*/  IMAD R0, R20, UR4, RZ ;  /* 0x0000000414007c24 */ /* 0x000fe4000f8e02ff */
[----:B------:R-:W-:-:S04]  /*1e90*/  IMAD.WIDE.U32 R4, R21, UR4, R4 ;  /* 0x0000000415047c25 */ /* 0x000fc8000f8e0004 */
[----:B------:R-:W-:Y:S01]  /*1ea0*/  IMAD R3, R21, UR5, R0 ;  /* 0x0000000515037c24 */ /* 0x000fe2000f8e0200 */
[----:B------:R-:W-:Y:S05]  /*1eb0*/  @!P6 WARPSYNC.ALL ;  /* 0x000000000000e948 */ /* 0x000fea0003800000 */
[----:B------:R-:W-:Y:S01]  /*1ec0*/  ULDC UR4, c[0x0][0x320] ;  /* 0x0000c80000047ab9 */ /* 0x000fe20000000800 */
[----:B------:R-:W-:Y:S01]  /*1ed0*/  IMAD R0, R22, R9, R10 ;  /* 0x0000000916007224 */ /* 0x000fe200078e020a */
[----:B------:R-:W-:Y:S01]  /*1ee0*/  ISETP.GE.AND P1, PT, R62, UR4, PT ;  /* 0x000000043e007c0c */ /* 0x000fe2000bf26270 */
[----:B------:R-:W-:Y:S01]  /*1ef0*/  IMAD.IADD R3, R5, 0x1, R3 ;  /* 0x0000000105037824 */ /* 0x000fe200078e0203 */
[----:B------:R-:W-:Y:S01]  /*1f00*/  IADD3 R31, P0, R4, R6, RZ ;  /* 0x00000006041f7210 */ /* 0x000fe20007f1e0ff */
[----:B------:R-:W-:Y:S01]  /*1f10*/  ULDC.64 UR6, c[0x0][0x330] ;  /* 0x0000cc0000067ab9 */ /* 0x000fe20000000a00 */
[----:B------:R-:W-:-:S02]  /*1f20*/  SEL R6, RZ, 0xffffffff, P1 ;  /* 0xffffffffff067807 */ /* 0x000fc40000800000 */
[----:B------:R-:W-:Y:S02]  /*1f30*/  IADD3.X R0, R3, R7, R0, P0, !PT ;  /* 0x0000000703007210 */ /* 0x000fe400007fe400 */
[----:B------:R-:W-:Y:S01]  /*1f40*/  ISETP.GE.AND P0, PT, R16, UR4, PT ;  /* 0x0000000410007c0c */ /* 0x000fe2000bf06270 */
[----:B------:R-:W-:Y:S02]  /*1f50*/  IMAD R7, R11, UR6, RZ ;  /* 0x000000060b077c24 */ /* 0x000fe4000f8e02ff */
[----:B------:R-:W-:Y:S01]  /*1f60*/  IMAD.SHL.U32 R11, R6, 0x2, RZ ;  /* 0x00000002060b7824 */ /* 0x000fe200078e00ff */
[----:B------:R-:W-:Y:S02]  /*1f70*/  SEL R10, RZ, 0x1, P0 ;  /* 0x00000001ff0a7807 */ /* 0x000fe40000000000 */
[----:B------:R-:W-:Y:S02]  /*1f80*/  ISETP.GE.AND P0, PT, R63, UR4, PT ;  /* 0x000000043f007c0c */ /* 0x000fe4000bf06270 */
[----:B------:R-:W-:-:S02]  /*1f90*/  ISETP.GE.AND P1, PT, R64, UR4, PT ;  /* 0x0000000440007c0c */ /* 0x000fc4000bf26270 */
[----:B------:R-:W-:Y:S02]  /*1fa0*/  ISETP.GE.AND P2, PT, R12, UR4, PT ;  /* 0x000000040c007c0c */ /* 0x000fe4000bf46270 */
[----:B------:R-:W-:Y:S02]  /*1fb0*/  LOP3.LUT R10, R11, 0x2, R10, 0xe2, !PT ;  /* 0x000000020b0a7812 */ /* 0x000fe400078ee20a */
[----:B------:R-:W-:Y:S02]  /*1fc0*/  SEL R11, RZ, 0x4, P0 ;  /* 0x00000004ff0b7807 */ /* 0x000fe40000000000 */
[----:B------:R-:W-:Y:S02]  /*1fd0*/  SEL R12, RZ, 0x8, P1 ;  /* 0x00000008ff0c7807 */ /* 0x000fe40000800000 */
[----:B------:R-:W-:Y:S02]  /*1fe0*/  ISETP.GE.AND P0, PT, R65, UR4, PT ;  /* 0x0000000441007c0c */ /* 0x000fe4000bf06270 */
[----:B------:R-:W-:-:S02]  /*1ff0*/  ISETP.GE.AND P1, PT, R66, UR4, PT ;  /* 0x0000000442007c0c */ /* 0x000fc4000bf26270 */
[----:B------:R-:W-:Y:S02]  /*2000*/  LOP3.LUT R10, R12, R10, R11, 0xfe, !PT ;  /* 0x0000000a0c0a7212 */ /* 0x000fe400078efe0b */
[----:B------:R-:W-:Y:S02]  /*2010*/  SEL R11, RZ, 0x10, P0 ;  /* 0x00000010ff0b7807 */ /* 0x000fe40000000000 */
[----:B------:R-:W-:Y:S01]  /*2020*/  SEL R12, RZ, 0x20, P1 ;  /* 0x00000020ff0c7807 */ /* 0x000fe20000800000 */
[----:B------:R-:W-:Y:S01]  /*2030*/  IMAD R13, R86, UR7, R7 ;  /* 0x00000007560d7c24 */ /* 0x000fe2000f8e0207 */
[----:B------:R-:W-:Y:S02]  /*2040*/  ISETP.GE.AND P3, PT, R32, UR4, PT ;  /* 0x0000000420007c0c */ /* 0x000fe4000bf66270 */
[----:B------:R-:W-:Y:S01]  /*2050*/  LOP3.LUT R11, R12, R10, R11, 0xfe, !PT ;  /* 0x0000000a0c0b7212 */ /* 0x000fe200078efe0b */
[----:B------:R-:W-:Y:S01]  /*2060*/  IMAD.WIDE.U32 R6, R86, UR6, R16 ;  /* 0x0000000656067c25 */ /* 0x000fe2000f8e0010 */
[----:B------:R-:W-:Y:S01]  /*2070*/  SEL R10, RZ, 0x40, P2 ;  /* 0x00000040ff0a7807 */ /* 0x000fe20001000000 */
[----:B------:R-:W-:-:S02]  /*2080*/  ULDC.64 UR4, c[0x0][0x338] ;  /* 0x0000ce0000047ab9 */ /* 0x000fc40000000a00 */
[----:B------:R-:W-:Y:S01]  /*2090*/  IMAD R12, R20, UR4, RZ ;  /* 0x00000004140c7c24 */ /* 0x000fe2000f8e02ff */
[----:B------:R-:W-:Y:S01]  /*20a0*/  LOP3.LUT R95, R11, R10, RZ, 0xfc, !PT ;  /* 0x0000000a0b5f7212 */ /* 0x000fe200078efcff */
[----:B------:R-:W-:Y:S02]  /*20b0*/  IMAD.IADD R7, R7, 0x1, R13 ;  /* 0x0000000107077824 */ /* 0x000fe400078e020d */
[C---:B------:R-:W-:Y:S02]  /*20c0*/  IMAD R10, R42.reuse, R14, RZ ;  /* 0x0000000e2a0a7224 */ /* 0x040fe400078e02ff */
[----:B----4-:R-:W-:Y:S02]  /*20d0*/  IMAD R32, R42, R58, RZ ;  /* 0x0000003a2a207224 */ /* 0x010fe400078e02ff */
[C---:B------:R-:W-:Y:S02]  /*20e0*/  IMAD R93, R21.reuse, UR5, R12 ;  /* 0x00000005155d7c24 */ /* 0x040fe4000f8e020c */
[----:B------:R-:W-:Y:S01]  /*20f0*/  IMAD.WIDE.U32 R6, R21, UR4, R6 ;  /* 0x0000000415067c25 */ /* 0x000fe2000f8e0006 */
[----:B-1----:R-:W-:Y:S01]  /*2100*/  ISETP.GE.AND P0, PT, R16, R41, PT ;  /* 0x000000291000720c */ /* 0x002fe20003f06270 */
[----:B------:R-:W-:-:S02]  /*2110*/  ULDC UR4, c[0x0][0x2f4] ;  /* 0x0000bd0000047ab9 */ /* 0x000fc40000000800 */
[C---:B------:R-:W-:Y:S02]  /*2120*/  IMAD R35, R22.reuse, R15, R10 ;  /* 0x0000000f16237224 */ /* 0x040fe400078e020a */
[----:B------:R-:W-:-:S04]  /*2130*/  IMAD.WIDE.U32 R12, R22, R14, R200 ;  /* 0x0000000e160c7225 */ /* 0x000fc800078e00c8 */
[----:B------:R-:W-:-:S04]  /*2140*/  IMAD.WIDE.U32 R20, R22, R14, R16 ;  /* 0x0000000e16147225 */ /* 0x000fc800078e0010 */
[----:B------:R-:W-:-:S04]  /*2150*/  IMAD.WIDE.U32 R10, R22, R58, R200 ;  /* 0x0000003a160a7225 */ /* 0x000fc800078e00c8 */
[----:B------:R-:W-:Y:S02]  /*2160*/  IMAD R39, R22, R59, R32 ;  /* 0x0000003b16277224 */ /* 0x000fe400078e0220 */
[----:B------:R-:W-:Y:S02]  /*2170*/  IMAD.IADD R13, R13, 0x1, R35 ;  /* 0x000000010d0d7824 */ /* 0x000fe400078e0223 */
[----:B------:R-:W-:Y:S02]  /*2180*/  IMAD.IADD R35, R35, 0x1, R21 ;  /* 0x0000000123237824 */ /* 0x000fe400078e0215 */
[----:B------:R-:W-:Y:S01]  /*2190*/  IMAD.IADD R21, R11, 0x1, R39 ;  /* 0x000000010b157824 */ /* 0x000fe200078e0227 */
[----:B-----5:R-:W-:Y:S01]  /*21a0*/  SHF.R.S32.HI R11, RZ, 0x1f, R30 ;  /* 0x0000001fff0b7819 */ /* 0x020fe2000001141e */
[----:B------:R-:W-:Y:S02]  /*21b0*/  IMAD.MOV.U32 R34, RZ, RZ, R20 ;  /* 0x000000ffff227224 */ /* 0x000fe400078e0014 */
[----:B------:R-:W-:-:S02]  /*21c0*/  IMAD.MOV.U32 R20, RZ, RZ, R10 ;  /* 0x000000ffff147224 */ /* 0x000fc400078e000a */
[C---:B------:R-:W-:Y:S02]  /*21d0*/  IMAD R10, R11.reuse, R14, RZ ;  /* 0x0000000e0b0a7224 */ /* 0x040fe400078e02ff */
[----:B------:R-:W-:Y:S02]  /*21e0*/  IMAD R38, R11, R58, RZ ;  /* 0x0000003a0b267224 */ /* 0x000fe400078e02ff */
[C---:B------:R-:W-:Y:S02]  /*21f0*/  IMAD R85, R30.reuse, R15, R10 ;  /* 0x0000000f1e557224 */ /* 0x040fe400078e020a */
[----:B------:R-:W-:-:S04]  /*2200*/  IMAD.WIDE.U32 R10, R30, R14, R12 ;  /* 0x0000000e1e0a7225 */ /* 0x000fc800078e000c */
[----:B------:R-:W-:Y:S02]  /*2210*/  IMAD.WIDE.U32 R12, R30, R14, R34 ;  /* 0x0000000e1e0c7225 */ /* 0x000fe400078e0022 */
[----:B------:R-:W3:Y:S01]  /*2220*/  LDL R34, [R1+0x60] ;  /* 0x0000600001227983 */ /* 0x000ee20000100800 */
[----:B------:R-:W-:Y:S02]  /*2230*/  IADD3 R60, P2, R22, R61, RZ ;  /* 0x0000003d163c7210 */ /* 0x000fe40007f5e0ff */
[----:B------:R-:W-:-:S03]  /*2240*/  SEL R37, R41, RZ, P0 ;  /* 0x000000ff29257207 */ /* 0x000fc60000000000 */
[----:B------:R-:W-:Y:S02]  /*2250*/  IMAD.X R61, R42, 0x1, R43, P2 ;  /* 0x000000012a3d7824 */ /* 0x000fe400010e062b */
[----:B------:R-:W-:Y:S02]  /*2260*/  IMAD.IADD R37, R16, 0x1, R37 ;  /* 0x0000000110257824 */ /* 0x000fe400078e0225 */
[C---:B------:R-:W-:Y:S02]  /*2270*/  VIADD R42, R22.reuse, 0x40 ;  /* 0x00000040162a7836 */ /* 0x040fe40000000000 */
[----:B------:R-:W-:Y:S01]  /*2280*/  IMAD.WIDE.U32 R32, R22, R58, R16 ;  /* 0x0000003a16207225 */ /* 0x000fe200078e0010 */
[----:B------:R-:W-:-:S03]  /*2290*/  SHF.R.S32.HI R36, RZ, 0x1f, R37 ;  /* 0x0000001fff247819 */ /* 0x000fc60000011425 */
[----:B------:R-:W-:Y:S01]  /*22a0*/  IMAD.SHL.U32 R42, R42, 0x40, RZ ;  /* 0x000000402a2a7824 */ /* 0x000fe200078e00ff */
[----:B------:R-:W-:Y:S01]  /*22b0*/  LEA.HI R36, R36, R37, RZ, 0x3 ;  /* 0x0000002524247211 */ /* 0x000fe200078f18ff */
[----:B------:R-:W-:Y:S02]  /*22c0*/  IMAD.IADD R33, R39, 0x1, R33 ;  /* 0x0000000127217824 */ /* 0x000fe400078e0221 */
[----:B--2---:R-:W-:Y:S01]  /*22d0*/  IMAD.SHL.U32 R71, R45, 0x40, RZ ;  /* 0x000000402d477824 */ /* 0x004fe200078e00ff */
[----:B------:R-:W-:Y:S01]  /*22e0*/  LOP3.LUT R42, R42, 0x1c0, RZ, 0xc0, !PT ;  /* 0x000001c02a2a7812 */ /* 0x000fe200078ec0ff */
[----:B------:R-:W-:Y:S02]  /*22f0*/  VIADD R44, R44, 0xffffff80 ;  /* 0xffffff802c2c7836 */ /* 0x000fe40000000000 */
[----:B------:R-:W-:Y:S01]  /*2300*/  IMAD.WIDE.U32 R56, R30, R58, R32 ;  /* 0x0000003a1e387225 */ /* 0x000fe200078e0020 */
[----:B------:R-:W-:Y:S02]  /*2310*/  LOP3.LUT R71, R71, 0x1c0, RZ, 0xc0, !PT ;  /* 0x000001c047477812 */ /* 0x000fe400078ec0ff */
[----:B------:R-:W-:Y:S01]  /*2320*/  LOP3.LUT R32, R42, 0x38, R36, 0xf8, !PT ;  /* 0x000000382a207812 */ /* 0x000fe200078ef824 */
[----:B------:R-:W-:Y:S01]  /*2330*/  VIADD R76, R40, 0x8 ;  /* 0x00000008284c7836 */ /* 0x000fe20000000000 */
[----:B------:R-:W-:Y:S01]  /*2340*/  SHF.R.S32.HI R40, RZ, 0x1f, R44 ;  /* 0x0000001fff287819 */ /* 0x000fe2000001142c */
[----:B------:R-:W-:Y:S01]  /*2350*/  VIADD R42, R22, 0x40 ;  /* 0x00000040162a7836 */ /* 0x000fe20000000000 */
[----:B------:R-:W-:-:S02]  /*2360*/  SHF.R.U32.HI R74, RZ, 0x3, R71 ;  /* 0x00000003ff4a7819 */ /* 0x000fc40000011647 */
[----:B------:R-:W-:Y:S01]  /*2370*/  LOP3.LUT R33, R71, 0x18, R16, 0xf8, !PT ;  /* 0x0000001847217812 */ /* 0x000fe200078ef810 */
[----:B------:R-:W-:Y:S01]  /*2380*/  IMAD.SHL.U32 R42, R42, 0x40, RZ ;  /* 0x000000402a2a7824 */ /* 0x000fe200078e00ff */
[----:B------:R-:W-:Y:S02]  /*2390*/  LEA.HI R40, R40, R44, RZ, 0x5 ;  /* 0x0000002c28287211 */ /* 0x000fe400078f28ff */
[----:B------:R-:W-:Y:S02]  /*23a0*/  LOP3.LUT R33, R33, R74, RZ, 0x3c, !PT ;  /* 0x0000004a21217212 */ /* 0x000fe400078e3cff */
[----:B------:R-:W-:Y:S02]  /*23b0*/  SHF.R.S32.HI R40, RZ, 0x5, R40 ;  /* 0x00000005ff287819 */ /* 0x000fe40000011428 */
[----:B------:R-:W-:Y:S01]  /*23c0*/  LOP3.LUT R42, R42, 0x1c0, RZ, 0xc0, !PT ;  /* 0x000001c02a2a7812 */ /* 0x000fe200078ec0ff */
[----:B------:R-:W-:Y:S01]  /*23d0*/  IMAD.MOV.U32 R77, RZ, RZ, 0x20 ;  /* 0x00000020ff4d7424 */ /* 0x000fe200078e00ff */
[----:B------:R-:W-:Y:S01]  /*23e0*/  LOP3.LUT P1, RZ, R45, 0x4, RZ, 0xc0, !PT ;  /* 0x000000042dff7812 */ /* 0x000fe2000782c0ff */
[----:B------:R-:W-:Y:S01]  /*23f0*/  IMAD R79, R40, 0x200, R33 ;  /* 0x00000200284f7824 */ /* 0x000fe200078e0221 */
[----:B------:R-:W-:-:S02]  /*2400*/  LOP3.LUT R33, R71, 0x38, R36, 0xf8, !PT ;  /* 0x0000003847217812 */ /* 0x000fc400078ef824 */
[----:B------:R-:W-:Y:S01]  /*2410*/  SHF.R.U32.HI R42, RZ, 0x3, R42 ;  /* 0x00000003ff2a7819 */ /* 0x000fe2000001162a */
[----:B------:R-:W-:Y:S01]  /*2420*/  IMAD R37, R9, 0x60, RZ ;  /* 0x0000006009257824 */ /* 0x000fe200078e02ff */
[C---:B------:R-:W-:Y:S01]  /*2430*/  SHF.L.U64.HI R67, R8.reuse, 0x6, R9 ;  /* 0x0000000608437819 */ /* 0x040fe20000010209 */
[----:B------:R-:W-:Y:S01]  /*2440*/  IMAD.SHL.U32 R68, R8, 0x40, RZ ;  /* 0x0000004008447824 */ /* 0x000fe200078e00ff */
[C---:B------:R-:W-:Y:S01]  /*2450*/  SHF.L.U64.HI R69, R14.reuse, 0x6, R15 ;  /* 0x000000060e457819 */ /* 0x040fe2000001020f */
[----:B------:R-:W-:Y:S01]  /*2460*/  IMAD R81, R15, 0x60, RZ ;  /* 0x000000600f517824 */ /* 0x000fe200078e02ff */
[----:B------:R-:W-:Y:S01]  /*2470*/  SHF.L.U32 R70, R14, 0x6, RZ ;  /* 0x000000060e467819 */ /* 0x000fe200000006ff */
[----:B------:R-:W-:Y:S01]  /*2480*/  IMAD R87, R30, R59, R38 ;  /* 0x0000003b1e577224 */ /* 0x000fe200078e0226 */
[C---:B------:R-:W-:Y:S01]  /*2490*/  SHF.L.U64.HI R72, R58.reuse, 0x6, R59 ;  /* 0x000000063a487819 */ /* 0x040fe2000001023b */
[----:B------:R-:W-:Y:S01]  /*24a0*/  IMAD R35, R59, 0x60, RZ ;  /* 0x000000603b237824 */ /* 0x000fe200078e02ff */
[----:B------:R-:W-:Y:S01]  /*24b0*/  SEL R77, R77, 0xffffffe0, !P1 ;  /* 0xffffffe04d4d7807 */ /* 0x000fe20004800000 */
[----:B------:R-:W-:Y:S01]  /*24c0*/  IMAD.SHL.U32 R73, R58, 0x40, RZ ;  /* 0x000000403a497824 */ /* 0x000fe200078e00ff */
[----:B------:R-:W-:Y:S01]  /*24d0*/  LOP3.LUT R33, R33, R74, RZ, 0x3c, !PT ;  /* 0x0000004a21217212 */ /* 0x000fe200078e3cff */
[----:B------:R-:W-:Y:S01]  /*24e0*/  IMAD.WIDE.U32 R20, R30, R58, R20 ;  /* 0x0000003a1e147225 */ /* 0x000fe200078e0014 */
[----:B------:R-:W-:-:S02]  /*24f0*/  LOP3.LUT R32, R32, R42, RZ, 0x3c, !PT ;  /* 0x0000002a20207212 */ /* 0x000fc400078e3cff */
[----:B------:R-:W-:Y:S01]  /*2500*/  SEL R94, RZ, 0xffffff80, P3 ;  /* 0xffffff80ff5e7807 */ /* 0x000fe20001800000 */
[----:B------:R-:W-:Y:S01]  /*2510*/  VIADD R45, R22, 0x40 ;  /* 0x00000040162d7836 */ /* 0x000fe20000000000 */
[----:B------:R-:W-:Y:S01]  /*2520*/  LOP3.LUT R89, R36, 0xfffffff8, RZ, 0xc0, !PT ;  /* 0xfffffff824597812 */ /* 0x000fe200078ec0ff */
[----:B------:R-:W-:Y:S01]  /*2530*/  IMAD.WIDE.U32 R8, R8, 0x60, RZ ;  /* 0x0000006008087825 */ /* 0x000fe200078e00ff */
[----:B------:R-:W-:-:S03]  /*2540*/  LOP3.LUT R94, R95, 0x80, R94, 0xc8, !PT ;  /* 0x000000805f5e7812 */ /* 0x000fc600078ec85e */
[----:B------:R-:W-:-:S04]  /*2550*/  IMAD.WIDE.U32 R14, R14, 0x60, RZ ;  /* 0x000000600e0e7825 */ /* 0x000fc800078e00ff */
[----:B------:R-:W-:Y:S01]  /*2560*/  IMAD.WIDE.U32 R58, R58, 0x60, RZ ;  /* 0x000000603a3a7825 */ /* 0x000fe200078e00ff */
[----:B------:R-:W-:Y:S02]  /*2570*/  SHF.R.S32.HI R75, RZ, 0x1f, R45 ;  /* 0x0000001fff4b7819 */ /* 0x000fe4000001142d */
[----:B------:R-:W-:Y:S01]  /*2580*/  SHF.R.S32.HI R88, RZ, 0x3, R36 ;  /* 0x00000003ff587819 */ /* 0x000fe20000011424 */
[----:B------:R-:W-:Y:S01]  /*2590*/  IMAD.IADD R84, R11, 0x1, R85 ;  /* 0x000000010b547824 */ /* 0x000fe200078e0255 */
[----:B------:R-:W-:Y:S01]  /*25a0*/  IADD3 R85, R85, R13, RZ ;  /* 0x0000000d55557210 */ /* 0x000fe20007ffe0ff */
[----:B------:R-:W-:Y:S01]  /*25b0*/  IMAD.IADD R86, R21, 0x1, R87 ;  /* 0x0000000115567824 */ /* 0x000fe200078e0257 */
[----:B------:R-:W-:Y:S01]  /*25c0*/  SHF.R.S32.HI R90, RZ, 0x1f, R89 ;  /* 0x0000001fff5a7819 */ /* 0x000fe20000011459 */
[----:B------:R-:W-:Y:S01]  /*25d0*/  IMAD.SHL.U32 R78, R41, 0x2, RZ ;  /* 0x00000002294e7824 */ /* 0x000fe200078e00ff */
[----:B------:R-:W-:Y:S01]  /*25e0*/  ISETP.GE.AND P1, PT, R16, UR4, PT ;  /* 0x0000000410007c0c */ /* 0x000fe2000bf26270 */
[----:B------:R-:W-:Y:S01]  /*25f0*/  IMAD.IADD R80, R9, 0x1, R37 ;  /* 0x0000000109507824 */ /* 0x000fe200078e0225 */
[----:B------:R-:W-:Y:S01]  /*2600*/  ISETP.GE.AND P2, PT, R62, UR4, PT ;  /* 0x000000043e007c0c */ /* 0x000fe2000bf46270 */
[----:B------:R-:W-:Y:S01]  /*2610*/  IMAD.IADD R81, R15, 0x1, R81 ;  /* 0x000000010f517824 */ /* 0x000fe200078e0251 */
[----:B------:R-:W-:Y:S01]  /*2620*/  LOP3.LUT R95, R95, 0x40, RZ, 0xc0, !PT ;  /* 0x000000405f5f7812 */ /* 0x000fe200078ec0ff */
[----:B------:R-:W-:-:S02]  /*2630*/  IMAD.IADD R82, R59, 0x1, R35 ;  /* 0x000000013b527824 */ /* 0x000fc400078e0223 */
[----:B------:R-:W-:Y:S02]  /*2640*/  IMAD.IADD R83, R77, 0x1, R79 ;  /* 0x000000014d537824 */ /* 0x000fe400078e024f */
[----:B------:R-:W-:Y:S02]  /*2650*/  IMAD.IADD R87, R87, 0x1, R57 ;  /* 0x0000000157577824 */ /* 0x000fe400078e0239 */
[----:B------:R-:W-:Y:S02]  /*2660*/  IMAD R91, R40, 0x200, R33 ;  /* 0x00000200285b7824 */ /* 0x000fe400078e0221 */
[----:B------:R-:W-:Y:S01]  /*2670*/  IMAD.IADD R93, R7, 0x1, R93 ;  /* 0x00000001075d7824 */ /* 0x000fe200078e025d */
[----:B------:R-:W-:Y:S01]  /*2680*/  @!P6 BAR.SYNC.DEFER_BLOCKING 0x9, 0x100 ;  /* 0x024400000000eb1d */ /* 0x000fe20000010000 */
[----:B---3--:R-:W-:-:S07]  /*2690*/  IMAD.IADD R92, R34, 0x1, R32 ;  /* 0x00000001225c7824 */ /* 0x008fce00078e0220 */
.L_x_14872:
        /* <DEDUP_REMOVED lines=23> */
[----:B------:R-:W-:Y:S01]  /*2810*/  IMAD.MOV.U32 R27, RZ, RZ, R45 ;  /* 0x000000ffff1b7224 */ /* 0x000fe200078e002d */
[----:B------:R-:W-:Y:S02]  /*2820*/  P2R R97, PR, RZ, 0x10 ;  /* 0x00000010ff617803 */ /* 0x000fe40000000000 */
[----:B------:R-:W-:-:S03]  /*2830*/  LEA R102, R33, R26, 0x1 ;  /* 0x0000001a21667211 */ /* 0x000fc600078e08ff */
[----:B---3--:R-:W-:Y:S05]  /*2840*/  @!P3 BRA `(.L_x_14826) ;  /* 0x000000280018b947 */ /* 0x008fea0003800000 */
        /* <DEDUP_REMOVED lines=41> */
.L_x_14829:
[----:B------:R-:W-:Y:S05]  /*2ae0*/  BSYNC B1 ;  /* 0x0000000000017941 */ /* 0x000fea0003800000 */
.L_x_14828:
[----:B0-----:R-:W-:Y:S01]  /*2af0*/  VIADD R36, R22, 0x40 ;  /* 0x0000004016247836 */ /* 0x001fe20000000000 */
[----:B------:R-:W-:Y:S01]  /*2b00*/  BSSY B1, `(.L_x_14830) ;  /* 0x000001c000017945 */ /* 0x000fe20003800000 */
[----:B------:R-:W-:Y:S01]  /*2b10*/  CS2R R44, SRZ ;  /* 0x00000000002c7805 */ /* 0x000fe2000001ff00 */
[----:B-----5:R-:W-:Y:S01]  /*2b20*/  IMAD.MOV.U32 R98, RZ, RZ, R50 ;  /* 0x000000ffff627224 */ /* 0x020fe200078e0032 */
[----:B------:R-:W-:Y:S02]  /*2b30*/  CS2R R46, SRZ ;  /* 0x00000000002e7805 */ /* 0x000fe4000001ff00 */
[----:B------:R-:W-:Y:S02]  /*2b40*/  ISETP.GE.AND P5, PT, R36, R106, PT ;  /* 0x0000006a2400720c */ /* 0x000fe40003fa6270 */
[----:B------:R-:W-:Y:S01]  /*2b50*/  CS2R R36, SRZ ;  /* 0x0000000000247805 */ /* 0x000fe2000001ff00 */
[----:B------:R-:W-:-:S10]  /*2b60*/  IMAD.MOV.U32 R99, RZ, RZ, R51 ;  /* 0x000000ffff637224 */ /* 0x000fd400078e0033 */
        /* <DEDUP_REMOVED lines=21> */
.L_x_14831:
[----:B------:R-:W-:Y:S05]  /*2cc0*/  BSYNC B1 ;  /* 0x0000000000017941 */ /* 0x000fea0003800000 */
.L_x_14830:
        /* <DEDUP_REMOVED lines=27> */
.L_x_14832:
[----:B------:R-:W-:Y:S01]  /*2e80*/  IMAD R96, R18, 0x8, R19 ;  /* 0x0000000812607824 */ /* 0x000fe200078e0213 */
[----:B------:R-:W-:Y:S01]  /*2e90*/  SHF.L.U32 R107, R202, 0x1f, RZ ;  /* 0x0000001fca6b7819 */ /* 0x000fe200000006ff */
[----:B------:R-:W-:Y:S03]  /*2ea0*/  BSSY B1, `(.L_x_14833) ;  /* 0x0000003000017945 */ /* 0x000fe60003800000 */
[----:B------:R-:W0:Y:S02]  /*2eb0*/  SYNCS.PHASECHK.TRANS64.TRYWAIT P6, [R96+URZ+0x32490], R107 ;  /* 0x0324906b600075a7 */ /* 0x000e2400080c017f */
[----:B0-----:R-:W-:Y:S05]  /*2ec0*/  @!P6 BRA `(.L_x_14834) ;  /* 0x000001bc0048e947 */ /* 0x001fea0003800000 */
.L_x_15132:
[----:B------:R-:W-:Y:S05]  /*2ed0*/  BSYNC B1 ;  /* 0x0000000000017941 */ /* 0x000fea0003800000 */
.L_x_14833:
        /* <DEDUP_REMOVED lines=49> */
.L_x_14840:
[----:B------:R-:W-:Y:S05]  /*31f0*/  BSYNC B3 ;  /* 0x0000000000037941 */ /* 0x000fea0003800000 */
.L_x_14839:
[----:B--2---:R1:W-:Y:S02]  /*3200*/  STG.E.128 desc[UR40][R42.64], R32 ;  /* 0x000000202a007986 */ /* 0x0043e4000c101d28 */
.L_x_14838:
[----:B------:R-:W-:Y:S05]  /*3210*/  BSYNC B2 ;  /* 0x0000000000027941 */ /* 0x000fea0003800000 */
.L_x_14837:
        /* <DEDUP_REMOVED lines=46> */
.L_x_14842:
[----:B------:R-:W-:Y:S05]  /*3500*/  BSYNC B2 ;  /* 0x0000000000027941 */ /* 0x000fea0003800000 */
.L_x_14841:
[----:B--2---:R2:W-:Y:S02]  /*3510*/  STG.E.128 desc[UR40][R42.64+0x40], R32 ;  /* 0x000040202a007986 */ /* 0x0045e4000c101d28 */
.L_x_14836:
[----:B------:R-:W-:Y:S05]  /*3520*/  BSYNC B1 ;  /* 0x0000000000017941 */ /* 0x000fea0003800000 */
.L_x_14835:
        /* <DEDUP_REMOVED lines=48> */
.L_x_14847:
[----:B------:R-:W-:Y:S05]  /*3830*/  BSYNC B2 ;  /* 0x0000000000027941 */ /* 0x000fea0003800000 */
.L_x_14846:
[----:B--2---:R3:W-:Y:S02]  /*3840*/  STG.E.128 desc[UR40][R40.64], R32 ;  /* 0x0000002028007986 */ /* 0x0047e4000c101d28 */
.L_x_14845:
[----:B------:R-:W-:Y:S05]  /*3850*/  BSYNC B1 ;  /* 0x0000000000017941 */ /* 0x000fea0003800000 */
.L_x_14844:
        /* <DEDUP_REMOVED lines=46> */
.L_x_14849:
[----:B------:R-:W-:Y:S05]  /*3b40*/  BSYNC B1 ;  /* 0x0000000000017941 */ /* 0x000fea0003800000 */
.L_x_14848:
[----:B--2---:R1:W-:Y:S01]  /*3b50*/  STG.E.128 desc[UR40][R40.64+0x40], R32 ;  /* 0x0000402028007986 */ /* 0x0043e2000c101d28 */
[----:B------:R-:W-:Y:S05]  /*3b60*/  BRA `(.L_x_14843) ;  /* 0x0000001400b87947 */ /* 0x000fea0003800000 */
.L_x_14827:
[----:B------:R-:W-:Y:S02]  /*3b70*/  IADD3 R36, R22, 0x40, RZ ;  /* 0x0000004016247810 */ /* 0x000fe40007ffe0ff */
[----:B------:R-:W-:Y:S02]  /*3b80*/  CS2R R38, SRZ ;  /* 0x0000000000267805 */ /* 0x000fe4000001ff00 */
[----:B------:R-:W-:Y:S02]  /*3b90*/  ISETP.GE.AND P3, PT, R36, R106, PT ;  /* 0x0000006a2400720c */ /* 0x000fe40003f66270 */
        /* <DEDUP_REMOVED lines=62> */
[----:B------:R-:W-:Y:S02]  /*3f80*/  PRMT R116, R50, 0x5410, R49 ;  /* 0x0000541032747816 */ /* 0x000fe40000000031 */
[----:B------:R-:W-:Y:S01]  /*3f90*/  PRMT R117, R117, 0x5410, R51 ;  /* 0x0000541075757816 */ /* 0x000fe20000000033 */
[----:B------:R-:W-:Y:S06]  /*3fa0*/  @!P3 BRA `(.L_x_14850) ;  /* 0x000000000004b947 */ /* 0x000fec0003800000 */
[----:B------:R-:W-:Y:S01]  /*3fb0*/  BPT.TRAP 0x1 ;  /* 0x000000040000795c */ /* 0x000fe20000300000 */
.L_x_14850:
        /* <DEDUP_REMOVED lines=9> */
.L_x_15133:
[----:B------:R-:W-:Y:S05]  /*4050*/  BSYNC B1 ;  /* 0x0000000000017941 */ /* 0x000fea0003800000 */
.L_x_14851:
[----:B------:R-:W-:Y:S01]  /*4060*/  ISETP.GE.OR P5, PT, R22, R106, P1 ;  /* 0x0000006a1600720c */ /* 0x000fe20000fa6670 */
[----:B------:R-:W-:-:S12]  /*4070*/  BSSY B1, `(.L_x_14853) ;  /* 0x000007f000017945 */ /* 0x000fd80003800000 */
[----:B------:R-:W-:Y:S05]  /*4080*/  @P5 BRA `(.L_x_14854) ;  /* 0x0000000400f45947 */ /* 0x000fea0003800000 */
[----:B------:R-:W1:Y:S01]  /*4090*/  S2R R50, SR_TID.X ;  /* 0x0000000000327919 */ /* 0x000e620000002100 */
[----:B------:R-:W-:Y:S01]  /*40a0*/  SHF.R.S32.HI R48, RZ, 0x1f, R22 ;  /* 0x0000001fff307819 */ /* 0x000fe20000011416 */
[-C--:B--2---:R-:W-:Y:S01]  /*40b0*/  IMAD.WIDE.U32 R104, R22, R102.reuse, R100 ;  /* 0x0000006616687225 */ /* 0x084fe200078e0064 */
[----:B------:R-:W-:Y:S03]  /*40c0*/  BSSY B2, `(.L_x_14855) ;  /* 0x000006d000027945 */ /* 0x000fe60003800000 */
[----:B------:R-:W-:Y:S01]  /*40d0*/  IMAD R48, R48, R102, RZ ;  /* 0x0000006630307224 */ /* 0x000fe200078e02ff */
[----:B------:R-:W-:-:S03]  /*40e0*/  IADD3 R108, P5, P6, R4, R104, R89 ;  /* 0x00000068046c7210 */ /* 0x000fc60007ebe059 */
[----:B------:R-:W-:Y:S01]  /*40f0*/  IMAD R49, R22, R103, R48 ;  /* 0x0000006716317224 */ /* 0x000fe200078e0230 */
[----:B------:R-:W-:-:S03]  /*4100*/  SEL R48, R78, R111, !P0 ;  /* 0x0000006f4e307207 */ /* 0x000fc60004000000 */
[----:B------:R-:W-:Y:S01]  /*4110*/  IMAD.IADD R112, R49, 0x1, R105 ;  /* 0x0000000131707824 */ /* 0x000fe200078e0269 */
[----:B------:R-:W-:-:S04]  /*4120*/  SHF.R.S32.HI R49, RZ, 0x1f, R48 ;  /* 0x0000001fff317819 */ /* 0x000fc80000011430 */
[----:B------:R-:W-:Y:S01]  /*4130*/  LEA.HI R49, R49, R48, RZ, 0x4 ;  /* 0x0000003031317211 */ /* 0x000fe200078f20ff */
[----:B------:R-:W-:Y:S01]  /*4140*/  IMAD R48, R18, 0x1800, R91 ;  /* 0x0000180012307824 */ /* 0x000fe200078e025b */
[----:B------:R-:W-:Y:S02]  /*4150*/  IADD3.X R110, R3, R112, R90, P5, P6 ;  /* 0x00000070036e7210 */ /* 0x000fe40002fec45a */
[----:B------:R-:W-:Y:S01]  /*4160*/  LEA.HI.SX32 R49, R49, R88, 0x1c ;  /* 0x0000005831317211 */ /* 0x000fe200078fe2ff */
[----:B------:R-:W-:-:S04]  /*4170*/  IMAD R48, R48, 0x2, R19 ;  /* 0x0000000230307824 */ /* 0x000fc800078e0213 */
[----:B------:R-:W-:Y:S02]  /*4180*/  IMAD.SHL.U32 R113, R49, 0x8, RZ ;  /* 0x0000000831717824 */ /* 0x000fe400078e00ff */
[----:B-1----:R-:W-:-:S03]  /*4190*/  VIADD R51, R50, 0xffffff80 ;  /* 0xffffff8032337836 */ /* 0x002fc60000000000 */
[----:B------:R-:W-:Y:S02]  /*41a0*/  LOP3.LUT R49, R71, 0x38, R113, 0xf8, !PT ;  /* 0x0000003847317812 */ /* 0x000fe400078ef871 */
[----:B------:R-:W-:Y:S02]  /*41b0*/  SHF.R.S32.HI R50, RZ, 0x1f, R51 ;  /* 0x0000001fff327819 */ /* 0x000fe40000011433 */
[----:B------:R-:W-:Y:S02]  /*41c0*/  LOP3.LUT R49, R49, R74, RZ, 0x3c, !PT ;  /* 0x0000004a31317212 */ /* 0x000fe400078e3cff */
[----:B------:R-:W-:-:S04]  /*41d0*/  LEA.HI R50, R50, R51, RZ, 0x5 ;  /* 0x0000003332327211 */ /* 0x000fc800078f28ff */
[----:B------:R-:W-:-:S05]  /*41e0*/  SHF.R.S32.HI R50, RZ, 0x5, R50 ;  /* 0x00000005ff327819 */ /* 0x000fca0000011432 */
[----:B------:R-:W-:-:S04]  /*41f0*/  IMAD R49, R50, 0x200, R49 ;  /* 0x0000020032317824 */ /* 0x000fc800078e0231 */
        /* <DEDUP_REMOVED lines=49> */
[----:B------:R-:W-:Y:S01]  /*4510*/  HADD2.F32 R36, -RZ, R130.H1_H1 ;  /* 0x30000082ff247230 */ /* 0x000fe20000004100 */
[----:B------:R-:W-:Y:S01]  /*4520*/  F2FP.F16.F32.PACK_AB R122, R125, R122 ;  /* 0x0000007a7d7a723e */ /* 0x000fe200000000ff */
[----:B------:R-:W-:Y:S01]  /*4530*/  HADD2.F32 R33, -RZ, R48.H0_H0 ;  /* 0x20000030ff217230 */ /* 0x000fe20000004100 */
[----:B------:R-:W-:Y:S01]  /*4540*/  F2FP.F16.F32.PACK_AB R123, R124, R123 ;  /* 0x0000007b7c7b723e */ /* 0x000fe200000000ff */
[----:B------:R-:W-:Y:S02]  /*4550*/  HADD2.F32 R52, -RZ, R52.H1_H1 ;  /* 0x30000034ff347230 */ /* 0x000fe40000004100 */
[-C--:B------:R-:W-:Y:S01]  /*4560*/  FMUL.FTZ R38, R34, R36.reuse ;  /* 0x0000002422267220 */ /* 0x080fe20000410000 */
        /* <DEDUP_REMOVED lines=25> */
[----:B------:R-:W-:Y:S01]  /*4700*/  MOV R49, R118 ;  /* 0x0000007600317202 */ /* 0x000fe20000000f00 */
        /* <DEDUP_REMOVED lines=8> */
.L_x_14856:
[----:B------:R-:W-:Y:S05]  /*4790*/  BSYNC B2 ;  /* 0x0000000000027941 */ /* 0x000fea0003800000 */
.L_x_14855:
        /* <DEDUP_REMOVED lines=12> */
.L_x_14854:
[----:B------:R-:W-:Y:S05]  /*4860*/  BSYNC B1 ;  /* 0x0000000000017941 */ /* 0x000fea0003800000 */
.L_x_14853:
[----:B-1----:R-:W-:Y:S02]  /*4870*/  VIADD R33, R22, 0x40 ;  /* 0x0000004016217836 */ /* 0x002fe40000000000 */
[-C--:B--2---:R-:W-:Y:S02]  /*4880*/  IMAD R32, R75, R102.reuse, RZ ;  /* 0x000000664b207224 */ /* 0x084fe400078e02ff */
[C---:B------:R-:W-:Y:S01]  /*4890*/  IMAD.WIDE.U32 R100, R33.reuse, R102, R100 ;  /* 0x0000006621647225 */ /* 0x040fe200078e0064 */
[----:B------:R-:W-:-:S03]  /*48a0*/  ISETP.GE.OR P5, PT, R33, R106, P1 ;  /* 0x0000006a2100720c */ /* 0x000fc60000fa6670 */
[----:B------:R-:W-:-:S10]  /*48b0*/  IMAD R103, R33, R103, R32 ;  /* 0x0000006721677224 */ /* 0x000fd400078e0220 */
[----:B------:R-:W-:Y:S05]  /*48c0*/  @P5 BRA `(.L_x_14843) ;  /* 0x0000000800605947 */ /* 0x000fea0003800000 */
[----:B------:R-:W2:Y:S01]  /*48d0*/  LDL R34, [R1+0x60] ;  /* 0x0000600001227983 */ /* 0x000ea20000100800 */
[----:B------:R-:W-:Y:S01]  /*48e0*/  IMAD.IADD R50, R101, 0x1, R103 ;  /* 0x0000000165327824 */ /* 0x000fe200078e0267 */
[----:B------:R-:W-:Y:S01]  /*48f0*/  IADD3 R32, P5, P6, R4, R100, R89 ;  /* 0x0000006404207210 */ /* 0x000fe20007ebe059 */
[----:B------:R-:W-:Y:S01]  /*4900*/  VIADD R35, R22, 0x40 ;  /* 0x0000004016237836 */ /* 0x000fe20000000000 */
[----:B------:R-:W-:Y:S01]  /*4910*/  SEL R111, R78, R111, !P0 ;  /* 0x0000006f4e6f7207 */ /* 0x000fe20004000000 */
[----:B------:R-:W-:Y:S01]  /*4920*/  VIADD R36, R22, 0x40 ;  /* 0x0000004016247836 */ /* 0x000fe20000000000 */
[----:B------:R-:W-:Y:S01]  /*4930*/  IADD3.X R33, R3, R50, R90, P5, P6 ;  /* 0x0000003203217210 */ /* 0x000fe20002fec45a */
[----:B------:R-:W-:Y:S01]  /*4940*/  IMAD.SHL.U32 R35, R35, 0x40, RZ ;  /* 0x0000004023237824 */ /* 0x000fe200078e00ff */
[----:B------:R-:W-:Y:S01]  /*4950*/  LEA R48, P5, R32, R98, 0x1 ;  /* 0x0000006220307211 */ /* 0x000fe200078a08ff */
[----:B------:R-:W-:Y:S01]  /*4960*/  IMAD.SHL.U32 R36, R36, 0x40, RZ ;  /* 0x0000004024247824 */ /* 0x000fe200078e00ff */
[----:B------:R-:W-:Y:S02]  /*4970*/  BSSY B1, `(.L_x_14857) ;  /* 0x0000069000017945 */ /* 0x000fe40003800000 */
[----:B------:R-:W-:-:S02]  /*4980*/  LEA.HI.X R49, R32, R99, R33, 0x1, P5 ;  /* 0x0000006320317211 */ /* 0x000fc400028f0c21 */
[----:B------:R-:W-:Y:S02]  /*4990*/  SHF.R.S32.HI R32, RZ, 0x1f, R111 ;  /* 0x0000001fff207819 */ /* 0x000fe4000001146f */
[----:B------:R-:W-:Y:S02]  /*49a0*/  LOP3.LUT R35, R35, 0x1c0, RZ, 0xc0, !PT ;  /* 0x000001c023237812 */ /* 0x000fe400078ec0ff */
[----:B------:R-:W-:Y:S02]  /*49b0*/  LEA.HI R111, R32, R111, RZ, 0x4 ;  /* 0x0000006f206f7211 */ /* 0x000fe400078f20ff */
[----:B------:R-:W-:Y:S02]  /*49c0*/  LOP3.LUT R36, R36, 0x1c0, RZ, 0xc0, !PT ;  /* 0x000001c024247812 */ /* 0x000fe400078ec0ff */
[----:B------:R-:W-:Y:S02]  /*49d0*/  LEA.HI.SX32 R51, R111, R88, 0x1c ;  /* 0x000000586f337211 */ /* 0x000fe400078fe2ff */
[----:B------:R-:W-:-:S03]  /*49e0*/  SHF.R.U32.HI R35, RZ, 0x3, R35 ;  /* 0x00000003ff237819 */ /* 0x000fc60000011623 */
[----:B------:R-:W-:-:S05]  /*49f0*/  IMAD.SHL.U32 R51, R51, 0x8, RZ ;  /* 0x0000000833337824 */ /* 0x000fca00078e00ff */
[----:B------:R-:W-:-:S04]  /*4a00*/  LOP3.LUT R32, R36, 0x38, R51, 0xf8, !PT ;  /* 0x0000003824207812 */ /* 0x000fc800078ef833 */
[----:B------:R-:W-:-:S05]  /*4a10*/  LOP3.LUT R32, R32, R35, RZ, 0x3c, !PT ;  /* 0x0000002320207212 */ /* 0x000fca00078e3cff */
[----:B--2---:R-:W-:Y:S02]  /*4a20*/  IMAD.IADD R33, R34, 0x1, R32 ;  /* 0x0000000122217824 */ /* 0x004fe400078e0220 */
        /* <DEDUP_REMOVED lines=8> */
[----:B------:R-:W-:Y:S02]  /*4ab0*/  SHF.R.U32.HI R44, RZ, 0x10, R45 ;  /* 0x00000010ff2c7819 */ /* 0x000fe4000001162d */
[--C-:B------:R-:W-:Y:S02]  /*4ac0*/  SHF.R.U64 R108, R40, 0x10, R41.reuse ;  /* 0x00000010286c7819 */ /* 0x100fe40000001229 */
[----:B------:R-:W-:Y:S01]  /*4ad0*/  SHF.R.U32.HI R52, RZ, 0x10, R41 ;  /* 0x00000010ff347819 */ /* 0x000fe20000011629 */
[----:B--2---:R-:W-:Y:S01]  /*4ae0*/  IMAD.MOV.U32 R41, RZ, RZ, R38 ;  /* 0x000000ffff297224 */ /* 0x004fe200078e0026 */
[----:B------:R-:W-:Y:S01]  /*4af0*/  MOV R40, R36 ;  /* 0x0000002400287202 */ /* 0x000fe20000000f00 */
[----:B-1----:R-:W-:Y:S01]  /*4b00*/  IMAD.MOV.U32 R36, RZ, RZ, R34 ;  /* 0x000000ffff247224 */ /* 0x002fe200078e0022 */
[--C-:B------:R-:W-:Y:S01]  /*4b10*/  SHF.R.U64 R105, R42, 0x10, R43.reuse ;  /* 0x000000102a697819 */ /* 0x100fe2000000122b */
[--C-:B------:R-:W-:Y:S01]  /*4b20*/  HADD2.F32 R38, -RZ, R37.reuse.H0_H0 ;  /* 0x20000025ff267230 */ /* 0x100fe20000004100 */
[----:B------:R-:W-:Y:S01]  /*4b30*/  SHF.R.U32.HI R54, RZ, 0x10, R43 ;  /* 0x00000010ff367819 */ /* 0x000fe2000001162b */
[----:B------:R-:W-:Y:S01]  /*4b40*/  HADD2.F32 R37, -RZ, R37.H1_H1 ;  /* 0x30000025ff257230 */ /* 0x000fe20000004100 */
[--C-:B------:R-:W-:Y:S01]  /*4b50*/  SHF.R.U64 R53, R46, 0x10, R47.reuse ;  /* 0x000000102e357819 */ /* 0x100fe2000000122f */
[----:B------:R-:W-:Y:S01]  /*4b60*/  HADD2.F32 R34, -RZ, R33.H0_H0 ;  /* 0x20000021ff227230 */ /* 0x000fe20000004100 */
[----:B------:R-:W-:Y:S01]  /*4b70*/  SHF.R.U32.HI R47, RZ, 0x10, R47 ;  /* 0x00000010ff2f7819 */ /* 0x000fe2000001162f */
[----:B------:R-:W-:-:S02]  /*4b80*/  HADD2.F32 R44, -RZ, R44.H0_H0 ;  /* 0x2000002cff2c7230 */ /* 0x000fc40000004100 */
[----:B------:R-:W-:Y:S02]  /*4b90*/  HADD2.F32 R43, -RZ, R117.H0_H0 ;  /* 0x20000075ff2b7230 */ /* 0x000fe40000004100 */
[----:B------:R-:W-:Y:S02]  /*4ba0*/  HADD2.F32 R33, -RZ, R33.H1_H1 ;  /* 0x30000021ff217230 */ /* 0x000fe40000004100 */
[-C--:B------:R-:W-:Y:S01]  /*4bb0*/  FMUL.FTZ R46, R37, R44.reuse ;  /* 0x0000002c252e7220 */ /* 0x080fe20000410000 */
[----:B------:R-:W-:Y:S02]  /*4bc0*/  HADD2.F32 R117, -RZ, R117.H1_H1 ;  /* 0x30000075ff757230 */ /* 0x000fe40000004100 */
[----:B------:R-:W-:Y:S02]  /*4bd0*/  HADD2.F32 R42, -RZ, R52.H0_H0 ;  /* 0x20000034ff2a7230 */ /* 0x000fe40000004100 */
[C---:B------:R-:W-:Y:S01]  /*4be0*/  FMUL.FTZ R44, R33.reuse, R44 ;  /* 0x0000002c212c7220 */ /* 0x040fe20000410000 */
[-C--:B------:R-:W-:Y:S01]  /*4bf0*/  FMUL.FTZ R45, R38, R117.reuse ;  /* 0x00000075262d7220 */ /* 0x080fe20000410000 */
[C---:B------:R-:W-:Y:S01]  /*4c00*/  FMUL.FTZ R117, R34.reuse, R117 ;  /* 0x0000007522757220 */ /* 0x040fe20000410000 */
[-C--:B------:R-:W-:Y:S01]  /*4c10*/  FFMA.FTZ R46, R33, R42.reuse, -R46 ;  /* 0x0000002a212e7223 */ /* 0x080fe2000001082e */
[----:B------:R-:W-:Y:S01]  /*4c20*/  FFMA.FTZ R52, R37, R42, R44 ;  /* 0x0000002a25347223 */ /* 0x000fe2000001002c */
[----:B------:R-:W-:Y:S01]  /*4c30*/  FFMA.FTZ R45, R34, R43, -R45 ;  /* 0x0000002b222d7223 */ /* 0x000fe2000001082d */
[----:B------:R-:W-:-:S02]  /*4c40*/  HADD2.F32 R42, -RZ, R116.H1_H1 ;  /* 0x30000074ff2a7230 */ /* 0x000fc40000004100 */
[----:B------:R-:W-:Y:S01]  /*4c50*/  FFMA.FTZ R117, R38, R43, R117 ;  /* 0x0000002b26757223 */ /* 0x000fe20000010075 */
[----:B------:R-:W-:Y:S02]  /*4c60*/  HADD2.F32 R33, -RZ, R35.H0_H0 ;  /* 0x20000023ff217230 */ /* 0x000fe40000004100 */
[--C-:B------:R-:W-:Y:S02]  /*4c70*/  HADD2.F32 R34, -RZ, R39.reuse.H0_H0 ;  /* 0x20000027ff227230 */ /* 0x100fe40000004100 */
[----:B------:R-:W-:Y:S02]  /*4c80*/  HADD2.F32 R39, -RZ, R39.H1_H1 ;  /* 0x30000027ff277230 */ /* 0x000fe40000004100 */
[----:B------:R-:W-:Y:S01]  /*4c90*/  FMUL.FTZ R43, R33, R42 ;  /* 0x0000002a212b7220 */ /* 0x000fe20000410000 */
[----:B------:R-:W-:Y:S02]  /*4ca0*/  HADD2.F32 R44, -RZ, R47.H0_H0 ;  /* 0x2000002fff2c7230 */ /* 0x000fe40000004100 */
[----:B------:R-:W-:-:S02]  /*4cb0*/  HADD2.F32 R35, -RZ, R35.H1_H1 ;  /* 0x30000023ff237230 */ /* 0x000fc40000004100 */
[----:B------:R-:W-:Y:S02]  /*4cc0*/  HADD2.F32 R37, -RZ, R115.H1_H1 ;  /* 0x30000073ff257230 */ /* 0x000fe40000004100 */
[----:B------:R-:W-:Y:S02]  /*4cd0*/  HADD2.F32 R38, -RZ, R54.H0_H0 ;  /* 0x20000036ff267230 */ /* 0x000fe40000004100 */
[C---:B------:R-:W-:Y:S01]  /*4ce0*/  FMUL.FTZ R54, R34.reuse, R42 ;  /* 0x0000002a22367220 */ /* 0x040fe20000410000 */
[-C--:B------:R-:W-:Y:S01]  /*4cf0*/  FMUL.FTZ R42, R39, R44.reuse ;  /* 0x0000002c272a7220 */ /* 0x080fe20000410000 */
[----:B------:R-:W-:Y:S01]  /*4d00*/  FMUL.FTZ R102, R35, R44 ;  /* 0x0000002c23667220 */ /* 0x000fe20000410000 */
[-C--:B------:R-:W-:Y:S01]  /*4d10*/  FFMA.FTZ R44, R34, R37.reuse, R43 ;  /* 0x00000025222c7223 */ /* 0x080fe2000001002b */
[----:B------:R-:W-:Y:S01]  /*4d20*/  FFMA.FTZ R54, R33, R37, -R54 ;  /* 0x0000002521367223 */ /* 0x000fe20000010836 */
[----:B------:R-:W-:Y:S02]  /*4d30*/  HADD2.F32 R34, -RZ, R40.H0_H0 ;  /* 0x20000028ff227230 */ /* 0x000fe40000004100 */
[----:B------:R-:W-:Y:S01]  /*4d40*/  FFMA.FTZ R55, R35, R38, -R42 ;  /* 0x0000002623377223 */ /* 0x000fe2000001082a */
[----:B------:R-:W-:-:S02]  /*4d50*/  HADD2.F32 R116, -RZ, R116.H0_H0 ;  /* 0x20000074ff747230 */ /* 0x000fc40000004100 */
[----:B------:R-:W-:Y:S01]  /*4d60*/  FFMA.FTZ R103, R39, R38, R102 ;  /* 0x0000002627677223 */ /* 0x000fe20000010066 */
[----:B------:R-:W-:Y:S02]  /*4d70*/  HADD2.F32 R37, -RZ, R104.H0_H0 ;  /* 0x20000068ff257230 */ /* 0x000fe40000004100 */
[----:B------:R-:W-:Y:S02]  /*4d80*/  HADD2.F32 R33, -RZ, R32.H0_H0 ;  /* 0x20000020ff217230 */ /* 0x000fe40000004100 */
[----:B------:R-:W-:Y:S01]  /*4d90*/  FMUL.FTZ R38, R34, R116 ;  /* 0x0000007422267220 */ /* 0x000fe20000410000 */
        /* <DEDUP_REMOVED lines=13> */
[----:B------:R-:W-:Y:S02]  /*4e70*/  HADD2.F32 R34, -RZ, R114.H0_H0 ;  /* 0x20000072ff227230 */ /* 0x000fe40000004100 */
[----:B------:R-:W-:-:S02]  /*4e80*/  HADD2.F32 R33, -RZ, R41.H0_H0 ;  /* 0x20000029ff217230 */ /* 0x000fc40000004100 */
[----:B------:R-:W-:Y:S01]  /*4e90*/  HADD2.F32 R114, -RZ, R114.H1_H1 ;  /* 0x30000072ff727230 */ /* 0x000fe20000004100 */
[----:B------:R-:W-:Y:S01]  /*4ea0*/  F2FP.F16.F32.PACK_AB R40, R40, R39 ;  /* 0x000000272828723e */ /* 0x000fe200000000ff */
[----:B------:R-:W-:Y:S02]  /*4eb0*/  HADD2.F32 R37, -RZ, R53.H0_H0 ;  /* 0x20000035ff257230 */ /* 0x000fe40000004100 */
[--C-:B------:R-:W-:Y:S02]  /*4ec0*/  HADD2.F32 R32, -RZ, R36.reuse.H0_H0 ;  /* 0x20000024ff207230 */ /* 0x100fe40000004100 */
[-C--:B------:R-:W-:Y:S01]  /*4ed0*/  FMUL.FTZ R47, R33, R114.reuse ;  /* 0x00000072212f7220 */ /* 0x080fe20000410000 */
[----:B------:R-:W-:Y:S02]  /*4ee0*/  HADD2.F32 R41, -RZ, R41.H1_H1 ;  /* 0x30000029ff297230 */ /* 0x000fe40000004100 */
[----:B------:R-:W-:Y:S02]  /*4ef0*/  HADD2.F32 R36, -RZ, R36.H1_H1 ;  /* 0x30000024ff247230 */ /* 0x000fe40000004100 */
[----:B------:R-:W-:Y:S01]  /*4f00*/  FMUL.FTZ R114, R32, R114 ;  /* 0x0000007220727220 */ /* 0x000fe20000410000 */
[----:B------:R-:W-:-:S02]  /*4f10*/  HADD2.F32 R35, -RZ, R105.H0_H0 ;  /* 0x20000069ff237230 */ /* 0x000fc40000004100 */
[-C--:B------:R-:W-:Y:S01]  /*4f20*/  FMUL.FTZ R53, R41, R37.reuse ;  /* 0x0000002529357220 */ /* 0x080fe20000410000 */
[-C--:B------:R-:W-:Y:S01]  /*4f30*/  FFMA.FTZ R47, R32, R34.reuse, -R47 ;  /* 0x00000022202f7223 */ /* 0x080fe2000001082f */
[C---:B------:R-:W-:Y:S01]  /*4f40*/  FMUL.FTZ R42, R36.reuse, R37 ;  /* 0x00000025242a7220 */ /* 0x040fe20000410000 */
[----:B------:R-:W-:Y:S01]  /*4f50*/  FFMA.FTZ R114, R33, R34, R114 ;  /* 0x0000002221727223 */ /* 0x000fe20000010072 */
[-C--:B------:R-:W-:Y:S01]  /*4f60*/  FFMA.FTZ R36, R36, R35.reuse, -R53 ;  /* 0x0000002324247223 */ /* 0x080fe20000010835 */
[----:B------:R-:W-:Y:S01]  /*4f70*/  F2FP.F16.F32.PACK_AB R32, R43, R38 ;  /* 0x000000262b20723e */ /* 0x000fe200000000ff */
[----:B------:R-:W-:Y:S01]  /*4f80*/  FFMA.FTZ R35, R41, R35, R42 ;  /* 0x0000002329237223 */ /* 0x000fe2000001002a */
[----:B------:R-:W-:Y:S01]  /*4f90*/  F2FP.F16.F32.PACK_AB R33, R46, R45 ;  /* 0x0000002d2e21723e */ /* 0x000fe200000000ff */
[----:B------:R-:W-:Y:S01]  /*4fa0*/  IMAD.MOV.U32 R39, RZ, RZ, R44 ;  /* 0x000000ffff277224 */ /* 0x000fe200078e002c */
[----:B------:R-:W-:Y:S01]  /*4fb0*/  F2FP.F16.F32.PACK_AB R34, R36, R47 ;  /* 0x0000002f2422723e */ /* 0x000fe200000000ff */
[----:B------:R-:W-:Y:S01]  /*4fc0*/  IMAD.MOV.U32 R36, RZ, RZ, R40 ;  /* 0x000000ffff247224 */ /* 0x000fe200078e0028 */
[----:B------:R-:W-:Y:S01]  /*4fd0*/  F2FP.F16.F32.PACK_AB R38, R35, R114 ;  /* 0x000000722326723e */ /* 0x000fe200000000ff */
[----:B------:R-:W-:Y:S01]  /*4fe0*/  IMAD.MOV.U32 R35, RZ, RZ, R54 ;  /* 0x000000ffff237224 */ /* 0x000fe200078e0036 */
[----:B------:R-:W-:-:S07]  /*4ff0*/  F2FP.F16.F32.PACK_AB R37, R52, R117 ;  /* 0x000000753425723e */ /* 0x000fce00000000ff */
.L_x_14858:
[----:B------:R-:W-:Y:S05]  /*5000*/  BSYNC B1 ;  /* 0x0000000000017941 */ /* 0x000fea0003800000 */
.L_x_14857:
        /* <DEDUP_REMOVED lines=10> */
.L_x_14826:
[----:B------:R-:W-:-:S13]  /*50b0*/  ISETP.NE.AND P3, PT, R232, 0x3, PT ;  /* 0x00000003e800780c */ /* 0x000fda0003f65270 */
[----:B------:R-:W-:Y:S05]  /*50c0*/  @!P3 BRA `(.L_x_14859) ;  /* 0x000000000004b947 */ /* 0x000fea0003800000 */
[----:B------:R-:W-:Y:S01]  /*50d0*/  BPT.TRAP 0x1 ;  /* 0x000000040000795c */ /* 0x000fe20000300000 */
.L_x_14859:
[----:B------:R-:W-:Y:S01]  /*50e0*/  IMAD R96, R18, 0x8, R19 ;  /* 0x0000000812607824 */ /* 0x000fe200078e0213 */
[----:B------:R-:W-:Y:S01]  /*50f0*/  SHF.L.U32 R107, R202, 0x1f, RZ ;  /* 0x0000001fca6b7819 */ /* 0x000fe200000006ff */
[----:B------:R-:W-:Y:S01]  /*5100*/  IMAD R106, R27, -0x60, R24 ;  /* 0xffffffa01b6a7824 */ /* 0x000fe200078e0218 */
[----:B------:R-:W-:Y:S02]  /*5110*/  BSSY B1, `(.L_x_14860) ;  /* 0x0000004000017945 */ /* 0x000fe40003800000 */
[----:B------:R-:W0:Y:S02]  /*5120*/  SYNCS.PHASECHK.TRANS64.TRYWAIT P4, [R96+URZ+0x32490], R107 ;  /* 0x0324906b600075a7 */ /* 0x000e24000808017f */
[----:B------:R-:W-:Y:S01]  /*5130*/  VIMNMX R106, R106, 0x60, PT ;  /* 0x000000606a6a7848 */ /* 0x000fe20003fe0100 */
[----:B0-----:R-:W-:Y:S06]  /*5140*/  @!P4 BRA `(.L_x_14861) ;  /* 0x0000019800d0c947 */ /* 0x001fec0003800000 */
.L_x_15134:
[----:B------:R-:W-:Y:S05]  /*5150*/  BSYNC B1 ;  /* 0x0000000000017941 */ /* 0x000fea0003800000 */
.L_x_14860:
[CC--:B------:R-:W-:Y:S01]  /*5160*/  ISETP.GE.AND P5, PT, R22.reuse, R106.reuse, PT ;  /* 0x0000006a1600720c */ /* 0x0c0fe20003fa6270 */
[----:B------:R-:W-:Y:S01]  /*5170*/  VIADD R32, R22, 0x40 ;  /* 0x0000004016207836 */ /* 0x000fe20000000000 */
[----:B------:R-:W-:Y:S04]  /*5180*/  BSSY B1, `(.L_x_14862) ;  /* 0x0000007000017945 */ /* 0x000fe80003800000 */
[----:B------:R-:W-:-:S07]  /*5190*/  ISETP.GE.AND P4, PT, R32, R106, PT ;  /* 0x0000006a2000720c */ /* 0x000fce0003f86270 */
[----:B------:R-:W-:Y:S06]  /*51a0*/  @P5 BRA `(.L_x_14863) ;  /* 0x0000000000105947 */ /* 0x000fec0003800000 */
[----:B------:R-:W1:Y:S04]  /*51b0*/  @!P1 LDS.128 R32, [R104] ;  /* 0x0000000068209984 */ /* 0x000e680000000c00 */
[----:B------:R-:W2:Y:S04]  /*51c0*/  @!P2 LDS.128 R36, [R102] ;  /* 0x000000006624a984 */ /* 0x000ea80000000c00 */
[----:B-1----:R1:W-:Y:S04]  /*51d0*/  @!P1 STG.E.128 desc[UR40][R42.64], R32 ;  /* 0x000000202a009986 */ /* 0x0023e8000c101d28 */
[----:B--2---:R1:W-:Y:S02]  /*51e0*/  @!P2 STG.E.128 desc[UR40][R42.64+0x40], R36 ;  /* 0x000040242a00a986 */ /* 0x0043e4000c101d28 */
.L_x_14863:
[----:B------:R-:W-:Y:S05]  /*51f0*/  BSYNC B1 ;  /* 0x0000000000017941 */ /* 0x000fea0003800000 */
.L_x_14862:
[----:B------:R-:W-:Y:S05]  /*5200*/  @P4 BRA `(.L_x_14843) ;  /* 0x0000000000104947 */ /* 0x000fea0003800000 */
[----:B-1----:R-:W1:Y:S04]  /*5210*/  @!P1 LDS.128 R32, [R104+0x2000] ;  /* 0x0020000068209984 */ /* 0x002e680000000c00 */
[----:B------:R-:W2:Y:S04]  /*5220*/  @!P2 LDS.128 R36, [R102+0x2000] ;  /* 0x002000006624a984 */ /* 0x000ea80000000c00 */
[----:B-1----:R3:W-:Y:S04]  /*5230*/  @!P1 STG.E.128 desc[UR40][R40.64], R32 ;  /* 0x0000002028009986 */ /* 0x0027e8000c101d28 */
[----:B--2---:R3:W-:Y:S02]  /*5240*/  @!P2 STG.E.128 desc[UR40][R40.64+0x40], R36 ;  /* 0x000040242800a986 */ /* 0x0047e4000c101d28 */
.L_x_14843:
[----:B------:R-:W-:Y:S05]  /*5250*/  BSYNC B0 ;  /* 0x0000000000007941 */ /* 0x000fea0003800000 */
.L_x_14825:
        /* <DEDUP_REMOVED lines=17> */
.L_x_14865:
[----:B------:R-:W-:Y:S05]  /*5370*/  BSYNC B0 ;  /* 0x0000000000007941 */ /* 0x000fea0003800000 */
.L_x_14864:
[----:B------:R-:W2:Y:S01]  /*5380*/  SYNCS.PHASECHK.TRANS64.TRYWAIT P3, [R96+URZ+0x324b0], R107 ;  /* 0x0324b06b600075a7 */ /* 0x000ea2000806017f */
[----:B------:R-:W-:Y:S01]  /*5390*/  ULDC UR44, c[0x0][0x320] ;  /* 0x0000c800002c7ab9 */ /* 0x000fe20000000800 */
[----:B------:R-:W-:Y:S01]  /*53a0*/  ULDC.64 UR38, c[0x0][0x328] ;  /* 0x0000ca0000267ab9 */ /* 0x000fe20000000a00 */
[----:B------:R-:W-:Y:S01]  /*53b0*/  ULDC.64 UR36, c[0x0][0x318] ;  /* 0x0000c60000247ab9 */ /* 0x000fe20000000a00 */
[----:B------:R-:W-:Y:S01]  /*53c0*/  BSSY B0, `(.L_x_14866) ;  /* 0x0000003000007945 */ /* 0x000fe20003800000 */
[----:B-1----:R-:W-:-:S03]  /*53d0*/  IMAD R32, R18, 0x6000, R79 ;  /* 0x0000600012207824 */ /* 0x002fc600078e024f */
[----:B--2---:R-:W-:Y:S05]  /*53e0*/  @!P3 BRA `(.L_x_14867) ;  /* 0x00000198003cb947 */ /* 0x004fea0003800000 */
.L_x_15135:
[----:B------:R-:W-:Y:S05]  /*53f0*/  BSYNC B0 ;  /* 0x0000000000007941 */ /* 0x000fea0003800000 */
.L_x_14866:
        /* <DEDUP_REMOVED lines=11> */
[----:B------:R-:W-:-:S05]  /*54b0*/  IMAD.WIDE.U32 R32, R36, UR38, R32 ;  /* 0x0000002624207c25 */ /* 0x000fca000f8e0020 */
[----:B------:R-:W-:Y:S02]  /*54c0*/  IADD3 R33, R33, R35, RZ ;  /* 0x0000002321217210 */ /* 0x000fe40007ffe0ff */
        /* <DEDUP_REMOVED lines=26> */
.L_x_14869:
[----:B------:R-:W-:Y:S05]  /*5670*/  BSYNC B0 ;  /* 0x0000000000007941 */ /* 0x000fea0003800000 */
.L_x_14868:
[----:B--2---:R-:W-:Y:S01]  /*5680*/  VIADD R32, R22, 0x40 ;  /* 0x0000004016207836 */ /* 0x004fe20000000000 */
[----:B------:R-:W-:Y:S04]  /*5690*/  BSSY B0, `(.L_x_14870) ;  /* 0x0000025000007945 */ /* 0x000fe80003800000 */
[----:B------:R-:W-:-:S13]  /*56a0*/  ISETP.GE.AND P3, PT, R32, R106, PT ;  /* 0x0000006a2000720c */ /* 0x000fda0003f66270 */
[----:B------:R-:W-:Y:S05]  /*56b0*/  @P3 BRA `(.L_x_14871) ;  /* 0x0000000000883947 */ /* 0x000fea0003800000 */
[----:B------:R-:W-:Y:S01]  /*56c0*/  IADD3 R35, P3, R36, 0x40, RZ ;  /* 0x0000004024237810 */ /* 0x000fe20007f7e0ff */
        /* <DEDUP_REMOVED lines=33> */
.L_x_14871:
[----:B------:R-:W-:Y:S05]  /*58e0*/  BSYNC B0 ;  /* 0x0000000000007941 */ /* 0x000fea0003800000 */
.L_x_14870:
[----:B------:R-:W-:Y:S01]  /*58f0*/  @!PT LDS RZ, [RZ] ;  /* 0x00000000fffff984 */ /* 0x000fe20000000800 */
[----:B------:R-:W-:Y:S01]  /*5900*/  @!PT LDS RZ, [RZ] ;  /* 0x00000000fffff984 */ /* 0x000fe20000000800 */
[----:B------:R-:W-:Y:S01]  /*5910*/  @!PT LDS RZ, [RZ] ;  /* 0x00000000fffff984 */ /* 0x000fe20000000800 */
[----:B------:R-:W-:Y:S01]  /*5920*/  @!PT LDS RZ, [RZ] ;  /* 0x00000000fffff984 */ /* 0x000fe20000000800 */
[----:B------:R3:W-:Y:S06]  /*5930*/  MEMBAR.ALL.CTA ;  /* 0x0000000000007992 */ /* 0x0007ec0000008000 */
[----:B---3--:R-:W3:Y:S02]  /*5940*/  FENCE.VIEW.ASYNC.S ;  /* 0x00000000000073c6 */ /* 0x008ee40000000000 */
[----:B---3--:R3:W-:Y:S01]  /*5950*/  BAR.SYNC.DEFER_BLOCKING R76, 0x80 ;  /* 0x0002004c0000751d */ /* 0x0087e20000010000 */
[----:B------:R-:W-:Y:S01]  /*5960*/  ISETP.NE.AND P5, PT, R97, RZ, PT ;  /* 0x000000ff6100720c */ /* 0x000fe20003fa5270 */
[----:B------:R-:W-:-:S02]  /*5970*/  VIADD R18, R18, 0x1 ;  /* 0x0000000112127836 */ /* 0x000fc40000000000 */
[----:B01----:R-:W-:-:S03]  /*5980*/  @!P4 VIADD R96, R96, 0x324c0 ;  /* 0x000324c06060c836 */ /* 0x003fc60000000000 */
[C---:B------:R-:W-:Y:S02]  /*5990*/  ISETP.NE.AND P3, PT, R18.reuse, 0x2, PT ;  /* 0x000000021200780c */ /* 0x040fe40003f65270 */
[----:B------:R-:W-:Y:S02]  /*59a0*/  @!P4 PRMT R96, RZ, 0x654, R96 ;  /* 0x00000654ff60c816 */ /* 0x000fe40000000060 */
[----:B--2---:R-:W-:Y:S02]  /*59b0*/  SEL R33, RZ, 0x1, P3 ;  /* 0x00000001ff217807 */ /* 0x004fe40001800000 */
        /* <DEDUP_REMOVED lines=9> */
.L_x_14820:
[----:B------:R-:W2:Y:S01]  /*5a50*/  LDL R5, [R1+0x50] ;  /* 0x0000500001057983 */ /* 0x000ea20000100800 */
[----:B------:R-:W0:Y:S01]  /*5a60*/  LDC R0, c[0x0][0x448] ;  /* 0x00011200ff007b82 */ /* 0x000e220000000800 */
        /* <DEDUP_REMOVED lines=65> */
[----:B--2---:R-:W-:-:S04]  /*5e80*/  VIADD R0, R5, 0x7f ;  /* 0x0000007f05007836 */ /* 0x004fc80000000000 */
[----:B0-----:R-:W-:-:S05]  /*5e90*/  @P1 IMAD.HI.U32 R3, R0, R3, RZ ;  /* 0x0000000300031227 */ /* 0x001fca00078e00ff */
        /* <DEDUP_REMOVED lines=16> */
.L_x_14873:
[----:B------:R-:W-:Y:S01]  /*5fa0*/  CS2R R24, SRZ ;  /* 0x0000000000187805 */ /* 0x000fe2000001ff00 */
        /* <DEDUP_REMOVED lines=9> */
.L_x_15138:
[----:B01----:R-:W-:Y:S01]  /*6040*/  LEA.HI R0, R14, R14, RZ, 0x1 ;  /* 0x0000000e0e007211 */ /* 0x003fe200078f08ff */
[----:B------:R-:W-:Y:S01]  /*6050*/  VIADD R24, R19, 0x18400 ;  /* 0x0001840013187836 */ /* 0x000fe20000000000 */
[----:B------:R-:W-:Y:S01]  /*6060*/  BSSY B6, `(.L_x_14876) ;  /* 0x000001d000067945 */ /* 0x000fe20003800000 */
[----:B------:R-:W-:Y:S01]  /*6070*/  IMAD.MOV.U32 R225, RZ, RZ, 0x40000040 ;  /* 0x40000040ffe17424 */ /* 0x000fe200078e00ff */
[----:B------:R-:W-:Y:S02]  /*6080*/  LOP3.LUT R3, R0, 0x7fffe, RZ, 0xc0, !PT ;  /* 0x0007fffe00037812 */ /* 0x000fe400078ec0ff */
[----:B------:R-:W-:-:S03]  /*6090*/  LOP3.LUT P0, RZ, R24, 0x1bf, RZ, 0xc0, !PT ;  /* 0x000001bf18ff7812 */ /* 0x000fc6000780c0ff */
[----:B------:R-:W-:-:S04]  /*60a0*/  IMAD.IADD R3, R14, 0x1, -R3 ;  /* 0x000000010e037824 */ /* 0x000fc800078e0a03 */
[----:B------:R-:W-:-:S05]  /*60b0*/  IMAD R3, R3, 0x2000, R24 ;  /* 0x0000200003037824 */ /* 0x000fca00078e0218 */
[----:B------:R-:W-:Y:S01]  /*60c0*/  SHF.R.U32.HI R0, RZ, 0x4, R3 ;  /* 0x00000004ff007819 */ /* 0x000fe20000011603 */
[----:B------:R-:W-:-:S03]  /*60d0*/  VIADD R3, R3, 0xa000 ;  /* 0x0000a00003037836 */ /* 0x000fc60000000000 */
[----:B------:R-:W-:Y:S02]  /*60e0*/  LOP3.LUT R0, R0, 0x3fff, RZ, 0xc0, !PT ;  /* 0x00003fff00007812 */ /* 0x000fe400078ec0ff */
[----:B------:R-:W-:Y:S02]  /*60f0*/  SHF.R.U32.HI R3, RZ, 0x4, R3 ;  /* 0x00000004ff037819 */ /* 0x000fe40000011603 */
[----:B------:R-:W-:Y:S02]  /*6100*/  LOP3.LUT R224, R0, 0x10000, RZ, 0xfc, !PT ;  /* 0x0001000000e07812 */ /* 0x000fe400078efcff */
        /* <DEDUP_REMOVED lines=17> */
[----:B-1---5:R-:W-:Y:S05]  /*6220*/  CALL.ABS.NOINC R14 ;  /* 0x000000000e007343 */ /* 0x022fea0003c00000 */
.L_x_14877:
[----:B------:R-:W-:Y:S05]  /*6230*/  BSYNC B6 ;  /* 0x0000000000067941 */ /* 0x000fea0003800000 */
.L_x_14876:
[----:B------:R-:W-:Y:S02]  /*6240*/  ULDC UR4, c[0x0][0x3f4] ;  /* 0x0000fd0000047ab9 */ /* 0x000fe40000000800 */
[----:B------:R-:W-:-:S13]  /*6250*/  ISETP.LT.AND P0, PT, RZ, UR4, PT ;  /* 0x00000004ff007c0c */ /* 0x000fda000bf01270 */
[----:B------:R-:W-:Y:S05]  /*6260*/  @P0 BRA `(.L_x_14878) ;  /* 0x0000000000400947 */ /* 0x000fea0003800000 */
[----:B------:R-:W2:Y:S02]  /*6270*/  LDL R20, [R1+0x8c] ;  /* 0x00008c0001147983 */ /* 0x000ea40000100800 */
[----:B--2---:R-:W-:-:S04]  /*6280*/  LEA.HI R0, R20, R20, RZ, 0x1 ;  /* 0x0000001414007211 */ /* 0x004fc800078f08ff */
        /* <DEDUP_REMOVED lines=8> */
.L_x_14881:
[----:B-1----:R1:W2:Y:S02]  /*6310*/  SYNCS.PHASECHK.TRANS64.TRYWAIT P0, [R19+URZ+0x32400], R0 ;  /* 0x03240000130075a7 */ /* 0x0022a4000800017f */
[----:B--2---:R-:W-:Y:S05]  /*6320*/  @!P0 NANOSLEEP.SYNCS 0x989680 ;  /* 0x009896800000895d */ /* 0x004fea0003900000 */
[----:B------:R-:W2:Y:S02]  /*6330*/  @!P0 SYNCS.PHASECHK.TRANS64 P0, [R19+URZ+0x32400], R0 ;  /* 0x03240000130085a7 */ /* 0x000ea4000800007f */
[----:B--2---:R-:W-:Y:S05]  /*6340*/  @!P0 BRA `(.L_x_14881) ;  /* 0xfffffffc00f08947 */ /* 0x004fea000383ffff */
.L_x_14880:
[----:B------:R-:W-:Y:S05]  /*6350*/  BSYNC B0 ;  /* 0x0000000000007941 */ /* 0x000fea0003800000 */
.L_x_14879:
[----:B------:R-:W-:Y:S05]  /*6360*/  BRA `(.L_x_14882) ;  /* 0x0000002c00887947 */ /* 0x000fea0003800000 */
.L_x_14878:
        /* <DEDUP_REMOVED lines=30> */
.L_x_14884:
[----:B------:R-:W-:Y:S05]  /*6550*/  BSYNC B6 ;  /* 0x0000000000067941 */ /* 0x000fea0003800000 */
.L_x_14883:
[----:B------:R-:W2:Y:S01]  /*6560*/  LDL R41, [R1+0x50] ;  /* 0x0000500001297983 */ /* 0x000ea20000100800 */
[----:B------:R-:W-:Y:S01]  /*6570*/  ULDC.U8 UR4, c[0x0][0x410] ;  /* 0x0001040000047ab9 */ /* 0x000fe20000000000 */
[----:B------:R-:W-:Y:S01]  /*6580*/  BSSY B0, `(.L_x_14885) ;  /* 0x00002b8000007945 */ /* 0x000fe20003800000 */
[----:B------:R-:W-:Y:S01]  /*6590*/  ISETP.NE.AND P0, PT, RZ, UR4, PT ;  /* 0x00000004ff007c0c */ /* 0x000fe2000bf05270 */
[----:B--2---:R-:W-:-:S12]  /*65a0*/  IMAD.IADD R39, R22, 0x1, R41 ;  /* 0x0000000116277824 */ /* 0x004fd800078e0229 */
[----:B------:R-:W-:Y:S05]  /*65b0*/  @!P0 BRA `(.L_x_14886) ;  /* 0x0000001400948947 */ /* 0x000fea0003800000 */
[----:B------:R-:W0:Y:S01]  /*65c0*/  LDC R35, c[0x0][0x448] ;  /* 0x00011200ff237b82 */ /* 0x000e220000000800 */
[----:B------:R-:W1:Y:S01]  /*65d0*/  S2R R20, SR_TID.X ;  /* 0x0000000000147919 */ /* 0x000e620000002100 */
[----:B------:R-:W-:Y:S01]  /*65e0*/  ULDC.64 UR4, c[0x0][0x3f8] ;  /* 0x0000fe0000047ab9 */ /* 0x000fe20000000a00 */
[----:B------:R-:W-:Y:S01]  /*65f0*/  ULDC.64 UR6, c[0x0][0x408] ;  /* 0x0001020000067ab9 */ /* 0x000fe20000000a00 */
[----:B------:R-:W-:Y:S02]  /*6600*/  IMAD.MOV.U32 R6, RZ, RZ, R24 ;  /* 0x000000ffff067224 */ /* 0x000fe400078e0018 */
[----:B------:R-:W-:Y:S02]  /*6610*/  IMAD.MOV.U32 R7, RZ, RZ, R29 ;  /* 0x000000ffff077224 */ /* 0x000fe400078e001d */
[----:B------:R-:W-:Y:S02]  /*6620*/  IMAD.MOV.U32 R8, RZ, RZ, R30 ;  /* 0x000000ffff087224 */ /* 0x000fe400078e001e */
[----:B------:R-:W-:Y:S01]  /*6630*/  IMAD.MOV.U32 R9, RZ, RZ, R27 ;  /* 0x000000ffff097224 */ /* 0x000fe200078e001b */
[----:B0-----:R-:W-:-:S02]  /*6640*/  ISETP.NE.AND P0, PT, R35, 0x1, PT ;  /* 0x000000012300780c */ /* 0x001fc40003f05270 */
[----:B-1----:R-:W-:-:S11]  /*6650*/  IADD3 R21, R20, -0x80, RZ ;  /* 0xffffff8014157810 */ /* 0x002fd60007ffe0ff */
[----:B------:R-:W0:Y:S01]  /*6660*/  @P0 LDC R0, c[0x0][0x44c] ;  /* 0x00011300ff000b82 */ /* 0x000e220000000800 */
[----:B------:R-:W-:-:S04]  /*6670*/  SHF.R.S32.HI R20, RZ, 0x1f, R21 ;  /* 0x0000001fff147819 */ /* 0x000fc80000011415 */
[----:B------:R-:W-:-:S03]  /*6680*/  LEA.HI R20, R20, R21, RZ, 0x2 ;  /* 0x0000001514147211 */ /* 0x000fc600078f10ff */
[----:B------:R-:W1:Y:S01]  /*6690*/  @P0 LDC R5, c[0x0][0x450] ;  /* 0x00011400ff050b82 */ /* 0x000e620000000800 */
[----:B------:R-:W-:-:S05]  /*66a0*/  LOP3.LUT R20, R20, 0xfffffffc, RZ, 0xc0, !PT ;  /* 0xfffffffc14147812 */ /* 0x000fca00078ec0ff */
[----:B------:R-:W-:-:S04]  /*66b0*/  IMAD.IADD R20, R21, 0x1, -R20 ;  /* 0x0000000115147824 */ /* 0x000fc800078e0a14 */
[----:B------:R-:W-:-:S04]  /*66c0*/  IMAD R3, R20, 0x40, R39 ;  /* 0x0000004014037824 */ /* 0x000fc800078e0227 */
        /* <DEDUP_REMOVED lines=23> */
.L_x_15144:
[----:B------:R-:W5:Y:S01]  /*6840*/  LDL R9, [R1+0x30] ;  /* 0x0000300001097983 */ /* 0x000f620000100800 */
[----:B------:R-:W-:Y:S01]  /*6850*/  BSSY B1, `(.L_x_14888) ;  /* 0x000001f000017945 */ /* 0x000fe20003800000 */
[----:B------:R-:W-:Y:S02]  /*6860*/  CS2R R20, SRZ ;  /* 0x0000000000147805 */ /* 0x000fe4000001ff00 */
[----:B------:R-:W-:Y:S02]  /*6870*/  CS2R R30, SRZ ;  /* 0x00000000001e7805 */ /* 0x000fe4000001ff00 */
[----:B------:R-:W-:Y:S02]  /*6880*/  CS2R R28, SRZ ;  /* 0x00000000001c7805 */ /* 0x000fe4000001ff00 */
[----:B------:R-:W-:Y:S01]  /*6890*/  CS2R R24, SRZ ;  /* 0x0000000000187805 */ /* 0x000fe2000001ff00 */
[----:B-----5:R-:W-:-:S05]  /*68a0*/  IMAD R35, R9, R35, RZ ;  /* 0x0000002309237224 */ /* 0x020fca00078e02ff */
[----:B------:R-:W-:-:S13]  /*68b0*/  ISETP.GE.AND P0, PT, R39, R35, PT ;  /* 0x000000232700720c */ /* 0x000fda0003f06270 */
[----:B------:R-:W-:Y:S05]  /*68c0*/  @P0 BRA `(.L_x_14889) ;  /* 0x00000000005c0947 */ /* 0x000fea0003800000 */
[----:B------:R-:W4:Y:S01]  /*68d0*/  LDL R9, [R1+0x98] ;  /* 0x0000980001097983 */ /* 0x000f220000100800 */
        /* <DEDUP_REMOVED lines=8> */
[----:B------:R-:W-:Y:S02]  /*6960*/  CS2R R30, SRZ ;  /* 0x00000000001e7805 */ /* 0x000fe4000001ff00 */
[----:B------:R-:W-:Y:S01]  /*6970*/  CS2R R24, SRZ ;  /* 0x0000000000187805 */ /* 0x000fe2000001ff00 */
[----:B------:R-:W-:Y:S01]  /*6980*/  @!P2 IMAD.WIDE R10, R200, 0x2, R10 ;  /* 0x00000002c80aa825 */ /* 0x000fe200078e020a */
[-C--:B------:R-:W-:Y:S02]  /*6990*/  @!P3 IADD3 R26, P0, R0, R33.reuse, RZ ;  /* 0x00000021001ab210 */ /* 0x080fe40007f1e0ff */
[----:B----4-:R-:W-:Y:S01]  /*69a0*/  @!P3 IADD3 R32, P1, R14, R33, RZ ;  /* 0x000000210e20b210 */ /* 0x010fe20007f3e0ff */
[----:B------:R-:W-:Y:S01]  /*69b0*/  @!P2 IMAD.WIDE R12, R200, 0x2, R14 ;  /* 0x00000002c80ca825 */ /* 0x000fe200078e020e */
[----:B------:R1:W5:Y:S04]  /*69c0*/  @!P2 LD.E.64 R28, desc[UR40][R10.64] ;  /* 0x000000280a1ca980 */ /* 0x000368000c101b00 */
[----:B------:R1:W5:Y:S01]  /*69d0*/  @!P2 LD.E.64 R30, desc[UR40][R12.64] ;  /* 0x000000280c1ea980 */ /* 0x000362000c101b00 */
[----:B------:R-:W-:-:S04]  /*69e0*/  @!P3 SHF.L.U64.HI R20, R211, 0x1, R9 ;  /* 0x00000001d314b819 */ /* 0x000fc80000010209 */
[----:B------:R-:W-:Y:S01]  /*69f0*/  @!P3 IADD3.X R33, R5, R20, RZ, P1, !PT ;  /* 0x000000140521b210 */ /* 0x000fe20000ffe4ff */
[----:B------:R-:W-:Y:S01]  /*6a00*/  @!P3 IMAD.X R27, R3, 0x1, R20, P0 ;  /* 0x00000001031bb824 */ /* 0x000fe200000e0614 */
[----:B------:R-:W-:-:S04]  /*6a10*/  CS2R R20, SRZ ;  /* 0x0000000000147805 */ /* 0x000fc8000001ff00 */
[----:B------:R1:W5:Y:S04]  /*6a20*/  @!P3 LD.E.64 R24, desc[UR40][R26.64] ;  /* 0x000000281a18b980 */ /* 0x000368000c101b00 */
[----:B------:R1:W5:Y:S02]  /*6a30*/  @!P3 LD.E.64 R20, desc[UR40][R32.64] ;  /* 0x000000282014b980 */ /* 0x000364000c101b00 */
.L_x_14889:
[----:B------:R-:W-:Y:S05]  /*6a40*/  BSYNC B1 ;  /* 0x0000000000017941 */ /* 0x000fea0003800000 */
.L_x_14888:
[----:B--2--5:R-:W-:Y:S01]  /*6a50*/  IMAD.MOV.U32 R0, RZ, RZ, R20 ;  /* 0x000000ffff007224 */ /* 0x024fe200078e0014 */
[----:B------:R-:W-:Y:S01]  /*6a60*/  UMOV UR4, 0xffffffff ;  /* 0xffffffff00047882 */ /* 0x000fe20000000000 */
[----:B-1----:R-:W-:Y:S01]  /*6a70*/  IMAD.MOV.U32 R3, RZ, RZ, R21 ;  /* 0x000000ffff037224 */ /* 0x002fe200078e0015 */
        /* <DEDUP_REMOVED lines=18> */
.L_x_15150:
[----:B01----:R-:W5:Y:S04]  /*6ba0*/  LDL R7, [R1+0x8c] ;  /* 0x00008c0001077983 */ /* 0x003f680000100800 */
[----:B------:R-:W2:Y:S01]  /*6bb0*/  LDL R37, [R1+0x90] ;  /* 0x0000900001257983 */ /* 0x000ea20000100800 */
[----:B------:R-:W-:Y:S01]  /*6bc0*/  VIADD R4, R39, 0x40 ;  /* 0x0000004027047836 */ /* 0x000fe20000000000 */
[----:B------:R-:W-:Y:S01]  /*6bd0*/  BSSY B1, `(.L_x_14891) ;  /* 0x0000022000017945 */ /* 0x000fe20003800000 */
[----:B------:R-:W-:Y:S02]  /*6be0*/  CS2R R8, SRZ ;  /* 0x0000000000087805 */ /* 0x000fe4000001ff00 */
[----:B------:R-:W-:Y:S02]  /*6bf0*/  CS2R R12, SRZ ;  /* 0x00000000000c7805 */ /* 0x000fe4000001ff00 */
[----:B------:R-:W-:-:S02]  /*6c00*/  CS2R R10, SRZ ;  /* 0x00000000000a7805 */ /* 0x000fc4000001ff00 */
[----:B------:R-:W-:Y:S02]  /*6c10*/  ISETP.GE.AND P0, PT, R4, R35, PT ;  /* 0x000000230400720c */ /* 0x000fe40003f06270 */
[----:B-----5:R-:W-:-:S04]  /*6c20*/  LEA.HI R6, R7, R7, RZ, 0x1 ;  /* 0x0000000707067211 */ /* 0x020fc800078f08ff */
[----:B------:R-:W-:Y:S01]  /*6c30*/  LOP3.LUT R6, R6, 0xfffffffe, RZ, 0xc0, !PT ;  /* 0xfffffffe06067812 */ /* 0x000fe200078ec0ff */
[----:B--2---:R-:W-:-:S04]  /*6c40*/  IMAD.SHL.U32 R36, R37, 0x40, RZ ;  /* 0x0000004025247824 */ /* 0x004fc800078e00ff */
[----:B------:R-:W-:-:S05]  /*6c50*/  IMAD.IADD R73, R7, 0x1, -R6 ;  /* 0x0000000107497824 */ /* 0x000fca00078e0a06 */
[----:B------:R-:W-:Y:S01]  /*6c60*/  SHF.L.U32 R34, R73, 0x1f, RZ ;  /* 0x0000001f49227819 */ /* 0x000fe200000006ff */
[----:B------:R-:W-:Y:S06]  /*6c70*/  @P0 BRA `(.L_x_14892) ;  /* 0x00000000005c0947 */ /* 0x000fec0003800000 */
[----:B------:R-:W2:Y:S01]  /*6c80*/  LDL R15, [R1+0x98] ;  /* 0x00009800010f7983 */ /* 0x000ea20000100800 */
[----:B------:R-:W-:Y:S01]  /*6c90*/  ULDC UR4, c[0x0][0x3f4] ;  /* 0x0000fd0000047ab9 */ /* 0x000fe20000000800 */
[----:B------:R-:W-:Y:S01]  /*6ca0*/  MOV R7, R3 ;  /* 0x0000000300077202 */ /* 0x000fe20000000f00 */
[----:B---3--:R-:W-:Y:S01]  /*6cb0*/  IMAD.MOV.U32 R6, RZ, RZ, R0 ;  /* 0x000000ffff067224 */ /* 0x008fe200078e0000 */
[----:B------:R-:W-:Y:S02]  /*6cc0*/  ISETP.GE.AND P3, PT, R211, UR4, PT ;  /* 0x00000004d3007c0c */ /* 0x000fe4000bf66270 */
[----:B------:R-:W-:Y:S02]  /*6cd0*/  CS2R R12, SRZ ;  /* 0x00000000000c7805 */ /* 0x000fe4000001ff00 */
[----:B------:R-:W-:-:S09]  /*6ce0*/  ISETP.GE.AND P2, PT, R200, UR4, PT ;  /* 0x00000004c8007c0c */ /* 0x000fd2000bf46270 */
[C---:B------:R-:W-:Y:S01]  /*6cf0*/  @!P3 IMAD.SHL.U32 R9, R211.reuse, 0x2, RZ ;  /* 0x00000002d309b824 */ /* 0x040fe200078e00ff */
[----:B------:R-:W-:Y:S02]  /*6d00*/  CS2R R26, SRZ ;  /* 0x00000000001a7805 */ /* 0x000fe4000001ff00 */
[----:B------:R-:W-:Y:S01]  /*6d10*/  CS2R R10, SRZ ;  /* 0x00000000000a7805 */ /* 0x000fe2000001ff00 */
[----:B------:R-:W-:Y:S01]  /*6d20*/  @!P2 IMAD.WIDE R6, R200, 0x2, R6 ;  /* 0x00000002c806a825 */ /* 0x000fe200078e0206 */
[-C--:B------:R-:W-:Y:S02]  /*6d30*/  @!P3 IADD3 R32, P0, R0, R9.reuse, RZ ;  /* 0x000000090020b210 */ /* 0x080fe40007f1e0ff */
[----:B----4-:R-:W-:Y:S02]  /*6d40*/  @!P3 IADD3 R4, P1, R14, R9, RZ ;  /* 0x000000090e04b210 */ /* 0x010fe40007f3e0ff */
[----:B------:R0:W5:Y:S01]  /*6d50*/  @!P2 LD.E.64 R12, desc[UR40][R6.64] ;  /* 0x00000028060ca980 */ /* 0x000162000c101b00 */
[----:B--2---:R-:W-:Y:S01]  /*6d60*/  @!P3 SHF.L.U64.HI R8, R211, 0x1, R15 ;  /* 0x00000001d308b819 */ /* 0x004fe2000001020f */
[----:B------:R-:W-:-:S04]  /*6d70*/  IMAD.MOV.U32 R15, RZ, RZ, R5 ;  /* 0x000000ffff0f7224 */ /* 0x000fc800078e0005 */
[--C-:B------:R-:W-:Y:S02]  /*6d80*/  @!P3 IMAD.X R33, R3, 0x1, R8.reuse, P0 ;  /* 0x000000010321b824 */ /* 0x100fe400000e0608 */
[----:B------:R-:W-:Y:S01]  /*6d90*/  @!P3 IMAD.X R5, R5, 0x1, R8, P1 ;  /* 0x000000010505b824 */ /* 0x000fe200008e0608 */
[----:B------:R-:W-:Y:S01]  /*6da0*/  CS2R R8, SRZ ;  /* 0x0000000000087805 */ /* 0x000fe2000001ff00 */
[----:B------:R-:W-:Y:S01]  /*6db0*/  @!P2 IMAD.WIDE R14, R200, 0x2, R14 ;  /* 0x00000002c80ea825 */ /* 0x000fe200078e020e */
[----:B------:R0:W5:Y:S04]  /*6dc0*/  @!P3 LD.E.64 R10, desc[UR40][R32.64] ;  /* 0x00000028200ab980 */ /* 0x000168000c101b00 */
[----:B------:R0:W5:Y:S04]  /*6dd0*/  @!P2 LD.E.64 R26, desc[UR40][R14.64] ;  /* 0x000000280e1aa980 */ /* 0x000168000c101b00 */
[----:B------:R0:W5:Y:S02]  /*6de0*/  @!P3 LD.E.64 R8, desc[UR40][R4.64] ;  /* 0x000000280408b980 */ /* 0x000164000c101b00 */
.L_x_14892:
[----:B------:R-:W-:Y:S05]  /*6df0*/  BSYNC B1 ;  /* 0x0000000000017941 */ /* 0x000fea0003800000 */
.L_x_14891:
[----:B0-----:R-:W4:Y:S01]  /*6e00*/  S2R R7, SR_TID.X ;  /* 0x0000000000077919 */ /* 0x001f220000002100 */
[----:B------:R-:W0:Y:S01]  /*6e10*/  SYNCS.PHASECHK.TRANS64.TRYWAIT P0, [R19+URZ+0x32400], R34 ;  /* 0x03240022130075a7 */ /* 0x000e22000800017f */
[----:B------:R-:W-:Y:S01]  /*6e20*/  LOP3.LUT R3, R36, 0x1c0, RZ, 0xc0, !PT ;  /* 0x000001c024037812 */ /* 0x000fe200078ec0ff */
[----:B-----5:R-:W-:Y:S01]  /*6e30*/  IMAD.MOV.U32 R4, RZ, RZ, R26 ;  /* 0x000000ffff047224 */ /* 0x020fe200078e001a */
[----:B------:R-:W-:Y:S01]  /*6e40*/  VIADDMNMX R41, R35, -R41, 0x80, PT ;  /* 0x0000008023297446 */ /* 0x000fe20003800929 */
[----:B------:R-:W-:Y:S01]  /*6e50*/  IMAD.MOV.U32 R5, RZ, RZ, R9 ;  /* 0x000000ffff057224 */ /* 0x000fe200078e0009 */
        /* <DEDUP_REMOVED lines=11> */
[----:B------:R-:W-:Y:S02]  /*6f10*/  PRMT R44, R44, 0x5410, R3 ;  /* 0x000054102c2c7816 */ /* 0x000fe40000000003 */
[----:B------:R-:W-:Y:S02]  /*6f20*/  MOV R5, R10 ;  /* 0x0000000a00057202 */ /* 0x000fe40000000f00 */
[----:B------:R-:W-:Y:S02]  /*6f30*/  PRMT R46, R46, 0x5410, R4 ;  /* 0x000054102e2e7816 */ /* 0x000fe40000000004 */
[----:B------:R-:W-:Y:S01]  /*6f40*/  PRMT R47, R5, 0x7610, R47 ;  /* 0x00007610052f7816 */ /* 0x000fe2000000002f */
[----:B------:R-:W-:Y:S01]  /*6f50*/  IMAD.MOV.U32 R5, RZ, RZ, R11 ;  /* 0x000000ffff057224 */ /* 0x000fe200078e000b */
[----:B------:R-:W-:-:S02]  /*6f60*/  LOP3.LUT P2, RZ, R37, 0x4, RZ, 0xc0, !PT ;  /* 0x0000000425ff7812 */ /* 0x000fc4000784c0ff */
[----:B------:R-:W-:Y:S01]  /*6f70*/  ISETP.GE.AND P1, PT, R22, R41, PT ;  /* 0x000000291600720c */ /* 0x000fe20003f26270 */
[----:B----4-:R-:W-:-:S05]  /*6f80*/  VIADD R14, R7, 0xffffff80 ;  /* 0xffffff80070e7836 */ /* 0x010fca0000000000 */
[----:B------:R-:W-:-:S04]  /*6f90*/  SHF.R.S32.HI R7, RZ, 0x1f, R14 ;  /* 0x0000001fff077819 */ /* 0x000fc8000001140e */
[----:B------:R-:W-:-:S04]  /*6fa0*/  LEA.HI R7, R7, R14, RZ, 0x5 ;  /* 0x0000000e07077211 */ /* 0x000fc800078f28ff */
[----:B------:R-:W-:-:S05]  /*6fb0*/  SHF.R.S32.HI R7, RZ, 0x5, R7 ;  /* 0x00000005ff077819 */ /* 0x000fca0000011407 */
[----:B------:R-:W-:-:S04]  /*6fc0*/  IMAD R0, R7, 0x200, R0 ;  /* 0x0000020007007824 */ /* 0x000fc800078e0200 */
[----:B------:R-:W-:-:S04]  /*6fd0*/  IMAD R3, R0, 0x2, R19 ;  /* 0x0000000200037824 */ /* 0x000fc800078e0213 */
[C---:B------:R-:W-:Y:S02]  /*6fe0*/  VIADD R4, R3.reuse, 0x18400 ;  /* 0x0001840003047836 */ /* 0x040fe40000000000 */
[----:B------:R-:W-:Y:S01]  /*6ff0*/  VIADD R0, R3, 0x18440 ;  /* 0x0001844003007836 */ /* 0x000fe20000000000 */
[----:B0-----:R-:W-:Y:S06]  /*7000*/  @!P0 BRA `(.L_x_14894) ;  /* 0x0000018000648947 */ /* 0x001fec0003800000 */
.L_x_15151:
[----:B------:R-:W-:Y:S05]  /*7010*/  BSYNC B1 ;  /* 0x0000000000017941 */ /* 0x000fea0003800000 */
.L_x_14893:
        /* <DEDUP_REMOVED lines=23> */
[----:B------:R-:W-:Y:S01]  /*7190*/  FMUL.FTZ R35, R29, R33 ;  /* 0x000000211d237220 */ /* 0x000fe20000410000 */
[----:B------:R-:W-:-:S02]  /*71a0*/  HADD2.F32 R14, -RZ, R6.H0_H0 ;  /* 0x20000006ff0e7230 */ /* 0x000fc40000004100 */
[----:B0-----:R-:W-:Y:S01]  /*71b0*/  FMUL.FTZ R34, R4, R32 ;  /* 0x0000002004227220 */ /* 0x001fe20000410000 */
[----:B------:R-:W-:Y:S01]  /*71c0*/  FFMA.FTZ R38, R28, R33, R36 ;  /* 0x000000211c267223 */ /* 0x000fe20000010024 */
[----:B------:R-:W-:Y:S02]  /*71d0*/  HADD2.F32 R15, -RZ, R6.H1_H1 ;  /* 0x30000006ff0f7230 */ /* 0x000fe40000004100 */
[-C--:B------:R-:W-:Y:S01]  /*71e0*/  FMUL.FTZ R36, R4, R30.reuse ;  /* 0x0000001e04247220 */ /* 0x080fe20000410000 */
[C---:B------:R-:W-:Y:S01]  /*71f0*/  FFMA.FTZ R34, R7.reuse, R30, -R34 ;  /* 0x0000001e07227223 */ /* 0x040fe20000010822 */
[--C-:B------:R-:W-:Y:S02]  /*7200*/  HADD2.F32 R6, -RZ, R5.reuse.H0_H0 ;  /* 0x20000005ff067230 */ /* 0x100fe40000004100 */
        /* <DEDUP_REMOVED lines=20> */
.L_x_14898:
[----:B------:R-:W-:Y:S05]  /*7350*/  BSYNC B2 ;  /* 0x0000000000027941 */ /* 0x000fea0003800000 */
.L_x_14897:
        /* <DEDUP_REMOVED lines=17> */
[----:B------:R-:W-:Y:S01]  /*7470*/  FMUL.FTZ R30, R4, R28 ;  /* 0x0000001c041e7220 */ /* 0x000fe20000410000 */
[----:B0-----:R-:W-:Y:S01]  /*7480*/  FFMA.FTZ R34, R20, R29, R32 ;  /* 0x0000001d14227223 */ /* 0x001fe20000010020 */
        /* <DEDUP_REMOVED lines=24> */
.L_x_14896:
[----:B------:R-:W-:Y:S05]  /*7610*/  BSYNC B1 ;  /* 0x0000000000017941 */ /* 0x000fea0003800000 */
.L_x_14895:
        /* <DEDUP_REMOVED lines=50> */
.L_x_14901:
[----:B------:R-:W-:Y:S05]  /*7940*/  BSYNC B1 ;  /* 0x0000000000017941 */ /* 0x000fea0003800000 */
.L_x_14900:
        /* <DEDUP_REMOVED lines=44> */
.L_x_14886:
[----:B------:R-:W0:Y:S01]  /*7c10*/  S2R R0, SR_TID.X ;  /* 0x0000000000007919 */ /* 0x000e220000002100 */
[----:B------:R-:W1:Y:S01]  /*7c20*/  LDC R6, c[0x0][0x448] ;  /* 0x00011200ff067b82 */ /* 0x000e620000000800 */
[----:B------:R-:W-:Y:S01]  /*7c30*/  ULDC.64 UR4, c[0x0][0x3f8] ;  /* 0x0000fe0000047ab9 */ /* 0x000fe20000000a00 */
[----:B------:R-:W-:Y:S01]  /*7c40*/  ULDC.64 UR6, c[0x0][0x408] ;  /* 0x0001020000067ab9 */ /* 0x000fe20000000a00 */
[----:B------:R-:W-:Y:S02]  /*7c50*/  IMAD.MOV.U32 R28, RZ, RZ, R24 ;  /* 0x000000ffff1c7224 */ /* 0x000fe400078e0018 */
[----:B------:R-:W-:Y:S02]  /*7c60*/  IMAD.MOV.U32 R20, RZ, RZ, R30 ;  /* 0x000000ffff147224 */ /* 0x000fe400078e001e */
[----:B------:R-:W-:Y:S01]  /*7c70*/  IMAD.MOV.U32 R21, RZ, RZ, R27 ;  /* 0x000000ffff157224 */ /* 0x000fe200078e001b */
[----:B-1----:R-:W-:Y:S01]  /*7c80*/  ISETP.NE.AND P0, PT, R6, 0x1, PT ;  /* 0x000000010600780c */ /* 0x002fe20003f05270 */
[----:B0-----:R-:W-:-:S05]  /*7c90*/  VIADD R0, R0, 0xffffff80 ;  /* 0xffffff8000007836 */ /* 0x001fca0000000000 */
[----:B------:R-:W-:-:S07]  /*7ca0*/  SHF.R.S32.HI R3, RZ, 0x1f, R0 ;  /* 0x0000001fff037819 */ /* 0x000fce0000011400 */
[----:B------:R-:W0:Y:S01]  /*7cb0*/  @P0 LDC R5, c[0x0][0x450] ;  /* 0x00011400ff050b82 */ /* 0x000e220000000800 */
[----:B------:R-:W-:-:S04]  /*7cc0*/  LEA.HI R3, R3, R0, RZ, 0x2 ;  /* 0x0000000003037211 */ /* 0x000fc800078f10ff */
[----:B------:R-:W-:-:S05]  /*7cd0*/  LOP3.LUT R3, R3, 0xfffffffc, RZ, 0xc0, !PT ;  /* 0xfffffffc03037812 */ /* 0x000fca00078ec0ff */
[----:B------:R-:W-:Y:S02]  /*7ce0*/  IMAD.IADD R3, R0, 0x1, -R3 ;  /* 0x0000000100037824 */ /* 0x000fe400078e0a03 */
[----:B------:R-:W1:Y:S02]  /*7cf0*/  @P0 LDC R0, c[0x0][0x44c] ;  /* 0x00011300ff000b82 */ /* 0x000e640000000800 */
[----:B------:R-:W-:-:S04]  /*7d00*/  IMAD R3, R3, 0x40, R39 ;  /* 0x0000004003037824 */ /* 0x000fc800078e0227 */
[----:B-1----:R-:W-:-:S05]  /*7d10*/  @P0 IMAD.HI.U32 R0, R3, R0, RZ ;  /* 0x0000000003000227 */ /* 0x002fca00078e00ff */
[----:B0-----:R-:W-:-:S04]  /*7d20*/  @P0 SHF.R.U32.HI R3, RZ, R5, R0 ;  /* 0x00000005ff030219 */ /* 0x001fc80000011600 */
        /* <DEDUP_REMOVED lines=17> */
[----:B------:R-:W2:Y:S01]  /*7e40*/  LDL R11, [R1+0x30] ;  /* 0x00003000010b7983 */ /* 0x000ea20000100800 */
[----:B------:R-:W0:Y:S03]  /*7e50*/  LDC R31, c[0x0][0x3f4] ;  /* 0x0000fd00ff1f7b82 */ /* 0x000e260000000800 */
[----:B------:R-:W1:Y:S04]  /*7e60*/  SHFL.IDX PT, R3, R10, RZ, 0x1c1f ;  /* 0x001c1fff0a037589 */ /* 0x000e6800000e0000 */
[----:B------:R-:W3:Y:S04]  /*7e70*/  SHFL.IDX PT, R0, R28, RZ, 0x1c1f ;  /* 0x001c1fff1c007589 */ /* 0x000ee800000e0000 */
[----:B------:R-:W4:Y:S04]  /*7e80*/  SHFL.IDX PT, R14, R29, RZ, 0x1c1f ;  /* 0x001c1fff1d0e7589 */ /* 0x000f2800000e0000 */
[----:B------:R-:W5:Y:S01]  /*7e90*/  SHFL.IDX PT, R8, R20, RZ, 0x1c1f ;  /* 0x001c1fff14087589 */ /* 0x000f6200000e0000 */
[----:B0-----:R-:W-:Y:S01]  /*7ea0*/  ISETP.GE.AND P0, PT, R16, R31, PT ;  /* 0x0000001f1000720c */ /* 0x001fe20003f06270 */
[----:B--2---:R-:W-:-:S05]  /*7eb0*/  IMAD R30, R11, R6, RZ ;  /* 0x000000060b1e7224 */ /* 0x004fca00078e02ff */
[----:B------:R-:W-:-:S13]  /*7ec0*/  ISETP.GE.OR P1, PT, R39, R30, P0 ;  /* 0x0000001e2700720c */ /* 0x000fda0000726670 */
[C---:B------:R-:W-:Y:S01]  /*7ed0*/  @!P1 IMAD.SHL.U32 R9, R16.reuse, 0x2, RZ ;  /* 0x0000000210099824 */ /* 0x040fe200078e00ff */
[----:B------:R-:W-:-:S04]  /*7ee0*/  @!P1 SHF.L.U64.HI R21, R16, 0x1, R17 ;  /* 0x0000000110159819 */ /* 0x000fc80000010211 */
[----:B-1----:R-:W-:-:S05]  /*7ef0*/  @!P1 IADD3 R4, P2, R3, R9, RZ ;  /* 0x0000000903049210 */ /* 0x002fca0007f5e0ff */
[----:B---3--:R-:W-:-:S06]  /*7f00*/  @!P1 IMAD.X R5, R0, 0x1, R21, P2 ;  /* 0x0000000100059824 */ /* 0x008fcc00010e0615 */
[----:B------:R-:W2:Y:S01]  /*7f10*/  @!P1 LD.E.128 R4, desc[UR40][R4.64] ;  /* 0x0000002804049980 */ /* 0x000ea2000c101d00 */
[----:B----4-:R-:W-:-:S05]  /*7f20*/  @!P1 IADD3 R14, P2, R14, R9, RZ ;  /* 0x000000090e0e9210 */ /* 0x010fca0007f5e0ff */
[----:B-----5:R-:W-:-:S04]  /*7f30*/  @!P1 IMAD.X R3, R8, 0x1, R21, P2 ;  /* 0x0000000108039824 */ /* 0x020fc800010e0615 */
[----:B------:R-:W-:-:S05]  /*7f40*/  @!P1 IMAD.MOV.U32 R15, RZ, RZ, R3 ;  /* 0x000000ffff0f9224 */ /* 0x000fca00078e0003 */
[----:B------:R-:W3:Y:S01]  /*7f50*/  @!P1 LD.E.128 R24, desc[UR40][R14.64] ;  /* 0x000000280e189980 */ /* 0x000ee2000c101d00 */
[----:B------:R-:W-:Y:S02]  /*7f60*/  CS2R R36, SRZ ;  /* 0x0000000000247805 */ /* 0x000fe4000001ff00 */
[----:B------:R-:W-:Y:S01]  /*7f70*/  CS2R R34, SRZ ;  /* 0x0000000000227805 */ /* 0x000fe2000001ff00 */
[----:B------:R-:W0:Y:S04]  /*7f80*/  SHFL.IDX PT, R21, R29, 0x1, 0x1c1f ;  /* 0x003c1f001d157f89 */ /* 0x000e2800000e0000 */
[----:B------:R-:W1:Y:S01]  /*7f90*/  SHFL.IDX PT, R20, R20, 0x1, 0x1c1f ;  /* 0x003c1f0014147f89 */ /* 0x000e6200000e0000 */
[----:B--2---:R-:W-:Y:S02]  /*7fa0*/  @!P1 IMAD.MOV.U32 R36, RZ, RZ, R4 ;  /* 0x000000ffff249224 */ /* 0x004fe400078e0004 */
[----:B------:R-:W-:Y:S01]  /*7fb0*/  @!P1 IMAD.MOV.U32 R37, RZ, RZ, R5 ;  /* 0x000000ffff259224 */ /* 0x000fe200078e0005 */
[----:B------:R-:W-:Y:S01]  /*7fc0*/  CS2R R4, SRZ ;  /* 0x0000000000047805 */ /* 0x000fe2000001ff00 */
[----:B------:R-:W-:-:S02]  /*7fd0*/  IMAD.MOV.U32 R0, RZ, RZ, R36 ;  /* 0x000000ffff007224 */ /* 0x000fc400078e0024 */
[----:B------:R-:W-:Y:S02]  /*7fe0*/  @!P1 IMAD.MOV.U32 R34, RZ, RZ, R6 ;  /* 0x000000ffff229224 */ /* 0x000fe400078e0006 */
[----:B------:R-:W-:Y:S01]  /*7ff0*/  @!P1 IMAD.MOV.U32 R35, RZ, RZ, R7 ;  /* 0x000000ffff239224 */ /* 0x000fe200078e0007 */
[----:B------:R-:W-:Y:S01]  /*8000*/  PRMT R46, R46, 0x5410, R0 ;  /* 0x000054102e2e7816 */ /* 0x000fe20000000000 */
[----:B------:R-:W-:Y:S01]  /*8010*/  IMAD.MOV.U32 R3, RZ, RZ, R37 ;  /* 0x000000ffff037224 */ /* 0x000fe200078e0025 */
[----:B------:R-:W2:Y:S01]  /*8020*/  SHFL.IDX PT, R0, R28, 0x1, 0x1c1f ;  /* 0x003c1f001c007f89 */ /* 0x000ea200000e0000 */
[----:B------:R-:W-:Y:S01]  /*8030*/  CS2R R6, SRZ ;  /* 0x0000000000067805 */ /* 0x000fe2000001ff00 */
[----:B------:R-:W-:Y:S01]  /*8040*/  IMAD.MOV.U32 R8, RZ, RZ, R34 ;  /* 0x000000ffff087224 */ /* 0x000fe200078e0022 */
[----:B------:R-:W-:Y:S01]  /*8050*/  MOV R9, R35 ;  /* 0x0000002300097202 */ /* 0x000fe20000000f00 */
[----:B---3--:R-:W-:Y:S01]  /*8060*/  @!P1 IMAD.MOV.U32 R6, RZ, RZ, R24 ;  /* 0x000000ffff069224 */ /* 0x008fe200078e0018 */
[----:B------:R-:W-:Y:S01]  /*8070*/  PRMT R33, R33, 0x5410, R3 ;  /* 0x0000541021217816 */ /* 0x000fe20000000003 */
[----:B------:R-:W-:Y:S01]  /*8080*/  @!P1 IMAD.MOV.U32 R7, RZ, RZ, R25 ;  /* 0x000000ffff079224 */ /* 0x000fe200078e0019 */
[----:B------:R-:W-:Y:S01]  /*8090*/  PRMT R32, R8, 0x5410, R9 ;  /* 0x0000541008207816 */ /* 0x000fe20000000009 */
[----:B------:R-:W-:Y:S01]  /*80a0*/  @!P1 IMAD.MOV.U32 R4, RZ, RZ, R26 ;  /* 0x000000ffff049224 */ /* 0x000fe200078e001a */
[----:B------:R3:W4:Y:S01]  /*80b0*/  SHFL.IDX PT, R3, R10, 0x1, 0x1c1f ;  /* 0x003c1f000a037f89 */ /* 0x00072200000e0000 */
[----:B------:R-:W-:-:S02]  /*80c0*/  @!P1 IMAD.MOV.U32 R5, RZ, RZ, R27 ;  /* 0x000000ffff059224 */ /* 0x000fc400078e001b */
[----:B------:R-:W-:Y:S02]  /*80d0*/  IMAD.MOV.U32 R8, RZ, RZ, R6 ;  /* 0x000000ffff087224 */ /* 0x000fe400078e0006 */
[----:B------:R-:W-:Y:S02]  /*80e0*/  IMAD.MOV.U32 R9, RZ, RZ, R7 ;  /* 0x000000ffff097224 */ /* 0x000fe400078e0007 */
[----:B------:R-:W-:Y:S01]  /*80f0*/  IMAD.MOV.U32 R11, RZ, RZ, R5 ;  /* 0x000000ffff0b7224 */ /* 0x000fe200078e0005 */
[----:B------:R-:W-:Y:S01]  /*8100*/  PRMT R46, R8, 0x7610, R46 ;  /* 0x00007610082e7816 */ /* 0x000fe2000000002e */
[----:B---3--:R-:W-:Y:S01]  /*8110*/  IMAD.MOV.U32 R10, RZ, RZ, R4 ;  /* 0x000000ffff0a7224 */ /* 0x008fe200078e0004 */
[----:B------:R-:W-:Y:S02]  /*8120*/  PRMT R33, R9, 0x7610, R33 ;  /* 0x0000761009217816 */ /* 0x000fe40000000021 */
[----:B------:R-:W-:Y:S02]  /*8130*/  CS2R R8, SRZ ;  /* 0x0000000000087805 */ /* 0x000fe4000001ff00 */
[----:B------:R-:W-:-:S02]  /*8140*/  PRMT R40, R11, 0x7610, R40 ;  /* 0x000076100b287816 */ /* 0x000fc40000000028 */
[----:B012---:R-:W-:-:S07]  /*8150*/  PRMT R51, R10, 0x7610, R51 ;  /* 0x000076100a337816 */ /* 0x007fce0000000033 */
.L_x_15161:
        /* <DEDUP_REMOVED lines=20> */
[----:B------:R-:W-:Y:S01]  /*82a0*/  IMAD.X R13, R0, 0x1, R9, P1 ;  /* 0x00000001000d7824 */ /* 0x000fe200008e0609 */
[----:B------:R-:W-:-:S05]  /*82b0*/  IADD3.X R9, R20, R9, RZ, P2, !PT ;  /* 0x0000000914097210 */ /* 0x000fca00017fe4ff */
[----:B------:R-:W5:Y:S04]  /*82c0*/  LD.E.128 R12, desc[UR40][R12.64] ;  /* 0x000000280c0c7980 */ /* 0x000f68000c101d00 */
[----:B------:R-:W5:Y:S02]  /*82d0*/  LD.E.128 R8, desc[UR40][R8.64] ;  /* 0x0000002808087980 */ /* 0x000f64000c101d00 */
.L_x_14904:
[----:B------:R-:W-:Y:S05]  /*82e0*/  BSYNC B1 ;  /* 0x0000000000017941 */ /* 0x000fea0003800000 */
.L_x_14903:
[----:B------:R-:W4:Y:S01]  /*82f0*/  LDL R0, [R1+0x50] ;  /* 0x0000500001007983 */ /* 0x000f220000100800 */
[----:B------:R-:W0:Y:S01]  /*8300*/  SYNCS.PHASECHK.TRANS64.TRYWAIT P1, [R19+URZ+0x32400], R24 ;  /* 0x03240018130075a7 */ /* 0x000e22000802017f */
[----:B------:R-:W-:Y:S01]  /*8310*/  VIADD R21, R22, 0x40 ;  /* 0x0000004016157836 */ /* 0x000fe20000000000 */
[----:B------:R-:W-:Y:S01]  /*8320*/  BSSY B1, `(.L_x_14905) ;  /* 0x0000011000017945 */ /* 0x000fe20003800000 */
[----:B-----5:R-:W-:-:S05]  /*8330*/  IMAD.MOV.U32 R20, RZ, RZ, R9 ;  /* 0x000000ffff147224 */ /* 0x020fca00078e0009 */
[----:B------:R-:W-:Y:S01]  /*8340*/  PRMT R52, R20, 0x7610, R52 ;  /* 0x0000761014347816 */ /* 0x000fe20000000034 */
[----:B------:R-:W-:Y:S01]  /*8350*/  IMAD.MOV.U32 R20, RZ, RZ, R12 ;  /* 0x000000ffff147224 */ /* 0x000fe200078e000c */
[----:B----4-:R-:W-:Y:S01]  /*8360*/  VIADDMNMX R3, R30, -R0, 0x80, PT ;  /* 0x000000801e037446 */ /* 0x010fe20003800900 */
[----:B------:R-:W-:-:S03]  /*8370*/  IMAD.MOV.U32 R0, RZ, RZ, R8 ;  /* 0x000000ffff007224 */ /* 0x000fc600078e0008 */
[-C--:B------:R-:W-:Y:S02]  /*8380*/  ISETP.GE.OR P2, PT, R22, R3.reuse, P0 ;  /* 0x000000031600720c */ /* 0x080fe40000746670 */
[----:B------:R-:W-:Y:S01]  /*8390*/  PRMT R51, R51, 0x5410, R0 ;  /* 0x0000541033337816 */ /* 0x000fe20000000000 */
[----:B------:R-:W-:Y:S01]  /*83a0*/  IMAD.MOV.U32 R0, RZ, RZ, R10 ;  /* 0x000000ffff007224 */ /* 0x000fe200078e000a */
[----:B------:R-:W-:Y:S01]  /*83b0*/  ISETP.GE.OR P0, PT, R21, R3, P0 ;  /* 0x000000031500720c */ /* 0x000fe20000706670 */
[----:B------:R-:W-:Y:S02]  /*83c0*/  IMAD.MOV.U32 R3, RZ, RZ, R11 ;  /* 0x000000ffff037224 */ /* 0x000fe400078e000b */
[----:B------:R-:W-:Y:S01]  /*83d0*/  IMAD.MOV.U32 R21, RZ, RZ, R13 ;  /* 0x000000ffff157224 */ /* 0x000fe200078e000d */
[----:B------:R-:W-:Y:S01]  /*83e0*/  PRMT R52, R52, 0x5410, R0 ;  /* 0x0000541034347816 */ /* 0x000fe20000000000 */
[----:B------:R-:W-:Y:S01]  /*83f0*/  IMAD.IADD R0, R16, 0x1, R31 ;  /* 0x0000000110007824 */ /* 0x000fe200078e021f */
[----:B------:R-:W-:-:S02]  /*8400*/  PRMT R53, R3, 0x5410, R20 ;  /* 0x0000541003357816 */ /* 0x000fc40000000014 */
[----:B------:R-:W-:Y:S01]  /*8410*/  PRMT R54, R21, 0x7610, R54 ;  /* 0x0000761015367816 */ /* 0x000fe20000000036 */
[----:B0-----:R-:W-:Y:S06]  /*8420*/  @!P1 BRA `(.L_x_14906) ;  /* 0x0000017000e09947 */ /* 0x001fec0003800000 */
.L_x_15162:
[----:B------:R-:W-:Y:S05]  /*8430*/  BSYNC B1 ;  /* 0x0000000000017941 */ /* 0x000fea0003800000 */
.L_x_14905:
[----:B------:R-:W-:Y:S01]  /*8440*/  BSSY B1, `(.L_x_14907) ;  /* 0x0000069000017945 */ /* 0x000fe20003800000 */
[----:B------:R-:W-:Y:S01]  /*8450*/  IMAD.MOV.U32 R55, RZ, RZ, R14 ;  /* 0x000000ffff377224 */ /* 0x000fe200078e000e */
[----:B------:R-:W-:Y:S01]  /*8460*/  LOP3.LUT R0, R0, 0x38, RZ, 0xc0, !PT ;  /* 0x0000003800007812 */ /* 0x000fe200078ec0ff */
[----:B------:R-:W-:Y:S01]  /*8470*/  IMAD.MOV.U32 R56, RZ, RZ, R15 ;  /* 0x000000ffff387224 */ /* 0x000fe200078e000f */
[----:B------:R-:W-:Y:S06]  /*8480*/  @P2 BRA `(.L_x_14908) ;  /* 0x0000000400902947 */ /* 0x000fec0003800000 */
[----:B------:R-:W2:Y:S01]  /*8490*/  LDL R3, [R1+0x90] ;  /* 0x0000900001037983 */ /* 0x000ea20000100800 */
[----:B------:R-:W1:Y:S02]  /*84a0*/  S2R R20, SR_TID.X ;  /* 0x0000000000147919 */ /* 0x000e640000002100 */
[----:B-1----:R-:W-:-:S05]  /*84b0*/  VIADD R20, R20, 0xffffff80 ;  /* 0xffffff8014147836 */ /* 0x002fca0000000000 */
[----:B------:R-:W-:-:S04]  /*84c0*/  SHF.R.S32.HI R28, RZ, 0x1f, R20 ;  /* 0x0000001fff1c7819 */ /* 0x000fc80000011414 */
[----:B------:R-:W-:-:S04]  /*84d0*/  LEA.HI R28, R28, R20, RZ, 0x5 ;  /* 0x000000141c1c7211 */ /* 0x000fc800078f28ff */
[----:B------:R-:W-:Y:S02]  /*84e0*/  SHF.R.S32.HI R28, RZ, 0x5, R28 ;  /* 0x00000005ff1c7819 */ /* 0x000fe4000001141c */
[--C-:B------:R-:W-:Y:S02]  /*84f0*/  SHF.R.U64 R50, R36, 0x10, R37.reuse ;  /* 0x0000001024327819 */ /* 0x100fe40000001225 */
[----:B------:R-:W-:Y:S01]  /*8500*/  SHF.R.U32.HI R38, RZ, 0x10, R37 ;  /* 0x00000010ff267819 */ /* 0x000fe20000011625 */
[--C-:B------:R-:W-:Y:S01]  /*8510*/  HADD2.F32 R37, -RZ, R33.reuse.H0_H0 ;  /* 0x20000021ff257230 */ /* 0x100fe20000004100 */
[----:B------:R-:W-:Y:S02]  /*8520*/  SHF.R.U32.HI R36, RZ, 0x10, R7 ;  /* 0x00000010ff247819 */ /* 0x000fe40000011607 */
[--C-:B------:R-:W-:Y:S02]  /*8530*/  SHF.R.U64 R49, R34, 0x10, R35.reuse ;  /* 0x0000001022317819 */ /* 0x100fe40000001223 */
[----:B------:R-:W-:Y:S01]  /*8540*/  SHF.R.U32.HI R44, RZ, 0x10, R35 ;  /* 0x00000010ff2c7819 */ /* 0x000fe20000011623 */
[----:B------:R-:W-:Y:S01]  /*8550*/  HADD2.F32 R35, -RZ, R33.H1_H1 ;  /* 0x30000021ff237230 */ /* 0x000fe20000004100 */
[--C-:B------:R-:W-:Y:S01]  /*8560*/  SHF.R.U64 R47, R4, 0x10, R5.reuse ;  /* 0x00000010042f7819 */ /* 0x100fe20000001205 */
[----:B------:R-:W-:Y:S01]  /*8570*/  HADD2.F32 R34, -RZ, R36.H0_H0 ;  /* 0x20000024ff227230 */ /* 0x000fe20000004100 */
[----:B------:R-:W-:-:S02]  /*8580*/  SHF.R.U32.HI R42, RZ, 0x10, R5 ;  /* 0x00000010ff2a7819 */ /* 0x000fc40000011605 */
[----:B------:R-:W-:Y:S01]  /*8590*/  SHF.R.U64 R48, R6, 0x10, R7 ;  /* 0x0000001006307819 */ /* 0x000fe20000001207 */
[----:B--2---:R-:W-:-:S05]  /*85a0*/  IMAD.SHL.U32 R3, R3, 0x40, RZ ;  /* 0x0000004003037824 */ /* 0x004fca00078e00ff */
[----:B------:R-:W-:-:S04]  /*85b0*/  LOP3.LUT R21, R3, 0x1c0, RZ, 0xc0, !PT ;  /* 0x000001c003157812 */ /* 0x000fc800078ec0ff */
[----:B------:R-:W-:Y:S02]  /*85c0*/  LOP3.LUT R3, R21, 0x38, R16, 0xf8, !PT ;  /* 0x0000003815037812 */ /* 0x000fe400078ef810 */
[----:B0-----:R-:W-:-:S04]  /*85d0*/  SHF.R.U32.HI R24, RZ, 0x3, R21 ;  /* 0x00000003ff187819 */ /* 0x001fc80000011615 */
[----:B------:R-:W-:-:S04]  /*85e0*/  LOP3.LUT R3, R3, R24, RZ, 0x3c, !PT ;  /* 0x0000001803037212 */ /* 0x000fc800078e3cff */
[----:B------:R-:W-:Y:S02]  /*85f0*/  LEA R20, R28, R3, 0x9 ;  /* 0x000000031c147211 */ /* 0x000fe400078e48ff */
[----:B------:R-:W-:-:S03]  /*8600*/  LOP3.LUT R3, R24, R0, R21, 0x1e, !PT ;  /* 0x0000000018037212 */ /* 0x000fc600078e1e15 */
[----:B------:R-:W-:Y:S02]  /*8610*/  IMAD R43, R20, 0x2, R19 ;  /* 0x00000002142b7824 */ /* 0x000fe400078e0213 */
[----:B------:R-:W-:-:S03]  /*8620*/  IMAD R20, R28, 0x200, R3 ;  /* 0x000002001c147824 */ /* 0x000fc600078e0203 */
[----:B------:R-:W0:Y:S01]  /*8630*/  LDS.128 R24, [R43+0x18400] ;  /* 0x018400002b187984 */ /* 0x000e220000000c00 */
[----:B------:R-:W-:-:S05]  /*8640*/  IMAD R45, R20, 0x2, R19 ;  /* 0x00000002142d7824 */ /* 0x000fca00078e0213 */
[----:B------:R-:W1:Y:S01]  /*8650*/  LDS.128 R28, [R45+0x18400] ;  /* 0x018400002d1c7984 */ /* 0x000e620000000c00 */
[----:B0-----:R-:W-:Y:S02]  /*8660*/  HADD2.F32 R4, -RZ, R25.H0_H0 ;  /* 0x20000019ff047230 */ /* 0x001fe40000004100 */
[--C-:B-1----:R-:W-:Y:S02]  /*8670*/  HADD2.F32 R20, -RZ, R29.reuse.H0_H0 ;  /* 0x2000001dff147230 */ /* 0x102fe40000004100 */
[----:B------:R-:W-:-:S03]  /*8680*/  HADD2.F32 R29, -RZ, R29.H1_H1 ;  /* 0x3000001dff1d7230 */ /* 0x000fc60000004100 */
[C---:B------:R-:W-:Y:S01]  /*8690*/  FMUL.FTZ R39, R20.reuse, R37 ;  /* 0x0000002514277220 */ /* 0x040fe20000410000 */
[-C--:B------:R-:W-:Y:S01]  /*86a0*/  FMUL.FTZ R41, R20, R35.reuse ;  /* 0x0000002314297220 */ /* 0x080fe20000410000 */
[----:B------:R-:W-:Y:S02]  /*86b0*/  HADD2.F32 R25, -RZ, R25.H1_H1 ;  /* 0x30000019ff197230 */ /* 0x000fe40000004100 */
[----:B------:R-:W-:Y:S01]  /*86c0*/  FMUL.FTZ R36, R29, R34 ;  /* 0x000000221d247220 */ /* 0x000fe20000410000 */
[----:B------:R-:W-:Y:S02]  /*86d0*/  HADD2.F32 R20, -RZ, R38.H0_H0 ;  /* 0x20000026ff147230 */ /* 0x000fe40000004100 */
[C---:B------:R-:W-:Y:S01]  /*86e0*/  FFMA.FTZ R39, R4.reuse, R35, -R39 ;  /* 0x0000002304277223 */ /* 0x040fe20000010827 */
[----:B------:R-:W-:Y:S01]  /*86f0*/  FFMA.FTZ R41, R4, R37, R41 ;  /* 0x0000002504297223 */ /* 0x000fe20000010029 */
[----:B------:R-:W-:Y:S02]  /*8700*/  HADD2.F32 R33, -RZ, R31.H0_H0 ;  /* 0x2000001fff217230 */ /* 0x000fe40000004100 */
[----:B------:R-:W-:-:S02]  /*8710*/  HADD2.F32 R35, -RZ, R40.H0_H0 ;  /* 0x20000028ff237230 */ /* 0x000fc40000004100 */
[----:B------:R-:W-:Y:S02]  /*8720*/  HADD2.F32 R4, -RZ, R32.H1_H1 ;  /* 0x30000020ff047230 */ /* 0x000fe40000004100 */
[-C--:B------:R-:W-:Y:S01]  /*8730*/  FFMA.FTZ R38, R25, R20.reuse, -R36 ;  /* 0x0000001419267223 */ /* 0x080fe20000010824 */
[----:B------:R-:W-:Y:S02]  /*8740*/  HADD2.F32 R6, -RZ, R27.H0_H0 ;  /* 0x2000001bff067230 */ /* 0x000fe40000004100 */
[----:B------:R-:W-:Y:S01]  /*8750*/  FMUL.FTZ R40, R29, R20 ;  /* 0x000000141d287220 */ /* 0x000fe20000410000 */
[----:B------:R-:W-:Y:S02]  /*8760*/  HADD2.F32 R36, -RZ, R42.H0_H0 ;  /* 0x2000002aff247230 */ /* 0x000fe40000004100 */
[C---:B------:R-:W-:Y:S01]  /*8770*/  FMUL.FTZ R29, R33.reuse, R35 ;  /* 0x00000023211d7220 */ /* 0x040fe20000410000 */
[----:B------:R-:W-:Y:S02]  /*8780*/  HADD2.F32 R31, -RZ, R31.H1_H1 ;  /* 0x3000001fff1f7230 */ /* 0x000fe40000004100 */
[----:B------:R-:W-:Y:S01]  /*8790*/  FMUL.FTZ R42, R33, R4 ;  /* 0x00000004212a7220 */ /* 0x000fe20000410000 */
[----:B------:R-:W-:-:S02]  /*87a0*/  HADD2.F32 R27, -RZ, R27.H1_H1 ;  /* 0x3000001bff1b7230 */ /* 0x000fc40000004100 */
[----:B------:R-:W-:Y:S01]  /*87b0*/  FFMA.FTZ R40, R25, R34, R40 ;  /* 0x0000002219287223 */ /* 0x000fe20000010028 */
[C---:B------:R-:W-:Y:S01]  /*87c0*/  FFMA.FTZ R33, R6.reuse, R4, -R29 ;  /* 0x0000000406217223 */ /* 0x040fe2000001081d */
[----:B------:R-:W-:Y:S02]  /*87d0*/  HADD2.F32 R20, -RZ, R44.H0_H0 ;  /* 0x2000002cff147230 */ /* 0x000fe40000004100 */
[----:B------:R-:W-:Y:S01]  /*87e0*/  FFMA.FTZ R42, R6, R35, R42 ;  /* 0x00000023062a7223 */ /* 0x000fe2000001002a */
[----:B------:R-:W-:Y:S02]  /*87f0*/  HADD2.F32 R7, -RZ, R28.H0_H0 ;  /* 0x2000001cff077230 */ /* 0x000fe40000004100 */
[----:B------:R-:W-:Y:S01]  /*8800*/  FMUL.FTZ R34, R31, R36 ;  /* 0x000000241f227220 */ /* 0x000fe20000410000 */
[--C-:B------:R-:W-:Y:S02]  /*8810*/  HADD2.F32 R6, -RZ, R46.reuse.H0_H0 ;  /* 0x2000002eff067230 */ /* 0x100fe40000004100 */
[----:B------:R-:W-:-:S02]  /*8820*/  HADD2.F32 R4, -RZ, R46.H1_H1 ;  /* 0x3000002eff047230 */ /* 0x000fc40000004100 */
[-C--:B------:R-:W-:Y:S01]  /*8830*/  FMUL.FTZ R46, R31, R20.reuse ;  /* 0x000000141f2e7220 */ /* 0x080fe20000410000 */
[----:B------:R-:W-:Y:S02]  /*8840*/  HADD2.F32 R3, -RZ, R24.H0_H0 ;  /* 0x20000018ff037230 */ /* 0x000fe40000004100 */
[----:B------:R-:W-:Y:S01]  /*8850*/  FFMA.FTZ R44, R27, R20, -R34 ;  /* 0x000000141b2c7223 */ /* 0x000fe20000010822 */
[----:B------:R-:W-:Y:S02]  /*8860*/  HADD2.F32 R21, -RZ, R30.H0_H0 ;  /* 0x2000001eff157230 */ /* 0x000fe40000004100 */
[C---:B------:R-:W-:Y:S01]  /*8870*/  FMUL.FTZ R34, R7.reuse, R6 ;  /* 0x0000000607227220 */ /* 0x040fe20000410000 */
[----:B------:R-:W-:Y:S02]  /*8880*/  HADD2.F32 R20, -RZ, R51.H0_H0 ;  /* 0x20000033ff147230 */ /* 0x000fe40000004100 */
[----:B------:R-:W-:Y:S02]  /*8890*/  HADD2.F32 R32, -RZ, R32.H0_H0 ;  /* 0x20000020ff207230 */ /* 0x000fe40000004100 */
[----:B------:R-:W-:Y:S01]  /*88a0*/  FMUL.FTZ R7, R7, R4 ;  /* 0x0000000407077220 */ /* 0x000fe20000410000 */
[----:B------:R-:W-:Y:S01]  /*88b0*/  FFMA.FTZ R35, R27, R36, R46 ;  /* 0x000000241b237223 */ /* 0x000fe2000001002e */
[----:B------:R-:W-:Y:S01]  /*88c0*/  FFMA.FTZ R4, R3, R4, -R34 ;  /* 0x0000000403047223 */ /* 0x000fe20000010822 */
[----:B------:R-:W-:-:S02]  /*88d0*/  HADD2.F32 R5, -RZ, R26.H0_H0 ;  /* 0x2000001aff057230 */ /* 0x000fc40000004100 */
[C---:B------:R-:W-:Y:S01]  /*88e0*/  FMUL.FTZ R36, R21.reuse, R20 ;  /* 0x0000001415247220 */ /* 0x040fe20000410000 */
[----:B------:R-:W-:Y:S01]  /*88f0*/  FMUL.FTZ R34, R21, R32 ;  /* 0x0000002015227220 */ /* 0x000fe20000410000 */
[----:B------:R-:W-:Y:S02]  /*8900*/  HADD2.F32 R28, -RZ, R28.H1_H1 ;  /* 0x3000001cff1c7230 */ /* 0x000fe40000004100 */
[----:B------:R-:W-:Y:S01]  /*8910*/  FFMA.FTZ R6, R3, R6, R7 ;  /* 0x0000000603067223 */ /* 0x000fe20000010007 */
[----:B------:R-:W-:Y:S02]  /*8920*/  HADD2.F32 R21, -RZ, R48.H0_H0 ;  /* 0x20000030ff157230 */ /* 0x000fe40000004100 */
[----:B------:R-:W-:Y:S02]  /*8930*/  HADD2.F32 R3, -RZ, R50.H0_H0 ;  /* 0x20000032ff037230 */ /* 0x000fe40000004100 */
[----:B------:R-:W-:Y:S02]  /*8940*/  HADD2.F32 R30, -RZ, R30.H1_H1 ;  /* 0x3000001eff1e7230 */ /* 0x000fe40000004100 */
[----:B------:R-:W-:-:S02]  /*8950*/  HADD2.F32 R25, -RZ, R47.H0_H0 ;  /* 0x2000002fff197230 */ /* 0x000fc40000004100 */
[C---:B------:R-:W-:Y:S01]  /*8960*/  FFMA.FTZ R36, R5.reuse, R32, -R36 ;  /* 0x0000002005247223 */ /* 0x040fe20000010824 */
[----:B------:R-:W-:Y:S02]  /*8970*/  HADD2.F32 R7, -RZ, R49.H0_H0 ;  /* 0x20000031ff077230 */ /* 0x000fe40000004100 */
[----:B------:R-:W-:Y:S01]  /*8980*/  FFMA.FTZ R34, R5, R20, R34 ;  /* 0x0000001405227223 */ /* 0x000fe20000010022 */
[----:B------:R-:W-:Y:S02]  /*8990*/  HADD2.F32 R24, -RZ, R24.H1_H1 ;  /* 0x30000018ff187230 */ /* 0x000fe40000004100 */
        /* <DEDUP_REMOVED lines=19> */
.L_x_14908:
[----:B------:R-:W-:Y:S05]  /*8ad0*/  BSYNC B1 ;  /* 0x0000000000017941 */ /* 0x000fea0003800000 */
.L_x_14907:
[----:B------:R-:W-:Y:S01]  /*8ae0*/  PRMT R40, R55, 0x5410, R56 ;  /* 0x0000541037287816 */ /* 0x000fe20000000038 */
[----:B------:R-:W-:Y:S06]  /*8af0*/  @P0 BRA `(.L_x_14899) ;  /* 0x0000000400800947 */ /* 0x000fec0003800000 */
[----:B------:R-:W2:Y:S01]  /*8b00*/  LDL R3, [R1+0x60] ;  /* 0x0000600001037983 */ /* 0x000ea20000100800 */
[C---:B-1----:R-:W-:Y:S02]  /*8b10*/  VIADD R4, R22.reuse, 0x40 ;  /* 0x0000004016047836 */ /* 0x042fe40000000000 */
[----:B------:R-:W-:Y:S01]  /*8b20*/  VIADD R5, R22, 0x40 ;  /* 0x0000004016057836 */ /* 0x000fe20000000000 */
[----:B------:R-:W3:Y:S01]  /*8b30*/  LDL R41, [R1+0x9c] ;  /* 0x00009c0001297983 */ /* 0x000ee20000100800 */
[----:B------:R-:W-:Y:S02]  /*8b40*/  IMAD.SHL.U32 R4, R4, 0x40, RZ ;  /* 0x0000004004047824 */ /* 0x000fe400078e00ff */
[----:B------:R-:W-:-:S03]  /*8b50*/  IMAD.SHL.U32 R5, R5, 0x40, RZ ;  /* 0x0000004005057824 */ /* 0x000fc600078e00ff */
[----:B------:R-:W-:Y:S02]  /*8b60*/  LOP3.LUT R4, R4, 0x1c0, RZ, 0xc0, !PT ;  /* 0x000001c004047812 */ /* 0x000fe400078ec0ff */
[----:B------:R-:W-:Y:S02]  /*8b70*/  LOP3.LUT R5, R5, 0x1c0, RZ, 0xc0, !PT ;  /* 0x000001c005057812 */ /* 0x000fe400078ec0ff */
[----:B------:R-:W-:-:S04]  /*8b80*/  SHF.R.U32.HI R4, RZ, 0x3, R4 ;  /* 0x00000003ff047819 */ /* 0x000fc80000011604 */
[----:B------:R-:W-:Y:S02]  /*8b90*/  LOP3.LUT R0, R4, R0, R5, 0x1e, !PT ;  /* 0x0000000004007212 */ /* 0x000fe400078e1e05 */
[----:B------:R-:W-:Y:S01]  /*8ba0*/  SHF.R.U32.HI R28, RZ, 0x10, R9 ;  /* 0x00000010ff1c7819 */ /* 0x000fe20000011609 */
[----:B------:R-:W-:Y:S01]  /*8bb0*/  HADD2.F32 R21, -RZ, R52.H0_H0 ;  /* 0x20000034ff157230 */ /* 0x000fe20000004100 */
[----:B------:R-:W-:Y:S02]  /*8bc0*/  SHF.R.U64 R39, R12, 0x10, R13 ;  /* 0x000000100c277819 */ /* 0x000fe4000000120d */
[--C-:B------:R-:W-:Y:S02]  /*8bd0*/  SHF.R.U64 R38, R14, 0x10, R15.reuse ;  /* 0x000000100e267819 */ /* 0x100fe4000000120f */
[----:B------:R-:W-:Y:S01]  /*8be0*/  SHF.R.U32.HI R36, RZ, 0x10, R15 ;  /* 0x00000010ff247819 */ /* 0x000fe2000001160f */
[----:B------:R-:W-:Y:S01]  /*8bf0*/  HADD2.F32 R15, -RZ, R54.H0_H0 ;  /* 0x20000036ff0f7230 */ /* 0x000fe20000004100 */
[----:B------:R-:W-:Y:S01]  /*8c00*/  SHF.R.U32.HI R20, RZ, 0x10, R13 ;  /* 0x00000010ff147819 */ /* 0x000fe2000001160d */
[----:B------:R-:W-:Y:S01]  /*8c10*/  HADD2.F32 R28, -RZ, R28.H0_H0 ;  /* 0x2000001cff1c7230 */ /* 0x000fe20000004100 */
[----:B------:R-:W-:-:S02]  /*8c20*/  SHF.R.U64 R37, R8, 0x10, R9 ;  /* 0x0000001008257819 */ /* 0x000fc40000001209 */
[--C-:B------:R-:W-:Y:S02]  /*8c30*/  SHF.R.U64 R35, R10, 0x10, R11.reuse ;  /* 0x000000100a237819 */ /* 0x100fe4000000120b */
[----:B------:R-:W-:Y:S01]  /*8c40*/  SHF.R.U32.HI R33, RZ, 0x10, R11 ;  /* 0x00000010ff217819 */ /* 0x000fe2000001160b */
[----:B--2---:R-:W-:-:S04]  /*8c50*/  IMAD.IADD R0, R3, 0x1, R0 ;  /* 0x0000000103007824 */ /* 0x004fc800078e0200 */
[----:B------:R-:W-:Y:S01]  /*8c60*/  IMAD R0, R0, 0x2, R19 ;  /* 0x0000000200007824 */ /* 0x000fe200078e0213 */
[----:B---3--:R-:W1:Y:S04]  /*8c70*/  LDS.128 R4, [R41+0x18400] ;  /* 0x0184000029047984 */ /* 0x008e680000000c00 */
[----:B0-----:R-:W0:Y:S01]  /*8c80*/  LDS.128 R24, [R0+0x18400] ;  /* 0x0184000000187984 */ /* 0x001e220000000c00 */
[----:B-1----:R-:W-:Y:S02]  /*8c90*/  HADD2.F32 R8, -RZ, R5.H0_H0 ;  /* 0x20000005ff087230 */ /* 0x002fe40000004100 */
[--C-:B0-----:R-:W-:Y:S02]  /*8ca0*/  HADD2.F32 R12, -RZ, R25.reuse.H0_H0 ;  /* 0x20000019ff0c7230 */ /* 0x101fe40000004100 */
[----:B------:R-:W-:-:S03]  /*8cb0*/  HADD2.F32 R25, -RZ, R25.H1_H1 ;  /* 0x30000019ff197230 */ /* 0x000fc60000004100 */
        /* <DEDUP_REMOVED lines=9> */
[----:B------:R-:W-:Y:S02]  /*8d50*/  HADD2.F32 R8, -RZ, R53.H1_H1 ;  /* 0x30000035ff087230 */ /* 0x000fe40000004100 */
[----:B------:R-:W-:Y:S01]  /*8d60*/  FFMA.FTZ R32, R5, R12, -R30 ;  /* 0x0000000c05207223 */ /* 0x000fe2000001081e */
[----:B------:R-:W-:Y:S02]  /*8d70*/  HADD2.F32 R3, -RZ, R4.H0_H0 ;  /* 0x20000004ff037230 */ /* 0x000fe40000004100 */
[----:B------:R-:W-:Y:S01]  /*8d80*/  FMUL.FTZ R30, R11, R20 ;  /* 0x000000140b1e7220 */ /* 0x000fe20000410000 */
[----:B------:R-:W-:Y:S01]  /*8d90*/  FMUL.FTZ R34, R25, R12 ;  /* 0x0000000c19227220 */ /* 0x000fe20000410000 */
[----:B------:R-:W-:Y:S02]  /*8da0*/  HADD2.F32 R13, -RZ, R26.H0_H0 ;  /* 0x2000001aff0d7230 */ /* 0x000fe40000004100 */
[----:B------:R-:W-:Y:S01]  /*8db0*/  FMUL.FTZ R11, R11, R8 ;  /* 0x000000080b0b7220 */ /* 0x000fe20000410000 */
[----:B------:R-:W-:-:S02]  /*8dc0*/  HADD2.F32 R12, -RZ, R52.H1_H1 ;  /* 0x30000034ff0c7230 */ /* 0x000fc40000004100 */
[----:B------:R-:W-:Y:S01]  /*8dd0*/  FFMA.FTZ R30, R3, R8, -R30 ;  /* 0x00000008031e7223 */ /* 0x000fe2000001081e */
[----:B------:R-:W-:Y:S01]  /*8de0*/  FFMA.FTZ R34, R5, R28, R34 ;  /* 0x0000001c05227223 */ /* 0x000fe20000010022 */
[----:B------:R-:W-:Y:S02]  /*8df0*/  HADD2.F32 R8, -RZ, R40.H0_H0 ;  /* 0x20000028ff087230 */ /* 0x000fe40000004100 */
[----:B------:R-:W-:Y:S01]  /*8e00*/  FFMA.FTZ R15, R3, R20, R11 ;  /* 0x00000014030f7223 */ /* 0x000fe2000001000b */
[----:B------:R-:W-:Y:S02]  /*8e10*/  HADD2.F32 R9, -RZ, R6.H0_H0 ;  /* 0x20000006ff097230 */ /* 0x000fe40000004100 */
[----:B------:R-:W-:Y:S01]  /*8e20*/  FMUL.FTZ R20, R13, R12 ;  /* 0x0000000c0d147220 */ /* 0x000fe20000410000 */
[----:B------:R-:W-:Y:S02]  /*8e30*/  HADD2.F32 R14, -RZ, R27.H0_H0 ;  /* 0x2000001bff0e7230 */ /* 0x000fe40000004100 */
[----:B------:R-:W-:-:S02]  /*8e40*/  HADD2.F32 R5, -RZ, R53.H0_H0 ;  /* 0x20000035ff057230 */ /* 0x000fc40000004100 */
[----:B------:R-:W-:Y:S02]  /*8e50*/  HADD2.F32 R3, -RZ, R40.H1_H1 ;  /* 0x30000028ff037230 */ /* 0x000fe40000004100 */
[-C--:B------:R-:W-:Y:S01]  /*8e60*/  FMUL.FTZ R28, R13, R8.reuse ;  /* 0x000000080d1c7220 */ /* 0x080fe20000410000 */
[----:B------:R-:W-:Y:S02]  /*8e70*/  HADD2.F32 R10, -RZ, R7.H0_H0 ;  /* 0x20000007ff0a7230 */ /* 0x000fe40000004100 */
[----:B------:R-:W-:Y:S01]  /*8e80*/  FFMA.FTZ R13, R9, R8, -R20 ;  /* 0x00000008090d7223 */ /* 0x000fe20000010814 */
[C---:B------:R-:W-:Y:S01]  /*8e90*/  FMUL.FTZ R11, R14.reuse, R5 ;  /* 0x000000050e0b7220 */ /* 0x040fe20000410000 */
[----:B------:R-:W-:Y:S02]  /*8ea0*/  HADD2.F32 R27, -RZ, R27.H1_H1 ;  /* 0x3000001bff1b7230 */ /* 0x000fe40000004100 */
[----:B------:R-:W-:Y:S01]  /*8eb0*/  FMUL.FTZ R14, R14, R3 ;  /* 0x000000030e0e7220 */ /* 0x000fe20000410000 */
[----:B------:R-:W-:-:S02]  /*8ec0*/  HADD2.F32 R20, -RZ, R33.H0_H0 ;  /* 0x20000021ff147230 */ /* 0x000fc40000004100 */
[----:B------:R-:W-:Y:S02]  /*8ed0*/  HADD2.F32 R8, -RZ, R36.H0_H0 ;  /* 0x20000024ff087230 */ /* 0x000fe40000004100 */
[----:B------:R-:W-:Y:S01]  /*8ee0*/  FFMA.FTZ R28, R9, R12, R28 ;  /* 0x0000000c091c7223 */ /* 0x000fe2000001001c */
[----:B------:R-:W-:Y:S02]  /*8ef0*/  HADD2.F32 R7, -RZ, R7.H1_H1 ;  /* 0x30000007ff077230 */ /* 0x000fe40000004100 */
[C---:B------:R-:W-:Y:S01]  /*8f00*/  FFMA.FTZ R12, R10.reuse, R3, -R11 ;  /* 0x000000030a0c7223 */ /* 0x040fe2000001080b */
[----:B------:R-:W-:Y:S01]  /*8f10*/  FFMA.FTZ R14, R10, R5, R14 ;  /* 0x000000050a0e7223 */ /* 0x000fe2000001000e */
[----:B------:R-:W-:Y:S02]  /*8f20*/  HADD2.F32 R24, -RZ, R24.H1_H1 ;  /* 0x30000018ff187230 */ /* 0x000fe40000004100 */
[----:B------:R-:W-:Y:S01]  /*8f30*/  FMUL.FTZ R36, R27, R20 ;  /* 0x000000141b247220 */ /* 0x000fe20000410000 */
[----:B------:R-:W-:-:S02]  /*8f40*/  HADD2.F32 R26, -RZ, R26.H1_H1 ;  /* 0x3000001aff1a7230 */ /* 0x000fc40000004100 */
        /* <DEDUP_REMOVED lines=27> */
.L_x_14899:
[----:B------:R-:W-:Y:S05]  /*9100*/  BSYNC B0 ;  /* 0x0000000000007941 */ /* 0x000fea0003800000 */
.L_x_14885:
        /* <DEDUP_REMOVED lines=8> */
.L_x_14882:
[----:B0123--:R-:W0:Y:S01]  /*9190*/  S2R R0, SR_TID.X ;  /* 0x0000000000007919 */ /* 0x00fe220000002100 */
[----:B------:R-:W-:Y:S01]  /*91a0*/  ISETP.NE.AND P1, PT, R232, 0x3, PT ;  /* 0x00000003e800780c */ /* 0x000fe20003f25270 */
[----:B------:R-:W-:Y:S05]  /*91b0*/  WARPSYNC.ALL ;  /* 0x0000000000007948 */ /* 0x000fea0003800000 */
[----:B0-----:R-:W-:-:S05]  /*91c0*/  SHF.R.U32.HI R0, RZ, 0x7, R0 ;  /* 0x00000007ff007819 */ /* 0x001fca0000011600 */
[----:B------:R-:W-:-:S05]  /*91d0*/  VIADD R0, R0, 0x8 ;  /* 0x0000000800007836 */ /* 0x000fca0000000000 */
[----:B------:R0:W-:Y:S06]  /*91e0*/  BAR.SYNC.DEFER_BLOCKING R0, 0x100 ;  /* 0x000400000000751d */ /* 0x0001ec0000010000 */
[----:B------:R-:W-:Y:S05]  /*91f0*/  @!P1 BRA `(.L_x_14909) ;  /* 0x0000000000049947 */ /* 0x000fea0003800000 */
[----:B------:R-:W-:Y:S01]  /*9200*/  BPT.TRAP 0x1 ;  /* 0x000000040000795c */ /* 0x000fe20000300000 */
.L_x_14909:
[----:B------:R-:W-:Y:S01]  /*9210*/  IMAD R180, R2, 0x8, R19 ;  /* 0x0000000802b47824 */ /* 0x000fe200078e0213 */
[----:B------:R-:W-:-:S04]  /*9220*/  SHF.L.U32 R7, R23, 0x1f, RZ ;  /* 0x0000001f17077819 */ /* 0x000fc800000006ff */
[----:B------:R1:W2:Y:S01]  /*9230*/  SYNCS.PHASECHK.TRANS64.TRYWAIT P0, [R180+URZ+0x32430], R7 ;  /* 0x03243007b40075a7 */ /* 0x0002a2000800017f */
[----:B------:R-:W-:Y:S05]  /*9240*/  @!P1 BRA `(.L_x_14910) ;  /* 0x0000000000049947 */ /* 0x000fea0003800000 */
[----:B------:R-:W-:Y:S01]  /*9250*/  BPT.TRAP 0x1 ;  /* 0x000000040000795c */ /* 0x000fe20000300000 */
.L_x_14910:
[----:B------:R-:W-:-:S05]  /*9260*/  VIADD R3, R19, 0x1c400 ;  /* 0x0001c40013037836 */ /* 0x000fca0000000000 */
[----:B------:R-:W-:-:S04]  /*9270*/  SHF.R.U32.HI R3, RZ, 0x4, R3 ;  /* 0x00000004ff037819 */ /* 0x000fc80000011603 */
[----:B------:R-:W-:-:S04]  /*9280*/  LOP3.LUT R3, R3, 0x3fff, RZ, 0xc0, !PT ;  /* 0x00003fff03037812 */ /* 0x000fc800078ec0ff */
[----:B------:R-:W-:-:S05]  /*9290*/  LOP3.LUT R3, R3, 0x10000, RZ, 0xfc, !PT ;  /* 0x0001000003037812 */ /* 0x000fca00078efcff */
[----:B------:R3:W-:Y:S01]  /*92a0*/  STL [R1+0x44], R3 ;  /* 0x0000440301007387 */ /* 0x0007e20000100800 */
[----:B--2---:R-:W-:Y:S05]  /*92b0*/  @P0 BRA `(.L_x_14911) ;  /* 0x0000000000080947 */ /* 0x004fea0003800000 */
[----:B------:R-:W2:Y:S02]  /*92c0*/  SYNCS.PHASECHK.TRANS64.TRYWAIT P0, [R180+URZ+0x32430], R7 ;  /* 0x03243007b40075a7 */ /* 0x000ea4000800017f */
[----:B--2---:R-:W-:Y:S05]  /*92d0*/  @!P0 BRA `(.L_x_14912) ;  /* 0x0000016400488947 */ /* 0x004fea0003800000 */
.L_x_14911:
[----:B---3--:R-:W3:Y:S01]  /*92e0*/  LDL R3, [R1+0x44] ;  /* 0x0000440001037983 */ /* 0x008ee20000100800 */
[----:B------:R-:W-:Y:S01]  /*92f0*/  MOV R5, 0x40000040 ;  /* 0x4000004000057802 */ /* 0x000fe20000000f00 */
[----:B------:R-:W-:Y:S05]  /*9300*/  WARPSYNC.ALL ;  /* 0x0000000000007948 */ /* 0x000fea0003800000 */
[C---:B------:R-:W-:Y:S01]  /*9310*/  R2UR UR4, R224.reuse ;  /* 0x00000000e00472ca */ /* 0x040fe200000e0000 */
[----:B-----5:R-:W-:Y:S01]  /*9320*/  WARPGROUP.ARRIVE ;  /* 0x00000000000079c5 */ /* 0x020fe20000000000 */
[----:B------:R-:W-:Y:S01]  /*9330*/  R2UR UR5, R225 ;  /* 0x00000000e10572ca */ /* 0x000fe200000e0000 */
[----:B------:R-:W-:Y:S01]  /*9340*/  VIADD R14, R224, 0x2 ;  /* 0x00000002e00e7836 */ /* 0x000fe20000000000 */
[----:B------:R-:W-:Y:S01]  /*9350*/  R2UR UR7, R5 ;  /* 0x00000000050772ca */ /* 0x000fe200000e0000 */
[----:B------:R-:W-:Y:S01]  /*9360*/  IMAD.MOV.U32 R15, RZ, RZ, 0x40000040 ;  /* 0x40000040ff0f7424 */ /* 0x000fe200078e00ff */
[----:B------:R-:W-:Y:S01]  /*9370*/  BSSY B0, `(.L_x_14913) ;  /* 0x000002a000007945 */ /* 0x000fe20003800000 */
[----:B------:R-:W-:-:S02]  /*9380*/  IMAD.MOV.U32 R9, RZ, RZ, 0x40000040 ;  /* 0x40000040ff097424 */ /* 0x000fc400078e00ff */
[C---:B------:R-:W-:Y:S01]  /*9390*/  VIADD R12, R224.reuse, 0x4 ;  /* 0x00000004e00c7836 */ /* 0x040fe20000000000 */
[----:B------:R4:W-:Y:S01]  /*93a0*/  STL.64 [R1+0x18], R14 ;  /* 0x0000180e01007387 */ /* 0x0009e20000100a00 */
[----:B------:R-:W-:Y:S02]  /*93b0*/  IMAD.MOV.U32 R13, RZ, RZ, 0x40000040 ;  /* 0x40000040ff0d7424 */ /* 0x000fe400078e00ff */
[----:B------:R-:W-:Y:S02]  /*93c0*/  VIADD R10, R224, 0x6 ;  /* 0x00000006e00a7836 */ /* 0x000fe40000000000 */
[----:B------:R-:W-:Y:S01]  /*93d0*/  IMAD.MOV.U32 R11, RZ, RZ, 0x40000040 ;  /* 0x40000040ff0b7424 */ /* 0x000fe200078e00ff */
[----:B------:R4:W-:Y:S01]  /*93e0*/  STL.64 [R1+0x10], R12 ;  /* 0x0000100c01007387 */ /* 0x0009e20000100a00 */
[----:B------:R-:W-:-:S03]  /*93f0*/  IMAD.MOV.U32 R5, RZ, RZ, 0x40000040 ;  /* 0x40000040ff057424 */ /* 0x000fc600078e00ff */
[----:B------:R4:W-:Y:S01]  /*9400*/  STL.64 [R1+0x8], R10 ;  /* 0x0000080a01007387 */ /* 0x0009e20000100a00 */
[----:B---3--:R-:W-:-:S04]  /*9410*/  IMAD R4, R2, 0x300, R3 ;  /* 0x0000030002047824 */ /* 0x008fc800078e0203 */
[C---:B------:R-:W-:Y:S01]  /*9420*/  VIADD R8, R4.reuse, 0x2 ;  /* 0x0000000204087836 */ /* 0x040fe20000000000 */
[----:B------:R-:W-:-:S13]  /*9430*/  R2UR UR6, R4 ;  /* 0x00000000040672ca */ /* 0x000fda00000e0000 */
[----:B------:R-:W-:Y:S01]  /*9440*/  HGMMA.64x96x16.F32 R24, gdesc[UR4], RZ, !UPT, gsb0 ;  /* 0x01600000041879f0 */ /* 0x000fe2000c0008ff */
        /* <DEDUP_REMOVED lines=21> */
[----:B------:R-:W-:Y:S01]  /*95a0*/  SHF.L.U32 R4, R73, 0x1f, RZ ;  /* 0x0000001f49047819 */ /* 0x000fe200000006ff */
[----:B------:R-:W-:-:S02]  /*95b0*/  WARPGROUP.DEPBAR.LE gsb0, 0x0 ;  /* 0x00008000000079c5 */ /* 0x000fc40000010000 */
[----:B------:R-:W-:-:S08]  /*95c0*/  WARPGROUP.ARRIVE ;  /* 0x00000000000079c5 */ /* 0x000fd00000000000 */
[----:B------:R-:W-:Y:S03]  /*95d0*/  HGMMA.64x96x16.F32 R24, gdesc[UR4], R24, gsb0 ;  /* 0x01600000041879f0 */ /* 0x000fe60008000818 */
[----:B------:R-:W-:Y:S02]  /*95e0*/  WARPGROUP.DEPBAR.LE gsb0, 0x0 ;  /* 0x00008000000079c5 */ /* 0x000fe40000010000 */
[----:B------:R-:W3:Y:S02]  /*95f0*/  SYNCS.PHASECHK.TRANS64.TRYWAIT P0, [R19+URZ+0x32410], R4 ;  /* 0x03241004130075a7 */ /* 0x000ee4000800017f */
[----:B---34-:R-:W-:Y:S05]  /*9600*/  @!P0 BRA `(.L_x_14914) ;  /* 0x0000016000908947 */ /* 0x018fea0003800000 */
.L_x_15163:
[----:B------:R-:W-:Y:S05]  /*9610*/  BSYNC B0 ;  /* 0x0000000000007941 */ /* 0x000fea0003800000 */
.L_x_14913:
[----:B------:R-:W-:Y:S05]  /*9620*/  @!P1 BRA `(.L_x_14915) ;  /* 0x0000000000049947 */ /* 0x000fea0003800000 */
[----:B------:R-:W-:Y:S01]  /*9630*/  BPT.TRAP 0x1 ;  /* 0x000000040000795c */ /* 0x000fe20000300000 */
.L_x_14915:
[----:B------:R4:W0:Y:S01]  /*9640*/  SYNCS.PHASECHK.TRANS64.TRYWAIT P2, [R180+URZ+0x32450], R7 ;  /* 0x03245007b40075a7 */ /* 0x000822000804017f */
[----:B------:R-:W-:Y:S05]  /*9650*/  @!P1 BRA `(.L_x_14916) ;  /* 0x0000000000049947 */ /* 0x000fea0003800000 */
[----:B------:R-:W-:Y:S01]  /*9660*/  BPT.TRAP 0x1 ;  /* 0x000000040000795c */ /* 0x000fe20000300000 */
.L_x_14916:
[----:B------:R-:W5:Y:S01]  /*9670*/  S2R R3, SR_TID.X ;  /* 0x0000000000037919 */ /* 0x000f620000002100 */
[----:B------:R-:W-:Y:S01]  /*9680*/  BSSY B0, `(.L_x_14917) ;  /* 0x0000006000007945 */ /* 0x000fe20003800000 */
[----:B-----5:R-:W-:-:S04]  /*9690*/  LOP3.LUT R3, R3, 0x7f, RZ, 0xc0, !PT ;  /* 0x0000007f03037812 */ /* 0x020fc800078ec0ff */
[----:B------:R-:W-:Y:S01]  /*96a0*/  ISETP.NE.AND P0, PT, R3, RZ, PT ;  /* 0x000000ff0300720c */ /* 0x000fe20003f05270 */
[----:B0-----:R-:W-:-:S12]  /*96b0*/  @P2 BRA `(.L_x_14918) ;  /* 0x0000000000082947 */ /* 0x001fd80003800000 */
[----:B------:R-:W0:Y:S02]  /*96c0*/  SYNCS.PHASECHK.TRANS64.TRYWAIT P2, [R180+URZ+0x32450], R7 ;  /* 0x03245007b40075a7 */ /* 0x000e24000804017f */
[----:B0-----:R-:W-:Y:S05]  /*96d0*/  @!P2 BRA `(.L_x_14919) ;  /* 0x000001600070a947 */ /* 0x001fea0003800000 */
.L_x_14918:
[----:B------:R-:W-:Y:S05]  /*96e0*/  BSYNC B0 ;  /* 0x0000000000007941 */ /* 0x000fea0003800000 */
.L_x_14917:
[----:B------:R-:W-:Y:S05]  /*96f0*/  WARPSYNC.ALL ;  /* 0x0000000000007948 */ /* 0x000fea0003800000 */
[----:B------:R-:W-:Y:S01]  /*9700*/  IADD3 R3, R19, 0x400, RZ ;  /* 0x0000040013037810 */ /* 0x000fe20007ffe0ff */
[----:B------:R-:W-:Y:S01]  /*9710*/  IMAD.MOV.U32 R5, RZ, RZ, 0x40000040 ;  /* 0x40000040ff057424 */ /* 0x000fe200078e00ff */
[----:B---3--:R-:W-:Y:S01]  /*9720*/  LOP3.LUT R4, R72, 0x10000, RZ, 0xfc, !PT ;  /* 0x0001000048047812 */ /* 0x008fe200078efcff */
[----:B------:R-:W-:Y:S01]  /*9730*/  IMAD.MOV.U32 R73, RZ, RZ, 0x40000040 ;  /* 0x40000040ff497424 */ /* 0x000fe200078e00ff */
[----:B------:R-:W-:Y:S01]  /*9740*/  SHF.R.U32.HI R3, RZ, 0x4, R3 ;  /* 0x00000004ff037819 */ /* 0x000fe20000011603 */
[----:B------:R-:W-:Y:S01]  /*9750*/  WARPGROUP.ARRIVE ;  /* 0x00000000000079c5 */ /* 0x000fe20000000000 */
[C---:B------:R-:W-:Y:S01]  /*9760*/  R2UR UR4, R4.reuse ;  /* 0x00000000040472ca */ /* 0x040fe200000e0000 */
[----:B------:R-:W-:Y:S01]  /*9770*/  VIADD R74, R4, 0x2 ;  /* 0x00000002044a7836 */ /* 0x000fe20000000000 */
[----:B------:R-:W-:Y:S01]  /*9780*/  LOP3.LUT R3, R3, 0x3fff, RZ, 0xc0, !PT ;  /* 0x00003fff03037812 */ /* 0x000fe200078ec0ff */
[----:B------:R-:W-:Y:S01]  /*9790*/  IMAD.MOV.U32 R75, RZ, RZ, 0x40000040 ;  /* 0x40000040ff4b7424 */ /* 0x000fe200078e00ff */
[----:B------:R-:W-:Y:S01]  /*97a0*/  R2UR UR5, R5 ;  /* 0x00000000050572ca */ /* 0x000fe200000e0000 */
[----:B-12-4-:R-:W-:Y:S01]  /*97b0*/  IMAD.MOV.U32 R7, RZ, RZ, 0x40000040 ;  /* 0x40000040ff077424 */ /* 0x016fe200078e00ff */
[----:B------:R-:W-:Y:S01]  /*97c0*/  LOP3.LUT R6, R3, 0x10000, RZ, 0xfc, !PT ;  /* 0x0001000003067812 */ /* 0x000fe200078efcff */
[----:B------:R-:W-:Y:S01]  /*97d0*/  IMAD.MOV.U32 R231, RZ, RZ, 0x40000040 ;  /* 0x40000040ffe77424 */ /* 0x000fe200078e00ff */
[----:B------:R-:W-:-:S02]  /*97e0*/  R2UR UR7, R73 ;  /* 0x00000000490772ca */ /* 0x000fc400000e0000 */
[----:B------:R-:W-:Y:S01]  /*97f0*/  MOV R229, 0x40000040 ;  /* 0x4000004000e57802 */ /* 0x000fe20000000f00 */
[----:B------:R-:W-:Y:S01]  /*9800*/  IMAD R72, R2, 0xc00, R6 ;  /* 0x00000c0002487824 */ /* 0x000fe200078e0206 */
[----:B------:R0:W-:Y:S01]  /*9810*/  STL [R1+0x48], R6 ;  /* 0x0000480601007387 */ /* 0x0001e20000100800 */
[----:B------:R-:W-:Y:S01]  /*9820*/  IMAD.MOV.U32 R227, RZ, RZ, 0x40000040 ;  /* 0x40000040ffe37424 */ /* 0x000fe200078e00ff */
[----:B------:R-:W1:Y:S01]  /*9830*/  LDC R77, c[0x0][0x448] ;  /* 0x00011200ff4d7b82 */ /* 0x000e620000000800 */
[----:B------:R-:W-:Y:S01]  /*9840*/  IMAD.MOV.U32 R215, RZ, RZ, 0x40000040 ;  /* 0x40000040ffd77424 */ /* 0x000fe200078e00ff */
[----:B------:R-:W-:Y:S01]  /*9850*/  R2UR UR6, R72 ;  /* 0x00000000480672ca */ /* 0x000fe200000e0000 */
[----:B------:R-:W-:Y:S02]  /*9860*/  VIADD R230, R4, 0x4 ;  /* 0x0000000404e67836 */ /* 0x000fe40000000000 */
[----:B------:R-:W-:Y:S02]  /*9870*/  IMAD.MOV.U32 R213, RZ, RZ, 0x40000040 ;  /* 0x40000040ffd57424 */ /* 0x000fe400078e00ff */
[----:B------:R-:W-:-:S02]  /*9880*/  IMAD.MOV.U32 R209, RZ, RZ, 0x40000040 ;  /* 0x40000040ffd17424 */ /* 0x000fc400078e00ff */
[----:B------:R-:W-:Y:S02]  /*9890*/  IMAD.MOV.U32 R207, RZ, RZ, 0x40000040 ;  /* 0x40000040ffcf7424 */ /* 0x000fe400078e00ff */
[----:B------:R-:W-:Y:S01]  /*98a0*/  IMAD.MOV.U32 R205, RZ, RZ, 0x40000040 ;  /* 0x40000040ffcd7424 */ /* 0x000fe200078e00ff */
[----:B------:R-:W-:Y:S01]  /*98b0*/  IADD3 R20, R4, 0x804, RZ ;  /* 0x0000080404147810 */ /* 0x000fe20007ffe0ff */
[----:B0-----:R-:W-:Y:S01]  /*98c0*/  VIADD R6, R72, 0x2 ;  /* 0x0000000248067836 */ /* 0x001fe20000000000 */
[----:B------:R0:W-:Y:S01]  /*98d0*/  STL.64 [R1], R74 ;  /* 0x0000004a01007387 */ /* 0x0001e20000100a00 */
[----:B------:R-:W-:Y:S01]  /*98e0*/  HGMMA.64x96x16.F32 R24, gdesc[UR4], R24, gsb0 ;  /* 0x01600000041879f0 */ /* 0x000fe20008000818 */
[----:B------:R-:W-:Y:S01]  /*98f0*/  R2UR UR4, R74 ;  /* 0x000000004a0472ca */ /* 0x000fe200000e0000 */
[----:B------:R-:W-:Y:S01]  /*9900*/  IMAD.MOV.U32 R21, RZ, RZ, 0x40000040 ;  /* 0x40000040ff157424 */ /* 0x000fe200078e00ff */
[----:B------:R-:W-:Y:S01]  /*9910*/  R2UR UR5, R75 ;  /* 0x000000004b0572ca */ /* 0x000fe200000e0000 */
[----:B------:R-:W-:Y:S01]  /*9920*/  IMAD.MOV.U32 R15, RZ, RZ, 0x40000040 ;  /* 0x40000040ff0f7424 */ /* 0x000fe200078e00ff */
[----:B------:R-:W-:Y:S01]  /*9930*/  R2UR UR6, R6 ;  /* 0x00000000060672ca */ /* 0x000fe200000e0000 */
[----:B------:R-:W-:Y:S01]  /*9940*/  IMAD.MOV.U32 R13, RZ, RZ, 0x40000040 ;  /* 0x40000040ff0d7424 */ /* 0x000fe200078e00ff */
[----:B------:R-:W-:Y:S01]  /*9950*/  R2UR UR7, R7 ;  /* 0x00000000070772ca */ /* 0x000fe200000e0000 */
[----:B------:R-:W-:Y:S01]  /*9960*/  VIADD R6, R72, 0x4 ;  /* 0x0000000448067836 */ /* 0x000fe20000000000 */
[----:B------:R-:W-:Y:S01]  /*9970*/  ULDC UR42, c[0x0][0xad0] ;  /* 0x0002b400002a7ab9 */ /* 0x000fe20000000800 */
[----:B------:R-:W-:Y:S01]  /*9980*/  IMAD.MOV.U32 R7, RZ, RZ, 0x40000040 ;  /* 0x40000040ff077424 */ /* 0x000fe200078e00ff */
[----:B0-----:R-:W2:Y:S01]  /*9990*/  LDL.LU R75, [R1+0x38] ;  /* 0x00003800014b7983 */ /* 0x001ea20000300800 */
[C---:B------:R-:W-:Y:S01]  /*99a0*/  VIADD R228, R4.reuse, 0x6 ;  /* 0x0000000604e47836 */ /* 0x040fe20000000000 */
[----:B------:R-:W-:Y:S01]  /*99b0*/  ULDC UR43, c[0x0][0xad0] ;  /* 0x0002b400002b7ab9 */ /* 0x000fe20000000800 */
[C---:B------:R-:W-:Y:S01]  /*99c0*/  VIADD R226, R4.reuse, 0x400 ;  /* 0x0000040004e27836 */ /* 0x040fe20000000000 */
[----:B------:R-:W3:Y:S01]  /*99d0*/  LDL R79, [R1+0x64] ;  /* 0x00006400014f7983 */ /* 0x000ee20000100800 */
[----:B------:R-:W-:-:S02]  /*99e0*/  VIADD R214, R4, 0x402 ;  /* 0x0000040204d67836 */ /* 0x000fc40000000000 */
[C---:B------:R-:W-:Y:S01]  /*99f0*/  VIADD R212, R4.reuse, 0x404 ;  /* 0x0000040404d47836 */ /* 0x040fe20000000000 */
[----:B------:R-:W3:Y:S01]  /*9a00*/  LDL R76, [R1+0x50] ;  /* 0x00005000014c7983 */ /* 0x000ee20000100800 */
[C---:B------:R-:W-:Y:S02]  /*9a10*/  VIADD R208, R4.reuse, 0x406 ;  /* 0x0000040604d07836 */ /* 0x040fe40000000000 */
[C---:B------:R-:W-:Y:S01]  /*9a20*/  VIADD R206, R4.reuse, 0x800 ;  /* 0x0000080004ce7836 */ /* 0x040fe20000000000 */
[----:B------:R-:W4:Y:S01]  /*9a30*/  LDL R182, [R1+0x34] ;  /* 0x0000340001b67983 */ /* 0x000f220000100800 */
[C---:B------:R-:W-:Y:S02]  /*9a40*/  VIADD R204, R4.reuse, 0x802 ;  /* 0x0000080204cc7836 */ /* 0x040fe40000000000 */
[C---:B------:R-:W-:Y:S01]  /*9a50*/  VIADD R14, R4.reuse, 0x806 ;  /* 0x00000806040e7836 */ /* 0x040fe20000000000 */
[----:B------:R-:W5:Y:S01]  /*9a60*/  LDL R78, [R1+0x68] ;  /* 0x00006800014e7983 */ /* 0x000f620000100800 */
[----:B------:R-:W-:-:S02]  /*9a70*/  VIADD R12, R4, 0xc00 ;  /* 0x00000c00040c7836 */ /* 0x000fc40000000000 */
[----:B------:R-:W-:Y:S01]  /*9a80*/  VIADD R10, R4, 0xc02 ;  /* 0x00000c02040a7836 */ /* 0x000fe20000000000 */
[----:B------:R-:W5:Y:S01]  /*9a90*/  LDL R183, [R1+0x30] ;  /* 0x0000300001b77983 */ /* 0x000f620000100800 */
        /* <DEDUP_REMOVED lines=108> */
[----:B------:R-:W-:-:S02]  /*a160*/  VIADD R6, R72, 0x904 ;  /* 0x0000090448067836 */ /* 0x000fc40000000000 */
[----:B------:R-:W-:Y:S02]  /*a170*/  IMAD.MOV.U32 R9, RZ, RZ, 0x40000040 ;  /* 0x40000040ff097424 */ /* 0x000fe400078e00ff */
[----:B------:R-:W-:Y:S01]  /*a180*/  IMAD.MOV.U32 R7, RZ, RZ, 0x40000040 ;  /* 0x40000040ff077424 */ /* 0x000fe200078e00ff */
        /* <DEDUP_REMOVED lines=17> */
[----:B------:R-:W-:Y:S02]  /*a2a0*/  R2UR UR7, R73 ;  /* 0x00000000490772ca */ /* 0x000fe400000e0000 */
[----:B-1----:R-:W-:-:S13]  /*a2b0*/  ISETP.NE.AND P5, PT, R77, 0x1, PT ;  /* 0x000000014d00780c */ /* 0x002fda0003fa5270 */
[----:B------:R-:W0:Y:S01]  /*a2c0*/  @P5 LDC R77, c[0x0][0x44c] ;  /* 0x00011300ff4d5b82 */ /* 0x000e220000000800 */
[----:B------:R-:W-:Y:S02]  /*a2d0*/  WARPGROUP.DEPBAR.LE gsb0, 0x0 ;  /* 0x00008000000079c5 */ /* 0x000fe40000010000 */
[----:B------:R-:W-:-:S06]  /*a2e0*/  WARPGROUP.ARRIVE ;  /* 0x00000000000079c5 */ /* 0x000fcc0000000000 */
[----:B------:R-:W-:Y:S01]  /*a2f0*/  HGMMA.64x96x16.F32 R24, gdesc[UR4], R24, gsb0 ;  /* 0x01600000041879f0 */ /* 0x000fe20008000818 */
[----:B------:R-:W-:Y:S01]  /*a300*/  ULDC UR4, c[0x0][0xad0] ;  /* 0x0002b40000047ab9 */ /* 0x000fe20000000800 */
[----:B--2---:R-:W-:-:S04]  /*a310*/  LOP3.LUT R75, R75, 0xfffffffe, RZ, 0xc0, !PT ;  /* 0xfffffffe4b4b7812 */ /* 0x004fc800078ec0ff */
[----:B------:R-:W-:-:S05]  /*a320*/  @P5 LOP3.LUT R75, R75, 0x1, RZ, 0xfc, !PT ;  /* 0x000000014b4b5812 */ /* 0x000fca00078efcff */
[----:B------:R1:W-:Y:S01]  /*a330*/  STL [R1+0x38], R75 ;  /* 0x0000384b01007387 */ /* 0x0003e20000100800 */
[----:B------:R-:W-:Y:S02]  /*a340*/  WARPGROUP.DEPBAR.LE gsb0, 0x0 ;  /* 0x00008000000079c5 */ /* 0x000fe40000010000 */
[----:B------:R-:W-:-:S04]  /*a350*/  FMUL.FTZ R72, R24, UR4 ;  /* 0x0000000418487c20 */ /* 0x000fc80008410000 */
[----:B------:R2:W5:Y:S01]  /*a360*/  MUFU.TANH R74, R72 ;  /* 0x00000048004a7308 */ /* 0x0005620000002400 */
[----:B------:R-:W-:Y:S01]  /*a370*/  FMUL.FTZ R28, R28, UR4 ;  /* 0x000000041c1c7c20 */ /* 0x000fe20008410000 */
[----:B--2---:R-:W2:Y:S06]  /*a380*/  @P5 LDC R72, c[0x0][0x450] ;  /* 0x00011400ff485b82 */ /* 0x004eac0000000800 */
[----:B------:R3:W-:Y:S01]  /*a390*/  MUFU.TANH R87, R28 ;  /* 0x0000001c00577308 */ /* 0x0007e20000002400 */
[----:B------:R-:W-:Y:S01]  /*a3a0*/  FMUL.FTZ R33, R33, UR4 ;  /* 0x0000000421217c20 */ /* 0x000fe20008410000 */
[----:B---3--:R-:W-:Y:S01]  /*a3b0*/  FMUL.FTZ R28, R35, UR4 ;  /* 0x00000004231c7c20 */ /* 0x008fe20008410000 */
[----:B------:R-:W-:Y:S01]  /*a3c0*/  FMUL.FTZ R35, R36, UR4 ;  /* 0x0000000424237c20 */ /* 0x000fe20008410000 */
[----:B------:R-:W-:-:S04]  /*a3d0*/  IMAD.IADD R36, R79, 0x1, R76 ;  /* 0x000000014f247824 */ /* 0x000fc800078e024c */
[----:B------:R0:W-:Y:S02]  /*a3e0*/  MUFU.TANH R81, R33 ;  /* 0x0000002100517308 */ /* 0x0001e40000002400 */
[----:B0-----:R-:W-:-:S06]  /*a3f0*/  @P5 IMAD.HI.U32 R33, R36, R77, RZ ;  /* 0x0000004d24215227 */ /* 0x001fcc00078e00ff */
[----:B-1----:R0:W-:Y:S01]  /*a400*/  MUFU.TANH R75, R35 ;  /* 0x00000023004b7308 */ /* 0x0021e20000002400 */
[----:B--2---:R-:W-:-:S05]  /*a410*/  @P5 SHF.R.U32.HI R36, RZ, R72, R33 ;  /* 0x00000048ff245219 */ /* 0x004fca0000011621 */
[----:B0-----:R-:W0:Y:S01]  /*a420*/  SHFL.IDX PT, R35, R36, RZ, 0x1c1f ;  /* 0x001c1fff24237589 */ /* 0x001e2200000e0000 */
[----:B----4-:R-:W-:Y:S02]  /*a430*/  IMAD R33, R203, -0x60, R182 ;  /* 0xffffffa0cb217824 */ /* 0x010fe400078e02b6 */
[----:B------:R-:W-:Y:S01]  /*a440*/  FMUL.FTZ R73, R25, UR4 ;  /* 0x0000000419497c20 */ /* 0x000fe20008410000 */
[----:B------:R-:W-:Y:S01]  /*a450*/  FMUL.FTZ R40, R40, UR4 ;  /* 0x0000000428287c20 */ /* 0x000fe20008410000 */
[----:B------:R-:W-:Y:S01]  /*a460*/  FMUL.FTZ R25, R27, UR4 ;  /* 0x000000041b197c20 */ /* 0x000fe20008410000 */
[----:B------:R-:W-:Y:S02]  /*a470*/  VIADD R33, R33, 0x60 ;  /* 0x0000006021217836 */ /* 0x000fe40000000000 */
[----:B------:R-:W-:Y:S01]  /*a480*/  FMUL.FTZ R27, R30, UR4 ;  /* 0x000000041e1b7c20 */ /* 0x000fe20008410000 */
[----:B------:R-:W-:Y:S01]  /*a490*/  FMUL.FTZ R30, R39, UR4 ;  /* 0x00000004271e7c20 */ /* 0x000fe20008410000 */
[----:B------:R-:W1:Y:S01]  /*a4a0*/  MUFU.TANH R73, R73 ;  /* 0x0000004900497308 */ /* 0x000e620000002400 */
[----:B------:R-:W-:-:S07]  /*a4b0*/  FMUL.FTZ R29, R29, UR4 ;  /* 0x000000041d1d7c20 */ /* 0x000fce0008410000 */
[----:B------:R5:W-:Y:S01]  /*a4c0*/  MUFU.TANH R39, R40 ;  /* 0x0000002800277308 */ /* 0x000be20000002400 */
[----:B------:R-:W-:Y:S01]  /*a4d0*/  FMUL.FTZ R32, R32, UR4 ;  /* 0x0000000420207c20 */ /* 0x000fe20008410000 */
[----:B-----5:R-:W-:-:S06]  /*a4e0*/  IMAD R40, R78, -0x2, R33 ;  /* 0xfffffffe4e287824 */ /* 0x020fcc00078e0221 */
[----:B------:R-:W2:Y:S01]  /*a4f0*/  MUFU.TANH R85, R29 ;  /* 0x0000001d00557308 */ /* 0x000ea20000002400 */
[----:B------:R-:W-:-:S04]  /*a500*/  IADD3 R91, -R183, 0x1, R40 ;  /* 0x00000001b75b7810 */ /* 0x000fc80007ffe128 */
[----:B0-----:R-:W-:-:S03]  /*a510*/  VIADDMNMX R72, R35, R91, R40, PT ;  /* 0x0000005b23487246 */ /* 0x001fc60003800128 */
[----:B------:R0:W3:Y:S01]  /*a520*/  MUFU.TANH R83, R32 ;  /* 0x0000002000537308 */ /* 0x0000e20000002400 */
[----:B------:R-:W-:Y:S01]  /*a530*/  FMUL.FTZ R24, R26, UR4 ;  /* 0x000000041a187c20 */ /* 0x000fe20008410000 */
[C---:B------:R-:W-:Y:S02]  /*a540*/  ISETP.GT.AND P3, PT, R72.reuse, RZ, PT ;  /* 0x000000ff4800720c */ /* 0x040fe40003f64270 */
[----:B------:R-:W-:Y:S01]  /*a550*/  ISETP.GT.AND P4, PT, R72, 0x1, PT ;  /* 0x000000014800780c */ /* 0x000fe20003f84270 */
[----:B------:R-:W-:Y:S01]  /*a560*/  FMUL.FTZ R26, R31, UR4 ;  /* 0x000000041f1a7c20 */ /* 0x000fe20008410000 */
[----:B------:R-:W-:Y:S01]  /*a570*/  FMUL.FTZ R31, R38, UR4 ;  /* 0x00000004261f7c20 */ /* 0x000fe20008410000 */
[----:B------:R-:W-:Y:S01]  /*a580*/  ISETP.GT.AND P2, PT, R72, 0x8, PT ;  /* 0x000000084800780c */ /* 0x000fe20003f44270 */
[----:B------:R-:W-:Y:S01]  /*a590*/  FMUL.FTZ R37, R37, UR4 ;  /* 0x0000000425257c20 */ /* 0x000fe20008410000 */
[----:B------:R-:W-:Y:S02]  /*a5a0*/  FSEL R38, R74, -INF , P3 ;  /* 0xff8000004a267808 */ /* 0x000fe40001800000 */
[----:B-1----:R-:W-:Y:S01]  /*a5b0*/  FSEL R89, R73, -INF , P4 ;  /* 0xff80000049597808 */ /* 0x002fe20002000000 */
[----:B0-----:R-:W-:Y:S01]  /*a5c0*/  FMUL.FTZ R32, R42, UR4 ;  /* 0x000000042a207c20 */ /* 0x001fe20008410000 */
[----:B------:R-:W-:-:S02]  /*a5d0*/  ISETP.GT.AND P3, PT, R72, 0x9, PT ;  /* 0x000000094800780c */ /* 0x000fc40003f64270 */
[----:B------:R-:W-:Y:S02]  /*a5e0*/  FSEL R87, R87, -INF , P2 ;  /* 0xff80000057577808 */ /* 0x000fe40001000000 */
[----:B------:R-:W-:Y:S01]  /*a5f0*/  FMNMX.FTZ R42, R38, R89, !PT ;  /* 0x00000059262a7209 */ /* 0x000fe20007810000 */
[----:B------:R-:W0:Y:S01]  /*a600*/  MUFU.TANH R37, R37 ;  /* 0x0000002500257308 */ /* 0x000e220000002400 */
[----:B------:R-:W-:Y:S01]  /*a610*/  ISETP.GT.AND P2, PT, R72, 0x10, PT ;  /* 0x000000104800780c */ /* 0x000fe20003f44270 */
[----:B------:R-:W-:Y:S01]  /*a620*/  FMUL.FTZ R41, R41, UR4 ;  /* 0x0000000429297c20 */ /* 0x000fe20008410000 */
[----:B--2---:R-:W-:Y:S02]  /*a630*/  FSEL R85, R85, -INF , P3 ;  /* 0xff80000055557808 */ /* 0x004fe40001800000 */
[----:B------:R-:W-:Y:S01]  /*a640*/  FMNMX.FTZ R42, R87, R42, !PT ;  /* 0x0000002a572a7209 */ /* 0x000fe20007810000 */
[----:B------:R-:W-:Y:S01]  /*a650*/  FMUL.FTZ R44, R44, UR4 ;  /* 0x000000042c2c7c20 */ /* 0x000fe20008410000 */
[----:B------:R-:W-:-:S02]  /*a660*/  ISETP.GT.AND P3, PT, R72, 0x11, PT ;  /* 0x000000114800780c */ /* 0x000fc40003f64270 */
[----:B---3--:R-:W-:Y:S02]  /*a670*/  FSEL R83, R83, -INF , P2 ;  /* 0xff80000053537808 */ /* 0x008fe40001000000 */
[----:B------:R-:W-:Y:S01]  /*a680*/  FMNMX.FTZ R42, R85, R42, !PT ;  /* 0x0000002a552a7209 */ /* 0x000fe20007810000 */
[----:B------:R-:W1:Y:S01]  /*a690*/  MUFU.TANH R41, R41 ;  /* 0x0000002900297308 */ /* 0x000e620000002400 */
[----:B------:R-:W-:Y:S01]  /*a6a0*/  ISETP.GT.AND P2, PT, R72, 0x18, PT ;  /* 0x000000184800780c */ /* 0x000fe20003f44270 */
[----:B------:R-:W-:Y:S01]  /*a6b0*/  FMUL.FTZ R45, R45, UR4 ;  /* 0x000000042d2d7c20 */ /* 0x000fe20008410000 */
[----:B------:R-:W-:Y:S02]  /*a6c0*/  FSEL R81, R81, -INF , P3 ;  /* 0xff80000051517808 */ /* 0x000fe40001800000 */
[----:B------:R-:W-:Y:S01]  /*a6d0*/  FMNMX.FTZ R42, R83, R42, !PT ;  /* 0x0000002a532a7209 */ /* 0x000fe20007810000 */
[----:B------:R-:W-:Y:S01]  /*a6e0*/  FMUL.FTZ R34, R34, UR4 ;  /* 0x0000000422227c20 */ /* 0x000fe20008410000 */
[----:B------:R-:W-:Y:S01]  /*a6f0*/  ISETP.GT.AND P3, PT, R72, 0x19, PT ;  /* 0x000000194800780c */ /* 0x000fe20003f64270 */
[----:B------:R-:W2:Y:S01]  /*a700*/  MUFU.TANH R44, R44 ;  /* 0x0000002c002c7308 */ /* 0x000ea20000002400 */
[----:B------:R-:W-:Y:S01]  /*a710*/  FSEL R73, R75, -INF , P2 ;  /* 0xff8000004b497808 */ /* 0x000fe20001000000 */
[----:B------:R-:W-:Y:S01]  /*a720*/  FMUL.FTZ R48, R48, UR4 ;  /* 0x0000000430307c20 */ /* 0x000fe20008410000 */
[----:B------:R-:W-:Y:S01]  /*a730*/  FMNMX.FTZ R42, R81, R42, !PT ;  /* 0x0000002a512a7209 */ /* 0x000fe20007810000 */
[----:B------:R-:W-:Y:S01]  /*a740*/  FMUL.FTZ R49, R49, UR4 ;  /* 0x0000000431317c20 */ /* 0x000fe20008410000 */
[----:B------:R-:W-:-:S03]  /*a750*/  ISETP.GT.AND P2, PT, R72, 0x20, PT ;  /* 0x000000204800780c */ /* 0x000fc60003f44270 */
[----:B------:R3:W-:Y:S01]  /*a760*/  MUFU.TANH R29, R34 ;  /* 0x00000022001d7308 */ /* 0x0007e20000002400 */
[----:B------:R-:W-:Y:S01]  /*a770*/  FMNMX.FTZ R42, R73, R42, !PT ;  /* 0x0000002a492a7209 */ /* 0x000fe20007810000 */
[----:B------:R-:W-:-:S06]  /*a780*/  FMUL.FTZ R52, R52, UR4 ;  /* 0x0000000434347c20 */ /* 0x000fcc0008410000 */
[----:B------:R-:W4:Y:S01]  /*a790*/  MUFU.TANH R45, R45 ;  /* 0x0000002d002d7308 */ /* 0x000f220000002400 */
[----:B---3--:R-:W-:Y:S01]  /*a7a0*/  FMUL.FTZ R34, R43, UR4 ;  /* 0x000000042b227c20 */ /* 0x008fe20008410000 */
[----:B0-----:R-:W-:Y:S02]  /*a7b0*/  FSEL R43, R37, -INF , P3 ;  /* 0xff800000252b7808 */ /* 0x001fe40001800000 */
[C---:B------:R-:W-:Y:S02]  /*a7c0*/  ISETP.GT.AND P3, PT, R72.reuse, 0x21, PT ;  /* 0x000000214800780c */ /* 0x040fe40003f64270 */
[----:B------:R-:W-:Y:S02]  /*a7d0*/  FSEL R37, R39, -INF , P2 ;  /* 0xff80000027257808 */ /* 0x000fe40001000000 */
[----:B------:R-:W0:Y:S01]  /*a7e0*/  MUFU.TANH R48, R48 ;  /* 0x0000003000307308 */ /* 0x000e220000002400 */
[----:B------:R-:W-:Y:S01]  /*a7f0*/  FMNMX.FTZ R42, R43, R42, !PT ;  /* 0x0000002a2b2a7209 */ /* 0x000fe20007810000 */
[----:B------:R-:W-:Y:S01]  /*a800*/  FMUL.FTZ R53, R53, UR4 ;  /* 0x0000000435357c20 */ /* 0x000fe20008410000 */
[----:B------:R-:W-:-:S02]  /*a810*/  ISETP.GT.AND P2, PT, R72, 0x28, PT ;  /* 0x000000284800780c */ /* 0x000fc40003f44270 */
[----:B-1----:R-:W-:Y:S02]  /*a820*/  FSEL R35, R41, -INF , P3 ;  /* 0xff80000029237808 */ /* 0x002fe40001800000 */
[----:B------:R-:W-:Y:S01]  /*a830*/  FMNMX.FTZ R42, R37, R42, !PT ;  /* 0x0000002a252a7209 */ /* 0x000fe20007810000 */
[----:B------:R-:W1:Y:S01]  /*a840*/  MUFU.TANH R49, R49 ;  /* 0x0000003100317308 */ /* 0x000e620000002400 */
[----:B------:R-:W-:Y:S01]  /*a850*/  ISETP.GT.AND P3, PT, R72, 0x29, PT ;  /* 0x000000294800780c */ /* 0x000fe20003f64270 */
[----:B------:R-:W-:Y:S01]  /*a860*/  FMUL.FTZ R56, R56, UR4 ;  /* 0x0000000438387c20 */ /* 0x000fe20008410000 */
[----:B--2---:R-:W-:Y:S02]  /*a870*/  FSEL R33, R44, -INF , P2 ;  /* 0xff8000002c217808 */ /* 0x004fe40001000000 */
[----:B------:R-:W-:-:S03]  /*a880*/  FMNMX.FTZ R42, R35, R42, !PT ;  /* 0x0000002a232a7209 */ /* 0x000fc60007810000 */
[----:B------:R-:W2:Y:S01]  /*a890*/  MUFU.TANH R52, R52 ;  /* 0x0000003400347308 */ /* 0x000ea20000002400 */
[----:B------:R-:W-:Y:S02]  /*a8a0*/  ISETP.GT.AND P2, PT, R72, 0x30, PT ;  /* 0x000000304800780c */ /* 0x000fe40003f44270 */
[----:B----4-:R-:W-:Y:S02]  /*a8b0*/  FSEL R39, R45, -INF , P3 ;  /* 0xff8000002d277808 */ /* 0x010fe40001800000 */
[----:B------:R-:W-:-:S03]  /*a8c0*/  FMNMX.FTZ R42, R33, R42, !PT ;  /* 0x0000002a212a7209 */ /* 0x000fc60007810000 */
[----:B------:R-:W3:Y:S01]  /*a8d0*/  MUFU.TANH R53, R53 ;  /* 0x0000003500357308 */ /* 0x000ee20000002400 */
[----:B------:R-:W-:Y:S01]  /*a8e0*/  FMUL.FTZ R57, R57, UR4 ;  /* 0x0000000439397c20 */ /* 0x000fe20008410000 */
[----:B------:R-:W-:Y:S01]  /*a8f0*/  ISETP.GT.AND P3, PT, R72, 0x31, PT ;  /* 0x000000314800780c */ /* 0x000fe20003f64270 */
[----:B------:R-:W-:Y:S01]  /*a900*/  FMUL.FTZ R60, R60, UR4 ;  /* 0x000000043c3c7c20 */ /* 0x000fe20008410000 */
[----:B0-----:R-:W-:Y:S02]  /*a910*/  FSEL R41, R48, -INF , P2 ;  /* 0xff80000030297808 */ /* 0x001fe40001000000 */
[----:B------:R-:W-:Y:S02]  /*a920*/  FMNMX.FTZ R42, R39, R42, !PT ;  /* 0x0000002a272a7209 */ /* 0x000fe40007810000 */
[----:B------:R-:W0:Y:S01]  /*a930*/  MUFU.TANH R56, R56 ;  /* 0x0000003800387308 */ /* 0x000e220000002400 */
[----:B------:R-:W-:Y:S02]  /*a940*/  ISETP.GT.AND P2, PT, R72, 0x38, PT ;  /* 0x000000384800780c */ /* 0x000fe40003f44270 */
[----:B-1----:R-:W-:-:S02]  /*a950*/  FSEL R45, R49, -INF , P3 ;  /* 0xff800000312d7808 */ /* 0x002fc40001800000 */
[----:B------:R-:W-:-:S03]  /*a960*/  FMNMX.FTZ R42, R41, R42, !PT ;  /* 0x0000002a292a7209 */ /* 0x000fc60007810000 */
[----:B------:R0:W1:Y:S01]  /*a970*/  MUFU.TANH R74, R57 ;  /* 0x00000039004a7308 */ /* 0x0000620000002400 */
[----:B------:R-:W-:Y:S01]  /*a980*/  FMUL.FTZ R61, R61, UR4 ;  /* 0x000000043d3d7c20 */ /* 0x000fe20008410000 */
[----:B------:R-:W-:Y:S01]  /*a990*/  ISETP.GT.AND P3, PT, R72, 0x39, PT ;  /* 0x000000394800780c */ /* 0x000fe20003f64270 */
[----:B------:R-:W-:Y:S01]  /*a9a0*/  FMUL.FTZ R64, R64, UR4 ;  /* 0x0000000440407c20 */ /* 0x000fe20008410000 */
[----:B--2---:R-:W-:Y:S02]  /*a9b0*/  FSEL R49, R52, -INF , P2 ;  /* 0xff80000034317808 */ /* 0x004fe40001000000 */
[----:B------:R-:W-:Y:S02]  /*a9c0*/  FMNMX.FTZ R42, R45, R42, !PT ;  /* 0x0000002a2d2a7209 */ /* 0x000fe40007810000 */
[----:B------:R-:W2:Y:S01]  /*a9d0*/  MUFU.TANH R60, R60 ;  /* 0x0000003c003c7308 */ /* 0x000ea20000002400 */
[----:B------:R-:W-:Y:S02]  /*a9e0*/  ISETP.GT.AND P2, PT, R72, 0x40, PT ;  /* 0x000000404800780c */ /* 0x000fe40003f44270 */
[----:B---3--:R-:W-:-:S02]  /*a9f0*/  FSEL R53, R53, -INF , P3 ;  /* 0xff80000035357808 */ /* 0x008fc40001800000 */
[----:B------:R-:W-:-:S03]  /*aa00*/  FMNMX.FTZ R42, R49, R42, !PT ;  /* 0x0000002a312a7209 */ /* 0x000fc60007810000 */
[----:B------:R1:W3:Y:S01]  /*aa10*/  MUFU.TANH R75, R61 ;  /* 0x0000003d004b7308 */ /* 0x0002e20000002400 */
        /* <DEDUP_REMOVED lines=11> */
[----:B------:R-:W-:Y:S02]  /*aad0*/  ISETP.GT.AND P3, PT, R72, 0x49, PT ;  /* 0x000000494800780c */ /* 0x000fe40003f64270 */
[----:B------:R-:W-:-:S04]  /*aae0*/  FMNMX.FTZ R44, R61, R44, !PT ;  /* 0x0000002c3d2c7209 */ /* 0x000fc80007810000 */
[----:B------:R-:W4:Y:S01]  /*aaf0*/  MUFU.TANH R68, R68 ;  /* 0x0000004400447308 */ /* 0x000f220000002400 */
[----:B--2---:R-:W-:Y:S02]  /*ab00*/  FSEL R65, R60, -INF , P2 ;  /* 0xff8000003c417808 */ /* 0x004fe40001000000 */
[C---:B------:R-:W-:Y:S02]  /*ab10*/  ISETP.GT.AND P2, PT, R72.reuse, 0x50, PT ;  /* 0x000000504800780c */ /* 0x040fe40003f44270 */
[----:B---3--:R-:W-:Y:S02]  /*ab20*/  FSEL R69, R75, -INF , P3 ;  /* 0xff8000004b457808 */ /* 0x008fe40001800000 */
[----:B------:R-:W-:Y:S01]  /*ab30*/  FMNMX.FTZ R44, R65, R44, !PT ;  /* 0x0000002c412c7209 */ /* 0x000fe20007810000 */
[----:B------:R2:W3:Y:S01]  /*ab40*/  MUFU.TANH R79, R42 ;  /* 0x0000002a004f7308 */ /* 0x0004e20000002400 */
[----:B------:R-:W-:Y:S02]  /*ab50*/  ISETP.GT.AND P3, PT, R72, 0x51, PT ;  /* 0x000000514800780c */ /* 0x000fe40003f64270 */
[----:B0-----:R-:W-:-:S02]  /*ab60*/  FSEL R75, R64, -INF , P2 ;  /* 0xff800000404b7808 */ /* 0x001fc40001000000 */
[----:B------:R-:W-:Y:S02]  /*ab70*/  FMNMX.FTZ R44, R69, R44, !PT ;  /* 0x0000002c452c7209 */ /* 0x000fe40007810000 */
[C---:B------:R-:W-:Y:S02]  /*ab80*/  ISETP.GT.AND P2, PT, R72.reuse, 0x58, PT ;  /* 0x000000584800780c */ /* 0x040fe40003f44270 */
[----:B-1----:R-:W-:Y:S02]  /*ab90*/  FSEL R77, R77, -INF , P3 ;  /* 0xff8000004d4d7808 */ /* 0x002fe40001800000 */
[----:B------:R-:W-:Y:S01]  /*aba0*/  FMNMX.FTZ R44, R75, R44, !PT ;  /* 0x0000002c4b2c7209 */ /* 0x000fe20007810000 */
[----:B--2---:R-:W-:Y:S01]  /*abb0*/  FMUL.FTZ R42, R47, UR4 ;  /* 0x000000042f2a7c20 */ /* 0x004fe20008410000 */
[----:B------:R-:W-:Y:S02]  /*abc0*/  ISETP.GT.AND P3, PT, R72, 0x59, PT ;  /* 0x000000594800780c */ /* 0x000fe40003f64270 */
[----:B----4-:R-:W-:-:S02]  /*abd0*/  FSEL R47, R68, -INF , P2 ;  /* 0xff800000442f7808 */ /* 0x010fc40001000000 */
[----:B------:R-:W-:Y:S02]  /*abe0*/  FMNMX.FTZ R44, R77, R44, !PT ;  /* 0x0000002c4d2c7209 */ /* 0x000fe40007810000 */
[----:B---3--:R-:W-:Y:S02]  /*abf0*/  FSEL R79, R79, -INF , P3 ;  /* 0xff8000004f4f7808 */ /* 0x008fe40001800000 */
[----:B------:R-:W-:Y:S01]  /*ac00*/  FMNMX.FTZ R44, R47, R44, !PT ;  /* 0x0000002c2f2c7209 */ /* 0x000fe20007810000 */
[----:B------:R-:W0:Y:S03]  /*ac10*/  SHFL.IDX PT, R36, R36, 0x1, 0x1c1f ;  /* 0x003c1f0024247f89 */ /* 0x000e2600000e0000 */
[----:B------:R-:W-:-:S05]  /*ac20*/  FMNMX.FTZ R44, R79, R44, !PT ;  /* 0x0000002c4f2c7209 */ /* 0x000fca0007810000 */
[----:B------:R-:W1:Y:S01]  /*ac30*/  SHFL.BFLY PT, R93, R44, 0x2, 0x1f ;  /* 0x0c401f002c5d7f89 */ /* 0x000e6200000e0000 */
[----:B------:R-:W-:Y:S08]  /*ac40*/  MUFU.TANH R24, R24 ;  /* 0x0000001800187308 */ /* 0x000ff00000002400 */
[----:B------:R-:W2:Y:S08]  /*ac50*/  MUFU.TANH R25, R25 ;  /* 0x0000001900197308 */ /* 0x000eb00000002400 */
[----:B------:R-:W3:Y:S01]  /*ac60*/  MUFU.TANH R27, R27 ;  /* 0x0000001b001b7308 */ /* 0x000ee20000002400 */
[----:B0-----:R-:W-:Y:S01]  /*ac70*/  VIADDMNMX R36, R36, R91, R40, PT ;  /* 0x0000005b24247246 */ /* 0x001fe20003800128 */
[----:B------:R-:W-:-:S06]  /*ac80*/  FMUL.FTZ R51, R51, UR4 ;  /* 0x0000000433337c20 */ /* 0x000fcc0008410000 */
[----:B------:R-:W0:Y:S01]  /*ac90*/  MUFU.TANH R26, R26 ;  /* 0x0000001a001a7308 */ /* 0x000e220000002400 */
[----:B-1----:R-:W-:Y:S02]  /*aca0*/  FMNMX.FTZ R93, R44, R93, !PT ;  /* 0x0000005d2c5d7209 */ /* 0x002fe40007810000 */
[C---:B------:R-:W-:Y:S02]  /*acb0*/  ISETP.GT.AND P2, PT, R36.reuse, RZ, PT ;  /* 0x000000ff2400720c */ /* 0x040fe40003f44270 */
[C---:B------:R-:W-:Y:S01]  /*acc0*/  ISETP.GT.AND P3, PT, R36.reuse, 0x1, PT ;  /* 0x000000012400780c */ /* 0x040fe20003f64270 */
[----:B------:R-:W-:Y:S01]  /*acd0*/  FMUL.FTZ R55, R55, UR4 ;  /* 0x0000000437377c20 */ /* 0x000fe20008410000 */
[----:B------:R-:W-:Y:S01]  /*ace0*/  ISETP.GT.AND P4, PT, R36, 0x8, PT ;  /* 0x000000082400780c */ /* 0x000fe20003f84270 */
[----:B------:R-:W1:Y:S01]  /*acf0*/  MUFU.TANH R28, R28 ;  /* 0x0000001c001c7308 */ /* 0x000e620000002400 */
[----:B--2---:R-:W-:Y:S01]  /*ad00*/  FSEL R25, R25, -INF , P3 ;  /* 0xff80000019197808 */ /* 0x004fe20001800000 */
[----:B------:R-:W-:-:S06]  /*ad10*/  FMUL.FTZ R59, R59, UR4 ;  /* 0x000000043b3b7c20 */ /* 0x000fcc0008410000 */
[----:B------:R2:W-:Y:S08]  /*ad20*/  MUFU.TANH R48, R42 ;  /* 0x0000002a00307308 */ /* 0x0005f00000002400 */
[----:B------:R4:W-:Y:S01]  /*ad30*/  MUFU.TANH R52, R51 ;  /* 0x0000003300347308 */ /* 0x0009e20000002400 */
[----:B--2---:R-:W2:Y:S01]  /*ad40*/  SHFL.BFLY PT, R42, R93, 0x1, 0x1f ;  /* 0x0c201f005d2a7f89 */ /* 0x004ea200000e0000 */
[----:B----4-:R-:W-:-:S06]  /*ad50*/  FSEL R51, R24, -INF , P2 ;  /* 0xff80000018337808 */ /* 0x010fcc0001000000 */
[----:B------:R-:W-:Y:S01]  /*ad60*/  MUFU.TANH R31, R31 ;  /* 0x0000001f001f7308 */ /* 0x000fe20000002400 */
[----:B------:R-:W-:Y:S02]  /*ad70*/  ISETP.GT.AND P2, PT, R36, 0x9, PT ;  /* 0x000000092400780c */ /* 0x000fe40003f44270 */
[----:B------:R-:W-:-:S05]  /*ad80*/  FMNMX.FTZ R40, R51, R25, !PT ;  /* 0x0000001933287209 */ /* 0x000fca0007810000 */
[----:B------:R3:W-:Y:S01]  /*ad90*/  MUFU.TANH R56, R55 ;  /* 0x0000003700387308 */ /* 0x0007e20000002400 */
[----:B------:R-:W-:Y:S01]  /*ada0*/  ISETP.GT.AND P3, PT, R36, 0x10, PT ;  /* 0x000000102400780c */ /* 0x000fe20003f64270 */
[----:B------:R-:W-:Y:S01]  /*adb0*/  FMUL.FTZ R63, R63, UR4 ;  /* 0x000000043f3f7c20 */ /* 0x000fe20008410000 */
[----:B---3--:R-:W-:-:S05]  /*adc0*/  FSEL R55, R27, -INF , P4 ;  /* 0xff8000001b377808 */ /* 0x008fca0002000000 */
[----:B------:R-:W3:Y:S01]  /*add0*/  MUFU.TANH R30, R30 ;  /* 0x0000001e001e7308 */ /* 0x000ee20000002400 */
[----:B------:R-:W-:-:S07]  /*ade0*/  FMNMX.FTZ R40, R55, R40, !PT ;  /* 0x0000002837287209 */ /* 0x000fce0007810000 */
[----:B------:R0:W-:Y:S01]  /*adf0*/  MUFU.TANH R44, R59 ;  /* 0x0000003b002c7308 */ /* 0x0001e20000002400 */
[----:B------:R-:W-:Y:S01]  /*ae00*/  FSEL R29, R29, -INF , P3 ;  /* 0xff8000001d1d7808 */ /* 0x000fe20001800000 */
[----:B------:R-:W-:Y:S01]  /*ae10*/  FMUL.FTZ R46, R46, UR4 ;  /* 0x000000042e2e7c20 */ /* 0x000fe20008410000 */
[----:B0-----:R-:W-:-:S05]  /*ae20*/  FSEL R59, R26, -INF , P2 ;  /* 0xff8000001a3b7808 */ /* 0x001fca0001000000 */
[----:B------:R-:W0:Y:S01]  /*ae30*/  MUFU.TANH R32, R32 ;  /* 0x0000002000207308 */ /* 0x000e220000002400 */
[C---:B------:R-:W-:Y:S02]  /*ae40*/  ISETP.GT.AND P2, PT, R36.reuse, 0x11, PT ;  /* 0x000000112400780c */ /* 0x040fe40003f44270 */
[----:B------:R-:W-:Y:S01]  /*ae50*/  FMNMX.FTZ R40, R59, R40, !PT ;  /* 0x000000283b287209 */ /* 0x000fe20007810000 */
[----:B------:R-:W-:Y:S01]  /*ae60*/  FMUL.FTZ R67, R67, UR4 ;  /* 0x0000000443437c20 */ /* 0x000fe20008410000 */
[----:B------:R-:W-:Y:S02]  /*ae70*/  ISETP.GT.AND P3, PT, R36, 0x18, PT ;  /* 0x000000182400780c */ /* 0x000fe40003f64270 */
[----:B------:R-:W-:Y:S01]  /*ae80*/  FMNMX.FTZ R40, R29, R40, !PT ;  /* 0x000000281d287209 */ /* 0x000fe20007810000 */
[----:B------:R-:W4:Y:S01]  /*ae90*/  MUFU.TANH R34, R34 ;  /* 0x0000002200227308 */ /* 0x000f220000002400 */
[----:B------:R-:W-:Y:S01]  /*aea0*/  FMUL.FTZ R50, R50, UR4 ;  /* 0x0000000432327c20 */ /* 0x000fe20008410000 */
[----:B------:R-:W-:-:S06]  /*aeb0*/  FMUL.FTZ R54, R54, UR4 ;  /* 0x0000000436367c20 */ /* 0x000fcc0008410000 */
[----:B------:R1:W-:Y:S01]  /*aec0*/  MUFU.TANH R103, R63 ;  /* 0x0000003f00677308 */ /* 0x0003e20000002400 */
[----:B------:R-:W-:Y:S01]  /*aed0*/  FMUL.FTZ R58, R58, UR4 ;  /* 0x000000043a3a7c20 */ /* 0x000fe20008410000 */
[----:B------:R-:W-:Y:S01]  /*aee0*/  FMUL.FTZ R62, R62, UR4 ;  /* 0x000000043e3e7c20 */ /* 0x000fe20008410000 */
[----:B------:R-:W-:Y:S01]  /*aef0*/  FMUL.FTZ R66, R66, UR4 ;  /* 0x0000000442427c20 */ /* 0x000fe20008410000 */
[----:B------:R-:W-:Y:S01]  /*af00*/  FMUL.FTZ R70, R70, UR4 ;  /* 0x0000000446467c20 */ /* 0x000fe20008410000 */
[----:B-1----:R-:W-:-:S03]  /*af10*/  FSEL R63, R28, -INF , P2 ;  /* 0xff8000001c3f7808 */ /* 0x002fc60001000000 */
[----:B------:R-:W1:Y:S01]  /*af20*/  MUFU.TANH R46, R46 ;  /* 0x0000002e002e7308 */ /* 0x000e620000002400 */
[----:B------:R-:W-:Y:S01]  /*af30*/  ISETP.GT.AND P2, PT, R36, 0x19, PT ;  /* 0x000000192400780c */ /* 0x000fe20003f44270 */
[----:B------:R-:W-:Y:S01]  /*af40*/  FMUL.FTZ R71, R71, UR4 ;  /* 0x0000000447477c20 */ /* 0x000fe20008410000 */
[----:B------:R-:W-:Y:S01]  /*af50*/  FMNMX.FTZ R40, R63, R40, !PT ;  /* 0x000000283f287209 */ /* 0x000fe20007810000 */
[----:B------:R-:W-:-:S04]  /*af60*/  ULDC UR4, c[0x0][0xa80] ;  /* 0x0002a00000047ab9 */ /* 0x000fc80000000800 */
[----:B------:R5:W-:Y:S01]  /*af70*/  MUFU.TANH R107, R67 ;  /* 0x00000043006b7308 */ /* 0x000be20000002400 */
[----:B--2---:R-:W-:Y:S01]  /*af80*/  FMNMX.FTZ R177, R93, R42, !PT ;  /* 0x0000002a5db17209 */ /* 0x004fe20007810000 */
[----:B------:R-:W2:Y:S01]  /*af90*/  S2R R78, SR_TID.X ;  /* 0x00000000004e7919 */ /* 0x000ea20000002100 */
[----:B------:R-:W-:Y:S01]  /*afa0*/  MOV R176, UR4 ;  /* 0x0000000400b07c02 */ /* 0x000fe20008000f00 */
[----:B------:R-:W2:Y:S01]  /*afb0*/  @P5 LDC R28, c[0x0][0x450] ;  /* 0x00011400ff1c5b82 */ /* 0x000ea20000000800 */
[----:B---3--:R-:W-:Y:S02]  /*afc0*/  FSEL R95, R30, -INF , P2 ;  /* 0xff8000001e5f7808 */ /* 0x008fe40001000000 */
[----:B-----5:R-:W-:Y:S02]  /*afd0*/  FSEL R67, R31, -INF , P3 ;  /* 0xff8000001f437808 */ /* 0x020fe40001800000 */
[C---:B------:R-:W-:Y:S02]  /*afe0*/  ISETP.GT.AND P3, PT, R36.reuse, 0x20, PT ;  /* 0x000000202400780c */ /* 0x040fe40003f64270 */
[----:B------:R-:W-:Y:S01]  /*aff0*/  FMNMX.FTZ R40, R67, R40, !PT ;  /* 0x0000002843287209 */ /* 0x000fe20007810000 */
[----:B------:R-:W3:Y:S01]  /*b000*/  MUFU.TANH R50, R50 ;  /* 0x0000003200327308 */ /* 0x000ee20000002400 */
[----:B------:R-:W-:Y:S01]  /*b010*/  ISETP.GT.AND P2, PT, R36, 0x21, PT ;  /* 0x000000212400780c */ /* 0x000fe20003f44270 */
[----:B------:R-:W-:Y:S01]  /*b020*/  FMUL.FTZ R24, R177, R176 ;  /* 0x000000b0b1187220 */ /* 0x000fe20000410000 */
[----:B0-----:R-:W-:-:S02]  /*b030*/  FSEL R97, R32, -INF , P3 ;  /* 0xff80000020617808 */ /* 0x001fc40001800000 */
[----:B------:R-:W-:Y:S02]  /*b040*/  FMNMX.FTZ R40, R95, R40, !PT ;  /* 0x000000285f287209 */ /* 0x000fe40007810000 */
[----:B------:R-:W-:Y:S02]  /*b050*/  FSETP.NEU.FTZ.AND P4, PT, R177, -INF , PT ;  /* 0xff800000b100780b */ /* 0x000fe40003f9d000 */
[----:B------:R-:W-:Y:S02]  /*b060*/  ISETP.GT.AND P3, PT, R36, 0x28, PT ;  /* 0x000000282400780c */ /* 0x000fe40003f64270 */
[----:B----4-:R-:W-:Y:S02]  /*b070*/  FSEL R99, R34, -INF , P2 ;  /* 0xff80000022637808 */ /* 0x010fe40001000000 */
[----:B------:R-:W-:Y:S01]  /*b080*/  FMNMX.FTZ R40, R97, R40, !PT ;  /* 0x0000002861287209 */ /* 0x000fe20007810000 */
[----:B------:R-:W0:Y:S01]  /*b090*/  MUFU.TANH R54, R54 ;  /* 0x0000003600367308 */ /* 0x000e220000002400 */
[----:B------:R-:W-:-:S02]  /*b0a0*/  FSEL R24, R24, RZ, P4 ;  /* 0x000000ff18187208 */ /* 0x000fc40002000000 */
[----:B------:R-:W-:Y:S02]  /*b0b0*/  ISETP.GT.AND P2, PT, R36, 0x29, PT ;  /* 0x000000292400780c */ /* 0x000fe40003f44270 */
[----:B-1----:R-:W-:Y:S02]  /*b0c0*/  FSEL R101, R46, -INF , P3 ;  /* 0xff8000002e657808 */ /* 0x002fe40001800000 */
[----:B------:R-:W-:Y:S01]  /*b0d0*/  FMNMX.FTZ R40, R99, R40, !PT ;  /* 0x0000002863287209 */ /* 0x000fe20007810000 */
[--C-:B------:R-:W-:Y:S01]  /*b0e0*/  FFMA.FTZ R154, R87, R176, -R24.reuse ;  /* 0x000000b0579a7223 */ /* 0x100fe20000010818 */
[----:B------:R-:W-:Y:S02]  /*b0f0*/  ISETP.GT.AND P3, PT, R36, 0x30, PT ;  /* 0x000000302400780c */ /* 0x000fe40003f64270 */
[----:B------:R-:W-:Y:S02]  /*b100*/  FSEL R87, R48, -INF , P2 ;  /* 0xff80000030577808 */ /* 0x000fe40001000000 */
[----:B------:R-:W-:Y:S01]  /*b110*/  FMNMX.FTZ R40, R101, R40, !PT ;  /* 0x0000002865287209 */ /* 0x000fe20007810000 */
[----:B------:R-:W1:Y:S01]  /*b120*/  MUFU.TANH R58, R58 ;  /* 0x0000003a003a7308 */ /* 0x000e620000002400 */
[----:B------:R-:W-:Y:S01]  /*b130*/  FFMA.FTZ R31, R85, R176, -R24 ;  /* 0x000000b0551f7223 */ /* 0x000fe20000010818 */
[----:B------:R-:W-:-:S02]  /*b140*/  ISETP.GT.AND P2, PT, R36, 0x31, PT ;  /* 0x000000312400780c */ /* 0x000fc40003f44270 */
[----:B---3--:R-:W-:Y:S02]  /*b150*/  FSEL R85, R50, -INF , P3 ;  /* 0xff80000032557808 */ /* 0x008fe40001800000 */
[----:B------:R-:W-:Y:S01]  /*b160*/  FMNMX.FTZ R40, R87, R40, !PT ;  /* 0x0000002857287209 */ /* 0x000fe20007810000 */
[--C-:B------:R-:W-:Y:S01]  /*b170*/  FFMA.FTZ R156, R83, R176, -R24.reuse ;  /* 0x000000b0539c7223 */ /* 0x100fe20000010818 */
[----:B------:R-:W-:Y:S02]  /*b180*/  ISETP.GT.AND P3, PT, R36, 0x38, PT ;  /* 0x000000382400780c */ /* 0x000fe40003f64270 */
[----:B------:R-:W-:Y:S02]  /*b190*/  FSEL R83, R52, -INF , P2 ;  /* 0xff80000034537808 */ /* 0x000fe40001000000 */
[----:B------:R-:W-:Y:S01]  /*b1a0*/  FMNMX.FTZ R40, R85, R40, !PT ;  /* 0x0000002855287209 */ /* 0x000fe20007810000 */
[----:B------:R-:W3:Y:S01]  /*b1b0*/  MUFU.TANH R62, R62 ;  /* 0x0000003e003e7308 */ /* 0x000ee20000002400 */
[----:B------:R-:W-:Y:S01]  /*b1c0*/  FFMA.FTZ R27, R89, R176, -R24 ;  /* 0x000000b0591b7223 */ /* 0x000fe20000010818 */
[----:B------:R-:W-:-:S02]  /*b1d0*/  ISETP.GT.AND P2, PT, R36, 0x39, PT ;  /* 0x000000392400780c */ /* 0x000fc40003f44270 */
[----:B0-----:R-:W-:Y:S02]  /*b1e0*/  FSEL R89, R54, -INF , P3 ;  /* 0xff80000036597808 */ /* 0x001fe40001800000 */
[----:B------:R-:W-:Y:S02]  /*b1f0*/  FMNMX.FTZ R40, R83, R40, !PT ;  /* 0x0000002853287209 */ /* 0x000fe40007810000 */
[----:B------:R0:W-:Y:S01]  /*b200*/  MUFU.TANH R111, R71 ;  /* 0x00000047006f7308 */ /* 0x0001e20000002400 */
[----:B------:R-:W-:Y:S02]  /*b210*/  ISETP.GT.AND P3, PT, R36, 0x40, PT ;  /* 0x000000402400780c */ /* 0x000fe40003f64270 */
[----:B------:R-:W-:Y:S01]  /*b220*/  FMNMX.FTZ R40, R89, R40, !PT ;  /* 0x0000002859287209 */ /* 0x000fe20007810000 */
[----:B0-----:R-:W-:Y:S01]  /*b230*/  FFMA.FTZ R71, R81, R176, -R24 ;  /* 0x000000b051477223 */ /* 0x001fe20000010818 */
[----:B------:R-:W-:-:S03]  /*b240*/  FSEL R81, R56, -INF , P2 ;  /* 0xff80000038517808 */ /* 0x000fc60001000000 */
[----:B------:R-:W0:Y:S01]  /*b250*/  MUFU.TANH R66, R66 ;  /* 0x0000004200427308 */ /* 0x000e220000002400 */
[----:B------:R-:W-:Y:S02]  /*b260*/  ISETP.GT.AND P2, PT, R36, 0x41, PT ;  /* 0x000000412400780c */ /* 0x000fe40003f44270 */
[----:B-1----:R-:W-:Y:S02]  /*b270*/  FSEL R91, R58, -INF , P3 ;  /* 0xff8000003a5b7808 */ /* 0x002fe40001800000 */
[----:B------:R-:W-:Y:S01]  /*b280*/  FMNMX.FTZ R40, R81, R40, !PT ;  /* 0x0000002851287209 */ /* 0x000fe20007810000 */
[----:B------:R-:W-:Y:S01]  /*b290*/  FFMA.FTZ R158, R73, R176, -R24 ;  /* 0x000000b0499e7223 */ /* 0x000fe20000010818 */
[----:B------:R-:W-:Y:S02]  /*b2a0*/  ISETP.GT.AND P3, PT, R36, 0x48, PT ;  /* 0x000000482400780c */ /* 0x000fe40003f64270 */
[----:B------:R-:W-:Y:S02]  /*b2b0*/  FSEL R73, R44, -INF , P2 ;  /* 0xff8000002c497808 */ /* 0x000fe40001000000 */
[----:B------:R-:W-:Y:S01]  /*b2c0*/  FMNMX.FTZ R40, R91, R40, !PT ;  /* 0x000000285b287209 */ /* 0x000fe20007810000 */
[----:B------:R-:W1:Y:S01]  /*b2d0*/  MUFU.TANH R70, R70 ;  /* 0x0000004600467308 */ /* 0x000e620000002400 */
[----:B------:R-:W-:-:S02]  /*b2e0*/  ISETP.GT.AND P2, PT, R36, 0x49, PT ;  /* 0x000000492400780c */ /* 0x000fc40003f44270 */
[----:B---3--:R-:W-:Y:S02]  /*b2f0*/  FSEL R93, R62, -INF , P3 ;  /* 0xff8000003e5d7808 */ /* 0x008fe40001800000 */
[----:B------:R-:W-:Y:S02]  /*b300*/  FMNMX.FTZ R40, R73, R40, !PT ;  /* 0x0000002849287209 */ /* 0x000fe40007810000 */
[C---:B------:R-:W-:Y:S02]  /*b310*/  ISETP.GT.AND P3, PT, R36.reuse, 0x50, PT ;  /* 0x000000502400780c */ /* 0x040fe40003f64270 */
[----:B------:R-:W-:Y:S02]  /*b320*/  FSEL R103, R103, -INF , P2 ;  /* 0xff80000067677808 */ /* 0x000fe40001000000 */
        /* <DEDUP_REMOVED lines=8> */
[----:B-1----:R-:W-:Y:S02]  /*b3b0*/  FSEL R109, R70, -INF , P3 ;  /* 0xff800000466d7808 */ /* 0x002fe40001800000 */
[----:B------:R-:W-:Y:S02]  /*b3c0*/  FMNMX.FTZ R40, R107, R40, !PT ;  /* 0x000000286b287209 */ /* 0x000fe40007810000 */
[----:B------:R-:W-:Y:S02]  /*b3d0*/  FSEL R111, R111, -INF , P2 ;  /* 0xff8000006f6f7808 */ /* 0x000fe40001000000 */
[----:B------:R-:W-:-:S04]  /*b3e0*/  FMNMX.FTZ R40, R109, R40, !PT ;  /* 0x000000286d287209 */ /* 0x000fc80007810000 */
[----:B------:R-:W-:Y:S01]  /*b3f0*/  FMNMX.FTZ R40, R111, R40, !PT ;  /* 0x000000286f287209 */ /* 0x000fe20007810000 */
[----:B------:R-:W-:-:S04]  /*b400*/  FFMA.FTZ R162, R33, R176, -R24 ;  /* 0x000000b021a27223 */ /* 0x000fc80000010818 */
[----:B------:R-:W0:Y:S02]  /*b410*/  SHFL.BFLY PT, R33, R40, 0x2, 0x1f ;  /* 0x0c401f0028217f89 */ /* 0x000e2400000e0000 */
[----:B0-----:R-:W-:-:S05]  /*b420*/  FMNMX.FTZ R33, R40, R33, !PT ;  /* 0x0000002128217209 */ /* 0x001fca0007810000 */
[----:B------:R-:W0:Y:S02]  /*b430*/  SHFL.BFLY PT, R178, R33, 0x1, 0x1f ;  /* 0x0c201f0021b27f89 */ /* 0x000e2400000e0000 */
[----:B0-----:R-:W-:-:S04]  /*b440*/  FMNMX.FTZ R178, R33, R178, !PT ;  /* 0x000000b221b27209 */ /* 0x001fc80007810000 */
[C---:B------:R-:W-:Y:S01]  /*b450*/  FSETP.NEU.FTZ.AND P2, PT, R178.reuse, -INF , PT ;  /* 0xff800000b200780b */ /* 0x040fe20003f5d000 */
[----:B------:R-:W-:-:S05]  /*b460*/  FMUL.FTZ R26, R178, R176 ;  /* 0x000000b0b21a7220 */ /* 0x000fca0000410000 */
[----:B------:R-:W-:-:S05]  /*b470*/  FSEL R26, R26, RZ, P2 ;  /* 0x000000ff1a1a7208 */ /* 0x000fca0001000000 */
[----:B------:R-:W-:-:S04]  /*b480*/  FFMA.FTZ R25, R25, R176, -R26 ;  /* 0x000000b019197223 */ /* 0x000fc8000001081a */
[----:B------:R0:W-:Y:S01]  /*b490*/  MUFU.EX2 R30, R25 ;  /* 0x00000019001e7308 */ /* 0x0001e20000000800 */
[-C--:B------:R-:W-:Y:S01]  /*b4a0*/  FFMA.FTZ R152, R38, R176.reuse, -R24 ;  /* 0x000000b026987223 */ /* 0x080fe20000010818 */
[----:B0-----:R-:W0:Y:S01]  /*b4b0*/  @P5 LDC R25, c[0x0][0x44c] ;  /* 0x00011300ff195b82 */ /* 0x001e220000000800 */
[----:B------:R-:W-:-:S05]  /*b4c0*/  FFMA.FTZ R153, R51, R176, -R26 ;  /* 0x000000b033997223 */ /* 0x000fca000001081a */
[----:B------:R-:W-:Y:S01]  /*b4d0*/  MUFU.EX2 R152, R152 ;  /* 0x0000009800987308 */ /* 0x000fe20000000800 */
[----:B------:R-:W-:-:S07]  /*b4e0*/  FFMA.FTZ R55, R55, R176, -R26 ;  /* 0x000000b037377223 */ /* 0x000fce000001081a */
[----:B------:R-:W1:Y:S01]  /*b4f0*/  MUFU.EX2 R27, R27 ;  /* 0x0000001b001b7308 */ /* 0x000e620000000800 */
[-C--:B------:R-:W-:Y:S01]  /*b500*/  FFMA.FTZ R160, R37, R176.reuse, -R24 ;  /* 0x000000b025a07223 */ /* 0x080fe20000010818 */
[-C--:B------:R-:W-:Y:S01]  /*b510*/  FFMA.FTZ R59, R59, R176.reuse, -R26 ;  /* 0x000000b03b3b7223 */ /* 0x080fe2000001081a */
[----:B------:R-:W-:-:S05]  /*b520*/  FFMA.FTZ R37, R39, R176, -R24 ;  /* 0x000000b027257223 */ /* 0x000fca0000010818 */
[----:B------:R-:W3:Y:S01]  /*b530*/  MUFU.EX2 R153, R153 ;  /* 0x0000009900997308 */ /* 0x000ee20000000800 */
[-CC-:B------:R-:W-:Y:S01]  /*b540*/  FFMA.FTZ R164, R41, R176.reuse, -R24.reuse ;  /* 0x000000b029a47223 */ /* 0x180fe20000010818 */
[-CC-:B------:R-:W-:Y:S01]  /*b550*/  FFMA.FTZ R39, R45, R176.reuse, -R24.reuse ;  /* 0x000000b02d277223 */ /* 0x180fe20000010818 */
[----:B------:R-:W-:-:S05]  /*b560*/  FFMA.FTZ R166, R49, R176, -R24 ;  /* 0x000000b031a67223 */ /* 0x000fca0000010818 */
[----:B------:R-:W4:Y:S01]  /*b570*/  MUFU.EX2 R154, R154 ;  /* 0x0000009a009a7308 */ /* 0x000f220000000800 */
        /* <DEDUP_REMOVED lines=11> */
[-C--:B------:R-:W-:Y:S02]  /*b630*/  FFMA.FTZ R47, R79, R176.reuse, -R24 ;  /* 0x000000b04f2f7223 */ /* 0x080fe40000010818 */
[----:B------:R-:W5:Y:S01]  /*b640*/  MUFU.EX2 R31, R31 ;  /* 0x0000001f001f7308 */ /* 0x000f620000000800 */
[----:B--2---:R-:W-:Y:S01]  /*b650*/  SHF.R.U32.HI R78, RZ, 0x7, R78 ;  /* 0x00000007ff4e7819 */ /* 0x004fe2000001164e */
[----:B------:R-:W-:Y:S01]  /*b660*/  FFMA.FTZ R29, R29, R176, -R26 ;  /* 0x000000b01d1d7223 */ /* 0x000fe2000001081a */
[----:B------:R-:W-:Y:S01]  /*b670*/  LOP3.LUT R32, R3, 0x3000000, RZ, 0xfc, !PT ;  /* 0x0300000003207812 */ /* 0x000fe200078efcff */
[----:B------:R-:W-:-:S02]  /*b680*/  @!P0 VIADD R24, R180, 0x32440 ;  /* 0x00032440b4188836 */ /* 0x000fc40000000000 */
[----:B0-----:R-:W-:Y:S02]  /*b690*/  @P5 IMAD.HI.U32 R3, R76, R25, RZ ;  /* 0x000000194c035227 */ /* 0x001fe400078e00ff */
[----:B------:R-:W0:Y:S01]  /*b6a0*/  MUFU.EX2 R34, R59 ;  /* 0x0000003b00227308 */ /* 0x000e220000000800 */
[----:B------:R-:W-:Y:S01]  /*b6b0*/  IADD3 R179, -R78, 0xb, RZ ;  /* 0x0000000b4eb37810 */ /* 0x000fe20007ffe1ff */
[----:B------:R-:W-:Y:S01]  /*b6c0*/  FFMA.FTZ R63, R63, R176, -R26 ;  /* 0x000000b03f3f7223 */ /* 0x000fe2000001081a */
[----:B------:R-:W-:Y:S01]  /*b6d0*/  IMAD.MOV.U32 R181, RZ, RZ, R76 ;  /* 0x000000ffffb57224 */ /* 0x000fe200078e004c */
[----:B------:R-:W-:-:S04]  /*b6e0*/  @!P0 PRMT R24, RZ, 0x654, R24 ;  /* 0x00000654ff188816 */ /* 0x000fc80000000018 */
[----:B------:R-:W2:Y:S01]  /*b6f0*/  MUFU.EX2 R156, R156 ;  /* 0x0000009c009c7308 */ /* 0x000ea20000000800 */
[----:B------:R-:W-:Y:S01]  /*b700*/  @P5 SHF.R.U32.HI R181, RZ, R28, R3 ;  /* 0x0000001cffb55219 */ /* 0x000fe20000011603 */
[-CC-:B------:R-:W-:Y:S01]  /*b710*/  FFMA.FTZ R67, R67, R176.reuse, -R26.reuse ;  /* 0x000000b043437223 */ /* 0x180fe2000001081a */
[----:B-1----:R-:W-:Y:S01]  /*b720*/  FADD.FTZ R3, R152, R27 ;  /* 0x0000001b98037221 */ /* 0x002fe20000010000 */
[-CC-:B------:R-:W-:Y:S01]  /*b730*/  FFMA.FTZ R95, R95, R176.reuse, -R26.reuse ;  /* 0x000000b05f5f7223 */ /* 0x180fe2000001081a */
[----:B------:R-:W-:-:S03]  /*b740*/  FFMA.FTZ R161, R97, R176, -R26 ;  /* 0x000000b061a17223 */ /* 0x000fc6000001081a */
[----:B------:R-:W-:Y:S01]  /*b750*/  MUFU.EX2 R71, R71 ;  /* 0x0000004700477308 */ /* 0x000fe20000000800 */
[-CC-:B------:R-:W-:Y:S01]  /*b760*/  FFMA.FTZ R99, R99, R176.reuse, -R26.reuse ;  /* 0x000000b063637223 */ /* 0x180fe2000001081a */
[-CC-:B------:R-:W-:Y:S01]  /*b770*/  FFMA.FTZ R101, R101, R176.reuse, -R26.reuse ;  /* 0x000000b065657223 */ /* 0x180fe2000001081a */
[----:B------:R1:W-:Y:S06]  /*b780*/  BAR.ARV R179, 0x100 ;  /* 0x000400b30000751d */ /* 0x0003ec0000002000 */
        /* <DEDUP_REMOVED lines=15> */
[----:B------:R-:W-:Y:S01]  /*b880*/  IMAD.MOV.U32 R25, RZ, RZ, 0x40000040 ;  /* 0x40000040ff197424 */ /* 0x000fe200078e00ff */
[----:B------:R-:W1:Y:S01]  /*b890*/  MUFU.EX2 R158, R158 ;  /* 0x0000009e009e7308 */ /* 0x000e620000000800 */
[----:B------:R0:W-:Y:S01]  /*b8a0*/  @!P0 SYNCS.ARRIVE.TRANS64.RED.A1T0 RZ, [R24+URZ], RZ ;  /* 0x000000ff18ff89a7 */ /* 0x0001e2000810043f */
[----:B---3--:R-:W-:Y:S01]  /*b8b0*/  FADD.FTZ R26, R153, R30 ;  /* 0x0000001e991a7221 */ /* 0x008fe20000010000 */
[----:B----4-:R-:W-:Y:S01]  /*b8c0*/  FADD.FTZ R44, R154, R3 ;  /* 0x000000039a2c7221 */ /* 0x010fe20000010000 */
[----:B------:R3:W-:Y:S01]  /*b8d0*/  STL [R1+0x40], R32 ;  /* 0x0000402001007387 */ /* 0x0007e20000100800 */
[----:B------:R-:W-:Y:S01]  /*b8e0*/  R2UR UR7, R25 ;  /* 0x00000000190772ca */ /* 0x000fe200000e0000 */
[----:B-----5:R-:W-:Y:S01]  /*b8f0*/  FADD.FTZ R3, R55, R26 ;  /* 0x0000001a37037221 */ /* 0x020fe20000010000 */
[----:B0-----:R-:W-:Y:S01]  /*b900*/  IMAD R24, R2, 0xc00, R32 ;  /* 0x00000c0002187824 */ /* 0x001fe200078e0220 */
[----:B------:R-:W0:Y:S01]  /*b910*/  MUFU.EX2 R67, R67 ;  /* 0x0000004300437308 */ /* 0x000e220000000800 */
[----:B------:R-:W-:Y:S01]  /*b920*/  FADD.FTZ R25, R31, R44 ;  /* 0x0000002c1f197221 */ /* 0x000fe20000010000 */
[----:B------:R4:W-:Y:S01]  /*b930*/  BAR.SYNC.DEFER_BLOCKING R0, 0x100 ;  /* 0x000400000000751d */ /* 0x0009e20000010000 */
[----:B---3--:R-:W-:-:S05]  /*b940*/  VIADD R32, R24, 0x80 ;  /* 0x0000008018207836 */ /* 0x008fca0000000000 */
[----:B------:R-:W3:Y:S01]  /*b950*/  MUFU.EX2 R43, R43 ;  /* 0x0000002b002b7308 */ /* 0x000ee20000000800 */
[----:B------:R-:W-:Y:S01]  /*b960*/  FADD.FTZ R44, R34, R3 ;  /* 0x00000003222c7221 */ /* 0x000fe20000010000 */
[----:B--2---:R-:W-:Y:S01]  /*b970*/  FADD.FTZ R46, R156, R25 ;  /* 0x000000199c2e7221 */ /* 0x004fe20000010000 */
[----:B------:R-:W-:Y:S01]  /*b980*/  R2UR UR10, R32 ;  /* 0x00000000200a72ca */ /* 0x000fe200000e0000 */
[----:B------:R-:W-:-:S04]  /*b990*/  VIADD R32, R24, 0x180 ;  /* 0x0000018018207836 */ /* 0x000fc80000000000 */
[----:B------:R-:W2:Y:S01]  /*b9a0*/  MUFU.EX2 R38, R95 ;  /* 0x0000005f00267308 */ /* 0x000ea20000000800 */
[----:B-1----:R-:W-:Y:S01]  /*b9b0*/  FADD.FTZ R3, R157, R44 ;  /* 0x0000002c9d037221 */ /* 0x002fe20000010000 */
[----:B------:R-:W-:Y:S02]  /*b9c0*/  VIADD R28, R24, 0x100 ;  /* 0x00000100181c7836 */ /* 0x000fe40000000000 */
[----:B------:R-:W-:-:S04]  /*b9d0*/  FADD.FTZ R25, R71, R46 ;  /* 0x0000002e47197221 */ /* 0x000fc80000010000 */
[----:B------:R-:W1:Y:S01]  /*b9e0*/  MUFU.EX2 R160, R160 ;  /* 0x000000a000a07308 */ /* 0x000e620000000800 */
[----:B------:R-:W-:Y:S01]  /*b9f0*/  FADD.FTZ R44, R36, R3 ;  /* 0x00000003242c7221 */ /* 0x000fe20000010000 */
[----:B------:R-:W-:-:S06]  /*ba00*/  R2UR UR18, R32 ;  /* 0x00000000201272ca */ /* 0x000fcc00000e0000 */
[----:B------:R-:W5:Y:S01]  /*ba10*/  MUFU.EX2 R161, R161 ;  /* 0x000000a100a17308 */ /* 0x000f620000000800 */
[----:B------:R-:W-:Y:S01]  /*ba20*/  FADD.FTZ R32, R158, R25 ;  /* 0x000000199e207221 */ /* 0x000fe20000010000 */
[----:B------:R-:W-:Y:S01]  /*ba30*/  R2UR UR14, R28 ;  /* 0x000000001c0e72ca */ /* 0x000fe200000e0000 */
[----:B------:R-:W-:-:S05]  /*ba40*/  VIADD R28, R24, 0x200 ;  /* 0x00000200181c7836 */ /* 0x000fca0000000000 */
[----:B------:R-:W4:Y:S01]  /*ba50*/  MUFU.EX2 R35, R35 ;  /* 0x0000002300237308 */ /* 0x000f220000000800 */
[----:B0-----:R-:W-:Y:S01]  /*ba60*/  FADD.FTZ R3, R67, R44 ;  /* 0x0000002c43037221 */ /* 0x001fe20000010000 */
[----:B---3--:R-:W-:-:S06]  /*ba70*/  FADD.FTZ R25, R43, R32 ;  /* 0x000000202b197221 */ /* 0x008fcc0000010000 */
[----:B------:R-:W0:Y:S01]  /*ba80*/  MUFU.EX2 R40, R99 ;  /* 0x0000006300287308 */ /* 0x000e220000000800 */
[----:B--2---:R-:W-:Y:S01]  /*ba90*/  FADD.FTZ R44, R38, R3 ;  /* 0x00000003262c7221 */ /* 0x004fe20000010000 */
[----:B------:R-:W-:-:S06]  /*baa0*/  R2UR UR22, R28 ;  /* 0x000000001c1672ca */ /* 0x000fcc00000e0000 */
[----:B------:R-:W2:Y:S01]  /*bab0*/  MUFU.EX2 R162, R162 ;  /* 0x000000a200a27308 */ /* 0x000ea20000000800 */
[----:B------:R-:W-:Y:S01]  /*bac0*/  R2UR UR6, R24 ;  /* 0x00000000180672ca */ /* 0x000fe200000e0000 */
[----:B-1----:R-:W-:-:S06]  /*bad0*/  FADD.FTZ R28, R160, R25 ;  /* 0x00000019a01c7221 */ /* 0x002fcc0000010000 */
[----:B------:R-:W1:Y:S01]  /*bae0*/  MUFU.EX2 R101, R101 ;  /* 0x0000006500657308 */ /* 0x000e620000000800 */
[----:B------:R-:W-:Y:S01]  /*baf0*/  VIADD R24, R24, 0x280 ;  /* 0x0000028018187836 */ /* 0x000fe20000000000 */
[----:B------:R-:W-:-:S06]  /*bb00*/  MOV R25, 0x40000040 ;  /* 0x4000004000197802 */ /* 0x000fcc0000000f00 */
[----:B------:R-:W3:Y:S01]  /*bb10*/  MUFU.EX2 R37, R37 ;  /* 0x0000002500257308 */ /* 0x000ee20000000800 */
[----:B-----5:R-:W-:-:S07]  /*bb20*/  FADD.FTZ R3, R161, R44 ;  /* 0x0000002ca1037221 */ /* 0x020fce0000010000 */
[----:B------:R-:W5:Y:S01]  /*bb30*/  MUFU.EX2 R42, R87 ;  /* 0x00000057002a7308 */ /* 0x000f620000000800 */
[----:B------:R-:W-:Y:S01]  /*bb40*/  R2UR UR27, R25 ;  /* 0x00000000191b72ca */ /* 0x000fe200000e0000 */
[----:B----4-:R-:W-:Y:S01]  /*bb50*/  FADD.FTZ R25, R35, R28 ;  /* 0x0000001c23197221 */ /* 0x010fe20000010000 */
[----:B------:R-:W-:-:S05]  /*bb60*/  R2UR UR26, R24 ;  /* 0x00000000181a72ca */ /* 0x000fca00000e0000 */
[----:B------:R-:W4:Y:S01]  /*bb70*/  MUFU.EX2 R164, R164 ;  /* 0x000000a400a47308 */ /* 0x000f220000000800 */
[----:B0-----:R-:W-:-:S07]  /*bb80*/  FADD.FTZ R24, R40, R3 ;  /* 0x0000000328187221 */ /* 0x001fce0000010000 */
[----:B------:R-:W0:Y:S01]  /*bb90*/  MUFU.EX2 R85, R85 ;  /* 0x0000005500557308 */ /* 0x000e220000000800 */
[----:B--2---:R-:W-:Y:S01]  /*bba0*/  FADD.FTZ R28, R162, R25 ;  /* 0x00000019a21c7221 */ /* 0x004fe20000010000 */
[----:B-1----:R-:W-:-:S06]  /*bbb0*/  FADD.FTZ R3, R101, R24 ;  /* 0x0000001865037221 */ /* 0x002fcc0000010000 */
[----:B------:R-:W1:Y:S08]  /*bbc0*/  MUFU.EX2 R39, R39 ;  /* 0x0000002700277308 */ /* 0x000e700000000800 */
[----:B------:R-:W2:Y:S01]  /*bbd0*/  MUFU.EX2 R0, R83 ;  /* 0x0000005300007308 */ /* 0x000ea20000000800 */
[----:B---3--:R-:W-:Y:S01]  /*bbe0*/  FADD.FTZ R25, R37, R28 ;  /* 0x0000001c25197221 */ /* 0x008fe20000010000 */
[----:B-----5:R-:W-:-:S06]  /*bbf0*/  FADD.FTZ R28, R42, R3 ;  /* 0x000000032a1c7221 */ /* 0x020fcc0000010000 */
[----:B------:R-:W3:Y:S01]  /*bc00*/  MUFU.EX2 R166, R166 ;  /* 0x000000a600a67308 */ /* 0x000ee20000000800 */
[----:B------:R-:W-:-:S07]  /*bc10*/  F2FP.F16.F32.PACK_AB R153, R30, R153 ;  /* 0x000000991e99723e */ /* 0x000fce00000000ff */
[----:B------:R-:W5:Y:S01]  /*bc20*/  MUFU.EX2 R89, R89 ;  /* 0x0000005900597308 */ /* 0x000f620000000800 */
[----:B----4-:R-:W-:Y:S01]  /*bc30*/  FADD.FTZ R30, R164, R25 ;  /* 0x00000019a41e7221 */ /* 0x010fe20000010000 */
[----:B0-----:R-:W-:-:S06]  /*bc40*/  FADD.FTZ R3, R85, R28 ;  /* 0x0000001c55037221 */ /* 0x001fcc0000010000 */
[----:B------:R-:W0:Y:S08]  /*bc50*/  MUFU.EX2 R41, R41 ;  /* 0x0000002900297308 */ /* 0x000e300000000800 */
[----:B------:R-:W4:Y:S01]  /*bc60*/  MUFU.EX2 R26, R81 ;  /* 0x00000051001a7308 */ /* 0x000f220000000800 */
[----:B-1----:R-:W-:Y:S01]  /*bc70*/  FADD.FTZ R25, R39, R30 ;  /* 0x0000001e27197221 */ /* 0x002fe20000010000 */
[----:B--2---:R-:W-:-:S06]  /*bc80*/  FADD.FTZ R28, R0, R3 ;  /* 0x00000003001c7221 */ /* 0x004fcc0000010000 */
[----:B------:R-:W1:Y:S08]  /*bc90*/  MUFU.EX2 R168, R168 ;  /* 0x000000a800a87308 */ /* 0x000e700000000800 */
[----:B------:R-:W2:Y:S01]  /*bca0*/  MUFU.EX2 R91, R91 ;  /* 0x0000005b005b7308 */ /* 0x000ea20000000800 */
[----:B---3--:R-:W-:Y:S01]  /*bcb0*/  FADD.FTZ R30, R166, R25 ;  /* 0x00000019a61e7221 */ /* 0x008fe20000010000 */
[----:B-----5:R-:W-:-:S06]  /*bcc0*/  FADD.FTZ R3, R89, R28 ;  /* 0x0000001c59037221 */ /* 0x020fcc0000010000 */
[----:B------:R-:W3:Y:S08]  /*bcd0*/  MUFU.EX2 R45, R45 ;  /* 0x0000002d002d7308 */ /* 0x000ef00000000800 */
[----:B------:R-:W5:Y:S01]  /*bce0*/  MUFU.EX2 R32, R73 ;  /* 0x0000004900207308 */ /* 0x000f620000000800 */
[----:B0-----:R-:W-:Y:S01]  /*bcf0*/  FADD.FTZ R25, R41, R30 ;  /* 0x0000001e29197221 */ /* 0x001fe20000010000 */
[----:B----4-:R-:W-:-:S06]  /*bd00*/  FADD.FTZ R30, R26, R3 ;  /* 0x000000031a1e7221 */ /* 0x010fcc0000010000 */
[----:B------:R-:W0:Y:S01]  /*bd10*/  MUFU.EX2 R170, R170 ;  /* 0x000000aa00aa7308 */ /* 0x000e220000000800 */
[----:B------:R-:W-:-:S07]  /*bd20*/  F2FP.F16.F32.PACK_AB R155, R34, R55 ;  /* 0x00000037229b723e */ /* 0x000fce00000000ff */
        /* <DEDUP_REMOVED lines=11> */
[----:B------:R-:W0:Y:S08]  /*bde0*/  MUFU.EX2 R53, R53 ;  /* 0x0000003500357308 */ /* 0x000e300000000800 */
[----:B------:R-:W4:Y:S01]  /*bdf0*/  MUFU.EX2 R28, R107 ;  /* 0x0000006b001c7308 */ /* 0x000f220000000800 */
[----:B------:R-:W-:Y:S01]  /*be00*/  F2FP.F16.F32.PACK_AB R165, R0, R85 ;  /* 0x0000005500a5723e */ /* 0x000fe200000000ff */
[----:B-1----:R-:W-:-:S06]  /*be10*/  FADD.FTZ R25, R49, R34 ;  /* 0x0000002231197221 */ /* 0x002fcc0000010000 */
[----:B------:R-:W1:Y:S01]  /*be20*/  MUFU.EX2 R174, R174 ;  /* 0x000000ae00ae7308 */ /* 0x000e620000000800 */
[----:B--2---:R-:W-:-:S07]  /*be30*/  FADD.FTZ R0, R24, R3 ;  /* 0x0000000318007221 */ /* 0x004fce0000010000 */
[----:B------:R-:W2:Y:S01]  /*be40*/  MUFU.EX2 R109, R109 ;  /* 0x0000006d006d7308 */ /* 0x000ea20000000800 */
[----:B------:R-:W-:Y:S01]  /*be50*/  F2FP.F16.F32.PACK_AB R167, R26, R89 ;  /* 0x000000591aa7723e */ /* 0x000fe200000000ff */
[----:B---3--:R-:W-:Y:S01]  /*be60*/  FADD.FTZ R26, R172, R25 ;  /* 0x00000019ac1a7221 */ /* 0x008fe20000010000 */
[----:B-----5:R-:W-:-:S05]  /*be70*/  FADD.FTZ R3, R105, R0 ;  /* 0x0000000069037221 */ /* 0x020fca0000010000 */
[----:B------:R-:W3:Y:S01]  /*be80*/  MUFU.EX2 R47, R47 ;  /* 0x0000002f002f7308 */ /* 0x000ee20000000800 */
[----:B------:R-:W-:-:S07]  /*be90*/  IMAD.MOV.U32 R33, RZ, RZ, 0x40000040 ;  /* 0x40000040ff217424 */ /* 0x000fce00078e00ff */
[----:B------:R-:W5:Y:S01]  /*bea0*/  MUFU.EX2 R30, R111 ;  /* 0x0000006f001e7308 */ /* 0x000f620000000800 */
[----:B------:R-:W-:Y:S02]  /*beb0*/  IMAD.MOV.U32 R29, RZ, RZ, 0x40000040 ;  /* 0x40000040ff1d7424 */ /* 0x000fe400078e00ff */
[----:B0-----:R-:W-:Y:S01]  /*bec0*/  FADD.FTZ R25, R53, R26 ;  /* 0x0000001a35197221 */ /* 0x001fe20000010000 */
[----:B----4-:R-:W-:Y:S01]  /*bed0*/  FADD.FTZ R0, R28, R3 ;  /* 0x000000031c007221 */ /* 0x010fe20000010000 */
[----:B------:R-:W-:Y:S01]  /*bee0*/  R2UR UR11, R33 ;  /* 0x00000000210b72ca */ /* 0x000fe200000e0000 */
[----:B------:R-:W-:Y:S01]  /*bef0*/  IMAD.MOV.U32 R33, RZ, RZ, 0x40000040 ;  /* 0x40000040ff217424 */ /* 0x000fe200078e00ff */
[----:B------:R-:W-:Y:S01]  /*bf00*/  R2UR UR15, R29 ;  /* 0x000000001d0f72ca */ /* 0x000fe200000e0000 */
[----:B------:R-:W-:Y:S01]  /*bf10*/  IMAD.MOV.U32 R29, RZ, RZ, 0x40000040 ;  /* 0x40000040ff1d7424 */ /* 0x000fe200078e00ff */
[----:B------:R-:W-:Y:S01]  /*bf20*/  F2FP.F16.F32.PACK_AB R171, R24, R93 ;  /* 0x0000005d18ab723e */ /* 0x000fe200000000ff */
[----:B-1----:R-:W-:Y:S01]  /*bf30*/  FADD.FTZ R24, R174, R25 ;  /* 0x00000019ae187221 */ /* 0x002fe20000010000 */
[----:B--2---:R-:W-:Y:S01]  /*bf40*/  FADD.FTZ R3, R109, R0 ;  /* 0x000000006d037221 */ /* 0x004fe20000010000 */
[----:B------:R-:W-:-:S02]  /*bf50*/  F2FP.F16.F32.PACK_AB R152, R27, R152 ;  /* 0x000000981b98723e */ /* 0x000fc400000000ff */
[----:B------:R-:W-:Y:S01]  /*bf60*/  F2FP.F16.F32.PACK_AB R154, R31, R154 ;  /* 0x0000009a1f9a723e */ /* 0x000fe200000000ff */
[----:B---3--:R-:W-:Y:S01]  /*bf70*/  FADD.FTZ R0, R47, R24 ;  /* 0x000000182f007221 */ /* 0x008fe20000010000 */
[----:B------:R-:W-:Y:S02]  /*bf80*/  R2UR UR19, R33 ;  /* 0x00000000211372ca */ /* 0x000fe400000e0000 */
[----:B------:R-:W-:Y:S01]  /*bf90*/  R2UR UR23, R29 ;  /* 0x000000001d1772ca */ /* 0x000fe200000e0000 */
[----:B-----5:R-:W-:Y:S01]  /*bfa0*/  FADD.FTZ R3, R30, R3 ;  /* 0x000000031e037221 */ /* 0x020fe20000010000 */
        /* <DEDUP_REMOVED lines=17> */
[----:B------:R-:W-:-:S06]  /*c0c0*/  WARPGROUP.ARRIVE ;  /* 0x00000000000079c5 */ /* 0x000fcc0000000000 */
[----:B------:R-:W-:Y:S03]  /*c0d0*/  HGMMA.64x256x16.F32 R24, R152, gdesc[UR4].tnspB, RZ, !UPT, gsb0 ;  /* 0x43e0000498187df0 */ /* 0x000fe6000c0008ff */
[----:B------:R-:W-:Y:S02]  /*c0e0*/  WARPGROUP.DEPBAR.LE gsb0, 0x0 ;  /* 0x00008000000079c5 */ /* 0x000fe40000010000 */
[----:B------:R-:W-:-:S15]  /*c0f0*/  WARPGROUP.ARRIVE ;  /* 0x00000000000079c5 */ /* 0x000fde0000000000 */
[----:B------:R-:W-:-:S08]  /*c100*/  NOP ;  /* 0x0000000000007918 */ /* 0x000fd00000000000 */
[----:B------:R-:W-:Y:S03]  /*c110*/  HGMMA.64x256x16.F32 R24, R156, gdesc[UR8].tnspB, R24, gsb0 ;  /* 0x43e000089c187df0 */ /* 0x000fe60008000818 */
        /* <DEDUP_REMOVED lines=11> */
[----:B------:R-:W-:Y:S01]  /*c1d0*/  HGMMA.64x256x16.F32 R24, R168, gdesc[UR20].tnspB, R24, gsb0 ;  /* 0x43e00014a8187df0 */ /* 0x000fe20008000818 */
[----:B------:R-:W-:-:S05]  /*c1e0*/  IADD3 R152, R181, R182, -R183 ;  /* 0x000000b6b5987210 */ /* 0x000fca0007ffe8b7 */
[----:B------:R-:W-:-:S05]  /*c1f0*/  IMAD.HI R152, R152, 0x2aaaaaab, RZ ;  /* 0x2aaaaaab98987827 */ /* 0x000fca00078e02ff */
[----:B------:R-:W-:-:S04]  /*c200*/  SHF.R.U32.HI R153, RZ, 0x1f, R152 ;  /* 0x0000001fff997819 */ /* 0x000fc80000011698 */
[----:B------:R-:W-:-:S04]  /*c210*/  LEA.HI.SX32 R153, R152, R153, 0x1c ;  /* 0x0000009998997211 */ /* 0x000fc800078fe2ff */
[----:B------:R-:W-:Y:S01]  /*c220*/  VIMNMX R154, RZ, R153, !PT ;  /* 0x00000099ff9a7248 */ /* 0x000fe20007fe0100 */
[----:B------:R-:W-:-:S04]  /*c230*/  VIADD R203, R203, 0xfffffffe ;  /* 0xfffffffecbcb7836 */ /* 0x000fc80000000000 */
[----:B------:R0:W-:Y:S01]  /*c240*/  STL [R1+0x54], R154 ;  /* 0x0000549a01007387 */ /* 0x0001e20000100800 */
[----:B------:R-:W-:Y:S01]  /*c250*/  ISETP.GE.AND P2, PT, R203, R154, PT ;  /* 0x0000009acb00720c */ /* 0x000fe20003f46270 */
[----:B------:R-:W-:-:S05]  /*c260*/  @!P0 VIADD R180, R180, 0x32460 ;  /* 0x00032460b4b48836 */ /* 0x000fca0000000000 */
[----:B------:R-:W-:Y:S01]  /*c270*/  @!P0 PRMT R180, RZ, 0x654, R180 ;  /* 0x00000654ffb48816 */ /* 0x000fe200000000b4 */
[----:B------:R-:W-:Y:S02]  /*c280*/  WARPGROUP.DEPBAR.LE gsb0, 0x0 ;  /* 0x00008000000079c5 */ /* 0x000fe40000010000 */
[----:B------:R-:W-:-:S06]  /*c290*/  WARPGROUP.ARRIVE ;  /* 0x00000000000079c5 */ /* 0x000fcc0000000000 */
[----:B------:R-:W-:Y:S03]  /*c2a0*/  HGMMA.64x256x16.F32 R24, R172, gdesc[UR24].tnspB, R24, gsb0 ;  /* 0x43e00018ac187df0 */ /* 0x000fe60008000818 */
[----:B------:R-:W-:Y:S02]  /*c2b0*/  WARPGROUP.DEPBAR.LE gsb0, 0x0 ;  /* 0x00008000000079c5 */ /* 0x000fe40000010000 */
[----:B------:R0:W-:Y:S01]  /*c2c0*/  @!P0 SYNCS.ARRIVE.TRANS64.RED.A1T0 RZ, [R180+URZ], RZ ;  /* 0x000000ffb4ff89a7 */ /* 0x0001e2000810043f */
[----:B------:R-:W-:Y:S05]  /*c2d0*/  @!P2 BRA `(.L_x_14920) ;  /* 0x000000340080a947 */ /* 0x000fea0003800000 */
[----:B------:R-:W-:Y:S02]  /*c2e0*/  IMAD.MOV.U32 R216, RZ, RZ, R178 ;  /* 0x000000ffffd87224 */ /* 0x000fe400078e00b2 */
[----:B------:R-:W-:-:S07]  /*c2f0*/  IMAD.MOV.U32 R217, RZ, RZ, R177 ;  /* 0x000000ffffd97224 */ /* 0x000fce00078e00b1 */
.L_x_14930:
        /* <DEDUP_REMOVED lines=8> */
.L_x_14921:
[----:B------:R-:W-:Y:S01]  /*c380*/  IMAD R210, R2, 0x8, R19 ;  /* 0x0000000802d27824 */ /* 0x000fe200078e0213 */
[----:B------:R-:W-:-:S04]  /*c390*/  SHF.L.U32 R218, R23, 0x1f, RZ ;  /* 0x0000001f17da7819 */ /* 0x000fc800000006ff */
[----:B------:R1:W2:Y:S01]  /*c3a0*/  SYNCS.PHASECHK.TRANS64.TRYWAIT P2, [R210+URZ+0x32430], R218 ;  /* 0x032430dad20075a7 */ /* 0x0002a2000804017f */
[----:B------:R-:W-:Y:S05]  /*c3b0*/  @!P1 BRA `(.L_x_14922) ;  /* 0x0000000000049947 */ /* 0x000fea0003800000 */
[----:B------:R-:W-:Y:S01]  /*c3c0*/  BPT.TRAP 0x1 ;  /* 0x000000040000795c */ /* 0x000fe20000300000 */
.L_x_14922:
[----:B------:R-:W3:Y:S01]  /*c3d0*/  LDL R152, [R1+0x44] ;  /* 0x0000440001987983 */ /* 0x000ee20000100800 */
[----:B------:R-:W-:Y:S02]  /*c3e0*/  IMAD.MOV.U32 R157, RZ, RZ, 0x40000040 ;  /* 0x40000040ff9d7424 */ /* 0x000fe400078e00ff */
[----:B---3--:R-:W-:Y:S01]  /*c3f0*/  IMAD R156, R2, 0x300, R152 ;  /* 0x00000300029c7824 */ /* 0x008fe200078e0298 */
[----:B--2---:R-:W-:Y:S06]  /*c400*/  @P2 BRA `(.L_x_14923) ;  /* 0x0000000000082947 */ /* 0x004fec0003800000 */
[----:B------:R-:W2:Y:S02]  /*c410*/  SYNCS.PHASECHK.TRANS64.TRYWAIT P2, [R210+URZ+0x32430], R218 ;  /* 0x032430dad20075a7 */ /* 0x000ea4000804017f */
[----:B--2---:R-:W-:Y:S05]  /*c420*/  @!P2 BRA `(.L_x_14924) ;  /* 0x000001340030a947 */ /* 0x004fea0003800000 */
.L_x_14923:
[----:B------:R-:W3:Y:S04]  /*c430*/  LDL.64 R234, [R1+0x18] ;  /* 0x0000180001ea7983 */ /* 0x000ee80000100a00 */
[----:B------:R-:W4:Y:S01]  /*c440*/  LDL.64 R222, [R1+0x10] ;  /* 0x0000100001de7983 */ /* 0x000f220000100a00 */
[----:B------:R-:W-:Y:S05]  /*c450*/  WARPSYNC.ALL ;  /* 0x0000000000007948 */ /* 0x000fea0003800000 */
[----:B------:R-:W5:Y:S01]  /*c460*/  LDL.64 R220, [R1+0x8] ;  /* 0x0000080001dc7983 */ /* 0x000f620000100a00 */
[C---:B------:R-:W-:Y:S01]  /*c470*/  R2UR UR6, R156.reuse ;  /* 0x000000009c0672ca */ /* 0x040fe200000e0000 */
[C---:B0-----:R-:W-:Y:S01]  /*c480*/  VIADD R154, R156.reuse, 0x2 ;  /* 0x000000029c9a7836 */ /* 0x041fe20000000000 */
        /* <DEDUP_REMOVED lines=12> */
[----:B------:R-:W-:Y:S02]  /*c550*/  R2UR UR18, R156 ;  /* 0x000000009c1272ca */ /* 0x000fe400000e0000 */
[----:B------:R-:W-:Y:S02]  /*c560*/  R2UR UR19, R157 ;  /* 0x000000009d1372ca */ /* 0x000fe400000e0000 */
[----:B------:R-:W-:-:S06]  /*c570*/  WARPGROUP.ARRIVE ;  /* 0x00000000000079c5 */ /* 0x000fcc0000000000 */
[----:B------:R-:W-:Y:S03]  /*c580*/  HGMMA.64x96x16.F32 R152, gdesc[UR4], RZ, !UPT, gsb0 ;  /* 0x01600000049879f0 */ /* 0x000fe6000c0008ff */
[----:B------:R-:W-:Y:S02]  /*c590*/  WARPGROUP.DEPBAR.LE gsb0, 0x0 ;  /* 0x00008000000079c5 */ /* 0x000fe40000010000 */
[----:B------:R-:W-:Y:S01]  /*c5a0*/  WARPGROUP.ARRIVE ;  /* 0x00000000000079c5 */ /* 0x000fe20000000000 */
[----:B---3--:R-:W-:Y:S02]  /*c5b0*/  R2UR UR8, R234 ;  /* 0x00000000ea0872ca */ /* 0x008fe400000e0000 */
[----:B------:R-:W-:Y:S02]  /*c5c0*/  R2UR UR9, R235 ;  /* 0x00000000eb0972ca */ /* 0x000fe400000e0000 */
[----:B----4-:R-:W-:-:S02]  /*c5d0*/  R2UR UR12, R222 ;  /* 0x00000000de0c72ca */ /* 0x010fc400000e0000 */
[----:B------:R-:W-:Y:S02]  /*c5e0*/  R2UR UR13, R223 ;  /* 0x00000000df0d72ca */ /* 0x000fe400000e0000 */
[----:B-----5:R-:W-:Y:S02]  /*c5f0*/  R2UR UR16, R220 ;  /* 0x00000000dc1072ca */ /* 0x020fe400000e0000 */
[----:B------:R-:W-:-:S05]  /*c600*/  R2UR UR17, R221 ;  /* 0x00000000dd1172ca */ /* 0x000fca00000e0000 */
        /* <DEDUP_REMOVED lines=10> */
.L_x_14925:
[----:B------:R0:W3:Y:S01]  /*c6b0*/  SYNCS.PHASECHK.TRANS64.TRYWAIT P2, [R210+URZ+0x32450], R218 ;  /* 0x032450dad20075a7 */ /* 0x0000e2000804017f */
[----:B------:R-:W-:Y:S05]  /*c6c0*/  @!P1 BRA `(.L_x_14926) ;  /* 0x0000000000049947 */ /* 0x000fea0003800000 */
[----:B------:R-:W-:Y:S01]  /*c6d0*/  BPT.TRAP 0x1 ;  /* 0x000000040000795c */ /* 0x000fe20000300000 */
.L_x_14926:
[----:B------:R-:W-:Y:S04]  /*c6e0*/  BSSY B0, `(.L_x_14927) ;  /* 0x0000004000007945 */ /* 0x000fe80003800000 */
[----:B---3--:R-:W-:Y:S05]  /*c6f0*/  @P2 BRA `(.L_x_14928) ;  /* 0x0000000000082947 */ /* 0x008fea0003800000 */
[----:B------:R-:W3:Y:S02]  /*c700*/  SYNCS.PHASECHK.TRANS64.TRYWAIT P2, [R210+URZ+0x32450], R218 ;  /* 0x032450dad20075a7 */ /* 0x000ee4000804017f */
[----:B---3--:R-:W-:Y:S05]  /*c710*/  @!P2 BRA `(.L_x_14929) ;  /* 0x000001300088a947 */ /* 0x008fea0003800000 */
.L_x_14928:
[----:B------:R-:W-:Y:S05]  /*c720*/  BSYNC B0 ;  /* 0x0000000000007941 */ /* 0x000fea0003800000 */
.L_x_14927:
[----:B------:R-:W-:Y:S05]  /*c730*/  WARPSYNC.ALL ;  /* 0x0000000000007948 */ /* 0x000fea0003800000 */
[----:B0123--:R-:W2:Y:S01]  /*c740*/  LDL R218, [R1+0x50] ;  /* 0x0000500001da7983 */ /* 0x00fea20000100800 */
[----:B------:R-:W0:Y:S03]  /*c750*/  LDC R219, c[0x0][0x448] ;  /* 0x00011200ffdb7b82 */ /* 0x000e260000000800 */
[----:B------:R-:W2:Y:S04]  /*c760*/  LDL R233, [R1+0x64] ;  /* 0x0000640001e97983 */ /* 0x000ea80000100800 */
[----:B------:R-:W3:Y:S04]  /*c770*/  LDL R222, [R1+0x48] ;  /* 0x0000480001de7983 */ /* 0x000ee80000100800 */
[----:B------:R-:W4:Y:S01]  /*c780*/  LDL.64 R234, [R1] ;  /* 0x0000000001ea7983 */ /* 0x000f220000100a00 */
[----:B------:R-:W-:Y:S01]  /*c790*/  IMAD.MOV.U32 R221, RZ, RZ, 0x40000040 ;  /* 0x40000040ffdd7424 */ /* 0x000fe200078e00ff */
[----:B------:R-:W-:Y:S01]  /*c7a0*/  R2UR UR4, R4 ;  /* 0x00000000040472ca */ /* 0x000fe200000e0000 */
[----:B------:R-:W-:Y:S01]  /*c7b0*/  WARPGROUP.ARRIVE ;  /* 0x00000000000079c5 */ /* 0x000fe20000000000 */
[----:B------:R-:W-:Y:S01]  /*c7c0*/  R2UR UR5, R5 ;  /* 0x00000000050572ca */ /* 0x000fe200000e0000 */
[----:B------:R-:W-:Y:S01]  /*c7d0*/  IMAD.MOV.U32 R223, RZ, RZ, 0x40000040 ;  /* 0x40000040ffdf7424 */ /* 0x000fe200078e00ff */
[----:B------:R-:W-:Y:S01]  /*c7e0*/  R2UR UR7, R221 ;  /* 0x00000000dd0772ca */ /* 0x000fe200000e0000 */
[----:B------:R-:W-:Y:S01]  /*c7f0*/  IMAD.MOV.U32 R221, RZ, RZ, 0x40000040 ;  /* 0x40000040ffdd7424 */ /* 0x000fe200078e00ff */
[----:B0-----:R-:W-:-:S13]  /*c800*/  ISETP.NE.AND P2, PT, R219, 0x1, PT ;  /* 0x00000001db00780c */ /* 0x001fda0003f45270 */
[----:B------:R-:W0:Y:S08]  /*c810*/  @P2 LDC R220, c[0x0][0x44c] ;  /* 0x00011300ffdc2b82 */ /* 0x000e300000000800 */
[----:B------:R-:W1:Y:S01]  /*c820*/  @P2 LDC R219, c[0x0][0x450] ;  /* 0x00011400ffdb2b82 */ /* 0x000e620000000800 */
[----:B--2---:R-:W-:-:S04]  /*c830*/  IMAD.IADD R218, R233, 0x1, R218 ;  /* 0x00000001e9da7824 */ /* 0x004fc800078e02da */
[----:B0-----:R-:W-:-:S05]  /*c840*/  @P2 IMAD.HI.U32 R220, R218, R220, RZ ;  /* 0x000000dcdadc2227 */ /* 0x001fca00078e00ff */
[----:B-1----:R-:W-:Y:S01]  /*c850*/  @P2 SHF.R.U32.HI R218, RZ, R219, R220 ;  /* 0x000000dbffda2219 */ /* 0x002fe200000116dc */
[----:B---3--:R-:W-:-:S04]  /*c860*/  IMAD R220, R2, 0xc00, R222 ;  /* 0x00000c0002dc7824 */ /* 0x008fc800078e02de */
[C---:B------:R-:W-:Y:S01]  /*c870*/  VIADD R222, R220.reuse, 0x2 ;  /* 0x00000002dcde7836 */ /* 0x040fe20000000000 */
[----:B------:R-:W-:-:S13]  /*c880*/  R2UR UR6, R220 ;  /* 0x00000000dc0672ca */ /* 0x000fda00000e0000 */
[----:B------:R-:W-:Y:S01]  /*c890*/  HGMMA.64x96x16.F32 R152, gdesc[UR4], R152, gsb0 ;  /* 0x01600000049879f0 */ /* 0x000fe20008000898 */
[----:B------:R-:W-:Y:S01]  /*c8a0*/  R2UR UR6, R222 ;  /* 0x00000000de0672ca */ /* 0x000fe200000e0000 */
[----:B------:R-:W-:Y:S01]  /*c8b0*/  VIADD R222, R220, 0x4 ;  /* 0x00000004dcde7836 */ /* 0x000fe20000000000 */
[----:B------:R-:W-:Y:S01]  /*c8c0*/  R2UR UR7, R223 ;  /* 0x00000000df0772ca */ /* 0x000fe200000e0000 */
[----:B------:R-:W-:Y:S01]  /*c8d0*/  IMAD.MOV.U32 R223, RZ, RZ, 0x40000040 ;  /* 0x40000040ffdf7424 */ /* 0x000fe200078e00ff */
[----:B----4-:R-:W-:Y:S02]  /*c8e0*/  R2UR UR4, R234 ;  /* 0x00000000ea0472ca */ /* 0x010fe400000e0000 */
[----:B------:R-:W-:Y:S01]  /*c8f0*/  R2UR UR5, R235 ;  /* 0x00000000eb0572ca */ /* 0x000fe200000e0000 */
[----:B------:R-:W-:Y:S02]  /*c900*/  WARPGROUP.DEPBAR.LE gsb0, 0x0 ;  /* 0x00008000000079c5 */ /* 0x000fe40000010000 */
[----:B------:R-:W-:-:S10]  /*c910*/  WARPGROUP.ARRIVE ;  /* 0x00000000000079c5 */ /* 0x000fd40000000000 */
[----:B------:R-:W-:Y:S01]  /*c920*/  HGMMA.64x96x16.F32 R152, gdesc[UR4], R152, gsb0 ;  /* 0x01600000049879f0 */ /* 0x000fe20008000898 */
[----:B------:R-:W-:Y:S01]  /*c930*/  R2UR UR6, R222 ;  /* 0x00000000de0672ca */ /* 0x000fe200000e0000 */
[----:B------:R-:W-:Y:S01]  /*c940*/  VIADD R222, R220, 0x6 ;  /* 0x00000006dcde7836 */ /* 0x000fe20000000000 */
[----:B------:R-:W-:Y:S01]  /*c950*/  R2UR UR7, R223 ;  /* 0x00000000df0772ca */ /* 0x000fe200000e0000 */
[----:B------:R-:W-:Y:S01]  /*c960*/  IMAD.MOV.U32 R223, RZ, RZ, 0x40000040 ;  /* 0x40000040ffdf7424 */ /* 0x000fe200078e00ff */
[----:B------:R-:W-:Y:S02]  /*c970*/  R2UR UR4, R230 ;  /* 0x00000000e60472ca */ /* 0x000fe400000e0000 */
        /* <DEDUP_REMOVED lines=22> */
[----:B------:R-:W-:Y:S02]  /*cae0*/  R2UR UR6, R222 ;  /* 0x00000000de0672ca */ /* 0x000fe400000e0000 */
[----:B------:R-:W-:Y:S01]  /*caf0*/  R2UR UR7, R223 ;  /* 0x00000000df0772ca */ /* 0x000fe200000e0000 */
[----:B------:R-:W-:Y:S01]  /*cb00*/  IMAD.MOV.U32 R223, RZ, RZ, 0x40000040 ;  /* 0x40000040ffdf7424 */ /* 0x000fe200078e00ff */
[----:B------:R-:W-:Y:S02]  /*cb10*/  R2UR UR4, R214 ;  /* 0x00000000d60472ca */ /* 0x000fe400000e0000 */
[----:B------:R-:W-:Y:S02]  /*cb20*/  R2UR UR5, R215 ;  /* 0x00000000d70572ca */ /* 0x000fe400000e0000 */
[----:B------:R-:W-:Y:S01]  /*cb30*/  IADD3 R222, R220, 0x304, RZ ;  /* 0x00000304dcde7810 */ /* 0x000fe20007ffe0ff */
[----:B------:R-:W-:-:S02]  /*cb40*/  WARPGROUP.DEPBAR.LE gsb0, 0x0 ;  /* 0x00008000000079c5 */ /* 0x000fc40000010000 */
[----:B------:R-:W-:-:S08]  /*cb50*/  WARPGROUP.ARRIVE ;  /* 0x00000000000079c5 */ /* 0x000fd00000000000 */
        /* <DEDUP_REMOVED lines=48> */
[----:B------:R-:W-:Y:S02]  /*ce60*/  R2UR UR7, R223 ;  /* 0x00000000df0772ca */ /* 0x000fe400000e0000 */
[----:B------:R-:W-:Y:S02]  /*ce70*/  R2UR UR4, R14 ;  /* 0x000000000e0472ca */ /* 0x000fe400000e0000 */
[----:B------:R-:W-:Y:S02]  /*ce80*/  R2UR UR5, R15 ;  /* 0x000000000f0572ca */ /* 0x000fe400000e0000 */
[----:B------:R-:W-:Y:S01]  /*ce90*/  MOV R223, 0x40000040 ;  /* 0x4000004000df7802 */ /* 0x000fe20000000f00 */
        /* <DEDUP_REMOVED lines=35> */
[----:B------:R-:W-:Y:S03]  /*d0d0*/  HGMMA.64x96x16.F32 R152, gdesc[UR4], R152, gsb0 ;  /* 0x01600000049879f0 */ /* 0x000fe60008000898 */
[----:B------:R-:W-:Y:S02]  /*d0e0*/  WARPGROUP.DEPBAR.LE gsb0, 0x0 ;  /* 0x00008000000079c5 */ /* 0x000fe40000010000 */
[----:B------:R-:W-:Y:S01]  /*d0f0*/  FMUL.FTZ R158, R158, UR43 ;  /* 0x0000002b9e9e7c20 */ /* 0x000fe20008410000 */
[----:B------:R-:W-:Y:S01]  /*d100*/  FMUL.FTZ R159, R159, UR43 ;  /* 0x0000002b9f9f7c20 */ /* 0x000fe20008410000 */
[----:B------:R-:W-:Y:S01]  /*d110*/  FMUL.FTZ R219, R162, UR43 ;  /* 0x0000002ba2db7c20 */ /* 0x000fe20008410000 */
[----:B------:R-:W-:Y:S01]  /*d120*/  FMUL.FTZ R162, R168, UR43 ;  /* 0x0000002ba8a27c20 */ /* 0x000fe20008410000 */
[----:B------:R0:W1:Y:S01]  /*d130*/  MUFU.TANH R234, R158 ;  /* 0x0000009e00ea7308 */ /* 0x0000620000002400 */
[----:B------:R-:W-:Y:S01]  /*d140*/  FMUL.FTZ R235, R170, UR43 ;  /* 0x0000002baaeb7c20 */ /* 0x000fe20008410000 */
[----:B------:R-:W2:Y:S01]  /*d150*/  LDL R168, [R1+0x68] ;  /* 0x0000680001a87983 */ /* 0x000ea20000100800 */
[----:B------:R-:W-:Y:S01]  /*d160*/  FMUL.FTZ R154, R154, UR43 ;  /* 0x0000002b9a9a7c20 */ /* 0x000fe20008410000 */
[----:B------:R-:W-:Y:S01]  /*d170*/  FMUL.FTZ R152, R152, UR43 ;  /* 0x0000002b98987c20 */ /* 0x000fe20008410000 */
[----:B------:R-:W-:Y:S01]  /*d180*/  FMUL.FTZ R155, R155, UR43 ;  /* 0x0000002b9b9b7c20 */ /* 0x000fe20008410000 */
[----:B------:R-:W-:Y:S01]  /*d190*/  FMUL.FTZ R163, R163, UR43 ;  /* 0x0000002ba3a37c20 */ /* 0x000fe20008410000 */
[----:B------:R-:W-:Y:S01]  /*d1a0*/  FMUL.FTZ R153, R153, UR43 ;  /* 0x0000002b99997c20 */ /* 0x000fe20008410000 */
[----:B------:R3:W4:Y:S01]  /*d1b0*/  MUFU.TANH R223, R159 ;  /* 0x0000009f00df7308 */ /* 0x0007220000002400 */
[----:B0-----:R-:W-:Y:S01]  /*d1c0*/  FMUL.FTZ R158, R164, UR43 ;  /* 0x0000002ba49e7c20 */ /* 0x001fe20008410000 */
[----:B------:R-:W-:Y:S01]  /*d1d0*/  FMUL.FTZ R164, R173, UR43 ;  /* 0x0000002bada47c20 */ /* 0x000fe20008410000 */
[----:B------:R-:W-:Y:S01]  /*d1e0*/  FMUL.FTZ R237, R166, UR43 ;  /* 0x0000002ba6ed7c20 */ /* 0x000fe20008410000 */
[----:B------:R-:W5:Y:S01]  /*d1f0*/  LDL R173, [R1+0x30] ;  /* 0x0000300001ad7983 */ /* 0x000f620000100800 */
[----:B------:R-:W-:-:S03]  /*d200*/  FMUL.FTZ R236, R167, UR43 ;  /* 0x0000002ba7ec7c20 */ /* 0x000fc60008410000 */
[----:B------:R0:W-:Y:S01]  /*d210*/  MUFU.TANH R221, R154 ;  /* 0x0000009a00dd7308 */ /* 0x0001e20000002400 */
[----:B-1----:R-:W-:Y:S02]  /*d220*/  IMAD.MOV.U32 R170, RZ, RZ, R234 ;  /* 0x000000ffffaa7224 */ /* 0x002fe400078e00ea */
[----:B------:R-:W-:Y:S01]  /*d230*/  FMUL.FTZ R234, R171, UR43 ;  /* 0x0000002babea7c20 */ /* 0x000fe20008410000 */
[----:B---3--:R-:W-:Y:S01]  /*d240*/  FMUL.FTZ R159, R161, UR43 ;  /* 0x0000002ba19f7c20 */ /* 0x008fe20008410000 */
[----:B------:R-:W-:-:S03]  /*d250*/  FMUL.FTZ R161, R169, UR43 ;  /* 0x0000002ba9a17c20 */ /* 0x000fc60008410000 */
[----:B------:R-:W-:Y:S01]  /*d260*/  MUFU.TANH R152, R152 ;  /* 0x0000009800987308 */ /* 0x000fe20000002400 */
[----:B----4-:R-:W-:Y:S02]  /*d270*/  IMAD.MOV.U32 R171, RZ, RZ, R223 ;  /* 0x000000ffffab7224 */ /* 0x010fe400078e00df */
[----:B------:R-:W-:Y:S01]  /*d280*/  FMUL.FTZ R223, R174, UR43 ;  /* 0x0000002baedf7c20 */ /* 0x000fe20008410000 */
[----:B0-----:R-:W-:Y:S01]  /*d290*/  FMUL.FTZ R154, R157, UR43 ;  /* 0x0000002b9d9a7c20 */ /* 0x001fe20008410000 */
[----:B------:R-:W5:Y:S01]  /*d2a0*/  LDL R174, [R1+0x34] ;  /* 0x0000340001ae7983 */ /* 0x000f620000100800 */
[----:B------:R-:W-:-:S03]  /*d2b0*/  FMUL.FTZ R157, R165, UR43 ;  /* 0x0000002ba59d7c20 */ /* 0x000fc60008410000 */
[----:B------:R-:W0:Y:S01]  /*d2c0*/  SHFL.IDX PT, R169, R218, RZ, 0x1c1f ;  /* 0x001c1fffdaa97589 */ /* 0x000e2200000e0000 */
[----:B------:R-:W-:Y:S01]  /*d2d0*/  FMUL.FTZ R165, R176, UR43 ;  /* 0x0000002bb0a57c20 */ /* 0x000fe20008410000 */
[----:B------:R-:W-:Y:S01]  /*d2e0*/  IMAD.MOV.U32 R176, RZ, RZ, -0x60 ;  /* 0xffffffa0ffb07424 */ /* 0x000fe200078e00ff */
[----:B------:R1:W-:Y:S03]  /*d2f0*/  MUFU.TANH R220, R155 ;  /* 0x0000009b00dc7308 */ /* 0x0003e60000002400 */
[----:B------:R-:W-:-:S05]  /*d300*/  IMAD R176, R203, R176, 0x1 ;  /* 0x00000001cbb07424 */ /* 0x000fca00078e02b0 */
[----:B------:R-:W3:Y:S01]  /*d310*/  MUFU.TANH R233, R163 ;  /* 0x000000a300e97308 */ /* 0x000ee20000002400 */
[----:B-1----:R-:W-:Y:S01]  /*d320*/  FMUL.FTZ R155, R156, UR43 ;  /* 0x0000002b9c9b7c20 */ /* 0x002fe20008410000 */
[----:B------:R-:W-:Y:S01]  /*d330*/  FMUL.FTZ R156, R160, UR43 ;  /* 0x0000002ba09c7c20 */ /* 0x000fe20008410000 */
[----:B------:R-:W-:-:S05]  /*d340*/  FMUL.FTZ R160, R172, UR43 ;  /* 0x0000002baca07c20 */ /* 0x000fca0008410000 */
[----:B------:R-:W1:Y:S08]  /*d350*/  MUFU.TANH R154, R154 ;  /* 0x0000009a009a7308 */ /* 0x000e700000002400 */
[----:B------:R-:W4:Y:S01]  /*d360*/  MUFU.TANH R153, R153 ;  /* 0x0000009900997308 */ /* 0x000f220000002400 */
[----:B---3--:R-:W-:-:S07]  /*d370*/  IMAD.MOV.U32 R172, RZ, RZ, R233 ;  /* 0x000000ffffac7224 */ /* 0x008fce00078e00e9 */
[----:B------:R-:W3:Y:S08]  /*d380*/  MUFU.TANH R155, R155 ;  /* 0x0000009b009b7308 */ /* 0x000ef00000002400 */
[----:B------:R-:W3:Y:S01]  /*d390*/  MUFU.TANH R158, R158 ;  /* 0x0000009e009e7308 */ /* 0x000ee20000002400 */
[----:B------:R-:W-:-:S07]  /*d3a0*/  FMUL.FTZ R166, R181, UR43 ;  /* 0x0000002bb5a67c20 */ /* 0x000fce0008410000 */
[----:B------:R-:W3:Y:S08]  /*d3b0*/  MUFU.TANH R156, R156 ;  /* 0x0000009c009c7308 */ /* 0x000ef00000002400 */
[----:B------:R-:W3:Y:S01]  /*d3c0*/  MUFU.TANH R159, R159 ;  /* 0x0000009f009f7308 */ /* 0x000ee20000002400 */
[----:B------:R-:W-:-:S07]  /*d3d0*/  FMUL.FTZ R163, R177, UR43 ;  /* 0x0000002bb1a37c20 */ /* 0x000fce0008410000 */
[----:B------:R-:W3:Y:S01]  /*d3e0*/  MUFU.TANH R161, R161 ;  /* 0x000000a100a17308 */ /* 0x000ee20000002400 */
[----:B------:R-:W-:Y:S01]  /*d3f0*/  FMUL.FTZ R167, R180, UR43 ;  /* 0x0000002bb4a77c20 */ /* 0x000fe20008410000 */
[----:B------:R-:W-:-:S06]  /*d400*/  IMAD.MOV.U32 R180, RZ, RZ, R172 ;  /* 0x000000ffffb47224 */ /* 0x000fcc00078e00ac */
[----:B------:R-:W3:Y:S01]  /*d410*/  MUFU.TANH R157, R157 ;  /* 0x0000009d009d7308 */ /* 0x000ee20000002400 */
[----:B------:R-:W3:Y:S01]  /*d420*/  SHFL.IDX PT, R218, R218, 0x1, 0x1c1f ;  /* 0x003c1f00dada7f89 */ /* 0x000ee200000e0000 */
[----:B------:R-:W-:-:S06]  /*d430*/  FMUL.FTZ R172, R188, UR43 ;  /* 0x0000002bbcac7c20 */ /* 0x000fcc0008410000 */
[----:B------:R-:W3:Y:S08]  /*d440*/  MUFU.TANH R162, R162 ;  /* 0x000000a200a27308 */ /* 0x000ef00000002400 */
[----:B------:R-:W3:Y:S08]  /*d450*/  MUFU.TANH R165, R165 ;  /* 0x000000a500a57308 */ /* 0x000ef00000002400 */
[----:B------:R-:W3:Y:S08]  /*d460*/  MUFU.TANH R160, R160 ;  /* 0x000000a000a07308 */ /* 0x000ef00000002400 */
[----:B------:R-:W3:Y:S01]  /*d470*/  MUFU.TANH R164, R164 ;  /* 0x000000a400a47308 */ /* 0x000ee20000002400 */
[----:B------:R-:W-:-:S07]  /*d480*/  IMAD.MOV.U32 R181, RZ, RZ, R171 ;  /* 0x000000ffffb57224 */ /* 0x000fce00078e00ab */
[----:B------:R-:W3:Y:S01]  /*d490*/  MUFU.TANH R166, R166 ;  /* 0x000000a600a67308 */ /* 0x000ee20000002400 */
[----:B------:R-:W-:-:S07]  /*d4a0*/  FMUL.FTZ R171, R189, UR43 ;  /* 0x0000002bbdab7c20 */ /* 0x000fce0008410000 */
[----:B------:R-:W3:Y:S08]  /*d4b0*/  MUFU.TANH R163, R163 ;  /* 0x000000a300a37308 */ /* 0x000ef00000002400 */
[----:B------:R-:W3:Y:S08]  /*d4c0*/  MUFU.TANH R167, R167 ;  /* 0x000000a700a77308 */ /* 0x000ef00000002400 */
[----:B------:R-:W3:Y:S08]  /*d4d0*/  MUFU.TANH R172, R172 ;  /* 0x000000ac00ac7308 */ /* 0x000ef00000002400 */
[----:B------:R-:W-:Y:S01]  /*d4e0*/  MUFU.TANH R171, R171 ;  /* 0x000000ab00ab7308 */ /* 0x000fe20000002400 */
[----:B------:R-:W-:-:S07]  /*d4f0*/  FMUL.FTZ R222, R178, UR43 ;  /* 0x0000002bb2de7c20 */ /* 0x000fce0008410000 */
[----:B------:R-:W-:Y:S01]  /*d500*/  MUFU.TANH R237, R237 ;  /* 0x000000ed00ed7308 */ /* 0x000fe20000002400 */
[----:B------:R-:W-:-:S07]  /*d510*/  FMUL.FTZ R177, R183, UR43 ;  /* 0x0000002bb7b17c20 */ /* 0x000fce0008410000 */
[----:B------:R-:W-:Y:S01]  /*d520*/  MUFU.TANH R234, R234 ;  /* 0x000000ea00ea7308 */ /* 0x000fe20000002400 */
[----:B------:R-:W-:Y:S01]  /*d530*/  FMUL.FTZ R233, R175, UR43 ;  /* 0x0000002bafe97c20 */ /* 0x000fe20008410000 */
[----:B------:R-:W-:Y:S01]  /*d540*/  MOV R175, R170 ;  /* 0x000000aa00af7202 */ /* 0x000fe20000000f00 */
[----:B------:R-:W-:-:S05]  /*d550*/  IMAD.MOV.U32 R170, RZ, RZ, R220 ;  /* 0x000000ffffaa7224 */ /* 0x000fca00078e00dc */
[----:B------:R-:W-:Y:S01]  /*d560*/  MUFU.TANH R222, R222 ;  /* 0x000000de00de7308 */ /* 0x000fe20000002400 */
[----:B------:R-:W-:-:S07]  /*d570*/  FMUL.FTZ R220, R182, UR43 ;  /* 0x0000002bb6dc7c20 */ /* 0x000fce0008410000 */
[----:B------:R-:W-:Y:S01]  /*d580*/  MUFU.TANH R177, R177 ;  /* 0x000000b100b17308 */ /* 0x000fe20000002400 */
[----:B------:R-:W-:Y:S01]  /*d590*/  FMUL.FTZ R188, R197, UR43 ;  /* 0x0000002bc5bc7c20 */ /* 0x000fe20008410000 */
[----:B------:R-:W-:-:S06]  /*d5a0*/  FMUL.FTZ R197, R191, UR43 ;  /* 0x0000002bbfc57c20 */ /* 0x000fcc0008410000 */
[----:B------:R-:W-:Y:S08]  /*d5b0*/  MUFU.TANH R219, R219 ;  /* 0x000000db00db7308 */ /* 0x000ff00000002400 */
[----:B------:R-:W-:Y:S08]  /*d5c0*/  MUFU.TANH R236, R236 ;  /* 0x000000ec00ec7308 */ /* 0x000ff00000002400 */
[----:B------:R-:W-:Y:S01]  /*d5d0*/  MUFU.TANH R235, R235 ;  /* 0x000000eb00eb7308 */ /* 0x000fe20000002400 */
[----:B--2---:R-:W-:-:S02]  /*d5e0*/  IMAD R176, R168, -0x2, R176 ;  /* 0xfffffffea8b07824 */ /* 0x004fc400078e02b0 */
[----:B------:R-:W-:-:S03]  /*d5f0*/  FMUL.FTZ R168, R184, UR43 ;  /* 0x0000002bb8a87c20 */ /* 0x000fc60008410000 */
[----:B-----5:R-:W-:-:S05]  /*d600*/  IADD3 R176, -R173, R176, R174 ;  /* 0x000000b0adb07210 */ /* 0x020fca0007ffe1ae */
[----:B0-----:R-:W-:-:S05]  /*d610*/  IMAD.IADD R169, R176, 0x1, R169 ;  /* 0x00000001b0a97824 */ /* 0x001fca00078e02a9 */
[----:B------:R-:W-:-:S04]  /*d620*/  ISETP.GT.AND P3, PT, R169, RZ, PT ;  /* 0x000000ffa900720c */ /* 0x000fc80003f64270 */
[----:B------:R-:W-:Y:S02]  /*d630*/  FSEL R152, R152, -INF , P3 ;  /* 0xff80000098987808 */ /* 0x000fe40001800000 */
[C---:B------:R-:W-:Y:S02]  /*d640*/  ISETP.GT.AND P3, PT, R169.reuse, 0x9, PT ;  /* 0x00000009a900780c */ /* 0x040fe40003f64270 */
[C---:B------:R-:W-:Y:S02]  /*d650*/  ISETP.GT.AND P4, PT, R169.reuse, 0x1, PT ;  /* 0x00000001a900780c */ /* 0x040fe40003f84270 */
[C---:B------:R-:W-:Y:S02]  /*d660*/  ISETP.GT.AND P2, PT, R169.reuse, 0x8, PT ;  /* 0x00000008a900780c */ /* 0x040fe40003f44270 */
[----:B-1----:R-:W-:Y:S02]  /*d670*/  FSEL R154, R154, -INF , P3 ;  /* 0xff8000009a9a7808 */ /* 0x002fe40001800000 */
[----:B------:R-:W-:-:S02]  /*d680*/  ISETP.GT.AND P3, PT, R169, 0x18, PT ;  /* 0x00000018a900780c */ /* 0x000fc40003f64270 */
[----:B----4-:R-:W-:Y:S02]  /*d690*/  FSEL R153, R153, -INF , P4 ;  /* 0xff80000099997808 */ /* 0x010fe40002000000 */
[----:B---3--:R-:W-:Y:S01]  /*d6a0*/  FSEL R155, R155, -INF , P2 ;  /* 0xff8000009b9b7808 */ /* 0x008fe20001000000 */
[----:B------:R-:W-:Y:S01]  /*d6b0*/  FMUL.FTZ R174, R185, UR43 ;  /* 0x0000002bb9ae7c20 */ /* 0x000fe20008410000 */
[C---:B------:R-:W-:Y:S02]  /*d6c0*/  ISETP.GT.AND P4, PT, R169.reuse, 0x10, PT ;  /* 0x00000010a900780c */ /* 0x040fe40003f84270 */
[----:B------:R-:W-:Y:S02]  /*d6d0*/  ISETP.GT.AND P2, PT, R169, 0x11, PT ;  /* 0x00000011a900780c */ /* 0x000fe40003f44270 */
[----:B------:R-:W-:Y:S01]  /*d6e0*/  FSEL R158, R158, -INF , P3 ;  /* 0xff8000009e9e7808 */ /* 0x000fe20001800000 */
[----:B------:R-:W-:Y:S01]  /*d6f0*/  FMUL.FTZ R185, R193, UR43 ;  /* 0x0000002bc1b97c20 */ /* 0x000fe20008410000 */
[----:B------:R-:W-:-:S02]  /*d700*/  ISETP.GT.AND P3, PT, R169, 0x21, PT ;  /* 0x00000021a900780c */ /* 0x000fc40003f64270 */
[----:B------:R-:W-:Y:S02]  /*d710*/  FSEL R156, R156, -INF , P4 ;  /* 0xff8000009c9c7808 */ /* 0x000fe40002000000 */
[----:B------:R-:W-:Y:S01]  /*d720*/  FSEL R159, R159, -INF , P2 ;  /* 0xff8000009f9f7808 */ /* 0x000fe20001000000 */
[----:B------:R-:W-:Y:S01]  /*d730*/  FMUL.FTZ R173, R192, UR43 ;  /* 0x0000002bc0ad7c20 */ /* 0x000fe20008410000 */
[C---:B------:R-:W-:Y:S02]  /*d740*/  ISETP.GT.AND P4, PT, R169.reuse, 0x19, PT ;  /* 0x00000019a900780c */ /* 0x040fe40003f84270 */
[----:B------:R-:W-:Y:S01]  /*d750*/  ISETP.GT.AND P2, PT, R169, 0x20, PT ;  /* 0x00000020a900780c */ /* 0x000fe20003f44270 */
[----:B------:R-:W0:Y:S01]  /*d760*/  MUFU.TANH R168, R168 ;  /* 0x000000a800a87308 */ /* 0x000e220000002400 */
[----:B------:R-:W-:Y:S02]  /*d770*/  FSEL R161, R161, -INF , P3 ;  /* 0xff800000a1a17808 */ /* 0x000fe40001800000 */
[----:B------:R-:W-:-:S02]  /*d780*/  ISETP.GT.AND P3, PT, R169, 0x30, PT ;  /* 0x00000030a900780c */ /* 0x000fc40003f64270 */
[----:B------:R-:W-:-:S03]  /*d790*/  FSEL R157, R157, -INF , P4 ;  /* 0xff8000009d9d7808 */ /* 0x000fc60002000000 */
[----:B------:R-:W1:Y:S01]  /*d7a0*/  MUFU.TANH R174, R174 ;  /* 0x000000ae00ae7308 */ /* 0x000e620000002400 */
[----:B------:R-:W-:Y:S02]  /*d7b0*/  FSEL R162, R162, -INF , P2 ;  /* 0xff800000a2a27808 */ /* 0x000fe40001000000 */
[C---:B------:R-:W-:Y:S02]  /*d7c0*/  ISETP.GT.AND P4, PT, R169.reuse, 0x28, PT ;  /* 0x00000028a900780c */ /* 0x040fe40003f84270 */
[----:B------:R-:W-:-:S03]  /*d7d0*/  ISETP.GT.AND P2, PT, R169, 0x29, PT ;  /* 0x00000029a900780c */ /* 0x000fc60003f44270 */
[----:B------:R-:W2:Y:S01]  /*d7e0*/  MUFU.TANH R185, R185 ;  /* 0x000000b900b97308 */ /* 0x000ea20000002400 */
[----:B------:R-:W-:Y:S02]  /*d7f0*/  FSEL R165, R165, -INF , P3 ;  /* 0xff800000a5a57808 */ /* 0x000fe40001800000 */
[----:B------:R-:W-:Y:S02]  /*d800*/  ISETP.GT.AND P3, PT, R169, 0x39, PT ;  /* 0x00000039a900780c */ /* 0x000fe40003f64270 */
[----:B------:R-:W-:-:S03]  /*d810*/  FSEL R160, R160, -INF , P4 ;  /* 0xff800000a0a07808 */ /* 0x000fc60002000000 */
[----:B------:R-:W3:Y:S01]  /*d820*/  MUFU.TANH R173, R173 ;  /* 0x000000ad00ad7308 */ /* 0x000ee20000002400 */
[----:B------:R-:W-:Y:S02]  /*d830*/  FSEL R164, R164, -INF , P2 ;  /* 0xff800000a4a47808 */ /* 0x000fe40001000000 */
[C---:B------:R-:W-:Y:S02]  /*d840*/  ISETP.GT.AND P4, PT, R169.reuse, 0x31, PT ;  /* 0x00000031a900780c */ /* 0x040fe40003f84270 */
[C---:B------:R-:W-:Y:S02]  /*d850*/  ISETP.GT.AND P2, PT, R169.reuse, 0x38, PT ;  /* 0x00000038a900780c */ /* 0x040fe40003f44270 */
[----:B------:R-:W-:Y:S02]  /*d860*/  FSEL R166, R166, -INF , P3 ;  /* 0xff800000a6a67808 */ /* 0x000fe40001800000 */
[----:B------:R-:W-:Y:S02]  /*d870*/  ISETP.GT.AND P3, PT, R169, 0x48, PT ;  /* 0x00000048a900780c */ /* 0x000fe40003f64270 */
[----:B------:R-:W-:-:S02]  /*d880*/  FSEL R163, R163, -INF , P4 ;  /* 0xff800000a3a37808 */ /* 0x000fc40002000000 */
[----:B------:R-:W-:Y:S02]  /*d890*/  FSEL R167, R167, -INF , P2 ;  /* 0xff800000a7a77808 */ /* 0x000fe40001000000 */
[C---:B------:R-:W-:Y:S02]  /*d8a0*/  ISETP.GT.AND P4, PT, R169.reuse, 0x40, PT ;  /* 0x00000040a900780c */ /* 0x040fe40003f84270 */
[C---:B------:R-:W-:Y:S01]  /*d8b0*/  ISETP.GT.AND P2, PT, R169.reuse, 0x41, PT ;  /* 0x00000041a900780c */ /* 0x040fe20003f44270 */
[----:B------:R-:W-:Y:S01]  /*d8c0*/  IMAD.IADD R176, R176, 0x1, R218 ;  /* 0x00000001b0b07824 */ /* 0x000fe200078e02da */
[----:B------:R-:W-:Y:S02]  /*d8d0*/  FSEL R172, R172, -INF , P3 ;  /* 0xff800000acac7808 */ /* 0x000fe40001800000 */
[----:B------:R-:W-:Y:S02]  /*d8e0*/  ISETP.GT.AND P3, PT, R169, 0x51, PT ;  /* 0x00000051a900780c */ /* 0x000fe40003f64270 */
[----:B0-----:R-:W-:-:S02]  /*d8f0*/  FSEL R168, R168, -INF , P4 ;  /* 0xff800000a8a87808 */ /* 0x001fc40002000000 */
[----:B-1----:R-:W-:Y:S01]  /*d900*/  FSEL R174, R174, -INF , P2 ;  /* 0xff800000aeae7808 */ /* 0x002fe20001000000 */
[----:B------:R-:W-:Y:S01]  /*d910*/  IMAD.MOV.U32 R184, RZ, RZ, R221 ;  /* 0x000000ffffb87224 */ /* 0x000fe200078e00dd */
[C---:B------:R-:W-:Y:S02]  /*d920*/  ISETP.GT.AND P4, PT, R169.reuse, 0x49, PT ;  /* 0x00000049a900780c */ /* 0x040fe40003f84270 */
[----:B------:R-:W-:Y:S02]  /*d930*/  ISETP.GT.AND P2, PT, R169, 0x50, PT ;  /* 0x00000050a900780c */ /* 0x000fe40003f44270 */
[----:B--2---:R-:W-:Y:S02]  /*d940*/  FSEL R185, R185, -INF , P3 ;  /* 0xff800000b9b97808 */ /* 0x004fe40001800000 */
[----:B------:R-:W-:Y:S02]  /*d950*/  ISETP.GT.AND P3, PT, R176, RZ, PT ;  /* 0x000000ffb000720c */ /* 0x000fe40003f64270 */
[----:B------:R-:W-:-:S02]  /*d960*/  FSEL R171, R171, -INF , P4 ;  /* 0xff800000abab7808 */ /* 0x000fc40002000000 */
[----:B---3--:R-:W-:Y:S02]  /*d970*/  FSEL R173, R173, -INF , P2 ;  /* 0xff800000adad7808 */ /* 0x008fe40001000000 */
[C---:B------:R-:W-:Y:S02]  /*d980*/  ISETP.GT.AND P4, PT, R169.reuse, 0x58, PT ;  /* 0x00000058a900780c */ /* 0x040fe40003f84270 */
[----:B------:R-:W-:Y:S02]  /*d990*/  ISETP.GT.AND P2, PT, R169, 0x59, PT ;  /* 0x00000059a900780c */ /* 0x000fe40003f44270 */
[----:B------:R-:W-:Y:S02]  /*d9a0*/  FSEL R169, R184, -INF , P3 ;  /* 0xff800000b8a97808 */ /* 0x000fe40001800000 */
[----:B------:R-:W-:Y:S01]  /*d9b0*/  ISETP.GT.AND P3, PT, R176, 0x9, PT ;  /* 0x00000009b000780c */ /* 0x000fe20003f64270 */
[----:B------:R-:W-:-:S03]  /*d9c0*/  FMUL.FTZ R221, R179, UR43 ;  /* 0x0000002bb3dd7c20 */ /* 0x000fc60008410000 */
[----:B------:R-:W-:Y:S02]  /*d9d0*/  FSEL R179, R181, -INF , P3 ;  /* 0xff800000b5b37808 */ /* 0x000fe40001800000 */
[----:B------:R-:W-:-:S04]  /*d9e0*/  ISETP.GT.AND P3, PT, R176, 0x18, PT ;  /* 0x00000018b000780c */ /* 0x000fc80003f64270 */
[----:B------:R-:W-:Y:S02]  /*d9f0*/  FSEL R182, R237, -INF , P3 ;  /* 0xff800000edb67808 */ /* 0x000fe40001800000 */
[----:B------:R-:W-:-:S04]  /*da00*/  ISETP.GT.AND P3, PT, R176, 0x21, PT ;  /* 0x00000021b000780c */ /* 0x000fc80003f64270 */
[----:B------:R-:W-:Y:S02]  /*da10*/  FSEL R193, R234, -INF , P3 ;  /* 0xff800000eac17808 */ /* 0x000fe40001800000 */
[----:B------:R-:W-:-:S04]  /*da20*/  ISETP.GT.AND P3, PT, R176, 0x30, PT ;  /* 0x00000030b000780c */ /* 0x000fc80003f64270 */
[----:B------:R-:W-:Y:S02]  /*da30*/  FSEL R189, R222, -INF , P3 ;  /* 0xff800000debd7808 */ /* 0x000fe40001800000 */
[----:B------:R-:W-:-:S04]  /*da40*/  ISETP.GT.AND P3, PT, R176, 0x39, PT ;  /* 0x00000039b000780c */ /* 0x000fc80003f64270 */
[----:B------:R-:W-:Y:S02]  /*da50*/  FSEL R191, R177, -INF , P3 ;  /* 0xff800000b1bf7808 */ /* 0x000fe40001800000 */
[----:B------:R-:W-:-:S04]  /*da60*/  FMNMX.FTZ R177, R152, R217, !PT ;  /* 0x000000d998b17209 */ /* 0x000fc80007810000 */
[----:B------:R-:W-:-:S04]  /*da70*/  FMNMX.FTZ R177, R153, R177, !PT ;  /* 0x000000b199b17209 */ /* 0x000fc80007810000 */
[----:B------:R-:W-:-:S04]  /*da80*/  FMNMX.FTZ R177, R155, R177, !PT ;  /* 0x000000b19bb17209 */ /* 0x000fc80007810000 */
[----:B------:R-:W-:-:S04]  /*da90*/  FMNMX.FTZ R177, R154, R177, !PT ;  /* 0x000000b19ab17209 */ /* 0x000fc80007810000 */
[----:B------:R-:W-:-:S04]  /*daa0*/  FMNMX.FTZ R177, R156, R177, !PT ;  /* 0x000000b19cb17209 */ /* 0x000fc80007810000 */
[----:B------:R-:W-:-:S04]  /*dab0*/  FMNMX.FTZ R177, R159, R177, !PT ;  /* 0x000000b19fb17209 */ /* 0x000fc80007810000 */
[----:B------:R-:W-:Y:S01]  /*dac0*/  FMNMX.FTZ R177, R158, R177, !PT ;  /* 0x000000b19eb17209 */ /* 0x000fe20007810000 */
[----:B------:R-:W-:-:S03]  /*dad0*/  FMUL.FTZ R178, R196, UR43 ;  /* 0x0000002bc4b27c20 */ /* 0x000fc60008410000 */
[----:B------:R-:W-:-:S04]  /*dae0*/  FMNMX.FTZ R177, R157, R177, !PT ;  /* 0x000000b19db17209 */ /* 0x000fc80007810000 */
[----:B------:R-:W-:Y:S01]  /*daf0*/  FMNMX.FTZ R177, R162, R177, !PT ;  /* 0x000000b1a2b17209 */ /* 0x000fe20007810000 */
[----:B------:R-:W0:Y:S03]  /*db00*/  MUFU.TANH R178, R178 ;  /* 0x000000b200b27308 */ /* 0x000e260000002400 */
[----:B------:R-:W-:-:S04]  /*db10*/  FMNMX.FTZ R177, R161, R177, !PT ;  /* 0x000000b1a1b17209 */ /* 0x000fc80007810000 */
[----:B------:R-:W-:Y:S01]  /*db20*/  FMNMX.FTZ R177, R160, R177, !PT ;  /* 0x000000b1a0b17209 */ /* 0x000fe20007810000 */
[----:B------:R-:W1:Y:S03]  /*db30*/  MUFU.TANH R188, R188 ;  /* 0x000000bc00bc7308 */ /* 0x000e660000002400 */
[----:B------:R-:W-:-:S04]  /*db40*/  FMNMX.FTZ R177, R164, R177, !PT ;  /* 0x000000b1a4b17209 */ /* 0x000fc80007810000 */
[----:B------:R-:W-:Y:S02]  /*db50*/  FMNMX.FTZ R177, R165, R177, !PT ;  /* 0x000000b1a5b17209 */ /* 0x000fe40007810000 */
[----:B0-----:R-:W-:Y:S02]  /*db60*/  FSEL R178, R178, -INF , P4 ;  /* 0xff800000b2b27808 */ /* 0x001fe40002000000 */
[----:B------:R-:W-:Y:S02]  /*db70*/  ISETP.GT.AND P4, PT, R176, 0x1, PT ;  /* 0x00000001b000780c */ /* 0x000fe40003f84270 */
[----:B------:R-:W-:Y:S01]  /*db80*/  FMNMX.FTZ R177, R163, R177, !PT ;  /* 0x000000b1a3b17209 */ /* 0x000fe20007810000 */
[----:B------:R-:W0:Y:S01]  /*db90*/  MUFU.TANH R223, R223 ;  /* 0x000000df00df7308 */ /* 0x000e220000002400 */
[----:B------:R-:W-:Y:S02]  /*dba0*/  FSEL R170, R170, -INF , P4 ;  /* 0xff800000aaaa7808 */ /* 0x000fe40002000000 */
[----:B-1----:R-:W-:-:S02]  /*dbb0*/  FSEL R188, R188, -INF , P2 ;  /* 0xff800000bcbc7808 */ /* 0x002fc40001000000 */
[----:B------:R-:W-:Y:S01]  /*dbc0*/  FMNMX.FTZ R177, R167, R177, !PT ;  /* 0x000000b1a7b17209 */ /* 0x000fe20007810000 */
[----:B------:R-:W-:Y:S01]  /*dbd0*/  FMUL.FTZ R192, R186, UR43 ;  /* 0x0000002bbac07c20 */ /* 0x000fe20008410000 */
[C---:B------:R-:W-:Y:S02]  /*dbe0*/  ISETP.GT.AND P2, PT, R176.reuse, 0x8, PT ;  /* 0x00000008b000780c */ /* 0x040fe40003f44270 */
[----:B------:R-:W-:Y:S01]  /*dbf0*/  ISETP.GT.AND P4, PT, R176, 0x10, PT ;  /* 0x00000010b000780c */ /* 0x000fe20003f84270 */
[----:B------:R-:W1:Y:S01]  /*dc00*/  MUFU.TANH R233, R233 ;  /* 0x000000e900e97308 */ /* 0x000e620000002400 */
[----:B------:R-:W-:Y:S02]  /*dc10*/  FMNMX.FTZ R177, R166, R177, !PT ;  /* 0x000000b1a6b17209 */ /* 0x000fe40007810000 */
[----:B------:R-:W-:Y:S02]  /*dc20*/  FSEL R175, R175, -INF , P2 ;  /* 0xff800000afaf7808 */ /* 0x000fe40001000000 */
[----:B------:R-:W-:-:S03]  /*dc30*/  FSEL R181, R219, -INF , P4 ;  /* 0xff800000dbb57808 */ /* 0x000fc60002000000 */
[----:B------:R-:W2:Y:S01]  /*dc40*/  MUFU.TANH R221, R221 ;  /* 0x000000dd00dd7308 */ /* 0x000ea20000002400 */
[----:B------:R-:W-:Y:S01]  /*dc50*/  ISETP.GT.AND P2, PT, R176, 0x11, PT ;  /* 0x00000011b000780c */ /* 0x000fe20003f44270 */
[----:B------:R-:W-:Y:S01]  /*dc60*/  FMUL.FTZ R196, R190, UR43 ;  /* 0x0000002bbec47c20 */ /* 0x000fe20008410000 */
[----:B------:R-:W-:Y:S01]  /*dc70*/  ISETP.GT.AND P4, PT, R176, 0x19, PT ;  /* 0x00000019b000780c */ /* 0x000fe20003f84270 */
[----:B------:R-:W-:Y:S01]  /*dc80*/  FMUL.FTZ R187, R187, UR43 ;  /* 0x0000002bbbbb7c20 */ /* 0x000fe20008410000 */
[----:B------:R-:W-:-:S03]  /*dc90*/  FMNMX.FTZ R177, R168, R177, !PT ;  /* 0x000000b1a8b17209 */ /* 0x000fc60007810000 */
[----:B------:R-:W3:Y:S01]  /*dca0*/  MUFU.TANH R220, R220 ;  /* 0x000000dc00dc7308 */ /* 0x000ee20000002400 */
[----:B------:R-:W-:Y:S02]  /*dcb0*/  FSEL R180, R180, -INF , P2 ;  /* 0xff800000b4b47808 */ /* 0x000fe40001000000 */
[----:B------:R-:W-:Y:S02]  /*dcc0*/  FSEL R183, R236, -INF , P4 ;  /* 0xff800000ecb77808 */ /* 0x000fe40002000000 */
[----:B------:R-:W-:-:S03]  /*dcd0*/  ISETP.GT.AND P2, PT, R176, 0x20, PT ;  /* 0x00000020b000780c */ /* 0x000fc60003f44270 */
[----:B------:R-:W4:Y:S01]  /*dce0*/  MUFU.TANH R192, R192 ;  /* 0x000000c000c07308 */ /* 0x000f220000002400 */
[----:B------:R-:W-:Y:S02]  /*dcf0*/  ISETP.GT.AND P4, PT, R176, 0x28, PT ;  /* 0x00000028b000780c */ /* 0x000fe40003f84270 */
[----:B------:R-:W-:Y:S02]  /*dd00*/  FMNMX.FTZ R177, R174, R177, !PT ;  /* 0x000000b1aeb17209 */ /* 0x000fe40007810000 */
[----:B------:R-:W-:-:S03]  /*dd10*/  FSEL R184, R235, -INF , P2 ;  /* 0xff800000ebb87808 */ /* 0x000fc60001000000 */
[----:B------:R1:W5:Y:S01]  /*dd20*/  MUFU.TANH R219, R187 ;  /* 0x000000bb00db7308 */ /* 0x0003620000002400 */
[----:B0-----:R-:W-:Y:S02]  /*dd30*/  FSEL R186, R223, -INF , P4 ;  /* 0xff800000dfba7808 */ /* 0x001fe40002000000 */
[C---:B------:R-:W-:Y:S02]  /*dd40*/  ISETP.GT.AND P2, PT, R176.reuse, 0x29, PT ;  /* 0x00000029b000780c */ /* 0x040fe40003f44270 */
[----:B------:R-:W-:-:S03]  /*dd50*/  ISETP.GT.AND P4, PT, R176, 0x31, PT ;  /* 0x00000031b000780c */ /* 0x000fc60003f84270 */
[----:B------:R-:W0:Y:S01]  /*dd60*/  MUFU.TANH R196, R196 ;  /* 0x000000c400c47308 */ /* 0x000e220000002400 */
[----:B------:R-:W-:-:S07]  /*dd70*/  FMNMX.FTZ R177, R172, R177, !PT ;  /* 0x000000b1acb17209 */ /* 0x000fce0007810000 */
[----:B------:R-:W0:Y:S01]  /*dd80*/  MUFU.TANH R197, R197 ;  /* 0x000000c500c57308 */ /* 0x000e220000002400 */
[----:B-1----:R-:W-:Y:S02]  /*dd90*/  FSEL R187, R233, -INF , P2 ;  /* 0xff800000e9bb7808 */ /* 0x002fe40001000000 */
[----:B--2---:R-:W-:Y:S02]  /*dda0*/  FSEL R218, R221, -INF , P4 ;  /* 0xff800000ddda7808 */ /* 0x004fe40002000000 */
[----:B------:R-:W-:Y:S02]  /*ddb0*/  FMNMX.FTZ R177, R171, R177, !PT ;  /* 0x000000b1abb17209 */ /* 0x000fe40007810000 */
[C---:B------:R-:W-:Y:S02]  /*ddc0*/  ISETP.GT.AND P2, PT, R176.reuse, 0x38, PT ;  /* 0x00000038b000780c */ /* 0x040fe40003f44270 */
[----:B------:R-:W-:Y:S02]  /*ddd0*/  ISETP.GT.AND P4, PT, R176, 0x40, PT ;  /* 0x00000040b000780c */ /* 0x000fe40003f84270 */
[----:B------:R-:W-:-:S02]  /*dde0*/  FMNMX.FTZ R177, R173, R177, !PT ;  /* 0x000000b1adb17209 */ /* 0x000fc40007810000 */
[----:B---3--:R-:W-:Y:S02]  /*ddf0*/  FSEL R190, R220, -INF , P2 ;  /* 0xff800000dcbe7808 */ /* 0x008fe40001000000 */
[----:B----4-:R-:W-:Y:S02]  /*de00*/  FSEL R192, R192, -INF , P4 ;  /* 0xff800000c0c07808 */ /* 0x010fe40002000000 */
[C---:B------:R-:W-:Y:S02]  /*de10*/  ISETP.GT.AND P2, PT, R176.reuse, 0x41, PT ;  /* 0x00000041b000780c */ /* 0x040fe40003f44270 */
[C---:B------:R-:W-:Y:S02]  /*de20*/  ISETP.GT.AND P3, PT, R176.reuse, 0x48, PT ;  /* 0x00000048b000780c */ /* 0x040fe40003f64270 */
[----:B------:R-:W-:Y:S02]  /*de30*/  ISETP.GT.AND P4, PT, R176, 0x49, PT ;  /* 0x00000049b000780c */ /* 0x000fe40003f84270 */
[----:B------:R-:W-:-:S02]  /*de40*/  FMNMX.FTZ R177, R185, R177, !PT ;  /* 0x000000b1b9b17209 */ /* 0x000fc40007810000 */
[----:B-----5:R-:W-:Y:S02]  /*de50*/  FSEL R219, R219, -INF , P2 ;  /* 0xff800000dbdb7808 */ /* 0x020fe40001000000 */
[----:B0-----:R-:W-:Y:S02]  /*de60*/  FSEL R196, R196, -INF , P3 ;  /* 0xff800000c4c47808 */ /* 0x001fe40001800000 */
[----:B------:R-:W-:Y:S02]  /*de70*/  FSEL R197, R197, -INF , P4 ;  /* 0xff800000c5c57808 */ /* 0x000fe40002000000 */
[C---:B------:R-:W-:Y:S02]  /*de80*/  ISETP.GT.AND P2, PT, R176.reuse, 0x50, PT ;  /* 0x00000050b000780c */ /* 0x040fe40003f44270 */
[C---:B------:R-:W-:Y:S02]  /*de90*/  ISETP.GT.AND P3, PT, R176.reuse, 0x51, PT ;  /* 0x00000051b000780c */ /* 0x040fe40003f64270 */
[----:B------:R-:W-:-:S02]  /*dea0*/  ISETP.GT.AND P4, PT, R176, 0x58, PT ;  /* 0x00000058b000780c */ /* 0x000fc40003f84270 */
[----:B------:R-:W-:Y:S02]  /*deb0*/  ISETP.GT.AND P5, PT, R176, 0x59, PT ;  /* 0x00000059b000780c */ /* 0x000fe40003fa4270 */
[----:B------:R-:W-:-:S04]  /*dec0*/  FMNMX.FTZ R176, R178, R177, !PT ;  /* 0x000000b1b2b07209 */ /* 0x000fc80007810000 */
[----:B------:R-:W-:-:S05]  /*ded0*/  FMNMX.FTZ R176, R188, R176, !PT ;  /* 0x000000b0bcb07209 */ /* 0x000fca0007810000 */
[----:B------:R-:W0:Y:S02]  /*dee0*/  SHFL.BFLY PT, R177, R176, 0x2, 0x1f ;  /* 0x0c401f00b0b17f89 */ /* 0x000e2400000e0000 */
[----:B0-----:R-:W-:-:S05]  /*def0*/  FMNMX.FTZ R177, R176, R177, !PT ;  /* 0x000000b1b0b17209 */ /* 0x001fca0007810000 */
[----:B------:R-:W0:Y:S02]  /*df00*/  SHFL.BFLY PT, R176, R177, 0x1, 0x1f ;  /* 0x0c201f00b1b07f89 */ /* 0x000e2400000e0000 */
[----:B0-----:R-:W-:Y:S02]  /*df10*/  FMNMX.FTZ R177, R177, R176, !PT ;  /* 0x000000b0b1b17209 */ /* 0x001fe40007810000 */
[----:B------:R-:W0:Y:S02]  /*df20*/  LDC R176, c[0x0][0xa80] ;  /* 0x0002a000ffb07b82 */ /* 0x000e240000000800 */
[----:B------:R-:W-:-:S04]  /*df30*/  FSETP.NEU.FTZ.AND P6, PT, R177, -INF , PT ;  /* 0xff800000b100780b */ /* 0x000fc80003fdd000 */
[----:B------:R-:W-:-:S05]  /*df40*/  FSEL R220, R177, RZ, P6 ;  /* 0x000000ffb1dc7208 */ /* 0x000fca0003000000 */
[----:B------:R-:W-:Y:S01]  /*df50*/  FADD.FTZ R220, -R220, R217 ;  /* 0x000000d9dcdc7221 */ /* 0x000fe20000010100 */
[----:B0-----:R-:W-:-:S05]  /*df60*/  FMUL.FTZ R217, R177, R176 ;  /* 0x000000b0b1d97220 */ /* 0x001fca0000410000 */
[----:B------:R-:W-:-:S05]  /*df70*/  FSEL R217, R217, RZ, P6 ;  /* 0x000000ffd9d97208 */ /* 0x000fca0003000000 */
        /* <DEDUP_REMOVED lines=23> */
[----:B------:R-:W-:-:S02]  /*e0f0*/  FFMA.FTZ R188, R188, R176, -R217 ;  /* 0x000000b0bcbc7223 */ /* 0x000fc400000108d9 */
[----:B------:R-:W2:Y:S01]  /*e100*/  LDL R217, [R1+0x40] ;  /* 0x0000400001d97983 */ /* 0x000ea20000100800 */
[----:B------:R-:W-:Y:S01]  /*e110*/  FMUL.FTZ R156, R220, R176 ;  /* 0x000000b0dc9c7220 */ /* 0x000fe20000410000 */
[----:B------:R-:W-:Y:S08]  /*e120*/  MUFU.EX2 R152, R152 ;  /* 0x0000009800987308 */ /* 0x000ff00000000800 */
[----:B------:R-:W0:Y:S08]  /*e130*/  MUFU.EX2 R156, R156 ;  /* 0x0000009c009c7308 */ /* 0x000e300000000800 */
[----:B------:R-:W1:Y:S01]  /*e140*/  MUFU.EX2 R153, R153 ;  /* 0x0000009900997308 */ /* 0x000e620000000800 */
[----:B0-----:R-:W-:-:S04]  /*e150*/  FFMA.FTZ R0, R156, R0, R152 ;  /* 0x000000009c007223 */ /* 0x001fc80000010098 */
[C---:B-1----:R-:W-:Y:S01]  /*e160*/  FADD.FTZ R0, R153.reuse, R0 ;  /* 0x0000000099007221 */ /* 0x042fe20000010000 */
[----:B------:R-:W-:Y:S02]  /*e170*/  F2FP.F16.F32.PACK_AB R152, R153, R152 ;  /* 0x000000989998723e */ /* 0x000fe400000000ff */
        /* <DEDUP_REMOVED lines=9> */
[----:B------:R-:W0:Y:S03]  /*e210*/  MUFU.EX2 R155, R155 ;  /* 0x0000009b009b7308 */ /* 0x000e260000000800 */
[----:B------:R-:W-:-:S04]  /*e220*/  FMNMX.FTZ R153, R193, R153, !PT ;  /* 0x00000099c1997209 */ /* 0x000fc80007810000 */
[----:B------:R-:W-:Y:S01]  /*e230*/  FMNMX.FTZ R153, R186, R153, !PT ;  /* 0x00000099ba997209 */ /* 0x000fe20007810000 */
[----:B------:R-:W1:Y:S03]  /*e240*/  MUFU.EX2 R154, R154 ;  /* 0x0000009a009a7308 */ /* 0x000e660000000800 */
[----:B------:R-:W-:-:S04]  /*e250*/  FMNMX.FTZ R153, R187, R153, !PT ;  /* 0x00000099bb997209 */ /* 0x000fc80007810000 */
[----:B------:R-:W-:Y:S01]  /*e260*/  FMNMX.FTZ R153, R189, R153, !PT ;  /* 0x00000099bd997209 */ /* 0x000fe20007810000 */
[----:B------:R-:W-:-:S03]  /*e270*/  FMUL.FTZ R194, R194, UR43 ;  /* 0x0000002bc2c27c20 */ /* 0x000fc60008410000 */
[----:B------:R-:W-:Y:S01]  /*e280*/  FMNMX.FTZ R153, R218, R153, !PT ;  /* 0x00000099da997209 */ /* 0x000fe20007810000 */
[----:B0-----:R-:W-:Y:S01]  /*e290*/  FADD.FTZ R0, R155, R0 ;  /* 0x000000009b007221 */ /* 0x001fe20000010000 */
[----:B------:R-:W-:Y:S02]  /*e2a0*/  FMUL.FTZ R162, R195, UR43 ;  /* 0x0000002bc3a27c20 */ /* 0x000fe40008410000 */
[----:B------:R-:W-:Y:S01]  /*e2b0*/  FMNMX.FTZ R153, R190, R153, !PT ;  /* 0x00000099be997209 */ /* 0x000fe20007810000 */
[----:B------:R-:W0:Y:S01]  /*e2c0*/  MUFU.TANH R194, R194 ;  /* 0x000000c200c27308 */ /* 0x000e220000002400 */
[C---:B-1----:R-:W-:Y:S01]  /*e2d0*/  FADD.FTZ R0, R154.reuse, R0 ;  /* 0x000000009a007221 */ /* 0x042fe20000010000 */
[----:B------:R-:W-:Y:S01]  /*e2e0*/  F2FP.F16.F32.PACK_AB R154, R154, R155 ;  /* 0x0000009b9a9a723e */ /* 0x000fe200000000ff */
[----:B------:R-:W-:Y:S01]  /*e2f0*/  FMUL.FTZ R155, R198, UR43 ;  /* 0x0000002bc69b7c20 */ /* 0x000fe20008410000 */
[----:B------:R-:W-:-:S04]  /*e300*/  FMNMX.FTZ R153, R191, R153, !PT ;  /* 0x00000099bf997209 */ /* 0x000fc80007810000 */
[----:B------:R-:W1:Y:S01]  /*e310*/  MUFU.TANH R162, R162 ;  /* 0x000000a200a27308 */ /* 0x000e620000002400 */
[----:B------:R-:W-:Y:S01]  /*e320*/  FMNMX.FTZ R153, R192, R153, !PT ;  /* 0x00000099c0997209 */ /* 0x000fe20007810000 */
[----:B------:R-:W-:-:S03]  /*e330*/  FMUL.FTZ R199, R199, UR43 ;  /* 0x0000002bc7c77c20 */ /* 0x000fc60008410000 */
[----:B------:R-:W-:-:S03]  /*e340*/  FMNMX.FTZ R160, R219, R153, !PT ;  /* 0x00000099dba07209 */ /* 0x000fc60007810000 */
[----:B------:R-:W3:Y:S01]  /*e350*/  MUFU.TANH R155, R155 ;  /* 0x0000009b009b7308 */ /* 0x000ee20000002400 */
[----:B------:R-:W-:Y:S02]  /*e360*/  FMNMX.FTZ R160, R196, R160, !PT ;  /* 0x000000a0c4a07209 */ /* 0x000fe40007810000 */
[----:B0-----:R-:W-:-:S05]  /*e370*/  FSEL R194, R194, -INF , P2 ;  /* 0xff800000c2c27808 */ /* 0x001fca0001000000 */
[----:B------:R-:W0:Y:S01]  /*e380*/  MUFU.TANH R153, R199 ;  /* 0x000000c700997308 */ /* 0x000e220000002400 */
[----:B------:R-:W-:Y:S02]  /*e390*/  FMNMX.FTZ R160, R197, R160, !PT ;  /* 0x000000a0c5a07209 */ /* 0x000fe40007810000 */
[----:B-1----:R-:W-:Y:S02]  /*e3a0*/  FSEL R162, R162, -INF , P3 ;  /* 0xff800000a2a27808 */ /* 0x002fe40001800000 */
[----:B------:R-:W-:Y:S02]  /*e3b0*/  FMNMX.FTZ R160, R194, R160, !PT ;  /* 0x000000a0c2a07209 */ /* 0x000fe40007810000 */
[----:B---3--:R-:W-:Y:S02]  /*e3c0*/  FSEL R155, R155, -INF , P4 ;  /* 0xff8000009b9b7808 */ /* 0x008fe40002000000 */
[----:B------:R-:W-:-:S04]  /*e3d0*/  FMNMX.FTZ R160, R162, R160, !PT ;  /* 0x000000a0a2a07209 */ /* 0x000fc80007810000 */
[----:B------:R-:W-:Y:S02]  /*e3e0*/  FMNMX.FTZ R160, R155, R160, !PT ;  /* 0x000000a09ba07209 */ /* 0x000fe40007810000 */
[----:B0-----:R-:W-:-:S04]  /*e3f0*/  FSEL R153, R153, -INF , P5 ;  /* 0xff80000099997808 */ /* 0x001fc80002800000 */
        /* <DEDUP_REMOVED lines=8> */
[----:B------:R-:W-:-:S03]  /*e480*/  FSEL R161, R161, RZ, P2 ;  /* 0x000000ffa1a17208 */ /* 0x000fc60001000000 */
[----:B------:R-:W-:Y:S02]  /*e490*/  FADD.FTZ R160, -R160, R216 ;  /* 0x000000d8a0a07221 */ /* 0x000fe40000010100 */
[-CC-:B------:R-:W-:Y:S02]  /*e4a0*/  FFMA.FTZ R165, R155, R176.reuse, -R161.reuse ;  /* 0x000000b09ba57223 */ /* 0x180fe400000108a1 */
[-C--:B------:R-:W-:Y:S01]  /*e4b0*/  FMUL.FTZ R155, R160, R176.reuse ;  /* 0x000000b0a09b7220 */ /* 0x080fe20000410000 */
[-CC-:B------:R-:W-:Y:S01]  /*e4c0*/  FFMA.FTZ R169, R169, R176.reuse, -R161.reuse ;  /* 0x000000b0a9a97223 */ /* 0x180fe200000108a1 */
[----:B------:R-:W-:-:S03]  /*e4d0*/  FFMA.FTZ R167, R153, R176, -R161 ;  /* 0x000000b099a77223 */ /* 0x000fc600000108a1 */
[----:B------:R0:W-:Y:S08]  /*e4e0*/  MUFU.EX2 R153, R169 ;  /* 0x000000a900997308 */ /* 0x0001f00000000800 */
        /* <DEDUP_REMOVED lines=40> */
[----:B--2---:R-:W-:-:S02]  /*e770*/  IMAD R160, R2, 0xc00, R217 ;  /* 0x00000c0002a07824 */ /* 0x004fc400078e02d9 */
[----:B------:R-:W0:Y:S01]  /*e780*/  S2R R217, SR_TID.X ;  /* 0x0000000000d97919 */ /* 0x000e220000002100 */
        /* <DEDUP_REMOVED lines=25> */
[----:B------:R-:W-:-:S02]  /*e920*/  @!P0 VIADD R156, R210, 0x32440 ;  /* 0x00032440d29c8836 */ /* 0x000fc40000000000 */
[----:B------:R-:W-:Y:S01]  /*e930*/  FFMA.FTZ R163, R179, R176, -R161 ;  /* 0x000000b0b3a37223 */ /* 0x000fe200000108a1 */
[----:B0-----:R-:W-:Y:S01]  /*e940*/  SHF.R.U32.HI R169, RZ, 0x7, R217 ;  /* 0x00000007ffa97819 */ /* 0x001fe200000116d9 */
[----:B-1----:R-:W-:Y:S01]  /*e950*/  FFMA.FTZ R3, R155, R3, R153 ;  /* 0x000000039b037223 */ /* 0x002fe20000010099 */
[-C--:B------:R-:W-:Y:S01]  /*e960*/  FMUL.FTZ R26, R26, R155.reuse ;  /* 0x0000009b1a1a7220 */ /* 0x080fe20000410000 */
        /* <DEDUP_REMOVED lines=64> */
[----:B------:R-:W-:Y:S01]  /*ed70*/  @!P0 PRMT R156, RZ, 0x654, R156 ;  /* 0x00000654ff9c8816 */ /* 0x000fe2000000009c */
[----:B------:R-:W-:-:S02]  /*ed80*/  VIADD R155, R169, 0x8 ;  /* 0x00000008a99b7836 */ /* 0x000fc40000000000 */
[-CC-:B------:R-:W-:Y:S01]  /*ed90*/  FFMA.FTZ R170, R170, R176.reuse, -R161.reuse ;  /* 0x000000b0aaaa7223 */ /* 0x180fe200000108a1 */
[-CC-:B------:R-:W-:Y:S01]  /*eda0*/  FFMA.FTZ R175, R175, R176.reuse, -R161.reuse ;  /* 0x000000b0afaf7223 */ /* 0x180fe200000108a1 */
[----:B------:R1:W-:Y:S06]  /*edb0*/  BAR.ARV R179, 0x100 ;  /* 0x000400b30000751d */ /* 0x0003ec0000002000 */
[----:B------:R0:W-:Y:S01]  /*edc0*/  @!P0 SYNCS.ARRIVE.TRANS64.RED.A1T0 RZ, [R156+URZ], RZ ;  /* 0x000000ff9cff89a7 */ /* 0x0001e2000810043f */
        /* <DEDUP_REMOVED lines=17> */
[----:B------:R3:W-:Y:S01]  /*eee0*/  BAR.SYNC.DEFER_BLOCKING R155, 0x100 ;  /* 0x0004009b0000751d */ /* 0x0007e20000010000 */
[-CC-:B------:R-:W-:Y:S01]  /*eef0*/  FFMA.FTZ R196, R196, R176.reuse, -R161.reuse ;  /* 0x000000b0c4c47223 */ /* 0x180fe200000108a1 */
[-CC-:B------:R-:W-:Y:S01]  /*ef00*/  FFMA.FTZ R197, R197, R176.reuse, -R161.reuse ;  /* 0x000000b0c5c57223 */ /* 0x180fe200000108a1 */
[-CC-:B------:R-:W-:Y:S01]  /*ef10*/  FFMA.FTZ R194, R194, R176.reuse, -R161.reuse ;  /* 0x000000b0c2c27223 */ /* 0x180fe200000108a1 */
[----:B------:R-:W-:Y:S01]  /*ef20*/  FFMA.FTZ R162, R162, R176, -R161 ;  /* 0x000000b0a2a27223 */ /* 0x000fe200000108a1 */
[----:B------:R-:W-:Y:S01]  /*ef30*/  IMAD.MOV.U32 R161, RZ, RZ, 0x40000040 ;  /* 0x40000040ffa17424 */ /* 0x000fe200078e00ff */
[----:B------:R-:W-:Y:S01]  /*ef40*/  R2UR UR6, R160 ;  /* 0x00000000a00672ca */ /* 0x000fe200000e0000 */
[----:B------:R-:W4:Y:S01]  /*ef50*/  MUFU.EX2 R222, R222 ;  /* 0x000000de00de7308 */ /* 0x000f220000000800 */
[----:B0-----:R-:W5:Y:S02]  /*ef60*/  LDL R156, [R1+0x54] ;  /* 0x00005400019c7983 */ /* 0x001f640000100800 */
[----:B------:R-:W-:-:S02]  /*ef70*/  R2UR UR7, R161 ;  /* 0x00000000a10772ca */ /* 0x000fc400000e0000 */
[----:B--2---:R-:W-:Y:S02]  /*ef80*/  F2FP.F16.F32.PACK_AB R153, R170, R153 ;  /* 0x00000099aa99723e */ /* 0x004fe400000000ff */
[----:B---3--:R-:W-:-:S04]  /*ef90*/  F2FP.F16.F32.PACK_AB R155, R163, R175 ;  /* 0x000000afa39b723e */ /* 0x008fc800000000ff */
[----:B------:R-:W-:-:S06]  /*efa0*/  WARPGROUP.ARRIVE ;  /* 0x00000000000079c5 */ /* 0x000fcc0000000000 */
[----:B------:R-:W-:Y:S01]  /*efb0*/  HGMMA.64x256x16.F32 R24, R152, gdesc[UR4].tnspB, R24, gsb0 ;  /* 0x43e0000498187df0 */ /* 0x000fe20008000818 */
[----:B------:R-:W0:Y:S08]  /*efc0*/  MUFU.EX2 R159, R159 ;  /* 0x0000009f009f7308 */ /* 0x000e300000000800 */
[----:B------:R-:W-:Y:S08]  /*efd0*/  MUFU.EX2 R157, R157 ;  /* 0x0000009d009d7308 */ /* 0x000ff00000000800 */
[----:B------:R-:W-:Y:S08]  /*efe0*/  MUFU.EX2 R181, R181 ;  /* 0x000000b500b57308 */ /* 0x000ff00000000800 */
[----:B------:R-:W2:Y:S08]  /*eff0*/  MUFU.EX2 R180, R180 ;  /* 0x000000b400b47308 */ /* 0x000eb00000000800 */
[----:B------:R-:W-:Y:S08]  /*f000*/  MUFU.EX2 R182, R182 ;  /* 0x000000b600b67308 */ /* 0x000ff00000000800 */
[----:B------:R-:W3:Y:S01]  /*f010*/  MUFU.EX2 R183, R183 ;  /* 0x000000b700b77308 */ /* 0x000ee20000000800 */
[----:B----4-:R-:W-:-:S04]  /*f020*/  FADD.FTZ R0, R222, R0 ;  /* 0x00000000de007221 */ /* 0x010fc80000010000 */
[----:B0-----:R-:W-:-:S03]  /*f030*/  FADD.FTZ R0, R159, R0 ;  /* 0x000000009f007221 */ /* 0x001fc60000010000 */
[----:B------:R-:W-:Y:S08]  /*f040*/  MUFU.EX2 R234, R234 ;  /* 0x000000ea00ea7308 */ /* 0x000ff00000000800 */
[----:B------:R-:W-:Y:S08]  /*f050*/  MUFU.EX2 R223, R223 ;  /* 0x000000df00df7308 */ /* 0x000ff00000000800 */
[----:B------:R-:W-:Y:S08]  /*f060*/  MUFU.EX2 R164, R164 ;  /* 0x000000a400a47308 */ /* 0x000ff00000000800 */
[----:B------:R-:W-:Y:S01]  /*f070*/  MUFU.EX2 R184, R184 ;  /* 0x000000b800b87308 */ /* 0x000fe20000000800 */
[----:B------:R-:W-:-:S07]  /*f080*/  WARPGROUP.DEPBAR.LE gsb0, 0x0 ;  /* 0x00008000000079c5 */ /* 0x000fce0000010000 */
[----:B------:R-:W0:Y:S01]  /*f090*/  MUFU.EX2 R154, R158 ;  /* 0x0000009e009a7308 */ /* 0x000e220000000800 */
[----:B------:R-:W-:Y:S02]  /*f0a0*/  VIADD R152, R160, 0x80 ;  /* 0x00000080a0987836 */ /* 0x000fe40000000000 */
[----:B------:R-:W-:-:S03]  /*f0b0*/  IMAD.MOV.U32 R153, RZ, RZ, 0x40000040 ;  /* 0x40000040ff997424 */ /* 0x000fc600078e00ff */
[----:B------:R-:W-:Y:S02]  /*f0c0*/  R2UR UR6, R152 ;  /* 0x00000000980672ca */ /* 0x000fe400000e0000 */
[----:B------:R-:W-:Y:S02]  /*f0d0*/  R2UR UR7, R153 ;  /* 0x00000000990772ca */ /* 0x000fe400000e0000 */
[----:B------:R-:W-:Y:S02]  /*f0e0*/  F2FP.F16.F32.PACK_AB R152, R159, R222 ;  /* 0x000000de9f98723e */ /* 0x000fe400000000ff */
[----:B--2---:R-:W-:Y:S02]  /*f0f0*/  F2FP.F16.F32.PACK_AB R153, R180, R181 ;  /* 0x000000b5b499723e */ /* 0x004fe400000000ff */
[----:B---3--:R-:W-:Y:S01]  /*f100*/  F2FP.F16.F32.PACK_AB R155, R183, R182 ;  /* 0x000000b6b79b723e */ /* 0x008fe200000000ff */
[----:B0-----:R-:W-:Y:S01]  /*f110*/  FADD.FTZ R0, R154, R0 ;  /* 0x000000009a007221 */ /* 0x001fe20000010000 */
[----:B------:R-:W-:-:S04]  /*f120*/  F2FP.F16.F32.PACK_AB R154, R157, R154 ;  /* 0x0000009a9d9a723e */ /* 0x000fc800000000ff */
[----:B------:R-:W-:-:S06]  /*f130*/  WARPGROUP.ARRIVE ;  /* 0x00000000000079c5 */ /* 0x000fcc0000000000 */
[----:B------:R-:W-:Y:S01]  /*f140*/  HGMMA.64x256x16.F32 R24, R152, gdesc[UR4].tnspB, R24, gsb0 ;  /* 0x43e0000498187df0 */ /* 0x000fe20008000818 */
[----:B------:R-:W0:Y:S01]  /*f150*/  MUFU.EX2 R193, R193 ;  /* 0x000000c100c17308 */ /* 0x000e220000000800 */
[----:B------:R-:W-:-:S07]  /*f160*/  FADD.FTZ R0, R157, R0 ;  /* 0x000000009d007221 */ /* 0x000fce0000010000 */
[----:B------:R-:W-:Y:S08]  /*f170*/  MUFU.EX2 R186, R186 ;  /* 0x000000ba00ba7308 */ /* 0x000ff00000000800 */
[----:B------:R-:W2:Y:S01]  /*f180*/  MUFU.EX2 R187, R187 ;  /* 0x000000bb00bb7308 */ /* 0x000ea20000000800 */
[----:B------:R-:W-:-:S04]  /*f190*/  FADD.FTZ R0, R234, R0 ;  /* 0x00000000ea007221 */ /* 0x000fc80000010000 */
[----:B------:R-:W-:-:S03]  /*f1a0*/  FADD.FTZ R0, R223, R0 ;  /* 0x00000000df007221 */ /* 0x000fc60000010000 */
        /* <DEDUP_REMOVED lines=8> */
[----:B------:R-:W3:Y:S01]  /*f230*/  MUFU.EX2 R154, R221 ;  /* 0x000000dd009a7308 */ /* 0x000ee20000000800 */
[----:B------:R-:W-:Y:S02]  /*f240*/  VIADD R152, R160, 0x100 ;  /* 0x00000100a0987836 */ /* 0x000fe40000000000 */
[----:B------:R-:W-:-:S03]  /*f250*/  IMAD.MOV.U32 R153, RZ, RZ, 0x40000040 ;  /* 0x40000040ff997424 */ /* 0x000fc600078e00ff */
[----:B------:R-:W-:Y:S02]  /*f260*/  R2UR UR6, R152 ;  /* 0x00000000980672ca */ /* 0x000fe400000e0000 */
[----:B------:R-:W-:Y:S02]  /*f270*/  R2UR UR7, R153 ;  /* 0x00000000990772ca */ /* 0x000fe400000e0000 */
[----:B------:R-:W-:Y:S02]  /*f280*/  F2FP.F16.F32.PACK_AB R152, R223, R234 ;  /* 0x000000eadf98723e */ /* 0x000fe400000000ff */
[----:B0-----:R-:W-:Y:S02]  /*f290*/  F2FP.F16.F32.PACK_AB R153, R193, R184 ;  /* 0x000000b8c199723e */ /* 0x001fe400000000ff */
[----:B--2---:R-:W-:Y:S01]  /*f2a0*/  F2FP.F16.F32.PACK_AB R155, R187, R186 ;  /* 0x000000babb9b723e */ /* 0x004fe200000000ff */
[----:B---3--:R-:W-:Y:S01]  /*f2b0*/  FADD.FTZ R0, R154, R0 ;  /* 0x000000009a007221 */ /* 0x008fe20000010000 */
[----:B------:R-:W-:-:S04]  /*f2c0*/  F2FP.F16.F32.PACK_AB R154, R164, R154 ;  /* 0x0000009aa49a723e */ /* 0x000fc800000000ff */
[----:B------:R-:W-:-:S06]  /*f2d0*/  WARPGROUP.ARRIVE ;  /* 0x00000000000079c5 */ /* 0x000fcc0000000000 */
[----:B------:R-:W-:Y:S01]  /*f2e0*/  HGMMA.64x256x16.F32 R24, R152, gdesc[UR4].tnspB, R24, gsb0 ;  /* 0x43e0000498187df0 */ /* 0x000fe20008000818 */
[----:B------:R-:W-:-:S04]  /*f2f0*/  FADD.FTZ R0, R164, R0 ;  /* 0x00000000a4007221 */ /* 0x000fc80000010000 */
[----:B------:R-:W-:-:S04]  /*f300*/  FADD.FTZ R0, R236, R0 ;  /* 0x00000000ec007221 */ /* 0x000fc80000010000 */
[----:B------:R-:W-:Y:S01]  /*f310*/  FADD.FTZ R0, R235, R0 ;  /* 0x00000000eb007221 */ /* 0x000fe20000010000 */
        /* <DEDUP_REMOVED lines=8> */
[----:B------:R-:W0:Y:S01]  /*f3a0*/  MUFU.EX2 R154, R233 ;  /* 0x000000e9009a7308 */ /* 0x000e220000000800 */
[----:B------:R-:W-:Y:S01]  /*f3b0*/  VIADD R152, R160, 0x180 ;  /* 0x00000180a0987836 */ /* 0x000fe20000000000 */
[----:B------:R-:W-:-:S04]  /*f3c0*/  MOV R153, 0x40000040 ;  /* 0x4000004000997802 */ /* 0x000fc80000000f00 */
[----:B------:R-:W-:Y:S02]  /*f3d0*/  R2UR UR6, R152 ;  /* 0x00000000980672ca */ /* 0x000fe400000e0000 */
[----:B------:R-:W-:Y:S02]  /*f3e0*/  R2UR UR7, R153 ;  /* 0x00000000990772ca */ /* 0x000fe400000e0000 */
[----:B------:R-:W-:Y:S02]  /*f3f0*/  F2FP.F16.F32.PACK_AB R152, R235, R236 ;  /* 0x000000eceb98723e */ /* 0x000fe400000000ff */
[----:B------:R-:W-:Y:S02]  /*f400*/  F2FP.F16.F32.PACK_AB R153, R218, R189 ;  /* 0x000000bdda99723e */ /* 0x000fe400000000ff */
[----:B------:R-:W-:Y:S01]  /*f410*/  F2FP.F16.F32.PACK_AB R155, R191, R190 ;  /* 0x000000bebf9b723e */ /* 0x000fe200000000ff */
[----:B0-----:R-:W-:Y:S01]  /*f420*/  FADD.FTZ R0, R154, R0 ;  /* 0x000000009a007221 */ /* 0x001fe20000010000 */
        /* <DEDUP_REMOVED lines=11> */
[----:B------:R-:W-:Y:S01]  /*f4e0*/  MUFU.EX2 R167, R167 ;  /* 0x000000a700a77308 */ /* 0x000fe20000000800 */
[----:B------:R-:W-:Y:S01]  /*f4f0*/  IMAD.MOV.U32 R161, RZ, RZ, 0x40000040 ;  /* 0x40000040ffa17424 */ /* 0x000fe200078e00ff */
[----:B------:R-:W-:-:S06]  /*f500*/  WARPGROUP.DEPBAR.LE gsb0, 0x0 ;  /* 0x00008000000079c5 */ /* 0x000fcc0000010000 */
[----:B------:R-:W0:Y:S01]  /*f510*/  MUFU.EX2 R154, R172 ;  /* 0x000000ac009a7308 */ /* 0x000e220000000800 */
[----:B------:R-:W-:Y:S02]  /*f520*/  VIADD R152, R160, 0x200 ;  /* 0x00000200a0987836 */ /* 0x000fe40000000000 */
[----:B------:R-:W-:-:S03]  /*f530*/  IMAD.MOV.U32 R153, RZ, RZ, 0x40000040 ;  /* 0x40000040ff997424 */ /* 0x000fc600078e00ff */
        /* <DEDUP_REMOVED lines=9> */
[----:B------:R-:W-:Y:S01]  /*f5d0*/  FADD.FTZ R0, R171, R0 ;  /* 0x00000000ab007221 */ /* 0x000fe20000010000 */
[----:B------:R-:W-:Y:S01]  /*f5e0*/  VIADD R160, R160, 0x280 ;  /* 0x00000280a0a07836 */ /* 0x000fe20000000000 */
        /* <DEDUP_REMOVED lines=20> */
[----:B-----5:R-:W-:-:S03]  /*f730*/  ISETP.GT.AND P2, PT, R203, R156, PT ;  /* 0x0000009ccb00720c */ /* 0x020fc60003f44270 */
[----:B------:R-:W-:Y:S01]  /*f740*/  FADD.FTZ R3, R197, R3 ;  /* 0x00000003c5037221 */ /* 0x000fe20000010000 */
[----:B------:R-:W-:Y:S02]  /*f750*/  WARPGROUP.DEPBAR.LE gsb0, 0x0 ;  /* 0x00008000000079c5 */ /* 0x000fe40000010000 */
[----:B------:R-:W0:Y:S08]  /*f760*/  MUFU.EX2 R152, R173 ;  /* 0x000000ad00987308 */ /* 0x000e300000000800 */
[----:B------:R-:W2:Y:S01]  /*f770*/  MUFU.EX2 R154, R168 ;  /* 0x000000a8009a7308 */ /* 0x000ea20000000800 */
[----:B0-----:R-:W-:-:S04]  /*f780*/  FADD.FTZ R0, R152, R0 ;  /* 0x0000000098007221 */ /* 0x001fc80000010000 */
[C---:B------:R-:W-:Y:S01]  /*f790*/  FADD.FTZ R0, R185.reuse, R0 ;  /* 0x00000000b9007221 */ /* 0x040fe20000010000 */
[----:B------:R-:W-:Y:S02]  /*f7a0*/  F2FP.F16.F32.PACK_AB R152, R185, R152 ;  /* 0x00000098b998723e */ /* 0x000fe400000000ff */
[----:B------:R-:W-:Y:S01]  /*f7b0*/  F2FP.F16.F32.PACK_AB R153, R162, R194 ;  /* 0x000000c2a299723e */ /* 0x000fe200000000ff */
[----:B--2---:R-:W-:Y:S01]  /*f7c0*/  FADD.FTZ R0, R154, R0 ;  /* 0x000000009a007221 */ /* 0x004fe20000010000 */
[----:B------:R-:W-:Y:S02]  /*f7d0*/  F2FP.F16.F32.PACK_AB R154, R188, R154 ;  /* 0x0000009abc9a723e */ /* 0x000fe400000000ff */
[----:B------:R-:W-:-:S04]  /*f7e0*/  F2FP.F16.F32.PACK_AB R155, R167, R165 ;  /* 0x000000a5a79b723e */ /* 0x000fc800000000ff */
[----:B------:R-:W-:-:S06]  /*f7f0*/  WARPGROUP.ARRIVE ;  /* 0x00000000000079c5 */ /* 0x000fcc0000000000 */
[----:B------:R-:W-:Y:S01]  /*f800*/  HGMMA.64x256x16.F32 R24, R152, gdesc[UR4].tnspB, R24, gsb0 ;  /* 0x43e0000498187df0 */ /* 0x000fe20008000818 */
[----:B------:R-:W-:Y:S02]  /*f810*/  @!P0 VIADD R210, R210, 0x32460 ;  /* 0x00032460d2d28836 */ /* 0x000fe40000000000 */
[----:B------:R-:W-:-:S04]  /*f820*/  FADD.FTZ R3, R194, R3 ;  /* 0x00000003c2037221 */ /* 0x000fc80000010000 */
[----:B------:R-:W-:Y:S01]  /*f830*/  FADD.FTZ R162, R162, R3 ;  /* 0x00000003a2a27221 */ /* 0x000fe20000010000 */
[----:B------:R-:W-:-:S03]  /*f840*/  @!P0 PRMT R210, RZ, 0x654, R210 ;  /* 0x00000654ffd28816 */ /* 0x000fc600000000d2 */
[----:B------:R-:W-:Y:S01]  /*f850*/  FADD.FTZ R162, R165, R162 ;  /* 0x000000a2a5a27221 */ /* 0x000fe20000010000 */
[----:B------:R-:W-:Y:S01]  /*f860*/  FADD.FTZ R0, R188, R0 ;  /* 0x00000000bc007221 */ /* 0x000fe20000010000 */
[----:B------:R-:W-:Y:S02]  /*f870*/  VIADD R203, R203, 0xffffffff ;  /* 0xffffffffcbcb7836 */ /* 0x000fe40000000000 */
[----:B------:R-:W-:Y:S01]  /*f880*/  FADD.FTZ R3, R167, R162 ;  /* 0x000000a2a7037221 */ /* 0x000fe20000010000 */
[----:B------:R-:W-:Y:S02]  /*f890*/  IMAD.MOV.U32 R216, RZ, RZ, R178 ;  /* 0x000000ffffd87224 */ /* 0x000fe400078e00b2 */
[----:B------:R-:W-:Y:S01]  /*f8a0*/  IMAD.MOV.U32 R217, RZ, RZ, R177 ;  /* 0x000000ffffd97224 */ /* 0x000fe200078e00b1 */
[----:B------:R-:W-:Y:S02]  /*f8b0*/  WARPGROUP.DEPBAR.LE gsb0, 0x0 ;  /* 0x00008000000079c5 */ /* 0x000fe40000010000 */
[----:B------:R1:W-:Y:S01]  /*f8c0*/  @!P0 SYNCS.ARRIVE.TRANS64.RED.A1T0 RZ, [R210+URZ], RZ ;  /* 0x000000ffd2ff89a7 */ /* 0x0003e2000810043f */
[----:B------:R-:W-:Y:S05]  /*f8d0*/  @P2 BRA `(.L_x_14930) ;  /* 0xffffffc800882947 */ /* 0x000fea000383ffff */
.L_x_14920:
[----:B------:R-:W-:-:S13]  /*f8e0*/  ISETP.GE.AND P2, PT, R203, RZ, PT ;  /* 0x000000ffcb00720c */ /* 0x000fda0003f46270 */
[----:B------:R-:W-:Y:S05]  /*f8f0*/  @!P2 BRA `(.L_x_14931) ;  /* 0x0000002c009ca947 */ /* 0x000fea0003800000 */
[----:B------:R-:W-:Y:S02]  /*f900*/  IMAD.MOV.U32 R216, RZ, RZ, R178 ;  /* 0x000000ffffd87224 */ /* 0x000fe400078e00b2 */
[----:B------:R-:W-:-:S07]  /*f910*/  IMAD.MOV.U32 R217, RZ, RZ, R177 ;  /* 0x000000ffffd97224 */ /* 0x000fce00078e00b1 */
.L_x_14941:
        /* <DEDUP_REMOVED lines=8> */
.L_x_14932:
[----:B-1----:R-:W-:Y:S01]  /*f9a0*/  IMAD R210, R2, 0x8, R19 ;  /* 0x0000000802d27824 */ /* 0x002fe200078e0213 */
[----:B------:R-:W-:-:S04]  /*f9b0*/  SHF.L.U32 R218, R23, 0x1f, RZ ;  /* 0x0000001f17da7819 */ /* 0x000fc800000006ff */
[----:B------:R1:W2:Y:S01]  /*f9c0*/  SYNCS.PHASECHK.TRANS64.TRYWAIT P2, [R210+URZ+0x32430], R218 ;  /* 0x032430dad20075a7 */ /* 0x0002a2000804017f */
[----:B------:R-:W-:Y:S05]  /*f9d0*/  @!P1 BRA `(.L_x_14933) ;  /* 0x0000000000049947 */ /* 0x000fea0003800000 */
[----:B------:R-:W-:Y:S01]  /*f9e0*/  BPT.TRAP 0x1 ;  /* 0x000000040000795c */ /* 0x000fe20000300000 */
.L_x_14933:
[----:B------:R-:W3:Y:S01]  /*f9f0*/  LDL R152, [R1+0x44] ;  /* 0x0000440001987983 */ /* 0x000ee20000100800 */
[----:B------:R-:W-:Y:S01]  /*fa00*/  MOV R157, 0x40000040 ;  /* 0x40000040009d7802 */ /* 0x000fe20000000f00 */
[----:B---3--:R-:W-:Y:S01]  /*fa10*/  IMAD R156, R2, 0x300, R152 ;  /* 0x00000300029c7824 */ /* 0x008fe200078e0298 */
[----:B--2---:R-:W-:Y:S06]  /*fa20*/  @P2 BRA `(.L_x_14934) ;  /* 0x0000000000082947 */ /* 0x004fec0003800000 */
[----:B------:R-:W2:Y:S02]  /*fa30*/  SYNCS.PHASECHK.TRANS64.TRYWAIT P2, [R210+URZ+0x32430], R218 ;  /* 0x032430dad20075a7 */ /* 0x000ea4000804017f */
[----:B--2---:R-:W-:Y:S05]  /*fa40*/  @!P2 BRA `(.L_x_14935) ;  /* 0x000000fc00d0a947 */ /* 0x004fea0003800000 */
.L_x_14934:
        /* <DEDUP_REMOVED lines=40> */
.L_x_14936:
[----:B------:R0:W3:Y:S01]  /*fcd0*/  SYNCS.PHASECHK.TRANS64.TRYWAIT P2, [R210+URZ+0x32450], R218 ;  /* 0x032450dad20075a7 */ /* 0x0000e2000804017f */
[----:B------:R-:W-:Y:S05]  /*fce0*/  @!P1 BRA `(.L_x_14937) ;  /* 0x0000000000049947 */ /* 0x000fea0003800000 */
[----:B------:R-:W-:Y:S01]  /*fcf0*/  BPT.TRAP 0x1 ;  /* 0x000000040000795c */ /* 0x000fe20000300000 */
.L_x_14937:
[----:B------:R-:W-:Y:S04]  /*fd00*/  BSSY B0, `(.L_x_14938) ;  /* 0x0000004000007945 */ /* 0x000fe80003800000 */
[----:B---3--:R-:W-:Y:S05]  /*fd10*/  @P2 BRA `(.L_x_14939) ;  /* 0x0000000000082947 */ /* 0x008fea0003800000 */
[----:B------:R-:W3:Y:S02]  /*fd20*/  SYNCS.PHASECHK.TRANS64.TRYWAIT P2, [R210+URZ+0x32450], R218 ;  /* 0x032450dad20075a7 */ /* 0x000ee4000804017f */
[----:B---3--:R-:W-:Y:S05]  /*fd30*/  @!P2 BRA `(.L_x_14940) ;  /* 0x000000fc0028a947 */ /* 0x008fea0003800000 */
.L_x_14939:
[----:B------:R-:W-:Y:S05]  /*fd40*/  BSYNC B0 ;  /* 0x0000000000007941 */ /* 0x000fea0003800000 */
.L_x_14938:
[----:B------:R-:W-:Y:S05]  /*fd50*/  WARPSYNC.ALL ;  /* 0x0000000000007948 */ /* 0x000fea0003800000 */
[----:B------:R-:W0:Y:S04]  /*fd60*/  LDL R220, [R1+0x48] ;  /* 0x0000480001dc7983 */ /* 0x000e280000100800 */
[----:B------:R-:W4:Y:S01]  /*fd70*/  LDL.64 R222, [R1] ;  /* 0x0000000001de7983 */ /* 0x000f220000100a00 */
[----:B------:R-:W-:Y:S01]  /*fd80*/  IMAD.MOV.U32 R219, RZ, RZ, 0x40000040 ;  /* 0x40000040ffdb7424 */ /* 0x000fe200078e00ff */
[----:B------:R-:W-:Y:S01]  /*fd90*/  R2UR UR4, R4 ;  /* 0x00000000040472ca */ /* 0x000fe200000e0000 */
[----:B------:R-:W-:Y:S01]  /*fda0*/  WARPGROUP.ARRIVE ;  /* 0x00000000000079c5 */ /* 0x000fe20000000000 */
[----:B------:R-:W-:Y:S01]  /*fdb0*/  R2UR UR5, R5 ;  /* 0x00000000050572ca */ /* 0x000fe200000e0000 */
[----:B------:R-:W-:Y:S01]  /*fdc0*/  IMAD.MOV.U32 R221, RZ, RZ, 0x40000040 ;  /* 0x40000040ffdd7424 */ /* 0x000fe200078e00ff */
[----:B------:R-:W-:Y:S01]  /*fdd0*/  R2UR UR7, R219 ;  /* 0x00000000db0772ca */ /* 0x000fe200000e0000 */
[----:B------:R-:W-:-:S02]  /*fde0*/  IMAD.MOV.U32 R219, RZ, RZ, 0x40000040 ;  /* 0x40000040ffdb7424 */ /* 0x000fc400078e00ff */
[----:B0123--:R-:W-:-:S04]  /*fdf0*/  IMAD R218, R2, 0xc00, R220 ;  /* 0x00000c0002da7824 */ /* 0x00ffc800078e02dc */
        /* <DEDUP_REMOVED lines=196> */
[----:B------:R0:W3:Y:S01]  /*10a40*/  MUFU.TANH R168, R181 ;  /* 0x000000b500a87308 */ /* 0x0000e20000002400 */
[----:B-1----:R-:W-:-:S07]  /*10a50*/  FMNMX.FTZ R172, R165, R172, !PT ;  /* 0x000000aca5ac7209 */ /* 0x002fce0007810000 */
[----:B------:R-:W1:Y:S01]  /*10a60*/  MUFU.TANH R184, R184 ;  /* 0x000000b800b87308 */ /* 0x000e620000002400 */
[----:B--2---:R-:W-:Y:S01]  /*10a70*/  FMNMX.FTZ R172, R164, R172, !PT ;  /* 0x000000aca4ac7209 */ /* 0x004fe20007810000 */
[----:B0-----:R-:W-:Y:S01]  /*10a80*/  FMUL.FTZ R181, R192, UR42 ;  /* 0x0000002ac0b57c20 */ /* 0x001fe20008410000 */
[----:B------:R-:W-:-:S05]  /*10a90*/  FMUL.FTZ R192, R197, UR42 ;  /* 0x0000002ac5c07c20 */ /* 0x000fca0008410000 */
[----:B------:R-:W0:Y:S01]  /*10aa0*/  MUFU.TANH R169, R185 ;  /* 0x000000b900a97308 */ /* 0x000e220000002400 */
[----:B---3--:R-:W-:-:S07]  /*10ab0*/  FMNMX.FTZ R172, R168, R172, !PT ;  /* 0x000000aca8ac7209 */ /* 0x008fce0007810000 */
        /* <DEDUP_REMOVED lines=10> */
[----:B------:R-:W0:Y:S01]  /*10b60*/  MUFU.TANH R192, R192 ;  /* 0x000000c000c07308 */ /* 0x000e220000002400 */
[----:B--2---:R-:W-:-:S07]  /*10b70*/  FMNMX.FTZ R176, R173, R176, !PT ;  /* 0x000000b0adb07209 */ /* 0x004fce0007810000 */
[----:B------:R-:W-:Y:S01]  /*10b80*/  MUFU.TANH R180, R162 ;  /* 0x000000a200b47308 */ /* 0x000fe20000002400 */
[----:B-1----:R-:W-:-:S07]  /*10b90*/  FMNMX.FTZ R176, R172, R176, !PT ;  /* 0x000000b0acb07209 */ /* 0x002fce0007810000 */
[----:B------:R-:W1:Y:S01]  /*10ba0*/  MUFU.TANH R185, R154 ;  /* 0x0000009a00b97308 */ /* 0x000e620000002400 */
[----:B0-----:R-:W-:-:S05]  /*10bb0*/  FMNMX.FTZ R176, R192, R176, !PT ;  /* 0x000000b0c0b07209 */ /* 0x001fca0007810000 */
[----:B------:R-:W0:Y:S02]  /*10bc0*/  SHFL.BFLY PT, R177, R176, 0x2, 0x1f ;  /* 0x0c401f00b0b17f89 */ /* 0x000e2400000e0000 */
[----:B------:R-:W2:Y:S08]  /*10bd0*/  MUFU.TANH R154, R163 ;  /* 0x000000a3009a7308 */ /* 0x000eb00000002400 */
[----:B------:R-:W-:Y:S01]  /*10be0*/  MUFU.TANH R193, R155 ;  /* 0x0000009b00c17308 */ /* 0x000fe20000002400 */
[----:B-1----:R-:W-:-:S07]  /*10bf0*/  IMAD.MOV.U32 R162, RZ, RZ, R185 ;  /* 0x000000ffffa27224 */ /* 0x002fce00078e00b9 */
[----:B------:R-:W-:Y:S01]  /*10c00*/  MUFU.TANH R196, R158 ;  /* 0x0000009e00c47308 */ /* 0x000fe20000002400 */
[----:B0-----:R-:W-:-:S07]  /*10c10*/  FMNMX.FTZ R176, R176, R177, !PT ;  /* 0x000000b1b0b07209 */ /* 0x001fce0007810000 */
[----:B------:R0:W1:Y:S01]  /*10c20*/  MUFU.TANH R158, R166 ;  /* 0x000000a6009e7308 */ /* 0x0000620000002400 */
[----:B------:R-:W3:Y:S07]  /*10c30*/  SHFL.BFLY PT, R177, R176, 0x1, 0x1f ;  /* 0x0c201f00b0b17f89 */ /* 0x000eee00000e0000 */
[----:B------:R4:W-:Y:S01]  /*10c40*/  MUFU.TANH R197, R159 ;  /* 0x0000009f00c57308 */ /* 0x0009e20000002400 */
[----:B0-----:R-:W-:-:S07]  /*10c50*/  MOV R166, R180 ;  /* 0x000000b400a67202 */ /* 0x001fce0000000f00 */
[----:B------:R-:W-:Y:S08]  /*10c60*/  MUFU.TANH R237, R237 ;  /* 0x000000ed00ed7308 */ /* 0x000ff00000002400 */
[----:B------:R-:W-:Y:S01]  /*10c70*/  MUFU.TANH R236, R236 ;  /* 0x000000ec00ec7308 */ /* 0x000fe20000002400 */
[----:B---3--:R-:W-:Y:S02]  /*10c80*/  FMNMX.FTZ R177, R176, R177, !PT ;  /* 0x000000b1b0b17209 */ /* 0x008fe40007810000 */
[----:B------:R-:W0:Y:S03]  /*10c90*/  LDC R176, c[0x0][0xa80] ;  /* 0x0002a000ffb07b82 */ /* 0x000e260000000800 */
[----:B------:R-:W-:Y:S01]  /*10ca0*/  FADD.FTZ R155, -R177, R217 ;  /* 0x000000d9b19b7221 */ /* 0x000fe20000010100 */
[----:B--2---:R-:W-:-:S02]  /*10cb0*/  IMAD.MOV.U32 R217, RZ, RZ, R154 ;  /* 0x000000ffffd97224 */ /* 0x004fc400078e009a */
[-C--:B0-----:R-:W-:Y:S01]  /*10cc0*/  FMUL.FTZ R180, R177, R176.reuse ;  /* 0x000000b0b1b47220 */ /* 0x081fe20000410000 */
[----:B------:R-:W-:-:S03]  /*10cd0*/  FMUL.FTZ R155, R155, R176 ;  /* 0x000000b09b9b7220 */ /* 0x000fc60000410000 */
[-CC-:B------:R-:W-:Y:S01]  /*10ce0*/  FFMA.FTZ R188, R233, R176.reuse, -R180.reuse ;  /* 0x000000b0e9bc7223 */ /* 0x180fe200000108b4 */
[-CC-:B------:R-:W-:Y:S01]  /*10cf0*/  FFMA.FTZ R154, R222, R176.reuse, -R180.reuse ;  /* 0x000000b0de9a7223 */ /* 0x180fe200000108b4 */
[-C--:B------:R-:W-:Y:S01]  /*10d00*/  FFMA.FTZ R189, R223, R176.reuse, -R180 ;  /* 0x000000b0dfbd7223 */ /* 0x080fe200000108b4 */
[----:B------:R-:W-:Y:S02]  /*10d10*/  IMAD.MOV.U32 R222, RZ, RZ, R162 ;  /* 0x000000ffffde7224 */ /* 0x000fe400078e00a2 */
[-CC-:B------:R-:W-:Y:S01]  /*10d20*/  FFMA.FTZ R162, R152, R176.reuse, -R180.reuse ;  /* 0x000000b098a27223 */ /* 0x180fe200000108b4 */
[----:B------:R-:W-:Y:S01]  /*10d30*/  MUFU.EX2 R155, R155 ;  /* 0x0000009b009b7308 */ /* 0x000fe20000000800 */
[-CC-:B------:R-:W-:Y:S01]  /*10d40*/  FFMA.FTZ R185, R221, R176.reuse, -R180.reuse ;  /* 0x000000b0ddb97223 */ /* 0x180fe200000108b4 */
[-C--:B------:R-:W-:Y:S01]  /*10d50*/  FFMA.FTZ R163, R218, R176.reuse, -R180 ;  /* 0x000000b0daa37223 */ /* 0x080fe200000108b4 */
[----:B------:R-:W-:Y:S02]  /*10d60*/  IMAD.MOV.U32 R218, RZ, RZ, R166 ;  /* 0x000000ffffda7224 */ /* 0x000fe400078e00a6 */
[----:B------:R-:W-:Y:S01]  /*10d70*/  FFMA.FTZ R166, R168, R176, -R180 ;  /* 0x000000b0a8a67223 */ /* 0x000fe200000108b4 */
[----:B-1----:R-:W-:-:S02]  /*10d80*/  IMAD.MOV.U32 R233, RZ, RZ, R158 ;  /* 0x000000ffffe97224 */ /* 0x002fc400078e009e */
[-CC-:B------:R-:W-:Y:S01]  /*10d90*/  FFMA.FTZ R156, R156, R176.reuse, -R180.reuse ;  /* 0x000000b09c9c7223 */ /* 0x180fe200000108b4 */
[-CC-:B------:R-:W-:Y:S01]  /*10da0*/  FFMA.FTZ R157, R157, R176.reuse, -R180.reuse ;  /* 0x000000b09d9d7223 */ /* 0x180fe200000108b4 */
[----:B------:R0:W1:Y:S01]  /*10db0*/  MUFU.EX2 R152, R188 ;  /* 0x000000bc00987308 */ /* 0x0000620000000800 */
[-CC-:B------:R-:W-:Y:S01]  /*10dc0*/  FFMA.FTZ R158, R220, R176.reuse, -R180.reuse ;  /* 0x000000b0dc9e7223 */ /* 0x180fe200000108b4 */
[-CC-:B----4-:R-:W-:Y:S01]  /*10dd0*/  FFMA.FTZ R159, R219, R176.reuse, -R180.reuse ;  /* 0x000000b0db9f7223 */ /* 0x190fe200000108b4 */
[-CC-:B------:R-:W-:Y:S01]  /*10de0*/  FFMA.FTZ R161, R161, R176.reuse, -R180.reuse ;  /* 0x000000b0a1a17223 */ /* 0x180fe200000108b4 */
[-CC-:B------:R-:W-:Y:S01]  /*10df0*/  FFMA.FTZ R160, R160, R176.reuse, -R180.reuse ;  /* 0x000000b0a0a07223 */ /* 0x180fe200000108b4 */
[-CC-:B------:R-:W-:Y:S01]  /*10e00*/  FFMA.FTZ R167, R153, R176.reuse, -R180.reuse ;  /* 0x000000b099a77223 */ /* 0x180fe200000108b4 */
[-CC-:B------:R-:W-:Y:S01]  /*10e10*/  FFMA.FTZ R165, R165, R176.reuse, -R180.reuse ;  /* 0x000000b0a5a57223 */ /* 0x180fe200000108b4 */
[----:B------:R-:W-:Y:S01]  /*10e20*/  FFMA.FTZ R164, R164, R176, -R180 ;  /* 0x000000b0a4a47223 */ /* 0x000fe200000108b4 */
[----:B------:R-:W2:Y:S01]  /*10e30*/  MUFU.EX2 R189, R189 ;  /* 0x000000bd00bd7308 */ /* 0x000ea20000000800 */
[----:B0-----:R-:W-:Y:S01]  /*10e40*/  FMUL.FTZ R188, R179, UR42 ;  /* 0x0000002ab3bc7c20 */ /* 0x001fe20008410000 */
[----:B------:R-:W-:-:S02]  /*10e50*/  IMAD.MOV.U32 R179, RZ, RZ, R222 ;  /* 0x000000ffffb37224 */ /* 0x000fc400078e00de */
[-CC-:B------:R-:W-:Y:S01]  /*10e60*/  FFMA.FTZ R184, R184, R176.reuse, -R180.reuse ;  /* 0x000000b0b8b87223 */ /* 0x180fe200000108b4 */
[-CC-:B------:R-:W-:Y:S01]  /*10e70*/  FFMA.FTZ R169, R169, R176.reuse, -R180.reuse ;  /* 0x000000b0a9a97223 */ /* 0x180fe200000108b4 */
[-CC-:B------:R-:W-:Y:S01]  /*10e80*/  FFMA.FTZ R168, R235, R176.reuse, -R180.reuse ;  /* 0x000000b0eba87223 */ /* 0x180fe200000108b4 */
[-CC-:B------:R-:W-:Y:S01]  /*10e90*/  FFMA.FTZ R170, R234, R176.reuse, -R180.reuse ;  /* 0x000000b0eaaa7223 */ /* 0x180fe200000108b4 */
[----:B------:R-:W-:Y:S01]  /*10ea0*/  FFMA.FTZ R181, R181, R176, -R180 ;  /* 0x000000b0b5b57223 */ /* 0x000fe200000108b4 */
[----:B------:R-:W0:Y:S01]  /*10eb0*/  MUFU.EX2 R154, R154 ;  /* 0x0000009a009a7308 */ /* 0x000e220000000800 */
[----:B-1----:R-:W-:Y:S01]  /*10ec0*/  FFMA.FTZ R0, R155, R0, R152 ;  /* 0x000000009b007223 */ /* 0x002fe20000010098 */
[-CC-:B------:R-:W-:Y:S01]  /*10ed0*/  FFMA.FTZ R173, R173, R176.reuse, -R180.reuse ;  /* 0x000000b0adad7223 */ /* 0x180fe200000108b4 */
[-CC-:B------:R-:W-:Y:S01]  /*10ee0*/  FFMA.FTZ R172, R172, R176.reuse, -R180.reuse ;  /* 0x000000b0acac7223 */ /* 0x180fe200000108b4 */
[----:B------:R-:W-:Y:S01]  /*10ef0*/  FFMA.FTZ R180, R192, R176, -R180 ;  /* 0x000000b0c0b47223 */ /* 0x000fe200000108b4 */
[----:B------:R-:W-:-:S02]  /*10f00*/  IMAD.MOV.U32 R234, RZ, RZ, R193 ;  /* 0x000000ffffea7224 */ /* 0x000fc400078e00c1 */
[----:B------:R-:W-:Y:S01]  /*10f10*/  FMUL.FTZ R223, R171, UR42 ;  /* 0x0000002aabdf7c20 */ /* 0x000fe20008410000 */
[----:B------:R-:W-:Y:S01]  /*10f20*/  IMAD.MOV.U32 R220, RZ, RZ, R196 ;  /* 0x000000ffffdc7224 */ /* 0x000fe200078e00c4 */
[----:B------:R-:W1:Y:S01]  /*10f30*/  MUFU.EX2 R185, R185 ;  /* 0x000000b900b97308 */ /* 0x000e620000000800 */
[----:B--2---:R-:W-:Y:S01]  /*10f40*/  FADD.FTZ R0, R189, R0 ;  /* 0x00000000bd007221 */ /* 0x004fe20000010000 */
[----:B------:R-:W-:Y:S02]  /*10f50*/  IMAD.MOV.U32 R235, RZ, RZ, R197 ;  /* 0x000000ffffeb7224 */ /* 0x000fe400078e00c5 */
[----:B------:R-:W-:Y:S01]  /*10f60*/  FMUL.FTZ R197, R174, UR42 ;  /* 0x0000002aaec57c20 */ /* 0x000fe20008410000 */
[----:B------:R-:W-:Y:S01]  /*10f70*/  FMUL.FTZ R196, R175, UR42 ;  /* 0x0000002aafc47c20 */ /* 0x000fe20008410000 */
[----:B------:R-:W-:Y:S01]  /*10f80*/  FMUL.FTZ R193, R178, UR42 ;  /* 0x0000002ab2c17c20 */ /* 0x000fe20008410000 */
[----:B------:R-:W-:Y:S01]  /*10f90*/  FMUL.FTZ R175, R182, UR42 ;  /* 0x0000002ab6af7c20 */ /* 0x000fe20008410000 */
[----:B------:R-:W-:Y:S01]  /*10fa0*/  FMUL.FTZ R171, R186, UR42 ;  /* 0x0000002abaab7c20 */ /* 0x000fe20008410000 */
[----:B------:R-:W2:Y:S01]  /*10fb0*/  MUFU.TANH R223, R223 ;  /* 0x000000df00df7308 */ /* 0x000ea20000002400 */
[----:B0-----:R-:W-:Y:S01]  /*10fc0*/  FADD.FTZ R0, R154, R0 ;  /* 0x000000009a007221 */ /* 0x001fe20000010000 */
[----:B------:R-:W-:Y:S01]  /*10fd0*/  FMUL.FTZ R222, R187, UR42 ;  /* 0x0000002abbde7c20 */ /* 0x000fe20008410000 */
[----:B------:R-:W-:Y:S01]  /*10fe0*/  F2FP.F16.F32.PACK_AB R152, R189, R152 ;  /* 0x00000098bd98723e */ /* 0x000fe200000000ff */
[----:B------:R-:W-:Y:S01]  /*10ff0*/  FMUL.FTZ R189, R190, UR42 ;  /* 0x0000002abebd7c20 */ /* 0x000fe20008410000 */
[----:B------:R-:W-:Y:S01]  /*11000*/  FMUL.FTZ R190, R191, UR42 ;  /* 0x0000002abfbe7c20 */ /* 0x000fe20008410000 */
[----:B------:R-:W-:Y:S01]  /*11010*/  FMUL.FTZ R221, R194, UR42 ;  /* 0x0000002ac2dd7c20 */ /* 0x000fe20008410000 */
[----:B------:R-:W-:Y:S01]  /*11020*/  FMUL.FTZ R182, R195, UR42 ;  /* 0x0000002ac3b67c20 */ /* 0x000fe20008410000 */
[----:B------:R-:W0:Y:S01]  /*11030*/  MUFU.TANH R197, R197 ;  /* 0x000000c500c57308 */ /* 0x000e220000002400 */
[----:B-1----:R-:W-:Y:S01]  /*11040*/  FADD.FTZ R192, R185, R0 ;  /* 0x00000000b9c07221 */ /* 0x002fe20000010000 */
[----:B------:R-:W-:Y:S01]  /*11050*/  FMNMX.FTZ R0, R179, R216, !PT ;  /* 0x000000d8b3007209 */ /* 0x000fe20007810000 */
[----:B------:R-:W-:Y:S01]  /*11060*/  FMUL.FTZ R186, R199, UR42 ;  /* 0x0000002ac7ba7c20 */ /* 0x000fe20008410000 */
[----:B------:R-:W-:-:S02]  /*11070*/  F2FP.F16.F32.PACK_AB R154, R185, R154 ;  /* 0x0000009ab99a723e */ /* 0x000fc400000000ff */
[----:B------:R-:W-:Y:S02]  /*11080*/  FMNMX.FTZ R0, R234, R0, !PT ;  /* 0x00000000ea007209 */ /* 0x000fe40007810000 */
[----:B------:R-:W1:Y:S02]  /*11090*/  MUFU.TANH R196, R196 ;  /* 0x000000c400c47308 */ /* 0x000e640000002400 */
[----:B------:R-:W-:-:S04]  /*110a0*/  FMNMX.FTZ R153, R220, R0, !PT ;  /* 0x00000000dc997209 */ /* 0x000fc80007810000 */
[----:B------:R-:W-:Y:S02]  /*110b0*/  FMNMX.FTZ R153, R235, R153, !PT ;  /* 0x00000099eb997209 */ /* 0x000fe40007810000 */
[----:B------:R-:W3:Y:S02]  /*110c0*/  MUFU.TANH R193, R193 ;  /* 0x000000c100c17308 */ /* 0x000ee40000002400 */
[----:B------:R-:W-:-:S04]  /*110d0*/  FMNMX.FTZ R153, R218, R153, !PT ;  /* 0x00000099da997209 */ /* 0x000fc80007810000 */
[----:B------:R-:W-:Y:S02]  /*110e0*/  FMNMX.FTZ R153, R217, R153, !PT ;  /* 0x00000099d9997209 */ /* 0x000fe40007810000 */
[----:B------:R-:W4:Y:S02]  /*110f0*/  MUFU.TANH R188, R188 ;  /* 0x000000bc00bc7308 */ /* 0x000f240000002400 */
[----:B------:R-:W-:-:S04]  /*11100*/  FMNMX.FTZ R153, R233, R153, !PT ;  /* 0x00000099e9997209 */ /* 0x000fc80007810000 */
[----:B------:R-:W-:Y:S02]  /*11110*/  FMNMX.FTZ R153, R237, R153, !PT ;  /* 0x00000099ed997209 */ /* 0x000fe40007810000 */
[----:B------:R-:W5:Y:S02]  /*11120*/  MUFU.TANH R175, R175 ;  /* 0x000000af00af7308 */ /* 0x000f640000002400 */
[----:B------:R-:W-:-:S04]  /*11130*/  FMNMX.FTZ R153, R236, R153, !PT ;  /* 0x00000099ec997209 */ /* 0x000fc80007810000 */
[----:B--2---:R-:W-:Y:S02]  /*11140*/  FMNMX.FTZ R153, R223, R153, !PT ;  /* 0x00000099df997209 */ /* 0x004fe40007810000 */
[----:B------:R2:W5:Y:S02]  /*11150*/  MUFU.TANH R0, R183 ;  /* 0x000000b700007308 */ /* 0x0005640000002400 */
[----:B0-----:R-:W-:-:S04]  /*11160*/  FMNMX.FTZ R153, R197, R153, !PT ;  /* 0x00000099c5997209 */ /* 0x001fc80007810000 */
[----:B-1----:R-:W-:Y:S02]  /*11170*/  FMNMX.FTZ R153, R196, R153, !PT ;  /* 0x00000099c4997209 */ /* 0x002fe40007810000 */
[----:B------:R-:W0:Y:S01]  /*11180*/  MUFU.TANH R171, R171 ;  /* 0x000000ab00ab7308 */ /* 0x000e220000002400 */
[----:B--2---:R-:W-:Y:S01]  /*11190*/  FMUL.FTZ R183, R198, UR42 ;  /* 0x0000002ac6b77c20 */ /* 0x004fe20008410000 */
[----:B---3--:R-:W-:-:S04]  /*111a0*/  FMNMX.FTZ R153, R193, R153, !PT ;  /* 0x00000099c1997209 */ /* 0x008fc80007810000 */
[----:B----4-:R-:W-:Y:S02]  /*111b0*/  FMNMX.FTZ R153, R188, R153, !PT ;  /* 0x00000099bc997209 */ /* 0x010fe40007810000 */
[----:B------:R-:W1:Y:S02]  /*111c0*/  MUFU.TANH R222, R222 ;  /* 0x000000de00de7308 */ /* 0x000e640000002400 */
[----:B-----5:R-:W-:-:S04]  /*111d0*/  FMNMX.FTZ R153, R175, R153, !PT ;  /* 0x00000099af997209 */ /* 0x020fc80007810000 */
[----:B------:R-:W-:Y:S02]  /*111e0*/  FMNMX.FTZ R153, R0, R153, !PT ;  /* 0x0000009900997209 */ /* 0x000fe40007810000 */
[----:B------:R-:W2:Y:S02]  /*111f0*/  MUFU.TANH R189, R189 ;  /* 0x000000bd00bd7308 */ /* 0x000ea40000002400 */
[----:B0-----:R-:W-:-:S06]  /*11200*/  FMNMX.FTZ R153, R171, R153, !PT ;  /* 0x00000099ab997209 */ /* 0x001fcc0007810000 */
        /* <DEDUP_REMOVED lines=9> */
[----:B--2---:R-:W-:-:S04]  /*112a0*/  FMNMX.FTZ R153, R182, R153, !PT ;  /* 0x00000099b6997209 */ /* 0x004fc80007810000 */
[----:B0-----:R-:W-:-:S04]  /*112b0*/  FMNMX.FTZ R153, R183, R153, !PT ;  /* 0x00000099b7997209 */ /* 0x001fc80007810000 */
[----:B-1----:R-:W-:-:S05]  /*112c0*/  FMNMX.FTZ R153, R186, R153, !PT ;  /* 0x00000099ba997209 */ /* 0x002fca0007810000 */
[----:B------:R-:W0:Y:S02]  /*112d0*/  SHFL.BFLY PT, R174, R153, 0x2, 0x1f ;  /* 0x0c401f0099ae7f89 */ /* 0x000e2400000e0000 */
[----:B0-----:R-:W-:-:S05]  /*112e0*/  FMNMX.FTZ R174, R153, R174, !PT ;  /* 0x000000ae99ae7209 */ /* 0x001fca0007810000 */
[----:B------:R-:W0:Y:S02]  /*112f0*/  SHFL.BFLY PT, R178, R174, 0x1, 0x1f ;  /* 0x0c201f00aeb27f89 */ /* 0x000e2400000e0000 */
[----:B0-----:R-:W-:-:S05]  /*11300*/  FMNMX.FTZ R178, R174, R178, !PT ;  /* 0x000000b2aeb27209 */ /* 0x001fca0007810000 */
[C---:B------:R-:W-:Y:S01]  /*11310*/  FMUL.FTZ R185, R178.reuse, R176 ;  /* 0x000000b0b2b97220 */ /* 0x040fe20000410000 */
[----:B------:R-:W-:-:S03]  /*11320*/  FADD.FTZ R219, -R178, R216 ;  /* 0x000000d8b2db7221 */ /* 0x000fc60000010100 */
[-CC-:B------:R-:W-:Y:S01]  /*11330*/  FFMA.FTZ R216, R233, R176.reuse, -R185.reuse ;  /* 0x000000b0e9d87223 */ /* 0x180fe200000108b9 */
[-C--:B------:R-:W-:Y:S01]  /*11340*/  FMUL.FTZ R219, R219, R176.reuse ;  /* 0x000000b0dbdb7220 */ /* 0x080fe20000410000 */
[----:B------:R-:W2:Y:S01]  /*11350*/  LDL R233, [R1+0x40] ;  /* 0x0000400001e97983 */ /* 0x000ea20000100800 */
        /* <DEDUP_REMOVED lines=8> */
[----:B------:R-:W-:-:S04]  /*113e0*/  FFMA.FTZ R217, R217, R176, -R185 ;  /* 0x000000b0d9d97223 */ /* 0x000fc800000108b9 */
[----:B------:R-:W0:Y:S08]  /*113f0*/  MUFU.EX2 R153, R153 ;  /* 0x0000009900997308 */ /* 0x000e300000000800 */
        /* <DEDUP_REMOVED lines=16> */
[----:B0-----:R-:W-:Y:S01]  /*11500*/  FFMA.FTZ R186, R219, R3, R153 ;  /* 0x00000003dbba7223 */ /* 0x001fe20000010099 */
[----:B-1----:R-:W-:-:S03]  /*11510*/  F2FP.F16.F32.PACK_AB R153, R174, R153 ;  /* 0x00000099ae99723e */ /* 0x002fc600000000ff */
[----:B------:R-:W-:Y:S01]  /*11520*/  FADD.FTZ R186, R174, R186 ;  /* 0x000000baaeba7221 */ /* 0x000fe20000010000 */
[----:B------:R-:W-:Y:S02]  /*11530*/  IMAD.MOV.U32 R175, RZ, RZ, 0x40000040 ;  /* 0x40000040ffaf7424 */ /* 0x000fe400078e00ff */
[----:B------:R-:W-:-:S03]  /*11540*/  @!P0 VIADD R3, R210, 0x32440 ;  /* 0x00032440d2038836 */ /* 0x000fc60000000000 */
[----:B------:R-:W-:Y:S02]  /*11550*/  R2UR UR7, R175 ;  /* 0x00000000af0772ca */ /* 0x000fe400000e0000 */
[----:B------:R-:W-:Y:S01]  /*11560*/  MUFU.EX2 R175, R179 ;  /* 0x000000b300af7308 */ /* 0x000fe20000000800 */
[----:B------:R-:W-:Y:S01]  /*11570*/  @!P0 PRMT R3, RZ, 0x654, R3 ;  /* 0x00000654ff038816 */ /* 0x000fe20000000003 */
        /* <DEDUP_REMOVED lines=63> */
[----:B------:R-:W-:-:S02]  /*11970*/  FMUL.FTZ R149, R149, R155 ;  /* 0x0000009b95957220 */ /* 0x000fc40000410000 */
        /* <DEDUP_REMOVED lines=65> */
[----:B0-----:R-:W-:Y:S01]  /*11d90*/  FADD.FTZ R186, R155, R186 ;  /* 0x000000ba9bba7221 */ /* 0x001fe20000010000 */
[----:B------:R-:W-:Y:S01]  /*11da0*/  F2FP.F16.F32.PACK_AB R155, R175, R155 ;  /* 0x0000009baf9b723e */ /* 0x000fe200000000ff */
[----:B--2---:R-:W-:-:S02]  /*11db0*/  IMAD R174, R2, 0xc00, R233 ;  /* 0x00000c0002ae7824 */ /* 0x004fc400078e02e9 */
[----:B------:R-:W0:Y:S02]  /*11dc0*/  S2R R233, SR_TID.X ;  /* 0x0000000000e97919 */ /* 0x000e240000002100 */
[----:B0-----:R-:W-:-:S04]  /*11dd0*/  SHF.R.U32.HI R221, RZ, 0x7, R233 ;  /* 0x00000007ffdd7819 */ /* 0x001fc800000116e9 */
[----:B------:R-:W-:-:S05]  /*11de0*/  IADD3 R179, -R221, 0xb, RZ ;  /* 0x0000000bddb37810 */ /* 0x000fca0007ffe1ff */
[----:B------:R2:W-:Y:S06]  /*11df0*/  BAR.ARV R179, 0x100 ;  /* 0x000400b30000751d */ /* 0x0005ec0000002000 */
[----:B------:R0:W-:Y:S02]  /*11e00*/  @!P0 SYNCS.ARRIVE.TRANS64.RED.A1T0 RZ, [R3+URZ], RZ ;  /* 0x000000ff03ff89a7 */ /* 0x0001e4000810043f */
[----:B0-----:R-:W-:-:S05]  /*11e10*/  VIADD R3, R221, 0x8 ;  /* 0x00000008dd037836 */ /* 0x001fca0000000000 */
[----:B------:R0:W-:Y:S01]  /*11e20*/  BAR.SYNC.DEFER_BLOCKING R3, 0x100 ;  /* 0x000400030000751d */ /* 0x0001e20000010000 */
[----:B------:R-:W-:-:S05]  /*11e30*/  R2UR UR6, R174 ;  /* 0x00000000ae0672ca */ /* 0x000fca00000e0000 */
[----:B------:R-:W-:-:S08]  /*11e40*/  WARPGROUP.ARRIVE ;  /* 0x00000000000079c5 */ /* 0x000fd00000000000 */
[----:B------:R-:W-:Y:S01]  /*11e50*/  HGMMA.64x256x16.F32 R24, R152, gdesc[UR4].tnspB, R24, gsb0 ;  /* 0x43e0000498187df0 */ /* 0x000fe20008000818 */
[----:B------:R-:W1:Y:S08]  /*11e60*/  MUFU.EX2 R156, R156 ;  /* 0x0000009c009c7308 */ /* 0x000e700000000800 */
[----:B------:R-:W3:Y:S08]  /*11e70*/  MUFU.EX2 R157, R157 ;  /* 0x0000009d009d7308 */ /* 0x000ef00000000800 */
[----:B------:R-:W4:Y:S01]  /*11e80*/  MUFU.EX2 R158, R158 ;  /* 0x0000009e009e7308 */ /* 0x000f220000000800 */
[----:B-1----:R-:W-:-:S07]  /*11e90*/  FADD.FTZ R192, R156, R192 ;  /* 0x000000c09cc07221 */ /* 0x002fce0000010000 */
[----:B------:R-:W1:Y:S08]  /*11ea0*/  MUFU.EX2 R159, R159 ;  /* 0x0000009f009f7308 */ /* 0x000e700000000800 */
[----:B0-----:R-:W-:Y:S08]  /*11eb0*/  MUFU.EX2 R3, R218 ;  /* 0x000000da00037308 */ /* 0x001ff00000000800 */
[----:B------:R-:W-:Y:S01]  /*11ec0*/  MUFU.EX2 R187, R187 ;  /* 0x000000bb00bb7308 */ /* 0x000fe20000000800 */
[----:B---3--:R-:W-:-:S04]  /*11ed0*/  FADD.FTZ R192, R157, R192 ;  /* 0x000000c09dc07221 */ /* 0x008fc80000010000 */
[----:B----4-:R-:W-:Y:S01]  /*11ee0*/  FADD.FTZ R192, R158, R192 ;  /* 0x000000c09ec07221 */ /* 0x010fe20000010000 */
[----:B------:R-:W-:Y:S02]  /*11ef0*/  F2FP.F16.F32.PACK_AB R156, R157, R156 ;  /* 0x0000009c9d9c723e */ /* 0x000fe400000000ff */
[C---:B-1----:R-:W-:Y:S01]  /*11f00*/  F2FP.F16.F32.PACK_AB R158, R159.reuse, R158 ;  /* 0x0000009e9f9e723e */ /* 0x042fe200000000ff */
[----:B------:R-:W-:Y:S01]  /*11f10*/  FADD.FTZ R192, R159, R192 ;  /* 0x000000c09fc07221 */ /* 0x000fe20000010000 */
[----:B------:R-:W0:Y:S08]  /*11f20*/  MUFU.EX2 R163, R163 ;  /* 0x000000a300a37308 */ /* 0x000e300000000800 */
[----:B------:R-:W-:Y:S08]  /*11f30*/  MUFU.EX2 R161, R161 ;  /* 0x000000a100a17308 */ /* 0x000ff00000000800 */
[----:B------:R-:W-:Y:S01]  /*11f40*/  MUFU.EX2 R162, R162 ;  /* 0x000000a200a27308 */ /* 0x000fe20000000800 */
[----:B0-----:R-:W-:Y:S01]  /*11f50*/  FADD.FTZ R192, R163, R192 ;  /* 0x000000c0a3c07221 */ /* 0x001fe20000010000 */
[----:B------:R-:W-:-:S06]  /*11f60*/  WARPGROUP.DEPBAR.LE gsb0, 0x0 ;  /* 0x00008000000079c5 */ /* 0x000fcc0000010000 */
[----:B------:R-:W0:Y:S08]  /*11f70*/  MUFU.EX2 R154, R217 ;  /* 0x000000d9009a7308 */ /* 0x000e300000000800 */
[----:B------:R-:W1:Y:S01]  /*11f80*/  MUFU.EX2 R155, R216 ;  /* 0x000000d8009b7308 */ /* 0x000e620000000800 */
[----:B------:R-:W-:Y:S01]  /*11f90*/  VIADD R152, R174, 0x80 ;  /* 0x00000080ae987836 */ /* 0x000fe20000000000 */
[----:B------:R-:W-:-:S04]  /*11fa0*/  MOV R153, 0x40000040 ;  /* 0x4000004000997802 */ /* 0x000fc80000000f00 */
[----:B------:R-:W-:Y:S02]  /*11fb0*/  R2UR UR6, R152 ;  /* 0x00000000980672ca */ /* 0x000fe400000e0000 */
[----:B------:R-:W-:Y:S02]  /*11fc0*/  R2UR UR7, R153 ;  /* 0x00000000990772ca */ /* 0x000fe400000e0000 */
[----:B0-----:R-:W-:Y:S02]  /*11fd0*/  F2FP.F16.F32.PACK_AB R157, R154, R3 ;  /* 0x000000039a9d723e */ /* 0x001fe400000000ff */
[----:B-1----:R-:W-:-:S04]  /*11fe0*/  F2FP.F16.F32.PACK_AB R159, R187, R155 ;  /* 0x0000009bbb9f723e */ /* 0x002fc800000000ff */
[----:B------:R-:W-:-:S06]  /*11ff0*/  WARPGROUP.ARRIVE ;  /* 0x00000000000079c5 */ /* 0x000fcc0000000000 */
[----:B------:R-:W-:Y:S01]  /*12000*/  HGMMA.64x256x16.F32 R24, R156, gdesc[UR4].tnspB, R24, gsb0 ;  /* 0x43e000049c187df0 */ /* 0x000fe20008000818 */
[----:B------:R-:W-:Y:S08]  /*12010*/  MUFU.EX2 R197, R197 ;  /* 0x000000c500c57308 */ /* 0x000ff00000000800 */
[----:B------:R-:W-:Y:S01]  /*12020*/  MUFU.EX2 R196, R196 ;  /* 0x000000c400c47308 */ /* 0x000fe20000000800 */
[----:B------:R-:W-:-:S02]  /*12030*/  VIADD R152, R174, 0x100 ;  /* 0x00000100ae987836 */ /* 0x000fc40000000000 */
[----:B------:R-:W-:-:S03]  /*12040*/  IMAD.MOV.U32 R153, RZ, RZ, 0x40000040 ;  /* 0x40000040ff997424 */ /* 0x000fc600078e00ff */
[----:B------:R-:W-:Y:S02]  /*12050*/  R2UR UR6, R152 ;  /* 0x00000000980672ca */ /* 0x000fe400000e0000 */
[----:B------:R-:W-:Y:S01]  /*12060*/  R2UR UR7, R153 ;  /* 0x00000000990772ca */ /* 0x000fe200000e0000 */
[----:B------:R-:W-:Y:S08]  /*12070*/  MUFU.EX2 R167, R167 ;  /* 0x000000a700a77308 */ /* 0x000ff00000000800 */
[----:B------:R-:W-:Y:S08]  /*12080*/  MUFU.EX2 R165, R165 ;  /* 0x000000a500a57308 */ /* 0x000ff00000000800 */
[----:B------:R-:W-:Y:S08]  /*12090*/  MUFU.EX2 R166, R166 ;  /* 0x000000a600a67308 */ /* 0x000ff00000000800 */
[----:B------:R-:W-:Y:S08]  /*120a0*/  MUFU.EX2 R193, R193 ;  /* 0x000000c100c17308 */ /* 0x000ff00000000800 */
[----:B------:R-:W-:Y:S08]  /*120b0*/  MUFU.EX2 R194, R194 ;  /* 0x000000c200c27308 */ /* 0x000ff00000000800 */
[----:B------:R-:W-:Y:S08]  /*120c0*/  MUFU.EX2 R195, R195 ;  /* 0x000000c300c37308 */ /* 0x000ff00000000800 */
[----:B------:R-:W-:Y:S01]  /*120d0*/  MUFU.EX2 R191, R191 ;  /* 0x000000bf00bf7308 */ /* 0x000fe20000000800 */
[----:B------:R-:W-:-:S02]  /*120e0*/  VIADD R152, R174, 0x180 ;  /* 0x00000180ae987836 */ /* 0x000fc40000000000 */
[----:B------:R-:W-:Y:S01]  /*120f0*/  IMAD.MOV.U32 R153, RZ, RZ, 0x40000040 ;  /* 0x40000040ff997424 */ /* 0x000fe200078e00ff */
[----:B------:R-:W-:-:S04]  /*12100*/  WARPGROUP.DEPBAR.LE gsb0, 0x0 ;  /* 0x00008000000079c5 */ /* 0x000fc80000010000 */
[----:B------:R-:W0:Y:S08]  /*12110*/  MUFU.EX2 R158, R160 ;  /* 0x000000a0009e7308 */ /* 0x000e300000000800 */
[----:B------:R-:W-:Y:S08]  /*12120*/  MUFU.EX2 R156, R199 ;  /* 0x000000c7009c7308 */ /* 0x000ff00000000800 */
[----:B------:R-:W1:Y:S01]  /*12130*/  MUFU.EX2 R157, R198 ;  /* 0x000000c6009d7308 */ /* 0x000e620000000800 */
[----:B------:R-:W-:-:S04]  /*12140*/  FADD.FTZ R159, R161, R192 ;  /* 0x000000c0a19f7221 */ /* 0x000fc80000010000 */
[----:B0-----:R-:W-:Y:S01]  /*12150*/  FADD.FTZ R159, R158, R159 ;  /* 0x0000009f9e9f7221 */ /* 0x001fe20000010000 */
[----:B------:R-:W-:Y:S02]  /*12160*/  F2FP.F16.F32.PACK_AB R160, R161, R163 ;  /* 0x000000a3a1a0723e */ /* 0x000fe400000000ff */
[----:B------:R-:W-:Y:S01]  /*12170*/  F2FP.F16.F32.PACK_AB R163, R196, R197 ;  /* 0x000000c5c4a3723e */ /* 0x000fe200000000ff */
[C---:B------:R-:W-:Y:S01]  /*12180*/  FADD.FTZ R159, R162.reuse, R159 ;  /* 0x0000009fa29f7221 */ /* 0x040fe20000010000 */
[----:B------:R-:W-:Y:S02]  /*12190*/  F2FP.F16.F32.PACK_AB R162, R162, R158 ;  /* 0x0000009ea2a2723e */ /* 0x000fe400000000ff */
[----:B-1----:R-:W-:-:S04]  /*121a0*/  F2FP.F16.F32.PACK_AB R161, R157, R156 ;  /* 0x0000009c9da1723e */ /* 0x002fc800000000ff */
[----:B------:R-:W-:-:S06]  /*121b0*/  WARPGROUP.ARRIVE ;  /* 0x00000000000079c5 */ /* 0x000fcc0000000000 */
[----:B------:R-:W-:Y:S01]  /*121c0*/  HGMMA.64x256x16.F32 R24, R160, gdesc[UR4].tnspB, R24, gsb0 ;  /* 0x43e00004a0187df0 */ /* 0x000fe20008000818 */
[----:B------:R0:W1:Y:S01]  /*121d0*/  MUFU.EX2 R158, R164 ;  /* 0x000000a4009e7308 */ /* 0x0000620000000800 */
[----:B------:R-:W-:-:S04]  /*121e0*/  FADD.FTZ R159, R167, R159 ;  /* 0x0000009fa79f7221 */ /* 0x000fc80000010000 */
[----:B------:R-:W-:Y:S01]  /*121f0*/  FADD.FTZ R159, R165, R159 ;  /* 0x0000009fa59f7221 */ /* 0x000fe20000010000 */
[----:B------:R-:W-:Y:S02]  /*12200*/  R2UR UR6, R152 ;  /* 0x00000000980672ca */ /* 0x000fe400000e0000 */
[----:B------:R-:W-:Y:S02]  /*12210*/  R2UR UR7, R153 ;  /* 0x00000000990772ca */ /* 0x000fe400000e0000 */
[----:B0-----:R-:W-:Y:S02]  /*12220*/  F2FP.F16.F32.PACK_AB R164, R165, R167 ;  /* 0x000000a7a5a4723e */ /* 0x001fe400000000ff */
[----:B------:R-:W-:Y:S01]  /*12230*/  F2FP.F16.F32.PACK_AB R165, R194, R193 ;  /* 0x000000c1c2a5723e */ /* 0x000fe200000000ff */
[----:B-1----:R-:W-:Y:S01]  /*12240*/  FADD.FTZ R159, R158, R159 ;  /* 0x0000009f9e9f7221 */ /* 0x002fe20000010000 */
[----:B------:R-:W-:-:S03]  /*12250*/  F2FP.F16.F32.PACK_AB R167, R191, R195 ;  /* 0x000000c3bfa7723e */ /* 0x000fc600000000ff */
[C---:B------:R-:W-:Y:S01]  /*12260*/  FADD.FTZ R159, R166.reuse, R159 ;  /* 0x0000009fa69f7221 */ /* 0x040fe20000010000 */
[----:B------:R-:W-:Y:S01]  /*12270*/  F2FP.F16.F32.PACK_AB R166, R166, R158 ;  /* 0x0000009ea6a6723e */ /* 0x000fe200000000ff */
[----:B------:R-:W0:Y:S08]  /*12280*/  MUFU.EX2 R184, R184 ;  /* 0x000000b800b87308 */ /* 0x000e300000000800 */
[----:B------:R-:W-:Y:S01]  /*12290*/  MUFU.EX2 R169, R169 ;  /* 0x000000a900a97308 */ /* 0x000fe20000000800 */
[----:B------:R-:W-:-:S07]  /*122a0*/  IMAD.MOV.U32 R153, RZ, RZ, 0x40000040 ;  /* 0x40000040ff997424 */ /* 0x000fce00078e00ff */
[----:B------:R-:W-:Y:S01]  /*122b0*/  MUFU.EX2 R170, R170 ;  /* 0x000000aa00aa7308 */ /* 0x000fe20000000800 */
[----:B0-----:R-:W-:-:S07]  /*122c0*/  FADD.FTZ R159, R184, R159 ;  /* 0x0000009fb89f7221 */ /* 0x001fce0000010000 */
[----:B------:R-:W-:Y:S08]  /*122d0*/  MUFU.EX2 R158, R171 ;  /* 0x000000ab009e7308 */ /* 0x000ff00000000800 */
[----:B------:R-:W-:Y:S08]  /*122e0*/  MUFU.EX2 R188, R188 ;  /* 0x000000bc00bc7308 */ /* 0x000ff00000000800 */
[----:B------:R-:W-:Y:S08]  /*122f0*/  MUFU.EX2 R189, R189 ;  /* 0x000000bd00bd7308 */ /* 0x000ff00000000800 */
[----:B------:R-:W0:Y:S01]  /*12300*/  MUFU.EX2 R190, R190 ;  /* 0x000000be00be7308 */ /* 0x000e220000000800 */
[----:B------:R-:W-:Y:S01]  /*12310*/  VIADD R152, R174, 0x200 ;  /* 0x00000200ae987836 */ /* 0x000fe20000000000 */
[----:B0-----:R-:W-:Y:S01]  /*12320*/  F2FP.F16.F32.PACK_AB R171, R190, R189 ;  /* 0x000000bdbeab723e */ /* 0x001fe200000000ff */
[----:B------:R-:W-:-:S02]  /*12330*/  WARPGROUP.DEPBAR.LE gsb0, 0x0 ;  /* 0x00008000000079c5 */ /* 0x000fc40000010000 */
[----:B------:R-:W-:-:S06]  /*12340*/  WARPGROUP.ARRIVE ;  /* 0x00000000000079c5 */ /* 0x000fcc0000000000 */
[----:B------:R-:W-:Y:S01]  /*12350*/  HGMMA.64x256x16.F32 R24, R164, gdesc[UR4].tnspB, R24, gsb0 ;  /* 0x43e00004a4187df0 */ /* 0x000fe20008000818 */
[----:B------:R0:W1:Y:S01]  /*12360*/  MUFU.EX2 R160, R168 ;  /* 0x000000a800a07308 */ /* 0x0000620000000800 */
[----:B------:R-:W-:Y:S01]  /*12370*/  R2UR UR7, R153 ;  /* 0x00000000990772ca */ /* 0x000fe200000e0000 */
[C---:B------:R-:W-:Y:S01]  /*12380*/  FADD.FTZ R153, R169.reuse, R159 ;  /* 0x0000009fa9997221 */ /* 0x040fe20000010000 */
[----:B------:R-:W-:Y:S02]  /*12390*/  R2UR UR6, R152 ;  /* 0x00000000980672ca */ /* 0x000fe400000e0000 */
[----:B0-----:R-:W-:Y:S02]  /*123a0*/  F2FP.F16.F32.PACK_AB R168, R169, R184 ;  /* 0x000000b8a9a8723e */ /* 0x001fe400000000ff */
[----:B------:R-:W-:Y:S01]  /*123b0*/  F2FP.F16.F32.PACK_AB R169, R188, R158 ;  /* 0x0000009ebca9723e */ /* 0x000fe200000000ff */
[----:B-1----:R-:W-:-:S04]  /*123c0*/  FADD.FTZ R153, R160, R153 ;  /* 0x00000099a0997221 */ /* 0x002fc80000010000 */
[C---:B------:R-:W-:Y:S01]  /*123d0*/  FADD.FTZ R153, R170.reuse, R153 ;  /* 0x00000099aa997221 */ /* 0x040fe20000010000 */
[----:B------:R-:W-:Y:S01]  /*123e0*/  F2FP.F16.F32.PACK_AB R170, R170, R160 ;  /* 0x000000a0aaaa723e */ /* 0x000fe200000000ff */
[----:B------:R-:W0:Y:S08]  /*123f0*/  MUFU.EX2 R181, R181 ;  /* 0x000000b500b57308 */ /* 0x000e300000000800 */
[----:B------:R-:W1:Y:S08]  /*12400*/  MUFU.EX2 R173, R173 ;  /* 0x000000ad00ad7308 */ /* 0x000e700000000800 */
[----:B------:R-:W-:Y:S08]  /*12410*/  MUFU.EX2 R160, R172 ;  /* 0x000000ac00a07308 */ /* 0x000ff00000000800 */
[----:B------:R-:W3:Y:S08]  /*12420*/  MUFU.EX2 R180, R180 ;  /* 0x000000b400b47308 */ /* 0x000ef00000000800 */
[----:B------:R0:W-:Y:S08]  /*12430*/  MUFU.EX2 R159, R0 ;  /* 0x00000000009f7308 */ /* 0x0001f00000000800 */
[----:B------:R-:W4:Y:S08]  /*12440*/  MUFU.EX2 R182, R182 ;  /* 0x000000b600b67308 */ /* 0x000f300000000800 */
[----:B------:R-:W-:Y:S08]  /*12450*/  MUFU.EX2 R183, R183 ;  /* 0x000000b700b77308 */ /* 0x000ff00000000800 */
[----:B------:R-:W5:Y:S01]  /*12460*/  MUFU.EX2 R185, R185 ;  /* 0x000000b900b97308 */ /* 0x000f620000000800 */
[----:B0-----:R-:W-:Y:S01]  /*12470*/  FADD.FTZ R0, R181, R153 ;  /* 0x00000099b5007221 */ /* 0x001fe20000010000 */
[----:B------:R-:W-:-:S02]  /*12480*/  VIADD R152, R174, 0x280 ;  /* 0x00000280ae987836 */ /* 0x000fc40000000000 */
[----:B------:R-:W-:Y:S02]  /*12490*/  IMAD.MOV.U32 R153, RZ, RZ, 0x40000040 ;  /* 0x40000040ff997424 */ /* 0x000fe400078e00ff */
[----:B-1----:R-:W-:Y:S01]  /*124a0*/  FADD.FTZ R0, R173, R0 ;  /* 0x00000000ad007221 */ /* 0x002fe20000010000 */
[----:B------:R-:W-:Y:S01]  /*124b0*/  FADD.FTZ R186, R175, R186 ;  /* 0x000000baafba7221 */ /* 0x000fe20000010000 */
[----:B------:R-:W-:Y:S02]  /*124c0*/  F2FP.F16.F32.PACK_AB R172, R173, R181 ;  /* 0x000000b5adac723e */ /* 0x000fe400000000ff */
[----:B---3--:R-:W-:Y:S02]  /*124d0*/  F2FP.F16.F32.PACK_AB R174, R180, R160 ;  /* 0x000000a0b4ae723e */ /* 0x008fe400000000ff */
[----:B----4-:R-:W-:Y:S02]  /*124e0*/  F2FP.F16.F32.PACK_AB R173, R182, R159 ;  /* 0x0000009fb6ad723e */ /* 0x010fe400000000ff */
[----:B-----5:R-:W-:Y:S01]  /*124f0*/  F2FP.F16.F32.PACK_AB R175, R185, R183 ;  /* 0x000000b7b9af723e */ /* 0x020fe200000000ff */
[----:B------:R-:W-:-:S02]  /*12500*/  WARPGROUP.DEPBAR.LE gsb0, 0x0 ;  /* 0x00008000000079c5 */ /* 0x000fc40000010000 */
[----:B------:R-:W-:-:S06]  /*12510*/  WARPGROUP.ARRIVE ;  /* 0x00000000000079c5 */ /* 0x000fcc0000000000 */
[----:B------:R-:W-:Y:S01]  /*12520*/  HGMMA.64x256x16.F32 R24, R168, gdesc[UR4].tnspB, R24, gsb0 ;  /* 0x43e00004a8187df0 */ /* 0x000fe20008000818 */
[----:B------:R-:W-:Y:S02]  /*12530*/  R2UR UR6, R152 ;  /* 0x00000000980672ca */ /* 0x000fe400000e0000 */
        /* <DEDUP_REMOVED lines=16> */
[----:B------:R-:W-:-:S03]  /*12640*/  ISETP.GT.AND P2, PT, R203, RZ, PT ;  /* 0x000000ffcb00720c */ /* 0x000fc60003f44270 */
[----:B------:R-:W-:Y:S01]  /*12650*/  FADD.FTZ R190, R190, R189 ;  /* 0x000000bdbebe7221 */ /* 0x000fe20000010000 */
[----:B------:R-:W-:-:S03]  /*12660*/  @!P0 VIADD R210, R210, 0x32460 ;  /* 0x00032460d2d28836 */ /* 0x000fc60000000000 */
[----:B------:R-:W-:Y:S02]  /*12670*/  FADD.FTZ R159, R159, R190 ;  /* 0x000000be9f9f7221 */ /* 0x000fe40000010000 */
[----:B------:R-:W-:Y:S02]  /*12680*/  @!P0 PRMT R210, RZ, 0x654, R210 ;  /* 0x00000654ffd28816 */ /* 0x000fe400000000d2 */
[----:B------:R-:W-:Y:S01]  /*12690*/  FADD.FTZ R182, R182, R159 ;  /* 0x0000009fb6b67221 */ /* 0x000fe20000010000 */
[----:B------:R-:W-:-:S03]  /*126a0*/  FADD.FTZ R0, R160, R0 ;  /* 0x00000000a0007221 */ /* 0x000fc60000010000 */
[----:B------:R-:W-:Y:S01]  /*126b0*/  FADD.FTZ R182, R183, R182 ;  /* 0x000000b6b7b67221 */ /* 0x000fe20000010000 */
[----:B------:R-:W-:Y:S01]  /*126c0*/  FADD.FTZ R0, R180, R0 ;  /* 0x00000000b4007221 */ /* 0x000fe20000010000 */
[----:B------:R-:W-:Y:S02]  /*126d0*/  VIADD R203, R203, 0xffffffff ;  /* 0xffffffffcbcb7836 */ /* 0x000fe40000000000 */
[----:B------:R-:W-:Y:S01]  /*126e0*/  FADD.FTZ R3, R185, R182 ;  /* 0x000000b6b9037221 */ /* 0x000fe20000010000 */
[----:B------:R-:W-:Y:S02]  /*126f0*/  IMAD.MOV.U32 R216, RZ, RZ, R178 ;  /* 0x000000ffffd87224 */ /* 0x000fe400078e00b2 */
[----:B------:R-:W-:Y:S01]  /*12700*/  IMAD.MOV.U32 R217, RZ, RZ, R177 ;  /* 0x000000ffffd97224 */ /* 0x000fe200078e00b1 */
[----:B------:R-:W-:Y:S02]  /*12710*/  WARPGROUP.DEPBAR.LE gsb0, 0x0 ;  /* 0x00008000000079c5 */ /* 0x000fe40000010000 */
[----:B------:R-:W-:-:S06]  /*12720*/  WARPGROUP.ARRIVE ;  /* 0x00000000000079c5 */ /* 0x000fcc0000000000 */
[----:B------:R-:W-:Y:S03]  /*12730*/  HGMMA.64x256x16.F32 R24, R172, gdesc[UR4].tnspB, R24, gsb0 ;  /* 0x43e00004ac187df0 */ /* 0x000fe60008000818 */
[----:B------:R-:W-:Y:S02]  /*12740*/  WARPGROUP.DEPBAR.LE gsb0, 0x0 ;  /* 0x00008000000079c5 */ /* 0x000fe40000010000 */
[----:B------:R2:W-:Y:S01]  /*12750*/  @!P0 SYNCS.ARRIVE.TRANS64.RED.A1T0 RZ, [R210+URZ], RZ ;  /* 0x000000ffd2ff89a7 */ /* 0x0005e2000810043f */
[----:B------:R-:W-:Y:S05]  /*12760*/  @P2 BRA `(.L_x_14941) ;  /* 0xffffffd0006c2947 */ /* 0x000fea000383ffff */
.L_x_14931:
[----:B0-----:R-:W3:Y:S01]  /*12770*/  LDL.LU R180, [R1+0x8c] ;  /* 0x00008c0001b47983 */ /* 0x001ee20000300800 */
[----:B------:R-:W-:Y:S05]  /*12780*/  WARPSYNC.ALL ;  /* 0x0000000000007948 */ /* 0x000fea0003800000 */
[----:B------:R-:W0:Y:S01]  /*12790*/  SHFL.BFLY PT, R5, R0, 0x2, 0x1f ;  /* 0x0c401f0000057f89 */ /* 0x000e2200000e0000 */
[----:B------:R-:W-:Y:S01]  /*127a0*/  VIADD R2, R2, 0x1 ;  /* 0x0000000102027836 */ /* 0x000fe20000000000 */
[----:B------:R1:W-:Y:S08]  /*127b0*/  BAR.ARV R179, 0x100 ;  /* 0x000400b30000751d */ /* 0x0003f00000002000 */
[----:B------:R-:W-:Y:S06]  /*127c0*/  BAR.ARV 0x8, 0x180 ;  /* 0x0206000000007b1d */ /* 0x000fec0000002000 */
[----:B------:R-:W-:Y:S01]  /*127d0*/  ISETP.NE.AND P0, PT, R2, 0x2, PT ;  /* 0x000000020200780c */ /* 0x000fe20003f05270 */
[----:B------:R-:W4:Y:S01]  /*127e0*/  SHFL.BFLY PT, R6, R3, 0x2, 0x1f ;  /* 0x0c401f0003067f89 */ /* 0x000f2200000e0000 */
[----:B------:R-:W-:-:S02]  /*127f0*/  PLOP3.LUT P1, PT, PT, PT, PT, 0x8, 0x0 ;  /* 0x000000000000781c */ /* 0x000fc40003f2e170 */
[----:B------:R-:W-:Y:S01]  /*12800*/  SEL R2, R2, RZ, P0 ;  /* 0x000000ff02027207 */ /* 0x000fe20000000000 */
[----:B0-----:R-:W-:Y:S01]  /*12810*/  FADD.FTZ R4, R5, R0 ;  /* 0x0000000005047221 */ /* 0x001fe20000010000 */
[----:B------:R-:W-:Y:S01]  /*12820*/  MOV R5, RZ ;  /* 0x000000ff00057202 */ /* 0x000fe20000000f00 */
[----:B------:R-:W-:-:S03]  /*12830*/  IMAD.MOV.U32 R0, RZ, RZ, RZ ;  /* 0x000000ffff007224 */ /* 0x000fc600078e00ff */
[----:B------:R-:W0:Y:S01]  /*12840*/  SHFL.BFLY PT, R7, R4, 0x1, 0x1f ;  /* 0x0c201f0004077f89 */ /* 0x000e2200000e0000 */
[----:B----4-:R-:W-:-:S05]  /*12850*/  FADD.FTZ R6, R6, R3 ;  /* 0x0000000306067221 */ /* 0x010fca0000010000 */
[----:B------:R-:W4:Y:S01]  /*12860*/  SHFL.BFLY PT, R9, R6, 0x1, 0x1f ;  /* 0x0c201f0006097f89 */ /* 0x000f2200000e0000 */
[----:B0-----:R-:W-:Y:S01]  /*12870*/  FADD.FTZ R7, R4, R7 ;  /* 0x0000000704077221 */ /* 0x001fe20000010000 */
[----:B------:R-:W-:-:S04]  /*12880*/  SEL R4, RZ, 0x1, P0 ;  /* 0x00000001ff047807 */ /* 0x000fc80000000000 */
[----:B------:R-:W-:Y:S02]  /*12890*/  FSETP.NE.FTZ.AND P2, PT, R7, RZ, PT ;  /* 0x000000ff0700720b */ /* 0x000fe40003f55000 */
[----:B------:R-:W-:-:S11]  /*128a0*/  LOP3.LUT R23, R23, R4, RZ, 0x3c, !PT ;  /* 0x0000000417177212 */ /* 0x000fd600078e3cff */
[----:B------:R-:W0:Y:S01]  /*128b0*/  @P2 MUFU.RCP R5, R7 ;  /* 0x0000000700052308 */ /* 0x000e220000001000 */
[----:B------:R-:W-:Y:S01]  /*128c0*/  @P2 FMUL.FTZ R10, R176, 0.69314718246459960938 ;  /* 0x3f317218b00a2820 */ /* 0x000fe20000410000 */
[----:B----4-:R-:W-:Y:S01]  /*128d0*/  FADD.FTZ R8, R6, R9 ;  /* 0x0000000906087221 */ /* 0x010fe20000010000 */
[----:B------:R-:W-:-:S04]  /*128e0*/  IMAD.MOV.U32 R6, RZ, RZ, -0x800000 ;  /* 0xff800000ff067424 */ /* 0x000fc800078e00ff */
[----:B------:R-:W-:Y:S01]  /*128f0*/  FSETP.NE.FTZ.AND P3, PT, R8, RZ, PT ;  /* 0x000000ff0800720b */ /* 0x000fe20003f75000 */
[----:B------:R-:W4:Y:S01]  /*12900*/  @P2 MUFU.LG2 R11, R7 ;  /* 0x00000007000b2308 */ /* 0x000f220000000c00 */
[-C--:B0-----:R-:W-:Y:S01]  /*12910*/  FMUL.FTZ R166, R88, R5.reuse ;  /* 0x0000000558a67220 */ /* 0x081fe20000410000 */
[-C--:B------:R-:W-:Y:S01]  /*12920*/  FMUL.FTZ R168, R96, R5.reuse ;  /* 0x0000000560a87220 */ /* 0x080fe20000410000 */
[----:B------:R-:W-:-:S09]  /*12930*/  FMUL.FTZ R170, R104, R5 ;  /* 0x0000000568aa7220 */ /* 0x000fd20000410000 */
[----:B------:R-:W0:Y:S01]  /*12940*/  @P3 MUFU.LG2 R12, R8 ;  /* 0x00000008000c3308 */ /* 0x000e220000000c00 */
[----:B------:R-:W-:Y:S01]  /*12950*/  @P3 FMUL.FTZ R176, R176, 0.69314718246459960938 ;  /* 0x3f317218b0b03820 */ /* 0x000fe20000410000 */
[-C--:B------:R-:W-:Y:S01]  /*12960*/  FMUL.FTZ R172, R112, R5.reuse ;  /* 0x0000000570ac7220 */ /* 0x080fe20000410000 */
[-C--:B------:R-:W-:Y:S01]  /*12970*/  FMUL.FTZ R24, R24, R5.reuse ;  /* 0x0000000518187220 */ /* 0x080fe20000410000 */
[-C--:B------:R-:W-:Y:S01]  /*12980*/  FMUL.FTZ R25, R25, R5.reuse ;  /* 0x0000000519197220 */ /* 0x080fe20000410000 */
[----:B----4-:R-:W-:Y:S01]  /*12990*/  @P2 FMUL.FTZ R11, R11, 0.69314718246459960938 ;  /* 0x3f3172180b0b2820 */ /* 0x010fe20000410000 */
[-C--:B------:R-:W-:Y:S01]  /*129a0*/  FMUL.FTZ R28, R28, R5.reuse ;  /* 0x000000051c1c7220 */ /* 0x080fe20000410000 */
[-C--:B------:R-:W-:Y:S01]  /*129b0*/  FMUL.FTZ R29, R29, R5.reuse ;  /* 0x000000051d1d7220 */ /* 0x080fe20000410000 */
[----:B------:R-:W4:Y:S01]  /*129c0*/  @P3 MUFU.RCP R0, R8 ;  /* 0x0000000800003308 */ /* 0x000f220000001000 */
        /* <DEDUP_REMOVED lines=49> */
[-C--:B-12---:R-:W-:Y:S01]  /*12ce0*/  FMUL.FTZ R179, R128, R5.reuse ;  /* 0x0000000580b37220 */ /* 0x086fe20000410000 */
        /* <DEDUP_REMOVED lines=74> */
[----:B---3--:R-:W-:-:S05]  /*13190*/  VIADD R180, R180, 0x1 ;  /* 0x00000001b4b47836 */ /* 0x008fca0000000000 */
[----:B------:R0:W-:Y:S02]  /*131a0*/  STL [R1+0x8c], R180 ;  /* 0x00008cb401007387 */ /* 0x0001e40000100800 */
.L_x_14874:
        /* <DEDUP_REMOVED lines=10> */
[----:B------:R-:W3:Y:S04]  /*13250*/  LDL R13, [R1+0xa4] ;  /* 0x0000a400010d7983 */ /* 0x000ee80000100800 */
[----:B------:R-:W4:Y:S04]  /*13260*/  LDL.LU R184, [R1+0x80] ;  /* 0x0000800001b87983 */ /* 0x000f280000300800 */
[----:B------:R-:W4:Y:S01]  /*13270*/  LDL.LU R182, [R1+0x84] ;  /* 0x0000840001b67983 */ /* 0x000f220000300800 */
[----:B------:R-:W1:Y:S01]  /*13280*/  S2R R12, SR_SWINHI ;  /* 0x00000000000c7919 */ /* 0x000e620000002f00 */
[----:B------:R-:W-:Y:S05]  /*13290*/  WARPSYNC.ALL ;  /* 0x0000000000007948 */ /* 0x000fea0003800000 */
[----:B------:R-:W-:Y:S01]  /*132a0*/  F2FP.F16.F32.PACK_AB R24, R25, R24 ;  /* 0x000000181918723e */ /* 0x000fe200000000ff */
[----:B------:R-:W-:Y:S01]  /*132b0*/  ULDC.64 UR4, c[0x0][0xd00] ;  /* 0x0003400000047ab9 */ /* 0x000fe20000000a00 */
[----:B------:R-:W-:Y:S01]  /*132c0*/  F2FP.F16.F32.PACK_AB R32, R33, R32 ;  /* 0x000000202120723e */ /* 0x000fe200000000ff */
[----:B0-----:R-:W4:Y:S01]  /*132d0*/  LDL R180, [R1+0x64] ;  /* 0x0000640001b47983 */ /* 0x001f220000100800 */
[----:B------:R-:W-:-:S02]  /*132e0*/  F2FP.F16.F32.PACK_AB R27, R108, R27 ;  /* 0x0000001b6c1b723e */ /* 0x000fc400000000ff */
[----:B------:R-:W-:Y:S01]  /*132f0*/  F2FP.F16.F32.PACK_AB R40, R41, R40 ;  /* 0x000000282928723e */ /* 0x000fe200000000ff */
[----:B------:R-:W4:Y:S01]  /*13300*/  LDL R178, [R1+0x50] ;  /* 0x0000500001b27983 */ /* 0x000f220000100800 */
[----:B------:R-:W-:Y:S02]  /*13310*/  MOV R10, R19 ;  /* 0x00000013000a7202 */ /* 0x000fe40000000f00 */
[----:B-1----:R-:W-:Y:S02]  /*13320*/  MOV R11, R12 ;  /* 0x0000000c000b7202 */ /* 0x002fe40000000f00 */
        /* <DEDUP_REMOVED lines=39> */
[----:B------:R-:W-:Y:S01]  /*135a0*/  IMAD.MOV.U32 R3, RZ, RZ, RZ ;  /* 0x000000ffff037224 */ /* 0x000fe200078e00ff */
[----:B------:R-:W0:Y:S01]  /*135b0*/  LDC R0, c[0x0][0xce8] ;  /* 0x00033a00ff007b82 */ /* 0x000e220000000800 */
[----:B---3--:R-:W-:-:S07]  /*135c0*/  IMAD.WIDE R126, R13, 0x2, R10 ;  /* 0x000000020d7e7825 */ /* 0x008fce00078e020a */
[----:B------:R-:W-:Y:S01]  /*135d0*/  BAR.SYNC.DEFER_BLOCKING 0x1, 0x100 ;  /* 0x0044000000007b1d */ /* 0x000fe20000010000 */
[----:B------:R-:W-:-:S04]  /*135e0*/  IADD3 R38, P3, R126, 0x60, RZ ;  /* 0x000000607e267810 */ /* 0x000fc80007f7e0ff */
[----:B------:R-:W-:Y:S02]  /*135f0*/  LOP3.LUT R94, R38, 0x380, RZ, 0xc0, !PT ;  /* 0x00000380265e7812 */ /* 0x000fe400078ec0ff */
[C---:B------:R-:W-:Y:S02]  /*13600*/  IADD3 R20, P1, R126.reuse, 0x20, RZ ;  /* 0x000000207e147810 */ /* 0x040fe40007f3e0ff */
[----:B------:R-:W-:Y:S02]  /*13610*/  IADD3 R14, P2, R126, 0x40, RZ ;  /* 0x000000407e0e7810 */ /* 0x000fe40007f5e0ff */
[----:B------:R-:W-:Y:S02]  /*13620*/  SHF.R.U64 R183, R94, 0x3, RZ ;  /* 0x000000035eb77819 */ /* 0x000fe400000012ff */
[----:B------:R-:W-:Y:S02]  /*13630*/  IADD3 R12, P0, R126, 0x4040, RZ ;  /* 0x000040407e0c7810 */ /* 0x000fe40007f1e0ff */
[----:B------:R-:W-:-:S02]  /*13640*/  LOP3.LUT R177, R20, 0x380, RZ, 0xc0, !PT ;  /* 0x0000038014b17812 */ /* 0x000fc400078ec0ff */
[----:B------:R-:W-:Y:S02]  /*13650*/  IADD3 R46, P4, R126, 0x4000, RZ ;  /* 0x000040007e2e7810 */ /* 0x000fe40007f9e0ff */
[----:B-----5:R-:W-:Y:S02]  /*13660*/  LOP3.LUT R30, R14, 0x380, RZ, 0xc0, !PT ;  /* 0x000003800e1e7812 */ /* 0x020fe400078ec0ff */
[----:B------:R-:W-:Y:S02]  /*13670*/  LOP3.LUT R38, R183, R38, RZ, 0x3c, !PT ;  /* 0x00000026b7267212 */ /* 0x000fe400078e3cff */
[----:B------:R-:W-:Y:S02]  /*13680*/  LOP3.LUT R183, R12, 0x380, RZ, 0xc0, !PT ;  /* 0x000003800cb77812 */ /* 0x000fe400078ec0ff */
[----:B------:R-:W-:Y:S01]  /*13690*/  SHF.R.U64 R177, R177, 0x3, RZ ;  /* 0x00000003b1b17819 */ /* 0x000fe200000012ff */
[----:B------:R-:W-:Y:S01]  /*136a0*/  IMAD.X R47, RZ, RZ, R127, P4 ;  /* 0x000000ffff2f7224 */ /* 0x000fe200020e067f */
[----:B------:R-:W-:-:S02]  /*136b0*/  SHF.R.U64 R181, R30, 0x3, RZ ;  /* 0x000000031eb57819 */ /* 0x000fc400000012ff */
[C---:B------:R-:W-:Y:S02]  /*136c0*/  IADD3 R90, P5, R126.reuse, 0x4020, RZ ;  /* 0x000040207e5a7810 */ /* 0x040fe40007fbe0ff */
[----:B------:R-:W-:Y:S02]  /*136d0*/  SHF.R.U64 R183, R183, 0x3, RZ ;  /* 0x00000003b7b77819 */ /* 0x000fe400000012ff */
[----:B------:R-:W-:Y:S01]  /*136e0*/  IADD3 R110, P4, R126, 0x8040, RZ ;  /* 0x000080407e6e7810 */ /* 0x000fe20007f9e0ff */
[--C-:B------:R-:W-:Y:S01]  /*136f0*/  IMAD.X R31, RZ, RZ, R127.reuse, P2 ;  /* 0x000000ffff1f7224 */ /* 0x100fe200010e067f */
[----:B------:R-:W-:Y:S01]  /*13700*/  LOP3.LUT R20, R177, R20, RZ, 0x3c, !PT ;  /* 0x00000014b1147212 */ /* 0x000fe200078e3cff */
[----:B------:R-:W-:Y:S01]  /*13710*/  IMAD.X R39, RZ, RZ, R127, P3 ;  /* 0x000000ffff277224 */ /* 0x000fe200018e067f */
[----:B------:R-:W-:Y:S02]  /*13720*/  LOP3.LUT R30, R181, R14, RZ, 0x3c, !PT ;  /* 0x0000000eb51e7212 */ /* 0x000fe400078e3cff */
[----:B------:R-:W-:-:S02]  /*13730*/  LOP3.LUT R177, R46, 0x380, RZ, 0xc0, !PT ;  /* 0x000003802eb17812 */ /* 0x000fc400078ec0ff */
[C---:B------:R-:W-:Y:S02]  /*13740*/  IADD3 R102, P2, R126.reuse, 0x8000, RZ ;  /* 0x000080007e667810 */ /* 0x040fe40007f5e0ff */
[----:B------:R-:W-:Y:S02]  /*13750*/  IADD3 R106, P3, R126, 0x8020, RZ ;  /* 0x000080207e6a7810 */ /* 0x000fe40007f7e0ff */
[----:B------:R-:W-:Y:S02]  /*13760*/  LOP3.LUT R181, R90, 0x380, RZ, 0xc0, !PT ;  /* 0x000003805ab57812 */ /* 0x000fe400078ec0ff */
[----:B------:R-:W-:Y:S01]  /*13770*/  LOP3.LUT R94, R183, R12, RZ, 0x3c, !PT ;  /* 0x0000000cb75e7212 */ /* 0x000fe200078e3cff */
[----:B------:R-:W-:Y:S01]  /*13780*/  IMAD.X R21, RZ, RZ, R127, P1 ;  /* 0x000000ffff157224 */ /* 0x000fe200008e067f */
[----:B------:R-:W-:Y:S02]  /*13790*/  LOP3.LUT R183, R110, 0x380, RZ, 0xc0, !PT ;  /* 0x000003806eb77812 */ /* 0x000fe400078ec0ff */
[----:B------:R-:W-:-:S02]  /*137a0*/  LOP3.LUT R15, R126, 0x380, RZ, 0xc0, !PT ;  /* 0x000003807e0f7812 */ /* 0x000fc400078ec0ff */
[C---:B------:R-:W-:Y:S02]  /*137b0*/  IADD3 R98, P1, R126.reuse, 0x4060, RZ ;  /* 0x000040607e627810 */ /* 0x040fe40007f3e0ff */
[----:B------:R-:W-:Y:S01]  /*137c0*/  SHF.R.U64 R177, R177, 0x3, RZ ;  /* 0x00000003b1b17819 */ /* 0x000fe200000012ff */
[--C-:B------:R-:W-:Y:S01]  /*137d0*/  IMAD.X R103, RZ, RZ, R127.reuse, P2 ;  /* 0x000000ffff677224 */ /* 0x100fe200010e067f */
[----:B------:R-:W-:Y:S01]  /*137e0*/  SHF.R.U64 R181, R181, 0x3, RZ ;  /* 0x00000003b5b57819 */ /* 0x000fe200000012ff */
[----:B------:R-:W-:Y:S01]  /*137f0*/  IMAD.X R107, RZ, RZ, R127, P3 ;  /* 0x000000ffff6b7224 */ /* 0x000fe200018e067f */
[----:B------:R-:W-:Y:S02]  /*13800*/  SHF.R.U64 R183, R183, 0x3, RZ ;  /* 0x00000003b7b77819 */ /* 0x000fe400000012ff */
[C---:B------:R-:W-:Y:S02]  /*13810*/  IADD3 R176, P2, R126.reuse, 0xc040, RZ ;  /* 0x0000c0407eb07810 */ /* 0x040fe40007f5e0ff */
[----:B------:R-:W-:-:S02]  /*13820*/  IADD3 R151, P3, R126, 0xc060, RZ ;  /* 0x0000c0607e977810 */ /* 0x000fc40007f7e0ff */
[----:B------:R-:W-:Y:S02]  /*13830*/  SHF.R.U64 R15, R15, 0x3, RZ ;  /* 0x000000030f0f7819 */ /* 0x000fe400000012ff */
[----:B------:R-:W-:Y:S02]  /*13840*/  LOP3.LUT R185, R98, 0x380, RZ, 0xc0, !PT ;  /* 0x0000038062b97812 */ /* 0x000fe400078ec0ff */
[----:B------:R-:W-:Y:S01]  /*13850*/  LOP3.LUT R46, R177, R46, RZ, 0x3c, !PT ;  /* 0x0000002eb12e7212 */ /* 0x000fe200078e3cff */
[--C-:B------:R-:W-:Y:S01]  /*13860*/  IMAD.X R91, RZ, RZ, R127.reuse, P5 ;  /* 0x000000ffff5b7224 */ /* 0x100fe200028e067f */
[----:B------:R-:W-:Y:S01]  /*13870*/  LOP3.LUT R90, R181, R90, RZ, 0x3c, !PT ;  /* 0x0000005ab55a7212 */ /* 0x000fe200078e3cff */
[----:B------:R-:W-:Y:S01]  /*13880*/  IMAD.X R95, RZ, RZ, R127, P0 ;  /* 0x000000ffff5f7224 */ /* 0x000fe200000e067f */
[----:B------:R-:W-:Y:S02]  /*13890*/  LOP3.LUT R177, R102, 0x380, RZ, 0xc0, !PT ;  /* 0x0000038066b17812 */ /* 0x000fe400078ec0ff */
[----:B------:R-:W-:-:S02]  /*138a0*/  IADD3.X R99, RZ, R127, RZ, P1, !PT ;  /* 0x0000007fff637210 */ /* 0x000fc40000ffe4ff */
[----:B------:R-:W-:Y:S02]  /*138b0*/  LOP3.LUT R181, R106, 0x380, RZ, 0xc0, !PT ;  /* 0x000003806ab57812 */ /* 0x000fe400078ec0ff */
[----:B------:R-:W-:Y:S02]  /*138c0*/  LOP3.LUT R110, R183, R110, RZ, 0x3c, !PT ;  /* 0x0000006eb76e7212 */ /* 0x000fe400078e3cff */
[C---:B------:R-:W-:Y:S02]  /*138d0*/  IADD3 R114, P5, R126.reuse, 0x8060, RZ ;  /* 0x000080607e727810 */ /* 0x040fe40007fbe0ff */
[C---:B--2---:R-:W-:Y:S02]  /*138e0*/  IADD3 R84, P0, R126.reuse, 0xc000, RZ ;  /* 0x0000c0007e547810 */ /* 0x044fe40007f1e0ff */
[----:B------:R-:W-:Y:S02]  /*138f0*/  IADD3 R122, P1, R126, 0xc020, RZ ;  /* 0x0000c0207e7a7810 */ /* 0x000fe40007f3e0ff */
[----:B------:R-:W-:-:S02]  /*13900*/  LOP3.LUT R183, R176, 0x380, RZ, 0xc0, !PT ;  /* 0x00000380b0b77812 */ /* 0x000fc400078ec0ff */
[----:B------:R-:W-:Y:S02]  /*13910*/  LOP3.LUT R14, R151, 0x380, RZ, 0xc0, !PT ;  /* 0x00000380970e7812 */ /* 0x000fe400078ec0ff */
[----:B------:R-:W-:Y:S02]  /*13920*/  LOP3.LUT R126, R15, R126, RZ, 0x3c, !PT ;  /* 0x0000007e0f7e7212 */ /* 0x000fe400078e3cff */
[----:B------:R-:W-:Y:S02]  /*13930*/  SHF.R.U64 R185, R185, 0x3, RZ ;  /* 0x00000003b9b97819 */ /* 0x000fe400000012ff */
[----:B------:R-:W-:Y:S02]  /*13940*/  SHF.R.U64 R177, R177, 0x3, RZ ;  /* 0x00000003b1b17819 */ /* 0x000fe400000012ff */
[----:B------:R-:W-:Y:S02]  /*13950*/  SHF.R.U64 R181, R181, 0x3, RZ ;  /* 0x00000003b5b57819 */ /* 0x000fe400000012ff */
[----:B------:R-:W-:-:S02]  /*13960*/  SHF.R.U64 R183, R183, 0x3, RZ ;  /* 0x00000003b7b77819 */ /* 0x000fc400000012ff */
[----:B------:R-:W-:Y:S02]  /*13970*/  SHF.R.U64 R14, R14, 0x3, RZ ;  /* 0x000000030e0e7819 */ /* 0x000fe400000012ff */
[----:B------:R-:W-:Y:S02]  /*13980*/  LOP3.LUT R98, R185, R98, RZ, 0x3c, !PT ;  /* 0x00000062b9627212 */ /* 0x000fe400078e3cff */
[----:B------:R-:W-:Y:S01]  /*13990*/  MOV R126, R126 ;  /* 0x0000007e007e7202 */ /* 0x000fe20000000f00 */
[--C-:B------:R-:W-:Y:S01]  /*139a0*/  IMAD.X R13, RZ, RZ, R127.reuse, P2 ;  /* 0x000000ffff0d7224 */ /* 0x100fe200010e067f */
[----:B------:R-:W-:Y:S01]  /*139b0*/  LOP3.LUT R185, R114, 0x380, RZ, 0xc0, !PT ;  /* 0x0000038072b97812 */ /* 0x000fe200078ec0ff */
[----:B------:R-:W-:Y:S01]  /*139c0*/  IMAD.X R15, RZ, RZ, R127, P3 ;  /* 0x000000ffff0f7224 */ /* 0x000fe200018e067f */
[----:B------:R-:W-:Y:S02]  /*139d0*/  LOP3.LUT R102, R177, R102, RZ, 0x3c, !PT ;  /* 0x00000066b1667212 */ /* 0x000fe400078e3cff */
[----:B------:R-:W-:-:S02]  /*139e0*/  MOV R28, R20 ;  /* 0x00000014001c7202 */ /* 0x000fc40000000f00 */
[----:B------:R-:W-:Y:S02]  /*139f0*/  LOP3.LUT R106, R181, R106, RZ, 0x3c, !PT ;  /* 0x0000006ab56a7212 */ /* 0x000fe400078e3cff */
[----:B------:R-:W-:Y:S02]  /*13a00*/  LOP3.LUT R177, R84, 0x380, RZ, 0xc0, !PT ;  /* 0x0000038054b17812 */ /* 0x000fe400078ec0ff */
[----:B------:R-:W-:Y:S02]  /*13a10*/  MOV R30, R30 ;  /* 0x0000001e001e7202 */ /* 0x000fe40000000f00 */
[----:B------:R-:W-:Y:S02]  /*13a20*/  LOP3.LUT R181, R122, 0x380, RZ, 0xc0, !PT ;  /* 0x000003807ab57812 */ /* 0x000fe400078ec0ff */
[----:B------:R-:W-:Y:S02]  /*13a30*/  LOP3.LUT R12, R183, R176, RZ, 0x3c, !PT ;  /* 0x000000b0b70c7212 */ /* 0x000fe400078e3cff */
[----:B------:R-:W-:-:S02]  /*13a40*/  LOP3.LUT R14, R14, R151, RZ, 0x3c, !PT ;  /* 0x000000970e0e7212 */ /* 0x000fc400078e3cff */
[----:B------:R-:W-:Y:S01]  /*13a50*/  MOV R38, R38 ;  /* 0x0000002600267202 */ /* 0x000fe20000000f00 */
[----:B------:R1:W-:Y:S01]  /*13a60*/  STSM.16.M88.4 [R126], R24 ;  /* 0x000000187e007844 */ /* 0x0003e20000000200 */
[----:B------:R-:W-:Y:S02]  /*13a70*/  MOV R46, R46 ;  /* 0x0000002e002e7202 */ /* 0x000fe40000000f00 */
[----:B------:R-:W-:Y:S01]  /*13a80*/  SHF.R.U64 R185, R185, 0x3, RZ ;  /* 0x00000003b9b97819 */ /* 0x000fe200000012ff */
[----:B------:R2:W-:Y:S01]  /*13a90*/  STSM.16.M88.4 [R28], R32 ;  /* 0x000000201c007844 */ /* 0x0005e20000000200 */
[----:B------:R-:W-:Y:S01]  /*13aa0*/  MOV R90, R90 ;  /* 0x0000005a005a7202 */ /* 0x000fe20000000f00 */
[--C-:B------:R-:W-:Y:S01]  /*13ab0*/  IMAD.X R111, RZ, RZ, R127.reuse, P4 ;  /* 0x000000ffff6f7224 */ /* 0x100fe200020e067f */
[----:B------:R-:W-:Y:S01]  /*13ac0*/  SHF.R.U64 R177, R177, 0x3, RZ ;  /* 0x00000003b1b17819 */ /* 0x000fe200000012ff */
[----:B------:R3:W-:Y:S01]  /*13ad0*/  STSM.16.M88.4 [R30], R40 ;  /* 0x000000281e007844 */ /* 0x0007e20000000200 */
[----:B------:R-:W-:Y:S01]  /*13ae0*/  MOV R94, R94 ;  /* 0x0000005e005e7202 */ /* 0x000fe20000000f00 */
[----:B------:R-:W-:Y:S01]  /*13af0*/  IMAD.X R115, RZ, RZ, R127, P5 ;  /* 0x000000ffff737224 */ /* 0x000fe200028e067f */
[----:B------:R-:W-:Y:S01]  /*13b00*/  SHF.R.U64 R181, R181, 0x3, RZ ;  /* 0x00000003b5b57819 */ /* 0x000fe200000012ff */
[----:B------:R0:W-:Y:S01]  /*13b10*/  STSM.16.M88.4 [R38], R48 ;  /* 0x0000003026007844 */ /* 0x0001e20000000200 */
[----:B------:R-:W-:-:S02]  /*13b20*/  MOV R98, R98 ;  /* 0x0000006200627202 */ /* 0x000fc40000000f00 */
[----:B------:R-:W-:Y:S02]  /*13b30*/  MOV R20, R12 ;  /* 0x0000000c00147202 */ /* 0x000fe40000000f00 */
[----:B------:R-:W-:Y:S01]  /*13b40*/  MOV R21, R14 ;  /* 0x0000000e00157202 */ /* 0x000fe20000000f00 */
[----:B------:R-:W-:Y:S01]  /*13b50*/  IMAD.X R119, RZ, RZ, R127, P0 ;  /* 0x000000ffff777224 */ /* 0x000fe200000e067f */
[----:B------:R-:W-:Y:S01]  /*13b60*/  MOV R102, R102 ;  /* 0x0000006600667202 */ /* 0x000fe20000000f00 */
[----:B------:R-:W-:Y:S01]  /*13b70*/  STSM.16.M88.4 [R46], R56 ;  /* 0x000000382e007844 */ /* 0x000fe20000000200 */
[----:B------:R-:W-:Y:S02]  /*13b80*/  F2FP.F16.F32.PACK_AB R12, R89, R166 ;  /* 0x000000a6590c723e */ /* 0x000fe400000000ff */
[----:B------:R-:W-:Y:S02]  /*13b90*/  F2FP.F16.F32.PACK_AB R13, R79, R70 ;  /* 0x000000464f0d723e */ /* 0x000fe400000000ff */
[----:B------:R-:W-:-:S02]  /*13ba0*/  F2FP.F16.F32.PACK_AB R14, R93, R167 ;  /* 0x000000a75d0e723e */ /* 0x000fc400000000ff */
[----:B------:R-:W-:Y:S01]  /*13bb0*/  F2FP.F16.F32.PACK_AB R15, R120, R116 ;  /* 0x00000074780f723e */ /* 0x000fe200000000ff */
[----:B------:R-:W-:Y:S01]  /*13bc0*/  IMAD.X R123, RZ, RZ, R127, P1 ;  /* 0x000000ffff7b7224 */ /* 0x000fe200008e067f */
[----:B------:R-:W-:Y:S01]  /*13bd0*/  LOP3.LUT R114, R185, R114, RZ, 0x3c, !PT ;  /* 0x00000072b9727212 */ /* 0x000fe200078e3cff */
[----:B------:R-:W-:Y:S01]  /*13be0*/  STSM.16.M88.4 [R90], R64 ;  /* 0x000000405a007844 */ /* 0x000fe20000000200 */
[----:B------:R-:W-:Y:S02]  /*13bf0*/  LOP3.LUT R118, R177, R84, RZ, 0x3c, !PT ;  /* 0x00000054b1767212 */ /* 0x000fe400078e3cff */
[----:B------:R-:W-:Y:S01]  /*13c00*/  LOP3.LUT R122, R181, R122, RZ, 0x3c, !PT ;  /* 0x0000007ab57a7212 */ /* 0x000fe200078e3cff */
[----:B------:R-:W-:Y:S01]  /*13c10*/  STSM.16.M88.4 [R94], R72 ;  /* 0x000000485e007844 */ /* 0x000fe20000000200 */
[----:B------:R-:W-:Y:S02]  /*13c20*/  MOV R106, R106 ;  /* 0x0000006a006a7202 */ /* 0x000fe40000000f00 */
[----:B-1----:R-:W-:Y:S01]  /*13c30*/  F2FP.F16.F32.PACK_AB R24, R97, R168 ;  /* 0x000000a86118723e */ /* 0x002fe200000000ff */
[----:B------:R-:W-:Y:S01]  /*13c40*/  STSM.16.M88.4 [R98], R80 ;  /* 0x0000005062007844 */ /* 0x000fe20000000200 */
[----:B------:R-:W-:-:S02]  /*13c50*/  F2FP.F16.F32.PACK_AB R25, R128, R124 ;  /* 0x0000007c8019723e */ /* 0x000fc400000000ff */
[----:B------:R-:W-:Y:S02]  /*13c60*/  F2FP.F16.F32.PACK_AB R26, R101, R169 ;  /* 0x000000a9651a723e */ /* 0x000fe400000000ff */
[----:B------:R-:W-:Y:S01]  /*13c70*/  F2FP.F16.F32.PACK_AB R27, R153, R152 ;  /* 0x00000098991b723e */ /* 0x000fe200000000ff */
[----:B------:R4:W-:Y:S01]  /*13c80*/  STSM.16.M88.4 [R102], R12 ;  /* 0x0000000c66007844 */ /* 0x0009e20000000200 */
[----:B------:R-:W-:Y:S02]  /*13c90*/  MOV R110, R110 ;  /* 0x0000006e006e7202 */ /* 0x000fe40000000f00 */
[----:B--2---:R-:W-:Y:S02]  /*13ca0*/  F2FP.F16.F32.PACK_AB R28, R105, R170 ;  /* 0x000000aa691c723e */ /* 0x004fe400000000ff */
[----:B---3--:R-:W-:Y:S02]  /*13cb0*/  F2FP.F16.F32.PACK_AB R30, R109, R171 ;  /* 0x000000ab6d1e723e */ /* 0x008fe400000000ff */
[----:B------:R-:W-:-:S02]  /*13cc0*/  F2FP.F16.F32.PACK_AB R31, R157, R156 ;  /* 0x0000009c9d1f723e */ /* 0x000fc400000000ff */
[----:B------:R-:W-:Y:S02]  /*13cd0*/  MOV R114, R114 ;  /* 0x0000007200727202 */ /* 0x000fe40000000f00 */
[----:B------:R-:W-:Y:S02]  /*13ce0*/  F2FP.F16.F32.PACK_AB R32, R113, R172 ;  /* 0x000000ac7120723e */ /* 0x000fe400000000ff */
[----:B------:R-:W-:Y:S02]  /*13cf0*/  F2FP.F16.F32.PACK_AB R33, R159, R158 ;  /* 0x0000009e9f21723e */ /* 0x000fe400000000ff */
[----:B------:R-:W-:Y:S02]  /*13d00*/  F2FP.F16.F32.PACK_AB R34, R117, R173 ;  /* 0x000000ad7522723e */ /* 0x000fe400000000ff */
[----:B------:R-:W-:Y:S02]  /*13d10*/  F2FP.F16.F32.PACK_AB R35, R161, R160 ;  /* 0x000000a0a123723e */ /* 0x000fe400000000ff */
[----:B------:R-:W-:-:S02]  /*13d20*/  MOV R118, R118 ;  /* 0x0000007600767202 */ /* 0x000fc40000000f00 */
[----:B0-----:R-:W-:Y:S02]  /*13d30*/  F2FP.F16.F32.PACK_AB R38, R125, R175 ;  /* 0x000000af7d26723e */ /* 0x001fe400000000ff */
[----:B------:R-:W-:Y:S02]  /*13d40*/  F2FP.F16.F32.PACK_AB R39, R165, R164 ;  /* 0x000000a4a527723e */ /* 0x000fe400000000ff */
[----:B------:R-:W-:Y:S02]  /*13d50*/  ISETP.NE.U32.AND P0, PT, RZ, UR4, PT ;  /* 0x00000004ff007c0c */ /* 0x000fe4000bf05070 */
[----:B----4-:R-:W-:Y:S01]  /*13d60*/  IADD3 R12, P1, R184, UR4, RZ ;  /* 0x00000004b80c7c10 */ /* 0x010fe2000ff3e0ff */
[----:B------:R-:W-:Y:S01]  /*13d70*/  STSM.16.M88.4 [R106], R24 ;  /* 0x000000186a007844 */ /* 0x000fe20000000200 */
[----:B------:R-:W-:Y:S02]  /*13d80*/  MOV R122, R122 ;  /* 0x0000007a007a7202 */ /* 0x000fe40000000f00 */
[----:B------:R-:W-:-:S02]  /*13d90*/  F2FP.F16.F32.PACK_AB R40, R129, R179 ;  /* 0x000000b38128723e */ /* 0x000fc400000000ff */
[----:B------:R-:W-:Y:S02]  /*13da0*/  F2FP.F16.F32.PACK_AB R41, R131, R130 ;  /* 0x000000828329723e */ /* 0x000fe400000000ff */
[----:B------:R-:W-:Y:S02]  /*13db0*/  F2FP.F16.F32.PACK_AB R42, R133, R132 ;  /* 0x00000084852a723e */ /* 0x000fe400000000ff */
[----:B------:R-:W-:Y:S01]  /*13dc0*/  F2FP.F16.F32.PACK_AB R43, R135, R134 ;  /* 0x00000086872b723e */ /* 0x000fe200000000ff */
[----:B------:R0:W-:Y:S01]  /*13dd0*/  STSM.16.M88.4 [R110], R28 ;  /* 0x0000001c6e007844 */ /* 0x0001e20000000200 */
[----:B------:R-:W-:Y:S02]  /*13de0*/  ISETP.NE.AND.EX P0, PT, RZ, UR5, PT, P0 ;  /* 0x00000005ff007c0c */ /* 0x000fe4000bf05300 */
[----:B------:R-:W-:Y:S01]  /*13df0*/  IADD3.X R13, R182, UR5, RZ, P1, !PT ;  /* 0x00000005b60d7c10 */ /* 0x000fe20008ffe4ff */
[----:B------:R1:W-:Y:S01]  /*13e00*/  STSM.16.M88.4 [R114], R32 ;  /* 0x0000002072007844 */ /* 0x0003e20000000200 */
[----:B------:R-:W-:-:S03]  /*13e10*/  ULDC.64 UR4, c[0x0][0xd08] ;  /* 0x0003420000047ab9 */ /* 0x000fc60000000a00 */
[----:B------:R1:W-:Y:S01]  /*13e20*/  STSM.16.M88.4 [R118], R36 ;  /* 0x0000002476007844 */ /* 0x0003e20000000200 */
[----:B------:R-:W-:-:S03]  /*13e30*/  ISETP.NE.U32.AND P2, PT, RZ, UR4, PT ;  /* 0x00000004ff007c0c */ /* 0x000fc6000bf45070 */
[----:B------:R1:W-:Y:S04]  /*13e40*/  STSM.16.M88.4 [R122], R40 ;  /* 0x000000287a007844 */ /* 0x0003e80000000200 */
[----:B------:R1:W-:Y:S01]  /*13e50*/  STSM.16.M88.4 [R20], R136 ;  /* 0x0000008814007844 */ /* 0x0003e20000000200 */
[----:B------:R-:W-:-:S03]  /*13e60*/  ISETP.NE.AND.EX P2, PT, RZ, UR5, PT, P2 ;  /* 0x00000005ff007c0c */ /* 0x000fc6000bf45320 */
[----:B------:R1:W-:Y:S01]  /*13e70*/  STSM.16.M88.4 [R21], R144 ;  /* 0x0000009015007844 */ /* 0x0003e20000000200 */
[----:B------:R-:W-:Y:S09]  /*13e80*/  BAR.SYNC.DEFER_BLOCKING 0x1, 0x100 ;  /* 0x0044000000007b1d */ /* 0x000ff20000010000 */
[----:B------:R-:W-:Y:S01]  /*13e90*/  @P2 IADD3 R8, P3, R184, UR4, RZ ;  /* 0x00000004b8082c10 */ /* 0x000fe2000ff7e0ff */
[----:B------:R-:W-:-:S02]  /*13ea0*/  ULDC UR4, c[0x0][0xb88] ;  /* 0x0002e20000047ab9 */ /* 0x000fc40000000800 */
[----:B------:R-:W-:Y:S01]  /*13eb0*/  IMAD.U32 R7, RZ, RZ, UR4 ;  /* 0x00000004ff077e24 */ /* 0x000fe2000f8e00ff */
[----:B------:R-:W-:Y:S01]  /*13ec0*/  @P2 IADD3.X R9, R182, UR5, RZ, P3, !PT ;  /* 0x00000005b6092c10 */ /* 0x000fe20009ffe4ff */
[----:B------:R1:W5:Y:S04]  /*13ed0*/  @P0 LDG.E R3, desc[UR40][R12.64] ;  /* 0x000000280c030981 */ /* 0x000368000c1e1900 */
[----:B------:R1:W5:Y:S01]  /*13ee0*/  @P2 LDG.E R7, desc[UR40][R8.64] ;  /* 0x0000002808072981 */ /* 0x000362000c1e1900 */
[----:B------:R-:W-:-:S13]  /*13ef0*/  ISETP.NE.AND P1, PT, R0, 0x1, PT ;  /* 0x000000010000780c */ /* 0x000fda0003f25270 */
[----:B------:R-:W2:Y:S08]  /*13f00*/  @P1 LDC R4, c[0x0][0xcec] ;  /* 0x00033b00ff041b82 */ /* 0x000eb00000000800 */
[----:B------:R-:W3:Y:S01]  /*13f10*/  @P1 LDC R15, c[0x0][0xcf0] ;  /* 0x00033c00ff0f1b82 */ /* 0x000ee20000000800 */
[----:B0-----:R-:W-:Y:S01]  /*13f20*/  IMAD.IADD R29, R180, 0x1, R178 ;  /* 0x00000001b41d7824 */ /* 0x001fe200078e02b2 */
[----:B-1----:R-:W-:Y:S06]  /*13f30*/  @P2 BRA `(.L_x_14944) ;  /* 0x0000000000102947 */ /* 0x002fec0003800000 */
[----:B------:R-:W-:Y:S05]  /*13f40*/  @!P0 BRA `(.L_x_14944) ;  /* 0x00000000000c8947 */ /* 0x000fea0003800000 */
[----:B------:R-:W4:Y:S04]  /*13f50*/  LDG.E R8, desc[UR40][R12.64] ;  /* 0x000000280c087981 */ /* 0x000f28000c1e1900 */
[----:B-----5:R-:W4:Y:S02]  /*13f60*/  LDG.E R7, desc[UR40][R12.64+0x4] ;  /* 0x000004280c077981 */ /* 0x020f24000c1e1900 */
[----:B----4-:R-:W-:-:S07]  /*13f70*/  IMAD.IADD R7, R7, 0x1, -R8 ;  /* 0x0000000107077824 */ /* 0x010fce00078e0a08 */
.L_x_14944:
[----:B------:R-:W4:Y:S01]  /*13f80*/  LDL.LU R24, [R1+0x94] ;  /* 0x0000940001187983 */ /* 0x000f220000300800 */
[----:B------:R-:W0:Y:S01]  /*13f90*/  S2R R8, SR_TID.X ;  /* 0x0000000000087919 */ /* 0x000e220000002100 */
[----:B--2---:R-:W-:Y:S01]  /*13fa0*/  @P1 IMAD.HI.U32 R4, R29, R4, RZ ;  /* 0x000000041d041227 */ /* 0x004fe200078e00ff */
[----:B------:R-:W-:Y:S01]  /*13fb0*/  ULDC.64 UR4, c[0x0][0xc90] ;  /* 0x0003240000047ab9 */ /* 0x000fe20000000a00 */
[--C-:B-----5:R-:W-:Y:S01]  /*13fc0*/  SHF.R.S32.HI R21, RZ, 0x1f, R3.reuse ;  /* 0x0000001fff157819 */ /* 0x120fe20000011403 */
[----:B------:R-:W2:Y:S01]  /*13fd0*/  LDL.LU R14, [R1+0x88] ;  /* 0x00008800010e7983 */ /* 0x000ea20000300800 */
[----:B------:R-:W-:Y:S01]  /*13fe0*/  IMAD.MOV.U32 R20, RZ, RZ, R3 ;  /* 0x000000ffff147224 */ /* 0x000fe200078e0003 */
[----:B------:R-:W-:Y:S01]  /*13ff0*/  MOV R13, R29 ;  /* 0x0000001d000d7202 */ /* 0x000fe20000000f00 */
[----:B------:R-:W1:Y:S01]  /*14000*/  @P1 LDC R79, c[0x0][0xcec] ;  /* 0x00033b00ff4f1b82 */ /* 0x000e620000000800 */
[----:B------:R-:W4:Y:S04]  /*14010*/  LDL.LU R88, [R1+0x7c] ;  /* 0x00007c0001587983 */ /* 0x000f280000300800 */
[----:B------:R-:W4:Y:S01]  /*14020*/  LDL R95, [R1+0x3c] ;  /* 0x00003c00015f7983 */ /* 0x000f220000100800 */
[----:B---3--:R-:W-:-:S03]  /*14030*/  @P1 SHF.R.U32.HI R13, RZ, R15, R4 ;  /* 0x0000000fff0d1219 */ /* 0x008fc60000011604 */
[----:B------:R-:W3:Y:S02]  /*14040*/  LDL R26, [R1+0xa0] ;  /* 0x0000a000011a7983 */ /* 0x000ee40000100800 */
[----:B------:R-:W-:Y:S02]  /*14050*/  IMAD.MOV R27, RZ, RZ, -R13 ;  /* 0x000000ffff1b7224 */ /* 0x000fe400078e0a0d */
[----:B------:R0:W5:Y:S04]  /*14060*/  LDL R96, [R1+0xb4] ;  /* 0x0000b40001607983 */ /* 0x0001680000100800 */
[----:B------:R0:W5:Y:S04]  /*14070*/  LDL R94, [R1+0xb0] ;  /* 0x0000b000015e7983 */ /* 0x0001680000100800 */
[----:B------:R1:W5:Y:S01]  /*14080*/  LDL R93, [R1+0x70] ;  /* 0x00007000015d7983 */ /* 0x0003620000100800 */
[----:B0-----:R-:W-:-:S03]  /*14090*/  VIADD R84, R8, 0xffffff80 ;  /* 0xffffff8008547836 */ /* 0x001fc60000000000 */
[----:B------:R0:W5:Y:S02]  /*140a0*/  LDL R92, [R1+0xac] ;  /* 0x0000ac00015c7983 */ /* 0x0001640000100800 */
[----:B------:R-:W-:Y:S02]  /*140b0*/  SHF.R.S32.HI R83, RZ, 0x1f, R84 ;  /* 0x0000001fff537819 */ /* 0x000fe40000011454 */
[----:B------:R0:W5:Y:S02]  /*140c0*/  LDL R91, [R1+0x6c] ;  /* 0x00006c00015b7983 */ /* 0x0001640000100800 */
[----:B------:R-:W-:Y:S02]  /*140d0*/  LEA.HI R83, R83, R84, RZ, 0x3 ;  /* 0x0000005453537211 */ /* 0x000fe400078f18ff */
[----:B------:R0:W5:Y:S02]  /*140e0*/  LDL R90, [R1+0xa8] ;  /* 0x0000a800015a7983 */ /* 0x0001640000100800 */
[----:B------:R-:W-:Y:S01]  /*140f0*/  SHF.R.S32.HI R83, RZ, 0x3, R83 ;  /* 0x00000003ff537819 */ /* 0x000fe20000011453 */
[----:B------:R-:W0:Y:S01]  /*14100*/  S2R R30, SR_TID.X ;  /* 0x00000000001e7919 */ /* 0x000e220000002100 */
[----:B--2---:R-:W-:-:S02]  /*14110*/  SEL R76, R14, RZ, !P0 ;  /* 0x000000ff0e4c7207 */ /* 0x004fc40004000000 */
[----:B----4-:R-:W-:Y:S01]  /*14120*/  SHF.R.S32.HI R77, RZ, 0x1f, R88 ;  /* 0x0000001fff4d7819 */ /* 0x010fe20000011458 */
[----:B------:R-:W-:Y:S01]  /*14130*/  IMAD.WIDE.U32 R8, R88, UR4, R20 ;  /* 0x0000000458087c25 */ /* 0x000fe2000f8e0014 */
[----:B------:R-:W-:-:S03]  /*14140*/  SEL R20, R24, RZ, !P0 ;  /* 0x000000ff18147207 */ /* 0x000fc60004000000 */
[----:B------:R-:W-:Y:S02]  /*14150*/  IMAD R12, R77, UR4, RZ ;  /* 0x000000044d0c7c24 */ /* 0x000fe4000f8e02ff */
[----:B------:R-:W-:Y:S02]  /*14160*/  IMAD R25, R83, 0x40, R95 ;  /* 0x0000004053197824 */ /* 0x000fe400078e025f */
[----:B------:R-:W-:Y:S01]  /*14170*/  IMAD R15, R88, UR5, R12 ;  /* 0x00000005580f7c24 */ /* 0x000fe2000f8e020c */
[----:B------:R-:W-:-:S03]  /*14180*/  ULDC.64 UR4, c[0x0][0xc98] ;  /* 0x0003260000047ab9 */ /* 0x000fc60000000a00 */
        /* <DEDUP_REMOVED lines=9> */
[----:B------:R-:W-:Y:S02]  /*14220*/  ULDC.64 UR4, c[0x0][0xc88] ;  /* 0x0003220000047ab9 */ /* 0x000fe40000000a00 */
[----:B------:R-:W-:Y:S02]  /*14230*/  IMAD R4, R4, UR4, RZ ;  /* 0x0000000404047c24 */ /* 0x000fe4000f8e02ff */
[----:B------:R-:W-:Y:S02]  /*14240*/  IADD3.X R13, R25, R9, R14, P0, !PT ;  /* 0x00000009190d7210 */ /* 0x000fe400007fe40e */
[----:B------:R-:W-:-:S02]  /*14250*/  IMAD R9, R15, UR5, R4 ;  /* 0x000000050f097c24 */ /* 0x000fc4000f8e0204 */
[----:B------:R-:W-:Y:S01]  /*14260*/  IMAD.WIDE.U32 R12, R15, UR4, R12 ;  /* 0x000000040f0c7c25 */ /* 0x000fe2000f8e000c */
[----:B------:R-:W-:-:S03]  /*14270*/  ULDC.64 UR4, c[0x0][0xc50] ;  /* 0x0003140000047ab9 */ /* 0x000fc60000000a00 */
[----:B------:R-:W-:Y:S01]  /*14280*/  IMAD.IADD R9, R13, 0x1, R9 ;  /* 0x000000010d097824 */ /* 0x000fe200078e0209 */
[----:B------:R-:W-:-:S04]  /*14290*/  LEA R4, P0, R12, UR4, 0x2 ;  /* 0x000000040c047c11 */ /* 0x000fc8000f8010ff */
[----:B------:R-:W-:Y:S01]  /*142a0*/  LEA.HI.X R14, R12, UR5, R9, 0x2, P0 ;  /* 0x000000050c0e7c11 */ /* 0x000fe200080f1409 */
[----:B------:R-:W-:Y:S02]  /*142b0*/  ULDC.64 UR4, c[0x0][0xba0] ;  /* 0x0002e80000047ab9 */ /* 0x000fe40000000a00 */
[----:B------:R-:W-:-:S04]  /*142c0*/  IMAD R80, R21, UR4, RZ ;  /* 0x0000000415507c24 */ /* 0x000fc8000f8e02ff */
[C---:B------:R-:W-:Y:S02]  /*142d0*/  IMAD R21, R3.reuse, UR5, R80 ;  /* 0x0000000503157c24 */ /* 0x040fe4000f8e0250 */
[----:B------:R-:W-:Y:S01]  /*142e0*/  IMAD.WIDE.U32 R80, R3, UR4, RZ ;  /* 0x0000000403507c25 */ /* 0x000fe2000f8e00ff */
[----:B------:R-:W-:-:S03]  /*142f0*/  ULDC.64 UR4, c[0x0][0xbe8] ;  /* 0x0002fa0000047ab9 */ /* 0x000fc60000000a00 */
[----:B------:R-:W-:Y:S02]  /*14300*/  IMAD.IADD R81, R81, 0x1, R21 ;  /* 0x0000000151517824 */ /* 0x000fe400078e0215 */
[----:B------:R-:W-:Y:S02]  /*14310*/  IMAD R77, R77, UR4, RZ ;  /* 0x000000044d4d7c24 */ /* 0x000fe4000f8e02ff */
[----:B------:R-:W-:-:S04]  /*14320*/  IMAD.WIDE.U32 R80, R88, UR4, R80 ;  /* 0x0000000458507c25 */ /* 0x000fc8000f8e0050 */
[----:B------:R-:W-:Y:S01]  /*14330*/  IMAD R77, R88, UR5, R77 ;  /* 0x00000005584d7c24 */ /* 0x000fe2000f8e024d */
[C---:B------:R-:W-:Y:S01]  /*14340*/  IADD3 R13, P3, R10.reuse, 0x2000, RZ ;  /* 0x000020000a0d7810 */ /* 0x040fe20007f7e0ff */
[----:B------:R2:W5:Y:S01]  /*14350*/  LDL R88, [R1+0x74] ;  /* 0x0000740001587983 */ /* 0x0005620000100800 */
[C---:B------:R-:W-:Y:S02]  /*14360*/  IADD3 R27, P2, R10.reuse, 0x1000, RZ ;  /* 0x000010000a1b7810 */ /* 0x040fe40007f5e0ff */
[----:B------:R-:W-:Y:S02]  /*14370*/  SHF.R.S32.HI R82, RZ, 0x1f, R84 ;  /* 0x0000001fff527819 */ /* 0x000fe40000011454 */
[----:B------:R-:W-:Y:S01]  /*14380*/  IADD3 R29, P0, R10, 0x4000, RZ ;  /* 0x000040000a1d7810 */ /* 0x000fe20007f1e0ff */
[----:B0-----:R-:W-:Y:S01]  /*14390*/  VIADD R31, R30, 0xffffff80 ;  /* 0xffffff801e1f7836 */ /* 0x001fe20000000000 */
[----:B------:R-:W-:Y:S02]  /*143a0*/  LOP3.LUT R12, R13, 0x380, RZ, 0xc0, !PT ;  /* 0x000003800d0c7812 */ /* 0x000fe400078ec0ff */
[----:B------:R-:W-:-:S02]  /*143b0*/  IADD3 R25, P5, R10, 0x3000, RZ ;  /* 0x000030000a197810 */ /* 0x000fc40007fbe0ff */
[----:B------:R-:W-:Y:S01]  /*143c0*/  IADD3 R33, P4, R10, 0x5000, RZ ;  /* 0x000050000a217810 */ /* 0x000fe20007f9e0ff */
[----:B------:R-:W-:Y:S01]  /*143d0*/  SHFL.IDX PT, R50, R4, RZ, 0x1c1f ;  /* 0x001c1fff04327589 */ /* 0x000fe200000e0000 */
[----:B------:R-:W-:Y:S01]  /*143e0*/  SHF.R.U64 R12, R12, 0x3, RZ ;  /* 0x000000030c0c7819 */ /* 0x000fe200000012ff */
[--C-:B------:R-:W-:Y:S01]  /*143f0*/  IMAD.X R9, RZ, RZ, R11.reuse, P2 ;  /* 0x000000ffff097224 */ /* 0x100fe200010e060b */
[----:B------:R-:W-:Y:S01]  /*14400*/  LOP3.LUT R28, R29, 0x380, RZ, 0xc0, !PT ;  /* 0x000003801d1c7812 */ /* 0x000fe200078ec0ff */
[----:B------:R-:W0:Y:S01]  /*14410*/  SHFL.IDX PT, R51, R14, RZ, 0x1c1f ;  /* 0x001c1fff0e337589 */ /* 0x000e2200000e0000 */
[----:B------:R-:W-:Y:S01]  /*14420*/  LOP3.LUT R12, R12, R13, RZ, 0x3c, !PT ;  /* 0x0000000d0c0c7212 */ /* 0x000fe200078e3cff */
[----:B------:R-:W-:Y:S01]  /*14430*/  IMAD.X R13, RZ, RZ, R11, P3 ;  /* 0x000000ffff0d7224 */ /* 0x000fe200018e060b */
[C---:B------:R-:W-:Y:S01]  /*14440*/  IADD3 R37, P2, R10.reuse, 0x6000, RZ ;  /* 0x000060000a257810 */ /* 0x040fe20007f5e0ff */
[----:B------:R4:W-:Y:S01]  /*14450*/  SHFL.IDX PT, R54, R4, 0x1, 0x1c1f ;  /* 0x003c1f0004367f89 */ /* 0x0009e200000e0000 */
[----:B------:R-:W-:Y:S01]  /*14460*/  IADD3 R41, P3, R10, 0x7000, RZ ;  /* 0x000070000a297810 */ /* 0x000fe20007f7e0ff */
[----:B---3--:R-:W-:Y:S01]  /*14470*/  IMAD.IADD R15, R26, 0x1, R178 ;  /* 0x000000011a0f7824 */ /* 0x008fe200078e02b2 */
[----:B------:R-:W-:Y:S01]  /*14480*/  LEA.HI R82, R82, R84, RZ, 0x3 ;  /* 0x0000005452527211 */ /* 0x000fe200078f18ff */
[----:B------:R-:W3:Y:S01]  /*14490*/  SHFL.IDX PT, R55, R14, 0x1, 0x1c1f ;  /* 0x003c1f000e377f89 */ /* 0x000ee200000e0000 */
[----:B------:R-:W-:Y:S01]  /*144a0*/  LOP3.LUT R24, R25, 0x380, RZ, 0xc0, !PT ;  /* 0x0000038019187812 */ /* 0x000fe200078ec0ff */
[----:B------:R-:W-:Y:S01]  /*144b0*/  IMAD R78, R7, R0, RZ ;  /* 0x00000000074e7224 */ /* 0x000fe200078e02ff */
[----:B------:R-:W-:Y:S01]  /*144c0*/  LOP3.LUT R32, R33, 0x380, RZ, 0xc0, !PT ;  /* 0x0000038021207812 */ /* 0x000fe200078ec0ff */
[----:B------:R-:W-:Y:S01]  /*144d0*/  ULDC.64 UR4, c[0x0][0xbf0] ;  /* 0x0002fc0000047ab9 */ /* 0x000fe20000000a00 */
[----:B------:R-:W-:-:S02]  /*144e0*/  SHF.R.U64 R28, R28, 0x3, RZ ;  /* 0x000000031c1c7819 */ /* 0x000fc400000012ff */
[----:B------:R-:W-:Y:S02]  /*144f0*/  LOP3.LUT R36, R37, 0x380, RZ, 0xc0, !PT ;  /* 0x0000038025247812 */ /* 0x000fe400078ec0ff */
[----:B------:R-:W-:Y:S02]  /*14500*/  LOP3.LUT R40, R41, 0x380, RZ, 0xc0, !PT ;  /* 0x0000038029287812 */ /* 0x000fe400078ec0ff */
[----:B------:R-:W-:Y:S02]  /*14510*/  LOP3.LUT R82, R82, 0xfffffff8, RZ, 0xc0, !PT ;  /* 0xfffffff852527812 */ /* 0x000fe400078ec0ff */
[----:B------:R-:W-:Y:S02]  /*14520*/  SHF.R.S32.HI R30, RZ, 0x1f, R31 ;  /* 0x0000001fff1e7819 */ /* 0x000fe4000001141f */
[----:B------:R-:W-:Y:S02]  /*14530*/  SHF.R.U64 R24, R24, 0x3, RZ ;  /* 0x0000000318187819 */ /* 0x000fe400000012ff */
[----:B------:R-:W-:-:S02]  /*14540*/  SHF.R.U64 R32, R32, 0x3, RZ ;  /* 0x0000000320207819 */ /* 0x000fc400000012ff */
[----:B------:R-:W-:Y:S01]  /*14550*/  LOP3.LUT R28, R28, R29, RZ, 0x3c, !PT ;  /* 0x0000001d1c1c7212 */ /* 0x000fe200078e3cff */
[--C-:B------:R-:W-:Y:S01]  /*14560*/  IMAD.X R29, RZ, RZ, R11.reuse, P0 ;  /* 0x000000ffff1d7224 */ /* 0x100fe200000e060b */
[----:B------:R-:W-:Y:S01]  /*14570*/  SHF.R.U64 R36, R36, 0x3, RZ ;  /* 0x0000000324247819 */ /* 0x000fe200000012ff */
[----:B------:R-:W-:Y:S01]  /*14580*/  IMAD.IADD R82, R84, 0x1, -R82 ;  /* 0x0000000154527824 */ /* 0x000fe200078e0a52 */
[----:B------:R-:W-:Y:S01]  /*14590*/  SHF.R.U64 R40, R40, 0x3, RZ ;  /* 0x0000000328287819 */ /* 0x000fe200000012ff */
[----:B------:R-:W2:Y:S01]  /*145a0*/  @P1 LDC R84, c[0x0][0xcf0] ;  /* 0x00033c00ff541b82 */ /* 0x000ea20000000800 */
[----:B------:R-:W-:Y:S02]  /*145b0*/  IADD3 R49, P0, R10, 0x9000, RZ ;  /* 0x000090000a317810 */ /* 0x000fe40007f1e0ff */
[----:B------:R-:W-:Y:S02]  /*145c0*/  LEA.HI R30, R30, R31, RZ, 0x7 ;  /* 0x0000001f1e1e7211 */ /* 0x000fe400078f38ff */
[----:B------:R-:W-:Y:S01]  /*145d0*/  LOP3.LUT R24, R24, R25, RZ, 0x3c, !PT ;  /* 0x0000001918187212 */ /* 0x000fe200078e3cff */
[--C-:B------:R-:W-:Y:S01]  /*145e0*/  IMAD.X R25, RZ, RZ, R11.reuse, P5 ;  /* 0x000000ffff197224 */ /* 0x100fe200028e060b */
[----:B------:R-:W-:Y:S01]  /*145f0*/  LOP3.LUT R32, R32, R33, RZ, 0x3c, !PT ;  /* 0x0000002120207212 */ /* 0x000fe200078e3cff */
[--C-:B------:R-:W-:Y:S01]  /*14600*/  IMAD.X R33, RZ, RZ, R11.reuse, P4 ;  /* 0x000000ffff217224 */ /* 0x100fe200020e060b */
[----:B------:R-:W-:Y:S01]  /*14610*/  LOP3.LUT R36, R36, R37, RZ, 0x3c, !PT ;  /* 0x0000002524247212 */ /* 0x000fe200078e3cff */
[----:B------:R-:W-:Y:S01]  /*14620*/  IMAD.X R37, RZ, RZ, R11, P2 ;  /* 0x000000ffff257224 */ /* 0x000fe200010e060b */
[----:B------:R-:W-:-:S02]  /*14630*/  LOP3.LUT R40, R40, R41, RZ, 0x3c, !PT ;  /* 0x0000002928287212 */ /* 0x000fc400078e3cff */
[C---:B------:R-:W-:Y:S02]  /*14640*/  IADD3 R45, P5, R10.reuse, 0x8000, RZ ;  /* 0x000080000a2d7810 */ /* 0x040fe40007fbe0ff */
[----:B------:R-:W-:Y:S02]  /*14650*/  LOP3.LUT R48, R49, 0x380, RZ, 0xc0, !PT ;  /* 0x0000038031307812 */ /* 0x000fe400078ec0ff */
[C---:B------:R-:W-:Y:S02]  /*14660*/  IADD3 R53, P4, R10.reuse, 0xa000, RZ ;  /* 0x0000a0000a357810 */ /* 0x040fe40007f9e0ff */
[----:B------:R-:W-:Y:S02]  /*14670*/  IADD3 R59, P2, R10, 0xb000, RZ ;  /* 0x0000b0000a3b7810 */ /* 0x000fe40007f5e0ff */
[----:B------:R-:W-:Y:S02]  /*14680*/  IADD3.X R41, RZ, R11, RZ, P3, !PT ;  /* 0x0000000bff297210 */ /* 0x000fe40001ffe4ff */
[----:B------:R-:W-:-:S02]  /*14690*/  LOP3.LUT R30, R30, 0xffffff80, RZ, 0xc0, !PT ;  /* 0xffffff801e1e7812 */ /* 0x000fc400078ec0ff */
[----:B------:R-:W-:Y:S02]  /*146a0*/  IADD3 R61, P3, R10, 0xc000, RZ ;  /* 0x0000c0000a3d7810 */ /* 0x000fe40007f7e0ff */
[----:B------:R-:W-:Y:S01]  /*146b0*/  LOP3.LUT R44, R45, 0x380, RZ, 0xc0, !PT ;  /* 0x000003802d2c7812 */ /* 0x000fe200078ec0ff */
[----:B------:R-:W-:Y:S01]  /*146c0*/  IMAD.IADD R30, R31, 0x1, -R30 ;  /* 0x000000011f1e7824 */ /* 0x000fe200078e0a1e */
[----:B------:R-:W-:Y:S02]  /*146d0*/  SHF.R.U64 R48, R48, 0x3, RZ ;  /* 0x0000000330307819 */ /* 0x000fe400000012ff */
[----:B------:R-:W-:Y:S02]  /*146e0*/  LOP3.LUT R52, R53, 0x380, RZ, 0xc0, !PT ;  /* 0x0000038035347812 */ /* 0x000fe400078ec0ff */
[----:B------:R-:W-:Y:S02]  /*146f0*/  LOP3.LUT R58, R59, 0x380, RZ, 0xc0, !PT ;  /* 0x000003803b3a7812 */ /* 0x000fe400078ec0ff */
[----:B------:R-:W-:Y:S01]  /*14700*/  LOP3.LUT R60, R61, 0x380, RZ, 0xc0, !PT ;  /* 0x000003803d3c7812 */ /* 0x000fe200078ec0ff */
[----:B------:R-:W-:Y:S01]  /*14710*/  IMAD R3, R82, 0x20, R83 ;  /* 0x0000002052037824 */ /* 0x000fe200078e0253 */
[----:B------:R-:W-:-:S02]  /*14720*/  SHF.R.U64 R44, R44, 0x3, RZ ;  /* 0x000000032c2c7819 */ /* 0x000fc400000012ff */
[----:B------:R-:W-:Y:S01]  /*14730*/  LOP3.LUT R48, R48, R49, RZ, 0x3c, !PT ;  /* 0x0000003130307212 */ /* 0x000fe200078e3cff */
[----:B------:R-:W-:Y:S01]  /*14740*/  IMAD.X R49, RZ, RZ, R11, P0 ;  /* 0x000000ffff317224 */ /* 0x000fe200000e060b */
[----:B------:R-:W-:Y:S02]  /*14750*/  SHF.R.U64 R52, R52, 0x3, RZ ;  /* 0x0000000334347819 */ /* 0x000fe400000012ff */
[----:B------:R-:W-:Y:S02]  /*14760*/  SHF.R.U64 R58, R58, 0x3, RZ ;  /* 0x000000033a3a7819 */ /* 0x000fe400000012ff */
[----:B------:R-:W-:Y:S02]  /*14770*/  SHF.R.U64 R60, R60, 0x3, RZ ;  /* 0x000000033c3c7819 */ /* 0x000fe400000012ff */
[----:B------:R-:W-:Y:S01]  /*14780*/  LOP3.LUT P0, RZ, R30, 0x3, RZ, 0xc0, !PT ;  /* 0x000000031eff7812 */ /* 0x000fe2000780c0ff */
[----:B------:R-:W-:Y:S01]  /*14790*/  IMAD.IADD R82, R178, 0x1, R3 ;  /* 0x00000001b2527824 */ /* 0x000fe200078e0203 */
[----:B------:R-:W-:Y:S01]  /*147a0*/  LOP3.LUT R44, R44, R45, RZ, 0x3c, !PT ;  /* 0x0000002d2c2c7212 */ /* 0x000fe200078e3cff */
[--C-:B------:R-:W-:Y:S01]  /*147b0*/  IMAD.X R45, RZ, RZ, R11.reuse, P5 ;  /* 0x000000ffff2d7224 */ /* 0x100fe200028e060b */
[----:B------:R-:W-:Y:S01]  /*147c0*/  LOP3.LUT R52, R52, R53, RZ, 0x3c, !PT ;  /* 0x0000003534347212 */ /* 0x000fe200078e3cff */
[--C-:B------:R-:W-:Y:S01]  /*147d0*/  IMAD.X R53, RZ, RZ, R11.reuse, P4 ;  /* 0x000000ffff357224 */ /* 0x100fe200020e060b */
[----:B------:R-:W-:Y:S01]  /*147e0*/  LOP3.LUT R58, R58, R59, RZ, 0x3c, !PT ;  /* 0x0000003b3a3a7212 */ /* 0x000fe200078e3cff */
[--C-:B------:R-:W-:Y:S01]  /*147f0*/  IMAD.X R59, RZ, RZ, R11.reuse, P2 ;  /* 0x000000ffff3b7224 */ /* 0x100fe200010e060b */
[----:B------:R-:W-:Y:S01]  /*14800*/  LOP3.LUT R60, R60, R61, RZ, 0x3c, !PT ;  /* 0x0000003d3c3c7212 */ /* 0x000fe200078e3cff */
[----:B------:R-:W-:Y:S01]  /*14810*/  VIADD R7, R15, 0x8 ;  /* 0x000000080f077836 */ /* 0x000fe20000000000 */
[C---:B------:R-:W-:Y:S01]  /*14820*/  IADD3 R65, P5, R10.reuse, 0xd000, RZ ;  /* 0x0000d0000a417810 */ /* 0x040fe20007fbe0ff */
[----:B------:R-:W-:Y:S01]  /*14830*/  IMAD.X R61, RZ, RZ, R11, P3 ;  /* 0x000000ffff3d7224 */ /* 0x000fe200018e060b */
[----:B------:R-:W-:-:S02]  /*14840*/  IADD3 R69, P4, R10, 0xe000, RZ ;  /* 0x0000e0000a457810 */ /* 0x000fc40007f9e0ff */
[-C--:B------:R-:W-:Y:S01]  /*14850*/  ISETP.GE.OR P2, PT, R15, R78.reuse, P0 ;  /* 0x0000004e0f00720c */ /* 0x080fe20000746670 */
[----:B-1----:R-:W-:Y:S01]  /*14860*/  @P1 IMAD.HI.U32 R3, R82, R79, RZ ;  /* 0x0000004f52031227 */ /* 0x002fe200078e00ff */
[C---:B------:R-:W-:Y:S02]  /*14870*/  IADD3 R15, P3, R10.reuse, 0xf000, RZ ;  /* 0x0000f0000a0f7810 */ /* 0x040fe40007f7e0ff */
[----:B------:R-:W-:Y:S02]  /*14880*/  LOP3.LUT R64, R65, 0x380, RZ, 0xc0, !PT ;  /* 0x0000038041407812 */ /* 0x000fe400078ec0ff */
[----:B------:R-:W-:Y:S02]  /*14890*/  LOP3.LUT R68, R69, 0x380, RZ, 0xc0, !PT ;  /* 0x0000038045447812 */ /* 0x000fe400078ec0ff */
[----:B------:R-:W-:Y:S02]  /*148a0*/  LOP3.LUT R57, R10, 0x380, RZ, 0xc0, !PT ;  /* 0x000003800a397812 */ /* 0x000fe400078ec0ff */
[----:B------:R-:W-:Y:S01]  /*148b0*/  ISETP.GE.OR P0, PT, R7, R78, P0 ;  /* 0x0000004e0700720c */ /* 0x000fe20000706670 */
[----:B------:R-:W-:Y:S01]  /*148c0*/  IMAD.IADD R81, R81, 0x1, R77 ;  /* 0x0000000151517824 */ /* 0x000fe200078e024d */
[----:B------:R-:W-:Y:S01]  /*148d0*/  LOP3.LUT R8, R27, 0x380, RZ, 0xc0, !PT ;  /* 0x000003801b087812 */ /* 0x000fe200078ec0ff */
[----:B------:R-:W-:Y:S01]  /*148e0*/  IMAD.MOV.U32 R21, RZ, RZ, R82 ;  /* 0x000000ffff157224 */ /* 0x000fe200078e0052 */
[----:B----4-:R-:W-:Y:S01]  /*148f0*/  LOP3.LUT R4, R15, 0x380, RZ, 0xc0, !PT ;  /* 0x000003800f047812 */ /* 0x010fe200078ec0ff */
[----:B------:R-:W-:Y:S01]  /*14900*/  IMAD R77, R20, UR4, RZ ;  /* 0x00000004144d7c24 */ /* 0x000fe2000f8e02ff */
[----:B--2---:R-:W-:-:S02]  /*14910*/  @P1 SHF.R.U32.HI R21, RZ, R84, R3 ;  /* 0x00000054ff151219 */ /* 0x004fc40000011603 */
[----:B------:R-:W-:Y:S02]  /*14920*/  SHF.R.U64 R64, R64, 0x3, RZ ;  /* 0x0000000340407819 */ /* 0x000fe400000012ff */
[----:B------:R-:W-:Y:S02]  /*14930*/  SHF.R.U64 R68, R68, 0x3, RZ ;  /* 0x0000000344447819 */ /* 0x000fe400000012ff */
[----:B------:R-:W-:Y:S02]  /*14940*/  SHF.R.U64 R57, R57, 0x3, RZ ;  /* 0x0000000339397819 */ /* 0x000fe400000012ff */
[----:B------:R-:W-:Y:S02]  /*14950*/  SHF.R.U64 R8, R8, 0x3, RZ ;  /* 0x0000000308087819 */ /* 0x000fe400000012ff */
[----:B------:R-:W-:Y:S01]  /*14960*/  SHF.R.U64 R4, R4, 0x3, RZ ;  /* 0x0000000304047819 */ /* 0x000fe200000012ff */
[C---:B------:R-:W-:Y:S01]  /*14970*/  IMAD R79, R76.reuse, UR5, R77 ;  /* 0x000000054c4f7c24 */ /* 0x040fe2000f8e024d */
[----:B------:R-:W-:Y:S01]  /*14980*/  SHF.R.S32.HI R3, RZ, 0x1f, R21 ;  /* 0x0000001fff037819 */ /* 0x000fe20000011415 */
[----:B------:R-:W-:Y:S01]  /*14990*/  IMAD.WIDE.U32 R76, R76, UR4, R80 ;  /* 0x000000044c4c7c25 */ /* 0x000fe2000f8e0050 */
        /* <DEDUP_REMOVED lines=8> */
[----:B------:R-:W-:Y:S01]  /*14a20*/  MOV R57, R11 ;  /* 0x0000000b00397202 */ /* 0x000fe20000000f00 */
[----:B------:R-:W-:Y:S01]  /*14a30*/  IMAD.MOV R81, RZ, RZ, -R21 ;  /* 0x000000ffff517224 */ /* 0x000fe200078e0a15 */
[----:B------:R-:W-:Y:S01]  /*14a40*/  LOP3.LUT R72, R4, R15, RZ, 0x3c, !PT ;  /* 0x0000000f04487212 */ /* 0x000fe200078e3cff */
[----:B0-----:R-:W-:Y:S01]  /*14a50*/  @!P2 ST.E desc[UR40][R50.64], R6 ;  /* 0x000000063200a985 */ /* 0x001fe2000c101928 */
[----:B------:R-:W-:-:S02]  /*14a60*/  IMAD R20, R3, UR4, RZ ;  /* 0x0000000403147c24 */ /* 0x000fc4000f8e02ff */
[----:B------:R-:W-:Y:S01]  /*14a70*/  IMAD R3, R0, R81, R82 ;  /* 0x0000005100037224 */ /* 0x000fe200078e0252 */
[----:B---3--:R0:W-:Y:S01]  /*14a80*/  @!P0 ST.E desc[UR40][R54.64], R5 ;  /* 0x0000000536008985 */ /* 0x0081e2000c101928 */
[----:B------:R-:W-:-:S03]  /*14a90*/  IMAD.IADD R77, R77, 0x1, R79 ;  /* 0x000000014d4d7824 */ /* 0x000fc600078e024f */
[----:B------:R-:W5:Y:S01]  /*14aa0*/  LD.E.128 R8, desc[UR40][R8.64] ;  /* 0x0000002808087980 */ /* 0x000f62000c101d00 */
[----:B------:R-:W-:-:S03]  /*14ab0*/  IMAD R79, R21, UR5, R20 ;  /* 0x00000005154f7c24 */ /* 0x000fc6000f8e0214 */
[----:B------:R-:W5:Y:S04]  /*14ac0*/  LD.E.128 R12, desc[UR40][R12.64] ;  /* 0x000000280c0c7980 */ /* 0x000f68000c101d00 */
[----:B0-----:R0:W5:Y:S01]  /*14ad0*/  LD.E.128 R4, desc[UR40][R56.64] ;  /* 0x0000002838047980 */ /* 0x001162000c101d00 */
[----:B------:R-:W-:-:S03]  /*14ae0*/  SHF.R.S32.HI R0, RZ, 0x1f, R3 ;  /* 0x0000001fff007819 */ /* 0x000fc60000011403 */
        /* <DEDUP_REMOVED lines=13> */
[----:B------:R-:W-:Y:S01]  /*14bc0*/  IMAD.WIDE.U32 R20, R21, UR4, R76 ;  /* 0x0000000415147c25 */ /* 0x000fe2000f8e004c */
[----:B------:R-:W-:Y:S01]  /*14bd0*/  ULDC.64 UR4, c[0x0][0xbd8] ;  /* 0x0002f60000047ab9 */ /* 0x000fe20000000a00 */
[----:B------:R-:W-:Y:S01]  /*14be0*/  @!PT LDS RZ, [RZ] ;  /* 0x00000000fffff984 */ /* 0x000fe20000000800 */
[----:B------:R-:W-:Y:S01]  /*14bf0*/  @!PT LDS RZ, [RZ] ;  /* 0x00000000fffff984 */ /* 0x000fe20000000800 */
[----:B------:R-:W-:Y:S01]  /*14c00*/  @!PT LDS RZ, [RZ] ;  /* 0x00000000fffff984 */ /* 0x000fe20000000800 */
[----:B------:R-:W-:Y:S01]  /*14c10*/  @!PT LDS RZ, [RZ] ;  /* 0x00000000fffff984 */ /* 0x000fe20000000800 */
[----:B------:R1:W-:Y:S06]  /*14c20*/  MEMBAR.ALL.CTA ;  /* 0x0000000000007992 */ /* 0x0003ec0000008000 */
[----:B-1----:R-:W1:Y:S01]  /*14c30*/  FENCE.VIEW.ASYNC.S ;  /* 0x00000000000073c6 */ /* 0x002e620000000000 */
[----:B------:R-:W-:-:S02]  /*14c40*/  IMAD.IADD R21, R21, 0x1, R79 ;  /* 0x0000000115157824 */ /* 0x000fc400078e024f */
[----:B------:R-:W-:Y:S02]  /*14c50*/  IMAD R0, R0, UR4, RZ ;  /* 0x0000000400007c24 */ /* 0x000fe4000f8e02ff */
[----:B------:R-:W-:Y:S02]  /*14c60*/  IMAD.IADD R89, R83, 0x1, R178 ;  /* 0x0000000153597824 */ /* 0x000fe400078e02b2 */
[C---:B------:R-:W-:Y:S02]  /*14c70*/  IMAD R79, R3.reuse, UR5, R0 ;  /* 0x00000005034f7c24 */ /* 0x040fe4000f8e0200 */
[----:B------:R-:W-:Y:S01]  /*14c80*/  IMAD.WIDE.U32 R20, R3, UR4, R20 ;  /* 0x0000000403147c25 */ /* 0x000fe2000f8e0014 */
[----:B------:R-:W-:Y:S01]  /*14c90*/  ISETP.GE.AND P2, PT, R89, R78, PT ;  /* 0x0000004e5900720c */ /* 0x000fe20003f46270 */
[----:B------:R-:W-:Y:S02]  /*14ca0*/  ULDC.64 UR4, c[0x0][0xb80] ;  /* 0x0002e00000047ab9 */ /* 0x000fe40000000a00 */
[----:B------:R-:W-:-:S02]  /*14cb0*/  VIADD R0, R19, 0x32420 ;  /* 0x0003242013007836 */ /* 0x000fc40000000000 */
[----:B------:R-:W-:Y:S01]  /*14cc0*/  IMAD.IADD R21, R21, 0x1, R79 ;  /* 0x0000000115157824 */ /* 0x000fe200078e024f */
[C---:B------:R-:W-:Y:S02]  /*14cd0*/  LEA R79, P3, R20.reuse, UR4, 0x1 ;  /* 0x00000004144f7c11 */ /* 0x040fe4000f8608ff */
[----:B------:R-:W-:Y:S02]  /*14ce0*/  PRMT R0, RZ, 0x654, R0 ;  /* 0x00000654ff007816 */ /* 0x000fe40000000000 */
[----:B------:R-:W-:Y:S01]  /*14cf0*/  LEA.HI.X R84, R20, UR5, R21, 0x1, P3 ;  /* 0x0000000514547c11 */ /* 0x000fe200098f0c15 */
[C---:B------:R-:W-:Y:S01]  /*14d00*/  VIADD R77, R89.reuse, 0x20 ;  /* 0x00000020594d7836 */ /* 0x040fe20000000000 */
[----:B------:R-:W-:Y:S01]  /*14d10*/  IADD3 R3, R89, 0x40, RZ ;  /* 0x0000004059037810 */ /* 0x000fe20007ffe0ff */
[----:B-1----:R0:W1:Y:S01]  /*14d20*/  SHFL.IDX PT, R82, R79, RZ, 0x181f ;  /* 0x00181fff4f527589 */ /* 0x00206200000e0000 */
[----:B------:R2:W-:Y:S01]  /*14d30*/  SYNCS.ARRIVE.TRANS64.RED.A1T0 RZ, [R0+URZ], RZ ;  /* 0x000000ff00ff79a7 */ /* 0x0005e2000810043f */
[----:B------:R-:W-:Y:S01]  /*14d40*/  BSSY B1, `(.L_x_14945) ;  /* 0x0000016000017945 */ /* 0x000fe20003800000 */
[----:B------:R-:W-:-:S02]  /*14d50*/  ISETP.GE.AND P1, PT, R77, R78, PT ;  /* 0x0000004e4d00720c */ /* 0x000fc40003f26270 */
[----:B------:R-:W-:Y:S01]  /*14d60*/  ISETP.GE.AND P0, PT, R3, R78, PT ;  /* 0x0000004e0300720c */ /* 0x000fe20003f06270 */
[----:B--2---:R0:W2:Y:S01]  /*14d70*/  SHFL.IDX PT, R0, R84, RZ, 0x181f ;  /* 0x00181fff54007589 */ /* 0x0040a200000e0000 */
[----:B------:R-:W-:Y:S11]  /*14d80*/  @P2 BRA `(.L_x_14946) ;  /* 0x0000000000442947 */ /* 0x000ff60003800000 */
[----:B------:R-:W-:Y:S02]  /*14d90*/  ULDC UR4, c[0x0][0xbc8] ;  /* 0x0002f20000047ab9 */ /* 0x000fe40000000800 */
[----:B------:R-:W-:Y:S02]  /*14da0*/  ISETP.GE.AND P2, PT, R95, UR4, PT ;  /* 0x000000045f007c0c */ /* 0x000fe4000bf46270 */
[----:B-----5:R-:W-:Y:S02]  /*14db0*/  ISETP.GE.AND P3, PT, R93, UR4, PT ;  /* 0x000000045d007c0c */ /* 0x020fe4000bf66270 */
[----:B------:R-:W-:-:S09]  /*14dc0*/  ISETP.GE.AND P4, PT, R91, UR4, PT ;  /* 0x000000045b007c0c */ /* 0x000fd2000bf86270 */
[----:B-1----:R-:W-:-:S04]  /*14dd0*/  @!P2 LEA R20, P5, R95, R82, 0x1 ;  /* 0x000000525f14a211 */ /* 0x002fc800078a08ff */
[----:B--2---:R-:W-:Y:S02]  /*14de0*/  @!P2 LEA.HI.X R21, R95, R0, R96, 0x1, P5 ;  /* 0x000000005f15a211 */ /* 0x004fe400028f0c60 */
        /* <DEDUP_REMOVED lines=11> */
.L_x_14946:
[----:B------:R-:W-:Y:S05]  /*14ea0*/  BSYNC B1 ;  /* 0x0000000000017941 */ /* 0x000fea0003800000 */
.L_x_14945:
[----:B--2---:R2:W4:Y:S01]  /*14eb0*/  SHFL.IDX PT, R0, R84, 0x1, 0x181f ;  /* 0x00381f0054007f89 */ /* 0x00452200000e0000 */
        /* <DEDUP_REMOVED lines=20> */
.L_x_14948:
[----:B------:R-:W-:Y:S05]  /*15000*/  BSYNC B1 ;  /* 0x0000000000017941 */ /* 0x000fea0003800000 */
.L_x_14947:
        /* <DEDUP_REMOVED lines=21> */
.L_x_14950:
[----:B------:R-:W-:Y:S05]  /*15160*/  BSYNC B1 ;  /* 0x0000000000017941 */ /* 0x000fea0003800000 */
.L_x_14949:
[----:B------:R-:W-:Y:S01]  /*15170*/  VIADD R3, R89, 0x60 ;  /* 0x0000006059037836 */ /* 0x000fe20000000000 */
[----:B0-2-4-:R-:W0:Y:S04]  /*15180*/  SHFL.IDX PT, R84, R84, 0x3, 0x181f ;  /* 0x00781f0054547f89 */ /* 0x015e2800000e0000 */
        /* <DEDUP_REMOVED lines=8> */
[-C--:B------:R-:W-:Y:S02]  /*15210*/  @!P4 LEA R6, P1, R93, R79.reuse, 0x1 ;  /* 0x0000004f5d06c211 */ /* 0x080fe400078208ff */
        /* <DEDUP_REMOVED lines=13> */
.L_x_14943:
[----:B------:R-:W3:Y:S01]  /*152f0*/  LDL.LU R6, [R1+0x80] ;  /* 0x0000800001067983 */ /* 0x000ee20000300800 */
[----:B------:R-:W-:Y:S01]  /*15300*/  ULDC.64 UR4, c[0x0][0xd00] ;  /* 0x0003400000047ab9 */ /* 0x000fe20000000a00 */
[----:B------:R-:W-:Y:S01]  /*15310*/  IMAD.MOV.U32 R0, RZ, RZ, RZ ;  /* 0x000000ffff007224 */ /* 0x000fe200078e00ff */
[----:B------:R-:W4:Y:S01]  /*15320*/  LDC R25, c[0x0][0xce8] ;  /* 0x00033a00ff197b82 */ /* 0x000f220000000800 */
[----:B------:R-:W2:Y:S01]  /*15330*/  LDL.LU R3, [R1+0x84] ;  /* 0x0000840001037983 */ /* 0x000ea20000300800 */
[----:B------:R-:W-:-:S04]  /*15340*/  ISETP.NE.U32.AND P0, PT, RZ, UR4, PT ;  /* 0x00000004ff007c0c */ /* 0x000fc8000bf05070 */
[----:B------:R-:W-:Y:S02]  /*15350*/  ISETP.NE.AND.EX P0, PT, RZ, UR5, PT, P0 ;  /* 0x00000005ff007c0c */ /* 0x000fe4000bf05300 */
[----:B---3--:R-:W-:-:S04]  /*15360*/  IADD3 R4, P1, R6, UR4, RZ ;  /* 0x0000000406047c10 */ /* 0x008fc8000ff3e0ff */
[----:B--2---:R-:W-:Y:S01]  /*15370*/  IADD3.X R5, R3, UR5, RZ, P1, !PT ;  /* 0x0000000503057c10 */ /* 0x004fe20008ffe4ff */
[----:B------:R-:W-:Y:S02]  /*15380*/  ULDC.64 UR4, c[0x0][0xd08] ;  /* 0x0003420000047ab9 */ /* 0x000fe40000000a00 */
[----:B------:R-:W-:-:S04]  /*15390*/  ISETP.NE.U32.AND P1, PT, RZ, UR4, PT ;  /* 0x00000004ff007c0c */ /* 0x000fc8000bf25070 */
[----:B------:R2:W5:Y:S01]  /*153a0*/  @P0 LDG.E R0, desc[UR40][R4.64] ;  /* 0x0000002804000981 */ /* 0x000562000c1e1900 */
[----:B------:R-:W-:Y:S01]  /*153b0*/  ISETP.NE.AND.EX P1, PT, RZ, UR5, PT, P1 ;  /* 0x00000005ff007c0c */ /* 0x000fe2000bf25310 */
[----:B------:R-:W3:-:S12]  /*153c0*/  S2R R10, SR_TID.X ;  /* 0x00000000000a7919 */ /* 0x000ed80000002100 */
[----:B------:R-:W-:Y:S01]  /*153d0*/  @P1 IADD3 R6, P2, R6, UR4, RZ ;  /* 0x0000000406061c10 */ /* 0x000fe2000ff5e0ff */
[----:B------:R-:W-:Y:S02]  /*153e0*/  ULDC UR4, c[0x0][0xb88] ;  /* 0x0002e20000047ab9 */ /* 0x000fe40000000800 */
[----:B------:R-:W-:Y:S01]  /*153f0*/  IMAD.U32 R8, RZ, RZ, UR4 ;  /* 0x00000004ff087e24 */ /* 0x000fe2000f8e00ff */
[----:B------:R-:W-:-:S05]  /*15400*/  @P1 IADD3.X R7, R3, UR5, RZ, P2, !PT ;  /* 0x0000000503071c10 */ /* 0x000fca00097fe4ff */
[----:B------:R2:W5:Y:S01]  /*15410*/  @P1 LDG.E R8, desc[UR40][R6.64] ;  /* 0x0000002806081981 */ /* 0x000562000c1e1900 */
[----:B----4-:R-:W-:Y:S01]  /*15420*/  ISETP.NE.AND P2, PT, R25, 0x1, PT ;  /* 0x000000011900780c */ /* 0x010fe20003f45270 */
[----:B---3--:R-:W-:-:S12]  /*15430*/  VIADD R28, R10, 0xffffff80 ;  /* 0xffffff800a1c7836 */ /* 0x008fd80000000000 */
[----:B------:R-:W3:Y:S01]  /*15440*/  @P2 LDC R27, c[0x0][0xcec] ;  /* 0x00033b00ff1b2b82 */ /* 0x000ee20000000800 */
[----:B------:R-:W-:Y:S01]  /*15450*/  ISETP.GE.AND P3, PT, R28, 0x80, PT ;  /* 0x000000801c00780c */ /* 0x000fe20003f66270 */
[----:B--2---:R-:W-:-:S12]  /*15460*/  @P1 BRA `(.L_x_14952) ;  /* 0x0000000000101947 */ /* 0x004fd80003800000 */
[----:B------:R-:W-:Y:S05]  /*15470*/  @!P0 BRA `(.L_x_14952) ;  /* 0x00000000000c8947 */ /* 0x000fea0003800000 */
[----:B------:R-:W2:Y:S04]  /*15480*/  LDG.E R3, desc[UR40][R4.64] ;  /* 0x0000002804037981 */ /* 0x000ea8000c1e1900 */
[----:B-----5:R-:W2:Y:S02]  /*15490*/  LDG.E R8, desc[UR40][R4.64+0x4] ;  /* 0x0000042804087981 */ /* 0x020ea4000c1e1900 */
[----:B--2---:R-:W-:-:S07]  /*154a0*/  IMAD.IADD R8, R8, 0x1, -R3 ;  /* 0x0000000108087824 */ /* 0x004fce00078e0a03 */
.L_x_14952:
[----:B------:R-:W2:Y:S04]  /*154b0*/  LDL.LU R4, [R1+0x88] ;  /* 0x0000880001047983 */ /* 0x000ea80000300800 */
[----:B------:R-:W4:Y:S04]  /*154c0*/  LDL.LU R3, [R1+0x94] ;  /* 0x0000940001037983 */ /* 0x000f280000300800 */
[----:B------:R-:W3:Y:S04]  /*154d0*/  LDL R26, [R1+0x7c] ;  /* 0x00007c00011a7983 */ /* 0x000ee80000100800 */
[----:B------:R0:W5:Y:S01]  /*154e0*/  LDL R24, [R1+0x50] ;  /* 0x0000500001187983 */ /* 0x0001620000100800 */
[----:B------:R-:W-:Y:S01]  /*154f0*/  BSSY B1, `(.L_x_14953) ;  /* 0x000002c000017945 */ /* 0x000fe20003800000 */
[----:B-----5:R-:W-:-:S02]  /*15500*/  SHF.R.S32.HI R11, RZ, 0x1f, R0 ;  /* 0x0000001fff0b7819 */ /* 0x020fc40000011400 */
[----:B--2---:R-:W-:Y:S02]  /*15510*/  SEL R13, R4, RZ, !P0 ;  /* 0x000000ff040d7207 */ /* 0x004fe40004000000 */
[----:B----4-:R-:W-:Y:S02]  /*15520*/  SEL R14, R3, RZ, !P0 ;  /* 0x000000ff030e7207 */ /* 0x010fe40004000000 */
[----:B---3--:R-:W-:Y:S01]  /*15530*/  SHF.R.S32.HI R12, RZ, 0x1f, R26 ;  /* 0x0000001fff0c7819 */ /* 0x008fe2000001141a */
[----:B0-----:R-:W-:Y:S06]  /*15540*/  @P3 BRA `(.L_x_14954) ;  /* 0x0000000000983947 */ /* 0x001fec0003800000 */
[----:B------:R-:W0:Y:S01]  /*15550*/  LDC R9, c[0x0][0xce8] ;  /* 0x00033a00ff097b82 */ /* 0x000e220000000800 */
[----:B------:R-:W-:Y:S01]  /*15560*/  IADD3 R10, R24, -0x80, R10 ;  /* 0xffffff80180a7810 */ /* 0x000fe20007ffe00a */
[----:B0-----:R-:W-:-:S05]  /*15570*/  IMAD R3, R8, R9, RZ ;  /* 0x0000000908037224 */ /* 0x001fca00078e02ff */
        /* <DEDUP_REMOVED lines=35> */
.L_x_14954:
[----:B------:R-:W-:Y:S05]  /*157b0*/  BSYNC B1 ;  /* 0x0000000000017941 */ /* 0x000fea0003800000 */
.L_x_14953:
[--C-:B0-----:R-:W-:Y:S01]  /*157c0*/  SHF.R.S32.HI R6, RZ, 0x1f, R28.reuse ;  /* 0x0000001fff067819 */ /* 0x101fe2000001141c */
[----:B------:R-:W0:Y:S01]  /*157d0*/  @P2 LDC R9, c[0x0][0xcf0] ;  /* 0x00033c00ff092b82 */ /* 0x000e220000000800 */
[----:B------:R-:W-:Y:S01]  /*157e0*/  SHF.R.S32.HI R20, RZ, 0x1f, R28 ;  /* 0x0000001fff147819 */ /* 0x000fe2000001141c */
[----:B------:R-:W-:Y:S01]  /*157f0*/  ULDC.64 UR4, c[0x0][0xba0] ;  /* 0x0002e80000047ab9 */ /* 0x000fe20000000a00 */
[-C--:B------:R-:W-:Y:S01]  /*15800*/  LEA.HI R6, R6, R28.reuse, RZ, 0x3 ;  /* 0x0000001c06067211 */ /* 0x080fe200078f18ff */
[----:B------:R-:W-:Y:S01]  /*15810*/  IMAD R3, R11, UR4, RZ ;  /* 0x000000040b037c24 */ /* 0x000fe2000f8e02ff */
[----:B------:R-:W-:Y:S01]  /*15820*/  LEA.HI R20, R20, R28, RZ, 0x3 ;  /* 0x0000001c14147211 */ /* 0x000fe200078f18ff */
[----:B------:R-:W-:Y:S01]  /*15830*/  IMAD.WIDE.U32 R4, R0, UR4, RZ ;  /* 0x0000000400047c25 */ /* 0x000fe2000f8e00ff */
[----:B------:R-:W-:Y:S02]  /*15840*/  LOP3.LUT R6, R6, 0xfffffff8, RZ, 0xc0, !PT ;  /* 0xfffffff806067812 */ /* 0x000fe400078ec0ff */
[----:B------:R-:W-:Y:S01]  /*15850*/  SHF.R.S32.HI R20, RZ, 0x3, R20 ;  /* 0x00000003ff147819 */ /* 0x000fe20000011414 */
[----:B------:R-:W-:Y:S01]  /*15860*/  IMAD R3, R0, UR5, R3 ;  /* 0x0000000500037c24 */ /* 0x000fe2000f8e0203 */
[----:B------:R-:W-:Y:S01]  /*15870*/  ULDC.64 UR4, c[0x0][0xbe8] ;  /* 0x0002fa0000047ab9 */ /* 0x000fe20000000a00 */
[----:B------:R-:W-:-:S02]  /*15880*/  IMAD.IADD R6, R28, 0x1, -R6 ;  /* 0x000000011c067824 */ /* 0x000fc400078e0a06 */
[----:B------:R-:W-:Y:S02]  /*15890*/  IMAD R0, R12, UR4, RZ ;  /* 0x000000040c007c24 */ /* 0x000fe4000f8e02ff */
[----:B------:R-:W-:Y:S02]  /*158a0*/  IMAD R6, R6, 0x20, R20 ;  /* 0x0000002006067824 */ /* 0x000fe400078e0214 */
[----:B------:R-:W-:Y:S02]  /*158b0*/  IMAD R7, R26, UR5, R0 ;  /* 0x000000051a077c24 */ /* 0x000fe4000f8e0200 */
[----:B------:R-:W-:Y:S02]  /*158c0*/  IMAD.IADD R10, R24, 0x1, R6 ;  /* 0x00000001180a7824 */ /* 0x000fe400078e0206 */
[----:B------:R-:W-:Y:S02]  /*158d0*/  IMAD.IADD R5, R5, 0x1, R3 ;  /* 0x0000000105057824 */ /* 0x000fe400078e0203 */
[----:B------:R-:W-:-:S04]  /*158e0*/  @P2 IMAD.HI.U32 R0, R10, R27, RZ ;  /* 0x0000001b0a002227 */ /* 0x000fc800078e00ff */
[----:B------:R-:W-:Y:S01]  /*158f0*/  IMAD.WIDE.U32 R4, R26, UR4, R4 ;  /* 0x000000041a047c25 */ /* 0x000fe2000f8e0004 */
[----:B------:R-:W-:-:S03]  /*15900*/  ULDC.64 UR4, c[0x0][0xbf0] ;  /* 0x0002fc0000047ab9 */ /* 0x000fc60000000a00 */
[----:B------:R-:W-:Y:S01]  /*15910*/  IMAD.MOV.U32 R3, RZ, RZ, R10 ;  /* 0x000000ffff037224 */ /* 0x000fe200078e000a */
[----:B0-----:R-:W-:Y:S01]  /*15920*/  @P2 SHF.R.U32.HI R3, RZ, R9, R0 ;  /* 0x00000009ff032219 */ /* 0x001fe20000011600 */
        /* <DEDUP_REMOVED lines=24> */
[----:B------:R0:W2:Y:S04]  /*15ab0*/  SHFL.IDX PT, R0, R4, RZ, 0x181f ;  /* 0x00181fff04007589 */ /* 0x0000a800000e0000 */
[----:B------:R0:W3:Y:S02]  /*15ac0*/  SHFL.IDX PT, R14, R3, RZ, 0x181f ;  /* 0x00181fff030e7589 */ /* 0x0000e400000e0000 */
.L_x_15166:
[----:B------:R-:W-:Y:S01]  /*15ad0*/  IMAD R8, R8, R25, RZ ;  /* 0x0000001908087224 */ /* 0x000fe200078e02ff */
[----:B------:R-:W-:Y:S01]  /*15ae0*/  BSSY B1, `(.L_x_14956) ;  /* 0x000001d000017945 */ /* 0x000fe20003800000 */
[----:B------:R-:W-:-:S05]  /*15af0*/  IMAD.IADD R7, R20, 0x1, R24 ;  /* 0x0000000114077824 */ /* 0x000fca00078e0218 */
[----:B------:R-:W-:-:S13]  /*15b00*/  ISETP.GE.AND P0, PT, R7, R8, PT ;  /* 0x000000080700720c */ /* 0x000fda0003f06270 */
[----:B------:R-:W-:Y:S05]  /*15b10*/  @P0 BRA `(.L_x_14957) ;  /* 0x0000000000640947 */ /* 0x000fea0003800000 */
[----:B------:R-:W4:Y:S01]  /*15b20*/  LDL R20, [R1+0x3c] ;  /* 0x00003c0001147983 */ /* 0x000f220000100800 */
[----:B------:R-:W-:-:S03]  /*15b30*/  ULDC UR4, c[0x0][0xbc8] ;  /* 0x0002f20000047ab9 */ /* 0x000fc60000000800 */
[----:B------:R-:W5:Y:S04]  /*15b40*/  LDL R15, [R1+0x70] ;  /* 0x00007000010f7983 */ /* 0x000f680000100800 */
[----:B------:R-:W2:Y:S04]  /*15b50*/  LDL R9, [R1+0x6c] ;  /* 0x00006c0001097983 */ /* 0x000ea80000100800 */
[----:B------:R-:W3:Y:S04]  /*15b60*/  LDL R5, [R1+0x74] ;  /* 0x0000740001057983 */ /* 0x000ee80000100800 */
[----:B------:R-:W3:Y:S04]  /*15b70*/  LDL R21, [R1+0xb4] ;  /* 0x0000b40001157983 */ /* 0x000ee80000100800 */
[----:B------:R-:W3:Y:S04]  /*15b80*/  LDL R26, [R1+0xb0] ;  /* 0x0000b000011a7983 */ /* 0x000ee80000100800 */
[----:B------:R-:W3:Y:S04]  /*15b90*/  LDL R24, [R1+0xac] ;  /* 0x0000ac0001187983 */ /* 0x000ee80000100800 */
[----:B------:R-:W3:Y:S01]  /*15ba0*/  LDL R6, [R1+0xa8] ;  /* 0x0000a80001067983 */ /* 0x000ee20000100800 */
[----:B----4-:R-:W-:-:S02]  /*15bb0*/  ISETP.GE.AND P3, PT, R20, UR4, PT ;  /* 0x0000000414007c0c */ /* 0x010fc4000bf66270 */
[----:B-----5:R-:W-:Y:S02]  /*15bc0*/  ISETP.GE.AND P2, PT, R15, UR4, PT ;  /* 0x000000040f007c0c */ /* 0x020fe4000bf46270 */
[----:B--2---:R-:W-:Y:S02]  /*15bd0*/  ISETP.GE.AND P1, PT, R9, UR4, PT ;  /* 0x0000000409007c0c */ /* 0x004fe4000bf26270 */
[----:B---3--:R-:W-:-:S07]  /*15be0*/  ISETP.GE.AND P0, PT, R5, UR4, PT ;  /* 0x0000000405007c0c */ /* 0x008fce000bf06270 */
[CC--:B------:R-:W-:Y:S02]  /*15bf0*/  @!P3 LEA R10, P5, R20.reuse, R14.reuse, 0x1 ;  /* 0x0000000e140ab211 */ /* 0x0c0fe400078a08ff */
[----:B------:R-:W-:Y:S02]  /*15c00*/  @!P2 LEA R12, P4, R15, R14, 0x1 ;  /* 0x0000000e0f0ca211 */ /* 0x000fe400078808ff */
[----:B------:R-:W-:Y:S02]  /*15c10*/  @!P3 LEA.HI.X R11, R20, R0, R21, 0x1, P5 ;  /* 0x00000000140bb211 */ /* 0x000fe400028f0c15 */
[----:B------:R-:W-:Y:S02]  /*15c20*/  @!P1 LEA R20, P5, R9, R14, 0x1 ;  /* 0x0000000e09149211 */ /* 0x000fe400078a08ff */
[----:B------:R-:W-:Y:S02]  /*15c30*/  @!P2 LEA.HI.X R13, R15, R0, R26, 0x1, P4 ;  /* 0x000000000f0da211 */ /* 0x000fe400020f0c1a */
[----:B------:R-:W-:-:S02]  /*15c40*/  @!P0 LEA R14, P4, R5, R14, 0x1 ;  /* 0x0000000e050e8211 */ /* 0x000fc400078808ff */
[-C--:B------:R-:W-:Y:S02]  /*15c50*/  @!P1 LEA.HI.X R21, R9, R0.reuse, R24, 0x1, P5 ;  /* 0x0000000009159211 */ /* 0x080fe400028f0c18 */
[----:B------:R-:W-:Y:S01]  /*15c60*/  @!P0 LEA.HI.X R15, R5, R0, R6, 0x1, P4 ;  /* 0x00000000050f8211 */ /* 0x000fe200020f0c06 */
[----:B------:R4:W-:Y:S04]  /*15c70*/  @!P3 ST.E.128 desc[UR40][R10.64], RZ ;  /* 0x000000ff0a00b985 */ /* 0x0009e8000c101d28 */
[----:B------:R4:W-:Y:S04]  /*15c80*/  @!P2 ST.E.128 desc[UR40][R12.64], RZ ;  /* 0x000000ff0c00a985 */ /* 0x0009e8000c101d28 */
[----:B------:R4:W-:Y:S04]  /*15c90*/  @!P1 ST.E.128 desc[UR40][R20.64], RZ ;  /* 0x000000ff14009985 */ /* 0x0009e8000c101d28 */
[----:B------:R4:W-:Y:S02]  /*15ca0*/  @!P0 ST.E.128 desc[UR40][R14.64], RZ ;  /* 0x000000ff0e008985 */ /* 0x0009e4000c101d28 */
.L_x_14957:
[----:B------:R-:W-:Y:S05]  /*15cb0*/  BSYNC B1 ;  /* 0x0000000000017941 */ /* 0x000fea0003800000 */
.L_x_14956:
[----:B------:R-:W-:-:S03]  /*15cc0*/  UMOV UR4, 0xffffffff ;  /* 0xffffffff00047882 */ /* 0x000fc60000000000 */
[----:B------:R-:W-:Y:S05]  /*15cd0*/  BRA.DIV UR4, `(.L_x_14958) ;  /* 0x0000009e04887947 */ /* 0x000fea000b800000 */
[----:B--2---:R2:W0:Y:S04]  /*15ce0*/  SHFL.IDX PT, R0, R4, 0x1, 0x181f ;  /* 0x00381f0004007f89 */ /* 0x00442800000e0000 */
[----:B---34-:R2:W3:Y:S02]  /*15cf0*/  SHFL.IDX PT, R14, R3, 0x1, 0x181f ;  /* 0x00381f00030e7f89 */ /* 0x0184e400000e0000 */
.L_x_15170:
[----:B------:R-:W-:Y:S01]  /*15d00*/  VIADD R5, R7, 0x20 ;  /* 0x0000002007057836 */ /* 0x000fe20000000000 */
[----:B------:R-:W-:Y:S04]  /*15d10*/  BSSY B1, `(.L_x_14959) ;  /* 0x000001c000017945 */ /* 0x000fe80003800000 */
[----:B------:R-:W-:-:S13]  /*15d20*/  ISETP.GE.AND P0, PT, R5, R8, PT ;  /* 0x000000080500720c */ /* 0x000fda0003f06270 */
[----:B------:R-:W-:Y:S05]  /*15d30*/  @P0 BRA `(.L_x_14960) ;  /* 0x0000000000640947 */ /* 0x000fea0003800000 */
[----:B------:R-:W4:Y:S01]  /*15d40*/  LDL R20, [R1+0x3c] ;  /* 0x00003c0001147983 */ /* 0x000f220000100800 */
[----:B------:R-:W-:-:S03]  /*15d50*/  ULDC UR4, c[0x0][0xbc8] ;  /* 0x0002f20000047ab9 */ /* 0x000fc60000000800 */
[----:B------:R-:W5:Y:S04]  /*15d60*/  LDL R15, [R1+0x70] ;  /* 0x00007000010f7983 */ /* 0x000f680000100800 */
[----:B------:R-:W2:Y:S04]  /*15d70*/  LDL R24, [R1+0x6c] ;  /* 0x00006c0001187983 */ /* 0x000ea80000100800 */
[----:B------:R-:W3:Y:S04]  /*15d80*/  LDL R6, [R1+0x74] ;  /* 0x0000740001067983 */ /* 0x000ee80000100800 */
[----:B------:R-:W0:Y:S04]  /*15d90*/  LDL R21, [R1+0xb4] ;  /* 0x0000b40001157983 */ /* 0x000e280000100800 */
        /* <DEDUP_REMOVED lines=8> */
[C---:B------:R-:W-:Y:S02]  /*15e20*/  @!P2 LEA R12, P4, R15.reuse, R14, 0x1 ;  /* 0x0000000e0f0ca211 */ /* 0x040fe400078808ff */
[----:B0-----:R-:W-:Y:S02]  /*15e30*/  @!P3 LEA.HI.X R11, R20, R0, R21, 0x1, P5 ;  /* 0x00000000140bb211 */ /* 0x001fe400028f0c15 */
        /* <DEDUP_REMOVED lines=9> */
.L_x_14960:
[----:B------:R-:W-:Y:S05]  /*15ed0*/  BSYNC B1 ;  /* 0x0000000000017941 */ /* 0x000fea0003800000 */
.L_x_14959:
[----:B------:R-:W-:-:S03]  /*15ee0*/  UMOV UR4, 0xffffffff ;  /* 0xffffffff00047882 */ /* 0x000fc60000000000 */
[----:B------:R-:W-:Y:S05]  /*15ef0*/  BRA.DIV UR4, `(.L_x_14961) ;  /* 0x0000009e04487947 */ /* 0x000fea000b800000 */
[----:B0-----:R0:W0:Y:S04]  /*15f00*/  SHFL.IDX PT, R0, R4, 0x2, 0x181f ;  /* 0x00581f0004007f89 */ /* 0x00102800000e0000 */
[----:B---34-:R3:W4:Y:S02]  /*15f10*/  SHFL.IDX PT, R14, R3, 0x2, 0x181f ;  /* 0x00581f00030e7f89 */ /* 0x01872400000e0000 */
.L_x_15174:
[----:B------:R-:W-:Y:S01]  /*15f20*/  IADD3 R5, R7, 0x40, RZ ;  /* 0x0000004007057810 */ /* 0x000fe20007ffe0ff */
[----:B------:R-:W-:Y:S03]  /*15f30*/  BSSY B1, `(.L_x_14962) ;  /* 0x000001c000017945 */ /* 0x000fe60003800000 */
[----:B------:R-:W-:-:S13]  /*15f40*/  ISETP.GE.AND P0, PT, R5, R8, PT ;  /* 0x000000080500720c */ /* 0x000fda0003f06270 */
[----:B------:R-:W-:Y:S05]  /*15f50*/  @P0 BRA `(.L_x_14963) ;  /* 0x0000000000640947 */ /* 0x000fea0003800000 */
[----:B------:R-:W5:Y:S01]  /*15f60*/  LDL R20, [R1+0x3c] ;  /* 0x00003c0001147983 */ /* 0x000f620000100800 */
[----:B------:R-:W-:-:S03]  /*15f70*/  ULDC UR4, c[0x0][0xbc8] ;  /* 0x0002f20000047ab9 */ /* 0x000fc60000000800 */
[----:B------:R-:W2:Y:S04]  /*15f80*/  LDL R15, [R1+0x70] ;  /* 0x00007000010f7983 */ /* 0x000ea80000100800 */
[----:B------:R-:W3:Y:S04]  /*15f90*/  LDL R24, [R1+0x6c] ;  /* 0x00006c0001187983 */ /* 0x000ee80000100800 */
[----:B------:R-:W4:Y:S04]  /*15fa0*/  LDL R6, [R1+0x74] ;  /* 0x0000740001067983 */ /* 0x000f280000100800 */
[----:B------:R-:W0:Y:S04]  /*15fb0*/  LDL R21, [R1+0xb4] ;  /* 0x0000b40001157983 */ /* 0x000e280000100800 */
[----:B------:R-:W4:Y:S04]  /*15fc0*/  LDL R26, [R1+0xb0] ;  /* 0x0000b000011a7983 */ /* 0x000f280000100800 */
[----:B------:R-:W4:Y:S04]  /*15fd0*/  LDL R25, [R1+0xac] ;  /* 0x0000ac0001197983 */ /* 0x000f280000100800 */
[----:B------:R-:W4:Y:S01]  /*15fe0*/  LDL R9, [R1+0xa8] ;  /* 0x0000a80001097983 */ /* 0x000f220000100800 */
[----:B-----5:R-:W-:-:S02]  /*15ff0*/  ISETP.GE.AND P3, PT, R20, UR4, PT ;  /* 0x0000000414007c0c */ /* 0x020fc4000bf66270 */
[----:B--2---:R-:W-:Y:S02]  /*16000*/  ISETP.GE.AND P2, PT, R15, UR4, PT ;  /* 0x000000040f007c0c */ /* 0x004fe4000bf46270 */
[----:B---3--:R-:W-:Y:S02]  /*16010*/  ISETP.GE.AND P1, PT, R24, UR4, PT ;  /* 0x0000000418007c0c */ /* 0x008fe4000bf26270 */
[----:B----4-:R-:W-:-:S07]  /*16020*/  ISETP.GE.AND P0, PT, R6, UR4, PT ;  /* 0x0000000406007c0c */ /* 0x010fce000bf06270 */
        /* <DEDUP_REMOVED lines=12> */
.L_x_14963:
[----:B------:R-:W-:Y:S05]  /*160f0*/  BSYNC B1 ;  /* 0x0000000000017941 */ /* 0x000fea0003800000 */
.L_x_14962:
[----:B------:R-:W-:-:S03]  /*16100*/  UMOV UR4, 0xffffffff ;  /* 0xffffffff00047882 */ /* 0x000fc60000000000 */
[----:B------:R-:W-:Y:S05]  /*16110*/  BRA.DIV UR4, `(.L_x_14964) ;  /* 0x0000009e04087947 */ /* 0x000fea000b800000 */
[----:B0-----:R0:W0:Y:S04]  /*16120*/  SHFL.IDX PT, R0, R4, 0x3, 0x181f ;  /* 0x00781f0004007f89 */ /* 0x00102800000e0000 */
[----:B----4-:R4:W0:Y:S02]  /*16130*/  SHFL.IDX PT, R14, R3, 0x3, 0x181f ;  /* 0x00781f00030e7f89 */ /* 0x01082400000e0000 */
.L_x_15178:
[----:B--234-:R-:W-:-:S05]  /*16140*/  VIADD R3, R7, 0x60 ;  /* 0x0000006007037836 */ /* 0x01cfca0000000000 */
[----:B------:R-:W-:-:S13]  /*16150*/  ISETP.GE.AND P0, PT, R3, R8, PT ;  /* 0x000000080300720c */ /* 0x000fda0003f06270 */
[----:B------:R-:W-:Y:S05]  /*16160*/  @P0 BRA `(.L_x_14951) ;  /* 0x0000000000640947 */ /* 0x000fea0003800000 */
[----:B------:R-:W2:Y:S01]  /*16170*/  LDL R9, [R1+0x3c] ;  /* 0x00003c0001097983 */ /* 0x000ea20000100800 */
[----:B------:R-:W-:-:S03]  /*16180*/  ULDC UR4, c[0x0][0xbc8] ;  /* 0x0002f20000047ab9 */ /* 0x000fc60000000800 */
[----:B------:R-:W3:Y:S04]  /*16190*/  LDL R15, [R1+0x70] ;  /* 0x00007000010f7983 */ /* 0x000ee80000100800 */
[----:B------:R-:W4:Y:S04]  /*161a0*/  LDL R12, [R1+0x6c] ;  /* 0x00006c00010c7983 */ /* 0x000f280000100800 */
[----:B------:R-:W5:Y:S04]  /*161b0*/  LDL R10, [R1+0x74] ;  /* 0x00007400010a7983 */ /* 0x000f680000100800 */
[----:B------:R-:W5:Y:S04]  /*161c0*/  LDL R21, [R1+0xb4] ;  /* 0x0000b40001157983 */ /* 0x000f680000100800 */
[----:B------:R-:W5:Y:S04]  /*161d0*/  LDL R20, [R1+0xb0] ;  /* 0x0000b00001147983 */ /* 0x000f680000100800 */
[----:B------:R-:W5:Y:S04]  /*161e0*/  LDL R13, [R1+0xac] ;  /* 0x0000ac00010d7983 */ /* 0x000f680000100800 */
[----:B------:R-:W5:Y:S01]  /*161f0*/  LDL R11, [R1+0xa8] ;  /* 0x0000a800010b7983 */ /* 0x000f620000100800 */
[----:B--2---:R-:W-:-:S02]  /*16200*/  ISETP.GE.AND P3, PT, R9, UR4, PT ;  /* 0x0000000409007c0c */ /* 0x004fc4000bf66270 */
[----:B---3--:R-:W-:Y:S02]  /*16210*/  ISETP.GE.AND P2, PT, R15, UR4, PT ;  /* 0x000000040f007c0c */ /* 0x008fe4000bf46270 */
[----:B----4-:R-:W-:Y:S02]  /*16220*/  ISETP.GE.AND P1, PT, R12, UR4, PT ;  /* 0x000000040c007c0c */ /* 0x010fe4000bf26270 */
[----:B-----5:R-:W-:-:S07]  /*16230*/  ISETP.GE.AND P0, PT, R10, UR4, PT ;  /* 0x000000040a007c0c */ /* 0x020fce000bf06270 */
[-C--:B0-----:R-:W-:Y:S02]  /*16240*/  @!P3 LEA R4, P5, R9, R14.reuse, 0x1 ;  /* 0x0000000e0904b211 */ /* 0x081fe400078a08ff */
        /* <DEDUP_REMOVED lines=11> */
.L_x_14951:
[----:B------:R-:W-:Y:S05]  /*16300*/  BSYNC B0 ;  /* 0x0000000000007941 */ /* 0x000fea0003800000 */
.L_x_14942:
[----:B------:R-:W-:Y:S02]  /*16310*/  ULDC UR4, c[0x0][0xd3c] ;  /* 0x00034f0000047ab9 */ /* 0x000fe40000000800 */
[----:B------:R-:W-:-:S13]  /*16320*/  ISETP.GE.AND P0, PT, R87, UR4, PT ;  /* 0x0000000457007c0c */ /* 0x000fda000bf06270 */
[----:B------:R-:W-:Y:S05]  /*16330*/  @!P0 BRA `(.L_x_14965) ;  /* 0xfffffeac00948947 */ /* 0x000fea000383ffff */
[----:B------:R-:W-:Y:S05]  /*16340*/  BRA `(.L_x_14816) ;  /* 0x0000008800207947 */ /* 0x000fea0003800000 */
.L_x_14814:
        /* <DEDUP_REMOVED lines=18> */
.L_x_14966:
        /* <DEDUP_REMOVED lines=42> */
.L_x_14972:
        /* <DEDUP_REMOVED lines=12> */
.L_x_14971:
[----:B------:R-:W-:Y:S05]  /*167d0*/  BSYNC B0 ;  /* 0x0000000000007941 */ /* 0x000fea0003800000 */
.L_x_14970:
        /* <DEDUP_REMOVED lines=21> */
.L_x_14968:
        /* <DEDUP_REMOVED lines=20> */
.L_x_14973:
[----:B-1----:R-:W-:Y:S01]  /*16a70*/  IMAD.MOV R2, RZ, RZ, -R3 ;  /* 0x000000ffff027224 */ /* 0x002fe200078e0a03 */
[----:B--2---:R-:W-:Y:S01]  /*16a80*/  IABS R4, R8 ;  /* 0x0000000800047213 */ /* 0x004fe20000000000 */
[----:B---3--:R-:W-:Y:S02]  /*16a90*/  IMAD R16, R16, UR5, R7 ;  /* 0x0000000510107c24 */ /* 0x008fe4000f8e0207 */
[----:B------:R-:W-:Y:S01]  /*16aa0*/  IMAD R7, R2, R9, RZ ;  /* 0x0000000902077224 */ /* 0x000fe200078e02ff */
[----:B------:R-:W-:Y:S01]  /*16ab0*/  MOV R2, RZ ;  /* 0x000000ff00027202 */ /* 0x000fe20000000f00 */
[----:B------:R-:W-:-:S04]  /*16ac0*/  IMAD.MOV R4, RZ, RZ, -R4 ;  /* 0x000000ffff047224 */ /* 0x000fc800078e0a04 */
        /* <DEDUP_REMOVED lines=39> */
[-C--:B------:R-:W-:Y:S01]  /*16d40*/  @!P1 IADD3 R9, R9, -R6.reuse, RZ ;  /* 0x8000000609099210 */ /* 0x080fe20007ffe0ff */
        /* <DEDUP_REMOVED lines=11> */
.L_x_14969:
[----:B------:R-:W-:Y:S02]  /*16e00*/  IMAD.MOV.U32 R17, RZ, RZ, RZ ;  /* 0x000000ffff117224 */ /* 0x000fe400078e00ff */
[----:B------:R-:W-:Y:S02]  /*16e10*/  IMAD.U32 R16, RZ, RZ, UR6 ;  /* 0x00000006ff107e24 */ /* 0x000fe4000f8e00ff */
[----:B------:R-:W-:-:S07]  /*16e20*/  IMAD.MOV.U32 R18, RZ, RZ, RZ ;  /* 0x000000ffff127224 */ /* 0x000fce00078e00ff */
.L_x_14974:
[----:B------:R-:W-:-:S13]  /*16e30*/  ISETP.NE.AND P0, PT, R0, RZ, PT ;  /* 0x000000ff0000720c */ /* 0x000fda0003f05270 */
[----:B------:R-:W1:Y:S01]  /*16e40*/  @!P0 S2R R3, SR_CgaCtaId ;  /* 0x0000000000038919 */ /* 0x000e620000008800 */
[----:B------:R-:W-:-:S04]  /*16e50*/  @!P0 MOV R0, 0x400 ;  /* 0x0000040000008802 */ /* 0x000fc80000000f00 */
[----:B-1----:R-:W-:-:S05]  /*16e60*/  @!P0 LEA R0, R3, R0, 0x18 ;  /* 0x0000000003008211 */ /* 0x002fca00078ec0ff */
[----:B------:R2:W-:Y:S01]  /*16e70*/  @!P0 STS.128 [R0+0x324d0], R16 ;  /* 0x0324d01000008388 */ /* 0x0005e20000000c00 */
[----:B------:R-:W-:Y:S06]  /*16e80*/  BAR.ARV 0x5, 0x180 ;  /* 0x0146000000007b1d */ /* 0x000fec0000002000 */
.L_x_14967:
        /* <DEDUP_REMOVED lines=38> */
.L_x_15121:
[----:B01----:R-:W0:Y:S02]  /*170f0*/  LDC.64 R2, c[0x0][0xd88] ;  /* 0x00036200ff027b82 */ /* 0x003e240000000a00 */
[----:B0-----:R-:W-:-:S05]  /*17100*/  IMAD.WIDE R2, R19, 0x4, R2 ;  /* 0x0000000413027825 */ /* 0x001fca00078e0202 */
[----:B------:R-:W1:Y:S01]  /*17110*/  LDG.E R13, desc[UR40][R2.64] ;  /* 0x00000028020d7981 */ /* 0x000e62000c1e1900 */
[----:B------:R-:W-:Y:S05]  /*17120*/  YIELD ;  /* 0x0000000000007946 */ /* 0x000fea0003800000 */
[----:B------:R-:W-:Y:S01]  /*17130*/  ULDC.64 UR4, c[0x0][0xb20] ;  /* 0x0002c80000047ab9 */ /* 0x000fe20000000a00 */
[----:B--2---:R-:W-:Y:S01]  /*17140*/  IMAD.MOV.U32 R0, RZ, RZ, RZ ;  /* 0x000000ffff007224 */ /* 0x004fe200078e00ff */
[----:B------:R-:W-:Y:S01]  /*17150*/  ISETP.NE.U32.AND P0, PT, RZ, UR4, PT ;  /* 0x00000004ff007c0c */ /* 0x000fe2000bf05070 */
[----:B------:R-:W-:Y:S01]  /*17160*/  ULDC.64 UR10, c[0x0][0xb10] ;  /* 0x0002c400000a7ab9 */ /* 0x000fe20000000a00 */
[----:B------:R-:W-:Y:S01]  /*17170*/  ULDC.64 UR8, c[0x0][0xb08] ;  /* 0x0002c20000087ab9 */ /* 0x000fe20000000a00 */
[----:B------:R-:W-:Y:S01]  /*17180*/  ULDC.64 UR6, c[0x0][0xb00] ;  /* 0x0002c00000067ab9 */ /* 0x000fe20000000a00 */
[----:B------:R-:W-:-:S02]  /*17190*/  ISETP.NE.AND.EX P0, PT, RZ, UR5, PT, P0 ;  /* 0x00000005ff007c0c */ /* 0x000fc4000bf05300 */
[----:B-1----:R-:W-:Y:S01]  /*171a0*/  SHF.R.S32.HI R4, RZ, 0x1f, R13 ;  /* 0x0000001fff047819 */ /* 0x002fe2000001140d */
        /* <DEDUP_REMOVED lines=47> */
[----:B0---4-:R-:W-:Y:S06]  /*174a0*/  @P3 BRA `(.L_x_14976) ;  /* 0x0000000000143947 */ /* 0x011fec0003800000 */
[----:B------:R-:W-:Y:S05]  /*174b0*/  @!P2 BRA `(.L_x_14976) ;  /* 0x000000000010a947 */ /* 0x000fea0003800000 */
[----:B------:R-:W2:Y:S04]  /*174c0*/  LDG.E R11, desc[UR40][R4.64] ;  /* 0x00000028040b7981 */ /* 0x000ea8000c1e1900 */
[----:B------:R-:W2:Y:S02]  /*174d0*/  LDG.E R4, desc[UR40][R4.64+0x4] ;  /* 0x0000042804047981 */ /* 0x000ea4000c1e1900 */
[----:B--2--5:R-:W-:-:S05]  /*174e0*/  IMAD.IADD R14, R4, 0x1, -R11 ;  /* 0x00000001040e7824 */ /* 0x024fca00078e0a0b */
[----:B------:R0:W-:Y:S02]  /*174f0*/  STL [R1+0x3c], R14 ;  /* 0x00003c0e01007387 */ /* 0x0001e40000100800 */
.L_x_14976:
        /* <DEDUP_REMOVED lines=12> */
.L_x_14977:
[----:B------:R-:W-:Y:S05]  /*175c0*/  @!P0 BRA `(.L_x_14978) ;  /* 0x00000000000c8947 */ /* 0x000fea0003800000 */
[----:B------:R-:W2:Y:S04]  /*175d0*/  LDG.E R10, desc[UR40][R8.64] ;  /* 0x00000028080a7981 */ /* 0x000ea8000c1e1900 */
[----:B------:R-:W2:Y:S02]  /*175e0*/  LDG.E R8, desc[UR40][R8.64+0x4] ;  /* 0x0000042808087981 */ /* 0x000ea4000c1e1900 */
[----:B--2---:R-:W-:-:S07]  /*175f0*/  IADD3 R10, -R10, R8, RZ ;  /* 0x000000080a0a7210 */ /* 0x004fce0007ffe1ff */
.L_x_14978:
        /* <DEDUP_REMOVED lines=47> */
.L_x_15181:
[----:B--2---:R-:W-:Y:S02]  /*178f0*/  ISETP.NE.AND P0, PT, R14, RZ, PT ;  /* 0x000000ff0e00720c */ /* 0x004fe40003f05270 */
[----:B------:R-:W-:-:S11]  /*17900*/  PLOP3.LUT P6, PT, PT, PT, PT, 0x8, 0x0 ;  /* 0x000000000000781c */ /* 0x000fd60003fce170 */
[----:B------:R-:W-:Y:S05]  /*17910*/  @P0 BRA `(.L_x_14982) ;  /* 0x00000000000c0947 */ /* 0x000fea0003800000 */
[----:B------:R-:W-:-:S03]  /*17920*/  UMOV UR4, 0xffffffff ;  /* 0xffffffff00047882 */ /* 0x000fc60000000000 */
[----:B------:R-:W-:Y:S05]  /*17930*/  BRA.DIV UR4, `(.L_x_14983) ;  /* 0x00000086047c7947 */ /* 0x000fea000b800000 */
[----:B------:R-:W-:-:S13]  /*17940*/  ELECT P6, URZ, PT ;  /* 0x00000000003f782f */ /* 0x000fda00038c0000 */
.L_x_14982:
[----:B0-----:R-:W2:Y:S04]  /*17950*/  LDL R4, [R1+0x6c] ;  /* 0x00006c0001047983 */ /* 0x001ea80000100800 */
[----:B------:R-:W3:Y:S01]  /*17960*/  LDL R6, [R1+0x4] ;  /* 0x0000040001067983 */ /* 0x000ee20000100800 */
[----:B------:R-:W-:Y:S01]  /*17970*/  BSSY B1, `(.L_x_14984) ;  /* 0x0000008000017945 */ /* 0x000fe20003800000 */
[----:B--2---:R-:W-:-:S05]  /*17980*/  VIADD R4, R4, 0x1 ;  /* 0x0000000104047836 */ /* 0x004fca0000000000 */
[----:B------:R-:W-:-:S04]  /*17990*/  LEA.HI R5, R4, R4, RZ, 0x1 ;  /* 0x0000000404057211 */ /* 0x000fc800078f08ff */
[----:B------:R-:W-:-:S04]  /*179a0*/  LOP3.LUT R5, R5, 0xfffffffe, RZ, 0xc0, !PT ;  /* 0xfffffffe05057812 */ /* 0x000fc800078ec0ff */
[----:B------:R-:W-:-:S04]  /*179b0*/  IADD3 R4, R4, -R5, RZ ;  /* 0x8000000504047210 */ /* 0x000fc80007ffe0ff */
[----:B------:R-:W-:-:S04]  /*179c0*/  SHF.L.U32 R4, R4, 0x1f, RZ ;  /* 0x0000001f04047819 */ /* 0x000fc800000006ff */
[----:B---3--:R-:W0:Y:S02]  /*179d0*/  SYNCS.PHASECHK.TRANS64.TRYWAIT P0, [R6+URZ+0x32420], R4 ;  /* 0x03242004060075a7 */ /* 0x008e24000800017f */
[----:B0-----:R-:W-:Y:S05]  /*179e0*/  @!P0 BRA `(.L_x_14985) ;  /* 0x0000008400708947 */ /* 0x001fea0003800000 */
.L_x_15184:
[----:B------:R-:W-:Y:S05]  /*179f0*/  BSYNC B1 ;  /* 0x0000000000017941 */ /* 0x000fea0003800000 */
.L_x_14984:
        /* <DEDUP_REMOVED lines=14> */
.L_x_15185:
[----:B------:R-:W-:Y:S05]  /*17ae0*/  BSYNC B2 ;  /* 0x0000000000027941 */ /* 0x000fea0003800000 */
.L_x_14988:
        /* <DEDUP_REMOVED lines=9> */
.L_x_14991:
[----:B------:R-:W-:Y:S05]  /*17b80*/  BSYNC B2 ;  /* 0x0000000000027941 */ /* 0x000fea0003800000 */
.L_x_14990:
        /* <DEDUP_REMOVED lines=14> */
.L_x_14992:
        /* <DEDUP_REMOVED lines=13> */
.L_x_15186:
[----:B------:R-:W-:Y:S05]  /*17d40*/  BSYNC B2 ;  /* 0x0000000000027941 */ /* 0x000fea0003800000 */
.L_x_14993:
        /* <DEDUP_REMOVED lines=11> */
.L_x_14996:
[----:B------:R-:W-:Y:S05]  /*17e00*/  BSYNC B2 ;  /* 0x0000000000027941 */ /* 0x000fea0003800000 */
.L_x_14995:
        /* <DEDUP_REMOVED lines=11> */
.L_x_14997:
        /* <DEDUP_REMOVED lines=15> */
.L_x_14998:
        /* <DEDUP_REMOVED lines=15> */
.L_x_14999:
        /* <DEDUP_REMOVED lines=15> */
.L_x_15000:
        /* <DEDUP_REMOVED lines=10> */
.L_x_14987:
[----:B------:R-:W-:Y:S05]  /*18230*/  BSYNC B1 ;  /* 0x0000000000017941 */ /* 0x000fea0003800000 */
.L_x_14986:
        /* <DEDUP_REMOVED lines=13> */
.L_x_15016:
        /* <DEDUP_REMOVED lines=14> */
.L_x_15187:
[----:B------:R-:W-:Y:S05]  /*183f0*/  BSYNC B2 ;  /* 0x0000000000027941 */ /* 0x000fea0003800000 */
.L_x_15003:
        /* <DEDUP_REMOVED lines=9> */
.L_x_15006:
[----:B------:R-:W-:Y:S05]  /*18490*/  BSYNC B2 ;  /* 0x0000000000027941 */ /* 0x000fea0003800000 */
.L_x_15005:
        /* <DEDUP_REMOVED lines=13> */
.L_x_15007:
        /* <DEDUP_REMOVED lines=13> */
.L_x_15188:
[----:B------:R-:W-:Y:S05]  /*18640*/  BSYNC B2 ;  /* 0x0000000000027941 */ /* 0x000fea0003800000 */
.L_x_15008:
        /* <DEDUP_REMOVED lines=11> */
.L_x_15011:
[----:B------:R-:W-:Y:S05]  /*18700*/  BSYNC B2 ;  /* 0x0000000000027941 */ /* 0x000fea0003800000 */
.L_x_15010:
[----:B------:R-:W2:Y:S04]  /*18710*/  LDL R7, [R1+0x4] ;  /* 0x0000040001077983 */ /* 0x000ea80000100800 */
[----:B01----:R-:W2:Y:S01]  /*18720*/  LDL R6, [R1+0xc] ;  /* 0x00000c0001067983 */ /* 0x003ea20000100800 */
[----:B------:R-:W-:Y:S01]  /*18730*/  R2UR UR10, R11 ;  /* 0x000000000b0a72ca */ /* 0x000fe200000e0000 */
[----:B------:R-:W-:Y:S01]  /*18740*/  UIADD3 UR4, UP0, UR38, 0x670, URZ ;  /* 0x0000067026047890 */ /* 0x000fe2000ff1e03f */
[----:B------:R-:W-:Y:S02]  /*18750*/  R2UR UR6, R12 ;  /* 0x000000000c0672ca */ /* 0x000fe400000e0000 */
[----:B------:R-:W-:Y:S01]  /*18760*/  R2UR UR7, R13 ;  /* 0x000000000d0772ca */ /* 0x000fe200000e0000 */
[----:B------:R-:W-:Y:S01]  /*18770*/  UIADD3.X UR5, URZ, UR39, URZ, UP0, !UPT ;  /* 0x000000273f057290 */ /* 0x000fe200087fe43f */
[----:B------:R-:W-:-:S02]  /*18780*/  PLOP3.LUT P1, PT, PT, PT, PT, 0x80, 0x0 ;  /* 0x000000000000781c */ /* 0x000fc40003f2f070 */
[----:B------:R-:W-:Y:S01]  /*18790*/  IADD3 R5, R5, 0x324b0, RZ ;  /* 0x000324b005057810 */ /* 0x000fe20007ffe0ff */
[----:B--2---:R-:W-:-:S04]  /*187a0*/  IMAD R6, R6, 0xc000, R7 ;  /* 0x0000c00006067824 */ /* 0x004fc800078e0207 */
[----:B------:R-:W-:-:S07]  /*187b0*/  VIADD R7, R6, 0x400 ;  /* 0x0000040006077836 */ /* 0x000fce0000000000 */
.L_x_15012:
        /* <DEDUP_REMOVED lines=15> */
.L_x_15013:
        /* <DEDUP_REMOVED lines=15> */
.L_x_15014:
        /* <DEDUP_REMOVED lines=15> */
.L_x_15015:
        /* <DEDUP_REMOVED lines=10> */
.L_x_15002:
[----:B------:R-:W-:Y:S05]  /*18b30*/  BSYNC B1 ;  /* 0x0000000000017941 */ /* 0x000fea0003800000 */
.L_x_15001:
        /* <DEDUP_REMOVED lines=12> */
.L_x_14980:
[----:B------:R-:W-:Y:S05]  /*18c00*/  BSYNC B0 ;  /* 0x0000000000007941 */ /* 0x000fea0003800000 */
.L_x_14979:
        /* <DEDUP_REMOVED lines=23> */
[----:B------:R-:W-:Y:S01]  /*18d80*/  VOTEU.ANY UR4, UPT, PT ;  /* 0x0000000000047886 */ /* 0x000fe200038e0100 */
[----:B------:R-:W3:Y:S01]  /*18d90*/  LDC.64 R4, c[0x0][0xd60] ;  /* 0x00035800ff047b82 */ /* 0x000ee20000000a00 */
[----:B------:R-:W2:Y:S08]  /*18da0*/  FLO.U32 R0, UR4 ;  /* 0x0000000400007d00 */ /* 0x000eb000080e0000 */
[----:B------:R-:W3:Y:S01]  /*18db0*/  POPC R2, UR4 ;  /* 0x0000000400027d09 */ /* 0x000ee20008000000 */
[----:B--2---:R-:W-:-:S13]  /*18dc0*/  ISETP.EQ.U32.AND P0, PT, R0, R3, PT ;  /* 0x000000030000720c */ /* 0x004fda0003f02070 */
[----:B---3--:R-:W2:Y:S01]  /*18dd0*/  @P0 ATOMG.E.ADD.STRONG.GPU PT, R5, desc[UR40][R4.64], R2 ;  /* 0x00000002040509a8 */ /* 0x008ea200081ee1e8 */
[----:B------:R-:W3:Y:S02]  /*18de0*/  S2R R3, SR_LTMASK ;  /* 0x0000000000037919 */ /* 0x000ee40000003900 */
[----:B---3--:R-:W-:-:S06]  /*18df0*/  LOP3.LUT R3, R3, UR4, RZ, 0xc0, !PT ;  /* 0x0000000403037c12 */ /* 0x008fcc000f8ec0ff */
[----:B------:R-:W3:Y:S01]  /*18e00*/  POPC R3, R3 ;  /* 0x0000000300037309 */ /* 0x000ee20000000000 */
[----:B--2---:R-:W3:Y:S02]  /*18e10*/  SHFL.IDX PT, R0, R5, R0, 0x1f ;  /* 0x00001f0005007589 */ /* 0x004ee400000e0000 */
[----:B---3--:R-:W-:Y:S01]  /*18e20*/  IADD3 R16, R0, UR36, R3 ;  /* 0x0000002400107c10 */ /* 0x008fe2000fffe003 */
[----:B------:R-:W-:Y:S06]  /*18e30*/  BRA `(.L_x_15019) ;  /* 0x0000004c00607947 */ /* 0x000fec0003800000 */
.L_x_15018:
        /* <DEDUP_REMOVED lines=21> */
.L_x_15021:
[----:B------:R-:W-:Y:S05]  /*18f90*/  BSYNC B6 ;  /* 0x0000000000067941 */ /* 0x000fea0003800000 */
.L_x_15020:
        /* <DEDUP_REMOVED lines=11> */
[----:B------:R-:W-:Y:S01]  /*19050*/  MOV R12, 0x1 ;  /* 0x00000001000c7802 */ /* 0x000fe20000000f00 */
[----:B--23--:R-:W-:Y:S02]  /*19060*/  IMAD.U32 R5, RZ, RZ, UR7 ;  /* 0x00000007ff057e24 */ /* 0x00cfe4000f8e00ff */
[----:B------:R-:W-:Y:S02]  /*19070*/  IMAD.U32 R6, RZ, RZ, UR8 ;  /* 0x00000008ff067e24 */ /* 0x000fe4000f8e00ff */
[----:B------:R-:W-:-:S02]  /*19080*/  IMAD.U32 R7, RZ, RZ, UR9 ;  /* 0x00000009ff077e24 */ /* 0x000fc4000f8e00ff */
[----:B------:R-:W-:Y:S02]  /*19090*/  IMAD.U32 R10, RZ, RZ, UR4 ;  /* 0x00000004ff0a7e24 */ /* 0x000fe4000f8e00ff */
[----:B-1----:R-:W-:Y:S02]  /*190a0*/  IMAD.U32 R11, RZ, RZ, UR5 ;  /* 0x00000005ff0b7e24 */ /* 0x002fe4000f8e00ff */
[----:B------:R-:W-:Y:S02]  /*190b0*/  IMAD.MOV.U32 R8, RZ, RZ, 0x70 ;  /* 0x00000070ff087424 */ /* 0x000fe400078e00ff */
[----:B----4-:R-:W-:-:S07]  /*190c0*/  IMAD.MOV.U32 R13, RZ, RZ, RZ ;  /* 0x000000ffff0d7224 */ /* 0x010fce00078e00ff */
[----:B------:R-:W-:-:S07]  /*190d0*/  LEPC R20, `(.L_x_15024) ;  /* 0x000000001014794e */ /* 0x000fce0000000000 */
[----:B0-----:R-:W-:Y:S05]  /*190e0*/  CALL.ABS.NOINC R2 ;  /* 0x0000000002007343 */ /* 0x001fea0003c00000 */
.L_x_15024:
        /* <DEDUP_REMOVED lines=16> */
.L_x_15023:
[----:B------:R-:W-:Y:S05]  /*191f0*/  BSYNC B6 ;  /* 0x0000000000067941 */ /* 0x000fea0003800000 */
.L_x_15022:
        /* <DEDUP_REMOVED lines=25> */
.L_x_15191:
        /* <DEDUP_REMOVED lines=12> */
.L_x_15194:
[----:B------:R-:W-:Y:S05]  /*19450*/  @!P6 BRA `(.L_x_15026) ;  /* 0x000000040014e947 */ /* 0x000fea0003800000 */
[----:B------:R-:W-:-:S04]  /*19460*/  ISETP.NE.U32.AND P0, PT, R2, RZ, PT ;  /* 0x000000ff0200720c */ /* 0x000fc80003f05070 */
[----:B------:R-:W-:-:S13]  /*19470*/  ISETP.NE.AND.EX P0, PT, R3, RZ, PT, P0 ;  /* 0x000000ff0300720c */ /* 0x000fda0003f05300 */
[----:B------:R-:W-:Y:S05]  /*19480*/  @!P0 BRA `(.L_x_15028) ;  /* 0x0000000000548947 */ /* 0x000fea0003800000 */
[----:B------:R-:W2:Y:S01]  /*19490*/  LDC R6, c[0x0][0x43c] ;  /* 0x00010f00ff067b82 */ /* 0x000ea20000000800 */
[----:B------:R-:W-:Y:S01]  /*194a0*/  IMAD.MOV.U32 R9, RZ, RZ, R4 ;  /* 0x000000ffff097224 */ /* 0x000fe200078e0004 */
[----:B------:R-:W-:-:S04]  /*194b0*/  ULDC.64 UR4, c[0x0][0x428] ;  /* 0x00010a0000047ab9 */ /* 0x000fc80000000a00 */
[----:B0-----:R-:W-:Y:S02]  /*194c0*/  MOV R0, R9 ;  /* 0x0000000900007202 */ /* 0x001fe40000000f00 */
        /* <DEDUP_REMOVED lines=17> */
.L_x_15028:
[----:B------:R-:W3:Y:S04]  /*195e0*/  LDL R7, [R1+0x4] ;  /* 0x0000040001077983 */ /* 0x000ee80000100800 */
[----:B0-2---:R-:W3:Y:S04]  /*195f0*/  LDL R0, [R1+0x8] ;  /* 0x0000080001007983 */ /* 0x005ee80000100800 */
[----:B------:R-:W2:Y:S01]  /*19600*/  LDL R2, [R1+0x18] ;  /* 0x0000180001027983 */ /* 0x000ea20000100800 */
[----:B---3--:R-:W-:Y:S01]  /*19610*/  IMAD R0, R0, 0x8, R7 ;  /* 0x0000000800007824 */ /* 0x008fe200078e0207 */
[----:B--2---:R-:W-:-:S04]  /*19620*/  SHF.L.U32 R2, R2, 0x1f, RZ ;  /* 0x0000001f02027819 */ /* 0x004fc800000006ff */
[----:B------:R-:W0:Y:S02]  /*19630*/  SYNCS.PHASECHK.TRANS64.TRYWAIT P0, [R0+URZ+0x32440], R2 ;  /* 0x03244002000075a7 */ /* 0x000e24000800017f */
[----:B0-----:R-:W-:Y:S05]  /*19640*/  @!P0 BRA `(.L_x_15029) ;  /* 0x0000006c00148947 */ /* 0x001fea0003800000 */
.L_x_15195:
        /* <DEDUP_REMOVED lines=11> */
.L_x_15030:
        /* <DEDUP_REMOVED lines=27> */
.L_x_15026:
        /* <DEDUP_REMOVED lines=32> */
[----:B-1----:R-:W-:Y:S02]  /*19ab0*/  IMAD.U32 R11, RZ, RZ, UR9 ;  /* 0x00000009ff0b7e24 */ /* 0x002fe4000f8e00ff */
[----:B------:R-:W-:Y:S02]  /*19ac0*/  IMAD.MOV.U32 R12, RZ, RZ, 0x1 ;  /* 0x00000001ff0c7424 */ /* 0x000fe400078e00ff */
[----:B------:R-:W-:-:S07]  /*19ad0*/  IMAD.MOV.U32 R13, RZ, RZ, RZ ;  /* 0x000000ffff0d7224 */ /* 0x000fce00078e00ff */
[----:B------:R-:W-:-:S07]  /*19ae0*/  LEPC R20, `(.L_x_15032) ;  /* 0x000000001014794e */ /* 0x000fce0000000000 */
[----:B0-----:R-:W-:Y:S05]  /*19af0*/  CALL.ABS.NOINC R2 ;  /* 0x0000000002007343 */ /* 0x001fea0003c00000 */
.L_x_15032:
[----:B------:R-:W-:Y:S05]  /*19b00*/  BSYNC B6 ;  /* 0x0000000000067941 */ /* 0x000fea0003800000 */
.L_x_15031:
        /* <DEDUP_REMOVED lines=63> */
[----:B------:R-:W-:-:S03]  /*19f00*/  LEA R17, R17, R8, 0x7 ;  /* 0x0000000811117211 */ /* 0x000fc600078e38ff */
[----:B------:R-:W0:Y:S02]  /*19f10*/  SHFL.IDX PT, R5, R3, RZ, 0x181f ;  /* 0x00181fff03057589 */ /* 0x000e2400000e0000 */
[----:B------:R-:W-:Y:S02]  /*19f20*/  VIADD R8, R17, 0x10 ;  /* 0x0000001011087836 */ /* 0x000fe40000000000 */
        /* <DEDUP_REMOVED lines=69> */
[----:B0-----:R-:W-:-:S04]  /*1a380*/  @!P1 LEA R5, P2, R10, R4, 0x1 ;  /* 0x000000040a059211 */ /* 0x001fc800078408ff */
[----:B------:R-:W-:-:S04]  /*1a390*/  @!P1 IADD3.X R4, RZ, R6, RZ, P2, !PT ;  /* 0x00000006ff049210 */ /* 0x000fc800017fe4ff */
[----:B------:R-:W-:-:S04]  /*1a3a0*/  @!P1 LOP3.LUT R5, R5, R4, RZ, 0x3c, !PT ;  /* 0x0000000405059212 */ /* 0x000fc800078e3cff */
[----:B------:R-:W-:-:S04]  /*1a3b0*/  @!P1 LOP3.LUT R4, R5, R4, RZ, 0x3c, !PT ;  /* 0x0000000405049212 */ /* 0x000fc800078e3cff */
[----:B------:R-:W-:-:S05]  /*1a3c0*/  @!P1 LOP3.LUT R5, R5, R4, RZ, 0x3c, !PT ;  /* 0x0000000405059212 */ /* 0x000fca00078e3cff */
[----:B------:R0:W-:Y:S04]  /*1a3d0*/  @!P1 LDGSTS.E.BYPASS.LTC128B.128 [R9+0x1b400], desc[UR40][R4.64], !P0 ;  /* 0x1b40000004099fae */ /* 0x0001e8000c101d68 */
[----:B01----:R0:W2:Y:S02]  /*1a3e0*/  SHFL.IDX PT, R4, R2, 0x7, 0x181f ;  /* 0x00f81f0002047f89 */ /* 0x0030a400000e0000 */
.L_x_15212:
        /* <DEDUP_REMOVED lines=12> */
.L_x_15034:
        /* <DEDUP_REMOVED lines=27> */
[----:B------:R-:W-:Y:S01]  /*1a660*/  MOV R13, RZ ;  /* 0x000000ff000d7202 */ /* 0x000fe20000000f00 */
[----:B------:R-:W0:Y:S01]  /*1a670*/  LDC.64 R2, c[0x4][R2] ;  /* 0x0100000002027b82 */ /* 0x000e220000000a00 */
[----:B------:R-:W-:Y:S02]  /*1a680*/  IMAD.U32 R5, RZ, RZ, UR7 ;  /* 0x00000007ff057e24 */ /* 0x000fe4000f8e00ff */
[----:B------:R-:W-:Y:S02]  /*1a690*/  IMAD.U32 R6, RZ, RZ, UR8 ;  /* 0x00000008ff067e24 */ /* 0x000fe4000f8e00ff */
[----:B------:R-:W-:-:S02]  /*1a6a0*/  IMAD.U32 R7, RZ, RZ, UR9 ;  /* 0x00000009ff077e24 */ /* 0x000fc4000f8e00ff */
[----:B------:R-:W-:Y:S02]  /*1a6b0*/  IMAD.U32 R10, RZ, RZ, UR4 ;  /* 0x00000004ff0a7e24 */ /* 0x000fe4000f8e00ff */
[----:B------:R-:W-:Y:S02]  /*1a6c0*/  IMAD.U32 R11, RZ, RZ, UR5 ;  /* 0x00000005ff0b7e24 */ /* 0x000fe4000f8e00ff */
[----:B-----5:R-:W-:Y:S02]  /*1a6d0*/  IMAD.MOV.U32 R8, RZ, RZ, 0x70 ;  /* 0x00000070ff087424 */ /* 0x020fe400078e00ff */
[----:B------:R-:W-:-:S07]  /*1a6e0*/  IMAD.MOV.U32 R12, RZ, RZ, 0x1 ;  /* 0x00000001ff0c7424 */ /* 0x000fce00078e00ff */
[----:B------:R-:W-:-:S07]  /*1a6f0*/  LEPC R20, `(.L_x_15036) ;  /* 0x000000001014794e */ /* 0x000fce0000000000 */
[----:B0-----:R-:W-:Y:S05]  /*1a700*/  CALL.ABS.NOINC R2 ;  /* 0x0000000002007343 */ /* 0x001fea0003c00000 */
.L_x_15036:
[----:B------:R-:W-:Y:S05]  /*1a710*/  BSYNC B6 ;  /* 0x0000000000067941 */ /* 0x000fea0003800000 */
.L_x_15035:
        /* <DEDUP_REMOVED lines=102> */
[----:B------:R-:W-:Y:S04]  /*1ad80*/  SHFL.IDX PT, R6, R0, 0x3, 0x181f ;  /* 0x00781f0000067f89 */ /* 0x000fe800000e0000 */
[----:B0-----:R-:W0:Y:S02]  /*1ad90*/  SHFL.IDX PT, R5, R2, 0x3, 0x181f ;  /* 0x00781f0002057f89 */ /* 0x001e2400000e0000 */
[----:B0-----:R-:W-:-:S04]  /*1ada0*/  @!P4 LEA R5, P6, R8, R5, 0x1 ;  /* 0x000000050805c211 */ /* 0x001fc800078c08ff */
[----:B------:R-:W-:-:S04]  /*1adb0*/  @!P4 IADD3.X R4, RZ, R6, RZ, P6, !PT ;  /* 0x00000006ff04c210 */ /* 0x000fc800037fe4ff */
        /* <DEDUP_REMOVED lines=45> */
.L_x_15230:
        /* <DEDUP_REMOVED lines=14> */
.L_x_15039:
[----:B------:R-:W-:Y:S05]  /*1b170*/  BSYNC B0 ;  /* 0x0000000000007941 */ /* 0x000fea0003800000 */
.L_x_15038:
[----:B------:R4:W5:Y:S01]  /*1b180*/  LDL R8, [R1+0x4] ;  /* 0x0000040001087983 */ /* 0x0009620000100800 */
[----:B------:R-:W-:Y:S01]  /*1b190*/  PLOP3.LUT P0, PT, PT, PT, PT, 0x80, 0x0 ;  /* 0x000000000000781c */ /* 0x000fe20003f0f070 */
[----:B------:R-:W-:-:S12]  /*1b1a0*/  NOP ;  /* 0x0000000000007918 */ /* 0x000fd80000000000 */
.L_x_15040:
        /* <DEDUP_REMOVED lines=19> */
.L_x_15231:
[----:B------:R-:W-:Y:S05]  /*1b2e0*/  BSYNC B0 ;  /* 0x0000000000007941 */ /* 0x000fea0003800000 */
.L_x_15041:
        /* <DEDUP_REMOVED lines=16> */
.L_x_15232:
[----:B------:R-:W-:Y:S05]  /*1b3f0*/  BSYNC B1 ;  /* 0x0000000000017941 */ /* 0x000fea0003800000 */
.L_x_15045:
        /* <DEDUP_REMOVED lines=9> */
.L_x_15048:
[----:B------:R-:W-:Y:S05]  /*1b490*/  BSYNC B1 ;  /* 0x0000000000017941 */ /* 0x000fea0003800000 */
.L_x_15047:
        /* <DEDUP_REMOVED lines=14> */
.L_x_15049:
        /* <DEDUP_REMOVED lines=16> */
.L_x_15050:
        /* <DEDUP_REMOVED lines=16> */
.L_x_15051:
        /* <DEDUP_REMOVED lines=16> */
.L_x_15052:
        /* <DEDUP_REMOVED lines=11> */
.L_x_15044:
[----:B------:R-:W-:Y:S05]  /*1b930*/  BSYNC B0 ;  /* 0x0000000000007941 */ /* 0x000fea0003800000 */
.L_x_15043:
[----:B0-----:R-:W3:Y:S01]  /*1b940*/  LDL R4, [R1+0x30] ;  /* 0x0000300001047983 */ /* 0x001ee20000100800 */
        /* <DEDUP_REMOVED lines=48> */
.L_x_15059:
[----:B------:R-:W2:Y:S01]  /*1bc50*/  LDL R2, [R1+0x4] ;  /* 0x0000040001027983 */ /* 0x000ea20000100800 */
[----:B------:R-:W-:Y:S01]  /*1bc60*/  SHF.L.U32 R6, R8, 0x1f, RZ ;  /* 0x0000001f08067819 */ /* 0x000fe200000006ff */
[----:B-1----:R-:W1:Y:S01]  /*1bc70*/  S2R R0, SR_TID.X ;  /* 0x0000000000007919 */ /* 0x002e620000002100 */
[----:B------:R-:W-:Y:S01]  /*1bc80*/  BSSY B3, `(.L_x_15060) ;  /* 0x0000006000037945 */ /* 0x000fe20003800000 */
[----:B-1----:R-:W-:-:S04]  /*1bc90*/  LOP3.LUT R0, R0, 0x7f, RZ, 0xc0, !PT ;  /* 0x0000007f00007812 */ /* 0x002fc800078ec0ff */
[----:B------:R-:W-:Y:S01]  /*1bca0*/  ISETP.NE.AND P1, PT, R0, RZ, PT ;  /* 0x000000ff0000720c */ /* 0x000fe20003f25270 */
[----:B--2---:R-:W-:-:S04]  /*1bcb0*/  IMAD R2, R9, 0x8, R2 ;  /* 0x0000000809027824 */ /* 0x004fc800078e0202 */
[----:B------:R-:W1:Y:S02]  /*1bcc0*/  SYNCS.PHASECHK.TRANS64.TRYWAIT P0, [R2+URZ+0x32440], R6 ;  /* 0x03244006020075a7 */ /* 0x000e64000800017f */
[----:B-1----:R-:W-:Y:S06]  /*1bcd0*/  @!P0 BRA `(.L_x_15061) ;  /* 0x0000005c00e08947 */ /* 0x002fec0003800000 */
.L_x_15233:
[----:B------:R-:W-:Y:S05]  /*1bce0*/  BSYNC B3 ;  /* 0x0000000000037941 */ /* 0x000fea0003800000 */
.L_x_15060:
        /* <DEDUP_REMOVED lines=9> */
.L_x_15063:
[----:B------:R-:W-:Y:S05]  /*1bd80*/  BSYNC B3 ;  /* 0x0000000000037941 */ /* 0x000fea0003800000 */
.L_x_15062:
        /* <DEDUP_REMOVED lines=14> */
.L_x_15064:
        /* <DEDUP_REMOVED lines=14> */
.L_x_15234:
[----:B------:R-:W-:Y:S05]  /*1bf50*/  BSYNC B3 ;  /* 0x0000000000037941 */ /* 0x000fea0003800000 */
.L_x_15065:
        /* <DEDUP_REMOVED lines=11> */
.L_x_15068:
[----:B------:R-:W-:Y:S05]  /*1c010*/  BSYNC B3 ;  /* 0x0000000000037941 */ /* 0x000fea0003800000 */
.L_x_15067:
        /* <DEDUP_REMOVED lines=11> */
.L_x_15069:
        /* <DEDUP_REMOVED lines=16> */
.L_x_15070:
        /* <DEDUP_REMOVED lines=16> */
.L_x_15071:
        /* <DEDUP_REMOVED lines=16> */
.L_x_15072:
        /* <DEDUP_REMOVED lines=11> */
.L_x_15058:
[----:B------:R-:W-:Y:S05]  /*1c480*/  BSYNC B1 ;  /* 0x0000000000017941 */ /* 0x000fea0003800000 */
.L_x_15057:
[----:B------:R-:W2:Y:S02]  /*1c490*/  LDL.LU R5, [R1+0x30] ;  /* 0x0000300001057983 */ /* 0x000ea40000300800 */
[----:B--2---:R-:W-:-:S07]  /*1c4a0*/  VIADD R0, R5, 0xfffffffd ;  /* 0xfffffffd05007836 */ /* 0x004fce0000000000 */
.L_x_15056:
[----:B------:R-:W-:Y:S05]  /*1c4b0*/  BSYNC B2 ;  /* 0x0000000000027941 */ /* 0x000fea0003800000 */
.L_x_15055:
[----:B------:R-:W-:-:S13]  /*1c4c0*/  ISETP.NE.AND P0, PT, R4, RZ, PT ;  /* 0x000000ff0400720c */ /* 0x000fda0003f05270 */
[----:B------:R-:W-:Y:S05]  /*1c4d0*/  @!P0 BRA `(.L_x_15054) ;  /* 0x0000001400488947 */ /* 0x000fea0003800000 */
.L_x_15105:
[----:B------:R-:W3:Y:S04]  /*1c4e0*/  LDL R4, [R1+0x38] ;  /* 0x0000380001047983 */ /* 0x000ee80000100800 */
[----:B------:R-:W2:Y:S04]  /*1c4f0*/  LDL.LU R3, [R1+0x8] ;  /* 0x0000080001037983 */ /* 0x000ea80000300800 */
[----:B------:R-:W4:Y:S01]  /*1c500*/  LDL.LU R2, [R1+0x18] ;  /* 0x0000180001027983 */ /* 0x000f220000300800 */
[----:B------:R-:W-:Y:S05]  /*1c510*/  YIELD ;  /* 0x0000000000007946 */ /* 0x000fea0003800000 */
[----:B------:R-:W-:Y:S01]  /*1c520*/  BSSY B1, `(.L_x_15073) ;  /* 0x00000a2000017945 */ /* 0x000fe20003800000 */
[----:B---3--:R-:W-:Y:S01]  /*1c530*/  LOP3.LUT P1, RZ, R4, 0x1, RZ, 0xc0, !PT ;  /* 0x0000000104ff7812 */ /* 0x008fe2000782c0ff */
[----:B--2---:R-:W-:-:S05]  /*1c540*/  VIADD R7, R3, 0x1 ;  /* 0x0000000103077836 */ /* 0x004fca0000000000 */
        /* <DEDUP_REMOVED lines=30> */
.L_x_15075:
        /* <DEDUP_REMOVED lines=9> */
.L_x_15235:
[----:B------:R-:W-:Y:S05]  /*1c7c0*/  BSYNC B2 ;  /* 0x0000000000027941 */ /* 0x000fea0003800000 */
.L_x_15076:
        /* <DEDUP_REMOVED lines=9> */
.L_x_15079:
[----:B------:R-:W-:Y:S05]  /*1c860*/  BSYNC B2 ;  /* 0x0000000000027941 */ /* 0x000fea0003800000 */
.L_x_15078:
        /* <DEDUP_REMOVED lines=13> */
.L_x_15080:
        /* <DEDUP_REMOVED lines=14> */
.L_x_15236:
[----:B------:R-:W-:Y:S05]  /*1ca20*/  BSYNC B2 ;  /* 0x0000000000027941 */ /* 0x000fea0003800000 */
.L_x_15081:
        /* <DEDUP_REMOVED lines=11> */
.L_x_15084:
[----:B------:R-:W-:Y:S05]  /*1cae0*/  BSYNC B2 ;  /* 0x0000000000027941 */ /* 0x000fea0003800000 */
.L_x_15083:
        /* <DEDUP_REMOVED lines=10> */
.L_x_15085:
        /* <DEDUP_REMOVED lines=16> */
.L_x_15086:
        /* <DEDUP_REMOVED lines=16> */
.L_x_15087:
        /* <DEDUP_REMOVED lines=16> */
.L_x_15088:
        /* <DEDUP_REMOVED lines=11> */
.L_x_15074:
[----:B------:R-:W-:Y:S05]  /*1cf40*/  BSYNC B1 ;  /* 0x0000000000017941 */ /* 0x000fea0003800000 */
.L_x_15073:
        /* <DEDUP_REMOVED lines=36> */
.L_x_15091:
        /* <DEDUP_REMOVED lines=9> */
.L_x_15237:
[----:B------:R-:W-:Y:S05]  /*1d220*/  BSYNC B2 ;  /* 0x0000000000027941 */ /* 0x000fea0003800000 */
.L_x_15092:
        /* <DEDUP_REMOVED lines=9> */
.L_x_15095:
[----:B------:R-:W-:Y:S05]  /*1d2c0*/  BSYNC B2 ;  /* 0x0000000000027941 */ /* 0x000fea0003800000 */
.L_x_15094:
        /* <DEDUP_REMOVED lines=14> */
.L_x_15096:
        /* <DEDUP_REMOVED lines=14> */
.L_x_15238:
[----:B------:R-:W-:Y:S05]  /*1d490*/  BSYNC B2 ;  /* 0x0000000000027941 */ /* 0x000fea0003800000 */
.L_x_15097:
        /* <DEDUP_REMOVED lines=11> */
.L_x_15100:
[----:B------:R-:W-:Y:S05]  /*1d550*/  BSYNC B2 ;  /* 0x0000000000027941 */ /* 0x000fea0003800000 */
.L_x_15099:
        /* <DEDUP_REMOVED lines=11> */
.L_x_15101:
        /* <DEDUP_REMOVED lines=16> */
.L_x_15102:
        /* <DEDUP_REMOVED lines=16> */
.L_x_15103:
        /* <DEDUP_REMOVED lines=16> */
.L_x_15104:
        /* <DEDUP_REMOVED lines=11> */
.L_x_15090:
[----:B------:R-:W-:Y:S05]  /*1d9c0*/  BSYNC B1 ;  /* 0x0000000000017941 */ /* 0x000fea0003800000 */
.L_x_15089:
[C---:B------:R-:W-:Y:S01]  /*1d9d0*/  ISETP.GT.AND P0, PT, R0.reuse, 0x1, PT ;  /* 0x000000010000780c */ /* 0x040fe20003f04270 */
[----:B------:R-:W-:-:S12]  /*1d9e0*/  VIADD R0, R0, 0xfffffffe ;  /* 0xfffffffe00007836 */ /* 0x000fd80000000000 */
[----:B------:R-:W-:Y:S05]  /*1d9f0*/  @P0 BRA `(.L_x_15105) ;  /* 0xffffffe800b80947 */ /* 0x000fea000383ffff */
.L_x_15054:
[----:B------:R-:W-:Y:S05]  /*1da00*/  BSYNC B0 ;  /* 0x0000000000007941 */ /* 0x000fea0003800000 */
.L_x_15053:
        /* <DEDUP_REMOVED lines=21> */
[----:B------:R-:W1:Y:S01]  /*1db60*/  POPC R7, R6 ;  /* 0x0000000600077309 */ /* 0x000e620000000000 */
[----:B--2---:R-:W1:Y:S02]  /*1db70*/  SHFL.IDX PT, R2, R3, R2, 0x1f ;  /* 0x00001f0203027589 */ /* 0x004e6400000e0000 */
[----:B-1----:R-:W-:-:S07]  /*1db80*/  IADD3 R16, R2, UR36, R7 ;  /* 0x0000002402107c10 */ /* 0x002fce000fffe007 */
.L_x_15107:
[----:B------:R-:W-:Y:S05]  /*1db90*/  BSYNC B0 ;  /* 0x0000000000007941 */ /* 0x000fea0003800000 */
.L_x_15106:
[----:B------:R-:W-:-:S05]  /*1dba0*/  SEL R0, R0, RZ, P0 ;  /* 0x000000ff00007207 */ /* 0x000fca0000000000 */
[----:B------:R2:W-:Y:S02]  /*1dbb0*/  STL [R1+0x8], R0 ;  /* 0x0000080001007387 */ /* 0x0005e40000100800 */
.L_x_15019:
[----:B------:R-:W-:Y:S05]  /*1dbc0*/  BSYNC B7 ;  /* 0x0000000000077941 */ /* 0x000fea0003800000 */
.L_x_15017:
        /* <DEDUP_REMOVED lines=13> */
.L_x_15108:
        /* <DEDUP_REMOVED lines=15> */
[----:B------:R-:W-:Y:S01]  /*1dd90*/  ISETP.GE.U32.AND P5, PT, R6, 0x10, PT ;  /* 0x000000100600780c */ /* 0x000fe20003fa6070 */
[----:B------:R-:W-:Y:S01]  /*1dda0*/  SHFL.IDX PT, R5, R16, 0x1, 0x1f ;  /* 0x00201f0010057f89 */ /* 0x000fe200000e0000 */
[----:B-1----:R-:W-:Y:S01]  /*1ddb0*/  IMAD.MOV.U32 R2, RZ, RZ, RZ ;  /* 0x000000ffff027224 */ /* 0x002fe200078e00ff */
[----:B--2---:R-:W-:-:S02]  /*1ddc0*/  @!P1 MOV R2, R3 ;  /* 0x0000000300029202 */ /* 0x004fc40000000f00 */
[----:B------:R-:W-:-:S03]  /*1ddd0*/  ISETP.NE.AND P1, PT, R6, RZ, PT ;  /* 0x000000ff0600720c */ /* 0x000fc60003f25270 */
        /* <DEDUP_REMOVED lines=16> */
.L_x_15248:
[----:B------:R-:W-:Y:S02]  /*1dee0*/  ULDC UR4, c[0x0][0xd38] ;  /* 0x00034e0000047ab9 */ /* 0x000fe40000000800 */
[----:B------:R-:W-:-:S04]  /*1def0*/  IMAD.U32 R4, RZ, RZ, UR4 ;  /* 0x00000004ff047e24 */ /* 0x000fc8000f8e00ff */
[----:B--2---:R-:W-:-:S04]  /*1df00*/  IMAD R16, R16, R4, RZ ;  /* 0x0000000410107224 */ /* 0x004fc800078e02ff */
[----:B------:R-:W-:-:S05]  /*1df10*/  IMAD.IADD R5, R5, 0x1, R16 ;  /* 0x0000000105057824 */ /* 0x000fca00078e0210 */
[----:B------:R-:W-:-:S13]  /*1df20*/  ISETP.GT.AND P6, PT, R5, R0, PT ;  /* 0x000000000500720c */ /* 0x000fda0003fc4270 */
[----:B------:R-:W-:Y:S05]  /*1df30*/  @P6 BRA `(.L_x_15111) ;  /* 0x00000000009c6947 */ /* 0x000fea0003800000 */
.L_x_15116:
[----:B------:R-:W2:Y:S01]  /*1df40*/  LDC R2, c[0x0][0xd3c] ;  /* 0x00034f00ff027b82 */ /* 0x000ea20000000800 */
[----:B------:R-:W-:-:S05]  /*1df50*/  VIADD R19, R19, 0x1f ;  /* 0x0000001f13137836 */ /* 0x000fca0000000000 */
[----:B--2---:R-:W-:-:S13]  /*1df60*/  ISETP.GE.AND P6, PT, R19, R2, PT ;  /* 0x000000021300720c */ /* 0x004fda0003fc6270 */
        /* <DEDUP_REMOVED lines=11> */
.L_x_15114:
[----:B------:R-:W-:Y:S05]  /*1e020*/  BSYNC B0 ;  /* 0x0000000000007941 */ /* 0x000fea0003800000 */
.L_x_15113:
        /* <DEDUP_REMOVED lines=17> */
[----:B------:R1:W2:Y:S02]  /*1e140*/  SHFL.IDX PT, R16, R3, 0x1f, 0x1f ;  /* 0x03e01f0003107f89 */ /* 0x0002a400000e0000 */
.L_x_15256:
[----:B------:R-:W-:Y:S02]  /*1e150*/  ULDC UR4, c[0x0][0xd38] ;  /* 0x00034e0000047ab9 */ /* 0x000fe40000000800 */
[----:B------:R-:W-:-:S04]  /*1e160*/  IMAD.U32 R4, RZ, RZ, UR4 ;  /* 0x00000004ff047e24 */ /* 0x000fc8000f8e00ff */
[----:B--2---:R-:W-:-:S04]  /*1e170*/  IMAD R16, R16, R4, RZ ;  /* 0x0000000410107224 */ /* 0x004fc800078e02ff */
[----:B------:R-:W-:-:S05]  /*1e180*/  IMAD.IADD R5, R16, 0x1, R5 ;  /* 0x0000000110057824 */ /* 0x000fca00078e0205 */
[----:B------:R-:W-:-:S13]  /*1e190*/  ISETP.GT.AND P6, PT, R5, R0, PT ;  /* 0x000000000500720c */ /* 0x000fda0003fc4270 */
[----:B------:R-:W-:Y:S05]  /*1e1a0*/  @!P6 BRA `(.L_x_15116) ;  /* 0xfffffffc0064e947 */ /* 0x000fea000383ffff */
.L_x_15111:
        /* <DEDUP_REMOVED lines=8> */
.L_x_15260:
[----:B------:R-:W-:Y:S01]  /*1e230*/  ISETP.NE.AND P0, PT, R5, RZ, PT ;  /* 0x000000ff0500720c */ /* 0x000fe20003f05270 */
[----:B--2---:R-:W-:-:S12]  /*1e240*/  IMAD.MOV.U32 R2, RZ, RZ, RZ ;  /* 0x000000ffff027224 */ /* 0x004fd800078e00ff */
[----:B------:R-:W-:Y:S05]  /*1e250*/  @!P0 BRA `(.L_x_15118) ;  /* 0x0000000000108947 */ /* 0x000fea0003800000 */
[----:B------:R-:W-:Y:S01]  /*1e260*/  UMOV UR4, 0xffffffff ;  /* 0xffffffff00047882 */ /* 0x000fe20000000000 */
[----:B------:R-:W-:Y:S02]  /*1e270*/  VIADD R12, R6, 0xffffffff ;  /* 0xffffffff060c7836 */ /* 0x000fe40000000000 */
[----:B------:R-:W-:Y:S05]  /*1e280*/  BRA.DIV UR4, `(.L_x_15119) ;  /* 0x0000004604487947 */ /* 0x000fea000b800000 */
[----:B------:R2:W0:Y:S02]  /*1e290*/  SHFL.IDX PT, R2, R3, R12, 0x1f ;  /* 0x00001f0c03027589 */ /* 0x00042400000e0000 */
.L_x_15118:
[----:B0----5:R-:W0:Y:S01]  /*1e2a0*/  LDC.64 R8, c[0x0][0xd90] ;  /* 0x00036400ff087b82 */ /* 0x021e220000000a00 */
[----:B------:R-:W-:-:S04]  /*1e2b0*/  IMAD.IADD R19, R6, 0x1, R19 ;  /* 0x0000000106137824 */ /* 0x000fc800078e0213 */
[----:B0-----:R-:W-:-:S06]  /*1e2c0*/  IMAD.WIDE R6, R19, 0x4, R8 ;  /* 0x0000000413067825 */ /* 0x001fcc00078e0208 */
[----:B------:R-:W3:Y:S01]  /*1e2d0*/  LDG.E R6, desc[UR40][R6.64] ;  /* 0x0000002806067981 */ /* 0x000ee2000c1e1900 */
[----:B------:R-:W-:-:S04]  /*1e2e0*/  IMAD R16, R2, R4, R16 ;  /* 0x0000000402107224 */ /* 0x000fc800078e0210 */
[----:B------:R-:W-:Y:S02]  /*1e2f0*/  IMAD.IADD R0, R0, 0x1, -R16 ;  /* 0x0000000100007824 */ /* 0x000fe400078e0a10 */
[----:B---3--:R-:W-:-:S05]  /*1e300*/  IMAD R5, R17, R6, RZ ;  /* 0x0000000611057224 */ /* 0x008fca00078e02ff */
[----:B------:R-:W-:-:S04]  /*1e310*/  IABS R7, R5 ;  /* 0x0000000500077213 */ /* 0x000fc80000000000 */
[----:B-12---:R-:W0:Y:S08]  /*1e320*/  I2F.RP R3, R7 ;  /* 0x0000000700037306 */ /* 0x006e300000209400 */
        /* <DEDUP_REMOVED lines=49> */
[----:B------:R-:W-:-:S06]  /*1e640*/  @P0 IADD3 R2, R2, 0x1, RZ ;  /* 0x0000000102020810 */ /* 0x000fcc0007ffe0ff */
[----:B------:R-:W-:Y:S01]  /*1e650*/  @!P2 IMAD.MOV R2, RZ, RZ, -R2 ;  /* 0x000000ffff02a224 */ /* 0x000fe200078e0a02 */
[----:B------:R-:W-:Y:S01]  /*1e660*/  @!P1 LOP3.LUT R2, RZ, R4, RZ, 0x33, !PT ;  /* 0x00000004ff029212 */ /* 0x000fe200078e33ff */
[----:B------:R-:W-:-:S04]  /*1e670*/  IMAD.MOV R4, RZ, RZ, -R4 ;  /* 0x000000ffff047224 */ /* 0x000fc800078e0a04 */
[----:B------:R-:W-:Y:S01]  /*1e680*/  IMAD R18, R2, R4, R0 ;  /* 0x0000000402127224 */ /* 0x000fe200078e0200 */
[----:B------:R-:W-:-:S05]  /*1e690*/  LOP3.LUT R2, RZ, R2, RZ, 0x33, !PT ;  /* 0x00000002ff027212 */ /* 0x000fca00078e33ff */
[----:B------:R-:W-:Y:S01]  /*1e6a0*/  IMAD.IADD R17, R17, 0x1, R2 ;  /* 0x0000000111117824 */ /* 0x000fe200078e0202 */
[----:B------:R-:W-:Y:S06]  /*1e6b0*/  BRA `(.L_x_15120) ;  /* 0x00000000001c7947 */ /* 0x000fec0003800000 */
.L_x_15112:
[----:B------:R-:W-:Y:S01]  /*1e6c0*/  UMOV UR4, URZ ;  /* 0x0000003f00047c82 */ /* 0x000fe20008000000 */
[----:B------:R-:W-:Y:S01]  /*1e6d0*/  UMOV UR5, URZ ;  /* 0x0000003f00057c82 */ /* 0x000fe20008000000 */
[----:B------:R-:W-:Y:S01]  /*1e6e0*/  ULDC UR6, c[0x0][0xd3c] ;  /* 0x00034f0000067ab9 */ /* 0x000fe20000000800 */
[----:B------:R-:W-:Y:S02]  /*1e6f0*/  IMAD.MOV.U32 R16, RZ, RZ, R0 ;  /* 0x000000ffff107224 */ /* 0x000fe400078e0000 */
[----:B------:R-:W-:Y:S02]  /*1e700*/  IMAD.U32 R17, RZ, RZ, UR4 ;  /* 0x00000004ff117e24 */ /* 0x000fe4000f8e00ff */
[----:B------:R-:W-:Y:S02]  /*1e710*/  IMAD.U32 R18, RZ, RZ, UR5 ;  /* 0x00000005ff127e24 */ /* 0x000fe4000f8e00ff */
[----:B------:R-:W-:-:S07]  /*1e720*/  IMAD.U32 R19, RZ, RZ, UR6 ;  /* 0x00000006ff137e24 */ /* 0x000fce000f8e00ff */
.L_x_15120:
[----:B-1----:R1:W2:Y:S01]  /*1e730*/  LDL R3, [R1+0x4] ;  /* 0x0000040001037983 */ /* 0x0022a20000100800 */
        /* <DEDUP_REMOVED lines=11> */
.L_x_15109:
[----:B------:R-:W-:Y:S02]  /*1e7f0*/  ULDC UR4, c[0x0][0xd3c] ;  /* 0x00034f0000047ab9 */ /* 0x000fe40000000800 */
[----:B---3--:R-:W-:-:S13]  /*1e800*/  ISETP.GE.AND P0, PT, R19, UR4, PT ;  /* 0x0000000413007c0c */ /* 0x008fda000bf06270 */
[----:B------:R-:W-:Y:S05]  /*1e810*/  @!P0 BRA `(.L_x_15121) ;  /* 0xffffff8800348947 */ /* 0x000fea000383ffff */
[----:B------:R-:W-:Y:S05]  /*1e820*/  BSYNC B8 ;  /* 0x0000000000087941 */ /* 0x000fea0003800000 */
.L_x_14975:
        /* <DEDUP_REMOVED lines=12> */
.L_x_15263:
[----:B------:R-:W-:Y:S05]  /*1e8f0*/  BSYNC B0 ;  /* 0x0000000000007941 */ /* 0x000fea0003800000 */
.L_x_15122:
[----:B------:R-:W-:-:S03]  /*1e900*/  UMOV UR4, 0xffffffff ;  /* 0xffffffff00047882 */ /* 0x000fc60000000000 */
[----:B------:R-:W-:Y:S05]  /*1e910*/  BRA.DIV UR4, `(.L_x_15124) ;  /* 0x0000003e04e07947 */ /* 0x000fea000b800000 */
[----:B------:R-:W1:Y:S02]  /*1e920*/  S2R R2, SR_TID.X ;  /* 0x0000000000027919 */ /* 0x000e640000002100 */
[----:B-1----:R-:W-:-:S04]  /*1e930*/  SHF.R.U32.HI R2, RZ, 0x5, R2 ;  /* 0x00000005ff027819 */ /* 0x002fc80000011602 */
[----:B------:R-:W-:-:S05]  /*1e940*/  LOP3.LUT R2, R2, 0x3, RZ, 0xc0, !PT ;  /* 0x0000000302027812 */ /* 0x000fca00078ec0ff */
[----:B------:R1:W2:Y:S02]  /*1e950*/  SHFL.IDX PT, R14, R2, RZ, 0x1f ;  /* 0x00001fff020e7589 */ /* 0x0002a400000e0000 */
.L_x_15266:
[----:B--2---:R-:W-:-:S13]  /*1e960*/  ISETP.NE.AND P0, PT, R14, RZ, PT ;  /* 0x000000ff0e00720c */ /* 0x004fda0003f05270 */
[----:B------:R-:W-:Y:S05]  /*1e970*/  @P0 BRA `(.L_x_14816) ;  /* 0x0000000000940947 */ /* 0x000fea0003800000 */
[----:B------:R-:W-:-:S03]  /*1e980*/  UMOV UR4, 0xffffffff ;  /* 0xffffffff00047882 */ /* 0x000fc60000000000 */
[----:B------:R-:W-:Y:S05]  /*1e990*/  BRA.DIV UR4, `(.L_x_15125) ;  /* 0x0000003e04f47947 */ /* 0x000fea000b800000 */
[----:B------:R-:W-:-:S13]  /*1e9a0*/  ELECT P6, URZ, PT ;  /* 0x00000000003f782f */ /* 0x000fda00038c0000 */
.L_x_15269:
[----:B------:R-:W-:Y:S05]  /*1e9b0*/  @!P6 BRA `(.L_x_14816) ;  /* 0x000000000084e947 */ /* 0x000fea0003800000 */
[----:B-1----:R-:W2:Y:S02]  /*1e9c0*/  LDL.LU R2, [R1+0x8c] ;  /* 0x00008c0001027983 */ /* 0x002ea40000300800 */
[----:B--2---:R-:W-:-:S04]  /*1e9d0*/  LOP3.LUT R2, R2, 0x2, RZ, 0xfc, !PT ;  /* 0x0000000202027812 */ /* 0x004fc800078efcff */
[----:B------:R-:W-:-:S13]  /*1e9e0*/  ISETP.NE.AND P2, PT, R2, 0x3, PT ;  /* 0x000000030200780c */ /* 0x000fda0003f45270 */
[----:B------:R-:W-:Y:S05]  /*1e9f0*/  @!P2 BRA `(.L_x_15126) ;  /* 0x000000000004a947 */ /* 0x000fea0003800000 */
[----:B------:R-:W-:Y:S01]  /*1ea00*/  BPT.TRAP 0x1 ;  /* 0x000000040000795c */ /* 0x000fe20000300000 */
.L_x_15126:
        /* <DEDUP_REMOVED lines=14> */
.L_x_15270:
[----:B------:R-:W1:Y:S02]  /*1eaf0*/  SYNCS.PHASECHK.TRANS64.TRYWAIT P0, [R7+URZ], R2 ;  /* 0x00000002070075a7 */ /* 0x000e64000800017f */
[----:B-1----:R-:W-:Y:S05]  /*1eb00*/  @!P0 BRA `(.L_x_15128) ;  /* 0x0000003c00cc8947 */ /* 0x002fea0003800000 */
.L_x_15271:
[----:B------:R-:W-:Y:S05]  /*1eb10*/  @!P2 BRA `(.L_x_15129) ;  /* 0x000000000004a947 */ /* 0x000fea0003800000 */
[----:B------:R-:W-:Y:S01]  /*1eb20*/  BPT.TRAP 0x1 ;  /* 0x000000040000795c */ /* 0x000fe20000300000 */
.L_x_15129:
[----:B------:R-:W2:Y:S01]  /*1eb30*/  LDL.LU R4, [R1+0x8] ;  /* 0x0000080001047983 */ /* 0x000ea20000300800 */
[----:B------:R-:W-:-:S04]  /*1eb40*/  VIADD R0, R0, 0x32460 ;  /* 0x0003246000007836 */ /* 0x000fc80000000000 */
[----:B--2---:R-:W-:-:S04]  /*1eb50*/  IMAD R4, R4, 0x8, R0 ;  /* 0x0000000804047824 */ /* 0x004fc800078e0200 */
[----:B------:R-:W2:Y:S02]  /*1eb60*/  SYNCS.PHASECHK.TRANS64.TRYWAIT P0, [R4+URZ], R5 ;  /* 0x00000005040075a7 */ /* 0x000ea4000800017f */
[----:B--2---:R-:W-:Y:S05]  /*1eb70*/  @!P0 BRA `(.L_x_15130) ;  /* 0x0000003c00c48947 */ /* 0x004fea0003800000 */
.L_x_15272:
[----:B------:R-:W-:-:S07]  /*1eb80*/  IMAD R3, R3, 0x8, R0 ;  /* 0x0000000803037824 */ /* 0x000fce00078e0200 */
.L_x_15131:
[----:B---3--:R3:W0:Y:S02]  /*1eb90*/  SYNCS.PHASECHK.TRANS64.TRYWAIT P0, [R3+URZ], R2 ;  /* 0x00000002030075a7 */ /* 0x008624000800017f */
[----:B0-----:R-:W-:Y:S05]  /*1eba0*/  @!P0 NANOSLEEP.SYNCS 0x989680 ;  /* 0x009896800000895d */ /* 0x001fea0003900000 */
[----:B------:R-:W0:Y:S02]  /*1ebb0*/  @!P0 SYNCS.PHASECHK.TRANS64 P0, [R3+URZ], R2 ;  /* 0x00000002030085a7 */ /* 0x000e24000800007f */
[----:B0-----:R-:W-:Y:S05]  /*1ebc0*/  @!P0 BRA `(.L_x_15131) ;  /* 0xfffffffc00f08947 */ /* 0x001fea000383ffff */
.L_x_14816:
[----:B------:R-:W-:Y:S05]  /*1ebd0*/  BSYNC B9 ;  /* 0x0000000000097941 */ /* 0x000fea0003800000 */
.L_x_14813:
[----:B------:R-:W-:Y:S05]  /*1ebe0*/  EXIT ;  /* 0x000000000000794d */ /* 0x000fea0003800000 */
.L_x_14834:
[----:B0-----:R0:W1:Y:S02]  /*1ebf0*/  SYNCS.PHASECHK.TRANS64.TRYWAIT P6, [R96+URZ+0x32490], R107 ;  /* 0x0324906b600075a7 */ /* 0x00106400080c017f */
[----:B-1----:R-:W-:Y:S05]  /*1ec00*/  @!P6 NANOSLEEP.SYNCS 0x989680 ;  /* 0x009896800000e95d */ /* 0x002fea0003900000 */
[----:B------:R-:W1:Y:S02]  /*1ec10*/  @!P6 SYNCS.PHASECHK.TRANS64 P6, [R96+URZ+0x32490], R107 ;  /* 0x0324906b6000e5a7 */ /* 0x000e6400080c007f */
[----:B-1----:R-:W-:Y:S05]  /*1ec20*/  @!P6 BRA `(.L_x_14834) ;  /* 0xfffffffc00f0e947 */ /* 0x002fea000383ffff */
[----:B------:R-:W-:Y:S05]  /*1ec30*/  BRA `(.L_x_15132) ;  /* 0xfffffe4000a47947 */ /* 0x000fea000383ffff */
.L_x_14852:
[----:B0-----:R0:W1:Y:S02]  /*1ec40*/  SYNCS.PHASECHK.TRANS64.TRYWAIT P5, [R96+URZ+0x32490], R107 ;  /* 0x0324906b600075a7 */ /* 0x00106400080a017f */
[----:B-1----:R-:W-:Y:S05]  /*1ec50*/  @!P5 NANOSLEEP.SYNCS 0x989680 ;  /* 0x009896800000d95d */ /* 0x002fea0003900000 */
[----:B------:R-:W1:Y:S02]  /*1ec60*/  @!P5 SYNCS.PHASECHK.TRANS64 P5, [R96+URZ+0x32490], R107 ;  /* 0x0324906b6000d5a7 */ /* 0x000e6400080a007f */
[----:B-1----:R-:W-:Y:S05]  /*1ec70*/  @!P5 BRA `(.L_x_14852) ;  /* 0xfffffffc00f0d947 */ /* 0x002fea000383ffff */
[----:B------:R-:W-:Y:S05]  /*1ec80*/  BRA `(.L_x_15133) ;  /* 0xfffffe5000f07947 */ /* 0x000fea000383ffff */
.L_x_14861:
[----:B0-----:R0:W1:Y:S02]  /*1ec90*/  SYNCS.PHASECHK.TRANS64.TRYWAIT P4, [R96+URZ+0x32490], R107 ;  /* 0x0324906b600075a7 */ /* 0x001064000808017f */
[----:B-1----:R-:W-:Y:S05]  /*1eca0*/  @!P4 NANOSLEEP.SYNCS 0x989680 ;  /* 0x009896800000c95d */ /* 0x002fea0003900000 */
[----:B------:R-:W1:Y:S02]  /*1ecb0*/  @!P4 SYNCS.PHASECHK.TRANS64 P4, [R96+URZ+0x32490], R107 ;  /* 0x0324906b6000c5a7 */ /* 0x000e64000808007f */
[----:B-1----:R-:W-:Y:S05]  /*1ecc0*/  @!P4 BRA `(.L_x_14861) ;  /* 0xfffffffc00f0c947 */ /* 0x002fea000383ffff */
[----:B------:R-:W-:Y:S05]  /*1ecd0*/  BRA `(.L_x_15134) ;  /* 0xfffffe64001c7947 */ /* 0x000fea000383ffff */
.L_x_14867:
[----:B-1----:R1:W2:Y:S02]  /*1ece0*/  SYNCS.PHASECHK.TRANS64.TRYWAIT P3, [R96+URZ+0x324b0], R107 ;  /* 0x0324b06b600075a7 */ /* 0x0022a4000806017f */
[----:B--2---:R-:W-:Y:S05]  /*1ecf0*/  @!P3 NANOSLEEP.SYNCS 0x989680 ;  /* 0x009896800000b95d */ /* 0x004fea0003900000 */
[----:B------:R-:W2:Y:S02]  /*1ed00*/  @!P3 SYNCS.PHASECHK.TRANS64 P3, [R96+URZ+0x324b0], R107 ;  /* 0x0324b06b6000b5a7 */ /* 0x000ea4000806007f */
[----:B--2---:R-:W-:Y:S05]  /*1ed10*/  @!P3 BRA `(.L_x_14867) ;  /* 0xfffffffc00f0b947 */ /* 0x004fea000383ffff */
[----:B------:R-:W-:Y:S05]  /*1ed20*/  BRA `(.L_x_15135) ;  /* 0xfffffe6400b07947 */ /* 0x000fea000383ffff */
.L_x_14875:
        /* <DEDUP_REMOVED lines=13> */
.L_x_15137:
[----:B------:R-:W-:Y:S05]  /*1ee00*/  BSYNC B0 ;  /* 0x0000000000007941 */ /* 0x000fea0003800000 */
.L_x_15136:
[----:B------:R-:W-:Y:S05]  /*1ee10*/  BRA `(.L_x_15138) ;  /* 0xfffffe7000887947 */ /* 0x000fea000383ffff */
.L_x_14887:
        /* <DEDUP_REMOVED lines=8> */
.L_x_15140:
[----:B------:R-:W-:Y:S05]  /*1eea0*/  BSYNC B1 ;  /* 0x0000000000017941 */ /* 0x000fea0003800000 */
.L_x_15139:
        /* <DEDUP_REMOVED lines=8> */
.L_x_15141:
[----:B------:R-:W-:Y:S02]  /*1ef30*/  IMAD.MOV.U32 R13, RZ, RZ, R8 ;  /* 0x000000ffff0d7224 */ /* 0x000fe400078e0008 */
[----:B------:R-:W-:-:S07]  /*1ef40*/  IMAD.MOV.U32 R0, RZ, RZ, R14 ;  /* 0x000000ffff007224 */ /* 0x000fce00078e000e */
[----:B------:R-:W-:Y:S05]  /*1ef50*/  WARPSYNC.COLLECTIVE R15, `(.L_x_15142) ;  /* 0x000000000f087348 */ /* 0x000fea0003c00000 */
[----:B------:R0:W1:Y:S02]  /*1ef60*/  SHFL.IDX P6, R14, R13, R12, R11 ;  /* 0x0000000c0d0e7389 */ /* 0x00006400000c000b */
[----:B01----:R-:W-:Y:S01]  /*1ef70*/  ENDCOLLECTIVE ;  /* 0x000000000000791b */ /* 0x003fe20003800000 */
.L_x_15142:
[----:B------:R-:W-:Y:S02]  /*1ef80*/  IMAD.MOV.U32 R13, RZ, RZ, R7 ;  /* 0x000000ffff0d7224 */ /* 0x000fe400078e0007 */
[----:B------:R-:W-:-:S07]  /*1ef90*/  IMAD.MOV.U32 R5, RZ, RZ, R14 ;  /* 0x000000ffff057224 */ /* 0x000fce00078e000e */
[----:B------:R-:W-:Y:S05]  /*1efa0*/  WARPSYNC.COLLECTIVE R15, `(.L_x_15143) ;  /* 0x000000000f087348 */ /* 0x000fea0003c00000 */
[----:B------:R0:W1:Y:S02]  /*1efb0*/  SHFL.IDX P6, R14, R13, R12, R11 ;  /* 0x0000000c0d0e7389 */ /* 0x00006400000c000b */
[----:B01----:R-:W-:Y:S01]  /*1efc0*/  ENDCOLLECTIVE ;  /* 0x000000000000791b */ /* 0x003fe20003800000 */
.L_x_15143:
[----:B------:R-:W-:Y:S05]  /*1efd0*/  BRA `(.L_x_15144) ;  /* 0xfffffe7800187947 */ /* 0x000fea000383ffff */
.L_x_14890:
[----:B------:R-:W-:Y:S01]  /*1efe0*/  BSSY B1, `(.L_x_15145) ;  /* 0x0000008000017945 */ /* 0x000fe20003800000 */
[----:B------:R-:W-:Y:S01]  /*1eff0*/  IMAD.MOV.U32 R13, RZ, RZ, R6 ;  /* 0x000000ffff0d7224 */ /* 0x000fe200078e0006 */
[----:B------:R-:W-:Y:S01]  /*1f000*/  MOV R15, 0xffffffff ;  /* 0xffffffff000f7802 */ /* 0x000fe20000000f00 */
[----:B------:R-:W-:Y:S02]  /*1f010*/  IMAD.MOV.U32 R12, RZ, RZ, 0x1 ;  /* 0x00000001ff0c7424 */ /* 0x000fe400078e00ff */
[----:B------:R-:W-:-:S07]  /*1f020*/  IMAD.MOV.U32 R11, RZ, RZ, 0x1c1f ;  /* 0x00001c1fff0b7424 */ /* 0x000fce00078e00ff */
[----:B0---4-:R-:W-:Y:S05]  /*1f030*/  WARPSYNC.COLLECTIVE R15, `(.L_x_15146) ;  /* 0x000000000f087348 */ /* 0x011fea0003c00000 */
[----:B----4-:R1:W2:Y:S02]  /*1f040*/  SHFL.IDX P6, R14, R13, R12, R11 ;  /* 0x0000000c0d0e7389 */ /* 0x0102a400000c000b */
[----:B012---:R-:W-:Y:S01]  /*1f050*/  ENDCOLLECTIVE ;  /* 0x000000000000791b */ /* 0x007fe20003800000 */
.L_x_15146:
[----:B------:R-:W-:Y:S05]  /*1f060*/  BSYNC B1 ;  /* 0x0000000000017941 */ /* 0x000fea0003800000 */
.L_x_15145:
        /* <DEDUP_REMOVED lines=8> */
.L_x_15147:
[----:B------:R-:W-:Y:S02]  /*1f0f0*/  IMAD.MOV.U32 R13, RZ, RZ, R8 ;  /* 0x000000ffff0d7224 */ /* 0x000fe400078e0008 */
[----:B------:R-:W-:-:S07]  /*1f100*/  IMAD.MOV.U32 R0, RZ, RZ, R14 ;  /* 0x000000ffff007224 */ /* 0x000fce00078e000e */
[----:B------:R-:W-:Y:S05]  /*1f110*/  WARPSYNC.COLLECTIVE R15, `(.L_x_15148) ;  /* 0x000000000f087348 */ /* 0x000fea0003c00000 */
[----:B------:R0:W1:Y:S02]  /*1f120*/  SHFL.IDX P6, R14, R13, R12, R11 ;  /* 0x0000000c0d0e7389 */ /* 0x00006400000c000b */
[----:B01----:R-:W-:Y:S01]  /*1f130*/  ENDCOLLECTIVE ;  /* 0x000000000000791b */ /* 0x003fe20003800000 */
.L_x_15148:
[----:B------:R-:W-:Y:S02]  /*1f140*/  IMAD.MOV.U32 R13, RZ, RZ, R7 ;  /* 0x000000ffff0d7224 */ /* 0x000fe400078e0007 */
[----:B------:R-:W-:-:S07]  /*1f150*/  IMAD.MOV.U32 R5, RZ, RZ, R14 ;  /* 0x000000ffff057224 */ /* 0x000fce00078e000e */
[----:B------:R-:W-:Y:S05]  /*1f160*/  WARPSYNC.COLLECTIVE R15, `(.L_x_15149) ;  /* 0x000000000f087348 */ /* 0x000fea0003c00000 */
[----:B------:R0:W1:Y:S02]  /*1f170*/  SHFL.IDX P6, R14, R13, R12, R11 ;  /* 0x0000000c0d0e7389 */ /* 0x00006400000c000b */
[----:B01----:R-:W-:Y:S01]  /*1f180*/  ENDCOLLECTIVE ;  /* 0x000000000000791b */ /* 0x003fe20003800000 */
.L_x_15149:
[----:B------:R-:W-:Y:S05]  /*1f190*/  BRA `(.L_x_15150) ;  /* 0xfffffe7800807947 */ /* 0x000fea000383ffff */
.L_x_14894:
[----:B0-----:R0:W1:Y:S02]  /*1f1a0*/  SYNCS.PHASECHK.TRANS64.TRYWAIT P0, [R19+URZ+0x32400], R34 ;  /* 0x03240022130075a7 */ /* 0x001064000800017f */
[----:B-1----:R-:W-:Y:S05]  /*1f1b0*/  @!P0 NANOSLEEP.SYNCS 0x989680 ;  /* 0x009896800000895d */ /* 0x002fea0003900000 */
[----:B------:R-:W1:Y:S02]  /*1f1c0*/  @!P0 SYNCS.PHASECHK.TRANS64 P0, [R19+URZ+0x32400], R34 ;  /* 0x03240022130085a7 */ /* 0x000e64000800007f */
[----:B-1----:R-:W-:Y:S05]  /*1f1d0*/  @!P0 BRA `(.L_x_14894) ;  /* 0xfffffffc00f08947 */ /* 0x002fea000383ffff */
[----:B------:R-:W-:Y:S05]  /*1f1e0*/  BRA `(.L_x_15151) ;  /* 0xfffffe7c00887947 */ /* 0x000fea000383ffff */
.L_x_14902:
[----:B------:R-:W0:Y:S01]  /*1f1f0*/  LDC R31, c[0x0][0x3f4] ;  /* 0x0000fd00ff1f7b82 */ /* 0x000e220000000800 */
[----:B------:R-:W-:Y:S01]  /*1f200*/  BSSY B1, `(.L_x_15152) ;  /* 0x0000008000017945 */ /* 0x000fe20003800000 */
[----:B------:R-:W-:Y:S01]  /*1f210*/  IMAD.MOV.U32 R13, RZ, RZ, R28 ;  /* 0x000000ffff0d7224 */ /* 0x000fe200078e001c */
[----:B------:R-:W-:Y:S01]  /*1f220*/  MOV R15, 0xffffffff ;  /* 0xffffffff000f7802 */ /* 0x000fe20000000f00 */
[----:B------:R-:W-:Y:S02]  /*1f230*/  IMAD.MOV.U32 R12, RZ, RZ, RZ ;  /* 0x000000ffff0c7224 */ /* 0x000fe400078e00ff */
[----:B------:R-:W-:-:S07]  /*1f240*/  IMAD.MOV.U32 R11, RZ, RZ, 0x1c1f ;  /* 0x00001c1fff0b7424 */ /* 0x000fce00078e00ff */
[----:B0-----:R-:W-:Y:S05]  /*1f250*/  WARPSYNC.COLLECTIVE R15, `(.L_x_15153) ;  /* 0x000000000f087348 */ /* 0x001fea0003c00000 */
[----:B------:R1:W2:Y:S02]  /*1f260*/  SHFL.IDX P6, R14, R13, R12, R11 ;  /* 0x0000000c0d0e7389 */ /* 0x0002a400000c000b */
[----:B012---:R-:W-:Y:S01]  /*1f270*/  ENDCOLLECTIVE ;  /* 0x000000000000791b */ /* 0x007fe20003800000 */
.L_x_15153:
[----:B------:R-:W-:Y:S05]  /*1f280*/  BSYNC B1 ;  /* 0x0000000000017941 */ /* 0x000fea0003800000 */
.L_x_15152:
[----:B------:R0:W5:Y:S01]  /*1f290*/  LDL R7, [R1+0x30] ;  /* 0x0000300001077983 */ /* 0x0001620000100800 */
[----:B------:R-:W-:Y:S01]  /*1f2a0*/  IMAD.MOV.U32 R13, RZ, RZ, R10 ;  /* 0x000000ffff0d7224 */ /* 0x000fe200078e000a */
[----:B------:R-:W-:Y:S01]  /*1f2b0*/  ISETP.GE.AND P0, PT, R16, R31, PT ;  /* 0x0000001f1000720c */ /* 0x000fe20003f06270 */
[----:B------:R-:W-:Y:S02]  /*1f2c0*/  IMAD.MOV.U32 R12, RZ, RZ, RZ ;  /* 0x000000ffff0c7224 */ /* 0x000fe400078e00ff */
[----:B------:R-:W-:Y:S02]  /*1f2d0*/  IMAD.MOV.U32 R11, RZ, RZ, 0x1c1f ;  /* 0x00001c1fff0b7424 */ /* 0x000fe400078e00ff */
[----:B------:R-:W-:Y:S02]  /*1f2e0*/  IMAD.MOV.U32 R15, RZ, RZ, -0x1 ;  /* 0xffffffffff0f7424 */ /* 0x000fe400078e00ff */
[----:B0-----:R-:W-:-:S07]  /*1f2f0*/  IMAD.MOV.U32 R0, RZ, RZ, R14 ;  /* 0x000000ffff007224 */ /* 0x001fce00078e000e */
[----:B-----5:R-:W-:Y:S05]  /*1f300*/  WARPSYNC.COLLECTIVE R15, `(.L_x_15154) ;  /* 0x000000000f087348 */ /* 0x020fea0003c00000 */
[----:B------:R0:W1:Y:S02]  /*1f310*/  SHFL.IDX P6, R14, R13, R12, R11 ;  /* 0x0000000c0d0e7389 */ /* 0x00006400000c000b */
[----:B01---5:R-:W-:Y:S01]  /*1f320*/  ENDCOLLECTIVE ;  /* 0x000000000000791b */ /* 0x023fe20003800000 */
.L_x_15154:
[----:B------:R-:W-:Y:S02]  /*1f330*/  IMAD.MOV.U32 R13, RZ, RZ, R20 ;  /* 0x000000ffff0d7224 */ /* 0x000fe400078e0014 */
[----:B------:R-:W-:-:S07]  /*1f340*/  IMAD.MOV.U32 R3, RZ, RZ, R14 ;  /* 0x000000ffff037224 */ /* 0x000fce00078e000e */
[----:B------:R-:W-:Y:S05]  /*1f350*/  WARPSYNC.COLLECTIVE R15, `(.L_x_15155) ;  /* 0x000000000f087348 */ /* 0x000fea0003c00000 */
[----:B------:R0:W1:Y:S02]  /*1f360*/  SHFL.IDX P6, R14, R13, R12, R11 ;  /* 0x0000000c0d0e7389 */ /* 0x00006400000c000b */
[----:B01----:R-:W-:Y:S01]  /*1f370*/  ENDCOLLECTIVE ;  /* 0x000000000000791b */ /* 0x003fe20003800000 */
.L_x_15155:
[----:B------:R-:W-:Y:S02]  /*1f380*/  IMAD.MOV.U32 R13, RZ, RZ, R29 ;  /* 0x000000ffff0d7224 */ /* 0x000fe400078e001d */
[----:B------:R-:W-:-:S07]  /*1f390*/  IMAD.MOV.U32 R8, RZ, RZ, R14 ;  /* 0x000000ffff087224 */ /* 0x000fce00078e000e */
[----:B------:R-:W-:Y:S05]  /*1f3a0*/  WARPSYNC.COLLECTIVE R15, `(.L_x_15156) ;  /* 0x000000000f087348 */ /* 0x000fea0003c00000 */
[----:B------:R0:W1:Y:S02]  /*1f3b0*/  SHFL.IDX P6, R14, R13, R12, R11 ;  /* 0x0000000c0d0e7389 */ /* 0x00006400000c000b */
[----:B01----:R-:W-:Y:S01]  /*1f3c0*/  ENDCOLLECTIVE ;  /* 0x000000000000791b */ /* 0x003fe20003800000 */
.L_x_15156:
[----:B------:R-:W-:-:S05]  /*1f3d0*/  IMAD R30, R7, R6, RZ ;  /* 0x00000006071e7224 */ /* 0x000fca00078e02ff */
[----:B------:R-:W-:-:S13]  /*1f3e0*/  ISETP.GE.OR P1, PT, R39, R30, P0 ;  /* 0x0000001e2700720c */ /* 0x000fda0000726670 */
[C---:B------:R-:W-:Y:S01]  /*1f3f0*/  @!P1 IMAD.SHL.U32 R9, R16.reuse, 0x2, RZ ;  /* 0x0000000210099824 */ /* 0x040fe200078e00ff */
[----:B------:R-:W-:-:S04]  /*1f400*/  @!P1 SHF.L.U64.HI R21, R16, 0x1, R17 ;  /* 0x0000000110159819 */ /* 0x000fc80000010211 */
[----:B------:R-:W-:-:S05]  /*1f410*/  @!P1 IADD3 R4, P2, R3, R9, RZ ;  /* 0x0000000903049210 */ /* 0x000fca0007f5e0ff */
[----:B------:R-:W-:-:S06]  /*1f420*/  @!P1 IMAD.X R5, R0, 0x1, R21, P2 ;  /* 0x0000000100059824 */ /* 0x000fcc00010e0615 */
[----:B------:R-:W5:Y:S01]  /*1f430*/  @!P1 LD.E.128 R4, desc[UR40][R4.64] ;  /* 0x0000002804049980 */ /* 0x000f62000c101d00 */
[----:B------:R-:W-:-:S05]  /*1f440*/  @!P1 IADD3 R14, P2, R14, R9, RZ ;  /* 0x000000090e0e9210 */ /* 0x000fca0007f5e0ff */
[----:B------:R-:W-:-:S05]  /*1f450*/  @!P1 IMAD.X R3, R8, 0x1, R21, P2 ;  /* 0x0000000108039824 */ /* 0x000fca00010e0615 */
[----:B------:R-:W-:-:S05]  /*1f460*/  @!P1 MOV R15, R3 ;  /* 0x00000003000f9202 */ /* 0x000fca0000000f00 */
[----:B------:R0:W5:Y:S01]  /*1f470*/  @!P1 LD.E.128 R24, desc[UR40][R14.64] ;  /* 0x000000280e189980 */ /* 0x000162000c101d00 */
[----:B------:R-:W-:Y:S01]  /*1f480*/  IMAD.MOV.U32 R13, RZ, RZ, R28 ;  /* 0x000000ffff0d7224 */ /* 0x000fe200078e001c */
[----:B------:R-:W-:Y:S01]  /*1f490*/  CS2R R36, SRZ ;  /* 0x0000000000247805 */ /* 0x000fe2000001ff00 */
[----:B------:R-:W-:Y:S01]  /*1f4a0*/  IMAD.MOV.U32 R12, RZ, RZ, 0x1 ;  /* 0x00000001ff0c7424 */ /* 0x000fe200078e00ff */
[----:B------:R-:W-:Y:S01]  /*1f4b0*/  CS2R R34, SRZ ;  /* 0x0000000000227805 */ /* 0x000fe2000001ff00 */
[----:B0-----:R-:W-:-:S07]  /*1f4c0*/  IMAD.MOV.U32 R15, RZ, RZ, -0x1 ;  /* 0xffffffffff0f7424 */ /* 0x001fce00078e00ff */
[----:B-----5:R-:W-:Y:S05]  /*1f4d0*/  WARPSYNC.COLLECTIVE R15, `(.L_x_15157) ;  /* 0x000000000f087348 */ /* 0x020fea0003c00000 */
[----:B------:R0:W1:Y:S02]  /*1f4e0*/  SHFL.IDX P6, R14, R13, R12, R11 ;  /* 0x0000000c0d0e7389 */ /* 0x00006400000c000b */
[----:B01---5:R-:W-:Y:S01]  /*1f4f0*/  ENDCOLLECTIVE ;  /* 0x000000000000791b */ /* 0x023fe20003800000 */
.L_x_15157:
[----:B------:R-:W-:Y:S02]  /*1f500*/  IMAD.MOV.U32 R13, RZ, RZ, R10 ;  /* 0x000000ffff0d7224 */ /* 0x000fe400078e000a */
[----:B------:R-:W-:Y:S02]  /*1f510*/  @!P1 IMAD.MOV.U32 R36, RZ, RZ, R4 ;  /* 0x000000ffff249224 */ /* 0x000fe400078e0004 */
[----:B------:R-:W-:Y:S01]  /*1f520*/  @!P1 IMAD.MOV.U32 R37, RZ, RZ, R5 ;  /* 0x000000ffff259224 */ /* 0x000fe200078e0005 */
[----:B------:R-:W-:Y:S01]  /*1f530*/  CS2R R4, SRZ ;  /* 0x0000000000047805 */ /* 0x000fe2000001ff00 */
[----:B------:R-:W-:Y:S02]  /*1f540*/  IMAD.MOV.U32 R0, RZ, RZ, R36 ;  /* 0x000000ffff007224 */ /* 0x000fe400078e0024 */
[----:B------:R-:W-:Y:S02]  /*1f550*/  IMAD.MOV.U32 R3, RZ, RZ, R37 ;  /* 0x000000ffff037224 */ /* 0x000fe400078e0025 */
[----:B------:R-:W-:Y:S01]  /*1f560*/  @!P1 IMAD.MOV.U32 R34, RZ, RZ, R6 ;  /* 0x000000ffff229224 */ /* 0x000fe200078e0006 */
[----:B------:R-:W-:Y:S01]  /*1f570*/  PRMT R46, R46, 0x5410, R0 ;  /* 0x000054102e2e7816 */ /* 0x000fe20000000000 */
[----:B------:R-:W-:Y:S01]  /*1f580*/  IMAD.MOV.U32 R0, RZ, RZ, R14 ;  /* 0x000000ffff007224 */ /* 0x000fe200078e000e */
[----:B------:R-:W-:-:S07]  /*1f590*/  PRMT R33, R33, 0x5410, R3 ;  /* 0x0000541021217816 */ /* 0x000fce0000000003 */
[----:B------:R-:W-:Y:S05]  /*1f5a0*/  WARPSYNC.COLLECTIVE R15, `(.L_x_15158) ;  /* 0x000000000f087348 */ /* 0x000fea0003c00000 */
[----:B------:R0:W1:Y:S02]  /*1f5b0*/  SHFL.IDX P6, R14, R13, R12, R11 ;  /* 0x0000000c0d0e7389 */ /* 0x00006400000c000b */
[----:B01----:R-:W-:Y:S01]  /*1f5c0*/  ENDCOLLECTIVE ;  /* 0x000000000000791b */ /* 0x003fe20003800000 */
.L_x_15158:
[----:B------:R-:W-:Y:S01]  /*1f5d0*/  @!P1 IMAD.MOV.U32 R35, RZ, RZ, R7 ;  /* 0x000000ffff239224 */ /* 0x000fe200078e0007 */
[----:B------:R-:W-:Y:S01]  /*1f5e0*/  CS2R R6, SRZ ;  /* 0x0000000000067805 */ /* 0x000fe2000001ff00 */
[----:B------:R-:W-:Y:S02]  /*1f5f0*/  IMAD.MOV.U32 R8, RZ, RZ, R34 ;  /* 0x000000ffff087224 */ /* 0x000fe400078e0022 */
[----:B------:R-:W-:Y:S02]  /*1f600*/  IMAD.MOV.U32 R9, RZ, RZ, R35 ;  /* 0x000000ffff097224 */ /* 0x000fe400078e0023 */
[----:B------:R-:W-:Y:S02]  /*1f610*/  @!P1 IMAD.MOV.U32 R6, RZ, RZ, R24 ;  /* 0x000000ffff069224 */ /* 0x000fe400078e0018 */
[----:B------:R-:W-:Y:S01]  /*1f620*/  @!P1 IMAD.MOV.U32 R7, RZ, RZ, R25 ;  /* 0x000000ffff079224 */ /* 0x000fe200078e0019 */
[----:B------:R-:W-:Y:S01]  /*1f630*/  PRMT R32, R8, 0x5410, R9 ;  /* 0x0000541008207816 */ /* 0x000fe20000000009 */
[----:B------:R-:W-:-:S02]  /*1f640*/  @!P1 IMAD.MOV.U32 R4, RZ, RZ, R26 ;  /* 0x000000ffff049224 */ /* 0x000fc400078e001a */
[----:B------:R-:W-:Y:S01]  /*1f650*/  @!P1 IMAD.MOV.U32 R5, RZ, RZ, R27 ;  /* 0x000000ffff059224 */ /* 0x000fe200078e001b */
[----:B------:R-:W-:Y:S01]  /*1f660*/  MOV R13, R20 ;  /* 0x00000014000d7202 */ /* 0x000fe20000000f00 */
[----:B------:R-:W-:Y:S02]  /*1f670*/  IMAD.MOV.U32 R8, RZ, RZ, R6 ;  /* 0x000000ffff087224 */ /* 0x000fe400078e0006 */
[----:B------:R-:W-:Y:S02]  /*1f680*/  IMAD.MOV.U32 R9, RZ, RZ, R7 ;  /* 0x000000ffff097224 */ /* 0x000fe400078e0007 */
[----:B------:R-:W-:Y:S01]  /*1f690*/  IMAD.MOV.U32 R10, RZ, RZ, R4 ;  /* 0x000000ffff0a7224 */ /* 0x000fe200078e0004 */
[----:B------:R-:W-:Y:S02]  /*1f6a0*/  PRMT R46, R8, 0x7610, R46 ;  /* 0x00007610082e7816 */ /* 0x000fe4000000002e */
[----:B------:R-:W-:Y:S02]  /*1f6b0*/  PRMT R33, R9, 0x7610, R33 ;  /* 0x0000761009217816 */ /* 0x000fe40000000021 */
[----:B------:R-:W-:Y:S01]  /*1f6c0*/  CS2R R8, SRZ ;  /* 0x0000000000087805 */ /* 0x000fe2000001ff00 */
[----:B------:R-:W-:Y:S01]  /*1f6d0*/  IMAD.MOV.U32 R3, RZ, RZ, R14 ;  /* 0x000000ffff037224 */ /* 0x000fe200078e000e */
[----:B------:R-:W-:-:S07]  /*1f6e0*/  PRMT R51, R10, 0x7610, R51 ;  /* 0x000076100a337816 */ /* 0x000fce0000000033 */
[----:B------:R-:W-:Y:S05]  /*1f6f0*/  WARPSYNC.COLLECTIVE R15, `(.L_x_15159) ;  /* 0x000000000f087348 */ /* 0x000fea0003c00000 */
[----:B------:R0:W1:Y:S02]  /*1f700*/  SHFL.IDX P6, R14, R13, R12, R11 ;  /* 0x0000000c0d0e7389 */ /* 0x00006400000c000b */
[----:B01----:R-:W-:Y:S01]  /*1f710*/  ENDCOLLECTIVE ;  /* 0x000000000000791b */ /* 0x003fe20003800000 */
.L_x_15159:
[----:B------:R-:W-:Y:S02]  /*1f720*/  IMAD.MOV.U32 R13, RZ, RZ, R29 ;  /* 0x000000ffff0d7224 */ /* 0x000fe400078e001d */
[----:B------:R-:W-:-:S07]  /*1f730*/  IMAD.MOV.U32 R20, RZ, RZ, R14 ;  /* 0x000000ffff147224 */ /* 0x000fce00078e000e */
[----:B------:R-:W-:Y:S05]  /*1f740*/  WARPSYNC.COLLECTIVE R15, `(.L_x_15160) ;  /* 0x000000000f087348 */ /* 0x000fea0003c00000 */
[----:B------:R0:W1:Y:S02]  /*1f750*/  SHFL.IDX P6, R14, R13, R12, R11 ;  /* 0x0000000c0d0e7389 */ /* 0x00006400000c000b */
[----:B01----:R-:W-:Y:S01]  /*1f760*/  ENDCOLLECTIVE ;  /* 0x000000000000791b */ /* 0x003fe20003800000 */
.L_x_15160:
[----:B------:R-:W-:-:S04]  /*1f770*/  MOV R11, R5 ;  /* 0x00000005000b7202 */ /* 0x000fc80000000f00 */
[----:B------:R-:W-:Y:S01]  /*1f780*/  PRMT R40, R11, 0x7610, R40 ;  /* 0x000076100b287816 */ /* 0x000fe20000000028 */
[----:B------:R-:W-:Y:S01]  /*1f790*/  IMAD.MOV.U32 R21, RZ, RZ, R14 ;  /* 0x000000ffff157224 */ /* 0x000fe200078e000e */
[----:B------:R-:W-:Y:S06]  /*1f7a0*/  BRA `(.L_x_15161) ;  /* 0xfffffe88006c7947 */ /* 0x000fec000383ffff */
.L_x_14906:
[----:B0-----:R0:W1:Y:S02]  /*1f7b0*/  SYNCS.PHASECHK.TRANS64.TRYWAIT P1, [R19+URZ+0x32400], R24 ;  /* 0x03240018130075a7 */ /* 0x001064000802017f */
[----:B-1----:R-:W-:Y:S05]  /*1f7c0*/  @!P1 NANOSLEEP.SYNCS 0x989680 ;  /* 0x009896800000995d */ /* 0x002fea0003900000 */
[----:B------:R-:W1:Y:S02]  /*1f7d0*/  @!P1 SYNCS.PHASECHK.TRANS64 P1, [R19+URZ+0x32400], R24 ;  /* 0x03240018130095a7 */ /* 0x000e64000802007f */
[----:B-1----:R-:W-:Y:S05]  /*1f7e0*/  @!P1 BRA `(.L_x_14906) ;  /* 0xfffffffc00f09947 */ /* 0x002fea000383ffff */
[----:B------:R-:W-:Y:S05]  /*1f7f0*/  BRA `(.L_x_15162) ;  /* 0xfffffe8c000c7947 */ /* 0x000fea000383ffff */
.L_x_14912:
[----:B--2---:R2:W4:Y:S02]  /*1f800*/  SYNCS.PHASECHK.TRANS64.TRYWAIT P0, [R180+URZ+0x32430], R7 ;  /* 0x03243007b40075a7 */ /* 0x004524000800017f */
[----:B----4-:R-:W-:Y:S05]  /*1f810*/  @!P0 NANOSLEEP.SYNCS 0x989680 ;  /* 0x009896800000895d */ /* 0x010fea0003900000 */
[----:B------:R-:W4:Y:S02]  /*1f820*/  @!P0 SYNCS.PHASECHK.TRANS64 P0, [R180+URZ+0x32430], R7 ;  /* 0x03243007b40085a7 */ /* 0x000f24000800007f */
[----:B----4-:R-:W-:Y:S05]  /*1f830*/  @!P0 BRA `(.L_x_14912) ;  /* 0xfffffffc00f08947 */ /* 0x010fea000383ffff */
[----:B------:R-:W-:Y:S05]  /*1f840*/  BRA `(.L_x_14911) ;  /* 0xfffffe9800a47947 */ /* 0x000fea000383ffff */
.L_x_14914:
[----:B---3--:R3:W4:Y:S02]  /*1f850*/  SYNCS.PHASECHK.TRANS64.TRYWAIT P0, [R19+URZ+0x32410], R4 ;  /* 0x03241004130075a7 */ /* 0x008724000800017f */
[----:B----4-:R-:W-:Y:S05]  /*1f860*/  @!P0 NANOSLEEP.SYNCS 0x989680 ;  /* 0x009896800000895d */ /* 0x010fea0003900000 */
[----:B------:R-:W4:Y:S02]  /*1f870*/  @!P0 SYNCS.PHASECHK.TRANS64 P0, [R19+URZ+0x32410], R4 ;  /* 0x03241004130085a7 */ /* 0x000f24000800007f */
[----:B----4-:R-:W-:Y:S05]  /*1f880*/  @!P0 BRA `(.L_x_14914) ;  /* 0xfffffffc00f08947 */ /* 0x010fea000383ffff */
[----:B------:R-:W-:Y:S05]  /*1f890*/  BRA `(.L_x_15163) ;  /* 0xfffffe9c005c7947 */ /* 0x000fea000383ffff */
.L_x_14919:
[----:B------:R0:W0:Y:S02]  /*1f8a0*/  SYNCS.PHASECHK.TRANS64.TRYWAIT P2, [R180+URZ+0x32450], R7 ;  /* 0x03245007b40075a7 */ /* 0x000024000804017f */
[----:B0-----:R-:W-:Y:S05]  /*1f8b0*/  @!P2 NANOSLEEP.SYNCS 0x989680 ;  /* 0x009896800000a95d */ /* 0x001fea0003900000 */
[----:B------:R-:W0:Y:S02]  /*1f8c0*/  @!P2 SYNCS.PHASECHK.TRANS64 P2, [R180+URZ+0x32450], R7 ;  /* 0x03245007b400a5a7 */ /* 0x000e24000804007f */
[----:B0-----:R-:W-:Y:S05]  /*1f8d0*/  @!P2 BRA `(.L_x_14919) ;  /* 0xfffffffc00f0a947 */ /* 0x001fea000383ffff */
[----:B------:R-:W-:Y:S05]  /*1f8e0*/  BRA `(.L_x_14918) ;  /* 0xfffffe9c007c7947 */ /* 0x000fea000383ffff */
.L_x_14924:
[----:B--2---:R2:W3:Y:S02]  /*1f8f0*/  SYNCS.PHASECHK.TRANS64.TRYWAIT P2, [R210+URZ+0x32430], R218 ;  /* 0x032430dad20075a7 */ /* 0x0044e4000804017f */
[----:B---3--:R-:W-:Y:S05]  /*1f900*/  @!P2 NANOSLEEP.SYNCS 0x989680 ;  /* 0x009896800000a95d */ /* 0x008fea0003900000 */
[----:B------:R-:W3:Y:S02]  /*1f910*/  @!P2 SYNCS.PHASECHK.TRANS64 P2, [R210+URZ+0x32430], R218 ;  /* 0x032430dad200a5a7 */ /* 0x000ee4000804007f */
[----:B---3--:R-:W-:Y:S05]  /*1f920*/  @!P2 BRA `(.L_x_14924) ;  /* 0xfffffffc00f0a947 */ /* 0x008fea000383ffff */
[----:B------:R-:W-:Y:S05]  /*1f930*/  BRA `(.L_x_14923) ;  /* 0xfffffec800bc7947 */ /* 0x000fea000383ffff */
.L_x_14929:
[----:B---3--:R3:W4:Y:S02]  /*1f940*/  SYNCS.PHASECHK.TRANS64.TRYWAIT P2, [R210+URZ+0x32450], R218 ;  /* 0x032450dad20075a7 */ /* 0x008724000804017f */
[----:B----4-:R-:W-:Y:S05]  /*1f950*/  @!P2 NANOSLEEP.SYNCS 0x989680 ;  /* 0x009896800000a95d */ /* 0x010fea0003900000 */
[----:B------:R-:W4:Y:S02]  /*1f960*/  @!P2 SYNCS.PHASECHK.TRANS64 P2, [R210+URZ+0x32450], R218 ;  /* 0x032450dad200a5a7 */ /* 0x000f24000804007f */
[----:B----4-:R-:W-:Y:S05]  /*1f970*/  @!P2 BRA `(.L_x_14929) ;  /* 0xfffffffc00f0a947 */ /* 0x010fea000383ffff */
[----:B------:R-:W-:Y:S05]  /*1f980*/  BRA `(.L_x_14928) ;  /* 0xfffffecc00647947 */ /* 0x000fea000383ffff */
.L_x_14935:
[----:B--2---:R2:W3:Y:S02]  /*1f990*/  SYNCS.PHASECHK.TRANS64.TRYWAIT P2, [R210+URZ+0x32430], R218 ;  /* 0x032430dad20075a7 */ /* 0x0044e4000804017f */
[----:B---3--:R-:W-:Y:S05]  /*1f9a0*/  @!P2 NANOSLEEP.SYNCS 0x989680 ;  /* 0x009896800000a95d */ /* 0x008fea0003900000 */
[----:B------:R-:W3:Y:S02]  /*1f9b0*/  @!P2 SYNCS.PHASECHK.TRANS64 P2, [R210+URZ+0x32430], R218 ;  /* 0x032430dad200a5a7 */ /* 0x000ee4000804007f */
[----:B---3--:R-:W-:Y:S05]  /*1f9c0*/  @!P2 BRA `(.L_x_14935) ;  /* 0xfffffffc00f0a947 */ /* 0x008fea000383ffff */
[----:B------:R-:W-:Y:S05]  /*1f9d0*/  BRA `(.L_x_14934) ;  /* 0xffffff00001c7947 */ /* 0x000fea000383ffff */
.L_x_14940:
[----:B---3--:R3:W4:Y:S02]  /*1f9e0*/  SYNCS.PHASECHK.TRANS64.TRYWAIT P2, [R210+URZ+0x32450], R218 ;  /* 0x032450dad20075a7 */ /* 0x008724000804017f */
[----:B----4-:R-:W-:Y:S05]  /*1f9f0*/  @!P2 NANOSLEEP.SYNCS 0x989680 ;  /* 0x009896800000a95d */ /* 0x010fea0003900000 */
[----:B------:R-:W4:Y:S02]  /*1fa00*/  @!P2 SYNCS.PHASECHK.TRANS64 P2, [R210+URZ+0x32450], R218 ;  /* 0x032450dad200a5a7 */ /* 0x000f24000804007f */
[----:B----4-:R-:W-:Y:S05]  /*1fa10*/  @!P2 BRA `(.L_x_14940) ;  /* 0xfffffffc00f0a947 */ /* 0x010fea000383ffff */
[----:B------:R-:W-:Y:S05]  /*1fa20*/  BRA `(.L_x_14939) ;  /* 0xffffff0000c47947 */ /* 0x000fea000383ffff */
.L_x_14955:
[----:B------:R-:W-:Y:S02]  /*1fa30*/  IMAD.MOV.U32 R13, RZ, RZ, R4 ;  /* 0x000000ffff0d7224 */ /* 0x000fe400078e0004 */
[----:B------:R-:W-:Y:S02]  /*1fa40*/  IMAD.MOV.U32 R12, RZ, RZ, RZ ;  /* 0x000000ffff0c7224 */ /* 0x000fe400078e00ff */
[----:B------:R-:W-:Y:S02]  /*1fa50*/  IMAD.MOV.U32 R11, RZ, RZ, 0x181f ;  /* 0x0000181fff0b7424 */ /* 0x000fe400078e00ff */
[----:B------:R-:W-:-:S07]  /*1fa60*/  IMAD.MOV.U32 R15, RZ, RZ, -0x1 ;  /* 0xffffffffff0f7424 */ /* 0x000fce00078e00ff */
[----:B-1----:R-:W-:Y:S05]  /*1fa70*/  WARPSYNC.COLLECTIVE R15, `(.L_x_15164) ;  /* 0x000000000f087348 */ /* 0x002fea0003c00000 */
[----:B------:R0:W2:Y:S02]  /*1fa80*/  SHFL.IDX P6, R14, R13, R12, R11 ;  /* 0x0000000c0d0e7389 */ /* 0x0000a400000c000b */
[----:B012---:R-:W-:Y:S01]  /*1fa90*/  ENDCOLLECTIVE ;  /* 0x000000000000791b */ /* 0x007fe20003800000 */
.L_x_15164:
[----:B------:R-:W-:Y:S02]  /*1faa0*/  IMAD.MOV.U32 R13, RZ, RZ, R3 ;  /* 0x000000ffff0d7224 */ /* 0x000fe400078e0003 */
[----:B------:R-:W-:-:S07]  /*1fab0*/  IMAD.MOV.U32 R0, RZ, RZ, R14 ;  /* 0x000000ffff007224 */ /* 0x000fce00078e000e */
[----:B------:R-:W-:Y:S05]  /*1fac0*/  WARPSYNC.COLLECTIVE R15, `(.L_x_15165) ;  /* 0x000000000f087348 */ /* 0x000fea0003c00000 */
[----:B------:R0:W1:Y:S02]  /*1fad0*/  SHFL.IDX P6, R14, R13, R12, R11 ;  /* 0x0000000c0d0e7389 */ /* 0x00006400000c000b */
[----:B01----:R-:W-:Y:S01]  /*1fae0*/  ENDCOLLECTIVE ;  /* 0x000000000000791b */ /* 0x003fe20003800000 */
.L_x_15165:
[----:B------:R-:W-:Y:S05]  /*1faf0*/  BRA `(.L_x_15166) ;  /* 0xffffff5c00f47947 */ /* 0x000fea000383ffff */
.L_x_14958:
[----:B------:R-:W-:Y:S01]  /*1fb00*/  BSSY B1, `(.L_x_15167) ;  /* 0x0000008000017945 */ /* 0x000fe20003800000 */
[----:B----4-:R-:W-:Y:S02]  /*1fb10*/  IMAD.MOV.U32 R13, RZ, RZ, R4 ;  /* 0x000000ffff0d7224 */ /* 0x010fe400078e0004 */
[----:B------:R-:W-:Y:S02]  /*1fb20*/  IMAD.MOV.U32 R12, RZ, RZ, 0x1 ;  /* 0x00000001ff0c7424 */ /* 0x000fe400078e00ff */
[----:B------:R-:W-:Y:S02]  /*1fb30*/  IMAD.MOV.U32 R11, RZ, RZ, 0x181f ;  /* 0x0000181fff0b7424 */ /* 0x000fe400078e00ff */
[----:B------:R-:W-:-:S07]  /*1fb40*/  IMAD.MOV.U32 R15, RZ, RZ, -0x1 ;  /* 0xffffffffff0f7424 */ /* 0x000fce00078e00ff */
[----:B0123--:R-:W-:Y:S05]  /*1fb50*/  WARPSYNC.COLLECTIVE R15, `(.L_x_15168) ;  /* 0x000000000f087348 */ /* 0x00ffea0003c00000 */
[----:B---3--:R3:W4:Y:S02]  /*1fb60*/  SHFL.IDX P6, R14, R13, R12, R11 ;  /* 0x0000000c0d0e7389 */ /* 0x00872400000c000b */
[----:B01234-:R-:W-:Y:S01]  /*1fb70*/  ENDCOLLECTIVE ;  /* 0x000000000000791b */ /* 0x01ffe20003800000 */
.L_x_15168:
[----:B------:R-:W-:Y:S05]  /*1fb80*/  BSYNC B1 ;  /* 0x0000000000017941 */ /* 0x000fea0003800000 */
.L_x_15167:
        /* <DEDUP_REMOVED lines=8> */
.L_x_15169:
[----:B------:R-:W-:Y:S05]  /*1fc10*/  BRA `(.L_x_15170) ;  /* 0xffffff6000387947 */ /* 0x000fea000383ffff */
.L_x_14961:
        /* <DEDUP_REMOVED lines=8> */
.L_x_15172:
[----:B------:R-:W-:Y:S05]  /*1fca0*/  BSYNC B1 ;  /* 0x0000000000017941 */ /* 0x000fea0003800000 */
.L_x_15171:
        /* <DEDUP_REMOVED lines=8> */
.L_x_15173:
[----:B------:R-:W-:Y:S05]  /*1fd30*/  BRA `(.L_x_15174) ;  /* 0xffffff6000787947 */ /* 0x000fea000383ffff */
.L_x_14964:
        /* <DEDUP_REMOVED lines=8> */
.L_x_15176:
[----:B------:R-:W-:Y:S05]  /*1fdc0*/  BSYNC B1 ;  /* 0x0000000000017941 */ /* 0x000fea0003800000 */
.L_x_15175:
        /* <DEDUP_REMOVED lines=8> */
.L_x_15177:
[----:B------:R-:W-:Y:S05]  /*1fe50*/  BRA `(.L_x_15178) ;  /* 0xffffff6000b87947 */ /* 0x000fea000383ffff */
.L_x_14981:
        /* <DEDUP_REMOVED lines=11> */
.L_x_15180:
[----:B------:R-:W-:Y:S05]  /*1ff10*/  BSYNC B1 ;  /* 0x0000000000017941 */ /* 0x000fea0003800000 */
.L_x_15179:
[----:B------:R-:W-:Y:S05]  /*1ff20*/  BRA `(.L_x_15181) ;  /* 0xffffff7800707947 */ /* 0x000fea000383ffff */
.L_x_14983:
[----:B------:R-:W-:Y:S01]  /*1ff30*/  BSSY B1, `(.L_x_15182) ;  /* 0x0000006000017945 */ /* 0x000fe20003800000 */
[----:B------:R-:W-:-:S07]  /*1ff40*/  IMAD.MOV.U32 R15, RZ, RZ, -0x1 ;  /* 0xffffffffff0f7424 */ /* 0x000fce00078e00ff */
[----:B01----:R-:W-:Y:S05]  /*1ff50*/  WARPSYNC.COLLECTIVE R15, `(.L_x_15183) ;  /* 0x000000000f0c7348 */ /* 0x003fea0003c00000 */
[----:B------:R-:W-:Y:S02]  /*1ff60*/  ELECT P6, UR62, PT ;  /* 0x00000000003e782f */ /* 0x000fe400038c0000 */
[----:B------:R-:W-:Y:S01]  /*1ff70*/  MOV R14, UR62 ;  /* 0x0000003e000e7c02 */ /* 0x000fe20008000f00 */
[----:B01----:R-:W-:Y:S10]  /*1ff80*/  ENDCOLLECTIVE ;  /* 0x000000000000791b */ /* 0x003ff40003800000 */
.L_x_15183:
[----:B------:R-:W-:Y:S05]  /*1ff90*/  BSYNC B1 ;  /* 0x0000000000017941 */ /* 0x000fea0003800000 */
.L_x_15182:
[----:B------:R-:W-:Y:S05]  /*1ffa0*/  BRA `(.L_x_14982) ;  /* 0xffffff7800687947 */ /* 0x000fea000383ffff */
.L_x_14985:
[----:B0-----:R-:W2:Y:S02]  /*1ffb0*/  LDL R5, [R1+0x4] ;  /* 0x0000040001057983 */ /* 0x001ea40000100800 */
[----:B--2---:R0:W2:Y:S02]  /*1ffc0*/  SYNCS.PHASECHK.TRANS64.TRYWAIT P0, [R5+URZ+0x32420], R4 ;  /* 0x03242004050075a7 */ /* 0x0040a4000800017f */
[----:B--2---:R-:W-:Y:S05]  /*1ffd0*/  @!P0 NANOSLEEP.SYNCS 0x989680 ;  /* 0x009896800000895d */ /* 0x004fea0003900000 */
[----:B------:R-:W2:Y:S02]  /*1ffe0*/  @!P0 SYNCS.PHASECHK.TRANS64 P0, [R5+URZ+0x32420], R4 ;  /* 0x03242004050085a7 */ /* 0x000ea4000800007f */
[----:B--2---:R-:W-:Y:S05]  /*1fff0*/  @!P0 BRA `(.L_x_14985) ;  /* 0xfffffffc00ec8947 */ /* 0x004fea000383ffff */
[----:B------:R-:W-:Y:S05]  /*20000*/  BRA `(.L_x_15184) ;  /* 0xffffff7800787947 */ /* 0x000fea000383ffff */
.L_x_14989:
[----:B0-----:R0:W2:Y:S02]  /*20010*/  SYNCS.PHASECHK.TRANS64.TRYWAIT P0, [R4+URZ+0x324a0], R9 ;  /* 0x0324a009040075a7 */ /* 0x0010a4000800017f */
[----:B--2---:R-:W-:Y:S05]  /*20020*/  @!P0 NANOSLEEP.SYNCS 0x989680 ;  /* 0x009896800000895d */ /* 0x004fea0003900000 */
[----:B------:R-:W2:Y:S02]  /*20030*/  @!P0 SYNCS.PHASECHK.TRANS64 P0, [R4+URZ+0x324a0], R9 ;  /* 0x0324a009040085a7 */ /* 0x000ea4000800007f */
[----:B--2---:R-:W-:Y:S05]  /*20040*/  @!P0 BRA `(.L_x_14989) ;  /* 0xfffffffc00f08947 */ /* 0x004fea000383ffff */
[----:B------:R-:W-:Y:S05]  /*20050*/  BRA `(.L_x_15185) ;  /* 0xffffff7800a07947 */ /* 0x000fea000383ffff */
.L_x_14994:
[----:B-1----:R1:W2:Y:S02]  /*20060*/  SYNCS.PHASECHK.TRANS64.TRYWAIT P0, [R4+URZ+0x324c0], R9 ;  /* 0x0324c009040075a7 */ /* 0x0022a4000800017f */
[----:B--2---:R-:W-:Y:S05]  /*20070*/  @!P0 NANOSLEEP.SYNCS 0x989680 ;  /* 0x009896800000895d */ /* 0x004fea0003900000 */
[----:B------:R-:W2:Y:S02]  /*20080*/  @!P0 SYNCS.PHASECHK.TRANS64 P0, [R4+URZ+0x324c0], R9 ;  /* 0x0324c009040085a7 */ /* 0x000ea4000800007f */
[----:B--2---:R-:W-:Y:S05]  /*20090*/  @!P0 BRA `(.L_x_14994) ;  /* 0xfffffffc00f08947 */ /* 0x004fea000383ffff */
[----:B------:R-:W-:Y:S05]  /*200a0*/  BRA `(.L_x_15186) ;  /* 0xffffff7c00247947 */ /* 0x000fea000383ffff */
.L_x_15004:
[----:B0-----:R0:W2:Y:S02]  /*200b0*/  SYNCS.PHASECHK.TRANS64.TRYWAIT P1, [R5+URZ+0x324a0], R6 ;  /* 0x0324a006050075a7 */ /* 0x0010a4000802017f */
[----:B--2---:R-:W-:Y:S05]  /*200c0*/  @!P1 NANOSLEEP.SYNCS 0x989680 ;  /* 0x009896800000995d */ /* 0x004fea0003900000 */
[----:B------:R-:W2:Y:S02]  /*200d0*/  @!P1 SYNCS.PHASECHK.TRANS64 P1, [R5+URZ+0x324a0], R6 ;  /* 0x0324a006050095a7 */ /* 0x000ea4000802007f */
[----:B--2---:R-:W-:Y:S05]  /*200e0*/  @!P1 BRA `(.L_x_15004) ;  /* 0xfffffffc00f09947 */ /* 0x004fea000383ffff */
[----:B------:R-:W-:Y:S05]  /*200f0*/  BRA `(.L_x_15187) ;  /* 0xffffff8000bc7947 */ /* 0x000fea000383ffff */
.L_x_15009:
[----:B-1----:R1:W2:Y:S02]  /*20100*/  SYNCS.PHASECHK.TRANS64.TRYWAIT P1, [R5+URZ+0x324c0], R6 ;  /* 0x0324c006050075a7 */ /* 0x0022a4000802017f */
[----:B--2---:R-:W-:Y:S05]  /*20110*/  @!P1 NANOSLEEP.SYNCS 0x989680 ;  /* 0x009896800000995d */ /* 0x004fea0003900000 */
[----:B------:R-:W2:Y:S02]  /*20120*/  @!P1 SYNCS.PHASECHK.TRANS64 P1, [R5+URZ+0x324c0], R6 ;  /* 0x0324c006050095a7 */ /* 0x000ea4000802007f */
[----:B--2---:R-:W-:Y:S05]  /*20130*/  @!P1 BRA `(.L_x_15009) ;  /* 0xfffffffc00f09947 */ /* 0x004fea000383ffff */
[----:B------:R-:W-:Y:S05]  /*20140*/  BRA `(.L_x_15188) ;  /* 0xffffff84003c7947 */ /* 0x000fea000383ffff */
.L_x_15025:
        /* <DEDUP_REMOVED lines=11> */
.L_x_15190:
[----:B------:R-:W-:Y:S05]  /*20200*/  BSYNC B0 ;  /* 0x0000000000007941 */ /* 0x000fea0003800000 */
.L_x_15189:
[----:B------:R-:W-:Y:S05]  /*20210*/  BRA `(.L_x_15191) ;  /* 0xffffff90005c7947 */ /* 0x000fea000383ffff */
.L_x_15027:
[----:B------:R-:W-:Y:S01]  /*20220*/  BSSY B0, `(.L_x_15192) ;  /* 0x0000006000007945 */ /* 0x000fe20003800000 */
[----:B------:R-:W-:-:S07]  /*20230*/  IMAD.MOV.U32 R15, RZ, RZ, -0x1 ;  /* 0xffffffffff0f7424 */ /* 0x000fce00078e00ff */
[----:B01----:R-:W-:Y:S05]  /*20240*/  WARPSYNC.COLLECTIVE R15, `(.L_x_15193) ;  /* 0x000000000f0c7348 */ /* 0x003fea0003c00000 */
[----:B------:R-:W-:Y:S02]  /*20250*/  ELECT P6, UR62, PT ;  /* 0x00000000003e782f */ /* 0x000fe400038c0000 */
[----:B------:R-:W-:Y:S01]  /*20260*/  MOV R14, UR62 ;  /* 0x0000003e000e7c02 */ /* 0x000fe20008000f00 */
[----:B01----:R-:W-:Y:S10]  /*20270*/  ENDCOLLECTIVE ;  /* 0x000000000000791b */ /* 0x003ff40003800000 */
.L_x_15193:
[----:B------:R-:W-:Y:S05]  /*20280*/  BSYNC B0 ;  /* 0x0000000000007941 */ /* 0x000fea0003800000 */
.L_x_15192:
[----:B------:R-:W-:Y:S05]  /*20290*/  BRA `(.L_x_15194) ;  /* 0xffffff90006c7947 */ /* 0x000fea000383ffff */
.L_x_15029:
[----:B0-----:R0:W2:Y:S02]  /*202a0*/  SYNCS.PHASECHK.TRANS64.TRYWAIT P0, [R0+URZ+0x32440], R2 ;  /* 0x03244002000075a7 */ /* 0x0010a4000800017f */
[----:B--2---:R-:W-:Y:S05]  /*202b0*/  @!P0 NANOSLEEP.SYNCS 0x989680 ;  /* 0x009896800000895d */ /* 0x004fea0003900000 */
[----:B------:R-:W2:Y:S02]  /*202c0*/  @!P0 SYNCS.PHASECHK.TRANS64 P0, [R0+URZ+0x32440], R2 ;  /* 0x03244002000085a7 */ /* 0x000ea4000800007f */
[----:B--2---:R-:W-:Y:S05]  /*202d0*/  @!P0 BRA `(.L_x_15029) ;  /* 0xfffffffc00f08947 */ /* 0x004fea000383ffff */
[----:B------:R-:W-:Y:S05]  /*202e0*/  BRA `(.L_x_15195) ;  /* 0xffffff9000d87947 */ /* 0x000fea000383ffff */
.L_x_15033:
        /* <DEDUP_REMOVED lines=9> */
.L_x_15196:
[----:B------:R-:W-:-:S05]  /*20380*/  VIADD R8, R17, 0x10 ;  /* 0x0000001011087836 */ /* 0x000fca0000000000 */
[----:B------:R0:W-:Y:S01]  /*20390*/  STL [R1+0x48], R8 ;  /* 0x0000480801007387 */ /* 0x0001e20000100800 */
[----:B------:R-:W-:Y:S02]  /*203a0*/  IMAD.MOV.U32 R13, RZ, RZ, R3 ;  /* 0x000000ffff0d7224 */ /* 0x000fe400078e0003 */
[----:B------:R-:W-:-:S07]  /*203b0*/  IMAD.MOV.U32 R4, RZ, RZ, R14 ;  /* 0x000000ffff047224 */ /* 0x000fce00078e000e */
[----:B0-----:R-:W-:Y:S05]  /*203c0*/  WARPSYNC.COLLECTIVE R15, `(.L_x_15197) ;  /* 0x000000000f087348 */ /* 0x001fea0003c00000 */
[----:B------:R1:W2:Y:S02]  /*203d0*/  SHFL.IDX P6, R14, R13, R12, R11 ;  /* 0x0000000c0d0e7389 */ /* 0x0002a400000c000b */
[----:B012---:R-:W-:Y:S01]  /*203e0*/  ENDCOLLECTIVE ;  /* 0x000000000000791b */ /* 0x007fe20003800000 */
.L_x_15197:
[----:B------:R-:W-:Y:S02]  /*203f0*/  IMAD.MOV.U32 R13, RZ, RZ, R2 ;  /* 0x000000ffff0d7224 */ /* 0x000fe400078e0002 */
[----:B------:R-:W-:Y:S02]  /*20400*/  IMAD.MOV.U32 R12, RZ, RZ, 0x1 ;  /* 0x00000001ff0c7424 */ /* 0x000fe400078e00ff */
[----:B------:R-:W-:-:S07]  /*20410*/  IMAD.MOV.U32 R5, RZ, RZ, R14 ;  /* 0x000000ffff057224 */ /* 0x000fce00078e000e */
[----:B------:R-:W-:Y:S05]  /*20420*/  WARPSYNC.COLLECTIVE R15, `(.L_x_15198) ;  /* 0x000000000f087348 */ /* 0x000fea0003c00000 */
[----:B------:R0:W1:Y:S02]  /*20430*/  SHFL.IDX P6, R14, R13, R12, R11 ;  /* 0x0000000c0d0e7389 */ /* 0x00006400000c000b */
[----:B01----:R-:W-:Y:S01]  /*20440*/  ENDCOLLECTIVE ;  /* 0x000000000000791b */ /* 0x003fe20003800000 */
.L_x_15198:
[----:B------:R-:W-:Y:S02]  /*20450*/  IMAD.MOV.U32 R13, RZ, RZ, R3 ;  /* 0x000000ffff0d7224 */ /* 0x000fe400078e0003 */
[----:B------:R-:W-:Y:S02]  /*20460*/  IMAD R0, R6, R7, RZ ;  /* 0x0000000706007224 */ /* 0x000fe400078e02ff */
[----:B------:R-:W-:-:S07]  /*20470*/  IMAD.MOV.U32 R7, RZ, RZ, R14 ;  /* 0x000000ffff077224 */ /* 0x000fce00078e000e */
[----:B------:R-:W-:Y:S05]  /*20480*/  WARPSYNC.COLLECTIVE R15, `(.L_x_15199) ;  /* 0x000000000f087348 */ /* 0x000fea0003c00000 */
[----:B------:R0:W1:Y:S02]  /*20490*/  SHFL.IDX P6, R14, R13, R12, R11 ;  /* 0x0000000c0d0e7389 */ /* 0x00006400000c000b */
[----:B01----:R-:W-:Y:S01]  /*204a0*/  ENDCOLLECTIVE ;  /* 0x000000000000791b */ /* 0x003fe20003800000 */
.L_x_15199:
[CC--:B------:R-:W-:Y:S02]  /*204b0*/  ISETP.GE.AND P1, PT, R17.reuse, R0.reuse, PT ;  /* 0x000000001100720c */ /* 0x0c0fe40003f26270 */
[----:B------:R-:W-:Y:S02]  /*204c0*/  ISETP.GE.AND P2, PT, R8, R0, PT ;  /* 0x000000000800720c */ /* 0x000fe40003f46270 */
[----:B------:R-:W-:-:S05]  /*204d0*/  IADD3 R8, R17, 0x20, RZ ;  /* 0x0000002011087810 */ /* 0x000fca0007ffe0ff */
[----:B------:R0:W-:Y:S01]  /*204e0*/  STL [R1+0x58], R8 ;  /* 0x0000580801007387 */ /* 0x0001e20000100800 */
[----:B------:R-:W-:-:S03]  /*204f0*/  IMAD.MOV.U32 R13, RZ, RZ, R2 ;  /* 0x000000ffff0d7224 */ /* 0x000fc600078e0002 */
        /* <DEDUP_REMOVED lines=8> */
.L_x_15200:
        /* <DEDUP_REMOVED lines=12> */
.L_x_15201:
        /* <DEDUP_REMOVED lines=17> */
.L_x_15202:
        /* <DEDUP_REMOVED lines=10> */
.L_x_15203:
        /* <DEDUP_REMOVED lines=13> */
.L_x_15204:
        /* <DEDUP_REMOVED lines=10> */
.L_x_15205:
        /* <DEDUP_REMOVED lines=8> */
[----:B------:R-:W-:Y:S01]  /*209e0*/  IMAD.MOV.U32 R12, RZ, RZ, 0x5 ;  /* 0x00000005ff0c7424 */ /* 0x000fe200078e00ff */
[----:B0-----:R-:W-:-:S07]  /*209f0*/  MOV R4, R14 ;  /* 0x0000000e00047202 */ /* 0x001fce0000000f00 */
[----:B-1----:R-:W-:Y:S05]  /*20a00*/  WARPSYNC.COLLECTIVE R15, `(.L_x_15206) ;  /* 0x000000000f087348 */ /* 0x002fea0003c00000 */
[----:B------:R0:W2:Y:S02]  /*20a10*/  SHFL.IDX P6, R14, R13, R12, R11 ;  /* 0x0000000c0d0e7389 */ /* 0x0000a400000c000b */
[----:B012---:R-:W-:Y:S01]  /*20a20*/  ENDCOLLECTIVE ;  /* 0x000000000000791b */ /* 0x007fe20003800000 */
.L_x_15206:
        /* <DEDUP_REMOVED lines=16> */
.L_x_15207:
[----:B------:R0:W-:Y:S01]  /*20b30*/  STL [R1+0x74], R7 ;  /* 0x0000740701007387 */ /* 0x0001e20000100800 */
[----:B------:R-:W-:Y:S02]  /*20b40*/  IMAD.MOV.U32 R13, RZ, RZ, R2 ;  /* 0x000000ffff0d7224 */ /* 0x000fe400078e0002 */
[----:B------:R-:W-:Y:S02]  /*20b50*/  IMAD.MOV.U32 R12, RZ, RZ, 0x6 ;  /* 0x00000006ff0c7424 */ /* 0x000fe400078e00ff */
[----:B------:R-:W-:-:S07]  /*20b60*/  IMAD.MOV.U32 R4, RZ, RZ, R14 ;  /* 0x000000ffff047224 */ /* 0x000fce00078e000e */
[----:B0-----:R-:W-:Y:S05]  /*20b70*/  WARPSYNC.COLLECTIVE R15, `(.L_x_15208) ;  /* 0x000000000f087348 */ /* 0x001fea0003c00000 */
[----:B------:R1:W2:Y:S02]  /*20b80*/  SHFL.IDX P6, R14, R13, R12, R11 ;  /* 0x0000000c0d0e7389 */ /* 0x0002a400000c000b */
[----:B012---:R-:W-:Y:S01]  /*20b90*/  ENDCOLLECTIVE ;  /* 0x000000000000791b */ /* 0x007fe20003800000 */
.L_x_15208:
[----:B------:R-:W-:-:S05]  /*20ba0*/  @!P1 LEA R5, P2, R10, R4, 0x1 ;  /* 0x000000040a059211 */ /* 0x000fca00078408ff */
[----:B------:R-:W-:-:S05]  /*20bb0*/  @!P1 IMAD.X R4, RZ, RZ, R6, P2 ;  /* 0x000000ffff049224 */ /* 0x000fca00010e0606 */
[-C--:B------:R-:W-:Y:S02]  /*20bc0*/  @!P1 LOP3.LUT R5, R5, R4.reuse, RZ, 0x3c, !PT ;  /* 0x0000000405059212 */ /* 0x080fe400078e3cff */
[----:B------:R-:W-:Y:S02]  /*20bd0*/  MOV R13, R3 ;  /* 0x00000003000d7202 */ /* 0x000fe40000000f00 */
[----:B------:R-:W-:-:S04]  /*20be0*/  @!P1 LOP3.LUT R4, R5, R4, RZ, 0x3c, !PT ;  /* 0x0000000405049212 */ /* 0x000fc800078e3cff */
[----:B------:R-:W-:Y:S01]  /*20bf0*/  @!P1 LOP3.LUT R5, R5, R4, RZ, 0x3c, !PT ;  /* 0x0000000405059212 */ /* 0x000fe200078e3cff */
[----:B------:R-:W-:-:S07]  /*20c00*/  IMAD.MOV.U32 R6, RZ, RZ, R14 ;  /* 0x000000ffff067224 */ /* 0x000fce00078e000e */
[----:B------:R-:W-:Y:S05]  /*20c10*/  WARPSYNC.COLLECTIVE R15, `(.L_x_15209) ;  /* 0x000000000f087348 */ /* 0x000fea0003c00000 */
[----:B------:R0:W1:Y:S02]  /*20c20*/  SHFL.IDX P6, R14, R13, R12, R11 ;  /* 0x0000000c0d0e7389 */ /* 0x00006400000c000b */
[----:B01----:R-:W-:Y:S01]  /*20c30*/  ENDCOLLECTIVE ;  /* 0x000000000000791b */ /* 0x003fe20003800000 */
.L_x_15209:
        /* <DEDUP_REMOVED lines=11> */
.L_x_15210:
        /* <DEDUP_REMOVED lines=14> */
.L_x_15211:
[----:B------:R-:W-:Y:S01]  /*20dd0*/  IMAD.MOV.U32 R3, RZ, RZ, R14 ;  /* 0x000000ffff037224 */ /* 0x000fe200078e000e */
[----:B------:R-:W-:Y:S06]  /*20de0*/  BRA `(.L_x_15212) ;  /* 0xffffff9400807947 */ /* 0x000fec000383ffff */
.L_x_15037:
        /* <DEDUP_REMOVED lines=35> */
.L_x_15214:
[----:B------:R-:W-:Y:S05]  /*21020*/  BSYNC B0 ;  /* 0x0000000000007941 */ /* 0x000fea0003800000 */
.L_x_15213:
[----:B------:R0:W5:Y:S01]  /*21030*/  LDL R7, [R1+0x14] ;  /* 0x0000140001077983 */ /* 0x0001620000100800 */
[----:B------:R-:W-:Y:S01]  /*21040*/  IMAD.MOV.U32 R13, RZ, RZ, R2 ;  /* 0x000000ffff0d7224 */ /* 0x000fe200078e0002 */
[----:B------:R-:W-:Y:S01]  /*21050*/  MOV R4, R14 ;  /* 0x0000000e00047202 */ /* 0x000fe20000000f00 */
[----:B------:R-:W-:Y:S01]  /*21060*/  IMAD.MOV.U32 R12, RZ, RZ, RZ ;  /* 0x000000ffff0c7224 */ /* 0x000fe200078e00ff */
[----:B------:R-:W-:Y:S01]  /*21070*/  LOP3.LUT R9, R9, 0xfffffeff, RZ, 0xc0, !PT ;  /* 0xfffffeff09097812 */ /* 0x000fe200078ec0ff */
[----:B------:R-:W-:Y:S02]  /*21080*/  IMAD.MOV.U32 R11, RZ, RZ, 0x181f ;  /* 0x0000181fff0b7424 */ /* 0x000fe400078e00ff */
[----:B------:R-:W-:Y:S01]  /*21090*/  IMAD.MOV.U32 R15, RZ, RZ, -0x1 ;  /* 0xffffffffff0f7424 */ /* 0x000fe200078e00ff */
[----:B0-----:R-:W-:-:S07]  /*210a0*/  @P5 LOP3.LUT R9, R9, 0x100, RZ, 0xfc, !PT ;  /* 0x0000010009095812 */ /* 0x001fce00078efcff */
[----:B-----5:R-:W-:Y:S05]  /*210b0*/  WARPSYNC.COLLECTIVE R15, `(.L_x_15215) ;  /* 0x000000000f087348 */ /* 0x020fea0003c00000 */
[----:B------:R0:W1:Y:S02]  /*210c0*/  SHFL.IDX P6, R14, R13, R12, R11 ;  /* 0x0000000c0d0e7389 */ /* 0x00006400000c000b */
[----:B01---5:R-:W-:Y:S01]  /*210d0*/  ENDCOLLECTIVE ;  /* 0x000000000000791b */ /* 0x023fe20003800000 */
.L_x_15215:
        /* <DEDUP_REMOVED lines=14> */
.L_x_15216:
[----:B------:R-:W-:-:S04]  /*211c0*/  @!P5 LOP3.LUT R4, R5, R4, RZ, 0x3c, !PT ;  /* 0x000000040504d212 */ /* 0x000fc800078e3cff */
[----:B------:R-:W-:Y:S01]  /*211d0*/  @!P5 LOP3.LUT R5, R5, R4, RZ, 0x3c, !PT ;  /* 0x000000040505d212 */ /* 0x000fe200078e3cff */
[----:B------:R-:W-:Y:S02]  /*211e0*/  IMAD.MOV.U32 R13, RZ, RZ, R2 ;  /* 0x000000ffff0d7224 */ /* 0x000fe400078e0002 */
[----:B------:R-:W-:-:S07]  /*211f0*/  IMAD.MOV.U32 R6, RZ, RZ, R14 ;  /* 0x000000ffff067224 */ /* 0x000fce00078e000e */
[----:B------:R-:W-:Y:S05]  /*21200*/  WARPSYNC.COLLECTIVE R15, `(.L_x_15217) ;  /* 0x000000000f087348 */ /* 0x000fea0003c00000 */
[----:B------:R0:W1:Y:S02]  /*21210*/  SHFL.IDX P6, R14, R13, R12, R11 ;  /* 0x0000000c0d0e7389 */ /* 0x00006400000c000b */
[----:B01----:R-:W-:Y:S01]  /*21220*/  ENDCOLLECTIVE ;  /* 0x000000000000791b */ /* 0x003fe20003800000 */
.L_x_15217:
[----:B------:R-:W-:Y:S01]  /*21230*/  MOV R13, R0 ;  /* 0x00000000000d7202 */ /* 0x000fe20000000f00 */
        /* <DEDUP_REMOVED lines=16> */
.L_x_15218:
        /* <DEDUP_REMOVED lines=15> */
.L_x_15219:
        /* <DEDUP_REMOVED lines=9> */
.L_x_15220:
        /* <DEDUP_REMOVED lines=15> */
.L_x_15221:
        /* <DEDUP_REMOVED lines=9> */
.L_x_15222:
        /* <DEDUP_REMOVED lines=15> */
.L_x_15223:
        /* <DEDUP_REMOVED lines=9> */
.L_x_15224:
        /* <DEDUP_REMOVED lines=14> */
.L_x_15225:
        /* <DEDUP_REMOVED lines=19> */
.L_x_15226:
[----:B------:R-:W-:Y:S01]  /*219d0*/  IMAD.MOV.U32 R13, RZ, RZ, R2 ;  /* 0x000000ffff0d7224 */ /* 0x000fe200078e0002 */
[----:B------:R-:W-:-:S07]  /*219e0*/  MOV R6, R14 ;  /* 0x0000000e00067202 */ /* 0x000fce0000000f00 */
[----:B------:R-:W-:Y:S05]  /*219f0*/  WARPSYNC.COLLECTIVE R15, `(.L_x_15227) ;  /* 0x000000000f087348 */ /* 0x000fea0003c00000 */
[----:B------:R0:W1:Y:S02]  /*21a00*/  SHFL.IDX P6, R14, R13, R12, R11 ;  /* 0x0000000c0d0e7389 */ /* 0x00006400000c000b */
[----:B01----:R-:W-:Y:S01]  /*21a10*/  ENDCOLLECTIVE ;  /* 0x000000000000791b */ /* 0x003fe20003800000 */
.L_x_15227:
[----:B------:R-:W-:Y:S02]  /*21a20*/  IMAD.MOV.U32 R13, RZ, RZ, R0 ;  /* 0x000000ffff0d7224 */ /* 0x000fe400078e0000 */
[----:B------:R-:W-:Y:S02]  /*21a30*/  IMAD.MOV.U32 R12, RZ, RZ, 0x7 ;  /* 0x00000007ff0c7424 */ /* 0x000fe400078e00ff */
[----:B------:R-:W-:-:S07]  /*21a40*/  IMAD.MOV.U32 R5, RZ, RZ, R14 ;  /* 0x000000ffff057224 */ /* 0x000fce00078e000e */
[----:B------:R-:W-:Y:S05]  /*21a50*/  WARPSYNC.COLLECTIVE R15, `(.L_x_15228) ;  /* 0x000000000f087348 */ /* 0x000fea0003c00000 */
[----:B------:R0:W1:Y:S02]  /*21a60*/  SHFL.IDX P6, R14, R13, R12, R11 ;  /* 0x0000000c0d0e7389 */ /* 0x00006400000c000b */
[----:B01----:R-:W-:Y:S01]  /*21a70*/  ENDCOLLECTIVE ;  /* 0x000000000000791b */ /* 0x003fe20003800000 */
.L_x_15228:
        /* <DEDUP_REMOVED lines=10> */
.L_x_15229:
        /* <DEDUP_REMOVED lines=9> */
.L_x_15042:
[----:B-1----:R-:W3:Y:S02]  /*21bb0*/  LDL R2, [R1+0x4] ;  /* 0x0000040001027983 */ /* 0x002ee40000100800 */
[----:B---3--:R1:W3:Y:S02]  /*21bc0*/  SYNCS.PHASECHK.TRANS64.TRYWAIT P0, [R2+URZ+0x32420], R0 ;  /* 0x03242000020075a7 */ /* 0x0082e4000800017f */
[----:B---3--:R-:W-:Y:S05]  /*21bd0*/  @!P0 NANOSLEEP.SYNCS 0x989680 ;  /* 0x009896800000895d */ /* 0x008fea0003900000 */
[----:B------:R-:W3:Y:S02]  /*21be0*/  @!P0 SYNCS.PHASECHK.TRANS64 P0, [R2+URZ+0x32420], R0 ;  /* 0x03242000020085a7 */ /* 0x000ee4000800007f */
[----:B---3--:R-:W-:Y:S05]  /*21bf0*/  @!P0 BRA `(.L_x_15042) ;  /* 0xfffffffc00ec8947 */ /* 0x008fea000383ffff */
[----:B------:R-:W-:Y:S05]  /*21c00*/  BRA `(.L_x_15231) ;  /* 0xffffff9400b47947 */ /* 0x000fea000383ffff */
.L_x_15046:
[----:B0-----:R0:W1:Y:S02]  /*21c10*/  SYNCS.PHASECHK.TRANS64.TRYWAIT P0, [R2+URZ+0x32460], R0 ;  /* 0x03246000020075a7 */ /* 0x001064000800017f */
[----:B-1----:R-:W-:Y:S05]  /*21c20*/  @!P0 NANOSLEEP.SYNCS 0x989680 ;  /* 0x009896800000895d */ /* 0x002fea0003900000 */
[----:B------:R-:W1:Y:S02]  /*21c30*/  @!P0 SYNCS.PHASECHK.TRANS64 P0, [R2+URZ+0x32460], R0 ;  /* 0x03246000020085a7 */ /* 0x000e64000800007f */
[----:B-1----:R-:W-:Y:S05]  /*21c40*/  @!P0 BRA `(.L_x_15046) ;  /* 0xfffffffc00f08947 */ /* 0x002fea000383ffff */
[----:B------:R-:W-:Y:S05]  /*21c50*/  BRA `(.L_x_15232) ;  /* 0xffffff9400e47947 */ /* 0x000fea000383ffff */
.L_x_15061:
[----:B-1----:R1:W2:Y:S02]  /*21c60*/  SYNCS.PHASECHK.TRANS64.TRYWAIT P0, [R2+URZ+0x32440], R6 ;  /* 0x03244006020075a7 */ /* 0x0022a4000800017f */
[----:B--2---:R-:W-:Y:S05]  /*21c70*/  @!P0 NANOSLEEP.SYNCS 0x989680 ;  /* 0x009896800000895d */ /* 0x004fea0003900000 */
[----:B------:R-:W2:Y:S02]  /*21c80*/  @!P0 SYNCS.PHASECHK.TRANS64 P0, [R2+URZ+0x32440], R6 ;  /* 0x03244006020085a7 */ /* 0x000ea4000800007f */
[----:B--2---:R-:W-:Y:S05]  /*21c90*/  @!P0 BRA `(.L_x_15061) ;  /* 0xfffffffc00f08947 */ /* 0x004fea000383ffff */
[----:B------:R-:W-:Y:S05]  /*21ca0*/  BRA `(.L_x_15233) ;  /* 0xffffffa0000c7947 */ /* 0x000fea000383ffff */
.L_x_15066:
[----:B0-----:R0:W2:Y:S02]  /*21cb0*/  SYNCS.PHASECHK.TRANS64.TRYWAIT P0, [R2+URZ+0x32460], R6 ;  /* 0x03246006020075a7 */ /* 0x0010a4000800017f */
[----:B--2---:R-:W-:Y:S05]  /*21cc0*/  @!P0 NANOSLEEP.SYNCS 0x989680 ;  /* 0x009896800000895d */ /* 0x004fea0003900000 */
[----:B------:R-:W2:Y:S02]  /*21cd0*/  @!P0 SYNCS.PHASECHK.TRANS64 P0, [R2+URZ+0x32460], R6 ;  /* 0x03246006020085a7 */ /* 0x000ea4000800007f */
[----:B--2---:R-:W-:Y:S05]  /*21ce0*/  @!P0 BRA `(.L_x_15066) ;  /* 0xfffffffc00f08947 */ /* 0x004fea000383ffff */
[----:B------:R-:W-:Y:S05]  /*21cf0*/  BRA `(.L_x_15234) ;  /* 0xffffffa000947947 */ /* 0x000fea000383ffff */
.L_x_15077:
[----:B0-----:R0:W1:Y:S02]  /*21d00*/  SYNCS.PHASECHK.TRANS64.TRYWAIT P0, [R3+URZ+0x32440], R2 ;  /* 0x03244002030075a7 */ /* 0x001064000800017f */
[----:B-1----:R-:W-:Y:S05]  /*21d10*/  @!P0 NANOSLEEP.SYNCS 0x989680 ;  /* 0x009896800000895d */ /* 0x002fea0003900000 */
[----:B------:R-:W1:Y:S02]  /*21d20*/  @!P0 SYNCS.PHASECHK.TRANS64 P0, [R3+URZ+0x32440], R2 ;  /* 0x03244002030085a7 */ /* 0x000e64000800007f */
[----:B-1----:R-:W-:Y:S05]  /*21d30*/  @!P0 BRA `(.L_x_15077) ;  /* 0xfffffffc00f08947 */ /* 0x002fea000383ffff */
[----:B------:R-:W-:Y:S05]  /*21d40*/  BRA `(.L_x_15235) ;  /* 0xffffffa8009c7947 */ /* 0x000fea000383ffff */
.L_x_15082:
[----:B-1----:R1:W2:Y:S02]  /*21d50*/  SYNCS.PHASECHK.TRANS64.TRYWAIT P0, [R3+URZ+0x32460], R2 ;  /* 0x03246002030075a7 */ /* 0x0022a4000800017f */
[----:B--2---:R-:W-:Y:S05]  /*21d60*/  @!P0 NANOSLEEP.SYNCS 0x989680 ;  /* 0x009896800000895d */ /* 0x004fea0003900000 */
[----:B------:R-:W2:Y:S02]  /*21d70*/  @!P0 SYNCS.PHASECHK.TRANS64 P0, [R3+URZ+0x32460], R2 ;  /* 0x03246002030085a7 */ /* 0x000ea4000800007f */
[----:B--2---:R-:W-:Y:S05]  /*21d80*/  @!P0 BRA `(.L_x_15082) ;  /* 0xfffffffc00f08947 */ /* 0x004fea000383ffff */
[----:B------:R-:W-:Y:S05]  /*21d90*/  BRA `(.L_x_15236) ;  /* 0xffffffac00207947 */ /* 0x000fea000383ffff */
.L_x_15093:
[----:B0-----:R0:W1:Y:S02]  /*21da0*/  SYNCS.PHASECHK.TRANS64.TRYWAIT P0, [R3+URZ+0x32440], R2 ;  /* 0x03244002030075a7 */ /* 0x001064000800017f */
[----:B-1----:R-:W-:Y:S05]  /*21db0*/  @!P0 NANOSLEEP.SYNCS 0x989680 ;  /* 0x009896800000895d */ /* 0x002fea0003900000 */
[----:B------:R-:W1:Y:S02]  /*21dc0*/  @!P0 SYNCS.PHASECHK.TRANS64 P0, [R3+URZ+0x32440], R2 ;  /* 0x03244002030085a7 */ /* 0x000e64000800007f */
[----:B-1----:R-:W-:Y:S05]  /*21dd0*/  @!P0 BRA `(.L_x_15093) ;  /* 0xfffffffc00f08947 */ /* 0x002fea000383ffff */
[----:B------:R-:W-:Y:S05]  /*21de0*/  BRA `(.L_x_15237) ;  /* 0xffffffb4000c7947 */ /* 0x000fea000383ffff */
.L_x_15098:
[----:B-1----:R1:W2:Y:S02]  /*21df0*/  SYNCS.PHASECHK.TRANS64.TRYWAIT P0, [R3+URZ+0x32460], R2 ;  /* 0x03246002030075a7 */ /* 0x0022a4000800017f */
[----:B--2---:R-:W-:Y:S05]  /*21e00*/  @!P0 NANOSLEEP.SYNCS 0x989680 ;  /* 0x009896800000895d */ /* 0x004fea0003900000 */
[----:B------:R-:W2:Y:S02]  /*21e10*/  @!P0 SYNCS.PHASECHK.TRANS64 P0, [R3+URZ+0x32460], R2 ;  /* 0x03246002030085a7 */ /* 0x000ea4000800007f */
[----:B--2---:R-:W-:Y:S05]  /*21e20*/  @!P0 BRA `(.L_x_15098) ;  /* 0xfffffffc00f08947 */ /* 0x004fea000383ffff */
[----:B------:R-:W-:Y:S05]  /*21e30*/  BRA `(.L_x_15238) ;  /* 0xffffffb400947947 */ /* 0x000fea000383ffff */
.L_x_15110:
[----:B------:R-:W-:Y:S01]  /*21e40*/  BSSY B0, `(.L_x_15239) ;  /* 0x0000008000007945 */ /* 0x000fe20003800000 */
[----:B------:R-:W-:Y:S02]  /*21e50*/  IMAD.MOV.U32 R13, RZ, RZ, R16 ;  /* 0x000000ffff0d7224 */ /* 0x000fe400078e0010 */
[----:B------:R-:W-:Y:S02]  /*21e60*/  IMAD.MOV.U32 R12, RZ, RZ, RZ ;  /* 0x000000ffff0c7224 */ /* 0x000fe400078e00ff */
[----:B-1----:R-:W-:Y:S02]  /*21e70*/  IMAD.MOV.U32 R11, RZ, RZ, 0x1f ;  /* 0x0000001fff0b7424 */ /* 0x002fe400078e00ff */
[----:B------:R-:W-:-:S07]  /*21e80*/  IMAD.MOV.U32 R15, RZ, RZ, -0x1 ;  /* 0xffffffffff0f7424 */ /* 0x000fce00078e00ff */
[----:B0---45:R-:W-:Y:S05]  /*21e90*/  WARPSYNC.COLLECTIVE R15, `(.L_x_15240) ;  /* 0x000000000f087348 */ /* 0x031fea0003c00000 */
[----:B0-----:R0:W1:Y:S02]  /*21ea0*/  SHFL.IDX P6, R14, R13, R12, R11 ;  /* 0x0000000c0d0e7389 */ /* 0x00106400000c000b */
[----:B01--45:R-:W-:Y:S01]  /*21eb0*/  ENDCOLLECTIVE ;  /* 0x000000000000791b */ /* 0x033fe20003800000 */
.L_x_15240:
[----:B------:R-:W-:Y:S05]  /*21ec0*/  BSYNC B0 ;  /* 0x0000000000007941 */ /* 0x000fea0003800000 */
.L_x_15239:
        /* <DEDUP_REMOVED lines=9> */
.L_x_15241:
        /* <DEDUP_REMOVED lines=18> */
.L_x_15242:
        /* <DEDUP_REMOVED lines=8> */
.L_x_15243:
        /* <DEDUP_REMOVED lines=8> */
.L_x_15244:
        /* <DEDUP_REMOVED lines=8> */
.L_x_15245:
        /* <DEDUP_REMOVED lines=8> */
.L_x_15246:
        /* <DEDUP_REMOVED lines=9> */
.L_x_15247:
[----:B------:R-:W-:Y:S01]  /*22310*/  IMAD.MOV.U32 R16, RZ, RZ, R14 ;  /* 0x000000ffff107224 */ /* 0x000fe200078e000e */
[----:B------:R-:W-:Y:S06]  /*22320*/  BRA `(.L_x_15248) ;  /* 0xffffffb800ec7947 */ /* 0x000fec000383ffff */
.L_x_15115:
[----:B------:R-:W-:Y:S01]  /*22330*/  BSSY B0, `(.L_x_15249) ;  /* 0x0000008000007945 */ /* 0x000fe20003800000 */
[----:B-----5:R-:W-:Y:S02]  /*22340*/  IMAD.MOV.U32 R13, RZ, RZ, R2 ;  /* 0x000000ffff0d7224 */ /* 0x020fe400078e0002 */
[----:B------:R-:W-:Y:S02]  /*22350*/  IMAD.MOV.U32 R12, RZ, RZ, 0x1 ;  /* 0x00000001ff0c7424 */ /* 0x000fe400078e00ff */
[----:B------:R-:W-:Y:S02]  /*22360*/  IMAD.MOV.U32 R11, RZ, RZ, RZ ;  /* 0x000000ffff0b7224 */ /* 0x000fe400078e00ff */
[----:B------:R-:W-:-:S07]  /*22370*/  IMAD.MOV.U32 R15, RZ, RZ, -0x1 ;  /* 0xffffffffff0f7424 */ /* 0x000fce00078e00ff */
[----:B01--4-:R-:W-:Y:S05]  /*22380*/  WARPSYNC.COLLECTIVE R15, `(.L_x_15250) ;  /* 0x000000000f087348 */ /* 0x013fea0003c00000 */
[----:B0-----:R0:W2:Y:S02]  /*22390*/  SHFL.UP P6, R14, R13, R12, R11 ;  /* 0x0400000c0d0e7389 */ /* 0x0010a400000c000b */
[----:B012-4-:R-:W-:Y:S01]  /*223a0*/  ENDCOLLECTIVE ;  /* 0x000000000000791b */ /* 0x017fe20003800000 */
.L_x_15250:
[----:B------:R-:W-:Y:S05]  /*223b0*/  BSYNC B0 ;  /* 0x0000000000007941 */ /* 0x000fea0003800000 */
.L_x_15249:
[----:B------:R-:W-:Y:S02]  /*223c0*/  IMAD.MOV.U32 R3, RZ, RZ, R14 ;  /* 0x000000ffff037224 */ /* 0x000fe400078e000e */
[----:B------:R-:W-:Y:S02]  /*223d0*/  IMAD.MOV.U32 R12, RZ, RZ, 0x2 ;  /* 0x00000002ff0c7424 */ /* 0x000fe400078e00ff */
[----:B------:R-:W-:Y:S01]  /*223e0*/  IMAD.MOV.U32 R11, RZ, RZ, RZ ;  /* 0x000000ffff0b7224 */ /* 0x000fe200078e00ff */
[----:B------:R-:W-:Y:S01]  /*223f0*/  SEL R3, R3, RZ, P1 ;  /* 0x000000ff03037207 */ /* 0x000fe20000800000 */
[----:B------:R-:W-:-:S04]  /*22400*/  IMAD.MOV.U32 R15, RZ, RZ, -0x1 ;  /* 0xffffffffff0f7424 */ /* 0x000fc800078e00ff */
[----:B------:R-:W-:-:S05]  /*22410*/  IMAD.IADD R3, R2, 0x1, R3 ;  /* 0x0000000102037824 */ /* 0x000fca00078e0203 */
[----:B------:R-:W-:-:S07]  /*22420*/  MOV R13, R3 ;  /* 0x00000003000d7202 */ /* 0x000fce0000000f00 */
[----:B------:R-:W-:Y:S05]  /*22430*/  WARPSYNC.COLLECTIVE R15, `(.L_x_15251) ;  /* 0x000000000f087348 */ /* 0x000fea0003c00000 */
[----:B------:R0:W1:Y:S02]  /*22440*/  SHFL.UP P6, R14, R13, R12, R11 ;  /* 0x0400000c0d0e7389 */ /* 0x00006400000c000b */
[----:B01----:R-:W-:Y:S01]  /*22450*/  ENDCOLLECTIVE ;  /* 0x000000000000791b */ /* 0x003fe20003800000 */
.L_x_15251:
        /* <DEDUP_REMOVED lines=8> */
.L_x_15252:
        /* <DEDUP_REMOVED lines=8> */
.L_x_15253:
        /* <DEDUP_REMOVED lines=8> */
.L_x_15254:
        /* <DEDUP_REMOVED lines=9> */
.L_x_15255:
[----:B------:R-:W-:Y:S01]  /*22670*/  IMAD.MOV.U32 R16, RZ, RZ, R14 ;  /* 0x000000ffff107224 */ /* 0x000fe200078e000e */
[----:B------:R-:W-:Y:S06]  /*22680*/  BRA `(.L_x_15256) ;  /* 0xffffffb800b07947 */ /* 0x000fec000383ffff */
.L_x_15117:
[----:B------:R-:W-:Y:S01]  /*22690*/  BSSY B0, `(.L_x_15257) ;  /* 0x0000006000007945 */ /* 0x000fe20003800000 */
[----:B------:R-:W-:Y:S01]  /*226a0*/  PLOP3.LUT P6, PT, P6, PT, PT, 0x8, 0x0 ;  /* 0x000000000000781c */ /* 0x000fe200037ce170 */
[----:B------:R-:W-:-:S12]  /*226b0*/  IMAD.MOV.U32 R15, RZ, RZ, -0x1 ;  /* 0xffffffffff0f7424 */ /* 0x000fd800078e00ff */
[----:B01--45:R-:W-:Y:S05]  /*226c0*/  WARPSYNC.COLLECTIVE R15, `(.L_x_15258) ;  /* 0x000000000f087348 */ /* 0x033fea0003c00000 */
[----:B0-----:R-:W-:Y:S01]  /*226d0*/  VOTE.ANY R14, PT, P6 ;  /* 0x00000000000e7806 */ /* 0x001fe200030e0100 */
[----:B-1--45:R-:W-:Y:S06]  /*226e0*/  ENDCOLLECTIVE ;  /* 0x000000000000791b */ /* 0x032fec0003800000 */
.L_x_15258:
[----:B------:R-:W-:Y:S05]  /*226f0*/  BSYNC B0 ;  /* 0x0000000000007941 */ /* 0x000fea0003800000 */
.L_x_15257:
[----:B------:R-:W-:Y:S01]  /*22700*/  IMAD.MOV.U32 R5, RZ, RZ, R14 ;  /* 0x000000ffff057224 */ /* 0x000fe200078e000e */
[----:B------:R-:W-:Y:S01]  /*22710*/  MOV R11, 0x1f ;  /* 0x0000001f000b7802 */ /* 0x000fe20000000f00 */
[----:B------:R-:W-:Y:S02]  /*22720*/  IMAD.MOV.U32 R13, RZ, RZ, R2 ;  /* 0x000000ffff0d7224 */ /* 0x000fe400078e0002 */
[----:B------:R-:W0:Y:S01]  /*22730*/  POPC R6, R5 ;  /* 0x0000000500067309 */ /* 0x000e220000000000 */
[----:B------:R-:W-:Y:S02]  /*22740*/  IMAD.MOV.U32 R15, RZ, RZ, -0x1 ;  /* 0xffffffffff0f7424 */ /* 0x000fe400078e00ff */
[----:B0-----:R-:W-:-:S07]  /*22750*/  IMAD.MOV.U32 R12, RZ, RZ, R6 ;  /* 0x000000ffff0c7224 */ /* 0x001fce00078e0006 */
[----:B------:R-:W-:Y:S05]  /*22760*/  WARPSYNC.COLLECTIVE R15, `(.L_x_15259) ;  /* 0x000000000f087348 */ /* 0x000fea0003c00000 */
[----:B------:R0:W1:Y:S02]  /*22770*/  SHFL.IDX P6, R14, R13, R12, R11 ;  /* 0x0000000c0d0e7389 */ /* 0x00006400000c000b */
[----:B01----:R-:W-:Y:S01]  /*22780*/  ENDCOLLECTIVE ;  /* 0x000000000000791b */ /* 0x003fe20003800000 */
.L_x_15259:
[----:B------:R-:W-:Y:S01]  /*22790*/  IMAD.MOV.U32 R17, RZ, RZ, R14 ;  /* 0x000000ffff117224 */ /* 0x000fe200078e000e */
[----:B------:R-:W-:Y:S06]  /*227a0*/  BRA `(.L_x_15260) ;  /* 0xffffffb800a07947 */ /* 0x000fec000383ffff */
.L_x_15119:
[----:B------:R-:W-:Y:S01]  /*227b0*/  BSSY B0, `(.L_x_15261) ;  /* 0x0000007000007945 */ /* 0x000fe20003800000 */
[----:B------:R-:W-:Y:S02]  /*227c0*/  IMAD.MOV.U32 R13, RZ, RZ, R3 ;  /* 0x000000ffff0d7224 */ /* 0x000fe400078e0003 */
[----:B------:R-:W-:Y:S02]  /*227d0*/  IMAD.MOV.U32 R11, RZ, RZ, 0x1f ;  /* 0x0000001fff0b7424 */ /* 0x000fe400078e00ff */
[----:B------:R-:W-:-:S07]  /*227e0*/  IMAD.MOV.U32 R15, RZ, RZ, -0x1 ;  /* 0xffffffffff0f7424 */ /* 0x000fce00078e00ff */
[----:B01-345:R-:W-:Y:S05]  /*227f0*/  WARPSYNC.COLLECTIVE R15, `(.L_x_15262) ;  /* 0x000000000f087348 */ /* 0x03bfea0003c00000 */
[----:B0-----:R0:W2:Y:S02]  /*22800*/  SHFL.IDX P6, R14, R13, R12, R11 ;  /* 0x0000000c0d0e7389 */ /* 0x0010a400000c000b */
[----:B012345:R-:W-:Y:S01]  /*22810*/  ENDCOLLECTIVE ;  /* 0x000000000000791b */ /* 0x03ffe20003800000 */
.L_x_15262:
[----:B------:R-:W-:Y:S05]  /*22820*/  BSYNC B0 ;  /* 0x0000000000007941 */ /* 0x000fea0003800000 */
.L_x_15261:
[----:B------:R-:W-:Y:S01]  /*22830*/  IMAD.MOV.U32 R2, RZ, RZ, R14 ;  /* 0x000000ffff027224 */ /* 0x000fe200078e000e */
[----:B------:R-:W-:Y:S06]  /*22840*/  BRA `(.L_x_15118) ;  /* 0xffffffb800947947 */ /* 0x000fec000383ffff */
.L_x_15123:
[----:B0-----:R0:W1:Y:S02]  /*22850*/  SYNCS.PHASECHK.TRANS64.TRYWAIT P0, [R0+URZ+0x32420], R3 ;  /* 0x03242003000075a7 */ /* 0x001064000800017f */
[----:B-1----:R-:W-:Y:S05]  /*22860*/  @!P0 NANOSLEEP.SYNCS 0x989680 ;  /* 0x009896800000895d */ /* 0x002fea0003900000 */
[----:B------:R-:W1:Y:S02]  /*22870*/  @!P0 SYNCS.PHASECHK.TRANS64 P0, [R0+URZ+0x32420], R3 ;  /* 0x03242003000085a7 */ /* 0x000e64000800007f */
[----:B-1----:R-:W-:Y:S05]  /*22880*/  @!P0 BRA `(.L_x_15123) ;  /* 0xfffffffc00f08947 */ /* 0x002fea000383ffff */
[----:B------:R-:W-:Y:S05]  /*22890*/  BRA `(.L_x_15263) ;  /* 0xffffffc000147947 */ /* 0x000fea000383ffff */
.L_x_15124:
        /* <DEDUP_REMOVED lines=11> */
.L_x_15265:
[----:B------:R-:W-:Y:S05]  /*22950*/  BSYNC B0 ;  /* 0x0000000000007941 */ /* 0x000fea0003800000 */
.L_x_15264:
[----:B------:R-:W-:Y:S05]  /*22960*/  BRA `(.L_x_15266) ;  /* 0xffffffbc00fc7947 */ /* 0x000fea000383ffff */
.L_x_15125:
[----:B------:R-:W-:Y:S01]  /*22970*/  BSSY B0, `(.L_x_15267) ;  /* 0x0000006000007945 */ /* 0x000fe20003800000 */
[----:B------:R-:W-:-:S07]  /*22980*/  IMAD.MOV.U32 R15, RZ, RZ, -0x1 ;  /* 0xffffffffff0f7424 */ /* 0x000fce00078e00ff */
[----:B01--45:R-:W-:Y:S05]  /*22990*/  WARPSYNC.COLLECTIVE R15, `(.L_x_15268) ;  /* 0x000000000f0c7348 */ /* 0x033fea0003c00000 */
[----:B------:R-:W-:Y:S02]  /*229a0*/  ELECT P6, UR62, PT ;  /* 0x00000000003e782f */ /* 0x000fe400038c0000 */
[----:B------:R-:W-:Y:S01]  /*229b0*/  MOV R14, UR62 ;  /* 0x0000003e000e7c02 */ /* 0x000fe20008000f00 */
[----:B01--45:R-:W-:Y:S10]  /*229c0*/  ENDCOLLECTIVE ;  /* 0x000000000000791b */ /* 0x033ff40003800000 */
.L_x_15268:
[----:B------:R-:W-:Y:S05]  /*229d0*/  BSYNC B0 ;  /* 0x0000000000007941 */ /* 0x000fea0003800000 */
.L_x_15267:
[----:B------:R-:W-:Y:S05]  /*229e0*/  BRA `(.L_x_15269) ;  /* 0xffffffbc00f07947 */ /* 0x000fea000383ffff */
.L_x_15127:
[----:B0-----:R0:W1:Y:S02]  /*229f0*/  SYNCS.PHASECHK.TRANS64.TRYWAIT P0, [R6+URZ], R5 ;  /* 0x00000005060075a7 */ /* 0x001064000800017f */
[----:B-1----:R-:W-:Y:S05]  /*22a00*/  @!P0 NANOSLEEP.SYNCS 0x989680 ;  /* 0x009896800000895d */ /* 0x002fea0003900000 */
[----:B------:R-:W1:Y:S02]  /*22a10*/  @!P0 SYNCS.PHASECHK.TRANS64 P0, [R6+URZ], R5 ;  /* 0x00000005060085a7 */ /* 0x000e64000800007f */
[----:B-1----:R-:W-:Y:S05]  /*22a20*/  @!P0 BRA `(.L_x_15127) ;  /* 0xfffffffc00f08947 */ /* 0x002fea000383ffff */
[----:B------:R-:W-:Y:S05]  /*22a30*/  BRA `(.L_x_15270) ;  /* 0xffffffc0002c7947 */ /* 0x000fea000383ffff */
.L_x_15128:
[----:B-1----:R1:W2:Y:S02]  /*22a40*/  SYNCS.PHASECHK.TRANS64.TRYWAIT P0, [R7+URZ], R2 ;  /* 0x00000002070075a7 */ /* 0x0022a4000800017f */
[----:B--2---:R-:W-:Y:S05]  /*22a50*/  @!P0 NANOSLEEP.SYNCS 0x989680 ;  /* 0x009896800000895d */ /* 0x004fea0003900000 */
[----:B------:R-:W2:Y:S02]  /*22a60*/  @!P0 SYNCS.PHASECHK.TRANS64 P0, [R7+URZ], R2 ;  /* 0x00000002070085a7 */ /* 0x000ea4000800007f */
[----:B--2---:R-:W-:Y:S05]  /*22a70*/  @!P0 BRA `(.L_x_15128) ;  /* 0xfffffffc00f08947 */ /* 0x004fea000383ffff */
[----:B------:R-:W-:Y:S05]  /*22a80*/  BRA `(.L_x_15271) ;  /* 0xffffffc000207947 */ /* 0x000fea000383ffff */
.L_x_15130:
[----:B--2---:R2:W3:Y:S02]  /*22a90*/  SYNCS.PHASECHK.TRANS64.TRYWAIT P0, [R4+URZ], R5 ;  /* 0x00000005040075a7 */ /* 0x0044e4000800017f */
[----:B---3--:R-:W-:Y:S05]  /*22aa0*/  @!P0 NANOSLEEP.SYNCS 0x989680 ;  /* 0x009896800000895d */ /* 0x008fea0003900000 */
[----:B------:R-:W3:Y:S02]  /*22ab0*/  @!P0 SYNCS.PHASECHK.TRANS64 P0, [R4+URZ], R5 ;  /* 0x00000005040085a7 */ /* 0x000ee4000800007f */
[----:B---3--:R-:W-:Y:S05]  /*22ac0*/  @!P0 BRA `(.L_x_15130) ;  /* 0xfffffffc00f08947 */ /* 0x008fea000383ffff */
[----:B------:R-:W-:Y:S05]  /*22ad0*/  BRA `(.L_x_15272) ;  /* 0xffffffc000287947 */ /* 0x000fea000383ffff */
.L_x_15273:
        /* <DEDUP_REMOVED lines=10> */
.L_x_15325:


//--------------------- .nv.global.init           --------------------------
	.section	.nv.global.init,"aw",@progbits
.nv.global.init:
	.type		$str$23,@object
	.size		$str$23,($str$24 - $str$23)
$str$23:
        /*0000*/ 	.byte	0x28, 0x61, 0x64, 0x64, 0x72, 0x65, 0x73, 0x73, 0x20, 0x26, 0x20, 0x6d, 0x61, 0x73, 0x6b, 0x29
        /*0010*/ 	.byte	0x20, 0x3d, 0x3d, 0x20, 0x30, 0x00
	.type		$str$24,@object
	.size		$str$24,(__unnamed_11 - $str$24)
$str$24:
        /*0016*/ 	.byte	0x2f, 0x74, 0x6d, 0x70, 0x2f, 0x6f, 0x73, 0x73, 0x5f, 0x6b, 0x65, 0x72, 0x6e, 0x65, 0x6c, 0x73
        /*0026*/ 	.byte	0x5f, 0x73, 0x72, 0x63, 0x2f, 0x66, 0x6c, 0x61, 0x73, 0x68, 0x5f, 0x61, 0x74, 0x74, 0x65, 0x6e
        /*0036*/ 	.byte	0x74, 0x69, 0x6f, 0x6e, 0x2f, 0x63, 0x73, 0x72, 0x63, 0x2f, 0x63, 0x75, 0x74, 0x6c, 0x61, 0x73
        /*0046*/ 	.byte	0x73, 0x2f, 0x69, 0x6e, 0x63, 0x6c, 0x75, 0x64, 0x65, 0x2f, 0x63, 0x75, 0x74, 0x65, 0x2f, 0x70
        /*0056*/ 	.byte	0x6f, 0x69, 0x6e, 0x74, 0x65, 0x72, 0x5f, 0x66, 0x6c, 0x61, 0x67, 0x67, 0x65, 0x64, 0x2e, 0x68
        /*0066*/ 	.byte	0x70, 0x70, 0x00
	.type		__unnamed_11,@object
	.size		__unnamed_11,(__unnamed_4 - __unnamed_11)
__unnamed_11:
        /* <DEDUP_REMOVED lines=24> */
	.type		__unnamed_4,@object
	.size		__unnamed_4,(__unnamed_12 - __unnamed_4)
__unnamed_4:
        /* <DEDUP_REMOVED lines=23> */
        /*0355*/ 	.byte	0x3a, 0x43, 0x3c, 0x30, 0x3e, 0x3e, 0x3e, 0x3e, 0x3e, 0x20, 0x26, 0x5d, 0x00
	.type		__unnamed_12,@object
	.size		__unnamed_12,(__unnamed_17 - __unnamed_12)
__unnamed_12:
        /* <DEDUP_REMOVED lines=23> */
        /*04d2*/ 	.byte	0x43, 0x3c, 0x34, 0x30, 0x39, 0x36, 0x3e, 0x3e, 0x3e, 0x3e, 0x3e, 0x20, 0x26, 0x5d, 0x00
	.type		__unnamed_17,@object
	.size		__unnamed_17,(__unnamed_5 - __unnamed_17)
__unnamed_17:
        /* <DEDUP_REMOVED lines=24> */
	.type		__unnamed_5,@object
	.size		__unnamed_5,(__unnamed_19 - __unnamed_5)
__unnamed_5:
        /* <DEDUP_REMOVED lines=24> */
	.type		__unnamed_19,@object
	.size		__unnamed_19,(__unnamed_7 - __unnamed_19)
__unnamed_19:
        /* <DEDUP_REMOVED lines=24> */
	.type		__unnamed_7,@object
	.size		__unnamed_7,(__unnamed_13 - __unnamed_7)
__unnamed_7:
        /* <DEDUP_REMOVED lines=24> */
	.type		__unnamed_13,@object
	.size		__unnamed_13,(__unnamed_6 - __unnamed_13)
__unnamed_13:
        /* <DEDUP_REMOVED lines=28> */
        /*0ca1*/ 	.byte	0x3e, 0x3e, 0x3e, 0x3e, 0x3e, 0x5d, 0x00
	.type		__unnamed_6,@object
	.size		__unnamed_6,(__unnamed_8 - __unnamed_6)
__unnamed_6:
        /* <DEDUP_REMOVED lines=28> */
        /*0e68*/ 	.byte	0x34, 0x3e, 0x3e, 0x3e, 0x3e, 0x3e, 0x5d, 0x00
	.type		__unnamed_8,@object
	.size		__unnamed_8,(__unnamed_1 - __unnamed_8)
__unnamed_8:
        /* <DEDUP_REMOVED lines=28> */
        /*1030*/ 	.byte	0x3e, 0x3e, 0x3e, 0x3e, 0x3e, 0x20, 0x26, 0x5d, 0x00
	.type		__unnamed_1,@object
	.size		__unnamed_1,(__unnamed_9 - __unnamed_1)
__unnamed_1:
        /* <DEDUP_REMOVED lines=28> */
        /*11f9*/ 	.byte	0x34, 0x3e, 0x3e, 0x3e, 0x3e, 0x3e, 0x20, 0x26, 0x5d, 0x00
	.type		__unnamed_9,@object
	.size		__unnamed_9,(__unnamed_10 - __unnamed_9)
__unnamed_9:
        /* <DEDUP_REMOVED lines=28> */
        /*13c3*/ 	.byte	0x32, 0x37, 0x36, 0x38, 0x3e, 0x3e, 0x3e, 0x3e, 0x3e, 0x5d, 0x00
	.type		__unnamed_10,@object
	.size		__unnamed_10,(__unnamed_21 - __unnamed_10)
__unnamed_10:
        /* <DEDUP_REMOVED lines=29> */
	.type		__unnamed_21,@object
	.size		__unnamed_21,(__unnamed_3 - __unnamed_21)
__unnamed_21:
        /* <DEDUP_REMOVED lines=29> */
	.type		__unnamed_3,@object
	.size		__unnamed_3,(__unnamed_23 - __unnamed_3)
__unnamed_3:
        /* <DEDUP_REMOVED lines=29> */
	.type		__unnamed_23,@object
	.size		__unnamed_23,(__unnamed_15 - __unnamed_23)
__unnamed_23:
        /* <DEDUP_REMOVED lines=29> */
	.type		__unnamed_15,@object
	.size		__unnamed_15,(__unnamed_16 - __unnamed_15)
__unnamed_15:
        /* <DEDUP_REMOVED lines=29> */
	.type		__unnamed_16,@object
	.size		__unnamed_16,(__unnamed_2 - __unnamed_16)
__unnamed_16:
        /* <DEDUP_REMOVED lines=29> */
	.type		__unnamed_2,@object
	.size		__unnamed_2,(__unnamed_18 - __unnamed_2)
__unnamed_2:
        /* <DEDUP_REMOVED lines=29> */
	.type		__unnamed_18,@object
	.size		__unnamed_18,(__unnamed_22 - __unnamed_18)
__unnamed_18:
        /* <DEDUP_REMOVED lines=29> */
	.type		__unnamed_22,@object
	.size		__unnamed_22,(__unnamed_20 - __unnamed_22)
__unnamed_22:
        /* <DEDUP_REMOVED lines=29> */
	.type		__unnamed_20,@object
	.size		__unnamed_20,(__unnamed_14 - __unnamed_20)
__unnamed_20:
        /* <DEDUP_REMOVED lines=28> */
        /*25b9*/ 	.byte	0x31, 0x38, 0x34, 0x33, 0x32, 0x3e, 0x3e, 0x3e, 0x3e, 0x3e, 0x20, 0x26, 0x5d, 0x00
	.type		__unnamed_14,@object
	.size		__unnamed_14,(.L_13 - __unnamed_14)
__unnamed_14:
        /* <DEDUP_REMOVED lines=29> */
.L_13:


//--------------------- .nv.shared._ZN7cutlass13device_kernelIN5flash11enable_sm90INS1_16FlashAttnFwdSm90INS1_25CollectiveMainloopFwdSm90ILi2EN4cute5tupleIJNS5_1CILi1EEES8_S8_EEENS6_IJNS7_ILi128EEESA_NS7_ILi192EEEEEELi128ENS_6half_tEfNS_4arch4Sm90ELb0ELb0ELb1ELb0ELb0ELb0ELb0ELb1ELb1ELb1ELb0ELb0EEENS1_21CollectiveEpilogueFwdINS6_IJSA_SA_SA_EEES9_SD_SF_Li256ELb0ELb1ELb0ELb0EEENS1_29StaticPersistentTileSchedulerILb0EEEEEEEEEvNT_6ParamsE --------------------------
	.section	.nv.shared._ZN7cutlass13device_kernelIN5flash11enable_sm90INS1_16FlashAttnFwdSm90INS1_25CollectiveMainloopFwdSm90ILi2EN4cute5tupleIJNS5_1CILi1EEES8_S8_EEENS6_IJNS7_ILi128EEESA_NS7_ILi192EEEEEELi128ENS_6half_tEfNS_4arch4Sm90ELb0ELb0ELb1ELb0ELb0ELb0ELb0ELb1ELb1ELb1ELb0ELb0EEENS1_21CollectiveEpilogueFwdINS6_IJSA_SA_SA_EEES9_SD_SF_Li256ELb0ELb1ELb0ELb0EEENS1_29StaticPersistentTileSchedulerILb0EEEEEEEEEvNT_6ParamsE,"aw",@nobits
	.sectionflags	@""
	.align	16
	.zero		1024


//--------------------- .nv.shared.reserved.0     --------------------------
	.section	.nv.shared.reserved.0,"aw",@nobits
	.weak		__nv_reservedSMEM_offset_0_alias
	.size		__nv_reservedSMEM_offset_0_alias, 0, 0
	.other		__nv_reservedSMEM_offset_0_alias,@"STO_CUDA_RESERVED_SHARED STV_DEFAULT"
__nv_reservedSMEM_offset_0_alias:
	.zero		0


//--------------------- .nv.global                --------------------------
	.section	.nv.global,"aw",@nobits
.nv.global:
	.type		_ZN83_INTERNAL_83ca92c2_47_flash_fwd_hdimdiff_fp16_softcap_packgqa_sm90_cu_93b96ec2_41164cute1_E,@object
	.size		_ZN83_INTERNAL_83ca92c2_47_flash_fwd_hdimdiff_fp16_softcap_packgqa_sm90_cu_93b96ec2_41164cute1_E,(_ZN83_INTERNAL_83ca92c2_47_flash_fwd_hdimdiff_fp16_softcap_packgqa_sm90_cu_93b96ec2_41164cuda3std3__45__cpo6cbeginE - _ZN83_INTERNAL_83ca92c2_47_flash_fwd_hdimdiff_fp16_softcap_packgqa_sm90_cu_93b96ec2_41164cute1_E)
_ZN83_INTERNAL_83ca92c2_47_flash_fwd_hdimdiff_fp16_softcap_packgqa_sm90_cu_93b96ec2_41164cute1_E:
	.zero		1
	.type		_ZN83_INTERNAL_83ca92c2_47_flash_fwd_hdimdiff_fp16_softcap_packgqa_sm90_cu_93b96ec2_41164cuda3std3__45__cpo6cbeginE,@object
	.size		_ZN83_INTERNAL_83ca92c2_47_flash_fwd_hdimdiff_fp16_softcap_packgqa_sm90_cu_93b96ec2_41164cuda3std3__45__cpo6cbeginE,(_ZN83_INTERNAL_83ca92c2_47_flash_fwd_hdimdiff_fp16_softcap_packgqa_sm90_cu_93b96ec2_41164cuda3std3__48in_placeE - _ZN83_INTERNAL_83ca92c2_47_flash_fwd_hdimdiff_fp16_softcap_packgqa_sm90_cu_93b96ec2_41164cuda3std3__45__cpo6cbeginE)
_ZN83_INTERNAL_83ca92c2_47_flash_fwd_hdimdiff_fp16_softcap_packgqa_sm90_cu_93b96ec2_41164cuda3std3__45__cpo6cbeginE:
	.zero		1
	.type		_ZN83_INTERNAL_83ca92c2_47_flash_fwd_hdimdiff_fp16_softcap_packgqa_sm90_cu_93b96ec2_41164cuda3std3__48in_placeE,@object
	.size		_ZN83_INTERNAL_83ca92c2_47_flash_fwd_hdimdiff_fp16_softcap_packgqa_sm90_cu_93b96ec2_41164cuda3std3__48in_placeE,(_ZN83_INTERNAL_83ca92c2_47_flash_fwd_hdimdiff_fp16_softcap_packgqa_sm90_cu_93b96ec2_41164cuda3std6ranges3__45__cpo9iter_moveE - _ZN83_INTERNAL_83ca92c2_47_flash_fwd_hdimdiff_fp16_softcap_packgqa_sm90_cu_93b96ec2_41164cuda3std3__48in_placeE)
_ZN83_INTERNAL_83ca92c2_47_flash_fwd_hdimdiff_fp16_softcap_packgqa_sm90_cu_93b96ec2_41164cuda3std3__48in_placeE:
	.zero		1
	.type		_ZN83_INTERNAL_83ca92c2_47_flash_fwd_hdimdiff_fp16_softcap_packgqa_sm90_cu_93b96ec2_41164cuda3std6ranges3__45__cpo9iter_moveE,@object
	.size		_ZN83_INTERNAL_83ca92c2_47_flash_fwd_hdimdiff_fp16_softcap_packgqa_sm90_cu_93b96ec2_41164cuda3std6ranges3__45__cpo9iter_moveE,(_ZN83_INTERNAL_83ca92c2_47_flash_fwd_hdimdiff_fp16_softcap_packgqa_sm90_cu_93b96ec2_41164cuda3std3__45__cpo5beginE - _ZN83_INTERNAL_83ca92c2_47_flash_fwd_hdimdiff_fp16_softcap_packgqa_sm90_cu_93b96ec2_41164cuda3std6ranges3__45__cpo9iter_moveE)
_ZN83_INTERNAL_83ca92c2_47_flash_fwd_hdimdiff_fp16_softcap_packgqa_sm90_cu_93b96ec2_41164cuda3std6ranges3__45__cpo9iter_moveE:
	.zero		1
	.type		_ZN83_INTERNAL_83ca92c2_47_flash_fwd_hdimdiff_fp16_softcap_packgqa_sm90_cu_93b96ec2_41164cuda3std3__45__cpo5beginE,@object
	.size		_ZN83_INTERNAL_83ca92c2_47_flash_fwd_hdimdiff_fp16_softcap_packgqa_sm90_cu_93b96ec2_41164cuda3std3__45__cpo5beginE,(_ZN83_INTERNAL_83ca92c2_47_flash_fwd_hdimdiff_fp16_softcap_packgqa_sm90_cu_93b96ec2_41164cuda3std3__485_GLOBAL__N__83ca92c2_47_flash_fwd_hdimdiff_fp16_softcap_packgqa_sm90_cu_93b96ec2_41166ignoreE - _ZN83_INTERNAL_83ca92c2_47_flash_fwd_hdimdiff_fp16_softcap_packgqa_sm90_cu_93b96ec2_41164cuda3std3__45__cpo5beginE)
_ZN83_INTERNAL_83ca92c2_47_flash_fwd_hdimdiff_fp16_softcap_packgqa_sm90_cu_93b96ec2_41164cuda3std3__45__cpo5beginE:
	.zero		1
	.type		_ZN83_INTERNAL_83ca92c2_47_flash_fwd_hdimdiff_fp16_softcap_packgqa_sm90_cu_93b96ec2_41164cuda3std3__485_GLOBAL__N__83ca92c2_47_flash_fwd_hdimdiff_fp16_softcap_packgqa_sm90_cu_93b96ec2_41166ignoreE,@object
	.size		_ZN83_INTERNAL_83ca92c2_47_flash_fwd_hdimdiff_fp16_softcap_packgqa_sm90_cu_93b96ec2_41164cuda3std3__485_GLOBAL__N__83ca92c2_47_flash_fwd_hdimdiff_fp16_softcap_packgqa_sm90_cu_93b96ec2_41166ignoreE,(_ZN83_INTERNAL_83ca92c2_47_flash_fwd_hdimdiff_fp16_softcap_packgqa_sm90_cu_93b96ec2_41164cute7productE - _ZN83_INTERNAL_83ca92c2_47_flash_fwd_hdimdiff_fp16_softcap_packgqa_sm90_cu_93b96ec2_41164cuda3std3__485_GLOBAL__N__83ca92c2_47_flash_fwd_hdimdiff_fp16_softcap_packgqa_sm90_cu_93b96ec2_41166ignoreE)
_ZN83_INTERNAL_83ca92c2_47_flash_fwd_hdimdiff_fp16_softcap_packgqa_sm90_cu_93b96ec2_41164cuda3std3__485_GLOBAL__N__83ca92c2_47_flash_fwd_hdimdiff_fp16_softcap_packgqa_sm90_cu_93b96ec2_41166ignoreE:
	.zero		1
	.type		_ZN83_INTERNAL_83ca92c2_47_flash_fwd_hdimdiff_fp16_softcap_packgqa_sm90_cu_93b96ec2_41164cute7productE,@object
	.size		_ZN83_INTERNAL_83ca92c2_47_flash_fwd_hdimdiff_fp16_softcap_packgqa_sm90_cu_93b96ec2_41164cute7productE,(_ZN83_INTERNAL_83ca92c2_47_flash_fwd_hdimdiff_fp16_softcap_packgqa_sm90_cu_93b96ec2_41164cuda3std3__45__cpo3endE - _ZN83_INTERNAL_83ca92c2_47_flash_fwd_hdimdiff_fp16_softcap_packgqa_sm90_cu_93b96ec2_41164cute7productE)
_ZN83_INTERNAL_83ca92c2_47_flash_fwd_hdimdiff_fp16_softcap_packgqa_sm90_cu_93b96ec2_41164cute7productE:
	.zero		1
	.type		_ZN83_INTERNAL_83ca92c2_47_flash_fwd_hdimdiff_fp16_softcap_packgqa_sm90_cu_93b96ec2_41164cuda3std3__45__cpo3endE,@object
	.size		_ZN83_INTERNAL_83ca92c2_47_flash_fwd_hdimdiff_fp16_softcap_packgqa_sm90_cu_93b96ec2_41164cuda3std3__45__cpo3endE,(_ZN83_INTERNAL_83ca92c2_47_flash_fwd_hdimdiff_fp16_softcap_packgqa_sm90_cu_93b96ec2_41164cuda3std3__419piecewise_constructE - _ZN83_INTERNAL_83ca92c2_47_flash_fwd_hdimdiff_fp16_softcap_packgqa_sm90_cu_93b96ec2_41164cuda3std3__45__cpo3endE)
_ZN83_INTERNAL_83ca92c2_47_flash_fwd_hdimdiff_fp16_softcap_packgqa_sm90_cu_93b96ec2_41164cuda3std3__45__cpo3endE:
	.zero		1
	.type		_ZN83_INTERNAL_83ca92c2_47_flash_fwd_hdimdiff_fp16_softcap_packgqa_sm90_cu_93b96ec2_41164cuda3std3__419piecewise_constructE,@object
	.size		_ZN83_INTERNAL_83ca92c2_47_flash_fwd_hdimdiff_fp16_softcap_packgqa_sm90_cu_93b96ec2_41164cuda3std3__419piecewise_constructE,(_ZN83_INTERNAL_83ca92c2_47_flash_fwd_hdimdiff_fp16_softcap_packgqa_sm90_cu_93b96ec2_41164cuda3std3__45__cpo4cendE - _ZN83_INTERNAL_83ca92c2_47_flash_fwd_hdimdiff_fp16_softcap_packgqa_sm90_cu_93b96ec2_41164cuda3std3__419piecewise_constructE)
_ZN83_INTERNAL_83ca92c2_47_flash_fwd_hdimdiff_fp16_softcap_packgqa_sm90_cu_93b96ec2_41164cuda3std3__419piecewise_constructE:
	.zero		1
	.type		_ZN83_INTERNAL_83ca92c2_47_flash_fwd_hdimdiff_fp16_softcap_packgqa_sm90_cu_93b96ec2_41164cuda3std3__45__cpo4cendE,@object
	.size		_ZN83_INTERNAL_83ca92c2_47_flash_fwd_hdimdiff_fp16_softcap_packgqa_sm90_cu_93b96ec2_41164cuda3std3__45__cpo4cendE,(_ZN83_INTERNAL_83ca92c2_47_flash_fwd_hdimdiff_fp16_softcap_packgqa_sm90_cu_93b96ec2_41164cuda3std6ranges3__45__cpo4swapE - _ZN83_INTERNAL_83ca92c2_47_flash_fwd_hdimdiff_fp16_softcap_packgqa_sm90_cu_93b96ec2_41164cuda3std3__45__cpo4cendE)
_ZN83_INTERNAL_83ca92c2_47_flash_fwd_hdimdiff_fp16_softcap_packgqa_sm90_cu_93b96ec2_41164cuda3std3__45__cpo4cendE:
	.zero		1
	.type		_ZN83_INTERNAL_83ca92c2_47_flash_fwd_hdimdiff_fp16_softcap_packgqa_sm90_cu_93b96ec2_41164cuda3std6ranges3__45__cpo4swapE,@object
	.size		_ZN83_INTERNAL_83ca92c2_47_flash_fwd_hdimdiff_fp16_softcap_packgqa_sm90_cu_93b96ec2_41164cuda3std6ranges3__45__cpo4swapE,(.L_30 - _ZN83_INTERNAL_83ca92c2_47_flash_fwd_hdimdiff_fp16_softcap_packgqa_sm90_cu_93b96ec2_41164cuda3std6ranges3__45__cpo4swapE)
_ZN83_INTERNAL_83ca92c2_47_flash_fwd_hdimdiff_fp16_softcap_packgqa_sm90_cu_93b96ec2_41164cuda3std6ranges3__45__cpo4swapE:
	.zero		1
.L_30:


//--------------------- .nv.shared._ZN7cutlass13device_kernelIN5flash11enable_sm90INS1_16FlashAttnFwdSm90INS1_25CollectiveMainloopFwdSm90ILi2EN4cute5tupleIJNS5_1CILi2EEENS7_ILi1EEES9_EEENS6_IJNS7_ILi128EEESB_NS7_ILi192EEEEEELi128ENS_6half_tEfNS_4arch4Sm90ELb0ELb0ELb1ELb0ELb0ELb0ELb0ELb1ELb1ELb1ELb0ELb0EEENS1_21CollectiveEpilogueFwdINS6_IJSB_SB_SB_EEESA_SE_SG_Li256ELb0ELb1ELb0ELb0EEENS1_29StaticPersistentTileSchedulerILb0EEEEEEEEEvNT_6ParamsE --------------------------
	.section	.nv.shared._ZN7cutlass13device_kernelIN5flash11enable_sm90INS1_16FlashAttnFwdSm90INS1_25CollectiveMainloopFwdSm90ILi2EN4cute5tupleIJNS5_1CILi2EEENS7_ILi1EEES9_EEENS6_IJNS7_ILi128EEESB_NS7_ILi192EEEEEELi128ENS_6half_tEfNS_4arch4Sm90ELb0ELb0ELb1ELb0ELb0ELb0ELb0ELb1ELb1ELb1ELb0ELb0EEENS1_21CollectiveEpilogueFwdINS6_IJSB_SB_SB_EEESA_SE_SG_Li256ELb0ELb1ELb0ELb0EEENS1_29StaticPersistentTileSchedulerILb0EEEEEEEEEvNT_6ParamsE,"aw",@nobits
	.sectionflags	@""
	.align	16
	.zero		1024


//--------------------- .nv.shared._ZN7cutlass13device_kernelIN5flash11enable_sm90INS1_16FlashAttnFwdSm90INS1_25CollectiveMainloopFwdSm90ILi2EN4cute5tupleIJNS5_1CILi1EEES8_S8_EEENS6_IJNS7_ILi128EEESA_NS7_ILi192EEEEEELi128ENS_6half_tEfNS_4arch4Sm90ELb0ELb0ELb1ELb1ELb0ELb0ELb0ELb1ELb1ELb1ELb0ELb0EEENS1_21CollectiveEpilogueFwdINS6_IJSA_SA_SA_EEES9_SD_SF_Li256ELb1ELb1ELb0ELb0EEENS1_36VarlenDynamicPersistentTileSchedulerILi128ELi128ELi256ELi128ELb0ELb1ELb1ELb0ELb1ELb1EEEEEEEEEvNT_6ParamsE --------------------------
	.section	.nv.shared._ZN7cutlass13device_kernelIN5flash11enable_sm90INS1_16FlashAttnFwdSm90INS1_25CollectiveMainloopFwdSm90ILi2EN4cute5tupleIJNS5_1CILi1EEES8_S8_EEENS6_IJNS7_ILi128EEESA_NS7_ILi192EEEEEELi128ENS_6half_tEfNS_4arch4Sm90ELb0ELb0ELb1ELb1ELb0ELb0ELb0ELb1ELb1ELb1ELb0ELb0EEENS1_21CollectiveEpilogueFwdINS6_IJSA_SA_SA_EEES9_SD_SF_Li256ELb1ELb1ELb0ELb0EEENS1_36VarlenDynamicPersistentTileSchedulerILi128ELi128ELi256ELi128ELb0ELb1ELb1ELb0ELb1ELb1EEEEEEEEEvNT_6ParamsE,"aw",@nobits
	.sectionflags	@""
	.align	16
	.zero		1024


//--------------------- .nv.shared._ZN7cutlass13device_kernelIN5flash11enable_sm90INS1_16FlashAttnFwdSm90INS1_25CollectiveMainloopFwdSm90ILi2EN4cute5tupleIJNS5_1CILi1EEES8_S8_EEENS6_IJNS7_ILi128EEESA_NS7_ILi192EEEEEELi128ENS_6half_tEfNS_4arch4Sm90ELb0ELb0ELb1ELb1ELb0ELb1ELb0ELb1ELb1ELb1ELb0ELb0EEENS1_21CollectiveEpilogueFwdINS6_IJSA_SA_SA_EEES9_SD_SF_Li256ELb1ELb1ELb0ELb0EEENS1_36VarlenDynamicPersistentTileSchedulerILi128ELi128ELi256ELi128ELb0ELb1ELb1ELb0ELb1ELb1EEEEEEEEEvNT_6ParamsE --------------------------
	.section	.nv.shared._ZN7cutlass13device_kernelIN5flash11enable_sm90INS1_16FlashAttnFwdSm90INS1_25CollectiveMainloopFwdSm90ILi2EN4cute5tupleIJNS5_1CILi1EEES8_S8_EEENS6_IJNS7_ILi128EEESA_NS7_ILi192EEEEEELi128ENS_6half_tEfNS_4arch4Sm90ELb0ELb0ELb1ELb1ELb0ELb1ELb0ELb1ELb1ELb1ELb0ELb0EEENS1_21CollectiveEpilogueFwdINS6_IJSA_SA_SA_EEES9_SD_SF_Li256ELb1ELb1ELb0ELb0EEENS1_36VarlenDynamicPersistentTileSchedulerILi128ELi128ELi256ELi128ELb0ELb1ELb1ELb0ELb1ELb1EEEEEEEEEvNT_6ParamsE,"aw",@nobits
	.sectionflags	@""
	.align	16
	.zero		1024


//--------------------- .nv.shared._ZN7cutlass13device_kernelIN5flash11enable_sm90INS1_16FlashAttnFwdSm90INS1_25CollectiveMainloopFwdSm90ILi2EN4cute5tupleIJNS5_1CILi1EEES8_S8_EEENS6_IJNS7_ILi128EEENS7_ILi96EEENS7_ILi192EEEEEELi128ENS_6half_tEfNS_4arch4Sm90ELb0ELb1ELb1ELb0ELb0ELb0ELb0ELb1ELb1ELb1ELb0ELb0EEENS1_21CollectiveEpilogueFwdINS6_IJSA_SA_SB_EEES9_SE_SG_Li256ELb0ELb1ELb0ELb0EEENS1_30DynamicPersistentTileSchedulerILi256ELi128ELb0ELb1ELb1EEEEEEEEEvNT_6ParamsE --------------------------
	.section	.nv.shared._ZN7cutlass13device_kernelIN5flash11enable_sm90INS1_16FlashAttnFwdSm90INS1_25CollectiveMainloopFwdSm90ILi2EN4cute5tupleIJNS5_1CILi1EEES8_S8_EEENS6_IJNS7_ILi128EEENS7_ILi96EEENS7_ILi192EEEEEELi128ENS_6half_tEfNS_4arch4Sm90ELb0ELb1ELb1ELb0ELb0ELb0ELb0ELb1ELb1ELb1ELb0ELb0EEENS1_21CollectiveEpilogueFwdINS6_IJSA_SA_SB_EEES9_SE_SG_Li256ELb0ELb1ELb0ELb0EEENS1_30DynamicPersistentTileSchedulerILi256ELi128ELb0ELb1ELb1EEEEEEEEEvNT_6ParamsE,"aw",@nobits
	.sectionflags	@""
	.align	16
	.zero		1024


//--------------------- .nv.shared._ZN7cutlass13device_kernelIN5flash11enable_sm90INS1_16FlashAttnFwdSm90INS1_25CollectiveMainloopFwdSm90ILi2EN4cute5tupleIJNS5_1CILi1EEES8_S8_EEENS6_IJNS7_ILi128EEENS7_ILi96EEENS7_ILi192EEEEEELi128ENS_6half_tEfNS_4arch4Sm90ELb0ELb1ELb1ELb1ELb0ELb0ELb0ELb1ELb1ELb1ELb0ELb0EEENS1_21CollectiveEpilogueFwdINS6_IJSA_SA_SB_EEES9_SE_SG_Li256ELb1ELb1ELb0ELb0EEENS1_36VarlenDynamicPersistentTileSchedulerILi128ELi96ELi256ELi128ELb0ELb1ELb1ELb1ELb0ELb1EEEEEEEEEvNT_6ParamsE --------------------------
	.section	.nv.shared._ZN7cutlass13device_kernelIN5flash11enable_sm90INS1_16FlashAttnFwdSm90INS1_25CollectiveMainloopFwdSm90ILi2EN4cute5tupleIJNS5_1CILi1EEES8_S8_EEENS6_IJNS7_ILi128EEENS7_ILi96EEENS7_ILi192EEEEEELi128ENS_6half_tEfNS_4arch4Sm90ELb0ELb1ELb1ELb1ELb0ELb0ELb0ELb1ELb1ELb1ELb0ELb0EEENS1_21CollectiveEpilogueFwdINS6_IJSA_SA_SB_EEES9_SE_SG_Li256ELb1ELb1ELb0ELb0EEENS1_36VarlenDynamicPersistentTileSchedulerILi128ELi96ELi256ELi128ELb0ELb1ELb1ELb1ELb0ELb1EEEEEEEEEvNT_6ParamsE,"aw",@nobits
	.sectionflags	@""
	.align	16
	.zero		1024


//--------------------- .nv.shared._ZN7cutlass13device_kernelIN5flash11enable_sm90INS1_16FlashAttnFwdSm90INS1_25CollectiveMainloopFwdSm90ILi2EN4cute5tupleIJNS5_1CILi1EEES8_S8_EEENS6_IJNS7_ILi128EEENS7_ILi96EEENS7_ILi192EEEEEELi128ENS_6half_tEfNS_4arch4Sm90ELb0ELb1ELb1ELb1ELb0ELb1ELb0ELb1ELb1ELb1ELb0ELb0EEENS1_21CollectiveEpilogueFwdINS6_IJSA_SA_SB_EEES9_SE_SG_Li256ELb1ELb1ELb0ELb0EEENS1_36VarlenDynamicPersistentTileSchedulerILi128ELi96ELi256ELi128ELb0ELb1ELb1ELb1ELb0ELb1EEEEEEEEEvNT_6ParamsE --------------------------
	.section	.nv.shared._ZN7cutlass13device_kernelIN5flash11enable_sm90INS1_16FlashAttnFwdSm90INS1_25CollectiveMainloopFwdSm90ILi2EN4cute5tupleIJNS5_1CILi1EEES8_S8_EEENS6_IJNS7_ILi128EEENS7_ILi96EEENS7_ILi192EEEEEELi128ENS_6half_tEfNS_4arch4Sm90ELb0ELb1ELb1ELb1ELb0ELb1ELb0ELb1ELb1ELb1ELb0ELb0EEENS1_21CollectiveEpilogueFwdINS6_IJSA_SA_SB_EEES9_SE_SG_Li256ELb1ELb1ELb0ELb0EEENS1_36VarlenDynamicPersistentTileSchedulerILi128ELi96ELi256ELi128ELb0ELb1ELb1ELb1ELb0ELb1EEEEEEEEEvNT_6ParamsE,"aw",@nobits
	.sectionflags	@""
	.align	16
	.zero		1024


//--------------------- .nv.shared._ZN7cutlass13device_kernelIN5flash11enable_sm90INS1_16FlashAttnFwdSm90INS1_25CollectiveMainloopFwdSm90ILi2EN4cute5tupleIJNS5_1CILi1EEES8_S8_EEENS6_IJNS7_ILi128EEESA_NS7_ILi192EEEEEELi128ENS_6half_tEfNS_4arch4Sm90ELb1ELb0ELb1ELb0ELb0ELb0ELb0ELb1ELb1ELb1ELb0ELb0EEENS1_21CollectiveEpilogueFwdINS6_IJSA_SA_SA_EEES9_SD_SF_Li256ELb0ELb1ELb0ELb0EEENS1_30DynamicPersistentTileSchedulerILi256ELi128ELb0ELb1ELb1EEEEEEEEEvNT_6ParamsE --------------------------
	.section	.nv.shared._ZN7cutlass13device_kernelIN5flash11enable_sm90INS1_16FlashAttnFwdSm90INS1_25CollectiveMainloopFwdSm90ILi2EN4cute5tupleIJNS5_1CILi1EEES8_S8_EEENS6_IJNS7_ILi128EEESA_NS7_ILi192EEEEEELi128ENS_6half_tEfNS_4arch4Sm90ELb1ELb0ELb1ELb0ELb0ELb0ELb0ELb1ELb1ELb1ELb0ELb0EEENS1_21CollectiveEpilogueFwdINS6_IJSA_SA_SA_EEES9_SD_SF_Li256ELb0ELb1ELb0ELb0EEENS1_30DynamicPersistentTileSchedulerILi256ELi128ELb0ELb1ELb1EEEEEEEEEvNT_6ParamsE,"aw",@nobits
	.sectionflags	@""
	.align	16
	.zero		1024


//--------------------- .nv.shared._ZN7cutlass13device_kernelIN5flash11enable_sm90INS1_16FlashAttnFwdSm90INS1_25CollectiveMainloopFwdSm90ILi2EN4cute5tupleIJNS5_1CILi1EEES8_S8_EEENS6_IJNS7_ILi128EEESA_NS7_ILi192EEEEEELi128ENS_6half_tEfNS_4arch4Sm90ELb1ELb0ELb1ELb1ELb0ELb0ELb0ELb1ELb1ELb1ELb0ELb0EEENS1_21CollectiveEpilogueFwdINS6_IJSA_SA_SA_EEES9_SD_SF_Li256ELb1ELb1ELb0ELb0EEENS1_36VarlenDynamicPersistentTileSchedulerILi128ELi128ELi256ELi128ELb0ELb1ELb1ELb1ELb1ELb1EEEEEEEEEvNT_6ParamsE --------------------------
	.section	.nv.shared._ZN7cutlass13device_kernelIN5flash11enable_sm90INS1_16FlashAttnFwdSm90INS1_25CollectiveMainloopFwdSm90ILi2EN4cute5tupleIJNS5_1CILi1EEES8_S8_EEENS6_IJNS7_ILi128EEESA_NS7_ILi192EEEEEELi128ENS_6half_tEfNS_4arch4Sm90ELb1ELb0ELb1ELb1ELb0ELb0ELb0ELb1ELb1ELb1ELb0ELb0EEENS1_21CollectiveEpilogueFwdINS6_IJSA_SA_SA_EEES9_SD_SF_Li256ELb1ELb1ELb0ELb0EEENS1_36VarlenDynamicPersistentTileSchedulerILi128ELi128ELi256ELi128ELb0ELb1ELb1ELb1ELb1ELb1EEEEEEEEEvNT_6ParamsE,"aw",@nobits
	.sectionflags	@""
	.align	16
	.zero		1024


//--------------------- .nv.shared._ZN7cutlass13device_kernelIN5flash11enable_sm90INS1_16FlashAttnFwdSm90INS1_25CollectiveMainloopFwdSm90ILi2EN4cute5tupleIJNS5_1CILi1EEES8_S8_EEENS6_IJNS7_ILi128EEESA_NS7_ILi192EEEEEELi128ENS_6half_tEfNS_4arch4Sm90ELb1ELb0ELb1ELb1ELb0ELb1ELb0ELb1ELb1ELb1ELb0ELb0EEENS1_21CollectiveEpilogueFwdINS6_IJSA_SA_SA_EEES9_SD_SF_Li256ELb1ELb1ELb0ELb0EEENS1_36VarlenDynamicPersistentTileSchedulerILi128ELi128ELi256ELi128ELb0ELb1ELb1ELb1ELb1ELb1EEEEEEEEEvNT_6ParamsE --------------------------
	.section	.nv.shared._ZN7cutlass13device_kernelIN5flash11enable_sm90INS1_16FlashAttnFwdSm90INS1_25CollectiveMainloopFwdSm90ILi2EN4cute5tupleIJNS5_1CILi1EEES8_S8_EEENS6_IJNS7_ILi128EEESA_NS7_ILi192EEEEEELi128ENS_6half_tEfNS_4arch4Sm90ELb1ELb0ELb1ELb1ELb0ELb1ELb0ELb1ELb1ELb1ELb0ELb0EEENS1_21CollectiveEpilogueFwdINS6_IJSA_SA_SA_EEES9_SD_SF_Li256ELb1ELb1ELb0ELb0EEENS1_36VarlenDynamicPersistentTileSchedulerILi128ELi128ELi256ELi128ELb0ELb1ELb1ELb1ELb1ELb1EEEEEEEEEvNT_6ParamsE,"aw",@nobits
	.sectionflags	@""
	.align	16
	.zero		1024


//--------------------- .nv.shared._ZN7cutlass13device_kernelIN5flash11enable_sm90INS1_16FlashAttnFwdSm90INS1_25CollectiveMainloopFwdSm90ILi2EN4cute5tupleIJNS5_1CILi1EEES8_S8_EEENS6_IJNS7_ILi64EEESA_SA_EEELi512ENS_6half_tEfNS_4arch4Sm90ELb0ELb0ELb1ELb0ELb0ELb0ELb0ELb0ELb0ELb1ELb0ELb0EEENS1_21CollectiveEpilogueFwdINS6_IJSA_NS7_ILi512EEESA_EEES9_SC_SE_Li256ELb0ELb1ELb0ELb0EEENS1_29StaticPersistentTileSchedulerILb0EEEEEEEEEvNT_6ParamsE --------------------------
	.section	.nv.shared._ZN7cutlass13device_kernelIN5flash11enable_sm90INS1_16FlashAttnFwdSm90INS1_25CollectiveMainloopFwdSm90ILi2EN4cute5tupleIJNS5_1CILi1EEES8_S8_EEENS6_IJNS7_ILi64EEESA_SA_EEELi512ENS_6half_tEfNS_4arch4Sm90ELb0ELb0ELb1ELb0ELb0ELb0ELb0ELb0ELb0ELb1ELb0ELb0EEENS1_21CollectiveEpilogueFwdINS6_IJSA_NS7_ILi512EEESA_EEES9_SC_SE_Li256ELb0ELb1ELb0ELb0EEENS1_29StaticPersistentTileSchedulerILb0EEEEEEEEEvNT_6ParamsE,"aw",@nobits
	.sectionflags	@""
	.align	16
	.zero		1024


//--------------------- .nv.shared._ZN7cutlass13device_kernelIN5flash11enable_sm90INS1_16FlashAttnFwdSm90INS1_25CollectiveMainloopFwdSm90ILi2EN4cute5tupleIJNS5_1CILi1EEES8_S8_EEENS6_IJNS7_ILi64EEESA_SA_EEELi512ENS_6half_tEfNS_4arch4Sm90ELb0ELb0ELb1ELb0ELb0ELb0ELb1ELb0ELb0ELb1ELb0ELb0EEENS1_21CollectiveEpilogueFwdINS6_IJSA_NS7_ILi512EEESA_EEES9_SC_SE_Li256ELb0ELb1ELb0ELb0EEENS1_29StaticPersistentTileSchedulerILb0EEEEEEEEEvNT_6ParamsE --------------------------
	.section	.nv.shared._ZN7cutlass13device_kernelIN5flash11enable_sm90INS1_16FlashAttnFwdSm90INS1_25CollectiveMainloopFwdSm90ILi2EN4cute5tupleIJNS5_1CILi1EEES8_S8_EEENS6_IJNS7_ILi64EEESA_SA_EEELi512ENS_6half_tEfNS_4arch4Sm90ELb0ELb0ELb1ELb0ELb0ELb0ELb1ELb0ELb0ELb1ELb0ELb0EEENS1_21CollectiveEpilogueFwdINS6_IJSA_NS7_ILi512EEESA_EEES9_SC_SE_Li256ELb0ELb1ELb0ELb0EEENS1_29StaticPersistentTileSchedulerILb0EEEEEEEEEvNT_6ParamsE,"aw",@nobits
	.sectionflags	@""
	.align	16
	.zero		1024


//--------------------- .nv.shared._ZN7cutlass13device_kernelIN5flash11enable_sm90INS1_16FlashAttnFwdSm90INS1_25CollectiveMainloopFwdSm90ILi2EN4cute5tupleIJNS5_1CILi1EEES8_S8_EEENS6_IJNS7_ILi64EEESA_SA_EEELi512ENS_6half_tEfNS_4arch4Sm90ELb0ELb0ELb1ELb1ELb0ELb0ELb0ELb0ELb0ELb1ELb0ELb0EEENS1_21CollectiveEpilogueFwdINS6_IJSA_NS7_ILi512EEESA_EEES9_SC_SE_Li256ELb1ELb1ELb0ELb0EEENS1_36VarlenDynamicPersistentTileSchedulerILi64ELi64ELi256ELi128ELb0ELb1ELb1ELb0ELb1ELb1EEEEEEEEEvNT_6ParamsE --------------------------
	.section	.nv.shared._ZN7cutlass13device_kernelIN5flash11enable_sm90INS1_16FlashAttnFwdSm90INS1_25CollectiveMainloopFwdSm90ILi2EN4cute5tupleIJNS5_1CILi1EEES8_S8_EEENS6_IJNS7_ILi64EEESA_SA_EEELi512ENS_6half_tEfNS_4arch4Sm90ELb0ELb0ELb1ELb1ELb0ELb0ELb0ELb0ELb0ELb1ELb0ELb0EEENS1_21CollectiveEpilogueFwdINS6_IJSA_NS7_ILi512EEESA_EEES9_SC_SE_Li256ELb1ELb1ELb0ELb0EEENS1_36VarlenDynamicPersistentTileSchedulerILi64ELi64ELi256ELi128ELb0ELb1ELb1ELb0ELb1ELb1EEEEEEEEEvNT_6ParamsE,"aw",@nobits
	.sectionflags	@""
	.align	16
	.zero		1024


//--------------------- .nv.shared._ZN7cutlass13device_kernelIN5flash11enable_sm90INS1_16FlashAttnFwdSm90INS1_25CollectiveMainloopFwdSm90ILi2EN4cute5tupleIJNS5_1CILi1EEES8_S8_EEENS6_IJNS7_ILi64EEESA_SA_EEELi512ENS_6half_tEfNS_4arch4Sm90ELb0ELb0ELb1ELb1ELb0ELb1ELb0ELb0ELb0ELb1ELb0ELb0EEENS1_21CollectiveEpilogueFwdINS6_IJSA_NS7_ILi512EEESA_EEES9_SC_SE_Li256ELb1ELb1ELb0ELb0EEENS1_36VarlenDynamicPersistentTileSchedulerILi64ELi64ELi256ELi128ELb0ELb1ELb1ELb0ELb1ELb1EEEEEEEEEvNT_6ParamsE --------------------------
	.section	.nv.shared._ZN7cutlass13device_kernelIN5flash11enable_sm90INS1_16FlashAttnFwdSm90INS1_25CollectiveMainloopFwdSm90ILi2EN4cute5tupleIJNS5_1CILi1EEES8_S8_EEENS6_IJNS7_ILi64EEESA_SA_EEELi512ENS_6half_tEfNS_4arch4Sm90ELb0ELb0ELb1ELb1ELb0ELb1ELb0ELb0ELb0ELb1ELb0ELb0EEENS1_21CollectiveEpilogueFwdINS6_IJSA_NS7_ILi512EEESA_EEES9_SC_SE_Li256ELb1ELb1ELb0ELb0EEENS1_36VarlenDynamicPersistentTileSchedulerILi64ELi64ELi256ELi128ELb0ELb1ELb1ELb0ELb1ELb1EEEEEEEEEvNT_6ParamsE,"aw",@nobits
	.sectionflags	@""
	.align	16
	.zero		1024


//--------------------- .nv.shared._ZN7cutlass13device_kernelIN5flash11enable_sm90INS1_16FlashAttnFwdSm90INS1_25CollectiveMainloopFwdSm90ILi2EN4cute5tupleIJNS5_1CILi1EEES8_S8_EEENS6_IJNS7_ILi64EEESA_SA_EEELi512ENS_6half_tEfNS_4arch4Sm90ELb0ELb0ELb1ELb1ELb0ELb0ELb1ELb0ELb0ELb1ELb0ELb0EEENS1_21CollectiveEpilogueFwdINS6_IJSA_NS7_ILi512EEESA_EEES9_SC_SE_Li256ELb1ELb1ELb0ELb0EEENS1_36VarlenDynamicPersistentTileSchedulerILi64ELi64ELi256ELi128ELb0ELb1ELb1ELb0ELb1ELb1EEEEEEEEEvNT_6ParamsE --------------------------
	.section	.nv.shared._ZN7cutlass13device_kernelIN5flash11enable_sm90INS1_16FlashAttnFwdSm90INS1_25CollectiveMainloopFwdSm90ILi2EN4cute5tupleIJNS5_1CILi1EEES8_S8_EEENS6_IJNS7_ILi64EEESA_SA_EEELi512ENS_6half_tEfNS_4arch4Sm90ELb0ELb0ELb1ELb1ELb0ELb0ELb1ELb0ELb0ELb1ELb0ELb0EEENS1_21CollectiveEpilogueFwdINS6_IJSA_NS7_ILi512EEESA_EEES9_SC_SE_Li256ELb1ELb1ELb0ELb0EEENS1_36VarlenDynamicPersistentTileSchedulerILi64ELi64ELi256ELi128ELb0ELb1ELb1ELb0ELb1ELb1EEEEEEEEEvNT_6ParamsE,"aw",@nobits
	.sectionflags	@""
	.align	16
	.zero		1024


//--------------------- .nv.shared._ZN7cutlass13device_kernelIN5flash11enable_sm90INS1_16FlashAttnFwdSm90INS1_25CollectiveMainloopFwdSm90ILi2EN4cute5tupleIJNS5_1CILi1EEES8_S8_EEENS6_IJNS7_ILi64EEESA_SA_EEELi512ENS_6half_tEfNS_4arch4Sm90ELb0ELb0ELb1ELb1ELb0ELb1ELb1ELb0ELb0ELb1ELb0ELb0EEENS1_21CollectiveEpilogueFwdINS6_IJSA_NS7_ILi512EEESA_EEES9_SC_SE_Li256ELb1ELb1ELb0ELb0EEENS1_36VarlenDynamicPersistentTileSchedulerILi64ELi64ELi256ELi128ELb0ELb1ELb1ELb0ELb1ELb1EEEEEEEEEvNT_6ParamsE --------------------------
	.section	.nv.shared._ZN7cutlass13device_kernelIN5flash11enable_sm90INS1_16FlashAttnFwdSm90INS1_25CollectiveMainloopFwdSm90ILi2EN4cute5tupleIJNS5_1CILi1EEES8_S8_EEENS6_IJNS7_ILi64EEESA_SA_EEELi512ENS_6half_tEfNS_4arch4Sm90ELb0ELb0ELb1ELb1ELb0ELb1ELb1ELb0ELb0ELb1ELb0ELb0EEENS1_21CollectiveEpilogueFwdINS6_IJSA_NS7_ILi512EEESA_EEES9_SC_SE_Li256ELb1ELb1ELb0ELb0EEENS1_36VarlenDynamicPersistentTileSchedulerILi64ELi64ELi256ELi128ELb0ELb1ELb1ELb0ELb1ELb1EEEEEEEEEvNT_6ParamsE,"aw",@nobits
	.sectionflags	@""
	.align	16
	.zero		1024


//--------------------- .nv.shared._ZN7cutlass13device_kernelIN5flash11enable_sm90INS1_16FlashAttnFwdSm90INS1_25CollectiveMainloopFwdSm90ILi2EN4cute5tupleIJNS5_1CILi1EEES8_S8_EEENS6_IJNS7_ILi64EEESA_SA_EEELi512ENS_6half_tEfNS_4arch4Sm90ELb0ELb1ELb1ELb0ELb0ELb0ELb0ELb0ELb0ELb1ELb0ELb0EEENS1_21CollectiveEpilogueFwdINS6_IJSA_NS7_ILi512EEESA_EEES9_SC_SE_Li256ELb0ELb1ELb0ELb0EEENS1_30DynamicPersistentTileSchedulerILi256ELi128ELb0ELb1ELb1EEEEEEEEEvNT_6ParamsE --------------------------
	.section	.nv.shared._ZN7cutlass13device_kernelIN5flash11enable_sm90INS1_16FlashAttnFwdSm90INS1_25CollectiveMainloopFwdSm90ILi2EN4cute5tupleIJNS5_1CILi1EEES8_S8_EEENS6_IJNS7_ILi64EEESA_SA_EEELi512ENS_6half_tEfNS_4arch4Sm90ELb0ELb1ELb1ELb0ELb0ELb0ELb0ELb0ELb0ELb1ELb0ELb0EEENS1_21CollectiveEpilogueFwdINS6_IJSA_NS7_ILi512EEESA_EEES9_SC_SE_Li256ELb0ELb1ELb0ELb0EEENS1_30DynamicPersistentTileSchedulerILi256ELi128ELb0ELb1ELb1EEEEEEEEEvNT_6ParamsE,"aw",@nobits
	.sectionflags	@""
	.align	16
	.zero		1024


//--------------------- .nv.shared._ZN7cutlass13device_kernelIN5flash11enable_sm90INS1_16FlashAttnFwdSm90INS1_25CollectiveMainloopFwdSm90ILi2EN4cute5tupleIJNS5_1CILi1EEES8_S8_EEENS6_IJNS7_ILi64EEESA_SA_EEELi512ENS_6half_tEfNS_4arch4Sm90ELb0ELb1ELb1ELb0ELb0ELb0ELb1ELb0ELb0ELb1ELb0ELb0EEENS1_21CollectiveEpilogueFwdINS6_IJSA_NS7_ILi512EEESA_EEES9_SC_SE_Li256ELb0ELb1ELb0ELb0EEENS1_30DynamicPersistentTileSchedulerILi256ELi128ELb0ELb1ELb1EEEEEEEEEvNT_6ParamsE --------------------------
	.section	.nv.shared._ZN7cutlass13device_kernelIN5flash11enable_sm90INS1_16FlashAttnFwdSm90INS1_25CollectiveMainloopFwdSm90ILi2EN4cute5tupleIJNS5_1CILi1EEES8_S8_EEENS6_IJNS7_ILi64EEESA_SA_EEELi512ENS_6half_tEfNS_4arch4Sm90ELb0ELb1ELb1ELb0ELb0ELb0ELb1ELb0ELb0ELb1ELb0ELb0EEENS1_21CollectiveEpilogueFwdINS6_IJSA_NS7_ILi512EEESA_EEES9_SC_SE_Li256ELb0ELb1ELb0ELb0EEENS1_30DynamicPersistentTileSchedulerILi256ELi128ELb0ELb1ELb1EEEEEEEEEvNT_6ParamsE,"aw",@nobits
	.sectionflags	@""
	.align	16
	.zero		1024


//--------------------- .nv.shared._ZN7cutlass13device_kernelIN5flash11enable_sm90INS1_16FlashAttnFwdSm90INS1_25CollectiveMainloopFwdSm90ILi2EN4cute5tupleIJNS5_1CILi1EEES8_S8_EEENS6_IJNS7_ILi64EEESA_SA_EEELi512ENS_6half_tEfNS_4arch4Sm90ELb0ELb1ELb1ELb1ELb0ELb0ELb0ELb0ELb0ELb1ELb0ELb0EEENS1_21CollectiveEpilogueFwdINS6_IJSA_NS7_ILi512EEESA_EEES9_SC_SE_Li256ELb1ELb1ELb0ELb0EEENS1_36VarlenDynamicPersistentTileSchedulerILi64ELi64ELi256ELi128ELb0ELb1ELb1ELb1ELb0ELb1EEEEEEEEEvNT_6ParamsE --------------------------
	.section	.nv.shared._ZN7cutlass13device_kernelIN5flash11enable_sm90INS1_16FlashAttnFwdSm90INS1_25CollectiveMainloopFwdSm90ILi2EN4cute5tupleIJNS5_1CILi1EEES8_S8_EEENS6_IJNS7_ILi64EEESA_SA_EEELi512ENS_6half_tEfNS_4arch4Sm90ELb0ELb1ELb1ELb1ELb0ELb0ELb0ELb0ELb0ELb1ELb0ELb0EEENS1_21CollectiveEpilogueFwdINS6_IJSA_NS7_ILi512EEESA_EEES9_SC_SE_Li256ELb1ELb1ELb0ELb0EEENS1_36VarlenDynamicPersistentTileSchedulerILi64ELi64ELi256ELi128ELb0ELb1ELb1ELb1ELb0ELb1EEEEEEEEEvNT_6ParamsE,"aw",@nobits
	.sectionflags	@""
	.align	16
	.zero		1024


//--------------------- .nv.shared._ZN7cutlass13device_kernelIN5flash11enable_sm90INS1_16FlashAttnFwdSm90INS1_25CollectiveMainloopFwdSm90ILi2EN4cute5tupleIJNS5_1CILi1EEES8_S8_EEENS6_IJNS7_ILi64EEESA_SA_EEELi512ENS_6half_tEfNS_4arch4Sm90ELb0ELb1ELb1ELb1ELb0ELb1ELb0ELb0ELb0ELb1ELb0ELb0EEENS1_21CollectiveEpilogueFwdINS6_IJSA_NS7_ILi512EEESA_EEES9_SC_SE_Li256ELb1ELb1ELb0ELb0EEENS1_36VarlenDynamicPersistentTileSchedulerILi64ELi64ELi256ELi128ELb0ELb1ELb1ELb1ELb0ELb1EEEEEEEEEvNT_6ParamsE --------------------------
	.section	.nv.shared._ZN7cutlass13device_kernelIN5flash11enable_sm90INS1_16FlashAttnFwdSm90INS1_25CollectiveMainloopFwdSm90ILi2EN4cute5tupleIJNS5_1CILi1EEES8_S8_EEENS6_IJNS7_ILi64EEESA_SA_EEELi512ENS_6half_tEfNS_4arch4Sm90ELb0ELb1ELb1ELb1ELb0ELb1ELb0ELb0ELb0ELb1ELb0ELb0EEENS1_21CollectiveEpilogueFwdINS6_IJSA_NS7_ILi512EEESA_EEES9_SC_SE_Li256ELb1ELb1ELb0ELb0EEENS1_36VarlenDynamicPersistentTileSchedulerILi64ELi64ELi256ELi128ELb0ELb1ELb1ELb1ELb0ELb1EEEEEEEEEvNT_6ParamsE,"aw",@nobits
	.sectionflags	@""
	.align	16
	.zero		1024


//--------------------- .nv.shared._ZN7cutlass13device_kernelIN5flash11enable_sm90INS1_16FlashAttnFwdSm90INS1_25CollectiveMainloopFwdSm90ILi2EN4cute5tupleIJNS5_1CILi1EEES8_S8_EEENS6_IJNS7_ILi64EEESA_SA_EEELi512ENS_6half_tEfNS_4arch4Sm90ELb0ELb1ELb1ELb1ELb0ELb0ELb1ELb0ELb0ELb1ELb0ELb0EEENS1_21CollectiveEpilogueFwdINS6_IJSA_NS7_ILi512EEESA_EEES9_SC_SE_Li256ELb1ELb1ELb0ELb0EEENS1_36VarlenDynamicPersistentTileSchedulerILi64ELi64ELi256ELi128ELb0ELb1ELb1ELb1ELb0ELb1EEEEEEEEEvNT_6ParamsE --------------------------
	.section	.nv.shared._ZN7cutlass13device_kernelIN5flash11enable_sm90INS1_16FlashAttnFwdSm90INS1_25CollectiveMainloopFwdSm90ILi2EN4cute5tupleIJNS5_1CILi1EEES8_S8_EEENS6_IJNS7_ILi64EEESA_SA_EEELi512ENS_6half_tEfNS_4arch4Sm90ELb0ELb1ELb1ELb1ELb0ELb0ELb1ELb0ELb0ELb1ELb0ELb0EEENS1_21CollectiveEpilogueFwdINS6_IJSA_NS7_ILi512EEESA_EEES9_SC_SE_Li256ELb1ELb1ELb0ELb0EEENS1_36VarlenDynamicPersistentTileSchedulerILi64ELi64ELi256ELi128ELb0ELb1ELb1ELb1ELb0ELb1EEEEEEEEEvNT_6ParamsE,"aw",@nobits
	.sectionflags	@""
	.align	16
	.zero		1024


//--------------------- .nv.shared._ZN7cutlass13device_kernelIN5flash11enable_sm90INS1_16FlashAttnFwdSm90INS1_25CollectiveMainloopFwdSm90ILi2EN4cute5tupleIJNS5_1CILi1EEES8_S8_EEENS6_IJNS7_ILi64EEESA_SA_EEELi512ENS_6half_tEfNS_4arch4Sm90ELb0ELb1ELb1ELb1ELb0ELb1ELb1ELb0ELb0ELb1ELb0ELb0EEENS1_21CollectiveEpilogueFwdINS6_IJSA_NS7_ILi512EEESA_EEES9_SC_SE_Li256ELb1ELb1ELb0ELb0EEENS1_36VarlenDynamicPersistentTileSchedulerILi64ELi64ELi256ELi128ELb0ELb1ELb1ELb1ELb0ELb1EEEEEEEEEvNT_6ParamsE --------------------------
	.section	.nv.shared._ZN7cutlass13device_kernelIN5flash11enable_sm90INS1_16FlashAttnFwdSm90INS1_25CollectiveMainloopFwdSm90ILi2EN4cute5tupleIJNS5_1CILi1EEES8_S8_EEENS6_IJNS7_ILi64EEESA_SA_EEELi512ENS_6half_tEfNS_4arch4Sm90ELb0ELb1ELb1ELb1ELb0ELb1ELb1ELb0ELb0ELb1ELb0ELb0EEENS1_21CollectiveEpilogueFwdINS6_IJSA_NS7_ILi512EEESA_EEES9_SC_SE_Li256ELb1ELb1ELb0ELb0EEENS1_36VarlenDynamicPersistentTileSchedulerILi64ELi64ELi256ELi128ELb0ELb1ELb1ELb1ELb0ELb1EEEEEEEEEvNT_6ParamsE,"aw",@nobits
	.sectionflags	@""
	.align	16
	.zero		1024


//--------------------- .nv.shared._ZN7cutlass13device_kernelIN5flash11enable_sm90INS1_16FlashAttnFwdSm90INS1_25CollectiveMainloopFwdSm90ILi2EN4cute5tupleIJNS5_1CILi1EEES8_S8_EEENS6_IJNS7_ILi64EEESA_SA_EEELi512ENS_6half_tEfNS_4arch4Sm90ELb1ELb0ELb1ELb0ELb0ELb0ELb0ELb0ELb0ELb1ELb0ELb0EEENS1_21CollectiveEpilogueFwdINS6_IJSA_NS7_ILi512EEESA_EEES9_SC_SE_Li256ELb0ELb1ELb0ELb0EEENS1_30DynamicPersistentTileSchedulerILi256ELi128ELb0ELb1ELb1EEEEEEEEEvNT_6ParamsE --------------------------
	.section	.nv.shared._ZN7cutlass13device_kernelIN5flash11enable_sm90INS1_16FlashAttnFwdSm90INS1_25CollectiveMainloopFwdSm90ILi2EN4cute5tupleIJNS5_1CILi1EEES8_S8_EEENS6_IJNS7_ILi64EEESA_SA_EEELi512ENS_6half_tEfNS_4arch4Sm90ELb1ELb0ELb1ELb0ELb0ELb0ELb0ELb0ELb0ELb1ELb0ELb0EEENS1_21CollectiveEpilogueFwdINS6_IJSA_NS7_ILi512EEESA_EEES9_SC_SE_Li256ELb0ELb1ELb0ELb0EEENS1_30DynamicPersistentTileSchedulerILi256ELi128ELb0ELb1ELb1EEEEEEEEEvNT_6ParamsE,"aw",@nobits
	.sectionflags	@""
	.align	16
	.zero		1024


//--------------------- .nv.shared._ZN7cutlass13device_kernelIN5flash11enable_sm90INS1_16FlashAttnFwdSm90INS1_25CollectiveMainloopFwdSm90ILi2EN4cute5tupleIJNS5_1CILi1EEES8_S8_EEENS6_IJNS7_ILi64EEESA_SA_EEELi512ENS_6half_tEfNS_4arch4Sm90ELb1ELb0ELb1ELb0ELb0ELb0ELb1ELb0ELb0ELb1ELb0ELb0EEENS1_21CollectiveEpilogueFwdINS6_IJSA_NS7_ILi512EEESA_EEES9_SC_SE_Li256ELb0ELb1ELb0ELb0EEENS1_30DynamicPersistentTileSchedulerILi256ELi128ELb0ELb1ELb1EEEEEEEEEvNT_6ParamsE --------------------------
	.section	.nv.shared._ZN7cutlass13device_kernelIN5flash11enable_sm90INS1_16FlashAttnFwdSm90INS1_25CollectiveMainloopFwdSm90ILi2EN4cute5tupleIJNS5_1CILi1EEES8_S8_EEENS6_IJNS7_ILi64EEESA_SA_EEELi512ENS_6half_tEfNS_4arch4Sm90ELb1ELb0ELb1ELb0ELb0ELb0ELb1ELb0ELb0ELb1ELb0ELb0EEENS1_21CollectiveEpilogueFwdINS6_IJSA_NS7_ILi512EEESA_EEES9_SC_SE_Li256ELb0ELb1ELb0ELb0EEENS1_30DynamicPersistentTileSchedulerILi256ELi128ELb0ELb1ELb1EEEEEEEEEvNT_6ParamsE,"aw",@nobits
	.sectionflags	@""
	.align	16
	.zero		1024


//--------------------- .nv.shared._ZN7cutlass13device_kernelIN5flash11enable_sm90INS1_16FlashAttnFwdSm90INS1_25CollectiveMainloopFwdSm90ILi2EN4cute5tupleIJNS5_1CILi1EEES8_S8_EEENS6_IJNS7_ILi64EEESA_SA_EEELi512ENS_6half_tEfNS_4arch4Sm90ELb1ELb0ELb1ELb1ELb0ELb0ELb0ELb0ELb0ELb1ELb0ELb0EEENS1_21CollectiveEpilogueFwdINS6_IJSA_NS7_ILi512EEESA_EEES9_SC_SE_Li256ELb1ELb1ELb0ELb0EEENS1_36VarlenDynamicPersistentTileSchedulerILi64ELi64ELi256ELi128ELb0ELb1ELb1ELb1ELb1ELb1EEEEEEEEEvNT_6ParamsE --------------------------
	.section	.nv.shared._ZN7cutlass13device_kernelIN5flash11enable_sm90INS1_16FlashAttnFwdSm90INS1_25CollectiveMainloopFwdSm90ILi2EN4cute5tupleIJNS5_1CILi1EEES8_S8_EEENS6_IJNS7_ILi64EEESA_SA_EEELi512ENS_6half_tEfNS_4arch4Sm90ELb1ELb0ELb1ELb1ELb0ELb0ELb0ELb0ELb0ELb1ELb0ELb0EEENS1_21CollectiveEpilogueFwdINS6_IJSA_NS7_ILi512EEESA_EEES9_SC_SE_Li256ELb1ELb1ELb0ELb0EEENS1_36VarlenDynamicPersistentTileSchedulerILi64ELi64ELi256ELi128ELb0ELb1ELb1ELb1ELb1ELb1EEEEEEEEEvNT_6ParamsE,"aw",@nobits
	.sectionflags	@""
	.align	16
	.zero		1024


//--------------------- .nv.shared._ZN7cutlass13device_kernelIN5flash11enable_sm90INS1_16FlashAttnFwdSm90INS1_25CollectiveMainloopFwdSm90ILi2EN4cute5tupleIJNS5_1CILi1EEES8_S8_EEENS6_IJNS7_ILi64EEESA_SA_EEELi512ENS_6half_tEfNS_4arch4Sm90ELb1ELb0ELb1ELb1ELb0ELb1ELb0ELb0ELb0ELb1ELb0ELb0EEENS1_21CollectiveEpilogueFwdINS6_IJSA_NS7_ILi512EEESA_EEES9_SC_SE_Li256ELb1ELb1ELb0ELb0EEENS1_36VarlenDynamicPersistentTileSchedulerILi64ELi64ELi256ELi128ELb0ELb1ELb1ELb1ELb1ELb1EEEEEEEEEvNT_6ParamsE --------------------------
	.section	.nv.shared._ZN7cutlass13device_kernelIN5flash11enable_sm90INS1_16FlashAttnFwdSm90INS1_25CollectiveMainloopFwdSm90ILi2EN4cute5tupleIJNS5_1CILi1EEES8_S8_EEENS6_IJNS7_ILi64EEESA_SA_EEELi512ENS_6half_tEfNS_4arch4Sm90ELb1ELb0ELb1ELb1ELb0ELb1ELb0ELb0ELb0ELb1ELb0ELb0EEENS1_21CollectiveEpilogueFwdINS6_IJSA_NS7_ILi512EEESA_EEES9_SC_SE_Li256ELb1ELb1ELb0ELb0EEENS1_36VarlenDynamicPersistentTileSchedulerILi64ELi64ELi256ELi128ELb0ELb1ELb1ELb1ELb1ELb1EEEEEEEEEvNT_6ParamsE,"aw",@nobits
	.sectionflags	@""
	.align	16
	.zero		1024


//--------------------- .nv.shared._ZN7cutlass13device_kernelIN5flash11enable_sm90INS1_16FlashAttnFwdSm90INS1_25CollectiveMainloopFwdSm90ILi2EN4cute5tupleIJNS5_1CILi1EEES8_S8_EEENS6_IJNS7_ILi64EEESA_SA_EEELi512ENS_6half_tEfNS_4arch4Sm90ELb1ELb0ELb1ELb1ELb0ELb0ELb1ELb0ELb0ELb1ELb0ELb0EEENS1_21CollectiveEpilogueFwdINS6_IJSA_NS7_ILi512EEESA_EEES9_SC_SE_Li256ELb1ELb1ELb0ELb0EEENS1_36VarlenDynamicPersistentTileSchedulerILi64ELi64ELi256ELi128ELb0ELb1ELb1ELb1ELb1ELb1EEEEEEEEEvNT_6ParamsE --------------------------
	.section	.nv.shared._ZN7cutlass13device_kernelIN5flash11enable_sm90INS1_16FlashAttnFwdSm90INS1_25CollectiveMainloopFwdSm90ILi2EN4cute5tupleIJNS5_1CILi1EEES8_S8_EEENS6_IJNS7_ILi64EEESA_SA_EEELi512ENS_6half_tEfNS_4arch4Sm90ELb1ELb0ELb1ELb1ELb0ELb0ELb1ELb0ELb0ELb1ELb0ELb0EEENS1_21CollectiveEpilogueFwdINS6_IJSA_NS7_ILi512EEESA_EEES9_SC_SE_Li256ELb1ELb1ELb0ELb0EEENS1_36VarlenDynamicPersistentTileSchedulerILi64ELi64ELi256ELi128ELb0ELb1ELb1ELb1ELb1ELb1EEEEEEEEEvNT_6ParamsE,"aw",@nobits
	.sectionflags	@""
	.align	16
	.zero		1024


//--------------------- .nv.shared._ZN7cutlass13device_kernelIN5flash11enable_sm90INS1_16FlashAttnFwdSm90INS1_25CollectiveMainloopFwdSm90ILi2EN4cute5tupleIJNS5_1CILi1EEES8_S8_EEENS6_IJNS7_ILi64EEESA_SA_EEELi512ENS_6half_tEfNS_4arch4Sm90ELb1ELb0ELb1ELb1ELb0ELb1ELb1ELb0ELb0ELb1ELb0ELb0EEENS1_21CollectiveEpilogueFwdINS6_IJSA_NS7_ILi512EEESA_EEES9_SC_SE_Li256ELb1ELb1ELb0ELb0EEENS1_36VarlenDynamicPersistentTileSchedulerILi64ELi64ELi256ELi128ELb0ELb1ELb1ELb1ELb1ELb1EEEEEEEEEvNT_6ParamsE --------------------------
	.section	.nv.shared._ZN7cutlass13device_kernelIN5flash11enable_sm90INS1_16FlashAttnFwdSm90INS1_25CollectiveMainloopFwdSm90ILi2EN4cute5tupleIJNS5_1CILi1EEES8_S8_EEENS6_IJNS7_ILi64EEESA_SA_EEELi512ENS_6half_tEfNS_4arch4Sm90ELb1ELb0ELb1ELb1ELb0ELb1ELb1ELb0ELb0ELb1ELb0ELb0EEENS1_21CollectiveEpilogueFwdINS6_IJSA_NS7_ILi512EEESA_EEES9_SC_SE_Li256ELb1ELb1ELb0ELb0EEENS1_36VarlenDynamicPersistentTileSchedulerILi64ELi64ELi256ELi128ELb0ELb1ELb1ELb1ELb1ELb1EEEEEEEEEvNT_6ParamsE,"aw",@nobits
	.sectionflags	@""
	.align	16
	.zero		1024


//--------------------- .nv.shared._ZN7cutlass13device_kernelIN5flash11enable_sm90INS1_16FlashAttnFwdSm90INS1_25CollectiveMainloopFwdSm90ILi2EN4cute5tupleIJNS5_1CILi1EEES8_S8_EEENS6_IJNS7_ILi128EEENS7_ILi96EEENS7_ILi64EEEEEELi256ENS_6half_tEfNS_4arch4Sm90ELb0ELb0ELb1ELb0ELb0ELb0ELb0ELb1ELb0ELb1ELb0ELb0EEENS1_21CollectiveEpilogueFwdINS6_IJSA_NS7_ILi256EEESB_EEES9_SE_SG_Li256ELb0ELb1ELb0ELb0EEENS1_29StaticPersistentTileSchedulerILb0EEEEEEEEEvNT_6ParamsE --------------------------
	.section	.nv.shared._ZN7cutlass13device_kernelIN5flash11enable_sm90INS1_16FlashAttnFwdSm90INS1_25CollectiveMainloopFwdSm90ILi2EN4cute5tupleIJNS5_1CILi1EEES8_S8_EEENS6_IJNS7_ILi128EEENS7_ILi96EEENS7_ILi64EEEEEELi256ENS_6half_tEfNS_4arch4Sm90ELb0ELb0ELb1ELb0ELb0ELb0ELb0ELb1ELb0ELb1ELb0ELb0EEENS1_21CollectiveEpilogueFwdINS6_IJSA_NS7_ILi256EEESB_EEES9_SE_SG_Li256ELb0ELb1ELb0ELb0EEENS1_29StaticPersistentTileSchedulerILb0EEEEEEEEEvNT_6ParamsE,"aw",@nobits
	.sectionflags	@""
	.align	16
	.zero		1024


//--------------------- .nv.shared._ZN7cutlass13device_kernelIN5flash11enable_sm90INS1_16FlashAttnFwdSm90INS1_25CollectiveMainloopFwdSm90ILi2EN4cute5tupleIJNS5_1CILi1EEES8_S8_EEENS6_IJNS7_ILi128EEENS7_ILi96EEENS7_ILi64EEEEEELi256ENS_6half_tEfNS_4arch4Sm90ELb0ELb0ELb1ELb0ELb0ELb0ELb1ELb1ELb0ELb1ELb0ELb0EEENS1_21CollectiveEpilogueFwdINS6_IJSA_NS7_ILi256EEESB_EEES9_SE_SG_Li256ELb0ELb1ELb0ELb0EEENS1_29StaticPersistentTileSchedulerILb0EEEEEEEEEvNT_6ParamsE --------------------------
	.section	.nv.shared._ZN7cutlass13device_kernelIN5flash11enable_sm90INS1_16FlashAttnFwdSm90INS1_25CollectiveMainloopFwdSm90ILi2EN4cute5tupleIJNS5_1CILi1EEES8_S8_EEENS6_IJNS7_ILi128EEENS7_ILi96EEENS7_ILi64EEEEEELi256ENS_6half_tEfNS_4arch4Sm90ELb0ELb0ELb1ELb0ELb0ELb0ELb1ELb1ELb0ELb1ELb0ELb0EEENS1_21CollectiveEpilogueFwdINS6_IJSA_NS7_ILi256EEESB_EEES9_SE_SG_Li256ELb0ELb1ELb0ELb0EEENS1_29StaticPersistentTileSchedulerILb0EEEEEEEEEvNT_6ParamsE,"aw",@nobits
	.sectionflags	@""
	.align	16
	.zero		1024


//--------------------- .nv.shared._ZN7cutlass13device_kernelIN5flash11enable_sm90INS1_16FlashAttnFwdSm90INS1_25CollectiveMainloopFwdSm90ILi2EN4cute5tupleIJNS5_1CILi1EEES8_S8_EEENS6_IJNS7_ILi128EEENS7_ILi96EEENS7_ILi64EEEEEELi256ENS_6half_tEfNS_4arch4Sm90ELb0ELb0ELb1ELb1ELb0ELb0ELb0ELb1ELb0ELb1ELb0ELb0EEENS1_21CollectiveEpilogueFwdINS6_IJSA_NS7_ILi256EEESB_EEES9_SE_SG_Li256ELb1ELb1ELb0ELb0EEENS1_36VarlenDynamicPersistentTileSchedulerILi128ELi96ELi256ELi128ELb0ELb1ELb1ELb0ELb1ELb1EEEEEEEEEvNT_6ParamsE --------------------------
	.section	.nv.shared._ZN7cutlass13device_kernelIN5flash11enable_sm90INS1_16FlashAttnFwdSm90INS1_25CollectiveMainloopFwdSm90ILi2EN4cute5tupleIJNS5_1CILi1EEES8_S8_EEENS6_IJNS7_ILi128EEENS7_ILi96EEENS7_ILi64EEEEEELi256ENS_6half_tEfNS_4arch4Sm90ELb0ELb0ELb1ELb1ELb0ELb0ELb0ELb1ELb0ELb1ELb0ELb0EEENS1_21CollectiveEpilogueFwdINS6_IJSA_NS7_ILi256EEESB_EEES9_SE_SG_Li256ELb1ELb1ELb0ELb0EEENS1_36VarlenDynamicPersistentTileSchedulerILi128ELi96ELi256ELi128ELb0ELb1ELb1ELb0ELb1ELb1EEEEEEEEEvNT_6ParamsE,"aw",@nobits
	.sectionflags	@""
	.align	16
	.zero		1024


//--------------------- .nv.shared._ZN7cutlass13device_kernelIN5flash11enable_sm90INS1_16FlashAttnFwdSm90INS1_25CollectiveMainloopFwdSm90ILi2EN4cute5tupleIJNS5_1CILi1EEES8_S8_EEENS6_IJNS7_ILi128EEENS7_ILi96EEENS7_ILi64EEEEEELi256ENS_6half_tEfNS_4arch4Sm90ELb0ELb0ELb1ELb1ELb0ELb1ELb0ELb1ELb0ELb1ELb0ELb0EEENS1_21CollectiveEpilogueFwdINS6_IJSA_NS7_ILi256EEESB_EEES9_SE_SG_Li256ELb1ELb1ELb0ELb0EEENS1_36VarlenDynamicPersistentTileSchedulerILi128ELi96ELi256ELi128ELb0ELb1ELb1ELb0ELb1ELb1EEEEEEEEEvNT_6ParamsE --------------------------
	.section	.nv.shared._ZN7cutlass13device_kernelIN5flash11enable_sm90INS1_16FlashAttnFwdSm90INS1_25CollectiveMainloopFwdSm90ILi2EN4cute5tupleIJNS5_1CILi1EEES8_S8_EEENS6_IJNS7_ILi128EEENS7_ILi96EEENS7_ILi64EEEEEELi256ENS_6half_tEfNS_4arch4Sm90ELb0ELb0ELb1ELb1ELb0ELb1ELb0ELb1ELb0ELb1ELb0ELb0EEENS1_21CollectiveEpilogueFwdINS6_IJSA_NS7_ILi256EEESB_EEES9_SE_SG_Li256ELb1ELb1ELb0ELb0EEENS1_36VarlenDynamicPersistentTileSchedulerILi128ELi96ELi256ELi128ELb0ELb1ELb1ELb0ELb1ELb1EEEEEEEEEvNT_6ParamsE,"aw",@nobits
	.sectionflags	@""
	.align	16
	.zero		1024


//--------------------- .nv.shared._ZN7cutlass13device_kernelIN5flash11enable_sm90INS1_16FlashAttnFwdSm90INS1_25CollectiveMainloopFwdSm90ILi2EN4cute5tupleIJNS5_1CILi1EEES8_S8_EEENS6_IJNS7_ILi128EEENS7_ILi96EEENS7_ILi64EEEEEELi256ENS_6half_tEfNS_4arch4Sm90ELb0ELb0ELb1ELb1ELb0ELb0ELb1ELb1ELb0ELb1ELb0ELb0EEENS1_21CollectiveEpilogueFwdINS6_IJSA_NS7_ILi256EEESB_EEES9_SE_SG_Li256ELb1ELb1ELb0ELb0EEENS1_36VarlenDynamicPersistentTileSchedulerILi128ELi96ELi256ELi128ELb0ELb1ELb1ELb0ELb1ELb1EEEEEEEEEvNT_6ParamsE --------------------------
	.section	.nv.shared._ZN7cutlass13device_kernelIN5flash11enable_sm90INS1_16FlashAttnFwdSm90INS1_25CollectiveMainloopFwdSm90ILi2EN4cute5tupleIJNS5_1CILi1EEES8_S8_EEENS6_IJNS7_ILi128EEENS7_ILi96EEENS7_ILi64EEEEEELi256ENS_6half_tEfNS_4arch4Sm90ELb0ELb0ELb1ELb1ELb0ELb0ELb1ELb1ELb0ELb1ELb0ELb0EEENS1_21CollectiveEpilogueFwdINS6_IJSA_NS7_ILi256EEESB_EEES9_SE_SG_Li256ELb1ELb1ELb0ELb0EEENS1_36VarlenDynamicPersistentTileSchedulerILi128ELi96ELi256ELi128ELb0ELb1ELb1ELb0ELb1ELb1EEEEEEEEEvNT_6ParamsE,"aw",@nobits
	.sectionflags	@""
	.align	16
	.zero		1024


//--------------------- .nv.shared._ZN7cutlass13device_kernelIN5flash11enable_sm90INS1_16FlashAttnFwdSm90INS1_25CollectiveMainloopFwdSm90ILi2EN4cute5tupleIJNS5_1CILi1EEES8_S8_EEENS6_IJNS7_ILi128EEENS7_ILi96EEENS7_ILi64EEEEEELi256ENS_6half_tEfNS_4arch4Sm90ELb0ELb0ELb1ELb1ELb0ELb1ELb1ELb1ELb0ELb1ELb0ELb0EEENS1_21CollectiveEpilogueFwdINS6_IJSA_NS7_ILi256EEESB_EEES9_SE_SG_Li256ELb1ELb1ELb0ELb0EEENS1_36VarlenDynamicPersistentTileSchedulerILi128ELi96ELi256ELi128ELb0ELb1ELb1ELb0ELb1ELb1EEEEEEEEEvNT_6ParamsE --------------------------
	.section	.nv.shared._ZN7cutlass13device_kernelIN5flash11enable_sm90INS1_16FlashAttnFwdSm90INS1_25CollectiveMainloopFwdSm90ILi2EN4cute5tupleIJNS5_1CILi1EEES8_S8_EEENS6_IJNS7_ILi128EEENS7_ILi96EEENS7_ILi64EEEEEELi256ENS_6half_tEfNS_4arch4Sm90ELb0ELb0ELb1ELb1ELb0ELb1ELb1ELb1ELb0ELb1ELb0ELb0EEENS1_21CollectiveEpilogueFwdINS6_IJSA_NS7_ILi256EEESB_EEES9_SE_SG_Li256ELb1ELb1ELb0ELb0EEENS1_36VarlenDynamicPersistentTileSchedulerILi128ELi96ELi256ELi128ELb0ELb1ELb1ELb0ELb1ELb1EEEEEEEEEvNT_6ParamsE,"aw",@nobits
	.sectionflags	@""
	.align	16
	.zero		1024


//--------------------- .nv.shared._ZN7cutlass13device_kernelIN5flash11enable_sm90INS1_16FlashAttnFwdSm90INS1_25CollectiveMainloopFwdSm90ILi2EN4cute5tupleIJNS5_1CILi1EEES8_S8_EEENS6_IJNS7_ILi128EEENS7_ILi96EEENS7_ILi64EEEEEELi256ENS_6half_tEfNS_4arch4Sm90ELb0ELb1ELb1ELb0ELb0ELb0ELb0ELb1ELb0ELb1ELb0ELb0EEENS1_21CollectiveEpilogueFwdINS6_IJSA_NS7_ILi256EEESB_EEES9_SE_SG_Li256ELb0ELb1ELb0ELb0EEENS1_30DynamicPersistentTileSchedulerILi256ELi128ELb0ELb1ELb1EEEEEEEEEvNT_6ParamsE --------------------------
	.section	.nv.shared._ZN7cutlass13device_kernelIN5flash11enable_sm90INS1_16FlashAttnFwdSm90INS1_25CollectiveMainloopFwdSm90ILi2EN4cute5tupleIJNS5_1CILi1EEES8_S8_EEENS6_IJNS7_ILi128EEENS7_ILi96EEENS7_ILi64EEEEEELi256ENS_6half_tEfNS_4arch4Sm90ELb0ELb1ELb1ELb0ELb0ELb0ELb0ELb1ELb0ELb1ELb0ELb0EEENS1_21CollectiveEpilogueFwdINS6_IJSA_NS7_ILi256EEESB_EEES9_SE_SG_Li256ELb0ELb1ELb0ELb0EEENS1_30DynamicPersistentTileSchedulerILi256ELi128ELb0ELb1ELb1EEEEEEEEEvNT_6ParamsE,"aw",@nobits
	.sectionflags	@""
	.align	16
	.zero		1024


//--------------------- .nv.shared._ZN7cutlass13device_kernelIN5flash11enable_sm90INS1_16FlashAttnFwdSm90INS1_25CollectiveMainloopFwdSm90ILi2EN4cute5tupleIJNS5_1CILi1EEES8_S8_EEENS6_IJNS7_ILi128EEENS7_ILi96EEENS7_ILi64EEEEEELi256ENS_6half_tEfNS_4arch4Sm90ELb0ELb1ELb1ELb0ELb0ELb0ELb1ELb1ELb0ELb1ELb0ELb0EEENS1_21CollectiveEpilogueFwdINS6_IJSA_NS7_ILi256EEESB_EEES9_SE_SG_Li256ELb0ELb1ELb0ELb0EEENS1_30DynamicPersistentTileSchedulerILi256ELi128ELb0ELb1ELb1EEEEEEEEEvNT_6ParamsE --------------------------
	.section	.nv.shared._ZN7cutlass13device_kernelIN5flash11enable_sm90INS1_16FlashAttnFwdSm90INS1_25CollectiveMainloopFwdSm90ILi2EN4cute5tupleIJNS5_1CILi1EEES8_S8_EEENS6_IJNS7_ILi128EEENS7_ILi96EEENS7_ILi64EEEEEELi256ENS_6half_tEfNS_4arch4Sm90ELb0ELb1ELb1ELb0ELb0ELb0ELb1ELb1ELb0ELb1ELb0ELb0EEENS1_21CollectiveEpilogueFwdINS6_IJSA_NS7_ILi256EEESB_EEES9_SE_SG_Li256ELb0ELb1ELb0ELb0EEENS1_30DynamicPersistentTileSchedulerILi256ELi128ELb0ELb1ELb1EEEEEEEEEvNT_6ParamsE,"aw",@nobits
	.sectionflags	@""
	.align	16
	.zero		1024


//--------------------- .nv.shared._ZN7cutlass13device_kernelIN5flash11enable_sm90INS1_16FlashAttnFwdSm90INS1_25CollectiveMainloopFwdSm90ILi2EN4cute5tupleIJNS5_1CILi1EEES8_S8_EEENS6_IJNS7_ILi128EEENS7_ILi96EEENS7_ILi64EEEEEELi256ENS_6half_tEfNS_4arch4Sm90ELb0ELb1ELb1ELb1ELb0ELb0ELb0ELb1ELb0ELb1ELb0ELb0EEENS1_21CollectiveEpilogueFwdINS6_IJSA_NS7_ILi256EEESB_EEES9_SE_SG_Li256ELb1ELb1ELb0ELb0EEENS1_36VarlenDynamicPersistentTileSchedulerILi128ELi96ELi256ELi128ELb0ELb1ELb1ELb1ELb0ELb1EEEEEEEEEvNT_6ParamsE --------------------------
	.section	.nv.shared._ZN7cutlass13device_kernelIN5flash11enable_sm90INS1_16FlashAttnFwdSm90INS1_25CollectiveMainloopFwdSm90ILi2EN4cute5tupleIJNS5_1CILi1EEES8_S8_EEENS6_IJNS7_ILi128EEENS7_ILi96EEENS7_ILi64EEEEEELi256ENS_6half_tEfNS_4arch4Sm90ELb0ELb1ELb1ELb1ELb0ELb0ELb0ELb1ELb0ELb1ELb0ELb0EEENS1_21CollectiveEpilogueFwdINS6_IJSA_NS7_ILi256EEESB_EEES9_SE_SG_Li256ELb1ELb1ELb0ELb0EEENS1_36VarlenDynamicPersistentTileSchedulerILi128ELi96ELi256ELi128ELb0ELb1ELb1ELb1ELb0ELb1EEEEEEEEEvNT_6ParamsE,"aw",@nobits
	.sectionflags	@""
	.align	16
	.zero		1024


//--------------------- .nv.shared._ZN7cutlass13device_kernelIN5flash11enable_sm90INS1_16FlashAttnFwdSm90INS1_25CollectiveMainloopFwdSm90ILi2EN4cute5tupleIJNS5_1CILi1EEES8_S8_EEENS6_IJNS7_ILi128EEENS7_ILi96EEENS7_ILi64EEEEEELi256ENS_6half_tEfNS_4arch4Sm90ELb0ELb1ELb1ELb1ELb0ELb1ELb0ELb1ELb0ELb1ELb0ELb0EEENS1_21CollectiveEpilogueFwdINS6_IJSA_NS7_ILi256EEESB_EEES9_SE_SG_Li256ELb1ELb1ELb0ELb0EEENS1_36VarlenDynamicPersistentTileSchedulerILi128ELi96ELi256ELi128ELb0ELb1ELb1ELb1ELb0ELb1EEEEEEEEEvNT_6ParamsE --------------------------
	.section	.nv.shared._ZN7cutlass13device_kernelIN5flash11enable_sm90INS1_16FlashAttnFwdSm90INS1_25CollectiveMainloopFwdSm90ILi2EN4cute5tupleIJNS5_1CILi1EEES8_S8_EEENS6_IJNS7_ILi128EEENS7_ILi96EEENS7_ILi64EEEEEELi256ENS_6half_tEfNS_4arch4Sm90ELb0ELb1ELb1ELb1ELb0ELb1ELb0ELb1ELb0ELb1ELb0ELb0EEENS1_21CollectiveEpilogueFwdINS6_IJSA_NS7_ILi256EEESB_EEES9_SE_SG_Li256ELb1ELb1ELb0ELb0EEENS1_36VarlenDynamicPersistentTileSchedulerILi128ELi96ELi256ELi128ELb0ELb1ELb1ELb1ELb0ELb1EEEEEEEEEvNT_6ParamsE,"aw",@nobits
	.sectionflags	@""
	.align	16
	.zero		1024


//--------------------- .nv.shared._ZN7cutlass13device_kernelIN5flash11enable_sm90INS1_16FlashAttnFwdSm90INS1_25CollectiveMainloopFwdSm90ILi2EN4cute5tupleIJNS5_1CILi1EEES8_S8_EEENS6_IJNS7_ILi128EEENS7_ILi96EEENS7_ILi64EEEEEELi256ENS_6half_tEfNS_4arch4Sm90ELb0ELb1ELb1ELb1ELb0ELb0ELb1ELb1ELb0ELb1ELb0ELb0EEENS1_21CollectiveEpilogueFwdINS6_IJSA_NS7_ILi256EEESB_EEES9_SE_SG_Li256ELb1ELb1ELb0ELb0EEENS1_36VarlenDynamicPersistentTileSchedulerILi128ELi96ELi256ELi128ELb0ELb1ELb1ELb1ELb0ELb1EEEEEEEEEvNT_6ParamsE --------------------------
	.section	.nv.shared._ZN7cutlass13device_kernelIN5flash11enable_sm90INS1_16FlashAttnFwdSm90INS1_25CollectiveMainloopFwdSm90ILi2EN4cute5tupleIJNS5_1CILi1EEES8_S8_EEENS6_IJNS7_ILi128EEENS7_ILi96EEENS7_ILi64EEEEEELi256ENS_6half_tEfNS_4arch4Sm90ELb0ELb1ELb1ELb1ELb0ELb0ELb1ELb1ELb0ELb1ELb0ELb0EEENS1_21CollectiveEpilogueFwdINS6_IJSA_NS7_ILi256EEESB_EEES9_SE_SG_Li256ELb1ELb1ELb0ELb0EEENS1_36VarlenDynamicPersistentTileSchedulerILi128ELi96ELi256ELi128ELb0ELb1ELb1ELb1ELb0ELb1EEEEEEEEEvNT_6ParamsE,"aw",@nobits
	.sectionflags	@""
	.align	16
	.zero		1024


//--------------------- .nv.shared._ZN7cutlass13device_kernelIN5flash11enable_sm90INS1_16FlashAttnFwdSm90INS1_25CollectiveMainloopFwdSm90ILi2EN4cute5tupleIJNS5_1CILi1EEES8_S8_EEENS6_IJNS7_ILi128EEENS7_ILi96EEENS7_ILi64EEEEEELi256ENS_6half_tEfNS_4arch4Sm90ELb0ELb1ELb1ELb1ELb0ELb1ELb1ELb1ELb0ELb1ELb0ELb0EEENS1_21CollectiveEpilogueFwdINS6_IJSA_NS7_ILi256EEESB_EEES9_SE_SG_Li256ELb1ELb1ELb0ELb0EEENS1_36VarlenDynamicPersistentTileSchedulerILi128ELi96ELi256ELi128ELb0ELb1ELb1ELb1ELb0ELb1EEEEEEEEEvNT_6ParamsE --------------------------
	.section	.nv.shared._ZN7cutlass13device_kernelIN5flash11enable_sm90INS1_16FlashAttnFwdSm90INS1_25CollectiveMainloopFwdSm90ILi2EN4cute5tupleIJNS5_1CILi1EEES8_S8_EEENS6_IJNS7_ILi128EEENS7_ILi96EEENS7_ILi64EEEEEELi256ENS_6half_tEfNS_4arch4Sm90ELb0ELb1ELb1ELb1ELb0ELb1ELb1ELb1ELb0ELb1ELb0ELb0EEENS1_21CollectiveEpilogueFwdINS6_IJSA_NS7_ILi256EEESB_EEES9_SE_SG_Li256ELb1ELb1ELb0ELb0EEENS1_36VarlenDynamicPersistentTileSchedulerILi128ELi96ELi256ELi128ELb0ELb1ELb1ELb1ELb0ELb1EEEEEEEEEvNT_6ParamsE,"aw",@nobits
	.sectionflags	@""
	.align	16
	.zero		1024


//--------------------- .nv.shared._ZN7cutlass13device_kernelIN5flash11enable_sm90INS1_16FlashAttnFwdSm90INS1_25CollectiveMainloopFwdSm90ILi2EN4cute5tupleIJNS5_1CILi1EEES8_S8_EEENS6_IJNS7_ILi128EEENS7_ILi96EEENS7_ILi64EEEEEELi256ENS_6half_tEfNS_4arch4Sm90ELb1ELb0ELb1ELb0ELb0ELb0ELb0ELb1ELb0ELb1ELb0ELb0EEENS1_21CollectiveEpilogueFwdINS6_IJSA_NS7_ILi256EEESB_EEES9_SE_SG_Li256ELb0ELb1ELb0ELb0EEENS1_30DynamicPersistentTileSchedulerILi256ELi128ELb0ELb1ELb1EEEEEEEEEvNT_6ParamsE --------------------------
	.section	.nv.shared._ZN7cutlass13device_kernelIN5flash11enable_sm90INS1_16FlashAttnFwdSm90INS1_25CollectiveMainloopFwdSm90ILi2EN4cute5tupleIJNS5_1CILi1EEES8_S8_EEENS6_IJNS7_ILi128EEENS7_ILi96EEENS7_ILi64EEEEEELi256ENS_6half_tEfNS_4arch4Sm90ELb1ELb0ELb1ELb0ELb0ELb0ELb0ELb1ELb0ELb1ELb0ELb0EEENS1_21CollectiveEpilogueFwdINS6_IJSA_NS7_ILi256EEESB_EEES9_SE_SG_Li256ELb0ELb1ELb0ELb0EEENS1_30DynamicPersistentTileSchedulerILi256ELi128ELb0ELb1ELb1EEEEEEEEEvNT_6ParamsE,"aw",@nobits
	.sectionflags	@""
	.align	16
	.zero		1024


//--------------------- .nv.shared._ZN7cutlass13device_kernelIN5flash11enable_sm90INS1_16FlashAttnFwdSm90INS1_25CollectiveMainloopFwdSm90ILi2EN4cute5tupleIJNS5_1CILi1EEES8_S8_EEENS6_IJNS7_ILi128EEENS7_ILi96EEENS7_ILi64EEEEEELi256ENS_6half_tEfNS_4arch4Sm90ELb1ELb0ELb1ELb0ELb0ELb0ELb1ELb1ELb0ELb1ELb0ELb0EEENS1_21CollectiveEpilogueFwdINS6_IJSA_NS7_ILi256EEESB_EEES9_SE_SG_Li256ELb0ELb1ELb0ELb0EEENS1_30DynamicPersistentTileSchedulerILi256ELi128ELb0ELb1ELb1EEEEEEEEEvNT_6ParamsE --------------------------
	.section	.nv.shared._ZN7cutlass13device_kernelIN5flash11enable_sm90INS1_16FlashAttnFwdSm90INS1_25CollectiveMainloopFwdSm90ILi2EN4cute5tupleIJNS5_1CILi1EEES8_S8_EEENS6_IJNS7_ILi128EEENS7_ILi96EEENS7_ILi64EEEEEELi256ENS_6half_tEfNS_4arch4Sm90ELb1ELb0ELb1ELb0ELb0ELb0ELb1ELb1ELb0ELb1ELb0ELb0EEENS1_21CollectiveEpilogueFwdINS6_IJSA_NS7_ILi256EEESB_EEES9_SE_SG_Li256ELb0ELb1ELb0ELb0EEENS1_30DynamicPersistentTileSchedulerILi256ELi128ELb0ELb1ELb1EEEEEEEEEvNT_6ParamsE,"aw",@nobits
	.sectionflags	@""
	.align	16
	.zero		1024


//--------------------- .nv.shared._ZN7cutlass13device_kernelIN5flash11enable_sm90INS1_16FlashAttnFwdSm90INS1_25CollectiveMainloopFwdSm90ILi2EN4cute5tupleIJNS5_1CILi1EEES8_S8_EEENS6_IJNS7_ILi128EEENS7_ILi96EEENS7_ILi64EEEEEELi256ENS_6half_tEfNS_4arch4Sm90ELb1ELb0ELb1ELb1ELb0ELb0ELb0ELb1ELb0ELb1ELb0ELb0EEENS1_21CollectiveEpilogueFwdINS6_IJSA_NS7_ILi256EEESB_EEES9_SE_SG_Li256ELb1ELb1ELb0ELb0EEENS1_36VarlenDynamicPersistentTileSchedulerILi128ELi96ELi256ELi128ELb0ELb1ELb1ELb1ELb1ELb1EEEEEEEEEvNT_6ParamsE --------------------------
	.section	.nv.shared._ZN7cutlass13device_kernelIN5flash11enable_sm90INS1_16FlashAttnFwdSm90INS1_25CollectiveMainloopFwdSm90ILi2EN4cute5tupleIJNS5_1CILi1EEES8_S8_EEENS6_IJNS7_ILi128EEENS7_ILi96EEENS7_ILi64EEEEEELi256ENS_6half_tEfNS_4arch4Sm90ELb1ELb0ELb1ELb1ELb0ELb0ELb0ELb1ELb0ELb1ELb0ELb0EEENS1_21CollectiveEpilogueFwdINS6_IJSA_NS7_ILi256EEESB_EEES9_SE_SG_Li256ELb1ELb1ELb0ELb0EEENS1_36VarlenDynamicPersistentTileSchedulerILi128ELi96ELi256ELi128ELb0ELb1ELb1ELb1ELb1ELb1EEEEEEEEEvNT_6ParamsE,"aw",@nobits
	.sectionflags	@""
	.align	16
	.zero		1024


//--------------------- .nv.shared._ZN7cutlass13device_kernelIN5flash11enable_sm90INS1_16FlashAttnFwdSm90INS1_25CollectiveMainloopFwdSm90ILi2EN4cute5tupleIJNS5_1CILi1EEES8_S8_EEENS6_IJNS7_ILi128EEENS7_ILi96EEENS7_ILi64EEEEEELi256ENS_6half_tEfNS_4arch4Sm90ELb1ELb0ELb1ELb1ELb0ELb1ELb0ELb1ELb0ELb1ELb0ELb0EEENS1_21CollectiveEpilogueFwdINS6_IJSA_NS7_ILi256EEESB_EEES9_SE_SG_Li256ELb1ELb1ELb0ELb0EEENS1_36VarlenDynamicPersistentTileSchedulerILi128ELi96ELi256ELi128ELb0ELb1ELb1ELb1ELb1ELb1EEEEEEEEEvNT_6ParamsE --------------------------
	.section	.nv.shared._ZN7cutlass13device_kernelIN5flash11enable_sm90INS1_16FlashAttnFwdSm90INS1_25CollectiveMainloopFwdSm90ILi2EN4cute5tupleIJNS5_1CILi1EEES8_S8_EEENS6_IJNS7_ILi128EEENS7_ILi96EEENS7_ILi64EEEEEELi256ENS_6half_tEfNS_4arch4Sm90ELb1ELb0ELb1ELb1ELb0ELb1ELb0ELb1ELb0ELb1ELb0ELb0EEENS1_21CollectiveEpilogueFwdINS6_IJSA_NS7_ILi256EEESB_EEES9_SE_SG_Li256ELb1ELb1ELb0ELb0EEENS1_36VarlenDynamicPersistentTileSchedulerILi128ELi96ELi256ELi128ELb0ELb1ELb1ELb1ELb1ELb1EEEEEEEEEvNT_6ParamsE,"aw",@nobits
	.sectionflags	@""
	.align	16
	.zero		1024


//--------------------- .nv.shared._ZN7cutlass13device_kernelIN5flash11enable_sm90INS1_16FlashAttnFwdSm90INS1_25CollectiveMainloopFwdSm90ILi2EN4cute5tupleIJNS5_1CILi1EEES8_S8_EEENS6_IJNS7_ILi128EEENS7_ILi96EEENS7_ILi64EEEEEELi256ENS_6half_tEfNS_4arch4Sm90ELb1ELb0ELb1ELb1ELb0ELb0ELb1ELb1ELb0ELb1ELb0ELb0EEENS1_21CollectiveEpilogueFwdINS6_IJSA_NS7_ILi256EEESB_EEES9_SE_SG_Li256ELb1ELb1ELb0ELb0EEENS1_36VarlenDynamicPersistentTileSchedulerILi128ELi96ELi256ELi128ELb0ELb1ELb1ELb1ELb1ELb1EEEEEEEEEvNT_6ParamsE --------------------------
	.section	.nv.shared._ZN7cutlass13device_kernelIN5flash11enable_sm90INS1_16FlashAttnFwdSm90INS1_25CollectiveMainloopFwdSm90ILi2EN4cute5tupleIJNS5_1CILi1EEES8_S8_EEENS6_IJNS7_ILi128EEENS7_ILi96EEENS7_ILi64EEEEEELi256ENS_6half_tEfNS_4arch4Sm90ELb1ELb0ELb1ELb1ELb0ELb0ELb1ELb1ELb0ELb1ELb0ELb0EEENS1_21CollectiveEpilogueFwdINS6_IJSA_NS7_ILi256EEESB_EEES9_SE_SG_Li256ELb1ELb1ELb0ELb0EEENS1_36VarlenDynamicPersistentTileSchedulerILi128ELi96ELi256ELi128ELb0ELb1ELb1ELb1ELb1ELb1EEEEEEEEEvNT_6ParamsE,"aw",@nobits
	.sectionflags	@""
	.align	16
	.zero		1024


//--------------------- .nv.shared._ZN7cutlass13device_kernelIN5flash11enable_sm90INS1_16FlashAttnFwdSm90INS1_25CollectiveMainloopFwdSm90ILi2EN4cute5tupleIJNS5_1CILi1EEES8_S8_EEENS6_IJNS7_ILi128EEENS7_ILi96EEENS7_ILi64EEEEEELi256ENS_6half_tEfNS_4arch4Sm90ELb1ELb0ELb1ELb1ELb0ELb1ELb1ELb1ELb0ELb1ELb0ELb0EEENS1_21CollectiveEpilogueFwdINS6_IJSA_NS7_ILi256EEESB_EEES9_SE_SG_Li256ELb1ELb1ELb0ELb0EEENS1_36VarlenDynamicPersistentTileSchedulerILi128ELi96ELi256ELi128ELb0ELb1ELb1ELb1ELb1ELb1EEEEEEEEEvNT_6ParamsE --------------------------
	.section	.nv.shared._ZN7cutlass13device_kernelIN5flash11enable_sm90INS1_16FlashAttnFwdSm90INS1_25CollectiveMainloopFwdSm90ILi2EN4cute5tupleIJNS5_1CILi1EEES8_S8_EEENS6_IJNS7_ILi128EEENS7_ILi96EEENS7_ILi64EEEEEELi256ENS_6half_tEfNS_4arch4Sm90ELb1ELb0ELb1ELb1ELb0ELb1ELb1ELb1ELb0ELb1ELb0ELb0EEENS1_21CollectiveEpilogueFwdINS6_IJSA_NS7_ILi256EEESB_EEES9_SE_SG_Li256ELb1ELb1ELb0ELb0EEENS1_36VarlenDynamicPersistentTileSchedulerILi128ELi96ELi256ELi128ELb0ELb1ELb1ELb1ELb1ELb1EEEEEEEEEvNT_6ParamsE,"aw",@nobits
	.sectionflags	@""
	.align	16
	.zero		1024


//--------------------- .nv.constant0._ZN7cutlass13device_kernelIN5flash11enable_sm90INS1_16FlashAttnFwdSm90INS1_25CollectiveMainloopFwdSm90ILi2EN4cute5tupleIJNS5_1CILi1EEES8_S8_EEENS6_IJNS7_ILi128EEESA_NS7_ILi192EEEEEELi128ENS_6half_tEfNS_4arch4Sm90ELb0ELb0ELb1ELb0ELb0ELb0ELb0ELb1ELb1ELb1ELb0ELb0EEENS1_21CollectiveEpilogueFwdINS6_IJSA_SA_SA_EEES9_SD_SF_Li256ELb0ELb1ELb0ELb0EEENS1_29StaticPersistentTileSchedulerILb0EEEEEEEEEvNT_6ParamsE --------------------------
	.section	.nv.constant0._ZN7cutlass13device_kernelIN5flash11enable_sm90INS1_16FlashAttnFwdSm90INS1_25CollectiveMainloopFwdSm90ILi2EN4cute5tupleIJNS5_1CILi1EEES8_S8_EEENS6_IJNS7_ILi128EEESA_NS7_ILi192EEEEEELi128ENS_6half_tEfNS_4arch4Sm90ELb0ELb0ELb1ELb0ELb0ELb0ELb0ELb1ELb1ELb1ELb0ELb0EEENS1_21CollectiveEpilogueFwdINS6_IJSA_SA_SA_EEES9_SD_SF_Li256ELb0ELb1ELb0ELb0EEENS1_29StaticPersistentTileSchedulerILb0EEEEEEEEEvNT_6ParamsE,"a",@progbits
	.sectionflags	@""
	.align	4
.nv.constant0._ZN7cutlass13device_kernelIN5flash11enable_sm90INS1_16FlashAttnFwdSm90INS1_25CollectiveMainloopFwdSm90ILi2EN4cute5tupleIJNS5_1CILi1EEES8_S8_EEENS6_IJNS7_ILi128EEESA_NS7_ILi192EEEEEELi128ENS_6half_tEfNS_4arch4Sm90ELb0ELb0ELb1ELb0ELb0ELb0ELb0ELb1ELb1ELb1ELb0ELb0EEENS1_21CollectiveEpilogueFwdINS6_IJSA_SA_SA_EEES9_SD_SF_Li256ELb0ELb1ELb0ELb0EEENS1_29StaticPersistentTileSchedulerILb0EEEEEEEEEvNT_6ParamsE:
	.zero		3200


//--------------------- .nv.constant0._ZN7cutlass13device_kernelIN5flash11enable_sm90INS1_16FlashAttnFwdSm90INS1_25CollectiveMainloopFwdSm90ILi2EN4cute5tupleIJNS5_1CILi2EEENS7_ILi1EEES9_EEENS6_IJNS7_ILi128EEESB_NS7_ILi192EEEEEELi128ENS_6half_tEfNS_4arch4Sm90ELb0ELb0ELb1ELb0ELb0ELb0ELb0ELb1ELb1ELb1ELb0ELb0EEENS1_21CollectiveEpilogueFwdINS6_IJSB_SB_SB_EEESA_SE_SG_Li256ELb0ELb1ELb0ELb0EEENS1_29StaticPersistentTileSchedulerILb0EEEEEEEEEvNT_6ParamsE --------------------------
	.section	.nv.constant0._ZN7cutlass13device_kernelIN5flash11enable_sm90INS1_16FlashAttnFwdSm90INS1_25CollectiveMainloopFwdSm90ILi2EN4cute5tupleIJNS5_1CILi2EEENS7_ILi1EEES9_EEENS6_IJNS7_ILi128EEESB_NS7_ILi192EEEEEELi128ENS_6half_tEfNS_4arch4Sm90ELb0ELb0ELb1ELb0ELb0ELb0ELb0ELb1ELb1ELb1ELb0ELb0EEENS1_21CollectiveEpilogueFwdINS6_IJSB_SB_SB_EEESA_SE_SG_Li256ELb0ELb1ELb0ELb0EEENS1_29StaticPersistentTileSchedulerILb0EEEEEEEEEvNT_6ParamsE,"a",@progbits
	.sectionflags	@""
	.align	4
.nv.constant0._ZN7cutlass13device_kernelIN5flash11enable_sm90INS1_16FlashAttnFwdSm90INS1_25CollectiveMainloopFwdSm90ILi2EN4cute5tupleIJNS5_1CILi2EEENS7_ILi1EEES9_EEENS6_IJNS7_ILi128EEESB_NS7_ILi192EEEEEELi128ENS_6half_tEfNS_4arch4Sm90ELb0ELb0ELb1ELb0ELb0ELb0ELb0ELb1ELb1ELb1ELb0ELb0EEENS1_21CollectiveEpilogueFwdINS6_IJSB_SB_SB_EEESA_SE_SG_Li256ELb0ELb1ELb0ELb0EEENS1_29StaticPersistentTileSchedulerILb0EEEEEEEEEvNT_6ParamsE:
	.zero		3200


//--------------------- .nv.constant0._ZN7cutlass13device_kernelIN5flash11enable_sm90INS1_16FlashAttnFwdSm90INS1_25CollectiveMainloopFwdSm90ILi2EN4cute5tupleIJNS5_1CILi1EEES8_S8_EEENS6_IJNS7_ILi128EEESA_NS7_ILi192EEEEEELi128ENS_6half_tEfNS_4arch4Sm90ELb0ELb0ELb1ELb1ELb0ELb0ELb0ELb1ELb1ELb1ELb0ELb0EEENS1_21CollectiveEpilogueFwdINS6_IJSA_SA_SA_EEES9_SD_SF_Li256ELb1ELb1ELb0ELb0EEENS1_36VarlenDynamicPersistentTileSchedulerILi128ELi128ELi256ELi128ELb0ELb1ELb1ELb0ELb1ELb1EEEEEEEEEvNT_6ParamsE --------------------------
	.section	.nv.constant0._ZN7cutlass13device_kernelIN5flash11enable_sm90INS1_16FlashAttnFwdSm90INS1_25CollectiveMainloopFwdSm90ILi2EN4cute5tupleIJNS5_1CILi1EEES8_S8_EEENS6_IJNS7_ILi128EEESA_NS7_ILi192EEEEEELi128ENS_6half_tEfNS_4arch4Sm90ELb0ELb0ELb1ELb1ELb0ELb0ELb0ELb1ELb1ELb1ELb0ELb0EEENS1_21CollectiveEpilogueFwdINS6_IJSA_SA_SA_EEES9_SD_SF_Li256ELb1ELb1ELb0ELb0EEENS1_36VarlenDynamicPersistentTileSchedulerILi128ELi128ELi256ELi128ELb0ELb1ELb1ELb0ELb1ELb1EEEEEEEEEvNT_6ParamsE,"a",@progbits
	.sectionflags	@""
	.align	4
.nv.constant0._ZN7cutlass13device_kernelIN5flash11enable_sm90INS1_16FlashAttnFwdSm90INS1_25CollectiveMainloopFwdSm90ILi2EN4cute5tupleIJNS5_1CILi1EEES8_S8_EEENS6_IJNS7_ILi128EEESA_NS7_ILi192EEEEEELi128ENS_6half_tEfNS_4arch4Sm90ELb0ELb0ELb1ELb1ELb0ELb0ELb0ELb1ELb1ELb1ELb0ELb0EEENS1_21CollectiveEpilogueFwdINS6_IJSA_SA_SA_EEES9_SD_SF_Li256ELb1ELb1ELb0ELb0EEENS1_36VarlenDynamicPersistentTileSchedulerILi128ELi128ELi256ELi128ELb0ELb1ELb1ELb0ELb1ELb1EEEEEEEEEvNT_6ParamsE:
	.zero		3328


//--------------------- .nv.constant0._ZN7cutlass13device_kernelIN5flash11enable_sm90INS1_16FlashAttnFwdSm90INS1_25CollectiveMainloopFwdSm90ILi2EN4cute5tupleIJNS5_1CILi1EEES8_S8_EEENS6_IJNS7_ILi128EEESA_NS7_ILi192EEEEEELi128ENS_6half_tEfNS_4arch4Sm90ELb0ELb0ELb1ELb1ELb0ELb1ELb0ELb1ELb1ELb1ELb0ELb0EEENS1_21CollectiveEpilogueFwdINS6_IJSA_SA_SA_EEES9_SD_SF_Li256ELb1ELb1ELb0ELb0EEENS1_36VarlenDynamicPersistentTileSchedulerILi128ELi128ELi256ELi128ELb0ELb1ELb1ELb0ELb1ELb1EEEEEEEEEvNT_6ParamsE --------------------------
	.section	.nv.constant0._ZN7cutlass13device_kernelIN5flash11enable_sm90INS1_16FlashAttnFwdSm90INS1_25CollectiveMainloopFwdSm90ILi2EN4cute5tupleIJNS5_1CILi1EEES8_S8_EEENS6_IJNS7_ILi128EEESA_NS7_ILi192EEEEEELi128ENS_6half_tEfNS_4arch4Sm90ELb0ELb0ELb1ELb1ELb0ELb1ELb0ELb1ELb1ELb1ELb0ELb0EEENS1_21CollectiveEpilogueFwdINS6_IJSA_SA_SA_EEES9_SD_SF_Li256ELb1ELb1ELb0ELb0EEENS1_36VarlenDynamicPersistentTileSchedulerILi128ELi128ELi256ELi128ELb0ELb1ELb1ELb0ELb1ELb1EEEEEEEEEvNT_6ParamsE,"a",@progbits
	.sectionflags	@""
	.align	4
.nv.constant0._ZN7cutlass13device_kernelIN5flash11enable_sm90INS1_16FlashAttnFwdSm90INS1_25CollectiveMainloopFwdSm90ILi2EN4cute5tupleIJNS5_1CILi1EEES8_S8_EEENS6_IJNS7_ILi128EEESA_NS7_ILi192EEEEEELi128ENS_6half_tEfNS_4arch4Sm90ELb0ELb0ELb1ELb1ELb0ELb1ELb0ELb1ELb1ELb1ELb0ELb0EEENS1_21CollectiveEpilogueFwdINS6_IJSA_SA_SA_EEES9_SD_SF_Li256ELb1ELb1ELb0ELb0EEENS1_36VarlenDynamicPersistentTileSchedulerILi128ELi128ELi256ELi128ELb0ELb1ELb1ELb0ELb1ELb1EEEEEEEEEvNT_6ParamsE:
	.zero		3328


//--------------------- .nv.constant0._ZN7cutlass13device_kernelIN5flash11enable_sm90INS1_16FlashAttnFwdSm90INS1_25CollectiveMainloopFwdSm90ILi2EN4cute5tupleIJNS5_1CILi1EEES8_S8_EEENS6_IJNS7_ILi128EEENS7_ILi96EEENS7_ILi192EEEEEELi128ENS_6half_tEfNS_4arch4Sm90ELb0ELb1ELb1ELb0ELb0ELb0ELb0ELb1ELb1ELb1ELb0ELb0EEENS1_21CollectiveEpilogueFwdINS6_IJSA_SA_SB_EEES9_SE_SG_Li256ELb0ELb1ELb0ELb0EEENS1_30DynamicPersistentTileSchedulerILi256ELi128ELb0ELb1ELb1EEEEEEEEEvNT_6ParamsE --------------------------
	.section	.nv.constant0._ZN7cutlass13device_kernelIN5flash11enable_sm90INS1_16FlashAttnFwdSm90INS1_25CollectiveMainloopFwdSm90ILi2EN4cute5tupleIJNS5_1CILi1EEES8_S8_EEENS6_IJNS7_ILi128EEENS7_ILi96EEENS7_ILi192EEEEEELi128ENS_6half_tEfNS_4arch4Sm90ELb0ELb1ELb1ELb0ELb0ELb0ELb0ELb1ELb1ELb1ELb0ELb0EEENS1_21CollectiveEpilogueFwdINS6_IJSA_SA_SB_EEES9_SE_SG_Li256ELb0ELb1ELb0ELb0EEENS1_30DynamicPersistentTileSchedulerILi256ELi128ELb0ELb1ELb1EEEEEEEEEvNT_6ParamsE,"a",@progbits
	.sectionflags	@""
	.align	4
.nv.constant0._ZN7cutlass13device_kernelIN5flash11enable_sm90INS1_16FlashAttnFwdSm90INS1_25CollectiveMainloopFwdSm90ILi2EN4cute5tupleIJNS5_1CILi1EEES8_S8_EEENS6_IJNS7_ILi128EEENS7_ILi96EEENS7_ILi192EEEEEELi128ENS_6half_tEfNS_4arch4Sm90ELb0ELb1ELb1ELb0ELb0ELb0ELb0ELb1ELb1ELb1ELb0ELb0EEENS1_21CollectiveEpilogueFwdINS6_IJSA_SA_SB_EEES9_SE_SG_Li256ELb0ELb1ELb0ELb0EEENS1_30DynamicPersistentTileSchedulerILi256ELi128ELb0ELb1ELb1EEEEEEEEEvNT_6ParamsE:
	.zero		3328


//--------------------- .nv.constant0._ZN7cutlass13device_kernelIN5flash11enable_sm90INS1_16FlashAttnFwdSm90INS1_25CollectiveMainloopFwdSm90ILi2EN4cute5tupleIJNS5_1CILi1EEES8_S8_EEENS6_IJNS7_ILi128EEENS7_ILi96EEENS7_ILi192EEEEEELi128ENS_6half_tEfNS_4arch4Sm90ELb0ELb1ELb1ELb1ELb0ELb0ELb0ELb1ELb1ELb1ELb0ELb0EEENS1_21CollectiveEpilogueFwdINS6_IJSA_SA_SB_EEES9_SE_SG_Li256ELb1ELb1ELb0ELb0EEENS1_36VarlenDynamicPersistentTileSchedulerILi128ELi96ELi256ELi128ELb0ELb1ELb1ELb1ELb0ELb1EEEEEEEEEvNT_6ParamsE --------------------------
	.section	.nv.constant0._ZN7cutlass13device_kernelIN5flash11enable_sm90INS1_16FlashAttnFwdSm90INS1_25CollectiveMainloopFwdSm90ILi2EN4cute5tupleIJNS5_1CILi1EEES8_S8_EEENS6_IJNS7_ILi128EEENS7_ILi96EEENS7_ILi192EEEEEELi128ENS_6half_tEfNS_4arch4Sm90ELb0ELb1ELb1ELb1ELb0ELb0ELb0ELb1ELb1ELb1ELb0ELb0EEENS1_21CollectiveEpilogueFwdINS6_IJSA_SA_SB_EEES9_SE_SG_Li256ELb1ELb1ELb0ELb0EEENS1_36VarlenDynamicPersistentTileSchedulerILi128ELi96ELi256ELi128ELb0ELb1ELb1ELb1ELb0ELb1EEEEEEEEEvNT_6ParamsE,"a",@progbits
	.sectionflags	@""
	.align	4
.nv.constant0._ZN7cutlass13device_kernelIN5flash11enable_sm90INS1_16FlashAttnFwdSm90INS1_25CollectiveMainloopFwdSm90ILi2EN4cute5tupleIJNS5_1CILi1EEES8_S8_EEENS6_IJNS7_ILi128EEENS7_ILi96EEENS7_ILi192EEEEEELi128ENS_6half_tEfNS_4arch4Sm90ELb0ELb1ELb1ELb1ELb0ELb0ELb0ELb1ELb1ELb1ELb0ELb0EEENS1_21CollectiveEpilogueFwdINS6_IJSA_SA_SB_EEES9_SE_SG_Li256ELb1ELb1ELb0ELb0EEENS1_36VarlenDynamicPersistentTileSchedulerILi128ELi96ELi256ELi128ELb0ELb1ELb1ELb1ELb0ELb1EEEEEEEEEvNT_6ParamsE:
	.zero		3328


//--------------------- .nv.constant0._ZN7cutlass13device_kernelIN5flash11enable_sm90INS1_16FlashAttnFwdSm90INS1_25CollectiveMainloopFwdSm90ILi2EN4cute5tupleIJNS5_1CILi1EEES8_S8_EEENS6_IJNS7_ILi128EEENS7_ILi96EEENS7_ILi192EEEEEELi128ENS_6half_tEfNS_4arch4Sm90ELb0ELb1ELb1ELb1ELb0ELb1ELb0ELb1ELb1ELb1ELb0ELb0EEENS1_21CollectiveEpilogueFwdINS6_IJSA_SA_SB_EEES9_SE_SG_Li256ELb1ELb1ELb0ELb0EEENS1_36VarlenDynamicPersistentTileSchedulerILi128ELi96ELi256ELi128ELb0ELb1ELb1ELb1ELb0ELb1EEEEEEEEEvNT_6ParamsE --------------------------
	.section	.nv.constant0._ZN7cutlass13device_kernelIN5flash11enable_sm90INS1_16FlashAttnFwdSm90INS1_25CollectiveMainloopFwdSm90ILi2EN4cute5tupleIJNS5_1CILi1EEES8_S8_EEENS6_IJNS7_ILi128EEENS7_ILi96EEENS7_ILi192EEEEEELi128ENS_6half_tEfNS_4arch4Sm90ELb0ELb1ELb1ELb1ELb0ELb1ELb0ELb1ELb1ELb1ELb0ELb0EEENS1_21CollectiveEpilogueFwdINS6_IJSA_SA_SB_EEES9_SE_SG_Li256ELb1ELb1ELb0ELb0EEENS1_36VarlenDynamicPersistentTileSchedulerILi128ELi96ELi256ELi128ELb0ELb1ELb1ELb1ELb0ELb1EEEEEEEEEvNT_6ParamsE,"a",@progbits
	.sectionflags	@""
	.align	4
.nv.constant0._ZN7cutlass13device_kernelIN5flash11enable_sm90INS1_16FlashAttnFwdSm90INS1_25CollectiveMainloopFwdSm90ILi2EN4cute5tupleIJNS5_1CILi1EEES8_S8_EEENS6_IJNS7_ILi128EEENS7_ILi96EEENS7_ILi192EEEEEELi128ENS_6half_tEfNS_4arch4Sm90ELb0ELb1ELb1ELb1ELb0ELb1ELb0ELb1ELb1ELb1ELb0ELb0EEENS1_21CollectiveEpilogueFwdINS6_IJSA_SA_SB_EEES9_SE_SG_Li256ELb1ELb1ELb0ELb0EEENS1_36VarlenDynamicPersistentTileSchedulerILi128ELi96ELi256ELi128ELb0ELb1ELb1ELb1ELb0ELb1EEEEEEEEEvNT_6ParamsE:
	.zero		3328


//--------------------- .nv.constant0._ZN7cutlass13device_kernelIN5flash11enable_sm90INS1_16FlashAttnFwdSm90INS1_25CollectiveMainloopFwdSm90ILi2EN4cute5tupleIJNS5_1CILi1EEES8_S8_EEENS6_IJNS7_ILi128EEESA_NS7_ILi192EEEEEELi128ENS_6half_tEfNS_4arch4Sm90ELb1ELb0ELb1ELb0ELb0ELb0ELb0ELb1ELb1ELb1ELb0ELb0EEENS1_21CollectiveEpilogueFwdINS6_IJSA_SA_SA_EEES9_SD_SF_Li256ELb0ELb1ELb0ELb0EEENS1_30DynamicPersistentTileSchedulerILi256ELi128ELb0ELb1ELb1EEEEEEEEEvNT_6ParamsE --------------------------
	.section	.nv.constant0._ZN7cutlass13device_kernelIN5flash11enable_sm90INS1_16FlashAttnFwdSm90INS1_25CollectiveMainloopFwdSm90ILi2EN4cute5tupleIJNS5_1CILi1EEES8_S8_EEENS6_IJNS7_ILi128EEESA_NS7_ILi192EEEEEELi128ENS_6half_tEfNS_4arch4Sm90ELb1ELb0ELb1ELb0ELb0ELb0ELb0ELb1ELb1ELb1ELb0ELb0EEENS1_21CollectiveEpilogueFwdINS6_IJSA_SA_SA_EEES9_SD_SF_Li256ELb0ELb1ELb0ELb0EEENS1_30DynamicPersistentTileSchedulerILi256ELi128ELb0ELb1ELb1EEEEEEEEEvNT_6ParamsE,"a",@progbits
	.sectionflags	@""
	.align	4
.nv.constant0._ZN7cutlass13device_kernelIN5flash11enable_sm90INS1_16FlashAttnFwdSm90INS1_25CollectiveMainloopFwdSm90ILi2EN4cute5tupleIJNS5_1CILi1EEES8_S8_EEENS6_IJNS7_ILi128EEESA_NS7_ILi192EEEEEELi128ENS_6half_tEfNS_4arch4Sm90ELb1ELb0ELb1ELb0ELb0ELb0ELb0ELb1ELb1ELb1ELb0ELb0EEENS1_21CollectiveEpilogueFwdINS6_IJSA_SA_SA_EEES9_SD_SF_Li256ELb0ELb1ELb0ELb0EEENS1_30DynamicPersistentTileSchedulerILi256ELi128ELb0ELb1ELb1EEEEEEEEEvNT_6ParamsE:
	.zero		3328


//--------------------- .nv.constant0._ZN7cutlass13device_kernelIN5flash11enable_sm90INS1_16FlashAttnFwdSm90INS1_25CollectiveMainloopFwdSm90ILi2EN4cute5tupleIJNS5_1CILi1EEES8_S8_EEENS6_IJNS7_ILi128EEESA_NS7_ILi192EEEEEELi128ENS_6half_tEfNS_4arch4Sm90ELb1ELb0ELb1ELb1ELb0ELb0ELb0ELb1ELb1ELb1ELb0ELb0EEENS1_21CollectiveEpilogueFwdINS6_IJSA_SA_SA_EEES9_SD_SF_Li256ELb1ELb1ELb0ELb0EEENS1_36VarlenDynamicPersistentTileSchedulerILi128ELi128ELi256ELi128ELb0ELb1ELb1ELb1ELb1ELb1EEEEEEEEEvNT_6ParamsE --------------------------
	.section	.nv.constant0._ZN7cutlass13device_kernelIN5flash11enable_sm90INS1_16FlashAttnFwdSm90INS1_25CollectiveMainloopFwdSm90ILi2EN4cute5tupleIJNS5_1CILi1EEES8_S8_EEENS6_IJNS7_ILi128EEESA_NS7_ILi192EEEEEELi128ENS_6half_tEfNS_4arch4Sm90ELb1ELb0ELb1ELb1ELb0ELb0ELb0ELb1ELb1ELb1ELb0ELb0EEENS1_21CollectiveEpilogueFwdINS6_IJSA_SA_SA_EEES9_SD_SF_Li256ELb1ELb1ELb0ELb0EEENS1_36VarlenDynamicPersistentTileSchedulerILi128ELi128ELi256ELi128ELb0ELb1ELb1ELb1ELb1ELb1EEEEEEEEEvNT_6ParamsE,"a",@progbits
	.sectionflags	@""
	.align	4
.nv.constant0._ZN7cutlass13device_kernelIN5flash11enable_sm90INS1_16FlashAttnFwdSm90INS1_25CollectiveMainloopFwdSm90ILi2EN4cute5tupleIJNS5_1CILi1EEES8_S8_EEENS6_IJNS7_ILi128EEESA_NS7_ILi192EEEEEELi128ENS_6half_tEfNS_4arch4Sm90ELb1ELb0ELb1ELb1ELb0ELb0ELb0ELb1ELb1ELb1ELb0ELb0EEENS1_21CollectiveEpilogueFwdINS6_IJSA_SA_SA_EEES9_SD_SF_Li256ELb1ELb1ELb0ELb0EEENS1_36VarlenDynamicPersistentTileSchedulerILi128ELi128ELi256ELi128ELb0ELb1ELb1ELb1ELb1ELb1EEEEEEEEEvNT_6ParamsE:
	.zero		3328


//--------------------- .nv.constant0._ZN7cutlass13device_kernelIN5flash11enable_sm90INS1_16FlashAttnFwdSm90INS1_25CollectiveMainloopFwdSm90ILi2EN4cute5tupleIJNS5_1CILi1EEES8_S8_EEENS6_IJNS7_ILi128EEESA_NS7_ILi192EEEEEELi128ENS_6half_tEfNS_4arch4Sm90ELb1ELb0ELb1ELb1ELb0ELb1ELb0ELb1ELb1ELb1ELb0ELb0EEENS1_21CollectiveEpilogueFwdINS6_IJSA_SA_SA_EEES9_SD_SF_Li256ELb1ELb1ELb0ELb0EEENS1_36VarlenDynamicPersistentTileSchedulerILi128ELi128ELi256ELi128ELb0ELb1ELb1ELb1ELb1ELb1EEEEEEEEEvNT_6ParamsE --------------------------
	.section	.nv.constant0._ZN7cutlass13device_kernelIN5flash11enable_sm90INS1_16FlashAttnFwdSm90INS1_25CollectiveMainloopFwdSm90ILi2EN4cute5tupleIJNS5_1CILi1EEES8_S8_EEENS6_IJNS7_ILi128EEESA_NS7_ILi192EEEEEELi128ENS_6half_tEfNS_4arch4Sm90ELb1ELb0ELb1ELb1ELb0ELb1ELb0ELb1ELb1ELb1ELb0ELb0EEENS1_21CollectiveEpilogueFwdINS6_IJSA_SA_SA_EEES9_SD_SF_Li256ELb1ELb1ELb0ELb0EEENS1_36VarlenDynamicPersistentTileSchedulerILi128ELi128ELi256ELi128ELb0ELb1ELb1ELb1ELb1ELb1EEEEEEEEEvNT_6ParamsE,"a",@progbits
	.sectionflags	@""
	.align	4
.nv.constant0._ZN7cutlass13device_kernelIN5flash11enable_sm90INS1_16FlashAttnFwdSm90INS1_25CollectiveMainloopFwdSm90ILi2EN4cute5tupleIJNS5_1CILi1EEES8_S8_EEENS6_IJNS7_ILi128EEESA_NS7_ILi192EEEEEELi128ENS_6half_tEfNS_4arch4Sm90ELb1ELb0ELb1ELb1ELb0ELb1ELb0ELb1ELb1ELb1ELb0ELb0EEENS1_21CollectiveEpilogueFwdINS6_IJSA_SA_SA_EEES9_SD_SF_Li256ELb1ELb1ELb0ELb0EEENS1_36VarlenDynamicPersistentTileSchedulerILi128ELi128ELi256ELi128ELb0ELb1ELb1ELb1ELb1ELb1EEEEEEEEEvNT_6ParamsE:
	.zero		3328


//--------------------- .nv.constant0._ZN7cutlass13device_kernelIN5flash11enable_sm90INS1_16FlashAttnFwdSm90INS1_25CollectiveMainloopFwdSm90ILi2EN4cute5tupleIJNS5_1CILi1EEES8_S8_EEENS6_IJNS7_ILi64EEESA_SA_EEELi512ENS_6half_tEfNS_4arch4Sm90ELb0ELb0ELb1ELb0ELb0ELb0ELb0ELb0ELb0ELb1ELb0ELb0EEENS1_21CollectiveEpilogueFwdINS6_IJSA_NS7_ILi512EEESA_EEES9_SC_SE_Li256ELb0ELb1ELb0ELb0EEENS1_29StaticPersistentTileSchedulerILb0EEEEEEEEEvNT_6ParamsE --------------------------
	.section	.nv.constant0._ZN7cutlass13device_kernelIN5flash11enable_sm90INS1_16FlashAttnFwdSm90INS1_25CollectiveMainloopFwdSm90ILi2EN4cute5tupleIJNS5_1CILi1EEES8_S8_EEENS6_IJNS7_ILi64EEESA_SA_EEELi512ENS_6half_tEfNS_4arch4Sm90ELb0ELb0ELb1ELb0ELb0ELb0ELb0ELb0ELb0ELb1ELb0ELb0EEENS1_21CollectiveEpilogueFwdINS6_IJSA_NS7_ILi512EEESA_EEES9_SC_SE_Li256ELb0ELb1ELb0ELb0EEENS1_29StaticPersistentTileSchedulerILb0EEEEEEEEEvNT_6ParamsE,"a",@progbits
	.sectionflags	@""
	.align	4
.nv.constant0._ZN7cutlass13device_kernelIN5flash11enable_sm90INS1_16FlashAttnFwdSm90INS1_25CollectiveMainloopFwdSm90ILi2EN4cute5tupleIJNS5_1CILi1EEES8_S8_EEENS6_IJNS7_ILi64EEESA_SA_EEELi512ENS_6half_tEfNS_4arch4Sm90ELb0ELb0ELb1ELb0ELb0ELb0ELb0ELb0ELb0ELb1ELb0ELb0EEENS1_21CollectiveEpilogueFwdINS6_IJSA_NS7_ILi512EEESA_EEES9_SC_SE_Li256ELb0ELb1ELb0ELb0EEENS1_29StaticPersistentTileSchedulerILb0EEEEEEEEEvNT_6ParamsE:
	.zero		3200


//--------------------- .nv.constant0._ZN7cutlass13device_kernelIN5flash11enable_sm90INS1_16FlashAttnFwdSm90INS1_25CollectiveMainloopFwdSm90ILi2EN4cute5tupleIJNS5_1CILi1EEES8_S8_EEENS6_IJNS7_ILi64EEESA_SA_EEELi512ENS_6half_tEfNS_4arch4Sm90ELb0ELb0ELb1ELb0ELb0ELb0ELb1ELb0ELb0ELb1ELb0ELb0EEENS1_21CollectiveEpilogueFwdINS6_IJSA_NS7_ILi512EEESA_EEES9_SC_SE_Li256ELb0ELb1ELb0ELb0EEENS1_29StaticPersistentTileSchedulerILb0EEEEEEEEEvNT_6ParamsE --------------------------
	.section	.nv.constant0._ZN7cutlass13device_kernelIN5flash11enable_sm90INS1_16FlashAttnFwdSm90INS1_25CollectiveMainloopFwdSm90ILi2EN4cute5tupleIJNS5_1CILi1EEES8_S8_EEENS6_IJNS7_ILi64EEESA_SA_EEELi512ENS_6half_tEfNS_4arch4Sm90ELb0ELb0ELb1ELb0ELb0ELb0ELb1ELb0ELb0ELb1ELb0ELb0EEENS1_21CollectiveEpilogueFwdINS6_IJSA_NS7_ILi512EEESA_EEES9_SC_SE_Li256ELb0ELb1ELb0ELb0EEENS1_29StaticPersistentTileSchedulerILb0EEEEEEEEEvNT_6ParamsE,"a",@progbits
	.sectionflags	@""
	.align	4
.nv.constant0._ZN7cutlass13device_kernelIN5flash11enable_sm90INS1_16FlashAttnFwdSm90INS1_25CollectiveMainloopFwdSm90ILi2EN4cute5tupleIJNS5_1CILi1EEES8_S8_EEENS6_IJNS7_ILi64EEESA_SA_EEELi512ENS_6half_tEfNS_4arch4Sm90ELb0ELb0ELb1ELb0ELb0ELb0ELb1ELb0ELb0ELb1ELb0ELb0EEENS1_21CollectiveEpilogueFwdINS6_IJSA_NS7_ILi512EEESA_EEES9_SC_SE_Li256ELb0ELb1ELb0ELb0EEENS1_29StaticPersistentTileSchedulerILb0EEEEEEEEEvNT_6ParamsE:
	.zero		3456


//--------------------- .nv.constant0._ZN7cutlass13device_kernelIN5flash11enable_sm90INS1_16FlashAttnFwdSm90INS1_25CollectiveMainloopFwdSm90ILi2EN4cute5tupleIJNS5_1CILi1EEES8_S8_EEENS6_IJNS7_ILi64EEESA_SA_EEELi512ENS_6half_tEfNS_4arch4Sm90ELb0ELb0ELb1ELb1ELb0ELb0ELb0ELb0ELb0ELb1ELb0ELb0EEENS1_21CollectiveEpilogueFwdINS6_IJSA_NS7_ILi512EEESA_EEES9_SC_SE_Li256ELb1ELb1ELb0ELb0EEENS1_36VarlenDynamicPersistentTileSchedulerILi64ELi64ELi256ELi128ELb0ELb1ELb1ELb0ELb1ELb1EEEEEEEEEvNT_6ParamsE --------------------------
	.section	.nv.constant0._ZN7cutlass13device_kernelIN5flash11enable_sm90INS1_16FlashAttnFwdSm90INS1_25CollectiveMainloopFwdSm90ILi2EN4cute5tupleIJNS5_1CILi1EEES8_S8_EEENS6_IJNS7_ILi64EEESA_SA_EEELi512ENS_6half_tEfNS_4arch4Sm90ELb0ELb0ELb1ELb1ELb0ELb0ELb0ELb0ELb0ELb1ELb0ELb0EEENS1_21CollectiveEpilogueFwdINS6_IJSA_NS7_ILi512EEESA_EEES9_SC_SE_Li256ELb1ELb1ELb0ELb0EEENS1_36VarlenDynamicPersistentTileSchedulerILi64ELi64ELi256ELi128ELb0ELb1ELb1ELb0ELb1ELb1EEEEEEEEEvNT_6ParamsE,"a",@progbits
	.sectionflags	@""
	.align	4
.nv.constant0._ZN7cutlass13device_kernelIN5flash11enable_sm90INS1_16FlashAttnFwdSm90INS1_25CollectiveMainloopFwdSm90ILi2EN4cute5tupleIJNS5_1CILi1EEES8_S8_EEENS6_IJNS7_ILi64EEESA_SA_EEELi512ENS_6half_tEfNS_4arch4Sm90ELb0ELb0ELb1ELb1ELb0ELb0ELb0ELb0ELb0ELb1ELb0ELb0EEENS1_21CollectiveEpilogueFwdINS6_IJSA_NS7_ILi512EEESA_EEES9_SC_SE_Li256ELb1ELb1ELb0ELb0EEENS1_36VarlenDynamicPersistentTileSchedulerILi64ELi64ELi256ELi128ELb0ELb1ELb1ELb0ELb1ELb1EEEEEEEEEvNT_6ParamsE:
	.zero		3328


//--------------------- .nv.constant0._ZN7cutlass13device_kernelIN5flash11enable_sm90INS1_16FlashAttnFwdSm90INS1_25CollectiveMainloopFwdSm90ILi2EN4cute5tupleIJNS5_1CILi1EEES8_S8_EEENS6_IJNS7_ILi64EEESA_SA_EEELi512ENS_6half_tEfNS_4arch4Sm90ELb0ELb0ELb1ELb1ELb0ELb1ELb0ELb0ELb0ELb1ELb0ELb0EEENS1_21CollectiveEpilogueFwdINS6_IJSA_NS7_ILi512EEESA_EEES9_SC_SE_Li256ELb1ELb1ELb0ELb0EEENS1_36VarlenDynamicPersistentTileSchedulerILi64ELi64ELi256ELi128ELb0ELb1ELb1ELb0ELb1ELb1EEEEEEEEEvNT_6ParamsE --------------------------
	.section	.nv.constant0._ZN7cutlass13device_kernelIN5flash11enable_sm90INS1_16FlashAttnFwdSm90INS1_25CollectiveMainloopFwdSm90ILi2EN4cute5tupleIJNS5_1CILi1EEES8_S8_EEENS6_IJNS7_ILi64EEESA_SA_EEELi512ENS_6half_tEfNS_4arch4Sm90ELb0ELb0ELb1ELb1ELb0ELb1ELb0ELb0ELb0ELb1ELb0ELb0EEENS1_21CollectiveEpilogueFwdINS6_IJSA_NS7_ILi512EEESA_EEES9_SC_SE_Li256ELb1ELb1ELb0ELb0EEENS1_36VarlenDynamicPersistentTileSchedulerILi64ELi64ELi256ELi128ELb0ELb1ELb1ELb0ELb1ELb1EEEEEEEEEvNT_6ParamsE,"a",@progbits
	.sectionflags	@""
	.align	4
.nv.constant0._ZN7cutlass13device_kernelIN5flash11enable_sm90INS1_16FlashAttnFwdSm90INS1_25CollectiveMainloopFwdSm90ILi2EN4cute5tupleIJNS5_1CILi1EEES8_S8_EEENS6_IJNS7_ILi64EEESA_SA_EEELi512ENS_6half_tEfNS_4arch4Sm90ELb0ELb0ELb1ELb1ELb0ELb1ELb0ELb0ELb0ELb1ELb0ELb0EEENS1_21CollectiveEpilogueFwdINS6_IJSA_NS7_ILi512EEESA_EEES9_SC_SE_Li256ELb1ELb1ELb0ELb0EEENS1_36VarlenDynamicPersistentTileSchedulerILi64ELi64ELi256ELi128ELb0ELb1ELb1ELb0ELb1ELb1EEEEEEEEEvNT_6ParamsE:
	.zero		3328


//--------------------- .nv.constant0._ZN7cutlass13device_kernelIN5flash11enable_sm90INS1_16FlashAttnFwdSm90INS1_25CollectiveMainloopFwdSm90ILi2EN4cute5tupleIJNS5_1CILi1EEES8_S8_EEENS6_IJNS7_ILi64EEESA_SA_EEELi512ENS_6half_tEfNS_4arch4Sm90ELb0ELb0ELb1ELb1ELb0ELb0ELb1ELb0ELb0ELb1ELb0ELb0EEENS1_21CollectiveEpilogueFwdINS6_IJSA_NS7_ILi512EEESA_EEES9_SC_SE_Li256ELb1ELb1ELb0ELb0EEENS1_36VarlenDynamicPersistentTileSchedulerILi64ELi64ELi256ELi128ELb0ELb1ELb1ELb0ELb1ELb1EEEEEEEEEvNT_6ParamsE --------------------------
	.section	.nv.constant0._ZN7cutlass13device_kernelIN5flash11enable_sm90INS1_16FlashAttnFwdSm90INS1_25CollectiveMainloopFwdSm90ILi2EN4cute5tupleIJNS5_1CILi1EEES8_S8_EEENS6_IJNS7_ILi64EEESA_SA_EEELi512ENS_6half_tEfNS_4arch4Sm90ELb0ELb0ELb1ELb1ELb0ELb0ELb1ELb0ELb0ELb1ELb0ELb0EEENS1_21CollectiveEpilogueFwdINS6_IJSA_NS7_ILi512EEESA_EEES9_SC_SE_Li256ELb1ELb1ELb0ELb0EEENS1_36VarlenDynamicPersistentTileSchedulerILi64ELi64ELi256ELi128ELb0ELb1ELb1ELb0ELb1ELb1EEEEEEEEEvNT_6ParamsE,"a",@progbits
	.sectionflags	@""
	.align	4
.nv.constant0._ZN7cutlass13device_kernelIN5flash11enable_sm90INS1_16FlashAttnFwdSm90INS1_25CollectiveMainloopFwdSm90ILi2EN4cute5tupleIJNS5_1CILi1EEES8_S8_EEENS6_IJNS7_ILi64EEESA_SA_EEELi512ENS_6half_tEfNS_4arch4Sm90ELb0ELb0ELb1ELb1ELb0ELb0ELb1ELb0ELb0ELb1ELb0ELb0EEENS1_21CollectiveEpilogueFwdINS6_IJSA_NS7_ILi512EEESA_EEES9_SC_SE_Li256ELb1ELb1ELb0ELb0EEENS1_36VarlenDynamicPersistentTileSchedulerILi64ELi64ELi256ELi128ELb0ELb1ELb1ELb0ELb1ELb1EEEEEEEEEvNT_6ParamsE:
	.zero		3584


//--------------------- .nv.constant0._ZN7cutlass13device_kernelIN5flash11enable_sm90INS1_16FlashAttnFwdSm90INS1_25CollectiveMainloopFwdSm90ILi2EN4cute5tupleIJNS5_1CILi1EEES8_S8_EEENS6_IJNS7_ILi64EEESA_SA_EEELi512ENS_6half_tEfNS_4arch4Sm90ELb0ELb0ELb1ELb1ELb0ELb1ELb1ELb0ELb0ELb1ELb0ELb0EEENS1_21CollectiveEpilogueFwdINS6_IJSA_NS7_ILi512EEESA_EEES9_SC_SE_Li256ELb1ELb1ELb0ELb0EEENS1_36VarlenDynamicPersistentTileSchedulerILi64ELi64ELi256ELi128ELb0ELb1ELb1ELb0ELb1ELb1EEEEEEEEEvNT_6ParamsE --------------------------
	.section	.nv.constant0._ZN7cutlass13device_kernelIN5flash11enable_sm90INS1_16FlashAttnFwdSm90INS1_25CollectiveMainloopFwdSm90ILi2EN4cute5tupleIJNS5_1CILi1EEES8_S8_EEENS6_IJNS7_ILi64EEESA_SA_EEELi512ENS_6half_tEfNS_4arch4Sm90ELb0ELb0ELb1ELb1ELb0ELb1ELb1ELb0ELb0ELb1ELb0ELb0EEENS1_21CollectiveEpilogueFwdINS6_IJSA_NS7_ILi512EEESA_EEES9_SC_SE_Li256ELb1ELb1ELb0ELb0EEENS1_36VarlenDynamicPersistentTileSchedulerILi64ELi64ELi256ELi128ELb0ELb1ELb1ELb0ELb1ELb1EEEEEEEEEvNT_6ParamsE,"a",@progbits
	.sectionflags	@""
	.align	4
.nv.constant0._ZN7cutlass13device_kernelIN5flash11enable_sm90INS1_16FlashAttnFwdSm90INS1_25CollectiveMainloopFwdSm90ILi2EN4cute5tupleIJNS5_1CILi1EEES8_S8_EEENS6_IJNS7_ILi64EEESA_SA_EEELi512ENS_6half_tEfNS_4arch4Sm90ELb0ELb0ELb1ELb1ELb0ELb1ELb1ELb0ELb0ELb1ELb0ELb0EEENS1_21CollectiveEpilogueFwdINS6_IJSA_NS7_ILi512EEESA_EEES9_SC_SE_Li256ELb1ELb1ELb0ELb0EEENS1_36VarlenDynamicPersistentTileSchedulerILi64ELi64ELi256ELi128ELb0ELb1ELb1ELb0ELb1ELb1EEEEEEEEEvNT_6ParamsE:
	.zero		3584


//--------------------- .nv.constant0._ZN7cutlass13device_kernelIN5flash11enable_sm90INS1_16FlashAttnFwdSm90INS1_25CollectiveMainloopFwdSm90ILi2EN4cute5tupleIJNS5_1CILi1EEES8_S8_EEENS6_IJNS7_ILi64EEESA_SA_EEELi512ENS_6half_tEfNS_4arch4Sm90ELb0ELb1ELb1ELb0ELb0ELb0ELb0ELb0ELb0ELb1ELb0ELb0EEENS1_21CollectiveEpilogueFwdINS6_IJSA_NS7_ILi512EEESA_EEES9_SC_SE_Li256ELb0ELb1ELb0ELb0EEENS1_30DynamicPersistentTileSchedulerILi256ELi128ELb0ELb1ELb1EEEEEEEEEvNT_6ParamsE --------------------------
	.section	.nv.constant0._ZN7cutlass13device_kernelIN5flash11enable_sm90INS1_16FlashAttnFwdSm90INS1_25CollectiveMainloopFwdSm90ILi2EN4cute5tupleIJNS5_1CILi1EEES8_S8_EEENS6_IJNS7_ILi64EEESA_SA_EEELi512ENS_6half_tEfNS_4arch4Sm90ELb0ELb1ELb1ELb0ELb0ELb0ELb0ELb0ELb0ELb1ELb0ELb0EEENS1_21CollectiveEpilogueFwdINS6_IJSA_NS7_ILi512EEESA_EEES9_SC_SE_Li256ELb0ELb1ELb0ELb0EEENS1_30DynamicPersistentTileSchedulerILi256ELi128ELb0ELb1ELb1EEEEEEEEEvNT_6ParamsE,"a",@progbits
	.sectionflags	@""
	.align	4
.nv.constant0._ZN7cutlass13device_kernelIN5flash11enable_sm90INS1_16FlashAttnFwdSm90INS1_25CollectiveMainloopFwdSm90ILi2EN4cute5tupleIJNS5_1CILi1EEES8_S8_EEENS6_IJNS7_ILi64EEESA_SA_EEELi512ENS_6half_tEfNS_4arch4Sm90ELb0ELb1ELb1ELb0ELb0ELb0ELb0ELb0ELb0ELb1ELb0ELb0EEENS1_21CollectiveEpilogueFwdINS6_IJSA_NS7_ILi512EEESA_EEES9_SC_SE_Li256ELb0ELb1ELb0ELb0EEENS1_30DynamicPersistentTileSchedulerILi256ELi128ELb0ELb1ELb1EEEEEEEEEvNT_6ParamsE:
	.zero		3328


//--------------------- .nv.constant0._ZN7cutlass13device_kernelIN5flash11enable_sm90INS1_16FlashAttnFwdSm90INS1_25CollectiveMainloopFwdSm90ILi2EN4cute5tupleIJNS5_1CILi1EEES8_S8_EEENS6_IJNS7_ILi64EEESA_SA_EEELi512ENS_6half_tEfNS_4arch4Sm90ELb0ELb1ELb1ELb0ELb0ELb0ELb1ELb0ELb0ELb1ELb0ELb0EEENS1_21CollectiveEpilogueFwdINS6_IJSA_NS7_ILi512EEESA_EEES9_SC_SE_Li256ELb0ELb1ELb0ELb0EEENS1_30DynamicPersistentTileSchedulerILi256ELi128ELb0ELb1ELb1EEEEEEEEEvNT_6ParamsE --------------------------
	.section	.nv.constant0._ZN7cutlass13device_kernelIN5flash11enable_sm90INS1_16FlashAttnFwdSm90INS1_25CollectiveMainloopFwdSm90ILi2EN4cute5tupleIJNS5_1CILi1EEES8_S8_EEENS6_IJNS7_ILi64EEESA_SA_EEELi512ENS_6half_tEfNS_4arch4Sm90ELb0ELb1ELb1ELb0ELb0ELb0ELb1ELb0ELb0ELb1ELb0ELb0EEENS1_21CollectiveEpilogueFwdINS6_IJSA_NS7_ILi512EEESA_EEES9_SC_SE_Li256ELb0ELb1ELb0ELb0EEENS1_30DynamicPersistentTileSchedulerILi256ELi128ELb0ELb1ELb1EEEEEEEEEvNT_6ParamsE,"a",@progbits
	.sectionflags	@""
	.align	4
.nv.constant0._ZN7cutlass13device_kernelIN5flash11enable_sm90INS1_16FlashAttnFwdSm90INS1_25CollectiveMainloopFwdSm90ILi2EN4cute5tupleIJNS5_1CILi1EEES8_S8_EEENS6_IJNS7_ILi64EEESA_SA_EEELi512ENS_6half_tEfNS_4arch4Sm90ELb0ELb1ELb1ELb0ELb0ELb0ELb1ELb0ELb0ELb1ELb0ELb0EEENS1_21CollectiveEpilogueFwdINS6_IJSA_NS7_ILi512EEESA_EEES9_SC_SE_Li256ELb0ELb1ELb0ELb0EEENS1_30DynamicPersistentTileSchedulerILi256ELi128ELb0ELb1ELb1EEEEEEEEEvNT_6ParamsE:
	.zero		3584


//--------------------- .nv.constant0._ZN7cutlass13device_kernelIN5flash11enable_sm90INS1_16FlashAttnFwdSm90INS1_25CollectiveMainloopFwdSm90ILi2EN4cute5tupleIJNS5_1CILi1EEES8_S8_EEENS6_IJNS7_ILi64EEESA_SA_EEELi512ENS_6half_tEfNS_4arch4Sm90ELb0ELb1ELb1ELb1ELb0ELb0ELb0ELb0ELb0ELb1ELb0ELb0EEENS1_21CollectiveEpilogueFwdINS6_IJSA_NS7_ILi512EEESA_EEES9_SC_SE_Li256ELb1ELb1ELb0ELb0EEENS1_36VarlenDynamicPersistentTileSchedulerILi64ELi64ELi256ELi128ELb0ELb1ELb1ELb1ELb0ELb1EEEEEEEEEvNT_6ParamsE --------------------------
	.section	.nv.constant0._ZN7cutlass13device_kernelIN5flash11enable_sm90INS1_16FlashAttnFwdSm90INS1_25CollectiveMainloopFwdSm90ILi2EN4cute5tupleIJNS5_1CILi1EEES8_S8_EEENS6_IJNS7_ILi64EEESA_SA_EEELi512ENS_6half_tEfNS_4arch4Sm90ELb0ELb1ELb1ELb1ELb0ELb0ELb0ELb0ELb0ELb1ELb0ELb0EEENS1_21CollectiveEpilogueFwdINS6_IJSA_NS7_ILi512EEESA_EEES9_SC_SE_Li256ELb1ELb1ELb0ELb0EEENS1_36VarlenDynamicPersistentTileSchedulerILi64ELi64ELi256ELi128ELb0ELb1ELb1ELb1ELb0ELb1EEEEEEEEEvNT_6ParamsE,"a",@progbits
	.sectionflags	@""
	.align	4
.nv.constant0._ZN7cutlass13device_kernelIN5flash11enable_sm90INS1_16FlashAttnFwdSm90INS1_25CollectiveMainloopFwdSm90ILi2EN4cute5tupleIJNS5_1CILi1EEES8_S8_EEENS6_IJNS7_ILi64EEESA_SA_EEELi512ENS_6half_tEfNS_4arch4Sm90ELb0ELb1ELb1ELb1ELb0ELb0ELb0ELb0ELb0ELb1ELb0ELb0EEENS1_21CollectiveEpilogueFwdINS6_IJSA_NS7_ILi512EEESA_EEES9_SC_SE_Li256ELb1ELb1ELb0ELb0EEENS1_36VarlenDynamicPersistentTileSchedulerILi64ELi64ELi256ELi128ELb0ELb1ELb1ELb1ELb0ELb1EEEEEEEEEvNT_6ParamsE:
	.zero		3328


//--------------------- .nv.constant0._ZN7cutlass13device_kernelIN5flash11enable_sm90INS1_16FlashAttnFwdSm90INS1_25CollectiveMainloopFwdSm90ILi2EN4cute5tupleIJNS5_1CILi1EEES8_S8_EEENS6_IJNS7_ILi64EEESA_SA_EEELi512ENS_6half_tEfNS_4arch4Sm90ELb0ELb1ELb1ELb1ELb0ELb1ELb0ELb0ELb0ELb1ELb0ELb0EEENS1_21CollectiveEpilogueFwdINS6_IJSA_NS7_ILi512EEESA_EEES9_SC_SE_Li256ELb1ELb1ELb0ELb0EEENS1_36VarlenDynamicPersistentTileSchedulerILi64ELi64ELi256ELi128ELb0ELb1ELb1ELb1ELb0ELb1EEEEEEEEEvNT_6ParamsE --------------------------
	.section	.nv.constant0._ZN7cutlass13device_kernelIN5flash11enable_sm90INS1_16FlashAttnFwdSm90INS1_25CollectiveMainloopFwdSm90ILi2EN4cute5tupleIJNS5_1CILi1EEES8_S8_EEENS6_IJNS7_ILi64EEESA_SA_EEELi512ENS_6half_tEfNS_4arch4Sm90ELb0ELb1ELb1ELb1ELb0ELb1ELb0ELb0ELb0ELb1ELb0ELb0EEENS1_21CollectiveEpilogueFwdINS6_IJSA_NS7_ILi512EEESA_EEES9_SC_SE_Li256ELb1ELb1ELb0ELb0EEENS1_36VarlenDynamicPersistentTileSchedulerILi64ELi64ELi256ELi128ELb0ELb1ELb1ELb1ELb0ELb1EEEEEEEEEvNT_6ParamsE,"a",@progbits
	.sectionflags	@""
	.align	4
.nv.constant0._ZN7cutlass13device_kernelIN5flash11enable_sm90INS1_16FlashAttnFwdSm90INS1_25CollectiveMainloopFwdSm90ILi2EN4cute5tupleIJNS5_1CILi1EEES8_S8_EEENS6_IJNS7_ILi64EEESA_SA_EEELi512ENS_6half_tEfNS_4arch4Sm90ELb0ELb1ELb1ELb1ELb0ELb1ELb0ELb0ELb0ELb1ELb0ELb0EEENS1_21CollectiveEpilogueFwdINS6_IJSA_NS7_ILi512EEESA_EEES9_SC_SE_Li256ELb1ELb1ELb0ELb0EEENS1_36VarlenDynamicPersistentTileSchedulerILi64ELi64ELi256ELi128ELb0ELb1ELb1ELb1ELb0ELb1EEEEEEEEEvNT_6ParamsE:
	.zero		3328


//--------------------- .nv.constant0._ZN7cutlass13device_kernelIN5flash11enable_sm90INS1_16FlashAttnFwdSm90INS1_25CollectiveMainloopFwdSm90ILi2EN4cute5tupleIJNS5_1CILi1EEES8_S8_EEENS6_IJNS7_ILi64EEESA_SA_EEELi512ENS_6half_tEfNS_4arch4Sm90ELb0ELb1ELb1ELb1ELb0ELb0ELb1ELb0ELb0ELb1ELb0ELb0EEENS1_21CollectiveEpilogueFwdINS6_IJSA_NS7_ILi512EEESA_EEES9_SC_SE_Li256ELb1ELb1ELb0ELb0EEENS1_36VarlenDynamicPersistentTileSchedulerILi64ELi64ELi256ELi128ELb0ELb1ELb1ELb1ELb0ELb1EEEEEEEEEvNT_6ParamsE --------------------------
	.section	.nv.constant0._ZN7cutlass13device_kernelIN5flash11enable_sm90INS1_16FlashAttnFwdSm90INS1_25CollectiveMainloopFwdSm90ILi2EN4cute5tupleIJNS5_1CILi1EEES8_S8_EEENS6_IJNS7_ILi64EEESA_SA_EEELi512ENS_6half_tEfNS_4arch4Sm90ELb0ELb1ELb1ELb1ELb0ELb0ELb1ELb0ELb0ELb1ELb0ELb0EEENS1_21CollectiveEpilogueFwdINS6_IJSA_NS7_ILi512EEESA_EEES9_SC_SE_Li256ELb1ELb1ELb0ELb0EEENS1_36VarlenDynamicPersistentTileSchedulerILi64ELi64ELi256ELi128ELb0ELb1ELb1ELb1ELb0ELb1EEEEEEEEEvNT_6ParamsE,"a",@progbits
	.sectionflags	@""
	.align	4
.nv.constant0._ZN7cutlass13device_kernelIN5flash11enable_sm90INS1_16FlashAttnFwdSm90INS1_25CollectiveMainloopFwdSm90ILi2EN4cute5tupleIJNS5_1CILi1EEES8_S8_EEENS6_IJNS7_ILi64EEESA_SA_EEELi512ENS_6half_tEfNS_4arch4Sm90ELb0ELb1ELb1ELb1ELb0ELb0ELb1ELb0ELb0ELb1ELb0ELb0EEENS1_21CollectiveEpilogueFwdINS6_IJSA_NS7_ILi512EEESA_EEES9_SC_SE_Li256ELb1ELb1ELb0ELb0EEENS1_36VarlenDynamicPersistentTileSchedulerILi64ELi64ELi256ELi128ELb0ELb1ELb1ELb1ELb0ELb1EEEEEEEEEvNT_6ParamsE:
	.zero		3584


//--------------------- .nv.constant0._ZN7cutlass13device_kernelIN5flash11enable_sm90INS1_16FlashAttnFwdSm90INS1_25CollectiveMainloopFwdSm90ILi2EN4cute5tupleIJNS5_1CILi1EEES8_S8_EEENS6_IJNS7_ILi64EEESA_SA_EEELi512ENS_6half_tEfNS_4arch4Sm90ELb0ELb1ELb1ELb1ELb0ELb1ELb1ELb0ELb0ELb1ELb0ELb0EEENS1_21CollectiveEpilogueFwdINS6_IJSA_NS7_ILi512EEESA_EEES9_SC_SE_Li256ELb1ELb1ELb0ELb0EEENS1_36VarlenDynamicPersistentTileSchedulerILi64ELi64ELi256ELi128ELb0ELb1ELb1ELb1ELb0ELb1EEEEEEEEEvNT_6ParamsE --------------------------
	.section	.nv.constant0._ZN7cutlass13device_kernelIN5flash11enable_sm90INS1_16FlashAttnFwdSm90INS1_25CollectiveMainloopFwdSm90ILi2EN4cute5tupleIJNS5_1CILi1EEES8_S8_EEENS6_IJNS7_ILi64EEESA_SA_EEELi512ENS_6half_tEfNS_4arch4Sm90ELb0ELb1ELb1ELb1ELb0ELb1ELb1ELb0ELb0ELb1ELb0ELb0EEENS1_21CollectiveEpilogueFwdINS6_IJSA_NS7_ILi512EEESA_EEES9_SC_SE_Li256ELb1ELb1ELb0ELb0EEENS1_36VarlenDynamicPersistentTileSchedulerILi64ELi64ELi256ELi128ELb0ELb1ELb1ELb1ELb0ELb1EEEEEEEEEvNT_6ParamsE,"a",@progbits
	.sectionflags	@""
	.align	4
.nv.constant0._ZN7cutlass13device_kernelIN5flash11enable_sm90INS1_16FlashAttnFwdSm90INS1_25CollectiveMainloopFwdSm90ILi2EN4cute5tupleIJNS5_1CILi1EEES8_S8_EEENS6_IJNS7_ILi64EEESA_SA_EEELi512ENS_6half_tEfNS_4arch4Sm90ELb0ELb1ELb1ELb1ELb0ELb1ELb1ELb0ELb0ELb1ELb0ELb0EEENS1_21CollectiveEpilogueFwdINS6_IJSA_NS7_ILi512EEESA_EEES9_SC_SE_Li256ELb1ELb1ELb0ELb0EEENS1_36VarlenDynamicPersistentTileSchedulerILi64ELi64ELi256ELi128ELb0ELb1ELb1ELb1ELb0ELb1EEEEEEEEEvNT_6ParamsE:
	.zero		3584


//--------------------- .nv.constant0._ZN7cutlass13device_kernelIN5flash11enable_sm90INS1_16FlashAttnFwdSm90INS1_25CollectiveMainloopFwdSm90ILi2EN4cute5tupleIJNS5_1CILi1EEES8_S8_EEENS6_IJNS7_ILi64EEESA_SA_EEELi512ENS_6half_tEfNS_4arch4Sm90ELb1ELb0ELb1ELb0ELb0ELb0ELb0ELb0ELb0ELb1ELb0ELb0EEENS1_21CollectiveEpilogueFwdINS6_IJSA_NS7_ILi512EEESA_EEES9_SC_SE_Li256ELb0ELb1ELb0ELb0EEENS1_30DynamicPersistentTileSchedulerILi256ELi128ELb0ELb1ELb1EEEEEEEEEvNT_6ParamsE --------------------------
	.section	.nv.constant0._ZN7cutlass13device_kernelIN5flash11enable_sm90INS1_16FlashAttnFwdSm90INS1_25CollectiveMainloopFwdSm90ILi2EN4cute5tupleIJNS5_1CILi1EEES8_S8_EEENS6_IJNS7_ILi64EEESA_SA_EEELi512ENS_6half_tEfNS_4arch4Sm90ELb1ELb0ELb1ELb0ELb0ELb0ELb0ELb0ELb0ELb1ELb0ELb0EEENS1_21CollectiveEpilogueFwdINS6_IJSA_NS7_ILi512EEESA_EEES9_SC_SE_Li256ELb0ELb1ELb0ELb0EEENS1_30DynamicPersistentTileSchedulerILi256ELi128ELb0ELb1ELb1EEEEEEEEEvNT_6ParamsE,"a",@progbits
	.sectionflags	@""
	.align	4
.nv.constant0._ZN7cutlass13device_kernelIN5flash11enable_sm90INS1_16FlashAttnFwdSm90INS1_25CollectiveMainloopFwdSm90ILi2EN4cute5tupleIJNS5_1CILi1EEES8_S8_EEENS6_IJNS7_ILi64EEESA_SA_EEELi512ENS_6half_tEfNS_4arch4Sm90ELb1ELb0ELb1ELb0ELb0ELb0ELb0ELb0ELb0ELb1ELb0ELb0EEENS1_21CollectiveEpilogueFwdINS6_IJSA_NS7_ILi512EEESA_EEES9_SC_SE_Li256ELb0ELb1ELb0ELb0EEENS1_30DynamicPersistentTileSchedulerILi256ELi128ELb0ELb1ELb1EEEEEEEEEvNT_6ParamsE:
	.zero		3328


//--------------------- .nv.constant0._ZN7cutlass13device_kernelIN5flash11enable_sm90INS1_16FlashAttnFwdSm90INS1_25CollectiveMainloopFwdSm90ILi2EN4cute5tupleIJNS5_1CILi1EEES8_S8_EEENS6_IJNS7_ILi64EEESA_SA_EEELi512ENS_6half_tEfNS_4arch4Sm90ELb1ELb0ELb1ELb0ELb0ELb0ELb1ELb0ELb0ELb1ELb0ELb0EEENS1_21CollectiveEpilogueFwdINS6_IJSA_NS7_ILi512EEESA_EEES9_SC_SE_Li256ELb0ELb1ELb0ELb0EEENS1_30DynamicPersistentTileSchedulerILi256ELi128ELb0ELb1ELb1EEEEEEEEEvNT_6ParamsE --------------------------
	.section	.nv.constant0._ZN7cutlass13device_kernelIN5flash11enable_sm90INS1_16FlashAttnFwdSm90INS1_25CollectiveMainloopFwdSm90ILi2EN4cute5tupleIJNS5_1CILi1EEES8_S8_EEENS6_IJNS7_ILi64EEESA_SA_EEELi512ENS_6half_tEfNS_4arch4Sm90ELb1ELb0ELb1ELb0ELb0ELb0ELb1ELb0ELb0ELb1ELb0ELb0EEENS1_21CollectiveEpilogueFwdINS6_IJSA_NS7_ILi512EEESA_EEES9_SC_SE_Li256ELb0ELb1ELb0ELb0EEENS1_30DynamicPersistentTileSchedulerILi256ELi128ELb0ELb1ELb1EEEEEEEEEvNT_6ParamsE,"a",@progbits
	.sectionflags	@""
	.align	4
.nv.constant0._ZN7cutlass13device_kernelIN5flash11enable_sm90INS1_16FlashAttnFwdSm90INS1_25CollectiveMainloopFwdSm90ILi2EN4cute5tupleIJNS5_1CILi1EEES8_S8_EEENS6_IJNS7_ILi64EEESA_SA_EEELi512ENS_6half_tEfNS_4arch4Sm90ELb1ELb0ELb1ELb0ELb0ELb0ELb1ELb0ELb0ELb1ELb0ELb0EEENS1_21CollectiveEpilogueFwdINS6_IJSA_NS7_ILi512EEESA_EEES9_SC_SE_Li256ELb0ELb1ELb0ELb0EEENS1_30DynamicPersistentTileSchedulerILi256ELi128ELb0ELb1ELb1EEEEEEEEEvNT_6ParamsE:
	.zero		3584


//--------------------- .nv.constant0._ZN7cutlass13device_kernelIN5flash11enable_sm90INS1_16FlashAttnFwdSm90INS1_25CollectiveMainloopFwdSm90ILi2EN4cute5tupleIJNS5_1CILi1EEES8_S8_EEENS6_IJNS7_ILi64EEESA_SA_EEELi512ENS_6half_tEfNS_4arch4Sm90ELb1ELb0ELb1ELb1ELb0ELb0ELb0ELb0ELb0ELb1ELb0ELb0EEENS1_21CollectiveEpilogueFwdINS6_IJSA_NS7_ILi512EEESA_EEES9_SC_SE_Li256ELb1ELb1ELb0ELb0EEENS1_36VarlenDynamicPersistentTileSchedulerILi64ELi64ELi256ELi128ELb0ELb1ELb1ELb1ELb1ELb1EEEEEEEEEvNT_6ParamsE --------------------------
	.section	.nv.constant0._ZN7cutlass13device_kernelIN5flash11enable_sm90INS1_16FlashAttnFwdSm90INS1_25CollectiveMainloopFwdSm90ILi2EN4cute5tupleIJNS5_1CILi1EEES8_S8_EEENS6_IJNS7_ILi64EEESA_SA_EEELi512ENS_6half_tEfNS_4arch4Sm90ELb1ELb0ELb1ELb1ELb0ELb0ELb0ELb0ELb0ELb1ELb0ELb0EEENS1_21CollectiveEpilogueFwdINS6_IJSA_NS7_ILi512EEESA_EEES9_SC_SE_Li256ELb1ELb1ELb0ELb0EEENS1_36VarlenDynamicPersistentTileSchedulerILi64ELi64ELi256ELi128ELb0ELb1ELb1ELb1ELb1ELb1EEEEEEEEEvNT_6ParamsE,"a",@progbits
	.sectionflags	@""
	.align	4
.nv.constant0._ZN7cutlass13device_kernelIN5flash11enable_sm90INS1_16FlashAttnFwdSm90INS1_25CollectiveMainloopFwdSm90ILi2EN4cute5tupleIJNS5_1CILi1EEES8_S8_EEENS6_IJNS7_ILi64EEESA_SA_EEELi512ENS_6half_tEfNS_4arch4Sm90ELb1ELb0ELb1ELb1ELb0ELb0ELb0ELb0ELb0ELb1ELb0ELb0EEENS1_21CollectiveEpilogueFwdINS6_IJSA_NS7_ILi512EEESA_EEES9_SC_SE_Li256ELb1ELb1ELb0ELb0EEENS1_36VarlenDynamicPersistentTileSchedulerILi64ELi64ELi256ELi128ELb0ELb1ELb1ELb1ELb1ELb1EEEEEEEEEvNT_6ParamsE:
	.zero		3328


//--------------------- .nv.constant0._ZN7cutlass13device_kernelIN5flash11enable_sm90INS1_16FlashAttnFwdSm90INS1_25CollectiveMainloopFwdSm90ILi2EN4cute5tupleIJNS5_1CILi1EEES8_S8_EEENS6_IJNS7_ILi64EEESA_SA_EEELi512ENS_6half_tEfNS_4arch4Sm90ELb1ELb0ELb1ELb1ELb0ELb1ELb0ELb0ELb0ELb1ELb0ELb0EEENS1_21CollectiveEpilogueFwdINS6_IJSA_NS7_ILi512EEESA_EEES9_SC_SE_Li256ELb1ELb1ELb0ELb0EEENS1_36VarlenDynamicPersistentTileSchedulerILi64ELi64ELi256ELi128ELb0ELb1ELb1ELb1ELb1ELb1EEEEEEEEEvNT_6ParamsE --------------------------
	.section	.nv.constant0._ZN7cutlass13device_kernelIN5flash11enable_sm90INS1_16FlashAttnFwdSm90INS1_25CollectiveMainloopFwdSm90ILi2EN4cute5tupleIJNS5_1CILi1EEES8_S8_EEENS6_IJNS7_ILi64EEESA_SA_EEELi512ENS_6half_tEfNS_4arch4Sm90ELb1ELb0ELb1ELb1ELb0ELb1ELb0ELb0ELb0ELb1ELb0ELb0EEENS1_21CollectiveEpilogueFwdINS6_IJSA_NS7_ILi512EEESA_EEES9_SC_SE_Li256ELb1ELb1ELb0ELb0EEENS1_36VarlenDynamicPersistentTileSchedulerILi64ELi64ELi256ELi128ELb0ELb1ELb1ELb1ELb1ELb1EEEEEEEEEvNT_6ParamsE,"a",@progbits
	.sectionflags	@""
	.align	4
.nv.constant0._ZN7cutlass13device_kernelIN5flash11enable_sm90INS1_16FlashAttnFwdSm90INS1_25CollectiveMainloopFwdSm90ILi2EN4cute5tupleIJNS5_1CILi1EEES8_S8_EEENS6_IJNS7_ILi64EEESA_SA_EEELi512ENS_6half_tEfNS_4arch4Sm90ELb1ELb0ELb1ELb1ELb0ELb1ELb0ELb0ELb0ELb1ELb0ELb0EEENS1_21CollectiveEpilogueFwdINS6_IJSA_NS7_ILi512EEESA_EEES9_SC_SE_Li256ELb1ELb1ELb0ELb0EEENS1_36VarlenDynamicPersistentTileSchedulerILi64ELi64ELi256ELi128ELb0ELb1ELb1ELb1ELb1ELb1EEEEEEEEEvNT_6ParamsE:
	.zero		3328


//--------------------- .nv.constant0._ZN7cutlass13device_kernelIN5flash11enable_sm90INS1_16FlashAttnFwdSm90INS1_25CollectiveMainloopFwdSm90ILi2EN4cute5tupleIJNS5_1CILi1EEES8_S8_EEENS6_IJNS7_ILi64EEESA_SA_EEELi512ENS_6half_tEfNS_4arch4Sm90ELb1ELb0ELb1ELb1ELb0ELb0ELb1ELb0ELb0ELb1ELb0ELb0EEENS1_21CollectiveEpilogueFwdINS6_IJSA_NS7_ILi512EEESA_EEES9_SC_SE_Li256ELb1ELb1ELb0ELb0EEENS1_36VarlenDynamicPersistentTileSchedulerILi64ELi64ELi256ELi128ELb0ELb1ELb1ELb1ELb1ELb1EEEEEEEEEvNT_6ParamsE --------------------------
	.section	.nv.constant0._ZN7cutlass13device_kernelIN5flash11enable_sm90INS1_16FlashAttnFwdSm90INS1_25CollectiveMainloopFwdSm90ILi2EN4cute5tupleIJNS5_1CILi1EEES8_S8_EEENS6_IJNS7_ILi64EEESA_SA_EEELi512ENS_6half_tEfNS_4arch4Sm90ELb1ELb0ELb1ELb1ELb0ELb0ELb1ELb0ELb0ELb1ELb0ELb0EEENS1_21CollectiveEpilogueFwdINS6_IJSA_NS7_ILi512EEESA_EEES9_SC_SE_Li256ELb1ELb1ELb0ELb0EEENS1_36VarlenDynamicPersistentTileSchedulerILi64ELi64ELi256ELi128ELb0ELb1ELb1ELb1ELb1ELb1EEEEEEEEEvNT_6ParamsE,"a",@progbits
	.sectionflags	@""
	.align	4
.nv.constant0._ZN7cutlass13device_kernelIN5flash11enable_sm90INS1_16FlashAttnFwdSm90INS1_25CollectiveMainloopFwdSm90ILi2EN4cute5tupleIJNS5_1CILi1EEES8_S8_EEENS6_IJNS7_ILi64EEESA_SA_EEELi512ENS_6half_tEfNS_4arch4Sm90ELb1ELb0ELb1ELb1ELb0ELb0ELb1ELb0ELb0ELb1ELb0ELb0EEENS1_21CollectiveEpilogueFwdINS6_IJSA_NS7_ILi512EEESA_EEES9_SC_SE_Li256ELb1ELb1ELb0ELb0EEENS1_36VarlenDynamicPersistentTileSchedulerILi64ELi64ELi256ELi128ELb0ELb1ELb1ELb1ELb1ELb1EEEEEEEEEvNT_6ParamsE:
	.zero		3584


//--------------------- .nv.constant0._ZN7cutlass13device_kernelIN5flash11enable_sm90INS1_16FlashAttnFwdSm90INS1_25CollectiveMainloopFwdSm90ILi2EN4cute5tupleIJNS5_1CILi1EEES8_S8_EEENS6_IJNS7_ILi64EEESA_SA_EEELi512ENS_6half_tEfNS_4arch4Sm90ELb1ELb0ELb1ELb1ELb0ELb1ELb1ELb0ELb0ELb1ELb0ELb0EEENS1_21CollectiveEpilogueFwdINS6_IJSA_NS7_ILi512EEESA_EEES9_SC_SE_Li256ELb1ELb1ELb0ELb0EEENS1_36VarlenDynamicPersistentTileSchedulerILi64ELi64ELi256ELi128ELb0ELb1ELb1ELb1ELb1ELb1EEEEEEEEEvNT_6ParamsE --------------------------
	.section	.nv.constant0._ZN7cutlass13device_kernelIN5flash11enable_sm90INS1_16FlashAttnFwdSm90INS1_25CollectiveMainloopFwdSm90ILi2EN4cute5tupleIJNS5_1CILi1EEES8_S8_EEENS6_IJNS7_ILi64EEESA_SA_EEELi512ENS_6half_tEfNS_4arch4Sm90ELb1ELb0ELb1ELb1ELb0ELb1ELb1ELb0ELb0ELb1ELb0ELb0EEENS1_21CollectiveEpilogueFwdINS6_IJSA_NS7_ILi512EEESA_EEES9_SC_SE_Li256ELb1ELb1ELb0ELb0EEENS1_36VarlenDynamicPersistentTileSchedulerILi64ELi64ELi256ELi128ELb0ELb1ELb1ELb1ELb1ELb1EEEEEEEEEvNT_6ParamsE,"a",@progbits
	.sectionflags	@""
	.align	4
.nv.constant0._ZN7cutlass13device_kernelIN5flash11enable_sm90INS1_16FlashAttnFwdSm90INS1_25CollectiveMainloopFwdSm90ILi2EN4cute5tupleIJNS5_1CILi1EEES8_S8_EEENS6_IJNS7_ILi64EEESA_SA_EEELi512ENS_6half_tEfNS_4arch4Sm90ELb1ELb0ELb1ELb1ELb0ELb1ELb1ELb0ELb0ELb1ELb0ELb0EEENS1_21CollectiveEpilogueFwdINS6_IJSA_NS7_ILi512EEESA_EEES9_SC_SE_Li256ELb1ELb1ELb0ELb0EEENS1_36VarlenDynamicPersistentTileSchedulerILi64ELi64ELi256ELi128ELb0ELb1ELb1ELb1ELb1ELb1EEEEEEEEEvNT_6ParamsE:
	.zero		3584


//--------------------- .nv.constant0._ZN7cutlass13device_kernelIN5flash11enable_sm90INS1_16FlashAttnFwdSm90INS1_25CollectiveMainloopFwdSm90ILi2EN4cute5tupleIJNS5_1CILi1EEES8_S8_EEENS6_IJNS7_ILi128EEENS7_ILi96EEENS7_ILi64EEEEEELi256ENS_6half_tEfNS_4arch4Sm90ELb0ELb0ELb1ELb0ELb0ELb0ELb0ELb1ELb0ELb1ELb0ELb0EEENS1_21CollectiveEpilogueFwdINS6_IJSA_NS7_ILi256EEESB_EEES9_SE_SG_Li256ELb0ELb1ELb0ELb0EEENS1_29StaticPersistentTileSchedulerILb0EEEEEEEEEvNT_6ParamsE --------------------------
	.section	.nv.constant0._ZN7cutlass13device_kernelIN5flash11enable_sm90INS1_16FlashAttnFwdSm90INS1_25CollectiveMainloopFwdSm90ILi2EN4cute5tupleIJNS5_1CILi1EEES8_S8_EEENS6_IJNS7_ILi128EEENS7_ILi96EEENS7_ILi64EEEEEELi256ENS_6half_tEfNS_4arch4Sm90ELb0ELb0ELb1ELb0ELb0ELb0ELb0ELb1ELb0ELb1ELb0ELb0EEENS1_21CollectiveEpilogueFwdINS6_IJSA_NS7_ILi256EEESB_EEES9_SE_SG_Li256ELb0ELb1ELb0ELb0EEENS1_29StaticPersistentTileSchedulerILb0EEEEEEEEEvNT_6ParamsE,"a",@progbits
	.sectionflags	@""
	.align	4
.nv.constant0._ZN7cutlass13device_kernelIN5flash11enable_sm90INS1_16FlashAttnFwdSm90INS1_25CollectiveMainloopFwdSm90ILi2EN4cute5tupleIJNS5_1CILi1EEES8_S8_EEENS6_IJNS7_ILi128EEENS7_ILi96EEENS7_ILi64EEEEEELi256ENS_6half_tEfNS_4arch4Sm90ELb0ELb0ELb1ELb0ELb0ELb0ELb0ELb1ELb0ELb1ELb0ELb0EEENS1_21CollectiveEpilogueFwdINS6_IJSA_NS7_ILi256EEESB_EEES9_SE_SG_Li256ELb0ELb1ELb0ELb0EEENS1_29StaticPersistentTileSchedulerILb0EEEEEEEEEvNT_6ParamsE:
	.zero		3200


//--------------------- .nv.constant0._ZN7cutlass13device_kernelIN5flash11enable_sm90INS1_16FlashAttnFwdSm90INS1_25CollectiveMainloopFwdSm90ILi2EN4cute5tupleIJNS5_1CILi1EEES8_S8_EEENS6_IJNS7_ILi128EEENS7_ILi96EEENS7_ILi64EEEEEELi256ENS_6half_tEfNS_4arch4Sm90ELb0ELb0ELb1ELb0ELb0ELb0ELb1ELb1ELb0ELb1ELb0ELb0EEENS1_21CollectiveEpilogueFwdINS6_IJSA_NS7_ILi256EEESB_EEES9_SE_SG_Li256ELb0ELb1ELb0ELb0EEENS1_29StaticPersistentTileSchedulerILb0EEEEEEEEEvNT_6ParamsE --------------------------
	.section	.nv.constant0._ZN7cutlass13device_kernelIN5flash11enable_sm90INS1_16FlashAttnFwdSm90INS1_25CollectiveMainloopFwdSm90ILi2EN4cute5tupleIJNS5_1CILi1EEES8_S8_EEENS6_IJNS7_ILi128EEENS7_ILi96EEENS7_ILi64EEEEEELi256ENS_6half_tEfNS_4arch4Sm90ELb0ELb0ELb1ELb0ELb0ELb0ELb1ELb1ELb0ELb1ELb0ELb0EEENS1_21CollectiveEpilogueFwdINS6_IJSA_NS7_ILi256EEESB_EEES9_SE_SG_Li256ELb0ELb1ELb0ELb0EEENS1_29StaticPersistentTileSchedulerILb0EEEEEEEEEvNT_6ParamsE,"a",@progbits
	.sectionflags	@""
	.align	4
.nv.constant0._ZN7cutlass13device_kernelIN5flash11enable_sm90INS1_16FlashAttnFwdSm90INS1_25CollectiveMainloopFwdSm90ILi2EN4cute5tupleIJNS5_1CILi1EEES8_S8_EEENS6_IJNS7_ILi128EEENS7_ILi96EEENS7_ILi64EEEEEELi256ENS_6half_tEfNS_4arch4Sm90ELb0ELb0ELb1ELb0ELb0ELb0ELb1ELb1ELb0ELb1ELb0ELb0EEENS1_21CollectiveEpilogueFwdINS6_IJSA_NS7_ILi256EEESB_EEES9_SE_SG_Li256ELb0ELb1ELb0ELb0EEENS1_29StaticPersistentTileSchedulerILb0EEEEEEEEEvNT_6ParamsE:
	.zero		3456


//--------------------- .nv.constant0._ZN7cutlass13device_kernelIN5flash11enable_sm90INS1_16FlashAttnFwdSm90INS1_25CollectiveMainloopFwdSm90ILi2EN4cute5tupleIJNS5_1CILi1EEES8_S8_EEENS6_IJNS7_ILi128EEENS7_ILi96EEENS7_ILi64EEEEEELi256ENS_6half_tEfNS_4arch4Sm90ELb0ELb0ELb1ELb1ELb0ELb0ELb0ELb1ELb0ELb1ELb0ELb0EEENS1_21CollectiveEpilogueFwdINS6_IJSA_NS7_ILi256EEESB_EEES9_SE_SG_Li256ELb1ELb1ELb0ELb0EEENS1_36VarlenDynamicPersistentTileSchedulerILi128ELi96ELi256ELi128ELb0ELb1ELb1ELb0ELb1ELb1EEEEEEEEEvNT_6ParamsE --------------------------
	.section	.nv.constant0._ZN7cutlass13device_kernelIN5flash11enable_sm90INS1_16FlashAttnFwdSm90INS1_25CollectiveMainloopFwdSm90ILi2EN4cute5tupleIJNS5_1CILi1EEES8_S8_EEENS6_IJNS7_ILi128EEENS7_ILi96EEENS7_ILi64EEEEEELi256ENS_6half_tEfNS_4arch4Sm90ELb0ELb0ELb1ELb1ELb0ELb0ELb0ELb1ELb0ELb1ELb0ELb0EEENS1_21CollectiveEpilogueFwdINS6_IJSA_NS7_ILi256EEESB_EEES9_SE_SG_Li256ELb1ELb1ELb0ELb0EEENS1_36VarlenDynamicPersistentTileSchedulerILi128ELi96ELi256ELi128ELb0ELb1ELb1ELb0ELb1ELb1EEEEEEEEEvNT_6ParamsE,"a",@progbits
	.sectionflags	@""
	.align	4
.nv.constant0._ZN7cutlass13device_kernelIN5flash11enable_sm90INS1_16FlashAttnFwdSm90INS1_25CollectiveMainloopFwdSm90ILi2EN4cute5tupleIJNS5_1CILi1EEES8_S8_EEENS6_IJNS7_ILi128EEENS7_ILi96EEENS7_ILi64EEEEEELi256ENS_6half_tEfNS_4arch4Sm90ELb0ELb0ELb1ELb1ELb0ELb0ELb0ELb1ELb0ELb1ELb0ELb0EEENS1_21CollectiveEpilogueFwdINS6_IJSA_NS7_ILi256EEESB_EEES9_SE_SG_Li256ELb1ELb1ELb0ELb0EEENS1_36VarlenDynamicPersistentTileSchedulerILi128ELi96ELi256ELi128ELb0ELb1ELb1ELb0ELb1ELb1EEEEEEEEEvNT_6ParamsE:
	.zero		3328


//--------------------- .nv.constant0._ZN7cutlass13device_kernelIN5flash11enable_sm90INS1_16FlashAttnFwdSm90INS1_25CollectiveMainloopFwdSm90ILi2EN4cute5tupleIJNS5_1CILi1EEES8_S8_EEENS6_IJNS7_ILi128EEENS7_ILi96EEENS7_ILi64EEEEEELi256ENS_6half_tEfNS_4arch4Sm90ELb0ELb0ELb1ELb1ELb0ELb1ELb0ELb1ELb0ELb1ELb0ELb0EEENS1_21CollectiveEpilogueFwdINS6_IJSA_NS7_ILi256EEESB_EEES9_SE_SG_Li256ELb1ELb1ELb0ELb0EEENS1_36VarlenDynamicPersistentTileSchedulerILi128ELi96ELi256ELi128ELb0ELb1ELb1ELb0ELb1ELb1EEEEEEEEEvNT_6ParamsE --------------------------
	.section	.nv.constant0._ZN7cutlass13device_kernelIN5flash11enable_sm90INS1_16FlashAttnFwdSm90INS1_25CollectiveMainloopFwdSm90ILi2EN4cute5tupleIJNS5_1CILi1EEES8_S8_EEENS6_IJNS7_ILi128EEENS7_ILi96EEENS7_ILi64EEEEEELi256ENS_6half_tEfNS_4arch4Sm90ELb0ELb0ELb1ELb1ELb0ELb1ELb0ELb1ELb0ELb1ELb0ELb0EEENS1_21CollectiveEpilogueFwdINS6_IJSA_NS7_ILi256EEESB_EEES9_SE_SG_Li256ELb1ELb1ELb0ELb0EEENS1_36VarlenDynamicPersistentTileSchedulerILi128ELi96ELi256ELi128ELb0ELb1ELb1ELb0ELb1ELb1EEEEEEEEEvNT_6ParamsE,"a",@progbits
	.sectionflags	@""
	.align	4
.nv.constant0._ZN7cutlass13device_kernelIN5flash11enable_sm90INS1_16FlashAttnFwdSm90INS1_25CollectiveMainloopFwdSm90ILi2EN4cute5tupleIJNS5_1CILi1EEES8_S8_EEENS6_IJNS7_ILi128EEENS7_ILi96EEENS7_ILi64EEEEEELi256ENS_6half_tEfNS_4arch4Sm90ELb0ELb0ELb1ELb1ELb0ELb1ELb0ELb1ELb0ELb1ELb0ELb0EEENS1_21CollectiveEpilogueFwdINS6_IJSA_NS7_ILi256EEESB_EEES9_SE_SG_Li256ELb1ELb1ELb0ELb0EEENS1_36VarlenDynamicPersistentTileSchedulerILi128ELi96ELi256ELi128ELb0ELb1ELb1ELb0ELb1ELb1EEEEEEEEEvNT_6ParamsE:
	.zero		3328


//--------------------- .nv.constant0._ZN7cutlass13device_kernelIN5flash11enable_sm90INS1_16FlashAttnFwdSm90INS1_25CollectiveMainloopFwdSm90ILi2EN4cute5tupleIJNS5_1CILi1EEES8_S8_EEENS6_IJNS7_ILi128EEENS7_ILi96EEENS7_ILi64EEEEEELi256ENS_6half_tEfNS_4arch4Sm90ELb0ELb0ELb1ELb1ELb0ELb0ELb1ELb1ELb0ELb1ELb0ELb0EEENS1_21CollectiveEpilogueFwdINS6_IJSA_NS7_ILi256EEESB_EEES9_SE_SG_Li256ELb1ELb1ELb0ELb0EEENS1_36VarlenDynamicPersistentTileSchedulerILi128ELi96ELi256ELi128ELb0ELb1ELb1ELb0ELb1ELb1EEEEEEEEEvNT_6ParamsE --------------------------
	.section	.nv.constant0._ZN7cutlass13device_kernelIN5flash11enable_sm90INS1_16FlashAttnFwdSm90INS1_25CollectiveMainloopFwdSm90ILi2EN4cute5tupleIJNS5_1CILi1EEES8_S8_EEENS6_IJNS7_ILi128EEENS7_ILi96EEENS7_ILi64EEEEEELi256ENS_6half_tEfNS_4arch4Sm90ELb0ELb0ELb1ELb1ELb0ELb0ELb1ELb1ELb0ELb1ELb0ELb0EEENS1_21CollectiveEpilogueFwdINS6_IJSA_NS7_ILi256EEESB_EEES9_SE_SG_Li256ELb1ELb1ELb0ELb0EEENS1_36VarlenDynamicPersistentTileSchedulerILi128ELi96ELi256ELi128ELb0ELb1ELb1ELb0ELb1ELb1EEEEEEEEEvNT_6ParamsE,"a",@progbits
	.sectionflags	@""
	.align	4
.nv.constant0._ZN7cutlass13device_kernelIN5flash11enable_sm90INS1_16FlashAttnFwdSm90INS1_25CollectiveMainloopFwdSm90ILi2EN4cute5tupleIJNS5_1CILi1EEES8_S8_EEENS6_IJNS7_ILi128EEENS7_ILi96EEENS7_ILi64EEEEEELi256ENS_6half_tEfNS_4arch4Sm90ELb0ELb0ELb1ELb1ELb0ELb0ELb1ELb1ELb0ELb1ELb0ELb0EEENS1_21CollectiveEpilogueFwdINS6_IJSA_NS7_ILi256EEESB_EEES9_SE_SG_Li256ELb1ELb1ELb0ELb0EEENS1_36VarlenDynamicPersistentTileSchedulerILi128ELi96ELi256ELi128ELb0ELb1ELb1ELb0ELb1ELb1EEEEEEEEEvNT_6ParamsE:
	.zero		3584


//--------------------- .nv.constant0._ZN7cutlass13device_kernelIN5flash11enable_sm90INS1_16FlashAttnFwdSm90INS1_25CollectiveMainloopFwdSm90ILi2EN4cute5tupleIJNS5_1CILi1EEES8_S8_EEENS6_IJNS7_ILi128EEENS7_ILi96EEENS7_ILi64EEEEEELi256ENS_6half_tEfNS_4arch4Sm90ELb0ELb0ELb1ELb1ELb0ELb1ELb1ELb1ELb0ELb1ELb0ELb0EEENS1_21CollectiveEpilogueFwdINS6_IJSA_NS7_ILi256EEESB_EEES9_SE_SG_Li256ELb1ELb1ELb0ELb0EEENS1_36VarlenDynamicPersistentTileSchedulerILi128ELi96ELi256ELi128ELb0ELb1ELb1ELb0ELb1ELb1EEEEEEEEEvNT_6ParamsE --------------------------
	.section	.nv.constant0._ZN7cutlass13device_kernelIN5flash11enable_sm90INS1_16FlashAttnFwdSm90INS1_25CollectiveMainloopFwdSm90ILi2EN4cute5tupleIJNS5_1CILi1EEES8_S8_EEENS6_IJNS7_ILi128EEENS7_ILi96EEENS7_ILi64EEEEEELi256ENS_6half_tEfNS_4arch4Sm90ELb0ELb0ELb1ELb1ELb0ELb1ELb1ELb1ELb0ELb1ELb0ELb0EEENS1_21CollectiveEpilogueFwdINS6_IJSA_NS7_ILi256EEESB_EEES9_SE_SG_Li256ELb1ELb1ELb0ELb0EEENS1_36VarlenDynamicPersistentTileSchedulerILi128ELi96ELi256ELi128ELb0ELb1ELb1ELb0ELb1ELb1EEEEEEEEEvNT_6ParamsE,"a",@progbits
	.sectionflags	@""
	.align	4
.nv.constant0._ZN7cutlass13device_kernelIN5flash11enable_sm90INS1_16FlashAttnFwdSm90INS1_25CollectiveMainloopFwdSm90ILi2EN4cute5tupleIJNS5_1CILi1EEES8_S8_EEENS6_IJNS7_ILi128EEENS7_ILi96EEENS7_ILi64EEEEEELi256ENS_6half_tEfNS_4arch4Sm90ELb0ELb0ELb1ELb1ELb0ELb1ELb1ELb1ELb0ELb1ELb0ELb0EEENS1_21CollectiveEpilogueFwdINS6_IJSA_NS7_ILi256EEESB_EEES9_SE_SG_Li256ELb1ELb1ELb0ELb0EEENS1_36VarlenDynamicPersistentTileSchedulerILi128ELi96ELi256ELi128ELb0ELb1ELb1ELb0ELb1ELb1EEEEEEEEEvNT_6ParamsE:
	.zero		3584


//--------------------- .nv.constant0._ZN7cutlass13device_kernelIN5flash11enable_sm90INS1_16FlashAttnFwdSm90INS1_25CollectiveMainloopFwdSm90ILi2EN4cute5tupleIJNS5_1CILi1EEES8_S8_EEENS6_IJNS7_ILi128EEENS7_ILi96EEENS7_ILi64EEEEEELi256ENS_6half_tEfNS_4arch4Sm90ELb0ELb1ELb1ELb0ELb0ELb0ELb0ELb1ELb0ELb1ELb0ELb0EEENS1_21CollectiveEpilogueFwdINS6_IJSA_NS7_ILi256EEESB_EEES9_SE_SG_Li256ELb0ELb1ELb0ELb0EEENS1_30DynamicPersistentTileSchedulerILi256ELi128ELb0ELb1ELb1EEEEEEEEEvNT_6ParamsE --------------------------
	.section	.nv.constant0._ZN7cutlass13device_kernelIN5flash11enable_sm90INS1_16FlashAttnFwdSm90INS1_25CollectiveMainloopFwdSm90ILi2EN4cute5tupleIJNS5_1CILi1EEES8_S8_EEENS6_IJNS7_ILi128EEENS7_ILi96EEENS7_ILi64EEEEEELi256ENS_6half_tEfNS_4arch4Sm90ELb0ELb1ELb1ELb0ELb0ELb0ELb0ELb1ELb0ELb1ELb0ELb0EEENS1_21CollectiveEpilogueFwdINS6_IJSA_NS7_ILi256EEESB_EEES9_SE_SG_Li256ELb0ELb1ELb0ELb0EEENS1_30DynamicPersistentTileSchedulerILi256ELi128ELb0ELb1ELb1EEEEEEEEEvNT_6ParamsE,"a",@progbits
	.sectionflags	@""
	.align	4
.nv.constant0._ZN7cutlass13device_kernelIN5flash11enable_sm90INS1_16FlashAttnFwdSm90INS1_25CollectiveMainloopFwdSm90ILi2EN4cute5tupleIJNS5_1CILi1EEES8_S8_EEENS6_IJNS7_ILi128EEENS7_ILi96EEENS7_ILi64EEEEEELi256ENS_6half_tEfNS_4arch4Sm90ELb0ELb1ELb1ELb0ELb0ELb0ELb0ELb1ELb0ELb1ELb0ELb0EEENS1_21CollectiveEpilogueFwdINS6_IJSA_NS7_ILi256EEESB_EEES9_SE_SG_Li256ELb0ELb1ELb0ELb0EEENS1_30DynamicPersistentTileSchedulerILi256ELi128ELb0ELb1ELb1EEEEEEEEEvNT_6ParamsE:
	.zero		3328


//--------------------- .nv.constant0._ZN7cutlass13device_kernelIN5flash11enable_sm90INS1_16FlashAttnFwdSm90INS1_25CollectiveMainloopFwdSm90ILi2EN4cute5tupleIJNS5_1CILi1EEES8_S8_EEENS6_IJNS7_ILi128EEENS7_ILi96EEENS7_ILi64EEEEEELi256ENS_6half_tEfNS_4arch4Sm90ELb0ELb1ELb1ELb0ELb0ELb0ELb1ELb1ELb0ELb1ELb0ELb0EEENS1_21CollectiveEpilogueFwdINS6_IJSA_NS7_ILi256EEESB_EEES9_SE_SG_Li256ELb0ELb1ELb0ELb0EEENS1_30DynamicPersistentTileSchedulerILi256ELi128ELb0ELb1ELb1EEEEEEEEEvNT_6ParamsE --------------------------
	.section	.nv.constant0._ZN7cutlass13device_kernelIN5flash11enable_sm90INS1_16FlashAttnFwdSm90INS1_25CollectiveMainloopFwdSm90ILi2EN4cute5tupleIJNS5_1CILi1EEES8_S8_EEENS6_IJNS7_ILi128EEENS7_ILi96EEENS7_ILi64EEEEEELi256ENS_6half_tEfNS_4arch4Sm90ELb0ELb1ELb1ELb0ELb0ELb0ELb1ELb1ELb0ELb1ELb0ELb0EEENS1_21CollectiveEpilogueFwdINS6_IJSA_NS7_ILi256EEESB_EEES9_SE_SG_Li256ELb0ELb1ELb0ELb0EEENS1_30DynamicPersistentTileSchedulerILi256ELi128ELb0ELb1ELb1EEEEEEEEEvNT_6ParamsE,"a",@progbits
	.sectionflags	@""
	.align	4
.nv.constant0._ZN7cutlass13device_kernelIN5flash11enable_sm90INS1_16FlashAttnFwdSm90INS1_25CollectiveMainloopFwdSm90ILi2EN4cute5tupleIJNS5_1CILi1EEES8_S8_EEENS6_IJNS7_ILi128EEENS7_ILi96EEENS7_ILi64EEEEEELi256ENS_6half_tEfNS_4arch4Sm90ELb0ELb1ELb1ELb0ELb0ELb0ELb1ELb1ELb0ELb1ELb0ELb0EEENS1_21CollectiveEpilogueFwdINS6_IJSA_NS7_ILi256EEESB_EEES9_SE_SG_Li256ELb0ELb1ELb0ELb0EEENS1_30DynamicPersistentTileSchedulerILi256ELi128ELb0ELb1ELb1EEEEEEEEEvNT_6ParamsE:
	.zero		3584


//--------------------- .nv.constant0._ZN7cutlass13device_kernelIN5flash11enable_sm90INS1_16FlashAttnFwdSm90INS1_25CollectiveMainloopFwdSm90ILi2EN4cute5tupleIJNS5_1CILi1EEES8_S8_EEENS6_IJNS7_ILi128EEENS7_ILi96EEENS7_ILi64EEEEEELi256ENS_6half_tEfNS_4arch4Sm90ELb0ELb1ELb1ELb1ELb0ELb0ELb0ELb1ELb0ELb1ELb0ELb0EEENS1_21CollectiveEpilogueFwdINS6_IJSA_NS7_ILi256EEESB_EEES9_SE_SG_Li256ELb1ELb1ELb0ELb0EEENS1_36VarlenDynamicPersistentTileSchedulerILi128ELi96ELi256ELi128ELb0ELb1ELb1ELb1ELb0ELb1EEEEEEEEEvNT_6ParamsE --------------------------
	.section	.nv.constant0._ZN7cutlass13device_kernelIN5flash11enable_sm90INS1_16FlashAttnFwdSm90INS1_25CollectiveMainloopFwdSm90ILi2EN4cute5tupleIJNS5_1CILi1EEES8_S8_EEENS6_IJNS7_ILi128EEENS7_ILi96EEENS7_ILi64EEEEEELi256ENS_6half_tEfNS_4arch4Sm90ELb0ELb1ELb1ELb1ELb0ELb0ELb0ELb1ELb0ELb1ELb0ELb0EEENS1_21CollectiveEpilogueFwdINS6_IJSA_NS7_ILi256EEESB_EEES9_SE_SG_Li256ELb1ELb1ELb0ELb0EEENS1_36VarlenDynamicPersistentTileSchedulerILi128ELi96ELi256ELi128ELb0ELb1ELb1ELb1ELb0ELb1EEEEEEEEEvNT_6ParamsE,"a",@progbits
	.sectionflags	@""
	.align	4
.nv.constant0._ZN7cutlass13device_kernelIN5flash11enable_sm90INS1_16FlashAttnFwdSm90INS1_25CollectiveMainloopFwdSm90ILi2EN4cute5tupleIJNS5_1CILi1EEES8_S8_EEENS6_IJNS7_ILi128EEENS7_ILi96EEENS7_ILi64EEEEEELi256ENS_6half_tEfNS_4arch4Sm90ELb0ELb1ELb1ELb1ELb0ELb0ELb0ELb1ELb0ELb1ELb0ELb0EEENS1_21CollectiveEpilogueFwdINS6_IJSA_NS7_ILi256EEESB_EEES9_SE_SG_Li256ELb1ELb1ELb0ELb0EEENS1_36VarlenDynamicPersistentTileSchedulerILi128ELi96ELi256ELi128ELb0ELb1ELb1ELb1ELb0ELb1EEEEEEEEEvNT_6ParamsE:
	.zero		3328


//--------------------- .nv.constant0._ZN7cutlass13device_kernelIN5flash11enable_sm90INS1_16FlashAttnFwdSm90INS1_25CollectiveMainloopFwdSm90ILi2EN4cute5tupleIJNS5_1CILi1EEES8_S8_EEENS6_IJNS7_ILi128EEENS7_ILi96EEENS7_ILi64EEEEEELi256ENS_6half_tEfNS_4arch4Sm90ELb0ELb1ELb1ELb1ELb0ELb1ELb0ELb1ELb0ELb1ELb0ELb0EEENS1_21CollectiveEpilogueFwdINS6_IJSA_NS7_ILi256EEESB_EEES9_SE_SG_Li256ELb1ELb1ELb0ELb0EEENS1_36VarlenDynamicPersistentTileSchedulerILi128ELi96ELi256ELi128ELb0ELb1ELb1ELb1ELb0ELb1EEEEEEEEEvNT_6ParamsE --------------------------
	.section	.nv.constant0._ZN7cutlass13device_kernelIN5flash11enable_sm90INS1_16FlashAttnFwdSm90INS1_25CollectiveMainloopFwdSm90ILi2EN4cute5tupleIJNS5_1CILi1EEES8_S8_EEENS6_IJNS7_ILi128EEENS7_ILi96EEENS7_ILi64EEEEEELi256ENS_6half_tEfNS_4arch4Sm90ELb0ELb1ELb1ELb1ELb0ELb1ELb0ELb1ELb0ELb1ELb0ELb0EEENS1_21CollectiveEpilogueFwdINS6_IJSA_NS7_ILi256EEESB_EEES9_SE_SG_Li256ELb1ELb1ELb0ELb0EEENS1_36VarlenDynamicPersistentTileSchedulerILi128ELi96ELi256ELi128ELb0ELb1ELb1ELb1ELb0ELb1EEEEEEEEEvNT_6ParamsE,"a",@progbits
	.sectionflags	@""
	.align	4
.nv.constant0._ZN7cutlass13device_kernelIN5flash11enable_sm90INS1_16FlashAttnFwdSm90INS1_25CollectiveMainloopFwdSm90ILi2EN4cute5tupleIJNS5_1CILi1EEES8_S8_EEENS6_IJNS7_ILi128EEENS7_ILi96EEENS7_ILi64EEEEEELi256ENS_6half_tEfNS_4arch4Sm90ELb0ELb1ELb1ELb1ELb0ELb1ELb0ELb1ELb0ELb1ELb0ELb0EEENS1_21CollectiveEpilogueFwdINS6_IJSA_NS7_ILi256EEESB_EEES9_SE_SG_Li256ELb1ELb1ELb0ELb0EEENS1_36VarlenDynamicPersistentTileSchedulerILi128ELi96ELi256ELi128ELb0ELb1ELb1ELb1ELb0ELb1EEEEEEEEEvNT_6ParamsE:
	.zero		3328


//--------------------- .nv.constant0._ZN7cutlass13device_kernelIN5flash11enable_sm90INS1_16FlashAttnFwdSm90INS1_25CollectiveMainloopFwdSm90ILi2EN4cute5tupleIJNS5_1CILi1EEES8_S8_EEENS6_IJNS7_ILi128EEENS7_ILi96EEENS7_ILi64EEEEEELi256ENS_6half_tEfNS_4arch4Sm90ELb0ELb1ELb1ELb1ELb0ELb0ELb1ELb1ELb0ELb1ELb0ELb0EEENS1_21CollectiveEpilogueFwdINS6_IJSA_NS7_ILi256EEESB_EEES9_SE_SG_Li256ELb1ELb1ELb0ELb0EEENS1_36VarlenDynamicPersistentTileSchedulerILi128ELi96ELi256ELi128ELb0ELb1ELb1ELb1ELb0ELb1EEEEEEEEEvNT_6ParamsE --------------------------
	.section	.nv.constant0._ZN7cutlass13device_kernelIN5flash11enable_sm90INS1_16FlashAttnFwdSm90INS1_25CollectiveMainloopFwdSm90ILi2EN4cute5tupleIJNS5_1CILi1EEES8_S8_EEENS6_IJNS7_ILi128EEENS7_ILi96EEENS7_ILi64EEEEEELi256ENS_6half_tEfNS_4arch4Sm90ELb0ELb1ELb1ELb1ELb0ELb0ELb1ELb1ELb0ELb1ELb0ELb0EEENS1_21CollectiveEpilogueFwdINS6_IJSA_NS7_ILi256EEESB_EEES9_SE_SG_Li256ELb1ELb1ELb0ELb0EEENS1_36VarlenDynamicPersistentTileSchedulerILi128ELi96ELi256ELi128ELb0ELb1ELb1ELb1ELb0ELb1EEEEEEEEEvNT_6ParamsE,"a",@progbits
	.sectionflags	@""
	.align	4
.nv.constant0._ZN7cutlass13device_kernelIN5flash11enable_sm90INS1_16FlashAttnFwdSm90INS1_25CollectiveMainloopFwdSm90ILi2EN4cute5tupleIJNS5_1CILi1EEES8_S8_EEENS6_IJNS7_ILi128EEENS7_ILi96EEENS7_ILi64EEEEEELi256ENS_6half_tEfNS_4arch4Sm90ELb0ELb1ELb1ELb1ELb0ELb0ELb1ELb1ELb0ELb1ELb0ELb0EEENS1_21CollectiveEpilogueFwdINS6_IJSA_NS7_ILi256EEESB_EEES9_SE_SG_Li256ELb1ELb1ELb0ELb0EEENS1_36VarlenDynamicPersistentTileSchedulerILi128ELi96ELi256ELi128ELb0ELb1ELb1ELb1ELb0ELb1EEEEEEEEEvNT_6ParamsE:
	.zero		3584


//--------------------- .nv.constant0._ZN7cutlass13device_kernelIN5flash11enable_sm90INS1_16FlashAttnFwdSm90INS1_25CollectiveMainloopFwdSm90ILi2EN4cute5tupleIJNS5_1CILi1EEES8_S8_EEENS6_IJNS7_ILi128EEENS7_ILi96EEENS7_ILi64EEEEEELi256ENS_6half_tEfNS_4arch4Sm90ELb0ELb1ELb1ELb1ELb0ELb1ELb1ELb1ELb0ELb1ELb0ELb0EEENS1_21CollectiveEpilogueFwdINS6_IJSA_NS7_ILi256EEESB_EEES9_SE_SG_Li256ELb1ELb1ELb0ELb0EEENS1_36VarlenDynamicPersistentTileSchedulerILi128ELi96ELi256ELi128ELb0ELb1ELb1ELb1ELb0ELb1EEEEEEEEEvNT_6ParamsE --------------------------
	.section	.nv.constant0._ZN7cutlass13device_kernelIN5flash11enable_sm90INS1_16FlashAttnFwdSm90INS1_25CollectiveMainloopFwdSm90ILi2EN4cute5tupleIJNS5_1CILi1EEES8_S8_EEENS6_IJNS7_ILi128EEENS7_ILi96EEENS7_ILi64EEEEEELi256ENS_6half_tEfNS_4arch4Sm90ELb0ELb1ELb1ELb1ELb0ELb1ELb1ELb1ELb0ELb1ELb0ELb0EEENS1_21CollectiveEpilogueFwdINS6_IJSA_NS7_ILi256EEESB_EEES9_SE_SG_Li256ELb1ELb1ELb0ELb0EEENS1_36VarlenDynamicPersistentTileSchedulerILi128ELi96ELi256ELi128ELb0ELb1ELb1ELb1ELb0ELb1EEEEEEEEEvNT_6ParamsE,"a",@progbits
	.sectionflags	@""
	.align	4
.nv.constant0._ZN7cutlass13device_kernelIN5flash11enable_sm90INS1_16FlashAttnFwdSm90INS1_25CollectiveMainloopFwdSm90ILi2EN4cute5tupleIJNS5_1CILi1EEES8_S8_EEENS6_IJNS7_ILi128EEENS7_ILi96EEENS7_ILi64EEEEEELi256ENS_6half_tEfNS_4arch4Sm90ELb0ELb1ELb1ELb1ELb0ELb1ELb1ELb1ELb0ELb1ELb0ELb0EEENS1_21CollectiveEpilogueFwdINS6_IJSA_NS7_ILi256EEESB_EEES9_SE_SG_Li256ELb1ELb1ELb0ELb0EEENS1_36VarlenDynamicPersistentTileSchedulerILi128ELi96ELi256ELi128ELb0ELb1ELb1ELb1ELb0ELb1EEEEEEEEEvNT_6ParamsE:
	.zero		3584


//--------------------- .nv.constant0._ZN7cutlass13device_kernelIN5flash11enable_sm90INS1_16FlashAttnFwdSm90INS1_25CollectiveMainloopFwdSm90ILi2EN4cute5tupleIJNS5_1CILi1EEES8_S8_EEENS6_IJNS7_ILi128EEENS7_ILi96EEENS7_ILi64EEEEEELi256ENS_6half_tEfNS_4arch4Sm90ELb1ELb0ELb1ELb0ELb0ELb0ELb0ELb1ELb0ELb1ELb0ELb0EEENS1_21CollectiveEpilogueFwdINS6_IJSA_NS7_ILi256EEESB_EEES9_SE_SG_Li256ELb0ELb1ELb0ELb0EEENS1_30DynamicPersistentTileSchedulerILi256ELi128ELb0ELb1ELb1EEEEEEEEEvNT_6ParamsE --------------------------
	.section	.nv.constant0._ZN7cutlass13device_kernelIN5flash11enable_sm90INS1_16FlashAttnFwdSm90INS1_25CollectiveMainloopFwdSm90ILi2EN4cute5tupleIJNS5_1CILi1EEES8_S8_EEENS6_IJNS7_ILi128EEENS7_ILi96EEENS7_ILi64EEEEEELi256ENS_6half_tEfNS_4arch4Sm90ELb1ELb0ELb1ELb0ELb0ELb0ELb0ELb1ELb0ELb1ELb0ELb0EEENS1_21CollectiveEpilogueFwdINS6_IJSA_NS7_ILi256EEESB_EEES9_SE_SG_Li256ELb0ELb1ELb0ELb0EEENS1_30DynamicPersistentTileSchedulerILi256ELi128ELb0ELb1ELb1EEEEEEEEEvNT_6ParamsE,"a",@progbits
	.sectionflags	@""
	.align	4
.nv.constant0._ZN7cutlass13device_kernelIN5flash11enable_sm90INS1_16FlashAttnFwdSm90INS1_25CollectiveMainloopFwdSm90ILi2EN4cute5tupleIJNS5_1CILi1EEES8_S8_EEENS6_IJNS7_ILi128EEENS7_ILi96EEENS7_ILi64EEEEEELi256ENS_6half_tEfNS_4arch4Sm90ELb1ELb0ELb1ELb0ELb0ELb0ELb0ELb1ELb0ELb1ELb0ELb0EEENS1_21CollectiveEpilogueFwdINS6_IJSA_NS7_ILi256EEESB_EEES9_SE_SG_Li256ELb0ELb1ELb0ELb0EEENS1_30DynamicPersistentTileSchedulerILi256ELi128ELb0ELb1ELb1EEEEEEEEEvNT_6ParamsE:
	.zero		3328


//--------------------- .nv.constant0._ZN7cutlass13device_kernelIN5flash11enable_sm90INS1_16FlashAttnFwdSm90INS1_25CollectiveMainloopFwdSm90ILi2EN4cute5tupleIJNS5_1CILi1EEES8_S8_EEENS6_IJNS7_ILi128EEENS7_ILi96EEENS7_ILi64EEEEEELi256ENS_6half_tEfNS_4arch4Sm90ELb1ELb0ELb1ELb0ELb0ELb0ELb1ELb1ELb0ELb1ELb0ELb0EEENS1_21CollectiveEpilogueFwdINS6_IJSA_NS7_ILi256EEESB_EEES9_SE_SG_Li256ELb0ELb1ELb0ELb0EEENS1_30DynamicPersistentTileSchedulerILi256ELi128ELb0ELb1ELb1EEEEEEEEEvNT_6ParamsE --------------------------
	.section	.nv.constant0._ZN7cutlass13device_kernelIN5flash11enable_sm90INS1_16FlashAttnFwdSm90INS1_25CollectiveMainloopFwdSm90ILi2EN4cute5tupleIJNS5_1CILi1EEES8_S8_EEENS6_IJNS7_ILi128EEENS7_ILi96EEENS7_ILi64EEEEEELi256ENS_6half_tEfNS_4arch4Sm90ELb1ELb0ELb1ELb0ELb0ELb0ELb1ELb1ELb0ELb1ELb0ELb0EEENS1_21CollectiveEpilogueFwdINS6_IJSA_NS7_ILi256EEESB_EEES9_SE_SG_Li256ELb0ELb1ELb0ELb0EEENS1_30DynamicPersistentTileSchedulerILi256ELi128ELb0ELb1ELb1EEEEEEEEEvNT_6ParamsE,"a",@progbits
	.sectionflags	@""
	.align	4
.nv.constant0._ZN7cutlass13device_kernelIN5flash11enable_sm90INS1_16FlashAttnFwdSm90INS1_25CollectiveMainloopFwdSm90ILi2EN4cute5tupleIJNS5_1CILi1EEES8_S8_EEENS6_IJNS7_ILi128EEENS7_ILi96EEENS7_ILi64EEEEEELi256ENS_6half_tEfNS_4arch4Sm90ELb1ELb0ELb1ELb0ELb0ELb0ELb1ELb1ELb0ELb1ELb0ELb0EEENS1_21CollectiveEpilogueFwdINS6_IJSA_NS7_ILi256EEESB_EEES9_SE_SG_Li256ELb0ELb1ELb0ELb0EEENS1_30DynamicPersistentTileSchedulerILi256ELi128ELb0ELb1ELb1EEEEEEEEEvNT_6ParamsE:
	.zero		3584


//--------------------- .nv.constant0._ZN7cutlass13device_kernelIN5flash11enable_sm90INS1_16FlashAttnFwdSm90INS1_25CollectiveMainloopFwdSm90ILi2EN4cute5tupleIJNS5_1CILi1EEES8_S8_EEENS6_IJNS7_ILi128EEENS7_ILi96EEENS7_ILi64EEEEEELi256ENS_6half_tEfNS_4arch4Sm90ELb1ELb0ELb1ELb1ELb0ELb0ELb0ELb1ELb0ELb1ELb0ELb0EEENS1_21CollectiveEpilogueFwdINS6_IJSA_NS7_ILi256EEESB_EEES9_SE_SG_Li256ELb1ELb1ELb0ELb0EEENS1_36VarlenDynamicPersistentTileSchedulerILi128ELi96ELi256ELi128ELb0ELb1ELb1ELb1ELb1ELb1EEEEEEEEEvNT_6ParamsE --------------------------
	.section	.nv.constant0._ZN7cutlass13device_kernelIN5flash11enable_sm90INS1_16FlashAttnFwdSm90INS1_25CollectiveMainloopFwdSm90ILi2EN4cute5tupleIJNS5_1CILi1EEES8_S8_EEENS6_IJNS7_ILi128EEENS7_ILi96EEENS7_ILi64EEEEEELi256ENS_6half_tEfNS_4arch4Sm90ELb1ELb0ELb1ELb1ELb0ELb0ELb0ELb1ELb0ELb1ELb0ELb0EEENS1_21CollectiveEpilogueFwdINS6_IJSA_NS7_ILi256EEESB_EEES9_SE_SG_Li256ELb1ELb1ELb0ELb0EEENS1_36VarlenDynamicPersistentTileSchedulerILi128ELi96ELi256ELi128ELb0ELb1ELb1ELb1ELb1ELb1EEEEEEEEEvNT_6ParamsE,"a",@progbits
	.sectionflags	@""
	.align	4
.nv.constant0._ZN7cutlass13device_kernelIN5flash11enable_sm90INS1_16FlashAttnFwdSm90INS1_25CollectiveMainloopFwdSm90ILi2EN4cute5tupleIJNS5_1CILi1EEES8_S8_EEENS6_IJNS7_ILi128EEENS7_ILi96EEENS7_ILi64EEEEEELi256ENS_6half_tEfNS_4arch4Sm90ELb1ELb0ELb1ELb1ELb0ELb0ELb0ELb1ELb0ELb1ELb0ELb0EEENS1_21CollectiveEpilogueFwdINS6_IJSA_NS7_ILi256EEESB_EEES9_SE_SG_Li256ELb1ELb1ELb0ELb0EEENS1_36VarlenDynamicPersistentTileSchedulerILi128ELi96ELi256ELi128ELb0ELb1ELb1ELb1ELb1ELb1EEEEEEEEEvNT_6ParamsE:
	.zero		3328


//--------------------- .nv.constant0._ZN7cutlass13device_kernelIN5flash11enable_sm90INS1_16FlashAttnFwdSm90INS1_25CollectiveMainloopFwdSm90ILi2EN4cute5tupleIJNS5_1CILi1EEES8_S8_EEENS6_IJNS7_ILi128EEENS7_ILi96EEENS7_ILi64EEEEEELi256ENS_6half_tEfNS_4arch4Sm90ELb1ELb0ELb1ELb1ELb0ELb1ELb0ELb1ELb0ELb1ELb0ELb0EEENS1_21CollectiveEpilogueFwdINS6_IJSA_NS7_ILi256EEESB_EEES9_SE_SG_Li256ELb1ELb1ELb0ELb0EEENS1_36VarlenDynamicPersistentTileSchedulerILi128ELi96ELi256ELi128ELb0ELb1ELb1ELb1ELb1ELb1EEEEEEEEEvNT_6ParamsE --------------------------
	.section	.nv.constant0._ZN7cutlass13device_kernelIN5flash11enable_sm90INS1_16FlashAttnFwdSm90INS1_25CollectiveMainloopFwdSm90ILi2EN4cute5tupleIJNS5_1CILi1EEES8_S8_EEENS6_IJNS7_ILi128EEENS7_ILi96EEENS7_ILi64EEEEEELi256ENS_6half_tEfNS_4arch4Sm90ELb1ELb0ELb1ELb1ELb0ELb1ELb0ELb1ELb0ELb1ELb0ELb0EEENS1_21CollectiveEpilogueFwdINS6_IJSA_NS7_ILi256EEESB_EEES9_SE_SG_Li256ELb1ELb1ELb0ELb0EEENS1_36VarlenDynamicPersistentTileSchedulerILi128ELi96ELi256ELi128ELb0ELb1ELb1ELb1ELb1ELb1EEEEEEEEEvNT_6ParamsE,"a",@progbits
	.sectionflags	@""
	.align	4
.nv.constant0._ZN7cutlass13device_kernelIN5flash11enable_sm90INS1_16FlashAttnFwdSm90INS1_25CollectiveMainloopFwdSm90ILi2EN4cute5tupleIJNS5_1CILi1EEES8_S8_EEENS6_IJNS7_ILi128EEENS7_ILi96EEENS7_ILi64EEEEEELi256ENS_6half_tEfNS_4arch4Sm90ELb1ELb0ELb1ELb1ELb0ELb1ELb0ELb1ELb0ELb1ELb0ELb0EEENS1_21CollectiveEpilogueFwdINS6_IJSA_NS7_ILi256EEESB_EEES9_SE_SG_Li256ELb1ELb1ELb0ELb0EEENS1_36VarlenDynamicPersistentTileSchedulerILi128ELi96ELi256ELi128ELb0ELb1ELb1ELb1ELb1ELb1EEEEEEEEEvNT_6ParamsE:
	.zero		3328


//--------------------- .nv.constant0._ZN7cutlass13device_kernelIN5flash11enable_sm90INS1_16FlashAttnFwdSm90INS1_25CollectiveMainloopFwdSm90ILi2EN4cute5tupleIJNS5_1CILi1EEES8_S8_EEENS6_IJNS7_ILi128EEENS7_ILi96EEENS7_ILi64EEEEEELi256ENS_6half_tEfNS_4arch4Sm90ELb1ELb0ELb1ELb1ELb0ELb0ELb1ELb1ELb0ELb1ELb0ELb0EEENS1_21CollectiveEpilogueFwdINS6_IJSA_NS7_ILi256EEESB_EEES9_SE_SG_Li256ELb1ELb1ELb0ELb0EEENS1_36VarlenDynamicPersistentTileSchedulerILi128ELi96ELi256ELi128ELb0ELb1ELb1ELb1ELb1ELb1EEEEEEEEEvNT_6ParamsE --------------------------
	.section	.nv.constant0._ZN7cutlass13device_kernelIN5flash11enable_sm90INS1_16FlashAttnFwdSm90INS1_25CollectiveMainloopFwdSm90ILi2EN4cute5tupleIJNS5_1CILi1EEES8_S8_EEENS6_IJNS7_ILi128EEENS7_ILi96EEENS7_ILi64EEEEEELi256ENS_6half_tEfNS_4arch4Sm90ELb1ELb0ELb1ELb1ELb0ELb0ELb1ELb1ELb0ELb1ELb0ELb0EEENS1_21CollectiveEpilogueFwdINS6_IJSA_NS7_ILi256EEESB_EEES9_SE_SG_Li256ELb1ELb1ELb0ELb0EEENS1_36VarlenDynamicPersistentTileSchedulerILi128ELi96ELi256ELi128ELb0ELb1ELb1ELb1ELb1ELb1EEEEEEEEEvNT_6ParamsE,"a",@progbits
	.sectionflags	@""
	.align	4
.nv.constant0._ZN7cutlass13device_kernelIN5flash11enable_sm90INS1_16FlashAttnFwdSm90INS1_25CollectiveMainloopFwdSm90ILi2EN4cute5tupleIJNS5_1CILi1EEES8_S8_EEENS6_IJNS7_ILi128EEENS7_ILi96EEENS7_ILi64EEEEEELi256ENS_6half_tEfNS_4arch4Sm90ELb1ELb0ELb1ELb1ELb0ELb0ELb1ELb1ELb0ELb1ELb0ELb0EEENS1_21CollectiveEpilogueFwdINS6_IJSA_NS7_ILi256EEESB_EEES9_SE_SG_Li256ELb1ELb1ELb0ELb0EEENS1_36VarlenDynamicPersistentTileSchedulerILi128ELi96ELi256ELi128ELb0ELb1ELb1ELb1ELb1ELb1EEEEEEEEEvNT_6ParamsE:
	.zero		3584


//--------------------- .nv.constant0._ZN7cutlass13device_kernelIN5flash11enable_sm90INS1_16FlashAttnFwdSm90INS1_25CollectiveMainloopFwdSm90ILi2EN4cute5tupleIJNS5_1CILi1EEES8_S8_EEENS6_IJNS7_ILi128EEENS7_ILi96EEENS7_ILi64EEEEEELi256ENS_6half_tEfNS_4arch4Sm90ELb1ELb0ELb1ELb1ELb0ELb1ELb1ELb1ELb0ELb1ELb0ELb0EEENS1_21CollectiveEpilogueFwdINS6_IJSA_NS7_ILi256EEESB_EEES9_SE_SG_Li256ELb1ELb1ELb0ELb0EEENS1_36VarlenDynamicPersistentTileSchedulerILi128ELi96ELi256ELi128ELb0ELb1ELb1ELb1ELb1ELb1EEEEEEEEEvNT_6ParamsE --------------------------
	.section	.nv.constant0._ZN7cutlass13device_kernelIN5flash11enable_sm90INS1_16FlashAttnFwdSm90INS1_25CollectiveMainloopFwdSm90ILi2EN4cute5tupleIJNS5_1CILi1EEES8_S8_EEENS6_IJNS7_ILi128EEENS7_ILi96EEENS7_ILi64EEEEEELi256ENS_6half_tEfNS_4arch4Sm90ELb1ELb0ELb1ELb1ELb0ELb1ELb1ELb1ELb0ELb1ELb0ELb0EEENS1_21CollectiveEpilogueFwdINS6_IJSA_NS7_ILi256EEESB_EEES9_SE_SG_Li256ELb1ELb1ELb0ELb0EEENS1_36VarlenDynamicPersistentTileSchedulerILi128ELi96ELi256ELi128ELb0ELb1ELb1ELb1ELb1ELb1EEEEEEEEEvNT_6ParamsE,"a",@progbits
	.sectionflags	@""
	.align	4
.nv.constant0._ZN7cutlass13device_kernelIN5flash11enable_sm90INS1_16FlashAttnFwdSm90INS1_25CollectiveMainloopFwdSm90ILi2EN4cute5tupleIJNS5_1CILi1EEES8_S8_EEENS6_IJNS7_ILi128EEENS7_ILi96EEENS7_ILi64EEEEEELi256ENS_6half_tEfNS_4arch4Sm90ELb1ELb0ELb1ELb1ELb0ELb1ELb1ELb1ELb0ELb1ELb0ELb0EEENS1_21CollectiveEpilogueFwdINS6_IJSA_NS7_ILi256EEESB_EEES9_SE_SG_Li256ELb1ELb1ELb0ELb0EEENS1_36VarlenDynamicPersistentTileSchedulerILi128ELi96ELi256ELi128ELb0ELb1ELb1ELb1ELb1ELb1EEEEEEEEEvNT_6ParamsE:
	.zero		3584


//--------------------- SYMBOLS --------------------------

	.type		.nv.reservedSmem.offset0,@object
	.size		.nv.reservedSmem.offset0,0x4
	.type		__assertfail,@function
